//
// Generated by NVIDIA NVVM Compiler
//
// Compiler Build ID: CL-36424714
// Cuda compilation tools, release 13.0, V13.0.88
// Based on NVVM 20.0.0
//

.version 9.0
.target sm_100
.address_size 64

	// .globl	_ZN6thrust24THRUST_300001_SM_1000_NS8cuda_cub4core6detail13_kernel_agentINS1_15__reduce_by_key9InitAgentIN3cub18CUB_300001_SM_100024ReduceByKeyScanTileStateIiiLb1EEEiPiEEJSA_iSB_EEEvDpT0_
// _ZZN3cub18CUB_300001_SM_10006detail4scan16DeviceScanKernelINS2_10policy_hubIiiijN4cuda3std3__44plusIvEEE10Policy1000EN6thrust24THRUST_300001_SM_1000_NS6detail15normal_iteratorINSD_10device_ptrIiEEEESI_NS0_13ScanTileStateIiLb1EEES9_NS1_10InputValueIiPiEEjiLb0EiEEvT0_T1_T2_iT3_T4_T5_E12temp_storage has been demoted
// _ZZN3cub18CUB_300001_SM_10006detail4scan16DeviceScanKernelINS2_10policy_hubIiiimN4cuda3std3__44plusIvEEE10Policy1000EN6thrust24THRUST_300001_SM_1000_NS6detail15normal_iteratorINSD_10device_ptrIiEEEESI_NS0_13ScanTileStateIiLb1EEES9_NS1_10InputValueIiPiEEmiLb0EiEEvT0_T1_T2_iT3_T4_T5_E12temp_storage has been demoted
// _ZZN3cub18CUB_300001_SM_10006detail4scan16DeviceScanKernelINS2_10policy_hubIiiijN4cuda3__47maximumIiEEE10Policy1000EN6thrust24THRUST_300001_SM_1000_NS6detail15normal_iteratorINSC_10device_ptrIiEEEESH_NS0_13ScanTileStateIiLb1EEES8_NS1_10InputValueIiPiEEjiLb0EiEEvT0_T1_T2_iT3_T4_T5_E12temp_storage has been demoted
// _ZZN3cub18CUB_300001_SM_10006detail4scan16DeviceScanKernelINS2_10policy_hubIiiimN4cuda3__47maximumIiEEE10Policy1000EN6thrust24THRUST_300001_SM_1000_NS6detail15normal_iteratorINSC_10device_ptrIiEEEESH_NS0_13ScanTileStateIiLb1EEES8_NS1_10InputValueIiPiEEmiLb0EiEEvT0_T1_T2_iT3_T4_T5_E12temp_storage has been demoted
// _ZZN3cub18CUB_300001_SM_10006detail6reduce28DeviceReduceSingleTileKernelINS2_10policy_hubIN4cuda3std3__45tupleIJblEEEjN6thrust24THRUST_300001_SM_1000_NS8cuda_cub9__find_if7functorIS9_EEE10Policy1000ENSB_12zip_iteratorINS8_IJNSD_26transform_input_iterator_tIbNSB_6detail15normal_iteratorINSB_10device_ptrIiEEEENSK_10functional5actorINSP_9compositeIJNSP_16operator_adaptorINS7_8equal_toIvEEEENSQ_INSP_8argumentILj0EEEEENSQ_INSP_5valueIiEEEEEEEEEEENSB_17counting_iteratorIlNSB_11use_defaultES16_S16_EEEEEEEPS9_jSF_S9_S9_NS7_10__identityEEEvT0_T1_T2_T3_T4_T6_E12temp_storage has been demoted
// _ZZN3cub18CUB_300001_SM_10006detail6reduce18DeviceReduceKernelINS2_10policy_hubIN4cuda3std3__45tupleIJblEEEjN6thrust24THRUST_300001_SM_1000_NS8cuda_cub9__find_if7functorIS9_EEE10Policy1000ENSB_12zip_iteratorINS8_IJNSD_26transform_input_iterator_tIbNSB_6detail15normal_iteratorINSB_10device_ptrIiEEEENSK_10functional5actorINSP_9compositeIJNSP_16operator_adaptorINS7_8equal_toIvEEEENSQ_INSP_8argumentILj0EEEEENSQ_INSP_5valueIiEEEEEEEEEEENSB_17counting_iteratorIlNSB_11use_defaultES16_S16_EEEEEEEjSF_S9_NS7_10__identityEEEvT0_PT3_T1_NS0_13GridEvenShareIS1E_EET2_T4_E12temp_storage has been demoted
// _ZZN3cub18CUB_300001_SM_10006detail6reduce28DeviceReduceSingleTileKernelINS2_10policy_hubIN4cuda3std3__45tupleIJblEEEjN6thrust24THRUST_300001_SM_1000_NS8cuda_cub9__find_if7functorIS9_EEE10Policy1000EPS9_SI_iSF_S9_S9_NS7_10__identityEEEvT0_T1_T2_T3_T4_T6_E12temp_storage has been demoted
// _ZZN3cub18CUB_300001_SM_10006detail6reduce28DeviceReduceSingleTileKernelINS2_10policy_hubIN4cuda3std3__45tupleIJblEEEyN6thrust24THRUST_300001_SM_1000_NS8cuda_cub9__find_if7functorIS9_EEE10Policy1000ENSB_12zip_iteratorINS8_IJNSD_26transform_input_iterator_tIbNSB_6detail15normal_iteratorINSB_10device_ptrIiEEEENSK_10functional5actorINSP_9compositeIJNSP_16operator_adaptorINS7_8equal_toIvEEEENSQ_INSP_8argumentILj0EEEEENSQ_INSP_5valueIiEEEEEEEEEEENSB_17counting_iteratorIlNSB_11use_defaultES16_S16_EEEEEEEPS9_ySF_S9_S9_NS7_10__identityEEEvT0_T1_T2_T3_T4_T6_E12temp_storage has been demoted
// _ZZN3cub18CUB_300001_SM_10006detail6reduce18DeviceReduceKernelINS2_10policy_hubIN4cuda3std3__45tupleIJblEEEyN6thrust24THRUST_300001_SM_1000_NS8cuda_cub9__find_if7functorIS9_EEE10Policy1000ENSB_12zip_iteratorINS8_IJNSD_26transform_input_iterator_tIbNSB_6detail15normal_iteratorINSB_10device_ptrIiEEEENSK_10functional5actorINSP_9compositeIJNSP_16operator_adaptorINS7_8equal_toIvEEEENSQ_INSP_8argumentILj0EEEEENSQ_INSP_5valueIiEEEEEEEEEEENSB_17counting_iteratorIlNSB_11use_defaultES16_S16_EEEEEEEySF_S9_NS7_10__identityEEEvT0_PT3_T1_NS0_13GridEvenShareIS1E_EET2_T4_E12temp_storage has been demoted
// _ZZN3cub18CUB_300001_SM_10006detail6reduce28DeviceReduceSingleTileKernelINS2_10policy_hubIN4cuda3std3__45tupleIJblEEEyN6thrust24THRUST_300001_SM_1000_NS8cuda_cub9__find_if7functorIS9_EEE10Policy1000EPS9_SI_iSF_S9_S9_NS7_10__identityEEEvT0_T1_T2_T3_T4_T6_E12temp_storage has been demoted
// _ZZN3cub18CUB_300001_SM_10006detail10radix_sort31DeviceRadixSortSingleTileKernelINS1_5radix10policy_hubIiiyE10Policy1000ELNS0_9SortOrderE0EiiyNS1_21identity_decomposer_tEEEvPKT1_PSA_PKT2_PSE_T3_iiT4_E12temp_storage has been demoted
// _ZZN3cub18CUB_300001_SM_10006detail10radix_sort30DeviceRadixSortHistogramKernelINS1_5radix10policy_hubIiiyE10Policy1000ELNS0_9SortOrderE0EiyNS1_21identity_decomposer_tEEEvPT2_PKT1_SA_iiT3_E12temp_storage has been demoted
// _ZZN3cub18CUB_300001_SM_10006detail10radix_sort33DeviceRadixSortExclusiveSumKernelINS1_5radix10policy_hubIiiyE10Policy1000EyEEvPT0_E12temp_storage has been demoted
// _ZZN3cub18CUB_300001_SM_10006detail10radix_sort29DeviceRadixSortOnesweepKernelINS1_5radix10policy_hubIiiyE10Policy1000ELNS0_9SortOrderE0EiiyiiNS1_21identity_decomposer_tEEEvPT5_SB_PT3_PKSC_PT1_PKSG_PT2_PKSK_T4_iiT6_E1s has been demoted
// _ZZN3cub18CUB_300001_SM_10006detail10radix_sort31DeviceRadixSortSingleTileKernelINS1_5radix10policy_hubIiiyE10Policy1000ELNS0_9SortOrderE1EiiyNS1_21identity_decomposer_tEEEvPKT1_PSA_PKT2_PSE_T3_iiT4_E12temp_storage has been demoted
// _ZZN3cub18CUB_300001_SM_10006detail10radix_sort30DeviceRadixSortHistogramKernelINS1_5radix10policy_hubIiiyE10Policy1000ELNS0_9SortOrderE1EiyNS1_21identity_decomposer_tEEEvPT2_PKT1_SA_iiT3_E12temp_storage has been demoted
// _ZZN3cub18CUB_300001_SM_10006detail10radix_sort29DeviceRadixSortOnesweepKernelINS1_5radix10policy_hubIiiyE10Policy1000ELNS0_9SortOrderE1EiiyiiNS1_21identity_decomposer_tEEEvPT5_SB_PT3_PKSC_PT1_PKSG_PT2_PKSK_T4_iiT6_E1s has been demoted
// _ZZN3cub18CUB_300001_SM_10006detail6reduce28DeviceReduceSingleTileKernelINS2_10policy_hubIijN4cuda3std3__410multipliesIiEEE10Policy1000EN6thrust24THRUST_300001_SM_1000_NS18transform_iteratorINSD_12zip_functionIS9_EENSD_12zip_iteratorINS7_5tupleIJNSD_6detail15normal_iteratorINSD_10device_ptrIiEEEESN_EEEEENSD_11use_defaultESQ_EEPijS9_iiNS7_10__identityEEEvT0_T1_T2_T3_T4_T6_E12temp_storage has been demoted
// _ZZN3cub18CUB_300001_SM_10006detail6reduce18DeviceReduceKernelINS2_10policy_hubIijN4cuda3std3__410multipliesIiEEE10Policy1000EN6thrust24THRUST_300001_SM_1000_NS18transform_iteratorINSD_12zip_functionIS9_EENSD_12zip_iteratorINS7_5tupleIJNSD_6detail15normal_iteratorINSD_10device_ptrIiEEEESN_EEEEENSD_11use_defaultESQ_EEjS9_iNS7_10__identityEEEvT0_PT3_T1_NS0_13GridEvenShareISW_EET2_T4_E12temp_storage has been demoted
// _ZZN3cub18CUB_300001_SM_10006detail6reduce28DeviceReduceSingleTileKernelINS2_10policy_hubIijN4cuda3std3__410multipliesIiEEE10Policy1000EPiSC_iS9_iiNS7_10__identityEEEvT0_T1_T2_T3_T4_T6_E12temp_storage has been demoted
// _ZZN3cub18CUB_300001_SM_10006detail6reduce28DeviceReduceSingleTileKernelINS2_10policy_hubIiyN4cuda3std3__410multipliesIiEEE10Policy1000EN6thrust24THRUST_300001_SM_1000_NS18transform_iteratorINSD_12zip_functionIS9_EENSD_12zip_iteratorINS7_5tupleIJNSD_6detail15normal_iteratorINSD_10device_ptrIiEEEESN_EEEEENSD_11use_defaultESQ_EEPiyS9_iiNS7_10__identityEEEvT0_T1_T2_T3_T4_T6_E12temp_storage has been demoted
// _ZZN3cub18CUB_300001_SM_10006detail6reduce18DeviceReduceKernelINS2_10policy_hubIiyN4cuda3std3__410multipliesIiEEE10Policy1000EN6thrust24THRUST_300001_SM_1000_NS18transform_iteratorINSD_12zip_functionIS9_EENSD_12zip_iteratorINS7_5tupleIJNSD_6detail15normal_iteratorINSD_10device_ptrIiEEEESN_EEEEENSD_11use_defaultESQ_EEyS9_iNS7_10__identityEEEvT0_PT3_T1_NS0_13GridEvenShareISW_EET2_T4_E12temp_storage has been demoted
// _ZZN3cub18CUB_300001_SM_10006detail6reduce28DeviceReduceSingleTileKernelINS2_10policy_hubIiyN4cuda3std3__410multipliesIiEEE10Policy1000EPiSC_iS9_iiNS7_10__identityEEEvT0_T1_T2_T3_T4_T6_E12temp_storage has been demoted
// _ZZN3cub18CUB_300001_SM_10006detail6reduce28DeviceReduceSingleTileKernelINS2_10policy_hubIijN4cuda3std3__44plusIiEEE10Policy1000EN6thrust24THRUST_300001_SM_1000_NS18transform_iteratorINSD_12zip_functionINS7_10multipliesIiEEEENSD_12zip_iteratorINS7_5tupleIJNSD_6detail15normal_iteratorINSD_10device_ptrIiEEEESP_EEEEENSD_11use_defaultESS_EEPijS9_iiNS7_10__identityEEEvT0_T1_T2_T3_T4_T6_E12temp_storage has been demoted
// _ZZN3cub18CUB_300001_SM_10006detail6reduce18DeviceReduceKernelINS2_10policy_hubIijN4cuda3std3__44plusIiEEE10Policy1000EN6thrust24THRUST_300001_SM_1000_NS18transform_iteratorINSD_12zip_functionINS7_10multipliesIiEEEENSD_12zip_iteratorINS7_5tupleIJNSD_6detail15normal_iteratorINSD_10device_ptrIiEEEESP_EEEEENSD_11use_defaultESS_EEjS9_iNS7_10__identityEEEvT0_PT3_T1_NS0_13GridEvenShareISY_EET2_T4_E12temp_storage has been demoted
// _ZZN3cub18CUB_300001_SM_10006detail6reduce28DeviceReduceSingleTileKernelINS2_10policy_hubIijN4cuda3std3__44plusIiEEE10Policy1000EPiSC_iS9_iiNS7_10__identityEEEvT0_T1_T2_T3_T4_T6_E12temp_storage has been demoted
// _ZZN3cub18CUB_300001_SM_10006detail6reduce28DeviceReduceSingleTileKernelINS2_10policy_hubIiyN4cuda3std3__44plusIiEEE10Policy1000EN6thrust24THRUST_300001_SM_1000_NS18transform_iteratorINSD_12zip_functionINS7_10multipliesIiEEEENSD_12zip_iteratorINS7_5tupleIJNSD_6detail15normal_iteratorINSD_10device_ptrIiEEEESP_EEEEENSD_11use_defaultESS_EEPiyS9_iiNS7_10__identityEEEvT0_T1_T2_T3_T4_T6_E12temp_storage has been demoted
// _ZZN3cub18CUB_300001_SM_10006detail6reduce18DeviceReduceKernelINS2_10policy_hubIiyN4cuda3std3__44plusIiEEE10Policy1000EN6thrust24THRUST_300001_SM_1000_NS18transform_iteratorINSD_12zip_functionINS7_10multipliesIiEEEENSD_12zip_iteratorINS7_5tupleIJNSD_6detail15normal_iteratorINSD_10device_ptrIiEEEESP_EEEEENSD_11use_defaultESS_EEyS9_iNS7_10__identityEEEvT0_PT3_T1_NS0_13GridEvenShareISY_EET2_T4_E12temp_storage has been demoted
// _ZZN3cub18CUB_300001_SM_10006detail6reduce28DeviceReduceSingleTileKernelINS2_10policy_hubIiyN4cuda3std3__44plusIiEEE10Policy1000EPiSC_iS9_iiNS7_10__identityEEEvT0_T1_T2_T3_T4_T6_E12temp_storage has been demoted
// _ZZN3cub18CUB_300001_SM_10006detail13unique_by_key28DeviceUniqueByKeySweepKernelINS2_10policy_hubIiiE10Policy1000EN6thrust24THRUST_300001_SM_1000_NS6detail15normal_iteratorINS8_10device_ptrIiEEEESD_SD_SD_PjNS0_13ScanTileStateIjLb1EEEN4cuda3std3__48equal_toIiEEjNS2_11VSMemHelperEEEvT0_T1_T2_T3_T4_T5_T6_T7_iNS1_7vsmem_tEE19static_temp_storage has been demoted
// _ZZN3cub18CUB_300001_SM_10006detail13unique_by_key28DeviceUniqueByKeySweepKernelINS2_10policy_hubIiiE10Policy1000EN6thrust24THRUST_300001_SM_1000_NS6detail15normal_iteratorINS8_10device_ptrIiEEEESD_SD_SD_PmNS0_13ScanTileStateIyLb1EEEN4cuda3std3__48equal_toIiEEyNS2_11VSMemHelperEEEvT0_T1_T2_T3_T4_T5_T6_T7_iNS1_7vsmem_tEE19static_temp_storage has been demoted
// _ZZN3cub18CUB_300001_SM_10006detail6reduce28DeviceReduceSingleTileKernelINS2_10policy_hubIN4cuda3std3__45tupleIJblEEEjN6thrust24THRUST_300001_SM_1000_NS8cuda_cub9__find_if7functorIS9_EEE10Policy1000ENSB_12zip_iteratorINS8_IJNSD_26transform_input_iterator_tIbNSI_INS8_IJNSB_6detail15normal_iteratorINSB_10device_ptrIiEEEESO_EEEEENSK_22tuple_binary_predicateINS7_4lessIiEEEEEENSB_17counting_iteratorIlNSB_11use_defaultESX_SX_EEEEEEEPS9_jSF_S9_S9_NS7_10__identityEEEvT0_T1_T2_T3_T4_T6_E12temp_storage has been demoted
// _ZZN3cub18CUB_300001_SM_10006detail6reduce18DeviceReduceKernelINS2_10policy_hubIN4cuda3std3__45tupleIJblEEEjN6thrust24THRUST_300001_SM_1000_NS8cuda_cub9__find_if7functorIS9_EEE10Policy1000ENSB_12zip_iteratorINS8_IJNSD_26transform_input_iterator_tIbNSI_INS8_IJNSB_6detail15normal_iteratorINSB_10device_ptrIiEEEESO_EEEEENSK_22tuple_binary_predicateINS7_4lessIiEEEEEENSB_17counting_iteratorIlNSB_11use_defaultESX_SX_EEEEEEEjSF_S9_NS7_10__identityEEEvT0_PT3_T1_NS0_13GridEvenShareIS15_EET2_T4_E12temp_storage has been demoted
// _ZZN3cub18CUB_300001_SM_10006detail6reduce28DeviceReduceSingleTileKernelINS2_10policy_hubIN4cuda3std3__45tupleIJblEEEyN6thrust24THRUST_300001_SM_1000_NS8cuda_cub9__find_if7functorIS9_EEE10Policy1000ENSB_12zip_iteratorINS8_IJNSD_26transform_input_iterator_tIbNSI_INS8_IJNSB_6detail15normal_iteratorINSB_10device_ptrIiEEEESO_EEEEENSK_22tuple_binary_predicateINS7_4lessIiEEEEEENSB_17counting_iteratorIlNSB_11use_defaultESX_SX_EEEEEEEPS9_ySF_S9_S9_NS7_10__identityEEEvT0_T1_T2_T3_T4_T6_E12temp_storage has been demoted
// _ZZN3cub18CUB_300001_SM_10006detail6reduce18DeviceReduceKernelINS2_10policy_hubIN4cuda3std3__45tupleIJblEEEyN6thrust24THRUST_300001_SM_1000_NS8cuda_cub9__find_if7functorIS9_EEE10Policy1000ENSB_12zip_iteratorINS8_IJNSD_26transform_input_iterator_tIbNSI_INS8_IJNSB_6detail15normal_iteratorINSB_10device_ptrIiEEEESO_EEEEENSK_22tuple_binary_predicateINS7_4lessIiEEEEEENSB_17counting_iteratorIlNSB_11use_defaultESX_SX_EEEEEEEySF_S9_NS7_10__identityEEEvT0_PT3_T1_NS0_13GridEvenShareIS15_EET2_T4_E12temp_storage has been demoted
// _ZZN3cub18CUB_300001_SM_10006detail6reduce28DeviceReduceSingleTileKernelINS2_10policy_hubIN4cuda3std3__45tupleIJblEEEjN6thrust24THRUST_300001_SM_1000_NS8cuda_cub9__find_if7functorIS9_EEE10Policy1000ENSB_12zip_iteratorINS8_IJNSD_26transform_input_iterator_tIbNSI_INS8_IJNSB_6detail15normal_iteratorINSB_10device_ptrIiEEEESO_EEEEENSK_22tuple_binary_predicateINS7_7greaterIiEEEEEENSB_17counting_iteratorIlNSB_11use_defaultESX_SX_EEEEEEEPS9_jSF_S9_S9_NS7_10__identityEEEvT0_T1_T2_T3_T4_T6_E12temp_storage has been demoted
// _ZZN3cub18CUB_300001_SM_10006detail6reduce18DeviceReduceKernelINS2_10policy_hubIN4cuda3std3__45tupleIJblEEEjN6thrust24THRUST_300001_SM_1000_NS8cuda_cub9__find_if7functorIS9_EEE10Policy1000ENSB_12zip_iteratorINS8_IJNSD_26transform_input_iterator_tIbNSI_INS8_IJNSB_6detail15normal_iteratorINSB_10device_ptrIiEEEESO_EEEEENSK_22tuple_binary_predicateINS7_7greaterIiEEEEEENSB_17counting_iteratorIlNSB_11use_defaultESX_SX_EEEEEEEjSF_S9_NS7_10__identityEEEvT0_PT3_T1_NS0_13GridEvenShareIS15_EET2_T4_E12temp_storage has been demoted
// _ZZN3cub18CUB_300001_SM_10006detail6reduce28DeviceReduceSingleTileKernelINS2_10policy_hubIN4cuda3std3__45tupleIJblEEEyN6thrust24THRUST_300001_SM_1000_NS8cuda_cub9__find_if7functorIS9_EEE10Policy1000ENSB_12zip_iteratorINS8_IJNSD_26transform_input_iterator_tIbNSI_INS8_IJNSB_6detail15normal_iteratorINSB_10device_ptrIiEEEESO_EEEEENSK_22tuple_binary_predicateINS7_7greaterIiEEEEEENSB_17counting_iteratorIlNSB_11use_defaultESX_SX_EEEEEEEPS9_ySF_S9_S9_NS7_10__identityEEEvT0_T1_T2_T3_T4_T6_E12temp_storage has been demoted
// _ZZN3cub18CUB_300001_SM_10006detail6reduce18DeviceReduceKernelINS2_10policy_hubIN4cuda3std3__45tupleIJblEEEyN6thrust24THRUST_300001_SM_1000_NS8cuda_cub9__find_if7functorIS9_EEE10Policy1000ENSB_12zip_iteratorINS8_IJNSD_26transform_input_iterator_tIbNSI_INS8_IJNSB_6detail15normal_iteratorINSB_10device_ptrIiEEEESO_EEEEENSK_22tuple_binary_predicateINS7_7greaterIiEEEEEENSB_17counting_iteratorIlNSB_11use_defaultESX_SX_EEEEEEEySF_S9_NS7_10__identityEEEvT0_PT3_T1_NS0_13GridEvenShareIS15_EET2_T4_E12temp_storage has been demoted
// _ZZN3cub18CUB_300001_SM_10006detail6select23DeviceSelectSweepKernelINS2_10policy_hubIiNS0_8NullTypeEiLb0ELNS0_10SelectImplE2EE10Policy1000EPiPS5_N6thrust24THRUST_300001_SM_1000_NS6detail15normal_iteratorINSC_10device_ptrIiEEEES9_NS0_13ScanTileStateIiLb1EEE7is_evenS5_iNS2_19streaming_context_tIiLb0EEELS6_2EEEvT0_T1_T2_T3_T4_T5_T6_T7_iT8_NS1_7vsmem_tEE19static_temp_storage has been demoted
// _ZZN3cub18CUB_300001_SM_10006detail6select23DeviceSelectSweepKernelINS2_10policy_hubIiNS0_8NullTypeElLb0ELNS0_10SelectImplE2EE10Policy1000EPiPS5_N6thrust24THRUST_300001_SM_1000_NS6detail15normal_iteratorINSC_10device_ptrIiEEEEPlNS0_13ScanTileStateIiLb1EEE7is_evenS5_iNS2_19streaming_context_tIlLb1EEELS6_2EEEvT0_T1_T2_T3_T4_T5_T6_T7_iT8_NS1_7vsmem_tEE19static_temp_storage has been demoted
// _ZZN3cub18CUB_300001_SM_10006detail6select23DeviceSelectSweepKernelINS2_10policy_hubIiiiLb0ELNS0_10SelectImplE2EE10Policy1000EPiN6thrust24THRUST_300001_SM_1000_NS6detail15normal_iteratorINSA_10device_ptrIiEEEESF_S8_NS0_13ScanTileStateIiLb1EEE7is_evenNS0_8NullTypeEiNS2_19streaming_context_tIiLb0EEELS5_2EEEvT0_T1_T2_T3_T4_T5_T6_T7_iT8_NS1_7vsmem_tEE19static_temp_storage has been demoted
// _ZZN3cub18CUB_300001_SM_10006detail6select23DeviceSelectSweepKernelINS2_10policy_hubIiilLb0ELNS0_10SelectImplE2EE10Policy1000EPiN6thrust24THRUST_300001_SM_1000_NS6detail15normal_iteratorINSA_10device_ptrIiEEEESF_PlNS0_13ScanTileStateIiLb1EEE7is_evenNS0_8NullTypeEiNS2_19streaming_context_tIlLb1EEELS5_2EEEvT0_T1_T2_T3_T4_T5_T6_T7_iT8_NS1_7vsmem_tEE19static_temp_storage has been demoted
// _ZZN3cub18CUB_300001_SM_10006detail10radix_sort31DeviceRadixSortSingleTileKernelINS1_5radix10policy_hubIiNS0_8NullTypeEyE10Policy1000ELNS0_9SortOrderE0EiS6_yNS1_21identity_decomposer_tEEEvPKT1_PSB_PKT2_PSF_T3_iiT4_E12temp_storage has been demoted
// _ZZN3cub18CUB_300001_SM_10006detail10radix_sort30DeviceRadixSortHistogramKernelINS1_5radix10policy_hubIiNS0_8NullTypeEyE10Policy1000ELNS0_9SortOrderE0EiyNS1_21identity_decomposer_tEEEvPT2_PKT1_SB_iiT3_E12temp_storage has been demoted
// _ZZN3cub18CUB_300001_SM_10006detail10radix_sort33DeviceRadixSortExclusiveSumKernelINS1_5radix10policy_hubIiNS0_8NullTypeEyE10Policy1000EyEEvPT0_E12temp_storage has been demoted
// _ZZN3cub18CUB_300001_SM_10006detail10radix_sort29DeviceRadixSortOnesweepKernelINS1_5radix10policy_hubIiNS0_8NullTypeEyE10Policy1000ELNS0_9SortOrderE0EiS6_yiiNS1_21identity_decomposer_tEEEvPT5_SC_PT3_PKSD_PT1_PKSH_PT2_PKSL_T4_iiT6_E1s has been demoted
// _ZZN3cub18CUB_300001_SM_10006detail10radix_sort31DeviceRadixSortSingleTileKernelINS1_5radix10policy_hubIiNS0_8NullTypeEyE10Policy1000ELNS0_9SortOrderE1EiS6_yNS1_21identity_decomposer_tEEEvPKT1_PSB_PKT2_PSF_T3_iiT4_E12temp_storage has been demoted
// _ZZN3cub18CUB_300001_SM_10006detail10radix_sort30DeviceRadixSortHistogramKernelINS1_5radix10policy_hubIiNS0_8NullTypeEyE10Policy1000ELNS0_9SortOrderE1EiyNS1_21identity_decomposer_tEEEvPT2_PKT1_SB_iiT3_E12temp_storage has been demoted
// _ZZN3cub18CUB_300001_SM_10006detail10radix_sort29DeviceRadixSortOnesweepKernelINS1_5radix10policy_hubIiNS0_8NullTypeEyE10Policy1000ELNS0_9SortOrderE1EiS6_yiiNS1_21identity_decomposer_tEEEvPT5_SC_PT3_PKSD_PT1_PKSH_PT2_PKSL_T4_iiT6_E1s has been demoted
// _ZZN3cub18CUB_300001_SM_10006detail6select23DeviceSelectSweepKernelINS2_10policy_hubIiNS0_8NullTypeEiLb0ELNS0_10SelectImplE0EE10Policy1000EN6thrust24THRUST_300001_SM_1000_NS6detail15normal_iteratorINSA_10device_ptrIiEEEEPS5_SF_PlNS0_13ScanTileStateIiLb1EEEN4cuda3std3__410__not_fn_tINSB_14equal_to_valueIiEEEES5_iNS2_19streaming_context_tIlLb1EEELS6_0EEEvT0_T1_T2_T3_T4_T5_T6_T7_iT8_NS1_7vsmem_tEE19static_temp_storage has been demoted
// _ZZN3cub18CUB_300001_SM_10006detail4scan16DeviceScanKernelINS2_10policy_hubIiiijN4cuda3std3__44plusIiEEE10Policy1000EN6thrust24THRUST_300001_SM_1000_NS18transform_iteratorINS7_6negateIiEENSD_6detail15normal_iteratorINSD_10device_ptrIiEEEEiiEESL_NS0_13ScanTileStateIiLb1EEES9_NS1_10InputValueIiPiEEjiLb0EiEEvT0_T1_T2_iT3_T4_T5_E12temp_storage has been demoted
// _ZZN3cub18CUB_300001_SM_10006detail4scan16DeviceScanKernelINS2_10policy_hubIiiimN4cuda3std3__44plusIiEEE10Policy1000EN6thrust24THRUST_300001_SM_1000_NS18transform_iteratorINS7_6negateIiEENSD_6detail15normal_iteratorINSD_10device_ptrIiEEEEiiEESL_NS0_13ScanTileStateIiLb1EEES9_NS1_10InputValueIiPiEEmiLb0EiEEvT0_T1_T2_iT3_T4_T5_E12temp_storage has been demoted
// _ZZN3cub18CUB_300001_SM_10006detail6select23DeviceSelectSweepKernelINS2_10policy_hubIiNS0_8NullTypeEiLb1ELNS0_10SelectImplE2EE10Policy1000EN6thrust24THRUST_300001_SM_1000_NS6detail15normal_iteratorINSA_10device_ptrIiEEEEPS5_NS2_27partition_distinct_output_tISF_SF_EEPiNS0_13ScanTileStateIiLb1EEE7is_evenS5_iNS2_19streaming_context_tIiLb0EEELS6_2EEEvT0_T1_T2_T3_T4_T5_T6_T7_iT8_NS1_7vsmem_tEE19static_temp_storage has been demoted
// _ZZN3cub18CUB_300001_SM_10006detail6select23DeviceSelectSweepKernelINS2_10policy_hubIiNS0_8NullTypeElLb1ELNS0_10SelectImplE2EE10Policy1000EN6thrust24THRUST_300001_SM_1000_NS6detail15normal_iteratorINSA_10device_ptrIiEEEEPS5_NS2_27partition_distinct_output_tISF_SF_EEPlNS0_13ScanTileStateIiLb1EEE7is_evenS5_iNS2_19streaming_context_tIlLb1EEELS6_2EEEvT0_T1_T2_T3_T4_T5_T6_T7_iT8_NS1_7vsmem_tEE19static_temp_storage has been demoted
// _ZZN3cub18CUB_300001_SM_10006detail6select23DeviceSelectSweepKernelINS2_10policy_hubIiiiLb1ELNS0_10SelectImplE2EE10Policy1000EN6thrust24THRUST_300001_SM_1000_NS6detail15normal_iteratorINS9_10device_ptrIiEEEESE_NS2_27partition_distinct_output_tISE_SE_EEPiNS0_13ScanTileStateIiLb1EEE7is_evenNS0_8NullTypeEiNS2_19streaming_context_tIiLb0EEELS5_2EEEvT0_T1_T2_T3_T4_T5_T6_T7_iT8_NS1_7vsmem_tEE19static_temp_storage has been demoted
// _ZZN3cub18CUB_300001_SM_10006detail6select23DeviceSelectSweepKernelINS2_10policy_hubIiilLb1ELNS0_10SelectImplE2EE10Policy1000EN6thrust24THRUST_300001_SM_1000_NS6detail15normal_iteratorINS9_10device_ptrIiEEEESE_NS2_27partition_distinct_output_tISE_SE_EEPlNS0_13ScanTileStateIiLb1EEE7is_evenNS0_8NullTypeEiNS2_19streaming_context_tIlLb1EEELS5_2EEEvT0_T1_T2_T3_T4_T5_T6_T7_iT8_NS1_7vsmem_tEE19static_temp_storage has been demoted
// _ZZN3cub18CUB_300001_SM_10006detail6select23DeviceSelectSweepKernelINS2_10policy_hubIiNS0_8NullTypeEiLb0ELNS0_10SelectImplE1EE10Policy1000EN6thrust24THRUST_300001_SM_1000_NS6detail15normal_iteratorINSA_10device_ptrIiEEEEPS5_SF_PlNS0_13ScanTileStateIiLb1EEEN4cuda3std3__410__not_fn_tINSB_10functional5actorINSO_9compositeIJNSO_16operator_adaptorINSM_8equal_toIvEEEENSP_INSO_8argumentILj0EEEEENSP_INSO_5valueIiEEEEEEEEEEES5_iNS2_19streaming_context_tIlLb1EEELS6_1EEEvT0_T1_T2_T3_T4_T5_T6_T7_iT8_NS1_7vsmem_tEE19static_temp_storage has been demoted
// _ZZN3cub18CUB_300001_SM_10006detail6reduce28DeviceReduceSingleTileKernelINS2_10policy_hubIN4cuda3std3__45tupleIJblEEEjN6thrust24THRUST_300001_SM_1000_NS8cuda_cub9__find_if7functorIS9_EEE10Policy1000ENSB_12zip_iteratorINS8_IJNSD_26transform_input_iterator_tIbNSB_6detail15normal_iteratorINSB_10device_ptrIiEEEE17greater_than_fourEENSB_17counting_iteratorIlNSB_11use_defaultESS_SS_EEEEEEEPS9_jSF_S9_S9_NS7_10__identityEEEvT0_T1_T2_T3_T4_T6_E12temp_storage has been demoted
// _ZZN3cub18CUB_300001_SM_10006detail6reduce18DeviceReduceKernelINS2_10policy_hubIN4cuda3std3__45tupleIJblEEEjN6thrust24THRUST_300001_SM_1000_NS8cuda_cub9__find_if7functorIS9_EEE10Policy1000ENSB_12zip_iteratorINS8_IJNSD_26transform_input_iterator_tIbNSB_6detail15normal_iteratorINSB_10device_ptrIiEEEE17greater_than_fourEENSB_17counting_iteratorIlNSB_11use_defaultESS_SS_EEEEEEEjSF_S9_NS7_10__identityEEEvT0_PT3_T1_NS0_13GridEvenShareIS10_EET2_T4_E12temp_storage has been demoted
// _ZZN3cub18CUB_300001_SM_10006detail6reduce28DeviceReduceSingleTileKernelINS2_10policy_hubIN4cuda3std3__45tupleIJblEEEyN6thrust24THRUST_300001_SM_1000_NS8cuda_cub9__find_if7functorIS9_EEE10Policy1000ENSB_12zip_iteratorINS8_IJNSD_26transform_input_iterator_tIbNSB_6detail15normal_iteratorINSB_10device_ptrIiEEEE17greater_than_fourEENSB_17counting_iteratorIlNSB_11use_defaultESS_SS_EEEEEEEPS9_ySF_S9_S9_NS7_10__identityEEEvT0_T1_T2_T3_T4_T6_E12temp_storage has been demoted
// _ZZN3cub18CUB_300001_SM_10006detail6reduce18DeviceReduceKernelINS2_10policy_hubIN4cuda3std3__45tupleIJblEEEyN6thrust24THRUST_300001_SM_1000_NS8cuda_cub9__find_if7functorIS9_EEE10Policy1000ENSB_12zip_iteratorINS8_IJNSD_26transform_input_iterator_tIbNSB_6detail15normal_iteratorINSB_10device_ptrIiEEEE17greater_than_fourEENSB_17counting_iteratorIlNSB_11use_defaultESS_SS_EEEEEEEySF_S9_NS7_10__identityEEEvT0_PT3_T1_NS0_13GridEvenShareIS10_EET2_T4_E12temp_storage has been demoted
// _ZZN3cub18CUB_300001_SM_10006detail6reduce28DeviceReduceSingleTileKernelINS2_10policy_hubIN4cuda3std3__45tupleIJblEEEjN6thrust24THRUST_300001_SM_1000_NS8cuda_cub9__find_if7functorIS9_EEE10Policy1000ENSB_12zip_iteratorINS8_IJNSD_26transform_input_iterator_tIbNSB_6detail15normal_iteratorINSB_10device_ptrIiEEEENS7_10__not_fn_tI17greater_than_fourEEEENSB_17counting_iteratorIlNSB_11use_defaultESU_SU_EEEEEEEPS9_jSF_S9_S9_NS7_10__identityEEEvT0_T1_T2_T3_T4_T6_E12temp_storage has been demoted
// _ZZN3cub18CUB_300001_SM_10006detail6reduce18DeviceReduceKernelINS2_10policy_hubIN4cuda3std3__45tupleIJblEEEjN6thrust24THRUST_300001_SM_1000_NS8cuda_cub9__find_if7functorIS9_EEE10Policy1000ENSB_12zip_iteratorINS8_IJNSD_26transform_input_iterator_tIbNSB_6detail15normal_iteratorINSB_10device_ptrIiEEEENS7_10__not_fn_tI17greater_than_fourEEEENSB_17counting_iteratorIlNSB_11use_defaultESU_SU_EEEEEEEjSF_S9_NS7_10__identityEEEvT0_PT3_T1_NS0_13GridEvenShareIS12_EET2_T4_E12temp_storage has been demoted
// _ZZN3cub18CUB_300001_SM_10006detail6reduce28DeviceReduceSingleTileKernelINS2_10policy_hubIN4cuda3std3__45tupleIJblEEEyN6thrust24THRUST_300001_SM_1000_NS8cuda_cub9__find_if7functorIS9_EEE10Policy1000ENSB_12zip_iteratorINS8_IJNSD_26transform_input_iterator_tIbNSB_6detail15normal_iteratorINSB_10device_ptrIiEEEENS7_10__not_fn_tI17greater_than_fourEEEENSB_17counting_iteratorIlNSB_11use_defaultESU_SU_EEEEEEEPS9_ySF_S9_S9_NS7_10__identityEEEvT0_T1_T2_T3_T4_T6_E12temp_storage has been demoted
// _ZZN3cub18CUB_300001_SM_10006detail6reduce18DeviceReduceKernelINS2_10policy_hubIN4cuda3std3__45tupleIJblEEEyN6thrust24THRUST_300001_SM_1000_NS8cuda_cub9__find_if7functorIS9_EEE10Policy1000ENSB_12zip_iteratorINS8_IJNSD_26transform_input_iterator_tIbNSB_6detail15normal_iteratorINSB_10device_ptrIiEEEENS7_10__not_fn_tI17greater_than_fourEEEENSB_17counting_iteratorIlNSB_11use_defaultESU_SU_EEEEEEEySF_S9_NS7_10__identityEEEvT0_PT3_T1_NS0_13GridEvenShareIS12_EET2_T4_E12temp_storage has been demoted
// _ZZN3cub18CUB_300001_SM_10006detail6reduce28DeviceReduceSingleTileKernelINS2_10policy_hubIN4cuda3std3__45tupleIJblEEEjN6thrust24THRUST_300001_SM_1000_NS8cuda_cub9__find_if7functorIS9_EEE10Policy1000ENSB_12zip_iteratorINS8_IJNSD_26transform_input_iterator_tIbNSC_6detail35transform_pair_of_input_iterators_tIbNSB_6detail15normal_iteratorINSB_10device_ptrIiEEEESQ_NS7_8equal_toIiEEEENS7_10__not_fn_tINS7_10__identityEEEEENSB_17counting_iteratorIlNSB_11use_defaultESZ_SZ_EEEEEEEPS9_jSF_S9_S9_SV_EEvT0_T1_T2_T3_T4_T6_E12temp_storage has been demoted
// _ZZN3cub18CUB_300001_SM_10006detail6reduce18DeviceReduceKernelINS2_10policy_hubIN4cuda3std3__45tupleIJblEEEjN6thrust24THRUST_300001_SM_1000_NS8cuda_cub9__find_if7functorIS9_EEE10Policy1000ENSB_12zip_iteratorINS8_IJNSD_26transform_input_iterator_tIbNSC_6detail35transform_pair_of_input_iterators_tIbNSB_6detail15normal_iteratorINSB_10device_ptrIiEEEESQ_NS7_8equal_toIiEEEENS7_10__not_fn_tINS7_10__identityEEEEENSB_17counting_iteratorIlNSB_11use_defaultESZ_SZ_EEEEEEEjSF_S9_SV_EEvT0_PT3_T1_NS0_13GridEvenShareIS16_EET2_T4_E12temp_storage has been demoted
// _ZZN3cub18CUB_300001_SM_10006detail6reduce28DeviceReduceSingleTileKernelINS2_10policy_hubIN4cuda3std3__45tupleIJblEEEyN6thrust24THRUST_300001_SM_1000_NS8cuda_cub9__find_if7functorIS9_EEE10Policy1000ENSB_12zip_iteratorINS8_IJNSD_26transform_input_iterator_tIbNSC_6detail35transform_pair_of_input_iterators_tIbNSB_6detail15normal_iteratorINSB_10device_ptrIiEEEESQ_NS7_8equal_toIiEEEENS7_10__not_fn_tINS7_10__identityEEEEENSB_17counting_iteratorIlNSB_11use_defaultESZ_SZ_EEEEEEEPS9_ySF_S9_S9_SV_EEvT0_T1_T2_T3_T4_T6_E12temp_storage has been demoted
// _ZZN3cub18CUB_300001_SM_10006detail6reduce18DeviceReduceKernelINS2_10policy_hubIN4cuda3std3__45tupleIJblEEEyN6thrust24THRUST_300001_SM_1000_NS8cuda_cub9__find_if7functorIS9_EEE10Policy1000ENSB_12zip_iteratorINS8_IJNSD_26transform_input_iterator_tIbNSC_6detail35transform_pair_of_input_iterators_tIbNSB_6detail15normal_iteratorINSB_10device_ptrIiEEEESQ_NS7_8equal_toIiEEEENS7_10__not_fn_tINS7_10__identityEEEEENSB_17counting_iteratorIlNSB_11use_defaultESZ_SZ_EEEEEEEySF_S9_SV_EEvT0_PT3_T1_NS0_13GridEvenShareIS16_EET2_T4_E12temp_storage has been demoted
// _ZZN3cub18CUB_300001_SM_10006detail4scan16DeviceScanKernelINS2_10policy_hubIiiijN4cuda3std3__44plusIiEEE10Policy1000EN6thrust24THRUST_300001_SM_1000_NS18transform_iteratorINS7_6negateIiEENSD_6detail15normal_iteratorINSD_10device_ptrIiEEEEiiEESL_NS0_13ScanTileStateIiLb1EEES9_NS0_8NullTypeEjiLb0ESP_EEvT0_T1_T2_iT3_T4_T5_E12temp_storage has been demoted
// _ZZN3cub18CUB_300001_SM_10006detail4scan16DeviceScanKernelINS2_10policy_hubIiiimN4cuda3std3__44plusIiEEE10Policy1000EN6thrust24THRUST_300001_SM_1000_NS18transform_iteratorINS7_6negateIiEENSD_6detail15normal_iteratorINSD_10device_ptrIiEEEEiiEESL_NS0_13ScanTileStateIiLb1EEES9_NS0_8NullTypeEmiLb0ESP_EEvT0_T1_T2_iT3_T4_T5_E12temp_storage has been demoted
.global .align 1 .b8 _ZN31_INTERNAL_2c15adbc_4_k_cu__Z1kv4cuda3std3__45__cpo5beginE[1];
.global .align 1 .b8 _ZN31_INTERNAL_2c15adbc_4_k_cu__Z1kv4cuda3std3__45__cpo3endE[1];
.global .align 1 .b8 _ZN31_INTERNAL_2c15adbc_4_k_cu__Z1kv4cuda3std3__45__cpo6cbeginE[1];
.global .align 1 .b8 _ZN31_INTERNAL_2c15adbc_4_k_cu__Z1kv4cuda3std3__45__cpo4cendE[1];
.global .align 1 .b8 _ZN31_INTERNAL_2c15adbc_4_k_cu__Z1kv4cuda3std3__45__cpo6rbeginE[1];
.global .align 1 .b8 _ZN31_INTERNAL_2c15adbc_4_k_cu__Z1kv4cuda3std3__45__cpo4rendE[1];
.global .align 1 .b8 _ZN31_INTERNAL_2c15adbc_4_k_cu__Z1kv4cuda3std3__45__cpo7crbeginE[1];
.global .align 1 .b8 _ZN31_INTERNAL_2c15adbc_4_k_cu__Z1kv4cuda3std3__45__cpo5crendE[1];
.global .align 1 .b8 _ZN31_INTERNAL_2c15adbc_4_k_cu__Z1kv4cuda3std3__433_GLOBAL__N__2c15adbc_4_k_cu__Z1kv6ignoreE[1];
.global .align 1 .b8 _ZN31_INTERNAL_2c15adbc_4_k_cu__Z1kv4cuda3std3__419piecewise_constructE[1];
.global .align 1 .b8 _ZN31_INTERNAL_2c15adbc_4_k_cu__Z1kv4cuda3std3__48in_placeE[1];
.global .align 1 .b8 _ZN31_INTERNAL_2c15adbc_4_k_cu__Z1kv4cuda3std3__420unreachable_sentinelE[1];
.global .align 1 .b8 _ZN31_INTERNAL_2c15adbc_4_k_cu__Z1kv4cuda3std3__47nulloptE[1];
.global .align 1 .b8 _ZN31_INTERNAL_2c15adbc_4_k_cu__Z1kv4cuda3std3__48unexpectE[1];
.global .align 1 .b8 _ZN31_INTERNAL_2c15adbc_4_k_cu__Z1kv4cuda3std6ranges3__45__cpo4swapE[1];
.global .align 1 .b8 _ZN31_INTERNAL_2c15adbc_4_k_cu__Z1kv4cuda3std6ranges3__45__cpo9iter_moveE[1];
.global .align 1 .b8 _ZN31_INTERNAL_2c15adbc_4_k_cu__Z1kv4cuda3std6ranges3__45__cpo5beginE[1];
.global .align 1 .b8 _ZN31_INTERNAL_2c15adbc_4_k_cu__Z1kv4cuda3std6ranges3__45__cpo3endE[1];
.global .align 1 .b8 _ZN31_INTERNAL_2c15adbc_4_k_cu__Z1kv4cuda3std6ranges3__45__cpo6cbeginE[1];
.global .align 1 .b8 _ZN31_INTERNAL_2c15adbc_4_k_cu__Z1kv4cuda3std6ranges3__45__cpo4cendE[1];
.global .align 1 .b8 _ZN31_INTERNAL_2c15adbc_4_k_cu__Z1kv4cuda3std6ranges3__45__cpo7advanceE[1];
.global .align 1 .b8 _ZN31_INTERNAL_2c15adbc_4_k_cu__Z1kv4cuda3std6ranges3__45__cpo9iter_swapE[1];
.global .align 1 .b8 _ZN31_INTERNAL_2c15adbc_4_k_cu__Z1kv4cuda3std6ranges3__45__cpo4nextE[1];
.global .align 1 .b8 _ZN31_INTERNAL_2c15adbc_4_k_cu__Z1kv4cuda3std6ranges3__45__cpo4prevE[1];
.global .align 1 .b8 _ZN31_INTERNAL_2c15adbc_4_k_cu__Z1kv4cuda3std6ranges3__45__cpo4dataE[1];
.global .align 1 .b8 _ZN31_INTERNAL_2c15adbc_4_k_cu__Z1kv4cuda3std6ranges3__45__cpo5cdataE[1];
.global .align 1 .b8 _ZN31_INTERNAL_2c15adbc_4_k_cu__Z1kv4cuda3std6ranges3__45__cpo4sizeE[1];
.global .align 1 .b8 _ZN31_INTERNAL_2c15adbc_4_k_cu__Z1kv4cuda3std6ranges3__45__cpo5ssizeE[1];
.global .align 1 .b8 _ZN31_INTERNAL_2c15adbc_4_k_cu__Z1kv4cuda3std6ranges3__45__cpo8distanceE[1];
.global .align 1 .b8 _ZN31_INTERNAL_2c15adbc_4_k_cu__Z1kv6thrust24THRUST_300001_SM_1000_NS6system6detail10sequential3seqE[1];
.global .align 1 .b8 _ZN31_INTERNAL_2c15adbc_4_k_cu__Z1kv6thrust24THRUST_300001_SM_1000_NS6system3cpp3parE[1];
.global .align 1 .b8 _ZN31_INTERNAL_2c15adbc_4_k_cu__Z1kv6thrust24THRUST_300001_SM_1000_NS8cuda_cub3parE[1];
.global .align 1 .b8 _ZN31_INTERNAL_2c15adbc_4_k_cu__Z1kv6thrust24THRUST_300001_SM_1000_NS8cuda_cub10par_nosyncE[1];
.global .align 1 .b8 _ZN31_INTERNAL_2c15adbc_4_k_cu__Z1kv6thrust24THRUST_300001_SM_1000_NS12placeholders2_1E[1];
.global .align 1 .b8 _ZN31_INTERNAL_2c15adbc_4_k_cu__Z1kv6thrust24THRUST_300001_SM_1000_NS12placeholders2_2E[1];
.global .align 1 .b8 _ZN31_INTERNAL_2c15adbc_4_k_cu__Z1kv6thrust24THRUST_300001_SM_1000_NS12placeholders2_3E[1];
.global .align 1 .b8 _ZN31_INTERNAL_2c15adbc_4_k_cu__Z1kv6thrust24THRUST_300001_SM_1000_NS12placeholders2_4E[1];
.global .align 1 .b8 _ZN31_INTERNAL_2c15adbc_4_k_cu__Z1kv6thrust24THRUST_300001_SM_1000_NS12placeholders2_5E[1];
.global .align 1 .b8 _ZN31_INTERNAL_2c15adbc_4_k_cu__Z1kv6thrust24THRUST_300001_SM_1000_NS12placeholders2_6E[1];
.global .align 1 .b8 _ZN31_INTERNAL_2c15adbc_4_k_cu__Z1kv6thrust24THRUST_300001_SM_1000_NS12placeholders2_7E[1];
.global .align 1 .b8 _ZN31_INTERNAL_2c15adbc_4_k_cu__Z1kv6thrust24THRUST_300001_SM_1000_NS12placeholders2_8E[1];
.global .align 1 .b8 _ZN31_INTERNAL_2c15adbc_4_k_cu__Z1kv6thrust24THRUST_300001_SM_1000_NS12placeholders2_9E[1];
.global .align 1 .b8 _ZN31_INTERNAL_2c15adbc_4_k_cu__Z1kv6thrust24THRUST_300001_SM_1000_NS12placeholders3_10E[1];
.global .align 1 .b8 _ZN31_INTERNAL_2c15adbc_4_k_cu__Z1kv6thrust24THRUST_300001_SM_1000_NS3seqE[1];
.global .align 1 .b8 _ZN31_INTERNAL_2c15adbc_4_k_cu__Z1kv6thrust24THRUST_300001_SM_1000_NS6deviceE[1];
.extern .shared .align 16 .b8 _ZN6thrust24THRUST_300001_SM_1000_NS8cuda_cub4core6detail5shmemE[];

.visible .entry _ZN6thrust24THRUST_300001_SM_1000_NS8cuda_cub4core6detail13_kernel_agentINS1_15__reduce_by_key9InitAgentIN3cub18CUB_300001_SM_100024ReduceByKeyScanTileStateIiiLb1EEEiPiEEJSA_iSB_EEEvDpT0_(
	.param .align 8 .b8 _ZN6thrust24THRUST_300001_SM_1000_NS8cuda_cub4core6detail13_kernel_agentINS1_15__reduce_by_key9InitAgentIN3cub18CUB_300001_SM_100024ReduceByKeyScanTileStateIiiLb1EEEiPiEEJSA_iSB_EEEvDpT0__param_0[8],
	.param .u32 _ZN6thrust24THRUST_300001_SM_1000_NS8cuda_cub4core6detail13_kernel_agentINS1_15__reduce_by_key9InitAgentIN3cub18CUB_300001_SM_100024ReduceByKeyScanTileStateIiiLb1EEEiPiEEJSA_iSB_EEEvDpT0__param_1,
	.param .u64 .ptr .align 1 _ZN6thrust24THRUST_300001_SM_1000_NS8cuda_cub4core6detail13_kernel_agentINS1_15__reduce_by_key9InitAgentIN3cub18CUB_300001_SM_100024ReduceByKeyScanTileStateIiiLb1EEEiPiEEJSA_iSB_EEEvDpT0__param_2
)
.maxntid 128
{
	.reg .pred 	%p<6>;
	.reg .b32 	%r<9>;
	.reg .b64 	%rd<12>;

	ld.param.u64 	%rd3, [_ZN6thrust24THRUST_300001_SM_1000_NS8cuda_cub4core6detail13_kernel_agentINS1_15__reduce_by_key9InitAgentIN3cub18CUB_300001_SM_100024ReduceByKeyScanTileStateIiiLb1EEEiPiEEJSA_iSB_EEEvDpT0__param_0];
	ld.param.u32 	%r4, [_ZN6thrust24THRUST_300001_SM_1000_NS8cuda_cub4core6detail13_kernel_agentINS1_15__reduce_by_key9InitAgentIN3cub18CUB_300001_SM_100024ReduceByKeyScanTileStateIiiLb1EEEiPiEEJSA_iSB_EEEvDpT0__param_1];
	ld.param.u64 	%rd2, [_ZN6thrust24THRUST_300001_SM_1000_NS8cuda_cub4core6detail13_kernel_agentINS1_15__reduce_by_key9InitAgentIN3cub18CUB_300001_SM_100024ReduceByKeyScanTileStateIiiLb1EEEiPiEEJSA_iSB_EEEvDpT0__param_2];
	cvta.to.global.u64 	%rd1, %rd3;
	mov.u32 	%r1, %ctaid.x;
	mov.u32 	%r5, %ntid.x;
	mov.u32 	%r2, %tid.x;
	mad.lo.s32 	%r3, %r1, %r5, %r2;
	setp.ge.s32 	%p1, %r3, %r4;
	@%p1 bra 	$L__BB0_2;
	mul.wide.s32 	%rd4, %r3, 16;
	add.s64 	%rd5, %rd1, %rd4;
	mov.b64 	%rd6, 99;
	mov.b64 	%rd7, 0;
	st.global.v2.u64 	[%rd5+512], {%rd7, %rd6};
$L__BB0_2:
	setp.ne.s32 	%p2, %r1, 0;
	setp.gt.u32 	%p3, %r2, 31;
	or.pred  	%p4, %p2, %p3;
	@%p4 bra 	$L__BB0_4;
	mul.wide.u32 	%rd8, %r2, 16;
	add.s64 	%rd9, %rd1, %rd8;
	mov.b64 	%rd10, 0;
	st.global.v2.u64 	[%rd9], {%rd10, %rd10};
$L__BB0_4:
	or.b32  	%r7, %r1, %r2;
	setp.ne.s32 	%p5, %r7, 0;
	@%p5 bra 	$L__BB0_6;
	cvta.to.global.u64 	%rd11, %rd2;
	mov.b32 	%r8, 0;
	st.global.u32 	[%rd11], %r8;
$L__BB0_6:
	ret;

}
	// .globl	_ZN6thrust24THRUST_300001_SM_1000_NS8cuda_cub4core6detail13_kernel_agentINS1_15__reduce_by_key16ReduceByKeyAgentINS0_6detail15normal_iteratorINS0_10device_ptrIiEEEESB_SB_SB_N4cuda3std3__412not_equal_toIiEENSE_4plusIiEEPiiEEJSB_SB_SB_SB_SJ_N3cub18CUB_300001_SM_100024ReduceByKeyScanTileStateIiiLb1EEESG_SI_iiEEEvDpT0_
.visible .entry _ZN6thrust24THRUST_300001_SM_1000_NS8cuda_cub4core6detail13_kernel_agentINS1_15__reduce_by_key16ReduceByKeyAgentINS0_6detail15normal_iteratorINS0_10device_ptrIiEEEESB_SB_SB_N4cuda3std3__412not_equal_toIiEENSE_4plusIiEEPiiEEJSB_SB_SB_SB_SJ_N3cub18CUB_300001_SM_100024ReduceByKeyScanTileStateIiiLb1EEESG_SI_iiEEEvDpT0_(
	.param .align 8 .b8 _ZN6thrust24THRUST_300001_SM_1000_NS8cuda_cub4core6detail13_kernel_agentINS1_15__reduce_by_key16ReduceByKeyAgentINS0_6detail15normal_iteratorINS0_10device_ptrIiEEEESB_SB_SB_N4cuda3std3__412not_equal_toIiEENSE_4plusIiEEPiiEEJSB_SB_SB_SB_SJ_N3cub18CUB_300001_SM_100024ReduceByKeyScanTileStateIiiLb1EEESG_SI_iiEEEvDpT0__param_0[8],
	.param .align 8 .b8 _ZN6thrust24THRUST_300001_SM_1000_NS8cuda_cub4core6detail13_kernel_agentINS1_15__reduce_by_key16ReduceByKeyAgentINS0_6detail15normal_iteratorINS0_10device_ptrIiEEEESB_SB_SB_N4cuda3std3__412not_equal_toIiEENSE_4plusIiEEPiiEEJSB_SB_SB_SB_SJ_N3cub18CUB_300001_SM_100024ReduceByKeyScanTileStateIiiLb1EEESG_SI_iiEEEvDpT0__param_1[8],
	.param .align 8 .b8 _ZN6thrust24THRUST_300001_SM_1000_NS8cuda_cub4core6detail13_kernel_agentINS1_15__reduce_by_key16ReduceByKeyAgentINS0_6detail15normal_iteratorINS0_10device_ptrIiEEEESB_SB_SB_N4cuda3std3__412not_equal_toIiEENSE_4plusIiEEPiiEEJSB_SB_SB_SB_SJ_N3cub18CUB_300001_SM_100024ReduceByKeyScanTileStateIiiLb1EEESG_SI_iiEEEvDpT0__param_2[8],
	.param .align 8 .b8 _ZN6thrust24THRUST_300001_SM_1000_NS8cuda_cub4core6detail13_kernel_agentINS1_15__reduce_by_key16ReduceByKeyAgentINS0_6detail15normal_iteratorINS0_10device_ptrIiEEEESB_SB_SB_N4cuda3std3__412not_equal_toIiEENSE_4plusIiEEPiiEEJSB_SB_SB_SB_SJ_N3cub18CUB_300001_SM_100024ReduceByKeyScanTileStateIiiLb1EEESG_SI_iiEEEvDpT0__param_3[8],
	.param .u64 .ptr .align 1 _ZN6thrust24THRUST_300001_SM_1000_NS8cuda_cub4core6detail13_kernel_agentINS1_15__reduce_by_key16ReduceByKeyAgentINS0_6detail15normal_iteratorINS0_10device_ptrIiEEEESB_SB_SB_N4cuda3std3__412not_equal_toIiEENSE_4plusIiEEPiiEEJSB_SB_SB_SB_SJ_N3cub18CUB_300001_SM_100024ReduceByKeyScanTileStateIiiLb1EEESG_SI_iiEEEvDpT0__param_4,
	.param .align 8 .b8 _ZN6thrust24THRUST_300001_SM_1000_NS8cuda_cub4core6detail13_kernel_agentINS1_15__reduce_by_key16ReduceByKeyAgentINS0_6detail15normal_iteratorINS0_10device_ptrIiEEEESB_SB_SB_N4cuda3std3__412not_equal_toIiEENSE_4plusIiEEPiiEEJSB_SB_SB_SB_SJ_N3cub18CUB_300001_SM_100024ReduceByKeyScanTileStateIiiLb1EEESG_SI_iiEEEvDpT0__param_5[8],
	.param .align 1 .b8 _ZN6thrust24THRUST_300001_SM_1000_NS8cuda_cub4core6detail13_kernel_agentINS1_15__reduce_by_key16ReduceByKeyAgentINS0_6detail15normal_iteratorINS0_10device_ptrIiEEEESB_SB_SB_N4cuda3std3__412not_equal_toIiEENSE_4plusIiEEPiiEEJSB_SB_SB_SB_SJ_N3cub18CUB_300001_SM_100024ReduceByKeyScanTileStateIiiLb1EEESG_SI_iiEEEvDpT0__param_6[1],
	.param .align 1 .b8 _ZN6thrust24THRUST_300001_SM_1000_NS8cuda_cub4core6detail13_kernel_agentINS1_15__reduce_by_key16ReduceByKeyAgentINS0_6detail15normal_iteratorINS0_10device_ptrIiEEEESB_SB_SB_N4cuda3std3__412not_equal_toIiEENSE_4plusIiEEPiiEEJSB_SB_SB_SB_SJ_N3cub18CUB_300001_SM_100024ReduceByKeyScanTileStateIiiLb1EEESG_SI_iiEEEvDpT0__param_7[1],
	.param .u32 _ZN6thrust24THRUST_300001_SM_1000_NS8cuda_cub4core6detail13_kernel_agentINS1_15__reduce_by_key16ReduceByKeyAgentINS0_6detail15normal_iteratorINS0_10device_ptrIiEEEESB_SB_SB_N4cuda3std3__412not_equal_toIiEENSE_4plusIiEEPiiEEJSB_SB_SB_SB_SJ_N3cub18CUB_300001_SM_100024ReduceByKeyScanTileStateIiiLb1EEESG_SI_iiEEEvDpT0__param_8,
	.param .u32 _ZN6thrust24THRUST_300001_SM_1000_NS8cuda_cub4core6detail13_kernel_agentINS1_15__reduce_by_key16ReduceByKeyAgentINS0_6detail15normal_iteratorINS0_10device_ptrIiEEEESB_SB_SB_N4cuda3std3__412not_equal_toIiEENSE_4plusIiEEPiiEEJSB_SB_SB_SB_SJ_N3cub18CUB_300001_SM_100024ReduceByKeyScanTileStateIiiLb1EEESG_SI_iiEEEvDpT0__param_9
)
.maxntid 256
{
	.reg .pred 	%p<468>;
	.reg .b32 	%r<1954>;
	.reg .b64 	%rd<340>;

	ld.param.u64 	%rd1, [_ZN6thrust24THRUST_300001_SM_1000_NS8cuda_cub4core6detail13_kernel_agentINS1_15__reduce_by_key16ReduceByKeyAgentINS0_6detail15normal_iteratorINS0_10device_ptrIiEEEESB_SB_SB_N4cuda3std3__412not_equal_toIiEENSE_4plusIiEEPiiEEJSB_SB_SB_SB_SJ_N3cub18CUB_300001_SM_100024ReduceByKeyScanTileStateIiiLb1EEESG_SI_iiEEEvDpT0__param_5];
	ld.param.u64 	%rd2, [_ZN6thrust24THRUST_300001_SM_1000_NS8cuda_cub4core6detail13_kernel_agentINS1_15__reduce_by_key16ReduceByKeyAgentINS0_6detail15normal_iteratorINS0_10device_ptrIiEEEESB_SB_SB_N4cuda3std3__412not_equal_toIiEENSE_4plusIiEEPiiEEJSB_SB_SB_SB_SJ_N3cub18CUB_300001_SM_100024ReduceByKeyScanTileStateIiiLb1EEESG_SI_iiEEEvDpT0__param_0];
	ld.param.u64 	%rd3, [_ZN6thrust24THRUST_300001_SM_1000_NS8cuda_cub4core6detail13_kernel_agentINS1_15__reduce_by_key16ReduceByKeyAgentINS0_6detail15normal_iteratorINS0_10device_ptrIiEEEESB_SB_SB_N4cuda3std3__412not_equal_toIiEENSE_4plusIiEEPiiEEJSB_SB_SB_SB_SJ_N3cub18CUB_300001_SM_100024ReduceByKeyScanTileStateIiiLb1EEESG_SI_iiEEEvDpT0__param_1];
	ld.param.u64 	%rd58, [_ZN6thrust24THRUST_300001_SM_1000_NS8cuda_cub4core6detail13_kernel_agentINS1_15__reduce_by_key16ReduceByKeyAgentINS0_6detail15normal_iteratorINS0_10device_ptrIiEEEESB_SB_SB_N4cuda3std3__412not_equal_toIiEENSE_4plusIiEEPiiEEJSB_SB_SB_SB_SJ_N3cub18CUB_300001_SM_100024ReduceByKeyScanTileStateIiiLb1EEESG_SI_iiEEEvDpT0__param_3];
	ld.param.u64 	%rd59, [_ZN6thrust24THRUST_300001_SM_1000_NS8cuda_cub4core6detail13_kernel_agentINS1_15__reduce_by_key16ReduceByKeyAgentINS0_6detail15normal_iteratorINS0_10device_ptrIiEEEESB_SB_SB_N4cuda3std3__412not_equal_toIiEENSE_4plusIiEEPiiEEJSB_SB_SB_SB_SJ_N3cub18CUB_300001_SM_100024ReduceByKeyScanTileStateIiiLb1EEESG_SI_iiEEEvDpT0__param_2];
	ld.param.u32 	%r443, [_ZN6thrust24THRUST_300001_SM_1000_NS8cuda_cub4core6detail13_kernel_agentINS1_15__reduce_by_key16ReduceByKeyAgentINS0_6detail15normal_iteratorINS0_10device_ptrIiEEEESB_SB_SB_N4cuda3std3__412not_equal_toIiEENSE_4plusIiEEPiiEEJSB_SB_SB_SB_SJ_N3cub18CUB_300001_SM_100024ReduceByKeyScanTileStateIiiLb1EEESG_SI_iiEEEvDpT0__param_8];
	cvta.to.global.u64 	%rd4, %rd59;
	cvta.to.global.u64 	%rd5, %rd58;
	mov.u32 	%r1, %ctaid.x;
	mul.lo.s32 	%r2, %r1, 2304;
	sub.s32 	%r3, %r443, %r2;
	setp.lt.s32 	%p12, %r3, 2305;
	@%p12 bra 	$L__BB1_122;
	setp.ne.s32 	%p288, %r1, 0;
	@%p288 bra 	$L__BB1_52;
	mov.u32 	%r1876, %tid.x;
	and.b32  	%r1628, %r1876, 31;
	and.b32  	%r1629, %r1876, 992;
	add.s32 	%r1630, %r2, %r1628;
	mad.lo.s32 	%r1631, %r1629, 9, %r1630;
	mul.wide.u32 	%rd294, %r1631, 4;
	add.s64 	%rd276, %rd2, %rd294;
	// begin inline asm
	ld.global.nc.u32 %r1607, [%rd276];
	// end inline asm
	add.s64 	%rd277, %rd276, 128;
	// begin inline asm
	ld.global.nc.u32 %r1608, [%rd277];
	// end inline asm
	add.s64 	%rd278, %rd276, 256;
	// begin inline asm
	ld.global.nc.u32 %r1609, [%rd278];
	// end inline asm
	add.s64 	%rd279, %rd276, 384;
	// begin inline asm
	ld.global.nc.u32 %r1610, [%rd279];
	// end inline asm
	add.s64 	%rd280, %rd276, 512;
	// begin inline asm
	ld.global.nc.u32 %r1611, [%rd280];
	// end inline asm
	add.s64 	%rd281, %rd276, 640;
	// begin inline asm
	ld.global.nc.u32 %r1612, [%rd281];
	// end inline asm
	add.s64 	%rd282, %rd276, 768;
	// begin inline asm
	ld.global.nc.u32 %r1613, [%rd282];
	// end inline asm
	add.s64 	%rd283, %rd276, 896;
	// begin inline asm
	ld.global.nc.u32 %r1614, [%rd283];
	// end inline asm
	add.s64 	%rd284, %rd276, 1024;
	// begin inline asm
	ld.global.nc.u32 %r1615, [%rd284];
	// end inline asm
	// begin inline asm
	mov.u32 %r1616, %laneid;
	// end inline asm
	shr.u32 	%r6, %r1876, 5;
	mad.lo.s32 	%r1632, %r6, 288, %r1616;
	shl.b32 	%r1633, %r1632, 2;
	mov.u32 	%r1634, _ZN6thrust24THRUST_300001_SM_1000_NS8cuda_cub4core6detail5shmemE;
	add.s32 	%r1635, %r1634, %r1633;
	st.shared.u32 	[%r1635], %r1607;
	st.shared.u32 	[%r1635+128], %r1608;
	st.shared.u32 	[%r1635+256], %r1609;
	st.shared.u32 	[%r1635+384], %r1610;
	st.shared.u32 	[%r1635+512], %r1611;
	st.shared.u32 	[%r1635+640], %r1612;
	st.shared.u32 	[%r1635+768], %r1613;
	st.shared.u32 	[%r1635+896], %r1614;
	st.shared.u32 	[%r1635+1024], %r1615;
	bar.warp.sync 	-1;
	shl.b32 	%r1636, %r1616, 5;
	add.s32 	%r1637, %r1635, %r1636;
	ld.shared.u32 	%r7, [%r1637];
	ld.shared.u32 	%r8, [%r1637+4];
	ld.shared.u32 	%r9, [%r1637+8];
	ld.shared.u32 	%r10, [%r1637+12];
	ld.shared.u32 	%r11, [%r1637+16];
	ld.shared.u32 	%r12, [%r1637+20];
	ld.shared.u32 	%r13, [%r1637+24];
	ld.shared.u32 	%r14, [%r1637+28];
	ld.shared.u32 	%r15, [%r1637+32];
	bar.sync 	0;
	add.s64 	%rd285, %rd3, %rd294;
	// begin inline asm
	ld.global.nc.u32 %r1617, [%rd285];
	// end inline asm
	add.s64 	%rd286, %rd285, 128;
	// begin inline asm
	ld.global.nc.u32 %r1618, [%rd286];
	// end inline asm
	add.s64 	%rd287, %rd285, 256;
	// begin inline asm
	ld.global.nc.u32 %r1619, [%rd287];
	// end inline asm
	add.s64 	%rd288, %rd285, 384;
	// begin inline asm
	ld.global.nc.u32 %r1620, [%rd288];
	// end inline asm
	add.s64 	%rd289, %rd285, 512;
	// begin inline asm
	ld.global.nc.u32 %r1621, [%rd289];
	// end inline asm
	add.s64 	%rd290, %rd285, 640;
	// begin inline asm
	ld.global.nc.u32 %r1622, [%rd290];
	// end inline asm
	add.s64 	%rd291, %rd285, 768;
	// begin inline asm
	ld.global.nc.u32 %r1623, [%rd291];
	// end inline asm
	add.s64 	%rd292, %rd285, 896;
	// begin inline asm
	ld.global.nc.u32 %r1624, [%rd292];
	// end inline asm
	add.s64 	%rd293, %rd285, 1024;
	// begin inline asm
	ld.global.nc.u32 %r1625, [%rd293];
	// end inline asm
	st.shared.u32 	[%r1635], %r1617;
	st.shared.u32 	[%r1635+128], %r1618;
	st.shared.u32 	[%r1635+256], %r1619;
	st.shared.u32 	[%r1635+384], %r1620;
	st.shared.u32 	[%r1635+512], %r1621;
	st.shared.u32 	[%r1635+640], %r1622;
	st.shared.u32 	[%r1635+768], %r1623;
	st.shared.u32 	[%r1635+896], %r1624;
	st.shared.u32 	[%r1635+1024], %r1625;
	bar.warp.sync 	-1;
	ld.shared.u32 	%r16, [%r1637];
	ld.shared.u32 	%r17, [%r1637+4];
	ld.shared.u32 	%r18, [%r1637+8];
	ld.shared.u32 	%r19, [%r1637+12];
	ld.shared.u32 	%r20, [%r1637+16];
	ld.shared.u32 	%r21, [%r1637+20];
	ld.shared.u32 	%r22, [%r1637+24];
	ld.shared.u32 	%r23, [%r1637+28];
	ld.shared.u32 	%r24, [%r1637+32];
	bar.sync 	0;
	shl.b32 	%r1638, %r1876, 2;
	add.s32 	%r1639, %r1634, %r1638;
	add.s32 	%r25, %r1639, 1148;
	st.shared.u32 	[%r1639+1148], %r15;
	bar.sync 	0;
	setp.eq.s32 	%p398, %r1876, 0;
	mov.b32 	%r1870, 0;
	@%p398 bra 	$L__BB1_4;
	ld.shared.u32 	%r1871, [%r25+-4];
	setp.eq.s32 	%p399, %r1871, %r7;
	selp.u32 	%r1870, 1, 0, %p399;
$L__BB1_4:
	setp.eq.s32 	%p400, %r7, %r8;
	selp.u32 	%r1700, 1, 0, %p400;
	setp.eq.s32 	%p401, %r8, %r9;
	selp.u32 	%r1701, 1, 0, %p401;
	setp.eq.s32 	%p402, %r9, %r10;
	selp.u32 	%r1702, 1, 0, %p402;
	setp.eq.s32 	%p403, %r10, %r11;
	selp.u32 	%r1703, 1, 0, %p403;
	setp.eq.s32 	%p404, %r11, %r12;
	selp.u32 	%r1704, 1, 0, %p404;
	setp.eq.s32 	%p405, %r12, %r13;
	selp.u32 	%r1705, 1, 0, %p405;
	setp.eq.s32 	%p406, %r13, %r14;
	selp.u32 	%r1706, 1, 0, %p406;
	setp.eq.s32 	%p407, %r14, %r15;
	selp.u32 	%r1707, 1, 0, %p407;
	add.s32 	%r1708, %r1870, %r1700;
	selp.b32 	%r1709, 0, %r16, %p400;
	add.s32 	%r1710, %r17, %r1709;
	add.s32 	%r30, %r1708, %r1701;
	selp.b32 	%r1711, 0, %r1710, %p401;
	add.s32 	%r1712, %r18, %r1711;
	add.s32 	%r31, %r30, %r1702;
	selp.b32 	%r1713, 0, %r1712, %p402;
	add.s32 	%r1714, %r19, %r1713;
	add.s32 	%r1715, %r31, %r1703;
	selp.b32 	%r1716, 0, %r1714, %p403;
	add.s32 	%r1717, %r20, %r1716;
	add.s32 	%r1718, %r1715, %r1704;
	selp.b32 	%r1719, 0, %r1717, %p404;
	add.s32 	%r1720, %r21, %r1719;
	add.s32 	%r32, %r1718, %r1705;
	selp.b32 	%r1721, 0, %r1720, %p405;
	add.s32 	%r1722, %r22, %r1721;
	add.s32 	%r33, %r32, %r1706;
	selp.b32 	%r1723, 0, %r1722, %p406;
	add.s32 	%r1724, %r23, %r1723;
	add.s32 	%r1641, %r33, %r1707;
	selp.b32 	%r1725, 0, %r1724, %p407;
	add.s32 	%r1646, %r24, %r1725;
	mov.b32 	%r1697, 1;
	mov.b32 	%r1698, 0;
	mov.b32 	%r1699, -1;
	// begin inline asm
	shfl.sync.up.b32 %r1640, %r1641, %r1697, %r1698, %r1699;
	// end inline asm
	// begin inline asm
	shfl.sync.up.b32 %r1645, %r1646, %r1697, %r1698, %r1699;
	// end inline asm
	setp.eq.s32 	%p408, %r1641, 0;
	selp.b32 	%r1726, %r1645, 0, %p408;
	setp.lt.s32 	%p409, %r1616, 1;
	selp.b32 	%r1727, 0, %r1726, %p409;
	add.s32 	%r1656, %r1727, %r1646;
	selp.b32 	%r1728, 0, %r1640, %p409;
	add.s32 	%r1651, %r1728, %r1641;
	mov.b32 	%r1657, 2;
	// begin inline asm
	shfl.sync.up.b32 %r1650, %r1651, %r1657, %r1698, %r1699;
	// end inline asm
	// begin inline asm
	shfl.sync.up.b32 %r1655, %r1656, %r1657, %r1698, %r1699;
	// end inline asm
	setp.eq.s32 	%p410, %r1651, 0;
	selp.b32 	%r1729, %r1655, 0, %p410;
	setp.lt.s32 	%p411, %r1616, 2;
	selp.b32 	%r1730, 0, %r1729, %p411;
	add.s32 	%r1666, %r1730, %r1656;
	selp.b32 	%r1731, 0, %r1650, %p411;
	add.s32 	%r1661, %r1731, %r1651;
	mov.b32 	%r1667, 4;
	// begin inline asm
	shfl.sync.up.b32 %r1660, %r1661, %r1667, %r1698, %r1699;
	// end inline asm
	// begin inline asm
	shfl.sync.up.b32 %r1665, %r1666, %r1667, %r1698, %r1699;
	// end inline asm
	setp.eq.s32 	%p412, %r1661, 0;
	selp.b32 	%r1732, %r1665, 0, %p412;
	setp.lt.s32 	%p413, %r1616, 4;
	selp.b32 	%r1733, 0, %r1732, %p413;
	add.s32 	%r1676, %r1733, %r1666;
	selp.b32 	%r1734, 0, %r1660, %p413;
	add.s32 	%r1671, %r1734, %r1661;
	mov.b32 	%r1677, 8;
	// begin inline asm
	shfl.sync.up.b32 %r1670, %r1671, %r1677, %r1698, %r1699;
	// end inline asm
	// begin inline asm
	shfl.sync.up.b32 %r1675, %r1676, %r1677, %r1698, %r1699;
	// end inline asm
	setp.eq.s32 	%p414, %r1671, 0;
	selp.b32 	%r1735, %r1675, 0, %p414;
	setp.lt.s32 	%p415, %r1616, 8;
	selp.b32 	%r1736, 0, %r1735, %p415;
	add.s32 	%r1686, %r1736, %r1676;
	selp.b32 	%r1737, 0, %r1670, %p415;
	add.s32 	%r1681, %r1737, %r1671;
	mov.b32 	%r1687, 16;
	// begin inline asm
	shfl.sync.up.b32 %r1680, %r1681, %r1687, %r1698, %r1699;
	// end inline asm
	// begin inline asm
	shfl.sync.up.b32 %r1685, %r1686, %r1687, %r1698, %r1699;
	// end inline asm
	setp.eq.s32 	%p416, %r1681, 0;
	selp.b32 	%r1738, %r1685, 0, %p416;
	setp.lt.s32 	%p417, %r1616, 16;
	selp.b32 	%r1739, 0, %r1738, %p417;
	add.s32 	%r1696, %r1739, %r1686;
	selp.b32 	%r1740, 0, %r1680, %p417;
	add.s32 	%r1691, %r1740, %r1681;
	// begin inline asm
	shfl.sync.up.b32 %r1690, %r1691, %r1697, %r1698, %r1699;
	// end inline asm
	// begin inline asm
	shfl.sync.up.b32 %r1695, %r1696, %r1697, %r1698, %r1699;
	// end inline asm
	setp.ne.s32 	%p418, %r1616, 31;
	@%p418 bra 	$L__BB1_6;
	shl.b32 	%r1741, %r6, 3;
	mov.u32 	%r1742, _ZN6thrust24THRUST_300001_SM_1000_NS8cuda_cub4core6detail5shmemE;
	add.s32 	%r1743, %r1742, %r1741;
	st.shared.v2.u32 	[%r1743], {%r1691, %r1696};
$L__BB1_6:
	setp.eq.s32 	%p419, %r13, %r14;
	setp.eq.s32 	%p420, %r12, %r13;
	setp.eq.s32 	%p421, %r11, %r12;
	setp.eq.s32 	%p422, %r10, %r11;
	setp.eq.s32 	%p423, %r9, %r10;
	setp.eq.s32 	%p424, %r8, %r9;
	setp.eq.s32 	%p425, %r7, %r8;
	setp.ne.s32 	%p426, %r1876, 0;
	bar.sync 	0;
	ld.shared.v4.u32 	{%r38, %r1744, %r39, %r1745}, [_ZN6thrust24THRUST_300001_SM_1000_NS8cuda_cub4core6detail5shmemE];
	shr.u32 	%r1746, %r1876, 5;
	add.s32 	%r1747, %r39, %r38;
	setp.eq.s32 	%p427, %r39, 0;
	selp.b32 	%r1748, %r1744, 0, %p427;
	add.s32 	%r1749, %r1748, %r1745;
	setp.eq.s32 	%p428, %r1746, 2;
	selp.b32 	%r1750, %r1749, %r1744, %p428;
	selp.b32 	%r1751, %r1747, %r38, %p428;
	ld.shared.v4.u32 	{%r40, %r1752, %r41, %r1753}, [_ZN6thrust24THRUST_300001_SM_1000_NS8cuda_cub4core6detail5shmemE+16];
	add.s32 	%r1754, %r40, %r1747;
	setp.eq.s32 	%p429, %r40, 0;
	selp.b32 	%r1755, %r1749, 0, %p429;
	add.s32 	%r1756, %r1755, %r1752;
	setp.eq.s32 	%p430, %r1746, 3;
	selp.b32 	%r1757, %r1756, %r1750, %p430;
	selp.b32 	%r1758, %r1754, %r1751, %p430;
	add.s32 	%r1759, %r41, %r1754;
	setp.eq.s32 	%p431, %r41, 0;
	selp.b32 	%r1760, %r1756, 0, %p431;
	add.s32 	%r1761, %r1760, %r1753;
	setp.eq.s32 	%p432, %r1746, 4;
	selp.b32 	%r1762, %r1761, %r1757, %p432;
	selp.b32 	%r1763, %r1759, %r1758, %p432;
	ld.shared.v4.u32 	{%r42, %r1764, %r43, %r1765}, [_ZN6thrust24THRUST_300001_SM_1000_NS8cuda_cub4core6detail5shmemE+32];
	add.s32 	%r1766, %r42, %r1759;
	setp.eq.s32 	%p433, %r42, 0;
	selp.b32 	%r1767, %r1761, 0, %p433;
	add.s32 	%r1768, %r1767, %r1764;
	setp.eq.s32 	%p434, %r1746, 5;
	selp.b32 	%r1769, %r1768, %r1762, %p434;
	selp.b32 	%r1770, %r1766, %r1763, %p434;
	add.s32 	%r1771, %r43, %r1766;
	setp.eq.s32 	%p435, %r43, 0;
	selp.b32 	%r1772, %r1768, 0, %p435;
	add.s32 	%r1773, %r1772, %r1765;
	setp.eq.s32 	%p436, %r1746, 6;
	selp.b32 	%r1774, %r1773, %r1769, %p436;
	selp.b32 	%r1775, %r1771, %r1770, %p436;
	ld.shared.v4.u32 	{%r44, %r1776, %r45, %r1777}, [_ZN6thrust24THRUST_300001_SM_1000_NS8cuda_cub4core6detail5shmemE+48];
	add.s32 	%r1778, %r44, %r1771;
	setp.eq.s32 	%p437, %r44, 0;
	selp.b32 	%r1779, %r1773, 0, %p437;
	add.s32 	%r1780, %r1779, %r1776;
	setp.eq.s32 	%p438, %r1746, 7;
	selp.b32 	%r1781, %r1780, %r1774, %p438;
	selp.b32 	%r1782, %r1778, %r1775, %p438;
	setp.eq.s32 	%p439, %r45, 0;
	selp.b32 	%r1783, %r1780, 0, %p439;
	add.s32 	%r46, %r1783, %r1777;
	setp.lt.u32 	%p440, %r1876, 32;
	selp.b32 	%r1784, 0, %r1781, %p440;
	selp.b32 	%r1785, 0, %r1782, %p440;
	setp.eq.s32 	%p441, %r1690, 0;
	selp.b32 	%r1786, %r1784, 0, %p441;
	add.s32 	%r1787, %r1786, %r1695;
	setp.eq.s32 	%p442, %r1616, 0;
	selp.b32 	%r47, %r1784, %r1787, %p442;
	selp.b32 	%r1788, 0, %r1690, %p442;
	add.s32 	%r48, %r1785, %r1788;
	add.s32 	%r49, %r48, %r1870;
	setp.eq.s32 	%p443, %r1870, 0;
	selp.b32 	%r1789, %r47, 0, %p443;
	add.s32 	%r50, %r1789, %r16;
	selp.u32 	%r1790, 1, 0, %p425;
	add.s32 	%r1791, %r1870, %r1790;
	add.s32 	%r51, %r1791, %r48;
	selp.b32 	%r1792, 0, %r50, %p425;
	add.s32 	%r52, %r17, %r1792;
	add.s32 	%r53, %r30, %r48;
	selp.b32 	%r1793, 0, %r52, %p424;
	add.s32 	%r54, %r18, %r1793;
	add.s32 	%r55, %r31, %r48;
	selp.b32 	%r1794, 0, %r54, %p423;
	add.s32 	%r56, %r19, %r1794;
	selp.u32 	%r1795, 1, 0, %p422;
	add.s32 	%r57, %r55, %r1795;
	selp.b32 	%r1796, 0, %r56, %p422;
	add.s32 	%r58, %r20, %r1796;
	selp.u32 	%r1797, 1, 0, %p421;
	add.s32 	%r59, %r57, %r1797;
	selp.b32 	%r1798, 0, %r58, %p421;
	add.s32 	%r60, %r21, %r1798;
	add.s32 	%r61, %r32, %r48;
	selp.b32 	%r1799, 0, %r60, %p420;
	add.s32 	%r62, %r22, %r1799;
	add.s32 	%r63, %r33, %r48;
	selp.b32 	%r1800, 0, %r62, %p419;
	add.s32 	%r64, %r23, %r1800;
	@%p426 bra 	$L__BB1_8;
	add.s32 	%r1801, %r39, %r38;
	add.s32 	%r1802, %r40, %r1801;
	add.s32 	%r1803, %r41, %r1802;
	add.s32 	%r1804, %r42, %r1803;
	add.s32 	%r1805, %r43, %r1804;
	add.s32 	%r1806, %r44, %r1805;
	add.s32 	%r1807, %r45, %r1806;
	mov.b64 	%rd296, {%r1807, %r46};
	add.s64 	%rd295, %rd1, 512;
	mov.b64 	%rd297, 101;
	// begin inline asm
	st.relaxed.gpu.v2.u64 [%rd295], {%rd296, %rd297};
	// end inline asm
$L__BB1_8:
	add.s32 	%r1808, %r39, %r38;
	add.s32 	%r1809, %r40, %r1808;
	add.s32 	%r1810, %r41, %r1809;
	add.s32 	%r1811, %r42, %r1810;
	add.s32 	%r1812, %r43, %r1811;
	add.s32 	%r1813, %r44, %r1812;
	add.s32 	%r65, %r45, %r1813;
	setp.lt.s32 	%p444, %r65, 257;
	@%p444 bra 	$L__BB1_34;
	bar.sync 	0;
	@%p443 bra 	$L__BB1_11;
	shl.b32 	%r1814, %r48, 3;
	mov.u32 	%r1815, _ZN6thrust24THRUST_300001_SM_1000_NS8cuda_cub4core6detail5shmemE;
	add.s32 	%r1816, %r1815, %r1814;
	st.shared.v2.u32 	[%r1816], {%r1871, %r47};
$L__BB1_11:
	setp.ne.s32 	%p455, %r7, %r8;
	@%p455 bra 	$L__BB1_13;
	shl.b32 	%r1817, %r49, 3;
	mov.u32 	%r1818, _ZN6thrust24THRUST_300001_SM_1000_NS8cuda_cub4core6detail5shmemE;
	add.s32 	%r1819, %r1818, %r1817;
	st.shared.v2.u32 	[%r1819], {%r7, %r50};
$L__BB1_13:
	setp.ne.s32 	%p456, %r8, %r9;
	@%p456 bra 	$L__BB1_15;
	shl.b32 	%r1820, %r51, 3;
	mov.u32 	%r1821, _ZN6thrust24THRUST_300001_SM_1000_NS8cuda_cub4core6detail5shmemE;
	add.s32 	%r1822, %r1821, %r1820;
	st.shared.v2.u32 	[%r1822], {%r8, %r52};
$L__BB1_15:
	setp.ne.s32 	%p457, %r9, %r10;
	@%p457 bra 	$L__BB1_17;
	shl.b32 	%r1823, %r53, 3;
	mov.u32 	%r1824, _ZN6thrust24THRUST_300001_SM_1000_NS8cuda_cub4core6detail5shmemE;
	add.s32 	%r1825, %r1824, %r1823;
	st.shared.v2.u32 	[%r1825], {%r9, %r54};
$L__BB1_17:
	setp.ne.s32 	%p458, %r10, %r11;
	@%p458 bra 	$L__BB1_19;
	shl.b32 	%r1826, %r55, 3;
	mov.u32 	%r1827, _ZN6thrust24THRUST_300001_SM_1000_NS8cuda_cub4core6detail5shmemE;
	add.s32 	%r1828, %r1827, %r1826;
	st.shared.v2.u32 	[%r1828], {%r10, %r56};
$L__BB1_19:
	setp.ne.s32 	%p459, %r11, %r12;
	@%p459 bra 	$L__BB1_21;
	shl.b32 	%r1829, %r57, 3;
	mov.u32 	%r1830, _ZN6thrust24THRUST_300001_SM_1000_NS8cuda_cub4core6detail5shmemE;
	add.s32 	%r1831, %r1830, %r1829;
	st.shared.v2.u32 	[%r1831], {%r11, %r58};
$L__BB1_21:
	setp.ne.s32 	%p460, %r12, %r13;
	@%p460 bra 	$L__BB1_23;
	shl.b32 	%r1832, %r59, 3;
	mov.u32 	%r1833, _ZN6thrust24THRUST_300001_SM_1000_NS8cuda_cub4core6detail5shmemE;
	add.s32 	%r1834, %r1833, %r1832;
	st.shared.v2.u32 	[%r1834], {%r12, %r60};
$L__BB1_23:
	setp.ne.s32 	%p461, %r13, %r14;
	@%p461 bra 	$L__BB1_25;
	shl.b32 	%r1835, %r61, 3;
	mov.u32 	%r1836, _ZN6thrust24THRUST_300001_SM_1000_NS8cuda_cub4core6detail5shmemE;
	add.s32 	%r1837, %r1836, %r1835;
	st.shared.v2.u32 	[%r1837], {%r13, %r62};
$L__BB1_25:
	setp.ne.s32 	%p462, %r14, %r15;
	@%p462 bra 	$L__BB1_27;
	shl.b32 	%r1838, %r63, 3;
	mov.u32 	%r1839, _ZN6thrust24THRUST_300001_SM_1000_NS8cuda_cub4core6detail5shmemE;
	add.s32 	%r1840, %r1839, %r1838;
	st.shared.v2.u32 	[%r1840], {%r14, %r64};
$L__BB1_27:
	bar.sync 	0;
	setp.ge.u32 	%p463, %r1876, %r65;
	@%p463 bra 	$L__BB1_322;
	add.s32 	%r1841, %r39, %r40;
	add.s32 	%r1842, %r1841, %r41;
	add.s32 	%r1843, %r1842, %r42;
	add.s32 	%r1844, %r1843, %r43;
	add.s32 	%r1845, %r1844, %r44;
	add.s32 	%r1846, %r1845, %r45;
	add.s32 	%r1847, %r1846, %r38;
	not.b32 	%r1848, %r1876;
	add.s32 	%r66, %r1847, %r1848;
	and.b32  	%r1849, %r66, 768;
	setp.eq.s32 	%p464, %r1849, 768;
	@%p464 bra 	$L__BB1_31;
	shr.u32 	%r1850, %r66, 8;
	add.s32 	%r1851, %r1850, 1;
	and.b32  	%r1852, %r1851, 3;
	mul.wide.u32 	%rd325, %r1876, 4;
	add.s64 	%rd331, %rd5, %rd325;
	add.s64 	%rd330, %rd4, %rd325;
	shl.b32 	%r1853, %r1876, 3;
	mov.u32 	%r1854, _ZN6thrust24THRUST_300001_SM_1000_NS8cuda_cub4core6detail5shmemE;
	add.s32 	%r1873, %r1854, %r1853;
	neg.s32 	%r1872, %r1852;
	shl.b32 	%r1855, %r1851, 8;
	and.b32  	%r1856, %r1855, 768;
	add.s32 	%r1876, %r1876, %r1856;
$L__BB1_30:
	.pragma "nounroll";
	ld.shared.v2.u32 	{%r1857, %r1858}, [%r1873];
	st.global.u32 	[%rd330], %r1857;
	st.global.u32 	[%rd331], %r1858;
	add.s64 	%rd331, %rd331, 1024;
	add.s64 	%rd330, %rd330, 1024;
	add.s32 	%r1873, %r1873, 2048;
	add.s32 	%r1872, %r1872, 1;
	setp.ne.s32 	%p465, %r1872, 0;
	@%p465 bra 	$L__BB1_30;
$L__BB1_31:
	setp.lt.u32 	%p466, %r66, 768;
	@%p466 bra 	$L__BB1_322;
	mul.wide.u32 	%rd326, %r1876, 4;
	add.s64 	%rd327, %rd326, 2048;
	add.s64 	%rd333, %rd4, %rd327;
	add.s64 	%rd332, %rd5, %rd327;
	shl.b32 	%r1859, %r1876, 3;
	mov.u32 	%r1860, _ZN6thrust24THRUST_300001_SM_1000_NS8cuda_cub4core6detail5shmemE;
	add.s32 	%r1861, %r1859, %r1860;
	add.s32 	%r1875, %r1861, 4096;
$L__BB1_33:
	ld.shared.v2.u32 	{%r1862, %r1863}, [%r1875+-4096];
	st.global.u32 	[%rd333+-2048], %r1862;
	st.global.u32 	[%rd332+-2048], %r1863;
	ld.shared.v2.u32 	{%r1864, %r1865}, [%r1875+-2048];
	st.global.u32 	[%rd333+-1024], %r1864;
	st.global.u32 	[%rd332+-1024], %r1865;
	ld.shared.v2.u32 	{%r1866, %r1867}, [%r1875];
	st.global.u32 	[%rd333], %r1866;
	st.global.u32 	[%rd332], %r1867;
	ld.shared.v2.u32 	{%r1868, %r1869}, [%r1875+2048];
	st.global.u32 	[%rd333+1024], %r1868;
	st.global.u32 	[%rd332+1024], %r1869;
	add.s32 	%r1876, %r1876, 1024;
	add.s64 	%rd333, %rd333, 4096;
	add.s64 	%rd332, %rd332, 4096;
	add.s32 	%r1875, %r1875, 8192;
	setp.lt.s32 	%p467, %r1876, %r65;
	@%p467 bra 	$L__BB1_33;
	bra.uni 	$L__BB1_322;
$L__BB1_34:
	@%p443 bra 	$L__BB1_36;
	mul.wide.s32 	%rd298, %r48, 4;
	add.s64 	%rd299, %rd4, %rd298;
	st.global.u32 	[%rd299], %r1871;
	add.s64 	%rd300, %rd5, %rd298;
	st.global.u32 	[%rd300], %r47;
$L__BB1_36:
	setp.ne.s32 	%p446, %r7, %r8;
	@%p446 bra 	$L__BB1_38;
	mul.wide.s32 	%rd301, %r49, 4;
	add.s64 	%rd302, %rd4, %rd301;
	st.global.u32 	[%rd302], %r7;
	add.s64 	%rd303, %rd5, %rd301;
	st.global.u32 	[%rd303], %r50;
$L__BB1_38:
	setp.ne.s32 	%p447, %r8, %r9;
	@%p447 bra 	$L__BB1_40;
	mul.wide.s32 	%rd304, %r51, 4;
	add.s64 	%rd305, %rd4, %rd304;
	st.global.u32 	[%rd305], %r8;
	add.s64 	%rd306, %rd5, %rd304;
	st.global.u32 	[%rd306], %r52;
$L__BB1_40:
	setp.ne.s32 	%p448, %r9, %r10;
	@%p448 bra 	$L__BB1_42;
	mul.wide.s32 	%rd307, %r53, 4;
	add.s64 	%rd308, %rd4, %rd307;
	st.global.u32 	[%rd308], %r9;
	add.s64 	%rd309, %rd5, %rd307;
	st.global.u32 	[%rd309], %r54;
$L__BB1_42:
	setp.ne.s32 	%p449, %r10, %r11;
	@%p449 bra 	$L__BB1_44;
	mul.wide.s32 	%rd310, %r55, 4;
	add.s64 	%rd311, %rd4, %rd310;
	st.global.u32 	[%rd311], %r10;
	add.s64 	%rd312, %rd5, %rd310;
	st.global.u32 	[%rd312], %r56;
$L__BB1_44:
	setp.ne.s32 	%p450, %r11, %r12;
	@%p450 bra 	$L__BB1_46;
	mul.wide.s32 	%rd313, %r57, 4;
	add.s64 	%rd314, %rd4, %rd313;
	st.global.u32 	[%rd314], %r11;
	add.s64 	%rd315, %rd5, %rd313;
	st.global.u32 	[%rd315], %r58;
$L__BB1_46:
	setp.ne.s32 	%p451, %r12, %r13;
	@%p451 bra 	$L__BB1_48;
	mul.wide.s32 	%rd316, %r59, 4;
	add.s64 	%rd317, %rd4, %rd316;
	st.global.u32 	[%rd317], %r12;
	add.s64 	%rd318, %rd5, %rd316;
	st.global.u32 	[%rd318], %r60;
$L__BB1_48:
	setp.ne.s32 	%p452, %r13, %r14;
	@%p452 bra 	$L__BB1_50;
	mul.wide.s32 	%rd319, %r61, 4;
	add.s64 	%rd320, %rd4, %rd319;
	st.global.u32 	[%rd320], %r13;
	add.s64 	%rd321, %rd5, %rd319;
	st.global.u32 	[%rd321], %r62;
$L__BB1_50:
	setp.ne.s32 	%p453, %r14, %r15;
	@%p453 bra 	$L__BB1_322;
	mul.wide.s32 	%rd322, %r63, 4;
	add.s64 	%rd323, %rd4, %rd322;
	st.global.u32 	[%rd323], %r14;
	add.s64 	%rd324, %rd5, %rd322;
	st.global.u32 	[%rd324], %r64;
	bra.uni 	$L__BB1_322;
$L__BB1_52:
	mov.u32 	%r1892, %tid.x;
	and.b32  	%r1186, %r1892, 31;
	and.b32  	%r1187, %r1892, 992;
	add.s32 	%r1188, %r2, %r1186;
	mad.lo.s32 	%r81, %r1187, 9, %r1188;
	mul.wide.u32 	%rd211, %r81, 4;
	add.s64 	%rd202, %rd2, %rd211;
	// begin inline asm
	ld.global.nc.u32 %r1175, [%rd202];
	// end inline asm
	add.s64 	%rd203, %rd202, 128;
	// begin inline asm
	ld.global.nc.u32 %r1176, [%rd203];
	// end inline asm
	add.s64 	%rd204, %rd202, 256;
	// begin inline asm
	ld.global.nc.u32 %r1177, [%rd204];
	// end inline asm
	add.s64 	%rd205, %rd202, 384;
	// begin inline asm
	ld.global.nc.u32 %r1178, [%rd205];
	// end inline asm
	add.s64 	%rd206, %rd202, 512;
	// begin inline asm
	ld.global.nc.u32 %r1179, [%rd206];
	// end inline asm
	add.s64 	%rd207, %rd202, 640;
	// begin inline asm
	ld.global.nc.u32 %r1180, [%rd207];
	// end inline asm
	add.s64 	%rd208, %rd202, 768;
	// begin inline asm
	ld.global.nc.u32 %r1181, [%rd208];
	// end inline asm
	add.s64 	%rd209, %rd202, 896;
	// begin inline asm
	ld.global.nc.u32 %r1182, [%rd209];
	// end inline asm
	add.s64 	%rd210, %rd202, 1024;
	// begin inline asm
	ld.global.nc.u32 %r1183, [%rd210];
	// end inline asm
	// begin inline asm
	mov.u32 %r1184, %laneid;
	// end inline asm
	shr.u32 	%r83, %r1892, 5;
	mad.lo.s32 	%r1189, %r83, 288, %r1184;
	shl.b32 	%r1190, %r1189, 2;
	mov.u32 	%r1191, _ZN6thrust24THRUST_300001_SM_1000_NS8cuda_cub4core6detail5shmemE;
	add.s32 	%r84, %r1191, %r1190;
	st.shared.u32 	[%r84], %r1175;
	st.shared.u32 	[%r84+128], %r1176;
	st.shared.u32 	[%r84+256], %r1177;
	st.shared.u32 	[%r84+384], %r1178;
	st.shared.u32 	[%r84+512], %r1179;
	st.shared.u32 	[%r84+640], %r1180;
	st.shared.u32 	[%r84+768], %r1181;
	st.shared.u32 	[%r84+896], %r1182;
	st.shared.u32 	[%r84+1024], %r1183;
	bar.warp.sync 	-1;
	shl.b32 	%r1192, %r1184, 5;
	add.s32 	%r85, %r84, %r1192;
	ld.shared.u32 	%r86, [%r85];
	ld.shared.u32 	%r87, [%r85+4];
	ld.shared.u32 	%r88, [%r85+8];
	ld.shared.u32 	%r89, [%r85+12];
	ld.shared.u32 	%r90, [%r85+16];
	ld.shared.u32 	%r91, [%r85+20];
	ld.shared.u32 	%r92, [%r85+24];
	ld.shared.u32 	%r93, [%r85+28];
	ld.shared.u32 	%r94, [%r85+32];
	setp.ne.s32 	%p289, %r1892, 0;
	mov.b32 	%r1878, 0;
	@%p289 bra 	$L__BB1_54;
	mul.wide.u32 	%rd213, %r2, 4;
	add.s64 	%rd214, %rd2, %rd213;
	add.s64 	%rd212, %rd214, -4;
	// begin inline asm
	ld.global.nc.u32 %r1878, [%rd212];
	// end inline asm
$L__BB1_54:
	setp.eq.s32 	%p290, %r1892, 0;
	bar.sync 	0;
	add.s64 	%rd215, %rd3, %rd211;
	// begin inline asm
	ld.global.nc.u32 %r1194, [%rd215];
	// end inline asm
	add.s64 	%rd216, %rd215, 128;
	// begin inline asm
	ld.global.nc.u32 %r1195, [%rd216];
	// end inline asm
	add.s64 	%rd217, %rd215, 256;
	// begin inline asm
	ld.global.nc.u32 %r1196, [%rd217];
	// end inline asm
	add.s64 	%rd218, %rd215, 384;
	// begin inline asm
	ld.global.nc.u32 %r1197, [%rd218];
	// end inline asm
	add.s64 	%rd219, %rd215, 512;
	// begin inline asm
	ld.global.nc.u32 %r1198, [%rd219];
	// end inline asm
	add.s64 	%rd220, %rd215, 640;
	// begin inline asm
	ld.global.nc.u32 %r1199, [%rd220];
	// end inline asm
	add.s64 	%rd221, %rd215, 768;
	// begin inline asm
	ld.global.nc.u32 %r1200, [%rd221];
	// end inline asm
	add.s64 	%rd222, %rd215, 896;
	// begin inline asm
	ld.global.nc.u32 %r1201, [%rd222];
	// end inline asm
	add.s64 	%rd223, %rd215, 1024;
	// begin inline asm
	ld.global.nc.u32 %r1202, [%rd223];
	// end inline asm
	st.shared.u32 	[%r84], %r1194;
	st.shared.u32 	[%r84+128], %r1195;
	st.shared.u32 	[%r84+256], %r1196;
	st.shared.u32 	[%r84+384], %r1197;
	st.shared.u32 	[%r84+512], %r1198;
	st.shared.u32 	[%r84+640], %r1199;
	st.shared.u32 	[%r84+768], %r1200;
	st.shared.u32 	[%r84+896], %r1201;
	st.shared.u32 	[%r84+1024], %r1202;
	bar.warp.sync 	-1;
	ld.shared.u32 	%r97, [%r85];
	ld.shared.u32 	%r98, [%r85+4];
	ld.shared.u32 	%r99, [%r85+8];
	ld.shared.u32 	%r100, [%r85+12];
	ld.shared.u32 	%r101, [%r85+16];
	ld.shared.u32 	%r102, [%r85+20];
	ld.shared.u32 	%r103, [%r85+24];
	ld.shared.u32 	%r104, [%r85+28];
	ld.shared.u32 	%r105, [%r85+32];
	bar.sync 	0;
	shl.b32 	%r1203, %r1892, 2;
	add.s32 	%r1205, %r1191, %r1203;
	add.s32 	%r106, %r1205, 1148;
	st.shared.u32 	[%r1205+1148], %r94;
	bar.sync 	0;
	@%p290 bra 	$L__BB1_56;
	ld.shared.u32 	%r1878, [%r106+-4];
$L__BB1_56:
	setp.eq.s32 	%p291, %r1878, %r86;
	selp.u32 	%r1266, 1, 0, %p291;
	setp.eq.s32 	%p292, %r86, %r87;
	selp.u32 	%r1267, 1, 0, %p292;
	setp.eq.s32 	%p293, %r87, %r88;
	selp.u32 	%r1268, 1, 0, %p293;
	setp.eq.s32 	%p294, %r88, %r89;
	selp.u32 	%r1269, 1, 0, %p294;
	setp.eq.s32 	%p295, %r89, %r90;
	selp.u32 	%r1270, 1, 0, %p295;
	setp.eq.s32 	%p296, %r90, %r91;
	selp.u32 	%r1271, 1, 0, %p296;
	setp.eq.s32 	%p297, %r91, %r92;
	selp.u32 	%r1272, 1, 0, %p297;
	setp.eq.s32 	%p298, %r92, %r93;
	selp.u32 	%r1273, 1, 0, %p298;
	setp.eq.s32 	%p299, %r93, %r94;
	selp.u32 	%r1274, 1, 0, %p299;
	add.s32 	%r1275, %r1267, %r1266;
	selp.b32 	%r1276, 0, %r97, %p292;
	add.s32 	%r1277, %r98, %r1276;
	add.s32 	%r1278, %r1275, %r1268;
	selp.b32 	%r1279, 0, %r1277, %p293;
	add.s32 	%r1280, %r99, %r1279;
	add.s32 	%r1281, %r1278, %r1269;
	selp.b32 	%r1282, 0, %r1280, %p294;
	add.s32 	%r1283, %r100, %r1282;
	add.s32 	%r1284, %r1281, %r1270;
	selp.b32 	%r1285, 0, %r1283, %p295;
	add.s32 	%r1286, %r101, %r1285;
	add.s32 	%r1287, %r1284, %r1271;
	selp.b32 	%r1288, 0, %r1286, %p296;
	add.s32 	%r1289, %r102, %r1288;
	add.s32 	%r1290, %r1287, %r1272;
	selp.b32 	%r1291, 0, %r1289, %p297;
	add.s32 	%r1292, %r103, %r1291;
	add.s32 	%r1293, %r1290, %r1273;
	selp.b32 	%r1294, 0, %r1292, %p298;
	add.s32 	%r1295, %r104, %r1294;
	add.s32 	%r1207, %r1293, %r1274;
	selp.b32 	%r1296, 0, %r1295, %p299;
	add.s32 	%r1212, %r105, %r1296;
	mov.b32 	%r1263, 1;
	mov.b32 	%r1264, 0;
	mov.b32 	%r1265, -1;
	// begin inline asm
	shfl.sync.up.b32 %r1206, %r1207, %r1263, %r1264, %r1265;
	// end inline asm
	// begin inline asm
	shfl.sync.up.b32 %r1211, %r1212, %r1263, %r1264, %r1265;
	// end inline asm
	setp.eq.s32 	%p300, %r1207, 0;
	selp.b32 	%r1297, %r1211, 0, %p300;
	setp.lt.s32 	%p301, %r1184, 1;
	selp.b32 	%r1298, 0, %r1206, %p301;
	add.s32 	%r1217, %r1298, %r1207;
	selp.b32 	%r1299, 0, %r1297, %p301;
	add.s32 	%r1222, %r1299, %r1212;
	mov.b32 	%r1223, 2;
	// begin inline asm
	shfl.sync.up.b32 %r1216, %r1217, %r1223, %r1264, %r1265;
	// end inline asm
	// begin inline asm
	shfl.sync.up.b32 %r1221, %r1222, %r1223, %r1264, %r1265;
	// end inline asm
	setp.eq.s32 	%p302, %r1217, 0;
	selp.b32 	%r1300, %r1221, 0, %p302;
	setp.lt.s32 	%p303, %r1184, 2;
	selp.b32 	%r1301, 0, %r1216, %p303;
	add.s32 	%r1227, %r1301, %r1217;
	selp.b32 	%r1302, 0, %r1300, %p303;
	add.s32 	%r1232, %r1302, %r1222;
	mov.b32 	%r1233, 4;
	// begin inline asm
	shfl.sync.up.b32 %r1226, %r1227, %r1233, %r1264, %r1265;
	// end inline asm
	// begin inline asm
	shfl.sync.up.b32 %r1231, %r1232, %r1233, %r1264, %r1265;
	// end inline asm
	setp.eq.s32 	%p304, %r1227, 0;
	selp.b32 	%r1303, %r1231, 0, %p304;
	setp.lt.s32 	%p305, %r1184, 4;
	selp.b32 	%r1304, 0, %r1226, %p305;
	add.s32 	%r1237, %r1304, %r1227;
	selp.b32 	%r1305, 0, %r1303, %p305;
	add.s32 	%r1242, %r1305, %r1232;
	mov.b32 	%r1243, 8;
	// begin inline asm
	shfl.sync.up.b32 %r1236, %r1237, %r1243, %r1264, %r1265;
	// end inline asm
	// begin inline asm
	shfl.sync.up.b32 %r1241, %r1242, %r1243, %r1264, %r1265;
	// end inline asm
	setp.eq.s32 	%p306, %r1237, 0;
	selp.b32 	%r1306, %r1241, 0, %p306;
	setp.lt.s32 	%p307, %r1184, 8;
	selp.b32 	%r1307, 0, %r1236, %p307;
	add.s32 	%r1247, %r1307, %r1237;
	selp.b32 	%r1308, 0, %r1306, %p307;
	add.s32 	%r1252, %r1308, %r1242;
	mov.b32 	%r1253, 16;
	// begin inline asm
	shfl.sync.up.b32 %r1246, %r1247, %r1253, %r1264, %r1265;
	// end inline asm
	// begin inline asm
	shfl.sync.up.b32 %r1251, %r1252, %r1253, %r1264, %r1265;
	// end inline asm
	setp.eq.s32 	%p308, %r1247, 0;
	selp.b32 	%r1309, %r1251, 0, %p308;
	setp.lt.s32 	%p309, %r1184, 16;
	selp.b32 	%r1310, 0, %r1246, %p309;
	add.s32 	%r1257, %r1310, %r1247;
	selp.b32 	%r1311, 0, %r1309, %p309;
	add.s32 	%r1262, %r1311, %r1252;
	// begin inline asm
	shfl.sync.up.b32 %r1882, %r1257, %r1263, %r1264, %r1265;
	// end inline asm
	// begin inline asm
	shfl.sync.up.b32 %r1883, %r1262, %r1263, %r1264, %r1265;
	// end inline asm
	setp.ne.s32 	%p310, %r1184, 31;
	@%p310 bra 	$L__BB1_58;
	shl.b32 	%r1312, %r83, 3;
	mov.u32 	%r1313, _ZN6thrust24THRUST_300001_SM_1000_NS8cuda_cub4core6detail5shmemE;
	add.s32 	%r1314, %r1313, %r1312;
	st.shared.v2.u32 	[%r1314], {%r1257, %r1262};
$L__BB1_58:
	bar.sync 	0;
	ld.shared.v4.u32 	{%r1315, %r1316, %r1317, %r1318}, [_ZN6thrust24THRUST_300001_SM_1000_NS8cuda_cub4core6detail5shmemE];
	add.s32 	%r1319, %r1317, %r1315;
	setp.eq.s32 	%p311, %r1317, 0;
	selp.b32 	%r1320, %r1316, 0, %p311;
	add.s32 	%r1321, %r1320, %r1318;
	setp.eq.s32 	%p312, %r83, 2;
	selp.b32 	%r1322, %r1319, %r1315, %p312;
	selp.b32 	%r1323, %r1321, %r1316, %p312;
	ld.shared.v4.u32 	{%r1324, %r1325, %r1326, %r1327}, [_ZN6thrust24THRUST_300001_SM_1000_NS8cuda_cub4core6detail5shmemE+16];
	add.s32 	%r1328, %r1324, %r1319;
	setp.eq.s32 	%p313, %r1324, 0;
	selp.b32 	%r1329, %r1321, 0, %p313;
	add.s32 	%r1330, %r1329, %r1325;
	setp.eq.s32 	%p314, %r83, 3;
	selp.b32 	%r1331, %r1328, %r1322, %p314;
	selp.b32 	%r1332, %r1330, %r1323, %p314;
	add.s32 	%r1333, %r1326, %r1328;
	setp.eq.s32 	%p315, %r1326, 0;
	selp.b32 	%r1334, %r1330, 0, %p315;
	add.s32 	%r1335, %r1334, %r1327;
	setp.eq.s32 	%p316, %r83, 4;
	selp.b32 	%r1336, %r1333, %r1331, %p316;
	selp.b32 	%r1337, %r1335, %r1332, %p316;
	ld.shared.v4.u32 	{%r1338, %r1339, %r1340, %r1341}, [_ZN6thrust24THRUST_300001_SM_1000_NS8cuda_cub4core6detail5shmemE+32];
	add.s32 	%r1342, %r1338, %r1333;
	setp.eq.s32 	%p317, %r1338, 0;
	selp.b32 	%r1343, %r1335, 0, %p317;
	add.s32 	%r1344, %r1343, %r1339;
	setp.eq.s32 	%p318, %r83, 5;
	selp.b32 	%r1345, %r1342, %r1336, %p318;
	selp.b32 	%r1346, %r1344, %r1337, %p318;
	add.s32 	%r1347, %r1340, %r1342;
	setp.eq.s32 	%p319, %r1340, 0;
	selp.b32 	%r1348, %r1344, 0, %p319;
	add.s32 	%r1349, %r1348, %r1341;
	setp.eq.s32 	%p320, %r83, 6;
	selp.b32 	%r1350, %r1347, %r1345, %p320;
	selp.b32 	%r1351, %r1349, %r1346, %p320;
	ld.shared.v4.u32 	{%r1352, %r1353, %r1354, %r1355}, [_ZN6thrust24THRUST_300001_SM_1000_NS8cuda_cub4core6detail5shmemE+48];
	add.s32 	%r1356, %r1352, %r1347;
	setp.eq.s32 	%p321, %r1352, 0;
	selp.b32 	%r1357, %r1349, 0, %p321;
	add.s32 	%r1358, %r1357, %r1353;
	setp.eq.s32 	%p322, %r83, 7;
	selp.b32 	%r113, %r1356, %r1350, %p322;
	selp.b32 	%r114, %r1358, %r1351, %p322;
	add.s32 	%r115, %r1354, %r1356;
	setp.eq.s32 	%p323, %r1354, 0;
	selp.b32 	%r1359, %r1358, 0, %p323;
	add.s32 	%r116, %r1359, %r1355;
	setp.lt.u32 	%p324, %r1892, 32;
	@%p324 bra 	$L__BB1_60;
	setp.eq.s32 	%p325, %r1882, 0;
	selp.b32 	%r1360, %r114, 0, %p325;
	add.s32 	%r1361, %r1360, %r1883;
	setp.eq.s32 	%p326, %r1184, 0;
	selp.b32 	%r1362, 0, %r1882, %p326;
	add.s32 	%r1882, %r113, %r1362;
	selp.b32 	%r1883, %r114, %r1361, %p326;
	bra.uni 	$L__BB1_76;
$L__BB1_60:
	setp.ne.s32 	%p327, %r1892, 0;
	mul.wide.u32 	%rd225, %r1, 16;
	add.s64 	%rd18, %rd1, %rd225;
	@%p327 bra 	$L__BB1_62;
	st.shared.u32 	[_ZN6thrust24THRUST_300001_SM_1000_NS8cuda_cub4core6detail5shmemE+116], %r115;
	st.shared.u32 	[_ZN6thrust24THRUST_300001_SM_1000_NS8cuda_cub4core6detail5shmemE+120], %r116;
	mov.b64 	%rd227, {%r115, %r116};
	add.s64 	%rd226, %rd18, 512;
	mov.b64 	%rd228, 100;
	// begin inline asm
	st.relaxed.gpu.v2.u64 [%rd226], {%rd227, %rd228};
	// end inline asm
$L__BB1_62:
	mov.u32 	%r1363, %nctaid.x;
	setp.gt.u32 	%p328, %r1363, 499;
	@%p328 bra 	$L__BB1_64;
	membar.cta;
	bra.uni 	$L__BB1_65;
$L__BB1_64:
	mov.b32 	%r1364, 450;
	// begin inline asm
	nanosleep.u32 %r1364;
	// end inline asm
$L__BB1_65:
	mul.wide.u32 	%rd229, %r1892, 16;
	xor.b64  	%rd230, %rd229, -16;
	add.s64 	%rd231, %rd18, %rd230;
	add.s64 	%rd19, %rd231, 512;
$L__BB1_66:
	// begin inline asm
	ld.relaxed.gpu.v2.u64 {%rd232, %rd334}, [%rd19];
	// end inline asm
	setp.eq.s64 	%p329, %rd334, 99;
	mov.b32 	%r1365, -1;
	vote.sync.any.pred 	%p330, %p329, %r1365;
	@%p330 bra 	$L__BB1_66;
	mov.b64 	{%r1369, %r1374}, %rd232;
	setp.eq.s64 	%p331, %rd334, 101;
	mov.b32 	%r1417, -1;
	vote.sync.ballot.b32 	%r1418, %p331, %r1417;
	// begin inline asm
	mov.u32 %r1367, %lanemask_ge;
	// end inline asm
	and.b32  	%r1419, %r1418, %r1367;
	or.b32  	%r1420, %r1419, -2147483648;
	add.s32 	%r1421, %r1420, -1;
	not.b32 	%r1422, %r1420;
	and.b32  	%r1423, %r1422, %r1421;
	popc.b32 	%r1371, %r1423;
	mov.b32 	%r1375, 1;
	// begin inline asm
	shfl.sync.down.b32 %r1368, %r1369, %r1375, %r1371, %r1417;
	// end inline asm
	// begin inline asm
	shfl.sync.down.b32 %r1373, %r1374, %r1375, %r1371, %r1417;
	// end inline asm
	setp.lt.s32 	%p333, %r1184, %r1371;
	setp.eq.s32 	%p334, %r1369, 0;
	selp.b32 	%r1424, %r1368, 0, %p333;
	add.s32 	%r1379, %r1424, %r1369;
	selp.b32 	%r1425, %r1373, 0, %p334;
	selp.b32 	%r1426, %r1425, 0, %p333;
	add.s32 	%r1384, %r1426, %r1374;
	mov.b32 	%r1385, 2;
	// begin inline asm
	shfl.sync.down.b32 %r1378, %r1379, %r1385, %r1371, %r1417;
	// end inline asm
	// begin inline asm
	shfl.sync.down.b32 %r1383, %r1384, %r1385, %r1371, %r1417;
	// end inline asm
	add.s32 	%r1427, %r1184, 2;
	setp.gt.s32 	%p335, %r1427, %r1371;
	setp.eq.s32 	%p336, %r1379, 0;
	selp.b32 	%r1428, %r1383, 0, %p336;
	selp.b32 	%r1429, 0, %r1378, %p335;
	add.s32 	%r1389, %r1379, %r1429;
	selp.b32 	%r1430, 0, %r1428, %p335;
	add.s32 	%r1394, %r1430, %r1384;
	mov.b32 	%r1395, 4;
	// begin inline asm
	shfl.sync.down.b32 %r1388, %r1389, %r1395, %r1371, %r1417;
	// end inline asm
	// begin inline asm
	shfl.sync.down.b32 %r1393, %r1394, %r1395, %r1371, %r1417;
	// end inline asm
	add.s32 	%r1431, %r1184, 4;
	setp.gt.s32 	%p337, %r1431, %r1371;
	setp.eq.s32 	%p338, %r1389, 0;
	selp.b32 	%r1432, %r1393, 0, %p338;
	selp.b32 	%r1433, 0, %r1388, %p337;
	add.s32 	%r1399, %r1389, %r1433;
	selp.b32 	%r1434, 0, %r1432, %p337;
	add.s32 	%r1404, %r1394, %r1434;
	mov.b32 	%r1405, 8;
	// begin inline asm
	shfl.sync.down.b32 %r1398, %r1399, %r1405, %r1371, %r1417;
	// end inline asm
	// begin inline asm
	shfl.sync.down.b32 %r1403, %r1404, %r1405, %r1371, %r1417;
	// end inline asm
	add.s32 	%r1435, %r1184, 8;
	setp.gt.s32 	%p339, %r1435, %r1371;
	setp.eq.s32 	%p340, %r1399, 0;
	selp.b32 	%r1436, %r1403, 0, %p340;
	selp.b32 	%r1437, 0, %r1398, %p339;
	add.s32 	%r1409, %r1399, %r1437;
	selp.b32 	%r1438, 0, %r1436, %p339;
	add.s32 	%r1414, %r1404, %r1438;
	mov.b32 	%r1415, 16;
	// begin inline asm
	shfl.sync.down.b32 %r1408, %r1409, %r1415, %r1371, %r1417;
	// end inline asm
	// begin inline asm
	shfl.sync.down.b32 %r1413, %r1414, %r1415, %r1371, %r1417;
	// end inline asm
	add.s32 	%r1439, %r1184, 16;
	setp.gt.s32 	%p341, %r1439, %r1371;
	setp.eq.s32 	%p342, %r1409, 0;
	selp.b32 	%r1440, %r1413, 0, %p342;
	selp.b32 	%r1441, 0, %r1408, %p341;
	add.s32 	%r1879, %r1441, %r1409;
	selp.b32 	%r1442, 0, %r1440, %p341;
	add.s32 	%r1880, %r1414, %r1442;
	not.b32 	%r1443, %r1892;
	add.s32 	%r1881, %r1, %r1443;
	add.s64 	%rd22, %rd1, 512;
$L__BB1_68:
	setp.ne.s64 	%p343, %rd334, 101;
	mov.b32 	%r1444, -1;
	vote.sync.all.pred 	%p344, %p343, %r1444;
	not.pred 	%p345, %p344;
	@%p345 bra 	$L__BB1_72;
	mul.wide.s32 	%rd274, %r1881, 16;
	add.s64 	%rd275, %rd22, %rd274;
	add.s64 	%rd273, %rd275, -512;
$L__BB1_70:
	// begin inline asm
	ld.relaxed.gpu.v2.u64 {%rd271, %rd334}, [%rd273];
	// end inline asm
	setp.eq.s64 	%p383, %rd334, 99;
	mov.b32 	%r1527, -1;
	vote.sync.any.pred 	%p384, %p383, %r1527;
	@%p384 bra 	$L__BB1_70;
	mov.b64 	{%r1530, %r1535}, %rd271;
	setp.eq.s64 	%p385, %rd334, 101;
	mov.b32 	%r1578, -1;
	vote.sync.ballot.b32 	%r1579, %p385, %r1578;
	and.b32  	%r1580, %r1579, %r1367;
	or.b32  	%r1581, %r1580, -2147483648;
	add.s32 	%r1582, %r1581, -1;
	not.b32 	%r1583, %r1581;
	and.b32  	%r1584, %r1583, %r1582;
	popc.b32 	%r1532, %r1584;
	mov.b32 	%r1536, 1;
	// begin inline asm
	shfl.sync.down.b32 %r1529, %r1530, %r1536, %r1532, %r1578;
	// end inline asm
	// begin inline asm
	shfl.sync.down.b32 %r1534, %r1535, %r1536, %r1532, %r1578;
	// end inline asm
	setp.lt.s32 	%p387, %r1184, %r1532;
	setp.eq.s32 	%p388, %r1530, 0;
	selp.b32 	%r1585, %r1529, 0, %p387;
	add.s32 	%r1540, %r1585, %r1530;
	selp.b32 	%r1586, %r1534, 0, %p388;
	selp.b32 	%r1587, %r1586, 0, %p387;
	add.s32 	%r1545, %r1587, %r1535;
	mov.b32 	%r1546, 2;
	// begin inline asm
	shfl.sync.down.b32 %r1539, %r1540, %r1546, %r1532, %r1578;
	// end inline asm
	// begin inline asm
	shfl.sync.down.b32 %r1544, %r1545, %r1546, %r1532, %r1578;
	// end inline asm
	add.s32 	%r1588, %r1184, 2;
	setp.gt.s32 	%p389, %r1588, %r1532;
	setp.eq.s32 	%p390, %r1540, 0;
	selp.b32 	%r1589, %r1544, 0, %p390;
	selp.b32 	%r1590, 0, %r1539, %p389;
	add.s32 	%r1550, %r1540, %r1590;
	selp.b32 	%r1591, 0, %r1589, %p389;
	add.s32 	%r1555, %r1591, %r1545;
	mov.b32 	%r1556, 4;
	// begin inline asm
	shfl.sync.down.b32 %r1549, %r1550, %r1556, %r1532, %r1578;
	// end inline asm
	// begin inline asm
	shfl.sync.down.b32 %r1554, %r1555, %r1556, %r1532, %r1578;
	// end inline asm
	add.s32 	%r1592, %r1184, 4;
	setp.gt.s32 	%p391, %r1592, %r1532;
	setp.eq.s32 	%p392, %r1550, 0;
	selp.b32 	%r1593, %r1554, 0, %p392;
	selp.b32 	%r1594, 0, %r1549, %p391;
	add.s32 	%r1560, %r1550, %r1594;
	selp.b32 	%r1595, 0, %r1593, %p391;
	add.s32 	%r1565, %r1555, %r1595;
	mov.b32 	%r1566, 8;
	// begin inline asm
	shfl.sync.down.b32 %r1559, %r1560, %r1566, %r1532, %r1578;
	// end inline asm
	// begin inline asm
	shfl.sync.down.b32 %r1564, %r1565, %r1566, %r1532, %r1578;
	// end inline asm
	add.s32 	%r1596, %r1184, 8;
	setp.gt.s32 	%p393, %r1596, %r1532;
	setp.eq.s32 	%p394, %r1560, 0;
	selp.b32 	%r1597, %r1564, 0, %p394;
	selp.b32 	%r1598, 0, %r1559, %p393;
	add.s32 	%r1570, %r1560, %r1598;
	selp.b32 	%r1599, 0, %r1597, %p393;
	add.s32 	%r1575, %r1565, %r1599;
	mov.b32 	%r1576, 16;
	// begin inline asm
	shfl.sync.down.b32 %r1569, %r1570, %r1576, %r1532, %r1578;
	// end inline asm
	// begin inline asm
	shfl.sync.down.b32 %r1574, %r1575, %r1576, %r1532, %r1578;
	// end inline asm
	add.s32 	%r1600, %r1184, 16;
	setp.gt.s32 	%p395, %r1600, %r1532;
	setp.eq.s32 	%p396, %r1570, 0;
	selp.b32 	%r1601, %r1574, 0, %p396;
	selp.b32 	%r1602, 0, %r1569, %p395;
	selp.b32 	%r1603, 0, %r1601, %p395;
	add.s32 	%r1604, %r1575, %r1603;
	add.s32 	%r1605, %r1602, %r1879;
	add.s32 	%r126, %r1605, %r1570;
	setp.eq.s32 	%p397, %r1879, 0;
	selp.b32 	%r1606, %r1604, 0, %p397;
	add.s32 	%r1880, %r1606, %r1880;
	add.s32 	%r1881, %r1881, -32;
	mov.u32 	%r1879, %r126;
	bra.uni 	$L__BB1_68;
$L__BB1_72:
	@%p327 bra 	$L__BB1_74;
	add.s32 	%r1446, %r1879, %r115;
	setp.eq.s32 	%p347, %r115, 0;
	selp.b32 	%r1447, %r1880, 0, %p347;
	add.s32 	%r1448, %r1447, %r116;
	mov.b64 	%rd236, {%r1446, %r1448};
	add.s64 	%rd235, %rd18, 512;
	mov.b64 	%rd237, 101;
	// begin inline asm
	st.relaxed.gpu.v2.u64 [%rd235], {%rd236, %rd237};
	// end inline asm
	st.shared.u32 	[_ZN6thrust24THRUST_300001_SM_1000_NS8cuda_cub4core6detail5shmemE+100], %r1879;
	st.shared.v2.u32 	[_ZN6thrust24THRUST_300001_SM_1000_NS8cuda_cub4core6detail5shmemE+104], {%r1880, %r1446};
	st.shared.u32 	[_ZN6thrust24THRUST_300001_SM_1000_NS8cuda_cub4core6detail5shmemE+112], %r1448;
$L__BB1_74:
	setp.ne.s32 	%p348, %r1184, 0;
	@%p348 bra 	$L__BB1_76;
	st.shared.v2.u32 	[_ZN6thrust24THRUST_300001_SM_1000_NS8cuda_cub4core6detail5shmemE+72], {%r1879, %r1880};
	mov.u32 	%r1882, %r1879;
	mov.u32 	%r1883, %r1880;
$L__BB1_76:
	setp.eq.s32 	%p349, %r1892, 0;
	bar.sync 	0;
	@%p349 bra 	$L__BB1_78;
	ld.shared.v2.u32 	{%r1449, %r1450}, [_ZN6thrust24THRUST_300001_SM_1000_NS8cuda_cub4core6detail5shmemE+72];
	add.s32 	%r131, %r1449, %r1882;
	setp.eq.s32 	%p350, %r1882, 0;
	selp.b32 	%r1451, %r1450, 0, %p350;
	add.s32 	%r1883, %r1451, %r1883;
	mov.u32 	%r1882, %r131;
$L__BB1_78:
	setp.eq.s32 	%p351, %r92, %r93;
	setp.eq.s32 	%p352, %r91, %r92;
	setp.eq.s32 	%p353, %r90, %r91;
	setp.eq.s32 	%p354, %r89, %r90;
	setp.eq.s32 	%p355, %r88, %r89;
	setp.eq.s32 	%p356, %r87, %r88;
	setp.eq.s32 	%p357, %r86, %r87;
	setp.eq.s32 	%p358, %r1878, %r86;
	selp.u32 	%r1452, 1, 0, %p358;
	add.s32 	%r135, %r1882, %r1452;
	selp.b32 	%r1453, 0, %r1883, %p358;
	add.s32 	%r136, %r1453, %r97;
	selp.u32 	%r1454, 1, 0, %p357;
	add.s32 	%r1455, %r1454, %r1452;
	add.s32 	%r137, %r1455, %r1882;
	selp.b32 	%r1456, 0, %r136, %p357;
	add.s32 	%r138, %r98, %r1456;
	selp.u32 	%r1457, 1, 0, %p356;
	add.s32 	%r139, %r137, %r1457;
	selp.b32 	%r1458, 0, %r138, %p356;
	add.s32 	%r140, %r99, %r1458;
	selp.u32 	%r1459, 1, 0, %p355;
	add.s32 	%r141, %r139, %r1459;
	selp.b32 	%r1460, 0, %r140, %p355;
	add.s32 	%r142, %r100, %r1460;
	selp.u32 	%r1461, 1, 0, %p354;
	add.s32 	%r143, %r141, %r1461;
	selp.b32 	%r1462, 0, %r142, %p354;
	add.s32 	%r144, %r101, %r1462;
	selp.u32 	%r1463, 1, 0, %p353;
	add.s32 	%r145, %r143, %r1463;
	selp.b32 	%r1464, 0, %r144, %p353;
	add.s32 	%r146, %r102, %r1464;
	selp.u32 	%r1465, 1, 0, %p352;
	add.s32 	%r147, %r145, %r1465;
	selp.b32 	%r1466, 0, %r146, %p352;
	add.s32 	%r148, %r103, %r1466;
	selp.u32 	%r1467, 1, 0, %p351;
	add.s32 	%r149, %r147, %r1467;
	selp.b32 	%r1468, 0, %r148, %p351;
	add.s32 	%r150, %r104, %r1468;
	ld.shared.u32 	%r151, [_ZN6thrust24THRUST_300001_SM_1000_NS8cuda_cub4core6detail5shmemE+116];
	ld.shared.u32 	%r152, [_ZN6thrust24THRUST_300001_SM_1000_NS8cuda_cub4core6detail5shmemE+100];
	setp.lt.s32 	%p359, %r151, 257;
	@%p359 bra 	$L__BB1_104;
	setp.ne.s32 	%p369, %r1878, %r86;
	bar.sync 	0;
	@%p369 bra 	$L__BB1_81;
	sub.s32 	%r1469, %r1882, %r152;
	shl.b32 	%r1470, %r1469, 3;
	mov.u32 	%r1471, _ZN6thrust24THRUST_300001_SM_1000_NS8cuda_cub4core6detail5shmemE;
	add.s32 	%r1472, %r1471, %r1470;
	st.shared.v2.u32 	[%r1472], {%r86, %r1883};
$L__BB1_81:
	setp.ne.s32 	%p370, %r86, %r87;
	@%p370 bra 	$L__BB1_83;
	sub.s32 	%r1473, %r135, %r152;
	shl.b32 	%r1474, %r1473, 3;
	mov.u32 	%r1475, _ZN6thrust24THRUST_300001_SM_1000_NS8cuda_cub4core6detail5shmemE;
	add.s32 	%r1476, %r1475, %r1474;
	st.shared.v2.u32 	[%r1476], {%r86, %r136};
$L__BB1_83:
	setp.ne.s32 	%p371, %r87, %r88;
	@%p371 bra 	$L__BB1_85;
	sub.s32 	%r1477, %r137, %r152;
	shl.b32 	%r1478, %r1477, 3;
	mov.u32 	%r1479, _ZN6thrust24THRUST_300001_SM_1000_NS8cuda_cub4core6detail5shmemE;
	add.s32 	%r1480, %r1479, %r1478;
	st.shared.v2.u32 	[%r1480], {%r87, %r138};
$L__BB1_85:
	setp.ne.s32 	%p372, %r88, %r89;
	@%p372 bra 	$L__BB1_87;
	sub.s32 	%r1481, %r139, %r152;
	shl.b32 	%r1482, %r1481, 3;
	mov.u32 	%r1483, _ZN6thrust24THRUST_300001_SM_1000_NS8cuda_cub4core6detail5shmemE;
	add.s32 	%r1484, %r1483, %r1482;
	st.shared.v2.u32 	[%r1484], {%r88, %r140};
$L__BB1_87:
	setp.ne.s32 	%p373, %r89, %r90;
	@%p373 bra 	$L__BB1_89;
	sub.s32 	%r1485, %r141, %r152;
	shl.b32 	%r1486, %r1485, 3;
	mov.u32 	%r1487, _ZN6thrust24THRUST_300001_SM_1000_NS8cuda_cub4core6detail5shmemE;
	add.s32 	%r1488, %r1487, %r1486;
	st.shared.v2.u32 	[%r1488], {%r89, %r142};
$L__BB1_89:
	setp.ne.s32 	%p374, %r90, %r91;
	@%p374 bra 	$L__BB1_91;
	sub.s32 	%r1489, %r143, %r152;
	shl.b32 	%r1490, %r1489, 3;
	mov.u32 	%r1491, _ZN6thrust24THRUST_300001_SM_1000_NS8cuda_cub4core6detail5shmemE;
	add.s32 	%r1492, %r1491, %r1490;
	st.shared.v2.u32 	[%r1492], {%r90, %r144};
$L__BB1_91:
	setp.ne.s32 	%p375, %r91, %r92;
	@%p375 bra 	$L__BB1_93;
	sub.s32 	%r1493, %r145, %r152;
	shl.b32 	%r1494, %r1493, 3;
	mov.u32 	%r1495, _ZN6thrust24THRUST_300001_SM_1000_NS8cuda_cub4core6detail5shmemE;
	add.s32 	%r1496, %r1495, %r1494;
	st.shared.v2.u32 	[%r1496], {%r91, %r146};
$L__BB1_93:
	setp.ne.s32 	%p376, %r92, %r93;
	@%p376 bra 	$L__BB1_95;
	sub.s32 	%r1497, %r147, %r152;
	shl.b32 	%r1498, %r1497, 3;
	mov.u32 	%r1499, _ZN6thrust24THRUST_300001_SM_1000_NS8cuda_cub4core6detail5shmemE;
	add.s32 	%r1500, %r1499, %r1498;
	st.shared.v2.u32 	[%r1500], {%r92, %r148};
$L__BB1_95:
	setp.ne.s32 	%p377, %r93, %r94;
	@%p377 bra 	$L__BB1_97;
	sub.s32 	%r1501, %r149, %r152;
	shl.b32 	%r1502, %r1501, 3;
	mov.u32 	%r1503, _ZN6thrust24THRUST_300001_SM_1000_NS8cuda_cub4core6detail5shmemE;
	add.s32 	%r1504, %r1503, %r1502;
	st.shared.v2.u32 	[%r1504], {%r93, %r150};
$L__BB1_97:
	bar.sync 	0;
	setp.ge.s32 	%p378, %r1892, %r151;
	@%p378 bra 	$L__BB1_322;
	not.b32 	%r1505, %r1892;
	add.s32 	%r153, %r151, %r1505;
	and.b32  	%r1506, %r153, 768;
	setp.eq.s32 	%p379, %r1506, 768;
	@%p379 bra 	$L__BB1_101;
	shr.u32 	%r1507, %r153, 8;
	add.s32 	%r1508, %r1507, 1;
	and.b32  	%r1509, %r1508, 3;
	shl.b32 	%r1510, %r1892, 3;
	mov.u32 	%r1511, _ZN6thrust24THRUST_300001_SM_1000_NS8cuda_cub4core6detail5shmemE;
	add.s32 	%r1888, %r1511, %r1510;
	add.s32 	%r1887, %r1892, %r152;
	neg.s32 	%r1886, %r1509;
	shl.b32 	%r1512, %r1508, 8;
	and.b32  	%r1513, %r1512, 768;
	add.s32 	%r1892, %r1892, %r1513;
$L__BB1_100:
	.pragma "nounroll";
	mul.wide.s32 	%rd265, %r1887, 4;
	add.s64 	%rd266, %rd5, %rd265;
	add.s64 	%rd267, %rd4, %rd265;
	ld.shared.v2.u32 	{%r1514, %r1515}, [%r1888];
	st.global.u32 	[%rd267], %r1514;
	st.global.u32 	[%rd266], %r1515;
	add.s32 	%r1888, %r1888, 2048;
	add.s32 	%r1887, %r1887, 256;
	add.s32 	%r1886, %r1886, 1;
	setp.ne.s32 	%p380, %r1886, 0;
	@%p380 bra 	$L__BB1_100;
$L__BB1_101:
	setp.lt.u32 	%p381, %r153, 768;
	@%p381 bra 	$L__BB1_322;
	add.s64 	%rd26, %rd4, 2048;
	add.s32 	%r1891, %r1892, %r152;
	add.s64 	%rd27, %rd5, 2048;
	shl.b32 	%r1516, %r1892, 3;
	mov.u32 	%r1517, _ZN6thrust24THRUST_300001_SM_1000_NS8cuda_cub4core6detail5shmemE;
	add.s32 	%r1518, %r1516, %r1517;
	add.s32 	%r1890, %r1518, 4096;
$L__BB1_103:
	mul.wide.s32 	%rd268, %r1891, 4;
	add.s64 	%rd269, %rd26, %rd268;
	add.s64 	%rd270, %rd27, %rd268;
	ld.shared.v2.u32 	{%r1519, %r1520}, [%r1890+-4096];
	st.global.u32 	[%rd269+-2048], %r1519;
	st.global.u32 	[%rd270+-2048], %r1520;
	ld.shared.v2.u32 	{%r1521, %r1522}, [%r1890+-2048];
	st.global.u32 	[%rd269+-1024], %r1521;
	st.global.u32 	[%rd270+-1024], %r1522;
	ld.shared.v2.u32 	{%r1523, %r1524}, [%r1890];
	st.global.u32 	[%rd269], %r1523;
	st.global.u32 	[%rd270], %r1524;
	ld.shared.v2.u32 	{%r1525, %r1526}, [%r1890+2048];
	st.global.u32 	[%rd269+1024], %r1525;
	st.global.u32 	[%rd270+1024], %r1526;
	add.s32 	%r1892, %r1892, 1024;
	add.s32 	%r1891, %r1891, 1024;
	add.s32 	%r1890, %r1890, 8192;
	setp.lt.s32 	%p382, %r1892, %r151;
	@%p382 bra 	$L__BB1_103;
	bra.uni 	$L__BB1_322;
$L__BB1_104:
	setp.ne.s32 	%p360, %r1878, %r86;
	@%p360 bra 	$L__BB1_106;
	mul.wide.s32 	%rd238, %r1882, 4;
	add.s64 	%rd239, %rd4, %rd238;
	st.global.u32 	[%rd239], %r86;
	add.s64 	%rd240, %rd5, %rd238;
	st.global.u32 	[%rd240], %r1883;
$L__BB1_106:
	setp.ne.s32 	%p361, %r86, %r87;
	@%p361 bra 	$L__BB1_108;
	mul.wide.s32 	%rd241, %r135, 4;
	add.s64 	%rd242, %rd4, %rd241;
	st.global.u32 	[%rd242], %r86;
	add.s64 	%rd243, %rd5, %rd241;
	st.global.u32 	[%rd243], %r136;
$L__BB1_108:
	setp.ne.s32 	%p362, %r87, %r88;
	@%p362 bra 	$L__BB1_110;
	mul.wide.s32 	%rd244, %r137, 4;
	add.s64 	%rd245, %rd4, %rd244;
	st.global.u32 	[%rd245], %r87;
	add.s64 	%rd246, %rd5, %rd244;
	st.global.u32 	[%rd246], %r138;
$L__BB1_110:
	setp.ne.s32 	%p363, %r88, %r89;
	@%p363 bra 	$L__BB1_112;
	mul.wide.s32 	%rd247, %r139, 4;
	add.s64 	%rd248, %rd4, %rd247;
	st.global.u32 	[%rd248], %r88;
	add.s64 	%rd249, %rd5, %rd247;
	st.global.u32 	[%rd249], %r140;
$L__BB1_112:
	setp.ne.s32 	%p364, %r89, %r90;
	@%p364 bra 	$L__BB1_114;
	mul.wide.s32 	%rd250, %r141, 4;
	add.s64 	%rd251, %rd4, %rd250;
	st.global.u32 	[%rd251], %r89;
	add.s64 	%rd252, %rd5, %rd250;
	st.global.u32 	[%rd252], %r142;
$L__BB1_114:
	setp.ne.s32 	%p365, %r90, %r91;
	@%p365 bra 	$L__BB1_116;
	mul.wide.s32 	%rd253, %r143, 4;
	add.s64 	%rd254, %rd4, %rd253;
	st.global.u32 	[%rd254], %r90;
	add.s64 	%rd255, %rd5, %rd253;
	st.global.u32 	[%rd255], %r144;
$L__BB1_116:
	setp.ne.s32 	%p366, %r91, %r92;
	@%p366 bra 	$L__BB1_118;
	mul.wide.s32 	%rd256, %r145, 4;
	add.s64 	%rd257, %rd4, %rd256;
	st.global.u32 	[%rd257], %r91;
	add.s64 	%rd258, %rd5, %rd256;
	st.global.u32 	[%rd258], %r146;
$L__BB1_118:
	setp.ne.s32 	%p367, %r92, %r93;
	@%p367 bra 	$L__BB1_120;
	mul.wide.s32 	%rd259, %r147, 4;
	add.s64 	%rd260, %rd4, %rd259;
	st.global.u32 	[%rd260], %r92;
	add.s64 	%rd261, %rd5, %rd259;
	st.global.u32 	[%rd261], %r148;
$L__BB1_120:
	setp.ne.s32 	%p368, %r93, %r94;
	@%p368 bra 	$L__BB1_322;
	mul.wide.s32 	%rd262, %r149, 4;
	add.s64 	%rd263, %rd4, %rd262;
	st.global.u32 	[%rd263], %r93;
	add.s64 	%rd264, %rd5, %rd262;
	st.global.u32 	[%rd264], %r150;
	bra.uni 	$L__BB1_322;
$L__BB1_122:
	setp.lt.s32 	%p13, %r3, 1;
	@%p13 bra 	$L__BB1_322;
	setp.ne.s32 	%p14, %r1, 0;
	@%p14 bra 	$L__BB1_212;
	mul.wide.u32 	%rd143, %r2, 4;
	add.s64 	%rd142, %rd2, %rd143;
	// begin inline asm
	ld.global.nc.u32 %r1901, [%rd142];
	// end inline asm
	mov.u32 	%r174, %tid.x;
	and.b32  	%r899, %r174, 31;
	and.b32  	%r900, %r174, 992;
	mul.lo.s32 	%r901, %r900, 9;
	or.b32  	%r175, %r901, %r899;
	setp.ge.u32 	%p175, %r175, %r3;
	mov.u32 	%r1893, %r1901;
	@%p175 bra 	$L__BB1_126;
	mul.wide.u32 	%rd145, %r175, 4;
	add.s64 	%rd144, %rd142, %rd145;
	// begin inline asm
	ld.global.nc.u32 %r1893, [%rd144];
	// end inline asm
$L__BB1_126:
	add.s32 	%r178, %r175, 32;
	setp.ge.u32 	%p176, %r178, %r3;
	shl.b32 	%r179, %r175, 2;
	cvt.u64.u32 	%rd146, %r179;
	add.s64 	%rd29, %rd142, %rd146;
	mov.u32 	%r1894, %r1901;
	@%p176 bra 	$L__BB1_128;
	add.s64 	%rd147, %rd29, 128;
	// begin inline asm
	ld.global.nc.u32 %r1894, [%rd147];
	// end inline asm
$L__BB1_128:
	add.s32 	%r182, %r175, 64;
	setp.ge.u32 	%p177, %r182, %r3;
	mov.u32 	%r1895, %r1901;
	@%p177 bra 	$L__BB1_130;
	add.s64 	%rd148, %rd29, 256;
	// begin inline asm
	ld.global.nc.u32 %r1895, [%rd148];
	// end inline asm
$L__BB1_130:
	add.s32 	%r185, %r175, 96;
	setp.ge.u32 	%p178, %r185, %r3;
	mov.u32 	%r1896, %r1901;
	@%p178 bra 	$L__BB1_132;
	add.s64 	%rd149, %rd29, 384;
	// begin inline asm
	ld.global.nc.u32 %r1896, [%rd149];
	// end inline asm
$L__BB1_132:
	add.s32 	%r188, %r175, 128;
	setp.ge.u32 	%p179, %r188, %r3;
	mov.u32 	%r1897, %r1901;
	@%p179 bra 	$L__BB1_134;
	add.s64 	%rd150, %rd29, 512;
	// begin inline asm
	ld.global.nc.u32 %r1897, [%rd150];
	// end inline asm
$L__BB1_134:
	add.s32 	%r191, %r175, 160;
	setp.ge.u32 	%p180, %r191, %r3;
	mov.u32 	%r1898, %r1901;
	@%p180 bra 	$L__BB1_136;
	add.s64 	%rd151, %rd29, 640;
	// begin inline asm
	ld.global.nc.u32 %r1898, [%rd151];
	// end inline asm
$L__BB1_136:
	add.s32 	%r194, %r175, 192;
	setp.ge.u32 	%p181, %r194, %r3;
	mov.u32 	%r1899, %r1901;
	@%p181 bra 	$L__BB1_138;
	add.s64 	%rd152, %rd29, 768;
	// begin inline asm
	ld.global.nc.u32 %r1899, [%rd152];
	// end inline asm
$L__BB1_138:
	add.s32 	%r197, %r175, 224;
	setp.ge.u32 	%p182, %r197, %r3;
	mov.u32 	%r1900, %r1901;
	@%p182 bra 	$L__BB1_140;
	add.s64 	%rd153, %rd29, 896;
	// begin inline asm
	ld.global.nc.u32 %r1900, [%rd153];
	// end inline asm
$L__BB1_140:
	add.s32 	%r200, %r175, 256;
	setp.ge.u32 	%p183, %r200, %r3;
	@%p183 bra 	$L__BB1_142;
	add.s64 	%rd154, %rd29, 1024;
	// begin inline asm
	ld.global.nc.u32 %r1901, [%rd154];
	// end inline asm
$L__BB1_142:
	setp.ge.u32 	%p184, %r175, %r3;
	// begin inline asm
	mov.u32 %r911, %laneid;
	// end inline asm
	shr.u32 	%r204, %r174, 5;
	mad.lo.s32 	%r913, %r204, 288, %r911;
	shl.b32 	%r914, %r913, 2;
	mov.u32 	%r915, _ZN6thrust24THRUST_300001_SM_1000_NS8cuda_cub4core6detail5shmemE;
	add.s32 	%r205, %r915, %r914;
	st.shared.u32 	[%r205], %r1893;
	st.shared.u32 	[%r205+128], %r1894;
	st.shared.u32 	[%r205+256], %r1895;
	st.shared.u32 	[%r205+384], %r1896;
	st.shared.u32 	[%r205+512], %r1897;
	st.shared.u32 	[%r205+640], %r1898;
	st.shared.u32 	[%r205+768], %r1899;
	st.shared.u32 	[%r205+896], %r1900;
	st.shared.u32 	[%r205+1024], %r1901;
	bar.warp.sync 	-1;
	shl.b32 	%r916, %r911, 5;
	add.s32 	%r206, %r205, %r916;
	ld.shared.u32 	%r207, [%r206];
	ld.shared.u32 	%r208, [%r206+4];
	ld.shared.u32 	%r209, [%r206+8];
	ld.shared.u32 	%r210, [%r206+12];
	ld.shared.u32 	%r211, [%r206+16];
	ld.shared.u32 	%r212, [%r206+20];
	ld.shared.u32 	%r213, [%r206+24];
	ld.shared.u32 	%r214, [%r206+28];
	ld.shared.u32 	%r215, [%r206+32];
	bar.sync 	0;
	add.s64 	%rd155, %rd3, %rd143;
	// begin inline asm
	ld.global.nc.u32 %r1910, [%rd155];
	// end inline asm
	mov.u32 	%r1902, %r1910;
	@%p184 bra 	$L__BB1_144;
	mul.wide.u32 	%rd158, %r175, 4;
	add.s64 	%rd157, %rd155, %rd158;
	// begin inline asm
	ld.global.nc.u32 %r1902, [%rd157];
	// end inline asm
$L__BB1_144:
	setp.ge.u32 	%p185, %r178, %r3;
	add.s64 	%rd31, %rd155, %rd146;
	mov.u32 	%r1903, %r1910;
	@%p185 bra 	$L__BB1_146;
	add.s64 	%rd160, %rd31, 128;
	// begin inline asm
	ld.global.nc.u32 %r1903, [%rd160];
	// end inline asm
$L__BB1_146:
	setp.ge.u32 	%p186, %r182, %r3;
	mov.u32 	%r1904, %r1910;
	@%p186 bra 	$L__BB1_148;
	add.s64 	%rd161, %rd31, 256;
	// begin inline asm
	ld.global.nc.u32 %r1904, [%rd161];
	// end inline asm
$L__BB1_148:
	setp.ge.u32 	%p187, %r185, %r3;
	mov.u32 	%r1905, %r1910;
	@%p187 bra 	$L__BB1_150;
	add.s64 	%rd162, %rd31, 384;
	// begin inline asm
	ld.global.nc.u32 %r1905, [%rd162];
	// end inline asm
$L__BB1_150:
	setp.ge.u32 	%p188, %r188, %r3;
	mov.u32 	%r1906, %r1910;
	@%p188 bra 	$L__BB1_152;
	add.s64 	%rd163, %rd31, 512;
	// begin inline asm
	ld.global.nc.u32 %r1906, [%rd163];
	// end inline asm
$L__BB1_152:
	setp.ge.u32 	%p189, %r191, %r3;
	mov.u32 	%r1907, %r1910;
	@%p189 bra 	$L__BB1_154;
	add.s64 	%rd164, %rd31, 640;
	// begin inline asm
	ld.global.nc.u32 %r1907, [%rd164];
	// end inline asm
$L__BB1_154:
	setp.ge.u32 	%p190, %r194, %r3;
	mov.u32 	%r1908, %r1910;
	@%p190 bra 	$L__BB1_156;
	add.s64 	%rd165, %rd31, 768;
	// begin inline asm
	ld.global.nc.u32 %r1908, [%rd165];
	// end inline asm
$L__BB1_156:
	setp.ge.u32 	%p191, %r197, %r3;
	mov.u32 	%r1909, %r1910;
	@%p191 bra 	$L__BB1_158;
	add.s64 	%rd166, %rd31, 896;
	// begin inline asm
	ld.global.nc.u32 %r1909, [%rd166];
	// end inline asm
$L__BB1_158:
	setp.ge.u32 	%p192, %r200, %r3;
	@%p192 bra 	$L__BB1_160;
	add.s64 	%rd167, %rd31, 1024;
	// begin inline asm
	ld.global.nc.u32 %r1910, [%rd167];
	// end inline asm
$L__BB1_160:
	st.shared.u32 	[%r205], %r1902;
	st.shared.u32 	[%r205+128], %r1903;
	st.shared.u32 	[%r205+256], %r1904;
	st.shared.u32 	[%r205+384], %r1905;
	st.shared.u32 	[%r205+512], %r1906;
	st.shared.u32 	[%r205+640], %r1907;
	st.shared.u32 	[%r205+768], %r1908;
	st.shared.u32 	[%r205+896], %r1909;
	st.shared.u32 	[%r205+1024], %r1910;
	bar.warp.sync 	-1;
	ld.shared.u32 	%r235, [%r206];
	ld.shared.u32 	%r236, [%r206+4];
	ld.shared.u32 	%r237, [%r206+8];
	ld.shared.u32 	%r238, [%r206+12];
	ld.shared.u32 	%r239, [%r206+16];
	ld.shared.u32 	%r240, [%r206+20];
	ld.shared.u32 	%r241, [%r206+24];
	ld.shared.u32 	%r242, [%r206+28];
	ld.shared.u32 	%r243, [%r206+32];
	bar.sync 	0;
	shl.b32 	%r928, %r174, 2;
	add.s32 	%r930, %r915, %r928;
	add.s32 	%r244, %r930, 1148;
	st.shared.u32 	[%r930+1148], %r215;
	bar.sync 	0;
	setp.eq.s32 	%p193, %r174, 0;
	mov.b32 	%r1912, 1;
	@%p193 bra 	$L__BB1_162;
	ld.shared.u32 	%r1911, [%r244+-4];
	setp.eq.s32 	%p194, %r1911, %r207;
	selp.u32 	%r1912, 1, 0, %p194;
$L__BB1_162:
	setp.eq.s32 	%p195, %r174, 0;
	setp.eq.s32 	%p196, %r207, %r208;
	setp.eq.s32 	%p197, %r208, %r209;
	setp.eq.s32 	%p198, %r209, %r210;
	setp.eq.s32 	%p199, %r210, %r211;
	setp.eq.s32 	%p200, %r211, %r212;
	setp.eq.s32 	%p201, %r212, %r213;
	setp.eq.s32 	%p202, %r213, %r214;
	setp.eq.s32 	%p203, %r214, %r215;
	mul.lo.s32 	%r991, %r174, 9;
	setp.eq.s32 	%p204, %r991, %r3;
	selp.u32 	%r992, 1, 0, %p204;
	selp.b32 	%r993, %r992, %r1912, %p204;
	selp.b32 	%r249, %r992, %r993, %p195;
	add.s32 	%r994, %r991, 1;
	setp.eq.s32 	%p205, %r994, %r3;
	or.pred  	%p206, %p205, %p196;
	selp.u32 	%r995, 1, 0, %p206;
	add.s32 	%r996, %r991, 2;
	setp.eq.s32 	%p207, %r996, %r3;
	or.pred  	%p1, %p207, %p197;
	selp.u32 	%r997, 1, 0, %p1;
	add.s32 	%r998, %r991, 3;
	setp.eq.s32 	%p208, %r998, %r3;
	or.pred  	%p2, %p208, %p198;
	selp.u32 	%r999, 1, 0, %p2;
	add.s32 	%r1000, %r991, 4;
	setp.eq.s32 	%p209, %r1000, %r3;
	or.pred  	%p210, %p209, %p199;
	selp.u32 	%r1001, 1, 0, %p210;
	add.s32 	%r1002, %r991, 5;
	setp.eq.s32 	%p211, %r1002, %r3;
	or.pred  	%p3, %p211, %p200;
	selp.u32 	%r1003, 1, 0, %p3;
	add.s32 	%r1004, %r991, 6;
	setp.eq.s32 	%p212, %r1004, %r3;
	or.pred  	%p4, %p212, %p201;
	selp.u32 	%r1005, 1, 0, %p4;
	add.s32 	%r1006, %r991, 7;
	setp.eq.s32 	%p213, %r1006, %r3;
	or.pred  	%p5, %p213, %p202;
	selp.u32 	%r1007, 1, 0, %p5;
	add.s32 	%r1008, %r991, 8;
	setp.eq.s32 	%p214, %r1008, %r3;
	or.pred  	%p215, %p214, %p203;
	selp.u32 	%r1009, 1, 0, %p215;
	add.s32 	%r1010, %r249, %r995;
	selp.b32 	%r1011, 0, %r235, %p206;
	add.s32 	%r1012, %r236, %r1011;
	add.s32 	%r1013, %r1010, %r997;
	selp.b32 	%r1014, 0, %r1012, %p1;
	add.s32 	%r1015, %r237, %r1014;
	add.s32 	%r1016, %r1013, %r999;
	selp.b32 	%r1017, 0, %r1015, %p2;
	add.s32 	%r1018, %r238, %r1017;
	add.s32 	%r1019, %r1016, %r1001;
	selp.b32 	%r1020, 0, %r1018, %p210;
	add.s32 	%r1021, %r239, %r1020;
	add.s32 	%r1022, %r1019, %r1003;
	selp.b32 	%r1023, 0, %r1021, %p3;
	add.s32 	%r1024, %r240, %r1023;
	add.s32 	%r1025, %r1022, %r1005;
	selp.b32 	%r1026, 0, %r1024, %p4;
	add.s32 	%r1027, %r241, %r1026;
	add.s32 	%r1028, %r1025, %r1007;
	selp.b32 	%r1029, 0, %r1027, %p5;
	add.s32 	%r1030, %r242, %r1029;
	add.s32 	%r932, %r1028, %r1009;
	selp.b32 	%r1031, 0, %r1030, %p215;
	add.s32 	%r937, %r243, %r1031;
	mov.b32 	%r988, 1;
	mov.b32 	%r989, 0;
	mov.b32 	%r990, -1;
	// begin inline asm
	shfl.sync.up.b32 %r931, %r932, %r988, %r989, %r990;
	// end inline asm
	// begin inline asm
	shfl.sync.up.b32 %r936, %r937, %r988, %r989, %r990;
	// end inline asm
	setp.eq.s32 	%p216, %r932, 0;
	selp.b32 	%r1032, %r936, 0, %p216;
	setp.lt.s32 	%p217, %r911, 1;
	selp.b32 	%r1033, 0, %r931, %p217;
	add.s32 	%r942, %r1033, %r932;
	selp.b32 	%r1034, 0, %r1032, %p217;
	add.s32 	%r947, %r1034, %r937;
	mov.b32 	%r948, 2;
	// begin inline asm
	shfl.sync.up.b32 %r941, %r942, %r948, %r989, %r990;
	// end inline asm
	// begin inline asm
	shfl.sync.up.b32 %r946, %r947, %r948, %r989, %r990;
	// end inline asm
	setp.eq.s32 	%p218, %r942, 0;
	selp.b32 	%r1035, %r946, 0, %p218;
	setp.lt.s32 	%p219, %r911, 2;
	selp.b32 	%r1036, 0, %r941, %p219;
	add.s32 	%r952, %r1036, %r942;
	selp.b32 	%r1037, 0, %r1035, %p219;
	add.s32 	%r957, %r1037, %r947;
	mov.b32 	%r958, 4;
	// begin inline asm
	shfl.sync.up.b32 %r951, %r952, %r958, %r989, %r990;
	// end inline asm
	// begin inline asm
	shfl.sync.up.b32 %r956, %r957, %r958, %r989, %r990;
	// end inline asm
	setp.eq.s32 	%p220, %r952, 0;
	selp.b32 	%r1038, %r956, 0, %p220;
	setp.lt.s32 	%p221, %r911, 4;
	selp.b32 	%r1039, 0, %r951, %p221;
	add.s32 	%r962, %r1039, %r952;
	selp.b32 	%r1040, 0, %r1038, %p221;
	add.s32 	%r967, %r1040, %r957;
	mov.b32 	%r968, 8;
	// begin inline asm
	shfl.sync.up.b32 %r961, %r962, %r968, %r989, %r990;
	// end inline asm
	// begin inline asm
	shfl.sync.up.b32 %r966, %r967, %r968, %r989, %r990;
	// end inline asm
	setp.eq.s32 	%p222, %r962, 0;
	selp.b32 	%r1041, %r966, 0, %p222;
	setp.lt.s32 	%p223, %r911, 8;
	selp.b32 	%r1042, 0, %r961, %p223;
	add.s32 	%r972, %r1042, %r962;
	selp.b32 	%r1043, 0, %r1041, %p223;
	add.s32 	%r977, %r1043, %r967;
	mov.b32 	%r978, 16;
	// begin inline asm
	shfl.sync.up.b32 %r971, %r972, %r978, %r989, %r990;
	// end inline asm
	// begin inline asm
	shfl.sync.up.b32 %r976, %r977, %r978, %r989, %r990;
	// end inline asm
	setp.eq.s32 	%p224, %r972, 0;
	selp.b32 	%r1044, %r976, 0, %p224;
	setp.lt.s32 	%p225, %r911, 16;
	selp.b32 	%r1045, 0, %r971, %p225;
	add.s32 	%r982, %r1045, %r972;
	selp.b32 	%r1046, 0, %r1044, %p225;
	add.s32 	%r987, %r1046, %r977;
	// begin inline asm
	shfl.sync.up.b32 %r981, %r982, %r988, %r989, %r990;
	// end inline asm
	// begin inline asm
	shfl.sync.up.b32 %r986, %r987, %r988, %r989, %r990;
	// end inline asm
	setp.ne.s32 	%p226, %r911, 31;
	@%p226 bra 	$L__BB1_164;
	shl.b32 	%r1047, %r204, 3;
	mov.u32 	%r1048, _ZN6thrust24THRUST_300001_SM_1000_NS8cuda_cub4core6detail5shmemE;
	add.s32 	%r1049, %r1048, %r1047;
	st.shared.v2.u32 	[%r1049], {%r982, %r987};
$L__BB1_164:
	bar.sync 	0;
	ld.shared.v4.u32 	{%r254, %r1050, %r255, %r1051}, [_ZN6thrust24THRUST_300001_SM_1000_NS8cuda_cub4core6detail5shmemE];
	add.s32 	%r1052, %r255, %r254;
	setp.eq.s32 	%p227, %r255, 0;
	selp.b32 	%r1053, %r1050, 0, %p227;
	add.s32 	%r1054, %r1053, %r1051;
	setp.eq.s32 	%p228, %r204, 2;
	selp.b32 	%r1055, %r1052, %r254, %p228;
	selp.b32 	%r1056, %r1054, %r1050, %p228;
	ld.shared.v4.u32 	{%r256, %r1057, %r257, %r1058}, [_ZN6thrust24THRUST_300001_SM_1000_NS8cuda_cub4core6detail5shmemE+16];
	add.s32 	%r1059, %r256, %r1052;
	setp.eq.s32 	%p229, %r256, 0;
	selp.b32 	%r1060, %r1054, 0, %p229;
	add.s32 	%r1061, %r1060, %r1057;
	setp.eq.s32 	%p230, %r204, 3;
	selp.b32 	%r1062, %r1059, %r1055, %p230;
	selp.b32 	%r1063, %r1061, %r1056, %p230;
	add.s32 	%r1064, %r257, %r1059;
	setp.eq.s32 	%p231, %r257, 0;
	selp.b32 	%r1065, %r1061, 0, %p231;
	add.s32 	%r1066, %r1065, %r1058;
	setp.eq.s32 	%p232, %r204, 4;
	selp.b32 	%r1067, %r1064, %r1062, %p232;
	selp.b32 	%r1068, %r1066, %r1063, %p232;
	ld.shared.v4.u32 	{%r258, %r1069, %r259, %r1070}, [_ZN6thrust24THRUST_300001_SM_1000_NS8cuda_cub4core6detail5shmemE+32];
	add.s32 	%r1071, %r258, %r1064;
	setp.eq.s32 	%p233, %r258, 0;
	selp.b32 	%r1072, %r1066, 0, %p233;
	add.s32 	%r1073, %r1072, %r1069;
	setp.eq.s32 	%p234, %r204, 5;
	selp.b32 	%r1074, %r1071, %r1067, %p234;
	selp.b32 	%r1075, %r1073, %r1068, %p234;
	add.s32 	%r1076, %r259, %r1071;
	setp.eq.s32 	%p235, %r259, 0;
	selp.b32 	%r1077, %r1073, 0, %p235;
	add.s32 	%r1078, %r1077, %r1070;
	setp.eq.s32 	%p236, %r204, 6;
	selp.b32 	%r1079, %r1076, %r1074, %p236;
	selp.b32 	%r1080, %r1078, %r1075, %p236;
	ld.shared.v4.u32 	{%r260, %r1081, %r261, %r1082}, [_ZN6thrust24THRUST_300001_SM_1000_NS8cuda_cub4core6detail5shmemE+48];
	add.s32 	%r1083, %r260, %r1076;
	setp.eq.s32 	%p237, %r260, 0;
	selp.b32 	%r1084, %r1078, 0, %p237;
	add.s32 	%r1085, %r1084, %r1081;
	setp.eq.s32 	%p238, %r204, 7;
	selp.b32 	%r1086, %r1083, %r1079, %p238;
	selp.b32 	%r1087, %r1085, %r1080, %p238;
	add.s32 	%r1918, %r261, %r1083;
	setp.eq.s32 	%p239, %r261, 0;
	selp.b32 	%r1088, %r1085, 0, %p239;
	add.s32 	%r263, %r1088, %r1082;
	setp.lt.u32 	%p240, %r174, 32;
	selp.b32 	%r1089, 0, %r1086, %p240;
	selp.b32 	%r1090, 0, %r1087, %p240;
	setp.eq.s32 	%p241, %r981, 0;
	selp.b32 	%r1091, %r1090, 0, %p241;
	add.s32 	%r1092, %r1091, %r986;
	setp.eq.s32 	%p242, %r911, 0;
	selp.b32 	%r1093, 0, %r981, %p242;
	add.s32 	%r264, %r1089, %r1093;
	selp.b32 	%r265, %r1090, %r1092, %p242;
	add.s32 	%r266, %r264, %r249;
	setp.eq.s32 	%p243, %r249, 0;
	selp.b32 	%r1094, %r265, 0, %p243;
	add.s32 	%r267, %r1094, %r235;
	mul.lo.s32 	%r1095, %r174, 9;
	add.s32 	%r1096, %r1095, 1;
	setp.eq.s32 	%p244, %r1096, %r3;
	setp.eq.s32 	%p245, %r207, %r208;
	or.pred  	%p246, %p244, %p245;
	selp.u32 	%r1097, 1, 0, %p246;
	add.s32 	%r1098, %r249, %r1097;
	add.s32 	%r268, %r1098, %r264;
	selp.b32 	%r1099, 0, %r267, %p246;
	add.s32 	%r269, %r236, %r1099;
	selp.u32 	%r1100, 1, 0, %p1;
	add.s32 	%r270, %r268, %r1100;
	selp.b32 	%r1101, 0, %r269, %p1;
	add.s32 	%r271, %r237, %r1101;
	selp.u32 	%r1102, 1, 0, %p2;
	add.s32 	%r272, %r270, %r1102;
	selp.b32 	%r1103, 0, %r271, %p2;
	add.s32 	%r273, %r238, %r1103;
	add.s32 	%r1104, %r1095, 4;
	setp.eq.s32 	%p247, %r1104, %r3;
	setp.eq.s32 	%p248, %r210, %r211;
	or.pred  	%p249, %p247, %p248;
	selp.u32 	%r1105, 1, 0, %p249;
	add.s32 	%r274, %r272, %r1105;
	selp.b32 	%r1106, 0, %r273, %p249;
	add.s32 	%r275, %r239, %r1106;
	selp.u32 	%r1107, 1, 0, %p3;
	add.s32 	%r276, %r274, %r1107;
	selp.b32 	%r1108, 0, %r275, %p3;
	add.s32 	%r277, %r240, %r1108;
	selp.u32 	%r1109, 1, 0, %p4;
	add.s32 	%r278, %r276, %r1109;
	selp.b32 	%r1110, 0, %r277, %p4;
	add.s32 	%r279, %r241, %r1110;
	selp.u32 	%r1111, 1, 0, %p5;
	add.s32 	%r280, %r278, %r1111;
	selp.b32 	%r1112, 0, %r279, %p5;
	add.s32 	%r281, %r242, %r1112;
	setp.lt.s32 	%p250, %r1918, 257;
	@%p250 bra 	$L__BB1_190;
	bar.sync 	0;
	@%p243 bra 	$L__BB1_167;
	shl.b32 	%r1116, %r264, 3;
	mov.u32 	%r1117, _ZN6thrust24THRUST_300001_SM_1000_NS8cuda_cub4core6detail5shmemE;
	add.s32 	%r1118, %r1117, %r1116;
	st.shared.v2.u32 	[%r1118], {%r1911, %r265};
$L__BB1_167:
	mad.lo.s32 	%r1119, %r174, 9, 1;
	setp.ne.s32 	%p267, %r1119, %r3;
	setp.ne.s32 	%p268, %r207, %r208;
	and.pred  	%p269, %p267, %p268;
	@%p269 bra 	$L__BB1_169;
	shl.b32 	%r1120, %r266, 3;
	mov.u32 	%r1121, _ZN6thrust24THRUST_300001_SM_1000_NS8cuda_cub4core6detail5shmemE;
	add.s32 	%r1122, %r1121, %r1120;
	st.shared.v2.u32 	[%r1122], {%r207, %r267};
$L__BB1_169:
	not.pred 	%p270, %p1;
	@%p270 bra 	$L__BB1_171;
	shl.b32 	%r1123, %r268, 3;
	mov.u32 	%r1124, _ZN6thrust24THRUST_300001_SM_1000_NS8cuda_cub4core6detail5shmemE;
	add.s32 	%r1125, %r1124, %r1123;
	st.shared.v2.u32 	[%r1125], {%r208, %r269};
$L__BB1_171:
	not.pred 	%p271, %p2;
	@%p271 bra 	$L__BB1_173;
	shl.b32 	%r1126, %r270, 3;
	mov.u32 	%r1127, _ZN6thrust24THRUST_300001_SM_1000_NS8cuda_cub4core6detail5shmemE;
	add.s32 	%r1128, %r1127, %r1126;
	st.shared.v2.u32 	[%r1128], {%r209, %r271};
$L__BB1_173:
	mad.lo.s32 	%r1129, %r174, 9, 4;
	setp.ne.s32 	%p272, %r1129, %r3;
	setp.ne.s32 	%p273, %r210, %r211;
	and.pred  	%p274, %p272, %p273;
	@%p274 bra 	$L__BB1_175;
	shl.b32 	%r1130, %r272, 3;
	mov.u32 	%r1131, _ZN6thrust24THRUST_300001_SM_1000_NS8cuda_cub4core6detail5shmemE;
	add.s32 	%r1132, %r1131, %r1130;
	st.shared.v2.u32 	[%r1132], {%r210, %r273};
$L__BB1_175:
	not.pred 	%p275, %p3;
	@%p275 bra 	$L__BB1_177;
	shl.b32 	%r1133, %r274, 3;
	mov.u32 	%r1134, _ZN6thrust24THRUST_300001_SM_1000_NS8cuda_cub4core6detail5shmemE;
	add.s32 	%r1135, %r1134, %r1133;
	st.shared.v2.u32 	[%r1135], {%r211, %r275};
$L__BB1_177:
	not.pred 	%p276, %p4;
	@%p276 bra 	$L__BB1_179;
	shl.b32 	%r1136, %r276, 3;
	mov.u32 	%r1137, _ZN6thrust24THRUST_300001_SM_1000_NS8cuda_cub4core6detail5shmemE;
	add.s32 	%r1138, %r1137, %r1136;
	st.shared.v2.u32 	[%r1138], {%r212, %r277};
$L__BB1_179:
	not.pred 	%p277, %p5;
	@%p277 bra 	$L__BB1_181;
	shl.b32 	%r1139, %r278, 3;
	mov.u32 	%r1140, _ZN6thrust24THRUST_300001_SM_1000_NS8cuda_cub4core6detail5shmemE;
	add.s32 	%r1141, %r1140, %r1139;
	st.shared.v2.u32 	[%r1141], {%r213, %r279};
$L__BB1_181:
	mad.lo.s32 	%r1142, %r174, 9, 8;
	setp.ne.s32 	%p278, %r1142, %r3;
	setp.ne.s32 	%p279, %r214, %r215;
	and.pred  	%p280, %p278, %p279;
	@%p280 bra 	$L__BB1_183;
	shl.b32 	%r1143, %r280, 3;
	mov.u32 	%r1144, _ZN6thrust24THRUST_300001_SM_1000_NS8cuda_cub4core6detail5shmemE;
	add.s32 	%r1145, %r1144, %r1143;
	st.shared.v2.u32 	[%r1145], {%r214, %r281};
$L__BB1_183:
	bar.sync 	0;
	setp.ge.u32 	%p281, %r174, %r1918;
	@%p281 bra 	$L__BB1_208;
	add.s32 	%r1146, %r255, %r256;
	add.s32 	%r1147, %r1146, %r257;
	add.s32 	%r1148, %r1147, %r258;
	add.s32 	%r1149, %r1148, %r259;
	add.s32 	%r1150, %r1149, %r260;
	add.s32 	%r1151, %r1150, %r261;
	add.s32 	%r1152, %r1151, %r254;
	not.b32 	%r1153, %r174;
	add.s32 	%r282, %r1152, %r1153;
	and.b32  	%r1154, %r282, 768;
	setp.eq.s32 	%p282, %r1154, 768;
	mov.u32 	%r1917, %r174;
	@%p282 bra 	$L__BB1_187;
	shr.u32 	%r1155, %r282, 8;
	add.s32 	%r1156, %r1155, 1;
	and.b32  	%r1157, %r1156, 3;
	mul.wide.u32 	%rd195, %r174, 4;
	add.s64 	%rd336, %rd5, %rd195;
	add.s64 	%rd335, %rd4, %rd195;
	shl.b32 	%r1158, %r174, 3;
	mov.u32 	%r1159, _ZN6thrust24THRUST_300001_SM_1000_NS8cuda_cub4core6detail5shmemE;
	add.s32 	%r1914, %r1159, %r1158;
	neg.s32 	%r1913, %r1157;
	shl.b32 	%r1160, %r1156, 8;
	and.b32  	%r1161, %r1160, 768;
	add.s32 	%r1917, %r174, %r1161;
$L__BB1_186:
	.pragma "nounroll";
	ld.shared.v2.u32 	{%r1162, %r1163}, [%r1914];
	st.global.u32 	[%rd335], %r1162;
	st.global.u32 	[%rd336], %r1163;
	add.s64 	%rd336, %rd336, 1024;
	add.s64 	%rd335, %rd335, 1024;
	add.s32 	%r1914, %r1914, 2048;
	add.s32 	%r1913, %r1913, 1;
	setp.ne.s32 	%p283, %r1913, 0;
	@%p283 bra 	$L__BB1_186;
$L__BB1_187:
	setp.lt.u32 	%p284, %r282, 768;
	@%p284 bra 	$L__BB1_208;
	mul.wide.u32 	%rd196, %r1917, 4;
	add.s64 	%rd197, %rd196, 2048;
	add.s64 	%rd338, %rd4, %rd197;
	add.s64 	%rd337, %rd5, %rd197;
	shl.b32 	%r1164, %r1917, 3;
	mov.u32 	%r1165, _ZN6thrust24THRUST_300001_SM_1000_NS8cuda_cub4core6detail5shmemE;
	add.s32 	%r1166, %r1164, %r1165;
	add.s32 	%r1916, %r1166, 4096;
$L__BB1_189:
	ld.shared.v2.u32 	{%r1167, %r1168}, [%r1916+-4096];
	st.global.u32 	[%rd338+-2048], %r1167;
	st.global.u32 	[%rd337+-2048], %r1168;
	ld.shared.v2.u32 	{%r1169, %r1170}, [%r1916+-2048];
	st.global.u32 	[%rd338+-1024], %r1169;
	st.global.u32 	[%rd337+-1024], %r1170;
	ld.shared.v2.u32 	{%r1171, %r1172}, [%r1916];
	st.global.u32 	[%rd338], %r1171;
	st.global.u32 	[%rd337], %r1172;
	ld.shared.v2.u32 	{%r1173, %r1174}, [%r1916+2048];
	st.global.u32 	[%rd338+1024], %r1173;
	st.global.u32 	[%rd337+1024], %r1174;
	add.s32 	%r1917, %r1917, 1024;
	add.s64 	%rd338, %rd338, 4096;
	add.s64 	%rd337, %rd337, 4096;
	add.s32 	%r1916, %r1916, 8192;
	setp.lt.s32 	%p285, %r1917, %r1918;
	@%p285 bra 	$L__BB1_189;
	bra.uni 	$L__BB1_208;
$L__BB1_190:
	@%p243 bra 	$L__BB1_192;
	mul.wide.s32 	%rd168, %r264, 4;
	add.s64 	%rd169, %rd4, %rd168;
	st.global.u32 	[%rd169], %r1911;
	add.s64 	%rd170, %rd5, %rd168;
	st.global.u32 	[%rd170], %r265;
$L__BB1_192:
	mad.lo.s32 	%r1113, %r174, 9, 1;
	setp.ne.s32 	%p252, %r1113, %r3;
	setp.ne.s32 	%p253, %r207, %r208;
	and.pred  	%p254, %p252, %p253;
	@%p254 bra 	$L__BB1_194;
	mul.wide.s32 	%rd171, %r266, 4;
	add.s64 	%rd172, %rd4, %rd171;
	st.global.u32 	[%rd172], %r207;
	add.s64 	%rd173, %rd5, %rd171;
	st.global.u32 	[%rd173], %r267;
$L__BB1_194:
	not.pred 	%p255, %p1;
	@%p255 bra 	$L__BB1_196;
	mul.wide.s32 	%rd174, %r268, 4;
	add.s64 	%rd175, %rd4, %rd174;
	st.global.u32 	[%rd175], %r208;
	add.s64 	%rd176, %rd5, %rd174;
	st.global.u32 	[%rd176], %r269;
$L__BB1_196:
	not.pred 	%p256, %p2;
	@%p256 bra 	$L__BB1_198;
	mul.wide.s32 	%rd177, %r270, 4;
	add.s64 	%rd178, %rd4, %rd177;
	st.global.u32 	[%rd178], %r209;
	add.s64 	%rd179, %rd5, %rd177;
	st.global.u32 	[%rd179], %r271;
$L__BB1_198:
	mad.lo.s32 	%r1114, %r174, 9, 4;
	setp.ne.s32 	%p257, %r1114, %r3;
	setp.ne.s32 	%p258, %r210, %r211;
	and.pred  	%p259, %p257, %p258;
	@%p259 bra 	$L__BB1_200;
	mul.wide.s32 	%rd180, %r272, 4;
	add.s64 	%rd181, %rd4, %rd180;
	st.global.u32 	[%rd181], %r210;
	add.s64 	%rd182, %rd5, %rd180;
	st.global.u32 	[%rd182], %r273;
$L__BB1_200:
	not.pred 	%p260, %p3;
	@%p260 bra 	$L__BB1_202;
	mul.wide.s32 	%rd183, %r274, 4;
	add.s64 	%rd184, %rd4, %rd183;
	st.global.u32 	[%rd184], %r211;
	add.s64 	%rd185, %rd5, %rd183;
	st.global.u32 	[%rd185], %r275;
$L__BB1_202:
	not.pred 	%p261, %p4;
	@%p261 bra 	$L__BB1_204;
	mul.wide.s32 	%rd186, %r276, 4;
	add.s64 	%rd187, %rd4, %rd186;
	st.global.u32 	[%rd187], %r212;
	add.s64 	%rd188, %rd5, %rd186;
	st.global.u32 	[%rd188], %r277;
$L__BB1_204:
	not.pred 	%p262, %p5;
	@%p262 bra 	$L__BB1_206;
	mul.wide.s32 	%rd189, %r278, 4;
	add.s64 	%rd190, %rd4, %rd189;
	st.global.u32 	[%rd190], %r213;
	add.s64 	%rd191, %rd5, %rd189;
	st.global.u32 	[%rd191], %r279;
$L__BB1_206:
	mad.lo.s32 	%r1115, %r174, 9, 8;
	setp.ne.s32 	%p263, %r1115, %r3;
	setp.ne.s32 	%p264, %r214, %r215;
	and.pred  	%p265, %p263, %p264;
	@%p265 bra 	$L__BB1_208;
	mul.wide.s32 	%rd192, %r280, 4;
	add.s64 	%rd193, %rd4, %rd192;
	st.global.u32 	[%rd193], %r214;
	add.s64 	%rd194, %rd5, %rd192;
	st.global.u32 	[%rd194], %r281;
$L__BB1_208:
	setp.ne.s32 	%p286, %r174, 255;
	@%p286 bra 	$L__BB1_322;
	setp.ne.s32 	%p287, %r3, 2304;
	@%p287 bra 	$L__BB1_211;
	mul.wide.s32 	%rd198, %r1918, 4;
	add.s64 	%rd199, %rd4, %rd198;
	st.global.u32 	[%rd199], %r215;
	add.s64 	%rd200, %rd5, %rd198;
	st.global.u32 	[%rd200], %r263;
	add.s32 	%r1918, %r1918, 1;
$L__BB1_211:
	ld.param.u64 	%rd329, [_ZN6thrust24THRUST_300001_SM_1000_NS8cuda_cub4core6detail13_kernel_agentINS1_15__reduce_by_key16ReduceByKeyAgentINS0_6detail15normal_iteratorINS0_10device_ptrIiEEEESB_SB_SB_N4cuda3std3__412not_equal_toIiEENSE_4plusIiEEPiiEEJSB_SB_SB_SB_SJ_N3cub18CUB_300001_SM_100024ReduceByKeyScanTileStateIiiLb1EEESG_SI_iiEEEvDpT0__param_4];
	cvta.to.global.u64 	%rd201, %rd329;
	st.global.u32 	[%rd201], %r1918;
	bra.uni 	$L__BB1_322;
$L__BB1_212:
	mul.wide.u32 	%rd61, %r2, 4;
	add.s64 	%rd60, %rd2, %rd61;
	// begin inline asm
	ld.global.nc.u32 %r1927, [%rd60];
	// end inline asm
	mov.u32 	%r299, %tid.x;
	and.b32  	%r445, %r299, 31;
	and.b32  	%r446, %r299, 992;
	mul.lo.s32 	%r447, %r446, 9;
	or.b32  	%r300, %r447, %r445;
	setp.ge.u32 	%p15, %r300, %r3;
	mov.u32 	%r1919, %r1927;
	@%p15 bra 	$L__BB1_214;
	add.s32 	%r449, %r300, %r2;
	mul.wide.u32 	%rd63, %r449, 4;
	add.s64 	%rd62, %rd2, %rd63;
	// begin inline asm
	ld.global.nc.u32 %r1919, [%rd62];
	// end inline asm
$L__BB1_214:
	add.s32 	%r303, %r300, 32;
	setp.ge.u32 	%p16, %r303, %r3;
	shl.b32 	%r304, %r300, 2;
	cvt.u64.u32 	%rd64, %r304;
	add.s64 	%rd45, %rd60, %rd64;
	mov.u32 	%r1920, %r1927;
	@%p16 bra 	$L__BB1_216;
	add.s64 	%rd65, %rd45, 128;
	// begin inline asm
	ld.global.nc.u32 %r1920, [%rd65];
	// end inline asm
$L__BB1_216:
	add.s32 	%r307, %r300, 64;
	setp.ge.u32 	%p17, %r307, %r3;
	mov.u32 	%r1921, %r1927;
	@%p17 bra 	$L__BB1_218;
	add.s64 	%rd66, %rd45, 256;
	// begin inline asm
	ld.global.nc.u32 %r1921, [%rd66];
	// end inline asm
$L__BB1_218:
	add.s32 	%r310, %r300, 96;
	setp.ge.u32 	%p18, %r310, %r3;
	mov.u32 	%r1922, %r1927;
	@%p18 bra 	$L__BB1_220;
	add.s64 	%rd67, %rd45, 384;
	// begin inline asm
	ld.global.nc.u32 %r1922, [%rd67];
	// end inline asm
$L__BB1_220:
	add.s32 	%r313, %r300, 128;
	setp.ge.u32 	%p19, %r313, %r3;
	mov.u32 	%r1923, %r1927;
	@%p19 bra 	$L__BB1_222;
	add.s64 	%rd68, %rd45, 512;
	// begin inline asm
	ld.global.nc.u32 %r1923, [%rd68];
	// end inline asm
$L__BB1_222:
	add.s32 	%r316, %r300, 160;
	setp.ge.u32 	%p20, %r316, %r3;
	mov.u32 	%r1924, %r1927;
	@%p20 bra 	$L__BB1_224;
	add.s64 	%rd69, %rd45, 640;
	// begin inline asm
	ld.global.nc.u32 %r1924, [%rd69];
	// end inline asm
$L__BB1_224:
	add.s32 	%r319, %r300, 192;
	setp.ge.u32 	%p21, %r319, %r3;
	mov.u32 	%r1925, %r1927;
	@%p21 bra 	$L__BB1_226;
	add.s64 	%rd70, %rd45, 768;
	// begin inline asm
	ld.global.nc.u32 %r1925, [%rd70];
	// end inline asm
$L__BB1_226:
	add.s32 	%r322, %r300, 224;
	setp.ge.u32 	%p22, %r322, %r3;
	mov.u32 	%r1926, %r1927;
	@%p22 bra 	$L__BB1_228;
	add.s64 	%rd71, %rd45, 896;
	// begin inline asm
	ld.global.nc.u32 %r1926, [%rd71];
	// end inline asm
$L__BB1_228:
	add.s32 	%r325, %r300, 256;
	setp.ge.u32 	%p23, %r325, %r3;
	@%p23 bra 	$L__BB1_230;
	add.s64 	%rd72, %rd45, 1024;
	// begin inline asm
	ld.global.nc.u32 %r1927, [%rd72];
	// end inline asm
$L__BB1_230:
	// begin inline asm
	mov.u32 %r458, %laneid;
	// end inline asm
	shr.u32 	%r329, %r299, 5;
	mad.lo.s32 	%r460, %r329, 288, %r458;
	shl.b32 	%r461, %r460, 2;
	mov.u32 	%r462, _ZN6thrust24THRUST_300001_SM_1000_NS8cuda_cub4core6detail5shmemE;
	add.s32 	%r330, %r462, %r461;
	st.shared.u32 	[%r330], %r1919;
	st.shared.u32 	[%r330+128], %r1920;
	st.shared.u32 	[%r330+256], %r1921;
	st.shared.u32 	[%r330+384], %r1922;
	st.shared.u32 	[%r330+512], %r1923;
	st.shared.u32 	[%r330+640], %r1924;
	st.shared.u32 	[%r330+768], %r1925;
	st.shared.u32 	[%r330+896], %r1926;
	st.shared.u32 	[%r330+1024], %r1927;
	bar.warp.sync 	-1;
	shl.b32 	%r463, %r458, 5;
	add.s32 	%r331, %r330, %r463;
	ld.shared.u32 	%r332, [%r331];
	ld.shared.u32 	%r333, [%r331+4];
	ld.shared.u32 	%r334, [%r331+8];
	ld.shared.u32 	%r335, [%r331+12];
	ld.shared.u32 	%r336, [%r331+16];
	ld.shared.u32 	%r337, [%r331+20];
	ld.shared.u32 	%r338, [%r331+24];
	ld.shared.u32 	%r339, [%r331+28];
	ld.shared.u32 	%r340, [%r331+32];
	setp.ne.s32 	%p24, %r299, 0;
	mov.b32 	%r1938, 0;
	@%p24 bra 	$L__BB1_232;
	add.s64 	%rd73, %rd60, -4;
	// begin inline asm
	ld.global.nc.u32 %r1938, [%rd73];
	// end inline asm
$L__BB1_232:
	setp.ge.u32 	%p25, %r300, %r3;
	bar.sync 	0;
	mul.wide.u32 	%rd75, %r2, 4;
	add.s64 	%rd74, %rd3, %rd75;
	// begin inline asm
	ld.global.nc.u32 %r1937, [%rd74];
	// end inline asm
	mov.u32 	%r1929, %r1937;
	@%p25 bra 	$L__BB1_234;
	add.s32 	%r467, %r300, %r2;
	mul.wide.u32 	%rd77, %r467, 4;
	add.s64 	%rd76, %rd3, %rd77;
	// begin inline asm
	ld.global.nc.u32 %r1929, [%rd76];
	// end inline asm
$L__BB1_234:
	cvt.u64.u32 	%rd78, %r304;
	setp.ge.u32 	%p26, %r303, %r3;
	add.s64 	%rd47, %rd74, %rd78;
	mov.u32 	%r1930, %r1937;
	@%p26 bra 	$L__BB1_236;
	add.s64 	%rd79, %rd47, 128;
	// begin inline asm
	ld.global.nc.u32 %r1930, [%rd79];
	// end inline asm
$L__BB1_236:
	setp.ge.u32 	%p27, %r307, %r3;
	mov.u32 	%r1931, %r1937;
	@%p27 bra 	$L__BB1_238;
	add.s64 	%rd80, %rd47, 256;
	// begin inline asm
	ld.global.nc.u32 %r1931, [%rd80];
	// end inline asm
$L__BB1_238:
	setp.ge.u32 	%p28, %r310, %r3;
	mov.u32 	%r1932, %r1937;
	@%p28 bra 	$L__BB1_240;
	add.s64 	%rd81, %rd47, 384;
	// begin inline asm
	ld.global.nc.u32 %r1932, [%rd81];
	// end inline asm
$L__BB1_240:
	setp.ge.u32 	%p29, %r313, %r3;
	mov.u32 	%r1933, %r1937;
	@%p29 bra 	$L__BB1_242;
	add.s64 	%rd82, %rd47, 512;
	// begin inline asm
	ld.global.nc.u32 %r1933, [%rd82];
	// end inline asm
$L__BB1_242:
	setp.ge.u32 	%p30, %r316, %r3;
	mov.u32 	%r1934, %r1937;
	@%p30 bra 	$L__BB1_244;
	add.s64 	%rd83, %rd47, 640;
	// begin inline asm
	ld.global.nc.u32 %r1934, [%rd83];
	// end inline asm
$L__BB1_244:
	mov.u32 	%r1935, %r1937;
	@%p21 bra 	$L__BB1_246;
	add.s64 	%rd84, %rd47, 768;
	// begin inline asm
	ld.global.nc.u32 %r1935, [%rd84];
	// end inline asm
$L__BB1_246:
	mov.u32 	%r1936, %r1937;
	@%p22 bra 	$L__BB1_248;
	add.s64 	%rd85, %rd47, 896;
	// begin inline asm
	ld.global.nc.u32 %r1936, [%rd85];
	// end inline asm
$L__BB1_248:
	@%p23 bra 	$L__BB1_250;
	add.s64 	%rd86, %rd47, 1024;
	// begin inline asm
	ld.global.nc.u32 %r1937, [%rd86];
	// end inline asm
$L__BB1_250:
	setp.eq.s32 	%p34, %r299, 0;
	st.shared.u32 	[%r330], %r1929;
	st.shared.u32 	[%r330+128], %r1930;
	st.shared.u32 	[%r330+256], %r1931;
	st.shared.u32 	[%r330+384], %r1932;
	st.shared.u32 	[%r330+512], %r1933;
	st.shared.u32 	[%r330+640], %r1934;
	st.shared.u32 	[%r330+768], %r1935;
	st.shared.u32 	[%r330+896], %r1936;
	st.shared.u32 	[%r330+1024], %r1937;
	bar.warp.sync 	-1;
	ld.shared.u32 	%r362, [%r331];
	ld.shared.u32 	%r363, [%r331+4];
	ld.shared.u32 	%r364, [%r331+8];
	ld.shared.u32 	%r365, [%r331+12];
	ld.shared.u32 	%r366, [%r331+16];
	ld.shared.u32 	%r367, [%r331+20];
	ld.shared.u32 	%r368, [%r331+24];
	ld.shared.u32 	%r369, [%r331+28];
	ld.shared.u32 	%r370, [%r331+32];
	bar.sync 	0;
	shl.b32 	%r476, %r299, 2;
	add.s32 	%r478, %r462, %r476;
	add.s32 	%r371, %r478, 1148;
	st.shared.u32 	[%r478+1148], %r340;
	bar.sync 	0;
	@%p34 bra 	$L__BB1_252;
	ld.shared.u32 	%r1938, [%r371+-4];
$L__BB1_252:
	setp.eq.s32 	%p35, %r1938, %r332;
	setp.eq.s32 	%p36, %r332, %r333;
	setp.eq.s32 	%p37, %r333, %r334;
	setp.eq.s32 	%p38, %r334, %r335;
	setp.eq.s32 	%p39, %r335, %r336;
	setp.eq.s32 	%p40, %r336, %r337;
	setp.eq.s32 	%p41, %r337, %r338;
	setp.eq.s32 	%p42, %r338, %r339;
	setp.eq.s32 	%p43, %r339, %r340;
	mul.lo.s32 	%r539, %r299, 9;
	setp.eq.s32 	%p44, %r539, %r3;
	or.pred  	%p45, %p44, %p35;
	selp.u32 	%r540, 1, 0, %p45;
	add.s32 	%r541, %r539, 1;
	setp.eq.s32 	%p46, %r541, %r3;
	or.pred  	%p6, %p46, %p36;
	selp.u32 	%r542, 1, 0, %p6;
	add.s32 	%r543, %r539, 2;
	setp.eq.s32 	%p47, %r543, %r3;
	or.pred  	%p7, %p47, %p37;
	selp.u32 	%r544, 1, 0, %p7;
	add.s32 	%r545, %r539, 3;
	setp.eq.s32 	%p48, %r545, %r3;
	or.pred  	%p49, %p48, %p38;
	selp.u32 	%r546, 1, 0, %p49;
	add.s32 	%r547, %r539, 4;
	setp.eq.s32 	%p50, %r547, %r3;
	or.pred  	%p51, %p50, %p39;
	selp.u32 	%r548, 1, 0, %p51;
	add.s32 	%r549, %r539, 5;
	setp.eq.s32 	%p52, %r549, %r3;
	or.pred  	%p53, %p52, %p40;
	selp.u32 	%r550, 1, 0, %p53;
	add.s32 	%r551, %r539, 6;
	setp.eq.s32 	%p54, %r551, %r3;
	or.pred  	%p8, %p54, %p41;
	selp.u32 	%r552, 1, 0, %p8;
	add.s32 	%r553, %r539, 7;
	setp.eq.s32 	%p55, %r553, %r3;
	or.pred  	%p56, %p55, %p42;
	selp.u32 	%r554, 1, 0, %p56;
	add.s32 	%r555, %r539, 8;
	setp.eq.s32 	%p57, %r555, %r3;
	or.pred  	%p58, %p57, %p43;
	selp.u32 	%r556, 1, 0, %p58;
	add.s32 	%r557, %r542, %r540;
	selp.b32 	%r558, 0, %r362, %p6;
	add.s32 	%r559, %r363, %r558;
	add.s32 	%r560, %r557, %r544;
	selp.b32 	%r561, 0, %r559, %p7;
	add.s32 	%r562, %r364, %r561;
	add.s32 	%r563, %r560, %r546;
	selp.b32 	%r564, 0, %r562, %p49;
	add.s32 	%r565, %r365, %r564;
	add.s32 	%r566, %r563, %r548;
	selp.b32 	%r567, 0, %r565, %p51;
	add.s32 	%r568, %r366, %r567;
	add.s32 	%r569, %r566, %r550;
	selp.b32 	%r570, 0, %r568, %p53;
	add.s32 	%r571, %r367, %r570;
	add.s32 	%r572, %r569, %r552;
	selp.b32 	%r573, 0, %r571, %p8;
	add.s32 	%r574, %r368, %r573;
	add.s32 	%r374, %r572, %r554;
	selp.b32 	%r575, 0, %r574, %p56;
	add.s32 	%r576, %r369, %r575;
	add.s32 	%r480, %r374, %r556;
	selp.b32 	%r577, 0, %r576, %p58;
	add.s32 	%r485, %r370, %r577;
	mov.b32 	%r536, 1;
	mov.b32 	%r537, 0;
	mov.b32 	%r538, -1;
	// begin inline asm
	shfl.sync.up.b32 %r479, %r480, %r536, %r537, %r538;
	// end inline asm
	// begin inline asm
	shfl.sync.up.b32 %r484, %r485, %r536, %r537, %r538;
	// end inline asm
	setp.eq.s32 	%p59, %r480, 0;
	selp.b32 	%r578, %r484, 0, %p59;
	setp.lt.s32 	%p60, %r458, 1;
	selp.b32 	%r579, 0, %r479, %p60;
	add.s32 	%r490, %r579, %r480;
	selp.b32 	%r580, 0, %r578, %p60;
	add.s32 	%r495, %r580, %r485;
	mov.b32 	%r496, 2;
	// begin inline asm
	shfl.sync.up.b32 %r489, %r490, %r496, %r537, %r538;
	// end inline asm
	// begin inline asm
	shfl.sync.up.b32 %r494, %r495, %r496, %r537, %r538;
	// end inline asm
	setp.eq.s32 	%p61, %r490, 0;
	selp.b32 	%r581, %r494, 0, %p61;
	setp.lt.s32 	%p62, %r458, 2;
	selp.b32 	%r582, 0, %r489, %p62;
	add.s32 	%r500, %r582, %r490;
	selp.b32 	%r583, 0, %r581, %p62;
	add.s32 	%r505, %r583, %r495;
	mov.b32 	%r506, 4;
	// begin inline asm
	shfl.sync.up.b32 %r499, %r500, %r506, %r537, %r538;
	// end inline asm
	// begin inline asm
	shfl.sync.up.b32 %r504, %r505, %r506, %r537, %r538;
	// end inline asm
	setp.eq.s32 	%p63, %r500, 0;
	selp.b32 	%r584, %r504, 0, %p63;
	setp.lt.s32 	%p64, %r458, 4;
	selp.b32 	%r585, 0, %r499, %p64;
	add.s32 	%r510, %r585, %r500;
	selp.b32 	%r586, 0, %r584, %p64;
	add.s32 	%r515, %r586, %r505;
	mov.b32 	%r516, 8;
	// begin inline asm
	shfl.sync.up.b32 %r509, %r510, %r516, %r537, %r538;
	// end inline asm
	// begin inline asm
	shfl.sync.up.b32 %r514, %r515, %r516, %r537, %r538;
	// end inline asm
	setp.eq.s32 	%p65, %r510, 0;
	selp.b32 	%r587, %r514, 0, %p65;
	setp.lt.s32 	%p66, %r458, 8;
	selp.b32 	%r588, 0, %r509, %p66;
	add.s32 	%r520, %r588, %r510;
	selp.b32 	%r589, 0, %r587, %p66;
	add.s32 	%r525, %r589, %r515;
	mov.b32 	%r526, 16;
	// begin inline asm
	shfl.sync.up.b32 %r519, %r520, %r526, %r537, %r538;
	// end inline asm
	// begin inline asm
	shfl.sync.up.b32 %r524, %r525, %r526, %r537, %r538;
	// end inline asm
	setp.eq.s32 	%p67, %r520, 0;
	selp.b32 	%r590, %r524, 0, %p67;
	setp.lt.s32 	%p68, %r458, 16;
	selp.b32 	%r591, 0, %r519, %p68;
	add.s32 	%r530, %r591, %r520;
	selp.b32 	%r592, 0, %r590, %p68;
	add.s32 	%r535, %r592, %r525;
	// begin inline asm
	shfl.sync.up.b32 %r1942, %r530, %r536, %r537, %r538;
	// end inline asm
	// begin inline asm
	shfl.sync.up.b32 %r1943, %r535, %r536, %r537, %r538;
	// end inline asm
	setp.ne.s32 	%p69, %r458, 31;
	@%p69 bra 	$L__BB1_254;
	shl.b32 	%r593, %r329, 3;
	mov.u32 	%r594, _ZN6thrust24THRUST_300001_SM_1000_NS8cuda_cub4core6detail5shmemE;
	add.s32 	%r595, %r594, %r593;
	st.shared.v2.u32 	[%r595], {%r530, %r535};
$L__BB1_254:
	bar.sync 	0;
	ld.shared.v4.u32 	{%r596, %r597, %r598, %r599}, [_ZN6thrust24THRUST_300001_SM_1000_NS8cuda_cub4core6detail5shmemE];
	add.s32 	%r600, %r598, %r596;
	setp.eq.s32 	%p70, %r598, 0;
	selp.b32 	%r601, %r597, 0, %p70;
	add.s32 	%r602, %r601, %r599;
	setp.eq.s32 	%p71, %r329, 2;
	selp.b32 	%r603, %r600, %r596, %p71;
	selp.b32 	%r604, %r602, %r597, %p71;
	ld.shared.v4.u32 	{%r605, %r606, %r607, %r608}, [_ZN6thrust24THRUST_300001_SM_1000_NS8cuda_cub4core6detail5shmemE+16];
	add.s32 	%r609, %r605, %r600;
	setp.eq.s32 	%p72, %r605, 0;
	selp.b32 	%r610, %r602, 0, %p72;
	add.s32 	%r611, %r610, %r606;
	setp.eq.s32 	%p73, %r329, 3;
	selp.b32 	%r612, %r609, %r603, %p73;
	selp.b32 	%r613, %r611, %r604, %p73;
	add.s32 	%r614, %r607, %r609;
	setp.eq.s32 	%p74, %r607, 0;
	selp.b32 	%r615, %r611, 0, %p74;
	add.s32 	%r616, %r615, %r608;
	setp.eq.s32 	%p75, %r329, 4;
	selp.b32 	%r617, %r614, %r612, %p75;
	selp.b32 	%r618, %r616, %r613, %p75;
	ld.shared.v4.u32 	{%r619, %r620, %r621, %r622}, [_ZN6thrust24THRUST_300001_SM_1000_NS8cuda_cub4core6detail5shmemE+32];
	add.s32 	%r623, %r619, %r614;
	setp.eq.s32 	%p76, %r619, 0;
	selp.b32 	%r624, %r616, 0, %p76;
	add.s32 	%r625, %r624, %r620;
	setp.eq.s32 	%p77, %r329, 5;
	selp.b32 	%r626, %r623, %r617, %p77;
	selp.b32 	%r627, %r625, %r618, %p77;
	add.s32 	%r628, %r621, %r623;
	setp.eq.s32 	%p78, %r621, 0;
	selp.b32 	%r629, %r625, 0, %p78;
	add.s32 	%r630, %r629, %r622;
	setp.eq.s32 	%p79, %r329, 6;
	selp.b32 	%r631, %r628, %r626, %p79;
	selp.b32 	%r632, %r630, %r627, %p79;
	ld.shared.v4.u32 	{%r633, %r634, %r635, %r636}, [_ZN6thrust24THRUST_300001_SM_1000_NS8cuda_cub4core6detail5shmemE+48];
	add.s32 	%r637, %r633, %r628;
	setp.eq.s32 	%p80, %r633, 0;
	selp.b32 	%r638, %r630, 0, %p80;
	add.s32 	%r639, %r638, %r634;
	setp.eq.s32 	%p81, %r329, 7;
	selp.b32 	%r379, %r637, %r631, %p81;
	selp.b32 	%r380, %r639, %r632, %p81;
	add.s32 	%r381, %r635, %r637;
	setp.eq.s32 	%p82, %r635, 0;
	selp.b32 	%r640, %r639, 0, %p82;
	add.s32 	%r382, %r640, %r636;
	setp.lt.u32 	%p83, %r299, 32;
	@%p83 bra 	$L__BB1_256;
	setp.eq.s32 	%p84, %r1942, 0;
	selp.b32 	%r641, %r380, 0, %p84;
	add.s32 	%r642, %r641, %r1943;
	setp.eq.s32 	%p85, %r458, 0;
	selp.b32 	%r643, 0, %r1942, %p85;
	add.s32 	%r1942, %r379, %r643;
	selp.b32 	%r1943, %r380, %r642, %p85;
	bra.uni 	$L__BB1_272;
$L__BB1_256:
	setp.ne.s32 	%p86, %r299, 0;
	mul.wide.u32 	%rd87, %r1, 16;
	add.s64 	%rd48, %rd1, %rd87;
	@%p86 bra 	$L__BB1_258;
	st.shared.u32 	[_ZN6thrust24THRUST_300001_SM_1000_NS8cuda_cub4core6detail5shmemE+116], %r381;
	st.shared.u32 	[_ZN6thrust24THRUST_300001_SM_1000_NS8cuda_cub4core6detail5shmemE+120], %r382;
	mov.b64 	%rd89, {%r381, %r382};
	add.s64 	%rd88, %rd48, 512;
	mov.b64 	%rd90, 100;
	// begin inline asm
	st.relaxed.gpu.v2.u64 [%rd88], {%rd89, %rd90};
	// end inline asm
$L__BB1_258:
	mov.u32 	%r644, %nctaid.x;
	setp.gt.u32 	%p87, %r644, 499;
	@%p87 bra 	$L__BB1_260;
	membar.cta;
	bra.uni 	$L__BB1_261;
$L__BB1_260:
	mov.b32 	%r645, 450;
	// begin inline asm
	nanosleep.u32 %r645;
	// end inline asm
$L__BB1_261:
	mul.wide.u32 	%rd94, %r299, 16;
	xor.b64  	%rd95, %rd94, -16;
	add.s64 	%rd96, %rd48, %rd95;
	add.s64 	%rd93, %rd96, 512;
$L__BB1_262:
	// begin inline asm
	ld.relaxed.gpu.v2.u64 {%rd91, %rd339}, [%rd93];
	// end inline asm
	setp.eq.s64 	%p88, %rd339, 99;
	mov.b32 	%r646, -1;
	vote.sync.any.pred 	%p89, %p88, %r646;
	@%p89 bra 	$L__BB1_262;
	mov.b64 	{%r650, %r655}, %rd91;
	setp.eq.s64 	%p90, %rd339, 101;
	mov.b32 	%r698, -1;
	vote.sync.ballot.b32 	%r699, %p90, %r698;
	// begin inline asm
	mov.u32 %r648, %lanemask_ge;
	// end inline asm
	and.b32  	%r700, %r699, %r648;
	or.b32  	%r701, %r700, -2147483648;
	add.s32 	%r702, %r701, -1;
	not.b32 	%r703, %r701;
	and.b32  	%r704, %r703, %r702;
	popc.b32 	%r652, %r704;
	mov.b32 	%r656, 1;
	// begin inline asm
	shfl.sync.down.b32 %r649, %r650, %r656, %r652, %r698;
	// end inline asm
	// begin inline asm
	shfl.sync.down.b32 %r654, %r655, %r656, %r652, %r698;
	// end inline asm
	setp.lt.s32 	%p92, %r458, %r652;
	setp.eq.s32 	%p93, %r650, 0;
	selp.b32 	%r705, %r649, 0, %p92;
	add.s32 	%r660, %r705, %r650;
	selp.b32 	%r706, %r654, 0, %p93;
	selp.b32 	%r707, %r706, 0, %p92;
	add.s32 	%r665, %r707, %r655;
	mov.b32 	%r666, 2;
	// begin inline asm
	shfl.sync.down.b32 %r659, %r660, %r666, %r652, %r698;
	// end inline asm
	// begin inline asm
	shfl.sync.down.b32 %r664, %r665, %r666, %r652, %r698;
	// end inline asm
	add.s32 	%r708, %r458, 2;
	setp.gt.s32 	%p94, %r708, %r652;
	setp.eq.s32 	%p95, %r660, 0;
	selp.b32 	%r709, %r664, 0, %p95;
	selp.b32 	%r710, 0, %r659, %p94;
	add.s32 	%r670, %r660, %r710;
	selp.b32 	%r711, 0, %r709, %p94;
	add.s32 	%r675, %r711, %r665;
	mov.b32 	%r676, 4;
	// begin inline asm
	shfl.sync.down.b32 %r669, %r670, %r676, %r652, %r698;
	// end inline asm
	// begin inline asm
	shfl.sync.down.b32 %r674, %r675, %r676, %r652, %r698;
	// end inline asm
	add.s32 	%r712, %r458, 4;
	setp.gt.s32 	%p96, %r712, %r652;
	setp.eq.s32 	%p97, %r670, 0;
	selp.b32 	%r713, %r674, 0, %p97;
	selp.b32 	%r714, 0, %r669, %p96;
	add.s32 	%r680, %r670, %r714;
	selp.b32 	%r715, 0, %r713, %p96;
	add.s32 	%r685, %r675, %r715;
	mov.b32 	%r686, 8;
	// begin inline asm
	shfl.sync.down.b32 %r679, %r680, %r686, %r652, %r698;
	// end inline asm
	// begin inline asm
	shfl.sync.down.b32 %r684, %r685, %r686, %r652, %r698;
	// end inline asm
	add.s32 	%r716, %r458, 8;
	setp.gt.s32 	%p98, %r716, %r652;
	setp.eq.s32 	%p99, %r680, 0;
	selp.b32 	%r717, %r684, 0, %p99;
	selp.b32 	%r718, 0, %r679, %p98;
	add.s32 	%r690, %r680, %r718;
	selp.b32 	%r719, 0, %r717, %p98;
	add.s32 	%r695, %r685, %r719;
	mov.b32 	%r696, 16;
	// begin inline asm
	shfl.sync.down.b32 %r689, %r690, %r696, %r652, %r698;
	// end inline asm
	// begin inline asm
	shfl.sync.down.b32 %r694, %r695, %r696, %r652, %r698;
	// end inline asm
	add.s32 	%r720, %r458, 16;
	setp.gt.s32 	%p100, %r720, %r652;
	setp.eq.s32 	%p101, %r690, 0;
	selp.b32 	%r721, %r694, 0, %p101;
	selp.b32 	%r722, 0, %r689, %p100;
	add.s32 	%r1939, %r722, %r690;
	selp.b32 	%r723, 0, %r721, %p100;
	add.s32 	%r1940, %r695, %r723;
	not.b32 	%r724, %r299;
	add.s32 	%r1941, %r1, %r724;
	add.s64 	%rd51, %rd1, 512;
$L__BB1_264:
	setp.ne.s64 	%p102, %rd339, 101;
	mov.b32 	%r725, -1;
	vote.sync.all.pred 	%p103, %p102, %r725;
	not.pred 	%p104, %p103;
	@%p104 bra 	$L__BB1_268;
	mul.wide.s32 	%rd140, %r1941, 16;
	add.s64 	%rd141, %rd51, %rd140;
	add.s64 	%rd139, %rd141, -512;
$L__BB1_266:
	// begin inline asm
	ld.relaxed.gpu.v2.u64 {%rd137, %rd339}, [%rd139];
	// end inline asm
	setp.eq.s64 	%p160, %rd339, 99;
	mov.b32 	%r818, -1;
	vote.sync.any.pred 	%p161, %p160, %r818;
	@%p161 bra 	$L__BB1_266;
	mov.b64 	{%r821, %r826}, %rd137;
	setp.eq.s64 	%p162, %rd339, 101;
	mov.b32 	%r869, -1;
	vote.sync.ballot.b32 	%r870, %p162, %r869;
	and.b32  	%r871, %r870, %r648;
	or.b32  	%r872, %r871, -2147483648;
	add.s32 	%r873, %r872, -1;
	not.b32 	%r874, %r872;
	and.b32  	%r875, %r874, %r873;
	popc.b32 	%r823, %r875;
	mov.b32 	%r827, 1;
	// begin inline asm
	shfl.sync.down.b32 %r820, %r821, %r827, %r823, %r869;
	// end inline asm
	// begin inline asm
	shfl.sync.down.b32 %r825, %r826, %r827, %r823, %r869;
	// end inline asm
	setp.lt.s32 	%p164, %r458, %r823;
	setp.eq.s32 	%p165, %r821, 0;
	selp.b32 	%r876, %r820, 0, %p164;
	add.s32 	%r831, %r876, %r821;
	selp.b32 	%r877, %r825, 0, %p165;
	selp.b32 	%r878, %r877, 0, %p164;
	add.s32 	%r836, %r878, %r826;
	mov.b32 	%r837, 2;
	// begin inline asm
	shfl.sync.down.b32 %r830, %r831, %r837, %r823, %r869;
	// end inline asm
	// begin inline asm
	shfl.sync.down.b32 %r835, %r836, %r837, %r823, %r869;
	// end inline asm
	add.s32 	%r879, %r458, 2;
	setp.gt.s32 	%p166, %r879, %r823;
	setp.eq.s32 	%p167, %r831, 0;
	selp.b32 	%r880, %r835, 0, %p167;
	selp.b32 	%r881, 0, %r830, %p166;
	add.s32 	%r841, %r831, %r881;
	selp.b32 	%r882, 0, %r880, %p166;
	add.s32 	%r846, %r882, %r836;
	mov.b32 	%r847, 4;
	// begin inline asm
	shfl.sync.down.b32 %r840, %r841, %r847, %r823, %r869;
	// end inline asm
	// begin inline asm
	shfl.sync.down.b32 %r845, %r846, %r847, %r823, %r869;
	// end inline asm
	add.s32 	%r883, %r458, 4;
	setp.gt.s32 	%p168, %r883, %r823;
	setp.eq.s32 	%p169, %r841, 0;
	selp.b32 	%r884, %r845, 0, %p169;
	selp.b32 	%r885, 0, %r840, %p168;
	add.s32 	%r851, %r841, %r885;
	selp.b32 	%r886, 0, %r884, %p168;
	add.s32 	%r856, %r846, %r886;
	mov.b32 	%r857, 8;
	// begin inline asm
	shfl.sync.down.b32 %r850, %r851, %r857, %r823, %r869;
	// end inline asm
	// begin inline asm
	shfl.sync.down.b32 %r855, %r856, %r857, %r823, %r869;
	// end inline asm
	add.s32 	%r887, %r458, 8;
	setp.gt.s32 	%p170, %r887, %r823;
	setp.eq.s32 	%p171, %r851, 0;
	selp.b32 	%r888, %r855, 0, %p171;
	selp.b32 	%r889, 0, %r850, %p170;
	add.s32 	%r861, %r851, %r889;
	selp.b32 	%r890, 0, %r888, %p170;
	add.s32 	%r866, %r856, %r890;
	mov.b32 	%r867, 16;
	// begin inline asm
	shfl.sync.down.b32 %r860, %r861, %r867, %r823, %r869;
	// end inline asm
	// begin inline asm
	shfl.sync.down.b32 %r865, %r866, %r867, %r823, %r869;
	// end inline asm
	add.s32 	%r891, %r458, 16;
	setp.gt.s32 	%p172, %r891, %r823;
	setp.eq.s32 	%p173, %r861, 0;
	selp.b32 	%r892, %r865, 0, %p173;
	selp.b32 	%r893, 0, %r860, %p172;
	selp.b32 	%r894, 0, %r892, %p172;
	add.s32 	%r895, %r866, %r894;
	add.s32 	%r896, %r893, %r1939;
	add.s32 	%r392, %r896, %r861;
	setp.eq.s32 	%p174, %r1939, 0;
	selp.b32 	%r897, %r895, 0, %p174;
	add.s32 	%r1940, %r897, %r1940;
	add.s32 	%r1941, %r1941, -32;
	mov.u32 	%r1939, %r392;
	bra.uni 	$L__BB1_264;
$L__BB1_268:
	@%p86 bra 	$L__BB1_270;
	add.s32 	%r727, %r1939, %r381;
	setp.eq.s32 	%p106, %r381, 0;
	selp.b32 	%r728, %r1940, 0, %p106;
	add.s32 	%r729, %r728, %r382;
	mov.b64 	%rd98, {%r727, %r729};
	add.s64 	%rd97, %rd48, 512;
	mov.b64 	%rd99, 101;
	// begin inline asm
	st.relaxed.gpu.v2.u64 [%rd97], {%rd98, %rd99};
	// end inline asm
	st.shared.u32 	[_ZN6thrust24THRUST_300001_SM_1000_NS8cuda_cub4core6detail5shmemE+100], %r1939;
	st.shared.v2.u32 	[_ZN6thrust24THRUST_300001_SM_1000_NS8cuda_cub4core6detail5shmemE+104], {%r1940, %r727};
	st.shared.u32 	[_ZN6thrust24THRUST_300001_SM_1000_NS8cuda_cub4core6detail5shmemE+112], %r729;
$L__BB1_270:
	setp.ne.s32 	%p107, %r458, 0;
	@%p107 bra 	$L__BB1_272;
	st.shared.v2.u32 	[_ZN6thrust24THRUST_300001_SM_1000_NS8cuda_cub4core6detail5shmemE+72], {%r1939, %r1940};
	mov.u32 	%r1942, %r1939;
	mov.u32 	%r1943, %r1940;
$L__BB1_272:
	setp.eq.s32 	%p108, %r299, 0;
	bar.sync 	0;
	@%p108 bra 	$L__BB1_274;
	ld.shared.v2.u32 	{%r730, %r731}, [_ZN6thrust24THRUST_300001_SM_1000_NS8cuda_cub4core6detail5shmemE+72];
	add.s32 	%r397, %r730, %r1942;
	setp.eq.s32 	%p109, %r1942, 0;
	selp.b32 	%r732, %r731, 0, %p109;
	add.s32 	%r1943, %r732, %r1943;
	mov.u32 	%r1942, %r397;
$L__BB1_274:
	mul.lo.s32 	%r733, %r299, 9;
	setp.eq.s32 	%p110, %r733, %r3;
	setp.eq.s32 	%p111, %r1938, %r332;
	or.pred  	%p112, %p110, %p111;
	selp.u32 	%r734, 1, 0, %p112;
	add.s32 	%r401, %r1942, %r734;
	selp.b32 	%r735, 0, %r1943, %p112;
	add.s32 	%r402, %r735, %r362;
	selp.u32 	%r736, 1, 0, %p6;
	add.s32 	%r737, %r736, %r734;
	add.s32 	%r403, %r737, %r1942;
	selp.b32 	%r738, 0, %r402, %p6;
	add.s32 	%r404, %r363, %r738;
	selp.u32 	%r739, 1, 0, %p7;
	add.s32 	%r405, %r403, %r739;
	selp.b32 	%r740, 0, %r404, %p7;
	add.s32 	%r406, %r364, %r740;
	add.s32 	%r741, %r733, 3;
	setp.eq.s32 	%p113, %r741, %r3;
	setp.eq.s32 	%p114, %r334, %r335;
	or.pred  	%p115, %p113, %p114;
	selp.u32 	%r742, 1, 0, %p115;
	add.s32 	%r407, %r405, %r742;
	selp.b32 	%r743, 0, %r406, %p115;
	add.s32 	%r408, %r365, %r743;
	add.s32 	%r744, %r733, 4;
	setp.eq.s32 	%p116, %r744, %r3;
	setp.eq.s32 	%p117, %r335, %r336;
	or.pred  	%p9, %p116, %p117;
	selp.u32 	%r745, 1, 0, %p9;
	add.s32 	%r409, %r407, %r745;
	selp.b32 	%r746, 0, %r408, %p9;
	add.s32 	%r410, %r366, %r746;
	add.s32 	%r747, %r733, 5;
	setp.eq.s32 	%p118, %r747, %r3;
	setp.eq.s32 	%p119, %r336, %r337;
	or.pred  	%p10, %p118, %p119;
	selp.u32 	%r748, 1, 0, %p10;
	add.s32 	%r411, %r409, %r748;
	selp.b32 	%r749, 0, %r410, %p10;
	add.s32 	%r412, %r367, %r749;
	selp.u32 	%r750, 1, 0, %p8;
	add.s32 	%r413, %r411, %r750;
	selp.b32 	%r751, 0, %r412, %p8;
	add.s32 	%r414, %r368, %r751;
	add.s32 	%r415, %r374, %r1942;
	add.s32 	%r752, %r733, 7;
	setp.eq.s32 	%p120, %r752, %r3;
	setp.eq.s32 	%p121, %r338, %r339;
	or.pred  	%p11, %p120, %p121;
	selp.b32 	%r753, 0, %r414, %p11;
	add.s32 	%r416, %r369, %r753;
	ld.shared.v2.u32 	{%r417, %r418}, [_ZN6thrust24THRUST_300001_SM_1000_NS8cuda_cub4core6detail5shmemE+112];
	ld.shared.u32 	%r1953, [_ZN6thrust24THRUST_300001_SM_1000_NS8cuda_cub4core6detail5shmemE+108];
	ld.shared.u32 	%r420, [_ZN6thrust24THRUST_300001_SM_1000_NS8cuda_cub4core6detail5shmemE+100];
	setp.lt.s32 	%p122, %r418, 257;
	@%p122 bra 	$L__BB1_300;
	bar.sync 	0;
	mul.lo.s32 	%r757, %r299, 9;
	setp.ne.s32 	%p138, %r757, %r3;
	setp.ne.s32 	%p139, %r1938, %r332;
	and.pred  	%p140, %p138, %p139;
	@%p140 bra 	$L__BB1_277;
	sub.s32 	%r758, %r1942, %r420;
	shl.b32 	%r759, %r758, 3;
	mov.u32 	%r760, _ZN6thrust24THRUST_300001_SM_1000_NS8cuda_cub4core6detail5shmemE;
	add.s32 	%r761, %r760, %r759;
	st.shared.v2.u32 	[%r761], {%r1938, %r1943};
$L__BB1_277:
	not.pred 	%p141, %p6;
	@%p141 bra 	$L__BB1_279;
	sub.s32 	%r762, %r401, %r420;
	shl.b32 	%r763, %r762, 3;
	mov.u32 	%r764, _ZN6thrust24THRUST_300001_SM_1000_NS8cuda_cub4core6detail5shmemE;
	add.s32 	%r765, %r764, %r763;
	st.shared.v2.u32 	[%r765], {%r332, %r402};
$L__BB1_279:
	not.pred 	%p142, %p7;
	@%p142 bra 	$L__BB1_281;
	sub.s32 	%r766, %r403, %r420;
	shl.b32 	%r767, %r766, 3;
	mov.u32 	%r768, _ZN6thrust24THRUST_300001_SM_1000_NS8cuda_cub4core6detail5shmemE;
	add.s32 	%r769, %r768, %r767;
	st.shared.v2.u32 	[%r769], {%r333, %r404};
$L__BB1_281:
	mad.lo.s32 	%r770, %r299, 9, 3;
	setp.ne.s32 	%p143, %r770, %r3;
	setp.ne.s32 	%p144, %r334, %r335;
	and.pred  	%p145, %p143, %p144;
	@%p145 bra 	$L__BB1_283;
	sub.s32 	%r771, %r405, %r420;
	shl.b32 	%r772, %r771, 3;
	mov.u32 	%r773, _ZN6thrust24THRUST_300001_SM_1000_NS8cuda_cub4core6detail5shmemE;
	add.s32 	%r774, %r773, %r772;
	st.shared.v2.u32 	[%r774], {%r334, %r406};
$L__BB1_283:
	not.pred 	%p146, %p9;
	@%p146 bra 	$L__BB1_285;
	sub.s32 	%r775, %r407, %r420;
	shl.b32 	%r776, %r775, 3;
	mov.u32 	%r777, _ZN6thrust24THRUST_300001_SM_1000_NS8cuda_cub4core6detail5shmemE;
	add.s32 	%r778, %r777, %r776;
	st.shared.v2.u32 	[%r778], {%r335, %r408};
$L__BB1_285:
	not.pred 	%p147, %p10;
	@%p147 bra 	$L__BB1_287;
	sub.s32 	%r779, %r409, %r420;
	shl.b32 	%r780, %r779, 3;
	mov.u32 	%r781, _ZN6thrust24THRUST_300001_SM_1000_NS8cuda_cub4core6detail5shmemE;
	add.s32 	%r782, %r781, %r780;
	st.shared.v2.u32 	[%r782], {%r336, %r410};
$L__BB1_287:
	not.pred 	%p148, %p8;
	@%p148 bra 	$L__BB1_289;
	sub.s32 	%r783, %r411, %r420;
	shl.b32 	%r784, %r783, 3;
	mov.u32 	%r785, _ZN6thrust24THRUST_300001_SM_1000_NS8cuda_cub4core6detail5shmemE;
	add.s32 	%r786, %r785, %r784;
	st.shared.v2.u32 	[%r786], {%r337, %r412};
$L__BB1_289:
	not.pred 	%p149, %p11;
	@%p149 bra 	$L__BB1_291;
	sub.s32 	%r787, %r413, %r420;
	shl.b32 	%r788, %r787, 3;
	mov.u32 	%r789, _ZN6thrust24THRUST_300001_SM_1000_NS8cuda_cub4core6detail5shmemE;
	add.s32 	%r790, %r789, %r788;
	st.shared.v2.u32 	[%r790], {%r338, %r414};
$L__BB1_291:
	mad.lo.s32 	%r791, %r299, 9, 8;
	setp.ne.s32 	%p150, %r791, %r3;
	setp.ne.s32 	%p151, %r339, %r340;
	and.pred  	%p152, %p150, %p151;
	@%p152 bra 	$L__BB1_293;
	sub.s32 	%r792, %r415, %r420;
	shl.b32 	%r793, %r792, 3;
	mov.u32 	%r794, _ZN6thrust24THRUST_300001_SM_1000_NS8cuda_cub4core6detail5shmemE;
	add.s32 	%r795, %r794, %r793;
	st.shared.v2.u32 	[%r795], {%r339, %r416};
$L__BB1_293:
	bar.sync 	0;
	setp.ge.s32 	%p153, %r299, %r418;
	@%p153 bra 	$L__BB1_318;
	not.b32 	%r796, %r299;
	add.s32 	%r421, %r418, %r796;
	and.b32  	%r797, %r421, 768;
	setp.eq.s32 	%p154, %r797, 768;
	mov.u32 	%r1952, %r299;
	@%p154 bra 	$L__BB1_297;
	shr.u32 	%r798, %r421, 8;
	add.s32 	%r799, %r798, 1;
	and.b32  	%r800, %r799, 3;
	shl.b32 	%r801, %r299, 3;
	mov.u32 	%r802, _ZN6thrust24THRUST_300001_SM_1000_NS8cuda_cub4core6detail5shmemE;
	add.s32 	%r1948, %r802, %r801;
	add.s32 	%r1947, %r299, %r420;
	neg.s32 	%r1946, %r800;
	shl.b32 	%r803, %r799, 8;
	and.b32  	%r804, %r803, 768;
	add.s32 	%r1952, %r299, %r804;
$L__BB1_296:
	.pragma "nounroll";
	mul.wide.s32 	%rd127, %r1947, 4;
	add.s64 	%rd128, %rd5, %rd127;
	add.s64 	%rd129, %rd4, %rd127;
	ld.shared.v2.u32 	{%r805, %r806}, [%r1948];
	st.global.u32 	[%rd129], %r805;
	st.global.u32 	[%rd128], %r806;
	add.s32 	%r1948, %r1948, 2048;
	add.s32 	%r1947, %r1947, 256;
	add.s32 	%r1946, %r1946, 1;
	setp.ne.s32 	%p155, %r1946, 0;
	@%p155 bra 	$L__BB1_296;
$L__BB1_297:
	setp.lt.u32 	%p156, %r421, 768;
	@%p156 bra 	$L__BB1_318;
	add.s64 	%rd55, %rd4, 2048;
	add.s32 	%r1951, %r1952, %r420;
	add.s64 	%rd56, %rd5, 2048;
	shl.b32 	%r807, %r1952, 3;
	mov.u32 	%r808, _ZN6thrust24THRUST_300001_SM_1000_NS8cuda_cub4core6detail5shmemE;
	add.s32 	%r809, %r807, %r808;
	add.s32 	%r1950, %r809, 4096;
$L__BB1_299:
	mul.wide.s32 	%rd130, %r1951, 4;
	add.s64 	%rd131, %rd55, %rd130;
	add.s64 	%rd132, %rd56, %rd130;
	ld.shared.v2.u32 	{%r810, %r811}, [%r1950+-4096];
	st.global.u32 	[%rd131+-2048], %r810;
	st.global.u32 	[%rd132+-2048], %r811;
	ld.shared.v2.u32 	{%r812, %r813}, [%r1950+-2048];
	st.global.u32 	[%rd131+-1024], %r812;
	st.global.u32 	[%rd132+-1024], %r813;
	ld.shared.v2.u32 	{%r814, %r815}, [%r1950];
	st.global.u32 	[%rd131], %r814;
	st.global.u32 	[%rd132], %r815;
	ld.shared.v2.u32 	{%r816, %r817}, [%r1950+2048];
	st.global.u32 	[%rd131+1024], %r816;
	st.global.u32 	[%rd132+1024], %r817;
	add.s32 	%r1952, %r1952, 1024;
	add.s32 	%r1951, %r1951, 1024;
	add.s32 	%r1950, %r1950, 8192;
	setp.lt.s32 	%p157, %r1952, %r418;
	@%p157 bra 	$L__BB1_299;
	bra.uni 	$L__BB1_318;
$L__BB1_300:
	mul.lo.s32 	%r754, %r299, 9;
	setp.ne.s32 	%p123, %r754, %r3;
	setp.ne.s32 	%p124, %r1938, %r332;
	and.pred  	%p125, %p123, %p124;
	@%p125 bra 	$L__BB1_302;
	mul.wide.s32 	%rd100, %r1942, 4;
	add.s64 	%rd101, %rd4, %rd100;
	st.global.u32 	[%rd101], %r1938;
	add.s64 	%rd102, %rd5, %rd100;
	st.global.u32 	[%rd102], %r1943;
$L__BB1_302:
	not.pred 	%p126, %p6;
	@%p126 bra 	$L__BB1_304;
	mul.wide.s32 	%rd103, %r401, 4;
	add.s64 	%rd104, %rd4, %rd103;
	st.global.u32 	[%rd104], %r332;
	add.s64 	%rd105, %rd5, %rd103;
	st.global.u32 	[%rd105], %r402;
$L__BB1_304:
	not.pred 	%p127, %p7;
	@%p127 bra 	$L__BB1_306;
	mul.wide.s32 	%rd106, %r403, 4;
	add.s64 	%rd107, %rd4, %rd106;
	st.global.u32 	[%rd107], %r333;
	add.s64 	%rd108, %rd5, %rd106;
	st.global.u32 	[%rd108], %r404;
$L__BB1_306:
	mad.lo.s32 	%r755, %r299, 9, 3;
	setp.ne.s32 	%p128, %r755, %r3;
	setp.ne.s32 	%p129, %r334, %r335;
	and.pred  	%p130, %p128, %p129;
	@%p130 bra 	$L__BB1_308;
	mul.wide.s32 	%rd109, %r405, 4;
	add.s64 	%rd110, %rd4, %rd109;
	st.global.u32 	[%rd110], %r334;
	add.s64 	%rd111, %rd5, %rd109;
	st.global.u32 	[%rd111], %r406;
$L__BB1_308:
	not.pred 	%p131, %p9;
	@%p131 bra 	$L__BB1_310;
	mul.wide.s32 	%rd112, %r407, 4;
	add.s64 	%rd113, %rd4, %rd112;
	st.global.u32 	[%rd113], %r335;
	add.s64 	%rd114, %rd5, %rd112;
	st.global.u32 	[%rd114], %r408;
$L__BB1_310:
	not.pred 	%p132, %p10;
	@%p132 bra 	$L__BB1_312;
	mul.wide.s32 	%rd115, %r409, 4;
	add.s64 	%rd116, %rd4, %rd115;
	st.global.u32 	[%rd116], %r336;
	add.s64 	%rd117, %rd5, %rd115;
	st.global.u32 	[%rd117], %r410;
$L__BB1_312:
	not.pred 	%p133, %p8;
	@%p133 bra 	$L__BB1_314;
	mul.wide.s32 	%rd118, %r411, 4;
	add.s64 	%rd119, %rd4, %rd118;
	st.global.u32 	[%rd119], %r337;
	add.s64 	%rd120, %rd5, %rd118;
	st.global.u32 	[%rd120], %r412;
$L__BB1_314:
	not.pred 	%p134, %p11;
	@%p134 bra 	$L__BB1_316;
	mul.wide.s32 	%rd121, %r413, 4;
	add.s64 	%rd122, %rd4, %rd121;
	st.global.u32 	[%rd122], %r338;
	add.s64 	%rd123, %rd5, %rd121;
	st.global.u32 	[%rd123], %r414;
$L__BB1_316:
	mad.lo.s32 	%r756, %r299, 9, 8;
	setp.ne.s32 	%p135, %r756, %r3;
	setp.ne.s32 	%p136, %r339, %r340;
	and.pred  	%p137, %p135, %p136;
	@%p137 bra 	$L__BB1_318;
	mul.wide.s32 	%rd124, %r415, 4;
	add.s64 	%rd125, %rd4, %rd124;
	st.global.u32 	[%rd125], %r339;
	add.s64 	%rd126, %rd5, %rd124;
	st.global.u32 	[%rd126], %r416;
$L__BB1_318:
	setp.ne.s32 	%p158, %r299, 255;
	@%p158 bra 	$L__BB1_322;
	setp.ne.s32 	%p159, %r3, 2304;
	@%p159 bra 	$L__BB1_321;
	mul.wide.s32 	%rd133, %r1953, 4;
	add.s64 	%rd134, %rd4, %rd133;
	st.global.u32 	[%rd134], %r340;
	add.s64 	%rd135, %rd5, %rd133;
	st.global.u32 	[%rd135], %r417;
	add.s32 	%r1953, %r1953, 1;
$L__BB1_321:
	ld.param.u64 	%rd328, [_ZN6thrust24THRUST_300001_SM_1000_NS8cuda_cub4core6detail13_kernel_agentINS1_15__reduce_by_key16ReduceByKeyAgentINS0_6detail15normal_iteratorINS0_10device_ptrIiEEEESB_SB_SB_N4cuda3std3__412not_equal_toIiEENSE_4plusIiEEPiiEEJSB_SB_SB_SB_SJ_N3cub18CUB_300001_SM_100024ReduceByKeyScanTileStateIiiLb1EEESG_SI_iiEEEvDpT0__param_4];
	cvta.to.global.u64 	%rd136, %rd328;
	st.global.u32 	[%rd136], %r1953;
$L__BB1_322:
	ret;

}
	// .globl	_ZN6thrust24THRUST_300001_SM_1000_NS8cuda_cub4core6detail13_kernel_agentINS1_15__reduce_by_key9InitAgentIN3cub18CUB_300001_SM_100024ReduceByKeyScanTileStateIilLb1EEElPlEEJSA_lSB_EEEvDpT0_
.visible .entry _ZN6thrust24THRUST_300001_SM_1000_NS8cuda_cub4core6detail13_kernel_agentINS1_15__reduce_by_key9InitAgentIN3cub18CUB_300001_SM_100024ReduceByKeyScanTileStateIilLb1EEElPlEEJSA_lSB_EEEvDpT0_(
	.param .align 8 .b8 _ZN6thrust24THRUST_300001_SM_1000_NS8cuda_cub4core6detail13_kernel_agentINS1_15__reduce_by_key9InitAgentIN3cub18CUB_300001_SM_100024ReduceByKeyScanTileStateIilLb1EEElPlEEJSA_lSB_EEEvDpT0__param_0[8],
	.param .u64 _ZN6thrust24THRUST_300001_SM_1000_NS8cuda_cub4core6detail13_kernel_agentINS1_15__reduce_by_key9InitAgentIN3cub18CUB_300001_SM_100024ReduceByKeyScanTileStateIilLb1EEElPlEEJSA_lSB_EEEvDpT0__param_1,
	.param .u64 .ptr .align 1 _ZN6thrust24THRUST_300001_SM_1000_NS8cuda_cub4core6detail13_kernel_agentINS1_15__reduce_by_key9InitAgentIN3cub18CUB_300001_SM_100024ReduceByKeyScanTileStateIilLb1EEElPlEEJSA_lSB_EEEvDpT0__param_2
)
.maxntid 128
{
	.reg .pred 	%p<6>;
	.reg .b32 	%r<16>;
	.reg .b64 	%rd<12>;

	ld.param.u64 	%rd3, [_ZN6thrust24THRUST_300001_SM_1000_NS8cuda_cub4core6detail13_kernel_agentINS1_15__reduce_by_key9InitAgentIN3cub18CUB_300001_SM_100024ReduceByKeyScanTileStateIilLb1EEElPlEEJSA_lSB_EEEvDpT0__param_0];
	ld.param.u32 	%r8, [_ZN6thrust24THRUST_300001_SM_1000_NS8cuda_cub4core6detail13_kernel_agentINS1_15__reduce_by_key9InitAgentIN3cub18CUB_300001_SM_100024ReduceByKeyScanTileStateIilLb1EEElPlEEJSA_lSB_EEEvDpT0__param_1];
	ld.param.u64 	%rd2, [_ZN6thrust24THRUST_300001_SM_1000_NS8cuda_cub4core6detail13_kernel_agentINS1_15__reduce_by_key9InitAgentIN3cub18CUB_300001_SM_100024ReduceByKeyScanTileStateIilLb1EEElPlEEJSA_lSB_EEEvDpT0__param_2];
	cvta.to.global.u64 	%rd1, %rd3;
	mov.u32 	%r1, %ctaid.x;
	mov.u32 	%r9, %ntid.x;
	mov.u32 	%r2, %tid.x;
	mad.lo.s32 	%r3, %r1, %r9, %r2;
	setp.ge.s32 	%p1, %r3, %r8;
	@%p1 bra 	$L__BB2_2;
	mul.wide.s32 	%rd4, %r3, 16;
	add.s64 	%rd5, %rd1, %rd4;
	mov.b64 	%rd6, 0;
	mov.b64 	%rd7, 425201762304;
	st.global.v2.u64 	[%rd5+512], {%rd7, %rd6};
$L__BB2_2:
	mov.b32 	%r15, 0;
	setp.ne.s32 	%p2, %r1, 0;
	setp.gt.u32 	%p3, %r2, 31;
	or.pred  	%p4, %p2, %p3;
	@%p4 bra 	$L__BB2_4;
	mul.wide.u32 	%rd8, %r2, 16;
	add.s64 	%rd9, %rd1, %rd8;
	st.global.v4.u32 	[%rd9], {%r15, %r15, %r15, %r15};
$L__BB2_4:
	or.b32  	%r14, %r1, %r2;
	setp.ne.s32 	%p5, %r14, 0;
	@%p5 bra 	$L__BB2_6;
	cvta.to.global.u64 	%rd10, %rd2;
	mov.b64 	%rd11, 0;
	st.global.u64 	[%rd10], %rd11;
$L__BB2_6:
	ret;

}
	// .globl	_ZN6thrust24THRUST_300001_SM_1000_NS8cuda_cub4core6detail13_kernel_agentINS1_15__reduce_by_key16ReduceByKeyAgentINS0_6detail15normal_iteratorINS0_10device_ptrIiEEEESB_SB_SB_N4cuda3std3__412not_equal_toIiEENSE_4plusIiEEPllEEJSB_SB_SB_SB_SJ_N3cub18CUB_300001_SM_100024ReduceByKeyScanTileStateIilLb1EEESG_SI_llEEEvDpT0_
.visible .entry _ZN6thrust24THRUST_300001_SM_1000_NS8cuda_cub4core6detail13_kernel_agentINS1_15__reduce_by_key16ReduceByKeyAgentINS0_6detail15normal_iteratorINS0_10device_ptrIiEEEESB_SB_SB_N4cuda3std3__412not_equal_toIiEENSE_4plusIiEEPllEEJSB_SB_SB_SB_SJ_N3cub18CUB_300001_SM_100024ReduceByKeyScanTileStateIilLb1EEESG_SI_llEEEvDpT0_(
	.param .align 8 .b8 _ZN6thrust24THRUST_300001_SM_1000_NS8cuda_cub4core6detail13_kernel_agentINS1_15__reduce_by_key16ReduceByKeyAgentINS0_6detail15normal_iteratorINS0_10device_ptrIiEEEESB_SB_SB_N4cuda3std3__412not_equal_toIiEENSE_4plusIiEEPllEEJSB_SB_SB_SB_SJ_N3cub18CUB_300001_SM_100024ReduceByKeyScanTileStateIilLb1EEESG_SI_llEEEvDpT0__param_0[8],
	.param .align 8 .b8 _ZN6thrust24THRUST_300001_SM_1000_NS8cuda_cub4core6detail13_kernel_agentINS1_15__reduce_by_key16ReduceByKeyAgentINS0_6detail15normal_iteratorINS0_10device_ptrIiEEEESB_SB_SB_N4cuda3std3__412not_equal_toIiEENSE_4plusIiEEPllEEJSB_SB_SB_SB_SJ_N3cub18CUB_300001_SM_100024ReduceByKeyScanTileStateIilLb1EEESG_SI_llEEEvDpT0__param_1[8],
	.param .align 8 .b8 _ZN6thrust24THRUST_300001_SM_1000_NS8cuda_cub4core6detail13_kernel_agentINS1_15__reduce_by_key16ReduceByKeyAgentINS0_6detail15normal_iteratorINS0_10device_ptrIiEEEESB_SB_SB_N4cuda3std3__412not_equal_toIiEENSE_4plusIiEEPllEEJSB_SB_SB_SB_SJ_N3cub18CUB_300001_SM_100024ReduceByKeyScanTileStateIilLb1EEESG_SI_llEEEvDpT0__param_2[8],
	.param .align 8 .b8 _ZN6thrust24THRUST_300001_SM_1000_NS8cuda_cub4core6detail13_kernel_agentINS1_15__reduce_by_key16ReduceByKeyAgentINS0_6detail15normal_iteratorINS0_10device_ptrIiEEEESB_SB_SB_N4cuda3std3__412not_equal_toIiEENSE_4plusIiEEPllEEJSB_SB_SB_SB_SJ_N3cub18CUB_300001_SM_100024ReduceByKeyScanTileStateIilLb1EEESG_SI_llEEEvDpT0__param_3[8],
	.param .u64 .ptr .align 1 _ZN6thrust24THRUST_300001_SM_1000_NS8cuda_cub4core6detail13_kernel_agentINS1_15__reduce_by_key16ReduceByKeyAgentINS0_6detail15normal_iteratorINS0_10device_ptrIiEEEESB_SB_SB_N4cuda3std3__412not_equal_toIiEENSE_4plusIiEEPllEEJSB_SB_SB_SB_SJ_N3cub18CUB_300001_SM_100024ReduceByKeyScanTileStateIilLb1EEESG_SI_llEEEvDpT0__param_4,
	.param .align 8 .b8 _ZN6thrust24THRUST_300001_SM_1000_NS8cuda_cub4core6detail13_kernel_agentINS1_15__reduce_by_key16ReduceByKeyAgentINS0_6detail15normal_iteratorINS0_10device_ptrIiEEEESB_SB_SB_N4cuda3std3__412not_equal_toIiEENSE_4plusIiEEPllEEJSB_SB_SB_SB_SJ_N3cub18CUB_300001_SM_100024ReduceByKeyScanTileStateIilLb1EEESG_SI_llEEEvDpT0__param_5[8],
	.param .align 1 .b8 _ZN6thrust24THRUST_300001_SM_1000_NS8cuda_cub4core6detail13_kernel_agentINS1_15__reduce_by_key16ReduceByKeyAgentINS0_6detail15normal_iteratorINS0_10device_ptrIiEEEESB_SB_SB_N4cuda3std3__412not_equal_toIiEENSE_4plusIiEEPllEEJSB_SB_SB_SB_SJ_N3cub18CUB_300001_SM_100024ReduceByKeyScanTileStateIilLb1EEESG_SI_llEEEvDpT0__param_6[1],
	.param .align 1 .b8 _ZN6thrust24THRUST_300001_SM_1000_NS8cuda_cub4core6detail13_kernel_agentINS1_15__reduce_by_key16ReduceByKeyAgentINS0_6detail15normal_iteratorINS0_10device_ptrIiEEEESB_SB_SB_N4cuda3std3__412not_equal_toIiEENSE_4plusIiEEPllEEJSB_SB_SB_SB_SJ_N3cub18CUB_300001_SM_100024ReduceByKeyScanTileStateIilLb1EEESG_SI_llEEEvDpT0__param_7[1],
	.param .u64 _ZN6thrust24THRUST_300001_SM_1000_NS8cuda_cub4core6detail13_kernel_agentINS1_15__reduce_by_key16ReduceByKeyAgentINS0_6detail15normal_iteratorINS0_10device_ptrIiEEEESB_SB_SB_N4cuda3std3__412not_equal_toIiEENSE_4plusIiEEPllEEJSB_SB_SB_SB_SJ_N3cub18CUB_300001_SM_100024ReduceByKeyScanTileStateIilLb1EEESG_SI_llEEEvDpT0__param_8,
	.param .u64 _ZN6thrust24THRUST_300001_SM_1000_NS8cuda_cub4core6detail13_kernel_agentINS1_15__reduce_by_key16ReduceByKeyAgentINS0_6detail15normal_iteratorINS0_10device_ptrIiEEEESB_SB_SB_N4cuda3std3__412not_equal_toIiEENSE_4plusIiEEPllEEJSB_SB_SB_SB_SJ_N3cub18CUB_300001_SM_100024ReduceByKeyScanTileStateIilLb1EEESG_SI_llEEEvDpT0__param_9
)
.maxntid 256
{
	.reg .pred 	%p<460>;
	.reg .b32 	%r<2120>;
	.reg .b64 	%rd<842>;

	ld.param.u64 	%rd1, [_ZN6thrust24THRUST_300001_SM_1000_NS8cuda_cub4core6detail13_kernel_agentINS1_15__reduce_by_key16ReduceByKeyAgentINS0_6detail15normal_iteratorINS0_10device_ptrIiEEEESB_SB_SB_N4cuda3std3__412not_equal_toIiEENSE_4plusIiEEPllEEJSB_SB_SB_SB_SJ_N3cub18CUB_300001_SM_100024ReduceByKeyScanTileStateIilLb1EEESG_SI_llEEEvDpT0__param_5];
	ld.param.u64 	%rd2, [_ZN6thrust24THRUST_300001_SM_1000_NS8cuda_cub4core6detail13_kernel_agentINS1_15__reduce_by_key16ReduceByKeyAgentINS0_6detail15normal_iteratorINS0_10device_ptrIiEEEESB_SB_SB_N4cuda3std3__412not_equal_toIiEENSE_4plusIiEEPllEEJSB_SB_SB_SB_SJ_N3cub18CUB_300001_SM_100024ReduceByKeyScanTileStateIilLb1EEESG_SI_llEEEvDpT0__param_0];
	ld.param.u64 	%rd3, [_ZN6thrust24THRUST_300001_SM_1000_NS8cuda_cub4core6detail13_kernel_agentINS1_15__reduce_by_key16ReduceByKeyAgentINS0_6detail15normal_iteratorINS0_10device_ptrIiEEEESB_SB_SB_N4cuda3std3__412not_equal_toIiEENSE_4plusIiEEPllEEJSB_SB_SB_SB_SJ_N3cub18CUB_300001_SM_100024ReduceByKeyScanTileStateIilLb1EEESG_SI_llEEEvDpT0__param_1];
	ld.param.u64 	%rd217, [_ZN6thrust24THRUST_300001_SM_1000_NS8cuda_cub4core6detail13_kernel_agentINS1_15__reduce_by_key16ReduceByKeyAgentINS0_6detail15normal_iteratorINS0_10device_ptrIiEEEESB_SB_SB_N4cuda3std3__412not_equal_toIiEENSE_4plusIiEEPllEEJSB_SB_SB_SB_SJ_N3cub18CUB_300001_SM_100024ReduceByKeyScanTileStateIilLb1EEESG_SI_llEEEvDpT0__param_3];
	ld.param.u64 	%rd218, [_ZN6thrust24THRUST_300001_SM_1000_NS8cuda_cub4core6detail13_kernel_agentINS1_15__reduce_by_key16ReduceByKeyAgentINS0_6detail15normal_iteratorINS0_10device_ptrIiEEEESB_SB_SB_N4cuda3std3__412not_equal_toIiEENSE_4plusIiEEPllEEJSB_SB_SB_SB_SJ_N3cub18CUB_300001_SM_100024ReduceByKeyScanTileStateIilLb1EEESG_SI_llEEEvDpT0__param_2];
	ld.param.u64 	%rd216, [_ZN6thrust24THRUST_300001_SM_1000_NS8cuda_cub4core6detail13_kernel_agentINS1_15__reduce_by_key16ReduceByKeyAgentINS0_6detail15normal_iteratorINS0_10device_ptrIiEEEESB_SB_SB_N4cuda3std3__412not_equal_toIiEENSE_4plusIiEEPllEEJSB_SB_SB_SB_SJ_N3cub18CUB_300001_SM_100024ReduceByKeyScanTileStateIilLb1EEESG_SI_llEEEvDpT0__param_8];
	cvta.to.global.u64 	%rd4, %rd218;
	cvta.to.global.u64 	%rd5, %rd217;
	mov.u32 	%r1, %ctaid.x;
	mul.wide.u32 	%rd6, %r1, 2304;
	sub.s64 	%rd7, %rd216, %rd6;
	setp.lt.s64 	%p12, %rd7, 2305;
	@%p12 bra 	$L__BB3_142;
	setp.ne.s32 	%p280, %r1, 0;
	@%p280 bra 	$L__BB3_52;
	mov.u32 	%r2, %tid.x;
	and.b32  	%r1793, %r2, 31;
	and.b32  	%r1794, %r2, 992;
	mul.lo.s32 	%r1795, %r1794, 9;
	or.b32  	%r1796, %r1795, %r1793;
	cvt.u64.u32 	%rd698, %r1796;
	add.s64 	%rd699, %rd6, %rd698;
	shl.b64 	%rd700, %rd699, 2;
	add.s64 	%rd679, %rd2, %rd700;
	// begin inline asm
	ld.global.nc.u32 %r1773, [%rd679];
	// end inline asm
	add.s64 	%rd680, %rd679, 128;
	// begin inline asm
	ld.global.nc.u32 %r1774, [%rd680];
	// end inline asm
	add.s64 	%rd681, %rd679, 256;
	// begin inline asm
	ld.global.nc.u32 %r1775, [%rd681];
	// end inline asm
	add.s64 	%rd682, %rd679, 384;
	// begin inline asm
	ld.global.nc.u32 %r1776, [%rd682];
	// end inline asm
	add.s64 	%rd683, %rd679, 512;
	// begin inline asm
	ld.global.nc.u32 %r1777, [%rd683];
	// end inline asm
	add.s64 	%rd684, %rd679, 640;
	// begin inline asm
	ld.global.nc.u32 %r1778, [%rd684];
	// end inline asm
	add.s64 	%rd685, %rd679, 768;
	// begin inline asm
	ld.global.nc.u32 %r1779, [%rd685];
	// end inline asm
	add.s64 	%rd686, %rd679, 896;
	// begin inline asm
	ld.global.nc.u32 %r1780, [%rd686];
	// end inline asm
	add.s64 	%rd687, %rd679, 1024;
	// begin inline asm
	ld.global.nc.u32 %r1781, [%rd687];
	// end inline asm
	// begin inline asm
	mov.u32 %r1782, %laneid;
	// end inline asm
	shr.u32 	%r4, %r2, 5;
	mad.lo.s32 	%r1797, %r4, 288, %r1782;
	shl.b32 	%r1798, %r1797, 2;
	mov.u32 	%r1799, _ZN6thrust24THRUST_300001_SM_1000_NS8cuda_cub4core6detail5shmemE;
	add.s32 	%r1800, %r1799, %r1798;
	st.shared.u32 	[%r1800], %r1773;
	st.shared.u32 	[%r1800+128], %r1774;
	st.shared.u32 	[%r1800+256], %r1775;
	st.shared.u32 	[%r1800+384], %r1776;
	st.shared.u32 	[%r1800+512], %r1777;
	st.shared.u32 	[%r1800+640], %r1778;
	st.shared.u32 	[%r1800+768], %r1779;
	st.shared.u32 	[%r1800+896], %r1780;
	st.shared.u32 	[%r1800+1024], %r1781;
	bar.warp.sync 	-1;
	shl.b32 	%r1801, %r1782, 5;
	add.s32 	%r1802, %r1800, %r1801;
	ld.shared.u32 	%r5, [%r1802];
	ld.shared.u32 	%r6, [%r1802+4];
	ld.shared.u32 	%r7, [%r1802+8];
	ld.shared.u32 	%r8, [%r1802+12];
	ld.shared.u32 	%r9, [%r1802+16];
	ld.shared.u32 	%r10, [%r1802+20];
	ld.shared.u32 	%r11, [%r1802+24];
	ld.shared.u32 	%r12, [%r1802+28];
	ld.shared.u32 	%r13, [%r1802+32];
	bar.sync 	0;
	add.s64 	%rd688, %rd3, %rd700;
	// begin inline asm
	ld.global.nc.u32 %r1783, [%rd688];
	// end inline asm
	add.s64 	%rd689, %rd688, 128;
	// begin inline asm
	ld.global.nc.u32 %r1784, [%rd689];
	// end inline asm
	add.s64 	%rd690, %rd688, 256;
	// begin inline asm
	ld.global.nc.u32 %r1785, [%rd690];
	// end inline asm
	add.s64 	%rd691, %rd688, 384;
	// begin inline asm
	ld.global.nc.u32 %r1786, [%rd691];
	// end inline asm
	add.s64 	%rd692, %rd688, 512;
	// begin inline asm
	ld.global.nc.u32 %r1787, [%rd692];
	// end inline asm
	add.s64 	%rd693, %rd688, 640;
	// begin inline asm
	ld.global.nc.u32 %r1788, [%rd693];
	// end inline asm
	add.s64 	%rd694, %rd688, 768;
	// begin inline asm
	ld.global.nc.u32 %r1789, [%rd694];
	// end inline asm
	add.s64 	%rd695, %rd688, 896;
	// begin inline asm
	ld.global.nc.u32 %r1790, [%rd695];
	// end inline asm
	add.s64 	%rd696, %rd688, 1024;
	// begin inline asm
	ld.global.nc.u32 %r1791, [%rd696];
	// end inline asm
	st.shared.u32 	[%r1800], %r1783;
	st.shared.u32 	[%r1800+128], %r1784;
	st.shared.u32 	[%r1800+256], %r1785;
	st.shared.u32 	[%r1800+384], %r1786;
	st.shared.u32 	[%r1800+512], %r1787;
	st.shared.u32 	[%r1800+640], %r1788;
	st.shared.u32 	[%r1800+768], %r1789;
	st.shared.u32 	[%r1800+896], %r1790;
	st.shared.u32 	[%r1800+1024], %r1791;
	bar.warp.sync 	-1;
	ld.shared.u32 	%r14, [%r1802];
	ld.shared.u32 	%r15, [%r1802+4];
	ld.shared.u32 	%r16, [%r1802+8];
	ld.shared.u32 	%r17, [%r1802+12];
	ld.shared.u32 	%r18, [%r1802+16];
	ld.shared.u32 	%r19, [%r1802+20];
	ld.shared.u32 	%r20, [%r1802+24];
	ld.shared.u32 	%r21, [%r1802+28];
	ld.shared.u32 	%r22, [%r1802+32];
	bar.sync 	0;
	shl.b32 	%r1803, %r2, 2;
	add.s32 	%r1804, %r1799, %r1803;
	add.s32 	%r23, %r1804, 1240;
	st.shared.u32 	[%r1804+1240], %r13;
	bar.sync 	0;
	setp.eq.s32 	%p390, %r2, 0;
	mov.b64 	%rd792, 0;
	@%p390 bra 	$L__BB3_4;
	ld.shared.u32 	%r2044, [%r23+-4];
	setp.eq.s32 	%p391, %r2044, %r5;
	selp.u64 	%rd792, 1, 0, %p391;
$L__BB3_4:
	setp.eq.s32 	%p392, %r5, %r6;
	selp.u64 	%rd701, 1, 0, %p392;
	setp.eq.s32 	%p393, %r6, %r7;
	selp.u64 	%rd702, 1, 0, %p393;
	setp.eq.s32 	%p394, %r7, %r8;
	selp.u64 	%rd703, 1, 0, %p394;
	setp.eq.s32 	%p395, %r8, %r9;
	selp.u64 	%rd704, 1, 0, %p395;
	setp.eq.s32 	%p396, %r9, %r10;
	selp.u64 	%rd705, 1, 0, %p396;
	setp.eq.s32 	%p397, %r10, %r11;
	selp.u64 	%rd706, 1, 0, %p397;
	setp.eq.s32 	%p398, %r11, %r12;
	selp.u64 	%rd707, 1, 0, %p398;
	setp.eq.s32 	%p399, %r12, %r13;
	selp.u64 	%rd708, 1, 0, %p399;
	add.s64 	%rd10, %rd792, %rd701;
	selp.b32 	%r1925, 0, %r14, %p392;
	add.s32 	%r1926, %r15, %r1925;
	add.s64 	%rd11, %rd10, %rd702;
	selp.b32 	%r1927, 0, %r1926, %p393;
	add.s32 	%r1928, %r16, %r1927;
	add.s64 	%rd12, %rd11, %rd703;
	selp.b32 	%r1929, 0, %r1928, %p394;
	add.s32 	%r1930, %r17, %r1929;
	add.s64 	%rd13, %rd12, %rd704;
	selp.b32 	%r1931, 0, %r1930, %p395;
	add.s32 	%r1932, %r18, %r1931;
	add.s64 	%rd14, %rd13, %rd705;
	selp.b32 	%r1933, 0, %r1932, %p396;
	add.s32 	%r1934, %r19, %r1933;
	add.s64 	%rd15, %rd14, %rd706;
	selp.b32 	%r1935, 0, %r1934, %p397;
	add.s32 	%r1936, %r20, %r1935;
	add.s64 	%rd16, %rd15, %rd707;
	selp.b32 	%r1937, 0, %r1936, %p398;
	add.s32 	%r1938, %r21, %r1937;
	add.s64 	%rd709, %rd16, %rd708;
	mov.b64 	{%r1806, %r1811}, %rd709;
	selp.b32 	%r1939, 0, %r1938, %p399;
	add.s32 	%r1816, %r22, %r1939;
	mov.b32 	%r1922, 1;
	mov.b32 	%r1923, 0;
	mov.b32 	%r1924, -1;
	// begin inline asm
	shfl.sync.up.b32 %r1805, %r1806, %r1922, %r1923, %r1924;
	// end inline asm
	// begin inline asm
	shfl.sync.up.b32 %r1810, %r1811, %r1922, %r1923, %r1924;
	// end inline asm
	mov.b64 	%rd710, {%r1805, %r1810};
	// begin inline asm
	shfl.sync.up.b32 %r1815, %r1816, %r1922, %r1923, %r1924;
	// end inline asm
	// begin inline asm
	shfl.sync.up.b32 %r1820, %r1821, %r1922, %r1923, %r1924;
	// end inline asm
	setp.eq.s64 	%p400, %rd709, 0;
	selp.b32 	%r1940, %r1815, 0, %p400;
	setp.lt.s32 	%p401, %r1782, 1;
	selp.b32 	%r1941, 0, %r1940, %p401;
	add.s32 	%r1836, %r1941, %r1816;
	selp.b64 	%rd711, 0, %rd710, %p401;
	add.s64 	%rd712, %rd711, %rd709;
	mov.b64 	{%r1826, %r1831}, %rd712;
	mov.b32 	%r1842, 2;
	// begin inline asm
	shfl.sync.up.b32 %r1825, %r1826, %r1842, %r1923, %r1924;
	// end inline asm
	// begin inline asm
	shfl.sync.up.b32 %r1830, %r1831, %r1842, %r1923, %r1924;
	// end inline asm
	mov.b64 	%rd713, {%r1825, %r1830};
	// begin inline asm
	shfl.sync.up.b32 %r1835, %r1836, %r1842, %r1923, %r1924;
	// end inline asm
	// begin inline asm
	shfl.sync.up.b32 %r1840, %r1841, %r1842, %r1923, %r1924;
	// end inline asm
	setp.eq.s64 	%p402, %rd712, 0;
	selp.b32 	%r1942, %r1835, 0, %p402;
	setp.lt.s32 	%p403, %r1782, 2;
	selp.b32 	%r1943, 0, %r1942, %p403;
	add.s32 	%r1856, %r1943, %r1836;
	selp.b64 	%rd714, 0, %rd713, %p403;
	add.s64 	%rd715, %rd714, %rd712;
	mov.b64 	{%r1846, %r1851}, %rd715;
	mov.b32 	%r1862, 4;
	// begin inline asm
	shfl.sync.up.b32 %r1845, %r1846, %r1862, %r1923, %r1924;
	// end inline asm
	// begin inline asm
	shfl.sync.up.b32 %r1850, %r1851, %r1862, %r1923, %r1924;
	// end inline asm
	mov.b64 	%rd716, {%r1845, %r1850};
	// begin inline asm
	shfl.sync.up.b32 %r1855, %r1856, %r1862, %r1923, %r1924;
	// end inline asm
	// begin inline asm
	shfl.sync.up.b32 %r1860, %r1861, %r1862, %r1923, %r1924;
	// end inline asm
	setp.eq.s64 	%p404, %rd715, 0;
	selp.b32 	%r1944, %r1855, 0, %p404;
	setp.lt.s32 	%p405, %r1782, 4;
	selp.b32 	%r1945, 0, %r1944, %p405;
	add.s32 	%r1876, %r1945, %r1856;
	selp.b64 	%rd717, 0, %rd716, %p405;
	add.s64 	%rd718, %rd717, %rd715;
	mov.b64 	{%r1866, %r1871}, %rd718;
	mov.b32 	%r1882, 8;
	// begin inline asm
	shfl.sync.up.b32 %r1865, %r1866, %r1882, %r1923, %r1924;
	// end inline asm
	// begin inline asm
	shfl.sync.up.b32 %r1870, %r1871, %r1882, %r1923, %r1924;
	// end inline asm
	mov.b64 	%rd719, {%r1865, %r1870};
	// begin inline asm
	shfl.sync.up.b32 %r1875, %r1876, %r1882, %r1923, %r1924;
	// end inline asm
	// begin inline asm
	shfl.sync.up.b32 %r1880, %r1881, %r1882, %r1923, %r1924;
	// end inline asm
	setp.eq.s64 	%p406, %rd718, 0;
	selp.b32 	%r1946, %r1875, 0, %p406;
	setp.lt.s32 	%p407, %r1782, 8;
	selp.b32 	%r1947, 0, %r1946, %p407;
	add.s32 	%r1896, %r1947, %r1876;
	selp.b64 	%rd720, 0, %rd719, %p407;
	add.s64 	%rd721, %rd720, %rd718;
	mov.b64 	{%r1886, %r1891}, %rd721;
	mov.b32 	%r1902, 16;
	// begin inline asm
	shfl.sync.up.b32 %r1885, %r1886, %r1902, %r1923, %r1924;
	// end inline asm
	// begin inline asm
	shfl.sync.up.b32 %r1890, %r1891, %r1902, %r1923, %r1924;
	// end inline asm
	mov.b64 	%rd722, {%r1885, %r1890};
	// begin inline asm
	shfl.sync.up.b32 %r1895, %r1896, %r1902, %r1923, %r1924;
	// end inline asm
	// begin inline asm
	shfl.sync.up.b32 %r1900, %r1901, %r1902, %r1923, %r1924;
	// end inline asm
	setp.eq.s64 	%p408, %rd721, 0;
	selp.b32 	%r1948, %r1895, 0, %p408;
	setp.lt.s32 	%p409, %r1782, 16;
	selp.b32 	%r1949, 0, %r1948, %p409;
	add.s32 	%r1916, %r1949, %r1896;
	selp.b64 	%rd723, 0, %rd722, %p409;
	add.s64 	%rd17, %rd723, %rd721;
	mov.b64 	{%r1906, %r1911}, %rd17;
	// begin inline asm
	shfl.sync.up.b32 %r1905, %r1906, %r1922, %r1923, %r1924;
	// end inline asm
	// begin inline asm
	shfl.sync.up.b32 %r1910, %r1911, %r1922, %r1923, %r1924;
	// end inline asm
	// begin inline asm
	shfl.sync.up.b32 %r1915, %r1916, %r1922, %r1923, %r1924;
	// end inline asm
	// begin inline asm
	shfl.sync.up.b32 %r1920, %r1921, %r1922, %r1923, %r1924;
	// end inline asm
	setp.ne.s32 	%p410, %r1782, 31;
	@%p410 bra 	$L__BB3_6;
	shl.b32 	%r1950, %r4, 4;
	mov.u32 	%r1951, _ZN6thrust24THRUST_300001_SM_1000_NS8cuda_cub4core6detail5shmemE;
	add.s32 	%r1952, %r1951, %r1950;
	st.shared.u64 	[%r1952], %rd17;
	st.shared.u32 	[%r1952+8], %r1916;
$L__BB3_6:
	mov.b64 	%rd724, {%r1905, %r1910};
	setp.eq.s32 	%p411, %r11, %r12;
	setp.eq.s32 	%p412, %r10, %r11;
	setp.eq.s32 	%p413, %r9, %r10;
	setp.eq.s32 	%p414, %r8, %r9;
	setp.eq.s32 	%p415, %r7, %r8;
	setp.eq.s32 	%p416, %r6, %r7;
	setp.eq.s32 	%p417, %r5, %r6;
	setp.ne.s32 	%p418, %r2, 0;
	bar.sync 	0;
	ld.shared.u64 	%rd725, [_ZN6thrust24THRUST_300001_SM_1000_NS8cuda_cub4core6detail5shmemE];
	ld.shared.u32 	%r1953, [_ZN6thrust24THRUST_300001_SM_1000_NS8cuda_cub4core6detail5shmemE+8];
	ld.shared.u64 	%rd726, [_ZN6thrust24THRUST_300001_SM_1000_NS8cuda_cub4core6detail5shmemE+16];
	ld.shared.u32 	%r1954, [_ZN6thrust24THRUST_300001_SM_1000_NS8cuda_cub4core6detail5shmemE+24];
	add.s64 	%rd727, %rd726, %rd725;
	setp.eq.s64 	%p419, %rd726, 0;
	selp.b32 	%r1955, %r1953, 0, %p419;
	add.s32 	%r1956, %r1955, %r1954;
	setp.eq.s32 	%p420, %r4, 2;
	selp.b64 	%rd728, %rd727, %rd725, %p420;
	selp.b32 	%r1957, %r1956, %r1953, %p420;
	ld.shared.u64 	%rd729, [_ZN6thrust24THRUST_300001_SM_1000_NS8cuda_cub4core6detail5shmemE+32];
	ld.shared.u32 	%r1958, [_ZN6thrust24THRUST_300001_SM_1000_NS8cuda_cub4core6detail5shmemE+40];
	add.s64 	%rd730, %rd729, %rd727;
	setp.eq.s64 	%p421, %rd729, 0;
	selp.b32 	%r1959, %r1956, 0, %p421;
	add.s32 	%r1960, %r1959, %r1958;
	setp.eq.s32 	%p422, %r4, 3;
	selp.b64 	%rd731, %rd730, %rd728, %p422;
	selp.b32 	%r1961, %r1960, %r1957, %p422;
	ld.shared.u64 	%rd732, [_ZN6thrust24THRUST_300001_SM_1000_NS8cuda_cub4core6detail5shmemE+48];
	ld.shared.u32 	%r1962, [_ZN6thrust24THRUST_300001_SM_1000_NS8cuda_cub4core6detail5shmemE+56];
	add.s64 	%rd733, %rd732, %rd730;
	setp.eq.s64 	%p423, %rd732, 0;
	selp.b32 	%r1963, %r1960, 0, %p423;
	add.s32 	%r1964, %r1963, %r1962;
	setp.eq.s32 	%p424, %r4, 4;
	selp.b64 	%rd734, %rd733, %rd731, %p424;
	selp.b32 	%r1965, %r1964, %r1961, %p424;
	ld.shared.u64 	%rd735, [_ZN6thrust24THRUST_300001_SM_1000_NS8cuda_cub4core6detail5shmemE+64];
	ld.shared.u32 	%r1966, [_ZN6thrust24THRUST_300001_SM_1000_NS8cuda_cub4core6detail5shmemE+72];
	add.s64 	%rd736, %rd735, %rd733;
	setp.eq.s64 	%p425, %rd735, 0;
	selp.b32 	%r1967, %r1964, 0, %p425;
	add.s32 	%r1968, %r1967, %r1966;
	setp.eq.s32 	%p426, %r4, 5;
	selp.b64 	%rd737, %rd736, %rd734, %p426;
	selp.b32 	%r1969, %r1968, %r1965, %p426;
	ld.shared.u64 	%rd738, [_ZN6thrust24THRUST_300001_SM_1000_NS8cuda_cub4core6detail5shmemE+80];
	ld.shared.u32 	%r1970, [_ZN6thrust24THRUST_300001_SM_1000_NS8cuda_cub4core6detail5shmemE+88];
	add.s64 	%rd739, %rd738, %rd736;
	setp.eq.s64 	%p427, %rd738, 0;
	selp.b32 	%r1971, %r1968, 0, %p427;
	add.s32 	%r1972, %r1971, %r1970;
	setp.eq.s32 	%p428, %r4, 6;
	selp.b64 	%rd740, %rd739, %rd737, %p428;
	selp.b32 	%r1973, %r1972, %r1969, %p428;
	ld.shared.u64 	%rd741, [_ZN6thrust24THRUST_300001_SM_1000_NS8cuda_cub4core6detail5shmemE+96];
	ld.shared.u32 	%r1974, [_ZN6thrust24THRUST_300001_SM_1000_NS8cuda_cub4core6detail5shmemE+104];
	add.s64 	%rd742, %rd741, %rd739;
	setp.eq.s64 	%p429, %rd741, 0;
	selp.b32 	%r1975, %r1972, 0, %p429;
	add.s32 	%r1976, %r1975, %r1974;
	setp.eq.s32 	%p430, %r4, 7;
	selp.b64 	%rd743, %rd742, %rd740, %p430;
	selp.b32 	%r1977, %r1976, %r1973, %p430;
	ld.shared.u64 	%rd744, [_ZN6thrust24THRUST_300001_SM_1000_NS8cuda_cub4core6detail5shmemE+112];
	ld.shared.u32 	%r1978, [_ZN6thrust24THRUST_300001_SM_1000_NS8cuda_cub4core6detail5shmemE+120];
	add.s64 	%rd18, %rd744, %rd742;
	setp.eq.s64 	%p431, %rd744, 0;
	selp.b32 	%r1979, %r1976, 0, %p431;
	add.s32 	%r30, %r1979, %r1978;
	setp.lt.u32 	%p432, %r2, 32;
	selp.b64 	%rd745, 0, %rd743, %p432;
	selp.b32 	%r1980, 0, %r1977, %p432;
	setp.eq.s64 	%p433, %rd724, 0;
	selp.b32 	%r1981, %r1980, 0, %p433;
	add.s32 	%r1982, %r1981, %r1915;
	setp.eq.s32 	%p434, %r1782, 0;
	selp.b32 	%r31, %r1980, %r1982, %p434;
	selp.b64 	%rd746, 0, %rd724, %p434;
	add.s64 	%rd19, %rd745, %rd746;
	add.s64 	%rd20, %rd19, %rd792;
	setp.eq.s64 	%p435, %rd792, 0;
	selp.b32 	%r1983, %r31, 0, %p435;
	add.s32 	%r32, %r1983, %r14;
	add.s64 	%rd21, %rd10, %rd19;
	selp.b32 	%r1984, 0, %r32, %p417;
	add.s32 	%r33, %r15, %r1984;
	add.s64 	%rd22, %rd11, %rd19;
	selp.b32 	%r1985, 0, %r33, %p416;
	add.s32 	%r34, %r16, %r1985;
	add.s64 	%rd23, %rd12, %rd19;
	selp.b32 	%r1986, 0, %r34, %p415;
	add.s32 	%r35, %r17, %r1986;
	add.s64 	%rd24, %rd13, %rd19;
	selp.b32 	%r1987, 0, %r35, %p414;
	add.s32 	%r36, %r18, %r1987;
	add.s64 	%rd25, %rd14, %rd19;
	selp.b32 	%r1988, 0, %r36, %p413;
	add.s32 	%r37, %r19, %r1988;
	add.s64 	%rd26, %rd15, %rd19;
	selp.b32 	%r1989, 0, %r37, %p412;
	add.s32 	%r38, %r20, %r1989;
	add.s64 	%rd27, %rd16, %rd19;
	selp.b32 	%r1990, 0, %r38, %p411;
	add.s32 	%r39, %r21, %r1990;
	@%p418 bra 	$L__BB3_8;
	mov.b32 	%r1991, 101;
	mov.b64 	%rd748, {%r30, %r1991};
	add.s64 	%rd747, %rd1, 512;
	// begin inline asm
	st.relaxed.gpu.v2.u64 [%rd747], {%rd748, %rd18};
	// end inline asm
$L__BB3_8:
	setp.lt.s64 	%p436, %rd18, 257;
	@%p436 bra 	$L__BB3_34;
	bar.sync 	0;
	@%p435 bra 	$L__BB3_11;
	cvt.u32.u64 	%r1992, %rd19;
	shl.b32 	%r1993, %r1992, 3;
	mov.u32 	%r1994, _ZN6thrust24THRUST_300001_SM_1000_NS8cuda_cub4core6detail5shmemE;
	add.s32 	%r1995, %r1994, %r1993;
	st.shared.v2.u32 	[%r1995], {%r2044, %r31};
$L__BB3_11:
	setp.ne.s32 	%p447, %r5, %r6;
	@%p447 bra 	$L__BB3_13;
	cvt.u32.u64 	%r1996, %rd20;
	shl.b32 	%r1997, %r1996, 3;
	mov.u32 	%r1998, _ZN6thrust24THRUST_300001_SM_1000_NS8cuda_cub4core6detail5shmemE;
	add.s32 	%r1999, %r1998, %r1997;
	st.shared.v2.u32 	[%r1999], {%r5, %r32};
$L__BB3_13:
	setp.ne.s32 	%p448, %r6, %r7;
	@%p448 bra 	$L__BB3_15;
	cvt.u32.u64 	%r2000, %rd21;
	shl.b32 	%r2001, %r2000, 3;
	mov.u32 	%r2002, _ZN6thrust24THRUST_300001_SM_1000_NS8cuda_cub4core6detail5shmemE;
	add.s32 	%r2003, %r2002, %r2001;
	st.shared.v2.u32 	[%r2003], {%r6, %r33};
$L__BB3_15:
	setp.ne.s32 	%p449, %r7, %r8;
	@%p449 bra 	$L__BB3_17;
	cvt.u32.u64 	%r2004, %rd22;
	shl.b32 	%r2005, %r2004, 3;
	mov.u32 	%r2006, _ZN6thrust24THRUST_300001_SM_1000_NS8cuda_cub4core6detail5shmemE;
	add.s32 	%r2007, %r2006, %r2005;
	st.shared.v2.u32 	[%r2007], {%r7, %r34};
$L__BB3_17:
	setp.ne.s32 	%p450, %r8, %r9;
	@%p450 bra 	$L__BB3_19;
	cvt.u32.u64 	%r2008, %rd23;
	shl.b32 	%r2009, %r2008, 3;
	mov.u32 	%r2010, _ZN6thrust24THRUST_300001_SM_1000_NS8cuda_cub4core6detail5shmemE;
	add.s32 	%r2011, %r2010, %r2009;
	st.shared.v2.u32 	[%r2011], {%r8, %r35};
$L__BB3_19:
	setp.ne.s32 	%p451, %r9, %r10;
	@%p451 bra 	$L__BB3_21;
	cvt.u32.u64 	%r2012, %rd24;
	shl.b32 	%r2013, %r2012, 3;
	mov.u32 	%r2014, _ZN6thrust24THRUST_300001_SM_1000_NS8cuda_cub4core6detail5shmemE;
	add.s32 	%r2015, %r2014, %r2013;
	st.shared.v2.u32 	[%r2015], {%r9, %r36};
$L__BB3_21:
	setp.ne.s32 	%p452, %r10, %r11;
	@%p452 bra 	$L__BB3_23;
	cvt.u32.u64 	%r2016, %rd25;
	shl.b32 	%r2017, %r2016, 3;
	mov.u32 	%r2018, _ZN6thrust24THRUST_300001_SM_1000_NS8cuda_cub4core6detail5shmemE;
	add.s32 	%r2019, %r2018, %r2017;
	st.shared.v2.u32 	[%r2019], {%r10, %r37};
$L__BB3_23:
	setp.ne.s32 	%p453, %r11, %r12;
	@%p453 bra 	$L__BB3_25;
	cvt.u32.u64 	%r2020, %rd26;
	shl.b32 	%r2021, %r2020, 3;
	mov.u32 	%r2022, _ZN6thrust24THRUST_300001_SM_1000_NS8cuda_cub4core6detail5shmemE;
	add.s32 	%r2023, %r2022, %r2021;
	st.shared.v2.u32 	[%r2023], {%r11, %r38};
$L__BB3_25:
	setp.ne.s32 	%p454, %r12, %r13;
	@%p454 bra 	$L__BB3_27;
	cvt.u32.u64 	%r2024, %rd27;
	shl.b32 	%r2025, %r2024, 3;
	mov.u32 	%r2026, _ZN6thrust24THRUST_300001_SM_1000_NS8cuda_cub4core6detail5shmemE;
	add.s32 	%r2027, %r2026, %r2025;
	st.shared.v2.u32 	[%r2027], {%r12, %r39};
$L__BB3_27:
	bar.sync 	0;
	cvt.u64.u32 	%rd797, %r2;
	setp.le.u64 	%p455, %rd18, %rd797;
	@%p455 bra 	$L__BB3_362;
	not.b64 	%rd777, %rd797;
	add.s64 	%rd29, %rd18, %rd777;
	shr.u64 	%rd778, %rd29, 8;
	add.s64 	%rd779, %rd778, 1;
	and.b64  	%rd793, %rd779, 3;
	and.b64  	%rd780, %rd29, 768;
	setp.eq.s64 	%p456, %rd780, 768;
	@%p456 bra 	$L__BB3_31;
	shl.b64 	%rd781, %rd797, 2;
	add.s64 	%rd795, %rd5, %rd781;
	add.s64 	%rd794, %rd4, %rd781;
	shl.b32 	%r2028, %r2, 3;
	mov.u32 	%r2029, _ZN6thrust24THRUST_300001_SM_1000_NS8cuda_cub4core6detail5shmemE;
	add.s32 	%r2045, %r2029, %r2028;
	shl.b64 	%rd782, %rd793, 8;
	add.s64 	%rd797, %rd782, %rd797;
$L__BB3_30:
	.pragma "nounroll";
	ld.shared.v2.u32 	{%r2030, %r2031}, [%r2045];
	st.global.u32 	[%rd794], %r2030;
	st.global.u32 	[%rd795], %r2031;
	add.s64 	%rd795, %rd795, 1024;
	add.s64 	%rd794, %rd794, 1024;
	add.s32 	%r2045, %r2045, 2048;
	add.s64 	%rd793, %rd793, -1;
	setp.ne.s64 	%p457, %rd793, 0;
	@%p457 bra 	$L__BB3_30;
$L__BB3_31:
	setp.lt.u64 	%p458, %rd29, 768;
	@%p458 bra 	$L__BB3_362;
	mov.u32 	%r2034, _ZN6thrust24THRUST_300001_SM_1000_NS8cuda_cub4core6detail5shmemE;
$L__BB3_33:
	cvt.u32.u64 	%r2032, %rd797;
	shl.b32 	%r2033, %r2032, 3;
	add.s32 	%r2035, %r2034, %r2033;
	ld.shared.v2.u32 	{%r2036, %r2037}, [%r2035];
	shl.b64 	%rd783, %rd797, 2;
	add.s64 	%rd784, %rd4, %rd783;
	st.global.u32 	[%rd784], %r2036;
	add.s64 	%rd785, %rd5, %rd783;
	st.global.u32 	[%rd785], %r2037;
	ld.shared.v2.u32 	{%r2038, %r2039}, [%r2035+2048];
	and.b64  	%rd786, %rd783, 17179869180;
	add.s64 	%rd787, %rd4, %rd786;
	st.global.u32 	[%rd787+1024], %r2038;
	add.s64 	%rd788, %rd5, %rd786;
	st.global.u32 	[%rd788+1024], %r2039;
	ld.shared.v2.u32 	{%r2040, %r2041}, [%r2035+4096];
	st.global.u32 	[%rd787+2048], %r2040;
	st.global.u32 	[%rd788+2048], %r2041;
	ld.shared.v2.u32 	{%r2042, %r2043}, [%r2035+6144];
	st.global.u32 	[%rd787+3072], %r2042;
	st.global.u32 	[%rd788+3072], %r2043;
	add.s64 	%rd789, %rd797, 1024;
	and.b64  	%rd797, %rd789, 4294967295;
	setp.gt.u64 	%p459, %rd18, %rd797;
	@%p459 bra 	$L__BB3_33;
	bra.uni 	$L__BB3_362;
$L__BB3_34:
	@%p435 bra 	$L__BB3_36;
	shl.b64 	%rd750, %rd19, 2;
	add.s64 	%rd751, %rd4, %rd750;
	st.global.u32 	[%rd751], %r2044;
	add.s64 	%rd752, %rd5, %rd750;
	st.global.u32 	[%rd752], %r31;
$L__BB3_36:
	setp.ne.s32 	%p438, %r5, %r6;
	@%p438 bra 	$L__BB3_38;
	shl.b64 	%rd753, %rd20, 2;
	add.s64 	%rd754, %rd4, %rd753;
	st.global.u32 	[%rd754], %r5;
	add.s64 	%rd755, %rd5, %rd753;
	st.global.u32 	[%rd755], %r32;
$L__BB3_38:
	setp.ne.s32 	%p439, %r6, %r7;
	@%p439 bra 	$L__BB3_40;
	shl.b64 	%rd756, %rd21, 2;
	add.s64 	%rd757, %rd4, %rd756;
	st.global.u32 	[%rd757], %r6;
	add.s64 	%rd758, %rd5, %rd756;
	st.global.u32 	[%rd758], %r33;
$L__BB3_40:
	setp.ne.s32 	%p440, %r7, %r8;
	@%p440 bra 	$L__BB3_42;
	shl.b64 	%rd759, %rd22, 2;
	add.s64 	%rd760, %rd4, %rd759;
	st.global.u32 	[%rd760], %r7;
	add.s64 	%rd761, %rd5, %rd759;
	st.global.u32 	[%rd761], %r34;
$L__BB3_42:
	setp.ne.s32 	%p441, %r8, %r9;
	@%p441 bra 	$L__BB3_44;
	shl.b64 	%rd762, %rd23, 2;
	add.s64 	%rd763, %rd4, %rd762;
	st.global.u32 	[%rd763], %r8;
	add.s64 	%rd764, %rd5, %rd762;
	st.global.u32 	[%rd764], %r35;
$L__BB3_44:
	setp.ne.s32 	%p442, %r9, %r10;
	@%p442 bra 	$L__BB3_46;
	shl.b64 	%rd765, %rd24, 2;
	add.s64 	%rd766, %rd4, %rd765;
	st.global.u32 	[%rd766], %r9;
	add.s64 	%rd767, %rd5, %rd765;
	st.global.u32 	[%rd767], %r36;
$L__BB3_46:
	setp.ne.s32 	%p443, %r10, %r11;
	@%p443 bra 	$L__BB3_48;
	shl.b64 	%rd768, %rd25, 2;
	add.s64 	%rd769, %rd4, %rd768;
	st.global.u32 	[%rd769], %r10;
	add.s64 	%rd770, %rd5, %rd768;
	st.global.u32 	[%rd770], %r37;
$L__BB3_48:
	setp.ne.s32 	%p444, %r11, %r12;
	@%p444 bra 	$L__BB3_50;
	shl.b64 	%rd771, %rd26, 2;
	add.s64 	%rd772, %rd4, %rd771;
	st.global.u32 	[%rd772], %r11;
	add.s64 	%rd773, %rd5, %rd771;
	st.global.u32 	[%rd773], %r38;
$L__BB3_50:
	setp.ne.s32 	%p445, %r12, %r13;
	@%p445 bra 	$L__BB3_362;
	shl.b64 	%rd774, %rd27, 2;
	add.s64 	%rd775, %rd4, %rd774;
	st.global.u32 	[%rd775], %r12;
	add.s64 	%rd776, %rd5, %rd774;
	st.global.u32 	[%rd776], %r39;
	bra.uni 	$L__BB3_362;
$L__BB3_52:
	mov.u32 	%r43, %tid.x;
	and.b32  	%r1259, %r43, 31;
	and.b32  	%r1260, %r43, 992;
	mul.lo.s32 	%r1261, %r1260, 9;
	or.b32  	%r1262, %r1261, %r1259;
	cvt.u64.u32 	%rd542, %r1262;
	add.s64 	%rd43, %rd6, %rd542;
	shl.b64 	%rd543, %rd43, 2;
	add.s64 	%rd533, %rd2, %rd543;
	// begin inline asm
	ld.global.nc.u32 %r1248, [%rd533];
	// end inline asm
	add.s64 	%rd534, %rd533, 128;
	// begin inline asm
	ld.global.nc.u32 %r1249, [%rd534];
	// end inline asm
	add.s64 	%rd535, %rd533, 256;
	// begin inline asm
	ld.global.nc.u32 %r1250, [%rd535];
	// end inline asm
	add.s64 	%rd536, %rd533, 384;
	// begin inline asm
	ld.global.nc.u32 %r1251, [%rd536];
	// end inline asm
	add.s64 	%rd537, %rd533, 512;
	// begin inline asm
	ld.global.nc.u32 %r1252, [%rd537];
	// end inline asm
	add.s64 	%rd538, %rd533, 640;
	// begin inline asm
	ld.global.nc.u32 %r1253, [%rd538];
	// end inline asm
	add.s64 	%rd539, %rd533, 768;
	// begin inline asm
	ld.global.nc.u32 %r1254, [%rd539];
	// end inline asm
	add.s64 	%rd540, %rd533, 896;
	// begin inline asm
	ld.global.nc.u32 %r1255, [%rd540];
	// end inline asm
	add.s64 	%rd541, %rd533, 1024;
	// begin inline asm
	ld.global.nc.u32 %r1256, [%rd541];
	// end inline asm
	// begin inline asm
	mov.u32 %r1257, %laneid;
	// end inline asm
	shr.u32 	%r45, %r43, 5;
	mad.lo.s32 	%r1263, %r45, 288, %r1257;
	shl.b32 	%r1264, %r1263, 2;
	mov.u32 	%r1265, _ZN6thrust24THRUST_300001_SM_1000_NS8cuda_cub4core6detail5shmemE;
	add.s32 	%r46, %r1265, %r1264;
	st.shared.u32 	[%r46], %r1248;
	st.shared.u32 	[%r46+128], %r1249;
	st.shared.u32 	[%r46+256], %r1250;
	st.shared.u32 	[%r46+384], %r1251;
	st.shared.u32 	[%r46+512], %r1252;
	st.shared.u32 	[%r46+640], %r1253;
	st.shared.u32 	[%r46+768], %r1254;
	st.shared.u32 	[%r46+896], %r1255;
	st.shared.u32 	[%r46+1024], %r1256;
	bar.warp.sync 	-1;
	shl.b32 	%r1266, %r1257, 5;
	add.s32 	%r47, %r46, %r1266;
	ld.shared.u32 	%r48, [%r47];
	ld.shared.u32 	%r49, [%r47+4];
	ld.shared.u32 	%r50, [%r47+8];
	ld.shared.u32 	%r51, [%r47+12];
	ld.shared.u32 	%r52, [%r47+16];
	ld.shared.u32 	%r53, [%r47+20];
	ld.shared.u32 	%r54, [%r47+24];
	ld.shared.u32 	%r55, [%r47+28];
	ld.shared.u32 	%r56, [%r47+32];
	setp.ne.s32 	%p281, %r43, 0;
	mov.b32 	%r2047, 0;
	@%p281 bra 	$L__BB3_54;
	shl.b64 	%rd545, %rd6, 2;
	add.s64 	%rd546, %rd2, %rd545;
	add.s64 	%rd544, %rd546, -4;
	// begin inline asm
	ld.global.nc.u32 %r2047, [%rd544];
	// end inline asm
$L__BB3_54:
	setp.eq.s32 	%p282, %r43, 0;
	bar.sync 	0;
	add.s64 	%rd547, %rd3, %rd543;
	// begin inline asm
	ld.global.nc.u32 %r1268, [%rd547];
	// end inline asm
	add.s64 	%rd548, %rd547, 128;
	// begin inline asm
	ld.global.nc.u32 %r1269, [%rd548];
	// end inline asm
	add.s64 	%rd549, %rd547, 256;
	// begin inline asm
	ld.global.nc.u32 %r1270, [%rd549];
	// end inline asm
	add.s64 	%rd550, %rd547, 384;
	// begin inline asm
	ld.global.nc.u32 %r1271, [%rd550];
	// end inline asm
	add.s64 	%rd551, %rd547, 512;
	// begin inline asm
	ld.global.nc.u32 %r1272, [%rd551];
	// end inline asm
	add.s64 	%rd552, %rd547, 640;
	// begin inline asm
	ld.global.nc.u32 %r1273, [%rd552];
	// end inline asm
	add.s64 	%rd553, %rd547, 768;
	// begin inline asm
	ld.global.nc.u32 %r1274, [%rd553];
	// end inline asm
	add.s64 	%rd554, %rd547, 896;
	// begin inline asm
	ld.global.nc.u32 %r1275, [%rd554];
	// end inline asm
	add.s64 	%rd555, %rd547, 1024;
	// begin inline asm
	ld.global.nc.u32 %r1276, [%rd555];
	// end inline asm
	st.shared.u32 	[%r46], %r1268;
	st.shared.u32 	[%r46+128], %r1269;
	st.shared.u32 	[%r46+256], %r1270;
	st.shared.u32 	[%r46+384], %r1271;
	st.shared.u32 	[%r46+512], %r1272;
	st.shared.u32 	[%r46+640], %r1273;
	st.shared.u32 	[%r46+768], %r1274;
	st.shared.u32 	[%r46+896], %r1275;
	st.shared.u32 	[%r46+1024], %r1276;
	bar.warp.sync 	-1;
	ld.shared.u32 	%r59, [%r47];
	ld.shared.u32 	%r60, [%r47+4];
	ld.shared.u32 	%r61, [%r47+8];
	ld.shared.u32 	%r62, [%r47+12];
	ld.shared.u32 	%r63, [%r47+16];
	ld.shared.u32 	%r64, [%r47+20];
	ld.shared.u32 	%r65, [%r47+24];
	ld.shared.u32 	%r66, [%r47+28];
	ld.shared.u32 	%r67, [%r47+32];
	bar.sync 	0;
	shl.b32 	%r1277, %r43, 2;
	add.s32 	%r1279, %r1265, %r1277;
	add.s32 	%r68, %r1279, 1240;
	st.shared.u32 	[%r1279+1240], %r56;
	bar.sync 	0;
	@%p282 bra 	$L__BB3_56;
	ld.shared.u32 	%r2047, [%r68+-4];
$L__BB3_56:
	setp.eq.s32 	%p283, %r2047, %r48;
	selp.u64 	%rd557, 1, 0, %p283;
	setp.eq.s32 	%p284, %r48, %r49;
	selp.u64 	%rd558, 1, 0, %p284;
	setp.eq.s32 	%p285, %r49, %r50;
	selp.u64 	%rd559, 1, 0, %p285;
	setp.eq.s32 	%p286, %r50, %r51;
	selp.u64 	%rd560, 1, 0, %p286;
	setp.eq.s32 	%p287, %r51, %r52;
	selp.u64 	%rd561, 1, 0, %p287;
	setp.eq.s32 	%p288, %r52, %r53;
	selp.u64 	%rd562, 1, 0, %p288;
	setp.eq.s32 	%p289, %r53, %r54;
	selp.u64 	%rd563, 1, 0, %p289;
	setp.eq.s32 	%p290, %r54, %r55;
	selp.u64 	%rd564, 1, 0, %p290;
	setp.eq.s32 	%p291, %r55, %r56;
	selp.u64 	%rd565, 1, 0, %p291;
	add.s64 	%rd566, %rd558, %rd557;
	selp.b32 	%r1400, 0, %r59, %p284;
	add.s32 	%r1401, %r60, %r1400;
	add.s64 	%rd567, %rd566, %rd559;
	selp.b32 	%r1402, 0, %r1401, %p285;
	add.s32 	%r1403, %r61, %r1402;
	add.s64 	%rd44, %rd567, %rd560;
	selp.b32 	%r1404, 0, %r1403, %p286;
	add.s32 	%r1405, %r62, %r1404;
	add.s64 	%rd45, %rd44, %rd561;
	selp.b32 	%r1406, 0, %r1405, %p287;
	add.s32 	%r1407, %r63, %r1406;
	add.s64 	%rd46, %rd45, %rd562;
	selp.b32 	%r1408, 0, %r1407, %p288;
	add.s32 	%r1409, %r64, %r1408;
	add.s64 	%rd47, %rd46, %rd563;
	selp.b32 	%r1410, 0, %r1409, %p289;
	add.s32 	%r1411, %r65, %r1410;
	add.s64 	%rd48, %rd47, %rd564;
	selp.b32 	%r1412, 0, %r1411, %p290;
	add.s32 	%r1413, %r66, %r1412;
	add.s64 	%rd568, %rd48, %rd565;
	mov.b64 	{%r1281, %r1286}, %rd568;
	selp.b32 	%r1414, 0, %r1413, %p291;
	add.s32 	%r1291, %r67, %r1414;
	mov.b32 	%r1397, 1;
	mov.b32 	%r1398, 0;
	mov.b32 	%r1399, -1;
	// begin inline asm
	shfl.sync.up.b32 %r1280, %r1281, %r1397, %r1398, %r1399;
	// end inline asm
	// begin inline asm
	shfl.sync.up.b32 %r1285, %r1286, %r1397, %r1398, %r1399;
	// end inline asm
	mov.b64 	%rd569, {%r1280, %r1285};
	// begin inline asm
	shfl.sync.up.b32 %r1290, %r1291, %r1397, %r1398, %r1399;
	// end inline asm
	// begin inline asm
	shfl.sync.up.b32 %r1295, %r1296, %r1397, %r1398, %r1399;
	// end inline asm
	setp.eq.s64 	%p292, %rd568, 0;
	selp.b32 	%r1415, %r1290, 0, %p292;
	setp.lt.s32 	%p293, %r1257, 1;
	selp.b64 	%rd570, 0, %rd569, %p293;
	add.s64 	%rd571, %rd570, %rd568;
	mov.b64 	{%r1301, %r1306}, %rd571;
	selp.b32 	%r1416, 0, %r1415, %p293;
	add.s32 	%r1311, %r1416, %r1291;
	mov.b32 	%r1317, 2;
	// begin inline asm
	shfl.sync.up.b32 %r1300, %r1301, %r1317, %r1398, %r1399;
	// end inline asm
	// begin inline asm
	shfl.sync.up.b32 %r1305, %r1306, %r1317, %r1398, %r1399;
	// end inline asm
	mov.b64 	%rd572, {%r1300, %r1305};
	// begin inline asm
	shfl.sync.up.b32 %r1310, %r1311, %r1317, %r1398, %r1399;
	// end inline asm
	// begin inline asm
	shfl.sync.up.b32 %r1315, %r1316, %r1317, %r1398, %r1399;
	// end inline asm
	setp.eq.s64 	%p294, %rd571, 0;
	selp.b32 	%r1417, %r1310, 0, %p294;
	setp.lt.s32 	%p295, %r1257, 2;
	selp.b64 	%rd573, 0, %rd572, %p295;
	add.s64 	%rd574, %rd573, %rd571;
	mov.b64 	{%r1321, %r1326}, %rd574;
	selp.b32 	%r1418, 0, %r1417, %p295;
	add.s32 	%r1331, %r1418, %r1311;
	mov.b32 	%r1337, 4;
	// begin inline asm
	shfl.sync.up.b32 %r1320, %r1321, %r1337, %r1398, %r1399;
	// end inline asm
	// begin inline asm
	shfl.sync.up.b32 %r1325, %r1326, %r1337, %r1398, %r1399;
	// end inline asm
	mov.b64 	%rd575, {%r1320, %r1325};
	// begin inline asm
	shfl.sync.up.b32 %r1330, %r1331, %r1337, %r1398, %r1399;
	// end inline asm
	// begin inline asm
	shfl.sync.up.b32 %r1335, %r1336, %r1337, %r1398, %r1399;
	// end inline asm
	setp.eq.s64 	%p296, %rd574, 0;
	selp.b32 	%r1419, %r1330, 0, %p296;
	setp.lt.s32 	%p297, %r1257, 4;
	selp.b64 	%rd576, 0, %rd575, %p297;
	add.s64 	%rd577, %rd576, %rd574;
	mov.b64 	{%r1341, %r1346}, %rd577;
	selp.b32 	%r1420, 0, %r1419, %p297;
	add.s32 	%r1351, %r1420, %r1331;
	mov.b32 	%r1357, 8;
	// begin inline asm
	shfl.sync.up.b32 %r1340, %r1341, %r1357, %r1398, %r1399;
	// end inline asm
	// begin inline asm
	shfl.sync.up.b32 %r1345, %r1346, %r1357, %r1398, %r1399;
	// end inline asm
	mov.b64 	%rd578, {%r1340, %r1345};
	// begin inline asm
	shfl.sync.up.b32 %r1350, %r1351, %r1357, %r1398, %r1399;
	// end inline asm
	// begin inline asm
	shfl.sync.up.b32 %r1355, %r1356, %r1357, %r1398, %r1399;
	// end inline asm
	setp.eq.s64 	%p298, %rd577, 0;
	selp.b32 	%r1421, %r1350, 0, %p298;
	setp.lt.s32 	%p299, %r1257, 8;
	selp.b64 	%rd579, 0, %rd578, %p299;
	add.s64 	%rd580, %rd579, %rd577;
	mov.b64 	{%r1361, %r1366}, %rd580;
	selp.b32 	%r1422, 0, %r1421, %p299;
	add.s32 	%r1371, %r1422, %r1351;
	mov.b32 	%r1377, 16;
	// begin inline asm
	shfl.sync.up.b32 %r1360, %r1361, %r1377, %r1398, %r1399;
	// end inline asm
	// begin inline asm
	shfl.sync.up.b32 %r1365, %r1366, %r1377, %r1398, %r1399;
	// end inline asm
	mov.b64 	%rd581, {%r1360, %r1365};
	// begin inline asm
	shfl.sync.up.b32 %r1370, %r1371, %r1377, %r1398, %r1399;
	// end inline asm
	// begin inline asm
	shfl.sync.up.b32 %r1375, %r1376, %r1377, %r1398, %r1399;
	// end inline asm
	setp.eq.s64 	%p300, %rd580, 0;
	selp.b32 	%r1423, %r1370, 0, %p300;
	setp.lt.s32 	%p301, %r1257, 16;
	selp.b64 	%rd582, 0, %rd581, %p301;
	add.s64 	%rd49, %rd582, %rd580;
	mov.b64 	{%r1381, %r1386}, %rd49;
	selp.b32 	%r1424, 0, %r1423, %p301;
	add.s32 	%r1391, %r1424, %r1371;
	// begin inline asm
	shfl.sync.up.b32 %r1380, %r1381, %r1397, %r1398, %r1399;
	// end inline asm
	// begin inline asm
	shfl.sync.up.b32 %r1385, %r1386, %r1397, %r1398, %r1399;
	// end inline asm
	mov.b64 	%rd809, {%r1380, %r1385};
	// begin inline asm
	shfl.sync.up.b32 %r2061, %r1391, %r1397, %r1398, %r1399;
	// end inline asm
	// begin inline asm
	shfl.sync.up.b32 %r1395, %r1396, %r1397, %r1398, %r1399;
	// end inline asm
	setp.ne.s32 	%p302, %r1257, 31;
	@%p302 bra 	$L__BB3_58;
	shl.b32 	%r1425, %r45, 4;
	mov.u32 	%r1426, _ZN6thrust24THRUST_300001_SM_1000_NS8cuda_cub4core6detail5shmemE;
	add.s32 	%r1427, %r1426, %r1425;
	st.shared.u64 	[%r1427], %rd49;
	st.shared.u32 	[%r1427+8], %r1391;
$L__BB3_58:
	bar.sync 	0;
	ld.shared.u64 	%rd583, [_ZN6thrust24THRUST_300001_SM_1000_NS8cuda_cub4core6detail5shmemE];
	ld.shared.u32 	%r1428, [_ZN6thrust24THRUST_300001_SM_1000_NS8cuda_cub4core6detail5shmemE+8];
	ld.shared.u64 	%rd584, [_ZN6thrust24THRUST_300001_SM_1000_NS8cuda_cub4core6detail5shmemE+16];
	ld.shared.u32 	%r1429, [_ZN6thrust24THRUST_300001_SM_1000_NS8cuda_cub4core6detail5shmemE+24];
	add.s64 	%rd585, %rd584, %rd583;
	setp.eq.s64 	%p303, %rd584, 0;
	selp.b32 	%r1430, %r1428, 0, %p303;
	add.s32 	%r1431, %r1430, %r1429;
	setp.eq.s32 	%p304, %r45, 2;
	selp.b64 	%rd586, %rd585, %rd583, %p304;
	selp.b32 	%r1432, %r1431, %r1428, %p304;
	ld.shared.u64 	%rd587, [_ZN6thrust24THRUST_300001_SM_1000_NS8cuda_cub4core6detail5shmemE+32];
	ld.shared.u32 	%r1433, [_ZN6thrust24THRUST_300001_SM_1000_NS8cuda_cub4core6detail5shmemE+40];
	add.s64 	%rd588, %rd587, %rd585;
	setp.eq.s64 	%p305, %rd587, 0;
	selp.b32 	%r1434, %r1431, 0, %p305;
	add.s32 	%r1435, %r1434, %r1433;
	setp.eq.s32 	%p306, %r45, 3;
	selp.b64 	%rd589, %rd588, %rd586, %p306;
	selp.b32 	%r1436, %r1435, %r1432, %p306;
	ld.shared.u64 	%rd590, [_ZN6thrust24THRUST_300001_SM_1000_NS8cuda_cub4core6detail5shmemE+48];
	ld.shared.u32 	%r1437, [_ZN6thrust24THRUST_300001_SM_1000_NS8cuda_cub4core6detail5shmemE+56];
	add.s64 	%rd591, %rd590, %rd588;
	setp.eq.s64 	%p307, %rd590, 0;
	selp.b32 	%r1438, %r1435, 0, %p307;
	add.s32 	%r1439, %r1438, %r1437;
	setp.eq.s32 	%p308, %r45, 4;
	selp.b64 	%rd592, %rd591, %rd589, %p308;
	selp.b32 	%r1440, %r1439, %r1436, %p308;
	ld.shared.u64 	%rd593, [_ZN6thrust24THRUST_300001_SM_1000_NS8cuda_cub4core6detail5shmemE+64];
	ld.shared.u32 	%r1441, [_ZN6thrust24THRUST_300001_SM_1000_NS8cuda_cub4core6detail5shmemE+72];
	add.s64 	%rd594, %rd593, %rd591;
	setp.eq.s64 	%p309, %rd593, 0;
	selp.b32 	%r1442, %r1439, 0, %p309;
	add.s32 	%r1443, %r1442, %r1441;
	setp.eq.s32 	%p310, %r45, 5;
	selp.b64 	%rd595, %rd594, %rd592, %p310;
	selp.b32 	%r1444, %r1443, %r1440, %p310;
	ld.shared.u64 	%rd596, [_ZN6thrust24THRUST_300001_SM_1000_NS8cuda_cub4core6detail5shmemE+80];
	ld.shared.u32 	%r1445, [_ZN6thrust24THRUST_300001_SM_1000_NS8cuda_cub4core6detail5shmemE+88];
	add.s64 	%rd597, %rd596, %rd594;
	setp.eq.s64 	%p311, %rd596, 0;
	selp.b32 	%r1446, %r1443, 0, %p311;
	add.s32 	%r1447, %r1446, %r1445;
	setp.eq.s32 	%p312, %r45, 6;
	selp.b64 	%rd598, %rd597, %rd595, %p312;
	selp.b32 	%r1448, %r1447, %r1444, %p312;
	ld.shared.u64 	%rd599, [_ZN6thrust24THRUST_300001_SM_1000_NS8cuda_cub4core6detail5shmemE+96];
	ld.shared.u32 	%r1449, [_ZN6thrust24THRUST_300001_SM_1000_NS8cuda_cub4core6detail5shmemE+104];
	add.s64 	%rd600, %rd599, %rd597;
	setp.eq.s64 	%p313, %rd599, 0;
	selp.b32 	%r1450, %r1447, 0, %p313;
	add.s32 	%r1451, %r1450, %r1449;
	setp.eq.s32 	%p314, %r45, 7;
	selp.b64 	%rd51, %rd600, %rd598, %p314;
	selp.b32 	%r73, %r1451, %r1448, %p314;
	ld.shared.u64 	%rd601, [_ZN6thrust24THRUST_300001_SM_1000_NS8cuda_cub4core6detail5shmemE+112];
	ld.shared.u32 	%r1452, [_ZN6thrust24THRUST_300001_SM_1000_NS8cuda_cub4core6detail5shmemE+120];
	add.s64 	%rd52, %rd601, %rd600;
	setp.eq.s64 	%p315, %rd601, 0;
	selp.b32 	%r1453, %r1451, 0, %p315;
	add.s32 	%r74, %r1453, %r1452;
	setp.lt.u32 	%p316, %r43, 32;
	@%p316 bra 	$L__BB3_60;
	setp.eq.s64 	%p317, %rd809, 0;
	selp.b32 	%r1454, %r73, 0, %p317;
	add.s32 	%r1455, %r1454, %r2061;
	setp.eq.s32 	%p318, %r1257, 0;
	selp.b64 	%rd602, 0, %rd809, %p318;
	add.s64 	%rd809, %rd51, %rd602;
	selp.b32 	%r2061, %r73, %r1455, %p318;
	bra.uni 	$L__BB3_96;
$L__BB3_60:
	setp.ne.s32 	%p319, %r43, 0;
	mul.wide.u32 	%rd603, %r1, 16;
	add.s64 	%rd54, %rd1, %rd603;
	@%p319 bra 	$L__BB3_62;
	st.shared.u64 	[_ZN6thrust24THRUST_300001_SM_1000_NS8cuda_cub4core6detail5shmemE+200], %rd52;
	st.shared.u32 	[_ZN6thrust24THRUST_300001_SM_1000_NS8cuda_cub4core6detail5shmemE+208], %r74;
	mov.b32 	%r1456, 100;
	mov.b64 	%rd605, {%r74, %r1456};
	add.s64 	%rd604, %rd54, 512;
	// begin inline asm
	st.relaxed.gpu.v2.u64 [%rd604], {%rd605, %rd52};
	// end inline asm
$L__BB3_62:
	not.b32 	%r76, %r43;
	mov.u32 	%r1457, %nctaid.x;
	setp.gt.u32 	%p320, %r1457, 499;
	@%p320 bra 	$L__BB3_64;
	membar.cta;
	bra.uni 	$L__BB3_65;
$L__BB3_64:
	mov.b32 	%r1458, 450;
	// begin inline asm
	nanosleep.u32 %r1458;
	// end inline asm
$L__BB3_65:
	mul.wide.s32 	%rd607, %r76, 16;
	add.s64 	%rd608, %rd54, %rd607;
	add.s64 	%rd55, %rd608, 512;
$L__BB3_66:
	// begin inline asm
	ld.relaxed.gpu.v2.u64 {%rd609, %rd799}, [%rd55];
	// end inline asm
	mov.b64 	{%r2049, %r2054}, %rd609;
	setp.eq.s32 	%p321, %r2054, 99;
	mov.b32 	%r1459, -1;
	vote.sync.any.pred 	%p322, %p321, %r1459;
	@%p322 bra 	$L__BB3_66;
	setp.eq.s32 	%p323, %r2054, 101;
	mov.b32 	%r1481, -1;
	vote.sync.ballot.b32 	%r1482, %p323, %r1481;
	// begin inline asm
	mov.u32 %r1461, %lanemask_ge;
	// end inline asm
	and.b32  	%r1483, %r1482, %r1461;
	or.b32  	%r1484, %r1483, -2147483648;
	add.s32 	%r1485, %r1484, -1;
	not.b32 	%r1486, %r1484;
	and.b32  	%r1487, %r1486, %r1485;
	popc.b32 	%r80, %r1487;
	mov.b64 	{%r1463, %r1468}, %rd799;
	mov.b32 	%r1479, 1;
	// begin inline asm
	shfl.sync.down.b32 %r1462, %r1463, %r1479, %r80, %r1481;
	// end inline asm
	// begin inline asm
	shfl.sync.down.b32 %r1467, %r1468, %r1479, %r80, %r1481;
	// end inline asm
	// begin inline asm
	shfl.sync.down.b32 %r1472, %r2049, %r1479, %r80, %r1481;
	// end inline asm
	// begin inline asm
	shfl.sync.down.b32 %r1477, %r1478, %r1479, %r80, %r1481;
	// end inline asm
	setp.ge.s32 	%p325, %r1257, %r80;
	@%p325 bra 	$L__BB3_69;
	mov.b64 	%rd612, {%r1462, %r1467};
	add.s64 	%rd57, %rd799, %rd612;
	setp.eq.s64 	%p326, %rd799, 0;
	selp.b32 	%r1488, %r1472, 0, %p326;
	add.s32 	%r2049, %r1488, %r2049;
	mov.u64 	%rd799, %rd57;
$L__BB3_69:
	mov.b64 	{%r1490, %r1495}, %rd799;
	mov.b32 	%r1506, 2;
	mov.b32 	%r1508, -1;
	// begin inline asm
	shfl.sync.down.b32 %r1489, %r1490, %r1506, %r80, %r1508;
	// end inline asm
	// begin inline asm
	shfl.sync.down.b32 %r1494, %r1495, %r1506, %r80, %r1508;
	// end inline asm
	// begin inline asm
	shfl.sync.down.b32 %r1499, %r2049, %r1506, %r80, %r1508;
	// end inline asm
	// begin inline asm
	shfl.sync.down.b32 %r1504, %r1505, %r1506, %r80, %r1508;
	// end inline asm
	add.s32 	%r89, %r1257, 2;
	setp.gt.s32 	%p327, %r89, %r80;
	@%p327 bra 	$L__BB3_71;
	mov.b64 	%rd613, {%r1489, %r1494};
	add.s64 	%rd59, %rd799, %rd613;
	setp.eq.s64 	%p328, %rd799, 0;
	selp.b32 	%r1509, %r1499, 0, %p328;
	add.s32 	%r2049, %r1509, %r2049;
	mov.u64 	%rd799, %rd59;
$L__BB3_71:
	mov.b64 	{%r1511, %r1516}, %rd799;
	mov.b32 	%r1527, 4;
	mov.b32 	%r1529, -1;
	// begin inline asm
	shfl.sync.down.b32 %r1510, %r1511, %r1527, %r80, %r1529;
	// end inline asm
	// begin inline asm
	shfl.sync.down.b32 %r1515, %r1516, %r1527, %r80, %r1529;
	// end inline asm
	// begin inline asm
	shfl.sync.down.b32 %r1520, %r2049, %r1527, %r80, %r1529;
	// end inline asm
	// begin inline asm
	shfl.sync.down.b32 %r1525, %r1526, %r1527, %r80, %r1529;
	// end inline asm
	add.s32 	%r95, %r1257, 4;
	setp.gt.s32 	%p329, %r95, %r80;
	@%p329 bra 	$L__BB3_73;
	mov.b64 	%rd614, {%r1510, %r1515};
	add.s64 	%rd61, %rd799, %rd614;
	setp.eq.s64 	%p330, %rd799, 0;
	selp.b32 	%r1530, %r1520, 0, %p330;
	add.s32 	%r2049, %r1530, %r2049;
	mov.u64 	%rd799, %rd61;
$L__BB3_73:
	mov.b64 	{%r1532, %r1537}, %rd799;
	mov.b32 	%r1548, 8;
	mov.b32 	%r1550, -1;
	// begin inline asm
	shfl.sync.down.b32 %r1531, %r1532, %r1548, %r80, %r1550;
	// end inline asm
	// begin inline asm
	shfl.sync.down.b32 %r1536, %r1537, %r1548, %r80, %r1550;
	// end inline asm
	// begin inline asm
	shfl.sync.down.b32 %r1541, %r2049, %r1548, %r80, %r1550;
	// end inline asm
	// begin inline asm
	shfl.sync.down.b32 %r1546, %r1547, %r1548, %r80, %r1550;
	// end inline asm
	add.s32 	%r101, %r1257, 8;
	setp.gt.s32 	%p331, %r101, %r80;
	@%p331 bra 	$L__BB3_75;
	mov.b64 	%rd615, {%r1531, %r1536};
	add.s64 	%rd63, %rd799, %rd615;
	setp.eq.s64 	%p332, %rd799, 0;
	selp.b32 	%r1551, %r1541, 0, %p332;
	add.s32 	%r2049, %r1551, %r2049;
	mov.u64 	%rd799, %rd63;
$L__BB3_75:
	mov.b64 	{%r1553, %r1558}, %rd799;
	mov.b32 	%r1569, 16;
	mov.b32 	%r1571, -1;
	// begin inline asm
	shfl.sync.down.b32 %r1552, %r1553, %r1569, %r80, %r1571;
	// end inline asm
	// begin inline asm
	shfl.sync.down.b32 %r1557, %r1558, %r1569, %r80, %r1571;
	// end inline asm
	// begin inline asm
	shfl.sync.down.b32 %r1562, %r2049, %r1569, %r80, %r1571;
	// end inline asm
	// begin inline asm
	shfl.sync.down.b32 %r1567, %r1568, %r1569, %r80, %r1571;
	// end inline asm
	add.s32 	%r107, %r1257, 16;
	setp.gt.s32 	%p333, %r107, %r80;
	@%p333 bra 	$L__BB3_77;
	mov.b64 	%rd616, {%r1552, %r1557};
	add.s64 	%rd65, %rd799, %rd616;
	setp.eq.s64 	%p334, %rd799, 0;
	selp.b32 	%r1572, %r1562, 0, %p334;
	add.s32 	%r2049, %r1572, %r2049;
	mov.u64 	%rd799, %rd65;
$L__BB3_77:
	not.b32 	%r1573, %r43;
	add.s32 	%r2055, %r1, %r1573;
	add.s64 	%rd67, %rd1, 512;
$L__BB3_78:
	setp.ne.s32 	%p335, %r2054, 101;
	mov.b32 	%r1574, -1;
	vote.sync.all.pred 	%p336, %p335, %r1574;
	not.pred 	%p337, %p336;
	@%p337 bra 	$L__BB3_92;
	mul.wide.s32 	%rd672, %r2055, 16;
	add.s64 	%rd673, %rd67, %rd672;
	add.s64 	%rd671, %rd673, -512;
$L__BB3_80:
	// begin inline asm
	ld.relaxed.gpu.v2.u64 {%rd669, %rd805}, [%rd671];
	// end inline asm
	mov.b64 	{%r2057, %r2054}, %rd669;
	setp.eq.s32 	%p375, %r2054, 99;
	mov.b32 	%r1659, -1;
	vote.sync.any.pred 	%p376, %p375, %r1659;
	@%p376 bra 	$L__BB3_80;
	setp.eq.s32 	%p377, %r2054, 101;
	mov.b32 	%r1680, -1;
	vote.sync.ballot.b32 	%r1681, %p377, %r1680;
	and.b32  	%r1682, %r1681, %r1461;
	or.b32  	%r1683, %r1682, -2147483648;
	add.s32 	%r1684, %r1683, -1;
	not.b32 	%r1685, %r1683;
	and.b32  	%r1686, %r1685, %r1684;
	popc.b32 	%r116, %r1686;
	mov.b64 	{%r1662, %r1667}, %rd805;
	mov.b32 	%r1678, 1;
	// begin inline asm
	shfl.sync.down.b32 %r1661, %r1662, %r1678, %r116, %r1680;
	// end inline asm
	// begin inline asm
	shfl.sync.down.b32 %r1666, %r1667, %r1678, %r116, %r1680;
	// end inline asm
	// begin inline asm
	shfl.sync.down.b32 %r1671, %r2057, %r1678, %r116, %r1680;
	// end inline asm
	// begin inline asm
	shfl.sync.down.b32 %r1676, %r1677, %r1678, %r116, %r1680;
	// end inline asm
	setp.ge.s32 	%p379, %r1257, %r116;
	@%p379 bra 	$L__BB3_83;
	mov.b64 	%rd674, {%r1661, %r1666};
	add.s64 	%rd70, %rd805, %rd674;
	setp.eq.s64 	%p380, %rd805, 0;
	selp.b32 	%r1687, %r1671, 0, %p380;
	add.s32 	%r2057, %r1687, %r2057;
	mov.u64 	%rd805, %rd70;
$L__BB3_83:
	mov.b64 	{%r1689, %r1694}, %rd805;
	mov.b32 	%r1705, 2;
	mov.b32 	%r1707, -1;
	// begin inline asm
	shfl.sync.down.b32 %r1688, %r1689, %r1705, %r116, %r1707;
	// end inline asm
	// begin inline asm
	shfl.sync.down.b32 %r1693, %r1694, %r1705, %r116, %r1707;
	// end inline asm
	// begin inline asm
	shfl.sync.down.b32 %r1698, %r2057, %r1705, %r116, %r1707;
	// end inline asm
	// begin inline asm
	shfl.sync.down.b32 %r1703, %r1704, %r1705, %r116, %r1707;
	// end inline asm
	setp.gt.s32 	%p381, %r89, %r116;
	@%p381 bra 	$L__BB3_85;
	mov.b64 	%rd675, {%r1688, %r1693};
	add.s64 	%rd72, %rd805, %rd675;
	setp.eq.s64 	%p382, %rd805, 0;
	selp.b32 	%r1708, %r1698, 0, %p382;
	add.s32 	%r2057, %r1708, %r2057;
	mov.u64 	%rd805, %rd72;
$L__BB3_85:
	mov.b64 	{%r1710, %r1715}, %rd805;
	mov.b32 	%r1726, 4;
	mov.b32 	%r1728, -1;
	// begin inline asm
	shfl.sync.down.b32 %r1709, %r1710, %r1726, %r116, %r1728;
	// end inline asm
	// begin inline asm
	shfl.sync.down.b32 %r1714, %r1715, %r1726, %r116, %r1728;
	// end inline asm
	// begin inline asm
	shfl.sync.down.b32 %r1719, %r2057, %r1726, %r116, %r1728;
	// end inline asm
	// begin inline asm
	shfl.sync.down.b32 %r1724, %r1725, %r1726, %r116, %r1728;
	// end inline asm
	setp.gt.s32 	%p383, %r95, %r116;
	@%p383 bra 	$L__BB3_87;
	mov.b64 	%rd676, {%r1709, %r1714};
	add.s64 	%rd74, %rd805, %rd676;
	setp.eq.s64 	%p384, %rd805, 0;
	selp.b32 	%r1729, %r1719, 0, %p384;
	add.s32 	%r2057, %r1729, %r2057;
	mov.u64 	%rd805, %rd74;
$L__BB3_87:
	mov.b64 	{%r1731, %r1736}, %rd805;
	mov.b32 	%r1747, 8;
	mov.b32 	%r1749, -1;
	// begin inline asm
	shfl.sync.down.b32 %r1730, %r1731, %r1747, %r116, %r1749;
	// end inline asm
	// begin inline asm
	shfl.sync.down.b32 %r1735, %r1736, %r1747, %r116, %r1749;
	// end inline asm
	// begin inline asm
	shfl.sync.down.b32 %r1740, %r2057, %r1747, %r116, %r1749;
	// end inline asm
	// begin inline asm
	shfl.sync.down.b32 %r1745, %r1746, %r1747, %r116, %r1749;
	// end inline asm
	setp.gt.s32 	%p385, %r101, %r116;
	@%p385 bra 	$L__BB3_89;
	mov.b64 	%rd677, {%r1730, %r1735};
	add.s64 	%rd76, %rd805, %rd677;
	setp.eq.s64 	%p386, %rd805, 0;
	selp.b32 	%r1750, %r1740, 0, %p386;
	add.s32 	%r2057, %r1750, %r2057;
	mov.u64 	%rd805, %rd76;
$L__BB3_89:
	mov.b64 	{%r1752, %r1757}, %rd805;
	mov.b32 	%r1768, 16;
	mov.b32 	%r1770, -1;
	// begin inline asm
	shfl.sync.down.b32 %r1751, %r1752, %r1768, %r116, %r1770;
	// end inline asm
	// begin inline asm
	shfl.sync.down.b32 %r1756, %r1757, %r1768, %r116, %r1770;
	// end inline asm
	// begin inline asm
	shfl.sync.down.b32 %r1761, %r2057, %r1768, %r116, %r1770;
	// end inline asm
	// begin inline asm
	shfl.sync.down.b32 %r1766, %r1767, %r1768, %r116, %r1770;
	// end inline asm
	setp.gt.s32 	%p387, %r107, %r116;
	@%p387 bra 	$L__BB3_91;
	mov.b64 	%rd678, {%r1751, %r1756};
	add.s64 	%rd78, %rd805, %rd678;
	setp.eq.s64 	%p388, %rd805, 0;
	selp.b32 	%r1771, %r1761, 0, %p388;
	add.s32 	%r2057, %r1771, %r2057;
	mov.u64 	%rd805, %rd78;
$L__BB3_91:
	add.s64 	%rd80, %rd805, %rd799;
	setp.eq.s64 	%p389, %rd799, 0;
	selp.b32 	%r1772, %r2057, 0, %p389;
	add.s32 	%r2049, %r1772, %r2049;
	add.s32 	%r2055, %r2055, -32;
	mov.u64 	%rd799, %rd80;
	bra.uni 	$L__BB3_78;
$L__BB3_92:
	@%p319 bra 	$L__BB3_94;
	add.s64 	%rd619, %rd799, %rd52;
	setp.eq.s64 	%p339, %rd52, 0;
	selp.b32 	%r1576, %r2049, 0, %p339;
	add.s32 	%r1577, %r1576, %r74;
	mov.b32 	%r1578, 101;
	mov.b64 	%rd618, {%r1577, %r1578};
	add.s64 	%rd617, %rd54, 512;
	// begin inline asm
	st.relaxed.gpu.v2.u64 [%rd617], {%rd618, %rd619};
	// end inline asm
	st.shared.u64 	[_ZN6thrust24THRUST_300001_SM_1000_NS8cuda_cub4core6detail5shmemE+168], %rd799;
	st.shared.u32 	[_ZN6thrust24THRUST_300001_SM_1000_NS8cuda_cub4core6detail5shmemE+176], %r2049;
	st.shared.u64 	[_ZN6thrust24THRUST_300001_SM_1000_NS8cuda_cub4core6detail5shmemE+184], %rd619;
	st.shared.u32 	[_ZN6thrust24THRUST_300001_SM_1000_NS8cuda_cub4core6detail5shmemE+192], %r1577;
$L__BB3_94:
	setp.ne.s32 	%p340, %r1257, 0;
	@%p340 bra 	$L__BB3_96;
	st.shared.u64 	[_ZN6thrust24THRUST_300001_SM_1000_NS8cuda_cub4core6detail5shmemE+136], %rd799;
	st.shared.u32 	[_ZN6thrust24THRUST_300001_SM_1000_NS8cuda_cub4core6detail5shmemE+144], %r2049;
	mov.u64 	%rd809, %rd799;
	mov.u32 	%r2061, %r2049;
$L__BB3_96:
	setp.eq.s32 	%p341, %r43, 0;
	bar.sync 	0;
	@%p341 bra 	$L__BB3_98;
	ld.shared.u32 	%r1579, [_ZN6thrust24THRUST_300001_SM_1000_NS8cuda_cub4core6detail5shmemE+144];
	ld.shared.u64 	%rd620, [_ZN6thrust24THRUST_300001_SM_1000_NS8cuda_cub4core6detail5shmemE+136];
	add.s64 	%rd82, %rd620, %rd809;
	setp.eq.s64 	%p342, %rd809, 0;
	selp.b32 	%r1580, %r1579, 0, %p342;
	add.s32 	%r2061, %r1580, %r2061;
	mov.u64 	%rd809, %rd82;
$L__BB3_98:
	setp.eq.s32 	%p343, %r54, %r55;
	setp.eq.s32 	%p344, %r53, %r54;
	setp.eq.s32 	%p345, %r52, %r53;
	setp.eq.s32 	%p346, %r51, %r52;
	setp.eq.s32 	%p347, %r50, %r51;
	setp.eq.s32 	%p348, %r49, %r50;
	setp.eq.s32 	%p349, %r48, %r49;
	setp.eq.s32 	%p350, %r2047, %r48;
	selp.u64 	%rd621, 1, 0, %p350;
	add.s64 	%rd84, %rd809, %rd621;
	selp.b32 	%r1581, 0, %r2061, %p350;
	add.s32 	%r147, %r1581, %r59;
	selp.u64 	%rd622, 1, 0, %p349;
	add.s64 	%rd623, %rd622, %rd621;
	add.s64 	%rd85, %rd623, %rd809;
	selp.b32 	%r1582, 0, %r147, %p349;
	add.s32 	%r148, %r60, %r1582;
	selp.u64 	%rd624, 1, 0, %p348;
	add.s64 	%rd86, %rd85, %rd624;
	selp.b32 	%r1583, 0, %r148, %p348;
	add.s32 	%r149, %r61, %r1583;
	add.s64 	%rd87, %rd44, %rd809;
	selp.b32 	%r1584, 0, %r149, %p347;
	add.s32 	%r150, %r62, %r1584;
	add.s64 	%rd88, %rd45, %rd809;
	selp.b32 	%r1585, 0, %r150, %p346;
	add.s32 	%r151, %r63, %r1585;
	add.s64 	%rd89, %rd46, %rd809;
	selp.b32 	%r1586, 0, %r151, %p345;
	add.s32 	%r152, %r64, %r1586;
	add.s64 	%rd90, %rd47, %rd809;
	selp.b32 	%r1587, 0, %r152, %p344;
	add.s32 	%r153, %r65, %r1587;
	add.s64 	%rd91, %rd48, %rd809;
	selp.b32 	%r1588, 0, %r153, %p343;
	add.s32 	%r154, %r66, %r1588;
	ld.shared.u64 	%rd92, [_ZN6thrust24THRUST_300001_SM_1000_NS8cuda_cub4core6detail5shmemE+200];
	ld.shared.u64 	%rd93, [_ZN6thrust24THRUST_300001_SM_1000_NS8cuda_cub4core6detail5shmemE+168];
	setp.lt.s64 	%p351, %rd92, 257;
	@%p351 bra 	$L__BB3_124;
	setp.ne.s32 	%p361, %r2047, %r48;
	bar.sync 	0;
	@%p361 bra 	$L__BB3_101;
	cvt.u32.u64 	%r1589, %rd93;
	cvt.u32.u64 	%r1590, %rd809;
	sub.s32 	%r1591, %r1590, %r1589;
	shl.b32 	%r1592, %r1591, 3;
	mov.u32 	%r1593, _ZN6thrust24THRUST_300001_SM_1000_NS8cuda_cub4core6detail5shmemE;
	add.s32 	%r1594, %r1593, %r1592;
	st.shared.v2.u32 	[%r1594], {%r48, %r2061};
$L__BB3_101:
	setp.ne.s32 	%p362, %r48, %r49;
	@%p362 bra 	$L__BB3_103;
	cvt.u32.u64 	%r1595, %rd93;
	cvt.u32.u64 	%r1596, %rd84;
	sub.s32 	%r1597, %r1596, %r1595;
	shl.b32 	%r1598, %r1597, 3;
	mov.u32 	%r1599, _ZN6thrust24THRUST_300001_SM_1000_NS8cuda_cub4core6detail5shmemE;
	add.s32 	%r1600, %r1599, %r1598;
	st.shared.v2.u32 	[%r1600], {%r48, %r147};
$L__BB3_103:
	setp.ne.s32 	%p363, %r49, %r50;
	@%p363 bra 	$L__BB3_105;
	cvt.u32.u64 	%r1601, %rd93;
	cvt.u32.u64 	%r1602, %rd85;
	sub.s32 	%r1603, %r1602, %r1601;
	shl.b32 	%r1604, %r1603, 3;
	mov.u32 	%r1605, _ZN6thrust24THRUST_300001_SM_1000_NS8cuda_cub4core6detail5shmemE;
	add.s32 	%r1606, %r1605, %r1604;
	st.shared.v2.u32 	[%r1606], {%r49, %r148};
$L__BB3_105:
	setp.ne.s32 	%p364, %r50, %r51;
	@%p364 bra 	$L__BB3_107;
	cvt.u32.u64 	%r1607, %rd93;
	cvt.u32.u64 	%r1608, %rd86;
	sub.s32 	%r1609, %r1608, %r1607;
	shl.b32 	%r1610, %r1609, 3;
	mov.u32 	%r1611, _ZN6thrust24THRUST_300001_SM_1000_NS8cuda_cub4core6detail5shmemE;
	add.s32 	%r1612, %r1611, %r1610;
	st.shared.v2.u32 	[%r1612], {%r50, %r149};
$L__BB3_107:
	setp.ne.s32 	%p365, %r51, %r52;
	@%p365 bra 	$L__BB3_109;
	cvt.u32.u64 	%r1613, %rd93;
	cvt.u32.u64 	%r1614, %rd87;
	sub.s32 	%r1615, %r1614, %r1613;
	shl.b32 	%r1616, %r1615, 3;
	mov.u32 	%r1617, _ZN6thrust24THRUST_300001_SM_1000_NS8cuda_cub4core6detail5shmemE;
	add.s32 	%r1618, %r1617, %r1616;
	st.shared.v2.u32 	[%r1618], {%r51, %r150};
$L__BB3_109:
	setp.ne.s32 	%p366, %r52, %r53;
	@%p366 bra 	$L__BB3_111;
	cvt.u32.u64 	%r1619, %rd93;
	cvt.u32.u64 	%r1620, %rd88;
	sub.s32 	%r1621, %r1620, %r1619;
	shl.b32 	%r1622, %r1621, 3;
	mov.u32 	%r1623, _ZN6thrust24THRUST_300001_SM_1000_NS8cuda_cub4core6detail5shmemE;
	add.s32 	%r1624, %r1623, %r1622;
	st.shared.v2.u32 	[%r1624], {%r52, %r151};
$L__BB3_111:
	setp.ne.s32 	%p367, %r53, %r54;
	@%p367 bra 	$L__BB3_113;
	cvt.u32.u64 	%r1625, %rd93;
	cvt.u32.u64 	%r1626, %rd89;
	sub.s32 	%r1627, %r1626, %r1625;
	shl.b32 	%r1628, %r1627, 3;
	mov.u32 	%r1629, _ZN6thrust24THRUST_300001_SM_1000_NS8cuda_cub4core6detail5shmemE;
	add.s32 	%r1630, %r1629, %r1628;
	st.shared.v2.u32 	[%r1630], {%r53, %r152};
$L__BB3_113:
	setp.ne.s32 	%p368, %r54, %r55;
	@%p368 bra 	$L__BB3_115;
	cvt.u32.u64 	%r1631, %rd93;
	cvt.u32.u64 	%r1632, %rd90;
	sub.s32 	%r1633, %r1632, %r1631;
	shl.b32 	%r1634, %r1633, 3;
	mov.u32 	%r1635, _ZN6thrust24THRUST_300001_SM_1000_NS8cuda_cub4core6detail5shmemE;
	add.s32 	%r1636, %r1635, %r1634;
	st.shared.v2.u32 	[%r1636], {%r54, %r153};
$L__BB3_115:
	setp.ne.s32 	%p369, %r55, %r56;
	@%p369 bra 	$L__BB3_117;
	cvt.u32.u64 	%r1637, %rd93;
	cvt.u32.u64 	%r1638, %rd91;
	sub.s32 	%r1639, %r1638, %r1637;
	shl.b32 	%r1640, %r1639, 3;
	mov.u32 	%r1641, _ZN6thrust24THRUST_300001_SM_1000_NS8cuda_cub4core6detail5shmemE;
	add.s32 	%r1642, %r1641, %r1640;
	st.shared.v2.u32 	[%r1642], {%r55, %r154};
$L__BB3_117:
	bar.sync 	0;
	cvt.u64.u32 	%rd815, %r43;
	setp.le.u64 	%p370, %rd92, %rd815;
	@%p370 bra 	$L__BB3_362;
	not.b64 	%rd652, %rd815;
	add.s64 	%rd95, %rd92, %rd652;
	shr.u64 	%rd653, %rd95, 8;
	add.s64 	%rd654, %rd653, 1;
	and.b64  	%rd811, %rd654, 3;
	and.b64  	%rd655, %rd95, 768;
	setp.eq.s64 	%p371, %rd655, 768;
	@%p371 bra 	$L__BB3_121;
	add.s64 	%rd656, %rd93, %rd815;
	shl.b64 	%rd657, %rd656, 2;
	add.s64 	%rd813, %rd5, %rd657;
	add.s64 	%rd812, %rd4, %rd657;
	shl.b32 	%r1643, %r43, 3;
	mov.u32 	%r1644, _ZN6thrust24THRUST_300001_SM_1000_NS8cuda_cub4core6detail5shmemE;
	add.s32 	%r2063, %r1644, %r1643;
	shl.b64 	%rd658, %rd811, 8;
	add.s64 	%rd815, %rd658, %rd815;
$L__BB3_120:
	.pragma "nounroll";
	ld.shared.v2.u32 	{%r1645, %r1646}, [%r2063];
	st.global.u32 	[%rd812], %r1645;
	st.global.u32 	[%rd813], %r1646;
	add.s64 	%rd813, %rd813, 1024;
	add.s64 	%rd812, %rd812, 1024;
	add.s32 	%r2063, %r2063, 2048;
	add.s64 	%rd811, %rd811, -1;
	setp.ne.s64 	%p372, %rd811, 0;
	@%p372 bra 	$L__BB3_120;
$L__BB3_121:
	setp.lt.u64 	%p373, %rd95, 768;
	@%p373 bra 	$L__BB3_362;
	mov.u32 	%r1649, _ZN6thrust24THRUST_300001_SM_1000_NS8cuda_cub4core6detail5shmemE;
$L__BB3_123:
	cvt.u32.u64 	%r1647, %rd815;
	add.s64 	%rd659, %rd815, %rd93;
	shl.b32 	%r1648, %r1647, 3;
	add.s32 	%r1650, %r1649, %r1648;
	ld.shared.v2.u32 	{%r1651, %r1652}, [%r1650];
	shl.b64 	%rd660, %rd659, 2;
	add.s64 	%rd661, %rd4, %rd660;
	st.global.u32 	[%rd661], %r1651;
	add.s64 	%rd662, %rd5, %rd660;
	st.global.u32 	[%rd662], %r1652;
	and.b64  	%rd663, %rd815, 4294967295;
	add.s64 	%rd664, %rd93, %rd663;
	ld.shared.v2.u32 	{%r1653, %r1654}, [%r1650+2048];
	shl.b64 	%rd665, %rd664, 2;
	add.s64 	%rd666, %rd4, %rd665;
	st.global.u32 	[%rd666+1024], %r1653;
	add.s64 	%rd667, %rd5, %rd665;
	st.global.u32 	[%rd667+1024], %r1654;
	ld.shared.v2.u32 	{%r1655, %r1656}, [%r1650+4096];
	st.global.u32 	[%rd666+2048], %r1655;
	st.global.u32 	[%rd667+2048], %r1656;
	ld.shared.v2.u32 	{%r1657, %r1658}, [%r1650+6144];
	st.global.u32 	[%rd666+3072], %r1657;
	st.global.u32 	[%rd667+3072], %r1658;
	add.s64 	%rd668, %rd815, 1024;
	and.b64  	%rd815, %rd668, 4294967295;
	setp.gt.u64 	%p374, %rd92, %rd815;
	@%p374 bra 	$L__BB3_123;
	bra.uni 	$L__BB3_362;
$L__BB3_124:
	setp.ne.s32 	%p352, %r2047, %r48;
	@%p352 bra 	$L__BB3_126;
	shl.b64 	%rd625, %rd809, 2;
	add.s64 	%rd626, %rd4, %rd625;
	st.global.u32 	[%rd626], %r48;
	add.s64 	%rd627, %rd5, %rd625;
	st.global.u32 	[%rd627], %r2061;
$L__BB3_126:
	setp.ne.s32 	%p353, %r48, %r49;
	@%p353 bra 	$L__BB3_128;
	shl.b64 	%rd628, %rd84, 2;
	add.s64 	%rd629, %rd4, %rd628;
	st.global.u32 	[%rd629], %r48;
	add.s64 	%rd630, %rd5, %rd628;
	st.global.u32 	[%rd630], %r147;
$L__BB3_128:
	setp.ne.s32 	%p354, %r49, %r50;
	@%p354 bra 	$L__BB3_130;
	shl.b64 	%rd631, %rd85, 2;
	add.s64 	%rd632, %rd4, %rd631;
	st.global.u32 	[%rd632], %r49;
	add.s64 	%rd633, %rd5, %rd631;
	st.global.u32 	[%rd633], %r148;
$L__BB3_130:
	setp.ne.s32 	%p355, %r50, %r51;
	@%p355 bra 	$L__BB3_132;
	shl.b64 	%rd634, %rd86, 2;
	add.s64 	%rd635, %rd4, %rd634;
	st.global.u32 	[%rd635], %r50;
	add.s64 	%rd636, %rd5, %rd634;
	st.global.u32 	[%rd636], %r149;
$L__BB3_132:
	setp.ne.s32 	%p356, %r51, %r52;
	@%p356 bra 	$L__BB3_134;
	shl.b64 	%rd637, %rd87, 2;
	add.s64 	%rd638, %rd4, %rd637;
	st.global.u32 	[%rd638], %r51;
	add.s64 	%rd639, %rd5, %rd637;
	st.global.u32 	[%rd639], %r150;
$L__BB3_134:
	setp.ne.s32 	%p357, %r52, %r53;
	@%p357 bra 	$L__BB3_136;
	shl.b64 	%rd640, %rd88, 2;
	add.s64 	%rd641, %rd4, %rd640;
	st.global.u32 	[%rd641], %r52;
	add.s64 	%rd642, %rd5, %rd640;
	st.global.u32 	[%rd642], %r151;
$L__BB3_136:
	setp.ne.s32 	%p358, %r53, %r54;
	@%p358 bra 	$L__BB3_138;
	shl.b64 	%rd643, %rd89, 2;
	add.s64 	%rd644, %rd4, %rd643;
	st.global.u32 	[%rd644], %r53;
	add.s64 	%rd645, %rd5, %rd643;
	st.global.u32 	[%rd645], %r152;
$L__BB3_138:
	setp.ne.s32 	%p359, %r54, %r55;
	@%p359 bra 	$L__BB3_140;
	shl.b64 	%rd646, %rd90, 2;
	add.s64 	%rd647, %rd4, %rd646;
	st.global.u32 	[%rd647], %r54;
	add.s64 	%rd648, %rd5, %rd646;
	st.global.u32 	[%rd648], %r153;
$L__BB3_140:
	setp.ne.s32 	%p360, %r55, %r56;
	@%p360 bra 	$L__BB3_362;
	shl.b64 	%rd649, %rd91, 2;
	add.s64 	%rd650, %rd4, %rd649;
	st.global.u32 	[%rd650], %r55;
	add.s64 	%rd651, %rd5, %rd649;
	st.global.u32 	[%rd651], %r154;
	bra.uni 	$L__BB3_362;
$L__BB3_142:
	setp.lt.s64 	%p13, %rd7, 1;
	@%p13 bra 	$L__BB3_362;
	setp.ne.s32 	%p14, %r1, 0;
	@%p14 bra 	$L__BB3_232;
	cvt.u32.u64 	%r158, %rd216;
	shl.b64 	%rd400, %rd6, 2;
	add.s64 	%rd399, %rd2, %rd400;
	// begin inline asm
	ld.global.nc.u32 %r2072, [%rd399];
	// end inline asm
	mov.u32 	%r160, %tid.x;
	and.b32  	%r959, %r160, 31;
	and.b32  	%r960, %r160, 992;
	mul.lo.s32 	%r961, %r960, 9;
	or.b32  	%r161, %r961, %r959;
	setp.ge.s32 	%p169, %r161, %r158;
	shl.b32 	%r162, %r161, 2;
	cvt.u64.u32 	%rd401, %r162;
	add.s64 	%rd109, %rd399, %rd401;
	mov.u32 	%r2064, %r2072;
	@%p169 bra 	$L__BB3_146;
	// begin inline asm
	ld.global.nc.u32 %r2064, [%rd109];
	// end inline asm
$L__BB3_146:
	add.s32 	%r165, %r161, 32;
	setp.ge.s32 	%p170, %r165, %r158;
	mov.u32 	%r2065, %r2072;
	@%p170 bra 	$L__BB3_148;
	add.s64 	%rd403, %rd109, 128;
	// begin inline asm
	ld.global.nc.u32 %r2065, [%rd403];
	// end inline asm
$L__BB3_148:
	add.s32 	%r168, %r161, 64;
	setp.ge.s32 	%p171, %r168, %r158;
	mov.u32 	%r2066, %r2072;
	@%p171 bra 	$L__BB3_150;
	add.s64 	%rd404, %rd109, 256;
	// begin inline asm
	ld.global.nc.u32 %r2066, [%rd404];
	// end inline asm
$L__BB3_150:
	add.s32 	%r171, %r161, 96;
	setp.ge.s32 	%p172, %r171, %r158;
	mov.u32 	%r2067, %r2072;
	@%p172 bra 	$L__BB3_152;
	add.s64 	%rd405, %rd109, 384;
	// begin inline asm
	ld.global.nc.u32 %r2067, [%rd405];
	// end inline asm
$L__BB3_152:
	add.s32 	%r174, %r161, 128;
	setp.ge.s32 	%p173, %r174, %r158;
	mov.u32 	%r2068, %r2072;
	@%p173 bra 	$L__BB3_154;
	add.s64 	%rd406, %rd109, 512;
	// begin inline asm
	ld.global.nc.u32 %r2068, [%rd406];
	// end inline asm
$L__BB3_154:
	add.s32 	%r177, %r161, 160;
	setp.ge.s32 	%p174, %r177, %r158;
	mov.u32 	%r2069, %r2072;
	@%p174 bra 	$L__BB3_156;
	add.s64 	%rd407, %rd109, 640;
	// begin inline asm
	ld.global.nc.u32 %r2069, [%rd407];
	// end inline asm
$L__BB3_156:
	add.s32 	%r180, %r161, 192;
	setp.ge.s32 	%p175, %r180, %r158;
	mov.u32 	%r2070, %r2072;
	@%p175 bra 	$L__BB3_158;
	add.s64 	%rd408, %rd109, 768;
	// begin inline asm
	ld.global.nc.u32 %r2070, [%rd408];
	// end inline asm
$L__BB3_158:
	add.s32 	%r183, %r161, 224;
	setp.ge.s32 	%p176, %r183, %r158;
	mov.u32 	%r2071, %r2072;
	@%p176 bra 	$L__BB3_160;
	add.s64 	%rd409, %rd109, 896;
	// begin inline asm
	ld.global.nc.u32 %r2071, [%rd409];
	// end inline asm
$L__BB3_160:
	add.s32 	%r186, %r161, 256;
	setp.ge.s32 	%p177, %r186, %r158;
	@%p177 bra 	$L__BB3_162;
	add.s64 	%rd410, %rd109, 1024;
	// begin inline asm
	ld.global.nc.u32 %r2072, [%rd410];
	// end inline asm
$L__BB3_162:
	setp.ge.s32 	%p178, %r161, %r158;
	// begin inline asm
	mov.u32 %r971, %laneid;
	// end inline asm
	shr.u32 	%r190, %r160, 5;
	mad.lo.s32 	%r973, %r190, 288, %r971;
	shl.b32 	%r974, %r973, 2;
	mov.u32 	%r975, _ZN6thrust24THRUST_300001_SM_1000_NS8cuda_cub4core6detail5shmemE;
	add.s32 	%r191, %r975, %r974;
	st.shared.u32 	[%r191], %r2064;
	st.shared.u32 	[%r191+128], %r2065;
	st.shared.u32 	[%r191+256], %r2066;
	st.shared.u32 	[%r191+384], %r2067;
	st.shared.u32 	[%r191+512], %r2068;
	st.shared.u32 	[%r191+640], %r2069;
	st.shared.u32 	[%r191+768], %r2070;
	st.shared.u32 	[%r191+896], %r2071;
	st.shared.u32 	[%r191+1024], %r2072;
	bar.warp.sync 	-1;
	shl.b32 	%r976, %r971, 5;
	add.s32 	%r192, %r191, %r976;
	ld.shared.u32 	%r193, [%r192];
	ld.shared.u32 	%r194, [%r192+4];
	ld.shared.u32 	%r195, [%r192+8];
	ld.shared.u32 	%r196, [%r192+12];
	ld.shared.u32 	%r197, [%r192+16];
	ld.shared.u32 	%r198, [%r192+20];
	ld.shared.u32 	%r199, [%r192+24];
	ld.shared.u32 	%r200, [%r192+28];
	ld.shared.u32 	%r201, [%r192+32];
	bar.sync 	0;
	add.s64 	%rd411, %rd3, %rd400;
	// begin inline asm
	ld.global.nc.u32 %r2081, [%rd411];
	// end inline asm
	add.s64 	%rd110, %rd411, %rd401;
	mov.u32 	%r2073, %r2081;
	@%p178 bra 	$L__BB3_164;
	// begin inline asm
	ld.global.nc.u32 %r2073, [%rd110];
	// end inline asm
$L__BB3_164:
	setp.ge.s32 	%p179, %r165, %r158;
	mov.u32 	%r2074, %r2081;
	@%p179 bra 	$L__BB3_166;
	add.s64 	%rd415, %rd110, 128;
	// begin inline asm
	ld.global.nc.u32 %r2074, [%rd415];
	// end inline asm
$L__BB3_166:
	setp.ge.s32 	%p180, %r168, %r158;
	mov.u32 	%r2075, %r2081;
	@%p180 bra 	$L__BB3_168;
	add.s64 	%rd416, %rd110, 256;
	// begin inline asm
	ld.global.nc.u32 %r2075, [%rd416];
	// end inline asm
$L__BB3_168:
	setp.ge.s32 	%p181, %r171, %r158;
	mov.u32 	%r2076, %r2081;
	@%p181 bra 	$L__BB3_170;
	add.s64 	%rd417, %rd110, 384;
	// begin inline asm
	ld.global.nc.u32 %r2076, [%rd417];
	// end inline asm
$L__BB3_170:
	setp.ge.s32 	%p182, %r174, %r158;
	mov.u32 	%r2077, %r2081;
	@%p182 bra 	$L__BB3_172;
	add.s64 	%rd418, %rd110, 512;
	// begin inline asm
	ld.global.nc.u32 %r2077, [%rd418];
	// end inline asm
$L__BB3_172:
	setp.ge.s32 	%p183, %r177, %r158;
	mov.u32 	%r2078, %r2081;
	@%p183 bra 	$L__BB3_174;
	add.s64 	%rd419, %rd110, 640;
	// begin inline asm
	ld.global.nc.u32 %r2078, [%rd419];
	// end inline asm
$L__BB3_174:
	setp.ge.s32 	%p184, %r180, %r158;
	mov.u32 	%r2079, %r2081;
	@%p184 bra 	$L__BB3_176;
	add.s64 	%rd420, %rd110, 768;
	// begin inline asm
	ld.global.nc.u32 %r2079, [%rd420];
	// end inline asm
$L__BB3_176:
	setp.ge.s32 	%p185, %r183, %r158;
	mov.u32 	%r2080, %r2081;
	@%p185 bra 	$L__BB3_178;
	add.s64 	%rd421, %rd110, 896;
	// begin inline asm
	ld.global.nc.u32 %r2080, [%rd421];
	// end inline asm
$L__BB3_178:
	setp.ge.s32 	%p186, %r186, %r158;
	@%p186 bra 	$L__BB3_180;
	add.s64 	%rd422, %rd110, 1024;
	// begin inline asm
	ld.global.nc.u32 %r2081, [%rd422];
	// end inline asm
$L__BB3_180:
	st.shared.u32 	[%r191], %r2073;
	st.shared.u32 	[%r191+128], %r2074;
	st.shared.u32 	[%r191+256], %r2075;
	st.shared.u32 	[%r191+384], %r2076;
	st.shared.u32 	[%r191+512], %r2077;
	st.shared.u32 	[%r191+640], %r2078;
	st.shared.u32 	[%r191+768], %r2079;
	st.shared.u32 	[%r191+896], %r2080;
	st.shared.u32 	[%r191+1024], %r2081;
	bar.warp.sync 	-1;
	ld.shared.u32 	%r221, [%r192];
	ld.shared.u32 	%r222, [%r192+4];
	ld.shared.u32 	%r223, [%r192+8];
	ld.shared.u32 	%r224, [%r192+12];
	ld.shared.u32 	%r225, [%r192+16];
	ld.shared.u32 	%r226, [%r192+20];
	ld.shared.u32 	%r227, [%r192+24];
	ld.shared.u32 	%r228, [%r192+28];
	ld.shared.u32 	%r229, [%r192+32];
	bar.sync 	0;
	shl.b32 	%r987, %r160, 2;
	add.s32 	%r989, %r975, %r987;
	add.s32 	%r230, %r989, 1240;
	st.shared.u32 	[%r989+1240], %r201;
	bar.sync 	0;
	setp.eq.s32 	%p187, %r160, 0;
	mov.b64 	%rd816, 1;
	@%p187 bra 	$L__BB3_182;
	ld.shared.u32 	%r2082, [%r230+-4];
	setp.eq.s32 	%p188, %r2082, %r193;
	selp.u64 	%rd816, 1, 0, %p188;
$L__BB3_182:
	setp.eq.s32 	%p189, %r160, 0;
	setp.eq.s32 	%p190, %r193, %r194;
	setp.eq.s32 	%p191, %r194, %r195;
	setp.eq.s32 	%p192, %r195, %r196;
	setp.eq.s32 	%p193, %r196, %r197;
	setp.eq.s32 	%p194, %r197, %r198;
	setp.eq.s32 	%p195, %r198, %r199;
	setp.eq.s32 	%p196, %r199, %r200;
	setp.eq.s32 	%p197, %r200, %r201;
	mul.lo.s32 	%r1110, %r160, 9;
	cvt.u64.u32 	%rd424, %r1110;
	setp.eq.s64 	%p198, %rd7, %rd424;
	selp.u64 	%rd425, 1, 0, %p198;
	selp.b64 	%rd426, %rd425, %rd816, %p198;
	selp.b64 	%rd113, %rd425, %rd426, %p189;
	add.s32 	%r1111, %r1110, 1;
	cvt.u64.u32 	%rd427, %r1111;
	setp.eq.s64 	%p199, %rd7, %rd427;
	or.pred  	%p1, %p199, %p190;
	selp.u64 	%rd428, 1, 0, %p1;
	add.s32 	%r1112, %r1110, 2;
	cvt.u64.u32 	%rd429, %r1112;
	setp.eq.s64 	%p200, %rd7, %rd429;
	or.pred  	%p2, %p200, %p191;
	selp.u64 	%rd430, 1, 0, %p2;
	add.s32 	%r1113, %r1110, 3;
	cvt.u64.u32 	%rd431, %r1113;
	setp.eq.s64 	%p201, %rd7, %rd431;
	or.pred  	%p3, %p201, %p192;
	selp.u64 	%rd432, 1, 0, %p3;
	add.s32 	%r1114, %r1110, 4;
	cvt.u64.u32 	%rd433, %r1114;
	setp.eq.s64 	%p202, %rd7, %rd433;
	or.pred  	%p4, %p202, %p193;
	selp.u64 	%rd434, 1, 0, %p4;
	add.s32 	%r1115, %r1110, 5;
	cvt.u64.u32 	%rd435, %r1115;
	setp.eq.s64 	%p203, %rd7, %rd435;
	or.pred  	%p204, %p203, %p194;
	selp.u64 	%rd436, 1, 0, %p204;
	add.s32 	%r1116, %r1110, 6;
	cvt.u64.u32 	%rd437, %r1116;
	setp.eq.s64 	%p205, %rd7, %rd437;
	or.pred  	%p206, %p205, %p195;
	selp.u64 	%rd438, 1, 0, %p206;
	add.s32 	%r1117, %r1110, 7;
	cvt.u64.u32 	%rd439, %r1117;
	setp.eq.s64 	%p207, %rd7, %rd439;
	or.pred  	%p5, %p207, %p196;
	selp.u64 	%rd440, 1, 0, %p5;
	add.s32 	%r1118, %r1110, 8;
	cvt.u64.u32 	%rd441, %r1118;
	setp.eq.s64 	%p208, %rd7, %rd441;
	or.pred  	%p209, %p208, %p197;
	selp.u64 	%rd442, 1, 0, %p209;
	add.s64 	%rd114, %rd113, %rd428;
	selp.b32 	%r1119, 0, %r221, %p1;
	add.s32 	%r1120, %r222, %r1119;
	add.s64 	%rd115, %rd114, %rd430;
	selp.b32 	%r1121, 0, %r1120, %p2;
	add.s32 	%r1122, %r223, %r1121;
	add.s64 	%rd116, %rd115, %rd432;
	selp.b32 	%r1123, 0, %r1122, %p3;
	add.s32 	%r1124, %r224, %r1123;
	add.s64 	%rd117, %rd116, %rd434;
	selp.b32 	%r1125, 0, %r1124, %p4;
	add.s32 	%r1126, %r225, %r1125;
	add.s64 	%rd118, %rd117, %rd436;
	selp.b32 	%r1127, 0, %r1126, %p204;
	add.s32 	%r1128, %r226, %r1127;
	add.s64 	%rd119, %rd118, %rd438;
	selp.b32 	%r1129, 0, %r1128, %p206;
	add.s32 	%r1130, %r227, %r1129;
	add.s64 	%rd120, %rd119, %rd440;
	selp.b32 	%r1131, 0, %r1130, %p5;
	add.s32 	%r1132, %r228, %r1131;
	add.s64 	%rd443, %rd120, %rd442;
	mov.b64 	{%r991, %r996}, %rd443;
	selp.b32 	%r1133, 0, %r1132, %p209;
	add.s32 	%r1001, %r229, %r1133;
	mov.b32 	%r1107, 1;
	mov.b32 	%r1108, 0;
	mov.b32 	%r1109, -1;
	// begin inline asm
	shfl.sync.up.b32 %r990, %r991, %r1107, %r1108, %r1109;
	// end inline asm
	// begin inline asm
	shfl.sync.up.b32 %r995, %r996, %r1107, %r1108, %r1109;
	// end inline asm
	mov.b64 	%rd444, {%r990, %r995};
	// begin inline asm
	shfl.sync.up.b32 %r1000, %r1001, %r1107, %r1108, %r1109;
	// end inline asm
	// begin inline asm
	shfl.sync.up.b32 %r1005, %r1006, %r1107, %r1108, %r1109;
	// end inline asm
	setp.eq.s64 	%p210, %rd443, 0;
	selp.b32 	%r1134, %r1000, 0, %p210;
	setp.lt.s32 	%p211, %r971, 1;
	selp.b64 	%rd445, 0, %rd444, %p211;
	add.s64 	%rd446, %rd445, %rd443;
	mov.b64 	{%r1011, %r1016}, %rd446;
	selp.b32 	%r1135, 0, %r1134, %p211;
	add.s32 	%r1021, %r1135, %r1001;
	mov.b32 	%r1027, 2;
	// begin inline asm
	shfl.sync.up.b32 %r1010, %r1011, %r1027, %r1108, %r1109;
	// end inline asm
	// begin inline asm
	shfl.sync.up.b32 %r1015, %r1016, %r1027, %r1108, %r1109;
	// end inline asm
	mov.b64 	%rd447, {%r1010, %r1015};
	// begin inline asm
	shfl.sync.up.b32 %r1020, %r1021, %r1027, %r1108, %r1109;
	// end inline asm
	// begin inline asm
	shfl.sync.up.b32 %r1025, %r1026, %r1027, %r1108, %r1109;
	// end inline asm
	setp.eq.s64 	%p212, %rd446, 0;
	selp.b32 	%r1136, %r1020, 0, %p212;
	setp.lt.s32 	%p213, %r971, 2;
	selp.b64 	%rd448, 0, %rd447, %p213;
	add.s64 	%rd449, %rd448, %rd446;
	mov.b64 	{%r1031, %r1036}, %rd449;
	selp.b32 	%r1137, 0, %r1136, %p213;
	add.s32 	%r1041, %r1137, %r1021;
	mov.b32 	%r1047, 4;
	// begin inline asm
	shfl.sync.up.b32 %r1030, %r1031, %r1047, %r1108, %r1109;
	// end inline asm
	// begin inline asm
	shfl.sync.up.b32 %r1035, %r1036, %r1047, %r1108, %r1109;
	// end inline asm
	mov.b64 	%rd450, {%r1030, %r1035};
	// begin inline asm
	shfl.sync.up.b32 %r1040, %r1041, %r1047, %r1108, %r1109;
	// end inline asm
	// begin inline asm
	shfl.sync.up.b32 %r1045, %r1046, %r1047, %r1108, %r1109;
	// end inline asm
	setp.eq.s64 	%p214, %rd449, 0;
	selp.b32 	%r1138, %r1040, 0, %p214;
	setp.lt.s32 	%p215, %r971, 4;
	selp.b64 	%rd451, 0, %rd450, %p215;
	add.s64 	%rd452, %rd451, %rd449;
	mov.b64 	{%r1051, %r1056}, %rd452;
	selp.b32 	%r1139, 0, %r1138, %p215;
	add.s32 	%r1061, %r1139, %r1041;
	mov.b32 	%r1067, 8;
	// begin inline asm
	shfl.sync.up.b32 %r1050, %r1051, %r1067, %r1108, %r1109;
	// end inline asm
	// begin inline asm
	shfl.sync.up.b32 %r1055, %r1056, %r1067, %r1108, %r1109;
	// end inline asm
	mov.b64 	%rd453, {%r1050, %r1055};
	// begin inline asm
	shfl.sync.up.b32 %r1060, %r1061, %r1067, %r1108, %r1109;
	// end inline asm
	// begin inline asm
	shfl.sync.up.b32 %r1065, %r1066, %r1067, %r1108, %r1109;
	// end inline asm
	setp.eq.s64 	%p216, %rd452, 0;
	selp.b32 	%r1140, %r1060, 0, %p216;
	setp.lt.s32 	%p217, %r971, 8;
	selp.b64 	%rd454, 0, %rd453, %p217;
	add.s64 	%rd455, %rd454, %rd452;
	mov.b64 	{%r1071, %r1076}, %rd455;
	selp.b32 	%r1141, 0, %r1140, %p217;
	add.s32 	%r1081, %r1141, %r1061;
	mov.b32 	%r1087, 16;
	// begin inline asm
	shfl.sync.up.b32 %r1070, %r1071, %r1087, %r1108, %r1109;
	// end inline asm
	// begin inline asm
	shfl.sync.up.b32 %r1075, %r1076, %r1087, %r1108, %r1109;
	// end inline asm
	mov.b64 	%rd456, {%r1070, %r1075};
	// begin inline asm
	shfl.sync.up.b32 %r1080, %r1081, %r1087, %r1108, %r1109;
	// end inline asm
	// begin inline asm
	shfl.sync.up.b32 %r1085, %r1086, %r1087, %r1108, %r1109;
	// end inline asm
	setp.eq.s64 	%p218, %rd455, 0;
	selp.b32 	%r1142, %r1080, 0, %p218;
	setp.lt.s32 	%p219, %r971, 16;
	selp.b64 	%rd457, 0, %rd456, %p219;
	add.s64 	%rd121, %rd457, %rd455;
	mov.b64 	{%r1091, %r1096}, %rd121;
	selp.b32 	%r1143, 0, %r1142, %p219;
	add.s32 	%r1101, %r1143, %r1081;
	// begin inline asm
	shfl.sync.up.b32 %r1090, %r1091, %r1107, %r1108, %r1109;
	// end inline asm
	// begin inline asm
	shfl.sync.up.b32 %r1095, %r1096, %r1107, %r1108, %r1109;
	// end inline asm
	// begin inline asm
	shfl.sync.up.b32 %r1100, %r1101, %r1107, %r1108, %r1109;
	// end inline asm
	// begin inline asm
	shfl.sync.up.b32 %r1105, %r1106, %r1107, %r1108, %r1109;
	// end inline asm
	setp.ne.s32 	%p220, %r971, 31;
	@%p220 bra 	$L__BB3_184;
	shl.b32 	%r1144, %r190, 4;
	mov.u32 	%r1145, _ZN6thrust24THRUST_300001_SM_1000_NS8cuda_cub4core6detail5shmemE;
	add.s32 	%r1146, %r1145, %r1144;
	st.shared.u64 	[%r1146], %rd121;
	st.shared.u32 	[%r1146+8], %r1101;
$L__BB3_184:
	mov.b64 	%rd458, {%r1090, %r1095};
	bar.sync 	0;
	ld.shared.u64 	%rd459, [_ZN6thrust24THRUST_300001_SM_1000_NS8cuda_cub4core6detail5shmemE];
	ld.shared.u32 	%r1147, [_ZN6thrust24THRUST_300001_SM_1000_NS8cuda_cub4core6detail5shmemE+8];
	ld.shared.u64 	%rd460, [_ZN6thrust24THRUST_300001_SM_1000_NS8cuda_cub4core6detail5shmemE+16];
	ld.shared.u32 	%r1148, [_ZN6thrust24THRUST_300001_SM_1000_NS8cuda_cub4core6detail5shmemE+24];
	add.s64 	%rd461, %rd460, %rd459;
	setp.eq.s64 	%p221, %rd460, 0;
	selp.b32 	%r1149, %r1147, 0, %p221;
	add.s32 	%r1150, %r1149, %r1148;
	setp.eq.s32 	%p222, %r190, 2;
	selp.b64 	%rd462, %rd461, %rd459, %p222;
	selp.b32 	%r1151, %r1150, %r1147, %p222;
	ld.shared.u64 	%rd463, [_ZN6thrust24THRUST_300001_SM_1000_NS8cuda_cub4core6detail5shmemE+32];
	ld.shared.u32 	%r1152, [_ZN6thrust24THRUST_300001_SM_1000_NS8cuda_cub4core6detail5shmemE+40];
	add.s64 	%rd464, %rd463, %rd461;
	setp.eq.s64 	%p223, %rd463, 0;
	selp.b32 	%r1153, %r1150, 0, %p223;
	add.s32 	%r1154, %r1153, %r1152;
	setp.eq.s32 	%p224, %r190, 3;
	selp.b64 	%rd465, %rd464, %rd462, %p224;
	selp.b32 	%r1155, %r1154, %r1151, %p224;
	ld.shared.u64 	%rd466, [_ZN6thrust24THRUST_300001_SM_1000_NS8cuda_cub4core6detail5shmemE+48];
	ld.shared.u32 	%r1156, [_ZN6thrust24THRUST_300001_SM_1000_NS8cuda_cub4core6detail5shmemE+56];
	add.s64 	%rd467, %rd466, %rd464;
	setp.eq.s64 	%p225, %rd466, 0;
	selp.b32 	%r1157, %r1154, 0, %p225;
	add.s32 	%r1158, %r1157, %r1156;
	setp.eq.s32 	%p226, %r190, 4;
	selp.b64 	%rd468, %rd467, %rd465, %p226;
	selp.b32 	%r1159, %r1158, %r1155, %p226;
	ld.shared.u64 	%rd469, [_ZN6thrust24THRUST_300001_SM_1000_NS8cuda_cub4core6detail5shmemE+64];
	ld.shared.u32 	%r1160, [_ZN6thrust24THRUST_300001_SM_1000_NS8cuda_cub4core6detail5shmemE+72];
	add.s64 	%rd470, %rd469, %rd467;
	setp.eq.s64 	%p227, %rd469, 0;
	selp.b32 	%r1161, %r1158, 0, %p227;
	add.s32 	%r1162, %r1161, %r1160;
	setp.eq.s32 	%p228, %r190, 5;
	selp.b64 	%rd471, %rd470, %rd468, %p228;
	selp.b32 	%r1163, %r1162, %r1159, %p228;
	ld.shared.u64 	%rd472, [_ZN6thrust24THRUST_300001_SM_1000_NS8cuda_cub4core6detail5shmemE+80];
	ld.shared.u32 	%r1164, [_ZN6thrust24THRUST_300001_SM_1000_NS8cuda_cub4core6detail5shmemE+88];
	add.s64 	%rd473, %rd472, %rd470;
	setp.eq.s64 	%p229, %rd472, 0;
	selp.b32 	%r1165, %r1162, 0, %p229;
	add.s32 	%r1166, %r1165, %r1164;
	setp.eq.s32 	%p230, %r190, 6;
	selp.b64 	%rd474, %rd473, %rd471, %p230;
	selp.b32 	%r1167, %r1166, %r1163, %p230;
	ld.shared.u64 	%rd475, [_ZN6thrust24THRUST_300001_SM_1000_NS8cuda_cub4core6detail5shmemE+96];
	ld.shared.u32 	%r1168, [_ZN6thrust24THRUST_300001_SM_1000_NS8cuda_cub4core6detail5shmemE+104];
	add.s64 	%rd476, %rd475, %rd473;
	setp.eq.s64 	%p231, %rd475, 0;
	selp.b32 	%r1169, %r1166, 0, %p231;
	add.s32 	%r1170, %r1169, %r1168;
	setp.eq.s32 	%p232, %r190, 7;
	selp.b64 	%rd477, %rd476, %rd474, %p232;
	selp.b32 	%r1171, %r1170, %r1167, %p232;
	ld.shared.u64 	%rd478, [_ZN6thrust24THRUST_300001_SM_1000_NS8cuda_cub4core6detail5shmemE+112];
	ld.shared.u32 	%r1172, [_ZN6thrust24THRUST_300001_SM_1000_NS8cuda_cub4core6detail5shmemE+120];
	add.s64 	%rd822, %rd478, %rd476;
	setp.eq.s64 	%p233, %rd478, 0;
	selp.b32 	%r1173, %r1170, 0, %p233;
	add.s32 	%r237, %r1173, %r1172;
	setp.lt.u32 	%p234, %r160, 32;
	selp.b64 	%rd479, 0, %rd477, %p234;
	selp.b32 	%r1174, 0, %r1171, %p234;
	setp.eq.s64 	%p235, %rd458, 0;
	selp.b32 	%r1175, %r1174, 0, %p235;
	add.s32 	%r1176, %r1175, %r1100;
	setp.eq.s32 	%p236, %r971, 0;
	selp.b64 	%rd480, 0, %rd458, %p236;
	add.s64 	%rd123, %rd479, %rd480;
	selp.b32 	%r238, %r1174, %r1176, %p236;
	add.s64 	%rd124, %rd123, %rd113;
	setp.eq.s64 	%p237, %rd113, 0;
	selp.b32 	%r1177, %r238, 0, %p237;
	add.s32 	%r239, %r1177, %r221;
	add.s64 	%rd125, %rd114, %rd123;
	selp.b32 	%r1178, 0, %r239, %p1;
	add.s32 	%r240, %r222, %r1178;
	add.s64 	%rd126, %rd115, %rd123;
	selp.b32 	%r1179, 0, %r240, %p2;
	add.s32 	%r241, %r223, %r1179;
	add.s64 	%rd127, %rd116, %rd123;
	selp.b32 	%r1180, 0, %r241, %p3;
	add.s32 	%r242, %r224, %r1180;
	add.s64 	%rd128, %rd117, %rd123;
	selp.b32 	%r1181, 0, %r242, %p4;
	add.s32 	%r243, %r225, %r1181;
	add.s64 	%rd129, %rd118, %rd123;
	mul.lo.s32 	%r1182, %r160, 9;
	add.s32 	%r1183, %r1182, 5;
	cvt.u64.u32 	%rd481, %r1183;
	setp.eq.s64 	%p238, %rd7, %rd481;
	setp.eq.s32 	%p239, %r197, %r198;
	selp.b32 	%r1184, 0, %r243, %p239;
	selp.b32 	%r1185, 0, %r1184, %p238;
	add.s32 	%r244, %r226, %r1185;
	add.s64 	%rd130, %rd119, %rd123;
	add.s32 	%r1186, %r1182, 6;
	cvt.u64.u32 	%rd482, %r1186;
	setp.eq.s64 	%p240, %rd7, %rd482;
	setp.eq.s32 	%p241, %r198, %r199;
	selp.b32 	%r1187, 0, %r244, %p241;
	selp.b32 	%r1188, 0, %r1187, %p240;
	add.s32 	%r245, %r227, %r1188;
	add.s64 	%rd131, %rd120, %rd123;
	selp.b32 	%r1189, 0, %r245, %p5;
	add.s32 	%r246, %r228, %r1189;
	setp.lt.s64 	%p242, %rd822, 257;
	@%p242 bra 	$L__BB3_210;
	bar.sync 	0;
	@%p237 bra 	$L__BB3_187;
	cvt.u32.u64 	%r1193, %rd123;
	shl.b32 	%r1194, %r1193, 3;
	mov.u32 	%r1195, _ZN6thrust24THRUST_300001_SM_1000_NS8cuda_cub4core6detail5shmemE;
	add.s32 	%r1196, %r1195, %r1194;
	st.shared.v2.u32 	[%r1196], {%r2082, %r238};
$L__BB3_187:
	not.pred 	%p259, %p1;
	@%p259 bra 	$L__BB3_189;
	cvt.u32.u64 	%r1197, %rd124;
	shl.b32 	%r1198, %r1197, 3;
	mov.u32 	%r1199, _ZN6thrust24THRUST_300001_SM_1000_NS8cuda_cub4core6detail5shmemE;
	add.s32 	%r1200, %r1199, %r1198;
	st.shared.v2.u32 	[%r1200], {%r193, %r239};
$L__BB3_189:
	not.pred 	%p260, %p2;
	@%p260 bra 	$L__BB3_191;
	cvt.u32.u64 	%r1201, %rd125;
	shl.b32 	%r1202, %r1201, 3;
	mov.u32 	%r1203, _ZN6thrust24THRUST_300001_SM_1000_NS8cuda_cub4core6detail5shmemE;
	add.s32 	%r1204, %r1203, %r1202;
	st.shared.v2.u32 	[%r1204], {%r194, %r240};
$L__BB3_191:
	not.pred 	%p261, %p3;
	@%p261 bra 	$L__BB3_193;
	cvt.u32.u64 	%r1205, %rd126;
	shl.b32 	%r1206, %r1205, 3;
	mov.u32 	%r1207, _ZN6thrust24THRUST_300001_SM_1000_NS8cuda_cub4core6detail5shmemE;
	add.s32 	%r1208, %r1207, %r1206;
	st.shared.v2.u32 	[%r1208], {%r195, %r241};
$L__BB3_193:
	not.pred 	%p262, %p4;
	@%p262 bra 	$L__BB3_195;
	cvt.u32.u64 	%r1209, %rd127;
	shl.b32 	%r1210, %r1209, 3;
	mov.u32 	%r1211, _ZN6thrust24THRUST_300001_SM_1000_NS8cuda_cub4core6detail5shmemE;
	add.s32 	%r1212, %r1211, %r1210;
	st.shared.v2.u32 	[%r1212], {%r196, %r242};
$L__BB3_195:
	mad.lo.s32 	%r1213, %r160, 9, 5;
	cvt.u64.u32 	%rd513, %r1213;
	setp.ne.s64 	%p263, %rd7, %rd513;
	setp.ne.s32 	%p264, %r197, %r198;
	and.pred  	%p265, %p263, %p264;
	@%p265 bra 	$L__BB3_197;
	cvt.u32.u64 	%r1214, %rd128;
	shl.b32 	%r1215, %r1214, 3;
	mov.u32 	%r1216, _ZN6thrust24THRUST_300001_SM_1000_NS8cuda_cub4core6detail5shmemE;
	add.s32 	%r1217, %r1216, %r1215;
	st.shared.v2.u32 	[%r1217], {%r197, %r243};
$L__BB3_197:
	mad.lo.s32 	%r1218, %r160, 9, 6;
	cvt.u64.u32 	%rd514, %r1218;
	setp.ne.s64 	%p266, %rd7, %rd514;
	setp.ne.s32 	%p267, %r198, %r199;
	and.pred  	%p268, %p266, %p267;
	@%p268 bra 	$L__BB3_199;
	cvt.u32.u64 	%r1219, %rd129;
	shl.b32 	%r1220, %r1219, 3;
	mov.u32 	%r1221, _ZN6thrust24THRUST_300001_SM_1000_NS8cuda_cub4core6detail5shmemE;
	add.s32 	%r1222, %r1221, %r1220;
	st.shared.v2.u32 	[%r1222], {%r198, %r244};
$L__BB3_199:
	not.pred 	%p269, %p5;
	@%p269 bra 	$L__BB3_201;
	cvt.u32.u64 	%r1223, %rd130;
	shl.b32 	%r1224, %r1223, 3;
	mov.u32 	%r1225, _ZN6thrust24THRUST_300001_SM_1000_NS8cuda_cub4core6detail5shmemE;
	add.s32 	%r1226, %r1225, %r1224;
	st.shared.v2.u32 	[%r1226], {%r199, %r245};
$L__BB3_201:
	mad.lo.s32 	%r1227, %r160, 9, 8;
	cvt.u64.u32 	%rd515, %r1227;
	setp.ne.s64 	%p270, %rd7, %rd515;
	setp.ne.s32 	%p271, %r200, %r201;
	and.pred  	%p272, %p270, %p271;
	@%p272 bra 	$L__BB3_203;
	cvt.u32.u64 	%r1228, %rd131;
	shl.b32 	%r1229, %r1228, 3;
	mov.u32 	%r1230, _ZN6thrust24THRUST_300001_SM_1000_NS8cuda_cub4core6detail5shmemE;
	add.s32 	%r1231, %r1230, %r1229;
	st.shared.v2.u32 	[%r1231], {%r200, %r246};
$L__BB3_203:
	bar.sync 	0;
	cvt.u64.u32 	%rd821, %r160;
	setp.le.u64 	%p273, %rd822, %rd821;
	@%p273 bra 	$L__BB3_228;
	not.b64 	%rd516, %rd821;
	add.s64 	%rd133, %rd822, %rd516;
	shr.u64 	%rd517, %rd133, 8;
	add.s64 	%rd518, %rd517, 1;
	and.b64  	%rd817, %rd518, 3;
	and.b64  	%rd519, %rd133, 768;
	setp.eq.s64 	%p274, %rd519, 768;
	@%p274 bra 	$L__BB3_207;
	shl.b64 	%rd520, %rd821, 2;
	add.s64 	%rd819, %rd5, %rd520;
	add.s64 	%rd818, %rd4, %rd520;
	shl.b32 	%r1232, %r160, 3;
	mov.u32 	%r1233, _ZN6thrust24THRUST_300001_SM_1000_NS8cuda_cub4core6detail5shmemE;
	add.s32 	%r2083, %r1233, %r1232;
	shl.b64 	%rd521, %rd817, 8;
	add.s64 	%rd821, %rd521, %rd821;
$L__BB3_206:
	.pragma "nounroll";
	ld.shared.v2.u32 	{%r1234, %r1235}, [%r2083];
	st.global.u32 	[%rd818], %r1234;
	st.global.u32 	[%rd819], %r1235;
	add.s64 	%rd819, %rd819, 1024;
	add.s64 	%rd818, %rd818, 1024;
	add.s32 	%r2083, %r2083, 2048;
	add.s64 	%rd817, %rd817, -1;
	setp.ne.s64 	%p275, %rd817, 0;
	@%p275 bra 	$L__BB3_206;
$L__BB3_207:
	setp.lt.u64 	%p276, %rd133, 768;
	@%p276 bra 	$L__BB3_228;
	mov.u32 	%r1238, _ZN6thrust24THRUST_300001_SM_1000_NS8cuda_cub4core6detail5shmemE;
$L__BB3_209:
	cvt.u32.u64 	%r1236, %rd821;
	shl.b32 	%r1237, %r1236, 3;
	add.s32 	%r1239, %r1238, %r1237;
	ld.shared.v2.u32 	{%r1240, %r1241}, [%r1239];
	shl.b64 	%rd522, %rd821, 2;
	add.s64 	%rd523, %rd4, %rd522;
	st.global.u32 	[%rd523], %r1240;
	add.s64 	%rd524, %rd5, %rd522;
	st.global.u32 	[%rd524], %r1241;
	ld.shared.v2.u32 	{%r1242, %r1243}, [%r1239+2048];
	and.b64  	%rd525, %rd522, 17179869180;
	add.s64 	%rd526, %rd4, %rd525;
	st.global.u32 	[%rd526+1024], %r1242;
	add.s64 	%rd527, %rd5, %rd525;
	st.global.u32 	[%rd527+1024], %r1243;
	ld.shared.v2.u32 	{%r1244, %r1245}, [%r1239+4096];
	st.global.u32 	[%rd526+2048], %r1244;
	st.global.u32 	[%rd527+2048], %r1245;
	ld.shared.v2.u32 	{%r1246, %r1247}, [%r1239+6144];
	st.global.u32 	[%rd526+3072], %r1246;
	st.global.u32 	[%rd527+3072], %r1247;
	add.s64 	%rd528, %rd821, 1024;
	and.b64  	%rd821, %rd528, 4294967295;
	setp.gt.u64 	%p277, %rd822, %rd821;
	@%p277 bra 	$L__BB3_209;
	bra.uni 	$L__BB3_228;
$L__BB3_210:
	@%p237 bra 	$L__BB3_212;
	shl.b64 	%rd483, %rd123, 2;
	add.s64 	%rd484, %rd4, %rd483;
	st.global.u32 	[%rd484], %r2082;
	add.s64 	%rd485, %rd5, %rd483;
	st.global.u32 	[%rd485], %r238;
$L__BB3_212:
	not.pred 	%p244, %p1;
	@%p244 bra 	$L__BB3_214;
	shl.b64 	%rd486, %rd124, 2;
	add.s64 	%rd487, %rd4, %rd486;
	st.global.u32 	[%rd487], %r193;
	add.s64 	%rd488, %rd5, %rd486;
	st.global.u32 	[%rd488], %r239;
$L__BB3_214:
	not.pred 	%p245, %p2;
	@%p245 bra 	$L__BB3_216;
	shl.b64 	%rd489, %rd125, 2;
	add.s64 	%rd490, %rd4, %rd489;
	st.global.u32 	[%rd490], %r194;
	add.s64 	%rd491, %rd5, %rd489;
	st.global.u32 	[%rd491], %r240;
$L__BB3_216:
	not.pred 	%p246, %p3;
	@%p246 bra 	$L__BB3_218;
	shl.b64 	%rd492, %rd126, 2;
	add.s64 	%rd493, %rd4, %rd492;
	st.global.u32 	[%rd493], %r195;
	add.s64 	%rd494, %rd5, %rd492;
	st.global.u32 	[%rd494], %r241;
$L__BB3_218:
	not.pred 	%p247, %p4;
	@%p247 bra 	$L__BB3_220;
	shl.b64 	%rd495, %rd127, 2;
	add.s64 	%rd496, %rd4, %rd495;
	st.global.u32 	[%rd496], %r196;
	add.s64 	%rd497, %rd5, %rd495;
	st.global.u32 	[%rd497], %r242;
$L__BB3_220:
	mad.lo.s32 	%r1190, %r160, 9, 5;
	cvt.u64.u32 	%rd498, %r1190;
	setp.ne.s64 	%p248, %rd7, %rd498;
	setp.ne.s32 	%p249, %r197, %r198;
	and.pred  	%p250, %p248, %p249;
	@%p250 bra 	$L__BB3_222;
	shl.b64 	%rd499, %rd128, 2;
	add.s64 	%rd500, %rd4, %rd499;
	st.global.u32 	[%rd500], %r197;
	add.s64 	%rd501, %rd5, %rd499;
	st.global.u32 	[%rd501], %r243;
$L__BB3_222:
	mad.lo.s32 	%r1191, %r160, 9, 6;
	cvt.u64.u32 	%rd502, %r1191;
	setp.ne.s64 	%p251, %rd7, %rd502;
	setp.ne.s32 	%p252, %r198, %r199;
	and.pred  	%p253, %p251, %p252;
	@%p253 bra 	$L__BB3_224;
	shl.b64 	%rd503, %rd129, 2;
	add.s64 	%rd504, %rd4, %rd503;
	st.global.u32 	[%rd504], %r198;
	add.s64 	%rd505, %rd5, %rd503;
	st.global.u32 	[%rd505], %r244;
$L__BB3_224:
	not.pred 	%p254, %p5;
	@%p254 bra 	$L__BB3_226;
	shl.b64 	%rd506, %rd130, 2;
	add.s64 	%rd507, %rd4, %rd506;
	st.global.u32 	[%rd507], %r199;
	add.s64 	%rd508, %rd5, %rd506;
	st.global.u32 	[%rd508], %r245;
$L__BB3_226:
	mad.lo.s32 	%r1192, %r160, 9, 8;
	cvt.u64.u32 	%rd509, %r1192;
	setp.ne.s64 	%p255, %rd7, %rd509;
	setp.ne.s32 	%p256, %r200, %r201;
	and.pred  	%p257, %p255, %p256;
	@%p257 bra 	$L__BB3_228;
	shl.b64 	%rd510, %rd131, 2;
	add.s64 	%rd511, %rd4, %rd510;
	st.global.u32 	[%rd511], %r200;
	add.s64 	%rd512, %rd5, %rd510;
	st.global.u32 	[%rd512], %r246;
$L__BB3_228:
	setp.ne.s32 	%p278, %r160, 255;
	@%p278 bra 	$L__BB3_362;
	setp.ne.s64 	%p279, %rd7, 2304;
	@%p279 bra 	$L__BB3_231;
	shl.b64 	%rd529, %rd822, 2;
	add.s64 	%rd530, %rd4, %rd529;
	st.global.u32 	[%rd530], %r201;
	add.s64 	%rd531, %rd5, %rd529;
	st.global.u32 	[%rd531], %r237;
	add.s64 	%rd822, %rd822, 1;
$L__BB3_231:
	ld.param.u64 	%rd791, [_ZN6thrust24THRUST_300001_SM_1000_NS8cuda_cub4core6detail13_kernel_agentINS1_15__reduce_by_key16ReduceByKeyAgentINS0_6detail15normal_iteratorINS0_10device_ptrIiEEEESB_SB_SB_N4cuda3std3__412not_equal_toIiEENSE_4plusIiEEPllEEJSB_SB_SB_SB_SJ_N3cub18CUB_300001_SM_100024ReduceByKeyScanTileStateIilLb1EEESG_SI_llEEEvDpT0__param_4];
	cvta.to.global.u64 	%rd532, %rd791;
	st.global.u64 	[%rd532], %rd822;
	bra.uni 	$L__BB3_362;
$L__BB3_232:
	cvt.u32.u64 	%r250, %rd7;
	shl.b64 	%rd220, %rd6, 2;
	add.s64 	%rd219, %rd2, %rd220;
	// begin inline asm
	ld.global.nc.u32 %r2092, [%rd219];
	// end inline asm
	mov.u32 	%r252, %tid.x;
	and.b32  	%r415, %r252, 31;
	and.b32  	%r416, %r252, 992;
	mul.lo.s32 	%r417, %r416, 9;
	or.b32  	%r253, %r417, %r415;
	setp.ge.u32 	%p15, %r253, %r250;
	shl.b32 	%r254, %r253, 2;
	cvt.u64.u32 	%rd221, %r254;
	add.s64 	%rd150, %rd219, %rd221;
	mov.u32 	%r2084, %r2092;
	@%p15 bra 	$L__BB3_234;
	// begin inline asm
	ld.global.nc.u32 %r2084, [%rd150];
	// end inline asm
$L__BB3_234:
	add.s32 	%r257, %r253, 32;
	setp.ge.u32 	%p16, %r257, %r250;
	mov.u32 	%r2085, %r2092;
	@%p16 bra 	$L__BB3_236;
	add.s64 	%rd223, %rd150, 128;
	// begin inline asm
	ld.global.nc.u32 %r2085, [%rd223];
	// end inline asm
$L__BB3_236:
	add.s32 	%r260, %r253, 64;
	setp.ge.u32 	%p17, %r260, %r250;
	mov.u32 	%r2086, %r2092;
	@%p17 bra 	$L__BB3_238;
	add.s64 	%rd224, %rd150, 256;
	// begin inline asm
	ld.global.nc.u32 %r2086, [%rd224];
	// end inline asm
$L__BB3_238:
	add.s32 	%r263, %r253, 96;
	setp.ge.u32 	%p18, %r263, %r250;
	mov.u32 	%r2087, %r2092;
	@%p18 bra 	$L__BB3_240;
	add.s64 	%rd225, %rd150, 384;
	// begin inline asm
	ld.global.nc.u32 %r2087, [%rd225];
	// end inline asm
$L__BB3_240:
	add.s32 	%r266, %r253, 128;
	setp.ge.u32 	%p19, %r266, %r250;
	mov.u32 	%r2088, %r2092;
	@%p19 bra 	$L__BB3_242;
	add.s64 	%rd226, %rd150, 512;
	// begin inline asm
	ld.global.nc.u32 %r2088, [%rd226];
	// end inline asm
$L__BB3_242:
	add.s32 	%r269, %r253, 160;
	setp.ge.u32 	%p20, %r269, %r250;
	mov.u32 	%r2089, %r2092;
	@%p20 bra 	$L__BB3_244;
	add.s64 	%rd227, %rd150, 640;
	// begin inline asm
	ld.global.nc.u32 %r2089, [%rd227];
	// end inline asm
$L__BB3_244:
	add.s32 	%r272, %r253, 192;
	setp.ge.u32 	%p21, %r272, %r250;
	mov.u32 	%r2090, %r2092;
	@%p21 bra 	$L__BB3_246;
	add.s64 	%rd228, %rd150, 768;
	// begin inline asm
	ld.global.nc.u32 %r2090, [%rd228];
	// end inline asm
$L__BB3_246:
	add.s32 	%r275, %r253, 224;
	setp.ge.u32 	%p22, %r275, %r250;
	mov.u32 	%r2091, %r2092;
	@%p22 bra 	$L__BB3_248;
	add.s64 	%rd229, %rd150, 896;
	// begin inline asm
	ld.global.nc.u32 %r2091, [%rd229];
	// end inline asm
$L__BB3_248:
	add.s32 	%r278, %r253, 256;
	setp.ge.u32 	%p23, %r278, %r250;
	@%p23 bra 	$L__BB3_250;
	add.s64 	%rd230, %rd150, 1024;
	// begin inline asm
	ld.global.nc.u32 %r2092, [%rd230];
	// end inline asm
$L__BB3_250:
	// begin inline asm
	mov.u32 %r427, %laneid;
	// end inline asm
	shr.u32 	%r282, %r252, 5;
	mad.lo.s32 	%r429, %r282, 288, %r427;
	shl.b32 	%r430, %r429, 2;
	mov.u32 	%r431, _ZN6thrust24THRUST_300001_SM_1000_NS8cuda_cub4core6detail5shmemE;
	add.s32 	%r283, %r431, %r430;
	st.shared.u32 	[%r283], %r2084;
	st.shared.u32 	[%r283+128], %r2085;
	st.shared.u32 	[%r283+256], %r2086;
	st.shared.u32 	[%r283+384], %r2087;
	st.shared.u32 	[%r283+512], %r2088;
	st.shared.u32 	[%r283+640], %r2089;
	st.shared.u32 	[%r283+768], %r2090;
	st.shared.u32 	[%r283+896], %r2091;
	st.shared.u32 	[%r283+1024], %r2092;
	bar.warp.sync 	-1;
	shl.b32 	%r432, %r427, 5;
	add.s32 	%r284, %r283, %r432;
	ld.shared.u32 	%r285, [%r284];
	ld.shared.u32 	%r286, [%r284+4];
	ld.shared.u32 	%r287, [%r284+8];
	ld.shared.u32 	%r288, [%r284+12];
	ld.shared.u32 	%r289, [%r284+16];
	ld.shared.u32 	%r290, [%r284+20];
	ld.shared.u32 	%r291, [%r284+24];
	ld.shared.u32 	%r292, [%r284+28];
	ld.shared.u32 	%r293, [%r284+32];
	setp.ne.s32 	%p24, %r252, 0;
	mov.b32 	%r2103, 0;
	@%p24 bra 	$L__BB3_252;
	add.s64 	%rd231, %rd219, -4;
	// begin inline asm
	ld.global.nc.u32 %r2103, [%rd231];
	// end inline asm
$L__BB3_252:
	setp.ge.u32 	%p25, %r253, %r250;
	bar.sync 	0;
	add.s64 	%rd232, %rd3, %rd220;
	// begin inline asm
	ld.global.nc.u32 %r2102, [%rd232];
	// end inline asm
	add.s64 	%rd151, %rd232, %rd221;
	mov.u32 	%r2094, %r2102;
	@%p25 bra 	$L__BB3_254;
	// begin inline asm
	ld.global.nc.u32 %r2094, [%rd151];
	// end inline asm
$L__BB3_254:
	setp.ge.u32 	%p26, %r257, %r250;
	mov.u32 	%r2095, %r2102;
	@%p26 bra 	$L__BB3_256;
	add.s64 	%rd236, %rd151, 128;
	// begin inline asm
	ld.global.nc.u32 %r2095, [%rd236];
	// end inline asm
$L__BB3_256:
	setp.ge.u32 	%p27, %r260, %r250;
	mov.u32 	%r2096, %r2102;
	@%p27 bra 	$L__BB3_258;
	add.s64 	%rd237, %rd151, 256;
	// begin inline asm
	ld.global.nc.u32 %r2096, [%rd237];
	// end inline asm
$L__BB3_258:
	setp.ge.u32 	%p28, %r263, %r250;
	mov.u32 	%r2097, %r2102;
	@%p28 bra 	$L__BB3_260;
	add.s64 	%rd238, %rd151, 384;
	// begin inline asm
	ld.global.nc.u32 %r2097, [%rd238];
	// end inline asm
$L__BB3_260:
	setp.ge.u32 	%p29, %r266, %r250;
	mov.u32 	%r2098, %r2102;
	@%p29 bra 	$L__BB3_262;
	add.s64 	%rd239, %rd151, 512;
	// begin inline asm
	ld.global.nc.u32 %r2098, [%rd239];
	// end inline asm
$L__BB3_262:
	setp.ge.u32 	%p30, %r269, %r250;
	mov.u32 	%r2099, %r2102;
	@%p30 bra 	$L__BB3_264;
	add.s64 	%rd240, %rd151, 640;
	// begin inline asm
	ld.global.nc.u32 %r2099, [%rd240];
	// end inline asm
$L__BB3_264:
	setp.ge.u32 	%p31, %r272, %r250;
	mov.u32 	%r2100, %r2102;
	@%p31 bra 	$L__BB3_266;
	add.s64 	%rd241, %rd151, 768;
	// begin inline asm
	ld.global.nc.u32 %r2100, [%rd241];
	// end inline asm
$L__BB3_266:
	setp.ge.u32 	%p32, %r275, %r250;
	mov.u32 	%r2101, %r2102;
	@%p32 bra 	$L__BB3_268;
	add.s64 	%rd242, %rd151, 896;
	// begin inline asm
	ld.global.nc.u32 %r2101, [%rd242];
	// end inline asm
$L__BB3_268:
	setp.ge.u32 	%p33, %r278, %r250;
	@%p33 bra 	$L__BB3_270;
	add.s64 	%rd243, %rd151, 1024;
	// begin inline asm
	ld.global.nc.u32 %r2102, [%rd243];
	// end inline asm
$L__BB3_270:
	setp.eq.s32 	%p34, %r252, 0;
	st.shared.u32 	[%r283], %r2094;
	st.shared.u32 	[%r283+128], %r2095;
	st.shared.u32 	[%r283+256], %r2096;
	st.shared.u32 	[%r283+384], %r2097;
	st.shared.u32 	[%r283+512], %r2098;
	st.shared.u32 	[%r283+640], %r2099;
	st.shared.u32 	[%r283+768], %r2100;
	st.shared.u32 	[%r283+896], %r2101;
	st.shared.u32 	[%r283+1024], %r2102;
	bar.warp.sync 	-1;
	ld.shared.u32 	%r315, [%r284];
	ld.shared.u32 	%r316, [%r284+4];
	ld.shared.u32 	%r317, [%r284+8];
	ld.shared.u32 	%r318, [%r284+12];
	ld.shared.u32 	%r319, [%r284+16];
	ld.shared.u32 	%r320, [%r284+20];
	ld.shared.u32 	%r321, [%r284+24];
	ld.shared.u32 	%r322, [%r284+28];
	ld.shared.u32 	%r323, [%r284+32];
	bar.sync 	0;
	shl.b32 	%r444, %r252, 2;
	add.s32 	%r446, %r431, %r444;
	add.s32 	%r324, %r446, 1240;
	st.shared.u32 	[%r446+1240], %r293;
	bar.sync 	0;
	@%p34 bra 	$L__BB3_272;
	ld.shared.u32 	%r2103, [%r324+-4];
$L__BB3_272:
	setp.eq.s32 	%p35, %r2103, %r285;
	setp.eq.s32 	%p36, %r285, %r286;
	setp.eq.s32 	%p37, %r286, %r287;
	setp.eq.s32 	%p38, %r287, %r288;
	setp.eq.s32 	%p39, %r288, %r289;
	setp.eq.s32 	%p40, %r289, %r290;
	setp.eq.s32 	%p41, %r290, %r291;
	setp.eq.s32 	%p42, %r291, %r292;
	setp.eq.s32 	%p43, %r292, %r293;
	mul.lo.s32 	%r567, %r252, 9;
	cvt.u64.u32 	%rd244, %r567;
	setp.eq.s64 	%p44, %rd7, %rd244;
	or.pred  	%p45, %p44, %p35;
	selp.u64 	%rd245, 1, 0, %p45;
	add.s32 	%r568, %r567, 1;
	cvt.u64.u32 	%rd246, %r568;
	setp.eq.s64 	%p46, %rd7, %rd246;
	or.pred  	%p6, %p46, %p36;
	selp.u64 	%rd247, 1, 0, %p6;
	add.s32 	%r569, %r567, 2;
	cvt.u64.u32 	%rd248, %r569;
	setp.eq.s64 	%p47, %rd7, %rd248;
	or.pred  	%p7, %p47, %p37;
	selp.u64 	%rd249, 1, 0, %p7;
	add.s32 	%r570, %r567, 3;
	cvt.u64.u32 	%rd250, %r570;
	setp.eq.s64 	%p48, %rd7, %rd250;
	or.pred  	%p49, %p48, %p38;
	selp.u64 	%rd251, 1, 0, %p49;
	add.s32 	%r571, %r567, 4;
	cvt.u64.u32 	%rd252, %r571;
	setp.eq.s64 	%p50, %rd7, %rd252;
	or.pred  	%p8, %p50, %p39;
	selp.u64 	%rd253, 1, 0, %p8;
	add.s32 	%r572, %r567, 5;
	cvt.u64.u32 	%rd254, %r572;
	setp.eq.s64 	%p51, %rd7, %rd254;
	or.pred  	%p9, %p51, %p40;
	selp.u64 	%rd255, 1, 0, %p9;
	add.s32 	%r573, %r567, 6;
	cvt.u64.u32 	%rd256, %r573;
	setp.eq.s64 	%p52, %rd7, %rd256;
	or.pred  	%p10, %p52, %p41;
	selp.u64 	%rd257, 1, 0, %p10;
	add.s32 	%r574, %r567, 7;
	cvt.u64.u32 	%rd258, %r574;
	setp.eq.s64 	%p53, %rd7, %rd258;
	or.pred  	%p54, %p53, %p42;
	selp.u64 	%rd259, 1, 0, %p54;
	add.s32 	%r575, %r567, 8;
	cvt.u64.u32 	%rd260, %r575;
	setp.eq.s64 	%p55, %rd7, %rd260;
	or.pred  	%p56, %p55, %p43;
	selp.u64 	%rd261, 1, 0, %p56;
	add.s64 	%rd262, %rd247, %rd245;
	selp.b32 	%r576, 0, %r315, %p6;
	add.s32 	%r577, %r316, %r576;
	add.s64 	%rd263, %rd262, %rd249;
	selp.b32 	%r578, 0, %r577, %p7;
	add.s32 	%r579, %r317, %r578;
	add.s64 	%rd264, %rd263, %rd251;
	selp.b32 	%r580, 0, %r579, %p49;
	add.s32 	%r581, %r318, %r580;
	add.s64 	%rd265, %rd264, %rd253;
	selp.b32 	%r582, 0, %r581, %p8;
	add.s32 	%r583, %r319, %r582;
	add.s64 	%rd266, %rd265, %rd255;
	selp.b32 	%r584, 0, %r583, %p9;
	add.s32 	%r585, %r320, %r584;
	add.s64 	%rd267, %rd266, %rd257;
	selp.b32 	%r586, 0, %r585, %p10;
	add.s32 	%r587, %r321, %r586;
	add.s64 	%rd268, %rd267, %rd259;
	selp.b32 	%r588, 0, %r587, %p54;
	add.s32 	%r589, %r322, %r588;
	add.s64 	%rd269, %rd268, %rd261;
	mov.b64 	{%r448, %r453}, %rd269;
	selp.b32 	%r590, 0, %r589, %p56;
	add.s32 	%r458, %r323, %r590;
	mov.b32 	%r564, 1;
	mov.b32 	%r565, 0;
	mov.b32 	%r566, -1;
	// begin inline asm
	shfl.sync.up.b32 %r447, %r448, %r564, %r565, %r566;
	// end inline asm
	// begin inline asm
	shfl.sync.up.b32 %r452, %r453, %r564, %r565, %r566;
	// end inline asm
	mov.b64 	%rd270, {%r447, %r452};
	// begin inline asm
	shfl.sync.up.b32 %r457, %r458, %r564, %r565, %r566;
	// end inline asm
	// begin inline asm
	shfl.sync.up.b32 %r462, %r463, %r564, %r565, %r566;
	// end inline asm
	setp.eq.s64 	%p57, %rd269, 0;
	selp.b32 	%r591, %r457, 0, %p57;
	setp.lt.s32 	%p58, %r427, 1;
	selp.b64 	%rd271, 0, %rd270, %p58;
	add.s64 	%rd272, %rd271, %rd269;
	mov.b64 	{%r468, %r473}, %rd272;
	selp.b32 	%r592, 0, %r591, %p58;
	add.s32 	%r478, %r592, %r458;
	mov.b32 	%r484, 2;
	// begin inline asm
	shfl.sync.up.b32 %r467, %r468, %r484, %r565, %r566;
	// end inline asm
	// begin inline asm
	shfl.sync.up.b32 %r472, %r473, %r484, %r565, %r566;
	// end inline asm
	mov.b64 	%rd273, {%r467, %r472};
	// begin inline asm
	shfl.sync.up.b32 %r477, %r478, %r484, %r565, %r566;
	// end inline asm
	// begin inline asm
	shfl.sync.up.b32 %r482, %r483, %r484, %r565, %r566;
	// end inline asm
	setp.eq.s64 	%p59, %rd272, 0;
	selp.b32 	%r593, %r477, 0, %p59;
	setp.lt.s32 	%p60, %r427, 2;
	selp.b64 	%rd274, 0, %rd273, %p60;
	add.s64 	%rd275, %rd274, %rd272;
	mov.b64 	{%r488, %r493}, %rd275;
	selp.b32 	%r594, 0, %r593, %p60;
	add.s32 	%r498, %r594, %r478;
	mov.b32 	%r504, 4;
	// begin inline asm
	shfl.sync.up.b32 %r487, %r488, %r504, %r565, %r566;
	// end inline asm
	// begin inline asm
	shfl.sync.up.b32 %r492, %r493, %r504, %r565, %r566;
	// end inline asm
	mov.b64 	%rd276, {%r487, %r492};
	// begin inline asm
	shfl.sync.up.b32 %r497, %r498, %r504, %r565, %r566;
	// end inline asm
	// begin inline asm
	shfl.sync.up.b32 %r502, %r503, %r504, %r565, %r566;
	// end inline asm
	setp.eq.s64 	%p61, %rd275, 0;
	selp.b32 	%r595, %r497, 0, %p61;
	setp.lt.s32 	%p62, %r427, 4;
	selp.b64 	%rd277, 0, %rd276, %p62;
	add.s64 	%rd278, %rd277, %rd275;
	mov.b64 	{%r508, %r513}, %rd278;
	selp.b32 	%r596, 0, %r595, %p62;
	add.s32 	%r518, %r596, %r498;
	mov.b32 	%r524, 8;
	// begin inline asm
	shfl.sync.up.b32 %r507, %r508, %r524, %r565, %r566;
	// end inline asm
	// begin inline asm
	shfl.sync.up.b32 %r512, %r513, %r524, %r565, %r566;
	// end inline asm
	mov.b64 	%rd279, {%r507, %r512};
	// begin inline asm
	shfl.sync.up.b32 %r517, %r518, %r524, %r565, %r566;
	// end inline asm
	// begin inline asm
	shfl.sync.up.b32 %r522, %r523, %r524, %r565, %r566;
	// end inline asm
	setp.eq.s64 	%p63, %rd278, 0;
	selp.b32 	%r597, %r517, 0, %p63;
	setp.lt.s32 	%p64, %r427, 8;
	selp.b64 	%rd280, 0, %rd279, %p64;
	add.s64 	%rd281, %rd280, %rd278;
	mov.b64 	{%r528, %r533}, %rd281;
	selp.b32 	%r598, 0, %r597, %p64;
	add.s32 	%r538, %r598, %r518;
	mov.b32 	%r544, 16;
	// begin inline asm
	shfl.sync.up.b32 %r527, %r528, %r544, %r565, %r566;
	// end inline asm
	// begin inline asm
	shfl.sync.up.b32 %r532, %r533, %r544, %r565, %r566;
	// end inline asm
	mov.b64 	%rd282, {%r527, %r532};
	// begin inline asm
	shfl.sync.up.b32 %r537, %r538, %r544, %r565, %r566;
	// end inline asm
	// begin inline asm
	shfl.sync.up.b32 %r542, %r543, %r544, %r565, %r566;
	// end inline asm
	setp.eq.s64 	%p65, %rd281, 0;
	selp.b32 	%r599, %r537, 0, %p65;
	setp.lt.s32 	%p66, %r427, 16;
	selp.b64 	%rd283, 0, %rd282, %p66;
	add.s64 	%rd152, %rd283, %rd281;
	mov.b64 	{%r548, %r553}, %rd152;
	selp.b32 	%r600, 0, %r599, %p66;
	add.s32 	%r558, %r600, %r538;
	// begin inline asm
	shfl.sync.up.b32 %r547, %r548, %r564, %r565, %r566;
	// end inline asm
	// begin inline asm
	shfl.sync.up.b32 %r552, %r553, %r564, %r565, %r566;
	// end inline asm
	mov.b64 	%rd834, {%r547, %r552};
	// begin inline asm
	shfl.sync.up.b32 %r2117, %r558, %r564, %r565, %r566;
	// end inline asm
	// begin inline asm
	shfl.sync.up.b32 %r562, %r563, %r564, %r565, %r566;
	// end inline asm
	setp.ne.s32 	%p67, %r427, 31;
	@%p67 bra 	$L__BB3_274;
	shl.b32 	%r601, %r282, 4;
	mov.u32 	%r602, _ZN6thrust24THRUST_300001_SM_1000_NS8cuda_cub4core6detail5shmemE;
	add.s32 	%r603, %r602, %r601;
	st.shared.u64 	[%r603], %rd152;
	st.shared.u32 	[%r603+8], %r558;
$L__BB3_274:
	bar.sync 	0;
	ld.shared.u64 	%rd284, [_ZN6thrust24THRUST_300001_SM_1000_NS8cuda_cub4core6detail5shmemE];
	ld.shared.u32 	%r604, [_ZN6thrust24THRUST_300001_SM_1000_NS8cuda_cub4core6detail5shmemE+8];
	ld.shared.u64 	%rd285, [_ZN6thrust24THRUST_300001_SM_1000_NS8cuda_cub4core6detail5shmemE+16];
	ld.shared.u32 	%r605, [_ZN6thrust24THRUST_300001_SM_1000_NS8cuda_cub4core6detail5shmemE+24];
	add.s64 	%rd286, %rd285, %rd284;
	setp.eq.s64 	%p68, %rd285, 0;
	selp.b32 	%r606, %r604, 0, %p68;
	add.s32 	%r607, %r606, %r605;
	setp.eq.s32 	%p69, %r282, 2;
	selp.b64 	%rd287, %rd286, %rd284, %p69;
	selp.b32 	%r608, %r607, %r604, %p69;
	ld.shared.u64 	%rd288, [_ZN6thrust24THRUST_300001_SM_1000_NS8cuda_cub4core6detail5shmemE+32];
	ld.shared.u32 	%r609, [_ZN6thrust24THRUST_300001_SM_1000_NS8cuda_cub4core6detail5shmemE+40];
	add.s64 	%rd289, %rd288, %rd286;
	setp.eq.s64 	%p70, %rd288, 0;
	selp.b32 	%r610, %r607, 0, %p70;
	add.s32 	%r611, %r610, %r609;
	setp.eq.s32 	%p71, %r282, 3;
	selp.b64 	%rd290, %rd289, %rd287, %p71;
	selp.b32 	%r612, %r611, %r608, %p71;
	ld.shared.u64 	%rd291, [_ZN6thrust24THRUST_300001_SM_1000_NS8cuda_cub4core6detail5shmemE+48];
	ld.shared.u32 	%r613, [_ZN6thrust24THRUST_300001_SM_1000_NS8cuda_cub4core6detail5shmemE+56];
	add.s64 	%rd292, %rd291, %rd289;
	setp.eq.s64 	%p72, %rd291, 0;
	selp.b32 	%r614, %r611, 0, %p72;
	add.s32 	%r615, %r614, %r613;
	setp.eq.s32 	%p73, %r282, 4;
	selp.b64 	%rd293, %rd292, %rd290, %p73;
	selp.b32 	%r616, %r615, %r612, %p73;
	ld.shared.u64 	%rd294, [_ZN6thrust24THRUST_300001_SM_1000_NS8cuda_cub4core6detail5shmemE+64];
	ld.shared.u32 	%r617, [_ZN6thrust24THRUST_300001_SM_1000_NS8cuda_cub4core6detail5shmemE+72];
	add.s64 	%rd295, %rd294, %rd292;
	setp.eq.s64 	%p74, %rd294, 0;
	selp.b32 	%r618, %r615, 0, %p74;
	add.s32 	%r619, %r618, %r617;
	setp.eq.s32 	%p75, %r282, 5;
	selp.b64 	%rd296, %rd295, %rd293, %p75;
	selp.b32 	%r620, %r619, %r616, %p75;
	ld.shared.u64 	%rd297, [_ZN6thrust24THRUST_300001_SM_1000_NS8cuda_cub4core6detail5shmemE+80];
	ld.shared.u32 	%r621, [_ZN6thrust24THRUST_300001_SM_1000_NS8cuda_cub4core6detail5shmemE+88];
	add.s64 	%rd298, %rd297, %rd295;
	setp.eq.s64 	%p76, %rd297, 0;
	selp.b32 	%r622, %r619, 0, %p76;
	add.s32 	%r623, %r622, %r621;
	setp.eq.s32 	%p77, %r282, 6;
	selp.b64 	%rd299, %rd298, %rd296, %p77;
	selp.b32 	%r624, %r623, %r620, %p77;
	ld.shared.u64 	%rd300, [_ZN6thrust24THRUST_300001_SM_1000_NS8cuda_cub4core6detail5shmemE+96];
	ld.shared.u32 	%r625, [_ZN6thrust24THRUST_300001_SM_1000_NS8cuda_cub4core6detail5shmemE+104];
	add.s64 	%rd301, %rd300, %rd298;
	setp.eq.s64 	%p78, %rd300, 0;
	selp.b32 	%r626, %r623, 0, %p78;
	add.s32 	%r627, %r626, %r625;
	setp.eq.s32 	%p79, %r282, 7;
	selp.b64 	%rd154, %rd301, %rd299, %p79;
	selp.b32 	%r329, %r627, %r624, %p79;
	ld.shared.u64 	%rd302, [_ZN6thrust24THRUST_300001_SM_1000_NS8cuda_cub4core6detail5shmemE+112];
	ld.shared.u32 	%r628, [_ZN6thrust24THRUST_300001_SM_1000_NS8cuda_cub4core6detail5shmemE+120];
	add.s64 	%rd155, %rd302, %rd301;
	setp.eq.s64 	%p80, %rd302, 0;
	selp.b32 	%r629, %r627, 0, %p80;
	add.s32 	%r330, %r629, %r628;
	setp.lt.u32 	%p81, %r252, 32;
	@%p81 bra 	$L__BB3_276;
	setp.eq.s64 	%p82, %rd834, 0;
	selp.b32 	%r630, %r329, 0, %p82;
	add.s32 	%r631, %r630, %r2117;
	setp.eq.s32 	%p83, %r427, 0;
	selp.b64 	%rd303, 0, %rd834, %p83;
	add.s64 	%rd834, %rd154, %rd303;
	selp.b32 	%r2117, %r329, %r631, %p83;
	bra.uni 	$L__BB3_312;
$L__BB3_276:
	setp.ne.s32 	%p84, %r252, 0;
	mul.wide.u32 	%rd304, %r1, 16;
	add.s64 	%rd157, %rd1, %rd304;
	@%p84 bra 	$L__BB3_278;
	st.shared.u64 	[_ZN6thrust24THRUST_300001_SM_1000_NS8cuda_cub4core6detail5shmemE+200], %rd155;
	st.shared.u32 	[_ZN6thrust24THRUST_300001_SM_1000_NS8cuda_cub4core6detail5shmemE+208], %r330;
	mov.b32 	%r632, 100;
	mov.b64 	%rd306, {%r330, %r632};
	add.s64 	%rd305, %rd157, 512;
	// begin inline asm
	st.relaxed.gpu.v2.u64 [%rd305], {%rd306, %rd155};
	// end inline asm
$L__BB3_278:
	mov.u32 	%r633, %nctaid.x;
	setp.gt.u32 	%p85, %r633, 499;
	@%p85 bra 	$L__BB3_280;
	membar.cta;
	bra.uni 	$L__BB3_281;
$L__BB3_280:
	mov.b32 	%r634, 450;
	// begin inline asm
	nanosleep.u32 %r634;
	// end inline asm
$L__BB3_281:
	mul.wide.u32 	%rd308, %r252, 16;
	xor.b64  	%rd309, %rd308, -16;
	add.s64 	%rd310, %rd157, %rd309;
	add.s64 	%rd158, %rd310, 512;
$L__BB3_282:
	// begin inline asm
	ld.relaxed.gpu.v2.u64 {%rd311, %rd824}, [%rd158];
	// end inline asm
	mov.b64 	{%r2105, %r2110}, %rd311;
	setp.eq.s32 	%p86, %r2110, 99;
	mov.b32 	%r635, -1;
	vote.sync.any.pred 	%p87, %p86, %r635;
	@%p87 bra 	$L__BB3_282;
	setp.eq.s32 	%p88, %r2110, 101;
	mov.b32 	%r657, -1;
	vote.sync.ballot.b32 	%r658, %p88, %r657;
	// begin inline asm
	mov.u32 %r637, %lanemask_ge;
	// end inline asm
	and.b32  	%r659, %r658, %r637;
	or.b32  	%r660, %r659, -2147483648;
	add.s32 	%r661, %r660, -1;
	not.b32 	%r662, %r660;
	and.b32  	%r663, %r662, %r661;
	popc.b32 	%r335, %r663;
	mov.b64 	{%r639, %r644}, %rd824;
	mov.b32 	%r655, 1;
	// begin inline asm
	shfl.sync.down.b32 %r638, %r639, %r655, %r335, %r657;
	// end inline asm
	// begin inline asm
	shfl.sync.down.b32 %r643, %r644, %r655, %r335, %r657;
	// end inline asm
	// begin inline asm
	shfl.sync.down.b32 %r648, %r2105, %r655, %r335, %r657;
	// end inline asm
	// begin inline asm
	shfl.sync.down.b32 %r653, %r654, %r655, %r335, %r657;
	// end inline asm
	setp.ge.s32 	%p90, %r427, %r335;
	@%p90 bra 	$L__BB3_285;
	mov.b64 	%rd314, {%r638, %r643};
	add.s64 	%rd160, %rd824, %rd314;
	setp.eq.s64 	%p91, %rd824, 0;
	selp.b32 	%r664, %r648, 0, %p91;
	add.s32 	%r2105, %r664, %r2105;
	mov.u64 	%rd824, %rd160;
$L__BB3_285:
	mov.b64 	{%r666, %r671}, %rd824;
	mov.b32 	%r682, 2;
	mov.b32 	%r684, -1;
	// begin inline asm
	shfl.sync.down.b32 %r665, %r666, %r682, %r335, %r684;
	// end inline asm
	// begin inline asm
	shfl.sync.down.b32 %r670, %r671, %r682, %r335, %r684;
	// end inline asm
	// begin inline asm
	shfl.sync.down.b32 %r675, %r2105, %r682, %r335, %r684;
	// end inline asm
	// begin inline asm
	shfl.sync.down.b32 %r680, %r681, %r682, %r335, %r684;
	// end inline asm
	add.s32 	%r344, %r427, 2;
	setp.gt.s32 	%p92, %r344, %r335;
	@%p92 bra 	$L__BB3_287;
	mov.b64 	%rd315, {%r665, %r670};
	add.s64 	%rd162, %rd824, %rd315;
	setp.eq.s64 	%p93, %rd824, 0;
	selp.b32 	%r685, %r675, 0, %p93;
	add.s32 	%r2105, %r685, %r2105;
	mov.u64 	%rd824, %rd162;
$L__BB3_287:
	mov.b64 	{%r687, %r692}, %rd824;
	mov.b32 	%r703, 4;
	mov.b32 	%r705, -1;
	// begin inline asm
	shfl.sync.down.b32 %r686, %r687, %r703, %r335, %r705;
	// end inline asm
	// begin inline asm
	shfl.sync.down.b32 %r691, %r692, %r703, %r335, %r705;
	// end inline asm
	// begin inline asm
	shfl.sync.down.b32 %r696, %r2105, %r703, %r335, %r705;
	// end inline asm
	// begin inline asm
	shfl.sync.down.b32 %r701, %r702, %r703, %r335, %r705;
	// end inline asm
	add.s32 	%r350, %r427, 4;
	setp.gt.s32 	%p94, %r350, %r335;
	@%p94 bra 	$L__BB3_289;
	mov.b64 	%rd316, {%r686, %r691};
	add.s64 	%rd164, %rd824, %rd316;
	setp.eq.s64 	%p95, %rd824, 0;
	selp.b32 	%r706, %r696, 0, %p95;
	add.s32 	%r2105, %r706, %r2105;
	mov.u64 	%rd824, %rd164;
$L__BB3_289:
	mov.b64 	{%r708, %r713}, %rd824;
	mov.b32 	%r724, 8;
	mov.b32 	%r726, -1;
	// begin inline asm
	shfl.sync.down.b32 %r707, %r708, %r724, %r335, %r726;
	// end inline asm
	// begin inline asm
	shfl.sync.down.b32 %r712, %r713, %r724, %r335, %r726;
	// end inline asm
	// begin inline asm
	shfl.sync.down.b32 %r717, %r2105, %r724, %r335, %r726;
	// end inline asm
	// begin inline asm
	shfl.sync.down.b32 %r722, %r723, %r724, %r335, %r726;
	// end inline asm
	add.s32 	%r356, %r427, 8;
	setp.gt.s32 	%p96, %r356, %r335;
	@%p96 bra 	$L__BB3_291;
	mov.b64 	%rd317, {%r707, %r712};
	add.s64 	%rd166, %rd824, %rd317;
	setp.eq.s64 	%p97, %rd824, 0;
	selp.b32 	%r727, %r717, 0, %p97;
	add.s32 	%r2105, %r727, %r2105;
	mov.u64 	%rd824, %rd166;
$L__BB3_291:
	mov.b64 	{%r729, %r734}, %rd824;
	mov.b32 	%r745, 16;
	mov.b32 	%r747, -1;
	// begin inline asm
	shfl.sync.down.b32 %r728, %r729, %r745, %r335, %r747;
	// end inline asm
	// begin inline asm
	shfl.sync.down.b32 %r733, %r734, %r745, %r335, %r747;
	// end inline asm
	// begin inline asm
	shfl.sync.down.b32 %r738, %r2105, %r745, %r335, %r747;
	// end inline asm
	// begin inline asm
	shfl.sync.down.b32 %r743, %r744, %r745, %r335, %r747;
	// end inline asm
	add.s32 	%r362, %r427, 16;
	setp.gt.s32 	%p98, %r362, %r335;
	@%p98 bra 	$L__BB3_293;
	mov.b64 	%rd318, {%r728, %r733};
	add.s64 	%rd168, %rd824, %rd318;
	setp.eq.s64 	%p99, %rd824, 0;
	selp.b32 	%r748, %r738, 0, %p99;
	add.s32 	%r2105, %r748, %r2105;
	mov.u64 	%rd824, %rd168;
$L__BB3_293:
	not.b32 	%r749, %r252;
	add.s32 	%r2111, %r1, %r749;
	add.s64 	%rd170, %rd1, 512;
$L__BB3_294:
	setp.ne.s32 	%p100, %r2110, 101;
	mov.b32 	%r750, -1;
	vote.sync.all.pred 	%p101, %p100, %r750;
	not.pred 	%p102, %p101;
	@%p102 bra 	$L__BB3_308;
	mul.wide.s32 	%rd392, %r2111, 16;
	add.s64 	%rd393, %rd170, %rd392;
	add.s64 	%rd391, %rd393, -512;
$L__BB3_296:
	// begin inline asm
	ld.relaxed.gpu.v2.u64 {%rd389, %rd830}, [%rd391];
	// end inline asm
	mov.b64 	{%r2113, %r2110}, %rd389;
	setp.eq.s32 	%p154, %r2110, 99;
	mov.b32 	%r844, -1;
	vote.sync.any.pred 	%p155, %p154, %r844;
	@%p155 bra 	$L__BB3_296;
	setp.eq.s32 	%p156, %r2110, 101;
	mov.b32 	%r865, -1;
	vote.sync.ballot.b32 	%r866, %p156, %r865;
	and.b32  	%r867, %r866, %r637;
	or.b32  	%r868, %r867, -2147483648;
	add.s32 	%r869, %r868, -1;
	not.b32 	%r870, %r868;
	and.b32  	%r871, %r870, %r869;
	popc.b32 	%r371, %r871;
	mov.b64 	{%r847, %r852}, %rd830;
	mov.b32 	%r863, 1;
	// begin inline asm
	shfl.sync.down.b32 %r846, %r847, %r863, %r371, %r865;
	// end inline asm
	// begin inline asm
	shfl.sync.down.b32 %r851, %r852, %r863, %r371, %r865;
	// end inline asm
	// begin inline asm
	shfl.sync.down.b32 %r856, %r2113, %r863, %r371, %r865;
	// end inline asm
	// begin inline asm
	shfl.sync.down.b32 %r861, %r862, %r863, %r371, %r865;
	// end inline asm
	setp.ge.s32 	%p158, %r427, %r371;
	@%p158 bra 	$L__BB3_299;
	mov.b64 	%rd394, {%r846, %r851};
	add.s64 	%rd173, %rd830, %rd394;
	setp.eq.s64 	%p159, %rd830, 0;
	selp.b32 	%r872, %r856, 0, %p159;
	add.s32 	%r2113, %r872, %r2113;
	mov.u64 	%rd830, %rd173;
$L__BB3_299:
	mov.b64 	{%r874, %r879}, %rd830;
	mov.b32 	%r890, 2;
	mov.b32 	%r892, -1;
	// begin inline asm
	shfl.sync.down.b32 %r873, %r874, %r890, %r371, %r892;
	// end inline asm
	// begin inline asm
	shfl.sync.down.b32 %r878, %r879, %r890, %r371, %r892;
	// end inline asm
	// begin inline asm
	shfl.sync.down.b32 %r883, %r2113, %r890, %r371, %r892;
	// end inline asm
	// begin inline asm
	shfl.sync.down.b32 %r888, %r889, %r890, %r371, %r892;
	// end inline asm
	setp.gt.s32 	%p160, %r344, %r371;
	@%p160 bra 	$L__BB3_301;
	mov.b64 	%rd395, {%r873, %r878};
	add.s64 	%rd175, %rd830, %rd395;
	setp.eq.s64 	%p161, %rd830, 0;
	selp.b32 	%r893, %r883, 0, %p161;
	add.s32 	%r2113, %r893, %r2113;
	mov.u64 	%rd830, %rd175;
$L__BB3_301:
	mov.b64 	{%r895, %r900}, %rd830;
	mov.b32 	%r911, 4;
	mov.b32 	%r913, -1;
	// begin inline asm
	shfl.sync.down.b32 %r894, %r895, %r911, %r371, %r913;
	// end inline asm
	// begin inline asm
	shfl.sync.down.b32 %r899, %r900, %r911, %r371, %r913;
	// end inline asm
	// begin inline asm
	shfl.sync.down.b32 %r904, %r2113, %r911, %r371, %r913;
	// end inline asm
	// begin inline asm
	shfl.sync.down.b32 %r909, %r910, %r911, %r371, %r913;
	// end inline asm
	setp.gt.s32 	%p162, %r350, %r371;
	@%p162 bra 	$L__BB3_303;
	mov.b64 	%rd396, {%r894, %r899};
	add.s64 	%rd177, %rd830, %rd396;
	setp.eq.s64 	%p163, %rd830, 0;
	selp.b32 	%r914, %r904, 0, %p163;
	add.s32 	%r2113, %r914, %r2113;
	mov.u64 	%rd830, %rd177;
$L__BB3_303:
	mov.b64 	{%r916, %r921}, %rd830;
	mov.b32 	%r932, 8;
	mov.b32 	%r934, -1;
	// begin inline asm
	shfl.sync.down.b32 %r915, %r916, %r932, %r371, %r934;
	// end inline asm
	// begin inline asm
	shfl.sync.down.b32 %r920, %r921, %r932, %r371, %r934;
	// end inline asm
	// begin inline asm
	shfl.sync.down.b32 %r925, %r2113, %r932, %r371, %r934;
	// end inline asm
	// begin inline asm
	shfl.sync.down.b32 %r930, %r931, %r932, %r371, %r934;
	// end inline asm
	setp.gt.s32 	%p164, %r356, %r371;
	@%p164 bra 	$L__BB3_305;
	mov.b64 	%rd397, {%r915, %r920};
	add.s64 	%rd179, %rd830, %rd397;
	setp.eq.s64 	%p165, %rd830, 0;
	selp.b32 	%r935, %r925, 0, %p165;
	add.s32 	%r2113, %r935, %r2113;
	mov.u64 	%rd830, %rd179;
$L__BB3_305:
	mov.b64 	{%r937, %r942}, %rd830;
	mov.b32 	%r953, 16;
	mov.b32 	%r955, -1;
	// begin inline asm
	shfl.sync.down.b32 %r936, %r937, %r953, %r371, %r955;
	// end inline asm
	// begin inline asm
	shfl.sync.down.b32 %r941, %r942, %r953, %r371, %r955;
	// end inline asm
	// begin inline asm
	shfl.sync.down.b32 %r946, %r2113, %r953, %r371, %r955;
	// end inline asm
	// begin inline asm
	shfl.sync.down.b32 %r951, %r952, %r953, %r371, %r955;
	// end inline asm
	setp.gt.s32 	%p166, %r362, %r371;
	@%p166 bra 	$L__BB3_307;
	mov.b64 	%rd398, {%r936, %r941};
	add.s64 	%rd181, %rd830, %rd398;
	setp.eq.s64 	%p167, %rd830, 0;
	selp.b32 	%r956, %r946, 0, %p167;
	add.s32 	%r2113, %r956, %r2113;
	mov.u64 	%rd830, %rd181;
$L__BB3_307:
	add.s64 	%rd183, %rd830, %rd824;
	setp.eq.s64 	%p168, %rd824, 0;
	selp.b32 	%r957, %r2113, 0, %p168;
	add.s32 	%r2105, %r957, %r2105;
	add.s32 	%r2111, %r2111, -32;
	mov.u64 	%rd824, %rd183;
	bra.uni 	$L__BB3_294;
$L__BB3_308:
	setp.ne.s32 	%p103, %r252, 0;
	@%p103 bra 	$L__BB3_310;
	add.s64 	%rd321, %rd824, %rd155;
	setp.eq.s64 	%p104, %rd155, 0;
	selp.b32 	%r752, %r2105, 0, %p104;
	add.s32 	%r753, %r752, %r330;
	mov.b32 	%r754, 101;
	mov.b64 	%rd320, {%r753, %r754};
	add.s64 	%rd319, %rd157, 512;
	// begin inline asm
	st.relaxed.gpu.v2.u64 [%rd319], {%rd320, %rd321};
	// end inline asm
	st.shared.u64 	[_ZN6thrust24THRUST_300001_SM_1000_NS8cuda_cub4core6detail5shmemE+168], %rd824;
	st.shared.u32 	[_ZN6thrust24THRUST_300001_SM_1000_NS8cuda_cub4core6detail5shmemE+176], %r2105;
	st.shared.u64 	[_ZN6thrust24THRUST_300001_SM_1000_NS8cuda_cub4core6detail5shmemE+184], %rd321;
	st.shared.u32 	[_ZN6thrust24THRUST_300001_SM_1000_NS8cuda_cub4core6detail5shmemE+192], %r753;
$L__BB3_310:
	setp.ne.s32 	%p105, %r427, 0;
	@%p105 bra 	$L__BB3_312;
	st.shared.u64 	[_ZN6thrust24THRUST_300001_SM_1000_NS8cuda_cub4core6detail5shmemE+136], %rd824;
	st.shared.u32 	[_ZN6thrust24THRUST_300001_SM_1000_NS8cuda_cub4core6detail5shmemE+144], %r2105;
	mov.u64 	%rd834, %rd824;
	mov.u32 	%r2117, %r2105;
$L__BB3_312:
	setp.eq.s32 	%p106, %r252, 0;
	bar.sync 	0;
	@%p106 bra 	$L__BB3_314;
	ld.shared.u32 	%r755, [_ZN6thrust24THRUST_300001_SM_1000_NS8cuda_cub4core6detail5shmemE+144];
	ld.shared.u64 	%rd322, [_ZN6thrust24THRUST_300001_SM_1000_NS8cuda_cub4core6detail5shmemE+136];
	add.s64 	%rd185, %rd322, %rd834;
	setp.eq.s64 	%p107, %rd834, 0;
	selp.b32 	%r756, %r755, 0, %p107;
	add.s32 	%r2117, %r756, %r2117;
	mov.u64 	%rd834, %rd185;
$L__BB3_314:
	mul.lo.s32 	%r757, %r252, 9;
	cvt.u64.u32 	%rd323, %r757;
	setp.eq.s64 	%p108, %rd7, %rd323;
	setp.eq.s32 	%p109, %r2103, %r285;
	or.pred  	%p110, %p108, %p109;
	selp.u64 	%rd324, 1, 0, %p110;
	add.s64 	%rd187, %rd834, %rd324;
	selp.b32 	%r758, 0, %r2117, %p110;
	add.s32 	%r402, %r758, %r315;
	selp.u64 	%rd325, 1, 0, %p6;
	add.s64 	%rd326, %rd325, %rd324;
	add.s64 	%rd188, %rd326, %rd834;
	selp.b32 	%r759, 0, %r402, %p6;
	add.s32 	%r403, %r316, %r759;
	selp.u64 	%rd327, 1, 0, %p7;
	add.s64 	%rd189, %rd188, %rd327;
	selp.b32 	%r760, 0, %r403, %p7;
	add.s32 	%r404, %r317, %r760;
	add.s32 	%r761, %r757, 3;
	cvt.u64.u32 	%rd328, %r761;
	setp.eq.s64 	%p111, %rd7, %rd328;
	setp.eq.s32 	%p112, %r287, %r288;
	or.pred  	%p11, %p111, %p112;
	selp.u64 	%rd329, 1, 0, %p11;
	add.s64 	%rd190, %rd189, %rd329;
	selp.b32 	%r762, 0, %r404, %p11;
	add.s32 	%r405, %r318, %r762;
	selp.u64 	%rd330, 1, 0, %p8;
	add.s64 	%rd191, %rd190, %rd330;
	selp.b32 	%r763, 0, %r405, %p8;
	add.s32 	%r406, %r319, %r763;
	selp.u64 	%rd331, 1, 0, %p9;
	add.s64 	%rd192, %rd191, %rd331;
	selp.b32 	%r764, 0, %r406, %p9;
	add.s32 	%r407, %r320, %r764;
	selp.u64 	%rd332, 1, 0, %p10;
	add.s64 	%rd193, %rd192, %rd332;
	selp.b32 	%r765, 0, %r407, %p10;
	add.s32 	%r408, %r321, %r765;
	add.s32 	%r766, %r757, 7;
	cvt.u64.u32 	%rd333, %r766;
	setp.eq.s64 	%p113, %rd7, %rd333;
	setp.eq.s32 	%p114, %r291, %r292;
	or.pred  	%p115, %p113, %p114;
	selp.u64 	%rd334, 1, 0, %p115;
	add.s64 	%rd194, %rd193, %rd334;
	selp.b32 	%r767, 0, %r408, %p115;
	add.s32 	%r409, %r322, %r767;
	ld.shared.u64 	%rd195, [_ZN6thrust24THRUST_300001_SM_1000_NS8cuda_cub4core6detail5shmemE+200];
	ld.shared.u64 	%rd841, [_ZN6thrust24THRUST_300001_SM_1000_NS8cuda_cub4core6detail5shmemE+184];
	ld.shared.u32 	%r410, [_ZN6thrust24THRUST_300001_SM_1000_NS8cuda_cub4core6detail5shmemE+192];
	ld.shared.u64 	%rd197, [_ZN6thrust24THRUST_300001_SM_1000_NS8cuda_cub4core6detail5shmemE+168];
	setp.lt.s64 	%p116, %rd195, 257;
	@%p116 bra 	$L__BB3_340;
	bar.sync 	0;
	mul.lo.s32 	%r771, %r252, 9;
	cvt.u64.u32 	%rd365, %r771;
	setp.ne.s64 	%p132, %rd7, %rd365;
	setp.ne.s32 	%p133, %r2103, %r285;
	and.pred  	%p134, %p132, %p133;
	@%p134 bra 	$L__BB3_317;
	cvt.u32.u64 	%r772, %rd197;
	cvt.u32.u64 	%r773, %rd834;
	sub.s32 	%r774, %r773, %r772;
	shl.b32 	%r775, %r774, 3;
	mov.u32 	%r776, _ZN6thrust24THRUST_300001_SM_1000_NS8cuda_cub4core6detail5shmemE;
	add.s32 	%r777, %r776, %r775;
	st.shared.v2.u32 	[%r777], {%r2103, %r2117};
$L__BB3_317:
	not.pred 	%p135, %p6;
	@%p135 bra 	$L__BB3_319;
	cvt.u32.u64 	%r778, %rd197;
	cvt.u32.u64 	%r779, %rd187;
	sub.s32 	%r780, %r779, %r778;
	shl.b32 	%r781, %r780, 3;
	mov.u32 	%r782, _ZN6thrust24THRUST_300001_SM_1000_NS8cuda_cub4core6detail5shmemE;
	add.s32 	%r783, %r782, %r781;
	st.shared.v2.u32 	[%r783], {%r285, %r402};
$L__BB3_319:
	not.pred 	%p136, %p7;
	@%p136 bra 	$L__BB3_321;
	cvt.u32.u64 	%r784, %rd197;
	cvt.u32.u64 	%r785, %rd188;
	sub.s32 	%r786, %r785, %r784;
	shl.b32 	%r787, %r786, 3;
	mov.u32 	%r788, _ZN6thrust24THRUST_300001_SM_1000_NS8cuda_cub4core6detail5shmemE;
	add.s32 	%r789, %r788, %r787;
	st.shared.v2.u32 	[%r789], {%r286, %r403};
$L__BB3_321:
	not.pred 	%p137, %p11;
	@%p137 bra 	$L__BB3_323;
	cvt.u32.u64 	%r790, %rd197;
	cvt.u32.u64 	%r791, %rd189;
	sub.s32 	%r792, %r791, %r790;
	shl.b32 	%r793, %r792, 3;
	mov.u32 	%r794, _ZN6thrust24THRUST_300001_SM_1000_NS8cuda_cub4core6detail5shmemE;
	add.s32 	%r795, %r794, %r793;
	st.shared.v2.u32 	[%r795], {%r287, %r404};
$L__BB3_323:
	not.pred 	%p138, %p8;
	@%p138 bra 	$L__BB3_325;
	cvt.u32.u64 	%r796, %rd197;
	cvt.u32.u64 	%r797, %rd190;
	sub.s32 	%r798, %r797, %r796;
	shl.b32 	%r799, %r798, 3;
	mov.u32 	%r800, _ZN6thrust24THRUST_300001_SM_1000_NS8cuda_cub4core6detail5shmemE;
	add.s32 	%r801, %r800, %r799;
	st.shared.v2.u32 	[%r801], {%r288, %r405};
$L__BB3_325:
	not.pred 	%p139, %p9;
	@%p139 bra 	$L__BB3_327;
	cvt.u32.u64 	%r802, %rd197;
	cvt.u32.u64 	%r803, %rd191;
	sub.s32 	%r804, %r803, %r802;
	shl.b32 	%r805, %r804, 3;
	mov.u32 	%r806, _ZN6thrust24THRUST_300001_SM_1000_NS8cuda_cub4core6detail5shmemE;
	add.s32 	%r807, %r806, %r805;
	st.shared.v2.u32 	[%r807], {%r289, %r406};
$L__BB3_327:
	not.pred 	%p140, %p10;
	@%p140 bra 	$L__BB3_329;
	cvt.u32.u64 	%r808, %rd197;
	cvt.u32.u64 	%r809, %rd192;
	sub.s32 	%r810, %r809, %r808;
	shl.b32 	%r811, %r810, 3;
	mov.u32 	%r812, _ZN6thrust24THRUST_300001_SM_1000_NS8cuda_cub4core6detail5shmemE;
	add.s32 	%r813, %r812, %r811;
	st.shared.v2.u32 	[%r813], {%r290, %r407};
$L__BB3_329:
	mad.lo.s32 	%r814, %r252, 9, 7;
	cvt.u64.u32 	%rd366, %r814;
	setp.ne.s64 	%p141, %rd7, %rd366;
	setp.ne.s32 	%p142, %r291, %r292;
	and.pred  	%p143, %p141, %p142;
	@%p143 bra 	$L__BB3_331;
	cvt.u32.u64 	%r815, %rd197;
	cvt.u32.u64 	%r816, %rd193;
	sub.s32 	%r817, %r816, %r815;
	shl.b32 	%r818, %r817, 3;
	mov.u32 	%r819, _ZN6thrust24THRUST_300001_SM_1000_NS8cuda_cub4core6detail5shmemE;
	add.s32 	%r820, %r819, %r818;
	st.shared.v2.u32 	[%r820], {%r291, %r408};
$L__BB3_331:
	mad.lo.s32 	%r821, %r252, 9, 8;
	cvt.u64.u32 	%rd367, %r821;
	setp.ne.s64 	%p144, %rd7, %rd367;
	setp.ne.s32 	%p145, %r292, %r293;
	and.pred  	%p146, %p144, %p145;
	@%p146 bra 	$L__BB3_333;
	cvt.u32.u64 	%r822, %rd197;
	cvt.u32.u64 	%r823, %rd194;
	sub.s32 	%r824, %r823, %r822;
	shl.b32 	%r825, %r824, 3;
	mov.u32 	%r826, _ZN6thrust24THRUST_300001_SM_1000_NS8cuda_cub4core6detail5shmemE;
	add.s32 	%r827, %r826, %r825;
	st.shared.v2.u32 	[%r827], {%r292, %r409};
$L__BB3_333:
	bar.sync 	0;
	cvt.u64.u32 	%rd840, %r252;
	setp.le.u64 	%p147, %rd195, %rd840;
	@%p147 bra 	$L__BB3_358;
	not.b64 	%rd368, %rd840;
	add.s64 	%rd199, %rd195, %rd368;
	shr.u64 	%rd369, %rd199, 8;
	add.s64 	%rd370, %rd369, 1;
	and.b64  	%rd836, %rd370, 3;
	and.b64  	%rd371, %rd199, 768;
	setp.eq.s64 	%p148, %rd371, 768;
	@%p148 bra 	$L__BB3_337;
	add.s64 	%rd372, %rd197, %rd840;
	shl.b64 	%rd373, %rd372, 2;
	add.s64 	%rd838, %rd5, %rd373;
	add.s64 	%rd837, %rd4, %rd373;
	shl.b32 	%r828, %r252, 3;
	mov.u32 	%r829, _ZN6thrust24THRUST_300001_SM_1000_NS8cuda_cub4core6detail5shmemE;
	add.s32 	%r2119, %r829, %r828;
	shl.b64 	%rd374, %rd836, 8;
	add.s64 	%rd840, %rd374, %rd840;
$L__BB3_336:
	.pragma "nounroll";
	ld.shared.v2.u32 	{%r830, %r831}, [%r2119];
	st.global.u32 	[%rd837], %r830;
	st.global.u32 	[%rd838], %r831;
	add.s64 	%rd838, %rd838, 1024;
	add.s64 	%rd837, %rd837, 1024;
	add.s32 	%r2119, %r2119, 2048;
	add.s64 	%rd836, %rd836, -1;
	setp.ne.s64 	%p149, %rd836, 0;
	@%p149 bra 	$L__BB3_336;
$L__BB3_337:
	setp.lt.u64 	%p150, %rd199, 768;
	@%p150 bra 	$L__BB3_358;
	mov.u32 	%r834, _ZN6thrust24THRUST_300001_SM_1000_NS8cuda_cub4core6detail5shmemE;
$L__BB3_339:
	cvt.u32.u64 	%r832, %rd840;
	add.s64 	%rd375, %rd840, %rd197;
	shl.b32 	%r833, %r832, 3;
	add.s32 	%r835, %r834, %r833;
	ld.shared.v2.u32 	{%r836, %r837}, [%r835];
	shl.b64 	%rd376, %rd375, 2;
	add.s64 	%rd377, %rd4, %rd376;
	st.global.u32 	[%rd377], %r836;
	add.s64 	%rd378, %rd5, %rd376;
	st.global.u32 	[%rd378], %r837;
	and.b64  	%rd379, %rd840, 4294967295;
	add.s64 	%rd380, %rd197, %rd379;
	ld.shared.v2.u32 	{%r838, %r839}, [%r835+2048];
	shl.b64 	%rd381, %rd380, 2;
	add.s64 	%rd382, %rd4, %rd381;
	st.global.u32 	[%rd382+1024], %r838;
	add.s64 	%rd383, %rd5, %rd381;
	st.global.u32 	[%rd383+1024], %r839;
	ld.shared.v2.u32 	{%r840, %r841}, [%r835+4096];
	st.global.u32 	[%rd382+2048], %r840;
	st.global.u32 	[%rd383+2048], %r841;
	ld.shared.v2.u32 	{%r842, %r843}, [%r835+6144];
	st.global.u32 	[%rd382+3072], %r842;
	st.global.u32 	[%rd383+3072], %r843;
	add.s64 	%rd384, %rd840, 1024;
	and.b64  	%rd840, %rd384, 4294967295;
	setp.gt.u64 	%p151, %rd195, %rd840;
	@%p151 bra 	$L__BB3_339;
	bra.uni 	$L__BB3_358;
$L__BB3_340:
	mul.lo.s32 	%r768, %r252, 9;
	cvt.u64.u32 	%rd335, %r768;
	setp.ne.s64 	%p117, %rd7, %rd335;
	setp.ne.s32 	%p118, %r2103, %r285;
	and.pred  	%p119, %p117, %p118;
	@%p119 bra 	$L__BB3_342;
	shl.b64 	%rd336, %rd834, 2;
	add.s64 	%rd337, %rd4, %rd336;
	st.global.u32 	[%rd337], %r2103;
	add.s64 	%rd338, %rd5, %rd336;
	st.global.u32 	[%rd338], %r2117;
$L__BB3_342:
	not.pred 	%p120, %p6;
	@%p120 bra 	$L__BB3_344;
	shl.b64 	%rd339, %rd187, 2;
	add.s64 	%rd340, %rd4, %rd339;
	st.global.u32 	[%rd340], %r285;
	add.s64 	%rd341, %rd5, %rd339;
	st.global.u32 	[%rd341], %r402;
$L__BB3_344:
	not.pred 	%p121, %p7;
	@%p121 bra 	$L__BB3_346;
	shl.b64 	%rd342, %rd188, 2;
	add.s64 	%rd343, %rd4, %rd342;
	st.global.u32 	[%rd343], %r286;
	add.s64 	%rd344, %rd5, %rd342;
	st.global.u32 	[%rd344], %r403;
$L__BB3_346:
	not.pred 	%p122, %p11;
	@%p122 bra 	$L__BB3_348;
	shl.b64 	%rd345, %rd189, 2;
	add.s64 	%rd346, %rd4, %rd345;
	st.global.u32 	[%rd346], %r287;
	add.s64 	%rd347, %rd5, %rd345;
	st.global.u32 	[%rd347], %r404;
$L__BB3_348:
	not.pred 	%p123, %p8;
	@%p123 bra 	$L__BB3_350;
	shl.b64 	%rd348, %rd190, 2;
	add.s64 	%rd349, %rd4, %rd348;
	st.global.u32 	[%rd349], %r288;
	add.s64 	%rd350, %rd5, %rd348;
	st.global.u32 	[%rd350], %r405;
$L__BB3_350:
	not.pred 	%p124, %p9;
	@%p124 bra 	$L__BB3_352;
	shl.b64 	%rd351, %rd191, 2;
	add.s64 	%rd352, %rd4, %rd351;
	st.global.u32 	[%rd352], %r289;
	add.s64 	%rd353, %rd5, %rd351;
	st.global.u32 	[%rd353], %r406;
$L__BB3_352:
	not.pred 	%p125, %p10;
	@%p125 bra 	$L__BB3_354;
	shl.b64 	%rd354, %rd192, 2;
	add.s64 	%rd355, %rd4, %rd354;
	st.global.u32 	[%rd355], %r290;
	add.s64 	%rd356, %rd5, %rd354;
	st.global.u32 	[%rd356], %r407;
$L__BB3_354:
	mad.lo.s32 	%r769, %r252, 9, 7;
	cvt.u64.u32 	%rd357, %r769;
	setp.ne.s64 	%p126, %rd7, %rd357;
	setp.ne.s32 	%p127, %r291, %r292;
	and.pred  	%p128, %p126, %p127;
	@%p128 bra 	$L__BB3_356;
	shl.b64 	%rd358, %rd193, 2;
	add.s64 	%rd359, %rd4, %rd358;
	st.global.u32 	[%rd359], %r291;
	add.s64 	%rd360, %rd5, %rd358;
	st.global.u32 	[%rd360], %r408;
$L__BB3_356:
	mad.lo.s32 	%r770, %r252, 9, 8;
	cvt.u64.u32 	%rd361, %r770;
	setp.ne.s64 	%p129, %rd7, %rd361;
	setp.ne.s32 	%p130, %r292, %r293;
	and.pred  	%p131, %p129, %p130;
	@%p131 bra 	$L__BB3_358;
	shl.b64 	%rd362, %rd194, 2;
	add.s64 	%rd363, %rd4, %rd362;
	st.global.u32 	[%rd363], %r292;
	add.s64 	%rd364, %rd5, %rd362;
	st.global.u32 	[%rd364], %r409;
$L__BB3_358:
	setp.ne.s32 	%p152, %r252, 255;
	@%p152 bra 	$L__BB3_362;
	setp.ne.s64 	%p153, %rd7, 2304;
	@%p153 bra 	$L__BB3_361;
	shl.b64 	%rd385, %rd841, 2;
	add.s64 	%rd386, %rd4, %rd385;
	st.global.u32 	[%rd386], %r293;
	add.s64 	%rd387, %rd5, %rd385;
	st.global.u32 	[%rd387], %r410;
	add.s64 	%rd841, %rd841, 1;
$L__BB3_361:
	ld.param.u64 	%rd790, [_ZN6thrust24THRUST_300001_SM_1000_NS8cuda_cub4core6detail13_kernel_agentINS1_15__reduce_by_key16ReduceByKeyAgentINS0_6detail15normal_iteratorINS0_10device_ptrIiEEEESB_SB_SB_N4cuda3std3__412not_equal_toIiEENSE_4plusIiEEPllEEJSB_SB_SB_SB_SJ_N3cub18CUB_300001_SM_100024ReduceByKeyScanTileStateIilLb1EEESG_SI_llEEEvDpT0__param_4];
	cvta.to.global.u64 	%rd388, %rd790;
	st.global.u64 	[%rd388], %rd841;
$L__BB3_362:
	ret;

}
	// .globl	_ZN6thrust24THRUST_300001_SM_1000_NS8cuda_cub4core6detail13_kernel_agentINS1_15__reduce_by_key16ReduceByKeyAgentINS0_6detail15normal_iteratorINS0_10device_ptrIiEEEESB_SB_SB_N4cuda3std3__412not_equal_toIiEENSE_10multipliesIiEEPiiEEJSB_SB_SB_SB_SJ_N3cub18CUB_300001_SM_100024ReduceByKeyScanTileStateIiiLb1EEESG_SI_iiEEEvDpT0_
.visible .entry _ZN6thrust24THRUST_300001_SM_1000_NS8cuda_cub4core6detail13_kernel_agentINS1_15__reduce_by_key16ReduceByKeyAgentINS0_6detail15normal_iteratorINS0_10device_ptrIiEEEESB_SB_SB_N4cuda3std3__412not_equal_toIiEENSE_10multipliesIiEEPiiEEJSB_SB_SB_SB_SJ_N3cub18CUB_300001_SM_100024ReduceByKeyScanTileStateIiiLb1EEESG_SI_iiEEEvDpT0_(
	.param .align 8 .b8 _ZN6thrust24THRUST_300001_SM_1000_NS8cuda_cub4core6detail13_kernel_agentINS1_15__reduce_by_key16ReduceByKeyAgentINS0_6detail15normal_iteratorINS0_10device_ptrIiEEEESB_SB_SB_N4cuda3std3__412not_equal_toIiEENSE_10multipliesIiEEPiiEEJSB_SB_SB_SB_SJ_N3cub18CUB_300001_SM_100024ReduceByKeyScanTileStateIiiLb1EEESG_SI_iiEEEvDpT0__param_0[8],
	.param .align 8 .b8 _ZN6thrust24THRUST_300001_SM_1000_NS8cuda_cub4core6detail13_kernel_agentINS1_15__reduce_by_key16ReduceByKeyAgentINS0_6detail15normal_iteratorINS0_10device_ptrIiEEEESB_SB_SB_N4cuda3std3__412not_equal_toIiEENSE_10multipliesIiEEPiiEEJSB_SB_SB_SB_SJ_N3cub18CUB_300001_SM_100024ReduceByKeyScanTileStateIiiLb1EEESG_SI_iiEEEvDpT0__param_1[8],
	.param .align 8 .b8 _ZN6thrust24THRUST_300001_SM_1000_NS8cuda_cub4core6detail13_kernel_agentINS1_15__reduce_by_key16ReduceByKeyAgentINS0_6detail15normal_iteratorINS0_10device_ptrIiEEEESB_SB_SB_N4cuda3std3__412not_equal_toIiEENSE_10multipliesIiEEPiiEEJSB_SB_SB_SB_SJ_N3cub18CUB_300001_SM_100024ReduceByKeyScanTileStateIiiLb1EEESG_SI_iiEEEvDpT0__param_2[8],
	.param .align 8 .b8 _ZN6thrust24THRUST_300001_SM_1000_NS8cuda_cub4core6detail13_kernel_agentINS1_15__reduce_by_key16ReduceByKeyAgentINS0_6detail15normal_iteratorINS0_10device_ptrIiEEEESB_SB_SB_N4cuda3std3__412not_equal_toIiEENSE_10multipliesIiEEPiiEEJSB_SB_SB_SB_SJ_N3cub18CUB_300001_SM_100024ReduceByKeyScanTileStateIiiLb1EEESG_SI_iiEEEvDpT0__param_3[8],
	.param .u64 .ptr .align 1 _ZN6thrust24THRUST_300001_SM_1000_NS8cuda_cub4core6detail13_kernel_agentINS1_15__reduce_by_key16ReduceByKeyAgentINS0_6detail15normal_iteratorINS0_10device_ptrIiEEEESB_SB_SB_N4cuda3std3__412not_equal_toIiEENSE_10multipliesIiEEPiiEEJSB_SB_SB_SB_SJ_N3cub18CUB_300001_SM_100024ReduceByKeyScanTileStateIiiLb1EEESG_SI_iiEEEvDpT0__param_4,
	.param .align 8 .b8 _ZN6thrust24THRUST_300001_SM_1000_NS8cuda_cub4core6detail13_kernel_agentINS1_15__reduce_by_key16ReduceByKeyAgentINS0_6detail15normal_iteratorINS0_10device_ptrIiEEEESB_SB_SB_N4cuda3std3__412not_equal_toIiEENSE_10multipliesIiEEPiiEEJSB_SB_SB_SB_SJ_N3cub18CUB_300001_SM_100024ReduceByKeyScanTileStateIiiLb1EEESG_SI_iiEEEvDpT0__param_5[8],
	.param .align 1 .b8 _ZN6thrust24THRUST_300001_SM_1000_NS8cuda_cub4core6detail13_kernel_agentINS1_15__reduce_by_key16ReduceByKeyAgentINS0_6detail15normal_iteratorINS0_10device_ptrIiEEEESB_SB_SB_N4cuda3std3__412not_equal_toIiEENSE_10multipliesIiEEPiiEEJSB_SB_SB_SB_SJ_N3cub18CUB_300001_SM_100024ReduceByKeyScanTileStateIiiLb1EEESG_SI_iiEEEvDpT0__param_6[1],
	.param .align 1 .b8 _ZN6thrust24THRUST_300001_SM_1000_NS8cuda_cub4core6detail13_kernel_agentINS1_15__reduce_by_key16ReduceByKeyAgentINS0_6detail15normal_iteratorINS0_10device_ptrIiEEEESB_SB_SB_N4cuda3std3__412not_equal_toIiEENSE_10multipliesIiEEPiiEEJSB_SB_SB_SB_SJ_N3cub18CUB_300001_SM_100024ReduceByKeyScanTileStateIiiLb1EEESG_SI_iiEEEvDpT0__param_7[1],
	.param .u32 _ZN6thrust24THRUST_300001_SM_1000_NS8cuda_cub4core6detail13_kernel_agentINS1_15__reduce_by_key16ReduceByKeyAgentINS0_6detail15normal_iteratorINS0_10device_ptrIiEEEESB_SB_SB_N4cuda3std3__412not_equal_toIiEENSE_10multipliesIiEEPiiEEJSB_SB_SB_SB_SJ_N3cub18CUB_300001_SM_100024ReduceByKeyScanTileStateIiiLb1EEESG_SI_iiEEEvDpT0__param_8,
	.param .u32 _ZN6thrust24THRUST_300001_SM_1000_NS8cuda_cub4core6detail13_kernel_agentINS1_15__reduce_by_key16ReduceByKeyAgentINS0_6detail15normal_iteratorINS0_10device_ptrIiEEEESB_SB_SB_N4cuda3std3__412not_equal_toIiEENSE_10multipliesIiEEPiiEEJSB_SB_SB_SB_SJ_N3cub18CUB_300001_SM_100024ReduceByKeyScanTileStateIiiLb1EEESG_SI_iiEEEvDpT0__param_9
)
.maxntid 256
{
	.reg .pred 	%p<485>;
	.reg .b32 	%r<1973>;
	.reg .b64 	%rd<340>;

	ld.param.u64 	%rd1, [_ZN6thrust24THRUST_300001_SM_1000_NS8cuda_cub4core6detail13_kernel_agentINS1_15__reduce_by_key16ReduceByKeyAgentINS0_6detail15normal_iteratorINS0_10device_ptrIiEEEESB_SB_SB_N4cuda3std3__412not_equal_toIiEENSE_10multipliesIiEEPiiEEJSB_SB_SB_SB_SJ_N3cub18CUB_300001_SM_100024ReduceByKeyScanTileStateIiiLb1EEESG_SI_iiEEEvDpT0__param_5];
	ld.param.u64 	%rd2, [_ZN6thrust24THRUST_300001_SM_1000_NS8cuda_cub4core6detail13_kernel_agentINS1_15__reduce_by_key16ReduceByKeyAgentINS0_6detail15normal_iteratorINS0_10device_ptrIiEEEESB_SB_SB_N4cuda3std3__412not_equal_toIiEENSE_10multipliesIiEEPiiEEJSB_SB_SB_SB_SJ_N3cub18CUB_300001_SM_100024ReduceByKeyScanTileStateIiiLb1EEESG_SI_iiEEEvDpT0__param_0];
	ld.param.u64 	%rd3, [_ZN6thrust24THRUST_300001_SM_1000_NS8cuda_cub4core6detail13_kernel_agentINS1_15__reduce_by_key16ReduceByKeyAgentINS0_6detail15normal_iteratorINS0_10device_ptrIiEEEESB_SB_SB_N4cuda3std3__412not_equal_toIiEENSE_10multipliesIiEEPiiEEJSB_SB_SB_SB_SJ_N3cub18CUB_300001_SM_100024ReduceByKeyScanTileStateIiiLb1EEESG_SI_iiEEEvDpT0__param_1];
	ld.param.u64 	%rd58, [_ZN6thrust24THRUST_300001_SM_1000_NS8cuda_cub4core6detail13_kernel_agentINS1_15__reduce_by_key16ReduceByKeyAgentINS0_6detail15normal_iteratorINS0_10device_ptrIiEEEESB_SB_SB_N4cuda3std3__412not_equal_toIiEENSE_10multipliesIiEEPiiEEJSB_SB_SB_SB_SJ_N3cub18CUB_300001_SM_100024ReduceByKeyScanTileStateIiiLb1EEESG_SI_iiEEEvDpT0__param_3];
	ld.param.u64 	%rd59, [_ZN6thrust24THRUST_300001_SM_1000_NS8cuda_cub4core6detail13_kernel_agentINS1_15__reduce_by_key16ReduceByKeyAgentINS0_6detail15normal_iteratorINS0_10device_ptrIiEEEESB_SB_SB_N4cuda3std3__412not_equal_toIiEENSE_10multipliesIiEEPiiEEJSB_SB_SB_SB_SJ_N3cub18CUB_300001_SM_100024ReduceByKeyScanTileStateIiiLb1EEESG_SI_iiEEEvDpT0__param_2];
	ld.param.u32 	%r449, [_ZN6thrust24THRUST_300001_SM_1000_NS8cuda_cub4core6detail13_kernel_agentINS1_15__reduce_by_key16ReduceByKeyAgentINS0_6detail15normal_iteratorINS0_10device_ptrIiEEEESB_SB_SB_N4cuda3std3__412not_equal_toIiEENSE_10multipliesIiEEPiiEEJSB_SB_SB_SB_SJ_N3cub18CUB_300001_SM_100024ReduceByKeyScanTileStateIiiLb1EEESG_SI_iiEEEvDpT0__param_8];
	cvta.to.global.u64 	%rd4, %rd59;
	cvta.to.global.u64 	%rd5, %rd58;
	mov.u32 	%r1, %ctaid.x;
	mul.lo.s32 	%r2, %r1, 2304;
	sub.s32 	%r3, %r449, %r2;
	setp.lt.s32 	%p12, %r3, 2305;
	@%p12 bra 	$L__BB4_124;
	setp.ne.s32 	%p298, %r1, 0;
	@%p298 bra 	$L__BB4_54;
	mov.u32 	%r1893, %tid.x;
	and.b32  	%r1641, %r1893, 31;
	and.b32  	%r1642, %r1893, 992;
	add.s32 	%r1643, %r2, %r1641;
	mad.lo.s32 	%r1644, %r1642, 9, %r1643;
	mul.wide.u32 	%rd294, %r1644, 4;
	add.s64 	%rd276, %rd2, %rd294;
	// begin inline asm
	ld.global.nc.u32 %r1620, [%rd276];
	// end inline asm
	add.s64 	%rd277, %rd276, 128;
	// begin inline asm
	ld.global.nc.u32 %r1621, [%rd277];
	// end inline asm
	add.s64 	%rd278, %rd276, 256;
	// begin inline asm
	ld.global.nc.u32 %r1622, [%rd278];
	// end inline asm
	add.s64 	%rd279, %rd276, 384;
	// begin inline asm
	ld.global.nc.u32 %r1623, [%rd279];
	// end inline asm
	add.s64 	%rd280, %rd276, 512;
	// begin inline asm
	ld.global.nc.u32 %r1624, [%rd280];
	// end inline asm
	add.s64 	%rd281, %rd276, 640;
	// begin inline asm
	ld.global.nc.u32 %r1625, [%rd281];
	// end inline asm
	add.s64 	%rd282, %rd276, 768;
	// begin inline asm
	ld.global.nc.u32 %r1626, [%rd282];
	// end inline asm
	add.s64 	%rd283, %rd276, 896;
	// begin inline asm
	ld.global.nc.u32 %r1627, [%rd283];
	// end inline asm
	add.s64 	%rd284, %rd276, 1024;
	// begin inline asm
	ld.global.nc.u32 %r1628, [%rd284];
	// end inline asm
	// begin inline asm
	mov.u32 %r1629, %laneid;
	// end inline asm
	shr.u32 	%r6, %r1893, 5;
	mad.lo.s32 	%r1645, %r6, 288, %r1629;
	shl.b32 	%r1646, %r1645, 2;
	mov.u32 	%r1647, _ZN6thrust24THRUST_300001_SM_1000_NS8cuda_cub4core6detail5shmemE;
	add.s32 	%r1648, %r1647, %r1646;
	st.shared.u32 	[%r1648], %r1620;
	st.shared.u32 	[%r1648+128], %r1621;
	st.shared.u32 	[%r1648+256], %r1622;
	st.shared.u32 	[%r1648+384], %r1623;
	st.shared.u32 	[%r1648+512], %r1624;
	st.shared.u32 	[%r1648+640], %r1625;
	st.shared.u32 	[%r1648+768], %r1626;
	st.shared.u32 	[%r1648+896], %r1627;
	st.shared.u32 	[%r1648+1024], %r1628;
	bar.warp.sync 	-1;
	shl.b32 	%r1649, %r1629, 5;
	add.s32 	%r1650, %r1648, %r1649;
	ld.shared.u32 	%r7, [%r1650];
	ld.shared.u32 	%r8, [%r1650+4];
	ld.shared.u32 	%r9, [%r1650+8];
	ld.shared.u32 	%r10, [%r1650+12];
	ld.shared.u32 	%r11, [%r1650+16];
	ld.shared.u32 	%r12, [%r1650+20];
	ld.shared.u32 	%r13, [%r1650+24];
	ld.shared.u32 	%r14, [%r1650+28];
	ld.shared.u32 	%r15, [%r1650+32];
	bar.sync 	0;
	add.s64 	%rd285, %rd3, %rd294;
	// begin inline asm
	ld.global.nc.u32 %r1630, [%rd285];
	// end inline asm
	add.s64 	%rd286, %rd285, 128;
	// begin inline asm
	ld.global.nc.u32 %r1631, [%rd286];
	// end inline asm
	add.s64 	%rd287, %rd285, 256;
	// begin inline asm
	ld.global.nc.u32 %r1632, [%rd287];
	// end inline asm
	add.s64 	%rd288, %rd285, 384;
	// begin inline asm
	ld.global.nc.u32 %r1633, [%rd288];
	// end inline asm
	add.s64 	%rd289, %rd285, 512;
	// begin inline asm
	ld.global.nc.u32 %r1634, [%rd289];
	// end inline asm
	add.s64 	%rd290, %rd285, 640;
	// begin inline asm
	ld.global.nc.u32 %r1635, [%rd290];
	// end inline asm
	add.s64 	%rd291, %rd285, 768;
	// begin inline asm
	ld.global.nc.u32 %r1636, [%rd291];
	// end inline asm
	add.s64 	%rd292, %rd285, 896;
	// begin inline asm
	ld.global.nc.u32 %r1637, [%rd292];
	// end inline asm
	add.s64 	%rd293, %rd285, 1024;
	// begin inline asm
	ld.global.nc.u32 %r1638, [%rd293];
	// end inline asm
	st.shared.u32 	[%r1648], %r1630;
	st.shared.u32 	[%r1648+128], %r1631;
	st.shared.u32 	[%r1648+256], %r1632;
	st.shared.u32 	[%r1648+384], %r1633;
	st.shared.u32 	[%r1648+512], %r1634;
	st.shared.u32 	[%r1648+640], %r1635;
	st.shared.u32 	[%r1648+768], %r1636;
	st.shared.u32 	[%r1648+896], %r1637;
	st.shared.u32 	[%r1648+1024], %r1638;
	bar.warp.sync 	-1;
	ld.shared.u32 	%r16, [%r1650];
	ld.shared.u32 	%r17, [%r1650+4];
	ld.shared.u32 	%r18, [%r1650+8];
	ld.shared.u32 	%r19, [%r1650+12];
	ld.shared.u32 	%r20, [%r1650+16];
	ld.shared.u32 	%r21, [%r1650+20];
	ld.shared.u32 	%r22, [%r1650+24];
	ld.shared.u32 	%r23, [%r1650+28];
	ld.shared.u32 	%r24, [%r1650+32];
	bar.sync 	0;
	shl.b32 	%r1651, %r1893, 2;
	add.s32 	%r1652, %r1647, %r1651;
	add.s32 	%r25, %r1652, 1148;
	st.shared.u32 	[%r1652+1148], %r15;
	bar.sync 	0;
	setp.eq.s32 	%p408, %r1893, 0;
	mov.b32 	%r1884, 0;
	@%p408 bra 	$L__BB4_4;
	ld.shared.u32 	%r1885, [%r25+-4];
	setp.eq.s32 	%p409, %r1885, %r7;
	selp.u32 	%r1884, 1, 0, %p409;
$L__BB4_4:
	setp.eq.s32 	%p410, %r7, %r8;
	selp.u32 	%r1713, 1, 0, %p410;
	setp.eq.s32 	%p411, %r8, %r9;
	selp.u32 	%r1714, 1, 0, %p411;
	setp.eq.s32 	%p412, %r9, %r10;
	selp.u32 	%r1715, 1, 0, %p412;
	setp.eq.s32 	%p413, %r10, %r11;
	selp.u32 	%r1716, 1, 0, %p413;
	setp.eq.s32 	%p414, %r11, %r12;
	selp.u32 	%r1717, 1, 0, %p414;
	setp.eq.s32 	%p415, %r12, %r13;
	selp.u32 	%r1718, 1, 0, %p415;
	setp.eq.s32 	%p416, %r13, %r14;
	selp.u32 	%r1719, 1, 0, %p416;
	setp.eq.s32 	%p417, %r14, %r15;
	selp.u32 	%r1720, 1, 0, %p417;
	add.s32 	%r1721, %r1884, %r1713;
	selp.b32 	%r1722, 1, %r16, %p410;
	mul.lo.s32 	%r1723, %r17, %r1722;
	add.s32 	%r1724, %r1721, %r1714;
	selp.b32 	%r1725, 1, %r1723, %p411;
	mul.lo.s32 	%r1726, %r18, %r1725;
	add.s32 	%r30, %r1724, %r1715;
	selp.b32 	%r1727, 1, %r1726, %p412;
	mul.lo.s32 	%r1728, %r19, %r1727;
	add.s32 	%r1729, %r30, %r1716;
	selp.b32 	%r1730, 1, %r1728, %p413;
	mul.lo.s32 	%r1731, %r20, %r1730;
	add.s32 	%r31, %r1729, %r1717;
	selp.b32 	%r1732, 1, %r1731, %p414;
	mul.lo.s32 	%r1733, %r21, %r1732;
	add.s32 	%r1734, %r31, %r1718;
	selp.b32 	%r1735, 1, %r1733, %p415;
	mul.lo.s32 	%r1736, %r22, %r1735;
	add.s32 	%r32, %r1734, %r1719;
	selp.b32 	%r1737, 1, %r1736, %p416;
	mul.lo.s32 	%r1738, %r23, %r1737;
	add.s32 	%r1654, %r32, %r1720;
	selp.b32 	%r1739, 1, %r1738, %p417;
	mul.lo.s32 	%r1659, %r24, %r1739;
	mov.b32 	%r1710, 1;
	mov.b32 	%r1711, 0;
	mov.b32 	%r1712, -1;
	// begin inline asm
	shfl.sync.up.b32 %r1653, %r1654, %r1710, %r1711, %r1712;
	// end inline asm
	// begin inline asm
	shfl.sync.up.b32 %r1658, %r1659, %r1710, %r1711, %r1712;
	// end inline asm
	setp.eq.s32 	%p418, %r1654, 0;
	selp.b32 	%r1740, %r1658, 1, %p418;
	setp.lt.s32 	%p419, %r1629, 1;
	selp.b32 	%r1741, 1, %r1740, %p419;
	mul.lo.s32 	%r1669, %r1741, %r1659;
	selp.b32 	%r1742, 0, %r1653, %p419;
	add.s32 	%r1664, %r1742, %r1654;
	mov.b32 	%r1670, 2;
	// begin inline asm
	shfl.sync.up.b32 %r1663, %r1664, %r1670, %r1711, %r1712;
	// end inline asm
	// begin inline asm
	shfl.sync.up.b32 %r1668, %r1669, %r1670, %r1711, %r1712;
	// end inline asm
	setp.eq.s32 	%p420, %r1664, 0;
	selp.b32 	%r1743, %r1668, 1, %p420;
	setp.lt.s32 	%p421, %r1629, 2;
	selp.b32 	%r1744, 1, %r1743, %p421;
	mul.lo.s32 	%r1679, %r1744, %r1669;
	selp.b32 	%r1745, 0, %r1663, %p421;
	add.s32 	%r1674, %r1745, %r1664;
	mov.b32 	%r1680, 4;
	// begin inline asm
	shfl.sync.up.b32 %r1673, %r1674, %r1680, %r1711, %r1712;
	// end inline asm
	// begin inline asm
	shfl.sync.up.b32 %r1678, %r1679, %r1680, %r1711, %r1712;
	// end inline asm
	setp.eq.s32 	%p422, %r1674, 0;
	selp.b32 	%r1746, %r1678, 1, %p422;
	setp.lt.s32 	%p423, %r1629, 4;
	selp.b32 	%r1747, 1, %r1746, %p423;
	mul.lo.s32 	%r1689, %r1747, %r1679;
	selp.b32 	%r1748, 0, %r1673, %p423;
	add.s32 	%r1684, %r1748, %r1674;
	mov.b32 	%r1690, 8;
	// begin inline asm
	shfl.sync.up.b32 %r1683, %r1684, %r1690, %r1711, %r1712;
	// end inline asm
	// begin inline asm
	shfl.sync.up.b32 %r1688, %r1689, %r1690, %r1711, %r1712;
	// end inline asm
	setp.eq.s32 	%p424, %r1684, 0;
	selp.b32 	%r1749, %r1688, 1, %p424;
	setp.lt.s32 	%p425, %r1629, 8;
	selp.b32 	%r1750, 1, %r1749, %p425;
	mul.lo.s32 	%r1699, %r1750, %r1689;
	selp.b32 	%r1751, 0, %r1683, %p425;
	add.s32 	%r1694, %r1751, %r1684;
	mov.b32 	%r1700, 16;
	// begin inline asm
	shfl.sync.up.b32 %r1693, %r1694, %r1700, %r1711, %r1712;
	// end inline asm
	// begin inline asm
	shfl.sync.up.b32 %r1698, %r1699, %r1700, %r1711, %r1712;
	// end inline asm
	setp.eq.s32 	%p426, %r1694, 0;
	selp.b32 	%r1752, %r1698, 1, %p426;
	setp.lt.s32 	%p427, %r1629, 16;
	selp.b32 	%r1753, 1, %r1752, %p427;
	mul.lo.s32 	%r1709, %r1753, %r1699;
	selp.b32 	%r1754, 0, %r1693, %p427;
	add.s32 	%r1704, %r1754, %r1694;
	// begin inline asm
	shfl.sync.up.b32 %r1888, %r1704, %r1710, %r1711, %r1712;
	// end inline asm
	// begin inline asm
	shfl.sync.up.b32 %r1886, %r1709, %r1710, %r1711, %r1712;
	// end inline asm
	setp.ne.s32 	%p428, %r1629, 31;
	@%p428 bra 	$L__BB4_6;
	shl.b32 	%r1755, %r6, 3;
	mov.u32 	%r1756, _ZN6thrust24THRUST_300001_SM_1000_NS8cuda_cub4core6detail5shmemE;
	add.s32 	%r1757, %r1756, %r1755;
	st.shared.v2.u32 	[%r1757], {%r1704, %r1709};
$L__BB4_6:
	bar.sync 	0;
	ld.shared.v4.u32 	{%r37, %r1758, %r38, %r1759}, [_ZN6thrust24THRUST_300001_SM_1000_NS8cuda_cub4core6detail5shmemE];
	setp.eq.s32 	%p429, %r38, 0;
	selp.b32 	%r1760, %r1758, 1, %p429;
	mul.lo.s32 	%r1761, %r1760, %r1759;
	setp.eq.s32 	%p430, %r6, 2;
	selp.b32 	%r1762, %r1761, %r1758, %p430;
	ld.shared.v4.u32 	{%r39, %r1763, %r40, %r1764}, [_ZN6thrust24THRUST_300001_SM_1000_NS8cuda_cub4core6detail5shmemE+16];
	setp.eq.s32 	%p431, %r39, 0;
	selp.b32 	%r1765, %r1761, 1, %p431;
	mul.lo.s32 	%r1766, %r1765, %r1763;
	setp.eq.s32 	%p432, %r6, 3;
	selp.b32 	%r1767, %r1766, %r1762, %p432;
	setp.eq.s32 	%p433, %r40, 0;
	selp.b32 	%r1768, %r1766, 1, %p433;
	mul.lo.s32 	%r1769, %r1768, %r1764;
	setp.eq.s32 	%p434, %r6, 4;
	selp.b32 	%r1770, %r1769, %r1767, %p434;
	ld.shared.v4.u32 	{%r41, %r1771, %r42, %r1772}, [_ZN6thrust24THRUST_300001_SM_1000_NS8cuda_cub4core6detail5shmemE+32];
	setp.eq.s32 	%p435, %r41, 0;
	selp.b32 	%r1773, %r1769, 1, %p435;
	mul.lo.s32 	%r1774, %r1773, %r1771;
	setp.eq.s32 	%p436, %r6, 5;
	selp.b32 	%r1775, %r1774, %r1770, %p436;
	setp.eq.s32 	%p437, %r42, 0;
	selp.b32 	%r1776, %r1774, 1, %p437;
	mul.lo.s32 	%r1777, %r1776, %r1772;
	setp.eq.s32 	%p438, %r6, 6;
	selp.b32 	%r1778, %r1777, %r1775, %p438;
	ld.shared.v4.u32 	{%r43, %r1779, %r44, %r1780}, [_ZN6thrust24THRUST_300001_SM_1000_NS8cuda_cub4core6detail5shmemE+48];
	setp.eq.s32 	%p439, %r43, 0;
	selp.b32 	%r1781, %r1777, 1, %p439;
	mul.lo.s32 	%r1782, %r1781, %r1779;
	setp.eq.s32 	%p440, %r6, 7;
	selp.b32 	%r45, %r1782, %r1778, %p440;
	setp.eq.s32 	%p441, %r44, 0;
	selp.b32 	%r1783, %r1782, 1, %p441;
	mul.lo.s32 	%r46, %r1783, %r1780;
	setp.lt.u32 	%p442, %r1893, 32;
	@%p442 bra 	$L__BB4_8;
	setp.eq.s32 	%p443, %r1888, 0;
	selp.b32 	%r1784, %r45, 1, %p443;
	mul.lo.s32 	%r1785, %r1784, %r1886;
	setp.eq.s32 	%p444, %r1629, 0;
	selp.b32 	%r1886, %r45, %r1785, %p444;
	selp.b32 	%r1786, 0, %r1888, %p444;
	shr.u32 	%r1787, %r1893, 5;
	setp.eq.s32 	%p445, %r1787, 7;
	add.s32 	%r1788, %r38, %r37;
	add.s32 	%r1789, %r39, %r1788;
	add.s32 	%r1790, %r40, %r1789;
	add.s32 	%r1791, %r41, %r1790;
	add.s32 	%r1792, %r42, %r1791;
	add.s32 	%r1793, %r43, %r1792;
	setp.eq.s32 	%p446, %r1787, 6;
	setp.eq.s32 	%p447, %r1787, 5;
	setp.eq.s32 	%p448, %r1787, 4;
	setp.eq.s32 	%p449, %r1787, 3;
	setp.eq.s32 	%p450, %r1787, 2;
	selp.b32 	%r1794, %r1788, %r37, %p450;
	selp.b32 	%r1795, %r1789, %r1794, %p449;
	selp.b32 	%r1796, %r1790, %r1795, %p448;
	selp.b32 	%r1797, %r1791, %r1796, %p447;
	selp.b32 	%r1798, %r1792, %r1797, %p446;
	selp.b32 	%r1799, %r1793, %r1798, %p445;
	add.s32 	%r1888, %r1799, %r1786;
$L__BB4_8:
	setp.eq.s32 	%p451, %r13, %r14;
	setp.eq.s32 	%p452, %r12, %r13;
	setp.eq.s32 	%p453, %r11, %r12;
	setp.eq.s32 	%p454, %r10, %r11;
	setp.eq.s32 	%p455, %r9, %r10;
	setp.eq.s32 	%p456, %r8, %r9;
	setp.eq.s32 	%p457, %r7, %r8;
	setp.ne.s32 	%p458, %r1893, 0;
	setp.eq.s32 	%p459, %r1893, 0;
	setp.eq.s32 	%p460, %r1884, 0;
	selp.b32 	%r1800, %r1886, 1, %p460;
	selp.b32 	%r1801, 1, %r1800, %p459;
	mul.lo.s32 	%r51, %r1801, %r16;
	selp.b32 	%r1802, 0, %r1888, %p459;
	add.s32 	%r52, %r1884, %r1802;
	selp.u32 	%r1803, 1, 0, %p457;
	add.s32 	%r53, %r52, %r1803;
	selp.b32 	%r1804, 1, %r51, %p457;
	mul.lo.s32 	%r54, %r17, %r1804;
	selp.u32 	%r1805, 1, 0, %p456;
	add.s32 	%r55, %r53, %r1805;
	selp.b32 	%r1806, 1, %r54, %p456;
	mul.lo.s32 	%r56, %r18, %r1806;
	add.s32 	%r57, %r30, %r1802;
	selp.b32 	%r1807, 1, %r56, %p455;
	mul.lo.s32 	%r58, %r19, %r1807;
	selp.u32 	%r1808, 1, 0, %p454;
	add.s32 	%r59, %r57, %r1808;
	selp.b32 	%r1809, 1, %r58, %p454;
	mul.lo.s32 	%r60, %r20, %r1809;
	add.s32 	%r61, %r31, %r1802;
	selp.b32 	%r1810, 1, %r60, %p453;
	mul.lo.s32 	%r62, %r21, %r1810;
	selp.u32 	%r1811, 1, 0, %p452;
	add.s32 	%r63, %r61, %r1811;
	selp.b32 	%r1812, 1, %r62, %p452;
	mul.lo.s32 	%r64, %r22, %r1812;
	add.s32 	%r65, %r32, %r1802;
	selp.b32 	%r1813, 1, %r64, %p451;
	mul.lo.s32 	%r66, %r23, %r1813;
	@%p458 bra 	$L__BB4_10;
	add.s32 	%r1815, %r38, %r37;
	add.s32 	%r1816, %r39, %r1815;
	add.s32 	%r1817, %r40, %r1816;
	add.s32 	%r1818, %r41, %r1817;
	add.s32 	%r1819, %r42, %r1818;
	add.s32 	%r1820, %r43, %r1819;
	add.s32 	%r1821, %r44, %r1820;
	mov.b64 	%rd296, {%r1821, %r46};
	add.s64 	%rd295, %rd1, 512;
	mov.b64 	%rd297, 101;
	// begin inline asm
	st.relaxed.gpu.v2.u64 [%rd295], {%rd296, %rd297};
	// end inline asm
	mov.b32 	%r1888, 0;
$L__BB4_10:
	add.s32 	%r1822, %r38, %r37;
	add.s32 	%r1823, %r39, %r1822;
	add.s32 	%r1824, %r40, %r1823;
	add.s32 	%r1825, %r41, %r1824;
	add.s32 	%r1826, %r42, %r1825;
	add.s32 	%r1827, %r43, %r1826;
	add.s32 	%r68, %r44, %r1827;
	setp.lt.s32 	%p461, %r68, 257;
	@%p461 bra 	$L__BB4_36;
	bar.sync 	0;
	@%p460 bra 	$L__BB4_13;
	shl.b32 	%r1828, %r1888, 3;
	mov.u32 	%r1829, _ZN6thrust24THRUST_300001_SM_1000_NS8cuda_cub4core6detail5shmemE;
	add.s32 	%r1830, %r1829, %r1828;
	st.shared.v2.u32 	[%r1830], {%r1885, %r1886};
$L__BB4_13:
	setp.ne.s32 	%p472, %r7, %r8;
	@%p472 bra 	$L__BB4_15;
	shl.b32 	%r1831, %r52, 3;
	mov.u32 	%r1832, _ZN6thrust24THRUST_300001_SM_1000_NS8cuda_cub4core6detail5shmemE;
	add.s32 	%r1833, %r1832, %r1831;
	st.shared.v2.u32 	[%r1833], {%r7, %r51};
$L__BB4_15:
	setp.ne.s32 	%p473, %r8, %r9;
	@%p473 bra 	$L__BB4_17;
	shl.b32 	%r1834, %r53, 3;
	mov.u32 	%r1835, _ZN6thrust24THRUST_300001_SM_1000_NS8cuda_cub4core6detail5shmemE;
	add.s32 	%r1836, %r1835, %r1834;
	st.shared.v2.u32 	[%r1836], {%r8, %r54};
$L__BB4_17:
	setp.ne.s32 	%p474, %r9, %r10;
	@%p474 bra 	$L__BB4_19;
	shl.b32 	%r1837, %r55, 3;
	mov.u32 	%r1838, _ZN6thrust24THRUST_300001_SM_1000_NS8cuda_cub4core6detail5shmemE;
	add.s32 	%r1839, %r1838, %r1837;
	st.shared.v2.u32 	[%r1839], {%r9, %r56};
$L__BB4_19:
	setp.ne.s32 	%p475, %r10, %r11;
	@%p475 bra 	$L__BB4_21;
	shl.b32 	%r1840, %r57, 3;
	mov.u32 	%r1841, _ZN6thrust24THRUST_300001_SM_1000_NS8cuda_cub4core6detail5shmemE;
	add.s32 	%r1842, %r1841, %r1840;
	st.shared.v2.u32 	[%r1842], {%r10, %r58};
$L__BB4_21:
	setp.ne.s32 	%p476, %r11, %r12;
	@%p476 bra 	$L__BB4_23;
	shl.b32 	%r1843, %r59, 3;
	mov.u32 	%r1844, _ZN6thrust24THRUST_300001_SM_1000_NS8cuda_cub4core6detail5shmemE;
	add.s32 	%r1845, %r1844, %r1843;
	st.shared.v2.u32 	[%r1845], {%r11, %r60};
$L__BB4_23:
	setp.ne.s32 	%p477, %r12, %r13;
	@%p477 bra 	$L__BB4_25;
	shl.b32 	%r1846, %r61, 3;
	mov.u32 	%r1847, _ZN6thrust24THRUST_300001_SM_1000_NS8cuda_cub4core6detail5shmemE;
	add.s32 	%r1848, %r1847, %r1846;
	st.shared.v2.u32 	[%r1848], {%r12, %r62};
$L__BB4_25:
	setp.ne.s32 	%p478, %r13, %r14;
	@%p478 bra 	$L__BB4_27;
	shl.b32 	%r1849, %r63, 3;
	mov.u32 	%r1850, _ZN6thrust24THRUST_300001_SM_1000_NS8cuda_cub4core6detail5shmemE;
	add.s32 	%r1851, %r1850, %r1849;
	st.shared.v2.u32 	[%r1851], {%r13, %r64};
$L__BB4_27:
	setp.ne.s32 	%p479, %r14, %r15;
	@%p479 bra 	$L__BB4_29;
	shl.b32 	%r1852, %r65, 3;
	mov.u32 	%r1853, _ZN6thrust24THRUST_300001_SM_1000_NS8cuda_cub4core6detail5shmemE;
	add.s32 	%r1854, %r1853, %r1852;
	st.shared.v2.u32 	[%r1854], {%r14, %r66};
$L__BB4_29:
	bar.sync 	0;
	setp.ge.u32 	%p480, %r1893, %r68;
	@%p480 bra 	$L__BB4_326;
	add.s32 	%r1855, %r38, %r39;
	add.s32 	%r1856, %r1855, %r40;
	add.s32 	%r1857, %r1856, %r41;
	add.s32 	%r1858, %r1857, %r42;
	add.s32 	%r1859, %r1858, %r43;
	add.s32 	%r1860, %r1859, %r44;
	add.s32 	%r1861, %r1860, %r37;
	not.b32 	%r1862, %r1893;
	add.s32 	%r69, %r1861, %r1862;
	and.b32  	%r1863, %r69, 768;
	setp.eq.s32 	%p481, %r1863, 768;
	@%p481 bra 	$L__BB4_33;
	shr.u32 	%r1864, %r69, 8;
	add.s32 	%r1865, %r1864, 1;
	and.b32  	%r1866, %r1865, 3;
	mul.wide.u32 	%rd325, %r1893, 4;
	add.s64 	%rd331, %rd5, %rd325;
	add.s64 	%rd330, %rd4, %rd325;
	shl.b32 	%r1867, %r1893, 3;
	mov.u32 	%r1868, _ZN6thrust24THRUST_300001_SM_1000_NS8cuda_cub4core6detail5shmemE;
	add.s32 	%r1890, %r1868, %r1867;
	neg.s32 	%r1889, %r1866;
	shl.b32 	%r1869, %r1865, 8;
	and.b32  	%r1870, %r1869, 768;
	add.s32 	%r1893, %r1893, %r1870;
$L__BB4_32:
	.pragma "nounroll";
	ld.shared.v2.u32 	{%r1871, %r1872}, [%r1890];
	st.global.u32 	[%rd330], %r1871;
	st.global.u32 	[%rd331], %r1872;
	add.s64 	%rd331, %rd331, 1024;
	add.s64 	%rd330, %rd330, 1024;
	add.s32 	%r1890, %r1890, 2048;
	add.s32 	%r1889, %r1889, 1;
	setp.ne.s32 	%p482, %r1889, 0;
	@%p482 bra 	$L__BB4_32;
$L__BB4_33:
	setp.lt.u32 	%p483, %r69, 768;
	@%p483 bra 	$L__BB4_326;
	mul.wide.u32 	%rd326, %r1893, 4;
	add.s64 	%rd327, %rd326, 2048;
	add.s64 	%rd333, %rd4, %rd327;
	add.s64 	%rd332, %rd5, %rd327;
	shl.b32 	%r1873, %r1893, 3;
	mov.u32 	%r1874, _ZN6thrust24THRUST_300001_SM_1000_NS8cuda_cub4core6detail5shmemE;
	add.s32 	%r1875, %r1873, %r1874;
	add.s32 	%r1892, %r1875, 4096;
$L__BB4_35:
	ld.shared.v2.u32 	{%r1876, %r1877}, [%r1892+-4096];
	st.global.u32 	[%rd333+-2048], %r1876;
	st.global.u32 	[%rd332+-2048], %r1877;
	ld.shared.v2.u32 	{%r1878, %r1879}, [%r1892+-2048];
	st.global.u32 	[%rd333+-1024], %r1878;
	st.global.u32 	[%rd332+-1024], %r1879;
	ld.shared.v2.u32 	{%r1880, %r1881}, [%r1892];
	st.global.u32 	[%rd333], %r1880;
	st.global.u32 	[%rd332], %r1881;
	ld.shared.v2.u32 	{%r1882, %r1883}, [%r1892+2048];
	st.global.u32 	[%rd333+1024], %r1882;
	st.global.u32 	[%rd332+1024], %r1883;
	add.s32 	%r1893, %r1893, 1024;
	add.s64 	%rd333, %rd333, 4096;
	add.s64 	%rd332, %rd332, 4096;
	add.s32 	%r1892, %r1892, 8192;
	setp.lt.s32 	%p484, %r1893, %r68;
	@%p484 bra 	$L__BB4_35;
	bra.uni 	$L__BB4_326;
$L__BB4_36:
	@%p460 bra 	$L__BB4_38;
	mul.wide.s32 	%rd298, %r1888, 4;
	add.s64 	%rd299, %rd4, %rd298;
	st.global.u32 	[%rd299], %r1885;
	add.s64 	%rd300, %rd5, %rd298;
	st.global.u32 	[%rd300], %r1886;
$L__BB4_38:
	setp.ne.s32 	%p463, %r7, %r8;
	@%p463 bra 	$L__BB4_40;
	mul.wide.s32 	%rd301, %r52, 4;
	add.s64 	%rd302, %rd4, %rd301;
	st.global.u32 	[%rd302], %r7;
	add.s64 	%rd303, %rd5, %rd301;
	st.global.u32 	[%rd303], %r51;
$L__BB4_40:
	setp.ne.s32 	%p464, %r8, %r9;
	@%p464 bra 	$L__BB4_42;
	mul.wide.s32 	%rd304, %r53, 4;
	add.s64 	%rd305, %rd4, %rd304;
	st.global.u32 	[%rd305], %r8;
	add.s64 	%rd306, %rd5, %rd304;
	st.global.u32 	[%rd306], %r54;
$L__BB4_42:
	setp.ne.s32 	%p465, %r9, %r10;
	@%p465 bra 	$L__BB4_44;
	mul.wide.s32 	%rd307, %r55, 4;
	add.s64 	%rd308, %rd4, %rd307;
	st.global.u32 	[%rd308], %r9;
	add.s64 	%rd309, %rd5, %rd307;
	st.global.u32 	[%rd309], %r56;
$L__BB4_44:
	setp.ne.s32 	%p466, %r10, %r11;
	@%p466 bra 	$L__BB4_46;
	mul.wide.s32 	%rd310, %r57, 4;
	add.s64 	%rd311, %rd4, %rd310;
	st.global.u32 	[%rd311], %r10;
	add.s64 	%rd312, %rd5, %rd310;
	st.global.u32 	[%rd312], %r58;
$L__BB4_46:
	setp.ne.s32 	%p467, %r11, %r12;
	@%p467 bra 	$L__BB4_48;
	mul.wide.s32 	%rd313, %r59, 4;
	add.s64 	%rd314, %rd4, %rd313;
	st.global.u32 	[%rd314], %r11;
	add.s64 	%rd315, %rd5, %rd313;
	st.global.u32 	[%rd315], %r60;
$L__BB4_48:
	setp.ne.s32 	%p468, %r12, %r13;
	@%p468 bra 	$L__BB4_50;
	mul.wide.s32 	%rd316, %r61, 4;
	add.s64 	%rd317, %rd4, %rd316;
	st.global.u32 	[%rd317], %r12;
	add.s64 	%rd318, %rd5, %rd316;
	st.global.u32 	[%rd318], %r62;
$L__BB4_50:
	setp.ne.s32 	%p469, %r13, %r14;
	@%p469 bra 	$L__BB4_52;
	mul.wide.s32 	%rd319, %r63, 4;
	add.s64 	%rd320, %rd4, %rd319;
	st.global.u32 	[%rd320], %r13;
	add.s64 	%rd321, %rd5, %rd319;
	st.global.u32 	[%rd321], %r64;
$L__BB4_52:
	setp.ne.s32 	%p470, %r14, %r15;
	@%p470 bra 	$L__BB4_326;
	mul.wide.s32 	%rd322, %r65, 4;
	add.s64 	%rd323, %rd4, %rd322;
	st.global.u32 	[%rd323], %r14;
	add.s64 	%rd324, %rd5, %rd322;
	st.global.u32 	[%rd324], %r66;
	bra.uni 	$L__BB4_326;
$L__BB4_54:
	mov.u32 	%r1909, %tid.x;
	and.b32  	%r1199, %r1909, 31;
	and.b32  	%r1200, %r1909, 992;
	add.s32 	%r1201, %r2, %r1199;
	mad.lo.s32 	%r84, %r1200, 9, %r1201;
	mul.wide.u32 	%rd211, %r84, 4;
	add.s64 	%rd202, %rd2, %rd211;
	// begin inline asm
	ld.global.nc.u32 %r1188, [%rd202];
	// end inline asm
	add.s64 	%rd203, %rd202, 128;
	// begin inline asm
	ld.global.nc.u32 %r1189, [%rd203];
	// end inline asm
	add.s64 	%rd204, %rd202, 256;
	// begin inline asm
	ld.global.nc.u32 %r1190, [%rd204];
	// end inline asm
	add.s64 	%rd205, %rd202, 384;
	// begin inline asm
	ld.global.nc.u32 %r1191, [%rd205];
	// end inline asm
	add.s64 	%rd206, %rd202, 512;
	// begin inline asm
	ld.global.nc.u32 %r1192, [%rd206];
	// end inline asm
	add.s64 	%rd207, %rd202, 640;
	// begin inline asm
	ld.global.nc.u32 %r1193, [%rd207];
	// end inline asm
	add.s64 	%rd208, %rd202, 768;
	// begin inline asm
	ld.global.nc.u32 %r1194, [%rd208];
	// end inline asm
	add.s64 	%rd209, %rd202, 896;
	// begin inline asm
	ld.global.nc.u32 %r1195, [%rd209];
	// end inline asm
	add.s64 	%rd210, %rd202, 1024;
	// begin inline asm
	ld.global.nc.u32 %r1196, [%rd210];
	// end inline asm
	// begin inline asm
	mov.u32 %r1197, %laneid;
	// end inline asm
	shr.u32 	%r86, %r1909, 5;
	mad.lo.s32 	%r1202, %r86, 288, %r1197;
	shl.b32 	%r1203, %r1202, 2;
	mov.u32 	%r1204, _ZN6thrust24THRUST_300001_SM_1000_NS8cuda_cub4core6detail5shmemE;
	add.s32 	%r87, %r1204, %r1203;
	st.shared.u32 	[%r87], %r1188;
	st.shared.u32 	[%r87+128], %r1189;
	st.shared.u32 	[%r87+256], %r1190;
	st.shared.u32 	[%r87+384], %r1191;
	st.shared.u32 	[%r87+512], %r1192;
	st.shared.u32 	[%r87+640], %r1193;
	st.shared.u32 	[%r87+768], %r1194;
	st.shared.u32 	[%r87+896], %r1195;
	st.shared.u32 	[%r87+1024], %r1196;
	bar.warp.sync 	-1;
	shl.b32 	%r1205, %r1197, 5;
	add.s32 	%r88, %r87, %r1205;
	ld.shared.u32 	%r89, [%r88];
	ld.shared.u32 	%r90, [%r88+4];
	ld.shared.u32 	%r91, [%r88+8];
	ld.shared.u32 	%r92, [%r88+12];
	ld.shared.u32 	%r93, [%r88+16];
	ld.shared.u32 	%r94, [%r88+20];
	ld.shared.u32 	%r95, [%r88+24];
	ld.shared.u32 	%r96, [%r88+28];
	ld.shared.u32 	%r97, [%r88+32];
	setp.ne.s32 	%p299, %r1909, 0;
	mov.b32 	%r1895, 0;
	@%p299 bra 	$L__BB4_56;
	mul.wide.u32 	%rd213, %r2, 4;
	add.s64 	%rd214, %rd2, %rd213;
	add.s64 	%rd212, %rd214, -4;
	// begin inline asm
	ld.global.nc.u32 %r1895, [%rd212];
	// end inline asm
$L__BB4_56:
	setp.eq.s32 	%p300, %r1909, 0;
	bar.sync 	0;
	add.s64 	%rd215, %rd3, %rd211;
	// begin inline asm
	ld.global.nc.u32 %r1207, [%rd215];
	// end inline asm
	add.s64 	%rd216, %rd215, 128;
	// begin inline asm
	ld.global.nc.u32 %r1208, [%rd216];
	// end inline asm
	add.s64 	%rd217, %rd215, 256;
	// begin inline asm
	ld.global.nc.u32 %r1209, [%rd217];
	// end inline asm
	add.s64 	%rd218, %rd215, 384;
	// begin inline asm
	ld.global.nc.u32 %r1210, [%rd218];
	// end inline asm
	add.s64 	%rd219, %rd215, 512;
	// begin inline asm
	ld.global.nc.u32 %r1211, [%rd219];
	// end inline asm
	add.s64 	%rd220, %rd215, 640;
	// begin inline asm
	ld.global.nc.u32 %r1212, [%rd220];
	// end inline asm
	add.s64 	%rd221, %rd215, 768;
	// begin inline asm
	ld.global.nc.u32 %r1213, [%rd221];
	// end inline asm
	add.s64 	%rd222, %rd215, 896;
	// begin inline asm
	ld.global.nc.u32 %r1214, [%rd222];
	// end inline asm
	add.s64 	%rd223, %rd215, 1024;
	// begin inline asm
	ld.global.nc.u32 %r1215, [%rd223];
	// end inline asm
	st.shared.u32 	[%r87], %r1207;
	st.shared.u32 	[%r87+128], %r1208;
	st.shared.u32 	[%r87+256], %r1209;
	st.shared.u32 	[%r87+384], %r1210;
	st.shared.u32 	[%r87+512], %r1211;
	st.shared.u32 	[%r87+640], %r1212;
	st.shared.u32 	[%r87+768], %r1213;
	st.shared.u32 	[%r87+896], %r1214;
	st.shared.u32 	[%r87+1024], %r1215;
	bar.warp.sync 	-1;
	ld.shared.u32 	%r100, [%r88];
	ld.shared.u32 	%r101, [%r88+4];
	ld.shared.u32 	%r102, [%r88+8];
	ld.shared.u32 	%r103, [%r88+12];
	ld.shared.u32 	%r104, [%r88+16];
	ld.shared.u32 	%r105, [%r88+20];
	ld.shared.u32 	%r106, [%r88+24];
	ld.shared.u32 	%r107, [%r88+28];
	ld.shared.u32 	%r108, [%r88+32];
	bar.sync 	0;
	shl.b32 	%r1216, %r1909, 2;
	add.s32 	%r1218, %r1204, %r1216;
	add.s32 	%r109, %r1218, 1148;
	st.shared.u32 	[%r1218+1148], %r97;
	bar.sync 	0;
	@%p300 bra 	$L__BB4_58;
	ld.shared.u32 	%r1895, [%r109+-4];
$L__BB4_58:
	setp.eq.s32 	%p301, %r1895, %r89;
	selp.u32 	%r1279, 1, 0, %p301;
	setp.eq.s32 	%p302, %r89, %r90;
	selp.u32 	%r1280, 1, 0, %p302;
	setp.eq.s32 	%p303, %r90, %r91;
	selp.u32 	%r1281, 1, 0, %p303;
	setp.eq.s32 	%p304, %r91, %r92;
	selp.u32 	%r1282, 1, 0, %p304;
	setp.eq.s32 	%p305, %r92, %r93;
	selp.u32 	%r1283, 1, 0, %p305;
	setp.eq.s32 	%p306, %r93, %r94;
	selp.u32 	%r1284, 1, 0, %p306;
	setp.eq.s32 	%p307, %r94, %r95;
	selp.u32 	%r1285, 1, 0, %p307;
	setp.eq.s32 	%p308, %r95, %r96;
	selp.u32 	%r1286, 1, 0, %p308;
	setp.eq.s32 	%p309, %r96, %r97;
	selp.u32 	%r1287, 1, 0, %p309;
	add.s32 	%r1288, %r1280, %r1279;
	selp.b32 	%r1289, 1, %r100, %p302;
	mul.lo.s32 	%r1290, %r101, %r1289;
	add.s32 	%r1291, %r1288, %r1281;
	selp.b32 	%r1292, 1, %r1290, %p303;
	mul.lo.s32 	%r1293, %r102, %r1292;
	add.s32 	%r1294, %r1291, %r1282;
	selp.b32 	%r1295, 1, %r1293, %p304;
	mul.lo.s32 	%r1296, %r103, %r1295;
	add.s32 	%r1297, %r1294, %r1283;
	selp.b32 	%r1298, 1, %r1296, %p305;
	mul.lo.s32 	%r1299, %r104, %r1298;
	add.s32 	%r1300, %r1297, %r1284;
	selp.b32 	%r1301, 1, %r1299, %p306;
	mul.lo.s32 	%r1302, %r105, %r1301;
	add.s32 	%r1303, %r1300, %r1285;
	selp.b32 	%r1304, 1, %r1302, %p307;
	mul.lo.s32 	%r1305, %r106, %r1304;
	add.s32 	%r1306, %r1303, %r1286;
	selp.b32 	%r1307, 1, %r1305, %p308;
	mul.lo.s32 	%r1308, %r107, %r1307;
	add.s32 	%r1220, %r1306, %r1287;
	selp.b32 	%r1309, 1, %r1308, %p309;
	mul.lo.s32 	%r1225, %r108, %r1309;
	mov.b32 	%r1276, 1;
	mov.b32 	%r1277, 0;
	mov.b32 	%r1278, -1;
	// begin inline asm
	shfl.sync.up.b32 %r1219, %r1220, %r1276, %r1277, %r1278;
	// end inline asm
	// begin inline asm
	shfl.sync.up.b32 %r1224, %r1225, %r1276, %r1277, %r1278;
	// end inline asm
	setp.eq.s32 	%p310, %r1220, 0;
	selp.b32 	%r1310, %r1224, 1, %p310;
	setp.lt.s32 	%p311, %r1197, 1;
	selp.b32 	%r1311, 0, %r1219, %p311;
	add.s32 	%r1230, %r1311, %r1220;
	selp.b32 	%r1312, 1, %r1310, %p311;
	mul.lo.s32 	%r1235, %r1312, %r1225;
	mov.b32 	%r1236, 2;
	// begin inline asm
	shfl.sync.up.b32 %r1229, %r1230, %r1236, %r1277, %r1278;
	// end inline asm
	// begin inline asm
	shfl.sync.up.b32 %r1234, %r1235, %r1236, %r1277, %r1278;
	// end inline asm
	setp.eq.s32 	%p312, %r1230, 0;
	selp.b32 	%r1313, %r1234, 1, %p312;
	setp.lt.s32 	%p313, %r1197, 2;
	selp.b32 	%r1314, 0, %r1229, %p313;
	add.s32 	%r1240, %r1314, %r1230;
	selp.b32 	%r1315, 1, %r1313, %p313;
	mul.lo.s32 	%r1245, %r1315, %r1235;
	mov.b32 	%r1246, 4;
	// begin inline asm
	shfl.sync.up.b32 %r1239, %r1240, %r1246, %r1277, %r1278;
	// end inline asm
	// begin inline asm
	shfl.sync.up.b32 %r1244, %r1245, %r1246, %r1277, %r1278;
	// end inline asm
	setp.eq.s32 	%p314, %r1240, 0;
	selp.b32 	%r1316, %r1244, 1, %p314;
	setp.lt.s32 	%p315, %r1197, 4;
	selp.b32 	%r1317, 0, %r1239, %p315;
	add.s32 	%r1250, %r1317, %r1240;
	selp.b32 	%r1318, 1, %r1316, %p315;
	mul.lo.s32 	%r1255, %r1318, %r1245;
	mov.b32 	%r1256, 8;
	// begin inline asm
	shfl.sync.up.b32 %r1249, %r1250, %r1256, %r1277, %r1278;
	// end inline asm
	// begin inline asm
	shfl.sync.up.b32 %r1254, %r1255, %r1256, %r1277, %r1278;
	// end inline asm
	setp.eq.s32 	%p316, %r1250, 0;
	selp.b32 	%r1319, %r1254, 1, %p316;
	setp.lt.s32 	%p317, %r1197, 8;
	selp.b32 	%r1320, 0, %r1249, %p317;
	add.s32 	%r1260, %r1320, %r1250;
	selp.b32 	%r1321, 1, %r1319, %p317;
	mul.lo.s32 	%r1265, %r1321, %r1255;
	mov.b32 	%r1266, 16;
	// begin inline asm
	shfl.sync.up.b32 %r1259, %r1260, %r1266, %r1277, %r1278;
	// end inline asm
	// begin inline asm
	shfl.sync.up.b32 %r1264, %r1265, %r1266, %r1277, %r1278;
	// end inline asm
	setp.eq.s32 	%p318, %r1260, 0;
	selp.b32 	%r1322, %r1264, 1, %p318;
	setp.lt.s32 	%p319, %r1197, 16;
	selp.b32 	%r1323, 0, %r1259, %p319;
	add.s32 	%r1270, %r1323, %r1260;
	selp.b32 	%r1324, 1, %r1322, %p319;
	mul.lo.s32 	%r1275, %r1324, %r1265;
	// begin inline asm
	shfl.sync.up.b32 %r1899, %r1270, %r1276, %r1277, %r1278;
	// end inline asm
	// begin inline asm
	shfl.sync.up.b32 %r1900, %r1275, %r1276, %r1277, %r1278;
	// end inline asm
	setp.ne.s32 	%p320, %r1197, 31;
	@%p320 bra 	$L__BB4_60;
	shl.b32 	%r1325, %r86, 3;
	mov.u32 	%r1326, _ZN6thrust24THRUST_300001_SM_1000_NS8cuda_cub4core6detail5shmemE;
	add.s32 	%r1327, %r1326, %r1325;
	st.shared.v2.u32 	[%r1327], {%r1270, %r1275};
$L__BB4_60:
	bar.sync 	0;
	ld.shared.v4.u32 	{%r1328, %r1329, %r1330, %r1331}, [_ZN6thrust24THRUST_300001_SM_1000_NS8cuda_cub4core6detail5shmemE];
	add.s32 	%r1332, %r1330, %r1328;
	setp.eq.s32 	%p321, %r1330, 0;
	selp.b32 	%r1333, %r1329, 1, %p321;
	mul.lo.s32 	%r1334, %r1333, %r1331;
	setp.eq.s32 	%p322, %r86, 2;
	selp.b32 	%r1335, %r1332, %r1328, %p322;
	selp.b32 	%r1336, %r1334, %r1329, %p322;
	ld.shared.v4.u32 	{%r1337, %r1338, %r1339, %r1340}, [_ZN6thrust24THRUST_300001_SM_1000_NS8cuda_cub4core6detail5shmemE+16];
	add.s32 	%r1341, %r1337, %r1332;
	setp.eq.s32 	%p323, %r1337, 0;
	selp.b32 	%r1342, %r1334, 1, %p323;
	mul.lo.s32 	%r1343, %r1342, %r1338;
	setp.eq.s32 	%p324, %r86, 3;
	selp.b32 	%r1344, %r1341, %r1335, %p324;
	selp.b32 	%r1345, %r1343, %r1336, %p324;
	add.s32 	%r1346, %r1339, %r1341;
	setp.eq.s32 	%p325, %r1339, 0;
	selp.b32 	%r1347, %r1343, 1, %p325;
	mul.lo.s32 	%r1348, %r1347, %r1340;
	setp.eq.s32 	%p326, %r86, 4;
	selp.b32 	%r1349, %r1346, %r1344, %p326;
	selp.b32 	%r1350, %r1348, %r1345, %p326;
	ld.shared.v4.u32 	{%r1351, %r1352, %r1353, %r1354}, [_ZN6thrust24THRUST_300001_SM_1000_NS8cuda_cub4core6detail5shmemE+32];
	add.s32 	%r1355, %r1351, %r1346;
	setp.eq.s32 	%p327, %r1351, 0;
	selp.b32 	%r1356, %r1348, 1, %p327;
	mul.lo.s32 	%r1357, %r1356, %r1352;
	setp.eq.s32 	%p328, %r86, 5;
	selp.b32 	%r1358, %r1355, %r1349, %p328;
	selp.b32 	%r1359, %r1357, %r1350, %p328;
	add.s32 	%r1360, %r1353, %r1355;
	setp.eq.s32 	%p329, %r1353, 0;
	selp.b32 	%r1361, %r1357, 1, %p329;
	mul.lo.s32 	%r1362, %r1361, %r1354;
	setp.eq.s32 	%p330, %r86, 6;
	selp.b32 	%r1363, %r1360, %r1358, %p330;
	selp.b32 	%r1364, %r1362, %r1359, %p330;
	ld.shared.v4.u32 	{%r1365, %r1366, %r1367, %r1368}, [_ZN6thrust24THRUST_300001_SM_1000_NS8cuda_cub4core6detail5shmemE+48];
	add.s32 	%r1369, %r1365, %r1360;
	setp.eq.s32 	%p331, %r1365, 0;
	selp.b32 	%r1370, %r1362, 1, %p331;
	mul.lo.s32 	%r1371, %r1370, %r1366;
	setp.eq.s32 	%p332, %r86, 7;
	selp.b32 	%r116, %r1369, %r1363, %p332;
	selp.b32 	%r117, %r1371, %r1364, %p332;
	add.s32 	%r118, %r1367, %r1369;
	setp.eq.s32 	%p333, %r1367, 0;
	selp.b32 	%r1372, %r1371, 1, %p333;
	mul.lo.s32 	%r119, %r1372, %r1368;
	setp.lt.u32 	%p334, %r1909, 32;
	@%p334 bra 	$L__BB4_62;
	setp.eq.s32 	%p335, %r1899, 0;
	selp.b32 	%r1373, %r117, 1, %p335;
	mul.lo.s32 	%r1374, %r1373, %r1900;
	setp.eq.s32 	%p336, %r1197, 0;
	selp.b32 	%r1375, 0, %r1899, %p336;
	add.s32 	%r1899, %r116, %r1375;
	selp.b32 	%r1900, %r117, %r1374, %p336;
	bra.uni 	$L__BB4_78;
$L__BB4_62:
	setp.ne.s32 	%p337, %r1909, 0;
	mul.wide.u32 	%rd225, %r1, 16;
	add.s64 	%rd18, %rd1, %rd225;
	@%p337 bra 	$L__BB4_64;
	st.shared.u32 	[_ZN6thrust24THRUST_300001_SM_1000_NS8cuda_cub4core6detail5shmemE+116], %r118;
	st.shared.u32 	[_ZN6thrust24THRUST_300001_SM_1000_NS8cuda_cub4core6detail5shmemE+120], %r119;
	mov.b64 	%rd227, {%r118, %r119};
	add.s64 	%rd226, %rd18, 512;
	mov.b64 	%rd228, 100;
	// begin inline asm
	st.relaxed.gpu.v2.u64 [%rd226], {%rd227, %rd228};
	// end inline asm
$L__BB4_64:
	mov.u32 	%r1376, %nctaid.x;
	setp.gt.u32 	%p338, %r1376, 499;
	@%p338 bra 	$L__BB4_66;
	membar.cta;
	bra.uni 	$L__BB4_67;
$L__BB4_66:
	mov.b32 	%r1377, 450;
	// begin inline asm
	nanosleep.u32 %r1377;
	// end inline asm
$L__BB4_67:
	mul.wide.u32 	%rd229, %r1909, 16;
	xor.b64  	%rd230, %rd229, -16;
	add.s64 	%rd231, %rd18, %rd230;
	add.s64 	%rd19, %rd231, 512;
$L__BB4_68:
	// begin inline asm
	ld.relaxed.gpu.v2.u64 {%rd232, %rd334}, [%rd19];
	// end inline asm
	setp.eq.s64 	%p339, %rd334, 99;
	mov.b32 	%r1378, -1;
	vote.sync.any.pred 	%p340, %p339, %r1378;
	@%p340 bra 	$L__BB4_68;
	mov.b64 	{%r1382, %r1387}, %rd232;
	setp.eq.s64 	%p341, %rd334, 101;
	mov.b32 	%r1430, -1;
	vote.sync.ballot.b32 	%r1431, %p341, %r1430;
	// begin inline asm
	mov.u32 %r1380, %lanemask_ge;
	// end inline asm
	and.b32  	%r1432, %r1431, %r1380;
	or.b32  	%r1433, %r1432, -2147483648;
	add.s32 	%r1434, %r1433, -1;
	not.b32 	%r1435, %r1433;
	and.b32  	%r1436, %r1435, %r1434;
	popc.b32 	%r1384, %r1436;
	mov.b32 	%r1388, 1;
	// begin inline asm
	shfl.sync.down.b32 %r1381, %r1382, %r1388, %r1384, %r1430;
	// end inline asm
	// begin inline asm
	shfl.sync.down.b32 %r1386, %r1387, %r1388, %r1384, %r1430;
	// end inline asm
	setp.lt.s32 	%p343, %r1197, %r1384;
	setp.eq.s32 	%p344, %r1382, 0;
	selp.b32 	%r1437, %r1381, 0, %p343;
	add.s32 	%r1392, %r1437, %r1382;
	selp.b32 	%r1438, %r1386, 1, %p344;
	selp.b32 	%r1439, %r1438, 1, %p343;
	mul.lo.s32 	%r1397, %r1439, %r1387;
	mov.b32 	%r1398, 2;
	// begin inline asm
	shfl.sync.down.b32 %r1391, %r1392, %r1398, %r1384, %r1430;
	// end inline asm
	// begin inline asm
	shfl.sync.down.b32 %r1396, %r1397, %r1398, %r1384, %r1430;
	// end inline asm
	add.s32 	%r1440, %r1197, 2;
	setp.gt.s32 	%p345, %r1440, %r1384;
	setp.eq.s32 	%p346, %r1392, 0;
	selp.b32 	%r1441, %r1396, 1, %p346;
	selp.b32 	%r1442, 0, %r1391, %p345;
	add.s32 	%r1402, %r1392, %r1442;
	selp.b32 	%r1443, 1, %r1441, %p345;
	mul.lo.s32 	%r1407, %r1443, %r1397;
	mov.b32 	%r1408, 4;
	// begin inline asm
	shfl.sync.down.b32 %r1401, %r1402, %r1408, %r1384, %r1430;
	// end inline asm
	// begin inline asm
	shfl.sync.down.b32 %r1406, %r1407, %r1408, %r1384, %r1430;
	// end inline asm
	add.s32 	%r1444, %r1197, 4;
	setp.gt.s32 	%p347, %r1444, %r1384;
	setp.eq.s32 	%p348, %r1402, 0;
	selp.b32 	%r1445, %r1406, 1, %p348;
	selp.b32 	%r1446, 0, %r1401, %p347;
	add.s32 	%r1412, %r1402, %r1446;
	selp.b32 	%r1447, 1, %r1445, %p347;
	mul.lo.s32 	%r1417, %r1407, %r1447;
	mov.b32 	%r1418, 8;
	// begin inline asm
	shfl.sync.down.b32 %r1411, %r1412, %r1418, %r1384, %r1430;
	// end inline asm
	// begin inline asm
	shfl.sync.down.b32 %r1416, %r1417, %r1418, %r1384, %r1430;
	// end inline asm
	add.s32 	%r1448, %r1197, 8;
	setp.gt.s32 	%p349, %r1448, %r1384;
	setp.eq.s32 	%p350, %r1412, 0;
	selp.b32 	%r1449, %r1416, 1, %p350;
	selp.b32 	%r1450, 0, %r1411, %p349;
	add.s32 	%r1422, %r1412, %r1450;
	selp.b32 	%r1451, 1, %r1449, %p349;
	mul.lo.s32 	%r1427, %r1417, %r1451;
	mov.b32 	%r1428, 16;
	// begin inline asm
	shfl.sync.down.b32 %r1421, %r1422, %r1428, %r1384, %r1430;
	// end inline asm
	// begin inline asm
	shfl.sync.down.b32 %r1426, %r1427, %r1428, %r1384, %r1430;
	// end inline asm
	add.s32 	%r1452, %r1197, 16;
	setp.gt.s32 	%p351, %r1452, %r1384;
	setp.eq.s32 	%p352, %r1422, 0;
	selp.b32 	%r1453, %r1426, 1, %p352;
	selp.b32 	%r1454, 0, %r1421, %p351;
	add.s32 	%r1896, %r1454, %r1422;
	selp.b32 	%r1455, 1, %r1453, %p351;
	mul.lo.s32 	%r1897, %r1427, %r1455;
	not.b32 	%r1456, %r1909;
	add.s32 	%r1898, %r1, %r1456;
	add.s64 	%rd22, %rd1, 512;
$L__BB4_70:
	setp.ne.s64 	%p353, %rd334, 101;
	mov.b32 	%r1457, -1;
	vote.sync.all.pred 	%p354, %p353, %r1457;
	not.pred 	%p355, %p354;
	@%p355 bra 	$L__BB4_74;
	mul.wide.s32 	%rd274, %r1898, 16;
	add.s64 	%rd275, %rd22, %rd274;
	add.s64 	%rd273, %rd275, -512;
$L__BB4_72:
	// begin inline asm
	ld.relaxed.gpu.v2.u64 {%rd271, %rd334}, [%rd273];
	// end inline asm
	setp.eq.s64 	%p393, %rd334, 99;
	mov.b32 	%r1540, -1;
	vote.sync.any.pred 	%p394, %p393, %r1540;
	@%p394 bra 	$L__BB4_72;
	mov.b64 	{%r1543, %r1548}, %rd271;
	setp.eq.s64 	%p395, %rd334, 101;
	mov.b32 	%r1591, -1;
	vote.sync.ballot.b32 	%r1592, %p395, %r1591;
	and.b32  	%r1593, %r1592, %r1380;
	or.b32  	%r1594, %r1593, -2147483648;
	add.s32 	%r1595, %r1594, -1;
	not.b32 	%r1596, %r1594;
	and.b32  	%r1597, %r1596, %r1595;
	popc.b32 	%r1545, %r1597;
	mov.b32 	%r1549, 1;
	// begin inline asm
	shfl.sync.down.b32 %r1542, %r1543, %r1549, %r1545, %r1591;
	// end inline asm
	// begin inline asm
	shfl.sync.down.b32 %r1547, %r1548, %r1549, %r1545, %r1591;
	// end inline asm
	setp.lt.s32 	%p397, %r1197, %r1545;
	setp.eq.s32 	%p398, %r1543, 0;
	selp.b32 	%r1598, %r1542, 0, %p397;
	add.s32 	%r1553, %r1598, %r1543;
	selp.b32 	%r1599, %r1547, 1, %p398;
	selp.b32 	%r1600, %r1599, 1, %p397;
	mul.lo.s32 	%r1558, %r1600, %r1548;
	mov.b32 	%r1559, 2;
	// begin inline asm
	shfl.sync.down.b32 %r1552, %r1553, %r1559, %r1545, %r1591;
	// end inline asm
	// begin inline asm
	shfl.sync.down.b32 %r1557, %r1558, %r1559, %r1545, %r1591;
	// end inline asm
	add.s32 	%r1601, %r1197, 2;
	setp.gt.s32 	%p399, %r1601, %r1545;
	setp.eq.s32 	%p400, %r1553, 0;
	selp.b32 	%r1602, %r1557, 1, %p400;
	selp.b32 	%r1603, 0, %r1552, %p399;
	add.s32 	%r1563, %r1553, %r1603;
	selp.b32 	%r1604, 1, %r1602, %p399;
	mul.lo.s32 	%r1568, %r1604, %r1558;
	mov.b32 	%r1569, 4;
	// begin inline asm
	shfl.sync.down.b32 %r1562, %r1563, %r1569, %r1545, %r1591;
	// end inline asm
	// begin inline asm
	shfl.sync.down.b32 %r1567, %r1568, %r1569, %r1545, %r1591;
	// end inline asm
	add.s32 	%r1605, %r1197, 4;
	setp.gt.s32 	%p401, %r1605, %r1545;
	setp.eq.s32 	%p402, %r1563, 0;
	selp.b32 	%r1606, %r1567, 1, %p402;
	selp.b32 	%r1607, 0, %r1562, %p401;
	add.s32 	%r1573, %r1563, %r1607;
	selp.b32 	%r1608, 1, %r1606, %p401;
	mul.lo.s32 	%r1578, %r1568, %r1608;
	mov.b32 	%r1579, 8;
	// begin inline asm
	shfl.sync.down.b32 %r1572, %r1573, %r1579, %r1545, %r1591;
	// end inline asm
	// begin inline asm
	shfl.sync.down.b32 %r1577, %r1578, %r1579, %r1545, %r1591;
	// end inline asm
	add.s32 	%r1609, %r1197, 8;
	setp.gt.s32 	%p403, %r1609, %r1545;
	setp.eq.s32 	%p404, %r1573, 0;
	selp.b32 	%r1610, %r1577, 1, %p404;
	selp.b32 	%r1611, 0, %r1572, %p403;
	add.s32 	%r1583, %r1573, %r1611;
	selp.b32 	%r1612, 1, %r1610, %p403;
	mul.lo.s32 	%r1588, %r1578, %r1612;
	mov.b32 	%r1589, 16;
	// begin inline asm
	shfl.sync.down.b32 %r1582, %r1583, %r1589, %r1545, %r1591;
	// end inline asm
	// begin inline asm
	shfl.sync.down.b32 %r1587, %r1588, %r1589, %r1545, %r1591;
	// end inline asm
	add.s32 	%r1613, %r1197, 16;
	setp.gt.s32 	%p405, %r1613, %r1545;
	setp.eq.s32 	%p406, %r1583, 0;
	selp.b32 	%r1614, %r1587, 1, %p406;
	selp.b32 	%r1615, 0, %r1582, %p405;
	selp.b32 	%r1616, 1, %r1614, %p405;
	mul.lo.s32 	%r1617, %r1588, %r1616;
	add.s32 	%r1618, %r1615, %r1896;
	add.s32 	%r129, %r1618, %r1583;
	setp.eq.s32 	%p407, %r1896, 0;
	selp.b32 	%r1619, %r1617, 1, %p407;
	mul.lo.s32 	%r1897, %r1619, %r1897;
	add.s32 	%r1898, %r1898, -32;
	mov.u32 	%r1896, %r129;
	bra.uni 	$L__BB4_70;
$L__BB4_74:
	@%p337 bra 	$L__BB4_76;
	add.s32 	%r1459, %r1896, %r118;
	setp.eq.s32 	%p357, %r118, 0;
	selp.b32 	%r1460, %r1897, 1, %p357;
	mul.lo.s32 	%r1461, %r1460, %r119;
	mov.b64 	%rd236, {%r1459, %r1461};
	add.s64 	%rd235, %rd18, 512;
	mov.b64 	%rd237, 101;
	// begin inline asm
	st.relaxed.gpu.v2.u64 [%rd235], {%rd236, %rd237};
	// end inline asm
	st.shared.u32 	[_ZN6thrust24THRUST_300001_SM_1000_NS8cuda_cub4core6detail5shmemE+100], %r1896;
	st.shared.v2.u32 	[_ZN6thrust24THRUST_300001_SM_1000_NS8cuda_cub4core6detail5shmemE+104], {%r1897, %r1459};
	st.shared.u32 	[_ZN6thrust24THRUST_300001_SM_1000_NS8cuda_cub4core6detail5shmemE+112], %r1461;
$L__BB4_76:
	setp.ne.s32 	%p358, %r1197, 0;
	@%p358 bra 	$L__BB4_78;
	st.shared.v2.u32 	[_ZN6thrust24THRUST_300001_SM_1000_NS8cuda_cub4core6detail5shmemE+72], {%r1896, %r1897};
	mov.u32 	%r1899, %r1896;
	mov.u32 	%r1900, %r1897;
$L__BB4_78:
	setp.eq.s32 	%p359, %r1909, 0;
	bar.sync 	0;
	@%p359 bra 	$L__BB4_80;
	ld.shared.v2.u32 	{%r1462, %r1463}, [_ZN6thrust24THRUST_300001_SM_1000_NS8cuda_cub4core6detail5shmemE+72];
	add.s32 	%r134, %r1462, %r1899;
	setp.eq.s32 	%p360, %r1899, 0;
	selp.b32 	%r1464, %r1463, 1, %p360;
	mul.lo.s32 	%r1900, %r1464, %r1900;
	mov.u32 	%r1899, %r134;
$L__BB4_80:
	setp.eq.s32 	%p361, %r95, %r96;
	setp.eq.s32 	%p362, %r94, %r95;
	setp.eq.s32 	%p363, %r93, %r94;
	setp.eq.s32 	%p364, %r92, %r93;
	setp.eq.s32 	%p365, %r91, %r92;
	setp.eq.s32 	%p366, %r90, %r91;
	setp.eq.s32 	%p367, %r89, %r90;
	setp.eq.s32 	%p368, %r1895, %r89;
	selp.u32 	%r1465, 1, 0, %p368;
	add.s32 	%r138, %r1899, %r1465;
	selp.b32 	%r1466, 1, %r1900, %p368;
	mul.lo.s32 	%r139, %r1466, %r100;
	selp.u32 	%r1467, 1, 0, %p367;
	add.s32 	%r1468, %r1467, %r1465;
	add.s32 	%r140, %r1468, %r1899;
	selp.b32 	%r1469, 1, %r139, %p367;
	mul.lo.s32 	%r141, %r101, %r1469;
	selp.u32 	%r1470, 1, 0, %p366;
	add.s32 	%r142, %r140, %r1470;
	selp.b32 	%r1471, 1, %r141, %p366;
	mul.lo.s32 	%r143, %r102, %r1471;
	selp.u32 	%r1472, 1, 0, %p365;
	add.s32 	%r144, %r142, %r1472;
	selp.b32 	%r1473, 1, %r143, %p365;
	mul.lo.s32 	%r145, %r103, %r1473;
	selp.u32 	%r1474, 1, 0, %p364;
	add.s32 	%r146, %r144, %r1474;
	selp.b32 	%r1475, 1, %r145, %p364;
	mul.lo.s32 	%r147, %r104, %r1475;
	selp.u32 	%r1476, 1, 0, %p363;
	add.s32 	%r148, %r146, %r1476;
	selp.b32 	%r1477, 1, %r147, %p363;
	mul.lo.s32 	%r149, %r105, %r1477;
	selp.u32 	%r1478, 1, 0, %p362;
	add.s32 	%r150, %r148, %r1478;
	selp.b32 	%r1479, 1, %r149, %p362;
	mul.lo.s32 	%r151, %r106, %r1479;
	selp.u32 	%r1480, 1, 0, %p361;
	add.s32 	%r152, %r150, %r1480;
	selp.b32 	%r1481, 1, %r151, %p361;
	mul.lo.s32 	%r153, %r107, %r1481;
	ld.shared.u32 	%r154, [_ZN6thrust24THRUST_300001_SM_1000_NS8cuda_cub4core6detail5shmemE+116];
	ld.shared.u32 	%r155, [_ZN6thrust24THRUST_300001_SM_1000_NS8cuda_cub4core6detail5shmemE+100];
	setp.lt.s32 	%p369, %r154, 257;
	@%p369 bra 	$L__BB4_106;
	setp.ne.s32 	%p379, %r1895, %r89;
	bar.sync 	0;
	@%p379 bra 	$L__BB4_83;
	sub.s32 	%r1482, %r1899, %r155;
	shl.b32 	%r1483, %r1482, 3;
	mov.u32 	%r1484, _ZN6thrust24THRUST_300001_SM_1000_NS8cuda_cub4core6detail5shmemE;
	add.s32 	%r1485, %r1484, %r1483;
	st.shared.v2.u32 	[%r1485], {%r89, %r1900};
$L__BB4_83:
	setp.ne.s32 	%p380, %r89, %r90;
	@%p380 bra 	$L__BB4_85;
	sub.s32 	%r1486, %r138, %r155;
	shl.b32 	%r1487, %r1486, 3;
	mov.u32 	%r1488, _ZN6thrust24THRUST_300001_SM_1000_NS8cuda_cub4core6detail5shmemE;
	add.s32 	%r1489, %r1488, %r1487;
	st.shared.v2.u32 	[%r1489], {%r89, %r139};
$L__BB4_85:
	setp.ne.s32 	%p381, %r90, %r91;
	@%p381 bra 	$L__BB4_87;
	sub.s32 	%r1490, %r140, %r155;
	shl.b32 	%r1491, %r1490, 3;
	mov.u32 	%r1492, _ZN6thrust24THRUST_300001_SM_1000_NS8cuda_cub4core6detail5shmemE;
	add.s32 	%r1493, %r1492, %r1491;
	st.shared.v2.u32 	[%r1493], {%r90, %r141};
$L__BB4_87:
	setp.ne.s32 	%p382, %r91, %r92;
	@%p382 bra 	$L__BB4_89;
	sub.s32 	%r1494, %r142, %r155;
	shl.b32 	%r1495, %r1494, 3;
	mov.u32 	%r1496, _ZN6thrust24THRUST_300001_SM_1000_NS8cuda_cub4core6detail5shmemE;
	add.s32 	%r1497, %r1496, %r1495;
	st.shared.v2.u32 	[%r1497], {%r91, %r143};
$L__BB4_89:
	setp.ne.s32 	%p383, %r92, %r93;
	@%p383 bra 	$L__BB4_91;
	sub.s32 	%r1498, %r144, %r155;
	shl.b32 	%r1499, %r1498, 3;
	mov.u32 	%r1500, _ZN6thrust24THRUST_300001_SM_1000_NS8cuda_cub4core6detail5shmemE;
	add.s32 	%r1501, %r1500, %r1499;
	st.shared.v2.u32 	[%r1501], {%r92, %r145};
$L__BB4_91:
	setp.ne.s32 	%p384, %r93, %r94;
	@%p384 bra 	$L__BB4_93;
	sub.s32 	%r1502, %r146, %r155;
	shl.b32 	%r1503, %r1502, 3;
	mov.u32 	%r1504, _ZN6thrust24THRUST_300001_SM_1000_NS8cuda_cub4core6detail5shmemE;
	add.s32 	%r1505, %r1504, %r1503;
	st.shared.v2.u32 	[%r1505], {%r93, %r147};
$L__BB4_93:
	setp.ne.s32 	%p385, %r94, %r95;
	@%p385 bra 	$L__BB4_95;
	sub.s32 	%r1506, %r148, %r155;
	shl.b32 	%r1507, %r1506, 3;
	mov.u32 	%r1508, _ZN6thrust24THRUST_300001_SM_1000_NS8cuda_cub4core6detail5shmemE;
	add.s32 	%r1509, %r1508, %r1507;
	st.shared.v2.u32 	[%r1509], {%r94, %r149};
$L__BB4_95:
	setp.ne.s32 	%p386, %r95, %r96;
	@%p386 bra 	$L__BB4_97;
	sub.s32 	%r1510, %r150, %r155;
	shl.b32 	%r1511, %r1510, 3;
	mov.u32 	%r1512, _ZN6thrust24THRUST_300001_SM_1000_NS8cuda_cub4core6detail5shmemE;
	add.s32 	%r1513, %r1512, %r1511;
	st.shared.v2.u32 	[%r1513], {%r95, %r151};
$L__BB4_97:
	setp.ne.s32 	%p387, %r96, %r97;
	@%p387 bra 	$L__BB4_99;
	sub.s32 	%r1514, %r152, %r155;
	shl.b32 	%r1515, %r1514, 3;
	mov.u32 	%r1516, _ZN6thrust24THRUST_300001_SM_1000_NS8cuda_cub4core6detail5shmemE;
	add.s32 	%r1517, %r1516, %r1515;
	st.shared.v2.u32 	[%r1517], {%r96, %r153};
$L__BB4_99:
	bar.sync 	0;
	setp.ge.s32 	%p388, %r1909, %r154;
	@%p388 bra 	$L__BB4_326;
	not.b32 	%r1518, %r1909;
	add.s32 	%r156, %r154, %r1518;
	and.b32  	%r1519, %r156, 768;
	setp.eq.s32 	%p389, %r1519, 768;
	@%p389 bra 	$L__BB4_103;
	shr.u32 	%r1520, %r156, 8;
	add.s32 	%r1521, %r1520, 1;
	and.b32  	%r1522, %r1521, 3;
	shl.b32 	%r1523, %r1909, 3;
	mov.u32 	%r1524, _ZN6thrust24THRUST_300001_SM_1000_NS8cuda_cub4core6detail5shmemE;
	add.s32 	%r1905, %r1524, %r1523;
	add.s32 	%r1904, %r1909, %r155;
	neg.s32 	%r1903, %r1522;
	shl.b32 	%r1525, %r1521, 8;
	and.b32  	%r1526, %r1525, 768;
	add.s32 	%r1909, %r1909, %r1526;
$L__BB4_102:
	.pragma "nounroll";
	mul.wide.s32 	%rd265, %r1904, 4;
	add.s64 	%rd266, %rd5, %rd265;
	add.s64 	%rd267, %rd4, %rd265;
	ld.shared.v2.u32 	{%r1527, %r1528}, [%r1905];
	st.global.u32 	[%rd267], %r1527;
	st.global.u32 	[%rd266], %r1528;
	add.s32 	%r1905, %r1905, 2048;
	add.s32 	%r1904, %r1904, 256;
	add.s32 	%r1903, %r1903, 1;
	setp.ne.s32 	%p390, %r1903, 0;
	@%p390 bra 	$L__BB4_102;
$L__BB4_103:
	setp.lt.u32 	%p391, %r156, 768;
	@%p391 bra 	$L__BB4_326;
	add.s64 	%rd26, %rd4, 2048;
	add.s32 	%r1908, %r1909, %r155;
	add.s64 	%rd27, %rd5, 2048;
	shl.b32 	%r1529, %r1909, 3;
	mov.u32 	%r1530, _ZN6thrust24THRUST_300001_SM_1000_NS8cuda_cub4core6detail5shmemE;
	add.s32 	%r1531, %r1529, %r1530;
	add.s32 	%r1907, %r1531, 4096;
$L__BB4_105:
	mul.wide.s32 	%rd268, %r1908, 4;
	add.s64 	%rd269, %rd26, %rd268;
	add.s64 	%rd270, %rd27, %rd268;
	ld.shared.v2.u32 	{%r1532, %r1533}, [%r1907+-4096];
	st.global.u32 	[%rd269+-2048], %r1532;
	st.global.u32 	[%rd270+-2048], %r1533;
	ld.shared.v2.u32 	{%r1534, %r1535}, [%r1907+-2048];
	st.global.u32 	[%rd269+-1024], %r1534;
	st.global.u32 	[%rd270+-1024], %r1535;
	ld.shared.v2.u32 	{%r1536, %r1537}, [%r1907];
	st.global.u32 	[%rd269], %r1536;
	st.global.u32 	[%rd270], %r1537;
	ld.shared.v2.u32 	{%r1538, %r1539}, [%r1907+2048];
	st.global.u32 	[%rd269+1024], %r1538;
	st.global.u32 	[%rd270+1024], %r1539;
	add.s32 	%r1909, %r1909, 1024;
	add.s32 	%r1908, %r1908, 1024;
	add.s32 	%r1907, %r1907, 8192;
	setp.lt.s32 	%p392, %r1909, %r154;
	@%p392 bra 	$L__BB4_105;
	bra.uni 	$L__BB4_326;
$L__BB4_106:
	setp.ne.s32 	%p370, %r1895, %r89;
	@%p370 bra 	$L__BB4_108;
	mul.wide.s32 	%rd238, %r1899, 4;
	add.s64 	%rd239, %rd4, %rd238;
	st.global.u32 	[%rd239], %r89;
	add.s64 	%rd240, %rd5, %rd238;
	st.global.u32 	[%rd240], %r1900;
$L__BB4_108:
	setp.ne.s32 	%p371, %r89, %r90;
	@%p371 bra 	$L__BB4_110;
	mul.wide.s32 	%rd241, %r138, 4;
	add.s64 	%rd242, %rd4, %rd241;
	st.global.u32 	[%rd242], %r89;
	add.s64 	%rd243, %rd5, %rd241;
	st.global.u32 	[%rd243], %r139;
$L__BB4_110:
	setp.ne.s32 	%p372, %r90, %r91;
	@%p372 bra 	$L__BB4_112;
	mul.wide.s32 	%rd244, %r140, 4;
	add.s64 	%rd245, %rd4, %rd244;
	st.global.u32 	[%rd245], %r90;
	add.s64 	%rd246, %rd5, %rd244;
	st.global.u32 	[%rd246], %r141;
$L__BB4_112:
	setp.ne.s32 	%p373, %r91, %r92;
	@%p373 bra 	$L__BB4_114;
	mul.wide.s32 	%rd247, %r142, 4;
	add.s64 	%rd248, %rd4, %rd247;
	st.global.u32 	[%rd248], %r91;
	add.s64 	%rd249, %rd5, %rd247;
	st.global.u32 	[%rd249], %r143;
$L__BB4_114:
	setp.ne.s32 	%p374, %r92, %r93;
	@%p374 bra 	$L__BB4_116;
	mul.wide.s32 	%rd250, %r144, 4;
	add.s64 	%rd251, %rd4, %rd250;
	st.global.u32 	[%rd251], %r92;
	add.s64 	%rd252, %rd5, %rd250;
	st.global.u32 	[%rd252], %r145;
$L__BB4_116:
	setp.ne.s32 	%p375, %r93, %r94;
	@%p375 bra 	$L__BB4_118;
	mul.wide.s32 	%rd253, %r146, 4;
	add.s64 	%rd254, %rd4, %rd253;
	st.global.u32 	[%rd254], %r93;
	add.s64 	%rd255, %rd5, %rd253;
	st.global.u32 	[%rd255], %r147;
$L__BB4_118:
	setp.ne.s32 	%p376, %r94, %r95;
	@%p376 bra 	$L__BB4_120;
	mul.wide.s32 	%rd256, %r148, 4;
	add.s64 	%rd257, %rd4, %rd256;
	st.global.u32 	[%rd257], %r94;
	add.s64 	%rd258, %rd5, %rd256;
	st.global.u32 	[%rd258], %r149;
$L__BB4_120:
	setp.ne.s32 	%p377, %r95, %r96;
	@%p377 bra 	$L__BB4_122;
	mul.wide.s32 	%rd259, %r150, 4;
	add.s64 	%rd260, %rd4, %rd259;
	st.global.u32 	[%rd260], %r95;
	add.s64 	%rd261, %rd5, %rd259;
	st.global.u32 	[%rd261], %r151;
$L__BB4_122:
	setp.ne.s32 	%p378, %r96, %r97;
	@%p378 bra 	$L__BB4_326;
	mul.wide.s32 	%rd262, %r152, 4;
	add.s64 	%rd263, %rd4, %rd262;
	st.global.u32 	[%rd263], %r96;
	add.s64 	%rd264, %rd5, %rd262;
	st.global.u32 	[%rd264], %r153;
	bra.uni 	$L__BB4_326;
$L__BB4_124:
	setp.lt.s32 	%p13, %r3, 1;
	@%p13 bra 	$L__BB4_326;
	setp.ne.s32 	%p14, %r1, 0;
	@%p14 bra 	$L__BB4_216;
	mul.wide.u32 	%rd143, %r2, 4;
	add.s64 	%rd142, %rd2, %rd143;
	// begin inline asm
	ld.global.nc.u32 %r1918, [%rd142];
	// end inline asm
	mov.u32 	%r177, %tid.x;
	and.b32  	%r907, %r177, 31;
	and.b32  	%r908, %r177, 992;
	mul.lo.s32 	%r909, %r908, 9;
	or.b32  	%r178, %r909, %r907;
	setp.ge.u32 	%p175, %r178, %r3;
	mov.u32 	%r1910, %r1918;
	@%p175 bra 	$L__BB4_128;
	mul.wide.u32 	%rd145, %r178, 4;
	add.s64 	%rd144, %rd142, %rd145;
	// begin inline asm
	ld.global.nc.u32 %r1910, [%rd144];
	// end inline asm
$L__BB4_128:
	add.s32 	%r181, %r178, 32;
	setp.ge.u32 	%p176, %r181, %r3;
	shl.b32 	%r182, %r178, 2;
	cvt.u64.u32 	%rd146, %r182;
	add.s64 	%rd29, %rd142, %rd146;
	mov.u32 	%r1911, %r1918;
	@%p176 bra 	$L__BB4_130;
	add.s64 	%rd147, %rd29, 128;
	// begin inline asm
	ld.global.nc.u32 %r1911, [%rd147];
	// end inline asm
$L__BB4_130:
	add.s32 	%r185, %r178, 64;
	setp.ge.u32 	%p177, %r185, %r3;
	mov.u32 	%r1912, %r1918;
	@%p177 bra 	$L__BB4_132;
	add.s64 	%rd148, %rd29, 256;
	// begin inline asm
	ld.global.nc.u32 %r1912, [%rd148];
	// end inline asm
$L__BB4_132:
	add.s32 	%r188, %r178, 96;
	setp.ge.u32 	%p178, %r188, %r3;
	mov.u32 	%r1913, %r1918;
	@%p178 bra 	$L__BB4_134;
	add.s64 	%rd149, %rd29, 384;
	// begin inline asm
	ld.global.nc.u32 %r1913, [%rd149];
	// end inline asm
$L__BB4_134:
	add.s32 	%r191, %r178, 128;
	setp.ge.u32 	%p179, %r191, %r3;
	mov.u32 	%r1914, %r1918;
	@%p179 bra 	$L__BB4_136;
	add.s64 	%rd150, %rd29, 512;
	// begin inline asm
	ld.global.nc.u32 %r1914, [%rd150];
	// end inline asm
$L__BB4_136:
	add.s32 	%r194, %r178, 160;
	setp.ge.u32 	%p180, %r194, %r3;
	mov.u32 	%r1915, %r1918;
	@%p180 bra 	$L__BB4_138;
	add.s64 	%rd151, %rd29, 640;
	// begin inline asm
	ld.global.nc.u32 %r1915, [%rd151];
	// end inline asm
$L__BB4_138:
	add.s32 	%r197, %r178, 192;
	setp.ge.u32 	%p181, %r197, %r3;
	mov.u32 	%r1916, %r1918;
	@%p181 bra 	$L__BB4_140;
	add.s64 	%rd152, %rd29, 768;
	// begin inline asm
	ld.global.nc.u32 %r1916, [%rd152];
	// end inline asm
$L__BB4_140:
	add.s32 	%r200, %r178, 224;
	setp.ge.u32 	%p182, %r200, %r3;
	mov.u32 	%r1917, %r1918;
	@%p182 bra 	$L__BB4_142;
	add.s64 	%rd153, %rd29, 896;
	// begin inline asm
	ld.global.nc.u32 %r1917, [%rd153];
	// end inline asm
$L__BB4_142:
	add.s32 	%r203, %r178, 256;
	setp.ge.u32 	%p183, %r203, %r3;
	@%p183 bra 	$L__BB4_144;
	add.s64 	%rd154, %rd29, 1024;
	// begin inline asm
	ld.global.nc.u32 %r1918, [%rd154];
	// end inline asm
$L__BB4_144:
	setp.ge.u32 	%p184, %r178, %r3;
	// begin inline asm
	mov.u32 %r919, %laneid;
	// end inline asm
	shr.u32 	%r207, %r177, 5;
	mad.lo.s32 	%r921, %r207, 288, %r919;
	shl.b32 	%r922, %r921, 2;
	mov.u32 	%r923, _ZN6thrust24THRUST_300001_SM_1000_NS8cuda_cub4core6detail5shmemE;
	add.s32 	%r208, %r923, %r922;
	st.shared.u32 	[%r208], %r1910;
	st.shared.u32 	[%r208+128], %r1911;
	st.shared.u32 	[%r208+256], %r1912;
	st.shared.u32 	[%r208+384], %r1913;
	st.shared.u32 	[%r208+512], %r1914;
	st.shared.u32 	[%r208+640], %r1915;
	st.shared.u32 	[%r208+768], %r1916;
	st.shared.u32 	[%r208+896], %r1917;
	st.shared.u32 	[%r208+1024], %r1918;
	bar.warp.sync 	-1;
	shl.b32 	%r924, %r919, 5;
	add.s32 	%r209, %r208, %r924;
	ld.shared.u32 	%r210, [%r209];
	ld.shared.u32 	%r211, [%r209+4];
	ld.shared.u32 	%r212, [%r209+8];
	ld.shared.u32 	%r213, [%r209+12];
	ld.shared.u32 	%r214, [%r209+16];
	ld.shared.u32 	%r215, [%r209+20];
	ld.shared.u32 	%r216, [%r209+24];
	ld.shared.u32 	%r217, [%r209+28];
	ld.shared.u32 	%r218, [%r209+32];
	bar.sync 	0;
	add.s64 	%rd155, %rd3, %rd143;
	// begin inline asm
	ld.global.nc.u32 %r1927, [%rd155];
	// end inline asm
	mov.u32 	%r1919, %r1927;
	@%p184 bra 	$L__BB4_146;
	mul.wide.u32 	%rd158, %r178, 4;
	add.s64 	%rd157, %rd155, %rd158;
	// begin inline asm
	ld.global.nc.u32 %r1919, [%rd157];
	// end inline asm
$L__BB4_146:
	setp.ge.u32 	%p185, %r181, %r3;
	add.s64 	%rd31, %rd155, %rd146;
	mov.u32 	%r1920, %r1927;
	@%p185 bra 	$L__BB4_148;
	add.s64 	%rd160, %rd31, 128;
	// begin inline asm
	ld.global.nc.u32 %r1920, [%rd160];
	// end inline asm
$L__BB4_148:
	setp.ge.u32 	%p186, %r185, %r3;
	mov.u32 	%r1921, %r1927;
	@%p186 bra 	$L__BB4_150;
	add.s64 	%rd161, %rd31, 256;
	// begin inline asm
	ld.global.nc.u32 %r1921, [%rd161];
	// end inline asm
$L__BB4_150:
	setp.ge.u32 	%p187, %r188, %r3;
	mov.u32 	%r1922, %r1927;
	@%p187 bra 	$L__BB4_152;
	add.s64 	%rd162, %rd31, 384;
	// begin inline asm
	ld.global.nc.u32 %r1922, [%rd162];
	// end inline asm
$L__BB4_152:
	setp.ge.u32 	%p188, %r191, %r3;
	mov.u32 	%r1923, %r1927;
	@%p188 bra 	$L__BB4_154;
	add.s64 	%rd163, %rd31, 512;
	// begin inline asm
	ld.global.nc.u32 %r1923, [%rd163];
	// end inline asm
$L__BB4_154:
	setp.ge.u32 	%p189, %r194, %r3;
	mov.u32 	%r1924, %r1927;
	@%p189 bra 	$L__BB4_156;
	add.s64 	%rd164, %rd31, 640;
	// begin inline asm
	ld.global.nc.u32 %r1924, [%rd164];
	// end inline asm
$L__BB4_156:
	setp.ge.u32 	%p190, %r197, %r3;
	mov.u32 	%r1925, %r1927;
	@%p190 bra 	$L__BB4_158;
	add.s64 	%rd165, %rd31, 768;
	// begin inline asm
	ld.global.nc.u32 %r1925, [%rd165];
	// end inline asm
$L__BB4_158:
	setp.ge.u32 	%p191, %r200, %r3;
	mov.u32 	%r1926, %r1927;
	@%p191 bra 	$L__BB4_160;
	add.s64 	%rd166, %rd31, 896;
	// begin inline asm
	ld.global.nc.u32 %r1926, [%rd166];
	// end inline asm
$L__BB4_160:
	setp.ge.u32 	%p192, %r203, %r3;
	@%p192 bra 	$L__BB4_162;
	add.s64 	%rd167, %rd31, 1024;
	// begin inline asm
	ld.global.nc.u32 %r1927, [%rd167];
	// end inline asm
$L__BB4_162:
	st.shared.u32 	[%r208], %r1919;
	st.shared.u32 	[%r208+128], %r1920;
	st.shared.u32 	[%r208+256], %r1921;
	st.shared.u32 	[%r208+384], %r1922;
	st.shared.u32 	[%r208+512], %r1923;
	st.shared.u32 	[%r208+640], %r1924;
	st.shared.u32 	[%r208+768], %r1925;
	st.shared.u32 	[%r208+896], %r1926;
	st.shared.u32 	[%r208+1024], %r1927;
	bar.warp.sync 	-1;
	ld.shared.u32 	%r238, [%r209];
	ld.shared.u32 	%r239, [%r209+4];
	ld.shared.u32 	%r240, [%r209+8];
	ld.shared.u32 	%r241, [%r209+12];
	ld.shared.u32 	%r242, [%r209+16];
	ld.shared.u32 	%r243, [%r209+20];
	ld.shared.u32 	%r244, [%r209+24];
	ld.shared.u32 	%r245, [%r209+28];
	ld.shared.u32 	%r246, [%r209+32];
	bar.sync 	0;
	shl.b32 	%r936, %r177, 2;
	add.s32 	%r938, %r923, %r936;
	add.s32 	%r247, %r938, 1148;
	st.shared.u32 	[%r938+1148], %r218;
	bar.sync 	0;
	setp.eq.s32 	%p193, %r177, 0;
	mov.b32 	%r1929, 1;
	@%p193 bra 	$L__BB4_164;
	ld.shared.u32 	%r1928, [%r247+-4];
	setp.eq.s32 	%p194, %r1928, %r210;
	selp.u32 	%r1929, 1, 0, %p194;
$L__BB4_164:
	setp.eq.s32 	%p195, %r177, 0;
	setp.eq.s32 	%p196, %r210, %r211;
	setp.eq.s32 	%p197, %r211, %r212;
	setp.eq.s32 	%p198, %r212, %r213;
	setp.eq.s32 	%p199, %r213, %r214;
	setp.eq.s32 	%p200, %r214, %r215;
	setp.eq.s32 	%p201, %r215, %r216;
	setp.eq.s32 	%p202, %r216, %r217;
	setp.eq.s32 	%p203, %r217, %r218;
	mul.lo.s32 	%r999, %r177, 9;
	setp.eq.s32 	%p204, %r999, %r3;
	selp.u32 	%r1000, 1, 0, %p204;
	selp.b32 	%r1001, %r1000, %r1929, %p204;
	selp.b32 	%r252, %r1000, %r1001, %p195;
	add.s32 	%r1002, %r999, 1;
	setp.eq.s32 	%p205, %r1002, %r3;
	or.pred  	%p1, %p205, %p196;
	selp.u32 	%r1003, 1, 0, %p1;
	add.s32 	%r1004, %r999, 2;
	setp.eq.s32 	%p206, %r1004, %r3;
	or.pred  	%p2, %p206, %p197;
	selp.u32 	%r1005, 1, 0, %p2;
	add.s32 	%r1006, %r999, 3;
	setp.eq.s32 	%p207, %r1006, %r3;
	or.pred  	%p3, %p207, %p198;
	selp.u32 	%r1007, 1, 0, %p3;
	add.s32 	%r1008, %r999, 4;
	setp.eq.s32 	%p208, %r1008, %r3;
	or.pred  	%p209, %p208, %p199;
	selp.u32 	%r1009, 1, 0, %p209;
	add.s32 	%r1010, %r999, 5;
	setp.eq.s32 	%p210, %r1010, %r3;
	or.pred  	%p4, %p210, %p200;
	selp.u32 	%r1011, 1, 0, %p4;
	add.s32 	%r1012, %r999, 6;
	setp.eq.s32 	%p211, %r1012, %r3;
	or.pred  	%p212, %p211, %p201;
	selp.u32 	%r1013, 1, 0, %p212;
	add.s32 	%r1014, %r999, 7;
	setp.eq.s32 	%p213, %r1014, %r3;
	or.pred  	%p214, %p213, %p202;
	selp.u32 	%r1015, 1, 0, %p214;
	add.s32 	%r1016, %r999, 8;
	setp.eq.s32 	%p215, %r1016, %r3;
	or.pred  	%p216, %p215, %p203;
	selp.u32 	%r1017, 1, 0, %p216;
	add.s32 	%r1018, %r252, %r1003;
	selp.b32 	%r1019, 1, %r238, %p1;
	mul.lo.s32 	%r1020, %r239, %r1019;
	add.s32 	%r1021, %r1018, %r1005;
	selp.b32 	%r1022, 1, %r1020, %p2;
	mul.lo.s32 	%r1023, %r240, %r1022;
	add.s32 	%r1024, %r1021, %r1007;
	selp.b32 	%r1025, 1, %r1023, %p3;
	mul.lo.s32 	%r1026, %r241, %r1025;
	add.s32 	%r1027, %r1024, %r1009;
	selp.b32 	%r1028, 1, %r1026, %p209;
	mul.lo.s32 	%r1029, %r242, %r1028;
	add.s32 	%r1030, %r1027, %r1011;
	selp.b32 	%r1031, 1, %r1029, %p4;
	mul.lo.s32 	%r1032, %r243, %r1031;
	add.s32 	%r1033, %r1030, %r1013;
	selp.b32 	%r1034, 1, %r1032, %p212;
	mul.lo.s32 	%r1035, %r244, %r1034;
	add.s32 	%r1036, %r1033, %r1015;
	selp.b32 	%r1037, 1, %r1035, %p214;
	mul.lo.s32 	%r1038, %r245, %r1037;
	add.s32 	%r940, %r1036, %r1017;
	selp.b32 	%r1039, 1, %r1038, %p216;
	mul.lo.s32 	%r945, %r246, %r1039;
	mov.b32 	%r996, 1;
	mov.b32 	%r997, 0;
	mov.b32 	%r998, -1;
	// begin inline asm
	shfl.sync.up.b32 %r939, %r940, %r996, %r997, %r998;
	// end inline asm
	// begin inline asm
	shfl.sync.up.b32 %r944, %r945, %r996, %r997, %r998;
	// end inline asm
	setp.eq.s32 	%p217, %r940, 0;
	selp.b32 	%r1040, %r944, 1, %p217;
	setp.lt.s32 	%p218, %r919, 1;
	selp.b32 	%r1041, 0, %r939, %p218;
	add.s32 	%r950, %r1041, %r940;
	selp.b32 	%r1042, 1, %r1040, %p218;
	mul.lo.s32 	%r955, %r1042, %r945;
	mov.b32 	%r956, 2;
	// begin inline asm
	shfl.sync.up.b32 %r949, %r950, %r956, %r997, %r998;
	// end inline asm
	// begin inline asm
	shfl.sync.up.b32 %r954, %r955, %r956, %r997, %r998;
	// end inline asm
	setp.eq.s32 	%p219, %r950, 0;
	selp.b32 	%r1043, %r954, 1, %p219;
	setp.lt.s32 	%p220, %r919, 2;
	selp.b32 	%r1044, 0, %r949, %p220;
	add.s32 	%r960, %r1044, %r950;
	selp.b32 	%r1045, 1, %r1043, %p220;
	mul.lo.s32 	%r965, %r1045, %r955;
	mov.b32 	%r966, 4;
	// begin inline asm
	shfl.sync.up.b32 %r959, %r960, %r966, %r997, %r998;
	// end inline asm
	// begin inline asm
	shfl.sync.up.b32 %r964, %r965, %r966, %r997, %r998;
	// end inline asm
	setp.eq.s32 	%p221, %r960, 0;
	selp.b32 	%r1046, %r964, 1, %p221;
	setp.lt.s32 	%p222, %r919, 4;
	selp.b32 	%r1047, 0, %r959, %p222;
	add.s32 	%r970, %r1047, %r960;
	selp.b32 	%r1048, 1, %r1046, %p222;
	mul.lo.s32 	%r975, %r1048, %r965;
	mov.b32 	%r976, 8;
	// begin inline asm
	shfl.sync.up.b32 %r969, %r970, %r976, %r997, %r998;
	// end inline asm
	// begin inline asm
	shfl.sync.up.b32 %r974, %r975, %r976, %r997, %r998;
	// end inline asm
	setp.eq.s32 	%p223, %r970, 0;
	selp.b32 	%r1049, %r974, 1, %p223;
	setp.lt.s32 	%p224, %r919, 8;
	selp.b32 	%r1050, 0, %r969, %p224;
	add.s32 	%r980, %r1050, %r970;
	selp.b32 	%r1051, 1, %r1049, %p224;
	mul.lo.s32 	%r985, %r1051, %r975;
	mov.b32 	%r986, 16;
	// begin inline asm
	shfl.sync.up.b32 %r979, %r980, %r986, %r997, %r998;
	// end inline asm
	// begin inline asm
	shfl.sync.up.b32 %r984, %r985, %r986, %r997, %r998;
	// end inline asm
	setp.eq.s32 	%p225, %r980, 0;
	selp.b32 	%r1052, %r984, 1, %p225;
	setp.lt.s32 	%p226, %r919, 16;
	selp.b32 	%r1053, 0, %r979, %p226;
	add.s32 	%r990, %r1053, %r980;
	selp.b32 	%r1054, 1, %r1052, %p226;
	mul.lo.s32 	%r995, %r1054, %r985;
	// begin inline asm
	shfl.sync.up.b32 %r1930, %r990, %r996, %r997, %r998;
	// end inline asm
	// begin inline asm
	shfl.sync.up.b32 %r1931, %r995, %r996, %r997, %r998;
	// end inline asm
	setp.ne.s32 	%p227, %r919, 31;
	@%p227 bra 	$L__BB4_166;
	shl.b32 	%r1055, %r207, 3;
	mov.u32 	%r1056, _ZN6thrust24THRUST_300001_SM_1000_NS8cuda_cub4core6detail5shmemE;
	add.s32 	%r1057, %r1056, %r1055;
	st.shared.v2.u32 	[%r1057], {%r990, %r995};
$L__BB4_166:
	bar.sync 	0;
	ld.shared.v4.u32 	{%r257, %r1058, %r258, %r1059}, [_ZN6thrust24THRUST_300001_SM_1000_NS8cuda_cub4core6detail5shmemE];
	add.s32 	%r1060, %r258, %r257;
	setp.eq.s32 	%p228, %r258, 0;
	selp.b32 	%r1061, %r1058, 1, %p228;
	mul.lo.s32 	%r1062, %r1061, %r1059;
	setp.eq.s32 	%p229, %r207, 2;
	selp.b32 	%r1063, %r1062, %r1058, %p229;
	ld.shared.v4.u32 	{%r259, %r1064, %r260, %r1065}, [_ZN6thrust24THRUST_300001_SM_1000_NS8cuda_cub4core6detail5shmemE+16];
	add.s32 	%r1066, %r259, %r1060;
	setp.eq.s32 	%p230, %r259, 0;
	selp.b32 	%r1067, %r1062, 1, %p230;
	mul.lo.s32 	%r1068, %r1067, %r1064;
	setp.eq.s32 	%p231, %r207, 3;
	selp.b32 	%r1069, %r1068, %r1063, %p231;
	add.s32 	%r1070, %r260, %r1066;
	setp.eq.s32 	%p232, %r260, 0;
	selp.b32 	%r1071, %r1068, 1, %p232;
	mul.lo.s32 	%r1072, %r1071, %r1065;
	setp.eq.s32 	%p233, %r207, 4;
	selp.b32 	%r1073, %r1072, %r1069, %p233;
	ld.shared.v4.u32 	{%r261, %r1074, %r262, %r1075}, [_ZN6thrust24THRUST_300001_SM_1000_NS8cuda_cub4core6detail5shmemE+32];
	add.s32 	%r1076, %r261, %r1070;
	setp.eq.s32 	%p234, %r261, 0;
	selp.b32 	%r1077, %r1072, 1, %p234;
	mul.lo.s32 	%r1078, %r1077, %r1074;
	setp.eq.s32 	%p235, %r207, 5;
	selp.b32 	%r1079, %r1078, %r1073, %p235;
	add.s32 	%r1080, %r262, %r1076;
	setp.eq.s32 	%p236, %r262, 0;
	selp.b32 	%r1081, %r1078, 1, %p236;
	mul.lo.s32 	%r1082, %r1081, %r1075;
	setp.eq.s32 	%p237, %r207, 6;
	selp.b32 	%r1083, %r1082, %r1079, %p237;
	ld.shared.v4.u32 	{%r263, %r1084, %r264, %r1085}, [_ZN6thrust24THRUST_300001_SM_1000_NS8cuda_cub4core6detail5shmemE+48];
	add.s32 	%r1086, %r263, %r1080;
	setp.eq.s32 	%p238, %r263, 0;
	selp.b32 	%r1087, %r1082, 1, %p238;
	mul.lo.s32 	%r1088, %r1087, %r1084;
	setp.eq.s32 	%p239, %r207, 7;
	selp.b32 	%r265, %r1088, %r1083, %p239;
	add.s32 	%r1937, %r264, %r1086;
	setp.eq.s32 	%p240, %r264, 0;
	selp.b32 	%r1089, %r1088, 1, %p240;
	mul.lo.s32 	%r267, %r1089, %r1085;
	setp.lt.u32 	%p241, %r177, 32;
	@%p241 bra 	$L__BB4_168;
	setp.eq.s32 	%p242, %r1930, 0;
	selp.b32 	%r1090, %r265, 1, %p242;
	mul.lo.s32 	%r1091, %r1090, %r1931;
	setp.eq.s32 	%p243, %r919, 0;
	selp.b32 	%r1092, 0, %r1930, %p243;
	shr.u32 	%r1093, %r177, 5;
	setp.eq.s32 	%p244, %r1093, 7;
	add.s32 	%r1094, %r258, %r257;
	add.s32 	%r1095, %r259, %r1094;
	add.s32 	%r1096, %r260, %r1095;
	add.s32 	%r1097, %r261, %r1096;
	add.s32 	%r1098, %r262, %r1097;
	add.s32 	%r1099, %r263, %r1098;
	setp.eq.s32 	%p245, %r1093, 6;
	setp.eq.s32 	%p246, %r1093, 5;
	setp.eq.s32 	%p247, %r1093, 4;
	setp.eq.s32 	%p248, %r1093, 3;
	setp.eq.s32 	%p249, %r1093, 2;
	selp.b32 	%r1100, %r1094, %r257, %p249;
	selp.b32 	%r1101, %r1095, %r1100, %p248;
	selp.b32 	%r1102, %r1096, %r1101, %p247;
	selp.b32 	%r1103, %r1097, %r1102, %p246;
	selp.b32 	%r1104, %r1098, %r1103, %p245;
	selp.b32 	%r1105, %r1099, %r1104, %p244;
	add.s32 	%r1930, %r1105, %r1092;
	selp.b32 	%r1931, %r265, %r1091, %p243;
$L__BB4_168:
	setp.eq.s32 	%p250, %r177, 0;
	setp.eq.s32 	%p251, %r252, 0;
	selp.b32 	%r1106, %r1931, 1, %p251;
	selp.b32 	%r272, 0, %r1930, %p250;
	add.s32 	%r273, %r252, %r272;
	selp.b32 	%r1107, 1, %r1106, %p250;
	mul.lo.s32 	%r274, %r1107, %r238;
	selp.u32 	%r1108, 1, 0, %p1;
	add.s32 	%r275, %r273, %r1108;
	selp.b32 	%r1109, 1, %r274, %p1;
	mul.lo.s32 	%r276, %r239, %r1109;
	selp.u32 	%r1110, 1, 0, %p2;
	add.s32 	%r277, %r275, %r1110;
	selp.b32 	%r1111, 1, %r276, %p2;
	mul.lo.s32 	%r278, %r240, %r1111;
	selp.u32 	%r1112, 1, 0, %p3;
	add.s32 	%r279, %r277, %r1112;
	selp.b32 	%r1113, 1, %r278, %p3;
	mul.lo.s32 	%r280, %r241, %r1113;
	mul.lo.s32 	%r1114, %r177, 9;
	add.s32 	%r1115, %r1114, 4;
	setp.eq.s32 	%p252, %r1115, %r3;
	setp.eq.s32 	%p253, %r213, %r214;
	or.pred  	%p5, %p252, %p253;
	selp.u32 	%r1116, 1, 0, %p5;
	add.s32 	%r281, %r279, %r1116;
	selp.b32 	%r1117, 1, %r280, %p5;
	mul.lo.s32 	%r282, %r242, %r1117;
	selp.u32 	%r1118, 1, 0, %p4;
	add.s32 	%r283, %r281, %r1118;
	selp.b32 	%r1119, 1, %r282, %p4;
	mul.lo.s32 	%r284, %r243, %r1119;
	add.s32 	%r1120, %r1114, 6;
	setp.eq.s32 	%p254, %r1120, %r3;
	setp.eq.s32 	%p255, %r215, %r216;
	or.pred  	%p256, %p254, %p255;
	selp.u32 	%r1121, 1, 0, %p256;
	add.s32 	%r285, %r283, %r1121;
	selp.b32 	%r1122, 1, %r284, %p256;
	mul.lo.s32 	%r286, %r244, %r1122;
	add.s32 	%r1123, %r1114, 7;
	setp.eq.s32 	%p257, %r1123, %r3;
	setp.eq.s32 	%p258, %r216, %r217;
	or.pred  	%p259, %p257, %p258;
	selp.u32 	%r1124, 1, 0, %p259;
	add.s32 	%r287, %r285, %r1124;
	selp.b32 	%r1125, 1, %r286, %p259;
	mul.lo.s32 	%r288, %r245, %r1125;
	setp.lt.s32 	%p260, %r1937, 257;
	@%p260 bra 	$L__BB4_194;
	bar.sync 	0;
	@%p251 bra 	$L__BB4_171;
	shl.b32 	%r1129, %r272, 3;
	mov.u32 	%r1130, _ZN6thrust24THRUST_300001_SM_1000_NS8cuda_cub4core6detail5shmemE;
	add.s32 	%r1131, %r1130, %r1129;
	st.shared.v2.u32 	[%r1131], {%r1928, %r1931};
$L__BB4_171:
	not.pred 	%p277, %p1;
	@%p277 bra 	$L__BB4_173;
	shl.b32 	%r1132, %r273, 3;
	mov.u32 	%r1133, _ZN6thrust24THRUST_300001_SM_1000_NS8cuda_cub4core6detail5shmemE;
	add.s32 	%r1134, %r1133, %r1132;
	st.shared.v2.u32 	[%r1134], {%r210, %r274};
$L__BB4_173:
	not.pred 	%p278, %p2;
	@%p278 bra 	$L__BB4_175;
	shl.b32 	%r1135, %r275, 3;
	mov.u32 	%r1136, _ZN6thrust24THRUST_300001_SM_1000_NS8cuda_cub4core6detail5shmemE;
	add.s32 	%r1137, %r1136, %r1135;
	st.shared.v2.u32 	[%r1137], {%r211, %r276};
$L__BB4_175:
	not.pred 	%p279, %p3;
	@%p279 bra 	$L__BB4_177;
	shl.b32 	%r1138, %r277, 3;
	mov.u32 	%r1139, _ZN6thrust24THRUST_300001_SM_1000_NS8cuda_cub4core6detail5shmemE;
	add.s32 	%r1140, %r1139, %r1138;
	st.shared.v2.u32 	[%r1140], {%r212, %r278};
$L__BB4_177:
	not.pred 	%p280, %p5;
	@%p280 bra 	$L__BB4_179;
	shl.b32 	%r1141, %r279, 3;
	mov.u32 	%r1142, _ZN6thrust24THRUST_300001_SM_1000_NS8cuda_cub4core6detail5shmemE;
	add.s32 	%r1143, %r1142, %r1141;
	st.shared.v2.u32 	[%r1143], {%r213, %r280};
$L__BB4_179:
	not.pred 	%p281, %p4;
	@%p281 bra 	$L__BB4_181;
	shl.b32 	%r1144, %r281, 3;
	mov.u32 	%r1145, _ZN6thrust24THRUST_300001_SM_1000_NS8cuda_cub4core6detail5shmemE;
	add.s32 	%r1146, %r1145, %r1144;
	st.shared.v2.u32 	[%r1146], {%r214, %r282};
$L__BB4_181:
	mad.lo.s32 	%r1147, %r177, 9, 6;
	setp.ne.s32 	%p282, %r1147, %r3;
	setp.ne.s32 	%p283, %r215, %r216;
	and.pred  	%p284, %p282, %p283;
	@%p284 bra 	$L__BB4_183;
	shl.b32 	%r1148, %r283, 3;
	mov.u32 	%r1149, _ZN6thrust24THRUST_300001_SM_1000_NS8cuda_cub4core6detail5shmemE;
	add.s32 	%r1150, %r1149, %r1148;
	st.shared.v2.u32 	[%r1150], {%r215, %r284};
$L__BB4_183:
	mad.lo.s32 	%r1151, %r177, 9, 7;
	setp.ne.s32 	%p285, %r1151, %r3;
	setp.ne.s32 	%p286, %r216, %r217;
	and.pred  	%p287, %p285, %p286;
	@%p287 bra 	$L__BB4_185;
	shl.b32 	%r1152, %r285, 3;
	mov.u32 	%r1153, _ZN6thrust24THRUST_300001_SM_1000_NS8cuda_cub4core6detail5shmemE;
	add.s32 	%r1154, %r1153, %r1152;
	st.shared.v2.u32 	[%r1154], {%r216, %r286};
$L__BB4_185:
	mad.lo.s32 	%r1155, %r177, 9, 8;
	setp.ne.s32 	%p288, %r1155, %r3;
	setp.ne.s32 	%p289, %r217, %r218;
	and.pred  	%p290, %p288, %p289;
	@%p290 bra 	$L__BB4_187;
	shl.b32 	%r1156, %r287, 3;
	mov.u32 	%r1157, _ZN6thrust24THRUST_300001_SM_1000_NS8cuda_cub4core6detail5shmemE;
	add.s32 	%r1158, %r1157, %r1156;
	st.shared.v2.u32 	[%r1158], {%r217, %r288};
$L__BB4_187:
	bar.sync 	0;
	setp.ge.u32 	%p291, %r177, %r1937;
	@%p291 bra 	$L__BB4_212;
	add.s32 	%r1159, %r258, %r259;
	add.s32 	%r1160, %r1159, %r260;
	add.s32 	%r1161, %r1160, %r261;
	add.s32 	%r1162, %r1161, %r262;
	add.s32 	%r1163, %r1162, %r263;
	add.s32 	%r1164, %r1163, %r264;
	add.s32 	%r1165, %r1164, %r257;
	not.b32 	%r1166, %r177;
	add.s32 	%r289, %r1165, %r1166;
	and.b32  	%r1167, %r289, 768;
	setp.eq.s32 	%p292, %r1167, 768;
	mov.u32 	%r1936, %r177;
	@%p292 bra 	$L__BB4_191;
	shr.u32 	%r1168, %r289, 8;
	add.s32 	%r1169, %r1168, 1;
	and.b32  	%r1170, %r1169, 3;
	mul.wide.u32 	%rd195, %r177, 4;
	add.s64 	%rd336, %rd5, %rd195;
	add.s64 	%rd335, %rd4, %rd195;
	shl.b32 	%r1171, %r177, 3;
	mov.u32 	%r1172, _ZN6thrust24THRUST_300001_SM_1000_NS8cuda_cub4core6detail5shmemE;
	add.s32 	%r1933, %r1172, %r1171;
	neg.s32 	%r1932, %r1170;
	shl.b32 	%r1173, %r1169, 8;
	and.b32  	%r1174, %r1173, 768;
	add.s32 	%r1936, %r177, %r1174;
$L__BB4_190:
	.pragma "nounroll";
	ld.shared.v2.u32 	{%r1175, %r1176}, [%r1933];
	st.global.u32 	[%rd335], %r1175;
	st.global.u32 	[%rd336], %r1176;
	add.s64 	%rd336, %rd336, 1024;
	add.s64 	%rd335, %rd335, 1024;
	add.s32 	%r1933, %r1933, 2048;
	add.s32 	%r1932, %r1932, 1;
	setp.ne.s32 	%p293, %r1932, 0;
	@%p293 bra 	$L__BB4_190;
$L__BB4_191:
	setp.lt.u32 	%p294, %r289, 768;
	@%p294 bra 	$L__BB4_212;
	mul.wide.u32 	%rd196, %r1936, 4;
	add.s64 	%rd197, %rd196, 2048;
	add.s64 	%rd338, %rd4, %rd197;
	add.s64 	%rd337, %rd5, %rd197;
	shl.b32 	%r1177, %r1936, 3;
	mov.u32 	%r1178, _ZN6thrust24THRUST_300001_SM_1000_NS8cuda_cub4core6detail5shmemE;
	add.s32 	%r1179, %r1177, %r1178;
	add.s32 	%r1935, %r1179, 4096;
$L__BB4_193:
	ld.shared.v2.u32 	{%r1180, %r1181}, [%r1935+-4096];
	st.global.u32 	[%rd338+-2048], %r1180;
	st.global.u32 	[%rd337+-2048], %r1181;
	ld.shared.v2.u32 	{%r1182, %r1183}, [%r1935+-2048];
	st.global.u32 	[%rd338+-1024], %r1182;
	st.global.u32 	[%rd337+-1024], %r1183;
	ld.shared.v2.u32 	{%r1184, %r1185}, [%r1935];
	st.global.u32 	[%rd338], %r1184;
	st.global.u32 	[%rd337], %r1185;
	ld.shared.v2.u32 	{%r1186, %r1187}, [%r1935+2048];
	st.global.u32 	[%rd338+1024], %r1186;
	st.global.u32 	[%rd337+1024], %r1187;
	add.s32 	%r1936, %r1936, 1024;
	add.s64 	%rd338, %rd338, 4096;
	add.s64 	%rd337, %rd337, 4096;
	add.s32 	%r1935, %r1935, 8192;
	setp.lt.s32 	%p295, %r1936, %r1937;
	@%p295 bra 	$L__BB4_193;
	bra.uni 	$L__BB4_212;
$L__BB4_194:
	@%p251 bra 	$L__BB4_196;
	mul.wide.s32 	%rd168, %r272, 4;
	add.s64 	%rd169, %rd4, %rd168;
	st.global.u32 	[%rd169], %r1928;
	add.s64 	%rd170, %rd5, %rd168;
	st.global.u32 	[%rd170], %r1931;
$L__BB4_196:
	not.pred 	%p262, %p1;
	@%p262 bra 	$L__BB4_198;
	mul.wide.s32 	%rd171, %r273, 4;
	add.s64 	%rd172, %rd4, %rd171;
	st.global.u32 	[%rd172], %r210;
	add.s64 	%rd173, %rd5, %rd171;
	st.global.u32 	[%rd173], %r274;
$L__BB4_198:
	not.pred 	%p263, %p2;
	@%p263 bra 	$L__BB4_200;
	mul.wide.s32 	%rd174, %r275, 4;
	add.s64 	%rd175, %rd4, %rd174;
	st.global.u32 	[%rd175], %r211;
	add.s64 	%rd176, %rd5, %rd174;
	st.global.u32 	[%rd176], %r276;
$L__BB4_200:
	not.pred 	%p264, %p3;
	@%p264 bra 	$L__BB4_202;
	mul.wide.s32 	%rd177, %r277, 4;
	add.s64 	%rd178, %rd4, %rd177;
	st.global.u32 	[%rd178], %r212;
	add.s64 	%rd179, %rd5, %rd177;
	st.global.u32 	[%rd179], %r278;
$L__BB4_202:
	not.pred 	%p265, %p5;
	@%p265 bra 	$L__BB4_204;
	mul.wide.s32 	%rd180, %r279, 4;
	add.s64 	%rd181, %rd4, %rd180;
	st.global.u32 	[%rd181], %r213;
	add.s64 	%rd182, %rd5, %rd180;
	st.global.u32 	[%rd182], %r280;
$L__BB4_204:
	not.pred 	%p266, %p4;
	@%p266 bra 	$L__BB4_206;
	mul.wide.s32 	%rd183, %r281, 4;
	add.s64 	%rd184, %rd4, %rd183;
	st.global.u32 	[%rd184], %r214;
	add.s64 	%rd185, %rd5, %rd183;
	st.global.u32 	[%rd185], %r282;
$L__BB4_206:
	mad.lo.s32 	%r1126, %r177, 9, 6;
	setp.ne.s32 	%p267, %r1126, %r3;
	setp.ne.s32 	%p268, %r215, %r216;
	and.pred  	%p269, %p267, %p268;
	@%p269 bra 	$L__BB4_208;
	mul.wide.s32 	%rd186, %r283, 4;
	add.s64 	%rd187, %rd4, %rd186;
	st.global.u32 	[%rd187], %r215;
	add.s64 	%rd188, %rd5, %rd186;
	st.global.u32 	[%rd188], %r284;
$L__BB4_208:
	mad.lo.s32 	%r1127, %r177, 9, 7;
	setp.ne.s32 	%p270, %r1127, %r3;
	setp.ne.s32 	%p271, %r216, %r217;
	and.pred  	%p272, %p270, %p271;
	@%p272 bra 	$L__BB4_210;
	mul.wide.s32 	%rd189, %r285, 4;
	add.s64 	%rd190, %rd4, %rd189;
	st.global.u32 	[%rd190], %r216;
	add.s64 	%rd191, %rd5, %rd189;
	st.global.u32 	[%rd191], %r286;
$L__BB4_210:
	mad.lo.s32 	%r1128, %r177, 9, 8;
	setp.ne.s32 	%p273, %r1128, %r3;
	setp.ne.s32 	%p274, %r217, %r218;
	and.pred  	%p275, %p273, %p274;
	@%p275 bra 	$L__BB4_212;
	mul.wide.s32 	%rd192, %r287, 4;
	add.s64 	%rd193, %rd4, %rd192;
	st.global.u32 	[%rd193], %r217;
	add.s64 	%rd194, %rd5, %rd192;
	st.global.u32 	[%rd194], %r288;
$L__BB4_212:
	setp.ne.s32 	%p296, %r177, 255;
	@%p296 bra 	$L__BB4_326;
	setp.ne.s32 	%p297, %r3, 2304;
	@%p297 bra 	$L__BB4_215;
	mul.wide.s32 	%rd198, %r1937, 4;
	add.s64 	%rd199, %rd4, %rd198;
	st.global.u32 	[%rd199], %r218;
	add.s64 	%rd200, %rd5, %rd198;
	st.global.u32 	[%rd200], %r267;
	add.s32 	%r1937, %r1937, 1;
$L__BB4_215:
	ld.param.u64 	%rd329, [_ZN6thrust24THRUST_300001_SM_1000_NS8cuda_cub4core6detail13_kernel_agentINS1_15__reduce_by_key16ReduceByKeyAgentINS0_6detail15normal_iteratorINS0_10device_ptrIiEEEESB_SB_SB_N4cuda3std3__412not_equal_toIiEENSE_10multipliesIiEEPiiEEJSB_SB_SB_SB_SJ_N3cub18CUB_300001_SM_100024ReduceByKeyScanTileStateIiiLb1EEESG_SI_iiEEEvDpT0__param_4];
	cvta.to.global.u64 	%rd201, %rd329;
	st.global.u32 	[%rd201], %r1937;
	bra.uni 	$L__BB4_326;
$L__BB4_216:
	mul.wide.u32 	%rd61, %r2, 4;
	add.s64 	%rd60, %rd2, %rd61;
	// begin inline asm
	ld.global.nc.u32 %r1946, [%rd60];
	// end inline asm
	mov.u32 	%r306, %tid.x;
	and.b32  	%r451, %r306, 31;
	and.b32  	%r452, %r306, 992;
	mul.lo.s32 	%r453, %r452, 9;
	or.b32  	%r307, %r453, %r451;
	setp.ge.u32 	%p15, %r307, %r3;
	mov.u32 	%r1938, %r1946;
	@%p15 bra 	$L__BB4_218;
	add.s32 	%r455, %r307, %r2;
	mul.wide.u32 	%rd63, %r455, 4;
	add.s64 	%rd62, %rd2, %rd63;
	// begin inline asm
	ld.global.nc.u32 %r1938, [%rd62];
	// end inline asm
$L__BB4_218:
	add.s32 	%r310, %r307, 32;
	setp.ge.u32 	%p16, %r310, %r3;
	shl.b32 	%r311, %r307, 2;
	cvt.u64.u32 	%rd64, %r311;
	add.s64 	%rd45, %rd60, %rd64;
	mov.u32 	%r1939, %r1946;
	@%p16 bra 	$L__BB4_220;
	add.s64 	%rd65, %rd45, 128;
	// begin inline asm
	ld.global.nc.u32 %r1939, [%rd65];
	// end inline asm
$L__BB4_220:
	add.s32 	%r314, %r307, 64;
	setp.ge.u32 	%p17, %r314, %r3;
	mov.u32 	%r1940, %r1946;
	@%p17 bra 	$L__BB4_222;
	add.s64 	%rd66, %rd45, 256;
	// begin inline asm
	ld.global.nc.u32 %r1940, [%rd66];
	// end inline asm
$L__BB4_222:
	add.s32 	%r317, %r307, 96;
	setp.ge.u32 	%p18, %r317, %r3;
	mov.u32 	%r1941, %r1946;
	@%p18 bra 	$L__BB4_224;
	add.s64 	%rd67, %rd45, 384;
	// begin inline asm
	ld.global.nc.u32 %r1941, [%rd67];
	// end inline asm
$L__BB4_224:
	add.s32 	%r320, %r307, 128;
	setp.ge.u32 	%p19, %r320, %r3;
	mov.u32 	%r1942, %r1946;
	@%p19 bra 	$L__BB4_226;
	add.s64 	%rd68, %rd45, 512;
	// begin inline asm
	ld.global.nc.u32 %r1942, [%rd68];
	// end inline asm
$L__BB4_226:
	add.s32 	%r323, %r307, 160;
	setp.ge.u32 	%p20, %r323, %r3;
	mov.u32 	%r1943, %r1946;
	@%p20 bra 	$L__BB4_228;
	add.s64 	%rd69, %rd45, 640;
	// begin inline asm
	ld.global.nc.u32 %r1943, [%rd69];
	// end inline asm
$L__BB4_228:
	add.s32 	%r326, %r307, 192;
	setp.ge.u32 	%p21, %r326, %r3;
	mov.u32 	%r1944, %r1946;
	@%p21 bra 	$L__BB4_230;
	add.s64 	%rd70, %rd45, 768;
	// begin inline asm
	ld.global.nc.u32 %r1944, [%rd70];
	// end inline asm
$L__BB4_230:
	add.s32 	%r329, %r307, 224;
	setp.ge.u32 	%p22, %r329, %r3;
	mov.u32 	%r1945, %r1946;
	@%p22 bra 	$L__BB4_232;
	add.s64 	%rd71, %rd45, 896;
	// begin inline asm
	ld.global.nc.u32 %r1945, [%rd71];
	// end inline asm
$L__BB4_232:
	add.s32 	%r332, %r307, 256;
	setp.ge.u32 	%p23, %r332, %r3;
	@%p23 bra 	$L__BB4_234;
	add.s64 	%rd72, %rd45, 1024;
	// begin inline asm
	ld.global.nc.u32 %r1946, [%rd72];
	// end inline asm
$L__BB4_234:
	// begin inline asm
	mov.u32 %r464, %laneid;
	// end inline asm
	shr.u32 	%r336, %r306, 5;
	mad.lo.s32 	%r466, %r336, 288, %r464;
	shl.b32 	%r467, %r466, 2;
	mov.u32 	%r468, _ZN6thrust24THRUST_300001_SM_1000_NS8cuda_cub4core6detail5shmemE;
	add.s32 	%r337, %r468, %r467;
	st.shared.u32 	[%r337], %r1938;
	st.shared.u32 	[%r337+128], %r1939;
	st.shared.u32 	[%r337+256], %r1940;
	st.shared.u32 	[%r337+384], %r1941;
	st.shared.u32 	[%r337+512], %r1942;
	st.shared.u32 	[%r337+640], %r1943;
	st.shared.u32 	[%r337+768], %r1944;
	st.shared.u32 	[%r337+896], %r1945;
	st.shared.u32 	[%r337+1024], %r1946;
	bar.warp.sync 	-1;
	shl.b32 	%r469, %r464, 5;
	add.s32 	%r338, %r337, %r469;
	ld.shared.u32 	%r339, [%r338];
	ld.shared.u32 	%r340, [%r338+4];
	ld.shared.u32 	%r341, [%r338+8];
	ld.shared.u32 	%r342, [%r338+12];
	ld.shared.u32 	%r343, [%r338+16];
	ld.shared.u32 	%r344, [%r338+20];
	ld.shared.u32 	%r345, [%r338+24];
	ld.shared.u32 	%r346, [%r338+28];
	ld.shared.u32 	%r347, [%r338+32];
	setp.ne.s32 	%p24, %r306, 0;
	mov.b32 	%r1957, 0;
	@%p24 bra 	$L__BB4_236;
	add.s64 	%rd73, %rd60, -4;
	// begin inline asm
	ld.global.nc.u32 %r1957, [%rd73];
	// end inline asm
$L__BB4_236:
	setp.ge.u32 	%p25, %r307, %r3;
	bar.sync 	0;
	mul.wide.u32 	%rd75, %r2, 4;
	add.s64 	%rd74, %rd3, %rd75;
	// begin inline asm
	ld.global.nc.u32 %r1956, [%rd74];
	// end inline asm
	mov.u32 	%r1948, %r1956;
	@%p25 bra 	$L__BB4_238;
	add.s32 	%r473, %r307, %r2;
	mul.wide.u32 	%rd77, %r473, 4;
	add.s64 	%rd76, %rd3, %rd77;
	// begin inline asm
	ld.global.nc.u32 %r1948, [%rd76];
	// end inline asm
$L__BB4_238:
	cvt.u64.u32 	%rd78, %r311;
	setp.ge.u32 	%p26, %r310, %r3;
	add.s64 	%rd47, %rd74, %rd78;
	mov.u32 	%r1949, %r1956;
	@%p26 bra 	$L__BB4_240;
	add.s64 	%rd79, %rd47, 128;
	// begin inline asm
	ld.global.nc.u32 %r1949, [%rd79];
	// end inline asm
$L__BB4_240:
	setp.ge.u32 	%p27, %r314, %r3;
	mov.u32 	%r1950, %r1956;
	@%p27 bra 	$L__BB4_242;
	add.s64 	%rd80, %rd47, 256;
	// begin inline asm
	ld.global.nc.u32 %r1950, [%rd80];
	// end inline asm
$L__BB4_242:
	setp.ge.u32 	%p28, %r317, %r3;
	mov.u32 	%r1951, %r1956;
	@%p28 bra 	$L__BB4_244;
	add.s64 	%rd81, %rd47, 384;
	// begin inline asm
	ld.global.nc.u32 %r1951, [%rd81];
	// end inline asm
$L__BB4_244:
	setp.ge.u32 	%p29, %r320, %r3;
	mov.u32 	%r1952, %r1956;
	@%p29 bra 	$L__BB4_246;
	add.s64 	%rd82, %rd47, 512;
	// begin inline asm
	ld.global.nc.u32 %r1952, [%rd82];
	// end inline asm
$L__BB4_246:
	setp.ge.u32 	%p30, %r323, %r3;
	mov.u32 	%r1953, %r1956;
	@%p30 bra 	$L__BB4_248;
	add.s64 	%rd83, %rd47, 640;
	// begin inline asm
	ld.global.nc.u32 %r1953, [%rd83];
	// end inline asm
$L__BB4_248:
	mov.u32 	%r1954, %r1956;
	@%p21 bra 	$L__BB4_250;
	add.s64 	%rd84, %rd47, 768;
	// begin inline asm
	ld.global.nc.u32 %r1954, [%rd84];
	// end inline asm
$L__BB4_250:
	mov.u32 	%r1955, %r1956;
	@%p22 bra 	$L__BB4_252;
	add.s64 	%rd85, %rd47, 896;
	// begin inline asm
	ld.global.nc.u32 %r1955, [%rd85];
	// end inline asm
$L__BB4_252:
	@%p23 bra 	$L__BB4_254;
	add.s64 	%rd86, %rd47, 1024;
	// begin inline asm
	ld.global.nc.u32 %r1956, [%rd86];
	// end inline asm
$L__BB4_254:
	setp.eq.s32 	%p34, %r306, 0;
	st.shared.u32 	[%r337], %r1948;
	st.shared.u32 	[%r337+128], %r1949;
	st.shared.u32 	[%r337+256], %r1950;
	st.shared.u32 	[%r337+384], %r1951;
	st.shared.u32 	[%r337+512], %r1952;
	st.shared.u32 	[%r337+640], %r1953;
	st.shared.u32 	[%r337+768], %r1954;
	st.shared.u32 	[%r337+896], %r1955;
	st.shared.u32 	[%r337+1024], %r1956;
	bar.warp.sync 	-1;
	ld.shared.u32 	%r369, [%r338];
	ld.shared.u32 	%r370, [%r338+4];
	ld.shared.u32 	%r371, [%r338+8];
	ld.shared.u32 	%r372, [%r338+12];
	ld.shared.u32 	%r373, [%r338+16];
	ld.shared.u32 	%r374, [%r338+20];
	ld.shared.u32 	%r375, [%r338+24];
	ld.shared.u32 	%r376, [%r338+28];
	ld.shared.u32 	%r377, [%r338+32];
	bar.sync 	0;
	shl.b32 	%r482, %r306, 2;
	add.s32 	%r484, %r468, %r482;
	add.s32 	%r378, %r484, 1148;
	st.shared.u32 	[%r484+1148], %r347;
	bar.sync 	0;
	@%p34 bra 	$L__BB4_256;
	ld.shared.u32 	%r1957, [%r378+-4];
$L__BB4_256:
	setp.eq.s32 	%p35, %r1957, %r339;
	setp.eq.s32 	%p36, %r339, %r340;
	setp.eq.s32 	%p37, %r340, %r341;
	setp.eq.s32 	%p38, %r341, %r342;
	setp.eq.s32 	%p39, %r342, %r343;
	setp.eq.s32 	%p40, %r343, %r344;
	setp.eq.s32 	%p41, %r344, %r345;
	setp.eq.s32 	%p42, %r345, %r346;
	setp.eq.s32 	%p43, %r346, %r347;
	mul.lo.s32 	%r545, %r306, 9;
	setp.eq.s32 	%p44, %r545, %r3;
	or.pred  	%p45, %p44, %p35;
	selp.u32 	%r546, 1, 0, %p45;
	add.s32 	%r547, %r545, 1;
	setp.eq.s32 	%p46, %r547, %r3;
	or.pred  	%p6, %p46, %p36;
	selp.u32 	%r548, 1, 0, %p6;
	add.s32 	%r549, %r545, 2;
	setp.eq.s32 	%p47, %r549, %r3;
	or.pred  	%p7, %p47, %p37;
	selp.u32 	%r550, 1, 0, %p7;
	add.s32 	%r551, %r545, 3;
	setp.eq.s32 	%p48, %r551, %r3;
	or.pred  	%p49, %p48, %p38;
	selp.u32 	%r552, 1, 0, %p49;
	add.s32 	%r553, %r545, 4;
	setp.eq.s32 	%p50, %r553, %r3;
	or.pred  	%p8, %p50, %p39;
	selp.u32 	%r554, 1, 0, %p8;
	add.s32 	%r555, %r545, 5;
	setp.eq.s32 	%p51, %r555, %r3;
	or.pred  	%p52, %p51, %p40;
	selp.u32 	%r556, 1, 0, %p52;
	add.s32 	%r557, %r545, 6;
	setp.eq.s32 	%p53, %r557, %r3;
	or.pred  	%p54, %p53, %p41;
	selp.u32 	%r558, 1, 0, %p54;
	add.s32 	%r559, %r545, 7;
	setp.eq.s32 	%p55, %r559, %r3;
	or.pred  	%p56, %p55, %p42;
	selp.u32 	%r560, 1, 0, %p56;
	add.s32 	%r561, %r545, 8;
	setp.eq.s32 	%p57, %r561, %r3;
	or.pred  	%p58, %p57, %p43;
	selp.u32 	%r562, 1, 0, %p58;
	add.s32 	%r563, %r548, %r546;
	selp.b32 	%r564, 1, %r369, %p6;
	mul.lo.s32 	%r565, %r370, %r564;
	add.s32 	%r566, %r563, %r550;
	selp.b32 	%r567, 1, %r565, %p7;
	mul.lo.s32 	%r568, %r371, %r567;
	add.s32 	%r569, %r566, %r552;
	selp.b32 	%r570, 1, %r568, %p49;
	mul.lo.s32 	%r571, %r372, %r570;
	add.s32 	%r572, %r569, %r554;
	selp.b32 	%r573, 1, %r571, %p8;
	mul.lo.s32 	%r574, %r373, %r573;
	add.s32 	%r575, %r572, %r556;
	selp.b32 	%r576, 1, %r574, %p52;
	mul.lo.s32 	%r577, %r374, %r576;
	add.s32 	%r578, %r575, %r558;
	selp.b32 	%r579, 1, %r577, %p54;
	mul.lo.s32 	%r580, %r375, %r579;
	add.s32 	%r581, %r578, %r560;
	selp.b32 	%r582, 1, %r580, %p56;
	mul.lo.s32 	%r583, %r376, %r582;
	add.s32 	%r486, %r581, %r562;
	selp.b32 	%r584, 1, %r583, %p58;
	mul.lo.s32 	%r491, %r377, %r584;
	mov.b32 	%r542, 1;
	mov.b32 	%r543, 0;
	mov.b32 	%r544, -1;
	// begin inline asm
	shfl.sync.up.b32 %r485, %r486, %r542, %r543, %r544;
	// end inline asm
	// begin inline asm
	shfl.sync.up.b32 %r490, %r491, %r542, %r543, %r544;
	// end inline asm
	setp.eq.s32 	%p59, %r486, 0;
	selp.b32 	%r585, %r490, 1, %p59;
	setp.lt.s32 	%p60, %r464, 1;
	selp.b32 	%r586, 0, %r485, %p60;
	add.s32 	%r496, %r586, %r486;
	selp.b32 	%r587, 1, %r585, %p60;
	mul.lo.s32 	%r501, %r587, %r491;
	mov.b32 	%r502, 2;
	// begin inline asm
	shfl.sync.up.b32 %r495, %r496, %r502, %r543, %r544;
	// end inline asm
	// begin inline asm
	shfl.sync.up.b32 %r500, %r501, %r502, %r543, %r544;
	// end inline asm
	setp.eq.s32 	%p61, %r496, 0;
	selp.b32 	%r588, %r500, 1, %p61;
	setp.lt.s32 	%p62, %r464, 2;
	selp.b32 	%r589, 0, %r495, %p62;
	add.s32 	%r506, %r589, %r496;
	selp.b32 	%r590, 1, %r588, %p62;
	mul.lo.s32 	%r511, %r590, %r501;
	mov.b32 	%r512, 4;
	// begin inline asm
	shfl.sync.up.b32 %r505, %r506, %r512, %r543, %r544;
	// end inline asm
	// begin inline asm
	shfl.sync.up.b32 %r510, %r511, %r512, %r543, %r544;
	// end inline asm
	setp.eq.s32 	%p63, %r506, 0;
	selp.b32 	%r591, %r510, 1, %p63;
	setp.lt.s32 	%p64, %r464, 4;
	selp.b32 	%r592, 0, %r505, %p64;
	add.s32 	%r516, %r592, %r506;
	selp.b32 	%r593, 1, %r591, %p64;
	mul.lo.s32 	%r521, %r593, %r511;
	mov.b32 	%r522, 8;
	// begin inline asm
	shfl.sync.up.b32 %r515, %r516, %r522, %r543, %r544;
	// end inline asm
	// begin inline asm
	shfl.sync.up.b32 %r520, %r521, %r522, %r543, %r544;
	// end inline asm
	setp.eq.s32 	%p65, %r516, 0;
	selp.b32 	%r594, %r520, 1, %p65;
	setp.lt.s32 	%p66, %r464, 8;
	selp.b32 	%r595, 0, %r515, %p66;
	add.s32 	%r526, %r595, %r516;
	selp.b32 	%r596, 1, %r594, %p66;
	mul.lo.s32 	%r531, %r596, %r521;
	mov.b32 	%r532, 16;
	// begin inline asm
	shfl.sync.up.b32 %r525, %r526, %r532, %r543, %r544;
	// end inline asm
	// begin inline asm
	shfl.sync.up.b32 %r530, %r531, %r532, %r543, %r544;
	// end inline asm
	setp.eq.s32 	%p67, %r526, 0;
	selp.b32 	%r597, %r530, 1, %p67;
	setp.lt.s32 	%p68, %r464, 16;
	selp.b32 	%r598, 0, %r525, %p68;
	add.s32 	%r536, %r598, %r526;
	selp.b32 	%r599, 1, %r597, %p68;
	mul.lo.s32 	%r541, %r599, %r531;
	// begin inline asm
	shfl.sync.up.b32 %r1961, %r536, %r542, %r543, %r544;
	// end inline asm
	// begin inline asm
	shfl.sync.up.b32 %r1962, %r541, %r542, %r543, %r544;
	// end inline asm
	setp.ne.s32 	%p69, %r464, 31;
	@%p69 bra 	$L__BB4_258;
	shl.b32 	%r600, %r336, 3;
	mov.u32 	%r601, _ZN6thrust24THRUST_300001_SM_1000_NS8cuda_cub4core6detail5shmemE;
	add.s32 	%r602, %r601, %r600;
	st.shared.v2.u32 	[%r602], {%r536, %r541};
$L__BB4_258:
	bar.sync 	0;
	ld.shared.v4.u32 	{%r603, %r604, %r605, %r606}, [_ZN6thrust24THRUST_300001_SM_1000_NS8cuda_cub4core6detail5shmemE];
	add.s32 	%r607, %r605, %r603;
	setp.eq.s32 	%p70, %r605, 0;
	selp.b32 	%r608, %r604, 1, %p70;
	mul.lo.s32 	%r609, %r608, %r606;
	setp.eq.s32 	%p71, %r336, 2;
	selp.b32 	%r610, %r607, %r603, %p71;
	selp.b32 	%r611, %r609, %r604, %p71;
	ld.shared.v4.u32 	{%r612, %r613, %r614, %r615}, [_ZN6thrust24THRUST_300001_SM_1000_NS8cuda_cub4core6detail5shmemE+16];
	add.s32 	%r616, %r612, %r607;
	setp.eq.s32 	%p72, %r612, 0;
	selp.b32 	%r617, %r609, 1, %p72;
	mul.lo.s32 	%r618, %r617, %r613;
	setp.eq.s32 	%p73, %r336, 3;
	selp.b32 	%r619, %r616, %r610, %p73;
	selp.b32 	%r620, %r618, %r611, %p73;
	add.s32 	%r621, %r614, %r616;
	setp.eq.s32 	%p74, %r614, 0;
	selp.b32 	%r622, %r618, 1, %p74;
	mul.lo.s32 	%r623, %r622, %r615;
	setp.eq.s32 	%p75, %r336, 4;
	selp.b32 	%r624, %r621, %r619, %p75;
	selp.b32 	%r625, %r623, %r620, %p75;
	ld.shared.v4.u32 	{%r626, %r627, %r628, %r629}, [_ZN6thrust24THRUST_300001_SM_1000_NS8cuda_cub4core6detail5shmemE+32];
	add.s32 	%r630, %r626, %r621;
	setp.eq.s32 	%p76, %r626, 0;
	selp.b32 	%r631, %r623, 1, %p76;
	mul.lo.s32 	%r632, %r631, %r627;
	setp.eq.s32 	%p77, %r336, 5;
	selp.b32 	%r633, %r630, %r624, %p77;
	selp.b32 	%r634, %r632, %r625, %p77;
	add.s32 	%r635, %r628, %r630;
	setp.eq.s32 	%p78, %r628, 0;
	selp.b32 	%r636, %r632, 1, %p78;
	mul.lo.s32 	%r637, %r636, %r629;
	setp.eq.s32 	%p79, %r336, 6;
	selp.b32 	%r638, %r635, %r633, %p79;
	selp.b32 	%r639, %r637, %r634, %p79;
	ld.shared.v4.u32 	{%r640, %r641, %r642, %r643}, [_ZN6thrust24THRUST_300001_SM_1000_NS8cuda_cub4core6detail5shmemE+48];
	add.s32 	%r644, %r640, %r635;
	setp.eq.s32 	%p80, %r640, 0;
	selp.b32 	%r645, %r637, 1, %p80;
	mul.lo.s32 	%r646, %r645, %r641;
	setp.eq.s32 	%p81, %r336, 7;
	selp.b32 	%r385, %r644, %r638, %p81;
	selp.b32 	%r386, %r646, %r639, %p81;
	add.s32 	%r387, %r642, %r644;
	setp.eq.s32 	%p82, %r642, 0;
	selp.b32 	%r647, %r646, 1, %p82;
	mul.lo.s32 	%r388, %r647, %r643;
	setp.lt.u32 	%p83, %r306, 32;
	@%p83 bra 	$L__BB4_260;
	setp.eq.s32 	%p84, %r1961, 0;
	selp.b32 	%r648, %r386, 1, %p84;
	mul.lo.s32 	%r649, %r648, %r1962;
	setp.eq.s32 	%p85, %r464, 0;
	selp.b32 	%r650, 0, %r1961, %p85;
	add.s32 	%r1961, %r385, %r650;
	selp.b32 	%r1962, %r386, %r649, %p85;
	bra.uni 	$L__BB4_276;
$L__BB4_260:
	setp.ne.s32 	%p86, %r306, 0;
	mul.wide.u32 	%rd87, %r1, 16;
	add.s64 	%rd48, %rd1, %rd87;
	@%p86 bra 	$L__BB4_262;
	st.shared.u32 	[_ZN6thrust24THRUST_300001_SM_1000_NS8cuda_cub4core6detail5shmemE+116], %r387;
	st.shared.u32 	[_ZN6thrust24THRUST_300001_SM_1000_NS8cuda_cub4core6detail5shmemE+120], %r388;
	mov.b64 	%rd89, {%r387, %r388};
	add.s64 	%rd88, %rd48, 512;
	mov.b64 	%rd90, 100;
	// begin inline asm
	st.relaxed.gpu.v2.u64 [%rd88], {%rd89, %rd90};
	// end inline asm
$L__BB4_262:
	mov.u32 	%r651, %nctaid.x;
	setp.gt.u32 	%p87, %r651, 499;
	@%p87 bra 	$L__BB4_264;
	membar.cta;
	bra.uni 	$L__BB4_265;
$L__BB4_264:
	mov.b32 	%r652, 450;
	// begin inline asm
	nanosleep.u32 %r652;
	// end inline asm
$L__BB4_265:
	mul.wide.u32 	%rd94, %r306, 16;
	xor.b64  	%rd95, %rd94, -16;
	add.s64 	%rd96, %rd48, %rd95;
	add.s64 	%rd93, %rd96, 512;
$L__BB4_266:
	// begin inline asm
	ld.relaxed.gpu.v2.u64 {%rd91, %rd339}, [%rd93];
	// end inline asm
	setp.eq.s64 	%p88, %rd339, 99;
	mov.b32 	%r653, -1;
	vote.sync.any.pred 	%p89, %p88, %r653;
	@%p89 bra 	$L__BB4_266;
	mov.b64 	{%r657, %r662}, %rd91;
	setp.eq.s64 	%p90, %rd339, 101;
	mov.b32 	%r705, -1;
	vote.sync.ballot.b32 	%r706, %p90, %r705;
	// begin inline asm
	mov.u32 %r655, %lanemask_ge;
	// end inline asm
	and.b32  	%r707, %r706, %r655;
	or.b32  	%r708, %r707, -2147483648;
	add.s32 	%r709, %r708, -1;
	not.b32 	%r710, %r708;
	and.b32  	%r711, %r710, %r709;
	popc.b32 	%r659, %r711;
	mov.b32 	%r663, 1;
	// begin inline asm
	shfl.sync.down.b32 %r656, %r657, %r663, %r659, %r705;
	// end inline asm
	// begin inline asm
	shfl.sync.down.b32 %r661, %r662, %r663, %r659, %r705;
	// end inline asm
	setp.lt.s32 	%p92, %r464, %r659;
	setp.eq.s32 	%p93, %r657, 0;
	selp.b32 	%r712, %r656, 0, %p92;
	add.s32 	%r667, %r712, %r657;
	selp.b32 	%r713, %r661, 1, %p93;
	selp.b32 	%r714, %r713, 1, %p92;
	mul.lo.s32 	%r672, %r714, %r662;
	mov.b32 	%r673, 2;
	// begin inline asm
	shfl.sync.down.b32 %r666, %r667, %r673, %r659, %r705;
	// end inline asm
	// begin inline asm
	shfl.sync.down.b32 %r671, %r672, %r673, %r659, %r705;
	// end inline asm
	add.s32 	%r715, %r464, 2;
	setp.gt.s32 	%p94, %r715, %r659;
	setp.eq.s32 	%p95, %r667, 0;
	selp.b32 	%r716, %r671, 1, %p95;
	selp.b32 	%r717, 0, %r666, %p94;
	add.s32 	%r677, %r667, %r717;
	selp.b32 	%r718, 1, %r716, %p94;
	mul.lo.s32 	%r682, %r718, %r672;
	mov.b32 	%r683, 4;
	// begin inline asm
	shfl.sync.down.b32 %r676, %r677, %r683, %r659, %r705;
	// end inline asm
	// begin inline asm
	shfl.sync.down.b32 %r681, %r682, %r683, %r659, %r705;
	// end inline asm
	add.s32 	%r719, %r464, 4;
	setp.gt.s32 	%p96, %r719, %r659;
	setp.eq.s32 	%p97, %r677, 0;
	selp.b32 	%r720, %r681, 1, %p97;
	selp.b32 	%r721, 0, %r676, %p96;
	add.s32 	%r687, %r677, %r721;
	selp.b32 	%r722, 1, %r720, %p96;
	mul.lo.s32 	%r692, %r682, %r722;
	mov.b32 	%r693, 8;
	// begin inline asm
	shfl.sync.down.b32 %r686, %r687, %r693, %r659, %r705;
	// end inline asm
	// begin inline asm
	shfl.sync.down.b32 %r691, %r692, %r693, %r659, %r705;
	// end inline asm
	add.s32 	%r723, %r464, 8;
	setp.gt.s32 	%p98, %r723, %r659;
	setp.eq.s32 	%p99, %r687, 0;
	selp.b32 	%r724, %r691, 1, %p99;
	selp.b32 	%r725, 0, %r686, %p98;
	add.s32 	%r697, %r687, %r725;
	selp.b32 	%r726, 1, %r724, %p98;
	mul.lo.s32 	%r702, %r692, %r726;
	mov.b32 	%r703, 16;
	// begin inline asm
	shfl.sync.down.b32 %r696, %r697, %r703, %r659, %r705;
	// end inline asm
	// begin inline asm
	shfl.sync.down.b32 %r701, %r702, %r703, %r659, %r705;
	// end inline asm
	add.s32 	%r727, %r464, 16;
	setp.gt.s32 	%p100, %r727, %r659;
	setp.eq.s32 	%p101, %r697, 0;
	selp.b32 	%r728, %r701, 1, %p101;
	selp.b32 	%r729, 0, %r696, %p100;
	add.s32 	%r1958, %r729, %r697;
	selp.b32 	%r730, 1, %r728, %p100;
	mul.lo.s32 	%r1959, %r702, %r730;
	not.b32 	%r731, %r306;
	add.s32 	%r1960, %r1, %r731;
	add.s64 	%rd51, %rd1, 512;
$L__BB4_268:
	setp.ne.s64 	%p102, %rd339, 101;
	mov.b32 	%r732, -1;
	vote.sync.all.pred 	%p103, %p102, %r732;
	not.pred 	%p104, %p103;
	@%p104 bra 	$L__BB4_272;
	mul.wide.s32 	%rd140, %r1960, 16;
	add.s64 	%rd141, %rd51, %rd140;
	add.s64 	%rd139, %rd141, -512;
$L__BB4_270:
	// begin inline asm
	ld.relaxed.gpu.v2.u64 {%rd137, %rd339}, [%rd139];
	// end inline asm
	setp.eq.s64 	%p160, %rd339, 99;
	mov.b32 	%r826, -1;
	vote.sync.any.pred 	%p161, %p160, %r826;
	@%p161 bra 	$L__BB4_270;
	mov.b64 	{%r829, %r834}, %rd137;
	setp.eq.s64 	%p162, %rd339, 101;
	mov.b32 	%r877, -1;
	vote.sync.ballot.b32 	%r878, %p162, %r877;
	and.b32  	%r879, %r878, %r655;
	or.b32  	%r880, %r879, -2147483648;
	add.s32 	%r881, %r880, -1;
	not.b32 	%r882, %r880;
	and.b32  	%r883, %r882, %r881;
	popc.b32 	%r831, %r883;
	mov.b32 	%r835, 1;
	// begin inline asm
	shfl.sync.down.b32 %r828, %r829, %r835, %r831, %r877;
	// end inline asm
	// begin inline asm
	shfl.sync.down.b32 %r833, %r834, %r835, %r831, %r877;
	// end inline asm
	setp.lt.s32 	%p164, %r464, %r831;
	setp.eq.s32 	%p165, %r829, 0;
	selp.b32 	%r884, %r828, 0, %p164;
	add.s32 	%r839, %r884, %r829;
	selp.b32 	%r885, %r833, 1, %p165;
	selp.b32 	%r886, %r885, 1, %p164;
	mul.lo.s32 	%r844, %r886, %r834;
	mov.b32 	%r845, 2;
	// begin inline asm
	shfl.sync.down.b32 %r838, %r839, %r845, %r831, %r877;
	// end inline asm
	// begin inline asm
	shfl.sync.down.b32 %r843, %r844, %r845, %r831, %r877;
	// end inline asm
	add.s32 	%r887, %r464, 2;
	setp.gt.s32 	%p166, %r887, %r831;
	setp.eq.s32 	%p167, %r839, 0;
	selp.b32 	%r888, %r843, 1, %p167;
	selp.b32 	%r889, 0, %r838, %p166;
	add.s32 	%r849, %r839, %r889;
	selp.b32 	%r890, 1, %r888, %p166;
	mul.lo.s32 	%r854, %r890, %r844;
	mov.b32 	%r855, 4;
	// begin inline asm
	shfl.sync.down.b32 %r848, %r849, %r855, %r831, %r877;
	// end inline asm
	// begin inline asm
	shfl.sync.down.b32 %r853, %r854, %r855, %r831, %r877;
	// end inline asm
	add.s32 	%r891, %r464, 4;
	setp.gt.s32 	%p168, %r891, %r831;
	setp.eq.s32 	%p169, %r849, 0;
	selp.b32 	%r892, %r853, 1, %p169;
	selp.b32 	%r893, 0, %r848, %p168;
	add.s32 	%r859, %r849, %r893;
	selp.b32 	%r894, 1, %r892, %p168;
	mul.lo.s32 	%r864, %r854, %r894;
	mov.b32 	%r865, 8;
	// begin inline asm
	shfl.sync.down.b32 %r858, %r859, %r865, %r831, %r877;
	// end inline asm
	// begin inline asm
	shfl.sync.down.b32 %r863, %r864, %r865, %r831, %r877;
	// end inline asm
	add.s32 	%r895, %r464, 8;
	setp.gt.s32 	%p170, %r895, %r831;
	setp.eq.s32 	%p171, %r859, 0;
	selp.b32 	%r896, %r863, 1, %p171;
	selp.b32 	%r897, 0, %r858, %p170;
	add.s32 	%r869, %r859, %r897;
	selp.b32 	%r898, 1, %r896, %p170;
	mul.lo.s32 	%r874, %r864, %r898;
	mov.b32 	%r875, 16;
	// begin inline asm
	shfl.sync.down.b32 %r868, %r869, %r875, %r831, %r877;
	// end inline asm
	// begin inline asm
	shfl.sync.down.b32 %r873, %r874, %r875, %r831, %r877;
	// end inline asm
	add.s32 	%r899, %r464, 16;
	setp.gt.s32 	%p172, %r899, %r831;
	setp.eq.s32 	%p173, %r869, 0;
	selp.b32 	%r900, %r873, 1, %p173;
	selp.b32 	%r901, 0, %r868, %p172;
	selp.b32 	%r902, 1, %r900, %p172;
	mul.lo.s32 	%r903, %r874, %r902;
	add.s32 	%r904, %r901, %r1958;
	add.s32 	%r398, %r904, %r869;
	setp.eq.s32 	%p174, %r1958, 0;
	selp.b32 	%r905, %r903, 1, %p174;
	mul.lo.s32 	%r1959, %r905, %r1959;
	add.s32 	%r1960, %r1960, -32;
	mov.u32 	%r1958, %r398;
	bra.uni 	$L__BB4_268;
$L__BB4_272:
	@%p86 bra 	$L__BB4_274;
	add.s32 	%r734, %r1958, %r387;
	setp.eq.s32 	%p106, %r387, 0;
	selp.b32 	%r735, %r1959, 1, %p106;
	mul.lo.s32 	%r736, %r735, %r388;
	mov.b64 	%rd98, {%r734, %r736};
	add.s64 	%rd97, %rd48, 512;
	mov.b64 	%rd99, 101;
	// begin inline asm
	st.relaxed.gpu.v2.u64 [%rd97], {%rd98, %rd99};
	// end inline asm
	st.shared.u32 	[_ZN6thrust24THRUST_300001_SM_1000_NS8cuda_cub4core6detail5shmemE+100], %r1958;
	st.shared.v2.u32 	[_ZN6thrust24THRUST_300001_SM_1000_NS8cuda_cub4core6detail5shmemE+104], {%r1959, %r734};
	st.shared.u32 	[_ZN6thrust24THRUST_300001_SM_1000_NS8cuda_cub4core6detail5shmemE+112], %r736;
$L__BB4_274:
	setp.ne.s32 	%p107, %r464, 0;
	@%p107 bra 	$L__BB4_276;
	st.shared.v2.u32 	[_ZN6thrust24THRUST_300001_SM_1000_NS8cuda_cub4core6detail5shmemE+72], {%r1958, %r1959};
	mov.u32 	%r1961, %r1958;
	mov.u32 	%r1962, %r1959;
$L__BB4_276:
	setp.eq.s32 	%p108, %r306, 0;
	bar.sync 	0;
	@%p108 bra 	$L__BB4_278;
	ld.shared.v2.u32 	{%r737, %r738}, [_ZN6thrust24THRUST_300001_SM_1000_NS8cuda_cub4core6detail5shmemE+72];
	add.s32 	%r403, %r737, %r1961;
	setp.eq.s32 	%p109, %r1961, 0;
	selp.b32 	%r739, %r738, 1, %p109;
	mul.lo.s32 	%r1962, %r739, %r1962;
	mov.u32 	%r1961, %r403;
$L__BB4_278:
	mul.lo.s32 	%r740, %r306, 9;
	setp.eq.s32 	%p110, %r740, %r3;
	setp.eq.s32 	%p111, %r1957, %r339;
	or.pred  	%p112, %p110, %p111;
	selp.u32 	%r741, 1, 0, %p112;
	add.s32 	%r407, %r1961, %r741;
	selp.b32 	%r742, 1, %r1962, %p112;
	mul.lo.s32 	%r408, %r742, %r369;
	selp.u32 	%r743, 1, 0, %p6;
	add.s32 	%r744, %r743, %r741;
	add.s32 	%r409, %r744, %r1961;
	selp.b32 	%r745, 1, %r408, %p6;
	mul.lo.s32 	%r410, %r370, %r745;
	selp.u32 	%r746, 1, 0, %p7;
	add.s32 	%r411, %r409, %r746;
	selp.b32 	%r747, 1, %r410, %p7;
	mul.lo.s32 	%r412, %r371, %r747;
	add.s32 	%r748, %r740, 3;
	setp.eq.s32 	%p113, %r748, %r3;
	setp.eq.s32 	%p114, %r341, %r342;
	or.pred  	%p9, %p113, %p114;
	selp.u32 	%r749, 1, 0, %p9;
	add.s32 	%r413, %r411, %r749;
	selp.b32 	%r750, 1, %r412, %p9;
	mul.lo.s32 	%r414, %r372, %r750;
	selp.u32 	%r751, 1, 0, %p8;
	add.s32 	%r415, %r413, %r751;
	selp.b32 	%r752, 1, %r414, %p8;
	mul.lo.s32 	%r416, %r373, %r752;
	add.s32 	%r753, %r740, 5;
	setp.eq.s32 	%p115, %r753, %r3;
	setp.eq.s32 	%p116, %r343, %r344;
	or.pred  	%p10, %p115, %p116;
	selp.u32 	%r754, 1, 0, %p10;
	add.s32 	%r417, %r415, %r754;
	selp.b32 	%r755, 1, %r416, %p10;
	mul.lo.s32 	%r418, %r374, %r755;
	add.s32 	%r756, %r740, 6;
	setp.eq.s32 	%p117, %r756, %r3;
	setp.eq.s32 	%p118, %r344, %r345;
	or.pred  	%p11, %p117, %p118;
	selp.u32 	%r757, 1, 0, %p11;
	add.s32 	%r419, %r417, %r757;
	selp.b32 	%r758, 1, %r418, %p11;
	mul.lo.s32 	%r420, %r375, %r758;
	add.s32 	%r759, %r740, 7;
	setp.eq.s32 	%p119, %r759, %r3;
	setp.eq.s32 	%p120, %r345, %r346;
	or.pred  	%p121, %p119, %p120;
	selp.u32 	%r760, 1, 0, %p121;
	add.s32 	%r421, %r419, %r760;
	selp.b32 	%r761, 1, %r420, %p121;
	mul.lo.s32 	%r422, %r376, %r761;
	ld.shared.v2.u32 	{%r423, %r424}, [_ZN6thrust24THRUST_300001_SM_1000_NS8cuda_cub4core6detail5shmemE+112];
	ld.shared.u32 	%r1972, [_ZN6thrust24THRUST_300001_SM_1000_NS8cuda_cub4core6detail5shmemE+108];
	ld.shared.u32 	%r426, [_ZN6thrust24THRUST_300001_SM_1000_NS8cuda_cub4core6detail5shmemE+100];
	setp.lt.s32 	%p122, %r424, 257;
	@%p122 bra 	$L__BB4_304;
	bar.sync 	0;
	mul.lo.s32 	%r765, %r306, 9;
	setp.ne.s32 	%p138, %r765, %r3;
	setp.ne.s32 	%p139, %r1957, %r339;
	and.pred  	%p140, %p138, %p139;
	@%p140 bra 	$L__BB4_281;
	sub.s32 	%r766, %r1961, %r426;
	shl.b32 	%r767, %r766, 3;
	mov.u32 	%r768, _ZN6thrust24THRUST_300001_SM_1000_NS8cuda_cub4core6detail5shmemE;
	add.s32 	%r769, %r768, %r767;
	st.shared.v2.u32 	[%r769], {%r1957, %r1962};
$L__BB4_281:
	not.pred 	%p141, %p6;
	@%p141 bra 	$L__BB4_283;
	sub.s32 	%r770, %r407, %r426;
	shl.b32 	%r771, %r770, 3;
	mov.u32 	%r772, _ZN6thrust24THRUST_300001_SM_1000_NS8cuda_cub4core6detail5shmemE;
	add.s32 	%r773, %r772, %r771;
	st.shared.v2.u32 	[%r773], {%r339, %r408};
$L__BB4_283:
	not.pred 	%p142, %p7;
	@%p142 bra 	$L__BB4_285;
	sub.s32 	%r774, %r409, %r426;
	shl.b32 	%r775, %r774, 3;
	mov.u32 	%r776, _ZN6thrust24THRUST_300001_SM_1000_NS8cuda_cub4core6detail5shmemE;
	add.s32 	%r777, %r776, %r775;
	st.shared.v2.u32 	[%r777], {%r340, %r410};
$L__BB4_285:
	not.pred 	%p143, %p9;
	@%p143 bra 	$L__BB4_287;
	sub.s32 	%r778, %r411, %r426;
	shl.b32 	%r779, %r778, 3;
	mov.u32 	%r780, _ZN6thrust24THRUST_300001_SM_1000_NS8cuda_cub4core6detail5shmemE;
	add.s32 	%r781, %r780, %r779;
	st.shared.v2.u32 	[%r781], {%r341, %r412};
$L__BB4_287:
	not.pred 	%p144, %p8;
	@%p144 bra 	$L__BB4_289;
	sub.s32 	%r782, %r413, %r426;
	shl.b32 	%r783, %r782, 3;
	mov.u32 	%r784, _ZN6thrust24THRUST_300001_SM_1000_NS8cuda_cub4core6detail5shmemE;
	add.s32 	%r785, %r784, %r783;
	st.shared.v2.u32 	[%r785], {%r342, %r414};
$L__BB4_289:
	not.pred 	%p145, %p10;
	@%p145 bra 	$L__BB4_291;
	sub.s32 	%r786, %r415, %r426;
	shl.b32 	%r787, %r786, 3;
	mov.u32 	%r788, _ZN6thrust24THRUST_300001_SM_1000_NS8cuda_cub4core6detail5shmemE;
	add.s32 	%r789, %r788, %r787;
	st.shared.v2.u32 	[%r789], {%r343, %r416};
$L__BB4_291:
	not.pred 	%p146, %p11;
	@%p146 bra 	$L__BB4_293;
	sub.s32 	%r790, %r417, %r426;
	shl.b32 	%r791, %r790, 3;
	mov.u32 	%r792, _ZN6thrust24THRUST_300001_SM_1000_NS8cuda_cub4core6detail5shmemE;
	add.s32 	%r793, %r792, %r791;
	st.shared.v2.u32 	[%r793], {%r344, %r418};
$L__BB4_293:
	mad.lo.s32 	%r794, %r306, 9, 7;
	setp.ne.s32 	%p147, %r794, %r3;
	setp.ne.s32 	%p148, %r345, %r346;
	and.pred  	%p149, %p147, %p148;
	@%p149 bra 	$L__BB4_295;
	sub.s32 	%r795, %r419, %r426;
	shl.b32 	%r796, %r795, 3;
	mov.u32 	%r797, _ZN6thrust24THRUST_300001_SM_1000_NS8cuda_cub4core6detail5shmemE;
	add.s32 	%r798, %r797, %r796;
	st.shared.v2.u32 	[%r798], {%r345, %r420};
$L__BB4_295:
	mad.lo.s32 	%r799, %r306, 9, 8;
	setp.ne.s32 	%p150, %r799, %r3;
	setp.ne.s32 	%p151, %r346, %r347;
	and.pred  	%p152, %p150, %p151;
	@%p152 bra 	$L__BB4_297;
	sub.s32 	%r800, %r421, %r426;
	shl.b32 	%r801, %r800, 3;
	mov.u32 	%r802, _ZN6thrust24THRUST_300001_SM_1000_NS8cuda_cub4core6detail5shmemE;
	add.s32 	%r803, %r802, %r801;
	st.shared.v2.u32 	[%r803], {%r346, %r422};
$L__BB4_297:
	bar.sync 	0;
	setp.ge.s32 	%p153, %r306, %r424;
	@%p153 bra 	$L__BB4_322;
	not.b32 	%r804, %r306;
	add.s32 	%r427, %r424, %r804;
	and.b32  	%r805, %r427, 768;
	setp.eq.s32 	%p154, %r805, 768;
	mov.u32 	%r1971, %r306;
	@%p154 bra 	$L__BB4_301;
	shr.u32 	%r806, %r427, 8;
	add.s32 	%r807, %r806, 1;
	and.b32  	%r808, %r807, 3;
	shl.b32 	%r809, %r306, 3;
	mov.u32 	%r810, _ZN6thrust24THRUST_300001_SM_1000_NS8cuda_cub4core6detail5shmemE;
	add.s32 	%r1967, %r810, %r809;
	add.s32 	%r1966, %r306, %r426;
	neg.s32 	%r1965, %r808;
	shl.b32 	%r811, %r807, 8;
	and.b32  	%r812, %r811, 768;
	add.s32 	%r1971, %r306, %r812;
$L__BB4_300:
	.pragma "nounroll";
	mul.wide.s32 	%rd127, %r1966, 4;
	add.s64 	%rd128, %rd5, %rd127;
	add.s64 	%rd129, %rd4, %rd127;
	ld.shared.v2.u32 	{%r813, %r814}, [%r1967];
	st.global.u32 	[%rd129], %r813;
	st.global.u32 	[%rd128], %r814;
	add.s32 	%r1967, %r1967, 2048;
	add.s32 	%r1966, %r1966, 256;
	add.s32 	%r1965, %r1965, 1;
	setp.ne.s32 	%p155, %r1965, 0;
	@%p155 bra 	$L__BB4_300;
$L__BB4_301:
	setp.lt.u32 	%p156, %r427, 768;
	@%p156 bra 	$L__BB4_322;
	add.s64 	%rd55, %rd4, 2048;
	add.s32 	%r1970, %r1971, %r426;
	add.s64 	%rd56, %rd5, 2048;
	shl.b32 	%r815, %r1971, 3;
	mov.u32 	%r816, _ZN6thrust24THRUST_300001_SM_1000_NS8cuda_cub4core6detail5shmemE;
	add.s32 	%r817, %r815, %r816;
	add.s32 	%r1969, %r817, 4096;
$L__BB4_303:
	mul.wide.s32 	%rd130, %r1970, 4;
	add.s64 	%rd131, %rd55, %rd130;
	add.s64 	%rd132, %rd56, %rd130;
	ld.shared.v2.u32 	{%r818, %r819}, [%r1969+-4096];
	st.global.u32 	[%rd131+-2048], %r818;
	st.global.u32 	[%rd132+-2048], %r819;
	ld.shared.v2.u32 	{%r820, %r821}, [%r1969+-2048];
	st.global.u32 	[%rd131+-1024], %r820;
	st.global.u32 	[%rd132+-1024], %r821;
	ld.shared.v2.u32 	{%r822, %r823}, [%r1969];
	st.global.u32 	[%rd131], %r822;
	st.global.u32 	[%rd132], %r823;
	ld.shared.v2.u32 	{%r824, %r825}, [%r1969+2048];
	st.global.u32 	[%rd131+1024], %r824;
	st.global.u32 	[%rd132+1024], %r825;
	add.s32 	%r1971, %r1971, 1024;
	add.s32 	%r1970, %r1970, 1024;
	add.s32 	%r1969, %r1969, 8192;
	setp.lt.s32 	%p157, %r1971, %r424;
	@%p157 bra 	$L__BB4_303;
	bra.uni 	$L__BB4_322;
$L__BB4_304:
	mul.lo.s32 	%r762, %r306, 9;
	setp.ne.s32 	%p123, %r762, %r3;
	setp.ne.s32 	%p124, %r1957, %r339;
	and.pred  	%p125, %p123, %p124;
	@%p125 bra 	$L__BB4_306;
	mul.wide.s32 	%rd100, %r1961, 4;
	add.s64 	%rd101, %rd4, %rd100;
	st.global.u32 	[%rd101], %r1957;
	add.s64 	%rd102, %rd5, %rd100;
	st.global.u32 	[%rd102], %r1962;
$L__BB4_306:
	not.pred 	%p126, %p6;
	@%p126 bra 	$L__BB4_308;
	mul.wide.s32 	%rd103, %r407, 4;
	add.s64 	%rd104, %rd4, %rd103;
	st.global.u32 	[%rd104], %r339;
	add.s64 	%rd105, %rd5, %rd103;
	st.global.u32 	[%rd105], %r408;
$L__BB4_308:
	not.pred 	%p127, %p7;
	@%p127 bra 	$L__BB4_310;
	mul.wide.s32 	%rd106, %r409, 4;
	add.s64 	%rd107, %rd4, %rd106;
	st.global.u32 	[%rd107], %r340;
	add.s64 	%rd108, %rd5, %rd106;
	st.global.u32 	[%rd108], %r410;
$L__BB4_310:
	not.pred 	%p128, %p9;
	@%p128 bra 	$L__BB4_312;
	mul.wide.s32 	%rd109, %r411, 4;
	add.s64 	%rd110, %rd4, %rd109;
	st.global.u32 	[%rd110], %r341;
	add.s64 	%rd111, %rd5, %rd109;
	st.global.u32 	[%rd111], %r412;
$L__BB4_312:
	not.pred 	%p129, %p8;
	@%p129 bra 	$L__BB4_314;
	mul.wide.s32 	%rd112, %r413, 4;
	add.s64 	%rd113, %rd4, %rd112;
	st.global.u32 	[%rd113], %r342;
	add.s64 	%rd114, %rd5, %rd112;
	st.global.u32 	[%rd114], %r414;
$L__BB4_314:
	not.pred 	%p130, %p10;
	@%p130 bra 	$L__BB4_316;
	mul.wide.s32 	%rd115, %r415, 4;
	add.s64 	%rd116, %rd4, %rd115;
	st.global.u32 	[%rd116], %r343;
	add.s64 	%rd117, %rd5, %rd115;
	st.global.u32 	[%rd117], %r416;
$L__BB4_316:
	not.pred 	%p131, %p11;
	@%p131 bra 	$L__BB4_318;
	mul.wide.s32 	%rd118, %r417, 4;
	add.s64 	%rd119, %rd4, %rd118;
	st.global.u32 	[%rd119], %r344;
	add.s64 	%rd120, %rd5, %rd118;
	st.global.u32 	[%rd120], %r418;
$L__BB4_318:
	mad.lo.s32 	%r763, %r306, 9, 7;
	setp.ne.s32 	%p132, %r763, %r3;
	setp.ne.s32 	%p133, %r345, %r346;
	and.pred  	%p134, %p132, %p133;
	@%p134 bra 	$L__BB4_320;
	mul.wide.s32 	%rd121, %r419, 4;
	add.s64 	%rd122, %rd4, %rd121;
	st.global.u32 	[%rd122], %r345;
	add.s64 	%rd123, %rd5, %rd121;
	st.global.u32 	[%rd123], %r420;
$L__BB4_320:
	mad.lo.s32 	%r764, %r306, 9, 8;
	setp.ne.s32 	%p135, %r764, %r3;
	setp.ne.s32 	%p136, %r346, %r347;
	and.pred  	%p137, %p135, %p136;
	@%p137 bra 	$L__BB4_322;
	mul.wide.s32 	%rd124, %r421, 4;
	add.s64 	%rd125, %rd4, %rd124;
	st.global.u32 	[%rd125], %r346;
	add.s64 	%rd126, %rd5, %rd124;
	st.global.u32 	[%rd126], %r422;
$L__BB4_322:
	setp.ne.s32 	%p158, %r306, 255;
	@%p158 bra 	$L__BB4_326;
	setp.ne.s32 	%p159, %r3, 2304;
	@%p159 bra 	$L__BB4_325;
	mul.wide.s32 	%rd133, %r1972, 4;
	add.s64 	%rd134, %rd4, %rd133;
	st.global.u32 	[%rd134], %r347;
	add.s64 	%rd135, %rd5, %rd133;
	st.global.u32 	[%rd135], %r423;
	add.s32 	%r1972, %r1972, 1;
$L__BB4_325:
	ld.param.u64 	%rd328, [_ZN6thrust24THRUST_300001_SM_1000_NS8cuda_cub4core6detail13_kernel_agentINS1_15__reduce_by_key16ReduceByKeyAgentINS0_6detail15normal_iteratorINS0_10device_ptrIiEEEESB_SB_SB_N4cuda3std3__412not_equal_toIiEENSE_10multipliesIiEEPiiEEJSB_SB_SB_SB_SJ_N3cub18CUB_300001_SM_100024ReduceByKeyScanTileStateIiiLb1EEESG_SI_iiEEEvDpT0__param_4];
	cvta.to.global.u64 	%rd136, %rd328;
	st.global.u32 	[%rd136], %r1972;
$L__BB4_326:
	ret;

}
	// .globl	_ZN6thrust24THRUST_300001_SM_1000_NS8cuda_cub4core6detail13_kernel_agentINS1_15__reduce_by_key16ReduceByKeyAgentINS0_6detail15normal_iteratorINS0_10device_ptrIiEEEESB_SB_SB_N4cuda3std3__412not_equal_toIiEENSE_10multipliesIiEEPllEEJSB_SB_SB_SB_SJ_N3cub18CUB_300001_SM_100024ReduceByKeyScanTileStateIilLb1EEESG_SI_llEEEvDpT0_
.visible .entry _ZN6thrust24THRUST_300001_SM_1000_NS8cuda_cub4core6detail13_kernel_agentINS1_15__reduce_by_key16ReduceByKeyAgentINS0_6detail15normal_iteratorINS0_10device_ptrIiEEEESB_SB_SB_N4cuda3std3__412not_equal_toIiEENSE_10multipliesIiEEPllEEJSB_SB_SB_SB_SJ_N3cub18CUB_300001_SM_100024ReduceByKeyScanTileStateIilLb1EEESG_SI_llEEEvDpT0_(
	.param .align 8 .b8 _ZN6thrust24THRUST_300001_SM_1000_NS8cuda_cub4core6detail13_kernel_agentINS1_15__reduce_by_key16ReduceByKeyAgentINS0_6detail15normal_iteratorINS0_10device_ptrIiEEEESB_SB_SB_N4cuda3std3__412not_equal_toIiEENSE_10multipliesIiEEPllEEJSB_SB_SB_SB_SJ_N3cub18CUB_300001_SM_100024ReduceByKeyScanTileStateIilLb1EEESG_SI_llEEEvDpT0__param_0[8],
	.param .align 8 .b8 _ZN6thrust24THRUST_300001_SM_1000_NS8cuda_cub4core6detail13_kernel_agentINS1_15__reduce_by_key16ReduceByKeyAgentINS0_6detail15normal_iteratorINS0_10device_ptrIiEEEESB_SB_SB_N4cuda3std3__412not_equal_toIiEENSE_10multipliesIiEEPllEEJSB_SB_SB_SB_SJ_N3cub18CUB_300001_SM_100024ReduceByKeyScanTileStateIilLb1EEESG_SI_llEEEvDpT0__param_1[8],
	.param .align 8 .b8 _ZN6thrust24THRUST_300001_SM_1000_NS8cuda_cub4core6detail13_kernel_agentINS1_15__reduce_by_key16ReduceByKeyAgentINS0_6detail15normal_iteratorINS0_10device_ptrIiEEEESB_SB_SB_N4cuda3std3__412not_equal_toIiEENSE_10multipliesIiEEPllEEJSB_SB_SB_SB_SJ_N3cub18CUB_300001_SM_100024ReduceByKeyScanTileStateIilLb1EEESG_SI_llEEEvDpT0__param_2[8],
	.param .align 8 .b8 _ZN6thrust24THRUST_300001_SM_1000_NS8cuda_cub4core6detail13_kernel_agentINS1_15__reduce_by_key16ReduceByKeyAgentINS0_6detail15normal_iteratorINS0_10device_ptrIiEEEESB_SB_SB_N4cuda3std3__412not_equal_toIiEENSE_10multipliesIiEEPllEEJSB_SB_SB_SB_SJ_N3cub18CUB_300001_SM_100024ReduceByKeyScanTileStateIilLb1EEESG_SI_llEEEvDpT0__param_3[8],
	.param .u64 .ptr .align 1 _ZN6thrust24THRUST_300001_SM_1000_NS8cuda_cub4core6detail13_kernel_agentINS1_15__reduce_by_key16ReduceByKeyAgentINS0_6detail15normal_iteratorINS0_10device_ptrIiEEEESB_SB_SB_N4cuda3std3__412not_equal_toIiEENSE_10multipliesIiEEPllEEJSB_SB_SB_SB_SJ_N3cub18CUB_300001_SM_100024ReduceByKeyScanTileStateIilLb1EEESG_SI_llEEEvDpT0__param_4,
	.param .align 8 .b8 _ZN6thrust24THRUST_300001_SM_1000_NS8cuda_cub4core6detail13_kernel_agentINS1_15__reduce_by_key16ReduceByKeyAgentINS0_6detail15normal_iteratorINS0_10device_ptrIiEEEESB_SB_SB_N4cuda3std3__412not_equal_toIiEENSE_10multipliesIiEEPllEEJSB_SB_SB_SB_SJ_N3cub18CUB_300001_SM_100024ReduceByKeyScanTileStateIilLb1EEESG_SI_llEEEvDpT0__param_5[8],
	.param .align 1 .b8 _ZN6thrust24THRUST_300001_SM_1000_NS8cuda_cub4core6detail13_kernel_agentINS1_15__reduce_by_key16ReduceByKeyAgentINS0_6detail15normal_iteratorINS0_10device_ptrIiEEEESB_SB_SB_N4cuda3std3__412not_equal_toIiEENSE_10multipliesIiEEPllEEJSB_SB_SB_SB_SJ_N3cub18CUB_300001_SM_100024ReduceByKeyScanTileStateIilLb1EEESG_SI_llEEEvDpT0__param_6[1],
	.param .align 1 .b8 _ZN6thrust24THRUST_300001_SM_1000_NS8cuda_cub4core6detail13_kernel_agentINS1_15__reduce_by_key16ReduceByKeyAgentINS0_6detail15normal_iteratorINS0_10device_ptrIiEEEESB_SB_SB_N4cuda3std3__412not_equal_toIiEENSE_10multipliesIiEEPllEEJSB_SB_SB_SB_SJ_N3cub18CUB_300001_SM_100024ReduceByKeyScanTileStateIilLb1EEESG_SI_llEEEvDpT0__param_7[1],
	.param .u64 _ZN6thrust24THRUST_300001_SM_1000_NS8cuda_cub4core6detail13_kernel_agentINS1_15__reduce_by_key16ReduceByKeyAgentINS0_6detail15normal_iteratorINS0_10device_ptrIiEEEESB_SB_SB_N4cuda3std3__412not_equal_toIiEENSE_10multipliesIiEEPllEEJSB_SB_SB_SB_SJ_N3cub18CUB_300001_SM_100024ReduceByKeyScanTileStateIilLb1EEESG_SI_llEEEvDpT0__param_8,
	.param .u64 _ZN6thrust24THRUST_300001_SM_1000_NS8cuda_cub4core6detail13_kernel_agentINS1_15__reduce_by_key16ReduceByKeyAgentINS0_6detail15normal_iteratorINS0_10device_ptrIiEEEESB_SB_SB_N4cuda3std3__412not_equal_toIiEENSE_10multipliesIiEEPllEEJSB_SB_SB_SB_SJ_N3cub18CUB_300001_SM_100024ReduceByKeyScanTileStateIilLb1EEESG_SI_llEEEvDpT0__param_9
)
.maxntid 256
{
	.reg .pred 	%p<462>;
	.reg .b32 	%r<2122>;
	.reg .b64 	%rd<854>;

	ld.param.u64 	%rd1, [_ZN6thrust24THRUST_300001_SM_1000_NS8cuda_cub4core6detail13_kernel_agentINS1_15__reduce_by_key16ReduceByKeyAgentINS0_6detail15normal_iteratorINS0_10device_ptrIiEEEESB_SB_SB_N4cuda3std3__412not_equal_toIiEENSE_10multipliesIiEEPllEEJSB_SB_SB_SB_SJ_N3cub18CUB_300001_SM_100024ReduceByKeyScanTileStateIilLb1EEESG_SI_llEEEvDpT0__param_5];
	ld.param.u64 	%rd2, [_ZN6thrust24THRUST_300001_SM_1000_NS8cuda_cub4core6detail13_kernel_agentINS1_15__reduce_by_key16ReduceByKeyAgentINS0_6detail15normal_iteratorINS0_10device_ptrIiEEEESB_SB_SB_N4cuda3std3__412not_equal_toIiEENSE_10multipliesIiEEPllEEJSB_SB_SB_SB_SJ_N3cub18CUB_300001_SM_100024ReduceByKeyScanTileStateIilLb1EEESG_SI_llEEEvDpT0__param_0];
	ld.param.u64 	%rd3, [_ZN6thrust24THRUST_300001_SM_1000_NS8cuda_cub4core6detail13_kernel_agentINS1_15__reduce_by_key16ReduceByKeyAgentINS0_6detail15normal_iteratorINS0_10device_ptrIiEEEESB_SB_SB_N4cuda3std3__412not_equal_toIiEENSE_10multipliesIiEEPllEEJSB_SB_SB_SB_SJ_N3cub18CUB_300001_SM_100024ReduceByKeyScanTileStateIilLb1EEESG_SI_llEEEvDpT0__param_1];
	ld.param.u64 	%rd227, [_ZN6thrust24THRUST_300001_SM_1000_NS8cuda_cub4core6detail13_kernel_agentINS1_15__reduce_by_key16ReduceByKeyAgentINS0_6detail15normal_iteratorINS0_10device_ptrIiEEEESB_SB_SB_N4cuda3std3__412not_equal_toIiEENSE_10multipliesIiEEPllEEJSB_SB_SB_SB_SJ_N3cub18CUB_300001_SM_100024ReduceByKeyScanTileStateIilLb1EEESG_SI_llEEEvDpT0__param_3];
	ld.param.u64 	%rd228, [_ZN6thrust24THRUST_300001_SM_1000_NS8cuda_cub4core6detail13_kernel_agentINS1_15__reduce_by_key16ReduceByKeyAgentINS0_6detail15normal_iteratorINS0_10device_ptrIiEEEESB_SB_SB_N4cuda3std3__412not_equal_toIiEENSE_10multipliesIiEEPllEEJSB_SB_SB_SB_SJ_N3cub18CUB_300001_SM_100024ReduceByKeyScanTileStateIilLb1EEESG_SI_llEEEvDpT0__param_2];
	ld.param.u64 	%rd226, [_ZN6thrust24THRUST_300001_SM_1000_NS8cuda_cub4core6detail13_kernel_agentINS1_15__reduce_by_key16ReduceByKeyAgentINS0_6detail15normal_iteratorINS0_10device_ptrIiEEEESB_SB_SB_N4cuda3std3__412not_equal_toIiEENSE_10multipliesIiEEPllEEJSB_SB_SB_SB_SJ_N3cub18CUB_300001_SM_100024ReduceByKeyScanTileStateIilLb1EEESG_SI_llEEEvDpT0__param_8];
	cvta.to.global.u64 	%rd4, %rd228;
	cvta.to.global.u64 	%rd5, %rd227;
	mov.u32 	%r1, %ctaid.x;
	mul.wide.u32 	%rd6, %r1, 2304;
	sub.s64 	%rd7, %rd226, %rd6;
	setp.lt.s64 	%p12, %rd7, 2305;
	@%p12 bra 	$L__BB5_146;
	setp.ne.s32 	%p281, %r1, 0;
	@%p281 bra 	$L__BB5_56;
	mov.u32 	%r2, %tid.x;
	and.b32  	%r1793, %r2, 31;
	and.b32  	%r1794, %r2, 992;
	mul.lo.s32 	%r1795, %r1794, 9;
	or.b32  	%r1796, %r1795, %r1793;
	cvt.u64.u32 	%rd706, %r1796;
	add.s64 	%rd707, %rd6, %rd706;
	shl.b64 	%rd708, %rd707, 2;
	add.s64 	%rd687, %rd2, %rd708;
	// begin inline asm
	ld.global.nc.u32 %r1773, [%rd687];
	// end inline asm
	add.s64 	%rd688, %rd687, 128;
	// begin inline asm
	ld.global.nc.u32 %r1774, [%rd688];
	// end inline asm
	add.s64 	%rd689, %rd687, 256;
	// begin inline asm
	ld.global.nc.u32 %r1775, [%rd689];
	// end inline asm
	add.s64 	%rd690, %rd687, 384;
	// begin inline asm
	ld.global.nc.u32 %r1776, [%rd690];
	// end inline asm
	add.s64 	%rd691, %rd687, 512;
	// begin inline asm
	ld.global.nc.u32 %r1777, [%rd691];
	// end inline asm
	add.s64 	%rd692, %rd687, 640;
	// begin inline asm
	ld.global.nc.u32 %r1778, [%rd692];
	// end inline asm
	add.s64 	%rd693, %rd687, 768;
	// begin inline asm
	ld.global.nc.u32 %r1779, [%rd693];
	// end inline asm
	add.s64 	%rd694, %rd687, 896;
	// begin inline asm
	ld.global.nc.u32 %r1780, [%rd694];
	// end inline asm
	add.s64 	%rd695, %rd687, 1024;
	// begin inline asm
	ld.global.nc.u32 %r1781, [%rd695];
	// end inline asm
	// begin inline asm
	mov.u32 %r1782, %laneid;
	// end inline asm
	shr.u32 	%r4, %r2, 5;
	mad.lo.s32 	%r1797, %r4, 288, %r1782;
	shl.b32 	%r1798, %r1797, 2;
	mov.u32 	%r1799, _ZN6thrust24THRUST_300001_SM_1000_NS8cuda_cub4core6detail5shmemE;
	add.s32 	%r1800, %r1799, %r1798;
	st.shared.u32 	[%r1800], %r1773;
	st.shared.u32 	[%r1800+128], %r1774;
	st.shared.u32 	[%r1800+256], %r1775;
	st.shared.u32 	[%r1800+384], %r1776;
	st.shared.u32 	[%r1800+512], %r1777;
	st.shared.u32 	[%r1800+640], %r1778;
	st.shared.u32 	[%r1800+768], %r1779;
	st.shared.u32 	[%r1800+896], %r1780;
	st.shared.u32 	[%r1800+1024], %r1781;
	bar.warp.sync 	-1;
	shl.b32 	%r1801, %r1782, 5;
	add.s32 	%r1802, %r1800, %r1801;
	ld.shared.u32 	%r5, [%r1802];
	ld.shared.u32 	%r6, [%r1802+4];
	ld.shared.u32 	%r7, [%r1802+8];
	ld.shared.u32 	%r8, [%r1802+12];
	ld.shared.u32 	%r9, [%r1802+16];
	ld.shared.u32 	%r10, [%r1802+20];
	ld.shared.u32 	%r11, [%r1802+24];
	ld.shared.u32 	%r12, [%r1802+28];
	ld.shared.u32 	%r13, [%r1802+32];
	bar.sync 	0;
	add.s64 	%rd696, %rd3, %rd708;
	// begin inline asm
	ld.global.nc.u32 %r1783, [%rd696];
	// end inline asm
	add.s64 	%rd697, %rd696, 128;
	// begin inline asm
	ld.global.nc.u32 %r1784, [%rd697];
	// end inline asm
	add.s64 	%rd698, %rd696, 256;
	// begin inline asm
	ld.global.nc.u32 %r1785, [%rd698];
	// end inline asm
	add.s64 	%rd699, %rd696, 384;
	// begin inline asm
	ld.global.nc.u32 %r1786, [%rd699];
	// end inline asm
	add.s64 	%rd700, %rd696, 512;
	// begin inline asm
	ld.global.nc.u32 %r1787, [%rd700];
	// end inline asm
	add.s64 	%rd701, %rd696, 640;
	// begin inline asm
	ld.global.nc.u32 %r1788, [%rd701];
	// end inline asm
	add.s64 	%rd702, %rd696, 768;
	// begin inline asm
	ld.global.nc.u32 %r1789, [%rd702];
	// end inline asm
	add.s64 	%rd703, %rd696, 896;
	// begin inline asm
	ld.global.nc.u32 %r1790, [%rd703];
	// end inline asm
	add.s64 	%rd704, %rd696, 1024;
	// begin inline asm
	ld.global.nc.u32 %r1791, [%rd704];
	// end inline asm
	st.shared.u32 	[%r1800], %r1783;
	st.shared.u32 	[%r1800+128], %r1784;
	st.shared.u32 	[%r1800+256], %r1785;
	st.shared.u32 	[%r1800+384], %r1786;
	st.shared.u32 	[%r1800+512], %r1787;
	st.shared.u32 	[%r1800+640], %r1788;
	st.shared.u32 	[%r1800+768], %r1789;
	st.shared.u32 	[%r1800+896], %r1790;
	st.shared.u32 	[%r1800+1024], %r1791;
	bar.warp.sync 	-1;
	ld.shared.u32 	%r2044, [%r1802];
	ld.shared.u32 	%r15, [%r1802+4];
	ld.shared.u32 	%r16, [%r1802+8];
	ld.shared.u32 	%r17, [%r1802+12];
	ld.shared.u32 	%r18, [%r1802+16];
	ld.shared.u32 	%r19, [%r1802+20];
	ld.shared.u32 	%r20, [%r1802+24];
	ld.shared.u32 	%r21, [%r1802+28];
	ld.shared.u32 	%r22, [%r1802+32];
	bar.sync 	0;
	shl.b32 	%r1803, %r2, 2;
	add.s32 	%r1804, %r1799, %r1803;
	add.s32 	%r23, %r1804, 1240;
	st.shared.u32 	[%r1804+1240], %r13;
	bar.sync 	0;
	setp.eq.s32 	%p391, %r2, 0;
	mov.b64 	%rd798, 0;
	@%p391 bra 	$L__BB5_4;
	ld.shared.u32 	%r2042, [%r23+-4];
	setp.eq.s32 	%p392, %r2042, %r5;
	selp.u64 	%rd798, 1, 0, %p392;
$L__BB5_4:
	setp.eq.s32 	%p393, %r5, %r6;
	selp.u64 	%rd10, 1, 0, %p393;
	setp.eq.s32 	%p394, %r6, %r7;
	selp.u64 	%rd11, 1, 0, %p394;
	setp.eq.s32 	%p395, %r7, %r8;
	selp.u64 	%rd12, 1, 0, %p395;
	setp.eq.s32 	%p396, %r8, %r9;
	selp.u64 	%rd13, 1, 0, %p396;
	setp.eq.s32 	%p397, %r9, %r10;
	selp.u64 	%rd14, 1, 0, %p397;
	setp.eq.s32 	%p398, %r10, %r11;
	selp.u64 	%rd15, 1, 0, %p398;
	setp.eq.s32 	%p399, %r11, %r12;
	selp.u64 	%rd16, 1, 0, %p399;
	setp.eq.s32 	%p400, %r12, %r13;
	selp.u64 	%rd709, 1, 0, %p400;
	add.s64 	%rd710, %rd798, %rd10;
	selp.b32 	%r1925, 1, %r2044, %p393;
	mul.lo.s32 	%r1926, %r15, %r1925;
	add.s64 	%rd711, %rd710, %rd11;
	selp.b32 	%r1927, 1, %r1926, %p394;
	mul.lo.s32 	%r1928, %r16, %r1927;
	add.s64 	%rd712, %rd711, %rd12;
	selp.b32 	%r1929, 1, %r1928, %p395;
	mul.lo.s32 	%r1930, %r17, %r1929;
	add.s64 	%rd713, %rd712, %rd13;
	selp.b32 	%r1931, 1, %r1930, %p396;
	mul.lo.s32 	%r1932, %r18, %r1931;
	add.s64 	%rd714, %rd713, %rd14;
	selp.b32 	%r1933, 1, %r1932, %p397;
	mul.lo.s32 	%r1934, %r19, %r1933;
	add.s64 	%rd715, %rd714, %rd15;
	selp.b32 	%r1935, 1, %r1934, %p398;
	mul.lo.s32 	%r1936, %r20, %r1935;
	add.s64 	%rd716, %rd715, %rd16;
	selp.b32 	%r1937, 1, %r1936, %p399;
	mul.lo.s32 	%r1938, %r21, %r1937;
	add.s64 	%rd717, %rd716, %rd709;
	mov.b64 	{%r1806, %r1811}, %rd717;
	selp.b32 	%r1939, 1, %r1938, %p400;
	mul.lo.s32 	%r1816, %r22, %r1939;
	mov.b32 	%r1922, 1;
	mov.b32 	%r1923, 0;
	mov.b32 	%r1924, -1;
	// begin inline asm
	shfl.sync.up.b32 %r1805, %r1806, %r1922, %r1923, %r1924;
	// end inline asm
	// begin inline asm
	shfl.sync.up.b32 %r1810, %r1811, %r1922, %r1923, %r1924;
	// end inline asm
	mov.b64 	%rd718, {%r1805, %r1810};
	// begin inline asm
	shfl.sync.up.b32 %r1815, %r1816, %r1922, %r1923, %r1924;
	// end inline asm
	// begin inline asm
	shfl.sync.up.b32 %r1820, %r1821, %r1922, %r1923, %r1924;
	// end inline asm
	setp.eq.s64 	%p401, %rd717, 0;
	selp.b32 	%r1940, %r1815, 1, %p401;
	setp.lt.s32 	%p402, %r1782, 1;
	selp.b32 	%r1941, 1, %r1940, %p402;
	mul.lo.s32 	%r1836, %r1941, %r1816;
	selp.b64 	%rd719, 0, %rd718, %p402;
	add.s64 	%rd720, %rd719, %rd717;
	mov.b64 	{%r1826, %r1831}, %rd720;
	mov.b32 	%r1842, 2;
	// begin inline asm
	shfl.sync.up.b32 %r1825, %r1826, %r1842, %r1923, %r1924;
	// end inline asm
	// begin inline asm
	shfl.sync.up.b32 %r1830, %r1831, %r1842, %r1923, %r1924;
	// end inline asm
	mov.b64 	%rd721, {%r1825, %r1830};
	// begin inline asm
	shfl.sync.up.b32 %r1835, %r1836, %r1842, %r1923, %r1924;
	// end inline asm
	// begin inline asm
	shfl.sync.up.b32 %r1840, %r1841, %r1842, %r1923, %r1924;
	// end inline asm
	setp.eq.s64 	%p403, %rd720, 0;
	selp.b32 	%r1942, %r1835, 1, %p403;
	setp.lt.s32 	%p404, %r1782, 2;
	selp.b32 	%r1943, 1, %r1942, %p404;
	mul.lo.s32 	%r1856, %r1943, %r1836;
	selp.b64 	%rd722, 0, %rd721, %p404;
	add.s64 	%rd723, %rd722, %rd720;
	mov.b64 	{%r1846, %r1851}, %rd723;
	mov.b32 	%r1862, 4;
	// begin inline asm
	shfl.sync.up.b32 %r1845, %r1846, %r1862, %r1923, %r1924;
	// end inline asm
	// begin inline asm
	shfl.sync.up.b32 %r1850, %r1851, %r1862, %r1923, %r1924;
	// end inline asm
	mov.b64 	%rd724, {%r1845, %r1850};
	// begin inline asm
	shfl.sync.up.b32 %r1855, %r1856, %r1862, %r1923, %r1924;
	// end inline asm
	// begin inline asm
	shfl.sync.up.b32 %r1860, %r1861, %r1862, %r1923, %r1924;
	// end inline asm
	setp.eq.s64 	%p405, %rd723, 0;
	selp.b32 	%r1944, %r1855, 1, %p405;
	setp.lt.s32 	%p406, %r1782, 4;
	selp.b32 	%r1945, 1, %r1944, %p406;
	mul.lo.s32 	%r1876, %r1945, %r1856;
	selp.b64 	%rd725, 0, %rd724, %p406;
	add.s64 	%rd726, %rd725, %rd723;
	mov.b64 	{%r1866, %r1871}, %rd726;
	mov.b32 	%r1882, 8;
	// begin inline asm
	shfl.sync.up.b32 %r1865, %r1866, %r1882, %r1923, %r1924;
	// end inline asm
	// begin inline asm
	shfl.sync.up.b32 %r1870, %r1871, %r1882, %r1923, %r1924;
	// end inline asm
	mov.b64 	%rd727, {%r1865, %r1870};
	// begin inline asm
	shfl.sync.up.b32 %r1875, %r1876, %r1882, %r1923, %r1924;
	// end inline asm
	// begin inline asm
	shfl.sync.up.b32 %r1880, %r1881, %r1882, %r1923, %r1924;
	// end inline asm
	setp.eq.s64 	%p407, %rd726, 0;
	selp.b32 	%r1946, %r1875, 1, %p407;
	setp.lt.s32 	%p408, %r1782, 8;
	selp.b32 	%r1947, 1, %r1946, %p408;
	mul.lo.s32 	%r1896, %r1947, %r1876;
	selp.b64 	%rd728, 0, %rd727, %p408;
	add.s64 	%rd729, %rd728, %rd726;
	mov.b64 	{%r1886, %r1891}, %rd729;
	mov.b32 	%r1902, 16;
	// begin inline asm
	shfl.sync.up.b32 %r1885, %r1886, %r1902, %r1923, %r1924;
	// end inline asm
	// begin inline asm
	shfl.sync.up.b32 %r1890, %r1891, %r1902, %r1923, %r1924;
	// end inline asm
	mov.b64 	%rd730, {%r1885, %r1890};
	// begin inline asm
	shfl.sync.up.b32 %r1895, %r1896, %r1902, %r1923, %r1924;
	// end inline asm
	// begin inline asm
	shfl.sync.up.b32 %r1900, %r1901, %r1902, %r1923, %r1924;
	// end inline asm
	setp.eq.s64 	%p409, %rd729, 0;
	selp.b32 	%r1948, %r1895, 1, %p409;
	setp.lt.s32 	%p410, %r1782, 16;
	selp.b32 	%r1949, 1, %r1948, %p410;
	mul.lo.s32 	%r1916, %r1949, %r1896;
	selp.b64 	%rd731, 0, %rd730, %p410;
	add.s64 	%rd17, %rd731, %rd729;
	mov.b64 	{%r1906, %r1911}, %rd17;
	// begin inline asm
	shfl.sync.up.b32 %r1905, %r1906, %r1922, %r1923, %r1924;
	// end inline asm
	// begin inline asm
	shfl.sync.up.b32 %r1910, %r1911, %r1922, %r1923, %r1924;
	// end inline asm
	mov.b64 	%rd801, {%r1905, %r1910};
	// begin inline asm
	shfl.sync.up.b32 %r2043, %r1916, %r1922, %r1923, %r1924;
	// end inline asm
	// begin inline asm
	shfl.sync.up.b32 %r1920, %r1921, %r1922, %r1923, %r1924;
	// end inline asm
	setp.ne.s32 	%p411, %r1782, 31;
	@%p411 bra 	$L__BB5_6;
	shl.b32 	%r1950, %r4, 4;
	mov.u32 	%r1951, _ZN6thrust24THRUST_300001_SM_1000_NS8cuda_cub4core6detail5shmemE;
	add.s32 	%r1952, %r1951, %r1950;
	st.shared.u64 	[%r1952], %rd17;
	st.shared.u32 	[%r1952+8], %r1916;
$L__BB5_6:
	bar.sync 	0;
	ld.shared.u64 	%rd732, [_ZN6thrust24THRUST_300001_SM_1000_NS8cuda_cub4core6detail5shmemE];
	ld.shared.u32 	%r1953, [_ZN6thrust24THRUST_300001_SM_1000_NS8cuda_cub4core6detail5shmemE+8];
	ld.shared.u64 	%rd733, [_ZN6thrust24THRUST_300001_SM_1000_NS8cuda_cub4core6detail5shmemE+16];
	ld.shared.u32 	%r1954, [_ZN6thrust24THRUST_300001_SM_1000_NS8cuda_cub4core6detail5shmemE+24];
	add.s64 	%rd734, %rd733, %rd732;
	setp.eq.s64 	%p412, %rd733, 0;
	selp.b32 	%r1955, %r1953, 1, %p412;
	mul.lo.s32 	%r1956, %r1955, %r1954;
	setp.eq.s32 	%p413, %r4, 2;
	selp.b64 	%rd735, %rd734, %rd732, %p413;
	selp.b32 	%r1957, %r1956, %r1953, %p413;
	ld.shared.u64 	%rd736, [_ZN6thrust24THRUST_300001_SM_1000_NS8cuda_cub4core6detail5shmemE+32];
	ld.shared.u32 	%r1958, [_ZN6thrust24THRUST_300001_SM_1000_NS8cuda_cub4core6detail5shmemE+40];
	add.s64 	%rd737, %rd736, %rd734;
	setp.eq.s64 	%p414, %rd736, 0;
	selp.b32 	%r1959, %r1956, 1, %p414;
	mul.lo.s32 	%r1960, %r1959, %r1958;
	setp.eq.s32 	%p415, %r4, 3;
	selp.b64 	%rd738, %rd737, %rd735, %p415;
	selp.b32 	%r1961, %r1960, %r1957, %p415;
	ld.shared.u64 	%rd739, [_ZN6thrust24THRUST_300001_SM_1000_NS8cuda_cub4core6detail5shmemE+48];
	ld.shared.u32 	%r1962, [_ZN6thrust24THRUST_300001_SM_1000_NS8cuda_cub4core6detail5shmemE+56];
	add.s64 	%rd740, %rd739, %rd737;
	setp.eq.s64 	%p416, %rd739, 0;
	selp.b32 	%r1963, %r1960, 1, %p416;
	mul.lo.s32 	%r1964, %r1963, %r1962;
	setp.eq.s32 	%p417, %r4, 4;
	selp.b64 	%rd741, %rd740, %rd738, %p417;
	selp.b32 	%r1965, %r1964, %r1961, %p417;
	ld.shared.u64 	%rd742, [_ZN6thrust24THRUST_300001_SM_1000_NS8cuda_cub4core6detail5shmemE+64];
	ld.shared.u32 	%r1966, [_ZN6thrust24THRUST_300001_SM_1000_NS8cuda_cub4core6detail5shmemE+72];
	add.s64 	%rd743, %rd742, %rd740;
	setp.eq.s64 	%p418, %rd742, 0;
	selp.b32 	%r1967, %r1964, 1, %p418;
	mul.lo.s32 	%r1968, %r1967, %r1966;
	setp.eq.s32 	%p419, %r4, 5;
	selp.b64 	%rd744, %rd743, %rd741, %p419;
	selp.b32 	%r1969, %r1968, %r1965, %p419;
	ld.shared.u64 	%rd745, [_ZN6thrust24THRUST_300001_SM_1000_NS8cuda_cub4core6detail5shmemE+80];
	ld.shared.u32 	%r1970, [_ZN6thrust24THRUST_300001_SM_1000_NS8cuda_cub4core6detail5shmemE+88];
	add.s64 	%rd746, %rd745, %rd743;
	setp.eq.s64 	%p420, %rd745, 0;
	selp.b32 	%r1971, %r1968, 1, %p420;
	mul.lo.s32 	%r1972, %r1971, %r1970;
	setp.eq.s32 	%p421, %r4, 6;
	selp.b64 	%rd747, %rd746, %rd744, %p421;
	selp.b32 	%r1973, %r1972, %r1969, %p421;
	ld.shared.u64 	%rd748, [_ZN6thrust24THRUST_300001_SM_1000_NS8cuda_cub4core6detail5shmemE+96];
	ld.shared.u32 	%r1974, [_ZN6thrust24THRUST_300001_SM_1000_NS8cuda_cub4core6detail5shmemE+104];
	add.s64 	%rd749, %rd748, %rd746;
	setp.eq.s64 	%p422, %rd748, 0;
	selp.b32 	%r1975, %r1972, 1, %p422;
	mul.lo.s32 	%r1976, %r1975, %r1974;
	setp.eq.s32 	%p423, %r4, 7;
	selp.b64 	%rd19, %rd749, %rd747, %p423;
	selp.b32 	%r28, %r1976, %r1973, %p423;
	ld.shared.u64 	%rd750, [_ZN6thrust24THRUST_300001_SM_1000_NS8cuda_cub4core6detail5shmemE+112];
	ld.shared.u32 	%r1977, [_ZN6thrust24THRUST_300001_SM_1000_NS8cuda_cub4core6detail5shmemE+120];
	add.s64 	%rd20, %rd750, %rd749;
	setp.eq.s64 	%p424, %rd750, 0;
	selp.b32 	%r1978, %r1976, 1, %p424;
	mul.lo.s32 	%r29, %r1978, %r1977;
	setp.lt.u32 	%p425, %r2, 32;
	@%p425 bra 	$L__BB5_8;
	setp.eq.s64 	%p426, %rd801, 0;
	selp.b32 	%r1979, %r28, 1, %p426;
	mul.lo.s32 	%r1980, %r1979, %r2043;
	setp.eq.s32 	%p427, %r1782, 0;
	selp.b32 	%r2043, %r28, %r1980, %p427;
	selp.b64 	%rd751, 0, %rd801, %p427;
	add.s64 	%rd801, %rd19, %rd751;
$L__BB5_8:
	setp.eq.s32 	%p428, %r2, 0;
	mov.u64 	%rd800, %rd798;
	@%p428 bra 	$L__BB5_10;
	add.s64 	%rd800, %rd798, %rd801;
	setp.eq.s64 	%p429, %rd798, 0;
	selp.b32 	%r1981, %r2043, 1, %p429;
	mul.lo.s32 	%r2044, %r1981, %r2044;
$L__BB5_10:
	setp.eq.s32 	%p430, %r11, %r12;
	setp.eq.s32 	%p431, %r10, %r11;
	setp.eq.s32 	%p432, %r9, %r10;
	setp.eq.s32 	%p433, %r8, %r9;
	setp.eq.s32 	%p434, %r7, %r8;
	setp.eq.s32 	%p435, %r6, %r7;
	setp.eq.s32 	%p436, %r5, %r6;
	setp.ne.s32 	%p437, %r2, 0;
	add.s64 	%rd25, %rd800, %rd10;
	selp.b32 	%r1982, 1, %r2044, %p436;
	mul.lo.s32 	%r34, %r15, %r1982;
	add.s64 	%rd26, %rd25, %rd11;
	selp.b32 	%r1983, 1, %r34, %p435;
	mul.lo.s32 	%r35, %r16, %r1983;
	add.s64 	%rd27, %rd26, %rd12;
	selp.b32 	%r1984, 1, %r35, %p434;
	mul.lo.s32 	%r36, %r17, %r1984;
	add.s64 	%rd28, %rd27, %rd13;
	selp.b32 	%r1985, 1, %r36, %p433;
	mul.lo.s32 	%r37, %r18, %r1985;
	add.s64 	%rd29, %rd28, %rd14;
	selp.b32 	%r1986, 1, %r37, %p432;
	mul.lo.s32 	%r38, %r19, %r1986;
	add.s64 	%rd30, %rd29, %rd15;
	selp.b32 	%r1987, 1, %r38, %p431;
	mul.lo.s32 	%r39, %r20, %r1987;
	add.s64 	%rd31, %rd30, %rd16;
	selp.b32 	%r1988, 1, %r39, %p430;
	mul.lo.s32 	%r40, %r21, %r1988;
	@%p437 bra 	$L__BB5_12;
	mov.b32 	%r1989, 101;
	mov.b64 	%rd753, {%r29, %r1989};
	add.s64 	%rd752, %rd1, 512;
	// begin inline asm
	st.relaxed.gpu.v2.u64 [%rd752], {%rd753, %rd20};
	// end inline asm
	mov.b64 	%rd801, 0;
$L__BB5_12:
	setp.lt.s64 	%p438, %rd20, 257;
	@%p438 bra 	$L__BB5_38;
	bar.sync 	0;
	setp.eq.s64 	%p448, %rd798, 0;
	@%p448 bra 	$L__BB5_15;
	cvt.u32.u64 	%r1990, %rd801;
	shl.b32 	%r1991, %r1990, 3;
	mov.u32 	%r1992, _ZN6thrust24THRUST_300001_SM_1000_NS8cuda_cub4core6detail5shmemE;
	add.s32 	%r1993, %r1992, %r1991;
	st.shared.v2.u32 	[%r1993], {%r2042, %r2043};
$L__BB5_15:
	setp.ne.s32 	%p449, %r5, %r6;
	@%p449 bra 	$L__BB5_17;
	cvt.u32.u64 	%r1994, %rd800;
	shl.b32 	%r1995, %r1994, 3;
	mov.u32 	%r1996, _ZN6thrust24THRUST_300001_SM_1000_NS8cuda_cub4core6detail5shmemE;
	add.s32 	%r1997, %r1996, %r1995;
	st.shared.v2.u32 	[%r1997], {%r5, %r2044};
$L__BB5_17:
	setp.ne.s32 	%p450, %r6, %r7;
	@%p450 bra 	$L__BB5_19;
	cvt.u32.u64 	%r1998, %rd25;
	shl.b32 	%r1999, %r1998, 3;
	mov.u32 	%r2000, _ZN6thrust24THRUST_300001_SM_1000_NS8cuda_cub4core6detail5shmemE;
	add.s32 	%r2001, %r2000, %r1999;
	st.shared.v2.u32 	[%r2001], {%r6, %r34};
$L__BB5_19:
	setp.ne.s32 	%p451, %r7, %r8;
	@%p451 bra 	$L__BB5_21;
	cvt.u32.u64 	%r2002, %rd26;
	shl.b32 	%r2003, %r2002, 3;
	mov.u32 	%r2004, _ZN6thrust24THRUST_300001_SM_1000_NS8cuda_cub4core6detail5shmemE;
	add.s32 	%r2005, %r2004, %r2003;
	st.shared.v2.u32 	[%r2005], {%r7, %r35};
$L__BB5_21:
	setp.ne.s32 	%p452, %r8, %r9;
	@%p452 bra 	$L__BB5_23;
	cvt.u32.u64 	%r2006, %rd27;
	shl.b32 	%r2007, %r2006, 3;
	mov.u32 	%r2008, _ZN6thrust24THRUST_300001_SM_1000_NS8cuda_cub4core6detail5shmemE;
	add.s32 	%r2009, %r2008, %r2007;
	st.shared.v2.u32 	[%r2009], {%r8, %r36};
$L__BB5_23:
	setp.ne.s32 	%p453, %r9, %r10;
	@%p453 bra 	$L__BB5_25;
	cvt.u32.u64 	%r2010, %rd28;
	shl.b32 	%r2011, %r2010, 3;
	mov.u32 	%r2012, _ZN6thrust24THRUST_300001_SM_1000_NS8cuda_cub4core6detail5shmemE;
	add.s32 	%r2013, %r2012, %r2011;
	st.shared.v2.u32 	[%r2013], {%r9, %r37};
$L__BB5_25:
	setp.ne.s32 	%p454, %r10, %r11;
	@%p454 bra 	$L__BB5_27;
	cvt.u32.u64 	%r2014, %rd29;
	shl.b32 	%r2015, %r2014, 3;
	mov.u32 	%r2016, _ZN6thrust24THRUST_300001_SM_1000_NS8cuda_cub4core6detail5shmemE;
	add.s32 	%r2017, %r2016, %r2015;
	st.shared.v2.u32 	[%r2017], {%r10, %r38};
$L__BB5_27:
	setp.ne.s32 	%p455, %r11, %r12;
	@%p455 bra 	$L__BB5_29;
	cvt.u32.u64 	%r2018, %rd30;
	shl.b32 	%r2019, %r2018, 3;
	mov.u32 	%r2020, _ZN6thrust24THRUST_300001_SM_1000_NS8cuda_cub4core6detail5shmemE;
	add.s32 	%r2021, %r2020, %r2019;
	st.shared.v2.u32 	[%r2021], {%r11, %r39};
$L__BB5_29:
	setp.ne.s32 	%p456, %r12, %r13;
	@%p456 bra 	$L__BB5_31;
	cvt.u32.u64 	%r2022, %rd31;
	shl.b32 	%r2023, %r2022, 3;
	mov.u32 	%r2024, _ZN6thrust24THRUST_300001_SM_1000_NS8cuda_cub4core6detail5shmemE;
	add.s32 	%r2025, %r2024, %r2023;
	st.shared.v2.u32 	[%r2025], {%r12, %r40};
$L__BB5_31:
	bar.sync 	0;
	cvt.u64.u32 	%rd806, %r2;
	setp.le.u64 	%p457, %rd20, %rd806;
	@%p457 bra 	$L__BB5_370;
	not.b64 	%rd783, %rd806;
	add.s64 	%rd34, %rd20, %rd783;
	shr.u64 	%rd784, %rd34, 8;
	add.s64 	%rd785, %rd784, 1;
	and.b64  	%rd802, %rd785, 3;
	and.b64  	%rd786, %rd34, 768;
	setp.eq.s64 	%p458, %rd786, 768;
	@%p458 bra 	$L__BB5_35;
	shl.b64 	%rd787, %rd806, 2;
	add.s64 	%rd804, %rd5, %rd787;
	add.s64 	%rd803, %rd4, %rd787;
	shl.b32 	%r2026, %r2, 3;
	mov.u32 	%r2027, _ZN6thrust24THRUST_300001_SM_1000_NS8cuda_cub4core6detail5shmemE;
	add.s32 	%r2045, %r2027, %r2026;
	shl.b64 	%rd788, %rd802, 8;
	add.s64 	%rd806, %rd788, %rd806;
$L__BB5_34:
	.pragma "nounroll";
	ld.shared.v2.u32 	{%r2028, %r2029}, [%r2045];
	st.global.u32 	[%rd803], %r2028;
	st.global.u32 	[%rd804], %r2029;
	add.s64 	%rd804, %rd804, 1024;
	add.s64 	%rd803, %rd803, 1024;
	add.s32 	%r2045, %r2045, 2048;
	add.s64 	%rd802, %rd802, -1;
	setp.ne.s64 	%p459, %rd802, 0;
	@%p459 bra 	$L__BB5_34;
$L__BB5_35:
	setp.lt.u64 	%p460, %rd34, 768;
	@%p460 bra 	$L__BB5_370;
	mov.u32 	%r2032, _ZN6thrust24THRUST_300001_SM_1000_NS8cuda_cub4core6detail5shmemE;
$L__BB5_37:
	cvt.u32.u64 	%r2030, %rd806;
	shl.b32 	%r2031, %r2030, 3;
	add.s32 	%r2033, %r2032, %r2031;
	ld.shared.v2.u32 	{%r2034, %r2035}, [%r2033];
	shl.b64 	%rd789, %rd806, 2;
	add.s64 	%rd790, %rd4, %rd789;
	st.global.u32 	[%rd790], %r2034;
	add.s64 	%rd791, %rd5, %rd789;
	st.global.u32 	[%rd791], %r2035;
	ld.shared.v2.u32 	{%r2036, %r2037}, [%r2033+2048];
	and.b64  	%rd792, %rd789, 17179869180;
	add.s64 	%rd793, %rd4, %rd792;
	st.global.u32 	[%rd793+1024], %r2036;
	add.s64 	%rd794, %rd5, %rd792;
	st.global.u32 	[%rd794+1024], %r2037;
	ld.shared.v2.u32 	{%r2038, %r2039}, [%r2033+4096];
	st.global.u32 	[%rd793+2048], %r2038;
	st.global.u32 	[%rd794+2048], %r2039;
	ld.shared.v2.u32 	{%r2040, %r2041}, [%r2033+6144];
	st.global.u32 	[%rd793+3072], %r2040;
	st.global.u32 	[%rd794+3072], %r2041;
	add.s64 	%rd795, %rd806, 1024;
	and.b64  	%rd806, %rd795, 4294967295;
	setp.gt.u64 	%p461, %rd20, %rd806;
	@%p461 bra 	$L__BB5_37;
	bra.uni 	$L__BB5_370;
$L__BB5_38:
	setp.eq.s64 	%p439, %rd798, 0;
	@%p439 bra 	$L__BB5_40;
	shl.b64 	%rd756, %rd801, 2;
	add.s64 	%rd757, %rd4, %rd756;
	st.global.u32 	[%rd757], %r2042;
	add.s64 	%rd758, %rd5, %rd756;
	st.global.u32 	[%rd758], %r2043;
$L__BB5_40:
	setp.ne.s32 	%p440, %r5, %r6;
	@%p440 bra 	$L__BB5_42;
	shl.b64 	%rd759, %rd800, 2;
	add.s64 	%rd760, %rd4, %rd759;
	st.global.u32 	[%rd760], %r5;
	add.s64 	%rd761, %rd5, %rd759;
	st.global.u32 	[%rd761], %r2044;
$L__BB5_42:
	setp.ne.s32 	%p441, %r6, %r7;
	@%p441 bra 	$L__BB5_44;
	shl.b64 	%rd762, %rd25, 2;
	add.s64 	%rd763, %rd4, %rd762;
	st.global.u32 	[%rd763], %r6;
	add.s64 	%rd764, %rd5, %rd762;
	st.global.u32 	[%rd764], %r34;
$L__BB5_44:
	setp.ne.s32 	%p442, %r7, %r8;
	@%p442 bra 	$L__BB5_46;
	shl.b64 	%rd765, %rd26, 2;
	add.s64 	%rd766, %rd4, %rd765;
	st.global.u32 	[%rd766], %r7;
	add.s64 	%rd767, %rd5, %rd765;
	st.global.u32 	[%rd767], %r35;
$L__BB5_46:
	setp.ne.s32 	%p443, %r8, %r9;
	@%p443 bra 	$L__BB5_48;
	shl.b64 	%rd768, %rd27, 2;
	add.s64 	%rd769, %rd4, %rd768;
	st.global.u32 	[%rd769], %r8;
	add.s64 	%rd770, %rd5, %rd768;
	st.global.u32 	[%rd770], %r36;
$L__BB5_48:
	setp.ne.s32 	%p444, %r9, %r10;
	@%p444 bra 	$L__BB5_50;
	shl.b64 	%rd771, %rd28, 2;
	add.s64 	%rd772, %rd4, %rd771;
	st.global.u32 	[%rd772], %r9;
	add.s64 	%rd773, %rd5, %rd771;
	st.global.u32 	[%rd773], %r37;
$L__BB5_50:
	setp.ne.s32 	%p445, %r10, %r11;
	@%p445 bra 	$L__BB5_52;
	shl.b64 	%rd774, %rd29, 2;
	add.s64 	%rd775, %rd4, %rd774;
	st.global.u32 	[%rd775], %r10;
	add.s64 	%rd776, %rd5, %rd774;
	st.global.u32 	[%rd776], %r38;
$L__BB5_52:
	setp.ne.s32 	%p446, %r11, %r12;
	@%p446 bra 	$L__BB5_54;
	shl.b64 	%rd777, %rd30, 2;
	add.s64 	%rd778, %rd4, %rd777;
	st.global.u32 	[%rd778], %r11;
	add.s64 	%rd779, %rd5, %rd777;
	st.global.u32 	[%rd779], %r39;
$L__BB5_54:
	setp.ne.s32 	%p447, %r12, %r13;
	@%p447 bra 	$L__BB5_370;
	shl.b64 	%rd780, %rd31, 2;
	add.s64 	%rd781, %rd4, %rd780;
	st.global.u32 	[%rd781], %r12;
	add.s64 	%rd782, %rd5, %rd780;
	st.global.u32 	[%rd782], %r40;
	bra.uni 	$L__BB5_370;
$L__BB5_56:
	mov.u32 	%r44, %tid.x;
	and.b32  	%r1259, %r44, 31;
	and.b32  	%r1260, %r44, 992;
	mul.lo.s32 	%r1261, %r1260, 9;
	or.b32  	%r1262, %r1261, %r1259;
	cvt.u64.u32 	%rd550, %r1262;
	add.s64 	%rd48, %rd6, %rd550;
	shl.b64 	%rd551, %rd48, 2;
	add.s64 	%rd541, %rd2, %rd551;
	// begin inline asm
	ld.global.nc.u32 %r1248, [%rd541];
	// end inline asm
	add.s64 	%rd542, %rd541, 128;
	// begin inline asm
	ld.global.nc.u32 %r1249, [%rd542];
	// end inline asm
	add.s64 	%rd543, %rd541, 256;
	// begin inline asm
	ld.global.nc.u32 %r1250, [%rd543];
	// end inline asm
	add.s64 	%rd544, %rd541, 384;
	// begin inline asm
	ld.global.nc.u32 %r1251, [%rd544];
	// end inline asm
	add.s64 	%rd545, %rd541, 512;
	// begin inline asm
	ld.global.nc.u32 %r1252, [%rd545];
	// end inline asm
	add.s64 	%rd546, %rd541, 640;
	// begin inline asm
	ld.global.nc.u32 %r1253, [%rd546];
	// end inline asm
	add.s64 	%rd547, %rd541, 768;
	// begin inline asm
	ld.global.nc.u32 %r1254, [%rd547];
	// end inline asm
	add.s64 	%rd548, %rd541, 896;
	// begin inline asm
	ld.global.nc.u32 %r1255, [%rd548];
	// end inline asm
	add.s64 	%rd549, %rd541, 1024;
	// begin inline asm
	ld.global.nc.u32 %r1256, [%rd549];
	// end inline asm
	// begin inline asm
	mov.u32 %r1257, %laneid;
	// end inline asm
	shr.u32 	%r46, %r44, 5;
	mad.lo.s32 	%r1263, %r46, 288, %r1257;
	shl.b32 	%r1264, %r1263, 2;
	mov.u32 	%r1265, _ZN6thrust24THRUST_300001_SM_1000_NS8cuda_cub4core6detail5shmemE;
	add.s32 	%r47, %r1265, %r1264;
	st.shared.u32 	[%r47], %r1248;
	st.shared.u32 	[%r47+128], %r1249;
	st.shared.u32 	[%r47+256], %r1250;
	st.shared.u32 	[%r47+384], %r1251;
	st.shared.u32 	[%r47+512], %r1252;
	st.shared.u32 	[%r47+640], %r1253;
	st.shared.u32 	[%r47+768], %r1254;
	st.shared.u32 	[%r47+896], %r1255;
	st.shared.u32 	[%r47+1024], %r1256;
	bar.warp.sync 	-1;
	shl.b32 	%r1266, %r1257, 5;
	add.s32 	%r48, %r47, %r1266;
	ld.shared.u32 	%r49, [%r48];
	ld.shared.u32 	%r50, [%r48+4];
	ld.shared.u32 	%r51, [%r48+8];
	ld.shared.u32 	%r52, [%r48+12];
	ld.shared.u32 	%r53, [%r48+16];
	ld.shared.u32 	%r54, [%r48+20];
	ld.shared.u32 	%r55, [%r48+24];
	ld.shared.u32 	%r56, [%r48+28];
	ld.shared.u32 	%r57, [%r48+32];
	setp.ne.s32 	%p282, %r44, 0;
	mov.b32 	%r2047, 0;
	@%p282 bra 	$L__BB5_58;
	shl.b64 	%rd553, %rd6, 2;
	add.s64 	%rd554, %rd2, %rd553;
	add.s64 	%rd552, %rd554, -4;
	// begin inline asm
	ld.global.nc.u32 %r2047, [%rd552];
	// end inline asm
$L__BB5_58:
	setp.eq.s32 	%p283, %r44, 0;
	bar.sync 	0;
	add.s64 	%rd555, %rd3, %rd551;
	// begin inline asm
	ld.global.nc.u32 %r1268, [%rd555];
	// end inline asm
	add.s64 	%rd556, %rd555, 128;
	// begin inline asm
	ld.global.nc.u32 %r1269, [%rd556];
	// end inline asm
	add.s64 	%rd557, %rd555, 256;
	// begin inline asm
	ld.global.nc.u32 %r1270, [%rd557];
	// end inline asm
	add.s64 	%rd558, %rd555, 384;
	// begin inline asm
	ld.global.nc.u32 %r1271, [%rd558];
	// end inline asm
	add.s64 	%rd559, %rd555, 512;
	// begin inline asm
	ld.global.nc.u32 %r1272, [%rd559];
	// end inline asm
	add.s64 	%rd560, %rd555, 640;
	// begin inline asm
	ld.global.nc.u32 %r1273, [%rd560];
	// end inline asm
	add.s64 	%rd561, %rd555, 768;
	// begin inline asm
	ld.global.nc.u32 %r1274, [%rd561];
	// end inline asm
	add.s64 	%rd562, %rd555, 896;
	// begin inline asm
	ld.global.nc.u32 %r1275, [%rd562];
	// end inline asm
	add.s64 	%rd563, %rd555, 1024;
	// begin inline asm
	ld.global.nc.u32 %r1276, [%rd563];
	// end inline asm
	st.shared.u32 	[%r47], %r1268;
	st.shared.u32 	[%r47+128], %r1269;
	st.shared.u32 	[%r47+256], %r1270;
	st.shared.u32 	[%r47+384], %r1271;
	st.shared.u32 	[%r47+512], %r1272;
	st.shared.u32 	[%r47+640], %r1273;
	st.shared.u32 	[%r47+768], %r1274;
	st.shared.u32 	[%r47+896], %r1275;
	st.shared.u32 	[%r47+1024], %r1276;
	bar.warp.sync 	-1;
	ld.shared.u32 	%r60, [%r48];
	ld.shared.u32 	%r61, [%r48+4];
	ld.shared.u32 	%r62, [%r48+8];
	ld.shared.u32 	%r63, [%r48+12];
	ld.shared.u32 	%r64, [%r48+16];
	ld.shared.u32 	%r65, [%r48+20];
	ld.shared.u32 	%r66, [%r48+24];
	ld.shared.u32 	%r67, [%r48+28];
	ld.shared.u32 	%r68, [%r48+32];
	bar.sync 	0;
	shl.b32 	%r1277, %r44, 2;
	add.s32 	%r1279, %r1265, %r1277;
	add.s32 	%r69, %r1279, 1240;
	st.shared.u32 	[%r1279+1240], %r57;
	bar.sync 	0;
	@%p283 bra 	$L__BB5_60;
	ld.shared.u32 	%r2047, [%r69+-4];
$L__BB5_60:
	setp.eq.s32 	%p284, %r2047, %r49;
	selp.u64 	%rd565, 1, 0, %p284;
	setp.eq.s32 	%p285, %r49, %r50;
	selp.u64 	%rd566, 1, 0, %p285;
	setp.eq.s32 	%p286, %r50, %r51;
	selp.u64 	%rd567, 1, 0, %p286;
	setp.eq.s32 	%p287, %r51, %r52;
	selp.u64 	%rd568, 1, 0, %p287;
	setp.eq.s32 	%p288, %r52, %r53;
	selp.u64 	%rd569, 1, 0, %p288;
	setp.eq.s32 	%p289, %r53, %r54;
	selp.u64 	%rd570, 1, 0, %p289;
	setp.eq.s32 	%p290, %r54, %r55;
	selp.u64 	%rd571, 1, 0, %p290;
	setp.eq.s32 	%p291, %r55, %r56;
	selp.u64 	%rd572, 1, 0, %p291;
	setp.eq.s32 	%p292, %r56, %r57;
	selp.u64 	%rd573, 1, 0, %p292;
	add.s64 	%rd574, %rd566, %rd565;
	selp.b32 	%r1400, 1, %r60, %p285;
	mul.lo.s32 	%r1401, %r61, %r1400;
	add.s64 	%rd575, %rd574, %rd567;
	selp.b32 	%r1402, 1, %r1401, %p286;
	mul.lo.s32 	%r1403, %r62, %r1402;
	add.s64 	%rd49, %rd575, %rd568;
	selp.b32 	%r1404, 1, %r1403, %p287;
	mul.lo.s32 	%r1405, %r63, %r1404;
	add.s64 	%rd50, %rd49, %rd569;
	selp.b32 	%r1406, 1, %r1405, %p288;
	mul.lo.s32 	%r1407, %r64, %r1406;
	add.s64 	%rd51, %rd50, %rd570;
	selp.b32 	%r1408, 1, %r1407, %p289;
	mul.lo.s32 	%r1409, %r65, %r1408;
	add.s64 	%rd52, %rd51, %rd571;
	selp.b32 	%r1410, 1, %r1409, %p290;
	mul.lo.s32 	%r1411, %r66, %r1410;
	add.s64 	%rd53, %rd52, %rd572;
	selp.b32 	%r1412, 1, %r1411, %p291;
	mul.lo.s32 	%r1413, %r67, %r1412;
	add.s64 	%rd576, %rd53, %rd573;
	mov.b64 	{%r1281, %r1286}, %rd576;
	selp.b32 	%r1414, 1, %r1413, %p292;
	mul.lo.s32 	%r1291, %r68, %r1414;
	mov.b32 	%r1397, 1;
	mov.b32 	%r1398, 0;
	mov.b32 	%r1399, -1;
	// begin inline asm
	shfl.sync.up.b32 %r1280, %r1281, %r1397, %r1398, %r1399;
	// end inline asm
	// begin inline asm
	shfl.sync.up.b32 %r1285, %r1286, %r1397, %r1398, %r1399;
	// end inline asm
	mov.b64 	%rd577, {%r1280, %r1285};
	// begin inline asm
	shfl.sync.up.b32 %r1290, %r1291, %r1397, %r1398, %r1399;
	// end inline asm
	// begin inline asm
	shfl.sync.up.b32 %r1295, %r1296, %r1397, %r1398, %r1399;
	// end inline asm
	setp.eq.s64 	%p293, %rd576, 0;
	selp.b32 	%r1415, %r1290, 1, %p293;
	setp.lt.s32 	%p294, %r1257, 1;
	selp.b64 	%rd578, 0, %rd577, %p294;
	add.s64 	%rd579, %rd578, %rd576;
	mov.b64 	{%r1301, %r1306}, %rd579;
	selp.b32 	%r1416, 1, %r1415, %p294;
	mul.lo.s32 	%r1311, %r1416, %r1291;
	mov.b32 	%r1317, 2;
	// begin inline asm
	shfl.sync.up.b32 %r1300, %r1301, %r1317, %r1398, %r1399;
	// end inline asm
	// begin inline asm
	shfl.sync.up.b32 %r1305, %r1306, %r1317, %r1398, %r1399;
	// end inline asm
	mov.b64 	%rd580, {%r1300, %r1305};
	// begin inline asm
	shfl.sync.up.b32 %r1310, %r1311, %r1317, %r1398, %r1399;
	// end inline asm
	// begin inline asm
	shfl.sync.up.b32 %r1315, %r1316, %r1317, %r1398, %r1399;
	// end inline asm
	setp.eq.s64 	%p295, %rd579, 0;
	selp.b32 	%r1417, %r1310, 1, %p295;
	setp.lt.s32 	%p296, %r1257, 2;
	selp.b64 	%rd581, 0, %rd580, %p296;
	add.s64 	%rd582, %rd581, %rd579;
	mov.b64 	{%r1321, %r1326}, %rd582;
	selp.b32 	%r1418, 1, %r1417, %p296;
	mul.lo.s32 	%r1331, %r1418, %r1311;
	mov.b32 	%r1337, 4;
	// begin inline asm
	shfl.sync.up.b32 %r1320, %r1321, %r1337, %r1398, %r1399;
	// end inline asm
	// begin inline asm
	shfl.sync.up.b32 %r1325, %r1326, %r1337, %r1398, %r1399;
	// end inline asm
	mov.b64 	%rd583, {%r1320, %r1325};
	// begin inline asm
	shfl.sync.up.b32 %r1330, %r1331, %r1337, %r1398, %r1399;
	// end inline asm
	// begin inline asm
	shfl.sync.up.b32 %r1335, %r1336, %r1337, %r1398, %r1399;
	// end inline asm
	setp.eq.s64 	%p297, %rd582, 0;
	selp.b32 	%r1419, %r1330, 1, %p297;
	setp.lt.s32 	%p298, %r1257, 4;
	selp.b64 	%rd584, 0, %rd583, %p298;
	add.s64 	%rd585, %rd584, %rd582;
	mov.b64 	{%r1341, %r1346}, %rd585;
	selp.b32 	%r1420, 1, %r1419, %p298;
	mul.lo.s32 	%r1351, %r1420, %r1331;
	mov.b32 	%r1357, 8;
	// begin inline asm
	shfl.sync.up.b32 %r1340, %r1341, %r1357, %r1398, %r1399;
	// end inline asm
	// begin inline asm
	shfl.sync.up.b32 %r1345, %r1346, %r1357, %r1398, %r1399;
	// end inline asm
	mov.b64 	%rd586, {%r1340, %r1345};
	// begin inline asm
	shfl.sync.up.b32 %r1350, %r1351, %r1357, %r1398, %r1399;
	// end inline asm
	// begin inline asm
	shfl.sync.up.b32 %r1355, %r1356, %r1357, %r1398, %r1399;
	// end inline asm
	setp.eq.s64 	%p299, %rd585, 0;
	selp.b32 	%r1421, %r1350, 1, %p299;
	setp.lt.s32 	%p300, %r1257, 8;
	selp.b64 	%rd587, 0, %rd586, %p300;
	add.s64 	%rd588, %rd587, %rd585;
	mov.b64 	{%r1361, %r1366}, %rd588;
	selp.b32 	%r1422, 1, %r1421, %p300;
	mul.lo.s32 	%r1371, %r1422, %r1351;
	mov.b32 	%r1377, 16;
	// begin inline asm
	shfl.sync.up.b32 %r1360, %r1361, %r1377, %r1398, %r1399;
	// end inline asm
	// begin inline asm
	shfl.sync.up.b32 %r1365, %r1366, %r1377, %r1398, %r1399;
	// end inline asm
	mov.b64 	%rd589, {%r1360, %r1365};
	// begin inline asm
	shfl.sync.up.b32 %r1370, %r1371, %r1377, %r1398, %r1399;
	// end inline asm
	// begin inline asm
	shfl.sync.up.b32 %r1375, %r1376, %r1377, %r1398, %r1399;
	// end inline asm
	setp.eq.s64 	%p301, %rd588, 0;
	selp.b32 	%r1423, %r1370, 1, %p301;
	setp.lt.s32 	%p302, %r1257, 16;
	selp.b64 	%rd590, 0, %rd589, %p302;
	add.s64 	%rd54, %rd590, %rd588;
	mov.b64 	{%r1381, %r1386}, %rd54;
	selp.b32 	%r1424, 1, %r1423, %p302;
	mul.lo.s32 	%r1391, %r1424, %r1371;
	// begin inline asm
	shfl.sync.up.b32 %r1380, %r1381, %r1397, %r1398, %r1399;
	// end inline asm
	// begin inline asm
	shfl.sync.up.b32 %r1385, %r1386, %r1397, %r1398, %r1399;
	// end inline asm
	mov.b64 	%rd818, {%r1380, %r1385};
	// begin inline asm
	shfl.sync.up.b32 %r2061, %r1391, %r1397, %r1398, %r1399;
	// end inline asm
	// begin inline asm
	shfl.sync.up.b32 %r1395, %r1396, %r1397, %r1398, %r1399;
	// end inline asm
	setp.ne.s32 	%p303, %r1257, 31;
	@%p303 bra 	$L__BB5_62;
	shl.b32 	%r1425, %r46, 4;
	mov.u32 	%r1426, _ZN6thrust24THRUST_300001_SM_1000_NS8cuda_cub4core6detail5shmemE;
	add.s32 	%r1427, %r1426, %r1425;
	st.shared.u64 	[%r1427], %rd54;
	st.shared.u32 	[%r1427+8], %r1391;
$L__BB5_62:
	bar.sync 	0;
	ld.shared.u64 	%rd591, [_ZN6thrust24THRUST_300001_SM_1000_NS8cuda_cub4core6detail5shmemE];
	ld.shared.u32 	%r1428, [_ZN6thrust24THRUST_300001_SM_1000_NS8cuda_cub4core6detail5shmemE+8];
	ld.shared.u64 	%rd592, [_ZN6thrust24THRUST_300001_SM_1000_NS8cuda_cub4core6detail5shmemE+16];
	ld.shared.u32 	%r1429, [_ZN6thrust24THRUST_300001_SM_1000_NS8cuda_cub4core6detail5shmemE+24];
	add.s64 	%rd593, %rd592, %rd591;
	setp.eq.s64 	%p304, %rd592, 0;
	selp.b32 	%r1430, %r1428, 1, %p304;
	mul.lo.s32 	%r1431, %r1430, %r1429;
	setp.eq.s32 	%p305, %r46, 2;
	selp.b64 	%rd594, %rd593, %rd591, %p305;
	selp.b32 	%r1432, %r1431, %r1428, %p305;
	ld.shared.u64 	%rd595, [_ZN6thrust24THRUST_300001_SM_1000_NS8cuda_cub4core6detail5shmemE+32];
	ld.shared.u32 	%r1433, [_ZN6thrust24THRUST_300001_SM_1000_NS8cuda_cub4core6detail5shmemE+40];
	add.s64 	%rd596, %rd595, %rd593;
	setp.eq.s64 	%p306, %rd595, 0;
	selp.b32 	%r1434, %r1431, 1, %p306;
	mul.lo.s32 	%r1435, %r1434, %r1433;
	setp.eq.s32 	%p307, %r46, 3;
	selp.b64 	%rd597, %rd596, %rd594, %p307;
	selp.b32 	%r1436, %r1435, %r1432, %p307;
	ld.shared.u64 	%rd598, [_ZN6thrust24THRUST_300001_SM_1000_NS8cuda_cub4core6detail5shmemE+48];
	ld.shared.u32 	%r1437, [_ZN6thrust24THRUST_300001_SM_1000_NS8cuda_cub4core6detail5shmemE+56];
	add.s64 	%rd599, %rd598, %rd596;
	setp.eq.s64 	%p308, %rd598, 0;
	selp.b32 	%r1438, %r1435, 1, %p308;
	mul.lo.s32 	%r1439, %r1438, %r1437;
	setp.eq.s32 	%p309, %r46, 4;
	selp.b64 	%rd600, %rd599, %rd597, %p309;
	selp.b32 	%r1440, %r1439, %r1436, %p309;
	ld.shared.u64 	%rd601, [_ZN6thrust24THRUST_300001_SM_1000_NS8cuda_cub4core6detail5shmemE+64];
	ld.shared.u32 	%r1441, [_ZN6thrust24THRUST_300001_SM_1000_NS8cuda_cub4core6detail5shmemE+72];
	add.s64 	%rd602, %rd601, %rd599;
	setp.eq.s64 	%p310, %rd601, 0;
	selp.b32 	%r1442, %r1439, 1, %p310;
	mul.lo.s32 	%r1443, %r1442, %r1441;
	setp.eq.s32 	%p311, %r46, 5;
	selp.b64 	%rd603, %rd602, %rd600, %p311;
	selp.b32 	%r1444, %r1443, %r1440, %p311;
	ld.shared.u64 	%rd604, [_ZN6thrust24THRUST_300001_SM_1000_NS8cuda_cub4core6detail5shmemE+80];
	ld.shared.u32 	%r1445, [_ZN6thrust24THRUST_300001_SM_1000_NS8cuda_cub4core6detail5shmemE+88];
	add.s64 	%rd605, %rd604, %rd602;
	setp.eq.s64 	%p312, %rd604, 0;
	selp.b32 	%r1446, %r1443, 1, %p312;
	mul.lo.s32 	%r1447, %r1446, %r1445;
	setp.eq.s32 	%p313, %r46, 6;
	selp.b64 	%rd606, %rd605, %rd603, %p313;
	selp.b32 	%r1448, %r1447, %r1444, %p313;
	ld.shared.u64 	%rd607, [_ZN6thrust24THRUST_300001_SM_1000_NS8cuda_cub4core6detail5shmemE+96];
	ld.shared.u32 	%r1449, [_ZN6thrust24THRUST_300001_SM_1000_NS8cuda_cub4core6detail5shmemE+104];
	add.s64 	%rd608, %rd607, %rd605;
	setp.eq.s64 	%p314, %rd607, 0;
	selp.b32 	%r1450, %r1447, 1, %p314;
	mul.lo.s32 	%r1451, %r1450, %r1449;
	setp.eq.s32 	%p315, %r46, 7;
	selp.b64 	%rd56, %rd608, %rd606, %p315;
	selp.b32 	%r74, %r1451, %r1448, %p315;
	ld.shared.u64 	%rd609, [_ZN6thrust24THRUST_300001_SM_1000_NS8cuda_cub4core6detail5shmemE+112];
	ld.shared.u32 	%r1452, [_ZN6thrust24THRUST_300001_SM_1000_NS8cuda_cub4core6detail5shmemE+120];
	add.s64 	%rd57, %rd609, %rd608;
	setp.eq.s64 	%p316, %rd609, 0;
	selp.b32 	%r1453, %r1451, 1, %p316;
	mul.lo.s32 	%r75, %r1453, %r1452;
	setp.lt.u32 	%p317, %r44, 32;
	@%p317 bra 	$L__BB5_64;
	setp.eq.s64 	%p318, %rd818, 0;
	selp.b32 	%r1454, %r74, 1, %p318;
	mul.lo.s32 	%r1455, %r1454, %r2061;
	setp.eq.s32 	%p319, %r1257, 0;
	selp.b64 	%rd610, 0, %rd818, %p319;
	add.s64 	%rd818, %rd56, %rd610;
	selp.b32 	%r2061, %r74, %r1455, %p319;
	bra.uni 	$L__BB5_100;
$L__BB5_64:
	setp.ne.s32 	%p320, %r44, 0;
	mul.wide.u32 	%rd611, %r1, 16;
	add.s64 	%rd59, %rd1, %rd611;
	@%p320 bra 	$L__BB5_66;
	st.shared.u64 	[_ZN6thrust24THRUST_300001_SM_1000_NS8cuda_cub4core6detail5shmemE+200], %rd57;
	st.shared.u32 	[_ZN6thrust24THRUST_300001_SM_1000_NS8cuda_cub4core6detail5shmemE+208], %r75;
	mov.b32 	%r1456, 100;
	mov.b64 	%rd613, {%r75, %r1456};
	add.s64 	%rd612, %rd59, 512;
	// begin inline asm
	st.relaxed.gpu.v2.u64 [%rd612], {%rd613, %rd57};
	// end inline asm
$L__BB5_66:
	not.b32 	%r77, %r44;
	mov.u32 	%r1457, %nctaid.x;
	setp.gt.u32 	%p321, %r1457, 499;
	@%p321 bra 	$L__BB5_68;
	membar.cta;
	bra.uni 	$L__BB5_69;
$L__BB5_68:
	mov.b32 	%r1458, 450;
	// begin inline asm
	nanosleep.u32 %r1458;
	// end inline asm
$L__BB5_69:
	mul.wide.s32 	%rd615, %r77, 16;
	add.s64 	%rd616, %rd59, %rd615;
	add.s64 	%rd60, %rd616, 512;
$L__BB5_70:
	// begin inline asm
	ld.relaxed.gpu.v2.u64 {%rd617, %rd808}, [%rd60];
	// end inline asm
	mov.b64 	{%r2049, %r2054}, %rd617;
	setp.eq.s32 	%p322, %r2054, 99;
	mov.b32 	%r1459, -1;
	vote.sync.any.pred 	%p323, %p322, %r1459;
	@%p323 bra 	$L__BB5_70;
	setp.eq.s32 	%p324, %r2054, 101;
	mov.b32 	%r1481, -1;
	vote.sync.ballot.b32 	%r1482, %p324, %r1481;
	// begin inline asm
	mov.u32 %r1461, %lanemask_ge;
	// end inline asm
	and.b32  	%r1483, %r1482, %r1461;
	or.b32  	%r1484, %r1483, -2147483648;
	add.s32 	%r1485, %r1484, -1;
	not.b32 	%r1486, %r1484;
	and.b32  	%r1487, %r1486, %r1485;
	popc.b32 	%r81, %r1487;
	mov.b64 	{%r1463, %r1468}, %rd808;
	mov.b32 	%r1479, 1;
	// begin inline asm
	shfl.sync.down.b32 %r1462, %r1463, %r1479, %r81, %r1481;
	// end inline asm
	// begin inline asm
	shfl.sync.down.b32 %r1467, %r1468, %r1479, %r81, %r1481;
	// end inline asm
	// begin inline asm
	shfl.sync.down.b32 %r1472, %r2049, %r1479, %r81, %r1481;
	// end inline asm
	// begin inline asm
	shfl.sync.down.b32 %r1477, %r1478, %r1479, %r81, %r1481;
	// end inline asm
	setp.ge.s32 	%p326, %r1257, %r81;
	@%p326 bra 	$L__BB5_73;
	mov.b64 	%rd620, {%r1462, %r1467};
	add.s64 	%rd62, %rd808, %rd620;
	setp.eq.s64 	%p327, %rd808, 0;
	selp.b32 	%r1488, %r1472, 1, %p327;
	mul.lo.s32 	%r2049, %r1488, %r2049;
	mov.u64 	%rd808, %rd62;
$L__BB5_73:
	mov.b64 	{%r1490, %r1495}, %rd808;
	mov.b32 	%r1506, 2;
	mov.b32 	%r1508, -1;
	// begin inline asm
	shfl.sync.down.b32 %r1489, %r1490, %r1506, %r81, %r1508;
	// end inline asm
	// begin inline asm
	shfl.sync.down.b32 %r1494, %r1495, %r1506, %r81, %r1508;
	// end inline asm
	// begin inline asm
	shfl.sync.down.b32 %r1499, %r2049, %r1506, %r81, %r1508;
	// end inline asm
	// begin inline asm
	shfl.sync.down.b32 %r1504, %r1505, %r1506, %r81, %r1508;
	// end inline asm
	add.s32 	%r90, %r1257, 2;
	setp.gt.s32 	%p328, %r90, %r81;
	@%p328 bra 	$L__BB5_75;
	mov.b64 	%rd621, {%r1489, %r1494};
	add.s64 	%rd64, %rd808, %rd621;
	setp.eq.s64 	%p329, %rd808, 0;
	selp.b32 	%r1509, %r1499, 1, %p329;
	mul.lo.s32 	%r2049, %r1509, %r2049;
	mov.u64 	%rd808, %rd64;
$L__BB5_75:
	mov.b64 	{%r1511, %r1516}, %rd808;
	mov.b32 	%r1527, 4;
	mov.b32 	%r1529, -1;
	// begin inline asm
	shfl.sync.down.b32 %r1510, %r1511, %r1527, %r81, %r1529;
	// end inline asm
	// begin inline asm
	shfl.sync.down.b32 %r1515, %r1516, %r1527, %r81, %r1529;
	// end inline asm
	// begin inline asm
	shfl.sync.down.b32 %r1520, %r2049, %r1527, %r81, %r1529;
	// end inline asm
	// begin inline asm
	shfl.sync.down.b32 %r1525, %r1526, %r1527, %r81, %r1529;
	// end inline asm
	add.s32 	%r96, %r1257, 4;
	setp.gt.s32 	%p330, %r96, %r81;
	@%p330 bra 	$L__BB5_77;
	mov.b64 	%rd622, {%r1510, %r1515};
	add.s64 	%rd66, %rd808, %rd622;
	setp.eq.s64 	%p331, %rd808, 0;
	selp.b32 	%r1530, %r1520, 1, %p331;
	mul.lo.s32 	%r2049, %r1530, %r2049;
	mov.u64 	%rd808, %rd66;
$L__BB5_77:
	mov.b64 	{%r1532, %r1537}, %rd808;
	mov.b32 	%r1548, 8;
	mov.b32 	%r1550, -1;
	// begin inline asm
	shfl.sync.down.b32 %r1531, %r1532, %r1548, %r81, %r1550;
	// end inline asm
	// begin inline asm
	shfl.sync.down.b32 %r1536, %r1537, %r1548, %r81, %r1550;
	// end inline asm
	// begin inline asm
	shfl.sync.down.b32 %r1541, %r2049, %r1548, %r81, %r1550;
	// end inline asm
	// begin inline asm
	shfl.sync.down.b32 %r1546, %r1547, %r1548, %r81, %r1550;
	// end inline asm
	add.s32 	%r102, %r1257, 8;
	setp.gt.s32 	%p332, %r102, %r81;
	@%p332 bra 	$L__BB5_79;
	mov.b64 	%rd623, {%r1531, %r1536};
	add.s64 	%rd68, %rd808, %rd623;
	setp.eq.s64 	%p333, %rd808, 0;
	selp.b32 	%r1551, %r1541, 1, %p333;
	mul.lo.s32 	%r2049, %r1551, %r2049;
	mov.u64 	%rd808, %rd68;
$L__BB5_79:
	mov.b64 	{%r1553, %r1558}, %rd808;
	mov.b32 	%r1569, 16;
	mov.b32 	%r1571, -1;
	// begin inline asm
	shfl.sync.down.b32 %r1552, %r1553, %r1569, %r81, %r1571;
	// end inline asm
	// begin inline asm
	shfl.sync.down.b32 %r1557, %r1558, %r1569, %r81, %r1571;
	// end inline asm
	// begin inline asm
	shfl.sync.down.b32 %r1562, %r2049, %r1569, %r81, %r1571;
	// end inline asm
	// begin inline asm
	shfl.sync.down.b32 %r1567, %r1568, %r1569, %r81, %r1571;
	// end inline asm
	add.s32 	%r108, %r1257, 16;
	setp.gt.s32 	%p334, %r108, %r81;
	@%p334 bra 	$L__BB5_81;
	mov.b64 	%rd624, {%r1552, %r1557};
	add.s64 	%rd70, %rd808, %rd624;
	setp.eq.s64 	%p335, %rd808, 0;
	selp.b32 	%r1572, %r1562, 1, %p335;
	mul.lo.s32 	%r2049, %r1572, %r2049;
	mov.u64 	%rd808, %rd70;
$L__BB5_81:
	not.b32 	%r1573, %r44;
	add.s32 	%r2055, %r1, %r1573;
	add.s64 	%rd72, %rd1, 512;
$L__BB5_82:
	setp.ne.s32 	%p336, %r2054, 101;
	mov.b32 	%r1574, -1;
	vote.sync.all.pred 	%p337, %p336, %r1574;
	not.pred 	%p338, %p337;
	@%p338 bra 	$L__BB5_96;
	mul.wide.s32 	%rd680, %r2055, 16;
	add.s64 	%rd681, %rd72, %rd680;
	add.s64 	%rd679, %rd681, -512;
$L__BB5_84:
	// begin inline asm
	ld.relaxed.gpu.v2.u64 {%rd677, %rd814}, [%rd679];
	// end inline asm
	mov.b64 	{%r2057, %r2054}, %rd677;
	setp.eq.s32 	%p376, %r2054, 99;
	mov.b32 	%r1659, -1;
	vote.sync.any.pred 	%p377, %p376, %r1659;
	@%p377 bra 	$L__BB5_84;
	setp.eq.s32 	%p378, %r2054, 101;
	mov.b32 	%r1680, -1;
	vote.sync.ballot.b32 	%r1681, %p378, %r1680;
	and.b32  	%r1682, %r1681, %r1461;
	or.b32  	%r1683, %r1682, -2147483648;
	add.s32 	%r1684, %r1683, -1;
	not.b32 	%r1685, %r1683;
	and.b32  	%r1686, %r1685, %r1684;
	popc.b32 	%r117, %r1686;
	mov.b64 	{%r1662, %r1667}, %rd814;
	mov.b32 	%r1678, 1;
	// begin inline asm
	shfl.sync.down.b32 %r1661, %r1662, %r1678, %r117, %r1680;
	// end inline asm
	// begin inline asm
	shfl.sync.down.b32 %r1666, %r1667, %r1678, %r117, %r1680;
	// end inline asm
	// begin inline asm
	shfl.sync.down.b32 %r1671, %r2057, %r1678, %r117, %r1680;
	// end inline asm
	// begin inline asm
	shfl.sync.down.b32 %r1676, %r1677, %r1678, %r117, %r1680;
	// end inline asm
	setp.ge.s32 	%p380, %r1257, %r117;
	@%p380 bra 	$L__BB5_87;
	mov.b64 	%rd682, {%r1661, %r1666};
	add.s64 	%rd75, %rd814, %rd682;
	setp.eq.s64 	%p381, %rd814, 0;
	selp.b32 	%r1687, %r1671, 1, %p381;
	mul.lo.s32 	%r2057, %r1687, %r2057;
	mov.u64 	%rd814, %rd75;
$L__BB5_87:
	mov.b64 	{%r1689, %r1694}, %rd814;
	mov.b32 	%r1705, 2;
	mov.b32 	%r1707, -1;
	// begin inline asm
	shfl.sync.down.b32 %r1688, %r1689, %r1705, %r117, %r1707;
	// end inline asm
	// begin inline asm
	shfl.sync.down.b32 %r1693, %r1694, %r1705, %r117, %r1707;
	// end inline asm
	// begin inline asm
	shfl.sync.down.b32 %r1698, %r2057, %r1705, %r117, %r1707;
	// end inline asm
	// begin inline asm
	shfl.sync.down.b32 %r1703, %r1704, %r1705, %r117, %r1707;
	// end inline asm
	setp.gt.s32 	%p382, %r90, %r117;
	@%p382 bra 	$L__BB5_89;
	mov.b64 	%rd683, {%r1688, %r1693};
	add.s64 	%rd77, %rd814, %rd683;
	setp.eq.s64 	%p383, %rd814, 0;
	selp.b32 	%r1708, %r1698, 1, %p383;
	mul.lo.s32 	%r2057, %r1708, %r2057;
	mov.u64 	%rd814, %rd77;
$L__BB5_89:
	mov.b64 	{%r1710, %r1715}, %rd814;
	mov.b32 	%r1726, 4;
	mov.b32 	%r1728, -1;
	// begin inline asm
	shfl.sync.down.b32 %r1709, %r1710, %r1726, %r117, %r1728;
	// end inline asm
	// begin inline asm
	shfl.sync.down.b32 %r1714, %r1715, %r1726, %r117, %r1728;
	// end inline asm
	// begin inline asm
	shfl.sync.down.b32 %r1719, %r2057, %r1726, %r117, %r1728;
	// end inline asm
	// begin inline asm
	shfl.sync.down.b32 %r1724, %r1725, %r1726, %r117, %r1728;
	// end inline asm
	setp.gt.s32 	%p384, %r96, %r117;
	@%p384 bra 	$L__BB5_91;
	mov.b64 	%rd684, {%r1709, %r1714};
	add.s64 	%rd79, %rd814, %rd684;
	setp.eq.s64 	%p385, %rd814, 0;
	selp.b32 	%r1729, %r1719, 1, %p385;
	mul.lo.s32 	%r2057, %r1729, %r2057;
	mov.u64 	%rd814, %rd79;
$L__BB5_91:
	mov.b64 	{%r1731, %r1736}, %rd814;
	mov.b32 	%r1747, 8;
	mov.b32 	%r1749, -1;
	// begin inline asm
	shfl.sync.down.b32 %r1730, %r1731, %r1747, %r117, %r1749;
	// end inline asm
	// begin inline asm
	shfl.sync.down.b32 %r1735, %r1736, %r1747, %r117, %r1749;
	// end inline asm
	// begin inline asm
	shfl.sync.down.b32 %r1740, %r2057, %r1747, %r117, %r1749;
	// end inline asm
	// begin inline asm
	shfl.sync.down.b32 %r1745, %r1746, %r1747, %r117, %r1749;
	// end inline asm
	setp.gt.s32 	%p386, %r102, %r117;
	@%p386 bra 	$L__BB5_93;
	mov.b64 	%rd685, {%r1730, %r1735};
	add.s64 	%rd81, %rd814, %rd685;
	setp.eq.s64 	%p387, %rd814, 0;
	selp.b32 	%r1750, %r1740, 1, %p387;
	mul.lo.s32 	%r2057, %r1750, %r2057;
	mov.u64 	%rd814, %rd81;
$L__BB5_93:
	mov.b64 	{%r1752, %r1757}, %rd814;
	mov.b32 	%r1768, 16;
	mov.b32 	%r1770, -1;
	// begin inline asm
	shfl.sync.down.b32 %r1751, %r1752, %r1768, %r117, %r1770;
	// end inline asm
	// begin inline asm
	shfl.sync.down.b32 %r1756, %r1757, %r1768, %r117, %r1770;
	// end inline asm
	// begin inline asm
	shfl.sync.down.b32 %r1761, %r2057, %r1768, %r117, %r1770;
	// end inline asm
	// begin inline asm
	shfl.sync.down.b32 %r1766, %r1767, %r1768, %r117, %r1770;
	// end inline asm
	setp.gt.s32 	%p388, %r108, %r117;
	@%p388 bra 	$L__BB5_95;
	mov.b64 	%rd686, {%r1751, %r1756};
	add.s64 	%rd83, %rd814, %rd686;
	setp.eq.s64 	%p389, %rd814, 0;
	selp.b32 	%r1771, %r1761, 1, %p389;
	mul.lo.s32 	%r2057, %r1771, %r2057;
	mov.u64 	%rd814, %rd83;
$L__BB5_95:
	add.s64 	%rd85, %rd814, %rd808;
	setp.eq.s64 	%p390, %rd808, 0;
	selp.b32 	%r1772, %r2057, 1, %p390;
	mul.lo.s32 	%r2049, %r1772, %r2049;
	add.s32 	%r2055, %r2055, -32;
	mov.u64 	%rd808, %rd85;
	bra.uni 	$L__BB5_82;
$L__BB5_96:
	@%p320 bra 	$L__BB5_98;
	add.s64 	%rd627, %rd808, %rd57;
	setp.eq.s64 	%p340, %rd57, 0;
	selp.b32 	%r1576, %r2049, 1, %p340;
	mul.lo.s32 	%r1577, %r1576, %r75;
	mov.b32 	%r1578, 101;
	mov.b64 	%rd626, {%r1577, %r1578};
	add.s64 	%rd625, %rd59, 512;
	// begin inline asm
	st.relaxed.gpu.v2.u64 [%rd625], {%rd626, %rd627};
	// end inline asm
	st.shared.u64 	[_ZN6thrust24THRUST_300001_SM_1000_NS8cuda_cub4core6detail5shmemE+168], %rd808;
	st.shared.u32 	[_ZN6thrust24THRUST_300001_SM_1000_NS8cuda_cub4core6detail5shmemE+176], %r2049;
	st.shared.u64 	[_ZN6thrust24THRUST_300001_SM_1000_NS8cuda_cub4core6detail5shmemE+184], %rd627;
	st.shared.u32 	[_ZN6thrust24THRUST_300001_SM_1000_NS8cuda_cub4core6detail5shmemE+192], %r1577;
$L__BB5_98:
	setp.ne.s32 	%p341, %r1257, 0;
	@%p341 bra 	$L__BB5_100;
	st.shared.u64 	[_ZN6thrust24THRUST_300001_SM_1000_NS8cuda_cub4core6detail5shmemE+136], %rd808;
	st.shared.u32 	[_ZN6thrust24THRUST_300001_SM_1000_NS8cuda_cub4core6detail5shmemE+144], %r2049;
	mov.u64 	%rd818, %rd808;
	mov.u32 	%r2061, %r2049;
$L__BB5_100:
	setp.eq.s32 	%p342, %r44, 0;
	bar.sync 	0;
	@%p342 bra 	$L__BB5_102;
	ld.shared.u32 	%r1579, [_ZN6thrust24THRUST_300001_SM_1000_NS8cuda_cub4core6detail5shmemE+144];
	ld.shared.u64 	%rd628, [_ZN6thrust24THRUST_300001_SM_1000_NS8cuda_cub4core6detail5shmemE+136];
	add.s64 	%rd87, %rd628, %rd818;
	setp.eq.s64 	%p343, %rd818, 0;
	selp.b32 	%r1580, %r1579, 1, %p343;
	mul.lo.s32 	%r2061, %r1580, %r2061;
	mov.u64 	%rd818, %rd87;
$L__BB5_102:
	setp.eq.s32 	%p344, %r55, %r56;
	setp.eq.s32 	%p345, %r54, %r55;
	setp.eq.s32 	%p346, %r53, %r54;
	setp.eq.s32 	%p347, %r52, %r53;
	setp.eq.s32 	%p348, %r51, %r52;
	setp.eq.s32 	%p349, %r50, %r51;
	setp.eq.s32 	%p350, %r49, %r50;
	setp.eq.s32 	%p351, %r2047, %r49;
	selp.u64 	%rd629, 1, 0, %p351;
	add.s64 	%rd89, %rd818, %rd629;
	selp.b32 	%r1581, 1, %r2061, %p351;
	mul.lo.s32 	%r148, %r1581, %r60;
	selp.u64 	%rd630, 1, 0, %p350;
	add.s64 	%rd631, %rd630, %rd629;
	add.s64 	%rd90, %rd631, %rd818;
	selp.b32 	%r1582, 1, %r148, %p350;
	mul.lo.s32 	%r149, %r61, %r1582;
	selp.u64 	%rd632, 1, 0, %p349;
	add.s64 	%rd91, %rd90, %rd632;
	selp.b32 	%r1583, 1, %r149, %p349;
	mul.lo.s32 	%r150, %r62, %r1583;
	add.s64 	%rd92, %rd49, %rd818;
	selp.b32 	%r1584, 1, %r150, %p348;
	mul.lo.s32 	%r151, %r63, %r1584;
	add.s64 	%rd93, %rd50, %rd818;
	selp.b32 	%r1585, 1, %r151, %p347;
	mul.lo.s32 	%r152, %r64, %r1585;
	add.s64 	%rd94, %rd51, %rd818;
	selp.b32 	%r1586, 1, %r152, %p346;
	mul.lo.s32 	%r153, %r65, %r1586;
	add.s64 	%rd95, %rd52, %rd818;
	selp.b32 	%r1587, 1, %r153, %p345;
	mul.lo.s32 	%r154, %r66, %r1587;
	add.s64 	%rd96, %rd53, %rd818;
	selp.b32 	%r1588, 1, %r154, %p344;
	mul.lo.s32 	%r155, %r67, %r1588;
	ld.shared.u64 	%rd97, [_ZN6thrust24THRUST_300001_SM_1000_NS8cuda_cub4core6detail5shmemE+200];
	ld.shared.u64 	%rd98, [_ZN6thrust24THRUST_300001_SM_1000_NS8cuda_cub4core6detail5shmemE+168];
	setp.lt.s64 	%p352, %rd97, 257;
	@%p352 bra 	$L__BB5_128;
	setp.ne.s32 	%p362, %r2047, %r49;
	bar.sync 	0;
	@%p362 bra 	$L__BB5_105;
	cvt.u32.u64 	%r1589, %rd98;
	cvt.u32.u64 	%r1590, %rd818;
	sub.s32 	%r1591, %r1590, %r1589;
	shl.b32 	%r1592, %r1591, 3;
	mov.u32 	%r1593, _ZN6thrust24THRUST_300001_SM_1000_NS8cuda_cub4core6detail5shmemE;
	add.s32 	%r1594, %r1593, %r1592;
	st.shared.v2.u32 	[%r1594], {%r49, %r2061};
$L__BB5_105:
	setp.ne.s32 	%p363, %r49, %r50;
	@%p363 bra 	$L__BB5_107;
	cvt.u32.u64 	%r1595, %rd98;
	cvt.u32.u64 	%r1596, %rd89;
	sub.s32 	%r1597, %r1596, %r1595;
	shl.b32 	%r1598, %r1597, 3;
	mov.u32 	%r1599, _ZN6thrust24THRUST_300001_SM_1000_NS8cuda_cub4core6detail5shmemE;
	add.s32 	%r1600, %r1599, %r1598;
	st.shared.v2.u32 	[%r1600], {%r49, %r148};
$L__BB5_107:
	setp.ne.s32 	%p364, %r50, %r51;
	@%p364 bra 	$L__BB5_109;
	cvt.u32.u64 	%r1601, %rd98;
	cvt.u32.u64 	%r1602, %rd90;
	sub.s32 	%r1603, %r1602, %r1601;
	shl.b32 	%r1604, %r1603, 3;
	mov.u32 	%r1605, _ZN6thrust24THRUST_300001_SM_1000_NS8cuda_cub4core6detail5shmemE;
	add.s32 	%r1606, %r1605, %r1604;
	st.shared.v2.u32 	[%r1606], {%r50, %r149};
$L__BB5_109:
	setp.ne.s32 	%p365, %r51, %r52;
	@%p365 bra 	$L__BB5_111;
	cvt.u32.u64 	%r1607, %rd98;
	cvt.u32.u64 	%r1608, %rd91;
	sub.s32 	%r1609, %r1608, %r1607;
	shl.b32 	%r1610, %r1609, 3;
	mov.u32 	%r1611, _ZN6thrust24THRUST_300001_SM_1000_NS8cuda_cub4core6detail5shmemE;
	add.s32 	%r1612, %r1611, %r1610;
	st.shared.v2.u32 	[%r1612], {%r51, %r150};
$L__BB5_111:
	setp.ne.s32 	%p366, %r52, %r53;
	@%p366 bra 	$L__BB5_113;
	cvt.u32.u64 	%r1613, %rd98;
	cvt.u32.u64 	%r1614, %rd92;
	sub.s32 	%r1615, %r1614, %r1613;
	shl.b32 	%r1616, %r1615, 3;
	mov.u32 	%r1617, _ZN6thrust24THRUST_300001_SM_1000_NS8cuda_cub4core6detail5shmemE;
	add.s32 	%r1618, %r1617, %r1616;
	st.shared.v2.u32 	[%r1618], {%r52, %r151};
$L__BB5_113:
	setp.ne.s32 	%p367, %r53, %r54;
	@%p367 bra 	$L__BB5_115;
	cvt.u32.u64 	%r1619, %rd98;
	cvt.u32.u64 	%r1620, %rd93;
	sub.s32 	%r1621, %r1620, %r1619;
	shl.b32 	%r1622, %r1621, 3;
	mov.u32 	%r1623, _ZN6thrust24THRUST_300001_SM_1000_NS8cuda_cub4core6detail5shmemE;
	add.s32 	%r1624, %r1623, %r1622;
	st.shared.v2.u32 	[%r1624], {%r53, %r152};
$L__BB5_115:
	setp.ne.s32 	%p368, %r54, %r55;
	@%p368 bra 	$L__BB5_117;
	cvt.u32.u64 	%r1625, %rd98;
	cvt.u32.u64 	%r1626, %rd94;
	sub.s32 	%r1627, %r1626, %r1625;
	shl.b32 	%r1628, %r1627, 3;
	mov.u32 	%r1629, _ZN6thrust24THRUST_300001_SM_1000_NS8cuda_cub4core6detail5shmemE;
	add.s32 	%r1630, %r1629, %r1628;
	st.shared.v2.u32 	[%r1630], {%r54, %r153};
$L__BB5_117:
	setp.ne.s32 	%p369, %r55, %r56;
	@%p369 bra 	$L__BB5_119;
	cvt.u32.u64 	%r1631, %rd98;
	cvt.u32.u64 	%r1632, %rd95;
	sub.s32 	%r1633, %r1632, %r1631;
	shl.b32 	%r1634, %r1633, 3;
	mov.u32 	%r1635, _ZN6thrust24THRUST_300001_SM_1000_NS8cuda_cub4core6detail5shmemE;
	add.s32 	%r1636, %r1635, %r1634;
	st.shared.v2.u32 	[%r1636], {%r55, %r154};
$L__BB5_119:
	setp.ne.s32 	%p370, %r56, %r57;
	@%p370 bra 	$L__BB5_121;
	cvt.u32.u64 	%r1637, %rd98;
	cvt.u32.u64 	%r1638, %rd96;
	sub.s32 	%r1639, %r1638, %r1637;
	shl.b32 	%r1640, %r1639, 3;
	mov.u32 	%r1641, _ZN6thrust24THRUST_300001_SM_1000_NS8cuda_cub4core6detail5shmemE;
	add.s32 	%r1642, %r1641, %r1640;
	st.shared.v2.u32 	[%r1642], {%r56, %r155};
$L__BB5_121:
	bar.sync 	0;
	cvt.u64.u32 	%rd824, %r44;
	setp.le.u64 	%p371, %rd97, %rd824;
	@%p371 bra 	$L__BB5_370;
	not.b64 	%rd660, %rd824;
	add.s64 	%rd100, %rd97, %rd660;
	shr.u64 	%rd661, %rd100, 8;
	add.s64 	%rd662, %rd661, 1;
	and.b64  	%rd820, %rd662, 3;
	and.b64  	%rd663, %rd100, 768;
	setp.eq.s64 	%p372, %rd663, 768;
	@%p372 bra 	$L__BB5_125;
	add.s64 	%rd664, %rd98, %rd824;
	shl.b64 	%rd665, %rd664, 2;
	add.s64 	%rd822, %rd5, %rd665;
	add.s64 	%rd821, %rd4, %rd665;
	shl.b32 	%r1643, %r44, 3;
	mov.u32 	%r1644, _ZN6thrust24THRUST_300001_SM_1000_NS8cuda_cub4core6detail5shmemE;
	add.s32 	%r2063, %r1644, %r1643;
	shl.b64 	%rd666, %rd820, 8;
	add.s64 	%rd824, %rd666, %rd824;
$L__BB5_124:
	.pragma "nounroll";
	ld.shared.v2.u32 	{%r1645, %r1646}, [%r2063];
	st.global.u32 	[%rd821], %r1645;
	st.global.u32 	[%rd822], %r1646;
	add.s64 	%rd822, %rd822, 1024;
	add.s64 	%rd821, %rd821, 1024;
	add.s32 	%r2063, %r2063, 2048;
	add.s64 	%rd820, %rd820, -1;
	setp.ne.s64 	%p373, %rd820, 0;
	@%p373 bra 	$L__BB5_124;
$L__BB5_125:
	setp.lt.u64 	%p374, %rd100, 768;
	@%p374 bra 	$L__BB5_370;
	mov.u32 	%r1649, _ZN6thrust24THRUST_300001_SM_1000_NS8cuda_cub4core6detail5shmemE;
$L__BB5_127:
	cvt.u32.u64 	%r1647, %rd824;
	add.s64 	%rd667, %rd824, %rd98;
	shl.b32 	%r1648, %r1647, 3;
	add.s32 	%r1650, %r1649, %r1648;
	ld.shared.v2.u32 	{%r1651, %r1652}, [%r1650];
	shl.b64 	%rd668, %rd667, 2;
	add.s64 	%rd669, %rd4, %rd668;
	st.global.u32 	[%rd669], %r1651;
	add.s64 	%rd670, %rd5, %rd668;
	st.global.u32 	[%rd670], %r1652;
	and.b64  	%rd671, %rd824, 4294967295;
	add.s64 	%rd672, %rd98, %rd671;
	ld.shared.v2.u32 	{%r1653, %r1654}, [%r1650+2048];
	shl.b64 	%rd673, %rd672, 2;
	add.s64 	%rd674, %rd4, %rd673;
	st.global.u32 	[%rd674+1024], %r1653;
	add.s64 	%rd675, %rd5, %rd673;
	st.global.u32 	[%rd675+1024], %r1654;
	ld.shared.v2.u32 	{%r1655, %r1656}, [%r1650+4096];
	st.global.u32 	[%rd674+2048], %r1655;
	st.global.u32 	[%rd675+2048], %r1656;
	ld.shared.v2.u32 	{%r1657, %r1658}, [%r1650+6144];
	st.global.u32 	[%rd674+3072], %r1657;
	st.global.u32 	[%rd675+3072], %r1658;
	add.s64 	%rd676, %rd824, 1024;
	and.b64  	%rd824, %rd676, 4294967295;
	setp.gt.u64 	%p375, %rd97, %rd824;
	@%p375 bra 	$L__BB5_127;
	bra.uni 	$L__BB5_370;
$L__BB5_128:
	setp.ne.s32 	%p353, %r2047, %r49;
	@%p353 bra 	$L__BB5_130;
	shl.b64 	%rd633, %rd818, 2;
	add.s64 	%rd634, %rd4, %rd633;
	st.global.u32 	[%rd634], %r49;
	add.s64 	%rd635, %rd5, %rd633;
	st.global.u32 	[%rd635], %r2061;
$L__BB5_130:
	setp.ne.s32 	%p354, %r49, %r50;
	@%p354 bra 	$L__BB5_132;
	shl.b64 	%rd636, %rd89, 2;
	add.s64 	%rd637, %rd4, %rd636;
	st.global.u32 	[%rd637], %r49;
	add.s64 	%rd638, %rd5, %rd636;
	st.global.u32 	[%rd638], %r148;
$L__BB5_132:
	setp.ne.s32 	%p355, %r50, %r51;
	@%p355 bra 	$L__BB5_134;
	shl.b64 	%rd639, %rd90, 2;
	add.s64 	%rd640, %rd4, %rd639;
	st.global.u32 	[%rd640], %r50;
	add.s64 	%rd641, %rd5, %rd639;
	st.global.u32 	[%rd641], %r149;
$L__BB5_134:
	setp.ne.s32 	%p356, %r51, %r52;
	@%p356 bra 	$L__BB5_136;
	shl.b64 	%rd642, %rd91, 2;
	add.s64 	%rd643, %rd4, %rd642;
	st.global.u32 	[%rd643], %r51;
	add.s64 	%rd644, %rd5, %rd642;
	st.global.u32 	[%rd644], %r150;
$L__BB5_136:
	setp.ne.s32 	%p357, %r52, %r53;
	@%p357 bra 	$L__BB5_138;
	shl.b64 	%rd645, %rd92, 2;
	add.s64 	%rd646, %rd4, %rd645;
	st.global.u32 	[%rd646], %r52;
	add.s64 	%rd647, %rd5, %rd645;
	st.global.u32 	[%rd647], %r151;
$L__BB5_138:
	setp.ne.s32 	%p358, %r53, %r54;
	@%p358 bra 	$L__BB5_140;
	shl.b64 	%rd648, %rd93, 2;
	add.s64 	%rd649, %rd4, %rd648;
	st.global.u32 	[%rd649], %r53;
	add.s64 	%rd650, %rd5, %rd648;
	st.global.u32 	[%rd650], %r152;
$L__BB5_140:
	setp.ne.s32 	%p359, %r54, %r55;
	@%p359 bra 	$L__BB5_142;
	shl.b64 	%rd651, %rd94, 2;
	add.s64 	%rd652, %rd4, %rd651;
	st.global.u32 	[%rd652], %r54;
	add.s64 	%rd653, %rd5, %rd651;
	st.global.u32 	[%rd653], %r153;
$L__BB5_142:
	setp.ne.s32 	%p360, %r55, %r56;
	@%p360 bra 	$L__BB5_144;
	shl.b64 	%rd654, %rd95, 2;
	add.s64 	%rd655, %rd4, %rd654;
	st.global.u32 	[%rd655], %r55;
	add.s64 	%rd656, %rd5, %rd654;
	st.global.u32 	[%rd656], %r154;
$L__BB5_144:
	setp.ne.s32 	%p361, %r56, %r57;
	@%p361 bra 	$L__BB5_370;
	shl.b64 	%rd657, %rd96, 2;
	add.s64 	%rd658, %rd4, %rd657;
	st.global.u32 	[%rd658], %r56;
	add.s64 	%rd659, %rd5, %rd657;
	st.global.u32 	[%rd659], %r155;
	bra.uni 	$L__BB5_370;
$L__BB5_146:
	setp.lt.s64 	%p13, %rd7, 1;
	@%p13 bra 	$L__BB5_370;
	setp.ne.s32 	%p14, %r1, 0;
	@%p14 bra 	$L__BB5_240;
	cvt.u32.u64 	%r159, %rd226;
	shl.b64 	%rd410, %rd6, 2;
	add.s64 	%rd409, %rd2, %rd410;
	// begin inline asm
	ld.global.nc.u32 %r2072, [%rd409];
	// end inline asm
	mov.u32 	%r161, %tid.x;
	and.b32  	%r961, %r161, 31;
	and.b32  	%r962, %r161, 992;
	mul.lo.s32 	%r963, %r962, 9;
	or.b32  	%r162, %r963, %r961;
	setp.ge.s32 	%p169, %r162, %r159;
	shl.b32 	%r163, %r162, 2;
	cvt.u64.u32 	%rd411, %r163;
	add.s64 	%rd114, %rd409, %rd411;
	mov.u32 	%r2064, %r2072;
	@%p169 bra 	$L__BB5_150;
	// begin inline asm
	ld.global.nc.u32 %r2064, [%rd114];
	// end inline asm
$L__BB5_150:
	add.s32 	%r166, %r162, 32;
	setp.ge.s32 	%p170, %r166, %r159;
	mov.u32 	%r2065, %r2072;
	@%p170 bra 	$L__BB5_152;
	add.s64 	%rd413, %rd114, 128;
	// begin inline asm
	ld.global.nc.u32 %r2065, [%rd413];
	// end inline asm
$L__BB5_152:
	add.s32 	%r169, %r162, 64;
	setp.ge.s32 	%p171, %r169, %r159;
	mov.u32 	%r2066, %r2072;
	@%p171 bra 	$L__BB5_154;
	add.s64 	%rd414, %rd114, 256;
	// begin inline asm
	ld.global.nc.u32 %r2066, [%rd414];
	// end inline asm
$L__BB5_154:
	add.s32 	%r172, %r162, 96;
	setp.ge.s32 	%p172, %r172, %r159;
	mov.u32 	%r2067, %r2072;
	@%p172 bra 	$L__BB5_156;
	add.s64 	%rd415, %rd114, 384;
	// begin inline asm
	ld.global.nc.u32 %r2067, [%rd415];
	// end inline asm
$L__BB5_156:
	add.s32 	%r175, %r162, 128;
	setp.ge.s32 	%p173, %r175, %r159;
	mov.u32 	%r2068, %r2072;
	@%p173 bra 	$L__BB5_158;
	add.s64 	%rd416, %rd114, 512;
	// begin inline asm
	ld.global.nc.u32 %r2068, [%rd416];
	// end inline asm
$L__BB5_158:
	add.s32 	%r178, %r162, 160;
	setp.ge.s32 	%p174, %r178, %r159;
	mov.u32 	%r2069, %r2072;
	@%p174 bra 	$L__BB5_160;
	add.s64 	%rd417, %rd114, 640;
	// begin inline asm
	ld.global.nc.u32 %r2069, [%rd417];
	// end inline asm
$L__BB5_160:
	add.s32 	%r181, %r162, 192;
	setp.ge.s32 	%p175, %r181, %r159;
	mov.u32 	%r2070, %r2072;
	@%p175 bra 	$L__BB5_162;
	add.s64 	%rd418, %rd114, 768;
	// begin inline asm
	ld.global.nc.u32 %r2070, [%rd418];
	// end inline asm
$L__BB5_162:
	add.s32 	%r184, %r162, 224;
	setp.ge.s32 	%p176, %r184, %r159;
	mov.u32 	%r2071, %r2072;
	@%p176 bra 	$L__BB5_164;
	add.s64 	%rd419, %rd114, 896;
	// begin inline asm
	ld.global.nc.u32 %r2071, [%rd419];
	// end inline asm
$L__BB5_164:
	add.s32 	%r187, %r162, 256;
	setp.ge.s32 	%p177, %r187, %r159;
	@%p177 bra 	$L__BB5_166;
	add.s64 	%rd420, %rd114, 1024;
	// begin inline asm
	ld.global.nc.u32 %r2072, [%rd420];
	// end inline asm
$L__BB5_166:
	setp.ge.s32 	%p178, %r162, %r159;
	// begin inline asm
	mov.u32 %r973, %laneid;
	// end inline asm
	shr.u32 	%r191, %r161, 5;
	mad.lo.s32 	%r975, %r191, 288, %r973;
	shl.b32 	%r976, %r975, 2;
	mov.u32 	%r977, _ZN6thrust24THRUST_300001_SM_1000_NS8cuda_cub4core6detail5shmemE;
	add.s32 	%r192, %r977, %r976;
	st.shared.u32 	[%r192], %r2064;
	st.shared.u32 	[%r192+128], %r2065;
	st.shared.u32 	[%r192+256], %r2066;
	st.shared.u32 	[%r192+384], %r2067;
	st.shared.u32 	[%r192+512], %r2068;
	st.shared.u32 	[%r192+640], %r2069;
	st.shared.u32 	[%r192+768], %r2070;
	st.shared.u32 	[%r192+896], %r2071;
	st.shared.u32 	[%r192+1024], %r2072;
	bar.warp.sync 	-1;
	shl.b32 	%r978, %r973, 5;
	add.s32 	%r193, %r192, %r978;
	ld.shared.u32 	%r194, [%r193];
	ld.shared.u32 	%r195, [%r193+4];
	ld.shared.u32 	%r196, [%r193+8];
	ld.shared.u32 	%r197, [%r193+12];
	ld.shared.u32 	%r198, [%r193+16];
	ld.shared.u32 	%r199, [%r193+20];
	ld.shared.u32 	%r200, [%r193+24];
	ld.shared.u32 	%r201, [%r193+28];
	ld.shared.u32 	%r202, [%r193+32];
	bar.sync 	0;
	add.s64 	%rd421, %rd3, %rd410;
	// begin inline asm
	ld.global.nc.u32 %r2081, [%rd421];
	// end inline asm
	add.s64 	%rd115, %rd421, %rd411;
	mov.u32 	%r2073, %r2081;
	@%p178 bra 	$L__BB5_168;
	// begin inline asm
	ld.global.nc.u32 %r2073, [%rd115];
	// end inline asm
$L__BB5_168:
	setp.ge.s32 	%p179, %r166, %r159;
	mov.u32 	%r2074, %r2081;
	@%p179 bra 	$L__BB5_170;
	add.s64 	%rd425, %rd115, 128;
	// begin inline asm
	ld.global.nc.u32 %r2074, [%rd425];
	// end inline asm
$L__BB5_170:
	setp.ge.s32 	%p180, %r169, %r159;
	mov.u32 	%r2075, %r2081;
	@%p180 bra 	$L__BB5_172;
	add.s64 	%rd426, %rd115, 256;
	// begin inline asm
	ld.global.nc.u32 %r2075, [%rd426];
	// end inline asm
$L__BB5_172:
	setp.ge.s32 	%p181, %r172, %r159;
	mov.u32 	%r2076, %r2081;
	@%p181 bra 	$L__BB5_174;
	add.s64 	%rd427, %rd115, 384;
	// begin inline asm
	ld.global.nc.u32 %r2076, [%rd427];
	// end inline asm
$L__BB5_174:
	setp.ge.s32 	%p182, %r175, %r159;
	mov.u32 	%r2077, %r2081;
	@%p182 bra 	$L__BB5_176;
	add.s64 	%rd428, %rd115, 512;
	// begin inline asm
	ld.global.nc.u32 %r2077, [%rd428];
	// end inline asm
$L__BB5_176:
	setp.ge.s32 	%p183, %r178, %r159;
	mov.u32 	%r2078, %r2081;
	@%p183 bra 	$L__BB5_178;
	add.s64 	%rd429, %rd115, 640;
	// begin inline asm
	ld.global.nc.u32 %r2078, [%rd429];
	// end inline asm
$L__BB5_178:
	setp.ge.s32 	%p184, %r181, %r159;
	mov.u32 	%r2079, %r2081;
	@%p184 bra 	$L__BB5_180;
	add.s64 	%rd430, %rd115, 768;
	// begin inline asm
	ld.global.nc.u32 %r2079, [%rd430];
	// end inline asm
$L__BB5_180:
	setp.ge.s32 	%p185, %r184, %r159;
	mov.u32 	%r2080, %r2081;
	@%p185 bra 	$L__BB5_182;
	add.s64 	%rd431, %rd115, 896;
	// begin inline asm
	ld.global.nc.u32 %r2080, [%rd431];
	// end inline asm
$L__BB5_182:
	setp.ge.s32 	%p186, %r187, %r159;
	@%p186 bra 	$L__BB5_184;
	add.s64 	%rd432, %rd115, 1024;
	// begin inline asm
	ld.global.nc.u32 %r2081, [%rd432];
	// end inline asm
$L__BB5_184:
	st.shared.u32 	[%r192], %r2073;
	st.shared.u32 	[%r192+128], %r2074;
	st.shared.u32 	[%r192+256], %r2075;
	st.shared.u32 	[%r192+384], %r2076;
	st.shared.u32 	[%r192+512], %r2077;
	st.shared.u32 	[%r192+640], %r2078;
	st.shared.u32 	[%r192+768], %r2079;
	st.shared.u32 	[%r192+896], %r2080;
	st.shared.u32 	[%r192+1024], %r2081;
	bar.warp.sync 	-1;
	ld.shared.u32 	%r2084, [%r193];
	ld.shared.u32 	%r223, [%r193+4];
	ld.shared.u32 	%r224, [%r193+8];
	ld.shared.u32 	%r225, [%r193+12];
	ld.shared.u32 	%r226, [%r193+16];
	ld.shared.u32 	%r227, [%r193+20];
	ld.shared.u32 	%r228, [%r193+24];
	ld.shared.u32 	%r229, [%r193+28];
	ld.shared.u32 	%r230, [%r193+32];
	bar.sync 	0;
	shl.b32 	%r989, %r161, 2;
	add.s32 	%r991, %r977, %r989;
	add.s32 	%r231, %r991, 1240;
	st.shared.u32 	[%r991+1240], %r202;
	bar.sync 	0;
	setp.eq.s32 	%p187, %r161, 0;
	mov.b64 	%rd825, 1;
	@%p187 bra 	$L__BB5_186;
	ld.shared.u32 	%r2082, [%r231+-4];
	setp.eq.s32 	%p188, %r2082, %r194;
	selp.u64 	%rd825, 1, 0, %p188;
$L__BB5_186:
	setp.eq.s32 	%p189, %r161, 0;
	setp.eq.s32 	%p190, %r194, %r195;
	setp.eq.s32 	%p191, %r195, %r196;
	setp.eq.s32 	%p192, %r196, %r197;
	setp.eq.s32 	%p193, %r197, %r198;
	setp.eq.s32 	%p194, %r198, %r199;
	setp.eq.s32 	%p195, %r199, %r200;
	setp.eq.s32 	%p196, %r200, %r201;
	setp.eq.s32 	%p197, %r201, %r202;
	mul.lo.s32 	%r1112, %r161, 9;
	cvt.u64.u32 	%rd434, %r1112;
	setp.eq.s64 	%p198, %rd7, %rd434;
	selp.u64 	%rd435, 1, 0, %p198;
	selp.b64 	%rd436, %rd435, %rd825, %p198;
	selp.b64 	%rd118, %rd435, %rd436, %p189;
	add.s32 	%r1113, %r1112, 1;
	cvt.u64.u32 	%rd437, %r1113;
	setp.eq.s64 	%p199, %rd7, %rd437;
	or.pred  	%p1, %p199, %p190;
	selp.u64 	%rd119, 1, 0, %p1;
	add.s32 	%r1114, %r1112, 2;
	cvt.u64.u32 	%rd438, %r1114;
	setp.eq.s64 	%p200, %rd7, %rd438;
	or.pred  	%p2, %p200, %p191;
	selp.u64 	%rd120, 1, 0, %p2;
	add.s32 	%r1115, %r1112, 3;
	cvt.u64.u32 	%rd439, %r1115;
	setp.eq.s64 	%p201, %rd7, %rd439;
	or.pred  	%p3, %p201, %p192;
	selp.u64 	%rd121, 1, 0, %p3;
	add.s32 	%r1116, %r1112, 4;
	cvt.u64.u32 	%rd440, %r1116;
	setp.eq.s64 	%p202, %rd7, %rd440;
	or.pred  	%p4, %p202, %p193;
	selp.u64 	%rd122, 1, 0, %p4;
	add.s32 	%r1117, %r1112, 5;
	cvt.u64.u32 	%rd441, %r1117;
	setp.eq.s64 	%p203, %rd7, %rd441;
	or.pred  	%p204, %p203, %p194;
	selp.u64 	%rd123, 1, 0, %p204;
	add.s32 	%r1118, %r1112, 6;
	cvt.u64.u32 	%rd442, %r1118;
	setp.eq.s64 	%p205, %rd7, %rd442;
	or.pred  	%p206, %p205, %p195;
	selp.u64 	%rd124, 1, 0, %p206;
	add.s32 	%r1119, %r1112, 7;
	cvt.u64.u32 	%rd443, %r1119;
	setp.eq.s64 	%p207, %rd7, %rd443;
	or.pred  	%p5, %p207, %p196;
	selp.u64 	%rd125, 1, 0, %p5;
	add.s32 	%r1120, %r1112, 8;
	cvt.u64.u32 	%rd444, %r1120;
	setp.eq.s64 	%p208, %rd7, %rd444;
	or.pred  	%p209, %p208, %p197;
	selp.u64 	%rd445, 1, 0, %p209;
	add.s64 	%rd446, %rd118, %rd119;
	selp.b32 	%r1121, 1, %r2084, %p1;
	mul.lo.s32 	%r1122, %r223, %r1121;
	add.s64 	%rd447, %rd446, %rd120;
	selp.b32 	%r1123, 1, %r1122, %p2;
	mul.lo.s32 	%r1124, %r224, %r1123;
	add.s64 	%rd448, %rd447, %rd121;
	selp.b32 	%r1125, 1, %r1124, %p3;
	mul.lo.s32 	%r1126, %r225, %r1125;
	add.s64 	%rd449, %rd448, %rd122;
	selp.b32 	%r1127, 1, %r1126, %p4;
	mul.lo.s32 	%r1128, %r226, %r1127;
	add.s64 	%rd450, %rd449, %rd123;
	selp.b32 	%r1129, 1, %r1128, %p204;
	mul.lo.s32 	%r1130, %r227, %r1129;
	add.s64 	%rd451, %rd450, %rd124;
	selp.b32 	%r1131, 1, %r1130, %p206;
	mul.lo.s32 	%r1132, %r228, %r1131;
	add.s64 	%rd452, %rd451, %rd125;
	selp.b32 	%r1133, 1, %r1132, %p5;
	mul.lo.s32 	%r1134, %r229, %r1133;
	add.s64 	%rd453, %rd452, %rd445;
	mov.b64 	{%r993, %r998}, %rd453;
	selp.b32 	%r1135, 1, %r1134, %p209;
	mul.lo.s32 	%r1003, %r230, %r1135;
	mov.b32 	%r1109, 1;
	mov.b32 	%r1110, 0;
	mov.b32 	%r1111, -1;
	// begin inline asm
	shfl.sync.up.b32 %r992, %r993, %r1109, %r1110, %r1111;
	// end inline asm
	// begin inline asm
	shfl.sync.up.b32 %r997, %r998, %r1109, %r1110, %r1111;
	// end inline asm
	mov.b64 	%rd454, {%r992, %r997};
	// begin inline asm
	shfl.sync.up.b32 %r1002, %r1003, %r1109, %r1110, %r1111;
	// end inline asm
	// begin inline asm
	shfl.sync.up.b32 %r1007, %r1008, %r1109, %r1110, %r1111;
	// end inline asm
	setp.eq.s64 	%p210, %rd453, 0;
	selp.b32 	%r1136, %r1002, 1, %p210;
	setp.lt.s32 	%p211, %r973, 1;
	selp.b64 	%rd455, 0, %rd454, %p211;
	add.s64 	%rd456, %rd455, %rd453;
	mov.b64 	{%r1013, %r1018}, %rd456;
	selp.b32 	%r1137, 1, %r1136, %p211;
	mul.lo.s32 	%r1023, %r1137, %r1003;
	mov.b32 	%r1029, 2;
	// begin inline asm
	shfl.sync.up.b32 %r1012, %r1013, %r1029, %r1110, %r1111;
	// end inline asm
	// begin inline asm
	shfl.sync.up.b32 %r1017, %r1018, %r1029, %r1110, %r1111;
	// end inline asm
	mov.b64 	%rd457, {%r1012, %r1017};
	// begin inline asm
	shfl.sync.up.b32 %r1022, %r1023, %r1029, %r1110, %r1111;
	// end inline asm
	// begin inline asm
	shfl.sync.up.b32 %r1027, %r1028, %r1029, %r1110, %r1111;
	// end inline asm
	setp.eq.s64 	%p212, %rd456, 0;
	selp.b32 	%r1138, %r1022, 1, %p212;
	setp.lt.s32 	%p213, %r973, 2;
	selp.b64 	%rd458, 0, %rd457, %p213;
	add.s64 	%rd459, %rd458, %rd456;
	mov.b64 	{%r1033, %r1038}, %rd459;
	selp.b32 	%r1139, 1, %r1138, %p213;
	mul.lo.s32 	%r1043, %r1139, %r1023;
	mov.b32 	%r1049, 4;
	// begin inline asm
	shfl.sync.up.b32 %r1032, %r1033, %r1049, %r1110, %r1111;
	// end inline asm
	// begin inline asm
	shfl.sync.up.b32 %r1037, %r1038, %r1049, %r1110, %r1111;
	// end inline asm
	mov.b64 	%rd460, {%r1032, %r1037};
	// begin inline asm
	shfl.sync.up.b32 %r1042, %r1043, %r1049, %r1110, %r1111;
	// end inline asm
	// begin inline asm
	shfl.sync.up.b32 %r1047, %r1048, %r1049, %r1110, %r1111;
	// end inline asm
	setp.eq.s64 	%p214, %rd459, 0;
	selp.b32 	%r1140, %r1042, 1, %p214;
	setp.lt.s32 	%p215, %r973, 4;
	selp.b64 	%rd461, 0, %rd460, %p215;
	add.s64 	%rd462, %rd461, %rd459;
	mov.b64 	{%r1053, %r1058}, %rd462;
	selp.b32 	%r1141, 1, %r1140, %p215;
	mul.lo.s32 	%r1063, %r1141, %r1043;
	mov.b32 	%r1069, 8;
	// begin inline asm
	shfl.sync.up.b32 %r1052, %r1053, %r1069, %r1110, %r1111;
	// end inline asm
	// begin inline asm
	shfl.sync.up.b32 %r1057, %r1058, %r1069, %r1110, %r1111;
	// end inline asm
	mov.b64 	%rd463, {%r1052, %r1057};
	// begin inline asm
	shfl.sync.up.b32 %r1062, %r1063, %r1069, %r1110, %r1111;
	// end inline asm
	// begin inline asm
	shfl.sync.up.b32 %r1067, %r1068, %r1069, %r1110, %r1111;
	// end inline asm
	setp.eq.s64 	%p216, %rd462, 0;
	selp.b32 	%r1142, %r1062, 1, %p216;
	setp.lt.s32 	%p217, %r973, 8;
	selp.b64 	%rd464, 0, %rd463, %p217;
	add.s64 	%rd465, %rd464, %rd462;
	mov.b64 	{%r1073, %r1078}, %rd465;
	selp.b32 	%r1143, 1, %r1142, %p217;
	mul.lo.s32 	%r1083, %r1143, %r1063;
	mov.b32 	%r1089, 16;
	// begin inline asm
	shfl.sync.up.b32 %r1072, %r1073, %r1089, %r1110, %r1111;
	// end inline asm
	// begin inline asm
	shfl.sync.up.b32 %r1077, %r1078, %r1089, %r1110, %r1111;
	// end inline asm
	mov.b64 	%rd466, {%r1072, %r1077};
	// begin inline asm
	shfl.sync.up.b32 %r1082, %r1083, %r1089, %r1110, %r1111;
	// end inline asm
	// begin inline asm
	shfl.sync.up.b32 %r1087, %r1088, %r1089, %r1110, %r1111;
	// end inline asm
	setp.eq.s64 	%p218, %rd465, 0;
	selp.b32 	%r1144, %r1082, 1, %p218;
	setp.lt.s32 	%p219, %r973, 16;
	selp.b64 	%rd467, 0, %rd466, %p219;
	add.s64 	%rd126, %rd467, %rd465;
	mov.b64 	{%r1093, %r1098}, %rd126;
	selp.b32 	%r1145, 1, %r1144, %p219;
	mul.lo.s32 	%r1103, %r1145, %r1083;
	// begin inline asm
	shfl.sync.up.b32 %r1092, %r1093, %r1109, %r1110, %r1111;
	// end inline asm
	// begin inline asm
	shfl.sync.up.b32 %r1097, %r1098, %r1109, %r1110, %r1111;
	// end inline asm
	mov.b64 	%rd826, {%r1092, %r1097};
	// begin inline asm
	shfl.sync.up.b32 %r2083, %r1103, %r1109, %r1110, %r1111;
	// end inline asm
	// begin inline asm
	shfl.sync.up.b32 %r1107, %r1108, %r1109, %r1110, %r1111;
	// end inline asm
	setp.ne.s32 	%p220, %r973, 31;
	@%p220 bra 	$L__BB5_188;
	shl.b32 	%r1146, %r191, 4;
	mov.u32 	%r1147, _ZN6thrust24THRUST_300001_SM_1000_NS8cuda_cub4core6detail5shmemE;
	add.s32 	%r1148, %r1147, %r1146;
	st.shared.u64 	[%r1148], %rd126;
	st.shared.u32 	[%r1148+8], %r1103;
$L__BB5_188:
	bar.sync 	0;
	ld.shared.u64 	%rd468, [_ZN6thrust24THRUST_300001_SM_1000_NS8cuda_cub4core6detail5shmemE];
	ld.shared.u32 	%r1149, [_ZN6thrust24THRUST_300001_SM_1000_NS8cuda_cub4core6detail5shmemE+8];
	ld.shared.u64 	%rd469, [_ZN6thrust24THRUST_300001_SM_1000_NS8cuda_cub4core6detail5shmemE+16];
	ld.shared.u32 	%r1150, [_ZN6thrust24THRUST_300001_SM_1000_NS8cuda_cub4core6detail5shmemE+24];
	add.s64 	%rd470, %rd469, %rd468;
	setp.eq.s64 	%p221, %rd469, 0;
	selp.b32 	%r1151, %r1149, 1, %p221;
	mul.lo.s32 	%r1152, %r1151, %r1150;
	setp.eq.s32 	%p222, %r191, 2;
	selp.b64 	%rd471, %rd470, %rd468, %p222;
	selp.b32 	%r1153, %r1152, %r1149, %p222;
	ld.shared.u64 	%rd472, [_ZN6thrust24THRUST_300001_SM_1000_NS8cuda_cub4core6detail5shmemE+32];
	ld.shared.u32 	%r1154, [_ZN6thrust24THRUST_300001_SM_1000_NS8cuda_cub4core6detail5shmemE+40];
	add.s64 	%rd473, %rd472, %rd470;
	setp.eq.s64 	%p223, %rd472, 0;
	selp.b32 	%r1155, %r1152, 1, %p223;
	mul.lo.s32 	%r1156, %r1155, %r1154;
	setp.eq.s32 	%p224, %r191, 3;
	selp.b64 	%rd474, %rd473, %rd471, %p224;
	selp.b32 	%r1157, %r1156, %r1153, %p224;
	ld.shared.u64 	%rd475, [_ZN6thrust24THRUST_300001_SM_1000_NS8cuda_cub4core6detail5shmemE+48];
	ld.shared.u32 	%r1158, [_ZN6thrust24THRUST_300001_SM_1000_NS8cuda_cub4core6detail5shmemE+56];
	add.s64 	%rd476, %rd475, %rd473;
	setp.eq.s64 	%p225, %rd475, 0;
	selp.b32 	%r1159, %r1156, 1, %p225;
	mul.lo.s32 	%r1160, %r1159, %r1158;
	setp.eq.s32 	%p226, %r191, 4;
	selp.b64 	%rd477, %rd476, %rd474, %p226;
	selp.b32 	%r1161, %r1160, %r1157, %p226;
	ld.shared.u64 	%rd478, [_ZN6thrust24THRUST_300001_SM_1000_NS8cuda_cub4core6detail5shmemE+64];
	ld.shared.u32 	%r1162, [_ZN6thrust24THRUST_300001_SM_1000_NS8cuda_cub4core6detail5shmemE+72];
	add.s64 	%rd479, %rd478, %rd476;
	setp.eq.s64 	%p227, %rd478, 0;
	selp.b32 	%r1163, %r1160, 1, %p227;
	mul.lo.s32 	%r1164, %r1163, %r1162;
	setp.eq.s32 	%p228, %r191, 5;
	selp.b64 	%rd480, %rd479, %rd477, %p228;
	selp.b32 	%r1165, %r1164, %r1161, %p228;
	ld.shared.u64 	%rd481, [_ZN6thrust24THRUST_300001_SM_1000_NS8cuda_cub4core6detail5shmemE+80];
	ld.shared.u32 	%r1166, [_ZN6thrust24THRUST_300001_SM_1000_NS8cuda_cub4core6detail5shmemE+88];
	add.s64 	%rd482, %rd481, %rd479;
	setp.eq.s64 	%p229, %rd481, 0;
	selp.b32 	%r1167, %r1164, 1, %p229;
	mul.lo.s32 	%r1168, %r1167, %r1166;
	setp.eq.s32 	%p230, %r191, 6;
	selp.b64 	%rd483, %rd482, %rd480, %p230;
	selp.b32 	%r1169, %r1168, %r1165, %p230;
	ld.shared.u64 	%rd484, [_ZN6thrust24THRUST_300001_SM_1000_NS8cuda_cub4core6detail5shmemE+96];
	ld.shared.u32 	%r1170, [_ZN6thrust24THRUST_300001_SM_1000_NS8cuda_cub4core6detail5shmemE+104];
	add.s64 	%rd485, %rd484, %rd482;
	setp.eq.s64 	%p231, %rd484, 0;
	selp.b32 	%r1171, %r1168, 1, %p231;
	mul.lo.s32 	%r1172, %r1171, %r1170;
	setp.eq.s32 	%p232, %r191, 7;
	selp.b64 	%rd128, %rd485, %rd483, %p232;
	selp.b32 	%r236, %r1172, %r1169, %p232;
	ld.shared.u64 	%rd486, [_ZN6thrust24THRUST_300001_SM_1000_NS8cuda_cub4core6detail5shmemE+112];
	ld.shared.u32 	%r1173, [_ZN6thrust24THRUST_300001_SM_1000_NS8cuda_cub4core6detail5shmemE+120];
	add.s64 	%rd834, %rd486, %rd485;
	setp.eq.s64 	%p233, %rd486, 0;
	selp.b32 	%r1174, %r1172, 1, %p233;
	mul.lo.s32 	%r237, %r1174, %r1173;
	setp.lt.u32 	%p234, %r161, 32;
	@%p234 bra 	$L__BB5_190;
	setp.eq.s64 	%p235, %rd826, 0;
	selp.b32 	%r1175, %r236, 1, %p235;
	mul.lo.s32 	%r1176, %r1175, %r2083;
	setp.eq.s32 	%p236, %r973, 0;
	selp.b64 	%rd487, 0, %rd826, %p236;
	add.s64 	%rd826, %rd128, %rd487;
	selp.b32 	%r2083, %r236, %r1176, %p236;
$L__BB5_190:
	mov.b64 	%rd827, 0;
	mov.u64 	%rd828, %rd118;
	@%p189 bra 	$L__BB5_192;
	add.s64 	%rd828, %rd118, %rd826;
	setp.eq.s64 	%p238, %rd118, 0;
	selp.b32 	%r1177, %r2083, 1, %p238;
	mul.lo.s32 	%r2084, %r1177, %r2084;
	mov.u64 	%rd827, %rd826;
$L__BB5_192:
	add.s64 	%rd135, %rd828, %rd119;
	selp.b32 	%r1178, 1, %r2084, %p1;
	mul.lo.s32 	%r242, %r223, %r1178;
	add.s64 	%rd136, %rd135, %rd120;
	selp.b32 	%r1179, 1, %r242, %p2;
	mul.lo.s32 	%r243, %r224, %r1179;
	add.s64 	%rd137, %rd136, %rd121;
	selp.b32 	%r1180, 1, %r243, %p3;
	mul.lo.s32 	%r244, %r225, %r1180;
	add.s64 	%rd138, %rd137, %rd122;
	selp.b32 	%r1181, 1, %r244, %p4;
	mul.lo.s32 	%r245, %r226, %r1181;
	add.s64 	%rd139, %rd138, %rd123;
	mul.lo.s32 	%r1182, %r161, 9;
	add.s32 	%r1183, %r1182, 5;
	cvt.u64.u32 	%rd489, %r1183;
	setp.eq.s64 	%p239, %rd7, %rd489;
	setp.eq.s32 	%p240, %r198, %r199;
	selp.b32 	%r1184, 1, %r245, %p240;
	selp.b32 	%r1185, 1, %r1184, %p239;
	mul.lo.s32 	%r246, %r227, %r1185;
	add.s64 	%rd140, %rd139, %rd124;
	add.s32 	%r1186, %r1182, 6;
	cvt.u64.u32 	%rd490, %r1186;
	setp.eq.s64 	%p241, %rd7, %rd490;
	setp.eq.s32 	%p242, %r199, %r200;
	selp.b32 	%r1187, 1, %r246, %p242;
	selp.b32 	%r1188, 1, %r1187, %p241;
	mul.lo.s32 	%r247, %r228, %r1188;
	add.s64 	%rd141, %rd140, %rd125;
	selp.b32 	%r1189, 1, %r247, %p5;
	mul.lo.s32 	%r248, %r229, %r1189;
	setp.lt.s64 	%p243, %rd834, 257;
	@%p243 bra 	$L__BB5_218;
	bar.sync 	0;
	setp.eq.s64 	%p259, %rd118, 0;
	@%p259 bra 	$L__BB5_195;
	cvt.u32.u64 	%r1193, %rd827;
	shl.b32 	%r1194, %r1193, 3;
	mov.u32 	%r1195, _ZN6thrust24THRUST_300001_SM_1000_NS8cuda_cub4core6detail5shmemE;
	add.s32 	%r1196, %r1195, %r1194;
	st.shared.v2.u32 	[%r1196], {%r2082, %r2083};
$L__BB5_195:
	not.pred 	%p260, %p1;
	@%p260 bra 	$L__BB5_197;
	cvt.u32.u64 	%r1197, %rd828;
	shl.b32 	%r1198, %r1197, 3;
	mov.u32 	%r1199, _ZN6thrust24THRUST_300001_SM_1000_NS8cuda_cub4core6detail5shmemE;
	add.s32 	%r1200, %r1199, %r1198;
	st.shared.v2.u32 	[%r1200], {%r194, %r2084};
$L__BB5_197:
	not.pred 	%p261, %p2;
	@%p261 bra 	$L__BB5_199;
	cvt.u32.u64 	%r1201, %rd135;
	shl.b32 	%r1202, %r1201, 3;
	mov.u32 	%r1203, _ZN6thrust24THRUST_300001_SM_1000_NS8cuda_cub4core6detail5shmemE;
	add.s32 	%r1204, %r1203, %r1202;
	st.shared.v2.u32 	[%r1204], {%r195, %r242};
$L__BB5_199:
	not.pred 	%p262, %p3;
	@%p262 bra 	$L__BB5_201;
	cvt.u32.u64 	%r1205, %rd136;
	shl.b32 	%r1206, %r1205, 3;
	mov.u32 	%r1207, _ZN6thrust24THRUST_300001_SM_1000_NS8cuda_cub4core6detail5shmemE;
	add.s32 	%r1208, %r1207, %r1206;
	st.shared.v2.u32 	[%r1208], {%r196, %r243};
$L__BB5_201:
	not.pred 	%p263, %p4;
	@%p263 bra 	$L__BB5_203;
	cvt.u32.u64 	%r1209, %rd137;
	shl.b32 	%r1210, %r1209, 3;
	mov.u32 	%r1211, _ZN6thrust24THRUST_300001_SM_1000_NS8cuda_cub4core6detail5shmemE;
	add.s32 	%r1212, %r1211, %r1210;
	st.shared.v2.u32 	[%r1212], {%r197, %r244};
$L__BB5_203:
	mad.lo.s32 	%r1213, %r161, 9, 5;
	cvt.u64.u32 	%rd521, %r1213;
	setp.ne.s64 	%p264, %rd7, %rd521;
	setp.ne.s32 	%p265, %r198, %r199;
	and.pred  	%p266, %p264, %p265;
	@%p266 bra 	$L__BB5_205;
	cvt.u32.u64 	%r1214, %rd138;
	shl.b32 	%r1215, %r1214, 3;
	mov.u32 	%r1216, _ZN6thrust24THRUST_300001_SM_1000_NS8cuda_cub4core6detail5shmemE;
	add.s32 	%r1217, %r1216, %r1215;
	st.shared.v2.u32 	[%r1217], {%r198, %r245};
$L__BB5_205:
	mad.lo.s32 	%r1218, %r161, 9, 6;
	cvt.u64.u32 	%rd522, %r1218;
	setp.ne.s64 	%p267, %rd7, %rd522;
	setp.ne.s32 	%p268, %r199, %r200;
	and.pred  	%p269, %p267, %p268;
	@%p269 bra 	$L__BB5_207;
	cvt.u32.u64 	%r1219, %rd139;
	shl.b32 	%r1220, %r1219, 3;
	mov.u32 	%r1221, _ZN6thrust24THRUST_300001_SM_1000_NS8cuda_cub4core6detail5shmemE;
	add.s32 	%r1222, %r1221, %r1220;
	st.shared.v2.u32 	[%r1222], {%r199, %r246};
$L__BB5_207:
	not.pred 	%p270, %p5;
	@%p270 bra 	$L__BB5_209;
	cvt.u32.u64 	%r1223, %rd140;
	shl.b32 	%r1224, %r1223, 3;
	mov.u32 	%r1225, _ZN6thrust24THRUST_300001_SM_1000_NS8cuda_cub4core6detail5shmemE;
	add.s32 	%r1226, %r1225, %r1224;
	st.shared.v2.u32 	[%r1226], {%r200, %r247};
$L__BB5_209:
	mad.lo.s32 	%r1227, %r161, 9, 8;
	cvt.u64.u32 	%rd523, %r1227;
	setp.ne.s64 	%p271, %rd7, %rd523;
	setp.ne.s32 	%p272, %r201, %r202;
	and.pred  	%p273, %p271, %p272;
	@%p273 bra 	$L__BB5_211;
	cvt.u32.u64 	%r1228, %rd141;
	shl.b32 	%r1229, %r1228, 3;
	mov.u32 	%r1230, _ZN6thrust24THRUST_300001_SM_1000_NS8cuda_cub4core6detail5shmemE;
	add.s32 	%r1231, %r1230, %r1229;
	st.shared.v2.u32 	[%r1231], {%r201, %r248};
$L__BB5_211:
	bar.sync 	0;
	cvt.u64.u32 	%rd833, %r161;
	setp.le.u64 	%p274, %rd834, %rd833;
	@%p274 bra 	$L__BB5_236;
	not.b64 	%rd524, %rd833;
	add.s64 	%rd143, %rd834, %rd524;
	shr.u64 	%rd525, %rd143, 8;
	add.s64 	%rd526, %rd525, 1;
	and.b64  	%rd829, %rd526, 3;
	and.b64  	%rd527, %rd143, 768;
	setp.eq.s64 	%p275, %rd527, 768;
	@%p275 bra 	$L__BB5_215;
	shl.b64 	%rd528, %rd833, 2;
	add.s64 	%rd831, %rd5, %rd528;
	add.s64 	%rd830, %rd4, %rd528;
	shl.b32 	%r1232, %r161, 3;
	mov.u32 	%r1233, _ZN6thrust24THRUST_300001_SM_1000_NS8cuda_cub4core6detail5shmemE;
	add.s32 	%r2085, %r1233, %r1232;
	shl.b64 	%rd529, %rd829, 8;
	add.s64 	%rd833, %rd529, %rd833;
$L__BB5_214:
	.pragma "nounroll";
	ld.shared.v2.u32 	{%r1234, %r1235}, [%r2085];
	st.global.u32 	[%rd830], %r1234;
	st.global.u32 	[%rd831], %r1235;
	add.s64 	%rd831, %rd831, 1024;
	add.s64 	%rd830, %rd830, 1024;
	add.s32 	%r2085, %r2085, 2048;
	add.s64 	%rd829, %rd829, -1;
	setp.ne.s64 	%p276, %rd829, 0;
	@%p276 bra 	$L__BB5_214;
$L__BB5_215:
	setp.lt.u64 	%p277, %rd143, 768;
	@%p277 bra 	$L__BB5_236;
	mov.u32 	%r1238, _ZN6thrust24THRUST_300001_SM_1000_NS8cuda_cub4core6detail5shmemE;
$L__BB5_217:
	cvt.u32.u64 	%r1236, %rd833;
	shl.b32 	%r1237, %r1236, 3;
	add.s32 	%r1239, %r1238, %r1237;
	ld.shared.v2.u32 	{%r1240, %r1241}, [%r1239];
	shl.b64 	%rd530, %rd833, 2;
	add.s64 	%rd531, %rd4, %rd530;
	st.global.u32 	[%rd531], %r1240;
	add.s64 	%rd532, %rd5, %rd530;
	st.global.u32 	[%rd532], %r1241;
	ld.shared.v2.u32 	{%r1242, %r1243}, [%r1239+2048];
	and.b64  	%rd533, %rd530, 17179869180;
	add.s64 	%rd534, %rd4, %rd533;
	st.global.u32 	[%rd534+1024], %r1242;
	add.s64 	%rd535, %rd5, %rd533;
	st.global.u32 	[%rd535+1024], %r1243;
	ld.shared.v2.u32 	{%r1244, %r1245}, [%r1239+4096];
	st.global.u32 	[%rd534+2048], %r1244;
	st.global.u32 	[%rd535+2048], %r1245;
	ld.shared.v2.u32 	{%r1246, %r1247}, [%r1239+6144];
	st.global.u32 	[%rd534+3072], %r1246;
	st.global.u32 	[%rd535+3072], %r1247;
	add.s64 	%rd536, %rd833, 1024;
	and.b64  	%rd833, %rd536, 4294967295;
	setp.gt.u64 	%p278, %rd834, %rd833;
	@%p278 bra 	$L__BB5_217;
	bra.uni 	$L__BB5_236;
$L__BB5_218:
	setp.eq.s64 	%p244, %rd118, 0;
	@%p244 bra 	$L__BB5_220;
	shl.b64 	%rd491, %rd827, 2;
	add.s64 	%rd492, %rd4, %rd491;
	st.global.u32 	[%rd492], %r2082;
	add.s64 	%rd493, %rd5, %rd491;
	st.global.u32 	[%rd493], %r2083;
$L__BB5_220:
	not.pred 	%p245, %p1;
	@%p245 bra 	$L__BB5_222;
	shl.b64 	%rd494, %rd828, 2;
	add.s64 	%rd495, %rd4, %rd494;
	st.global.u32 	[%rd495], %r194;
	add.s64 	%rd496, %rd5, %rd494;
	st.global.u32 	[%rd496], %r2084;
$L__BB5_222:
	not.pred 	%p246, %p2;
	@%p246 bra 	$L__BB5_224;
	shl.b64 	%rd497, %rd135, 2;
	add.s64 	%rd498, %rd4, %rd497;
	st.global.u32 	[%rd498], %r195;
	add.s64 	%rd499, %rd5, %rd497;
	st.global.u32 	[%rd499], %r242;
$L__BB5_224:
	not.pred 	%p247, %p3;
	@%p247 bra 	$L__BB5_226;
	shl.b64 	%rd500, %rd136, 2;
	add.s64 	%rd501, %rd4, %rd500;
	st.global.u32 	[%rd501], %r196;
	add.s64 	%rd502, %rd5, %rd500;
	st.global.u32 	[%rd502], %r243;
$L__BB5_226:
	not.pred 	%p248, %p4;
	@%p248 bra 	$L__BB5_228;
	shl.b64 	%rd503, %rd137, 2;
	add.s64 	%rd504, %rd4, %rd503;
	st.global.u32 	[%rd504], %r197;
	add.s64 	%rd505, %rd5, %rd503;
	st.global.u32 	[%rd505], %r244;
$L__BB5_228:
	mad.lo.s32 	%r1190, %r161, 9, 5;
	cvt.u64.u32 	%rd506, %r1190;
	setp.ne.s64 	%p249, %rd7, %rd506;
	setp.ne.s32 	%p250, %r198, %r199;
	and.pred  	%p251, %p249, %p250;
	@%p251 bra 	$L__BB5_230;
	shl.b64 	%rd507, %rd138, 2;
	add.s64 	%rd508, %rd4, %rd507;
	st.global.u32 	[%rd508], %r198;
	add.s64 	%rd509, %rd5, %rd507;
	st.global.u32 	[%rd509], %r245;
$L__BB5_230:
	mad.lo.s32 	%r1191, %r161, 9, 6;
	cvt.u64.u32 	%rd510, %r1191;
	setp.ne.s64 	%p252, %rd7, %rd510;
	setp.ne.s32 	%p253, %r199, %r200;
	and.pred  	%p254, %p252, %p253;
	@%p254 bra 	$L__BB5_232;
	shl.b64 	%rd511, %rd139, 2;
	add.s64 	%rd512, %rd4, %rd511;
	st.global.u32 	[%rd512], %r199;
	add.s64 	%rd513, %rd5, %rd511;
	st.global.u32 	[%rd513], %r246;
$L__BB5_232:
	not.pred 	%p255, %p5;
	@%p255 bra 	$L__BB5_234;
	shl.b64 	%rd514, %rd140, 2;
	add.s64 	%rd515, %rd4, %rd514;
	st.global.u32 	[%rd515], %r200;
	add.s64 	%rd516, %rd5, %rd514;
	st.global.u32 	[%rd516], %r247;
$L__BB5_234:
	mad.lo.s32 	%r1192, %r161, 9, 8;
	cvt.u64.u32 	%rd517, %r1192;
	setp.ne.s64 	%p256, %rd7, %rd517;
	setp.ne.s32 	%p257, %r201, %r202;
	and.pred  	%p258, %p256, %p257;
	@%p258 bra 	$L__BB5_236;
	shl.b64 	%rd518, %rd141, 2;
	add.s64 	%rd519, %rd4, %rd518;
	st.global.u32 	[%rd519], %r201;
	add.s64 	%rd520, %rd5, %rd518;
	st.global.u32 	[%rd520], %r248;
$L__BB5_236:
	setp.ne.s32 	%p279, %r161, 255;
	@%p279 bra 	$L__BB5_370;
	setp.ne.s64 	%p280, %rd7, 2304;
	@%p280 bra 	$L__BB5_239;
	shl.b64 	%rd537, %rd834, 2;
	add.s64 	%rd538, %rd4, %rd537;
	st.global.u32 	[%rd538], %r202;
	add.s64 	%rd539, %rd5, %rd537;
	st.global.u32 	[%rd539], %r237;
	add.s64 	%rd834, %rd834, 1;
$L__BB5_239:
	ld.param.u64 	%rd797, [_ZN6thrust24THRUST_300001_SM_1000_NS8cuda_cub4core6detail13_kernel_agentINS1_15__reduce_by_key16ReduceByKeyAgentINS0_6detail15normal_iteratorINS0_10device_ptrIiEEEESB_SB_SB_N4cuda3std3__412not_equal_toIiEENSE_10multipliesIiEEPllEEJSB_SB_SB_SB_SJ_N3cub18CUB_300001_SM_100024ReduceByKeyScanTileStateIilLb1EEESG_SI_llEEEvDpT0__param_4];
	cvta.to.global.u64 	%rd540, %rd797;
	st.global.u64 	[%rd540], %rd834;
	bra.uni 	$L__BB5_370;
$L__BB5_240:
	cvt.u32.u64 	%r252, %rd7;
	shl.b64 	%rd230, %rd6, 2;
	add.s64 	%rd229, %rd2, %rd230;
	// begin inline asm
	ld.global.nc.u32 %r2094, [%rd229];
	// end inline asm
	mov.u32 	%r254, %tid.x;
	and.b32  	%r417, %r254, 31;
	and.b32  	%r418, %r254, 992;
	mul.lo.s32 	%r419, %r418, 9;
	or.b32  	%r255, %r419, %r417;
	setp.ge.u32 	%p15, %r255, %r252;
	shl.b32 	%r256, %r255, 2;
	cvt.u64.u32 	%rd231, %r256;
	add.s64 	%rd160, %rd229, %rd231;
	mov.u32 	%r2086, %r2094;
	@%p15 bra 	$L__BB5_242;
	// begin inline asm
	ld.global.nc.u32 %r2086, [%rd160];
	// end inline asm
$L__BB5_242:
	add.s32 	%r259, %r255, 32;
	setp.ge.u32 	%p16, %r259, %r252;
	mov.u32 	%r2087, %r2094;
	@%p16 bra 	$L__BB5_244;
	add.s64 	%rd233, %rd160, 128;
	// begin inline asm
	ld.global.nc.u32 %r2087, [%rd233];
	// end inline asm
$L__BB5_244:
	add.s32 	%r262, %r255, 64;
	setp.ge.u32 	%p17, %r262, %r252;
	mov.u32 	%r2088, %r2094;
	@%p17 bra 	$L__BB5_246;
	add.s64 	%rd234, %rd160, 256;
	// begin inline asm
	ld.global.nc.u32 %r2088, [%rd234];
	// end inline asm
$L__BB5_246:
	add.s32 	%r265, %r255, 96;
	setp.ge.u32 	%p18, %r265, %r252;
	mov.u32 	%r2089, %r2094;
	@%p18 bra 	$L__BB5_248;
	add.s64 	%rd235, %rd160, 384;
	// begin inline asm
	ld.global.nc.u32 %r2089, [%rd235];
	// end inline asm
$L__BB5_248:
	add.s32 	%r268, %r255, 128;
	setp.ge.u32 	%p19, %r268, %r252;
	mov.u32 	%r2090, %r2094;
	@%p19 bra 	$L__BB5_250;
	add.s64 	%rd236, %rd160, 512;
	// begin inline asm
	ld.global.nc.u32 %r2090, [%rd236];
	// end inline asm
$L__BB5_250:
	add.s32 	%r271, %r255, 160;
	setp.ge.u32 	%p20, %r271, %r252;
	mov.u32 	%r2091, %r2094;
	@%p20 bra 	$L__BB5_252;
	add.s64 	%rd237, %rd160, 640;
	// begin inline asm
	ld.global.nc.u32 %r2091, [%rd237];
	// end inline asm
$L__BB5_252:
	add.s32 	%r274, %r255, 192;
	setp.ge.u32 	%p21, %r274, %r252;
	mov.u32 	%r2092, %r2094;
	@%p21 bra 	$L__BB5_254;
	add.s64 	%rd238, %rd160, 768;
	// begin inline asm
	ld.global.nc.u32 %r2092, [%rd238];
	// end inline asm
$L__BB5_254:
	add.s32 	%r277, %r255, 224;
	setp.ge.u32 	%p22, %r277, %r252;
	mov.u32 	%r2093, %r2094;
	@%p22 bra 	$L__BB5_256;
	add.s64 	%rd239, %rd160, 896;
	// begin inline asm
	ld.global.nc.u32 %r2093, [%rd239];
	// end inline asm
$L__BB5_256:
	add.s32 	%r280, %r255, 256;
	setp.ge.u32 	%p23, %r280, %r252;
	@%p23 bra 	$L__BB5_258;
	add.s64 	%rd240, %rd160, 1024;
	// begin inline asm
	ld.global.nc.u32 %r2094, [%rd240];
	// end inline asm
$L__BB5_258:
	// begin inline asm
	mov.u32 %r429, %laneid;
	// end inline asm
	shr.u32 	%r284, %r254, 5;
	mad.lo.s32 	%r431, %r284, 288, %r429;
	shl.b32 	%r432, %r431, 2;
	mov.u32 	%r433, _ZN6thrust24THRUST_300001_SM_1000_NS8cuda_cub4core6detail5shmemE;
	add.s32 	%r285, %r433, %r432;
	st.shared.u32 	[%r285], %r2086;
	st.shared.u32 	[%r285+128], %r2087;
	st.shared.u32 	[%r285+256], %r2088;
	st.shared.u32 	[%r285+384], %r2089;
	st.shared.u32 	[%r285+512], %r2090;
	st.shared.u32 	[%r285+640], %r2091;
	st.shared.u32 	[%r285+768], %r2092;
	st.shared.u32 	[%r285+896], %r2093;
	st.shared.u32 	[%r285+1024], %r2094;
	bar.warp.sync 	-1;
	shl.b32 	%r434, %r429, 5;
	add.s32 	%r286, %r285, %r434;
	ld.shared.u32 	%r287, [%r286];
	ld.shared.u32 	%r288, [%r286+4];
	ld.shared.u32 	%r289, [%r286+8];
	ld.shared.u32 	%r290, [%r286+12];
	ld.shared.u32 	%r291, [%r286+16];
	ld.shared.u32 	%r292, [%r286+20];
	ld.shared.u32 	%r293, [%r286+24];
	ld.shared.u32 	%r294, [%r286+28];
	ld.shared.u32 	%r295, [%r286+32];
	setp.ne.s32 	%p24, %r254, 0;
	mov.b32 	%r2105, 0;
	@%p24 bra 	$L__BB5_260;
	add.s64 	%rd241, %rd229, -4;
	// begin inline asm
	ld.global.nc.u32 %r2105, [%rd241];
	// end inline asm
$L__BB5_260:
	setp.ge.u32 	%p25, %r255, %r252;
	bar.sync 	0;
	add.s64 	%rd242, %rd3, %rd230;
	// begin inline asm
	ld.global.nc.u32 %r2104, [%rd242];
	// end inline asm
	add.s64 	%rd161, %rd242, %rd231;
	mov.u32 	%r2096, %r2104;
	@%p25 bra 	$L__BB5_262;
	// begin inline asm
	ld.global.nc.u32 %r2096, [%rd161];
	// end inline asm
$L__BB5_262:
	setp.ge.u32 	%p26, %r259, %r252;
	mov.u32 	%r2097, %r2104;
	@%p26 bra 	$L__BB5_264;
	add.s64 	%rd246, %rd161, 128;
	// begin inline asm
	ld.global.nc.u32 %r2097, [%rd246];
	// end inline asm
$L__BB5_264:
	setp.ge.u32 	%p27, %r262, %r252;
	mov.u32 	%r2098, %r2104;
	@%p27 bra 	$L__BB5_266;
	add.s64 	%rd247, %rd161, 256;
	// begin inline asm
	ld.global.nc.u32 %r2098, [%rd247];
	// end inline asm
$L__BB5_266:
	setp.ge.u32 	%p28, %r265, %r252;
	mov.u32 	%r2099, %r2104;
	@%p28 bra 	$L__BB5_268;
	add.s64 	%rd248, %rd161, 384;
	// begin inline asm
	ld.global.nc.u32 %r2099, [%rd248];
	// end inline asm
$L__BB5_268:
	setp.ge.u32 	%p29, %r268, %r252;
	mov.u32 	%r2100, %r2104;
	@%p29 bra 	$L__BB5_270;
	add.s64 	%rd249, %rd161, 512;
	// begin inline asm
	ld.global.nc.u32 %r2100, [%rd249];
	// end inline asm
$L__BB5_270:
	setp.ge.u32 	%p30, %r271, %r252;
	mov.u32 	%r2101, %r2104;
	@%p30 bra 	$L__BB5_272;
	add.s64 	%rd250, %rd161, 640;
	// begin inline asm
	ld.global.nc.u32 %r2101, [%rd250];
	// end inline asm
$L__BB5_272:
	setp.ge.u32 	%p31, %r274, %r252;
	mov.u32 	%r2102, %r2104;
	@%p31 bra 	$L__BB5_274;
	add.s64 	%rd251, %rd161, 768;
	// begin inline asm
	ld.global.nc.u32 %r2102, [%rd251];
	// end inline asm
$L__BB5_274:
	setp.ge.u32 	%p32, %r277, %r252;
	mov.u32 	%r2103, %r2104;
	@%p32 bra 	$L__BB5_276;
	add.s64 	%rd252, %rd161, 896;
	// begin inline asm
	ld.global.nc.u32 %r2103, [%rd252];
	// end inline asm
$L__BB5_276:
	setp.ge.u32 	%p33, %r280, %r252;
	@%p33 bra 	$L__BB5_278;
	add.s64 	%rd253, %rd161, 1024;
	// begin inline asm
	ld.global.nc.u32 %r2104, [%rd253];
	// end inline asm
$L__BB5_278:
	setp.eq.s32 	%p34, %r254, 0;
	st.shared.u32 	[%r285], %r2096;
	st.shared.u32 	[%r285+128], %r2097;
	st.shared.u32 	[%r285+256], %r2098;
	st.shared.u32 	[%r285+384], %r2099;
	st.shared.u32 	[%r285+512], %r2100;
	st.shared.u32 	[%r285+640], %r2101;
	st.shared.u32 	[%r285+768], %r2102;
	st.shared.u32 	[%r285+896], %r2103;
	st.shared.u32 	[%r285+1024], %r2104;
	bar.warp.sync 	-1;
	ld.shared.u32 	%r317, [%r286];
	ld.shared.u32 	%r318, [%r286+4];
	ld.shared.u32 	%r319, [%r286+8];
	ld.shared.u32 	%r320, [%r286+12];
	ld.shared.u32 	%r321, [%r286+16];
	ld.shared.u32 	%r322, [%r286+20];
	ld.shared.u32 	%r323, [%r286+24];
	ld.shared.u32 	%r324, [%r286+28];
	ld.shared.u32 	%r325, [%r286+32];
	bar.sync 	0;
	shl.b32 	%r446, %r254, 2;
	add.s32 	%r448, %r433, %r446;
	add.s32 	%r326, %r448, 1240;
	st.shared.u32 	[%r448+1240], %r295;
	bar.sync 	0;
	@%p34 bra 	$L__BB5_280;
	ld.shared.u32 	%r2105, [%r326+-4];
$L__BB5_280:
	setp.eq.s32 	%p35, %r2105, %r287;
	setp.eq.s32 	%p36, %r287, %r288;
	setp.eq.s32 	%p37, %r288, %r289;
	setp.eq.s32 	%p38, %r289, %r290;
	setp.eq.s32 	%p39, %r290, %r291;
	setp.eq.s32 	%p40, %r291, %r292;
	setp.eq.s32 	%p41, %r292, %r293;
	setp.eq.s32 	%p42, %r293, %r294;
	setp.eq.s32 	%p43, %r294, %r295;
	mul.lo.s32 	%r569, %r254, 9;
	cvt.u64.u32 	%rd254, %r569;
	setp.eq.s64 	%p44, %rd7, %rd254;
	or.pred  	%p45, %p44, %p35;
	selp.u64 	%rd255, 1, 0, %p45;
	add.s32 	%r570, %r569, 1;
	cvt.u64.u32 	%rd256, %r570;
	setp.eq.s64 	%p46, %rd7, %rd256;
	or.pred  	%p6, %p46, %p36;
	selp.u64 	%rd257, 1, 0, %p6;
	add.s32 	%r571, %r569, 2;
	cvt.u64.u32 	%rd258, %r571;
	setp.eq.s64 	%p47, %rd7, %rd258;
	or.pred  	%p7, %p47, %p37;
	selp.u64 	%rd259, 1, 0, %p7;
	add.s32 	%r572, %r569, 3;
	cvt.u64.u32 	%rd260, %r572;
	setp.eq.s64 	%p48, %rd7, %rd260;
	or.pred  	%p49, %p48, %p38;
	selp.u64 	%rd261, 1, 0, %p49;
	add.s32 	%r573, %r569, 4;
	cvt.u64.u32 	%rd262, %r573;
	setp.eq.s64 	%p50, %rd7, %rd262;
	or.pred  	%p8, %p50, %p39;
	selp.u64 	%rd263, 1, 0, %p8;
	add.s32 	%r574, %r569, 5;
	cvt.u64.u32 	%rd264, %r574;
	setp.eq.s64 	%p51, %rd7, %rd264;
	or.pred  	%p9, %p51, %p40;
	selp.u64 	%rd265, 1, 0, %p9;
	add.s32 	%r575, %r569, 6;
	cvt.u64.u32 	%rd266, %r575;
	setp.eq.s64 	%p52, %rd7, %rd266;
	or.pred  	%p10, %p52, %p41;
	selp.u64 	%rd267, 1, 0, %p10;
	add.s32 	%r576, %r569, 7;
	cvt.u64.u32 	%rd268, %r576;
	setp.eq.s64 	%p53, %rd7, %rd268;
	or.pred  	%p54, %p53, %p42;
	selp.u64 	%rd269, 1, 0, %p54;
	add.s32 	%r577, %r569, 8;
	cvt.u64.u32 	%rd270, %r577;
	setp.eq.s64 	%p55, %rd7, %rd270;
	or.pred  	%p56, %p55, %p43;
	selp.u64 	%rd271, 1, 0, %p56;
	add.s64 	%rd272, %rd257, %rd255;
	selp.b32 	%r578, 1, %r317, %p6;
	mul.lo.s32 	%r579, %r318, %r578;
	add.s64 	%rd273, %rd272, %rd259;
	selp.b32 	%r580, 1, %r579, %p7;
	mul.lo.s32 	%r581, %r319, %r580;
	add.s64 	%rd274, %rd273, %rd261;
	selp.b32 	%r582, 1, %r581, %p49;
	mul.lo.s32 	%r583, %r320, %r582;
	add.s64 	%rd275, %rd274, %rd263;
	selp.b32 	%r584, 1, %r583, %p8;
	mul.lo.s32 	%r585, %r321, %r584;
	add.s64 	%rd276, %rd275, %rd265;
	selp.b32 	%r586, 1, %r585, %p9;
	mul.lo.s32 	%r587, %r322, %r586;
	add.s64 	%rd277, %rd276, %rd267;
	selp.b32 	%r588, 1, %r587, %p10;
	mul.lo.s32 	%r589, %r323, %r588;
	add.s64 	%rd278, %rd277, %rd269;
	selp.b32 	%r590, 1, %r589, %p54;
	mul.lo.s32 	%r591, %r324, %r590;
	add.s64 	%rd279, %rd278, %rd271;
	mov.b64 	{%r450, %r455}, %rd279;
	selp.b32 	%r592, 1, %r591, %p56;
	mul.lo.s32 	%r460, %r325, %r592;
	mov.b32 	%r566, 1;
	mov.b32 	%r567, 0;
	mov.b32 	%r568, -1;
	// begin inline asm
	shfl.sync.up.b32 %r449, %r450, %r566, %r567, %r568;
	// end inline asm
	// begin inline asm
	shfl.sync.up.b32 %r454, %r455, %r566, %r567, %r568;
	// end inline asm
	mov.b64 	%rd280, {%r449, %r454};
	// begin inline asm
	shfl.sync.up.b32 %r459, %r460, %r566, %r567, %r568;
	// end inline asm
	// begin inline asm
	shfl.sync.up.b32 %r464, %r465, %r566, %r567, %r568;
	// end inline asm
	setp.eq.s64 	%p57, %rd279, 0;
	selp.b32 	%r593, %r459, 1, %p57;
	setp.lt.s32 	%p58, %r429, 1;
	selp.b64 	%rd281, 0, %rd280, %p58;
	add.s64 	%rd282, %rd281, %rd279;
	mov.b64 	{%r470, %r475}, %rd282;
	selp.b32 	%r594, 1, %r593, %p58;
	mul.lo.s32 	%r480, %r594, %r460;
	mov.b32 	%r486, 2;
	// begin inline asm
	shfl.sync.up.b32 %r469, %r470, %r486, %r567, %r568;
	// end inline asm
	// begin inline asm
	shfl.sync.up.b32 %r474, %r475, %r486, %r567, %r568;
	// end inline asm
	mov.b64 	%rd283, {%r469, %r474};
	// begin inline asm
	shfl.sync.up.b32 %r479, %r480, %r486, %r567, %r568;
	// end inline asm
	// begin inline asm
	shfl.sync.up.b32 %r484, %r485, %r486, %r567, %r568;
	// end inline asm
	setp.eq.s64 	%p59, %rd282, 0;
	selp.b32 	%r595, %r479, 1, %p59;
	setp.lt.s32 	%p60, %r429, 2;
	selp.b64 	%rd284, 0, %rd283, %p60;
	add.s64 	%rd285, %rd284, %rd282;
	mov.b64 	{%r490, %r495}, %rd285;
	selp.b32 	%r596, 1, %r595, %p60;
	mul.lo.s32 	%r500, %r596, %r480;
	mov.b32 	%r506, 4;
	// begin inline asm
	shfl.sync.up.b32 %r489, %r490, %r506, %r567, %r568;
	// end inline asm
	// begin inline asm
	shfl.sync.up.b32 %r494, %r495, %r506, %r567, %r568;
	// end inline asm
	mov.b64 	%rd286, {%r489, %r494};
	// begin inline asm
	shfl.sync.up.b32 %r499, %r500, %r506, %r567, %r568;
	// end inline asm
	// begin inline asm
	shfl.sync.up.b32 %r504, %r505, %r506, %r567, %r568;
	// end inline asm
	setp.eq.s64 	%p61, %rd285, 0;
	selp.b32 	%r597, %r499, 1, %p61;
	setp.lt.s32 	%p62, %r429, 4;
	selp.b64 	%rd287, 0, %rd286, %p62;
	add.s64 	%rd288, %rd287, %rd285;
	mov.b64 	{%r510, %r515}, %rd288;
	selp.b32 	%r598, 1, %r597, %p62;
	mul.lo.s32 	%r520, %r598, %r500;
	mov.b32 	%r526, 8;
	// begin inline asm
	shfl.sync.up.b32 %r509, %r510, %r526, %r567, %r568;
	// end inline asm
	// begin inline asm
	shfl.sync.up.b32 %r514, %r515, %r526, %r567, %r568;
	// end inline asm
	mov.b64 	%rd289, {%r509, %r514};
	// begin inline asm
	shfl.sync.up.b32 %r519, %r520, %r526, %r567, %r568;
	// end inline asm
	// begin inline asm
	shfl.sync.up.b32 %r524, %r525, %r526, %r567, %r568;
	// end inline asm
	setp.eq.s64 	%p63, %rd288, 0;
	selp.b32 	%r599, %r519, 1, %p63;
	setp.lt.s32 	%p64, %r429, 8;
	selp.b64 	%rd290, 0, %rd289, %p64;
	add.s64 	%rd291, %rd290, %rd288;
	mov.b64 	{%r530, %r535}, %rd291;
	selp.b32 	%r600, 1, %r599, %p64;
	mul.lo.s32 	%r540, %r600, %r520;
	mov.b32 	%r546, 16;
	// begin inline asm
	shfl.sync.up.b32 %r529, %r530, %r546, %r567, %r568;
	// end inline asm
	// begin inline asm
	shfl.sync.up.b32 %r534, %r535, %r546, %r567, %r568;
	// end inline asm
	mov.b64 	%rd292, {%r529, %r534};
	// begin inline asm
	shfl.sync.up.b32 %r539, %r540, %r546, %r567, %r568;
	// end inline asm
	// begin inline asm
	shfl.sync.up.b32 %r544, %r545, %r546, %r567, %r568;
	// end inline asm
	setp.eq.s64 	%p65, %rd291, 0;
	selp.b32 	%r601, %r539, 1, %p65;
	setp.lt.s32 	%p66, %r429, 16;
	selp.b64 	%rd293, 0, %rd292, %p66;
	add.s64 	%rd162, %rd293, %rd291;
	mov.b64 	{%r550, %r555}, %rd162;
	selp.b32 	%r602, 1, %r601, %p66;
	mul.lo.s32 	%r560, %r602, %r540;
	// begin inline asm
	shfl.sync.up.b32 %r549, %r550, %r566, %r567, %r568;
	// end inline asm
	// begin inline asm
	shfl.sync.up.b32 %r554, %r555, %r566, %r567, %r568;
	// end inline asm
	mov.b64 	%rd846, {%r549, %r554};
	// begin inline asm
	shfl.sync.up.b32 %r2119, %r560, %r566, %r567, %r568;
	// end inline asm
	// begin inline asm
	shfl.sync.up.b32 %r564, %r565, %r566, %r567, %r568;
	// end inline asm
	setp.ne.s32 	%p67, %r429, 31;
	@%p67 bra 	$L__BB5_282;
	shl.b32 	%r603, %r284, 4;
	mov.u32 	%r604, _ZN6thrust24THRUST_300001_SM_1000_NS8cuda_cub4core6detail5shmemE;
	add.s32 	%r605, %r604, %r603;
	st.shared.u64 	[%r605], %rd162;
	st.shared.u32 	[%r605+8], %r560;
$L__BB5_282:
	bar.sync 	0;
	ld.shared.u64 	%rd294, [_ZN6thrust24THRUST_300001_SM_1000_NS8cuda_cub4core6detail5shmemE];
	ld.shared.u32 	%r606, [_ZN6thrust24THRUST_300001_SM_1000_NS8cuda_cub4core6detail5shmemE+8];
	ld.shared.u64 	%rd295, [_ZN6thrust24THRUST_300001_SM_1000_NS8cuda_cub4core6detail5shmemE+16];
	ld.shared.u32 	%r607, [_ZN6thrust24THRUST_300001_SM_1000_NS8cuda_cub4core6detail5shmemE+24];
	add.s64 	%rd296, %rd295, %rd294;
	setp.eq.s64 	%p68, %rd295, 0;
	selp.b32 	%r608, %r606, 1, %p68;
	mul.lo.s32 	%r609, %r608, %r607;
	setp.eq.s32 	%p69, %r284, 2;
	selp.b64 	%rd297, %rd296, %rd294, %p69;
	selp.b32 	%r610, %r609, %r606, %p69;
	ld.shared.u64 	%rd298, [_ZN6thrust24THRUST_300001_SM_1000_NS8cuda_cub4core6detail5shmemE+32];
	ld.shared.u32 	%r611, [_ZN6thrust24THRUST_300001_SM_1000_NS8cuda_cub4core6detail5shmemE+40];
	add.s64 	%rd299, %rd298, %rd296;
	setp.eq.s64 	%p70, %rd298, 0;
	selp.b32 	%r612, %r609, 1, %p70;
	mul.lo.s32 	%r613, %r612, %r611;
	setp.eq.s32 	%p71, %r284, 3;
	selp.b64 	%rd300, %rd299, %rd297, %p71;
	selp.b32 	%r614, %r613, %r610, %p71;
	ld.shared.u64 	%rd301, [_ZN6thrust24THRUST_300001_SM_1000_NS8cuda_cub4core6detail5shmemE+48];
	ld.shared.u32 	%r615, [_ZN6thrust24THRUST_300001_SM_1000_NS8cuda_cub4core6detail5shmemE+56];
	add.s64 	%rd302, %rd301, %rd299;
	setp.eq.s64 	%p72, %rd301, 0;
	selp.b32 	%r616, %r613, 1, %p72;
	mul.lo.s32 	%r617, %r616, %r615;
	setp.eq.s32 	%p73, %r284, 4;
	selp.b64 	%rd303, %rd302, %rd300, %p73;
	selp.b32 	%r618, %r617, %r614, %p73;
	ld.shared.u64 	%rd304, [_ZN6thrust24THRUST_300001_SM_1000_NS8cuda_cub4core6detail5shmemE+64];
	ld.shared.u32 	%r619, [_ZN6thrust24THRUST_300001_SM_1000_NS8cuda_cub4core6detail5shmemE+72];
	add.s64 	%rd305, %rd304, %rd302;
	setp.eq.s64 	%p74, %rd304, 0;
	selp.b32 	%r620, %r617, 1, %p74;
	mul.lo.s32 	%r621, %r620, %r619;
	setp.eq.s32 	%p75, %r284, 5;
	selp.b64 	%rd306, %rd305, %rd303, %p75;
	selp.b32 	%r622, %r621, %r618, %p75;
	ld.shared.u64 	%rd307, [_ZN6thrust24THRUST_300001_SM_1000_NS8cuda_cub4core6detail5shmemE+80];
	ld.shared.u32 	%r623, [_ZN6thrust24THRUST_300001_SM_1000_NS8cuda_cub4core6detail5shmemE+88];
	add.s64 	%rd308, %rd307, %rd305;
	setp.eq.s64 	%p76, %rd307, 0;
	selp.b32 	%r624, %r621, 1, %p76;
	mul.lo.s32 	%r625, %r624, %r623;
	setp.eq.s32 	%p77, %r284, 6;
	selp.b64 	%rd309, %rd308, %rd306, %p77;
	selp.b32 	%r626, %r625, %r622, %p77;
	ld.shared.u64 	%rd310, [_ZN6thrust24THRUST_300001_SM_1000_NS8cuda_cub4core6detail5shmemE+96];
	ld.shared.u32 	%r627, [_ZN6thrust24THRUST_300001_SM_1000_NS8cuda_cub4core6detail5shmemE+104];
	add.s64 	%rd311, %rd310, %rd308;
	setp.eq.s64 	%p78, %rd310, 0;
	selp.b32 	%r628, %r625, 1, %p78;
	mul.lo.s32 	%r629, %r628, %r627;
	setp.eq.s32 	%p79, %r284, 7;
	selp.b64 	%rd164, %rd311, %rd309, %p79;
	selp.b32 	%r331, %r629, %r626, %p79;
	ld.shared.u64 	%rd312, [_ZN6thrust24THRUST_300001_SM_1000_NS8cuda_cub4core6detail5shmemE+112];
	ld.shared.u32 	%r630, [_ZN6thrust24THRUST_300001_SM_1000_NS8cuda_cub4core6detail5shmemE+120];
	add.s64 	%rd165, %rd312, %rd311;
	setp.eq.s64 	%p80, %rd312, 0;
	selp.b32 	%r631, %r629, 1, %p80;
	mul.lo.s32 	%r332, %r631, %r630;
	setp.lt.u32 	%p81, %r254, 32;
	@%p81 bra 	$L__BB5_284;
	setp.eq.s64 	%p82, %rd846, 0;
	selp.b32 	%r632, %r331, 1, %p82;
	mul.lo.s32 	%r633, %r632, %r2119;
	setp.eq.s32 	%p83, %r429, 0;
	selp.b64 	%rd313, 0, %rd846, %p83;
	add.s64 	%rd846, %rd164, %rd313;
	selp.b32 	%r2119, %r331, %r633, %p83;
	bra.uni 	$L__BB5_320;
$L__BB5_284:
	setp.ne.s32 	%p84, %r254, 0;
	mul.wide.u32 	%rd314, %r1, 16;
	add.s64 	%rd167, %rd1, %rd314;
	@%p84 bra 	$L__BB5_286;
	st.shared.u64 	[_ZN6thrust24THRUST_300001_SM_1000_NS8cuda_cub4core6detail5shmemE+200], %rd165;
	st.shared.u32 	[_ZN6thrust24THRUST_300001_SM_1000_NS8cuda_cub4core6detail5shmemE+208], %r332;
	mov.b32 	%r634, 100;
	mov.b64 	%rd316, {%r332, %r634};
	add.s64 	%rd315, %rd167, 512;
	// begin inline asm
	st.relaxed.gpu.v2.u64 [%rd315], {%rd316, %rd165};
	// end inline asm
$L__BB5_286:
	mov.u32 	%r635, %nctaid.x;
	setp.gt.u32 	%p85, %r635, 499;
	@%p85 bra 	$L__BB5_288;
	membar.cta;
	bra.uni 	$L__BB5_289;
$L__BB5_288:
	mov.b32 	%r636, 450;
	// begin inline asm
	nanosleep.u32 %r636;
	// end inline asm
$L__BB5_289:
	mul.wide.u32 	%rd318, %r254, 16;
	xor.b64  	%rd319, %rd318, -16;
	add.s64 	%rd320, %rd167, %rd319;
	add.s64 	%rd168, %rd320, 512;
$L__BB5_290:
	// begin inline asm
	ld.relaxed.gpu.v2.u64 {%rd321, %rd836}, [%rd168];
	// end inline asm
	mov.b64 	{%r2107, %r2112}, %rd321;
	setp.eq.s32 	%p86, %r2112, 99;
	mov.b32 	%r637, -1;
	vote.sync.any.pred 	%p87, %p86, %r637;
	@%p87 bra 	$L__BB5_290;
	setp.eq.s32 	%p88, %r2112, 101;
	mov.b32 	%r659, -1;
	vote.sync.ballot.b32 	%r660, %p88, %r659;
	// begin inline asm
	mov.u32 %r639, %lanemask_ge;
	// end inline asm
	and.b32  	%r661, %r660, %r639;
	or.b32  	%r662, %r661, -2147483648;
	add.s32 	%r663, %r662, -1;
	not.b32 	%r664, %r662;
	and.b32  	%r665, %r664, %r663;
	popc.b32 	%r337, %r665;
	mov.b64 	{%r641, %r646}, %rd836;
	mov.b32 	%r657, 1;
	// begin inline asm
	shfl.sync.down.b32 %r640, %r641, %r657, %r337, %r659;
	// end inline asm
	// begin inline asm
	shfl.sync.down.b32 %r645, %r646, %r657, %r337, %r659;
	// end inline asm
	// begin inline asm
	shfl.sync.down.b32 %r650, %r2107, %r657, %r337, %r659;
	// end inline asm
	// begin inline asm
	shfl.sync.down.b32 %r655, %r656, %r657, %r337, %r659;
	// end inline asm
	setp.ge.s32 	%p90, %r429, %r337;
	@%p90 bra 	$L__BB5_293;
	mov.b64 	%rd324, {%r640, %r645};
	add.s64 	%rd170, %rd836, %rd324;
	setp.eq.s64 	%p91, %rd836, 0;
	selp.b32 	%r666, %r650, 1, %p91;
	mul.lo.s32 	%r2107, %r666, %r2107;
	mov.u64 	%rd836, %rd170;
$L__BB5_293:
	mov.b64 	{%r668, %r673}, %rd836;
	mov.b32 	%r684, 2;
	mov.b32 	%r686, -1;
	// begin inline asm
	shfl.sync.down.b32 %r667, %r668, %r684, %r337, %r686;
	// end inline asm
	// begin inline asm
	shfl.sync.down.b32 %r672, %r673, %r684, %r337, %r686;
	// end inline asm
	// begin inline asm
	shfl.sync.down.b32 %r677, %r2107, %r684, %r337, %r686;
	// end inline asm
	// begin inline asm
	shfl.sync.down.b32 %r682, %r683, %r684, %r337, %r686;
	// end inline asm
	add.s32 	%r346, %r429, 2;
	setp.gt.s32 	%p92, %r346, %r337;
	@%p92 bra 	$L__BB5_295;
	mov.b64 	%rd325, {%r667, %r672};
	add.s64 	%rd172, %rd836, %rd325;
	setp.eq.s64 	%p93, %rd836, 0;
	selp.b32 	%r687, %r677, 1, %p93;
	mul.lo.s32 	%r2107, %r687, %r2107;
	mov.u64 	%rd836, %rd172;
$L__BB5_295:
	mov.b64 	{%r689, %r694}, %rd836;
	mov.b32 	%r705, 4;
	mov.b32 	%r707, -1;
	// begin inline asm
	shfl.sync.down.b32 %r688, %r689, %r705, %r337, %r707;
	// end inline asm
	// begin inline asm
	shfl.sync.down.b32 %r693, %r694, %r705, %r337, %r707;
	// end inline asm
	// begin inline asm
	shfl.sync.down.b32 %r698, %r2107, %r705, %r337, %r707;
	// end inline asm
	// begin inline asm
	shfl.sync.down.b32 %r703, %r704, %r705, %r337, %r707;
	// end inline asm
	add.s32 	%r352, %r429, 4;
	setp.gt.s32 	%p94, %r352, %r337;
	@%p94 bra 	$L__BB5_297;
	mov.b64 	%rd326, {%r688, %r693};
	add.s64 	%rd174, %rd836, %rd326;
	setp.eq.s64 	%p95, %rd836, 0;
	selp.b32 	%r708, %r698, 1, %p95;
	mul.lo.s32 	%r2107, %r708, %r2107;
	mov.u64 	%rd836, %rd174;
$L__BB5_297:
	mov.b64 	{%r710, %r715}, %rd836;
	mov.b32 	%r726, 8;
	mov.b32 	%r728, -1;
	// begin inline asm
	shfl.sync.down.b32 %r709, %r710, %r726, %r337, %r728;
	// end inline asm
	// begin inline asm
	shfl.sync.down.b32 %r714, %r715, %r726, %r337, %r728;
	// end inline asm
	// begin inline asm
	shfl.sync.down.b32 %r719, %r2107, %r726, %r337, %r728;
	// end inline asm
	// begin inline asm
	shfl.sync.down.b32 %r724, %r725, %r726, %r337, %r728;
	// end inline asm
	add.s32 	%r358, %r429, 8;
	setp.gt.s32 	%p96, %r358, %r337;
	@%p96 bra 	$L__BB5_299;
	mov.b64 	%rd327, {%r709, %r714};
	add.s64 	%rd176, %rd836, %rd327;
	setp.eq.s64 	%p97, %rd836, 0;
	selp.b32 	%r729, %r719, 1, %p97;
	mul.lo.s32 	%r2107, %r729, %r2107;
	mov.u64 	%rd836, %rd176;
$L__BB5_299:
	mov.b64 	{%r731, %r736}, %rd836;
	mov.b32 	%r747, 16;
	mov.b32 	%r749, -1;
	// begin inline asm
	shfl.sync.down.b32 %r730, %r731, %r747, %r337, %r749;
	// end inline asm
	// begin inline asm
	shfl.sync.down.b32 %r735, %r736, %r747, %r337, %r749;
	// end inline asm
	// begin inline asm
	shfl.sync.down.b32 %r740, %r2107, %r747, %r337, %r749;
	// end inline asm
	// begin inline asm
	shfl.sync.down.b32 %r745, %r746, %r747, %r337, %r749;
	// end inline asm
	add.s32 	%r364, %r429, 16;
	setp.gt.s32 	%p98, %r364, %r337;
	@%p98 bra 	$L__BB5_301;
	mov.b64 	%rd328, {%r730, %r735};
	add.s64 	%rd178, %rd836, %rd328;
	setp.eq.s64 	%p99, %rd836, 0;
	selp.b32 	%r750, %r740, 1, %p99;
	mul.lo.s32 	%r2107, %r750, %r2107;
	mov.u64 	%rd836, %rd178;
$L__BB5_301:
	not.b32 	%r751, %r254;
	add.s32 	%r2113, %r1, %r751;
	add.s64 	%rd180, %rd1, 512;
$L__BB5_302:
	setp.ne.s32 	%p100, %r2112, 101;
	mov.b32 	%r752, -1;
	vote.sync.all.pred 	%p101, %p100, %r752;
	not.pred 	%p102, %p101;
	@%p102 bra 	$L__BB5_316;
	mul.wide.s32 	%rd402, %r2113, 16;
	add.s64 	%rd403, %rd180, %rd402;
	add.s64 	%rd401, %rd403, -512;
$L__BB5_304:
	// begin inline asm
	ld.relaxed.gpu.v2.u64 {%rd399, %rd842}, [%rd401];
	// end inline asm
	mov.b64 	{%r2115, %r2112}, %rd399;
	setp.eq.s32 	%p154, %r2112, 99;
	mov.b32 	%r846, -1;
	vote.sync.any.pred 	%p155, %p154, %r846;
	@%p155 bra 	$L__BB5_304;
	setp.eq.s32 	%p156, %r2112, 101;
	mov.b32 	%r867, -1;
	vote.sync.ballot.b32 	%r868, %p156, %r867;
	and.b32  	%r869, %r868, %r639;
	or.b32  	%r870, %r869, -2147483648;
	add.s32 	%r871, %r870, -1;
	not.b32 	%r872, %r870;
	and.b32  	%r873, %r872, %r871;
	popc.b32 	%r373, %r873;
	mov.b64 	{%r849, %r854}, %rd842;
	mov.b32 	%r865, 1;
	// begin inline asm
	shfl.sync.down.b32 %r848, %r849, %r865, %r373, %r867;
	// end inline asm
	// begin inline asm
	shfl.sync.down.b32 %r853, %r854, %r865, %r373, %r867;
	// end inline asm
	// begin inline asm
	shfl.sync.down.b32 %r858, %r2115, %r865, %r373, %r867;
	// end inline asm
	// begin inline asm
	shfl.sync.down.b32 %r863, %r864, %r865, %r373, %r867;
	// end inline asm
	setp.ge.s32 	%p158, %r429, %r373;
	@%p158 bra 	$L__BB5_307;
	mov.b64 	%rd404, {%r848, %r853};
	add.s64 	%rd183, %rd842, %rd404;
	setp.eq.s64 	%p159, %rd842, 0;
	selp.b32 	%r874, %r858, 1, %p159;
	mul.lo.s32 	%r2115, %r874, %r2115;
	mov.u64 	%rd842, %rd183;
$L__BB5_307:
	mov.b64 	{%r876, %r881}, %rd842;
	mov.b32 	%r892, 2;
	mov.b32 	%r894, -1;
	// begin inline asm
	shfl.sync.down.b32 %r875, %r876, %r892, %r373, %r894;
	// end inline asm
	// begin inline asm
	shfl.sync.down.b32 %r880, %r881, %r892, %r373, %r894;
	// end inline asm
	// begin inline asm
	shfl.sync.down.b32 %r885, %r2115, %r892, %r373, %r894;
	// end inline asm
	// begin inline asm
	shfl.sync.down.b32 %r890, %r891, %r892, %r373, %r894;
	// end inline asm
	setp.gt.s32 	%p160, %r346, %r373;
	@%p160 bra 	$L__BB5_309;
	mov.b64 	%rd405, {%r875, %r880};
	add.s64 	%rd185, %rd842, %rd405;
	setp.eq.s64 	%p161, %rd842, 0;
	selp.b32 	%r895, %r885, 1, %p161;
	mul.lo.s32 	%r2115, %r895, %r2115;
	mov.u64 	%rd842, %rd185;
$L__BB5_309:
	mov.b64 	{%r897, %r902}, %rd842;
	mov.b32 	%r913, 4;
	mov.b32 	%r915, -1;
	// begin inline asm
	shfl.sync.down.b32 %r896, %r897, %r913, %r373, %r915;
	// end inline asm
	// begin inline asm
	shfl.sync.down.b32 %r901, %r902, %r913, %r373, %r915;
	// end inline asm
	// begin inline asm
	shfl.sync.down.b32 %r906, %r2115, %r913, %r373, %r915;
	// end inline asm
	// begin inline asm
	shfl.sync.down.b32 %r911, %r912, %r913, %r373, %r915;
	// end inline asm
	setp.gt.s32 	%p162, %r352, %r373;
	@%p162 bra 	$L__BB5_311;
	mov.b64 	%rd406, {%r896, %r901};
	add.s64 	%rd187, %rd842, %rd406;
	setp.eq.s64 	%p163, %rd842, 0;
	selp.b32 	%r916, %r906, 1, %p163;
	mul.lo.s32 	%r2115, %r916, %r2115;
	mov.u64 	%rd842, %rd187;
$L__BB5_311:
	mov.b64 	{%r918, %r923}, %rd842;
	mov.b32 	%r934, 8;
	mov.b32 	%r936, -1;
	// begin inline asm
	shfl.sync.down.b32 %r917, %r918, %r934, %r373, %r936;
	// end inline asm
	// begin inline asm
	shfl.sync.down.b32 %r922, %r923, %r934, %r373, %r936;
	// end inline asm
	// begin inline asm
	shfl.sync.down.b32 %r927, %r2115, %r934, %r373, %r936;
	// end inline asm
	// begin inline asm
	shfl.sync.down.b32 %r932, %r933, %r934, %r373, %r936;
	// end inline asm
	setp.gt.s32 	%p164, %r358, %r373;
	@%p164 bra 	$L__BB5_313;
	mov.b64 	%rd407, {%r917, %r922};
	add.s64 	%rd189, %rd842, %rd407;
	setp.eq.s64 	%p165, %rd842, 0;
	selp.b32 	%r937, %r927, 1, %p165;
	mul.lo.s32 	%r2115, %r937, %r2115;
	mov.u64 	%rd842, %rd189;
$L__BB5_313:
	mov.b64 	{%r939, %r944}, %rd842;
	mov.b32 	%r955, 16;
	mov.b32 	%r957, -1;
	// begin inline asm
	shfl.sync.down.b32 %r938, %r939, %r955, %r373, %r957;
	// end inline asm
	// begin inline asm
	shfl.sync.down.b32 %r943, %r944, %r955, %r373, %r957;
	// end inline asm
	// begin inline asm
	shfl.sync.down.b32 %r948, %r2115, %r955, %r373, %r957;
	// end inline asm
	// begin inline asm
	shfl.sync.down.b32 %r953, %r954, %r955, %r373, %r957;
	// end inline asm
	setp.gt.s32 	%p166, %r364, %r373;
	@%p166 bra 	$L__BB5_315;
	mov.b64 	%rd408, {%r938, %r943};
	add.s64 	%rd191, %rd842, %rd408;
	setp.eq.s64 	%p167, %rd842, 0;
	selp.b32 	%r958, %r948, 1, %p167;
	mul.lo.s32 	%r2115, %r958, %r2115;
	mov.u64 	%rd842, %rd191;
$L__BB5_315:
	add.s64 	%rd193, %rd842, %rd836;
	setp.eq.s64 	%p168, %rd836, 0;
	selp.b32 	%r959, %r2115, 1, %p168;
	mul.lo.s32 	%r2107, %r959, %r2107;
	add.s32 	%r2113, %r2113, -32;
	mov.u64 	%rd836, %rd193;
	bra.uni 	$L__BB5_302;
$L__BB5_316:
	setp.ne.s32 	%p103, %r254, 0;
	@%p103 bra 	$L__BB5_318;
	add.s64 	%rd331, %rd836, %rd165;
	setp.eq.s64 	%p104, %rd165, 0;
	selp.b32 	%r754, %r2107, 1, %p104;
	mul.lo.s32 	%r755, %r754, %r332;
	mov.b32 	%r756, 101;
	mov.b64 	%rd330, {%r755, %r756};
	add.s64 	%rd329, %rd167, 512;
	// begin inline asm
	st.relaxed.gpu.v2.u64 [%rd329], {%rd330, %rd331};
	// end inline asm
	st.shared.u64 	[_ZN6thrust24THRUST_300001_SM_1000_NS8cuda_cub4core6detail5shmemE+168], %rd836;
	st.shared.u32 	[_ZN6thrust24THRUST_300001_SM_1000_NS8cuda_cub4core6detail5shmemE+176], %r2107;
	st.shared.u64 	[_ZN6thrust24THRUST_300001_SM_1000_NS8cuda_cub4core6detail5shmemE+184], %rd331;
	st.shared.u32 	[_ZN6thrust24THRUST_300001_SM_1000_NS8cuda_cub4core6detail5shmemE+192], %r755;
$L__BB5_318:
	setp.ne.s32 	%p105, %r429, 0;
	@%p105 bra 	$L__BB5_320;
	st.shared.u64 	[_ZN6thrust24THRUST_300001_SM_1000_NS8cuda_cub4core6detail5shmemE+136], %rd836;
	st.shared.u32 	[_ZN6thrust24THRUST_300001_SM_1000_NS8cuda_cub4core6detail5shmemE+144], %r2107;
	mov.u64 	%rd846, %rd836;
	mov.u32 	%r2119, %r2107;
$L__BB5_320:
	setp.eq.s32 	%p106, %r254, 0;
	bar.sync 	0;
	@%p106 bra 	$L__BB5_322;
	ld.shared.u32 	%r757, [_ZN6thrust24THRUST_300001_SM_1000_NS8cuda_cub4core6detail5shmemE+144];
	ld.shared.u64 	%rd332, [_ZN6thrust24THRUST_300001_SM_1000_NS8cuda_cub4core6detail5shmemE+136];
	add.s64 	%rd195, %rd332, %rd846;
	setp.eq.s64 	%p107, %rd846, 0;
	selp.b32 	%r758, %r757, 1, %p107;
	mul.lo.s32 	%r2119, %r758, %r2119;
	mov.u64 	%rd846, %rd195;
$L__BB5_322:
	mul.lo.s32 	%r759, %r254, 9;
	cvt.u64.u32 	%rd333, %r759;
	setp.eq.s64 	%p108, %rd7, %rd333;
	setp.eq.s32 	%p109, %r2105, %r287;
	or.pred  	%p110, %p108, %p109;
	selp.u64 	%rd334, 1, 0, %p110;
	add.s64 	%rd197, %rd846, %rd334;
	selp.b32 	%r760, 1, %r2119, %p110;
	mul.lo.s32 	%r404, %r760, %r317;
	selp.u64 	%rd335, 1, 0, %p6;
	add.s64 	%rd336, %rd335, %rd334;
	add.s64 	%rd198, %rd336, %rd846;
	selp.b32 	%r761, 1, %r404, %p6;
	mul.lo.s32 	%r405, %r318, %r761;
	selp.u64 	%rd337, 1, 0, %p7;
	add.s64 	%rd199, %rd198, %rd337;
	selp.b32 	%r762, 1, %r405, %p7;
	mul.lo.s32 	%r406, %r319, %r762;
	add.s32 	%r763, %r759, 3;
	cvt.u64.u32 	%rd338, %r763;
	setp.eq.s64 	%p111, %rd7, %rd338;
	setp.eq.s32 	%p112, %r289, %r290;
	or.pred  	%p11, %p111, %p112;
	selp.u64 	%rd339, 1, 0, %p11;
	add.s64 	%rd200, %rd199, %rd339;
	selp.b32 	%r764, 1, %r406, %p11;
	mul.lo.s32 	%r407, %r320, %r764;
	selp.u64 	%rd340, 1, 0, %p8;
	add.s64 	%rd201, %rd200, %rd340;
	selp.b32 	%r765, 1, %r407, %p8;
	mul.lo.s32 	%r408, %r321, %r765;
	selp.u64 	%rd341, 1, 0, %p9;
	add.s64 	%rd202, %rd201, %rd341;
	selp.b32 	%r766, 1, %r408, %p9;
	mul.lo.s32 	%r409, %r322, %r766;
	selp.u64 	%rd342, 1, 0, %p10;
	add.s64 	%rd203, %rd202, %rd342;
	selp.b32 	%r767, 1, %r409, %p10;
	mul.lo.s32 	%r410, %r323, %r767;
	add.s32 	%r768, %r759, 7;
	cvt.u64.u32 	%rd343, %r768;
	setp.eq.s64 	%p113, %rd7, %rd343;
	setp.eq.s32 	%p114, %r293, %r294;
	or.pred  	%p115, %p113, %p114;
	selp.u64 	%rd344, 1, 0, %p115;
	add.s64 	%rd204, %rd203, %rd344;
	selp.b32 	%r769, 1, %r410, %p115;
	mul.lo.s32 	%r411, %r324, %r769;
	ld.shared.u64 	%rd205, [_ZN6thrust24THRUST_300001_SM_1000_NS8cuda_cub4core6detail5shmemE+200];
	ld.shared.u64 	%rd853, [_ZN6thrust24THRUST_300001_SM_1000_NS8cuda_cub4core6detail5shmemE+184];
	ld.shared.u32 	%r412, [_ZN6thrust24THRUST_300001_SM_1000_NS8cuda_cub4core6detail5shmemE+192];
	ld.shared.u64 	%rd207, [_ZN6thrust24THRUST_300001_SM_1000_NS8cuda_cub4core6detail5shmemE+168];
	setp.lt.s64 	%p116, %rd205, 257;
	@%p116 bra 	$L__BB5_348;
	bar.sync 	0;
	mul.lo.s32 	%r773, %r254, 9;
	cvt.u64.u32 	%rd375, %r773;
	setp.ne.s64 	%p132, %rd7, %rd375;
	setp.ne.s32 	%p133, %r2105, %r287;
	and.pred  	%p134, %p132, %p133;
	@%p134 bra 	$L__BB5_325;
	cvt.u32.u64 	%r774, %rd207;
	cvt.u32.u64 	%r775, %rd846;
	sub.s32 	%r776, %r775, %r774;
	shl.b32 	%r777, %r776, 3;
	mov.u32 	%r778, _ZN6thrust24THRUST_300001_SM_1000_NS8cuda_cub4core6detail5shmemE;
	add.s32 	%r779, %r778, %r777;
	st.shared.v2.u32 	[%r779], {%r2105, %r2119};
$L__BB5_325:
	not.pred 	%p135, %p6;
	@%p135 bra 	$L__BB5_327;
	cvt.u32.u64 	%r780, %rd207;
	cvt.u32.u64 	%r781, %rd197;
	sub.s32 	%r782, %r781, %r780;
	shl.b32 	%r783, %r782, 3;
	mov.u32 	%r784, _ZN6thrust24THRUST_300001_SM_1000_NS8cuda_cub4core6detail5shmemE;
	add.s32 	%r785, %r784, %r783;
	st.shared.v2.u32 	[%r785], {%r287, %r404};
$L__BB5_327:
	not.pred 	%p136, %p7;
	@%p136 bra 	$L__BB5_329;
	cvt.u32.u64 	%r786, %rd207;
	cvt.u32.u64 	%r787, %rd198;
	sub.s32 	%r788, %r787, %r786;
	shl.b32 	%r789, %r788, 3;
	mov.u32 	%r790, _ZN6thrust24THRUST_300001_SM_1000_NS8cuda_cub4core6detail5shmemE;
	add.s32 	%r791, %r790, %r789;
	st.shared.v2.u32 	[%r791], {%r288, %r405};
$L__BB5_329:
	not.pred 	%p137, %p11;
	@%p137 bra 	$L__BB5_331;
	cvt.u32.u64 	%r792, %rd207;
	cvt.u32.u64 	%r793, %rd199;
	sub.s32 	%r794, %r793, %r792;
	shl.b32 	%r795, %r794, 3;
	mov.u32 	%r796, _ZN6thrust24THRUST_300001_SM_1000_NS8cuda_cub4core6detail5shmemE;
	add.s32 	%r797, %r796, %r795;
	st.shared.v2.u32 	[%r797], {%r289, %r406};
$L__BB5_331:
	not.pred 	%p138, %p8;
	@%p138 bra 	$L__BB5_333;
	cvt.u32.u64 	%r798, %rd207;
	cvt.u32.u64 	%r799, %rd200;
	sub.s32 	%r800, %r799, %r798;
	shl.b32 	%r801, %r800, 3;
	mov.u32 	%r802, _ZN6thrust24THRUST_300001_SM_1000_NS8cuda_cub4core6detail5shmemE;
	add.s32 	%r803, %r802, %r801;
	st.shared.v2.u32 	[%r803], {%r290, %r407};
$L__BB5_333:
	not.pred 	%p139, %p9;
	@%p139 bra 	$L__BB5_335;
	cvt.u32.u64 	%r804, %rd207;
	cvt.u32.u64 	%r805, %rd201;
	sub.s32 	%r806, %r805, %r804;
	shl.b32 	%r807, %r806, 3;
	mov.u32 	%r808, _ZN6thrust24THRUST_300001_SM_1000_NS8cuda_cub4core6detail5shmemE;
	add.s32 	%r809, %r808, %r807;
	st.shared.v2.u32 	[%r809], {%r291, %r408};
$L__BB5_335:
	not.pred 	%p140, %p10;
	@%p140 bra 	$L__BB5_337;
	cvt.u32.u64 	%r810, %rd207;
	cvt.u32.u64 	%r811, %rd202;
	sub.s32 	%r812, %r811, %r810;
	shl.b32 	%r813, %r812, 3;
	mov.u32 	%r814, _ZN6thrust24THRUST_300001_SM_1000_NS8cuda_cub4core6detail5shmemE;
	add.s32 	%r815, %r814, %r813;
	st.shared.v2.u32 	[%r815], {%r292, %r409};
$L__BB5_337:
	mad.lo.s32 	%r816, %r254, 9, 7;
	cvt.u64.u32 	%rd376, %r816;
	setp.ne.s64 	%p141, %rd7, %rd376;
	setp.ne.s32 	%p142, %r293, %r294;
	and.pred  	%p143, %p141, %p142;
	@%p143 bra 	$L__BB5_339;
	cvt.u32.u64 	%r817, %rd207;
	cvt.u32.u64 	%r818, %rd203;
	sub.s32 	%r819, %r818, %r817;
	shl.b32 	%r820, %r819, 3;
	mov.u32 	%r821, _ZN6thrust24THRUST_300001_SM_1000_NS8cuda_cub4core6detail5shmemE;
	add.s32 	%r822, %r821, %r820;
	st.shared.v2.u32 	[%r822], {%r293, %r410};
$L__BB5_339:
	mad.lo.s32 	%r823, %r254, 9, 8;
	cvt.u64.u32 	%rd377, %r823;
	setp.ne.s64 	%p144, %rd7, %rd377;
	setp.ne.s32 	%p145, %r294, %r295;
	and.pred  	%p146, %p144, %p145;
	@%p146 bra 	$L__BB5_341;
	cvt.u32.u64 	%r824, %rd207;
	cvt.u32.u64 	%r825, %rd204;
	sub.s32 	%r826, %r825, %r824;
	shl.b32 	%r827, %r826, 3;
	mov.u32 	%r828, _ZN6thrust24THRUST_300001_SM_1000_NS8cuda_cub4core6detail5shmemE;
	add.s32 	%r829, %r828, %r827;
	st.shared.v2.u32 	[%r829], {%r294, %r411};
$L__BB5_341:
	bar.sync 	0;
	cvt.u64.u32 	%rd852, %r254;
	setp.le.u64 	%p147, %rd205, %rd852;
	@%p147 bra 	$L__BB5_366;
	not.b64 	%rd378, %rd852;
	add.s64 	%rd209, %rd205, %rd378;
	shr.u64 	%rd379, %rd209, 8;
	add.s64 	%rd380, %rd379, 1;
	and.b64  	%rd848, %rd380, 3;
	and.b64  	%rd381, %rd209, 768;
	setp.eq.s64 	%p148, %rd381, 768;
	@%p148 bra 	$L__BB5_345;
	add.s64 	%rd382, %rd207, %rd852;
	shl.b64 	%rd383, %rd382, 2;
	add.s64 	%rd850, %rd5, %rd383;
	add.s64 	%rd849, %rd4, %rd383;
	shl.b32 	%r830, %r254, 3;
	mov.u32 	%r831, _ZN6thrust24THRUST_300001_SM_1000_NS8cuda_cub4core6detail5shmemE;
	add.s32 	%r2121, %r831, %r830;
	shl.b64 	%rd384, %rd848, 8;
	add.s64 	%rd852, %rd384, %rd852;
$L__BB5_344:
	.pragma "nounroll";
	ld.shared.v2.u32 	{%r832, %r833}, [%r2121];
	st.global.u32 	[%rd849], %r832;
	st.global.u32 	[%rd850], %r833;
	add.s64 	%rd850, %rd850, 1024;
	add.s64 	%rd849, %rd849, 1024;
	add.s32 	%r2121, %r2121, 2048;
	add.s64 	%rd848, %rd848, -1;
	setp.ne.s64 	%p149, %rd848, 0;
	@%p149 bra 	$L__BB5_344;
$L__BB5_345:
	setp.lt.u64 	%p150, %rd209, 768;
	@%p150 bra 	$L__BB5_366;
	mov.u32 	%r836, _ZN6thrust24THRUST_300001_SM_1000_NS8cuda_cub4core6detail5shmemE;
$L__BB5_347:
	cvt.u32.u64 	%r834, %rd852;
	add.s64 	%rd385, %rd852, %rd207;
	shl.b32 	%r835, %r834, 3;
	add.s32 	%r837, %r836, %r835;
	ld.shared.v2.u32 	{%r838, %r839}, [%r837];
	shl.b64 	%rd386, %rd385, 2;
	add.s64 	%rd387, %rd4, %rd386;
	st.global.u32 	[%rd387], %r838;
	add.s64 	%rd388, %rd5, %rd386;
	st.global.u32 	[%rd388], %r839;
	and.b64  	%rd389, %rd852, 4294967295;
	add.s64 	%rd390, %rd207, %rd389;
	ld.shared.v2.u32 	{%r840, %r841}, [%r837+2048];
	shl.b64 	%rd391, %rd390, 2;
	add.s64 	%rd392, %rd4, %rd391;
	st.global.u32 	[%rd392+1024], %r840;
	add.s64 	%rd393, %rd5, %rd391;
	st.global.u32 	[%rd393+1024], %r841;
	ld.shared.v2.u32 	{%r842, %r843}, [%r837+4096];
	st.global.u32 	[%rd392+2048], %r842;
	st.global.u32 	[%rd393+2048], %r843;
	ld.shared.v2.u32 	{%r844, %r845}, [%r837+6144];
	st.global.u32 	[%rd392+3072], %r844;
	st.global.u32 	[%rd393+3072], %r845;
	add.s64 	%rd394, %rd852, 1024;
	and.b64  	%rd852, %rd394, 4294967295;
	setp.gt.u64 	%p151, %rd205, %rd852;
	@%p151 bra 	$L__BB5_347;
	bra.uni 	$L__BB5_366;
$L__BB5_348:
	mul.lo.s32 	%r770, %r254, 9;
	cvt.u64.u32 	%rd345, %r770;
	setp.ne.s64 	%p117, %rd7, %rd345;
	setp.ne.s32 	%p118, %r2105, %r287;
	and.pred  	%p119, %p117, %p118;
	@%p119 bra 	$L__BB5_350;
	shl.b64 	%rd346, %rd846, 2;
	add.s64 	%rd347, %rd4, %rd346;
	st.global.u32 	[%rd347], %r2105;
	add.s64 	%rd348, %rd5, %rd346;
	st.global.u32 	[%rd348], %r2119;
$L__BB5_350:
	not.pred 	%p120, %p6;
	@%p120 bra 	$L__BB5_352;
	shl.b64 	%rd349, %rd197, 2;
	add.s64 	%rd350, %rd4, %rd349;
	st.global.u32 	[%rd350], %r287;
	add.s64 	%rd351, %rd5, %rd349;
	st.global.u32 	[%rd351], %r404;
$L__BB5_352:
	not.pred 	%p121, %p7;
	@%p121 bra 	$L__BB5_354;
	shl.b64 	%rd352, %rd198, 2;
	add.s64 	%rd353, %rd4, %rd352;
	st.global.u32 	[%rd353], %r288;
	add.s64 	%rd354, %rd5, %rd352;
	st.global.u32 	[%rd354], %r405;
$L__BB5_354:
	not.pred 	%p122, %p11;
	@%p122 bra 	$L__BB5_356;
	shl.b64 	%rd355, %rd199, 2;
	add.s64 	%rd356, %rd4, %rd355;
	st.global.u32 	[%rd356], %r289;
	add.s64 	%rd357, %rd5, %rd355;
	st.global.u32 	[%rd357], %r406;
$L__BB5_356:
	not.pred 	%p123, %p8;
	@%p123 bra 	$L__BB5_358;
	shl.b64 	%rd358, %rd200, 2;
	add.s64 	%rd359, %rd4, %rd358;
	st.global.u32 	[%rd359], %r290;
	add.s64 	%rd360, %rd5, %rd358;
	st.global.u32 	[%rd360], %r407;
$L__BB5_358:
	not.pred 	%p124, %p9;
	@%p124 bra 	$L__BB5_360;
	shl.b64 	%rd361, %rd201, 2;
	add.s64 	%rd362, %rd4, %rd361;
	st.global.u32 	[%rd362], %r291;
	add.s64 	%rd363, %rd5, %rd361;
	st.global.u32 	[%rd363], %r408;
$L__BB5_360:
	not.pred 	%p125, %p10;
	@%p125 bra 	$L__BB5_362;
	shl.b64 	%rd364, %rd202, 2;
	add.s64 	%rd365, %rd4, %rd364;
	st.global.u32 	[%rd365], %r292;
	add.s64 	%rd366, %rd5, %rd364;
	st.global.u32 	[%rd366], %r409;
$L__BB5_362:
	mad.lo.s32 	%r771, %r254, 9, 7;
	cvt.u64.u32 	%rd367, %r771;
	setp.ne.s64 	%p126, %rd7, %rd367;
	setp.ne.s32 	%p127, %r293, %r294;
	and.pred  	%p128, %p126, %p127;
	@%p128 bra 	$L__BB5_364;
	shl.b64 	%rd368, %rd203, 2;
	add.s64 	%rd369, %rd4, %rd368;
	st.global.u32 	[%rd369], %r293;
	add.s64 	%rd370, %rd5, %rd368;
	st.global.u32 	[%rd370], %r410;
$L__BB5_364:
	mad.lo.s32 	%r772, %r254, 9, 8;
	cvt.u64.u32 	%rd371, %r772;
	setp.ne.s64 	%p129, %rd7, %rd371;
	setp.ne.s32 	%p130, %r294, %r295;
	and.pred  	%p131, %p129, %p130;
	@%p131 bra 	$L__BB5_366;
	shl.b64 	%rd372, %rd204, 2;
	add.s64 	%rd373, %rd4, %rd372;
	st.global.u32 	[%rd373], %r294;
	add.s64 	%rd374, %rd5, %rd372;
	st.global.u32 	[%rd374], %r411;
$L__BB5_366:
	setp.ne.s32 	%p152, %r254, 255;
	@%p152 bra 	$L__BB5_370;
	setp.ne.s64 	%p153, %rd7, 2304;
	@%p153 bra 	$L__BB5_369;
	shl.b64 	%rd395, %rd853, 2;
	add.s64 	%rd396, %rd4, %rd395;
	st.global.u32 	[%rd396], %r295;
	add.s64 	%rd397, %rd5, %rd395;
	st.global.u32 	[%rd397], %r412;
	add.s64 	%rd853, %rd853, 1;
$L__BB5_369:
	ld.param.u64 	%rd796, [_ZN6thrust24THRUST_300001_SM_1000_NS8cuda_cub4core6detail13_kernel_agentINS1_15__reduce_by_key16ReduceByKeyAgentINS0_6detail15normal_iteratorINS0_10device_ptrIiEEEESB_SB_SB_N4cuda3std3__412not_equal_toIiEENSE_10multipliesIiEEPllEEJSB_SB_SB_SB_SJ_N3cub18CUB_300001_SM_100024ReduceByKeyScanTileStateIilLb1EEESG_SI_llEEEvDpT0__param_4];
	cvta.to.global.u64 	%rd398, %rd796;
	st.global.u64 	[%rd398], %rd853;
$L__BB5_370:
	ret;

}
	// .globl	_ZN6thrust24THRUST_300001_SM_1000_NS8cuda_cub4core6detail13_kernel_agentINS1_15__reduce_by_key16ReduceByKeyAgentINS0_6detail15normal_iteratorINS0_10device_ptrIiEEEESB_SB_SB_N4cuda3std3__48equal_toIiEENSE_4plusIiEEPiiEEJSB_SB_SB_SB_SJ_N3cub18CUB_300001_SM_100024ReduceByKeyScanTileStateIiiLb1EEESG_SI_iiEEEvDpT0_
.visible .entry _ZN6thrust24THRUST_300001_SM_1000_NS8cuda_cub4core6detail13_kernel_agentINS1_15__reduce_by_key16ReduceByKeyAgentINS0_6detail15normal_iteratorINS0_10device_ptrIiEEEESB_SB_SB_N4cuda3std3__48equal_toIiEENSE_4plusIiEEPiiEEJSB_SB_SB_SB_SJ_N3cub18CUB_300001_SM_100024ReduceByKeyScanTileStateIiiLb1EEESG_SI_iiEEEvDpT0_(
	.param .align 8 .b8 _ZN6thrust24THRUST_300001_SM_1000_NS8cuda_cub4core6detail13_kernel_agentINS1_15__reduce_by_key16ReduceByKeyAgentINS0_6detail15normal_iteratorINS0_10device_ptrIiEEEESB_SB_SB_N4cuda3std3__48equal_toIiEENSE_4plusIiEEPiiEEJSB_SB_SB_SB_SJ_N3cub18CUB_300001_SM_100024ReduceByKeyScanTileStateIiiLb1EEESG_SI_iiEEEvDpT0__param_0[8],
	.param .align 8 .b8 _ZN6thrust24THRUST_300001_SM_1000_NS8cuda_cub4core6detail13_kernel_agentINS1_15__reduce_by_key16ReduceByKeyAgentINS0_6detail15normal_iteratorINS0_10device_ptrIiEEEESB_SB_SB_N4cuda3std3__48equal_toIiEENSE_4plusIiEEPiiEEJSB_SB_SB_SB_SJ_N3cub18CUB_300001_SM_100024ReduceByKeyScanTileStateIiiLb1EEESG_SI_iiEEEvDpT0__param_1[8],
	.param .align 8 .b8 _ZN6thrust24THRUST_300001_SM_1000_NS8cuda_cub4core6detail13_kernel_agentINS1_15__reduce_by_key16ReduceByKeyAgentINS0_6detail15normal_iteratorINS0_10device_ptrIiEEEESB_SB_SB_N4cuda3std3__48equal_toIiEENSE_4plusIiEEPiiEEJSB_SB_SB_SB_SJ_N3cub18CUB_300001_SM_100024ReduceByKeyScanTileStateIiiLb1EEESG_SI_iiEEEvDpT0__param_2[8],
	.param .align 8 .b8 _ZN6thrust24THRUST_300001_SM_1000_NS8cuda_cub4core6detail13_kernel_agentINS1_15__reduce_by_key16ReduceByKeyAgentINS0_6detail15normal_iteratorINS0_10device_ptrIiEEEESB_SB_SB_N4cuda3std3__48equal_toIiEENSE_4plusIiEEPiiEEJSB_SB_SB_SB_SJ_N3cub18CUB_300001_SM_100024ReduceByKeyScanTileStateIiiLb1EEESG_SI_iiEEEvDpT0__param_3[8],
	.param .u64 .ptr .align 1 _ZN6thrust24THRUST_300001_SM_1000_NS8cuda_cub4core6detail13_kernel_agentINS1_15__reduce_by_key16ReduceByKeyAgentINS0_6detail15normal_iteratorINS0_10device_ptrIiEEEESB_SB_SB_N4cuda3std3__48equal_toIiEENSE_4plusIiEEPiiEEJSB_SB_SB_SB_SJ_N3cub18CUB_300001_SM_100024ReduceByKeyScanTileStateIiiLb1EEESG_SI_iiEEEvDpT0__param_4,
	.param .align 8 .b8 _ZN6thrust24THRUST_300001_SM_1000_NS8cuda_cub4core6detail13_kernel_agentINS1_15__reduce_by_key16ReduceByKeyAgentINS0_6detail15normal_iteratorINS0_10device_ptrIiEEEESB_SB_SB_N4cuda3std3__48equal_toIiEENSE_4plusIiEEPiiEEJSB_SB_SB_SB_SJ_N3cub18CUB_300001_SM_100024ReduceByKeyScanTileStateIiiLb1EEESG_SI_iiEEEvDpT0__param_5[8],
	.param .align 1 .b8 _ZN6thrust24THRUST_300001_SM_1000_NS8cuda_cub4core6detail13_kernel_agentINS1_15__reduce_by_key16ReduceByKeyAgentINS0_6detail15normal_iteratorINS0_10device_ptrIiEEEESB_SB_SB_N4cuda3std3__48equal_toIiEENSE_4plusIiEEPiiEEJSB_SB_SB_SB_SJ_N3cub18CUB_300001_SM_100024ReduceByKeyScanTileStateIiiLb1EEESG_SI_iiEEEvDpT0__param_6[1],
	.param .align 1 .b8 _ZN6thrust24THRUST_300001_SM_1000_NS8cuda_cub4core6detail13_kernel_agentINS1_15__reduce_by_key16ReduceByKeyAgentINS0_6detail15normal_iteratorINS0_10device_ptrIiEEEESB_SB_SB_N4cuda3std3__48equal_toIiEENSE_4plusIiEEPiiEEJSB_SB_SB_SB_SJ_N3cub18CUB_300001_SM_100024ReduceByKeyScanTileStateIiiLb1EEESG_SI_iiEEEvDpT0__param_7[1],
	.param .u32 _ZN6thrust24THRUST_300001_SM_1000_NS8cuda_cub4core6detail13_kernel_agentINS1_15__reduce_by_key16ReduceByKeyAgentINS0_6detail15normal_iteratorINS0_10device_ptrIiEEEESB_SB_SB_N4cuda3std3__48equal_toIiEENSE_4plusIiEEPiiEEJSB_SB_SB_SB_SJ_N3cub18CUB_300001_SM_100024ReduceByKeyScanTileStateIiiLb1EEESG_SI_iiEEEvDpT0__param_8,
	.param .u32 _ZN6thrust24THRUST_300001_SM_1000_NS8cuda_cub4core6detail13_kernel_agentINS1_15__reduce_by_key16ReduceByKeyAgentINS0_6detail15normal_iteratorINS0_10device_ptrIiEEEESB_SB_SB_N4cuda3std3__48equal_toIiEENSE_4plusIiEEPiiEEJSB_SB_SB_SB_SJ_N3cub18CUB_300001_SM_100024ReduceByKeyScanTileStateIiiLb1EEESG_SI_iiEEEvDpT0__param_9
)
.maxntid 256
{
	.reg .pred 	%p<468>;
	.reg .b32 	%r<1954>;
	.reg .b64 	%rd<340>;

	ld.param.u64 	%rd1, [_ZN6thrust24THRUST_300001_SM_1000_NS8cuda_cub4core6detail13_kernel_agentINS1_15__reduce_by_key16ReduceByKeyAgentINS0_6detail15normal_iteratorINS0_10device_ptrIiEEEESB_SB_SB_N4cuda3std3__48equal_toIiEENSE_4plusIiEEPiiEEJSB_SB_SB_SB_SJ_N3cub18CUB_300001_SM_100024ReduceByKeyScanTileStateIiiLb1EEESG_SI_iiEEEvDpT0__param_5];
	ld.param.u64 	%rd2, [_ZN6thrust24THRUST_300001_SM_1000_NS8cuda_cub4core6detail13_kernel_agentINS1_15__reduce_by_key16ReduceByKeyAgentINS0_6detail15normal_iteratorINS0_10device_ptrIiEEEESB_SB_SB_N4cuda3std3__48equal_toIiEENSE_4plusIiEEPiiEEJSB_SB_SB_SB_SJ_N3cub18CUB_300001_SM_100024ReduceByKeyScanTileStateIiiLb1EEESG_SI_iiEEEvDpT0__param_0];
	ld.param.u64 	%rd3, [_ZN6thrust24THRUST_300001_SM_1000_NS8cuda_cub4core6detail13_kernel_agentINS1_15__reduce_by_key16ReduceByKeyAgentINS0_6detail15normal_iteratorINS0_10device_ptrIiEEEESB_SB_SB_N4cuda3std3__48equal_toIiEENSE_4plusIiEEPiiEEJSB_SB_SB_SB_SJ_N3cub18CUB_300001_SM_100024ReduceByKeyScanTileStateIiiLb1EEESG_SI_iiEEEvDpT0__param_1];
	ld.param.u64 	%rd58, [_ZN6thrust24THRUST_300001_SM_1000_NS8cuda_cub4core6detail13_kernel_agentINS1_15__reduce_by_key16ReduceByKeyAgentINS0_6detail15normal_iteratorINS0_10device_ptrIiEEEESB_SB_SB_N4cuda3std3__48equal_toIiEENSE_4plusIiEEPiiEEJSB_SB_SB_SB_SJ_N3cub18CUB_300001_SM_100024ReduceByKeyScanTileStateIiiLb1EEESG_SI_iiEEEvDpT0__param_3];
	ld.param.u64 	%rd59, [_ZN6thrust24THRUST_300001_SM_1000_NS8cuda_cub4core6detail13_kernel_agentINS1_15__reduce_by_key16ReduceByKeyAgentINS0_6detail15normal_iteratorINS0_10device_ptrIiEEEESB_SB_SB_N4cuda3std3__48equal_toIiEENSE_4plusIiEEPiiEEJSB_SB_SB_SB_SJ_N3cub18CUB_300001_SM_100024ReduceByKeyScanTileStateIiiLb1EEESG_SI_iiEEEvDpT0__param_2];
	ld.param.u32 	%r443, [_ZN6thrust24THRUST_300001_SM_1000_NS8cuda_cub4core6detail13_kernel_agentINS1_15__reduce_by_key16ReduceByKeyAgentINS0_6detail15normal_iteratorINS0_10device_ptrIiEEEESB_SB_SB_N4cuda3std3__48equal_toIiEENSE_4plusIiEEPiiEEJSB_SB_SB_SB_SJ_N3cub18CUB_300001_SM_100024ReduceByKeyScanTileStateIiiLb1EEESG_SI_iiEEEvDpT0__param_8];
	cvta.to.global.u64 	%rd4, %rd59;
	cvta.to.global.u64 	%rd5, %rd58;
	mov.u32 	%r1, %ctaid.x;
	mul.lo.s32 	%r2, %r1, 2304;
	sub.s32 	%r3, %r443, %r2;
	setp.lt.s32 	%p12, %r3, 2305;
	@%p12 bra 	$L__BB6_122;
	setp.ne.s32 	%p288, %r1, 0;
	@%p288 bra 	$L__BB6_52;
	mov.u32 	%r1876, %tid.x;
	and.b32  	%r1628, %r1876, 31;
	and.b32  	%r1629, %r1876, 992;
	add.s32 	%r1630, %r2, %r1628;
	mad.lo.s32 	%r1631, %r1629, 9, %r1630;
	mul.wide.u32 	%rd294, %r1631, 4;
	add.s64 	%rd276, %rd2, %rd294;
	// begin inline asm
	ld.global.nc.u32 %r1607, [%rd276];
	// end inline asm
	add.s64 	%rd277, %rd276, 128;
	// begin inline asm
	ld.global.nc.u32 %r1608, [%rd277];
	// end inline asm
	add.s64 	%rd278, %rd276, 256;
	// begin inline asm
	ld.global.nc.u32 %r1609, [%rd278];
	// end inline asm
	add.s64 	%rd279, %rd276, 384;
	// begin inline asm
	ld.global.nc.u32 %r1610, [%rd279];
	// end inline asm
	add.s64 	%rd280, %rd276, 512;
	// begin inline asm
	ld.global.nc.u32 %r1611, [%rd280];
	// end inline asm
	add.s64 	%rd281, %rd276, 640;
	// begin inline asm
	ld.global.nc.u32 %r1612, [%rd281];
	// end inline asm
	add.s64 	%rd282, %rd276, 768;
	// begin inline asm
	ld.global.nc.u32 %r1613, [%rd282];
	// end inline asm
	add.s64 	%rd283, %rd276, 896;
	// begin inline asm
	ld.global.nc.u32 %r1614, [%rd283];
	// end inline asm
	add.s64 	%rd284, %rd276, 1024;
	// begin inline asm
	ld.global.nc.u32 %r1615, [%rd284];
	// end inline asm
	// begin inline asm
	mov.u32 %r1616, %laneid;
	// end inline asm
	shr.u32 	%r6, %r1876, 5;
	mad.lo.s32 	%r1632, %r6, 288, %r1616;
	shl.b32 	%r1633, %r1632, 2;
	mov.u32 	%r1634, _ZN6thrust24THRUST_300001_SM_1000_NS8cuda_cub4core6detail5shmemE;
	add.s32 	%r1635, %r1634, %r1633;
	st.shared.u32 	[%r1635], %r1607;
	st.shared.u32 	[%r1635+128], %r1608;
	st.shared.u32 	[%r1635+256], %r1609;
	st.shared.u32 	[%r1635+384], %r1610;
	st.shared.u32 	[%r1635+512], %r1611;
	st.shared.u32 	[%r1635+640], %r1612;
	st.shared.u32 	[%r1635+768], %r1613;
	st.shared.u32 	[%r1635+896], %r1614;
	st.shared.u32 	[%r1635+1024], %r1615;
	bar.warp.sync 	-1;
	shl.b32 	%r1636, %r1616, 5;
	add.s32 	%r1637, %r1635, %r1636;
	ld.shared.u32 	%r7, [%r1637];
	ld.shared.u32 	%r8, [%r1637+4];
	ld.shared.u32 	%r9, [%r1637+8];
	ld.shared.u32 	%r10, [%r1637+12];
	ld.shared.u32 	%r11, [%r1637+16];
	ld.shared.u32 	%r12, [%r1637+20];
	ld.shared.u32 	%r13, [%r1637+24];
	ld.shared.u32 	%r14, [%r1637+28];
	ld.shared.u32 	%r15, [%r1637+32];
	bar.sync 	0;
	add.s64 	%rd285, %rd3, %rd294;
	// begin inline asm
	ld.global.nc.u32 %r1617, [%rd285];
	// end inline asm
	add.s64 	%rd286, %rd285, 128;
	// begin inline asm
	ld.global.nc.u32 %r1618, [%rd286];
	// end inline asm
	add.s64 	%rd287, %rd285, 256;
	// begin inline asm
	ld.global.nc.u32 %r1619, [%rd287];
	// end inline asm
	add.s64 	%rd288, %rd285, 384;
	// begin inline asm
	ld.global.nc.u32 %r1620, [%rd288];
	// end inline asm
	add.s64 	%rd289, %rd285, 512;
	// begin inline asm
	ld.global.nc.u32 %r1621, [%rd289];
	// end inline asm
	add.s64 	%rd290, %rd285, 640;
	// begin inline asm
	ld.global.nc.u32 %r1622, [%rd290];
	// end inline asm
	add.s64 	%rd291, %rd285, 768;
	// begin inline asm
	ld.global.nc.u32 %r1623, [%rd291];
	// end inline asm
	add.s64 	%rd292, %rd285, 896;
	// begin inline asm
	ld.global.nc.u32 %r1624, [%rd292];
	// end inline asm
	add.s64 	%rd293, %rd285, 1024;
	// begin inline asm
	ld.global.nc.u32 %r1625, [%rd293];
	// end inline asm
	st.shared.u32 	[%r1635], %r1617;
	st.shared.u32 	[%r1635+128], %r1618;
	st.shared.u32 	[%r1635+256], %r1619;
	st.shared.u32 	[%r1635+384], %r1620;
	st.shared.u32 	[%r1635+512], %r1621;
	st.shared.u32 	[%r1635+640], %r1622;
	st.shared.u32 	[%r1635+768], %r1623;
	st.shared.u32 	[%r1635+896], %r1624;
	st.shared.u32 	[%r1635+1024], %r1625;
	bar.warp.sync 	-1;
	ld.shared.u32 	%r16, [%r1637];
	ld.shared.u32 	%r17, [%r1637+4];
	ld.shared.u32 	%r18, [%r1637+8];
	ld.shared.u32 	%r19, [%r1637+12];
	ld.shared.u32 	%r20, [%r1637+16];
	ld.shared.u32 	%r21, [%r1637+20];
	ld.shared.u32 	%r22, [%r1637+24];
	ld.shared.u32 	%r23, [%r1637+28];
	ld.shared.u32 	%r24, [%r1637+32];
	bar.sync 	0;
	shl.b32 	%r1638, %r1876, 2;
	add.s32 	%r1639, %r1634, %r1638;
	add.s32 	%r25, %r1639, 1148;
	st.shared.u32 	[%r1639+1148], %r15;
	bar.sync 	0;
	setp.eq.s32 	%p398, %r1876, 0;
	mov.b32 	%r1870, 0;
	@%p398 bra 	$L__BB6_4;
	ld.shared.u32 	%r1871, [%r25+-4];
	setp.ne.s32 	%p399, %r1871, %r7;
	selp.u32 	%r1870, 1, 0, %p399;
$L__BB6_4:
	setp.ne.s32 	%p400, %r7, %r8;
	selp.u32 	%r1700, 1, 0, %p400;
	setp.ne.s32 	%p401, %r8, %r9;
	selp.u32 	%r1701, 1, 0, %p401;
	setp.ne.s32 	%p402, %r9, %r10;
	selp.u32 	%r1702, 1, 0, %p402;
	setp.ne.s32 	%p403, %r10, %r11;
	selp.u32 	%r1703, 1, 0, %p403;
	setp.ne.s32 	%p404, %r11, %r12;
	selp.u32 	%r1704, 1, 0, %p404;
	setp.ne.s32 	%p405, %r12, %r13;
	selp.u32 	%r1705, 1, 0, %p405;
	setp.ne.s32 	%p406, %r13, %r14;
	selp.u32 	%r1706, 1, 0, %p406;
	setp.ne.s32 	%p407, %r14, %r15;
	selp.u32 	%r1707, 1, 0, %p407;
	add.s32 	%r1708, %r1870, %r1700;
	selp.b32 	%r1709, 0, %r16, %p400;
	add.s32 	%r1710, %r17, %r1709;
	add.s32 	%r30, %r1708, %r1701;
	selp.b32 	%r1711, 0, %r1710, %p401;
	add.s32 	%r1712, %r18, %r1711;
	add.s32 	%r31, %r30, %r1702;
	selp.b32 	%r1713, 0, %r1712, %p402;
	add.s32 	%r1714, %r19, %r1713;
	add.s32 	%r1715, %r31, %r1703;
	selp.b32 	%r1716, 0, %r1714, %p403;
	add.s32 	%r1717, %r20, %r1716;
	add.s32 	%r1718, %r1715, %r1704;
	selp.b32 	%r1719, 0, %r1717, %p404;
	add.s32 	%r1720, %r21, %r1719;
	add.s32 	%r32, %r1718, %r1705;
	selp.b32 	%r1721, 0, %r1720, %p405;
	add.s32 	%r1722, %r22, %r1721;
	add.s32 	%r33, %r32, %r1706;
	selp.b32 	%r1723, 0, %r1722, %p406;
	add.s32 	%r1724, %r23, %r1723;
	add.s32 	%r1641, %r33, %r1707;
	selp.b32 	%r1725, 0, %r1724, %p407;
	add.s32 	%r1646, %r24, %r1725;
	mov.b32 	%r1697, 1;
	mov.b32 	%r1698, 0;
	mov.b32 	%r1699, -1;
	// begin inline asm
	shfl.sync.up.b32 %r1640, %r1641, %r1697, %r1698, %r1699;
	// end inline asm
	// begin inline asm
	shfl.sync.up.b32 %r1645, %r1646, %r1697, %r1698, %r1699;
	// end inline asm
	setp.eq.s32 	%p408, %r1641, 0;
	selp.b32 	%r1726, %r1645, 0, %p408;
	setp.lt.s32 	%p409, %r1616, 1;
	selp.b32 	%r1727, 0, %r1726, %p409;
	add.s32 	%r1656, %r1727, %r1646;
	selp.b32 	%r1728, 0, %r1640, %p409;
	add.s32 	%r1651, %r1728, %r1641;
	mov.b32 	%r1657, 2;
	// begin inline asm
	shfl.sync.up.b32 %r1650, %r1651, %r1657, %r1698, %r1699;
	// end inline asm
	// begin inline asm
	shfl.sync.up.b32 %r1655, %r1656, %r1657, %r1698, %r1699;
	// end inline asm
	setp.eq.s32 	%p410, %r1651, 0;
	selp.b32 	%r1729, %r1655, 0, %p410;
	setp.lt.s32 	%p411, %r1616, 2;
	selp.b32 	%r1730, 0, %r1729, %p411;
	add.s32 	%r1666, %r1730, %r1656;
	selp.b32 	%r1731, 0, %r1650, %p411;
	add.s32 	%r1661, %r1731, %r1651;
	mov.b32 	%r1667, 4;
	// begin inline asm
	shfl.sync.up.b32 %r1660, %r1661, %r1667, %r1698, %r1699;
	// end inline asm
	// begin inline asm
	shfl.sync.up.b32 %r1665, %r1666, %r1667, %r1698, %r1699;
	// end inline asm
	setp.eq.s32 	%p412, %r1661, 0;
	selp.b32 	%r1732, %r1665, 0, %p412;
	setp.lt.s32 	%p413, %r1616, 4;
	selp.b32 	%r1733, 0, %r1732, %p413;
	add.s32 	%r1676, %r1733, %r1666;
	selp.b32 	%r1734, 0, %r1660, %p413;
	add.s32 	%r1671, %r1734, %r1661;
	mov.b32 	%r1677, 8;
	// begin inline asm
	shfl.sync.up.b32 %r1670, %r1671, %r1677, %r1698, %r1699;
	// end inline asm
	// begin inline asm
	shfl.sync.up.b32 %r1675, %r1676, %r1677, %r1698, %r1699;
	// end inline asm
	setp.eq.s32 	%p414, %r1671, 0;
	selp.b32 	%r1735, %r1675, 0, %p414;
	setp.lt.s32 	%p415, %r1616, 8;
	selp.b32 	%r1736, 0, %r1735, %p415;
	add.s32 	%r1686, %r1736, %r1676;
	selp.b32 	%r1737, 0, %r1670, %p415;
	add.s32 	%r1681, %r1737, %r1671;
	mov.b32 	%r1687, 16;
	// begin inline asm
	shfl.sync.up.b32 %r1680, %r1681, %r1687, %r1698, %r1699;
	// end inline asm
	// begin inline asm
	shfl.sync.up.b32 %r1685, %r1686, %r1687, %r1698, %r1699;
	// end inline asm
	setp.eq.s32 	%p416, %r1681, 0;
	selp.b32 	%r1738, %r1685, 0, %p416;
	setp.lt.s32 	%p417, %r1616, 16;
	selp.b32 	%r1739, 0, %r1738, %p417;
	add.s32 	%r1696, %r1739, %r1686;
	selp.b32 	%r1740, 0, %r1680, %p417;
	add.s32 	%r1691, %r1740, %r1681;
	// begin inline asm
	shfl.sync.up.b32 %r1690, %r1691, %r1697, %r1698, %r1699;
	// end inline asm
	// begin inline asm
	shfl.sync.up.b32 %r1695, %r1696, %r1697, %r1698, %r1699;
	// end inline asm
	setp.ne.s32 	%p418, %r1616, 31;
	@%p418 bra 	$L__BB6_6;
	shl.b32 	%r1741, %r6, 3;
	mov.u32 	%r1742, _ZN6thrust24THRUST_300001_SM_1000_NS8cuda_cub4core6detail5shmemE;
	add.s32 	%r1743, %r1742, %r1741;
	st.shared.v2.u32 	[%r1743], {%r1691, %r1696};
$L__BB6_6:
	setp.ne.s32 	%p419, %r13, %r14;
	setp.ne.s32 	%p420, %r12, %r13;
	setp.ne.s32 	%p421, %r11, %r12;
	setp.ne.s32 	%p422, %r10, %r11;
	setp.ne.s32 	%p423, %r9, %r10;
	setp.ne.s32 	%p424, %r8, %r9;
	setp.ne.s32 	%p425, %r7, %r8;
	setp.ne.s32 	%p426, %r1876, 0;
	bar.sync 	0;
	ld.shared.v4.u32 	{%r38, %r1744, %r39, %r1745}, [_ZN6thrust24THRUST_300001_SM_1000_NS8cuda_cub4core6detail5shmemE];
	shr.u32 	%r1746, %r1876, 5;
	add.s32 	%r1747, %r39, %r38;
	setp.eq.s32 	%p427, %r39, 0;
	selp.b32 	%r1748, %r1744, 0, %p427;
	add.s32 	%r1749, %r1748, %r1745;
	setp.eq.s32 	%p428, %r1746, 2;
	selp.b32 	%r1750, %r1749, %r1744, %p428;
	selp.b32 	%r1751, %r1747, %r38, %p428;
	ld.shared.v4.u32 	{%r40, %r1752, %r41, %r1753}, [_ZN6thrust24THRUST_300001_SM_1000_NS8cuda_cub4core6detail5shmemE+16];
	add.s32 	%r1754, %r40, %r1747;
	setp.eq.s32 	%p429, %r40, 0;
	selp.b32 	%r1755, %r1749, 0, %p429;
	add.s32 	%r1756, %r1755, %r1752;
	setp.eq.s32 	%p430, %r1746, 3;
	selp.b32 	%r1757, %r1756, %r1750, %p430;
	selp.b32 	%r1758, %r1754, %r1751, %p430;
	add.s32 	%r1759, %r41, %r1754;
	setp.eq.s32 	%p431, %r41, 0;
	selp.b32 	%r1760, %r1756, 0, %p431;
	add.s32 	%r1761, %r1760, %r1753;
	setp.eq.s32 	%p432, %r1746, 4;
	selp.b32 	%r1762, %r1761, %r1757, %p432;
	selp.b32 	%r1763, %r1759, %r1758, %p432;
	ld.shared.v4.u32 	{%r42, %r1764, %r43, %r1765}, [_ZN6thrust24THRUST_300001_SM_1000_NS8cuda_cub4core6detail5shmemE+32];
	add.s32 	%r1766, %r42, %r1759;
	setp.eq.s32 	%p433, %r42, 0;
	selp.b32 	%r1767, %r1761, 0, %p433;
	add.s32 	%r1768, %r1767, %r1764;
	setp.eq.s32 	%p434, %r1746, 5;
	selp.b32 	%r1769, %r1768, %r1762, %p434;
	selp.b32 	%r1770, %r1766, %r1763, %p434;
	add.s32 	%r1771, %r43, %r1766;
	setp.eq.s32 	%p435, %r43, 0;
	selp.b32 	%r1772, %r1768, 0, %p435;
	add.s32 	%r1773, %r1772, %r1765;
	setp.eq.s32 	%p436, %r1746, 6;
	selp.b32 	%r1774, %r1773, %r1769, %p436;
	selp.b32 	%r1775, %r1771, %r1770, %p436;
	ld.shared.v4.u32 	{%r44, %r1776, %r45, %r1777}, [_ZN6thrust24THRUST_300001_SM_1000_NS8cuda_cub4core6detail5shmemE+48];
	add.s32 	%r1778, %r44, %r1771;
	setp.eq.s32 	%p437, %r44, 0;
	selp.b32 	%r1779, %r1773, 0, %p437;
	add.s32 	%r1780, %r1779, %r1776;
	setp.eq.s32 	%p438, %r1746, 7;
	selp.b32 	%r1781, %r1780, %r1774, %p438;
	selp.b32 	%r1782, %r1778, %r1775, %p438;
	setp.eq.s32 	%p439, %r45, 0;
	selp.b32 	%r1783, %r1780, 0, %p439;
	add.s32 	%r46, %r1783, %r1777;
	setp.lt.u32 	%p440, %r1876, 32;
	selp.b32 	%r1784, 0, %r1781, %p440;
	selp.b32 	%r1785, 0, %r1782, %p440;
	setp.eq.s32 	%p441, %r1690, 0;
	selp.b32 	%r1786, %r1784, 0, %p441;
	add.s32 	%r1787, %r1786, %r1695;
	setp.eq.s32 	%p442, %r1616, 0;
	selp.b32 	%r47, %r1784, %r1787, %p442;
	selp.b32 	%r1788, 0, %r1690, %p442;
	add.s32 	%r48, %r1785, %r1788;
	add.s32 	%r49, %r48, %r1870;
	setp.eq.s32 	%p443, %r1870, 0;
	selp.b32 	%r1789, %r47, 0, %p443;
	add.s32 	%r50, %r1789, %r16;
	selp.u32 	%r1790, 1, 0, %p425;
	add.s32 	%r1791, %r1870, %r1790;
	add.s32 	%r51, %r1791, %r48;
	selp.b32 	%r1792, 0, %r50, %p425;
	add.s32 	%r52, %r17, %r1792;
	add.s32 	%r53, %r30, %r48;
	selp.b32 	%r1793, 0, %r52, %p424;
	add.s32 	%r54, %r18, %r1793;
	add.s32 	%r55, %r31, %r48;
	selp.b32 	%r1794, 0, %r54, %p423;
	add.s32 	%r56, %r19, %r1794;
	selp.u32 	%r1795, 1, 0, %p422;
	add.s32 	%r57, %r55, %r1795;
	selp.b32 	%r1796, 0, %r56, %p422;
	add.s32 	%r58, %r20, %r1796;
	selp.u32 	%r1797, 1, 0, %p421;
	add.s32 	%r59, %r57, %r1797;
	selp.b32 	%r1798, 0, %r58, %p421;
	add.s32 	%r60, %r21, %r1798;
	add.s32 	%r61, %r32, %r48;
	selp.b32 	%r1799, 0, %r60, %p420;
	add.s32 	%r62, %r22, %r1799;
	add.s32 	%r63, %r33, %r48;
	selp.b32 	%r1800, 0, %r62, %p419;
	add.s32 	%r64, %r23, %r1800;
	@%p426 bra 	$L__BB6_8;
	add.s32 	%r1801, %r39, %r38;
	add.s32 	%r1802, %r40, %r1801;
	add.s32 	%r1803, %r41, %r1802;
	add.s32 	%r1804, %r42, %r1803;
	add.s32 	%r1805, %r43, %r1804;
	add.s32 	%r1806, %r44, %r1805;
	add.s32 	%r1807, %r45, %r1806;
	mov.b64 	%rd296, {%r1807, %r46};
	add.s64 	%rd295, %rd1, 512;
	mov.b64 	%rd297, 101;
	// begin inline asm
	st.relaxed.gpu.v2.u64 [%rd295], {%rd296, %rd297};
	// end inline asm
$L__BB6_8:
	add.s32 	%r1808, %r39, %r38;
	add.s32 	%r1809, %r40, %r1808;
	add.s32 	%r1810, %r41, %r1809;
	add.s32 	%r1811, %r42, %r1810;
	add.s32 	%r1812, %r43, %r1811;
	add.s32 	%r1813, %r44, %r1812;
	add.s32 	%r65, %r45, %r1813;
	setp.lt.s32 	%p444, %r65, 257;
	@%p444 bra 	$L__BB6_34;
	bar.sync 	0;
	@%p443 bra 	$L__BB6_11;
	shl.b32 	%r1814, %r48, 3;
	mov.u32 	%r1815, _ZN6thrust24THRUST_300001_SM_1000_NS8cuda_cub4core6detail5shmemE;
	add.s32 	%r1816, %r1815, %r1814;
	st.shared.v2.u32 	[%r1816], {%r1871, %r47};
$L__BB6_11:
	setp.eq.s32 	%p455, %r7, %r8;
	@%p455 bra 	$L__BB6_13;
	shl.b32 	%r1817, %r49, 3;
	mov.u32 	%r1818, _ZN6thrust24THRUST_300001_SM_1000_NS8cuda_cub4core6detail5shmemE;
	add.s32 	%r1819, %r1818, %r1817;
	st.shared.v2.u32 	[%r1819], {%r7, %r50};
$L__BB6_13:
	setp.eq.s32 	%p456, %r8, %r9;
	@%p456 bra 	$L__BB6_15;
	shl.b32 	%r1820, %r51, 3;
	mov.u32 	%r1821, _ZN6thrust24THRUST_300001_SM_1000_NS8cuda_cub4core6detail5shmemE;
	add.s32 	%r1822, %r1821, %r1820;
	st.shared.v2.u32 	[%r1822], {%r8, %r52};
$L__BB6_15:
	setp.eq.s32 	%p457, %r9, %r10;
	@%p457 bra 	$L__BB6_17;
	shl.b32 	%r1823, %r53, 3;
	mov.u32 	%r1824, _ZN6thrust24THRUST_300001_SM_1000_NS8cuda_cub4core6detail5shmemE;
	add.s32 	%r1825, %r1824, %r1823;
	st.shared.v2.u32 	[%r1825], {%r9, %r54};
$L__BB6_17:
	setp.eq.s32 	%p458, %r10, %r11;
	@%p458 bra 	$L__BB6_19;
	shl.b32 	%r1826, %r55, 3;
	mov.u32 	%r1827, _ZN6thrust24THRUST_300001_SM_1000_NS8cuda_cub4core6detail5shmemE;
	add.s32 	%r1828, %r1827, %r1826;
	st.shared.v2.u32 	[%r1828], {%r10, %r56};
$L__BB6_19:
	setp.eq.s32 	%p459, %r11, %r12;
	@%p459 bra 	$L__BB6_21;
	shl.b32 	%r1829, %r57, 3;
	mov.u32 	%r1830, _ZN6thrust24THRUST_300001_SM_1000_NS8cuda_cub4core6detail5shmemE;
	add.s32 	%r1831, %r1830, %r1829;
	st.shared.v2.u32 	[%r1831], {%r11, %r58};
$L__BB6_21:
	setp.eq.s32 	%p460, %r12, %r13;
	@%p460 bra 	$L__BB6_23;
	shl.b32 	%r1832, %r59, 3;
	mov.u32 	%r1833, _ZN6thrust24THRUST_300001_SM_1000_NS8cuda_cub4core6detail5shmemE;
	add.s32 	%r1834, %r1833, %r1832;
	st.shared.v2.u32 	[%r1834], {%r12, %r60};
$L__BB6_23:
	setp.eq.s32 	%p461, %r13, %r14;
	@%p461 bra 	$L__BB6_25;
	shl.b32 	%r1835, %r61, 3;
	mov.u32 	%r1836, _ZN6thrust24THRUST_300001_SM_1000_NS8cuda_cub4core6detail5shmemE;
	add.s32 	%r1837, %r1836, %r1835;
	st.shared.v2.u32 	[%r1837], {%r13, %r62};
$L__BB6_25:
	setp.eq.s32 	%p462, %r14, %r15;
	@%p462 bra 	$L__BB6_27;
	shl.b32 	%r1838, %r63, 3;
	mov.u32 	%r1839, _ZN6thrust24THRUST_300001_SM_1000_NS8cuda_cub4core6detail5shmemE;
	add.s32 	%r1840, %r1839, %r1838;
	st.shared.v2.u32 	[%r1840], {%r14, %r64};
$L__BB6_27:
	bar.sync 	0;
	setp.ge.u32 	%p463, %r1876, %r65;
	@%p463 bra 	$L__BB6_322;
	add.s32 	%r1841, %r39, %r40;
	add.s32 	%r1842, %r1841, %r41;
	add.s32 	%r1843, %r1842, %r42;
	add.s32 	%r1844, %r1843, %r43;
	add.s32 	%r1845, %r1844, %r44;
	add.s32 	%r1846, %r1845, %r45;
	add.s32 	%r1847, %r1846, %r38;
	not.b32 	%r1848, %r1876;
	add.s32 	%r66, %r1847, %r1848;
	and.b32  	%r1849, %r66, 768;
	setp.eq.s32 	%p464, %r1849, 768;
	@%p464 bra 	$L__BB6_31;
	shr.u32 	%r1850, %r66, 8;
	add.s32 	%r1851, %r1850, 1;
	and.b32  	%r1852, %r1851, 3;
	mul.wide.u32 	%rd325, %r1876, 4;
	add.s64 	%rd331, %rd5, %rd325;
	add.s64 	%rd330, %rd4, %rd325;
	shl.b32 	%r1853, %r1876, 3;
	mov.u32 	%r1854, _ZN6thrust24THRUST_300001_SM_1000_NS8cuda_cub4core6detail5shmemE;
	add.s32 	%r1873, %r1854, %r1853;
	neg.s32 	%r1872, %r1852;
	shl.b32 	%r1855, %r1851, 8;
	and.b32  	%r1856, %r1855, 768;
	add.s32 	%r1876, %r1876, %r1856;
$L__BB6_30:
	.pragma "nounroll";
	ld.shared.v2.u32 	{%r1857, %r1858}, [%r1873];
	st.global.u32 	[%rd330], %r1857;
	st.global.u32 	[%rd331], %r1858;
	add.s64 	%rd331, %rd331, 1024;
	add.s64 	%rd330, %rd330, 1024;
	add.s32 	%r1873, %r1873, 2048;
	add.s32 	%r1872, %r1872, 1;
	setp.ne.s32 	%p465, %r1872, 0;
	@%p465 bra 	$L__BB6_30;
$L__BB6_31:
	setp.lt.u32 	%p466, %r66, 768;
	@%p466 bra 	$L__BB6_322;
	mul.wide.u32 	%rd326, %r1876, 4;
	add.s64 	%rd327, %rd326, 2048;
	add.s64 	%rd333, %rd4, %rd327;
	add.s64 	%rd332, %rd5, %rd327;
	shl.b32 	%r1859, %r1876, 3;
	mov.u32 	%r1860, _ZN6thrust24THRUST_300001_SM_1000_NS8cuda_cub4core6detail5shmemE;
	add.s32 	%r1861, %r1859, %r1860;
	add.s32 	%r1875, %r1861, 4096;
$L__BB6_33:
	ld.shared.v2.u32 	{%r1862, %r1863}, [%r1875+-4096];
	st.global.u32 	[%rd333+-2048], %r1862;
	st.global.u32 	[%rd332+-2048], %r1863;
	ld.shared.v2.u32 	{%r1864, %r1865}, [%r1875+-2048];
	st.global.u32 	[%rd333+-1024], %r1864;
	st.global.u32 	[%rd332+-1024], %r1865;
	ld.shared.v2.u32 	{%r1866, %r1867}, [%r1875];
	st.global.u32 	[%rd333], %r1866;
	st.global.u32 	[%rd332], %r1867;
	ld.shared.v2.u32 	{%r1868, %r1869}, [%r1875+2048];
	st.global.u32 	[%rd333+1024], %r1868;
	st.global.u32 	[%rd332+1024], %r1869;
	add.s32 	%r1876, %r1876, 1024;
	add.s64 	%rd333, %rd333, 4096;
	add.s64 	%rd332, %rd332, 4096;
	add.s32 	%r1875, %r1875, 8192;
	setp.lt.s32 	%p467, %r1876, %r65;
	@%p467 bra 	$L__BB6_33;
	bra.uni 	$L__BB6_322;
$L__BB6_34:
	@%p443 bra 	$L__BB6_36;
	mul.wide.s32 	%rd298, %r48, 4;
	add.s64 	%rd299, %rd4, %rd298;
	st.global.u32 	[%rd299], %r1871;
	add.s64 	%rd300, %rd5, %rd298;
	st.global.u32 	[%rd300], %r47;
$L__BB6_36:
	setp.eq.s32 	%p446, %r7, %r8;
	@%p446 bra 	$L__BB6_38;
	mul.wide.s32 	%rd301, %r49, 4;
	add.s64 	%rd302, %rd4, %rd301;
	st.global.u32 	[%rd302], %r7;
	add.s64 	%rd303, %rd5, %rd301;
	st.global.u32 	[%rd303], %r50;
$L__BB6_38:
	setp.eq.s32 	%p447, %r8, %r9;
	@%p447 bra 	$L__BB6_40;
	mul.wide.s32 	%rd304, %r51, 4;
	add.s64 	%rd305, %rd4, %rd304;
	st.global.u32 	[%rd305], %r8;
	add.s64 	%rd306, %rd5, %rd304;
	st.global.u32 	[%rd306], %r52;
$L__BB6_40:
	setp.eq.s32 	%p448, %r9, %r10;
	@%p448 bra 	$L__BB6_42;
	mul.wide.s32 	%rd307, %r53, 4;
	add.s64 	%rd308, %rd4, %rd307;
	st.global.u32 	[%rd308], %r9;
	add.s64 	%rd309, %rd5, %rd307;
	st.global.u32 	[%rd309], %r54;
$L__BB6_42:
	setp.eq.s32 	%p449, %r10, %r11;
	@%p449 bra 	$L__BB6_44;
	mul.wide.s32 	%rd310, %r55, 4;
	add.s64 	%rd311, %rd4, %rd310;
	st.global.u32 	[%rd311], %r10;
	add.s64 	%rd312, %rd5, %rd310;
	st.global.u32 	[%rd312], %r56;
$L__BB6_44:
	setp.eq.s32 	%p450, %r11, %r12;
	@%p450 bra 	$L__BB6_46;
	mul.wide.s32 	%rd313, %r57, 4;
	add.s64 	%rd314, %rd4, %rd313;
	st.global.u32 	[%rd314], %r11;
	add.s64 	%rd315, %rd5, %rd313;
	st.global.u32 	[%rd315], %r58;
$L__BB6_46:
	setp.eq.s32 	%p451, %r12, %r13;
	@%p451 bra 	$L__BB6_48;
	mul.wide.s32 	%rd316, %r59, 4;
	add.s64 	%rd317, %rd4, %rd316;
	st.global.u32 	[%rd317], %r12;
	add.s64 	%rd318, %rd5, %rd316;
	st.global.u32 	[%rd318], %r60;
$L__BB6_48:
	setp.eq.s32 	%p452, %r13, %r14;
	@%p452 bra 	$L__BB6_50;
	mul.wide.s32 	%rd319, %r61, 4;
	add.s64 	%rd320, %rd4, %rd319;
	st.global.u32 	[%rd320], %r13;
	add.s64 	%rd321, %rd5, %rd319;
	st.global.u32 	[%rd321], %r62;
$L__BB6_50:
	setp.eq.s32 	%p453, %r14, %r15;
	@%p453 bra 	$L__BB6_322;
	mul.wide.s32 	%rd322, %r63, 4;
	add.s64 	%rd323, %rd4, %rd322;
	st.global.u32 	[%rd323], %r14;
	add.s64 	%rd324, %rd5, %rd322;
	st.global.u32 	[%rd324], %r64;
	bra.uni 	$L__BB6_322;
$L__BB6_52:
	mov.u32 	%r1892, %tid.x;
	and.b32  	%r1186, %r1892, 31;
	and.b32  	%r1187, %r1892, 992;
	add.s32 	%r1188, %r2, %r1186;
	mad.lo.s32 	%r81, %r1187, 9, %r1188;
	mul.wide.u32 	%rd211, %r81, 4;
	add.s64 	%rd202, %rd2, %rd211;
	// begin inline asm
	ld.global.nc.u32 %r1175, [%rd202];
	// end inline asm
	add.s64 	%rd203, %rd202, 128;
	// begin inline asm
	ld.global.nc.u32 %r1176, [%rd203];
	// end inline asm
	add.s64 	%rd204, %rd202, 256;
	// begin inline asm
	ld.global.nc.u32 %r1177, [%rd204];
	// end inline asm
	add.s64 	%rd205, %rd202, 384;
	// begin inline asm
	ld.global.nc.u32 %r1178, [%rd205];
	// end inline asm
	add.s64 	%rd206, %rd202, 512;
	// begin inline asm
	ld.global.nc.u32 %r1179, [%rd206];
	// end inline asm
	add.s64 	%rd207, %rd202, 640;
	// begin inline asm
	ld.global.nc.u32 %r1180, [%rd207];
	// end inline asm
	add.s64 	%rd208, %rd202, 768;
	// begin inline asm
	ld.global.nc.u32 %r1181, [%rd208];
	// end inline asm
	add.s64 	%rd209, %rd202, 896;
	// begin inline asm
	ld.global.nc.u32 %r1182, [%rd209];
	// end inline asm
	add.s64 	%rd210, %rd202, 1024;
	// begin inline asm
	ld.global.nc.u32 %r1183, [%rd210];
	// end inline asm
	// begin inline asm
	mov.u32 %r1184, %laneid;
	// end inline asm
	shr.u32 	%r83, %r1892, 5;
	mad.lo.s32 	%r1189, %r83, 288, %r1184;
	shl.b32 	%r1190, %r1189, 2;
	mov.u32 	%r1191, _ZN6thrust24THRUST_300001_SM_1000_NS8cuda_cub4core6detail5shmemE;
	add.s32 	%r84, %r1191, %r1190;
	st.shared.u32 	[%r84], %r1175;
	st.shared.u32 	[%r84+128], %r1176;
	st.shared.u32 	[%r84+256], %r1177;
	st.shared.u32 	[%r84+384], %r1178;
	st.shared.u32 	[%r84+512], %r1179;
	st.shared.u32 	[%r84+640], %r1180;
	st.shared.u32 	[%r84+768], %r1181;
	st.shared.u32 	[%r84+896], %r1182;
	st.shared.u32 	[%r84+1024], %r1183;
	bar.warp.sync 	-1;
	shl.b32 	%r1192, %r1184, 5;
	add.s32 	%r85, %r84, %r1192;
	ld.shared.u32 	%r86, [%r85];
	ld.shared.u32 	%r87, [%r85+4];
	ld.shared.u32 	%r88, [%r85+8];
	ld.shared.u32 	%r89, [%r85+12];
	ld.shared.u32 	%r90, [%r85+16];
	ld.shared.u32 	%r91, [%r85+20];
	ld.shared.u32 	%r92, [%r85+24];
	ld.shared.u32 	%r93, [%r85+28];
	ld.shared.u32 	%r94, [%r85+32];
	setp.ne.s32 	%p289, %r1892, 0;
	mov.b32 	%r1878, 0;
	@%p289 bra 	$L__BB6_54;
	mul.wide.u32 	%rd213, %r2, 4;
	add.s64 	%rd214, %rd2, %rd213;
	add.s64 	%rd212, %rd214, -4;
	// begin inline asm
	ld.global.nc.u32 %r1878, [%rd212];
	// end inline asm
$L__BB6_54:
	setp.eq.s32 	%p290, %r1892, 0;
	bar.sync 	0;
	add.s64 	%rd215, %rd3, %rd211;
	// begin inline asm
	ld.global.nc.u32 %r1194, [%rd215];
	// end inline asm
	add.s64 	%rd216, %rd215, 128;
	// begin inline asm
	ld.global.nc.u32 %r1195, [%rd216];
	// end inline asm
	add.s64 	%rd217, %rd215, 256;
	// begin inline asm
	ld.global.nc.u32 %r1196, [%rd217];
	// end inline asm
	add.s64 	%rd218, %rd215, 384;
	// begin inline asm
	ld.global.nc.u32 %r1197, [%rd218];
	// end inline asm
	add.s64 	%rd219, %rd215, 512;
	// begin inline asm
	ld.global.nc.u32 %r1198, [%rd219];
	// end inline asm
	add.s64 	%rd220, %rd215, 640;
	// begin inline asm
	ld.global.nc.u32 %r1199, [%rd220];
	// end inline asm
	add.s64 	%rd221, %rd215, 768;
	// begin inline asm
	ld.global.nc.u32 %r1200, [%rd221];
	// end inline asm
	add.s64 	%rd222, %rd215, 896;
	// begin inline asm
	ld.global.nc.u32 %r1201, [%rd222];
	// end inline asm
	add.s64 	%rd223, %rd215, 1024;
	// begin inline asm
	ld.global.nc.u32 %r1202, [%rd223];
	// end inline asm
	st.shared.u32 	[%r84], %r1194;
	st.shared.u32 	[%r84+128], %r1195;
	st.shared.u32 	[%r84+256], %r1196;
	st.shared.u32 	[%r84+384], %r1197;
	st.shared.u32 	[%r84+512], %r1198;
	st.shared.u32 	[%r84+640], %r1199;
	st.shared.u32 	[%r84+768], %r1200;
	st.shared.u32 	[%r84+896], %r1201;
	st.shared.u32 	[%r84+1024], %r1202;
	bar.warp.sync 	-1;
	ld.shared.u32 	%r97, [%r85];
	ld.shared.u32 	%r98, [%r85+4];
	ld.shared.u32 	%r99, [%r85+8];
	ld.shared.u32 	%r100, [%r85+12];
	ld.shared.u32 	%r101, [%r85+16];
	ld.shared.u32 	%r102, [%r85+20];
	ld.shared.u32 	%r103, [%r85+24];
	ld.shared.u32 	%r104, [%r85+28];
	ld.shared.u32 	%r105, [%r85+32];
	bar.sync 	0;
	shl.b32 	%r1203, %r1892, 2;
	add.s32 	%r1205, %r1191, %r1203;
	add.s32 	%r106, %r1205, 1148;
	st.shared.u32 	[%r1205+1148], %r94;
	bar.sync 	0;
	@%p290 bra 	$L__BB6_56;
	ld.shared.u32 	%r1878, [%r106+-4];
$L__BB6_56:
	setp.ne.s32 	%p291, %r1878, %r86;
	selp.u32 	%r1266, 1, 0, %p291;
	setp.ne.s32 	%p292, %r86, %r87;
	selp.u32 	%r1267, 1, 0, %p292;
	setp.ne.s32 	%p293, %r87, %r88;
	selp.u32 	%r1268, 1, 0, %p293;
	setp.ne.s32 	%p294, %r88, %r89;
	selp.u32 	%r1269, 1, 0, %p294;
	setp.ne.s32 	%p295, %r89, %r90;
	selp.u32 	%r1270, 1, 0, %p295;
	setp.ne.s32 	%p296, %r90, %r91;
	selp.u32 	%r1271, 1, 0, %p296;
	setp.ne.s32 	%p297, %r91, %r92;
	selp.u32 	%r1272, 1, 0, %p297;
	setp.ne.s32 	%p298, %r92, %r93;
	selp.u32 	%r1273, 1, 0, %p298;
	setp.ne.s32 	%p299, %r93, %r94;
	selp.u32 	%r1274, 1, 0, %p299;
	add.s32 	%r1275, %r1267, %r1266;
	selp.b32 	%r1276, 0, %r97, %p292;
	add.s32 	%r1277, %r98, %r1276;
	add.s32 	%r1278, %r1275, %r1268;
	selp.b32 	%r1279, 0, %r1277, %p293;
	add.s32 	%r1280, %r99, %r1279;
	add.s32 	%r1281, %r1278, %r1269;
	selp.b32 	%r1282, 0, %r1280, %p294;
	add.s32 	%r1283, %r100, %r1282;
	add.s32 	%r1284, %r1281, %r1270;
	selp.b32 	%r1285, 0, %r1283, %p295;
	add.s32 	%r1286, %r101, %r1285;
	add.s32 	%r1287, %r1284, %r1271;
	selp.b32 	%r1288, 0, %r1286, %p296;
	add.s32 	%r1289, %r102, %r1288;
	add.s32 	%r1290, %r1287, %r1272;
	selp.b32 	%r1291, 0, %r1289, %p297;
	add.s32 	%r1292, %r103, %r1291;
	add.s32 	%r1293, %r1290, %r1273;
	selp.b32 	%r1294, 0, %r1292, %p298;
	add.s32 	%r1295, %r104, %r1294;
	add.s32 	%r1207, %r1293, %r1274;
	selp.b32 	%r1296, 0, %r1295, %p299;
	add.s32 	%r1212, %r105, %r1296;
	mov.b32 	%r1263, 1;
	mov.b32 	%r1264, 0;
	mov.b32 	%r1265, -1;
	// begin inline asm
	shfl.sync.up.b32 %r1206, %r1207, %r1263, %r1264, %r1265;
	// end inline asm
	// begin inline asm
	shfl.sync.up.b32 %r1211, %r1212, %r1263, %r1264, %r1265;
	// end inline asm
	setp.eq.s32 	%p300, %r1207, 0;
	selp.b32 	%r1297, %r1211, 0, %p300;
	setp.lt.s32 	%p301, %r1184, 1;
	selp.b32 	%r1298, 0, %r1206, %p301;
	add.s32 	%r1217, %r1298, %r1207;
	selp.b32 	%r1299, 0, %r1297, %p301;
	add.s32 	%r1222, %r1299, %r1212;
	mov.b32 	%r1223, 2;
	// begin inline asm
	shfl.sync.up.b32 %r1216, %r1217, %r1223, %r1264, %r1265;
	// end inline asm
	// begin inline asm
	shfl.sync.up.b32 %r1221, %r1222, %r1223, %r1264, %r1265;
	// end inline asm
	setp.eq.s32 	%p302, %r1217, 0;
	selp.b32 	%r1300, %r1221, 0, %p302;
	setp.lt.s32 	%p303, %r1184, 2;
	selp.b32 	%r1301, 0, %r1216, %p303;
	add.s32 	%r1227, %r1301, %r1217;
	selp.b32 	%r1302, 0, %r1300, %p303;
	add.s32 	%r1232, %r1302, %r1222;
	mov.b32 	%r1233, 4;
	// begin inline asm
	shfl.sync.up.b32 %r1226, %r1227, %r1233, %r1264, %r1265;
	// end inline asm
	// begin inline asm
	shfl.sync.up.b32 %r1231, %r1232, %r1233, %r1264, %r1265;
	// end inline asm
	setp.eq.s32 	%p304, %r1227, 0;
	selp.b32 	%r1303, %r1231, 0, %p304;
	setp.lt.s32 	%p305, %r1184, 4;
	selp.b32 	%r1304, 0, %r1226, %p305;
	add.s32 	%r1237, %r1304, %r1227;
	selp.b32 	%r1305, 0, %r1303, %p305;
	add.s32 	%r1242, %r1305, %r1232;
	mov.b32 	%r1243, 8;
	// begin inline asm
	shfl.sync.up.b32 %r1236, %r1237, %r1243, %r1264, %r1265;
	// end inline asm
	// begin inline asm
	shfl.sync.up.b32 %r1241, %r1242, %r1243, %r1264, %r1265;
	// end inline asm
	setp.eq.s32 	%p306, %r1237, 0;
	selp.b32 	%r1306, %r1241, 0, %p306;
	setp.lt.s32 	%p307, %r1184, 8;
	selp.b32 	%r1307, 0, %r1236, %p307;
	add.s32 	%r1247, %r1307, %r1237;
	selp.b32 	%r1308, 0, %r1306, %p307;
	add.s32 	%r1252, %r1308, %r1242;
	mov.b32 	%r1253, 16;
	// begin inline asm
	shfl.sync.up.b32 %r1246, %r1247, %r1253, %r1264, %r1265;
	// end inline asm
	// begin inline asm
	shfl.sync.up.b32 %r1251, %r1252, %r1253, %r1264, %r1265;
	// end inline asm
	setp.eq.s32 	%p308, %r1247, 0;
	selp.b32 	%r1309, %r1251, 0, %p308;
	setp.lt.s32 	%p309, %r1184, 16;
	selp.b32 	%r1310, 0, %r1246, %p309;
	add.s32 	%r1257, %r1310, %r1247;
	selp.b32 	%r1311, 0, %r1309, %p309;
	add.s32 	%r1262, %r1311, %r1252;
	// begin inline asm
	shfl.sync.up.b32 %r1882, %r1257, %r1263, %r1264, %r1265;
	// end inline asm
	// begin inline asm
	shfl.sync.up.b32 %r1883, %r1262, %r1263, %r1264, %r1265;
	// end inline asm
	setp.ne.s32 	%p310, %r1184, 31;
	@%p310 bra 	$L__BB6_58;
	shl.b32 	%r1312, %r83, 3;
	mov.u32 	%r1313, _ZN6thrust24THRUST_300001_SM_1000_NS8cuda_cub4core6detail5shmemE;
	add.s32 	%r1314, %r1313, %r1312;
	st.shared.v2.u32 	[%r1314], {%r1257, %r1262};
$L__BB6_58:
	bar.sync 	0;
	ld.shared.v4.u32 	{%r1315, %r1316, %r1317, %r1318}, [_ZN6thrust24THRUST_300001_SM_1000_NS8cuda_cub4core6detail5shmemE];
	add.s32 	%r1319, %r1317, %r1315;
	setp.eq.s32 	%p311, %r1317, 0;
	selp.b32 	%r1320, %r1316, 0, %p311;
	add.s32 	%r1321, %r1320, %r1318;
	setp.eq.s32 	%p312, %r83, 2;
	selp.b32 	%r1322, %r1319, %r1315, %p312;
	selp.b32 	%r1323, %r1321, %r1316, %p312;
	ld.shared.v4.u32 	{%r1324, %r1325, %r1326, %r1327}, [_ZN6thrust24THRUST_300001_SM_1000_NS8cuda_cub4core6detail5shmemE+16];
	add.s32 	%r1328, %r1324, %r1319;
	setp.eq.s32 	%p313, %r1324, 0;
	selp.b32 	%r1329, %r1321, 0, %p313;
	add.s32 	%r1330, %r1329, %r1325;
	setp.eq.s32 	%p314, %r83, 3;
	selp.b32 	%r1331, %r1328, %r1322, %p314;
	selp.b32 	%r1332, %r1330, %r1323, %p314;
	add.s32 	%r1333, %r1326, %r1328;
	setp.eq.s32 	%p315, %r1326, 0;
	selp.b32 	%r1334, %r1330, 0, %p315;
	add.s32 	%r1335, %r1334, %r1327;
	setp.eq.s32 	%p316, %r83, 4;
	selp.b32 	%r1336, %r1333, %r1331, %p316;
	selp.b32 	%r1337, %r1335, %r1332, %p316;
	ld.shared.v4.u32 	{%r1338, %r1339, %r1340, %r1341}, [_ZN6thrust24THRUST_300001_SM_1000_NS8cuda_cub4core6detail5shmemE+32];
	add.s32 	%r1342, %r1338, %r1333;
	setp.eq.s32 	%p317, %r1338, 0;
	selp.b32 	%r1343, %r1335, 0, %p317;
	add.s32 	%r1344, %r1343, %r1339;
	setp.eq.s32 	%p318, %r83, 5;
	selp.b32 	%r1345, %r1342, %r1336, %p318;
	selp.b32 	%r1346, %r1344, %r1337, %p318;
	add.s32 	%r1347, %r1340, %r1342;
	setp.eq.s32 	%p319, %r1340, 0;
	selp.b32 	%r1348, %r1344, 0, %p319;
	add.s32 	%r1349, %r1348, %r1341;
	setp.eq.s32 	%p320, %r83, 6;
	selp.b32 	%r1350, %r1347, %r1345, %p320;
	selp.b32 	%r1351, %r1349, %r1346, %p320;
	ld.shared.v4.u32 	{%r1352, %r1353, %r1354, %r1355}, [_ZN6thrust24THRUST_300001_SM_1000_NS8cuda_cub4core6detail5shmemE+48];
	add.s32 	%r1356, %r1352, %r1347;
	setp.eq.s32 	%p321, %r1352, 0;
	selp.b32 	%r1357, %r1349, 0, %p321;
	add.s32 	%r1358, %r1357, %r1353;
	setp.eq.s32 	%p322, %r83, 7;
	selp.b32 	%r113, %r1356, %r1350, %p322;
	selp.b32 	%r114, %r1358, %r1351, %p322;
	add.s32 	%r115, %r1354, %r1356;
	setp.eq.s32 	%p323, %r1354, 0;
	selp.b32 	%r1359, %r1358, 0, %p323;
	add.s32 	%r116, %r1359, %r1355;
	setp.lt.u32 	%p324, %r1892, 32;
	@%p324 bra 	$L__BB6_60;
	setp.eq.s32 	%p325, %r1882, 0;
	selp.b32 	%r1360, %r114, 0, %p325;
	add.s32 	%r1361, %r1360, %r1883;
	setp.eq.s32 	%p326, %r1184, 0;
	selp.b32 	%r1362, 0, %r1882, %p326;
	add.s32 	%r1882, %r113, %r1362;
	selp.b32 	%r1883, %r114, %r1361, %p326;
	bra.uni 	$L__BB6_76;
$L__BB6_60:
	setp.ne.s32 	%p327, %r1892, 0;
	mul.wide.u32 	%rd225, %r1, 16;
	add.s64 	%rd18, %rd1, %rd225;
	@%p327 bra 	$L__BB6_62;
	st.shared.u32 	[_ZN6thrust24THRUST_300001_SM_1000_NS8cuda_cub4core6detail5shmemE+116], %r115;
	st.shared.u32 	[_ZN6thrust24THRUST_300001_SM_1000_NS8cuda_cub4core6detail5shmemE+120], %r116;
	mov.b64 	%rd227, {%r115, %r116};
	add.s64 	%rd226, %rd18, 512;
	mov.b64 	%rd228, 100;
	// begin inline asm
	st.relaxed.gpu.v2.u64 [%rd226], {%rd227, %rd228};
	// end inline asm
$L__BB6_62:
	mov.u32 	%r1363, %nctaid.x;
	setp.gt.u32 	%p328, %r1363, 499;
	@%p328 bra 	$L__BB6_64;
	membar.cta;
	bra.uni 	$L__BB6_65;
$L__BB6_64:
	mov.b32 	%r1364, 450;
	// begin inline asm
	nanosleep.u32 %r1364;
	// end inline asm
$L__BB6_65:
	mul.wide.u32 	%rd229, %r1892, 16;
	xor.b64  	%rd230, %rd229, -16;
	add.s64 	%rd231, %rd18, %rd230;
	add.s64 	%rd19, %rd231, 512;
$L__BB6_66:
	// begin inline asm
	ld.relaxed.gpu.v2.u64 {%rd232, %rd334}, [%rd19];
	// end inline asm
	setp.eq.s64 	%p329, %rd334, 99;
	mov.b32 	%r1365, -1;
	vote.sync.any.pred 	%p330, %p329, %r1365;
	@%p330 bra 	$L__BB6_66;
	mov.b64 	{%r1369, %r1374}, %rd232;
	setp.eq.s64 	%p331, %rd334, 101;
	mov.b32 	%r1417, -1;
	vote.sync.ballot.b32 	%r1418, %p331, %r1417;
	// begin inline asm
	mov.u32 %r1367, %lanemask_ge;
	// end inline asm
	and.b32  	%r1419, %r1418, %r1367;
	or.b32  	%r1420, %r1419, -2147483648;
	add.s32 	%r1421, %r1420, -1;
	not.b32 	%r1422, %r1420;
	and.b32  	%r1423, %r1422, %r1421;
	popc.b32 	%r1371, %r1423;
	mov.b32 	%r1375, 1;
	// begin inline asm
	shfl.sync.down.b32 %r1368, %r1369, %r1375, %r1371, %r1417;
	// end inline asm
	// begin inline asm
	shfl.sync.down.b32 %r1373, %r1374, %r1375, %r1371, %r1417;
	// end inline asm
	setp.lt.s32 	%p333, %r1184, %r1371;
	setp.eq.s32 	%p334, %r1369, 0;
	selp.b32 	%r1424, %r1368, 0, %p333;
	add.s32 	%r1379, %r1424, %r1369;
	selp.b32 	%r1425, %r1373, 0, %p334;
	selp.b32 	%r1426, %r1425, 0, %p333;
	add.s32 	%r1384, %r1426, %r1374;
	mov.b32 	%r1385, 2;
	// begin inline asm
	shfl.sync.down.b32 %r1378, %r1379, %r1385, %r1371, %r1417;
	// end inline asm
	// begin inline asm
	shfl.sync.down.b32 %r1383, %r1384, %r1385, %r1371, %r1417;
	// end inline asm
	add.s32 	%r1427, %r1184, 2;
	setp.gt.s32 	%p335, %r1427, %r1371;
	setp.eq.s32 	%p336, %r1379, 0;
	selp.b32 	%r1428, %r1383, 0, %p336;
	selp.b32 	%r1429, 0, %r1378, %p335;
	add.s32 	%r1389, %r1379, %r1429;
	selp.b32 	%r1430, 0, %r1428, %p335;
	add.s32 	%r1394, %r1430, %r1384;
	mov.b32 	%r1395, 4;
	// begin inline asm
	shfl.sync.down.b32 %r1388, %r1389, %r1395, %r1371, %r1417;
	// end inline asm
	// begin inline asm
	shfl.sync.down.b32 %r1393, %r1394, %r1395, %r1371, %r1417;
	// end inline asm
	add.s32 	%r1431, %r1184, 4;
	setp.gt.s32 	%p337, %r1431, %r1371;
	setp.eq.s32 	%p338, %r1389, 0;
	selp.b32 	%r1432, %r1393, 0, %p338;
	selp.b32 	%r1433, 0, %r1388, %p337;
	add.s32 	%r1399, %r1389, %r1433;
	selp.b32 	%r1434, 0, %r1432, %p337;
	add.s32 	%r1404, %r1394, %r1434;
	mov.b32 	%r1405, 8;
	// begin inline asm
	shfl.sync.down.b32 %r1398, %r1399, %r1405, %r1371, %r1417;
	// end inline asm
	// begin inline asm
	shfl.sync.down.b32 %r1403, %r1404, %r1405, %r1371, %r1417;
	// end inline asm
	add.s32 	%r1435, %r1184, 8;
	setp.gt.s32 	%p339, %r1435, %r1371;
	setp.eq.s32 	%p340, %r1399, 0;
	selp.b32 	%r1436, %r1403, 0, %p340;
	selp.b32 	%r1437, 0, %r1398, %p339;
	add.s32 	%r1409, %r1399, %r1437;
	selp.b32 	%r1438, 0, %r1436, %p339;
	add.s32 	%r1414, %r1404, %r1438;
	mov.b32 	%r1415, 16;
	// begin inline asm
	shfl.sync.down.b32 %r1408, %r1409, %r1415, %r1371, %r1417;
	// end inline asm
	// begin inline asm
	shfl.sync.down.b32 %r1413, %r1414, %r1415, %r1371, %r1417;
	// end inline asm
	add.s32 	%r1439, %r1184, 16;
	setp.gt.s32 	%p341, %r1439, %r1371;
	setp.eq.s32 	%p342, %r1409, 0;
	selp.b32 	%r1440, %r1413, 0, %p342;
	selp.b32 	%r1441, 0, %r1408, %p341;
	add.s32 	%r1879, %r1441, %r1409;
	selp.b32 	%r1442, 0, %r1440, %p341;
	add.s32 	%r1880, %r1414, %r1442;
	not.b32 	%r1443, %r1892;
	add.s32 	%r1881, %r1, %r1443;
	add.s64 	%rd22, %rd1, 512;
$L__BB6_68:
	setp.ne.s64 	%p343, %rd334, 101;
	mov.b32 	%r1444, -1;
	vote.sync.all.pred 	%p344, %p343, %r1444;
	not.pred 	%p345, %p344;
	@%p345 bra 	$L__BB6_72;
	mul.wide.s32 	%rd274, %r1881, 16;
	add.s64 	%rd275, %rd22, %rd274;
	add.s64 	%rd273, %rd275, -512;
$L__BB6_70:
	// begin inline asm
	ld.relaxed.gpu.v2.u64 {%rd271, %rd334}, [%rd273];
	// end inline asm
	setp.eq.s64 	%p383, %rd334, 99;
	mov.b32 	%r1527, -1;
	vote.sync.any.pred 	%p384, %p383, %r1527;
	@%p384 bra 	$L__BB6_70;
	mov.b64 	{%r1530, %r1535}, %rd271;
	setp.eq.s64 	%p385, %rd334, 101;
	mov.b32 	%r1578, -1;
	vote.sync.ballot.b32 	%r1579, %p385, %r1578;
	and.b32  	%r1580, %r1579, %r1367;
	or.b32  	%r1581, %r1580, -2147483648;
	add.s32 	%r1582, %r1581, -1;
	not.b32 	%r1583, %r1581;
	and.b32  	%r1584, %r1583, %r1582;
	popc.b32 	%r1532, %r1584;
	mov.b32 	%r1536, 1;
	// begin inline asm
	shfl.sync.down.b32 %r1529, %r1530, %r1536, %r1532, %r1578;
	// end inline asm
	// begin inline asm
	shfl.sync.down.b32 %r1534, %r1535, %r1536, %r1532, %r1578;
	// end inline asm
	setp.lt.s32 	%p387, %r1184, %r1532;
	setp.eq.s32 	%p388, %r1530, 0;
	selp.b32 	%r1585, %r1529, 0, %p387;
	add.s32 	%r1540, %r1585, %r1530;
	selp.b32 	%r1586, %r1534, 0, %p388;
	selp.b32 	%r1587, %r1586, 0, %p387;
	add.s32 	%r1545, %r1587, %r1535;
	mov.b32 	%r1546, 2;
	// begin inline asm
	shfl.sync.down.b32 %r1539, %r1540, %r1546, %r1532, %r1578;
	// end inline asm
	// begin inline asm
	shfl.sync.down.b32 %r1544, %r1545, %r1546, %r1532, %r1578;
	// end inline asm
	add.s32 	%r1588, %r1184, 2;
	setp.gt.s32 	%p389, %r1588, %r1532;
	setp.eq.s32 	%p390, %r1540, 0;
	selp.b32 	%r1589, %r1544, 0, %p390;
	selp.b32 	%r1590, 0, %r1539, %p389;
	add.s32 	%r1550, %r1540, %r1590;
	selp.b32 	%r1591, 0, %r1589, %p389;
	add.s32 	%r1555, %r1591, %r1545;
	mov.b32 	%r1556, 4;
	// begin inline asm
	shfl.sync.down.b32 %r1549, %r1550, %r1556, %r1532, %r1578;
	// end inline asm
	// begin inline asm
	shfl.sync.down.b32 %r1554, %r1555, %r1556, %r1532, %r1578;
	// end inline asm
	add.s32 	%r1592, %r1184, 4;
	setp.gt.s32 	%p391, %r1592, %r1532;
	setp.eq.s32 	%p392, %r1550, 0;
	selp.b32 	%r1593, %r1554, 0, %p392;
	selp.b32 	%r1594, 0, %r1549, %p391;
	add.s32 	%r1560, %r1550, %r1594;
	selp.b32 	%r1595, 0, %r1593, %p391;
	add.s32 	%r1565, %r1555, %r1595;
	mov.b32 	%r1566, 8;
	// begin inline asm
	shfl.sync.down.b32 %r1559, %r1560, %r1566, %r1532, %r1578;
	// end inline asm
	// begin inline asm
	shfl.sync.down.b32 %r1564, %r1565, %r1566, %r1532, %r1578;
	// end inline asm
	add.s32 	%r1596, %r1184, 8;
	setp.gt.s32 	%p393, %r1596, %r1532;
	setp.eq.s32 	%p394, %r1560, 0;
	selp.b32 	%r1597, %r1564, 0, %p394;
	selp.b32 	%r1598, 0, %r1559, %p393;
	add.s32 	%r1570, %r1560, %r1598;
	selp.b32 	%r1599, 0, %r1597, %p393;
	add.s32 	%r1575, %r1565, %r1599;
	mov.b32 	%r1576, 16;
	// begin inline asm
	shfl.sync.down.b32 %r1569, %r1570, %r1576, %r1532, %r1578;
	// end inline asm
	// begin inline asm
	shfl.sync.down.b32 %r1574, %r1575, %r1576, %r1532, %r1578;
	// end inline asm
	add.s32 	%r1600, %r1184, 16;
	setp.gt.s32 	%p395, %r1600, %r1532;
	setp.eq.s32 	%p396, %r1570, 0;
	selp.b32 	%r1601, %r1574, 0, %p396;
	selp.b32 	%r1602, 0, %r1569, %p395;
	selp.b32 	%r1603, 0, %r1601, %p395;
	add.s32 	%r1604, %r1575, %r1603;
	add.s32 	%r1605, %r1602, %r1879;
	add.s32 	%r126, %r1605, %r1570;
	setp.eq.s32 	%p397, %r1879, 0;
	selp.b32 	%r1606, %r1604, 0, %p397;
	add.s32 	%r1880, %r1606, %r1880;
	add.s32 	%r1881, %r1881, -32;
	mov.u32 	%r1879, %r126;
	bra.uni 	$L__BB6_68;
$L__BB6_72:
	@%p327 bra 	$L__BB6_74;
	add.s32 	%r1446, %r1879, %r115;
	setp.eq.s32 	%p347, %r115, 0;
	selp.b32 	%r1447, %r1880, 0, %p347;
	add.s32 	%r1448, %r1447, %r116;
	mov.b64 	%rd236, {%r1446, %r1448};
	add.s64 	%rd235, %rd18, 512;
	mov.b64 	%rd237, 101;
	// begin inline asm
	st.relaxed.gpu.v2.u64 [%rd235], {%rd236, %rd237};
	// end inline asm
	st.shared.u32 	[_ZN6thrust24THRUST_300001_SM_1000_NS8cuda_cub4core6detail5shmemE+100], %r1879;
	st.shared.v2.u32 	[_ZN6thrust24THRUST_300001_SM_1000_NS8cuda_cub4core6detail5shmemE+104], {%r1880, %r1446};
	st.shared.u32 	[_ZN6thrust24THRUST_300001_SM_1000_NS8cuda_cub4core6detail5shmemE+112], %r1448;
$L__BB6_74:
	setp.ne.s32 	%p348, %r1184, 0;
	@%p348 bra 	$L__BB6_76;
	st.shared.v2.u32 	[_ZN6thrust24THRUST_300001_SM_1000_NS8cuda_cub4core6detail5shmemE+72], {%r1879, %r1880};
	mov.u32 	%r1882, %r1879;
	mov.u32 	%r1883, %r1880;
$L__BB6_76:
	setp.eq.s32 	%p349, %r1892, 0;
	bar.sync 	0;
	@%p349 bra 	$L__BB6_78;
	ld.shared.v2.u32 	{%r1449, %r1450}, [_ZN6thrust24THRUST_300001_SM_1000_NS8cuda_cub4core6detail5shmemE+72];
	add.s32 	%r131, %r1449, %r1882;
	setp.eq.s32 	%p350, %r1882, 0;
	selp.b32 	%r1451, %r1450, 0, %p350;
	add.s32 	%r1883, %r1451, %r1883;
	mov.u32 	%r1882, %r131;
$L__BB6_78:
	setp.ne.s32 	%p351, %r92, %r93;
	setp.ne.s32 	%p352, %r91, %r92;
	setp.ne.s32 	%p353, %r90, %r91;
	setp.ne.s32 	%p354, %r89, %r90;
	setp.ne.s32 	%p355, %r88, %r89;
	setp.ne.s32 	%p356, %r87, %r88;
	setp.ne.s32 	%p357, %r86, %r87;
	setp.ne.s32 	%p358, %r1878, %r86;
	selp.u32 	%r1452, 1, 0, %p358;
	add.s32 	%r135, %r1882, %r1452;
	selp.b32 	%r1453, 0, %r1883, %p358;
	add.s32 	%r136, %r1453, %r97;
	selp.u32 	%r1454, 1, 0, %p357;
	add.s32 	%r1455, %r1454, %r1452;
	add.s32 	%r137, %r1455, %r1882;
	selp.b32 	%r1456, 0, %r136, %p357;
	add.s32 	%r138, %r98, %r1456;
	selp.u32 	%r1457, 1, 0, %p356;
	add.s32 	%r139, %r137, %r1457;
	selp.b32 	%r1458, 0, %r138, %p356;
	add.s32 	%r140, %r99, %r1458;
	selp.u32 	%r1459, 1, 0, %p355;
	add.s32 	%r141, %r139, %r1459;
	selp.b32 	%r1460, 0, %r140, %p355;
	add.s32 	%r142, %r100, %r1460;
	selp.u32 	%r1461, 1, 0, %p354;
	add.s32 	%r143, %r141, %r1461;
	selp.b32 	%r1462, 0, %r142, %p354;
	add.s32 	%r144, %r101, %r1462;
	selp.u32 	%r1463, 1, 0, %p353;
	add.s32 	%r145, %r143, %r1463;
	selp.b32 	%r1464, 0, %r144, %p353;
	add.s32 	%r146, %r102, %r1464;
	selp.u32 	%r1465, 1, 0, %p352;
	add.s32 	%r147, %r145, %r1465;
	selp.b32 	%r1466, 0, %r146, %p352;
	add.s32 	%r148, %r103, %r1466;
	selp.u32 	%r1467, 1, 0, %p351;
	add.s32 	%r149, %r147, %r1467;
	selp.b32 	%r1468, 0, %r148, %p351;
	add.s32 	%r150, %r104, %r1468;
	ld.shared.u32 	%r151, [_ZN6thrust24THRUST_300001_SM_1000_NS8cuda_cub4core6detail5shmemE+116];
	ld.shared.u32 	%r152, [_ZN6thrust24THRUST_300001_SM_1000_NS8cuda_cub4core6detail5shmemE+100];
	setp.lt.s32 	%p359, %r151, 257;
	@%p359 bra 	$L__BB6_104;
	setp.eq.s32 	%p369, %r1878, %r86;
	bar.sync 	0;
	@%p369 bra 	$L__BB6_81;
	sub.s32 	%r1469, %r1882, %r152;
	shl.b32 	%r1470, %r1469, 3;
	mov.u32 	%r1471, _ZN6thrust24THRUST_300001_SM_1000_NS8cuda_cub4core6detail5shmemE;
	add.s32 	%r1472, %r1471, %r1470;
	st.shared.v2.u32 	[%r1472], {%r1878, %r1883};
$L__BB6_81:
	setp.eq.s32 	%p370, %r86, %r87;
	@%p370 bra 	$L__BB6_83;
	sub.s32 	%r1473, %r135, %r152;
	shl.b32 	%r1474, %r1473, 3;
	mov.u32 	%r1475, _ZN6thrust24THRUST_300001_SM_1000_NS8cuda_cub4core6detail5shmemE;
	add.s32 	%r1476, %r1475, %r1474;
	st.shared.v2.u32 	[%r1476], {%r86, %r136};
$L__BB6_83:
	setp.eq.s32 	%p371, %r87, %r88;
	@%p371 bra 	$L__BB6_85;
	sub.s32 	%r1477, %r137, %r152;
	shl.b32 	%r1478, %r1477, 3;
	mov.u32 	%r1479, _ZN6thrust24THRUST_300001_SM_1000_NS8cuda_cub4core6detail5shmemE;
	add.s32 	%r1480, %r1479, %r1478;
	st.shared.v2.u32 	[%r1480], {%r87, %r138};
$L__BB6_85:
	setp.eq.s32 	%p372, %r88, %r89;
	@%p372 bra 	$L__BB6_87;
	sub.s32 	%r1481, %r139, %r152;
	shl.b32 	%r1482, %r1481, 3;
	mov.u32 	%r1483, _ZN6thrust24THRUST_300001_SM_1000_NS8cuda_cub4core6detail5shmemE;
	add.s32 	%r1484, %r1483, %r1482;
	st.shared.v2.u32 	[%r1484], {%r88, %r140};
$L__BB6_87:
	setp.eq.s32 	%p373, %r89, %r90;
	@%p373 bra 	$L__BB6_89;
	sub.s32 	%r1485, %r141, %r152;
	shl.b32 	%r1486, %r1485, 3;
	mov.u32 	%r1487, _ZN6thrust24THRUST_300001_SM_1000_NS8cuda_cub4core6detail5shmemE;
	add.s32 	%r1488, %r1487, %r1486;
	st.shared.v2.u32 	[%r1488], {%r89, %r142};
$L__BB6_89:
	setp.eq.s32 	%p374, %r90, %r91;
	@%p374 bra 	$L__BB6_91;
	sub.s32 	%r1489, %r143, %r152;
	shl.b32 	%r1490, %r1489, 3;
	mov.u32 	%r1491, _ZN6thrust24THRUST_300001_SM_1000_NS8cuda_cub4core6detail5shmemE;
	add.s32 	%r1492, %r1491, %r1490;
	st.shared.v2.u32 	[%r1492], {%r90, %r144};
$L__BB6_91:
	setp.eq.s32 	%p375, %r91, %r92;
	@%p375 bra 	$L__BB6_93;
	sub.s32 	%r1493, %r145, %r152;
	shl.b32 	%r1494, %r1493, 3;
	mov.u32 	%r1495, _ZN6thrust24THRUST_300001_SM_1000_NS8cuda_cub4core6detail5shmemE;
	add.s32 	%r1496, %r1495, %r1494;
	st.shared.v2.u32 	[%r1496], {%r91, %r146};
$L__BB6_93:
	setp.eq.s32 	%p376, %r92, %r93;
	@%p376 bra 	$L__BB6_95;
	sub.s32 	%r1497, %r147, %r152;
	shl.b32 	%r1498, %r1497, 3;
	mov.u32 	%r1499, _ZN6thrust24THRUST_300001_SM_1000_NS8cuda_cub4core6detail5shmemE;
	add.s32 	%r1500, %r1499, %r1498;
	st.shared.v2.u32 	[%r1500], {%r92, %r148};
$L__BB6_95:
	setp.eq.s32 	%p377, %r93, %r94;
	@%p377 bra 	$L__BB6_97;
	sub.s32 	%r1501, %r149, %r152;
	shl.b32 	%r1502, %r1501, 3;
	mov.u32 	%r1503, _ZN6thrust24THRUST_300001_SM_1000_NS8cuda_cub4core6detail5shmemE;
	add.s32 	%r1504, %r1503, %r1502;
	st.shared.v2.u32 	[%r1504], {%r93, %r150};
$L__BB6_97:
	bar.sync 	0;
	setp.ge.s32 	%p378, %r1892, %r151;
	@%p378 bra 	$L__BB6_322;
	not.b32 	%r1505, %r1892;
	add.s32 	%r153, %r151, %r1505;
	and.b32  	%r1506, %r153, 768;
	setp.eq.s32 	%p379, %r1506, 768;
	@%p379 bra 	$L__BB6_101;
	shr.u32 	%r1507, %r153, 8;
	add.s32 	%r1508, %r1507, 1;
	and.b32  	%r1509, %r1508, 3;
	shl.b32 	%r1510, %r1892, 3;
	mov.u32 	%r1511, _ZN6thrust24THRUST_300001_SM_1000_NS8cuda_cub4core6detail5shmemE;
	add.s32 	%r1888, %r1511, %r1510;
	add.s32 	%r1887, %r1892, %r152;
	neg.s32 	%r1886, %r1509;
	shl.b32 	%r1512, %r1508, 8;
	and.b32  	%r1513, %r1512, 768;
	add.s32 	%r1892, %r1892, %r1513;
$L__BB6_100:
	.pragma "nounroll";
	mul.wide.s32 	%rd265, %r1887, 4;
	add.s64 	%rd266, %rd5, %rd265;
	add.s64 	%rd267, %rd4, %rd265;
	ld.shared.v2.u32 	{%r1514, %r1515}, [%r1888];
	st.global.u32 	[%rd267], %r1514;
	st.global.u32 	[%rd266], %r1515;
	add.s32 	%r1888, %r1888, 2048;
	add.s32 	%r1887, %r1887, 256;
	add.s32 	%r1886, %r1886, 1;
	setp.ne.s32 	%p380, %r1886, 0;
	@%p380 bra 	$L__BB6_100;
$L__BB6_101:
	setp.lt.u32 	%p381, %r153, 768;
	@%p381 bra 	$L__BB6_322;
	add.s64 	%rd26, %rd4, 2048;
	add.s32 	%r1891, %r1892, %r152;
	add.s64 	%rd27, %rd5, 2048;
	shl.b32 	%r1516, %r1892, 3;
	mov.u32 	%r1517, _ZN6thrust24THRUST_300001_SM_1000_NS8cuda_cub4core6detail5shmemE;
	add.s32 	%r1518, %r1516, %r1517;
	add.s32 	%r1890, %r1518, 4096;
$L__BB6_103:
	mul.wide.s32 	%rd268, %r1891, 4;
	add.s64 	%rd269, %rd26, %rd268;
	add.s64 	%rd270, %rd27, %rd268;
	ld.shared.v2.u32 	{%r1519, %r1520}, [%r1890+-4096];
	st.global.u32 	[%rd269+-2048], %r1519;
	st.global.u32 	[%rd270+-2048], %r1520;
	ld.shared.v2.u32 	{%r1521, %r1522}, [%r1890+-2048];
	st.global.u32 	[%rd269+-1024], %r1521;
	st.global.u32 	[%rd270+-1024], %r1522;
	ld.shared.v2.u32 	{%r1523, %r1524}, [%r1890];
	st.global.u32 	[%rd269], %r1523;
	st.global.u32 	[%rd270], %r1524;
	ld.shared.v2.u32 	{%r1525, %r1526}, [%r1890+2048];
	st.global.u32 	[%rd269+1024], %r1525;
	st.global.u32 	[%rd270+1024], %r1526;
	add.s32 	%r1892, %r1892, 1024;
	add.s32 	%r1891, %r1891, 1024;
	add.s32 	%r1890, %r1890, 8192;
	setp.lt.s32 	%p382, %r1892, %r151;
	@%p382 bra 	$L__BB6_103;
	bra.uni 	$L__BB6_322;
$L__BB6_104:
	setp.eq.s32 	%p360, %r1878, %r86;
	@%p360 bra 	$L__BB6_106;
	mul.wide.s32 	%rd238, %r1882, 4;
	add.s64 	%rd239, %rd4, %rd238;
	st.global.u32 	[%rd239], %r1878;
	add.s64 	%rd240, %rd5, %rd238;
	st.global.u32 	[%rd240], %r1883;
$L__BB6_106:
	setp.eq.s32 	%p361, %r86, %r87;
	@%p361 bra 	$L__BB6_108;
	mul.wide.s32 	%rd241, %r135, 4;
	add.s64 	%rd242, %rd4, %rd241;
	st.global.u32 	[%rd242], %r86;
	add.s64 	%rd243, %rd5, %rd241;
	st.global.u32 	[%rd243], %r136;
$L__BB6_108:
	setp.eq.s32 	%p362, %r87, %r88;
	@%p362 bra 	$L__BB6_110;
	mul.wide.s32 	%rd244, %r137, 4;
	add.s64 	%rd245, %rd4, %rd244;
	st.global.u32 	[%rd245], %r87;
	add.s64 	%rd246, %rd5, %rd244;
	st.global.u32 	[%rd246], %r138;
$L__BB6_110:
	setp.eq.s32 	%p363, %r88, %r89;
	@%p363 bra 	$L__BB6_112;
	mul.wide.s32 	%rd247, %r139, 4;
	add.s64 	%rd248, %rd4, %rd247;
	st.global.u32 	[%rd248], %r88;
	add.s64 	%rd249, %rd5, %rd247;
	st.global.u32 	[%rd249], %r140;
$L__BB6_112:
	setp.eq.s32 	%p364, %r89, %r90;
	@%p364 bra 	$L__BB6_114;
	mul.wide.s32 	%rd250, %r141, 4;
	add.s64 	%rd251, %rd4, %rd250;
	st.global.u32 	[%rd251], %r89;
	add.s64 	%rd252, %rd5, %rd250;
	st.global.u32 	[%rd252], %r142;
$L__BB6_114:
	setp.eq.s32 	%p365, %r90, %r91;
	@%p365 bra 	$L__BB6_116;
	mul.wide.s32 	%rd253, %r143, 4;
	add.s64 	%rd254, %rd4, %rd253;
	st.global.u32 	[%rd254], %r90;
	add.s64 	%rd255, %rd5, %rd253;
	st.global.u32 	[%rd255], %r144;
$L__BB6_116:
	setp.eq.s32 	%p366, %r91, %r92;
	@%p366 bra 	$L__BB6_118;
	mul.wide.s32 	%rd256, %r145, 4;
	add.s64 	%rd257, %rd4, %rd256;
	st.global.u32 	[%rd257], %r91;
	add.s64 	%rd258, %rd5, %rd256;
	st.global.u32 	[%rd258], %r146;
$L__BB6_118:
	setp.eq.s32 	%p367, %r92, %r93;
	@%p367 bra 	$L__BB6_120;
	mul.wide.s32 	%rd259, %r147, 4;
	add.s64 	%rd260, %rd4, %rd259;
	st.global.u32 	[%rd260], %r92;
	add.s64 	%rd261, %rd5, %rd259;
	st.global.u32 	[%rd261], %r148;
$L__BB6_120:
	setp.eq.s32 	%p368, %r93, %r94;
	@%p368 bra 	$L__BB6_322;
	mul.wide.s32 	%rd262, %r149, 4;
	add.s64 	%rd263, %rd4, %rd262;
	st.global.u32 	[%rd263], %r93;
	add.s64 	%rd264, %rd5, %rd262;
	st.global.u32 	[%rd264], %r150;
	bra.uni 	$L__BB6_322;
$L__BB6_122:
	setp.lt.s32 	%p13, %r3, 1;
	@%p13 bra 	$L__BB6_322;
	setp.ne.s32 	%p14, %r1, 0;
	@%p14 bra 	$L__BB6_212;
	mul.wide.u32 	%rd143, %r2, 4;
	add.s64 	%rd142, %rd2, %rd143;
	// begin inline asm
	ld.global.nc.u32 %r1901, [%rd142];
	// end inline asm
	mov.u32 	%r174, %tid.x;
	and.b32  	%r899, %r174, 31;
	and.b32  	%r900, %r174, 992;
	mul.lo.s32 	%r901, %r900, 9;
	or.b32  	%r175, %r901, %r899;
	setp.ge.u32 	%p175, %r175, %r3;
	mov.u32 	%r1893, %r1901;
	@%p175 bra 	$L__BB6_126;
	mul.wide.u32 	%rd145, %r175, 4;
	add.s64 	%rd144, %rd142, %rd145;
	// begin inline asm
	ld.global.nc.u32 %r1893, [%rd144];
	// end inline asm
$L__BB6_126:
	add.s32 	%r178, %r175, 32;
	setp.ge.u32 	%p176, %r178, %r3;
	shl.b32 	%r179, %r175, 2;
	cvt.u64.u32 	%rd146, %r179;
	add.s64 	%rd29, %rd142, %rd146;
	mov.u32 	%r1894, %r1901;
	@%p176 bra 	$L__BB6_128;
	add.s64 	%rd147, %rd29, 128;
	// begin inline asm
	ld.global.nc.u32 %r1894, [%rd147];
	// end inline asm
$L__BB6_128:
	add.s32 	%r182, %r175, 64;
	setp.ge.u32 	%p177, %r182, %r3;
	mov.u32 	%r1895, %r1901;
	@%p177 bra 	$L__BB6_130;
	add.s64 	%rd148, %rd29, 256;
	// begin inline asm
	ld.global.nc.u32 %r1895, [%rd148];
	// end inline asm
$L__BB6_130:
	add.s32 	%r185, %r175, 96;
	setp.ge.u32 	%p178, %r185, %r3;
	mov.u32 	%r1896, %r1901;
	@%p178 bra 	$L__BB6_132;
	add.s64 	%rd149, %rd29, 384;
	// begin inline asm
	ld.global.nc.u32 %r1896, [%rd149];
	// end inline asm
$L__BB6_132:
	add.s32 	%r188, %r175, 128;
	setp.ge.u32 	%p179, %r188, %r3;
	mov.u32 	%r1897, %r1901;
	@%p179 bra 	$L__BB6_134;
	add.s64 	%rd150, %rd29, 512;
	// begin inline asm
	ld.global.nc.u32 %r1897, [%rd150];
	// end inline asm
$L__BB6_134:
	add.s32 	%r191, %r175, 160;
	setp.ge.u32 	%p180, %r191, %r3;
	mov.u32 	%r1898, %r1901;
	@%p180 bra 	$L__BB6_136;
	add.s64 	%rd151, %rd29, 640;
	// begin inline asm
	ld.global.nc.u32 %r1898, [%rd151];
	// end inline asm
$L__BB6_136:
	add.s32 	%r194, %r175, 192;
	setp.ge.u32 	%p181, %r194, %r3;
	mov.u32 	%r1899, %r1901;
	@%p181 bra 	$L__BB6_138;
	add.s64 	%rd152, %rd29, 768;
	// begin inline asm
	ld.global.nc.u32 %r1899, [%rd152];
	// end inline asm
$L__BB6_138:
	add.s32 	%r197, %r175, 224;
	setp.ge.u32 	%p182, %r197, %r3;
	mov.u32 	%r1900, %r1901;
	@%p182 bra 	$L__BB6_140;
	add.s64 	%rd153, %rd29, 896;
	// begin inline asm
	ld.global.nc.u32 %r1900, [%rd153];
	// end inline asm
$L__BB6_140:
	add.s32 	%r200, %r175, 256;
	setp.ge.u32 	%p183, %r200, %r3;
	@%p183 bra 	$L__BB6_142;
	add.s64 	%rd154, %rd29, 1024;
	// begin inline asm
	ld.global.nc.u32 %r1901, [%rd154];
	// end inline asm
$L__BB6_142:
	setp.ge.u32 	%p184, %r175, %r3;
	// begin inline asm
	mov.u32 %r911, %laneid;
	// end inline asm
	shr.u32 	%r204, %r174, 5;
	mad.lo.s32 	%r913, %r204, 288, %r911;
	shl.b32 	%r914, %r913, 2;
	mov.u32 	%r915, _ZN6thrust24THRUST_300001_SM_1000_NS8cuda_cub4core6detail5shmemE;
	add.s32 	%r205, %r915, %r914;
	st.shared.u32 	[%r205], %r1893;
	st.shared.u32 	[%r205+128], %r1894;
	st.shared.u32 	[%r205+256], %r1895;
	st.shared.u32 	[%r205+384], %r1896;
	st.shared.u32 	[%r205+512], %r1897;
	st.shared.u32 	[%r205+640], %r1898;
	st.shared.u32 	[%r205+768], %r1899;
	st.shared.u32 	[%r205+896], %r1900;
	st.shared.u32 	[%r205+1024], %r1901;
	bar.warp.sync 	-1;
	shl.b32 	%r916, %r911, 5;
	add.s32 	%r206, %r205, %r916;
	ld.shared.u32 	%r207, [%r206];
	ld.shared.u32 	%r208, [%r206+4];
	ld.shared.u32 	%r209, [%r206+8];
	ld.shared.u32 	%r210, [%r206+12];
	ld.shared.u32 	%r211, [%r206+16];
	ld.shared.u32 	%r212, [%r206+20];
	ld.shared.u32 	%r213, [%r206+24];
	ld.shared.u32 	%r214, [%r206+28];
	ld.shared.u32 	%r215, [%r206+32];
	bar.sync 	0;
	add.s64 	%rd155, %rd3, %rd143;
	// begin inline asm
	ld.global.nc.u32 %r1910, [%rd155];
	// end inline asm
	mov.u32 	%r1902, %r1910;
	@%p184 bra 	$L__BB6_144;
	mul.wide.u32 	%rd158, %r175, 4;
	add.s64 	%rd157, %rd155, %rd158;
	// begin inline asm
	ld.global.nc.u32 %r1902, [%rd157];
	// end inline asm
$L__BB6_144:
	setp.ge.u32 	%p185, %r178, %r3;
	add.s64 	%rd31, %rd155, %rd146;
	mov.u32 	%r1903, %r1910;
	@%p185 bra 	$L__BB6_146;
	add.s64 	%rd160, %rd31, 128;
	// begin inline asm
	ld.global.nc.u32 %r1903, [%rd160];
	// end inline asm
$L__BB6_146:
	setp.ge.u32 	%p186, %r182, %r3;
	mov.u32 	%r1904, %r1910;
	@%p186 bra 	$L__BB6_148;
	add.s64 	%rd161, %rd31, 256;
	// begin inline asm
	ld.global.nc.u32 %r1904, [%rd161];
	// end inline asm
$L__BB6_148:
	setp.ge.u32 	%p187, %r185, %r3;
	mov.u32 	%r1905, %r1910;
	@%p187 bra 	$L__BB6_150;
	add.s64 	%rd162, %rd31, 384;
	// begin inline asm
	ld.global.nc.u32 %r1905, [%rd162];
	// end inline asm
$L__BB6_150:
	setp.ge.u32 	%p188, %r188, %r3;
	mov.u32 	%r1906, %r1910;
	@%p188 bra 	$L__BB6_152;
	add.s64 	%rd163, %rd31, 512;
	// begin inline asm
	ld.global.nc.u32 %r1906, [%rd163];
	// end inline asm
$L__BB6_152:
	setp.ge.u32 	%p189, %r191, %r3;
	mov.u32 	%r1907, %r1910;
	@%p189 bra 	$L__BB6_154;
	add.s64 	%rd164, %rd31, 640;
	// begin inline asm
	ld.global.nc.u32 %r1907, [%rd164];
	// end inline asm
$L__BB6_154:
	setp.ge.u32 	%p190, %r194, %r3;
	mov.u32 	%r1908, %r1910;
	@%p190 bra 	$L__BB6_156;
	add.s64 	%rd165, %rd31, 768;
	// begin inline asm
	ld.global.nc.u32 %r1908, [%rd165];
	// end inline asm
$L__BB6_156:
	setp.ge.u32 	%p191, %r197, %r3;
	mov.u32 	%r1909, %r1910;
	@%p191 bra 	$L__BB6_158;
	add.s64 	%rd166, %rd31, 896;
	// begin inline asm
	ld.global.nc.u32 %r1909, [%rd166];
	// end inline asm
$L__BB6_158:
	setp.ge.u32 	%p192, %r200, %r3;
	@%p192 bra 	$L__BB6_160;
	add.s64 	%rd167, %rd31, 1024;
	// begin inline asm
	ld.global.nc.u32 %r1910, [%rd167];
	// end inline asm
$L__BB6_160:
	st.shared.u32 	[%r205], %r1902;
	st.shared.u32 	[%r205+128], %r1903;
	st.shared.u32 	[%r205+256], %r1904;
	st.shared.u32 	[%r205+384], %r1905;
	st.shared.u32 	[%r205+512], %r1906;
	st.shared.u32 	[%r205+640], %r1907;
	st.shared.u32 	[%r205+768], %r1908;
	st.shared.u32 	[%r205+896], %r1909;
	st.shared.u32 	[%r205+1024], %r1910;
	bar.warp.sync 	-1;
	ld.shared.u32 	%r235, [%r206];
	ld.shared.u32 	%r236, [%r206+4];
	ld.shared.u32 	%r237, [%r206+8];
	ld.shared.u32 	%r238, [%r206+12];
	ld.shared.u32 	%r239, [%r206+16];
	ld.shared.u32 	%r240, [%r206+20];
	ld.shared.u32 	%r241, [%r206+24];
	ld.shared.u32 	%r242, [%r206+28];
	ld.shared.u32 	%r243, [%r206+32];
	bar.sync 	0;
	shl.b32 	%r928, %r174, 2;
	add.s32 	%r930, %r915, %r928;
	add.s32 	%r244, %r930, 1148;
	st.shared.u32 	[%r930+1148], %r215;
	bar.sync 	0;
	setp.eq.s32 	%p193, %r174, 0;
	mov.b32 	%r1912, 1;
	@%p193 bra 	$L__BB6_162;
	ld.shared.u32 	%r1911, [%r244+-4];
	setp.ne.s32 	%p194, %r1911, %r207;
	selp.u32 	%r1912, 1, 0, %p194;
$L__BB6_162:
	setp.eq.s32 	%p195, %r174, 0;
	setp.ne.s32 	%p196, %r207, %r208;
	setp.ne.s32 	%p197, %r208, %r209;
	setp.ne.s32 	%p198, %r209, %r210;
	setp.ne.s32 	%p199, %r210, %r211;
	setp.ne.s32 	%p200, %r211, %r212;
	setp.ne.s32 	%p201, %r212, %r213;
	setp.ne.s32 	%p202, %r213, %r214;
	setp.ne.s32 	%p203, %r214, %r215;
	mul.lo.s32 	%r991, %r174, 9;
	setp.eq.s32 	%p204, %r991, %r3;
	selp.u32 	%r992, 1, 0, %p204;
	selp.b32 	%r993, %r992, %r1912, %p204;
	selp.b32 	%r249, %r992, %r993, %p195;
	add.s32 	%r994, %r991, 1;
	setp.eq.s32 	%p205, %r994, %r3;
	or.pred  	%p206, %p205, %p196;
	selp.u32 	%r995, 1, 0, %p206;
	add.s32 	%r996, %r991, 2;
	setp.eq.s32 	%p207, %r996, %r3;
	or.pred  	%p1, %p207, %p197;
	selp.u32 	%r997, 1, 0, %p1;
	add.s32 	%r998, %r991, 3;
	setp.eq.s32 	%p208, %r998, %r3;
	or.pred  	%p2, %p208, %p198;
	selp.u32 	%r999, 1, 0, %p2;
	add.s32 	%r1000, %r991, 4;
	setp.eq.s32 	%p209, %r1000, %r3;
	or.pred  	%p210, %p209, %p199;
	selp.u32 	%r1001, 1, 0, %p210;
	add.s32 	%r1002, %r991, 5;
	setp.eq.s32 	%p211, %r1002, %r3;
	or.pred  	%p3, %p211, %p200;
	selp.u32 	%r1003, 1, 0, %p3;
	add.s32 	%r1004, %r991, 6;
	setp.eq.s32 	%p212, %r1004, %r3;
	or.pred  	%p4, %p212, %p201;
	selp.u32 	%r1005, 1, 0, %p4;
	add.s32 	%r1006, %r991, 7;
	setp.eq.s32 	%p213, %r1006, %r3;
	or.pred  	%p5, %p213, %p202;
	selp.u32 	%r1007, 1, 0, %p5;
	add.s32 	%r1008, %r991, 8;
	setp.eq.s32 	%p214, %r1008, %r3;
	or.pred  	%p215, %p214, %p203;
	selp.u32 	%r1009, 1, 0, %p215;
	add.s32 	%r1010, %r249, %r995;
	selp.b32 	%r1011, 0, %r235, %p206;
	add.s32 	%r1012, %r236, %r1011;
	add.s32 	%r1013, %r1010, %r997;
	selp.b32 	%r1014, 0, %r1012, %p1;
	add.s32 	%r1015, %r237, %r1014;
	add.s32 	%r1016, %r1013, %r999;
	selp.b32 	%r1017, 0, %r1015, %p2;
	add.s32 	%r1018, %r238, %r1017;
	add.s32 	%r1019, %r1016, %r1001;
	selp.b32 	%r1020, 0, %r1018, %p210;
	add.s32 	%r1021, %r239, %r1020;
	add.s32 	%r1022, %r1019, %r1003;
	selp.b32 	%r1023, 0, %r1021, %p3;
	add.s32 	%r1024, %r240, %r1023;
	add.s32 	%r1025, %r1022, %r1005;
	selp.b32 	%r1026, 0, %r1024, %p4;
	add.s32 	%r1027, %r241, %r1026;
	add.s32 	%r1028, %r1025, %r1007;
	selp.b32 	%r1029, 0, %r1027, %p5;
	add.s32 	%r1030, %r242, %r1029;
	add.s32 	%r932, %r1028, %r1009;
	selp.b32 	%r1031, 0, %r1030, %p215;
	add.s32 	%r937, %r243, %r1031;
	mov.b32 	%r988, 1;
	mov.b32 	%r989, 0;
	mov.b32 	%r990, -1;
	// begin inline asm
	shfl.sync.up.b32 %r931, %r932, %r988, %r989, %r990;
	// end inline asm
	// begin inline asm
	shfl.sync.up.b32 %r936, %r937, %r988, %r989, %r990;
	// end inline asm
	setp.eq.s32 	%p216, %r932, 0;
	selp.b32 	%r1032, %r936, 0, %p216;
	setp.lt.s32 	%p217, %r911, 1;
	selp.b32 	%r1033, 0, %r931, %p217;
	add.s32 	%r942, %r1033, %r932;
	selp.b32 	%r1034, 0, %r1032, %p217;
	add.s32 	%r947, %r1034, %r937;
	mov.b32 	%r948, 2;
	// begin inline asm
	shfl.sync.up.b32 %r941, %r942, %r948, %r989, %r990;
	// end inline asm
	// begin inline asm
	shfl.sync.up.b32 %r946, %r947, %r948, %r989, %r990;
	// end inline asm
	setp.eq.s32 	%p218, %r942, 0;
	selp.b32 	%r1035, %r946, 0, %p218;
	setp.lt.s32 	%p219, %r911, 2;
	selp.b32 	%r1036, 0, %r941, %p219;
	add.s32 	%r952, %r1036, %r942;
	selp.b32 	%r1037, 0, %r1035, %p219;
	add.s32 	%r957, %r1037, %r947;
	mov.b32 	%r958, 4;
	// begin inline asm
	shfl.sync.up.b32 %r951, %r952, %r958, %r989, %r990;
	// end inline asm
	// begin inline asm
	shfl.sync.up.b32 %r956, %r957, %r958, %r989, %r990;
	// end inline asm
	setp.eq.s32 	%p220, %r952, 0;
	selp.b32 	%r1038, %r956, 0, %p220;
	setp.lt.s32 	%p221, %r911, 4;
	selp.b32 	%r1039, 0, %r951, %p221;
	add.s32 	%r962, %r1039, %r952;
	selp.b32 	%r1040, 0, %r1038, %p221;
	add.s32 	%r967, %r1040, %r957;
	mov.b32 	%r968, 8;
	// begin inline asm
	shfl.sync.up.b32 %r961, %r962, %r968, %r989, %r990;
	// end inline asm
	// begin inline asm
	shfl.sync.up.b32 %r966, %r967, %r968, %r989, %r990;
	// end inline asm
	setp.eq.s32 	%p222, %r962, 0;
	selp.b32 	%r1041, %r966, 0, %p222;
	setp.lt.s32 	%p223, %r911, 8;
	selp.b32 	%r1042, 0, %r961, %p223;
	add.s32 	%r972, %r1042, %r962;
	selp.b32 	%r1043, 0, %r1041, %p223;
	add.s32 	%r977, %r1043, %r967;
	mov.b32 	%r978, 16;
	// begin inline asm
	shfl.sync.up.b32 %r971, %r972, %r978, %r989, %r990;
	// end inline asm
	// begin inline asm
	shfl.sync.up.b32 %r976, %r977, %r978, %r989, %r990;
	// end inline asm
	setp.eq.s32 	%p224, %r972, 0;
	selp.b32 	%r1044, %r976, 0, %p224;
	setp.lt.s32 	%p225, %r911, 16;
	selp.b32 	%r1045, 0, %r971, %p225;
	add.s32 	%r982, %r1045, %r972;
	selp.b32 	%r1046, 0, %r1044, %p225;
	add.s32 	%r987, %r1046, %r977;
	// begin inline asm
	shfl.sync.up.b32 %r981, %r982, %r988, %r989, %r990;
	// end inline asm
	// begin inline asm
	shfl.sync.up.b32 %r986, %r987, %r988, %r989, %r990;
	// end inline asm
	setp.ne.s32 	%p226, %r911, 31;
	@%p226 bra 	$L__BB6_164;
	shl.b32 	%r1047, %r204, 3;
	mov.u32 	%r1048, _ZN6thrust24THRUST_300001_SM_1000_NS8cuda_cub4core6detail5shmemE;
	add.s32 	%r1049, %r1048, %r1047;
	st.shared.v2.u32 	[%r1049], {%r982, %r987};
$L__BB6_164:
	bar.sync 	0;
	ld.shared.v4.u32 	{%r254, %r1050, %r255, %r1051}, [_ZN6thrust24THRUST_300001_SM_1000_NS8cuda_cub4core6detail5shmemE];
	add.s32 	%r1052, %r255, %r254;
	setp.eq.s32 	%p227, %r255, 0;
	selp.b32 	%r1053, %r1050, 0, %p227;
	add.s32 	%r1054, %r1053, %r1051;
	setp.eq.s32 	%p228, %r204, 2;
	selp.b32 	%r1055, %r1052, %r254, %p228;
	selp.b32 	%r1056, %r1054, %r1050, %p228;
	ld.shared.v4.u32 	{%r256, %r1057, %r257, %r1058}, [_ZN6thrust24THRUST_300001_SM_1000_NS8cuda_cub4core6detail5shmemE+16];
	add.s32 	%r1059, %r256, %r1052;
	setp.eq.s32 	%p229, %r256, 0;
	selp.b32 	%r1060, %r1054, 0, %p229;
	add.s32 	%r1061, %r1060, %r1057;
	setp.eq.s32 	%p230, %r204, 3;
	selp.b32 	%r1062, %r1059, %r1055, %p230;
	selp.b32 	%r1063, %r1061, %r1056, %p230;
	add.s32 	%r1064, %r257, %r1059;
	setp.eq.s32 	%p231, %r257, 0;
	selp.b32 	%r1065, %r1061, 0, %p231;
	add.s32 	%r1066, %r1065, %r1058;
	setp.eq.s32 	%p232, %r204, 4;
	selp.b32 	%r1067, %r1064, %r1062, %p232;
	selp.b32 	%r1068, %r1066, %r1063, %p232;
	ld.shared.v4.u32 	{%r258, %r1069, %r259, %r1070}, [_ZN6thrust24THRUST_300001_SM_1000_NS8cuda_cub4core6detail5shmemE+32];
	add.s32 	%r1071, %r258, %r1064;
	setp.eq.s32 	%p233, %r258, 0;
	selp.b32 	%r1072, %r1066, 0, %p233;
	add.s32 	%r1073, %r1072, %r1069;
	setp.eq.s32 	%p234, %r204, 5;
	selp.b32 	%r1074, %r1071, %r1067, %p234;
	selp.b32 	%r1075, %r1073, %r1068, %p234;
	add.s32 	%r1076, %r259, %r1071;
	setp.eq.s32 	%p235, %r259, 0;
	selp.b32 	%r1077, %r1073, 0, %p235;
	add.s32 	%r1078, %r1077, %r1070;
	setp.eq.s32 	%p236, %r204, 6;
	selp.b32 	%r1079, %r1076, %r1074, %p236;
	selp.b32 	%r1080, %r1078, %r1075, %p236;
	ld.shared.v4.u32 	{%r260, %r1081, %r261, %r1082}, [_ZN6thrust24THRUST_300001_SM_1000_NS8cuda_cub4core6detail5shmemE+48];
	add.s32 	%r1083, %r260, %r1076;
	setp.eq.s32 	%p237, %r260, 0;
	selp.b32 	%r1084, %r1078, 0, %p237;
	add.s32 	%r1085, %r1084, %r1081;
	setp.eq.s32 	%p238, %r204, 7;
	selp.b32 	%r1086, %r1083, %r1079, %p238;
	selp.b32 	%r1087, %r1085, %r1080, %p238;
	add.s32 	%r1918, %r261, %r1083;
	setp.eq.s32 	%p239, %r261, 0;
	selp.b32 	%r1088, %r1085, 0, %p239;
	add.s32 	%r263, %r1088, %r1082;
	setp.lt.u32 	%p240, %r174, 32;
	selp.b32 	%r1089, 0, %r1086, %p240;
	selp.b32 	%r1090, 0, %r1087, %p240;
	setp.eq.s32 	%p241, %r981, 0;
	selp.b32 	%r1091, %r1090, 0, %p241;
	add.s32 	%r1092, %r1091, %r986;
	setp.eq.s32 	%p242, %r911, 0;
	selp.b32 	%r1093, 0, %r981, %p242;
	add.s32 	%r264, %r1089, %r1093;
	selp.b32 	%r265, %r1090, %r1092, %p242;
	add.s32 	%r266, %r264, %r249;
	setp.eq.s32 	%p243, %r249, 0;
	selp.b32 	%r1094, %r265, 0, %p243;
	add.s32 	%r267, %r1094, %r235;
	mul.lo.s32 	%r1095, %r174, 9;
	add.s32 	%r1096, %r1095, 1;
	setp.eq.s32 	%p244, %r1096, %r3;
	setp.ne.s32 	%p245, %r207, %r208;
	or.pred  	%p246, %p244, %p245;
	selp.u32 	%r1097, 1, 0, %p246;
	add.s32 	%r1098, %r249, %r1097;
	add.s32 	%r268, %r1098, %r264;
	selp.b32 	%r1099, 0, %r267, %p246;
	add.s32 	%r269, %r236, %r1099;
	selp.u32 	%r1100, 1, 0, %p1;
	add.s32 	%r270, %r268, %r1100;
	selp.b32 	%r1101, 0, %r269, %p1;
	add.s32 	%r271, %r237, %r1101;
	selp.u32 	%r1102, 1, 0, %p2;
	add.s32 	%r272, %r270, %r1102;
	selp.b32 	%r1103, 0, %r271, %p2;
	add.s32 	%r273, %r238, %r1103;
	add.s32 	%r1104, %r1095, 4;
	setp.eq.s32 	%p247, %r1104, %r3;
	setp.ne.s32 	%p248, %r210, %r211;
	or.pred  	%p249, %p247, %p248;
	selp.u32 	%r1105, 1, 0, %p249;
	add.s32 	%r274, %r272, %r1105;
	selp.b32 	%r1106, 0, %r273, %p249;
	add.s32 	%r275, %r239, %r1106;
	selp.u32 	%r1107, 1, 0, %p3;
	add.s32 	%r276, %r274, %r1107;
	selp.b32 	%r1108, 0, %r275, %p3;
	add.s32 	%r277, %r240, %r1108;
	selp.u32 	%r1109, 1, 0, %p4;
	add.s32 	%r278, %r276, %r1109;
	selp.b32 	%r1110, 0, %r277, %p4;
	add.s32 	%r279, %r241, %r1110;
	selp.u32 	%r1111, 1, 0, %p5;
	add.s32 	%r280, %r278, %r1111;
	selp.b32 	%r1112, 0, %r279, %p5;
	add.s32 	%r281, %r242, %r1112;
	setp.lt.s32 	%p250, %r1918, 257;
	@%p250 bra 	$L__BB6_190;
	bar.sync 	0;
	@%p243 bra 	$L__BB6_167;
	shl.b32 	%r1116, %r264, 3;
	mov.u32 	%r1117, _ZN6thrust24THRUST_300001_SM_1000_NS8cuda_cub4core6detail5shmemE;
	add.s32 	%r1118, %r1117, %r1116;
	st.shared.v2.u32 	[%r1118], {%r1911, %r265};
$L__BB6_167:
	mad.lo.s32 	%r1119, %r174, 9, 1;
	setp.ne.s32 	%p267, %r1119, %r3;
	setp.eq.s32 	%p268, %r207, %r208;
	and.pred  	%p269, %p267, %p268;
	@%p269 bra 	$L__BB6_169;
	shl.b32 	%r1120, %r266, 3;
	mov.u32 	%r1121, _ZN6thrust24THRUST_300001_SM_1000_NS8cuda_cub4core6detail5shmemE;
	add.s32 	%r1122, %r1121, %r1120;
	st.shared.v2.u32 	[%r1122], {%r207, %r267};
$L__BB6_169:
	not.pred 	%p270, %p1;
	@%p270 bra 	$L__BB6_171;
	shl.b32 	%r1123, %r268, 3;
	mov.u32 	%r1124, _ZN6thrust24THRUST_300001_SM_1000_NS8cuda_cub4core6detail5shmemE;
	add.s32 	%r1125, %r1124, %r1123;
	st.shared.v2.u32 	[%r1125], {%r208, %r269};
$L__BB6_171:
	not.pred 	%p271, %p2;
	@%p271 bra 	$L__BB6_173;
	shl.b32 	%r1126, %r270, 3;
	mov.u32 	%r1127, _ZN6thrust24THRUST_300001_SM_1000_NS8cuda_cub4core6detail5shmemE;
	add.s32 	%r1128, %r1127, %r1126;
	st.shared.v2.u32 	[%r1128], {%r209, %r271};
$L__BB6_173:
	mad.lo.s32 	%r1129, %r174, 9, 4;
	setp.ne.s32 	%p272, %r1129, %r3;
	setp.eq.s32 	%p273, %r210, %r211;
	and.pred  	%p274, %p272, %p273;
	@%p274 bra 	$L__BB6_175;
	shl.b32 	%r1130, %r272, 3;
	mov.u32 	%r1131, _ZN6thrust24THRUST_300001_SM_1000_NS8cuda_cub4core6detail5shmemE;
	add.s32 	%r1132, %r1131, %r1130;
	st.shared.v2.u32 	[%r1132], {%r210, %r273};
$L__BB6_175:
	not.pred 	%p275, %p3;
	@%p275 bra 	$L__BB6_177;
	shl.b32 	%r1133, %r274, 3;
	mov.u32 	%r1134, _ZN6thrust24THRUST_300001_SM_1000_NS8cuda_cub4core6detail5shmemE;
	add.s32 	%r1135, %r1134, %r1133;
	st.shared.v2.u32 	[%r1135], {%r211, %r275};
$L__BB6_177:
	not.pred 	%p276, %p4;
	@%p276 bra 	$L__BB6_179;
	shl.b32 	%r1136, %r276, 3;
	mov.u32 	%r1137, _ZN6thrust24THRUST_300001_SM_1000_NS8cuda_cub4core6detail5shmemE;
	add.s32 	%r1138, %r1137, %r1136;
	st.shared.v2.u32 	[%r1138], {%r212, %r277};
$L__BB6_179:
	not.pred 	%p277, %p5;
	@%p277 bra 	$L__BB6_181;
	shl.b32 	%r1139, %r278, 3;
	mov.u32 	%r1140, _ZN6thrust24THRUST_300001_SM_1000_NS8cuda_cub4core6detail5shmemE;
	add.s32 	%r1141, %r1140, %r1139;
	st.shared.v2.u32 	[%r1141], {%r213, %r279};
$L__BB6_181:
	mad.lo.s32 	%r1142, %r174, 9, 8;
	setp.ne.s32 	%p278, %r1142, %r3;
	setp.eq.s32 	%p279, %r214, %r215;
	and.pred  	%p280, %p278, %p279;
	@%p280 bra 	$L__BB6_183;
	shl.b32 	%r1143, %r280, 3;
	mov.u32 	%r1144, _ZN6thrust24THRUST_300001_SM_1000_NS8cuda_cub4core6detail5shmemE;
	add.s32 	%r1145, %r1144, %r1143;
	st.shared.v2.u32 	[%r1145], {%r214, %r281};
$L__BB6_183:
	bar.sync 	0;
	setp.ge.u32 	%p281, %r174, %r1918;
	@%p281 bra 	$L__BB6_208;
	add.s32 	%r1146, %r255, %r256;
	add.s32 	%r1147, %r1146, %r257;
	add.s32 	%r1148, %r1147, %r258;
	add.s32 	%r1149, %r1148, %r259;
	add.s32 	%r1150, %r1149, %r260;
	add.s32 	%r1151, %r1150, %r261;
	add.s32 	%r1152, %r1151, %r254;
	not.b32 	%r1153, %r174;
	add.s32 	%r282, %r1152, %r1153;
	and.b32  	%r1154, %r282, 768;
	setp.eq.s32 	%p282, %r1154, 768;
	mov.u32 	%r1917, %r174;
	@%p282 bra 	$L__BB6_187;
	shr.u32 	%r1155, %r282, 8;
	add.s32 	%r1156, %r1155, 1;
	and.b32  	%r1157, %r1156, 3;
	mul.wide.u32 	%rd195, %r174, 4;
	add.s64 	%rd336, %rd5, %rd195;
	add.s64 	%rd335, %rd4, %rd195;
	shl.b32 	%r1158, %r174, 3;
	mov.u32 	%r1159, _ZN6thrust24THRUST_300001_SM_1000_NS8cuda_cub4core6detail5shmemE;
	add.s32 	%r1914, %r1159, %r1158;
	neg.s32 	%r1913, %r1157;
	shl.b32 	%r1160, %r1156, 8;
	and.b32  	%r1161, %r1160, 768;
	add.s32 	%r1917, %r174, %r1161;
$L__BB6_186:
	.pragma "nounroll";
	ld.shared.v2.u32 	{%r1162, %r1163}, [%r1914];
	st.global.u32 	[%rd335], %r1162;
	st.global.u32 	[%rd336], %r1163;
	add.s64 	%rd336, %rd336, 1024;
	add.s64 	%rd335, %rd335, 1024;
	add.s32 	%r1914, %r1914, 2048;
	add.s32 	%r1913, %r1913, 1;
	setp.ne.s32 	%p283, %r1913, 0;
	@%p283 bra 	$L__BB6_186;
$L__BB6_187:
	setp.lt.u32 	%p284, %r282, 768;
	@%p284 bra 	$L__BB6_208;
	mul.wide.u32 	%rd196, %r1917, 4;
	add.s64 	%rd197, %rd196, 2048;
	add.s64 	%rd338, %rd4, %rd197;
	add.s64 	%rd337, %rd5, %rd197;
	shl.b32 	%r1164, %r1917, 3;
	mov.u32 	%r1165, _ZN6thrust24THRUST_300001_SM_1000_NS8cuda_cub4core6detail5shmemE;
	add.s32 	%r1166, %r1164, %r1165;
	add.s32 	%r1916, %r1166, 4096;
$L__BB6_189:
	ld.shared.v2.u32 	{%r1167, %r1168}, [%r1916+-4096];
	st.global.u32 	[%rd338+-2048], %r1167;
	st.global.u32 	[%rd337+-2048], %r1168;
	ld.shared.v2.u32 	{%r1169, %r1170}, [%r1916+-2048];
	st.global.u32 	[%rd338+-1024], %r1169;
	st.global.u32 	[%rd337+-1024], %r1170;
	ld.shared.v2.u32 	{%r1171, %r1172}, [%r1916];
	st.global.u32 	[%rd338], %r1171;
	st.global.u32 	[%rd337], %r1172;
	ld.shared.v2.u32 	{%r1173, %r1174}, [%r1916+2048];
	st.global.u32 	[%rd338+1024], %r1173;
	st.global.u32 	[%rd337+1024], %r1174;
	add.s32 	%r1917, %r1917, 1024;
	add.s64 	%rd338, %rd338, 4096;
	add.s64 	%rd337, %rd337, 4096;
	add.s32 	%r1916, %r1916, 8192;
	setp.lt.s32 	%p285, %r1917, %r1918;
	@%p285 bra 	$L__BB6_189;
	bra.uni 	$L__BB6_208;
$L__BB6_190:
	@%p243 bra 	$L__BB6_192;
	mul.wide.s32 	%rd168, %r264, 4;
	add.s64 	%rd169, %rd4, %rd168;
	st.global.u32 	[%rd169], %r1911;
	add.s64 	%rd170, %rd5, %rd168;
	st.global.u32 	[%rd170], %r265;
$L__BB6_192:
	mad.lo.s32 	%r1113, %r174, 9, 1;
	setp.ne.s32 	%p252, %r1113, %r3;
	setp.eq.s32 	%p253, %r207, %r208;
	and.pred  	%p254, %p252, %p253;
	@%p254 bra 	$L__BB6_194;
	mul.wide.s32 	%rd171, %r266, 4;
	add.s64 	%rd172, %rd4, %rd171;
	st.global.u32 	[%rd172], %r207;
	add.s64 	%rd173, %rd5, %rd171;
	st.global.u32 	[%rd173], %r267;
$L__BB6_194:
	not.pred 	%p255, %p1;
	@%p255 bra 	$L__BB6_196;
	mul.wide.s32 	%rd174, %r268, 4;
	add.s64 	%rd175, %rd4, %rd174;
	st.global.u32 	[%rd175], %r208;
	add.s64 	%rd176, %rd5, %rd174;
	st.global.u32 	[%rd176], %r269;
$L__BB6_196:
	not.pred 	%p256, %p2;
	@%p256 bra 	$L__BB6_198;
	mul.wide.s32 	%rd177, %r270, 4;
	add.s64 	%rd178, %rd4, %rd177;
	st.global.u32 	[%rd178], %r209;
	add.s64 	%rd179, %rd5, %rd177;
	st.global.u32 	[%rd179], %r271;
$L__BB6_198:
	mad.lo.s32 	%r1114, %r174, 9, 4;
	setp.ne.s32 	%p257, %r1114, %r3;
	setp.eq.s32 	%p258, %r210, %r211;
	and.pred  	%p259, %p257, %p258;
	@%p259 bra 	$L__BB6_200;
	mul.wide.s32 	%rd180, %r272, 4;
	add.s64 	%rd181, %rd4, %rd180;
	st.global.u32 	[%rd181], %r210;
	add.s64 	%rd182, %rd5, %rd180;
	st.global.u32 	[%rd182], %r273;
$L__BB6_200:
	not.pred 	%p260, %p3;
	@%p260 bra 	$L__BB6_202;
	mul.wide.s32 	%rd183, %r274, 4;
	add.s64 	%rd184, %rd4, %rd183;
	st.global.u32 	[%rd184], %r211;
	add.s64 	%rd185, %rd5, %rd183;
	st.global.u32 	[%rd185], %r275;
$L__BB6_202:
	not.pred 	%p261, %p4;
	@%p261 bra 	$L__BB6_204;
	mul.wide.s32 	%rd186, %r276, 4;
	add.s64 	%rd187, %rd4, %rd186;
	st.global.u32 	[%rd187], %r212;
	add.s64 	%rd188, %rd5, %rd186;
	st.global.u32 	[%rd188], %r277;
$L__BB6_204:
	not.pred 	%p262, %p5;
	@%p262 bra 	$L__BB6_206;
	mul.wide.s32 	%rd189, %r278, 4;
	add.s64 	%rd190, %rd4, %rd189;
	st.global.u32 	[%rd190], %r213;
	add.s64 	%rd191, %rd5, %rd189;
	st.global.u32 	[%rd191], %r279;
$L__BB6_206:
	mad.lo.s32 	%r1115, %r174, 9, 8;
	setp.ne.s32 	%p263, %r1115, %r3;
	setp.eq.s32 	%p264, %r214, %r215;
	and.pred  	%p265, %p263, %p264;
	@%p265 bra 	$L__BB6_208;
	mul.wide.s32 	%rd192, %r280, 4;
	add.s64 	%rd193, %rd4, %rd192;
	st.global.u32 	[%rd193], %r214;
	add.s64 	%rd194, %rd5, %rd192;
	st.global.u32 	[%rd194], %r281;
$L__BB6_208:
	setp.ne.s32 	%p286, %r174, 255;
	@%p286 bra 	$L__BB6_322;
	setp.ne.s32 	%p287, %r3, 2304;
	@%p287 bra 	$L__BB6_211;
	mul.wide.s32 	%rd198, %r1918, 4;
	add.s64 	%rd199, %rd4, %rd198;
	st.global.u32 	[%rd199], %r215;
	add.s64 	%rd200, %rd5, %rd198;
	st.global.u32 	[%rd200], %r263;
	add.s32 	%r1918, %r1918, 1;
$L__BB6_211:
	ld.param.u64 	%rd329, [_ZN6thrust24THRUST_300001_SM_1000_NS8cuda_cub4core6detail13_kernel_agentINS1_15__reduce_by_key16ReduceByKeyAgentINS0_6detail15normal_iteratorINS0_10device_ptrIiEEEESB_SB_SB_N4cuda3std3__48equal_toIiEENSE_4plusIiEEPiiEEJSB_SB_SB_SB_SJ_N3cub18CUB_300001_SM_100024ReduceByKeyScanTileStateIiiLb1EEESG_SI_iiEEEvDpT0__param_4];
	cvta.to.global.u64 	%rd201, %rd329;
	st.global.u32 	[%rd201], %r1918;
	bra.uni 	$L__BB6_322;
$L__BB6_212:
	mul.wide.u32 	%rd61, %r2, 4;
	add.s64 	%rd60, %rd2, %rd61;
	// begin inline asm
	ld.global.nc.u32 %r1927, [%rd60];
	// end inline asm
	mov.u32 	%r299, %tid.x;
	and.b32  	%r445, %r299, 31;
	and.b32  	%r446, %r299, 992;
	mul.lo.s32 	%r447, %r446, 9;
	or.b32  	%r300, %r447, %r445;
	setp.ge.u32 	%p15, %r300, %r3;
	mov.u32 	%r1919, %r1927;
	@%p15 bra 	$L__BB6_214;
	add.s32 	%r449, %r300, %r2;
	mul.wide.u32 	%rd63, %r449, 4;
	add.s64 	%rd62, %rd2, %rd63;
	// begin inline asm
	ld.global.nc.u32 %r1919, [%rd62];
	// end inline asm
$L__BB6_214:
	add.s32 	%r303, %r300, 32;
	setp.ge.u32 	%p16, %r303, %r3;
	shl.b32 	%r304, %r300, 2;
	cvt.u64.u32 	%rd64, %r304;
	add.s64 	%rd45, %rd60, %rd64;
	mov.u32 	%r1920, %r1927;
	@%p16 bra 	$L__BB6_216;
	add.s64 	%rd65, %rd45, 128;
	// begin inline asm
	ld.global.nc.u32 %r1920, [%rd65];
	// end inline asm
$L__BB6_216:
	add.s32 	%r307, %r300, 64;
	setp.ge.u32 	%p17, %r307, %r3;
	mov.u32 	%r1921, %r1927;
	@%p17 bra 	$L__BB6_218;
	add.s64 	%rd66, %rd45, 256;
	// begin inline asm
	ld.global.nc.u32 %r1921, [%rd66];
	// end inline asm
$L__BB6_218:
	add.s32 	%r310, %r300, 96;
	setp.ge.u32 	%p18, %r310, %r3;
	mov.u32 	%r1922, %r1927;
	@%p18 bra 	$L__BB6_220;
	add.s64 	%rd67, %rd45, 384;
	// begin inline asm
	ld.global.nc.u32 %r1922, [%rd67];
	// end inline asm
$L__BB6_220:
	add.s32 	%r313, %r300, 128;
	setp.ge.u32 	%p19, %r313, %r3;
	mov.u32 	%r1923, %r1927;
	@%p19 bra 	$L__BB6_222;
	add.s64 	%rd68, %rd45, 512;
	// begin inline asm
	ld.global.nc.u32 %r1923, [%rd68];
	// end inline asm
$L__BB6_222:
	add.s32 	%r316, %r300, 160;
	setp.ge.u32 	%p20, %r316, %r3;
	mov.u32 	%r1924, %r1927;
	@%p20 bra 	$L__BB6_224;
	add.s64 	%rd69, %rd45, 640;
	// begin inline asm
	ld.global.nc.u32 %r1924, [%rd69];
	// end inline asm
$L__BB6_224:
	add.s32 	%r319, %r300, 192;
	setp.ge.u32 	%p21, %r319, %r3;
	mov.u32 	%r1925, %r1927;
	@%p21 bra 	$L__BB6_226;
	add.s64 	%rd70, %rd45, 768;
	// begin inline asm
	ld.global.nc.u32 %r1925, [%rd70];
	// end inline asm
$L__BB6_226:
	add.s32 	%r322, %r300, 224;
	setp.ge.u32 	%p22, %r322, %r3;
	mov.u32 	%r1926, %r1927;
	@%p22 bra 	$L__BB6_228;
	add.s64 	%rd71, %rd45, 896;
	// begin inline asm
	ld.global.nc.u32 %r1926, [%rd71];
	// end inline asm
$L__BB6_228:
	add.s32 	%r325, %r300, 256;
	setp.ge.u32 	%p23, %r325, %r3;
	@%p23 bra 	$L__BB6_230;
	add.s64 	%rd72, %rd45, 1024;
	// begin inline asm
	ld.global.nc.u32 %r1927, [%rd72];
	// end inline asm
$L__BB6_230:
	// begin inline asm
	mov.u32 %r458, %laneid;
	// end inline asm
	shr.u32 	%r329, %r299, 5;
	mad.lo.s32 	%r460, %r329, 288, %r458;
	shl.b32 	%r461, %r460, 2;
	mov.u32 	%r462, _ZN6thrust24THRUST_300001_SM_1000_NS8cuda_cub4core6detail5shmemE;
	add.s32 	%r330, %r462, %r461;
	st.shared.u32 	[%r330], %r1919;
	st.shared.u32 	[%r330+128], %r1920;
	st.shared.u32 	[%r330+256], %r1921;
	st.shared.u32 	[%r330+384], %r1922;
	st.shared.u32 	[%r330+512], %r1923;
	st.shared.u32 	[%r330+640], %r1924;
	st.shared.u32 	[%r330+768], %r1925;
	st.shared.u32 	[%r330+896], %r1926;
	st.shared.u32 	[%r330+1024], %r1927;
	bar.warp.sync 	-1;
	shl.b32 	%r463, %r458, 5;
	add.s32 	%r331, %r330, %r463;
	ld.shared.u32 	%r332, [%r331];
	ld.shared.u32 	%r333, [%r331+4];
	ld.shared.u32 	%r334, [%r331+8];
	ld.shared.u32 	%r335, [%r331+12];
	ld.shared.u32 	%r336, [%r331+16];
	ld.shared.u32 	%r337, [%r331+20];
	ld.shared.u32 	%r338, [%r331+24];
	ld.shared.u32 	%r339, [%r331+28];
	ld.shared.u32 	%r340, [%r331+32];
	setp.ne.s32 	%p24, %r299, 0;
	mov.b32 	%r1938, 0;
	@%p24 bra 	$L__BB6_232;
	add.s64 	%rd73, %rd60, -4;
	// begin inline asm
	ld.global.nc.u32 %r1938, [%rd73];
	// end inline asm
$L__BB6_232:
	setp.ge.u32 	%p25, %r300, %r3;
	bar.sync 	0;
	mul.wide.u32 	%rd75, %r2, 4;
	add.s64 	%rd74, %rd3, %rd75;
	// begin inline asm
	ld.global.nc.u32 %r1937, [%rd74];
	// end inline asm
	mov.u32 	%r1929, %r1937;
	@%p25 bra 	$L__BB6_234;
	add.s32 	%r467, %r300, %r2;
	mul.wide.u32 	%rd77, %r467, 4;
	add.s64 	%rd76, %rd3, %rd77;
	// begin inline asm
	ld.global.nc.u32 %r1929, [%rd76];
	// end inline asm
$L__BB6_234:
	cvt.u64.u32 	%rd78, %r304;
	setp.ge.u32 	%p26, %r303, %r3;
	add.s64 	%rd47, %rd74, %rd78;
	mov.u32 	%r1930, %r1937;
	@%p26 bra 	$L__BB6_236;
	add.s64 	%rd79, %rd47, 128;
	// begin inline asm
	ld.global.nc.u32 %r1930, [%rd79];
	// end inline asm
$L__BB6_236:
	setp.ge.u32 	%p27, %r307, %r3;
	mov.u32 	%r1931, %r1937;
	@%p27 bra 	$L__BB6_238;
	add.s64 	%rd80, %rd47, 256;
	// begin inline asm
	ld.global.nc.u32 %r1931, [%rd80];
	// end inline asm
$L__BB6_238:
	setp.ge.u32 	%p28, %r310, %r3;
	mov.u32 	%r1932, %r1937;
	@%p28 bra 	$L__BB6_240;
	add.s64 	%rd81, %rd47, 384;
	// begin inline asm
	ld.global.nc.u32 %r1932, [%rd81];
	// end inline asm
$L__BB6_240:
	setp.ge.u32 	%p29, %r313, %r3;
	mov.u32 	%r1933, %r1937;
	@%p29 bra 	$L__BB6_242;
	add.s64 	%rd82, %rd47, 512;
	// begin inline asm
	ld.global.nc.u32 %r1933, [%rd82];
	// end inline asm
$L__BB6_242:
	setp.ge.u32 	%p30, %r316, %r3;
	mov.u32 	%r1934, %r1937;
	@%p30 bra 	$L__BB6_244;
	add.s64 	%rd83, %rd47, 640;
	// begin inline asm
	ld.global.nc.u32 %r1934, [%rd83];
	// end inline asm
$L__BB6_244:
	mov.u32 	%r1935, %r1937;
	@%p21 bra 	$L__BB6_246;
	add.s64 	%rd84, %rd47, 768;
	// begin inline asm
	ld.global.nc.u32 %r1935, [%rd84];
	// end inline asm
$L__BB6_246:
	mov.u32 	%r1936, %r1937;
	@%p22 bra 	$L__BB6_248;
	add.s64 	%rd85, %rd47, 896;
	// begin inline asm
	ld.global.nc.u32 %r1936, [%rd85];
	// end inline asm
$L__BB6_248:
	@%p23 bra 	$L__BB6_250;
	add.s64 	%rd86, %rd47, 1024;
	// begin inline asm
	ld.global.nc.u32 %r1937, [%rd86];
	// end inline asm
$L__BB6_250:
	setp.eq.s32 	%p34, %r299, 0;
	st.shared.u32 	[%r330], %r1929;
	st.shared.u32 	[%r330+128], %r1930;
	st.shared.u32 	[%r330+256], %r1931;
	st.shared.u32 	[%r330+384], %r1932;
	st.shared.u32 	[%r330+512], %r1933;
	st.shared.u32 	[%r330+640], %r1934;
	st.shared.u32 	[%r330+768], %r1935;
	st.shared.u32 	[%r330+896], %r1936;
	st.shared.u32 	[%r330+1024], %r1937;
	bar.warp.sync 	-1;
	ld.shared.u32 	%r362, [%r331];
	ld.shared.u32 	%r363, [%r331+4];
	ld.shared.u32 	%r364, [%r331+8];
	ld.shared.u32 	%r365, [%r331+12];
	ld.shared.u32 	%r366, [%r331+16];
	ld.shared.u32 	%r367, [%r331+20];
	ld.shared.u32 	%r368, [%r331+24];
	ld.shared.u32 	%r369, [%r331+28];
	ld.shared.u32 	%r370, [%r331+32];
	bar.sync 	0;
	shl.b32 	%r476, %r299, 2;
	add.s32 	%r478, %r462, %r476;
	add.s32 	%r371, %r478, 1148;
	st.shared.u32 	[%r478+1148], %r340;
	bar.sync 	0;
	@%p34 bra 	$L__BB6_252;
	ld.shared.u32 	%r1938, [%r371+-4];
$L__BB6_252:
	setp.ne.s32 	%p35, %r1938, %r332;
	setp.ne.s32 	%p36, %r332, %r333;
	setp.ne.s32 	%p37, %r333, %r334;
	setp.ne.s32 	%p38, %r334, %r335;
	setp.ne.s32 	%p39, %r335, %r336;
	setp.ne.s32 	%p40, %r336, %r337;
	setp.ne.s32 	%p41, %r337, %r338;
	setp.ne.s32 	%p42, %r338, %r339;
	setp.ne.s32 	%p43, %r339, %r340;
	mul.lo.s32 	%r539, %r299, 9;
	setp.eq.s32 	%p44, %r539, %r3;
	or.pred  	%p45, %p44, %p35;
	selp.u32 	%r540, 1, 0, %p45;
	add.s32 	%r541, %r539, 1;
	setp.eq.s32 	%p46, %r541, %r3;
	or.pred  	%p6, %p46, %p36;
	selp.u32 	%r542, 1, 0, %p6;
	add.s32 	%r543, %r539, 2;
	setp.eq.s32 	%p47, %r543, %r3;
	or.pred  	%p7, %p47, %p37;
	selp.u32 	%r544, 1, 0, %p7;
	add.s32 	%r545, %r539, 3;
	setp.eq.s32 	%p48, %r545, %r3;
	or.pred  	%p49, %p48, %p38;
	selp.u32 	%r546, 1, 0, %p49;
	add.s32 	%r547, %r539, 4;
	setp.eq.s32 	%p50, %r547, %r3;
	or.pred  	%p51, %p50, %p39;
	selp.u32 	%r548, 1, 0, %p51;
	add.s32 	%r549, %r539, 5;
	setp.eq.s32 	%p52, %r549, %r3;
	or.pred  	%p53, %p52, %p40;
	selp.u32 	%r550, 1, 0, %p53;
	add.s32 	%r551, %r539, 6;
	setp.eq.s32 	%p54, %r551, %r3;
	or.pred  	%p8, %p54, %p41;
	selp.u32 	%r552, 1, 0, %p8;
	add.s32 	%r553, %r539, 7;
	setp.eq.s32 	%p55, %r553, %r3;
	or.pred  	%p56, %p55, %p42;
	selp.u32 	%r554, 1, 0, %p56;
	add.s32 	%r555, %r539, 8;
	setp.eq.s32 	%p57, %r555, %r3;
	or.pred  	%p58, %p57, %p43;
	selp.u32 	%r556, 1, 0, %p58;
	add.s32 	%r557, %r542, %r540;
	selp.b32 	%r558, 0, %r362, %p6;
	add.s32 	%r559, %r363, %r558;
	add.s32 	%r560, %r557, %r544;
	selp.b32 	%r561, 0, %r559, %p7;
	add.s32 	%r562, %r364, %r561;
	add.s32 	%r563, %r560, %r546;
	selp.b32 	%r564, 0, %r562, %p49;
	add.s32 	%r565, %r365, %r564;
	add.s32 	%r566, %r563, %r548;
	selp.b32 	%r567, 0, %r565, %p51;
	add.s32 	%r568, %r366, %r567;
	add.s32 	%r569, %r566, %r550;
	selp.b32 	%r570, 0, %r568, %p53;
	add.s32 	%r571, %r367, %r570;
	add.s32 	%r572, %r569, %r552;
	selp.b32 	%r573, 0, %r571, %p8;
	add.s32 	%r574, %r368, %r573;
	add.s32 	%r374, %r572, %r554;
	selp.b32 	%r575, 0, %r574, %p56;
	add.s32 	%r576, %r369, %r575;
	add.s32 	%r480, %r374, %r556;
	selp.b32 	%r577, 0, %r576, %p58;
	add.s32 	%r485, %r370, %r577;
	mov.b32 	%r536, 1;
	mov.b32 	%r537, 0;
	mov.b32 	%r538, -1;
	// begin inline asm
	shfl.sync.up.b32 %r479, %r480, %r536, %r537, %r538;
	// end inline asm
	// begin inline asm
	shfl.sync.up.b32 %r484, %r485, %r536, %r537, %r538;
	// end inline asm
	setp.eq.s32 	%p59, %r480, 0;
	selp.b32 	%r578, %r484, 0, %p59;
	setp.lt.s32 	%p60, %r458, 1;
	selp.b32 	%r579, 0, %r479, %p60;
	add.s32 	%r490, %r579, %r480;
	selp.b32 	%r580, 0, %r578, %p60;
	add.s32 	%r495, %r580, %r485;
	mov.b32 	%r496, 2;
	// begin inline asm
	shfl.sync.up.b32 %r489, %r490, %r496, %r537, %r538;
	// end inline asm
	// begin inline asm
	shfl.sync.up.b32 %r494, %r495, %r496, %r537, %r538;
	// end inline asm
	setp.eq.s32 	%p61, %r490, 0;
	selp.b32 	%r581, %r494, 0, %p61;
	setp.lt.s32 	%p62, %r458, 2;
	selp.b32 	%r582, 0, %r489, %p62;
	add.s32 	%r500, %r582, %r490;
	selp.b32 	%r583, 0, %r581, %p62;
	add.s32 	%r505, %r583, %r495;
	mov.b32 	%r506, 4;
	// begin inline asm
	shfl.sync.up.b32 %r499, %r500, %r506, %r537, %r538;
	// end inline asm
	// begin inline asm
	shfl.sync.up.b32 %r504, %r505, %r506, %r537, %r538;
	// end inline asm
	setp.eq.s32 	%p63, %r500, 0;
	selp.b32 	%r584, %r504, 0, %p63;
	setp.lt.s32 	%p64, %r458, 4;
	selp.b32 	%r585, 0, %r499, %p64;
	add.s32 	%r510, %r585, %r500;
	selp.b32 	%r586, 0, %r584, %p64;
	add.s32 	%r515, %r586, %r505;
	mov.b32 	%r516, 8;
	// begin inline asm
	shfl.sync.up.b32 %r509, %r510, %r516, %r537, %r538;
	// end inline asm
	// begin inline asm
	shfl.sync.up.b32 %r514, %r515, %r516, %r537, %r538;
	// end inline asm
	setp.eq.s32 	%p65, %r510, 0;
	selp.b32 	%r587, %r514, 0, %p65;
	setp.lt.s32 	%p66, %r458, 8;
	selp.b32 	%r588, 0, %r509, %p66;
	add.s32 	%r520, %r588, %r510;
	selp.b32 	%r589, 0, %r587, %p66;
	add.s32 	%r525, %r589, %r515;
	mov.b32 	%r526, 16;
	// begin inline asm
	shfl.sync.up.b32 %r519, %r520, %r526, %r537, %r538;
	// end inline asm
	// begin inline asm
	shfl.sync.up.b32 %r524, %r525, %r526, %r537, %r538;
	// end inline asm
	setp.eq.s32 	%p67, %r520, 0;
	selp.b32 	%r590, %r524, 0, %p67;
	setp.lt.s32 	%p68, %r458, 16;
	selp.b32 	%r591, 0, %r519, %p68;
	add.s32 	%r530, %r591, %r520;
	selp.b32 	%r592, 0, %r590, %p68;
	add.s32 	%r535, %r592, %r525;
	// begin inline asm
	shfl.sync.up.b32 %r1942, %r530, %r536, %r537, %r538;
	// end inline asm
	// begin inline asm
	shfl.sync.up.b32 %r1943, %r535, %r536, %r537, %r538;
	// end inline asm
	setp.ne.s32 	%p69, %r458, 31;
	@%p69 bra 	$L__BB6_254;
	shl.b32 	%r593, %r329, 3;
	mov.u32 	%r594, _ZN6thrust24THRUST_300001_SM_1000_NS8cuda_cub4core6detail5shmemE;
	add.s32 	%r595, %r594, %r593;
	st.shared.v2.u32 	[%r595], {%r530, %r535};
$L__BB6_254:
	bar.sync 	0;
	ld.shared.v4.u32 	{%r596, %r597, %r598, %r599}, [_ZN6thrust24THRUST_300001_SM_1000_NS8cuda_cub4core6detail5shmemE];
	add.s32 	%r600, %r598, %r596;
	setp.eq.s32 	%p70, %r598, 0;
	selp.b32 	%r601, %r597, 0, %p70;
	add.s32 	%r602, %r601, %r599;
	setp.eq.s32 	%p71, %r329, 2;
	selp.b32 	%r603, %r600, %r596, %p71;
	selp.b32 	%r604, %r602, %r597, %p71;
	ld.shared.v4.u32 	{%r605, %r606, %r607, %r608}, [_ZN6thrust24THRUST_300001_SM_1000_NS8cuda_cub4core6detail5shmemE+16];
	add.s32 	%r609, %r605, %r600;
	setp.eq.s32 	%p72, %r605, 0;
	selp.b32 	%r610, %r602, 0, %p72;
	add.s32 	%r611, %r610, %r606;
	setp.eq.s32 	%p73, %r329, 3;
	selp.b32 	%r612, %r609, %r603, %p73;
	selp.b32 	%r613, %r611, %r604, %p73;
	add.s32 	%r614, %r607, %r609;
	setp.eq.s32 	%p74, %r607, 0;
	selp.b32 	%r615, %r611, 0, %p74;
	add.s32 	%r616, %r615, %r608;
	setp.eq.s32 	%p75, %r329, 4;
	selp.b32 	%r617, %r614, %r612, %p75;
	selp.b32 	%r618, %r616, %r613, %p75;
	ld.shared.v4.u32 	{%r619, %r620, %r621, %r622}, [_ZN6thrust24THRUST_300001_SM_1000_NS8cuda_cub4core6detail5shmemE+32];
	add.s32 	%r623, %r619, %r614;
	setp.eq.s32 	%p76, %r619, 0;
	selp.b32 	%r624, %r616, 0, %p76;
	add.s32 	%r625, %r624, %r620;
	setp.eq.s32 	%p77, %r329, 5;
	selp.b32 	%r626, %r623, %r617, %p77;
	selp.b32 	%r627, %r625, %r618, %p77;
	add.s32 	%r628, %r621, %r623;
	setp.eq.s32 	%p78, %r621, 0;
	selp.b32 	%r629, %r625, 0, %p78;
	add.s32 	%r630, %r629, %r622;
	setp.eq.s32 	%p79, %r329, 6;
	selp.b32 	%r631, %r628, %r626, %p79;
	selp.b32 	%r632, %r630, %r627, %p79;
	ld.shared.v4.u32 	{%r633, %r634, %r635, %r636}, [_ZN6thrust24THRUST_300001_SM_1000_NS8cuda_cub4core6detail5shmemE+48];
	add.s32 	%r637, %r633, %r628;
	setp.eq.s32 	%p80, %r633, 0;
	selp.b32 	%r638, %r630, 0, %p80;
	add.s32 	%r639, %r638, %r634;
	setp.eq.s32 	%p81, %r329, 7;
	selp.b32 	%r379, %r637, %r631, %p81;
	selp.b32 	%r380, %r639, %r632, %p81;
	add.s32 	%r381, %r635, %r637;
	setp.eq.s32 	%p82, %r635, 0;
	selp.b32 	%r640, %r639, 0, %p82;
	add.s32 	%r382, %r640, %r636;
	setp.lt.u32 	%p83, %r299, 32;
	@%p83 bra 	$L__BB6_256;
	setp.eq.s32 	%p84, %r1942, 0;
	selp.b32 	%r641, %r380, 0, %p84;
	add.s32 	%r642, %r641, %r1943;
	setp.eq.s32 	%p85, %r458, 0;
	selp.b32 	%r643, 0, %r1942, %p85;
	add.s32 	%r1942, %r379, %r643;
	selp.b32 	%r1943, %r380, %r642, %p85;
	bra.uni 	$L__BB6_272;
$L__BB6_256:
	setp.ne.s32 	%p86, %r299, 0;
	mul.wide.u32 	%rd87, %r1, 16;
	add.s64 	%rd48, %rd1, %rd87;
	@%p86 bra 	$L__BB6_258;
	st.shared.u32 	[_ZN6thrust24THRUST_300001_SM_1000_NS8cuda_cub4core6detail5shmemE+116], %r381;
	st.shared.u32 	[_ZN6thrust24THRUST_300001_SM_1000_NS8cuda_cub4core6detail5shmemE+120], %r382;
	mov.b64 	%rd89, {%r381, %r382};
	add.s64 	%rd88, %rd48, 512;
	mov.b64 	%rd90, 100;
	// begin inline asm
	st.relaxed.gpu.v2.u64 [%rd88], {%rd89, %rd90};
	// end inline asm
$L__BB6_258:
	mov.u32 	%r644, %nctaid.x;
	setp.gt.u32 	%p87, %r644, 499;
	@%p87 bra 	$L__BB6_260;
	membar.cta;
	bra.uni 	$L__BB6_261;
$L__BB6_260:
	mov.b32 	%r645, 450;
	// begin inline asm
	nanosleep.u32 %r645;
	// end inline asm
$L__BB6_261:
	mul.wide.u32 	%rd94, %r299, 16;
	xor.b64  	%rd95, %rd94, -16;
	add.s64 	%rd96, %rd48, %rd95;
	add.s64 	%rd93, %rd96, 512;
$L__BB6_262:
	// begin inline asm
	ld.relaxed.gpu.v2.u64 {%rd91, %rd339}, [%rd93];
	// end inline asm
	setp.eq.s64 	%p88, %rd339, 99;
	mov.b32 	%r646, -1;
	vote.sync.any.pred 	%p89, %p88, %r646;
	@%p89 bra 	$L__BB6_262;
	mov.b64 	{%r650, %r655}, %rd91;
	setp.eq.s64 	%p90, %rd339, 101;
	mov.b32 	%r698, -1;
	vote.sync.ballot.b32 	%r699, %p90, %r698;
	// begin inline asm
	mov.u32 %r648, %lanemask_ge;
	// end inline asm
	and.b32  	%r700, %r699, %r648;
	or.b32  	%r701, %r700, -2147483648;
	add.s32 	%r702, %r701, -1;
	not.b32 	%r703, %r701;
	and.b32  	%r704, %r703, %r702;
	popc.b32 	%r652, %r704;
	mov.b32 	%r656, 1;
	// begin inline asm
	shfl.sync.down.b32 %r649, %r650, %r656, %r652, %r698;
	// end inline asm
	// begin inline asm
	shfl.sync.down.b32 %r654, %r655, %r656, %r652, %r698;
	// end inline asm
	setp.lt.s32 	%p92, %r458, %r652;
	setp.eq.s32 	%p93, %r650, 0;
	selp.b32 	%r705, %r649, 0, %p92;
	add.s32 	%r660, %r705, %r650;
	selp.b32 	%r706, %r654, 0, %p93;
	selp.b32 	%r707, %r706, 0, %p92;
	add.s32 	%r665, %r707, %r655;
	mov.b32 	%r666, 2;
	// begin inline asm
	shfl.sync.down.b32 %r659, %r660, %r666, %r652, %r698;
	// end inline asm
	// begin inline asm
	shfl.sync.down.b32 %r664, %r665, %r666, %r652, %r698;
	// end inline asm
	add.s32 	%r708, %r458, 2;
	setp.gt.s32 	%p94, %r708, %r652;
	setp.eq.s32 	%p95, %r660, 0;
	selp.b32 	%r709, %r664, 0, %p95;
	selp.b32 	%r710, 0, %r659, %p94;
	add.s32 	%r670, %r660, %r710;
	selp.b32 	%r711, 0, %r709, %p94;
	add.s32 	%r675, %r711, %r665;
	mov.b32 	%r676, 4;
	// begin inline asm
	shfl.sync.down.b32 %r669, %r670, %r676, %r652, %r698;
	// end inline asm
	// begin inline asm
	shfl.sync.down.b32 %r674, %r675, %r676, %r652, %r698;
	// end inline asm
	add.s32 	%r712, %r458, 4;
	setp.gt.s32 	%p96, %r712, %r652;
	setp.eq.s32 	%p97, %r670, 0;
	selp.b32 	%r713, %r674, 0, %p97;
	selp.b32 	%r714, 0, %r669, %p96;
	add.s32 	%r680, %r670, %r714;
	selp.b32 	%r715, 0, %r713, %p96;
	add.s32 	%r685, %r675, %r715;
	mov.b32 	%r686, 8;
	// begin inline asm
	shfl.sync.down.b32 %r679, %r680, %r686, %r652, %r698;
	// end inline asm
	// begin inline asm
	shfl.sync.down.b32 %r684, %r685, %r686, %r652, %r698;
	// end inline asm
	add.s32 	%r716, %r458, 8;
	setp.gt.s32 	%p98, %r716, %r652;
	setp.eq.s32 	%p99, %r680, 0;
	selp.b32 	%r717, %r684, 0, %p99;
	selp.b32 	%r718, 0, %r679, %p98;
	add.s32 	%r690, %r680, %r718;
	selp.b32 	%r719, 0, %r717, %p98;
	add.s32 	%r695, %r685, %r719;
	mov.b32 	%r696, 16;
	// begin inline asm
	shfl.sync.down.b32 %r689, %r690, %r696, %r652, %r698;
	// end inline asm
	// begin inline asm
	shfl.sync.down.b32 %r694, %r695, %r696, %r652, %r698;
	// end inline asm
	add.s32 	%r720, %r458, 16;
	setp.gt.s32 	%p100, %r720, %r652;
	setp.eq.s32 	%p101, %r690, 0;
	selp.b32 	%r721, %r694, 0, %p101;
	selp.b32 	%r722, 0, %r689, %p100;
	add.s32 	%r1939, %r722, %r690;
	selp.b32 	%r723, 0, %r721, %p100;
	add.s32 	%r1940, %r695, %r723;
	not.b32 	%r724, %r299;
	add.s32 	%r1941, %r1, %r724;
	add.s64 	%rd51, %rd1, 512;
$L__BB6_264:
	setp.ne.s64 	%p102, %rd339, 101;
	mov.b32 	%r725, -1;
	vote.sync.all.pred 	%p103, %p102, %r725;
	not.pred 	%p104, %p103;
	@%p104 bra 	$L__BB6_268;
	mul.wide.s32 	%rd140, %r1941, 16;
	add.s64 	%rd141, %rd51, %rd140;
	add.s64 	%rd139, %rd141, -512;
$L__BB6_266:
	// begin inline asm
	ld.relaxed.gpu.v2.u64 {%rd137, %rd339}, [%rd139];
	// end inline asm
	setp.eq.s64 	%p160, %rd339, 99;
	mov.b32 	%r818, -1;
	vote.sync.any.pred 	%p161, %p160, %r818;
	@%p161 bra 	$L__BB6_266;
	mov.b64 	{%r821, %r826}, %rd137;
	setp.eq.s64 	%p162, %rd339, 101;
	mov.b32 	%r869, -1;
	vote.sync.ballot.b32 	%r870, %p162, %r869;
	and.b32  	%r871, %r870, %r648;
	or.b32  	%r872, %r871, -2147483648;
	add.s32 	%r873, %r872, -1;
	not.b32 	%r874, %r872;
	and.b32  	%r875, %r874, %r873;
	popc.b32 	%r823, %r875;
	mov.b32 	%r827, 1;
	// begin inline asm
	shfl.sync.down.b32 %r820, %r821, %r827, %r823, %r869;
	// end inline asm
	// begin inline asm
	shfl.sync.down.b32 %r825, %r826, %r827, %r823, %r869;
	// end inline asm
	setp.lt.s32 	%p164, %r458, %r823;
	setp.eq.s32 	%p165, %r821, 0;
	selp.b32 	%r876, %r820, 0, %p164;
	add.s32 	%r831, %r876, %r821;
	selp.b32 	%r877, %r825, 0, %p165;
	selp.b32 	%r878, %r877, 0, %p164;
	add.s32 	%r836, %r878, %r826;
	mov.b32 	%r837, 2;
	// begin inline asm
	shfl.sync.down.b32 %r830, %r831, %r837, %r823, %r869;
	// end inline asm
	// begin inline asm
	shfl.sync.down.b32 %r835, %r836, %r837, %r823, %r869;
	// end inline asm
	add.s32 	%r879, %r458, 2;
	setp.gt.s32 	%p166, %r879, %r823;
	setp.eq.s32 	%p167, %r831, 0;
	selp.b32 	%r880, %r835, 0, %p167;
	selp.b32 	%r881, 0, %r830, %p166;
	add.s32 	%r841, %r831, %r881;
	selp.b32 	%r882, 0, %r880, %p166;
	add.s32 	%r846, %r882, %r836;
	mov.b32 	%r847, 4;
	// begin inline asm
	shfl.sync.down.b32 %r840, %r841, %r847, %r823, %r869;
	// end inline asm
	// begin inline asm
	shfl.sync.down.b32 %r845, %r846, %r847, %r823, %r869;
	// end inline asm
	add.s32 	%r883, %r458, 4;
	setp.gt.s32 	%p168, %r883, %r823;
	setp.eq.s32 	%p169, %r841, 0;
	selp.b32 	%r884, %r845, 0, %p169;
	selp.b32 	%r885, 0, %r840, %p168;
	add.s32 	%r851, %r841, %r885;
	selp.b32 	%r886, 0, %r884, %p168;
	add.s32 	%r856, %r846, %r886;
	mov.b32 	%r857, 8;
	// begin inline asm
	shfl.sync.down.b32 %r850, %r851, %r857, %r823, %r869;
	// end inline asm
	// begin inline asm
	shfl.sync.down.b32 %r855, %r856, %r857, %r823, %r869;
	// end inline asm
	add.s32 	%r887, %r458, 8;
	setp.gt.s32 	%p170, %r887, %r823;
	setp.eq.s32 	%p171, %r851, 0;
	selp.b32 	%r888, %r855, 0, %p171;
	selp.b32 	%r889, 0, %r850, %p170;
	add.s32 	%r861, %r851, %r889;
	selp.b32 	%r890, 0, %r888, %p170;
	add.s32 	%r866, %r856, %r890;
	mov.b32 	%r867, 16;
	// begin inline asm
	shfl.sync.down.b32 %r860, %r861, %r867, %r823, %r869;
	// end inline asm
	// begin inline asm
	shfl.sync.down.b32 %r865, %r866, %r867, %r823, %r869;
	// end inline asm
	add.s32 	%r891, %r458, 16;
	setp.gt.s32 	%p172, %r891, %r823;
	setp.eq.s32 	%p173, %r861, 0;
	selp.b32 	%r892, %r865, 0, %p173;
	selp.b32 	%r893, 0, %r860, %p172;
	selp.b32 	%r894, 0, %r892, %p172;
	add.s32 	%r895, %r866, %r894;
	add.s32 	%r896, %r893, %r1939;
	add.s32 	%r392, %r896, %r861;
	setp.eq.s32 	%p174, %r1939, 0;
	selp.b32 	%r897, %r895, 0, %p174;
	add.s32 	%r1940, %r897, %r1940;
	add.s32 	%r1941, %r1941, -32;
	mov.u32 	%r1939, %r392;
	bra.uni 	$L__BB6_264;
$L__BB6_268:
	@%p86 bra 	$L__BB6_270;
	add.s32 	%r727, %r1939, %r381;
	setp.eq.s32 	%p106, %r381, 0;
	selp.b32 	%r728, %r1940, 0, %p106;
	add.s32 	%r729, %r728, %r382;
	mov.b64 	%rd98, {%r727, %r729};
	add.s64 	%rd97, %rd48, 512;
	mov.b64 	%rd99, 101;
	// begin inline asm
	st.relaxed.gpu.v2.u64 [%rd97], {%rd98, %rd99};
	// end inline asm
	st.shared.u32 	[_ZN6thrust24THRUST_300001_SM_1000_NS8cuda_cub4core6detail5shmemE+100], %r1939;
	st.shared.v2.u32 	[_ZN6thrust24THRUST_300001_SM_1000_NS8cuda_cub4core6detail5shmemE+104], {%r1940, %r727};
	st.shared.u32 	[_ZN6thrust24THRUST_300001_SM_1000_NS8cuda_cub4core6detail5shmemE+112], %r729;
$L__BB6_270:
	setp.ne.s32 	%p107, %r458, 0;
	@%p107 bra 	$L__BB6_272;
	st.shared.v2.u32 	[_ZN6thrust24THRUST_300001_SM_1000_NS8cuda_cub4core6detail5shmemE+72], {%r1939, %r1940};
	mov.u32 	%r1942, %r1939;
	mov.u32 	%r1943, %r1940;
$L__BB6_272:
	setp.eq.s32 	%p108, %r299, 0;
	bar.sync 	0;
	@%p108 bra 	$L__BB6_274;
	ld.shared.v2.u32 	{%r730, %r731}, [_ZN6thrust24THRUST_300001_SM_1000_NS8cuda_cub4core6detail5shmemE+72];
	add.s32 	%r397, %r730, %r1942;
	setp.eq.s32 	%p109, %r1942, 0;
	selp.b32 	%r732, %r731, 0, %p109;
	add.s32 	%r1943, %r732, %r1943;
	mov.u32 	%r1942, %r397;
$L__BB6_274:
	mul.lo.s32 	%r733, %r299, 9;
	setp.eq.s32 	%p110, %r733, %r3;
	setp.ne.s32 	%p111, %r1938, %r332;
	or.pred  	%p112, %p110, %p111;
	selp.u32 	%r734, 1, 0, %p112;
	add.s32 	%r401, %r1942, %r734;
	selp.b32 	%r735, 0, %r1943, %p112;
	add.s32 	%r402, %r735, %r362;
	selp.u32 	%r736, 1, 0, %p6;
	add.s32 	%r737, %r736, %r734;
	add.s32 	%r403, %r737, %r1942;
	selp.b32 	%r738, 0, %r402, %p6;
	add.s32 	%r404, %r363, %r738;
	selp.u32 	%r739, 1, 0, %p7;
	add.s32 	%r405, %r403, %r739;
	selp.b32 	%r740, 0, %r404, %p7;
	add.s32 	%r406, %r364, %r740;
	add.s32 	%r741, %r733, 3;
	setp.eq.s32 	%p113, %r741, %r3;
	setp.ne.s32 	%p114, %r334, %r335;
	or.pred  	%p115, %p113, %p114;
	selp.u32 	%r742, 1, 0, %p115;
	add.s32 	%r407, %r405, %r742;
	selp.b32 	%r743, 0, %r406, %p115;
	add.s32 	%r408, %r365, %r743;
	add.s32 	%r744, %r733, 4;
	setp.eq.s32 	%p116, %r744, %r3;
	setp.ne.s32 	%p117, %r335, %r336;
	or.pred  	%p9, %p116, %p117;
	selp.u32 	%r745, 1, 0, %p9;
	add.s32 	%r409, %r407, %r745;
	selp.b32 	%r746, 0, %r408, %p9;
	add.s32 	%r410, %r366, %r746;
	add.s32 	%r747, %r733, 5;
	setp.eq.s32 	%p118, %r747, %r3;
	setp.ne.s32 	%p119, %r336, %r337;
	or.pred  	%p10, %p118, %p119;
	selp.u32 	%r748, 1, 0, %p10;
	add.s32 	%r411, %r409, %r748;
	selp.b32 	%r749, 0, %r410, %p10;
	add.s32 	%r412, %r367, %r749;
	selp.u32 	%r750, 1, 0, %p8;
	add.s32 	%r413, %r411, %r750;
	selp.b32 	%r751, 0, %r412, %p8;
	add.s32 	%r414, %r368, %r751;
	add.s32 	%r415, %r374, %r1942;
	add.s32 	%r752, %r733, 7;
	setp.eq.s32 	%p120, %r752, %r3;
	setp.ne.s32 	%p121, %r338, %r339;
	or.pred  	%p11, %p120, %p121;
	selp.b32 	%r753, 0, %r414, %p11;
	add.s32 	%r416, %r369, %r753;
	ld.shared.v2.u32 	{%r417, %r418}, [_ZN6thrust24THRUST_300001_SM_1000_NS8cuda_cub4core6detail5shmemE+112];
	ld.shared.u32 	%r1953, [_ZN6thrust24THRUST_300001_SM_1000_NS8cuda_cub4core6detail5shmemE+108];
	ld.shared.u32 	%r420, [_ZN6thrust24THRUST_300001_SM_1000_NS8cuda_cub4core6detail5shmemE+100];
	setp.lt.s32 	%p122, %r418, 257;
	@%p122 bra 	$L__BB6_300;
	bar.sync 	0;
	mul.lo.s32 	%r757, %r299, 9;
	setp.ne.s32 	%p138, %r757, %r3;
	setp.eq.s32 	%p139, %r1938, %r332;
	and.pred  	%p140, %p138, %p139;
	@%p140 bra 	$L__BB6_277;
	sub.s32 	%r758, %r1942, %r420;
	shl.b32 	%r759, %r758, 3;
	mov.u32 	%r760, _ZN6thrust24THRUST_300001_SM_1000_NS8cuda_cub4core6detail5shmemE;
	add.s32 	%r761, %r760, %r759;
	st.shared.v2.u32 	[%r761], {%r1938, %r1943};
$L__BB6_277:
	not.pred 	%p141, %p6;
	@%p141 bra 	$L__BB6_279;
	sub.s32 	%r762, %r401, %r420;
	shl.b32 	%r763, %r762, 3;
	mov.u32 	%r764, _ZN6thrust24THRUST_300001_SM_1000_NS8cuda_cub4core6detail5shmemE;
	add.s32 	%r765, %r764, %r763;
	st.shared.v2.u32 	[%r765], {%r332, %r402};
$L__BB6_279:
	not.pred 	%p142, %p7;
	@%p142 bra 	$L__BB6_281;
	sub.s32 	%r766, %r403, %r420;
	shl.b32 	%r767, %r766, 3;
	mov.u32 	%r768, _ZN6thrust24THRUST_300001_SM_1000_NS8cuda_cub4core6detail5shmemE;
	add.s32 	%r769, %r768, %r767;
	st.shared.v2.u32 	[%r769], {%r333, %r404};
$L__BB6_281:
	mad.lo.s32 	%r770, %r299, 9, 3;
	setp.ne.s32 	%p143, %r770, %r3;
	setp.eq.s32 	%p144, %r334, %r335;
	and.pred  	%p145, %p143, %p144;
	@%p145 bra 	$L__BB6_283;
	sub.s32 	%r771, %r405, %r420;
	shl.b32 	%r772, %r771, 3;
	mov.u32 	%r773, _ZN6thrust24THRUST_300001_SM_1000_NS8cuda_cub4core6detail5shmemE;
	add.s32 	%r774, %r773, %r772;
	st.shared.v2.u32 	[%r774], {%r334, %r406};
$L__BB6_283:
	not.pred 	%p146, %p9;
	@%p146 bra 	$L__BB6_285;
	sub.s32 	%r775, %r407, %r420;
	shl.b32 	%r776, %r775, 3;
	mov.u32 	%r777, _ZN6thrust24THRUST_300001_SM_1000_NS8cuda_cub4core6detail5shmemE;
	add.s32 	%r778, %r777, %r776;
	st.shared.v2.u32 	[%r778], {%r335, %r408};
$L__BB6_285:
	not.pred 	%p147, %p10;
	@%p147 bra 	$L__BB6_287;
	sub.s32 	%r779, %r409, %r420;
	shl.b32 	%r780, %r779, 3;
	mov.u32 	%r781, _ZN6thrust24THRUST_300001_SM_1000_NS8cuda_cub4core6detail5shmemE;
	add.s32 	%r782, %r781, %r780;
	st.shared.v2.u32 	[%r782], {%r336, %r410};
$L__BB6_287:
	not.pred 	%p148, %p8;
	@%p148 bra 	$L__BB6_289;
	sub.s32 	%r783, %r411, %r420;
	shl.b32 	%r784, %r783, 3;
	mov.u32 	%r785, _ZN6thrust24THRUST_300001_SM_1000_NS8cuda_cub4core6detail5shmemE;
	add.s32 	%r786, %r785, %r784;
	st.shared.v2.u32 	[%r786], {%r337, %r412};
$L__BB6_289:
	not.pred 	%p149, %p11;
	@%p149 bra 	$L__BB6_291;
	sub.s32 	%r787, %r413, %r420;
	shl.b32 	%r788, %r787, 3;
	mov.u32 	%r789, _ZN6thrust24THRUST_300001_SM_1000_NS8cuda_cub4core6detail5shmemE;
	add.s32 	%r790, %r789, %r788;
	st.shared.v2.u32 	[%r790], {%r338, %r414};
$L__BB6_291:
	mad.lo.s32 	%r791, %r299, 9, 8;
	setp.ne.s32 	%p150, %r791, %r3;
	setp.eq.s32 	%p151, %r339, %r340;
	and.pred  	%p152, %p150, %p151;
	@%p152 bra 	$L__BB6_293;
	sub.s32 	%r792, %r415, %r420;
	shl.b32 	%r793, %r792, 3;
	mov.u32 	%r794, _ZN6thrust24THRUST_300001_SM_1000_NS8cuda_cub4core6detail5shmemE;
	add.s32 	%r795, %r794, %r793;
	st.shared.v2.u32 	[%r795], {%r339, %r416};
$L__BB6_293:
	bar.sync 	0;
	setp.ge.s32 	%p153, %r299, %r418;
	@%p153 bra 	$L__BB6_318;
	not.b32 	%r796, %r299;
	add.s32 	%r421, %r418, %r796;
	and.b32  	%r797, %r421, 768;
	setp.eq.s32 	%p154, %r797, 768;
	mov.u32 	%r1952, %r299;
	@%p154 bra 	$L__BB6_297;
	shr.u32 	%r798, %r421, 8;
	add.s32 	%r799, %r798, 1;
	and.b32  	%r800, %r799, 3;
	shl.b32 	%r801, %r299, 3;
	mov.u32 	%r802, _ZN6thrust24THRUST_300001_SM_1000_NS8cuda_cub4core6detail5shmemE;
	add.s32 	%r1948, %r802, %r801;
	add.s32 	%r1947, %r299, %r420;
	neg.s32 	%r1946, %r800;
	shl.b32 	%r803, %r799, 8;
	and.b32  	%r804, %r803, 768;
	add.s32 	%r1952, %r299, %r804;
$L__BB6_296:
	.pragma "nounroll";
	mul.wide.s32 	%rd127, %r1947, 4;
	add.s64 	%rd128, %rd5, %rd127;
	add.s64 	%rd129, %rd4, %rd127;
	ld.shared.v2.u32 	{%r805, %r806}, [%r1948];
	st.global.u32 	[%rd129], %r805;
	st.global.u32 	[%rd128], %r806;
	add.s32 	%r1948, %r1948, 2048;
	add.s32 	%r1947, %r1947, 256;
	add.s32 	%r1946, %r1946, 1;
	setp.ne.s32 	%p155, %r1946, 0;
	@%p155 bra 	$L__BB6_296;
$L__BB6_297:
	setp.lt.u32 	%p156, %r421, 768;
	@%p156 bra 	$L__BB6_318;
	add.s64 	%rd55, %rd4, 2048;
	add.s32 	%r1951, %r1952, %r420;
	add.s64 	%rd56, %rd5, 2048;
	shl.b32 	%r807, %r1952, 3;
	mov.u32 	%r808, _ZN6thrust24THRUST_300001_SM_1000_NS8cuda_cub4core6detail5shmemE;
	add.s32 	%r809, %r807, %r808;
	add.s32 	%r1950, %r809, 4096;
$L__BB6_299:
	mul.wide.s32 	%rd130, %r1951, 4;
	add.s64 	%rd131, %rd55, %rd130;
	add.s64 	%rd132, %rd56, %rd130;
	ld.shared.v2.u32 	{%r810, %r811}, [%r1950+-4096];
	st.global.u32 	[%rd131+-2048], %r810;
	st.global.u32 	[%rd132+-2048], %r811;
	ld.shared.v2.u32 	{%r812, %r813}, [%r1950+-2048];
	st.global.u32 	[%rd131+-1024], %r812;
	st.global.u32 	[%rd132+-1024], %r813;
	ld.shared.v2.u32 	{%r814, %r815}, [%r1950];
	st.global.u32 	[%rd131], %r814;
	st.global.u32 	[%rd132], %r815;
	ld.shared.v2.u32 	{%r816, %r817}, [%r1950+2048];
	st.global.u32 	[%rd131+1024], %r816;
	st.global.u32 	[%rd132+1024], %r817;
	add.s32 	%r1952, %r1952, 1024;
	add.s32 	%r1951, %r1951, 1024;
	add.s32 	%r1950, %r1950, 8192;
	setp.lt.s32 	%p157, %r1952, %r418;
	@%p157 bra 	$L__BB6_299;
	bra.uni 	$L__BB6_318;
$L__BB6_300:
	mul.lo.s32 	%r754, %r299, 9;
	setp.ne.s32 	%p123, %r754, %r3;
	setp.eq.s32 	%p124, %r1938, %r332;
	and.pred  	%p125, %p123, %p124;
	@%p125 bra 	$L__BB6_302;
	mul.wide.s32 	%rd100, %r1942, 4;
	add.s64 	%rd101, %rd4, %rd100;
	st.global.u32 	[%rd101], %r1938;
	add.s64 	%rd102, %rd5, %rd100;
	st.global.u32 	[%rd102], %r1943;
$L__BB6_302:
	not.pred 	%p126, %p6;
	@%p126 bra 	$L__BB6_304;
	mul.wide.s32 	%rd103, %r401, 4;
	add.s64 	%rd104, %rd4, %rd103;
	st.global.u32 	[%rd104], %r332;
	add.s64 	%rd105, %rd5, %rd103;
	st.global.u32 	[%rd105], %r402;
$L__BB6_304:
	not.pred 	%p127, %p7;
	@%p127 bra 	$L__BB6_306;
	mul.wide.s32 	%rd106, %r403, 4;
	add.s64 	%rd107, %rd4, %rd106;
	st.global.u32 	[%rd107], %r333;
	add.s64 	%rd108, %rd5, %rd106;
	st.global.u32 	[%rd108], %r404;
$L__BB6_306:
	mad.lo.s32 	%r755, %r299, 9, 3;
	setp.ne.s32 	%p128, %r755, %r3;
	setp.eq.s32 	%p129, %r334, %r335;
	and.pred  	%p130, %p128, %p129;
	@%p130 bra 	$L__BB6_308;
	mul.wide.s32 	%rd109, %r405, 4;
	add.s64 	%rd110, %rd4, %rd109;
	st.global.u32 	[%rd110], %r334;
	add.s64 	%rd111, %rd5, %rd109;
	st.global.u32 	[%rd111], %r406;
$L__BB6_308:
	not.pred 	%p131, %p9;
	@%p131 bra 	$L__BB6_310;
	mul.wide.s32 	%rd112, %r407, 4;
	add.s64 	%rd113, %rd4, %rd112;
	st.global.u32 	[%rd113], %r335;
	add.s64 	%rd114, %rd5, %rd112;
	st.global.u32 	[%rd114], %r408;
$L__BB6_310:
	not.pred 	%p132, %p10;
	@%p132 bra 	$L__BB6_312;
	mul.wide.s32 	%rd115, %r409, 4;
	add.s64 	%rd116, %rd4, %rd115;
	st.global.u32 	[%rd116], %r336;
	add.s64 	%rd117, %rd5, %rd115;
	st.global.u32 	[%rd117], %r410;
$L__BB6_312:
	not.pred 	%p133, %p8;
	@%p133 bra 	$L__BB6_314;
	mul.wide.s32 	%rd118, %r411, 4;
	add.s64 	%rd119, %rd4, %rd118;
	st.global.u32 	[%rd119], %r337;
	add.s64 	%rd120, %rd5, %rd118;
	st.global.u32 	[%rd120], %r412;
$L__BB6_314:
	not.pred 	%p134, %p11;
	@%p134 bra 	$L__BB6_316;
	mul.wide.s32 	%rd121, %r413, 4;
	add.s64 	%rd122, %rd4, %rd121;
	st.global.u32 	[%rd122], %r338;
	add.s64 	%rd123, %rd5, %rd121;
	st.global.u32 	[%rd123], %r414;
$L__BB6_316:
	mad.lo.s32 	%r756, %r299, 9, 8;
	setp.ne.s32 	%p135, %r756, %r3;
	setp.eq.s32 	%p136, %r339, %r340;
	and.pred  	%p137, %p135, %p136;
	@%p137 bra 	$L__BB6_318;
	mul.wide.s32 	%rd124, %r415, 4;
	add.s64 	%rd125, %rd4, %rd124;
	st.global.u32 	[%rd125], %r339;
	add.s64 	%rd126, %rd5, %rd124;
	st.global.u32 	[%rd126], %r416;
$L__BB6_318:
	setp.ne.s32 	%p158, %r299, 255;
	@%p158 bra 	$L__BB6_322;
	setp.ne.s32 	%p159, %r3, 2304;
	@%p159 bra 	$L__BB6_321;
	mul.wide.s32 	%rd133, %r1953, 4;
	add.s64 	%rd134, %rd4, %rd133;
	st.global.u32 	[%rd134], %r340;
	add.s64 	%rd135, %rd5, %rd133;
	st.global.u32 	[%rd135], %r417;
	add.s32 	%r1953, %r1953, 1;
$L__BB6_321:
	ld.param.u64 	%rd328, [_ZN6thrust24THRUST_300001_SM_1000_NS8cuda_cub4core6detail13_kernel_agentINS1_15__reduce_by_key16ReduceByKeyAgentINS0_6detail15normal_iteratorINS0_10device_ptrIiEEEESB_SB_SB_N4cuda3std3__48equal_toIiEENSE_4plusIiEEPiiEEJSB_SB_SB_SB_SJ_N3cub18CUB_300001_SM_100024ReduceByKeyScanTileStateIiiLb1EEESG_SI_iiEEEvDpT0__param_4];
	cvta.to.global.u64 	%rd136, %rd328;
	st.global.u32 	[%rd136], %r1953;
$L__BB6_322:
	ret;

}
	// .globl	_ZN6thrust24THRUST_300001_SM_1000_NS8cuda_cub4core6detail13_kernel_agentINS1_15__reduce_by_key16ReduceByKeyAgentINS0_6detail15normal_iteratorINS0_10device_ptrIiEEEESB_SB_SB_N4cuda3std3__48equal_toIiEENSE_4plusIiEEPllEEJSB_SB_SB_SB_SJ_N3cub18CUB_300001_SM_100024ReduceByKeyScanTileStateIilLb1EEESG_SI_llEEEvDpT0_
.visible .entry _ZN6thrust24THRUST_300001_SM_1000_NS8cuda_cub4core6detail13_kernel_agentINS1_15__reduce_by_key16ReduceByKeyAgentINS0_6detail15normal_iteratorINS0_10device_ptrIiEEEESB_SB_SB_N4cuda3std3__48equal_toIiEENSE_4plusIiEEPllEEJSB_SB_SB_SB_SJ_N3cub18CUB_300001_SM_100024ReduceByKeyScanTileStateIilLb1EEESG_SI_llEEEvDpT0_(
	.param .align 8 .b8 _ZN6thrust24THRUST_300001_SM_1000_NS8cuda_cub4core6detail13_kernel_agentINS1_15__reduce_by_key16ReduceByKeyAgentINS0_6detail15normal_iteratorINS0_10device_ptrIiEEEESB_SB_SB_N4cuda3std3__48equal_toIiEENSE_4plusIiEEPllEEJSB_SB_SB_SB_SJ_N3cub18CUB_300001_SM_100024ReduceByKeyScanTileStateIilLb1EEESG_SI_llEEEvDpT0__param_0[8],
	.param .align 8 .b8 _ZN6thrust24THRUST_300001_SM_1000_NS8cuda_cub4core6detail13_kernel_agentINS1_15__reduce_by_key16ReduceByKeyAgentINS0_6detail15normal_iteratorINS0_10device_ptrIiEEEESB_SB_SB_N4cuda3std3__48equal_toIiEENSE_4plusIiEEPllEEJSB_SB_SB_SB_SJ_N3cub18CUB_300001_SM_100024ReduceByKeyScanTileStateIilLb1EEESG_SI_llEEEvDpT0__param_1[8],
	.param .align 8 .b8 _ZN6thrust24THRUST_300001_SM_1000_NS8cuda_cub4core6detail13_kernel_agentINS1_15__reduce_by_key16ReduceByKeyAgentINS0_6detail15normal_iteratorINS0_10device_ptrIiEEEESB_SB_SB_N4cuda3std3__48equal_toIiEENSE_4plusIiEEPllEEJSB_SB_SB_SB_SJ_N3cub18CUB_300001_SM_100024ReduceByKeyScanTileStateIilLb1EEESG_SI_llEEEvDpT0__param_2[8],
	.param .align 8 .b8 _ZN6thrust24THRUST_300001_SM_1000_NS8cuda_cub4core6detail13_kernel_agentINS1_15__reduce_by_key16ReduceByKeyAgentINS0_6detail15normal_iteratorINS0_10device_ptrIiEEEESB_SB_SB_N4cuda3std3__48equal_toIiEENSE_4plusIiEEPllEEJSB_SB_SB_SB_SJ_N3cub18CUB_300001_SM_100024ReduceByKeyScanTileStateIilLb1EEESG_SI_llEEEvDpT0__param_3[8],
	.param .u64 .ptr .align 1 _ZN6thrust24THRUST_300001_SM_1000_NS8cuda_cub4core6detail13_kernel_agentINS1_15__reduce_by_key16ReduceByKeyAgentINS0_6detail15normal_iteratorINS0_10device_ptrIiEEEESB_SB_SB_N4cuda3std3__48equal_toIiEENSE_4plusIiEEPllEEJSB_SB_SB_SB_SJ_N3cub18CUB_300001_SM_100024ReduceByKeyScanTileStateIilLb1EEESG_SI_llEEEvDpT0__param_4,
	.param .align 8 .b8 _ZN6thrust24THRUST_300001_SM_1000_NS8cuda_cub4core6detail13_kernel_agentINS1_15__reduce_by_key16ReduceByKeyAgentINS0_6detail15normal_iteratorINS0_10device_ptrIiEEEESB_SB_SB_N4cuda3std3__48equal_toIiEENSE_4plusIiEEPllEEJSB_SB_SB_SB_SJ_N3cub18CUB_300001_SM_100024ReduceByKeyScanTileStateIilLb1EEESG_SI_llEEEvDpT0__param_5[8],
	.param .align 1 .b8 _ZN6thrust24THRUST_300001_SM_1000_NS8cuda_cub4core6detail13_kernel_agentINS1_15__reduce_by_key16ReduceByKeyAgentINS0_6detail15normal_iteratorINS0_10device_ptrIiEEEESB_SB_SB_N4cuda3std3__48equal_toIiEENSE_4plusIiEEPllEEJSB_SB_SB_SB_SJ_N3cub18CUB_300001_SM_100024ReduceByKeyScanTileStateIilLb1EEESG_SI_llEEEvDpT0__param_6[1],
	.param .align 1 .b8 _ZN6thrust24THRUST_300001_SM_1000_NS8cuda_cub4core6detail13_kernel_agentINS1_15__reduce_by_key16ReduceByKeyAgentINS0_6detail15normal_iteratorINS0_10device_ptrIiEEEESB_SB_SB_N4cuda3std3__48equal_toIiEENSE_4plusIiEEPllEEJSB_SB_SB_SB_SJ_N3cub18CUB_300001_SM_100024ReduceByKeyScanTileStateIilLb1EEESG_SI_llEEEvDpT0__param_7[1],
	.param .u64 _ZN6thrust24THRUST_300001_SM_1000_NS8cuda_cub4core6detail13_kernel_agentINS1_15__reduce_by_key16ReduceByKeyAgentINS0_6detail15normal_iteratorINS0_10device_ptrIiEEEESB_SB_SB_N4cuda3std3__48equal_toIiEENSE_4plusIiEEPllEEJSB_SB_SB_SB_SJ_N3cub18CUB_300001_SM_100024ReduceByKeyScanTileStateIilLb1EEESG_SI_llEEEvDpT0__param_8,
	.param .u64 _ZN6thrust24THRUST_300001_SM_1000_NS8cuda_cub4core6detail13_kernel_agentINS1_15__reduce_by_key16ReduceByKeyAgentINS0_6detail15normal_iteratorINS0_10device_ptrIiEEEESB_SB_SB_N4cuda3std3__48equal_toIiEENSE_4plusIiEEPllEEJSB_SB_SB_SB_SJ_N3cub18CUB_300001_SM_100024ReduceByKeyScanTileStateIilLb1EEESG_SI_llEEEvDpT0__param_9
)
.maxntid 256
{
	.reg .pred 	%p<460>;
	.reg .b32 	%r<2120>;
	.reg .b64 	%rd<842>;

	ld.param.u64 	%rd1, [_ZN6thrust24THRUST_300001_SM_1000_NS8cuda_cub4core6detail13_kernel_agentINS1_15__reduce_by_key16ReduceByKeyAgentINS0_6detail15normal_iteratorINS0_10device_ptrIiEEEESB_SB_SB_N4cuda3std3__48equal_toIiEENSE_4plusIiEEPllEEJSB_SB_SB_SB_SJ_N3cub18CUB_300001_SM_100024ReduceByKeyScanTileStateIilLb1EEESG_SI_llEEEvDpT0__param_5];
	ld.param.u64 	%rd2, [_ZN6thrust24THRUST_300001_SM_1000_NS8cuda_cub4core6detail13_kernel_agentINS1_15__reduce_by_key16ReduceByKeyAgentINS0_6detail15normal_iteratorINS0_10device_ptrIiEEEESB_SB_SB_N4cuda3std3__48equal_toIiEENSE_4plusIiEEPllEEJSB_SB_SB_SB_SJ_N3cub18CUB_300001_SM_100024ReduceByKeyScanTileStateIilLb1EEESG_SI_llEEEvDpT0__param_0];
	ld.param.u64 	%rd3, [_ZN6thrust24THRUST_300001_SM_1000_NS8cuda_cub4core6detail13_kernel_agentINS1_15__reduce_by_key16ReduceByKeyAgentINS0_6detail15normal_iteratorINS0_10device_ptrIiEEEESB_SB_SB_N4cuda3std3__48equal_toIiEENSE_4plusIiEEPllEEJSB_SB_SB_SB_SJ_N3cub18CUB_300001_SM_100024ReduceByKeyScanTileStateIilLb1EEESG_SI_llEEEvDpT0__param_1];
	ld.param.u64 	%rd217, [_ZN6thrust24THRUST_300001_SM_1000_NS8cuda_cub4core6detail13_kernel_agentINS1_15__reduce_by_key16ReduceByKeyAgentINS0_6detail15normal_iteratorINS0_10device_ptrIiEEEESB_SB_SB_N4cuda3std3__48equal_toIiEENSE_4plusIiEEPllEEJSB_SB_SB_SB_SJ_N3cub18CUB_300001_SM_100024ReduceByKeyScanTileStateIilLb1EEESG_SI_llEEEvDpT0__param_3];
	ld.param.u64 	%rd218, [_ZN6thrust24THRUST_300001_SM_1000_NS8cuda_cub4core6detail13_kernel_agentINS1_15__reduce_by_key16ReduceByKeyAgentINS0_6detail15normal_iteratorINS0_10device_ptrIiEEEESB_SB_SB_N4cuda3std3__48equal_toIiEENSE_4plusIiEEPllEEJSB_SB_SB_SB_SJ_N3cub18CUB_300001_SM_100024ReduceByKeyScanTileStateIilLb1EEESG_SI_llEEEvDpT0__param_2];
	ld.param.u64 	%rd216, [_ZN6thrust24THRUST_300001_SM_1000_NS8cuda_cub4core6detail13_kernel_agentINS1_15__reduce_by_key16ReduceByKeyAgentINS0_6detail15normal_iteratorINS0_10device_ptrIiEEEESB_SB_SB_N4cuda3std3__48equal_toIiEENSE_4plusIiEEPllEEJSB_SB_SB_SB_SJ_N3cub18CUB_300001_SM_100024ReduceByKeyScanTileStateIilLb1EEESG_SI_llEEEvDpT0__param_8];
	cvta.to.global.u64 	%rd4, %rd218;
	cvta.to.global.u64 	%rd5, %rd217;
	mov.u32 	%r1, %ctaid.x;
	mul.wide.u32 	%rd6, %r1, 2304;
	sub.s64 	%rd7, %rd216, %rd6;
	setp.lt.s64 	%p12, %rd7, 2305;
	@%p12 bra 	$L__BB7_142;
	setp.ne.s32 	%p280, %r1, 0;
	@%p280 bra 	$L__BB7_52;
	mov.u32 	%r2, %tid.x;
	and.b32  	%r1793, %r2, 31;
	and.b32  	%r1794, %r2, 992;
	mul.lo.s32 	%r1795, %r1794, 9;
	or.b32  	%r1796, %r1795, %r1793;
	cvt.u64.u32 	%rd698, %r1796;
	add.s64 	%rd699, %rd6, %rd698;
	shl.b64 	%rd700, %rd699, 2;
	add.s64 	%rd679, %rd2, %rd700;
	// begin inline asm
	ld.global.nc.u32 %r1773, [%rd679];
	// end inline asm
	add.s64 	%rd680, %rd679, 128;
	// begin inline asm
	ld.global.nc.u32 %r1774, [%rd680];
	// end inline asm
	add.s64 	%rd681, %rd679, 256;
	// begin inline asm
	ld.global.nc.u32 %r1775, [%rd681];
	// end inline asm
	add.s64 	%rd682, %rd679, 384;
	// begin inline asm
	ld.global.nc.u32 %r1776, [%rd682];
	// end inline asm
	add.s64 	%rd683, %rd679, 512;
	// begin inline asm
	ld.global.nc.u32 %r1777, [%rd683];
	// end inline asm
	add.s64 	%rd684, %rd679, 640;
	// begin inline asm
	ld.global.nc.u32 %r1778, [%rd684];
	// end inline asm
	add.s64 	%rd685, %rd679, 768;
	// begin inline asm
	ld.global.nc.u32 %r1779, [%rd685];
	// end inline asm
	add.s64 	%rd686, %rd679, 896;
	// begin inline asm
	ld.global.nc.u32 %r1780, [%rd686];
	// end inline asm
	add.s64 	%rd687, %rd679, 1024;
	// begin inline asm
	ld.global.nc.u32 %r1781, [%rd687];
	// end inline asm
	// begin inline asm
	mov.u32 %r1782, %laneid;
	// end inline asm
	shr.u32 	%r4, %r2, 5;
	mad.lo.s32 	%r1797, %r4, 288, %r1782;
	shl.b32 	%r1798, %r1797, 2;
	mov.u32 	%r1799, _ZN6thrust24THRUST_300001_SM_1000_NS8cuda_cub4core6detail5shmemE;
	add.s32 	%r1800, %r1799, %r1798;
	st.shared.u32 	[%r1800], %r1773;
	st.shared.u32 	[%r1800+128], %r1774;
	st.shared.u32 	[%r1800+256], %r1775;
	st.shared.u32 	[%r1800+384], %r1776;
	st.shared.u32 	[%r1800+512], %r1777;
	st.shared.u32 	[%r1800+640], %r1778;
	st.shared.u32 	[%r1800+768], %r1779;
	st.shared.u32 	[%r1800+896], %r1780;
	st.shared.u32 	[%r1800+1024], %r1781;
	bar.warp.sync 	-1;
	shl.b32 	%r1801, %r1782, 5;
	add.s32 	%r1802, %r1800, %r1801;
	ld.shared.u32 	%r5, [%r1802];
	ld.shared.u32 	%r6, [%r1802+4];
	ld.shared.u32 	%r7, [%r1802+8];
	ld.shared.u32 	%r8, [%r1802+12];
	ld.shared.u32 	%r9, [%r1802+16];
	ld.shared.u32 	%r10, [%r1802+20];
	ld.shared.u32 	%r11, [%r1802+24];
	ld.shared.u32 	%r12, [%r1802+28];
	ld.shared.u32 	%r13, [%r1802+32];
	bar.sync 	0;
	add.s64 	%rd688, %rd3, %rd700;
	// begin inline asm
	ld.global.nc.u32 %r1783, [%rd688];
	// end inline asm
	add.s64 	%rd689, %rd688, 128;
	// begin inline asm
	ld.global.nc.u32 %r1784, [%rd689];
	// end inline asm
	add.s64 	%rd690, %rd688, 256;
	// begin inline asm
	ld.global.nc.u32 %r1785, [%rd690];
	// end inline asm
	add.s64 	%rd691, %rd688, 384;
	// begin inline asm
	ld.global.nc.u32 %r1786, [%rd691];
	// end inline asm
	add.s64 	%rd692, %rd688, 512;
	// begin inline asm
	ld.global.nc.u32 %r1787, [%rd692];
	// end inline asm
	add.s64 	%rd693, %rd688, 640;
	// begin inline asm
	ld.global.nc.u32 %r1788, [%rd693];
	// end inline asm
	add.s64 	%rd694, %rd688, 768;
	// begin inline asm
	ld.global.nc.u32 %r1789, [%rd694];
	// end inline asm
	add.s64 	%rd695, %rd688, 896;
	// begin inline asm
	ld.global.nc.u32 %r1790, [%rd695];
	// end inline asm
	add.s64 	%rd696, %rd688, 1024;
	// begin inline asm
	ld.global.nc.u32 %r1791, [%rd696];
	// end inline asm
	st.shared.u32 	[%r1800], %r1783;
	st.shared.u32 	[%r1800+128], %r1784;
	st.shared.u32 	[%r1800+256], %r1785;
	st.shared.u32 	[%r1800+384], %r1786;
	st.shared.u32 	[%r1800+512], %r1787;
	st.shared.u32 	[%r1800+640], %r1788;
	st.shared.u32 	[%r1800+768], %r1789;
	st.shared.u32 	[%r1800+896], %r1790;
	st.shared.u32 	[%r1800+1024], %r1791;
	bar.warp.sync 	-1;
	ld.shared.u32 	%r14, [%r1802];
	ld.shared.u32 	%r15, [%r1802+4];
	ld.shared.u32 	%r16, [%r1802+8];
	ld.shared.u32 	%r17, [%r1802+12];
	ld.shared.u32 	%r18, [%r1802+16];
	ld.shared.u32 	%r19, [%r1802+20];
	ld.shared.u32 	%r20, [%r1802+24];
	ld.shared.u32 	%r21, [%r1802+28];
	ld.shared.u32 	%r22, [%r1802+32];
	bar.sync 	0;
	shl.b32 	%r1803, %r2, 2;
	add.s32 	%r1804, %r1799, %r1803;
	add.s32 	%r23, %r1804, 1240;
	st.shared.u32 	[%r1804+1240], %r13;
	bar.sync 	0;
	setp.eq.s32 	%p390, %r2, 0;
	mov.b64 	%rd792, 0;
	@%p390 bra 	$L__BB7_4;
	ld.shared.u32 	%r2044, [%r23+-4];
	setp.ne.s32 	%p391, %r2044, %r5;
	selp.u64 	%rd792, 1, 0, %p391;
$L__BB7_4:
	setp.ne.s32 	%p392, %r5, %r6;
	selp.u64 	%rd701, 1, 0, %p392;
	setp.ne.s32 	%p393, %r6, %r7;
	selp.u64 	%rd702, 1, 0, %p393;
	setp.ne.s32 	%p394, %r7, %r8;
	selp.u64 	%rd703, 1, 0, %p394;
	setp.ne.s32 	%p395, %r8, %r9;
	selp.u64 	%rd704, 1, 0, %p395;
	setp.ne.s32 	%p396, %r9, %r10;
	selp.u64 	%rd705, 1, 0, %p396;
	setp.ne.s32 	%p397, %r10, %r11;
	selp.u64 	%rd706, 1, 0, %p397;
	setp.ne.s32 	%p398, %r11, %r12;
	selp.u64 	%rd707, 1, 0, %p398;
	setp.ne.s32 	%p399, %r12, %r13;
	selp.u64 	%rd708, 1, 0, %p399;
	add.s64 	%rd10, %rd792, %rd701;
	selp.b32 	%r1925, 0, %r14, %p392;
	add.s32 	%r1926, %r15, %r1925;
	add.s64 	%rd11, %rd10, %rd702;
	selp.b32 	%r1927, 0, %r1926, %p393;
	add.s32 	%r1928, %r16, %r1927;
	add.s64 	%rd12, %rd11, %rd703;
	selp.b32 	%r1929, 0, %r1928, %p394;
	add.s32 	%r1930, %r17, %r1929;
	add.s64 	%rd13, %rd12, %rd704;
	selp.b32 	%r1931, 0, %r1930, %p395;
	add.s32 	%r1932, %r18, %r1931;
	add.s64 	%rd14, %rd13, %rd705;
	selp.b32 	%r1933, 0, %r1932, %p396;
	add.s32 	%r1934, %r19, %r1933;
	add.s64 	%rd15, %rd14, %rd706;
	selp.b32 	%r1935, 0, %r1934, %p397;
	add.s32 	%r1936, %r20, %r1935;
	add.s64 	%rd16, %rd15, %rd707;
	selp.b32 	%r1937, 0, %r1936, %p398;
	add.s32 	%r1938, %r21, %r1937;
	add.s64 	%rd709, %rd16, %rd708;
	mov.b64 	{%r1806, %r1811}, %rd709;
	selp.b32 	%r1939, 0, %r1938, %p399;
	add.s32 	%r1816, %r22, %r1939;
	mov.b32 	%r1922, 1;
	mov.b32 	%r1923, 0;
	mov.b32 	%r1924, -1;
	// begin inline asm
	shfl.sync.up.b32 %r1805, %r1806, %r1922, %r1923, %r1924;
	// end inline asm
	// begin inline asm
	shfl.sync.up.b32 %r1810, %r1811, %r1922, %r1923, %r1924;
	// end inline asm
	mov.b64 	%rd710, {%r1805, %r1810};
	// begin inline asm
	shfl.sync.up.b32 %r1815, %r1816, %r1922, %r1923, %r1924;
	// end inline asm
	// begin inline asm
	shfl.sync.up.b32 %r1820, %r1821, %r1922, %r1923, %r1924;
	// end inline asm
	setp.eq.s64 	%p400, %rd709, 0;
	selp.b32 	%r1940, %r1815, 0, %p400;
	setp.lt.s32 	%p401, %r1782, 1;
	selp.b32 	%r1941, 0, %r1940, %p401;
	add.s32 	%r1836, %r1941, %r1816;
	selp.b64 	%rd711, 0, %rd710, %p401;
	add.s64 	%rd712, %rd711, %rd709;
	mov.b64 	{%r1826, %r1831}, %rd712;
	mov.b32 	%r1842, 2;
	// begin inline asm
	shfl.sync.up.b32 %r1825, %r1826, %r1842, %r1923, %r1924;
	// end inline asm
	// begin inline asm
	shfl.sync.up.b32 %r1830, %r1831, %r1842, %r1923, %r1924;
	// end inline asm
	mov.b64 	%rd713, {%r1825, %r1830};
	// begin inline asm
	shfl.sync.up.b32 %r1835, %r1836, %r1842, %r1923, %r1924;
	// end inline asm
	// begin inline asm
	shfl.sync.up.b32 %r1840, %r1841, %r1842, %r1923, %r1924;
	// end inline asm
	setp.eq.s64 	%p402, %rd712, 0;
	selp.b32 	%r1942, %r1835, 0, %p402;
	setp.lt.s32 	%p403, %r1782, 2;
	selp.b32 	%r1943, 0, %r1942, %p403;
	add.s32 	%r1856, %r1943, %r1836;
	selp.b64 	%rd714, 0, %rd713, %p403;
	add.s64 	%rd715, %rd714, %rd712;
	mov.b64 	{%r1846, %r1851}, %rd715;
	mov.b32 	%r1862, 4;
	// begin inline asm
	shfl.sync.up.b32 %r1845, %r1846, %r1862, %r1923, %r1924;
	// end inline asm
	// begin inline asm
	shfl.sync.up.b32 %r1850, %r1851, %r1862, %r1923, %r1924;
	// end inline asm
	mov.b64 	%rd716, {%r1845, %r1850};
	// begin inline asm
	shfl.sync.up.b32 %r1855, %r1856, %r1862, %r1923, %r1924;
	// end inline asm
	// begin inline asm
	shfl.sync.up.b32 %r1860, %r1861, %r1862, %r1923, %r1924;
	// end inline asm
	setp.eq.s64 	%p404, %rd715, 0;
	selp.b32 	%r1944, %r1855, 0, %p404;
	setp.lt.s32 	%p405, %r1782, 4;
	selp.b32 	%r1945, 0, %r1944, %p405;
	add.s32 	%r1876, %r1945, %r1856;
	selp.b64 	%rd717, 0, %rd716, %p405;
	add.s64 	%rd718, %rd717, %rd715;
	mov.b64 	{%r1866, %r1871}, %rd718;
	mov.b32 	%r1882, 8;
	// begin inline asm
	shfl.sync.up.b32 %r1865, %r1866, %r1882, %r1923, %r1924;
	// end inline asm
	// begin inline asm
	shfl.sync.up.b32 %r1870, %r1871, %r1882, %r1923, %r1924;
	// end inline asm
	mov.b64 	%rd719, {%r1865, %r1870};
	// begin inline asm
	shfl.sync.up.b32 %r1875, %r1876, %r1882, %r1923, %r1924;
	// end inline asm
	// begin inline asm
	shfl.sync.up.b32 %r1880, %r1881, %r1882, %r1923, %r1924;
	// end inline asm
	setp.eq.s64 	%p406, %rd718, 0;
	selp.b32 	%r1946, %r1875, 0, %p406;
	setp.lt.s32 	%p407, %r1782, 8;
	selp.b32 	%r1947, 0, %r1946, %p407;
	add.s32 	%r1896, %r1947, %r1876;
	selp.b64 	%rd720, 0, %rd719, %p407;
	add.s64 	%rd721, %rd720, %rd718;
	mov.b64 	{%r1886, %r1891}, %rd721;
	mov.b32 	%r1902, 16;
	// begin inline asm
	shfl.sync.up.b32 %r1885, %r1886, %r1902, %r1923, %r1924;
	// end inline asm
	// begin inline asm
	shfl.sync.up.b32 %r1890, %r1891, %r1902, %r1923, %r1924;
	// end inline asm
	mov.b64 	%rd722, {%r1885, %r1890};
	// begin inline asm
	shfl.sync.up.b32 %r1895, %r1896, %r1902, %r1923, %r1924;
	// end inline asm
	// begin inline asm
	shfl.sync.up.b32 %r1900, %r1901, %r1902, %r1923, %r1924;
	// end inline asm
	setp.eq.s64 	%p408, %rd721, 0;
	selp.b32 	%r1948, %r1895, 0, %p408;
	setp.lt.s32 	%p409, %r1782, 16;
	selp.b32 	%r1949, 0, %r1948, %p409;
	add.s32 	%r1916, %r1949, %r1896;
	selp.b64 	%rd723, 0, %rd722, %p409;
	add.s64 	%rd17, %rd723, %rd721;
	mov.b64 	{%r1906, %r1911}, %rd17;
	// begin inline asm
	shfl.sync.up.b32 %r1905, %r1906, %r1922, %r1923, %r1924;
	// end inline asm
	// begin inline asm
	shfl.sync.up.b32 %r1910, %r1911, %r1922, %r1923, %r1924;
	// end inline asm
	// begin inline asm
	shfl.sync.up.b32 %r1915, %r1916, %r1922, %r1923, %r1924;
	// end inline asm
	// begin inline asm
	shfl.sync.up.b32 %r1920, %r1921, %r1922, %r1923, %r1924;
	// end inline asm
	setp.ne.s32 	%p410, %r1782, 31;
	@%p410 bra 	$L__BB7_6;
	shl.b32 	%r1950, %r4, 4;
	mov.u32 	%r1951, _ZN6thrust24THRUST_300001_SM_1000_NS8cuda_cub4core6detail5shmemE;
	add.s32 	%r1952, %r1951, %r1950;
	st.shared.u64 	[%r1952], %rd17;
	st.shared.u32 	[%r1952+8], %r1916;
$L__BB7_6:
	mov.b64 	%rd724, {%r1905, %r1910};
	setp.ne.s32 	%p411, %r11, %r12;
	setp.ne.s32 	%p412, %r10, %r11;
	setp.ne.s32 	%p413, %r9, %r10;
	setp.ne.s32 	%p414, %r8, %r9;
	setp.ne.s32 	%p415, %r7, %r8;
	setp.ne.s32 	%p416, %r6, %r7;
	setp.ne.s32 	%p417, %r5, %r6;
	setp.ne.s32 	%p418, %r2, 0;
	bar.sync 	0;
	ld.shared.u64 	%rd725, [_ZN6thrust24THRUST_300001_SM_1000_NS8cuda_cub4core6detail5shmemE];
	ld.shared.u32 	%r1953, [_ZN6thrust24THRUST_300001_SM_1000_NS8cuda_cub4core6detail5shmemE+8];
	ld.shared.u64 	%rd726, [_ZN6thrust24THRUST_300001_SM_1000_NS8cuda_cub4core6detail5shmemE+16];
	ld.shared.u32 	%r1954, [_ZN6thrust24THRUST_300001_SM_1000_NS8cuda_cub4core6detail5shmemE+24];
	add.s64 	%rd727, %rd726, %rd725;
	setp.eq.s64 	%p419, %rd726, 0;
	selp.b32 	%r1955, %r1953, 0, %p419;
	add.s32 	%r1956, %r1955, %r1954;
	setp.eq.s32 	%p420, %r4, 2;
	selp.b64 	%rd728, %rd727, %rd725, %p420;
	selp.b32 	%r1957, %r1956, %r1953, %p420;
	ld.shared.u64 	%rd729, [_ZN6thrust24THRUST_300001_SM_1000_NS8cuda_cub4core6detail5shmemE+32];
	ld.shared.u32 	%r1958, [_ZN6thrust24THRUST_300001_SM_1000_NS8cuda_cub4core6detail5shmemE+40];
	add.s64 	%rd730, %rd729, %rd727;
	setp.eq.s64 	%p421, %rd729, 0;
	selp.b32 	%r1959, %r1956, 0, %p421;
	add.s32 	%r1960, %r1959, %r1958;
	setp.eq.s32 	%p422, %r4, 3;
	selp.b64 	%rd731, %rd730, %rd728, %p422;
	selp.b32 	%r1961, %r1960, %r1957, %p422;
	ld.shared.u64 	%rd732, [_ZN6thrust24THRUST_300001_SM_1000_NS8cuda_cub4core6detail5shmemE+48];
	ld.shared.u32 	%r1962, [_ZN6thrust24THRUST_300001_SM_1000_NS8cuda_cub4core6detail5shmemE+56];
	add.s64 	%rd733, %rd732, %rd730;
	setp.eq.s64 	%p423, %rd732, 0;
	selp.b32 	%r1963, %r1960, 0, %p423;
	add.s32 	%r1964, %r1963, %r1962;
	setp.eq.s32 	%p424, %r4, 4;
	selp.b64 	%rd734, %rd733, %rd731, %p424;
	selp.b32 	%r1965, %r1964, %r1961, %p424;
	ld.shared.u64 	%rd735, [_ZN6thrust24THRUST_300001_SM_1000_NS8cuda_cub4core6detail5shmemE+64];
	ld.shared.u32 	%r1966, [_ZN6thrust24THRUST_300001_SM_1000_NS8cuda_cub4core6detail5shmemE+72];
	add.s64 	%rd736, %rd735, %rd733;
	setp.eq.s64 	%p425, %rd735, 0;
	selp.b32 	%r1967, %r1964, 0, %p425;
	add.s32 	%r1968, %r1967, %r1966;
	setp.eq.s32 	%p426, %r4, 5;
	selp.b64 	%rd737, %rd736, %rd734, %p426;
	selp.b32 	%r1969, %r1968, %r1965, %p426;
	ld.shared.u64 	%rd738, [_ZN6thrust24THRUST_300001_SM_1000_NS8cuda_cub4core6detail5shmemE+80];
	ld.shared.u32 	%r1970, [_ZN6thrust24THRUST_300001_SM_1000_NS8cuda_cub4core6detail5shmemE+88];
	add.s64 	%rd739, %rd738, %rd736;
	setp.eq.s64 	%p427, %rd738, 0;
	selp.b32 	%r1971, %r1968, 0, %p427;
	add.s32 	%r1972, %r1971, %r1970;
	setp.eq.s32 	%p428, %r4, 6;
	selp.b64 	%rd740, %rd739, %rd737, %p428;
	selp.b32 	%r1973, %r1972, %r1969, %p428;
	ld.shared.u64 	%rd741, [_ZN6thrust24THRUST_300001_SM_1000_NS8cuda_cub4core6detail5shmemE+96];
	ld.shared.u32 	%r1974, [_ZN6thrust24THRUST_300001_SM_1000_NS8cuda_cub4core6detail5shmemE+104];
	add.s64 	%rd742, %rd741, %rd739;
	setp.eq.s64 	%p429, %rd741, 0;
	selp.b32 	%r1975, %r1972, 0, %p429;
	add.s32 	%r1976, %r1975, %r1974;
	setp.eq.s32 	%p430, %r4, 7;
	selp.b64 	%rd743, %rd742, %rd740, %p430;
	selp.b32 	%r1977, %r1976, %r1973, %p430;
	ld.shared.u64 	%rd744, [_ZN6thrust24THRUST_300001_SM_1000_NS8cuda_cub4core6detail5shmemE+112];
	ld.shared.u32 	%r1978, [_ZN6thrust24THRUST_300001_SM_1000_NS8cuda_cub4core6detail5shmemE+120];
	add.s64 	%rd18, %rd744, %rd742;
	setp.eq.s64 	%p431, %rd744, 0;
	selp.b32 	%r1979, %r1976, 0, %p431;
	add.s32 	%r30, %r1979, %r1978;
	setp.lt.u32 	%p432, %r2, 32;
	selp.b64 	%rd745, 0, %rd743, %p432;
	selp.b32 	%r1980, 0, %r1977, %p432;
	setp.eq.s64 	%p433, %rd724, 0;
	selp.b32 	%r1981, %r1980, 0, %p433;
	add.s32 	%r1982, %r1981, %r1915;
	setp.eq.s32 	%p434, %r1782, 0;
	selp.b32 	%r31, %r1980, %r1982, %p434;
	selp.b64 	%rd746, 0, %rd724, %p434;
	add.s64 	%rd19, %rd745, %rd746;
	add.s64 	%rd20, %rd19, %rd792;
	setp.eq.s64 	%p435, %rd792, 0;
	selp.b32 	%r1983, %r31, 0, %p435;
	add.s32 	%r32, %r1983, %r14;
	add.s64 	%rd21, %rd10, %rd19;
	selp.b32 	%r1984, 0, %r32, %p417;
	add.s32 	%r33, %r15, %r1984;
	add.s64 	%rd22, %rd11, %rd19;
	selp.b32 	%r1985, 0, %r33, %p416;
	add.s32 	%r34, %r16, %r1985;
	add.s64 	%rd23, %rd12, %rd19;
	selp.b32 	%r1986, 0, %r34, %p415;
	add.s32 	%r35, %r17, %r1986;
	add.s64 	%rd24, %rd13, %rd19;
	selp.b32 	%r1987, 0, %r35, %p414;
	add.s32 	%r36, %r18, %r1987;
	add.s64 	%rd25, %rd14, %rd19;
	selp.b32 	%r1988, 0, %r36, %p413;
	add.s32 	%r37, %r19, %r1988;
	add.s64 	%rd26, %rd15, %rd19;
	selp.b32 	%r1989, 0, %r37, %p412;
	add.s32 	%r38, %r20, %r1989;
	add.s64 	%rd27, %rd16, %rd19;
	selp.b32 	%r1990, 0, %r38, %p411;
	add.s32 	%r39, %r21, %r1990;
	@%p418 bra 	$L__BB7_8;
	mov.b32 	%r1991, 101;
	mov.b64 	%rd748, {%r30, %r1991};
	add.s64 	%rd747, %rd1, 512;
	// begin inline asm
	st.relaxed.gpu.v2.u64 [%rd747], {%rd748, %rd18};
	// end inline asm
$L__BB7_8:
	setp.lt.s64 	%p436, %rd18, 257;
	@%p436 bra 	$L__BB7_34;
	bar.sync 	0;
	@%p435 bra 	$L__BB7_11;
	cvt.u32.u64 	%r1992, %rd19;
	shl.b32 	%r1993, %r1992, 3;
	mov.u32 	%r1994, _ZN6thrust24THRUST_300001_SM_1000_NS8cuda_cub4core6detail5shmemE;
	add.s32 	%r1995, %r1994, %r1993;
	st.shared.v2.u32 	[%r1995], {%r2044, %r31};
$L__BB7_11:
	setp.eq.s32 	%p447, %r5, %r6;
	@%p447 bra 	$L__BB7_13;
	cvt.u32.u64 	%r1996, %rd20;
	shl.b32 	%r1997, %r1996, 3;
	mov.u32 	%r1998, _ZN6thrust24THRUST_300001_SM_1000_NS8cuda_cub4core6detail5shmemE;
	add.s32 	%r1999, %r1998, %r1997;
	st.shared.v2.u32 	[%r1999], {%r5, %r32};
$L__BB7_13:
	setp.eq.s32 	%p448, %r6, %r7;
	@%p448 bra 	$L__BB7_15;
	cvt.u32.u64 	%r2000, %rd21;
	shl.b32 	%r2001, %r2000, 3;
	mov.u32 	%r2002, _ZN6thrust24THRUST_300001_SM_1000_NS8cuda_cub4core6detail5shmemE;
	add.s32 	%r2003, %r2002, %r2001;
	st.shared.v2.u32 	[%r2003], {%r6, %r33};
$L__BB7_15:
	setp.eq.s32 	%p449, %r7, %r8;
	@%p449 bra 	$L__BB7_17;
	cvt.u32.u64 	%r2004, %rd22;
	shl.b32 	%r2005, %r2004, 3;
	mov.u32 	%r2006, _ZN6thrust24THRUST_300001_SM_1000_NS8cuda_cub4core6detail5shmemE;
	add.s32 	%r2007, %r2006, %r2005;
	st.shared.v2.u32 	[%r2007], {%r7, %r34};
$L__BB7_17:
	setp.eq.s32 	%p450, %r8, %r9;
	@%p450 bra 	$L__BB7_19;
	cvt.u32.u64 	%r2008, %rd23;
	shl.b32 	%r2009, %r2008, 3;
	mov.u32 	%r2010, _ZN6thrust24THRUST_300001_SM_1000_NS8cuda_cub4core6detail5shmemE;
	add.s32 	%r2011, %r2010, %r2009;
	st.shared.v2.u32 	[%r2011], {%r8, %r35};
$L__BB7_19:
	setp.eq.s32 	%p451, %r9, %r10;
	@%p451 bra 	$L__BB7_21;
	cvt.u32.u64 	%r2012, %rd24;
	shl.b32 	%r2013, %r2012, 3;
	mov.u32 	%r2014, _ZN6thrust24THRUST_300001_SM_1000_NS8cuda_cub4core6detail5shmemE;
	add.s32 	%r2015, %r2014, %r2013;
	st.shared.v2.u32 	[%r2015], {%r9, %r36};
$L__BB7_21:
	setp.eq.s32 	%p452, %r10, %r11;
	@%p452 bra 	$L__BB7_23;
	cvt.u32.u64 	%r2016, %rd25;
	shl.b32 	%r2017, %r2016, 3;
	mov.u32 	%r2018, _ZN6thrust24THRUST_300001_SM_1000_NS8cuda_cub4core6detail5shmemE;
	add.s32 	%r2019, %r2018, %r2017;
	st.shared.v2.u32 	[%r2019], {%r10, %r37};
$L__BB7_23:
	setp.eq.s32 	%p453, %r11, %r12;
	@%p453 bra 	$L__BB7_25;
	cvt.u32.u64 	%r2020, %rd26;
	shl.b32 	%r2021, %r2020, 3;
	mov.u32 	%r2022, _ZN6thrust24THRUST_300001_SM_1000_NS8cuda_cub4core6detail5shmemE;
	add.s32 	%r2023, %r2022, %r2021;
	st.shared.v2.u32 	[%r2023], {%r11, %r38};
$L__BB7_25:
	setp.eq.s32 	%p454, %r12, %r13;
	@%p454 bra 	$L__BB7_27;
	cvt.u32.u64 	%r2024, %rd27;
	shl.b32 	%r2025, %r2024, 3;
	mov.u32 	%r2026, _ZN6thrust24THRUST_300001_SM_1000_NS8cuda_cub4core6detail5shmemE;
	add.s32 	%r2027, %r2026, %r2025;
	st.shared.v2.u32 	[%r2027], {%r12, %r39};
$L__BB7_27:
	bar.sync 	0;
	cvt.u64.u32 	%rd797, %r2;
	setp.le.u64 	%p455, %rd18, %rd797;
	@%p455 bra 	$L__BB7_362;
	not.b64 	%rd777, %rd797;
	add.s64 	%rd29, %rd18, %rd777;
	shr.u64 	%rd778, %rd29, 8;
	add.s64 	%rd779, %rd778, 1;
	and.b64  	%rd793, %rd779, 3;
	and.b64  	%rd780, %rd29, 768;
	setp.eq.s64 	%p456, %rd780, 768;
	@%p456 bra 	$L__BB7_31;
	shl.b64 	%rd781, %rd797, 2;
	add.s64 	%rd795, %rd5, %rd781;
	add.s64 	%rd794, %rd4, %rd781;
	shl.b32 	%r2028, %r2, 3;
	mov.u32 	%r2029, _ZN6thrust24THRUST_300001_SM_1000_NS8cuda_cub4core6detail5shmemE;
	add.s32 	%r2045, %r2029, %r2028;
	shl.b64 	%rd782, %rd793, 8;
	add.s64 	%rd797, %rd782, %rd797;
$L__BB7_30:
	.pragma "nounroll";
	ld.shared.v2.u32 	{%r2030, %r2031}, [%r2045];
	st.global.u32 	[%rd794], %r2030;
	st.global.u32 	[%rd795], %r2031;
	add.s64 	%rd795, %rd795, 1024;
	add.s64 	%rd794, %rd794, 1024;
	add.s32 	%r2045, %r2045, 2048;
	add.s64 	%rd793, %rd793, -1;
	setp.ne.s64 	%p457, %rd793, 0;
	@%p457 bra 	$L__BB7_30;
$L__BB7_31:
	setp.lt.u64 	%p458, %rd29, 768;
	@%p458 bra 	$L__BB7_362;
	mov.u32 	%r2034, _ZN6thrust24THRUST_300001_SM_1000_NS8cuda_cub4core6detail5shmemE;
$L__BB7_33:
	cvt.u32.u64 	%r2032, %rd797;
	shl.b32 	%r2033, %r2032, 3;
	add.s32 	%r2035, %r2034, %r2033;
	ld.shared.v2.u32 	{%r2036, %r2037}, [%r2035];
	shl.b64 	%rd783, %rd797, 2;
	add.s64 	%rd784, %rd4, %rd783;
	st.global.u32 	[%rd784], %r2036;
	add.s64 	%rd785, %rd5, %rd783;
	st.global.u32 	[%rd785], %r2037;
	ld.shared.v2.u32 	{%r2038, %r2039}, [%r2035+2048];
	and.b64  	%rd786, %rd783, 17179869180;
	add.s64 	%rd787, %rd4, %rd786;
	st.global.u32 	[%rd787+1024], %r2038;
	add.s64 	%rd788, %rd5, %rd786;
	st.global.u32 	[%rd788+1024], %r2039;
	ld.shared.v2.u32 	{%r2040, %r2041}, [%r2035+4096];
	st.global.u32 	[%rd787+2048], %r2040;
	st.global.u32 	[%rd788+2048], %r2041;
	ld.shared.v2.u32 	{%r2042, %r2043}, [%r2035+6144];
	st.global.u32 	[%rd787+3072], %r2042;
	st.global.u32 	[%rd788+3072], %r2043;
	add.s64 	%rd789, %rd797, 1024;
	and.b64  	%rd797, %rd789, 4294967295;
	setp.gt.u64 	%p459, %rd18, %rd797;
	@%p459 bra 	$L__BB7_33;
	bra.uni 	$L__BB7_362;
$L__BB7_34:
	@%p435 bra 	$L__BB7_36;
	shl.b64 	%rd750, %rd19, 2;
	add.s64 	%rd751, %rd4, %rd750;
	st.global.u32 	[%rd751], %r2044;
	add.s64 	%rd752, %rd5, %rd750;
	st.global.u32 	[%rd752], %r31;
$L__BB7_36:
	setp.eq.s32 	%p438, %r5, %r6;
	@%p438 bra 	$L__BB7_38;
	shl.b64 	%rd753, %rd20, 2;
	add.s64 	%rd754, %rd4, %rd753;
	st.global.u32 	[%rd754], %r5;
	add.s64 	%rd755, %rd5, %rd753;
	st.global.u32 	[%rd755], %r32;
$L__BB7_38:
	setp.eq.s32 	%p439, %r6, %r7;
	@%p439 bra 	$L__BB7_40;
	shl.b64 	%rd756, %rd21, 2;
	add.s64 	%rd757, %rd4, %rd756;
	st.global.u32 	[%rd757], %r6;
	add.s64 	%rd758, %rd5, %rd756;
	st.global.u32 	[%rd758], %r33;
$L__BB7_40:
	setp.eq.s32 	%p440, %r7, %r8;
	@%p440 bra 	$L__BB7_42;
	shl.b64 	%rd759, %rd22, 2;
	add.s64 	%rd760, %rd4, %rd759;
	st.global.u32 	[%rd760], %r7;
	add.s64 	%rd761, %rd5, %rd759;
	st.global.u32 	[%rd761], %r34;
$L__BB7_42:
	setp.eq.s32 	%p441, %r8, %r9;
	@%p441 bra 	$L__BB7_44;
	shl.b64 	%rd762, %rd23, 2;
	add.s64 	%rd763, %rd4, %rd762;
	st.global.u32 	[%rd763], %r8;
	add.s64 	%rd764, %rd5, %rd762;
	st.global.u32 	[%rd764], %r35;
$L__BB7_44:
	setp.eq.s32 	%p442, %r9, %r10;
	@%p442 bra 	$L__BB7_46;
	shl.b64 	%rd765, %rd24, 2;
	add.s64 	%rd766, %rd4, %rd765;
	st.global.u32 	[%rd766], %r9;
	add.s64 	%rd767, %rd5, %rd765;
	st.global.u32 	[%rd767], %r36;
$L__BB7_46:
	setp.eq.s32 	%p443, %r10, %r11;
	@%p443 bra 	$L__BB7_48;
	shl.b64 	%rd768, %rd25, 2;
	add.s64 	%rd769, %rd4, %rd768;
	st.global.u32 	[%rd769], %r10;
	add.s64 	%rd770, %rd5, %rd768;
	st.global.u32 	[%rd770], %r37;
$L__BB7_48:
	setp.eq.s32 	%p444, %r11, %r12;
	@%p444 bra 	$L__BB7_50;
	shl.b64 	%rd771, %rd26, 2;
	add.s64 	%rd772, %rd4, %rd771;
	st.global.u32 	[%rd772], %r11;
	add.s64 	%rd773, %rd5, %rd771;
	st.global.u32 	[%rd773], %r38;
$L__BB7_50:
	setp.eq.s32 	%p445, %r12, %r13;
	@%p445 bra 	$L__BB7_362;
	shl.b64 	%rd774, %rd27, 2;
	add.s64 	%rd775, %rd4, %rd774;
	st.global.u32 	[%rd775], %r12;
	add.s64 	%rd776, %rd5, %rd774;
	st.global.u32 	[%rd776], %r39;
	bra.uni 	$L__BB7_362;
$L__BB7_52:
	mov.u32 	%r43, %tid.x;
	and.b32  	%r1259, %r43, 31;
	and.b32  	%r1260, %r43, 992;
	mul.lo.s32 	%r1261, %r1260, 9;
	or.b32  	%r1262, %r1261, %r1259;
	cvt.u64.u32 	%rd542, %r1262;
	add.s64 	%rd43, %rd6, %rd542;
	shl.b64 	%rd543, %rd43, 2;
	add.s64 	%rd533, %rd2, %rd543;
	// begin inline asm
	ld.global.nc.u32 %r1248, [%rd533];
	// end inline asm
	add.s64 	%rd534, %rd533, 128;
	// begin inline asm
	ld.global.nc.u32 %r1249, [%rd534];
	// end inline asm
	add.s64 	%rd535, %rd533, 256;
	// begin inline asm
	ld.global.nc.u32 %r1250, [%rd535];
	// end inline asm
	add.s64 	%rd536, %rd533, 384;
	// begin inline asm
	ld.global.nc.u32 %r1251, [%rd536];
	// end inline asm
	add.s64 	%rd537, %rd533, 512;
	// begin inline asm
	ld.global.nc.u32 %r1252, [%rd537];
	// end inline asm
	add.s64 	%rd538, %rd533, 640;
	// begin inline asm
	ld.global.nc.u32 %r1253, [%rd538];
	// end inline asm
	add.s64 	%rd539, %rd533, 768;
	// begin inline asm
	ld.global.nc.u32 %r1254, [%rd539];
	// end inline asm
	add.s64 	%rd540, %rd533, 896;
	// begin inline asm
	ld.global.nc.u32 %r1255, [%rd540];
	// end inline asm
	add.s64 	%rd541, %rd533, 1024;
	// begin inline asm
	ld.global.nc.u32 %r1256, [%rd541];
	// end inline asm
	// begin inline asm
	mov.u32 %r1257, %laneid;
	// end inline asm
	shr.u32 	%r45, %r43, 5;
	mad.lo.s32 	%r1263, %r45, 288, %r1257;
	shl.b32 	%r1264, %r1263, 2;
	mov.u32 	%r1265, _ZN6thrust24THRUST_300001_SM_1000_NS8cuda_cub4core6detail5shmemE;
	add.s32 	%r46, %r1265, %r1264;
	st.shared.u32 	[%r46], %r1248;
	st.shared.u32 	[%r46+128], %r1249;
	st.shared.u32 	[%r46+256], %r1250;
	st.shared.u32 	[%r46+384], %r1251;
	st.shared.u32 	[%r46+512], %r1252;
	st.shared.u32 	[%r46+640], %r1253;
	st.shared.u32 	[%r46+768], %r1254;
	st.shared.u32 	[%r46+896], %r1255;
	st.shared.u32 	[%r46+1024], %r1256;
	bar.warp.sync 	-1;
	shl.b32 	%r1266, %r1257, 5;
	add.s32 	%r47, %r46, %r1266;
	ld.shared.u32 	%r48, [%r47];
	ld.shared.u32 	%r49, [%r47+4];
	ld.shared.u32 	%r50, [%r47+8];
	ld.shared.u32 	%r51, [%r47+12];
	ld.shared.u32 	%r52, [%r47+16];
	ld.shared.u32 	%r53, [%r47+20];
	ld.shared.u32 	%r54, [%r47+24];
	ld.shared.u32 	%r55, [%r47+28];
	ld.shared.u32 	%r56, [%r47+32];
	setp.ne.s32 	%p281, %r43, 0;
	mov.b32 	%r2047, 0;
	@%p281 bra 	$L__BB7_54;
	shl.b64 	%rd545, %rd6, 2;
	add.s64 	%rd546, %rd2, %rd545;
	add.s64 	%rd544, %rd546, -4;
	// begin inline asm
	ld.global.nc.u32 %r2047, [%rd544];
	// end inline asm
$L__BB7_54:
	setp.eq.s32 	%p282, %r43, 0;
	bar.sync 	0;
	add.s64 	%rd547, %rd3, %rd543;
	// begin inline asm
	ld.global.nc.u32 %r1268, [%rd547];
	// end inline asm
	add.s64 	%rd548, %rd547, 128;
	// begin inline asm
	ld.global.nc.u32 %r1269, [%rd548];
	// end inline asm
	add.s64 	%rd549, %rd547, 256;
	// begin inline asm
	ld.global.nc.u32 %r1270, [%rd549];
	// end inline asm
	add.s64 	%rd550, %rd547, 384;
	// begin inline asm
	ld.global.nc.u32 %r1271, [%rd550];
	// end inline asm
	add.s64 	%rd551, %rd547, 512;
	// begin inline asm
	ld.global.nc.u32 %r1272, [%rd551];
	// end inline asm
	add.s64 	%rd552, %rd547, 640;
	// begin inline asm
	ld.global.nc.u32 %r1273, [%rd552];
	// end inline asm
	add.s64 	%rd553, %rd547, 768;
	// begin inline asm
	ld.global.nc.u32 %r1274, [%rd553];
	// end inline asm
	add.s64 	%rd554, %rd547, 896;
	// begin inline asm
	ld.global.nc.u32 %r1275, [%rd554];
	// end inline asm
	add.s64 	%rd555, %rd547, 1024;
	// begin inline asm
	ld.global.nc.u32 %r1276, [%rd555];
	// end inline asm
	st.shared.u32 	[%r46], %r1268;
	st.shared.u32 	[%r46+128], %r1269;
	st.shared.u32 	[%r46+256], %r1270;
	st.shared.u32 	[%r46+384], %r1271;
	st.shared.u32 	[%r46+512], %r1272;
	st.shared.u32 	[%r46+640], %r1273;
	st.shared.u32 	[%r46+768], %r1274;
	st.shared.u32 	[%r46+896], %r1275;
	st.shared.u32 	[%r46+1024], %r1276;
	bar.warp.sync 	-1;
	ld.shared.u32 	%r59, [%r47];
	ld.shared.u32 	%r60, [%r47+4];
	ld.shared.u32 	%r61, [%r47+8];
	ld.shared.u32 	%r62, [%r47+12];
	ld.shared.u32 	%r63, [%r47+16];
	ld.shared.u32 	%r64, [%r47+20];
	ld.shared.u32 	%r65, [%r47+24];
	ld.shared.u32 	%r66, [%r47+28];
	ld.shared.u32 	%r67, [%r47+32];
	bar.sync 	0;
	shl.b32 	%r1277, %r43, 2;
	add.s32 	%r1279, %r1265, %r1277;
	add.s32 	%r68, %r1279, 1240;
	st.shared.u32 	[%r1279+1240], %r56;
	bar.sync 	0;
	@%p282 bra 	$L__BB7_56;
	ld.shared.u32 	%r2047, [%r68+-4];
$L__BB7_56:
	setp.ne.s32 	%p283, %r2047, %r48;
	selp.u64 	%rd557, 1, 0, %p283;
	setp.ne.s32 	%p284, %r48, %r49;
	selp.u64 	%rd558, 1, 0, %p284;
	setp.ne.s32 	%p285, %r49, %r50;
	selp.u64 	%rd559, 1, 0, %p285;
	setp.ne.s32 	%p286, %r50, %r51;
	selp.u64 	%rd560, 1, 0, %p286;
	setp.ne.s32 	%p287, %r51, %r52;
	selp.u64 	%rd561, 1, 0, %p287;
	setp.ne.s32 	%p288, %r52, %r53;
	selp.u64 	%rd562, 1, 0, %p288;
	setp.ne.s32 	%p289, %r53, %r54;
	selp.u64 	%rd563, 1, 0, %p289;
	setp.ne.s32 	%p290, %r54, %r55;
	selp.u64 	%rd564, 1, 0, %p290;
	setp.ne.s32 	%p291, %r55, %r56;
	selp.u64 	%rd565, 1, 0, %p291;
	add.s64 	%rd566, %rd558, %rd557;
	selp.b32 	%r1400, 0, %r59, %p284;
	add.s32 	%r1401, %r60, %r1400;
	add.s64 	%rd567, %rd566, %rd559;
	selp.b32 	%r1402, 0, %r1401, %p285;
	add.s32 	%r1403, %r61, %r1402;
	add.s64 	%rd44, %rd567, %rd560;
	selp.b32 	%r1404, 0, %r1403, %p286;
	add.s32 	%r1405, %r62, %r1404;
	add.s64 	%rd45, %rd44, %rd561;
	selp.b32 	%r1406, 0, %r1405, %p287;
	add.s32 	%r1407, %r63, %r1406;
	add.s64 	%rd46, %rd45, %rd562;
	selp.b32 	%r1408, 0, %r1407, %p288;
	add.s32 	%r1409, %r64, %r1408;
	add.s64 	%rd47, %rd46, %rd563;
	selp.b32 	%r1410, 0, %r1409, %p289;
	add.s32 	%r1411, %r65, %r1410;
	add.s64 	%rd48, %rd47, %rd564;
	selp.b32 	%r1412, 0, %r1411, %p290;
	add.s32 	%r1413, %r66, %r1412;
	add.s64 	%rd568, %rd48, %rd565;
	mov.b64 	{%r1281, %r1286}, %rd568;
	selp.b32 	%r1414, 0, %r1413, %p291;
	add.s32 	%r1291, %r67, %r1414;
	mov.b32 	%r1397, 1;
	mov.b32 	%r1398, 0;
	mov.b32 	%r1399, -1;
	// begin inline asm
	shfl.sync.up.b32 %r1280, %r1281, %r1397, %r1398, %r1399;
	// end inline asm
	// begin inline asm
	shfl.sync.up.b32 %r1285, %r1286, %r1397, %r1398, %r1399;
	// end inline asm
	mov.b64 	%rd569, {%r1280, %r1285};
	// begin inline asm
	shfl.sync.up.b32 %r1290, %r1291, %r1397, %r1398, %r1399;
	// end inline asm
	// begin inline asm
	shfl.sync.up.b32 %r1295, %r1296, %r1397, %r1398, %r1399;
	// end inline asm
	setp.eq.s64 	%p292, %rd568, 0;
	selp.b32 	%r1415, %r1290, 0, %p292;
	setp.lt.s32 	%p293, %r1257, 1;
	selp.b64 	%rd570, 0, %rd569, %p293;
	add.s64 	%rd571, %rd570, %rd568;
	mov.b64 	{%r1301, %r1306}, %rd571;
	selp.b32 	%r1416, 0, %r1415, %p293;
	add.s32 	%r1311, %r1416, %r1291;
	mov.b32 	%r1317, 2;
	// begin inline asm
	shfl.sync.up.b32 %r1300, %r1301, %r1317, %r1398, %r1399;
	// end inline asm
	// begin inline asm
	shfl.sync.up.b32 %r1305, %r1306, %r1317, %r1398, %r1399;
	// end inline asm
	mov.b64 	%rd572, {%r1300, %r1305};
	// begin inline asm
	shfl.sync.up.b32 %r1310, %r1311, %r1317, %r1398, %r1399;
	// end inline asm
	// begin inline asm
	shfl.sync.up.b32 %r1315, %r1316, %r1317, %r1398, %r1399;
	// end inline asm
	setp.eq.s64 	%p294, %rd571, 0;
	selp.b32 	%r1417, %r1310, 0, %p294;
	setp.lt.s32 	%p295, %r1257, 2;
	selp.b64 	%rd573, 0, %rd572, %p295;
	add.s64 	%rd574, %rd573, %rd571;
	mov.b64 	{%r1321, %r1326}, %rd574;
	selp.b32 	%r1418, 0, %r1417, %p295;
	add.s32 	%r1331, %r1418, %r1311;
	mov.b32 	%r1337, 4;
	// begin inline asm
	shfl.sync.up.b32 %r1320, %r1321, %r1337, %r1398, %r1399;
	// end inline asm
	// begin inline asm
	shfl.sync.up.b32 %r1325, %r1326, %r1337, %r1398, %r1399;
	// end inline asm
	mov.b64 	%rd575, {%r1320, %r1325};
	// begin inline asm
	shfl.sync.up.b32 %r1330, %r1331, %r1337, %r1398, %r1399;
	// end inline asm
	// begin inline asm
	shfl.sync.up.b32 %r1335, %r1336, %r1337, %r1398, %r1399;
	// end inline asm
	setp.eq.s64 	%p296, %rd574, 0;
	selp.b32 	%r1419, %r1330, 0, %p296;
	setp.lt.s32 	%p297, %r1257, 4;
	selp.b64 	%rd576, 0, %rd575, %p297;
	add.s64 	%rd577, %rd576, %rd574;
	mov.b64 	{%r1341, %r1346}, %rd577;
	selp.b32 	%r1420, 0, %r1419, %p297;
	add.s32 	%r1351, %r1420, %r1331;
	mov.b32 	%r1357, 8;
	// begin inline asm
	shfl.sync.up.b32 %r1340, %r1341, %r1357, %r1398, %r1399;
	// end inline asm
	// begin inline asm
	shfl.sync.up.b32 %r1345, %r1346, %r1357, %r1398, %r1399;
	// end inline asm
	mov.b64 	%rd578, {%r1340, %r1345};
	// begin inline asm
	shfl.sync.up.b32 %r1350, %r1351, %r1357, %r1398, %r1399;
	// end inline asm
	// begin inline asm
	shfl.sync.up.b32 %r1355, %r1356, %r1357, %r1398, %r1399;
	// end inline asm
	setp.eq.s64 	%p298, %rd577, 0;
	selp.b32 	%r1421, %r1350, 0, %p298;
	setp.lt.s32 	%p299, %r1257, 8;
	selp.b64 	%rd579, 0, %rd578, %p299;
	add.s64 	%rd580, %rd579, %rd577;
	mov.b64 	{%r1361, %r1366}, %rd580;
	selp.b32 	%r1422, 0, %r1421, %p299;
	add.s32 	%r1371, %r1422, %r1351;
	mov.b32 	%r1377, 16;
	// begin inline asm
	shfl.sync.up.b32 %r1360, %r1361, %r1377, %r1398, %r1399;
	// end inline asm
	// begin inline asm
	shfl.sync.up.b32 %r1365, %r1366, %r1377, %r1398, %r1399;
	// end inline asm
	mov.b64 	%rd581, {%r1360, %r1365};
	// begin inline asm
	shfl.sync.up.b32 %r1370, %r1371, %r1377, %r1398, %r1399;
	// end inline asm
	// begin inline asm
	shfl.sync.up.b32 %r1375, %r1376, %r1377, %r1398, %r1399;
	// end inline asm
	setp.eq.s64 	%p300, %rd580, 0;
	selp.b32 	%r1423, %r1370, 0, %p300;
	setp.lt.s32 	%p301, %r1257, 16;
	selp.b64 	%rd582, 0, %rd581, %p301;
	add.s64 	%rd49, %rd582, %rd580;
	mov.b64 	{%r1381, %r1386}, %rd49;
	selp.b32 	%r1424, 0, %r1423, %p301;
	add.s32 	%r1391, %r1424, %r1371;
	// begin inline asm
	shfl.sync.up.b32 %r1380, %r1381, %r1397, %r1398, %r1399;
	// end inline asm
	// begin inline asm
	shfl.sync.up.b32 %r1385, %r1386, %r1397, %r1398, %r1399;
	// end inline asm
	mov.b64 	%rd809, {%r1380, %r1385};
	// begin inline asm
	shfl.sync.up.b32 %r2061, %r1391, %r1397, %r1398, %r1399;
	// end inline asm
	// begin inline asm
	shfl.sync.up.b32 %r1395, %r1396, %r1397, %r1398, %r1399;
	// end inline asm
	setp.ne.s32 	%p302, %r1257, 31;
	@%p302 bra 	$L__BB7_58;
	shl.b32 	%r1425, %r45, 4;
	mov.u32 	%r1426, _ZN6thrust24THRUST_300001_SM_1000_NS8cuda_cub4core6detail5shmemE;
	add.s32 	%r1427, %r1426, %r1425;
	st.shared.u64 	[%r1427], %rd49;
	st.shared.u32 	[%r1427+8], %r1391;
$L__BB7_58:
	bar.sync 	0;
	ld.shared.u64 	%rd583, [_ZN6thrust24THRUST_300001_SM_1000_NS8cuda_cub4core6detail5shmemE];
	ld.shared.u32 	%r1428, [_ZN6thrust24THRUST_300001_SM_1000_NS8cuda_cub4core6detail5shmemE+8];
	ld.shared.u64 	%rd584, [_ZN6thrust24THRUST_300001_SM_1000_NS8cuda_cub4core6detail5shmemE+16];
	ld.shared.u32 	%r1429, [_ZN6thrust24THRUST_300001_SM_1000_NS8cuda_cub4core6detail5shmemE+24];
	add.s64 	%rd585, %rd584, %rd583;
	setp.eq.s64 	%p303, %rd584, 0;
	selp.b32 	%r1430, %r1428, 0, %p303;
	add.s32 	%r1431, %r1430, %r1429;
	setp.eq.s32 	%p304, %r45, 2;
	selp.b64 	%rd586, %rd585, %rd583, %p304;
	selp.b32 	%r1432, %r1431, %r1428, %p304;
	ld.shared.u64 	%rd587, [_ZN6thrust24THRUST_300001_SM_1000_NS8cuda_cub4core6detail5shmemE+32];
	ld.shared.u32 	%r1433, [_ZN6thrust24THRUST_300001_SM_1000_NS8cuda_cub4core6detail5shmemE+40];
	add.s64 	%rd588, %rd587, %rd585;
	setp.eq.s64 	%p305, %rd587, 0;
	selp.b32 	%r1434, %r1431, 0, %p305;
	add.s32 	%r1435, %r1434, %r1433;
	setp.eq.s32 	%p306, %r45, 3;
	selp.b64 	%rd589, %rd588, %rd586, %p306;
	selp.b32 	%r1436, %r1435, %r1432, %p306;
	ld.shared.u64 	%rd590, [_ZN6thrust24THRUST_300001_SM_1000_NS8cuda_cub4core6detail5shmemE+48];
	ld.shared.u32 	%r1437, [_ZN6thrust24THRUST_300001_SM_1000_NS8cuda_cub4core6detail5shmemE+56];
	add.s64 	%rd591, %rd590, %rd588;
	setp.eq.s64 	%p307, %rd590, 0;
	selp.b32 	%r1438, %r1435, 0, %p307;
	add.s32 	%r1439, %r1438, %r1437;
	setp.eq.s32 	%p308, %r45, 4;
	selp.b64 	%rd592, %rd591, %rd589, %p308;
	selp.b32 	%r1440, %r1439, %r1436, %p308;
	ld.shared.u64 	%rd593, [_ZN6thrust24THRUST_300001_SM_1000_NS8cuda_cub4core6detail5shmemE+64];
	ld.shared.u32 	%r1441, [_ZN6thrust24THRUST_300001_SM_1000_NS8cuda_cub4core6detail5shmemE+72];
	add.s64 	%rd594, %rd593, %rd591;
	setp.eq.s64 	%p309, %rd593, 0;
	selp.b32 	%r1442, %r1439, 0, %p309;
	add.s32 	%r1443, %r1442, %r1441;
	setp.eq.s32 	%p310, %r45, 5;
	selp.b64 	%rd595, %rd594, %rd592, %p310;
	selp.b32 	%r1444, %r1443, %r1440, %p310;
	ld.shared.u64 	%rd596, [_ZN6thrust24THRUST_300001_SM_1000_NS8cuda_cub4core6detail5shmemE+80];
	ld.shared.u32 	%r1445, [_ZN6thrust24THRUST_300001_SM_1000_NS8cuda_cub4core6detail5shmemE+88];
	add.s64 	%rd597, %rd596, %rd594;
	setp.eq.s64 	%p311, %rd596, 0;
	selp.b32 	%r1446, %r1443, 0, %p311;
	add.s32 	%r1447, %r1446, %r1445;
	setp.eq.s32 	%p312, %r45, 6;
	selp.b64 	%rd598, %rd597, %rd595, %p312;
	selp.b32 	%r1448, %r1447, %r1444, %p312;
	ld.shared.u64 	%rd599, [_ZN6thrust24THRUST_300001_SM_1000_NS8cuda_cub4core6detail5shmemE+96];
	ld.shared.u32 	%r1449, [_ZN6thrust24THRUST_300001_SM_1000_NS8cuda_cub4core6detail5shmemE+104];
	add.s64 	%rd600, %rd599, %rd597;
	setp.eq.s64 	%p313, %rd599, 0;
	selp.b32 	%r1450, %r1447, 0, %p313;
	add.s32 	%r1451, %r1450, %r1449;
	setp.eq.s32 	%p314, %r45, 7;
	selp.b64 	%rd51, %rd600, %rd598, %p314;
	selp.b32 	%r73, %r1451, %r1448, %p314;
	ld.shared.u64 	%rd601, [_ZN6thrust24THRUST_300001_SM_1000_NS8cuda_cub4core6detail5shmemE+112];
	ld.shared.u32 	%r1452, [_ZN6thrust24THRUST_300001_SM_1000_NS8cuda_cub4core6detail5shmemE+120];
	add.s64 	%rd52, %rd601, %rd600;
	setp.eq.s64 	%p315, %rd601, 0;
	selp.b32 	%r1453, %r1451, 0, %p315;
	add.s32 	%r74, %r1453, %r1452;
	setp.lt.u32 	%p316, %r43, 32;
	@%p316 bra 	$L__BB7_60;
	setp.eq.s64 	%p317, %rd809, 0;
	selp.b32 	%r1454, %r73, 0, %p317;
	add.s32 	%r1455, %r1454, %r2061;
	setp.eq.s32 	%p318, %r1257, 0;
	selp.b64 	%rd602, 0, %rd809, %p318;
	add.s64 	%rd809, %rd51, %rd602;
	selp.b32 	%r2061, %r73, %r1455, %p318;
	bra.uni 	$L__BB7_96;
$L__BB7_60:
	setp.ne.s32 	%p319, %r43, 0;
	mul.wide.u32 	%rd603, %r1, 16;
	add.s64 	%rd54, %rd1, %rd603;
	@%p319 bra 	$L__BB7_62;
	st.shared.u64 	[_ZN6thrust24THRUST_300001_SM_1000_NS8cuda_cub4core6detail5shmemE+200], %rd52;
	st.shared.u32 	[_ZN6thrust24THRUST_300001_SM_1000_NS8cuda_cub4core6detail5shmemE+208], %r74;
	mov.b32 	%r1456, 100;
	mov.b64 	%rd605, {%r74, %r1456};
	add.s64 	%rd604, %rd54, 512;
	// begin inline asm
	st.relaxed.gpu.v2.u64 [%rd604], {%rd605, %rd52};
	// end inline asm
$L__BB7_62:
	not.b32 	%r76, %r43;
	mov.u32 	%r1457, %nctaid.x;
	setp.gt.u32 	%p320, %r1457, 499;
	@%p320 bra 	$L__BB7_64;
	membar.cta;
	bra.uni 	$L__BB7_65;
$L__BB7_64:
	mov.b32 	%r1458, 450;
	// begin inline asm
	nanosleep.u32 %r1458;
	// end inline asm
$L__BB7_65:
	mul.wide.s32 	%rd607, %r76, 16;
	add.s64 	%rd608, %rd54, %rd607;
	add.s64 	%rd55, %rd608, 512;
$L__BB7_66:
	// begin inline asm
	ld.relaxed.gpu.v2.u64 {%rd609, %rd799}, [%rd55];
	// end inline asm
	mov.b64 	{%r2049, %r2054}, %rd609;
	setp.eq.s32 	%p321, %r2054, 99;
	mov.b32 	%r1459, -1;
	vote.sync.any.pred 	%p322, %p321, %r1459;
	@%p322 bra 	$L__BB7_66;
	setp.eq.s32 	%p323, %r2054, 101;
	mov.b32 	%r1481, -1;
	vote.sync.ballot.b32 	%r1482, %p323, %r1481;
	// begin inline asm
	mov.u32 %r1461, %lanemask_ge;
	// end inline asm
	and.b32  	%r1483, %r1482, %r1461;
	or.b32  	%r1484, %r1483, -2147483648;
	add.s32 	%r1485, %r1484, -1;
	not.b32 	%r1486, %r1484;
	and.b32  	%r1487, %r1486, %r1485;
	popc.b32 	%r80, %r1487;
	mov.b64 	{%r1463, %r1468}, %rd799;
	mov.b32 	%r1479, 1;
	// begin inline asm
	shfl.sync.down.b32 %r1462, %r1463, %r1479, %r80, %r1481;
	// end inline asm
	// begin inline asm
	shfl.sync.down.b32 %r1467, %r1468, %r1479, %r80, %r1481;
	// end inline asm
	// begin inline asm
	shfl.sync.down.b32 %r1472, %r2049, %r1479, %r80, %r1481;
	// end inline asm
	// begin inline asm
	shfl.sync.down.b32 %r1477, %r1478, %r1479, %r80, %r1481;
	// end inline asm
	setp.ge.s32 	%p325, %r1257, %r80;
	@%p325 bra 	$L__BB7_69;
	mov.b64 	%rd612, {%r1462, %r1467};
	add.s64 	%rd57, %rd799, %rd612;
	setp.eq.s64 	%p326, %rd799, 0;
	selp.b32 	%r1488, %r1472, 0, %p326;
	add.s32 	%r2049, %r1488, %r2049;
	mov.u64 	%rd799, %rd57;
$L__BB7_69:
	mov.b64 	{%r1490, %r1495}, %rd799;
	mov.b32 	%r1506, 2;
	mov.b32 	%r1508, -1;
	// begin inline asm
	shfl.sync.down.b32 %r1489, %r1490, %r1506, %r80, %r1508;
	// end inline asm
	// begin inline asm
	shfl.sync.down.b32 %r1494, %r1495, %r1506, %r80, %r1508;
	// end inline asm
	// begin inline asm
	shfl.sync.down.b32 %r1499, %r2049, %r1506, %r80, %r1508;
	// end inline asm
	// begin inline asm
	shfl.sync.down.b32 %r1504, %r1505, %r1506, %r80, %r1508;
	// end inline asm
	add.s32 	%r89, %r1257, 2;
	setp.gt.s32 	%p327, %r89, %r80;
	@%p327 bra 	$L__BB7_71;
	mov.b64 	%rd613, {%r1489, %r1494};
	add.s64 	%rd59, %rd799, %rd613;
	setp.eq.s64 	%p328, %rd799, 0;
	selp.b32 	%r1509, %r1499, 0, %p328;
	add.s32 	%r2049, %r1509, %r2049;
	mov.u64 	%rd799, %rd59;
$L__BB7_71:
	mov.b64 	{%r1511, %r1516}, %rd799;
	mov.b32 	%r1527, 4;
	mov.b32 	%r1529, -1;
	// begin inline asm
	shfl.sync.down.b32 %r1510, %r1511, %r1527, %r80, %r1529;
	// end inline asm
	// begin inline asm
	shfl.sync.down.b32 %r1515, %r1516, %r1527, %r80, %r1529;
	// end inline asm
	// begin inline asm
	shfl.sync.down.b32 %r1520, %r2049, %r1527, %r80, %r1529;
	// end inline asm
	// begin inline asm
	shfl.sync.down.b32 %r1525, %r1526, %r1527, %r80, %r1529;
	// end inline asm
	add.s32 	%r95, %r1257, 4;
	setp.gt.s32 	%p329, %r95, %r80;
	@%p329 bra 	$L__BB7_73;
	mov.b64 	%rd614, {%r1510, %r1515};
	add.s64 	%rd61, %rd799, %rd614;
	setp.eq.s64 	%p330, %rd799, 0;
	selp.b32 	%r1530, %r1520, 0, %p330;
	add.s32 	%r2049, %r1530, %r2049;
	mov.u64 	%rd799, %rd61;
$L__BB7_73:
	mov.b64 	{%r1532, %r1537}, %rd799;
	mov.b32 	%r1548, 8;
	mov.b32 	%r1550, -1;
	// begin inline asm
	shfl.sync.down.b32 %r1531, %r1532, %r1548, %r80, %r1550;
	// end inline asm
	// begin inline asm
	shfl.sync.down.b32 %r1536, %r1537, %r1548, %r80, %r1550;
	// end inline asm
	// begin inline asm
	shfl.sync.down.b32 %r1541, %r2049, %r1548, %r80, %r1550;
	// end inline asm
	// begin inline asm
	shfl.sync.down.b32 %r1546, %r1547, %r1548, %r80, %r1550;
	// end inline asm
	add.s32 	%r101, %r1257, 8;
	setp.gt.s32 	%p331, %r101, %r80;
	@%p331 bra 	$L__BB7_75;
	mov.b64 	%rd615, {%r1531, %r1536};
	add.s64 	%rd63, %rd799, %rd615;
	setp.eq.s64 	%p332, %rd799, 0;
	selp.b32 	%r1551, %r1541, 0, %p332;
	add.s32 	%r2049, %r1551, %r2049;
	mov.u64 	%rd799, %rd63;
$L__BB7_75:
	mov.b64 	{%r1553, %r1558}, %rd799;
	mov.b32 	%r1569, 16;
	mov.b32 	%r1571, -1;
	// begin inline asm
	shfl.sync.down.b32 %r1552, %r1553, %r1569, %r80, %r1571;
	// end inline asm
	// begin inline asm
	shfl.sync.down.b32 %r1557, %r1558, %r1569, %r80, %r1571;
	// end inline asm
	// begin inline asm
	shfl.sync.down.b32 %r1562, %r2049, %r1569, %r80, %r1571;
	// end inline asm
	// begin inline asm
	shfl.sync.down.b32 %r1567, %r1568, %r1569, %r80, %r1571;
	// end inline asm
	add.s32 	%r107, %r1257, 16;
	setp.gt.s32 	%p333, %r107, %r80;
	@%p333 bra 	$L__BB7_77;
	mov.b64 	%rd616, {%r1552, %r1557};
	add.s64 	%rd65, %rd799, %rd616;
	setp.eq.s64 	%p334, %rd799, 0;
	selp.b32 	%r1572, %r1562, 0, %p334;
	add.s32 	%r2049, %r1572, %r2049;
	mov.u64 	%rd799, %rd65;
$L__BB7_77:
	not.b32 	%r1573, %r43;
	add.s32 	%r2055, %r1, %r1573;
	add.s64 	%rd67, %rd1, 512;
$L__BB7_78:
	setp.ne.s32 	%p335, %r2054, 101;
	mov.b32 	%r1574, -1;
	vote.sync.all.pred 	%p336, %p335, %r1574;
	not.pred 	%p337, %p336;
	@%p337 bra 	$L__BB7_92;
	mul.wide.s32 	%rd672, %r2055, 16;
	add.s64 	%rd673, %rd67, %rd672;
	add.s64 	%rd671, %rd673, -512;
$L__BB7_80:
	// begin inline asm
	ld.relaxed.gpu.v2.u64 {%rd669, %rd805}, [%rd671];
	// end inline asm
	mov.b64 	{%r2057, %r2054}, %rd669;
	setp.eq.s32 	%p375, %r2054, 99;
	mov.b32 	%r1659, -1;
	vote.sync.any.pred 	%p376, %p375, %r1659;
	@%p376 bra 	$L__BB7_80;
	setp.eq.s32 	%p377, %r2054, 101;
	mov.b32 	%r1680, -1;
	vote.sync.ballot.b32 	%r1681, %p377, %r1680;
	and.b32  	%r1682, %r1681, %r1461;
	or.b32  	%r1683, %r1682, -2147483648;
	add.s32 	%r1684, %r1683, -1;
	not.b32 	%r1685, %r1683;
	and.b32  	%r1686, %r1685, %r1684;
	popc.b32 	%r116, %r1686;
	mov.b64 	{%r1662, %r1667}, %rd805;
	mov.b32 	%r1678, 1;
	// begin inline asm
	shfl.sync.down.b32 %r1661, %r1662, %r1678, %r116, %r1680;
	// end inline asm
	// begin inline asm
	shfl.sync.down.b32 %r1666, %r1667, %r1678, %r116, %r1680;
	// end inline asm
	// begin inline asm
	shfl.sync.down.b32 %r1671, %r2057, %r1678, %r116, %r1680;
	// end inline asm
	// begin inline asm
	shfl.sync.down.b32 %r1676, %r1677, %r1678, %r116, %r1680;
	// end inline asm
	setp.ge.s32 	%p379, %r1257, %r116;
	@%p379 bra 	$L__BB7_83;
	mov.b64 	%rd674, {%r1661, %r1666};
	add.s64 	%rd70, %rd805, %rd674;
	setp.eq.s64 	%p380, %rd805, 0;
	selp.b32 	%r1687, %r1671, 0, %p380;
	add.s32 	%r2057, %r1687, %r2057;
	mov.u64 	%rd805, %rd70;
$L__BB7_83:
	mov.b64 	{%r1689, %r1694}, %rd805;
	mov.b32 	%r1705, 2;
	mov.b32 	%r1707, -1;
	// begin inline asm
	shfl.sync.down.b32 %r1688, %r1689, %r1705, %r116, %r1707;
	// end inline asm
	// begin inline asm
	shfl.sync.down.b32 %r1693, %r1694, %r1705, %r116, %r1707;
	// end inline asm
	// begin inline asm
	shfl.sync.down.b32 %r1698, %r2057, %r1705, %r116, %r1707;
	// end inline asm
	// begin inline asm
	shfl.sync.down.b32 %r1703, %r1704, %r1705, %r116, %r1707;
	// end inline asm
	setp.gt.s32 	%p381, %r89, %r116;
	@%p381 bra 	$L__BB7_85;
	mov.b64 	%rd675, {%r1688, %r1693};
	add.s64 	%rd72, %rd805, %rd675;
	setp.eq.s64 	%p382, %rd805, 0;
	selp.b32 	%r1708, %r1698, 0, %p382;
	add.s32 	%r2057, %r1708, %r2057;
	mov.u64 	%rd805, %rd72;
$L__BB7_85:
	mov.b64 	{%r1710, %r1715}, %rd805;
	mov.b32 	%r1726, 4;
	mov.b32 	%r1728, -1;
	// begin inline asm
	shfl.sync.down.b32 %r1709, %r1710, %r1726, %r116, %r1728;
	// end inline asm
	// begin inline asm
	shfl.sync.down.b32 %r1714, %r1715, %r1726, %r116, %r1728;
	// end inline asm
	// begin inline asm
	shfl.sync.down.b32 %r1719, %r2057, %r1726, %r116, %r1728;
	// end inline asm
	// begin inline asm
	shfl.sync.down.b32 %r1724, %r1725, %r1726, %r116, %r1728;
	// end inline asm
	setp.gt.s32 	%p383, %r95, %r116;
	@%p383 bra 	$L__BB7_87;
	mov.b64 	%rd676, {%r1709, %r1714};
	add.s64 	%rd74, %rd805, %rd676;
	setp.eq.s64 	%p384, %rd805, 0;
	selp.b32 	%r1729, %r1719, 0, %p384;
	add.s32 	%r2057, %r1729, %r2057;
	mov.u64 	%rd805, %rd74;
$L__BB7_87:
	mov.b64 	{%r1731, %r1736}, %rd805;
	mov.b32 	%r1747, 8;
	mov.b32 	%r1749, -1;
	// begin inline asm
	shfl.sync.down.b32 %r1730, %r1731, %r1747, %r116, %r1749;
	// end inline asm
	// begin inline asm
	shfl.sync.down.b32 %r1735, %r1736, %r1747, %r116, %r1749;
	// end inline asm
	// begin inline asm
	shfl.sync.down.b32 %r1740, %r2057, %r1747, %r116, %r1749;
	// end inline asm
	// begin inline asm
	shfl.sync.down.b32 %r1745, %r1746, %r1747, %r116, %r1749;
	// end inline asm
	setp.gt.s32 	%p385, %r101, %r116;
	@%p385 bra 	$L__BB7_89;
	mov.b64 	%rd677, {%r1730, %r1735};
	add.s64 	%rd76, %rd805, %rd677;
	setp.eq.s64 	%p386, %rd805, 0;
	selp.b32 	%r1750, %r1740, 0, %p386;
	add.s32 	%r2057, %r1750, %r2057;
	mov.u64 	%rd805, %rd76;
$L__BB7_89:
	mov.b64 	{%r1752, %r1757}, %rd805;
	mov.b32 	%r1768, 16;
	mov.b32 	%r1770, -1;
	// begin inline asm
	shfl.sync.down.b32 %r1751, %r1752, %r1768, %r116, %r1770;
	// end inline asm
	// begin inline asm
	shfl.sync.down.b32 %r1756, %r1757, %r1768, %r116, %r1770;
	// end inline asm
	// begin inline asm
	shfl.sync.down.b32 %r1761, %r2057, %r1768, %r116, %r1770;
	// end inline asm
	// begin inline asm
	shfl.sync.down.b32 %r1766, %r1767, %r1768, %r116, %r1770;
	// end inline asm
	setp.gt.s32 	%p387, %r107, %r116;
	@%p387 bra 	$L__BB7_91;
	mov.b64 	%rd678, {%r1751, %r1756};
	add.s64 	%rd78, %rd805, %rd678;
	setp.eq.s64 	%p388, %rd805, 0;
	selp.b32 	%r1771, %r1761, 0, %p388;
	add.s32 	%r2057, %r1771, %r2057;
	mov.u64 	%rd805, %rd78;
$L__BB7_91:
	add.s64 	%rd80, %rd805, %rd799;
	setp.eq.s64 	%p389, %rd799, 0;
	selp.b32 	%r1772, %r2057, 0, %p389;
	add.s32 	%r2049, %r1772, %r2049;
	add.s32 	%r2055, %r2055, -32;
	mov.u64 	%rd799, %rd80;
	bra.uni 	$L__BB7_78;
$L__BB7_92:
	@%p319 bra 	$L__BB7_94;
	add.s64 	%rd619, %rd799, %rd52;
	setp.eq.s64 	%p339, %rd52, 0;
	selp.b32 	%r1576, %r2049, 0, %p339;
	add.s32 	%r1577, %r1576, %r74;
	mov.b32 	%r1578, 101;
	mov.b64 	%rd618, {%r1577, %r1578};
	add.s64 	%rd617, %rd54, 512;
	// begin inline asm
	st.relaxed.gpu.v2.u64 [%rd617], {%rd618, %rd619};
	// end inline asm
	st.shared.u64 	[_ZN6thrust24THRUST_300001_SM_1000_NS8cuda_cub4core6detail5shmemE+168], %rd799;
	st.shared.u32 	[_ZN6thrust24THRUST_300001_SM_1000_NS8cuda_cub4core6detail5shmemE+176], %r2049;
	st.shared.u64 	[_ZN6thrust24THRUST_300001_SM_1000_NS8cuda_cub4core6detail5shmemE+184], %rd619;
	st.shared.u32 	[_ZN6thrust24THRUST_300001_SM_1000_NS8cuda_cub4core6detail5shmemE+192], %r1577;
$L__BB7_94:
	setp.ne.s32 	%p340, %r1257, 0;
	@%p340 bra 	$L__BB7_96;
	st.shared.u64 	[_ZN6thrust24THRUST_300001_SM_1000_NS8cuda_cub4core6detail5shmemE+136], %rd799;
	st.shared.u32 	[_ZN6thrust24THRUST_300001_SM_1000_NS8cuda_cub4core6detail5shmemE+144], %r2049;
	mov.u64 	%rd809, %rd799;
	mov.u32 	%r2061, %r2049;
$L__BB7_96:
	setp.eq.s32 	%p341, %r43, 0;
	bar.sync 	0;
	@%p341 bra 	$L__BB7_98;
	ld.shared.u32 	%r1579, [_ZN6thrust24THRUST_300001_SM_1000_NS8cuda_cub4core6detail5shmemE+144];
	ld.shared.u64 	%rd620, [_ZN6thrust24THRUST_300001_SM_1000_NS8cuda_cub4core6detail5shmemE+136];
	add.s64 	%rd82, %rd620, %rd809;
	setp.eq.s64 	%p342, %rd809, 0;
	selp.b32 	%r1580, %r1579, 0, %p342;
	add.s32 	%r2061, %r1580, %r2061;
	mov.u64 	%rd809, %rd82;
$L__BB7_98:
	setp.ne.s32 	%p343, %r54, %r55;
	setp.ne.s32 	%p344, %r53, %r54;
	setp.ne.s32 	%p345, %r52, %r53;
	setp.ne.s32 	%p346, %r51, %r52;
	setp.ne.s32 	%p347, %r50, %r51;
	setp.ne.s32 	%p348, %r49, %r50;
	setp.ne.s32 	%p349, %r48, %r49;
	setp.ne.s32 	%p350, %r2047, %r48;
	selp.u64 	%rd621, 1, 0, %p350;
	add.s64 	%rd84, %rd809, %rd621;
	selp.b32 	%r1581, 0, %r2061, %p350;
	add.s32 	%r147, %r1581, %r59;
	selp.u64 	%rd622, 1, 0, %p349;
	add.s64 	%rd623, %rd622, %rd621;
	add.s64 	%rd85, %rd623, %rd809;
	selp.b32 	%r1582, 0, %r147, %p349;
	add.s32 	%r148, %r60, %r1582;
	selp.u64 	%rd624, 1, 0, %p348;
	add.s64 	%rd86, %rd85, %rd624;
	selp.b32 	%r1583, 0, %r148, %p348;
	add.s32 	%r149, %r61, %r1583;
	add.s64 	%rd87, %rd44, %rd809;
	selp.b32 	%r1584, 0, %r149, %p347;
	add.s32 	%r150, %r62, %r1584;
	add.s64 	%rd88, %rd45, %rd809;
	selp.b32 	%r1585, 0, %r150, %p346;
	add.s32 	%r151, %r63, %r1585;
	add.s64 	%rd89, %rd46, %rd809;
	selp.b32 	%r1586, 0, %r151, %p345;
	add.s32 	%r152, %r64, %r1586;
	add.s64 	%rd90, %rd47, %rd809;
	selp.b32 	%r1587, 0, %r152, %p344;
	add.s32 	%r153, %r65, %r1587;
	add.s64 	%rd91, %rd48, %rd809;
	selp.b32 	%r1588, 0, %r153, %p343;
	add.s32 	%r154, %r66, %r1588;
	ld.shared.u64 	%rd92, [_ZN6thrust24THRUST_300001_SM_1000_NS8cuda_cub4core6detail5shmemE+200];
	ld.shared.u64 	%rd93, [_ZN6thrust24THRUST_300001_SM_1000_NS8cuda_cub4core6detail5shmemE+168];
	setp.lt.s64 	%p351, %rd92, 257;
	@%p351 bra 	$L__BB7_124;
	setp.eq.s32 	%p361, %r2047, %r48;
	bar.sync 	0;
	@%p361 bra 	$L__BB7_101;
	cvt.u32.u64 	%r1589, %rd93;
	cvt.u32.u64 	%r1590, %rd809;
	sub.s32 	%r1591, %r1590, %r1589;
	shl.b32 	%r1592, %r1591, 3;
	mov.u32 	%r1593, _ZN6thrust24THRUST_300001_SM_1000_NS8cuda_cub4core6detail5shmemE;
	add.s32 	%r1594, %r1593, %r1592;
	st.shared.v2.u32 	[%r1594], {%r2047, %r2061};
$L__BB7_101:
	setp.eq.s32 	%p362, %r48, %r49;
	@%p362 bra 	$L__BB7_103;
	cvt.u32.u64 	%r1595, %rd93;
	cvt.u32.u64 	%r1596, %rd84;
	sub.s32 	%r1597, %r1596, %r1595;
	shl.b32 	%r1598, %r1597, 3;
	mov.u32 	%r1599, _ZN6thrust24THRUST_300001_SM_1000_NS8cuda_cub4core6detail5shmemE;
	add.s32 	%r1600, %r1599, %r1598;
	st.shared.v2.u32 	[%r1600], {%r48, %r147};
$L__BB7_103:
	setp.eq.s32 	%p363, %r49, %r50;
	@%p363 bra 	$L__BB7_105;
	cvt.u32.u64 	%r1601, %rd93;
	cvt.u32.u64 	%r1602, %rd85;
	sub.s32 	%r1603, %r1602, %r1601;
	shl.b32 	%r1604, %r1603, 3;
	mov.u32 	%r1605, _ZN6thrust24THRUST_300001_SM_1000_NS8cuda_cub4core6detail5shmemE;
	add.s32 	%r1606, %r1605, %r1604;
	st.shared.v2.u32 	[%r1606], {%r49, %r148};
$L__BB7_105:
	setp.eq.s32 	%p364, %r50, %r51;
	@%p364 bra 	$L__BB7_107;
	cvt.u32.u64 	%r1607, %rd93;
	cvt.u32.u64 	%r1608, %rd86;
	sub.s32 	%r1609, %r1608, %r1607;
	shl.b32 	%r1610, %r1609, 3;
	mov.u32 	%r1611, _ZN6thrust24THRUST_300001_SM_1000_NS8cuda_cub4core6detail5shmemE;
	add.s32 	%r1612, %r1611, %r1610;
	st.shared.v2.u32 	[%r1612], {%r50, %r149};
$L__BB7_107:
	setp.eq.s32 	%p365, %r51, %r52;
	@%p365 bra 	$L__BB7_109;
	cvt.u32.u64 	%r1613, %rd93;
	cvt.u32.u64 	%r1614, %rd87;
	sub.s32 	%r1615, %r1614, %r1613;
	shl.b32 	%r1616, %r1615, 3;
	mov.u32 	%r1617, _ZN6thrust24THRUST_300001_SM_1000_NS8cuda_cub4core6detail5shmemE;
	add.s32 	%r1618, %r1617, %r1616;
	st.shared.v2.u32 	[%r1618], {%r51, %r150};
$L__BB7_109:
	setp.eq.s32 	%p366, %r52, %r53;
	@%p366 bra 	$L__BB7_111;
	cvt.u32.u64 	%r1619, %rd93;
	cvt.u32.u64 	%r1620, %rd88;
	sub.s32 	%r1621, %r1620, %r1619;
	shl.b32 	%r1622, %r1621, 3;
	mov.u32 	%r1623, _ZN6thrust24THRUST_300001_SM_1000_NS8cuda_cub4core6detail5shmemE;
	add.s32 	%r1624, %r1623, %r1622;
	st.shared.v2.u32 	[%r1624], {%r52, %r151};
$L__BB7_111:
	setp.eq.s32 	%p367, %r53, %r54;
	@%p367 bra 	$L__BB7_113;
	cvt.u32.u64 	%r1625, %rd93;
	cvt.u32.u64 	%r1626, %rd89;
	sub.s32 	%r1627, %r1626, %r1625;
	shl.b32 	%r1628, %r1627, 3;
	mov.u32 	%r1629, _ZN6thrust24THRUST_300001_SM_1000_NS8cuda_cub4core6detail5shmemE;
	add.s32 	%r1630, %r1629, %r1628;
	st.shared.v2.u32 	[%r1630], {%r53, %r152};
$L__BB7_113:
	setp.eq.s32 	%p368, %r54, %r55;
	@%p368 bra 	$L__BB7_115;
	cvt.u32.u64 	%r1631, %rd93;
	cvt.u32.u64 	%r1632, %rd90;
	sub.s32 	%r1633, %r1632, %r1631;
	shl.b32 	%r1634, %r1633, 3;
	mov.u32 	%r1635, _ZN6thrust24THRUST_300001_SM_1000_NS8cuda_cub4core6detail5shmemE;
	add.s32 	%r1636, %r1635, %r1634;
	st.shared.v2.u32 	[%r1636], {%r54, %r153};
$L__BB7_115:
	setp.eq.s32 	%p369, %r55, %r56;
	@%p369 bra 	$L__BB7_117;
	cvt.u32.u64 	%r1637, %rd93;
	cvt.u32.u64 	%r1638, %rd91;
	sub.s32 	%r1639, %r1638, %r1637;
	shl.b32 	%r1640, %r1639, 3;
	mov.u32 	%r1641, _ZN6thrust24THRUST_300001_SM_1000_NS8cuda_cub4core6detail5shmemE;
	add.s32 	%r1642, %r1641, %r1640;
	st.shared.v2.u32 	[%r1642], {%r55, %r154};
$L__BB7_117:
	bar.sync 	0;
	cvt.u64.u32 	%rd815, %r43;
	setp.le.u64 	%p370, %rd92, %rd815;
	@%p370 bra 	$L__BB7_362;
	not.b64 	%rd652, %rd815;
	add.s64 	%rd95, %rd92, %rd652;
	shr.u64 	%rd653, %rd95, 8;
	add.s64 	%rd654, %rd653, 1;
	and.b64  	%rd811, %rd654, 3;
	and.b64  	%rd655, %rd95, 768;
	setp.eq.s64 	%p371, %rd655, 768;
	@%p371 bra 	$L__BB7_121;
	add.s64 	%rd656, %rd93, %rd815;
	shl.b64 	%rd657, %rd656, 2;
	add.s64 	%rd813, %rd5, %rd657;
	add.s64 	%rd812, %rd4, %rd657;
	shl.b32 	%r1643, %r43, 3;
	mov.u32 	%r1644, _ZN6thrust24THRUST_300001_SM_1000_NS8cuda_cub4core6detail5shmemE;
	add.s32 	%r2063, %r1644, %r1643;
	shl.b64 	%rd658, %rd811, 8;
	add.s64 	%rd815, %rd658, %rd815;
$L__BB7_120:
	.pragma "nounroll";
	ld.shared.v2.u32 	{%r1645, %r1646}, [%r2063];
	st.global.u32 	[%rd812], %r1645;
	st.global.u32 	[%rd813], %r1646;
	add.s64 	%rd813, %rd813, 1024;
	add.s64 	%rd812, %rd812, 1024;
	add.s32 	%r2063, %r2063, 2048;
	add.s64 	%rd811, %rd811, -1;
	setp.ne.s64 	%p372, %rd811, 0;
	@%p372 bra 	$L__BB7_120;
$L__BB7_121:
	setp.lt.u64 	%p373, %rd95, 768;
	@%p373 bra 	$L__BB7_362;
	mov.u32 	%r1649, _ZN6thrust24THRUST_300001_SM_1000_NS8cuda_cub4core6detail5shmemE;
$L__BB7_123:
	cvt.u32.u64 	%r1647, %rd815;
	add.s64 	%rd659, %rd815, %rd93;
	shl.b32 	%r1648, %r1647, 3;
	add.s32 	%r1650, %r1649, %r1648;
	ld.shared.v2.u32 	{%r1651, %r1652}, [%r1650];
	shl.b64 	%rd660, %rd659, 2;
	add.s64 	%rd661, %rd4, %rd660;
	st.global.u32 	[%rd661], %r1651;
	add.s64 	%rd662, %rd5, %rd660;
	st.global.u32 	[%rd662], %r1652;
	and.b64  	%rd663, %rd815, 4294967295;
	add.s64 	%rd664, %rd93, %rd663;
	ld.shared.v2.u32 	{%r1653, %r1654}, [%r1650+2048];
	shl.b64 	%rd665, %rd664, 2;
	add.s64 	%rd666, %rd4, %rd665;
	st.global.u32 	[%rd666+1024], %r1653;
	add.s64 	%rd667, %rd5, %rd665;
	st.global.u32 	[%rd667+1024], %r1654;
	ld.shared.v2.u32 	{%r1655, %r1656}, [%r1650+4096];
	st.global.u32 	[%rd666+2048], %r1655;
	st.global.u32 	[%rd667+2048], %r1656;
	ld.shared.v2.u32 	{%r1657, %r1658}, [%r1650+6144];
	st.global.u32 	[%rd666+3072], %r1657;
	st.global.u32 	[%rd667+3072], %r1658;
	add.s64 	%rd668, %rd815, 1024;
	and.b64  	%rd815, %rd668, 4294967295;
	setp.gt.u64 	%p374, %rd92, %rd815;
	@%p374 bra 	$L__BB7_123;
	bra.uni 	$L__BB7_362;
$L__BB7_124:
	setp.eq.s32 	%p352, %r2047, %r48;
	@%p352 bra 	$L__BB7_126;
	shl.b64 	%rd625, %rd809, 2;
	add.s64 	%rd626, %rd4, %rd625;
	st.global.u32 	[%rd626], %r2047;
	add.s64 	%rd627, %rd5, %rd625;
	st.global.u32 	[%rd627], %r2061;
$L__BB7_126:
	setp.eq.s32 	%p353, %r48, %r49;
	@%p353 bra 	$L__BB7_128;
	shl.b64 	%rd628, %rd84, 2;
	add.s64 	%rd629, %rd4, %rd628;
	st.global.u32 	[%rd629], %r48;
	add.s64 	%rd630, %rd5, %rd628;
	st.global.u32 	[%rd630], %r147;
$L__BB7_128:
	setp.eq.s32 	%p354, %r49, %r50;
	@%p354 bra 	$L__BB7_130;
	shl.b64 	%rd631, %rd85, 2;
	add.s64 	%rd632, %rd4, %rd631;
	st.global.u32 	[%rd632], %r49;
	add.s64 	%rd633, %rd5, %rd631;
	st.global.u32 	[%rd633], %r148;
$L__BB7_130:
	setp.eq.s32 	%p355, %r50, %r51;
	@%p355 bra 	$L__BB7_132;
	shl.b64 	%rd634, %rd86, 2;
	add.s64 	%rd635, %rd4, %rd634;
	st.global.u32 	[%rd635], %r50;
	add.s64 	%rd636, %rd5, %rd634;
	st.global.u32 	[%rd636], %r149;
$L__BB7_132:
	setp.eq.s32 	%p356, %r51, %r52;
	@%p356 bra 	$L__BB7_134;
	shl.b64 	%rd637, %rd87, 2;
	add.s64 	%rd638, %rd4, %rd637;
	st.global.u32 	[%rd638], %r51;
	add.s64 	%rd639, %rd5, %rd637;
	st.global.u32 	[%rd639], %r150;
$L__BB7_134:
	setp.eq.s32 	%p357, %r52, %r53;
	@%p357 bra 	$L__BB7_136;
	shl.b64 	%rd640, %rd88, 2;
	add.s64 	%rd641, %rd4, %rd640;
	st.global.u32 	[%rd641], %r52;
	add.s64 	%rd642, %rd5, %rd640;
	st.global.u32 	[%rd642], %r151;
$L__BB7_136:
	setp.eq.s32 	%p358, %r53, %r54;
	@%p358 bra 	$L__BB7_138;
	shl.b64 	%rd643, %rd89, 2;
	add.s64 	%rd644, %rd4, %rd643;
	st.global.u32 	[%rd644], %r53;
	add.s64 	%rd645, %rd5, %rd643;
	st.global.u32 	[%rd645], %r152;
$L__BB7_138:
	setp.eq.s32 	%p359, %r54, %r55;
	@%p359 bra 	$L__BB7_140;
	shl.b64 	%rd646, %rd90, 2;
	add.s64 	%rd647, %rd4, %rd646;
	st.global.u32 	[%rd647], %r54;
	add.s64 	%rd648, %rd5, %rd646;
	st.global.u32 	[%rd648], %r153;
$L__BB7_140:
	setp.eq.s32 	%p360, %r55, %r56;
	@%p360 bra 	$L__BB7_362;
	shl.b64 	%rd649, %rd91, 2;
	add.s64 	%rd650, %rd4, %rd649;
	st.global.u32 	[%rd650], %r55;
	add.s64 	%rd651, %rd5, %rd649;
	st.global.u32 	[%rd651], %r154;
	bra.uni 	$L__BB7_362;
$L__BB7_142:
	setp.lt.s64 	%p13, %rd7, 1;
	@%p13 bra 	$L__BB7_362;
	setp.ne.s32 	%p14, %r1, 0;
	@%p14 bra 	$L__BB7_232;
	cvt.u32.u64 	%r158, %rd216;
	shl.b64 	%rd400, %rd6, 2;
	add.s64 	%rd399, %rd2, %rd400;
	// begin inline asm
	ld.global.nc.u32 %r2072, [%rd399];
	// end inline asm
	mov.u32 	%r160, %tid.x;
	and.b32  	%r959, %r160, 31;
	and.b32  	%r960, %r160, 992;
	mul.lo.s32 	%r961, %r960, 9;
	or.b32  	%r161, %r961, %r959;
	setp.ge.s32 	%p169, %r161, %r158;
	shl.b32 	%r162, %r161, 2;
	cvt.u64.u32 	%rd401, %r162;
	add.s64 	%rd109, %rd399, %rd401;
	mov.u32 	%r2064, %r2072;
	@%p169 bra 	$L__BB7_146;
	// begin inline asm
	ld.global.nc.u32 %r2064, [%rd109];
	// end inline asm
$L__BB7_146:
	add.s32 	%r165, %r161, 32;
	setp.ge.s32 	%p170, %r165, %r158;
	mov.u32 	%r2065, %r2072;
	@%p170 bra 	$L__BB7_148;
	add.s64 	%rd403, %rd109, 128;
	// begin inline asm
	ld.global.nc.u32 %r2065, [%rd403];
	// end inline asm
$L__BB7_148:
	add.s32 	%r168, %r161, 64;
	setp.ge.s32 	%p171, %r168, %r158;
	mov.u32 	%r2066, %r2072;
	@%p171 bra 	$L__BB7_150;
	add.s64 	%rd404, %rd109, 256;
	// begin inline asm
	ld.global.nc.u32 %r2066, [%rd404];
	// end inline asm
$L__BB7_150:
	add.s32 	%r171, %r161, 96;
	setp.ge.s32 	%p172, %r171, %r158;
	mov.u32 	%r2067, %r2072;
	@%p172 bra 	$L__BB7_152;
	add.s64 	%rd405, %rd109, 384;
	// begin inline asm
	ld.global.nc.u32 %r2067, [%rd405];
	// end inline asm
$L__BB7_152:
	add.s32 	%r174, %r161, 128;
	setp.ge.s32 	%p173, %r174, %r158;
	mov.u32 	%r2068, %r2072;
	@%p173 bra 	$L__BB7_154;
	add.s64 	%rd406, %rd109, 512;
	// begin inline asm
	ld.global.nc.u32 %r2068, [%rd406];
	// end inline asm
$L__BB7_154:
	add.s32 	%r177, %r161, 160;
	setp.ge.s32 	%p174, %r177, %r158;
	mov.u32 	%r2069, %r2072;
	@%p174 bra 	$L__BB7_156;
	add.s64 	%rd407, %rd109, 640;
	// begin inline asm
	ld.global.nc.u32 %r2069, [%rd407];
	// end inline asm
$L__BB7_156:
	add.s32 	%r180, %r161, 192;
	setp.ge.s32 	%p175, %r180, %r158;
	mov.u32 	%r2070, %r2072;
	@%p175 bra 	$L__BB7_158;
	add.s64 	%rd408, %rd109, 768;
	// begin inline asm
	ld.global.nc.u32 %r2070, [%rd408];
	// end inline asm
$L__BB7_158:
	add.s32 	%r183, %r161, 224;
	setp.ge.s32 	%p176, %r183, %r158;
	mov.u32 	%r2071, %r2072;
	@%p176 bra 	$L__BB7_160;
	add.s64 	%rd409, %rd109, 896;
	// begin inline asm
	ld.global.nc.u32 %r2071, [%rd409];
	// end inline asm
$L__BB7_160:
	add.s32 	%r186, %r161, 256;
	setp.ge.s32 	%p177, %r186, %r158;
	@%p177 bra 	$L__BB7_162;
	add.s64 	%rd410, %rd109, 1024;
	// begin inline asm
	ld.global.nc.u32 %r2072, [%rd410];
	// end inline asm
$L__BB7_162:
	setp.ge.s32 	%p178, %r161, %r158;
	// begin inline asm
	mov.u32 %r971, %laneid;
	// end inline asm
	shr.u32 	%r190, %r160, 5;
	mad.lo.s32 	%r973, %r190, 288, %r971;
	shl.b32 	%r974, %r973, 2;
	mov.u32 	%r975, _ZN6thrust24THRUST_300001_SM_1000_NS8cuda_cub4core6detail5shmemE;
	add.s32 	%r191, %r975, %r974;
	st.shared.u32 	[%r191], %r2064;
	st.shared.u32 	[%r191+128], %r2065;
	st.shared.u32 	[%r191+256], %r2066;
	st.shared.u32 	[%r191+384], %r2067;
	st.shared.u32 	[%r191+512], %r2068;
	st.shared.u32 	[%r191+640], %r2069;
	st.shared.u32 	[%r191+768], %r2070;
	st.shared.u32 	[%r191+896], %r2071;
	st.shared.u32 	[%r191+1024], %r2072;
	bar.warp.sync 	-1;
	shl.b32 	%r976, %r971, 5;
	add.s32 	%r192, %r191, %r976;
	ld.shared.u32 	%r193, [%r192];
	ld.shared.u32 	%r194, [%r192+4];
	ld.shared.u32 	%r195, [%r192+8];
	ld.shared.u32 	%r196, [%r192+12];
	ld.shared.u32 	%r197, [%r192+16];
	ld.shared.u32 	%r198, [%r192+20];
	ld.shared.u32 	%r199, [%r192+24];
	ld.shared.u32 	%r200, [%r192+28];
	ld.shared.u32 	%r201, [%r192+32];
	bar.sync 	0;
	add.s64 	%rd411, %rd3, %rd400;
	// begin inline asm
	ld.global.nc.u32 %r2081, [%rd411];
	// end inline asm
	add.s64 	%rd110, %rd411, %rd401;
	mov.u32 	%r2073, %r2081;
	@%p178 bra 	$L__BB7_164;
	// begin inline asm
	ld.global.nc.u32 %r2073, [%rd110];
	// end inline asm
$L__BB7_164:
	setp.ge.s32 	%p179, %r165, %r158;
	mov.u32 	%r2074, %r2081;
	@%p179 bra 	$L__BB7_166;
	add.s64 	%rd415, %rd110, 128;
	// begin inline asm
	ld.global.nc.u32 %r2074, [%rd415];
	// end inline asm
$L__BB7_166:
	setp.ge.s32 	%p180, %r168, %r158;
	mov.u32 	%r2075, %r2081;
	@%p180 bra 	$L__BB7_168;
	add.s64 	%rd416, %rd110, 256;
	// begin inline asm
	ld.global.nc.u32 %r2075, [%rd416];
	// end inline asm
$L__BB7_168:
	setp.ge.s32 	%p181, %r171, %r158;
	mov.u32 	%r2076, %r2081;
	@%p181 bra 	$L__BB7_170;
	add.s64 	%rd417, %rd110, 384;
	// begin inline asm
	ld.global.nc.u32 %r2076, [%rd417];
	// end inline asm
$L__BB7_170:
	setp.ge.s32 	%p182, %r174, %r158;
	mov.u32 	%r2077, %r2081;
	@%p182 bra 	$L__BB7_172;
	add.s64 	%rd418, %rd110, 512;
	// begin inline asm
	ld.global.nc.u32 %r2077, [%rd418];
	// end inline asm
$L__BB7_172:
	setp.ge.s32 	%p183, %r177, %r158;
	mov.u32 	%r2078, %r2081;
	@%p183 bra 	$L__BB7_174;
	add.s64 	%rd419, %rd110, 640;
	// begin inline asm
	ld.global.nc.u32 %r2078, [%rd419];
	// end inline asm
$L__BB7_174:
	setp.ge.s32 	%p184, %r180, %r158;
	mov.u32 	%r2079, %r2081;
	@%p184 bra 	$L__BB7_176;
	add.s64 	%rd420, %rd110, 768;
	// begin inline asm
	ld.global.nc.u32 %r2079, [%rd420];
	// end inline asm
$L__BB7_176:
	setp.ge.s32 	%p185, %r183, %r158;
	mov.u32 	%r2080, %r2081;
	@%p185 bra 	$L__BB7_178;
	add.s64 	%rd421, %rd110, 896;
	// begin inline asm
	ld.global.nc.u32 %r2080, [%rd421];
	// end inline asm
$L__BB7_178:
	setp.ge.s32 	%p186, %r186, %r158;
	@%p186 bra 	$L__BB7_180;
	add.s64 	%rd422, %rd110, 1024;
	// begin inline asm
	ld.global.nc.u32 %r2081, [%rd422];
	// end inline asm
$L__BB7_180:
	st.shared.u32 	[%r191], %r2073;
	st.shared.u32 	[%r191+128], %r2074;
	st.shared.u32 	[%r191+256], %r2075;
	st.shared.u32 	[%r191+384], %r2076;
	st.shared.u32 	[%r191+512], %r2077;
	st.shared.u32 	[%r191+640], %r2078;
	st.shared.u32 	[%r191+768], %r2079;
	st.shared.u32 	[%r191+896], %r2080;
	st.shared.u32 	[%r191+1024], %r2081;
	bar.warp.sync 	-1;
	ld.shared.u32 	%r221, [%r192];
	ld.shared.u32 	%r222, [%r192+4];
	ld.shared.u32 	%r223, [%r192+8];
	ld.shared.u32 	%r224, [%r192+12];
	ld.shared.u32 	%r225, [%r192+16];
	ld.shared.u32 	%r226, [%r192+20];
	ld.shared.u32 	%r227, [%r192+24];
	ld.shared.u32 	%r228, [%r192+28];
	ld.shared.u32 	%r229, [%r192+32];
	bar.sync 	0;
	shl.b32 	%r987, %r160, 2;
	add.s32 	%r989, %r975, %r987;
	add.s32 	%r230, %r989, 1240;
	st.shared.u32 	[%r989+1240], %r201;
	bar.sync 	0;
	setp.eq.s32 	%p187, %r160, 0;
	mov.b64 	%rd816, 1;
	@%p187 bra 	$L__BB7_182;
	ld.shared.u32 	%r2082, [%r230+-4];
	setp.ne.s32 	%p188, %r2082, %r193;
	selp.u64 	%rd816, 1, 0, %p188;
$L__BB7_182:
	setp.eq.s32 	%p189, %r160, 0;
	setp.ne.s32 	%p190, %r193, %r194;
	setp.ne.s32 	%p191, %r194, %r195;
	setp.ne.s32 	%p192, %r195, %r196;
	setp.ne.s32 	%p193, %r196, %r197;
	setp.ne.s32 	%p194, %r197, %r198;
	setp.ne.s32 	%p195, %r198, %r199;
	setp.ne.s32 	%p196, %r199, %r200;
	setp.ne.s32 	%p197, %r200, %r201;
	mul.lo.s32 	%r1110, %r160, 9;
	cvt.u64.u32 	%rd424, %r1110;
	setp.eq.s64 	%p198, %rd7, %rd424;
	selp.u64 	%rd425, 1, 0, %p198;
	selp.b64 	%rd426, %rd425, %rd816, %p198;
	selp.b64 	%rd113, %rd425, %rd426, %p189;
	add.s32 	%r1111, %r1110, 1;
	cvt.u64.u32 	%rd427, %r1111;
	setp.eq.s64 	%p199, %rd7, %rd427;
	or.pred  	%p1, %p199, %p190;
	selp.u64 	%rd428, 1, 0, %p1;
	add.s32 	%r1112, %r1110, 2;
	cvt.u64.u32 	%rd429, %r1112;
	setp.eq.s64 	%p200, %rd7, %rd429;
	or.pred  	%p2, %p200, %p191;
	selp.u64 	%rd430, 1, 0, %p2;
	add.s32 	%r1113, %r1110, 3;
	cvt.u64.u32 	%rd431, %r1113;
	setp.eq.s64 	%p201, %rd7, %rd431;
	or.pred  	%p3, %p201, %p192;
	selp.u64 	%rd432, 1, 0, %p3;
	add.s32 	%r1114, %r1110, 4;
	cvt.u64.u32 	%rd433, %r1114;
	setp.eq.s64 	%p202, %rd7, %rd433;
	or.pred  	%p4, %p202, %p193;
	selp.u64 	%rd434, 1, 0, %p4;
	add.s32 	%r1115, %r1110, 5;
	cvt.u64.u32 	%rd435, %r1115;
	setp.eq.s64 	%p203, %rd7, %rd435;
	or.pred  	%p204, %p203, %p194;
	selp.u64 	%rd436, 1, 0, %p204;
	add.s32 	%r1116, %r1110, 6;
	cvt.u64.u32 	%rd437, %r1116;
	setp.eq.s64 	%p205, %rd7, %rd437;
	or.pred  	%p206, %p205, %p195;
	selp.u64 	%rd438, 1, 0, %p206;
	add.s32 	%r1117, %r1110, 7;
	cvt.u64.u32 	%rd439, %r1117;
	setp.eq.s64 	%p207, %rd7, %rd439;
	or.pred  	%p5, %p207, %p196;
	selp.u64 	%rd440, 1, 0, %p5;
	add.s32 	%r1118, %r1110, 8;
	cvt.u64.u32 	%rd441, %r1118;
	setp.eq.s64 	%p208, %rd7, %rd441;
	or.pred  	%p209, %p208, %p197;
	selp.u64 	%rd442, 1, 0, %p209;
	add.s64 	%rd114, %rd113, %rd428;
	selp.b32 	%r1119, 0, %r221, %p1;
	add.s32 	%r1120, %r222, %r1119;
	add.s64 	%rd115, %rd114, %rd430;
	selp.b32 	%r1121, 0, %r1120, %p2;
	add.s32 	%r1122, %r223, %r1121;
	add.s64 	%rd116, %rd115, %rd432;
	selp.b32 	%r1123, 0, %r1122, %p3;
	add.s32 	%r1124, %r224, %r1123;
	add.s64 	%rd117, %rd116, %rd434;
	selp.b32 	%r1125, 0, %r1124, %p4;
	add.s32 	%r1126, %r225, %r1125;
	add.s64 	%rd118, %rd117, %rd436;
	selp.b32 	%r1127, 0, %r1126, %p204;
	add.s32 	%r1128, %r226, %r1127;
	add.s64 	%rd119, %rd118, %rd438;
	selp.b32 	%r1129, 0, %r1128, %p206;
	add.s32 	%r1130, %r227, %r1129;
	add.s64 	%rd120, %rd119, %rd440;
	selp.b32 	%r1131, 0, %r1130, %p5;
	add.s32 	%r1132, %r228, %r1131;
	add.s64 	%rd443, %rd120, %rd442;
	mov.b64 	{%r991, %r996}, %rd443;
	selp.b32 	%r1133, 0, %r1132, %p209;
	add.s32 	%r1001, %r229, %r1133;
	mov.b32 	%r1107, 1;
	mov.b32 	%r1108, 0;
	mov.b32 	%r1109, -1;
	// begin inline asm
	shfl.sync.up.b32 %r990, %r991, %r1107, %r1108, %r1109;
	// end inline asm
	// begin inline asm
	shfl.sync.up.b32 %r995, %r996, %r1107, %r1108, %r1109;
	// end inline asm
	mov.b64 	%rd444, {%r990, %r995};
	// begin inline asm
	shfl.sync.up.b32 %r1000, %r1001, %r1107, %r1108, %r1109;
	// end inline asm
	// begin inline asm
	shfl.sync.up.b32 %r1005, %r1006, %r1107, %r1108, %r1109;
	// end inline asm
	setp.eq.s64 	%p210, %rd443, 0;
	selp.b32 	%r1134, %r1000, 0, %p210;
	setp.lt.s32 	%p211, %r971, 1;
	selp.b64 	%rd445, 0, %rd444, %p211;
	add.s64 	%rd446, %rd445, %rd443;
	mov.b64 	{%r1011, %r1016}, %rd446;
	selp.b32 	%r1135, 0, %r1134, %p211;
	add.s32 	%r1021, %r1135, %r1001;
	mov.b32 	%r1027, 2;
	// begin inline asm
	shfl.sync.up.b32 %r1010, %r1011, %r1027, %r1108, %r1109;
	// end inline asm
	// begin inline asm
	shfl.sync.up.b32 %r1015, %r1016, %r1027, %r1108, %r1109;
	// end inline asm
	mov.b64 	%rd447, {%r1010, %r1015};
	// begin inline asm
	shfl.sync.up.b32 %r1020, %r1021, %r1027, %r1108, %r1109;
	// end inline asm
	// begin inline asm
	shfl.sync.up.b32 %r1025, %r1026, %r1027, %r1108, %r1109;
	// end inline asm
	setp.eq.s64 	%p212, %rd446, 0;
	selp.b32 	%r1136, %r1020, 0, %p212;
	setp.lt.s32 	%p213, %r971, 2;
	selp.b64 	%rd448, 0, %rd447, %p213;
	add.s64 	%rd449, %rd448, %rd446;
	mov.b64 	{%r1031, %r1036}, %rd449;
	selp.b32 	%r1137, 0, %r1136, %p213;
	add.s32 	%r1041, %r1137, %r1021;
	mov.b32 	%r1047, 4;
	// begin inline asm
	shfl.sync.up.b32 %r1030, %r1031, %r1047, %r1108, %r1109;
	// end inline asm
	// begin inline asm
	shfl.sync.up.b32 %r1035, %r1036, %r1047, %r1108, %r1109;
	// end inline asm
	mov.b64 	%rd450, {%r1030, %r1035};
	// begin inline asm
	shfl.sync.up.b32 %r1040, %r1041, %r1047, %r1108, %r1109;
	// end inline asm
	// begin inline asm
	shfl.sync.up.b32 %r1045, %r1046, %r1047, %r1108, %r1109;
	// end inline asm
	setp.eq.s64 	%p214, %rd449, 0;
	selp.b32 	%r1138, %r1040, 0, %p214;
	setp.lt.s32 	%p215, %r971, 4;
	selp.b64 	%rd451, 0, %rd450, %p215;
	add.s64 	%rd452, %rd451, %rd449;
	mov.b64 	{%r1051, %r1056}, %rd452;
	selp.b32 	%r1139, 0, %r1138, %p215;
	add.s32 	%r1061, %r1139, %r1041;
	mov.b32 	%r1067, 8;
	// begin inline asm
	shfl.sync.up.b32 %r1050, %r1051, %r1067, %r1108, %r1109;
	// end inline asm
	// begin inline asm
	shfl.sync.up.b32 %r1055, %r1056, %r1067, %r1108, %r1109;
	// end inline asm
	mov.b64 	%rd453, {%r1050, %r1055};
	// begin inline asm
	shfl.sync.up.b32 %r1060, %r1061, %r1067, %r1108, %r1109;
	// end inline asm
	// begin inline asm
	shfl.sync.up.b32 %r1065, %r1066, %r1067, %r1108, %r1109;
	// end inline asm
	setp.eq.s64 	%p216, %rd452, 0;
	selp.b32 	%r1140, %r1060, 0, %p216;
	setp.lt.s32 	%p217, %r971, 8;
	selp.b64 	%rd454, 0, %rd453, %p217;
	add.s64 	%rd455, %rd454, %rd452;
	mov.b64 	{%r1071, %r1076}, %rd455;
	selp.b32 	%r1141, 0, %r1140, %p217;
	add.s32 	%r1081, %r1141, %r1061;
	mov.b32 	%r1087, 16;
	// begin inline asm
	shfl.sync.up.b32 %r1070, %r1071, %r1087, %r1108, %r1109;
	// end inline asm
	// begin inline asm
	shfl.sync.up.b32 %r1075, %r1076, %r1087, %r1108, %r1109;
	// end inline asm
	mov.b64 	%rd456, {%r1070, %r1075};
	// begin inline asm
	shfl.sync.up.b32 %r1080, %r1081, %r1087, %r1108, %r1109;
	// end inline asm
	// begin inline asm
	shfl.sync.up.b32 %r1085, %r1086, %r1087, %r1108, %r1109;
	// end inline asm
	setp.eq.s64 	%p218, %rd455, 0;
	selp.b32 	%r1142, %r1080, 0, %p218;
	setp.lt.s32 	%p219, %r971, 16;
	selp.b64 	%rd457, 0, %rd456, %p219;
	add.s64 	%rd121, %rd457, %rd455;
	mov.b64 	{%r1091, %r1096}, %rd121;
	selp.b32 	%r1143, 0, %r1142, %p219;
	add.s32 	%r1101, %r1143, %r1081;
	// begin inline asm
	shfl.sync.up.b32 %r1090, %r1091, %r1107, %r1108, %r1109;
	// end inline asm
	// begin inline asm
	shfl.sync.up.b32 %r1095, %r1096, %r1107, %r1108, %r1109;
	// end inline asm
	// begin inline asm
	shfl.sync.up.b32 %r1100, %r1101, %r1107, %r1108, %r1109;
	// end inline asm
	// begin inline asm
	shfl.sync.up.b32 %r1105, %r1106, %r1107, %r1108, %r1109;
	// end inline asm
	setp.ne.s32 	%p220, %r971, 31;
	@%p220 bra 	$L__BB7_184;
	shl.b32 	%r1144, %r190, 4;
	mov.u32 	%r1145, _ZN6thrust24THRUST_300001_SM_1000_NS8cuda_cub4core6detail5shmemE;
	add.s32 	%r1146, %r1145, %r1144;
	st.shared.u64 	[%r1146], %rd121;
	st.shared.u32 	[%r1146+8], %r1101;
$L__BB7_184:
	mov.b64 	%rd458, {%r1090, %r1095};
	bar.sync 	0;
	ld.shared.u64 	%rd459, [_ZN6thrust24THRUST_300001_SM_1000_NS8cuda_cub4core6detail5shmemE];
	ld.shared.u32 	%r1147, [_ZN6thrust24THRUST_300001_SM_1000_NS8cuda_cub4core6detail5shmemE+8];
	ld.shared.u64 	%rd460, [_ZN6thrust24THRUST_300001_SM_1000_NS8cuda_cub4core6detail5shmemE+16];
	ld.shared.u32 	%r1148, [_ZN6thrust24THRUST_300001_SM_1000_NS8cuda_cub4core6detail5shmemE+24];
	add.s64 	%rd461, %rd460, %rd459;
	setp.eq.s64 	%p221, %rd460, 0;
	selp.b32 	%r1149, %r1147, 0, %p221;
	add.s32 	%r1150, %r1149, %r1148;
	setp.eq.s32 	%p222, %r190, 2;
	selp.b64 	%rd462, %rd461, %rd459, %p222;
	selp.b32 	%r1151, %r1150, %r1147, %p222;
	ld.shared.u64 	%rd463, [_ZN6thrust24THRUST_300001_SM_1000_NS8cuda_cub4core6detail5shmemE+32];
	ld.shared.u32 	%r1152, [_ZN6thrust24THRUST_300001_SM_1000_NS8cuda_cub4core6detail5shmemE+40];
	add.s64 	%rd464, %rd463, %rd461;
	setp.eq.s64 	%p223, %rd463, 0;
	selp.b32 	%r1153, %r1150, 0, %p223;
	add.s32 	%r1154, %r1153, %r1152;
	setp.eq.s32 	%p224, %r190, 3;
	selp.b64 	%rd465, %rd464, %rd462, %p224;
	selp.b32 	%r1155, %r1154, %r1151, %p224;
	ld.shared.u64 	%rd466, [_ZN6thrust24THRUST_300001_SM_1000_NS8cuda_cub4core6detail5shmemE+48];
	ld.shared.u32 	%r1156, [_ZN6thrust24THRUST_300001_SM_1000_NS8cuda_cub4core6detail5shmemE+56];
	add.s64 	%rd467, %rd466, %rd464;
	setp.eq.s64 	%p225, %rd466, 0;
	selp.b32 	%r1157, %r1154, 0, %p225;
	add.s32 	%r1158, %r1157, %r1156;
	setp.eq.s32 	%p226, %r190, 4;
	selp.b64 	%rd468, %rd467, %rd465, %p226;
	selp.b32 	%r1159, %r1158, %r1155, %p226;
	ld.shared.u64 	%rd469, [_ZN6thrust24THRUST_300001_SM_1000_NS8cuda_cub4core6detail5shmemE+64];
	ld.shared.u32 	%r1160, [_ZN6thrust24THRUST_300001_SM_1000_NS8cuda_cub4core6detail5shmemE+72];
	add.s64 	%rd470, %rd469, %rd467;
	setp.eq.s64 	%p227, %rd469, 0;
	selp.b32 	%r1161, %r1158, 0, %p227;
	add.s32 	%r1162, %r1161, %r1160;
	setp.eq.s32 	%p228, %r190, 5;
	selp.b64 	%rd471, %rd470, %rd468, %p228;
	selp.b32 	%r1163, %r1162, %r1159, %p228;
	ld.shared.u64 	%rd472, [_ZN6thrust24THRUST_300001_SM_1000_NS8cuda_cub4core6detail5shmemE+80];
	ld.shared.u32 	%r1164, [_ZN6thrust24THRUST_300001_SM_1000_NS8cuda_cub4core6detail5shmemE+88];
	add.s64 	%rd473, %rd472, %rd470;
	setp.eq.s64 	%p229, %rd472, 0;
	selp.b32 	%r1165, %r1162, 0, %p229;
	add.s32 	%r1166, %r1165, %r1164;
	setp.eq.s32 	%p230, %r190, 6;
	selp.b64 	%rd474, %rd473, %rd471, %p230;
	selp.b32 	%r1167, %r1166, %r1163, %p230;
	ld.shared.u64 	%rd475, [_ZN6thrust24THRUST_300001_SM_1000_NS8cuda_cub4core6detail5shmemE+96];
	ld.shared.u32 	%r1168, [_ZN6thrust24THRUST_300001_SM_1000_NS8cuda_cub4core6detail5shmemE+104];
	add.s64 	%rd476, %rd475, %rd473;
	setp.eq.s64 	%p231, %rd475, 0;
	selp.b32 	%r1169, %r1166, 0, %p231;
	add.s32 	%r1170, %r1169, %r1168;
	setp.eq.s32 	%p232, %r190, 7;
	selp.b64 	%rd477, %rd476, %rd474, %p232;
	selp.b32 	%r1171, %r1170, %r1167, %p232;
	ld.shared.u64 	%rd478, [_ZN6thrust24THRUST_300001_SM_1000_NS8cuda_cub4core6detail5shmemE+112];
	ld.shared.u32 	%r1172, [_ZN6thrust24THRUST_300001_SM_1000_NS8cuda_cub4core6detail5shmemE+120];
	add.s64 	%rd822, %rd478, %rd476;
	setp.eq.s64 	%p233, %rd478, 0;
	selp.b32 	%r1173, %r1170, 0, %p233;
	add.s32 	%r237, %r1173, %r1172;
	setp.lt.u32 	%p234, %r160, 32;
	selp.b64 	%rd479, 0, %rd477, %p234;
	selp.b32 	%r1174, 0, %r1171, %p234;
	setp.eq.s64 	%p235, %rd458, 0;
	selp.b32 	%r1175, %r1174, 0, %p235;
	add.s32 	%r1176, %r1175, %r1100;
	setp.eq.s32 	%p236, %r971, 0;
	selp.b64 	%rd480, 0, %rd458, %p236;
	add.s64 	%rd123, %rd479, %rd480;
	selp.b32 	%r238, %r1174, %r1176, %p236;
	add.s64 	%rd124, %rd123, %rd113;
	setp.eq.s64 	%p237, %rd113, 0;
	selp.b32 	%r1177, %r238, 0, %p237;
	add.s32 	%r239, %r1177, %r221;
	add.s64 	%rd125, %rd114, %rd123;
	selp.b32 	%r1178, 0, %r239, %p1;
	add.s32 	%r240, %r222, %r1178;
	add.s64 	%rd126, %rd115, %rd123;
	selp.b32 	%r1179, 0, %r240, %p2;
	add.s32 	%r241, %r223, %r1179;
	add.s64 	%rd127, %rd116, %rd123;
	selp.b32 	%r1180, 0, %r241, %p3;
	add.s32 	%r242, %r224, %r1180;
	add.s64 	%rd128, %rd117, %rd123;
	selp.b32 	%r1181, 0, %r242, %p4;
	add.s32 	%r243, %r225, %r1181;
	add.s64 	%rd129, %rd118, %rd123;
	mul.lo.s32 	%r1182, %r160, 9;
	add.s32 	%r1183, %r1182, 5;
	cvt.u64.u32 	%rd481, %r1183;
	setp.eq.s64 	%p238, %rd7, %rd481;
	setp.ne.s32 	%p239, %r197, %r198;
	selp.b32 	%r1184, 0, %r243, %p239;
	selp.b32 	%r1185, 0, %r1184, %p238;
	add.s32 	%r244, %r226, %r1185;
	add.s64 	%rd130, %rd119, %rd123;
	add.s32 	%r1186, %r1182, 6;
	cvt.u64.u32 	%rd482, %r1186;
	setp.eq.s64 	%p240, %rd7, %rd482;
	setp.ne.s32 	%p241, %r198, %r199;
	selp.b32 	%r1187, 0, %r244, %p241;
	selp.b32 	%r1188, 0, %r1187, %p240;
	add.s32 	%r245, %r227, %r1188;
	add.s64 	%rd131, %rd120, %rd123;
	selp.b32 	%r1189, 0, %r245, %p5;
	add.s32 	%r246, %r228, %r1189;
	setp.lt.s64 	%p242, %rd822, 257;
	@%p242 bra 	$L__BB7_210;
	bar.sync 	0;
	@%p237 bra 	$L__BB7_187;
	cvt.u32.u64 	%r1193, %rd123;
	shl.b32 	%r1194, %r1193, 3;
	mov.u32 	%r1195, _ZN6thrust24THRUST_300001_SM_1000_NS8cuda_cub4core6detail5shmemE;
	add.s32 	%r1196, %r1195, %r1194;
	st.shared.v2.u32 	[%r1196], {%r2082, %r238};
$L__BB7_187:
	not.pred 	%p259, %p1;
	@%p259 bra 	$L__BB7_189;
	cvt.u32.u64 	%r1197, %rd124;
	shl.b32 	%r1198, %r1197, 3;
	mov.u32 	%r1199, _ZN6thrust24THRUST_300001_SM_1000_NS8cuda_cub4core6detail5shmemE;
	add.s32 	%r1200, %r1199, %r1198;
	st.shared.v2.u32 	[%r1200], {%r193, %r239};
$L__BB7_189:
	not.pred 	%p260, %p2;
	@%p260 bra 	$L__BB7_191;
	cvt.u32.u64 	%r1201, %rd125;
	shl.b32 	%r1202, %r1201, 3;
	mov.u32 	%r1203, _ZN6thrust24THRUST_300001_SM_1000_NS8cuda_cub4core6detail5shmemE;
	add.s32 	%r1204, %r1203, %r1202;
	st.shared.v2.u32 	[%r1204], {%r194, %r240};
$L__BB7_191:
	not.pred 	%p261, %p3;
	@%p261 bra 	$L__BB7_193;
	cvt.u32.u64 	%r1205, %rd126;
	shl.b32 	%r1206, %r1205, 3;
	mov.u32 	%r1207, _ZN6thrust24THRUST_300001_SM_1000_NS8cuda_cub4core6detail5shmemE;
	add.s32 	%r1208, %r1207, %r1206;
	st.shared.v2.u32 	[%r1208], {%r195, %r241};
$L__BB7_193:
	not.pred 	%p262, %p4;
	@%p262 bra 	$L__BB7_195;
	cvt.u32.u64 	%r1209, %rd127;
	shl.b32 	%r1210, %r1209, 3;
	mov.u32 	%r1211, _ZN6thrust24THRUST_300001_SM_1000_NS8cuda_cub4core6detail5shmemE;
	add.s32 	%r1212, %r1211, %r1210;
	st.shared.v2.u32 	[%r1212], {%r196, %r242};
$L__BB7_195:
	mad.lo.s32 	%r1213, %r160, 9, 5;
	cvt.u64.u32 	%rd513, %r1213;
	setp.ne.s64 	%p263, %rd7, %rd513;
	setp.eq.s32 	%p264, %r197, %r198;
	and.pred  	%p265, %p263, %p264;
	@%p265 bra 	$L__BB7_197;
	cvt.u32.u64 	%r1214, %rd128;
	shl.b32 	%r1215, %r1214, 3;
	mov.u32 	%r1216, _ZN6thrust24THRUST_300001_SM_1000_NS8cuda_cub4core6detail5shmemE;
	add.s32 	%r1217, %r1216, %r1215;
	st.shared.v2.u32 	[%r1217], {%r197, %r243};
$L__BB7_197:
	mad.lo.s32 	%r1218, %r160, 9, 6;
	cvt.u64.u32 	%rd514, %r1218;
	setp.ne.s64 	%p266, %rd7, %rd514;
	setp.eq.s32 	%p267, %r198, %r199;
	and.pred  	%p268, %p266, %p267;
	@%p268 bra 	$L__BB7_199;
	cvt.u32.u64 	%r1219, %rd129;
	shl.b32 	%r1220, %r1219, 3;
	mov.u32 	%r1221, _ZN6thrust24THRUST_300001_SM_1000_NS8cuda_cub4core6detail5shmemE;
	add.s32 	%r1222, %r1221, %r1220;
	st.shared.v2.u32 	[%r1222], {%r198, %r244};
$L__BB7_199:
	not.pred 	%p269, %p5;
	@%p269 bra 	$L__BB7_201;
	cvt.u32.u64 	%r1223, %rd130;
	shl.b32 	%r1224, %r1223, 3;
	mov.u32 	%r1225, _ZN6thrust24THRUST_300001_SM_1000_NS8cuda_cub4core6detail5shmemE;
	add.s32 	%r1226, %r1225, %r1224;
	st.shared.v2.u32 	[%r1226], {%r199, %r245};
$L__BB7_201:
	mad.lo.s32 	%r1227, %r160, 9, 8;
	cvt.u64.u32 	%rd515, %r1227;
	setp.ne.s64 	%p270, %rd7, %rd515;
	setp.eq.s32 	%p271, %r200, %r201;
	and.pred  	%p272, %p270, %p271;
	@%p272 bra 	$L__BB7_203;
	cvt.u32.u64 	%r1228, %rd131;
	shl.b32 	%r1229, %r1228, 3;
	mov.u32 	%r1230, _ZN6thrust24THRUST_300001_SM_1000_NS8cuda_cub4core6detail5shmemE;
	add.s32 	%r1231, %r1230, %r1229;
	st.shared.v2.u32 	[%r1231], {%r200, %r246};
$L__BB7_203:
	bar.sync 	0;
	cvt.u64.u32 	%rd821, %r160;
	setp.le.u64 	%p273, %rd822, %rd821;
	@%p273 bra 	$L__BB7_228;
	not.b64 	%rd516, %rd821;
	add.s64 	%rd133, %rd822, %rd516;
	shr.u64 	%rd517, %rd133, 8;
	add.s64 	%rd518, %rd517, 1;
	and.b64  	%rd817, %rd518, 3;
	and.b64  	%rd519, %rd133, 768;
	setp.eq.s64 	%p274, %rd519, 768;
	@%p274 bra 	$L__BB7_207;
	shl.b64 	%rd520, %rd821, 2;
	add.s64 	%rd819, %rd5, %rd520;
	add.s64 	%rd818, %rd4, %rd520;
	shl.b32 	%r1232, %r160, 3;
	mov.u32 	%r1233, _ZN6thrust24THRUST_300001_SM_1000_NS8cuda_cub4core6detail5shmemE;
	add.s32 	%r2083, %r1233, %r1232;
	shl.b64 	%rd521, %rd817, 8;
	add.s64 	%rd821, %rd521, %rd821;
$L__BB7_206:
	.pragma "nounroll";
	ld.shared.v2.u32 	{%r1234, %r1235}, [%r2083];
	st.global.u32 	[%rd818], %r1234;
	st.global.u32 	[%rd819], %r1235;
	add.s64 	%rd819, %rd819, 1024;
	add.s64 	%rd818, %rd818, 1024;
	add.s32 	%r2083, %r2083, 2048;
	add.s64 	%rd817, %rd817, -1;
	setp.ne.s64 	%p275, %rd817, 0;
	@%p275 bra 	$L__BB7_206;
$L__BB7_207:
	setp.lt.u64 	%p276, %rd133, 768;
	@%p276 bra 	$L__BB7_228;
	mov.u32 	%r1238, _ZN6thrust24THRUST_300001_SM_1000_NS8cuda_cub4core6detail5shmemE;
$L__BB7_209:
	cvt.u32.u64 	%r1236, %rd821;
	shl.b32 	%r1237, %r1236, 3;
	add.s32 	%r1239, %r1238, %r1237;
	ld.shared.v2.u32 	{%r1240, %r1241}, [%r1239];
	shl.b64 	%rd522, %rd821, 2;
	add.s64 	%rd523, %rd4, %rd522;
	st.global.u32 	[%rd523], %r1240;
	add.s64 	%rd524, %rd5, %rd522;
	st.global.u32 	[%rd524], %r1241;
	ld.shared.v2.u32 	{%r1242, %r1243}, [%r1239+2048];
	and.b64  	%rd525, %rd522, 17179869180;
	add.s64 	%rd526, %rd4, %rd525;
	st.global.u32 	[%rd526+1024], %r1242;
	add.s64 	%rd527, %rd5, %rd525;
	st.global.u32 	[%rd527+1024], %r1243;
	ld.shared.v2.u32 	{%r1244, %r1245}, [%r1239+4096];
	st.global.u32 	[%rd526+2048], %r1244;
	st.global.u32 	[%rd527+2048], %r1245;
	ld.shared.v2.u32 	{%r1246, %r1247}, [%r1239+6144];
	st.global.u32 	[%rd526+3072], %r1246;
	st.global.u32 	[%rd527+3072], %r1247;
	add.s64 	%rd528, %rd821, 1024;
	and.b64  	%rd821, %rd528, 4294967295;
	setp.gt.u64 	%p277, %rd822, %rd821;
	@%p277 bra 	$L__BB7_209;
	bra.uni 	$L__BB7_228;
$L__BB7_210:
	@%p237 bra 	$L__BB7_212;
	shl.b64 	%rd483, %rd123, 2;
	add.s64 	%rd484, %rd4, %rd483;
	st.global.u32 	[%rd484], %r2082;
	add.s64 	%rd485, %rd5, %rd483;
	st.global.u32 	[%rd485], %r238;
$L__BB7_212:
	not.pred 	%p244, %p1;
	@%p244 bra 	$L__BB7_214;
	shl.b64 	%rd486, %rd124, 2;
	add.s64 	%rd487, %rd4, %rd486;
	st.global.u32 	[%rd487], %r193;
	add.s64 	%rd488, %rd5, %rd486;
	st.global.u32 	[%rd488], %r239;
$L__BB7_214:
	not.pred 	%p245, %p2;
	@%p245 bra 	$L__BB7_216;
	shl.b64 	%rd489, %rd125, 2;
	add.s64 	%rd490, %rd4, %rd489;
	st.global.u32 	[%rd490], %r194;
	add.s64 	%rd491, %rd5, %rd489;
	st.global.u32 	[%rd491], %r240;
$L__BB7_216:
	not.pred 	%p246, %p3;
	@%p246 bra 	$L__BB7_218;
	shl.b64 	%rd492, %rd126, 2;
	add.s64 	%rd493, %rd4, %rd492;
	st.global.u32 	[%rd493], %r195;
	add.s64 	%rd494, %rd5, %rd492;
	st.global.u32 	[%rd494], %r241;
$L__BB7_218:
	not.pred 	%p247, %p4;
	@%p247 bra 	$L__BB7_220;
	shl.b64 	%rd495, %rd127, 2;
	add.s64 	%rd496, %rd4, %rd495;
	st.global.u32 	[%rd496], %r196;
	add.s64 	%rd497, %rd5, %rd495;
	st.global.u32 	[%rd497], %r242;
$L__BB7_220:
	mad.lo.s32 	%r1190, %r160, 9, 5;
	cvt.u64.u32 	%rd498, %r1190;
	setp.ne.s64 	%p248, %rd7, %rd498;
	setp.eq.s32 	%p249, %r197, %r198;
	and.pred  	%p250, %p248, %p249;
	@%p250 bra 	$L__BB7_222;
	shl.b64 	%rd499, %rd128, 2;
	add.s64 	%rd500, %rd4, %rd499;
	st.global.u32 	[%rd500], %r197;
	add.s64 	%rd501, %rd5, %rd499;
	st.global.u32 	[%rd501], %r243;
$L__BB7_222:
	mad.lo.s32 	%r1191, %r160, 9, 6;
	cvt.u64.u32 	%rd502, %r1191;
	setp.ne.s64 	%p251, %rd7, %rd502;
	setp.eq.s32 	%p252, %r198, %r199;
	and.pred  	%p253, %p251, %p252;
	@%p253 bra 	$L__BB7_224;
	shl.b64 	%rd503, %rd129, 2;
	add.s64 	%rd504, %rd4, %rd503;
	st.global.u32 	[%rd504], %r198;
	add.s64 	%rd505, %rd5, %rd503;
	st.global.u32 	[%rd505], %r244;
$L__BB7_224:
	not.pred 	%p254, %p5;
	@%p254 bra 	$L__BB7_226;
	shl.b64 	%rd506, %rd130, 2;
	add.s64 	%rd507, %rd4, %rd506;
	st.global.u32 	[%rd507], %r199;
	add.s64 	%rd508, %rd5, %rd506;
	st.global.u32 	[%rd508], %r245;
$L__BB7_226:
	mad.lo.s32 	%r1192, %r160, 9, 8;
	cvt.u64.u32 	%rd509, %r1192;
	setp.ne.s64 	%p255, %rd7, %rd509;
	setp.eq.s32 	%p256, %r200, %r201;
	and.pred  	%p257, %p255, %p256;
	@%p257 bra 	$L__BB7_228;
	shl.b64 	%rd510, %rd131, 2;
	add.s64 	%rd511, %rd4, %rd510;
	st.global.u32 	[%rd511], %r200;
	add.s64 	%rd512, %rd5, %rd510;
	st.global.u32 	[%rd512], %r246;
$L__BB7_228:
	setp.ne.s32 	%p278, %r160, 255;
	@%p278 bra 	$L__BB7_362;
	setp.ne.s64 	%p279, %rd7, 2304;
	@%p279 bra 	$L__BB7_231;
	shl.b64 	%rd529, %rd822, 2;
	add.s64 	%rd530, %rd4, %rd529;
	st.global.u32 	[%rd530], %r201;
	add.s64 	%rd531, %rd5, %rd529;
	st.global.u32 	[%rd531], %r237;
	add.s64 	%rd822, %rd822, 1;
$L__BB7_231:
	ld.param.u64 	%rd791, [_ZN6thrust24THRUST_300001_SM_1000_NS8cuda_cub4core6detail13_kernel_agentINS1_15__reduce_by_key16ReduceByKeyAgentINS0_6detail15normal_iteratorINS0_10device_ptrIiEEEESB_SB_SB_N4cuda3std3__48equal_toIiEENSE_4plusIiEEPllEEJSB_SB_SB_SB_SJ_N3cub18CUB_300001_SM_100024ReduceByKeyScanTileStateIilLb1EEESG_SI_llEEEvDpT0__param_4];
	cvta.to.global.u64 	%rd532, %rd791;
	st.global.u64 	[%rd532], %rd822;
	bra.uni 	$L__BB7_362;
$L__BB7_232:
	cvt.u32.u64 	%r250, %rd7;
	shl.b64 	%rd220, %rd6, 2;
	add.s64 	%rd219, %rd2, %rd220;
	// begin inline asm
	ld.global.nc.u32 %r2092, [%rd219];
	// end inline asm
	mov.u32 	%r252, %tid.x;
	and.b32  	%r415, %r252, 31;
	and.b32  	%r416, %r252, 992;
	mul.lo.s32 	%r417, %r416, 9;
	or.b32  	%r253, %r417, %r415;
	setp.ge.u32 	%p15, %r253, %r250;
	shl.b32 	%r254, %r253, 2;
	cvt.u64.u32 	%rd221, %r254;
	add.s64 	%rd150, %rd219, %rd221;
	mov.u32 	%r2084, %r2092;
	@%p15 bra 	$L__BB7_234;
	// begin inline asm
	ld.global.nc.u32 %r2084, [%rd150];
	// end inline asm
$L__BB7_234:
	add.s32 	%r257, %r253, 32;
	setp.ge.u32 	%p16, %r257, %r250;
	mov.u32 	%r2085, %r2092;
	@%p16 bra 	$L__BB7_236;
	add.s64 	%rd223, %rd150, 128;
	// begin inline asm
	ld.global.nc.u32 %r2085, [%rd223];
	// end inline asm
$L__BB7_236:
	add.s32 	%r260, %r253, 64;
	setp.ge.u32 	%p17, %r260, %r250;
	mov.u32 	%r2086, %r2092;
	@%p17 bra 	$L__BB7_238;
	add.s64 	%rd224, %rd150, 256;
	// begin inline asm
	ld.global.nc.u32 %r2086, [%rd224];
	// end inline asm
$L__BB7_238:
	add.s32 	%r263, %r253, 96;
	setp.ge.u32 	%p18, %r263, %r250;
	mov.u32 	%r2087, %r2092;
	@%p18 bra 	$L__BB7_240;
	add.s64 	%rd225, %rd150, 384;
	// begin inline asm
	ld.global.nc.u32 %r2087, [%rd225];
	// end inline asm
$L__BB7_240:
	add.s32 	%r266, %r253, 128;
	setp.ge.u32 	%p19, %r266, %r250;
	mov.u32 	%r2088, %r2092;
	@%p19 bra 	$L__BB7_242;
	add.s64 	%rd226, %rd150, 512;
	// begin inline asm
	ld.global.nc.u32 %r2088, [%rd226];
	// end inline asm
$L__BB7_242:
	add.s32 	%r269, %r253, 160;
	setp.ge.u32 	%p20, %r269, %r250;
	mov.u32 	%r2089, %r2092;
	@%p20 bra 	$L__BB7_244;
	add.s64 	%rd227, %rd150, 640;
	// begin inline asm
	ld.global.nc.u32 %r2089, [%rd227];
	// end inline asm
$L__BB7_244:
	add.s32 	%r272, %r253, 192;
	setp.ge.u32 	%p21, %r272, %r250;
	mov.u32 	%r2090, %r2092;
	@%p21 bra 	$L__BB7_246;
	add.s64 	%rd228, %rd150, 768;
	// begin inline asm
	ld.global.nc.u32 %r2090, [%rd228];
	// end inline asm
$L__BB7_246:
	add.s32 	%r275, %r253, 224;
	setp.ge.u32 	%p22, %r275, %r250;
	mov.u32 	%r2091, %r2092;
	@%p22 bra 	$L__BB7_248;
	add.s64 	%rd229, %rd150, 896;
	// begin inline asm
	ld.global.nc.u32 %r2091, [%rd229];
	// end inline asm
$L__BB7_248:
	add.s32 	%r278, %r253, 256;
	setp.ge.u32 	%p23, %r278, %r250;
	@%p23 bra 	$L__BB7_250;
	add.s64 	%rd230, %rd150, 1024;
	// begin inline asm
	ld.global.nc.u32 %r2092, [%rd230];
	// end inline asm
$L__BB7_250:
	// begin inline asm
	mov.u32 %r427, %laneid;
	// end inline asm
	shr.u32 	%r282, %r252, 5;
	mad.lo.s32 	%r429, %r282, 288, %r427;
	shl.b32 	%r430, %r429, 2;
	mov.u32 	%r431, _ZN6thrust24THRUST_300001_SM_1000_NS8cuda_cub4core6detail5shmemE;
	add.s32 	%r283, %r431, %r430;
	st.shared.u32 	[%r283], %r2084;
	st.shared.u32 	[%r283+128], %r2085;
	st.shared.u32 	[%r283+256], %r2086;
	st.shared.u32 	[%r283+384], %r2087;
	st.shared.u32 	[%r283+512], %r2088;
	st.shared.u32 	[%r283+640], %r2089;
	st.shared.u32 	[%r283+768], %r2090;
	st.shared.u32 	[%r283+896], %r2091;
	st.shared.u32 	[%r283+1024], %r2092;
	bar.warp.sync 	-1;
	shl.b32 	%r432, %r427, 5;
	add.s32 	%r284, %r283, %r432;
	ld.shared.u32 	%r285, [%r284];
	ld.shared.u32 	%r286, [%r284+4];
	ld.shared.u32 	%r287, [%r284+8];
	ld.shared.u32 	%r288, [%r284+12];
	ld.shared.u32 	%r289, [%r284+16];
	ld.shared.u32 	%r290, [%r284+20];
	ld.shared.u32 	%r291, [%r284+24];
	ld.shared.u32 	%r292, [%r284+28];
	ld.shared.u32 	%r293, [%r284+32];
	setp.ne.s32 	%p24, %r252, 0;
	mov.b32 	%r2103, 0;
	@%p24 bra 	$L__BB7_252;
	add.s64 	%rd231, %rd219, -4;
	// begin inline asm
	ld.global.nc.u32 %r2103, [%rd231];
	// end inline asm
$L__BB7_252:
	setp.ge.u32 	%p25, %r253, %r250;
	bar.sync 	0;
	add.s64 	%rd232, %rd3, %rd220;
	// begin inline asm
	ld.global.nc.u32 %r2102, [%rd232];
	// end inline asm
	add.s64 	%rd151, %rd232, %rd221;
	mov.u32 	%r2094, %r2102;
	@%p25 bra 	$L__BB7_254;
	// begin inline asm
	ld.global.nc.u32 %r2094, [%rd151];
	// end inline asm
$L__BB7_254:
	setp.ge.u32 	%p26, %r257, %r250;
	mov.u32 	%r2095, %r2102;
	@%p26 bra 	$L__BB7_256;
	add.s64 	%rd236, %rd151, 128;
	// begin inline asm
	ld.global.nc.u32 %r2095, [%rd236];
	// end inline asm
$L__BB7_256:
	setp.ge.u32 	%p27, %r260, %r250;
	mov.u32 	%r2096, %r2102;
	@%p27 bra 	$L__BB7_258;
	add.s64 	%rd237, %rd151, 256;
	// begin inline asm
	ld.global.nc.u32 %r2096, [%rd237];
	// end inline asm
$L__BB7_258:
	setp.ge.u32 	%p28, %r263, %r250;
	mov.u32 	%r2097, %r2102;
	@%p28 bra 	$L__BB7_260;
	add.s64 	%rd238, %rd151, 384;
	// begin inline asm
	ld.global.nc.u32 %r2097, [%rd238];
	// end inline asm
$L__BB7_260:
	setp.ge.u32 	%p29, %r266, %r250;
	mov.u32 	%r2098, %r2102;
	@%p29 bra 	$L__BB7_262;
	add.s64 	%rd239, %rd151, 512;
	// begin inline asm
	ld.global.nc.u32 %r2098, [%rd239];
	// end inline asm
$L__BB7_262:
	setp.ge.u32 	%p30, %r269, %r250;
	mov.u32 	%r2099, %r2102;
	@%p30 bra 	$L__BB7_264;
	add.s64 	%rd240, %rd151, 640;
	// begin inline asm
	ld.global.nc.u32 %r2099, [%rd240];
	// end inline asm
$L__BB7_264:
	setp.ge.u32 	%p31, %r272, %r250;
	mov.u32 	%r2100, %r2102;
	@%p31 bra 	$L__BB7_266;
	add.s64 	%rd241, %rd151, 768;
	// begin inline asm
	ld.global.nc.u32 %r2100, [%rd241];
	// end inline asm
$L__BB7_266:
	setp.ge.u32 	%p32, %r275, %r250;
	mov.u32 	%r2101, %r2102;
	@%p32 bra 	$L__BB7_268;
	add.s64 	%rd242, %rd151, 896;
	// begin inline asm
	ld.global.nc.u32 %r2101, [%rd242];
	// end inline asm
$L__BB7_268:
	setp.ge.u32 	%p33, %r278, %r250;
	@%p33 bra 	$L__BB7_270;
	add.s64 	%rd243, %rd151, 1024;
	// begin inline asm
	ld.global.nc.u32 %r2102, [%rd243];
	// end inline asm
$L__BB7_270:
	setp.eq.s32 	%p34, %r252, 0;
	st.shared.u32 	[%r283], %r2094;
	st.shared.u32 	[%r283+128], %r2095;
	st.shared.u32 	[%r283+256], %r2096;
	st.shared.u32 	[%r283+384], %r2097;
	st.shared.u32 	[%r283+512], %r2098;
	st.shared.u32 	[%r283+640], %r2099;
	st.shared.u32 	[%r283+768], %r2100;
	st.shared.u32 	[%r283+896], %r2101;
	st.shared.u32 	[%r283+1024], %r2102;
	bar.warp.sync 	-1;
	ld.shared.u32 	%r315, [%r284];
	ld.shared.u32 	%r316, [%r284+4];
	ld.shared.u32 	%r317, [%r284+8];
	ld.shared.u32 	%r318, [%r284+12];
	ld.shared.u32 	%r319, [%r284+16];
	ld.shared.u32 	%r320, [%r284+20];
	ld.shared.u32 	%r321, [%r284+24];
	ld.shared.u32 	%r322, [%r284+28];
	ld.shared.u32 	%r323, [%r284+32];
	bar.sync 	0;
	shl.b32 	%r444, %r252, 2;
	add.s32 	%r446, %r431, %r444;
	add.s32 	%r324, %r446, 1240;
	st.shared.u32 	[%r446+1240], %r293;
	bar.sync 	0;
	@%p34 bra 	$L__BB7_272;
	ld.shared.u32 	%r2103, [%r324+-4];
$L__BB7_272:
	setp.ne.s32 	%p35, %r2103, %r285;
	setp.ne.s32 	%p36, %r285, %r286;
	setp.ne.s32 	%p37, %r286, %r287;
	setp.ne.s32 	%p38, %r287, %r288;
	setp.ne.s32 	%p39, %r288, %r289;
	setp.ne.s32 	%p40, %r289, %r290;
	setp.ne.s32 	%p41, %r290, %r291;
	setp.ne.s32 	%p42, %r291, %r292;
	setp.ne.s32 	%p43, %r292, %r293;
	mul.lo.s32 	%r567, %r252, 9;
	cvt.u64.u32 	%rd244, %r567;
	setp.eq.s64 	%p44, %rd7, %rd244;
	or.pred  	%p45, %p44, %p35;
	selp.u64 	%rd245, 1, 0, %p45;
	add.s32 	%r568, %r567, 1;
	cvt.u64.u32 	%rd246, %r568;
	setp.eq.s64 	%p46, %rd7, %rd246;
	or.pred  	%p6, %p46, %p36;
	selp.u64 	%rd247, 1, 0, %p6;
	add.s32 	%r569, %r567, 2;
	cvt.u64.u32 	%rd248, %r569;
	setp.eq.s64 	%p47, %rd7, %rd248;
	or.pred  	%p7, %p47, %p37;
	selp.u64 	%rd249, 1, 0, %p7;
	add.s32 	%r570, %r567, 3;
	cvt.u64.u32 	%rd250, %r570;
	setp.eq.s64 	%p48, %rd7, %rd250;
	or.pred  	%p49, %p48, %p38;
	selp.u64 	%rd251, 1, 0, %p49;
	add.s32 	%r571, %r567, 4;
	cvt.u64.u32 	%rd252, %r571;
	setp.eq.s64 	%p50, %rd7, %rd252;
	or.pred  	%p8, %p50, %p39;
	selp.u64 	%rd253, 1, 0, %p8;
	add.s32 	%r572, %r567, 5;
	cvt.u64.u32 	%rd254, %r572;
	setp.eq.s64 	%p51, %rd7, %rd254;
	or.pred  	%p9, %p51, %p40;
	selp.u64 	%rd255, 1, 0, %p9;
	add.s32 	%r573, %r567, 6;
	cvt.u64.u32 	%rd256, %r573;
	setp.eq.s64 	%p52, %rd7, %rd256;
	or.pred  	%p10, %p52, %p41;
	selp.u64 	%rd257, 1, 0, %p10;
	add.s32 	%r574, %r567, 7;
	cvt.u64.u32 	%rd258, %r574;
	setp.eq.s64 	%p53, %rd7, %rd258;
	or.pred  	%p54, %p53, %p42;
	selp.u64 	%rd259, 1, 0, %p54;
	add.s32 	%r575, %r567, 8;
	cvt.u64.u32 	%rd260, %r575;
	setp.eq.s64 	%p55, %rd7, %rd260;
	or.pred  	%p56, %p55, %p43;
	selp.u64 	%rd261, 1, 0, %p56;
	add.s64 	%rd262, %rd247, %rd245;
	selp.b32 	%r576, 0, %r315, %p6;
	add.s32 	%r577, %r316, %r576;
	add.s64 	%rd263, %rd262, %rd249;
	selp.b32 	%r578, 0, %r577, %p7;
	add.s32 	%r579, %r317, %r578;
	add.s64 	%rd264, %rd263, %rd251;
	selp.b32 	%r580, 0, %r579, %p49;
	add.s32 	%r581, %r318, %r580;
	add.s64 	%rd265, %rd264, %rd253;
	selp.b32 	%r582, 0, %r581, %p8;
	add.s32 	%r583, %r319, %r582;
	add.s64 	%rd266, %rd265, %rd255;
	selp.b32 	%r584, 0, %r583, %p9;
	add.s32 	%r585, %r320, %r584;
	add.s64 	%rd267, %rd266, %rd257;
	selp.b32 	%r586, 0, %r585, %p10;
	add.s32 	%r587, %r321, %r586;
	add.s64 	%rd268, %rd267, %rd259;
	selp.b32 	%r588, 0, %r587, %p54;
	add.s32 	%r589, %r322, %r588;
	add.s64 	%rd269, %rd268, %rd261;
	mov.b64 	{%r448, %r453}, %rd269;
	selp.b32 	%r590, 0, %r589, %p56;
	add.s32 	%r458, %r323, %r590;
	mov.b32 	%r564, 1;
	mov.b32 	%r565, 0;
	mov.b32 	%r566, -1;
	// begin inline asm
	shfl.sync.up.b32 %r447, %r448, %r564, %r565, %r566;
	// end inline asm
	// begin inline asm
	shfl.sync.up.b32 %r452, %r453, %r564, %r565, %r566;
	// end inline asm
	mov.b64 	%rd270, {%r447, %r452};
	// begin inline asm
	shfl.sync.up.b32 %r457, %r458, %r564, %r565, %r566;
	// end inline asm
	// begin inline asm
	shfl.sync.up.b32 %r462, %r463, %r564, %r565, %r566;
	// end inline asm
	setp.eq.s64 	%p57, %rd269, 0;
	selp.b32 	%r591, %r457, 0, %p57;
	setp.lt.s32 	%p58, %r427, 1;
	selp.b64 	%rd271, 0, %rd270, %p58;
	add.s64 	%rd272, %rd271, %rd269;
	mov.b64 	{%r468, %r473}, %rd272;
	selp.b32 	%r592, 0, %r591, %p58;
	add.s32 	%r478, %r592, %r458;
	mov.b32 	%r484, 2;
	// begin inline asm
	shfl.sync.up.b32 %r467, %r468, %r484, %r565, %r566;
	// end inline asm
	// begin inline asm
	shfl.sync.up.b32 %r472, %r473, %r484, %r565, %r566;
	// end inline asm
	mov.b64 	%rd273, {%r467, %r472};
	// begin inline asm
	shfl.sync.up.b32 %r477, %r478, %r484, %r565, %r566;
	// end inline asm
	// begin inline asm
	shfl.sync.up.b32 %r482, %r483, %r484, %r565, %r566;
	// end inline asm
	setp.eq.s64 	%p59, %rd272, 0;
	selp.b32 	%r593, %r477, 0, %p59;
	setp.lt.s32 	%p60, %r427, 2;
	selp.b64 	%rd274, 0, %rd273, %p60;
	add.s64 	%rd275, %rd274, %rd272;
	mov.b64 	{%r488, %r493}, %rd275;
	selp.b32 	%r594, 0, %r593, %p60;
	add.s32 	%r498, %r594, %r478;
	mov.b32 	%r504, 4;
	// begin inline asm
	shfl.sync.up.b32 %r487, %r488, %r504, %r565, %r566;
	// end inline asm
	// begin inline asm
	shfl.sync.up.b32 %r492, %r493, %r504, %r565, %r566;
	// end inline asm
	mov.b64 	%rd276, {%r487, %r492};
	// begin inline asm
	shfl.sync.up.b32 %r497, %r498, %r504, %r565, %r566;
	// end inline asm
	// begin inline asm
	shfl.sync.up.b32 %r502, %r503, %r504, %r565, %r566;
	// end inline asm
	setp.eq.s64 	%p61, %rd275, 0;
	selp.b32 	%r595, %r497, 0, %p61;
	setp.lt.s32 	%p62, %r427, 4;
	selp.b64 	%rd277, 0, %rd276, %p62;
	add.s64 	%rd278, %rd277, %rd275;
	mov.b64 	{%r508, %r513}, %rd278;
	selp.b32 	%r596, 0, %r595, %p62;
	add.s32 	%r518, %r596, %r498;
	mov.b32 	%r524, 8;
	// begin inline asm
	shfl.sync.up.b32 %r507, %r508, %r524, %r565, %r566;
	// end inline asm
	// begin inline asm
	shfl.sync.up.b32 %r512, %r513, %r524, %r565, %r566;
	// end inline asm
	mov.b64 	%rd279, {%r507, %r512};
	// begin inline asm
	shfl.sync.up.b32 %r517, %r518, %r524, %r565, %r566;
	// end inline asm
	// begin inline asm
	shfl.sync.up.b32 %r522, %r523, %r524, %r565, %r566;
	// end inline asm
	setp.eq.s64 	%p63, %rd278, 0;
	selp.b32 	%r597, %r517, 0, %p63;
	setp.lt.s32 	%p64, %r427, 8;
	selp.b64 	%rd280, 0, %rd279, %p64;
	add.s64 	%rd281, %rd280, %rd278;
	mov.b64 	{%r528, %r533}, %rd281;
	selp.b32 	%r598, 0, %r597, %p64;
	add.s32 	%r538, %r598, %r518;
	mov.b32 	%r544, 16;
	// begin inline asm
	shfl.sync.up.b32 %r527, %r528, %r544, %r565, %r566;
	// end inline asm
	// begin inline asm
	shfl.sync.up.b32 %r532, %r533, %r544, %r565, %r566;
	// end inline asm
	mov.b64 	%rd282, {%r527, %r532};
	// begin inline asm
	shfl.sync.up.b32 %r537, %r538, %r544, %r565, %r566;
	// end inline asm
	// begin inline asm
	shfl.sync.up.b32 %r542, %r543, %r544, %r565, %r566;
	// end inline asm
	setp.eq.s64 	%p65, %rd281, 0;
	selp.b32 	%r599, %r537, 0, %p65;
	setp.lt.s32 	%p66, %r427, 16;
	selp.b64 	%rd283, 0, %rd282, %p66;
	add.s64 	%rd152, %rd283, %rd281;
	mov.b64 	{%r548, %r553}, %rd152;
	selp.b32 	%r600, 0, %r599, %p66;
	add.s32 	%r558, %r600, %r538;
	// begin inline asm
	shfl.sync.up.b32 %r547, %r548, %r564, %r565, %r566;
	// end inline asm
	// begin inline asm
	shfl.sync.up.b32 %r552, %r553, %r564, %r565, %r566;
	// end inline asm
	mov.b64 	%rd834, {%r547, %r552};
	// begin inline asm
	shfl.sync.up.b32 %r2117, %r558, %r564, %r565, %r566;
	// end inline asm
	// begin inline asm
	shfl.sync.up.b32 %r562, %r563, %r564, %r565, %r566;
	// end inline asm
	setp.ne.s32 	%p67, %r427, 31;
	@%p67 bra 	$L__BB7_274;
	shl.b32 	%r601, %r282, 4;
	mov.u32 	%r602, _ZN6thrust24THRUST_300001_SM_1000_NS8cuda_cub4core6detail5shmemE;
	add.s32 	%r603, %r602, %r601;
	st.shared.u64 	[%r603], %rd152;
	st.shared.u32 	[%r603+8], %r558;
$L__BB7_274:
	bar.sync 	0;
	ld.shared.u64 	%rd284, [_ZN6thrust24THRUST_300001_SM_1000_NS8cuda_cub4core6detail5shmemE];
	ld.shared.u32 	%r604, [_ZN6thrust24THRUST_300001_SM_1000_NS8cuda_cub4core6detail5shmemE+8];
	ld.shared.u64 	%rd285, [_ZN6thrust24THRUST_300001_SM_1000_NS8cuda_cub4core6detail5shmemE+16];
	ld.shared.u32 	%r605, [_ZN6thrust24THRUST_300001_SM_1000_NS8cuda_cub4core6detail5shmemE+24];
	add.s64 	%rd286, %rd285, %rd284;
	setp.eq.s64 	%p68, %rd285, 0;
	selp.b32 	%r606, %r604, 0, %p68;
	add.s32 	%r607, %r606, %r605;
	setp.eq.s32 	%p69, %r282, 2;
	selp.b64 	%rd287, %rd286, %rd284, %p69;
	selp.b32 	%r608, %r607, %r604, %p69;
	ld.shared.u64 	%rd288, [_ZN6thrust24THRUST_300001_SM_1000_NS8cuda_cub4core6detail5shmemE+32];
	ld.shared.u32 	%r609, [_ZN6thrust24THRUST_300001_SM_1000_NS8cuda_cub4core6detail5shmemE+40];
	add.s64 	%rd289, %rd288, %rd286;
	setp.eq.s64 	%p70, %rd288, 0;
	selp.b32 	%r610, %r607, 0, %p70;
	add.s32 	%r611, %r610, %r609;
	setp.eq.s32 	%p71, %r282, 3;
	selp.b64 	%rd290, %rd289, %rd287, %p71;
	selp.b32 	%r612, %r611, %r608, %p71;
	ld.shared.u64 	%rd291, [_ZN6thrust24THRUST_300001_SM_1000_NS8cuda_cub4core6detail5shmemE+48];
	ld.shared.u32 	%r613, [_ZN6thrust24THRUST_300001_SM_1000_NS8cuda_cub4core6detail5shmemE+56];
	add.s64 	%rd292, %rd291, %rd289;
	setp.eq.s64 	%p72, %rd291, 0;
	selp.b32 	%r614, %r611, 0, %p72;
	add.s32 	%r615, %r614, %r613;
	setp.eq.s32 	%p73, %r282, 4;
	selp.b64 	%rd293, %rd292, %rd290, %p73;
	selp.b32 	%r616, %r615, %r612, %p73;
	ld.shared.u64 	%rd294, [_ZN6thrust24THRUST_300001_SM_1000_NS8cuda_cub4core6detail5shmemE+64];
	ld.shared.u32 	%r617, [_ZN6thrust24THRUST_300001_SM_1000_NS8cuda_cub4core6detail5shmemE+72];
	add.s64 	%rd295, %rd294, %rd292;
	setp.eq.s64 	%p74, %rd294, 0;
	selp.b32 	%r618, %r615, 0, %p74;
	add.s32 	%r619, %r618, %r617;
	setp.eq.s32 	%p75, %r282, 5;
	selp.b64 	%rd296, %rd295, %rd293, %p75;
	selp.b32 	%r620, %r619, %r616, %p75;
	ld.shared.u64 	%rd297, [_ZN6thrust24THRUST_300001_SM_1000_NS8cuda_cub4core6detail5shmemE+80];
	ld.shared.u32 	%r621, [_ZN6thrust24THRUST_300001_SM_1000_NS8cuda_cub4core6detail5shmemE+88];
	add.s64 	%rd298, %rd297, %rd295;
	setp.eq.s64 	%p76, %rd297, 0;
	selp.b32 	%r622, %r619, 0, %p76;
	add.s32 	%r623, %r622, %r621;
	setp.eq.s32 	%p77, %r282, 6;
	selp.b64 	%rd299, %rd298, %rd296, %p77;
	selp.b32 	%r624, %r623, %r620, %p77;
	ld.shared.u64 	%rd300, [_ZN6thrust24THRUST_300001_SM_1000_NS8cuda_cub4core6detail5shmemE+96];
	ld.shared.u32 	%r625, [_ZN6thrust24THRUST_300001_SM_1000_NS8cuda_cub4core6detail5shmemE+104];
	add.s64 	%rd301, %rd300, %rd298;
	setp.eq.s64 	%p78, %rd300, 0;
	selp.b32 	%r626, %r623, 0, %p78;
	add.s32 	%r627, %r626, %r625;
	setp.eq.s32 	%p79, %r282, 7;
	selp.b64 	%rd154, %rd301, %rd299, %p79;
	selp.b32 	%r329, %r627, %r624, %p79;
	ld.shared.u64 	%rd302, [_ZN6thrust24THRUST_300001_SM_1000_NS8cuda_cub4core6detail5shmemE+112];
	ld.shared.u32 	%r628, [_ZN6thrust24THRUST_300001_SM_1000_NS8cuda_cub4core6detail5shmemE+120];
	add.s64 	%rd155, %rd302, %rd301;
	setp.eq.s64 	%p80, %rd302, 0;
	selp.b32 	%r629, %r627, 0, %p80;
	add.s32 	%r330, %r629, %r628;
	setp.lt.u32 	%p81, %r252, 32;
	@%p81 bra 	$L__BB7_276;
	setp.eq.s64 	%p82, %rd834, 0;
	selp.b32 	%r630, %r329, 0, %p82;
	add.s32 	%r631, %r630, %r2117;
	setp.eq.s32 	%p83, %r427, 0;
	selp.b64 	%rd303, 0, %rd834, %p83;
	add.s64 	%rd834, %rd154, %rd303;
	selp.b32 	%r2117, %r329, %r631, %p83;
	bra.uni 	$L__BB7_312;
$L__BB7_276:
	setp.ne.s32 	%p84, %r252, 0;
	mul.wide.u32 	%rd304, %r1, 16;
	add.s64 	%rd157, %rd1, %rd304;
	@%p84 bra 	$L__BB7_278;
	st.shared.u64 	[_ZN6thrust24THRUST_300001_SM_1000_NS8cuda_cub4core6detail5shmemE+200], %rd155;
	st.shared.u32 	[_ZN6thrust24THRUST_300001_SM_1000_NS8cuda_cub4core6detail5shmemE+208], %r330;
	mov.b32 	%r632, 100;
	mov.b64 	%rd306, {%r330, %r632};
	add.s64 	%rd305, %rd157, 512;
	// begin inline asm
	st.relaxed.gpu.v2.u64 [%rd305], {%rd306, %rd155};
	// end inline asm
$L__BB7_278:
	mov.u32 	%r633, %nctaid.x;
	setp.gt.u32 	%p85, %r633, 499;
	@%p85 bra 	$L__BB7_280;
	membar.cta;
	bra.uni 	$L__BB7_281;
$L__BB7_280:
	mov.b32 	%r634, 450;
	// begin inline asm
	nanosleep.u32 %r634;
	// end inline asm
$L__BB7_281:
	mul.wide.u32 	%rd308, %r252, 16;
	xor.b64  	%rd309, %rd308, -16;
	add.s64 	%rd310, %rd157, %rd309;
	add.s64 	%rd158, %rd310, 512;
$L__BB7_282:
	// begin inline asm
	ld.relaxed.gpu.v2.u64 {%rd311, %rd824}, [%rd158];
	// end inline asm
	mov.b64 	{%r2105, %r2110}, %rd311;
	setp.eq.s32 	%p86, %r2110, 99;
	mov.b32 	%r635, -1;
	vote.sync.any.pred 	%p87, %p86, %r635;
	@%p87 bra 	$L__BB7_282;
	setp.eq.s32 	%p88, %r2110, 101;
	mov.b32 	%r657, -1;
	vote.sync.ballot.b32 	%r658, %p88, %r657;
	// begin inline asm
	mov.u32 %r637, %lanemask_ge;
	// end inline asm
	and.b32  	%r659, %r658, %r637;
	or.b32  	%r660, %r659, -2147483648;
	add.s32 	%r661, %r660, -1;
	not.b32 	%r662, %r660;
	and.b32  	%r663, %r662, %r661;
	popc.b32 	%r335, %r663;
	mov.b64 	{%r639, %r644}, %rd824;
	mov.b32 	%r655, 1;
	// begin inline asm
	shfl.sync.down.b32 %r638, %r639, %r655, %r335, %r657;
	// end inline asm
	// begin inline asm
	shfl.sync.down.b32 %r643, %r644, %r655, %r335, %r657;
	// end inline asm
	// begin inline asm
	shfl.sync.down.b32 %r648, %r2105, %r655, %r335, %r657;
	// end inline asm
	// begin inline asm
	shfl.sync.down.b32 %r653, %r654, %r655, %r335, %r657;
	// end inline asm
	setp.ge.s32 	%p90, %r427, %r335;
	@%p90 bra 	$L__BB7_285;
	mov.b64 	%rd314, {%r638, %r643};
	add.s64 	%rd160, %rd824, %rd314;
	setp.eq.s64 	%p91, %rd824, 0;
	selp.b32 	%r664, %r648, 0, %p91;
	add.s32 	%r2105, %r664, %r2105;
	mov.u64 	%rd824, %rd160;
$L__BB7_285:
	mov.b64 	{%r666, %r671}, %rd824;
	mov.b32 	%r682, 2;
	mov.b32 	%r684, -1;
	// begin inline asm
	shfl.sync.down.b32 %r665, %r666, %r682, %r335, %r684;
	// end inline asm
	// begin inline asm
	shfl.sync.down.b32 %r670, %r671, %r682, %r335, %r684;
	// end inline asm
	// begin inline asm
	shfl.sync.down.b32 %r675, %r2105, %r682, %r335, %r684;
	// end inline asm
	// begin inline asm
	shfl.sync.down.b32 %r680, %r681, %r682, %r335, %r684;
	// end inline asm
	add.s32 	%r344, %r427, 2;
	setp.gt.s32 	%p92, %r344, %r335;
	@%p92 bra 	$L__BB7_287;
	mov.b64 	%rd315, {%r665, %r670};
	add.s64 	%rd162, %rd824, %rd315;
	setp.eq.s64 	%p93, %rd824, 0;
	selp.b32 	%r685, %r675, 0, %p93;
	add.s32 	%r2105, %r685, %r2105;
	mov.u64 	%rd824, %rd162;
$L__BB7_287:
	mov.b64 	{%r687, %r692}, %rd824;
	mov.b32 	%r703, 4;
	mov.b32 	%r705, -1;
	// begin inline asm
	shfl.sync.down.b32 %r686, %r687, %r703, %r335, %r705;
	// end inline asm
	// begin inline asm
	shfl.sync.down.b32 %r691, %r692, %r703, %r335, %r705;
	// end inline asm
	// begin inline asm
	shfl.sync.down.b32 %r696, %r2105, %r703, %r335, %r705;
	// end inline asm
	// begin inline asm
	shfl.sync.down.b32 %r701, %r702, %r703, %r335, %r705;
	// end inline asm
	add.s32 	%r350, %r427, 4;
	setp.gt.s32 	%p94, %r350, %r335;
	@%p94 bra 	$L__BB7_289;
	mov.b64 	%rd316, {%r686, %r691};
	add.s64 	%rd164, %rd824, %rd316;
	setp.eq.s64 	%p95, %rd824, 0;
	selp.b32 	%r706, %r696, 0, %p95;
	add.s32 	%r2105, %r706, %r2105;
	mov.u64 	%rd824, %rd164;
$L__BB7_289:
	mov.b64 	{%r708, %r713}, %rd824;
	mov.b32 	%r724, 8;
	mov.b32 	%r726, -1;
	// begin inline asm
	shfl.sync.down.b32 %r707, %r708, %r724, %r335, %r726;
	// end inline asm
	// begin inline asm
	shfl.sync.down.b32 %r712, %r713, %r724, %r335, %r726;
	// end inline asm
	// begin inline asm
	shfl.sync.down.b32 %r717, %r2105, %r724, %r335, %r726;
	// end inline asm
	// begin inline asm
	shfl.sync.down.b32 %r722, %r723, %r724, %r335, %r726;
	// end inline asm
	add.s32 	%r356, %r427, 8;
	setp.gt.s32 	%p96, %r356, %r335;
	@%p96 bra 	$L__BB7_291;
	mov.b64 	%rd317, {%r707, %r712};
	add.s64 	%rd166, %rd824, %rd317;
	setp.eq.s64 	%p97, %rd824, 0;
	selp.b32 	%r727, %r717, 0, %p97;
	add.s32 	%r2105, %r727, %r2105;
	mov.u64 	%rd824, %rd166;
$L__BB7_291:
	mov.b64 	{%r729, %r734}, %rd824;
	mov.b32 	%r745, 16;
	mov.b32 	%r747, -1;
	// begin inline asm
	shfl.sync.down.b32 %r728, %r729, %r745, %r335, %r747;
	// end inline asm
	// begin inline asm
	shfl.sync.down.b32 %r733, %r734, %r745, %r335, %r747;
	// end inline asm
	// begin inline asm
	shfl.sync.down.b32 %r738, %r2105, %r745, %r335, %r747;
	// end inline asm
	// begin inline asm
	shfl.sync.down.b32 %r743, %r744, %r745, %r335, %r747;
	// end inline asm
	add.s32 	%r362, %r427, 16;
	setp.gt.s32 	%p98, %r362, %r335;
	@%p98 bra 	$L__BB7_293;
	mov.b64 	%rd318, {%r728, %r733};
	add.s64 	%rd168, %rd824, %rd318;
	setp.eq.s64 	%p99, %rd824, 0;
	selp.b32 	%r748, %r738, 0, %p99;
	add.s32 	%r2105, %r748, %r2105;
	mov.u64 	%rd824, %rd168;
$L__BB7_293:
	not.b32 	%r749, %r252;
	add.s32 	%r2111, %r1, %r749;
	add.s64 	%rd170, %rd1, 512;
$L__BB7_294:
	setp.ne.s32 	%p100, %r2110, 101;
	mov.b32 	%r750, -1;
	vote.sync.all.pred 	%p101, %p100, %r750;
	not.pred 	%p102, %p101;
	@%p102 bra 	$L__BB7_308;
	mul.wide.s32 	%rd392, %r2111, 16;
	add.s64 	%rd393, %rd170, %rd392;
	add.s64 	%rd391, %rd393, -512;
$L__BB7_296:
	// begin inline asm
	ld.relaxed.gpu.v2.u64 {%rd389, %rd830}, [%rd391];
	// end inline asm
	mov.b64 	{%r2113, %r2110}, %rd389;
	setp.eq.s32 	%p154, %r2110, 99;
	mov.b32 	%r844, -1;
	vote.sync.any.pred 	%p155, %p154, %r844;
	@%p155 bra 	$L__BB7_296;
	setp.eq.s32 	%p156, %r2110, 101;
	mov.b32 	%r865, -1;
	vote.sync.ballot.b32 	%r866, %p156, %r865;
	and.b32  	%r867, %r866, %r637;
	or.b32  	%r868, %r867, -2147483648;
	add.s32 	%r869, %r868, -1;
	not.b32 	%r870, %r868;
	and.b32  	%r871, %r870, %r869;
	popc.b32 	%r371, %r871;
	mov.b64 	{%r847, %r852}, %rd830;
	mov.b32 	%r863, 1;
	// begin inline asm
	shfl.sync.down.b32 %r846, %r847, %r863, %r371, %r865;
	// end inline asm
	// begin inline asm
	shfl.sync.down.b32 %r851, %r852, %r863, %r371, %r865;
	// end inline asm
	// begin inline asm
	shfl.sync.down.b32 %r856, %r2113, %r863, %r371, %r865;
	// end inline asm
	// begin inline asm
	shfl.sync.down.b32 %r861, %r862, %r863, %r371, %r865;
	// end inline asm
	setp.ge.s32 	%p158, %r427, %r371;
	@%p158 bra 	$L__BB7_299;
	mov.b64 	%rd394, {%r846, %r851};
	add.s64 	%rd173, %rd830, %rd394;
	setp.eq.s64 	%p159, %rd830, 0;
	selp.b32 	%r872, %r856, 0, %p159;
	add.s32 	%r2113, %r872, %r2113;
	mov.u64 	%rd830, %rd173;
$L__BB7_299:
	mov.b64 	{%r874, %r879}, %rd830;
	mov.b32 	%r890, 2;
	mov.b32 	%r892, -1;
	// begin inline asm
	shfl.sync.down.b32 %r873, %r874, %r890, %r371, %r892;
	// end inline asm
	// begin inline asm
	shfl.sync.down.b32 %r878, %r879, %r890, %r371, %r892;
	// end inline asm
	// begin inline asm
	shfl.sync.down.b32 %r883, %r2113, %r890, %r371, %r892;
	// end inline asm
	// begin inline asm
	shfl.sync.down.b32 %r888, %r889, %r890, %r371, %r892;
	// end inline asm
	setp.gt.s32 	%p160, %r344, %r371;
	@%p160 bra 	$L__BB7_301;
	mov.b64 	%rd395, {%r873, %r878};
	add.s64 	%rd175, %rd830, %rd395;
	setp.eq.s64 	%p161, %rd830, 0;
	selp.b32 	%r893, %r883, 0, %p161;
	add.s32 	%r2113, %r893, %r2113;
	mov.u64 	%rd830, %rd175;
$L__BB7_301:
	mov.b64 	{%r895, %r900}, %rd830;
	mov.b32 	%r911, 4;
	mov.b32 	%r913, -1;
	// begin inline asm
	shfl.sync.down.b32 %r894, %r895, %r911, %r371, %r913;
	// end inline asm
	// begin inline asm
	shfl.sync.down.b32 %r899, %r900, %r911, %r371, %r913;
	// end inline asm
	// begin inline asm
	shfl.sync.down.b32 %r904, %r2113, %r911, %r371, %r913;
	// end inline asm
	// begin inline asm
	shfl.sync.down.b32 %r909, %r910, %r911, %r371, %r913;
	// end inline asm
	setp.gt.s32 	%p162, %r350, %r371;
	@%p162 bra 	$L__BB7_303;
	mov.b64 	%rd396, {%r894, %r899};
	add.s64 	%rd177, %rd830, %rd396;
	setp.eq.s64 	%p163, %rd830, 0;
	selp.b32 	%r914, %r904, 0, %p163;
	add.s32 	%r2113, %r914, %r2113;
	mov.u64 	%rd830, %rd177;
$L__BB7_303:
	mov.b64 	{%r916, %r921}, %rd830;
	mov.b32 	%r932, 8;
	mov.b32 	%r934, -1;
	// begin inline asm
	shfl.sync.down.b32 %r915, %r916, %r932, %r371, %r934;
	// end inline asm
	// begin inline asm
	shfl.sync.down.b32 %r920, %r921, %r932, %r371, %r934;
	// end inline asm
	// begin inline asm
	shfl.sync.down.b32 %r925, %r2113, %r932, %r371, %r934;
	// end inline asm
	// begin inline asm
	shfl.sync.down.b32 %r930, %r931, %r932, %r371, %r934;
	// end inline asm
	setp.gt.s32 	%p164, %r356, %r371;
	@%p164 bra 	$L__BB7_305;
	mov.b64 	%rd397, {%r915, %r920};
	add.s64 	%rd179, %rd830, %rd397;
	setp.eq.s64 	%p165, %rd830, 0;
	selp.b32 	%r935, %r925, 0, %p165;
	add.s32 	%r2113, %r935, %r2113;
	mov.u64 	%rd830, %rd179;
$L__BB7_305:
	mov.b64 	{%r937, %r942}, %rd830;
	mov.b32 	%r953, 16;
	mov.b32 	%r955, -1;
	// begin inline asm
	shfl.sync.down.b32 %r936, %r937, %r953, %r371, %r955;
	// end inline asm
	// begin inline asm
	shfl.sync.down.b32 %r941, %r942, %r953, %r371, %r955;
	// end inline asm
	// begin inline asm
	shfl.sync.down.b32 %r946, %r2113, %r953, %r371, %r955;
	// end inline asm
	// begin inline asm
	shfl.sync.down.b32 %r951, %r952, %r953, %r371, %r955;
	// end inline asm
	setp.gt.s32 	%p166, %r362, %r371;
	@%p166 bra 	$L__BB7_307;
	mov.b64 	%rd398, {%r936, %r941};
	add.s64 	%rd181, %rd830, %rd398;
	setp.eq.s64 	%p167, %rd830, 0;
	selp.b32 	%r956, %r946, 0, %p167;
	add.s32 	%r2113, %r956, %r2113;
	mov.u64 	%rd830, %rd181;
$L__BB7_307:
	add.s64 	%rd183, %rd830, %rd824;
	setp.eq.s64 	%p168, %rd824, 0;
	selp.b32 	%r957, %r2113, 0, %p168;
	add.s32 	%r2105, %r957, %r2105;
	add.s32 	%r2111, %r2111, -32;
	mov.u64 	%rd824, %rd183;
	bra.uni 	$L__BB7_294;
$L__BB7_308:
	setp.ne.s32 	%p103, %r252, 0;
	@%p103 bra 	$L__BB7_310;
	add.s64 	%rd321, %rd824, %rd155;
	setp.eq.s64 	%p104, %rd155, 0;
	selp.b32 	%r752, %r2105, 0, %p104;
	add.s32 	%r753, %r752, %r330;
	mov.b32 	%r754, 101;
	mov.b64 	%rd320, {%r753, %r754};
	add.s64 	%rd319, %rd157, 512;
	// begin inline asm
	st.relaxed.gpu.v2.u64 [%rd319], {%rd320, %rd321};
	// end inline asm
	st.shared.u64 	[_ZN6thrust24THRUST_300001_SM_1000_NS8cuda_cub4core6detail5shmemE+168], %rd824;
	st.shared.u32 	[_ZN6thrust24THRUST_300001_SM_1000_NS8cuda_cub4core6detail5shmemE+176], %r2105;
	st.shared.u64 	[_ZN6thrust24THRUST_300001_SM_1000_NS8cuda_cub4core6detail5shmemE+184], %rd321;
	st.shared.u32 	[_ZN6thrust24THRUST_300001_SM_1000_NS8cuda_cub4core6detail5shmemE+192], %r753;
$L__BB7_310:
	setp.ne.s32 	%p105, %r427, 0;
	@%p105 bra 	$L__BB7_312;
	st.shared.u64 	[_ZN6thrust24THRUST_300001_SM_1000_NS8cuda_cub4core6detail5shmemE+136], %rd824;
	st.shared.u32 	[_ZN6thrust24THRUST_300001_SM_1000_NS8cuda_cub4core6detail5shmemE+144], %r2105;
	mov.u64 	%rd834, %rd824;
	mov.u32 	%r2117, %r2105;
$L__BB7_312:
	setp.eq.s32 	%p106, %r252, 0;
	bar.sync 	0;
	@%p106 bra 	$L__BB7_314;
	ld.shared.u32 	%r755, [_ZN6thrust24THRUST_300001_SM_1000_NS8cuda_cub4core6detail5shmemE+144];
	ld.shared.u64 	%rd322, [_ZN6thrust24THRUST_300001_SM_1000_NS8cuda_cub4core6detail5shmemE+136];
	add.s64 	%rd185, %rd322, %rd834;
	setp.eq.s64 	%p107, %rd834, 0;
	selp.b32 	%r756, %r755, 0, %p107;
	add.s32 	%r2117, %r756, %r2117;
	mov.u64 	%rd834, %rd185;
$L__BB7_314:
	mul.lo.s32 	%r757, %r252, 9;
	cvt.u64.u32 	%rd323, %r757;
	setp.eq.s64 	%p108, %rd7, %rd323;
	setp.ne.s32 	%p109, %r2103, %r285;
	or.pred  	%p110, %p108, %p109;
	selp.u64 	%rd324, 1, 0, %p110;
	add.s64 	%rd187, %rd834, %rd324;
	selp.b32 	%r758, 0, %r2117, %p110;
	add.s32 	%r402, %r758, %r315;
	selp.u64 	%rd325, 1, 0, %p6;
	add.s64 	%rd326, %rd325, %rd324;
	add.s64 	%rd188, %rd326, %rd834;
	selp.b32 	%r759, 0, %r402, %p6;
	add.s32 	%r403, %r316, %r759;
	selp.u64 	%rd327, 1, 0, %p7;
	add.s64 	%rd189, %rd188, %rd327;
	selp.b32 	%r760, 0, %r403, %p7;
	add.s32 	%r404, %r317, %r760;
	add.s32 	%r761, %r757, 3;
	cvt.u64.u32 	%rd328, %r761;
	setp.eq.s64 	%p111, %rd7, %rd328;
	setp.ne.s32 	%p112, %r287, %r288;
	or.pred  	%p11, %p111, %p112;
	selp.u64 	%rd329, 1, 0, %p11;
	add.s64 	%rd190, %rd189, %rd329;
	selp.b32 	%r762, 0, %r404, %p11;
	add.s32 	%r405, %r318, %r762;
	selp.u64 	%rd330, 1, 0, %p8;
	add.s64 	%rd191, %rd190, %rd330;
	selp.b32 	%r763, 0, %r405, %p8;
	add.s32 	%r406, %r319, %r763;
	selp.u64 	%rd331, 1, 0, %p9;
	add.s64 	%rd192, %rd191, %rd331;
	selp.b32 	%r764, 0, %r406, %p9;
	add.s32 	%r407, %r320, %r764;
	selp.u64 	%rd332, 1, 0, %p10;
	add.s64 	%rd193, %rd192, %rd332;
	selp.b32 	%r765, 0, %r407, %p10;
	add.s32 	%r408, %r321, %r765;
	add.s32 	%r766, %r757, 7;
	cvt.u64.u32 	%rd333, %r766;
	setp.eq.s64 	%p113, %rd7, %rd333;
	setp.ne.s32 	%p114, %r291, %r292;
	or.pred  	%p115, %p113, %p114;
	selp.u64 	%rd334, 1, 0, %p115;
	add.s64 	%rd194, %rd193, %rd334;
	selp.b32 	%r767, 0, %r408, %p115;
	add.s32 	%r409, %r322, %r767;
	ld.shared.u64 	%rd195, [_ZN6thrust24THRUST_300001_SM_1000_NS8cuda_cub4core6detail5shmemE+200];
	ld.shared.u64 	%rd841, [_ZN6thrust24THRUST_300001_SM_1000_NS8cuda_cub4core6detail5shmemE+184];
	ld.shared.u32 	%r410, [_ZN6thrust24THRUST_300001_SM_1000_NS8cuda_cub4core6detail5shmemE+192];
	ld.shared.u64 	%rd197, [_ZN6thrust24THRUST_300001_SM_1000_NS8cuda_cub4core6detail5shmemE+168];
	setp.lt.s64 	%p116, %rd195, 257;
	@%p116 bra 	$L__BB7_340;
	bar.sync 	0;
	mul.lo.s32 	%r771, %r252, 9;
	cvt.u64.u32 	%rd365, %r771;
	setp.ne.s64 	%p132, %rd7, %rd365;
	setp.eq.s32 	%p133, %r2103, %r285;
	and.pred  	%p134, %p132, %p133;
	@%p134 bra 	$L__BB7_317;
	cvt.u32.u64 	%r772, %rd197;
	cvt.u32.u64 	%r773, %rd834;
	sub.s32 	%r774, %r773, %r772;
	shl.b32 	%r775, %r774, 3;
	mov.u32 	%r776, _ZN6thrust24THRUST_300001_SM_1000_NS8cuda_cub4core6detail5shmemE;
	add.s32 	%r777, %r776, %r775;
	st.shared.v2.u32 	[%r777], {%r2103, %r2117};
$L__BB7_317:
	not.pred 	%p135, %p6;
	@%p135 bra 	$L__BB7_319;
	cvt.u32.u64 	%r778, %rd197;
	cvt.u32.u64 	%r779, %rd187;
	sub.s32 	%r780, %r779, %r778;
	shl.b32 	%r781, %r780, 3;
	mov.u32 	%r782, _ZN6thrust24THRUST_300001_SM_1000_NS8cuda_cub4core6detail5shmemE;
	add.s32 	%r783, %r782, %r781;
	st.shared.v2.u32 	[%r783], {%r285, %r402};
$L__BB7_319:
	not.pred 	%p136, %p7;
	@%p136 bra 	$L__BB7_321;
	cvt.u32.u64 	%r784, %rd197;
	cvt.u32.u64 	%r785, %rd188;
	sub.s32 	%r786, %r785, %r784;
	shl.b32 	%r787, %r786, 3;
	mov.u32 	%r788, _ZN6thrust24THRUST_300001_SM_1000_NS8cuda_cub4core6detail5shmemE;
	add.s32 	%r789, %r788, %r787;
	st.shared.v2.u32 	[%r789], {%r286, %r403};
$L__BB7_321:
	not.pred 	%p137, %p11;
	@%p137 bra 	$L__BB7_323;
	cvt.u32.u64 	%r790, %rd197;
	cvt.u32.u64 	%r791, %rd189;
	sub.s32 	%r792, %r791, %r790;
	shl.b32 	%r793, %r792, 3;
	mov.u32 	%r794, _ZN6thrust24THRUST_300001_SM_1000_NS8cuda_cub4core6detail5shmemE;
	add.s32 	%r795, %r794, %r793;
	st.shared.v2.u32 	[%r795], {%r287, %r404};
$L__BB7_323:
	not.pred 	%p138, %p8;
	@%p138 bra 	$L__BB7_325;
	cvt.u32.u64 	%r796, %rd197;
	cvt.u32.u64 	%r797, %rd190;
	sub.s32 	%r798, %r797, %r796;
	shl.b32 	%r799, %r798, 3;
	mov.u32 	%r800, _ZN6thrust24THRUST_300001_SM_1000_NS8cuda_cub4core6detail5shmemE;
	add.s32 	%r801, %r800, %r799;
	st.shared.v2.u32 	[%r801], {%r288, %r405};
$L__BB7_325:
	not.pred 	%p139, %p9;
	@%p139 bra 	$L__BB7_327;
	cvt.u32.u64 	%r802, %rd197;
	cvt.u32.u64 	%r803, %rd191;
	sub.s32 	%r804, %r803, %r802;
	shl.b32 	%r805, %r804, 3;
	mov.u32 	%r806, _ZN6thrust24THRUST_300001_SM_1000_NS8cuda_cub4core6detail5shmemE;
	add.s32 	%r807, %r806, %r805;
	st.shared.v2.u32 	[%r807], {%r289, %r406};
$L__BB7_327:
	not.pred 	%p140, %p10;
	@%p140 bra 	$L__BB7_329;
	cvt.u32.u64 	%r808, %rd197;
	cvt.u32.u64 	%r809, %rd192;
	sub.s32 	%r810, %r809, %r808;
	shl.b32 	%r811, %r810, 3;
	mov.u32 	%r812, _ZN6thrust24THRUST_300001_SM_1000_NS8cuda_cub4core6detail5shmemE;
	add.s32 	%r813, %r812, %r811;
	st.shared.v2.u32 	[%r813], {%r290, %r407};
$L__BB7_329:
	mad.lo.s32 	%r814, %r252, 9, 7;
	cvt.u64.u32 	%rd366, %r814;
	setp.ne.s64 	%p141, %rd7, %rd366;
	setp.eq.s32 	%p142, %r291, %r292;
	and.pred  	%p143, %p141, %p142;
	@%p143 bra 	$L__BB7_331;
	cvt.u32.u64 	%r815, %rd197;
	cvt.u32.u64 	%r816, %rd193;
	sub.s32 	%r817, %r816, %r815;
	shl.b32 	%r818, %r817, 3;
	mov.u32 	%r819, _ZN6thrust24THRUST_300001_SM_1000_NS8cuda_cub4core6detail5shmemE;
	add.s32 	%r820, %r819, %r818;
	st.shared.v2.u32 	[%r820], {%r291, %r408};
$L__BB7_331:
	mad.lo.s32 	%r821, %r252, 9, 8;
	cvt.u64.u32 	%rd367, %r821;
	setp.ne.s64 	%p144, %rd7, %rd367;
	setp.eq.s32 	%p145, %r292, %r293;
	and.pred  	%p146, %p144, %p145;
	@%p146 bra 	$L__BB7_333;
	cvt.u32.u64 	%r822, %rd197;
	cvt.u32.u64 	%r823, %rd194;
	sub.s32 	%r824, %r823, %r822;
	shl.b32 	%r825, %r824, 3;
	mov.u32 	%r826, _ZN6thrust24THRUST_300001_SM_1000_NS8cuda_cub4core6detail5shmemE;
	add.s32 	%r827, %r826, %r825;
	st.shared.v2.u32 	[%r827], {%r292, %r409};
$L__BB7_333:
	bar.sync 	0;
	cvt.u64.u32 	%rd840, %r252;
	setp.le.u64 	%p147, %rd195, %rd840;
	@%p147 bra 	$L__BB7_358;
	not.b64 	%rd368, %rd840;
	add.s64 	%rd199, %rd195, %rd368;
	shr.u64 	%rd369, %rd199, 8;
	add.s64 	%rd370, %rd369, 1;
	and.b64  	%rd836, %rd370, 3;
	and.b64  	%rd371, %rd199, 768;
	setp.eq.s64 	%p148, %rd371, 768;
	@%p148 bra 	$L__BB7_337;
	add.s64 	%rd372, %rd197, %rd840;
	shl.b64 	%rd373, %rd372, 2;
	add.s64 	%rd838, %rd5, %rd373;
	add.s64 	%rd837, %rd4, %rd373;
	shl.b32 	%r828, %r252, 3;
	mov.u32 	%r829, _ZN6thrust24THRUST_300001_SM_1000_NS8cuda_cub4core6detail5shmemE;
	add.s32 	%r2119, %r829, %r828;
	shl.b64 	%rd374, %rd836, 8;
	add.s64 	%rd840, %rd374, %rd840;
$L__BB7_336:
	.pragma "nounroll";
	ld.shared.v2.u32 	{%r830, %r831}, [%r2119];
	st.global.u32 	[%rd837], %r830;
	st.global.u32 	[%rd838], %r831;
	add.s64 	%rd838, %rd838, 1024;
	add.s64 	%rd837, %rd837, 1024;
	add.s32 	%r2119, %r2119, 2048;
	add.s64 	%rd836, %rd836, -1;
	setp.ne.s64 	%p149, %rd836, 0;
	@%p149 bra 	$L__BB7_336;
$L__BB7_337:
	setp.lt.u64 	%p150, %rd199, 768;
	@%p150 bra 	$L__BB7_358;
	mov.u32 	%r834, _ZN6thrust24THRUST_300001_SM_1000_NS8cuda_cub4core6detail5shmemE;
$L__BB7_339:
	cvt.u32.u64 	%r832, %rd840;
	add.s64 	%rd375, %rd840, %rd197;
	shl.b32 	%r833, %r832, 3;
	add.s32 	%r835, %r834, %r833;
	ld.shared.v2.u32 	{%r836, %r837}, [%r835];
	shl.b64 	%rd376, %rd375, 2;
	add.s64 	%rd377, %rd4, %rd376;
	st.global.u32 	[%rd377], %r836;
	add.s64 	%rd378, %rd5, %rd376;
	st.global.u32 	[%rd378], %r837;
	and.b64  	%rd379, %rd840, 4294967295;
	add.s64 	%rd380, %rd197, %rd379;
	ld.shared.v2.u32 	{%r838, %r839}, [%r835+2048];
	shl.b64 	%rd381, %rd380, 2;
	add.s64 	%rd382, %rd4, %rd381;
	st.global.u32 	[%rd382+1024], %r838;
	add.s64 	%rd383, %rd5, %rd381;
	st.global.u32 	[%rd383+1024], %r839;
	ld.shared.v2.u32 	{%r840, %r841}, [%r835+4096];
	st.global.u32 	[%rd382+2048], %r840;
	st.global.u32 	[%rd383+2048], %r841;
	ld.shared.v2.u32 	{%r842, %r843}, [%r835+6144];
	st.global.u32 	[%rd382+3072], %r842;
	st.global.u32 	[%rd383+3072], %r843;
	add.s64 	%rd384, %rd840, 1024;
	and.b64  	%rd840, %rd384, 4294967295;
	setp.gt.u64 	%p151, %rd195, %rd840;
	@%p151 bra 	$L__BB7_339;
	bra.uni 	$L__BB7_358;
$L__BB7_340:
	mul.lo.s32 	%r768, %r252, 9;
	cvt.u64.u32 	%rd335, %r768;
	setp.ne.s64 	%p117, %rd7, %rd335;
	setp.eq.s32 	%p118, %r2103, %r285;
	and.pred  	%p119, %p117, %p118;
	@%p119 bra 	$L__BB7_342;
	shl.b64 	%rd336, %rd834, 2;
	add.s64 	%rd337, %rd4, %rd336;
	st.global.u32 	[%rd337], %r2103;
	add.s64 	%rd338, %rd5, %rd336;
	st.global.u32 	[%rd338], %r2117;
$L__BB7_342:
	not.pred 	%p120, %p6;
	@%p120 bra 	$L__BB7_344;
	shl.b64 	%rd339, %rd187, 2;
	add.s64 	%rd340, %rd4, %rd339;
	st.global.u32 	[%rd340], %r285;
	add.s64 	%rd341, %rd5, %rd339;
	st.global.u32 	[%rd341], %r402;
$L__BB7_344:
	not.pred 	%p121, %p7;
	@%p121 bra 	$L__BB7_346;
	shl.b64 	%rd342, %rd188, 2;
	add.s64 	%rd343, %rd4, %rd342;
	st.global.u32 	[%rd343], %r286;
	add.s64 	%rd344, %rd5, %rd342;
	st.global.u32 	[%rd344], %r403;
$L__BB7_346:
	not.pred 	%p122, %p11;
	@%p122 bra 	$L__BB7_348;
	shl.b64 	%rd345, %rd189, 2;
	add.s64 	%rd346, %rd4, %rd345;
	st.global.u32 	[%rd346], %r287;
	add.s64 	%rd347, %rd5, %rd345;
	st.global.u32 	[%rd347], %r404;
$L__BB7_348:
	not.pred 	%p123, %p8;
	@%p123 bra 	$L__BB7_350;
	shl.b64 	%rd348, %rd190, 2;
	add.s64 	%rd349, %rd4, %rd348;
	st.global.u32 	[%rd349], %r288;
	add.s64 	%rd350, %rd5, %rd348;
	st.global.u32 	[%rd350], %r405;
$L__BB7_350:
	not.pred 	%p124, %p9;
	@%p124 bra 	$L__BB7_352;
	shl.b64 	%rd351, %rd191, 2;
	add.s64 	%rd352, %rd4, %rd351;
	st.global.u32 	[%rd352], %r289;
	add.s64 	%rd353, %rd5, %rd351;
	st.global.u32 	[%rd353], %r406;
$L__BB7_352:
	not.pred 	%p125, %p10;
	@%p125 bra 	$L__BB7_354;
	shl.b64 	%rd354, %rd192, 2;
	add.s64 	%rd355, %rd4, %rd354;
	st.global.u32 	[%rd355], %r290;
	add.s64 	%rd356, %rd5, %rd354;
	st.global.u32 	[%rd356], %r407;
$L__BB7_354:
	mad.lo.s32 	%r769, %r252, 9, 7;
	cvt.u64.u32 	%rd357, %r769;
	setp.ne.s64 	%p126, %rd7, %rd357;
	setp.eq.s32 	%p127, %r291, %r292;
	and.pred  	%p128, %p126, %p127;
	@%p128 bra 	$L__BB7_356;
	shl.b64 	%rd358, %rd193, 2;
	add.s64 	%rd359, %rd4, %rd358;
	st.global.u32 	[%rd359], %r291;
	add.s64 	%rd360, %rd5, %rd358;
	st.global.u32 	[%rd360], %r408;
$L__BB7_356:
	mad.lo.s32 	%r770, %r252, 9, 8;
	cvt.u64.u32 	%rd361, %r770;
	setp.ne.s64 	%p129, %rd7, %rd361;
	setp.eq.s32 	%p130, %r292, %r293;
	and.pred  	%p131, %p129, %p130;
	@%p131 bra 	$L__BB7_358;
	shl.b64 	%rd362, %rd194, 2;
	add.s64 	%rd363, %rd4, %rd362;
	st.global.u32 	[%rd363], %r292;
	add.s64 	%rd364, %rd5, %rd362;
	st.global.u32 	[%rd364], %r409;
$L__BB7_358:
	setp.ne.s32 	%p152, %r252, 255;
	@%p152 bra 	$L__BB7_362;
	setp.ne.s64 	%p153, %rd7, 2304;
	@%p153 bra 	$L__BB7_361;
	shl.b64 	%rd385, %rd841, 2;
	add.s64 	%rd386, %rd4, %rd385;
	st.global.u32 	[%rd386], %r293;
	add.s64 	%rd387, %rd5, %rd385;
	st.global.u32 	[%rd387], %r410;
	add.s64 	%rd841, %rd841, 1;
$L__BB7_361:
	ld.param.u64 	%rd790, [_ZN6thrust24THRUST_300001_SM_1000_NS8cuda_cub4core6detail13_kernel_agentINS1_15__reduce_by_key16ReduceByKeyAgentINS0_6detail15normal_iteratorINS0_10device_ptrIiEEEESB_SB_SB_N4cuda3std3__48equal_toIiEENSE_4plusIiEEPllEEJSB_SB_SB_SB_SJ_N3cub18CUB_300001_SM_100024ReduceByKeyScanTileStateIilLb1EEESG_SI_llEEEvDpT0__param_4];
	cvta.to.global.u64 	%rd388, %rd790;
	st.global.u64 	[%rd388], %rd841;
$L__BB7_362:
	ret;

}
	// .globl	_ZN6thrust24THRUST_300001_SM_1000_NS8cuda_cub4core6detail13_kernel_agentINS1_8__reduce11ReduceAgentINS0_18transform_iteratorINS1_9__extrema12arg_minmax_fIilN4cuda3std3__44lessIiEEE15duplicate_tupleENS0_12zip_iteratorINSC_5tupleIJNS0_6detail15normal_iteratorINS0_10device_ptrIiEEEENS0_17counting_iteratorIlNS0_11use_defaultESP_SP_EEEEEEENSI_IJNSI_IJilEEEST_EEESU_EEPSU_SU_iSF_EEJSV_SW_iSF_EEEvDpT0_
.visible .entry _ZN6thrust24THRUST_300001_SM_1000_NS8cuda_cub4core6detail13_kernel_agentINS1_8__reduce11ReduceAgentINS0_18transform_iteratorINS1_9__extrema12arg_minmax_fIilN4cuda3std3__44lessIiEEE15duplicate_tupleENS0_12zip_iteratorINSC_5tupleIJNS0_6detail15normal_iteratorINS0_10device_ptrIiEEEENS0_17counting_iteratorIlNS0_11use_defaultESP_SP_EEEEEEENSI_IJNSI_IJilEEEST_EEESU_EEPSU_SU_iSF_EEJSV_SW_iSF_EEEvDpT0_(
	.param .align 8 .b8 _ZN6thrust24THRUST_300001_SM_1000_NS8cuda_cub4core6detail13_kernel_agentINS1_8__reduce11ReduceAgentINS0_18transform_iteratorINS1_9__extrema12arg_minmax_fIilN4cuda3std3__44lessIiEEE15duplicate_tupleENS0_12zip_iteratorINSC_5tupleIJNS0_6detail15normal_iteratorINS0_10device_ptrIiEEEENS0_17counting_iteratorIlNS0_11use_defaultESP_SP_EEEEEEENSI_IJNSI_IJilEEEST_EEESU_EEPSU_SU_iSF_EEJSV_SW_iSF_EEEvDpT0__param_0[24],
	.param .u64 .ptr .align 1 _ZN6thrust24THRUST_300001_SM_1000_NS8cuda_cub4core6detail13_kernel_agentINS1_8__reduce11ReduceAgentINS0_18transform_iteratorINS1_9__extrema12arg_minmax_fIilN4cuda3std3__44lessIiEEE15duplicate_tupleENS0_12zip_iteratorINSC_5tupleIJNS0_6detail15normal_iteratorINS0_10device_ptrIiEEEENS0_17counting_iteratorIlNS0_11use_defaultESP_SP_EEEEEEENSI_IJNSI_IJilEEEST_EEESU_EEPSU_SU_iSF_EEJSV_SW_iSF_EEEvDpT0__param_1,
	.param .u32 _ZN6thrust24THRUST_300001_SM_1000_NS8cuda_cub4core6detail13_kernel_agentINS1_8__reduce11ReduceAgentINS0_18transform_iteratorINS1_9__extrema12arg_minmax_fIilN4cuda3std3__44lessIiEEE15duplicate_tupleENS0_12zip_iteratorINSC_5tupleIJNS0_6detail15normal_iteratorINS0_10device_ptrIiEEEENS0_17counting_iteratorIlNS0_11use_defaultESP_SP_EEEEEEENSI_IJNSI_IJilEEEST_EEESU_EEPSU_SU_iSF_EEJSV_SW_iSF_EEEvDpT0__param_2,
	.param .align 1 .b8 _ZN6thrust24THRUST_300001_SM_1000_NS8cuda_cub4core6detail13_kernel_agentINS1_8__reduce11ReduceAgentINS0_18transform_iteratorINS1_9__extrema12arg_minmax_fIilN4cuda3std3__44lessIiEEE15duplicate_tupleENS0_12zip_iteratorINSC_5tupleIJNS0_6detail15normal_iteratorINS0_10device_ptrIiEEEENS0_17counting_iteratorIlNS0_11use_defaultESP_SP_EEEEEEENSI_IJNSI_IJilEEEST_EEESU_EEPSU_SU_iSF_EEJSV_SW_iSF_EEEvDpT0__param_3[1]
)
.maxntid 256
{
	.reg .pred 	%p<340>;
	.reg .b16 	%rs<9>;
	.reg .b32 	%r<1284>;
	.reg .b64 	%rd<642>;

	ld.param.u64 	%rd451, [_ZN6thrust24THRUST_300001_SM_1000_NS8cuda_cub4core6detail13_kernel_agentINS1_8__reduce11ReduceAgentINS0_18transform_iteratorINS1_9__extrema12arg_minmax_fIilN4cuda3std3__44lessIiEEE15duplicate_tupleENS0_12zip_iteratorINSC_5tupleIJNS0_6detail15normal_iteratorINS0_10device_ptrIiEEEENS0_17counting_iteratorIlNS0_11use_defaultESP_SP_EEEEEEENSI_IJNSI_IJilEEEST_EEESU_EEPSU_SU_iSF_EEJSV_SW_iSF_EEEvDpT0__param_0+8];
	ld.param.u64 	%rd450, [_ZN6thrust24THRUST_300001_SM_1000_NS8cuda_cub4core6detail13_kernel_agentINS1_8__reduce11ReduceAgentINS0_18transform_iteratorINS1_9__extrema12arg_minmax_fIilN4cuda3std3__44lessIiEEE15duplicate_tupleENS0_12zip_iteratorINSC_5tupleIJNS0_6detail15normal_iteratorINS0_10device_ptrIiEEEENS0_17counting_iteratorIlNS0_11use_defaultESP_SP_EEEEEEENSI_IJNSI_IJilEEEST_EEESU_EEPSU_SU_iSF_EEJSV_SW_iSF_EEEvDpT0__param_0];
	ld.param.u64 	%rd452, [_ZN6thrust24THRUST_300001_SM_1000_NS8cuda_cub4core6detail13_kernel_agentINS1_8__reduce11ReduceAgentINS0_18transform_iteratorINS1_9__extrema12arg_minmax_fIilN4cuda3std3__44lessIiEEE15duplicate_tupleENS0_12zip_iteratorINSC_5tupleIJNS0_6detail15normal_iteratorINS0_10device_ptrIiEEEENS0_17counting_iteratorIlNS0_11use_defaultESP_SP_EEEEEEENSI_IJNSI_IJilEEEST_EEESU_EEPSU_SU_iSF_EEJSV_SW_iSF_EEEvDpT0__param_1];
	ld.param.u32 	%r462, [_ZN6thrust24THRUST_300001_SM_1000_NS8cuda_cub4core6detail13_kernel_agentINS1_8__reduce11ReduceAgentINS0_18transform_iteratorINS1_9__extrema12arg_minmax_fIilN4cuda3std3__44lessIiEEE15duplicate_tupleENS0_12zip_iteratorINSC_5tupleIJNS0_6detail15normal_iteratorINS0_10device_ptrIiEEEENS0_17counting_iteratorIlNS0_11use_defaultESP_SP_EEEEEEENSI_IJNSI_IJilEEEST_EEESU_EEPSU_SU_iSF_EEJSV_SW_iSF_EEEvDpT0__param_2];
	setp.eq.s32 	%p1, %r462, 0;
	@%p1 bra 	$L__BB8_351;
	cvta.to.global.u64 	%rd1, %rd450;
	setp.gt.s32 	%p2, %r462, 511;
	@%p2 bra 	$L__BB8_217;
	mov.u32 	%r1, %tid.x;
	setp.ge.s32 	%p136, %r1, %r462;
	mov.b32 	%r1145, 0;
	mov.b64 	%rd505, 0;
	mov.u32 	%r1130, %r1;
	@%p136 bra 	$L__BB8_4;
	cvt.u64.u32 	%rd473, %r1;
	mul.wide.u32 	%rd474, %r1, 4;
	add.s64 	%rd475, %rd1, %rd474;
	add.s64 	%rd505, %rd451, %rd473;
	ld.global.u32 	%r1145, [%rd475];
	add.s32 	%r1130, %r1, 256;
$L__BB8_4:
	setp.ge.s32 	%p137, %r1130, %r462;
	mov.u64 	%rd504, %rd505;
	mov.u32 	%r1144, %r1145;
	@%p137 bra 	$L__BB8_41;
	not.b32 	%r696, %r1130;
	add.s32 	%r6, %r462, %r696;
	and.b32  	%r697, %r6, 768;
	setp.eq.s32 	%p138, %r697, 768;
	mov.u32 	%r1144, %r1145;
	mov.u64 	%rd504, %rd505;
	@%p138 bra 	$L__BB8_14;
	cvt.u64.u32 	%rd477, %r1130;
	add.s64 	%rd487, %rd451, %rd477;
	mul.wide.u32 	%rd478, %r1130, 4;
	add.s64 	%rd486, %rd1, %rd478;
	shr.u32 	%r698, %r6, 8;
	add.s32 	%r699, %r698, 1;
	and.b32  	%r700, %r699, 3;
	neg.s32 	%r1124, %r700;
	mov.u32 	%r1144, %r1145;
	mov.u64 	%rd504, %rd505;
$L__BB8_7:
	.pragma "nounroll";
	mov.u64 	%rd10, %rd505;
	mov.u32 	%r11, %r1145;
	mov.u64 	%rd9, %rd504;
	mov.u32 	%r10, %r1144;
	ld.global.u32 	%r12, [%rd486];
	setp.lt.s32 	%p139, %r10, %r12;
	@%p139 bra 	$L__BB8_10;
	setp.lt.s32 	%p140, %r12, %r10;
	mov.u64 	%rd504, %rd487;
	mov.u32 	%r1144, %r12;
	@%p140 bra 	$L__BB8_10;
	setp.lt.s64 	%p141, %rd9, %rd487;
	min.s64 	%rd504, %rd9, %rd487;
	selp.b32 	%r1144, %r10, %r12, %p141;
$L__BB8_10:
	setp.lt.s32 	%p142, %r11, %r12;
	mov.u32 	%r1145, %r12;
	mov.u64 	%rd505, %rd487;
	@%p142 bra 	$L__BB8_13;
	setp.lt.s32 	%p143, %r12, %r11;
	mov.u32 	%r1145, %r11;
	mov.u64 	%rd505, %rd10;
	@%p143 bra 	$L__BB8_13;
	setp.lt.s64 	%p144, %rd10, %rd487;
	selp.b32 	%r1145, %r11, %r12, %p144;
	min.s64 	%rd505, %rd10, %rd487;
$L__BB8_13:
	add.s32 	%r1130, %r1130, 256;
	add.s64 	%rd487, %rd487, 256;
	add.s64 	%rd486, %rd486, 1024;
	add.s32 	%r1124, %r1124, 1;
	setp.ne.s32 	%p145, %r1124, 0;
	@%p145 bra 	$L__BB8_7;
$L__BB8_14:
	setp.lt.u32 	%p146, %r6, 768;
	@%p146 bra 	$L__BB8_41;
	add.s32 	%r1135, %r1130, 512;
$L__BB8_16:
	mov.u32 	%r25, %r1135;
	add.s32 	%r701, %r25, -512;
	cvt.s64.s32 	%rd479, %r701;
	mul.wide.s32 	%rd480, %r701, 4;
	add.s64 	%rd23, %rd1, %rd480;
	add.s64 	%rd24, %rd451, %rd479;
	ld.global.u32 	%r28, [%rd23];
	setp.lt.s32 	%p147, %r1144, %r28;
	mov.u64 	%rd498, %rd504;
	mov.u32 	%r1138, %r1144;
	@%p147 bra 	$L__BB8_19;
	setp.lt.s32 	%p148, %r28, %r1144;
	mov.u64 	%rd498, %rd24;
	mov.u32 	%r1138, %r28;
	@%p148 bra 	$L__BB8_19;
	setp.lt.s64 	%p149, %rd504, %rd24;
	min.s64 	%rd498, %rd504, %rd24;
	selp.b32 	%r1138, %r1144, %r28, %p149;
$L__BB8_19:
	setp.lt.s32 	%p150, %r1145, %r28;
	mov.u32 	%r1139, %r28;
	mov.u64 	%rd499, %rd24;
	@%p150 bra 	$L__BB8_22;
	setp.lt.s32 	%p151, %r28, %r1145;
	mov.u32 	%r1139, %r1145;
	mov.u64 	%rd499, %rd505;
	@%p151 bra 	$L__BB8_22;
	setp.lt.s64 	%p152, %rd505, %rd24;
	selp.b32 	%r1139, %r1145, %r28, %p152;
	min.s64 	%rd499, %rd505, %rd24;
$L__BB8_22:
	add.s32 	%r702, %r25, -256;
	cvt.s64.s32 	%rd481, %r702;
	add.s64 	%rd29, %rd451, %rd481;
	ld.global.u32 	%r33, [%rd23+1024];
	setp.lt.s32 	%p153, %r1138, %r33;
	mov.u64 	%rd500, %rd498;
	mov.u32 	%r1140, %r1138;
	@%p153 bra 	$L__BB8_25;
	setp.lt.s32 	%p154, %r33, %r1138;
	mov.u64 	%rd500, %rd29;
	mov.u32 	%r1140, %r33;
	@%p154 bra 	$L__BB8_25;
	setp.lt.s64 	%p155, %rd498, %rd29;
	min.s64 	%rd500, %rd498, %rd29;
	selp.b32 	%r1140, %r1138, %r33, %p155;
$L__BB8_25:
	setp.lt.s32 	%p156, %r1139, %r33;
	mov.u32 	%r1141, %r33;
	mov.u64 	%rd501, %rd29;
	@%p156 bra 	$L__BB8_28;
	setp.lt.s32 	%p157, %r33, %r1139;
	mov.u32 	%r1141, %r1139;
	mov.u64 	%rd501, %rd499;
	@%p157 bra 	$L__BB8_28;
	setp.lt.s64 	%p158, %rd499, %rd29;
	selp.b32 	%r1141, %r1139, %r33, %p158;
	min.s64 	%rd501, %rd499, %rd29;
$L__BB8_28:
	cvt.s64.s32 	%rd482, %r25;
	add.s64 	%rd34, %rd451, %rd482;
	ld.global.u32 	%r38, [%rd23+2048];
	setp.lt.s32 	%p159, %r1140, %r38;
	mov.u64 	%rd502, %rd500;
	mov.u32 	%r1142, %r1140;
	@%p159 bra 	$L__BB8_31;
	setp.lt.s32 	%p160, %r38, %r1140;
	mov.u64 	%rd502, %rd34;
	mov.u32 	%r1142, %r38;
	@%p160 bra 	$L__BB8_31;
	setp.lt.s64 	%p161, %rd500, %rd34;
	min.s64 	%rd502, %rd500, %rd34;
	selp.b32 	%r1142, %r1140, %r38, %p161;
$L__BB8_31:
	setp.lt.s32 	%p162, %r1141, %r38;
	mov.u32 	%r1143, %r38;
	mov.u64 	%rd503, %rd34;
	@%p162 bra 	$L__BB8_34;
	setp.lt.s32 	%p163, %r38, %r1141;
	mov.u32 	%r1143, %r1141;
	mov.u64 	%rd503, %rd501;
	@%p163 bra 	$L__BB8_34;
	setp.lt.s64 	%p164, %rd501, %rd34;
	selp.b32 	%r1143, %r1141, %r38, %p164;
	min.s64 	%rd503, %rd501, %rd34;
$L__BB8_34:
	add.s32 	%r703, %r25, 256;
	cvt.s64.s32 	%rd483, %r703;
	add.s64 	%rd39, %rd451, %rd483;
	ld.global.u32 	%r43, [%rd23+3072];
	setp.lt.s32 	%p165, %r1142, %r43;
	mov.u64 	%rd504, %rd502;
	mov.u32 	%r1144, %r1142;
	@%p165 bra 	$L__BB8_37;
	setp.lt.s32 	%p166, %r43, %r1142;
	mov.u64 	%rd504, %rd39;
	mov.u32 	%r1144, %r43;
	@%p166 bra 	$L__BB8_37;
	setp.lt.s64 	%p167, %rd502, %rd39;
	min.s64 	%rd504, %rd502, %rd39;
	selp.b32 	%r1144, %r1142, %r43, %p167;
$L__BB8_37:
	setp.lt.s32 	%p168, %r1143, %r43;
	mov.u32 	%r1145, %r43;
	mov.u64 	%rd505, %rd39;
	@%p168 bra 	$L__BB8_40;
	setp.lt.s32 	%p169, %r43, %r1143;
	mov.u32 	%r1145, %r1143;
	mov.u64 	%rd505, %rd503;
	@%p169 bra 	$L__BB8_40;
	setp.lt.s64 	%p170, %rd503, %rd39;
	selp.b32 	%r1145, %r1143, %r43, %p170;
	min.s64 	%rd505, %rd503, %rd39;
$L__BB8_40:
	add.s32 	%r1135, %r25, 1024;
	add.s32 	%r704, %r25, 512;
	setp.lt.s32 	%p171, %r704, %r462;
	@%p171 bra 	$L__BB8_16;
$L__BB8_41:
	setp.lt.s32 	%p172, %r462, 256;
	@%p172 bra 	$L__BB8_123;
	// begin inline asm
	mov.u32 %r917, %laneid;
	// end inline asm
	mov.b32 	%r955, 1;
	mov.b32 	%r956, 31;
	mov.b32 	%r957, -1;
	// begin inline asm
	shfl.sync.down.b32 %r918, %r1144, %r955, %r956, %r957;
	// end inline asm
	// begin inline asm
	shfl.sync.down.b32 %r923, %r924, %r955, %r956, %r957;
	// end inline asm
	mov.b64 	{%r929, %r934}, %rd504;
	// begin inline asm
	shfl.sync.down.b32 %r928, %r929, %r955, %r956, %r957;
	// end inline asm
	// begin inline asm
	shfl.sync.down.b32 %r933, %r934, %r955, %r956, %r957;
	// end inline asm
	mov.b64 	%rd46, {%r928, %r933};
	// begin inline asm
	shfl.sync.down.b32 %r938, %r1145, %r955, %r956, %r957;
	// end inline asm
	// begin inline asm
	shfl.sync.down.b32 %r943, %r944, %r955, %r956, %r957;
	// end inline asm
	mov.b64 	{%r949, %r954}, %rd505;
	// begin inline asm
	shfl.sync.down.b32 %r948, %r949, %r955, %r956, %r957;
	// end inline asm
	// begin inline asm
	shfl.sync.down.b32 %r953, %r954, %r955, %r956, %r957;
	// end inline asm
	mov.b64 	%rd47, {%r948, %r953};
	setp.gt.s32 	%p260, %r917, 30;
	mov.u64 	%rd509, %rd505;
	mov.u32 	%r1149, %r1145;
	mov.u64 	%rd513, %rd504;
	mov.u32 	%r1153, %r1144;
	@%p260 bra 	$L__BB8_49;
	setp.lt.s32 	%p261, %r1144, %r918;
	mov.u64 	%rd513, %rd504;
	mov.u32 	%r1153, %r1144;
	@%p261 bra 	$L__BB8_46;
	setp.lt.s32 	%p262, %r918, %r1144;
	mov.u64 	%rd513, %rd46;
	mov.u32 	%r1153, %r918;
	@%p262 bra 	$L__BB8_46;
	setp.lt.s64 	%p263, %rd504, %rd46;
	min.s64 	%rd513, %rd504, %rd46;
	selp.b32 	%r1153, %r1144, %r918, %p263;
$L__BB8_46:
	setp.lt.s32 	%p264, %r1145, %r938;
	mov.u64 	%rd509, %rd47;
	mov.u32 	%r1149, %r938;
	@%p264 bra 	$L__BB8_49;
	setp.lt.s32 	%p265, %r938, %r1145;
	mov.u64 	%rd509, %rd505;
	mov.u32 	%r1149, %r1145;
	@%p265 bra 	$L__BB8_49;
	setp.lt.s64 	%p266, %rd505, %rd47;
	selp.b32 	%r1149, %r1145, %r938, %p266;
	min.s64 	%rd509, %rd505, %rd47;
$L__BB8_49:
	mov.b32 	%r995, 2;
	mov.b32 	%r996, 31;
	mov.b32 	%r997, -1;
	// begin inline asm
	shfl.sync.down.b32 %r958, %r1153, %r995, %r996, %r997;
	// end inline asm
	// begin inline asm
	shfl.sync.down.b32 %r963, %r964, %r995, %r996, %r997;
	// end inline asm
	mov.b64 	{%r969, %r974}, %rd513;
	// begin inline asm
	shfl.sync.down.b32 %r968, %r969, %r995, %r996, %r997;
	// end inline asm
	// begin inline asm
	shfl.sync.down.b32 %r973, %r974, %r995, %r996, %r997;
	// end inline asm
	mov.b64 	%rd53, {%r968, %r973};
	// begin inline asm
	shfl.sync.down.b32 %r978, %r1149, %r995, %r996, %r997;
	// end inline asm
	// begin inline asm
	shfl.sync.down.b32 %r983, %r984, %r995, %r996, %r997;
	// end inline asm
	mov.b64 	{%r989, %r994}, %rd509;
	// begin inline asm
	shfl.sync.down.b32 %r988, %r989, %r995, %r996, %r997;
	// end inline asm
	// begin inline asm
	shfl.sync.down.b32 %r993, %r994, %r995, %r996, %r997;
	// end inline asm
	mov.b64 	%rd54, {%r988, %r993};
	setp.gt.s32 	%p267, %r917, 29;
	mov.u64 	%rd512, %rd509;
	mov.u32 	%r1152, %r1149;
	@%p267 bra 	$L__BB8_56;
	setp.lt.s32 	%p268, %r1153, %r958;
	mov.u64 	%rd511, %rd513;
	mov.u32 	%r1151, %r1153;
	@%p268 bra 	$L__BB8_53;
	setp.lt.s32 	%p269, %r958, %r1153;
	mov.u64 	%rd511, %rd53;
	mov.u32 	%r1151, %r958;
	@%p269 bra 	$L__BB8_53;
	setp.lt.s64 	%p270, %rd513, %rd53;
	min.s64 	%rd511, %rd513, %rd53;
	selp.b32 	%r1151, %r1153, %r958, %p270;
$L__BB8_53:
	setp.lt.s32 	%p271, %r1149, %r978;
	mov.u64 	%rd512, %rd54;
	mov.u32 	%r1152, %r978;
	mov.u64 	%rd513, %rd511;
	mov.u32 	%r1153, %r1151;
	@%p271 bra 	$L__BB8_56;
	setp.lt.s32 	%p272, %r978, %r1149;
	mov.u64 	%rd512, %rd509;
	mov.u32 	%r1152, %r1149;
	mov.u64 	%rd513, %rd511;
	mov.u32 	%r1153, %r1151;
	@%p272 bra 	$L__BB8_56;
	setp.lt.s64 	%p273, %rd509, %rd54;
	selp.b32 	%r1152, %r1149, %r978, %p273;
	min.s64 	%rd512, %rd509, %rd54;
	mov.u64 	%rd513, %rd511;
	mov.u32 	%r1153, %r1151;
$L__BB8_56:
	mov.b32 	%r1035, 4;
	mov.b32 	%r1036, 31;
	mov.b32 	%r1037, -1;
	// begin inline asm
	shfl.sync.down.b32 %r998, %r1153, %r1035, %r1036, %r1037;
	// end inline asm
	// begin inline asm
	shfl.sync.down.b32 %r1003, %r1004, %r1035, %r1036, %r1037;
	// end inline asm
	mov.b64 	{%r1009, %r1014}, %rd513;
	// begin inline asm
	shfl.sync.down.b32 %r1008, %r1009, %r1035, %r1036, %r1037;
	// end inline asm
	// begin inline asm
	shfl.sync.down.b32 %r1013, %r1014, %r1035, %r1036, %r1037;
	// end inline asm
	mov.b64 	%rd60, {%r1008, %r1013};
	// begin inline asm
	shfl.sync.down.b32 %r1018, %r1152, %r1035, %r1036, %r1037;
	// end inline asm
	// begin inline asm
	shfl.sync.down.b32 %r1023, %r1024, %r1035, %r1036, %r1037;
	// end inline asm
	mov.b64 	{%r1029, %r1034}, %rd512;
	// begin inline asm
	shfl.sync.down.b32 %r1028, %r1029, %r1035, %r1036, %r1037;
	// end inline asm
	// begin inline asm
	shfl.sync.down.b32 %r1033, %r1034, %r1035, %r1036, %r1037;
	// end inline asm
	mov.b64 	%rd61, {%r1028, %r1033};
	setp.gt.s32 	%p274, %r917, 27;
	mov.u64 	%rd515, %rd512;
	mov.u32 	%r1155, %r1152;
	@%p274 bra 	$L__BB8_63;
	setp.lt.s32 	%p275, %r1153, %r998;
	mov.u64 	%rd514, %rd513;
	mov.u32 	%r1154, %r1153;
	@%p275 bra 	$L__BB8_60;
	setp.lt.s32 	%p276, %r998, %r1153;
	mov.u64 	%rd514, %rd60;
	mov.u32 	%r1154, %r998;
	@%p276 bra 	$L__BB8_60;
	setp.lt.s64 	%p277, %rd513, %rd60;
	min.s64 	%rd514, %rd513, %rd60;
	selp.b32 	%r1154, %r1153, %r998, %p277;
$L__BB8_60:
	setp.lt.s32 	%p278, %r1152, %r1018;
	mov.u64 	%rd515, %rd61;
	mov.u32 	%r1155, %r1018;
	mov.u64 	%rd513, %rd514;
	mov.u32 	%r1153, %r1154;
	@%p278 bra 	$L__BB8_63;
	setp.lt.s32 	%p279, %r1018, %r1152;
	mov.u64 	%rd515, %rd512;
	mov.u32 	%r1155, %r1152;
	mov.u64 	%rd513, %rd514;
	mov.u32 	%r1153, %r1154;
	@%p279 bra 	$L__BB8_63;
	setp.lt.s64 	%p280, %rd512, %rd61;
	selp.b32 	%r1155, %r1152, %r1018, %p280;
	min.s64 	%rd515, %rd512, %rd61;
	mov.u64 	%rd513, %rd514;
	mov.u32 	%r1153, %r1154;
$L__BB8_63:
	mov.b32 	%r1075, 8;
	mov.b32 	%r1076, 31;
	mov.b32 	%r1077, -1;
	// begin inline asm
	shfl.sync.down.b32 %r1038, %r1153, %r1075, %r1076, %r1077;
	// end inline asm
	// begin inline asm
	shfl.sync.down.b32 %r1043, %r1044, %r1075, %r1076, %r1077;
	// end inline asm
	mov.b64 	{%r1049, %r1054}, %rd513;
	// begin inline asm
	shfl.sync.down.b32 %r1048, %r1049, %r1075, %r1076, %r1077;
	// end inline asm
	// begin inline asm
	shfl.sync.down.b32 %r1053, %r1054, %r1075, %r1076, %r1077;
	// end inline asm
	mov.b64 	%rd67, {%r1048, %r1053};
	// begin inline asm
	shfl.sync.down.b32 %r1058, %r1155, %r1075, %r1076, %r1077;
	// end inline asm
	// begin inline asm
	shfl.sync.down.b32 %r1063, %r1064, %r1075, %r1076, %r1077;
	// end inline asm
	mov.b64 	{%r1069, %r1074}, %rd515;
	// begin inline asm
	shfl.sync.down.b32 %r1068, %r1069, %r1075, %r1076, %r1077;
	// end inline asm
	// begin inline asm
	shfl.sync.down.b32 %r1073, %r1074, %r1075, %r1076, %r1077;
	// end inline asm
	mov.b64 	%rd68, {%r1068, %r1073};
	setp.gt.s32 	%p281, %r917, 23;
	mov.u64 	%rd518, %rd515;
	mov.u32 	%r1158, %r1155;
	@%p281 bra 	$L__BB8_70;
	setp.lt.s32 	%p282, %r1153, %r1038;
	mov.u64 	%rd517, %rd513;
	mov.u32 	%r1157, %r1153;
	@%p282 bra 	$L__BB8_67;
	setp.lt.s32 	%p283, %r1038, %r1153;
	mov.u64 	%rd517, %rd67;
	mov.u32 	%r1157, %r1038;
	@%p283 bra 	$L__BB8_67;
	setp.lt.s64 	%p284, %rd513, %rd67;
	min.s64 	%rd517, %rd513, %rd67;
	selp.b32 	%r1157, %r1153, %r1038, %p284;
$L__BB8_67:
	setp.lt.s32 	%p285, %r1155, %r1058;
	mov.u64 	%rd518, %rd68;
	mov.u32 	%r1158, %r1058;
	mov.u64 	%rd513, %rd517;
	mov.u32 	%r1153, %r1157;
	@%p285 bra 	$L__BB8_70;
	setp.lt.s32 	%p286, %r1058, %r1155;
	mov.u64 	%rd518, %rd515;
	mov.u32 	%r1158, %r1155;
	mov.u64 	%rd513, %rd517;
	mov.u32 	%r1153, %r1157;
	@%p286 bra 	$L__BB8_70;
	setp.lt.s64 	%p287, %rd515, %rd68;
	selp.b32 	%r1158, %r1155, %r1058, %p287;
	min.s64 	%rd518, %rd515, %rd68;
	mov.u64 	%rd513, %rd517;
	mov.u32 	%r1153, %r1157;
$L__BB8_70:
	mov.b32 	%r1115, 16;
	mov.b32 	%r1116, 31;
	mov.b32 	%r1117, -1;
	// begin inline asm
	shfl.sync.down.b32 %r1078, %r1153, %r1115, %r1116, %r1117;
	// end inline asm
	// begin inline asm
	shfl.sync.down.b32 %r1083, %r1084, %r1115, %r1116, %r1117;
	// end inline asm
	mov.b64 	{%r1089, %r1094}, %rd513;
	// begin inline asm
	shfl.sync.down.b32 %r1088, %r1089, %r1115, %r1116, %r1117;
	// end inline asm
	// begin inline asm
	shfl.sync.down.b32 %r1093, %r1094, %r1115, %r1116, %r1117;
	// end inline asm
	mov.b64 	%rd74, {%r1088, %r1093};
	// begin inline asm
	shfl.sync.down.b32 %r1098, %r1158, %r1115, %r1116, %r1117;
	// end inline asm
	// begin inline asm
	shfl.sync.down.b32 %r1103, %r1104, %r1115, %r1116, %r1117;
	// end inline asm
	mov.b64 	{%r1109, %r1114}, %rd518;
	// begin inline asm
	shfl.sync.down.b32 %r1108, %r1109, %r1115, %r1116, %r1117;
	// end inline asm
	// begin inline asm
	shfl.sync.down.b32 %r1113, %r1114, %r1115, %r1116, %r1117;
	// end inline asm
	mov.b64 	%rd75, {%r1108, %r1113};
	setp.gt.s32 	%p288, %r917, 15;
	mov.u32 	%r1282, %r1158;
	mov.u64 	%rd640, %rd518;
	@%p288 bra 	$L__BB8_77;
	setp.lt.s32 	%p289, %r1153, %r1078;
	mov.u32 	%r1160, %r1153;
	mov.u64 	%rd520, %rd513;
	@%p289 bra 	$L__BB8_74;
	setp.lt.s32 	%p290, %r1078, %r1153;
	mov.u32 	%r1160, %r1078;
	mov.u64 	%rd520, %rd74;
	@%p290 bra 	$L__BB8_74;
	setp.lt.s64 	%p291, %rd513, %rd74;
	selp.b32 	%r1160, %r1153, %r1078, %p291;
	min.s64 	%rd520, %rd513, %rd74;
$L__BB8_74:
	setp.lt.s32 	%p292, %r1158, %r1098;
	mov.u32 	%r1153, %r1160;
	mov.u64 	%rd513, %rd520;
	mov.u32 	%r1282, %r1098;
	mov.u64 	%rd640, %rd75;
	@%p292 bra 	$L__BB8_77;
	setp.lt.s32 	%p293, %r1098, %r1158;
	mov.u32 	%r1153, %r1160;
	mov.u64 	%rd513, %rd520;
	mov.u32 	%r1282, %r1158;
	mov.u64 	%rd640, %rd518;
	@%p293 bra 	$L__BB8_77;
	setp.lt.s64 	%p294, %rd518, %rd75;
	selp.b32 	%r1282, %r1158, %r1098, %p294;
	min.s64 	%rd640, %rd518, %rd75;
	mov.u32 	%r1153, %r1160;
	mov.u64 	%rd513, %rd520;
$L__BB8_77:
	setp.ne.s32 	%p295, %r917, 0;
	@%p295 bra 	$L__BB8_79;
	and.b32  	%r1118, %r1, 992;
	mov.u32 	%r1119, _ZN6thrust24THRUST_300001_SM_1000_NS8cuda_cub4core6detail5shmemE;
	add.s32 	%r1120, %r1119, %r1118;
	st.shared.u32 	[%r1120+8], %r1153;
	st.shared.u64 	[%r1120+16], %rd513;
	st.shared.u32 	[%r1120+24], %r1282;
	st.shared.u64 	[%r1120+32], %rd640;
$L__BB8_79:
	bar.sync 	0;
	setp.ne.s32 	%p296, %r1, 0;
	@%p296 bra 	$L__BB8_349;
	ld.shared.u32 	%r87, [_ZN6thrust24THRUST_300001_SM_1000_NS8cuda_cub4core6detail5shmemE+40];
	ld.shared.u64 	%rd81, [_ZN6thrust24THRUST_300001_SM_1000_NS8cuda_cub4core6detail5shmemE+48];
	ld.shared.u32 	%r88, [_ZN6thrust24THRUST_300001_SM_1000_NS8cuda_cub4core6detail5shmemE+56];
	ld.shared.u64 	%rd82, [_ZN6thrust24THRUST_300001_SM_1000_NS8cuda_cub4core6detail5shmemE+64];
	setp.lt.s32 	%p297, %r1153, %r87;
	mov.u32 	%r1163, %r1153;
	mov.u64 	%rd523, %rd513;
	@%p297 bra 	$L__BB8_83;
	setp.lt.s32 	%p298, %r87, %r1153;
	mov.u32 	%r1163, %r87;
	mov.u64 	%rd523, %rd81;
	@%p298 bra 	$L__BB8_83;
	setp.lt.s64 	%p299, %rd513, %rd81;
	selp.b32 	%r1163, %r1153, %r87, %p299;
	min.s64 	%rd523, %rd513, %rd81;
$L__BB8_83:
	setp.lt.s32 	%p300, %r1282, %r88;
	mov.u32 	%r1164, %r88;
	mov.u64 	%rd524, %rd82;
	@%p300 bra 	$L__BB8_87;
	setp.ge.s32 	%p301, %r88, %r1282;
	mov.u32 	%r1164, %r1282;
	mov.u64 	%rd524, %rd640;
	@%p301 bra 	$L__BB8_85;
	bra.uni 	$L__BB8_87;
$L__BB8_85:
	setp.ge.s64 	%p302, %rd640, %rd82;
	mov.u32 	%r1164, %r88;
	mov.u64 	%rd524, %rd82;
	@%p302 bra 	$L__BB8_87;
	mov.u32 	%r1164, %r1282;
	mov.u64 	%rd524, %rd640;
$L__BB8_87:
	ld.shared.u32 	%r97, [_ZN6thrust24THRUST_300001_SM_1000_NS8cuda_cub4core6detail5shmemE+72];
	ld.shared.u64 	%rd92, [_ZN6thrust24THRUST_300001_SM_1000_NS8cuda_cub4core6detail5shmemE+80];
	ld.shared.u32 	%r99, [_ZN6thrust24THRUST_300001_SM_1000_NS8cuda_cub4core6detail5shmemE+88];
	ld.shared.u64 	%rd94, [_ZN6thrust24THRUST_300001_SM_1000_NS8cuda_cub4core6detail5shmemE+96];
	setp.lt.s32 	%p303, %r1163, %r97;
	mov.u32 	%r1165, %r1163;
	mov.u64 	%rd525, %rd523;
	@%p303 bra 	$L__BB8_90;
	setp.lt.s32 	%p304, %r97, %r1163;
	mov.u32 	%r1165, %r97;
	mov.u64 	%rd525, %rd92;
	@%p304 bra 	$L__BB8_90;
	setp.lt.s64 	%p305, %rd523, %rd92;
	selp.b32 	%r1165, %r1163, %r97, %p305;
	min.s64 	%rd525, %rd523, %rd92;
$L__BB8_90:
	setp.lt.s32 	%p306, %r1164, %r99;
	mov.u32 	%r1166, %r99;
	mov.u64 	%rd526, %rd94;
	@%p306 bra 	$L__BB8_93;
	setp.lt.s32 	%p307, %r99, %r1164;
	mov.u32 	%r1166, %r1164;
	mov.u64 	%rd526, %rd524;
	@%p307 bra 	$L__BB8_93;
	setp.lt.s64 	%p308, %rd524, %rd94;
	selp.b64 	%rd526, %rd524, %rd94, %p308;
	selp.b32 	%r1166, %r1164, %r99, %p308;
$L__BB8_93:
	ld.shared.u32 	%r107, [_ZN6thrust24THRUST_300001_SM_1000_NS8cuda_cub4core6detail5shmemE+104];
	ld.shared.u64 	%rd102, [_ZN6thrust24THRUST_300001_SM_1000_NS8cuda_cub4core6detail5shmemE+112];
	ld.shared.u32 	%r109, [_ZN6thrust24THRUST_300001_SM_1000_NS8cuda_cub4core6detail5shmemE+120];
	ld.shared.u64 	%rd104, [_ZN6thrust24THRUST_300001_SM_1000_NS8cuda_cub4core6detail5shmemE+128];
	setp.lt.s32 	%p309, %r1165, %r107;
	mov.u32 	%r1167, %r1165;
	mov.u64 	%rd527, %rd525;
	@%p309 bra 	$L__BB8_96;
	setp.lt.s32 	%p310, %r107, %r1165;
	mov.u32 	%r1167, %r107;
	mov.u64 	%rd527, %rd102;
	@%p310 bra 	$L__BB8_96;
	setp.lt.s64 	%p311, %rd525, %rd102;
	selp.b32 	%r1167, %r1165, %r107, %p311;
	min.s64 	%rd527, %rd525, %rd102;
$L__BB8_96:
	setp.lt.s32 	%p312, %r1166, %r109;
	mov.u32 	%r1168, %r109;
	mov.u64 	%rd528, %rd104;
	@%p312 bra 	$L__BB8_99;
	setp.lt.s32 	%p313, %r109, %r1166;
	mov.u32 	%r1168, %r1166;
	mov.u64 	%rd528, %rd526;
	@%p313 bra 	$L__BB8_99;
	setp.lt.s64 	%p314, %rd526, %rd104;
	selp.b64 	%rd528, %rd526, %rd104, %p314;
	selp.b32 	%r1168, %r1166, %r109, %p314;
$L__BB8_99:
	ld.shared.u32 	%r117, [_ZN6thrust24THRUST_300001_SM_1000_NS8cuda_cub4core6detail5shmemE+136];
	ld.shared.u64 	%rd112, [_ZN6thrust24THRUST_300001_SM_1000_NS8cuda_cub4core6detail5shmemE+144];
	ld.shared.u32 	%r119, [_ZN6thrust24THRUST_300001_SM_1000_NS8cuda_cub4core6detail5shmemE+152];
	ld.shared.u64 	%rd114, [_ZN6thrust24THRUST_300001_SM_1000_NS8cuda_cub4core6detail5shmemE+160];
	setp.lt.s32 	%p315, %r1167, %r117;
	mov.u32 	%r1169, %r1167;
	mov.u64 	%rd529, %rd527;
	@%p315 bra 	$L__BB8_102;
	setp.lt.s32 	%p316, %r117, %r1167;
	mov.u32 	%r1169, %r117;
	mov.u64 	%rd529, %rd112;
	@%p316 bra 	$L__BB8_102;
	setp.lt.s64 	%p317, %rd527, %rd112;
	selp.b32 	%r1169, %r1167, %r117, %p317;
	min.s64 	%rd529, %rd527, %rd112;
$L__BB8_102:
	setp.lt.s32 	%p318, %r1168, %r119;
	mov.u32 	%r1170, %r119;
	mov.u64 	%rd530, %rd114;
	@%p318 bra 	$L__BB8_105;
	setp.lt.s32 	%p319, %r119, %r1168;
	mov.u32 	%r1170, %r1168;
	mov.u64 	%rd530, %rd528;
	@%p319 bra 	$L__BB8_105;
	setp.lt.s64 	%p320, %rd528, %rd114;
	selp.b64 	%rd530, %rd528, %rd114, %p320;
	selp.b32 	%r1170, %r1168, %r119, %p320;
$L__BB8_105:
	ld.shared.u32 	%r127, [_ZN6thrust24THRUST_300001_SM_1000_NS8cuda_cub4core6detail5shmemE+168];
	ld.shared.u64 	%rd122, [_ZN6thrust24THRUST_300001_SM_1000_NS8cuda_cub4core6detail5shmemE+176];
	ld.shared.u32 	%r129, [_ZN6thrust24THRUST_300001_SM_1000_NS8cuda_cub4core6detail5shmemE+184];
	ld.shared.u64 	%rd124, [_ZN6thrust24THRUST_300001_SM_1000_NS8cuda_cub4core6detail5shmemE+192];
	setp.lt.s32 	%p321, %r1169, %r127;
	mov.u32 	%r1171, %r1169;
	mov.u64 	%rd531, %rd529;
	@%p321 bra 	$L__BB8_108;
	setp.lt.s32 	%p322, %r127, %r1169;
	mov.u32 	%r1171, %r127;
	mov.u64 	%rd531, %rd122;
	@%p322 bra 	$L__BB8_108;
	setp.lt.s64 	%p323, %rd529, %rd122;
	selp.b32 	%r1171, %r1169, %r127, %p323;
	min.s64 	%rd531, %rd529, %rd122;
$L__BB8_108:
	setp.lt.s32 	%p324, %r1170, %r129;
	mov.u32 	%r1172, %r129;
	mov.u64 	%rd532, %rd124;
	@%p324 bra 	$L__BB8_111;
	setp.lt.s32 	%p325, %r129, %r1170;
	mov.u32 	%r1172, %r1170;
	mov.u64 	%rd532, %rd530;
	@%p325 bra 	$L__BB8_111;
	setp.lt.s64 	%p326, %rd530, %rd124;
	selp.b64 	%rd532, %rd530, %rd124, %p326;
	selp.b32 	%r1172, %r1170, %r129, %p326;
$L__BB8_111:
	ld.shared.u32 	%r137, [_ZN6thrust24THRUST_300001_SM_1000_NS8cuda_cub4core6detail5shmemE+200];
	ld.shared.u64 	%rd132, [_ZN6thrust24THRUST_300001_SM_1000_NS8cuda_cub4core6detail5shmemE+208];
	ld.shared.u32 	%r139, [_ZN6thrust24THRUST_300001_SM_1000_NS8cuda_cub4core6detail5shmemE+216];
	ld.shared.u64 	%rd134, [_ZN6thrust24THRUST_300001_SM_1000_NS8cuda_cub4core6detail5shmemE+224];
	setp.lt.s32 	%p327, %r1171, %r137;
	mov.u32 	%r1173, %r1171;
	mov.u64 	%rd533, %rd531;
	@%p327 bra 	$L__BB8_114;
	setp.lt.s32 	%p328, %r137, %r1171;
	mov.u32 	%r1173, %r137;
	mov.u64 	%rd533, %rd132;
	@%p328 bra 	$L__BB8_114;
	setp.lt.s64 	%p329, %rd531, %rd132;
	selp.b32 	%r1173, %r1171, %r137, %p329;
	min.s64 	%rd533, %rd531, %rd132;
$L__BB8_114:
	setp.lt.s32 	%p330, %r1172, %r139;
	mov.u32 	%r1174, %r139;
	mov.u64 	%rd534, %rd134;
	@%p330 bra 	$L__BB8_117;
	setp.lt.s32 	%p331, %r139, %r1172;
	mov.u32 	%r1174, %r1172;
	mov.u64 	%rd534, %rd532;
	@%p331 bra 	$L__BB8_117;
	setp.lt.s64 	%p332, %rd532, %rd134;
	selp.b64 	%rd534, %rd532, %rd134, %p332;
	selp.b32 	%r1174, %r1172, %r139, %p332;
$L__BB8_117:
	ld.shared.u32 	%r147, [_ZN6thrust24THRUST_300001_SM_1000_NS8cuda_cub4core6detail5shmemE+232];
	ld.shared.u64 	%rd142, [_ZN6thrust24THRUST_300001_SM_1000_NS8cuda_cub4core6detail5shmemE+240];
	ld.shared.u32 	%r149, [_ZN6thrust24THRUST_300001_SM_1000_NS8cuda_cub4core6detail5shmemE+248];
	ld.shared.u64 	%rd144, [_ZN6thrust24THRUST_300001_SM_1000_NS8cuda_cub4core6detail5shmemE+256];
	setp.lt.s32 	%p333, %r1173, %r147;
	mov.u32 	%r1153, %r1173;
	mov.u64 	%rd513, %rd533;
	@%p333 bra 	$L__BB8_120;
	setp.lt.s32 	%p334, %r147, %r1173;
	mov.u32 	%r1153, %r147;
	mov.u64 	%rd513, %rd142;
	@%p334 bra 	$L__BB8_120;
	setp.lt.s64 	%p335, %rd533, %rd142;
	selp.b32 	%r1153, %r1173, %r147, %p335;
	min.s64 	%rd513, %rd533, %rd142;
$L__BB8_120:
	setp.lt.s32 	%p336, %r1174, %r149;
	mov.u32 	%r1282, %r149;
	mov.u64 	%rd640, %rd144;
	@%p336 bra 	$L__BB8_349;
	setp.lt.s32 	%p337, %r149, %r1174;
	mov.u32 	%r1282, %r1174;
	mov.u64 	%rd640, %rd534;
	@%p337 bra 	$L__BB8_349;
	setp.lt.s64 	%p338, %rd534, %rd144;
	selp.b64 	%rd640, %rd534, %rd144, %p338;
	selp.b32 	%r1282, %r1174, %r149, %p338;
	bra.uni 	$L__BB8_349;
$L__BB8_123:
	// begin inline asm
	mov.u32 %r705, %laneid;
	// end inline asm
	and.b32  	%r746, %r1, 992;
	add.s32 	%r747, %r746, 32;
	setp.gt.s32 	%p173, %r747, %r462;
	not.b32 	%r748, %r746;
	add.s32 	%r749, %r462, %r748;
	selp.b32 	%r744, %r749, 31, %p173;
	mov.b32 	%r743, 1;
	mov.b32 	%r745, -1;
	// begin inline asm
	shfl.sync.down.b32 %r706, %r1144, %r743, %r744, %r745;
	// end inline asm
	// begin inline asm
	shfl.sync.down.b32 %r711, %r712, %r743, %r744, %r745;
	// end inline asm
	mov.b64 	{%r717, %r722}, %rd504;
	// begin inline asm
	shfl.sync.down.b32 %r716, %r717, %r743, %r744, %r745;
	// end inline asm
	// begin inline asm
	shfl.sync.down.b32 %r721, %r722, %r743, %r744, %r745;
	// end inline asm
	mov.b64 	%rd152, {%r716, %r721};
	// begin inline asm
	shfl.sync.down.b32 %r726, %r1145, %r743, %r744, %r745;
	// end inline asm
	// begin inline asm
	shfl.sync.down.b32 %r731, %r732, %r743, %r744, %r745;
	// end inline asm
	mov.b64 	{%r737, %r742}, %rd505;
	// begin inline asm
	shfl.sync.down.b32 %r736, %r737, %r743, %r744, %r745;
	// end inline asm
	// begin inline asm
	shfl.sync.down.b32 %r741, %r742, %r743, %r744, %r745;
	// end inline asm
	mov.b64 	%rd153, {%r736, %r741};
	setp.ge.s32 	%p174, %r705, %r744;
	mov.u32 	%r1153, %r1144;
	mov.u64 	%rd513, %rd504;
	mov.u32 	%r1179, %r1145;
	mov.u64 	%rd539, %rd505;
	@%p174 bra 	$L__BB8_130;
	setp.lt.s32 	%p175, %r1144, %r706;
	mov.u32 	%r1153, %r1144;
	mov.u64 	%rd513, %rd504;
	@%p175 bra 	$L__BB8_127;
	setp.lt.s32 	%p176, %r706, %r1144;
	mov.u32 	%r1153, %r706;
	mov.u64 	%rd513, %rd152;
	@%p176 bra 	$L__BB8_127;
	setp.lt.s64 	%p177, %rd504, %rd152;
	selp.b32 	%r1153, %r1144, %r706, %p177;
	min.s64 	%rd513, %rd504, %rd152;
$L__BB8_127:
	setp.lt.s32 	%p178, %r1145, %r726;
	mov.u32 	%r1179, %r726;
	mov.u64 	%rd539, %rd153;
	@%p178 bra 	$L__BB8_130;
	setp.lt.s32 	%p179, %r726, %r1145;
	mov.u32 	%r1179, %r1145;
	mov.u64 	%rd539, %rd505;
	@%p179 bra 	$L__BB8_130;
	setp.lt.s64 	%p180, %rd505, %rd153;
	selp.b32 	%r1179, %r1145, %r726, %p180;
	min.s64 	%rd539, %rd505, %rd153;
$L__BB8_130:
	mov.b32 	%r787, 2;
	mov.b32 	%r789, -1;
	// begin inline asm
	shfl.sync.down.b32 %r750, %r1153, %r787, %r744, %r789;
	// end inline asm
	// begin inline asm
	shfl.sync.down.b32 %r755, %r756, %r787, %r744, %r789;
	// end inline asm
	mov.b64 	{%r761, %r766}, %rd513;
	// begin inline asm
	shfl.sync.down.b32 %r760, %r761, %r787, %r744, %r789;
	// end inline asm
	// begin inline asm
	shfl.sync.down.b32 %r765, %r766, %r787, %r744, %r789;
	// end inline asm
	mov.b64 	%rd159, {%r760, %r765};
	// begin inline asm
	shfl.sync.down.b32 %r770, %r1179, %r787, %r744, %r789;
	// end inline asm
	// begin inline asm
	shfl.sync.down.b32 %r775, %r776, %r787, %r744, %r789;
	// end inline asm
	mov.b64 	{%r781, %r786}, %rd539;
	// begin inline asm
	shfl.sync.down.b32 %r780, %r781, %r787, %r744, %r789;
	// end inline asm
	// begin inline asm
	shfl.sync.down.b32 %r785, %r786, %r787, %r744, %r789;
	// end inline asm
	mov.b64 	%rd160, {%r780, %r785};
	add.s32 	%r790, %r705, 2;
	setp.gt.s32 	%p181, %r790, %r744;
	mov.u32 	%r1182, %r1179;
	mov.u64 	%rd542, %rd539;
	@%p181 bra 	$L__BB8_137;
	setp.lt.s32 	%p182, %r1153, %r750;
	mov.u32 	%r1180, %r1153;
	mov.u64 	%rd540, %rd513;
	@%p182 bra 	$L__BB8_134;
	setp.lt.s32 	%p183, %r750, %r1153;
	mov.u32 	%r1180, %r750;
	mov.u64 	%rd540, %rd159;
	@%p183 bra 	$L__BB8_134;
	setp.lt.s64 	%p184, %rd513, %rd159;
	selp.b32 	%r1180, %r1153, %r750, %p184;
	min.s64 	%rd540, %rd513, %rd159;
$L__BB8_134:
	setp.lt.s32 	%p185, %r1179, %r770;
	mov.u32 	%r1153, %r1180;
	mov.u64 	%rd513, %rd540;
	mov.u32 	%r1182, %r770;
	mov.u64 	%rd542, %rd160;
	@%p185 bra 	$L__BB8_137;
	setp.lt.s32 	%p186, %r770, %r1179;
	mov.u32 	%r1153, %r1180;
	mov.u64 	%rd513, %rd540;
	mov.u32 	%r1182, %r1179;
	mov.u64 	%rd542, %rd539;
	@%p186 bra 	$L__BB8_137;
	setp.lt.s64 	%p187, %rd539, %rd160;
	selp.b32 	%r1182, %r1179, %r770, %p187;
	min.s64 	%rd542, %rd539, %rd160;
	mov.u32 	%r1153, %r1180;
	mov.u64 	%rd513, %rd540;
$L__BB8_137:
	mov.b32 	%r828, 4;
	mov.b32 	%r830, -1;
	// begin inline asm
	shfl.sync.down.b32 %r791, %r1153, %r828, %r744, %r830;
	// end inline asm
	// begin inline asm
	shfl.sync.down.b32 %r796, %r797, %r828, %r744, %r830;
	// end inline asm
	mov.b64 	{%r802, %r807}, %rd513;
	// begin inline asm
	shfl.sync.down.b32 %r801, %r802, %r828, %r744, %r830;
	// end inline asm
	// begin inline asm
	shfl.sync.down.b32 %r806, %r807, %r828, %r744, %r830;
	// end inline asm
	mov.b64 	%rd166, {%r801, %r806};
	// begin inline asm
	shfl.sync.down.b32 %r811, %r1182, %r828, %r744, %r830;
	// end inline asm
	// begin inline asm
	shfl.sync.down.b32 %r816, %r817, %r828, %r744, %r830;
	// end inline asm
	mov.b64 	{%r822, %r827}, %rd542;
	// begin inline asm
	shfl.sync.down.b32 %r821, %r822, %r828, %r744, %r830;
	// end inline asm
	// begin inline asm
	shfl.sync.down.b32 %r826, %r827, %r828, %r744, %r830;
	// end inline asm
	mov.b64 	%rd167, {%r821, %r826};
	add.s32 	%r831, %r705, 4;
	setp.gt.s32 	%p188, %r831, %r744;
	mov.u32 	%r1185, %r1182;
	mov.u64 	%rd545, %rd542;
	@%p188 bra 	$L__BB8_144;
	setp.lt.s32 	%p189, %r1153, %r791;
	mov.u32 	%r1183, %r1153;
	mov.u64 	%rd543, %rd513;
	@%p189 bra 	$L__BB8_141;
	setp.lt.s32 	%p190, %r791, %r1153;
	mov.u32 	%r1183, %r791;
	mov.u64 	%rd543, %rd166;
	@%p190 bra 	$L__BB8_141;
	setp.lt.s64 	%p191, %rd513, %rd166;
	selp.b32 	%r1183, %r1153, %r791, %p191;
	min.s64 	%rd543, %rd513, %rd166;
$L__BB8_141:
	setp.lt.s32 	%p192, %r1182, %r811;
	mov.u32 	%r1153, %r1183;
	mov.u64 	%rd513, %rd543;
	mov.u32 	%r1185, %r811;
	mov.u64 	%rd545, %rd167;
	@%p192 bra 	$L__BB8_144;
	setp.lt.s32 	%p193, %r811, %r1182;
	mov.u32 	%r1153, %r1183;
	mov.u64 	%rd513, %rd543;
	mov.u32 	%r1185, %r1182;
	mov.u64 	%rd545, %rd542;
	@%p193 bra 	$L__BB8_144;
	setp.lt.s64 	%p194, %rd542, %rd167;
	selp.b32 	%r1185, %r1182, %r811, %p194;
	min.s64 	%rd545, %rd542, %rd167;
	mov.u32 	%r1153, %r1183;
	mov.u64 	%rd513, %rd543;
$L__BB8_144:
	mov.b32 	%r869, 8;
	mov.b32 	%r871, -1;
	// begin inline asm
	shfl.sync.down.b32 %r832, %r1153, %r869, %r744, %r871;
	// end inline asm
	// begin inline asm
	shfl.sync.down.b32 %r837, %r838, %r869, %r744, %r871;
	// end inline asm
	mov.b64 	{%r843, %r848}, %rd513;
	// begin inline asm
	shfl.sync.down.b32 %r842, %r843, %r869, %r744, %r871;
	// end inline asm
	// begin inline asm
	shfl.sync.down.b32 %r847, %r848, %r869, %r744, %r871;
	// end inline asm
	mov.b64 	%rd173, {%r842, %r847};
	// begin inline asm
	shfl.sync.down.b32 %r852, %r1185, %r869, %r744, %r871;
	// end inline asm
	// begin inline asm
	shfl.sync.down.b32 %r857, %r858, %r869, %r744, %r871;
	// end inline asm
	mov.b64 	{%r863, %r868}, %rd545;
	// begin inline asm
	shfl.sync.down.b32 %r862, %r863, %r869, %r744, %r871;
	// end inline asm
	// begin inline asm
	shfl.sync.down.b32 %r867, %r868, %r869, %r744, %r871;
	// end inline asm
	mov.b64 	%rd174, {%r862, %r867};
	add.s32 	%r872, %r705, 8;
	setp.gt.s32 	%p195, %r872, %r744;
	mov.u32 	%r1188, %r1185;
	mov.u64 	%rd548, %rd545;
	@%p195 bra 	$L__BB8_151;
	setp.lt.s32 	%p196, %r1153, %r832;
	mov.u32 	%r1186, %r1153;
	mov.u64 	%rd546, %rd513;
	@%p196 bra 	$L__BB8_148;
	setp.lt.s32 	%p197, %r832, %r1153;
	mov.u32 	%r1186, %r832;
	mov.u64 	%rd546, %rd173;
	@%p197 bra 	$L__BB8_148;
	setp.lt.s64 	%p198, %rd513, %rd173;
	selp.b32 	%r1186, %r1153, %r832, %p198;
	min.s64 	%rd546, %rd513, %rd173;
$L__BB8_148:
	setp.lt.s32 	%p199, %r1185, %r852;
	mov.u32 	%r1153, %r1186;
	mov.u64 	%rd513, %rd546;
	mov.u32 	%r1188, %r852;
	mov.u64 	%rd548, %rd174;
	@%p199 bra 	$L__BB8_151;
	setp.lt.s32 	%p200, %r852, %r1185;
	mov.u32 	%r1153, %r1186;
	mov.u64 	%rd513, %rd546;
	mov.u32 	%r1188, %r1185;
	mov.u64 	%rd548, %rd545;
	@%p200 bra 	$L__BB8_151;
	setp.lt.s64 	%p201, %rd545, %rd174;
	selp.b32 	%r1188, %r1185, %r852, %p201;
	min.s64 	%rd548, %rd545, %rd174;
	mov.u32 	%r1153, %r1186;
	mov.u64 	%rd513, %rd546;
$L__BB8_151:
	mov.b32 	%r910, 16;
	mov.b32 	%r912, -1;
	// begin inline asm
	shfl.sync.down.b32 %r873, %r1153, %r910, %r744, %r912;
	// end inline asm
	// begin inline asm
	shfl.sync.down.b32 %r878, %r879, %r910, %r744, %r912;
	// end inline asm
	mov.b64 	{%r884, %r889}, %rd513;
	// begin inline asm
	shfl.sync.down.b32 %r883, %r884, %r910, %r744, %r912;
	// end inline asm
	// begin inline asm
	shfl.sync.down.b32 %r888, %r889, %r910, %r744, %r912;
	// end inline asm
	mov.b64 	%rd180, {%r883, %r888};
	// begin inline asm
	shfl.sync.down.b32 %r893, %r1188, %r910, %r744, %r912;
	// end inline asm
	// begin inline asm
	shfl.sync.down.b32 %r898, %r899, %r910, %r744, %r912;
	// end inline asm
	mov.b64 	{%r904, %r909}, %rd548;
	// begin inline asm
	shfl.sync.down.b32 %r903, %r904, %r910, %r744, %r912;
	// end inline asm
	// begin inline asm
	shfl.sync.down.b32 %r908, %r909, %r910, %r744, %r912;
	// end inline asm
	mov.b64 	%rd181, {%r903, %r908};
	add.s32 	%r913, %r705, 16;
	setp.gt.s32 	%p202, %r913, %r744;
	mov.u32 	%r1282, %r1188;
	mov.u64 	%rd640, %rd548;
	@%p202 bra 	$L__BB8_158;
	setp.lt.s32 	%p203, %r1153, %r873;
	mov.u32 	%r1189, %r1153;
	mov.u64 	%rd549, %rd513;
	@%p203 bra 	$L__BB8_155;
	setp.lt.s32 	%p204, %r873, %r1153;
	mov.u32 	%r1189, %r873;
	mov.u64 	%rd549, %rd180;
	@%p204 bra 	$L__BB8_155;
	setp.lt.s64 	%p205, %rd513, %rd180;
	selp.b32 	%r1189, %r1153, %r873, %p205;
	min.s64 	%rd549, %rd513, %rd180;
$L__BB8_155:
	setp.lt.s32 	%p206, %r1188, %r893;
	mov.u32 	%r1153, %r1189;
	mov.u64 	%rd513, %rd549;
	mov.u32 	%r1282, %r893;
	mov.u64 	%rd640, %rd181;
	@%p206 bra 	$L__BB8_158;
	setp.lt.s32 	%p207, %r893, %r1188;
	mov.u32 	%r1153, %r1189;
	mov.u64 	%rd513, %rd549;
	mov.u32 	%r1282, %r1188;
	mov.u64 	%rd640, %rd548;
	@%p207 bra 	$L__BB8_158;
	setp.lt.s64 	%p208, %rd548, %rd181;
	selp.b32 	%r1282, %r1188, %r893, %p208;
	min.s64 	%rd640, %rd548, %rd181;
	mov.u32 	%r1153, %r1189;
	mov.u64 	%rd513, %rd549;
$L__BB8_158:
	setp.ne.s32 	%p209, %r705, 0;
	@%p209 bra 	$L__BB8_160;
	mov.u32 	%r915, _ZN6thrust24THRUST_300001_SM_1000_NS8cuda_cub4core6detail5shmemE;
	add.s32 	%r916, %r915, %r746;
	st.shared.u32 	[%r916+8], %r1153;
	st.shared.u64 	[%r916+16], %rd513;
	st.shared.u32 	[%r916+24], %r1282;
	st.shared.u64 	[%r916+32], %rd640;
$L__BB8_160:
	bar.sync 	0;
	setp.ne.s32 	%p210, %r1, 0;
	@%p210 bra 	$L__BB8_349;
	setp.lt.s32 	%p211, %r462, 33;
	mov.u32 	%r1192, %r1153;
	mov.u64 	%rd552, %rd513;
	mov.u32 	%r1193, %r1282;
	mov.u64 	%rd553, %rd640;
	@%p211 bra 	$L__BB8_169;
	ld.shared.u32 	%r195, [_ZN6thrust24THRUST_300001_SM_1000_NS8cuda_cub4core6detail5shmemE+40];
	ld.shared.u64 	%rd187, [_ZN6thrust24THRUST_300001_SM_1000_NS8cuda_cub4core6detail5shmemE+48];
	ld.shared.u32 	%r196, [_ZN6thrust24THRUST_300001_SM_1000_NS8cuda_cub4core6detail5shmemE+56];
	ld.shared.u64 	%rd188, [_ZN6thrust24THRUST_300001_SM_1000_NS8cuda_cub4core6detail5shmemE+64];
	setp.lt.s32 	%p212, %r1153, %r195;
	mov.u32 	%r1192, %r1153;
	mov.u64 	%rd552, %rd513;
	@%p212 bra 	$L__BB8_165;
	setp.lt.s32 	%p213, %r195, %r1153;
	mov.u32 	%r1192, %r195;
	mov.u64 	%rd552, %rd187;
	@%p213 bra 	$L__BB8_165;
	setp.lt.s64 	%p214, %rd513, %rd187;
	selp.b32 	%r1192, %r1153, %r195, %p214;
	min.s64 	%rd552, %rd513, %rd187;
$L__BB8_165:
	setp.lt.s32 	%p215, %r1282, %r196;
	mov.u32 	%r1193, %r196;
	mov.u64 	%rd553, %rd188;
	@%p215 bra 	$L__BB8_169;
	setp.ge.s32 	%p216, %r196, %r1282;
	mov.u32 	%r1193, %r1282;
	mov.u64 	%rd553, %rd640;
	@%p216 bra 	$L__BB8_167;
	bra.uni 	$L__BB8_169;
$L__BB8_167:
	setp.ge.s64 	%p217, %rd640, %rd188;
	mov.u32 	%r1193, %r196;
	mov.u64 	%rd553, %rd188;
	@%p217 bra 	$L__BB8_169;
	mov.u32 	%r1193, %r1282;
	mov.u64 	%rd553, %rd640;
$L__BB8_169:
	setp.lt.s32 	%p218, %r462, 65;
	mov.u32 	%r1196, %r1192;
	mov.u64 	%rd556, %rd552;
	mov.u32 	%r1197, %r1193;
	mov.u64 	%rd557, %rd553;
	@%p218 bra 	$L__BB8_177;
	ld.shared.u32 	%r208, [_ZN6thrust24THRUST_300001_SM_1000_NS8cuda_cub4core6detail5shmemE+72];
	ld.shared.u64 	%rd200, [_ZN6thrust24THRUST_300001_SM_1000_NS8cuda_cub4core6detail5shmemE+80];
	ld.shared.u32 	%r209, [_ZN6thrust24THRUST_300001_SM_1000_NS8cuda_cub4core6detail5shmemE+88];
	ld.shared.u64 	%rd201, [_ZN6thrust24THRUST_300001_SM_1000_NS8cuda_cub4core6detail5shmemE+96];
	setp.lt.s32 	%p219, %r1192, %r208;
	mov.u32 	%r1196, %r1192;
	mov.u64 	%rd556, %rd552;
	@%p219 bra 	$L__BB8_173;
	setp.lt.s32 	%p220, %r208, %r1192;
	mov.u32 	%r1196, %r208;
	mov.u64 	%rd556, %rd200;
	@%p220 bra 	$L__BB8_173;
	setp.lt.s64 	%p221, %rd552, %rd200;
	selp.b32 	%r1196, %r1192, %r208, %p221;
	min.s64 	%rd556, %rd552, %rd200;
$L__BB8_173:
	setp.lt.s32 	%p222, %r1193, %r209;
	mov.u32 	%r1197, %r209;
	mov.u64 	%rd557, %rd201;
	@%p222 bra 	$L__BB8_177;
	setp.ge.s32 	%p223, %r209, %r1193;
	mov.u32 	%r1197, %r1193;
	mov.u64 	%rd557, %rd553;
	@%p223 bra 	$L__BB8_175;
	bra.uni 	$L__BB8_177;
$L__BB8_175:
	setp.ge.s64 	%p224, %rd553, %rd201;
	mov.u32 	%r1197, %r209;
	mov.u64 	%rd557, %rd201;
	@%p224 bra 	$L__BB8_177;
	mov.u32 	%r1197, %r1193;
	mov.u64 	%rd557, %rd553;
$L__BB8_177:
	setp.lt.s32 	%p225, %r462, 97;
	mov.u32 	%r1200, %r1196;
	mov.u64 	%rd560, %rd556;
	mov.u32 	%r1201, %r1197;
	mov.u64 	%rd561, %rd557;
	@%p225 bra 	$L__BB8_185;
	ld.shared.u32 	%r221, [_ZN6thrust24THRUST_300001_SM_1000_NS8cuda_cub4core6detail5shmemE+104];
	ld.shared.u64 	%rd213, [_ZN6thrust24THRUST_300001_SM_1000_NS8cuda_cub4core6detail5shmemE+112];
	ld.shared.u32 	%r222, [_ZN6thrust24THRUST_300001_SM_1000_NS8cuda_cub4core6detail5shmemE+120];
	ld.shared.u64 	%rd214, [_ZN6thrust24THRUST_300001_SM_1000_NS8cuda_cub4core6detail5shmemE+128];
	setp.lt.s32 	%p226, %r1196, %r221;
	mov.u32 	%r1200, %r1196;
	mov.u64 	%rd560, %rd556;
	@%p226 bra 	$L__BB8_181;
	setp.lt.s32 	%p227, %r221, %r1196;
	mov.u32 	%r1200, %r221;
	mov.u64 	%rd560, %rd213;
	@%p227 bra 	$L__BB8_181;
	setp.lt.s64 	%p228, %rd556, %rd213;
	selp.b32 	%r1200, %r1196, %r221, %p228;
	min.s64 	%rd560, %rd556, %rd213;
$L__BB8_181:
	setp.lt.s32 	%p229, %r1197, %r222;
	mov.u32 	%r1201, %r222;
	mov.u64 	%rd561, %rd214;
	@%p229 bra 	$L__BB8_185;
	setp.ge.s32 	%p230, %r222, %r1197;
	mov.u32 	%r1201, %r1197;
	mov.u64 	%rd561, %rd557;
	@%p230 bra 	$L__BB8_183;
	bra.uni 	$L__BB8_185;
$L__BB8_183:
	setp.ge.s64 	%p231, %rd557, %rd214;
	mov.u32 	%r1201, %r222;
	mov.u64 	%rd561, %rd214;
	@%p231 bra 	$L__BB8_185;
	mov.u32 	%r1201, %r1197;
	mov.u64 	%rd561, %rd557;
$L__BB8_185:
	setp.lt.s32 	%p232, %r462, 129;
	mov.u32 	%r1204, %r1200;
	mov.u64 	%rd564, %rd560;
	mov.u32 	%r1205, %r1201;
	mov.u64 	%rd565, %rd561;
	@%p232 bra 	$L__BB8_193;
	ld.shared.u32 	%r234, [_ZN6thrust24THRUST_300001_SM_1000_NS8cuda_cub4core6detail5shmemE+136];
	ld.shared.u64 	%rd226, [_ZN6thrust24THRUST_300001_SM_1000_NS8cuda_cub4core6detail5shmemE+144];
	ld.shared.u32 	%r235, [_ZN6thrust24THRUST_300001_SM_1000_NS8cuda_cub4core6detail5shmemE+152];
	ld.shared.u64 	%rd227, [_ZN6thrust24THRUST_300001_SM_1000_NS8cuda_cub4core6detail5shmemE+160];
	setp.lt.s32 	%p233, %r1200, %r234;
	mov.u32 	%r1204, %r1200;
	mov.u64 	%rd564, %rd560;
	@%p233 bra 	$L__BB8_189;
	setp.lt.s32 	%p234, %r234, %r1200;
	mov.u32 	%r1204, %r234;
	mov.u64 	%rd564, %rd226;
	@%p234 bra 	$L__BB8_189;
	setp.lt.s64 	%p235, %rd560, %rd226;
	selp.b32 	%r1204, %r1200, %r234, %p235;
	min.s64 	%rd564, %rd560, %rd226;
$L__BB8_189:
	setp.lt.s32 	%p236, %r1201, %r235;
	mov.u32 	%r1205, %r235;
	mov.u64 	%rd565, %rd227;
	@%p236 bra 	$L__BB8_193;
	setp.ge.s32 	%p237, %r235, %r1201;
	mov.u32 	%r1205, %r1201;
	mov.u64 	%rd565, %rd561;
	@%p237 bra 	$L__BB8_191;
	bra.uni 	$L__BB8_193;
$L__BB8_191:
	setp.ge.s64 	%p238, %rd561, %rd227;
	mov.u32 	%r1205, %r235;
	mov.u64 	%rd565, %rd227;
	@%p238 bra 	$L__BB8_193;
	mov.u32 	%r1205, %r1201;
	mov.u64 	%rd565, %rd561;
$L__BB8_193:
	setp.lt.s32 	%p239, %r462, 161;
	mov.u32 	%r1208, %r1204;
	mov.u64 	%rd568, %rd564;
	mov.u32 	%r1209, %r1205;
	mov.u64 	%rd569, %rd565;
	@%p239 bra 	$L__BB8_201;
	ld.shared.u32 	%r247, [_ZN6thrust24THRUST_300001_SM_1000_NS8cuda_cub4core6detail5shmemE+168];
	ld.shared.u64 	%rd239, [_ZN6thrust24THRUST_300001_SM_1000_NS8cuda_cub4core6detail5shmemE+176];
	ld.shared.u32 	%r248, [_ZN6thrust24THRUST_300001_SM_1000_NS8cuda_cub4core6detail5shmemE+184];
	ld.shared.u64 	%rd240, [_ZN6thrust24THRUST_300001_SM_1000_NS8cuda_cub4core6detail5shmemE+192];
	setp.lt.s32 	%p240, %r1204, %r247;
	mov.u32 	%r1208, %r1204;
	mov.u64 	%rd568, %rd564;
	@%p240 bra 	$L__BB8_197;
	setp.lt.s32 	%p241, %r247, %r1204;
	mov.u32 	%r1208, %r247;
	mov.u64 	%rd568, %rd239;
	@%p241 bra 	$L__BB8_197;
	setp.lt.s64 	%p242, %rd564, %rd239;
	selp.b32 	%r1208, %r1204, %r247, %p242;
	min.s64 	%rd568, %rd564, %rd239;
$L__BB8_197:
	setp.lt.s32 	%p243, %r1205, %r248;
	mov.u32 	%r1209, %r248;
	mov.u64 	%rd569, %rd240;
	@%p243 bra 	$L__BB8_201;
	setp.ge.s32 	%p244, %r248, %r1205;
	mov.u32 	%r1209, %r1205;
	mov.u64 	%rd569, %rd565;
	@%p244 bra 	$L__BB8_199;
	bra.uni 	$L__BB8_201;
$L__BB8_199:
	setp.ge.s64 	%p245, %rd565, %rd240;
	mov.u32 	%r1209, %r248;
	mov.u64 	%rd569, %rd240;
	@%p245 bra 	$L__BB8_201;
	mov.u32 	%r1209, %r1205;
	mov.u64 	%rd569, %rd565;
$L__BB8_201:
	setp.lt.s32 	%p246, %r462, 193;
	mov.u32 	%r1212, %r1208;
	mov.u64 	%rd572, %rd568;
	mov.u32 	%r1213, %r1209;
	mov.u64 	%rd573, %rd569;
	@%p246 bra 	$L__BB8_209;
	ld.shared.u32 	%r260, [_ZN6thrust24THRUST_300001_SM_1000_NS8cuda_cub4core6detail5shmemE+200];
	ld.shared.u64 	%rd252, [_ZN6thrust24THRUST_300001_SM_1000_NS8cuda_cub4core6detail5shmemE+208];
	ld.shared.u32 	%r261, [_ZN6thrust24THRUST_300001_SM_1000_NS8cuda_cub4core6detail5shmemE+216];
	ld.shared.u64 	%rd253, [_ZN6thrust24THRUST_300001_SM_1000_NS8cuda_cub4core6detail5shmemE+224];
	setp.lt.s32 	%p247, %r1208, %r260;
	mov.u32 	%r1212, %r1208;
	mov.u64 	%rd572, %rd568;
	@%p247 bra 	$L__BB8_205;
	setp.lt.s32 	%p248, %r260, %r1208;
	mov.u32 	%r1212, %r260;
	mov.u64 	%rd572, %rd252;
	@%p248 bra 	$L__BB8_205;
	setp.lt.s64 	%p249, %rd568, %rd252;
	selp.b32 	%r1212, %r1208, %r260, %p249;
	min.s64 	%rd572, %rd568, %rd252;
$L__BB8_205:
	setp.lt.s32 	%p250, %r1209, %r261;
	mov.u32 	%r1213, %r261;
	mov.u64 	%rd573, %rd253;
	@%p250 bra 	$L__BB8_209;
	setp.ge.s32 	%p251, %r261, %r1209;
	mov.u32 	%r1213, %r1209;
	mov.u64 	%rd573, %rd569;
	@%p251 bra 	$L__BB8_207;
	bra.uni 	$L__BB8_209;
$L__BB8_207:
	setp.ge.s64 	%p252, %rd569, %rd253;
	mov.u32 	%r1213, %r261;
	mov.u64 	%rd573, %rd253;
	@%p252 bra 	$L__BB8_209;
	mov.u32 	%r1213, %r1209;
	mov.u64 	%rd573, %rd569;
$L__BB8_209:
	setp.lt.s32 	%p253, %r462, 225;
	mov.u64 	%rd640, %rd573;
	mov.u32 	%r1282, %r1213;
	mov.u64 	%rd513, %rd572;
	mov.u32 	%r1153, %r1212;
	@%p253 bra 	$L__BB8_349;
	ld.shared.u32 	%r273, [_ZN6thrust24THRUST_300001_SM_1000_NS8cuda_cub4core6detail5shmemE+232];
	ld.shared.u64 	%rd265, [_ZN6thrust24THRUST_300001_SM_1000_NS8cuda_cub4core6detail5shmemE+240];
	ld.shared.u32 	%r274, [_ZN6thrust24THRUST_300001_SM_1000_NS8cuda_cub4core6detail5shmemE+248];
	ld.shared.u64 	%rd266, [_ZN6thrust24THRUST_300001_SM_1000_NS8cuda_cub4core6detail5shmemE+256];
	setp.lt.s32 	%p254, %r1212, %r273;
	mov.u32 	%r1153, %r1212;
	mov.u64 	%rd513, %rd572;
	@%p254 bra 	$L__BB8_213;
	setp.lt.s32 	%p255, %r273, %r1212;
	mov.u32 	%r1153, %r273;
	mov.u64 	%rd513, %rd265;
	@%p255 bra 	$L__BB8_213;
	setp.lt.s64 	%p256, %rd572, %rd265;
	selp.b32 	%r1153, %r1212, %r273, %p256;
	min.s64 	%rd513, %rd572, %rd265;
$L__BB8_213:
	setp.lt.s32 	%p257, %r1213, %r274;
	mov.u32 	%r1282, %r274;
	mov.u64 	%rd640, %rd266;
	@%p257 bra 	$L__BB8_349;
	setp.ge.s32 	%p258, %r274, %r1213;
	mov.u32 	%r1282, %r1213;
	mov.u64 	%rd640, %rd573;
	@%p258 bra 	$L__BB8_215;
	bra.uni 	$L__BB8_349;
$L__BB8_215:
	setp.ge.s64 	%p259, %rd573, %rd266;
	mov.u32 	%r1282, %r274;
	mov.u64 	%rd640, %rd266;
	@%p259 bra 	$L__BB8_349;
	mov.u32 	%r1282, %r1213;
	mov.u64 	%rd640, %rd573;
	bra.uni 	$L__BB8_349;
$L__BB8_217:
	mov.u32 	%r284, %tid.x;
	cvt.u64.u32 	%rd453, %r284;
	mul.wide.u32 	%rd454, %r284, 4;
	add.s64 	%rd276, %rd1, %rd454;
	add.s64 	%rd277, %rd451, %rd453;
	ld.global.u32 	%r474, [%rd276];
	add.s64 	%rd455, %rd277, 256;
	ld.global.u32 	%r475, [%rd276+1024];
	setp.lt.s32 	%p3, %r474, %r475;
	setp.lt.s32 	%p4, %r475, %r474;
	min.s32 	%r1153, %r475, %r474;
	selp.b64 	%rd513, %rd455, %rd277, %p4;
	max.s32 	%r1250, %r474, %r475;
	selp.b64 	%rd608, %rd455, %rd277, %p3;
	setp.lt.u32 	%p5, %r462, 1024;
	mov.b32 	%r1227, 512;
	@%p5 bra 	$L__BB8_230;
	mov.b32 	%r1218, 512;
	mov.u32 	%r1220, %r1250;
	mov.u64 	%rd579, %rd608;
$L__BB8_219:
	cvt.u64.u32 	%rd456, %r1218;
	mul.wide.u32 	%rd457, %r1218, 4;
	add.s64 	%rd458, %rd276, %rd457;
	add.s64 	%rd581, %rd277, %rd456;
	ld.global.u32 	%r1222, [%rd458];
	add.s64 	%rd608, %rd581, 256;
	ld.global.u32 	%r1250, [%rd458+1024];
	setp.lt.s32 	%p6, %r1153, %r1222;
	mov.u32 	%r1221, %r1153;
	mov.u64 	%rd580, %rd513;
	@%p6 bra 	$L__BB8_222;
	setp.lt.s32 	%p7, %r1222, %r1153;
	mov.u32 	%r1221, %r1222;
	mov.u64 	%rd580, %rd581;
	@%p7 bra 	$L__BB8_222;
	setp.lt.s64 	%p8, %rd513, %rd581;
	selp.b32 	%r1221, %r1153, %r1222, %p8;
	min.s64 	%rd580, %rd513, %rd581;
$L__BB8_222:
	setp.lt.s32 	%p9, %r1220, %r1222;
	@%p9 bra 	$L__BB8_224;
	setp.lt.s32 	%p10, %r1222, %r1220;
	setp.lt.s64 	%p11, %rd579, %rd581;
	or.pred  	%p12, %p10, %p11;
	selp.b32 	%r1222, %r1220, %r1222, %p12;
	selp.b64 	%rd581, %rd579, %rd581, %p12;
$L__BB8_224:
	setp.lt.s32 	%p13, %r1221, %r1250;
	mov.u32 	%r1153, %r1221;
	mov.u64 	%rd513, %rd580;
	@%p13 bra 	$L__BB8_227;
	setp.lt.s32 	%p14, %r1250, %r1221;
	mov.u32 	%r1153, %r1250;
	mov.u64 	%rd513, %rd608;
	@%p14 bra 	$L__BB8_227;
	setp.lt.s64 	%p15, %rd580, %rd608;
	selp.b32 	%r1153, %r1221, %r1250, %p15;
	min.s64 	%rd513, %rd580, %rd608;
$L__BB8_227:
	setp.lt.s32 	%p16, %r1222, %r1250;
	@%p16 bra 	$L__BB8_229;
	setp.lt.s32 	%p17, %r1250, %r1222;
	setp.lt.s64 	%p18, %rd581, %rd608;
	or.pred  	%p19, %p17, %p18;
	selp.b32 	%r1250, %r1222, %r1250, %p19;
	selp.b64 	%rd608, %rd581, %rd608, %p19;
$L__BB8_229:
	add.s32 	%r1227, %r1218, 512;
	add.s32 	%r477, %r1218, 1024;
	setp.le.s32 	%p20, %r477, %r462;
	mov.u32 	%r1218, %r1227;
	mov.u32 	%r1220, %r1250;
	mov.u64 	%rd579, %rd608;
	@%p20 bra 	$L__BB8_219;
$L__BB8_230:
	setp.le.s32 	%p21, %r462, %r1227;
	@%p21 bra 	$L__BB8_268;
	sub.s32 	%r304, %r462, %r1227;
	setp.ge.s32 	%p22, %r284, %r304;
	@%p22 bra 	$L__BB8_268;
	not.b32 	%r479, %r284;
	add.s32 	%r480, %r462, %r479;
	sub.s32 	%r305, %r480, %r1227;
	and.b32  	%r481, %r305, 768;
	setp.eq.s32 	%p23, %r481, 768;
	mov.u32 	%r1234, %r284;
	@%p23 bra 	$L__BB8_241;
	add.s32 	%r482, %r284, %r1227;
	cvt.u64.u32 	%rd460, %r482;
	add.s64 	%rd587, %rd451, %rd460;
	mul.wide.u32 	%rd461, %r482, 4;
	add.s64 	%rd586, %rd1, %rd461;
	shr.u32 	%r483, %r305, 8;
	add.s32 	%r484, %r483, 1;
	and.b32  	%r485, %r484, 3;
	neg.s32 	%r1228, %r485;
	mov.u32 	%r1234, %r284;
$L__BB8_234:
	.pragma "nounroll";
	mov.u64 	%rd299, %rd608;
	mov.u32 	%r310, %r1250;
	mov.u64 	%rd298, %rd513;
	mov.u32 	%r309, %r1153;
	ld.global.u32 	%r311, [%rd586];
	setp.lt.s32 	%p24, %r309, %r311;
	@%p24 bra 	$L__BB8_237;
	setp.lt.s32 	%p25, %r311, %r309;
	mov.u32 	%r1153, %r311;
	mov.u64 	%rd513, %rd587;
	@%p25 bra 	$L__BB8_237;
	setp.lt.s64 	%p26, %rd298, %rd587;
	selp.b32 	%r1153, %r309, %r311, %p26;
	min.s64 	%rd513, %rd298, %rd587;
$L__BB8_237:
	setp.lt.s32 	%p27, %r310, %r311;
	mov.u32 	%r1250, %r311;
	mov.u64 	%rd608, %rd587;
	@%p27 bra 	$L__BB8_240;
	setp.lt.s32 	%p28, %r311, %r310;
	mov.u32 	%r1250, %r310;
	mov.u64 	%rd608, %rd299;
	@%p28 bra 	$L__BB8_240;
	setp.lt.s64 	%p29, %rd299, %rd587;
	selp.b32 	%r1250, %r310, %r311, %p29;
	min.s64 	%rd608, %rd299, %rd587;
$L__BB8_240:
	add.s32 	%r1234, %r1234, 256;
	add.s64 	%rd587, %rd587, 256;
	add.s64 	%rd586, %rd586, 1024;
	add.s32 	%r1228, %r1228, 1;
	setp.ne.s32 	%p30, %r1228, 0;
	@%p30 bra 	$L__BB8_234;
$L__BB8_241:
	setp.lt.u32 	%p31, %r305, 768;
	@%p31 bra 	$L__BB8_268;
	add.s32 	%r1239, %r1234, %r1227;
	cvt.u64.u32 	%rd462, %r1239;
	add.s64 	%rd598, %rd451, %rd462;
	cvt.u64.u32 	%rd463, %r1234;
	cvt.u64.u32 	%rd464, %r1227;
	add.s64 	%rd465, %rd463, %rd464;
	shl.b64 	%rd466, %rd465, 2;
	add.s64 	%rd467, %rd466, %rd1;
	add.s64 	%rd597, %rd467, 3072;
	mul.wide.u32 	%rd468, %r1239, 4;
	add.s64 	%rd596, %rd1, %rd468;
	add.s32 	%r1240, %r1234, 512;
$L__BB8_243:
	mov.u32 	%r326, %r1240;
	ld.global.u32 	%r329, [%rd596];
	setp.lt.s32 	%p32, %r1153, %r329;
	mov.u32 	%r1243, %r1153;
	mov.u64 	%rd601, %rd513;
	@%p32 bra 	$L__BB8_246;
	setp.lt.s32 	%p33, %r329, %r1153;
	mov.u32 	%r1243, %r329;
	mov.u64 	%rd601, %rd598;
	@%p33 bra 	$L__BB8_246;
	setp.lt.s64 	%p34, %rd513, %rd598;
	selp.b32 	%r1243, %r1153, %r329, %p34;
	min.s64 	%rd601, %rd513, %rd598;
$L__BB8_246:
	setp.lt.s32 	%p35, %r1250, %r329;
	mov.u32 	%r1244, %r329;
	mov.u64 	%rd602, %rd598;
	@%p35 bra 	$L__BB8_249;
	setp.lt.s32 	%p36, %r329, %r1250;
	mov.u32 	%r1244, %r1250;
	mov.u64 	%rd602, %rd608;
	@%p36 bra 	$L__BB8_249;
	setp.lt.s64 	%p37, %rd608, %rd598;
	selp.b32 	%r1244, %r1250, %r329, %p37;
	min.s64 	%rd602, %rd608, %rd598;
$L__BB8_249:
	add.s32 	%r486, %r1239, 256;
	cvt.u64.u32 	%rd469, %r486;
	add.s64 	%rd322, %rd451, %rd469;
	ld.global.u32 	%r334, [%rd597+-2048];
	setp.lt.s32 	%p38, %r1243, %r334;
	mov.u32 	%r1245, %r1243;
	mov.u64 	%rd603, %rd601;
	@%p38 bra 	$L__BB8_252;
	setp.lt.s32 	%p39, %r334, %r1243;
	mov.u32 	%r1245, %r334;
	mov.u64 	%rd603, %rd322;
	@%p39 bra 	$L__BB8_252;
	setp.lt.s64 	%p40, %rd601, %rd322;
	selp.b32 	%r1245, %r1243, %r334, %p40;
	min.s64 	%rd603, %rd601, %rd322;
$L__BB8_252:
	setp.lt.s32 	%p41, %r1244, %r334;
	mov.u32 	%r1246, %r334;
	mov.u64 	%rd604, %rd322;
	@%p41 bra 	$L__BB8_255;
	setp.lt.s32 	%p42, %r334, %r1244;
	mov.u32 	%r1246, %r1244;
	mov.u64 	%rd604, %rd602;
	@%p42 bra 	$L__BB8_255;
	setp.lt.s64 	%p43, %rd602, %rd322;
	selp.b32 	%r1246, %r1244, %r334, %p43;
	min.s64 	%rd604, %rd602, %rd322;
$L__BB8_255:
	add.s32 	%r487, %r1239, 512;
	cvt.u64.u32 	%rd470, %r487;
	add.s64 	%rd327, %rd451, %rd470;
	ld.global.u32 	%r339, [%rd597+-1024];
	setp.lt.s32 	%p44, %r1245, %r339;
	mov.u32 	%r1247, %r1245;
	mov.u64 	%rd605, %rd603;
	@%p44 bra 	$L__BB8_258;
	setp.lt.s32 	%p45, %r339, %r1245;
	mov.u32 	%r1247, %r339;
	mov.u64 	%rd605, %rd327;
	@%p45 bra 	$L__BB8_258;
	setp.lt.s64 	%p46, %rd603, %rd327;
	selp.b32 	%r1247, %r1245, %r339, %p46;
	min.s64 	%rd605, %rd603, %rd327;
$L__BB8_258:
	setp.lt.s32 	%p47, %r1246, %r339;
	mov.u32 	%r1248, %r339;
	mov.u64 	%rd606, %rd327;
	@%p47 bra 	$L__BB8_261;
	setp.lt.s32 	%p48, %r339, %r1246;
	mov.u32 	%r1248, %r1246;
	mov.u64 	%rd606, %rd604;
	@%p48 bra 	$L__BB8_261;
	setp.lt.s64 	%p49, %rd604, %rd327;
	selp.b32 	%r1248, %r1246, %r339, %p49;
	min.s64 	%rd606, %rd604, %rd327;
$L__BB8_261:
	add.s32 	%r488, %r1239, 768;
	cvt.u64.u32 	%rd471, %r488;
	add.s64 	%rd332, %rd451, %rd471;
	ld.global.u32 	%r344, [%rd597];
	setp.lt.s32 	%p50, %r1247, %r344;
	mov.u32 	%r1153, %r1247;
	mov.u64 	%rd513, %rd605;
	@%p50 bra 	$L__BB8_264;
	setp.lt.s32 	%p51, %r344, %r1247;
	mov.u32 	%r1153, %r344;
	mov.u64 	%rd513, %rd332;
	@%p51 bra 	$L__BB8_264;
	setp.lt.s64 	%p52, %rd605, %rd332;
	selp.b32 	%r1153, %r1247, %r344, %p52;
	min.s64 	%rd513, %rd605, %rd332;
$L__BB8_264:
	setp.lt.s32 	%p53, %r1248, %r344;
	mov.u32 	%r1250, %r344;
	mov.u64 	%rd608, %rd332;
	@%p53 bra 	$L__BB8_267;
	setp.lt.s32 	%p54, %r344, %r1248;
	mov.u32 	%r1250, %r1248;
	mov.u64 	%rd608, %rd606;
	@%p54 bra 	$L__BB8_267;
	setp.lt.s64 	%p55, %rd606, %rd332;
	selp.b32 	%r1250, %r1248, %r344, %p55;
	min.s64 	%rd608, %rd606, %rd332;
$L__BB8_267:
	add.s64 	%rd598, %rd598, 1024;
	add.s64 	%rd597, %rd597, 4096;
	add.s64 	%rd596, %rd596, 4096;
	add.s32 	%r1240, %r326, 1024;
	add.s32 	%r489, %r326, 512;
	add.s32 	%r1239, %r1239, 1024;
	setp.lt.s32 	%p56, %r489, %r304;
	@%p56 bra 	$L__BB8_243;
$L__BB8_268:
	// begin inline asm
	mov.u32 %r490, %laneid;
	// end inline asm
	mov.b32 	%r528, 1;
	mov.b32 	%r529, 31;
	mov.b32 	%r530, -1;
	// begin inline asm
	shfl.sync.down.b32 %r491, %r1153, %r528, %r529, %r530;
	// end inline asm
	// begin inline asm
	shfl.sync.down.b32 %r496, %r497, %r528, %r529, %r530;
	// end inline asm
	mov.b64 	{%r502, %r507}, %rd513;
	// begin inline asm
	shfl.sync.down.b32 %r501, %r502, %r528, %r529, %r530;
	// end inline asm
	// begin inline asm
	shfl.sync.down.b32 %r506, %r507, %r528, %r529, %r530;
	// end inline asm
	mov.b64 	%rd342, {%r501, %r506};
	// begin inline asm
	shfl.sync.down.b32 %r511, %r1250, %r528, %r529, %r530;
	// end inline asm
	// begin inline asm
	shfl.sync.down.b32 %r516, %r517, %r528, %r529, %r530;
	// end inline asm
	mov.b64 	{%r522, %r527}, %rd608;
	// begin inline asm
	shfl.sync.down.b32 %r521, %r522, %r528, %r529, %r530;
	// end inline asm
	// begin inline asm
	shfl.sync.down.b32 %r526, %r527, %r528, %r529, %r530;
	// end inline asm
	mov.b64 	%rd343, {%r521, %r526};
	setp.gt.s32 	%p57, %r490, 30;
	mov.u32 	%r1255, %r1250;
	mov.u64 	%rd613, %rd608;
	@%p57 bra 	$L__BB8_275;
	setp.lt.s32 	%p58, %r1153, %r491;
	mov.u32 	%r1253, %r1153;
	mov.u64 	%rd611, %rd513;
	@%p58 bra 	$L__BB8_272;
	setp.lt.s32 	%p59, %r491, %r1153;
	mov.u32 	%r1253, %r491;
	mov.u64 	%rd611, %rd342;
	@%p59 bra 	$L__BB8_272;
	setp.lt.s64 	%p60, %rd513, %rd342;
	selp.b32 	%r1253, %r1153, %r491, %p60;
	min.s64 	%rd611, %rd513, %rd342;
$L__BB8_272:
	setp.lt.s32 	%p61, %r1250, %r511;
	mov.u32 	%r1153, %r1253;
	mov.u64 	%rd513, %rd611;
	mov.u32 	%r1255, %r511;
	mov.u64 	%rd613, %rd343;
	@%p61 bra 	$L__BB8_275;
	setp.lt.s32 	%p62, %r511, %r1250;
	mov.u32 	%r1153, %r1253;
	mov.u64 	%rd513, %rd611;
	mov.u32 	%r1255, %r1250;
	mov.u64 	%rd613, %rd608;
	@%p62 bra 	$L__BB8_275;
	setp.lt.s64 	%p63, %rd608, %rd343;
	selp.b32 	%r1255, %r1250, %r511, %p63;
	min.s64 	%rd613, %rd608, %rd343;
	mov.u32 	%r1153, %r1253;
	mov.u64 	%rd513, %rd611;
$L__BB8_275:
	mov.b32 	%r568, 2;
	mov.b32 	%r569, 31;
	mov.b32 	%r570, -1;
	// begin inline asm
	shfl.sync.down.b32 %r531, %r1153, %r568, %r569, %r570;
	// end inline asm
	// begin inline asm
	shfl.sync.down.b32 %r536, %r537, %r568, %r569, %r570;
	// end inline asm
	mov.b64 	{%r542, %r547}, %rd513;
	// begin inline asm
	shfl.sync.down.b32 %r541, %r542, %r568, %r569, %r570;
	// end inline asm
	// begin inline asm
	shfl.sync.down.b32 %r546, %r547, %r568, %r569, %r570;
	// end inline asm
	mov.b64 	%rd349, {%r541, %r546};
	// begin inline asm
	shfl.sync.down.b32 %r551, %r1255, %r568, %r569, %r570;
	// end inline asm
	// begin inline asm
	shfl.sync.down.b32 %r556, %r557, %r568, %r569, %r570;
	// end inline asm
	mov.b64 	{%r562, %r567}, %rd613;
	// begin inline asm
	shfl.sync.down.b32 %r561, %r562, %r568, %r569, %r570;
	// end inline asm
	// begin inline asm
	shfl.sync.down.b32 %r566, %r567, %r568, %r569, %r570;
	// end inline asm
	mov.b64 	%rd350, {%r561, %r566};
	setp.gt.s32 	%p64, %r490, 29;
	mov.u32 	%r1258, %r1255;
	mov.u64 	%rd616, %rd613;
	@%p64 bra 	$L__BB8_282;
	setp.lt.s32 	%p65, %r1153, %r531;
	mov.u32 	%r1256, %r1153;
	mov.u64 	%rd614, %rd513;
	@%p65 bra 	$L__BB8_279;
	setp.lt.s32 	%p66, %r531, %r1153;
	mov.u32 	%r1256, %r531;
	mov.u64 	%rd614, %rd349;
	@%p66 bra 	$L__BB8_279;
	setp.lt.s64 	%p67, %rd513, %rd349;
	selp.b32 	%r1256, %r1153, %r531, %p67;
	min.s64 	%rd614, %rd513, %rd349;
$L__BB8_279:
	setp.lt.s32 	%p68, %r1255, %r551;
	mov.u32 	%r1153, %r1256;
	mov.u64 	%rd513, %rd614;
	mov.u32 	%r1258, %r551;
	mov.u64 	%rd616, %rd350;
	@%p68 bra 	$L__BB8_282;
	setp.lt.s32 	%p69, %r551, %r1255;
	mov.u32 	%r1153, %r1256;
	mov.u64 	%rd513, %rd614;
	mov.u32 	%r1258, %r1255;
	mov.u64 	%rd616, %rd613;
	@%p69 bra 	$L__BB8_282;
	setp.lt.s64 	%p70, %rd613, %rd350;
	selp.b32 	%r1258, %r1255, %r551, %p70;
	min.s64 	%rd616, %rd613, %rd350;
	mov.u32 	%r1153, %r1256;
	mov.u64 	%rd513, %rd614;
$L__BB8_282:
	mov.b32 	%r608, 4;
	mov.b32 	%r609, 31;
	mov.b32 	%r610, -1;
	// begin inline asm
	shfl.sync.down.b32 %r571, %r1153, %r608, %r609, %r610;
	// end inline asm
	// begin inline asm
	shfl.sync.down.b32 %r576, %r577, %r608, %r609, %r610;
	// end inline asm
	mov.b64 	{%r582, %r587}, %rd513;
	// begin inline asm
	shfl.sync.down.b32 %r581, %r582, %r608, %r609, %r610;
	// end inline asm
	// begin inline asm
	shfl.sync.down.b32 %r586, %r587, %r608, %r609, %r610;
	// end inline asm
	mov.b64 	%rd356, {%r581, %r586};
	// begin inline asm
	shfl.sync.down.b32 %r591, %r1258, %r608, %r609, %r610;
	// end inline asm
	// begin inline asm
	shfl.sync.down.b32 %r596, %r597, %r608, %r609, %r610;
	// end inline asm
	mov.b64 	{%r602, %r607}, %rd616;
	// begin inline asm
	shfl.sync.down.b32 %r601, %r602, %r608, %r609, %r610;
	// end inline asm
	// begin inline asm
	shfl.sync.down.b32 %r606, %r607, %r608, %r609, %r610;
	// end inline asm
	mov.b64 	%rd357, {%r601, %r606};
	setp.gt.s32 	%p71, %r490, 27;
	mov.u32 	%r1261, %r1258;
	mov.u64 	%rd619, %rd616;
	@%p71 bra 	$L__BB8_289;
	setp.lt.s32 	%p72, %r1153, %r571;
	mov.u32 	%r1259, %r1153;
	mov.u64 	%rd617, %rd513;
	@%p72 bra 	$L__BB8_286;
	setp.lt.s32 	%p73, %r571, %r1153;
	mov.u32 	%r1259, %r571;
	mov.u64 	%rd617, %rd356;
	@%p73 bra 	$L__BB8_286;
	setp.lt.s64 	%p74, %rd513, %rd356;
	selp.b32 	%r1259, %r1153, %r571, %p74;
	min.s64 	%rd617, %rd513, %rd356;
$L__BB8_286:
	setp.lt.s32 	%p75, %r1258, %r591;
	mov.u32 	%r1153, %r1259;
	mov.u64 	%rd513, %rd617;
	mov.u32 	%r1261, %r591;
	mov.u64 	%rd619, %rd357;
	@%p75 bra 	$L__BB8_289;
	setp.lt.s32 	%p76, %r591, %r1258;
	mov.u32 	%r1153, %r1259;
	mov.u64 	%rd513, %rd617;
	mov.u32 	%r1261, %r1258;
	mov.u64 	%rd619, %rd616;
	@%p76 bra 	$L__BB8_289;
	setp.lt.s64 	%p77, %rd616, %rd357;
	selp.b32 	%r1261, %r1258, %r591, %p77;
	min.s64 	%rd619, %rd616, %rd357;
	mov.u32 	%r1153, %r1259;
	mov.u64 	%rd513, %rd617;
$L__BB8_289:
	mov.b32 	%r648, 8;
	mov.b32 	%r649, 31;
	mov.b32 	%r650, -1;
	// begin inline asm
	shfl.sync.down.b32 %r611, %r1153, %r648, %r649, %r650;
	// end inline asm
	// begin inline asm
	shfl.sync.down.b32 %r616, %r617, %r648, %r649, %r650;
	// end inline asm
	mov.b64 	{%r622, %r627}, %rd513;
	// begin inline asm
	shfl.sync.down.b32 %r621, %r622, %r648, %r649, %r650;
	// end inline asm
	// begin inline asm
	shfl.sync.down.b32 %r626, %r627, %r648, %r649, %r650;
	// end inline asm
	mov.b64 	%rd363, {%r621, %r626};
	// begin inline asm
	shfl.sync.down.b32 %r631, %r1261, %r648, %r649, %r650;
	// end inline asm
	// begin inline asm
	shfl.sync.down.b32 %r636, %r637, %r648, %r649, %r650;
	// end inline asm
	mov.b64 	{%r642, %r647}, %rd619;
	// begin inline asm
	shfl.sync.down.b32 %r641, %r642, %r648, %r649, %r650;
	// end inline asm
	// begin inline asm
	shfl.sync.down.b32 %r646, %r647, %r648, %r649, %r650;
	// end inline asm
	mov.b64 	%rd364, {%r641, %r646};
	setp.gt.s32 	%p78, %r490, 23;
	mov.u32 	%r1264, %r1261;
	mov.u64 	%rd622, %rd619;
	@%p78 bra 	$L__BB8_296;
	setp.lt.s32 	%p79, %r1153, %r611;
	mov.u32 	%r1262, %r1153;
	mov.u64 	%rd620, %rd513;
	@%p79 bra 	$L__BB8_293;
	setp.lt.s32 	%p80, %r611, %r1153;
	mov.u32 	%r1262, %r611;
	mov.u64 	%rd620, %rd363;
	@%p80 bra 	$L__BB8_293;
	setp.lt.s64 	%p81, %rd513, %rd363;
	selp.b32 	%r1262, %r1153, %r611, %p81;
	min.s64 	%rd620, %rd513, %rd363;
$L__BB8_293:
	setp.lt.s32 	%p82, %r1261, %r631;
	mov.u32 	%r1153, %r1262;
	mov.u64 	%rd513, %rd620;
	mov.u32 	%r1264, %r631;
	mov.u64 	%rd622, %rd364;
	@%p82 bra 	$L__BB8_296;
	setp.lt.s32 	%p83, %r631, %r1261;
	mov.u32 	%r1153, %r1262;
	mov.u64 	%rd513, %rd620;
	mov.u32 	%r1264, %r1261;
	mov.u64 	%rd622, %rd619;
	@%p83 bra 	$L__BB8_296;
	setp.lt.s64 	%p84, %rd619, %rd364;
	selp.b32 	%r1264, %r1261, %r631, %p84;
	min.s64 	%rd622, %rd619, %rd364;
	mov.u32 	%r1153, %r1262;
	mov.u64 	%rd513, %rd620;
$L__BB8_296:
	mov.b32 	%r688, 16;
	mov.b32 	%r689, 31;
	mov.b32 	%r690, -1;
	// begin inline asm
	shfl.sync.down.b32 %r651, %r1153, %r688, %r689, %r690;
	// end inline asm
	// begin inline asm
	shfl.sync.down.b32 %r656, %r657, %r688, %r689, %r690;
	// end inline asm
	mov.b64 	{%r662, %r667}, %rd513;
	// begin inline asm
	shfl.sync.down.b32 %r661, %r662, %r688, %r689, %r690;
	// end inline asm
	// begin inline asm
	shfl.sync.down.b32 %r666, %r667, %r688, %r689, %r690;
	// end inline asm
	mov.b64 	%rd370, {%r661, %r666};
	// begin inline asm
	shfl.sync.down.b32 %r671, %r1264, %r688, %r689, %r690;
	// end inline asm
	// begin inline asm
	shfl.sync.down.b32 %r676, %r677, %r688, %r689, %r690;
	// end inline asm
	mov.b64 	{%r682, %r687}, %rd622;
	// begin inline asm
	shfl.sync.down.b32 %r681, %r682, %r688, %r689, %r690;
	// end inline asm
	// begin inline asm
	shfl.sync.down.b32 %r686, %r687, %r688, %r689, %r690;
	// end inline asm
	mov.b64 	%rd371, {%r681, %r686};
	setp.gt.s32 	%p85, %r490, 15;
	mov.u32 	%r1282, %r1264;
	mov.u64 	%rd640, %rd622;
	@%p85 bra 	$L__BB8_303;
	setp.lt.s32 	%p86, %r1153, %r651;
	mov.u32 	%r1265, %r1153;
	mov.u64 	%rd623, %rd513;
	@%p86 bra 	$L__BB8_300;
	setp.lt.s32 	%p87, %r651, %r1153;
	mov.u32 	%r1265, %r651;
	mov.u64 	%rd623, %rd370;
	@%p87 bra 	$L__BB8_300;
	setp.lt.s64 	%p88, %rd513, %rd370;
	selp.b32 	%r1265, %r1153, %r651, %p88;
	min.s64 	%rd623, %rd513, %rd370;
$L__BB8_300:
	setp.lt.s32 	%p89, %r1264, %r671;
	mov.u32 	%r1153, %r1265;
	mov.u64 	%rd513, %rd623;
	mov.u32 	%r1282, %r671;
	mov.u64 	%rd640, %rd371;
	@%p89 bra 	$L__BB8_303;
	setp.lt.s32 	%p90, %r671, %r1264;
	mov.u32 	%r1153, %r1265;
	mov.u64 	%rd513, %rd623;
	mov.u32 	%r1282, %r1264;
	mov.u64 	%rd640, %rd622;
	@%p90 bra 	$L__BB8_303;
	setp.lt.s64 	%p91, %rd622, %rd371;
	selp.b32 	%r1282, %r1264, %r671, %p91;
	min.s64 	%rd640, %rd622, %rd371;
	mov.u32 	%r1153, %r1265;
	mov.u64 	%rd513, %rd623;
$L__BB8_303:
	setp.ne.s32 	%p92, %r490, 0;
	@%p92 bra 	$L__BB8_305;
	and.b32  	%r691, %r284, 992;
	mov.u32 	%r692, _ZN6thrust24THRUST_300001_SM_1000_NS8cuda_cub4core6detail5shmemE;
	add.s32 	%r693, %r692, %r691;
	st.shared.u32 	[%r693+8], %r1153;
	st.shared.u64 	[%r693+16], %rd513;
	st.shared.u32 	[%r693+24], %r1282;
	st.shared.u64 	[%r693+32], %rd640;
$L__BB8_305:
	bar.sync 	0;
	setp.ne.s32 	%p93, %r284, 0;
	@%p93 bra 	$L__BB8_349;
	ld.shared.u32 	%r389, [_ZN6thrust24THRUST_300001_SM_1000_NS8cuda_cub4core6detail5shmemE+40];
	ld.shared.u64 	%rd377, [_ZN6thrust24THRUST_300001_SM_1000_NS8cuda_cub4core6detail5shmemE+48];
	ld.shared.u32 	%r390, [_ZN6thrust24THRUST_300001_SM_1000_NS8cuda_cub4core6detail5shmemE+56];
	ld.shared.u64 	%rd378, [_ZN6thrust24THRUST_300001_SM_1000_NS8cuda_cub4core6detail5shmemE+64];
	setp.lt.s32 	%p94, %r1153, %r389;
	mov.u32 	%r1268, %r1153;
	mov.u64 	%rd626, %rd513;
	@%p94 bra 	$L__BB8_309;
	setp.lt.s32 	%p95, %r389, %r1153;
	mov.u32 	%r1268, %r389;
	mov.u64 	%rd626, %rd377;
	@%p95 bra 	$L__BB8_309;
	setp.lt.s64 	%p96, %rd513, %rd377;
	selp.b32 	%r1268, %r1153, %r389, %p96;
	min.s64 	%rd626, %rd513, %rd377;
$L__BB8_309:
	setp.lt.s32 	%p97, %r1282, %r390;
	mov.u32 	%r1269, %r390;
	mov.u64 	%rd627, %rd378;
	@%p97 bra 	$L__BB8_313;
	setp.ge.s32 	%p98, %r390, %r1282;
	mov.u32 	%r1269, %r1282;
	mov.u64 	%rd627, %rd640;
	@%p98 bra 	$L__BB8_311;
	bra.uni 	$L__BB8_313;
$L__BB8_311:
	setp.ge.s64 	%p99, %rd640, %rd378;
	mov.u32 	%r1269, %r390;
	mov.u64 	%rd627, %rd378;
	@%p99 bra 	$L__BB8_313;
	mov.u32 	%r1269, %r1282;
	mov.u64 	%rd627, %rd640;
$L__BB8_313:
	ld.shared.u32 	%r399, [_ZN6thrust24THRUST_300001_SM_1000_NS8cuda_cub4core6detail5shmemE+72];
	ld.shared.u64 	%rd388, [_ZN6thrust24THRUST_300001_SM_1000_NS8cuda_cub4core6detail5shmemE+80];
	ld.shared.u32 	%r401, [_ZN6thrust24THRUST_300001_SM_1000_NS8cuda_cub4core6detail5shmemE+88];
	ld.shared.u64 	%rd390, [_ZN6thrust24THRUST_300001_SM_1000_NS8cuda_cub4core6detail5shmemE+96];
	setp.lt.s32 	%p100, %r1268, %r399;
	mov.u32 	%r1270, %r1268;
	mov.u64 	%rd628, %rd626;
	@%p100 bra 	$L__BB8_316;
	setp.lt.s32 	%p101, %r399, %r1268;
	mov.u32 	%r1270, %r399;
	mov.u64 	%rd628, %rd388;
	@%p101 bra 	$L__BB8_316;
	setp.lt.s64 	%p102, %rd626, %rd388;
	selp.b32 	%r1270, %r1268, %r399, %p102;
	min.s64 	%rd628, %rd626, %rd388;
$L__BB8_316:
	setp.lt.s32 	%p103, %r1269, %r401;
	mov.u32 	%r1271, %r401;
	mov.u64 	%rd629, %rd390;
	@%p103 bra 	$L__BB8_319;
	setp.lt.s32 	%p104, %r401, %r1269;
	mov.u32 	%r1271, %r1269;
	mov.u64 	%rd629, %rd627;
	@%p104 bra 	$L__BB8_319;
	setp.lt.s64 	%p105, %rd627, %rd390;
	selp.b64 	%rd629, %rd627, %rd390, %p105;
	selp.b32 	%r1271, %r1269, %r401, %p105;
$L__BB8_319:
	ld.shared.u32 	%r409, [_ZN6thrust24THRUST_300001_SM_1000_NS8cuda_cub4core6detail5shmemE+104];
	ld.shared.u64 	%rd398, [_ZN6thrust24THRUST_300001_SM_1000_NS8cuda_cub4core6detail5shmemE+112];
	ld.shared.u32 	%r411, [_ZN6thrust24THRUST_300001_SM_1000_NS8cuda_cub4core6detail5shmemE+120];
	ld.shared.u64 	%rd400, [_ZN6thrust24THRUST_300001_SM_1000_NS8cuda_cub4core6detail5shmemE+128];
	setp.lt.s32 	%p106, %r1270, %r409;
	mov.u32 	%r1272, %r1270;
	mov.u64 	%rd630, %rd628;
	@%p106 bra 	$L__BB8_322;
	setp.lt.s32 	%p107, %r409, %r1270;
	mov.u32 	%r1272, %r409;
	mov.u64 	%rd630, %rd398;
	@%p107 bra 	$L__BB8_322;
	setp.lt.s64 	%p108, %rd628, %rd398;
	selp.b32 	%r1272, %r1270, %r409, %p108;
	min.s64 	%rd630, %rd628, %rd398;
$L__BB8_322:
	setp.lt.s32 	%p109, %r1271, %r411;
	mov.u32 	%r1273, %r411;
	mov.u64 	%rd631, %rd400;
	@%p109 bra 	$L__BB8_325;
	setp.lt.s32 	%p110, %r411, %r1271;
	mov.u32 	%r1273, %r1271;
	mov.u64 	%rd631, %rd629;
	@%p110 bra 	$L__BB8_325;
	setp.lt.s64 	%p111, %rd629, %rd400;
	selp.b64 	%rd631, %rd629, %rd400, %p111;
	selp.b32 	%r1273, %r1271, %r411, %p111;
$L__BB8_325:
	ld.shared.u32 	%r419, [_ZN6thrust24THRUST_300001_SM_1000_NS8cuda_cub4core6detail5shmemE+136];
	ld.shared.u64 	%rd408, [_ZN6thrust24THRUST_300001_SM_1000_NS8cuda_cub4core6detail5shmemE+144];
	ld.shared.u32 	%r421, [_ZN6thrust24THRUST_300001_SM_1000_NS8cuda_cub4core6detail5shmemE+152];
	ld.shared.u64 	%rd410, [_ZN6thrust24THRUST_300001_SM_1000_NS8cuda_cub4core6detail5shmemE+160];
	setp.lt.s32 	%p112, %r1272, %r419;
	mov.u32 	%r1274, %r1272;
	mov.u64 	%rd632, %rd630;
	@%p112 bra 	$L__BB8_328;
	setp.lt.s32 	%p113, %r419, %r1272;
	mov.u32 	%r1274, %r419;
	mov.u64 	%rd632, %rd408;
	@%p113 bra 	$L__BB8_328;
	setp.lt.s64 	%p114, %rd630, %rd408;
	selp.b32 	%r1274, %r1272, %r419, %p114;
	min.s64 	%rd632, %rd630, %rd408;
$L__BB8_328:
	setp.lt.s32 	%p115, %r1273, %r421;
	mov.u32 	%r1275, %r421;
	mov.u64 	%rd633, %rd410;
	@%p115 bra 	$L__BB8_331;
	setp.lt.s32 	%p116, %r421, %r1273;
	mov.u32 	%r1275, %r1273;
	mov.u64 	%rd633, %rd631;
	@%p116 bra 	$L__BB8_331;
	setp.lt.s64 	%p117, %rd631, %rd410;
	selp.b64 	%rd633, %rd631, %rd410, %p117;
	selp.b32 	%r1275, %r1273, %r421, %p117;
$L__BB8_331:
	ld.shared.u32 	%r429, [_ZN6thrust24THRUST_300001_SM_1000_NS8cuda_cub4core6detail5shmemE+168];
	ld.shared.u64 	%rd418, [_ZN6thrust24THRUST_300001_SM_1000_NS8cuda_cub4core6detail5shmemE+176];
	ld.shared.u32 	%r431, [_ZN6thrust24THRUST_300001_SM_1000_NS8cuda_cub4core6detail5shmemE+184];
	ld.shared.u64 	%rd420, [_ZN6thrust24THRUST_300001_SM_1000_NS8cuda_cub4core6detail5shmemE+192];
	setp.lt.s32 	%p118, %r1274, %r429;
	mov.u32 	%r1276, %r1274;
	mov.u64 	%rd634, %rd632;
	@%p118 bra 	$L__BB8_334;
	setp.lt.s32 	%p119, %r429, %r1274;
	mov.u32 	%r1276, %r429;
	mov.u64 	%rd634, %rd418;
	@%p119 bra 	$L__BB8_334;
	setp.lt.s64 	%p120, %rd632, %rd418;
	selp.b32 	%r1276, %r1274, %r429, %p120;
	min.s64 	%rd634, %rd632, %rd418;
$L__BB8_334:
	setp.lt.s32 	%p121, %r1275, %r431;
	mov.u32 	%r1277, %r431;
	mov.u64 	%rd635, %rd420;
	@%p121 bra 	$L__BB8_337;
	setp.lt.s32 	%p122, %r431, %r1275;
	mov.u32 	%r1277, %r1275;
	mov.u64 	%rd635, %rd633;
	@%p122 bra 	$L__BB8_337;
	setp.lt.s64 	%p123, %rd633, %rd420;
	selp.b64 	%rd635, %rd633, %rd420, %p123;
	selp.b32 	%r1277, %r1275, %r431, %p123;
$L__BB8_337:
	ld.shared.u32 	%r439, [_ZN6thrust24THRUST_300001_SM_1000_NS8cuda_cub4core6detail5shmemE+200];
	ld.shared.u64 	%rd428, [_ZN6thrust24THRUST_300001_SM_1000_NS8cuda_cub4core6detail5shmemE+208];
	ld.shared.u32 	%r441, [_ZN6thrust24THRUST_300001_SM_1000_NS8cuda_cub4core6detail5shmemE+216];
	ld.shared.u64 	%rd430, [_ZN6thrust24THRUST_300001_SM_1000_NS8cuda_cub4core6detail5shmemE+224];
	setp.lt.s32 	%p124, %r1276, %r439;
	mov.u32 	%r1278, %r1276;
	mov.u64 	%rd636, %rd634;
	@%p124 bra 	$L__BB8_340;
	setp.lt.s32 	%p125, %r439, %r1276;
	mov.u32 	%r1278, %r439;
	mov.u64 	%rd636, %rd428;
	@%p125 bra 	$L__BB8_340;
	setp.lt.s64 	%p126, %rd634, %rd428;
	selp.b32 	%r1278, %r1276, %r439, %p126;
	min.s64 	%rd636, %rd634, %rd428;
$L__BB8_340:
	setp.lt.s32 	%p127, %r1277, %r441;
	mov.u32 	%r1279, %r441;
	mov.u64 	%rd637, %rd430;
	@%p127 bra 	$L__BB8_343;
	setp.lt.s32 	%p128, %r441, %r1277;
	mov.u32 	%r1279, %r1277;
	mov.u64 	%rd637, %rd635;
	@%p128 bra 	$L__BB8_343;
	setp.lt.s64 	%p129, %rd635, %rd430;
	selp.b64 	%rd637, %rd635, %rd430, %p129;
	selp.b32 	%r1279, %r1277, %r441, %p129;
$L__BB8_343:
	ld.shared.u32 	%r449, [_ZN6thrust24THRUST_300001_SM_1000_NS8cuda_cub4core6detail5shmemE+232];
	ld.shared.u64 	%rd438, [_ZN6thrust24THRUST_300001_SM_1000_NS8cuda_cub4core6detail5shmemE+240];
	ld.shared.u32 	%r451, [_ZN6thrust24THRUST_300001_SM_1000_NS8cuda_cub4core6detail5shmemE+248];
	ld.shared.u64 	%rd440, [_ZN6thrust24THRUST_300001_SM_1000_NS8cuda_cub4core6detail5shmemE+256];
	setp.lt.s32 	%p130, %r1278, %r449;
	mov.u32 	%r1153, %r1278;
	mov.u64 	%rd513, %rd636;
	@%p130 bra 	$L__BB8_346;
	setp.lt.s32 	%p131, %r449, %r1278;
	mov.u32 	%r1153, %r449;
	mov.u64 	%rd513, %rd438;
	@%p131 bra 	$L__BB8_346;
	setp.lt.s64 	%p132, %rd636, %rd438;
	selp.b32 	%r1153, %r1278, %r449, %p132;
	min.s64 	%rd513, %rd636, %rd438;
$L__BB8_346:
	setp.lt.s32 	%p133, %r1279, %r451;
	mov.u32 	%r1282, %r451;
	mov.u64 	%rd640, %rd440;
	@%p133 bra 	$L__BB8_349;
	setp.lt.s32 	%p134, %r451, %r1279;
	mov.u32 	%r1282, %r1279;
	mov.u64 	%rd640, %rd637;
	@%p134 bra 	$L__BB8_349;
	setp.lt.s64 	%p135, %rd637, %rd440;
	selp.b64 	%rd640, %rd637, %rd440, %p135;
	selp.b32 	%r1282, %r1279, %r451, %p135;
$L__BB8_349:
	mov.u32 	%r1121, %tid.x;
	setp.ne.s32 	%p339, %r1121, 0;
	@%p339 bra 	$L__BB8_351;
	cvta.to.global.u64 	%rd484, %rd452;
	st.global.u32 	[%rd484], %r1153;
	st.global.u64 	[%rd484+8], %rd513;
	st.global.u32 	[%rd484+16], %r1282;
	st.global.u64 	[%rd484+24], %rd640;
$L__BB8_351:
	ret;

}
	// .globl	_ZN6thrust24THRUST_300001_SM_1000_NS8cuda_cub4core6detail13_kernel_agentINS1_8__reduce11ReduceAgentINS0_18transform_iteratorINS1_9__extrema12arg_minmax_fIilN4cuda3std3__44lessIiEEE15duplicate_tupleENS0_12zip_iteratorINSC_5tupleIJNS0_6detail15normal_iteratorINS0_10device_ptrIiEEEENS0_17counting_iteratorIlNS0_11use_defaultESP_SP_EEEEEEENSI_IJNSI_IJilEEEST_EEESU_EEPSU_SU_iSF_EEJSV_SW_iN3cub18CUB_300001_SM_100013GridEvenShareIiEENSZ_9GridQueueIjEESF_EEEvDpT0_
.visible .entry _ZN6thrust24THRUST_300001_SM_1000_NS8cuda_cub4core6detail13_kernel_agentINS1_8__reduce11ReduceAgentINS0_18transform_iteratorINS1_9__extrema12arg_minmax_fIilN4cuda3std3__44lessIiEEE15duplicate_tupleENS0_12zip_iteratorINSC_5tupleIJNS0_6detail15normal_iteratorINS0_10device_ptrIiEEEENS0_17counting_iteratorIlNS0_11use_defaultESP_SP_EEEEEEENSI_IJNSI_IJilEEEST_EEESU_EEPSU_SU_iSF_EEJSV_SW_iN3cub18CUB_300001_SM_100013GridEvenShareIiEENSZ_9GridQueueIjEESF_EEEvDpT0_(
	.param .align 8 .b8 _ZN6thrust24THRUST_300001_SM_1000_NS8cuda_cub4core6detail13_kernel_agentINS1_8__reduce11ReduceAgentINS0_18transform_iteratorINS1_9__extrema12arg_minmax_fIilN4cuda3std3__44lessIiEEE15duplicate_tupleENS0_12zip_iteratorINSC_5tupleIJNS0_6detail15normal_iteratorINS0_10device_ptrIiEEEENS0_17counting_iteratorIlNS0_11use_defaultESP_SP_EEEEEEENSI_IJNSI_IJilEEEST_EEESU_EEPSU_SU_iSF_EEJSV_SW_iN3cub18CUB_300001_SM_100013GridEvenShareIiEENSZ_9GridQueueIjEESF_EEEvDpT0__param_0[24],
	.param .u64 .ptr .align 1 _ZN6thrust24THRUST_300001_SM_1000_NS8cuda_cub4core6detail13_kernel_agentINS1_8__reduce11ReduceAgentINS0_18transform_iteratorINS1_9__extrema12arg_minmax_fIilN4cuda3std3__44lessIiEEE15duplicate_tupleENS0_12zip_iteratorINSC_5tupleIJNS0_6detail15normal_iteratorINS0_10device_ptrIiEEEENS0_17counting_iteratorIlNS0_11use_defaultESP_SP_EEEEEEENSI_IJNSI_IJilEEEST_EEESU_EEPSU_SU_iSF_EEJSV_SW_iN3cub18CUB_300001_SM_100013GridEvenShareIiEENSZ_9GridQueueIjEESF_EEEvDpT0__param_1,
	.param .u32 _ZN6thrust24THRUST_300001_SM_1000_NS8cuda_cub4core6detail13_kernel_agentINS1_8__reduce11ReduceAgentINS0_18transform_iteratorINS1_9__extrema12arg_minmax_fIilN4cuda3std3__44lessIiEEE15duplicate_tupleENS0_12zip_iteratorINSC_5tupleIJNS0_6detail15normal_iteratorINS0_10device_ptrIiEEEENS0_17counting_iteratorIlNS0_11use_defaultESP_SP_EEEEEEENSI_IJNSI_IJilEEEST_EEESU_EEPSU_SU_iSF_EEJSV_SW_iN3cub18CUB_300001_SM_100013GridEvenShareIiEENSZ_9GridQueueIjEESF_EEEvDpT0__param_2,
	.param .align 4 .b8 _ZN6thrust24THRUST_300001_SM_1000_NS8cuda_cub4core6detail13_kernel_agentINS1_8__reduce11ReduceAgentINS0_18transform_iteratorINS1_9__extrema12arg_minmax_fIilN4cuda3std3__44lessIiEEE15duplicate_tupleENS0_12zip_iteratorINSC_5tupleIJNS0_6detail15normal_iteratorINS0_10device_ptrIiEEEENS0_17counting_iteratorIlNS0_11use_defaultESP_SP_EEEEEEENSI_IJNSI_IJilEEEST_EEESU_EEPSU_SU_iSF_EEJSV_SW_iN3cub18CUB_300001_SM_100013GridEvenShareIiEENSZ_9GridQueueIjEESF_EEEvDpT0__param_3[40],
	.param .align 8 .b8 _ZN6thrust24THRUST_300001_SM_1000_NS8cuda_cub4core6detail13_kernel_agentINS1_8__reduce11ReduceAgentINS0_18transform_iteratorINS1_9__extrema12arg_minmax_fIilN4cuda3std3__44lessIiEEE15duplicate_tupleENS0_12zip_iteratorINSC_5tupleIJNS0_6detail15normal_iteratorINS0_10device_ptrIiEEEENS0_17counting_iteratorIlNS0_11use_defaultESP_SP_EEEEEEENSI_IJNSI_IJilEEEST_EEESU_EEPSU_SU_iSF_EEJSV_SW_iN3cub18CUB_300001_SM_100013GridEvenShareIiEENSZ_9GridQueueIjEESF_EEEvDpT0__param_4[8],
	.param .align 1 .b8 _ZN6thrust24THRUST_300001_SM_1000_NS8cuda_cub4core6detail13_kernel_agentINS1_8__reduce11ReduceAgentINS0_18transform_iteratorINS1_9__extrema12arg_minmax_fIilN4cuda3std3__44lessIiEEE15duplicate_tupleENS0_12zip_iteratorINSC_5tupleIJNS0_6detail15normal_iteratorINS0_10device_ptrIiEEEENS0_17counting_iteratorIlNS0_11use_defaultESP_SP_EEEEEEENSI_IJNSI_IJilEEEST_EEESU_EEPSU_SU_iSF_EEJSV_SW_iN3cub18CUB_300001_SM_100013GridEvenShareIiEENSZ_9GridQueueIjEESF_EEEvDpT0__param_5[1]
)
.maxntid 256
{
	.reg .pred 	%p<342>;
	.reg .b16 	%rs<9>;
	.reg .b32 	%r<1321>;
	.reg .b64 	%rd<626>;

	ld.param.u64 	%rd434, [_ZN6thrust24THRUST_300001_SM_1000_NS8cuda_cub4core6detail13_kernel_agentINS1_8__reduce11ReduceAgentINS0_18transform_iteratorINS1_9__extrema12arg_minmax_fIilN4cuda3std3__44lessIiEEE15duplicate_tupleENS0_12zip_iteratorINSC_5tupleIJNS0_6detail15normal_iteratorINS0_10device_ptrIiEEEENS0_17counting_iteratorIlNS0_11use_defaultESP_SP_EEEEEEENSI_IJNSI_IJilEEEST_EEESU_EEPSU_SU_iSF_EEJSV_SW_iN3cub18CUB_300001_SM_100013GridEvenShareIiEENSZ_9GridQueueIjEESF_EEEvDpT0__param_0+8];
	ld.param.u64 	%rd433, [_ZN6thrust24THRUST_300001_SM_1000_NS8cuda_cub4core6detail13_kernel_agentINS1_8__reduce11ReduceAgentINS0_18transform_iteratorINS1_9__extrema12arg_minmax_fIilN4cuda3std3__44lessIiEEE15duplicate_tupleENS0_12zip_iteratorINSC_5tupleIJNS0_6detail15normal_iteratorINS0_10device_ptrIiEEEENS0_17counting_iteratorIlNS0_11use_defaultESP_SP_EEEEEEENSI_IJNSI_IJilEEEST_EEESU_EEPSU_SU_iSF_EEJSV_SW_iN3cub18CUB_300001_SM_100013GridEvenShareIiEENSZ_9GridQueueIjEESF_EEEvDpT0__param_0];
	ld.param.u64 	%rd436, [_ZN6thrust24THRUST_300001_SM_1000_NS8cuda_cub4core6detail13_kernel_agentINS1_8__reduce11ReduceAgentINS0_18transform_iteratorINS1_9__extrema12arg_minmax_fIilN4cuda3std3__44lessIiEEE15duplicate_tupleENS0_12zip_iteratorINSC_5tupleIJNS0_6detail15normal_iteratorINS0_10device_ptrIiEEEENS0_17counting_iteratorIlNS0_11use_defaultESP_SP_EEEEEEENSI_IJNSI_IJilEEEST_EEESU_EEPSU_SU_iSF_EEJSV_SW_iN3cub18CUB_300001_SM_100013GridEvenShareIiEENSZ_9GridQueueIjEESF_EEEvDpT0__param_4];
	ld.param.u64 	%rd435, [_ZN6thrust24THRUST_300001_SM_1000_NS8cuda_cub4core6detail13_kernel_agentINS1_8__reduce11ReduceAgentINS0_18transform_iteratorINS1_9__extrema12arg_minmax_fIilN4cuda3std3__44lessIiEEE15duplicate_tupleENS0_12zip_iteratorINSC_5tupleIJNS0_6detail15normal_iteratorINS0_10device_ptrIiEEEENS0_17counting_iteratorIlNS0_11use_defaultESP_SP_EEEEEEENSI_IJNSI_IJilEEEST_EEESU_EEPSU_SU_iSF_EEJSV_SW_iN3cub18CUB_300001_SM_100013GridEvenShareIiEENSZ_9GridQueueIjEESF_EEEvDpT0__param_1];
	ld.param.u32 	%r492, [_ZN6thrust24THRUST_300001_SM_1000_NS8cuda_cub4core6detail13_kernel_agentINS1_8__reduce11ReduceAgentINS0_18transform_iteratorINS1_9__extrema12arg_minmax_fIilN4cuda3std3__44lessIiEEE15duplicate_tupleENS0_12zip_iteratorINSC_5tupleIJNS0_6detail15normal_iteratorINS0_10device_ptrIiEEEENS0_17counting_iteratorIlNS0_11use_defaultESP_SP_EEEEEEENSI_IJNSI_IJilEEEST_EEESU_EEPSU_SU_iSF_EEJSV_SW_iN3cub18CUB_300001_SM_100013GridEvenShareIiEENSZ_9GridQueueIjEESF_EEEvDpT0__param_2];
	cvta.to.global.u64 	%rd1, %rd436;
	cvta.to.global.u64 	%rd2, %rd433;
	mov.u32 	%r1, %ctaid.x;
	shl.b32 	%r2, %r1, 9;
	mov.u32 	%r503, %nctaid.x;
	shl.b32 	%r3, %r503, 9;
	add.s32 	%r504, %r2, 512;
	setp.le.s32 	%p1, %r504, %r492;
	@%p1 bra 	$L__BB9_216;
	sub.s32 	%r4, %r492, %r2;
	mov.u32 	%r5, %tid.x;
	setp.ge.s32 	%p138, %r5, %r4;
	mov.b32 	%r1178, 0;
	mov.b64 	%rd494, 0;
	mov.u32 	%r1159, %r5;
	@%p138 bra 	$L__BB9_3;
	add.s32 	%r725, %r2, %r5;
	cvt.s64.s32 	%rd459, %r725;
	mul.wide.s32 	%rd460, %r725, 4;
	add.s64 	%rd461, %rd2, %rd460;
	add.s64 	%rd494, %rd434, %rd459;
	ld.global.u32 	%r1178, [%rd461];
	add.s32 	%r1159, %r5, 256;
$L__BB9_3:
	setp.ge.s32 	%p139, %r1159, %r4;
	mov.u64 	%rd493, %rd494;
	mov.u32 	%r1177, %r1178;
	@%p139 bra 	$L__BB9_40;
	not.b32 	%r727, %r1159;
	add.s32 	%r728, %r492, %r727;
	sub.s32 	%r10, %r728, %r2;
	and.b32  	%r729, %r10, 768;
	setp.eq.s32 	%p140, %r729, 768;
	mov.u32 	%r1177, %r1178;
	mov.u64 	%rd493, %rd494;
	@%p140 bra 	$L__BB9_13;
	add.s32 	%r1153, %r1159, %r2;
	shr.u32 	%r730, %r10, 8;
	add.s32 	%r731, %r730, 1;
	and.b32  	%r732, %r731, 3;
	neg.s32 	%r1152, %r732;
	mov.u32 	%r1177, %r1178;
	mov.u64 	%rd493, %rd494;
$L__BB9_6:
	.pragma "nounroll";
	mov.u64 	%rd7, %rd494;
	mov.u32 	%r17, %r1178;
	mov.u64 	%rd6, %rd493;
	mov.u32 	%r16, %r1177;
	cvt.s64.s32 	%rd463, %r1153;
	add.s64 	%rd8, %rd434, %rd463;
	mul.wide.s32 	%rd464, %r1153, 4;
	add.s64 	%rd465, %rd2, %rd464;
	ld.global.u32 	%r18, [%rd465];
	setp.lt.s32 	%p141, %r16, %r18;
	@%p141 bra 	$L__BB9_9;
	setp.lt.s32 	%p142, %r18, %r16;
	mov.u64 	%rd493, %rd8;
	mov.u32 	%r1177, %r18;
	@%p142 bra 	$L__BB9_9;
	setp.lt.s64 	%p143, %rd6, %rd8;
	min.s64 	%rd493, %rd6, %rd8;
	selp.b32 	%r1177, %r16, %r18, %p143;
$L__BB9_9:
	setp.lt.s32 	%p144, %r17, %r18;
	mov.u32 	%r1178, %r18;
	mov.u64 	%rd494, %rd8;
	@%p144 bra 	$L__BB9_12;
	setp.lt.s32 	%p145, %r18, %r17;
	mov.u32 	%r1178, %r17;
	mov.u64 	%rd494, %rd7;
	@%p145 bra 	$L__BB9_12;
	setp.lt.s64 	%p146, %rd7, %rd8;
	selp.b32 	%r1178, %r17, %r18, %p146;
	min.s64 	%rd494, %rd7, %rd8;
$L__BB9_12:
	add.s32 	%r1159, %r1159, 256;
	add.s32 	%r1153, %r1153, 256;
	add.s32 	%r1152, %r1152, 1;
	setp.ne.s32 	%p147, %r1152, 0;
	@%p147 bra 	$L__BB9_6;
$L__BB9_13:
	setp.lt.u32 	%p148, %r10, 768;
	@%p148 bra 	$L__BB9_40;
	add.s32 	%r1164, %r1159, %r2;
	add.s32 	%r1167, %r1164, 256;
	add.s32 	%r1166, %r1164, 512;
	add.s32 	%r1165, %r1164, 768;
$L__BB9_15:
	cvt.s64.s32 	%rd466, %r1167;
	add.s64 	%rd19, %rd434, %rd466;
	cvt.s64.s32 	%rd467, %r1166;
	add.s64 	%rd20, %rd434, %rd467;
	cvt.s64.s32 	%rd468, %r1165;
	add.s64 	%rd21, %rd434, %rd468;
	cvt.s64.s32 	%rd469, %r1164;
	mul.wide.s32 	%rd470, %r1164, 4;
	cvta.to.global.u64 	%rd471, %rd433;
	add.s64 	%rd472, %rd471, %rd470;
	add.s64 	%rd22, %rd472, 2048;
	add.s64 	%rd23, %rd434, %rd469;
	ld.global.u32 	%r42, [%rd472];
	setp.lt.s32 	%p149, %r1177, %r42;
	mov.u64 	%rd487, %rd493;
	mov.u32 	%r1171, %r1177;
	@%p149 bra 	$L__BB9_18;
	setp.lt.s32 	%p150, %r42, %r1177;
	mov.u64 	%rd487, %rd23;
	mov.u32 	%r1171, %r42;
	@%p150 bra 	$L__BB9_18;
	setp.lt.s64 	%p151, %rd493, %rd23;
	min.s64 	%rd487, %rd493, %rd23;
	selp.b32 	%r1171, %r1177, %r42, %p151;
$L__BB9_18:
	setp.lt.s32 	%p152, %r1178, %r42;
	mov.u32 	%r1172, %r42;
	mov.u64 	%rd488, %rd23;
	@%p152 bra 	$L__BB9_21;
	setp.lt.s32 	%p153, %r42, %r1178;
	mov.u32 	%r1172, %r1178;
	mov.u64 	%rd488, %rd494;
	@%p153 bra 	$L__BB9_21;
	setp.lt.s64 	%p154, %rd494, %rd23;
	selp.b32 	%r1172, %r1178, %r42, %p154;
	min.s64 	%rd488, %rd494, %rd23;
$L__BB9_21:
	ld.global.u32 	%r47, [%rd22+-1024];
	setp.lt.s32 	%p155, %r1171, %r47;
	mov.u64 	%rd489, %rd487;
	mov.u32 	%r1173, %r1171;
	@%p155 bra 	$L__BB9_24;
	setp.lt.s32 	%p156, %r47, %r1171;
	mov.u64 	%rd489, %rd19;
	mov.u32 	%r1173, %r47;
	@%p156 bra 	$L__BB9_24;
	setp.lt.s64 	%p157, %rd487, %rd19;
	min.s64 	%rd489, %rd487, %rd19;
	selp.b32 	%r1173, %r1171, %r47, %p157;
$L__BB9_24:
	setp.lt.s32 	%p158, %r1172, %r47;
	mov.u32 	%r1174, %r47;
	mov.u64 	%rd490, %rd19;
	@%p158 bra 	$L__BB9_27;
	setp.lt.s32 	%p159, %r47, %r1172;
	mov.u32 	%r1174, %r1172;
	mov.u64 	%rd490, %rd488;
	@%p159 bra 	$L__BB9_27;
	setp.lt.s64 	%p160, %rd488, %rd19;
	selp.b32 	%r1174, %r1172, %r47, %p160;
	min.s64 	%rd490, %rd488, %rd19;
$L__BB9_27:
	ld.global.u32 	%r52, [%rd22];
	setp.lt.s32 	%p161, %r1173, %r52;
	mov.u64 	%rd491, %rd489;
	mov.u32 	%r1175, %r1173;
	@%p161 bra 	$L__BB9_30;
	setp.lt.s32 	%p162, %r52, %r1173;
	mov.u64 	%rd491, %rd20;
	mov.u32 	%r1175, %r52;
	@%p162 bra 	$L__BB9_30;
	setp.lt.s64 	%p163, %rd489, %rd20;
	min.s64 	%rd491, %rd489, %rd20;
	selp.b32 	%r1175, %r1173, %r52, %p163;
$L__BB9_30:
	setp.lt.s32 	%p164, %r1174, %r52;
	mov.u32 	%r1176, %r52;
	mov.u64 	%rd492, %rd20;
	@%p164 bra 	$L__BB9_33;
	setp.lt.s32 	%p165, %r52, %r1174;
	mov.u32 	%r1176, %r1174;
	mov.u64 	%rd492, %rd490;
	@%p165 bra 	$L__BB9_33;
	setp.lt.s64 	%p166, %rd490, %rd20;
	selp.b32 	%r1176, %r1174, %r52, %p166;
	min.s64 	%rd492, %rd490, %rd20;
$L__BB9_33:
	ld.global.u32 	%r57, [%rd22+1024];
	setp.lt.s32 	%p167, %r1175, %r57;
	mov.u64 	%rd493, %rd491;
	mov.u32 	%r1177, %r1175;
	@%p167 bra 	$L__BB9_36;
	setp.lt.s32 	%p168, %r57, %r1175;
	mov.u64 	%rd493, %rd21;
	mov.u32 	%r1177, %r57;
	@%p168 bra 	$L__BB9_36;
	setp.lt.s64 	%p169, %rd491, %rd21;
	min.s64 	%rd493, %rd491, %rd21;
	selp.b32 	%r1177, %r1175, %r57, %p169;
$L__BB9_36:
	setp.lt.s32 	%p170, %r1176, %r57;
	mov.u32 	%r1178, %r57;
	mov.u64 	%rd494, %rd21;
	@%p170 bra 	$L__BB9_39;
	setp.lt.s32 	%p171, %r57, %r1176;
	mov.u32 	%r1178, %r1176;
	mov.u64 	%rd494, %rd492;
	@%p171 bra 	$L__BB9_39;
	setp.lt.s64 	%p172, %rd492, %rd21;
	selp.b32 	%r1178, %r1176, %r57, %p172;
	min.s64 	%rd494, %rd492, %rd21;
$L__BB9_39:
	add.s32 	%r1159, %r1159, 1024;
	add.s32 	%r1167, %r1167, 1024;
	add.s32 	%r1166, %r1166, 1024;
	add.s32 	%r1165, %r1165, 1024;
	add.s32 	%r1164, %r1164, 1024;
	setp.lt.s32 	%p173, %r1159, %r4;
	@%p173 bra 	$L__BB9_15;
$L__BB9_40:
	setp.lt.s32 	%p174, %r4, 256;
	@%p174 bra 	$L__BB9_122;
	// begin inline asm
	mov.u32 %r945, %laneid;
	// end inline asm
	mov.b32 	%r983, 1;
	mov.b32 	%r984, 31;
	mov.b32 	%r985, -1;
	// begin inline asm
	shfl.sync.down.b32 %r946, %r1177, %r983, %r984, %r985;
	// end inline asm
	// begin inline asm
	shfl.sync.down.b32 %r951, %r952, %r983, %r984, %r985;
	// end inline asm
	mov.b64 	{%r957, %r962}, %rd493;
	// begin inline asm
	shfl.sync.down.b32 %r956, %r957, %r983, %r984, %r985;
	// end inline asm
	// begin inline asm
	shfl.sync.down.b32 %r961, %r962, %r983, %r984, %r985;
	// end inline asm
	mov.b64 	%rd42, {%r956, %r961};
	// begin inline asm
	shfl.sync.down.b32 %r966, %r1178, %r983, %r984, %r985;
	// end inline asm
	// begin inline asm
	shfl.sync.down.b32 %r971, %r972, %r983, %r984, %r985;
	// end inline asm
	mov.b64 	{%r977, %r982}, %rd494;
	// begin inline asm
	shfl.sync.down.b32 %r976, %r977, %r983, %r984, %r985;
	// end inline asm
	// begin inline asm
	shfl.sync.down.b32 %r981, %r982, %r983, %r984, %r985;
	// end inline asm
	mov.b64 	%rd43, {%r976, %r981};
	setp.gt.s32 	%p262, %r945, 30;
	mov.u64 	%rd498, %rd494;
	mov.u32 	%r1182, %r1178;
	mov.u64 	%rd502, %rd493;
	mov.u32 	%r1186, %r1177;
	@%p262 bra 	$L__BB9_48;
	setp.lt.s32 	%p263, %r1177, %r946;
	mov.u64 	%rd502, %rd493;
	mov.u32 	%r1186, %r1177;
	@%p263 bra 	$L__BB9_45;
	setp.lt.s32 	%p264, %r946, %r1177;
	mov.u64 	%rd502, %rd42;
	mov.u32 	%r1186, %r946;
	@%p264 bra 	$L__BB9_45;
	setp.lt.s64 	%p265, %rd493, %rd42;
	min.s64 	%rd502, %rd493, %rd42;
	selp.b32 	%r1186, %r1177, %r946, %p265;
$L__BB9_45:
	setp.lt.s32 	%p266, %r1178, %r966;
	mov.u64 	%rd498, %rd43;
	mov.u32 	%r1182, %r966;
	@%p266 bra 	$L__BB9_48;
	setp.lt.s32 	%p267, %r966, %r1178;
	mov.u64 	%rd498, %rd494;
	mov.u32 	%r1182, %r1178;
	@%p267 bra 	$L__BB9_48;
	setp.lt.s64 	%p268, %rd494, %rd43;
	selp.b32 	%r1182, %r1178, %r966, %p268;
	min.s64 	%rd498, %rd494, %rd43;
$L__BB9_48:
	mov.b32 	%r1023, 2;
	mov.b32 	%r1024, 31;
	mov.b32 	%r1025, -1;
	// begin inline asm
	shfl.sync.down.b32 %r986, %r1186, %r1023, %r1024, %r1025;
	// end inline asm
	// begin inline asm
	shfl.sync.down.b32 %r991, %r992, %r1023, %r1024, %r1025;
	// end inline asm
	mov.b64 	{%r997, %r1002}, %rd502;
	// begin inline asm
	shfl.sync.down.b32 %r996, %r997, %r1023, %r1024, %r1025;
	// end inline asm
	// begin inline asm
	shfl.sync.down.b32 %r1001, %r1002, %r1023, %r1024, %r1025;
	// end inline asm
	mov.b64 	%rd49, {%r996, %r1001};
	// begin inline asm
	shfl.sync.down.b32 %r1006, %r1182, %r1023, %r1024, %r1025;
	// end inline asm
	// begin inline asm
	shfl.sync.down.b32 %r1011, %r1012, %r1023, %r1024, %r1025;
	// end inline asm
	mov.b64 	{%r1017, %r1022}, %rd498;
	// begin inline asm
	shfl.sync.down.b32 %r1016, %r1017, %r1023, %r1024, %r1025;
	// end inline asm
	// begin inline asm
	shfl.sync.down.b32 %r1021, %r1022, %r1023, %r1024, %r1025;
	// end inline asm
	mov.b64 	%rd50, {%r1016, %r1021};
	setp.gt.s32 	%p269, %r945, 29;
	mov.u64 	%rd501, %rd498;
	mov.u32 	%r1185, %r1182;
	@%p269 bra 	$L__BB9_55;
	setp.lt.s32 	%p270, %r1186, %r986;
	mov.u64 	%rd500, %rd502;
	mov.u32 	%r1184, %r1186;
	@%p270 bra 	$L__BB9_52;
	setp.lt.s32 	%p271, %r986, %r1186;
	mov.u64 	%rd500, %rd49;
	mov.u32 	%r1184, %r986;
	@%p271 bra 	$L__BB9_52;
	setp.lt.s64 	%p272, %rd502, %rd49;
	min.s64 	%rd500, %rd502, %rd49;
	selp.b32 	%r1184, %r1186, %r986, %p272;
$L__BB9_52:
	setp.lt.s32 	%p273, %r1182, %r1006;
	mov.u64 	%rd501, %rd50;
	mov.u32 	%r1185, %r1006;
	mov.u64 	%rd502, %rd500;
	mov.u32 	%r1186, %r1184;
	@%p273 bra 	$L__BB9_55;
	setp.lt.s32 	%p274, %r1006, %r1182;
	mov.u64 	%rd501, %rd498;
	mov.u32 	%r1185, %r1182;
	mov.u64 	%rd502, %rd500;
	mov.u32 	%r1186, %r1184;
	@%p274 bra 	$L__BB9_55;
	setp.lt.s64 	%p275, %rd498, %rd50;
	selp.b32 	%r1185, %r1182, %r1006, %p275;
	min.s64 	%rd501, %rd498, %rd50;
	mov.u64 	%rd502, %rd500;
	mov.u32 	%r1186, %r1184;
$L__BB9_55:
	mov.b32 	%r1063, 4;
	mov.b32 	%r1064, 31;
	mov.b32 	%r1065, -1;
	// begin inline asm
	shfl.sync.down.b32 %r1026, %r1186, %r1063, %r1064, %r1065;
	// end inline asm
	// begin inline asm
	shfl.sync.down.b32 %r1031, %r1032, %r1063, %r1064, %r1065;
	// end inline asm
	mov.b64 	{%r1037, %r1042}, %rd502;
	// begin inline asm
	shfl.sync.down.b32 %r1036, %r1037, %r1063, %r1064, %r1065;
	// end inline asm
	// begin inline asm
	shfl.sync.down.b32 %r1041, %r1042, %r1063, %r1064, %r1065;
	// end inline asm
	mov.b64 	%rd56, {%r1036, %r1041};
	// begin inline asm
	shfl.sync.down.b32 %r1046, %r1185, %r1063, %r1064, %r1065;
	// end inline asm
	// begin inline asm
	shfl.sync.down.b32 %r1051, %r1052, %r1063, %r1064, %r1065;
	// end inline asm
	mov.b64 	{%r1057, %r1062}, %rd501;
	// begin inline asm
	shfl.sync.down.b32 %r1056, %r1057, %r1063, %r1064, %r1065;
	// end inline asm
	// begin inline asm
	shfl.sync.down.b32 %r1061, %r1062, %r1063, %r1064, %r1065;
	// end inline asm
	mov.b64 	%rd57, {%r1056, %r1061};
	setp.gt.s32 	%p276, %r945, 27;
	mov.u64 	%rd504, %rd501;
	mov.u32 	%r1188, %r1185;
	@%p276 bra 	$L__BB9_62;
	setp.lt.s32 	%p277, %r1186, %r1026;
	mov.u64 	%rd503, %rd502;
	mov.u32 	%r1187, %r1186;
	@%p277 bra 	$L__BB9_59;
	setp.lt.s32 	%p278, %r1026, %r1186;
	mov.u64 	%rd503, %rd56;
	mov.u32 	%r1187, %r1026;
	@%p278 bra 	$L__BB9_59;
	setp.lt.s64 	%p279, %rd502, %rd56;
	min.s64 	%rd503, %rd502, %rd56;
	selp.b32 	%r1187, %r1186, %r1026, %p279;
$L__BB9_59:
	setp.lt.s32 	%p280, %r1185, %r1046;
	mov.u64 	%rd504, %rd57;
	mov.u32 	%r1188, %r1046;
	mov.u64 	%rd502, %rd503;
	mov.u32 	%r1186, %r1187;
	@%p280 bra 	$L__BB9_62;
	setp.lt.s32 	%p281, %r1046, %r1185;
	mov.u64 	%rd504, %rd501;
	mov.u32 	%r1188, %r1185;
	mov.u64 	%rd502, %rd503;
	mov.u32 	%r1186, %r1187;
	@%p281 bra 	$L__BB9_62;
	setp.lt.s64 	%p282, %rd501, %rd57;
	selp.b32 	%r1188, %r1185, %r1046, %p282;
	min.s64 	%rd504, %rd501, %rd57;
	mov.u64 	%rd502, %rd503;
	mov.u32 	%r1186, %r1187;
$L__BB9_62:
	mov.b32 	%r1103, 8;
	mov.b32 	%r1104, 31;
	mov.b32 	%r1105, -1;
	// begin inline asm
	shfl.sync.down.b32 %r1066, %r1186, %r1103, %r1104, %r1105;
	// end inline asm
	// begin inline asm
	shfl.sync.down.b32 %r1071, %r1072, %r1103, %r1104, %r1105;
	// end inline asm
	mov.b64 	{%r1077, %r1082}, %rd502;
	// begin inline asm
	shfl.sync.down.b32 %r1076, %r1077, %r1103, %r1104, %r1105;
	// end inline asm
	// begin inline asm
	shfl.sync.down.b32 %r1081, %r1082, %r1103, %r1104, %r1105;
	// end inline asm
	mov.b64 	%rd63, {%r1076, %r1081};
	// begin inline asm
	shfl.sync.down.b32 %r1086, %r1188, %r1103, %r1104, %r1105;
	// end inline asm
	// begin inline asm
	shfl.sync.down.b32 %r1091, %r1092, %r1103, %r1104, %r1105;
	// end inline asm
	mov.b64 	{%r1097, %r1102}, %rd504;
	// begin inline asm
	shfl.sync.down.b32 %r1096, %r1097, %r1103, %r1104, %r1105;
	// end inline asm
	// begin inline asm
	shfl.sync.down.b32 %r1101, %r1102, %r1103, %r1104, %r1105;
	// end inline asm
	mov.b64 	%rd64, {%r1096, %r1101};
	setp.gt.s32 	%p283, %r945, 23;
	mov.u64 	%rd507, %rd504;
	mov.u32 	%r1191, %r1188;
	@%p283 bra 	$L__BB9_69;
	setp.lt.s32 	%p284, %r1186, %r1066;
	mov.u64 	%rd506, %rd502;
	mov.u32 	%r1190, %r1186;
	@%p284 bra 	$L__BB9_66;
	setp.lt.s32 	%p285, %r1066, %r1186;
	mov.u64 	%rd506, %rd63;
	mov.u32 	%r1190, %r1066;
	@%p285 bra 	$L__BB9_66;
	setp.lt.s64 	%p286, %rd502, %rd63;
	min.s64 	%rd506, %rd502, %rd63;
	selp.b32 	%r1190, %r1186, %r1066, %p286;
$L__BB9_66:
	setp.lt.s32 	%p287, %r1188, %r1086;
	mov.u64 	%rd507, %rd64;
	mov.u32 	%r1191, %r1086;
	mov.u64 	%rd502, %rd506;
	mov.u32 	%r1186, %r1190;
	@%p287 bra 	$L__BB9_69;
	setp.lt.s32 	%p288, %r1086, %r1188;
	mov.u64 	%rd507, %rd504;
	mov.u32 	%r1191, %r1188;
	mov.u64 	%rd502, %rd506;
	mov.u32 	%r1186, %r1190;
	@%p288 bra 	$L__BB9_69;
	setp.lt.s64 	%p289, %rd504, %rd64;
	selp.b32 	%r1191, %r1188, %r1086, %p289;
	min.s64 	%rd507, %rd504, %rd64;
	mov.u64 	%rd502, %rd506;
	mov.u32 	%r1186, %r1190;
$L__BB9_69:
	mov.b32 	%r1143, 16;
	mov.b32 	%r1144, 31;
	mov.b32 	%r1145, -1;
	// begin inline asm
	shfl.sync.down.b32 %r1106, %r1186, %r1143, %r1144, %r1145;
	// end inline asm
	// begin inline asm
	shfl.sync.down.b32 %r1111, %r1112, %r1143, %r1144, %r1145;
	// end inline asm
	mov.b64 	{%r1117, %r1122}, %rd502;
	// begin inline asm
	shfl.sync.down.b32 %r1116, %r1117, %r1143, %r1144, %r1145;
	// end inline asm
	// begin inline asm
	shfl.sync.down.b32 %r1121, %r1122, %r1143, %r1144, %r1145;
	// end inline asm
	mov.b64 	%rd70, {%r1116, %r1121};
	// begin inline asm
	shfl.sync.down.b32 %r1126, %r1191, %r1143, %r1144, %r1145;
	// end inline asm
	// begin inline asm
	shfl.sync.down.b32 %r1131, %r1132, %r1143, %r1144, %r1145;
	// end inline asm
	mov.b64 	{%r1137, %r1142}, %rd507;
	// begin inline asm
	shfl.sync.down.b32 %r1136, %r1137, %r1143, %r1144, %r1145;
	// end inline asm
	// begin inline asm
	shfl.sync.down.b32 %r1141, %r1142, %r1143, %r1144, %r1145;
	// end inline asm
	mov.b64 	%rd71, {%r1136, %r1141};
	setp.gt.s32 	%p290, %r945, 15;
	mov.u32 	%r1319, %r1191;
	mov.u64 	%rd624, %rd507;
	@%p290 bra 	$L__BB9_76;
	setp.lt.s32 	%p291, %r1186, %r1106;
	mov.u32 	%r1193, %r1186;
	mov.u64 	%rd509, %rd502;
	@%p291 bra 	$L__BB9_73;
	setp.lt.s32 	%p292, %r1106, %r1186;
	mov.u32 	%r1193, %r1106;
	mov.u64 	%rd509, %rd70;
	@%p292 bra 	$L__BB9_73;
	setp.lt.s64 	%p293, %rd502, %rd70;
	selp.b32 	%r1193, %r1186, %r1106, %p293;
	min.s64 	%rd509, %rd502, %rd70;
$L__BB9_73:
	setp.lt.s32 	%p294, %r1191, %r1126;
	mov.u32 	%r1186, %r1193;
	mov.u64 	%rd502, %rd509;
	mov.u32 	%r1319, %r1126;
	mov.u64 	%rd624, %rd71;
	@%p294 bra 	$L__BB9_76;
	setp.lt.s32 	%p295, %r1126, %r1191;
	mov.u32 	%r1186, %r1193;
	mov.u64 	%rd502, %rd509;
	mov.u32 	%r1319, %r1191;
	mov.u64 	%rd624, %rd507;
	@%p295 bra 	$L__BB9_76;
	setp.lt.s64 	%p296, %rd507, %rd71;
	selp.b32 	%r1319, %r1191, %r1126, %p296;
	min.s64 	%rd624, %rd507, %rd71;
	mov.u32 	%r1186, %r1193;
	mov.u64 	%rd502, %rd509;
$L__BB9_76:
	setp.ne.s32 	%p297, %r945, 0;
	@%p297 bra 	$L__BB9_78;
	and.b32  	%r1146, %r5, 992;
	mov.u32 	%r1147, _ZN6thrust24THRUST_300001_SM_1000_NS8cuda_cub4core6detail5shmemE;
	add.s32 	%r1148, %r1147, %r1146;
	st.shared.u32 	[%r1148+8], %r1186;
	st.shared.u64 	[%r1148+16], %rd502;
	st.shared.u32 	[%r1148+24], %r1319;
	st.shared.u64 	[%r1148+32], %rd624;
$L__BB9_78:
	bar.sync 	0;
	setp.ne.s32 	%p298, %r5, 0;
	@%p298 bra 	$L__BB9_353;
	ld.shared.u32 	%r105, [_ZN6thrust24THRUST_300001_SM_1000_NS8cuda_cub4core6detail5shmemE+40];
	ld.shared.u64 	%rd77, [_ZN6thrust24THRUST_300001_SM_1000_NS8cuda_cub4core6detail5shmemE+48];
	ld.shared.u32 	%r106, [_ZN6thrust24THRUST_300001_SM_1000_NS8cuda_cub4core6detail5shmemE+56];
	ld.shared.u64 	%rd78, [_ZN6thrust24THRUST_300001_SM_1000_NS8cuda_cub4core6detail5shmemE+64];
	setp.lt.s32 	%p299, %r1186, %r105;
	mov.u32 	%r1196, %r1186;
	mov.u64 	%rd512, %rd502;
	@%p299 bra 	$L__BB9_82;
	setp.lt.s32 	%p300, %r105, %r1186;
	mov.u32 	%r1196, %r105;
	mov.u64 	%rd512, %rd77;
	@%p300 bra 	$L__BB9_82;
	setp.lt.s64 	%p301, %rd502, %rd77;
	selp.b32 	%r1196, %r1186, %r105, %p301;
	min.s64 	%rd512, %rd502, %rd77;
$L__BB9_82:
	setp.lt.s32 	%p302, %r1319, %r106;
	mov.u32 	%r1197, %r106;
	mov.u64 	%rd513, %rd78;
	@%p302 bra 	$L__BB9_86;
	setp.ge.s32 	%p303, %r106, %r1319;
	mov.u32 	%r1197, %r1319;
	mov.u64 	%rd513, %rd624;
	@%p303 bra 	$L__BB9_84;
	bra.uni 	$L__BB9_86;
$L__BB9_84:
	setp.ge.s64 	%p304, %rd624, %rd78;
	mov.u32 	%r1197, %r106;
	mov.u64 	%rd513, %rd78;
	@%p304 bra 	$L__BB9_86;
	mov.u32 	%r1197, %r1319;
	mov.u64 	%rd513, %rd624;
$L__BB9_86:
	ld.shared.u32 	%r115, [_ZN6thrust24THRUST_300001_SM_1000_NS8cuda_cub4core6detail5shmemE+72];
	ld.shared.u64 	%rd88, [_ZN6thrust24THRUST_300001_SM_1000_NS8cuda_cub4core6detail5shmemE+80];
	ld.shared.u32 	%r117, [_ZN6thrust24THRUST_300001_SM_1000_NS8cuda_cub4core6detail5shmemE+88];
	ld.shared.u64 	%rd90, [_ZN6thrust24THRUST_300001_SM_1000_NS8cuda_cub4core6detail5shmemE+96];
	setp.lt.s32 	%p305, %r1196, %r115;
	mov.u32 	%r1198, %r1196;
	mov.u64 	%rd514, %rd512;
	@%p305 bra 	$L__BB9_89;
	setp.lt.s32 	%p306, %r115, %r1196;
	mov.u32 	%r1198, %r115;
	mov.u64 	%rd514, %rd88;
	@%p306 bra 	$L__BB9_89;
	setp.lt.s64 	%p307, %rd512, %rd88;
	selp.b32 	%r1198, %r1196, %r115, %p307;
	min.s64 	%rd514, %rd512, %rd88;
$L__BB9_89:
	setp.lt.s32 	%p308, %r1197, %r117;
	mov.u32 	%r1199, %r117;
	mov.u64 	%rd515, %rd90;
	@%p308 bra 	$L__BB9_92;
	setp.lt.s32 	%p309, %r117, %r1197;
	mov.u32 	%r1199, %r1197;
	mov.u64 	%rd515, %rd513;
	@%p309 bra 	$L__BB9_92;
	setp.lt.s64 	%p310, %rd513, %rd90;
	selp.b64 	%rd515, %rd513, %rd90, %p310;
	selp.b32 	%r1199, %r1197, %r117, %p310;
$L__BB9_92:
	ld.shared.u32 	%r125, [_ZN6thrust24THRUST_300001_SM_1000_NS8cuda_cub4core6detail5shmemE+104];
	ld.shared.u64 	%rd98, [_ZN6thrust24THRUST_300001_SM_1000_NS8cuda_cub4core6detail5shmemE+112];
	ld.shared.u32 	%r127, [_ZN6thrust24THRUST_300001_SM_1000_NS8cuda_cub4core6detail5shmemE+120];
	ld.shared.u64 	%rd100, [_ZN6thrust24THRUST_300001_SM_1000_NS8cuda_cub4core6detail5shmemE+128];
	setp.lt.s32 	%p311, %r1198, %r125;
	mov.u32 	%r1200, %r1198;
	mov.u64 	%rd516, %rd514;
	@%p311 bra 	$L__BB9_95;
	setp.lt.s32 	%p312, %r125, %r1198;
	mov.u32 	%r1200, %r125;
	mov.u64 	%rd516, %rd98;
	@%p312 bra 	$L__BB9_95;
	setp.lt.s64 	%p313, %rd514, %rd98;
	selp.b32 	%r1200, %r1198, %r125, %p313;
	min.s64 	%rd516, %rd514, %rd98;
$L__BB9_95:
	setp.lt.s32 	%p314, %r1199, %r127;
	mov.u32 	%r1201, %r127;
	mov.u64 	%rd517, %rd100;
	@%p314 bra 	$L__BB9_98;
	setp.lt.s32 	%p315, %r127, %r1199;
	mov.u32 	%r1201, %r1199;
	mov.u64 	%rd517, %rd515;
	@%p315 bra 	$L__BB9_98;
	setp.lt.s64 	%p316, %rd515, %rd100;
	selp.b64 	%rd517, %rd515, %rd100, %p316;
	selp.b32 	%r1201, %r1199, %r127, %p316;
$L__BB9_98:
	ld.shared.u32 	%r135, [_ZN6thrust24THRUST_300001_SM_1000_NS8cuda_cub4core6detail5shmemE+136];
	ld.shared.u64 	%rd108, [_ZN6thrust24THRUST_300001_SM_1000_NS8cuda_cub4core6detail5shmemE+144];
	ld.shared.u32 	%r137, [_ZN6thrust24THRUST_300001_SM_1000_NS8cuda_cub4core6detail5shmemE+152];
	ld.shared.u64 	%rd110, [_ZN6thrust24THRUST_300001_SM_1000_NS8cuda_cub4core6detail5shmemE+160];
	setp.lt.s32 	%p317, %r1200, %r135;
	mov.u32 	%r1202, %r1200;
	mov.u64 	%rd518, %rd516;
	@%p317 bra 	$L__BB9_101;
	setp.lt.s32 	%p318, %r135, %r1200;
	mov.u32 	%r1202, %r135;
	mov.u64 	%rd518, %rd108;
	@%p318 bra 	$L__BB9_101;
	setp.lt.s64 	%p319, %rd516, %rd108;
	selp.b32 	%r1202, %r1200, %r135, %p319;
	min.s64 	%rd518, %rd516, %rd108;
$L__BB9_101:
	setp.lt.s32 	%p320, %r1201, %r137;
	mov.u32 	%r1203, %r137;
	mov.u64 	%rd519, %rd110;
	@%p320 bra 	$L__BB9_104;
	setp.lt.s32 	%p321, %r137, %r1201;
	mov.u32 	%r1203, %r1201;
	mov.u64 	%rd519, %rd517;
	@%p321 bra 	$L__BB9_104;
	setp.lt.s64 	%p322, %rd517, %rd110;
	selp.b64 	%rd519, %rd517, %rd110, %p322;
	selp.b32 	%r1203, %r1201, %r137, %p322;
$L__BB9_104:
	ld.shared.u32 	%r145, [_ZN6thrust24THRUST_300001_SM_1000_NS8cuda_cub4core6detail5shmemE+168];
	ld.shared.u64 	%rd118, [_ZN6thrust24THRUST_300001_SM_1000_NS8cuda_cub4core6detail5shmemE+176];
	ld.shared.u32 	%r147, [_ZN6thrust24THRUST_300001_SM_1000_NS8cuda_cub4core6detail5shmemE+184];
	ld.shared.u64 	%rd120, [_ZN6thrust24THRUST_300001_SM_1000_NS8cuda_cub4core6detail5shmemE+192];
	setp.lt.s32 	%p323, %r1202, %r145;
	mov.u32 	%r1204, %r1202;
	mov.u64 	%rd520, %rd518;
	@%p323 bra 	$L__BB9_107;
	setp.lt.s32 	%p324, %r145, %r1202;
	mov.u32 	%r1204, %r145;
	mov.u64 	%rd520, %rd118;
	@%p324 bra 	$L__BB9_107;
	setp.lt.s64 	%p325, %rd518, %rd118;
	selp.b32 	%r1204, %r1202, %r145, %p325;
	min.s64 	%rd520, %rd518, %rd118;
$L__BB9_107:
	setp.lt.s32 	%p326, %r1203, %r147;
	mov.u32 	%r1205, %r147;
	mov.u64 	%rd521, %rd120;
	@%p326 bra 	$L__BB9_110;
	setp.lt.s32 	%p327, %r147, %r1203;
	mov.u32 	%r1205, %r1203;
	mov.u64 	%rd521, %rd519;
	@%p327 bra 	$L__BB9_110;
	setp.lt.s64 	%p328, %rd519, %rd120;
	selp.b64 	%rd521, %rd519, %rd120, %p328;
	selp.b32 	%r1205, %r1203, %r147, %p328;
$L__BB9_110:
	ld.shared.u32 	%r155, [_ZN6thrust24THRUST_300001_SM_1000_NS8cuda_cub4core6detail5shmemE+200];
	ld.shared.u64 	%rd128, [_ZN6thrust24THRUST_300001_SM_1000_NS8cuda_cub4core6detail5shmemE+208];
	ld.shared.u32 	%r157, [_ZN6thrust24THRUST_300001_SM_1000_NS8cuda_cub4core6detail5shmemE+216];
	ld.shared.u64 	%rd130, [_ZN6thrust24THRUST_300001_SM_1000_NS8cuda_cub4core6detail5shmemE+224];
	setp.lt.s32 	%p329, %r1204, %r155;
	mov.u32 	%r1206, %r1204;
	mov.u64 	%rd522, %rd520;
	@%p329 bra 	$L__BB9_113;
	setp.lt.s32 	%p330, %r155, %r1204;
	mov.u32 	%r1206, %r155;
	mov.u64 	%rd522, %rd128;
	@%p330 bra 	$L__BB9_113;
	setp.lt.s64 	%p331, %rd520, %rd128;
	selp.b32 	%r1206, %r1204, %r155, %p331;
	min.s64 	%rd522, %rd520, %rd128;
$L__BB9_113:
	setp.lt.s32 	%p332, %r1205, %r157;
	mov.u32 	%r1207, %r157;
	mov.u64 	%rd523, %rd130;
	@%p332 bra 	$L__BB9_116;
	setp.lt.s32 	%p333, %r157, %r1205;
	mov.u32 	%r1207, %r1205;
	mov.u64 	%rd523, %rd521;
	@%p333 bra 	$L__BB9_116;
	setp.lt.s64 	%p334, %rd521, %rd130;
	selp.b64 	%rd523, %rd521, %rd130, %p334;
	selp.b32 	%r1207, %r1205, %r157, %p334;
$L__BB9_116:
	ld.shared.u32 	%r165, [_ZN6thrust24THRUST_300001_SM_1000_NS8cuda_cub4core6detail5shmemE+232];
	ld.shared.u64 	%rd138, [_ZN6thrust24THRUST_300001_SM_1000_NS8cuda_cub4core6detail5shmemE+240];
	ld.shared.u32 	%r167, [_ZN6thrust24THRUST_300001_SM_1000_NS8cuda_cub4core6detail5shmemE+248];
	ld.shared.u64 	%rd140, [_ZN6thrust24THRUST_300001_SM_1000_NS8cuda_cub4core6detail5shmemE+256];
	setp.lt.s32 	%p335, %r1206, %r165;
	mov.u32 	%r1186, %r1206;
	mov.u64 	%rd502, %rd522;
	@%p335 bra 	$L__BB9_119;
	setp.lt.s32 	%p336, %r165, %r1206;
	mov.u32 	%r1186, %r165;
	mov.u64 	%rd502, %rd138;
	@%p336 bra 	$L__BB9_119;
	setp.lt.s64 	%p337, %rd522, %rd138;
	selp.b32 	%r1186, %r1206, %r165, %p337;
	min.s64 	%rd502, %rd522, %rd138;
$L__BB9_119:
	setp.lt.s32 	%p338, %r1207, %r167;
	mov.u32 	%r1319, %r167;
	mov.u64 	%rd624, %rd140;
	@%p338 bra 	$L__BB9_353;
	setp.lt.s32 	%p339, %r167, %r1207;
	mov.u32 	%r1319, %r1207;
	mov.u64 	%rd624, %rd523;
	@%p339 bra 	$L__BB9_353;
	setp.lt.s64 	%p340, %rd523, %rd140;
	selp.b64 	%rd624, %rd523, %rd140, %p340;
	selp.b32 	%r1319, %r1207, %r167, %p340;
	bra.uni 	$L__BB9_353;
$L__BB9_122:
	// begin inline asm
	mov.u32 %r733, %laneid;
	// end inline asm
	and.b32  	%r774, %r5, 992;
	add.s32 	%r775, %r774, 32;
	setp.gt.s32 	%p175, %r775, %r4;
	not.b32 	%r776, %r774;
	add.s32 	%r777, %r4, %r776;
	selp.b32 	%r772, %r777, 31, %p175;
	mov.b32 	%r771, 1;
	mov.b32 	%r773, -1;
	// begin inline asm
	shfl.sync.down.b32 %r734, %r1177, %r771, %r772, %r773;
	// end inline asm
	// begin inline asm
	shfl.sync.down.b32 %r739, %r740, %r771, %r772, %r773;
	// end inline asm
	mov.b64 	{%r745, %r750}, %rd493;
	// begin inline asm
	shfl.sync.down.b32 %r744, %r745, %r771, %r772, %r773;
	// end inline asm
	// begin inline asm
	shfl.sync.down.b32 %r749, %r750, %r771, %r772, %r773;
	// end inline asm
	mov.b64 	%rd148, {%r744, %r749};
	// begin inline asm
	shfl.sync.down.b32 %r754, %r1178, %r771, %r772, %r773;
	// end inline asm
	// begin inline asm
	shfl.sync.down.b32 %r759, %r760, %r771, %r772, %r773;
	// end inline asm
	mov.b64 	{%r765, %r770}, %rd494;
	// begin inline asm
	shfl.sync.down.b32 %r764, %r765, %r771, %r772, %r773;
	// end inline asm
	// begin inline asm
	shfl.sync.down.b32 %r769, %r770, %r771, %r772, %r773;
	// end inline asm
	mov.b64 	%rd149, {%r764, %r769};
	setp.ge.s32 	%p176, %r733, %r772;
	mov.u32 	%r1186, %r1177;
	mov.u64 	%rd502, %rd493;
	mov.u32 	%r1212, %r1178;
	mov.u64 	%rd528, %rd494;
	@%p176 bra 	$L__BB9_129;
	setp.lt.s32 	%p177, %r1177, %r734;
	mov.u32 	%r1186, %r1177;
	mov.u64 	%rd502, %rd493;
	@%p177 bra 	$L__BB9_126;
	setp.lt.s32 	%p178, %r734, %r1177;
	mov.u32 	%r1186, %r734;
	mov.u64 	%rd502, %rd148;
	@%p178 bra 	$L__BB9_126;
	setp.lt.s64 	%p179, %rd493, %rd148;
	selp.b32 	%r1186, %r1177, %r734, %p179;
	min.s64 	%rd502, %rd493, %rd148;
$L__BB9_126:
	setp.lt.s32 	%p180, %r1178, %r754;
	mov.u32 	%r1212, %r754;
	mov.u64 	%rd528, %rd149;
	@%p180 bra 	$L__BB9_129;
	setp.lt.s32 	%p181, %r754, %r1178;
	mov.u32 	%r1212, %r1178;
	mov.u64 	%rd528, %rd494;
	@%p181 bra 	$L__BB9_129;
	setp.lt.s64 	%p182, %rd494, %rd149;
	selp.b32 	%r1212, %r1178, %r754, %p182;
	min.s64 	%rd528, %rd494, %rd149;
$L__BB9_129:
	mov.b32 	%r815, 2;
	mov.b32 	%r817, -1;
	// begin inline asm
	shfl.sync.down.b32 %r778, %r1186, %r815, %r772, %r817;
	// end inline asm
	// begin inline asm
	shfl.sync.down.b32 %r783, %r784, %r815, %r772, %r817;
	// end inline asm
	mov.b64 	{%r789, %r794}, %rd502;
	// begin inline asm
	shfl.sync.down.b32 %r788, %r789, %r815, %r772, %r817;
	// end inline asm
	// begin inline asm
	shfl.sync.down.b32 %r793, %r794, %r815, %r772, %r817;
	// end inline asm
	mov.b64 	%rd155, {%r788, %r793};
	// begin inline asm
	shfl.sync.down.b32 %r798, %r1212, %r815, %r772, %r817;
	// end inline asm
	// begin inline asm
	shfl.sync.down.b32 %r803, %r804, %r815, %r772, %r817;
	// end inline asm
	mov.b64 	{%r809, %r814}, %rd528;
	// begin inline asm
	shfl.sync.down.b32 %r808, %r809, %r815, %r772, %r817;
	// end inline asm
	// begin inline asm
	shfl.sync.down.b32 %r813, %r814, %r815, %r772, %r817;
	// end inline asm
	mov.b64 	%rd156, {%r808, %r813};
	add.s32 	%r818, %r733, 2;
	setp.gt.s32 	%p183, %r818, %r772;
	mov.u32 	%r1215, %r1212;
	mov.u64 	%rd531, %rd528;
	@%p183 bra 	$L__BB9_136;
	setp.lt.s32 	%p184, %r1186, %r778;
	mov.u32 	%r1213, %r1186;
	mov.u64 	%rd529, %rd502;
	@%p184 bra 	$L__BB9_133;
	setp.lt.s32 	%p185, %r778, %r1186;
	mov.u32 	%r1213, %r778;
	mov.u64 	%rd529, %rd155;
	@%p185 bra 	$L__BB9_133;
	setp.lt.s64 	%p186, %rd502, %rd155;
	selp.b32 	%r1213, %r1186, %r778, %p186;
	min.s64 	%rd529, %rd502, %rd155;
$L__BB9_133:
	setp.lt.s32 	%p187, %r1212, %r798;
	mov.u32 	%r1186, %r1213;
	mov.u64 	%rd502, %rd529;
	mov.u32 	%r1215, %r798;
	mov.u64 	%rd531, %rd156;
	@%p187 bra 	$L__BB9_136;
	setp.lt.s32 	%p188, %r798, %r1212;
	mov.u32 	%r1186, %r1213;
	mov.u64 	%rd502, %rd529;
	mov.u32 	%r1215, %r1212;
	mov.u64 	%rd531, %rd528;
	@%p188 bra 	$L__BB9_136;
	setp.lt.s64 	%p189, %rd528, %rd156;
	selp.b32 	%r1215, %r1212, %r798, %p189;
	min.s64 	%rd531, %rd528, %rd156;
	mov.u32 	%r1186, %r1213;
	mov.u64 	%rd502, %rd529;
$L__BB9_136:
	mov.b32 	%r856, 4;
	mov.b32 	%r858, -1;
	// begin inline asm
	shfl.sync.down.b32 %r819, %r1186, %r856, %r772, %r858;
	// end inline asm
	// begin inline asm
	shfl.sync.down.b32 %r824, %r825, %r856, %r772, %r858;
	// end inline asm
	mov.b64 	{%r830, %r835}, %rd502;
	// begin inline asm
	shfl.sync.down.b32 %r829, %r830, %r856, %r772, %r858;
	// end inline asm
	// begin inline asm
	shfl.sync.down.b32 %r834, %r835, %r856, %r772, %r858;
	// end inline asm
	mov.b64 	%rd162, {%r829, %r834};
	// begin inline asm
	shfl.sync.down.b32 %r839, %r1215, %r856, %r772, %r858;
	// end inline asm
	// begin inline asm
	shfl.sync.down.b32 %r844, %r845, %r856, %r772, %r858;
	// end inline asm
	mov.b64 	{%r850, %r855}, %rd531;
	// begin inline asm
	shfl.sync.down.b32 %r849, %r850, %r856, %r772, %r858;
	// end inline asm
	// begin inline asm
	shfl.sync.down.b32 %r854, %r855, %r856, %r772, %r858;
	// end inline asm
	mov.b64 	%rd163, {%r849, %r854};
	add.s32 	%r859, %r733, 4;
	setp.gt.s32 	%p190, %r859, %r772;
	mov.u32 	%r1218, %r1215;
	mov.u64 	%rd534, %rd531;
	@%p190 bra 	$L__BB9_143;
	setp.lt.s32 	%p191, %r1186, %r819;
	mov.u32 	%r1216, %r1186;
	mov.u64 	%rd532, %rd502;
	@%p191 bra 	$L__BB9_140;
	setp.lt.s32 	%p192, %r819, %r1186;
	mov.u32 	%r1216, %r819;
	mov.u64 	%rd532, %rd162;
	@%p192 bra 	$L__BB9_140;
	setp.lt.s64 	%p193, %rd502, %rd162;
	selp.b32 	%r1216, %r1186, %r819, %p193;
	min.s64 	%rd532, %rd502, %rd162;
$L__BB9_140:
	setp.lt.s32 	%p194, %r1215, %r839;
	mov.u32 	%r1186, %r1216;
	mov.u64 	%rd502, %rd532;
	mov.u32 	%r1218, %r839;
	mov.u64 	%rd534, %rd163;
	@%p194 bra 	$L__BB9_143;
	setp.lt.s32 	%p195, %r839, %r1215;
	mov.u32 	%r1186, %r1216;
	mov.u64 	%rd502, %rd532;
	mov.u32 	%r1218, %r1215;
	mov.u64 	%rd534, %rd531;
	@%p195 bra 	$L__BB9_143;
	setp.lt.s64 	%p196, %rd531, %rd163;
	selp.b32 	%r1218, %r1215, %r839, %p196;
	min.s64 	%rd534, %rd531, %rd163;
	mov.u32 	%r1186, %r1216;
	mov.u64 	%rd502, %rd532;
$L__BB9_143:
	mov.b32 	%r897, 8;
	mov.b32 	%r899, -1;
	// begin inline asm
	shfl.sync.down.b32 %r860, %r1186, %r897, %r772, %r899;
	// end inline asm
	// begin inline asm
	shfl.sync.down.b32 %r865, %r866, %r897, %r772, %r899;
	// end inline asm
	mov.b64 	{%r871, %r876}, %rd502;
	// begin inline asm
	shfl.sync.down.b32 %r870, %r871, %r897, %r772, %r899;
	// end inline asm
	// begin inline asm
	shfl.sync.down.b32 %r875, %r876, %r897, %r772, %r899;
	// end inline asm
	mov.b64 	%rd169, {%r870, %r875};
	// begin inline asm
	shfl.sync.down.b32 %r880, %r1218, %r897, %r772, %r899;
	// end inline asm
	// begin inline asm
	shfl.sync.down.b32 %r885, %r886, %r897, %r772, %r899;
	// end inline asm
	mov.b64 	{%r891, %r896}, %rd534;
	// begin inline asm
	shfl.sync.down.b32 %r890, %r891, %r897, %r772, %r899;
	// end inline asm
	// begin inline asm
	shfl.sync.down.b32 %r895, %r896, %r897, %r772, %r899;
	// end inline asm
	mov.b64 	%rd170, {%r890, %r895};
	add.s32 	%r900, %r733, 8;
	setp.gt.s32 	%p197, %r900, %r772;
	mov.u32 	%r1221, %r1218;
	mov.u64 	%rd537, %rd534;
	@%p197 bra 	$L__BB9_150;
	setp.lt.s32 	%p198, %r1186, %r860;
	mov.u32 	%r1219, %r1186;
	mov.u64 	%rd535, %rd502;
	@%p198 bra 	$L__BB9_147;
	setp.lt.s32 	%p199, %r860, %r1186;
	mov.u32 	%r1219, %r860;
	mov.u64 	%rd535, %rd169;
	@%p199 bra 	$L__BB9_147;
	setp.lt.s64 	%p200, %rd502, %rd169;
	selp.b32 	%r1219, %r1186, %r860, %p200;
	min.s64 	%rd535, %rd502, %rd169;
$L__BB9_147:
	setp.lt.s32 	%p201, %r1218, %r880;
	mov.u32 	%r1186, %r1219;
	mov.u64 	%rd502, %rd535;
	mov.u32 	%r1221, %r880;
	mov.u64 	%rd537, %rd170;
	@%p201 bra 	$L__BB9_150;
	setp.lt.s32 	%p202, %r880, %r1218;
	mov.u32 	%r1186, %r1219;
	mov.u64 	%rd502, %rd535;
	mov.u32 	%r1221, %r1218;
	mov.u64 	%rd537, %rd534;
	@%p202 bra 	$L__BB9_150;
	setp.lt.s64 	%p203, %rd534, %rd170;
	selp.b32 	%r1221, %r1218, %r880, %p203;
	min.s64 	%rd537, %rd534, %rd170;
	mov.u32 	%r1186, %r1219;
	mov.u64 	%rd502, %rd535;
$L__BB9_150:
	mov.b32 	%r938, 16;
	mov.b32 	%r940, -1;
	// begin inline asm
	shfl.sync.down.b32 %r901, %r1186, %r938, %r772, %r940;
	// end inline asm
	// begin inline asm
	shfl.sync.down.b32 %r906, %r907, %r938, %r772, %r940;
	// end inline asm
	mov.b64 	{%r912, %r917}, %rd502;
	// begin inline asm
	shfl.sync.down.b32 %r911, %r912, %r938, %r772, %r940;
	// end inline asm
	// begin inline asm
	shfl.sync.down.b32 %r916, %r917, %r938, %r772, %r940;
	// end inline asm
	mov.b64 	%rd176, {%r911, %r916};
	// begin inline asm
	shfl.sync.down.b32 %r921, %r1221, %r938, %r772, %r940;
	// end inline asm
	// begin inline asm
	shfl.sync.down.b32 %r926, %r927, %r938, %r772, %r940;
	// end inline asm
	mov.b64 	{%r932, %r937}, %rd537;
	// begin inline asm
	shfl.sync.down.b32 %r931, %r932, %r938, %r772, %r940;
	// end inline asm
	// begin inline asm
	shfl.sync.down.b32 %r936, %r937, %r938, %r772, %r940;
	// end inline asm
	mov.b64 	%rd177, {%r931, %r936};
	add.s32 	%r941, %r733, 16;
	setp.gt.s32 	%p204, %r941, %r772;
	mov.u32 	%r1319, %r1221;
	mov.u64 	%rd624, %rd537;
	@%p204 bra 	$L__BB9_157;
	setp.lt.s32 	%p205, %r1186, %r901;
	mov.u32 	%r1222, %r1186;
	mov.u64 	%rd538, %rd502;
	@%p205 bra 	$L__BB9_154;
	setp.lt.s32 	%p206, %r901, %r1186;
	mov.u32 	%r1222, %r901;
	mov.u64 	%rd538, %rd176;
	@%p206 bra 	$L__BB9_154;
	setp.lt.s64 	%p207, %rd502, %rd176;
	selp.b32 	%r1222, %r1186, %r901, %p207;
	min.s64 	%rd538, %rd502, %rd176;
$L__BB9_154:
	setp.lt.s32 	%p208, %r1221, %r921;
	mov.u32 	%r1186, %r1222;
	mov.u64 	%rd502, %rd538;
	mov.u32 	%r1319, %r921;
	mov.u64 	%rd624, %rd177;
	@%p208 bra 	$L__BB9_157;
	setp.lt.s32 	%p209, %r921, %r1221;
	mov.u32 	%r1186, %r1222;
	mov.u64 	%rd502, %rd538;
	mov.u32 	%r1319, %r1221;
	mov.u64 	%rd624, %rd537;
	@%p209 bra 	$L__BB9_157;
	setp.lt.s64 	%p210, %rd537, %rd177;
	selp.b32 	%r1319, %r1221, %r921, %p210;
	min.s64 	%rd624, %rd537, %rd177;
	mov.u32 	%r1186, %r1222;
	mov.u64 	%rd502, %rd538;
$L__BB9_157:
	setp.ne.s32 	%p211, %r733, 0;
	@%p211 bra 	$L__BB9_159;
	mov.u32 	%r943, _ZN6thrust24THRUST_300001_SM_1000_NS8cuda_cub4core6detail5shmemE;
	add.s32 	%r944, %r943, %r774;
	st.shared.u32 	[%r944+8], %r1186;
	st.shared.u64 	[%r944+16], %rd502;
	st.shared.u32 	[%r944+24], %r1319;
	st.shared.u64 	[%r944+32], %rd624;
$L__BB9_159:
	bar.sync 	0;
	setp.ne.s32 	%p212, %r5, 0;
	@%p212 bra 	$L__BB9_353;
	setp.lt.s32 	%p213, %r4, 33;
	mov.u32 	%r1225, %r1186;
	mov.u64 	%rd541, %rd502;
	mov.u32 	%r1226, %r1319;
	mov.u64 	%rd542, %rd624;
	@%p213 bra 	$L__BB9_168;
	ld.shared.u32 	%r213, [_ZN6thrust24THRUST_300001_SM_1000_NS8cuda_cub4core6detail5shmemE+40];
	ld.shared.u64 	%rd183, [_ZN6thrust24THRUST_300001_SM_1000_NS8cuda_cub4core6detail5shmemE+48];
	ld.shared.u32 	%r214, [_ZN6thrust24THRUST_300001_SM_1000_NS8cuda_cub4core6detail5shmemE+56];
	ld.shared.u64 	%rd184, [_ZN6thrust24THRUST_300001_SM_1000_NS8cuda_cub4core6detail5shmemE+64];
	setp.lt.s32 	%p214, %r1186, %r213;
	mov.u32 	%r1225, %r1186;
	mov.u64 	%rd541, %rd502;
	@%p214 bra 	$L__BB9_164;
	setp.lt.s32 	%p215, %r213, %r1186;
	mov.u32 	%r1225, %r213;
	mov.u64 	%rd541, %rd183;
	@%p215 bra 	$L__BB9_164;
	setp.lt.s64 	%p216, %rd502, %rd183;
	selp.b32 	%r1225, %r1186, %r213, %p216;
	min.s64 	%rd541, %rd502, %rd183;
$L__BB9_164:
	setp.lt.s32 	%p217, %r1319, %r214;
	mov.u32 	%r1226, %r214;
	mov.u64 	%rd542, %rd184;
	@%p217 bra 	$L__BB9_168;
	setp.ge.s32 	%p218, %r214, %r1319;
	mov.u32 	%r1226, %r1319;
	mov.u64 	%rd542, %rd624;
	@%p218 bra 	$L__BB9_166;
	bra.uni 	$L__BB9_168;
$L__BB9_166:
	setp.ge.s64 	%p219, %rd624, %rd184;
	mov.u32 	%r1226, %r214;
	mov.u64 	%rd542, %rd184;
	@%p219 bra 	$L__BB9_168;
	mov.u32 	%r1226, %r1319;
	mov.u64 	%rd542, %rd624;
$L__BB9_168:
	setp.lt.s32 	%p220, %r4, 65;
	mov.u32 	%r1229, %r1225;
	mov.u64 	%rd545, %rd541;
	mov.u32 	%r1230, %r1226;
	mov.u64 	%rd546, %rd542;
	@%p220 bra 	$L__BB9_176;
	ld.shared.u32 	%r226, [_ZN6thrust24THRUST_300001_SM_1000_NS8cuda_cub4core6detail5shmemE+72];
	ld.shared.u64 	%rd196, [_ZN6thrust24THRUST_300001_SM_1000_NS8cuda_cub4core6detail5shmemE+80];
	ld.shared.u32 	%r227, [_ZN6thrust24THRUST_300001_SM_1000_NS8cuda_cub4core6detail5shmemE+88];
	ld.shared.u64 	%rd197, [_ZN6thrust24THRUST_300001_SM_1000_NS8cuda_cub4core6detail5shmemE+96];
	setp.lt.s32 	%p221, %r1225, %r226;
	mov.u32 	%r1229, %r1225;
	mov.u64 	%rd545, %rd541;
	@%p221 bra 	$L__BB9_172;
	setp.lt.s32 	%p222, %r226, %r1225;
	mov.u32 	%r1229, %r226;
	mov.u64 	%rd545, %rd196;
	@%p222 bra 	$L__BB9_172;
	setp.lt.s64 	%p223, %rd541, %rd196;
	selp.b32 	%r1229, %r1225, %r226, %p223;
	min.s64 	%rd545, %rd541, %rd196;
$L__BB9_172:
	setp.lt.s32 	%p224, %r1226, %r227;
	mov.u32 	%r1230, %r227;
	mov.u64 	%rd546, %rd197;
	@%p224 bra 	$L__BB9_176;
	setp.ge.s32 	%p225, %r227, %r1226;
	mov.u32 	%r1230, %r1226;
	mov.u64 	%rd546, %rd542;
	@%p225 bra 	$L__BB9_174;
	bra.uni 	$L__BB9_176;
$L__BB9_174:
	setp.ge.s64 	%p226, %rd542, %rd197;
	mov.u32 	%r1230, %r227;
	mov.u64 	%rd546, %rd197;
	@%p226 bra 	$L__BB9_176;
	mov.u32 	%r1230, %r1226;
	mov.u64 	%rd546, %rd542;
$L__BB9_176:
	setp.lt.s32 	%p227, %r4, 97;
	mov.u32 	%r1233, %r1229;
	mov.u64 	%rd549, %rd545;
	mov.u32 	%r1234, %r1230;
	mov.u64 	%rd550, %rd546;
	@%p227 bra 	$L__BB9_184;
	ld.shared.u32 	%r239, [_ZN6thrust24THRUST_300001_SM_1000_NS8cuda_cub4core6detail5shmemE+104];
	ld.shared.u64 	%rd209, [_ZN6thrust24THRUST_300001_SM_1000_NS8cuda_cub4core6detail5shmemE+112];
	ld.shared.u32 	%r240, [_ZN6thrust24THRUST_300001_SM_1000_NS8cuda_cub4core6detail5shmemE+120];
	ld.shared.u64 	%rd210, [_ZN6thrust24THRUST_300001_SM_1000_NS8cuda_cub4core6detail5shmemE+128];
	setp.lt.s32 	%p228, %r1229, %r239;
	mov.u32 	%r1233, %r1229;
	mov.u64 	%rd549, %rd545;
	@%p228 bra 	$L__BB9_180;
	setp.lt.s32 	%p229, %r239, %r1229;
	mov.u32 	%r1233, %r239;
	mov.u64 	%rd549, %rd209;
	@%p229 bra 	$L__BB9_180;
	setp.lt.s64 	%p230, %rd545, %rd209;
	selp.b32 	%r1233, %r1229, %r239, %p230;
	min.s64 	%rd549, %rd545, %rd209;
$L__BB9_180:
	setp.lt.s32 	%p231, %r1230, %r240;
	mov.u32 	%r1234, %r240;
	mov.u64 	%rd550, %rd210;
	@%p231 bra 	$L__BB9_184;
	setp.ge.s32 	%p232, %r240, %r1230;
	mov.u32 	%r1234, %r1230;
	mov.u64 	%rd550, %rd546;
	@%p232 bra 	$L__BB9_182;
	bra.uni 	$L__BB9_184;
$L__BB9_182:
	setp.ge.s64 	%p233, %rd546, %rd210;
	mov.u32 	%r1234, %r240;
	mov.u64 	%rd550, %rd210;
	@%p233 bra 	$L__BB9_184;
	mov.u32 	%r1234, %r1230;
	mov.u64 	%rd550, %rd546;
$L__BB9_184:
	setp.lt.s32 	%p234, %r4, 129;
	mov.u32 	%r1237, %r1233;
	mov.u64 	%rd553, %rd549;
	mov.u32 	%r1238, %r1234;
	mov.u64 	%rd554, %rd550;
	@%p234 bra 	$L__BB9_192;
	ld.shared.u32 	%r252, [_ZN6thrust24THRUST_300001_SM_1000_NS8cuda_cub4core6detail5shmemE+136];
	ld.shared.u64 	%rd222, [_ZN6thrust24THRUST_300001_SM_1000_NS8cuda_cub4core6detail5shmemE+144];
	ld.shared.u32 	%r253, [_ZN6thrust24THRUST_300001_SM_1000_NS8cuda_cub4core6detail5shmemE+152];
	ld.shared.u64 	%rd223, [_ZN6thrust24THRUST_300001_SM_1000_NS8cuda_cub4core6detail5shmemE+160];
	setp.lt.s32 	%p235, %r1233, %r252;
	mov.u32 	%r1237, %r1233;
	mov.u64 	%rd553, %rd549;
	@%p235 bra 	$L__BB9_188;
	setp.lt.s32 	%p236, %r252, %r1233;
	mov.u32 	%r1237, %r252;
	mov.u64 	%rd553, %rd222;
	@%p236 bra 	$L__BB9_188;
	setp.lt.s64 	%p237, %rd549, %rd222;
	selp.b32 	%r1237, %r1233, %r252, %p237;
	min.s64 	%rd553, %rd549, %rd222;
$L__BB9_188:
	setp.lt.s32 	%p238, %r1234, %r253;
	mov.u32 	%r1238, %r253;
	mov.u64 	%rd554, %rd223;
	@%p238 bra 	$L__BB9_192;
	setp.ge.s32 	%p239, %r253, %r1234;
	mov.u32 	%r1238, %r1234;
	mov.u64 	%rd554, %rd550;
	@%p239 bra 	$L__BB9_190;
	bra.uni 	$L__BB9_192;
$L__BB9_190:
	setp.ge.s64 	%p240, %rd550, %rd223;
	mov.u32 	%r1238, %r253;
	mov.u64 	%rd554, %rd223;
	@%p240 bra 	$L__BB9_192;
	mov.u32 	%r1238, %r1234;
	mov.u64 	%rd554, %rd550;
$L__BB9_192:
	setp.lt.s32 	%p241, %r4, 161;
	mov.u32 	%r1241, %r1237;
	mov.u64 	%rd557, %rd553;
	mov.u32 	%r1242, %r1238;
	mov.u64 	%rd558, %rd554;
	@%p241 bra 	$L__BB9_200;
	ld.shared.u32 	%r265, [_ZN6thrust24THRUST_300001_SM_1000_NS8cuda_cub4core6detail5shmemE+168];
	ld.shared.u64 	%rd235, [_ZN6thrust24THRUST_300001_SM_1000_NS8cuda_cub4core6detail5shmemE+176];
	ld.shared.u32 	%r266, [_ZN6thrust24THRUST_300001_SM_1000_NS8cuda_cub4core6detail5shmemE+184];
	ld.shared.u64 	%rd236, [_ZN6thrust24THRUST_300001_SM_1000_NS8cuda_cub4core6detail5shmemE+192];
	setp.lt.s32 	%p242, %r1237, %r265;
	mov.u32 	%r1241, %r1237;
	mov.u64 	%rd557, %rd553;
	@%p242 bra 	$L__BB9_196;
	setp.lt.s32 	%p243, %r265, %r1237;
	mov.u32 	%r1241, %r265;
	mov.u64 	%rd557, %rd235;
	@%p243 bra 	$L__BB9_196;
	setp.lt.s64 	%p244, %rd553, %rd235;
	selp.b32 	%r1241, %r1237, %r265, %p244;
	min.s64 	%rd557, %rd553, %rd235;
$L__BB9_196:
	setp.lt.s32 	%p245, %r1238, %r266;
	mov.u32 	%r1242, %r266;
	mov.u64 	%rd558, %rd236;
	@%p245 bra 	$L__BB9_200;
	setp.ge.s32 	%p246, %r266, %r1238;
	mov.u32 	%r1242, %r1238;
	mov.u64 	%rd558, %rd554;
	@%p246 bra 	$L__BB9_198;
	bra.uni 	$L__BB9_200;
$L__BB9_198:
	setp.ge.s64 	%p247, %rd554, %rd236;
	mov.u32 	%r1242, %r266;
	mov.u64 	%rd558, %rd236;
	@%p247 bra 	$L__BB9_200;
	mov.u32 	%r1242, %r1238;
	mov.u64 	%rd558, %rd554;
$L__BB9_200:
	setp.lt.s32 	%p248, %r4, 193;
	mov.u32 	%r1245, %r1241;
	mov.u64 	%rd561, %rd557;
	mov.u32 	%r1246, %r1242;
	mov.u64 	%rd562, %rd558;
	@%p248 bra 	$L__BB9_208;
	ld.shared.u32 	%r278, [_ZN6thrust24THRUST_300001_SM_1000_NS8cuda_cub4core6detail5shmemE+200];
	ld.shared.u64 	%rd248, [_ZN6thrust24THRUST_300001_SM_1000_NS8cuda_cub4core6detail5shmemE+208];
	ld.shared.u32 	%r279, [_ZN6thrust24THRUST_300001_SM_1000_NS8cuda_cub4core6detail5shmemE+216];
	ld.shared.u64 	%rd249, [_ZN6thrust24THRUST_300001_SM_1000_NS8cuda_cub4core6detail5shmemE+224];
	setp.lt.s32 	%p249, %r1241, %r278;
	mov.u32 	%r1245, %r1241;
	mov.u64 	%rd561, %rd557;
	@%p249 bra 	$L__BB9_204;
	setp.lt.s32 	%p250, %r278, %r1241;
	mov.u32 	%r1245, %r278;
	mov.u64 	%rd561, %rd248;
	@%p250 bra 	$L__BB9_204;
	setp.lt.s64 	%p251, %rd557, %rd248;
	selp.b32 	%r1245, %r1241, %r278, %p251;
	min.s64 	%rd561, %rd557, %rd248;
$L__BB9_204:
	setp.lt.s32 	%p252, %r1242, %r279;
	mov.u32 	%r1246, %r279;
	mov.u64 	%rd562, %rd249;
	@%p252 bra 	$L__BB9_208;
	setp.ge.s32 	%p253, %r279, %r1242;
	mov.u32 	%r1246, %r1242;
	mov.u64 	%rd562, %rd558;
	@%p253 bra 	$L__BB9_206;
	bra.uni 	$L__BB9_208;
$L__BB9_206:
	setp.ge.s64 	%p254, %rd558, %rd249;
	mov.u32 	%r1246, %r279;
	mov.u64 	%rd562, %rd249;
	@%p254 bra 	$L__BB9_208;
	mov.u32 	%r1246, %r1242;
	mov.u64 	%rd562, %rd558;
$L__BB9_208:
	setp.lt.s32 	%p255, %r4, 225;
	mov.u64 	%rd624, %rd562;
	mov.u32 	%r1319, %r1246;
	mov.u64 	%rd502, %rd561;
	mov.u32 	%r1186, %r1245;
	@%p255 bra 	$L__BB9_353;
	ld.shared.u32 	%r291, [_ZN6thrust24THRUST_300001_SM_1000_NS8cuda_cub4core6detail5shmemE+232];
	ld.shared.u64 	%rd261, [_ZN6thrust24THRUST_300001_SM_1000_NS8cuda_cub4core6detail5shmemE+240];
	ld.shared.u32 	%r292, [_ZN6thrust24THRUST_300001_SM_1000_NS8cuda_cub4core6detail5shmemE+248];
	ld.shared.u64 	%rd262, [_ZN6thrust24THRUST_300001_SM_1000_NS8cuda_cub4core6detail5shmemE+256];
	setp.lt.s32 	%p256, %r1245, %r291;
	mov.u32 	%r1186, %r1245;
	mov.u64 	%rd502, %rd561;
	@%p256 bra 	$L__BB9_212;
	setp.lt.s32 	%p257, %r291, %r1245;
	mov.u32 	%r1186, %r291;
	mov.u64 	%rd502, %rd261;
	@%p257 bra 	$L__BB9_212;
	setp.lt.s64 	%p258, %rd561, %rd261;
	selp.b32 	%r1186, %r1245, %r291, %p258;
	min.s64 	%rd502, %rd561, %rd261;
$L__BB9_212:
	setp.lt.s32 	%p259, %r1246, %r292;
	mov.u32 	%r1319, %r292;
	mov.u64 	%rd624, %rd262;
	@%p259 bra 	$L__BB9_353;
	setp.ge.s32 	%p260, %r292, %r1246;
	mov.u32 	%r1319, %r1246;
	mov.u64 	%rd624, %rd562;
	@%p260 bra 	$L__BB9_214;
	bra.uni 	$L__BB9_353;
$L__BB9_214:
	setp.ge.s64 	%p261, %rd562, %rd262;
	mov.u32 	%r1319, %r292;
	mov.u64 	%rd624, %rd262;
	@%p261 bra 	$L__BB9_353;
	mov.u32 	%r1319, %r1246;
	mov.u64 	%rd624, %rd562;
	bra.uni 	$L__BB9_353;
$L__BB9_216:
	mov.u32 	%r302, %tid.x;
	cvt.s64.s32 	%rd437, %r2;
	cvt.u64.u32 	%rd272, %r302;
	add.s64 	%rd438, %rd272, %rd437;
	shl.b64 	%rd439, %rd438, 2;
	add.s64 	%rd440, %rd2, %rd439;
	add.s64 	%rd441, %rd438, %rd434;
	ld.global.u32 	%r505, [%rd440];
	add.s64 	%rd442, %rd441, 256;
	ld.global.u32 	%r506, [%rd440+1024];
	setp.lt.s32 	%p2, %r505, %r506;
	setp.lt.s32 	%p3, %r506, %r505;
	min.s32 	%r1186, %r506, %r505;
	selp.b64 	%rd502, %rd442, %rd441, %p3;
	max.s32 	%r1288, %r505, %r506;
	selp.b64 	%rd593, %rd442, %rd441, %p2;
	setp.le.s32 	%p4, %r492, %r3;
	@%p4 bra 	$L__BB9_272;
	setp.ne.s32 	%p5, %r302, 0;
	@%p5 bra 	$L__BB9_219;
	atom.global.add.u32 	%r507, [%rd1+4], 512;
	add.s32 	%r508, %r507, %r3;
	st.shared.u32 	[_ZN6thrust24THRUST_300001_SM_1000_NS8cuda_cub4core6detail5shmemE+296], %r508;
$L__BB9_219:
	bar.sync 	0;
	ld.shared.u32 	%r1260, [_ZN6thrust24THRUST_300001_SM_1000_NS8cuda_cub4core6detail5shmemE+296];
	add.s32 	%r509, %r1260, 512;
	setp.gt.s32 	%p6, %r509, %r492;
	@%p6 bra 	$L__BB9_234;
	mov.u32 	%r1253, %r1288;
	mov.u64 	%rd568, %rd593;
$L__BB9_221:
	cvt.s64.s32 	%rd443, %r1260;
	add.s64 	%rd444, %rd272, %rd443;
	shl.b64 	%rd445, %rd444, 2;
	add.s64 	%rd446, %rd2, %rd445;
	add.s64 	%rd570, %rd444, %rd434;
	ld.global.u32 	%r1255, [%rd446];
	add.s64 	%rd593, %rd570, 256;
	ld.global.u32 	%r1288, [%rd446+1024];
	setp.lt.s32 	%p7, %r1186, %r1255;
	mov.u32 	%r1254, %r1186;
	mov.u64 	%rd569, %rd502;
	@%p7 bra 	$L__BB9_224;
	setp.lt.s32 	%p8, %r1255, %r1186;
	mov.u32 	%r1254, %r1255;
	mov.u64 	%rd569, %rd570;
	@%p8 bra 	$L__BB9_224;
	setp.lt.s64 	%p9, %rd502, %rd570;
	selp.b32 	%r1254, %r1186, %r1255, %p9;
	min.s64 	%rd569, %rd502, %rd570;
$L__BB9_224:
	setp.lt.s32 	%p10, %r1253, %r1255;
	@%p10 bra 	$L__BB9_226;
	setp.lt.s32 	%p11, %r1255, %r1253;
	setp.lt.s64 	%p12, %rd568, %rd570;
	or.pred  	%p13, %p11, %p12;
	selp.b32 	%r1255, %r1253, %r1255, %p13;
	selp.b64 	%rd570, %rd568, %rd570, %p13;
$L__BB9_226:
	setp.lt.s32 	%p14, %r1254, %r1288;
	mov.u32 	%r1186, %r1254;
	mov.u64 	%rd502, %rd569;
	@%p14 bra 	$L__BB9_229;
	setp.lt.s32 	%p15, %r1288, %r1254;
	mov.u32 	%r1186, %r1288;
	mov.u64 	%rd502, %rd593;
	@%p15 bra 	$L__BB9_229;
	setp.lt.s64 	%p16, %rd569, %rd593;
	selp.b32 	%r1186, %r1254, %r1288, %p16;
	min.s64 	%rd502, %rd569, %rd593;
$L__BB9_229:
	setp.lt.s32 	%p17, %r1255, %r1288;
	@%p17 bra 	$L__BB9_231;
	setp.lt.s32 	%p18, %r1288, %r1255;
	setp.lt.s64 	%p19, %rd570, %rd593;
	or.pred  	%p20, %p18, %p19;
	selp.b32 	%r1288, %r1255, %r1288, %p20;
	selp.b64 	%rd593, %rd570, %rd593, %p20;
$L__BB9_231:
	setp.ne.s32 	%p21, %r302, 0;
	bar.sync 	0;
	@%p21 bra 	$L__BB9_233;
	atom.global.add.u32 	%r510, [%rd1+4], 512;
	add.s32 	%r511, %r510, %r3;
	st.shared.u32 	[_ZN6thrust24THRUST_300001_SM_1000_NS8cuda_cub4core6detail5shmemE+296], %r511;
$L__BB9_233:
	bar.sync 	0;
	ld.shared.u32 	%r1260, [_ZN6thrust24THRUST_300001_SM_1000_NS8cuda_cub4core6detail5shmemE+296];
	add.s32 	%r512, %r1260, 512;
	setp.le.s32 	%p22, %r512, %r492;
	mov.u32 	%r1253, %r1288;
	mov.u64 	%rd568, %rd593;
	@%p22 bra 	$L__BB9_221;
$L__BB9_234:
	setp.le.s32 	%p23, %r492, %r1260;
	@%p23 bra 	$L__BB9_272;
	sub.s32 	%r323, %r492, %r1260;
	setp.ge.s32 	%p24, %r302, %r323;
	@%p24 bra 	$L__BB9_272;
	not.b32 	%r514, %r302;
	add.s32 	%r515, %r492, %r514;
	sub.s32 	%r324, %r515, %r1260;
	and.b32  	%r516, %r324, 768;
	setp.eq.s32 	%p25, %r516, 768;
	mov.u32 	%r1268, %r302;
	@%p25 bra 	$L__BB9_245;
	add.s32 	%r1262, %r302, %r1260;
	shr.u32 	%r517, %r324, 8;
	add.s32 	%r518, %r517, 1;
	and.b32  	%r519, %r518, 3;
	neg.s32 	%r1261, %r519;
	mov.u32 	%r1268, %r302;
$L__BB9_238:
	.pragma "nounroll";
	mov.u64 	%rd290, %rd593;
	mov.u32 	%r331, %r1288;
	mov.u64 	%rd289, %rd502;
	mov.u32 	%r330, %r1186;
	cvt.s64.s32 	%rd448, %r1262;
	add.s64 	%rd291, %rd434, %rd448;
	mul.wide.s32 	%rd449, %r1262, 4;
	add.s64 	%rd450, %rd2, %rd449;
	ld.global.u32 	%r332, [%rd450];
	setp.lt.s32 	%p26, %r330, %r332;
	@%p26 bra 	$L__BB9_241;
	setp.lt.s32 	%p27, %r332, %r330;
	mov.u32 	%r1186, %r332;
	mov.u64 	%rd502, %rd291;
	@%p27 bra 	$L__BB9_241;
	setp.lt.s64 	%p28, %rd289, %rd291;
	selp.b32 	%r1186, %r330, %r332, %p28;
	min.s64 	%rd502, %rd289, %rd291;
$L__BB9_241:
	setp.lt.s32 	%p29, %r331, %r332;
	mov.u32 	%r1288, %r332;
	mov.u64 	%rd593, %rd291;
	@%p29 bra 	$L__BB9_244;
	setp.lt.s32 	%p30, %r332, %r331;
	mov.u32 	%r1288, %r331;
	mov.u64 	%rd593, %rd290;
	@%p30 bra 	$L__BB9_244;
	setp.lt.s64 	%p31, %rd290, %rd291;
	selp.b32 	%r1288, %r331, %r332, %p31;
	min.s64 	%rd593, %rd290, %rd291;
$L__BB9_244:
	add.s32 	%r1268, %r1268, 256;
	add.s32 	%r1262, %r1262, 256;
	add.s32 	%r1261, %r1261, 1;
	setp.ne.s32 	%p32, %r1261, 0;
	@%p32 bra 	$L__BB9_238;
$L__BB9_245:
	setp.lt.u32 	%p33, %r324, 768;
	@%p33 bra 	$L__BB9_272;
	add.s32 	%r1273, %r1268, %r1260;
	add.s32 	%r1276, %r1273, 256;
	add.s32 	%r1275, %r1273, 512;
	add.s32 	%r1274, %r1273, 768;
$L__BB9_247:
	cvt.s64.s32 	%rd451, %r1276;
	add.s64 	%rd302, %rd434, %rd451;
	cvt.s64.s32 	%rd452, %r1275;
	add.s64 	%rd303, %rd434, %rd452;
	cvt.s64.s32 	%rd453, %r1274;
	add.s64 	%rd304, %rd434, %rd453;
	cvt.s64.s32 	%rd454, %r1273;
	mul.wide.s32 	%rd455, %r1273, 4;
	cvta.to.global.u64 	%rd456, %rd433;
	add.s64 	%rd457, %rd456, %rd455;
	add.s64 	%rd305, %rd457, 2048;
	add.s64 	%rd306, %rd434, %rd454;
	ld.global.u32 	%r356, [%rd457];
	setp.lt.s32 	%p34, %r1186, %r356;
	mov.u32 	%r1280, %r1186;
	mov.u64 	%rd585, %rd502;
	@%p34 bra 	$L__BB9_250;
	setp.lt.s32 	%p35, %r356, %r1186;
	mov.u32 	%r1280, %r356;
	mov.u64 	%rd585, %rd306;
	@%p35 bra 	$L__BB9_250;
	setp.lt.s64 	%p36, %rd502, %rd306;
	selp.b32 	%r1280, %r1186, %r356, %p36;
	min.s64 	%rd585, %rd502, %rd306;
$L__BB9_250:
	setp.lt.s32 	%p37, %r1288, %r356;
	mov.u32 	%r1281, %r356;
	mov.u64 	%rd586, %rd306;
	@%p37 bra 	$L__BB9_253;
	setp.lt.s32 	%p38, %r356, %r1288;
	mov.u32 	%r1281, %r1288;
	mov.u64 	%rd586, %rd593;
	@%p38 bra 	$L__BB9_253;
	setp.lt.s64 	%p39, %rd593, %rd306;
	selp.b32 	%r1281, %r1288, %r356, %p39;
	min.s64 	%rd586, %rd593, %rd306;
$L__BB9_253:
	ld.global.u32 	%r361, [%rd305+-1024];
	setp.lt.s32 	%p40, %r1280, %r361;
	mov.u32 	%r1282, %r1280;
	mov.u64 	%rd587, %rd585;
	@%p40 bra 	$L__BB9_256;
	setp.lt.s32 	%p41, %r361, %r1280;
	mov.u32 	%r1282, %r361;
	mov.u64 	%rd587, %rd302;
	@%p41 bra 	$L__BB9_256;
	setp.lt.s64 	%p42, %rd585, %rd302;
	selp.b32 	%r1282, %r1280, %r361, %p42;
	min.s64 	%rd587, %rd585, %rd302;
$L__BB9_256:
	setp.lt.s32 	%p43, %r1281, %r361;
	mov.u32 	%r1283, %r361;
	mov.u64 	%rd588, %rd302;
	@%p43 bra 	$L__BB9_259;
	setp.lt.s32 	%p44, %r361, %r1281;
	mov.u32 	%r1283, %r1281;
	mov.u64 	%rd588, %rd586;
	@%p44 bra 	$L__BB9_259;
	setp.lt.s64 	%p45, %rd586, %rd302;
	selp.b32 	%r1283, %r1281, %r361, %p45;
	min.s64 	%rd588, %rd586, %rd302;
$L__BB9_259:
	ld.global.u32 	%r366, [%rd305];
	setp.lt.s32 	%p46, %r1282, %r366;
	mov.u32 	%r1284, %r1282;
	mov.u64 	%rd589, %rd587;
	@%p46 bra 	$L__BB9_262;
	setp.lt.s32 	%p47, %r366, %r1282;
	mov.u32 	%r1284, %r366;
	mov.u64 	%rd589, %rd303;
	@%p47 bra 	$L__BB9_262;
	setp.lt.s64 	%p48, %rd587, %rd303;
	selp.b32 	%r1284, %r1282, %r366, %p48;
	min.s64 	%rd589, %rd587, %rd303;
$L__BB9_262:
	setp.lt.s32 	%p49, %r1283, %r366;
	mov.u32 	%r1285, %r366;
	mov.u64 	%rd590, %rd303;
	@%p49 bra 	$L__BB9_265;
	setp.lt.s32 	%p50, %r366, %r1283;
	mov.u32 	%r1285, %r1283;
	mov.u64 	%rd590, %rd588;
	@%p50 bra 	$L__BB9_265;
	setp.lt.s64 	%p51, %rd588, %rd303;
	selp.b32 	%r1285, %r1283, %r366, %p51;
	min.s64 	%rd590, %rd588, %rd303;
$L__BB9_265:
	ld.global.u32 	%r371, [%rd305+1024];
	setp.lt.s32 	%p52, %r1284, %r371;
	mov.u32 	%r1186, %r1284;
	mov.u64 	%rd502, %rd589;
	@%p52 bra 	$L__BB9_268;
	setp.lt.s32 	%p53, %r371, %r1284;
	mov.u32 	%r1186, %r371;
	mov.u64 	%rd502, %rd304;
	@%p53 bra 	$L__BB9_268;
	setp.lt.s64 	%p54, %rd589, %rd304;
	selp.b32 	%r1186, %r1284, %r371, %p54;
	min.s64 	%rd502, %rd589, %rd304;
$L__BB9_268:
	setp.lt.s32 	%p55, %r1285, %r371;
	mov.u32 	%r1288, %r371;
	mov.u64 	%rd593, %rd304;
	@%p55 bra 	$L__BB9_271;
	setp.lt.s32 	%p56, %r371, %r1285;
	mov.u32 	%r1288, %r1285;
	mov.u64 	%rd593, %rd590;
	@%p56 bra 	$L__BB9_271;
	setp.lt.s64 	%p57, %rd590, %rd304;
	selp.b32 	%r1288, %r1285, %r371, %p57;
	min.s64 	%rd593, %rd590, %rd304;
$L__BB9_271:
	add.s32 	%r1268, %r1268, 1024;
	add.s32 	%r1276, %r1276, 1024;
	add.s32 	%r1275, %r1275, 1024;
	add.s32 	%r1274, %r1274, 1024;
	add.s32 	%r1273, %r1273, 1024;
	setp.lt.s32 	%p58, %r1268, %r323;
	@%p58 bra 	$L__BB9_247;
$L__BB9_272:
	// begin inline asm
	mov.u32 %r520, %laneid;
	// end inline asm
	mov.b32 	%r558, 1;
	mov.b32 	%r559, 31;
	mov.b32 	%r560, -1;
	// begin inline asm
	shfl.sync.down.b32 %r521, %r1186, %r558, %r559, %r560;
	// end inline asm
	// begin inline asm
	shfl.sync.down.b32 %r526, %r527, %r558, %r559, %r560;
	// end inline asm
	mov.b64 	{%r532, %r537}, %rd502;
	// begin inline asm
	shfl.sync.down.b32 %r531, %r532, %r558, %r559, %r560;
	// end inline asm
	// begin inline asm
	shfl.sync.down.b32 %r536, %r537, %r558, %r559, %r560;
	// end inline asm
	mov.b64 	%rd325, {%r531, %r536};
	// begin inline asm
	shfl.sync.down.b32 %r541, %r1288, %r558, %r559, %r560;
	// end inline asm
	// begin inline asm
	shfl.sync.down.b32 %r546, %r547, %r558, %r559, %r560;
	// end inline asm
	mov.b64 	{%r552, %r557}, %rd593;
	// begin inline asm
	shfl.sync.down.b32 %r551, %r552, %r558, %r559, %r560;
	// end inline asm
	// begin inline asm
	shfl.sync.down.b32 %r556, %r557, %r558, %r559, %r560;
	// end inline asm
	mov.b64 	%rd326, {%r551, %r556};
	setp.gt.s32 	%p59, %r520, 30;
	mov.u32 	%r1292, %r1288;
	mov.u64 	%rd597, %rd593;
	@%p59 bra 	$L__BB9_279;
	setp.lt.s32 	%p60, %r1186, %r521;
	mov.u32 	%r1290, %r1186;
	mov.u64 	%rd595, %rd502;
	@%p60 bra 	$L__BB9_276;
	setp.lt.s32 	%p61, %r521, %r1186;
	mov.u32 	%r1290, %r521;
	mov.u64 	%rd595, %rd325;
	@%p61 bra 	$L__BB9_276;
	setp.lt.s64 	%p62, %rd502, %rd325;
	selp.b32 	%r1290, %r1186, %r521, %p62;
	min.s64 	%rd595, %rd502, %rd325;
$L__BB9_276:
	setp.lt.s32 	%p63, %r1288, %r541;
	mov.u32 	%r1186, %r1290;
	mov.u64 	%rd502, %rd595;
	mov.u32 	%r1292, %r541;
	mov.u64 	%rd597, %rd326;
	@%p63 bra 	$L__BB9_279;
	setp.lt.s32 	%p64, %r541, %r1288;
	mov.u32 	%r1186, %r1290;
	mov.u64 	%rd502, %rd595;
	mov.u32 	%r1292, %r1288;
	mov.u64 	%rd597, %rd593;
	@%p64 bra 	$L__BB9_279;
	setp.lt.s64 	%p65, %rd593, %rd326;
	selp.b32 	%r1292, %r1288, %r541, %p65;
	min.s64 	%rd597, %rd593, %rd326;
	mov.u32 	%r1186, %r1290;
	mov.u64 	%rd502, %rd595;
$L__BB9_279:
	mov.b32 	%r598, 2;
	mov.b32 	%r599, 31;
	mov.b32 	%r600, -1;
	// begin inline asm
	shfl.sync.down.b32 %r561, %r1186, %r598, %r599, %r600;
	// end inline asm
	// begin inline asm
	shfl.sync.down.b32 %r566, %r567, %r598, %r599, %r600;
	// end inline asm
	mov.b64 	{%r572, %r577}, %rd502;
	// begin inline asm
	shfl.sync.down.b32 %r571, %r572, %r598, %r599, %r600;
	// end inline asm
	// begin inline asm
	shfl.sync.down.b32 %r576, %r577, %r598, %r599, %r600;
	// end inline asm
	mov.b64 	%rd332, {%r571, %r576};
	// begin inline asm
	shfl.sync.down.b32 %r581, %r1292, %r598, %r599, %r600;
	// end inline asm
	// begin inline asm
	shfl.sync.down.b32 %r586, %r587, %r598, %r599, %r600;
	// end inline asm
	mov.b64 	{%r592, %r597}, %rd597;
	// begin inline asm
	shfl.sync.down.b32 %r591, %r592, %r598, %r599, %r600;
	// end inline asm
	// begin inline asm
	shfl.sync.down.b32 %r596, %r597, %r598, %r599, %r600;
	// end inline asm
	mov.b64 	%rd333, {%r591, %r596};
	setp.gt.s32 	%p66, %r520, 29;
	mov.u32 	%r1295, %r1292;
	mov.u64 	%rd600, %rd597;
	@%p66 bra 	$L__BB9_286;
	setp.lt.s32 	%p67, %r1186, %r561;
	mov.u32 	%r1293, %r1186;
	mov.u64 	%rd598, %rd502;
	@%p67 bra 	$L__BB9_283;
	setp.lt.s32 	%p68, %r561, %r1186;
	mov.u32 	%r1293, %r561;
	mov.u64 	%rd598, %rd332;
	@%p68 bra 	$L__BB9_283;
	setp.lt.s64 	%p69, %rd502, %rd332;
	selp.b32 	%r1293, %r1186, %r561, %p69;
	min.s64 	%rd598, %rd502, %rd332;
$L__BB9_283:
	setp.lt.s32 	%p70, %r1292, %r581;
	mov.u32 	%r1186, %r1293;
	mov.u64 	%rd502, %rd598;
	mov.u32 	%r1295, %r581;
	mov.u64 	%rd600, %rd333;
	@%p70 bra 	$L__BB9_286;
	setp.lt.s32 	%p71, %r581, %r1292;
	mov.u32 	%r1186, %r1293;
	mov.u64 	%rd502, %rd598;
	mov.u32 	%r1295, %r1292;
	mov.u64 	%rd600, %rd597;
	@%p71 bra 	$L__BB9_286;
	setp.lt.s64 	%p72, %rd597, %rd333;
	selp.b32 	%r1295, %r1292, %r581, %p72;
	min.s64 	%rd600, %rd597, %rd333;
	mov.u32 	%r1186, %r1293;
	mov.u64 	%rd502, %rd598;
$L__BB9_286:
	mov.b32 	%r638, 4;
	mov.b32 	%r639, 31;
	mov.b32 	%r640, -1;
	// begin inline asm
	shfl.sync.down.b32 %r601, %r1186, %r638, %r639, %r640;
	// end inline asm
	// begin inline asm
	shfl.sync.down.b32 %r606, %r607, %r638, %r639, %r640;
	// end inline asm
	mov.b64 	{%r612, %r617}, %rd502;
	// begin inline asm
	shfl.sync.down.b32 %r611, %r612, %r638, %r639, %r640;
	// end inline asm
	// begin inline asm
	shfl.sync.down.b32 %r616, %r617, %r638, %r639, %r640;
	// end inline asm
	mov.b64 	%rd339, {%r611, %r616};
	// begin inline asm
	shfl.sync.down.b32 %r621, %r1295, %r638, %r639, %r640;
	// end inline asm
	// begin inline asm
	shfl.sync.down.b32 %r626, %r627, %r638, %r639, %r640;
	// end inline asm
	mov.b64 	{%r632, %r637}, %rd600;
	// begin inline asm
	shfl.sync.down.b32 %r631, %r632, %r638, %r639, %r640;
	// end inline asm
	// begin inline asm
	shfl.sync.down.b32 %r636, %r637, %r638, %r639, %r640;
	// end inline asm
	mov.b64 	%rd340, {%r631, %r636};
	setp.gt.s32 	%p73, %r520, 27;
	mov.u32 	%r1298, %r1295;
	mov.u64 	%rd603, %rd600;
	@%p73 bra 	$L__BB9_293;
	setp.lt.s32 	%p74, %r1186, %r601;
	mov.u32 	%r1296, %r1186;
	mov.u64 	%rd601, %rd502;
	@%p74 bra 	$L__BB9_290;
	setp.lt.s32 	%p75, %r601, %r1186;
	mov.u32 	%r1296, %r601;
	mov.u64 	%rd601, %rd339;
	@%p75 bra 	$L__BB9_290;
	setp.lt.s64 	%p76, %rd502, %rd339;
	selp.b32 	%r1296, %r1186, %r601, %p76;
	min.s64 	%rd601, %rd502, %rd339;
$L__BB9_290:
	setp.lt.s32 	%p77, %r1295, %r621;
	mov.u32 	%r1186, %r1296;
	mov.u64 	%rd502, %rd601;
	mov.u32 	%r1298, %r621;
	mov.u64 	%rd603, %rd340;
	@%p77 bra 	$L__BB9_293;
	setp.lt.s32 	%p78, %r621, %r1295;
	mov.u32 	%r1186, %r1296;
	mov.u64 	%rd502, %rd601;
	mov.u32 	%r1298, %r1295;
	mov.u64 	%rd603, %rd600;
	@%p78 bra 	$L__BB9_293;
	setp.lt.s64 	%p79, %rd600, %rd340;
	selp.b32 	%r1298, %r1295, %r621, %p79;
	min.s64 	%rd603, %rd600, %rd340;
	mov.u32 	%r1186, %r1296;
	mov.u64 	%rd502, %rd601;
$L__BB9_293:
	mov.b32 	%r678, 8;
	mov.b32 	%r679, 31;
	mov.b32 	%r680, -1;
	// begin inline asm
	shfl.sync.down.b32 %r641, %r1186, %r678, %r679, %r680;
	// end inline asm
	// begin inline asm
	shfl.sync.down.b32 %r646, %r647, %r678, %r679, %r680;
	// end inline asm
	mov.b64 	{%r652, %r657}, %rd502;
	// begin inline asm
	shfl.sync.down.b32 %r651, %r652, %r678, %r679, %r680;
	// end inline asm
	// begin inline asm
	shfl.sync.down.b32 %r656, %r657, %r678, %r679, %r680;
	// end inline asm
	mov.b64 	%rd346, {%r651, %r656};
	// begin inline asm
	shfl.sync.down.b32 %r661, %r1298, %r678, %r679, %r680;
	// end inline asm
	// begin inline asm
	shfl.sync.down.b32 %r666, %r667, %r678, %r679, %r680;
	// end inline asm
	mov.b64 	{%r672, %r677}, %rd603;
	// begin inline asm
	shfl.sync.down.b32 %r671, %r672, %r678, %r679, %r680;
	// end inline asm
	// begin inline asm
	shfl.sync.down.b32 %r676, %r677, %r678, %r679, %r680;
	// end inline asm
	mov.b64 	%rd347, {%r671, %r676};
	setp.gt.s32 	%p80, %r520, 23;
	mov.u32 	%r1301, %r1298;
	mov.u64 	%rd606, %rd603;
	@%p80 bra 	$L__BB9_300;
	setp.lt.s32 	%p81, %r1186, %r641;
	mov.u32 	%r1299, %r1186;
	mov.u64 	%rd604, %rd502;
	@%p81 bra 	$L__BB9_297;
	setp.lt.s32 	%p82, %r641, %r1186;
	mov.u32 	%r1299, %r641;
	mov.u64 	%rd604, %rd346;
	@%p82 bra 	$L__BB9_297;
	setp.lt.s64 	%p83, %rd502, %rd346;
	selp.b32 	%r1299, %r1186, %r641, %p83;
	min.s64 	%rd604, %rd502, %rd346;
$L__BB9_297:
	setp.lt.s32 	%p84, %r1298, %r661;
	mov.u32 	%r1186, %r1299;
	mov.u64 	%rd502, %rd604;
	mov.u32 	%r1301, %r661;
	mov.u64 	%rd606, %rd347;
	@%p84 bra 	$L__BB9_300;
	setp.lt.s32 	%p85, %r661, %r1298;
	mov.u32 	%r1186, %r1299;
	mov.u64 	%rd502, %rd604;
	mov.u32 	%r1301, %r1298;
	mov.u64 	%rd606, %rd603;
	@%p85 bra 	$L__BB9_300;
	setp.lt.s64 	%p86, %rd603, %rd347;
	selp.b32 	%r1301, %r1298, %r661, %p86;
	min.s64 	%rd606, %rd603, %rd347;
	mov.u32 	%r1186, %r1299;
	mov.u64 	%rd502, %rd604;
$L__BB9_300:
	mov.b32 	%r718, 16;
	mov.b32 	%r719, 31;
	mov.b32 	%r720, -1;
	// begin inline asm
	shfl.sync.down.b32 %r681, %r1186, %r718, %r719, %r720;
	// end inline asm
	// begin inline asm
	shfl.sync.down.b32 %r686, %r687, %r718, %r719, %r720;
	// end inline asm
	mov.b64 	{%r692, %r697}, %rd502;
	// begin inline asm
	shfl.sync.down.b32 %r691, %r692, %r718, %r719, %r720;
	// end inline asm
	// begin inline asm
	shfl.sync.down.b32 %r696, %r697, %r718, %r719, %r720;
	// end inline asm
	mov.b64 	%rd353, {%r691, %r696};
	// begin inline asm
	shfl.sync.down.b32 %r701, %r1301, %r718, %r719, %r720;
	// end inline asm
	// begin inline asm
	shfl.sync.down.b32 %r706, %r707, %r718, %r719, %r720;
	// end inline asm
	mov.b64 	{%r712, %r717}, %rd606;
	// begin inline asm
	shfl.sync.down.b32 %r711, %r712, %r718, %r719, %r720;
	// end inline asm
	// begin inline asm
	shfl.sync.down.b32 %r716, %r717, %r718, %r719, %r720;
	// end inline asm
	mov.b64 	%rd354, {%r711, %r716};
	setp.gt.s32 	%p87, %r520, 15;
	mov.u32 	%r1319, %r1301;
	mov.u64 	%rd624, %rd606;
	@%p87 bra 	$L__BB9_307;
	setp.lt.s32 	%p88, %r1186, %r681;
	mov.u32 	%r1302, %r1186;
	mov.u64 	%rd607, %rd502;
	@%p88 bra 	$L__BB9_304;
	setp.lt.s32 	%p89, %r681, %r1186;
	mov.u32 	%r1302, %r681;
	mov.u64 	%rd607, %rd353;
	@%p89 bra 	$L__BB9_304;
	setp.lt.s64 	%p90, %rd502, %rd353;
	selp.b32 	%r1302, %r1186, %r681, %p90;
	min.s64 	%rd607, %rd502, %rd353;
$L__BB9_304:
	setp.lt.s32 	%p91, %r1301, %r701;
	mov.u32 	%r1186, %r1302;
	mov.u64 	%rd502, %rd607;
	mov.u32 	%r1319, %r701;
	mov.u64 	%rd624, %rd354;
	@%p91 bra 	$L__BB9_307;
	setp.lt.s32 	%p92, %r701, %r1301;
	mov.u32 	%r1186, %r1302;
	mov.u64 	%rd502, %rd607;
	mov.u32 	%r1319, %r1301;
	mov.u64 	%rd624, %rd606;
	@%p92 bra 	$L__BB9_307;
	setp.lt.s64 	%p93, %rd606, %rd354;
	selp.b32 	%r1319, %r1301, %r701, %p93;
	min.s64 	%rd624, %rd606, %rd354;
	mov.u32 	%r1186, %r1302;
	mov.u64 	%rd502, %rd607;
$L__BB9_307:
	setp.ne.s32 	%p94, %r520, 0;
	@%p94 bra 	$L__BB9_309;
	and.b32  	%r721, %r302, 992;
	mov.u32 	%r722, _ZN6thrust24THRUST_300001_SM_1000_NS8cuda_cub4core6detail5shmemE;
	add.s32 	%r723, %r722, %r721;
	st.shared.u32 	[%r723+8], %r1186;
	st.shared.u64 	[%r723+16], %rd502;
	st.shared.u32 	[%r723+24], %r1319;
	st.shared.u64 	[%r723+32], %rd624;
$L__BB9_309:
	bar.sync 	0;
	setp.ne.s32 	%p95, %r302, 0;
	@%p95 bra 	$L__BB9_353;
	ld.shared.u32 	%r419, [_ZN6thrust24THRUST_300001_SM_1000_NS8cuda_cub4core6detail5shmemE+40];
	ld.shared.u64 	%rd360, [_ZN6thrust24THRUST_300001_SM_1000_NS8cuda_cub4core6detail5shmemE+48];
	ld.shared.u32 	%r420, [_ZN6thrust24THRUST_300001_SM_1000_NS8cuda_cub4core6detail5shmemE+56];
	ld.shared.u64 	%rd361, [_ZN6thrust24THRUST_300001_SM_1000_NS8cuda_cub4core6detail5shmemE+64];
	setp.lt.s32 	%p96, %r1186, %r419;
	mov.u32 	%r1305, %r1186;
	mov.u64 	%rd610, %rd502;
	@%p96 bra 	$L__BB9_313;
	setp.lt.s32 	%p97, %r419, %r1186;
	mov.u32 	%r1305, %r419;
	mov.u64 	%rd610, %rd360;
	@%p97 bra 	$L__BB9_313;
	setp.lt.s64 	%p98, %rd502, %rd360;
	selp.b32 	%r1305, %r1186, %r419, %p98;
	min.s64 	%rd610, %rd502, %rd360;
$L__BB9_313:
	setp.lt.s32 	%p99, %r1319, %r420;
	mov.u32 	%r1306, %r420;
	mov.u64 	%rd611, %rd361;
	@%p99 bra 	$L__BB9_317;
	setp.ge.s32 	%p100, %r420, %r1319;
	mov.u32 	%r1306, %r1319;
	mov.u64 	%rd611, %rd624;
	@%p100 bra 	$L__BB9_315;
	bra.uni 	$L__BB9_317;
$L__BB9_315:
	setp.ge.s64 	%p101, %rd624, %rd361;
	mov.u32 	%r1306, %r420;
	mov.u64 	%rd611, %rd361;
	@%p101 bra 	$L__BB9_317;
	mov.u32 	%r1306, %r1319;
	mov.u64 	%rd611, %rd624;
$L__BB9_317:
	ld.shared.u32 	%r429, [_ZN6thrust24THRUST_300001_SM_1000_NS8cuda_cub4core6detail5shmemE+72];
	ld.shared.u64 	%rd371, [_ZN6thrust24THRUST_300001_SM_1000_NS8cuda_cub4core6detail5shmemE+80];
	ld.shared.u32 	%r431, [_ZN6thrust24THRUST_300001_SM_1000_NS8cuda_cub4core6detail5shmemE+88];
	ld.shared.u64 	%rd373, [_ZN6thrust24THRUST_300001_SM_1000_NS8cuda_cub4core6detail5shmemE+96];
	setp.lt.s32 	%p102, %r1305, %r429;
	mov.u32 	%r1307, %r1305;
	mov.u64 	%rd612, %rd610;
	@%p102 bra 	$L__BB9_320;
	setp.lt.s32 	%p103, %r429, %r1305;
	mov.u32 	%r1307, %r429;
	mov.u64 	%rd612, %rd371;
	@%p103 bra 	$L__BB9_320;
	setp.lt.s64 	%p104, %rd610, %rd371;
	selp.b32 	%r1307, %r1305, %r429, %p104;
	min.s64 	%rd612, %rd610, %rd371;
$L__BB9_320:
	setp.lt.s32 	%p105, %r1306, %r431;
	mov.u32 	%r1308, %r431;
	mov.u64 	%rd613, %rd373;
	@%p105 bra 	$L__BB9_323;
	setp.lt.s32 	%p106, %r431, %r1306;
	mov.u32 	%r1308, %r1306;
	mov.u64 	%rd613, %rd611;
	@%p106 bra 	$L__BB9_323;
	setp.lt.s64 	%p107, %rd611, %rd373;
	selp.b64 	%rd613, %rd611, %rd373, %p107;
	selp.b32 	%r1308, %r1306, %r431, %p107;
$L__BB9_323:
	ld.shared.u32 	%r439, [_ZN6thrust24THRUST_300001_SM_1000_NS8cuda_cub4core6detail5shmemE+104];
	ld.shared.u64 	%rd381, [_ZN6thrust24THRUST_300001_SM_1000_NS8cuda_cub4core6detail5shmemE+112];
	ld.shared.u32 	%r441, [_ZN6thrust24THRUST_300001_SM_1000_NS8cuda_cub4core6detail5shmemE+120];
	ld.shared.u64 	%rd383, [_ZN6thrust24THRUST_300001_SM_1000_NS8cuda_cub4core6detail5shmemE+128];
	setp.lt.s32 	%p108, %r1307, %r439;
	mov.u32 	%r1309, %r1307;
	mov.u64 	%rd614, %rd612;
	@%p108 bra 	$L__BB9_326;
	setp.lt.s32 	%p109, %r439, %r1307;
	mov.u32 	%r1309, %r439;
	mov.u64 	%rd614, %rd381;
	@%p109 bra 	$L__BB9_326;
	setp.lt.s64 	%p110, %rd612, %rd381;
	selp.b32 	%r1309, %r1307, %r439, %p110;
	min.s64 	%rd614, %rd612, %rd381;
$L__BB9_326:
	setp.lt.s32 	%p111, %r1308, %r441;
	mov.u32 	%r1310, %r441;
	mov.u64 	%rd615, %rd383;
	@%p111 bra 	$L__BB9_329;
	setp.lt.s32 	%p112, %r441, %r1308;
	mov.u32 	%r1310, %r1308;
	mov.u64 	%rd615, %rd613;
	@%p112 bra 	$L__BB9_329;
	setp.lt.s64 	%p113, %rd613, %rd383;
	selp.b64 	%rd615, %rd613, %rd383, %p113;
	selp.b32 	%r1310, %r1308, %r441, %p113;
$L__BB9_329:
	ld.shared.u32 	%r449, [_ZN6thrust24THRUST_300001_SM_1000_NS8cuda_cub4core6detail5shmemE+136];
	ld.shared.u64 	%rd391, [_ZN6thrust24THRUST_300001_SM_1000_NS8cuda_cub4core6detail5shmemE+144];
	ld.shared.u32 	%r451, [_ZN6thrust24THRUST_300001_SM_1000_NS8cuda_cub4core6detail5shmemE+152];
	ld.shared.u64 	%rd393, [_ZN6thrust24THRUST_300001_SM_1000_NS8cuda_cub4core6detail5shmemE+160];
	setp.lt.s32 	%p114, %r1309, %r449;
	mov.u32 	%r1311, %r1309;
	mov.u64 	%rd616, %rd614;
	@%p114 bra 	$L__BB9_332;
	setp.lt.s32 	%p115, %r449, %r1309;
	mov.u32 	%r1311, %r449;
	mov.u64 	%rd616, %rd391;
	@%p115 bra 	$L__BB9_332;
	setp.lt.s64 	%p116, %rd614, %rd391;
	selp.b32 	%r1311, %r1309, %r449, %p116;
	min.s64 	%rd616, %rd614, %rd391;
$L__BB9_332:
	setp.lt.s32 	%p117, %r1310, %r451;
	mov.u32 	%r1312, %r451;
	mov.u64 	%rd617, %rd393;
	@%p117 bra 	$L__BB9_335;
	setp.lt.s32 	%p118, %r451, %r1310;
	mov.u32 	%r1312, %r1310;
	mov.u64 	%rd617, %rd615;
	@%p118 bra 	$L__BB9_335;
	setp.lt.s64 	%p119, %rd615, %rd393;
	selp.b64 	%rd617, %rd615, %rd393, %p119;
	selp.b32 	%r1312, %r1310, %r451, %p119;
$L__BB9_335:
	ld.shared.u32 	%r459, [_ZN6thrust24THRUST_300001_SM_1000_NS8cuda_cub4core6detail5shmemE+168];
	ld.shared.u64 	%rd401, [_ZN6thrust24THRUST_300001_SM_1000_NS8cuda_cub4core6detail5shmemE+176];
	ld.shared.u32 	%r461, [_ZN6thrust24THRUST_300001_SM_1000_NS8cuda_cub4core6detail5shmemE+184];
	ld.shared.u64 	%rd403, [_ZN6thrust24THRUST_300001_SM_1000_NS8cuda_cub4core6detail5shmemE+192];
	setp.lt.s32 	%p120, %r1311, %r459;
	mov.u32 	%r1313, %r1311;
	mov.u64 	%rd618, %rd616;
	@%p120 bra 	$L__BB9_338;
	setp.lt.s32 	%p121, %r459, %r1311;
	mov.u32 	%r1313, %r459;
	mov.u64 	%rd618, %rd401;
	@%p121 bra 	$L__BB9_338;
	setp.lt.s64 	%p122, %rd616, %rd401;
	selp.b32 	%r1313, %r1311, %r459, %p122;
	min.s64 	%rd618, %rd616, %rd401;
$L__BB9_338:
	setp.lt.s32 	%p123, %r1312, %r461;
	mov.u32 	%r1314, %r461;
	mov.u64 	%rd619, %rd403;
	@%p123 bra 	$L__BB9_341;
	setp.lt.s32 	%p124, %r461, %r1312;
	mov.u32 	%r1314, %r1312;
	mov.u64 	%rd619, %rd617;
	@%p124 bra 	$L__BB9_341;
	setp.lt.s64 	%p125, %rd617, %rd403;
	selp.b64 	%rd619, %rd617, %rd403, %p125;
	selp.b32 	%r1314, %r1312, %r461, %p125;
$L__BB9_341:
	ld.shared.u32 	%r469, [_ZN6thrust24THRUST_300001_SM_1000_NS8cuda_cub4core6detail5shmemE+200];
	ld.shared.u64 	%rd411, [_ZN6thrust24THRUST_300001_SM_1000_NS8cuda_cub4core6detail5shmemE+208];
	ld.shared.u32 	%r471, [_ZN6thrust24THRUST_300001_SM_1000_NS8cuda_cub4core6detail5shmemE+216];
	ld.shared.u64 	%rd413, [_ZN6thrust24THRUST_300001_SM_1000_NS8cuda_cub4core6detail5shmemE+224];
	setp.lt.s32 	%p126, %r1313, %r469;
	mov.u32 	%r1315, %r1313;
	mov.u64 	%rd620, %rd618;
	@%p126 bra 	$L__BB9_344;
	setp.lt.s32 	%p127, %r469, %r1313;
	mov.u32 	%r1315, %r469;
	mov.u64 	%rd620, %rd411;
	@%p127 bra 	$L__BB9_344;
	setp.lt.s64 	%p128, %rd618, %rd411;
	selp.b32 	%r1315, %r1313, %r469, %p128;
	min.s64 	%rd620, %rd618, %rd411;
$L__BB9_344:
	setp.lt.s32 	%p129, %r1314, %r471;
	mov.u32 	%r1316, %r471;
	mov.u64 	%rd621, %rd413;
	@%p129 bra 	$L__BB9_347;
	setp.lt.s32 	%p130, %r471, %r1314;
	mov.u32 	%r1316, %r1314;
	mov.u64 	%rd621, %rd619;
	@%p130 bra 	$L__BB9_347;
	setp.lt.s64 	%p131, %rd619, %rd413;
	selp.b64 	%rd621, %rd619, %rd413, %p131;
	selp.b32 	%r1316, %r1314, %r471, %p131;
$L__BB9_347:
	ld.shared.u32 	%r479, [_ZN6thrust24THRUST_300001_SM_1000_NS8cuda_cub4core6detail5shmemE+232];
	ld.shared.u64 	%rd421, [_ZN6thrust24THRUST_300001_SM_1000_NS8cuda_cub4core6detail5shmemE+240];
	ld.shared.u32 	%r481, [_ZN6thrust24THRUST_300001_SM_1000_NS8cuda_cub4core6detail5shmemE+248];
	ld.shared.u64 	%rd423, [_ZN6thrust24THRUST_300001_SM_1000_NS8cuda_cub4core6detail5shmemE+256];
	setp.lt.s32 	%p132, %r1315, %r479;
	mov.u32 	%r1186, %r1315;
	mov.u64 	%rd502, %rd620;
	@%p132 bra 	$L__BB9_350;
	setp.lt.s32 	%p133, %r479, %r1315;
	mov.u32 	%r1186, %r479;
	mov.u64 	%rd502, %rd421;
	@%p133 bra 	$L__BB9_350;
	setp.lt.s64 	%p134, %rd620, %rd421;
	selp.b32 	%r1186, %r1315, %r479, %p134;
	min.s64 	%rd502, %rd620, %rd421;
$L__BB9_350:
	setp.lt.s32 	%p135, %r1316, %r481;
	mov.u32 	%r1319, %r481;
	mov.u64 	%rd624, %rd423;
	@%p135 bra 	$L__BB9_353;
	setp.lt.s32 	%p136, %r481, %r1316;
	mov.u32 	%r1319, %r1316;
	mov.u64 	%rd624, %rd621;
	@%p136 bra 	$L__BB9_353;
	setp.lt.s64 	%p137, %rd621, %rd423;
	selp.b64 	%rd624, %rd621, %rd423, %p137;
	selp.b32 	%r1319, %r1316, %r481, %p137;
$L__BB9_353:
	mov.u32 	%r1149, %tid.x;
	setp.ne.s32 	%p341, %r1149, 0;
	@%p341 bra 	$L__BB9_355;
	cvta.to.global.u64 	%rd473, %rd435;
	mul.wide.u32 	%rd474, %r1, 32;
	add.s64 	%rd475, %rd473, %rd474;
	st.global.u32 	[%rd475], %r1186;
	st.global.u64 	[%rd475+8], %rd502;
	st.global.u32 	[%rd475+16], %r1319;
	st.global.u64 	[%rd475+24], %rd624;
$L__BB9_355:
	ret;

}
	// .globl	_ZN6thrust24THRUST_300001_SM_1000_NS8cuda_cub4core6detail13_kernel_agentINS1_8__reduce10DrainAgentIiEEJN3cub18CUB_300001_SM_10009GridQueueIjEEiEEEvDpT0_
.visible .entry _ZN6thrust24THRUST_300001_SM_1000_NS8cuda_cub4core6detail13_kernel_agentINS1_8__reduce10DrainAgentIiEEJN3cub18CUB_300001_SM_10009GridQueueIjEEiEEEvDpT0_(
	.param .align 8 .b8 _ZN6thrust24THRUST_300001_SM_1000_NS8cuda_cub4core6detail13_kernel_agentINS1_8__reduce10DrainAgentIiEEJN3cub18CUB_300001_SM_10009GridQueueIjEEiEEEvDpT0__param_0[8],
	.param .u32 _ZN6thrust24THRUST_300001_SM_1000_NS8cuda_cub4core6detail13_kernel_agentINS1_8__reduce10DrainAgentIiEEJN3cub18CUB_300001_SM_10009GridQueueIjEEiEEEvDpT0__param_1
)
.maxntid 1
{
	.reg .b32 	%r<3>;
	.reg .b64 	%rd<3>;

	ld.param.u64 	%rd1, [_ZN6thrust24THRUST_300001_SM_1000_NS8cuda_cub4core6detail13_kernel_agentINS1_8__reduce10DrainAgentIiEEJN3cub18CUB_300001_SM_10009GridQueueIjEEiEEEvDpT0__param_0];
	ld.param.u32 	%r1, [_ZN6thrust24THRUST_300001_SM_1000_NS8cuda_cub4core6detail13_kernel_agentINS1_8__reduce10DrainAgentIiEEJN3cub18CUB_300001_SM_10009GridQueueIjEEiEEEvDpT0__param_1];
	cvta.to.global.u64 	%rd2, %rd1;
	st.global.u32 	[%rd2], %r1;
	mov.b32 	%r2, 0;
	st.global.u32 	[%rd2+4], %r2;
	ret;

}
	// .globl	_ZN6thrust24THRUST_300001_SM_1000_NS8cuda_cub4core6detail13_kernel_agentINS1_8__reduce11ReduceAgentIPN4cuda3std3__45tupleIJNSA_IJilEEESB_EEESD_SC_iNS1_9__extrema12arg_minmax_fIilNS9_4lessIiEEEEEEJSD_SD_iSI_EEEvDpT0_
.visible .entry _ZN6thrust24THRUST_300001_SM_1000_NS8cuda_cub4core6detail13_kernel_agentINS1_8__reduce11ReduceAgentIPN4cuda3std3__45tupleIJNSA_IJilEEESB_EEESD_SC_iNS1_9__extrema12arg_minmax_fIilNS9_4lessIiEEEEEEJSD_SD_iSI_EEEvDpT0_(
	.param .u64 .ptr .align 1 _ZN6thrust24THRUST_300001_SM_1000_NS8cuda_cub4core6detail13_kernel_agentINS1_8__reduce11ReduceAgentIPN4cuda3std3__45tupleIJNSA_IJilEEESB_EEESD_SC_iNS1_9__extrema12arg_minmax_fIilNS9_4lessIiEEEEEEJSD_SD_iSI_EEEvDpT0__param_0,
	.param .u64 .ptr .align 1 _ZN6thrust24THRUST_300001_SM_1000_NS8cuda_cub4core6detail13_kernel_agentINS1_8__reduce11ReduceAgentIPN4cuda3std3__45tupleIJNSA_IJilEEESB_EEESD_SC_iNS1_9__extrema12arg_minmax_fIilNS9_4lessIiEEEEEEJSD_SD_iSI_EEEvDpT0__param_1,
	.param .u32 _ZN6thrust24THRUST_300001_SM_1000_NS8cuda_cub4core6detail13_kernel_agentINS1_8__reduce11ReduceAgentIPN4cuda3std3__45tupleIJNSA_IJilEEESB_EEESD_SC_iNS1_9__extrema12arg_minmax_fIilNS9_4lessIiEEEEEEJSD_SD_iSI_EEEvDpT0__param_2,
	.param .align 1 .b8 _ZN6thrust24THRUST_300001_SM_1000_NS8cuda_cub4core6detail13_kernel_agentINS1_8__reduce11ReduceAgentIPN4cuda3std3__45tupleIJNSA_IJilEEESB_EEESD_SC_iNS1_9__extrema12arg_minmax_fIilNS9_4lessIiEEEEEEJSD_SD_iSI_EEEvDpT0__param_3[1]
)
.maxntid 256
{
	.reg .pred 	%p<345>;
	.reg .b32 	%r<1289>;
	.reg .b64 	%rd<747>;

	ld.param.u64 	%rd454, [_ZN6thrust24THRUST_300001_SM_1000_NS8cuda_cub4core6detail13_kernel_agentINS1_8__reduce11ReduceAgentIPN4cuda3std3__45tupleIJNSA_IJilEEESB_EEESD_SC_iNS1_9__extrema12arg_minmax_fIilNS9_4lessIiEEEEEEJSD_SD_iSI_EEEvDpT0__param_0];
	ld.param.u64 	%rd455, [_ZN6thrust24THRUST_300001_SM_1000_NS8cuda_cub4core6detail13_kernel_agentINS1_8__reduce11ReduceAgentIPN4cuda3std3__45tupleIJNSA_IJilEEESB_EEESD_SC_iNS1_9__extrema12arg_minmax_fIilNS9_4lessIiEEEEEEJSD_SD_iSI_EEEvDpT0__param_1];
	ld.param.u32 	%r483, [_ZN6thrust24THRUST_300001_SM_1000_NS8cuda_cub4core6detail13_kernel_agentINS1_8__reduce11ReduceAgentIPN4cuda3std3__45tupleIJNSA_IJilEEESB_EEESD_SC_iNS1_9__extrema12arg_minmax_fIilNS9_4lessIiEEEEEEJSD_SD_iSI_EEEvDpT0__param_2];
	setp.eq.s32 	%p1, %r483, 0;
	@%p1 bra 	$L__BB11_355;
	setp.gt.s32 	%p2, %r483, 511;
	@%p2 bra 	$L__BB11_216;
	mov.u32 	%r1, %tid.x;
	setp.ge.s32 	%p141, %r1, %r483;
	mov.b32 	%r1147, 0;
	mov.b64 	%rd612, 0;
	mov.u64 	%rd611, %rd612;
	mov.u32 	%r1146, %r1147;
	mov.u32 	%r1132, %r1;
	@%p141 bra 	$L__BB11_4;
	mul.wide.u32 	%rd547, %r1, 32;
	add.s64 	%rd540, %rd454, %rd547;
	// begin inline asm
	ld.global.nc.u64 %rd539, [%rd540];
	// end inline asm
	add.s64 	%rd542, %rd540, 8;
	// begin inline asm
	ld.global.nc.u64 %rd611, [%rd542];
	// end inline asm
	add.s64 	%rd544, %rd540, 16;
	// begin inline asm
	ld.global.nc.u64 %rd543, [%rd544];
	// end inline asm
	add.s64 	%rd546, %rd540, 24;
	// begin inline asm
	ld.global.nc.u64 %rd612, [%rd546];
	// end inline asm
	cvt.u32.u64 	%r1146, %rd539;
	cvt.u32.u64 	%r1147, %rd543;
	add.s32 	%r1132, %r1, 256;
$L__BB11_4:
	setp.ge.s32 	%p142, %r1132, %r483;
	@%p142 bra 	$L__BB11_40;
	not.b32 	%r701, %r1132;
	add.s32 	%r8, %r483, %r701;
	and.b32  	%r702, %r8, 768;
	setp.eq.s32 	%p143, %r702, 768;
	@%p143 bra 	$L__BB11_14;
	mul.wide.u32 	%rd549, %r1132, 32;
	add.s64 	%rd594, %rd454, %rd549;
	shr.u32 	%r703, %r8, 8;
	add.s32 	%r704, %r703, 1;
	and.b32  	%r705, %r704, 3;
	neg.s32 	%r1126, %r705;
$L__BB11_7:
	.pragma "nounroll";
	mov.u64 	%rd8, %rd612;
	mov.u32 	%r13, %r1147;
	mov.u64 	%rd7, %rd611;
	mov.u32 	%r12, %r1146;
	// begin inline asm
	ld.global.nc.u64 %rd550, [%rd594];
	// end inline asm
	add.s64 	%rd553, %rd594, 8;
	// begin inline asm
	ld.global.nc.u64 %rd552, [%rd553];
	// end inline asm
	add.s64 	%rd555, %rd594, 16;
	// begin inline asm
	ld.global.nc.u64 %rd554, [%rd555];
	// end inline asm
	add.s64 	%rd557, %rd594, 24;
	// begin inline asm
	ld.global.nc.u64 %rd556, [%rd557];
	// end inline asm
	cvt.u32.u64 	%r14, %rd550;
	cvt.u32.u64 	%r15, %rd554;
	setp.lt.s32 	%p144, %r12, %r14;
	@%p144 bra 	$L__BB11_10;
	setp.lt.s32 	%p145, %r14, %r12;
	mov.u64 	%rd611, %rd552;
	mov.u32 	%r1146, %r14;
	@%p145 bra 	$L__BB11_10;
	setp.lt.s64 	%p146, %rd7, %rd552;
	min.s64 	%rd611, %rd7, %rd552;
	selp.b32 	%r1146, %r12, %r14, %p146;
$L__BB11_10:
	setp.lt.s32 	%p147, %r13, %r15;
	mov.u32 	%r1147, %r15;
	mov.u64 	%rd612, %rd556;
	@%p147 bra 	$L__BB11_13;
	setp.lt.s32 	%p148, %r15, %r13;
	mov.u32 	%r1147, %r13;
	mov.u64 	%rd612, %rd8;
	@%p148 bra 	$L__BB11_13;
	setp.lt.s64 	%p149, %rd8, %rd556;
	selp.b32 	%r1147, %r13, %r15, %p149;
	min.s64 	%rd612, %rd8, %rd556;
$L__BB11_13:
	add.s32 	%r1132, %r1132, 256;
	add.s64 	%rd594, %rd594, 8192;
	add.s32 	%r1126, %r1126, 1;
	setp.ne.s32 	%p150, %r1126, 0;
	@%p150 bra 	$L__BB11_7;
$L__BB11_14:
	setp.lt.u32 	%p151, %r8, 768;
	@%p151 bra 	$L__BB11_40;
$L__BB11_15:
	mul.wide.s32 	%rd566, %r1132, 32;
	add.s64 	%rd559, %rd454, %rd566;
	// begin inline asm
	ld.global.nc.u64 %rd558, [%rd559];
	// end inline asm
	add.s64 	%rd561, %rd559, 8;
	// begin inline asm
	ld.global.nc.u64 %rd560, [%rd561];
	// end inline asm
	add.s64 	%rd563, %rd559, 16;
	// begin inline asm
	ld.global.nc.u64 %rd562, [%rd563];
	// end inline asm
	add.s64 	%rd565, %rd559, 24;
	// begin inline asm
	ld.global.nc.u64 %rd564, [%rd565];
	// end inline asm
	cvt.u32.u64 	%r30, %rd558;
	cvt.u32.u64 	%r31, %rd562;
	setp.lt.s32 	%p152, %r1146, %r30;
	mov.u64 	%rd605, %rd611;
	mov.u32 	%r1140, %r1146;
	@%p152 bra 	$L__BB11_18;
	setp.lt.s32 	%p153, %r30, %r1146;
	mov.u64 	%rd605, %rd560;
	mov.u32 	%r1140, %r30;
	@%p153 bra 	$L__BB11_18;
	setp.lt.s64 	%p154, %rd611, %rd560;
	min.s64 	%rd605, %rd611, %rd560;
	selp.b32 	%r1140, %r1146, %r30, %p154;
$L__BB11_18:
	setp.lt.s32 	%p155, %r1147, %r31;
	mov.u32 	%r1141, %r31;
	mov.u64 	%rd606, %rd564;
	@%p155 bra 	$L__BB11_21;
	setp.lt.s32 	%p156, %r31, %r1147;
	mov.u32 	%r1141, %r1147;
	mov.u64 	%rd606, %rd612;
	@%p156 bra 	$L__BB11_21;
	setp.lt.s64 	%p157, %rd612, %rd564;
	selp.b32 	%r1141, %r1147, %r31, %p157;
	min.s64 	%rd606, %rd612, %rd564;
$L__BB11_21:
	add.s64 	%rd568, %rd559, 8192;
	// begin inline asm
	ld.global.nc.u64 %rd567, [%rd568];
	// end inline asm
	add.s64 	%rd570, %rd559, 8200;
	// begin inline asm
	ld.global.nc.u64 %rd569, [%rd570];
	// end inline asm
	add.s64 	%rd572, %rd559, 8208;
	// begin inline asm
	ld.global.nc.u64 %rd571, [%rd572];
	// end inline asm
	add.s64 	%rd574, %rd559, 8216;
	// begin inline asm
	ld.global.nc.u64 %rd573, [%rd574];
	// end inline asm
	cvt.u32.u64 	%r36, %rd567;
	cvt.u32.u64 	%r37, %rd571;
	setp.lt.s32 	%p158, %r1140, %r36;
	mov.u64 	%rd607, %rd605;
	mov.u32 	%r1142, %r1140;
	@%p158 bra 	$L__BB11_24;
	setp.lt.s32 	%p159, %r36, %r1140;
	mov.u64 	%rd607, %rd569;
	mov.u32 	%r1142, %r36;
	@%p159 bra 	$L__BB11_24;
	setp.lt.s64 	%p160, %rd605, %rd569;
	min.s64 	%rd607, %rd605, %rd569;
	selp.b32 	%r1142, %r1140, %r36, %p160;
$L__BB11_24:
	setp.lt.s32 	%p161, %r1141, %r37;
	mov.u32 	%r1143, %r37;
	mov.u64 	%rd608, %rd573;
	@%p161 bra 	$L__BB11_27;
	setp.lt.s32 	%p162, %r37, %r1141;
	mov.u32 	%r1143, %r1141;
	mov.u64 	%rd608, %rd606;
	@%p162 bra 	$L__BB11_27;
	setp.lt.s64 	%p163, %rd606, %rd573;
	selp.b32 	%r1143, %r1141, %r37, %p163;
	min.s64 	%rd608, %rd606, %rd573;
$L__BB11_27:
	add.s64 	%rd576, %rd559, 16384;
	// begin inline asm
	ld.global.nc.u64 %rd575, [%rd576];
	// end inline asm
	add.s64 	%rd578, %rd559, 16392;
	// begin inline asm
	ld.global.nc.u64 %rd577, [%rd578];
	// end inline asm
	add.s64 	%rd580, %rd559, 16400;
	// begin inline asm
	ld.global.nc.u64 %rd579, [%rd580];
	// end inline asm
	add.s64 	%rd582, %rd559, 16408;
	// begin inline asm
	ld.global.nc.u64 %rd581, [%rd582];
	// end inline asm
	cvt.u32.u64 	%r42, %rd575;
	cvt.u32.u64 	%r43, %rd579;
	setp.lt.s32 	%p164, %r1142, %r42;
	mov.u64 	%rd609, %rd607;
	mov.u32 	%r1144, %r1142;
	@%p164 bra 	$L__BB11_30;
	setp.lt.s32 	%p165, %r42, %r1142;
	mov.u64 	%rd609, %rd577;
	mov.u32 	%r1144, %r42;
	@%p165 bra 	$L__BB11_30;
	setp.lt.s64 	%p166, %rd607, %rd577;
	min.s64 	%rd609, %rd607, %rd577;
	selp.b32 	%r1144, %r1142, %r42, %p166;
$L__BB11_30:
	setp.lt.s32 	%p167, %r1143, %r43;
	mov.u32 	%r1145, %r43;
	mov.u64 	%rd610, %rd581;
	@%p167 bra 	$L__BB11_33;
	setp.lt.s32 	%p168, %r43, %r1143;
	mov.u32 	%r1145, %r1143;
	mov.u64 	%rd610, %rd608;
	@%p168 bra 	$L__BB11_33;
	setp.lt.s64 	%p169, %rd608, %rd581;
	selp.b32 	%r1145, %r1143, %r43, %p169;
	min.s64 	%rd610, %rd608, %rd581;
$L__BB11_33:
	add.s64 	%rd584, %rd559, 24576;
	// begin inline asm
	ld.global.nc.u64 %rd583, [%rd584];
	// end inline asm
	add.s64 	%rd586, %rd559, 24584;
	// begin inline asm
	ld.global.nc.u64 %rd585, [%rd586];
	// end inline asm
	add.s64 	%rd588, %rd559, 24592;
	// begin inline asm
	ld.global.nc.u64 %rd587, [%rd588];
	// end inline asm
	add.s64 	%rd590, %rd559, 24600;
	// begin inline asm
	ld.global.nc.u64 %rd589, [%rd590];
	// end inline asm
	cvt.u32.u64 	%r48, %rd583;
	cvt.u32.u64 	%r49, %rd587;
	setp.lt.s32 	%p170, %r1144, %r48;
	mov.u64 	%rd611, %rd609;
	mov.u32 	%r1146, %r1144;
	@%p170 bra 	$L__BB11_36;
	setp.lt.s32 	%p171, %r48, %r1144;
	mov.u64 	%rd611, %rd585;
	mov.u32 	%r1146, %r48;
	@%p171 bra 	$L__BB11_36;
	setp.lt.s64 	%p172, %rd609, %rd585;
	min.s64 	%rd611, %rd609, %rd585;
	selp.b32 	%r1146, %r1144, %r48, %p172;
$L__BB11_36:
	setp.lt.s32 	%p173, %r1145, %r49;
	mov.u32 	%r1147, %r49;
	mov.u64 	%rd612, %rd589;
	@%p173 bra 	$L__BB11_39;
	setp.lt.s32 	%p174, %r49, %r1145;
	mov.u32 	%r1147, %r1145;
	mov.u64 	%rd612, %rd610;
	@%p174 bra 	$L__BB11_39;
	setp.lt.s64 	%p175, %rd610, %rd589;
	selp.b32 	%r1147, %r1145, %r49, %p175;
	min.s64 	%rd612, %rd610, %rd589;
$L__BB11_39:
	add.s32 	%r1132, %r1132, 1024;
	setp.lt.s32 	%p176, %r1132, %r483;
	@%p176 bra 	$L__BB11_15;
$L__BB11_40:
	setp.lt.s32 	%p177, %r483, 256;
	@%p177 bra 	$L__BB11_122;
	// begin inline asm
	mov.u32 %r918, %laneid;
	// end inline asm
	mov.b32 	%r956, 1;
	mov.b32 	%r957, 31;
	mov.b32 	%r958, -1;
	// begin inline asm
	shfl.sync.down.b32 %r919, %r1146, %r956, %r957, %r958;
	// end inline asm
	// begin inline asm
	shfl.sync.down.b32 %r924, %r925, %r956, %r957, %r958;
	// end inline asm
	mov.b64 	{%r930, %r935}, %rd611;
	// begin inline asm
	shfl.sync.down.b32 %r929, %r930, %r956, %r957, %r958;
	// end inline asm
	// begin inline asm
	shfl.sync.down.b32 %r934, %r935, %r956, %r957, %r958;
	// end inline asm
	mov.b64 	%rd49, {%r929, %r934};
	// begin inline asm
	shfl.sync.down.b32 %r939, %r1147, %r956, %r957, %r958;
	// end inline asm
	// begin inline asm
	shfl.sync.down.b32 %r944, %r945, %r956, %r957, %r958;
	// end inline asm
	mov.b64 	{%r950, %r955}, %rd612;
	// begin inline asm
	shfl.sync.down.b32 %r949, %r950, %r956, %r957, %r958;
	// end inline asm
	// begin inline asm
	shfl.sync.down.b32 %r954, %r955, %r956, %r957, %r958;
	// end inline asm
	mov.b64 	%rd50, {%r949, %r954};
	setp.gt.s32 	%p265, %r918, 30;
	mov.u64 	%rd616, %rd612;
	mov.u32 	%r1151, %r1147;
	mov.u64 	%rd620, %rd611;
	mov.u32 	%r1155, %r1146;
	@%p265 bra 	$L__BB11_48;
	setp.lt.s32 	%p266, %r1146, %r919;
	mov.u64 	%rd620, %rd611;
	mov.u32 	%r1155, %r1146;
	@%p266 bra 	$L__BB11_45;
	setp.lt.s32 	%p267, %r919, %r1146;
	mov.u64 	%rd620, %rd49;
	mov.u32 	%r1155, %r919;
	@%p267 bra 	$L__BB11_45;
	setp.lt.s64 	%p268, %rd611, %rd49;
	min.s64 	%rd620, %rd611, %rd49;
	selp.b32 	%r1155, %r1146, %r919, %p268;
$L__BB11_45:
	setp.lt.s32 	%p269, %r1147, %r939;
	mov.u64 	%rd616, %rd50;
	mov.u32 	%r1151, %r939;
	@%p269 bra 	$L__BB11_48;
	setp.lt.s32 	%p270, %r939, %r1147;
	mov.u64 	%rd616, %rd612;
	mov.u32 	%r1151, %r1147;
	@%p270 bra 	$L__BB11_48;
	setp.lt.s64 	%p271, %rd612, %rd50;
	selp.b32 	%r1151, %r1147, %r939, %p271;
	min.s64 	%rd616, %rd612, %rd50;
$L__BB11_48:
	mov.b32 	%r996, 2;
	mov.b32 	%r997, 31;
	mov.b32 	%r998, -1;
	// begin inline asm
	shfl.sync.down.b32 %r959, %r1155, %r996, %r997, %r998;
	// end inline asm
	// begin inline asm
	shfl.sync.down.b32 %r964, %r965, %r996, %r997, %r998;
	// end inline asm
	mov.b64 	{%r970, %r975}, %rd620;
	// begin inline asm
	shfl.sync.down.b32 %r969, %r970, %r996, %r997, %r998;
	// end inline asm
	// begin inline asm
	shfl.sync.down.b32 %r974, %r975, %r996, %r997, %r998;
	// end inline asm
	mov.b64 	%rd56, {%r969, %r974};
	// begin inline asm
	shfl.sync.down.b32 %r979, %r1151, %r996, %r997, %r998;
	// end inline asm
	// begin inline asm
	shfl.sync.down.b32 %r984, %r985, %r996, %r997, %r998;
	// end inline asm
	mov.b64 	{%r990, %r995}, %rd616;
	// begin inline asm
	shfl.sync.down.b32 %r989, %r990, %r996, %r997, %r998;
	// end inline asm
	// begin inline asm
	shfl.sync.down.b32 %r994, %r995, %r996, %r997, %r998;
	// end inline asm
	mov.b64 	%rd57, {%r989, %r994};
	setp.gt.s32 	%p272, %r918, 29;
	mov.u64 	%rd619, %rd616;
	mov.u32 	%r1154, %r1151;
	@%p272 bra 	$L__BB11_55;
	setp.lt.s32 	%p273, %r1155, %r959;
	mov.u64 	%rd618, %rd620;
	mov.u32 	%r1153, %r1155;
	@%p273 bra 	$L__BB11_52;
	setp.lt.s32 	%p274, %r959, %r1155;
	mov.u64 	%rd618, %rd56;
	mov.u32 	%r1153, %r959;
	@%p274 bra 	$L__BB11_52;
	setp.lt.s64 	%p275, %rd620, %rd56;
	min.s64 	%rd618, %rd620, %rd56;
	selp.b32 	%r1153, %r1155, %r959, %p275;
$L__BB11_52:
	setp.lt.s32 	%p276, %r1151, %r979;
	mov.u64 	%rd619, %rd57;
	mov.u32 	%r1154, %r979;
	mov.u64 	%rd620, %rd618;
	mov.u32 	%r1155, %r1153;
	@%p276 bra 	$L__BB11_55;
	setp.lt.s32 	%p277, %r979, %r1151;
	mov.u64 	%rd619, %rd616;
	mov.u32 	%r1154, %r1151;
	mov.u64 	%rd620, %rd618;
	mov.u32 	%r1155, %r1153;
	@%p277 bra 	$L__BB11_55;
	setp.lt.s64 	%p278, %rd616, %rd57;
	selp.b32 	%r1154, %r1151, %r979, %p278;
	min.s64 	%rd619, %rd616, %rd57;
	mov.u64 	%rd620, %rd618;
	mov.u32 	%r1155, %r1153;
$L__BB11_55:
	mov.b32 	%r1036, 4;
	mov.b32 	%r1037, 31;
	mov.b32 	%r1038, -1;
	// begin inline asm
	shfl.sync.down.b32 %r999, %r1155, %r1036, %r1037, %r1038;
	// end inline asm
	// begin inline asm
	shfl.sync.down.b32 %r1004, %r1005, %r1036, %r1037, %r1038;
	// end inline asm
	mov.b64 	{%r1010, %r1015}, %rd620;
	// begin inline asm
	shfl.sync.down.b32 %r1009, %r1010, %r1036, %r1037, %r1038;
	// end inline asm
	// begin inline asm
	shfl.sync.down.b32 %r1014, %r1015, %r1036, %r1037, %r1038;
	// end inline asm
	mov.b64 	%rd63, {%r1009, %r1014};
	// begin inline asm
	shfl.sync.down.b32 %r1019, %r1154, %r1036, %r1037, %r1038;
	// end inline asm
	// begin inline asm
	shfl.sync.down.b32 %r1024, %r1025, %r1036, %r1037, %r1038;
	// end inline asm
	mov.b64 	{%r1030, %r1035}, %rd619;
	// begin inline asm
	shfl.sync.down.b32 %r1029, %r1030, %r1036, %r1037, %r1038;
	// end inline asm
	// begin inline asm
	shfl.sync.down.b32 %r1034, %r1035, %r1036, %r1037, %r1038;
	// end inline asm
	mov.b64 	%rd64, {%r1029, %r1034};
	setp.gt.s32 	%p279, %r918, 27;
	mov.u64 	%rd622, %rd619;
	mov.u32 	%r1157, %r1154;
	@%p279 bra 	$L__BB11_62;
	setp.lt.s32 	%p280, %r1155, %r999;
	mov.u64 	%rd621, %rd620;
	mov.u32 	%r1156, %r1155;
	@%p280 bra 	$L__BB11_59;
	setp.lt.s32 	%p281, %r999, %r1155;
	mov.u64 	%rd621, %rd63;
	mov.u32 	%r1156, %r999;
	@%p281 bra 	$L__BB11_59;
	setp.lt.s64 	%p282, %rd620, %rd63;
	min.s64 	%rd621, %rd620, %rd63;
	selp.b32 	%r1156, %r1155, %r999, %p282;
$L__BB11_59:
	setp.lt.s32 	%p283, %r1154, %r1019;
	mov.u64 	%rd622, %rd64;
	mov.u32 	%r1157, %r1019;
	mov.u64 	%rd620, %rd621;
	mov.u32 	%r1155, %r1156;
	@%p283 bra 	$L__BB11_62;
	setp.lt.s32 	%p284, %r1019, %r1154;
	mov.u64 	%rd622, %rd619;
	mov.u32 	%r1157, %r1154;
	mov.u64 	%rd620, %rd621;
	mov.u32 	%r1155, %r1156;
	@%p284 bra 	$L__BB11_62;
	setp.lt.s64 	%p285, %rd619, %rd64;
	selp.b32 	%r1157, %r1154, %r1019, %p285;
	min.s64 	%rd622, %rd619, %rd64;
	mov.u64 	%rd620, %rd621;
	mov.u32 	%r1155, %r1156;
$L__BB11_62:
	mov.b32 	%r1076, 8;
	mov.b32 	%r1077, 31;
	mov.b32 	%r1078, -1;
	// begin inline asm
	shfl.sync.down.b32 %r1039, %r1155, %r1076, %r1077, %r1078;
	// end inline asm
	// begin inline asm
	shfl.sync.down.b32 %r1044, %r1045, %r1076, %r1077, %r1078;
	// end inline asm
	mov.b64 	{%r1050, %r1055}, %rd620;
	// begin inline asm
	shfl.sync.down.b32 %r1049, %r1050, %r1076, %r1077, %r1078;
	// end inline asm
	// begin inline asm
	shfl.sync.down.b32 %r1054, %r1055, %r1076, %r1077, %r1078;
	// end inline asm
	mov.b64 	%rd70, {%r1049, %r1054};
	// begin inline asm
	shfl.sync.down.b32 %r1059, %r1157, %r1076, %r1077, %r1078;
	// end inline asm
	// begin inline asm
	shfl.sync.down.b32 %r1064, %r1065, %r1076, %r1077, %r1078;
	// end inline asm
	mov.b64 	{%r1070, %r1075}, %rd622;
	// begin inline asm
	shfl.sync.down.b32 %r1069, %r1070, %r1076, %r1077, %r1078;
	// end inline asm
	// begin inline asm
	shfl.sync.down.b32 %r1074, %r1075, %r1076, %r1077, %r1078;
	// end inline asm
	mov.b64 	%rd71, {%r1069, %r1074};
	setp.gt.s32 	%p286, %r918, 23;
	mov.u64 	%rd625, %rd622;
	mov.u32 	%r1160, %r1157;
	@%p286 bra 	$L__BB11_69;
	setp.lt.s32 	%p287, %r1155, %r1039;
	mov.u64 	%rd624, %rd620;
	mov.u32 	%r1159, %r1155;
	@%p287 bra 	$L__BB11_66;
	setp.lt.s32 	%p288, %r1039, %r1155;
	mov.u64 	%rd624, %rd70;
	mov.u32 	%r1159, %r1039;
	@%p288 bra 	$L__BB11_66;
	setp.lt.s64 	%p289, %rd620, %rd70;
	min.s64 	%rd624, %rd620, %rd70;
	selp.b32 	%r1159, %r1155, %r1039, %p289;
$L__BB11_66:
	setp.lt.s32 	%p290, %r1157, %r1059;
	mov.u64 	%rd625, %rd71;
	mov.u32 	%r1160, %r1059;
	mov.u64 	%rd620, %rd624;
	mov.u32 	%r1155, %r1159;
	@%p290 bra 	$L__BB11_69;
	setp.lt.s32 	%p291, %r1059, %r1157;
	mov.u64 	%rd625, %rd622;
	mov.u32 	%r1160, %r1157;
	mov.u64 	%rd620, %rd624;
	mov.u32 	%r1155, %r1159;
	@%p291 bra 	$L__BB11_69;
	setp.lt.s64 	%p292, %rd622, %rd71;
	selp.b32 	%r1160, %r1157, %r1059, %p292;
	min.s64 	%rd625, %rd622, %rd71;
	mov.u64 	%rd620, %rd624;
	mov.u32 	%r1155, %r1159;
$L__BB11_69:
	mov.b32 	%r1116, 16;
	mov.b32 	%r1117, 31;
	mov.b32 	%r1118, -1;
	// begin inline asm
	shfl.sync.down.b32 %r1079, %r1155, %r1116, %r1117, %r1118;
	// end inline asm
	// begin inline asm
	shfl.sync.down.b32 %r1084, %r1085, %r1116, %r1117, %r1118;
	// end inline asm
	mov.b64 	{%r1090, %r1095}, %rd620;
	// begin inline asm
	shfl.sync.down.b32 %r1089, %r1090, %r1116, %r1117, %r1118;
	// end inline asm
	// begin inline asm
	shfl.sync.down.b32 %r1094, %r1095, %r1116, %r1117, %r1118;
	// end inline asm
	mov.b64 	%rd77, {%r1089, %r1094};
	// begin inline asm
	shfl.sync.down.b32 %r1099, %r1160, %r1116, %r1117, %r1118;
	// end inline asm
	// begin inline asm
	shfl.sync.down.b32 %r1104, %r1105, %r1116, %r1117, %r1118;
	// end inline asm
	mov.b64 	{%r1110, %r1115}, %rd625;
	// begin inline asm
	shfl.sync.down.b32 %r1109, %r1110, %r1116, %r1117, %r1118;
	// end inline asm
	// begin inline asm
	shfl.sync.down.b32 %r1114, %r1115, %r1116, %r1117, %r1118;
	// end inline asm
	mov.b64 	%rd78, {%r1109, %r1114};
	setp.gt.s32 	%p293, %r918, 15;
	mov.u64 	%rd745, %rd625;
	mov.u32 	%r1287, %r1160;
	@%p293 bra 	$L__BB11_76;
	setp.lt.s32 	%p294, %r1155, %r1079;
	mov.u64 	%rd627, %rd620;
	mov.u32 	%r1162, %r1155;
	@%p294 bra 	$L__BB11_73;
	setp.lt.s32 	%p295, %r1079, %r1155;
	mov.u64 	%rd627, %rd77;
	mov.u32 	%r1162, %r1079;
	@%p295 bra 	$L__BB11_73;
	setp.lt.s64 	%p296, %rd620, %rd77;
	min.s64 	%rd627, %rd620, %rd77;
	selp.b32 	%r1162, %r1155, %r1079, %p296;
$L__BB11_73:
	setp.lt.s32 	%p297, %r1160, %r1099;
	mov.u64 	%rd745, %rd78;
	mov.u32 	%r1287, %r1099;
	mov.u64 	%rd620, %rd627;
	mov.u32 	%r1155, %r1162;
	@%p297 bra 	$L__BB11_76;
	setp.lt.s32 	%p298, %r1099, %r1160;
	mov.u64 	%rd745, %rd625;
	mov.u32 	%r1287, %r1160;
	mov.u64 	%rd620, %rd627;
	mov.u32 	%r1155, %r1162;
	@%p298 bra 	$L__BB11_76;
	setp.lt.s64 	%p299, %rd625, %rd78;
	selp.b32 	%r1287, %r1160, %r1099, %p299;
	min.s64 	%rd745, %rd625, %rd78;
	mov.u64 	%rd620, %rd627;
	mov.u32 	%r1155, %r1162;
$L__BB11_76:
	setp.ne.s32 	%p300, %r918, 0;
	@%p300 bra 	$L__BB11_78;
	and.b32  	%r1119, %r1, 992;
	mov.u32 	%r1120, _ZN6thrust24THRUST_300001_SM_1000_NS8cuda_cub4core6detail5shmemE;
	add.s32 	%r1121, %r1120, %r1119;
	st.shared.u32 	[%r1121+8], %r1155;
	st.shared.u64 	[%r1121+16], %rd620;
	st.shared.u32 	[%r1121+24], %r1287;
	st.shared.u64 	[%r1121+32], %rd745;
$L__BB11_78:
	bar.sync 	0;
	setp.ne.s32 	%p301, %r1, 0;
	@%p301 bra 	$L__BB11_353;
	ld.shared.u32 	%r93, [_ZN6thrust24THRUST_300001_SM_1000_NS8cuda_cub4core6detail5shmemE+40];
	ld.shared.u64 	%rd84, [_ZN6thrust24THRUST_300001_SM_1000_NS8cuda_cub4core6detail5shmemE+48];
	ld.shared.u32 	%r94, [_ZN6thrust24THRUST_300001_SM_1000_NS8cuda_cub4core6detail5shmemE+56];
	ld.shared.u64 	%rd85, [_ZN6thrust24THRUST_300001_SM_1000_NS8cuda_cub4core6detail5shmemE+64];
	setp.lt.s32 	%p302, %r1155, %r93;
	mov.u64 	%rd630, %rd620;
	mov.u32 	%r1165, %r1155;
	@%p302 bra 	$L__BB11_82;
	setp.lt.s32 	%p303, %r93, %r1155;
	mov.u64 	%rd630, %rd84;
	mov.u32 	%r1165, %r93;
	@%p303 bra 	$L__BB11_82;
	setp.lt.s64 	%p304, %rd620, %rd84;
	min.s64 	%rd630, %rd620, %rd84;
	selp.b32 	%r1165, %r1155, %r93, %p304;
$L__BB11_82:
	setp.lt.s32 	%p305, %r1287, %r94;
	mov.u32 	%r1166, %r94;
	mov.u64 	%rd631, %rd85;
	@%p305 bra 	$L__BB11_86;
	setp.ge.s32 	%p306, %r94, %r1287;
	mov.u32 	%r1166, %r1287;
	mov.u64 	%rd631, %rd745;
	@%p306 bra 	$L__BB11_84;
	bra.uni 	$L__BB11_86;
$L__BB11_84:
	setp.ge.s64 	%p307, %rd745, %rd85;
	mov.u32 	%r1166, %r94;
	mov.u64 	%rd631, %rd85;
	@%p307 bra 	$L__BB11_86;
	mov.u32 	%r1166, %r1287;
	mov.u64 	%rd631, %rd745;
$L__BB11_86:
	ld.shared.u32 	%r103, [_ZN6thrust24THRUST_300001_SM_1000_NS8cuda_cub4core6detail5shmemE+72];
	ld.shared.u64 	%rd95, [_ZN6thrust24THRUST_300001_SM_1000_NS8cuda_cub4core6detail5shmemE+80];
	ld.shared.u32 	%r105, [_ZN6thrust24THRUST_300001_SM_1000_NS8cuda_cub4core6detail5shmemE+88];
	ld.shared.u64 	%rd97, [_ZN6thrust24THRUST_300001_SM_1000_NS8cuda_cub4core6detail5shmemE+96];
	setp.lt.s32 	%p308, %r1165, %r103;
	mov.u64 	%rd632, %rd630;
	mov.u32 	%r1167, %r1165;
	@%p308 bra 	$L__BB11_89;
	setp.lt.s32 	%p309, %r103, %r1165;
	mov.u64 	%rd632, %rd95;
	mov.u32 	%r1167, %r103;
	@%p309 bra 	$L__BB11_89;
	setp.lt.s64 	%p310, %rd630, %rd95;
	min.s64 	%rd632, %rd630, %rd95;
	selp.b32 	%r1167, %r1165, %r103, %p310;
$L__BB11_89:
	setp.lt.s32 	%p311, %r1166, %r105;
	mov.u32 	%r1168, %r105;
	mov.u64 	%rd633, %rd97;
	@%p311 bra 	$L__BB11_92;
	setp.lt.s32 	%p312, %r105, %r1166;
	mov.u32 	%r1168, %r1166;
	mov.u64 	%rd633, %rd631;
	@%p312 bra 	$L__BB11_92;
	setp.lt.s64 	%p313, %rd631, %rd97;
	selp.b64 	%rd633, %rd631, %rd97, %p313;
	selp.b32 	%r1168, %r1166, %r105, %p313;
$L__BB11_92:
	ld.shared.u32 	%r113, [_ZN6thrust24THRUST_300001_SM_1000_NS8cuda_cub4core6detail5shmemE+104];
	ld.shared.u64 	%rd105, [_ZN6thrust24THRUST_300001_SM_1000_NS8cuda_cub4core6detail5shmemE+112];
	ld.shared.u32 	%r115, [_ZN6thrust24THRUST_300001_SM_1000_NS8cuda_cub4core6detail5shmemE+120];
	ld.shared.u64 	%rd107, [_ZN6thrust24THRUST_300001_SM_1000_NS8cuda_cub4core6detail5shmemE+128];
	setp.lt.s32 	%p314, %r1167, %r113;
	mov.u32 	%r1169, %r1167;
	mov.u64 	%rd634, %rd632;
	@%p314 bra 	$L__BB11_95;
	setp.lt.s32 	%p315, %r113, %r1167;
	mov.u32 	%r1169, %r113;
	mov.u64 	%rd634, %rd105;
	@%p315 bra 	$L__BB11_95;
	setp.lt.s64 	%p316, %rd632, %rd105;
	selp.b32 	%r1169, %r1167, %r113, %p316;
	min.s64 	%rd634, %rd632, %rd105;
$L__BB11_95:
	setp.lt.s32 	%p317, %r1168, %r115;
	mov.u32 	%r1170, %r115;
	mov.u64 	%rd635, %rd107;
	@%p317 bra 	$L__BB11_98;
	setp.lt.s32 	%p318, %r115, %r1168;
	mov.u32 	%r1170, %r1168;
	mov.u64 	%rd635, %rd633;
	@%p318 bra 	$L__BB11_98;
	setp.lt.s64 	%p319, %rd633, %rd107;
	selp.b64 	%rd635, %rd633, %rd107, %p319;
	selp.b32 	%r1170, %r1168, %r115, %p319;
$L__BB11_98:
	ld.shared.u32 	%r123, [_ZN6thrust24THRUST_300001_SM_1000_NS8cuda_cub4core6detail5shmemE+136];
	ld.shared.u64 	%rd115, [_ZN6thrust24THRUST_300001_SM_1000_NS8cuda_cub4core6detail5shmemE+144];
	ld.shared.u32 	%r125, [_ZN6thrust24THRUST_300001_SM_1000_NS8cuda_cub4core6detail5shmemE+152];
	ld.shared.u64 	%rd117, [_ZN6thrust24THRUST_300001_SM_1000_NS8cuda_cub4core6detail5shmemE+160];
	setp.lt.s32 	%p320, %r1169, %r123;
	mov.u32 	%r1171, %r1169;
	mov.u64 	%rd636, %rd634;
	@%p320 bra 	$L__BB11_101;
	setp.lt.s32 	%p321, %r123, %r1169;
	mov.u32 	%r1171, %r123;
	mov.u64 	%rd636, %rd115;
	@%p321 bra 	$L__BB11_101;
	setp.lt.s64 	%p322, %rd634, %rd115;
	selp.b32 	%r1171, %r1169, %r123, %p322;
	min.s64 	%rd636, %rd634, %rd115;
$L__BB11_101:
	setp.lt.s32 	%p323, %r1170, %r125;
	mov.u32 	%r1172, %r125;
	mov.u64 	%rd637, %rd117;
	@%p323 bra 	$L__BB11_104;
	setp.lt.s32 	%p324, %r125, %r1170;
	mov.u32 	%r1172, %r1170;
	mov.u64 	%rd637, %rd635;
	@%p324 bra 	$L__BB11_104;
	setp.lt.s64 	%p325, %rd635, %rd117;
	selp.b64 	%rd637, %rd635, %rd117, %p325;
	selp.b32 	%r1172, %r1170, %r125, %p325;
$L__BB11_104:
	ld.shared.u32 	%r133, [_ZN6thrust24THRUST_300001_SM_1000_NS8cuda_cub4core6detail5shmemE+168];
	ld.shared.u64 	%rd125, [_ZN6thrust24THRUST_300001_SM_1000_NS8cuda_cub4core6detail5shmemE+176];
	ld.shared.u32 	%r135, [_ZN6thrust24THRUST_300001_SM_1000_NS8cuda_cub4core6detail5shmemE+184];
	ld.shared.u64 	%rd127, [_ZN6thrust24THRUST_300001_SM_1000_NS8cuda_cub4core6detail5shmemE+192];
	setp.lt.s32 	%p326, %r1171, %r133;
	mov.u32 	%r1173, %r1171;
	mov.u64 	%rd638, %rd636;
	@%p326 bra 	$L__BB11_107;
	setp.lt.s32 	%p327, %r133, %r1171;
	mov.u32 	%r1173, %r133;
	mov.u64 	%rd638, %rd125;
	@%p327 bra 	$L__BB11_107;
	setp.lt.s64 	%p328, %rd636, %rd125;
	selp.b32 	%r1173, %r1171, %r133, %p328;
	min.s64 	%rd638, %rd636, %rd125;
$L__BB11_107:
	setp.lt.s32 	%p329, %r1172, %r135;
	mov.u32 	%r1174, %r135;
	mov.u64 	%rd639, %rd127;
	@%p329 bra 	$L__BB11_110;
	setp.lt.s32 	%p330, %r135, %r1172;
	mov.u32 	%r1174, %r1172;
	mov.u64 	%rd639, %rd637;
	@%p330 bra 	$L__BB11_110;
	setp.lt.s64 	%p331, %rd637, %rd127;
	selp.b64 	%rd639, %rd637, %rd127, %p331;
	selp.b32 	%r1174, %r1172, %r135, %p331;
$L__BB11_110:
	ld.shared.u32 	%r143, [_ZN6thrust24THRUST_300001_SM_1000_NS8cuda_cub4core6detail5shmemE+200];
	ld.shared.u64 	%rd135, [_ZN6thrust24THRUST_300001_SM_1000_NS8cuda_cub4core6detail5shmemE+208];
	ld.shared.u32 	%r145, [_ZN6thrust24THRUST_300001_SM_1000_NS8cuda_cub4core6detail5shmemE+216];
	ld.shared.u64 	%rd137, [_ZN6thrust24THRUST_300001_SM_1000_NS8cuda_cub4core6detail5shmemE+224];
	setp.lt.s32 	%p332, %r1173, %r143;
	mov.u32 	%r1175, %r1173;
	mov.u64 	%rd640, %rd638;
	@%p332 bra 	$L__BB11_113;
	setp.lt.s32 	%p333, %r143, %r1173;
	mov.u32 	%r1175, %r143;
	mov.u64 	%rd640, %rd135;
	@%p333 bra 	$L__BB11_113;
	setp.lt.s64 	%p334, %rd638, %rd135;
	selp.b32 	%r1175, %r1173, %r143, %p334;
	min.s64 	%rd640, %rd638, %rd135;
$L__BB11_113:
	setp.lt.s32 	%p335, %r1174, %r145;
	mov.u32 	%r1176, %r145;
	mov.u64 	%rd641, %rd137;
	@%p335 bra 	$L__BB11_116;
	setp.lt.s32 	%p336, %r145, %r1174;
	mov.u32 	%r1176, %r1174;
	mov.u64 	%rd641, %rd639;
	@%p336 bra 	$L__BB11_116;
	setp.lt.s64 	%p337, %rd639, %rd137;
	selp.b64 	%rd641, %rd639, %rd137, %p337;
	selp.b32 	%r1176, %r1174, %r145, %p337;
$L__BB11_116:
	ld.shared.u32 	%r153, [_ZN6thrust24THRUST_300001_SM_1000_NS8cuda_cub4core6detail5shmemE+232];
	ld.shared.u64 	%rd145, [_ZN6thrust24THRUST_300001_SM_1000_NS8cuda_cub4core6detail5shmemE+240];
	ld.shared.u32 	%r155, [_ZN6thrust24THRUST_300001_SM_1000_NS8cuda_cub4core6detail5shmemE+248];
	ld.shared.u64 	%rd147, [_ZN6thrust24THRUST_300001_SM_1000_NS8cuda_cub4core6detail5shmemE+256];
	setp.lt.s32 	%p338, %r1175, %r153;
	mov.u32 	%r1155, %r1175;
	mov.u64 	%rd620, %rd640;
	@%p338 bra 	$L__BB11_119;
	setp.lt.s32 	%p339, %r153, %r1175;
	mov.u32 	%r1155, %r153;
	mov.u64 	%rd620, %rd145;
	@%p339 bra 	$L__BB11_119;
	setp.lt.s64 	%p340, %rd640, %rd145;
	selp.b32 	%r1155, %r1175, %r153, %p340;
	min.s64 	%rd620, %rd640, %rd145;
$L__BB11_119:
	setp.lt.s32 	%p341, %r1176, %r155;
	mov.u32 	%r1287, %r155;
	mov.u64 	%rd745, %rd147;
	@%p341 bra 	$L__BB11_353;
	setp.lt.s32 	%p342, %r155, %r1176;
	mov.u32 	%r1287, %r1176;
	mov.u64 	%rd745, %rd641;
	@%p342 bra 	$L__BB11_353;
	setp.lt.s64 	%p343, %rd641, %rd147;
	selp.b64 	%rd745, %rd641, %rd147, %p343;
	selp.b32 	%r1287, %r1176, %r155, %p343;
	bra.uni 	$L__BB11_353;
$L__BB11_122:
	// begin inline asm
	mov.u32 %r706, %laneid;
	// end inline asm
	and.b32  	%r747, %r1, 992;
	add.s32 	%r748, %r747, 32;
	setp.gt.s32 	%p178, %r748, %r483;
	not.b32 	%r749, %r747;
	add.s32 	%r750, %r483, %r749;
	selp.b32 	%r745, %r750, 31, %p178;
	mov.b32 	%r744, 1;
	mov.b32 	%r746, -1;
	// begin inline asm
	shfl.sync.down.b32 %r707, %r1146, %r744, %r745, %r746;
	// end inline asm
	// begin inline asm
	shfl.sync.down.b32 %r712, %r713, %r744, %r745, %r746;
	// end inline asm
	mov.b64 	{%r718, %r723}, %rd611;
	// begin inline asm
	shfl.sync.down.b32 %r717, %r718, %r744, %r745, %r746;
	// end inline asm
	// begin inline asm
	shfl.sync.down.b32 %r722, %r723, %r744, %r745, %r746;
	// end inline asm
	mov.b64 	%rd155, {%r717, %r722};
	// begin inline asm
	shfl.sync.down.b32 %r727, %r1147, %r744, %r745, %r746;
	// end inline asm
	// begin inline asm
	shfl.sync.down.b32 %r732, %r733, %r744, %r745, %r746;
	// end inline asm
	mov.b64 	{%r738, %r743}, %rd612;
	// begin inline asm
	shfl.sync.down.b32 %r737, %r738, %r744, %r745, %r746;
	// end inline asm
	// begin inline asm
	shfl.sync.down.b32 %r742, %r743, %r744, %r745, %r746;
	// end inline asm
	mov.b64 	%rd156, {%r737, %r742};
	setp.ge.s32 	%p179, %r706, %r745;
	mov.u32 	%r1155, %r1146;
	mov.u64 	%rd620, %rd611;
	mov.u32 	%r1181, %r1147;
	mov.u64 	%rd646, %rd612;
	@%p179 bra 	$L__BB11_129;
	setp.lt.s32 	%p180, %r1146, %r707;
	mov.u32 	%r1155, %r1146;
	mov.u64 	%rd620, %rd611;
	@%p180 bra 	$L__BB11_126;
	setp.lt.s32 	%p181, %r707, %r1146;
	mov.u32 	%r1155, %r707;
	mov.u64 	%rd620, %rd155;
	@%p181 bra 	$L__BB11_126;
	setp.lt.s64 	%p182, %rd611, %rd155;
	selp.b32 	%r1155, %r1146, %r707, %p182;
	min.s64 	%rd620, %rd611, %rd155;
$L__BB11_126:
	setp.lt.s32 	%p183, %r1147, %r727;
	mov.u32 	%r1181, %r727;
	mov.u64 	%rd646, %rd156;
	@%p183 bra 	$L__BB11_129;
	setp.lt.s32 	%p184, %r727, %r1147;
	mov.u32 	%r1181, %r1147;
	mov.u64 	%rd646, %rd612;
	@%p184 bra 	$L__BB11_129;
	setp.lt.s64 	%p185, %rd612, %rd156;
	selp.b32 	%r1181, %r1147, %r727, %p185;
	min.s64 	%rd646, %rd612, %rd156;
$L__BB11_129:
	mov.b32 	%r788, 2;
	mov.b32 	%r790, -1;
	// begin inline asm
	shfl.sync.down.b32 %r751, %r1155, %r788, %r745, %r790;
	// end inline asm
	// begin inline asm
	shfl.sync.down.b32 %r756, %r757, %r788, %r745, %r790;
	// end inline asm
	mov.b64 	{%r762, %r767}, %rd620;
	// begin inline asm
	shfl.sync.down.b32 %r761, %r762, %r788, %r745, %r790;
	// end inline asm
	// begin inline asm
	shfl.sync.down.b32 %r766, %r767, %r788, %r745, %r790;
	// end inline asm
	mov.b64 	%rd162, {%r761, %r766};
	// begin inline asm
	shfl.sync.down.b32 %r771, %r1181, %r788, %r745, %r790;
	// end inline asm
	// begin inline asm
	shfl.sync.down.b32 %r776, %r777, %r788, %r745, %r790;
	// end inline asm
	mov.b64 	{%r782, %r787}, %rd646;
	// begin inline asm
	shfl.sync.down.b32 %r781, %r782, %r788, %r745, %r790;
	// end inline asm
	// begin inline asm
	shfl.sync.down.b32 %r786, %r787, %r788, %r745, %r790;
	// end inline asm
	mov.b64 	%rd163, {%r781, %r786};
	add.s32 	%r791, %r706, 2;
	setp.gt.s32 	%p186, %r791, %r745;
	mov.u32 	%r1184, %r1181;
	mov.u64 	%rd649, %rd646;
	@%p186 bra 	$L__BB11_136;
	setp.lt.s32 	%p187, %r1155, %r751;
	mov.u32 	%r1182, %r1155;
	mov.u64 	%rd647, %rd620;
	@%p187 bra 	$L__BB11_133;
	setp.lt.s32 	%p188, %r751, %r1155;
	mov.u32 	%r1182, %r751;
	mov.u64 	%rd647, %rd162;
	@%p188 bra 	$L__BB11_133;
	setp.lt.s64 	%p189, %rd620, %rd162;
	selp.b32 	%r1182, %r1155, %r751, %p189;
	min.s64 	%rd647, %rd620, %rd162;
$L__BB11_133:
	setp.lt.s32 	%p190, %r1181, %r771;
	mov.u32 	%r1155, %r1182;
	mov.u64 	%rd620, %rd647;
	mov.u32 	%r1184, %r771;
	mov.u64 	%rd649, %rd163;
	@%p190 bra 	$L__BB11_136;
	setp.lt.s32 	%p191, %r771, %r1181;
	mov.u32 	%r1155, %r1182;
	mov.u64 	%rd620, %rd647;
	mov.u32 	%r1184, %r1181;
	mov.u64 	%rd649, %rd646;
	@%p191 bra 	$L__BB11_136;
	setp.lt.s64 	%p192, %rd646, %rd163;
	selp.b32 	%r1184, %r1181, %r771, %p192;
	min.s64 	%rd649, %rd646, %rd163;
	mov.u32 	%r1155, %r1182;
	mov.u64 	%rd620, %rd647;
$L__BB11_136:
	mov.b32 	%r829, 4;
	mov.b32 	%r831, -1;
	// begin inline asm
	shfl.sync.down.b32 %r792, %r1155, %r829, %r745, %r831;
	// end inline asm
	// begin inline asm
	shfl.sync.down.b32 %r797, %r798, %r829, %r745, %r831;
	// end inline asm
	mov.b64 	{%r803, %r808}, %rd620;
	// begin inline asm
	shfl.sync.down.b32 %r802, %r803, %r829, %r745, %r831;
	// end inline asm
	// begin inline asm
	shfl.sync.down.b32 %r807, %r808, %r829, %r745, %r831;
	// end inline asm
	mov.b64 	%rd169, {%r802, %r807};
	// begin inline asm
	shfl.sync.down.b32 %r812, %r1184, %r829, %r745, %r831;
	// end inline asm
	// begin inline asm
	shfl.sync.down.b32 %r817, %r818, %r829, %r745, %r831;
	// end inline asm
	mov.b64 	{%r823, %r828}, %rd649;
	// begin inline asm
	shfl.sync.down.b32 %r822, %r823, %r829, %r745, %r831;
	// end inline asm
	// begin inline asm
	shfl.sync.down.b32 %r827, %r828, %r829, %r745, %r831;
	// end inline asm
	mov.b64 	%rd170, {%r822, %r827};
	add.s32 	%r832, %r706, 4;
	setp.gt.s32 	%p193, %r832, %r745;
	mov.u32 	%r1187, %r1184;
	mov.u64 	%rd652, %rd649;
	@%p193 bra 	$L__BB11_143;
	setp.lt.s32 	%p194, %r1155, %r792;
	mov.u32 	%r1185, %r1155;
	mov.u64 	%rd650, %rd620;
	@%p194 bra 	$L__BB11_140;
	setp.lt.s32 	%p195, %r792, %r1155;
	mov.u32 	%r1185, %r792;
	mov.u64 	%rd650, %rd169;
	@%p195 bra 	$L__BB11_140;
	setp.lt.s64 	%p196, %rd620, %rd169;
	selp.b32 	%r1185, %r1155, %r792, %p196;
	min.s64 	%rd650, %rd620, %rd169;
$L__BB11_140:
	setp.lt.s32 	%p197, %r1184, %r812;
	mov.u32 	%r1155, %r1185;
	mov.u64 	%rd620, %rd650;
	mov.u32 	%r1187, %r812;
	mov.u64 	%rd652, %rd170;
	@%p197 bra 	$L__BB11_143;
	setp.lt.s32 	%p198, %r812, %r1184;
	mov.u32 	%r1155, %r1185;
	mov.u64 	%rd620, %rd650;
	mov.u32 	%r1187, %r1184;
	mov.u64 	%rd652, %rd649;
	@%p198 bra 	$L__BB11_143;
	setp.lt.s64 	%p199, %rd649, %rd170;
	selp.b32 	%r1187, %r1184, %r812, %p199;
	min.s64 	%rd652, %rd649, %rd170;
	mov.u32 	%r1155, %r1185;
	mov.u64 	%rd620, %rd650;
$L__BB11_143:
	mov.b32 	%r870, 8;
	mov.b32 	%r872, -1;
	// begin inline asm
	shfl.sync.down.b32 %r833, %r1155, %r870, %r745, %r872;
	// end inline asm
	// begin inline asm
	shfl.sync.down.b32 %r838, %r839, %r870, %r745, %r872;
	// end inline asm
	mov.b64 	{%r844, %r849}, %rd620;
	// begin inline asm
	shfl.sync.down.b32 %r843, %r844, %r870, %r745, %r872;
	// end inline asm
	// begin inline asm
	shfl.sync.down.b32 %r848, %r849, %r870, %r745, %r872;
	// end inline asm
	mov.b64 	%rd176, {%r843, %r848};
	// begin inline asm
	shfl.sync.down.b32 %r853, %r1187, %r870, %r745, %r872;
	// end inline asm
	// begin inline asm
	shfl.sync.down.b32 %r858, %r859, %r870, %r745, %r872;
	// end inline asm
	mov.b64 	{%r864, %r869}, %rd652;
	// begin inline asm
	shfl.sync.down.b32 %r863, %r864, %r870, %r745, %r872;
	// end inline asm
	// begin inline asm
	shfl.sync.down.b32 %r868, %r869, %r870, %r745, %r872;
	// end inline asm
	mov.b64 	%rd177, {%r863, %r868};
	add.s32 	%r873, %r706, 8;
	setp.gt.s32 	%p200, %r873, %r745;
	mov.u32 	%r1190, %r1187;
	mov.u64 	%rd655, %rd652;
	@%p200 bra 	$L__BB11_150;
	setp.lt.s32 	%p201, %r1155, %r833;
	mov.u32 	%r1188, %r1155;
	mov.u64 	%rd653, %rd620;
	@%p201 bra 	$L__BB11_147;
	setp.lt.s32 	%p202, %r833, %r1155;
	mov.u32 	%r1188, %r833;
	mov.u64 	%rd653, %rd176;
	@%p202 bra 	$L__BB11_147;
	setp.lt.s64 	%p203, %rd620, %rd176;
	selp.b32 	%r1188, %r1155, %r833, %p203;
	min.s64 	%rd653, %rd620, %rd176;
$L__BB11_147:
	setp.lt.s32 	%p204, %r1187, %r853;
	mov.u32 	%r1155, %r1188;
	mov.u64 	%rd620, %rd653;
	mov.u32 	%r1190, %r853;
	mov.u64 	%rd655, %rd177;
	@%p204 bra 	$L__BB11_150;
	setp.lt.s32 	%p205, %r853, %r1187;
	mov.u32 	%r1155, %r1188;
	mov.u64 	%rd620, %rd653;
	mov.u32 	%r1190, %r1187;
	mov.u64 	%rd655, %rd652;
	@%p205 bra 	$L__BB11_150;
	setp.lt.s64 	%p206, %rd652, %rd177;
	selp.b32 	%r1190, %r1187, %r853, %p206;
	min.s64 	%rd655, %rd652, %rd177;
	mov.u32 	%r1155, %r1188;
	mov.u64 	%rd620, %rd653;
$L__BB11_150:
	mov.b32 	%r911, 16;
	mov.b32 	%r913, -1;
	// begin inline asm
	shfl.sync.down.b32 %r874, %r1155, %r911, %r745, %r913;
	// end inline asm
	// begin inline asm
	shfl.sync.down.b32 %r879, %r880, %r911, %r745, %r913;
	// end inline asm
	mov.b64 	{%r885, %r890}, %rd620;
	// begin inline asm
	shfl.sync.down.b32 %r884, %r885, %r911, %r745, %r913;
	// end inline asm
	// begin inline asm
	shfl.sync.down.b32 %r889, %r890, %r911, %r745, %r913;
	// end inline asm
	mov.b64 	%rd183, {%r884, %r889};
	// begin inline asm
	shfl.sync.down.b32 %r894, %r1190, %r911, %r745, %r913;
	// end inline asm
	// begin inline asm
	shfl.sync.down.b32 %r899, %r900, %r911, %r745, %r913;
	// end inline asm
	mov.b64 	{%r905, %r910}, %rd655;
	// begin inline asm
	shfl.sync.down.b32 %r904, %r905, %r911, %r745, %r913;
	// end inline asm
	// begin inline asm
	shfl.sync.down.b32 %r909, %r910, %r911, %r745, %r913;
	// end inline asm
	mov.b64 	%rd184, {%r904, %r909};
	add.s32 	%r914, %r706, 16;
	setp.gt.s32 	%p207, %r914, %r745;
	mov.u32 	%r1287, %r1190;
	mov.u64 	%rd745, %rd655;
	@%p207 bra 	$L__BB11_157;
	setp.lt.s32 	%p208, %r1155, %r874;
	mov.u32 	%r1191, %r1155;
	mov.u64 	%rd656, %rd620;
	@%p208 bra 	$L__BB11_154;
	setp.lt.s32 	%p209, %r874, %r1155;
	mov.u32 	%r1191, %r874;
	mov.u64 	%rd656, %rd183;
	@%p209 bra 	$L__BB11_154;
	setp.lt.s64 	%p210, %rd620, %rd183;
	selp.b32 	%r1191, %r1155, %r874, %p210;
	min.s64 	%rd656, %rd620, %rd183;
$L__BB11_154:
	setp.lt.s32 	%p211, %r1190, %r894;
	mov.u32 	%r1155, %r1191;
	mov.u64 	%rd620, %rd656;
	mov.u32 	%r1287, %r894;
	mov.u64 	%rd745, %rd184;
	@%p211 bra 	$L__BB11_157;
	setp.lt.s32 	%p212, %r894, %r1190;
	mov.u32 	%r1155, %r1191;
	mov.u64 	%rd620, %rd656;
	mov.u32 	%r1287, %r1190;
	mov.u64 	%rd745, %rd655;
	@%p212 bra 	$L__BB11_157;
	setp.lt.s64 	%p213, %rd655, %rd184;
	selp.b32 	%r1287, %r1190, %r894, %p213;
	min.s64 	%rd745, %rd655, %rd184;
	mov.u32 	%r1155, %r1191;
	mov.u64 	%rd620, %rd656;
$L__BB11_157:
	setp.ne.s32 	%p214, %r706, 0;
	@%p214 bra 	$L__BB11_159;
	mov.u32 	%r916, _ZN6thrust24THRUST_300001_SM_1000_NS8cuda_cub4core6detail5shmemE;
	add.s32 	%r917, %r916, %r747;
	st.shared.u32 	[%r917+8], %r1155;
	st.shared.u64 	[%r917+16], %rd620;
	st.shared.u32 	[%r917+24], %r1287;
	st.shared.u64 	[%r917+32], %rd745;
$L__BB11_159:
	bar.sync 	0;
	setp.ne.s32 	%p215, %r1, 0;
	@%p215 bra 	$L__BB11_353;
	setp.lt.s32 	%p216, %r483, 33;
	mov.u32 	%r1194, %r1155;
	mov.u64 	%rd659, %rd620;
	mov.u32 	%r1195, %r1287;
	mov.u64 	%rd660, %rd745;
	@%p216 bra 	$L__BB11_168;
	ld.shared.u32 	%r201, [_ZN6thrust24THRUST_300001_SM_1000_NS8cuda_cub4core6detail5shmemE+40];
	ld.shared.u64 	%rd190, [_ZN6thrust24THRUST_300001_SM_1000_NS8cuda_cub4core6detail5shmemE+48];
	ld.shared.u32 	%r202, [_ZN6thrust24THRUST_300001_SM_1000_NS8cuda_cub4core6detail5shmemE+56];
	ld.shared.u64 	%rd191, [_ZN6thrust24THRUST_300001_SM_1000_NS8cuda_cub4core6detail5shmemE+64];
	setp.lt.s32 	%p217, %r1155, %r201;
	mov.u32 	%r1194, %r1155;
	mov.u64 	%rd659, %rd620;
	@%p217 bra 	$L__BB11_164;
	setp.lt.s32 	%p218, %r201, %r1155;
	mov.u32 	%r1194, %r201;
	mov.u64 	%rd659, %rd190;
	@%p218 bra 	$L__BB11_164;
	setp.lt.s64 	%p219, %rd620, %rd190;
	selp.b32 	%r1194, %r1155, %r201, %p219;
	min.s64 	%rd659, %rd620, %rd190;
$L__BB11_164:
	setp.lt.s32 	%p220, %r1287, %r202;
	mov.u32 	%r1195, %r202;
	mov.u64 	%rd660, %rd191;
	@%p220 bra 	$L__BB11_168;
	setp.ge.s32 	%p221, %r202, %r1287;
	mov.u32 	%r1195, %r1287;
	mov.u64 	%rd660, %rd745;
	@%p221 bra 	$L__BB11_166;
	bra.uni 	$L__BB11_168;
$L__BB11_166:
	setp.ge.s64 	%p222, %rd745, %rd191;
	mov.u32 	%r1195, %r202;
	mov.u64 	%rd660, %rd191;
	@%p222 bra 	$L__BB11_168;
	mov.u32 	%r1195, %r1287;
	mov.u64 	%rd660, %rd745;
$L__BB11_168:
	setp.lt.s32 	%p223, %r483, 65;
	mov.u32 	%r1198, %r1194;
	mov.u64 	%rd663, %rd659;
	mov.u32 	%r1199, %r1195;
	mov.u64 	%rd664, %rd660;
	@%p223 bra 	$L__BB11_176;
	ld.shared.u32 	%r214, [_ZN6thrust24THRUST_300001_SM_1000_NS8cuda_cub4core6detail5shmemE+72];
	ld.shared.u64 	%rd203, [_ZN6thrust24THRUST_300001_SM_1000_NS8cuda_cub4core6detail5shmemE+80];
	ld.shared.u32 	%r215, [_ZN6thrust24THRUST_300001_SM_1000_NS8cuda_cub4core6detail5shmemE+88];
	ld.shared.u64 	%rd204, [_ZN6thrust24THRUST_300001_SM_1000_NS8cuda_cub4core6detail5shmemE+96];
	setp.lt.s32 	%p224, %r1194, %r214;
	mov.u32 	%r1198, %r1194;
	mov.u64 	%rd663, %rd659;
	@%p224 bra 	$L__BB11_172;
	setp.lt.s32 	%p225, %r214, %r1194;
	mov.u32 	%r1198, %r214;
	mov.u64 	%rd663, %rd203;
	@%p225 bra 	$L__BB11_172;
	setp.lt.s64 	%p226, %rd659, %rd203;
	selp.b32 	%r1198, %r1194, %r214, %p226;
	min.s64 	%rd663, %rd659, %rd203;
$L__BB11_172:
	setp.lt.s32 	%p227, %r1195, %r215;
	mov.u32 	%r1199, %r215;
	mov.u64 	%rd664, %rd204;
	@%p227 bra 	$L__BB11_176;
	setp.ge.s32 	%p228, %r215, %r1195;
	mov.u32 	%r1199, %r1195;
	mov.u64 	%rd664, %rd660;
	@%p228 bra 	$L__BB11_174;
	bra.uni 	$L__BB11_176;
$L__BB11_174:
	setp.ge.s64 	%p229, %rd660, %rd204;
	mov.u32 	%r1199, %r215;
	mov.u64 	%rd664, %rd204;
	@%p229 bra 	$L__BB11_176;
	mov.u32 	%r1199, %r1195;
	mov.u64 	%rd664, %rd660;
$L__BB11_176:
	setp.lt.s32 	%p230, %r483, 97;
	mov.u32 	%r1202, %r1198;
	mov.u64 	%rd667, %rd663;
	mov.u32 	%r1203, %r1199;
	mov.u64 	%rd668, %rd664;
	@%p230 bra 	$L__BB11_184;
	ld.shared.u32 	%r227, [_ZN6thrust24THRUST_300001_SM_1000_NS8cuda_cub4core6detail5shmemE+104];
	ld.shared.u64 	%rd216, [_ZN6thrust24THRUST_300001_SM_1000_NS8cuda_cub4core6detail5shmemE+112];
	ld.shared.u32 	%r228, [_ZN6thrust24THRUST_300001_SM_1000_NS8cuda_cub4core6detail5shmemE+120];
	ld.shared.u64 	%rd217, [_ZN6thrust24THRUST_300001_SM_1000_NS8cuda_cub4core6detail5shmemE+128];
	setp.lt.s32 	%p231, %r1198, %r227;
	mov.u32 	%r1202, %r1198;
	mov.u64 	%rd667, %rd663;
	@%p231 bra 	$L__BB11_180;
	setp.lt.s32 	%p232, %r227, %r1198;
	mov.u32 	%r1202, %r227;
	mov.u64 	%rd667, %rd216;
	@%p232 bra 	$L__BB11_180;
	setp.lt.s64 	%p233, %rd663, %rd216;
	selp.b32 	%r1202, %r1198, %r227, %p233;
	min.s64 	%rd667, %rd663, %rd216;
$L__BB11_180:
	setp.lt.s32 	%p234, %r1199, %r228;
	mov.u32 	%r1203, %r228;
	mov.u64 	%rd668, %rd217;
	@%p234 bra 	$L__BB11_184;
	setp.ge.s32 	%p235, %r228, %r1199;
	mov.u32 	%r1203, %r1199;
	mov.u64 	%rd668, %rd664;
	@%p235 bra 	$L__BB11_182;
	bra.uni 	$L__BB11_184;
$L__BB11_182:
	setp.ge.s64 	%p236, %rd664, %rd217;
	mov.u32 	%r1203, %r228;
	mov.u64 	%rd668, %rd217;
	@%p236 bra 	$L__BB11_184;
	mov.u32 	%r1203, %r1199;
	mov.u64 	%rd668, %rd664;
$L__BB11_184:
	setp.lt.s32 	%p237, %r483, 129;
	mov.u32 	%r1206, %r1202;
	mov.u64 	%rd671, %rd667;
	mov.u32 	%r1207, %r1203;
	mov.u64 	%rd672, %rd668;
	@%p237 bra 	$L__BB11_192;
	ld.shared.u32 	%r240, [_ZN6thrust24THRUST_300001_SM_1000_NS8cuda_cub4core6detail5shmemE+136];
	ld.shared.u64 	%rd229, [_ZN6thrust24THRUST_300001_SM_1000_NS8cuda_cub4core6detail5shmemE+144];
	ld.shared.u32 	%r241, [_ZN6thrust24THRUST_300001_SM_1000_NS8cuda_cub4core6detail5shmemE+152];
	ld.shared.u64 	%rd230, [_ZN6thrust24THRUST_300001_SM_1000_NS8cuda_cub4core6detail5shmemE+160];
	setp.lt.s32 	%p238, %r1202, %r240;
	mov.u32 	%r1206, %r1202;
	mov.u64 	%rd671, %rd667;
	@%p238 bra 	$L__BB11_188;
	setp.lt.s32 	%p239, %r240, %r1202;
	mov.u32 	%r1206, %r240;
	mov.u64 	%rd671, %rd229;
	@%p239 bra 	$L__BB11_188;
	setp.lt.s64 	%p240, %rd667, %rd229;
	selp.b32 	%r1206, %r1202, %r240, %p240;
	min.s64 	%rd671, %rd667, %rd229;
$L__BB11_188:
	setp.lt.s32 	%p241, %r1203, %r241;
	mov.u32 	%r1207, %r241;
	mov.u64 	%rd672, %rd230;
	@%p241 bra 	$L__BB11_192;
	setp.ge.s32 	%p242, %r241, %r1203;
	mov.u32 	%r1207, %r1203;
	mov.u64 	%rd672, %rd668;
	@%p242 bra 	$L__BB11_190;
	bra.uni 	$L__BB11_192;
$L__BB11_190:
	setp.ge.s64 	%p243, %rd668, %rd230;
	mov.u32 	%r1207, %r241;
	mov.u64 	%rd672, %rd230;
	@%p243 bra 	$L__BB11_192;
	mov.u32 	%r1207, %r1203;
	mov.u64 	%rd672, %rd668;
$L__BB11_192:
	setp.lt.s32 	%p244, %r483, 161;
	mov.u32 	%r1210, %r1206;
	mov.u64 	%rd675, %rd671;
	mov.u32 	%r1211, %r1207;
	mov.u64 	%rd676, %rd672;
	@%p244 bra 	$L__BB11_200;
	ld.shared.u32 	%r253, [_ZN6thrust24THRUST_300001_SM_1000_NS8cuda_cub4core6detail5shmemE+168];
	ld.shared.u64 	%rd242, [_ZN6thrust24THRUST_300001_SM_1000_NS8cuda_cub4core6detail5shmemE+176];
	ld.shared.u32 	%r254, [_ZN6thrust24THRUST_300001_SM_1000_NS8cuda_cub4core6detail5shmemE+184];
	ld.shared.u64 	%rd243, [_ZN6thrust24THRUST_300001_SM_1000_NS8cuda_cub4core6detail5shmemE+192];
	setp.lt.s32 	%p245, %r1206, %r253;
	mov.u32 	%r1210, %r1206;
	mov.u64 	%rd675, %rd671;
	@%p245 bra 	$L__BB11_196;
	setp.lt.s32 	%p246, %r253, %r1206;
	mov.u32 	%r1210, %r253;
	mov.u64 	%rd675, %rd242;
	@%p246 bra 	$L__BB11_196;
	setp.lt.s64 	%p247, %rd671, %rd242;
	selp.b32 	%r1210, %r1206, %r253, %p247;
	min.s64 	%rd675, %rd671, %rd242;
$L__BB11_196:
	setp.lt.s32 	%p248, %r1207, %r254;
	mov.u32 	%r1211, %r254;
	mov.u64 	%rd676, %rd243;
	@%p248 bra 	$L__BB11_200;
	setp.ge.s32 	%p249, %r254, %r1207;
	mov.u32 	%r1211, %r1207;
	mov.u64 	%rd676, %rd672;
	@%p249 bra 	$L__BB11_198;
	bra.uni 	$L__BB11_200;
$L__BB11_198:
	setp.ge.s64 	%p250, %rd672, %rd243;
	mov.u32 	%r1211, %r254;
	mov.u64 	%rd676, %rd243;
	@%p250 bra 	$L__BB11_200;
	mov.u32 	%r1211, %r1207;
	mov.u64 	%rd676, %rd672;
$L__BB11_200:
	setp.lt.s32 	%p251, %r483, 193;
	mov.u32 	%r1214, %r1210;
	mov.u64 	%rd679, %rd675;
	mov.u32 	%r1215, %r1211;
	mov.u64 	%rd680, %rd676;
	@%p251 bra 	$L__BB11_208;
	ld.shared.u32 	%r266, [_ZN6thrust24THRUST_300001_SM_1000_NS8cuda_cub4core6detail5shmemE+200];
	ld.shared.u64 	%rd255, [_ZN6thrust24THRUST_300001_SM_1000_NS8cuda_cub4core6detail5shmemE+208];
	ld.shared.u32 	%r267, [_ZN6thrust24THRUST_300001_SM_1000_NS8cuda_cub4core6detail5shmemE+216];
	ld.shared.u64 	%rd256, [_ZN6thrust24THRUST_300001_SM_1000_NS8cuda_cub4core6detail5shmemE+224];
	setp.lt.s32 	%p252, %r1210, %r266;
	mov.u32 	%r1214, %r1210;
	mov.u64 	%rd679, %rd675;
	@%p252 bra 	$L__BB11_204;
	setp.lt.s32 	%p253, %r266, %r1210;
	mov.u32 	%r1214, %r266;
	mov.u64 	%rd679, %rd255;
	@%p253 bra 	$L__BB11_204;
	setp.lt.s64 	%p254, %rd675, %rd255;
	selp.b32 	%r1214, %r1210, %r266, %p254;
	min.s64 	%rd679, %rd675, %rd255;
$L__BB11_204:
	setp.lt.s32 	%p255, %r1211, %r267;
	mov.u32 	%r1215, %r267;
	mov.u64 	%rd680, %rd256;
	@%p255 bra 	$L__BB11_208;
	setp.ge.s32 	%p256, %r267, %r1211;
	mov.u32 	%r1215, %r1211;
	mov.u64 	%rd680, %rd676;
	@%p256 bra 	$L__BB11_206;
	bra.uni 	$L__BB11_208;
$L__BB11_206:
	setp.ge.s64 	%p257, %rd676, %rd256;
	mov.u32 	%r1215, %r267;
	mov.u64 	%rd680, %rd256;
	@%p257 bra 	$L__BB11_208;
	mov.u32 	%r1215, %r1211;
	mov.u64 	%rd680, %rd676;
$L__BB11_208:
	setp.lt.s32 	%p258, %r483, 225;
	mov.u64 	%rd745, %rd680;
	mov.u32 	%r1287, %r1215;
	mov.u64 	%rd620, %rd679;
	mov.u32 	%r1155, %r1214;
	@%p258 bra 	$L__BB11_353;
	ld.shared.u32 	%r279, [_ZN6thrust24THRUST_300001_SM_1000_NS8cuda_cub4core6detail5shmemE+232];
	ld.shared.u64 	%rd268, [_ZN6thrust24THRUST_300001_SM_1000_NS8cuda_cub4core6detail5shmemE+240];
	ld.shared.u32 	%r280, [_ZN6thrust24THRUST_300001_SM_1000_NS8cuda_cub4core6detail5shmemE+248];
	ld.shared.u64 	%rd269, [_ZN6thrust24THRUST_300001_SM_1000_NS8cuda_cub4core6detail5shmemE+256];
	setp.lt.s32 	%p259, %r1214, %r279;
	mov.u32 	%r1155, %r1214;
	mov.u64 	%rd620, %rd679;
	@%p259 bra 	$L__BB11_212;
	setp.lt.s32 	%p260, %r279, %r1214;
	mov.u32 	%r1155, %r279;
	mov.u64 	%rd620, %rd268;
	@%p260 bra 	$L__BB11_212;
	setp.lt.s64 	%p261, %rd679, %rd268;
	selp.b32 	%r1155, %r1214, %r279, %p261;
	min.s64 	%rd620, %rd679, %rd268;
$L__BB11_212:
	setp.lt.s32 	%p262, %r1215, %r280;
	mov.u32 	%r1287, %r280;
	mov.u64 	%rd745, %rd269;
	@%p262 bra 	$L__BB11_353;
	setp.ge.s32 	%p263, %r280, %r1215;
	mov.u32 	%r1287, %r1215;
	mov.u64 	%rd745, %rd680;
	@%p263 bra 	$L__BB11_214;
	bra.uni 	$L__BB11_353;
$L__BB11_214:
	setp.ge.s64 	%p264, %rd680, %rd269;
	mov.u32 	%r1287, %r280;
	mov.u64 	%rd745, %rd269;
	@%p264 bra 	$L__BB11_353;
	mov.u32 	%r1287, %r1215;
	mov.u64 	%rd745, %rd680;
	bra.uni 	$L__BB11_353;
$L__BB11_216:
	mov.u32 	%r290, %tid.x;
	mul.wide.u32 	%rd472, %r290, 32;
	add.s64 	%rd457, %rd454, %rd472;
	// begin inline asm
	ld.global.nc.u64 %rd456, [%rd457];
	// end inline asm
	add.s64 	%rd459, %rd457, 8;
	// begin inline asm
	ld.global.nc.u64 %rd458, [%rd459];
	// end inline asm
	add.s64 	%rd461, %rd457, 16;
	// begin inline asm
	ld.global.nc.u64 %rd460, [%rd461];
	// end inline asm
	add.s64 	%rd463, %rd457, 24;
	// begin inline asm
	ld.global.nc.u64 %rd462, [%rd463];
	// end inline asm
	cvt.u32.u64 	%r291, %rd456;
	cvt.u32.u64 	%r292, %rd460;
	add.s64 	%rd465, %rd457, 8192;
	// begin inline asm
	ld.global.nc.u64 %rd464, [%rd465];
	// end inline asm
	add.s64 	%rd467, %rd457, 8200;
	// begin inline asm
	ld.global.nc.u64 %rd466, [%rd467];
	// end inline asm
	add.s64 	%rd469, %rd457, 8208;
	// begin inline asm
	ld.global.nc.u64 %rd468, [%rd469];
	// end inline asm
	add.s64 	%rd471, %rd457, 8216;
	// begin inline asm
	ld.global.nc.u64 %rd713, [%rd471];
	// end inline asm
	cvt.u32.u64 	%r293, %rd464;
	cvt.u32.u64 	%r1255, %rd468;
	setp.lt.s32 	%p3, %r291, %r293;
	mov.u32 	%r1155, %r291;
	mov.u64 	%rd620, %rd458;
	@%p3 bra 	$L__BB11_219;
	setp.lt.s32 	%p4, %r293, %r291;
	mov.u32 	%r1155, %r293;
	mov.u64 	%rd620, %rd466;
	@%p4 bra 	$L__BB11_219;
	setp.lt.s64 	%p5, %rd458, %rd466;
	selp.b32 	%r1155, %r291, %r293, %p5;
	min.s64 	%rd620, %rd458, %rd466;
$L__BB11_219:
	setp.lt.s32 	%p6, %r292, %r1255;
	@%p6 bra 	$L__BB11_221;
	setp.lt.s32 	%p7, %r1255, %r292;
	setp.lt.s64 	%p8, %rd462, %rd713;
	or.pred  	%p9, %p7, %p8;
	selp.b32 	%r1255, %r292, %r1255, %p9;
	selp.b64 	%rd713, %rd462, %rd713, %p9;
$L__BB11_221:
	setp.lt.u32 	%p10, %r483, 1024;
	mov.b32 	%r1231, 512;
	@%p10 bra 	$L__BB11_234;
	mov.b32 	%r1222, 512;
	mov.u32 	%r1224, %r1255;
	mov.u64 	%rd688, %rd713;
$L__BB11_223:
	add.s32 	%r486, %r1222, %r290;
	mul.wide.u32 	%rd489, %r486, 32;
	add.s64 	%rd474, %rd454, %rd489;
	// begin inline asm
	ld.global.nc.u64 %rd473, [%rd474];
	// end inline asm
	add.s64 	%rd476, %rd474, 8;
	// begin inline asm
	ld.global.nc.u64 %rd475, [%rd476];
	// end inline asm
	add.s64 	%rd478, %rd474, 16;
	// begin inline asm
	ld.global.nc.u64 %rd477, [%rd478];
	// end inline asm
	add.s64 	%rd480, %rd474, 24;
	// begin inline asm
	ld.global.nc.u64 %rd690, [%rd480];
	// end inline asm
	cvt.u32.u64 	%r302, %rd473;
	cvt.u32.u64 	%r1226, %rd477;
	add.s64 	%rd482, %rd474, 8192;
	// begin inline asm
	ld.global.nc.u64 %rd481, [%rd482];
	// end inline asm
	add.s64 	%rd484, %rd474, 8200;
	// begin inline asm
	ld.global.nc.u64 %rd483, [%rd484];
	// end inline asm
	add.s64 	%rd486, %rd474, 8208;
	// begin inline asm
	ld.global.nc.u64 %rd485, [%rd486];
	// end inline asm
	add.s64 	%rd488, %rd474, 8216;
	// begin inline asm
	ld.global.nc.u64 %rd713, [%rd488];
	// end inline asm
	cvt.u32.u64 	%r304, %rd481;
	cvt.u32.u64 	%r1255, %rd485;
	setp.lt.s32 	%p11, %r1155, %r302;
	mov.u32 	%r1225, %r1155;
	mov.u64 	%rd689, %rd620;
	@%p11 bra 	$L__BB11_226;
	setp.lt.s32 	%p12, %r302, %r1155;
	mov.u32 	%r1225, %r302;
	mov.u64 	%rd689, %rd475;
	@%p12 bra 	$L__BB11_226;
	setp.lt.s64 	%p13, %rd620, %rd475;
	selp.b32 	%r1225, %r1155, %r302, %p13;
	min.s64 	%rd689, %rd620, %rd475;
$L__BB11_226:
	setp.lt.s32 	%p14, %r1224, %r1226;
	@%p14 bra 	$L__BB11_228;
	setp.lt.s32 	%p15, %r1226, %r1224;
	setp.lt.s64 	%p16, %rd688, %rd690;
	or.pred  	%p17, %p15, %p16;
	selp.b32 	%r1226, %r1224, %r1226, %p17;
	selp.b64 	%rd690, %rd688, %rd690, %p17;
$L__BB11_228:
	setp.lt.s32 	%p18, %r1225, %r304;
	mov.u32 	%r1155, %r1225;
	mov.u64 	%rd620, %rd689;
	@%p18 bra 	$L__BB11_231;
	setp.lt.s32 	%p19, %r304, %r1225;
	mov.u32 	%r1155, %r304;
	mov.u64 	%rd620, %rd483;
	@%p19 bra 	$L__BB11_231;
	setp.lt.s64 	%p20, %rd689, %rd483;
	selp.b32 	%r1155, %r1225, %r304, %p20;
	min.s64 	%rd620, %rd689, %rd483;
$L__BB11_231:
	setp.lt.s32 	%p21, %r1226, %r1255;
	@%p21 bra 	$L__BB11_233;
	setp.lt.s32 	%p22, %r1255, %r1226;
	setp.lt.s64 	%p23, %rd690, %rd713;
	or.pred  	%p24, %p22, %p23;
	selp.b32 	%r1255, %r1226, %r1255, %p24;
	selp.b64 	%rd713, %rd690, %rd713, %p24;
$L__BB11_233:
	add.s32 	%r1231, %r1222, 512;
	add.s32 	%r487, %r1222, 1024;
	setp.le.s32 	%p25, %r487, %r483;
	mov.u32 	%r1222, %r1231;
	mov.u32 	%r1224, %r1255;
	mov.u64 	%rd688, %rd713;
	@%p25 bra 	$L__BB11_223;
$L__BB11_234:
	setp.le.s32 	%p26, %r483, %r1231;
	@%p26 bra 	$L__BB11_272;
	sub.s32 	%r318, %r483, %r1231;
	setp.ge.s32 	%p27, %r290, %r318;
	@%p27 bra 	$L__BB11_272;
	not.b32 	%r489, %r290;
	add.s32 	%r490, %r483, %r489;
	sub.s32 	%r319, %r490, %r1231;
	and.b32  	%r491, %r319, 768;
	setp.eq.s32 	%p28, %r491, 768;
	mov.u32 	%r1239, %r290;
	@%p28 bra 	$L__BB11_245;
	add.s32 	%r1233, %r290, %r1231;
	shr.u32 	%r492, %r319, 8;
	add.s32 	%r493, %r492, 1;
	and.b32  	%r494, %r493, 3;
	neg.s32 	%r1232, %r494;
	mov.u32 	%r1239, %r290;
$L__BB11_238:
	.pragma "nounroll";
	mov.u64 	%rd304, %rd713;
	mov.u32 	%r326, %r1255;
	mov.u64 	%rd303, %rd620;
	mov.u32 	%r325, %r1155;
	mul.wide.u32 	%rd499, %r1233, 32;
	add.s64 	%rd492, %rd454, %rd499;
	// begin inline asm
	ld.global.nc.u64 %rd491, [%rd492];
	// end inline asm
	add.s64 	%rd494, %rd492, 8;
	// begin inline asm
	ld.global.nc.u64 %rd493, [%rd494];
	// end inline asm
	add.s64 	%rd496, %rd492, 16;
	// begin inline asm
	ld.global.nc.u64 %rd495, [%rd496];
	// end inline asm
	add.s64 	%rd498, %rd492, 24;
	// begin inline asm
	ld.global.nc.u64 %rd497, [%rd498];
	// end inline asm
	cvt.u32.u64 	%r327, %rd491;
	cvt.u32.u64 	%r328, %rd495;
	setp.lt.s32 	%p29, %r325, %r327;
	@%p29 bra 	$L__BB11_241;
	setp.lt.s32 	%p30, %r327, %r325;
	mov.u32 	%r1155, %r327;
	mov.u64 	%rd620, %rd493;
	@%p30 bra 	$L__BB11_241;
	setp.lt.s64 	%p31, %rd303, %rd493;
	selp.b32 	%r1155, %r325, %r327, %p31;
	min.s64 	%rd620, %rd303, %rd493;
$L__BB11_241:
	setp.lt.s32 	%p32, %r326, %r328;
	mov.u32 	%r1255, %r328;
	mov.u64 	%rd713, %rd497;
	@%p32 bra 	$L__BB11_244;
	setp.lt.s32 	%p33, %r328, %r326;
	mov.u32 	%r1255, %r326;
	mov.u64 	%rd713, %rd304;
	@%p33 bra 	$L__BB11_244;
	setp.lt.s64 	%p34, %rd304, %rd497;
	selp.b32 	%r1255, %r326, %r328, %p34;
	min.s64 	%rd713, %rd304, %rd497;
$L__BB11_244:
	add.s32 	%r1239, %r1239, 256;
	add.s32 	%r1233, %r1233, 256;
	add.s32 	%r1232, %r1232, 1;
	setp.ne.s32 	%p35, %r1232, 0;
	@%p35 bra 	$L__BB11_238;
$L__BB11_245:
	setp.lt.u32 	%p36, %r319, 768;
	@%p36 bra 	$L__BB11_272;
	cvt.u64.u32 	%rd500, %r1239;
	cvt.u64.u32 	%rd501, %r1231;
	add.s64 	%rd502, %rd500, %rd501;
	shl.b64 	%rd503, %rd502, 5;
	add.s64 	%rd504, %rd503, %rd454;
	add.s64 	%rd703, %rd504, 24600;
	add.s32 	%r1244, %r1239, %r1231;
$L__BB11_247:
	mul.wide.u32 	%rd513, %r1244, 32;
	add.s64 	%rd506, %rd454, %rd513;
	// begin inline asm
	ld.global.nc.u64 %rd505, [%rd506];
	// end inline asm
	add.s64 	%rd508, %rd506, 8;
	// begin inline asm
	ld.global.nc.u64 %rd507, [%rd508];
	// end inline asm
	add.s64 	%rd510, %rd506, 16;
	// begin inline asm
	ld.global.nc.u64 %rd509, [%rd510];
	// end inline asm
	add.s64 	%rd512, %rd506, 24;
	// begin inline asm
	ld.global.nc.u64 %rd511, [%rd512];
	// end inline asm
	cvt.u32.u64 	%r346, %rd505;
	cvt.u32.u64 	%r347, %rd509;
	setp.lt.s32 	%p37, %r1155, %r346;
	mov.u32 	%r1248, %r1155;
	mov.u64 	%rd706, %rd620;
	@%p37 bra 	$L__BB11_250;
	setp.lt.s32 	%p38, %r346, %r1155;
	mov.u32 	%r1248, %r346;
	mov.u64 	%rd706, %rd507;
	@%p38 bra 	$L__BB11_250;
	setp.lt.s64 	%p39, %rd620, %rd507;
	selp.b32 	%r1248, %r1155, %r346, %p39;
	min.s64 	%rd706, %rd620, %rd507;
$L__BB11_250:
	setp.lt.s32 	%p40, %r1255, %r347;
	mov.u32 	%r1249, %r347;
	mov.u64 	%rd707, %rd511;
	@%p40 bra 	$L__BB11_253;
	setp.lt.s32 	%p41, %r347, %r1255;
	mov.u32 	%r1249, %r1255;
	mov.u64 	%rd707, %rd713;
	@%p41 bra 	$L__BB11_253;
	setp.lt.s64 	%p42, %rd713, %rd511;
	selp.b32 	%r1249, %r1255, %r347, %p42;
	min.s64 	%rd707, %rd713, %rd511;
$L__BB11_253:
	add.s64 	%rd515, %rd703, -16408;
	// begin inline asm
	ld.global.nc.u64 %rd514, [%rd515];
	// end inline asm
	add.s64 	%rd517, %rd703, -16400;
	// begin inline asm
	ld.global.nc.u64 %rd516, [%rd517];
	// end inline asm
	add.s64 	%rd519, %rd703, -16392;
	// begin inline asm
	ld.global.nc.u64 %rd518, [%rd519];
	// end inline asm
	add.s64 	%rd521, %rd703, -16384;
	// begin inline asm
	ld.global.nc.u64 %rd520, [%rd521];
	// end inline asm
	cvt.u32.u64 	%r352, %rd514;
	cvt.u32.u64 	%r353, %rd518;
	setp.lt.s32 	%p43, %r1248, %r352;
	mov.u32 	%r1250, %r1248;
	mov.u64 	%rd708, %rd706;
	@%p43 bra 	$L__BB11_256;
	setp.lt.s32 	%p44, %r352, %r1248;
	mov.u32 	%r1250, %r352;
	mov.u64 	%rd708, %rd516;
	@%p44 bra 	$L__BB11_256;
	setp.lt.s64 	%p45, %rd706, %rd516;
	selp.b32 	%r1250, %r1248, %r352, %p45;
	min.s64 	%rd708, %rd706, %rd516;
$L__BB11_256:
	setp.lt.s32 	%p46, %r1249, %r353;
	mov.u32 	%r1251, %r353;
	mov.u64 	%rd709, %rd520;
	@%p46 bra 	$L__BB11_259;
	setp.lt.s32 	%p47, %r353, %r1249;
	mov.u32 	%r1251, %r1249;
	mov.u64 	%rd709, %rd707;
	@%p47 bra 	$L__BB11_259;
	setp.lt.s64 	%p48, %rd707, %rd520;
	selp.b32 	%r1251, %r1249, %r353, %p48;
	min.s64 	%rd709, %rd707, %rd520;
$L__BB11_259:
	add.s64 	%rd523, %rd703, -8216;
	// begin inline asm
	ld.global.nc.u64 %rd522, [%rd523];
	// end inline asm
	add.s64 	%rd525, %rd703, -8208;
	// begin inline asm
	ld.global.nc.u64 %rd524, [%rd525];
	// end inline asm
	add.s64 	%rd527, %rd703, -8200;
	// begin inline asm
	ld.global.nc.u64 %rd526, [%rd527];
	// end inline asm
	add.s64 	%rd529, %rd703, -8192;
	// begin inline asm
	ld.global.nc.u64 %rd528, [%rd529];
	// end inline asm
	cvt.u32.u64 	%r358, %rd522;
	cvt.u32.u64 	%r359, %rd526;
	setp.lt.s32 	%p49, %r1250, %r358;
	mov.u32 	%r1252, %r1250;
	mov.u64 	%rd710, %rd708;
	@%p49 bra 	$L__BB11_262;
	setp.lt.s32 	%p50, %r358, %r1250;
	mov.u32 	%r1252, %r358;
	mov.u64 	%rd710, %rd524;
	@%p50 bra 	$L__BB11_262;
	setp.lt.s64 	%p51, %rd708, %rd524;
	selp.b32 	%r1252, %r1250, %r358, %p51;
	min.s64 	%rd710, %rd708, %rd524;
$L__BB11_262:
	setp.lt.s32 	%p52, %r1251, %r359;
	mov.u32 	%r1253, %r359;
	mov.u64 	%rd711, %rd528;
	@%p52 bra 	$L__BB11_265;
	setp.lt.s32 	%p53, %r359, %r1251;
	mov.u32 	%r1253, %r1251;
	mov.u64 	%rd711, %rd709;
	@%p53 bra 	$L__BB11_265;
	setp.lt.s64 	%p54, %rd709, %rd528;
	selp.b32 	%r1253, %r1251, %r359, %p54;
	min.s64 	%rd711, %rd709, %rd528;
$L__BB11_265:
	add.s64 	%rd531, %rd703, -24;
	// begin inline asm
	ld.global.nc.u64 %rd530, [%rd531];
	// end inline asm
	add.s64 	%rd533, %rd703, -16;
	// begin inline asm
	ld.global.nc.u64 %rd532, [%rd533];
	// end inline asm
	add.s64 	%rd535, %rd703, -8;
	// begin inline asm
	ld.global.nc.u64 %rd534, [%rd535];
	// end inline asm
	// begin inline asm
	ld.global.nc.u64 %rd536, [%rd703];
	// end inline asm
	cvt.u32.u64 	%r364, %rd530;
	cvt.u32.u64 	%r365, %rd534;
	setp.lt.s32 	%p55, %r1252, %r364;
	mov.u32 	%r1155, %r1252;
	mov.u64 	%rd620, %rd710;
	@%p55 bra 	$L__BB11_268;
	setp.lt.s32 	%p56, %r364, %r1252;
	mov.u32 	%r1155, %r364;
	mov.u64 	%rd620, %rd532;
	@%p56 bra 	$L__BB11_268;
	setp.lt.s64 	%p57, %rd710, %rd532;
	selp.b32 	%r1155, %r1252, %r364, %p57;
	min.s64 	%rd620, %rd710, %rd532;
$L__BB11_268:
	setp.lt.s32 	%p58, %r1253, %r365;
	mov.u32 	%r1255, %r365;
	mov.u64 	%rd713, %rd536;
	@%p58 bra 	$L__BB11_271;
	setp.lt.s32 	%p59, %r365, %r1253;
	mov.u32 	%r1255, %r1253;
	mov.u64 	%rd713, %rd711;
	@%p59 bra 	$L__BB11_271;
	setp.lt.s64 	%p60, %rd711, %rd536;
	selp.b32 	%r1255, %r1253, %r365, %p60;
	min.s64 	%rd713, %rd711, %rd536;
$L__BB11_271:
	add.s32 	%r1239, %r1239, 1024;
	add.s64 	%rd703, %rd703, 32768;
	add.s32 	%r1244, %r1244, 1024;
	setp.lt.s32 	%p61, %r1239, %r318;
	@%p61 bra 	$L__BB11_247;
$L__BB11_272:
	// begin inline asm
	mov.u32 %r495, %laneid;
	// end inline asm
	mov.b32 	%r533, 1;
	mov.b32 	%r534, 31;
	mov.b32 	%r535, -1;
	// begin inline asm
	shfl.sync.down.b32 %r496, %r1155, %r533, %r534, %r535;
	// end inline asm
	// begin inline asm
	shfl.sync.down.b32 %r501, %r502, %r533, %r534, %r535;
	// end inline asm
	mov.b64 	{%r507, %r512}, %rd620;
	// begin inline asm
	shfl.sync.down.b32 %r506, %r507, %r533, %r534, %r535;
	// end inline asm
	// begin inline asm
	shfl.sync.down.b32 %r511, %r512, %r533, %r534, %r535;
	// end inline asm
	mov.b64 	%rd346, {%r506, %r511};
	// begin inline asm
	shfl.sync.down.b32 %r516, %r1255, %r533, %r534, %r535;
	// end inline asm
	// begin inline asm
	shfl.sync.down.b32 %r521, %r522, %r533, %r534, %r535;
	// end inline asm
	mov.b64 	{%r527, %r532}, %rd713;
	// begin inline asm
	shfl.sync.down.b32 %r526, %r527, %r533, %r534, %r535;
	// end inline asm
	// begin inline asm
	shfl.sync.down.b32 %r531, %r532, %r533, %r534, %r535;
	// end inline asm
	mov.b64 	%rd347, {%r526, %r531};
	setp.gt.s32 	%p62, %r495, 30;
	mov.u32 	%r1260, %r1255;
	mov.u64 	%rd718, %rd713;
	@%p62 bra 	$L__BB11_279;
	setp.lt.s32 	%p63, %r1155, %r496;
	mov.u32 	%r1258, %r1155;
	mov.u64 	%rd716, %rd620;
	@%p63 bra 	$L__BB11_276;
	setp.lt.s32 	%p64, %r496, %r1155;
	mov.u32 	%r1258, %r496;
	mov.u64 	%rd716, %rd346;
	@%p64 bra 	$L__BB11_276;
	setp.lt.s64 	%p65, %rd620, %rd346;
	selp.b32 	%r1258, %r1155, %r496, %p65;
	min.s64 	%rd716, %rd620, %rd346;
$L__BB11_276:
	setp.lt.s32 	%p66, %r1255, %r516;
	mov.u32 	%r1155, %r1258;
	mov.u64 	%rd620, %rd716;
	mov.u32 	%r1260, %r516;
	mov.u64 	%rd718, %rd347;
	@%p66 bra 	$L__BB11_279;
	setp.lt.s32 	%p67, %r516, %r1255;
	mov.u32 	%r1155, %r1258;
	mov.u64 	%rd620, %rd716;
	mov.u32 	%r1260, %r1255;
	mov.u64 	%rd718, %rd713;
	@%p67 bra 	$L__BB11_279;
	setp.lt.s64 	%p68, %rd713, %rd347;
	selp.b32 	%r1260, %r1255, %r516, %p68;
	min.s64 	%rd718, %rd713, %rd347;
	mov.u32 	%r1155, %r1258;
	mov.u64 	%rd620, %rd716;
$L__BB11_279:
	mov.b32 	%r573, 2;
	mov.b32 	%r574, 31;
	mov.b32 	%r575, -1;
	// begin inline asm
	shfl.sync.down.b32 %r536, %r1155, %r573, %r574, %r575;
	// end inline asm
	// begin inline asm
	shfl.sync.down.b32 %r541, %r542, %r573, %r574, %r575;
	// end inline asm
	mov.b64 	{%r547, %r552}, %rd620;
	// begin inline asm
	shfl.sync.down.b32 %r546, %r547, %r573, %r574, %r575;
	// end inline asm
	// begin inline asm
	shfl.sync.down.b32 %r551, %r552, %r573, %r574, %r575;
	// end inline asm
	mov.b64 	%rd353, {%r546, %r551};
	// begin inline asm
	shfl.sync.down.b32 %r556, %r1260, %r573, %r574, %r575;
	// end inline asm
	// begin inline asm
	shfl.sync.down.b32 %r561, %r562, %r573, %r574, %r575;
	// end inline asm
	mov.b64 	{%r567, %r572}, %rd718;
	// begin inline asm
	shfl.sync.down.b32 %r566, %r567, %r573, %r574, %r575;
	// end inline asm
	// begin inline asm
	shfl.sync.down.b32 %r571, %r572, %r573, %r574, %r575;
	// end inline asm
	mov.b64 	%rd354, {%r566, %r571};
	setp.gt.s32 	%p69, %r495, 29;
	mov.u32 	%r1263, %r1260;
	mov.u64 	%rd721, %rd718;
	@%p69 bra 	$L__BB11_286;
	setp.lt.s32 	%p70, %r1155, %r536;
	mov.u32 	%r1261, %r1155;
	mov.u64 	%rd719, %rd620;
	@%p70 bra 	$L__BB11_283;
	setp.lt.s32 	%p71, %r536, %r1155;
	mov.u32 	%r1261, %r536;
	mov.u64 	%rd719, %rd353;
	@%p71 bra 	$L__BB11_283;
	setp.lt.s64 	%p72, %rd620, %rd353;
	selp.b32 	%r1261, %r1155, %r536, %p72;
	min.s64 	%rd719, %rd620, %rd353;
$L__BB11_283:
	setp.lt.s32 	%p73, %r1260, %r556;
	mov.u32 	%r1155, %r1261;
	mov.u64 	%rd620, %rd719;
	mov.u32 	%r1263, %r556;
	mov.u64 	%rd721, %rd354;
	@%p73 bra 	$L__BB11_286;
	setp.lt.s32 	%p74, %r556, %r1260;
	mov.u32 	%r1155, %r1261;
	mov.u64 	%rd620, %rd719;
	mov.u32 	%r1263, %r1260;
	mov.u64 	%rd721, %rd718;
	@%p74 bra 	$L__BB11_286;
	setp.lt.s64 	%p75, %rd718, %rd354;
	selp.b32 	%r1263, %r1260, %r556, %p75;
	min.s64 	%rd721, %rd718, %rd354;
	mov.u32 	%r1155, %r1261;
	mov.u64 	%rd620, %rd719;
$L__BB11_286:
	mov.b32 	%r613, 4;
	mov.b32 	%r614, 31;
	mov.b32 	%r615, -1;
	// begin inline asm
	shfl.sync.down.b32 %r576, %r1155, %r613, %r614, %r615;
	// end inline asm
	// begin inline asm
	shfl.sync.down.b32 %r581, %r582, %r613, %r614, %r615;
	// end inline asm
	mov.b64 	{%r587, %r592}, %rd620;
	// begin inline asm
	shfl.sync.down.b32 %r586, %r587, %r613, %r614, %r615;
	// end inline asm
	// begin inline asm
	shfl.sync.down.b32 %r591, %r592, %r613, %r614, %r615;
	// end inline asm
	mov.b64 	%rd360, {%r586, %r591};
	// begin inline asm
	shfl.sync.down.b32 %r596, %r1263, %r613, %r614, %r615;
	// end inline asm
	// begin inline asm
	shfl.sync.down.b32 %r601, %r602, %r613, %r614, %r615;
	// end inline asm
	mov.b64 	{%r607, %r612}, %rd721;
	// begin inline asm
	shfl.sync.down.b32 %r606, %r607, %r613, %r614, %r615;
	// end inline asm
	// begin inline asm
	shfl.sync.down.b32 %r611, %r612, %r613, %r614, %r615;
	// end inline asm
	mov.b64 	%rd361, {%r606, %r611};
	setp.gt.s32 	%p76, %r495, 27;
	mov.u32 	%r1266, %r1263;
	mov.u64 	%rd724, %rd721;
	@%p76 bra 	$L__BB11_293;
	setp.lt.s32 	%p77, %r1155, %r576;
	mov.u32 	%r1264, %r1155;
	mov.u64 	%rd722, %rd620;
	@%p77 bra 	$L__BB11_290;
	setp.lt.s32 	%p78, %r576, %r1155;
	mov.u32 	%r1264, %r576;
	mov.u64 	%rd722, %rd360;
	@%p78 bra 	$L__BB11_290;
	setp.lt.s64 	%p79, %rd620, %rd360;
	selp.b32 	%r1264, %r1155, %r576, %p79;
	min.s64 	%rd722, %rd620, %rd360;
$L__BB11_290:
	setp.lt.s32 	%p80, %r1263, %r596;
	mov.u32 	%r1155, %r1264;
	mov.u64 	%rd620, %rd722;
	mov.u32 	%r1266, %r596;
	mov.u64 	%rd724, %rd361;
	@%p80 bra 	$L__BB11_293;
	setp.lt.s32 	%p81, %r596, %r1263;
	mov.u32 	%r1155, %r1264;
	mov.u64 	%rd620, %rd722;
	mov.u32 	%r1266, %r1263;
	mov.u64 	%rd724, %rd721;
	@%p81 bra 	$L__BB11_293;
	setp.lt.s64 	%p82, %rd721, %rd361;
	selp.b32 	%r1266, %r1263, %r596, %p82;
	min.s64 	%rd724, %rd721, %rd361;
	mov.u32 	%r1155, %r1264;
	mov.u64 	%rd620, %rd722;
$L__BB11_293:
	mov.b32 	%r653, 8;
	mov.b32 	%r654, 31;
	mov.b32 	%r655, -1;
	// begin inline asm
	shfl.sync.down.b32 %r616, %r1155, %r653, %r654, %r655;
	// end inline asm
	// begin inline asm
	shfl.sync.down.b32 %r621, %r622, %r653, %r654, %r655;
	// end inline asm
	mov.b64 	{%r627, %r632}, %rd620;
	// begin inline asm
	shfl.sync.down.b32 %r626, %r627, %r653, %r654, %r655;
	// end inline asm
	// begin inline asm
	shfl.sync.down.b32 %r631, %r632, %r653, %r654, %r655;
	// end inline asm
	mov.b64 	%rd367, {%r626, %r631};
	// begin inline asm
	shfl.sync.down.b32 %r636, %r1266, %r653, %r654, %r655;
	// end inline asm
	// begin inline asm
	shfl.sync.down.b32 %r641, %r642, %r653, %r654, %r655;
	// end inline asm
	mov.b64 	{%r647, %r652}, %rd724;
	// begin inline asm
	shfl.sync.down.b32 %r646, %r647, %r653, %r654, %r655;
	// end inline asm
	// begin inline asm
	shfl.sync.down.b32 %r651, %r652, %r653, %r654, %r655;
	// end inline asm
	mov.b64 	%rd368, {%r646, %r651};
	setp.gt.s32 	%p83, %r495, 23;
	mov.u32 	%r1269, %r1266;
	mov.u64 	%rd727, %rd724;
	@%p83 bra 	$L__BB11_300;
	setp.lt.s32 	%p84, %r1155, %r616;
	mov.u32 	%r1267, %r1155;
	mov.u64 	%rd725, %rd620;
	@%p84 bra 	$L__BB11_297;
	setp.lt.s32 	%p85, %r616, %r1155;
	mov.u32 	%r1267, %r616;
	mov.u64 	%rd725, %rd367;
	@%p85 bra 	$L__BB11_297;
	setp.lt.s64 	%p86, %rd620, %rd367;
	selp.b32 	%r1267, %r1155, %r616, %p86;
	min.s64 	%rd725, %rd620, %rd367;
$L__BB11_297:
	setp.lt.s32 	%p87, %r1266, %r636;
	mov.u32 	%r1155, %r1267;
	mov.u64 	%rd620, %rd725;
	mov.u32 	%r1269, %r636;
	mov.u64 	%rd727, %rd368;
	@%p87 bra 	$L__BB11_300;
	setp.lt.s32 	%p88, %r636, %r1266;
	mov.u32 	%r1155, %r1267;
	mov.u64 	%rd620, %rd725;
	mov.u32 	%r1269, %r1266;
	mov.u64 	%rd727, %rd724;
	@%p88 bra 	$L__BB11_300;
	setp.lt.s64 	%p89, %rd724, %rd368;
	selp.b32 	%r1269, %r1266, %r636, %p89;
	min.s64 	%rd727, %rd724, %rd368;
	mov.u32 	%r1155, %r1267;
	mov.u64 	%rd620, %rd725;
$L__BB11_300:
	mov.b32 	%r693, 16;
	mov.b32 	%r694, 31;
	mov.b32 	%r695, -1;
	// begin inline asm
	shfl.sync.down.b32 %r656, %r1155, %r693, %r694, %r695;
	// end inline asm
	// begin inline asm
	shfl.sync.down.b32 %r661, %r662, %r693, %r694, %r695;
	// end inline asm
	mov.b64 	{%r667, %r672}, %rd620;
	// begin inline asm
	shfl.sync.down.b32 %r666, %r667, %r693, %r694, %r695;
	// end inline asm
	// begin inline asm
	shfl.sync.down.b32 %r671, %r672, %r693, %r694, %r695;
	// end inline asm
	mov.b64 	%rd374, {%r666, %r671};
	// begin inline asm
	shfl.sync.down.b32 %r676, %r1269, %r693, %r694, %r695;
	// end inline asm
	// begin inline asm
	shfl.sync.down.b32 %r681, %r682, %r693, %r694, %r695;
	// end inline asm
	mov.b64 	{%r687, %r692}, %rd727;
	// begin inline asm
	shfl.sync.down.b32 %r686, %r687, %r693, %r694, %r695;
	// end inline asm
	// begin inline asm
	shfl.sync.down.b32 %r691, %r692, %r693, %r694, %r695;
	// end inline asm
	mov.b64 	%rd375, {%r686, %r691};
	setp.gt.s32 	%p90, %r495, 15;
	mov.u32 	%r1287, %r1269;
	mov.u64 	%rd745, %rd727;
	@%p90 bra 	$L__BB11_307;
	setp.lt.s32 	%p91, %r1155, %r656;
	mov.u32 	%r1270, %r1155;
	mov.u64 	%rd728, %rd620;
	@%p91 bra 	$L__BB11_304;
	setp.lt.s32 	%p92, %r656, %r1155;
	mov.u32 	%r1270, %r656;
	mov.u64 	%rd728, %rd374;
	@%p92 bra 	$L__BB11_304;
	setp.lt.s64 	%p93, %rd620, %rd374;
	selp.b32 	%r1270, %r1155, %r656, %p93;
	min.s64 	%rd728, %rd620, %rd374;
$L__BB11_304:
	setp.lt.s32 	%p94, %r1269, %r676;
	mov.u32 	%r1155, %r1270;
	mov.u64 	%rd620, %rd728;
	mov.u32 	%r1287, %r676;
	mov.u64 	%rd745, %rd375;
	@%p94 bra 	$L__BB11_307;
	setp.lt.s32 	%p95, %r676, %r1269;
	mov.u32 	%r1155, %r1270;
	mov.u64 	%rd620, %rd728;
	mov.u32 	%r1287, %r1269;
	mov.u64 	%rd745, %rd727;
	@%p95 bra 	$L__BB11_307;
	setp.lt.s64 	%p96, %rd727, %rd375;
	selp.b32 	%r1287, %r1269, %r676, %p96;
	min.s64 	%rd745, %rd727, %rd375;
	mov.u32 	%r1155, %r1270;
	mov.u64 	%rd620, %rd728;
$L__BB11_307:
	setp.ne.s32 	%p97, %r495, 0;
	@%p97 bra 	$L__BB11_309;
	and.b32  	%r696, %r290, 992;
	mov.u32 	%r697, _ZN6thrust24THRUST_300001_SM_1000_NS8cuda_cub4core6detail5shmemE;
	add.s32 	%r698, %r697, %r696;
	st.shared.u32 	[%r698+8], %r1155;
	st.shared.u64 	[%r698+16], %rd620;
	st.shared.u32 	[%r698+24], %r1287;
	st.shared.u64 	[%r698+32], %rd745;
$L__BB11_309:
	bar.sync 	0;
	setp.ne.s32 	%p98, %r290, 0;
	@%p98 bra 	$L__BB11_353;
	ld.shared.u32 	%r410, [_ZN6thrust24THRUST_300001_SM_1000_NS8cuda_cub4core6detail5shmemE+40];
	ld.shared.u64 	%rd381, [_ZN6thrust24THRUST_300001_SM_1000_NS8cuda_cub4core6detail5shmemE+48];
	ld.shared.u32 	%r411, [_ZN6thrust24THRUST_300001_SM_1000_NS8cuda_cub4core6detail5shmemE+56];
	ld.shared.u64 	%rd382, [_ZN6thrust24THRUST_300001_SM_1000_NS8cuda_cub4core6detail5shmemE+64];
	setp.lt.s32 	%p99, %r1155, %r410;
	mov.u32 	%r1273, %r1155;
	mov.u64 	%rd731, %rd620;
	@%p99 bra 	$L__BB11_313;
	setp.lt.s32 	%p100, %r410, %r1155;
	mov.u32 	%r1273, %r410;
	mov.u64 	%rd731, %rd381;
	@%p100 bra 	$L__BB11_313;
	setp.lt.s64 	%p101, %rd620, %rd381;
	selp.b32 	%r1273, %r1155, %r410, %p101;
	min.s64 	%rd731, %rd620, %rd381;
$L__BB11_313:
	setp.lt.s32 	%p102, %r1287, %r411;
	mov.u32 	%r1274, %r411;
	mov.u64 	%rd732, %rd382;
	@%p102 bra 	$L__BB11_317;
	setp.ge.s32 	%p103, %r411, %r1287;
	mov.u32 	%r1274, %r1287;
	mov.u64 	%rd732, %rd745;
	@%p103 bra 	$L__BB11_315;
	bra.uni 	$L__BB11_317;
$L__BB11_315:
	setp.ge.s64 	%p104, %rd745, %rd382;
	mov.u32 	%r1274, %r411;
	mov.u64 	%rd732, %rd382;
	@%p104 bra 	$L__BB11_317;
	mov.u32 	%r1274, %r1287;
	mov.u64 	%rd732, %rd745;
$L__BB11_317:
	ld.shared.u32 	%r420, [_ZN6thrust24THRUST_300001_SM_1000_NS8cuda_cub4core6detail5shmemE+72];
	ld.shared.u64 	%rd392, [_ZN6thrust24THRUST_300001_SM_1000_NS8cuda_cub4core6detail5shmemE+80];
	ld.shared.u32 	%r422, [_ZN6thrust24THRUST_300001_SM_1000_NS8cuda_cub4core6detail5shmemE+88];
	ld.shared.u64 	%rd394, [_ZN6thrust24THRUST_300001_SM_1000_NS8cuda_cub4core6detail5shmemE+96];
	setp.lt.s32 	%p105, %r1273, %r420;
	mov.u32 	%r1275, %r1273;
	mov.u64 	%rd733, %rd731;
	@%p105 bra 	$L__BB11_320;
	setp.lt.s32 	%p106, %r420, %r1273;
	mov.u32 	%r1275, %r420;
	mov.u64 	%rd733, %rd392;
	@%p106 bra 	$L__BB11_320;
	setp.lt.s64 	%p107, %rd731, %rd392;
	selp.b32 	%r1275, %r1273, %r420, %p107;
	min.s64 	%rd733, %rd731, %rd392;
$L__BB11_320:
	setp.lt.s32 	%p108, %r1274, %r422;
	mov.u32 	%r1276, %r422;
	mov.u64 	%rd734, %rd394;
	@%p108 bra 	$L__BB11_323;
	setp.lt.s32 	%p109, %r422, %r1274;
	mov.u32 	%r1276, %r1274;
	mov.u64 	%rd734, %rd732;
	@%p109 bra 	$L__BB11_323;
	setp.lt.s64 	%p110, %rd732, %rd394;
	selp.b64 	%rd734, %rd732, %rd394, %p110;
	selp.b32 	%r1276, %r1274, %r422, %p110;
$L__BB11_323:
	ld.shared.u32 	%r430, [_ZN6thrust24THRUST_300001_SM_1000_NS8cuda_cub4core6detail5shmemE+104];
	ld.shared.u64 	%rd402, [_ZN6thrust24THRUST_300001_SM_1000_NS8cuda_cub4core6detail5shmemE+112];
	ld.shared.u32 	%r432, [_ZN6thrust24THRUST_300001_SM_1000_NS8cuda_cub4core6detail5shmemE+120];
	ld.shared.u64 	%rd404, [_ZN6thrust24THRUST_300001_SM_1000_NS8cuda_cub4core6detail5shmemE+128];
	setp.lt.s32 	%p111, %r1275, %r430;
	mov.u32 	%r1277, %r1275;
	mov.u64 	%rd735, %rd733;
	@%p111 bra 	$L__BB11_326;
	setp.lt.s32 	%p112, %r430, %r1275;
	mov.u32 	%r1277, %r430;
	mov.u64 	%rd735, %rd402;
	@%p112 bra 	$L__BB11_326;
	setp.lt.s64 	%p113, %rd733, %rd402;
	selp.b32 	%r1277, %r1275, %r430, %p113;
	min.s64 	%rd735, %rd733, %rd402;
$L__BB11_326:
	setp.lt.s32 	%p114, %r1276, %r432;
	mov.u32 	%r1278, %r432;
	mov.u64 	%rd736, %rd404;
	@%p114 bra 	$L__BB11_329;
	setp.lt.s32 	%p115, %r432, %r1276;
	mov.u32 	%r1278, %r1276;
	mov.u64 	%rd736, %rd734;
	@%p115 bra 	$L__BB11_329;
	setp.lt.s64 	%p116, %rd734, %rd404;
	selp.b64 	%rd736, %rd734, %rd404, %p116;
	selp.b32 	%r1278, %r1276, %r432, %p116;
$L__BB11_329:
	ld.shared.u32 	%r440, [_ZN6thrust24THRUST_300001_SM_1000_NS8cuda_cub4core6detail5shmemE+136];
	ld.shared.u64 	%rd412, [_ZN6thrust24THRUST_300001_SM_1000_NS8cuda_cub4core6detail5shmemE+144];
	ld.shared.u32 	%r442, [_ZN6thrust24THRUST_300001_SM_1000_NS8cuda_cub4core6detail5shmemE+152];
	ld.shared.u64 	%rd414, [_ZN6thrust24THRUST_300001_SM_1000_NS8cuda_cub4core6detail5shmemE+160];
	setp.lt.s32 	%p117, %r1277, %r440;
	mov.u32 	%r1279, %r1277;
	mov.u64 	%rd737, %rd735;
	@%p117 bra 	$L__BB11_332;
	setp.lt.s32 	%p118, %r440, %r1277;
	mov.u32 	%r1279, %r440;
	mov.u64 	%rd737, %rd412;
	@%p118 bra 	$L__BB11_332;
	setp.lt.s64 	%p119, %rd735, %rd412;
	selp.b32 	%r1279, %r1277, %r440, %p119;
	min.s64 	%rd737, %rd735, %rd412;
$L__BB11_332:
	setp.lt.s32 	%p120, %r1278, %r442;
	mov.u32 	%r1280, %r442;
	mov.u64 	%rd738, %rd414;
	@%p120 bra 	$L__BB11_335;
	setp.lt.s32 	%p121, %r442, %r1278;
	mov.u32 	%r1280, %r1278;
	mov.u64 	%rd738, %rd736;
	@%p121 bra 	$L__BB11_335;
	setp.lt.s64 	%p122, %rd736, %rd414;
	selp.b64 	%rd738, %rd736, %rd414, %p122;
	selp.b32 	%r1280, %r1278, %r442, %p122;
$L__BB11_335:
	ld.shared.u32 	%r450, [_ZN6thrust24THRUST_300001_SM_1000_NS8cuda_cub4core6detail5shmemE+168];
	ld.shared.u64 	%rd422, [_ZN6thrust24THRUST_300001_SM_1000_NS8cuda_cub4core6detail5shmemE+176];
	ld.shared.u32 	%r452, [_ZN6thrust24THRUST_300001_SM_1000_NS8cuda_cub4core6detail5shmemE+184];
	ld.shared.u64 	%rd424, [_ZN6thrust24THRUST_300001_SM_1000_NS8cuda_cub4core6detail5shmemE+192];
	setp.lt.s32 	%p123, %r1279, %r450;
	mov.u32 	%r1281, %r1279;
	mov.u64 	%rd739, %rd737;
	@%p123 bra 	$L__BB11_338;
	setp.lt.s32 	%p124, %r450, %r1279;
	mov.u32 	%r1281, %r450;
	mov.u64 	%rd739, %rd422;
	@%p124 bra 	$L__BB11_338;
	setp.lt.s64 	%p125, %rd737, %rd422;
	selp.b32 	%r1281, %r1279, %r450, %p125;
	min.s64 	%rd739, %rd737, %rd422;
$L__BB11_338:
	setp.lt.s32 	%p126, %r1280, %r452;
	mov.u32 	%r1282, %r452;
	mov.u64 	%rd740, %rd424;
	@%p126 bra 	$L__BB11_341;
	setp.lt.s32 	%p127, %r452, %r1280;
	mov.u32 	%r1282, %r1280;
	mov.u64 	%rd740, %rd738;
	@%p127 bra 	$L__BB11_341;
	setp.lt.s64 	%p128, %rd738, %rd424;
	selp.b64 	%rd740, %rd738, %rd424, %p128;
	selp.b32 	%r1282, %r1280, %r452, %p128;
$L__BB11_341:
	ld.shared.u32 	%r460, [_ZN6thrust24THRUST_300001_SM_1000_NS8cuda_cub4core6detail5shmemE+200];
	ld.shared.u64 	%rd432, [_ZN6thrust24THRUST_300001_SM_1000_NS8cuda_cub4core6detail5shmemE+208];
	ld.shared.u32 	%r462, [_ZN6thrust24THRUST_300001_SM_1000_NS8cuda_cub4core6detail5shmemE+216];
	ld.shared.u64 	%rd434, [_ZN6thrust24THRUST_300001_SM_1000_NS8cuda_cub4core6detail5shmemE+224];
	setp.lt.s32 	%p129, %r1281, %r460;
	mov.u32 	%r1283, %r1281;
	mov.u64 	%rd741, %rd739;
	@%p129 bra 	$L__BB11_344;
	setp.lt.s32 	%p130, %r460, %r1281;
	mov.u32 	%r1283, %r460;
	mov.u64 	%rd741, %rd432;
	@%p130 bra 	$L__BB11_344;
	setp.lt.s64 	%p131, %rd739, %rd432;
	selp.b32 	%r1283, %r1281, %r460, %p131;
	min.s64 	%rd741, %rd739, %rd432;
$L__BB11_344:
	setp.lt.s32 	%p132, %r1282, %r462;
	mov.u32 	%r1284, %r462;
	mov.u64 	%rd742, %rd434;
	@%p132 bra 	$L__BB11_347;
	setp.lt.s32 	%p133, %r462, %r1282;
	mov.u32 	%r1284, %r1282;
	mov.u64 	%rd742, %rd740;
	@%p133 bra 	$L__BB11_347;
	setp.lt.s64 	%p134, %rd740, %rd434;
	selp.b64 	%rd742, %rd740, %rd434, %p134;
	selp.b32 	%r1284, %r1282, %r462, %p134;
$L__BB11_347:
	ld.shared.u32 	%r470, [_ZN6thrust24THRUST_300001_SM_1000_NS8cuda_cub4core6detail5shmemE+232];
	ld.shared.u64 	%rd442, [_ZN6thrust24THRUST_300001_SM_1000_NS8cuda_cub4core6detail5shmemE+240];
	ld.shared.u32 	%r472, [_ZN6thrust24THRUST_300001_SM_1000_NS8cuda_cub4core6detail5shmemE+248];
	ld.shared.u64 	%rd444, [_ZN6thrust24THRUST_300001_SM_1000_NS8cuda_cub4core6detail5shmemE+256];
	setp.lt.s32 	%p135, %r1283, %r470;
	mov.u32 	%r1155, %r1283;
	mov.u64 	%rd620, %rd741;
	@%p135 bra 	$L__BB11_350;
	setp.lt.s32 	%p136, %r470, %r1283;
	mov.u32 	%r1155, %r470;
	mov.u64 	%rd620, %rd442;
	@%p136 bra 	$L__BB11_350;
	setp.lt.s64 	%p137, %rd741, %rd442;
	selp.b32 	%r1155, %r1283, %r470, %p137;
	min.s64 	%rd620, %rd741, %rd442;
$L__BB11_350:
	setp.lt.s32 	%p138, %r1284, %r472;
	mov.u32 	%r1287, %r472;
	mov.u64 	%rd745, %rd444;
	@%p138 bra 	$L__BB11_353;
	setp.lt.s32 	%p139, %r472, %r1284;
	mov.u32 	%r1287, %r1284;
	mov.u64 	%rd745, %rd742;
	@%p139 bra 	$L__BB11_353;
	setp.lt.s64 	%p140, %rd742, %rd444;
	selp.b64 	%rd745, %rd742, %rd444, %p140;
	selp.b32 	%r1287, %r1284, %r472, %p140;
$L__BB11_353:
	mov.u32 	%r1122, %tid.x;
	setp.ne.s32 	%p344, %r1122, 0;
	@%p344 bra 	$L__BB11_355;
	cvta.to.global.u64 	%rd591, %rd455;
	st.global.u32 	[%rd591], %r1155;
	st.global.u64 	[%rd591+8], %rd620;
	st.global.u32 	[%rd591+16], %r1287;
	st.global.u64 	[%rd591+24], %rd745;
$L__BB11_355:
	ret;

}
	// .globl	_ZN6thrust24THRUST_300001_SM_1000_NS8cuda_cub4core6detail13_kernel_agentINS1_8__reduce11ReduceAgentINS0_18transform_iteratorINS1_9__extrema12arg_minmax_fIilN4cuda3std3__44lessIiEEE15duplicate_tupleENS0_12zip_iteratorINSC_5tupleIJNS0_6detail15normal_iteratorINS0_10device_ptrIiEEEENS0_17counting_iteratorIlNS0_11use_defaultESP_SP_EEEEEEENSI_IJNSI_IJilEEEST_EEESU_EEPSU_SU_lSF_EEJSV_SW_lSF_EEEvDpT0_
.visible .entry _ZN6thrust24THRUST_300001_SM_1000_NS8cuda_cub4core6detail13_kernel_agentINS1_8__reduce11ReduceAgentINS0_18transform_iteratorINS1_9__extrema12arg_minmax_fIilN4cuda3std3__44lessIiEEE15duplicate_tupleENS0_12zip_iteratorINSC_5tupleIJNS0_6detail15normal_iteratorINS0_10device_ptrIiEEEENS0_17counting_iteratorIlNS0_11use_defaultESP_SP_EEEEEEENSI_IJNSI_IJilEEEST_EEESU_EEPSU_SU_lSF_EEJSV_SW_lSF_EEEvDpT0_(
	.param .align 8 .b8 _ZN6thrust24THRUST_300001_SM_1000_NS8cuda_cub4core6detail13_kernel_agentINS1_8__reduce11ReduceAgentINS0_18transform_iteratorINS1_9__extrema12arg_minmax_fIilN4cuda3std3__44lessIiEEE15duplicate_tupleENS0_12zip_iteratorINSC_5tupleIJNS0_6detail15normal_iteratorINS0_10device_ptrIiEEEENS0_17counting_iteratorIlNS0_11use_defaultESP_SP_EEEEEEENSI_IJNSI_IJilEEEST_EEESU_EEPSU_SU_lSF_EEJSV_SW_lSF_EEEvDpT0__param_0[24],
	.param .u64 .ptr .align 1 _ZN6thrust24THRUST_300001_SM_1000_NS8cuda_cub4core6detail13_kernel_agentINS1_8__reduce11ReduceAgentINS0_18transform_iteratorINS1_9__extrema12arg_minmax_fIilN4cuda3std3__44lessIiEEE15duplicate_tupleENS0_12zip_iteratorINSC_5tupleIJNS0_6detail15normal_iteratorINS0_10device_ptrIiEEEENS0_17counting_iteratorIlNS0_11use_defaultESP_SP_EEEEEEENSI_IJNSI_IJilEEEST_EEESU_EEPSU_SU_lSF_EEJSV_SW_lSF_EEEvDpT0__param_1,
	.param .u64 _ZN6thrust24THRUST_300001_SM_1000_NS8cuda_cub4core6detail13_kernel_agentINS1_8__reduce11ReduceAgentINS0_18transform_iteratorINS1_9__extrema12arg_minmax_fIilN4cuda3std3__44lessIiEEE15duplicate_tupleENS0_12zip_iteratorINSC_5tupleIJNS0_6detail15normal_iteratorINS0_10device_ptrIiEEEENS0_17counting_iteratorIlNS0_11use_defaultESP_SP_EEEEEEENSI_IJNSI_IJilEEEST_EEESU_EEPSU_SU_lSF_EEJSV_SW_lSF_EEEvDpT0__param_2,
	.param .align 1 .b8 _ZN6thrust24THRUST_300001_SM_1000_NS8cuda_cub4core6detail13_kernel_agentINS1_8__reduce11ReduceAgentINS0_18transform_iteratorINS1_9__extrema12arg_minmax_fIilN4cuda3std3__44lessIiEEE15duplicate_tupleENS0_12zip_iteratorINSC_5tupleIJNS0_6detail15normal_iteratorINS0_10device_ptrIiEEEENS0_17counting_iteratorIlNS0_11use_defaultESP_SP_EEEEEEENSI_IJNSI_IJilEEEST_EEESU_EEPSU_SU_lSF_EEJSV_SW_lSF_EEEvDpT0__param_3[1]
)
.maxntid 256
{
	.reg .pred 	%p<340>;
	.reg .b16 	%rs<9>;
	.reg .b32 	%r<1275>;
	.reg .b64 	%rd<639>;

	ld.param.u64 	%rd448, [_ZN6thrust24THRUST_300001_SM_1000_NS8cuda_cub4core6detail13_kernel_agentINS1_8__reduce11ReduceAgentINS0_18transform_iteratorINS1_9__extrema12arg_minmax_fIilN4cuda3std3__44lessIiEEE15duplicate_tupleENS0_12zip_iteratorINSC_5tupleIJNS0_6detail15normal_iteratorINS0_10device_ptrIiEEEENS0_17counting_iteratorIlNS0_11use_defaultESP_SP_EEEEEEENSI_IJNSI_IJilEEEST_EEESU_EEPSU_SU_lSF_EEJSV_SW_lSF_EEEvDpT0__param_0+8];
	ld.param.u64 	%rd447, [_ZN6thrust24THRUST_300001_SM_1000_NS8cuda_cub4core6detail13_kernel_agentINS1_8__reduce11ReduceAgentINS0_18transform_iteratorINS1_9__extrema12arg_minmax_fIilN4cuda3std3__44lessIiEEE15duplicate_tupleENS0_12zip_iteratorINSC_5tupleIJNS0_6detail15normal_iteratorINS0_10device_ptrIiEEEENS0_17counting_iteratorIlNS0_11use_defaultESP_SP_EEEEEEENSI_IJNSI_IJilEEEST_EEESU_EEPSU_SU_lSF_EEJSV_SW_lSF_EEEvDpT0__param_0];
	ld.param.u64 	%rd449, [_ZN6thrust24THRUST_300001_SM_1000_NS8cuda_cub4core6detail13_kernel_agentINS1_8__reduce11ReduceAgentINS0_18transform_iteratorINS1_9__extrema12arg_minmax_fIilN4cuda3std3__44lessIiEEE15duplicate_tupleENS0_12zip_iteratorINSC_5tupleIJNS0_6detail15normal_iteratorINS0_10device_ptrIiEEEENS0_17counting_iteratorIlNS0_11use_defaultESP_SP_EEEEEEENSI_IJNSI_IJilEEEST_EEESU_EEPSU_SU_lSF_EEJSV_SW_lSF_EEEvDpT0__param_1];
	ld.param.u64 	%rd450, [_ZN6thrust24THRUST_300001_SM_1000_NS8cuda_cub4core6detail13_kernel_agentINS1_8__reduce11ReduceAgentINS0_18transform_iteratorINS1_9__extrema12arg_minmax_fIilN4cuda3std3__44lessIiEEE15duplicate_tupleENS0_12zip_iteratorINSC_5tupleIJNS0_6detail15normal_iteratorINS0_10device_ptrIiEEEENS0_17counting_iteratorIlNS0_11use_defaultESP_SP_EEEEEEENSI_IJNSI_IJilEEEST_EEESU_EEPSU_SU_lSF_EEJSV_SW_lSF_EEEvDpT0__param_2];
	setp.eq.s64 	%p1, %rd450, 0;
	@%p1 bra 	$L__BB12_351;
	cvta.to.global.u64 	%rd1, %rd447;
	setp.gt.s64 	%p2, %rd450, 511;
	@%p2 bra 	$L__BB12_217;
	cvt.u32.u64 	%r1, %rd450;
	mov.u32 	%r2, %tid.x;
	setp.ge.s32 	%p136, %r2, %r1;
	mov.b32 	%r1139, 0;
	mov.b64 	%rd503, 0;
	mov.u32 	%r1124, %r2;
	@%p136 bra 	$L__BB12_4;
	cvt.u64.u32 	%rd471, %r2;
	mul.wide.u32 	%rd472, %r2, 4;
	add.s64 	%rd473, %rd1, %rd472;
	add.s64 	%rd503, %rd448, %rd471;
	ld.global.u32 	%r1139, [%rd473];
	add.s32 	%r1124, %r2, 256;
$L__BB12_4:
	setp.ge.s32 	%p137, %r1124, %r1;
	mov.u64 	%rd502, %rd503;
	mov.u32 	%r1138, %r1139;
	@%p137 bra 	$L__BB12_41;
	not.b32 	%r690, %r1124;
	add.s32 	%r7, %r690, %r1;
	and.b32  	%r691, %r7, 768;
	setp.eq.s32 	%p138, %r691, 768;
	mov.u32 	%r1138, %r1139;
	mov.u64 	%rd502, %rd503;
	@%p138 bra 	$L__BB12_14;
	cvt.u64.u32 	%rd475, %r1124;
	add.s64 	%rd485, %rd448, %rd475;
	mul.wide.u32 	%rd476, %r1124, 4;
	add.s64 	%rd484, %rd1, %rd476;
	shr.u32 	%r692, %r7, 8;
	add.s32 	%r693, %r692, 1;
	and.b32  	%r694, %r693, 3;
	neg.s32 	%r1118, %r694;
	mov.u32 	%r1138, %r1139;
	mov.u64 	%rd502, %rd503;
$L__BB12_7:
	.pragma "nounroll";
	mov.u64 	%rd10, %rd503;
	mov.u32 	%r12, %r1139;
	mov.u64 	%rd9, %rd502;
	mov.u32 	%r11, %r1138;
	ld.global.u32 	%r13, [%rd484];
	setp.lt.s32 	%p139, %r11, %r13;
	@%p139 bra 	$L__BB12_10;
	setp.lt.s32 	%p140, %r13, %r11;
	mov.u64 	%rd502, %rd485;
	mov.u32 	%r1138, %r13;
	@%p140 bra 	$L__BB12_10;
	setp.lt.s64 	%p141, %rd9, %rd485;
	min.s64 	%rd502, %rd9, %rd485;
	selp.b32 	%r1138, %r11, %r13, %p141;
$L__BB12_10:
	setp.lt.s32 	%p142, %r12, %r13;
	mov.u32 	%r1139, %r13;
	mov.u64 	%rd503, %rd485;
	@%p142 bra 	$L__BB12_13;
	setp.lt.s32 	%p143, %r13, %r12;
	mov.u32 	%r1139, %r12;
	mov.u64 	%rd503, %rd10;
	@%p143 bra 	$L__BB12_13;
	setp.lt.s64 	%p144, %rd10, %rd485;
	selp.b32 	%r1139, %r12, %r13, %p144;
	min.s64 	%rd503, %rd10, %rd485;
$L__BB12_13:
	add.s32 	%r1124, %r1124, 256;
	add.s64 	%rd485, %rd485, 256;
	add.s64 	%rd484, %rd484, 1024;
	add.s32 	%r1118, %r1118, 1;
	setp.ne.s32 	%p145, %r1118, 0;
	@%p145 bra 	$L__BB12_7;
$L__BB12_14:
	setp.lt.u32 	%p146, %r7, 768;
	@%p146 bra 	$L__BB12_41;
	add.s32 	%r1129, %r1124, 512;
$L__BB12_16:
	mov.u32 	%r26, %r1129;
	add.s32 	%r695, %r26, -512;
	cvt.s64.s32 	%rd477, %r695;
	mul.wide.s32 	%rd478, %r695, 4;
	add.s64 	%rd23, %rd1, %rd478;
	add.s64 	%rd24, %rd448, %rd477;
	ld.global.u32 	%r29, [%rd23];
	setp.lt.s32 	%p147, %r1138, %r29;
	mov.u64 	%rd496, %rd502;
	mov.u32 	%r1132, %r1138;
	@%p147 bra 	$L__BB12_19;
	setp.lt.s32 	%p148, %r29, %r1138;
	mov.u64 	%rd496, %rd24;
	mov.u32 	%r1132, %r29;
	@%p148 bra 	$L__BB12_19;
	setp.lt.s64 	%p149, %rd502, %rd24;
	min.s64 	%rd496, %rd502, %rd24;
	selp.b32 	%r1132, %r1138, %r29, %p149;
$L__BB12_19:
	setp.lt.s32 	%p150, %r1139, %r29;
	mov.u32 	%r1133, %r29;
	mov.u64 	%rd497, %rd24;
	@%p150 bra 	$L__BB12_22;
	setp.lt.s32 	%p151, %r29, %r1139;
	mov.u32 	%r1133, %r1139;
	mov.u64 	%rd497, %rd503;
	@%p151 bra 	$L__BB12_22;
	setp.lt.s64 	%p152, %rd503, %rd24;
	selp.b32 	%r1133, %r1139, %r29, %p152;
	min.s64 	%rd497, %rd503, %rd24;
$L__BB12_22:
	add.s32 	%r696, %r26, -256;
	cvt.s64.s32 	%rd479, %r696;
	add.s64 	%rd29, %rd448, %rd479;
	ld.global.u32 	%r34, [%rd23+1024];
	setp.lt.s32 	%p153, %r1132, %r34;
	mov.u64 	%rd498, %rd496;
	mov.u32 	%r1134, %r1132;
	@%p153 bra 	$L__BB12_25;
	setp.lt.s32 	%p154, %r34, %r1132;
	mov.u64 	%rd498, %rd29;
	mov.u32 	%r1134, %r34;
	@%p154 bra 	$L__BB12_25;
	setp.lt.s64 	%p155, %rd496, %rd29;
	min.s64 	%rd498, %rd496, %rd29;
	selp.b32 	%r1134, %r1132, %r34, %p155;
$L__BB12_25:
	setp.lt.s32 	%p156, %r1133, %r34;
	mov.u32 	%r1135, %r34;
	mov.u64 	%rd499, %rd29;
	@%p156 bra 	$L__BB12_28;
	setp.lt.s32 	%p157, %r34, %r1133;
	mov.u32 	%r1135, %r1133;
	mov.u64 	%rd499, %rd497;
	@%p157 bra 	$L__BB12_28;
	setp.lt.s64 	%p158, %rd497, %rd29;
	selp.b32 	%r1135, %r1133, %r34, %p158;
	min.s64 	%rd499, %rd497, %rd29;
$L__BB12_28:
	cvt.s64.s32 	%rd480, %r26;
	add.s64 	%rd34, %rd448, %rd480;
	ld.global.u32 	%r39, [%rd23+2048];
	setp.lt.s32 	%p159, %r1134, %r39;
	mov.u64 	%rd500, %rd498;
	mov.u32 	%r1136, %r1134;
	@%p159 bra 	$L__BB12_31;
	setp.lt.s32 	%p160, %r39, %r1134;
	mov.u64 	%rd500, %rd34;
	mov.u32 	%r1136, %r39;
	@%p160 bra 	$L__BB12_31;
	setp.lt.s64 	%p161, %rd498, %rd34;
	min.s64 	%rd500, %rd498, %rd34;
	selp.b32 	%r1136, %r1134, %r39, %p161;
$L__BB12_31:
	setp.lt.s32 	%p162, %r1135, %r39;
	mov.u32 	%r1137, %r39;
	mov.u64 	%rd501, %rd34;
	@%p162 bra 	$L__BB12_34;
	setp.lt.s32 	%p163, %r39, %r1135;
	mov.u32 	%r1137, %r1135;
	mov.u64 	%rd501, %rd499;
	@%p163 bra 	$L__BB12_34;
	setp.lt.s64 	%p164, %rd499, %rd34;
	selp.b32 	%r1137, %r1135, %r39, %p164;
	min.s64 	%rd501, %rd499, %rd34;
$L__BB12_34:
	add.s32 	%r697, %r26, 256;
	cvt.s64.s32 	%rd481, %r697;
	add.s64 	%rd39, %rd448, %rd481;
	ld.global.u32 	%r44, [%rd23+3072];
	setp.lt.s32 	%p165, %r1136, %r44;
	mov.u64 	%rd502, %rd500;
	mov.u32 	%r1138, %r1136;
	@%p165 bra 	$L__BB12_37;
	setp.lt.s32 	%p166, %r44, %r1136;
	mov.u64 	%rd502, %rd39;
	mov.u32 	%r1138, %r44;
	@%p166 bra 	$L__BB12_37;
	setp.lt.s64 	%p167, %rd500, %rd39;
	min.s64 	%rd502, %rd500, %rd39;
	selp.b32 	%r1138, %r1136, %r44, %p167;
$L__BB12_37:
	setp.lt.s32 	%p168, %r1137, %r44;
	mov.u32 	%r1139, %r44;
	mov.u64 	%rd503, %rd39;
	@%p168 bra 	$L__BB12_40;
	setp.lt.s32 	%p169, %r44, %r1137;
	mov.u32 	%r1139, %r1137;
	mov.u64 	%rd503, %rd501;
	@%p169 bra 	$L__BB12_40;
	setp.lt.s64 	%p170, %rd501, %rd39;
	selp.b32 	%r1139, %r1137, %r44, %p170;
	min.s64 	%rd503, %rd501, %rd39;
$L__BB12_40:
	add.s32 	%r1129, %r26, 1024;
	add.s32 	%r698, %r26, 512;
	setp.lt.s32 	%p171, %r698, %r1;
	@%p171 bra 	$L__BB12_16;
$L__BB12_41:
	setp.lt.s32 	%p172, %r1, 256;
	@%p172 bra 	$L__BB12_123;
	// begin inline asm
	mov.u32 %r911, %laneid;
	// end inline asm
	mov.b32 	%r949, 1;
	mov.b32 	%r950, 31;
	mov.b32 	%r951, -1;
	// begin inline asm
	shfl.sync.down.b32 %r912, %r1138, %r949, %r950, %r951;
	// end inline asm
	// begin inline asm
	shfl.sync.down.b32 %r917, %r918, %r949, %r950, %r951;
	// end inline asm
	mov.b64 	{%r923, %r928}, %rd502;
	// begin inline asm
	shfl.sync.down.b32 %r922, %r923, %r949, %r950, %r951;
	// end inline asm
	// begin inline asm
	shfl.sync.down.b32 %r927, %r928, %r949, %r950, %r951;
	// end inline asm
	mov.b64 	%rd46, {%r922, %r927};
	// begin inline asm
	shfl.sync.down.b32 %r932, %r1139, %r949, %r950, %r951;
	// end inline asm
	// begin inline asm
	shfl.sync.down.b32 %r937, %r938, %r949, %r950, %r951;
	// end inline asm
	mov.b64 	{%r943, %r948}, %rd503;
	// begin inline asm
	shfl.sync.down.b32 %r942, %r943, %r949, %r950, %r951;
	// end inline asm
	// begin inline asm
	shfl.sync.down.b32 %r947, %r948, %r949, %r950, %r951;
	// end inline asm
	mov.b64 	%rd47, {%r942, %r947};
	setp.gt.s32 	%p260, %r911, 30;
	mov.u64 	%rd507, %rd503;
	mov.u32 	%r1143, %r1139;
	mov.u64 	%rd511, %rd502;
	mov.u32 	%r1147, %r1138;
	@%p260 bra 	$L__BB12_49;
	setp.lt.s32 	%p261, %r1138, %r912;
	mov.u64 	%rd511, %rd502;
	mov.u32 	%r1147, %r1138;
	@%p261 bra 	$L__BB12_46;
	setp.lt.s32 	%p262, %r912, %r1138;
	mov.u64 	%rd511, %rd46;
	mov.u32 	%r1147, %r912;
	@%p262 bra 	$L__BB12_46;
	setp.lt.s64 	%p263, %rd502, %rd46;
	min.s64 	%rd511, %rd502, %rd46;
	selp.b32 	%r1147, %r1138, %r912, %p263;
$L__BB12_46:
	setp.lt.s32 	%p264, %r1139, %r932;
	mov.u64 	%rd507, %rd47;
	mov.u32 	%r1143, %r932;
	@%p264 bra 	$L__BB12_49;
	setp.lt.s32 	%p265, %r932, %r1139;
	mov.u64 	%rd507, %rd503;
	mov.u32 	%r1143, %r1139;
	@%p265 bra 	$L__BB12_49;
	setp.lt.s64 	%p266, %rd503, %rd47;
	selp.b32 	%r1143, %r1139, %r932, %p266;
	min.s64 	%rd507, %rd503, %rd47;
$L__BB12_49:
	mov.b32 	%r989, 2;
	mov.b32 	%r990, 31;
	mov.b32 	%r991, -1;
	// begin inline asm
	shfl.sync.down.b32 %r952, %r1147, %r989, %r990, %r991;
	// end inline asm
	// begin inline asm
	shfl.sync.down.b32 %r957, %r958, %r989, %r990, %r991;
	// end inline asm
	mov.b64 	{%r963, %r968}, %rd511;
	// begin inline asm
	shfl.sync.down.b32 %r962, %r963, %r989, %r990, %r991;
	// end inline asm
	// begin inline asm
	shfl.sync.down.b32 %r967, %r968, %r989, %r990, %r991;
	// end inline asm
	mov.b64 	%rd53, {%r962, %r967};
	// begin inline asm
	shfl.sync.down.b32 %r972, %r1143, %r989, %r990, %r991;
	// end inline asm
	// begin inline asm
	shfl.sync.down.b32 %r977, %r978, %r989, %r990, %r991;
	// end inline asm
	mov.b64 	{%r983, %r988}, %rd507;
	// begin inline asm
	shfl.sync.down.b32 %r982, %r983, %r989, %r990, %r991;
	// end inline asm
	// begin inline asm
	shfl.sync.down.b32 %r987, %r988, %r989, %r990, %r991;
	// end inline asm
	mov.b64 	%rd54, {%r982, %r987};
	setp.gt.s32 	%p267, %r911, 29;
	mov.u64 	%rd510, %rd507;
	mov.u32 	%r1146, %r1143;
	@%p267 bra 	$L__BB12_56;
	setp.lt.s32 	%p268, %r1147, %r952;
	mov.u64 	%rd509, %rd511;
	mov.u32 	%r1145, %r1147;
	@%p268 bra 	$L__BB12_53;
	setp.lt.s32 	%p269, %r952, %r1147;
	mov.u64 	%rd509, %rd53;
	mov.u32 	%r1145, %r952;
	@%p269 bra 	$L__BB12_53;
	setp.lt.s64 	%p270, %rd511, %rd53;
	min.s64 	%rd509, %rd511, %rd53;
	selp.b32 	%r1145, %r1147, %r952, %p270;
$L__BB12_53:
	setp.lt.s32 	%p271, %r1143, %r972;
	mov.u64 	%rd510, %rd54;
	mov.u32 	%r1146, %r972;
	mov.u64 	%rd511, %rd509;
	mov.u32 	%r1147, %r1145;
	@%p271 bra 	$L__BB12_56;
	setp.lt.s32 	%p272, %r972, %r1143;
	mov.u64 	%rd510, %rd507;
	mov.u32 	%r1146, %r1143;
	mov.u64 	%rd511, %rd509;
	mov.u32 	%r1147, %r1145;
	@%p272 bra 	$L__BB12_56;
	setp.lt.s64 	%p273, %rd507, %rd54;
	selp.b32 	%r1146, %r1143, %r972, %p273;
	min.s64 	%rd510, %rd507, %rd54;
	mov.u64 	%rd511, %rd509;
	mov.u32 	%r1147, %r1145;
$L__BB12_56:
	mov.b32 	%r1029, 4;
	mov.b32 	%r1030, 31;
	mov.b32 	%r1031, -1;
	// begin inline asm
	shfl.sync.down.b32 %r992, %r1147, %r1029, %r1030, %r1031;
	// end inline asm
	// begin inline asm
	shfl.sync.down.b32 %r997, %r998, %r1029, %r1030, %r1031;
	// end inline asm
	mov.b64 	{%r1003, %r1008}, %rd511;
	// begin inline asm
	shfl.sync.down.b32 %r1002, %r1003, %r1029, %r1030, %r1031;
	// end inline asm
	// begin inline asm
	shfl.sync.down.b32 %r1007, %r1008, %r1029, %r1030, %r1031;
	// end inline asm
	mov.b64 	%rd60, {%r1002, %r1007};
	// begin inline asm
	shfl.sync.down.b32 %r1012, %r1146, %r1029, %r1030, %r1031;
	// end inline asm
	// begin inline asm
	shfl.sync.down.b32 %r1017, %r1018, %r1029, %r1030, %r1031;
	// end inline asm
	mov.b64 	{%r1023, %r1028}, %rd510;
	// begin inline asm
	shfl.sync.down.b32 %r1022, %r1023, %r1029, %r1030, %r1031;
	// end inline asm
	// begin inline asm
	shfl.sync.down.b32 %r1027, %r1028, %r1029, %r1030, %r1031;
	// end inline asm
	mov.b64 	%rd61, {%r1022, %r1027};
	setp.gt.s32 	%p274, %r911, 27;
	mov.u64 	%rd513, %rd510;
	mov.u32 	%r1149, %r1146;
	@%p274 bra 	$L__BB12_63;
	setp.lt.s32 	%p275, %r1147, %r992;
	mov.u64 	%rd512, %rd511;
	mov.u32 	%r1148, %r1147;
	@%p275 bra 	$L__BB12_60;
	setp.lt.s32 	%p276, %r992, %r1147;
	mov.u64 	%rd512, %rd60;
	mov.u32 	%r1148, %r992;
	@%p276 bra 	$L__BB12_60;
	setp.lt.s64 	%p277, %rd511, %rd60;
	min.s64 	%rd512, %rd511, %rd60;
	selp.b32 	%r1148, %r1147, %r992, %p277;
$L__BB12_60:
	setp.lt.s32 	%p278, %r1146, %r1012;
	mov.u64 	%rd513, %rd61;
	mov.u32 	%r1149, %r1012;
	mov.u64 	%rd511, %rd512;
	mov.u32 	%r1147, %r1148;
	@%p278 bra 	$L__BB12_63;
	setp.lt.s32 	%p279, %r1012, %r1146;
	mov.u64 	%rd513, %rd510;
	mov.u32 	%r1149, %r1146;
	mov.u64 	%rd511, %rd512;
	mov.u32 	%r1147, %r1148;
	@%p279 bra 	$L__BB12_63;
	setp.lt.s64 	%p280, %rd510, %rd61;
	selp.b32 	%r1149, %r1146, %r1012, %p280;
	min.s64 	%rd513, %rd510, %rd61;
	mov.u64 	%rd511, %rd512;
	mov.u32 	%r1147, %r1148;
$L__BB12_63:
	mov.b32 	%r1069, 8;
	mov.b32 	%r1070, 31;
	mov.b32 	%r1071, -1;
	// begin inline asm
	shfl.sync.down.b32 %r1032, %r1147, %r1069, %r1070, %r1071;
	// end inline asm
	// begin inline asm
	shfl.sync.down.b32 %r1037, %r1038, %r1069, %r1070, %r1071;
	// end inline asm
	mov.b64 	{%r1043, %r1048}, %rd511;
	// begin inline asm
	shfl.sync.down.b32 %r1042, %r1043, %r1069, %r1070, %r1071;
	// end inline asm
	// begin inline asm
	shfl.sync.down.b32 %r1047, %r1048, %r1069, %r1070, %r1071;
	// end inline asm
	mov.b64 	%rd67, {%r1042, %r1047};
	// begin inline asm
	shfl.sync.down.b32 %r1052, %r1149, %r1069, %r1070, %r1071;
	// end inline asm
	// begin inline asm
	shfl.sync.down.b32 %r1057, %r1058, %r1069, %r1070, %r1071;
	// end inline asm
	mov.b64 	{%r1063, %r1068}, %rd513;
	// begin inline asm
	shfl.sync.down.b32 %r1062, %r1063, %r1069, %r1070, %r1071;
	// end inline asm
	// begin inline asm
	shfl.sync.down.b32 %r1067, %r1068, %r1069, %r1070, %r1071;
	// end inline asm
	mov.b64 	%rd68, {%r1062, %r1067};
	setp.gt.s32 	%p281, %r911, 23;
	mov.u64 	%rd516, %rd513;
	mov.u32 	%r1152, %r1149;
	@%p281 bra 	$L__BB12_70;
	setp.lt.s32 	%p282, %r1147, %r1032;
	mov.u64 	%rd515, %rd511;
	mov.u32 	%r1151, %r1147;
	@%p282 bra 	$L__BB12_67;
	setp.lt.s32 	%p283, %r1032, %r1147;
	mov.u64 	%rd515, %rd67;
	mov.u32 	%r1151, %r1032;
	@%p283 bra 	$L__BB12_67;
	setp.lt.s64 	%p284, %rd511, %rd67;
	min.s64 	%rd515, %rd511, %rd67;
	selp.b32 	%r1151, %r1147, %r1032, %p284;
$L__BB12_67:
	setp.lt.s32 	%p285, %r1149, %r1052;
	mov.u64 	%rd516, %rd68;
	mov.u32 	%r1152, %r1052;
	mov.u64 	%rd511, %rd515;
	mov.u32 	%r1147, %r1151;
	@%p285 bra 	$L__BB12_70;
	setp.lt.s32 	%p286, %r1052, %r1149;
	mov.u64 	%rd516, %rd513;
	mov.u32 	%r1152, %r1149;
	mov.u64 	%rd511, %rd515;
	mov.u32 	%r1147, %r1151;
	@%p286 bra 	$L__BB12_70;
	setp.lt.s64 	%p287, %rd513, %rd68;
	selp.b32 	%r1152, %r1149, %r1052, %p287;
	min.s64 	%rd516, %rd513, %rd68;
	mov.u64 	%rd511, %rd515;
	mov.u32 	%r1147, %r1151;
$L__BB12_70:
	mov.b32 	%r1109, 16;
	mov.b32 	%r1110, 31;
	mov.b32 	%r1111, -1;
	// begin inline asm
	shfl.sync.down.b32 %r1072, %r1147, %r1109, %r1110, %r1111;
	// end inline asm
	// begin inline asm
	shfl.sync.down.b32 %r1077, %r1078, %r1109, %r1110, %r1111;
	// end inline asm
	mov.b64 	{%r1083, %r1088}, %rd511;
	// begin inline asm
	shfl.sync.down.b32 %r1082, %r1083, %r1109, %r1110, %r1111;
	// end inline asm
	// begin inline asm
	shfl.sync.down.b32 %r1087, %r1088, %r1109, %r1110, %r1111;
	// end inline asm
	mov.b64 	%rd74, {%r1082, %r1087};
	// begin inline asm
	shfl.sync.down.b32 %r1092, %r1152, %r1109, %r1110, %r1111;
	// end inline asm
	// begin inline asm
	shfl.sync.down.b32 %r1097, %r1098, %r1109, %r1110, %r1111;
	// end inline asm
	mov.b64 	{%r1103, %r1108}, %rd516;
	// begin inline asm
	shfl.sync.down.b32 %r1102, %r1103, %r1109, %r1110, %r1111;
	// end inline asm
	// begin inline asm
	shfl.sync.down.b32 %r1107, %r1108, %r1109, %r1110, %r1111;
	// end inline asm
	mov.b64 	%rd75, {%r1102, %r1107};
	setp.gt.s32 	%p288, %r911, 15;
	mov.u32 	%r1273, %r1152;
	mov.u64 	%rd637, %rd516;
	@%p288 bra 	$L__BB12_77;
	setp.lt.s32 	%p289, %r1147, %r1072;
	mov.u32 	%r1154, %r1147;
	mov.u64 	%rd518, %rd511;
	@%p289 bra 	$L__BB12_74;
	setp.lt.s32 	%p290, %r1072, %r1147;
	mov.u32 	%r1154, %r1072;
	mov.u64 	%rd518, %rd74;
	@%p290 bra 	$L__BB12_74;
	setp.lt.s64 	%p291, %rd511, %rd74;
	selp.b32 	%r1154, %r1147, %r1072, %p291;
	min.s64 	%rd518, %rd511, %rd74;
$L__BB12_74:
	setp.lt.s32 	%p292, %r1152, %r1092;
	mov.u32 	%r1147, %r1154;
	mov.u64 	%rd511, %rd518;
	mov.u32 	%r1273, %r1092;
	mov.u64 	%rd637, %rd75;
	@%p292 bra 	$L__BB12_77;
	setp.lt.s32 	%p293, %r1092, %r1152;
	mov.u32 	%r1147, %r1154;
	mov.u64 	%rd511, %rd518;
	mov.u32 	%r1273, %r1152;
	mov.u64 	%rd637, %rd516;
	@%p293 bra 	$L__BB12_77;
	setp.lt.s64 	%p294, %rd516, %rd75;
	selp.b32 	%r1273, %r1152, %r1092, %p294;
	min.s64 	%rd637, %rd516, %rd75;
	mov.u32 	%r1147, %r1154;
	mov.u64 	%rd511, %rd518;
$L__BB12_77:
	setp.ne.s32 	%p295, %r911, 0;
	@%p295 bra 	$L__BB12_79;
	and.b32  	%r1112, %r2, 992;
	mov.u32 	%r1113, _ZN6thrust24THRUST_300001_SM_1000_NS8cuda_cub4core6detail5shmemE;
	add.s32 	%r1114, %r1113, %r1112;
	st.shared.u32 	[%r1114+8], %r1147;
	st.shared.u64 	[%r1114+16], %rd511;
	st.shared.u32 	[%r1114+24], %r1273;
	st.shared.u64 	[%r1114+32], %rd637;
$L__BB12_79:
	bar.sync 	0;
	setp.ne.s32 	%p296, %r2, 0;
	@%p296 bra 	$L__BB12_349;
	ld.shared.u32 	%r88, [_ZN6thrust24THRUST_300001_SM_1000_NS8cuda_cub4core6detail5shmemE+40];
	ld.shared.u64 	%rd81, [_ZN6thrust24THRUST_300001_SM_1000_NS8cuda_cub4core6detail5shmemE+48];
	ld.shared.u32 	%r89, [_ZN6thrust24THRUST_300001_SM_1000_NS8cuda_cub4core6detail5shmemE+56];
	ld.shared.u64 	%rd82, [_ZN6thrust24THRUST_300001_SM_1000_NS8cuda_cub4core6detail5shmemE+64];
	setp.lt.s32 	%p297, %r1147, %r88;
	mov.u32 	%r1157, %r1147;
	mov.u64 	%rd521, %rd511;
	@%p297 bra 	$L__BB12_83;
	setp.lt.s32 	%p298, %r88, %r1147;
	mov.u32 	%r1157, %r88;
	mov.u64 	%rd521, %rd81;
	@%p298 bra 	$L__BB12_83;
	setp.lt.s64 	%p299, %rd511, %rd81;
	selp.b32 	%r1157, %r1147, %r88, %p299;
	min.s64 	%rd521, %rd511, %rd81;
$L__BB12_83:
	setp.lt.s32 	%p300, %r1273, %r89;
	mov.u32 	%r1158, %r89;
	mov.u64 	%rd522, %rd82;
	@%p300 bra 	$L__BB12_87;
	setp.ge.s32 	%p301, %r89, %r1273;
	mov.u32 	%r1158, %r1273;
	mov.u64 	%rd522, %rd637;
	@%p301 bra 	$L__BB12_85;
	bra.uni 	$L__BB12_87;
$L__BB12_85:
	setp.ge.s64 	%p302, %rd637, %rd82;
	mov.u32 	%r1158, %r89;
	mov.u64 	%rd522, %rd82;
	@%p302 bra 	$L__BB12_87;
	mov.u32 	%r1158, %r1273;
	mov.u64 	%rd522, %rd637;
$L__BB12_87:
	ld.shared.u32 	%r98, [_ZN6thrust24THRUST_300001_SM_1000_NS8cuda_cub4core6detail5shmemE+72];
	ld.shared.u64 	%rd92, [_ZN6thrust24THRUST_300001_SM_1000_NS8cuda_cub4core6detail5shmemE+80];
	ld.shared.u32 	%r100, [_ZN6thrust24THRUST_300001_SM_1000_NS8cuda_cub4core6detail5shmemE+88];
	ld.shared.u64 	%rd94, [_ZN6thrust24THRUST_300001_SM_1000_NS8cuda_cub4core6detail5shmemE+96];
	setp.lt.s32 	%p303, %r1157, %r98;
	mov.u32 	%r1159, %r1157;
	mov.u64 	%rd523, %rd521;
	@%p303 bra 	$L__BB12_90;
	setp.lt.s32 	%p304, %r98, %r1157;
	mov.u32 	%r1159, %r98;
	mov.u64 	%rd523, %rd92;
	@%p304 bra 	$L__BB12_90;
	setp.lt.s64 	%p305, %rd521, %rd92;
	selp.b32 	%r1159, %r1157, %r98, %p305;
	min.s64 	%rd523, %rd521, %rd92;
$L__BB12_90:
	setp.lt.s32 	%p306, %r1158, %r100;
	mov.u32 	%r1160, %r100;
	mov.u64 	%rd524, %rd94;
	@%p306 bra 	$L__BB12_93;
	setp.lt.s32 	%p307, %r100, %r1158;
	mov.u32 	%r1160, %r1158;
	mov.u64 	%rd524, %rd522;
	@%p307 bra 	$L__BB12_93;
	setp.lt.s64 	%p308, %rd522, %rd94;
	selp.b64 	%rd524, %rd522, %rd94, %p308;
	selp.b32 	%r1160, %r1158, %r100, %p308;
$L__BB12_93:
	ld.shared.u32 	%r108, [_ZN6thrust24THRUST_300001_SM_1000_NS8cuda_cub4core6detail5shmemE+104];
	ld.shared.u64 	%rd102, [_ZN6thrust24THRUST_300001_SM_1000_NS8cuda_cub4core6detail5shmemE+112];
	ld.shared.u32 	%r110, [_ZN6thrust24THRUST_300001_SM_1000_NS8cuda_cub4core6detail5shmemE+120];
	ld.shared.u64 	%rd104, [_ZN6thrust24THRUST_300001_SM_1000_NS8cuda_cub4core6detail5shmemE+128];
	setp.lt.s32 	%p309, %r1159, %r108;
	mov.u32 	%r1161, %r1159;
	mov.u64 	%rd525, %rd523;
	@%p309 bra 	$L__BB12_96;
	setp.lt.s32 	%p310, %r108, %r1159;
	mov.u32 	%r1161, %r108;
	mov.u64 	%rd525, %rd102;
	@%p310 bra 	$L__BB12_96;
	setp.lt.s64 	%p311, %rd523, %rd102;
	selp.b32 	%r1161, %r1159, %r108, %p311;
	min.s64 	%rd525, %rd523, %rd102;
$L__BB12_96:
	setp.lt.s32 	%p312, %r1160, %r110;
	mov.u32 	%r1162, %r110;
	mov.u64 	%rd526, %rd104;
	@%p312 bra 	$L__BB12_99;
	setp.lt.s32 	%p313, %r110, %r1160;
	mov.u32 	%r1162, %r1160;
	mov.u64 	%rd526, %rd524;
	@%p313 bra 	$L__BB12_99;
	setp.lt.s64 	%p314, %rd524, %rd104;
	selp.b64 	%rd526, %rd524, %rd104, %p314;
	selp.b32 	%r1162, %r1160, %r110, %p314;
$L__BB12_99:
	ld.shared.u32 	%r118, [_ZN6thrust24THRUST_300001_SM_1000_NS8cuda_cub4core6detail5shmemE+136];
	ld.shared.u64 	%rd112, [_ZN6thrust24THRUST_300001_SM_1000_NS8cuda_cub4core6detail5shmemE+144];
	ld.shared.u32 	%r120, [_ZN6thrust24THRUST_300001_SM_1000_NS8cuda_cub4core6detail5shmemE+152];
	ld.shared.u64 	%rd114, [_ZN6thrust24THRUST_300001_SM_1000_NS8cuda_cub4core6detail5shmemE+160];
	setp.lt.s32 	%p315, %r1161, %r118;
	mov.u32 	%r1163, %r1161;
	mov.u64 	%rd527, %rd525;
	@%p315 bra 	$L__BB12_102;
	setp.lt.s32 	%p316, %r118, %r1161;
	mov.u32 	%r1163, %r118;
	mov.u64 	%rd527, %rd112;
	@%p316 bra 	$L__BB12_102;
	setp.lt.s64 	%p317, %rd525, %rd112;
	selp.b32 	%r1163, %r1161, %r118, %p317;
	min.s64 	%rd527, %rd525, %rd112;
$L__BB12_102:
	setp.lt.s32 	%p318, %r1162, %r120;
	mov.u32 	%r1164, %r120;
	mov.u64 	%rd528, %rd114;
	@%p318 bra 	$L__BB12_105;
	setp.lt.s32 	%p319, %r120, %r1162;
	mov.u32 	%r1164, %r1162;
	mov.u64 	%rd528, %rd526;
	@%p319 bra 	$L__BB12_105;
	setp.lt.s64 	%p320, %rd526, %rd114;
	selp.b64 	%rd528, %rd526, %rd114, %p320;
	selp.b32 	%r1164, %r1162, %r120, %p320;
$L__BB12_105:
	ld.shared.u32 	%r128, [_ZN6thrust24THRUST_300001_SM_1000_NS8cuda_cub4core6detail5shmemE+168];
	ld.shared.u64 	%rd122, [_ZN6thrust24THRUST_300001_SM_1000_NS8cuda_cub4core6detail5shmemE+176];
	ld.shared.u32 	%r130, [_ZN6thrust24THRUST_300001_SM_1000_NS8cuda_cub4core6detail5shmemE+184];
	ld.shared.u64 	%rd124, [_ZN6thrust24THRUST_300001_SM_1000_NS8cuda_cub4core6detail5shmemE+192];
	setp.lt.s32 	%p321, %r1163, %r128;
	mov.u32 	%r1165, %r1163;
	mov.u64 	%rd529, %rd527;
	@%p321 bra 	$L__BB12_108;
	setp.lt.s32 	%p322, %r128, %r1163;
	mov.u32 	%r1165, %r128;
	mov.u64 	%rd529, %rd122;
	@%p322 bra 	$L__BB12_108;
	setp.lt.s64 	%p323, %rd527, %rd122;
	selp.b32 	%r1165, %r1163, %r128, %p323;
	min.s64 	%rd529, %rd527, %rd122;
$L__BB12_108:
	setp.lt.s32 	%p324, %r1164, %r130;
	mov.u32 	%r1166, %r130;
	mov.u64 	%rd530, %rd124;
	@%p324 bra 	$L__BB12_111;
	setp.lt.s32 	%p325, %r130, %r1164;
	mov.u32 	%r1166, %r1164;
	mov.u64 	%rd530, %rd528;
	@%p325 bra 	$L__BB12_111;
	setp.lt.s64 	%p326, %rd528, %rd124;
	selp.b64 	%rd530, %rd528, %rd124, %p326;
	selp.b32 	%r1166, %r1164, %r130, %p326;
$L__BB12_111:
	ld.shared.u32 	%r138, [_ZN6thrust24THRUST_300001_SM_1000_NS8cuda_cub4core6detail5shmemE+200];
	ld.shared.u64 	%rd132, [_ZN6thrust24THRUST_300001_SM_1000_NS8cuda_cub4core6detail5shmemE+208];
	ld.shared.u32 	%r140, [_ZN6thrust24THRUST_300001_SM_1000_NS8cuda_cub4core6detail5shmemE+216];
	ld.shared.u64 	%rd134, [_ZN6thrust24THRUST_300001_SM_1000_NS8cuda_cub4core6detail5shmemE+224];
	setp.lt.s32 	%p327, %r1165, %r138;
	mov.u32 	%r1167, %r1165;
	mov.u64 	%rd531, %rd529;
	@%p327 bra 	$L__BB12_114;
	setp.lt.s32 	%p328, %r138, %r1165;
	mov.u32 	%r1167, %r138;
	mov.u64 	%rd531, %rd132;
	@%p328 bra 	$L__BB12_114;
	setp.lt.s64 	%p329, %rd529, %rd132;
	selp.b32 	%r1167, %r1165, %r138, %p329;
	min.s64 	%rd531, %rd529, %rd132;
$L__BB12_114:
	setp.lt.s32 	%p330, %r1166, %r140;
	mov.u32 	%r1168, %r140;
	mov.u64 	%rd532, %rd134;
	@%p330 bra 	$L__BB12_117;
	setp.lt.s32 	%p331, %r140, %r1166;
	mov.u32 	%r1168, %r1166;
	mov.u64 	%rd532, %rd530;
	@%p331 bra 	$L__BB12_117;
	setp.lt.s64 	%p332, %rd530, %rd134;
	selp.b64 	%rd532, %rd530, %rd134, %p332;
	selp.b32 	%r1168, %r1166, %r140, %p332;
$L__BB12_117:
	ld.shared.u32 	%r148, [_ZN6thrust24THRUST_300001_SM_1000_NS8cuda_cub4core6detail5shmemE+232];
	ld.shared.u64 	%rd142, [_ZN6thrust24THRUST_300001_SM_1000_NS8cuda_cub4core6detail5shmemE+240];
	ld.shared.u32 	%r150, [_ZN6thrust24THRUST_300001_SM_1000_NS8cuda_cub4core6detail5shmemE+248];
	ld.shared.u64 	%rd144, [_ZN6thrust24THRUST_300001_SM_1000_NS8cuda_cub4core6detail5shmemE+256];
	setp.lt.s32 	%p333, %r1167, %r148;
	mov.u32 	%r1147, %r1167;
	mov.u64 	%rd511, %rd531;
	@%p333 bra 	$L__BB12_120;
	setp.lt.s32 	%p334, %r148, %r1167;
	mov.u32 	%r1147, %r148;
	mov.u64 	%rd511, %rd142;
	@%p334 bra 	$L__BB12_120;
	setp.lt.s64 	%p335, %rd531, %rd142;
	selp.b32 	%r1147, %r1167, %r148, %p335;
	min.s64 	%rd511, %rd531, %rd142;
$L__BB12_120:
	setp.lt.s32 	%p336, %r1168, %r150;
	mov.u32 	%r1273, %r150;
	mov.u64 	%rd637, %rd144;
	@%p336 bra 	$L__BB12_349;
	setp.lt.s32 	%p337, %r150, %r1168;
	mov.u32 	%r1273, %r1168;
	mov.u64 	%rd637, %rd532;
	@%p337 bra 	$L__BB12_349;
	setp.lt.s64 	%p338, %rd532, %rd144;
	selp.b64 	%rd637, %rd532, %rd144, %p338;
	selp.b32 	%r1273, %r1168, %r150, %p338;
	bra.uni 	$L__BB12_349;
$L__BB12_123:
	// begin inline asm
	mov.u32 %r699, %laneid;
	// end inline asm
	and.b32  	%r740, %r2, 992;
	add.s32 	%r741, %r740, 32;
	setp.gt.s32 	%p173, %r741, %r1;
	not.b32 	%r742, %r740;
	add.s32 	%r743, %r1, %r742;
	selp.b32 	%r738, %r743, 31, %p173;
	mov.b32 	%r737, 1;
	mov.b32 	%r739, -1;
	// begin inline asm
	shfl.sync.down.b32 %r700, %r1138, %r737, %r738, %r739;
	// end inline asm
	// begin inline asm
	shfl.sync.down.b32 %r705, %r706, %r737, %r738, %r739;
	// end inline asm
	mov.b64 	{%r711, %r716}, %rd502;
	// begin inline asm
	shfl.sync.down.b32 %r710, %r711, %r737, %r738, %r739;
	// end inline asm
	// begin inline asm
	shfl.sync.down.b32 %r715, %r716, %r737, %r738, %r739;
	// end inline asm
	mov.b64 	%rd152, {%r710, %r715};
	// begin inline asm
	shfl.sync.down.b32 %r720, %r1139, %r737, %r738, %r739;
	// end inline asm
	// begin inline asm
	shfl.sync.down.b32 %r725, %r726, %r737, %r738, %r739;
	// end inline asm
	mov.b64 	{%r731, %r736}, %rd503;
	// begin inline asm
	shfl.sync.down.b32 %r730, %r731, %r737, %r738, %r739;
	// end inline asm
	// begin inline asm
	shfl.sync.down.b32 %r735, %r736, %r737, %r738, %r739;
	// end inline asm
	mov.b64 	%rd153, {%r730, %r735};
	setp.ge.s32 	%p174, %r699, %r738;
	mov.u32 	%r1147, %r1138;
	mov.u64 	%rd511, %rd502;
	mov.u32 	%r1173, %r1139;
	mov.u64 	%rd537, %rd503;
	@%p174 bra 	$L__BB12_130;
	setp.lt.s32 	%p175, %r1138, %r700;
	mov.u32 	%r1147, %r1138;
	mov.u64 	%rd511, %rd502;
	@%p175 bra 	$L__BB12_127;
	setp.lt.s32 	%p176, %r700, %r1138;
	mov.u32 	%r1147, %r700;
	mov.u64 	%rd511, %rd152;
	@%p176 bra 	$L__BB12_127;
	setp.lt.s64 	%p177, %rd502, %rd152;
	selp.b32 	%r1147, %r1138, %r700, %p177;
	min.s64 	%rd511, %rd502, %rd152;
$L__BB12_127:
	setp.lt.s32 	%p178, %r1139, %r720;
	mov.u32 	%r1173, %r720;
	mov.u64 	%rd537, %rd153;
	@%p178 bra 	$L__BB12_130;
	setp.lt.s32 	%p179, %r720, %r1139;
	mov.u32 	%r1173, %r1139;
	mov.u64 	%rd537, %rd503;
	@%p179 bra 	$L__BB12_130;
	setp.lt.s64 	%p180, %rd503, %rd153;
	selp.b32 	%r1173, %r1139, %r720, %p180;
	min.s64 	%rd537, %rd503, %rd153;
$L__BB12_130:
	mov.b32 	%r781, 2;
	mov.b32 	%r783, -1;
	// begin inline asm
	shfl.sync.down.b32 %r744, %r1147, %r781, %r738, %r783;
	// end inline asm
	// begin inline asm
	shfl.sync.down.b32 %r749, %r750, %r781, %r738, %r783;
	// end inline asm
	mov.b64 	{%r755, %r760}, %rd511;
	// begin inline asm
	shfl.sync.down.b32 %r754, %r755, %r781, %r738, %r783;
	// end inline asm
	// begin inline asm
	shfl.sync.down.b32 %r759, %r760, %r781, %r738, %r783;
	// end inline asm
	mov.b64 	%rd159, {%r754, %r759};
	// begin inline asm
	shfl.sync.down.b32 %r764, %r1173, %r781, %r738, %r783;
	// end inline asm
	// begin inline asm
	shfl.sync.down.b32 %r769, %r770, %r781, %r738, %r783;
	// end inline asm
	mov.b64 	{%r775, %r780}, %rd537;
	// begin inline asm
	shfl.sync.down.b32 %r774, %r775, %r781, %r738, %r783;
	// end inline asm
	// begin inline asm
	shfl.sync.down.b32 %r779, %r780, %r781, %r738, %r783;
	// end inline asm
	mov.b64 	%rd160, {%r774, %r779};
	add.s32 	%r784, %r699, 2;
	setp.gt.s32 	%p181, %r784, %r738;
	mov.u32 	%r1176, %r1173;
	mov.u64 	%rd540, %rd537;
	@%p181 bra 	$L__BB12_137;
	setp.lt.s32 	%p182, %r1147, %r744;
	mov.u32 	%r1174, %r1147;
	mov.u64 	%rd538, %rd511;
	@%p182 bra 	$L__BB12_134;
	setp.lt.s32 	%p183, %r744, %r1147;
	mov.u32 	%r1174, %r744;
	mov.u64 	%rd538, %rd159;
	@%p183 bra 	$L__BB12_134;
	setp.lt.s64 	%p184, %rd511, %rd159;
	selp.b32 	%r1174, %r1147, %r744, %p184;
	min.s64 	%rd538, %rd511, %rd159;
$L__BB12_134:
	setp.lt.s32 	%p185, %r1173, %r764;
	mov.u32 	%r1147, %r1174;
	mov.u64 	%rd511, %rd538;
	mov.u32 	%r1176, %r764;
	mov.u64 	%rd540, %rd160;
	@%p185 bra 	$L__BB12_137;
	setp.lt.s32 	%p186, %r764, %r1173;
	mov.u32 	%r1147, %r1174;
	mov.u64 	%rd511, %rd538;
	mov.u32 	%r1176, %r1173;
	mov.u64 	%rd540, %rd537;
	@%p186 bra 	$L__BB12_137;
	setp.lt.s64 	%p187, %rd537, %rd160;
	selp.b32 	%r1176, %r1173, %r764, %p187;
	min.s64 	%rd540, %rd537, %rd160;
	mov.u32 	%r1147, %r1174;
	mov.u64 	%rd511, %rd538;
$L__BB12_137:
	mov.b32 	%r822, 4;
	mov.b32 	%r824, -1;
	// begin inline asm
	shfl.sync.down.b32 %r785, %r1147, %r822, %r738, %r824;
	// end inline asm
	// begin inline asm
	shfl.sync.down.b32 %r790, %r791, %r822, %r738, %r824;
	// end inline asm
	mov.b64 	{%r796, %r801}, %rd511;
	// begin inline asm
	shfl.sync.down.b32 %r795, %r796, %r822, %r738, %r824;
	// end inline asm
	// begin inline asm
	shfl.sync.down.b32 %r800, %r801, %r822, %r738, %r824;
	// end inline asm
	mov.b64 	%rd166, {%r795, %r800};
	// begin inline asm
	shfl.sync.down.b32 %r805, %r1176, %r822, %r738, %r824;
	// end inline asm
	// begin inline asm
	shfl.sync.down.b32 %r810, %r811, %r822, %r738, %r824;
	// end inline asm
	mov.b64 	{%r816, %r821}, %rd540;
	// begin inline asm
	shfl.sync.down.b32 %r815, %r816, %r822, %r738, %r824;
	// end inline asm
	// begin inline asm
	shfl.sync.down.b32 %r820, %r821, %r822, %r738, %r824;
	// end inline asm
	mov.b64 	%rd167, {%r815, %r820};
	add.s32 	%r825, %r699, 4;
	setp.gt.s32 	%p188, %r825, %r738;
	mov.u32 	%r1179, %r1176;
	mov.u64 	%rd543, %rd540;
	@%p188 bra 	$L__BB12_144;
	setp.lt.s32 	%p189, %r1147, %r785;
	mov.u32 	%r1177, %r1147;
	mov.u64 	%rd541, %rd511;
	@%p189 bra 	$L__BB12_141;
	setp.lt.s32 	%p190, %r785, %r1147;
	mov.u32 	%r1177, %r785;
	mov.u64 	%rd541, %rd166;
	@%p190 bra 	$L__BB12_141;
	setp.lt.s64 	%p191, %rd511, %rd166;
	selp.b32 	%r1177, %r1147, %r785, %p191;
	min.s64 	%rd541, %rd511, %rd166;
$L__BB12_141:
	setp.lt.s32 	%p192, %r1176, %r805;
	mov.u32 	%r1147, %r1177;
	mov.u64 	%rd511, %rd541;
	mov.u32 	%r1179, %r805;
	mov.u64 	%rd543, %rd167;
	@%p192 bra 	$L__BB12_144;
	setp.lt.s32 	%p193, %r805, %r1176;
	mov.u32 	%r1147, %r1177;
	mov.u64 	%rd511, %rd541;
	mov.u32 	%r1179, %r1176;
	mov.u64 	%rd543, %rd540;
	@%p193 bra 	$L__BB12_144;
	setp.lt.s64 	%p194, %rd540, %rd167;
	selp.b32 	%r1179, %r1176, %r805, %p194;
	min.s64 	%rd543, %rd540, %rd167;
	mov.u32 	%r1147, %r1177;
	mov.u64 	%rd511, %rd541;
$L__BB12_144:
	mov.b32 	%r863, 8;
	mov.b32 	%r865, -1;
	// begin inline asm
	shfl.sync.down.b32 %r826, %r1147, %r863, %r738, %r865;
	// end inline asm
	// begin inline asm
	shfl.sync.down.b32 %r831, %r832, %r863, %r738, %r865;
	// end inline asm
	mov.b64 	{%r837, %r842}, %rd511;
	// begin inline asm
	shfl.sync.down.b32 %r836, %r837, %r863, %r738, %r865;
	// end inline asm
	// begin inline asm
	shfl.sync.down.b32 %r841, %r842, %r863, %r738, %r865;
	// end inline asm
	mov.b64 	%rd173, {%r836, %r841};
	// begin inline asm
	shfl.sync.down.b32 %r846, %r1179, %r863, %r738, %r865;
	// end inline asm
	// begin inline asm
	shfl.sync.down.b32 %r851, %r852, %r863, %r738, %r865;
	// end inline asm
	mov.b64 	{%r857, %r862}, %rd543;
	// begin inline asm
	shfl.sync.down.b32 %r856, %r857, %r863, %r738, %r865;
	// end inline asm
	// begin inline asm
	shfl.sync.down.b32 %r861, %r862, %r863, %r738, %r865;
	// end inline asm
	mov.b64 	%rd174, {%r856, %r861};
	add.s32 	%r866, %r699, 8;
	setp.gt.s32 	%p195, %r866, %r738;
	mov.u32 	%r1182, %r1179;
	mov.u64 	%rd546, %rd543;
	@%p195 bra 	$L__BB12_151;
	setp.lt.s32 	%p196, %r1147, %r826;
	mov.u32 	%r1180, %r1147;
	mov.u64 	%rd544, %rd511;
	@%p196 bra 	$L__BB12_148;
	setp.lt.s32 	%p197, %r826, %r1147;
	mov.u32 	%r1180, %r826;
	mov.u64 	%rd544, %rd173;
	@%p197 bra 	$L__BB12_148;
	setp.lt.s64 	%p198, %rd511, %rd173;
	selp.b32 	%r1180, %r1147, %r826, %p198;
	min.s64 	%rd544, %rd511, %rd173;
$L__BB12_148:
	setp.lt.s32 	%p199, %r1179, %r846;
	mov.u32 	%r1147, %r1180;
	mov.u64 	%rd511, %rd544;
	mov.u32 	%r1182, %r846;
	mov.u64 	%rd546, %rd174;
	@%p199 bra 	$L__BB12_151;
	setp.lt.s32 	%p200, %r846, %r1179;
	mov.u32 	%r1147, %r1180;
	mov.u64 	%rd511, %rd544;
	mov.u32 	%r1182, %r1179;
	mov.u64 	%rd546, %rd543;
	@%p200 bra 	$L__BB12_151;
	setp.lt.s64 	%p201, %rd543, %rd174;
	selp.b32 	%r1182, %r1179, %r846, %p201;
	min.s64 	%rd546, %rd543, %rd174;
	mov.u32 	%r1147, %r1180;
	mov.u64 	%rd511, %rd544;
$L__BB12_151:
	mov.b32 	%r904, 16;
	mov.b32 	%r906, -1;
	// begin inline asm
	shfl.sync.down.b32 %r867, %r1147, %r904, %r738, %r906;
	// end inline asm
	// begin inline asm
	shfl.sync.down.b32 %r872, %r873, %r904, %r738, %r906;
	// end inline asm
	mov.b64 	{%r878, %r883}, %rd511;
	// begin inline asm
	shfl.sync.down.b32 %r877, %r878, %r904, %r738, %r906;
	// end inline asm
	// begin inline asm
	shfl.sync.down.b32 %r882, %r883, %r904, %r738, %r906;
	// end inline asm
	mov.b64 	%rd180, {%r877, %r882};
	// begin inline asm
	shfl.sync.down.b32 %r887, %r1182, %r904, %r738, %r906;
	// end inline asm
	// begin inline asm
	shfl.sync.down.b32 %r892, %r893, %r904, %r738, %r906;
	// end inline asm
	mov.b64 	{%r898, %r903}, %rd546;
	// begin inline asm
	shfl.sync.down.b32 %r897, %r898, %r904, %r738, %r906;
	// end inline asm
	// begin inline asm
	shfl.sync.down.b32 %r902, %r903, %r904, %r738, %r906;
	// end inline asm
	mov.b64 	%rd181, {%r897, %r902};
	add.s32 	%r907, %r699, 16;
	setp.gt.s32 	%p202, %r907, %r738;
	mov.u32 	%r1273, %r1182;
	mov.u64 	%rd637, %rd546;
	@%p202 bra 	$L__BB12_158;
	setp.lt.s32 	%p203, %r1147, %r867;
	mov.u32 	%r1183, %r1147;
	mov.u64 	%rd547, %rd511;
	@%p203 bra 	$L__BB12_155;
	setp.lt.s32 	%p204, %r867, %r1147;
	mov.u32 	%r1183, %r867;
	mov.u64 	%rd547, %rd180;
	@%p204 bra 	$L__BB12_155;
	setp.lt.s64 	%p205, %rd511, %rd180;
	selp.b32 	%r1183, %r1147, %r867, %p205;
	min.s64 	%rd547, %rd511, %rd180;
$L__BB12_155:
	setp.lt.s32 	%p206, %r1182, %r887;
	mov.u32 	%r1147, %r1183;
	mov.u64 	%rd511, %rd547;
	mov.u32 	%r1273, %r887;
	mov.u64 	%rd637, %rd181;
	@%p206 bra 	$L__BB12_158;
	setp.lt.s32 	%p207, %r887, %r1182;
	mov.u32 	%r1147, %r1183;
	mov.u64 	%rd511, %rd547;
	mov.u32 	%r1273, %r1182;
	mov.u64 	%rd637, %rd546;
	@%p207 bra 	$L__BB12_158;
	setp.lt.s64 	%p208, %rd546, %rd181;
	selp.b32 	%r1273, %r1182, %r887, %p208;
	min.s64 	%rd637, %rd546, %rd181;
	mov.u32 	%r1147, %r1183;
	mov.u64 	%rd511, %rd547;
$L__BB12_158:
	setp.ne.s32 	%p209, %r699, 0;
	@%p209 bra 	$L__BB12_160;
	mov.u32 	%r909, _ZN6thrust24THRUST_300001_SM_1000_NS8cuda_cub4core6detail5shmemE;
	add.s32 	%r910, %r909, %r740;
	st.shared.u32 	[%r910+8], %r1147;
	st.shared.u64 	[%r910+16], %rd511;
	st.shared.u32 	[%r910+24], %r1273;
	st.shared.u64 	[%r910+32], %rd637;
$L__BB12_160:
	bar.sync 	0;
	setp.ne.s32 	%p210, %r2, 0;
	@%p210 bra 	$L__BB12_349;
	setp.lt.s32 	%p211, %r1, 33;
	mov.u32 	%r1186, %r1147;
	mov.u64 	%rd550, %rd511;
	mov.u32 	%r1187, %r1273;
	mov.u64 	%rd551, %rd637;
	@%p211 bra 	$L__BB12_169;
	ld.shared.u32 	%r196, [_ZN6thrust24THRUST_300001_SM_1000_NS8cuda_cub4core6detail5shmemE+40];
	ld.shared.u64 	%rd187, [_ZN6thrust24THRUST_300001_SM_1000_NS8cuda_cub4core6detail5shmemE+48];
	ld.shared.u32 	%r197, [_ZN6thrust24THRUST_300001_SM_1000_NS8cuda_cub4core6detail5shmemE+56];
	ld.shared.u64 	%rd188, [_ZN6thrust24THRUST_300001_SM_1000_NS8cuda_cub4core6detail5shmemE+64];
	setp.lt.s32 	%p212, %r1147, %r196;
	mov.u32 	%r1186, %r1147;
	mov.u64 	%rd550, %rd511;
	@%p212 bra 	$L__BB12_165;
	setp.lt.s32 	%p213, %r196, %r1147;
	mov.u32 	%r1186, %r196;
	mov.u64 	%rd550, %rd187;
	@%p213 bra 	$L__BB12_165;
	setp.lt.s64 	%p214, %rd511, %rd187;
	selp.b32 	%r1186, %r1147, %r196, %p214;
	min.s64 	%rd550, %rd511, %rd187;
$L__BB12_165:
	setp.lt.s32 	%p215, %r1273, %r197;
	mov.u32 	%r1187, %r197;
	mov.u64 	%rd551, %rd188;
	@%p215 bra 	$L__BB12_169;
	setp.ge.s32 	%p216, %r197, %r1273;
	mov.u32 	%r1187, %r1273;
	mov.u64 	%rd551, %rd637;
	@%p216 bra 	$L__BB12_167;
	bra.uni 	$L__BB12_169;
$L__BB12_167:
	setp.ge.s64 	%p217, %rd637, %rd188;
	mov.u32 	%r1187, %r197;
	mov.u64 	%rd551, %rd188;
	@%p217 bra 	$L__BB12_169;
	mov.u32 	%r1187, %r1273;
	mov.u64 	%rd551, %rd637;
$L__BB12_169:
	setp.lt.s32 	%p218, %r1, 65;
	mov.u32 	%r1190, %r1186;
	mov.u64 	%rd554, %rd550;
	mov.u32 	%r1191, %r1187;
	mov.u64 	%rd555, %rd551;
	@%p218 bra 	$L__BB12_177;
	ld.shared.u32 	%r209, [_ZN6thrust24THRUST_300001_SM_1000_NS8cuda_cub4core6detail5shmemE+72];
	ld.shared.u64 	%rd200, [_ZN6thrust24THRUST_300001_SM_1000_NS8cuda_cub4core6detail5shmemE+80];
	ld.shared.u32 	%r210, [_ZN6thrust24THRUST_300001_SM_1000_NS8cuda_cub4core6detail5shmemE+88];
	ld.shared.u64 	%rd201, [_ZN6thrust24THRUST_300001_SM_1000_NS8cuda_cub4core6detail5shmemE+96];
	setp.lt.s32 	%p219, %r1186, %r209;
	mov.u32 	%r1190, %r1186;
	mov.u64 	%rd554, %rd550;
	@%p219 bra 	$L__BB12_173;
	setp.lt.s32 	%p220, %r209, %r1186;
	mov.u32 	%r1190, %r209;
	mov.u64 	%rd554, %rd200;
	@%p220 bra 	$L__BB12_173;
	setp.lt.s64 	%p221, %rd550, %rd200;
	selp.b32 	%r1190, %r1186, %r209, %p221;
	min.s64 	%rd554, %rd550, %rd200;
$L__BB12_173:
	setp.lt.s32 	%p222, %r1187, %r210;
	mov.u32 	%r1191, %r210;
	mov.u64 	%rd555, %rd201;
	@%p222 bra 	$L__BB12_177;
	setp.ge.s32 	%p223, %r210, %r1187;
	mov.u32 	%r1191, %r1187;
	mov.u64 	%rd555, %rd551;
	@%p223 bra 	$L__BB12_175;
	bra.uni 	$L__BB12_177;
$L__BB12_175:
	setp.ge.s64 	%p224, %rd551, %rd201;
	mov.u32 	%r1191, %r210;
	mov.u64 	%rd555, %rd201;
	@%p224 bra 	$L__BB12_177;
	mov.u32 	%r1191, %r1187;
	mov.u64 	%rd555, %rd551;
$L__BB12_177:
	setp.lt.s32 	%p225, %r1, 97;
	mov.u32 	%r1194, %r1190;
	mov.u64 	%rd558, %rd554;
	mov.u32 	%r1195, %r1191;
	mov.u64 	%rd559, %rd555;
	@%p225 bra 	$L__BB12_185;
	ld.shared.u32 	%r222, [_ZN6thrust24THRUST_300001_SM_1000_NS8cuda_cub4core6detail5shmemE+104];
	ld.shared.u64 	%rd213, [_ZN6thrust24THRUST_300001_SM_1000_NS8cuda_cub4core6detail5shmemE+112];
	ld.shared.u32 	%r223, [_ZN6thrust24THRUST_300001_SM_1000_NS8cuda_cub4core6detail5shmemE+120];
	ld.shared.u64 	%rd214, [_ZN6thrust24THRUST_300001_SM_1000_NS8cuda_cub4core6detail5shmemE+128];
	setp.lt.s32 	%p226, %r1190, %r222;
	mov.u32 	%r1194, %r1190;
	mov.u64 	%rd558, %rd554;
	@%p226 bra 	$L__BB12_181;
	setp.lt.s32 	%p227, %r222, %r1190;
	mov.u32 	%r1194, %r222;
	mov.u64 	%rd558, %rd213;
	@%p227 bra 	$L__BB12_181;
	setp.lt.s64 	%p228, %rd554, %rd213;
	selp.b32 	%r1194, %r1190, %r222, %p228;
	min.s64 	%rd558, %rd554, %rd213;
$L__BB12_181:
	setp.lt.s32 	%p229, %r1191, %r223;
	mov.u32 	%r1195, %r223;
	mov.u64 	%rd559, %rd214;
	@%p229 bra 	$L__BB12_185;
	setp.ge.s32 	%p230, %r223, %r1191;
	mov.u32 	%r1195, %r1191;
	mov.u64 	%rd559, %rd555;
	@%p230 bra 	$L__BB12_183;
	bra.uni 	$L__BB12_185;
$L__BB12_183:
	setp.ge.s64 	%p231, %rd555, %rd214;
	mov.u32 	%r1195, %r223;
	mov.u64 	%rd559, %rd214;
	@%p231 bra 	$L__BB12_185;
	mov.u32 	%r1195, %r1191;
	mov.u64 	%rd559, %rd555;
$L__BB12_185:
	setp.lt.s32 	%p232, %r1, 129;
	mov.u32 	%r1198, %r1194;
	mov.u64 	%rd562, %rd558;
	mov.u32 	%r1199, %r1195;
	mov.u64 	%rd563, %rd559;
	@%p232 bra 	$L__BB12_193;
	ld.shared.u32 	%r235, [_ZN6thrust24THRUST_300001_SM_1000_NS8cuda_cub4core6detail5shmemE+136];
	ld.shared.u64 	%rd226, [_ZN6thrust24THRUST_300001_SM_1000_NS8cuda_cub4core6detail5shmemE+144];
	ld.shared.u32 	%r236, [_ZN6thrust24THRUST_300001_SM_1000_NS8cuda_cub4core6detail5shmemE+152];
	ld.shared.u64 	%rd227, [_ZN6thrust24THRUST_300001_SM_1000_NS8cuda_cub4core6detail5shmemE+160];
	setp.lt.s32 	%p233, %r1194, %r235;
	mov.u32 	%r1198, %r1194;
	mov.u64 	%rd562, %rd558;
	@%p233 bra 	$L__BB12_189;
	setp.lt.s32 	%p234, %r235, %r1194;
	mov.u32 	%r1198, %r235;
	mov.u64 	%rd562, %rd226;
	@%p234 bra 	$L__BB12_189;
	setp.lt.s64 	%p235, %rd558, %rd226;
	selp.b32 	%r1198, %r1194, %r235, %p235;
	min.s64 	%rd562, %rd558, %rd226;
$L__BB12_189:
	setp.lt.s32 	%p236, %r1195, %r236;
	mov.u32 	%r1199, %r236;
	mov.u64 	%rd563, %rd227;
	@%p236 bra 	$L__BB12_193;
	setp.ge.s32 	%p237, %r236, %r1195;
	mov.u32 	%r1199, %r1195;
	mov.u64 	%rd563, %rd559;
	@%p237 bra 	$L__BB12_191;
	bra.uni 	$L__BB12_193;
$L__BB12_191:
	setp.ge.s64 	%p238, %rd559, %rd227;
	mov.u32 	%r1199, %r236;
	mov.u64 	%rd563, %rd227;
	@%p238 bra 	$L__BB12_193;
	mov.u32 	%r1199, %r1195;
	mov.u64 	%rd563, %rd559;
$L__BB12_193:
	setp.lt.s32 	%p239, %r1, 161;
	mov.u32 	%r1202, %r1198;
	mov.u64 	%rd566, %rd562;
	mov.u32 	%r1203, %r1199;
	mov.u64 	%rd567, %rd563;
	@%p239 bra 	$L__BB12_201;
	ld.shared.u32 	%r248, [_ZN6thrust24THRUST_300001_SM_1000_NS8cuda_cub4core6detail5shmemE+168];
	ld.shared.u64 	%rd239, [_ZN6thrust24THRUST_300001_SM_1000_NS8cuda_cub4core6detail5shmemE+176];
	ld.shared.u32 	%r249, [_ZN6thrust24THRUST_300001_SM_1000_NS8cuda_cub4core6detail5shmemE+184];
	ld.shared.u64 	%rd240, [_ZN6thrust24THRUST_300001_SM_1000_NS8cuda_cub4core6detail5shmemE+192];
	setp.lt.s32 	%p240, %r1198, %r248;
	mov.u32 	%r1202, %r1198;
	mov.u64 	%rd566, %rd562;
	@%p240 bra 	$L__BB12_197;
	setp.lt.s32 	%p241, %r248, %r1198;
	mov.u32 	%r1202, %r248;
	mov.u64 	%rd566, %rd239;
	@%p241 bra 	$L__BB12_197;
	setp.lt.s64 	%p242, %rd562, %rd239;
	selp.b32 	%r1202, %r1198, %r248, %p242;
	min.s64 	%rd566, %rd562, %rd239;
$L__BB12_197:
	setp.lt.s32 	%p243, %r1199, %r249;
	mov.u32 	%r1203, %r249;
	mov.u64 	%rd567, %rd240;
	@%p243 bra 	$L__BB12_201;
	setp.ge.s32 	%p244, %r249, %r1199;
	mov.u32 	%r1203, %r1199;
	mov.u64 	%rd567, %rd563;
	@%p244 bra 	$L__BB12_199;
	bra.uni 	$L__BB12_201;
$L__BB12_199:
	setp.ge.s64 	%p245, %rd563, %rd240;
	mov.u32 	%r1203, %r249;
	mov.u64 	%rd567, %rd240;
	@%p245 bra 	$L__BB12_201;
	mov.u32 	%r1203, %r1199;
	mov.u64 	%rd567, %rd563;
$L__BB12_201:
	setp.lt.s32 	%p246, %r1, 193;
	mov.u32 	%r1206, %r1202;
	mov.u64 	%rd570, %rd566;
	mov.u32 	%r1207, %r1203;
	mov.u64 	%rd571, %rd567;
	@%p246 bra 	$L__BB12_209;
	ld.shared.u32 	%r261, [_ZN6thrust24THRUST_300001_SM_1000_NS8cuda_cub4core6detail5shmemE+200];
	ld.shared.u64 	%rd252, [_ZN6thrust24THRUST_300001_SM_1000_NS8cuda_cub4core6detail5shmemE+208];
	ld.shared.u32 	%r262, [_ZN6thrust24THRUST_300001_SM_1000_NS8cuda_cub4core6detail5shmemE+216];
	ld.shared.u64 	%rd253, [_ZN6thrust24THRUST_300001_SM_1000_NS8cuda_cub4core6detail5shmemE+224];
	setp.lt.s32 	%p247, %r1202, %r261;
	mov.u32 	%r1206, %r1202;
	mov.u64 	%rd570, %rd566;
	@%p247 bra 	$L__BB12_205;
	setp.lt.s32 	%p248, %r261, %r1202;
	mov.u32 	%r1206, %r261;
	mov.u64 	%rd570, %rd252;
	@%p248 bra 	$L__BB12_205;
	setp.lt.s64 	%p249, %rd566, %rd252;
	selp.b32 	%r1206, %r1202, %r261, %p249;
	min.s64 	%rd570, %rd566, %rd252;
$L__BB12_205:
	setp.lt.s32 	%p250, %r1203, %r262;
	mov.u32 	%r1207, %r262;
	mov.u64 	%rd571, %rd253;
	@%p250 bra 	$L__BB12_209;
	setp.ge.s32 	%p251, %r262, %r1203;
	mov.u32 	%r1207, %r1203;
	mov.u64 	%rd571, %rd567;
	@%p251 bra 	$L__BB12_207;
	bra.uni 	$L__BB12_209;
$L__BB12_207:
	setp.ge.s64 	%p252, %rd567, %rd253;
	mov.u32 	%r1207, %r262;
	mov.u64 	%rd571, %rd253;
	@%p252 bra 	$L__BB12_209;
	mov.u32 	%r1207, %r1203;
	mov.u64 	%rd571, %rd567;
$L__BB12_209:
	setp.lt.s32 	%p253, %r1, 225;
	mov.u64 	%rd637, %rd571;
	mov.u32 	%r1273, %r1207;
	mov.u64 	%rd511, %rd570;
	mov.u32 	%r1147, %r1206;
	@%p253 bra 	$L__BB12_349;
	ld.shared.u32 	%r274, [_ZN6thrust24THRUST_300001_SM_1000_NS8cuda_cub4core6detail5shmemE+232];
	ld.shared.u64 	%rd265, [_ZN6thrust24THRUST_300001_SM_1000_NS8cuda_cub4core6detail5shmemE+240];
	ld.shared.u32 	%r275, [_ZN6thrust24THRUST_300001_SM_1000_NS8cuda_cub4core6detail5shmemE+248];
	ld.shared.u64 	%rd266, [_ZN6thrust24THRUST_300001_SM_1000_NS8cuda_cub4core6detail5shmemE+256];
	setp.lt.s32 	%p254, %r1206, %r274;
	mov.u32 	%r1147, %r1206;
	mov.u64 	%rd511, %rd570;
	@%p254 bra 	$L__BB12_213;
	setp.lt.s32 	%p255, %r274, %r1206;
	mov.u32 	%r1147, %r274;
	mov.u64 	%rd511, %rd265;
	@%p255 bra 	$L__BB12_213;
	setp.lt.s64 	%p256, %rd570, %rd265;
	selp.b32 	%r1147, %r1206, %r274, %p256;
	min.s64 	%rd511, %rd570, %rd265;
$L__BB12_213:
	setp.lt.s32 	%p257, %r1207, %r275;
	mov.u32 	%r1273, %r275;
	mov.u64 	%rd637, %rd266;
	@%p257 bra 	$L__BB12_349;
	setp.ge.s32 	%p258, %r275, %r1207;
	mov.u32 	%r1273, %r1207;
	mov.u64 	%rd637, %rd571;
	@%p258 bra 	$L__BB12_215;
	bra.uni 	$L__BB12_349;
$L__BB12_215:
	setp.ge.s64 	%p259, %rd571, %rd266;
	mov.u32 	%r1273, %r275;
	mov.u64 	%rd637, %rd266;
	@%p259 bra 	$L__BB12_349;
	mov.u32 	%r1273, %r1207;
	mov.u64 	%rd637, %rd571;
	bra.uni 	$L__BB12_349;
$L__BB12_217:
	mov.u32 	%r285, %tid.x;
	cvt.u64.u32 	%rd276, %r285;
	mul.wide.u32 	%rd452, %r285, 4;
	add.s64 	%rd277, %rd1, %rd452;
	add.s64 	%rd278, %rd448, %rd276;
	ld.global.u32 	%r467, [%rd277];
	add.s64 	%rd453, %rd278, 256;
	ld.global.u32 	%r468, [%rd277+1024];
	setp.lt.s32 	%p3, %r467, %r468;
	setp.lt.s32 	%p4, %r468, %r467;
	min.s32 	%r1147, %r468, %r467;
	selp.b64 	%rd511, %rd453, %rd278, %p4;
	max.s32 	%r1241, %r467, %r468;
	selp.b64 	%rd605, %rd453, %rd278, %p3;
	setp.lt.u64 	%p5, %rd450, 1024;
	mov.b64 	%rd585, 512;
	@%p5 bra 	$L__BB12_230;
	mov.b64 	%rd576, 512;
	mov.u32 	%r1213, %r1241;
	mov.u64 	%rd578, %rd605;
$L__BB12_219:
	shl.b64 	%rd455, %rd576, 2;
	add.s64 	%rd456, %rd277, %rd455;
	add.s64 	%rd580, %rd278, %rd576;
	ld.global.u32 	%r1215, [%rd456];
	add.s64 	%rd605, %rd580, 256;
	ld.global.u32 	%r1241, [%rd456+1024];
	setp.lt.s32 	%p6, %r1147, %r1215;
	mov.u32 	%r1214, %r1147;
	mov.u64 	%rd579, %rd511;
	@%p6 bra 	$L__BB12_222;
	setp.lt.s32 	%p7, %r1215, %r1147;
	mov.u32 	%r1214, %r1215;
	mov.u64 	%rd579, %rd580;
	@%p7 bra 	$L__BB12_222;
	setp.lt.s64 	%p8, %rd511, %rd580;
	selp.b32 	%r1214, %r1147, %r1215, %p8;
	min.s64 	%rd579, %rd511, %rd580;
$L__BB12_222:
	setp.lt.s32 	%p9, %r1213, %r1215;
	@%p9 bra 	$L__BB12_224;
	setp.lt.s32 	%p10, %r1215, %r1213;
	setp.lt.s64 	%p11, %rd578, %rd580;
	or.pred  	%p12, %p10, %p11;
	selp.b32 	%r1215, %r1213, %r1215, %p12;
	selp.b64 	%rd580, %rd578, %rd580, %p12;
$L__BB12_224:
	setp.lt.s32 	%p13, %r1214, %r1241;
	mov.u32 	%r1147, %r1214;
	mov.u64 	%rd511, %rd579;
	@%p13 bra 	$L__BB12_227;
	setp.lt.s32 	%p14, %r1241, %r1214;
	mov.u32 	%r1147, %r1241;
	mov.u64 	%rd511, %rd605;
	@%p14 bra 	$L__BB12_227;
	setp.lt.s64 	%p15, %rd579, %rd605;
	selp.b32 	%r1147, %r1214, %r1241, %p15;
	min.s64 	%rd511, %rd579, %rd605;
$L__BB12_227:
	setp.lt.s32 	%p16, %r1215, %r1241;
	@%p16 bra 	$L__BB12_229;
	setp.lt.s32 	%p17, %r1241, %r1215;
	setp.lt.s64 	%p18, %rd580, %rd605;
	or.pred  	%p19, %p17, %p18;
	selp.b32 	%r1241, %r1215, %r1241, %p19;
	selp.b64 	%rd605, %rd580, %rd605, %p19;
$L__BB12_229:
	add.s64 	%rd585, %rd576, 512;
	add.s64 	%rd457, %rd576, 1024;
	setp.le.s64 	%p20, %rd457, %rd450;
	mov.u64 	%rd576, %rd585;
	mov.u32 	%r1213, %r1241;
	mov.u64 	%rd578, %rd605;
	@%p20 bra 	$L__BB12_219;
$L__BB12_230:
	setp.le.s64 	%p21, %rd450, %rd585;
	@%p21 bra 	$L__BB12_268;
	cvt.u32.u64 	%r469, %rd585;
	cvt.u32.u64 	%r470, %rd450;
	sub.s32 	%r302, %r470, %r469;
	setp.ge.s32 	%p22, %r285, %r302;
	@%p22 bra 	$L__BB12_268;
	not.b32 	%r473, %r285;
	add.s32 	%r474, %r473, %r470;
	sub.s32 	%r303, %r474, %r469;
	and.b32  	%r476, %r303, 768;
	setp.eq.s32 	%p23, %r476, 768;
	mov.u32 	%r1226, %r285;
	@%p23 bra 	$L__BB12_241;
	add.s64 	%rd459, %rd585, %rd276;
	add.s64 	%rd587, %rd459, %rd448;
	shl.b64 	%rd460, %rd459, 2;
	add.s64 	%rd586, %rd1, %rd460;
	shr.u32 	%r477, %r303, 8;
	add.s32 	%r478, %r477, 1;
	and.b32  	%r479, %r478, 3;
	neg.s32 	%r1220, %r479;
	mov.u32 	%r1226, %r285;
$L__BB12_234:
	.pragma "nounroll";
	mov.u64 	%rd303, %rd605;
	mov.u32 	%r308, %r1241;
	mov.u64 	%rd302, %rd511;
	mov.u32 	%r307, %r1147;
	ld.global.u32 	%r309, [%rd586];
	setp.lt.s32 	%p24, %r307, %r309;
	@%p24 bra 	$L__BB12_237;
	setp.lt.s32 	%p25, %r309, %r307;
	mov.u32 	%r1147, %r309;
	mov.u64 	%rd511, %rd587;
	@%p25 bra 	$L__BB12_237;
	setp.lt.s64 	%p26, %rd302, %rd587;
	selp.b32 	%r1147, %r307, %r309, %p26;
	min.s64 	%rd511, %rd302, %rd587;
$L__BB12_237:
	setp.lt.s32 	%p27, %r308, %r309;
	mov.u32 	%r1241, %r309;
	mov.u64 	%rd605, %rd587;
	@%p27 bra 	$L__BB12_240;
	setp.lt.s32 	%p28, %r309, %r308;
	mov.u32 	%r1241, %r308;
	mov.u64 	%rd605, %rd303;
	@%p28 bra 	$L__BB12_240;
	setp.lt.s64 	%p29, %rd303, %rd587;
	selp.b32 	%r1241, %r308, %r309, %p29;
	min.s64 	%rd605, %rd303, %rd587;
$L__BB12_240:
	add.s32 	%r1226, %r1226, 256;
	add.s64 	%rd587, %rd587, 256;
	add.s64 	%rd586, %rd586, 1024;
	add.s32 	%r1220, %r1220, 1;
	setp.ne.s32 	%p30, %r1220, 0;
	@%p30 bra 	$L__BB12_234;
$L__BB12_241:
	setp.lt.u32 	%p31, %r303, 768;
	@%p31 bra 	$L__BB12_268;
	add.s32 	%r1231, %r1226, 512;
$L__BB12_243:
	mov.u32 	%r322, %r1231;
	add.s32 	%r480, %r322, -512;
	cvt.u64.u32 	%rd461, %r480;
	add.s64 	%rd462, %rd585, %rd461;
	shl.b64 	%rd463, %rd462, 2;
	add.s64 	%rd316, %rd1, %rd463;
	add.s64 	%rd317, %rd462, %rd448;
	ld.global.u32 	%r325, [%rd316];
	setp.lt.s32 	%p32, %r1147, %r325;
	mov.u32 	%r1234, %r1147;
	mov.u64 	%rd598, %rd511;
	@%p32 bra 	$L__BB12_246;
	setp.lt.s32 	%p33, %r325, %r1147;
	mov.u32 	%r1234, %r325;
	mov.u64 	%rd598, %rd317;
	@%p33 bra 	$L__BB12_246;
	setp.lt.s64 	%p34, %rd511, %rd317;
	selp.b32 	%r1234, %r1147, %r325, %p34;
	min.s64 	%rd598, %rd511, %rd317;
$L__BB12_246:
	setp.lt.s32 	%p35, %r1241, %r325;
	mov.u32 	%r1235, %r325;
	mov.u64 	%rd599, %rd317;
	@%p35 bra 	$L__BB12_249;
	setp.lt.s32 	%p36, %r325, %r1241;
	mov.u32 	%r1235, %r1241;
	mov.u64 	%rd599, %rd605;
	@%p36 bra 	$L__BB12_249;
	setp.lt.s64 	%p37, %rd605, %rd317;
	selp.b32 	%r1235, %r1241, %r325, %p37;
	min.s64 	%rd599, %rd605, %rd317;
$L__BB12_249:
	add.s32 	%r481, %r322, -256;
	cvt.u64.u32 	%rd464, %r481;
	add.s64 	%rd465, %rd585, %rd464;
	add.s64 	%rd322, %rd465, %rd448;
	ld.global.u32 	%r330, [%rd316+1024];
	setp.lt.s32 	%p38, %r1234, %r330;
	mov.u32 	%r1236, %r1234;
	mov.u64 	%rd600, %rd598;
	@%p38 bra 	$L__BB12_252;
	setp.lt.s32 	%p39, %r330, %r1234;
	mov.u32 	%r1236, %r330;
	mov.u64 	%rd600, %rd322;
	@%p39 bra 	$L__BB12_252;
	setp.lt.s64 	%p40, %rd598, %rd322;
	selp.b32 	%r1236, %r1234, %r330, %p40;
	min.s64 	%rd600, %rd598, %rd322;
$L__BB12_252:
	setp.lt.s32 	%p41, %r1235, %r330;
	mov.u32 	%r1237, %r330;
	mov.u64 	%rd601, %rd322;
	@%p41 bra 	$L__BB12_255;
	setp.lt.s32 	%p42, %r330, %r1235;
	mov.u32 	%r1237, %r1235;
	mov.u64 	%rd601, %rd599;
	@%p42 bra 	$L__BB12_255;
	setp.lt.s64 	%p43, %rd599, %rd322;
	selp.b32 	%r1237, %r1235, %r330, %p43;
	min.s64 	%rd601, %rd599, %rd322;
$L__BB12_255:
	cvt.u64.u32 	%rd466, %r322;
	add.s64 	%rd467, %rd585, %rd466;
	add.s64 	%rd327, %rd467, %rd448;
	ld.global.u32 	%r335, [%rd316+2048];
	setp.lt.s32 	%p44, %r1236, %r335;
	mov.u32 	%r1238, %r1236;
	mov.u64 	%rd602, %rd600;
	@%p44 bra 	$L__BB12_258;
	setp.lt.s32 	%p45, %r335, %r1236;
	mov.u32 	%r1238, %r335;
	mov.u64 	%rd602, %rd327;
	@%p45 bra 	$L__BB12_258;
	setp.lt.s64 	%p46, %rd600, %rd327;
	selp.b32 	%r1238, %r1236, %r335, %p46;
	min.s64 	%rd602, %rd600, %rd327;
$L__BB12_258:
	setp.lt.s32 	%p47, %r1237, %r335;
	mov.u32 	%r1239, %r335;
	mov.u64 	%rd603, %rd327;
	@%p47 bra 	$L__BB12_261;
	setp.lt.s32 	%p48, %r335, %r1237;
	mov.u32 	%r1239, %r1237;
	mov.u64 	%rd603, %rd601;
	@%p48 bra 	$L__BB12_261;
	setp.lt.s64 	%p49, %rd601, %rd327;
	selp.b32 	%r1239, %r1237, %r335, %p49;
	min.s64 	%rd603, %rd601, %rd327;
$L__BB12_261:
	add.s32 	%r482, %r322, 256;
	cvt.u64.u32 	%rd468, %r482;
	add.s64 	%rd469, %rd585, %rd468;
	add.s64 	%rd332, %rd469, %rd448;
	ld.global.u32 	%r340, [%rd316+3072];
	setp.lt.s32 	%p50, %r1238, %r340;
	mov.u32 	%r1147, %r1238;
	mov.u64 	%rd511, %rd602;
	@%p50 bra 	$L__BB12_264;
	setp.lt.s32 	%p51, %r340, %r1238;
	mov.u32 	%r1147, %r340;
	mov.u64 	%rd511, %rd332;
	@%p51 bra 	$L__BB12_264;
	setp.lt.s64 	%p52, %rd602, %rd332;
	selp.b32 	%r1147, %r1238, %r340, %p52;
	min.s64 	%rd511, %rd602, %rd332;
$L__BB12_264:
	setp.lt.s32 	%p53, %r1239, %r340;
	mov.u32 	%r1241, %r340;
	mov.u64 	%rd605, %rd332;
	@%p53 bra 	$L__BB12_267;
	setp.lt.s32 	%p54, %r340, %r1239;
	mov.u32 	%r1241, %r1239;
	mov.u64 	%rd605, %rd603;
	@%p54 bra 	$L__BB12_267;
	setp.lt.s64 	%p55, %rd603, %rd332;
	selp.b32 	%r1241, %r1239, %r340, %p55;
	min.s64 	%rd605, %rd603, %rd332;
$L__BB12_267:
	add.s32 	%r1231, %r322, 1024;
	add.s32 	%r483, %r322, 512;
	setp.lt.s32 	%p56, %r483, %r302;
	@%p56 bra 	$L__BB12_243;
$L__BB12_268:
	// begin inline asm
	mov.u32 %r484, %laneid;
	// end inline asm
	mov.b32 	%r522, 1;
	mov.b32 	%r523, 31;
	mov.b32 	%r524, -1;
	// begin inline asm
	shfl.sync.down.b32 %r485, %r1147, %r522, %r523, %r524;
	// end inline asm
	// begin inline asm
	shfl.sync.down.b32 %r490, %r491, %r522, %r523, %r524;
	// end inline asm
	mov.b64 	{%r496, %r501}, %rd511;
	// begin inline asm
	shfl.sync.down.b32 %r495, %r496, %r522, %r523, %r524;
	// end inline asm
	// begin inline asm
	shfl.sync.down.b32 %r500, %r501, %r522, %r523, %r524;
	// end inline asm
	mov.b64 	%rd339, {%r495, %r500};
	// begin inline asm
	shfl.sync.down.b32 %r505, %r1241, %r522, %r523, %r524;
	// end inline asm
	// begin inline asm
	shfl.sync.down.b32 %r510, %r511, %r522, %r523, %r524;
	// end inline asm
	mov.b64 	{%r516, %r521}, %rd605;
	// begin inline asm
	shfl.sync.down.b32 %r515, %r516, %r522, %r523, %r524;
	// end inline asm
	// begin inline asm
	shfl.sync.down.b32 %r520, %r521, %r522, %r523, %r524;
	// end inline asm
	mov.b64 	%rd340, {%r515, %r520};
	setp.gt.s32 	%p57, %r484, 30;
	mov.u32 	%r1246, %r1241;
	mov.u64 	%rd610, %rd605;
	@%p57 bra 	$L__BB12_275;
	setp.lt.s32 	%p58, %r1147, %r485;
	mov.u32 	%r1244, %r1147;
	mov.u64 	%rd608, %rd511;
	@%p58 bra 	$L__BB12_272;
	setp.lt.s32 	%p59, %r485, %r1147;
	mov.u32 	%r1244, %r485;
	mov.u64 	%rd608, %rd339;
	@%p59 bra 	$L__BB12_272;
	setp.lt.s64 	%p60, %rd511, %rd339;
	selp.b32 	%r1244, %r1147, %r485, %p60;
	min.s64 	%rd608, %rd511, %rd339;
$L__BB12_272:
	setp.lt.s32 	%p61, %r1241, %r505;
	mov.u32 	%r1147, %r1244;
	mov.u64 	%rd511, %rd608;
	mov.u32 	%r1246, %r505;
	mov.u64 	%rd610, %rd340;
	@%p61 bra 	$L__BB12_275;
	setp.lt.s32 	%p62, %r505, %r1241;
	mov.u32 	%r1147, %r1244;
	mov.u64 	%rd511, %rd608;
	mov.u32 	%r1246, %r1241;
	mov.u64 	%rd610, %rd605;
	@%p62 bra 	$L__BB12_275;
	setp.lt.s64 	%p63, %rd605, %rd340;
	selp.b32 	%r1246, %r1241, %r505, %p63;
	min.s64 	%rd610, %rd605, %rd340;
	mov.u32 	%r1147, %r1244;
	mov.u64 	%rd511, %rd608;
$L__BB12_275:
	mov.b32 	%r562, 2;
	mov.b32 	%r563, 31;
	mov.b32 	%r564, -1;
	// begin inline asm
	shfl.sync.down.b32 %r525, %r1147, %r562, %r563, %r564;
	// end inline asm
	// begin inline asm
	shfl.sync.down.b32 %r530, %r531, %r562, %r563, %r564;
	// end inline asm
	mov.b64 	{%r536, %r541}, %rd511;
	// begin inline asm
	shfl.sync.down.b32 %r535, %r536, %r562, %r563, %r564;
	// end inline asm
	// begin inline asm
	shfl.sync.down.b32 %r540, %r541, %r562, %r563, %r564;
	// end inline asm
	mov.b64 	%rd346, {%r535, %r540};
	// begin inline asm
	shfl.sync.down.b32 %r545, %r1246, %r562, %r563, %r564;
	// end inline asm
	// begin inline asm
	shfl.sync.down.b32 %r550, %r551, %r562, %r563, %r564;
	// end inline asm
	mov.b64 	{%r556, %r561}, %rd610;
	// begin inline asm
	shfl.sync.down.b32 %r555, %r556, %r562, %r563, %r564;
	// end inline asm
	// begin inline asm
	shfl.sync.down.b32 %r560, %r561, %r562, %r563, %r564;
	// end inline asm
	mov.b64 	%rd347, {%r555, %r560};
	setp.gt.s32 	%p64, %r484, 29;
	mov.u32 	%r1249, %r1246;
	mov.u64 	%rd613, %rd610;
	@%p64 bra 	$L__BB12_282;
	setp.lt.s32 	%p65, %r1147, %r525;
	mov.u32 	%r1247, %r1147;
	mov.u64 	%rd611, %rd511;
	@%p65 bra 	$L__BB12_279;
	setp.lt.s32 	%p66, %r525, %r1147;
	mov.u32 	%r1247, %r525;
	mov.u64 	%rd611, %rd346;
	@%p66 bra 	$L__BB12_279;
	setp.lt.s64 	%p67, %rd511, %rd346;
	selp.b32 	%r1247, %r1147, %r525, %p67;
	min.s64 	%rd611, %rd511, %rd346;
$L__BB12_279:
	setp.lt.s32 	%p68, %r1246, %r545;
	mov.u32 	%r1147, %r1247;
	mov.u64 	%rd511, %rd611;
	mov.u32 	%r1249, %r545;
	mov.u64 	%rd613, %rd347;
	@%p68 bra 	$L__BB12_282;
	setp.lt.s32 	%p69, %r545, %r1246;
	mov.u32 	%r1147, %r1247;
	mov.u64 	%rd511, %rd611;
	mov.u32 	%r1249, %r1246;
	mov.u64 	%rd613, %rd610;
	@%p69 bra 	$L__BB12_282;
	setp.lt.s64 	%p70, %rd610, %rd347;
	selp.b32 	%r1249, %r1246, %r545, %p70;
	min.s64 	%rd613, %rd610, %rd347;
	mov.u32 	%r1147, %r1247;
	mov.u64 	%rd511, %rd611;
$L__BB12_282:
	mov.b32 	%r602, 4;
	mov.b32 	%r603, 31;
	mov.b32 	%r604, -1;
	// begin inline asm
	shfl.sync.down.b32 %r565, %r1147, %r602, %r603, %r604;
	// end inline asm
	// begin inline asm
	shfl.sync.down.b32 %r570, %r571, %r602, %r603, %r604;
	// end inline asm
	mov.b64 	{%r576, %r581}, %rd511;
	// begin inline asm
	shfl.sync.down.b32 %r575, %r576, %r602, %r603, %r604;
	// end inline asm
	// begin inline asm
	shfl.sync.down.b32 %r580, %r581, %r602, %r603, %r604;
	// end inline asm
	mov.b64 	%rd353, {%r575, %r580};
	// begin inline asm
	shfl.sync.down.b32 %r585, %r1249, %r602, %r603, %r604;
	// end inline asm
	// begin inline asm
	shfl.sync.down.b32 %r590, %r591, %r602, %r603, %r604;
	// end inline asm
	mov.b64 	{%r596, %r601}, %rd613;
	// begin inline asm
	shfl.sync.down.b32 %r595, %r596, %r602, %r603, %r604;
	// end inline asm
	// begin inline asm
	shfl.sync.down.b32 %r600, %r601, %r602, %r603, %r604;
	// end inline asm
	mov.b64 	%rd354, {%r595, %r600};
	setp.gt.s32 	%p71, %r484, 27;
	mov.u32 	%r1252, %r1249;
	mov.u64 	%rd616, %rd613;
	@%p71 bra 	$L__BB12_289;
	setp.lt.s32 	%p72, %r1147, %r565;
	mov.u32 	%r1250, %r1147;
	mov.u64 	%rd614, %rd511;
	@%p72 bra 	$L__BB12_286;
	setp.lt.s32 	%p73, %r565, %r1147;
	mov.u32 	%r1250, %r565;
	mov.u64 	%rd614, %rd353;
	@%p73 bra 	$L__BB12_286;
	setp.lt.s64 	%p74, %rd511, %rd353;
	selp.b32 	%r1250, %r1147, %r565, %p74;
	min.s64 	%rd614, %rd511, %rd353;
$L__BB12_286:
	setp.lt.s32 	%p75, %r1249, %r585;
	mov.u32 	%r1147, %r1250;
	mov.u64 	%rd511, %rd614;
	mov.u32 	%r1252, %r585;
	mov.u64 	%rd616, %rd354;
	@%p75 bra 	$L__BB12_289;
	setp.lt.s32 	%p76, %r585, %r1249;
	mov.u32 	%r1147, %r1250;
	mov.u64 	%rd511, %rd614;
	mov.u32 	%r1252, %r1249;
	mov.u64 	%rd616, %rd613;
	@%p76 bra 	$L__BB12_289;
	setp.lt.s64 	%p77, %rd613, %rd354;
	selp.b32 	%r1252, %r1249, %r585, %p77;
	min.s64 	%rd616, %rd613, %rd354;
	mov.u32 	%r1147, %r1250;
	mov.u64 	%rd511, %rd614;
$L__BB12_289:
	mov.b32 	%r642, 8;
	mov.b32 	%r643, 31;
	mov.b32 	%r644, -1;
	// begin inline asm
	shfl.sync.down.b32 %r605, %r1147, %r642, %r643, %r644;
	// end inline asm
	// begin inline asm
	shfl.sync.down.b32 %r610, %r611, %r642, %r643, %r644;
	// end inline asm
	mov.b64 	{%r616, %r621}, %rd511;
	// begin inline asm
	shfl.sync.down.b32 %r615, %r616, %r642, %r643, %r644;
	// end inline asm
	// begin inline asm
	shfl.sync.down.b32 %r620, %r621, %r642, %r643, %r644;
	// end inline asm
	mov.b64 	%rd360, {%r615, %r620};
	// begin inline asm
	shfl.sync.down.b32 %r625, %r1252, %r642, %r643, %r644;
	// end inline asm
	// begin inline asm
	shfl.sync.down.b32 %r630, %r631, %r642, %r643, %r644;
	// end inline asm
	mov.b64 	{%r636, %r641}, %rd616;
	// begin inline asm
	shfl.sync.down.b32 %r635, %r636, %r642, %r643, %r644;
	// end inline asm
	// begin inline asm
	shfl.sync.down.b32 %r640, %r641, %r642, %r643, %r644;
	// end inline asm
	mov.b64 	%rd361, {%r635, %r640};
	setp.gt.s32 	%p78, %r484, 23;
	mov.u32 	%r1255, %r1252;
	mov.u64 	%rd619, %rd616;
	@%p78 bra 	$L__BB12_296;
	setp.lt.s32 	%p79, %r1147, %r605;
	mov.u32 	%r1253, %r1147;
	mov.u64 	%rd617, %rd511;
	@%p79 bra 	$L__BB12_293;
	setp.lt.s32 	%p80, %r605, %r1147;
	mov.u32 	%r1253, %r605;
	mov.u64 	%rd617, %rd360;
	@%p80 bra 	$L__BB12_293;
	setp.lt.s64 	%p81, %rd511, %rd360;
	selp.b32 	%r1253, %r1147, %r605, %p81;
	min.s64 	%rd617, %rd511, %rd360;
$L__BB12_293:
	setp.lt.s32 	%p82, %r1252, %r625;
	mov.u32 	%r1147, %r1253;
	mov.u64 	%rd511, %rd617;
	mov.u32 	%r1255, %r625;
	mov.u64 	%rd619, %rd361;
	@%p82 bra 	$L__BB12_296;
	setp.lt.s32 	%p83, %r625, %r1252;
	mov.u32 	%r1147, %r1253;
	mov.u64 	%rd511, %rd617;
	mov.u32 	%r1255, %r1252;
	mov.u64 	%rd619, %rd616;
	@%p83 bra 	$L__BB12_296;
	setp.lt.s64 	%p84, %rd616, %rd361;
	selp.b32 	%r1255, %r1252, %r625, %p84;
	min.s64 	%rd619, %rd616, %rd361;
	mov.u32 	%r1147, %r1253;
	mov.u64 	%rd511, %rd617;
$L__BB12_296:
	mov.b32 	%r682, 16;
	mov.b32 	%r683, 31;
	mov.b32 	%r684, -1;
	// begin inline asm
	shfl.sync.down.b32 %r645, %r1147, %r682, %r683, %r684;
	// end inline asm
	// begin inline asm
	shfl.sync.down.b32 %r650, %r651, %r682, %r683, %r684;
	// end inline asm
	mov.b64 	{%r656, %r661}, %rd511;
	// begin inline asm
	shfl.sync.down.b32 %r655, %r656, %r682, %r683, %r684;
	// end inline asm
	// begin inline asm
	shfl.sync.down.b32 %r660, %r661, %r682, %r683, %r684;
	// end inline asm
	mov.b64 	%rd367, {%r655, %r660};
	// begin inline asm
	shfl.sync.down.b32 %r665, %r1255, %r682, %r683, %r684;
	// end inline asm
	// begin inline asm
	shfl.sync.down.b32 %r670, %r671, %r682, %r683, %r684;
	// end inline asm
	mov.b64 	{%r676, %r681}, %rd619;
	// begin inline asm
	shfl.sync.down.b32 %r675, %r676, %r682, %r683, %r684;
	// end inline asm
	// begin inline asm
	shfl.sync.down.b32 %r680, %r681, %r682, %r683, %r684;
	// end inline asm
	mov.b64 	%rd368, {%r675, %r680};
	setp.gt.s32 	%p85, %r484, 15;
	mov.u32 	%r1273, %r1255;
	mov.u64 	%rd637, %rd619;
	@%p85 bra 	$L__BB12_303;
	setp.lt.s32 	%p86, %r1147, %r645;
	mov.u32 	%r1256, %r1147;
	mov.u64 	%rd620, %rd511;
	@%p86 bra 	$L__BB12_300;
	setp.lt.s32 	%p87, %r645, %r1147;
	mov.u32 	%r1256, %r645;
	mov.u64 	%rd620, %rd367;
	@%p87 bra 	$L__BB12_300;
	setp.lt.s64 	%p88, %rd511, %rd367;
	selp.b32 	%r1256, %r1147, %r645, %p88;
	min.s64 	%rd620, %rd511, %rd367;
$L__BB12_300:
	setp.lt.s32 	%p89, %r1255, %r665;
	mov.u32 	%r1147, %r1256;
	mov.u64 	%rd511, %rd620;
	mov.u32 	%r1273, %r665;
	mov.u64 	%rd637, %rd368;
	@%p89 bra 	$L__BB12_303;
	setp.lt.s32 	%p90, %r665, %r1255;
	mov.u32 	%r1147, %r1256;
	mov.u64 	%rd511, %rd620;
	mov.u32 	%r1273, %r1255;
	mov.u64 	%rd637, %rd619;
	@%p90 bra 	$L__BB12_303;
	setp.lt.s64 	%p91, %rd619, %rd368;
	selp.b32 	%r1273, %r1255, %r665, %p91;
	min.s64 	%rd637, %rd619, %rd368;
	mov.u32 	%r1147, %r1256;
	mov.u64 	%rd511, %rd620;
$L__BB12_303:
	setp.ne.s32 	%p92, %r484, 0;
	@%p92 bra 	$L__BB12_305;
	and.b32  	%r685, %r285, 992;
	mov.u32 	%r686, _ZN6thrust24THRUST_300001_SM_1000_NS8cuda_cub4core6detail5shmemE;
	add.s32 	%r687, %r686, %r685;
	st.shared.u32 	[%r687+8], %r1147;
	st.shared.u64 	[%r687+16], %rd511;
	st.shared.u32 	[%r687+24], %r1273;
	st.shared.u64 	[%r687+32], %rd637;
$L__BB12_305:
	bar.sync 	0;
	setp.ne.s32 	%p93, %r285, 0;
	@%p93 bra 	$L__BB12_349;
	ld.shared.u32 	%r384, [_ZN6thrust24THRUST_300001_SM_1000_NS8cuda_cub4core6detail5shmemE+40];
	ld.shared.u64 	%rd374, [_ZN6thrust24THRUST_300001_SM_1000_NS8cuda_cub4core6detail5shmemE+48];
	ld.shared.u32 	%r385, [_ZN6thrust24THRUST_300001_SM_1000_NS8cuda_cub4core6detail5shmemE+56];
	ld.shared.u64 	%rd375, [_ZN6thrust24THRUST_300001_SM_1000_NS8cuda_cub4core6detail5shmemE+64];
	setp.lt.s32 	%p94, %r1147, %r384;
	mov.u32 	%r1259, %r1147;
	mov.u64 	%rd623, %rd511;
	@%p94 bra 	$L__BB12_309;
	setp.lt.s32 	%p95, %r384, %r1147;
	mov.u32 	%r1259, %r384;
	mov.u64 	%rd623, %rd374;
	@%p95 bra 	$L__BB12_309;
	setp.lt.s64 	%p96, %rd511, %rd374;
	selp.b32 	%r1259, %r1147, %r384, %p96;
	min.s64 	%rd623, %rd511, %rd374;
$L__BB12_309:
	setp.lt.s32 	%p97, %r1273, %r385;
	mov.u32 	%r1260, %r385;
	mov.u64 	%rd624, %rd375;
	@%p97 bra 	$L__BB12_313;
	setp.ge.s32 	%p98, %r385, %r1273;
	mov.u32 	%r1260, %r1273;
	mov.u64 	%rd624, %rd637;
	@%p98 bra 	$L__BB12_311;
	bra.uni 	$L__BB12_313;
$L__BB12_311:
	setp.ge.s64 	%p99, %rd637, %rd375;
	mov.u32 	%r1260, %r385;
	mov.u64 	%rd624, %rd375;
	@%p99 bra 	$L__BB12_313;
	mov.u32 	%r1260, %r1273;
	mov.u64 	%rd624, %rd637;
$L__BB12_313:
	ld.shared.u32 	%r394, [_ZN6thrust24THRUST_300001_SM_1000_NS8cuda_cub4core6detail5shmemE+72];
	ld.shared.u64 	%rd385, [_ZN6thrust24THRUST_300001_SM_1000_NS8cuda_cub4core6detail5shmemE+80];
	ld.shared.u32 	%r396, [_ZN6thrust24THRUST_300001_SM_1000_NS8cuda_cub4core6detail5shmemE+88];
	ld.shared.u64 	%rd387, [_ZN6thrust24THRUST_300001_SM_1000_NS8cuda_cub4core6detail5shmemE+96];
	setp.lt.s32 	%p100, %r1259, %r394;
	mov.u32 	%r1261, %r1259;
	mov.u64 	%rd625, %rd623;
	@%p100 bra 	$L__BB12_316;
	setp.lt.s32 	%p101, %r394, %r1259;
	mov.u32 	%r1261, %r394;
	mov.u64 	%rd625, %rd385;
	@%p101 bra 	$L__BB12_316;
	setp.lt.s64 	%p102, %rd623, %rd385;
	selp.b32 	%r1261, %r1259, %r394, %p102;
	min.s64 	%rd625, %rd623, %rd385;
$L__BB12_316:
	setp.lt.s32 	%p103, %r1260, %r396;
	mov.u32 	%r1262, %r396;
	mov.u64 	%rd626, %rd387;
	@%p103 bra 	$L__BB12_319;
	setp.lt.s32 	%p104, %r396, %r1260;
	mov.u32 	%r1262, %r1260;
	mov.u64 	%rd626, %rd624;
	@%p104 bra 	$L__BB12_319;
	setp.lt.s64 	%p105, %rd624, %rd387;
	selp.b64 	%rd626, %rd624, %rd387, %p105;
	selp.b32 	%r1262, %r1260, %r396, %p105;
$L__BB12_319:
	ld.shared.u32 	%r404, [_ZN6thrust24THRUST_300001_SM_1000_NS8cuda_cub4core6detail5shmemE+104];
	ld.shared.u64 	%rd395, [_ZN6thrust24THRUST_300001_SM_1000_NS8cuda_cub4core6detail5shmemE+112];
	ld.shared.u32 	%r406, [_ZN6thrust24THRUST_300001_SM_1000_NS8cuda_cub4core6detail5shmemE+120];
	ld.shared.u64 	%rd397, [_ZN6thrust24THRUST_300001_SM_1000_NS8cuda_cub4core6detail5shmemE+128];
	setp.lt.s32 	%p106, %r1261, %r404;
	mov.u32 	%r1263, %r1261;
	mov.u64 	%rd627, %rd625;
	@%p106 bra 	$L__BB12_322;
	setp.lt.s32 	%p107, %r404, %r1261;
	mov.u32 	%r1263, %r404;
	mov.u64 	%rd627, %rd395;
	@%p107 bra 	$L__BB12_322;
	setp.lt.s64 	%p108, %rd625, %rd395;
	selp.b32 	%r1263, %r1261, %r404, %p108;
	min.s64 	%rd627, %rd625, %rd395;
$L__BB12_322:
	setp.lt.s32 	%p109, %r1262, %r406;
	mov.u32 	%r1264, %r406;
	mov.u64 	%rd628, %rd397;
	@%p109 bra 	$L__BB12_325;
	setp.lt.s32 	%p110, %r406, %r1262;
	mov.u32 	%r1264, %r1262;
	mov.u64 	%rd628, %rd626;
	@%p110 bra 	$L__BB12_325;
	setp.lt.s64 	%p111, %rd626, %rd397;
	selp.b64 	%rd628, %rd626, %rd397, %p111;
	selp.b32 	%r1264, %r1262, %r406, %p111;
$L__BB12_325:
	ld.shared.u32 	%r414, [_ZN6thrust24THRUST_300001_SM_1000_NS8cuda_cub4core6detail5shmemE+136];
	ld.shared.u64 	%rd405, [_ZN6thrust24THRUST_300001_SM_1000_NS8cuda_cub4core6detail5shmemE+144];
	ld.shared.u32 	%r416, [_ZN6thrust24THRUST_300001_SM_1000_NS8cuda_cub4core6detail5shmemE+152];
	ld.shared.u64 	%rd407, [_ZN6thrust24THRUST_300001_SM_1000_NS8cuda_cub4core6detail5shmemE+160];
	setp.lt.s32 	%p112, %r1263, %r414;
	mov.u32 	%r1265, %r1263;
	mov.u64 	%rd629, %rd627;
	@%p112 bra 	$L__BB12_328;
	setp.lt.s32 	%p113, %r414, %r1263;
	mov.u32 	%r1265, %r414;
	mov.u64 	%rd629, %rd405;
	@%p113 bra 	$L__BB12_328;
	setp.lt.s64 	%p114, %rd627, %rd405;
	selp.b32 	%r1265, %r1263, %r414, %p114;
	min.s64 	%rd629, %rd627, %rd405;
$L__BB12_328:
	setp.lt.s32 	%p115, %r1264, %r416;
	mov.u32 	%r1266, %r416;
	mov.u64 	%rd630, %rd407;
	@%p115 bra 	$L__BB12_331;
	setp.lt.s32 	%p116, %r416, %r1264;
	mov.u32 	%r1266, %r1264;
	mov.u64 	%rd630, %rd628;
	@%p116 bra 	$L__BB12_331;
	setp.lt.s64 	%p117, %rd628, %rd407;
	selp.b64 	%rd630, %rd628, %rd407, %p117;
	selp.b32 	%r1266, %r1264, %r416, %p117;
$L__BB12_331:
	ld.shared.u32 	%r424, [_ZN6thrust24THRUST_300001_SM_1000_NS8cuda_cub4core6detail5shmemE+168];
	ld.shared.u64 	%rd415, [_ZN6thrust24THRUST_300001_SM_1000_NS8cuda_cub4core6detail5shmemE+176];
	ld.shared.u32 	%r426, [_ZN6thrust24THRUST_300001_SM_1000_NS8cuda_cub4core6detail5shmemE+184];
	ld.shared.u64 	%rd417, [_ZN6thrust24THRUST_300001_SM_1000_NS8cuda_cub4core6detail5shmemE+192];
	setp.lt.s32 	%p118, %r1265, %r424;
	mov.u32 	%r1267, %r1265;
	mov.u64 	%rd631, %rd629;
	@%p118 bra 	$L__BB12_334;
	setp.lt.s32 	%p119, %r424, %r1265;
	mov.u32 	%r1267, %r424;
	mov.u64 	%rd631, %rd415;
	@%p119 bra 	$L__BB12_334;
	setp.lt.s64 	%p120, %rd629, %rd415;
	selp.b32 	%r1267, %r1265, %r424, %p120;
	min.s64 	%rd631, %rd629, %rd415;
$L__BB12_334:
	setp.lt.s32 	%p121, %r1266, %r426;
	mov.u32 	%r1268, %r426;
	mov.u64 	%rd632, %rd417;
	@%p121 bra 	$L__BB12_337;
	setp.lt.s32 	%p122, %r426, %r1266;
	mov.u32 	%r1268, %r1266;
	mov.u64 	%rd632, %rd630;
	@%p122 bra 	$L__BB12_337;
	setp.lt.s64 	%p123, %rd630, %rd417;
	selp.b64 	%rd632, %rd630, %rd417, %p123;
	selp.b32 	%r1268, %r1266, %r426, %p123;
$L__BB12_337:
	ld.shared.u32 	%r434, [_ZN6thrust24THRUST_300001_SM_1000_NS8cuda_cub4core6detail5shmemE+200];
	ld.shared.u64 	%rd425, [_ZN6thrust24THRUST_300001_SM_1000_NS8cuda_cub4core6detail5shmemE+208];
	ld.shared.u32 	%r436, [_ZN6thrust24THRUST_300001_SM_1000_NS8cuda_cub4core6detail5shmemE+216];
	ld.shared.u64 	%rd427, [_ZN6thrust24THRUST_300001_SM_1000_NS8cuda_cub4core6detail5shmemE+224];
	setp.lt.s32 	%p124, %r1267, %r434;
	mov.u32 	%r1269, %r1267;
	mov.u64 	%rd633, %rd631;
	@%p124 bra 	$L__BB12_340;
	setp.lt.s32 	%p125, %r434, %r1267;
	mov.u32 	%r1269, %r434;
	mov.u64 	%rd633, %rd425;
	@%p125 bra 	$L__BB12_340;
	setp.lt.s64 	%p126, %rd631, %rd425;
	selp.b32 	%r1269, %r1267, %r434, %p126;
	min.s64 	%rd633, %rd631, %rd425;
$L__BB12_340:
	setp.lt.s32 	%p127, %r1268, %r436;
	mov.u32 	%r1270, %r436;
	mov.u64 	%rd634, %rd427;
	@%p127 bra 	$L__BB12_343;
	setp.lt.s32 	%p128, %r436, %r1268;
	mov.u32 	%r1270, %r1268;
	mov.u64 	%rd634, %rd632;
	@%p128 bra 	$L__BB12_343;
	setp.lt.s64 	%p129, %rd632, %rd427;
	selp.b64 	%rd634, %rd632, %rd427, %p129;
	selp.b32 	%r1270, %r1268, %r436, %p129;
$L__BB12_343:
	ld.shared.u32 	%r444, [_ZN6thrust24THRUST_300001_SM_1000_NS8cuda_cub4core6detail5shmemE+232];
	ld.shared.u64 	%rd435, [_ZN6thrust24THRUST_300001_SM_1000_NS8cuda_cub4core6detail5shmemE+240];
	ld.shared.u32 	%r446, [_ZN6thrust24THRUST_300001_SM_1000_NS8cuda_cub4core6detail5shmemE+248];
	ld.shared.u64 	%rd437, [_ZN6thrust24THRUST_300001_SM_1000_NS8cuda_cub4core6detail5shmemE+256];
	setp.lt.s32 	%p130, %r1269, %r444;
	mov.u32 	%r1147, %r1269;
	mov.u64 	%rd511, %rd633;
	@%p130 bra 	$L__BB12_346;
	setp.lt.s32 	%p131, %r444, %r1269;
	mov.u32 	%r1147, %r444;
	mov.u64 	%rd511, %rd435;
	@%p131 bra 	$L__BB12_346;
	setp.lt.s64 	%p132, %rd633, %rd435;
	selp.b32 	%r1147, %r1269, %r444, %p132;
	min.s64 	%rd511, %rd633, %rd435;
$L__BB12_346:
	setp.lt.s32 	%p133, %r1270, %r446;
	mov.u32 	%r1273, %r446;
	mov.u64 	%rd637, %rd437;
	@%p133 bra 	$L__BB12_349;
	setp.lt.s32 	%p134, %r446, %r1270;
	mov.u32 	%r1273, %r1270;
	mov.u64 	%rd637, %rd634;
	@%p134 bra 	$L__BB12_349;
	setp.lt.s64 	%p135, %rd634, %rd437;
	selp.b64 	%rd637, %rd634, %rd437, %p135;
	selp.b32 	%r1273, %r1270, %r446, %p135;
$L__BB12_349:
	mov.u32 	%r1115, %tid.x;
	setp.ne.s32 	%p339, %r1115, 0;
	@%p339 bra 	$L__BB12_351;
	cvta.to.global.u64 	%rd482, %rd449;
	st.global.u32 	[%rd482], %r1147;
	st.global.u64 	[%rd482+8], %rd511;
	st.global.u32 	[%rd482+16], %r1273;
	st.global.u64 	[%rd482+24], %rd637;
$L__BB12_351:
	ret;

}
	// .globl	_ZN6thrust24THRUST_300001_SM_1000_NS8cuda_cub4core6detail13_kernel_agentINS1_8__reduce11ReduceAgentINS0_18transform_iteratorINS1_9__extrema12arg_minmax_fIilN4cuda3std3__44lessIiEEE15duplicate_tupleENS0_12zip_iteratorINSC_5tupleIJNS0_6detail15normal_iteratorINS0_10device_ptrIiEEEENS0_17counting_iteratorIlNS0_11use_defaultESP_SP_EEEEEEENSI_IJNSI_IJilEEEST_EEESU_EEPSU_SU_lSF_EEJSV_SW_lN3cub18CUB_300001_SM_100013GridEvenShareIlEENSZ_9GridQueueIyEESF_EEEvDpT0_
.visible .entry _ZN6thrust24THRUST_300001_SM_1000_NS8cuda_cub4core6detail13_kernel_agentINS1_8__reduce11ReduceAgentINS0_18transform_iteratorINS1_9__extrema12arg_minmax_fIilN4cuda3std3__44lessIiEEE15duplicate_tupleENS0_12zip_iteratorINSC_5tupleIJNS0_6detail15normal_iteratorINS0_10device_ptrIiEEEENS0_17counting_iteratorIlNS0_11use_defaultESP_SP_EEEEEEENSI_IJNSI_IJilEEEST_EEESU_EEPSU_SU_lSF_EEJSV_SW_lN3cub18CUB_300001_SM_100013GridEvenShareIlEENSZ_9GridQueueIyEESF_EEEvDpT0_(
	.param .align 8 .b8 _ZN6thrust24THRUST_300001_SM_1000_NS8cuda_cub4core6detail13_kernel_agentINS1_8__reduce11ReduceAgentINS0_18transform_iteratorINS1_9__extrema12arg_minmax_fIilN4cuda3std3__44lessIiEEE15duplicate_tupleENS0_12zip_iteratorINSC_5tupleIJNS0_6detail15normal_iteratorINS0_10device_ptrIiEEEENS0_17counting_iteratorIlNS0_11use_defaultESP_SP_EEEEEEENSI_IJNSI_IJilEEEST_EEESU_EEPSU_SU_lSF_EEJSV_SW_lN3cub18CUB_300001_SM_100013GridEvenShareIlEENSZ_9GridQueueIyEESF_EEEvDpT0__param_0[24],
	.param .u64 .ptr .align 1 _ZN6thrust24THRUST_300001_SM_1000_NS8cuda_cub4core6detail13_kernel_agentINS1_8__reduce11ReduceAgentINS0_18transform_iteratorINS1_9__extrema12arg_minmax_fIilN4cuda3std3__44lessIiEEE15duplicate_tupleENS0_12zip_iteratorINSC_5tupleIJNS0_6detail15normal_iteratorINS0_10device_ptrIiEEEENS0_17counting_iteratorIlNS0_11use_defaultESP_SP_EEEEEEENSI_IJNSI_IJilEEEST_EEESU_EEPSU_SU_lSF_EEJSV_SW_lN3cub18CUB_300001_SM_100013GridEvenShareIlEENSZ_9GridQueueIyEESF_EEEvDpT0__param_1,
	.param .u64 _ZN6thrust24THRUST_300001_SM_1000_NS8cuda_cub4core6detail13_kernel_agentINS1_8__reduce11ReduceAgentINS0_18transform_iteratorINS1_9__extrema12arg_minmax_fIilN4cuda3std3__44lessIiEEE15duplicate_tupleENS0_12zip_iteratorINSC_5tupleIJNS0_6detail15normal_iteratorINS0_10device_ptrIiEEEENS0_17counting_iteratorIlNS0_11use_defaultESP_SP_EEEEEEENSI_IJNSI_IJilEEEST_EEESU_EEPSU_SU_lSF_EEJSV_SW_lN3cub18CUB_300001_SM_100013GridEvenShareIlEENSZ_9GridQueueIyEESF_EEEvDpT0__param_2,
	.param .align 8 .b8 _ZN6thrust24THRUST_300001_SM_1000_NS8cuda_cub4core6detail13_kernel_agentINS1_8__reduce11ReduceAgentINS0_18transform_iteratorINS1_9__extrema12arg_minmax_fIilN4cuda3std3__44lessIiEEE15duplicate_tupleENS0_12zip_iteratorINSC_5tupleIJNS0_6detail15normal_iteratorINS0_10device_ptrIiEEEENS0_17counting_iteratorIlNS0_11use_defaultESP_SP_EEEEEEENSI_IJNSI_IJilEEEST_EEESU_EEPSU_SU_lSF_EEJSV_SW_lN3cub18CUB_300001_SM_100013GridEvenShareIlEENSZ_9GridQueueIyEESF_EEEvDpT0__param_3[72],
	.param .align 8 .b8 _ZN6thrust24THRUST_300001_SM_1000_NS8cuda_cub4core6detail13_kernel_agentINS1_8__reduce11ReduceAgentINS0_18transform_iteratorINS1_9__extrema12arg_minmax_fIilN4cuda3std3__44lessIiEEE15duplicate_tupleENS0_12zip_iteratorINSC_5tupleIJNS0_6detail15normal_iteratorINS0_10device_ptrIiEEEENS0_17counting_iteratorIlNS0_11use_defaultESP_SP_EEEEEEENSI_IJNSI_IJilEEEST_EEESU_EEPSU_SU_lSF_EEJSV_SW_lN3cub18CUB_300001_SM_100013GridEvenShareIlEENSZ_9GridQueueIyEESF_EEEvDpT0__param_4[8],
	.param .align 1 .b8 _ZN6thrust24THRUST_300001_SM_1000_NS8cuda_cub4core6detail13_kernel_agentINS1_8__reduce11ReduceAgentINS0_18transform_iteratorINS1_9__extrema12arg_minmax_fIilN4cuda3std3__44lessIiEEE15duplicate_tupleENS0_12zip_iteratorINSC_5tupleIJNS0_6detail15normal_iteratorINS0_10device_ptrIiEEEENS0_17counting_iteratorIlNS0_11use_defaultESP_SP_EEEEEEENSI_IJNSI_IJilEEEST_EEESU_EEPSU_SU_lSF_EEJSV_SW_lN3cub18CUB_300001_SM_100013GridEvenShareIlEENSZ_9GridQueueIyEESF_EEEvDpT0__param_5[1]
)
.maxntid 256
{
	.reg .pred 	%p<342>;
	.reg .b32 	%r<1273>;
	.reg .b64 	%rd<657>;

	ld.param.u64 	%rd3, [_ZN6thrust24THRUST_300001_SM_1000_NS8cuda_cub4core6detail13_kernel_agentINS1_8__reduce11ReduceAgentINS0_18transform_iteratorINS1_9__extrema12arg_minmax_fIilN4cuda3std3__44lessIiEEE15duplicate_tupleENS0_12zip_iteratorINSC_5tupleIJNS0_6detail15normal_iteratorINS0_10device_ptrIiEEEENS0_17counting_iteratorIlNS0_11use_defaultESP_SP_EEEEEEENSI_IJNSI_IJilEEEST_EEESU_EEPSU_SU_lSF_EEJSV_SW_lN3cub18CUB_300001_SM_100013GridEvenShareIlEENSZ_9GridQueueIyEESF_EEEvDpT0__param_0+8];
	ld.param.u64 	%rd451, [_ZN6thrust24THRUST_300001_SM_1000_NS8cuda_cub4core6detail13_kernel_agentINS1_8__reduce11ReduceAgentINS0_18transform_iteratorINS1_9__extrema12arg_minmax_fIilN4cuda3std3__44lessIiEEE15duplicate_tupleENS0_12zip_iteratorINSC_5tupleIJNS0_6detail15normal_iteratorINS0_10device_ptrIiEEEENS0_17counting_iteratorIlNS0_11use_defaultESP_SP_EEEEEEENSI_IJNSI_IJilEEEST_EEESU_EEPSU_SU_lSF_EEJSV_SW_lN3cub18CUB_300001_SM_100013GridEvenShareIlEENSZ_9GridQueueIyEESF_EEEvDpT0__param_0];
	ld.param.u64 	%rd452, [_ZN6thrust24THRUST_300001_SM_1000_NS8cuda_cub4core6detail13_kernel_agentINS1_8__reduce11ReduceAgentINS0_18transform_iteratorINS1_9__extrema12arg_minmax_fIilN4cuda3std3__44lessIiEEE15duplicate_tupleENS0_12zip_iteratorINSC_5tupleIJNS0_6detail15normal_iteratorINS0_10device_ptrIiEEEENS0_17counting_iteratorIlNS0_11use_defaultESP_SP_EEEEEEENSI_IJNSI_IJilEEEST_EEESU_EEPSU_SU_lSF_EEJSV_SW_lN3cub18CUB_300001_SM_100013GridEvenShareIlEENSZ_9GridQueueIyEESF_EEEvDpT0__param_4];
	ld.param.u64 	%rd449, [_ZN6thrust24THRUST_300001_SM_1000_NS8cuda_cub4core6detail13_kernel_agentINS1_8__reduce11ReduceAgentINS0_18transform_iteratorINS1_9__extrema12arg_minmax_fIilN4cuda3std3__44lessIiEEE15duplicate_tupleENS0_12zip_iteratorINSC_5tupleIJNS0_6detail15normal_iteratorINS0_10device_ptrIiEEEENS0_17counting_iteratorIlNS0_11use_defaultESP_SP_EEEEEEENSI_IJNSI_IJilEEEST_EEESU_EEPSU_SU_lSF_EEJSV_SW_lN3cub18CUB_300001_SM_100013GridEvenShareIlEENSZ_9GridQueueIyEESF_EEEvDpT0__param_1];
	ld.param.u64 	%rd450, [_ZN6thrust24THRUST_300001_SM_1000_NS8cuda_cub4core6detail13_kernel_agentINS1_8__reduce11ReduceAgentINS0_18transform_iteratorINS1_9__extrema12arg_minmax_fIilN4cuda3std3__44lessIiEEE15duplicate_tupleENS0_12zip_iteratorINSC_5tupleIJNS0_6detail15normal_iteratorINS0_10device_ptrIiEEEENS0_17counting_iteratorIlNS0_11use_defaultESP_SP_EEEEEEENSI_IJNSI_IJilEEEST_EEESU_EEPSU_SU_lSF_EEJSV_SW_lN3cub18CUB_300001_SM_100013GridEvenShareIlEENSZ_9GridQueueIyEESF_EEEvDpT0__param_2];
	cvta.to.global.u64 	%rd1, %rd452;
	cvta.to.global.u64 	%rd2, %rd451;
	mov.u32 	%r1, %ctaid.x;
	shl.b32 	%r459, %r1, 9;
	cvt.u64.u32 	%rd4, %r459;
	mov.u32 	%r460, %nctaid.x;
	shl.b32 	%r461, %r460, 9;
	cvt.u64.u32 	%rd5, %r461;
	add.s64 	%rd453, %rd4, 512;
	setp.le.s64 	%p1, %rd453, %rd450;
	@%p1 bra 	$L__BB13_216;
	cvt.u32.u64 	%r684, %rd4;
	cvt.u32.u64 	%r2, %rd450;
	sub.s32 	%r3, %r2, %r684;
	mov.u32 	%r4, %tid.x;
	setp.ge.s32 	%p138, %r4, %r3;
	mov.b32 	%r1137, 0;
	mov.b64 	%rd521, 0;
	mov.u32 	%r1122, %r4;
	@%p138 bra 	$L__BB13_3;
	cvt.u64.u32 	%rd481, %r4;
	add.s64 	%rd482, %rd4, %rd481;
	shl.b64 	%rd483, %rd482, 2;
	add.s64 	%rd484, %rd2, %rd483;
	add.s64 	%rd521, %rd3, %rd482;
	ld.global.u32 	%r1137, [%rd484];
	add.s32 	%r1122, %r4, 256;
$L__BB13_3:
	setp.ge.s32 	%p139, %r1122, %r3;
	mov.u64 	%rd520, %rd521;
	mov.u32 	%r1136, %r1137;
	@%p139 bra 	$L__BB13_40;
	not.b32 	%r687, %r1122;
	add.s32 	%r688, %r687, %r2;
	sub.s32 	%r9, %r688, %r684;
	and.b32  	%r689, %r9, 768;
	setp.eq.s32 	%p140, %r689, 768;
	mov.u32 	%r1136, %r1137;
	mov.u64 	%rd520, %rd521;
	@%p140 bra 	$L__BB13_13;
	cvt.u64.u32 	%rd486, %r1122;
	add.s64 	%rd487, %rd486, %rd4;
	add.s64 	%rd503, %rd487, %rd3;
	shl.b64 	%rd488, %rd487, 2;
	add.s64 	%rd502, %rd2, %rd488;
	shr.u32 	%r690, %r9, 8;
	add.s32 	%r691, %r690, 1;
	and.b32  	%r692, %r691, 3;
	neg.s32 	%r1116, %r692;
	mov.u32 	%r1136, %r1137;
	mov.u64 	%rd520, %rd521;
$L__BB13_6:
	.pragma "nounroll";
	mov.u64 	%rd13, %rd521;
	mov.u32 	%r14, %r1137;
	mov.u64 	%rd12, %rd520;
	mov.u32 	%r13, %r1136;
	ld.global.u32 	%r15, [%rd502];
	setp.lt.s32 	%p141, %r13, %r15;
	@%p141 bra 	$L__BB13_9;
	setp.lt.s32 	%p142, %r15, %r13;
	mov.u64 	%rd520, %rd503;
	mov.u32 	%r1136, %r15;
	@%p142 bra 	$L__BB13_9;
	setp.lt.s64 	%p143, %rd12, %rd503;
	min.s64 	%rd520, %rd12, %rd503;
	selp.b32 	%r1136, %r13, %r15, %p143;
$L__BB13_9:
	setp.lt.s32 	%p144, %r14, %r15;
	mov.u32 	%r1137, %r15;
	mov.u64 	%rd521, %rd503;
	@%p144 bra 	$L__BB13_12;
	setp.lt.s32 	%p145, %r15, %r14;
	mov.u32 	%r1137, %r14;
	mov.u64 	%rd521, %rd13;
	@%p145 bra 	$L__BB13_12;
	setp.lt.s64 	%p146, %rd13, %rd503;
	selp.b32 	%r1137, %r14, %r15, %p146;
	min.s64 	%rd521, %rd13, %rd503;
$L__BB13_12:
	add.s32 	%r1122, %r1122, 256;
	add.s64 	%rd503, %rd503, 256;
	add.s64 	%rd502, %rd502, 1024;
	add.s32 	%r1116, %r1116, 1;
	setp.ne.s32 	%p147, %r1116, 0;
	@%p147 bra 	$L__BB13_6;
$L__BB13_13:
	setp.lt.u32 	%p148, %r9, 768;
	@%p148 bra 	$L__BB13_40;
	add.s32 	%r1127, %r1122, 512;
$L__BB13_15:
	mov.u32 	%r28, %r1127;
	add.s32 	%r693, %r28, -512;
	cvt.s64.s32 	%rd489, %r693;
	add.s64 	%rd490, %rd489, %rd4;
	shl.b64 	%rd491, %rd490, 2;
	add.s64 	%rd26, %rd2, %rd491;
	add.s64 	%rd27, %rd490, %rd3;
	ld.global.u32 	%r31, [%rd26];
	setp.lt.s32 	%p149, %r1136, %r31;
	mov.u64 	%rd514, %rd520;
	mov.u32 	%r1130, %r1136;
	@%p149 bra 	$L__BB13_18;
	setp.lt.s32 	%p150, %r31, %r1136;
	mov.u64 	%rd514, %rd27;
	mov.u32 	%r1130, %r31;
	@%p150 bra 	$L__BB13_18;
	setp.lt.s64 	%p151, %rd520, %rd27;
	min.s64 	%rd514, %rd520, %rd27;
	selp.b32 	%r1130, %r1136, %r31, %p151;
$L__BB13_18:
	setp.lt.s32 	%p152, %r1137, %r31;
	mov.u32 	%r1131, %r31;
	mov.u64 	%rd515, %rd27;
	@%p152 bra 	$L__BB13_21;
	setp.lt.s32 	%p153, %r31, %r1137;
	mov.u32 	%r1131, %r1137;
	mov.u64 	%rd515, %rd521;
	@%p153 bra 	$L__BB13_21;
	setp.lt.s64 	%p154, %rd521, %rd27;
	selp.b32 	%r1131, %r1137, %r31, %p154;
	min.s64 	%rd515, %rd521, %rd27;
$L__BB13_21:
	add.s32 	%r694, %r28, -256;
	cvt.s64.s32 	%rd492, %r694;
	add.s64 	%rd493, %rd492, %rd4;
	add.s64 	%rd32, %rd493, %rd3;
	ld.global.u32 	%r36, [%rd26+1024];
	setp.lt.s32 	%p155, %r1130, %r36;
	mov.u64 	%rd516, %rd514;
	mov.u32 	%r1132, %r1130;
	@%p155 bra 	$L__BB13_24;
	setp.lt.s32 	%p156, %r36, %r1130;
	mov.u64 	%rd516, %rd32;
	mov.u32 	%r1132, %r36;
	@%p156 bra 	$L__BB13_24;
	setp.lt.s64 	%p157, %rd514, %rd32;
	min.s64 	%rd516, %rd514, %rd32;
	selp.b32 	%r1132, %r1130, %r36, %p157;
$L__BB13_24:
	setp.lt.s32 	%p158, %r1131, %r36;
	mov.u32 	%r1133, %r36;
	mov.u64 	%rd517, %rd32;
	@%p158 bra 	$L__BB13_27;
	setp.lt.s32 	%p159, %r36, %r1131;
	mov.u32 	%r1133, %r1131;
	mov.u64 	%rd517, %rd515;
	@%p159 bra 	$L__BB13_27;
	setp.lt.s64 	%p160, %rd515, %rd32;
	selp.b32 	%r1133, %r1131, %r36, %p160;
	min.s64 	%rd517, %rd515, %rd32;
$L__BB13_27:
	cvt.s64.s32 	%rd494, %r28;
	add.s64 	%rd495, %rd494, %rd4;
	add.s64 	%rd37, %rd495, %rd3;
	ld.global.u32 	%r41, [%rd26+2048];
	setp.lt.s32 	%p161, %r1132, %r41;
	mov.u64 	%rd518, %rd516;
	mov.u32 	%r1134, %r1132;
	@%p161 bra 	$L__BB13_30;
	setp.lt.s32 	%p162, %r41, %r1132;
	mov.u64 	%rd518, %rd37;
	mov.u32 	%r1134, %r41;
	@%p162 bra 	$L__BB13_30;
	setp.lt.s64 	%p163, %rd516, %rd37;
	min.s64 	%rd518, %rd516, %rd37;
	selp.b32 	%r1134, %r1132, %r41, %p163;
$L__BB13_30:
	setp.lt.s32 	%p164, %r1133, %r41;
	mov.u32 	%r1135, %r41;
	mov.u64 	%rd519, %rd37;
	@%p164 bra 	$L__BB13_33;
	setp.lt.s32 	%p165, %r41, %r1133;
	mov.u32 	%r1135, %r1133;
	mov.u64 	%rd519, %rd517;
	@%p165 bra 	$L__BB13_33;
	setp.lt.s64 	%p166, %rd517, %rd37;
	selp.b32 	%r1135, %r1133, %r41, %p166;
	min.s64 	%rd519, %rd517, %rd37;
$L__BB13_33:
	add.s32 	%r695, %r28, 256;
	cvt.s64.s32 	%rd496, %r695;
	add.s64 	%rd497, %rd496, %rd4;
	add.s64 	%rd42, %rd497, %rd3;
	ld.global.u32 	%r46, [%rd26+3072];
	setp.lt.s32 	%p167, %r1134, %r46;
	mov.u64 	%rd520, %rd518;
	mov.u32 	%r1136, %r1134;
	@%p167 bra 	$L__BB13_36;
	setp.lt.s32 	%p168, %r46, %r1134;
	mov.u64 	%rd520, %rd42;
	mov.u32 	%r1136, %r46;
	@%p168 bra 	$L__BB13_36;
	setp.lt.s64 	%p169, %rd518, %rd42;
	min.s64 	%rd520, %rd518, %rd42;
	selp.b32 	%r1136, %r1134, %r46, %p169;
$L__BB13_36:
	setp.lt.s32 	%p170, %r1135, %r46;
	mov.u32 	%r1137, %r46;
	mov.u64 	%rd521, %rd42;
	@%p170 bra 	$L__BB13_39;
	setp.lt.s32 	%p171, %r46, %r1135;
	mov.u32 	%r1137, %r1135;
	mov.u64 	%rd521, %rd519;
	@%p171 bra 	$L__BB13_39;
	setp.lt.s64 	%p172, %rd519, %rd42;
	selp.b32 	%r1137, %r1135, %r46, %p172;
	min.s64 	%rd521, %rd519, %rd42;
$L__BB13_39:
	add.s32 	%r1127, %r28, 1024;
	add.s32 	%r696, %r28, 512;
	setp.lt.s32 	%p173, %r696, %r3;
	@%p173 bra 	$L__BB13_15;
$L__BB13_40:
	setp.lt.s32 	%p174, %r3, 256;
	@%p174 bra 	$L__BB13_122;
	// begin inline asm
	mov.u32 %r909, %laneid;
	// end inline asm
	mov.b32 	%r947, 1;
	mov.b32 	%r948, 31;
	mov.b32 	%r949, -1;
	// begin inline asm
	shfl.sync.down.b32 %r910, %r1136, %r947, %r948, %r949;
	// end inline asm
	// begin inline asm
	shfl.sync.down.b32 %r915, %r916, %r947, %r948, %r949;
	// end inline asm
	mov.b64 	{%r921, %r926}, %rd520;
	// begin inline asm
	shfl.sync.down.b32 %r920, %r921, %r947, %r948, %r949;
	// end inline asm
	// begin inline asm
	shfl.sync.down.b32 %r925, %r926, %r947, %r948, %r949;
	// end inline asm
	mov.b64 	%rd49, {%r920, %r925};
	// begin inline asm
	shfl.sync.down.b32 %r930, %r1137, %r947, %r948, %r949;
	// end inline asm
	// begin inline asm
	shfl.sync.down.b32 %r935, %r936, %r947, %r948, %r949;
	// end inline asm
	mov.b64 	{%r941, %r946}, %rd521;
	// begin inline asm
	shfl.sync.down.b32 %r940, %r941, %r947, %r948, %r949;
	// end inline asm
	// begin inline asm
	shfl.sync.down.b32 %r945, %r946, %r947, %r948, %r949;
	// end inline asm
	mov.b64 	%rd50, {%r940, %r945};
	setp.gt.s32 	%p262, %r909, 30;
	mov.u64 	%rd525, %rd521;
	mov.u32 	%r1141, %r1137;
	mov.u64 	%rd529, %rd520;
	mov.u32 	%r1145, %r1136;
	@%p262 bra 	$L__BB13_48;
	setp.lt.s32 	%p263, %r1136, %r910;
	mov.u64 	%rd529, %rd520;
	mov.u32 	%r1145, %r1136;
	@%p263 bra 	$L__BB13_45;
	setp.lt.s32 	%p264, %r910, %r1136;
	mov.u64 	%rd529, %rd49;
	mov.u32 	%r1145, %r910;
	@%p264 bra 	$L__BB13_45;
	setp.lt.s64 	%p265, %rd520, %rd49;
	min.s64 	%rd529, %rd520, %rd49;
	selp.b32 	%r1145, %r1136, %r910, %p265;
$L__BB13_45:
	setp.lt.s32 	%p266, %r1137, %r930;
	mov.u64 	%rd525, %rd50;
	mov.u32 	%r1141, %r930;
	@%p266 bra 	$L__BB13_48;
	setp.lt.s32 	%p267, %r930, %r1137;
	mov.u64 	%rd525, %rd521;
	mov.u32 	%r1141, %r1137;
	@%p267 bra 	$L__BB13_48;
	setp.lt.s64 	%p268, %rd521, %rd50;
	selp.b32 	%r1141, %r1137, %r930, %p268;
	min.s64 	%rd525, %rd521, %rd50;
$L__BB13_48:
	mov.b32 	%r987, 2;
	mov.b32 	%r988, 31;
	mov.b32 	%r989, -1;
	// begin inline asm
	shfl.sync.down.b32 %r950, %r1145, %r987, %r988, %r989;
	// end inline asm
	// begin inline asm
	shfl.sync.down.b32 %r955, %r956, %r987, %r988, %r989;
	// end inline asm
	mov.b64 	{%r961, %r966}, %rd529;
	// begin inline asm
	shfl.sync.down.b32 %r960, %r961, %r987, %r988, %r989;
	// end inline asm
	// begin inline asm
	shfl.sync.down.b32 %r965, %r966, %r987, %r988, %r989;
	// end inline asm
	mov.b64 	%rd56, {%r960, %r965};
	// begin inline asm
	shfl.sync.down.b32 %r970, %r1141, %r987, %r988, %r989;
	// end inline asm
	// begin inline asm
	shfl.sync.down.b32 %r975, %r976, %r987, %r988, %r989;
	// end inline asm
	mov.b64 	{%r981, %r986}, %rd525;
	// begin inline asm
	shfl.sync.down.b32 %r980, %r981, %r987, %r988, %r989;
	// end inline asm
	// begin inline asm
	shfl.sync.down.b32 %r985, %r986, %r987, %r988, %r989;
	// end inline asm
	mov.b64 	%rd57, {%r980, %r985};
	setp.gt.s32 	%p269, %r909, 29;
	mov.u64 	%rd528, %rd525;
	mov.u32 	%r1144, %r1141;
	@%p269 bra 	$L__BB13_55;
	setp.lt.s32 	%p270, %r1145, %r950;
	mov.u64 	%rd527, %rd529;
	mov.u32 	%r1143, %r1145;
	@%p270 bra 	$L__BB13_52;
	setp.lt.s32 	%p271, %r950, %r1145;
	mov.u64 	%rd527, %rd56;
	mov.u32 	%r1143, %r950;
	@%p271 bra 	$L__BB13_52;
	setp.lt.s64 	%p272, %rd529, %rd56;
	min.s64 	%rd527, %rd529, %rd56;
	selp.b32 	%r1143, %r1145, %r950, %p272;
$L__BB13_52:
	setp.lt.s32 	%p273, %r1141, %r970;
	mov.u64 	%rd528, %rd57;
	mov.u32 	%r1144, %r970;
	mov.u64 	%rd529, %rd527;
	mov.u32 	%r1145, %r1143;
	@%p273 bra 	$L__BB13_55;
	setp.lt.s32 	%p274, %r970, %r1141;
	mov.u64 	%rd528, %rd525;
	mov.u32 	%r1144, %r1141;
	mov.u64 	%rd529, %rd527;
	mov.u32 	%r1145, %r1143;
	@%p274 bra 	$L__BB13_55;
	setp.lt.s64 	%p275, %rd525, %rd57;
	selp.b32 	%r1144, %r1141, %r970, %p275;
	min.s64 	%rd528, %rd525, %rd57;
	mov.u64 	%rd529, %rd527;
	mov.u32 	%r1145, %r1143;
$L__BB13_55:
	mov.b32 	%r1027, 4;
	mov.b32 	%r1028, 31;
	mov.b32 	%r1029, -1;
	// begin inline asm
	shfl.sync.down.b32 %r990, %r1145, %r1027, %r1028, %r1029;
	// end inline asm
	// begin inline asm
	shfl.sync.down.b32 %r995, %r996, %r1027, %r1028, %r1029;
	// end inline asm
	mov.b64 	{%r1001, %r1006}, %rd529;
	// begin inline asm
	shfl.sync.down.b32 %r1000, %r1001, %r1027, %r1028, %r1029;
	// end inline asm
	// begin inline asm
	shfl.sync.down.b32 %r1005, %r1006, %r1027, %r1028, %r1029;
	// end inline asm
	mov.b64 	%rd63, {%r1000, %r1005};
	// begin inline asm
	shfl.sync.down.b32 %r1010, %r1144, %r1027, %r1028, %r1029;
	// end inline asm
	// begin inline asm
	shfl.sync.down.b32 %r1015, %r1016, %r1027, %r1028, %r1029;
	// end inline asm
	mov.b64 	{%r1021, %r1026}, %rd528;
	// begin inline asm
	shfl.sync.down.b32 %r1020, %r1021, %r1027, %r1028, %r1029;
	// end inline asm
	// begin inline asm
	shfl.sync.down.b32 %r1025, %r1026, %r1027, %r1028, %r1029;
	// end inline asm
	mov.b64 	%rd64, {%r1020, %r1025};
	setp.gt.s32 	%p276, %r909, 27;
	mov.u64 	%rd531, %rd528;
	mov.u32 	%r1147, %r1144;
	@%p276 bra 	$L__BB13_62;
	setp.lt.s32 	%p277, %r1145, %r990;
	mov.u64 	%rd530, %rd529;
	mov.u32 	%r1146, %r1145;
	@%p277 bra 	$L__BB13_59;
	setp.lt.s32 	%p278, %r990, %r1145;
	mov.u64 	%rd530, %rd63;
	mov.u32 	%r1146, %r990;
	@%p278 bra 	$L__BB13_59;
	setp.lt.s64 	%p279, %rd529, %rd63;
	min.s64 	%rd530, %rd529, %rd63;
	selp.b32 	%r1146, %r1145, %r990, %p279;
$L__BB13_59:
	setp.lt.s32 	%p280, %r1144, %r1010;
	mov.u64 	%rd531, %rd64;
	mov.u32 	%r1147, %r1010;
	mov.u64 	%rd529, %rd530;
	mov.u32 	%r1145, %r1146;
	@%p280 bra 	$L__BB13_62;
	setp.lt.s32 	%p281, %r1010, %r1144;
	mov.u64 	%rd531, %rd528;
	mov.u32 	%r1147, %r1144;
	mov.u64 	%rd529, %rd530;
	mov.u32 	%r1145, %r1146;
	@%p281 bra 	$L__BB13_62;
	setp.lt.s64 	%p282, %rd528, %rd64;
	selp.b32 	%r1147, %r1144, %r1010, %p282;
	min.s64 	%rd531, %rd528, %rd64;
	mov.u64 	%rd529, %rd530;
	mov.u32 	%r1145, %r1146;
$L__BB13_62:
	mov.b32 	%r1067, 8;
	mov.b32 	%r1068, 31;
	mov.b32 	%r1069, -1;
	// begin inline asm
	shfl.sync.down.b32 %r1030, %r1145, %r1067, %r1068, %r1069;
	// end inline asm
	// begin inline asm
	shfl.sync.down.b32 %r1035, %r1036, %r1067, %r1068, %r1069;
	// end inline asm
	mov.b64 	{%r1041, %r1046}, %rd529;
	// begin inline asm
	shfl.sync.down.b32 %r1040, %r1041, %r1067, %r1068, %r1069;
	// end inline asm
	// begin inline asm
	shfl.sync.down.b32 %r1045, %r1046, %r1067, %r1068, %r1069;
	// end inline asm
	mov.b64 	%rd70, {%r1040, %r1045};
	// begin inline asm
	shfl.sync.down.b32 %r1050, %r1147, %r1067, %r1068, %r1069;
	// end inline asm
	// begin inline asm
	shfl.sync.down.b32 %r1055, %r1056, %r1067, %r1068, %r1069;
	// end inline asm
	mov.b64 	{%r1061, %r1066}, %rd531;
	// begin inline asm
	shfl.sync.down.b32 %r1060, %r1061, %r1067, %r1068, %r1069;
	// end inline asm
	// begin inline asm
	shfl.sync.down.b32 %r1065, %r1066, %r1067, %r1068, %r1069;
	// end inline asm
	mov.b64 	%rd71, {%r1060, %r1065};
	setp.gt.s32 	%p283, %r909, 23;
	mov.u64 	%rd534, %rd531;
	mov.u32 	%r1150, %r1147;
	@%p283 bra 	$L__BB13_69;
	setp.lt.s32 	%p284, %r1145, %r1030;
	mov.u64 	%rd533, %rd529;
	mov.u32 	%r1149, %r1145;
	@%p284 bra 	$L__BB13_66;
	setp.lt.s32 	%p285, %r1030, %r1145;
	mov.u64 	%rd533, %rd70;
	mov.u32 	%r1149, %r1030;
	@%p285 bra 	$L__BB13_66;
	setp.lt.s64 	%p286, %rd529, %rd70;
	min.s64 	%rd533, %rd529, %rd70;
	selp.b32 	%r1149, %r1145, %r1030, %p286;
$L__BB13_66:
	setp.lt.s32 	%p287, %r1147, %r1050;
	mov.u64 	%rd534, %rd71;
	mov.u32 	%r1150, %r1050;
	mov.u64 	%rd529, %rd533;
	mov.u32 	%r1145, %r1149;
	@%p287 bra 	$L__BB13_69;
	setp.lt.s32 	%p288, %r1050, %r1147;
	mov.u64 	%rd534, %rd531;
	mov.u32 	%r1150, %r1147;
	mov.u64 	%rd529, %rd533;
	mov.u32 	%r1145, %r1149;
	@%p288 bra 	$L__BB13_69;
	setp.lt.s64 	%p289, %rd531, %rd71;
	selp.b32 	%r1150, %r1147, %r1050, %p289;
	min.s64 	%rd534, %rd531, %rd71;
	mov.u64 	%rd529, %rd533;
	mov.u32 	%r1145, %r1149;
$L__BB13_69:
	mov.b32 	%r1107, 16;
	mov.b32 	%r1108, 31;
	mov.b32 	%r1109, -1;
	// begin inline asm
	shfl.sync.down.b32 %r1070, %r1145, %r1107, %r1108, %r1109;
	// end inline asm
	// begin inline asm
	shfl.sync.down.b32 %r1075, %r1076, %r1107, %r1108, %r1109;
	// end inline asm
	mov.b64 	{%r1081, %r1086}, %rd529;
	// begin inline asm
	shfl.sync.down.b32 %r1080, %r1081, %r1107, %r1108, %r1109;
	// end inline asm
	// begin inline asm
	shfl.sync.down.b32 %r1085, %r1086, %r1107, %r1108, %r1109;
	// end inline asm
	mov.b64 	%rd77, {%r1080, %r1085};
	// begin inline asm
	shfl.sync.down.b32 %r1090, %r1150, %r1107, %r1108, %r1109;
	// end inline asm
	// begin inline asm
	shfl.sync.down.b32 %r1095, %r1096, %r1107, %r1108, %r1109;
	// end inline asm
	mov.b64 	{%r1101, %r1106}, %rd534;
	// begin inline asm
	shfl.sync.down.b32 %r1100, %r1101, %r1107, %r1108, %r1109;
	// end inline asm
	// begin inline asm
	shfl.sync.down.b32 %r1105, %r1106, %r1107, %r1108, %r1109;
	// end inline asm
	mov.b64 	%rd78, {%r1100, %r1105};
	setp.gt.s32 	%p290, %r909, 15;
	mov.u32 	%r1271, %r1150;
	mov.u64 	%rd655, %rd534;
	@%p290 bra 	$L__BB13_76;
	setp.lt.s32 	%p291, %r1145, %r1070;
	mov.u32 	%r1152, %r1145;
	mov.u64 	%rd536, %rd529;
	@%p291 bra 	$L__BB13_73;
	setp.lt.s32 	%p292, %r1070, %r1145;
	mov.u32 	%r1152, %r1070;
	mov.u64 	%rd536, %rd77;
	@%p292 bra 	$L__BB13_73;
	setp.lt.s64 	%p293, %rd529, %rd77;
	selp.b32 	%r1152, %r1145, %r1070, %p293;
	min.s64 	%rd536, %rd529, %rd77;
$L__BB13_73:
	setp.lt.s32 	%p294, %r1150, %r1090;
	mov.u32 	%r1145, %r1152;
	mov.u64 	%rd529, %rd536;
	mov.u32 	%r1271, %r1090;
	mov.u64 	%rd655, %rd78;
	@%p294 bra 	$L__BB13_76;
	setp.lt.s32 	%p295, %r1090, %r1150;
	mov.u32 	%r1145, %r1152;
	mov.u64 	%rd529, %rd536;
	mov.u32 	%r1271, %r1150;
	mov.u64 	%rd655, %rd534;
	@%p295 bra 	$L__BB13_76;
	setp.lt.s64 	%p296, %rd534, %rd78;
	selp.b32 	%r1271, %r1150, %r1090, %p296;
	min.s64 	%rd655, %rd534, %rd78;
	mov.u32 	%r1145, %r1152;
	mov.u64 	%rd529, %rd536;
$L__BB13_76:
	setp.ne.s32 	%p297, %r909, 0;
	@%p297 bra 	$L__BB13_78;
	and.b32  	%r1110, %r4, 992;
	mov.u32 	%r1111, _ZN6thrust24THRUST_300001_SM_1000_NS8cuda_cub4core6detail5shmemE;
	add.s32 	%r1112, %r1111, %r1110;
	st.shared.u32 	[%r1112+8], %r1145;
	st.shared.u64 	[%r1112+16], %rd529;
	st.shared.u32 	[%r1112+24], %r1271;
	st.shared.u64 	[%r1112+32], %rd655;
$L__BB13_78:
	bar.sync 	0;
	setp.ne.s32 	%p298, %r4, 0;
	@%p298 bra 	$L__BB13_353;
	ld.shared.u32 	%r90, [_ZN6thrust24THRUST_300001_SM_1000_NS8cuda_cub4core6detail5shmemE+40];
	ld.shared.u64 	%rd84, [_ZN6thrust24THRUST_300001_SM_1000_NS8cuda_cub4core6detail5shmemE+48];
	ld.shared.u32 	%r91, [_ZN6thrust24THRUST_300001_SM_1000_NS8cuda_cub4core6detail5shmemE+56];
	ld.shared.u64 	%rd85, [_ZN6thrust24THRUST_300001_SM_1000_NS8cuda_cub4core6detail5shmemE+64];
	setp.lt.s32 	%p299, %r1145, %r90;
	mov.u32 	%r1155, %r1145;
	mov.u64 	%rd539, %rd529;
	@%p299 bra 	$L__BB13_82;
	setp.lt.s32 	%p300, %r90, %r1145;
	mov.u32 	%r1155, %r90;
	mov.u64 	%rd539, %rd84;
	@%p300 bra 	$L__BB13_82;
	setp.lt.s64 	%p301, %rd529, %rd84;
	selp.b32 	%r1155, %r1145, %r90, %p301;
	min.s64 	%rd539, %rd529, %rd84;
$L__BB13_82:
	setp.lt.s32 	%p302, %r1271, %r91;
	mov.u32 	%r1156, %r91;
	mov.u64 	%rd540, %rd85;
	@%p302 bra 	$L__BB13_86;
	setp.ge.s32 	%p303, %r91, %r1271;
	mov.u32 	%r1156, %r1271;
	mov.u64 	%rd540, %rd655;
	@%p303 bra 	$L__BB13_84;
	bra.uni 	$L__BB13_86;
$L__BB13_84:
	setp.ge.s64 	%p304, %rd655, %rd85;
	mov.u32 	%r1156, %r91;
	mov.u64 	%rd540, %rd85;
	@%p304 bra 	$L__BB13_86;
	mov.u32 	%r1156, %r1271;
	mov.u64 	%rd540, %rd655;
$L__BB13_86:
	ld.shared.u32 	%r100, [_ZN6thrust24THRUST_300001_SM_1000_NS8cuda_cub4core6detail5shmemE+72];
	ld.shared.u64 	%rd95, [_ZN6thrust24THRUST_300001_SM_1000_NS8cuda_cub4core6detail5shmemE+80];
	ld.shared.u32 	%r102, [_ZN6thrust24THRUST_300001_SM_1000_NS8cuda_cub4core6detail5shmemE+88];
	ld.shared.u64 	%rd97, [_ZN6thrust24THRUST_300001_SM_1000_NS8cuda_cub4core6detail5shmemE+96];
	setp.lt.s32 	%p305, %r1155, %r100;
	mov.u32 	%r1157, %r1155;
	mov.u64 	%rd541, %rd539;
	@%p305 bra 	$L__BB13_89;
	setp.lt.s32 	%p306, %r100, %r1155;
	mov.u32 	%r1157, %r100;
	mov.u64 	%rd541, %rd95;
	@%p306 bra 	$L__BB13_89;
	setp.lt.s64 	%p307, %rd539, %rd95;
	selp.b32 	%r1157, %r1155, %r100, %p307;
	min.s64 	%rd541, %rd539, %rd95;
$L__BB13_89:
	setp.lt.s32 	%p308, %r1156, %r102;
	mov.u32 	%r1158, %r102;
	mov.u64 	%rd542, %rd97;
	@%p308 bra 	$L__BB13_92;
	setp.lt.s32 	%p309, %r102, %r1156;
	mov.u32 	%r1158, %r1156;
	mov.u64 	%rd542, %rd540;
	@%p309 bra 	$L__BB13_92;
	setp.lt.s64 	%p310, %rd540, %rd97;
	selp.b64 	%rd542, %rd540, %rd97, %p310;
	selp.b32 	%r1158, %r1156, %r102, %p310;
$L__BB13_92:
	ld.shared.u32 	%r110, [_ZN6thrust24THRUST_300001_SM_1000_NS8cuda_cub4core6detail5shmemE+104];
	ld.shared.u64 	%rd105, [_ZN6thrust24THRUST_300001_SM_1000_NS8cuda_cub4core6detail5shmemE+112];
	ld.shared.u32 	%r112, [_ZN6thrust24THRUST_300001_SM_1000_NS8cuda_cub4core6detail5shmemE+120];
	ld.shared.u64 	%rd107, [_ZN6thrust24THRUST_300001_SM_1000_NS8cuda_cub4core6detail5shmemE+128];
	setp.lt.s32 	%p311, %r1157, %r110;
	mov.u32 	%r1159, %r1157;
	mov.u64 	%rd543, %rd541;
	@%p311 bra 	$L__BB13_95;
	setp.lt.s32 	%p312, %r110, %r1157;
	mov.u32 	%r1159, %r110;
	mov.u64 	%rd543, %rd105;
	@%p312 bra 	$L__BB13_95;
	setp.lt.s64 	%p313, %rd541, %rd105;
	selp.b32 	%r1159, %r1157, %r110, %p313;
	min.s64 	%rd543, %rd541, %rd105;
$L__BB13_95:
	setp.lt.s32 	%p314, %r1158, %r112;
	mov.u32 	%r1160, %r112;
	mov.u64 	%rd544, %rd107;
	@%p314 bra 	$L__BB13_98;
	setp.lt.s32 	%p315, %r112, %r1158;
	mov.u32 	%r1160, %r1158;
	mov.u64 	%rd544, %rd542;
	@%p315 bra 	$L__BB13_98;
	setp.lt.s64 	%p316, %rd542, %rd107;
	selp.b64 	%rd544, %rd542, %rd107, %p316;
	selp.b32 	%r1160, %r1158, %r112, %p316;
$L__BB13_98:
	ld.shared.u32 	%r120, [_ZN6thrust24THRUST_300001_SM_1000_NS8cuda_cub4core6detail5shmemE+136];
	ld.shared.u64 	%rd115, [_ZN6thrust24THRUST_300001_SM_1000_NS8cuda_cub4core6detail5shmemE+144];
	ld.shared.u32 	%r122, [_ZN6thrust24THRUST_300001_SM_1000_NS8cuda_cub4core6detail5shmemE+152];
	ld.shared.u64 	%rd117, [_ZN6thrust24THRUST_300001_SM_1000_NS8cuda_cub4core6detail5shmemE+160];
	setp.lt.s32 	%p317, %r1159, %r120;
	mov.u32 	%r1161, %r1159;
	mov.u64 	%rd545, %rd543;
	@%p317 bra 	$L__BB13_101;
	setp.lt.s32 	%p318, %r120, %r1159;
	mov.u32 	%r1161, %r120;
	mov.u64 	%rd545, %rd115;
	@%p318 bra 	$L__BB13_101;
	setp.lt.s64 	%p319, %rd543, %rd115;
	selp.b32 	%r1161, %r1159, %r120, %p319;
	min.s64 	%rd545, %rd543, %rd115;
$L__BB13_101:
	setp.lt.s32 	%p320, %r1160, %r122;
	mov.u32 	%r1162, %r122;
	mov.u64 	%rd546, %rd117;
	@%p320 bra 	$L__BB13_104;
	setp.lt.s32 	%p321, %r122, %r1160;
	mov.u32 	%r1162, %r1160;
	mov.u64 	%rd546, %rd544;
	@%p321 bra 	$L__BB13_104;
	setp.lt.s64 	%p322, %rd544, %rd117;
	selp.b64 	%rd546, %rd544, %rd117, %p322;
	selp.b32 	%r1162, %r1160, %r122, %p322;
$L__BB13_104:
	ld.shared.u32 	%r130, [_ZN6thrust24THRUST_300001_SM_1000_NS8cuda_cub4core6detail5shmemE+168];
	ld.shared.u64 	%rd125, [_ZN6thrust24THRUST_300001_SM_1000_NS8cuda_cub4core6detail5shmemE+176];
	ld.shared.u32 	%r132, [_ZN6thrust24THRUST_300001_SM_1000_NS8cuda_cub4core6detail5shmemE+184];
	ld.shared.u64 	%rd127, [_ZN6thrust24THRUST_300001_SM_1000_NS8cuda_cub4core6detail5shmemE+192];
	setp.lt.s32 	%p323, %r1161, %r130;
	mov.u32 	%r1163, %r1161;
	mov.u64 	%rd547, %rd545;
	@%p323 bra 	$L__BB13_107;
	setp.lt.s32 	%p324, %r130, %r1161;
	mov.u32 	%r1163, %r130;
	mov.u64 	%rd547, %rd125;
	@%p324 bra 	$L__BB13_107;
	setp.lt.s64 	%p325, %rd545, %rd125;
	selp.b32 	%r1163, %r1161, %r130, %p325;
	min.s64 	%rd547, %rd545, %rd125;
$L__BB13_107:
	setp.lt.s32 	%p326, %r1162, %r132;
	mov.u32 	%r1164, %r132;
	mov.u64 	%rd548, %rd127;
	@%p326 bra 	$L__BB13_110;
	setp.lt.s32 	%p327, %r132, %r1162;
	mov.u32 	%r1164, %r1162;
	mov.u64 	%rd548, %rd546;
	@%p327 bra 	$L__BB13_110;
	setp.lt.s64 	%p328, %rd546, %rd127;
	selp.b64 	%rd548, %rd546, %rd127, %p328;
	selp.b32 	%r1164, %r1162, %r132, %p328;
$L__BB13_110:
	ld.shared.u32 	%r140, [_ZN6thrust24THRUST_300001_SM_1000_NS8cuda_cub4core6detail5shmemE+200];
	ld.shared.u64 	%rd135, [_ZN6thrust24THRUST_300001_SM_1000_NS8cuda_cub4core6detail5shmemE+208];
	ld.shared.u32 	%r142, [_ZN6thrust24THRUST_300001_SM_1000_NS8cuda_cub4core6detail5shmemE+216];
	ld.shared.u64 	%rd137, [_ZN6thrust24THRUST_300001_SM_1000_NS8cuda_cub4core6detail5shmemE+224];
	setp.lt.s32 	%p329, %r1163, %r140;
	mov.u32 	%r1165, %r1163;
	mov.u64 	%rd549, %rd547;
	@%p329 bra 	$L__BB13_113;
	setp.lt.s32 	%p330, %r140, %r1163;
	mov.u32 	%r1165, %r140;
	mov.u64 	%rd549, %rd135;
	@%p330 bra 	$L__BB13_113;
	setp.lt.s64 	%p331, %rd547, %rd135;
	selp.b32 	%r1165, %r1163, %r140, %p331;
	min.s64 	%rd549, %rd547, %rd135;
$L__BB13_113:
	setp.lt.s32 	%p332, %r1164, %r142;
	mov.u32 	%r1166, %r142;
	mov.u64 	%rd550, %rd137;
	@%p332 bra 	$L__BB13_116;
	setp.lt.s32 	%p333, %r142, %r1164;
	mov.u32 	%r1166, %r1164;
	mov.u64 	%rd550, %rd548;
	@%p333 bra 	$L__BB13_116;
	setp.lt.s64 	%p334, %rd548, %rd137;
	selp.b64 	%rd550, %rd548, %rd137, %p334;
	selp.b32 	%r1166, %r1164, %r142, %p334;
$L__BB13_116:
	ld.shared.u32 	%r150, [_ZN6thrust24THRUST_300001_SM_1000_NS8cuda_cub4core6detail5shmemE+232];
	ld.shared.u64 	%rd145, [_ZN6thrust24THRUST_300001_SM_1000_NS8cuda_cub4core6detail5shmemE+240];
	ld.shared.u32 	%r152, [_ZN6thrust24THRUST_300001_SM_1000_NS8cuda_cub4core6detail5shmemE+248];
	ld.shared.u64 	%rd147, [_ZN6thrust24THRUST_300001_SM_1000_NS8cuda_cub4core6detail5shmemE+256];
	setp.lt.s32 	%p335, %r1165, %r150;
	mov.u32 	%r1145, %r1165;
	mov.u64 	%rd529, %rd549;
	@%p335 bra 	$L__BB13_119;
	setp.lt.s32 	%p336, %r150, %r1165;
	mov.u32 	%r1145, %r150;
	mov.u64 	%rd529, %rd145;
	@%p336 bra 	$L__BB13_119;
	setp.lt.s64 	%p337, %rd549, %rd145;
	selp.b32 	%r1145, %r1165, %r150, %p337;
	min.s64 	%rd529, %rd549, %rd145;
$L__BB13_119:
	setp.lt.s32 	%p338, %r1166, %r152;
	mov.u32 	%r1271, %r152;
	mov.u64 	%rd655, %rd147;
	@%p338 bra 	$L__BB13_353;
	setp.lt.s32 	%p339, %r152, %r1166;
	mov.u32 	%r1271, %r1166;
	mov.u64 	%rd655, %rd550;
	@%p339 bra 	$L__BB13_353;
	setp.lt.s64 	%p340, %rd550, %rd147;
	selp.b64 	%rd655, %rd550, %rd147, %p340;
	selp.b32 	%r1271, %r1166, %r152, %p340;
	bra.uni 	$L__BB13_353;
$L__BB13_122:
	// begin inline asm
	mov.u32 %r697, %laneid;
	// end inline asm
	and.b32  	%r738, %r4, 992;
	add.s32 	%r739, %r738, 32;
	setp.gt.s32 	%p175, %r739, %r3;
	not.b32 	%r740, %r738;
	add.s32 	%r741, %r3, %r740;
	selp.b32 	%r736, %r741, 31, %p175;
	mov.b32 	%r735, 1;
	mov.b32 	%r737, -1;
	// begin inline asm
	shfl.sync.down.b32 %r698, %r1136, %r735, %r736, %r737;
	// end inline asm
	// begin inline asm
	shfl.sync.down.b32 %r703, %r704, %r735, %r736, %r737;
	// end inline asm
	mov.b64 	{%r709, %r714}, %rd520;
	// begin inline asm
	shfl.sync.down.b32 %r708, %r709, %r735, %r736, %r737;
	// end inline asm
	// begin inline asm
	shfl.sync.down.b32 %r713, %r714, %r735, %r736, %r737;
	// end inline asm
	mov.b64 	%rd155, {%r708, %r713};
	// begin inline asm
	shfl.sync.down.b32 %r718, %r1137, %r735, %r736, %r737;
	// end inline asm
	// begin inline asm
	shfl.sync.down.b32 %r723, %r724, %r735, %r736, %r737;
	// end inline asm
	mov.b64 	{%r729, %r734}, %rd521;
	// begin inline asm
	shfl.sync.down.b32 %r728, %r729, %r735, %r736, %r737;
	// end inline asm
	// begin inline asm
	shfl.sync.down.b32 %r733, %r734, %r735, %r736, %r737;
	// end inline asm
	mov.b64 	%rd156, {%r728, %r733};
	setp.ge.s32 	%p176, %r697, %r736;
	mov.u32 	%r1145, %r1136;
	mov.u64 	%rd529, %rd520;
	mov.u32 	%r1171, %r1137;
	mov.u64 	%rd555, %rd521;
	@%p176 bra 	$L__BB13_129;
	setp.lt.s32 	%p177, %r1136, %r698;
	mov.u32 	%r1145, %r1136;
	mov.u64 	%rd529, %rd520;
	@%p177 bra 	$L__BB13_126;
	setp.lt.s32 	%p178, %r698, %r1136;
	mov.u32 	%r1145, %r698;
	mov.u64 	%rd529, %rd155;
	@%p178 bra 	$L__BB13_126;
	setp.lt.s64 	%p179, %rd520, %rd155;
	selp.b32 	%r1145, %r1136, %r698, %p179;
	min.s64 	%rd529, %rd520, %rd155;
$L__BB13_126:
	setp.lt.s32 	%p180, %r1137, %r718;
	mov.u32 	%r1171, %r718;
	mov.u64 	%rd555, %rd156;
	@%p180 bra 	$L__BB13_129;
	setp.lt.s32 	%p181, %r718, %r1137;
	mov.u32 	%r1171, %r1137;
	mov.u64 	%rd555, %rd521;
	@%p181 bra 	$L__BB13_129;
	setp.lt.s64 	%p182, %rd521, %rd156;
	selp.b32 	%r1171, %r1137, %r718, %p182;
	min.s64 	%rd555, %rd521, %rd156;
$L__BB13_129:
	mov.b32 	%r779, 2;
	mov.b32 	%r781, -1;
	// begin inline asm
	shfl.sync.down.b32 %r742, %r1145, %r779, %r736, %r781;
	// end inline asm
	// begin inline asm
	shfl.sync.down.b32 %r747, %r748, %r779, %r736, %r781;
	// end inline asm
	mov.b64 	{%r753, %r758}, %rd529;
	// begin inline asm
	shfl.sync.down.b32 %r752, %r753, %r779, %r736, %r781;
	// end inline asm
	// begin inline asm
	shfl.sync.down.b32 %r757, %r758, %r779, %r736, %r781;
	// end inline asm
	mov.b64 	%rd162, {%r752, %r757};
	// begin inline asm
	shfl.sync.down.b32 %r762, %r1171, %r779, %r736, %r781;
	// end inline asm
	// begin inline asm
	shfl.sync.down.b32 %r767, %r768, %r779, %r736, %r781;
	// end inline asm
	mov.b64 	{%r773, %r778}, %rd555;
	// begin inline asm
	shfl.sync.down.b32 %r772, %r773, %r779, %r736, %r781;
	// end inline asm
	// begin inline asm
	shfl.sync.down.b32 %r777, %r778, %r779, %r736, %r781;
	// end inline asm
	mov.b64 	%rd163, {%r772, %r777};
	add.s32 	%r782, %r697, 2;
	setp.gt.s32 	%p183, %r782, %r736;
	mov.u32 	%r1174, %r1171;
	mov.u64 	%rd558, %rd555;
	@%p183 bra 	$L__BB13_136;
	setp.lt.s32 	%p184, %r1145, %r742;
	mov.u32 	%r1172, %r1145;
	mov.u64 	%rd556, %rd529;
	@%p184 bra 	$L__BB13_133;
	setp.lt.s32 	%p185, %r742, %r1145;
	mov.u32 	%r1172, %r742;
	mov.u64 	%rd556, %rd162;
	@%p185 bra 	$L__BB13_133;
	setp.lt.s64 	%p186, %rd529, %rd162;
	selp.b32 	%r1172, %r1145, %r742, %p186;
	min.s64 	%rd556, %rd529, %rd162;
$L__BB13_133:
	setp.lt.s32 	%p187, %r1171, %r762;
	mov.u32 	%r1145, %r1172;
	mov.u64 	%rd529, %rd556;
	mov.u32 	%r1174, %r762;
	mov.u64 	%rd558, %rd163;
	@%p187 bra 	$L__BB13_136;
	setp.lt.s32 	%p188, %r762, %r1171;
	mov.u32 	%r1145, %r1172;
	mov.u64 	%rd529, %rd556;
	mov.u32 	%r1174, %r1171;
	mov.u64 	%rd558, %rd555;
	@%p188 bra 	$L__BB13_136;
	setp.lt.s64 	%p189, %rd555, %rd163;
	selp.b32 	%r1174, %r1171, %r762, %p189;
	min.s64 	%rd558, %rd555, %rd163;
	mov.u32 	%r1145, %r1172;
	mov.u64 	%rd529, %rd556;
$L__BB13_136:
	mov.b32 	%r820, 4;
	mov.b32 	%r822, -1;
	// begin inline asm
	shfl.sync.down.b32 %r783, %r1145, %r820, %r736, %r822;
	// end inline asm
	// begin inline asm
	shfl.sync.down.b32 %r788, %r789, %r820, %r736, %r822;
	// end inline asm
	mov.b64 	{%r794, %r799}, %rd529;
	// begin inline asm
	shfl.sync.down.b32 %r793, %r794, %r820, %r736, %r822;
	// end inline asm
	// begin inline asm
	shfl.sync.down.b32 %r798, %r799, %r820, %r736, %r822;
	// end inline asm
	mov.b64 	%rd169, {%r793, %r798};
	// begin inline asm
	shfl.sync.down.b32 %r803, %r1174, %r820, %r736, %r822;
	// end inline asm
	// begin inline asm
	shfl.sync.down.b32 %r808, %r809, %r820, %r736, %r822;
	// end inline asm
	mov.b64 	{%r814, %r819}, %rd558;
	// begin inline asm
	shfl.sync.down.b32 %r813, %r814, %r820, %r736, %r822;
	// end inline asm
	// begin inline asm
	shfl.sync.down.b32 %r818, %r819, %r820, %r736, %r822;
	// end inline asm
	mov.b64 	%rd170, {%r813, %r818};
	add.s32 	%r823, %r697, 4;
	setp.gt.s32 	%p190, %r823, %r736;
	mov.u32 	%r1177, %r1174;
	mov.u64 	%rd561, %rd558;
	@%p190 bra 	$L__BB13_143;
	setp.lt.s32 	%p191, %r1145, %r783;
	mov.u32 	%r1175, %r1145;
	mov.u64 	%rd559, %rd529;
	@%p191 bra 	$L__BB13_140;
	setp.lt.s32 	%p192, %r783, %r1145;
	mov.u32 	%r1175, %r783;
	mov.u64 	%rd559, %rd169;
	@%p192 bra 	$L__BB13_140;
	setp.lt.s64 	%p193, %rd529, %rd169;
	selp.b32 	%r1175, %r1145, %r783, %p193;
	min.s64 	%rd559, %rd529, %rd169;
$L__BB13_140:
	setp.lt.s32 	%p194, %r1174, %r803;
	mov.u32 	%r1145, %r1175;
	mov.u64 	%rd529, %rd559;
	mov.u32 	%r1177, %r803;
	mov.u64 	%rd561, %rd170;
	@%p194 bra 	$L__BB13_143;
	setp.lt.s32 	%p195, %r803, %r1174;
	mov.u32 	%r1145, %r1175;
	mov.u64 	%rd529, %rd559;
	mov.u32 	%r1177, %r1174;
	mov.u64 	%rd561, %rd558;
	@%p195 bra 	$L__BB13_143;
	setp.lt.s64 	%p196, %rd558, %rd170;
	selp.b32 	%r1177, %r1174, %r803, %p196;
	min.s64 	%rd561, %rd558, %rd170;
	mov.u32 	%r1145, %r1175;
	mov.u64 	%rd529, %rd559;
$L__BB13_143:
	mov.b32 	%r861, 8;
	mov.b32 	%r863, -1;
	// begin inline asm
	shfl.sync.down.b32 %r824, %r1145, %r861, %r736, %r863;
	// end inline asm
	// begin inline asm
	shfl.sync.down.b32 %r829, %r830, %r861, %r736, %r863;
	// end inline asm
	mov.b64 	{%r835, %r840}, %rd529;
	// begin inline asm
	shfl.sync.down.b32 %r834, %r835, %r861, %r736, %r863;
	// end inline asm
	// begin inline asm
	shfl.sync.down.b32 %r839, %r840, %r861, %r736, %r863;
	// end inline asm
	mov.b64 	%rd176, {%r834, %r839};
	// begin inline asm
	shfl.sync.down.b32 %r844, %r1177, %r861, %r736, %r863;
	// end inline asm
	// begin inline asm
	shfl.sync.down.b32 %r849, %r850, %r861, %r736, %r863;
	// end inline asm
	mov.b64 	{%r855, %r860}, %rd561;
	// begin inline asm
	shfl.sync.down.b32 %r854, %r855, %r861, %r736, %r863;
	// end inline asm
	// begin inline asm
	shfl.sync.down.b32 %r859, %r860, %r861, %r736, %r863;
	// end inline asm
	mov.b64 	%rd177, {%r854, %r859};
	add.s32 	%r864, %r697, 8;
	setp.gt.s32 	%p197, %r864, %r736;
	mov.u32 	%r1180, %r1177;
	mov.u64 	%rd564, %rd561;
	@%p197 bra 	$L__BB13_150;
	setp.lt.s32 	%p198, %r1145, %r824;
	mov.u32 	%r1178, %r1145;
	mov.u64 	%rd562, %rd529;
	@%p198 bra 	$L__BB13_147;
	setp.lt.s32 	%p199, %r824, %r1145;
	mov.u32 	%r1178, %r824;
	mov.u64 	%rd562, %rd176;
	@%p199 bra 	$L__BB13_147;
	setp.lt.s64 	%p200, %rd529, %rd176;
	selp.b32 	%r1178, %r1145, %r824, %p200;
	min.s64 	%rd562, %rd529, %rd176;
$L__BB13_147:
	setp.lt.s32 	%p201, %r1177, %r844;
	mov.u32 	%r1145, %r1178;
	mov.u64 	%rd529, %rd562;
	mov.u32 	%r1180, %r844;
	mov.u64 	%rd564, %rd177;
	@%p201 bra 	$L__BB13_150;
	setp.lt.s32 	%p202, %r844, %r1177;
	mov.u32 	%r1145, %r1178;
	mov.u64 	%rd529, %rd562;
	mov.u32 	%r1180, %r1177;
	mov.u64 	%rd564, %rd561;
	@%p202 bra 	$L__BB13_150;
	setp.lt.s64 	%p203, %rd561, %rd177;
	selp.b32 	%r1180, %r1177, %r844, %p203;
	min.s64 	%rd564, %rd561, %rd177;
	mov.u32 	%r1145, %r1178;
	mov.u64 	%rd529, %rd562;
$L__BB13_150:
	mov.b32 	%r902, 16;
	mov.b32 	%r904, -1;
	// begin inline asm
	shfl.sync.down.b32 %r865, %r1145, %r902, %r736, %r904;
	// end inline asm
	// begin inline asm
	shfl.sync.down.b32 %r870, %r871, %r902, %r736, %r904;
	// end inline asm
	mov.b64 	{%r876, %r881}, %rd529;
	// begin inline asm
	shfl.sync.down.b32 %r875, %r876, %r902, %r736, %r904;
	// end inline asm
	// begin inline asm
	shfl.sync.down.b32 %r880, %r881, %r902, %r736, %r904;
	// end inline asm
	mov.b64 	%rd183, {%r875, %r880};
	// begin inline asm
	shfl.sync.down.b32 %r885, %r1180, %r902, %r736, %r904;
	// end inline asm
	// begin inline asm
	shfl.sync.down.b32 %r890, %r891, %r902, %r736, %r904;
	// end inline asm
	mov.b64 	{%r896, %r901}, %rd564;
	// begin inline asm
	shfl.sync.down.b32 %r895, %r896, %r902, %r736, %r904;
	// end inline asm
	// begin inline asm
	shfl.sync.down.b32 %r900, %r901, %r902, %r736, %r904;
	// end inline asm
	mov.b64 	%rd184, {%r895, %r900};
	add.s32 	%r905, %r697, 16;
	setp.gt.s32 	%p204, %r905, %r736;
	mov.u32 	%r1271, %r1180;
	mov.u64 	%rd655, %rd564;
	@%p204 bra 	$L__BB13_157;
	setp.lt.s32 	%p205, %r1145, %r865;
	mov.u32 	%r1181, %r1145;
	mov.u64 	%rd565, %rd529;
	@%p205 bra 	$L__BB13_154;
	setp.lt.s32 	%p206, %r865, %r1145;
	mov.u32 	%r1181, %r865;
	mov.u64 	%rd565, %rd183;
	@%p206 bra 	$L__BB13_154;
	setp.lt.s64 	%p207, %rd529, %rd183;
	selp.b32 	%r1181, %r1145, %r865, %p207;
	min.s64 	%rd565, %rd529, %rd183;
$L__BB13_154:
	setp.lt.s32 	%p208, %r1180, %r885;
	mov.u32 	%r1145, %r1181;
	mov.u64 	%rd529, %rd565;
	mov.u32 	%r1271, %r885;
	mov.u64 	%rd655, %rd184;
	@%p208 bra 	$L__BB13_157;
	setp.lt.s32 	%p209, %r885, %r1180;
	mov.u32 	%r1145, %r1181;
	mov.u64 	%rd529, %rd565;
	mov.u32 	%r1271, %r1180;
	mov.u64 	%rd655, %rd564;
	@%p209 bra 	$L__BB13_157;
	setp.lt.s64 	%p210, %rd564, %rd184;
	selp.b32 	%r1271, %r1180, %r885, %p210;
	min.s64 	%rd655, %rd564, %rd184;
	mov.u32 	%r1145, %r1181;
	mov.u64 	%rd529, %rd565;
$L__BB13_157:
	setp.ne.s32 	%p211, %r697, 0;
	@%p211 bra 	$L__BB13_159;
	mov.u32 	%r907, _ZN6thrust24THRUST_300001_SM_1000_NS8cuda_cub4core6detail5shmemE;
	add.s32 	%r908, %r907, %r738;
	st.shared.u32 	[%r908+8], %r1145;
	st.shared.u64 	[%r908+16], %rd529;
	st.shared.u32 	[%r908+24], %r1271;
	st.shared.u64 	[%r908+32], %rd655;
$L__BB13_159:
	bar.sync 	0;
	setp.ne.s32 	%p212, %r4, 0;
	@%p212 bra 	$L__BB13_353;
	setp.lt.s32 	%p213, %r3, 33;
	mov.u32 	%r1184, %r1145;
	mov.u64 	%rd568, %rd529;
	mov.u32 	%r1185, %r1271;
	mov.u64 	%rd569, %rd655;
	@%p213 bra 	$L__BB13_168;
	ld.shared.u32 	%r198, [_ZN6thrust24THRUST_300001_SM_1000_NS8cuda_cub4core6detail5shmemE+40];
	ld.shared.u64 	%rd190, [_ZN6thrust24THRUST_300001_SM_1000_NS8cuda_cub4core6detail5shmemE+48];
	ld.shared.u32 	%r199, [_ZN6thrust24THRUST_300001_SM_1000_NS8cuda_cub4core6detail5shmemE+56];
	ld.shared.u64 	%rd191, [_ZN6thrust24THRUST_300001_SM_1000_NS8cuda_cub4core6detail5shmemE+64];
	setp.lt.s32 	%p214, %r1145, %r198;
	mov.u32 	%r1184, %r1145;
	mov.u64 	%rd568, %rd529;
	@%p214 bra 	$L__BB13_164;
	setp.lt.s32 	%p215, %r198, %r1145;
	mov.u32 	%r1184, %r198;
	mov.u64 	%rd568, %rd190;
	@%p215 bra 	$L__BB13_164;
	setp.lt.s64 	%p216, %rd529, %rd190;
	selp.b32 	%r1184, %r1145, %r198, %p216;
	min.s64 	%rd568, %rd529, %rd190;
$L__BB13_164:
	setp.lt.s32 	%p217, %r1271, %r199;
	mov.u32 	%r1185, %r199;
	mov.u64 	%rd569, %rd191;
	@%p217 bra 	$L__BB13_168;
	setp.ge.s32 	%p218, %r199, %r1271;
	mov.u32 	%r1185, %r1271;
	mov.u64 	%rd569, %rd655;
	@%p218 bra 	$L__BB13_166;
	bra.uni 	$L__BB13_168;
$L__BB13_166:
	setp.ge.s64 	%p219, %rd655, %rd191;
	mov.u32 	%r1185, %r199;
	mov.u64 	%rd569, %rd191;
	@%p219 bra 	$L__BB13_168;
	mov.u32 	%r1185, %r1271;
	mov.u64 	%rd569, %rd655;
$L__BB13_168:
	setp.lt.s32 	%p220, %r3, 65;
	mov.u32 	%r1188, %r1184;
	mov.u64 	%rd572, %rd568;
	mov.u32 	%r1189, %r1185;
	mov.u64 	%rd573, %rd569;
	@%p220 bra 	$L__BB13_176;
	ld.shared.u32 	%r211, [_ZN6thrust24THRUST_300001_SM_1000_NS8cuda_cub4core6detail5shmemE+72];
	ld.shared.u64 	%rd203, [_ZN6thrust24THRUST_300001_SM_1000_NS8cuda_cub4core6detail5shmemE+80];
	ld.shared.u32 	%r212, [_ZN6thrust24THRUST_300001_SM_1000_NS8cuda_cub4core6detail5shmemE+88];
	ld.shared.u64 	%rd204, [_ZN6thrust24THRUST_300001_SM_1000_NS8cuda_cub4core6detail5shmemE+96];
	setp.lt.s32 	%p221, %r1184, %r211;
	mov.u32 	%r1188, %r1184;
	mov.u64 	%rd572, %rd568;
	@%p221 bra 	$L__BB13_172;
	setp.lt.s32 	%p222, %r211, %r1184;
	mov.u32 	%r1188, %r211;
	mov.u64 	%rd572, %rd203;
	@%p222 bra 	$L__BB13_172;
	setp.lt.s64 	%p223, %rd568, %rd203;
	selp.b32 	%r1188, %r1184, %r211, %p223;
	min.s64 	%rd572, %rd568, %rd203;
$L__BB13_172:
	setp.lt.s32 	%p224, %r1185, %r212;
	mov.u32 	%r1189, %r212;
	mov.u64 	%rd573, %rd204;
	@%p224 bra 	$L__BB13_176;
	setp.ge.s32 	%p225, %r212, %r1185;
	mov.u32 	%r1189, %r1185;
	mov.u64 	%rd573, %rd569;
	@%p225 bra 	$L__BB13_174;
	bra.uni 	$L__BB13_176;
$L__BB13_174:
	setp.ge.s64 	%p226, %rd569, %rd204;
	mov.u32 	%r1189, %r212;
	mov.u64 	%rd573, %rd204;
	@%p226 bra 	$L__BB13_176;
	mov.u32 	%r1189, %r1185;
	mov.u64 	%rd573, %rd569;
$L__BB13_176:
	setp.lt.s32 	%p227, %r3, 97;
	mov.u32 	%r1192, %r1188;
	mov.u64 	%rd576, %rd572;
	mov.u32 	%r1193, %r1189;
	mov.u64 	%rd577, %rd573;
	@%p227 bra 	$L__BB13_184;
	ld.shared.u32 	%r224, [_ZN6thrust24THRUST_300001_SM_1000_NS8cuda_cub4core6detail5shmemE+104];
	ld.shared.u64 	%rd216, [_ZN6thrust24THRUST_300001_SM_1000_NS8cuda_cub4core6detail5shmemE+112];
	ld.shared.u32 	%r225, [_ZN6thrust24THRUST_300001_SM_1000_NS8cuda_cub4core6detail5shmemE+120];
	ld.shared.u64 	%rd217, [_ZN6thrust24THRUST_300001_SM_1000_NS8cuda_cub4core6detail5shmemE+128];
	setp.lt.s32 	%p228, %r1188, %r224;
	mov.u32 	%r1192, %r1188;
	mov.u64 	%rd576, %rd572;
	@%p228 bra 	$L__BB13_180;
	setp.lt.s32 	%p229, %r224, %r1188;
	mov.u32 	%r1192, %r224;
	mov.u64 	%rd576, %rd216;
	@%p229 bra 	$L__BB13_180;
	setp.lt.s64 	%p230, %rd572, %rd216;
	selp.b32 	%r1192, %r1188, %r224, %p230;
	min.s64 	%rd576, %rd572, %rd216;
$L__BB13_180:
	setp.lt.s32 	%p231, %r1189, %r225;
	mov.u32 	%r1193, %r225;
	mov.u64 	%rd577, %rd217;
	@%p231 bra 	$L__BB13_184;
	setp.ge.s32 	%p232, %r225, %r1189;
	mov.u32 	%r1193, %r1189;
	mov.u64 	%rd577, %rd573;
	@%p232 bra 	$L__BB13_182;
	bra.uni 	$L__BB13_184;
$L__BB13_182:
	setp.ge.s64 	%p233, %rd573, %rd217;
	mov.u32 	%r1193, %r225;
	mov.u64 	%rd577, %rd217;
	@%p233 bra 	$L__BB13_184;
	mov.u32 	%r1193, %r1189;
	mov.u64 	%rd577, %rd573;
$L__BB13_184:
	setp.lt.s32 	%p234, %r3, 129;
	mov.u32 	%r1196, %r1192;
	mov.u64 	%rd580, %rd576;
	mov.u32 	%r1197, %r1193;
	mov.u64 	%rd581, %rd577;
	@%p234 bra 	$L__BB13_192;
	ld.shared.u32 	%r237, [_ZN6thrust24THRUST_300001_SM_1000_NS8cuda_cub4core6detail5shmemE+136];
	ld.shared.u64 	%rd229, [_ZN6thrust24THRUST_300001_SM_1000_NS8cuda_cub4core6detail5shmemE+144];
	ld.shared.u32 	%r238, [_ZN6thrust24THRUST_300001_SM_1000_NS8cuda_cub4core6detail5shmemE+152];
	ld.shared.u64 	%rd230, [_ZN6thrust24THRUST_300001_SM_1000_NS8cuda_cub4core6detail5shmemE+160];
	setp.lt.s32 	%p235, %r1192, %r237;
	mov.u32 	%r1196, %r1192;
	mov.u64 	%rd580, %rd576;
	@%p235 bra 	$L__BB13_188;
	setp.lt.s32 	%p236, %r237, %r1192;
	mov.u32 	%r1196, %r237;
	mov.u64 	%rd580, %rd229;
	@%p236 bra 	$L__BB13_188;
	setp.lt.s64 	%p237, %rd576, %rd229;
	selp.b32 	%r1196, %r1192, %r237, %p237;
	min.s64 	%rd580, %rd576, %rd229;
$L__BB13_188:
	setp.lt.s32 	%p238, %r1193, %r238;
	mov.u32 	%r1197, %r238;
	mov.u64 	%rd581, %rd230;
	@%p238 bra 	$L__BB13_192;
	setp.ge.s32 	%p239, %r238, %r1193;
	mov.u32 	%r1197, %r1193;
	mov.u64 	%rd581, %rd577;
	@%p239 bra 	$L__BB13_190;
	bra.uni 	$L__BB13_192;
$L__BB13_190:
	setp.ge.s64 	%p240, %rd577, %rd230;
	mov.u32 	%r1197, %r238;
	mov.u64 	%rd581, %rd230;
	@%p240 bra 	$L__BB13_192;
	mov.u32 	%r1197, %r1193;
	mov.u64 	%rd581, %rd577;
$L__BB13_192:
	setp.lt.s32 	%p241, %r3, 161;
	mov.u32 	%r1200, %r1196;
	mov.u64 	%rd584, %rd580;
	mov.u32 	%r1201, %r1197;
	mov.u64 	%rd585, %rd581;
	@%p241 bra 	$L__BB13_200;
	ld.shared.u32 	%r250, [_ZN6thrust24THRUST_300001_SM_1000_NS8cuda_cub4core6detail5shmemE+168];
	ld.shared.u64 	%rd242, [_ZN6thrust24THRUST_300001_SM_1000_NS8cuda_cub4core6detail5shmemE+176];
	ld.shared.u32 	%r251, [_ZN6thrust24THRUST_300001_SM_1000_NS8cuda_cub4core6detail5shmemE+184];
	ld.shared.u64 	%rd243, [_ZN6thrust24THRUST_300001_SM_1000_NS8cuda_cub4core6detail5shmemE+192];
	setp.lt.s32 	%p242, %r1196, %r250;
	mov.u32 	%r1200, %r1196;
	mov.u64 	%rd584, %rd580;
	@%p242 bra 	$L__BB13_196;
	setp.lt.s32 	%p243, %r250, %r1196;
	mov.u32 	%r1200, %r250;
	mov.u64 	%rd584, %rd242;
	@%p243 bra 	$L__BB13_196;
	setp.lt.s64 	%p244, %rd580, %rd242;
	selp.b32 	%r1200, %r1196, %r250, %p244;
	min.s64 	%rd584, %rd580, %rd242;
$L__BB13_196:
	setp.lt.s32 	%p245, %r1197, %r251;
	mov.u32 	%r1201, %r251;
	mov.u64 	%rd585, %rd243;
	@%p245 bra 	$L__BB13_200;
	setp.ge.s32 	%p246, %r251, %r1197;
	mov.u32 	%r1201, %r1197;
	mov.u64 	%rd585, %rd581;
	@%p246 bra 	$L__BB13_198;
	bra.uni 	$L__BB13_200;
$L__BB13_198:
	setp.ge.s64 	%p247, %rd581, %rd243;
	mov.u32 	%r1201, %r251;
	mov.u64 	%rd585, %rd243;
	@%p247 bra 	$L__BB13_200;
	mov.u32 	%r1201, %r1197;
	mov.u64 	%rd585, %rd581;
$L__BB13_200:
	setp.lt.s32 	%p248, %r3, 193;
	mov.u32 	%r1204, %r1200;
	mov.u64 	%rd588, %rd584;
	mov.u32 	%r1205, %r1201;
	mov.u64 	%rd589, %rd585;
	@%p248 bra 	$L__BB13_208;
	ld.shared.u32 	%r263, [_ZN6thrust24THRUST_300001_SM_1000_NS8cuda_cub4core6detail5shmemE+200];
	ld.shared.u64 	%rd255, [_ZN6thrust24THRUST_300001_SM_1000_NS8cuda_cub4core6detail5shmemE+208];
	ld.shared.u32 	%r264, [_ZN6thrust24THRUST_300001_SM_1000_NS8cuda_cub4core6detail5shmemE+216];
	ld.shared.u64 	%rd256, [_ZN6thrust24THRUST_300001_SM_1000_NS8cuda_cub4core6detail5shmemE+224];
	setp.lt.s32 	%p249, %r1200, %r263;
	mov.u32 	%r1204, %r1200;
	mov.u64 	%rd588, %rd584;
	@%p249 bra 	$L__BB13_204;
	setp.lt.s32 	%p250, %r263, %r1200;
	mov.u32 	%r1204, %r263;
	mov.u64 	%rd588, %rd255;
	@%p250 bra 	$L__BB13_204;
	setp.lt.s64 	%p251, %rd584, %rd255;
	selp.b32 	%r1204, %r1200, %r263, %p251;
	min.s64 	%rd588, %rd584, %rd255;
$L__BB13_204:
	setp.lt.s32 	%p252, %r1201, %r264;
	mov.u32 	%r1205, %r264;
	mov.u64 	%rd589, %rd256;
	@%p252 bra 	$L__BB13_208;
	setp.ge.s32 	%p253, %r264, %r1201;
	mov.u32 	%r1205, %r1201;
	mov.u64 	%rd589, %rd585;
	@%p253 bra 	$L__BB13_206;
	bra.uni 	$L__BB13_208;
$L__BB13_206:
	setp.ge.s64 	%p254, %rd585, %rd256;
	mov.u32 	%r1205, %r264;
	mov.u64 	%rd589, %rd256;
	@%p254 bra 	$L__BB13_208;
	mov.u32 	%r1205, %r1201;
	mov.u64 	%rd589, %rd585;
$L__BB13_208:
	setp.lt.s32 	%p255, %r3, 225;
	mov.u64 	%rd655, %rd589;
	mov.u32 	%r1271, %r1205;
	mov.u64 	%rd529, %rd588;
	mov.u32 	%r1145, %r1204;
	@%p255 bra 	$L__BB13_353;
	ld.shared.u32 	%r276, [_ZN6thrust24THRUST_300001_SM_1000_NS8cuda_cub4core6detail5shmemE+232];
	ld.shared.u64 	%rd268, [_ZN6thrust24THRUST_300001_SM_1000_NS8cuda_cub4core6detail5shmemE+240];
	ld.shared.u32 	%r277, [_ZN6thrust24THRUST_300001_SM_1000_NS8cuda_cub4core6detail5shmemE+248];
	ld.shared.u64 	%rd269, [_ZN6thrust24THRUST_300001_SM_1000_NS8cuda_cub4core6detail5shmemE+256];
	setp.lt.s32 	%p256, %r1204, %r276;
	mov.u32 	%r1145, %r1204;
	mov.u64 	%rd529, %rd588;
	@%p256 bra 	$L__BB13_212;
	setp.lt.s32 	%p257, %r276, %r1204;
	mov.u32 	%r1145, %r276;
	mov.u64 	%rd529, %rd268;
	@%p257 bra 	$L__BB13_212;
	setp.lt.s64 	%p258, %rd588, %rd268;
	selp.b32 	%r1145, %r1204, %r276, %p258;
	min.s64 	%rd529, %rd588, %rd268;
$L__BB13_212:
	setp.lt.s32 	%p259, %r1205, %r277;
	mov.u32 	%r1271, %r277;
	mov.u64 	%rd655, %rd269;
	@%p259 bra 	$L__BB13_353;
	setp.ge.s32 	%p260, %r277, %r1205;
	mov.u32 	%r1271, %r1205;
	mov.u64 	%rd655, %rd589;
	@%p260 bra 	$L__BB13_214;
	bra.uni 	$L__BB13_353;
$L__BB13_214:
	setp.ge.s64 	%p261, %rd589, %rd269;
	mov.u32 	%r1271, %r277;
	mov.u64 	%rd655, %rd269;
	@%p261 bra 	$L__BB13_353;
	mov.u32 	%r1271, %r1205;
	mov.u64 	%rd655, %rd589;
	bra.uni 	$L__BB13_353;
$L__BB13_216:
	mov.u32 	%r287, %tid.x;
	cvt.u64.u32 	%rd279, %r287;
	add.s64 	%rd454, %rd279, %rd4;
	shl.b64 	%rd455, %rd454, 2;
	add.s64 	%rd456, %rd2, %rd455;
	add.s64 	%rd457, %rd454, %rd3;
	ld.global.u32 	%r462, [%rd456];
	add.s64 	%rd458, %rd457, 256;
	ld.global.u32 	%r463, [%rd456+1024];
	setp.lt.s32 	%p2, %r462, %r463;
	setp.lt.s32 	%p3, %r463, %r462;
	min.s32 	%r1145, %r463, %r462;
	selp.b64 	%rd529, %rd458, %rd457, %p3;
	max.s32 	%r1240, %r462, %r463;
	selp.b64 	%rd624, %rd458, %rd457, %p2;
	setp.le.u64 	%p4, %rd450, %rd5;
	@%p4 bra 	$L__BB13_272;
	setp.ne.s32 	%p5, %r287, 0;
	@%p5 bra 	$L__BB13_219;
	atom.global.add.u64 	%rd459, [%rd1+8], 512;
	add.s64 	%rd460, %rd459, %rd5;
	st.shared.u64 	[_ZN6thrust24THRUST_300001_SM_1000_NS8cuda_cub4core6detail5shmemE+296], %rd460;
$L__BB13_219:
	bar.sync 	0;
	ld.shared.u64 	%rd603, [_ZN6thrust24THRUST_300001_SM_1000_NS8cuda_cub4core6detail5shmemE+296];
	add.s64 	%rd461, %rd603, 512;
	setp.gt.s64 	%p6, %rd461, %rd450;
	@%p6 bra 	$L__BB13_234;
	mov.u32 	%r1211, %r1240;
	mov.u64 	%rd596, %rd624;
$L__BB13_221:
	add.s64 	%rd462, %rd603, %rd279;
	shl.b64 	%rd463, %rd462, 2;
	add.s64 	%rd464, %rd2, %rd463;
	add.s64 	%rd598, %rd462, %rd3;
	ld.global.u32 	%r1213, [%rd464];
	add.s64 	%rd624, %rd598, 256;
	ld.global.u32 	%r1240, [%rd464+1024];
	setp.lt.s32 	%p7, %r1145, %r1213;
	mov.u32 	%r1212, %r1145;
	mov.u64 	%rd597, %rd529;
	@%p7 bra 	$L__BB13_224;
	setp.lt.s32 	%p8, %r1213, %r1145;
	mov.u32 	%r1212, %r1213;
	mov.u64 	%rd597, %rd598;
	@%p8 bra 	$L__BB13_224;
	setp.lt.s64 	%p9, %rd529, %rd598;
	selp.b32 	%r1212, %r1145, %r1213, %p9;
	min.s64 	%rd597, %rd529, %rd598;
$L__BB13_224:
	setp.lt.s32 	%p10, %r1211, %r1213;
	@%p10 bra 	$L__BB13_226;
	setp.lt.s32 	%p11, %r1213, %r1211;
	setp.lt.s64 	%p12, %rd596, %rd598;
	or.pred  	%p13, %p11, %p12;
	selp.b32 	%r1213, %r1211, %r1213, %p13;
	selp.b64 	%rd598, %rd596, %rd598, %p13;
$L__BB13_226:
	setp.lt.s32 	%p14, %r1212, %r1240;
	mov.u32 	%r1145, %r1212;
	mov.u64 	%rd529, %rd597;
	@%p14 bra 	$L__BB13_229;
	setp.lt.s32 	%p15, %r1240, %r1212;
	mov.u32 	%r1145, %r1240;
	mov.u64 	%rd529, %rd624;
	@%p15 bra 	$L__BB13_229;
	setp.lt.s64 	%p16, %rd597, %rd624;
	selp.b32 	%r1145, %r1212, %r1240, %p16;
	min.s64 	%rd529, %rd597, %rd624;
$L__BB13_229:
	setp.lt.s32 	%p17, %r1213, %r1240;
	@%p17 bra 	$L__BB13_231;
	setp.lt.s32 	%p18, %r1240, %r1213;
	setp.lt.s64 	%p19, %rd598, %rd624;
	or.pred  	%p20, %p18, %p19;
	selp.b32 	%r1240, %r1213, %r1240, %p20;
	selp.b64 	%rd624, %rd598, %rd624, %p20;
$L__BB13_231:
	setp.ne.s32 	%p21, %r287, 0;
	bar.sync 	0;
	@%p21 bra 	$L__BB13_233;
	atom.global.add.u64 	%rd465, [%rd1+8], 512;
	add.s64 	%rd466, %rd465, %rd5;
	st.shared.u64 	[_ZN6thrust24THRUST_300001_SM_1000_NS8cuda_cub4core6detail5shmemE+296], %rd466;
$L__BB13_233:
	bar.sync 	0;
	ld.shared.u64 	%rd603, [_ZN6thrust24THRUST_300001_SM_1000_NS8cuda_cub4core6detail5shmemE+296];
	add.s64 	%rd467, %rd603, 512;
	setp.le.s64 	%p22, %rd467, %rd450;
	mov.u32 	%r1211, %r1240;
	mov.u64 	%rd596, %rd624;
	@%p22 bra 	$L__BB13_221;
$L__BB13_234:
	setp.le.s64 	%p23, %rd450, %rd603;
	@%p23 bra 	$L__BB13_272;
	cvt.u32.u64 	%r464, %rd603;
	cvt.u32.u64 	%r465, %rd450;
	sub.s32 	%r304, %r465, %r464;
	setp.ge.s32 	%p24, %r287, %r304;
	@%p24 bra 	$L__BB13_272;
	not.b32 	%r468, %r287;
	add.s32 	%r469, %r468, %r465;
	sub.s32 	%r305, %r469, %r464;
	and.b32  	%r471, %r305, 768;
	setp.eq.s32 	%p25, %r471, 768;
	mov.u32 	%r1224, %r287;
	@%p25 bra 	$L__BB13_245;
	add.s64 	%rd469, %rd603, %rd279;
	add.s64 	%rd605, %rd469, %rd3;
	shl.b64 	%rd470, %rd469, 2;
	add.s64 	%rd604, %rd2, %rd470;
	shr.u32 	%r472, %r305, 8;
	add.s32 	%r473, %r472, 1;
	and.b32  	%r474, %r473, 3;
	neg.s32 	%r1218, %r474;
	mov.u32 	%r1224, %r287;
$L__BB13_238:
	.pragma "nounroll";
	mov.u64 	%rd305, %rd624;
	mov.u32 	%r310, %r1240;
	mov.u64 	%rd304, %rd529;
	mov.u32 	%r309, %r1145;
	ld.global.u32 	%r311, [%rd604];
	setp.lt.s32 	%p26, %r309, %r311;
	@%p26 bra 	$L__BB13_241;
	setp.lt.s32 	%p27, %r311, %r309;
	mov.u32 	%r1145, %r311;
	mov.u64 	%rd529, %rd605;
	@%p27 bra 	$L__BB13_241;
	setp.lt.s64 	%p28, %rd304, %rd605;
	selp.b32 	%r1145, %r309, %r311, %p28;
	min.s64 	%rd529, %rd304, %rd605;
$L__BB13_241:
	setp.lt.s32 	%p29, %r310, %r311;
	mov.u32 	%r1240, %r311;
	mov.u64 	%rd624, %rd605;
	@%p29 bra 	$L__BB13_244;
	setp.lt.s32 	%p30, %r311, %r310;
	mov.u32 	%r1240, %r310;
	mov.u64 	%rd624, %rd305;
	@%p30 bra 	$L__BB13_244;
	setp.lt.s64 	%p31, %rd305, %rd605;
	selp.b32 	%r1240, %r310, %r311, %p31;
	min.s64 	%rd624, %rd305, %rd605;
$L__BB13_244:
	add.s32 	%r1224, %r1224, 256;
	add.s64 	%rd605, %rd605, 256;
	add.s64 	%rd604, %rd604, 1024;
	add.s32 	%r1218, %r1218, 1;
	setp.ne.s32 	%p32, %r1218, 0;
	@%p32 bra 	$L__BB13_238;
$L__BB13_245:
	setp.lt.u32 	%p33, %r305, 768;
	@%p33 bra 	$L__BB13_272;
	add.s32 	%r1229, %r1224, 512;
$L__BB13_247:
	mov.u32 	%r324, %r1229;
	add.s32 	%r475, %r324, -512;
	cvt.u64.u32 	%rd471, %r475;
	add.s64 	%rd472, %rd603, %rd471;
	shl.b64 	%rd473, %rd472, 2;
	add.s64 	%rd318, %rd2, %rd473;
	add.s64 	%rd319, %rd472, %rd3;
	ld.global.u32 	%r327, [%rd318];
	setp.lt.s32 	%p34, %r1145, %r327;
	mov.u32 	%r1232, %r1145;
	mov.u64 	%rd616, %rd529;
	@%p34 bra 	$L__BB13_250;
	setp.lt.s32 	%p35, %r327, %r1145;
	mov.u32 	%r1232, %r327;
	mov.u64 	%rd616, %rd319;
	@%p35 bra 	$L__BB13_250;
	setp.lt.s64 	%p36, %rd529, %rd319;
	selp.b32 	%r1232, %r1145, %r327, %p36;
	min.s64 	%rd616, %rd529, %rd319;
$L__BB13_250:
	setp.lt.s32 	%p37, %r1240, %r327;
	mov.u32 	%r1233, %r327;
	mov.u64 	%rd617, %rd319;
	@%p37 bra 	$L__BB13_253;
	setp.lt.s32 	%p38, %r327, %r1240;
	mov.u32 	%r1233, %r1240;
	mov.u64 	%rd617, %rd624;
	@%p38 bra 	$L__BB13_253;
	setp.lt.s64 	%p39, %rd624, %rd319;
	selp.b32 	%r1233, %r1240, %r327, %p39;
	min.s64 	%rd617, %rd624, %rd319;
$L__BB13_253:
	add.s32 	%r476, %r324, -256;
	cvt.u64.u32 	%rd474, %r476;
	add.s64 	%rd475, %rd603, %rd474;
	add.s64 	%rd324, %rd475, %rd3;
	ld.global.u32 	%r332, [%rd318+1024];
	setp.lt.s32 	%p40, %r1232, %r332;
	mov.u32 	%r1234, %r1232;
	mov.u64 	%rd618, %rd616;
	@%p40 bra 	$L__BB13_256;
	setp.lt.s32 	%p41, %r332, %r1232;
	mov.u32 	%r1234, %r332;
	mov.u64 	%rd618, %rd324;
	@%p41 bra 	$L__BB13_256;
	setp.lt.s64 	%p42, %rd616, %rd324;
	selp.b32 	%r1234, %r1232, %r332, %p42;
	min.s64 	%rd618, %rd616, %rd324;
$L__BB13_256:
	setp.lt.s32 	%p43, %r1233, %r332;
	mov.u32 	%r1235, %r332;
	mov.u64 	%rd619, %rd324;
	@%p43 bra 	$L__BB13_259;
	setp.lt.s32 	%p44, %r332, %r1233;
	mov.u32 	%r1235, %r1233;
	mov.u64 	%rd619, %rd617;
	@%p44 bra 	$L__BB13_259;
	setp.lt.s64 	%p45, %rd617, %rd324;
	selp.b32 	%r1235, %r1233, %r332, %p45;
	min.s64 	%rd619, %rd617, %rd324;
$L__BB13_259:
	cvt.u64.u32 	%rd476, %r324;
	add.s64 	%rd477, %rd603, %rd476;
	add.s64 	%rd329, %rd477, %rd3;
	ld.global.u32 	%r337, [%rd318+2048];
	setp.lt.s32 	%p46, %r1234, %r337;
	mov.u32 	%r1236, %r1234;
	mov.u64 	%rd620, %rd618;
	@%p46 bra 	$L__BB13_262;
	setp.lt.s32 	%p47, %r337, %r1234;
	mov.u32 	%r1236, %r337;
	mov.u64 	%rd620, %rd329;
	@%p47 bra 	$L__BB13_262;
	setp.lt.s64 	%p48, %rd618, %rd329;
	selp.b32 	%r1236, %r1234, %r337, %p48;
	min.s64 	%rd620, %rd618, %rd329;
$L__BB13_262:
	setp.lt.s32 	%p49, %r1235, %r337;
	mov.u32 	%r1237, %r337;
	mov.u64 	%rd621, %rd329;
	@%p49 bra 	$L__BB13_265;
	setp.lt.s32 	%p50, %r337, %r1235;
	mov.u32 	%r1237, %r1235;
	mov.u64 	%rd621, %rd619;
	@%p50 bra 	$L__BB13_265;
	setp.lt.s64 	%p51, %rd619, %rd329;
	selp.b32 	%r1237, %r1235, %r337, %p51;
	min.s64 	%rd621, %rd619, %rd329;
$L__BB13_265:
	add.s32 	%r477, %r324, 256;
	cvt.u64.u32 	%rd478, %r477;
	add.s64 	%rd479, %rd603, %rd478;
	add.s64 	%rd334, %rd479, %rd3;
	ld.global.u32 	%r342, [%rd318+3072];
	setp.lt.s32 	%p52, %r1236, %r342;
	mov.u32 	%r1145, %r1236;
	mov.u64 	%rd529, %rd620;
	@%p52 bra 	$L__BB13_268;
	setp.lt.s32 	%p53, %r342, %r1236;
	mov.u32 	%r1145, %r342;
	mov.u64 	%rd529, %rd334;
	@%p53 bra 	$L__BB13_268;
	setp.lt.s64 	%p54, %rd620, %rd334;
	selp.b32 	%r1145, %r1236, %r342, %p54;
	min.s64 	%rd529, %rd620, %rd334;
$L__BB13_268:
	setp.lt.s32 	%p55, %r1237, %r342;
	mov.u32 	%r1240, %r342;
	mov.u64 	%rd624, %rd334;
	@%p55 bra 	$L__BB13_271;
	setp.lt.s32 	%p56, %r342, %r1237;
	mov.u32 	%r1240, %r1237;
	mov.u64 	%rd624, %rd621;
	@%p56 bra 	$L__BB13_271;
	setp.lt.s64 	%p57, %rd621, %rd334;
	selp.b32 	%r1240, %r1237, %r342, %p57;
	min.s64 	%rd624, %rd621, %rd334;
$L__BB13_271:
	add.s32 	%r1229, %r324, 1024;
	add.s32 	%r478, %r324, 512;
	setp.lt.s32 	%p58, %r478, %r304;
	@%p58 bra 	$L__BB13_247;
$L__BB13_272:
	// begin inline asm
	mov.u32 %r479, %laneid;
	// end inline asm
	mov.b32 	%r517, 1;
	mov.b32 	%r518, 31;
	mov.b32 	%r519, -1;
	// begin inline asm
	shfl.sync.down.b32 %r480, %r1145, %r517, %r518, %r519;
	// end inline asm
	// begin inline asm
	shfl.sync.down.b32 %r485, %r486, %r517, %r518, %r519;
	// end inline asm
	mov.b64 	{%r491, %r496}, %rd529;
	// begin inline asm
	shfl.sync.down.b32 %r490, %r491, %r517, %r518, %r519;
	// end inline asm
	// begin inline asm
	shfl.sync.down.b32 %r495, %r496, %r517, %r518, %r519;
	// end inline asm
	mov.b64 	%rd341, {%r490, %r495};
	// begin inline asm
	shfl.sync.down.b32 %r500, %r1240, %r517, %r518, %r519;
	// end inline asm
	// begin inline asm
	shfl.sync.down.b32 %r505, %r506, %r517, %r518, %r519;
	// end inline asm
	mov.b64 	{%r511, %r516}, %rd624;
	// begin inline asm
	shfl.sync.down.b32 %r510, %r511, %r517, %r518, %r519;
	// end inline asm
	// begin inline asm
	shfl.sync.down.b32 %r515, %r516, %r517, %r518, %r519;
	// end inline asm
	mov.b64 	%rd342, {%r510, %r515};
	setp.gt.s32 	%p59, %r479, 30;
	mov.u32 	%r1244, %r1240;
	mov.u64 	%rd628, %rd624;
	@%p59 bra 	$L__BB13_279;
	setp.lt.s32 	%p60, %r1145, %r480;
	mov.u32 	%r1242, %r1145;
	mov.u64 	%rd626, %rd529;
	@%p60 bra 	$L__BB13_276;
	setp.lt.s32 	%p61, %r480, %r1145;
	mov.u32 	%r1242, %r480;
	mov.u64 	%rd626, %rd341;
	@%p61 bra 	$L__BB13_276;
	setp.lt.s64 	%p62, %rd529, %rd341;
	selp.b32 	%r1242, %r1145, %r480, %p62;
	min.s64 	%rd626, %rd529, %rd341;
$L__BB13_276:
	setp.lt.s32 	%p63, %r1240, %r500;
	mov.u32 	%r1145, %r1242;
	mov.u64 	%rd529, %rd626;
	mov.u32 	%r1244, %r500;
	mov.u64 	%rd628, %rd342;
	@%p63 bra 	$L__BB13_279;
	setp.lt.s32 	%p64, %r500, %r1240;
	mov.u32 	%r1145, %r1242;
	mov.u64 	%rd529, %rd626;
	mov.u32 	%r1244, %r1240;
	mov.u64 	%rd628, %rd624;
	@%p64 bra 	$L__BB13_279;
	setp.lt.s64 	%p65, %rd624, %rd342;
	selp.b32 	%r1244, %r1240, %r500, %p65;
	min.s64 	%rd628, %rd624, %rd342;
	mov.u32 	%r1145, %r1242;
	mov.u64 	%rd529, %rd626;
$L__BB13_279:
	mov.b32 	%r557, 2;
	mov.b32 	%r558, 31;
	mov.b32 	%r559, -1;
	// begin inline asm
	shfl.sync.down.b32 %r520, %r1145, %r557, %r558, %r559;
	// end inline asm
	// begin inline asm
	shfl.sync.down.b32 %r525, %r526, %r557, %r558, %r559;
	// end inline asm
	mov.b64 	{%r531, %r536}, %rd529;
	// begin inline asm
	shfl.sync.down.b32 %r530, %r531, %r557, %r558, %r559;
	// end inline asm
	// begin inline asm
	shfl.sync.down.b32 %r535, %r536, %r557, %r558, %r559;
	// end inline asm
	mov.b64 	%rd348, {%r530, %r535};
	// begin inline asm
	shfl.sync.down.b32 %r540, %r1244, %r557, %r558, %r559;
	// end inline asm
	// begin inline asm
	shfl.sync.down.b32 %r545, %r546, %r557, %r558, %r559;
	// end inline asm
	mov.b64 	{%r551, %r556}, %rd628;
	// begin inline asm
	shfl.sync.down.b32 %r550, %r551, %r557, %r558, %r559;
	// end inline asm
	// begin inline asm
	shfl.sync.down.b32 %r555, %r556, %r557, %r558, %r559;
	// end inline asm
	mov.b64 	%rd349, {%r550, %r555};
	setp.gt.s32 	%p66, %r479, 29;
	mov.u32 	%r1247, %r1244;
	mov.u64 	%rd631, %rd628;
	@%p66 bra 	$L__BB13_286;
	setp.lt.s32 	%p67, %r1145, %r520;
	mov.u32 	%r1245, %r1145;
	mov.u64 	%rd629, %rd529;
	@%p67 bra 	$L__BB13_283;
	setp.lt.s32 	%p68, %r520, %r1145;
	mov.u32 	%r1245, %r520;
	mov.u64 	%rd629, %rd348;
	@%p68 bra 	$L__BB13_283;
	setp.lt.s64 	%p69, %rd529, %rd348;
	selp.b32 	%r1245, %r1145, %r520, %p69;
	min.s64 	%rd629, %rd529, %rd348;
$L__BB13_283:
	setp.lt.s32 	%p70, %r1244, %r540;
	mov.u32 	%r1145, %r1245;
	mov.u64 	%rd529, %rd629;
	mov.u32 	%r1247, %r540;
	mov.u64 	%rd631, %rd349;
	@%p70 bra 	$L__BB13_286;
	setp.lt.s32 	%p71, %r540, %r1244;
	mov.u32 	%r1145, %r1245;
	mov.u64 	%rd529, %rd629;
	mov.u32 	%r1247, %r1244;
	mov.u64 	%rd631, %rd628;
	@%p71 bra 	$L__BB13_286;
	setp.lt.s64 	%p72, %rd628, %rd349;
	selp.b32 	%r1247, %r1244, %r540, %p72;
	min.s64 	%rd631, %rd628, %rd349;
	mov.u32 	%r1145, %r1245;
	mov.u64 	%rd529, %rd629;
$L__BB13_286:
	mov.b32 	%r597, 4;
	mov.b32 	%r598, 31;
	mov.b32 	%r599, -1;
	// begin inline asm
	shfl.sync.down.b32 %r560, %r1145, %r597, %r598, %r599;
	// end inline asm
	// begin inline asm
	shfl.sync.down.b32 %r565, %r566, %r597, %r598, %r599;
	// end inline asm
	mov.b64 	{%r571, %r576}, %rd529;
	// begin inline asm
	shfl.sync.down.b32 %r570, %r571, %r597, %r598, %r599;
	// end inline asm
	// begin inline asm
	shfl.sync.down.b32 %r575, %r576, %r597, %r598, %r599;
	// end inline asm
	mov.b64 	%rd355, {%r570, %r575};
	// begin inline asm
	shfl.sync.down.b32 %r580, %r1247, %r597, %r598, %r599;
	// end inline asm
	// begin inline asm
	shfl.sync.down.b32 %r585, %r586, %r597, %r598, %r599;
	// end inline asm
	mov.b64 	{%r591, %r596}, %rd631;
	// begin inline asm
	shfl.sync.down.b32 %r590, %r591, %r597, %r598, %r599;
	// end inline asm
	// begin inline asm
	shfl.sync.down.b32 %r595, %r596, %r597, %r598, %r599;
	// end inline asm
	mov.b64 	%rd356, {%r590, %r595};
	setp.gt.s32 	%p73, %r479, 27;
	mov.u32 	%r1250, %r1247;
	mov.u64 	%rd634, %rd631;
	@%p73 bra 	$L__BB13_293;
	setp.lt.s32 	%p74, %r1145, %r560;
	mov.u32 	%r1248, %r1145;
	mov.u64 	%rd632, %rd529;
	@%p74 bra 	$L__BB13_290;
	setp.lt.s32 	%p75, %r560, %r1145;
	mov.u32 	%r1248, %r560;
	mov.u64 	%rd632, %rd355;
	@%p75 bra 	$L__BB13_290;
	setp.lt.s64 	%p76, %rd529, %rd355;
	selp.b32 	%r1248, %r1145, %r560, %p76;
	min.s64 	%rd632, %rd529, %rd355;
$L__BB13_290:
	setp.lt.s32 	%p77, %r1247, %r580;
	mov.u32 	%r1145, %r1248;
	mov.u64 	%rd529, %rd632;
	mov.u32 	%r1250, %r580;
	mov.u64 	%rd634, %rd356;
	@%p77 bra 	$L__BB13_293;
	setp.lt.s32 	%p78, %r580, %r1247;
	mov.u32 	%r1145, %r1248;
	mov.u64 	%rd529, %rd632;
	mov.u32 	%r1250, %r1247;
	mov.u64 	%rd634, %rd631;
	@%p78 bra 	$L__BB13_293;
	setp.lt.s64 	%p79, %rd631, %rd356;
	selp.b32 	%r1250, %r1247, %r580, %p79;
	min.s64 	%rd634, %rd631, %rd356;
	mov.u32 	%r1145, %r1248;
	mov.u64 	%rd529, %rd632;
$L__BB13_293:
	mov.b32 	%r637, 8;
	mov.b32 	%r638, 31;
	mov.b32 	%r639, -1;
	// begin inline asm
	shfl.sync.down.b32 %r600, %r1145, %r637, %r638, %r639;
	// end inline asm
	// begin inline asm
	shfl.sync.down.b32 %r605, %r606, %r637, %r638, %r639;
	// end inline asm
	mov.b64 	{%r611, %r616}, %rd529;
	// begin inline asm
	shfl.sync.down.b32 %r610, %r611, %r637, %r638, %r639;
	// end inline asm
	// begin inline asm
	shfl.sync.down.b32 %r615, %r616, %r637, %r638, %r639;
	// end inline asm
	mov.b64 	%rd362, {%r610, %r615};
	// begin inline asm
	shfl.sync.down.b32 %r620, %r1250, %r637, %r638, %r639;
	// end inline asm
	// begin inline asm
	shfl.sync.down.b32 %r625, %r626, %r637, %r638, %r639;
	// end inline asm
	mov.b64 	{%r631, %r636}, %rd634;
	// begin inline asm
	shfl.sync.down.b32 %r630, %r631, %r637, %r638, %r639;
	// end inline asm
	// begin inline asm
	shfl.sync.down.b32 %r635, %r636, %r637, %r638, %r639;
	// end inline asm
	mov.b64 	%rd363, {%r630, %r635};
	setp.gt.s32 	%p80, %r479, 23;
	mov.u32 	%r1253, %r1250;
	mov.u64 	%rd637, %rd634;
	@%p80 bra 	$L__BB13_300;
	setp.lt.s32 	%p81, %r1145, %r600;
	mov.u32 	%r1251, %r1145;
	mov.u64 	%rd635, %rd529;
	@%p81 bra 	$L__BB13_297;
	setp.lt.s32 	%p82, %r600, %r1145;
	mov.u32 	%r1251, %r600;
	mov.u64 	%rd635, %rd362;
	@%p82 bra 	$L__BB13_297;
	setp.lt.s64 	%p83, %rd529, %rd362;
	selp.b32 	%r1251, %r1145, %r600, %p83;
	min.s64 	%rd635, %rd529, %rd362;
$L__BB13_297:
	setp.lt.s32 	%p84, %r1250, %r620;
	mov.u32 	%r1145, %r1251;
	mov.u64 	%rd529, %rd635;
	mov.u32 	%r1253, %r620;
	mov.u64 	%rd637, %rd363;
	@%p84 bra 	$L__BB13_300;
	setp.lt.s32 	%p85, %r620, %r1250;
	mov.u32 	%r1145, %r1251;
	mov.u64 	%rd529, %rd635;
	mov.u32 	%r1253, %r1250;
	mov.u64 	%rd637, %rd634;
	@%p85 bra 	$L__BB13_300;
	setp.lt.s64 	%p86, %rd634, %rd363;
	selp.b32 	%r1253, %r1250, %r620, %p86;
	min.s64 	%rd637, %rd634, %rd363;
	mov.u32 	%r1145, %r1251;
	mov.u64 	%rd529, %rd635;
$L__BB13_300:
	mov.b32 	%r677, 16;
	mov.b32 	%r678, 31;
	mov.b32 	%r679, -1;
	// begin inline asm
	shfl.sync.down.b32 %r640, %r1145, %r677, %r678, %r679;
	// end inline asm
	// begin inline asm
	shfl.sync.down.b32 %r645, %r646, %r677, %r678, %r679;
	// end inline asm
	mov.b64 	{%r651, %r656}, %rd529;
	// begin inline asm
	shfl.sync.down.b32 %r650, %r651, %r677, %r678, %r679;
	// end inline asm
	// begin inline asm
	shfl.sync.down.b32 %r655, %r656, %r677, %r678, %r679;
	// end inline asm
	mov.b64 	%rd369, {%r650, %r655};
	// begin inline asm
	shfl.sync.down.b32 %r660, %r1253, %r677, %r678, %r679;
	// end inline asm
	// begin inline asm
	shfl.sync.down.b32 %r665, %r666, %r677, %r678, %r679;
	// end inline asm
	mov.b64 	{%r671, %r676}, %rd637;
	// begin inline asm
	shfl.sync.down.b32 %r670, %r671, %r677, %r678, %r679;
	// end inline asm
	// begin inline asm
	shfl.sync.down.b32 %r675, %r676, %r677, %r678, %r679;
	// end inline asm
	mov.b64 	%rd370, {%r670, %r675};
	setp.gt.s32 	%p87, %r479, 15;
	mov.u32 	%r1271, %r1253;
	mov.u64 	%rd655, %rd637;
	@%p87 bra 	$L__BB13_307;
	setp.lt.s32 	%p88, %r1145, %r640;
	mov.u32 	%r1254, %r1145;
	mov.u64 	%rd638, %rd529;
	@%p88 bra 	$L__BB13_304;
	setp.lt.s32 	%p89, %r640, %r1145;
	mov.u32 	%r1254, %r640;
	mov.u64 	%rd638, %rd369;
	@%p89 bra 	$L__BB13_304;
	setp.lt.s64 	%p90, %rd529, %rd369;
	selp.b32 	%r1254, %r1145, %r640, %p90;
	min.s64 	%rd638, %rd529, %rd369;
$L__BB13_304:
	setp.lt.s32 	%p91, %r1253, %r660;
	mov.u32 	%r1145, %r1254;
	mov.u64 	%rd529, %rd638;
	mov.u32 	%r1271, %r660;
	mov.u64 	%rd655, %rd370;
	@%p91 bra 	$L__BB13_307;
	setp.lt.s32 	%p92, %r660, %r1253;
	mov.u32 	%r1145, %r1254;
	mov.u64 	%rd529, %rd638;
	mov.u32 	%r1271, %r1253;
	mov.u64 	%rd655, %rd637;
	@%p92 bra 	$L__BB13_307;
	setp.lt.s64 	%p93, %rd637, %rd370;
	selp.b32 	%r1271, %r1253, %r660, %p93;
	min.s64 	%rd655, %rd637, %rd370;
	mov.u32 	%r1145, %r1254;
	mov.u64 	%rd529, %rd638;
$L__BB13_307:
	setp.ne.s32 	%p94, %r479, 0;
	@%p94 bra 	$L__BB13_309;
	and.b32  	%r680, %r287, 992;
	mov.u32 	%r681, _ZN6thrust24THRUST_300001_SM_1000_NS8cuda_cub4core6detail5shmemE;
	add.s32 	%r682, %r681, %r680;
	st.shared.u32 	[%r682+8], %r1145;
	st.shared.u64 	[%r682+16], %rd529;
	st.shared.u32 	[%r682+24], %r1271;
	st.shared.u64 	[%r682+32], %rd655;
$L__BB13_309:
	bar.sync 	0;
	setp.ne.s32 	%p95, %r287, 0;
	@%p95 bra 	$L__BB13_353;
	ld.shared.u32 	%r386, [_ZN6thrust24THRUST_300001_SM_1000_NS8cuda_cub4core6detail5shmemE+40];
	ld.shared.u64 	%rd376, [_ZN6thrust24THRUST_300001_SM_1000_NS8cuda_cub4core6detail5shmemE+48];
	ld.shared.u32 	%r387, [_ZN6thrust24THRUST_300001_SM_1000_NS8cuda_cub4core6detail5shmemE+56];
	ld.shared.u64 	%rd377, [_ZN6thrust24THRUST_300001_SM_1000_NS8cuda_cub4core6detail5shmemE+64];
	setp.lt.s32 	%p96, %r1145, %r386;
	mov.u32 	%r1257, %r1145;
	mov.u64 	%rd641, %rd529;
	@%p96 bra 	$L__BB13_313;
	setp.lt.s32 	%p97, %r386, %r1145;
	mov.u32 	%r1257, %r386;
	mov.u64 	%rd641, %rd376;
	@%p97 bra 	$L__BB13_313;
	setp.lt.s64 	%p98, %rd529, %rd376;
	selp.b32 	%r1257, %r1145, %r386, %p98;
	min.s64 	%rd641, %rd529, %rd376;
$L__BB13_313:
	setp.lt.s32 	%p99, %r1271, %r387;
	mov.u32 	%r1258, %r387;
	mov.u64 	%rd642, %rd377;
	@%p99 bra 	$L__BB13_317;
	setp.ge.s32 	%p100, %r387, %r1271;
	mov.u32 	%r1258, %r1271;
	mov.u64 	%rd642, %rd655;
	@%p100 bra 	$L__BB13_315;
	bra.uni 	$L__BB13_317;
$L__BB13_315:
	setp.ge.s64 	%p101, %rd655, %rd377;
	mov.u32 	%r1258, %r387;
	mov.u64 	%rd642, %rd377;
	@%p101 bra 	$L__BB13_317;
	mov.u32 	%r1258, %r1271;
	mov.u64 	%rd642, %rd655;
$L__BB13_317:
	ld.shared.u32 	%r396, [_ZN6thrust24THRUST_300001_SM_1000_NS8cuda_cub4core6detail5shmemE+72];
	ld.shared.u64 	%rd387, [_ZN6thrust24THRUST_300001_SM_1000_NS8cuda_cub4core6detail5shmemE+80];
	ld.shared.u32 	%r398, [_ZN6thrust24THRUST_300001_SM_1000_NS8cuda_cub4core6detail5shmemE+88];
	ld.shared.u64 	%rd389, [_ZN6thrust24THRUST_300001_SM_1000_NS8cuda_cub4core6detail5shmemE+96];
	setp.lt.s32 	%p102, %r1257, %r396;
	mov.u32 	%r1259, %r1257;
	mov.u64 	%rd643, %rd641;
	@%p102 bra 	$L__BB13_320;
	setp.lt.s32 	%p103, %r396, %r1257;
	mov.u32 	%r1259, %r396;
	mov.u64 	%rd643, %rd387;
	@%p103 bra 	$L__BB13_320;
	setp.lt.s64 	%p104, %rd641, %rd387;
	selp.b32 	%r1259, %r1257, %r396, %p104;
	min.s64 	%rd643, %rd641, %rd387;
$L__BB13_320:
	setp.lt.s32 	%p105, %r1258, %r398;
	mov.u32 	%r1260, %r398;
	mov.u64 	%rd644, %rd389;
	@%p105 bra 	$L__BB13_323;
	setp.lt.s32 	%p106, %r398, %r1258;
	mov.u32 	%r1260, %r1258;
	mov.u64 	%rd644, %rd642;
	@%p106 bra 	$L__BB13_323;
	setp.lt.s64 	%p107, %rd642, %rd389;
	selp.b64 	%rd644, %rd642, %rd389, %p107;
	selp.b32 	%r1260, %r1258, %r398, %p107;
$L__BB13_323:
	ld.shared.u32 	%r406, [_ZN6thrust24THRUST_300001_SM_1000_NS8cuda_cub4core6detail5shmemE+104];
	ld.shared.u64 	%rd397, [_ZN6thrust24THRUST_300001_SM_1000_NS8cuda_cub4core6detail5shmemE+112];
	ld.shared.u32 	%r408, [_ZN6thrust24THRUST_300001_SM_1000_NS8cuda_cub4core6detail5shmemE+120];
	ld.shared.u64 	%rd399, [_ZN6thrust24THRUST_300001_SM_1000_NS8cuda_cub4core6detail5shmemE+128];
	setp.lt.s32 	%p108, %r1259, %r406;
	mov.u32 	%r1261, %r1259;
	mov.u64 	%rd645, %rd643;
	@%p108 bra 	$L__BB13_326;
	setp.lt.s32 	%p109, %r406, %r1259;
	mov.u32 	%r1261, %r406;
	mov.u64 	%rd645, %rd397;
	@%p109 bra 	$L__BB13_326;
	setp.lt.s64 	%p110, %rd643, %rd397;
	selp.b32 	%r1261, %r1259, %r406, %p110;
	min.s64 	%rd645, %rd643, %rd397;
$L__BB13_326:
	setp.lt.s32 	%p111, %r1260, %r408;
	mov.u32 	%r1262, %r408;
	mov.u64 	%rd646, %rd399;
	@%p111 bra 	$L__BB13_329;
	setp.lt.s32 	%p112, %r408, %r1260;
	mov.u32 	%r1262, %r1260;
	mov.u64 	%rd646, %rd644;
	@%p112 bra 	$L__BB13_329;
	setp.lt.s64 	%p113, %rd644, %rd399;
	selp.b64 	%rd646, %rd644, %rd399, %p113;
	selp.b32 	%r1262, %r1260, %r408, %p113;
$L__BB13_329:
	ld.shared.u32 	%r416, [_ZN6thrust24THRUST_300001_SM_1000_NS8cuda_cub4core6detail5shmemE+136];
	ld.shared.u64 	%rd407, [_ZN6thrust24THRUST_300001_SM_1000_NS8cuda_cub4core6detail5shmemE+144];
	ld.shared.u32 	%r418, [_ZN6thrust24THRUST_300001_SM_1000_NS8cuda_cub4core6detail5shmemE+152];
	ld.shared.u64 	%rd409, [_ZN6thrust24THRUST_300001_SM_1000_NS8cuda_cub4core6detail5shmemE+160];
	setp.lt.s32 	%p114, %r1261, %r416;
	mov.u32 	%r1263, %r1261;
	mov.u64 	%rd647, %rd645;
	@%p114 bra 	$L__BB13_332;
	setp.lt.s32 	%p115, %r416, %r1261;
	mov.u32 	%r1263, %r416;
	mov.u64 	%rd647, %rd407;
	@%p115 bra 	$L__BB13_332;
	setp.lt.s64 	%p116, %rd645, %rd407;
	selp.b32 	%r1263, %r1261, %r416, %p116;
	min.s64 	%rd647, %rd645, %rd407;
$L__BB13_332:
	setp.lt.s32 	%p117, %r1262, %r418;
	mov.u32 	%r1264, %r418;
	mov.u64 	%rd648, %rd409;
	@%p117 bra 	$L__BB13_335;
	setp.lt.s32 	%p118, %r418, %r1262;
	mov.u32 	%r1264, %r1262;
	mov.u64 	%rd648, %rd646;
	@%p118 bra 	$L__BB13_335;
	setp.lt.s64 	%p119, %rd646, %rd409;
	selp.b64 	%rd648, %rd646, %rd409, %p119;
	selp.b32 	%r1264, %r1262, %r418, %p119;
$L__BB13_335:
	ld.shared.u32 	%r426, [_ZN6thrust24THRUST_300001_SM_1000_NS8cuda_cub4core6detail5shmemE+168];
	ld.shared.u64 	%rd417, [_ZN6thrust24THRUST_300001_SM_1000_NS8cuda_cub4core6detail5shmemE+176];
	ld.shared.u32 	%r428, [_ZN6thrust24THRUST_300001_SM_1000_NS8cuda_cub4core6detail5shmemE+184];
	ld.shared.u64 	%rd419, [_ZN6thrust24THRUST_300001_SM_1000_NS8cuda_cub4core6detail5shmemE+192];
	setp.lt.s32 	%p120, %r1263, %r426;
	mov.u32 	%r1265, %r1263;
	mov.u64 	%rd649, %rd647;
	@%p120 bra 	$L__BB13_338;
	setp.lt.s32 	%p121, %r426, %r1263;
	mov.u32 	%r1265, %r426;
	mov.u64 	%rd649, %rd417;
	@%p121 bra 	$L__BB13_338;
	setp.lt.s64 	%p122, %rd647, %rd417;
	selp.b32 	%r1265, %r1263, %r426, %p122;
	min.s64 	%rd649, %rd647, %rd417;
$L__BB13_338:
	setp.lt.s32 	%p123, %r1264, %r428;
	mov.u32 	%r1266, %r428;
	mov.u64 	%rd650, %rd419;
	@%p123 bra 	$L__BB13_341;
	setp.lt.s32 	%p124, %r428, %r1264;
	mov.u32 	%r1266, %r1264;
	mov.u64 	%rd650, %rd648;
	@%p124 bra 	$L__BB13_341;
	setp.lt.s64 	%p125, %rd648, %rd419;
	selp.b64 	%rd650, %rd648, %rd419, %p125;
	selp.b32 	%r1266, %r1264, %r428, %p125;
$L__BB13_341:
	ld.shared.u32 	%r436, [_ZN6thrust24THRUST_300001_SM_1000_NS8cuda_cub4core6detail5shmemE+200];
	ld.shared.u64 	%rd427, [_ZN6thrust24THRUST_300001_SM_1000_NS8cuda_cub4core6detail5shmemE+208];
	ld.shared.u32 	%r438, [_ZN6thrust24THRUST_300001_SM_1000_NS8cuda_cub4core6detail5shmemE+216];
	ld.shared.u64 	%rd429, [_ZN6thrust24THRUST_300001_SM_1000_NS8cuda_cub4core6detail5shmemE+224];
	setp.lt.s32 	%p126, %r1265, %r436;
	mov.u32 	%r1267, %r1265;
	mov.u64 	%rd651, %rd649;
	@%p126 bra 	$L__BB13_344;
	setp.lt.s32 	%p127, %r436, %r1265;
	mov.u32 	%r1267, %r436;
	mov.u64 	%rd651, %rd427;
	@%p127 bra 	$L__BB13_344;
	setp.lt.s64 	%p128, %rd649, %rd427;
	selp.b32 	%r1267, %r1265, %r436, %p128;
	min.s64 	%rd651, %rd649, %rd427;
$L__BB13_344:
	setp.lt.s32 	%p129, %r1266, %r438;
	mov.u32 	%r1268, %r438;
	mov.u64 	%rd652, %rd429;
	@%p129 bra 	$L__BB13_347;
	setp.lt.s32 	%p130, %r438, %r1266;
	mov.u32 	%r1268, %r1266;
	mov.u64 	%rd652, %rd650;
	@%p130 bra 	$L__BB13_347;
	setp.lt.s64 	%p131, %rd650, %rd429;
	selp.b64 	%rd652, %rd650, %rd429, %p131;
	selp.b32 	%r1268, %r1266, %r438, %p131;
$L__BB13_347:
	ld.shared.u32 	%r446, [_ZN6thrust24THRUST_300001_SM_1000_NS8cuda_cub4core6detail5shmemE+232];
	ld.shared.u64 	%rd437, [_ZN6thrust24THRUST_300001_SM_1000_NS8cuda_cub4core6detail5shmemE+240];
	ld.shared.u32 	%r448, [_ZN6thrust24THRUST_300001_SM_1000_NS8cuda_cub4core6detail5shmemE+248];
	ld.shared.u64 	%rd439, [_ZN6thrust24THRUST_300001_SM_1000_NS8cuda_cub4core6detail5shmemE+256];
	setp.lt.s32 	%p132, %r1267, %r446;
	mov.u32 	%r1145, %r1267;
	mov.u64 	%rd529, %rd651;
	@%p132 bra 	$L__BB13_350;
	setp.lt.s32 	%p133, %r446, %r1267;
	mov.u32 	%r1145, %r446;
	mov.u64 	%rd529, %rd437;
	@%p133 bra 	$L__BB13_350;
	setp.lt.s64 	%p134, %rd651, %rd437;
	selp.b32 	%r1145, %r1267, %r446, %p134;
	min.s64 	%rd529, %rd651, %rd437;
$L__BB13_350:
	setp.lt.s32 	%p135, %r1268, %r448;
	mov.u32 	%r1271, %r448;
	mov.u64 	%rd655, %rd439;
	@%p135 bra 	$L__BB13_353;
	setp.lt.s32 	%p136, %r448, %r1268;
	mov.u32 	%r1271, %r1268;
	mov.u64 	%rd655, %rd652;
	@%p136 bra 	$L__BB13_353;
	setp.lt.s64 	%p137, %rd652, %rd439;
	selp.b64 	%rd655, %rd652, %rd439, %p137;
	selp.b32 	%r1271, %r1268, %r448, %p137;
$L__BB13_353:
	mov.u32 	%r1113, %tid.x;
	setp.ne.s32 	%p341, %r1113, 0;
	@%p341 bra 	$L__BB13_355;
	cvta.to.global.u64 	%rd498, %rd449;
	mul.wide.u32 	%rd499, %r1, 32;
	add.s64 	%rd500, %rd498, %rd499;
	st.global.u32 	[%rd500], %r1145;
	st.global.u64 	[%rd500+8], %rd529;
	st.global.u32 	[%rd500+16], %r1271;
	st.global.u64 	[%rd500+24], %rd655;
$L__BB13_355:
	ret;

}
	// .globl	_ZN6thrust24THRUST_300001_SM_1000_NS8cuda_cub4core6detail13_kernel_agentINS1_8__reduce10DrainAgentIlEEJN3cub18CUB_300001_SM_10009GridQueueIyEElEEEvDpT0_
.visible .entry _ZN6thrust24THRUST_300001_SM_1000_NS8cuda_cub4core6detail13_kernel_agentINS1_8__reduce10DrainAgentIlEEJN3cub18CUB_300001_SM_10009GridQueueIyEElEEEvDpT0_(
	.param .align 8 .b8 _ZN6thrust24THRUST_300001_SM_1000_NS8cuda_cub4core6detail13_kernel_agentINS1_8__reduce10DrainAgentIlEEJN3cub18CUB_300001_SM_10009GridQueueIyEElEEEvDpT0__param_0[8],
	.param .u64 _ZN6thrust24THRUST_300001_SM_1000_NS8cuda_cub4core6detail13_kernel_agentINS1_8__reduce10DrainAgentIlEEJN3cub18CUB_300001_SM_10009GridQueueIyEElEEEvDpT0__param_1
)
.maxntid 1
{
	.reg .b64 	%rd<5>;

	ld.param.u64 	%rd1, [_ZN6thrust24THRUST_300001_SM_1000_NS8cuda_cub4core6detail13_kernel_agentINS1_8__reduce10DrainAgentIlEEJN3cub18CUB_300001_SM_10009GridQueueIyEElEEEvDpT0__param_0];
	ld.param.u64 	%rd2, [_ZN6thrust24THRUST_300001_SM_1000_NS8cuda_cub4core6detail13_kernel_agentINS1_8__reduce10DrainAgentIlEEJN3cub18CUB_300001_SM_10009GridQueueIyEElEEEvDpT0__param_1];
	cvta.to.global.u64 	%rd3, %rd1;
	st.global.u64 	[%rd3], %rd2;
	mov.b64 	%rd4, 0;
	st.global.u64 	[%rd3+8], %rd4;
	ret;

}
	// .globl	_ZN6thrust24THRUST_300001_SM_1000_NS8cuda_cub4core6detail13_kernel_agentINS1_8__reduce11ReduceAgentIPN4cuda3std3__45tupleIJNSA_IJilEEESB_EEESD_SC_lNS1_9__extrema12arg_minmax_fIilNS9_4lessIiEEEEEEJSD_SD_iSI_EEEvDpT0_
.visible .entry _ZN6thrust24THRUST_300001_SM_1000_NS8cuda_cub4core6detail13_kernel_agentINS1_8__reduce11ReduceAgentIPN4cuda3std3__45tupleIJNSA_IJilEEESB_EEESD_SC_lNS1_9__extrema12arg_minmax_fIilNS9_4lessIiEEEEEEJSD_SD_iSI_EEEvDpT0_(
	.param .u64 .ptr .align 1 _ZN6thrust24THRUST_300001_SM_1000_NS8cuda_cub4core6detail13_kernel_agentINS1_8__reduce11ReduceAgentIPN4cuda3std3__45tupleIJNSA_IJilEEESB_EEESD_SC_lNS1_9__extrema12arg_minmax_fIilNS9_4lessIiEEEEEEJSD_SD_iSI_EEEvDpT0__param_0,
	.param .u64 .ptr .align 1 _ZN6thrust24THRUST_300001_SM_1000_NS8cuda_cub4core6detail13_kernel_agentINS1_8__reduce11ReduceAgentIPN4cuda3std3__45tupleIJNSA_IJilEEESB_EEESD_SC_lNS1_9__extrema12arg_minmax_fIilNS9_4lessIiEEEEEEJSD_SD_iSI_EEEvDpT0__param_1,
	.param .u32 _ZN6thrust24THRUST_300001_SM_1000_NS8cuda_cub4core6detail13_kernel_agentINS1_8__reduce11ReduceAgentIPN4cuda3std3__45tupleIJNSA_IJilEEESB_EEESD_SC_lNS1_9__extrema12arg_minmax_fIilNS9_4lessIiEEEEEEJSD_SD_iSI_EEEvDpT0__param_2,
	.param .align 1 .b8 _ZN6thrust24THRUST_300001_SM_1000_NS8cuda_cub4core6detail13_kernel_agentINS1_8__reduce11ReduceAgentIPN4cuda3std3__45tupleIJNSA_IJilEEESB_EEESD_SC_lNS1_9__extrema12arg_minmax_fIilNS9_4lessIiEEEEEEJSD_SD_iSI_EEEvDpT0__param_3[1]
)
.maxntid 256
{
	.reg .pred 	%p<371>;
	.reg .b32 	%r<1315>;
	.reg .b64 	%rd<856>;

	ld.param.u64 	%rd500, [_ZN6thrust24THRUST_300001_SM_1000_NS8cuda_cub4core6detail13_kernel_agentINS1_8__reduce11ReduceAgentIPN4cuda3std3__45tupleIJNSA_IJilEEESB_EEESD_SC_lNS1_9__extrema12arg_minmax_fIilNS9_4lessIiEEEEEEJSD_SD_iSI_EEEvDpT0__param_0];
	ld.param.u32 	%r503, [_ZN6thrust24THRUST_300001_SM_1000_NS8cuda_cub4core6detail13_kernel_agentINS1_8__reduce11ReduceAgentIPN4cuda3std3__45tupleIJNSA_IJilEEESB_EEESD_SC_lNS1_9__extrema12arg_minmax_fIilNS9_4lessIiEEEEEEJSD_SD_iSI_EEEvDpT0__param_2];
	cvt.s64.s32 	%rd1, %r503;
	setp.eq.s32 	%p1, %r503, 0;
	@%p1 bra 	$L__BB15_382;
	setp.gt.s32 	%p2, %r503, 511;
	@%p2 bra 	$L__BB15_216;
	mov.u32 	%r1, %tid.x;
	setp.ge.s32 	%p167, %r1, %r503;
	mov.b32 	%r1165, 0;
	mov.b64 	%rd702, 0;
	mov.u64 	%rd701, %rd702;
	mov.u32 	%r1164, %r1165;
	mov.u32 	%r1150, %r1;
	@%p167 bra 	$L__BB15_4;
	mul.wide.u32 	%rd636, %r1, 32;
	add.s64 	%rd629, %rd500, %rd636;
	// begin inline asm
	ld.global.nc.u64 %rd628, [%rd629];
	// end inline asm
	add.s64 	%rd631, %rd629, 8;
	// begin inline asm
	ld.global.nc.u64 %rd701, [%rd631];
	// end inline asm
	add.s64 	%rd633, %rd629, 16;
	// begin inline asm
	ld.global.nc.u64 %rd632, [%rd633];
	// end inline asm
	add.s64 	%rd635, %rd629, 24;
	// begin inline asm
	ld.global.nc.u64 %rd702, [%rd635];
	// end inline asm
	cvt.u32.u64 	%r1164, %rd628;
	cvt.u32.u64 	%r1165, %rd632;
	add.s32 	%r1150, %r1, 256;
$L__BB15_4:
	setp.ge.s32 	%p168, %r1150, %r503;
	@%p168 bra 	$L__BB15_40;
	not.b32 	%r719, %r1150;
	add.s32 	%r8, %r503, %r719;
	and.b32  	%r720, %r8, 768;
	setp.eq.s32 	%p169, %r720, 768;
	@%p169 bra 	$L__BB15_14;
	mul.wide.u32 	%rd638, %r1150, 32;
	add.s64 	%rd684, %rd500, %rd638;
	shr.u32 	%r721, %r8, 8;
	add.s32 	%r722, %r721, 1;
	and.b32  	%r723, %r722, 3;
	neg.s32 	%r1144, %r723;
$L__BB15_7:
	.pragma "nounroll";
	mov.u64 	%rd9, %rd702;
	mov.u32 	%r13, %r1165;
	mov.u64 	%rd8, %rd701;
	mov.u32 	%r12, %r1164;
	// begin inline asm
	ld.global.nc.u64 %rd639, [%rd684];
	// end inline asm
	add.s64 	%rd642, %rd684, 8;
	// begin inline asm
	ld.global.nc.u64 %rd641, [%rd642];
	// end inline asm
	add.s64 	%rd644, %rd684, 16;
	// begin inline asm
	ld.global.nc.u64 %rd643, [%rd644];
	// end inline asm
	add.s64 	%rd646, %rd684, 24;
	// begin inline asm
	ld.global.nc.u64 %rd645, [%rd646];
	// end inline asm
	cvt.u32.u64 	%r14, %rd639;
	cvt.u32.u64 	%r15, %rd643;
	setp.lt.s32 	%p170, %r12, %r14;
	@%p170 bra 	$L__BB15_10;
	setp.lt.s32 	%p171, %r14, %r12;
	mov.u64 	%rd701, %rd641;
	mov.u32 	%r1164, %r14;
	@%p171 bra 	$L__BB15_10;
	setp.lt.s64 	%p172, %rd8, %rd641;
	min.s64 	%rd701, %rd8, %rd641;
	selp.b32 	%r1164, %r12, %r14, %p172;
$L__BB15_10:
	setp.lt.s32 	%p173, %r13, %r15;
	mov.u32 	%r1165, %r15;
	mov.u64 	%rd702, %rd645;
	@%p173 bra 	$L__BB15_13;
	setp.lt.s32 	%p174, %r15, %r13;
	mov.u32 	%r1165, %r13;
	mov.u64 	%rd702, %rd9;
	@%p174 bra 	$L__BB15_13;
	setp.lt.s64 	%p175, %rd9, %rd645;
	selp.b32 	%r1165, %r13, %r15, %p175;
	min.s64 	%rd702, %rd9, %rd645;
$L__BB15_13:
	add.s32 	%r1150, %r1150, 256;
	add.s64 	%rd684, %rd684, 8192;
	add.s32 	%r1144, %r1144, 1;
	setp.ne.s32 	%p176, %r1144, 0;
	@%p176 bra 	$L__BB15_7;
$L__BB15_14:
	setp.lt.u32 	%p177, %r8, 768;
	@%p177 bra 	$L__BB15_40;
$L__BB15_15:
	mul.wide.s32 	%rd655, %r1150, 32;
	add.s64 	%rd648, %rd500, %rd655;
	// begin inline asm
	ld.global.nc.u64 %rd647, [%rd648];
	// end inline asm
	add.s64 	%rd650, %rd648, 8;
	// begin inline asm
	ld.global.nc.u64 %rd649, [%rd650];
	// end inline asm
	add.s64 	%rd652, %rd648, 16;
	// begin inline asm
	ld.global.nc.u64 %rd651, [%rd652];
	// end inline asm
	add.s64 	%rd654, %rd648, 24;
	// begin inline asm
	ld.global.nc.u64 %rd653, [%rd654];
	// end inline asm
	cvt.u32.u64 	%r30, %rd647;
	cvt.u32.u64 	%r31, %rd651;
	setp.lt.s32 	%p178, %r1164, %r30;
	mov.u64 	%rd695, %rd701;
	mov.u32 	%r1158, %r1164;
	@%p178 bra 	$L__BB15_18;
	setp.lt.s32 	%p179, %r30, %r1164;
	mov.u64 	%rd695, %rd649;
	mov.u32 	%r1158, %r30;
	@%p179 bra 	$L__BB15_18;
	setp.lt.s64 	%p180, %rd701, %rd649;
	min.s64 	%rd695, %rd701, %rd649;
	selp.b32 	%r1158, %r1164, %r30, %p180;
$L__BB15_18:
	setp.lt.s32 	%p181, %r1165, %r31;
	mov.u32 	%r1159, %r31;
	mov.u64 	%rd696, %rd653;
	@%p181 bra 	$L__BB15_21;
	setp.lt.s32 	%p182, %r31, %r1165;
	mov.u32 	%r1159, %r1165;
	mov.u64 	%rd696, %rd702;
	@%p182 bra 	$L__BB15_21;
	setp.lt.s64 	%p183, %rd702, %rd653;
	selp.b32 	%r1159, %r1165, %r31, %p183;
	min.s64 	%rd696, %rd702, %rd653;
$L__BB15_21:
	add.s64 	%rd657, %rd648, 8192;
	// begin inline asm
	ld.global.nc.u64 %rd656, [%rd657];
	// end inline asm
	add.s64 	%rd659, %rd648, 8200;
	// begin inline asm
	ld.global.nc.u64 %rd658, [%rd659];
	// end inline asm
	add.s64 	%rd661, %rd648, 8208;
	// begin inline asm
	ld.global.nc.u64 %rd660, [%rd661];
	// end inline asm
	add.s64 	%rd663, %rd648, 8216;
	// begin inline asm
	ld.global.nc.u64 %rd662, [%rd663];
	// end inline asm
	cvt.u32.u64 	%r36, %rd656;
	cvt.u32.u64 	%r37, %rd660;
	setp.lt.s32 	%p184, %r1158, %r36;
	mov.u64 	%rd697, %rd695;
	mov.u32 	%r1160, %r1158;
	@%p184 bra 	$L__BB15_24;
	setp.lt.s32 	%p185, %r36, %r1158;
	mov.u64 	%rd697, %rd658;
	mov.u32 	%r1160, %r36;
	@%p185 bra 	$L__BB15_24;
	setp.lt.s64 	%p186, %rd695, %rd658;
	min.s64 	%rd697, %rd695, %rd658;
	selp.b32 	%r1160, %r1158, %r36, %p186;
$L__BB15_24:
	setp.lt.s32 	%p187, %r1159, %r37;
	mov.u32 	%r1161, %r37;
	mov.u64 	%rd698, %rd662;
	@%p187 bra 	$L__BB15_27;
	setp.lt.s32 	%p188, %r37, %r1159;
	mov.u32 	%r1161, %r1159;
	mov.u64 	%rd698, %rd696;
	@%p188 bra 	$L__BB15_27;
	setp.lt.s64 	%p189, %rd696, %rd662;
	selp.b32 	%r1161, %r1159, %r37, %p189;
	min.s64 	%rd698, %rd696, %rd662;
$L__BB15_27:
	add.s64 	%rd665, %rd648, 16384;
	// begin inline asm
	ld.global.nc.u64 %rd664, [%rd665];
	// end inline asm
	add.s64 	%rd667, %rd648, 16392;
	// begin inline asm
	ld.global.nc.u64 %rd666, [%rd667];
	// end inline asm
	add.s64 	%rd669, %rd648, 16400;
	// begin inline asm
	ld.global.nc.u64 %rd668, [%rd669];
	// end inline asm
	add.s64 	%rd671, %rd648, 16408;
	// begin inline asm
	ld.global.nc.u64 %rd670, [%rd671];
	// end inline asm
	cvt.u32.u64 	%r42, %rd664;
	cvt.u32.u64 	%r43, %rd668;
	setp.lt.s32 	%p190, %r1160, %r42;
	mov.u64 	%rd699, %rd697;
	mov.u32 	%r1162, %r1160;
	@%p190 bra 	$L__BB15_30;
	setp.lt.s32 	%p191, %r42, %r1160;
	mov.u64 	%rd699, %rd666;
	mov.u32 	%r1162, %r42;
	@%p191 bra 	$L__BB15_30;
	setp.lt.s64 	%p192, %rd697, %rd666;
	min.s64 	%rd699, %rd697, %rd666;
	selp.b32 	%r1162, %r1160, %r42, %p192;
$L__BB15_30:
	setp.lt.s32 	%p193, %r1161, %r43;
	mov.u32 	%r1163, %r43;
	mov.u64 	%rd700, %rd670;
	@%p193 bra 	$L__BB15_33;
	setp.lt.s32 	%p194, %r43, %r1161;
	mov.u32 	%r1163, %r1161;
	mov.u64 	%rd700, %rd698;
	@%p194 bra 	$L__BB15_33;
	setp.lt.s64 	%p195, %rd698, %rd670;
	selp.b32 	%r1163, %r1161, %r43, %p195;
	min.s64 	%rd700, %rd698, %rd670;
$L__BB15_33:
	add.s64 	%rd673, %rd648, 24576;
	// begin inline asm
	ld.global.nc.u64 %rd672, [%rd673];
	// end inline asm
	add.s64 	%rd675, %rd648, 24584;
	// begin inline asm
	ld.global.nc.u64 %rd674, [%rd675];
	// end inline asm
	add.s64 	%rd677, %rd648, 24592;
	// begin inline asm
	ld.global.nc.u64 %rd676, [%rd677];
	// end inline asm
	add.s64 	%rd679, %rd648, 24600;
	// begin inline asm
	ld.global.nc.u64 %rd678, [%rd679];
	// end inline asm
	cvt.u32.u64 	%r48, %rd672;
	cvt.u32.u64 	%r49, %rd676;
	setp.lt.s32 	%p196, %r1162, %r48;
	mov.u64 	%rd701, %rd699;
	mov.u32 	%r1164, %r1162;
	@%p196 bra 	$L__BB15_36;
	setp.lt.s32 	%p197, %r48, %r1162;
	mov.u64 	%rd701, %rd674;
	mov.u32 	%r1164, %r48;
	@%p197 bra 	$L__BB15_36;
	setp.lt.s64 	%p198, %rd699, %rd674;
	min.s64 	%rd701, %rd699, %rd674;
	selp.b32 	%r1164, %r1162, %r48, %p198;
$L__BB15_36:
	setp.lt.s32 	%p199, %r1163, %r49;
	mov.u32 	%r1165, %r49;
	mov.u64 	%rd702, %rd678;
	@%p199 bra 	$L__BB15_39;
	setp.lt.s32 	%p200, %r49, %r1163;
	mov.u32 	%r1165, %r1163;
	mov.u64 	%rd702, %rd700;
	@%p200 bra 	$L__BB15_39;
	setp.lt.s64 	%p201, %rd700, %rd678;
	selp.b32 	%r1165, %r1163, %r49, %p201;
	min.s64 	%rd702, %rd700, %rd678;
$L__BB15_39:
	add.s32 	%r1150, %r1150, 1024;
	setp.lt.s32 	%p202, %r1150, %r503;
	@%p202 bra 	$L__BB15_15;
$L__BB15_40:
	setp.lt.s32 	%p203, %r503, 256;
	@%p203 bra 	$L__BB15_122;
	// begin inline asm
	mov.u32 %r936, %laneid;
	// end inline asm
	mov.b32 	%r974, 1;
	mov.b32 	%r975, 31;
	mov.b32 	%r976, -1;
	// begin inline asm
	shfl.sync.down.b32 %r937, %r1164, %r974, %r975, %r976;
	// end inline asm
	// begin inline asm
	shfl.sync.down.b32 %r942, %r943, %r974, %r975, %r976;
	// end inline asm
	mov.b64 	{%r948, %r953}, %rd701;
	// begin inline asm
	shfl.sync.down.b32 %r947, %r948, %r974, %r975, %r976;
	// end inline asm
	// begin inline asm
	shfl.sync.down.b32 %r952, %r953, %r974, %r975, %r976;
	// end inline asm
	mov.b64 	%rd50, {%r947, %r952};
	// begin inline asm
	shfl.sync.down.b32 %r957, %r1165, %r974, %r975, %r976;
	// end inline asm
	// begin inline asm
	shfl.sync.down.b32 %r962, %r963, %r974, %r975, %r976;
	// end inline asm
	mov.b64 	{%r968, %r973}, %rd702;
	// begin inline asm
	shfl.sync.down.b32 %r967, %r968, %r974, %r975, %r976;
	// end inline asm
	// begin inline asm
	shfl.sync.down.b32 %r972, %r973, %r974, %r975, %r976;
	// end inline asm
	mov.b64 	%rd51, {%r967, %r972};
	setp.gt.s32 	%p291, %r936, 30;
	mov.u64 	%rd706, %rd702;
	mov.u32 	%r1169, %r1165;
	mov.u64 	%rd710, %rd701;
	mov.u32 	%r1173, %r1164;
	@%p291 bra 	$L__BB15_48;
	setp.lt.s32 	%p292, %r1164, %r937;
	mov.u64 	%rd710, %rd701;
	mov.u32 	%r1173, %r1164;
	@%p292 bra 	$L__BB15_45;
	setp.lt.s32 	%p293, %r937, %r1164;
	mov.u64 	%rd710, %rd50;
	mov.u32 	%r1173, %r937;
	@%p293 bra 	$L__BB15_45;
	setp.lt.s64 	%p294, %rd701, %rd50;
	min.s64 	%rd710, %rd701, %rd50;
	selp.b32 	%r1173, %r1164, %r937, %p294;
$L__BB15_45:
	setp.lt.s32 	%p295, %r1165, %r957;
	mov.u64 	%rd706, %rd51;
	mov.u32 	%r1169, %r957;
	@%p295 bra 	$L__BB15_48;
	setp.lt.s32 	%p296, %r957, %r1165;
	mov.u64 	%rd706, %rd702;
	mov.u32 	%r1169, %r1165;
	@%p296 bra 	$L__BB15_48;
	setp.lt.s64 	%p297, %rd702, %rd51;
	selp.b32 	%r1169, %r1165, %r957, %p297;
	min.s64 	%rd706, %rd702, %rd51;
$L__BB15_48:
	mov.b32 	%r1014, 2;
	mov.b32 	%r1015, 31;
	mov.b32 	%r1016, -1;
	// begin inline asm
	shfl.sync.down.b32 %r977, %r1173, %r1014, %r1015, %r1016;
	// end inline asm
	// begin inline asm
	shfl.sync.down.b32 %r982, %r983, %r1014, %r1015, %r1016;
	// end inline asm
	mov.b64 	{%r988, %r993}, %rd710;
	// begin inline asm
	shfl.sync.down.b32 %r987, %r988, %r1014, %r1015, %r1016;
	// end inline asm
	// begin inline asm
	shfl.sync.down.b32 %r992, %r993, %r1014, %r1015, %r1016;
	// end inline asm
	mov.b64 	%rd57, {%r987, %r992};
	// begin inline asm
	shfl.sync.down.b32 %r997, %r1169, %r1014, %r1015, %r1016;
	// end inline asm
	// begin inline asm
	shfl.sync.down.b32 %r1002, %r1003, %r1014, %r1015, %r1016;
	// end inline asm
	mov.b64 	{%r1008, %r1013}, %rd706;
	// begin inline asm
	shfl.sync.down.b32 %r1007, %r1008, %r1014, %r1015, %r1016;
	// end inline asm
	// begin inline asm
	shfl.sync.down.b32 %r1012, %r1013, %r1014, %r1015, %r1016;
	// end inline asm
	mov.b64 	%rd58, {%r1007, %r1012};
	setp.gt.s32 	%p298, %r936, 29;
	mov.u64 	%rd709, %rd706;
	mov.u32 	%r1172, %r1169;
	@%p298 bra 	$L__BB15_55;
	setp.lt.s32 	%p299, %r1173, %r977;
	mov.u64 	%rd708, %rd710;
	mov.u32 	%r1171, %r1173;
	@%p299 bra 	$L__BB15_52;
	setp.lt.s32 	%p300, %r977, %r1173;
	mov.u64 	%rd708, %rd57;
	mov.u32 	%r1171, %r977;
	@%p300 bra 	$L__BB15_52;
	setp.lt.s64 	%p301, %rd710, %rd57;
	min.s64 	%rd708, %rd710, %rd57;
	selp.b32 	%r1171, %r1173, %r977, %p301;
$L__BB15_52:
	setp.lt.s32 	%p302, %r1169, %r997;
	mov.u64 	%rd709, %rd58;
	mov.u32 	%r1172, %r997;
	mov.u64 	%rd710, %rd708;
	mov.u32 	%r1173, %r1171;
	@%p302 bra 	$L__BB15_55;
	setp.lt.s32 	%p303, %r997, %r1169;
	mov.u64 	%rd709, %rd706;
	mov.u32 	%r1172, %r1169;
	mov.u64 	%rd710, %rd708;
	mov.u32 	%r1173, %r1171;
	@%p303 bra 	$L__BB15_55;
	setp.lt.s64 	%p304, %rd706, %rd58;
	selp.b32 	%r1172, %r1169, %r997, %p304;
	min.s64 	%rd709, %rd706, %rd58;
	mov.u64 	%rd710, %rd708;
	mov.u32 	%r1173, %r1171;
$L__BB15_55:
	mov.b32 	%r1054, 4;
	mov.b32 	%r1055, 31;
	mov.b32 	%r1056, -1;
	// begin inline asm
	shfl.sync.down.b32 %r1017, %r1173, %r1054, %r1055, %r1056;
	// end inline asm
	// begin inline asm
	shfl.sync.down.b32 %r1022, %r1023, %r1054, %r1055, %r1056;
	// end inline asm
	mov.b64 	{%r1028, %r1033}, %rd710;
	// begin inline asm
	shfl.sync.down.b32 %r1027, %r1028, %r1054, %r1055, %r1056;
	// end inline asm
	// begin inline asm
	shfl.sync.down.b32 %r1032, %r1033, %r1054, %r1055, %r1056;
	// end inline asm
	mov.b64 	%rd64, {%r1027, %r1032};
	// begin inline asm
	shfl.sync.down.b32 %r1037, %r1172, %r1054, %r1055, %r1056;
	// end inline asm
	// begin inline asm
	shfl.sync.down.b32 %r1042, %r1043, %r1054, %r1055, %r1056;
	// end inline asm
	mov.b64 	{%r1048, %r1053}, %rd709;
	// begin inline asm
	shfl.sync.down.b32 %r1047, %r1048, %r1054, %r1055, %r1056;
	// end inline asm
	// begin inline asm
	shfl.sync.down.b32 %r1052, %r1053, %r1054, %r1055, %r1056;
	// end inline asm
	mov.b64 	%rd65, {%r1047, %r1052};
	setp.gt.s32 	%p305, %r936, 27;
	mov.u64 	%rd712, %rd709;
	mov.u32 	%r1175, %r1172;
	@%p305 bra 	$L__BB15_62;
	setp.lt.s32 	%p306, %r1173, %r1017;
	mov.u64 	%rd711, %rd710;
	mov.u32 	%r1174, %r1173;
	@%p306 bra 	$L__BB15_59;
	setp.lt.s32 	%p307, %r1017, %r1173;
	mov.u64 	%rd711, %rd64;
	mov.u32 	%r1174, %r1017;
	@%p307 bra 	$L__BB15_59;
	setp.lt.s64 	%p308, %rd710, %rd64;
	min.s64 	%rd711, %rd710, %rd64;
	selp.b32 	%r1174, %r1173, %r1017, %p308;
$L__BB15_59:
	setp.lt.s32 	%p309, %r1172, %r1037;
	mov.u64 	%rd712, %rd65;
	mov.u32 	%r1175, %r1037;
	mov.u64 	%rd710, %rd711;
	mov.u32 	%r1173, %r1174;
	@%p309 bra 	$L__BB15_62;
	setp.lt.s32 	%p310, %r1037, %r1172;
	mov.u64 	%rd712, %rd709;
	mov.u32 	%r1175, %r1172;
	mov.u64 	%rd710, %rd711;
	mov.u32 	%r1173, %r1174;
	@%p310 bra 	$L__BB15_62;
	setp.lt.s64 	%p311, %rd709, %rd65;
	selp.b32 	%r1175, %r1172, %r1037, %p311;
	min.s64 	%rd712, %rd709, %rd65;
	mov.u64 	%rd710, %rd711;
	mov.u32 	%r1173, %r1174;
$L__BB15_62:
	mov.b32 	%r1094, 8;
	mov.b32 	%r1095, 31;
	mov.b32 	%r1096, -1;
	// begin inline asm
	shfl.sync.down.b32 %r1057, %r1173, %r1094, %r1095, %r1096;
	// end inline asm
	// begin inline asm
	shfl.sync.down.b32 %r1062, %r1063, %r1094, %r1095, %r1096;
	// end inline asm
	mov.b64 	{%r1068, %r1073}, %rd710;
	// begin inline asm
	shfl.sync.down.b32 %r1067, %r1068, %r1094, %r1095, %r1096;
	// end inline asm
	// begin inline asm
	shfl.sync.down.b32 %r1072, %r1073, %r1094, %r1095, %r1096;
	// end inline asm
	mov.b64 	%rd71, {%r1067, %r1072};
	// begin inline asm
	shfl.sync.down.b32 %r1077, %r1175, %r1094, %r1095, %r1096;
	// end inline asm
	// begin inline asm
	shfl.sync.down.b32 %r1082, %r1083, %r1094, %r1095, %r1096;
	// end inline asm
	mov.b64 	{%r1088, %r1093}, %rd712;
	// begin inline asm
	shfl.sync.down.b32 %r1087, %r1088, %r1094, %r1095, %r1096;
	// end inline asm
	// begin inline asm
	shfl.sync.down.b32 %r1092, %r1093, %r1094, %r1095, %r1096;
	// end inline asm
	mov.b64 	%rd72, {%r1087, %r1092};
	setp.gt.s32 	%p312, %r936, 23;
	mov.u64 	%rd715, %rd712;
	mov.u32 	%r1178, %r1175;
	@%p312 bra 	$L__BB15_69;
	setp.lt.s32 	%p313, %r1173, %r1057;
	mov.u64 	%rd714, %rd710;
	mov.u32 	%r1177, %r1173;
	@%p313 bra 	$L__BB15_66;
	setp.lt.s32 	%p314, %r1057, %r1173;
	mov.u64 	%rd714, %rd71;
	mov.u32 	%r1177, %r1057;
	@%p314 bra 	$L__BB15_66;
	setp.lt.s64 	%p315, %rd710, %rd71;
	min.s64 	%rd714, %rd710, %rd71;
	selp.b32 	%r1177, %r1173, %r1057, %p315;
$L__BB15_66:
	setp.lt.s32 	%p316, %r1175, %r1077;
	mov.u64 	%rd715, %rd72;
	mov.u32 	%r1178, %r1077;
	mov.u64 	%rd710, %rd714;
	mov.u32 	%r1173, %r1177;
	@%p316 bra 	$L__BB15_69;
	setp.lt.s32 	%p317, %r1077, %r1175;
	mov.u64 	%rd715, %rd712;
	mov.u32 	%r1178, %r1175;
	mov.u64 	%rd710, %rd714;
	mov.u32 	%r1173, %r1177;
	@%p317 bra 	$L__BB15_69;
	setp.lt.s64 	%p318, %rd712, %rd72;
	selp.b32 	%r1178, %r1175, %r1077, %p318;
	min.s64 	%rd715, %rd712, %rd72;
	mov.u64 	%rd710, %rd714;
	mov.u32 	%r1173, %r1177;
$L__BB15_69:
	mov.b32 	%r1134, 16;
	mov.b32 	%r1135, 31;
	mov.b32 	%r1136, -1;
	// begin inline asm
	shfl.sync.down.b32 %r1097, %r1173, %r1134, %r1135, %r1136;
	// end inline asm
	// begin inline asm
	shfl.sync.down.b32 %r1102, %r1103, %r1134, %r1135, %r1136;
	// end inline asm
	mov.b64 	{%r1108, %r1113}, %rd710;
	// begin inline asm
	shfl.sync.down.b32 %r1107, %r1108, %r1134, %r1135, %r1136;
	// end inline asm
	// begin inline asm
	shfl.sync.down.b32 %r1112, %r1113, %r1134, %r1135, %r1136;
	// end inline asm
	mov.b64 	%rd78, {%r1107, %r1112};
	// begin inline asm
	shfl.sync.down.b32 %r1117, %r1178, %r1134, %r1135, %r1136;
	// end inline asm
	// begin inline asm
	shfl.sync.down.b32 %r1122, %r1123, %r1134, %r1135, %r1136;
	// end inline asm
	mov.b64 	{%r1128, %r1133}, %rd715;
	// begin inline asm
	shfl.sync.down.b32 %r1127, %r1128, %r1134, %r1135, %r1136;
	// end inline asm
	// begin inline asm
	shfl.sync.down.b32 %r1132, %r1133, %r1134, %r1135, %r1136;
	// end inline asm
	mov.b64 	%rd79, {%r1127, %r1132};
	setp.gt.s32 	%p319, %r936, 15;
	mov.u64 	%rd854, %rd715;
	mov.u32 	%r1313, %r1178;
	@%p319 bra 	$L__BB15_76;
	setp.lt.s32 	%p320, %r1173, %r1097;
	mov.u64 	%rd717, %rd710;
	mov.u32 	%r1180, %r1173;
	@%p320 bra 	$L__BB15_73;
	setp.lt.s32 	%p321, %r1097, %r1173;
	mov.u64 	%rd717, %rd78;
	mov.u32 	%r1180, %r1097;
	@%p321 bra 	$L__BB15_73;
	setp.lt.s64 	%p322, %rd710, %rd78;
	min.s64 	%rd717, %rd710, %rd78;
	selp.b32 	%r1180, %r1173, %r1097, %p322;
$L__BB15_73:
	setp.lt.s32 	%p323, %r1178, %r1117;
	mov.u64 	%rd854, %rd79;
	mov.u32 	%r1313, %r1117;
	mov.u64 	%rd710, %rd717;
	mov.u32 	%r1173, %r1180;
	@%p323 bra 	$L__BB15_76;
	setp.lt.s32 	%p324, %r1117, %r1178;
	mov.u64 	%rd854, %rd715;
	mov.u32 	%r1313, %r1178;
	mov.u64 	%rd710, %rd717;
	mov.u32 	%r1173, %r1180;
	@%p324 bra 	$L__BB15_76;
	setp.lt.s64 	%p325, %rd715, %rd79;
	selp.b32 	%r1313, %r1178, %r1117, %p325;
	min.s64 	%rd854, %rd715, %rd79;
	mov.u64 	%rd710, %rd717;
	mov.u32 	%r1173, %r1180;
$L__BB15_76:
	setp.ne.s32 	%p326, %r936, 0;
	@%p326 bra 	$L__BB15_78;
	and.b32  	%r1137, %r1, 992;
	mov.u32 	%r1138, _ZN6thrust24THRUST_300001_SM_1000_NS8cuda_cub4core6detail5shmemE;
	add.s32 	%r1139, %r1138, %r1137;
	st.shared.u32 	[%r1139+8], %r1173;
	st.shared.u64 	[%r1139+16], %rd710;
	st.shared.u32 	[%r1139+24], %r1313;
	st.shared.u64 	[%r1139+32], %rd854;
$L__BB15_78:
	bar.sync 	0;
	setp.ne.s32 	%p327, %r1, 0;
	@%p327 bra 	$L__BB15_380;
	ld.shared.u32 	%r93, [_ZN6thrust24THRUST_300001_SM_1000_NS8cuda_cub4core6detail5shmemE+40];
	ld.shared.u64 	%rd85, [_ZN6thrust24THRUST_300001_SM_1000_NS8cuda_cub4core6detail5shmemE+48];
	ld.shared.u32 	%r94, [_ZN6thrust24THRUST_300001_SM_1000_NS8cuda_cub4core6detail5shmemE+56];
	ld.shared.u64 	%rd86, [_ZN6thrust24THRUST_300001_SM_1000_NS8cuda_cub4core6detail5shmemE+64];
	setp.lt.s32 	%p328, %r1173, %r93;
	mov.u64 	%rd720, %rd710;
	mov.u32 	%r1183, %r1173;
	@%p328 bra 	$L__BB15_82;
	setp.lt.s32 	%p329, %r93, %r1173;
	mov.u64 	%rd720, %rd85;
	mov.u32 	%r1183, %r93;
	@%p329 bra 	$L__BB15_82;
	setp.lt.s64 	%p330, %rd710, %rd85;
	min.s64 	%rd720, %rd710, %rd85;
	selp.b32 	%r1183, %r1173, %r93, %p330;
$L__BB15_82:
	setp.lt.s32 	%p331, %r1313, %r94;
	mov.u32 	%r1184, %r94;
	mov.u64 	%rd721, %rd86;
	@%p331 bra 	$L__BB15_86;
	setp.ge.s32 	%p332, %r94, %r1313;
	mov.u32 	%r1184, %r1313;
	mov.u64 	%rd721, %rd854;
	@%p332 bra 	$L__BB15_84;
	bra.uni 	$L__BB15_86;
$L__BB15_84:
	setp.ge.s64 	%p333, %rd854, %rd86;
	mov.u32 	%r1184, %r94;
	mov.u64 	%rd721, %rd86;
	@%p333 bra 	$L__BB15_86;
	mov.u32 	%r1184, %r1313;
	mov.u64 	%rd721, %rd854;
$L__BB15_86:
	ld.shared.u32 	%r103, [_ZN6thrust24THRUST_300001_SM_1000_NS8cuda_cub4core6detail5shmemE+72];
	ld.shared.u64 	%rd96, [_ZN6thrust24THRUST_300001_SM_1000_NS8cuda_cub4core6detail5shmemE+80];
	ld.shared.u32 	%r105, [_ZN6thrust24THRUST_300001_SM_1000_NS8cuda_cub4core6detail5shmemE+88];
	ld.shared.u64 	%rd98, [_ZN6thrust24THRUST_300001_SM_1000_NS8cuda_cub4core6detail5shmemE+96];
	setp.lt.s32 	%p334, %r1183, %r103;
	mov.u64 	%rd722, %rd720;
	mov.u32 	%r1185, %r1183;
	@%p334 bra 	$L__BB15_89;
	setp.lt.s32 	%p335, %r103, %r1183;
	mov.u64 	%rd722, %rd96;
	mov.u32 	%r1185, %r103;
	@%p335 bra 	$L__BB15_89;
	setp.lt.s64 	%p336, %rd720, %rd96;
	min.s64 	%rd722, %rd720, %rd96;
	selp.b32 	%r1185, %r1183, %r103, %p336;
$L__BB15_89:
	setp.lt.s32 	%p337, %r1184, %r105;
	mov.u32 	%r1186, %r105;
	mov.u64 	%rd723, %rd98;
	@%p337 bra 	$L__BB15_92;
	setp.lt.s32 	%p338, %r105, %r1184;
	mov.u32 	%r1186, %r1184;
	mov.u64 	%rd723, %rd721;
	@%p338 bra 	$L__BB15_92;
	setp.lt.s64 	%p339, %rd721, %rd98;
	selp.b64 	%rd723, %rd721, %rd98, %p339;
	selp.b32 	%r1186, %r1184, %r105, %p339;
$L__BB15_92:
	ld.shared.u32 	%r113, [_ZN6thrust24THRUST_300001_SM_1000_NS8cuda_cub4core6detail5shmemE+104];
	ld.shared.u64 	%rd106, [_ZN6thrust24THRUST_300001_SM_1000_NS8cuda_cub4core6detail5shmemE+112];
	ld.shared.u32 	%r115, [_ZN6thrust24THRUST_300001_SM_1000_NS8cuda_cub4core6detail5shmemE+120];
	ld.shared.u64 	%rd108, [_ZN6thrust24THRUST_300001_SM_1000_NS8cuda_cub4core6detail5shmemE+128];
	setp.lt.s32 	%p340, %r1185, %r113;
	mov.u32 	%r1187, %r1185;
	mov.u64 	%rd724, %rd722;
	@%p340 bra 	$L__BB15_95;
	setp.lt.s32 	%p341, %r113, %r1185;
	mov.u32 	%r1187, %r113;
	mov.u64 	%rd724, %rd106;
	@%p341 bra 	$L__BB15_95;
	setp.lt.s64 	%p342, %rd722, %rd106;
	selp.b32 	%r1187, %r1185, %r113, %p342;
	min.s64 	%rd724, %rd722, %rd106;
$L__BB15_95:
	setp.lt.s32 	%p343, %r1186, %r115;
	mov.u32 	%r1188, %r115;
	mov.u64 	%rd725, %rd108;
	@%p343 bra 	$L__BB15_98;
	setp.lt.s32 	%p344, %r115, %r1186;
	mov.u32 	%r1188, %r1186;
	mov.u64 	%rd725, %rd723;
	@%p344 bra 	$L__BB15_98;
	setp.lt.s64 	%p345, %rd723, %rd108;
	selp.b64 	%rd725, %rd723, %rd108, %p345;
	selp.b32 	%r1188, %r1186, %r115, %p345;
$L__BB15_98:
	ld.shared.u32 	%r123, [_ZN6thrust24THRUST_300001_SM_1000_NS8cuda_cub4core6detail5shmemE+136];
	ld.shared.u64 	%rd116, [_ZN6thrust24THRUST_300001_SM_1000_NS8cuda_cub4core6detail5shmemE+144];
	ld.shared.u32 	%r125, [_ZN6thrust24THRUST_300001_SM_1000_NS8cuda_cub4core6detail5shmemE+152];
	ld.shared.u64 	%rd118, [_ZN6thrust24THRUST_300001_SM_1000_NS8cuda_cub4core6detail5shmemE+160];
	setp.lt.s32 	%p346, %r1187, %r123;
	mov.u32 	%r1189, %r1187;
	mov.u64 	%rd726, %rd724;
	@%p346 bra 	$L__BB15_101;
	setp.lt.s32 	%p347, %r123, %r1187;
	mov.u32 	%r1189, %r123;
	mov.u64 	%rd726, %rd116;
	@%p347 bra 	$L__BB15_101;
	setp.lt.s64 	%p348, %rd724, %rd116;
	selp.b32 	%r1189, %r1187, %r123, %p348;
	min.s64 	%rd726, %rd724, %rd116;
$L__BB15_101:
	setp.lt.s32 	%p349, %r1188, %r125;
	mov.u32 	%r1190, %r125;
	mov.u64 	%rd727, %rd118;
	@%p349 bra 	$L__BB15_104;
	setp.lt.s32 	%p350, %r125, %r1188;
	mov.u32 	%r1190, %r1188;
	mov.u64 	%rd727, %rd725;
	@%p350 bra 	$L__BB15_104;
	setp.lt.s64 	%p351, %rd725, %rd118;
	selp.b64 	%rd727, %rd725, %rd118, %p351;
	selp.b32 	%r1190, %r1188, %r125, %p351;
$L__BB15_104:
	ld.shared.u32 	%r133, [_ZN6thrust24THRUST_300001_SM_1000_NS8cuda_cub4core6detail5shmemE+168];
	ld.shared.u64 	%rd126, [_ZN6thrust24THRUST_300001_SM_1000_NS8cuda_cub4core6detail5shmemE+176];
	ld.shared.u32 	%r135, [_ZN6thrust24THRUST_300001_SM_1000_NS8cuda_cub4core6detail5shmemE+184];
	ld.shared.u64 	%rd128, [_ZN6thrust24THRUST_300001_SM_1000_NS8cuda_cub4core6detail5shmemE+192];
	setp.lt.s32 	%p352, %r1189, %r133;
	mov.u32 	%r1191, %r1189;
	mov.u64 	%rd728, %rd726;
	@%p352 bra 	$L__BB15_107;
	setp.lt.s32 	%p353, %r133, %r1189;
	mov.u32 	%r1191, %r133;
	mov.u64 	%rd728, %rd126;
	@%p353 bra 	$L__BB15_107;
	setp.lt.s64 	%p354, %rd726, %rd126;
	selp.b32 	%r1191, %r1189, %r133, %p354;
	min.s64 	%rd728, %rd726, %rd126;
$L__BB15_107:
	setp.lt.s32 	%p355, %r1190, %r135;
	mov.u32 	%r1192, %r135;
	mov.u64 	%rd729, %rd128;
	@%p355 bra 	$L__BB15_110;
	setp.lt.s32 	%p356, %r135, %r1190;
	mov.u32 	%r1192, %r1190;
	mov.u64 	%rd729, %rd727;
	@%p356 bra 	$L__BB15_110;
	setp.lt.s64 	%p357, %rd727, %rd128;
	selp.b64 	%rd729, %rd727, %rd128, %p357;
	selp.b32 	%r1192, %r1190, %r135, %p357;
$L__BB15_110:
	ld.shared.u32 	%r143, [_ZN6thrust24THRUST_300001_SM_1000_NS8cuda_cub4core6detail5shmemE+200];
	ld.shared.u64 	%rd136, [_ZN6thrust24THRUST_300001_SM_1000_NS8cuda_cub4core6detail5shmemE+208];
	ld.shared.u32 	%r145, [_ZN6thrust24THRUST_300001_SM_1000_NS8cuda_cub4core6detail5shmemE+216];
	ld.shared.u64 	%rd138, [_ZN6thrust24THRUST_300001_SM_1000_NS8cuda_cub4core6detail5shmemE+224];
	setp.lt.s32 	%p358, %r1191, %r143;
	mov.u32 	%r1193, %r1191;
	mov.u64 	%rd730, %rd728;
	@%p358 bra 	$L__BB15_113;
	setp.lt.s32 	%p359, %r143, %r1191;
	mov.u32 	%r1193, %r143;
	mov.u64 	%rd730, %rd136;
	@%p359 bra 	$L__BB15_113;
	setp.lt.s64 	%p360, %rd728, %rd136;
	selp.b32 	%r1193, %r1191, %r143, %p360;
	min.s64 	%rd730, %rd728, %rd136;
$L__BB15_113:
	setp.lt.s32 	%p361, %r1192, %r145;
	mov.u32 	%r1194, %r145;
	mov.u64 	%rd731, %rd138;
	@%p361 bra 	$L__BB15_116;
	setp.lt.s32 	%p362, %r145, %r1192;
	mov.u32 	%r1194, %r1192;
	mov.u64 	%rd731, %rd729;
	@%p362 bra 	$L__BB15_116;
	setp.lt.s64 	%p363, %rd729, %rd138;
	selp.b64 	%rd731, %rd729, %rd138, %p363;
	selp.b32 	%r1194, %r1192, %r145, %p363;
$L__BB15_116:
	ld.shared.u32 	%r153, [_ZN6thrust24THRUST_300001_SM_1000_NS8cuda_cub4core6detail5shmemE+232];
	ld.shared.u64 	%rd146, [_ZN6thrust24THRUST_300001_SM_1000_NS8cuda_cub4core6detail5shmemE+240];
	ld.shared.u32 	%r155, [_ZN6thrust24THRUST_300001_SM_1000_NS8cuda_cub4core6detail5shmemE+248];
	ld.shared.u64 	%rd148, [_ZN6thrust24THRUST_300001_SM_1000_NS8cuda_cub4core6detail5shmemE+256];
	setp.lt.s32 	%p364, %r1193, %r153;
	mov.u32 	%r1173, %r1193;
	mov.u64 	%rd710, %rd730;
	@%p364 bra 	$L__BB15_119;
	setp.lt.s32 	%p365, %r153, %r1193;
	mov.u32 	%r1173, %r153;
	mov.u64 	%rd710, %rd146;
	@%p365 bra 	$L__BB15_119;
	setp.lt.s64 	%p366, %rd730, %rd146;
	selp.b32 	%r1173, %r1193, %r153, %p366;
	min.s64 	%rd710, %rd730, %rd146;
$L__BB15_119:
	setp.lt.s32 	%p367, %r1194, %r155;
	mov.u32 	%r1313, %r155;
	mov.u64 	%rd854, %rd148;
	@%p367 bra 	$L__BB15_380;
	setp.lt.s32 	%p368, %r155, %r1194;
	mov.u32 	%r1313, %r1194;
	mov.u64 	%rd854, %rd731;
	@%p368 bra 	$L__BB15_380;
	setp.lt.s64 	%p369, %rd731, %rd148;
	selp.b64 	%rd854, %rd731, %rd148, %p369;
	selp.b32 	%r1313, %r1194, %r155, %p369;
	bra.uni 	$L__BB15_380;
$L__BB15_122:
	// begin inline asm
	mov.u32 %r724, %laneid;
	// end inline asm
	and.b32  	%r765, %r1, 992;
	add.s32 	%r766, %r765, 32;
	setp.gt.s32 	%p204, %r766, %r503;
	not.b32 	%r767, %r765;
	add.s32 	%r768, %r503, %r767;
	selp.b32 	%r763, %r768, 31, %p204;
	mov.b32 	%r762, 1;
	mov.b32 	%r764, -1;
	// begin inline asm
	shfl.sync.down.b32 %r725, %r1164, %r762, %r763, %r764;
	// end inline asm
	// begin inline asm
	shfl.sync.down.b32 %r730, %r731, %r762, %r763, %r764;
	// end inline asm
	mov.b64 	{%r736, %r741}, %rd701;
	// begin inline asm
	shfl.sync.down.b32 %r735, %r736, %r762, %r763, %r764;
	// end inline asm
	// begin inline asm
	shfl.sync.down.b32 %r740, %r741, %r762, %r763, %r764;
	// end inline asm
	mov.b64 	%rd156, {%r735, %r740};
	// begin inline asm
	shfl.sync.down.b32 %r745, %r1165, %r762, %r763, %r764;
	// end inline asm
	// begin inline asm
	shfl.sync.down.b32 %r750, %r751, %r762, %r763, %r764;
	// end inline asm
	mov.b64 	{%r756, %r761}, %rd702;
	// begin inline asm
	shfl.sync.down.b32 %r755, %r756, %r762, %r763, %r764;
	// end inline asm
	// begin inline asm
	shfl.sync.down.b32 %r760, %r761, %r762, %r763, %r764;
	// end inline asm
	mov.b64 	%rd157, {%r755, %r760};
	setp.ge.s32 	%p205, %r724, %r763;
	mov.u32 	%r1173, %r1164;
	mov.u64 	%rd710, %rd701;
	mov.u32 	%r1199, %r1165;
	mov.u64 	%rd736, %rd702;
	@%p205 bra 	$L__BB15_129;
	setp.lt.s32 	%p206, %r1164, %r725;
	mov.u32 	%r1173, %r1164;
	mov.u64 	%rd710, %rd701;
	@%p206 bra 	$L__BB15_126;
	setp.lt.s32 	%p207, %r725, %r1164;
	mov.u32 	%r1173, %r725;
	mov.u64 	%rd710, %rd156;
	@%p207 bra 	$L__BB15_126;
	setp.lt.s64 	%p208, %rd701, %rd156;
	selp.b32 	%r1173, %r1164, %r725, %p208;
	min.s64 	%rd710, %rd701, %rd156;
$L__BB15_126:
	setp.lt.s32 	%p209, %r1165, %r745;
	mov.u32 	%r1199, %r745;
	mov.u64 	%rd736, %rd157;
	@%p209 bra 	$L__BB15_129;
	setp.lt.s32 	%p210, %r745, %r1165;
	mov.u32 	%r1199, %r1165;
	mov.u64 	%rd736, %rd702;
	@%p210 bra 	$L__BB15_129;
	setp.lt.s64 	%p211, %rd702, %rd157;
	selp.b32 	%r1199, %r1165, %r745, %p211;
	min.s64 	%rd736, %rd702, %rd157;
$L__BB15_129:
	mov.b32 	%r806, 2;
	mov.b32 	%r808, -1;
	// begin inline asm
	shfl.sync.down.b32 %r769, %r1173, %r806, %r763, %r808;
	// end inline asm
	// begin inline asm
	shfl.sync.down.b32 %r774, %r775, %r806, %r763, %r808;
	// end inline asm
	mov.b64 	{%r780, %r785}, %rd710;
	// begin inline asm
	shfl.sync.down.b32 %r779, %r780, %r806, %r763, %r808;
	// end inline asm
	// begin inline asm
	shfl.sync.down.b32 %r784, %r785, %r806, %r763, %r808;
	// end inline asm
	mov.b64 	%rd163, {%r779, %r784};
	// begin inline asm
	shfl.sync.down.b32 %r789, %r1199, %r806, %r763, %r808;
	// end inline asm
	// begin inline asm
	shfl.sync.down.b32 %r794, %r795, %r806, %r763, %r808;
	// end inline asm
	mov.b64 	{%r800, %r805}, %rd736;
	// begin inline asm
	shfl.sync.down.b32 %r799, %r800, %r806, %r763, %r808;
	// end inline asm
	// begin inline asm
	shfl.sync.down.b32 %r804, %r805, %r806, %r763, %r808;
	// end inline asm
	mov.b64 	%rd164, {%r799, %r804};
	add.s32 	%r809, %r724, 2;
	setp.gt.s32 	%p212, %r809, %r763;
	mov.u32 	%r1202, %r1199;
	mov.u64 	%rd739, %rd736;
	@%p212 bra 	$L__BB15_136;
	setp.lt.s32 	%p213, %r1173, %r769;
	mov.u32 	%r1200, %r1173;
	mov.u64 	%rd737, %rd710;
	@%p213 bra 	$L__BB15_133;
	setp.lt.s32 	%p214, %r769, %r1173;
	mov.u32 	%r1200, %r769;
	mov.u64 	%rd737, %rd163;
	@%p214 bra 	$L__BB15_133;
	setp.lt.s64 	%p215, %rd710, %rd163;
	selp.b32 	%r1200, %r1173, %r769, %p215;
	min.s64 	%rd737, %rd710, %rd163;
$L__BB15_133:
	setp.lt.s32 	%p216, %r1199, %r789;
	mov.u32 	%r1173, %r1200;
	mov.u64 	%rd710, %rd737;
	mov.u32 	%r1202, %r789;
	mov.u64 	%rd739, %rd164;
	@%p216 bra 	$L__BB15_136;
	setp.lt.s32 	%p217, %r789, %r1199;
	mov.u32 	%r1173, %r1200;
	mov.u64 	%rd710, %rd737;
	mov.u32 	%r1202, %r1199;
	mov.u64 	%rd739, %rd736;
	@%p217 bra 	$L__BB15_136;
	setp.lt.s64 	%p218, %rd736, %rd164;
	selp.b32 	%r1202, %r1199, %r789, %p218;
	min.s64 	%rd739, %rd736, %rd164;
	mov.u32 	%r1173, %r1200;
	mov.u64 	%rd710, %rd737;
$L__BB15_136:
	mov.b32 	%r847, 4;
	mov.b32 	%r849, -1;
	// begin inline asm
	shfl.sync.down.b32 %r810, %r1173, %r847, %r763, %r849;
	// end inline asm
	// begin inline asm
	shfl.sync.down.b32 %r815, %r816, %r847, %r763, %r849;
	// end inline asm
	mov.b64 	{%r821, %r826}, %rd710;
	// begin inline asm
	shfl.sync.down.b32 %r820, %r821, %r847, %r763, %r849;
	// end inline asm
	// begin inline asm
	shfl.sync.down.b32 %r825, %r826, %r847, %r763, %r849;
	// end inline asm
	mov.b64 	%rd170, {%r820, %r825};
	// begin inline asm
	shfl.sync.down.b32 %r830, %r1202, %r847, %r763, %r849;
	// end inline asm
	// begin inline asm
	shfl.sync.down.b32 %r835, %r836, %r847, %r763, %r849;
	// end inline asm
	mov.b64 	{%r841, %r846}, %rd739;
	// begin inline asm
	shfl.sync.down.b32 %r840, %r841, %r847, %r763, %r849;
	// end inline asm
	// begin inline asm
	shfl.sync.down.b32 %r845, %r846, %r847, %r763, %r849;
	// end inline asm
	mov.b64 	%rd171, {%r840, %r845};
	add.s32 	%r850, %r724, 4;
	setp.gt.s32 	%p219, %r850, %r763;
	mov.u32 	%r1205, %r1202;
	mov.u64 	%rd742, %rd739;
	@%p219 bra 	$L__BB15_143;
	setp.lt.s32 	%p220, %r1173, %r810;
	mov.u32 	%r1203, %r1173;
	mov.u64 	%rd740, %rd710;
	@%p220 bra 	$L__BB15_140;
	setp.lt.s32 	%p221, %r810, %r1173;
	mov.u32 	%r1203, %r810;
	mov.u64 	%rd740, %rd170;
	@%p221 bra 	$L__BB15_140;
	setp.lt.s64 	%p222, %rd710, %rd170;
	selp.b32 	%r1203, %r1173, %r810, %p222;
	min.s64 	%rd740, %rd710, %rd170;
$L__BB15_140:
	setp.lt.s32 	%p223, %r1202, %r830;
	mov.u32 	%r1173, %r1203;
	mov.u64 	%rd710, %rd740;
	mov.u32 	%r1205, %r830;
	mov.u64 	%rd742, %rd171;
	@%p223 bra 	$L__BB15_143;
	setp.lt.s32 	%p224, %r830, %r1202;
	mov.u32 	%r1173, %r1203;
	mov.u64 	%rd710, %rd740;
	mov.u32 	%r1205, %r1202;
	mov.u64 	%rd742, %rd739;
	@%p224 bra 	$L__BB15_143;
	setp.lt.s64 	%p225, %rd739, %rd171;
	selp.b32 	%r1205, %r1202, %r830, %p225;
	min.s64 	%rd742, %rd739, %rd171;
	mov.u32 	%r1173, %r1203;
	mov.u64 	%rd710, %rd740;
$L__BB15_143:
	mov.b32 	%r888, 8;
	mov.b32 	%r890, -1;
	// begin inline asm
	shfl.sync.down.b32 %r851, %r1173, %r888, %r763, %r890;
	// end inline asm
	// begin inline asm
	shfl.sync.down.b32 %r856, %r857, %r888, %r763, %r890;
	// end inline asm
	mov.b64 	{%r862, %r867}, %rd710;
	// begin inline asm
	shfl.sync.down.b32 %r861, %r862, %r888, %r763, %r890;
	// end inline asm
	// begin inline asm
	shfl.sync.down.b32 %r866, %r867, %r888, %r763, %r890;
	// end inline asm
	mov.b64 	%rd177, {%r861, %r866};
	// begin inline asm
	shfl.sync.down.b32 %r871, %r1205, %r888, %r763, %r890;
	// end inline asm
	// begin inline asm
	shfl.sync.down.b32 %r876, %r877, %r888, %r763, %r890;
	// end inline asm
	mov.b64 	{%r882, %r887}, %rd742;
	// begin inline asm
	shfl.sync.down.b32 %r881, %r882, %r888, %r763, %r890;
	// end inline asm
	// begin inline asm
	shfl.sync.down.b32 %r886, %r887, %r888, %r763, %r890;
	// end inline asm
	mov.b64 	%rd178, {%r881, %r886};
	add.s32 	%r891, %r724, 8;
	setp.gt.s32 	%p226, %r891, %r763;
	mov.u32 	%r1208, %r1205;
	mov.u64 	%rd745, %rd742;
	@%p226 bra 	$L__BB15_150;
	setp.lt.s32 	%p227, %r1173, %r851;
	mov.u32 	%r1206, %r1173;
	mov.u64 	%rd743, %rd710;
	@%p227 bra 	$L__BB15_147;
	setp.lt.s32 	%p228, %r851, %r1173;
	mov.u32 	%r1206, %r851;
	mov.u64 	%rd743, %rd177;
	@%p228 bra 	$L__BB15_147;
	setp.lt.s64 	%p229, %rd710, %rd177;
	selp.b32 	%r1206, %r1173, %r851, %p229;
	min.s64 	%rd743, %rd710, %rd177;
$L__BB15_147:
	setp.lt.s32 	%p230, %r1205, %r871;
	mov.u32 	%r1173, %r1206;
	mov.u64 	%rd710, %rd743;
	mov.u32 	%r1208, %r871;
	mov.u64 	%rd745, %rd178;
	@%p230 bra 	$L__BB15_150;
	setp.lt.s32 	%p231, %r871, %r1205;
	mov.u32 	%r1173, %r1206;
	mov.u64 	%rd710, %rd743;
	mov.u32 	%r1208, %r1205;
	mov.u64 	%rd745, %rd742;
	@%p231 bra 	$L__BB15_150;
	setp.lt.s64 	%p232, %rd742, %rd178;
	selp.b32 	%r1208, %r1205, %r871, %p232;
	min.s64 	%rd745, %rd742, %rd178;
	mov.u32 	%r1173, %r1206;
	mov.u64 	%rd710, %rd743;
$L__BB15_150:
	mov.b32 	%r929, 16;
	mov.b32 	%r931, -1;
	// begin inline asm
	shfl.sync.down.b32 %r892, %r1173, %r929, %r763, %r931;
	// end inline asm
	// begin inline asm
	shfl.sync.down.b32 %r897, %r898, %r929, %r763, %r931;
	// end inline asm
	mov.b64 	{%r903, %r908}, %rd710;
	// begin inline asm
	shfl.sync.down.b32 %r902, %r903, %r929, %r763, %r931;
	// end inline asm
	// begin inline asm
	shfl.sync.down.b32 %r907, %r908, %r929, %r763, %r931;
	// end inline asm
	mov.b64 	%rd184, {%r902, %r907};
	// begin inline asm
	shfl.sync.down.b32 %r912, %r1208, %r929, %r763, %r931;
	// end inline asm
	// begin inline asm
	shfl.sync.down.b32 %r917, %r918, %r929, %r763, %r931;
	// end inline asm
	mov.b64 	{%r923, %r928}, %rd745;
	// begin inline asm
	shfl.sync.down.b32 %r922, %r923, %r929, %r763, %r931;
	// end inline asm
	// begin inline asm
	shfl.sync.down.b32 %r927, %r928, %r929, %r763, %r931;
	// end inline asm
	mov.b64 	%rd185, {%r922, %r927};
	add.s32 	%r932, %r724, 16;
	setp.gt.s32 	%p233, %r932, %r763;
	mov.u32 	%r1313, %r1208;
	mov.u64 	%rd854, %rd745;
	@%p233 bra 	$L__BB15_157;
	setp.lt.s32 	%p234, %r1173, %r892;
	mov.u32 	%r1209, %r1173;
	mov.u64 	%rd746, %rd710;
	@%p234 bra 	$L__BB15_154;
	setp.lt.s32 	%p235, %r892, %r1173;
	mov.u32 	%r1209, %r892;
	mov.u64 	%rd746, %rd184;
	@%p235 bra 	$L__BB15_154;
	setp.lt.s64 	%p236, %rd710, %rd184;
	selp.b32 	%r1209, %r1173, %r892, %p236;
	min.s64 	%rd746, %rd710, %rd184;
$L__BB15_154:
	setp.lt.s32 	%p237, %r1208, %r912;
	mov.u32 	%r1173, %r1209;
	mov.u64 	%rd710, %rd746;
	mov.u32 	%r1313, %r912;
	mov.u64 	%rd854, %rd185;
	@%p237 bra 	$L__BB15_157;
	setp.lt.s32 	%p238, %r912, %r1208;
	mov.u32 	%r1173, %r1209;
	mov.u64 	%rd710, %rd746;
	mov.u32 	%r1313, %r1208;
	mov.u64 	%rd854, %rd745;
	@%p238 bra 	$L__BB15_157;
	setp.lt.s64 	%p239, %rd745, %rd185;
	selp.b32 	%r1313, %r1208, %r912, %p239;
	min.s64 	%rd854, %rd745, %rd185;
	mov.u32 	%r1173, %r1209;
	mov.u64 	%rd710, %rd746;
$L__BB15_157:
	setp.ne.s32 	%p240, %r724, 0;
	@%p240 bra 	$L__BB15_159;
	mov.u32 	%r934, _ZN6thrust24THRUST_300001_SM_1000_NS8cuda_cub4core6detail5shmemE;
	add.s32 	%r935, %r934, %r765;
	st.shared.u32 	[%r935+8], %r1173;
	st.shared.u64 	[%r935+16], %rd710;
	st.shared.u32 	[%r935+24], %r1313;
	st.shared.u64 	[%r935+32], %rd854;
$L__BB15_159:
	bar.sync 	0;
	setp.ne.s32 	%p241, %r1, 0;
	@%p241 bra 	$L__BB15_380;
	setp.lt.s32 	%p242, %r503, 33;
	mov.u32 	%r1212, %r1173;
	mov.u64 	%rd749, %rd710;
	mov.u32 	%r1213, %r1313;
	mov.u64 	%rd750, %rd854;
	@%p242 bra 	$L__BB15_168;
	ld.shared.u32 	%r201, [_ZN6thrust24THRUST_300001_SM_1000_NS8cuda_cub4core6detail5shmemE+40];
	ld.shared.u64 	%rd191, [_ZN6thrust24THRUST_300001_SM_1000_NS8cuda_cub4core6detail5shmemE+48];
	ld.shared.u32 	%r202, [_ZN6thrust24THRUST_300001_SM_1000_NS8cuda_cub4core6detail5shmemE+56];
	ld.shared.u64 	%rd192, [_ZN6thrust24THRUST_300001_SM_1000_NS8cuda_cub4core6detail5shmemE+64];
	setp.lt.s32 	%p243, %r1173, %r201;
	mov.u32 	%r1212, %r1173;
	mov.u64 	%rd749, %rd710;
	@%p243 bra 	$L__BB15_164;
	setp.lt.s32 	%p244, %r201, %r1173;
	mov.u32 	%r1212, %r201;
	mov.u64 	%rd749, %rd191;
	@%p244 bra 	$L__BB15_164;
	setp.lt.s64 	%p245, %rd710, %rd191;
	selp.b32 	%r1212, %r1173, %r201, %p245;
	min.s64 	%rd749, %rd710, %rd191;
$L__BB15_164:
	setp.lt.s32 	%p246, %r1313, %r202;
	mov.u32 	%r1213, %r202;
	mov.u64 	%rd750, %rd192;
	@%p246 bra 	$L__BB15_168;
	setp.ge.s32 	%p247, %r202, %r1313;
	mov.u32 	%r1213, %r1313;
	mov.u64 	%rd750, %rd854;
	@%p247 bra 	$L__BB15_166;
	bra.uni 	$L__BB15_168;
$L__BB15_166:
	setp.ge.s64 	%p248, %rd854, %rd192;
	mov.u32 	%r1213, %r202;
	mov.u64 	%rd750, %rd192;
	@%p248 bra 	$L__BB15_168;
	mov.u32 	%r1213, %r1313;
	mov.u64 	%rd750, %rd854;
$L__BB15_168:
	setp.lt.s32 	%p249, %r503, 65;
	mov.u32 	%r1216, %r1212;
	mov.u64 	%rd753, %rd749;
	mov.u32 	%r1217, %r1213;
	mov.u64 	%rd754, %rd750;
	@%p249 bra 	$L__BB15_176;
	ld.shared.u32 	%r214, [_ZN6thrust24THRUST_300001_SM_1000_NS8cuda_cub4core6detail5shmemE+72];
	ld.shared.u64 	%rd204, [_ZN6thrust24THRUST_300001_SM_1000_NS8cuda_cub4core6detail5shmemE+80];
	ld.shared.u32 	%r215, [_ZN6thrust24THRUST_300001_SM_1000_NS8cuda_cub4core6detail5shmemE+88];
	ld.shared.u64 	%rd205, [_ZN6thrust24THRUST_300001_SM_1000_NS8cuda_cub4core6detail5shmemE+96];
	setp.lt.s32 	%p250, %r1212, %r214;
	mov.u32 	%r1216, %r1212;
	mov.u64 	%rd753, %rd749;
	@%p250 bra 	$L__BB15_172;
	setp.lt.s32 	%p251, %r214, %r1212;
	mov.u32 	%r1216, %r214;
	mov.u64 	%rd753, %rd204;
	@%p251 bra 	$L__BB15_172;
	setp.lt.s64 	%p252, %rd749, %rd204;
	selp.b32 	%r1216, %r1212, %r214, %p252;
	min.s64 	%rd753, %rd749, %rd204;
$L__BB15_172:
	setp.lt.s32 	%p253, %r1213, %r215;
	mov.u32 	%r1217, %r215;
	mov.u64 	%rd754, %rd205;
	@%p253 bra 	$L__BB15_176;
	setp.ge.s32 	%p254, %r215, %r1213;
	mov.u32 	%r1217, %r1213;
	mov.u64 	%rd754, %rd750;
	@%p254 bra 	$L__BB15_174;
	bra.uni 	$L__BB15_176;
$L__BB15_174:
	setp.ge.s64 	%p255, %rd750, %rd205;
	mov.u32 	%r1217, %r215;
	mov.u64 	%rd754, %rd205;
	@%p255 bra 	$L__BB15_176;
	mov.u32 	%r1217, %r1213;
	mov.u64 	%rd754, %rd750;
$L__BB15_176:
	setp.lt.s32 	%p256, %r503, 97;
	mov.u32 	%r1220, %r1216;
	mov.u64 	%rd757, %rd753;
	mov.u32 	%r1221, %r1217;
	mov.u64 	%rd758, %rd754;
	@%p256 bra 	$L__BB15_184;
	ld.shared.u32 	%r227, [_ZN6thrust24THRUST_300001_SM_1000_NS8cuda_cub4core6detail5shmemE+104];
	ld.shared.u64 	%rd217, [_ZN6thrust24THRUST_300001_SM_1000_NS8cuda_cub4core6detail5shmemE+112];
	ld.shared.u32 	%r228, [_ZN6thrust24THRUST_300001_SM_1000_NS8cuda_cub4core6detail5shmemE+120];
	ld.shared.u64 	%rd218, [_ZN6thrust24THRUST_300001_SM_1000_NS8cuda_cub4core6detail5shmemE+128];
	setp.lt.s32 	%p257, %r1216, %r227;
	mov.u32 	%r1220, %r1216;
	mov.u64 	%rd757, %rd753;
	@%p257 bra 	$L__BB15_180;
	setp.lt.s32 	%p258, %r227, %r1216;
	mov.u32 	%r1220, %r227;
	mov.u64 	%rd757, %rd217;
	@%p258 bra 	$L__BB15_180;
	setp.lt.s64 	%p259, %rd753, %rd217;
	selp.b32 	%r1220, %r1216, %r227, %p259;
	min.s64 	%rd757, %rd753, %rd217;
$L__BB15_180:
	setp.lt.s32 	%p260, %r1217, %r228;
	mov.u32 	%r1221, %r228;
	mov.u64 	%rd758, %rd218;
	@%p260 bra 	$L__BB15_184;
	setp.ge.s32 	%p261, %r228, %r1217;
	mov.u32 	%r1221, %r1217;
	mov.u64 	%rd758, %rd754;
	@%p261 bra 	$L__BB15_182;
	bra.uni 	$L__BB15_184;
$L__BB15_182:
	setp.ge.s64 	%p262, %rd754, %rd218;
	mov.u32 	%r1221, %r228;
	mov.u64 	%rd758, %rd218;
	@%p262 bra 	$L__BB15_184;
	mov.u32 	%r1221, %r1217;
	mov.u64 	%rd758, %rd754;
$L__BB15_184:
	setp.lt.s32 	%p263, %r503, 129;
	mov.u32 	%r1224, %r1220;
	mov.u64 	%rd761, %rd757;
	mov.u32 	%r1225, %r1221;
	mov.u64 	%rd762, %rd758;
	@%p263 bra 	$L__BB15_192;
	ld.shared.u32 	%r240, [_ZN6thrust24THRUST_300001_SM_1000_NS8cuda_cub4core6detail5shmemE+136];
	ld.shared.u64 	%rd230, [_ZN6thrust24THRUST_300001_SM_1000_NS8cuda_cub4core6detail5shmemE+144];
	ld.shared.u32 	%r241, [_ZN6thrust24THRUST_300001_SM_1000_NS8cuda_cub4core6detail5shmemE+152];
	ld.shared.u64 	%rd231, [_ZN6thrust24THRUST_300001_SM_1000_NS8cuda_cub4core6detail5shmemE+160];
	setp.lt.s32 	%p264, %r1220, %r240;
	mov.u32 	%r1224, %r1220;
	mov.u64 	%rd761, %rd757;
	@%p264 bra 	$L__BB15_188;
	setp.lt.s32 	%p265, %r240, %r1220;
	mov.u32 	%r1224, %r240;
	mov.u64 	%rd761, %rd230;
	@%p265 bra 	$L__BB15_188;
	setp.lt.s64 	%p266, %rd757, %rd230;
	selp.b32 	%r1224, %r1220, %r240, %p266;
	min.s64 	%rd761, %rd757, %rd230;
$L__BB15_188:
	setp.lt.s32 	%p267, %r1221, %r241;
	mov.u32 	%r1225, %r241;
	mov.u64 	%rd762, %rd231;
	@%p267 bra 	$L__BB15_192;
	setp.ge.s32 	%p268, %r241, %r1221;
	mov.u32 	%r1225, %r1221;
	mov.u64 	%rd762, %rd758;
	@%p268 bra 	$L__BB15_190;
	bra.uni 	$L__BB15_192;
$L__BB15_190:
	setp.ge.s64 	%p269, %rd758, %rd231;
	mov.u32 	%r1225, %r241;
	mov.u64 	%rd762, %rd231;
	@%p269 bra 	$L__BB15_192;
	mov.u32 	%r1225, %r1221;
	mov.u64 	%rd762, %rd758;
$L__BB15_192:
	setp.lt.s32 	%p270, %r503, 161;
	mov.u32 	%r1228, %r1224;
	mov.u64 	%rd765, %rd761;
	mov.u32 	%r1229, %r1225;
	mov.u64 	%rd766, %rd762;
	@%p270 bra 	$L__BB15_200;
	ld.shared.u32 	%r253, [_ZN6thrust24THRUST_300001_SM_1000_NS8cuda_cub4core6detail5shmemE+168];
	ld.shared.u64 	%rd243, [_ZN6thrust24THRUST_300001_SM_1000_NS8cuda_cub4core6detail5shmemE+176];
	ld.shared.u32 	%r254, [_ZN6thrust24THRUST_300001_SM_1000_NS8cuda_cub4core6detail5shmemE+184];
	ld.shared.u64 	%rd244, [_ZN6thrust24THRUST_300001_SM_1000_NS8cuda_cub4core6detail5shmemE+192];
	setp.lt.s32 	%p271, %r1224, %r253;
	mov.u32 	%r1228, %r1224;
	mov.u64 	%rd765, %rd761;
	@%p271 bra 	$L__BB15_196;
	setp.lt.s32 	%p272, %r253, %r1224;
	mov.u32 	%r1228, %r253;
	mov.u64 	%rd765, %rd243;
	@%p272 bra 	$L__BB15_196;
	setp.lt.s64 	%p273, %rd761, %rd243;
	selp.b32 	%r1228, %r1224, %r253, %p273;
	min.s64 	%rd765, %rd761, %rd243;
$L__BB15_196:
	setp.lt.s32 	%p274, %r1225, %r254;
	mov.u32 	%r1229, %r254;
	mov.u64 	%rd766, %rd244;
	@%p274 bra 	$L__BB15_200;
	setp.ge.s32 	%p275, %r254, %r1225;
	mov.u32 	%r1229, %r1225;
	mov.u64 	%rd766, %rd762;
	@%p275 bra 	$L__BB15_198;
	bra.uni 	$L__BB15_200;
$L__BB15_198:
	setp.ge.s64 	%p276, %rd762, %rd244;
	mov.u32 	%r1229, %r254;
	mov.u64 	%rd766, %rd244;
	@%p276 bra 	$L__BB15_200;
	mov.u32 	%r1229, %r1225;
	mov.u64 	%rd766, %rd762;
$L__BB15_200:
	setp.lt.s32 	%p277, %r503, 193;
	mov.u32 	%r1232, %r1228;
	mov.u64 	%rd769, %rd765;
	mov.u32 	%r1233, %r1229;
	mov.u64 	%rd770, %rd766;
	@%p277 bra 	$L__BB15_208;
	ld.shared.u32 	%r266, [_ZN6thrust24THRUST_300001_SM_1000_NS8cuda_cub4core6detail5shmemE+200];
	ld.shared.u64 	%rd256, [_ZN6thrust24THRUST_300001_SM_1000_NS8cuda_cub4core6detail5shmemE+208];
	ld.shared.u32 	%r267, [_ZN6thrust24THRUST_300001_SM_1000_NS8cuda_cub4core6detail5shmemE+216];
	ld.shared.u64 	%rd257, [_ZN6thrust24THRUST_300001_SM_1000_NS8cuda_cub4core6detail5shmemE+224];
	setp.lt.s32 	%p278, %r1228, %r266;
	mov.u32 	%r1232, %r1228;
	mov.u64 	%rd769, %rd765;
	@%p278 bra 	$L__BB15_204;
	setp.lt.s32 	%p279, %r266, %r1228;
	mov.u32 	%r1232, %r266;
	mov.u64 	%rd769, %rd256;
	@%p279 bra 	$L__BB15_204;
	setp.lt.s64 	%p280, %rd765, %rd256;
	selp.b32 	%r1232, %r1228, %r266, %p280;
	min.s64 	%rd769, %rd765, %rd256;
$L__BB15_204:
	setp.lt.s32 	%p281, %r1229, %r267;
	mov.u32 	%r1233, %r267;
	mov.u64 	%rd770, %rd257;
	@%p281 bra 	$L__BB15_208;
	setp.ge.s32 	%p282, %r267, %r1229;
	mov.u32 	%r1233, %r1229;
	mov.u64 	%rd770, %rd766;
	@%p282 bra 	$L__BB15_206;
	bra.uni 	$L__BB15_208;
$L__BB15_206:
	setp.ge.s64 	%p283, %rd766, %rd257;
	mov.u32 	%r1233, %r267;
	mov.u64 	%rd770, %rd257;
	@%p283 bra 	$L__BB15_208;
	mov.u32 	%r1233, %r1229;
	mov.u64 	%rd770, %rd766;
$L__BB15_208:
	setp.lt.s32 	%p284, %r503, 225;
	mov.u64 	%rd854, %rd770;
	mov.u32 	%r1313, %r1233;
	mov.u64 	%rd710, %rd769;
	mov.u32 	%r1173, %r1232;
	@%p284 bra 	$L__BB15_380;
	ld.shared.u32 	%r279, [_ZN6thrust24THRUST_300001_SM_1000_NS8cuda_cub4core6detail5shmemE+232];
	ld.shared.u64 	%rd269, [_ZN6thrust24THRUST_300001_SM_1000_NS8cuda_cub4core6detail5shmemE+240];
	ld.shared.u32 	%r280, [_ZN6thrust24THRUST_300001_SM_1000_NS8cuda_cub4core6detail5shmemE+248];
	ld.shared.u64 	%rd270, [_ZN6thrust24THRUST_300001_SM_1000_NS8cuda_cub4core6detail5shmemE+256];
	setp.lt.s32 	%p285, %r1232, %r279;
	mov.u32 	%r1173, %r1232;
	mov.u64 	%rd710, %rd769;
	@%p285 bra 	$L__BB15_212;
	setp.lt.s32 	%p286, %r279, %r1232;
	mov.u32 	%r1173, %r279;
	mov.u64 	%rd710, %rd269;
	@%p286 bra 	$L__BB15_212;
	setp.lt.s64 	%p287, %rd769, %rd269;
	selp.b32 	%r1173, %r1232, %r279, %p287;
	min.s64 	%rd710, %rd769, %rd269;
$L__BB15_212:
	setp.lt.s32 	%p288, %r1233, %r280;
	mov.u32 	%r1313, %r280;
	mov.u64 	%rd854, %rd270;
	@%p288 bra 	$L__BB15_380;
	setp.ge.s32 	%p289, %r280, %r1233;
	mov.u32 	%r1313, %r1233;
	mov.u64 	%rd854, %rd770;
	@%p289 bra 	$L__BB15_214;
	bra.uni 	$L__BB15_380;
$L__BB15_214:
	setp.ge.s64 	%p290, %rd770, %rd270;
	mov.u32 	%r1313, %r280;
	mov.u64 	%rd854, %rd270;
	@%p290 bra 	$L__BB15_380;
	mov.u32 	%r1313, %r1233;
	mov.u64 	%rd854, %rd770;
	bra.uni 	$L__BB15_380;
$L__BB15_216:
	mov.u32 	%r290, %tid.x;
	cvt.u64.u32 	%rd280, %r290;
	mul.wide.u32 	%rd518, %r290, 32;
	add.s64 	%rd503, %rd500, %rd518;
	// begin inline asm
	ld.global.nc.u64 %rd502, [%rd503];
	// end inline asm
	add.s64 	%rd505, %rd503, 8;
	// begin inline asm
	ld.global.nc.u64 %rd504, [%rd505];
	// end inline asm
	add.s64 	%rd507, %rd503, 16;
	// begin inline asm
	ld.global.nc.u64 %rd506, [%rd507];
	// end inline asm
	add.s64 	%rd509, %rd503, 24;
	// begin inline asm
	ld.global.nc.u64 %rd508, [%rd509];
	// end inline asm
	cvt.u32.u64 	%r291, %rd502;
	cvt.u32.u64 	%r292, %rd506;
	add.s64 	%rd511, %rd503, 8192;
	// begin inline asm
	ld.global.nc.u64 %rd510, [%rd511];
	// end inline asm
	add.s64 	%rd513, %rd503, 8200;
	// begin inline asm
	ld.global.nc.u64 %rd512, [%rd513];
	// end inline asm
	add.s64 	%rd515, %rd503, 8208;
	// begin inline asm
	ld.global.nc.u64 %rd514, [%rd515];
	// end inline asm
	add.s64 	%rd517, %rd503, 8216;
	// begin inline asm
	ld.global.nc.u64 %rd822, [%rd517];
	// end inline asm
	cvt.u32.u64 	%r293, %rd510;
	cvt.u32.u64 	%r1281, %rd514;
	setp.lt.s32 	%p3, %r291, %r293;
	mov.u32 	%r1173, %r291;
	mov.u64 	%rd710, %rd504;
	@%p3 bra 	$L__BB15_219;
	setp.lt.s32 	%p4, %r293, %r291;
	mov.u32 	%r1173, %r293;
	mov.u64 	%rd710, %rd512;
	@%p4 bra 	$L__BB15_219;
	setp.lt.s64 	%p5, %rd504, %rd512;
	selp.b32 	%r1173, %r291, %r293, %p5;
	min.s64 	%rd710, %rd504, %rd512;
$L__BB15_219:
	setp.lt.s32 	%p6, %r292, %r1281;
	@%p6 bra 	$L__BB15_221;
	setp.lt.s32 	%p7, %r1281, %r292;
	setp.lt.s64 	%p8, %rd508, %rd822;
	or.pred  	%p9, %p7, %p8;
	selp.b32 	%r1281, %r292, %r1281, %p9;
	selp.b64 	%rd822, %rd508, %rd822, %p9;
$L__BB15_221:
	setp.lt.u32 	%p10, %r503, 1024;
	mov.b64 	%rd790, 512;
	@%p10 bra 	$L__BB15_261;
	add.s64 	%rd289, %rd1, -1024;
	setp.lt.u64 	%p11, %rd289, 512;
	mov.b64 	%rd790, 512;
	@%p11 bra 	$L__BB15_249;
	shr.u64 	%rd523, %rd289, 9;
	add.s64 	%rd524, %rd523, 1;
	and.b64  	%rd777, %rd524, 72057594037927934;
	shl.b64 	%rd525, %rd280, 5;
	add.s64 	%rd526, %rd525, %rd500;
	add.s64 	%rd778, %rd526, 40984;
	mov.b64 	%rd790, 512;
$L__BB15_224:
	add.s64 	%rd528, %rd778, -24600;
	// begin inline asm
	ld.global.nc.u64 %rd527, [%rd528];
	// end inline asm
	add.s64 	%rd530, %rd778, -24592;
	// begin inline asm
	ld.global.nc.u64 %rd529, [%rd530];
	// end inline asm
	add.s64 	%rd532, %rd778, -24584;
	// begin inline asm
	ld.global.nc.u64 %rd531, [%rd532];
	// end inline asm
	add.s64 	%rd534, %rd778, -24576;
	// begin inline asm
	ld.global.nc.u64 %rd533, [%rd534];
	// end inline asm
	cvt.u32.u64 	%r301, %rd527;
	cvt.u32.u64 	%r302, %rd531;
	add.s64 	%rd536, %rd778, -16408;
	// begin inline asm
	ld.global.nc.u64 %rd535, [%rd536];
	// end inline asm
	add.s64 	%rd538, %rd778, -16400;
	// begin inline asm
	ld.global.nc.u64 %rd537, [%rd538];
	// end inline asm
	add.s64 	%rd540, %rd778, -16392;
	// begin inline asm
	ld.global.nc.u64 %rd539, [%rd540];
	// end inline asm
	add.s64 	%rd542, %rd778, -16384;
	// begin inline asm
	ld.global.nc.u64 %rd541, [%rd542];
	// end inline asm
	cvt.u32.u64 	%r303, %rd535;
	cvt.u32.u64 	%r304, %rd539;
	setp.lt.s32 	%p12, %r1173, %r301;
	mov.u32 	%r1242, %r1173;
	mov.u64 	%rd782, %rd710;
	@%p12 bra 	$L__BB15_227;
	setp.lt.s32 	%p13, %r301, %r1173;
	mov.u32 	%r1242, %r301;
	mov.u64 	%rd782, %rd529;
	@%p13 bra 	$L__BB15_227;
	setp.lt.s64 	%p14, %rd710, %rd529;
	selp.b32 	%r1242, %r1173, %r301, %p14;
	min.s64 	%rd782, %rd710, %rd529;
$L__BB15_227:
	setp.lt.s32 	%p15, %r1281, %r302;
	mov.u32 	%r1243, %r302;
	mov.u64 	%rd783, %rd533;
	@%p15 bra 	$L__BB15_230;
	setp.lt.s32 	%p16, %r302, %r1281;
	mov.u32 	%r1243, %r1281;
	mov.u64 	%rd783, %rd822;
	@%p16 bra 	$L__BB15_230;
	setp.lt.s64 	%p17, %rd822, %rd533;
	selp.b32 	%r1243, %r1281, %r302, %p17;
	min.s64 	%rd783, %rd822, %rd533;
$L__BB15_230:
	setp.lt.s32 	%p18, %r1242, %r303;
	mov.u32 	%r1244, %r1242;
	mov.u64 	%rd784, %rd782;
	@%p18 bra 	$L__BB15_233;
	setp.lt.s32 	%p19, %r303, %r1242;
	mov.u32 	%r1244, %r303;
	mov.u64 	%rd784, %rd537;
	@%p19 bra 	$L__BB15_233;
	setp.lt.s64 	%p20, %rd782, %rd537;
	selp.b32 	%r1244, %r1242, %r303, %p20;
	min.s64 	%rd784, %rd782, %rd537;
$L__BB15_233:
	setp.lt.s32 	%p21, %r1243, %r304;
	mov.u32 	%r1245, %r304;
	mov.u64 	%rd785, %rd541;
	@%p21 bra 	$L__BB15_236;
	setp.lt.s32 	%p22, %r304, %r1243;
	mov.u32 	%r1245, %r1243;
	mov.u64 	%rd785, %rd783;
	@%p22 bra 	$L__BB15_236;
	setp.lt.s64 	%p23, %rd783, %rd541;
	selp.b32 	%r1245, %r1243, %r304, %p23;
	min.s64 	%rd785, %rd783, %rd541;
$L__BB15_236:
	add.s64 	%rd544, %rd778, -8216;
	// begin inline asm
	ld.global.nc.u64 %rd543, [%rd544];
	// end inline asm
	add.s64 	%rd546, %rd778, -8208;
	// begin inline asm
	ld.global.nc.u64 %rd545, [%rd546];
	// end inline asm
	add.s64 	%rd548, %rd778, -8200;
	// begin inline asm
	ld.global.nc.u64 %rd547, [%rd548];
	// end inline asm
	add.s64 	%rd550, %rd778, -8192;
	// begin inline asm
	ld.global.nc.u64 %rd549, [%rd550];
	// end inline asm
	cvt.u32.u64 	%r313, %rd543;
	cvt.u32.u64 	%r314, %rd547;
	add.s64 	%rd552, %rd778, -24;
	// begin inline asm
	ld.global.nc.u64 %rd551, [%rd552];
	// end inline asm
	add.s64 	%rd554, %rd778, -16;
	// begin inline asm
	ld.global.nc.u64 %rd553, [%rd554];
	// end inline asm
	add.s64 	%rd556, %rd778, -8;
	// begin inline asm
	ld.global.nc.u64 %rd555, [%rd556];
	// end inline asm
	// begin inline asm
	ld.global.nc.u64 %rd557, [%rd778];
	// end inline asm
	cvt.u32.u64 	%r315, %rd551;
	cvt.u32.u64 	%r316, %rd555;
	setp.lt.s32 	%p24, %r1244, %r313;
	mov.u32 	%r1246, %r1244;
	mov.u64 	%rd786, %rd784;
	@%p24 bra 	$L__BB15_239;
	setp.lt.s32 	%p25, %r313, %r1244;
	mov.u32 	%r1246, %r313;
	mov.u64 	%rd786, %rd545;
	@%p25 bra 	$L__BB15_239;
	setp.lt.s64 	%p26, %rd784, %rd545;
	selp.b32 	%r1246, %r1244, %r313, %p26;
	min.s64 	%rd786, %rd784, %rd545;
$L__BB15_239:
	setp.lt.s32 	%p27, %r1245, %r314;
	mov.u32 	%r1247, %r314;
	mov.u64 	%rd787, %rd549;
	@%p27 bra 	$L__BB15_242;
	setp.lt.s32 	%p28, %r314, %r1245;
	mov.u32 	%r1247, %r1245;
	mov.u64 	%rd787, %rd785;
	@%p28 bra 	$L__BB15_242;
	setp.lt.s64 	%p29, %rd785, %rd549;
	selp.b32 	%r1247, %r1245, %r314, %p29;
	min.s64 	%rd787, %rd785, %rd549;
$L__BB15_242:
	setp.lt.s32 	%p30, %r1246, %r315;
	mov.u32 	%r1173, %r1246;
	mov.u64 	%rd710, %rd786;
	@%p30 bra 	$L__BB15_245;
	setp.lt.s32 	%p31, %r315, %r1246;
	mov.u32 	%r1173, %r315;
	mov.u64 	%rd710, %rd553;
	@%p31 bra 	$L__BB15_245;
	setp.lt.s64 	%p32, %rd786, %rd553;
	selp.b32 	%r1173, %r1246, %r315, %p32;
	min.s64 	%rd710, %rd786, %rd553;
$L__BB15_245:
	setp.lt.s32 	%p33, %r1247, %r316;
	mov.u32 	%r1281, %r316;
	mov.u64 	%rd822, %rd557;
	@%p33 bra 	$L__BB15_248;
	setp.lt.s32 	%p34, %r316, %r1247;
	mov.u32 	%r1281, %r1247;
	mov.u64 	%rd822, %rd787;
	@%p34 bra 	$L__BB15_248;
	setp.lt.s64 	%p35, %rd787, %rd557;
	selp.b32 	%r1281, %r1247, %r316, %p35;
	min.s64 	%rd822, %rd787, %rd557;
$L__BB15_248:
	add.s64 	%rd790, %rd790, 1024;
	add.s64 	%rd778, %rd778, 32768;
	add.s64 	%rd777, %rd777, -2;
	setp.ne.s64 	%p36, %rd777, 0;
	@%p36 bra 	$L__BB15_224;
$L__BB15_249:
	and.b32  	%r505, %r503, 512;
	setp.ne.s32 	%p37, %r505, 0;
	@%p37 bra 	$L__BB15_261;
	shl.b64 	%rd575, %rd790, 5;
	add.s64 	%rd560, %rd503, %rd575;
	// begin inline asm
	ld.global.nc.u64 %rd559, [%rd560];
	// end inline asm
	add.s64 	%rd562, %rd560, 8;
	// begin inline asm
	ld.global.nc.u64 %rd561, [%rd562];
	// end inline asm
	add.s64 	%rd564, %rd560, 16;
	// begin inline asm
	ld.global.nc.u64 %rd563, [%rd564];
	// end inline asm
	add.s64 	%rd566, %rd560, 24;
	// begin inline asm
	ld.global.nc.u64 %rd797, [%rd566];
	// end inline asm
	cvt.u32.u64 	%r329, %rd559;
	cvt.u32.u64 	%r1255, %rd563;
	add.s64 	%rd568, %rd560, 8192;
	// begin inline asm
	ld.global.nc.u64 %rd567, [%rd568];
	// end inline asm
	add.s64 	%rd570, %rd560, 8200;
	// begin inline asm
	ld.global.nc.u64 %rd569, [%rd570];
	// end inline asm
	add.s64 	%rd572, %rd560, 8208;
	// begin inline asm
	ld.global.nc.u64 %rd571, [%rd572];
	// end inline asm
	add.s64 	%rd574, %rd560, 8216;
	// begin inline asm
	ld.global.nc.u64 %rd799, [%rd574];
	// end inline asm
	cvt.u32.u64 	%r331, %rd567;
	cvt.u32.u64 	%r1257, %rd571;
	setp.lt.s32 	%p38, %r1173, %r329;
	mov.u32 	%r1254, %r1173;
	mov.u64 	%rd796, %rd710;
	@%p38 bra 	$L__BB15_253;
	setp.lt.s32 	%p39, %r329, %r1173;
	mov.u32 	%r1254, %r329;
	mov.u64 	%rd796, %rd561;
	@%p39 bra 	$L__BB15_253;
	setp.lt.s64 	%p40, %rd710, %rd561;
	selp.b32 	%r1254, %r1173, %r329, %p40;
	min.s64 	%rd796, %rd710, %rd561;
$L__BB15_253:
	setp.lt.s32 	%p41, %r1281, %r1255;
	@%p41 bra 	$L__BB15_255;
	setp.lt.s32 	%p42, %r1255, %r1281;
	setp.lt.s64 	%p43, %rd822, %rd797;
	or.pred  	%p44, %p42, %p43;
	selp.b32 	%r1255, %r1281, %r1255, %p44;
	selp.b64 	%rd797, %rd822, %rd797, %p44;
$L__BB15_255:
	setp.lt.s32 	%p45, %r1254, %r331;
	mov.u32 	%r1173, %r1254;
	mov.u64 	%rd710, %rd796;
	@%p45 bra 	$L__BB15_258;
	setp.lt.s32 	%p46, %r331, %r1254;
	mov.u32 	%r1173, %r331;
	mov.u64 	%rd710, %rd569;
	@%p46 bra 	$L__BB15_258;
	setp.lt.s64 	%p47, %rd796, %rd569;
	selp.b32 	%r1173, %r1254, %r331, %p47;
	min.s64 	%rd710, %rd796, %rd569;
$L__BB15_258:
	setp.lt.s32 	%p48, %r1255, %r1257;
	@%p48 bra 	$L__BB15_260;
	setp.lt.s32 	%p49, %r1257, %r1255;
	setp.lt.s64 	%p50, %rd797, %rd799;
	or.pred  	%p51, %p49, %p50;
	selp.b32 	%r1257, %r1255, %r1257, %p51;
	selp.b64 	%rd799, %rd797, %rd799, %p51;
$L__BB15_260:
	add.s64 	%rd790, %rd790, 512;
	mov.u64 	%rd822, %rd799;
	mov.u32 	%r1281, %r1257;
$L__BB15_261:
	cvt.s64.s32 	%rd578, %r503;
	setp.ge.s64 	%p52, %rd790, %rd578;
	@%p52 bra 	$L__BB15_299;
	cvt.u32.u64 	%r343, %rd790;
	sub.s32 	%r344, %r503, %r343;
	setp.ge.s32 	%p53, %r290, %r344;
	@%p53 bra 	$L__BB15_299;
	not.b32 	%r507, %r290;
	add.s32 	%r508, %r503, %r507;
	sub.s32 	%r345, %r508, %r343;
	and.b32  	%r509, %r345, 768;
	setp.eq.s32 	%p54, %r509, 768;
	mov.u32 	%r1266, %r290;
	@%p54 bra 	$L__BB15_272;
	cvt.u64.u32 	%rd580, %r290;
	add.s64 	%rd581, %rd790, %rd580;
	shl.b64 	%rd582, %rd581, 5;
	add.s64 	%rd803, %rd500, %rd582;
	shr.u32 	%r510, %r345, 8;
	add.s32 	%r511, %r510, 1;
	and.b32  	%r512, %r511, 3;
	neg.s32 	%r1260, %r512;
	mov.u32 	%r1266, %r290;
$L__BB15_265:
	.pragma "nounroll";
	mov.u64 	%rd349, %rd822;
	mov.u32 	%r350, %r1281;
	mov.u64 	%rd348, %rd710;
	mov.u32 	%r349, %r1173;
	// begin inline asm
	ld.global.nc.u64 %rd583, [%rd803];
	// end inline asm
	add.s64 	%rd586, %rd803, 8;
	// begin inline asm
	ld.global.nc.u64 %rd585, [%rd586];
	// end inline asm
	add.s64 	%rd588, %rd803, 16;
	// begin inline asm
	ld.global.nc.u64 %rd587, [%rd588];
	// end inline asm
	add.s64 	%rd590, %rd803, 24;
	// begin inline asm
	ld.global.nc.u64 %rd589, [%rd590];
	// end inline asm
	cvt.u32.u64 	%r351, %rd583;
	cvt.u32.u64 	%r352, %rd587;
	setp.lt.s32 	%p55, %r349, %r351;
	@%p55 bra 	$L__BB15_268;
	setp.lt.s32 	%p56, %r351, %r349;
	mov.u32 	%r1173, %r351;
	mov.u64 	%rd710, %rd585;
	@%p56 bra 	$L__BB15_268;
	setp.lt.s64 	%p57, %rd348, %rd585;
	selp.b32 	%r1173, %r349, %r351, %p57;
	min.s64 	%rd710, %rd348, %rd585;
$L__BB15_268:
	setp.lt.s32 	%p58, %r350, %r352;
	mov.u32 	%r1281, %r352;
	mov.u64 	%rd822, %rd589;
	@%p58 bra 	$L__BB15_271;
	setp.lt.s32 	%p59, %r352, %r350;
	mov.u32 	%r1281, %r350;
	mov.u64 	%rd822, %rd349;
	@%p59 bra 	$L__BB15_271;
	setp.lt.s64 	%p60, %rd349, %rd589;
	selp.b32 	%r1281, %r350, %r352, %p60;
	min.s64 	%rd822, %rd349, %rd589;
$L__BB15_271:
	add.s32 	%r1266, %r1266, 256;
	add.s64 	%rd803, %rd803, 8192;
	add.s32 	%r1260, %r1260, 1;
	setp.ne.s32 	%p61, %r1260, 0;
	@%p61 bra 	$L__BB15_265;
$L__BB15_272:
	setp.lt.u32 	%p62, %r345, 768;
	@%p62 bra 	$L__BB15_299;
	cvt.u64.u32 	%rd591, %r1266;
	add.s64 	%rd592, %rd790, %rd591;
	shl.b64 	%rd593, %rd592, 5;
	add.s64 	%rd594, %rd593, %rd500;
	add.s64 	%rd812, %rd594, 24600;
$L__BB15_274:
	add.s64 	%rd596, %rd812, -24600;
	// begin inline asm
	ld.global.nc.u64 %rd595, [%rd596];
	// end inline asm
	add.s64 	%rd598, %rd812, -24592;
	// begin inline asm
	ld.global.nc.u64 %rd597, [%rd598];
	// end inline asm
	add.s64 	%rd600, %rd812, -24584;
	// begin inline asm
	ld.global.nc.u64 %rd599, [%rd600];
	// end inline asm
	add.s64 	%rd602, %rd812, -24576;
	// begin inline asm
	ld.global.nc.u64 %rd601, [%rd602];
	// end inline asm
	cvt.u32.u64 	%r367, %rd595;
	cvt.u32.u64 	%r368, %rd599;
	setp.lt.s32 	%p63, %r1173, %r367;
	mov.u32 	%r1274, %r1173;
	mov.u64 	%rd815, %rd710;
	@%p63 bra 	$L__BB15_277;
	setp.lt.s32 	%p64, %r367, %r1173;
	mov.u32 	%r1274, %r367;
	mov.u64 	%rd815, %rd597;
	@%p64 bra 	$L__BB15_277;
	setp.lt.s64 	%p65, %rd710, %rd597;
	selp.b32 	%r1274, %r1173, %r367, %p65;
	min.s64 	%rd815, %rd710, %rd597;
$L__BB15_277:
	setp.lt.s32 	%p66, %r1281, %r368;
	mov.u32 	%r1275, %r368;
	mov.u64 	%rd816, %rd601;
	@%p66 bra 	$L__BB15_280;
	setp.lt.s32 	%p67, %r368, %r1281;
	mov.u32 	%r1275, %r1281;
	mov.u64 	%rd816, %rd822;
	@%p67 bra 	$L__BB15_280;
	setp.lt.s64 	%p68, %rd822, %rd601;
	selp.b32 	%r1275, %r1281, %r368, %p68;
	min.s64 	%rd816, %rd822, %rd601;
$L__BB15_280:
	add.s64 	%rd604, %rd812, -16408;
	// begin inline asm
	ld.global.nc.u64 %rd603, [%rd604];
	// end inline asm
	add.s64 	%rd606, %rd812, -16400;
	// begin inline asm
	ld.global.nc.u64 %rd605, [%rd606];
	// end inline asm
	add.s64 	%rd608, %rd812, -16392;
	// begin inline asm
	ld.global.nc.u64 %rd607, [%rd608];
	// end inline asm
	add.s64 	%rd610, %rd812, -16384;
	// begin inline asm
	ld.global.nc.u64 %rd609, [%rd610];
	// end inline asm
	cvt.u32.u64 	%r373, %rd603;
	cvt.u32.u64 	%r374, %rd607;
	setp.lt.s32 	%p69, %r1274, %r373;
	mov.u32 	%r1276, %r1274;
	mov.u64 	%rd817, %rd815;
	@%p69 bra 	$L__BB15_283;
	setp.lt.s32 	%p70, %r373, %r1274;
	mov.u32 	%r1276, %r373;
	mov.u64 	%rd817, %rd605;
	@%p70 bra 	$L__BB15_283;
	setp.lt.s64 	%p71, %rd815, %rd605;
	selp.b32 	%r1276, %r1274, %r373, %p71;
	min.s64 	%rd817, %rd815, %rd605;
$L__BB15_283:
	setp.lt.s32 	%p72, %r1275, %r374;
	mov.u32 	%r1277, %r374;
	mov.u64 	%rd818, %rd609;
	@%p72 bra 	$L__BB15_286;
	setp.lt.s32 	%p73, %r374, %r1275;
	mov.u32 	%r1277, %r1275;
	mov.u64 	%rd818, %rd816;
	@%p73 bra 	$L__BB15_286;
	setp.lt.s64 	%p74, %rd816, %rd609;
	selp.b32 	%r1277, %r1275, %r374, %p74;
	min.s64 	%rd818, %rd816, %rd609;
$L__BB15_286:
	add.s64 	%rd612, %rd812, -8216;
	// begin inline asm
	ld.global.nc.u64 %rd611, [%rd612];
	// end inline asm
	add.s64 	%rd614, %rd812, -8208;
	// begin inline asm
	ld.global.nc.u64 %rd613, [%rd614];
	// end inline asm
	add.s64 	%rd616, %rd812, -8200;
	// begin inline asm
	ld.global.nc.u64 %rd615, [%rd616];
	// end inline asm
	add.s64 	%rd618, %rd812, -8192;
	// begin inline asm
	ld.global.nc.u64 %rd617, [%rd618];
	// end inline asm
	cvt.u32.u64 	%r379, %rd611;
	cvt.u32.u64 	%r380, %rd615;
	setp.lt.s32 	%p75, %r1276, %r379;
	mov.u32 	%r1278, %r1276;
	mov.u64 	%rd819, %rd817;
	@%p75 bra 	$L__BB15_289;
	setp.lt.s32 	%p76, %r379, %r1276;
	mov.u32 	%r1278, %r379;
	mov.u64 	%rd819, %rd613;
	@%p76 bra 	$L__BB15_289;
	setp.lt.s64 	%p77, %rd817, %rd613;
	selp.b32 	%r1278, %r1276, %r379, %p77;
	min.s64 	%rd819, %rd817, %rd613;
$L__BB15_289:
	setp.lt.s32 	%p78, %r1277, %r380;
	mov.u32 	%r1279, %r380;
	mov.u64 	%rd820, %rd617;
	@%p78 bra 	$L__BB15_292;
	setp.lt.s32 	%p79, %r380, %r1277;
	mov.u32 	%r1279, %r1277;
	mov.u64 	%rd820, %rd818;
	@%p79 bra 	$L__BB15_292;
	setp.lt.s64 	%p80, %rd818, %rd617;
	selp.b32 	%r1279, %r1277, %r380, %p80;
	min.s64 	%rd820, %rd818, %rd617;
$L__BB15_292:
	add.s64 	%rd620, %rd812, -24;
	// begin inline asm
	ld.global.nc.u64 %rd619, [%rd620];
	// end inline asm
	add.s64 	%rd622, %rd812, -16;
	// begin inline asm
	ld.global.nc.u64 %rd621, [%rd622];
	// end inline asm
	add.s64 	%rd624, %rd812, -8;
	// begin inline asm
	ld.global.nc.u64 %rd623, [%rd624];
	// end inline asm
	// begin inline asm
	ld.global.nc.u64 %rd625, [%rd812];
	// end inline asm
	cvt.u32.u64 	%r385, %rd619;
	cvt.u32.u64 	%r386, %rd623;
	setp.lt.s32 	%p81, %r1278, %r385;
	mov.u32 	%r1173, %r1278;
	mov.u64 	%rd710, %rd819;
	@%p81 bra 	$L__BB15_295;
	setp.lt.s32 	%p82, %r385, %r1278;
	mov.u32 	%r1173, %r385;
	mov.u64 	%rd710, %rd621;
	@%p82 bra 	$L__BB15_295;
	setp.lt.s64 	%p83, %rd819, %rd621;
	selp.b32 	%r1173, %r1278, %r385, %p83;
	min.s64 	%rd710, %rd819, %rd621;
$L__BB15_295:
	setp.lt.s32 	%p84, %r1279, %r386;
	mov.u32 	%r1281, %r386;
	mov.u64 	%rd822, %rd625;
	@%p84 bra 	$L__BB15_298;
	setp.lt.s32 	%p85, %r386, %r1279;
	mov.u32 	%r1281, %r1279;
	mov.u64 	%rd822, %rd820;
	@%p85 bra 	$L__BB15_298;
	setp.lt.s64 	%p86, %rd820, %rd625;
	selp.b32 	%r1281, %r1279, %r386, %p86;
	min.s64 	%rd822, %rd820, %rd625;
$L__BB15_298:
	add.s32 	%r1266, %r1266, 1024;
	add.s64 	%rd812, %rd812, 32768;
	setp.lt.s32 	%p87, %r1266, %r344;
	@%p87 bra 	$L__BB15_274;
$L__BB15_299:
	// begin inline asm
	mov.u32 %r513, %laneid;
	// end inline asm
	mov.b32 	%r551, 1;
	mov.b32 	%r552, 31;
	mov.b32 	%r553, -1;
	// begin inline asm
	shfl.sync.down.b32 %r514, %r1173, %r551, %r552, %r553;
	// end inline asm
	// begin inline asm
	shfl.sync.down.b32 %r519, %r520, %r551, %r552, %r553;
	// end inline asm
	mov.b64 	{%r525, %r530}, %rd710;
	// begin inline asm
	shfl.sync.down.b32 %r524, %r525, %r551, %r552, %r553;
	// end inline asm
	// begin inline asm
	shfl.sync.down.b32 %r529, %r530, %r551, %r552, %r553;
	// end inline asm
	mov.b64 	%rd392, {%r524, %r529};
	// begin inline asm
	shfl.sync.down.b32 %r534, %r1281, %r551, %r552, %r553;
	// end inline asm
	// begin inline asm
	shfl.sync.down.b32 %r539, %r540, %r551, %r552, %r553;
	// end inline asm
	mov.b64 	{%r545, %r550}, %rd822;
	// begin inline asm
	shfl.sync.down.b32 %r544, %r545, %r551, %r552, %r553;
	// end inline asm
	// begin inline asm
	shfl.sync.down.b32 %r549, %r550, %r551, %r552, %r553;
	// end inline asm
	mov.b64 	%rd393, {%r544, %r549};
	setp.gt.s32 	%p88, %r513, 30;
	mov.u32 	%r1286, %r1281;
	mov.u64 	%rd827, %rd822;
	@%p88 bra 	$L__BB15_306;
	setp.lt.s32 	%p89, %r1173, %r514;
	mov.u32 	%r1284, %r1173;
	mov.u64 	%rd825, %rd710;
	@%p89 bra 	$L__BB15_303;
	setp.lt.s32 	%p90, %r514, %r1173;
	mov.u32 	%r1284, %r514;
	mov.u64 	%rd825, %rd392;
	@%p90 bra 	$L__BB15_303;
	setp.lt.s64 	%p91, %rd710, %rd392;
	selp.b32 	%r1284, %r1173, %r514, %p91;
	min.s64 	%rd825, %rd710, %rd392;
$L__BB15_303:
	setp.lt.s32 	%p92, %r1281, %r534;
	mov.u32 	%r1173, %r1284;
	mov.u64 	%rd710, %rd825;
	mov.u32 	%r1286, %r534;
	mov.u64 	%rd827, %rd393;
	@%p92 bra 	$L__BB15_306;
	setp.lt.s32 	%p93, %r534, %r1281;
	mov.u32 	%r1173, %r1284;
	mov.u64 	%rd710, %rd825;
	mov.u32 	%r1286, %r1281;
	mov.u64 	%rd827, %rd822;
	@%p93 bra 	$L__BB15_306;
	setp.lt.s64 	%p94, %rd822, %rd393;
	selp.b32 	%r1286, %r1281, %r534, %p94;
	min.s64 	%rd827, %rd822, %rd393;
	mov.u32 	%r1173, %r1284;
	mov.u64 	%rd710, %rd825;
$L__BB15_306:
	mov.b32 	%r591, 2;
	mov.b32 	%r592, 31;
	mov.b32 	%r593, -1;
	// begin inline asm
	shfl.sync.down.b32 %r554, %r1173, %r591, %r592, %r593;
	// end inline asm
	// begin inline asm
	shfl.sync.down.b32 %r559, %r560, %r591, %r592, %r593;
	// end inline asm
	mov.b64 	{%r565, %r570}, %rd710;
	// begin inline asm
	shfl.sync.down.b32 %r564, %r565, %r591, %r592, %r593;
	// end inline asm
	// begin inline asm
	shfl.sync.down.b32 %r569, %r570, %r591, %r592, %r593;
	// end inline asm
	mov.b64 	%rd399, {%r564, %r569};
	// begin inline asm
	shfl.sync.down.b32 %r574, %r1286, %r591, %r592, %r593;
	// end inline asm
	// begin inline asm
	shfl.sync.down.b32 %r579, %r580, %r591, %r592, %r593;
	// end inline asm
	mov.b64 	{%r585, %r590}, %rd827;
	// begin inline asm
	shfl.sync.down.b32 %r584, %r585, %r591, %r592, %r593;
	// end inline asm
	// begin inline asm
	shfl.sync.down.b32 %r589, %r590, %r591, %r592, %r593;
	// end inline asm
	mov.b64 	%rd400, {%r584, %r589};
	setp.gt.s32 	%p95, %r513, 29;
	mov.u32 	%r1289, %r1286;
	mov.u64 	%rd830, %rd827;
	@%p95 bra 	$L__BB15_313;
	setp.lt.s32 	%p96, %r1173, %r554;
	mov.u32 	%r1287, %r1173;
	mov.u64 	%rd828, %rd710;
	@%p96 bra 	$L__BB15_310;
	setp.lt.s32 	%p97, %r554, %r1173;
	mov.u32 	%r1287, %r554;
	mov.u64 	%rd828, %rd399;
	@%p97 bra 	$L__BB15_310;
	setp.lt.s64 	%p98, %rd710, %rd399;
	selp.b32 	%r1287, %r1173, %r554, %p98;
	min.s64 	%rd828, %rd710, %rd399;
$L__BB15_310:
	setp.lt.s32 	%p99, %r1286, %r574;
	mov.u32 	%r1173, %r1287;
	mov.u64 	%rd710, %rd828;
	mov.u32 	%r1289, %r574;
	mov.u64 	%rd830, %rd400;
	@%p99 bra 	$L__BB15_313;
	setp.lt.s32 	%p100, %r574, %r1286;
	mov.u32 	%r1173, %r1287;
	mov.u64 	%rd710, %rd828;
	mov.u32 	%r1289, %r1286;
	mov.u64 	%rd830, %rd827;
	@%p100 bra 	$L__BB15_313;
	setp.lt.s64 	%p101, %rd827, %rd400;
	selp.b32 	%r1289, %r1286, %r574, %p101;
	min.s64 	%rd830, %rd827, %rd400;
	mov.u32 	%r1173, %r1287;
	mov.u64 	%rd710, %rd828;
$L__BB15_313:
	mov.b32 	%r631, 4;
	mov.b32 	%r632, 31;
	mov.b32 	%r633, -1;
	// begin inline asm
	shfl.sync.down.b32 %r594, %r1173, %r631, %r632, %r633;
	// end inline asm
	// begin inline asm
	shfl.sync.down.b32 %r599, %r600, %r631, %r632, %r633;
	// end inline asm
	mov.b64 	{%r605, %r610}, %rd710;
	// begin inline asm
	shfl.sync.down.b32 %r604, %r605, %r631, %r632, %r633;
	// end inline asm
	// begin inline asm
	shfl.sync.down.b32 %r609, %r610, %r631, %r632, %r633;
	// end inline asm
	mov.b64 	%rd406, {%r604, %r609};
	// begin inline asm
	shfl.sync.down.b32 %r614, %r1289, %r631, %r632, %r633;
	// end inline asm
	// begin inline asm
	shfl.sync.down.b32 %r619, %r620, %r631, %r632, %r633;
	// end inline asm
	mov.b64 	{%r625, %r630}, %rd830;
	// begin inline asm
	shfl.sync.down.b32 %r624, %r625, %r631, %r632, %r633;
	// end inline asm
	// begin inline asm
	shfl.sync.down.b32 %r629, %r630, %r631, %r632, %r633;
	// end inline asm
	mov.b64 	%rd407, {%r624, %r629};
	setp.gt.s32 	%p102, %r513, 27;
	mov.u32 	%r1292, %r1289;
	mov.u64 	%rd833, %rd830;
	@%p102 bra 	$L__BB15_320;
	setp.lt.s32 	%p103, %r1173, %r594;
	mov.u32 	%r1290, %r1173;
	mov.u64 	%rd831, %rd710;
	@%p103 bra 	$L__BB15_317;
	setp.lt.s32 	%p104, %r594, %r1173;
	mov.u32 	%r1290, %r594;
	mov.u64 	%rd831, %rd406;
	@%p104 bra 	$L__BB15_317;
	setp.lt.s64 	%p105, %rd710, %rd406;
	selp.b32 	%r1290, %r1173, %r594, %p105;
	min.s64 	%rd831, %rd710, %rd406;
$L__BB15_317:
	setp.lt.s32 	%p106, %r1289, %r614;
	mov.u32 	%r1173, %r1290;
	mov.u64 	%rd710, %rd831;
	mov.u32 	%r1292, %r614;
	mov.u64 	%rd833, %rd407;
	@%p106 bra 	$L__BB15_320;
	setp.lt.s32 	%p107, %r614, %r1289;
	mov.u32 	%r1173, %r1290;
	mov.u64 	%rd710, %rd831;
	mov.u32 	%r1292, %r1289;
	mov.u64 	%rd833, %rd830;
	@%p107 bra 	$L__BB15_320;
	setp.lt.s64 	%p108, %rd830, %rd407;
	selp.b32 	%r1292, %r1289, %r614, %p108;
	min.s64 	%rd833, %rd830, %rd407;
	mov.u32 	%r1173, %r1290;
	mov.u64 	%rd710, %rd831;
$L__BB15_320:
	mov.b32 	%r671, 8;
	mov.b32 	%r672, 31;
	mov.b32 	%r673, -1;
	// begin inline asm
	shfl.sync.down.b32 %r634, %r1173, %r671, %r672, %r673;
	// end inline asm
	// begin inline asm
	shfl.sync.down.b32 %r639, %r640, %r671, %r672, %r673;
	// end inline asm
	mov.b64 	{%r645, %r650}, %rd710;
	// begin inline asm
	shfl.sync.down.b32 %r644, %r645, %r671, %r672, %r673;
	// end inline asm
	// begin inline asm
	shfl.sync.down.b32 %r649, %r650, %r671, %r672, %r673;
	// end inline asm
	mov.b64 	%rd413, {%r644, %r649};
	// begin inline asm
	shfl.sync.down.b32 %r654, %r1292, %r671, %r672, %r673;
	// end inline asm
	// begin inline asm
	shfl.sync.down.b32 %r659, %r660, %r671, %r672, %r673;
	// end inline asm
	mov.b64 	{%r665, %r670}, %rd833;
	// begin inline asm
	shfl.sync.down.b32 %r664, %r665, %r671, %r672, %r673;
	// end inline asm
	// begin inline asm
	shfl.sync.down.b32 %r669, %r670, %r671, %r672, %r673;
	// end inline asm
	mov.b64 	%rd414, {%r664, %r669};
	setp.gt.s32 	%p109, %r513, 23;
	mov.u32 	%r1295, %r1292;
	mov.u64 	%rd836, %rd833;
	@%p109 bra 	$L__BB15_327;
	setp.lt.s32 	%p110, %r1173, %r634;
	mov.u32 	%r1293, %r1173;
	mov.u64 	%rd834, %rd710;
	@%p110 bra 	$L__BB15_324;
	setp.lt.s32 	%p111, %r634, %r1173;
	mov.u32 	%r1293, %r634;
	mov.u64 	%rd834, %rd413;
	@%p111 bra 	$L__BB15_324;
	setp.lt.s64 	%p112, %rd710, %rd413;
	selp.b32 	%r1293, %r1173, %r634, %p112;
	min.s64 	%rd834, %rd710, %rd413;
$L__BB15_324:
	setp.lt.s32 	%p113, %r1292, %r654;
	mov.u32 	%r1173, %r1293;
	mov.u64 	%rd710, %rd834;
	mov.u32 	%r1295, %r654;
	mov.u64 	%rd836, %rd414;
	@%p113 bra 	$L__BB15_327;
	setp.lt.s32 	%p114, %r654, %r1292;
	mov.u32 	%r1173, %r1293;
	mov.u64 	%rd710, %rd834;
	mov.u32 	%r1295, %r1292;
	mov.u64 	%rd836, %rd833;
	@%p114 bra 	$L__BB15_327;
	setp.lt.s64 	%p115, %rd833, %rd414;
	selp.b32 	%r1295, %r1292, %r654, %p115;
	min.s64 	%rd836, %rd833, %rd414;
	mov.u32 	%r1173, %r1293;
	mov.u64 	%rd710, %rd834;
$L__BB15_327:
	mov.b32 	%r711, 16;
	mov.b32 	%r712, 31;
	mov.b32 	%r713, -1;
	// begin inline asm
	shfl.sync.down.b32 %r674, %r1173, %r711, %r712, %r713;
	// end inline asm
	// begin inline asm
	shfl.sync.down.b32 %r679, %r680, %r711, %r712, %r713;
	// end inline asm
	mov.b64 	{%r685, %r690}, %rd710;
	// begin inline asm
	shfl.sync.down.b32 %r684, %r685, %r711, %r712, %r713;
	// end inline asm
	// begin inline asm
	shfl.sync.down.b32 %r689, %r690, %r711, %r712, %r713;
	// end inline asm
	mov.b64 	%rd420, {%r684, %r689};
	// begin inline asm
	shfl.sync.down.b32 %r694, %r1295, %r711, %r712, %r713;
	// end inline asm
	// begin inline asm
	shfl.sync.down.b32 %r699, %r700, %r711, %r712, %r713;
	// end inline asm
	mov.b64 	{%r705, %r710}, %rd836;
	// begin inline asm
	shfl.sync.down.b32 %r704, %r705, %r711, %r712, %r713;
	// end inline asm
	// begin inline asm
	shfl.sync.down.b32 %r709, %r710, %r711, %r712, %r713;
	// end inline asm
	mov.b64 	%rd421, {%r704, %r709};
	setp.gt.s32 	%p116, %r513, 15;
	mov.u32 	%r1313, %r1295;
	mov.u64 	%rd854, %rd836;
	@%p116 bra 	$L__BB15_334;
	setp.lt.s32 	%p117, %r1173, %r674;
	mov.u32 	%r1296, %r1173;
	mov.u64 	%rd837, %rd710;
	@%p117 bra 	$L__BB15_331;
	setp.lt.s32 	%p118, %r674, %r1173;
	mov.u32 	%r1296, %r674;
	mov.u64 	%rd837, %rd420;
	@%p118 bra 	$L__BB15_331;
	setp.lt.s64 	%p119, %rd710, %rd420;
	selp.b32 	%r1296, %r1173, %r674, %p119;
	min.s64 	%rd837, %rd710, %rd420;
$L__BB15_331:
	setp.lt.s32 	%p120, %r1295, %r694;
	mov.u32 	%r1173, %r1296;
	mov.u64 	%rd710, %rd837;
	mov.u32 	%r1313, %r694;
	mov.u64 	%rd854, %rd421;
	@%p120 bra 	$L__BB15_334;
	setp.lt.s32 	%p121, %r694, %r1295;
	mov.u32 	%r1173, %r1296;
	mov.u64 	%rd710, %rd837;
	mov.u32 	%r1313, %r1295;
	mov.u64 	%rd854, %rd836;
	@%p121 bra 	$L__BB15_334;
	setp.lt.s64 	%p122, %rd836, %rd421;
	selp.b32 	%r1313, %r1295, %r694, %p122;
	min.s64 	%rd854, %rd836, %rd421;
	mov.u32 	%r1173, %r1296;
	mov.u64 	%rd710, %rd837;
$L__BB15_334:
	setp.ne.s32 	%p123, %r513, 0;
	@%p123 bra 	$L__BB15_336;
	and.b32  	%r714, %r290, 992;
	mov.u32 	%r715, _ZN6thrust24THRUST_300001_SM_1000_NS8cuda_cub4core6detail5shmemE;
	add.s32 	%r716, %r715, %r714;
	st.shared.u32 	[%r716+8], %r1173;
	st.shared.u64 	[%r716+16], %rd710;
	st.shared.u32 	[%r716+24], %r1313;
	st.shared.u64 	[%r716+32], %rd854;
$L__BB15_336:
	bar.sync 	0;
	setp.ne.s32 	%p124, %r290, 0;
	@%p124 bra 	$L__BB15_380;
	ld.shared.u32 	%r430, [_ZN6thrust24THRUST_300001_SM_1000_NS8cuda_cub4core6detail5shmemE+40];
	ld.shared.u64 	%rd427, [_ZN6thrust24THRUST_300001_SM_1000_NS8cuda_cub4core6detail5shmemE+48];
	ld.shared.u32 	%r431, [_ZN6thrust24THRUST_300001_SM_1000_NS8cuda_cub4core6detail5shmemE+56];
	ld.shared.u64 	%rd428, [_ZN6thrust24THRUST_300001_SM_1000_NS8cuda_cub4core6detail5shmemE+64];
	setp.lt.s32 	%p125, %r1173, %r430;
	mov.u32 	%r1299, %r1173;
	mov.u64 	%rd840, %rd710;
	@%p125 bra 	$L__BB15_340;
	setp.lt.s32 	%p126, %r430, %r1173;
	mov.u32 	%r1299, %r430;
	mov.u64 	%rd840, %rd427;
	@%p126 bra 	$L__BB15_340;
	setp.lt.s64 	%p127, %rd710, %rd427;
	selp.b32 	%r1299, %r1173, %r430, %p127;
	min.s64 	%rd840, %rd710, %rd427;
$L__BB15_340:
	setp.lt.s32 	%p128, %r1313, %r431;
	mov.u32 	%r1300, %r431;
	mov.u64 	%rd841, %rd428;
	@%p128 bra 	$L__BB15_344;
	setp.ge.s32 	%p129, %r431, %r1313;
	mov.u32 	%r1300, %r1313;
	mov.u64 	%rd841, %rd854;
	@%p129 bra 	$L__BB15_342;
	bra.uni 	$L__BB15_344;
$L__BB15_342:
	setp.ge.s64 	%p130, %rd854, %rd428;
	mov.u32 	%r1300, %r431;
	mov.u64 	%rd841, %rd428;
	@%p130 bra 	$L__BB15_344;
	mov.u32 	%r1300, %r1313;
	mov.u64 	%rd841, %rd854;
$L__BB15_344:
	ld.shared.u32 	%r440, [_ZN6thrust24THRUST_300001_SM_1000_NS8cuda_cub4core6detail5shmemE+72];
	ld.shared.u64 	%rd438, [_ZN6thrust24THRUST_300001_SM_1000_NS8cuda_cub4core6detail5shmemE+80];
	ld.shared.u32 	%r442, [_ZN6thrust24THRUST_300001_SM_1000_NS8cuda_cub4core6detail5shmemE+88];
	ld.shared.u64 	%rd440, [_ZN6thrust24THRUST_300001_SM_1000_NS8cuda_cub4core6detail5shmemE+96];
	setp.lt.s32 	%p131, %r1299, %r440;
	mov.u32 	%r1301, %r1299;
	mov.u64 	%rd842, %rd840;
	@%p131 bra 	$L__BB15_347;
	setp.lt.s32 	%p132, %r440, %r1299;
	mov.u32 	%r1301, %r440;
	mov.u64 	%rd842, %rd438;
	@%p132 bra 	$L__BB15_347;
	setp.lt.s64 	%p133, %rd840, %rd438;
	selp.b32 	%r1301, %r1299, %r440, %p133;
	min.s64 	%rd842, %rd840, %rd438;
$L__BB15_347:
	setp.lt.s32 	%p134, %r1300, %r442;
	mov.u32 	%r1302, %r442;
	mov.u64 	%rd843, %rd440;
	@%p134 bra 	$L__BB15_350;
	setp.lt.s32 	%p135, %r442, %r1300;
	mov.u32 	%r1302, %r1300;
	mov.u64 	%rd843, %rd841;
	@%p135 bra 	$L__BB15_350;
	setp.lt.s64 	%p136, %rd841, %rd440;
	selp.b64 	%rd843, %rd841, %rd440, %p136;
	selp.b32 	%r1302, %r1300, %r442, %p136;
$L__BB15_350:
	ld.shared.u32 	%r450, [_ZN6thrust24THRUST_300001_SM_1000_NS8cuda_cub4core6detail5shmemE+104];
	ld.shared.u64 	%rd448, [_ZN6thrust24THRUST_300001_SM_1000_NS8cuda_cub4core6detail5shmemE+112];
	ld.shared.u32 	%r452, [_ZN6thrust24THRUST_300001_SM_1000_NS8cuda_cub4core6detail5shmemE+120];
	ld.shared.u64 	%rd450, [_ZN6thrust24THRUST_300001_SM_1000_NS8cuda_cub4core6detail5shmemE+128];
	setp.lt.s32 	%p137, %r1301, %r450;
	mov.u32 	%r1303, %r1301;
	mov.u64 	%rd844, %rd842;
	@%p137 bra 	$L__BB15_353;
	setp.lt.s32 	%p138, %r450, %r1301;
	mov.u32 	%r1303, %r450;
	mov.u64 	%rd844, %rd448;
	@%p138 bra 	$L__BB15_353;
	setp.lt.s64 	%p139, %rd842, %rd448;
	selp.b32 	%r1303, %r1301, %r450, %p139;
	min.s64 	%rd844, %rd842, %rd448;
$L__BB15_353:
	setp.lt.s32 	%p140, %r1302, %r452;
	mov.u32 	%r1304, %r452;
	mov.u64 	%rd845, %rd450;
	@%p140 bra 	$L__BB15_356;
	setp.lt.s32 	%p141, %r452, %r1302;
	mov.u32 	%r1304, %r1302;
	mov.u64 	%rd845, %rd843;
	@%p141 bra 	$L__BB15_356;
	setp.lt.s64 	%p142, %rd843, %rd450;
	selp.b64 	%rd845, %rd843, %rd450, %p142;
	selp.b32 	%r1304, %r1302, %r452, %p142;
$L__BB15_356:
	ld.shared.u32 	%r460, [_ZN6thrust24THRUST_300001_SM_1000_NS8cuda_cub4core6detail5shmemE+136];
	ld.shared.u64 	%rd458, [_ZN6thrust24THRUST_300001_SM_1000_NS8cuda_cub4core6detail5shmemE+144];
	ld.shared.u32 	%r462, [_ZN6thrust24THRUST_300001_SM_1000_NS8cuda_cub4core6detail5shmemE+152];
	ld.shared.u64 	%rd460, [_ZN6thrust24THRUST_300001_SM_1000_NS8cuda_cub4core6detail5shmemE+160];
	setp.lt.s32 	%p143, %r1303, %r460;
	mov.u32 	%r1305, %r1303;
	mov.u64 	%rd846, %rd844;
	@%p143 bra 	$L__BB15_359;
	setp.lt.s32 	%p144, %r460, %r1303;
	mov.u32 	%r1305, %r460;
	mov.u64 	%rd846, %rd458;
	@%p144 bra 	$L__BB15_359;
	setp.lt.s64 	%p145, %rd844, %rd458;
	selp.b32 	%r1305, %r1303, %r460, %p145;
	min.s64 	%rd846, %rd844, %rd458;
$L__BB15_359:
	setp.lt.s32 	%p146, %r1304, %r462;
	mov.u32 	%r1306, %r462;
	mov.u64 	%rd847, %rd460;
	@%p146 bra 	$L__BB15_362;
	setp.lt.s32 	%p147, %r462, %r1304;
	mov.u32 	%r1306, %r1304;
	mov.u64 	%rd847, %rd845;
	@%p147 bra 	$L__BB15_362;
	setp.lt.s64 	%p148, %rd845, %rd460;
	selp.b64 	%rd847, %rd845, %rd460, %p148;
	selp.b32 	%r1306, %r1304, %r462, %p148;
$L__BB15_362:
	ld.shared.u32 	%r470, [_ZN6thrust24THRUST_300001_SM_1000_NS8cuda_cub4core6detail5shmemE+168];
	ld.shared.u64 	%rd468, [_ZN6thrust24THRUST_300001_SM_1000_NS8cuda_cub4core6detail5shmemE+176];
	ld.shared.u32 	%r472, [_ZN6thrust24THRUST_300001_SM_1000_NS8cuda_cub4core6detail5shmemE+184];
	ld.shared.u64 	%rd470, [_ZN6thrust24THRUST_300001_SM_1000_NS8cuda_cub4core6detail5shmemE+192];
	setp.lt.s32 	%p149, %r1305, %r470;
	mov.u32 	%r1307, %r1305;
	mov.u64 	%rd848, %rd846;
	@%p149 bra 	$L__BB15_365;
	setp.lt.s32 	%p150, %r470, %r1305;
	mov.u32 	%r1307, %r470;
	mov.u64 	%rd848, %rd468;
	@%p150 bra 	$L__BB15_365;
	setp.lt.s64 	%p151, %rd846, %rd468;
	selp.b32 	%r1307, %r1305, %r470, %p151;
	min.s64 	%rd848, %rd846, %rd468;
$L__BB15_365:
	setp.lt.s32 	%p152, %r1306, %r472;
	mov.u32 	%r1308, %r472;
	mov.u64 	%rd849, %rd470;
	@%p152 bra 	$L__BB15_368;
	setp.lt.s32 	%p153, %r472, %r1306;
	mov.u32 	%r1308, %r1306;
	mov.u64 	%rd849, %rd847;
	@%p153 bra 	$L__BB15_368;
	setp.lt.s64 	%p154, %rd847, %rd470;
	selp.b64 	%rd849, %rd847, %rd470, %p154;
	selp.b32 	%r1308, %r1306, %r472, %p154;
$L__BB15_368:
	ld.shared.u32 	%r480, [_ZN6thrust24THRUST_300001_SM_1000_NS8cuda_cub4core6detail5shmemE+200];
	ld.shared.u64 	%rd478, [_ZN6thrust24THRUST_300001_SM_1000_NS8cuda_cub4core6detail5shmemE+208];
	ld.shared.u32 	%r482, [_ZN6thrust24THRUST_300001_SM_1000_NS8cuda_cub4core6detail5shmemE+216];
	ld.shared.u64 	%rd480, [_ZN6thrust24THRUST_300001_SM_1000_NS8cuda_cub4core6detail5shmemE+224];
	setp.lt.s32 	%p155, %r1307, %r480;
	mov.u32 	%r1309, %r1307;
	mov.u64 	%rd850, %rd848;
	@%p155 bra 	$L__BB15_371;
	setp.lt.s32 	%p156, %r480, %r1307;
	mov.u32 	%r1309, %r480;
	mov.u64 	%rd850, %rd478;
	@%p156 bra 	$L__BB15_371;
	setp.lt.s64 	%p157, %rd848, %rd478;
	selp.b32 	%r1309, %r1307, %r480, %p157;
	min.s64 	%rd850, %rd848, %rd478;
$L__BB15_371:
	setp.lt.s32 	%p158, %r1308, %r482;
	mov.u32 	%r1310, %r482;
	mov.u64 	%rd851, %rd480;
	@%p158 bra 	$L__BB15_374;
	setp.lt.s32 	%p159, %r482, %r1308;
	mov.u32 	%r1310, %r1308;
	mov.u64 	%rd851, %rd849;
	@%p159 bra 	$L__BB15_374;
	setp.lt.s64 	%p160, %rd849, %rd480;
	selp.b64 	%rd851, %rd849, %rd480, %p160;
	selp.b32 	%r1310, %r1308, %r482, %p160;
$L__BB15_374:
	ld.shared.u32 	%r490, [_ZN6thrust24THRUST_300001_SM_1000_NS8cuda_cub4core6detail5shmemE+232];
	ld.shared.u64 	%rd488, [_ZN6thrust24THRUST_300001_SM_1000_NS8cuda_cub4core6detail5shmemE+240];
	ld.shared.u32 	%r492, [_ZN6thrust24THRUST_300001_SM_1000_NS8cuda_cub4core6detail5shmemE+248];
	ld.shared.u64 	%rd490, [_ZN6thrust24THRUST_300001_SM_1000_NS8cuda_cub4core6detail5shmemE+256];
	setp.lt.s32 	%p161, %r1309, %r490;
	mov.u32 	%r1173, %r1309;
	mov.u64 	%rd710, %rd850;
	@%p161 bra 	$L__BB15_377;
	setp.lt.s32 	%p162, %r490, %r1309;
	mov.u32 	%r1173, %r490;
	mov.u64 	%rd710, %rd488;
	@%p162 bra 	$L__BB15_377;
	setp.lt.s64 	%p163, %rd850, %rd488;
	selp.b32 	%r1173, %r1309, %r490, %p163;
	min.s64 	%rd710, %rd850, %rd488;
$L__BB15_377:
	setp.lt.s32 	%p164, %r1310, %r492;
	mov.u32 	%r1313, %r492;
	mov.u64 	%rd854, %rd490;
	@%p164 bra 	$L__BB15_380;
	setp.lt.s32 	%p165, %r492, %r1310;
	mov.u32 	%r1313, %r1310;
	mov.u64 	%rd854, %rd851;
	@%p165 bra 	$L__BB15_380;
	setp.lt.s64 	%p166, %rd851, %rd490;
	selp.b64 	%rd854, %rd851, %rd490, %p166;
	selp.b32 	%r1313, %r1310, %r492, %p166;
$L__BB15_380:
	mov.u32 	%r1140, %tid.x;
	setp.ne.s32 	%p370, %r1140, 0;
	@%p370 bra 	$L__BB15_382;
	ld.param.u64 	%rd681, [_ZN6thrust24THRUST_300001_SM_1000_NS8cuda_cub4core6detail13_kernel_agentINS1_8__reduce11ReduceAgentIPN4cuda3std3__45tupleIJNSA_IJilEEESB_EEESD_SC_lNS1_9__extrema12arg_minmax_fIilNS9_4lessIiEEEEEEJSD_SD_iSI_EEEvDpT0__param_1];
	cvta.to.global.u64 	%rd680, %rd681;
	st.global.u32 	[%rd680], %r1173;
	st.global.u64 	[%rd680+8], %rd710;
	st.global.u32 	[%rd680+16], %r1313;
	st.global.u64 	[%rd680+24], %rd854;
$L__BB15_382:
	ret;

}
	// .globl	_ZN6thrust24THRUST_300001_SM_1000_NS8cuda_cub4core6detail13_kernel_agentINS1_8__reduce11ReduceAgentINS0_18transform_iteratorINS1_9__extrema12arg_minmax_fIil17compare_key_valueE15duplicate_tupleENS0_12zip_iteratorIN4cuda3std3__45tupleIJNS0_6detail15normal_iteratorINS0_10device_ptrIiEEEENS0_17counting_iteratorIlNS0_11use_defaultESO_SO_EEEEEEENSH_IJNSH_IJilEEESS_EEEST_EEPST_ST_iSB_EEJSU_SV_iSB_EEEvDpT0_
.visible .entry _ZN6thrust24THRUST_300001_SM_1000_NS8cuda_cub4core6detail13_kernel_agentINS1_8__reduce11ReduceAgentINS0_18transform_iteratorINS1_9__extrema12arg_minmax_fIil17compare_key_valueE15duplicate_tupleENS0_12zip_iteratorIN4cuda3std3__45tupleIJNS0_6detail15normal_iteratorINS0_10device_ptrIiEEEENS0_17counting_iteratorIlNS0_11use_defaultESO_SO_EEEEEEENSH_IJNSH_IJilEEESS_EEEST_EEPST_ST_iSB_EEJSU_SV_iSB_EEEvDpT0_(
	.param .align 8 .b8 _ZN6thrust24THRUST_300001_SM_1000_NS8cuda_cub4core6detail13_kernel_agentINS1_8__reduce11ReduceAgentINS0_18transform_iteratorINS1_9__extrema12arg_minmax_fIil17compare_key_valueE15duplicate_tupleENS0_12zip_iteratorIN4cuda3std3__45tupleIJNS0_6detail15normal_iteratorINS0_10device_ptrIiEEEENS0_17counting_iteratorIlNS0_11use_defaultESO_SO_EEEEEEENSH_IJNSH_IJilEEESS_EEEST_EEPST_ST_iSB_EEJSU_SV_iSB_EEEvDpT0__param_0[24],
	.param .u64 .ptr .align 1 _ZN6thrust24THRUST_300001_SM_1000_NS8cuda_cub4core6detail13_kernel_agentINS1_8__reduce11ReduceAgentINS0_18transform_iteratorINS1_9__extrema12arg_minmax_fIil17compare_key_valueE15duplicate_tupleENS0_12zip_iteratorIN4cuda3std3__45tupleIJNS0_6detail15normal_iteratorINS0_10device_ptrIiEEEENS0_17counting_iteratorIlNS0_11use_defaultESO_SO_EEEEEEENSH_IJNSH_IJilEEESS_EEEST_EEPST_ST_iSB_EEJSU_SV_iSB_EEEvDpT0__param_1,
	.param .u32 _ZN6thrust24THRUST_300001_SM_1000_NS8cuda_cub4core6detail13_kernel_agentINS1_8__reduce11ReduceAgentINS0_18transform_iteratorINS1_9__extrema12arg_minmax_fIil17compare_key_valueE15duplicate_tupleENS0_12zip_iteratorIN4cuda3std3__45tupleIJNS0_6detail15normal_iteratorINS0_10device_ptrIiEEEENS0_17counting_iteratorIlNS0_11use_defaultESO_SO_EEEEEEENSH_IJNSH_IJilEEESS_EEEST_EEPST_ST_iSB_EEJSU_SV_iSB_EEEvDpT0__param_2,
	.param .align 1 .b8 _ZN6thrust24THRUST_300001_SM_1000_NS8cuda_cub4core6detail13_kernel_agentINS1_8__reduce11ReduceAgentINS0_18transform_iteratorINS1_9__extrema12arg_minmax_fIil17compare_key_valueE15duplicate_tupleENS0_12zip_iteratorIN4cuda3std3__45tupleIJNS0_6detail15normal_iteratorINS0_10device_ptrIiEEEENS0_17counting_iteratorIlNS0_11use_defaultESO_SO_EEEEEEENSH_IJNSH_IJilEEESS_EEEST_EEPST_ST_iSB_EEJSU_SV_iSB_EEEvDpT0__param_3[1]
)
.maxntid 256
{
	.reg .pred 	%p<340>;
	.reg .b16 	%rs<9>;
	.reg .b32 	%r<1284>;
	.reg .b64 	%rd<642>;

	ld.param.u64 	%rd451, [_ZN6thrust24THRUST_300001_SM_1000_NS8cuda_cub4core6detail13_kernel_agentINS1_8__reduce11ReduceAgentINS0_18transform_iteratorINS1_9__extrema12arg_minmax_fIil17compare_key_valueE15duplicate_tupleENS0_12zip_iteratorIN4cuda3std3__45tupleIJNS0_6detail15normal_iteratorINS0_10device_ptrIiEEEENS0_17counting_iteratorIlNS0_11use_defaultESO_SO_EEEEEEENSH_IJNSH_IJilEEESS_EEEST_EEPST_ST_iSB_EEJSU_SV_iSB_EEEvDpT0__param_0+8];
	ld.param.u64 	%rd450, [_ZN6thrust24THRUST_300001_SM_1000_NS8cuda_cub4core6detail13_kernel_agentINS1_8__reduce11ReduceAgentINS0_18transform_iteratorINS1_9__extrema12arg_minmax_fIil17compare_key_valueE15duplicate_tupleENS0_12zip_iteratorIN4cuda3std3__45tupleIJNS0_6detail15normal_iteratorINS0_10device_ptrIiEEEENS0_17counting_iteratorIlNS0_11use_defaultESO_SO_EEEEEEENSH_IJNSH_IJilEEESS_EEEST_EEPST_ST_iSB_EEJSU_SV_iSB_EEEvDpT0__param_0];
	ld.param.u64 	%rd452, [_ZN6thrust24THRUST_300001_SM_1000_NS8cuda_cub4core6detail13_kernel_agentINS1_8__reduce11ReduceAgentINS0_18transform_iteratorINS1_9__extrema12arg_minmax_fIil17compare_key_valueE15duplicate_tupleENS0_12zip_iteratorIN4cuda3std3__45tupleIJNS0_6detail15normal_iteratorINS0_10device_ptrIiEEEENS0_17counting_iteratorIlNS0_11use_defaultESO_SO_EEEEEEENSH_IJNSH_IJilEEESS_EEEST_EEPST_ST_iSB_EEJSU_SV_iSB_EEEvDpT0__param_1];
	ld.param.u32 	%r462, [_ZN6thrust24THRUST_300001_SM_1000_NS8cuda_cub4core6detail13_kernel_agentINS1_8__reduce11ReduceAgentINS0_18transform_iteratorINS1_9__extrema12arg_minmax_fIil17compare_key_valueE15duplicate_tupleENS0_12zip_iteratorIN4cuda3std3__45tupleIJNS0_6detail15normal_iteratorINS0_10device_ptrIiEEEENS0_17counting_iteratorIlNS0_11use_defaultESO_SO_EEEEEEENSH_IJNSH_IJilEEESS_EEEST_EEPST_ST_iSB_EEJSU_SV_iSB_EEEvDpT0__param_2];
	setp.eq.s32 	%p1, %r462, 0;
	@%p1 bra 	$L__BB16_351;
	cvta.to.global.u64 	%rd1, %rd450;
	setp.gt.s32 	%p2, %r462, 511;
	@%p2 bra 	$L__BB16_217;
	mov.u32 	%r1, %tid.x;
	setp.ge.s32 	%p136, %r1, %r462;
	mov.b32 	%r1145, 0;
	mov.b64 	%rd505, 0;
	mov.u32 	%r1130, %r1;
	@%p136 bra 	$L__BB16_4;
	cvt.u64.u32 	%rd473, %r1;
	mul.wide.u32 	%rd474, %r1, 4;
	add.s64 	%rd475, %rd1, %rd474;
	add.s64 	%rd505, %rd451, %rd473;
	ld.global.u32 	%r1145, [%rd475];
	add.s32 	%r1130, %r1, 256;
$L__BB16_4:
	setp.ge.s32 	%p137, %r1130, %r462;
	mov.u64 	%rd504, %rd505;
	mov.u32 	%r1144, %r1145;
	@%p137 bra 	$L__BB16_41;
	not.b32 	%r696, %r1130;
	add.s32 	%r6, %r462, %r696;
	and.b32  	%r697, %r6, 768;
	setp.eq.s32 	%p138, %r697, 768;
	mov.u32 	%r1144, %r1145;
	mov.u64 	%rd504, %rd505;
	@%p138 bra 	$L__BB16_14;
	cvt.u64.u32 	%rd477, %r1130;
	add.s64 	%rd487, %rd451, %rd477;
	mul.wide.u32 	%rd478, %r1130, 4;
	add.s64 	%rd486, %rd1, %rd478;
	shr.u32 	%r698, %r6, 8;
	add.s32 	%r699, %r698, 1;
	and.b32  	%r700, %r699, 3;
	neg.s32 	%r1124, %r700;
	mov.u32 	%r1144, %r1145;
	mov.u64 	%rd504, %rd505;
$L__BB16_7:
	.pragma "nounroll";
	mov.u64 	%rd10, %rd505;
	mov.u32 	%r11, %r1145;
	mov.u64 	%rd9, %rd504;
	mov.u32 	%r10, %r1144;
	ld.global.u32 	%r12, [%rd486];
	setp.lt.s32 	%p139, %r10, %r12;
	@%p139 bra 	$L__BB16_10;
	setp.lt.s32 	%p140, %r12, %r10;
	mov.u64 	%rd504, %rd487;
	mov.u32 	%r1144, %r12;
	@%p140 bra 	$L__BB16_10;
	setp.lt.s64 	%p141, %rd9, %rd487;
	min.s64 	%rd504, %rd9, %rd487;
	selp.b32 	%r1144, %r10, %r12, %p141;
$L__BB16_10:
	setp.lt.s32 	%p142, %r11, %r12;
	mov.u32 	%r1145, %r12;
	mov.u64 	%rd505, %rd487;
	@%p142 bra 	$L__BB16_13;
	setp.lt.s32 	%p143, %r12, %r11;
	mov.u32 	%r1145, %r11;
	mov.u64 	%rd505, %rd10;
	@%p143 bra 	$L__BB16_13;
	setp.lt.s64 	%p144, %rd10, %rd487;
	selp.b32 	%r1145, %r11, %r12, %p144;
	min.s64 	%rd505, %rd10, %rd487;
$L__BB16_13:
	add.s32 	%r1130, %r1130, 256;
	add.s64 	%rd487, %rd487, 256;
	add.s64 	%rd486, %rd486, 1024;
	add.s32 	%r1124, %r1124, 1;
	setp.ne.s32 	%p145, %r1124, 0;
	@%p145 bra 	$L__BB16_7;
$L__BB16_14:
	setp.lt.u32 	%p146, %r6, 768;
	@%p146 bra 	$L__BB16_41;
	add.s32 	%r1135, %r1130, 512;
$L__BB16_16:
	mov.u32 	%r25, %r1135;
	add.s32 	%r701, %r25, -512;
	cvt.s64.s32 	%rd479, %r701;
	mul.wide.s32 	%rd480, %r701, 4;
	add.s64 	%rd23, %rd1, %rd480;
	add.s64 	%rd24, %rd451, %rd479;
	ld.global.u32 	%r28, [%rd23];
	setp.lt.s32 	%p147, %r1144, %r28;
	mov.u64 	%rd498, %rd504;
	mov.u32 	%r1138, %r1144;
	@%p147 bra 	$L__BB16_19;
	setp.lt.s32 	%p148, %r28, %r1144;
	mov.u64 	%rd498, %rd24;
	mov.u32 	%r1138, %r28;
	@%p148 bra 	$L__BB16_19;
	setp.lt.s64 	%p149, %rd504, %rd24;
	min.s64 	%rd498, %rd504, %rd24;
	selp.b32 	%r1138, %r1144, %r28, %p149;
$L__BB16_19:
	setp.lt.s32 	%p150, %r1145, %r28;
	mov.u32 	%r1139, %r28;
	mov.u64 	%rd499, %rd24;
	@%p150 bra 	$L__BB16_22;
	setp.lt.s32 	%p151, %r28, %r1145;
	mov.u32 	%r1139, %r1145;
	mov.u64 	%rd499, %rd505;
	@%p151 bra 	$L__BB16_22;
	setp.lt.s64 	%p152, %rd505, %rd24;
	selp.b32 	%r1139, %r1145, %r28, %p152;
	min.s64 	%rd499, %rd505, %rd24;
$L__BB16_22:
	add.s32 	%r702, %r25, -256;
	cvt.s64.s32 	%rd481, %r702;
	add.s64 	%rd29, %rd451, %rd481;
	ld.global.u32 	%r33, [%rd23+1024];
	setp.lt.s32 	%p153, %r1138, %r33;
	mov.u64 	%rd500, %rd498;
	mov.u32 	%r1140, %r1138;
	@%p153 bra 	$L__BB16_25;
	setp.lt.s32 	%p154, %r33, %r1138;
	mov.u64 	%rd500, %rd29;
	mov.u32 	%r1140, %r33;
	@%p154 bra 	$L__BB16_25;
	setp.lt.s64 	%p155, %rd498, %rd29;
	min.s64 	%rd500, %rd498, %rd29;
	selp.b32 	%r1140, %r1138, %r33, %p155;
$L__BB16_25:
	setp.lt.s32 	%p156, %r1139, %r33;
	mov.u32 	%r1141, %r33;
	mov.u64 	%rd501, %rd29;
	@%p156 bra 	$L__BB16_28;
	setp.lt.s32 	%p157, %r33, %r1139;
	mov.u32 	%r1141, %r1139;
	mov.u64 	%rd501, %rd499;
	@%p157 bra 	$L__BB16_28;
	setp.lt.s64 	%p158, %rd499, %rd29;
	selp.b32 	%r1141, %r1139, %r33, %p158;
	min.s64 	%rd501, %rd499, %rd29;
$L__BB16_28:
	cvt.s64.s32 	%rd482, %r25;
	add.s64 	%rd34, %rd451, %rd482;
	ld.global.u32 	%r38, [%rd23+2048];
	setp.lt.s32 	%p159, %r1140, %r38;
	mov.u64 	%rd502, %rd500;
	mov.u32 	%r1142, %r1140;
	@%p159 bra 	$L__BB16_31;
	setp.lt.s32 	%p160, %r38, %r1140;
	mov.u64 	%rd502, %rd34;
	mov.u32 	%r1142, %r38;
	@%p160 bra 	$L__BB16_31;
	setp.lt.s64 	%p161, %rd500, %rd34;
	min.s64 	%rd502, %rd500, %rd34;
	selp.b32 	%r1142, %r1140, %r38, %p161;
$L__BB16_31:
	setp.lt.s32 	%p162, %r1141, %r38;
	mov.u32 	%r1143, %r38;
	mov.u64 	%rd503, %rd34;
	@%p162 bra 	$L__BB16_34;
	setp.lt.s32 	%p163, %r38, %r1141;
	mov.u32 	%r1143, %r1141;
	mov.u64 	%rd503, %rd501;
	@%p163 bra 	$L__BB16_34;
	setp.lt.s64 	%p164, %rd501, %rd34;
	selp.b32 	%r1143, %r1141, %r38, %p164;
	min.s64 	%rd503, %rd501, %rd34;
$L__BB16_34:
	add.s32 	%r703, %r25, 256;
	cvt.s64.s32 	%rd483, %r703;
	add.s64 	%rd39, %rd451, %rd483;
	ld.global.u32 	%r43, [%rd23+3072];
	setp.lt.s32 	%p165, %r1142, %r43;
	mov.u64 	%rd504, %rd502;
	mov.u32 	%r1144, %r1142;
	@%p165 bra 	$L__BB16_37;
	setp.lt.s32 	%p166, %r43, %r1142;
	mov.u64 	%rd504, %rd39;
	mov.u32 	%r1144, %r43;
	@%p166 bra 	$L__BB16_37;
	setp.lt.s64 	%p167, %rd502, %rd39;
	min.s64 	%rd504, %rd502, %rd39;
	selp.b32 	%r1144, %r1142, %r43, %p167;
$L__BB16_37:
	setp.lt.s32 	%p168, %r1143, %r43;
	mov.u32 	%r1145, %r43;
	mov.u64 	%rd505, %rd39;
	@%p168 bra 	$L__BB16_40;
	setp.lt.s32 	%p169, %r43, %r1143;
	mov.u32 	%r1145, %r1143;
	mov.u64 	%rd505, %rd503;
	@%p169 bra 	$L__BB16_40;
	setp.lt.s64 	%p170, %rd503, %rd39;
	selp.b32 	%r1145, %r1143, %r43, %p170;
	min.s64 	%rd505, %rd503, %rd39;
$L__BB16_40:
	add.s32 	%r1135, %r25, 1024;
	add.s32 	%r704, %r25, 512;
	setp.lt.s32 	%p171, %r704, %r462;
	@%p171 bra 	$L__BB16_16;
$L__BB16_41:
	setp.lt.s32 	%p172, %r462, 256;
	@%p172 bra 	$L__BB16_123;
	// begin inline asm
	mov.u32 %r917, %laneid;
	// end inline asm
	mov.b32 	%r955, 1;
	mov.b32 	%r956, 31;
	mov.b32 	%r957, -1;
	// begin inline asm
	shfl.sync.down.b32 %r918, %r1144, %r955, %r956, %r957;
	// end inline asm
	// begin inline asm
	shfl.sync.down.b32 %r923, %r924, %r955, %r956, %r957;
	// end inline asm
	mov.b64 	{%r929, %r934}, %rd504;
	// begin inline asm
	shfl.sync.down.b32 %r928, %r929, %r955, %r956, %r957;
	// end inline asm
	// begin inline asm
	shfl.sync.down.b32 %r933, %r934, %r955, %r956, %r957;
	// end inline asm
	mov.b64 	%rd46, {%r928, %r933};
	// begin inline asm
	shfl.sync.down.b32 %r938, %r1145, %r955, %r956, %r957;
	// end inline asm
	// begin inline asm
	shfl.sync.down.b32 %r943, %r944, %r955, %r956, %r957;
	// end inline asm
	mov.b64 	{%r949, %r954}, %rd505;
	// begin inline asm
	shfl.sync.down.b32 %r948, %r949, %r955, %r956, %r957;
	// end inline asm
	// begin inline asm
	shfl.sync.down.b32 %r953, %r954, %r955, %r956, %r957;
	// end inline asm
	mov.b64 	%rd47, {%r948, %r953};
	setp.gt.s32 	%p260, %r917, 30;
	mov.u64 	%rd509, %rd505;
	mov.u32 	%r1149, %r1145;
	mov.u64 	%rd513, %rd504;
	mov.u32 	%r1153, %r1144;
	@%p260 bra 	$L__BB16_49;
	setp.lt.s32 	%p261, %r1144, %r918;
	mov.u64 	%rd513, %rd504;
	mov.u32 	%r1153, %r1144;
	@%p261 bra 	$L__BB16_46;
	setp.lt.s32 	%p262, %r918, %r1144;
	mov.u64 	%rd513, %rd46;
	mov.u32 	%r1153, %r918;
	@%p262 bra 	$L__BB16_46;
	setp.lt.s64 	%p263, %rd504, %rd46;
	min.s64 	%rd513, %rd504, %rd46;
	selp.b32 	%r1153, %r1144, %r918, %p263;
$L__BB16_46:
	setp.lt.s32 	%p264, %r1145, %r938;
	mov.u64 	%rd509, %rd47;
	mov.u32 	%r1149, %r938;
	@%p264 bra 	$L__BB16_49;
	setp.lt.s32 	%p265, %r938, %r1145;
	mov.u64 	%rd509, %rd505;
	mov.u32 	%r1149, %r1145;
	@%p265 bra 	$L__BB16_49;
	setp.lt.s64 	%p266, %rd505, %rd47;
	selp.b32 	%r1149, %r1145, %r938, %p266;
	min.s64 	%rd509, %rd505, %rd47;
$L__BB16_49:
	mov.b32 	%r995, 2;
	mov.b32 	%r996, 31;
	mov.b32 	%r997, -1;
	// begin inline asm
	shfl.sync.down.b32 %r958, %r1153, %r995, %r996, %r997;
	// end inline asm
	// begin inline asm
	shfl.sync.down.b32 %r963, %r964, %r995, %r996, %r997;
	// end inline asm
	mov.b64 	{%r969, %r974}, %rd513;
	// begin inline asm
	shfl.sync.down.b32 %r968, %r969, %r995, %r996, %r997;
	// end inline asm
	// begin inline asm
	shfl.sync.down.b32 %r973, %r974, %r995, %r996, %r997;
	// end inline asm
	mov.b64 	%rd53, {%r968, %r973};
	// begin inline asm
	shfl.sync.down.b32 %r978, %r1149, %r995, %r996, %r997;
	// end inline asm
	// begin inline asm
	shfl.sync.down.b32 %r983, %r984, %r995, %r996, %r997;
	// end inline asm
	mov.b64 	{%r989, %r994}, %rd509;
	// begin inline asm
	shfl.sync.down.b32 %r988, %r989, %r995, %r996, %r997;
	// end inline asm
	// begin inline asm
	shfl.sync.down.b32 %r993, %r994, %r995, %r996, %r997;
	// end inline asm
	mov.b64 	%rd54, {%r988, %r993};
	setp.gt.s32 	%p267, %r917, 29;
	mov.u64 	%rd512, %rd509;
	mov.u32 	%r1152, %r1149;
	@%p267 bra 	$L__BB16_56;
	setp.lt.s32 	%p268, %r1153, %r958;
	mov.u64 	%rd511, %rd513;
	mov.u32 	%r1151, %r1153;
	@%p268 bra 	$L__BB16_53;
	setp.lt.s32 	%p269, %r958, %r1153;
	mov.u64 	%rd511, %rd53;
	mov.u32 	%r1151, %r958;
	@%p269 bra 	$L__BB16_53;
	setp.lt.s64 	%p270, %rd513, %rd53;
	min.s64 	%rd511, %rd513, %rd53;
	selp.b32 	%r1151, %r1153, %r958, %p270;
$L__BB16_53:
	setp.lt.s32 	%p271, %r1149, %r978;
	mov.u64 	%rd512, %rd54;
	mov.u32 	%r1152, %r978;
	mov.u64 	%rd513, %rd511;
	mov.u32 	%r1153, %r1151;
	@%p271 bra 	$L__BB16_56;
	setp.lt.s32 	%p272, %r978, %r1149;
	mov.u64 	%rd512, %rd509;
	mov.u32 	%r1152, %r1149;
	mov.u64 	%rd513, %rd511;
	mov.u32 	%r1153, %r1151;
	@%p272 bra 	$L__BB16_56;
	setp.lt.s64 	%p273, %rd509, %rd54;
	selp.b32 	%r1152, %r1149, %r978, %p273;
	min.s64 	%rd512, %rd509, %rd54;
	mov.u64 	%rd513, %rd511;
	mov.u32 	%r1153, %r1151;
$L__BB16_56:
	mov.b32 	%r1035, 4;
	mov.b32 	%r1036, 31;
	mov.b32 	%r1037, -1;
	// begin inline asm
	shfl.sync.down.b32 %r998, %r1153, %r1035, %r1036, %r1037;
	// end inline asm
	// begin inline asm
	shfl.sync.down.b32 %r1003, %r1004, %r1035, %r1036, %r1037;
	// end inline asm
	mov.b64 	{%r1009, %r1014}, %rd513;
	// begin inline asm
	shfl.sync.down.b32 %r1008, %r1009, %r1035, %r1036, %r1037;
	// end inline asm
	// begin inline asm
	shfl.sync.down.b32 %r1013, %r1014, %r1035, %r1036, %r1037;
	// end inline asm
	mov.b64 	%rd60, {%r1008, %r1013};
	// begin inline asm
	shfl.sync.down.b32 %r1018, %r1152, %r1035, %r1036, %r1037;
	// end inline asm
	// begin inline asm
	shfl.sync.down.b32 %r1023, %r1024, %r1035, %r1036, %r1037;
	// end inline asm
	mov.b64 	{%r1029, %r1034}, %rd512;
	// begin inline asm
	shfl.sync.down.b32 %r1028, %r1029, %r1035, %r1036, %r1037;
	// end inline asm
	// begin inline asm
	shfl.sync.down.b32 %r1033, %r1034, %r1035, %r1036, %r1037;
	// end inline asm
	mov.b64 	%rd61, {%r1028, %r1033};
	setp.gt.s32 	%p274, %r917, 27;
	mov.u64 	%rd515, %rd512;
	mov.u32 	%r1155, %r1152;
	@%p274 bra 	$L__BB16_63;
	setp.lt.s32 	%p275, %r1153, %r998;
	mov.u64 	%rd514, %rd513;
	mov.u32 	%r1154, %r1153;
	@%p275 bra 	$L__BB16_60;
	setp.lt.s32 	%p276, %r998, %r1153;
	mov.u64 	%rd514, %rd60;
	mov.u32 	%r1154, %r998;
	@%p276 bra 	$L__BB16_60;
	setp.lt.s64 	%p277, %rd513, %rd60;
	min.s64 	%rd514, %rd513, %rd60;
	selp.b32 	%r1154, %r1153, %r998, %p277;
$L__BB16_60:
	setp.lt.s32 	%p278, %r1152, %r1018;
	mov.u64 	%rd515, %rd61;
	mov.u32 	%r1155, %r1018;
	mov.u64 	%rd513, %rd514;
	mov.u32 	%r1153, %r1154;
	@%p278 bra 	$L__BB16_63;
	setp.lt.s32 	%p279, %r1018, %r1152;
	mov.u64 	%rd515, %rd512;
	mov.u32 	%r1155, %r1152;
	mov.u64 	%rd513, %rd514;
	mov.u32 	%r1153, %r1154;
	@%p279 bra 	$L__BB16_63;
	setp.lt.s64 	%p280, %rd512, %rd61;
	selp.b32 	%r1155, %r1152, %r1018, %p280;
	min.s64 	%rd515, %rd512, %rd61;
	mov.u64 	%rd513, %rd514;
	mov.u32 	%r1153, %r1154;
$L__BB16_63:
	mov.b32 	%r1075, 8;
	mov.b32 	%r1076, 31;
	mov.b32 	%r1077, -1;
	// begin inline asm
	shfl.sync.down.b32 %r1038, %r1153, %r1075, %r1076, %r1077;
	// end inline asm
	// begin inline asm
	shfl.sync.down.b32 %r1043, %r1044, %r1075, %r1076, %r1077;
	// end inline asm
	mov.b64 	{%r1049, %r1054}, %rd513;
	// begin inline asm
	shfl.sync.down.b32 %r1048, %r1049, %r1075, %r1076, %r1077;
	// end inline asm
	// begin inline asm
	shfl.sync.down.b32 %r1053, %r1054, %r1075, %r1076, %r1077;
	// end inline asm
	mov.b64 	%rd67, {%r1048, %r1053};
	// begin inline asm
	shfl.sync.down.b32 %r1058, %r1155, %r1075, %r1076, %r1077;
	// end inline asm
	// begin inline asm
	shfl.sync.down.b32 %r1063, %r1064, %r1075, %r1076, %r1077;
	// end inline asm
	mov.b64 	{%r1069, %r1074}, %rd515;
	// begin inline asm
	shfl.sync.down.b32 %r1068, %r1069, %r1075, %r1076, %r1077;
	// end inline asm
	// begin inline asm
	shfl.sync.down.b32 %r1073, %r1074, %r1075, %r1076, %r1077;
	// end inline asm
	mov.b64 	%rd68, {%r1068, %r1073};
	setp.gt.s32 	%p281, %r917, 23;
	mov.u64 	%rd518, %rd515;
	mov.u32 	%r1158, %r1155;
	@%p281 bra 	$L__BB16_70;
	setp.lt.s32 	%p282, %r1153, %r1038;
	mov.u64 	%rd517, %rd513;
	mov.u32 	%r1157, %r1153;
	@%p282 bra 	$L__BB16_67;
	setp.lt.s32 	%p283, %r1038, %r1153;
	mov.u64 	%rd517, %rd67;
	mov.u32 	%r1157, %r1038;
	@%p283 bra 	$L__BB16_67;
	setp.lt.s64 	%p284, %rd513, %rd67;
	min.s64 	%rd517, %rd513, %rd67;
	selp.b32 	%r1157, %r1153, %r1038, %p284;
$L__BB16_67:
	setp.lt.s32 	%p285, %r1155, %r1058;
	mov.u64 	%rd518, %rd68;
	mov.u32 	%r1158, %r1058;
	mov.u64 	%rd513, %rd517;
	mov.u32 	%r1153, %r1157;
	@%p285 bra 	$L__BB16_70;
	setp.lt.s32 	%p286, %r1058, %r1155;
	mov.u64 	%rd518, %rd515;
	mov.u32 	%r1158, %r1155;
	mov.u64 	%rd513, %rd517;
	mov.u32 	%r1153, %r1157;
	@%p286 bra 	$L__BB16_70;
	setp.lt.s64 	%p287, %rd515, %rd68;
	selp.b32 	%r1158, %r1155, %r1058, %p287;
	min.s64 	%rd518, %rd515, %rd68;
	mov.u64 	%rd513, %rd517;
	mov.u32 	%r1153, %r1157;
$L__BB16_70:
	mov.b32 	%r1115, 16;
	mov.b32 	%r1116, 31;
	mov.b32 	%r1117, -1;
	// begin inline asm
	shfl.sync.down.b32 %r1078, %r1153, %r1115, %r1116, %r1117;
	// end inline asm
	// begin inline asm
	shfl.sync.down.b32 %r1083, %r1084, %r1115, %r1116, %r1117;
	// end inline asm
	mov.b64 	{%r1089, %r1094}, %rd513;
	// begin inline asm
	shfl.sync.down.b32 %r1088, %r1089, %r1115, %r1116, %r1117;
	// end inline asm
	// begin inline asm
	shfl.sync.down.b32 %r1093, %r1094, %r1115, %r1116, %r1117;
	// end inline asm
	mov.b64 	%rd74, {%r1088, %r1093};
	// begin inline asm
	shfl.sync.down.b32 %r1098, %r1158, %r1115, %r1116, %r1117;
	// end inline asm
	// begin inline asm
	shfl.sync.down.b32 %r1103, %r1104, %r1115, %r1116, %r1117;
	// end inline asm
	mov.b64 	{%r1109, %r1114}, %rd518;
	// begin inline asm
	shfl.sync.down.b32 %r1108, %r1109, %r1115, %r1116, %r1117;
	// end inline asm
	// begin inline asm
	shfl.sync.down.b32 %r1113, %r1114, %r1115, %r1116, %r1117;
	// end inline asm
	mov.b64 	%rd75, {%r1108, %r1113};
	setp.gt.s32 	%p288, %r917, 15;
	mov.u32 	%r1282, %r1158;
	mov.u64 	%rd640, %rd518;
	@%p288 bra 	$L__BB16_77;
	setp.lt.s32 	%p289, %r1153, %r1078;
	mov.u32 	%r1160, %r1153;
	mov.u64 	%rd520, %rd513;
	@%p289 bra 	$L__BB16_74;
	setp.lt.s32 	%p290, %r1078, %r1153;
	mov.u32 	%r1160, %r1078;
	mov.u64 	%rd520, %rd74;
	@%p290 bra 	$L__BB16_74;
	setp.lt.s64 	%p291, %rd513, %rd74;
	selp.b32 	%r1160, %r1153, %r1078, %p291;
	min.s64 	%rd520, %rd513, %rd74;
$L__BB16_74:
	setp.lt.s32 	%p292, %r1158, %r1098;
	mov.u32 	%r1153, %r1160;
	mov.u64 	%rd513, %rd520;
	mov.u32 	%r1282, %r1098;
	mov.u64 	%rd640, %rd75;
	@%p292 bra 	$L__BB16_77;
	setp.lt.s32 	%p293, %r1098, %r1158;
	mov.u32 	%r1153, %r1160;
	mov.u64 	%rd513, %rd520;
	mov.u32 	%r1282, %r1158;
	mov.u64 	%rd640, %rd518;
	@%p293 bra 	$L__BB16_77;
	setp.lt.s64 	%p294, %rd518, %rd75;
	selp.b32 	%r1282, %r1158, %r1098, %p294;
	min.s64 	%rd640, %rd518, %rd75;
	mov.u32 	%r1153, %r1160;
	mov.u64 	%rd513, %rd520;
$L__BB16_77:
	setp.ne.s32 	%p295, %r917, 0;
	@%p295 bra 	$L__BB16_79;
	and.b32  	%r1118, %r1, 992;
	mov.u32 	%r1119, _ZN6thrust24THRUST_300001_SM_1000_NS8cuda_cub4core6detail5shmemE;
	add.s32 	%r1120, %r1119, %r1118;
	st.shared.u32 	[%r1120+8], %r1153;
	st.shared.u64 	[%r1120+16], %rd513;
	st.shared.u32 	[%r1120+24], %r1282;
	st.shared.u64 	[%r1120+32], %rd640;
$L__BB16_79:
	bar.sync 	0;
	setp.ne.s32 	%p296, %r1, 0;
	@%p296 bra 	$L__BB16_349;
	ld.shared.u32 	%r87, [_ZN6thrust24THRUST_300001_SM_1000_NS8cuda_cub4core6detail5shmemE+40];
	ld.shared.u64 	%rd81, [_ZN6thrust24THRUST_300001_SM_1000_NS8cuda_cub4core6detail5shmemE+48];
	ld.shared.u32 	%r88, [_ZN6thrust24THRUST_300001_SM_1000_NS8cuda_cub4core6detail5shmemE+56];
	ld.shared.u64 	%rd82, [_ZN6thrust24THRUST_300001_SM_1000_NS8cuda_cub4core6detail5shmemE+64];
	setp.lt.s32 	%p297, %r1153, %r87;
	mov.u32 	%r1163, %r1153;
	mov.u64 	%rd523, %rd513;
	@%p297 bra 	$L__BB16_83;
	setp.lt.s32 	%p298, %r87, %r1153;
	mov.u32 	%r1163, %r87;
	mov.u64 	%rd523, %rd81;
	@%p298 bra 	$L__BB16_83;
	setp.lt.s64 	%p299, %rd513, %rd81;
	selp.b32 	%r1163, %r1153, %r87, %p299;
	min.s64 	%rd523, %rd513, %rd81;
$L__BB16_83:
	setp.lt.s32 	%p300, %r1282, %r88;
	mov.u32 	%r1164, %r88;
	mov.u64 	%rd524, %rd82;
	@%p300 bra 	$L__BB16_87;
	setp.ge.s32 	%p301, %r88, %r1282;
	mov.u32 	%r1164, %r1282;
	mov.u64 	%rd524, %rd640;
	@%p301 bra 	$L__BB16_85;
	bra.uni 	$L__BB16_87;
$L__BB16_85:
	setp.ge.s64 	%p302, %rd640, %rd82;
	mov.u32 	%r1164, %r88;
	mov.u64 	%rd524, %rd82;
	@%p302 bra 	$L__BB16_87;
	mov.u32 	%r1164, %r1282;
	mov.u64 	%rd524, %rd640;
$L__BB16_87:
	ld.shared.u32 	%r97, [_ZN6thrust24THRUST_300001_SM_1000_NS8cuda_cub4core6detail5shmemE+72];
	ld.shared.u64 	%rd92, [_ZN6thrust24THRUST_300001_SM_1000_NS8cuda_cub4core6detail5shmemE+80];
	ld.shared.u32 	%r99, [_ZN6thrust24THRUST_300001_SM_1000_NS8cuda_cub4core6detail5shmemE+88];
	ld.shared.u64 	%rd94, [_ZN6thrust24THRUST_300001_SM_1000_NS8cuda_cub4core6detail5shmemE+96];
	setp.lt.s32 	%p303, %r1163, %r97;
	mov.u32 	%r1165, %r1163;
	mov.u64 	%rd525, %rd523;
	@%p303 bra 	$L__BB16_90;
	setp.lt.s32 	%p304, %r97, %r1163;
	mov.u32 	%r1165, %r97;
	mov.u64 	%rd525, %rd92;
	@%p304 bra 	$L__BB16_90;
	setp.lt.s64 	%p305, %rd523, %rd92;
	selp.b32 	%r1165, %r1163, %r97, %p305;
	min.s64 	%rd525, %rd523, %rd92;
$L__BB16_90:
	setp.lt.s32 	%p306, %r1164, %r99;
	mov.u32 	%r1166, %r99;
	mov.u64 	%rd526, %rd94;
	@%p306 bra 	$L__BB16_93;
	setp.lt.s32 	%p307, %r99, %r1164;
	mov.u32 	%r1166, %r1164;
	mov.u64 	%rd526, %rd524;
	@%p307 bra 	$L__BB16_93;
	setp.lt.s64 	%p308, %rd524, %rd94;
	selp.b64 	%rd526, %rd524, %rd94, %p308;
	selp.b32 	%r1166, %r1164, %r99, %p308;
$L__BB16_93:
	ld.shared.u32 	%r107, [_ZN6thrust24THRUST_300001_SM_1000_NS8cuda_cub4core6detail5shmemE+104];
	ld.shared.u64 	%rd102, [_ZN6thrust24THRUST_300001_SM_1000_NS8cuda_cub4core6detail5shmemE+112];
	ld.shared.u32 	%r109, [_ZN6thrust24THRUST_300001_SM_1000_NS8cuda_cub4core6detail5shmemE+120];
	ld.shared.u64 	%rd104, [_ZN6thrust24THRUST_300001_SM_1000_NS8cuda_cub4core6detail5shmemE+128];
	setp.lt.s32 	%p309, %r1165, %r107;
	mov.u32 	%r1167, %r1165;
	mov.u64 	%rd527, %rd525;
	@%p309 bra 	$L__BB16_96;
	setp.lt.s32 	%p310, %r107, %r1165;
	mov.u32 	%r1167, %r107;
	mov.u64 	%rd527, %rd102;
	@%p310 bra 	$L__BB16_96;
	setp.lt.s64 	%p311, %rd525, %rd102;
	selp.b32 	%r1167, %r1165, %r107, %p311;
	min.s64 	%rd527, %rd525, %rd102;
$L__BB16_96:
	setp.lt.s32 	%p312, %r1166, %r109;
	mov.u32 	%r1168, %r109;
	mov.u64 	%rd528, %rd104;
	@%p312 bra 	$L__BB16_99;
	setp.lt.s32 	%p313, %r109, %r1166;
	mov.u32 	%r1168, %r1166;
	mov.u64 	%rd528, %rd526;
	@%p313 bra 	$L__BB16_99;
	setp.lt.s64 	%p314, %rd526, %rd104;
	selp.b64 	%rd528, %rd526, %rd104, %p314;
	selp.b32 	%r1168, %r1166, %r109, %p314;
$L__BB16_99:
	ld.shared.u32 	%r117, [_ZN6thrust24THRUST_300001_SM_1000_NS8cuda_cub4core6detail5shmemE+136];
	ld.shared.u64 	%rd112, [_ZN6thrust24THRUST_300001_SM_1000_NS8cuda_cub4core6detail5shmemE+144];
	ld.shared.u32 	%r119, [_ZN6thrust24THRUST_300001_SM_1000_NS8cuda_cub4core6detail5shmemE+152];
	ld.shared.u64 	%rd114, [_ZN6thrust24THRUST_300001_SM_1000_NS8cuda_cub4core6detail5shmemE+160];
	setp.lt.s32 	%p315, %r1167, %r117;
	mov.u32 	%r1169, %r1167;
	mov.u64 	%rd529, %rd527;
	@%p315 bra 	$L__BB16_102;
	setp.lt.s32 	%p316, %r117, %r1167;
	mov.u32 	%r1169, %r117;
	mov.u64 	%rd529, %rd112;
	@%p316 bra 	$L__BB16_102;
	setp.lt.s64 	%p317, %rd527, %rd112;
	selp.b32 	%r1169, %r1167, %r117, %p317;
	min.s64 	%rd529, %rd527, %rd112;
$L__BB16_102:
	setp.lt.s32 	%p318, %r1168, %r119;
	mov.u32 	%r1170, %r119;
	mov.u64 	%rd530, %rd114;
	@%p318 bra 	$L__BB16_105;
	setp.lt.s32 	%p319, %r119, %r1168;
	mov.u32 	%r1170, %r1168;
	mov.u64 	%rd530, %rd528;
	@%p319 bra 	$L__BB16_105;
	setp.lt.s64 	%p320, %rd528, %rd114;
	selp.b64 	%rd530, %rd528, %rd114, %p320;
	selp.b32 	%r1170, %r1168, %r119, %p320;
$L__BB16_105:
	ld.shared.u32 	%r127, [_ZN6thrust24THRUST_300001_SM_1000_NS8cuda_cub4core6detail5shmemE+168];
	ld.shared.u64 	%rd122, [_ZN6thrust24THRUST_300001_SM_1000_NS8cuda_cub4core6detail5shmemE+176];
	ld.shared.u32 	%r129, [_ZN6thrust24THRUST_300001_SM_1000_NS8cuda_cub4core6detail5shmemE+184];
	ld.shared.u64 	%rd124, [_ZN6thrust24THRUST_300001_SM_1000_NS8cuda_cub4core6detail5shmemE+192];
	setp.lt.s32 	%p321, %r1169, %r127;
	mov.u32 	%r1171, %r1169;
	mov.u64 	%rd531, %rd529;
	@%p321 bra 	$L__BB16_108;
	setp.lt.s32 	%p322, %r127, %r1169;
	mov.u32 	%r1171, %r127;
	mov.u64 	%rd531, %rd122;
	@%p322 bra 	$L__BB16_108;
	setp.lt.s64 	%p323, %rd529, %rd122;
	selp.b32 	%r1171, %r1169, %r127, %p323;
	min.s64 	%rd531, %rd529, %rd122;
$L__BB16_108:
	setp.lt.s32 	%p324, %r1170, %r129;
	mov.u32 	%r1172, %r129;
	mov.u64 	%rd532, %rd124;
	@%p324 bra 	$L__BB16_111;
	setp.lt.s32 	%p325, %r129, %r1170;
	mov.u32 	%r1172, %r1170;
	mov.u64 	%rd532, %rd530;
	@%p325 bra 	$L__BB16_111;
	setp.lt.s64 	%p326, %rd530, %rd124;
	selp.b64 	%rd532, %rd530, %rd124, %p326;
	selp.b32 	%r1172, %r1170, %r129, %p326;
$L__BB16_111:
	ld.shared.u32 	%r137, [_ZN6thrust24THRUST_300001_SM_1000_NS8cuda_cub4core6detail5shmemE+200];
	ld.shared.u64 	%rd132, [_ZN6thrust24THRUST_300001_SM_1000_NS8cuda_cub4core6detail5shmemE+208];
	ld.shared.u32 	%r139, [_ZN6thrust24THRUST_300001_SM_1000_NS8cuda_cub4core6detail5shmemE+216];
	ld.shared.u64 	%rd134, [_ZN6thrust24THRUST_300001_SM_1000_NS8cuda_cub4core6detail5shmemE+224];
	setp.lt.s32 	%p327, %r1171, %r137;
	mov.u32 	%r1173, %r1171;
	mov.u64 	%rd533, %rd531;
	@%p327 bra 	$L__BB16_114;
	setp.lt.s32 	%p328, %r137, %r1171;
	mov.u32 	%r1173, %r137;
	mov.u64 	%rd533, %rd132;
	@%p328 bra 	$L__BB16_114;
	setp.lt.s64 	%p329, %rd531, %rd132;
	selp.b32 	%r1173, %r1171, %r137, %p329;
	min.s64 	%rd533, %rd531, %rd132;
$L__BB16_114:
	setp.lt.s32 	%p330, %r1172, %r139;
	mov.u32 	%r1174, %r139;
	mov.u64 	%rd534, %rd134;
	@%p330 bra 	$L__BB16_117;
	setp.lt.s32 	%p331, %r139, %r1172;
	mov.u32 	%r1174, %r1172;
	mov.u64 	%rd534, %rd532;
	@%p331 bra 	$L__BB16_117;
	setp.lt.s64 	%p332, %rd532, %rd134;
	selp.b64 	%rd534, %rd532, %rd134, %p332;
	selp.b32 	%r1174, %r1172, %r139, %p332;
$L__BB16_117:
	ld.shared.u32 	%r147, [_ZN6thrust24THRUST_300001_SM_1000_NS8cuda_cub4core6detail5shmemE+232];
	ld.shared.u64 	%rd142, [_ZN6thrust24THRUST_300001_SM_1000_NS8cuda_cub4core6detail5shmemE+240];
	ld.shared.u32 	%r149, [_ZN6thrust24THRUST_300001_SM_1000_NS8cuda_cub4core6detail5shmemE+248];
	ld.shared.u64 	%rd144, [_ZN6thrust24THRUST_300001_SM_1000_NS8cuda_cub4core6detail5shmemE+256];
	setp.lt.s32 	%p333, %r1173, %r147;
	mov.u32 	%r1153, %r1173;
	mov.u64 	%rd513, %rd533;
	@%p333 bra 	$L__BB16_120;
	setp.lt.s32 	%p334, %r147, %r1173;
	mov.u32 	%r1153, %r147;
	mov.u64 	%rd513, %rd142;
	@%p334 bra 	$L__BB16_120;
	setp.lt.s64 	%p335, %rd533, %rd142;
	selp.b32 	%r1153, %r1173, %r147, %p335;
	min.s64 	%rd513, %rd533, %rd142;
$L__BB16_120:
	setp.lt.s32 	%p336, %r1174, %r149;
	mov.u32 	%r1282, %r149;
	mov.u64 	%rd640, %rd144;
	@%p336 bra 	$L__BB16_349;
	setp.lt.s32 	%p337, %r149, %r1174;
	mov.u32 	%r1282, %r1174;
	mov.u64 	%rd640, %rd534;
	@%p337 bra 	$L__BB16_349;
	setp.lt.s64 	%p338, %rd534, %rd144;
	selp.b64 	%rd640, %rd534, %rd144, %p338;
	selp.b32 	%r1282, %r1174, %r149, %p338;
	bra.uni 	$L__BB16_349;
$L__BB16_123:
	// begin inline asm
	mov.u32 %r705, %laneid;
	// end inline asm
	and.b32  	%r746, %r1, 992;
	add.s32 	%r747, %r746, 32;
	setp.gt.s32 	%p173, %r747, %r462;
	not.b32 	%r748, %r746;
	add.s32 	%r749, %r462, %r748;
	selp.b32 	%r744, %r749, 31, %p173;
	mov.b32 	%r743, 1;
	mov.b32 	%r745, -1;
	// begin inline asm
	shfl.sync.down.b32 %r706, %r1144, %r743, %r744, %r745;
	// end inline asm
	// begin inline asm
	shfl.sync.down.b32 %r711, %r712, %r743, %r744, %r745;
	// end inline asm
	mov.b64 	{%r717, %r722}, %rd504;
	// begin inline asm
	shfl.sync.down.b32 %r716, %r717, %r743, %r744, %r745;
	// end inline asm
	// begin inline asm
	shfl.sync.down.b32 %r721, %r722, %r743, %r744, %r745;
	// end inline asm
	mov.b64 	%rd152, {%r716, %r721};
	// begin inline asm
	shfl.sync.down.b32 %r726, %r1145, %r743, %r744, %r745;
	// end inline asm
	// begin inline asm
	shfl.sync.down.b32 %r731, %r732, %r743, %r744, %r745;
	// end inline asm
	mov.b64 	{%r737, %r742}, %rd505;
	// begin inline asm
	shfl.sync.down.b32 %r736, %r737, %r743, %r744, %r745;
	// end inline asm
	// begin inline asm
	shfl.sync.down.b32 %r741, %r742, %r743, %r744, %r745;
	// end inline asm
	mov.b64 	%rd153, {%r736, %r741};
	setp.ge.s32 	%p174, %r705, %r744;
	mov.u32 	%r1153, %r1144;
	mov.u64 	%rd513, %rd504;
	mov.u32 	%r1179, %r1145;
	mov.u64 	%rd539, %rd505;
	@%p174 bra 	$L__BB16_130;
	setp.lt.s32 	%p175, %r1144, %r706;
	mov.u32 	%r1153, %r1144;
	mov.u64 	%rd513, %rd504;
	@%p175 bra 	$L__BB16_127;
	setp.lt.s32 	%p176, %r706, %r1144;
	mov.u32 	%r1153, %r706;
	mov.u64 	%rd513, %rd152;
	@%p176 bra 	$L__BB16_127;
	setp.lt.s64 	%p177, %rd504, %rd152;
	selp.b32 	%r1153, %r1144, %r706, %p177;
	min.s64 	%rd513, %rd504, %rd152;
$L__BB16_127:
	setp.lt.s32 	%p178, %r1145, %r726;
	mov.u32 	%r1179, %r726;
	mov.u64 	%rd539, %rd153;
	@%p178 bra 	$L__BB16_130;
	setp.lt.s32 	%p179, %r726, %r1145;
	mov.u32 	%r1179, %r1145;
	mov.u64 	%rd539, %rd505;
	@%p179 bra 	$L__BB16_130;
	setp.lt.s64 	%p180, %rd505, %rd153;
	selp.b32 	%r1179, %r1145, %r726, %p180;
	min.s64 	%rd539, %rd505, %rd153;
$L__BB16_130:
	mov.b32 	%r787, 2;
	mov.b32 	%r789, -1;
	// begin inline asm
	shfl.sync.down.b32 %r750, %r1153, %r787, %r744, %r789;
	// end inline asm
	// begin inline asm
	shfl.sync.down.b32 %r755, %r756, %r787, %r744, %r789;
	// end inline asm
	mov.b64 	{%r761, %r766}, %rd513;
	// begin inline asm
	shfl.sync.down.b32 %r760, %r761, %r787, %r744, %r789;
	// end inline asm
	// begin inline asm
	shfl.sync.down.b32 %r765, %r766, %r787, %r744, %r789;
	// end inline asm
	mov.b64 	%rd159, {%r760, %r765};
	// begin inline asm
	shfl.sync.down.b32 %r770, %r1179, %r787, %r744, %r789;
	// end inline asm
	// begin inline asm
	shfl.sync.down.b32 %r775, %r776, %r787, %r744, %r789;
	// end inline asm
	mov.b64 	{%r781, %r786}, %rd539;
	// begin inline asm
	shfl.sync.down.b32 %r780, %r781, %r787, %r744, %r789;
	// end inline asm
	// begin inline asm
	shfl.sync.down.b32 %r785, %r786, %r787, %r744, %r789;
	// end inline asm
	mov.b64 	%rd160, {%r780, %r785};
	add.s32 	%r790, %r705, 2;
	setp.gt.s32 	%p181, %r790, %r744;
	mov.u32 	%r1182, %r1179;
	mov.u64 	%rd542, %rd539;
	@%p181 bra 	$L__BB16_137;
	setp.lt.s32 	%p182, %r1153, %r750;
	mov.u32 	%r1180, %r1153;
	mov.u64 	%rd540, %rd513;
	@%p182 bra 	$L__BB16_134;
	setp.lt.s32 	%p183, %r750, %r1153;
	mov.u32 	%r1180, %r750;
	mov.u64 	%rd540, %rd159;
	@%p183 bra 	$L__BB16_134;
	setp.lt.s64 	%p184, %rd513, %rd159;
	selp.b32 	%r1180, %r1153, %r750, %p184;
	min.s64 	%rd540, %rd513, %rd159;
$L__BB16_134:
	setp.lt.s32 	%p185, %r1179, %r770;
	mov.u32 	%r1153, %r1180;
	mov.u64 	%rd513, %rd540;
	mov.u32 	%r1182, %r770;
	mov.u64 	%rd542, %rd160;
	@%p185 bra 	$L__BB16_137;
	setp.lt.s32 	%p186, %r770, %r1179;
	mov.u32 	%r1153, %r1180;
	mov.u64 	%rd513, %rd540;
	mov.u32 	%r1182, %r1179;
	mov.u64 	%rd542, %rd539;
	@%p186 bra 	$L__BB16_137;
	setp.lt.s64 	%p187, %rd539, %rd160;
	selp.b32 	%r1182, %r1179, %r770, %p187;
	min.s64 	%rd542, %rd539, %rd160;
	mov.u32 	%r1153, %r1180;
	mov.u64 	%rd513, %rd540;
$L__BB16_137:
	mov.b32 	%r828, 4;
	mov.b32 	%r830, -1;
	// begin inline asm
	shfl.sync.down.b32 %r791, %r1153, %r828, %r744, %r830;
	// end inline asm
	// begin inline asm
	shfl.sync.down.b32 %r796, %r797, %r828, %r744, %r830;
	// end inline asm
	mov.b64 	{%r802, %r807}, %rd513;
	// begin inline asm
	shfl.sync.down.b32 %r801, %r802, %r828, %r744, %r830;
	// end inline asm
	// begin inline asm
	shfl.sync.down.b32 %r806, %r807, %r828, %r744, %r830;
	// end inline asm
	mov.b64 	%rd166, {%r801, %r806};
	// begin inline asm
	shfl.sync.down.b32 %r811, %r1182, %r828, %r744, %r830;
	// end inline asm
	// begin inline asm
	shfl.sync.down.b32 %r816, %r817, %r828, %r744, %r830;
	// end inline asm
	mov.b64 	{%r822, %r827}, %rd542;
	// begin inline asm
	shfl.sync.down.b32 %r821, %r822, %r828, %r744, %r830;
	// end inline asm
	// begin inline asm
	shfl.sync.down.b32 %r826, %r827, %r828, %r744, %r830;
	// end inline asm
	mov.b64 	%rd167, {%r821, %r826};
	add.s32 	%r831, %r705, 4;
	setp.gt.s32 	%p188, %r831, %r744;
	mov.u32 	%r1185, %r1182;
	mov.u64 	%rd545, %rd542;
	@%p188 bra 	$L__BB16_144;
	setp.lt.s32 	%p189, %r1153, %r791;
	mov.u32 	%r1183, %r1153;
	mov.u64 	%rd543, %rd513;
	@%p189 bra 	$L__BB16_141;
	setp.lt.s32 	%p190, %r791, %r1153;
	mov.u32 	%r1183, %r791;
	mov.u64 	%rd543, %rd166;
	@%p190 bra 	$L__BB16_141;
	setp.lt.s64 	%p191, %rd513, %rd166;
	selp.b32 	%r1183, %r1153, %r791, %p191;
	min.s64 	%rd543, %rd513, %rd166;
$L__BB16_141:
	setp.lt.s32 	%p192, %r1182, %r811;
	mov.u32 	%r1153, %r1183;
	mov.u64 	%rd513, %rd543;
	mov.u32 	%r1185, %r811;
	mov.u64 	%rd545, %rd167;
	@%p192 bra 	$L__BB16_144;
	setp.lt.s32 	%p193, %r811, %r1182;
	mov.u32 	%r1153, %r1183;
	mov.u64 	%rd513, %rd543;
	mov.u32 	%r1185, %r1182;
	mov.u64 	%rd545, %rd542;
	@%p193 bra 	$L__BB16_144;
	setp.lt.s64 	%p194, %rd542, %rd167;
	selp.b32 	%r1185, %r1182, %r811, %p194;
	min.s64 	%rd545, %rd542, %rd167;
	mov.u32 	%r1153, %r1183;
	mov.u64 	%rd513, %rd543;
$L__BB16_144:
	mov.b32 	%r869, 8;
	mov.b32 	%r871, -1;
	// begin inline asm
	shfl.sync.down.b32 %r832, %r1153, %r869, %r744, %r871;
	// end inline asm
	// begin inline asm
	shfl.sync.down.b32 %r837, %r838, %r869, %r744, %r871;
	// end inline asm
	mov.b64 	{%r843, %r848}, %rd513;
	// begin inline asm
	shfl.sync.down.b32 %r842, %r843, %r869, %r744, %r871;
	// end inline asm
	// begin inline asm
	shfl.sync.down.b32 %r847, %r848, %r869, %r744, %r871;
	// end inline asm
	mov.b64 	%rd173, {%r842, %r847};
	// begin inline asm
	shfl.sync.down.b32 %r852, %r1185, %r869, %r744, %r871;
	// end inline asm
	// begin inline asm
	shfl.sync.down.b32 %r857, %r858, %r869, %r744, %r871;
	// end inline asm
	mov.b64 	{%r863, %r868}, %rd545;
	// begin inline asm
	shfl.sync.down.b32 %r862, %r863, %r869, %r744, %r871;
	// end inline asm
	// begin inline asm
	shfl.sync.down.b32 %r867, %r868, %r869, %r744, %r871;
	// end inline asm
	mov.b64 	%rd174, {%r862, %r867};
	add.s32 	%r872, %r705, 8;
	setp.gt.s32 	%p195, %r872, %r744;
	mov.u32 	%r1188, %r1185;
	mov.u64 	%rd548, %rd545;
	@%p195 bra 	$L__BB16_151;
	setp.lt.s32 	%p196, %r1153, %r832;
	mov.u32 	%r1186, %r1153;
	mov.u64 	%rd546, %rd513;
	@%p196 bra 	$L__BB16_148;
	setp.lt.s32 	%p197, %r832, %r1153;
	mov.u32 	%r1186, %r832;
	mov.u64 	%rd546, %rd173;
	@%p197 bra 	$L__BB16_148;
	setp.lt.s64 	%p198, %rd513, %rd173;
	selp.b32 	%r1186, %r1153, %r832, %p198;
	min.s64 	%rd546, %rd513, %rd173;
$L__BB16_148:
	setp.lt.s32 	%p199, %r1185, %r852;
	mov.u32 	%r1153, %r1186;
	mov.u64 	%rd513, %rd546;
	mov.u32 	%r1188, %r852;
	mov.u64 	%rd548, %rd174;
	@%p199 bra 	$L__BB16_151;
	setp.lt.s32 	%p200, %r852, %r1185;
	mov.u32 	%r1153, %r1186;
	mov.u64 	%rd513, %rd546;
	mov.u32 	%r1188, %r1185;
	mov.u64 	%rd548, %rd545;
	@%p200 bra 	$L__BB16_151;
	setp.lt.s64 	%p201, %rd545, %rd174;
	selp.b32 	%r1188, %r1185, %r852, %p201;
	min.s64 	%rd548, %rd545, %rd174;
	mov.u32 	%r1153, %r1186;
	mov.u64 	%rd513, %rd546;
$L__BB16_151:
	mov.b32 	%r910, 16;
	mov.b32 	%r912, -1;
	// begin inline asm
	shfl.sync.down.b32 %r873, %r1153, %r910, %r744, %r912;
	// end inline asm
	// begin inline asm
	shfl.sync.down.b32 %r878, %r879, %r910, %r744, %r912;
	// end inline asm
	mov.b64 	{%r884, %r889}, %rd513;
	// begin inline asm
	shfl.sync.down.b32 %r883, %r884, %r910, %r744, %r912;
	// end inline asm
	// begin inline asm
	shfl.sync.down.b32 %r888, %r889, %r910, %r744, %r912;
	// end inline asm
	mov.b64 	%rd180, {%r883, %r888};
	// begin inline asm
	shfl.sync.down.b32 %r893, %r1188, %r910, %r744, %r912;
	// end inline asm
	// begin inline asm
	shfl.sync.down.b32 %r898, %r899, %r910, %r744, %r912;
	// end inline asm
	mov.b64 	{%r904, %r909}, %rd548;
	// begin inline asm
	shfl.sync.down.b32 %r903, %r904, %r910, %r744, %r912;
	// end inline asm
	// begin inline asm
	shfl.sync.down.b32 %r908, %r909, %r910, %r744, %r912;
	// end inline asm
	mov.b64 	%rd181, {%r903, %r908};
	add.s32 	%r913, %r705, 16;
	setp.gt.s32 	%p202, %r913, %r744;
	mov.u32 	%r1282, %r1188;
	mov.u64 	%rd640, %rd548;
	@%p202 bra 	$L__BB16_158;
	setp.lt.s32 	%p203, %r1153, %r873;
	mov.u32 	%r1189, %r1153;
	mov.u64 	%rd549, %rd513;
	@%p203 bra 	$L__BB16_155;
	setp.lt.s32 	%p204, %r873, %r1153;
	mov.u32 	%r1189, %r873;
	mov.u64 	%rd549, %rd180;
	@%p204 bra 	$L__BB16_155;
	setp.lt.s64 	%p205, %rd513, %rd180;
	selp.b32 	%r1189, %r1153, %r873, %p205;
	min.s64 	%rd549, %rd513, %rd180;
$L__BB16_155:
	setp.lt.s32 	%p206, %r1188, %r893;
	mov.u32 	%r1153, %r1189;
	mov.u64 	%rd513, %rd549;
	mov.u32 	%r1282, %r893;
	mov.u64 	%rd640, %rd181;
	@%p206 bra 	$L__BB16_158;
	setp.lt.s32 	%p207, %r893, %r1188;
	mov.u32 	%r1153, %r1189;
	mov.u64 	%rd513, %rd549;
	mov.u32 	%r1282, %r1188;
	mov.u64 	%rd640, %rd548;
	@%p207 bra 	$L__BB16_158;
	setp.lt.s64 	%p208, %rd548, %rd181;
	selp.b32 	%r1282, %r1188, %r893, %p208;
	min.s64 	%rd640, %rd548, %rd181;
	mov.u32 	%r1153, %r1189;
	mov.u64 	%rd513, %rd549;
$L__BB16_158:
	setp.ne.s32 	%p209, %r705, 0;
	@%p209 bra 	$L__BB16_160;
	mov.u32 	%r915, _ZN6thrust24THRUST_300001_SM_1000_NS8cuda_cub4core6detail5shmemE;
	add.s32 	%r916, %r915, %r746;
	st.shared.u32 	[%r916+8], %r1153;
	st.shared.u64 	[%r916+16], %rd513;
	st.shared.u32 	[%r916+24], %r1282;
	st.shared.u64 	[%r916+32], %rd640;
$L__BB16_160:
	bar.sync 	0;
	setp.ne.s32 	%p210, %r1, 0;
	@%p210 bra 	$L__BB16_349;
	setp.lt.s32 	%p211, %r462, 33;
	mov.u32 	%r1192, %r1153;
	mov.u64 	%rd552, %rd513;
	mov.u32 	%r1193, %r1282;
	mov.u64 	%rd553, %rd640;
	@%p211 bra 	$L__BB16_169;
	ld.shared.u32 	%r195, [_ZN6thrust24THRUST_300001_SM_1000_NS8cuda_cub4core6detail5shmemE+40];
	ld.shared.u64 	%rd187, [_ZN6thrust24THRUST_300001_SM_1000_NS8cuda_cub4core6detail5shmemE+48];
	ld.shared.u32 	%r196, [_ZN6thrust24THRUST_300001_SM_1000_NS8cuda_cub4core6detail5shmemE+56];
	ld.shared.u64 	%rd188, [_ZN6thrust24THRUST_300001_SM_1000_NS8cuda_cub4core6detail5shmemE+64];
	setp.lt.s32 	%p212, %r1153, %r195;
	mov.u32 	%r1192, %r1153;
	mov.u64 	%rd552, %rd513;
	@%p212 bra 	$L__BB16_165;
	setp.lt.s32 	%p213, %r195, %r1153;
	mov.u32 	%r1192, %r195;
	mov.u64 	%rd552, %rd187;
	@%p213 bra 	$L__BB16_165;
	setp.lt.s64 	%p214, %rd513, %rd187;
	selp.b32 	%r1192, %r1153, %r195, %p214;
	min.s64 	%rd552, %rd513, %rd187;
$L__BB16_165:
	setp.lt.s32 	%p215, %r1282, %r196;
	mov.u32 	%r1193, %r196;
	mov.u64 	%rd553, %rd188;
	@%p215 bra 	$L__BB16_169;
	setp.ge.s32 	%p216, %r196, %r1282;
	mov.u32 	%r1193, %r1282;
	mov.u64 	%rd553, %rd640;
	@%p216 bra 	$L__BB16_167;
	bra.uni 	$L__BB16_169;
$L__BB16_167:
	setp.ge.s64 	%p217, %rd640, %rd188;
	mov.u32 	%r1193, %r196;
	mov.u64 	%rd553, %rd188;
	@%p217 bra 	$L__BB16_169;
	mov.u32 	%r1193, %r1282;
	mov.u64 	%rd553, %rd640;
$L__BB16_169:
	setp.lt.s32 	%p218, %r462, 65;
	mov.u32 	%r1196, %r1192;
	mov.u64 	%rd556, %rd552;
	mov.u32 	%r1197, %r1193;
	mov.u64 	%rd557, %rd553;
	@%p218 bra 	$L__BB16_177;
	ld.shared.u32 	%r208, [_ZN6thrust24THRUST_300001_SM_1000_NS8cuda_cub4core6detail5shmemE+72];
	ld.shared.u64 	%rd200, [_ZN6thrust24THRUST_300001_SM_1000_NS8cuda_cub4core6detail5shmemE+80];
	ld.shared.u32 	%r209, [_ZN6thrust24THRUST_300001_SM_1000_NS8cuda_cub4core6detail5shmemE+88];
	ld.shared.u64 	%rd201, [_ZN6thrust24THRUST_300001_SM_1000_NS8cuda_cub4core6detail5shmemE+96];
	setp.lt.s32 	%p219, %r1192, %r208;
	mov.u32 	%r1196, %r1192;
	mov.u64 	%rd556, %rd552;
	@%p219 bra 	$L__BB16_173;
	setp.lt.s32 	%p220, %r208, %r1192;
	mov.u32 	%r1196, %r208;
	mov.u64 	%rd556, %rd200;
	@%p220 bra 	$L__BB16_173;
	setp.lt.s64 	%p221, %rd552, %rd200;
	selp.b32 	%r1196, %r1192, %r208, %p221;
	min.s64 	%rd556, %rd552, %rd200;
$L__BB16_173:
	setp.lt.s32 	%p222, %r1193, %r209;
	mov.u32 	%r1197, %r209;
	mov.u64 	%rd557, %rd201;
	@%p222 bra 	$L__BB16_177;
	setp.ge.s32 	%p223, %r209, %r1193;
	mov.u32 	%r1197, %r1193;
	mov.u64 	%rd557, %rd553;
	@%p223 bra 	$L__BB16_175;
	bra.uni 	$L__BB16_177;
$L__BB16_175:
	setp.ge.s64 	%p224, %rd553, %rd201;
	mov.u32 	%r1197, %r209;
	mov.u64 	%rd557, %rd201;
	@%p224 bra 	$L__BB16_177;
	mov.u32 	%r1197, %r1193;
	mov.u64 	%rd557, %rd553;
$L__BB16_177:
	setp.lt.s32 	%p225, %r462, 97;
	mov.u32 	%r1200, %r1196;
	mov.u64 	%rd560, %rd556;
	mov.u32 	%r1201, %r1197;
	mov.u64 	%rd561, %rd557;
	@%p225 bra 	$L__BB16_185;
	ld.shared.u32 	%r221, [_ZN6thrust24THRUST_300001_SM_1000_NS8cuda_cub4core6detail5shmemE+104];
	ld.shared.u64 	%rd213, [_ZN6thrust24THRUST_300001_SM_1000_NS8cuda_cub4core6detail5shmemE+112];
	ld.shared.u32 	%r222, [_ZN6thrust24THRUST_300001_SM_1000_NS8cuda_cub4core6detail5shmemE+120];
	ld.shared.u64 	%rd214, [_ZN6thrust24THRUST_300001_SM_1000_NS8cuda_cub4core6detail5shmemE+128];
	setp.lt.s32 	%p226, %r1196, %r221;
	mov.u32 	%r1200, %r1196;
	mov.u64 	%rd560, %rd556;
	@%p226 bra 	$L__BB16_181;
	setp.lt.s32 	%p227, %r221, %r1196;
	mov.u32 	%r1200, %r221;
	mov.u64 	%rd560, %rd213;
	@%p227 bra 	$L__BB16_181;
	setp.lt.s64 	%p228, %rd556, %rd213;
	selp.b32 	%r1200, %r1196, %r221, %p228;
	min.s64 	%rd560, %rd556, %rd213;
$L__BB16_181:
	setp.lt.s32 	%p229, %r1197, %r222;
	mov.u32 	%r1201, %r222;
	mov.u64 	%rd561, %rd214;
	@%p229 bra 	$L__BB16_185;
	setp.ge.s32 	%p230, %r222, %r1197;
	mov.u32 	%r1201, %r1197;
	mov.u64 	%rd561, %rd557;
	@%p230 bra 	$L__BB16_183;
	bra.uni 	$L__BB16_185;
$L__BB16_183:
	setp.ge.s64 	%p231, %rd557, %rd214;
	mov.u32 	%r1201, %r222;
	mov.u64 	%rd561, %rd214;
	@%p231 bra 	$L__BB16_185;
	mov.u32 	%r1201, %r1197;
	mov.u64 	%rd561, %rd557;
$L__BB16_185:
	setp.lt.s32 	%p232, %r462, 129;
	mov.u32 	%r1204, %r1200;
	mov.u64 	%rd564, %rd560;
	mov.u32 	%r1205, %r1201;
	mov.u64 	%rd565, %rd561;
	@%p232 bra 	$L__BB16_193;
	ld.shared.u32 	%r234, [_ZN6thrust24THRUST_300001_SM_1000_NS8cuda_cub4core6detail5shmemE+136];
	ld.shared.u64 	%rd226, [_ZN6thrust24THRUST_300001_SM_1000_NS8cuda_cub4core6detail5shmemE+144];
	ld.shared.u32 	%r235, [_ZN6thrust24THRUST_300001_SM_1000_NS8cuda_cub4core6detail5shmemE+152];
	ld.shared.u64 	%rd227, [_ZN6thrust24THRUST_300001_SM_1000_NS8cuda_cub4core6detail5shmemE+160];
	setp.lt.s32 	%p233, %r1200, %r234;
	mov.u32 	%r1204, %r1200;
	mov.u64 	%rd564, %rd560;
	@%p233 bra 	$L__BB16_189;
	setp.lt.s32 	%p234, %r234, %r1200;
	mov.u32 	%r1204, %r234;
	mov.u64 	%rd564, %rd226;
	@%p234 bra 	$L__BB16_189;
	setp.lt.s64 	%p235, %rd560, %rd226;
	selp.b32 	%r1204, %r1200, %r234, %p235;
	min.s64 	%rd564, %rd560, %rd226;
$L__BB16_189:
	setp.lt.s32 	%p236, %r1201, %r235;
	mov.u32 	%r1205, %r235;
	mov.u64 	%rd565, %rd227;
	@%p236 bra 	$L__BB16_193;
	setp.ge.s32 	%p237, %r235, %r1201;
	mov.u32 	%r1205, %r1201;
	mov.u64 	%rd565, %rd561;
	@%p237 bra 	$L__BB16_191;
	bra.uni 	$L__BB16_193;
$L__BB16_191:
	setp.ge.s64 	%p238, %rd561, %rd227;
	mov.u32 	%r1205, %r235;
	mov.u64 	%rd565, %rd227;
	@%p238 bra 	$L__BB16_193;
	mov.u32 	%r1205, %r1201;
	mov.u64 	%rd565, %rd561;
$L__BB16_193:
	setp.lt.s32 	%p239, %r462, 161;
	mov.u32 	%r1208, %r1204;
	mov.u64 	%rd568, %rd564;
	mov.u32 	%r1209, %r1205;
	mov.u64 	%rd569, %rd565;
	@%p239 bra 	$L__BB16_201;
	ld.shared.u32 	%r247, [_ZN6thrust24THRUST_300001_SM_1000_NS8cuda_cub4core6detail5shmemE+168];
	ld.shared.u64 	%rd239, [_ZN6thrust24THRUST_300001_SM_1000_NS8cuda_cub4core6detail5shmemE+176];
	ld.shared.u32 	%r248, [_ZN6thrust24THRUST_300001_SM_1000_NS8cuda_cub4core6detail5shmemE+184];
	ld.shared.u64 	%rd240, [_ZN6thrust24THRUST_300001_SM_1000_NS8cuda_cub4core6detail5shmemE+192];
	setp.lt.s32 	%p240, %r1204, %r247;
	mov.u32 	%r1208, %r1204;
	mov.u64 	%rd568, %rd564;
	@%p240 bra 	$L__BB16_197;
	setp.lt.s32 	%p241, %r247, %r1204;
	mov.u32 	%r1208, %r247;
	mov.u64 	%rd568, %rd239;
	@%p241 bra 	$L__BB16_197;
	setp.lt.s64 	%p242, %rd564, %rd239;
	selp.b32 	%r1208, %r1204, %r247, %p242;
	min.s64 	%rd568, %rd564, %rd239;
$L__BB16_197:
	setp.lt.s32 	%p243, %r1205, %r248;
	mov.u32 	%r1209, %r248;
	mov.u64 	%rd569, %rd240;
	@%p243 bra 	$L__BB16_201;
	setp.ge.s32 	%p244, %r248, %r1205;
	mov.u32 	%r1209, %r1205;
	mov.u64 	%rd569, %rd565;
	@%p244 bra 	$L__BB16_199;
	bra.uni 	$L__BB16_201;
$L__BB16_199:
	setp.ge.s64 	%p245, %rd565, %rd240;
	mov.u32 	%r1209, %r248;
	mov.u64 	%rd569, %rd240;
	@%p245 bra 	$L__BB16_201;
	mov.u32 	%r1209, %r1205;
	mov.u64 	%rd569, %rd565;
$L__BB16_201:
	setp.lt.s32 	%p246, %r462, 193;
	mov.u32 	%r1212, %r1208;
	mov.u64 	%rd572, %rd568;
	mov.u32 	%r1213, %r1209;
	mov.u64 	%rd573, %rd569;
	@%p246 bra 	$L__BB16_209;
	ld.shared.u32 	%r260, [_ZN6thrust24THRUST_300001_SM_1000_NS8cuda_cub4core6detail5shmemE+200];
	ld.shared.u64 	%rd252, [_ZN6thrust24THRUST_300001_SM_1000_NS8cuda_cub4core6detail5shmemE+208];
	ld.shared.u32 	%r261, [_ZN6thrust24THRUST_300001_SM_1000_NS8cuda_cub4core6detail5shmemE+216];
	ld.shared.u64 	%rd253, [_ZN6thrust24THRUST_300001_SM_1000_NS8cuda_cub4core6detail5shmemE+224];
	setp.lt.s32 	%p247, %r1208, %r260;
	mov.u32 	%r1212, %r1208;
	mov.u64 	%rd572, %rd568;
	@%p247 bra 	$L__BB16_205;
	setp.lt.s32 	%p248, %r260, %r1208;
	mov.u32 	%r1212, %r260;
	mov.u64 	%rd572, %rd252;
	@%p248 bra 	$L__BB16_205;
	setp.lt.s64 	%p249, %rd568, %rd252;
	selp.b32 	%r1212, %r1208, %r260, %p249;
	min.s64 	%rd572, %rd568, %rd252;
$L__BB16_205:
	setp.lt.s32 	%p250, %r1209, %r261;
	mov.u32 	%r1213, %r261;
	mov.u64 	%rd573, %rd253;
	@%p250 bra 	$L__BB16_209;
	setp.ge.s32 	%p251, %r261, %r1209;
	mov.u32 	%r1213, %r1209;
	mov.u64 	%rd573, %rd569;
	@%p251 bra 	$L__BB16_207;
	bra.uni 	$L__BB16_209;
$L__BB16_207:
	setp.ge.s64 	%p252, %rd569, %rd253;
	mov.u32 	%r1213, %r261;
	mov.u64 	%rd573, %rd253;
	@%p252 bra 	$L__BB16_209;
	mov.u32 	%r1213, %r1209;
	mov.u64 	%rd573, %rd569;
$L__BB16_209:
	setp.lt.s32 	%p253, %r462, 225;
	mov.u64 	%rd640, %rd573;
	mov.u32 	%r1282, %r1213;
	mov.u64 	%rd513, %rd572;
	mov.u32 	%r1153, %r1212;
	@%p253 bra 	$L__BB16_349;
	ld.shared.u32 	%r273, [_ZN6thrust24THRUST_300001_SM_1000_NS8cuda_cub4core6detail5shmemE+232];
	ld.shared.u64 	%rd265, [_ZN6thrust24THRUST_300001_SM_1000_NS8cuda_cub4core6detail5shmemE+240];
	ld.shared.u32 	%r274, [_ZN6thrust24THRUST_300001_SM_1000_NS8cuda_cub4core6detail5shmemE+248];
	ld.shared.u64 	%rd266, [_ZN6thrust24THRUST_300001_SM_1000_NS8cuda_cub4core6detail5shmemE+256];
	setp.lt.s32 	%p254, %r1212, %r273;
	mov.u32 	%r1153, %r1212;
	mov.u64 	%rd513, %rd572;
	@%p254 bra 	$L__BB16_213;
	setp.lt.s32 	%p255, %r273, %r1212;
	mov.u32 	%r1153, %r273;
	mov.u64 	%rd513, %rd265;
	@%p255 bra 	$L__BB16_213;
	setp.lt.s64 	%p256, %rd572, %rd265;
	selp.b32 	%r1153, %r1212, %r273, %p256;
	min.s64 	%rd513, %rd572, %rd265;
$L__BB16_213:
	setp.lt.s32 	%p257, %r1213, %r274;
	mov.u32 	%r1282, %r274;
	mov.u64 	%rd640, %rd266;
	@%p257 bra 	$L__BB16_349;
	setp.ge.s32 	%p258, %r274, %r1213;
	mov.u32 	%r1282, %r1213;
	mov.u64 	%rd640, %rd573;
	@%p258 bra 	$L__BB16_215;
	bra.uni 	$L__BB16_349;
$L__BB16_215:
	setp.ge.s64 	%p259, %rd573, %rd266;
	mov.u32 	%r1282, %r274;
	mov.u64 	%rd640, %rd266;
	@%p259 bra 	$L__BB16_349;
	mov.u32 	%r1282, %r1213;
	mov.u64 	%rd640, %rd573;
	bra.uni 	$L__BB16_349;
$L__BB16_217:
	mov.u32 	%r284, %tid.x;
	cvt.u64.u32 	%rd453, %r284;
	mul.wide.u32 	%rd454, %r284, 4;
	add.s64 	%rd276, %rd1, %rd454;
	add.s64 	%rd277, %rd451, %rd453;
	ld.global.u32 	%r474, [%rd276];
	add.s64 	%rd455, %rd277, 256;
	ld.global.u32 	%r475, [%rd276+1024];
	setp.lt.s32 	%p3, %r474, %r475;
	setp.lt.s32 	%p4, %r475, %r474;
	min.s32 	%r1153, %r475, %r474;
	selp.b64 	%rd513, %rd455, %rd277, %p4;
	max.s32 	%r1250, %r474, %r475;
	selp.b64 	%rd608, %rd455, %rd277, %p3;
	setp.lt.u32 	%p5, %r462, 1024;
	mov.b32 	%r1227, 512;
	@%p5 bra 	$L__BB16_230;
	mov.b32 	%r1218, 512;
	mov.u32 	%r1220, %r1250;
	mov.u64 	%rd579, %rd608;
$L__BB16_219:
	cvt.u64.u32 	%rd456, %r1218;
	mul.wide.u32 	%rd457, %r1218, 4;
	add.s64 	%rd458, %rd276, %rd457;
	add.s64 	%rd581, %rd277, %rd456;
	ld.global.u32 	%r1222, [%rd458];
	add.s64 	%rd608, %rd581, 256;
	ld.global.u32 	%r1250, [%rd458+1024];
	setp.lt.s32 	%p6, %r1153, %r1222;
	mov.u32 	%r1221, %r1153;
	mov.u64 	%rd580, %rd513;
	@%p6 bra 	$L__BB16_222;
	setp.lt.s32 	%p7, %r1222, %r1153;
	mov.u32 	%r1221, %r1222;
	mov.u64 	%rd580, %rd581;
	@%p7 bra 	$L__BB16_222;
	setp.lt.s64 	%p8, %rd513, %rd581;
	selp.b32 	%r1221, %r1153, %r1222, %p8;
	min.s64 	%rd580, %rd513, %rd581;
$L__BB16_222:
	setp.lt.s32 	%p9, %r1220, %r1222;
	@%p9 bra 	$L__BB16_224;
	setp.lt.s32 	%p10, %r1222, %r1220;
	setp.lt.s64 	%p11, %rd579, %rd581;
	or.pred  	%p12, %p10, %p11;
	selp.b32 	%r1222, %r1220, %r1222, %p12;
	selp.b64 	%rd581, %rd579, %rd581, %p12;
$L__BB16_224:
	setp.lt.s32 	%p13, %r1221, %r1250;
	mov.u32 	%r1153, %r1221;
	mov.u64 	%rd513, %rd580;
	@%p13 bra 	$L__BB16_227;
	setp.lt.s32 	%p14, %r1250, %r1221;
	mov.u32 	%r1153, %r1250;
	mov.u64 	%rd513, %rd608;
	@%p14 bra 	$L__BB16_227;
	setp.lt.s64 	%p15, %rd580, %rd608;
	selp.b32 	%r1153, %r1221, %r1250, %p15;
	min.s64 	%rd513, %rd580, %rd608;
$L__BB16_227:
	setp.lt.s32 	%p16, %r1222, %r1250;
	@%p16 bra 	$L__BB16_229;
	setp.lt.s32 	%p17, %r1250, %r1222;
	setp.lt.s64 	%p18, %rd581, %rd608;
	or.pred  	%p19, %p17, %p18;
	selp.b32 	%r1250, %r1222, %r1250, %p19;
	selp.b64 	%rd608, %rd581, %rd608, %p19;
$L__BB16_229:
	add.s32 	%r1227, %r1218, 512;
	add.s32 	%r477, %r1218, 1024;
	setp.le.s32 	%p20, %r477, %r462;
	mov.u32 	%r1218, %r1227;
	mov.u32 	%r1220, %r1250;
	mov.u64 	%rd579, %rd608;
	@%p20 bra 	$L__BB16_219;
$L__BB16_230:
	setp.le.s32 	%p21, %r462, %r1227;
	@%p21 bra 	$L__BB16_268;
	sub.s32 	%r304, %r462, %r1227;
	setp.ge.s32 	%p22, %r284, %r304;
	@%p22 bra 	$L__BB16_268;
	not.b32 	%r479, %r284;
	add.s32 	%r480, %r462, %r479;
	sub.s32 	%r305, %r480, %r1227;
	and.b32  	%r481, %r305, 768;
	setp.eq.s32 	%p23, %r481, 768;
	mov.u32 	%r1234, %r284;
	@%p23 bra 	$L__BB16_241;
	add.s32 	%r482, %r284, %r1227;
	cvt.u64.u32 	%rd460, %r482;
	add.s64 	%rd587, %rd451, %rd460;
	mul.wide.u32 	%rd461, %r482, 4;
	add.s64 	%rd586, %rd1, %rd461;
	shr.u32 	%r483, %r305, 8;
	add.s32 	%r484, %r483, 1;
	and.b32  	%r485, %r484, 3;
	neg.s32 	%r1228, %r485;
	mov.u32 	%r1234, %r284;
$L__BB16_234:
	.pragma "nounroll";
	mov.u64 	%rd299, %rd608;
	mov.u32 	%r310, %r1250;
	mov.u64 	%rd298, %rd513;
	mov.u32 	%r309, %r1153;
	ld.global.u32 	%r311, [%rd586];
	setp.lt.s32 	%p24, %r309, %r311;
	@%p24 bra 	$L__BB16_237;
	setp.lt.s32 	%p25, %r311, %r309;
	mov.u32 	%r1153, %r311;
	mov.u64 	%rd513, %rd587;
	@%p25 bra 	$L__BB16_237;
	setp.lt.s64 	%p26, %rd298, %rd587;
	selp.b32 	%r1153, %r309, %r311, %p26;
	min.s64 	%rd513, %rd298, %rd587;
$L__BB16_237:
	setp.lt.s32 	%p27, %r310, %r311;
	mov.u32 	%r1250, %r311;
	mov.u64 	%rd608, %rd587;
	@%p27 bra 	$L__BB16_240;
	setp.lt.s32 	%p28, %r311, %r310;
	mov.u32 	%r1250, %r310;
	mov.u64 	%rd608, %rd299;
	@%p28 bra 	$L__BB16_240;
	setp.lt.s64 	%p29, %rd299, %rd587;
	selp.b32 	%r1250, %r310, %r311, %p29;
	min.s64 	%rd608, %rd299, %rd587;
$L__BB16_240:
	add.s32 	%r1234, %r1234, 256;
	add.s64 	%rd587, %rd587, 256;
	add.s64 	%rd586, %rd586, 1024;
	add.s32 	%r1228, %r1228, 1;
	setp.ne.s32 	%p30, %r1228, 0;
	@%p30 bra 	$L__BB16_234;
$L__BB16_241:
	setp.lt.u32 	%p31, %r305, 768;
	@%p31 bra 	$L__BB16_268;
	add.s32 	%r1239, %r1234, %r1227;
	cvt.u64.u32 	%rd462, %r1239;
	add.s64 	%rd598, %rd451, %rd462;
	cvt.u64.u32 	%rd463, %r1234;
	cvt.u64.u32 	%rd464, %r1227;
	add.s64 	%rd465, %rd463, %rd464;
	shl.b64 	%rd466, %rd465, 2;
	add.s64 	%rd467, %rd466, %rd1;
	add.s64 	%rd597, %rd467, 3072;
	mul.wide.u32 	%rd468, %r1239, 4;
	add.s64 	%rd596, %rd1, %rd468;
	add.s32 	%r1240, %r1234, 512;
$L__BB16_243:
	mov.u32 	%r326, %r1240;
	ld.global.u32 	%r329, [%rd596];
	setp.lt.s32 	%p32, %r1153, %r329;
	mov.u32 	%r1243, %r1153;
	mov.u64 	%rd601, %rd513;
	@%p32 bra 	$L__BB16_246;
	setp.lt.s32 	%p33, %r329, %r1153;
	mov.u32 	%r1243, %r329;
	mov.u64 	%rd601, %rd598;
	@%p33 bra 	$L__BB16_246;
	setp.lt.s64 	%p34, %rd513, %rd598;
	selp.b32 	%r1243, %r1153, %r329, %p34;
	min.s64 	%rd601, %rd513, %rd598;
$L__BB16_246:
	setp.lt.s32 	%p35, %r1250, %r329;
	mov.u32 	%r1244, %r329;
	mov.u64 	%rd602, %rd598;
	@%p35 bra 	$L__BB16_249;
	setp.lt.s32 	%p36, %r329, %r1250;
	mov.u32 	%r1244, %r1250;
	mov.u64 	%rd602, %rd608;
	@%p36 bra 	$L__BB16_249;
	setp.lt.s64 	%p37, %rd608, %rd598;
	selp.b32 	%r1244, %r1250, %r329, %p37;
	min.s64 	%rd602, %rd608, %rd598;
$L__BB16_249:
	add.s32 	%r486, %r1239, 256;
	cvt.u64.u32 	%rd469, %r486;
	add.s64 	%rd322, %rd451, %rd469;
	ld.global.u32 	%r334, [%rd597+-2048];
	setp.lt.s32 	%p38, %r1243, %r334;
	mov.u32 	%r1245, %r1243;
	mov.u64 	%rd603, %rd601;
	@%p38 bra 	$L__BB16_252;
	setp.lt.s32 	%p39, %r334, %r1243;
	mov.u32 	%r1245, %r334;
	mov.u64 	%rd603, %rd322;
	@%p39 bra 	$L__BB16_252;
	setp.lt.s64 	%p40, %rd601, %rd322;
	selp.b32 	%r1245, %r1243, %r334, %p40;
	min.s64 	%rd603, %rd601, %rd322;
$L__BB16_252:
	setp.lt.s32 	%p41, %r1244, %r334;
	mov.u32 	%r1246, %r334;
	mov.u64 	%rd604, %rd322;
	@%p41 bra 	$L__BB16_255;
	setp.lt.s32 	%p42, %r334, %r1244;
	mov.u32 	%r1246, %r1244;
	mov.u64 	%rd604, %rd602;
	@%p42 bra 	$L__BB16_255;
	setp.lt.s64 	%p43, %rd602, %rd322;
	selp.b32 	%r1246, %r1244, %r334, %p43;
	min.s64 	%rd604, %rd602, %rd322;
$L__BB16_255:
	add.s32 	%r487, %r1239, 512;
	cvt.u64.u32 	%rd470, %r487;
	add.s64 	%rd327, %rd451, %rd470;
	ld.global.u32 	%r339, [%rd597+-1024];
	setp.lt.s32 	%p44, %r1245, %r339;
	mov.u32 	%r1247, %r1245;
	mov.u64 	%rd605, %rd603;
	@%p44 bra 	$L__BB16_258;
	setp.lt.s32 	%p45, %r339, %r1245;
	mov.u32 	%r1247, %r339;
	mov.u64 	%rd605, %rd327;
	@%p45 bra 	$L__BB16_258;
	setp.lt.s64 	%p46, %rd603, %rd327;
	selp.b32 	%r1247, %r1245, %r339, %p46;
	min.s64 	%rd605, %rd603, %rd327;
$L__BB16_258:
	setp.lt.s32 	%p47, %r1246, %r339;
	mov.u32 	%r1248, %r339;
	mov.u64 	%rd606, %rd327;
	@%p47 bra 	$L__BB16_261;
	setp.lt.s32 	%p48, %r339, %r1246;
	mov.u32 	%r1248, %r1246;
	mov.u64 	%rd606, %rd604;
	@%p48 bra 	$L__BB16_261;
	setp.lt.s64 	%p49, %rd604, %rd327;
	selp.b32 	%r1248, %r1246, %r339, %p49;
	min.s64 	%rd606, %rd604, %rd327;
$L__BB16_261:
	add.s32 	%r488, %r1239, 768;
	cvt.u64.u32 	%rd471, %r488;
	add.s64 	%rd332, %rd451, %rd471;
	ld.global.u32 	%r344, [%rd597];
	setp.lt.s32 	%p50, %r1247, %r344;
	mov.u32 	%r1153, %r1247;
	mov.u64 	%rd513, %rd605;
	@%p50 bra 	$L__BB16_264;
	setp.lt.s32 	%p51, %r344, %r1247;
	mov.u32 	%r1153, %r344;
	mov.u64 	%rd513, %rd332;
	@%p51 bra 	$L__BB16_264;
	setp.lt.s64 	%p52, %rd605, %rd332;
	selp.b32 	%r1153, %r1247, %r344, %p52;
	min.s64 	%rd513, %rd605, %rd332;
$L__BB16_264:
	setp.lt.s32 	%p53, %r1248, %r344;
	mov.u32 	%r1250, %r344;
	mov.u64 	%rd608, %rd332;
	@%p53 bra 	$L__BB16_267;
	setp.lt.s32 	%p54, %r344, %r1248;
	mov.u32 	%r1250, %r1248;
	mov.u64 	%rd608, %rd606;
	@%p54 bra 	$L__BB16_267;
	setp.lt.s64 	%p55, %rd606, %rd332;
	selp.b32 	%r1250, %r1248, %r344, %p55;
	min.s64 	%rd608, %rd606, %rd332;
$L__BB16_267:
	add.s64 	%rd598, %rd598, 1024;
	add.s64 	%rd597, %rd597, 4096;
	add.s64 	%rd596, %rd596, 4096;
	add.s32 	%r1240, %r326, 1024;
	add.s32 	%r489, %r326, 512;
	add.s32 	%r1239, %r1239, 1024;
	setp.lt.s32 	%p56, %r489, %r304;
	@%p56 bra 	$L__BB16_243;
$L__BB16_268:
	// begin inline asm
	mov.u32 %r490, %laneid;
	// end inline asm
	mov.b32 	%r528, 1;
	mov.b32 	%r529, 31;
	mov.b32 	%r530, -1;
	// begin inline asm
	shfl.sync.down.b32 %r491, %r1153, %r528, %r529, %r530;
	// end inline asm
	// begin inline asm
	shfl.sync.down.b32 %r496, %r497, %r528, %r529, %r530;
	// end inline asm
	mov.b64 	{%r502, %r507}, %rd513;
	// begin inline asm
	shfl.sync.down.b32 %r501, %r502, %r528, %r529, %r530;
	// end inline asm
	// begin inline asm
	shfl.sync.down.b32 %r506, %r507, %r528, %r529, %r530;
	// end inline asm
	mov.b64 	%rd342, {%r501, %r506};
	// begin inline asm
	shfl.sync.down.b32 %r511, %r1250, %r528, %r529, %r530;
	// end inline asm
	// begin inline asm
	shfl.sync.down.b32 %r516, %r517, %r528, %r529, %r530;
	// end inline asm
	mov.b64 	{%r522, %r527}, %rd608;
	// begin inline asm
	shfl.sync.down.b32 %r521, %r522, %r528, %r529, %r530;
	// end inline asm
	// begin inline asm
	shfl.sync.down.b32 %r526, %r527, %r528, %r529, %r530;
	// end inline asm
	mov.b64 	%rd343, {%r521, %r526};
	setp.gt.s32 	%p57, %r490, 30;
	mov.u32 	%r1255, %r1250;
	mov.u64 	%rd613, %rd608;
	@%p57 bra 	$L__BB16_275;
	setp.lt.s32 	%p58, %r1153, %r491;
	mov.u32 	%r1253, %r1153;
	mov.u64 	%rd611, %rd513;
	@%p58 bra 	$L__BB16_272;
	setp.lt.s32 	%p59, %r491, %r1153;
	mov.u32 	%r1253, %r491;
	mov.u64 	%rd611, %rd342;
	@%p59 bra 	$L__BB16_272;
	setp.lt.s64 	%p60, %rd513, %rd342;
	selp.b32 	%r1253, %r1153, %r491, %p60;
	min.s64 	%rd611, %rd513, %rd342;
$L__BB16_272:
	setp.lt.s32 	%p61, %r1250, %r511;
	mov.u32 	%r1153, %r1253;
	mov.u64 	%rd513, %rd611;
	mov.u32 	%r1255, %r511;
	mov.u64 	%rd613, %rd343;
	@%p61 bra 	$L__BB16_275;
	setp.lt.s32 	%p62, %r511, %r1250;
	mov.u32 	%r1153, %r1253;
	mov.u64 	%rd513, %rd611;
	mov.u32 	%r1255, %r1250;
	mov.u64 	%rd613, %rd608;
	@%p62 bra 	$L__BB16_275;
	setp.lt.s64 	%p63, %rd608, %rd343;
	selp.b32 	%r1255, %r1250, %r511, %p63;
	min.s64 	%rd613, %rd608, %rd343;
	mov.u32 	%r1153, %r1253;
	mov.u64 	%rd513, %rd611;
$L__BB16_275:
	mov.b32 	%r568, 2;
	mov.b32 	%r569, 31;
	mov.b32 	%r570, -1;
	// begin inline asm
	shfl.sync.down.b32 %r531, %r1153, %r568, %r569, %r570;
	// end inline asm
	// begin inline asm
	shfl.sync.down.b32 %r536, %r537, %r568, %r569, %r570;
	// end inline asm
	mov.b64 	{%r542, %r547}, %rd513;
	// begin inline asm
	shfl.sync.down.b32 %r541, %r542, %r568, %r569, %r570;
	// end inline asm
	// begin inline asm
	shfl.sync.down.b32 %r546, %r547, %r568, %r569, %r570;
	// end inline asm
	mov.b64 	%rd349, {%r541, %r546};
	// begin inline asm
	shfl.sync.down.b32 %r551, %r1255, %r568, %r569, %r570;
	// end inline asm
	// begin inline asm
	shfl.sync.down.b32 %r556, %r557, %r568, %r569, %r570;
	// end inline asm
	mov.b64 	{%r562, %r567}, %rd613;
	// begin inline asm
	shfl.sync.down.b32 %r561, %r562, %r568, %r569, %r570;
	// end inline asm
	// begin inline asm
	shfl.sync.down.b32 %r566, %r567, %r568, %r569, %r570;
	// end inline asm
	mov.b64 	%rd350, {%r561, %r566};
	setp.gt.s32 	%p64, %r490, 29;
	mov.u32 	%r1258, %r1255;
	mov.u64 	%rd616, %rd613;
	@%p64 bra 	$L__BB16_282;
	setp.lt.s32 	%p65, %r1153, %r531;
	mov.u32 	%r1256, %r1153;
	mov.u64 	%rd614, %rd513;
	@%p65 bra 	$L__BB16_279;
	setp.lt.s32 	%p66, %r531, %r1153;
	mov.u32 	%r1256, %r531;
	mov.u64 	%rd614, %rd349;
	@%p66 bra 	$L__BB16_279;
	setp.lt.s64 	%p67, %rd513, %rd349;
	selp.b32 	%r1256, %r1153, %r531, %p67;
	min.s64 	%rd614, %rd513, %rd349;
$L__BB16_279:
	setp.lt.s32 	%p68, %r1255, %r551;
	mov.u32 	%r1153, %r1256;
	mov.u64 	%rd513, %rd614;
	mov.u32 	%r1258, %r551;
	mov.u64 	%rd616, %rd350;
	@%p68 bra 	$L__BB16_282;
	setp.lt.s32 	%p69, %r551, %r1255;
	mov.u32 	%r1153, %r1256;
	mov.u64 	%rd513, %rd614;
	mov.u32 	%r1258, %r1255;
	mov.u64 	%rd616, %rd613;
	@%p69 bra 	$L__BB16_282;
	setp.lt.s64 	%p70, %rd613, %rd350;
	selp.b32 	%r1258, %r1255, %r551, %p70;
	min.s64 	%rd616, %rd613, %rd350;
	mov.u32 	%r1153, %r1256;
	mov.u64 	%rd513, %rd614;
$L__BB16_282:
	mov.b32 	%r608, 4;
	mov.b32 	%r609, 31;
	mov.b32 	%r610, -1;
	// begin inline asm
	shfl.sync.down.b32 %r571, %r1153, %r608, %r609, %r610;
	// end inline asm
	// begin inline asm
	shfl.sync.down.b32 %r576, %r577, %r608, %r609, %r610;
	// end inline asm
	mov.b64 	{%r582, %r587}, %rd513;
	// begin inline asm
	shfl.sync.down.b32 %r581, %r582, %r608, %r609, %r610;
	// end inline asm
	// begin inline asm
	shfl.sync.down.b32 %r586, %r587, %r608, %r609, %r610;
	// end inline asm
	mov.b64 	%rd356, {%r581, %r586};
	// begin inline asm
	shfl.sync.down.b32 %r591, %r1258, %r608, %r609, %r610;
	// end inline asm
	// begin inline asm
	shfl.sync.down.b32 %r596, %r597, %r608, %r609, %r610;
	// end inline asm
	mov.b64 	{%r602, %r607}, %rd616;
	// begin inline asm
	shfl.sync.down.b32 %r601, %r602, %r608, %r609, %r610;
	// end inline asm
	// begin inline asm
	shfl.sync.down.b32 %r606, %r607, %r608, %r609, %r610;
	// end inline asm
	mov.b64 	%rd357, {%r601, %r606};
	setp.gt.s32 	%p71, %r490, 27;
	mov.u32 	%r1261, %r1258;
	mov.u64 	%rd619, %rd616;
	@%p71 bra 	$L__BB16_289;
	setp.lt.s32 	%p72, %r1153, %r571;
	mov.u32 	%r1259, %r1153;
	mov.u64 	%rd617, %rd513;
	@%p72 bra 	$L__BB16_286;
	setp.lt.s32 	%p73, %r571, %r1153;
	mov.u32 	%r1259, %r571;
	mov.u64 	%rd617, %rd356;
	@%p73 bra 	$L__BB16_286;
	setp.lt.s64 	%p74, %rd513, %rd356;
	selp.b32 	%r1259, %r1153, %r571, %p74;
	min.s64 	%rd617, %rd513, %rd356;
$L__BB16_286:
	setp.lt.s32 	%p75, %r1258, %r591;
	mov.u32 	%r1153, %r1259;
	mov.u64 	%rd513, %rd617;
	mov.u32 	%r1261, %r591;
	mov.u64 	%rd619, %rd357;
	@%p75 bra 	$L__BB16_289;
	setp.lt.s32 	%p76, %r591, %r1258;
	mov.u32 	%r1153, %r1259;
	mov.u64 	%rd513, %rd617;
	mov.u32 	%r1261, %r1258;
	mov.u64 	%rd619, %rd616;
	@%p76 bra 	$L__BB16_289;
	setp.lt.s64 	%p77, %rd616, %rd357;
	selp.b32 	%r1261, %r1258, %r591, %p77;
	min.s64 	%rd619, %rd616, %rd357;
	mov.u32 	%r1153, %r1259;
	mov.u64 	%rd513, %rd617;
$L__BB16_289:
	mov.b32 	%r648, 8;
	mov.b32 	%r649, 31;
	mov.b32 	%r650, -1;
	// begin inline asm
	shfl.sync.down.b32 %r611, %r1153, %r648, %r649, %r650;
	// end inline asm
	// begin inline asm
	shfl.sync.down.b32 %r616, %r617, %r648, %r649, %r650;
	// end inline asm
	mov.b64 	{%r622, %r627}, %rd513;
	// begin inline asm
	shfl.sync.down.b32 %r621, %r622, %r648, %r649, %r650;
	// end inline asm
	// begin inline asm
	shfl.sync.down.b32 %r626, %r627, %r648, %r649, %r650;
	// end inline asm
	mov.b64 	%rd363, {%r621, %r626};
	// begin inline asm
	shfl.sync.down.b32 %r631, %r1261, %r648, %r649, %r650;
	// end inline asm
	// begin inline asm
	shfl.sync.down.b32 %r636, %r637, %r648, %r649, %r650;
	// end inline asm
	mov.b64 	{%r642, %r647}, %rd619;
	// begin inline asm
	shfl.sync.down.b32 %r641, %r642, %r648, %r649, %r650;
	// end inline asm
	// begin inline asm
	shfl.sync.down.b32 %r646, %r647, %r648, %r649, %r650;
	// end inline asm
	mov.b64 	%rd364, {%r641, %r646};
	setp.gt.s32 	%p78, %r490, 23;
	mov.u32 	%r1264, %r1261;
	mov.u64 	%rd622, %rd619;
	@%p78 bra 	$L__BB16_296;
	setp.lt.s32 	%p79, %r1153, %r611;
	mov.u32 	%r1262, %r1153;
	mov.u64 	%rd620, %rd513;
	@%p79 bra 	$L__BB16_293;
	setp.lt.s32 	%p80, %r611, %r1153;
	mov.u32 	%r1262, %r611;
	mov.u64 	%rd620, %rd363;
	@%p80 bra 	$L__BB16_293;
	setp.lt.s64 	%p81, %rd513, %rd363;
	selp.b32 	%r1262, %r1153, %r611, %p81;
	min.s64 	%rd620, %rd513, %rd363;
$L__BB16_293:
	setp.lt.s32 	%p82, %r1261, %r631;
	mov.u32 	%r1153, %r1262;
	mov.u64 	%rd513, %rd620;
	mov.u32 	%r1264, %r631;
	mov.u64 	%rd622, %rd364;
	@%p82 bra 	$L__BB16_296;
	setp.lt.s32 	%p83, %r631, %r1261;
	mov.u32 	%r1153, %r1262;
	mov.u64 	%rd513, %rd620;
	mov.u32 	%r1264, %r1261;
	mov.u64 	%rd622, %rd619;
	@%p83 bra 	$L__BB16_296;
	setp.lt.s64 	%p84, %rd619, %rd364;
	selp.b32 	%r1264, %r1261, %r631, %p84;
	min.s64 	%rd622, %rd619, %rd364;
	mov.u32 	%r1153, %r1262;
	mov.u64 	%rd513, %rd620;
$L__BB16_296:
	mov.b32 	%r688, 16;
	mov.b32 	%r689, 31;
	mov.b32 	%r690, -1;
	// begin inline asm
	shfl.sync.down.b32 %r651, %r1153, %r688, %r689, %r690;
	// end inline asm
	// begin inline asm
	shfl.sync.down.b32 %r656, %r657, %r688, %r689, %r690;
	// end inline asm
	mov.b64 	{%r662, %r667}, %rd513;
	// begin inline asm
	shfl.sync.down.b32 %r661, %r662, %r688, %r689, %r690;
	// end inline asm
	// begin inline asm
	shfl.sync.down.b32 %r666, %r667, %r688, %r689, %r690;
	// end inline asm
	mov.b64 	%rd370, {%r661, %r666};
	// begin inline asm
	shfl.sync.down.b32 %r671, %r1264, %r688, %r689, %r690;
	// end inline asm
	// begin inline asm
	shfl.sync.down.b32 %r676, %r677, %r688, %r689, %r690;
	// end inline asm
	mov.b64 	{%r682, %r687}, %rd622;
	// begin inline asm
	shfl.sync.down.b32 %r681, %r682, %r688, %r689, %r690;
	// end inline asm
	// begin inline asm
	shfl.sync.down.b32 %r686, %r687, %r688, %r689, %r690;
	// end inline asm
	mov.b64 	%rd371, {%r681, %r686};
	setp.gt.s32 	%p85, %r490, 15;
	mov.u32 	%r1282, %r1264;
	mov.u64 	%rd640, %rd622;
	@%p85 bra 	$L__BB16_303;
	setp.lt.s32 	%p86, %r1153, %r651;
	mov.u32 	%r1265, %r1153;
	mov.u64 	%rd623, %rd513;
	@%p86 bra 	$L__BB16_300;
	setp.lt.s32 	%p87, %r651, %r1153;
	mov.u32 	%r1265, %r651;
	mov.u64 	%rd623, %rd370;
	@%p87 bra 	$L__BB16_300;
	setp.lt.s64 	%p88, %rd513, %rd370;
	selp.b32 	%r1265, %r1153, %r651, %p88;
	min.s64 	%rd623, %rd513, %rd370;
$L__BB16_300:
	setp.lt.s32 	%p89, %r1264, %r671;
	mov.u32 	%r1153, %r1265;
	mov.u64 	%rd513, %rd623;
	mov.u32 	%r1282, %r671;
	mov.u64 	%rd640, %rd371;
	@%p89 bra 	$L__BB16_303;
	setp.lt.s32 	%p90, %r671, %r1264;
	mov.u32 	%r1153, %r1265;
	mov.u64 	%rd513, %rd623;
	mov.u32 	%r1282, %r1264;
	mov.u64 	%rd640, %rd622;
	@%p90 bra 	$L__BB16_303;
	setp.lt.s64 	%p91, %rd622, %rd371;
	selp.b32 	%r1282, %r1264, %r671, %p91;
	min.s64 	%rd640, %rd622, %rd371;
	mov.u32 	%r1153, %r1265;
	mov.u64 	%rd513, %rd623;
$L__BB16_303:
	setp.ne.s32 	%p92, %r490, 0;
	@%p92 bra 	$L__BB16_305;
	and.b32  	%r691, %r284, 992;
	mov.u32 	%r692, _ZN6thrust24THRUST_300001_SM_1000_NS8cuda_cub4core6detail5shmemE;
	add.s32 	%r693, %r692, %r691;
	st.shared.u32 	[%r693+8], %r1153;
	st.shared.u64 	[%r693+16], %rd513;
	st.shared.u32 	[%r693+24], %r1282;
	st.shared.u64 	[%r693+32], %rd640;
$L__BB16_305:
	bar.sync 	0;
	setp.ne.s32 	%p93, %r284, 0;
	@%p93 bra 	$L__BB16_349;
	ld.shared.u32 	%r389, [_ZN6thrust24THRUST_300001_SM_1000_NS8cuda_cub4core6detail5shmemE+40];
	ld.shared.u64 	%rd377, [_ZN6thrust24THRUST_300001_SM_1000_NS8cuda_cub4core6detail5shmemE+48];
	ld.shared.u32 	%r390, [_ZN6thrust24THRUST_300001_SM_1000_NS8cuda_cub4core6detail5shmemE+56];
	ld.shared.u64 	%rd378, [_ZN6thrust24THRUST_300001_SM_1000_NS8cuda_cub4core6detail5shmemE+64];
	setp.lt.s32 	%p94, %r1153, %r389;
	mov.u32 	%r1268, %r1153;
	mov.u64 	%rd626, %rd513;
	@%p94 bra 	$L__BB16_309;
	setp.lt.s32 	%p95, %r389, %r1153;
	mov.u32 	%r1268, %r389;
	mov.u64 	%rd626, %rd377;
	@%p95 bra 	$L__BB16_309;
	setp.lt.s64 	%p96, %rd513, %rd377;
	selp.b32 	%r1268, %r1153, %r389, %p96;
	min.s64 	%rd626, %rd513, %rd377;
$L__BB16_309:
	setp.lt.s32 	%p97, %r1282, %r390;
	mov.u32 	%r1269, %r390;
	mov.u64 	%rd627, %rd378;
	@%p97 bra 	$L__BB16_313;
	setp.ge.s32 	%p98, %r390, %r1282;
	mov.u32 	%r1269, %r1282;
	mov.u64 	%rd627, %rd640;
	@%p98 bra 	$L__BB16_311;
	bra.uni 	$L__BB16_313;
$L__BB16_311:
	setp.ge.s64 	%p99, %rd640, %rd378;
	mov.u32 	%r1269, %r390;
	mov.u64 	%rd627, %rd378;
	@%p99 bra 	$L__BB16_313;
	mov.u32 	%r1269, %r1282;
	mov.u64 	%rd627, %rd640;
$L__BB16_313:
	ld.shared.u32 	%r399, [_ZN6thrust24THRUST_300001_SM_1000_NS8cuda_cub4core6detail5shmemE+72];
	ld.shared.u64 	%rd388, [_ZN6thrust24THRUST_300001_SM_1000_NS8cuda_cub4core6detail5shmemE+80];
	ld.shared.u32 	%r401, [_ZN6thrust24THRUST_300001_SM_1000_NS8cuda_cub4core6detail5shmemE+88];
	ld.shared.u64 	%rd390, [_ZN6thrust24THRUST_300001_SM_1000_NS8cuda_cub4core6detail5shmemE+96];
	setp.lt.s32 	%p100, %r1268, %r399;
	mov.u32 	%r1270, %r1268;
	mov.u64 	%rd628, %rd626;
	@%p100 bra 	$L__BB16_316;
	setp.lt.s32 	%p101, %r399, %r1268;
	mov.u32 	%r1270, %r399;
	mov.u64 	%rd628, %rd388;
	@%p101 bra 	$L__BB16_316;
	setp.lt.s64 	%p102, %rd626, %rd388;
	selp.b32 	%r1270, %r1268, %r399, %p102;
	min.s64 	%rd628, %rd626, %rd388;
$L__BB16_316:
	setp.lt.s32 	%p103, %r1269, %r401;
	mov.u32 	%r1271, %r401;
	mov.u64 	%rd629, %rd390;
	@%p103 bra 	$L__BB16_319;
	setp.lt.s32 	%p104, %r401, %r1269;
	mov.u32 	%r1271, %r1269;
	mov.u64 	%rd629, %rd627;
	@%p104 bra 	$L__BB16_319;
	setp.lt.s64 	%p105, %rd627, %rd390;
	selp.b64 	%rd629, %rd627, %rd390, %p105;
	selp.b32 	%r1271, %r1269, %r401, %p105;
$L__BB16_319:
	ld.shared.u32 	%r409, [_ZN6thrust24THRUST_300001_SM_1000_NS8cuda_cub4core6detail5shmemE+104];
	ld.shared.u64 	%rd398, [_ZN6thrust24THRUST_300001_SM_1000_NS8cuda_cub4core6detail5shmemE+112];
	ld.shared.u32 	%r411, [_ZN6thrust24THRUST_300001_SM_1000_NS8cuda_cub4core6detail5shmemE+120];
	ld.shared.u64 	%rd400, [_ZN6thrust24THRUST_300001_SM_1000_NS8cuda_cub4core6detail5shmemE+128];
	setp.lt.s32 	%p106, %r1270, %r409;
	mov.u32 	%r1272, %r1270;
	mov.u64 	%rd630, %rd628;
	@%p106 bra 	$L__BB16_322;
	setp.lt.s32 	%p107, %r409, %r1270;
	mov.u32 	%r1272, %r409;
	mov.u64 	%rd630, %rd398;
	@%p107 bra 	$L__BB16_322;
	setp.lt.s64 	%p108, %rd628, %rd398;
	selp.b32 	%r1272, %r1270, %r409, %p108;
	min.s64 	%rd630, %rd628, %rd398;
$L__BB16_322:
	setp.lt.s32 	%p109, %r1271, %r411;
	mov.u32 	%r1273, %r411;
	mov.u64 	%rd631, %rd400;
	@%p109 bra 	$L__BB16_325;
	setp.lt.s32 	%p110, %r411, %r1271;
	mov.u32 	%r1273, %r1271;
	mov.u64 	%rd631, %rd629;
	@%p110 bra 	$L__BB16_325;
	setp.lt.s64 	%p111, %rd629, %rd400;
	selp.b64 	%rd631, %rd629, %rd400, %p111;
	selp.b32 	%r1273, %r1271, %r411, %p111;
$L__BB16_325:
	ld.shared.u32 	%r419, [_ZN6thrust24THRUST_300001_SM_1000_NS8cuda_cub4core6detail5shmemE+136];
	ld.shared.u64 	%rd408, [_ZN6thrust24THRUST_300001_SM_1000_NS8cuda_cub4core6detail5shmemE+144];
	ld.shared.u32 	%r421, [_ZN6thrust24THRUST_300001_SM_1000_NS8cuda_cub4core6detail5shmemE+152];
	ld.shared.u64 	%rd410, [_ZN6thrust24THRUST_300001_SM_1000_NS8cuda_cub4core6detail5shmemE+160];
	setp.lt.s32 	%p112, %r1272, %r419;
	mov.u32 	%r1274, %r1272;
	mov.u64 	%rd632, %rd630;
	@%p112 bra 	$L__BB16_328;
	setp.lt.s32 	%p113, %r419, %r1272;
	mov.u32 	%r1274, %r419;
	mov.u64 	%rd632, %rd408;
	@%p113 bra 	$L__BB16_328;
	setp.lt.s64 	%p114, %rd630, %rd408;
	selp.b32 	%r1274, %r1272, %r419, %p114;
	min.s64 	%rd632, %rd630, %rd408;
$L__BB16_328:
	setp.lt.s32 	%p115, %r1273, %r421;
	mov.u32 	%r1275, %r421;
	mov.u64 	%rd633, %rd410;
	@%p115 bra 	$L__BB16_331;
	setp.lt.s32 	%p116, %r421, %r1273;
	mov.u32 	%r1275, %r1273;
	mov.u64 	%rd633, %rd631;
	@%p116 bra 	$L__BB16_331;
	setp.lt.s64 	%p117, %rd631, %rd410;
	selp.b64 	%rd633, %rd631, %rd410, %p117;
	selp.b32 	%r1275, %r1273, %r421, %p117;
$L__BB16_331:
	ld.shared.u32 	%r429, [_ZN6thrust24THRUST_300001_SM_1000_NS8cuda_cub4core6detail5shmemE+168];
	ld.shared.u64 	%rd418, [_ZN6thrust24THRUST_300001_SM_1000_NS8cuda_cub4core6detail5shmemE+176];
	ld.shared.u32 	%r431, [_ZN6thrust24THRUST_300001_SM_1000_NS8cuda_cub4core6detail5shmemE+184];
	ld.shared.u64 	%rd420, [_ZN6thrust24THRUST_300001_SM_1000_NS8cuda_cub4core6detail5shmemE+192];
	setp.lt.s32 	%p118, %r1274, %r429;
	mov.u32 	%r1276, %r1274;
	mov.u64 	%rd634, %rd632;
	@%p118 bra 	$L__BB16_334;
	setp.lt.s32 	%p119, %r429, %r1274;
	mov.u32 	%r1276, %r429;
	mov.u64 	%rd634, %rd418;
	@%p119 bra 	$L__BB16_334;
	setp.lt.s64 	%p120, %rd632, %rd418;
	selp.b32 	%r1276, %r1274, %r429, %p120;
	min.s64 	%rd634, %rd632, %rd418;
$L__BB16_334:
	setp.lt.s32 	%p121, %r1275, %r431;
	mov.u32 	%r1277, %r431;
	mov.u64 	%rd635, %rd420;
	@%p121 bra 	$L__BB16_337;
	setp.lt.s32 	%p122, %r431, %r1275;
	mov.u32 	%r1277, %r1275;
	mov.u64 	%rd635, %rd633;
	@%p122 bra 	$L__BB16_337;
	setp.lt.s64 	%p123, %rd633, %rd420;
	selp.b64 	%rd635, %rd633, %rd420, %p123;
	selp.b32 	%r1277, %r1275, %r431, %p123;
$L__BB16_337:
	ld.shared.u32 	%r439, [_ZN6thrust24THRUST_300001_SM_1000_NS8cuda_cub4core6detail5shmemE+200];
	ld.shared.u64 	%rd428, [_ZN6thrust24THRUST_300001_SM_1000_NS8cuda_cub4core6detail5shmemE+208];
	ld.shared.u32 	%r441, [_ZN6thrust24THRUST_300001_SM_1000_NS8cuda_cub4core6detail5shmemE+216];
	ld.shared.u64 	%rd430, [_ZN6thrust24THRUST_300001_SM_1000_NS8cuda_cub4core6detail5shmemE+224];
	setp.lt.s32 	%p124, %r1276, %r439;
	mov.u32 	%r1278, %r1276;
	mov.u64 	%rd636, %rd634;
	@%p124 bra 	$L__BB16_340;
	setp.lt.s32 	%p125, %r439, %r1276;
	mov.u32 	%r1278, %r439;
	mov.u64 	%rd636, %rd428;
	@%p125 bra 	$L__BB16_340;
	setp.lt.s64 	%p126, %rd634, %rd428;
	selp.b32 	%r1278, %r1276, %r439, %p126;
	min.s64 	%rd636, %rd634, %rd428;
$L__BB16_340:
	setp.lt.s32 	%p127, %r1277, %r441;
	mov.u32 	%r1279, %r441;
	mov.u64 	%rd637, %rd430;
	@%p127 bra 	$L__BB16_343;
	setp.lt.s32 	%p128, %r441, %r1277;
	mov.u32 	%r1279, %r1277;
	mov.u64 	%rd637, %rd635;
	@%p128 bra 	$L__BB16_343;
	setp.lt.s64 	%p129, %rd635, %rd430;
	selp.b64 	%rd637, %rd635, %rd430, %p129;
	selp.b32 	%r1279, %r1277, %r441, %p129;
$L__BB16_343:
	ld.shared.u32 	%r449, [_ZN6thrust24THRUST_300001_SM_1000_NS8cuda_cub4core6detail5shmemE+232];
	ld.shared.u64 	%rd438, [_ZN6thrust24THRUST_300001_SM_1000_NS8cuda_cub4core6detail5shmemE+240];
	ld.shared.u32 	%r451, [_ZN6thrust24THRUST_300001_SM_1000_NS8cuda_cub4core6detail5shmemE+248];
	ld.shared.u64 	%rd440, [_ZN6thrust24THRUST_300001_SM_1000_NS8cuda_cub4core6detail5shmemE+256];
	setp.lt.s32 	%p130, %r1278, %r449;
	mov.u32 	%r1153, %r1278;
	mov.u64 	%rd513, %rd636;
	@%p130 bra 	$L__BB16_346;
	setp.lt.s32 	%p131, %r449, %r1278;
	mov.u32 	%r1153, %r449;
	mov.u64 	%rd513, %rd438;
	@%p131 bra 	$L__BB16_346;
	setp.lt.s64 	%p132, %rd636, %rd438;
	selp.b32 	%r1153, %r1278, %r449, %p132;
	min.s64 	%rd513, %rd636, %rd438;
$L__BB16_346:
	setp.lt.s32 	%p133, %r1279, %r451;
	mov.u32 	%r1282, %r451;
	mov.u64 	%rd640, %rd440;
	@%p133 bra 	$L__BB16_349;
	setp.lt.s32 	%p134, %r451, %r1279;
	mov.u32 	%r1282, %r1279;
	mov.u64 	%rd640, %rd637;
	@%p134 bra 	$L__BB16_349;
	setp.lt.s64 	%p135, %rd637, %rd440;
	selp.b64 	%rd640, %rd637, %rd440, %p135;
	selp.b32 	%r1282, %r1279, %r451, %p135;
$L__BB16_349:
	mov.u32 	%r1121, %tid.x;
	setp.ne.s32 	%p339, %r1121, 0;
	@%p339 bra 	$L__BB16_351;
	cvta.to.global.u64 	%rd484, %rd452;
	st.global.u32 	[%rd484], %r1153;
	st.global.u64 	[%rd484+8], %rd513;
	st.global.u32 	[%rd484+16], %r1282;
	st.global.u64 	[%rd484+24], %rd640;
$L__BB16_351:
	ret;

}
	// .globl	_ZN6thrust24THRUST_300001_SM_1000_NS8cuda_cub4core6detail13_kernel_agentINS1_8__reduce11ReduceAgentINS0_18transform_iteratorINS1_9__extrema12arg_minmax_fIil17compare_key_valueE15duplicate_tupleENS0_12zip_iteratorIN4cuda3std3__45tupleIJNS0_6detail15normal_iteratorINS0_10device_ptrIiEEEENS0_17counting_iteratorIlNS0_11use_defaultESO_SO_EEEEEEENSH_IJNSH_IJilEEESS_EEEST_EEPST_ST_iSB_EEJSU_SV_iN3cub18CUB_300001_SM_100013GridEvenShareIiEENSY_9GridQueueIjEESB_EEEvDpT0_
.visible .entry _ZN6thrust24THRUST_300001_SM_1000_NS8cuda_cub4core6detail13_kernel_agentINS1_8__reduce11ReduceAgentINS0_18transform_iteratorINS1_9__extrema12arg_minmax_fIil17compare_key_valueE15duplicate_tupleENS0_12zip_iteratorIN4cuda3std3__45tupleIJNS0_6detail15normal_iteratorINS0_10device_ptrIiEEEENS0_17counting_iteratorIlNS0_11use_defaultESO_SO_EEEEEEENSH_IJNSH_IJilEEESS_EEEST_EEPST_ST_iSB_EEJSU_SV_iN3cub18CUB_300001_SM_100013GridEvenShareIiEENSY_9GridQueueIjEESB_EEEvDpT0_(
	.param .align 8 .b8 _ZN6thrust24THRUST_300001_SM_1000_NS8cuda_cub4core6detail13_kernel_agentINS1_8__reduce11ReduceAgentINS0_18transform_iteratorINS1_9__extrema12arg_minmax_fIil17compare_key_valueE15duplicate_tupleENS0_12zip_iteratorIN4cuda3std3__45tupleIJNS0_6detail15normal_iteratorINS0_10device_ptrIiEEEENS0_17counting_iteratorIlNS0_11use_defaultESO_SO_EEEEEEENSH_IJNSH_IJilEEESS_EEEST_EEPST_ST_iSB_EEJSU_SV_iN3cub18CUB_300001_SM_100013GridEvenShareIiEENSY_9GridQueueIjEESB_EEEvDpT0__param_0[24],
	.param .u64 .ptr .align 1 _ZN6thrust24THRUST_300001_SM_1000_NS8cuda_cub4core6detail13_kernel_agentINS1_8__reduce11ReduceAgentINS0_18transform_iteratorINS1_9__extrema12arg_minmax_fIil17compare_key_valueE15duplicate_tupleENS0_12zip_iteratorIN4cuda3std3__45tupleIJNS0_6detail15normal_iteratorINS0_10device_ptrIiEEEENS0_17counting_iteratorIlNS0_11use_defaultESO_SO_EEEEEEENSH_IJNSH_IJilEEESS_EEEST_EEPST_ST_iSB_EEJSU_SV_iN3cub18CUB_300001_SM_100013GridEvenShareIiEENSY_9GridQueueIjEESB_EEEvDpT0__param_1,
	.param .u32 _ZN6thrust24THRUST_300001_SM_1000_NS8cuda_cub4core6detail13_kernel_agentINS1_8__reduce11ReduceAgentINS0_18transform_iteratorINS1_9__extrema12arg_minmax_fIil17compare_key_valueE15duplicate_tupleENS0_12zip_iteratorIN4cuda3std3__45tupleIJNS0_6detail15normal_iteratorINS0_10device_ptrIiEEEENS0_17counting_iteratorIlNS0_11use_defaultESO_SO_EEEEEEENSH_IJNSH_IJilEEESS_EEEST_EEPST_ST_iSB_EEJSU_SV_iN3cub18CUB_300001_SM_100013GridEvenShareIiEENSY_9GridQueueIjEESB_EEEvDpT0__param_2,
	.param .align 4 .b8 _ZN6thrust24THRUST_300001_SM_1000_NS8cuda_cub4core6detail13_kernel_agentINS1_8__reduce11ReduceAgentINS0_18transform_iteratorINS1_9__extrema12arg_minmax_fIil17compare_key_valueE15duplicate_tupleENS0_12zip_iteratorIN4cuda3std3__45tupleIJNS0_6detail15normal_iteratorINS0_10device_ptrIiEEEENS0_17counting_iteratorIlNS0_11use_defaultESO_SO_EEEEEEENSH_IJNSH_IJilEEESS_EEEST_EEPST_ST_iSB_EEJSU_SV_iN3cub18CUB_300001_SM_100013GridEvenShareIiEENSY_9GridQueueIjEESB_EEEvDpT0__param_3[40],
	.param .align 8 .b8 _ZN6thrust24THRUST_300001_SM_1000_NS8cuda_cub4core6detail13_kernel_agentINS1_8__reduce11ReduceAgentINS0_18transform_iteratorINS1_9__extrema12arg_minmax_fIil17compare_key_valueE15duplicate_tupleENS0_12zip_iteratorIN4cuda3std3__45tupleIJNS0_6detail15normal_iteratorINS0_10device_ptrIiEEEENS0_17counting_iteratorIlNS0_11use_defaultESO_SO_EEEEEEENSH_IJNSH_IJilEEESS_EEEST_EEPST_ST_iSB_EEJSU_SV_iN3cub18CUB_300001_SM_100013GridEvenShareIiEENSY_9GridQueueIjEESB_EEEvDpT0__param_4[8],
	.param .align 1 .b8 _ZN6thrust24THRUST_300001_SM_1000_NS8cuda_cub4core6detail13_kernel_agentINS1_8__reduce11ReduceAgentINS0_18transform_iteratorINS1_9__extrema12arg_minmax_fIil17compare_key_valueE15duplicate_tupleENS0_12zip_iteratorIN4cuda3std3__45tupleIJNS0_6detail15normal_iteratorINS0_10device_ptrIiEEEENS0_17counting_iteratorIlNS0_11use_defaultESO_SO_EEEEEEENSH_IJNSH_IJilEEESS_EEEST_EEPST_ST_iSB_EEJSU_SV_iN3cub18CUB_300001_SM_100013GridEvenShareIiEENSY_9GridQueueIjEESB_EEEvDpT0__param_5[1]
)
.maxntid 256
{
	.reg .pred 	%p<342>;
	.reg .b16 	%rs<9>;
	.reg .b32 	%r<1321>;
	.reg .b64 	%rd<626>;

	ld.param.u64 	%rd434, [_ZN6thrust24THRUST_300001_SM_1000_NS8cuda_cub4core6detail13_kernel_agentINS1_8__reduce11ReduceAgentINS0_18transform_iteratorINS1_9__extrema12arg_minmax_fIil17compare_key_valueE15duplicate_tupleENS0_12zip_iteratorIN4cuda3std3__45tupleIJNS0_6detail15normal_iteratorINS0_10device_ptrIiEEEENS0_17counting_iteratorIlNS0_11use_defaultESO_SO_EEEEEEENSH_IJNSH_IJilEEESS_EEEST_EEPST_ST_iSB_EEJSU_SV_iN3cub18CUB_300001_SM_100013GridEvenShareIiEENSY_9GridQueueIjEESB_EEEvDpT0__param_0+8];
	ld.param.u64 	%rd433, [_ZN6thrust24THRUST_300001_SM_1000_NS8cuda_cub4core6detail13_kernel_agentINS1_8__reduce11ReduceAgentINS0_18transform_iteratorINS1_9__extrema12arg_minmax_fIil17compare_key_valueE15duplicate_tupleENS0_12zip_iteratorIN4cuda3std3__45tupleIJNS0_6detail15normal_iteratorINS0_10device_ptrIiEEEENS0_17counting_iteratorIlNS0_11use_defaultESO_SO_EEEEEEENSH_IJNSH_IJilEEESS_EEEST_EEPST_ST_iSB_EEJSU_SV_iN3cub18CUB_300001_SM_100013GridEvenShareIiEENSY_9GridQueueIjEESB_EEEvDpT0__param_0];
	ld.param.u64 	%rd436, [_ZN6thrust24THRUST_300001_SM_1000_NS8cuda_cub4core6detail13_kernel_agentINS1_8__reduce11ReduceAgentINS0_18transform_iteratorINS1_9__extrema12arg_minmax_fIil17compare_key_valueE15duplicate_tupleENS0_12zip_iteratorIN4cuda3std3__45tupleIJNS0_6detail15normal_iteratorINS0_10device_ptrIiEEEENS0_17counting_iteratorIlNS0_11use_defaultESO_SO_EEEEEEENSH_IJNSH_IJilEEESS_EEEST_EEPST_ST_iSB_EEJSU_SV_iN3cub18CUB_300001_SM_100013GridEvenShareIiEENSY_9GridQueueIjEESB_EEEvDpT0__param_4];
	ld.param.u64 	%rd435, [_ZN6thrust24THRUST_300001_SM_1000_NS8cuda_cub4core6detail13_kernel_agentINS1_8__reduce11ReduceAgentINS0_18transform_iteratorINS1_9__extrema12arg_minmax_fIil17compare_key_valueE15duplicate_tupleENS0_12zip_iteratorIN4cuda3std3__45tupleIJNS0_6detail15normal_iteratorINS0_10device_ptrIiEEEENS0_17counting_iteratorIlNS0_11use_defaultESO_SO_EEEEEEENSH_IJNSH_IJilEEESS_EEEST_EEPST_ST_iSB_EEJSU_SV_iN3cub18CUB_300001_SM_100013GridEvenShareIiEENSY_9GridQueueIjEESB_EEEvDpT0__param_1];
	ld.param.u32 	%r492, [_ZN6thrust24THRUST_300001_SM_1000_NS8cuda_cub4core6detail13_kernel_agentINS1_8__reduce11ReduceAgentINS0_18transform_iteratorINS1_9__extrema12arg_minmax_fIil17compare_key_valueE15duplicate_tupleENS0_12zip_iteratorIN4cuda3std3__45tupleIJNS0_6detail15normal_iteratorINS0_10device_ptrIiEEEENS0_17counting_iteratorIlNS0_11use_defaultESO_SO_EEEEEEENSH_IJNSH_IJilEEESS_EEEST_EEPST_ST_iSB_EEJSU_SV_iN3cub18CUB_300001_SM_100013GridEvenShareIiEENSY_9GridQueueIjEESB_EEEvDpT0__param_2];
	cvta.to.global.u64 	%rd1, %rd436;
	cvta.to.global.u64 	%rd2, %rd433;
	mov.u32 	%r1, %ctaid.x;
	shl.b32 	%r2, %r1, 9;
	mov.u32 	%r503, %nctaid.x;
	shl.b32 	%r3, %r503, 9;
	add.s32 	%r504, %r2, 512;
	setp.le.s32 	%p1, %r504, %r492;
	@%p1 bra 	$L__BB17_216;
	sub.s32 	%r4, %r492, %r2;
	mov.u32 	%r5, %tid.x;
	setp.ge.s32 	%p138, %r5, %r4;
	mov.b32 	%r1178, 0;
	mov.b64 	%rd494, 0;
	mov.u32 	%r1159, %r5;
	@%p138 bra 	$L__BB17_3;
	add.s32 	%r725, %r2, %r5;
	cvt.s64.s32 	%rd459, %r725;
	mul.wide.s32 	%rd460, %r725, 4;
	add.s64 	%rd461, %rd2, %rd460;
	add.s64 	%rd494, %rd434, %rd459;
	ld.global.u32 	%r1178, [%rd461];
	add.s32 	%r1159, %r5, 256;
$L__BB17_3:
	setp.ge.s32 	%p139, %r1159, %r4;
	mov.u64 	%rd493, %rd494;
	mov.u32 	%r1177, %r1178;
	@%p139 bra 	$L__BB17_40;
	not.b32 	%r727, %r1159;
	add.s32 	%r728, %r492, %r727;
	sub.s32 	%r10, %r728, %r2;
	and.b32  	%r729, %r10, 768;
	setp.eq.s32 	%p140, %r729, 768;
	mov.u32 	%r1177, %r1178;
	mov.u64 	%rd493, %rd494;
	@%p140 bra 	$L__BB17_13;
	add.s32 	%r1153, %r1159, %r2;
	shr.u32 	%r730, %r10, 8;
	add.s32 	%r731, %r730, 1;
	and.b32  	%r732, %r731, 3;
	neg.s32 	%r1152, %r732;
	mov.u32 	%r1177, %r1178;
	mov.u64 	%rd493, %rd494;
$L__BB17_6:
	.pragma "nounroll";
	mov.u64 	%rd7, %rd494;
	mov.u32 	%r17, %r1178;
	mov.u64 	%rd6, %rd493;
	mov.u32 	%r16, %r1177;
	cvt.s64.s32 	%rd463, %r1153;
	add.s64 	%rd8, %rd434, %rd463;
	mul.wide.s32 	%rd464, %r1153, 4;
	add.s64 	%rd465, %rd2, %rd464;
	ld.global.u32 	%r18, [%rd465];
	setp.lt.s32 	%p141, %r16, %r18;
	@%p141 bra 	$L__BB17_9;
	setp.lt.s32 	%p142, %r18, %r16;
	mov.u64 	%rd493, %rd8;
	mov.u32 	%r1177, %r18;
	@%p142 bra 	$L__BB17_9;
	setp.lt.s64 	%p143, %rd6, %rd8;
	min.s64 	%rd493, %rd6, %rd8;
	selp.b32 	%r1177, %r16, %r18, %p143;
$L__BB17_9:
	setp.lt.s32 	%p144, %r17, %r18;
	mov.u32 	%r1178, %r18;
	mov.u64 	%rd494, %rd8;
	@%p144 bra 	$L__BB17_12;
	setp.lt.s32 	%p145, %r18, %r17;
	mov.u32 	%r1178, %r17;
	mov.u64 	%rd494, %rd7;
	@%p145 bra 	$L__BB17_12;
	setp.lt.s64 	%p146, %rd7, %rd8;
	selp.b32 	%r1178, %r17, %r18, %p146;
	min.s64 	%rd494, %rd7, %rd8;
$L__BB17_12:
	add.s32 	%r1159, %r1159, 256;
	add.s32 	%r1153, %r1153, 256;
	add.s32 	%r1152, %r1152, 1;
	setp.ne.s32 	%p147, %r1152, 0;
	@%p147 bra 	$L__BB17_6;
$L__BB17_13:
	setp.lt.u32 	%p148, %r10, 768;
	@%p148 bra 	$L__BB17_40;
	add.s32 	%r1164, %r1159, %r2;
	add.s32 	%r1167, %r1164, 256;
	add.s32 	%r1166, %r1164, 512;
	add.s32 	%r1165, %r1164, 768;
$L__BB17_15:
	cvt.s64.s32 	%rd466, %r1167;
	add.s64 	%rd19, %rd434, %rd466;
	cvt.s64.s32 	%rd467, %r1166;
	add.s64 	%rd20, %rd434, %rd467;
	cvt.s64.s32 	%rd468, %r1165;
	add.s64 	%rd21, %rd434, %rd468;
	cvt.s64.s32 	%rd469, %r1164;
	mul.wide.s32 	%rd470, %r1164, 4;
	cvta.to.global.u64 	%rd471, %rd433;
	add.s64 	%rd472, %rd471, %rd470;
	add.s64 	%rd22, %rd472, 2048;
	add.s64 	%rd23, %rd434, %rd469;
	ld.global.u32 	%r42, [%rd472];
	setp.lt.s32 	%p149, %r1177, %r42;
	mov.u64 	%rd487, %rd493;
	mov.u32 	%r1171, %r1177;
	@%p149 bra 	$L__BB17_18;
	setp.lt.s32 	%p150, %r42, %r1177;
	mov.u64 	%rd487, %rd23;
	mov.u32 	%r1171, %r42;
	@%p150 bra 	$L__BB17_18;
	setp.lt.s64 	%p151, %rd493, %rd23;
	min.s64 	%rd487, %rd493, %rd23;
	selp.b32 	%r1171, %r1177, %r42, %p151;
$L__BB17_18:
	setp.lt.s32 	%p152, %r1178, %r42;
	mov.u32 	%r1172, %r42;
	mov.u64 	%rd488, %rd23;
	@%p152 bra 	$L__BB17_21;
	setp.lt.s32 	%p153, %r42, %r1178;
	mov.u32 	%r1172, %r1178;
	mov.u64 	%rd488, %rd494;
	@%p153 bra 	$L__BB17_21;
	setp.lt.s64 	%p154, %rd494, %rd23;
	selp.b32 	%r1172, %r1178, %r42, %p154;
	min.s64 	%rd488, %rd494, %rd23;
$L__BB17_21:
	ld.global.u32 	%r47, [%rd22+-1024];
	setp.lt.s32 	%p155, %r1171, %r47;
	mov.u64 	%rd489, %rd487;
	mov.u32 	%r1173, %r1171;
	@%p155 bra 	$L__BB17_24;
	setp.lt.s32 	%p156, %r47, %r1171;
	mov.u64 	%rd489, %rd19;
	mov.u32 	%r1173, %r47;
	@%p156 bra 	$L__BB17_24;
	setp.lt.s64 	%p157, %rd487, %rd19;
	min.s64 	%rd489, %rd487, %rd19;
	selp.b32 	%r1173, %r1171, %r47, %p157;
$L__BB17_24:
	setp.lt.s32 	%p158, %r1172, %r47;
	mov.u32 	%r1174, %r47;
	mov.u64 	%rd490, %rd19;
	@%p158 bra 	$L__BB17_27;
	setp.lt.s32 	%p159, %r47, %r1172;
	mov.u32 	%r1174, %r1172;
	mov.u64 	%rd490, %rd488;
	@%p159 bra 	$L__BB17_27;
	setp.lt.s64 	%p160, %rd488, %rd19;
	selp.b32 	%r1174, %r1172, %r47, %p160;
	min.s64 	%rd490, %rd488, %rd19;
$L__BB17_27:
	ld.global.u32 	%r52, [%rd22];
	setp.lt.s32 	%p161, %r1173, %r52;
	mov.u64 	%rd491, %rd489;
	mov.u32 	%r1175, %r1173;
	@%p161 bra 	$L__BB17_30;
	setp.lt.s32 	%p162, %r52, %r1173;
	mov.u64 	%rd491, %rd20;
	mov.u32 	%r1175, %r52;
	@%p162 bra 	$L__BB17_30;
	setp.lt.s64 	%p163, %rd489, %rd20;
	min.s64 	%rd491, %rd489, %rd20;
	selp.b32 	%r1175, %r1173, %r52, %p163;
$L__BB17_30:
	setp.lt.s32 	%p164, %r1174, %r52;
	mov.u32 	%r1176, %r52;
	mov.u64 	%rd492, %rd20;
	@%p164 bra 	$L__BB17_33;
	setp.lt.s32 	%p165, %r52, %r1174;
	mov.u32 	%r1176, %r1174;
	mov.u64 	%rd492, %rd490;
	@%p165 bra 	$L__BB17_33;
	setp.lt.s64 	%p166, %rd490, %rd20;
	selp.b32 	%r1176, %r1174, %r52, %p166;
	min.s64 	%rd492, %rd490, %rd20;
$L__BB17_33:
	ld.global.u32 	%r57, [%rd22+1024];
	setp.lt.s32 	%p167, %r1175, %r57;
	mov.u64 	%rd493, %rd491;
	mov.u32 	%r1177, %r1175;
	@%p167 bra 	$L__BB17_36;
	setp.lt.s32 	%p168, %r57, %r1175;
	mov.u64 	%rd493, %rd21;
	mov.u32 	%r1177, %r57;
	@%p168 bra 	$L__BB17_36;
	setp.lt.s64 	%p169, %rd491, %rd21;
	min.s64 	%rd493, %rd491, %rd21;
	selp.b32 	%r1177, %r1175, %r57, %p169;
$L__BB17_36:
	setp.lt.s32 	%p170, %r1176, %r57;
	mov.u32 	%r1178, %r57;
	mov.u64 	%rd494, %rd21;
	@%p170 bra 	$L__BB17_39;
	setp.lt.s32 	%p171, %r57, %r1176;
	mov.u32 	%r1178, %r1176;
	mov.u64 	%rd494, %rd492;
	@%p171 bra 	$L__BB17_39;
	setp.lt.s64 	%p172, %rd492, %rd21;
	selp.b32 	%r1178, %r1176, %r57, %p172;
	min.s64 	%rd494, %rd492, %rd21;
$L__BB17_39:
	add.s32 	%r1159, %r1159, 1024;
	add.s32 	%r1167, %r1167, 1024;
	add.s32 	%r1166, %r1166, 1024;
	add.s32 	%r1165, %r1165, 1024;
	add.s32 	%r1164, %r1164, 1024;
	setp.lt.s32 	%p173, %r1159, %r4;
	@%p173 bra 	$L__BB17_15;
$L__BB17_40:
	setp.lt.s32 	%p174, %r4, 256;
	@%p174 bra 	$L__BB17_122;
	// begin inline asm
	mov.u32 %r945, %laneid;
	// end inline asm
	mov.b32 	%r983, 1;
	mov.b32 	%r984, 31;
	mov.b32 	%r985, -1;
	// begin inline asm
	shfl.sync.down.b32 %r946, %r1177, %r983, %r984, %r985;
	// end inline asm
	// begin inline asm
	shfl.sync.down.b32 %r951, %r952, %r983, %r984, %r985;
	// end inline asm
	mov.b64 	{%r957, %r962}, %rd493;
	// begin inline asm
	shfl.sync.down.b32 %r956, %r957, %r983, %r984, %r985;
	// end inline asm
	// begin inline asm
	shfl.sync.down.b32 %r961, %r962, %r983, %r984, %r985;
	// end inline asm
	mov.b64 	%rd42, {%r956, %r961};
	// begin inline asm
	shfl.sync.down.b32 %r966, %r1178, %r983, %r984, %r985;
	// end inline asm
	// begin inline asm
	shfl.sync.down.b32 %r971, %r972, %r983, %r984, %r985;
	// end inline asm
	mov.b64 	{%r977, %r982}, %rd494;
	// begin inline asm
	shfl.sync.down.b32 %r976, %r977, %r983, %r984, %r985;
	// end inline asm
	// begin inline asm
	shfl.sync.down.b32 %r981, %r982, %r983, %r984, %r985;
	// end inline asm
	mov.b64 	%rd43, {%r976, %r981};
	setp.gt.s32 	%p262, %r945, 30;
	mov.u64 	%rd498, %rd494;
	mov.u32 	%r1182, %r1178;
	mov.u64 	%rd502, %rd493;
	mov.u32 	%r1186, %r1177;
	@%p262 bra 	$L__BB17_48;
	setp.lt.s32 	%p263, %r1177, %r946;
	mov.u64 	%rd502, %rd493;
	mov.u32 	%r1186, %r1177;
	@%p263 bra 	$L__BB17_45;
	setp.lt.s32 	%p264, %r946, %r1177;
	mov.u64 	%rd502, %rd42;
	mov.u32 	%r1186, %r946;
	@%p264 bra 	$L__BB17_45;
	setp.lt.s64 	%p265, %rd493, %rd42;
	min.s64 	%rd502, %rd493, %rd42;
	selp.b32 	%r1186, %r1177, %r946, %p265;
$L__BB17_45:
	setp.lt.s32 	%p266, %r1178, %r966;
	mov.u64 	%rd498, %rd43;
	mov.u32 	%r1182, %r966;
	@%p266 bra 	$L__BB17_48;
	setp.lt.s32 	%p267, %r966, %r1178;
	mov.u64 	%rd498, %rd494;
	mov.u32 	%r1182, %r1178;
	@%p267 bra 	$L__BB17_48;
	setp.lt.s64 	%p268, %rd494, %rd43;
	selp.b32 	%r1182, %r1178, %r966, %p268;
	min.s64 	%rd498, %rd494, %rd43;
$L__BB17_48:
	mov.b32 	%r1023, 2;
	mov.b32 	%r1024, 31;
	mov.b32 	%r1025, -1;
	// begin inline asm
	shfl.sync.down.b32 %r986, %r1186, %r1023, %r1024, %r1025;
	// end inline asm
	// begin inline asm
	shfl.sync.down.b32 %r991, %r992, %r1023, %r1024, %r1025;
	// end inline asm
	mov.b64 	{%r997, %r1002}, %rd502;
	// begin inline asm
	shfl.sync.down.b32 %r996, %r997, %r1023, %r1024, %r1025;
	// end inline asm
	// begin inline asm
	shfl.sync.down.b32 %r1001, %r1002, %r1023, %r1024, %r1025;
	// end inline asm
	mov.b64 	%rd49, {%r996, %r1001};
	// begin inline asm
	shfl.sync.down.b32 %r1006, %r1182, %r1023, %r1024, %r1025;
	// end inline asm
	// begin inline asm
	shfl.sync.down.b32 %r1011, %r1012, %r1023, %r1024, %r1025;
	// end inline asm
	mov.b64 	{%r1017, %r1022}, %rd498;
	// begin inline asm
	shfl.sync.down.b32 %r1016, %r1017, %r1023, %r1024, %r1025;
	// end inline asm
	// begin inline asm
	shfl.sync.down.b32 %r1021, %r1022, %r1023, %r1024, %r1025;
	// end inline asm
	mov.b64 	%rd50, {%r1016, %r1021};
	setp.gt.s32 	%p269, %r945, 29;
	mov.u64 	%rd501, %rd498;
	mov.u32 	%r1185, %r1182;
	@%p269 bra 	$L__BB17_55;
	setp.lt.s32 	%p270, %r1186, %r986;
	mov.u64 	%rd500, %rd502;
	mov.u32 	%r1184, %r1186;
	@%p270 bra 	$L__BB17_52;
	setp.lt.s32 	%p271, %r986, %r1186;
	mov.u64 	%rd500, %rd49;
	mov.u32 	%r1184, %r986;
	@%p271 bra 	$L__BB17_52;
	setp.lt.s64 	%p272, %rd502, %rd49;
	min.s64 	%rd500, %rd502, %rd49;
	selp.b32 	%r1184, %r1186, %r986, %p272;
$L__BB17_52:
	setp.lt.s32 	%p273, %r1182, %r1006;
	mov.u64 	%rd501, %rd50;
	mov.u32 	%r1185, %r1006;
	mov.u64 	%rd502, %rd500;
	mov.u32 	%r1186, %r1184;
	@%p273 bra 	$L__BB17_55;
	setp.lt.s32 	%p274, %r1006, %r1182;
	mov.u64 	%rd501, %rd498;
	mov.u32 	%r1185, %r1182;
	mov.u64 	%rd502, %rd500;
	mov.u32 	%r1186, %r1184;
	@%p274 bra 	$L__BB17_55;
	setp.lt.s64 	%p275, %rd498, %rd50;
	selp.b32 	%r1185, %r1182, %r1006, %p275;
	min.s64 	%rd501, %rd498, %rd50;
	mov.u64 	%rd502, %rd500;
	mov.u32 	%r1186, %r1184;
$L__BB17_55:
	mov.b32 	%r1063, 4;
	mov.b32 	%r1064, 31;
	mov.b32 	%r1065, -1;
	// begin inline asm
	shfl.sync.down.b32 %r1026, %r1186, %r1063, %r1064, %r1065;
	// end inline asm
	// begin inline asm
	shfl.sync.down.b32 %r1031, %r1032, %r1063, %r1064, %r1065;
	// end inline asm
	mov.b64 	{%r1037, %r1042}, %rd502;
	// begin inline asm
	shfl.sync.down.b32 %r1036, %r1037, %r1063, %r1064, %r1065;
	// end inline asm
	// begin inline asm
	shfl.sync.down.b32 %r1041, %r1042, %r1063, %r1064, %r1065;
	// end inline asm
	mov.b64 	%rd56, {%r1036, %r1041};
	// begin inline asm
	shfl.sync.down.b32 %r1046, %r1185, %r1063, %r1064, %r1065;
	// end inline asm
	// begin inline asm
	shfl.sync.down.b32 %r1051, %r1052, %r1063, %r1064, %r1065;
	// end inline asm
	mov.b64 	{%r1057, %r1062}, %rd501;
	// begin inline asm
	shfl.sync.down.b32 %r1056, %r1057, %r1063, %r1064, %r1065;
	// end inline asm
	// begin inline asm
	shfl.sync.down.b32 %r1061, %r1062, %r1063, %r1064, %r1065;
	// end inline asm
	mov.b64 	%rd57, {%r1056, %r1061};
	setp.gt.s32 	%p276, %r945, 27;
	mov.u64 	%rd504, %rd501;
	mov.u32 	%r1188, %r1185;
	@%p276 bra 	$L__BB17_62;
	setp.lt.s32 	%p277, %r1186, %r1026;
	mov.u64 	%rd503, %rd502;
	mov.u32 	%r1187, %r1186;
	@%p277 bra 	$L__BB17_59;
	setp.lt.s32 	%p278, %r1026, %r1186;
	mov.u64 	%rd503, %rd56;
	mov.u32 	%r1187, %r1026;
	@%p278 bra 	$L__BB17_59;
	setp.lt.s64 	%p279, %rd502, %rd56;
	min.s64 	%rd503, %rd502, %rd56;
	selp.b32 	%r1187, %r1186, %r1026, %p279;
$L__BB17_59:
	setp.lt.s32 	%p280, %r1185, %r1046;
	mov.u64 	%rd504, %rd57;
	mov.u32 	%r1188, %r1046;
	mov.u64 	%rd502, %rd503;
	mov.u32 	%r1186, %r1187;
	@%p280 bra 	$L__BB17_62;
	setp.lt.s32 	%p281, %r1046, %r1185;
	mov.u64 	%rd504, %rd501;
	mov.u32 	%r1188, %r1185;
	mov.u64 	%rd502, %rd503;
	mov.u32 	%r1186, %r1187;
	@%p281 bra 	$L__BB17_62;
	setp.lt.s64 	%p282, %rd501, %rd57;
	selp.b32 	%r1188, %r1185, %r1046, %p282;
	min.s64 	%rd504, %rd501, %rd57;
	mov.u64 	%rd502, %rd503;
	mov.u32 	%r1186, %r1187;
$L__BB17_62:
	mov.b32 	%r1103, 8;
	mov.b32 	%r1104, 31;
	mov.b32 	%r1105, -1;
	// begin inline asm
	shfl.sync.down.b32 %r1066, %r1186, %r1103, %r1104, %r1105;
	// end inline asm
	// begin inline asm
	shfl.sync.down.b32 %r1071, %r1072, %r1103, %r1104, %r1105;
	// end inline asm
	mov.b64 	{%r1077, %r1082}, %rd502;
	// begin inline asm
	shfl.sync.down.b32 %r1076, %r1077, %r1103, %r1104, %r1105;
	// end inline asm
	// begin inline asm
	shfl.sync.down.b32 %r1081, %r1082, %r1103, %r1104, %r1105;
	// end inline asm
	mov.b64 	%rd63, {%r1076, %r1081};
	// begin inline asm
	shfl.sync.down.b32 %r1086, %r1188, %r1103, %r1104, %r1105;
	// end inline asm
	// begin inline asm
	shfl.sync.down.b32 %r1091, %r1092, %r1103, %r1104, %r1105;
	// end inline asm
	mov.b64 	{%r1097, %r1102}, %rd504;
	// begin inline asm
	shfl.sync.down.b32 %r1096, %r1097, %r1103, %r1104, %r1105;
	// end inline asm
	// begin inline asm
	shfl.sync.down.b32 %r1101, %r1102, %r1103, %r1104, %r1105;
	// end inline asm
	mov.b64 	%rd64, {%r1096, %r1101};
	setp.gt.s32 	%p283, %r945, 23;
	mov.u64 	%rd507, %rd504;
	mov.u32 	%r1191, %r1188;
	@%p283 bra 	$L__BB17_69;
	setp.lt.s32 	%p284, %r1186, %r1066;
	mov.u64 	%rd506, %rd502;
	mov.u32 	%r1190, %r1186;
	@%p284 bra 	$L__BB17_66;
	setp.lt.s32 	%p285, %r1066, %r1186;
	mov.u64 	%rd506, %rd63;
	mov.u32 	%r1190, %r1066;
	@%p285 bra 	$L__BB17_66;
	setp.lt.s64 	%p286, %rd502, %rd63;
	min.s64 	%rd506, %rd502, %rd63;
	selp.b32 	%r1190, %r1186, %r1066, %p286;
$L__BB17_66:
	setp.lt.s32 	%p287, %r1188, %r1086;
	mov.u64 	%rd507, %rd64;
	mov.u32 	%r1191, %r1086;
	mov.u64 	%rd502, %rd506;
	mov.u32 	%r1186, %r1190;
	@%p287 bra 	$L__BB17_69;
	setp.lt.s32 	%p288, %r1086, %r1188;
	mov.u64 	%rd507, %rd504;
	mov.u32 	%r1191, %r1188;
	mov.u64 	%rd502, %rd506;
	mov.u32 	%r1186, %r1190;
	@%p288 bra 	$L__BB17_69;
	setp.lt.s64 	%p289, %rd504, %rd64;
	selp.b32 	%r1191, %r1188, %r1086, %p289;
	min.s64 	%rd507, %rd504, %rd64;
	mov.u64 	%rd502, %rd506;
	mov.u32 	%r1186, %r1190;
$L__BB17_69:
	mov.b32 	%r1143, 16;
	mov.b32 	%r1144, 31;
	mov.b32 	%r1145, -1;
	// begin inline asm
	shfl.sync.down.b32 %r1106, %r1186, %r1143, %r1144, %r1145;
	// end inline asm
	// begin inline asm
	shfl.sync.down.b32 %r1111, %r1112, %r1143, %r1144, %r1145;
	// end inline asm
	mov.b64 	{%r1117, %r1122}, %rd502;
	// begin inline asm
	shfl.sync.down.b32 %r1116, %r1117, %r1143, %r1144, %r1145;
	// end inline asm
	// begin inline asm
	shfl.sync.down.b32 %r1121, %r1122, %r1143, %r1144, %r1145;
	// end inline asm
	mov.b64 	%rd70, {%r1116, %r1121};
	// begin inline asm
	shfl.sync.down.b32 %r1126, %r1191, %r1143, %r1144, %r1145;
	// end inline asm
	// begin inline asm
	shfl.sync.down.b32 %r1131, %r1132, %r1143, %r1144, %r1145;
	// end inline asm
	mov.b64 	{%r1137, %r1142}, %rd507;
	// begin inline asm
	shfl.sync.down.b32 %r1136, %r1137, %r1143, %r1144, %r1145;
	// end inline asm
	// begin inline asm
	shfl.sync.down.b32 %r1141, %r1142, %r1143, %r1144, %r1145;
	// end inline asm
	mov.b64 	%rd71, {%r1136, %r1141};
	setp.gt.s32 	%p290, %r945, 15;
	mov.u32 	%r1319, %r1191;
	mov.u64 	%rd624, %rd507;
	@%p290 bra 	$L__BB17_76;
	setp.lt.s32 	%p291, %r1186, %r1106;
	mov.u32 	%r1193, %r1186;
	mov.u64 	%rd509, %rd502;
	@%p291 bra 	$L__BB17_73;
	setp.lt.s32 	%p292, %r1106, %r1186;
	mov.u32 	%r1193, %r1106;
	mov.u64 	%rd509, %rd70;
	@%p292 bra 	$L__BB17_73;
	setp.lt.s64 	%p293, %rd502, %rd70;
	selp.b32 	%r1193, %r1186, %r1106, %p293;
	min.s64 	%rd509, %rd502, %rd70;
$L__BB17_73:
	setp.lt.s32 	%p294, %r1191, %r1126;
	mov.u32 	%r1186, %r1193;
	mov.u64 	%rd502, %rd509;
	mov.u32 	%r1319, %r1126;
	mov.u64 	%rd624, %rd71;
	@%p294 bra 	$L__BB17_76;
	setp.lt.s32 	%p295, %r1126, %r1191;
	mov.u32 	%r1186, %r1193;
	mov.u64 	%rd502, %rd509;
	mov.u32 	%r1319, %r1191;
	mov.u64 	%rd624, %rd507;
	@%p295 bra 	$L__BB17_76;
	setp.lt.s64 	%p296, %rd507, %rd71;
	selp.b32 	%r1319, %r1191, %r1126, %p296;
	min.s64 	%rd624, %rd507, %rd71;
	mov.u32 	%r1186, %r1193;
	mov.u64 	%rd502, %rd509;
$L__BB17_76:
	setp.ne.s32 	%p297, %r945, 0;
	@%p297 bra 	$L__BB17_78;
	and.b32  	%r1146, %r5, 992;
	mov.u32 	%r1147, _ZN6thrust24THRUST_300001_SM_1000_NS8cuda_cub4core6detail5shmemE;
	add.s32 	%r1148, %r1147, %r1146;
	st.shared.u32 	[%r1148+8], %r1186;
	st.shared.u64 	[%r1148+16], %rd502;
	st.shared.u32 	[%r1148+24], %r1319;
	st.shared.u64 	[%r1148+32], %rd624;
$L__BB17_78:
	bar.sync 	0;
	setp.ne.s32 	%p298, %r5, 0;
	@%p298 bra 	$L__BB17_353;
	ld.shared.u32 	%r105, [_ZN6thrust24THRUST_300001_SM_1000_NS8cuda_cub4core6detail5shmemE+40];
	ld.shared.u64 	%rd77, [_ZN6thrust24THRUST_300001_SM_1000_NS8cuda_cub4core6detail5shmemE+48];
	ld.shared.u32 	%r106, [_ZN6thrust24THRUST_300001_SM_1000_NS8cuda_cub4core6detail5shmemE+56];
	ld.shared.u64 	%rd78, [_ZN6thrust24THRUST_300001_SM_1000_NS8cuda_cub4core6detail5shmemE+64];
	setp.lt.s32 	%p299, %r1186, %r105;
	mov.u32 	%r1196, %r1186;
	mov.u64 	%rd512, %rd502;
	@%p299 bra 	$L__BB17_82;
	setp.lt.s32 	%p300, %r105, %r1186;
	mov.u32 	%r1196, %r105;
	mov.u64 	%rd512, %rd77;
	@%p300 bra 	$L__BB17_82;
	setp.lt.s64 	%p301, %rd502, %rd77;
	selp.b32 	%r1196, %r1186, %r105, %p301;
	min.s64 	%rd512, %rd502, %rd77;
$L__BB17_82:
	setp.lt.s32 	%p302, %r1319, %r106;
	mov.u32 	%r1197, %r106;
	mov.u64 	%rd513, %rd78;
	@%p302 bra 	$L__BB17_86;
	setp.ge.s32 	%p303, %r106, %r1319;
	mov.u32 	%r1197, %r1319;
	mov.u64 	%rd513, %rd624;
	@%p303 bra 	$L__BB17_84;
	bra.uni 	$L__BB17_86;
$L__BB17_84:
	setp.ge.s64 	%p304, %rd624, %rd78;
	mov.u32 	%r1197, %r106;
	mov.u64 	%rd513, %rd78;
	@%p304 bra 	$L__BB17_86;
	mov.u32 	%r1197, %r1319;
	mov.u64 	%rd513, %rd624;
$L__BB17_86:
	ld.shared.u32 	%r115, [_ZN6thrust24THRUST_300001_SM_1000_NS8cuda_cub4core6detail5shmemE+72];
	ld.shared.u64 	%rd88, [_ZN6thrust24THRUST_300001_SM_1000_NS8cuda_cub4core6detail5shmemE+80];
	ld.shared.u32 	%r117, [_ZN6thrust24THRUST_300001_SM_1000_NS8cuda_cub4core6detail5shmemE+88];
	ld.shared.u64 	%rd90, [_ZN6thrust24THRUST_300001_SM_1000_NS8cuda_cub4core6detail5shmemE+96];
	setp.lt.s32 	%p305, %r1196, %r115;
	mov.u32 	%r1198, %r1196;
	mov.u64 	%rd514, %rd512;
	@%p305 bra 	$L__BB17_89;
	setp.lt.s32 	%p306, %r115, %r1196;
	mov.u32 	%r1198, %r115;
	mov.u64 	%rd514, %rd88;
	@%p306 bra 	$L__BB17_89;
	setp.lt.s64 	%p307, %rd512, %rd88;
	selp.b32 	%r1198, %r1196, %r115, %p307;
	min.s64 	%rd514, %rd512, %rd88;
$L__BB17_89:
	setp.lt.s32 	%p308, %r1197, %r117;
	mov.u32 	%r1199, %r117;
	mov.u64 	%rd515, %rd90;
	@%p308 bra 	$L__BB17_92;
	setp.lt.s32 	%p309, %r117, %r1197;
	mov.u32 	%r1199, %r1197;
	mov.u64 	%rd515, %rd513;
	@%p309 bra 	$L__BB17_92;
	setp.lt.s64 	%p310, %rd513, %rd90;
	selp.b64 	%rd515, %rd513, %rd90, %p310;
	selp.b32 	%r1199, %r1197, %r117, %p310;
$L__BB17_92:
	ld.shared.u32 	%r125, [_ZN6thrust24THRUST_300001_SM_1000_NS8cuda_cub4core6detail5shmemE+104];
	ld.shared.u64 	%rd98, [_ZN6thrust24THRUST_300001_SM_1000_NS8cuda_cub4core6detail5shmemE+112];
	ld.shared.u32 	%r127, [_ZN6thrust24THRUST_300001_SM_1000_NS8cuda_cub4core6detail5shmemE+120];
	ld.shared.u64 	%rd100, [_ZN6thrust24THRUST_300001_SM_1000_NS8cuda_cub4core6detail5shmemE+128];
	setp.lt.s32 	%p311, %r1198, %r125;
	mov.u32 	%r1200, %r1198;
	mov.u64 	%rd516, %rd514;
	@%p311 bra 	$L__BB17_95;
	setp.lt.s32 	%p312, %r125, %r1198;
	mov.u32 	%r1200, %r125;
	mov.u64 	%rd516, %rd98;
	@%p312 bra 	$L__BB17_95;
	setp.lt.s64 	%p313, %rd514, %rd98;
	selp.b32 	%r1200, %r1198, %r125, %p313;
	min.s64 	%rd516, %rd514, %rd98;
$L__BB17_95:
	setp.lt.s32 	%p314, %r1199, %r127;
	mov.u32 	%r1201, %r127;
	mov.u64 	%rd517, %rd100;
	@%p314 bra 	$L__BB17_98;
	setp.lt.s32 	%p315, %r127, %r1199;
	mov.u32 	%r1201, %r1199;
	mov.u64 	%rd517, %rd515;
	@%p315 bra 	$L__BB17_98;
	setp.lt.s64 	%p316, %rd515, %rd100;
	selp.b64 	%rd517, %rd515, %rd100, %p316;
	selp.b32 	%r1201, %r1199, %r127, %p316;
$L__BB17_98:
	ld.shared.u32 	%r135, [_ZN6thrust24THRUST_300001_SM_1000_NS8cuda_cub4core6detail5shmemE+136];
	ld.shared.u64 	%rd108, [_ZN6thrust24THRUST_300001_SM_1000_NS8cuda_cub4core6detail5shmemE+144];
	ld.shared.u32 	%r137, [_ZN6thrust24THRUST_300001_SM_1000_NS8cuda_cub4core6detail5shmemE+152];
	ld.shared.u64 	%rd110, [_ZN6thrust24THRUST_300001_SM_1000_NS8cuda_cub4core6detail5shmemE+160];
	setp.lt.s32 	%p317, %r1200, %r135;
	mov.u32 	%r1202, %r1200;
	mov.u64 	%rd518, %rd516;
	@%p317 bra 	$L__BB17_101;
	setp.lt.s32 	%p318, %r135, %r1200;
	mov.u32 	%r1202, %r135;
	mov.u64 	%rd518, %rd108;
	@%p318 bra 	$L__BB17_101;
	setp.lt.s64 	%p319, %rd516, %rd108;
	selp.b32 	%r1202, %r1200, %r135, %p319;
	min.s64 	%rd518, %rd516, %rd108;
$L__BB17_101:
	setp.lt.s32 	%p320, %r1201, %r137;
	mov.u32 	%r1203, %r137;
	mov.u64 	%rd519, %rd110;
	@%p320 bra 	$L__BB17_104;
	setp.lt.s32 	%p321, %r137, %r1201;
	mov.u32 	%r1203, %r1201;
	mov.u64 	%rd519, %rd517;
	@%p321 bra 	$L__BB17_104;
	setp.lt.s64 	%p322, %rd517, %rd110;
	selp.b64 	%rd519, %rd517, %rd110, %p322;
	selp.b32 	%r1203, %r1201, %r137, %p322;
$L__BB17_104:
	ld.shared.u32 	%r145, [_ZN6thrust24THRUST_300001_SM_1000_NS8cuda_cub4core6detail5shmemE+168];
	ld.shared.u64 	%rd118, [_ZN6thrust24THRUST_300001_SM_1000_NS8cuda_cub4core6detail5shmemE+176];
	ld.shared.u32 	%r147, [_ZN6thrust24THRUST_300001_SM_1000_NS8cuda_cub4core6detail5shmemE+184];
	ld.shared.u64 	%rd120, [_ZN6thrust24THRUST_300001_SM_1000_NS8cuda_cub4core6detail5shmemE+192];
	setp.lt.s32 	%p323, %r1202, %r145;
	mov.u32 	%r1204, %r1202;
	mov.u64 	%rd520, %rd518;
	@%p323 bra 	$L__BB17_107;
	setp.lt.s32 	%p324, %r145, %r1202;
	mov.u32 	%r1204, %r145;
	mov.u64 	%rd520, %rd118;
	@%p324 bra 	$L__BB17_107;
	setp.lt.s64 	%p325, %rd518, %rd118;
	selp.b32 	%r1204, %r1202, %r145, %p325;
	min.s64 	%rd520, %rd518, %rd118;
$L__BB17_107:
	setp.lt.s32 	%p326, %r1203, %r147;
	mov.u32 	%r1205, %r147;
	mov.u64 	%rd521, %rd120;
	@%p326 bra 	$L__BB17_110;
	setp.lt.s32 	%p327, %r147, %r1203;
	mov.u32 	%r1205, %r1203;
	mov.u64 	%rd521, %rd519;
	@%p327 bra 	$L__BB17_110;
	setp.lt.s64 	%p328, %rd519, %rd120;
	selp.b64 	%rd521, %rd519, %rd120, %p328;
	selp.b32 	%r1205, %r1203, %r147, %p328;
$L__BB17_110:
	ld.shared.u32 	%r155, [_ZN6thrust24THRUST_300001_SM_1000_NS8cuda_cub4core6detail5shmemE+200];
	ld.shared.u64 	%rd128, [_ZN6thrust24THRUST_300001_SM_1000_NS8cuda_cub4core6detail5shmemE+208];
	ld.shared.u32 	%r157, [_ZN6thrust24THRUST_300001_SM_1000_NS8cuda_cub4core6detail5shmemE+216];
	ld.shared.u64 	%rd130, [_ZN6thrust24THRUST_300001_SM_1000_NS8cuda_cub4core6detail5shmemE+224];
	setp.lt.s32 	%p329, %r1204, %r155;
	mov.u32 	%r1206, %r1204;
	mov.u64 	%rd522, %rd520;
	@%p329 bra 	$L__BB17_113;
	setp.lt.s32 	%p330, %r155, %r1204;
	mov.u32 	%r1206, %r155;
	mov.u64 	%rd522, %rd128;
	@%p330 bra 	$L__BB17_113;
	setp.lt.s64 	%p331, %rd520, %rd128;
	selp.b32 	%r1206, %r1204, %r155, %p331;
	min.s64 	%rd522, %rd520, %rd128;
$L__BB17_113:
	setp.lt.s32 	%p332, %r1205, %r157;
	mov.u32 	%r1207, %r157;
	mov.u64 	%rd523, %rd130;
	@%p332 bra 	$L__BB17_116;
	setp.lt.s32 	%p333, %r157, %r1205;
	mov.u32 	%r1207, %r1205;
	mov.u64 	%rd523, %rd521;
	@%p333 bra 	$L__BB17_116;
	setp.lt.s64 	%p334, %rd521, %rd130;
	selp.b64 	%rd523, %rd521, %rd130, %p334;
	selp.b32 	%r1207, %r1205, %r157, %p334;
$L__BB17_116:
	ld.shared.u32 	%r165, [_ZN6thrust24THRUST_300001_SM_1000_NS8cuda_cub4core6detail5shmemE+232];
	ld.shared.u64 	%rd138, [_ZN6thrust24THRUST_300001_SM_1000_NS8cuda_cub4core6detail5shmemE+240];
	ld.shared.u32 	%r167, [_ZN6thrust24THRUST_300001_SM_1000_NS8cuda_cub4core6detail5shmemE+248];
	ld.shared.u64 	%rd140, [_ZN6thrust24THRUST_300001_SM_1000_NS8cuda_cub4core6detail5shmemE+256];
	setp.lt.s32 	%p335, %r1206, %r165;
	mov.u32 	%r1186, %r1206;
	mov.u64 	%rd502, %rd522;
	@%p335 bra 	$L__BB17_119;
	setp.lt.s32 	%p336, %r165, %r1206;
	mov.u32 	%r1186, %r165;
	mov.u64 	%rd502, %rd138;
	@%p336 bra 	$L__BB17_119;
	setp.lt.s64 	%p337, %rd522, %rd138;
	selp.b32 	%r1186, %r1206, %r165, %p337;
	min.s64 	%rd502, %rd522, %rd138;
$L__BB17_119:
	setp.lt.s32 	%p338, %r1207, %r167;
	mov.u32 	%r1319, %r167;
	mov.u64 	%rd624, %rd140;
	@%p338 bra 	$L__BB17_353;
	setp.lt.s32 	%p339, %r167, %r1207;
	mov.u32 	%r1319, %r1207;
	mov.u64 	%rd624, %rd523;
	@%p339 bra 	$L__BB17_353;
	setp.lt.s64 	%p340, %rd523, %rd140;
	selp.b64 	%rd624, %rd523, %rd140, %p340;
	selp.b32 	%r1319, %r1207, %r167, %p340;
	bra.uni 	$L__BB17_353;
$L__BB17_122:
	// begin inline asm
	mov.u32 %r733, %laneid;
	// end inline asm
	and.b32  	%r774, %r5, 992;
	add.s32 	%r775, %r774, 32;
	setp.gt.s32 	%p175, %r775, %r4;
	not.b32 	%r776, %r774;
	add.s32 	%r777, %r4, %r776;
	selp.b32 	%r772, %r777, 31, %p175;
	mov.b32 	%r771, 1;
	mov.b32 	%r773, -1;
	// begin inline asm
	shfl.sync.down.b32 %r734, %r1177, %r771, %r772, %r773;
	// end inline asm
	// begin inline asm
	shfl.sync.down.b32 %r739, %r740, %r771, %r772, %r773;
	// end inline asm
	mov.b64 	{%r745, %r750}, %rd493;
	// begin inline asm
	shfl.sync.down.b32 %r744, %r745, %r771, %r772, %r773;
	// end inline asm
	// begin inline asm
	shfl.sync.down.b32 %r749, %r750, %r771, %r772, %r773;
	// end inline asm
	mov.b64 	%rd148, {%r744, %r749};
	// begin inline asm
	shfl.sync.down.b32 %r754, %r1178, %r771, %r772, %r773;
	// end inline asm
	// begin inline asm
	shfl.sync.down.b32 %r759, %r760, %r771, %r772, %r773;
	// end inline asm
	mov.b64 	{%r765, %r770}, %rd494;
	// begin inline asm
	shfl.sync.down.b32 %r764, %r765, %r771, %r772, %r773;
	// end inline asm
	// begin inline asm
	shfl.sync.down.b32 %r769, %r770, %r771, %r772, %r773;
	// end inline asm
	mov.b64 	%rd149, {%r764, %r769};
	setp.ge.s32 	%p176, %r733, %r772;
	mov.u32 	%r1186, %r1177;
	mov.u64 	%rd502, %rd493;
	mov.u32 	%r1212, %r1178;
	mov.u64 	%rd528, %rd494;
	@%p176 bra 	$L__BB17_129;
	setp.lt.s32 	%p177, %r1177, %r734;
	mov.u32 	%r1186, %r1177;
	mov.u64 	%rd502, %rd493;
	@%p177 bra 	$L__BB17_126;
	setp.lt.s32 	%p178, %r734, %r1177;
	mov.u32 	%r1186, %r734;
	mov.u64 	%rd502, %rd148;
	@%p178 bra 	$L__BB17_126;
	setp.lt.s64 	%p179, %rd493, %rd148;
	selp.b32 	%r1186, %r1177, %r734, %p179;
	min.s64 	%rd502, %rd493, %rd148;
$L__BB17_126:
	setp.lt.s32 	%p180, %r1178, %r754;
	mov.u32 	%r1212, %r754;
	mov.u64 	%rd528, %rd149;
	@%p180 bra 	$L__BB17_129;
	setp.lt.s32 	%p181, %r754, %r1178;
	mov.u32 	%r1212, %r1178;
	mov.u64 	%rd528, %rd494;
	@%p181 bra 	$L__BB17_129;
	setp.lt.s64 	%p182, %rd494, %rd149;
	selp.b32 	%r1212, %r1178, %r754, %p182;
	min.s64 	%rd528, %rd494, %rd149;
$L__BB17_129:
	mov.b32 	%r815, 2;
	mov.b32 	%r817, -1;
	// begin inline asm
	shfl.sync.down.b32 %r778, %r1186, %r815, %r772, %r817;
	// end inline asm
	// begin inline asm
	shfl.sync.down.b32 %r783, %r784, %r815, %r772, %r817;
	// end inline asm
	mov.b64 	{%r789, %r794}, %rd502;
	// begin inline asm
	shfl.sync.down.b32 %r788, %r789, %r815, %r772, %r817;
	// end inline asm
	// begin inline asm
	shfl.sync.down.b32 %r793, %r794, %r815, %r772, %r817;
	// end inline asm
	mov.b64 	%rd155, {%r788, %r793};
	// begin inline asm
	shfl.sync.down.b32 %r798, %r1212, %r815, %r772, %r817;
	// end inline asm
	// begin inline asm
	shfl.sync.down.b32 %r803, %r804, %r815, %r772, %r817;
	// end inline asm
	mov.b64 	{%r809, %r814}, %rd528;
	// begin inline asm
	shfl.sync.down.b32 %r808, %r809, %r815, %r772, %r817;
	// end inline asm
	// begin inline asm
	shfl.sync.down.b32 %r813, %r814, %r815, %r772, %r817;
	// end inline asm
	mov.b64 	%rd156, {%r808, %r813};
	add.s32 	%r818, %r733, 2;
	setp.gt.s32 	%p183, %r818, %r772;
	mov.u32 	%r1215, %r1212;
	mov.u64 	%rd531, %rd528;
	@%p183 bra 	$L__BB17_136;
	setp.lt.s32 	%p184, %r1186, %r778;
	mov.u32 	%r1213, %r1186;
	mov.u64 	%rd529, %rd502;
	@%p184 bra 	$L__BB17_133;
	setp.lt.s32 	%p185, %r778, %r1186;
	mov.u32 	%r1213, %r778;
	mov.u64 	%rd529, %rd155;
	@%p185 bra 	$L__BB17_133;
	setp.lt.s64 	%p186, %rd502, %rd155;
	selp.b32 	%r1213, %r1186, %r778, %p186;
	min.s64 	%rd529, %rd502, %rd155;
$L__BB17_133:
	setp.lt.s32 	%p187, %r1212, %r798;
	mov.u32 	%r1186, %r1213;
	mov.u64 	%rd502, %rd529;
	mov.u32 	%r1215, %r798;
	mov.u64 	%rd531, %rd156;
	@%p187 bra 	$L__BB17_136;
	setp.lt.s32 	%p188, %r798, %r1212;
	mov.u32 	%r1186, %r1213;
	mov.u64 	%rd502, %rd529;
	mov.u32 	%r1215, %r1212;
	mov.u64 	%rd531, %rd528;
	@%p188 bra 	$L__BB17_136;
	setp.lt.s64 	%p189, %rd528, %rd156;
	selp.b32 	%r1215, %r1212, %r798, %p189;
	min.s64 	%rd531, %rd528, %rd156;
	mov.u32 	%r1186, %r1213;
	mov.u64 	%rd502, %rd529;
$L__BB17_136:
	mov.b32 	%r856, 4;
	mov.b32 	%r858, -1;
	// begin inline asm
	shfl.sync.down.b32 %r819, %r1186, %r856, %r772, %r858;
	// end inline asm
	// begin inline asm
	shfl.sync.down.b32 %r824, %r825, %r856, %r772, %r858;
	// end inline asm
	mov.b64 	{%r830, %r835}, %rd502;
	// begin inline asm
	shfl.sync.down.b32 %r829, %r830, %r856, %r772, %r858;
	// end inline asm
	// begin inline asm
	shfl.sync.down.b32 %r834, %r835, %r856, %r772, %r858;
	// end inline asm
	mov.b64 	%rd162, {%r829, %r834};
	// begin inline asm
	shfl.sync.down.b32 %r839, %r1215, %r856, %r772, %r858;
	// end inline asm
	// begin inline asm
	shfl.sync.down.b32 %r844, %r845, %r856, %r772, %r858;
	// end inline asm
	mov.b64 	{%r850, %r855}, %rd531;
	// begin inline asm
	shfl.sync.down.b32 %r849, %r850, %r856, %r772, %r858;
	// end inline asm
	// begin inline asm
	shfl.sync.down.b32 %r854, %r855, %r856, %r772, %r858;
	// end inline asm
	mov.b64 	%rd163, {%r849, %r854};
	add.s32 	%r859, %r733, 4;
	setp.gt.s32 	%p190, %r859, %r772;
	mov.u32 	%r1218, %r1215;
	mov.u64 	%rd534, %rd531;
	@%p190 bra 	$L__BB17_143;
	setp.lt.s32 	%p191, %r1186, %r819;
	mov.u32 	%r1216, %r1186;
	mov.u64 	%rd532, %rd502;
	@%p191 bra 	$L__BB17_140;
	setp.lt.s32 	%p192, %r819, %r1186;
	mov.u32 	%r1216, %r819;
	mov.u64 	%rd532, %rd162;
	@%p192 bra 	$L__BB17_140;
	setp.lt.s64 	%p193, %rd502, %rd162;
	selp.b32 	%r1216, %r1186, %r819, %p193;
	min.s64 	%rd532, %rd502, %rd162;
$L__BB17_140:
	setp.lt.s32 	%p194, %r1215, %r839;
	mov.u32 	%r1186, %r1216;
	mov.u64 	%rd502, %rd532;
	mov.u32 	%r1218, %r839;
	mov.u64 	%rd534, %rd163;
	@%p194 bra 	$L__BB17_143;
	setp.lt.s32 	%p195, %r839, %r1215;
	mov.u32 	%r1186, %r1216;
	mov.u64 	%rd502, %rd532;
	mov.u32 	%r1218, %r1215;
	mov.u64 	%rd534, %rd531;
	@%p195 bra 	$L__BB17_143;
	setp.lt.s64 	%p196, %rd531, %rd163;
	selp.b32 	%r1218, %r1215, %r839, %p196;
	min.s64 	%rd534, %rd531, %rd163;
	mov.u32 	%r1186, %r1216;
	mov.u64 	%rd502, %rd532;
$L__BB17_143:
	mov.b32 	%r897, 8;
	mov.b32 	%r899, -1;
	// begin inline asm
	shfl.sync.down.b32 %r860, %r1186, %r897, %r772, %r899;
	// end inline asm
	// begin inline asm
	shfl.sync.down.b32 %r865, %r866, %r897, %r772, %r899;
	// end inline asm
	mov.b64 	{%r871, %r876}, %rd502;
	// begin inline asm
	shfl.sync.down.b32 %r870, %r871, %r897, %r772, %r899;
	// end inline asm
	// begin inline asm
	shfl.sync.down.b32 %r875, %r876, %r897, %r772, %r899;
	// end inline asm
	mov.b64 	%rd169, {%r870, %r875};
	// begin inline asm
	shfl.sync.down.b32 %r880, %r1218, %r897, %r772, %r899;
	// end inline asm
	// begin inline asm
	shfl.sync.down.b32 %r885, %r886, %r897, %r772, %r899;
	// end inline asm
	mov.b64 	{%r891, %r896}, %rd534;
	// begin inline asm
	shfl.sync.down.b32 %r890, %r891, %r897, %r772, %r899;
	// end inline asm
	// begin inline asm
	shfl.sync.down.b32 %r895, %r896, %r897, %r772, %r899;
	// end inline asm
	mov.b64 	%rd170, {%r890, %r895};
	add.s32 	%r900, %r733, 8;
	setp.gt.s32 	%p197, %r900, %r772;
	mov.u32 	%r1221, %r1218;
	mov.u64 	%rd537, %rd534;
	@%p197 bra 	$L__BB17_150;
	setp.lt.s32 	%p198, %r1186, %r860;
	mov.u32 	%r1219, %r1186;
	mov.u64 	%rd535, %rd502;
	@%p198 bra 	$L__BB17_147;
	setp.lt.s32 	%p199, %r860, %r1186;
	mov.u32 	%r1219, %r860;
	mov.u64 	%rd535, %rd169;
	@%p199 bra 	$L__BB17_147;
	setp.lt.s64 	%p200, %rd502, %rd169;
	selp.b32 	%r1219, %r1186, %r860, %p200;
	min.s64 	%rd535, %rd502, %rd169;
$L__BB17_147:
	setp.lt.s32 	%p201, %r1218, %r880;
	mov.u32 	%r1186, %r1219;
	mov.u64 	%rd502, %rd535;
	mov.u32 	%r1221, %r880;
	mov.u64 	%rd537, %rd170;
	@%p201 bra 	$L__BB17_150;
	setp.lt.s32 	%p202, %r880, %r1218;
	mov.u32 	%r1186, %r1219;
	mov.u64 	%rd502, %rd535;
	mov.u32 	%r1221, %r1218;
	mov.u64 	%rd537, %rd534;
	@%p202 bra 	$L__BB17_150;
	setp.lt.s64 	%p203, %rd534, %rd170;
	selp.b32 	%r1221, %r1218, %r880, %p203;
	min.s64 	%rd537, %rd534, %rd170;
	mov.u32 	%r1186, %r1219;
	mov.u64 	%rd502, %rd535;
$L__BB17_150:
	mov.b32 	%r938, 16;
	mov.b32 	%r940, -1;
	// begin inline asm
	shfl.sync.down.b32 %r901, %r1186, %r938, %r772, %r940;
	// end inline asm
	// begin inline asm
	shfl.sync.down.b32 %r906, %r907, %r938, %r772, %r940;
	// end inline asm
	mov.b64 	{%r912, %r917}, %rd502;
	// begin inline asm
	shfl.sync.down.b32 %r911, %r912, %r938, %r772, %r940;
	// end inline asm
	// begin inline asm
	shfl.sync.down.b32 %r916, %r917, %r938, %r772, %r940;
	// end inline asm
	mov.b64 	%rd176, {%r911, %r916};
	// begin inline asm
	shfl.sync.down.b32 %r921, %r1221, %r938, %r772, %r940;
	// end inline asm
	// begin inline asm
	shfl.sync.down.b32 %r926, %r927, %r938, %r772, %r940;
	// end inline asm
	mov.b64 	{%r932, %r937}, %rd537;
	// begin inline asm
	shfl.sync.down.b32 %r931, %r932, %r938, %r772, %r940;
	// end inline asm
	// begin inline asm
	shfl.sync.down.b32 %r936, %r937, %r938, %r772, %r940;
	// end inline asm
	mov.b64 	%rd177, {%r931, %r936};
	add.s32 	%r941, %r733, 16;
	setp.gt.s32 	%p204, %r941, %r772;
	mov.u32 	%r1319, %r1221;
	mov.u64 	%rd624, %rd537;
	@%p204 bra 	$L__BB17_157;
	setp.lt.s32 	%p205, %r1186, %r901;
	mov.u32 	%r1222, %r1186;
	mov.u64 	%rd538, %rd502;
	@%p205 bra 	$L__BB17_154;
	setp.lt.s32 	%p206, %r901, %r1186;
	mov.u32 	%r1222, %r901;
	mov.u64 	%rd538, %rd176;
	@%p206 bra 	$L__BB17_154;
	setp.lt.s64 	%p207, %rd502, %rd176;
	selp.b32 	%r1222, %r1186, %r901, %p207;
	min.s64 	%rd538, %rd502, %rd176;
$L__BB17_154:
	setp.lt.s32 	%p208, %r1221, %r921;
	mov.u32 	%r1186, %r1222;
	mov.u64 	%rd502, %rd538;
	mov.u32 	%r1319, %r921;
	mov.u64 	%rd624, %rd177;
	@%p208 bra 	$L__BB17_157;
	setp.lt.s32 	%p209, %r921, %r1221;
	mov.u32 	%r1186, %r1222;
	mov.u64 	%rd502, %rd538;
	mov.u32 	%r1319, %r1221;
	mov.u64 	%rd624, %rd537;
	@%p209 bra 	$L__BB17_157;
	setp.lt.s64 	%p210, %rd537, %rd177;
	selp.b32 	%r1319, %r1221, %r921, %p210;
	min.s64 	%rd624, %rd537, %rd177;
	mov.u32 	%r1186, %r1222;
	mov.u64 	%rd502, %rd538;
$L__BB17_157:
	setp.ne.s32 	%p211, %r733, 0;
	@%p211 bra 	$L__BB17_159;
	mov.u32 	%r943, _ZN6thrust24THRUST_300001_SM_1000_NS8cuda_cub4core6detail5shmemE;
	add.s32 	%r944, %r943, %r774;
	st.shared.u32 	[%r944+8], %r1186;
	st.shared.u64 	[%r944+16], %rd502;
	st.shared.u32 	[%r944+24], %r1319;
	st.shared.u64 	[%r944+32], %rd624;
$L__BB17_159:
	bar.sync 	0;
	setp.ne.s32 	%p212, %r5, 0;
	@%p212 bra 	$L__BB17_353;
	setp.lt.s32 	%p213, %r4, 33;
	mov.u32 	%r1225, %r1186;
	mov.u64 	%rd541, %rd502;
	mov.u32 	%r1226, %r1319;
	mov.u64 	%rd542, %rd624;
	@%p213 bra 	$L__BB17_168;
	ld.shared.u32 	%r213, [_ZN6thrust24THRUST_300001_SM_1000_NS8cuda_cub4core6detail5shmemE+40];
	ld.shared.u64 	%rd183, [_ZN6thrust24THRUST_300001_SM_1000_NS8cuda_cub4core6detail5shmemE+48];
	ld.shared.u32 	%r214, [_ZN6thrust24THRUST_300001_SM_1000_NS8cuda_cub4core6detail5shmemE+56];
	ld.shared.u64 	%rd184, [_ZN6thrust24THRUST_300001_SM_1000_NS8cuda_cub4core6detail5shmemE+64];
	setp.lt.s32 	%p214, %r1186, %r213;
	mov.u32 	%r1225, %r1186;
	mov.u64 	%rd541, %rd502;
	@%p214 bra 	$L__BB17_164;
	setp.lt.s32 	%p215, %r213, %r1186;
	mov.u32 	%r1225, %r213;
	mov.u64 	%rd541, %rd183;
	@%p215 bra 	$L__BB17_164;
	setp.lt.s64 	%p216, %rd502, %rd183;
	selp.b32 	%r1225, %r1186, %r213, %p216;
	min.s64 	%rd541, %rd502, %rd183;
$L__BB17_164:
	setp.lt.s32 	%p217, %r1319, %r214;
	mov.u32 	%r1226, %r214;
	mov.u64 	%rd542, %rd184;
	@%p217 bra 	$L__BB17_168;
	setp.ge.s32 	%p218, %r214, %r1319;
	mov.u32 	%r1226, %r1319;
	mov.u64 	%rd542, %rd624;
	@%p218 bra 	$L__BB17_166;
	bra.uni 	$L__BB17_168;
$L__BB17_166:
	setp.ge.s64 	%p219, %rd624, %rd184;
	mov.u32 	%r1226, %r214;
	mov.u64 	%rd542, %rd184;
	@%p219 bra 	$L__BB17_168;
	mov.u32 	%r1226, %r1319;
	mov.u64 	%rd542, %rd624;
$L__BB17_168:
	setp.lt.s32 	%p220, %r4, 65;
	mov.u32 	%r1229, %r1225;
	mov.u64 	%rd545, %rd541;
	mov.u32 	%r1230, %r1226;
	mov.u64 	%rd546, %rd542;
	@%p220 bra 	$L__BB17_176;
	ld.shared.u32 	%r226, [_ZN6thrust24THRUST_300001_SM_1000_NS8cuda_cub4core6detail5shmemE+72];
	ld.shared.u64 	%rd196, [_ZN6thrust24THRUST_300001_SM_1000_NS8cuda_cub4core6detail5shmemE+80];
	ld.shared.u32 	%r227, [_ZN6thrust24THRUST_300001_SM_1000_NS8cuda_cub4core6detail5shmemE+88];
	ld.shared.u64 	%rd197, [_ZN6thrust24THRUST_300001_SM_1000_NS8cuda_cub4core6detail5shmemE+96];
	setp.lt.s32 	%p221, %r1225, %r226;
	mov.u32 	%r1229, %r1225;
	mov.u64 	%rd545, %rd541;
	@%p221 bra 	$L__BB17_172;
	setp.lt.s32 	%p222, %r226, %r1225;
	mov.u32 	%r1229, %r226;
	mov.u64 	%rd545, %rd196;
	@%p222 bra 	$L__BB17_172;
	setp.lt.s64 	%p223, %rd541, %rd196;
	selp.b32 	%r1229, %r1225, %r226, %p223;
	min.s64 	%rd545, %rd541, %rd196;
$L__BB17_172:
	setp.lt.s32 	%p224, %r1226, %r227;
	mov.u32 	%r1230, %r227;
	mov.u64 	%rd546, %rd197;
	@%p224 bra 	$L__BB17_176;
	setp.ge.s32 	%p225, %r227, %r1226;
	mov.u32 	%r1230, %r1226;
	mov.u64 	%rd546, %rd542;
	@%p225 bra 	$L__BB17_174;
	bra.uni 	$L__BB17_176;
$L__BB17_174:
	setp.ge.s64 	%p226, %rd542, %rd197;
	mov.u32 	%r1230, %r227;
	mov.u64 	%rd546, %rd197;
	@%p226 bra 	$L__BB17_176;
	mov.u32 	%r1230, %r1226;
	mov.u64 	%rd546, %rd542;
$L__BB17_176:
	setp.lt.s32 	%p227, %r4, 97;
	mov.u32 	%r1233, %r1229;
	mov.u64 	%rd549, %rd545;
	mov.u32 	%r1234, %r1230;
	mov.u64 	%rd550, %rd546;
	@%p227 bra 	$L__BB17_184;
	ld.shared.u32 	%r239, [_ZN6thrust24THRUST_300001_SM_1000_NS8cuda_cub4core6detail5shmemE+104];
	ld.shared.u64 	%rd209, [_ZN6thrust24THRUST_300001_SM_1000_NS8cuda_cub4core6detail5shmemE+112];
	ld.shared.u32 	%r240, [_ZN6thrust24THRUST_300001_SM_1000_NS8cuda_cub4core6detail5shmemE+120];
	ld.shared.u64 	%rd210, [_ZN6thrust24THRUST_300001_SM_1000_NS8cuda_cub4core6detail5shmemE+128];
	setp.lt.s32 	%p228, %r1229, %r239;
	mov.u32 	%r1233, %r1229;
	mov.u64 	%rd549, %rd545;
	@%p228 bra 	$L__BB17_180;
	setp.lt.s32 	%p229, %r239, %r1229;
	mov.u32 	%r1233, %r239;
	mov.u64 	%rd549, %rd209;
	@%p229 bra 	$L__BB17_180;
	setp.lt.s64 	%p230, %rd545, %rd209;
	selp.b32 	%r1233, %r1229, %r239, %p230;
	min.s64 	%rd549, %rd545, %rd209;
$L__BB17_180:
	setp.lt.s32 	%p231, %r1230, %r240;
	mov.u32 	%r1234, %r240;
	mov.u64 	%rd550, %rd210;
	@%p231 bra 	$L__BB17_184;
	setp.ge.s32 	%p232, %r240, %r1230;
	mov.u32 	%r1234, %r1230;
	mov.u64 	%rd550, %rd546;
	@%p232 bra 	$L__BB17_182;
	bra.uni 	$L__BB17_184;
$L__BB17_182:
	setp.ge.s64 	%p233, %rd546, %rd210;
	mov.u32 	%r1234, %r240;
	mov.u64 	%rd550, %rd210;
	@%p233 bra 	$L__BB17_184;
	mov.u32 	%r1234, %r1230;
	mov.u64 	%rd550, %rd546;
$L__BB17_184:
	setp.lt.s32 	%p234, %r4, 129;
	mov.u32 	%r1237, %r1233;
	mov.u64 	%rd553, %rd549;
	mov.u32 	%r1238, %r1234;
	mov.u64 	%rd554, %rd550;
	@%p234 bra 	$L__BB17_192;
	ld.shared.u32 	%r252, [_ZN6thrust24THRUST_300001_SM_1000_NS8cuda_cub4core6detail5shmemE+136];
	ld.shared.u64 	%rd222, [_ZN6thrust24THRUST_300001_SM_1000_NS8cuda_cub4core6detail5shmemE+144];
	ld.shared.u32 	%r253, [_ZN6thrust24THRUST_300001_SM_1000_NS8cuda_cub4core6detail5shmemE+152];
	ld.shared.u64 	%rd223, [_ZN6thrust24THRUST_300001_SM_1000_NS8cuda_cub4core6detail5shmemE+160];
	setp.lt.s32 	%p235, %r1233, %r252;
	mov.u32 	%r1237, %r1233;
	mov.u64 	%rd553, %rd549;
	@%p235 bra 	$L__BB17_188;
	setp.lt.s32 	%p236, %r252, %r1233;
	mov.u32 	%r1237, %r252;
	mov.u64 	%rd553, %rd222;
	@%p236 bra 	$L__BB17_188;
	setp.lt.s64 	%p237, %rd549, %rd222;
	selp.b32 	%r1237, %r1233, %r252, %p237;
	min.s64 	%rd553, %rd549, %rd222;
$L__BB17_188:
	setp.lt.s32 	%p238, %r1234, %r253;
	mov.u32 	%r1238, %r253;
	mov.u64 	%rd554, %rd223;
	@%p238 bra 	$L__BB17_192;
	setp.ge.s32 	%p239, %r253, %r1234;
	mov.u32 	%r1238, %r1234;
	mov.u64 	%rd554, %rd550;
	@%p239 bra 	$L__BB17_190;
	bra.uni 	$L__BB17_192;
$L__BB17_190:
	setp.ge.s64 	%p240, %rd550, %rd223;
	mov.u32 	%r1238, %r253;
	mov.u64 	%rd554, %rd223;
	@%p240 bra 	$L__BB17_192;
	mov.u32 	%r1238, %r1234;
	mov.u64 	%rd554, %rd550;
$L__BB17_192:
	setp.lt.s32 	%p241, %r4, 161;
	mov.u32 	%r1241, %r1237;
	mov.u64 	%rd557, %rd553;
	mov.u32 	%r1242, %r1238;
	mov.u64 	%rd558, %rd554;
	@%p241 bra 	$L__BB17_200;
	ld.shared.u32 	%r265, [_ZN6thrust24THRUST_300001_SM_1000_NS8cuda_cub4core6detail5shmemE+168];
	ld.shared.u64 	%rd235, [_ZN6thrust24THRUST_300001_SM_1000_NS8cuda_cub4core6detail5shmemE+176];
	ld.shared.u32 	%r266, [_ZN6thrust24THRUST_300001_SM_1000_NS8cuda_cub4core6detail5shmemE+184];
	ld.shared.u64 	%rd236, [_ZN6thrust24THRUST_300001_SM_1000_NS8cuda_cub4core6detail5shmemE+192];
	setp.lt.s32 	%p242, %r1237, %r265;
	mov.u32 	%r1241, %r1237;
	mov.u64 	%rd557, %rd553;
	@%p242 bra 	$L__BB17_196;
	setp.lt.s32 	%p243, %r265, %r1237;
	mov.u32 	%r1241, %r265;
	mov.u64 	%rd557, %rd235;
	@%p243 bra 	$L__BB17_196;
	setp.lt.s64 	%p244, %rd553, %rd235;
	selp.b32 	%r1241, %r1237, %r265, %p244;
	min.s64 	%rd557, %rd553, %rd235;
$L__BB17_196:
	setp.lt.s32 	%p245, %r1238, %r266;
	mov.u32 	%r1242, %r266;
	mov.u64 	%rd558, %rd236;
	@%p245 bra 	$L__BB17_200;
	setp.ge.s32 	%p246, %r266, %r1238;
	mov.u32 	%r1242, %r1238;
	mov.u64 	%rd558, %rd554;
	@%p246 bra 	$L__BB17_198;
	bra.uni 	$L__BB17_200;
$L__BB17_198:
	setp.ge.s64 	%p247, %rd554, %rd236;
	mov.u32 	%r1242, %r266;
	mov.u64 	%rd558, %rd236;
	@%p247 bra 	$L__BB17_200;
	mov.u32 	%r1242, %r1238;
	mov.u64 	%rd558, %rd554;
$L__BB17_200:
	setp.lt.s32 	%p248, %r4, 193;
	mov.u32 	%r1245, %r1241;
	mov.u64 	%rd561, %rd557;
	mov.u32 	%r1246, %r1242;
	mov.u64 	%rd562, %rd558;
	@%p248 bra 	$L__BB17_208;
	ld.shared.u32 	%r278, [_ZN6thrust24THRUST_300001_SM_1000_NS8cuda_cub4core6detail5shmemE+200];
	ld.shared.u64 	%rd248, [_ZN6thrust24THRUST_300001_SM_1000_NS8cuda_cub4core6detail5shmemE+208];
	ld.shared.u32 	%r279, [_ZN6thrust24THRUST_300001_SM_1000_NS8cuda_cub4core6detail5shmemE+216];
	ld.shared.u64 	%rd249, [_ZN6thrust24THRUST_300001_SM_1000_NS8cuda_cub4core6detail5shmemE+224];
	setp.lt.s32 	%p249, %r1241, %r278;
	mov.u32 	%r1245, %r1241;
	mov.u64 	%rd561, %rd557;
	@%p249 bra 	$L__BB17_204;
	setp.lt.s32 	%p250, %r278, %r1241;
	mov.u32 	%r1245, %r278;
	mov.u64 	%rd561, %rd248;
	@%p250 bra 	$L__BB17_204;
	setp.lt.s64 	%p251, %rd557, %rd248;
	selp.b32 	%r1245, %r1241, %r278, %p251;
	min.s64 	%rd561, %rd557, %rd248;
$L__BB17_204:
	setp.lt.s32 	%p252, %r1242, %r279;
	mov.u32 	%r1246, %r279;
	mov.u64 	%rd562, %rd249;
	@%p252 bra 	$L__BB17_208;
	setp.ge.s32 	%p253, %r279, %r1242;
	mov.u32 	%r1246, %r1242;
	mov.u64 	%rd562, %rd558;
	@%p253 bra 	$L__BB17_206;
	bra.uni 	$L__BB17_208;
$L__BB17_206:
	setp.ge.s64 	%p254, %rd558, %rd249;
	mov.u32 	%r1246, %r279;
	mov.u64 	%rd562, %rd249;
	@%p254 bra 	$L__BB17_208;
	mov.u32 	%r1246, %r1242;
	mov.u64 	%rd562, %rd558;
$L__BB17_208:
	setp.lt.s32 	%p255, %r4, 225;
	mov.u64 	%rd624, %rd562;
	mov.u32 	%r1319, %r1246;
	mov.u64 	%rd502, %rd561;
	mov.u32 	%r1186, %r1245;
	@%p255 bra 	$L__BB17_353;
	ld.shared.u32 	%r291, [_ZN6thrust24THRUST_300001_SM_1000_NS8cuda_cub4core6detail5shmemE+232];
	ld.shared.u64 	%rd261, [_ZN6thrust24THRUST_300001_SM_1000_NS8cuda_cub4core6detail5shmemE+240];
	ld.shared.u32 	%r292, [_ZN6thrust24THRUST_300001_SM_1000_NS8cuda_cub4core6detail5shmemE+248];
	ld.shared.u64 	%rd262, [_ZN6thrust24THRUST_300001_SM_1000_NS8cuda_cub4core6detail5shmemE+256];
	setp.lt.s32 	%p256, %r1245, %r291;
	mov.u32 	%r1186, %r1245;
	mov.u64 	%rd502, %rd561;
	@%p256 bra 	$L__BB17_212;
	setp.lt.s32 	%p257, %r291, %r1245;
	mov.u32 	%r1186, %r291;
	mov.u64 	%rd502, %rd261;
	@%p257 bra 	$L__BB17_212;
	setp.lt.s64 	%p258, %rd561, %rd261;
	selp.b32 	%r1186, %r1245, %r291, %p258;
	min.s64 	%rd502, %rd561, %rd261;
$L__BB17_212:
	setp.lt.s32 	%p259, %r1246, %r292;
	mov.u32 	%r1319, %r292;
	mov.u64 	%rd624, %rd262;
	@%p259 bra 	$L__BB17_353;
	setp.ge.s32 	%p260, %r292, %r1246;
	mov.u32 	%r1319, %r1246;
	mov.u64 	%rd624, %rd562;
	@%p260 bra 	$L__BB17_214;
	bra.uni 	$L__BB17_353;
$L__BB17_214:
	setp.ge.s64 	%p261, %rd562, %rd262;
	mov.u32 	%r1319, %r292;
	mov.u64 	%rd624, %rd262;
	@%p261 bra 	$L__BB17_353;
	mov.u32 	%r1319, %r1246;
	mov.u64 	%rd624, %rd562;
	bra.uni 	$L__BB17_353;
$L__BB17_216:
	mov.u32 	%r302, %tid.x;
	cvt.s64.s32 	%rd437, %r2;
	cvt.u64.u32 	%rd272, %r302;
	add.s64 	%rd438, %rd272, %rd437;
	shl.b64 	%rd439, %rd438, 2;
	add.s64 	%rd440, %rd2, %rd439;
	add.s64 	%rd441, %rd438, %rd434;
	ld.global.u32 	%r505, [%rd440];
	add.s64 	%rd442, %rd441, 256;
	ld.global.u32 	%r506, [%rd440+1024];
	setp.lt.s32 	%p2, %r505, %r506;
	setp.lt.s32 	%p3, %r506, %r505;
	min.s32 	%r1186, %r506, %r505;
	selp.b64 	%rd502, %rd442, %rd441, %p3;
	max.s32 	%r1288, %r505, %r506;
	selp.b64 	%rd593, %rd442, %rd441, %p2;
	setp.le.s32 	%p4, %r492, %r3;
	@%p4 bra 	$L__BB17_272;
	setp.ne.s32 	%p5, %r302, 0;
	@%p5 bra 	$L__BB17_219;
	atom.global.add.u32 	%r507, [%rd1+4], 512;
	add.s32 	%r508, %r507, %r3;
	st.shared.u32 	[_ZN6thrust24THRUST_300001_SM_1000_NS8cuda_cub4core6detail5shmemE+296], %r508;
$L__BB17_219:
	bar.sync 	0;
	ld.shared.u32 	%r1260, [_ZN6thrust24THRUST_300001_SM_1000_NS8cuda_cub4core6detail5shmemE+296];
	add.s32 	%r509, %r1260, 512;
	setp.gt.s32 	%p6, %r509, %r492;
	@%p6 bra 	$L__BB17_234;
	mov.u32 	%r1253, %r1288;
	mov.u64 	%rd568, %rd593;
$L__BB17_221:
	cvt.s64.s32 	%rd443, %r1260;
	add.s64 	%rd444, %rd272, %rd443;
	shl.b64 	%rd445, %rd444, 2;
	add.s64 	%rd446, %rd2, %rd445;
	add.s64 	%rd570, %rd444, %rd434;
	ld.global.u32 	%r1255, [%rd446];
	add.s64 	%rd593, %rd570, 256;
	ld.global.u32 	%r1288, [%rd446+1024];
	setp.lt.s32 	%p7, %r1186, %r1255;
	mov.u32 	%r1254, %r1186;
	mov.u64 	%rd569, %rd502;
	@%p7 bra 	$L__BB17_224;
	setp.lt.s32 	%p8, %r1255, %r1186;
	mov.u32 	%r1254, %r1255;
	mov.u64 	%rd569, %rd570;
	@%p8 bra 	$L__BB17_224;
	setp.lt.s64 	%p9, %rd502, %rd570;
	selp.b32 	%r1254, %r1186, %r1255, %p9;
	min.s64 	%rd569, %rd502, %rd570;
$L__BB17_224:
	setp.lt.s32 	%p10, %r1253, %r1255;
	@%p10 bra 	$L__BB17_226;
	setp.lt.s32 	%p11, %r1255, %r1253;
	setp.lt.s64 	%p12, %rd568, %rd570;
	or.pred  	%p13, %p11, %p12;
	selp.b32 	%r1255, %r1253, %r1255, %p13;
	selp.b64 	%rd570, %rd568, %rd570, %p13;
$L__BB17_226:
	setp.lt.s32 	%p14, %r1254, %r1288;
	mov.u32 	%r1186, %r1254;
	mov.u64 	%rd502, %rd569;
	@%p14 bra 	$L__BB17_229;
	setp.lt.s32 	%p15, %r1288, %r1254;
	mov.u32 	%r1186, %r1288;
	mov.u64 	%rd502, %rd593;
	@%p15 bra 	$L__BB17_229;
	setp.lt.s64 	%p16, %rd569, %rd593;
	selp.b32 	%r1186, %r1254, %r1288, %p16;
	min.s64 	%rd502, %rd569, %rd593;
$L__BB17_229:
	setp.lt.s32 	%p17, %r1255, %r1288;
	@%p17 bra 	$L__BB17_231;
	setp.lt.s32 	%p18, %r1288, %r1255;
	setp.lt.s64 	%p19, %rd570, %rd593;
	or.pred  	%p20, %p18, %p19;
	selp.b32 	%r1288, %r1255, %r1288, %p20;
	selp.b64 	%rd593, %rd570, %rd593, %p20;
$L__BB17_231:
	setp.ne.s32 	%p21, %r302, 0;
	bar.sync 	0;
	@%p21 bra 	$L__BB17_233;
	atom.global.add.u32 	%r510, [%rd1+4], 512;
	add.s32 	%r511, %r510, %r3;
	st.shared.u32 	[_ZN6thrust24THRUST_300001_SM_1000_NS8cuda_cub4core6detail5shmemE+296], %r511;
$L__BB17_233:
	bar.sync 	0;
	ld.shared.u32 	%r1260, [_ZN6thrust24THRUST_300001_SM_1000_NS8cuda_cub4core6detail5shmemE+296];
	add.s32 	%r512, %r1260, 512;
	setp.le.s32 	%p22, %r512, %r492;
	mov.u32 	%r1253, %r1288;
	mov.u64 	%rd568, %rd593;
	@%p22 bra 	$L__BB17_221;
$L__BB17_234:
	setp.le.s32 	%p23, %r492, %r1260;
	@%p23 bra 	$L__BB17_272;
	sub.s32 	%r323, %r492, %r1260;
	setp.ge.s32 	%p24, %r302, %r323;
	@%p24 bra 	$L__BB17_272;
	not.b32 	%r514, %r302;
	add.s32 	%r515, %r492, %r514;
	sub.s32 	%r324, %r515, %r1260;
	and.b32  	%r516, %r324, 768;
	setp.eq.s32 	%p25, %r516, 768;
	mov.u32 	%r1268, %r302;
	@%p25 bra 	$L__BB17_245;
	add.s32 	%r1262, %r302, %r1260;
	shr.u32 	%r517, %r324, 8;
	add.s32 	%r518, %r517, 1;
	and.b32  	%r519, %r518, 3;
	neg.s32 	%r1261, %r519;
	mov.u32 	%r1268, %r302;
$L__BB17_238:
	.pragma "nounroll";
	mov.u64 	%rd290, %rd593;
	mov.u32 	%r331, %r1288;
	mov.u64 	%rd289, %rd502;
	mov.u32 	%r330, %r1186;
	cvt.s64.s32 	%rd448, %r1262;
	add.s64 	%rd291, %rd434, %rd448;
	mul.wide.s32 	%rd449, %r1262, 4;
	add.s64 	%rd450, %rd2, %rd449;
	ld.global.u32 	%r332, [%rd450];
	setp.lt.s32 	%p26, %r330, %r332;
	@%p26 bra 	$L__BB17_241;
	setp.lt.s32 	%p27, %r332, %r330;
	mov.u32 	%r1186, %r332;
	mov.u64 	%rd502, %rd291;
	@%p27 bra 	$L__BB17_241;
	setp.lt.s64 	%p28, %rd289, %rd291;
	selp.b32 	%r1186, %r330, %r332, %p28;
	min.s64 	%rd502, %rd289, %rd291;
$L__BB17_241:
	setp.lt.s32 	%p29, %r331, %r332;
	mov.u32 	%r1288, %r332;
	mov.u64 	%rd593, %rd291;
	@%p29 bra 	$L__BB17_244;
	setp.lt.s32 	%p30, %r332, %r331;
	mov.u32 	%r1288, %r331;
	mov.u64 	%rd593, %rd290;
	@%p30 bra 	$L__BB17_244;
	setp.lt.s64 	%p31, %rd290, %rd291;
	selp.b32 	%r1288, %r331, %r332, %p31;
	min.s64 	%rd593, %rd290, %rd291;
$L__BB17_244:
	add.s32 	%r1268, %r1268, 256;
	add.s32 	%r1262, %r1262, 256;
	add.s32 	%r1261, %r1261, 1;
	setp.ne.s32 	%p32, %r1261, 0;
	@%p32 bra 	$L__BB17_238;
$L__BB17_245:
	setp.lt.u32 	%p33, %r324, 768;
	@%p33 bra 	$L__BB17_272;
	add.s32 	%r1273, %r1268, %r1260;
	add.s32 	%r1276, %r1273, 256;
	add.s32 	%r1275, %r1273, 512;
	add.s32 	%r1274, %r1273, 768;
$L__BB17_247:
	cvt.s64.s32 	%rd451, %r1276;
	add.s64 	%rd302, %rd434, %rd451;
	cvt.s64.s32 	%rd452, %r1275;
	add.s64 	%rd303, %rd434, %rd452;
	cvt.s64.s32 	%rd453, %r1274;
	add.s64 	%rd304, %rd434, %rd453;
	cvt.s64.s32 	%rd454, %r1273;
	mul.wide.s32 	%rd455, %r1273, 4;
	cvta.to.global.u64 	%rd456, %rd433;
	add.s64 	%rd457, %rd456, %rd455;
	add.s64 	%rd305, %rd457, 2048;
	add.s64 	%rd306, %rd434, %rd454;
	ld.global.u32 	%r356, [%rd457];
	setp.lt.s32 	%p34, %r1186, %r356;
	mov.u32 	%r1280, %r1186;
	mov.u64 	%rd585, %rd502;
	@%p34 bra 	$L__BB17_250;
	setp.lt.s32 	%p35, %r356, %r1186;
	mov.u32 	%r1280, %r356;
	mov.u64 	%rd585, %rd306;
	@%p35 bra 	$L__BB17_250;
	setp.lt.s64 	%p36, %rd502, %rd306;
	selp.b32 	%r1280, %r1186, %r356, %p36;
	min.s64 	%rd585, %rd502, %rd306;
$L__BB17_250:
	setp.lt.s32 	%p37, %r1288, %r356;
	mov.u32 	%r1281, %r356;
	mov.u64 	%rd586, %rd306;
	@%p37 bra 	$L__BB17_253;
	setp.lt.s32 	%p38, %r356, %r1288;
	mov.u32 	%r1281, %r1288;
	mov.u64 	%rd586, %rd593;
	@%p38 bra 	$L__BB17_253;
	setp.lt.s64 	%p39, %rd593, %rd306;
	selp.b32 	%r1281, %r1288, %r356, %p39;
	min.s64 	%rd586, %rd593, %rd306;
$L__BB17_253:
	ld.global.u32 	%r361, [%rd305+-1024];
	setp.lt.s32 	%p40, %r1280, %r361;
	mov.u32 	%r1282, %r1280;
	mov.u64 	%rd587, %rd585;
	@%p40 bra 	$L__BB17_256;
	setp.lt.s32 	%p41, %r361, %r1280;
	mov.u32 	%r1282, %r361;
	mov.u64 	%rd587, %rd302;
	@%p41 bra 	$L__BB17_256;
	setp.lt.s64 	%p42, %rd585, %rd302;
	selp.b32 	%r1282, %r1280, %r361, %p42;
	min.s64 	%rd587, %rd585, %rd302;
$L__BB17_256:
	setp.lt.s32 	%p43, %r1281, %r361;
	mov.u32 	%r1283, %r361;
	mov.u64 	%rd588, %rd302;
	@%p43 bra 	$L__BB17_259;
	setp.lt.s32 	%p44, %r361, %r1281;
	mov.u32 	%r1283, %r1281;
	mov.u64 	%rd588, %rd586;
	@%p44 bra 	$L__BB17_259;
	setp.lt.s64 	%p45, %rd586, %rd302;
	selp.b32 	%r1283, %r1281, %r361, %p45;
	min.s64 	%rd588, %rd586, %rd302;
$L__BB17_259:
	ld.global.u32 	%r366, [%rd305];
	setp.lt.s32 	%p46, %r1282, %r366;
	mov.u32 	%r1284, %r1282;
	mov.u64 	%rd589, %rd587;
	@%p46 bra 	$L__BB17_262;
	setp.lt.s32 	%p47, %r366, %r1282;
	mov.u32 	%r1284, %r366;
	mov.u64 	%rd589, %rd303;
	@%p47 bra 	$L__BB17_262;
	setp.lt.s64 	%p48, %rd587, %rd303;
	selp.b32 	%r1284, %r1282, %r366, %p48;
	min.s64 	%rd589, %rd587, %rd303;
$L__BB17_262:
	setp.lt.s32 	%p49, %r1283, %r366;
	mov.u32 	%r1285, %r366;
	mov.u64 	%rd590, %rd303;
	@%p49 bra 	$L__BB17_265;
	setp.lt.s32 	%p50, %r366, %r1283;
	mov.u32 	%r1285, %r1283;
	mov.u64 	%rd590, %rd588;
	@%p50 bra 	$L__BB17_265;
	setp.lt.s64 	%p51, %rd588, %rd303;
	selp.b32 	%r1285, %r1283, %r366, %p51;
	min.s64 	%rd590, %rd588, %rd303;
$L__BB17_265:
	ld.global.u32 	%r371, [%rd305+1024];
	setp.lt.s32 	%p52, %r1284, %r371;
	mov.u32 	%r1186, %r1284;
	mov.u64 	%rd502, %rd589;
	@%p52 bra 	$L__BB17_268;
	setp.lt.s32 	%p53, %r371, %r1284;
	mov.u32 	%r1186, %r371;
	mov.u64 	%rd502, %rd304;
	@%p53 bra 	$L__BB17_268;
	setp.lt.s64 	%p54, %rd589, %rd304;
	selp.b32 	%r1186, %r1284, %r371, %p54;
	min.s64 	%rd502, %rd589, %rd304;
$L__BB17_268:
	setp.lt.s32 	%p55, %r1285, %r371;
	mov.u32 	%r1288, %r371;
	mov.u64 	%rd593, %rd304;
	@%p55 bra 	$L__BB17_271;
	setp.lt.s32 	%p56, %r371, %r1285;
	mov.u32 	%r1288, %r1285;
	mov.u64 	%rd593, %rd590;
	@%p56 bra 	$L__BB17_271;
	setp.lt.s64 	%p57, %rd590, %rd304;
	selp.b32 	%r1288, %r1285, %r371, %p57;
	min.s64 	%rd593, %rd590, %rd304;
$L__BB17_271:
	add.s32 	%r1268, %r1268, 1024;
	add.s32 	%r1276, %r1276, 1024;
	add.s32 	%r1275, %r1275, 1024;
	add.s32 	%r1274, %r1274, 1024;
	add.s32 	%r1273, %r1273, 1024;
	setp.lt.s32 	%p58, %r1268, %r323;
	@%p58 bra 	$L__BB17_247;
$L__BB17_272:
	// begin inline asm
	mov.u32 %r520, %laneid;
	// end inline asm
	mov.b32 	%r558, 1;
	mov.b32 	%r559, 31;
	mov.b32 	%r560, -1;
	// begin inline asm
	shfl.sync.down.b32 %r521, %r1186, %r558, %r559, %r560;
	// end inline asm
	// begin inline asm
	shfl.sync.down.b32 %r526, %r527, %r558, %r559, %r560;
	// end inline asm
	mov.b64 	{%r532, %r537}, %rd502;
	// begin inline asm
	shfl.sync.down.b32 %r531, %r532, %r558, %r559, %r560;
	// end inline asm
	// begin inline asm
	shfl.sync.down.b32 %r536, %r537, %r558, %r559, %r560;
	// end inline asm
	mov.b64 	%rd325, {%r531, %r536};
	// begin inline asm
	shfl.sync.down.b32 %r541, %r1288, %r558, %r559, %r560;
	// end inline asm
	// begin inline asm
	shfl.sync.down.b32 %r546, %r547, %r558, %r559, %r560;
	// end inline asm
	mov.b64 	{%r552, %r557}, %rd593;
	// begin inline asm
	shfl.sync.down.b32 %r551, %r552, %r558, %r559, %r560;
	// end inline asm
	// begin inline asm
	shfl.sync.down.b32 %r556, %r557, %r558, %r559, %r560;
	// end inline asm
	mov.b64 	%rd326, {%r551, %r556};
	setp.gt.s32 	%p59, %r520, 30;
	mov.u32 	%r1292, %r1288;
	mov.u64 	%rd597, %rd593;
	@%p59 bra 	$L__BB17_279;
	setp.lt.s32 	%p60, %r1186, %r521;
	mov.u32 	%r1290, %r1186;
	mov.u64 	%rd595, %rd502;
	@%p60 bra 	$L__BB17_276;
	setp.lt.s32 	%p61, %r521, %r1186;
	mov.u32 	%r1290, %r521;
	mov.u64 	%rd595, %rd325;
	@%p61 bra 	$L__BB17_276;
	setp.lt.s64 	%p62, %rd502, %rd325;
	selp.b32 	%r1290, %r1186, %r521, %p62;
	min.s64 	%rd595, %rd502, %rd325;
$L__BB17_276:
	setp.lt.s32 	%p63, %r1288, %r541;
	mov.u32 	%r1186, %r1290;
	mov.u64 	%rd502, %rd595;
	mov.u32 	%r1292, %r541;
	mov.u64 	%rd597, %rd326;
	@%p63 bra 	$L__BB17_279;
	setp.lt.s32 	%p64, %r541, %r1288;
	mov.u32 	%r1186, %r1290;
	mov.u64 	%rd502, %rd595;
	mov.u32 	%r1292, %r1288;
	mov.u64 	%rd597, %rd593;
	@%p64 bra 	$L__BB17_279;
	setp.lt.s64 	%p65, %rd593, %rd326;
	selp.b32 	%r1292, %r1288, %r541, %p65;
	min.s64 	%rd597, %rd593, %rd326;
	mov.u32 	%r1186, %r1290;
	mov.u64 	%rd502, %rd595;
$L__BB17_279:
	mov.b32 	%r598, 2;
	mov.b32 	%r599, 31;
	mov.b32 	%r600, -1;
	// begin inline asm
	shfl.sync.down.b32 %r561, %r1186, %r598, %r599, %r600;
	// end inline asm
	// begin inline asm
	shfl.sync.down.b32 %r566, %r567, %r598, %r599, %r600;
	// end inline asm
	mov.b64 	{%r572, %r577}, %rd502;
	// begin inline asm
	shfl.sync.down.b32 %r571, %r572, %r598, %r599, %r600;
	// end inline asm
	// begin inline asm
	shfl.sync.down.b32 %r576, %r577, %r598, %r599, %r600;
	// end inline asm
	mov.b64 	%rd332, {%r571, %r576};
	// begin inline asm
	shfl.sync.down.b32 %r581, %r1292, %r598, %r599, %r600;
	// end inline asm
	// begin inline asm
	shfl.sync.down.b32 %r586, %r587, %r598, %r599, %r600;
	// end inline asm
	mov.b64 	{%r592, %r597}, %rd597;
	// begin inline asm
	shfl.sync.down.b32 %r591, %r592, %r598, %r599, %r600;
	// end inline asm
	// begin inline asm
	shfl.sync.down.b32 %r596, %r597, %r598, %r599, %r600;
	// end inline asm
	mov.b64 	%rd333, {%r591, %r596};
	setp.gt.s32 	%p66, %r520, 29;
	mov.u32 	%r1295, %r1292;
	mov.u64 	%rd600, %rd597;
	@%p66 bra 	$L__BB17_286;
	setp.lt.s32 	%p67, %r1186, %r561;
	mov.u32 	%r1293, %r1186;
	mov.u64 	%rd598, %rd502;
	@%p67 bra 	$L__BB17_283;
	setp.lt.s32 	%p68, %r561, %r1186;
	mov.u32 	%r1293, %r561;
	mov.u64 	%rd598, %rd332;
	@%p68 bra 	$L__BB17_283;
	setp.lt.s64 	%p69, %rd502, %rd332;
	selp.b32 	%r1293, %r1186, %r561, %p69;
	min.s64 	%rd598, %rd502, %rd332;
$L__BB17_283:
	setp.lt.s32 	%p70, %r1292, %r581;
	mov.u32 	%r1186, %r1293;
	mov.u64 	%rd502, %rd598;
	mov.u32 	%r1295, %r581;
	mov.u64 	%rd600, %rd333;
	@%p70 bra 	$L__BB17_286;
	setp.lt.s32 	%p71, %r581, %r1292;
	mov.u32 	%r1186, %r1293;
	mov.u64 	%rd502, %rd598;
	mov.u32 	%r1295, %r1292;
	mov.u64 	%rd600, %rd597;
	@%p71 bra 	$L__BB17_286;
	setp.lt.s64 	%p72, %rd597, %rd333;
	selp.b32 	%r1295, %r1292, %r581, %p72;
	min.s64 	%rd600, %rd597, %rd333;
	mov.u32 	%r1186, %r1293;
	mov.u64 	%rd502, %rd598;
$L__BB17_286:
	mov.b32 	%r638, 4;
	mov.b32 	%r639, 31;
	mov.b32 	%r640, -1;
	// begin inline asm
	shfl.sync.down.b32 %r601, %r1186, %r638, %r639, %r640;
	// end inline asm
	// begin inline asm
	shfl.sync.down.b32 %r606, %r607, %r638, %r639, %r640;
	// end inline asm
	mov.b64 	{%r612, %r617}, %rd502;
	// begin inline asm
	shfl.sync.down.b32 %r611, %r612, %r638, %r639, %r640;
	// end inline asm
	// begin inline asm
	shfl.sync.down.b32 %r616, %r617, %r638, %r639, %r640;
	// end inline asm
	mov.b64 	%rd339, {%r611, %r616};
	// begin inline asm
	shfl.sync.down.b32 %r621, %r1295, %r638, %r639, %r640;
	// end inline asm
	// begin inline asm
	shfl.sync.down.b32 %r626, %r627, %r638, %r639, %r640;
	// end inline asm
	mov.b64 	{%r632, %r637}, %rd600;
	// begin inline asm
	shfl.sync.down.b32 %r631, %r632, %r638, %r639, %r640;
	// end inline asm
	// begin inline asm
	shfl.sync.down.b32 %r636, %r637, %r638, %r639, %r640;
	// end inline asm
	mov.b64 	%rd340, {%r631, %r636};
	setp.gt.s32 	%p73, %r520, 27;
	mov.u32 	%r1298, %r1295;
	mov.u64 	%rd603, %rd600;
	@%p73 bra 	$L__BB17_293;
	setp.lt.s32 	%p74, %r1186, %r601;
	mov.u32 	%r1296, %r1186;
	mov.u64 	%rd601, %rd502;
	@%p74 bra 	$L__BB17_290;
	setp.lt.s32 	%p75, %r601, %r1186;
	mov.u32 	%r1296, %r601;
	mov.u64 	%rd601, %rd339;
	@%p75 bra 	$L__BB17_290;
	setp.lt.s64 	%p76, %rd502, %rd339;
	selp.b32 	%r1296, %r1186, %r601, %p76;
	min.s64 	%rd601, %rd502, %rd339;
$L__BB17_290:
	setp.lt.s32 	%p77, %r1295, %r621;
	mov.u32 	%r1186, %r1296;
	mov.u64 	%rd502, %rd601;
	mov.u32 	%r1298, %r621;
	mov.u64 	%rd603, %rd340;
	@%p77 bra 	$L__BB17_293;
	setp.lt.s32 	%p78, %r621, %r1295;
	mov.u32 	%r1186, %r1296;
	mov.u64 	%rd502, %rd601;
	mov.u32 	%r1298, %r1295;
	mov.u64 	%rd603, %rd600;
	@%p78 bra 	$L__BB17_293;
	setp.lt.s64 	%p79, %rd600, %rd340;
	selp.b32 	%r1298, %r1295, %r621, %p79;
	min.s64 	%rd603, %rd600, %rd340;
	mov.u32 	%r1186, %r1296;
	mov.u64 	%rd502, %rd601;
$L__BB17_293:
	mov.b32 	%r678, 8;
	mov.b32 	%r679, 31;
	mov.b32 	%r680, -1;
	// begin inline asm
	shfl.sync.down.b32 %r641, %r1186, %r678, %r679, %r680;
	// end inline asm
	// begin inline asm
	shfl.sync.down.b32 %r646, %r647, %r678, %r679, %r680;
	// end inline asm
	mov.b64 	{%r652, %r657}, %rd502;
	// begin inline asm
	shfl.sync.down.b32 %r651, %r652, %r678, %r679, %r680;
	// end inline asm
	// begin inline asm
	shfl.sync.down.b32 %r656, %r657, %r678, %r679, %r680;
	// end inline asm
	mov.b64 	%rd346, {%r651, %r656};
	// begin inline asm
	shfl.sync.down.b32 %r661, %r1298, %r678, %r679, %r680;
	// end inline asm
	// begin inline asm
	shfl.sync.down.b32 %r666, %r667, %r678, %r679, %r680;
	// end inline asm
	mov.b64 	{%r672, %r677}, %rd603;
	// begin inline asm
	shfl.sync.down.b32 %r671, %r672, %r678, %r679, %r680;
	// end inline asm
	// begin inline asm
	shfl.sync.down.b32 %r676, %r677, %r678, %r679, %r680;
	// end inline asm
	mov.b64 	%rd347, {%r671, %r676};
	setp.gt.s32 	%p80, %r520, 23;
	mov.u32 	%r1301, %r1298;
	mov.u64 	%rd606, %rd603;
	@%p80 bra 	$L__BB17_300;
	setp.lt.s32 	%p81, %r1186, %r641;
	mov.u32 	%r1299, %r1186;
	mov.u64 	%rd604, %rd502;
	@%p81 bra 	$L__BB17_297;
	setp.lt.s32 	%p82, %r641, %r1186;
	mov.u32 	%r1299, %r641;
	mov.u64 	%rd604, %rd346;
	@%p82 bra 	$L__BB17_297;
	setp.lt.s64 	%p83, %rd502, %rd346;
	selp.b32 	%r1299, %r1186, %r641, %p83;
	min.s64 	%rd604, %rd502, %rd346;
$L__BB17_297:
	setp.lt.s32 	%p84, %r1298, %r661;
	mov.u32 	%r1186, %r1299;
	mov.u64 	%rd502, %rd604;
	mov.u32 	%r1301, %r661;
	mov.u64 	%rd606, %rd347;
	@%p84 bra 	$L__BB17_300;
	setp.lt.s32 	%p85, %r661, %r1298;
	mov.u32 	%r1186, %r1299;
	mov.u64 	%rd502, %rd604;
	mov.u32 	%r1301, %r1298;
	mov.u64 	%rd606, %rd603;
	@%p85 bra 	$L__BB17_300;
	setp.lt.s64 	%p86, %rd603, %rd347;
	selp.b32 	%r1301, %r1298, %r661, %p86;
	min.s64 	%rd606, %rd603, %rd347;
	mov.u32 	%r1186, %r1299;
	mov.u64 	%rd502, %rd604;
$L__BB17_300:
	mov.b32 	%r718, 16;
	mov.b32 	%r719, 31;
	mov.b32 	%r720, -1;
	// begin inline asm
	shfl.sync.down.b32 %r681, %r1186, %r718, %r719, %r720;
	// end inline asm
	// begin inline asm
	shfl.sync.down.b32 %r686, %r687, %r718, %r719, %r720;
	// end inline asm
	mov.b64 	{%r692, %r697}, %rd502;
	// begin inline asm
	shfl.sync.down.b32 %r691, %r692, %r718, %r719, %r720;
	// end inline asm
	// begin inline asm
	shfl.sync.down.b32 %r696, %r697, %r718, %r719, %r720;
	// end inline asm
	mov.b64 	%rd353, {%r691, %r696};
	// begin inline asm
	shfl.sync.down.b32 %r701, %r1301, %r718, %r719, %r720;
	// end inline asm
	// begin inline asm
	shfl.sync.down.b32 %r706, %r707, %r718, %r719, %r720;
	// end inline asm
	mov.b64 	{%r712, %r717}, %rd606;
	// begin inline asm
	shfl.sync.down.b32 %r711, %r712, %r718, %r719, %r720;
	// end inline asm
	// begin inline asm
	shfl.sync.down.b32 %r716, %r717, %r718, %r719, %r720;
	// end inline asm
	mov.b64 	%rd354, {%r711, %r716};
	setp.gt.s32 	%p87, %r520, 15;
	mov.u32 	%r1319, %r1301;
	mov.u64 	%rd624, %rd606;
	@%p87 bra 	$L__BB17_307;
	setp.lt.s32 	%p88, %r1186, %r681;
	mov.u32 	%r1302, %r1186;
	mov.u64 	%rd607, %rd502;
	@%p88 bra 	$L__BB17_304;
	setp.lt.s32 	%p89, %r681, %r1186;
	mov.u32 	%r1302, %r681;
	mov.u64 	%rd607, %rd353;
	@%p89 bra 	$L__BB17_304;
	setp.lt.s64 	%p90, %rd502, %rd353;
	selp.b32 	%r1302, %r1186, %r681, %p90;
	min.s64 	%rd607, %rd502, %rd353;
$L__BB17_304:
	setp.lt.s32 	%p91, %r1301, %r701;
	mov.u32 	%r1186, %r1302;
	mov.u64 	%rd502, %rd607;
	mov.u32 	%r1319, %r701;
	mov.u64 	%rd624, %rd354;
	@%p91 bra 	$L__BB17_307;
	setp.lt.s32 	%p92, %r701, %r1301;
	mov.u32 	%r1186, %r1302;
	mov.u64 	%rd502, %rd607;
	mov.u32 	%r1319, %r1301;
	mov.u64 	%rd624, %rd606;
	@%p92 bra 	$L__BB17_307;
	setp.lt.s64 	%p93, %rd606, %rd354;
	selp.b32 	%r1319, %r1301, %r701, %p93;
	min.s64 	%rd624, %rd606, %rd354;
	mov.u32 	%r1186, %r1302;
	mov.u64 	%rd502, %rd607;
$L__BB17_307:
	setp.ne.s32 	%p94, %r520, 0;
	@%p94 bra 	$L__BB17_309;
	and.b32  	%r721, %r302, 992;
	mov.u32 	%r722, _ZN6thrust24THRUST_300001_SM_1000_NS8cuda_cub4core6detail5shmemE;
	add.s32 	%r723, %r722, %r721;
	st.shared.u32 	[%r723+8], %r1186;
	st.shared.u64 	[%r723+16], %rd502;
	st.shared.u32 	[%r723+24], %r1319;
	st.shared.u64 	[%r723+32], %rd624;
$L__BB17_309:
	bar.sync 	0;
	setp.ne.s32 	%p95, %r302, 0;
	@%p95 bra 	$L__BB17_353;
	ld.shared.u32 	%r419, [_ZN6thrust24THRUST_300001_SM_1000_NS8cuda_cub4core6detail5shmemE+40];
	ld.shared.u64 	%rd360, [_ZN6thrust24THRUST_300001_SM_1000_NS8cuda_cub4core6detail5shmemE+48];
	ld.shared.u32 	%r420, [_ZN6thrust24THRUST_300001_SM_1000_NS8cuda_cub4core6detail5shmemE+56];
	ld.shared.u64 	%rd361, [_ZN6thrust24THRUST_300001_SM_1000_NS8cuda_cub4core6detail5shmemE+64];
	setp.lt.s32 	%p96, %r1186, %r419;
	mov.u32 	%r1305, %r1186;
	mov.u64 	%rd610, %rd502;
	@%p96 bra 	$L__BB17_313;
	setp.lt.s32 	%p97, %r419, %r1186;
	mov.u32 	%r1305, %r419;
	mov.u64 	%rd610, %rd360;
	@%p97 bra 	$L__BB17_313;
	setp.lt.s64 	%p98, %rd502, %rd360;
	selp.b32 	%r1305, %r1186, %r419, %p98;
	min.s64 	%rd610, %rd502, %rd360;
$L__BB17_313:
	setp.lt.s32 	%p99, %r1319, %r420;
	mov.u32 	%r1306, %r420;
	mov.u64 	%rd611, %rd361;
	@%p99 bra 	$L__BB17_317;
	setp.ge.s32 	%p100, %r420, %r1319;
	mov.u32 	%r1306, %r1319;
	mov.u64 	%rd611, %rd624;
	@%p100 bra 	$L__BB17_315;
	bra.uni 	$L__BB17_317;
$L__BB17_315:
	setp.ge.s64 	%p101, %rd624, %rd361;
	mov.u32 	%r1306, %r420;
	mov.u64 	%rd611, %rd361;
	@%p101 bra 	$L__BB17_317;
	mov.u32 	%r1306, %r1319;
	mov.u64 	%rd611, %rd624;
$L__BB17_317:
	ld.shared.u32 	%r429, [_ZN6thrust24THRUST_300001_SM_1000_NS8cuda_cub4core6detail5shmemE+72];
	ld.shared.u64 	%rd371, [_ZN6thrust24THRUST_300001_SM_1000_NS8cuda_cub4core6detail5shmemE+80];
	ld.shared.u32 	%r431, [_ZN6thrust24THRUST_300001_SM_1000_NS8cuda_cub4core6detail5shmemE+88];
	ld.shared.u64 	%rd373, [_ZN6thrust24THRUST_300001_SM_1000_NS8cuda_cub4core6detail5shmemE+96];
	setp.lt.s32 	%p102, %r1305, %r429;
	mov.u32 	%r1307, %r1305;
	mov.u64 	%rd612, %rd610;
	@%p102 bra 	$L__BB17_320;
	setp.lt.s32 	%p103, %r429, %r1305;
	mov.u32 	%r1307, %r429;
	mov.u64 	%rd612, %rd371;
	@%p103 bra 	$L__BB17_320;
	setp.lt.s64 	%p104, %rd610, %rd371;
	selp.b32 	%r1307, %r1305, %r429, %p104;
	min.s64 	%rd612, %rd610, %rd371;
$L__BB17_320:
	setp.lt.s32 	%p105, %r1306, %r431;
	mov.u32 	%r1308, %r431;
	mov.u64 	%rd613, %rd373;
	@%p105 bra 	$L__BB17_323;
	setp.lt.s32 	%p106, %r431, %r1306;
	mov.u32 	%r1308, %r1306;
	mov.u64 	%rd613, %rd611;
	@%p106 bra 	$L__BB17_323;
	setp.lt.s64 	%p107, %rd611, %rd373;
	selp.b64 	%rd613, %rd611, %rd373, %p107;
	selp.b32 	%r1308, %r1306, %r431, %p107;
$L__BB17_323:
	ld.shared.u32 	%r439, [_ZN6thrust24THRUST_300001_SM_1000_NS8cuda_cub4core6detail5shmemE+104];
	ld.shared.u64 	%rd381, [_ZN6thrust24THRUST_300001_SM_1000_NS8cuda_cub4core6detail5shmemE+112];
	ld.shared.u32 	%r441, [_ZN6thrust24THRUST_300001_SM_1000_NS8cuda_cub4core6detail5shmemE+120];
	ld.shared.u64 	%rd383, [_ZN6thrust24THRUST_300001_SM_1000_NS8cuda_cub4core6detail5shmemE+128];
	setp.lt.s32 	%p108, %r1307, %r439;
	mov.u32 	%r1309, %r1307;
	mov.u64 	%rd614, %rd612;
	@%p108 bra 	$L__BB17_326;
	setp.lt.s32 	%p109, %r439, %r1307;
	mov.u32 	%r1309, %r439;
	mov.u64 	%rd614, %rd381;
	@%p109 bra 	$L__BB17_326;
	setp.lt.s64 	%p110, %rd612, %rd381;
	selp.b32 	%r1309, %r1307, %r439, %p110;
	min.s64 	%rd614, %rd612, %rd381;
$L__BB17_326:
	setp.lt.s32 	%p111, %r1308, %r441;
	mov.u32 	%r1310, %r441;
	mov.u64 	%rd615, %rd383;
	@%p111 bra 	$L__BB17_329;
	setp.lt.s32 	%p112, %r441, %r1308;
	mov.u32 	%r1310, %r1308;
	mov.u64 	%rd615, %rd613;
	@%p112 bra 	$L__BB17_329;
	setp.lt.s64 	%p113, %rd613, %rd383;
	selp.b64 	%rd615, %rd613, %rd383, %p113;
	selp.b32 	%r1310, %r1308, %r441, %p113;
$L__BB17_329:
	ld.shared.u32 	%r449, [_ZN6thrust24THRUST_300001_SM_1000_NS8cuda_cub4core6detail5shmemE+136];
	ld.shared.u64 	%rd391, [_ZN6thrust24THRUST_300001_SM_1000_NS8cuda_cub4core6detail5shmemE+144];
	ld.shared.u32 	%r451, [_ZN6thrust24THRUST_300001_SM_1000_NS8cuda_cub4core6detail5shmemE+152];
	ld.shared.u64 	%rd393, [_ZN6thrust24THRUST_300001_SM_1000_NS8cuda_cub4core6detail5shmemE+160];
	setp.lt.s32 	%p114, %r1309, %r449;
	mov.u32 	%r1311, %r1309;
	mov.u64 	%rd616, %rd614;
	@%p114 bra 	$L__BB17_332;
	setp.lt.s32 	%p115, %r449, %r1309;
	mov.u32 	%r1311, %r449;
	mov.u64 	%rd616, %rd391;
	@%p115 bra 	$L__BB17_332;
	setp.lt.s64 	%p116, %rd614, %rd391;
	selp.b32 	%r1311, %r1309, %r449, %p116;
	min.s64 	%rd616, %rd614, %rd391;
$L__BB17_332:
	setp.lt.s32 	%p117, %r1310, %r451;
	mov.u32 	%r1312, %r451;
	mov.u64 	%rd617, %rd393;
	@%p117 bra 	$L__BB17_335;
	setp.lt.s32 	%p118, %r451, %r1310;
	mov.u32 	%r1312, %r1310;
	mov.u64 	%rd617, %rd615;
	@%p118 bra 	$L__BB17_335;
	setp.lt.s64 	%p119, %rd615, %rd393;
	selp.b64 	%rd617, %rd615, %rd393, %p119;
	selp.b32 	%r1312, %r1310, %r451, %p119;
$L__BB17_335:
	ld.shared.u32 	%r459, [_ZN6thrust24THRUST_300001_SM_1000_NS8cuda_cub4core6detail5shmemE+168];
	ld.shared.u64 	%rd401, [_ZN6thrust24THRUST_300001_SM_1000_NS8cuda_cub4core6detail5shmemE+176];
	ld.shared.u32 	%r461, [_ZN6thrust24THRUST_300001_SM_1000_NS8cuda_cub4core6detail5shmemE+184];
	ld.shared.u64 	%rd403, [_ZN6thrust24THRUST_300001_SM_1000_NS8cuda_cub4core6detail5shmemE+192];
	setp.lt.s32 	%p120, %r1311, %r459;
	mov.u32 	%r1313, %r1311;
	mov.u64 	%rd618, %rd616;
	@%p120 bra 	$L__BB17_338;
	setp.lt.s32 	%p121, %r459, %r1311;
	mov.u32 	%r1313, %r459;
	mov.u64 	%rd618, %rd401;
	@%p121 bra 	$L__BB17_338;
	setp.lt.s64 	%p122, %rd616, %rd401;
	selp.b32 	%r1313, %r1311, %r459, %p122;
	min.s64 	%rd618, %rd616, %rd401;
$L__BB17_338:
	setp.lt.s32 	%p123, %r1312, %r461;
	mov.u32 	%r1314, %r461;
	mov.u64 	%rd619, %rd403;
	@%p123 bra 	$L__BB17_341;
	setp.lt.s32 	%p124, %r461, %r1312;
	mov.u32 	%r1314, %r1312;
	mov.u64 	%rd619, %rd617;
	@%p124 bra 	$L__BB17_341;
	setp.lt.s64 	%p125, %rd617, %rd403;
	selp.b64 	%rd619, %rd617, %rd403, %p125;
	selp.b32 	%r1314, %r1312, %r461, %p125;
$L__BB17_341:
	ld.shared.u32 	%r469, [_ZN6thrust24THRUST_300001_SM_1000_NS8cuda_cub4core6detail5shmemE+200];
	ld.shared.u64 	%rd411, [_ZN6thrust24THRUST_300001_SM_1000_NS8cuda_cub4core6detail5shmemE+208];
	ld.shared.u32 	%r471, [_ZN6thrust24THRUST_300001_SM_1000_NS8cuda_cub4core6detail5shmemE+216];
	ld.shared.u64 	%rd413, [_ZN6thrust24THRUST_300001_SM_1000_NS8cuda_cub4core6detail5shmemE+224];
	setp.lt.s32 	%p126, %r1313, %r469;
	mov.u32 	%r1315, %r1313;
	mov.u64 	%rd620, %rd618;
	@%p126 bra 	$L__BB17_344;
	setp.lt.s32 	%p127, %r469, %r1313;
	mov.u32 	%r1315, %r469;
	mov.u64 	%rd620, %rd411;
	@%p127 bra 	$L__BB17_344;
	setp.lt.s64 	%p128, %rd618, %rd411;
	selp.b32 	%r1315, %r1313, %r469, %p128;
	min.s64 	%rd620, %rd618, %rd411;
$L__BB17_344:
	setp.lt.s32 	%p129, %r1314, %r471;
	mov.u32 	%r1316, %r471;
	mov.u64 	%rd621, %rd413;
	@%p129 bra 	$L__BB17_347;
	setp.lt.s32 	%p130, %r471, %r1314;
	mov.u32 	%r1316, %r1314;
	mov.u64 	%rd621, %rd619;
	@%p130 bra 	$L__BB17_347;
	setp.lt.s64 	%p131, %rd619, %rd413;
	selp.b64 	%rd621, %rd619, %rd413, %p131;
	selp.b32 	%r1316, %r1314, %r471, %p131;
$L__BB17_347:
	ld.shared.u32 	%r479, [_ZN6thrust24THRUST_300001_SM_1000_NS8cuda_cub4core6detail5shmemE+232];
	ld.shared.u64 	%rd421, [_ZN6thrust24THRUST_300001_SM_1000_NS8cuda_cub4core6detail5shmemE+240];
	ld.shared.u32 	%r481, [_ZN6thrust24THRUST_300001_SM_1000_NS8cuda_cub4core6detail5shmemE+248];
	ld.shared.u64 	%rd423, [_ZN6thrust24THRUST_300001_SM_1000_NS8cuda_cub4core6detail5shmemE+256];
	setp.lt.s32 	%p132, %r1315, %r479;
	mov.u32 	%r1186, %r1315;
	mov.u64 	%rd502, %rd620;
	@%p132 bra 	$L__BB17_350;
	setp.lt.s32 	%p133, %r479, %r1315;
	mov.u32 	%r1186, %r479;
	mov.u64 	%rd502, %rd421;
	@%p133 bra 	$L__BB17_350;
	setp.lt.s64 	%p134, %rd620, %rd421;
	selp.b32 	%r1186, %r1315, %r479, %p134;
	min.s64 	%rd502, %rd620, %rd421;
$L__BB17_350:
	setp.lt.s32 	%p135, %r1316, %r481;
	mov.u32 	%r1319, %r481;
	mov.u64 	%rd624, %rd423;
	@%p135 bra 	$L__BB17_353;
	setp.lt.s32 	%p136, %r481, %r1316;
	mov.u32 	%r1319, %r1316;
	mov.u64 	%rd624, %rd621;
	@%p136 bra 	$L__BB17_353;
	setp.lt.s64 	%p137, %rd621, %rd423;
	selp.b64 	%rd624, %rd621, %rd423, %p137;
	selp.b32 	%r1319, %r1316, %r481, %p137;
$L__BB17_353:
	mov.u32 	%r1149, %tid.x;
	setp.ne.s32 	%p341, %r1149, 0;
	@%p341 bra 	$L__BB17_355;
	cvta.to.global.u64 	%rd473, %rd435;
	mul.wide.u32 	%rd474, %r1, 32;
	add.s64 	%rd475, %rd473, %rd474;
	st.global.u32 	[%rd475], %r1186;
	st.global.u64 	[%rd475+8], %rd502;
	st.global.u32 	[%rd475+16], %r1319;
	st.global.u64 	[%rd475+24], %rd624;
$L__BB17_355:
	ret;

}
	// .globl	_ZN6thrust24THRUST_300001_SM_1000_NS8cuda_cub4core6detail13_kernel_agentINS1_8__reduce11ReduceAgentIPN4cuda3std3__45tupleIJNSA_IJilEEESB_EEESD_SC_iNS1_9__extrema12arg_minmax_fIil17compare_key_valueEEEEJSD_SD_iSH_EEEvDpT0_
.visible .entry _ZN6thrust24THRUST_300001_SM_1000_NS8cuda_cub4core6detail13_kernel_agentINS1_8__reduce11ReduceAgentIPN4cuda3std3__45tupleIJNSA_IJilEEESB_EEESD_SC_iNS1_9__extrema12arg_minmax_fIil17compare_key_valueEEEEJSD_SD_iSH_EEEvDpT0_(
	.param .u64 .ptr .align 1 _ZN6thrust24THRUST_300001_SM_1000_NS8cuda_cub4core6detail13_kernel_agentINS1_8__reduce11ReduceAgentIPN4cuda3std3__45tupleIJNSA_IJilEEESB_EEESD_SC_iNS1_9__extrema12arg_minmax_fIil17compare_key_valueEEEEJSD_SD_iSH_EEEvDpT0__param_0,
	.param .u64 .ptr .align 1 _ZN6thrust24THRUST_300001_SM_1000_NS8cuda_cub4core6detail13_kernel_agentINS1_8__reduce11ReduceAgentIPN4cuda3std3__45tupleIJNSA_IJilEEESB_EEESD_SC_iNS1_9__extrema12arg_minmax_fIil17compare_key_valueEEEEJSD_SD_iSH_EEEvDpT0__param_1,
	.param .u32 _ZN6thrust24THRUST_300001_SM_1000_NS8cuda_cub4core6detail13_kernel_agentINS1_8__reduce11ReduceAgentIPN4cuda3std3__45tupleIJNSA_IJilEEESB_EEESD_SC_iNS1_9__extrema12arg_minmax_fIil17compare_key_valueEEEEJSD_SD_iSH_EEEvDpT0__param_2,
	.param .align 1 .b8 _ZN6thrust24THRUST_300001_SM_1000_NS8cuda_cub4core6detail13_kernel_agentINS1_8__reduce11ReduceAgentIPN4cuda3std3__45tupleIJNSA_IJilEEESB_EEESD_SC_iNS1_9__extrema12arg_minmax_fIil17compare_key_valueEEEEJSD_SD_iSH_EEEvDpT0__param_3[1]
)
.maxntid 256
{
	.reg .pred 	%p<345>;
	.reg .b32 	%r<1289>;
	.reg .b64 	%rd<747>;

	ld.param.u64 	%rd454, [_ZN6thrust24THRUST_300001_SM_1000_NS8cuda_cub4core6detail13_kernel_agentINS1_8__reduce11ReduceAgentIPN4cuda3std3__45tupleIJNSA_IJilEEESB_EEESD_SC_iNS1_9__extrema12arg_minmax_fIil17compare_key_valueEEEEJSD_SD_iSH_EEEvDpT0__param_0];
	ld.param.u64 	%rd455, [_ZN6thrust24THRUST_300001_SM_1000_NS8cuda_cub4core6detail13_kernel_agentINS1_8__reduce11ReduceAgentIPN4cuda3std3__45tupleIJNSA_IJilEEESB_EEESD_SC_iNS1_9__extrema12arg_minmax_fIil17compare_key_valueEEEEJSD_SD_iSH_EEEvDpT0__param_1];
	ld.param.u32 	%r483, [_ZN6thrust24THRUST_300001_SM_1000_NS8cuda_cub4core6detail13_kernel_agentINS1_8__reduce11ReduceAgentIPN4cuda3std3__45tupleIJNSA_IJilEEESB_EEESD_SC_iNS1_9__extrema12arg_minmax_fIil17compare_key_valueEEEEJSD_SD_iSH_EEEvDpT0__param_2];
	setp.eq.s32 	%p1, %r483, 0;
	@%p1 bra 	$L__BB18_355;
	setp.gt.s32 	%p2, %r483, 511;
	@%p2 bra 	$L__BB18_216;
	mov.u32 	%r1, %tid.x;
	setp.ge.s32 	%p141, %r1, %r483;
	mov.b32 	%r1147, 0;
	mov.b64 	%rd612, 0;
	mov.u64 	%rd611, %rd612;
	mov.u32 	%r1146, %r1147;
	mov.u32 	%r1132, %r1;
	@%p141 bra 	$L__BB18_4;
	mul.wide.u32 	%rd547, %r1, 32;
	add.s64 	%rd540, %rd454, %rd547;
	// begin inline asm
	ld.global.nc.u64 %rd539, [%rd540];
	// end inline asm
	add.s64 	%rd542, %rd540, 8;
	// begin inline asm
	ld.global.nc.u64 %rd611, [%rd542];
	// end inline asm
	add.s64 	%rd544, %rd540, 16;
	// begin inline asm
	ld.global.nc.u64 %rd543, [%rd544];
	// end inline asm
	add.s64 	%rd546, %rd540, 24;
	// begin inline asm
	ld.global.nc.u64 %rd612, [%rd546];
	// end inline asm
	cvt.u32.u64 	%r1146, %rd539;
	cvt.u32.u64 	%r1147, %rd543;
	add.s32 	%r1132, %r1, 256;
$L__BB18_4:
	setp.ge.s32 	%p142, %r1132, %r483;
	@%p142 bra 	$L__BB18_40;
	not.b32 	%r701, %r1132;
	add.s32 	%r8, %r483, %r701;
	and.b32  	%r702, %r8, 768;
	setp.eq.s32 	%p143, %r702, 768;
	@%p143 bra 	$L__BB18_14;
	mul.wide.u32 	%rd549, %r1132, 32;
	add.s64 	%rd594, %rd454, %rd549;
	shr.u32 	%r703, %r8, 8;
	add.s32 	%r704, %r703, 1;
	and.b32  	%r705, %r704, 3;
	neg.s32 	%r1126, %r705;
$L__BB18_7:
	.pragma "nounroll";
	mov.u64 	%rd8, %rd612;
	mov.u32 	%r13, %r1147;
	mov.u64 	%rd7, %rd611;
	mov.u32 	%r12, %r1146;
	// begin inline asm
	ld.global.nc.u64 %rd550, [%rd594];
	// end inline asm
	add.s64 	%rd553, %rd594, 8;
	// begin inline asm
	ld.global.nc.u64 %rd552, [%rd553];
	// end inline asm
	add.s64 	%rd555, %rd594, 16;
	// begin inline asm
	ld.global.nc.u64 %rd554, [%rd555];
	// end inline asm
	add.s64 	%rd557, %rd594, 24;
	// begin inline asm
	ld.global.nc.u64 %rd556, [%rd557];
	// end inline asm
	cvt.u32.u64 	%r14, %rd550;
	cvt.u32.u64 	%r15, %rd554;
	setp.lt.s32 	%p144, %r12, %r14;
	@%p144 bra 	$L__BB18_10;
	setp.lt.s32 	%p145, %r14, %r12;
	mov.u64 	%rd611, %rd552;
	mov.u32 	%r1146, %r14;
	@%p145 bra 	$L__BB18_10;
	setp.lt.s64 	%p146, %rd7, %rd552;
	min.s64 	%rd611, %rd7, %rd552;
	selp.b32 	%r1146, %r12, %r14, %p146;
$L__BB18_10:
	setp.lt.s32 	%p147, %r13, %r15;
	mov.u32 	%r1147, %r15;
	mov.u64 	%rd612, %rd556;
	@%p147 bra 	$L__BB18_13;
	setp.lt.s32 	%p148, %r15, %r13;
	mov.u32 	%r1147, %r13;
	mov.u64 	%rd612, %rd8;
	@%p148 bra 	$L__BB18_13;
	setp.lt.s64 	%p149, %rd8, %rd556;
	selp.b32 	%r1147, %r13, %r15, %p149;
	min.s64 	%rd612, %rd8, %rd556;
$L__BB18_13:
	add.s32 	%r1132, %r1132, 256;
	add.s64 	%rd594, %rd594, 8192;
	add.s32 	%r1126, %r1126, 1;
	setp.ne.s32 	%p150, %r1126, 0;
	@%p150 bra 	$L__BB18_7;
$L__BB18_14:
	setp.lt.u32 	%p151, %r8, 768;
	@%p151 bra 	$L__BB18_40;
$L__BB18_15:
	mul.wide.s32 	%rd566, %r1132, 32;
	add.s64 	%rd559, %rd454, %rd566;
	// begin inline asm
	ld.global.nc.u64 %rd558, [%rd559];
	// end inline asm
	add.s64 	%rd561, %rd559, 8;
	// begin inline asm
	ld.global.nc.u64 %rd560, [%rd561];
	// end inline asm
	add.s64 	%rd563, %rd559, 16;
	// begin inline asm
	ld.global.nc.u64 %rd562, [%rd563];
	// end inline asm
	add.s64 	%rd565, %rd559, 24;
	// begin inline asm
	ld.global.nc.u64 %rd564, [%rd565];
	// end inline asm
	cvt.u32.u64 	%r30, %rd558;
	cvt.u32.u64 	%r31, %rd562;
	setp.lt.s32 	%p152, %r1146, %r30;
	mov.u64 	%rd605, %rd611;
	mov.u32 	%r1140, %r1146;
	@%p152 bra 	$L__BB18_18;
	setp.lt.s32 	%p153, %r30, %r1146;
	mov.u64 	%rd605, %rd560;
	mov.u32 	%r1140, %r30;
	@%p153 bra 	$L__BB18_18;
	setp.lt.s64 	%p154, %rd611, %rd560;
	min.s64 	%rd605, %rd611, %rd560;
	selp.b32 	%r1140, %r1146, %r30, %p154;
$L__BB18_18:
	setp.lt.s32 	%p155, %r1147, %r31;
	mov.u32 	%r1141, %r31;
	mov.u64 	%rd606, %rd564;
	@%p155 bra 	$L__BB18_21;
	setp.lt.s32 	%p156, %r31, %r1147;
	mov.u32 	%r1141, %r1147;
	mov.u64 	%rd606, %rd612;
	@%p156 bra 	$L__BB18_21;
	setp.lt.s64 	%p157, %rd612, %rd564;
	selp.b32 	%r1141, %r1147, %r31, %p157;
	min.s64 	%rd606, %rd612, %rd564;
$L__BB18_21:
	add.s64 	%rd568, %rd559, 8192;
	// begin inline asm
	ld.global.nc.u64 %rd567, [%rd568];
	// end inline asm
	add.s64 	%rd570, %rd559, 8200;
	// begin inline asm
	ld.global.nc.u64 %rd569, [%rd570];
	// end inline asm
	add.s64 	%rd572, %rd559, 8208;
	// begin inline asm
	ld.global.nc.u64 %rd571, [%rd572];
	// end inline asm
	add.s64 	%rd574, %rd559, 8216;
	// begin inline asm
	ld.global.nc.u64 %rd573, [%rd574];
	// end inline asm
	cvt.u32.u64 	%r36, %rd567;
	cvt.u32.u64 	%r37, %rd571;
	setp.lt.s32 	%p158, %r1140, %r36;
	mov.u64 	%rd607, %rd605;
	mov.u32 	%r1142, %r1140;
	@%p158 bra 	$L__BB18_24;
	setp.lt.s32 	%p159, %r36, %r1140;
	mov.u64 	%rd607, %rd569;
	mov.u32 	%r1142, %r36;
	@%p159 bra 	$L__BB18_24;
	setp.lt.s64 	%p160, %rd605, %rd569;
	min.s64 	%rd607, %rd605, %rd569;
	selp.b32 	%r1142, %r1140, %r36, %p160;
$L__BB18_24:
	setp.lt.s32 	%p161, %r1141, %r37;
	mov.u32 	%r1143, %r37;
	mov.u64 	%rd608, %rd573;
	@%p161 bra 	$L__BB18_27;
	setp.lt.s32 	%p162, %r37, %r1141;
	mov.u32 	%r1143, %r1141;
	mov.u64 	%rd608, %rd606;
	@%p162 bra 	$L__BB18_27;
	setp.lt.s64 	%p163, %rd606, %rd573;
	selp.b32 	%r1143, %r1141, %r37, %p163;
	min.s64 	%rd608, %rd606, %rd573;
$L__BB18_27:
	add.s64 	%rd576, %rd559, 16384;
	// begin inline asm
	ld.global.nc.u64 %rd575, [%rd576];
	// end inline asm
	add.s64 	%rd578, %rd559, 16392;
	// begin inline asm
	ld.global.nc.u64 %rd577, [%rd578];
	// end inline asm
	add.s64 	%rd580, %rd559, 16400;
	// begin inline asm
	ld.global.nc.u64 %rd579, [%rd580];
	// end inline asm
	add.s64 	%rd582, %rd559, 16408;
	// begin inline asm
	ld.global.nc.u64 %rd581, [%rd582];
	// end inline asm
	cvt.u32.u64 	%r42, %rd575;
	cvt.u32.u64 	%r43, %rd579;
	setp.lt.s32 	%p164, %r1142, %r42;
	mov.u64 	%rd609, %rd607;
	mov.u32 	%r1144, %r1142;
	@%p164 bra 	$L__BB18_30;
	setp.lt.s32 	%p165, %r42, %r1142;
	mov.u64 	%rd609, %rd577;
	mov.u32 	%r1144, %r42;
	@%p165 bra 	$L__BB18_30;
	setp.lt.s64 	%p166, %rd607, %rd577;
	min.s64 	%rd609, %rd607, %rd577;
	selp.b32 	%r1144, %r1142, %r42, %p166;
$L__BB18_30:
	setp.lt.s32 	%p167, %r1143, %r43;
	mov.u32 	%r1145, %r43;
	mov.u64 	%rd610, %rd581;
	@%p167 bra 	$L__BB18_33;
	setp.lt.s32 	%p168, %r43, %r1143;
	mov.u32 	%r1145, %r1143;
	mov.u64 	%rd610, %rd608;
	@%p168 bra 	$L__BB18_33;
	setp.lt.s64 	%p169, %rd608, %rd581;
	selp.b32 	%r1145, %r1143, %r43, %p169;
	min.s64 	%rd610, %rd608, %rd581;
$L__BB18_33:
	add.s64 	%rd584, %rd559, 24576;
	// begin inline asm
	ld.global.nc.u64 %rd583, [%rd584];
	// end inline asm
	add.s64 	%rd586, %rd559, 24584;
	// begin inline asm
	ld.global.nc.u64 %rd585, [%rd586];
	// end inline asm
	add.s64 	%rd588, %rd559, 24592;
	// begin inline asm
	ld.global.nc.u64 %rd587, [%rd588];
	// end inline asm
	add.s64 	%rd590, %rd559, 24600;
	// begin inline asm
	ld.global.nc.u64 %rd589, [%rd590];
	// end inline asm
	cvt.u32.u64 	%r48, %rd583;
	cvt.u32.u64 	%r49, %rd587;
	setp.lt.s32 	%p170, %r1144, %r48;
	mov.u64 	%rd611, %rd609;
	mov.u32 	%r1146, %r1144;
	@%p170 bra 	$L__BB18_36;
	setp.lt.s32 	%p171, %r48, %r1144;
	mov.u64 	%rd611, %rd585;
	mov.u32 	%r1146, %r48;
	@%p171 bra 	$L__BB18_36;
	setp.lt.s64 	%p172, %rd609, %rd585;
	min.s64 	%rd611, %rd609, %rd585;
	selp.b32 	%r1146, %r1144, %r48, %p172;
$L__BB18_36:
	setp.lt.s32 	%p173, %r1145, %r49;
	mov.u32 	%r1147, %r49;
	mov.u64 	%rd612, %rd589;
	@%p173 bra 	$L__BB18_39;
	setp.lt.s32 	%p174, %r49, %r1145;
	mov.u32 	%r1147, %r1145;
	mov.u64 	%rd612, %rd610;
	@%p174 bra 	$L__BB18_39;
	setp.lt.s64 	%p175, %rd610, %rd589;
	selp.b32 	%r1147, %r1145, %r49, %p175;
	min.s64 	%rd612, %rd610, %rd589;
$L__BB18_39:
	add.s32 	%r1132, %r1132, 1024;
	setp.lt.s32 	%p176, %r1132, %r483;
	@%p176 bra 	$L__BB18_15;
$L__BB18_40:
	setp.lt.s32 	%p177, %r483, 256;
	@%p177 bra 	$L__BB18_122;
	// begin inline asm
	mov.u32 %r918, %laneid;
	// end inline asm
	mov.b32 	%r956, 1;
	mov.b32 	%r957, 31;
	mov.b32 	%r958, -1;
	// begin inline asm
	shfl.sync.down.b32 %r919, %r1146, %r956, %r957, %r958;
	// end inline asm
	// begin inline asm
	shfl.sync.down.b32 %r924, %r925, %r956, %r957, %r958;
	// end inline asm
	mov.b64 	{%r930, %r935}, %rd611;
	// begin inline asm
	shfl.sync.down.b32 %r929, %r930, %r956, %r957, %r958;
	// end inline asm
	// begin inline asm
	shfl.sync.down.b32 %r934, %r935, %r956, %r957, %r958;
	// end inline asm
	mov.b64 	%rd49, {%r929, %r934};
	// begin inline asm
	shfl.sync.down.b32 %r939, %r1147, %r956, %r957, %r958;
	// end inline asm
	// begin inline asm
	shfl.sync.down.b32 %r944, %r945, %r956, %r957, %r958;
	// end inline asm
	mov.b64 	{%r950, %r955}, %rd612;
	// begin inline asm
	shfl.sync.down.b32 %r949, %r950, %r956, %r957, %r958;
	// end inline asm
	// begin inline asm
	shfl.sync.down.b32 %r954, %r955, %r956, %r957, %r958;
	// end inline asm
	mov.b64 	%rd50, {%r949, %r954};
	setp.gt.s32 	%p265, %r918, 30;
	mov.u64 	%rd616, %rd612;
	mov.u32 	%r1151, %r1147;
	mov.u64 	%rd620, %rd611;
	mov.u32 	%r1155, %r1146;
	@%p265 bra 	$L__BB18_48;
	setp.lt.s32 	%p266, %r1146, %r919;
	mov.u64 	%rd620, %rd611;
	mov.u32 	%r1155, %r1146;
	@%p266 bra 	$L__BB18_45;
	setp.lt.s32 	%p267, %r919, %r1146;
	mov.u64 	%rd620, %rd49;
	mov.u32 	%r1155, %r919;
	@%p267 bra 	$L__BB18_45;
	setp.lt.s64 	%p268, %rd611, %rd49;
	min.s64 	%rd620, %rd611, %rd49;
	selp.b32 	%r1155, %r1146, %r919, %p268;
$L__BB18_45:
	setp.lt.s32 	%p269, %r1147, %r939;
	mov.u64 	%rd616, %rd50;
	mov.u32 	%r1151, %r939;
	@%p269 bra 	$L__BB18_48;
	setp.lt.s32 	%p270, %r939, %r1147;
	mov.u64 	%rd616, %rd612;
	mov.u32 	%r1151, %r1147;
	@%p270 bra 	$L__BB18_48;
	setp.lt.s64 	%p271, %rd612, %rd50;
	selp.b32 	%r1151, %r1147, %r939, %p271;
	min.s64 	%rd616, %rd612, %rd50;
$L__BB18_48:
	mov.b32 	%r996, 2;
	mov.b32 	%r997, 31;
	mov.b32 	%r998, -1;
	// begin inline asm
	shfl.sync.down.b32 %r959, %r1155, %r996, %r997, %r998;
	// end inline asm
	// begin inline asm
	shfl.sync.down.b32 %r964, %r965, %r996, %r997, %r998;
	// end inline asm
	mov.b64 	{%r970, %r975}, %rd620;
	// begin inline asm
	shfl.sync.down.b32 %r969, %r970, %r996, %r997, %r998;
	// end inline asm
	// begin inline asm
	shfl.sync.down.b32 %r974, %r975, %r996, %r997, %r998;
	// end inline asm
	mov.b64 	%rd56, {%r969, %r974};
	// begin inline asm
	shfl.sync.down.b32 %r979, %r1151, %r996, %r997, %r998;
	// end inline asm
	// begin inline asm
	shfl.sync.down.b32 %r984, %r985, %r996, %r997, %r998;
	// end inline asm
	mov.b64 	{%r990, %r995}, %rd616;
	// begin inline asm
	shfl.sync.down.b32 %r989, %r990, %r996, %r997, %r998;
	// end inline asm
	// begin inline asm
	shfl.sync.down.b32 %r994, %r995, %r996, %r997, %r998;
	// end inline asm
	mov.b64 	%rd57, {%r989, %r994};
	setp.gt.s32 	%p272, %r918, 29;
	mov.u64 	%rd619, %rd616;
	mov.u32 	%r1154, %r1151;
	@%p272 bra 	$L__BB18_55;
	setp.lt.s32 	%p273, %r1155, %r959;
	mov.u64 	%rd618, %rd620;
	mov.u32 	%r1153, %r1155;
	@%p273 bra 	$L__BB18_52;
	setp.lt.s32 	%p274, %r959, %r1155;
	mov.u64 	%rd618, %rd56;
	mov.u32 	%r1153, %r959;
	@%p274 bra 	$L__BB18_52;
	setp.lt.s64 	%p275, %rd620, %rd56;
	min.s64 	%rd618, %rd620, %rd56;
	selp.b32 	%r1153, %r1155, %r959, %p275;
$L__BB18_52:
	setp.lt.s32 	%p276, %r1151, %r979;
	mov.u64 	%rd619, %rd57;
	mov.u32 	%r1154, %r979;
	mov.u64 	%rd620, %rd618;
	mov.u32 	%r1155, %r1153;
	@%p276 bra 	$L__BB18_55;
	setp.lt.s32 	%p277, %r979, %r1151;
	mov.u64 	%rd619, %rd616;
	mov.u32 	%r1154, %r1151;
	mov.u64 	%rd620, %rd618;
	mov.u32 	%r1155, %r1153;
	@%p277 bra 	$L__BB18_55;
	setp.lt.s64 	%p278, %rd616, %rd57;
	selp.b32 	%r1154, %r1151, %r979, %p278;
	min.s64 	%rd619, %rd616, %rd57;
	mov.u64 	%rd620, %rd618;
	mov.u32 	%r1155, %r1153;
$L__BB18_55:
	mov.b32 	%r1036, 4;
	mov.b32 	%r1037, 31;
	mov.b32 	%r1038, -1;
	// begin inline asm
	shfl.sync.down.b32 %r999, %r1155, %r1036, %r1037, %r1038;
	// end inline asm
	// begin inline asm
	shfl.sync.down.b32 %r1004, %r1005, %r1036, %r1037, %r1038;
	// end inline asm
	mov.b64 	{%r1010, %r1015}, %rd620;
	// begin inline asm
	shfl.sync.down.b32 %r1009, %r1010, %r1036, %r1037, %r1038;
	// end inline asm
	// begin inline asm
	shfl.sync.down.b32 %r1014, %r1015, %r1036, %r1037, %r1038;
	// end inline asm
	mov.b64 	%rd63, {%r1009, %r1014};
	// begin inline asm
	shfl.sync.down.b32 %r1019, %r1154, %r1036, %r1037, %r1038;
	// end inline asm
	// begin inline asm
	shfl.sync.down.b32 %r1024, %r1025, %r1036, %r1037, %r1038;
	// end inline asm
	mov.b64 	{%r1030, %r1035}, %rd619;
	// begin inline asm
	shfl.sync.down.b32 %r1029, %r1030, %r1036, %r1037, %r1038;
	// end inline asm
	// begin inline asm
	shfl.sync.down.b32 %r1034, %r1035, %r1036, %r1037, %r1038;
	// end inline asm
	mov.b64 	%rd64, {%r1029, %r1034};
	setp.gt.s32 	%p279, %r918, 27;
	mov.u64 	%rd622, %rd619;
	mov.u32 	%r1157, %r1154;
	@%p279 bra 	$L__BB18_62;
	setp.lt.s32 	%p280, %r1155, %r999;
	mov.u64 	%rd621, %rd620;
	mov.u32 	%r1156, %r1155;
	@%p280 bra 	$L__BB18_59;
	setp.lt.s32 	%p281, %r999, %r1155;
	mov.u64 	%rd621, %rd63;
	mov.u32 	%r1156, %r999;
	@%p281 bra 	$L__BB18_59;
	setp.lt.s64 	%p282, %rd620, %rd63;
	min.s64 	%rd621, %rd620, %rd63;
	selp.b32 	%r1156, %r1155, %r999, %p282;
$L__BB18_59:
	setp.lt.s32 	%p283, %r1154, %r1019;
	mov.u64 	%rd622, %rd64;
	mov.u32 	%r1157, %r1019;
	mov.u64 	%rd620, %rd621;
	mov.u32 	%r1155, %r1156;
	@%p283 bra 	$L__BB18_62;
	setp.lt.s32 	%p284, %r1019, %r1154;
	mov.u64 	%rd622, %rd619;
	mov.u32 	%r1157, %r1154;
	mov.u64 	%rd620, %rd621;
	mov.u32 	%r1155, %r1156;
	@%p284 bra 	$L__BB18_62;
	setp.lt.s64 	%p285, %rd619, %rd64;
	selp.b32 	%r1157, %r1154, %r1019, %p285;
	min.s64 	%rd622, %rd619, %rd64;
	mov.u64 	%rd620, %rd621;
	mov.u32 	%r1155, %r1156;
$L__BB18_62:
	mov.b32 	%r1076, 8;
	mov.b32 	%r1077, 31;
	mov.b32 	%r1078, -1;
	// begin inline asm
	shfl.sync.down.b32 %r1039, %r1155, %r1076, %r1077, %r1078;
	// end inline asm
	// begin inline asm
	shfl.sync.down.b32 %r1044, %r1045, %r1076, %r1077, %r1078;
	// end inline asm
	mov.b64 	{%r1050, %r1055}, %rd620;
	// begin inline asm
	shfl.sync.down.b32 %r1049, %r1050, %r1076, %r1077, %r1078;
	// end inline asm
	// begin inline asm
	shfl.sync.down.b32 %r1054, %r1055, %r1076, %r1077, %r1078;
	// end inline asm
	mov.b64 	%rd70, {%r1049, %r1054};
	// begin inline asm
	shfl.sync.down.b32 %r1059, %r1157, %r1076, %r1077, %r1078;
	// end inline asm
	// begin inline asm
	shfl.sync.down.b32 %r1064, %r1065, %r1076, %r1077, %r1078;
	// end inline asm
	mov.b64 	{%r1070, %r1075}, %rd622;
	// begin inline asm
	shfl.sync.down.b32 %r1069, %r1070, %r1076, %r1077, %r1078;
	// end inline asm
	// begin inline asm
	shfl.sync.down.b32 %r1074, %r1075, %r1076, %r1077, %r1078;
	// end inline asm
	mov.b64 	%rd71, {%r1069, %r1074};
	setp.gt.s32 	%p286, %r918, 23;
	mov.u64 	%rd625, %rd622;
	mov.u32 	%r1160, %r1157;
	@%p286 bra 	$L__BB18_69;
	setp.lt.s32 	%p287, %r1155, %r1039;
	mov.u64 	%rd624, %rd620;
	mov.u32 	%r1159, %r1155;
	@%p287 bra 	$L__BB18_66;
	setp.lt.s32 	%p288, %r1039, %r1155;
	mov.u64 	%rd624, %rd70;
	mov.u32 	%r1159, %r1039;
	@%p288 bra 	$L__BB18_66;
	setp.lt.s64 	%p289, %rd620, %rd70;
	min.s64 	%rd624, %rd620, %rd70;
	selp.b32 	%r1159, %r1155, %r1039, %p289;
$L__BB18_66:
	setp.lt.s32 	%p290, %r1157, %r1059;
	mov.u64 	%rd625, %rd71;
	mov.u32 	%r1160, %r1059;
	mov.u64 	%rd620, %rd624;
	mov.u32 	%r1155, %r1159;
	@%p290 bra 	$L__BB18_69;
	setp.lt.s32 	%p291, %r1059, %r1157;
	mov.u64 	%rd625, %rd622;
	mov.u32 	%r1160, %r1157;
	mov.u64 	%rd620, %rd624;
	mov.u32 	%r1155, %r1159;
	@%p291 bra 	$L__BB18_69;
	setp.lt.s64 	%p292, %rd622, %rd71;
	selp.b32 	%r1160, %r1157, %r1059, %p292;
	min.s64 	%rd625, %rd622, %rd71;
	mov.u64 	%rd620, %rd624;
	mov.u32 	%r1155, %r1159;
$L__BB18_69:
	mov.b32 	%r1116, 16;
	mov.b32 	%r1117, 31;
	mov.b32 	%r1118, -1;
	// begin inline asm
	shfl.sync.down.b32 %r1079, %r1155, %r1116, %r1117, %r1118;
	// end inline asm
	// begin inline asm
	shfl.sync.down.b32 %r1084, %r1085, %r1116, %r1117, %r1118;
	// end inline asm
	mov.b64 	{%r1090, %r1095}, %rd620;
	// begin inline asm
	shfl.sync.down.b32 %r1089, %r1090, %r1116, %r1117, %r1118;
	// end inline asm
	// begin inline asm
	shfl.sync.down.b32 %r1094, %r1095, %r1116, %r1117, %r1118;
	// end inline asm
	mov.b64 	%rd77, {%r1089, %r1094};
	// begin inline asm
	shfl.sync.down.b32 %r1099, %r1160, %r1116, %r1117, %r1118;
	// end inline asm
	// begin inline asm
	shfl.sync.down.b32 %r1104, %r1105, %r1116, %r1117, %r1118;
	// end inline asm
	mov.b64 	{%r1110, %r1115}, %rd625;
	// begin inline asm
	shfl.sync.down.b32 %r1109, %r1110, %r1116, %r1117, %r1118;
	// end inline asm
	// begin inline asm
	shfl.sync.down.b32 %r1114, %r1115, %r1116, %r1117, %r1118;
	// end inline asm
	mov.b64 	%rd78, {%r1109, %r1114};
	setp.gt.s32 	%p293, %r918, 15;
	mov.u64 	%rd745, %rd625;
	mov.u32 	%r1287, %r1160;
	@%p293 bra 	$L__BB18_76;
	setp.lt.s32 	%p294, %r1155, %r1079;
	mov.u64 	%rd627, %rd620;
	mov.u32 	%r1162, %r1155;
	@%p294 bra 	$L__BB18_73;
	setp.lt.s32 	%p295, %r1079, %r1155;
	mov.u64 	%rd627, %rd77;
	mov.u32 	%r1162, %r1079;
	@%p295 bra 	$L__BB18_73;
	setp.lt.s64 	%p296, %rd620, %rd77;
	min.s64 	%rd627, %rd620, %rd77;
	selp.b32 	%r1162, %r1155, %r1079, %p296;
$L__BB18_73:
	setp.lt.s32 	%p297, %r1160, %r1099;
	mov.u64 	%rd745, %rd78;
	mov.u32 	%r1287, %r1099;
	mov.u64 	%rd620, %rd627;
	mov.u32 	%r1155, %r1162;
	@%p297 bra 	$L__BB18_76;
	setp.lt.s32 	%p298, %r1099, %r1160;
	mov.u64 	%rd745, %rd625;
	mov.u32 	%r1287, %r1160;
	mov.u64 	%rd620, %rd627;
	mov.u32 	%r1155, %r1162;
	@%p298 bra 	$L__BB18_76;
	setp.lt.s64 	%p299, %rd625, %rd78;
	selp.b32 	%r1287, %r1160, %r1099, %p299;
	min.s64 	%rd745, %rd625, %rd78;
	mov.u64 	%rd620, %rd627;
	mov.u32 	%r1155, %r1162;
$L__BB18_76:
	setp.ne.s32 	%p300, %r918, 0;
	@%p300 bra 	$L__BB18_78;
	and.b32  	%r1119, %r1, 992;
	mov.u32 	%r1120, _ZN6thrust24THRUST_300001_SM_1000_NS8cuda_cub4core6detail5shmemE;
	add.s32 	%r1121, %r1120, %r1119;
	st.shared.u32 	[%r1121+8], %r1155;
	st.shared.u64 	[%r1121+16], %rd620;
	st.shared.u32 	[%r1121+24], %r1287;
	st.shared.u64 	[%r1121+32], %rd745;
$L__BB18_78:
	bar.sync 	0;
	setp.ne.s32 	%p301, %r1, 0;
	@%p301 bra 	$L__BB18_353;
	ld.shared.u32 	%r93, [_ZN6thrust24THRUST_300001_SM_1000_NS8cuda_cub4core6detail5shmemE+40];
	ld.shared.u64 	%rd84, [_ZN6thrust24THRUST_300001_SM_1000_NS8cuda_cub4core6detail5shmemE+48];
	ld.shared.u32 	%r94, [_ZN6thrust24THRUST_300001_SM_1000_NS8cuda_cub4core6detail5shmemE+56];
	ld.shared.u64 	%rd85, [_ZN6thrust24THRUST_300001_SM_1000_NS8cuda_cub4core6detail5shmemE+64];
	setp.lt.s32 	%p302, %r1155, %r93;
	mov.u64 	%rd630, %rd620;
	mov.u32 	%r1165, %r1155;
	@%p302 bra 	$L__BB18_82;
	setp.lt.s32 	%p303, %r93, %r1155;
	mov.u64 	%rd630, %rd84;
	mov.u32 	%r1165, %r93;
	@%p303 bra 	$L__BB18_82;
	setp.lt.s64 	%p304, %rd620, %rd84;
	min.s64 	%rd630, %rd620, %rd84;
	selp.b32 	%r1165, %r1155, %r93, %p304;
$L__BB18_82:
	setp.lt.s32 	%p305, %r1287, %r94;
	mov.u32 	%r1166, %r94;
	mov.u64 	%rd631, %rd85;
	@%p305 bra 	$L__BB18_86;
	setp.ge.s32 	%p306, %r94, %r1287;
	mov.u32 	%r1166, %r1287;
	mov.u64 	%rd631, %rd745;
	@%p306 bra 	$L__BB18_84;
	bra.uni 	$L__BB18_86;
$L__BB18_84:
	setp.ge.s64 	%p307, %rd745, %rd85;
	mov.u32 	%r1166, %r94;
	mov.u64 	%rd631, %rd85;
	@%p307 bra 	$L__BB18_86;
	mov.u32 	%r1166, %r1287;
	mov.u64 	%rd631, %rd745;
$L__BB18_86:
	ld.shared.u32 	%r103, [_ZN6thrust24THRUST_300001_SM_1000_NS8cuda_cub4core6detail5shmemE+72];
	ld.shared.u64 	%rd95, [_ZN6thrust24THRUST_300001_SM_1000_NS8cuda_cub4core6detail5shmemE+80];
	ld.shared.u32 	%r105, [_ZN6thrust24THRUST_300001_SM_1000_NS8cuda_cub4core6detail5shmemE+88];
	ld.shared.u64 	%rd97, [_ZN6thrust24THRUST_300001_SM_1000_NS8cuda_cub4core6detail5shmemE+96];
	setp.lt.s32 	%p308, %r1165, %r103;
	mov.u64 	%rd632, %rd630;
	mov.u32 	%r1167, %r1165;
	@%p308 bra 	$L__BB18_89;
	setp.lt.s32 	%p309, %r103, %r1165;
	mov.u64 	%rd632, %rd95;
	mov.u32 	%r1167, %r103;
	@%p309 bra 	$L__BB18_89;
	setp.lt.s64 	%p310, %rd630, %rd95;
	min.s64 	%rd632, %rd630, %rd95;
	selp.b32 	%r1167, %r1165, %r103, %p310;
$L__BB18_89:
	setp.lt.s32 	%p311, %r1166, %r105;
	mov.u32 	%r1168, %r105;
	mov.u64 	%rd633, %rd97;
	@%p311 bra 	$L__BB18_92;
	setp.lt.s32 	%p312, %r105, %r1166;
	mov.u32 	%r1168, %r1166;
	mov.u64 	%rd633, %rd631;
	@%p312 bra 	$L__BB18_92;
	setp.lt.s64 	%p313, %rd631, %rd97;
	selp.b64 	%rd633, %rd631, %rd97, %p313;
	selp.b32 	%r1168, %r1166, %r105, %p313;
$L__BB18_92:
	ld.shared.u32 	%r113, [_ZN6thrust24THRUST_300001_SM_1000_NS8cuda_cub4core6detail5shmemE+104];
	ld.shared.u64 	%rd105, [_ZN6thrust24THRUST_300001_SM_1000_NS8cuda_cub4core6detail5shmemE+112];
	ld.shared.u32 	%r115, [_ZN6thrust24THRUST_300001_SM_1000_NS8cuda_cub4core6detail5shmemE+120];
	ld.shared.u64 	%rd107, [_ZN6thrust24THRUST_300001_SM_1000_NS8cuda_cub4core6detail5shmemE+128];
	setp.lt.s32 	%p314, %r1167, %r113;
	mov.u32 	%r1169, %r1167;
	mov.u64 	%rd634, %rd632;
	@%p314 bra 	$L__BB18_95;
	setp.lt.s32 	%p315, %r113, %r1167;
	mov.u32 	%r1169, %r113;
	mov.u64 	%rd634, %rd105;
	@%p315 bra 	$L__BB18_95;
	setp.lt.s64 	%p316, %rd632, %rd105;
	selp.b32 	%r1169, %r1167, %r113, %p316;
	min.s64 	%rd634, %rd632, %rd105;
$L__BB18_95:
	setp.lt.s32 	%p317, %r1168, %r115;
	mov.u32 	%r1170, %r115;
	mov.u64 	%rd635, %rd107;
	@%p317 bra 	$L__BB18_98;
	setp.lt.s32 	%p318, %r115, %r1168;
	mov.u32 	%r1170, %r1168;
	mov.u64 	%rd635, %rd633;
	@%p318 bra 	$L__BB18_98;
	setp.lt.s64 	%p319, %rd633, %rd107;
	selp.b64 	%rd635, %rd633, %rd107, %p319;
	selp.b32 	%r1170, %r1168, %r115, %p319;
$L__BB18_98:
	ld.shared.u32 	%r123, [_ZN6thrust24THRUST_300001_SM_1000_NS8cuda_cub4core6detail5shmemE+136];
	ld.shared.u64 	%rd115, [_ZN6thrust24THRUST_300001_SM_1000_NS8cuda_cub4core6detail5shmemE+144];
	ld.shared.u32 	%r125, [_ZN6thrust24THRUST_300001_SM_1000_NS8cuda_cub4core6detail5shmemE+152];
	ld.shared.u64 	%rd117, [_ZN6thrust24THRUST_300001_SM_1000_NS8cuda_cub4core6detail5shmemE+160];
	setp.lt.s32 	%p320, %r1169, %r123;
	mov.u32 	%r1171, %r1169;
	mov.u64 	%rd636, %rd634;
	@%p320 bra 	$L__BB18_101;
	setp.lt.s32 	%p321, %r123, %r1169;
	mov.u32 	%r1171, %r123;
	mov.u64 	%rd636, %rd115;
	@%p321 bra 	$L__BB18_101;
	setp.lt.s64 	%p322, %rd634, %rd115;
	selp.b32 	%r1171, %r1169, %r123, %p322;
	min.s64 	%rd636, %rd634, %rd115;
$L__BB18_101:
	setp.lt.s32 	%p323, %r1170, %r125;
	mov.u32 	%r1172, %r125;
	mov.u64 	%rd637, %rd117;
	@%p323 bra 	$L__BB18_104;
	setp.lt.s32 	%p324, %r125, %r1170;
	mov.u32 	%r1172, %r1170;
	mov.u64 	%rd637, %rd635;
	@%p324 bra 	$L__BB18_104;
	setp.lt.s64 	%p325, %rd635, %rd117;
	selp.b64 	%rd637, %rd635, %rd117, %p325;
	selp.b32 	%r1172, %r1170, %r125, %p325;
$L__BB18_104:
	ld.shared.u32 	%r133, [_ZN6thrust24THRUST_300001_SM_1000_NS8cuda_cub4core6detail5shmemE+168];
	ld.shared.u64 	%rd125, [_ZN6thrust24THRUST_300001_SM_1000_NS8cuda_cub4core6detail5shmemE+176];
	ld.shared.u32 	%r135, [_ZN6thrust24THRUST_300001_SM_1000_NS8cuda_cub4core6detail5shmemE+184];
	ld.shared.u64 	%rd127, [_ZN6thrust24THRUST_300001_SM_1000_NS8cuda_cub4core6detail5shmemE+192];
	setp.lt.s32 	%p326, %r1171, %r133;
	mov.u32 	%r1173, %r1171;
	mov.u64 	%rd638, %rd636;
	@%p326 bra 	$L__BB18_107;
	setp.lt.s32 	%p327, %r133, %r1171;
	mov.u32 	%r1173, %r133;
	mov.u64 	%rd638, %rd125;
	@%p327 bra 	$L__BB18_107;
	setp.lt.s64 	%p328, %rd636, %rd125;
	selp.b32 	%r1173, %r1171, %r133, %p328;
	min.s64 	%rd638, %rd636, %rd125;
$L__BB18_107:
	setp.lt.s32 	%p329, %r1172, %r135;
	mov.u32 	%r1174, %r135;
	mov.u64 	%rd639, %rd127;
	@%p329 bra 	$L__BB18_110;
	setp.lt.s32 	%p330, %r135, %r1172;
	mov.u32 	%r1174, %r1172;
	mov.u64 	%rd639, %rd637;
	@%p330 bra 	$L__BB18_110;
	setp.lt.s64 	%p331, %rd637, %rd127;
	selp.b64 	%rd639, %rd637, %rd127, %p331;
	selp.b32 	%r1174, %r1172, %r135, %p331;
$L__BB18_110:
	ld.shared.u32 	%r143, [_ZN6thrust24THRUST_300001_SM_1000_NS8cuda_cub4core6detail5shmemE+200];
	ld.shared.u64 	%rd135, [_ZN6thrust24THRUST_300001_SM_1000_NS8cuda_cub4core6detail5shmemE+208];
	ld.shared.u32 	%r145, [_ZN6thrust24THRUST_300001_SM_1000_NS8cuda_cub4core6detail5shmemE+216];
	ld.shared.u64 	%rd137, [_ZN6thrust24THRUST_300001_SM_1000_NS8cuda_cub4core6detail5shmemE+224];
	setp.lt.s32 	%p332, %r1173, %r143;
	mov.u32 	%r1175, %r1173;
	mov.u64 	%rd640, %rd638;
	@%p332 bra 	$L__BB18_113;
	setp.lt.s32 	%p333, %r143, %r1173;
	mov.u32 	%r1175, %r143;
	mov.u64 	%rd640, %rd135;
	@%p333 bra 	$L__BB18_113;
	setp.lt.s64 	%p334, %rd638, %rd135;
	selp.b32 	%r1175, %r1173, %r143, %p334;
	min.s64 	%rd640, %rd638, %rd135;
$L__BB18_113:
	setp.lt.s32 	%p335, %r1174, %r145;
	mov.u32 	%r1176, %r145;
	mov.u64 	%rd641, %rd137;
	@%p335 bra 	$L__BB18_116;
	setp.lt.s32 	%p336, %r145, %r1174;
	mov.u32 	%r1176, %r1174;
	mov.u64 	%rd641, %rd639;
	@%p336 bra 	$L__BB18_116;
	setp.lt.s64 	%p337, %rd639, %rd137;
	selp.b64 	%rd641, %rd639, %rd137, %p337;
	selp.b32 	%r1176, %r1174, %r145, %p337;
$L__BB18_116:
	ld.shared.u32 	%r153, [_ZN6thrust24THRUST_300001_SM_1000_NS8cuda_cub4core6detail5shmemE+232];
	ld.shared.u64 	%rd145, [_ZN6thrust24THRUST_300001_SM_1000_NS8cuda_cub4core6detail5shmemE+240];
	ld.shared.u32 	%r155, [_ZN6thrust24THRUST_300001_SM_1000_NS8cuda_cub4core6detail5shmemE+248];
	ld.shared.u64 	%rd147, [_ZN6thrust24THRUST_300001_SM_1000_NS8cuda_cub4core6detail5shmemE+256];
	setp.lt.s32 	%p338, %r1175, %r153;
	mov.u32 	%r1155, %r1175;
	mov.u64 	%rd620, %rd640;
	@%p338 bra 	$L__BB18_119;
	setp.lt.s32 	%p339, %r153, %r1175;
	mov.u32 	%r1155, %r153;
	mov.u64 	%rd620, %rd145;
	@%p339 bra 	$L__BB18_119;
	setp.lt.s64 	%p340, %rd640, %rd145;
	selp.b32 	%r1155, %r1175, %r153, %p340;
	min.s64 	%rd620, %rd640, %rd145;
$L__BB18_119:
	setp.lt.s32 	%p341, %r1176, %r155;
	mov.u32 	%r1287, %r155;
	mov.u64 	%rd745, %rd147;
	@%p341 bra 	$L__BB18_353;
	setp.lt.s32 	%p342, %r155, %r1176;
	mov.u32 	%r1287, %r1176;
	mov.u64 	%rd745, %rd641;
	@%p342 bra 	$L__BB18_353;
	setp.lt.s64 	%p343, %rd641, %rd147;
	selp.b64 	%rd745, %rd641, %rd147, %p343;
	selp.b32 	%r1287, %r1176, %r155, %p343;
	bra.uni 	$L__BB18_353;
$L__BB18_122:
	// begin inline asm
	mov.u32 %r706, %laneid;
	// end inline asm
	and.b32  	%r747, %r1, 992;
	add.s32 	%r748, %r747, 32;
	setp.gt.s32 	%p178, %r748, %r483;
	not.b32 	%r749, %r747;
	add.s32 	%r750, %r483, %r749;
	selp.b32 	%r745, %r750, 31, %p178;
	mov.b32 	%r744, 1;
	mov.b32 	%r746, -1;
	// begin inline asm
	shfl.sync.down.b32 %r707, %r1146, %r744, %r745, %r746;
	// end inline asm
	// begin inline asm
	shfl.sync.down.b32 %r712, %r713, %r744, %r745, %r746;
	// end inline asm
	mov.b64 	{%r718, %r723}, %rd611;
	// begin inline asm
	shfl.sync.down.b32 %r717, %r718, %r744, %r745, %r746;
	// end inline asm
	// begin inline asm
	shfl.sync.down.b32 %r722, %r723, %r744, %r745, %r746;
	// end inline asm
	mov.b64 	%rd155, {%r717, %r722};
	// begin inline asm
	shfl.sync.down.b32 %r727, %r1147, %r744, %r745, %r746;
	// end inline asm
	// begin inline asm
	shfl.sync.down.b32 %r732, %r733, %r744, %r745, %r746;
	// end inline asm
	mov.b64 	{%r738, %r743}, %rd612;
	// begin inline asm
	shfl.sync.down.b32 %r737, %r738, %r744, %r745, %r746;
	// end inline asm
	// begin inline asm
	shfl.sync.down.b32 %r742, %r743, %r744, %r745, %r746;
	// end inline asm
	mov.b64 	%rd156, {%r737, %r742};
	setp.ge.s32 	%p179, %r706, %r745;
	mov.u32 	%r1155, %r1146;
	mov.u64 	%rd620, %rd611;
	mov.u32 	%r1181, %r1147;
	mov.u64 	%rd646, %rd612;
	@%p179 bra 	$L__BB18_129;
	setp.lt.s32 	%p180, %r1146, %r707;
	mov.u32 	%r1155, %r1146;
	mov.u64 	%rd620, %rd611;
	@%p180 bra 	$L__BB18_126;
	setp.lt.s32 	%p181, %r707, %r1146;
	mov.u32 	%r1155, %r707;
	mov.u64 	%rd620, %rd155;
	@%p181 bra 	$L__BB18_126;
	setp.lt.s64 	%p182, %rd611, %rd155;
	selp.b32 	%r1155, %r1146, %r707, %p182;
	min.s64 	%rd620, %rd611, %rd155;
$L__BB18_126:
	setp.lt.s32 	%p183, %r1147, %r727;
	mov.u32 	%r1181, %r727;
	mov.u64 	%rd646, %rd156;
	@%p183 bra 	$L__BB18_129;
	setp.lt.s32 	%p184, %r727, %r1147;
	mov.u32 	%r1181, %r1147;
	mov.u64 	%rd646, %rd612;
	@%p184 bra 	$L__BB18_129;
	setp.lt.s64 	%p185, %rd612, %rd156;
	selp.b32 	%r1181, %r1147, %r727, %p185;
	min.s64 	%rd646, %rd612, %rd156;
$L__BB18_129:
	mov.b32 	%r788, 2;
	mov.b32 	%r790, -1;
	// begin inline asm
	shfl.sync.down.b32 %r751, %r1155, %r788, %r745, %r790;
	// end inline asm
	// begin inline asm
	shfl.sync.down.b32 %r756, %r757, %r788, %r745, %r790;
	// end inline asm
	mov.b64 	{%r762, %r767}, %rd620;
	// begin inline asm
	shfl.sync.down.b32 %r761, %r762, %r788, %r745, %r790;
	// end inline asm
	// begin inline asm
	shfl.sync.down.b32 %r766, %r767, %r788, %r745, %r790;
	// end inline asm
	mov.b64 	%rd162, {%r761, %r766};
	// begin inline asm
	shfl.sync.down.b32 %r771, %r1181, %r788, %r745, %r790;
	// end inline asm
	// begin inline asm
	shfl.sync.down.b32 %r776, %r777, %r788, %r745, %r790;
	// end inline asm
	mov.b64 	{%r782, %r787}, %rd646;
	// begin inline asm
	shfl.sync.down.b32 %r781, %r782, %r788, %r745, %r790;
	// end inline asm
	// begin inline asm
	shfl.sync.down.b32 %r786, %r787, %r788, %r745, %r790;
	// end inline asm
	mov.b64 	%rd163, {%r781, %r786};
	add.s32 	%r791, %r706, 2;
	setp.gt.s32 	%p186, %r791, %r745;
	mov.u32 	%r1184, %r1181;
	mov.u64 	%rd649, %rd646;
	@%p186 bra 	$L__BB18_136;
	setp.lt.s32 	%p187, %r1155, %r751;
	mov.u32 	%r1182, %r1155;
	mov.u64 	%rd647, %rd620;
	@%p187 bra 	$L__BB18_133;
	setp.lt.s32 	%p188, %r751, %r1155;
	mov.u32 	%r1182, %r751;
	mov.u64 	%rd647, %rd162;
	@%p188 bra 	$L__BB18_133;
	setp.lt.s64 	%p189, %rd620, %rd162;
	selp.b32 	%r1182, %r1155, %r751, %p189;
	min.s64 	%rd647, %rd620, %rd162;
$L__BB18_133:
	setp.lt.s32 	%p190, %r1181, %r771;
	mov.u32 	%r1155, %r1182;
	mov.u64 	%rd620, %rd647;
	mov.u32 	%r1184, %r771;
	mov.u64 	%rd649, %rd163;
	@%p190 bra 	$L__BB18_136;
	setp.lt.s32 	%p191, %r771, %r1181;
	mov.u32 	%r1155, %r1182;
	mov.u64 	%rd620, %rd647;
	mov.u32 	%r1184, %r1181;
	mov.u64 	%rd649, %rd646;
	@%p191 bra 	$L__BB18_136;
	setp.lt.s64 	%p192, %rd646, %rd163;
	selp.b32 	%r1184, %r1181, %r771, %p192;
	min.s64 	%rd649, %rd646, %rd163;
	mov.u32 	%r1155, %r1182;
	mov.u64 	%rd620, %rd647;
$L__BB18_136:
	mov.b32 	%r829, 4;
	mov.b32 	%r831, -1;
	// begin inline asm
	shfl.sync.down.b32 %r792, %r1155, %r829, %r745, %r831;
	// end inline asm
	// begin inline asm
	shfl.sync.down.b32 %r797, %r798, %r829, %r745, %r831;
	// end inline asm
	mov.b64 	{%r803, %r808}, %rd620;
	// begin inline asm
	shfl.sync.down.b32 %r802, %r803, %r829, %r745, %r831;
	// end inline asm
	// begin inline asm
	shfl.sync.down.b32 %r807, %r808, %r829, %r745, %r831;
	// end inline asm
	mov.b64 	%rd169, {%r802, %r807};
	// begin inline asm
	shfl.sync.down.b32 %r812, %r1184, %r829, %r745, %r831;
	// end inline asm
	// begin inline asm
	shfl.sync.down.b32 %r817, %r818, %r829, %r745, %r831;
	// end inline asm
	mov.b64 	{%r823, %r828}, %rd649;
	// begin inline asm
	shfl.sync.down.b32 %r822, %r823, %r829, %r745, %r831;
	// end inline asm
	// begin inline asm
	shfl.sync.down.b32 %r827, %r828, %r829, %r745, %r831;
	// end inline asm
	mov.b64 	%rd170, {%r822, %r827};
	add.s32 	%r832, %r706, 4;
	setp.gt.s32 	%p193, %r832, %r745;
	mov.u32 	%r1187, %r1184;
	mov.u64 	%rd652, %rd649;
	@%p193 bra 	$L__BB18_143;
	setp.lt.s32 	%p194, %r1155, %r792;
	mov.u32 	%r1185, %r1155;
	mov.u64 	%rd650, %rd620;
	@%p194 bra 	$L__BB18_140;
	setp.lt.s32 	%p195, %r792, %r1155;
	mov.u32 	%r1185, %r792;
	mov.u64 	%rd650, %rd169;
	@%p195 bra 	$L__BB18_140;
	setp.lt.s64 	%p196, %rd620, %rd169;
	selp.b32 	%r1185, %r1155, %r792, %p196;
	min.s64 	%rd650, %rd620, %rd169;
$L__BB18_140:
	setp.lt.s32 	%p197, %r1184, %r812;
	mov.u32 	%r1155, %r1185;
	mov.u64 	%rd620, %rd650;
	mov.u32 	%r1187, %r812;
	mov.u64 	%rd652, %rd170;
	@%p197 bra 	$L__BB18_143;
	setp.lt.s32 	%p198, %r812, %r1184;
	mov.u32 	%r1155, %r1185;
	mov.u64 	%rd620, %rd650;
	mov.u32 	%r1187, %r1184;
	mov.u64 	%rd652, %rd649;
	@%p198 bra 	$L__BB18_143;
	setp.lt.s64 	%p199, %rd649, %rd170;
	selp.b32 	%r1187, %r1184, %r812, %p199;
	min.s64 	%rd652, %rd649, %rd170;
	mov.u32 	%r1155, %r1185;
	mov.u64 	%rd620, %rd650;
$L__BB18_143:
	mov.b32 	%r870, 8;
	mov.b32 	%r872, -1;
	// begin inline asm
	shfl.sync.down.b32 %r833, %r1155, %r870, %r745, %r872;
	// end inline asm
	// begin inline asm
	shfl.sync.down.b32 %r838, %r839, %r870, %r745, %r872;
	// end inline asm
	mov.b64 	{%r844, %r849}, %rd620;
	// begin inline asm
	shfl.sync.down.b32 %r843, %r844, %r870, %r745, %r872;
	// end inline asm
	// begin inline asm
	shfl.sync.down.b32 %r848, %r849, %r870, %r745, %r872;
	// end inline asm
	mov.b64 	%rd176, {%r843, %r848};
	// begin inline asm
	shfl.sync.down.b32 %r853, %r1187, %r870, %r745, %r872;
	// end inline asm
	// begin inline asm
	shfl.sync.down.b32 %r858, %r859, %r870, %r745, %r872;
	// end inline asm
	mov.b64 	{%r864, %r869}, %rd652;
	// begin inline asm
	shfl.sync.down.b32 %r863, %r864, %r870, %r745, %r872;
	// end inline asm
	// begin inline asm
	shfl.sync.down.b32 %r868, %r869, %r870, %r745, %r872;
	// end inline asm
	mov.b64 	%rd177, {%r863, %r868};
	add.s32 	%r873, %r706, 8;
	setp.gt.s32 	%p200, %r873, %r745;
	mov.u32 	%r1190, %r1187;
	mov.u64 	%rd655, %rd652;
	@%p200 bra 	$L__BB18_150;
	setp.lt.s32 	%p201, %r1155, %r833;
	mov.u32 	%r1188, %r1155;
	mov.u64 	%rd653, %rd620;
	@%p201 bra 	$L__BB18_147;
	setp.lt.s32 	%p202, %r833, %r1155;
	mov.u32 	%r1188, %r833;
	mov.u64 	%rd653, %rd176;
	@%p202 bra 	$L__BB18_147;
	setp.lt.s64 	%p203, %rd620, %rd176;
	selp.b32 	%r1188, %r1155, %r833, %p203;
	min.s64 	%rd653, %rd620, %rd176;
$L__BB18_147:
	setp.lt.s32 	%p204, %r1187, %r853;
	mov.u32 	%r1155, %r1188;
	mov.u64 	%rd620, %rd653;
	mov.u32 	%r1190, %r853;
	mov.u64 	%rd655, %rd177;
	@%p204 bra 	$L__BB18_150;
	setp.lt.s32 	%p205, %r853, %r1187;
	mov.u32 	%r1155, %r1188;
	mov.u64 	%rd620, %rd653;
	mov.u32 	%r1190, %r1187;
	mov.u64 	%rd655, %rd652;
	@%p205 bra 	$L__BB18_150;
	setp.lt.s64 	%p206, %rd652, %rd177;
	selp.b32 	%r1190, %r1187, %r853, %p206;
	min.s64 	%rd655, %rd652, %rd177;
	mov.u32 	%r1155, %r1188;
	mov.u64 	%rd620, %rd653;
$L__BB18_150:
	mov.b32 	%r911, 16;
	mov.b32 	%r913, -1;
	// begin inline asm
	shfl.sync.down.b32 %r874, %r1155, %r911, %r745, %r913;
	// end inline asm
	// begin inline asm
	shfl.sync.down.b32 %r879, %r880, %r911, %r745, %r913;
	// end inline asm
	mov.b64 	{%r885, %r890}, %rd620;
	// begin inline asm
	shfl.sync.down.b32 %r884, %r885, %r911, %r745, %r913;
	// end inline asm
	// begin inline asm
	shfl.sync.down.b32 %r889, %r890, %r911, %r745, %r913;
	// end inline asm
	mov.b64 	%rd183, {%r884, %r889};
	// begin inline asm
	shfl.sync.down.b32 %r894, %r1190, %r911, %r745, %r913;
	// end inline asm
	// begin inline asm
	shfl.sync.down.b32 %r899, %r900, %r911, %r745, %r913;
	// end inline asm
	mov.b64 	{%r905, %r910}, %rd655;
	// begin inline asm
	shfl.sync.down.b32 %r904, %r905, %r911, %r745, %r913;
	// end inline asm
	// begin inline asm
	shfl.sync.down.b32 %r909, %r910, %r911, %r745, %r913;
	// end inline asm
	mov.b64 	%rd184, {%r904, %r909};
	add.s32 	%r914, %r706, 16;
	setp.gt.s32 	%p207, %r914, %r745;
	mov.u32 	%r1287, %r1190;
	mov.u64 	%rd745, %rd655;
	@%p207 bra 	$L__BB18_157;
	setp.lt.s32 	%p208, %r1155, %r874;
	mov.u32 	%r1191, %r1155;
	mov.u64 	%rd656, %rd620;
	@%p208 bra 	$L__BB18_154;
	setp.lt.s32 	%p209, %r874, %r1155;
	mov.u32 	%r1191, %r874;
	mov.u64 	%rd656, %rd183;
	@%p209 bra 	$L__BB18_154;
	setp.lt.s64 	%p210, %rd620, %rd183;
	selp.b32 	%r1191, %r1155, %r874, %p210;
	min.s64 	%rd656, %rd620, %rd183;
$L__BB18_154:
	setp.lt.s32 	%p211, %r1190, %r894;
	mov.u32 	%r1155, %r1191;
	mov.u64 	%rd620, %rd656;
	mov.u32 	%r1287, %r894;
	mov.u64 	%rd745, %rd184;
	@%p211 bra 	$L__BB18_157;
	setp.lt.s32 	%p212, %r894, %r1190;
	mov.u32 	%r1155, %r1191;
	mov.u64 	%rd620, %rd656;
	mov.u32 	%r1287, %r1190;
	mov.u64 	%rd745, %rd655;
	@%p212 bra 	$L__BB18_157;
	setp.lt.s64 	%p213, %rd655, %rd184;
	selp.b32 	%r1287, %r1190, %r894, %p213;
	min.s64 	%rd745, %rd655, %rd184;
	mov.u32 	%r1155, %r1191;
	mov.u64 	%rd620, %rd656;
$L__BB18_157:
	setp.ne.s32 	%p214, %r706, 0;
	@%p214 bra 	$L__BB18_159;
	mov.u32 	%r916, _ZN6thrust24THRUST_300001_SM_1000_NS8cuda_cub4core6detail5shmemE;
	add.s32 	%r917, %r916, %r747;
	st.shared.u32 	[%r917+8], %r1155;
	st.shared.u64 	[%r917+16], %rd620;
	st.shared.u32 	[%r917+24], %r1287;
	st.shared.u64 	[%r917+32], %rd745;
$L__BB18_159:
	bar.sync 	0;
	setp.ne.s32 	%p215, %r1, 0;
	@%p215 bra 	$L__BB18_353;
	setp.lt.s32 	%p216, %r483, 33;
	mov.u32 	%r1194, %r1155;
	mov.u64 	%rd659, %rd620;
	mov.u32 	%r1195, %r1287;
	mov.u64 	%rd660, %rd745;
	@%p216 bra 	$L__BB18_168;
	ld.shared.u32 	%r201, [_ZN6thrust24THRUST_300001_SM_1000_NS8cuda_cub4core6detail5shmemE+40];
	ld.shared.u64 	%rd190, [_ZN6thrust24THRUST_300001_SM_1000_NS8cuda_cub4core6detail5shmemE+48];
	ld.shared.u32 	%r202, [_ZN6thrust24THRUST_300001_SM_1000_NS8cuda_cub4core6detail5shmemE+56];
	ld.shared.u64 	%rd191, [_ZN6thrust24THRUST_300001_SM_1000_NS8cuda_cub4core6detail5shmemE+64];
	setp.lt.s32 	%p217, %r1155, %r201;
	mov.u32 	%r1194, %r1155;
	mov.u64 	%rd659, %rd620;
	@%p217 bra 	$L__BB18_164;
	setp.lt.s32 	%p218, %r201, %r1155;
	mov.u32 	%r1194, %r201;
	mov.u64 	%rd659, %rd190;
	@%p218 bra 	$L__BB18_164;
	setp.lt.s64 	%p219, %rd620, %rd190;
	selp.b32 	%r1194, %r1155, %r201, %p219;
	min.s64 	%rd659, %rd620, %rd190;
$L__BB18_164:
	setp.lt.s32 	%p220, %r1287, %r202;
	mov.u32 	%r1195, %r202;
	mov.u64 	%rd660, %rd191;
	@%p220 bra 	$L__BB18_168;
	setp.ge.s32 	%p221, %r202, %r1287;
	mov.u32 	%r1195, %r1287;
	mov.u64 	%rd660, %rd745;
	@%p221 bra 	$L__BB18_166;
	bra.uni 	$L__BB18_168;
$L__BB18_166:
	setp.ge.s64 	%p222, %rd745, %rd191;
	mov.u32 	%r1195, %r202;
	mov.u64 	%rd660, %rd191;
	@%p222 bra 	$L__BB18_168;
	mov.u32 	%r1195, %r1287;
	mov.u64 	%rd660, %rd745;
$L__BB18_168:
	setp.lt.s32 	%p223, %r483, 65;
	mov.u32 	%r1198, %r1194;
	mov.u64 	%rd663, %rd659;
	mov.u32 	%r1199, %r1195;
	mov.u64 	%rd664, %rd660;
	@%p223 bra 	$L__BB18_176;
	ld.shared.u32 	%r214, [_ZN6thrust24THRUST_300001_SM_1000_NS8cuda_cub4core6detail5shmemE+72];
	ld.shared.u64 	%rd203, [_ZN6thrust24THRUST_300001_SM_1000_NS8cuda_cub4core6detail5shmemE+80];
	ld.shared.u32 	%r215, [_ZN6thrust24THRUST_300001_SM_1000_NS8cuda_cub4core6detail5shmemE+88];
	ld.shared.u64 	%rd204, [_ZN6thrust24THRUST_300001_SM_1000_NS8cuda_cub4core6detail5shmemE+96];
	setp.lt.s32 	%p224, %r1194, %r214;
	mov.u32 	%r1198, %r1194;
	mov.u64 	%rd663, %rd659;
	@%p224 bra 	$L__BB18_172;
	setp.lt.s32 	%p225, %r214, %r1194;
	mov.u32 	%r1198, %r214;
	mov.u64 	%rd663, %rd203;
	@%p225 bra 	$L__BB18_172;
	setp.lt.s64 	%p226, %rd659, %rd203;
	selp.b32 	%r1198, %r1194, %r214, %p226;
	min.s64 	%rd663, %rd659, %rd203;
$L__BB18_172:
	setp.lt.s32 	%p227, %r1195, %r215;
	mov.u32 	%r1199, %r215;
	mov.u64 	%rd664, %rd204;
	@%p227 bra 	$L__BB18_176;
	setp.ge.s32 	%p228, %r215, %r1195;
	mov.u32 	%r1199, %r1195;
	mov.u64 	%rd664, %rd660;
	@%p228 bra 	$L__BB18_174;
	bra.uni 	$L__BB18_176;
$L__BB18_174:
	setp.ge.s64 	%p229, %rd660, %rd204;
	mov.u32 	%r1199, %r215;
	mov.u64 	%rd664, %rd204;
	@%p229 bra 	$L__BB18_176;
	mov.u32 	%r1199, %r1195;
	mov.u64 	%rd664, %rd660;
$L__BB18_176:
	setp.lt.s32 	%p230, %r483, 97;
	mov.u32 	%r1202, %r1198;
	mov.u64 	%rd667, %rd663;
	mov.u32 	%r1203, %r1199;
	mov.u64 	%rd668, %rd664;
	@%p230 bra 	$L__BB18_184;
	ld.shared.u32 	%r227, [_ZN6thrust24THRUST_300001_SM_1000_NS8cuda_cub4core6detail5shmemE+104];
	ld.shared.u64 	%rd216, [_ZN6thrust24THRUST_300001_SM_1000_NS8cuda_cub4core6detail5shmemE+112];
	ld.shared.u32 	%r228, [_ZN6thrust24THRUST_300001_SM_1000_NS8cuda_cub4core6detail5shmemE+120];
	ld.shared.u64 	%rd217, [_ZN6thrust24THRUST_300001_SM_1000_NS8cuda_cub4core6detail5shmemE+128];
	setp.lt.s32 	%p231, %r1198, %r227;
	mov.u32 	%r1202, %r1198;
	mov.u64 	%rd667, %rd663;
	@%p231 bra 	$L__BB18_180;
	setp.lt.s32 	%p232, %r227, %r1198;
	mov.u32 	%r1202, %r227;
	mov.u64 	%rd667, %rd216;
	@%p232 bra 	$L__BB18_180;
	setp.lt.s64 	%p233, %rd663, %rd216;
	selp.b32 	%r1202, %r1198, %r227, %p233;
	min.s64 	%rd667, %rd663, %rd216;
$L__BB18_180:
	setp.lt.s32 	%p234, %r1199, %r228;
	mov.u32 	%r1203, %r228;
	mov.u64 	%rd668, %rd217;
	@%p234 bra 	$L__BB18_184;
	setp.ge.s32 	%p235, %r228, %r1199;
	mov.u32 	%r1203, %r1199;
	mov.u64 	%rd668, %rd664;
	@%p235 bra 	$L__BB18_182;
	bra.uni 	$L__BB18_184;
$L__BB18_182:
	setp.ge.s64 	%p236, %rd664, %rd217;
	mov.u32 	%r1203, %r228;
	mov.u64 	%rd668, %rd217;
	@%p236 bra 	$L__BB18_184;
	mov.u32 	%r1203, %r1199;
	mov.u64 	%rd668, %rd664;
$L__BB18_184:
	setp.lt.s32 	%p237, %r483, 129;
	mov.u32 	%r1206, %r1202;
	mov.u64 	%rd671, %rd667;
	mov.u32 	%r1207, %r1203;
	mov.u64 	%rd672, %rd668;
	@%p237 bra 	$L__BB18_192;
	ld.shared.u32 	%r240, [_ZN6thrust24THRUST_300001_SM_1000_NS8cuda_cub4core6detail5shmemE+136];
	ld.shared.u64 	%rd229, [_ZN6thrust24THRUST_300001_SM_1000_NS8cuda_cub4core6detail5shmemE+144];
	ld.shared.u32 	%r241, [_ZN6thrust24THRUST_300001_SM_1000_NS8cuda_cub4core6detail5shmemE+152];
	ld.shared.u64 	%rd230, [_ZN6thrust24THRUST_300001_SM_1000_NS8cuda_cub4core6detail5shmemE+160];
	setp.lt.s32 	%p238, %r1202, %r240;
	mov.u32 	%r1206, %r1202;
	mov.u64 	%rd671, %rd667;
	@%p238 bra 	$L__BB18_188;
	setp.lt.s32 	%p239, %r240, %r1202;
	mov.u32 	%r1206, %r240;
	mov.u64 	%rd671, %rd229;
	@%p239 bra 	$L__BB18_188;
	setp.lt.s64 	%p240, %rd667, %rd229;
	selp.b32 	%r1206, %r1202, %r240, %p240;
	min.s64 	%rd671, %rd667, %rd229;
$L__BB18_188:
	setp.lt.s32 	%p241, %r1203, %r241;
	mov.u32 	%r1207, %r241;
	mov.u64 	%rd672, %rd230;
	@%p241 bra 	$L__BB18_192;
	setp.ge.s32 	%p242, %r241, %r1203;
	mov.u32 	%r1207, %r1203;
	mov.u64 	%rd672, %rd668;
	@%p242 bra 	$L__BB18_190;
	bra.uni 	$L__BB18_192;
$L__BB18_190:
	setp.ge.s64 	%p243, %rd668, %rd230;
	mov.u32 	%r1207, %r241;
	mov.u64 	%rd672, %rd230;
	@%p243 bra 	$L__BB18_192;
	mov.u32 	%r1207, %r1203;
	mov.u64 	%rd672, %rd668;
$L__BB18_192:
	setp.lt.s32 	%p244, %r483, 161;
	mov.u32 	%r1210, %r1206;
	mov.u64 	%rd675, %rd671;
	mov.u32 	%r1211, %r1207;
	mov.u64 	%rd676, %rd672;
	@%p244 bra 	$L__BB18_200;
	ld.shared.u32 	%r253, [_ZN6thrust24THRUST_300001_SM_1000_NS8cuda_cub4core6detail5shmemE+168];
	ld.shared.u64 	%rd242, [_ZN6thrust24THRUST_300001_SM_1000_NS8cuda_cub4core6detail5shmemE+176];
	ld.shared.u32 	%r254, [_ZN6thrust24THRUST_300001_SM_1000_NS8cuda_cub4core6detail5shmemE+184];
	ld.shared.u64 	%rd243, [_ZN6thrust24THRUST_300001_SM_1000_NS8cuda_cub4core6detail5shmemE+192];
	setp.lt.s32 	%p245, %r1206, %r253;
	mov.u32 	%r1210, %r1206;
	mov.u64 	%rd675, %rd671;
	@%p245 bra 	$L__BB18_196;
	setp.lt.s32 	%p246, %r253, %r1206;
	mov.u32 	%r1210, %r253;
	mov.u64 	%rd675, %rd242;
	@%p246 bra 	$L__BB18_196;
	setp.lt.s64 	%p247, %rd671, %rd242;
	selp.b32 	%r1210, %r1206, %r253, %p247;
	min.s64 	%rd675, %rd671, %rd242;
$L__BB18_196:
	setp.lt.s32 	%p248, %r1207, %r254;
	mov.u32 	%r1211, %r254;
	mov.u64 	%rd676, %rd243;
	@%p248 bra 	$L__BB18_200;
	setp.ge.s32 	%p249, %r254, %r1207;
	mov.u32 	%r1211, %r1207;
	mov.u64 	%rd676, %rd672;
	@%p249 bra 	$L__BB18_198;
	bra.uni 	$L__BB18_200;
$L__BB18_198:
	setp.ge.s64 	%p250, %rd672, %rd243;
	mov.u32 	%r1211, %r254;
	mov.u64 	%rd676, %rd243;
	@%p250 bra 	$L__BB18_200;
	mov.u32 	%r1211, %r1207;
	mov.u64 	%rd676, %rd672;
$L__BB18_200:
	setp.lt.s32 	%p251, %r483, 193;
	mov.u32 	%r1214, %r1210;
	mov.u64 	%rd679, %rd675;
	mov.u32 	%r1215, %r1211;
	mov.u64 	%rd680, %rd676;
	@%p251 bra 	$L__BB18_208;
	ld.shared.u32 	%r266, [_ZN6thrust24THRUST_300001_SM_1000_NS8cuda_cub4core6detail5shmemE+200];
	ld.shared.u64 	%rd255, [_ZN6thrust24THRUST_300001_SM_1000_NS8cuda_cub4core6detail5shmemE+208];
	ld.shared.u32 	%r267, [_ZN6thrust24THRUST_300001_SM_1000_NS8cuda_cub4core6detail5shmemE+216];
	ld.shared.u64 	%rd256, [_ZN6thrust24THRUST_300001_SM_1000_NS8cuda_cub4core6detail5shmemE+224];
	setp.lt.s32 	%p252, %r1210, %r266;
	mov.u32 	%r1214, %r1210;
	mov.u64 	%rd679, %rd675;
	@%p252 bra 	$L__BB18_204;
	setp.lt.s32 	%p253, %r266, %r1210;
	mov.u32 	%r1214, %r266;
	mov.u64 	%rd679, %rd255;
	@%p253 bra 	$L__BB18_204;
	setp.lt.s64 	%p254, %rd675, %rd255;
	selp.b32 	%r1214, %r1210, %r266, %p254;
	min.s64 	%rd679, %rd675, %rd255;
$L__BB18_204:
	setp.lt.s32 	%p255, %r1211, %r267;
	mov.u32 	%r1215, %r267;
	mov.u64 	%rd680, %rd256;
	@%p255 bra 	$L__BB18_208;
	setp.ge.s32 	%p256, %r267, %r1211;
	mov.u32 	%r1215, %r1211;
	mov.u64 	%rd680, %rd676;
	@%p256 bra 	$L__BB18_206;
	bra.uni 	$L__BB18_208;
$L__BB18_206:
	setp.ge.s64 	%p257, %rd676, %rd256;
	mov.u32 	%r1215, %r267;
	mov.u64 	%rd680, %rd256;
	@%p257 bra 	$L__BB18_208;
	mov.u32 	%r1215, %r1211;
	mov.u64 	%rd680, %rd676;
$L__BB18_208:
	setp.lt.s32 	%p258, %r483, 225;
	mov.u64 	%rd745, %rd680;
	mov.u32 	%r1287, %r1215;
	mov.u64 	%rd620, %rd679;
	mov.u32 	%r1155, %r1214;
	@%p258 bra 	$L__BB18_353;
	ld.shared.u32 	%r279, [_ZN6thrust24THRUST_300001_SM_1000_NS8cuda_cub4core6detail5shmemE+232];
	ld.shared.u64 	%rd268, [_ZN6thrust24THRUST_300001_SM_1000_NS8cuda_cub4core6detail5shmemE+240];
	ld.shared.u32 	%r280, [_ZN6thrust24THRUST_300001_SM_1000_NS8cuda_cub4core6detail5shmemE+248];
	ld.shared.u64 	%rd269, [_ZN6thrust24THRUST_300001_SM_1000_NS8cuda_cub4core6detail5shmemE+256];
	setp.lt.s32 	%p259, %r1214, %r279;
	mov.u32 	%r1155, %r1214;
	mov.u64 	%rd620, %rd679;
	@%p259 bra 	$L__BB18_212;
	setp.lt.s32 	%p260, %r279, %r1214;
	mov.u32 	%r1155, %r279;
	mov.u64 	%rd620, %rd268;
	@%p260 bra 	$L__BB18_212;
	setp.lt.s64 	%p261, %rd679, %rd268;
	selp.b32 	%r1155, %r1214, %r279, %p261;
	min.s64 	%rd620, %rd679, %rd268;
$L__BB18_212:
	setp.lt.s32 	%p262, %r1215, %r280;
	mov.u32 	%r1287, %r280;
	mov.u64 	%rd745, %rd269;
	@%p262 bra 	$L__BB18_353;
	setp.ge.s32 	%p263, %r280, %r1215;
	mov.u32 	%r1287, %r1215;
	mov.u64 	%rd745, %rd680;
	@%p263 bra 	$L__BB18_214;
	bra.uni 	$L__BB18_353;
$L__BB18_214:
	setp.ge.s64 	%p264, %rd680, %rd269;
	mov.u32 	%r1287, %r280;
	mov.u64 	%rd745, %rd269;
	@%p264 bra 	$L__BB18_353;
	mov.u32 	%r1287, %r1215;
	mov.u64 	%rd745, %rd680;
	bra.uni 	$L__BB18_353;
$L__BB18_216:
	mov.u32 	%r290, %tid.x;
	mul.wide.u32 	%rd472, %r290, 32;
	add.s64 	%rd457, %rd454, %rd472;
	// begin inline asm
	ld.global.nc.u64 %rd456, [%rd457];
	// end inline asm
	add.s64 	%rd459, %rd457, 8;
	// begin inline asm
	ld.global.nc.u64 %rd458, [%rd459];
	// end inline asm
	add.s64 	%rd461, %rd457, 16;
	// begin inline asm
	ld.global.nc.u64 %rd460, [%rd461];
	// end inline asm
	add.s64 	%rd463, %rd457, 24;
	// begin inline asm
	ld.global.nc.u64 %rd462, [%rd463];
	// end inline asm
	cvt.u32.u64 	%r291, %rd456;
	cvt.u32.u64 	%r292, %rd460;
	add.s64 	%rd465, %rd457, 8192;
	// begin inline asm
	ld.global.nc.u64 %rd464, [%rd465];
	// end inline asm
	add.s64 	%rd467, %rd457, 8200;
	// begin inline asm
	ld.global.nc.u64 %rd466, [%rd467];
	// end inline asm
	add.s64 	%rd469, %rd457, 8208;
	// begin inline asm
	ld.global.nc.u64 %rd468, [%rd469];
	// end inline asm
	add.s64 	%rd471, %rd457, 8216;
	// begin inline asm
	ld.global.nc.u64 %rd713, [%rd471];
	// end inline asm
	cvt.u32.u64 	%r293, %rd464;
	cvt.u32.u64 	%r1255, %rd468;
	setp.lt.s32 	%p3, %r291, %r293;
	mov.u32 	%r1155, %r291;
	mov.u64 	%rd620, %rd458;
	@%p3 bra 	$L__BB18_219;
	setp.lt.s32 	%p4, %r293, %r291;
	mov.u32 	%r1155, %r293;
	mov.u64 	%rd620, %rd466;
	@%p4 bra 	$L__BB18_219;
	setp.lt.s64 	%p5, %rd458, %rd466;
	selp.b32 	%r1155, %r291, %r293, %p5;
	min.s64 	%rd620, %rd458, %rd466;
$L__BB18_219:
	setp.lt.s32 	%p6, %r292, %r1255;
	@%p6 bra 	$L__BB18_221;
	setp.lt.s32 	%p7, %r1255, %r292;
	setp.lt.s64 	%p8, %rd462, %rd713;
	or.pred  	%p9, %p7, %p8;
	selp.b32 	%r1255, %r292, %r1255, %p9;
	selp.b64 	%rd713, %rd462, %rd713, %p9;
$L__BB18_221:
	setp.lt.u32 	%p10, %r483, 1024;
	mov.b32 	%r1231, 512;
	@%p10 bra 	$L__BB18_234;
	mov.b32 	%r1222, 512;
	mov.u32 	%r1224, %r1255;
	mov.u64 	%rd688, %rd713;
$L__BB18_223:
	add.s32 	%r486, %r1222, %r290;
	mul.wide.u32 	%rd489, %r486, 32;
	add.s64 	%rd474, %rd454, %rd489;
	// begin inline asm
	ld.global.nc.u64 %rd473, [%rd474];
	// end inline asm
	add.s64 	%rd476, %rd474, 8;
	// begin inline asm
	ld.global.nc.u64 %rd475, [%rd476];
	// end inline asm
	add.s64 	%rd478, %rd474, 16;
	// begin inline asm
	ld.global.nc.u64 %rd477, [%rd478];
	// end inline asm
	add.s64 	%rd480, %rd474, 24;
	// begin inline asm
	ld.global.nc.u64 %rd690, [%rd480];
	// end inline asm
	cvt.u32.u64 	%r302, %rd473;
	cvt.u32.u64 	%r1226, %rd477;
	add.s64 	%rd482, %rd474, 8192;
	// begin inline asm
	ld.global.nc.u64 %rd481, [%rd482];
	// end inline asm
	add.s64 	%rd484, %rd474, 8200;
	// begin inline asm
	ld.global.nc.u64 %rd483, [%rd484];
	// end inline asm
	add.s64 	%rd486, %rd474, 8208;
	// begin inline asm
	ld.global.nc.u64 %rd485, [%rd486];
	// end inline asm
	add.s64 	%rd488, %rd474, 8216;
	// begin inline asm
	ld.global.nc.u64 %rd713, [%rd488];
	// end inline asm
	cvt.u32.u64 	%r304, %rd481;
	cvt.u32.u64 	%r1255, %rd485;
	setp.lt.s32 	%p11, %r1155, %r302;
	mov.u32 	%r1225, %r1155;
	mov.u64 	%rd689, %rd620;
	@%p11 bra 	$L__BB18_226;
	setp.lt.s32 	%p12, %r302, %r1155;
	mov.u32 	%r1225, %r302;
	mov.u64 	%rd689, %rd475;
	@%p12 bra 	$L__BB18_226;
	setp.lt.s64 	%p13, %rd620, %rd475;
	selp.b32 	%r1225, %r1155, %r302, %p13;
	min.s64 	%rd689, %rd620, %rd475;
$L__BB18_226:
	setp.lt.s32 	%p14, %r1224, %r1226;
	@%p14 bra 	$L__BB18_228;
	setp.lt.s32 	%p15, %r1226, %r1224;
	setp.lt.s64 	%p16, %rd688, %rd690;
	or.pred  	%p17, %p15, %p16;
	selp.b32 	%r1226, %r1224, %r1226, %p17;
	selp.b64 	%rd690, %rd688, %rd690, %p17;
$L__BB18_228:
	setp.lt.s32 	%p18, %r1225, %r304;
	mov.u32 	%r1155, %r1225;
	mov.u64 	%rd620, %rd689;
	@%p18 bra 	$L__BB18_231;
	setp.lt.s32 	%p19, %r304, %r1225;
	mov.u32 	%r1155, %r304;
	mov.u64 	%rd620, %rd483;
	@%p19 bra 	$L__BB18_231;
	setp.lt.s64 	%p20, %rd689, %rd483;
	selp.b32 	%r1155, %r1225, %r304, %p20;
	min.s64 	%rd620, %rd689, %rd483;
$L__BB18_231:
	setp.lt.s32 	%p21, %r1226, %r1255;
	@%p21 bra 	$L__BB18_233;
	setp.lt.s32 	%p22, %r1255, %r1226;
	setp.lt.s64 	%p23, %rd690, %rd713;
	or.pred  	%p24, %p22, %p23;
	selp.b32 	%r1255, %r1226, %r1255, %p24;
	selp.b64 	%rd713, %rd690, %rd713, %p24;
$L__BB18_233:
	add.s32 	%r1231, %r1222, 512;
	add.s32 	%r487, %r1222, 1024;
	setp.le.s32 	%p25, %r487, %r483;
	mov.u32 	%r1222, %r1231;
	mov.u32 	%r1224, %r1255;
	mov.u64 	%rd688, %rd713;
	@%p25 bra 	$L__BB18_223;
$L__BB18_234:
	setp.le.s32 	%p26, %r483, %r1231;
	@%p26 bra 	$L__BB18_272;
	sub.s32 	%r318, %r483, %r1231;
	setp.ge.s32 	%p27, %r290, %r318;
	@%p27 bra 	$L__BB18_272;
	not.b32 	%r489, %r290;
	add.s32 	%r490, %r483, %r489;
	sub.s32 	%r319, %r490, %r1231;
	and.b32  	%r491, %r319, 768;
	setp.eq.s32 	%p28, %r491, 768;
	mov.u32 	%r1239, %r290;
	@%p28 bra 	$L__BB18_245;
	add.s32 	%r1233, %r290, %r1231;
	shr.u32 	%r492, %r319, 8;
	add.s32 	%r493, %r492, 1;
	and.b32  	%r494, %r493, 3;
	neg.s32 	%r1232, %r494;
	mov.u32 	%r1239, %r290;
$L__BB18_238:
	.pragma "nounroll";
	mov.u64 	%rd304, %rd713;
	mov.u32 	%r326, %r1255;
	mov.u64 	%rd303, %rd620;
	mov.u32 	%r325, %r1155;
	mul.wide.u32 	%rd499, %r1233, 32;
	add.s64 	%rd492, %rd454, %rd499;
	// begin inline asm
	ld.global.nc.u64 %rd491, [%rd492];
	// end inline asm
	add.s64 	%rd494, %rd492, 8;
	// begin inline asm
	ld.global.nc.u64 %rd493, [%rd494];
	// end inline asm
	add.s64 	%rd496, %rd492, 16;
	// begin inline asm
	ld.global.nc.u64 %rd495, [%rd496];
	// end inline asm
	add.s64 	%rd498, %rd492, 24;
	// begin inline asm
	ld.global.nc.u64 %rd497, [%rd498];
	// end inline asm
	cvt.u32.u64 	%r327, %rd491;
	cvt.u32.u64 	%r328, %rd495;
	setp.lt.s32 	%p29, %r325, %r327;
	@%p29 bra 	$L__BB18_241;
	setp.lt.s32 	%p30, %r327, %r325;
	mov.u32 	%r1155, %r327;
	mov.u64 	%rd620, %rd493;
	@%p30 bra 	$L__BB18_241;
	setp.lt.s64 	%p31, %rd303, %rd493;
	selp.b32 	%r1155, %r325, %r327, %p31;
	min.s64 	%rd620, %rd303, %rd493;
$L__BB18_241:
	setp.lt.s32 	%p32, %r326, %r328;
	mov.u32 	%r1255, %r328;
	mov.u64 	%rd713, %rd497;
	@%p32 bra 	$L__BB18_244;
	setp.lt.s32 	%p33, %r328, %r326;
	mov.u32 	%r1255, %r326;
	mov.u64 	%rd713, %rd304;
	@%p33 bra 	$L__BB18_244;
	setp.lt.s64 	%p34, %rd304, %rd497;
	selp.b32 	%r1255, %r326, %r328, %p34;
	min.s64 	%rd713, %rd304, %rd497;
$L__BB18_244:
	add.s32 	%r1239, %r1239, 256;
	add.s32 	%r1233, %r1233, 256;
	add.s32 	%r1232, %r1232, 1;
	setp.ne.s32 	%p35, %r1232, 0;
	@%p35 bra 	$L__BB18_238;
$L__BB18_245:
	setp.lt.u32 	%p36, %r319, 768;
	@%p36 bra 	$L__BB18_272;
	cvt.u64.u32 	%rd500, %r1239;
	cvt.u64.u32 	%rd501, %r1231;
	add.s64 	%rd502, %rd500, %rd501;
	shl.b64 	%rd503, %rd502, 5;
	add.s64 	%rd504, %rd503, %rd454;
	add.s64 	%rd703, %rd504, 24600;
	add.s32 	%r1244, %r1239, %r1231;
$L__BB18_247:
	mul.wide.u32 	%rd513, %r1244, 32;
	add.s64 	%rd506, %rd454, %rd513;
	// begin inline asm
	ld.global.nc.u64 %rd505, [%rd506];
	// end inline asm
	add.s64 	%rd508, %rd506, 8;
	// begin inline asm
	ld.global.nc.u64 %rd507, [%rd508];
	// end inline asm
	add.s64 	%rd510, %rd506, 16;
	// begin inline asm
	ld.global.nc.u64 %rd509, [%rd510];
	// end inline asm
	add.s64 	%rd512, %rd506, 24;
	// begin inline asm
	ld.global.nc.u64 %rd511, [%rd512];
	// end inline asm
	cvt.u32.u64 	%r346, %rd505;
	cvt.u32.u64 	%r347, %rd509;
	setp.lt.s32 	%p37, %r1155, %r346;
	mov.u32 	%r1248, %r1155;
	mov.u64 	%rd706, %rd620;
	@%p37 bra 	$L__BB18_250;
	setp.lt.s32 	%p38, %r346, %r1155;
	mov.u32 	%r1248, %r346;
	mov.u64 	%rd706, %rd507;
	@%p38 bra 	$L__BB18_250;
	setp.lt.s64 	%p39, %rd620, %rd507;
	selp.b32 	%r1248, %r1155, %r346, %p39;
	min.s64 	%rd706, %rd620, %rd507;
$L__BB18_250:
	setp.lt.s32 	%p40, %r1255, %r347;
	mov.u32 	%r1249, %r347;
	mov.u64 	%rd707, %rd511;
	@%p40 bra 	$L__BB18_253;
	setp.lt.s32 	%p41, %r347, %r1255;
	mov.u32 	%r1249, %r1255;
	mov.u64 	%rd707, %rd713;
	@%p41 bra 	$L__BB18_253;
	setp.lt.s64 	%p42, %rd713, %rd511;
	selp.b32 	%r1249, %r1255, %r347, %p42;
	min.s64 	%rd707, %rd713, %rd511;
$L__BB18_253:
	add.s64 	%rd515, %rd703, -16408;
	// begin inline asm
	ld.global.nc.u64 %rd514, [%rd515];
	// end inline asm
	add.s64 	%rd517, %rd703, -16400;
	// begin inline asm
	ld.global.nc.u64 %rd516, [%rd517];
	// end inline asm
	add.s64 	%rd519, %rd703, -16392;
	// begin inline asm
	ld.global.nc.u64 %rd518, [%rd519];
	// end inline asm
	add.s64 	%rd521, %rd703, -16384;
	// begin inline asm
	ld.global.nc.u64 %rd520, [%rd521];
	// end inline asm
	cvt.u32.u64 	%r352, %rd514;
	cvt.u32.u64 	%r353, %rd518;
	setp.lt.s32 	%p43, %r1248, %r352;
	mov.u32 	%r1250, %r1248;
	mov.u64 	%rd708, %rd706;
	@%p43 bra 	$L__BB18_256;
	setp.lt.s32 	%p44, %r352, %r1248;
	mov.u32 	%r1250, %r352;
	mov.u64 	%rd708, %rd516;
	@%p44 bra 	$L__BB18_256;
	setp.lt.s64 	%p45, %rd706, %rd516;
	selp.b32 	%r1250, %r1248, %r352, %p45;
	min.s64 	%rd708, %rd706, %rd516;
$L__BB18_256:
	setp.lt.s32 	%p46, %r1249, %r353;
	mov.u32 	%r1251, %r353;
	mov.u64 	%rd709, %rd520;
	@%p46 bra 	$L__BB18_259;
	setp.lt.s32 	%p47, %r353, %r1249;
	mov.u32 	%r1251, %r1249;
	mov.u64 	%rd709, %rd707;
	@%p47 bra 	$L__BB18_259;
	setp.lt.s64 	%p48, %rd707, %rd520;
	selp.b32 	%r1251, %r1249, %r353, %p48;
	min.s64 	%rd709, %rd707, %rd520;
$L__BB18_259:
	add.s64 	%rd523, %rd703, -8216;
	// begin inline asm
	ld.global.nc.u64 %rd522, [%rd523];
	// end inline asm
	add.s64 	%rd525, %rd703, -8208;
	// begin inline asm
	ld.global.nc.u64 %rd524, [%rd525];
	// end inline asm
	add.s64 	%rd527, %rd703, -8200;
	// begin inline asm
	ld.global.nc.u64 %rd526, [%rd527];
	// end inline asm
	add.s64 	%rd529, %rd703, -8192;
	// begin inline asm
	ld.global.nc.u64 %rd528, [%rd529];
	// end inline asm
	cvt.u32.u64 	%r358, %rd522;
	cvt.u32.u64 	%r359, %rd526;
	setp.lt.s32 	%p49, %r1250, %r358;
	mov.u32 	%r1252, %r1250;
	mov.u64 	%rd710, %rd708;
	@%p49 bra 	$L__BB18_262;
	setp.lt.s32 	%p50, %r358, %r1250;
	mov.u32 	%r1252, %r358;
	mov.u64 	%rd710, %rd524;
	@%p50 bra 	$L__BB18_262;
	setp.lt.s64 	%p51, %rd708, %rd524;
	selp.b32 	%r1252, %r1250, %r358, %p51;
	min.s64 	%rd710, %rd708, %rd524;
$L__BB18_262:
	setp.lt.s32 	%p52, %r1251, %r359;
	mov.u32 	%r1253, %r359;
	mov.u64 	%rd711, %rd528;
	@%p52 bra 	$L__BB18_265;
	setp.lt.s32 	%p53, %r359, %r1251;
	mov.u32 	%r1253, %r1251;
	mov.u64 	%rd711, %rd709;
	@%p53 bra 	$L__BB18_265;
	setp.lt.s64 	%p54, %rd709, %rd528;
	selp.b32 	%r1253, %r1251, %r359, %p54;
	min.s64 	%rd711, %rd709, %rd528;
$L__BB18_265:
	add.s64 	%rd531, %rd703, -24;
	// begin inline asm
	ld.global.nc.u64 %rd530, [%rd531];
	// end inline asm
	add.s64 	%rd533, %rd703, -16;
	// begin inline asm
	ld.global.nc.u64 %rd532, [%rd533];
	// end inline asm
	add.s64 	%rd535, %rd703, -8;
	// begin inline asm
	ld.global.nc.u64 %rd534, [%rd535];
	// end inline asm
	// begin inline asm
	ld.global.nc.u64 %rd536, [%rd703];
	// end inline asm
	cvt.u32.u64 	%r364, %rd530;
	cvt.u32.u64 	%r365, %rd534;
	setp.lt.s32 	%p55, %r1252, %r364;
	mov.u32 	%r1155, %r1252;
	mov.u64 	%rd620, %rd710;
	@%p55 bra 	$L__BB18_268;
	setp.lt.s32 	%p56, %r364, %r1252;
	mov.u32 	%r1155, %r364;
	mov.u64 	%rd620, %rd532;
	@%p56 bra 	$L__BB18_268;
	setp.lt.s64 	%p57, %rd710, %rd532;
	selp.b32 	%r1155, %r1252, %r364, %p57;
	min.s64 	%rd620, %rd710, %rd532;
$L__BB18_268:
	setp.lt.s32 	%p58, %r1253, %r365;
	mov.u32 	%r1255, %r365;
	mov.u64 	%rd713, %rd536;
	@%p58 bra 	$L__BB18_271;
	setp.lt.s32 	%p59, %r365, %r1253;
	mov.u32 	%r1255, %r1253;
	mov.u64 	%rd713, %rd711;
	@%p59 bra 	$L__BB18_271;
	setp.lt.s64 	%p60, %rd711, %rd536;
	selp.b32 	%r1255, %r1253, %r365, %p60;
	min.s64 	%rd713, %rd711, %rd536;
$L__BB18_271:
	add.s32 	%r1239, %r1239, 1024;
	add.s64 	%rd703, %rd703, 32768;
	add.s32 	%r1244, %r1244, 1024;
	setp.lt.s32 	%p61, %r1239, %r318;
	@%p61 bra 	$L__BB18_247;
$L__BB18_272:
	// begin inline asm
	mov.u32 %r495, %laneid;
	// end inline asm
	mov.b32 	%r533, 1;
	mov.b32 	%r534, 31;
	mov.b32 	%r535, -1;
	// begin inline asm
	shfl.sync.down.b32 %r496, %r1155, %r533, %r534, %r535;
	// end inline asm
	// begin inline asm
	shfl.sync.down.b32 %r501, %r502, %r533, %r534, %r535;
	// end inline asm
	mov.b64 	{%r507, %r512}, %rd620;
	// begin inline asm
	shfl.sync.down.b32 %r506, %r507, %r533, %r534, %r535;
	// end inline asm
	// begin inline asm
	shfl.sync.down.b32 %r511, %r512, %r533, %r534, %r535;
	// end inline asm
	mov.b64 	%rd346, {%r506, %r511};
	// begin inline asm
	shfl.sync.down.b32 %r516, %r1255, %r533, %r534, %r535;
	// end inline asm
	// begin inline asm
	shfl.sync.down.b32 %r521, %r522, %r533, %r534, %r535;
	// end inline asm
	mov.b64 	{%r527, %r532}, %rd713;
	// begin inline asm
	shfl.sync.down.b32 %r526, %r527, %r533, %r534, %r535;
	// end inline asm
	// begin inline asm
	shfl.sync.down.b32 %r531, %r532, %r533, %r534, %r535;
	// end inline asm
	mov.b64 	%rd347, {%r526, %r531};
	setp.gt.s32 	%p62, %r495, 30;
	mov.u32 	%r1260, %r1255;
	mov.u64 	%rd718, %rd713;
	@%p62 bra 	$L__BB18_279;
	setp.lt.s32 	%p63, %r1155, %r496;
	mov.u32 	%r1258, %r1155;
	mov.u64 	%rd716, %rd620;
	@%p63 bra 	$L__BB18_276;
	setp.lt.s32 	%p64, %r496, %r1155;
	mov.u32 	%r1258, %r496;
	mov.u64 	%rd716, %rd346;
	@%p64 bra 	$L__BB18_276;
	setp.lt.s64 	%p65, %rd620, %rd346;
	selp.b32 	%r1258, %r1155, %r496, %p65;
	min.s64 	%rd716, %rd620, %rd346;
$L__BB18_276:
	setp.lt.s32 	%p66, %r1255, %r516;
	mov.u32 	%r1155, %r1258;
	mov.u64 	%rd620, %rd716;
	mov.u32 	%r1260, %r516;
	mov.u64 	%rd718, %rd347;
	@%p66 bra 	$L__BB18_279;
	setp.lt.s32 	%p67, %r516, %r1255;
	mov.u32 	%r1155, %r1258;
	mov.u64 	%rd620, %rd716;
	mov.u32 	%r1260, %r1255;
	mov.u64 	%rd718, %rd713;
	@%p67 bra 	$L__BB18_279;
	setp.lt.s64 	%p68, %rd713, %rd347;
	selp.b32 	%r1260, %r1255, %r516, %p68;
	min.s64 	%rd718, %rd713, %rd347;
	mov.u32 	%r1155, %r1258;
	mov.u64 	%rd620, %rd716;
$L__BB18_279:
	mov.b32 	%r573, 2;
	mov.b32 	%r574, 31;
	mov.b32 	%r575, -1;
	// begin inline asm
	shfl.sync.down.b32 %r536, %r1155, %r573, %r574, %r575;
	// end inline asm
	// begin inline asm
	shfl.sync.down.b32 %r541, %r542, %r573, %r574, %r575;
	// end inline asm
	mov.b64 	{%r547, %r552}, %rd620;
	// begin inline asm
	shfl.sync.down.b32 %r546, %r547, %r573, %r574, %r575;
	// end inline asm
	// begin inline asm
	shfl.sync.down.b32 %r551, %r552, %r573, %r574, %r575;
	// end inline asm
	mov.b64 	%rd353, {%r546, %r551};
	// begin inline asm
	shfl.sync.down.b32 %r556, %r1260, %r573, %r574, %r575;
	// end inline asm
	// begin inline asm
	shfl.sync.down.b32 %r561, %r562, %r573, %r574, %r575;
	// end inline asm
	mov.b64 	{%r567, %r572}, %rd718;
	// begin inline asm
	shfl.sync.down.b32 %r566, %r567, %r573, %r574, %r575;
	// end inline asm
	// begin inline asm
	shfl.sync.down.b32 %r571, %r572, %r573, %r574, %r575;
	// end inline asm
	mov.b64 	%rd354, {%r566, %r571};
	setp.gt.s32 	%p69, %r495, 29;
	mov.u32 	%r1263, %r1260;
	mov.u64 	%rd721, %rd718;
	@%p69 bra 	$L__BB18_286;
	setp.lt.s32 	%p70, %r1155, %r536;
	mov.u32 	%r1261, %r1155;
	mov.u64 	%rd719, %rd620;
	@%p70 bra 	$L__BB18_283;
	setp.lt.s32 	%p71, %r536, %r1155;
	mov.u32 	%r1261, %r536;
	mov.u64 	%rd719, %rd353;
	@%p71 bra 	$L__BB18_283;
	setp.lt.s64 	%p72, %rd620, %rd353;
	selp.b32 	%r1261, %r1155, %r536, %p72;
	min.s64 	%rd719, %rd620, %rd353;
$L__BB18_283:
	setp.lt.s32 	%p73, %r1260, %r556;
	mov.u32 	%r1155, %r1261;
	mov.u64 	%rd620, %rd719;
	mov.u32 	%r1263, %r556;
	mov.u64 	%rd721, %rd354;
	@%p73 bra 	$L__BB18_286;
	setp.lt.s32 	%p74, %r556, %r1260;
	mov.u32 	%r1155, %r1261;
	mov.u64 	%rd620, %rd719;
	mov.u32 	%r1263, %r1260;
	mov.u64 	%rd721, %rd718;
	@%p74 bra 	$L__BB18_286;
	setp.lt.s64 	%p75, %rd718, %rd354;
	selp.b32 	%r1263, %r1260, %r556, %p75;
	min.s64 	%rd721, %rd718, %rd354;
	mov.u32 	%r1155, %r1261;
	mov.u64 	%rd620, %rd719;
$L__BB18_286:
	mov.b32 	%r613, 4;
	mov.b32 	%r614, 31;
	mov.b32 	%r615, -1;
	// begin inline asm
	shfl.sync.down.b32 %r576, %r1155, %r613, %r614, %r615;
	// end inline asm
	// begin inline asm
	shfl.sync.down.b32 %r581, %r582, %r613, %r614, %r615;
	// end inline asm
	mov.b64 	{%r587, %r592}, %rd620;
	// begin inline asm
	shfl.sync.down.b32 %r586, %r587, %r613, %r614, %r615;
	// end inline asm
	// begin inline asm
	shfl.sync.down.b32 %r591, %r592, %r613, %r614, %r615;
	// end inline asm
	mov.b64 	%rd360, {%r586, %r591};
	// begin inline asm
	shfl.sync.down.b32 %r596, %r1263, %r613, %r614, %r615;
	// end inline asm
	// begin inline asm
	shfl.sync.down.b32 %r601, %r602, %r613, %r614, %r615;
	// end inline asm
	mov.b64 	{%r607, %r612}, %rd721;
	// begin inline asm
	shfl.sync.down.b32 %r606, %r607, %r613, %r614, %r615;
	// end inline asm
	// begin inline asm
	shfl.sync.down.b32 %r611, %r612, %r613, %r614, %r615;
	// end inline asm
	mov.b64 	%rd361, {%r606, %r611};
	setp.gt.s32 	%p76, %r495, 27;
	mov.u32 	%r1266, %r1263;
	mov.u64 	%rd724, %rd721;
	@%p76 bra 	$L__BB18_293;
	setp.lt.s32 	%p77, %r1155, %r576;
	mov.u32 	%r1264, %r1155;
	mov.u64 	%rd722, %rd620;
	@%p77 bra 	$L__BB18_290;
	setp.lt.s32 	%p78, %r576, %r1155;
	mov.u32 	%r1264, %r576;
	mov.u64 	%rd722, %rd360;
	@%p78 bra 	$L__BB18_290;
	setp.lt.s64 	%p79, %rd620, %rd360;
	selp.b32 	%r1264, %r1155, %r576, %p79;
	min.s64 	%rd722, %rd620, %rd360;
$L__BB18_290:
	setp.lt.s32 	%p80, %r1263, %r596;
	mov.u32 	%r1155, %r1264;
	mov.u64 	%rd620, %rd722;
	mov.u32 	%r1266, %r596;
	mov.u64 	%rd724, %rd361;
	@%p80 bra 	$L__BB18_293;
	setp.lt.s32 	%p81, %r596, %r1263;
	mov.u32 	%r1155, %r1264;
	mov.u64 	%rd620, %rd722;
	mov.u32 	%r1266, %r1263;
	mov.u64 	%rd724, %rd721;
	@%p81 bra 	$L__BB18_293;
	setp.lt.s64 	%p82, %rd721, %rd361;
	selp.b32 	%r1266, %r1263, %r596, %p82;
	min.s64 	%rd724, %rd721, %rd361;
	mov.u32 	%r1155, %r1264;
	mov.u64 	%rd620, %rd722;
$L__BB18_293:
	mov.b32 	%r653, 8;
	mov.b32 	%r654, 31;
	mov.b32 	%r655, -1;
	// begin inline asm
	shfl.sync.down.b32 %r616, %r1155, %r653, %r654, %r655;
	// end inline asm
	// begin inline asm
	shfl.sync.down.b32 %r621, %r622, %r653, %r654, %r655;
	// end inline asm
	mov.b64 	{%r627, %r632}, %rd620;
	// begin inline asm
	shfl.sync.down.b32 %r626, %r627, %r653, %r654, %r655;
	// end inline asm
	// begin inline asm
	shfl.sync.down.b32 %r631, %r632, %r653, %r654, %r655;
	// end inline asm
	mov.b64 	%rd367, {%r626, %r631};
	// begin inline asm
	shfl.sync.down.b32 %r636, %r1266, %r653, %r654, %r655;
	// end inline asm
	// begin inline asm
	shfl.sync.down.b32 %r641, %r642, %r653, %r654, %r655;
	// end inline asm
	mov.b64 	{%r647, %r652}, %rd724;
	// begin inline asm
	shfl.sync.down.b32 %r646, %r647, %r653, %r654, %r655;
	// end inline asm
	// begin inline asm
	shfl.sync.down.b32 %r651, %r652, %r653, %r654, %r655;
	// end inline asm
	mov.b64 	%rd368, {%r646, %r651};
	setp.gt.s32 	%p83, %r495, 23;
	mov.u32 	%r1269, %r1266;
	mov.u64 	%rd727, %rd724;
	@%p83 bra 	$L__BB18_300;
	setp.lt.s32 	%p84, %r1155, %r616;
	mov.u32 	%r1267, %r1155;
	mov.u64 	%rd725, %rd620;
	@%p84 bra 	$L__BB18_297;
	setp.lt.s32 	%p85, %r616, %r1155;
	mov.u32 	%r1267, %r616;
	mov.u64 	%rd725, %rd367;
	@%p85 bra 	$L__BB18_297;
	setp.lt.s64 	%p86, %rd620, %rd367;
	selp.b32 	%r1267, %r1155, %r616, %p86;
	min.s64 	%rd725, %rd620, %rd367;
$L__BB18_297:
	setp.lt.s32 	%p87, %r1266, %r636;
	mov.u32 	%r1155, %r1267;
	mov.u64 	%rd620, %rd725;
	mov.u32 	%r1269, %r636;
	mov.u64 	%rd727, %rd368;
	@%p87 bra 	$L__BB18_300;
	setp.lt.s32 	%p88, %r636, %r1266;
	mov.u32 	%r1155, %r1267;
	mov.u64 	%rd620, %rd725;
	mov.u32 	%r1269, %r1266;
	mov.u64 	%rd727, %rd724;
	@%p88 bra 	$L__BB18_300;
	setp.lt.s64 	%p89, %rd724, %rd368;
	selp.b32 	%r1269, %r1266, %r636, %p89;
	min.s64 	%rd727, %rd724, %rd368;
	mov.u32 	%r1155, %r1267;
	mov.u64 	%rd620, %rd725;
$L__BB18_300:
	mov.b32 	%r693, 16;
	mov.b32 	%r694, 31;
	mov.b32 	%r695, -1;
	// begin inline asm
	shfl.sync.down.b32 %r656, %r1155, %r693, %r694, %r695;
	// end inline asm
	// begin inline asm
	shfl.sync.down.b32 %r661, %r662, %r693, %r694, %r695;
	// end inline asm
	mov.b64 	{%r667, %r672}, %rd620;
	// begin inline asm
	shfl.sync.down.b32 %r666, %r667, %r693, %r694, %r695;
	// end inline asm
	// begin inline asm
	shfl.sync.down.b32 %r671, %r672, %r693, %r694, %r695;
	// end inline asm
	mov.b64 	%rd374, {%r666, %r671};
	// begin inline asm
	shfl.sync.down.b32 %r676, %r1269, %r693, %r694, %r695;
	// end inline asm
	// begin inline asm
	shfl.sync.down.b32 %r681, %r682, %r693, %r694, %r695;
	// end inline asm
	mov.b64 	{%r687, %r692}, %rd727;
	// begin inline asm
	shfl.sync.down.b32 %r686, %r687, %r693, %r694, %r695;
	// end inline asm
	// begin inline asm
	shfl.sync.down.b32 %r691, %r692, %r693, %r694, %r695;
	// end inline asm
	mov.b64 	%rd375, {%r686, %r691};
	setp.gt.s32 	%p90, %r495, 15;
	mov.u32 	%r1287, %r1269;
	mov.u64 	%rd745, %rd727;
	@%p90 bra 	$L__BB18_307;
	setp.lt.s32 	%p91, %r1155, %r656;
	mov.u32 	%r1270, %r1155;
	mov.u64 	%rd728, %rd620;
	@%p91 bra 	$L__BB18_304;
	setp.lt.s32 	%p92, %r656, %r1155;
	mov.u32 	%r1270, %r656;
	mov.u64 	%rd728, %rd374;
	@%p92 bra 	$L__BB18_304;
	setp.lt.s64 	%p93, %rd620, %rd374;
	selp.b32 	%r1270, %r1155, %r656, %p93;
	min.s64 	%rd728, %rd620, %rd374;
$L__BB18_304:
	setp.lt.s32 	%p94, %r1269, %r676;
	mov.u32 	%r1155, %r1270;
	mov.u64 	%rd620, %rd728;
	mov.u32 	%r1287, %r676;
	mov.u64 	%rd745, %rd375;
	@%p94 bra 	$L__BB18_307;
	setp.lt.s32 	%p95, %r676, %r1269;
	mov.u32 	%r1155, %r1270;
	mov.u64 	%rd620, %rd728;
	mov.u32 	%r1287, %r1269;
	mov.u64 	%rd745, %rd727;
	@%p95 bra 	$L__BB18_307;
	setp.lt.s64 	%p96, %rd727, %rd375;
	selp.b32 	%r1287, %r1269, %r676, %p96;
	min.s64 	%rd745, %rd727, %rd375;
	mov.u32 	%r1155, %r1270;
	mov.u64 	%rd620, %rd728;
$L__BB18_307:
	setp.ne.s32 	%p97, %r495, 0;
	@%p97 bra 	$L__BB18_309;
	and.b32  	%r696, %r290, 992;
	mov.u32 	%r697, _ZN6thrust24THRUST_300001_SM_1000_NS8cuda_cub4core6detail5shmemE;
	add.s32 	%r698, %r697, %r696;
	st.shared.u32 	[%r698+8], %r1155;
	st.shared.u64 	[%r698+16], %rd620;
	st.shared.u32 	[%r698+24], %r1287;
	st.shared.u64 	[%r698+32], %rd745;
$L__BB18_309:
	bar.sync 	0;
	setp.ne.s32 	%p98, %r290, 0;
	@%p98 bra 	$L__BB18_353;
	ld.shared.u32 	%r410, [_ZN6thrust24THRUST_300001_SM_1000_NS8cuda_cub4core6detail5shmemE+40];
	ld.shared.u64 	%rd381, [_ZN6thrust24THRUST_300001_SM_1000_NS8cuda_cub4core6detail5shmemE+48];
	ld.shared.u32 	%r411, [_ZN6thrust24THRUST_300001_SM_1000_NS8cuda_cub4core6detail5shmemE+56];
	ld.shared.u64 	%rd382, [_ZN6thrust24THRUST_300001_SM_1000_NS8cuda_cub4core6detail5shmemE+64];
	setp.lt.s32 	%p99, %r1155, %r410;
	mov.u32 	%r1273, %r1155;
	mov.u64 	%rd731, %rd620;
	@%p99 bra 	$L__BB18_313;
	setp.lt.s32 	%p100, %r410, %r1155;
	mov.u32 	%r1273, %r410;
	mov.u64 	%rd731, %rd381;
	@%p100 bra 	$L__BB18_313;
	setp.lt.s64 	%p101, %rd620, %rd381;
	selp.b32 	%r1273, %r1155, %r410, %p101;
	min.s64 	%rd731, %rd620, %rd381;
$L__BB18_313:
	setp.lt.s32 	%p102, %r1287, %r411;
	mov.u32 	%r1274, %r411;
	mov.u64 	%rd732, %rd382;
	@%p102 bra 	$L__BB18_317;
	setp.ge.s32 	%p103, %r411, %r1287;
	mov.u32 	%r1274, %r1287;
	mov.u64 	%rd732, %rd745;
	@%p103 bra 	$L__BB18_315;
	bra.uni 	$L__BB18_317;
$L__BB18_315:
	setp.ge.s64 	%p104, %rd745, %rd382;
	mov.u32 	%r1274, %r411;
	mov.u64 	%rd732, %rd382;
	@%p104 bra 	$L__BB18_317;
	mov.u32 	%r1274, %r1287;
	mov.u64 	%rd732, %rd745;
$L__BB18_317:
	ld.shared.u32 	%r420, [_ZN6thrust24THRUST_300001_SM_1000_NS8cuda_cub4core6detail5shmemE+72];
	ld.shared.u64 	%rd392, [_ZN6thrust24THRUST_300001_SM_1000_NS8cuda_cub4core6detail5shmemE+80];
	ld.shared.u32 	%r422, [_ZN6thrust24THRUST_300001_SM_1000_NS8cuda_cub4core6detail5shmemE+88];
	ld.shared.u64 	%rd394, [_ZN6thrust24THRUST_300001_SM_1000_NS8cuda_cub4core6detail5shmemE+96];
	setp.lt.s32 	%p105, %r1273, %r420;
	mov.u32 	%r1275, %r1273;
	mov.u64 	%rd733, %rd731;
	@%p105 bra 	$L__BB18_320;
	setp.lt.s32 	%p106, %r420, %r1273;
	mov.u32 	%r1275, %r420;
	mov.u64 	%rd733, %rd392;
	@%p106 bra 	$L__BB18_320;
	setp.lt.s64 	%p107, %rd731, %rd392;
	selp.b32 	%r1275, %r1273, %r420, %p107;
	min.s64 	%rd733, %rd731, %rd392;
$L__BB18_320:
	setp.lt.s32 	%p108, %r1274, %r422;
	mov.u32 	%r1276, %r422;
	mov.u64 	%rd734, %rd394;
	@%p108 bra 	$L__BB18_323;
	setp.lt.s32 	%p109, %r422, %r1274;
	mov.u32 	%r1276, %r1274;
	mov.u64 	%rd734, %rd732;
	@%p109 bra 	$L__BB18_323;
	setp.lt.s64 	%p110, %rd732, %rd394;
	selp.b64 	%rd734, %rd732, %rd394, %p110;
	selp.b32 	%r1276, %r1274, %r422, %p110;
$L__BB18_323:
	ld.shared.u32 	%r430, [_ZN6thrust24THRUST_300001_SM_1000_NS8cuda_cub4core6detail5shmemE+104];
	ld.shared.u64 	%rd402, [_ZN6thrust24THRUST_300001_SM_1000_NS8cuda_cub4core6detail5shmemE+112];
	ld.shared.u32 	%r432, [_ZN6thrust24THRUST_300001_SM_1000_NS8cuda_cub4core6detail5shmemE+120];
	ld.shared.u64 	%rd404, [_ZN6thrust24THRUST_300001_SM_1000_NS8cuda_cub4core6detail5shmemE+128];
	setp.lt.s32 	%p111, %r1275, %r430;
	mov.u32 	%r1277, %r1275;
	mov.u64 	%rd735, %rd733;
	@%p111 bra 	$L__BB18_326;
	setp.lt.s32 	%p112, %r430, %r1275;
	mov.u32 	%r1277, %r430;
	mov.u64 	%rd735, %rd402;
	@%p112 bra 	$L__BB18_326;
	setp.lt.s64 	%p113, %rd733, %rd402;
	selp.b32 	%r1277, %r1275, %r430, %p113;
	min.s64 	%rd735, %rd733, %rd402;
$L__BB18_326:
	setp.lt.s32 	%p114, %r1276, %r432;
	mov.u32 	%r1278, %r432;
	mov.u64 	%rd736, %rd404;
	@%p114 bra 	$L__BB18_329;
	setp.lt.s32 	%p115, %r432, %r1276;
	mov.u32 	%r1278, %r1276;
	mov.u64 	%rd736, %rd734;
	@%p115 bra 	$L__BB18_329;
	setp.lt.s64 	%p116, %rd734, %rd404;
	selp.b64 	%rd736, %rd734, %rd404, %p116;
	selp.b32 	%r1278, %r1276, %r432, %p116;
$L__BB18_329:
	ld.shared.u32 	%r440, [_ZN6thrust24THRUST_300001_SM_1000_NS8cuda_cub4core6detail5shmemE+136];
	ld.shared.u64 	%rd412, [_ZN6thrust24THRUST_300001_SM_1000_NS8cuda_cub4core6detail5shmemE+144];
	ld.shared.u32 	%r442, [_ZN6thrust24THRUST_300001_SM_1000_NS8cuda_cub4core6detail5shmemE+152];
	ld.shared.u64 	%rd414, [_ZN6thrust24THRUST_300001_SM_1000_NS8cuda_cub4core6detail5shmemE+160];
	setp.lt.s32 	%p117, %r1277, %r440;
	mov.u32 	%r1279, %r1277;
	mov.u64 	%rd737, %rd735;
	@%p117 bra 	$L__BB18_332;
	setp.lt.s32 	%p118, %r440, %r1277;
	mov.u32 	%r1279, %r440;
	mov.u64 	%rd737, %rd412;
	@%p118 bra 	$L__BB18_332;
	setp.lt.s64 	%p119, %rd735, %rd412;
	selp.b32 	%r1279, %r1277, %r440, %p119;
	min.s64 	%rd737, %rd735, %rd412;
$L__BB18_332:
	setp.lt.s32 	%p120, %r1278, %r442;
	mov.u32 	%r1280, %r442;
	mov.u64 	%rd738, %rd414;
	@%p120 bra 	$L__BB18_335;
	setp.lt.s32 	%p121, %r442, %r1278;
	mov.u32 	%r1280, %r1278;
	mov.u64 	%rd738, %rd736;
	@%p121 bra 	$L__BB18_335;
	setp.lt.s64 	%p122, %rd736, %rd414;
	selp.b64 	%rd738, %rd736, %rd414, %p122;
	selp.b32 	%r1280, %r1278, %r442, %p122;
$L__BB18_335:
	ld.shared.u32 	%r450, [_ZN6thrust24THRUST_300001_SM_1000_NS8cuda_cub4core6detail5shmemE+168];
	ld.shared.u64 	%rd422, [_ZN6thrust24THRUST_300001_SM_1000_NS8cuda_cub4core6detail5shmemE+176];
	ld.shared.u32 	%r452, [_ZN6thrust24THRUST_300001_SM_1000_NS8cuda_cub4core6detail5shmemE+184];
	ld.shared.u64 	%rd424, [_ZN6thrust24THRUST_300001_SM_1000_NS8cuda_cub4core6detail5shmemE+192];
	setp.lt.s32 	%p123, %r1279, %r450;
	mov.u32 	%r1281, %r1279;
	mov.u64 	%rd739, %rd737;
	@%p123 bra 	$L__BB18_338;
	setp.lt.s32 	%p124, %r450, %r1279;
	mov.u32 	%r1281, %r450;
	mov.u64 	%rd739, %rd422;
	@%p124 bra 	$L__BB18_338;
	setp.lt.s64 	%p125, %rd737, %rd422;
	selp.b32 	%r1281, %r1279, %r450, %p125;
	min.s64 	%rd739, %rd737, %rd422;
$L__BB18_338:
	setp.lt.s32 	%p126, %r1280, %r452;
	mov.u32 	%r1282, %r452;
	mov.u64 	%rd740, %rd424;
	@%p126 bra 	$L__BB18_341;
	setp.lt.s32 	%p127, %r452, %r1280;
	mov.u32 	%r1282, %r1280;
	mov.u64 	%rd740, %rd738;
	@%p127 bra 	$L__BB18_341;
	setp.lt.s64 	%p128, %rd738, %rd424;
	selp.b64 	%rd740, %rd738, %rd424, %p128;
	selp.b32 	%r1282, %r1280, %r452, %p128;
$L__BB18_341:
	ld.shared.u32 	%r460, [_ZN6thrust24THRUST_300001_SM_1000_NS8cuda_cub4core6detail5shmemE+200];
	ld.shared.u64 	%rd432, [_ZN6thrust24THRUST_300001_SM_1000_NS8cuda_cub4core6detail5shmemE+208];
	ld.shared.u32 	%r462, [_ZN6thrust24THRUST_300001_SM_1000_NS8cuda_cub4core6detail5shmemE+216];
	ld.shared.u64 	%rd434, [_ZN6thrust24THRUST_300001_SM_1000_NS8cuda_cub4core6detail5shmemE+224];
	setp.lt.s32 	%p129, %r1281, %r460;
	mov.u32 	%r1283, %r1281;
	mov.u64 	%rd741, %rd739;
	@%p129 bra 	$L__BB18_344;
	setp.lt.s32 	%p130, %r460, %r1281;
	mov.u32 	%r1283, %r460;
	mov.u64 	%rd741, %rd432;
	@%p130 bra 	$L__BB18_344;
	setp.lt.s64 	%p131, %rd739, %rd432;
	selp.b32 	%r1283, %r1281, %r460, %p131;
	min.s64 	%rd741, %rd739, %rd432;
$L__BB18_344:
	setp.lt.s32 	%p132, %r1282, %r462;
	mov.u32 	%r1284, %r462;
	mov.u64 	%rd742, %rd434;
	@%p132 bra 	$L__BB18_347;
	setp.lt.s32 	%p133, %r462, %r1282;
	mov.u32 	%r1284, %r1282;
	mov.u64 	%rd742, %rd740;
	@%p133 bra 	$L__BB18_347;
	setp.lt.s64 	%p134, %rd740, %rd434;
	selp.b64 	%rd742, %rd740, %rd434, %p134;
	selp.b32 	%r1284, %r1282, %r462, %p134;
$L__BB18_347:
	ld.shared.u32 	%r470, [_ZN6thrust24THRUST_300001_SM_1000_NS8cuda_cub4core6detail5shmemE+232];
	ld.shared.u64 	%rd442, [_ZN6thrust24THRUST_300001_SM_1000_NS8cuda_cub4core6detail5shmemE+240];
	ld.shared.u32 	%r472, [_ZN6thrust24THRUST_300001_SM_1000_NS8cuda_cub4core6detail5shmemE+248];
	ld.shared.u64 	%rd444, [_ZN6thrust24THRUST_300001_SM_1000_NS8cuda_cub4core6detail5shmemE+256];
	setp.lt.s32 	%p135, %r1283, %r470;
	mov.u32 	%r1155, %r1283;
	mov.u64 	%rd620, %rd741;
	@%p135 bra 	$L__BB18_350;
	setp.lt.s32 	%p136, %r470, %r1283;
	mov.u32 	%r1155, %r470;
	mov.u64 	%rd620, %rd442;
	@%p136 bra 	$L__BB18_350;
	setp.lt.s64 	%p137, %rd741, %rd442;
	selp.b32 	%r1155, %r1283, %r470, %p137;
	min.s64 	%rd620, %rd741, %rd442;
$L__BB18_350:
	setp.lt.s32 	%p138, %r1284, %r472;
	mov.u32 	%r1287, %r472;
	mov.u64 	%rd745, %rd444;
	@%p138 bra 	$L__BB18_353;
	setp.lt.s32 	%p139, %r472, %r1284;
	mov.u32 	%r1287, %r1284;
	mov.u64 	%rd745, %rd742;
	@%p139 bra 	$L__BB18_353;
	setp.lt.s64 	%p140, %rd742, %rd444;
	selp.b64 	%rd745, %rd742, %rd444, %p140;
	selp.b32 	%r1287, %r1284, %r472, %p140;
$L__BB18_353:
	mov.u32 	%r1122, %tid.x;
	setp.ne.s32 	%p344, %r1122, 0;
	@%p344 bra 	$L__BB18_355;
	cvta.to.global.u64 	%rd591, %rd455;
	st.global.u32 	[%rd591], %r1155;
	st.global.u64 	[%rd591+8], %rd620;
	st.global.u32 	[%rd591+16], %r1287;
	st.global.u64 	[%rd591+24], %rd745;
$L__BB18_355:
	ret;

}
	// .globl	_ZN6thrust24THRUST_300001_SM_1000_NS8cuda_cub4core6detail13_kernel_agentINS1_8__reduce11ReduceAgentINS0_18transform_iteratorINS1_9__extrema12arg_minmax_fIil17compare_key_valueE15duplicate_tupleENS0_12zip_iteratorIN4cuda3std3__45tupleIJNS0_6detail15normal_iteratorINS0_10device_ptrIiEEEENS0_17counting_iteratorIlNS0_11use_defaultESO_SO_EEEEEEENSH_IJNSH_IJilEEESS_EEEST_EEPST_ST_lSB_EEJSU_SV_lSB_EEEvDpT0_
.visible .entry _ZN6thrust24THRUST_300001_SM_1000_NS8cuda_cub4core6detail13_kernel_agentINS1_8__reduce11ReduceAgentINS0_18transform_iteratorINS1_9__extrema12arg_minmax_fIil17compare_key_valueE15duplicate_tupleENS0_12zip_iteratorIN4cuda3std3__45tupleIJNS0_6detail15normal_iteratorINS0_10device_ptrIiEEEENS0_17counting_iteratorIlNS0_11use_defaultESO_SO_EEEEEEENSH_IJNSH_IJilEEESS_EEEST_EEPST_ST_lSB_EEJSU_SV_lSB_EEEvDpT0_(
	.param .align 8 .b8 _ZN6thrust24THRUST_300001_SM_1000_NS8cuda_cub4core6detail13_kernel_agentINS1_8__reduce11ReduceAgentINS0_18transform_iteratorINS1_9__extrema12arg_minmax_fIil17compare_key_valueE15duplicate_tupleENS0_12zip_iteratorIN4cuda3std3__45tupleIJNS0_6detail15normal_iteratorINS0_10device_ptrIiEEEENS0_17counting_iteratorIlNS0_11use_defaultESO_SO_EEEEEEENSH_IJNSH_IJilEEESS_EEEST_EEPST_ST_lSB_EEJSU_SV_lSB_EEEvDpT0__param_0[24],
	.param .u64 .ptr .align 1 _ZN6thrust24THRUST_300001_SM_1000_NS8cuda_cub4core6detail13_kernel_agentINS1_8__reduce11ReduceAgentINS0_18transform_iteratorINS1_9__extrema12arg_minmax_fIil17compare_key_valueE15duplicate_tupleENS0_12zip_iteratorIN4cuda3std3__45tupleIJNS0_6detail15normal_iteratorINS0_10device_ptrIiEEEENS0_17counting_iteratorIlNS0_11use_defaultESO_SO_EEEEEEENSH_IJNSH_IJilEEESS_EEEST_EEPST_ST_lSB_EEJSU_SV_lSB_EEEvDpT0__param_1,
	.param .u64 _ZN6thrust24THRUST_300001_SM_1000_NS8cuda_cub4core6detail13_kernel_agentINS1_8__reduce11ReduceAgentINS0_18transform_iteratorINS1_9__extrema12arg_minmax_fIil17compare_key_valueE15duplicate_tupleENS0_12zip_iteratorIN4cuda3std3__45tupleIJNS0_6detail15normal_iteratorINS0_10device_ptrIiEEEENS0_17counting_iteratorIlNS0_11use_defaultESO_SO_EEEEEEENSH_IJNSH_IJilEEESS_EEEST_EEPST_ST_lSB_EEJSU_SV_lSB_EEEvDpT0__param_2,
	.param .align 1 .b8 _ZN6thrust24THRUST_300001_SM_1000_NS8cuda_cub4core6detail13_kernel_agentINS1_8__reduce11ReduceAgentINS0_18transform_iteratorINS1_9__extrema12arg_minmax_fIil17compare_key_valueE15duplicate_tupleENS0_12zip_iteratorIN4cuda3std3__45tupleIJNS0_6detail15normal_iteratorINS0_10device_ptrIiEEEENS0_17counting_iteratorIlNS0_11use_defaultESO_SO_EEEEEEENSH_IJNSH_IJilEEESS_EEEST_EEPST_ST_lSB_EEJSU_SV_lSB_EEEvDpT0__param_3[1]
)
.maxntid 256
{
	.reg .pred 	%p<340>;
	.reg .b16 	%rs<9>;
	.reg .b32 	%r<1275>;
	.reg .b64 	%rd<639>;

	ld.param.u64 	%rd448, [_ZN6thrust24THRUST_300001_SM_1000_NS8cuda_cub4core6detail13_kernel_agentINS1_8__reduce11ReduceAgentINS0_18transform_iteratorINS1_9__extrema12arg_minmax_fIil17compare_key_valueE15duplicate_tupleENS0_12zip_iteratorIN4cuda3std3__45tupleIJNS0_6detail15normal_iteratorINS0_10device_ptrIiEEEENS0_17counting_iteratorIlNS0_11use_defaultESO_SO_EEEEEEENSH_IJNSH_IJilEEESS_EEEST_EEPST_ST_lSB_EEJSU_SV_lSB_EEEvDpT0__param_0+8];
	ld.param.u64 	%rd447, [_ZN6thrust24THRUST_300001_SM_1000_NS8cuda_cub4core6detail13_kernel_agentINS1_8__reduce11ReduceAgentINS0_18transform_iteratorINS1_9__extrema12arg_minmax_fIil17compare_key_valueE15duplicate_tupleENS0_12zip_iteratorIN4cuda3std3__45tupleIJNS0_6detail15normal_iteratorINS0_10device_ptrIiEEEENS0_17counting_iteratorIlNS0_11use_defaultESO_SO_EEEEEEENSH_IJNSH_IJilEEESS_EEEST_EEPST_ST_lSB_EEJSU_SV_lSB_EEEvDpT0__param_0];
	ld.param.u64 	%rd449, [_ZN6thrust24THRUST_300001_SM_1000_NS8cuda_cub4core6detail13_kernel_agentINS1_8__reduce11ReduceAgentINS0_18transform_iteratorINS1_9__extrema12arg_minmax_fIil17compare_key_valueE15duplicate_tupleENS0_12zip_iteratorIN4cuda3std3__45tupleIJNS0_6detail15normal_iteratorINS0_10device_ptrIiEEEENS0_17counting_iteratorIlNS0_11use_defaultESO_SO_EEEEEEENSH_IJNSH_IJilEEESS_EEEST_EEPST_ST_lSB_EEJSU_SV_lSB_EEEvDpT0__param_1];
	ld.param.u64 	%rd450, [_ZN6thrust24THRUST_300001_SM_1000_NS8cuda_cub4core6detail13_kernel_agentINS1_8__reduce11ReduceAgentINS0_18transform_iteratorINS1_9__extrema12arg_minmax_fIil17compare_key_valueE15duplicate_tupleENS0_12zip_iteratorIN4cuda3std3__45tupleIJNS0_6detail15normal_iteratorINS0_10device_ptrIiEEEENS0_17counting_iteratorIlNS0_11use_defaultESO_SO_EEEEEEENSH_IJNSH_IJilEEESS_EEEST_EEPST_ST_lSB_EEJSU_SV_lSB_EEEvDpT0__param_2];
	setp.eq.s64 	%p1, %rd450, 0;
	@%p1 bra 	$L__BB19_351;
	cvta.to.global.u64 	%rd1, %rd447;
	setp.gt.s64 	%p2, %rd450, 511;
	@%p2 bra 	$L__BB19_217;
	cvt.u32.u64 	%r1, %rd450;
	mov.u32 	%r2, %tid.x;
	setp.ge.s32 	%p136, %r2, %r1;
	mov.b32 	%r1139, 0;
	mov.b64 	%rd503, 0;
	mov.u32 	%r1124, %r2;
	@%p136 bra 	$L__BB19_4;
	cvt.u64.u32 	%rd471, %r2;
	mul.wide.u32 	%rd472, %r2, 4;
	add.s64 	%rd473, %rd1, %rd472;
	add.s64 	%rd503, %rd448, %rd471;
	ld.global.u32 	%r1139, [%rd473];
	add.s32 	%r1124, %r2, 256;
$L__BB19_4:
	setp.ge.s32 	%p137, %r1124, %r1;
	mov.u64 	%rd502, %rd503;
	mov.u32 	%r1138, %r1139;
	@%p137 bra 	$L__BB19_41;
	not.b32 	%r690, %r1124;
	add.s32 	%r7, %r690, %r1;
	and.b32  	%r691, %r7, 768;
	setp.eq.s32 	%p138, %r691, 768;
	mov.u32 	%r1138, %r1139;
	mov.u64 	%rd502, %rd503;
	@%p138 bra 	$L__BB19_14;
	cvt.u64.u32 	%rd475, %r1124;
	add.s64 	%rd485, %rd448, %rd475;
	mul.wide.u32 	%rd476, %r1124, 4;
	add.s64 	%rd484, %rd1, %rd476;
	shr.u32 	%r692, %r7, 8;
	add.s32 	%r693, %r692, 1;
	and.b32  	%r694, %r693, 3;
	neg.s32 	%r1118, %r694;
	mov.u32 	%r1138, %r1139;
	mov.u64 	%rd502, %rd503;
$L__BB19_7:
	.pragma "nounroll";
	mov.u64 	%rd10, %rd503;
	mov.u32 	%r12, %r1139;
	mov.u64 	%rd9, %rd502;
	mov.u32 	%r11, %r1138;
	ld.global.u32 	%r13, [%rd484];
	setp.lt.s32 	%p139, %r11, %r13;
	@%p139 bra 	$L__BB19_10;
	setp.lt.s32 	%p140, %r13, %r11;
	mov.u64 	%rd502, %rd485;
	mov.u32 	%r1138, %r13;
	@%p140 bra 	$L__BB19_10;
	setp.lt.s64 	%p141, %rd9, %rd485;
	min.s64 	%rd502, %rd9, %rd485;
	selp.b32 	%r1138, %r11, %r13, %p141;
$L__BB19_10:
	setp.lt.s32 	%p142, %r12, %r13;
	mov.u32 	%r1139, %r13;
	mov.u64 	%rd503, %rd485;
	@%p142 bra 	$L__BB19_13;
	setp.lt.s32 	%p143, %r13, %r12;
	mov.u32 	%r1139, %r12;
	mov.u64 	%rd503, %rd10;
	@%p143 bra 	$L__BB19_13;
	setp.lt.s64 	%p144, %rd10, %rd485;
	selp.b32 	%r1139, %r12, %r13, %p144;
	min.s64 	%rd503, %rd10, %rd485;
$L__BB19_13:
	add.s32 	%r1124, %r1124, 256;
	add.s64 	%rd485, %rd485, 256;
	add.s64 	%rd484, %rd484, 1024;
	add.s32 	%r1118, %r1118, 1;
	setp.ne.s32 	%p145, %r1118, 0;
	@%p145 bra 	$L__BB19_7;
$L__BB19_14:
	setp.lt.u32 	%p146, %r7, 768;
	@%p146 bra 	$L__BB19_41;
	add.s32 	%r1129, %r1124, 512;
$L__BB19_16:
	mov.u32 	%r26, %r1129;
	add.s32 	%r695, %r26, -512;
	cvt.s64.s32 	%rd477, %r695;
	mul.wide.s32 	%rd478, %r695, 4;
	add.s64 	%rd23, %rd1, %rd478;
	add.s64 	%rd24, %rd448, %rd477;
	ld.global.u32 	%r29, [%rd23];
	setp.lt.s32 	%p147, %r1138, %r29;
	mov.u64 	%rd496, %rd502;
	mov.u32 	%r1132, %r1138;
	@%p147 bra 	$L__BB19_19;
	setp.lt.s32 	%p148, %r29, %r1138;
	mov.u64 	%rd496, %rd24;
	mov.u32 	%r1132, %r29;
	@%p148 bra 	$L__BB19_19;
	setp.lt.s64 	%p149, %rd502, %rd24;
	min.s64 	%rd496, %rd502, %rd24;
	selp.b32 	%r1132, %r1138, %r29, %p149;
$L__BB19_19:
	setp.lt.s32 	%p150, %r1139, %r29;
	mov.u32 	%r1133, %r29;
	mov.u64 	%rd497, %rd24;
	@%p150 bra 	$L__BB19_22;
	setp.lt.s32 	%p151, %r29, %r1139;
	mov.u32 	%r1133, %r1139;
	mov.u64 	%rd497, %rd503;
	@%p151 bra 	$L__BB19_22;
	setp.lt.s64 	%p152, %rd503, %rd24;
	selp.b32 	%r1133, %r1139, %r29, %p152;
	min.s64 	%rd497, %rd503, %rd24;
$L__BB19_22:
	add.s32 	%r696, %r26, -256;
	cvt.s64.s32 	%rd479, %r696;
	add.s64 	%rd29, %rd448, %rd479;
	ld.global.u32 	%r34, [%rd23+1024];
	setp.lt.s32 	%p153, %r1132, %r34;
	mov.u64 	%rd498, %rd496;
	mov.u32 	%r1134, %r1132;
	@%p153 bra 	$L__BB19_25;
	setp.lt.s32 	%p154, %r34, %r1132;
	mov.u64 	%rd498, %rd29;
	mov.u32 	%r1134, %r34;
	@%p154 bra 	$L__BB19_25;
	setp.lt.s64 	%p155, %rd496, %rd29;
	min.s64 	%rd498, %rd496, %rd29;
	selp.b32 	%r1134, %r1132, %r34, %p155;
$L__BB19_25:
	setp.lt.s32 	%p156, %r1133, %r34;
	mov.u32 	%r1135, %r34;
	mov.u64 	%rd499, %rd29;
	@%p156 bra 	$L__BB19_28;
	setp.lt.s32 	%p157, %r34, %r1133;
	mov.u32 	%r1135, %r1133;
	mov.u64 	%rd499, %rd497;
	@%p157 bra 	$L__BB19_28;
	setp.lt.s64 	%p158, %rd497, %rd29;
	selp.b32 	%r1135, %r1133, %r34, %p158;
	min.s64 	%rd499, %rd497, %rd29;
$L__BB19_28:
	cvt.s64.s32 	%rd480, %r26;
	add.s64 	%rd34, %rd448, %rd480;
	ld.global.u32 	%r39, [%rd23+2048];
	setp.lt.s32 	%p159, %r1134, %r39;
	mov.u64 	%rd500, %rd498;
	mov.u32 	%r1136, %r1134;
	@%p159 bra 	$L__BB19_31;
	setp.lt.s32 	%p160, %r39, %r1134;
	mov.u64 	%rd500, %rd34;
	mov.u32 	%r1136, %r39;
	@%p160 bra 	$L__BB19_31;
	setp.lt.s64 	%p161, %rd498, %rd34;
	min.s64 	%rd500, %rd498, %rd34;
	selp.b32 	%r1136, %r1134, %r39, %p161;
$L__BB19_31:
	setp.lt.s32 	%p162, %r1135, %r39;
	mov.u32 	%r1137, %r39;
	mov.u64 	%rd501, %rd34;
	@%p162 bra 	$L__BB19_34;
	setp.lt.s32 	%p163, %r39, %r1135;
	mov.u32 	%r1137, %r1135;
	mov.u64 	%rd501, %rd499;
	@%p163 bra 	$L__BB19_34;
	setp.lt.s64 	%p164, %rd499, %rd34;
	selp.b32 	%r1137, %r1135, %r39, %p164;
	min.s64 	%rd501, %rd499, %rd34;
$L__BB19_34:
	add.s32 	%r697, %r26, 256;
	cvt.s64.s32 	%rd481, %r697;
	add.s64 	%rd39, %rd448, %rd481;
	ld.global.u32 	%r44, [%rd23+3072];
	setp.lt.s32 	%p165, %r1136, %r44;
	mov.u64 	%rd502, %rd500;
	mov.u32 	%r1138, %r1136;
	@%p165 bra 	$L__BB19_37;
	setp.lt.s32 	%p166, %r44, %r1136;
	mov.u64 	%rd502, %rd39;
	mov.u32 	%r1138, %r44;
	@%p166 bra 	$L__BB19_37;
	setp.lt.s64 	%p167, %rd500, %rd39;
	min.s64 	%rd502, %rd500, %rd39;
	selp.b32 	%r1138, %r1136, %r44, %p167;
$L__BB19_37:
	setp.lt.s32 	%p168, %r1137, %r44;
	mov.u32 	%r1139, %r44;
	mov.u64 	%rd503, %rd39;
	@%p168 bra 	$L__BB19_40;
	setp.lt.s32 	%p169, %r44, %r1137;
	mov.u32 	%r1139, %r1137;
	mov.u64 	%rd503, %rd501;
	@%p169 bra 	$L__BB19_40;
	setp.lt.s64 	%p170, %rd501, %rd39;
	selp.b32 	%r1139, %r1137, %r44, %p170;
	min.s64 	%rd503, %rd501, %rd39;
$L__BB19_40:
	add.s32 	%r1129, %r26, 1024;
	add.s32 	%r698, %r26, 512;
	setp.lt.s32 	%p171, %r698, %r1;
	@%p171 bra 	$L__BB19_16;
$L__BB19_41:
	setp.lt.s32 	%p172, %r1, 256;
	@%p172 bra 	$L__BB19_123;
	// begin inline asm
	mov.u32 %r911, %laneid;
	// end inline asm
	mov.b32 	%r949, 1;
	mov.b32 	%r950, 31;
	mov.b32 	%r951, -1;
	// begin inline asm
	shfl.sync.down.b32 %r912, %r1138, %r949, %r950, %r951;
	// end inline asm
	// begin inline asm
	shfl.sync.down.b32 %r917, %r918, %r949, %r950, %r951;
	// end inline asm
	mov.b64 	{%r923, %r928}, %rd502;
	// begin inline asm
	shfl.sync.down.b32 %r922, %r923, %r949, %r950, %r951;
	// end inline asm
	// begin inline asm
	shfl.sync.down.b32 %r927, %r928, %r949, %r950, %r951;
	// end inline asm
	mov.b64 	%rd46, {%r922, %r927};
	// begin inline asm
	shfl.sync.down.b32 %r932, %r1139, %r949, %r950, %r951;
	// end inline asm
	// begin inline asm
	shfl.sync.down.b32 %r937, %r938, %r949, %r950, %r951;
	// end inline asm
	mov.b64 	{%r943, %r948}, %rd503;
	// begin inline asm
	shfl.sync.down.b32 %r942, %r943, %r949, %r950, %r951;
	// end inline asm
	// begin inline asm
	shfl.sync.down.b32 %r947, %r948, %r949, %r950, %r951;
	// end inline asm
	mov.b64 	%rd47, {%r942, %r947};
	setp.gt.s32 	%p260, %r911, 30;
	mov.u64 	%rd507, %rd503;
	mov.u32 	%r1143, %r1139;
	mov.u64 	%rd511, %rd502;
	mov.u32 	%r1147, %r1138;
	@%p260 bra 	$L__BB19_49;
	setp.lt.s32 	%p261, %r1138, %r912;
	mov.u64 	%rd511, %rd502;
	mov.u32 	%r1147, %r1138;
	@%p261 bra 	$L__BB19_46;
	setp.lt.s32 	%p262, %r912, %r1138;
	mov.u64 	%rd511, %rd46;
	mov.u32 	%r1147, %r912;
	@%p262 bra 	$L__BB19_46;
	setp.lt.s64 	%p263, %rd502, %rd46;
	min.s64 	%rd511, %rd502, %rd46;
	selp.b32 	%r1147, %r1138, %r912, %p263;
$L__BB19_46:
	setp.lt.s32 	%p264, %r1139, %r932;
	mov.u64 	%rd507, %rd47;
	mov.u32 	%r1143, %r932;
	@%p264 bra 	$L__BB19_49;
	setp.lt.s32 	%p265, %r932, %r1139;
	mov.u64 	%rd507, %rd503;
	mov.u32 	%r1143, %r1139;
	@%p265 bra 	$L__BB19_49;
	setp.lt.s64 	%p266, %rd503, %rd47;
	selp.b32 	%r1143, %r1139, %r932, %p266;
	min.s64 	%rd507, %rd503, %rd47;
$L__BB19_49:
	mov.b32 	%r989, 2;
	mov.b32 	%r990, 31;
	mov.b32 	%r991, -1;
	// begin inline asm
	shfl.sync.down.b32 %r952, %r1147, %r989, %r990, %r991;
	// end inline asm
	// begin inline asm
	shfl.sync.down.b32 %r957, %r958, %r989, %r990, %r991;
	// end inline asm
	mov.b64 	{%r963, %r968}, %rd511;
	// begin inline asm
	shfl.sync.down.b32 %r962, %r963, %r989, %r990, %r991;
	// end inline asm
	// begin inline asm
	shfl.sync.down.b32 %r967, %r968, %r989, %r990, %r991;
	// end inline asm
	mov.b64 	%rd53, {%r962, %r967};
	// begin inline asm
	shfl.sync.down.b32 %r972, %r1143, %r989, %r990, %r991;
	// end inline asm
	// begin inline asm
	shfl.sync.down.b32 %r977, %r978, %r989, %r990, %r991;
	// end inline asm
	mov.b64 	{%r983, %r988}, %rd507;
	// begin inline asm
	shfl.sync.down.b32 %r982, %r983, %r989, %r990, %r991;
	// end inline asm
	// begin inline asm
	shfl.sync.down.b32 %r987, %r988, %r989, %r990, %r991;
	// end inline asm
	mov.b64 	%rd54, {%r982, %r987};
	setp.gt.s32 	%p267, %r911, 29;
	mov.u64 	%rd510, %rd507;
	mov.u32 	%r1146, %r1143;
	@%p267 bra 	$L__BB19_56;
	setp.lt.s32 	%p268, %r1147, %r952;
	mov.u64 	%rd509, %rd511;
	mov.u32 	%r1145, %r1147;
	@%p268 bra 	$L__BB19_53;
	setp.lt.s32 	%p269, %r952, %r1147;
	mov.u64 	%rd509, %rd53;
	mov.u32 	%r1145, %r952;
	@%p269 bra 	$L__BB19_53;
	setp.lt.s64 	%p270, %rd511, %rd53;
	min.s64 	%rd509, %rd511, %rd53;
	selp.b32 	%r1145, %r1147, %r952, %p270;
$L__BB19_53:
	setp.lt.s32 	%p271, %r1143, %r972;
	mov.u64 	%rd510, %rd54;
	mov.u32 	%r1146, %r972;
	mov.u64 	%rd511, %rd509;
	mov.u32 	%r1147, %r1145;
	@%p271 bra 	$L__BB19_56;
	setp.lt.s32 	%p272, %r972, %r1143;
	mov.u64 	%rd510, %rd507;
	mov.u32 	%r1146, %r1143;
	mov.u64 	%rd511, %rd509;
	mov.u32 	%r1147, %r1145;
	@%p272 bra 	$L__BB19_56;
	setp.lt.s64 	%p273, %rd507, %rd54;
	selp.b32 	%r1146, %r1143, %r972, %p273;
	min.s64 	%rd510, %rd507, %rd54;
	mov.u64 	%rd511, %rd509;
	mov.u32 	%r1147, %r1145;
$L__BB19_56:
	mov.b32 	%r1029, 4;
	mov.b32 	%r1030, 31;
	mov.b32 	%r1031, -1;
	// begin inline asm
	shfl.sync.down.b32 %r992, %r1147, %r1029, %r1030, %r1031;
	// end inline asm
	// begin inline asm
	shfl.sync.down.b32 %r997, %r998, %r1029, %r1030, %r1031;
	// end inline asm
	mov.b64 	{%r1003, %r1008}, %rd511;
	// begin inline asm
	shfl.sync.down.b32 %r1002, %r1003, %r1029, %r1030, %r1031;
	// end inline asm
	// begin inline asm
	shfl.sync.down.b32 %r1007, %r1008, %r1029, %r1030, %r1031;
	// end inline asm
	mov.b64 	%rd60, {%r1002, %r1007};
	// begin inline asm
	shfl.sync.down.b32 %r1012, %r1146, %r1029, %r1030, %r1031;
	// end inline asm
	// begin inline asm
	shfl.sync.down.b32 %r1017, %r1018, %r1029, %r1030, %r1031;
	// end inline asm
	mov.b64 	{%r1023, %r1028}, %rd510;
	// begin inline asm
	shfl.sync.down.b32 %r1022, %r1023, %r1029, %r1030, %r1031;
	// end inline asm
	// begin inline asm
	shfl.sync.down.b32 %r1027, %r1028, %r1029, %r1030, %r1031;
	// end inline asm
	mov.b64 	%rd61, {%r1022, %r1027};
	setp.gt.s32 	%p274, %r911, 27;
	mov.u64 	%rd513, %rd510;
	mov.u32 	%r1149, %r1146;
	@%p274 bra 	$L__BB19_63;
	setp.lt.s32 	%p275, %r1147, %r992;
	mov.u64 	%rd512, %rd511;
	mov.u32 	%r1148, %r1147;
	@%p275 bra 	$L__BB19_60;
	setp.lt.s32 	%p276, %r992, %r1147;
	mov.u64 	%rd512, %rd60;
	mov.u32 	%r1148, %r992;
	@%p276 bra 	$L__BB19_60;
	setp.lt.s64 	%p277, %rd511, %rd60;
	min.s64 	%rd512, %rd511, %rd60;
	selp.b32 	%r1148, %r1147, %r992, %p277;
$L__BB19_60:
	setp.lt.s32 	%p278, %r1146, %r1012;
	mov.u64 	%rd513, %rd61;
	mov.u32 	%r1149, %r1012;
	mov.u64 	%rd511, %rd512;
	mov.u32 	%r1147, %r1148;
	@%p278 bra 	$L__BB19_63;
	setp.lt.s32 	%p279, %r1012, %r1146;
	mov.u64 	%rd513, %rd510;
	mov.u32 	%r1149, %r1146;
	mov.u64 	%rd511, %rd512;
	mov.u32 	%r1147, %r1148;
	@%p279 bra 	$L__BB19_63;
	setp.lt.s64 	%p280, %rd510, %rd61;
	selp.b32 	%r1149, %r1146, %r1012, %p280;
	min.s64 	%rd513, %rd510, %rd61;
	mov.u64 	%rd511, %rd512;
	mov.u32 	%r1147, %r1148;
$L__BB19_63:
	mov.b32 	%r1069, 8;
	mov.b32 	%r1070, 31;
	mov.b32 	%r1071, -1;
	// begin inline asm
	shfl.sync.down.b32 %r1032, %r1147, %r1069, %r1070, %r1071;
	// end inline asm
	// begin inline asm
	shfl.sync.down.b32 %r1037, %r1038, %r1069, %r1070, %r1071;
	// end inline asm
	mov.b64 	{%r1043, %r1048}, %rd511;
	// begin inline asm
	shfl.sync.down.b32 %r1042, %r1043, %r1069, %r1070, %r1071;
	// end inline asm
	// begin inline asm
	shfl.sync.down.b32 %r1047, %r1048, %r1069, %r1070, %r1071;
	// end inline asm
	mov.b64 	%rd67, {%r1042, %r1047};
	// begin inline asm
	shfl.sync.down.b32 %r1052, %r1149, %r1069, %r1070, %r1071;
	// end inline asm
	// begin inline asm
	shfl.sync.down.b32 %r1057, %r1058, %r1069, %r1070, %r1071;
	// end inline asm
	mov.b64 	{%r1063, %r1068}, %rd513;
	// begin inline asm
	shfl.sync.down.b32 %r1062, %r1063, %r1069, %r1070, %r1071;
	// end inline asm
	// begin inline asm
	shfl.sync.down.b32 %r1067, %r1068, %r1069, %r1070, %r1071;
	// end inline asm
	mov.b64 	%rd68, {%r1062, %r1067};
	setp.gt.s32 	%p281, %r911, 23;
	mov.u64 	%rd516, %rd513;
	mov.u32 	%r1152, %r1149;
	@%p281 bra 	$L__BB19_70;
	setp.lt.s32 	%p282, %r1147, %r1032;
	mov.u64 	%rd515, %rd511;
	mov.u32 	%r1151, %r1147;
	@%p282 bra 	$L__BB19_67;
	setp.lt.s32 	%p283, %r1032, %r1147;
	mov.u64 	%rd515, %rd67;
	mov.u32 	%r1151, %r1032;
	@%p283 bra 	$L__BB19_67;
	setp.lt.s64 	%p284, %rd511, %rd67;
	min.s64 	%rd515, %rd511, %rd67;
	selp.b32 	%r1151, %r1147, %r1032, %p284;
$L__BB19_67:
	setp.lt.s32 	%p285, %r1149, %r1052;
	mov.u64 	%rd516, %rd68;
	mov.u32 	%r1152, %r1052;
	mov.u64 	%rd511, %rd515;
	mov.u32 	%r1147, %r1151;
	@%p285 bra 	$L__BB19_70;
	setp.lt.s32 	%p286, %r1052, %r1149;
	mov.u64 	%rd516, %rd513;
	mov.u32 	%r1152, %r1149;
	mov.u64 	%rd511, %rd515;
	mov.u32 	%r1147, %r1151;
	@%p286 bra 	$L__BB19_70;
	setp.lt.s64 	%p287, %rd513, %rd68;
	selp.b32 	%r1152, %r1149, %r1052, %p287;
	min.s64 	%rd516, %rd513, %rd68;
	mov.u64 	%rd511, %rd515;
	mov.u32 	%r1147, %r1151;
$L__BB19_70:
	mov.b32 	%r1109, 16;
	mov.b32 	%r1110, 31;
	mov.b32 	%r1111, -1;
	// begin inline asm
	shfl.sync.down.b32 %r1072, %r1147, %r1109, %r1110, %r1111;
	// end inline asm
	// begin inline asm
	shfl.sync.down.b32 %r1077, %r1078, %r1109, %r1110, %r1111;
	// end inline asm
	mov.b64 	{%r1083, %r1088}, %rd511;
	// begin inline asm
	shfl.sync.down.b32 %r1082, %r1083, %r1109, %r1110, %r1111;
	// end inline asm
	// begin inline asm
	shfl.sync.down.b32 %r1087, %r1088, %r1109, %r1110, %r1111;
	// end inline asm
	mov.b64 	%rd74, {%r1082, %r1087};
	// begin inline asm
	shfl.sync.down.b32 %r1092, %r1152, %r1109, %r1110, %r1111;
	// end inline asm
	// begin inline asm
	shfl.sync.down.b32 %r1097, %r1098, %r1109, %r1110, %r1111;
	// end inline asm
	mov.b64 	{%r1103, %r1108}, %rd516;
	// begin inline asm
	shfl.sync.down.b32 %r1102, %r1103, %r1109, %r1110, %r1111;
	// end inline asm
	// begin inline asm
	shfl.sync.down.b32 %r1107, %r1108, %r1109, %r1110, %r1111;
	// end inline asm
	mov.b64 	%rd75, {%r1102, %r1107};
	setp.gt.s32 	%p288, %r911, 15;
	mov.u32 	%r1273, %r1152;
	mov.u64 	%rd637, %rd516;
	@%p288 bra 	$L__BB19_77;
	setp.lt.s32 	%p289, %r1147, %r1072;
	mov.u32 	%r1154, %r1147;
	mov.u64 	%rd518, %rd511;
	@%p289 bra 	$L__BB19_74;
	setp.lt.s32 	%p290, %r1072, %r1147;
	mov.u32 	%r1154, %r1072;
	mov.u64 	%rd518, %rd74;
	@%p290 bra 	$L__BB19_74;
	setp.lt.s64 	%p291, %rd511, %rd74;
	selp.b32 	%r1154, %r1147, %r1072, %p291;
	min.s64 	%rd518, %rd511, %rd74;
$L__BB19_74:
	setp.lt.s32 	%p292, %r1152, %r1092;
	mov.u32 	%r1147, %r1154;
	mov.u64 	%rd511, %rd518;
	mov.u32 	%r1273, %r1092;
	mov.u64 	%rd637, %rd75;
	@%p292 bra 	$L__BB19_77;
	setp.lt.s32 	%p293, %r1092, %r1152;
	mov.u32 	%r1147, %r1154;
	mov.u64 	%rd511, %rd518;
	mov.u32 	%r1273, %r1152;
	mov.u64 	%rd637, %rd516;
	@%p293 bra 	$L__BB19_77;
	setp.lt.s64 	%p294, %rd516, %rd75;
	selp.b32 	%r1273, %r1152, %r1092, %p294;
	min.s64 	%rd637, %rd516, %rd75;
	mov.u32 	%r1147, %r1154;
	mov.u64 	%rd511, %rd518;
$L__BB19_77:
	setp.ne.s32 	%p295, %r911, 0;
	@%p295 bra 	$L__BB19_79;
	and.b32  	%r1112, %r2, 992;
	mov.u32 	%r1113, _ZN6thrust24THRUST_300001_SM_1000_NS8cuda_cub4core6detail5shmemE;
	add.s32 	%r1114, %r1113, %r1112;
	st.shared.u32 	[%r1114+8], %r1147;
	st.shared.u64 	[%r1114+16], %rd511;
	st.shared.u32 	[%r1114+24], %r1273;
	st.shared.u64 	[%r1114+32], %rd637;
$L__BB19_79:
	bar.sync 	0;
	setp.ne.s32 	%p296, %r2, 0;
	@%p296 bra 	$L__BB19_349;
	ld.shared.u32 	%r88, [_ZN6thrust24THRUST_300001_SM_1000_NS8cuda_cub4core6detail5shmemE+40];
	ld.shared.u64 	%rd81, [_ZN6thrust24THRUST_300001_SM_1000_NS8cuda_cub4core6detail5shmemE+48];
	ld.shared.u32 	%r89, [_ZN6thrust24THRUST_300001_SM_1000_NS8cuda_cub4core6detail5shmemE+56];
	ld.shared.u64 	%rd82, [_ZN6thrust24THRUST_300001_SM_1000_NS8cuda_cub4core6detail5shmemE+64];
	setp.lt.s32 	%p297, %r1147, %r88;
	mov.u32 	%r1157, %r1147;
	mov.u64 	%rd521, %rd511;
	@%p297 bra 	$L__BB19_83;
	setp.lt.s32 	%p298, %r88, %r1147;
	mov.u32 	%r1157, %r88;
	mov.u64 	%rd521, %rd81;
	@%p298 bra 	$L__BB19_83;
	setp.lt.s64 	%p299, %rd511, %rd81;
	selp.b32 	%r1157, %r1147, %r88, %p299;
	min.s64 	%rd521, %rd511, %rd81;
$L__BB19_83:
	setp.lt.s32 	%p300, %r1273, %r89;
	mov.u32 	%r1158, %r89;
	mov.u64 	%rd522, %rd82;
	@%p300 bra 	$L__BB19_87;
	setp.ge.s32 	%p301, %r89, %r1273;
	mov.u32 	%r1158, %r1273;
	mov.u64 	%rd522, %rd637;
	@%p301 bra 	$L__BB19_85;
	bra.uni 	$L__BB19_87;
$L__BB19_85:
	setp.ge.s64 	%p302, %rd637, %rd82;
	mov.u32 	%r1158, %r89;
	mov.u64 	%rd522, %rd82;
	@%p302 bra 	$L__BB19_87;
	mov.u32 	%r1158, %r1273;
	mov.u64 	%rd522, %rd637;
$L__BB19_87:
	ld.shared.u32 	%r98, [_ZN6thrust24THRUST_300001_SM_1000_NS8cuda_cub4core6detail5shmemE+72];
	ld.shared.u64 	%rd92, [_ZN6thrust24THRUST_300001_SM_1000_NS8cuda_cub4core6detail5shmemE+80];
	ld.shared.u32 	%r100, [_ZN6thrust24THRUST_300001_SM_1000_NS8cuda_cub4core6detail5shmemE+88];
	ld.shared.u64 	%rd94, [_ZN6thrust24THRUST_300001_SM_1000_NS8cuda_cub4core6detail5shmemE+96];
	setp.lt.s32 	%p303, %r1157, %r98;
	mov.u32 	%r1159, %r1157;
	mov.u64 	%rd523, %rd521;
	@%p303 bra 	$L__BB19_90;
	setp.lt.s32 	%p304, %r98, %r1157;
	mov.u32 	%r1159, %r98;
	mov.u64 	%rd523, %rd92;
	@%p304 bra 	$L__BB19_90;
	setp.lt.s64 	%p305, %rd521, %rd92;
	selp.b32 	%r1159, %r1157, %r98, %p305;
	min.s64 	%rd523, %rd521, %rd92;
$L__BB19_90:
	setp.lt.s32 	%p306, %r1158, %r100;
	mov.u32 	%r1160, %r100;
	mov.u64 	%rd524, %rd94;
	@%p306 bra 	$L__BB19_93;
	setp.lt.s32 	%p307, %r100, %r1158;
	mov.u32 	%r1160, %r1158;
	mov.u64 	%rd524, %rd522;
	@%p307 bra 	$L__BB19_93;
	setp.lt.s64 	%p308, %rd522, %rd94;
	selp.b64 	%rd524, %rd522, %rd94, %p308;
	selp.b32 	%r1160, %r1158, %r100, %p308;
$L__BB19_93:
	ld.shared.u32 	%r108, [_ZN6thrust24THRUST_300001_SM_1000_NS8cuda_cub4core6detail5shmemE+104];
	ld.shared.u64 	%rd102, [_ZN6thrust24THRUST_300001_SM_1000_NS8cuda_cub4core6detail5shmemE+112];
	ld.shared.u32 	%r110, [_ZN6thrust24THRUST_300001_SM_1000_NS8cuda_cub4core6detail5shmemE+120];
	ld.shared.u64 	%rd104, [_ZN6thrust24THRUST_300001_SM_1000_NS8cuda_cub4core6detail5shmemE+128];
	setp.lt.s32 	%p309, %r1159, %r108;
	mov.u32 	%r1161, %r1159;
	mov.u64 	%rd525, %rd523;
	@%p309 bra 	$L__BB19_96;
	setp.lt.s32 	%p310, %r108, %r1159;
	mov.u32 	%r1161, %r108;
	mov.u64 	%rd525, %rd102;
	@%p310 bra 	$L__BB19_96;
	setp.lt.s64 	%p311, %rd523, %rd102;
	selp.b32 	%r1161, %r1159, %r108, %p311;
	min.s64 	%rd525, %rd523, %rd102;
$L__BB19_96:
	setp.lt.s32 	%p312, %r1160, %r110;
	mov.u32 	%r1162, %r110;
	mov.u64 	%rd526, %rd104;
	@%p312 bra 	$L__BB19_99;
	setp.lt.s32 	%p313, %r110, %r1160;
	mov.u32 	%r1162, %r1160;
	mov.u64 	%rd526, %rd524;
	@%p313 bra 	$L__BB19_99;
	setp.lt.s64 	%p314, %rd524, %rd104;
	selp.b64 	%rd526, %rd524, %rd104, %p314;
	selp.b32 	%r1162, %r1160, %r110, %p314;
$L__BB19_99:
	ld.shared.u32 	%r118, [_ZN6thrust24THRUST_300001_SM_1000_NS8cuda_cub4core6detail5shmemE+136];
	ld.shared.u64 	%rd112, [_ZN6thrust24THRUST_300001_SM_1000_NS8cuda_cub4core6detail5shmemE+144];
	ld.shared.u32 	%r120, [_ZN6thrust24THRUST_300001_SM_1000_NS8cuda_cub4core6detail5shmemE+152];
	ld.shared.u64 	%rd114, [_ZN6thrust24THRUST_300001_SM_1000_NS8cuda_cub4core6detail5shmemE+160];
	setp.lt.s32 	%p315, %r1161, %r118;
	mov.u32 	%r1163, %r1161;
	mov.u64 	%rd527, %rd525;
	@%p315 bra 	$L__BB19_102;
	setp.lt.s32 	%p316, %r118, %r1161;
	mov.u32 	%r1163, %r118;
	mov.u64 	%rd527, %rd112;
	@%p316 bra 	$L__BB19_102;
	setp.lt.s64 	%p317, %rd525, %rd112;
	selp.b32 	%r1163, %r1161, %r118, %p317;
	min.s64 	%rd527, %rd525, %rd112;
$L__BB19_102:
	setp.lt.s32 	%p318, %r1162, %r120;
	mov.u32 	%r1164, %r120;
	mov.u64 	%rd528, %rd114;
	@%p318 bra 	$L__BB19_105;
	setp.lt.s32 	%p319, %r120, %r1162;
	mov.u32 	%r1164, %r1162;
	mov.u64 	%rd528, %rd526;
	@%p319 bra 	$L__BB19_105;
	setp.lt.s64 	%p320, %rd526, %rd114;
	selp.b64 	%rd528, %rd526, %rd114, %p320;
	selp.b32 	%r1164, %r1162, %r120, %p320;
$L__BB19_105:
	ld.shared.u32 	%r128, [_ZN6thrust24THRUST_300001_SM_1000_NS8cuda_cub4core6detail5shmemE+168];
	ld.shared.u64 	%rd122, [_ZN6thrust24THRUST_300001_SM_1000_NS8cuda_cub4core6detail5shmemE+176];
	ld.shared.u32 	%r130, [_ZN6thrust24THRUST_300001_SM_1000_NS8cuda_cub4core6detail5shmemE+184];
	ld.shared.u64 	%rd124, [_ZN6thrust24THRUST_300001_SM_1000_NS8cuda_cub4core6detail5shmemE+192];
	setp.lt.s32 	%p321, %r1163, %r128;
	mov.u32 	%r1165, %r1163;
	mov.u64 	%rd529, %rd527;
	@%p321 bra 	$L__BB19_108;
	setp.lt.s32 	%p322, %r128, %r1163;
	mov.u32 	%r1165, %r128;
	mov.u64 	%rd529, %rd122;
	@%p322 bra 	$L__BB19_108;
	setp.lt.s64 	%p323, %rd527, %rd122;
	selp.b32 	%r1165, %r1163, %r128, %p323;
	min.s64 	%rd529, %rd527, %rd122;
$L__BB19_108:
	setp.lt.s32 	%p324, %r1164, %r130;
	mov.u32 	%r1166, %r130;
	mov.u64 	%rd530, %rd124;
	@%p324 bra 	$L__BB19_111;
	setp.lt.s32 	%p325, %r130, %r1164;
	mov.u32 	%r1166, %r1164;
	mov.u64 	%rd530, %rd528;
	@%p325 bra 	$L__BB19_111;
	setp.lt.s64 	%p326, %rd528, %rd124;
	selp.b64 	%rd530, %rd528, %rd124, %p326;
	selp.b32 	%r1166, %r1164, %r130, %p326;
$L__BB19_111:
	ld.shared.u32 	%r138, [_ZN6thrust24THRUST_300001_SM_1000_NS8cuda_cub4core6detail5shmemE+200];
	ld.shared.u64 	%rd132, [_ZN6thrust24THRUST_300001_SM_1000_NS8cuda_cub4core6detail5shmemE+208];
	ld.shared.u32 	%r140, [_ZN6thrust24THRUST_300001_SM_1000_NS8cuda_cub4core6detail5shmemE+216];
	ld.shared.u64 	%rd134, [_ZN6thrust24THRUST_300001_SM_1000_NS8cuda_cub4core6detail5shmemE+224];
	setp.lt.s32 	%p327, %r1165, %r138;
	mov.u32 	%r1167, %r1165;
	mov.u64 	%rd531, %rd529;
	@%p327 bra 	$L__BB19_114;
	setp.lt.s32 	%p328, %r138, %r1165;
	mov.u32 	%r1167, %r138;
	mov.u64 	%rd531, %rd132;
	@%p328 bra 	$L__BB19_114;
	setp.lt.s64 	%p329, %rd529, %rd132;
	selp.b32 	%r1167, %r1165, %r138, %p329;
	min.s64 	%rd531, %rd529, %rd132;
$L__BB19_114:
	setp.lt.s32 	%p330, %r1166, %r140;
	mov.u32 	%r1168, %r140;
	mov.u64 	%rd532, %rd134;
	@%p330 bra 	$L__BB19_117;
	setp.lt.s32 	%p331, %r140, %r1166;
	mov.u32 	%r1168, %r1166;
	mov.u64 	%rd532, %rd530;
	@%p331 bra 	$L__BB19_117;
	setp.lt.s64 	%p332, %rd530, %rd134;
	selp.b64 	%rd532, %rd530, %rd134, %p332;
	selp.b32 	%r1168, %r1166, %r140, %p332;
$L__BB19_117:
	ld.shared.u32 	%r148, [_ZN6thrust24THRUST_300001_SM_1000_NS8cuda_cub4core6detail5shmemE+232];
	ld.shared.u64 	%rd142, [_ZN6thrust24THRUST_300001_SM_1000_NS8cuda_cub4core6detail5shmemE+240];
	ld.shared.u32 	%r150, [_ZN6thrust24THRUST_300001_SM_1000_NS8cuda_cub4core6detail5shmemE+248];
	ld.shared.u64 	%rd144, [_ZN6thrust24THRUST_300001_SM_1000_NS8cuda_cub4core6detail5shmemE+256];
	setp.lt.s32 	%p333, %r1167, %r148;
	mov.u32 	%r1147, %r1167;
	mov.u64 	%rd511, %rd531;
	@%p333 bra 	$L__BB19_120;
	setp.lt.s32 	%p334, %r148, %r1167;
	mov.u32 	%r1147, %r148;
	mov.u64 	%rd511, %rd142;
	@%p334 bra 	$L__BB19_120;
	setp.lt.s64 	%p335, %rd531, %rd142;
	selp.b32 	%r1147, %r1167, %r148, %p335;
	min.s64 	%rd511, %rd531, %rd142;
$L__BB19_120:
	setp.lt.s32 	%p336, %r1168, %r150;
	mov.u32 	%r1273, %r150;
	mov.u64 	%rd637, %rd144;
	@%p336 bra 	$L__BB19_349;
	setp.lt.s32 	%p337, %r150, %r1168;
	mov.u32 	%r1273, %r1168;
	mov.u64 	%rd637, %rd532;
	@%p337 bra 	$L__BB19_349;
	setp.lt.s64 	%p338, %rd532, %rd144;
	selp.b64 	%rd637, %rd532, %rd144, %p338;
	selp.b32 	%r1273, %r1168, %r150, %p338;
	bra.uni 	$L__BB19_349;
$L__BB19_123:
	// begin inline asm
	mov.u32 %r699, %laneid;
	// end inline asm
	and.b32  	%r740, %r2, 992;
	add.s32 	%r741, %r740, 32;
	setp.gt.s32 	%p173, %r741, %r1;
	not.b32 	%r742, %r740;
	add.s32 	%r743, %r1, %r742;
	selp.b32 	%r738, %r743, 31, %p173;
	mov.b32 	%r737, 1;
	mov.b32 	%r739, -1;
	// begin inline asm
	shfl.sync.down.b32 %r700, %r1138, %r737, %r738, %r739;
	// end inline asm
	// begin inline asm
	shfl.sync.down.b32 %r705, %r706, %r737, %r738, %r739;
	// end inline asm
	mov.b64 	{%r711, %r716}, %rd502;
	// begin inline asm
	shfl.sync.down.b32 %r710, %r711, %r737, %r738, %r739;
	// end inline asm
	// begin inline asm
	shfl.sync.down.b32 %r715, %r716, %r737, %r738, %r739;
	// end inline asm
	mov.b64 	%rd152, {%r710, %r715};
	// begin inline asm
	shfl.sync.down.b32 %r720, %r1139, %r737, %r738, %r739;
	// end inline asm
	// begin inline asm
	shfl.sync.down.b32 %r725, %r726, %r737, %r738, %r739;
	// end inline asm
	mov.b64 	{%r731, %r736}, %rd503;
	// begin inline asm
	shfl.sync.down.b32 %r730, %r731, %r737, %r738, %r739;
	// end inline asm
	// begin inline asm
	shfl.sync.down.b32 %r735, %r736, %r737, %r738, %r739;
	// end inline asm
	mov.b64 	%rd153, {%r730, %r735};
	setp.ge.s32 	%p174, %r699, %r738;
	mov.u32 	%r1147, %r1138;
	mov.u64 	%rd511, %rd502;
	mov.u32 	%r1173, %r1139;
	mov.u64 	%rd537, %rd503;
	@%p174 bra 	$L__BB19_130;
	setp.lt.s32 	%p175, %r1138, %r700;
	mov.u32 	%r1147, %r1138;
	mov.u64 	%rd511, %rd502;
	@%p175 bra 	$L__BB19_127;
	setp.lt.s32 	%p176, %r700, %r1138;
	mov.u32 	%r1147, %r700;
	mov.u64 	%rd511, %rd152;
	@%p176 bra 	$L__BB19_127;
	setp.lt.s64 	%p177, %rd502, %rd152;
	selp.b32 	%r1147, %r1138, %r700, %p177;
	min.s64 	%rd511, %rd502, %rd152;
$L__BB19_127:
	setp.lt.s32 	%p178, %r1139, %r720;
	mov.u32 	%r1173, %r720;
	mov.u64 	%rd537, %rd153;
	@%p178 bra 	$L__BB19_130;
	setp.lt.s32 	%p179, %r720, %r1139;
	mov.u32 	%r1173, %r1139;
	mov.u64 	%rd537, %rd503;
	@%p179 bra 	$L__BB19_130;
	setp.lt.s64 	%p180, %rd503, %rd153;
	selp.b32 	%r1173, %r1139, %r720, %p180;
	min.s64 	%rd537, %rd503, %rd153;
$L__BB19_130:
	mov.b32 	%r781, 2;
	mov.b32 	%r783, -1;
	// begin inline asm
	shfl.sync.down.b32 %r744, %r1147, %r781, %r738, %r783;
	// end inline asm
	// begin inline asm
	shfl.sync.down.b32 %r749, %r750, %r781, %r738, %r783;
	// end inline asm
	mov.b64 	{%r755, %r760}, %rd511;
	// begin inline asm
	shfl.sync.down.b32 %r754, %r755, %r781, %r738, %r783;
	// end inline asm
	// begin inline asm
	shfl.sync.down.b32 %r759, %r760, %r781, %r738, %r783;
	// end inline asm
	mov.b64 	%rd159, {%r754, %r759};
	// begin inline asm
	shfl.sync.down.b32 %r764, %r1173, %r781, %r738, %r783;
	// end inline asm
	// begin inline asm
	shfl.sync.down.b32 %r769, %r770, %r781, %r738, %r783;
	// end inline asm
	mov.b64 	{%r775, %r780}, %rd537;
	// begin inline asm
	shfl.sync.down.b32 %r774, %r775, %r781, %r738, %r783;
	// end inline asm
	// begin inline asm
	shfl.sync.down.b32 %r779, %r780, %r781, %r738, %r783;
	// end inline asm
	mov.b64 	%rd160, {%r774, %r779};
	add.s32 	%r784, %r699, 2;
	setp.gt.s32 	%p181, %r784, %r738;
	mov.u32 	%r1176, %r1173;
	mov.u64 	%rd540, %rd537;
	@%p181 bra 	$L__BB19_137;
	setp.lt.s32 	%p182, %r1147, %r744;
	mov.u32 	%r1174, %r1147;
	mov.u64 	%rd538, %rd511;
	@%p182 bra 	$L__BB19_134;
	setp.lt.s32 	%p183, %r744, %r1147;
	mov.u32 	%r1174, %r744;
	mov.u64 	%rd538, %rd159;
	@%p183 bra 	$L__BB19_134;
	setp.lt.s64 	%p184, %rd511, %rd159;
	selp.b32 	%r1174, %r1147, %r744, %p184;
	min.s64 	%rd538, %rd511, %rd159;
$L__BB19_134:
	setp.lt.s32 	%p185, %r1173, %r764;
	mov.u32 	%r1147, %r1174;
	mov.u64 	%rd511, %rd538;
	mov.u32 	%r1176, %r764;
	mov.u64 	%rd540, %rd160;
	@%p185 bra 	$L__BB19_137;
	setp.lt.s32 	%p186, %r764, %r1173;
	mov.u32 	%r1147, %r1174;
	mov.u64 	%rd511, %rd538;
	mov.u32 	%r1176, %r1173;
	mov.u64 	%rd540, %rd537;
	@%p186 bra 	$L__BB19_137;
	setp.lt.s64 	%p187, %rd537, %rd160;
	selp.b32 	%r1176, %r1173, %r764, %p187;
	min.s64 	%rd540, %rd537, %rd160;
	mov.u32 	%r1147, %r1174;
	mov.u64 	%rd511, %rd538;
$L__BB19_137:
	mov.b32 	%r822, 4;
	mov.b32 	%r824, -1;
	// begin inline asm
	shfl.sync.down.b32 %r785, %r1147, %r822, %r738, %r824;
	// end inline asm
	// begin inline asm
	shfl.sync.down.b32 %r790, %r791, %r822, %r738, %r824;
	// end inline asm
	mov.b64 	{%r796, %r801}, %rd511;
	// begin inline asm
	shfl.sync.down.b32 %r795, %r796, %r822, %r738, %r824;
	// end inline asm
	// begin inline asm
	shfl.sync.down.b32 %r800, %r801, %r822, %r738, %r824;
	// end inline asm
	mov.b64 	%rd166, {%r795, %r800};
	// begin inline asm
	shfl.sync.down.b32 %r805, %r1176, %r822, %r738, %r824;
	// end inline asm
	// begin inline asm
	shfl.sync.down.b32 %r810, %r811, %r822, %r738, %r824;
	// end inline asm
	mov.b64 	{%r816, %r821}, %rd540;
	// begin inline asm
	shfl.sync.down.b32 %r815, %r816, %r822, %r738, %r824;
	// end inline asm
	// begin inline asm
	shfl.sync.down.b32 %r820, %r821, %r822, %r738, %r824;
	// end inline asm
	mov.b64 	%rd167, {%r815, %r820};
	add.s32 	%r825, %r699, 4;
	setp.gt.s32 	%p188, %r825, %r738;
	mov.u32 	%r1179, %r1176;
	mov.u64 	%rd543, %rd540;
	@%p188 bra 	$L__BB19_144;
	setp.lt.s32 	%p189, %r1147, %r785;
	mov.u32 	%r1177, %r1147;
	mov.u64 	%rd541, %rd511;
	@%p189 bra 	$L__BB19_141;
	setp.lt.s32 	%p190, %r785, %r1147;
	mov.u32 	%r1177, %r785;
	mov.u64 	%rd541, %rd166;
	@%p190 bra 	$L__BB19_141;
	setp.lt.s64 	%p191, %rd511, %rd166;
	selp.b32 	%r1177, %r1147, %r785, %p191;
	min.s64 	%rd541, %rd511, %rd166;
$L__BB19_141:
	setp.lt.s32 	%p192, %r1176, %r805;
	mov.u32 	%r1147, %r1177;
	mov.u64 	%rd511, %rd541;
	mov.u32 	%r1179, %r805;
	mov.u64 	%rd543, %rd167;
	@%p192 bra 	$L__BB19_144;
	setp.lt.s32 	%p193, %r805, %r1176;
	mov.u32 	%r1147, %r1177;
	mov.u64 	%rd511, %rd541;
	mov.u32 	%r1179, %r1176;
	mov.u64 	%rd543, %rd540;
	@%p193 bra 	$L__BB19_144;
	setp.lt.s64 	%p194, %rd540, %rd167;
	selp.b32 	%r1179, %r1176, %r805, %p194;
	min.s64 	%rd543, %rd540, %rd167;
	mov.u32 	%r1147, %r1177;
	mov.u64 	%rd511, %rd541;
$L__BB19_144:
	mov.b32 	%r863, 8;
	mov.b32 	%r865, -1;
	// begin inline asm
	shfl.sync.down.b32 %r826, %r1147, %r863, %r738, %r865;
	// end inline asm
	// begin inline asm
	shfl.sync.down.b32 %r831, %r832, %r863, %r738, %r865;
	// end inline asm
	mov.b64 	{%r837, %r842}, %rd511;
	// begin inline asm
	shfl.sync.down.b32 %r836, %r837, %r863, %r738, %r865;
	// end inline asm
	// begin inline asm
	shfl.sync.down.b32 %r841, %r842, %r863, %r738, %r865;
	// end inline asm
	mov.b64 	%rd173, {%r836, %r841};
	// begin inline asm
	shfl.sync.down.b32 %r846, %r1179, %r863, %r738, %r865;
	// end inline asm
	// begin inline asm
	shfl.sync.down.b32 %r851, %r852, %r863, %r738, %r865;
	// end inline asm
	mov.b64 	{%r857, %r862}, %rd543;
	// begin inline asm
	shfl.sync.down.b32 %r856, %r857, %r863, %r738, %r865;
	// end inline asm
	// begin inline asm
	shfl.sync.down.b32 %r861, %r862, %r863, %r738, %r865;
	// end inline asm
	mov.b64 	%rd174, {%r856, %r861};
	add.s32 	%r866, %r699, 8;
	setp.gt.s32 	%p195, %r866, %r738;
	mov.u32 	%r1182, %r1179;
	mov.u64 	%rd546, %rd543;
	@%p195 bra 	$L__BB19_151;
	setp.lt.s32 	%p196, %r1147, %r826;
	mov.u32 	%r1180, %r1147;
	mov.u64 	%rd544, %rd511;
	@%p196 bra 	$L__BB19_148;
	setp.lt.s32 	%p197, %r826, %r1147;
	mov.u32 	%r1180, %r826;
	mov.u64 	%rd544, %rd173;
	@%p197 bra 	$L__BB19_148;
	setp.lt.s64 	%p198, %rd511, %rd173;
	selp.b32 	%r1180, %r1147, %r826, %p198;
	min.s64 	%rd544, %rd511, %rd173;
$L__BB19_148:
	setp.lt.s32 	%p199, %r1179, %r846;
	mov.u32 	%r1147, %r1180;
	mov.u64 	%rd511, %rd544;
	mov.u32 	%r1182, %r846;
	mov.u64 	%rd546, %rd174;
	@%p199 bra 	$L__BB19_151;
	setp.lt.s32 	%p200, %r846, %r1179;
	mov.u32 	%r1147, %r1180;
	mov.u64 	%rd511, %rd544;
	mov.u32 	%r1182, %r1179;
	mov.u64 	%rd546, %rd543;
	@%p200 bra 	$L__BB19_151;
	setp.lt.s64 	%p201, %rd543, %rd174;
	selp.b32 	%r1182, %r1179, %r846, %p201;
	min.s64 	%rd546, %rd543, %rd174;
	mov.u32 	%r1147, %r1180;
	mov.u64 	%rd511, %rd544;
$L__BB19_151:
	mov.b32 	%r904, 16;
	mov.b32 	%r906, -1;
	// begin inline asm
	shfl.sync.down.b32 %r867, %r1147, %r904, %r738, %r906;
	// end inline asm
	// begin inline asm
	shfl.sync.down.b32 %r872, %r873, %r904, %r738, %r906;
	// end inline asm
	mov.b64 	{%r878, %r883}, %rd511;
	// begin inline asm
	shfl.sync.down.b32 %r877, %r878, %r904, %r738, %r906;
	// end inline asm
	// begin inline asm
	shfl.sync.down.b32 %r882, %r883, %r904, %r738, %r906;
	// end inline asm
	mov.b64 	%rd180, {%r877, %r882};
	// begin inline asm
	shfl.sync.down.b32 %r887, %r1182, %r904, %r738, %r906;
	// end inline asm
	// begin inline asm
	shfl.sync.down.b32 %r892, %r893, %r904, %r738, %r906;
	// end inline asm
	mov.b64 	{%r898, %r903}, %rd546;
	// begin inline asm
	shfl.sync.down.b32 %r897, %r898, %r904, %r738, %r906;
	// end inline asm
	// begin inline asm
	shfl.sync.down.b32 %r902, %r903, %r904, %r738, %r906;
	// end inline asm
	mov.b64 	%rd181, {%r897, %r902};
	add.s32 	%r907, %r699, 16;
	setp.gt.s32 	%p202, %r907, %r738;
	mov.u32 	%r1273, %r1182;
	mov.u64 	%rd637, %rd546;
	@%p202 bra 	$L__BB19_158;
	setp.lt.s32 	%p203, %r1147, %r867;
	mov.u32 	%r1183, %r1147;
	mov.u64 	%rd547, %rd511;
	@%p203 bra 	$L__BB19_155;
	setp.lt.s32 	%p204, %r867, %r1147;
	mov.u32 	%r1183, %r867;
	mov.u64 	%rd547, %rd180;
	@%p204 bra 	$L__BB19_155;
	setp.lt.s64 	%p205, %rd511, %rd180;
	selp.b32 	%r1183, %r1147, %r867, %p205;
	min.s64 	%rd547, %rd511, %rd180;
$L__BB19_155:
	setp.lt.s32 	%p206, %r1182, %r887;
	mov.u32 	%r1147, %r1183;
	mov.u64 	%rd511, %rd547;
	mov.u32 	%r1273, %r887;
	mov.u64 	%rd637, %rd181;
	@%p206 bra 	$L__BB19_158;
	setp.lt.s32 	%p207, %r887, %r1182;
	mov.u32 	%r1147, %r1183;
	mov.u64 	%rd511, %rd547;
	mov.u32 	%r1273, %r1182;
	mov.u64 	%rd637, %rd546;
	@%p207 bra 	$L__BB19_158;
	setp.lt.s64 	%p208, %rd546, %rd181;
	selp.b32 	%r1273, %r1182, %r887, %p208;
	min.s64 	%rd637, %rd546, %rd181;
	mov.u32 	%r1147, %r1183;
	mov.u64 	%rd511, %rd547;
$L__BB19_158:
	setp.ne.s32 	%p209, %r699, 0;
	@%p209 bra 	$L__BB19_160;
	mov.u32 	%r909, _ZN6thrust24THRUST_300001_SM_1000_NS8cuda_cub4core6detail5shmemE;
	add.s32 	%r910, %r909, %r740;
	st.shared.u32 	[%r910+8], %r1147;
	st.shared.u64 	[%r910+16], %rd511;
	st.shared.u32 	[%r910+24], %r1273;
	st.shared.u64 	[%r910+32], %rd637;
$L__BB19_160:
	bar.sync 	0;
	setp.ne.s32 	%p210, %r2, 0;
	@%p210 bra 	$L__BB19_349;
	setp.lt.s32 	%p211, %r1, 33;
	mov.u32 	%r1186, %r1147;
	mov.u64 	%rd550, %rd511;
	mov.u32 	%r1187, %r1273;
	mov.u64 	%rd551, %rd637;
	@%p211 bra 	$L__BB19_169;
	ld.shared.u32 	%r196, [_ZN6thrust24THRUST_300001_SM_1000_NS8cuda_cub4core6detail5shmemE+40];
	ld.shared.u64 	%rd187, [_ZN6thrust24THRUST_300001_SM_1000_NS8cuda_cub4core6detail5shmemE+48];
	ld.shared.u32 	%r197, [_ZN6thrust24THRUST_300001_SM_1000_NS8cuda_cub4core6detail5shmemE+56];
	ld.shared.u64 	%rd188, [_ZN6thrust24THRUST_300001_SM_1000_NS8cuda_cub4core6detail5shmemE+64];
	setp.lt.s32 	%p212, %r1147, %r196;
	mov.u32 	%r1186, %r1147;
	mov.u64 	%rd550, %rd511;
	@%p212 bra 	$L__BB19_165;
	setp.lt.s32 	%p213, %r196, %r1147;
	mov.u32 	%r1186, %r196;
	mov.u64 	%rd550, %rd187;
	@%p213 bra 	$L__BB19_165;
	setp.lt.s64 	%p214, %rd511, %rd187;
	selp.b32 	%r1186, %r1147, %r196, %p214;
	min.s64 	%rd550, %rd511, %rd187;
$L__BB19_165:
	setp.lt.s32 	%p215, %r1273, %r197;
	mov.u32 	%r1187, %r197;
	mov.u64 	%rd551, %rd188;
	@%p215 bra 	$L__BB19_169;
	setp.ge.s32 	%p216, %r197, %r1273;
	mov.u32 	%r1187, %r1273;
	mov.u64 	%rd551, %rd637;
	@%p216 bra 	$L__BB19_167;
	bra.uni 	$L__BB19_169;
$L__BB19_167:
	setp.ge.s64 	%p217, %rd637, %rd188;
	mov.u32 	%r1187, %r197;
	mov.u64 	%rd551, %rd188;
	@%p217 bra 	$L__BB19_169;
	mov.u32 	%r1187, %r1273;
	mov.u64 	%rd551, %rd637;
$L__BB19_169:
	setp.lt.s32 	%p218, %r1, 65;
	mov.u32 	%r1190, %r1186;
	mov.u64 	%rd554, %rd550;
	mov.u32 	%r1191, %r1187;
	mov.u64 	%rd555, %rd551;
	@%p218 bra 	$L__BB19_177;
	ld.shared.u32 	%r209, [_ZN6thrust24THRUST_300001_SM_1000_NS8cuda_cub4core6detail5shmemE+72];
	ld.shared.u64 	%rd200, [_ZN6thrust24THRUST_300001_SM_1000_NS8cuda_cub4core6detail5shmemE+80];
	ld.shared.u32 	%r210, [_ZN6thrust24THRUST_300001_SM_1000_NS8cuda_cub4core6detail5shmemE+88];
	ld.shared.u64 	%rd201, [_ZN6thrust24THRUST_300001_SM_1000_NS8cuda_cub4core6detail5shmemE+96];
	setp.lt.s32 	%p219, %r1186, %r209;
	mov.u32 	%r1190, %r1186;
	mov.u64 	%rd554, %rd550;
	@%p219 bra 	$L__BB19_173;
	setp.lt.s32 	%p220, %r209, %r1186;
	mov.u32 	%r1190, %r209;
	mov.u64 	%rd554, %rd200;
	@%p220 bra 	$L__BB19_173;
	setp.lt.s64 	%p221, %rd550, %rd200;
	selp.b32 	%r1190, %r1186, %r209, %p221;
	min.s64 	%rd554, %rd550, %rd200;
$L__BB19_173:
	setp.lt.s32 	%p222, %r1187, %r210;
	mov.u32 	%r1191, %r210;
	mov.u64 	%rd555, %rd201;
	@%p222 bra 	$L__BB19_177;
	setp.ge.s32 	%p223, %r210, %r1187;
	mov.u32 	%r1191, %r1187;
	mov.u64 	%rd555, %rd551;
	@%p223 bra 	$L__BB19_175;
	bra.uni 	$L__BB19_177;
$L__BB19_175:
	setp.ge.s64 	%p224, %rd551, %rd201;
	mov.u32 	%r1191, %r210;
	mov.u64 	%rd555, %rd201;
	@%p224 bra 	$L__BB19_177;
	mov.u32 	%r1191, %r1187;
	mov.u64 	%rd555, %rd551;
$L__BB19_177:
	setp.lt.s32 	%p225, %r1, 97;
	mov.u32 	%r1194, %r1190;
	mov.u64 	%rd558, %rd554;
	mov.u32 	%r1195, %r1191;
	mov.u64 	%rd559, %rd555;
	@%p225 bra 	$L__BB19_185;
	ld.shared.u32 	%r222, [_ZN6thrust24THRUST_300001_SM_1000_NS8cuda_cub4core6detail5shmemE+104];
	ld.shared.u64 	%rd213, [_ZN6thrust24THRUST_300001_SM_1000_NS8cuda_cub4core6detail5shmemE+112];
	ld.shared.u32 	%r223, [_ZN6thrust24THRUST_300001_SM_1000_NS8cuda_cub4core6detail5shmemE+120];
	ld.shared.u64 	%rd214, [_ZN6thrust24THRUST_300001_SM_1000_NS8cuda_cub4core6detail5shmemE+128];
	setp.lt.s32 	%p226, %r1190, %r222;
	mov.u32 	%r1194, %r1190;
	mov.u64 	%rd558, %rd554;
	@%p226 bra 	$L__BB19_181;
	setp.lt.s32 	%p227, %r222, %r1190;
	mov.u32 	%r1194, %r222;
	mov.u64 	%rd558, %rd213;
	@%p227 bra 	$L__BB19_181;
	setp.lt.s64 	%p228, %rd554, %rd213;
	selp.b32 	%r1194, %r1190, %r222, %p228;
	min.s64 	%rd558, %rd554, %rd213;
$L__BB19_181:
	setp.lt.s32 	%p229, %r1191, %r223;
	mov.u32 	%r1195, %r223;
	mov.u64 	%rd559, %rd214;
	@%p229 bra 	$L__BB19_185;
	setp.ge.s32 	%p230, %r223, %r1191;
	mov.u32 	%r1195, %r1191;
	mov.u64 	%rd559, %rd555;
	@%p230 bra 	$L__BB19_183;
	bra.uni 	$L__BB19_185;
$L__BB19_183:
	setp.ge.s64 	%p231, %rd555, %rd214;
	mov.u32 	%r1195, %r223;
	mov.u64 	%rd559, %rd214;
	@%p231 bra 	$L__BB19_185;
	mov.u32 	%r1195, %r1191;
	mov.u64 	%rd559, %rd555;
$L__BB19_185:
	setp.lt.s32 	%p232, %r1, 129;
	mov.u32 	%r1198, %r1194;
	mov.u64 	%rd562, %rd558;
	mov.u32 	%r1199, %r1195;
	mov.u64 	%rd563, %rd559;
	@%p232 bra 	$L__BB19_193;
	ld.shared.u32 	%r235, [_ZN6thrust24THRUST_300001_SM_1000_NS8cuda_cub4core6detail5shmemE+136];
	ld.shared.u64 	%rd226, [_ZN6thrust24THRUST_300001_SM_1000_NS8cuda_cub4core6detail5shmemE+144];
	ld.shared.u32 	%r236, [_ZN6thrust24THRUST_300001_SM_1000_NS8cuda_cub4core6detail5shmemE+152];
	ld.shared.u64 	%rd227, [_ZN6thrust24THRUST_300001_SM_1000_NS8cuda_cub4core6detail5shmemE+160];
	setp.lt.s32 	%p233, %r1194, %r235;
	mov.u32 	%r1198, %r1194;
	mov.u64 	%rd562, %rd558;
	@%p233 bra 	$L__BB19_189;
	setp.lt.s32 	%p234, %r235, %r1194;
	mov.u32 	%r1198, %r235;
	mov.u64 	%rd562, %rd226;
	@%p234 bra 	$L__BB19_189;
	setp.lt.s64 	%p235, %rd558, %rd226;
	selp.b32 	%r1198, %r1194, %r235, %p235;
	min.s64 	%rd562, %rd558, %rd226;
$L__BB19_189:
	setp.lt.s32 	%p236, %r1195, %r236;
	mov.u32 	%r1199, %r236;
	mov.u64 	%rd563, %rd227;
	@%p236 bra 	$L__BB19_193;
	setp.ge.s32 	%p237, %r236, %r1195;
	mov.u32 	%r1199, %r1195;
	mov.u64 	%rd563, %rd559;
	@%p237 bra 	$L__BB19_191;
	bra.uni 	$L__BB19_193;
$L__BB19_191:
	setp.ge.s64 	%p238, %rd559, %rd227;
	mov.u32 	%r1199, %r236;
	mov.u64 	%rd563, %rd227;
	@%p238 bra 	$L__BB19_193;
	mov.u32 	%r1199, %r1195;
	mov.u64 	%rd563, %rd559;
$L__BB19_193:
	setp.lt.s32 	%p239, %r1, 161;
	mov.u32 	%r1202, %r1198;
	mov.u64 	%rd566, %rd562;
	mov.u32 	%r1203, %r1199;
	mov.u64 	%rd567, %rd563;
	@%p239 bra 	$L__BB19_201;
	ld.shared.u32 	%r248, [_ZN6thrust24THRUST_300001_SM_1000_NS8cuda_cub4core6detail5shmemE+168];
	ld.shared.u64 	%rd239, [_ZN6thrust24THRUST_300001_SM_1000_NS8cuda_cub4core6detail5shmemE+176];
	ld.shared.u32 	%r249, [_ZN6thrust24THRUST_300001_SM_1000_NS8cuda_cub4core6detail5shmemE+184];
	ld.shared.u64 	%rd240, [_ZN6thrust24THRUST_300001_SM_1000_NS8cuda_cub4core6detail5shmemE+192];
	setp.lt.s32 	%p240, %r1198, %r248;
	mov.u32 	%r1202, %r1198;
	mov.u64 	%rd566, %rd562;
	@%p240 bra 	$L__BB19_197;
	setp.lt.s32 	%p241, %r248, %r1198;
	mov.u32 	%r1202, %r248;
	mov.u64 	%rd566, %rd239;
	@%p241 bra 	$L__BB19_197;
	setp.lt.s64 	%p242, %rd562, %rd239;
	selp.b32 	%r1202, %r1198, %r248, %p242;
	min.s64 	%rd566, %rd562, %rd239;
$L__BB19_197:
	setp.lt.s32 	%p243, %r1199, %r249;
	mov.u32 	%r1203, %r249;
	mov.u64 	%rd567, %rd240;
	@%p243 bra 	$L__BB19_201;
	setp.ge.s32 	%p244, %r249, %r1199;
	mov.u32 	%r1203, %r1199;
	mov.u64 	%rd567, %rd563;
	@%p244 bra 	$L__BB19_199;
	bra.uni 	$L__BB19_201;
$L__BB19_199:
	setp.ge.s64 	%p245, %rd563, %rd240;
	mov.u32 	%r1203, %r249;
	mov.u64 	%rd567, %rd240;
	@%p245 bra 	$L__BB19_201;
	mov.u32 	%r1203, %r1199;
	mov.u64 	%rd567, %rd563;
$L__BB19_201:
	setp.lt.s32 	%p246, %r1, 193;
	mov.u32 	%r1206, %r1202;
	mov.u64 	%rd570, %rd566;
	mov.u32 	%r1207, %r1203;
	mov.u64 	%rd571, %rd567;
	@%p246 bra 	$L__BB19_209;
	ld.shared.u32 	%r261, [_ZN6thrust24THRUST_300001_SM_1000_NS8cuda_cub4core6detail5shmemE+200];
	ld.shared.u64 	%rd252, [_ZN6thrust24THRUST_300001_SM_1000_NS8cuda_cub4core6detail5shmemE+208];
	ld.shared.u32 	%r262, [_ZN6thrust24THRUST_300001_SM_1000_NS8cuda_cub4core6detail5shmemE+216];
	ld.shared.u64 	%rd253, [_ZN6thrust24THRUST_300001_SM_1000_NS8cuda_cub4core6detail5shmemE+224];
	setp.lt.s32 	%p247, %r1202, %r261;
	mov.u32 	%r1206, %r1202;
	mov.u64 	%rd570, %rd566;
	@%p247 bra 	$L__BB19_205;
	setp.lt.s32 	%p248, %r261, %r1202;
	mov.u32 	%r1206, %r261;
	mov.u64 	%rd570, %rd252;
	@%p248 bra 	$L__BB19_205;
	setp.lt.s64 	%p249, %rd566, %rd252;
	selp.b32 	%r1206, %r1202, %r261, %p249;
	min.s64 	%rd570, %rd566, %rd252;
$L__BB19_205:
	setp.lt.s32 	%p250, %r1203, %r262;
	mov.u32 	%r1207, %r262;
	mov.u64 	%rd571, %rd253;
	@%p250 bra 	$L__BB19_209;
	setp.ge.s32 	%p251, %r262, %r1203;
	mov.u32 	%r1207, %r1203;
	mov.u64 	%rd571, %rd567;
	@%p251 bra 	$L__BB19_207;
	bra.uni 	$L__BB19_209;
$L__BB19_207:
	setp.ge.s64 	%p252, %rd567, %rd253;
	mov.u32 	%r1207, %r262;
	mov.u64 	%rd571, %rd253;
	@%p252 bra 	$L__BB19_209;
	mov.u32 	%r1207, %r1203;
	mov.u64 	%rd571, %rd567;
$L__BB19_209:
	setp.lt.s32 	%p253, %r1, 225;
	mov.u64 	%rd637, %rd571;
	mov.u32 	%r1273, %r1207;
	mov.u64 	%rd511, %rd570;
	mov.u32 	%r1147, %r1206;
	@%p253 bra 	$L__BB19_349;
	ld.shared.u32 	%r274, [_ZN6thrust24THRUST_300001_SM_1000_NS8cuda_cub4core6detail5shmemE+232];
	ld.shared.u64 	%rd265, [_ZN6thrust24THRUST_300001_SM_1000_NS8cuda_cub4core6detail5shmemE+240];
	ld.shared.u32 	%r275, [_ZN6thrust24THRUST_300001_SM_1000_NS8cuda_cub4core6detail5shmemE+248];
	ld.shared.u64 	%rd266, [_ZN6thrust24THRUST_300001_SM_1000_NS8cuda_cub4core6detail5shmemE+256];
	setp.lt.s32 	%p254, %r1206, %r274;
	mov.u32 	%r1147, %r1206;
	mov.u64 	%rd511, %rd570;
	@%p254 bra 	$L__BB19_213;
	setp.lt.s32 	%p255, %r274, %r1206;
	mov.u32 	%r1147, %r274;
	mov.u64 	%rd511, %rd265;
	@%p255 bra 	$L__BB19_213;
	setp.lt.s64 	%p256, %rd570, %rd265;
	selp.b32 	%r1147, %r1206, %r274, %p256;
	min.s64 	%rd511, %rd570, %rd265;
$L__BB19_213:
	setp.lt.s32 	%p257, %r1207, %r275;
	mov.u32 	%r1273, %r275;
	mov.u64 	%rd637, %rd266;
	@%p257 bra 	$L__BB19_349;
	setp.ge.s32 	%p258, %r275, %r1207;
	mov.u32 	%r1273, %r1207;
	mov.u64 	%rd637, %rd571;
	@%p258 bra 	$L__BB19_215;
	bra.uni 	$L__BB19_349;
$L__BB19_215:
	setp.ge.s64 	%p259, %rd571, %rd266;
	mov.u32 	%r1273, %r275;
	mov.u64 	%rd637, %rd266;
	@%p259 bra 	$L__BB19_349;
	mov.u32 	%r1273, %r1207;
	mov.u64 	%rd637, %rd571;
	bra.uni 	$L__BB19_349;
$L__BB19_217:
	mov.u32 	%r285, %tid.x;
	cvt.u64.u32 	%rd276, %r285;
	mul.wide.u32 	%rd452, %r285, 4;
	add.s64 	%rd277, %rd1, %rd452;
	add.s64 	%rd278, %rd448, %rd276;
	ld.global.u32 	%r467, [%rd277];
	add.s64 	%rd453, %rd278, 256;
	ld.global.u32 	%r468, [%rd277+1024];
	setp.lt.s32 	%p3, %r467, %r468;
	setp.lt.s32 	%p4, %r468, %r467;
	min.s32 	%r1147, %r468, %r467;
	selp.b64 	%rd511, %rd453, %rd278, %p4;
	max.s32 	%r1241, %r467, %r468;
	selp.b64 	%rd605, %rd453, %rd278, %p3;
	setp.lt.u64 	%p5, %rd450, 1024;
	mov.b64 	%rd585, 512;
	@%p5 bra 	$L__BB19_230;
	mov.b64 	%rd576, 512;
	mov.u32 	%r1213, %r1241;
	mov.u64 	%rd578, %rd605;
$L__BB19_219:
	shl.b64 	%rd455, %rd576, 2;
	add.s64 	%rd456, %rd277, %rd455;
	add.s64 	%rd580, %rd278, %rd576;
	ld.global.u32 	%r1215, [%rd456];
	add.s64 	%rd605, %rd580, 256;
	ld.global.u32 	%r1241, [%rd456+1024];
	setp.lt.s32 	%p6, %r1147, %r1215;
	mov.u32 	%r1214, %r1147;
	mov.u64 	%rd579, %rd511;
	@%p6 bra 	$L__BB19_222;
	setp.lt.s32 	%p7, %r1215, %r1147;
	mov.u32 	%r1214, %r1215;
	mov.u64 	%rd579, %rd580;
	@%p7 bra 	$L__BB19_222;
	setp.lt.s64 	%p8, %rd511, %rd580;
	selp.b32 	%r1214, %r1147, %r1215, %p8;
	min.s64 	%rd579, %rd511, %rd580;
$L__BB19_222:
	setp.lt.s32 	%p9, %r1213, %r1215;
	@%p9 bra 	$L__BB19_224;
	setp.lt.s32 	%p10, %r1215, %r1213;
	setp.lt.s64 	%p11, %rd578, %rd580;
	or.pred  	%p12, %p10, %p11;
	selp.b32 	%r1215, %r1213, %r1215, %p12;
	selp.b64 	%rd580, %rd578, %rd580, %p12;
$L__BB19_224:
	setp.lt.s32 	%p13, %r1214, %r1241;
	mov.u32 	%r1147, %r1214;
	mov.u64 	%rd511, %rd579;
	@%p13 bra 	$L__BB19_227;
	setp.lt.s32 	%p14, %r1241, %r1214;
	mov.u32 	%r1147, %r1241;
	mov.u64 	%rd511, %rd605;
	@%p14 bra 	$L__BB19_227;
	setp.lt.s64 	%p15, %rd579, %rd605;
	selp.b32 	%r1147, %r1214, %r1241, %p15;
	min.s64 	%rd511, %rd579, %rd605;
$L__BB19_227:
	setp.lt.s32 	%p16, %r1215, %r1241;
	@%p16 bra 	$L__BB19_229;
	setp.lt.s32 	%p17, %r1241, %r1215;
	setp.lt.s64 	%p18, %rd580, %rd605;
	or.pred  	%p19, %p17, %p18;
	selp.b32 	%r1241, %r1215, %r1241, %p19;
	selp.b64 	%rd605, %rd580, %rd605, %p19;
$L__BB19_229:
	add.s64 	%rd585, %rd576, 512;
	add.s64 	%rd457, %rd576, 1024;
	setp.le.s64 	%p20, %rd457, %rd450;
	mov.u64 	%rd576, %rd585;
	mov.u32 	%r1213, %r1241;
	mov.u64 	%rd578, %rd605;
	@%p20 bra 	$L__BB19_219;
$L__BB19_230:
	setp.le.s64 	%p21, %rd450, %rd585;
	@%p21 bra 	$L__BB19_268;
	cvt.u32.u64 	%r469, %rd585;
	cvt.u32.u64 	%r470, %rd450;
	sub.s32 	%r302, %r470, %r469;
	setp.ge.s32 	%p22, %r285, %r302;
	@%p22 bra 	$L__BB19_268;
	not.b32 	%r473, %r285;
	add.s32 	%r474, %r473, %r470;
	sub.s32 	%r303, %r474, %r469;
	and.b32  	%r476, %r303, 768;
	setp.eq.s32 	%p23, %r476, 768;
	mov.u32 	%r1226, %r285;
	@%p23 bra 	$L__BB19_241;
	add.s64 	%rd459, %rd585, %rd276;
	add.s64 	%rd587, %rd459, %rd448;
	shl.b64 	%rd460, %rd459, 2;
	add.s64 	%rd586, %rd1, %rd460;
	shr.u32 	%r477, %r303, 8;
	add.s32 	%r478, %r477, 1;
	and.b32  	%r479, %r478, 3;
	neg.s32 	%r1220, %r479;
	mov.u32 	%r1226, %r285;
$L__BB19_234:
	.pragma "nounroll";
	mov.u64 	%rd303, %rd605;
	mov.u32 	%r308, %r1241;
	mov.u64 	%rd302, %rd511;
	mov.u32 	%r307, %r1147;
	ld.global.u32 	%r309, [%rd586];
	setp.lt.s32 	%p24, %r307, %r309;
	@%p24 bra 	$L__BB19_237;
	setp.lt.s32 	%p25, %r309, %r307;
	mov.u32 	%r1147, %r309;
	mov.u64 	%rd511, %rd587;
	@%p25 bra 	$L__BB19_237;
	setp.lt.s64 	%p26, %rd302, %rd587;
	selp.b32 	%r1147, %r307, %r309, %p26;
	min.s64 	%rd511, %rd302, %rd587;
$L__BB19_237:
	setp.lt.s32 	%p27, %r308, %r309;
	mov.u32 	%r1241, %r309;
	mov.u64 	%rd605, %rd587;
	@%p27 bra 	$L__BB19_240;
	setp.lt.s32 	%p28, %r309, %r308;
	mov.u32 	%r1241, %r308;
	mov.u64 	%rd605, %rd303;
	@%p28 bra 	$L__BB19_240;
	setp.lt.s64 	%p29, %rd303, %rd587;
	selp.b32 	%r1241, %r308, %r309, %p29;
	min.s64 	%rd605, %rd303, %rd587;
$L__BB19_240:
	add.s32 	%r1226, %r1226, 256;
	add.s64 	%rd587, %rd587, 256;
	add.s64 	%rd586, %rd586, 1024;
	add.s32 	%r1220, %r1220, 1;
	setp.ne.s32 	%p30, %r1220, 0;
	@%p30 bra 	$L__BB19_234;
$L__BB19_241:
	setp.lt.u32 	%p31, %r303, 768;
	@%p31 bra 	$L__BB19_268;
	add.s32 	%r1231, %r1226, 512;
$L__BB19_243:
	mov.u32 	%r322, %r1231;
	add.s32 	%r480, %r322, -512;
	cvt.u64.u32 	%rd461, %r480;
	add.s64 	%rd462, %rd585, %rd461;
	shl.b64 	%rd463, %rd462, 2;
	add.s64 	%rd316, %rd1, %rd463;
	add.s64 	%rd317, %rd462, %rd448;
	ld.global.u32 	%r325, [%rd316];
	setp.lt.s32 	%p32, %r1147, %r325;
	mov.u32 	%r1234, %r1147;
	mov.u64 	%rd598, %rd511;
	@%p32 bra 	$L__BB19_246;
	setp.lt.s32 	%p33, %r325, %r1147;
	mov.u32 	%r1234, %r325;
	mov.u64 	%rd598, %rd317;
	@%p33 bra 	$L__BB19_246;
	setp.lt.s64 	%p34, %rd511, %rd317;
	selp.b32 	%r1234, %r1147, %r325, %p34;
	min.s64 	%rd598, %rd511, %rd317;
$L__BB19_246:
	setp.lt.s32 	%p35, %r1241, %r325;
	mov.u32 	%r1235, %r325;
	mov.u64 	%rd599, %rd317;
	@%p35 bra 	$L__BB19_249;
	setp.lt.s32 	%p36, %r325, %r1241;
	mov.u32 	%r1235, %r1241;
	mov.u64 	%rd599, %rd605;
	@%p36 bra 	$L__BB19_249;
	setp.lt.s64 	%p37, %rd605, %rd317;
	selp.b32 	%r1235, %r1241, %r325, %p37;
	min.s64 	%rd599, %rd605, %rd317;
$L__BB19_249:
	add.s32 	%r481, %r322, -256;
	cvt.u64.u32 	%rd464, %r481;
	add.s64 	%rd465, %rd585, %rd464;
	add.s64 	%rd322, %rd465, %rd448;
	ld.global.u32 	%r330, [%rd316+1024];
	setp.lt.s32 	%p38, %r1234, %r330;
	mov.u32 	%r1236, %r1234;
	mov.u64 	%rd600, %rd598;
	@%p38 bra 	$L__BB19_252;
	setp.lt.s32 	%p39, %r330, %r1234;
	mov.u32 	%r1236, %r330;
	mov.u64 	%rd600, %rd322;
	@%p39 bra 	$L__BB19_252;
	setp.lt.s64 	%p40, %rd598, %rd322;
	selp.b32 	%r1236, %r1234, %r330, %p40;
	min.s64 	%rd600, %rd598, %rd322;
$L__BB19_252:
	setp.lt.s32 	%p41, %r1235, %r330;
	mov.u32 	%r1237, %r330;
	mov.u64 	%rd601, %rd322;
	@%p41 bra 	$L__BB19_255;
	setp.lt.s32 	%p42, %r330, %r1235;
	mov.u32 	%r1237, %r1235;
	mov.u64 	%rd601, %rd599;
	@%p42 bra 	$L__BB19_255;
	setp.lt.s64 	%p43, %rd599, %rd322;
	selp.b32 	%r1237, %r1235, %r330, %p43;
	min.s64 	%rd601, %rd599, %rd322;
$L__BB19_255:
	cvt.u64.u32 	%rd466, %r322;
	add.s64 	%rd467, %rd585, %rd466;
	add.s64 	%rd327, %rd467, %rd448;
	ld.global.u32 	%r335, [%rd316+2048];
	setp.lt.s32 	%p44, %r1236, %r335;
	mov.u32 	%r1238, %r1236;
	mov.u64 	%rd602, %rd600;
	@%p44 bra 	$L__BB19_258;
	setp.lt.s32 	%p45, %r335, %r1236;
	mov.u32 	%r1238, %r335;
	mov.u64 	%rd602, %rd327;
	@%p45 bra 	$L__BB19_258;
	setp.lt.s64 	%p46, %rd600, %rd327;
	selp.b32 	%r1238, %r1236, %r335, %p46;
	min.s64 	%rd602, %rd600, %rd327;
$L__BB19_258:
	setp.lt.s32 	%p47, %r1237, %r335;
	mov.u32 	%r1239, %r335;
	mov.u64 	%rd603, %rd327;
	@%p47 bra 	$L__BB19_261;
	setp.lt.s32 	%p48, %r335, %r1237;
	mov.u32 	%r1239, %r1237;
	mov.u64 	%rd603, %rd601;
	@%p48 bra 	$L__BB19_261;
	setp.lt.s64 	%p49, %rd601, %rd327;
	selp.b32 	%r1239, %r1237, %r335, %p49;
	min.s64 	%rd603, %rd601, %rd327;
$L__BB19_261:
	add.s32 	%r482, %r322, 256;
	cvt.u64.u32 	%rd468, %r482;
	add.s64 	%rd469, %rd585, %rd468;
	add.s64 	%rd332, %rd469, %rd448;
	ld.global.u32 	%r340, [%rd316+3072];
	setp.lt.s32 	%p50, %r1238, %r340;
	mov.u32 	%r1147, %r1238;
	mov.u64 	%rd511, %rd602;
	@%p50 bra 	$L__BB19_264;
	setp.lt.s32 	%p51, %r340, %r1238;
	mov.u32 	%r1147, %r340;
	mov.u64 	%rd511, %rd332;
	@%p51 bra 	$L__BB19_264;
	setp.lt.s64 	%p52, %rd602, %rd332;
	selp.b32 	%r1147, %r1238, %r340, %p52;
	min.s64 	%rd511, %rd602, %rd332;
$L__BB19_264:
	setp.lt.s32 	%p53, %r1239, %r340;
	mov.u32 	%r1241, %r340;
	mov.u64 	%rd605, %rd332;
	@%p53 bra 	$L__BB19_267;
	setp.lt.s32 	%p54, %r340, %r1239;
	mov.u32 	%r1241, %r1239;
	mov.u64 	%rd605, %rd603;
	@%p54 bra 	$L__BB19_267;
	setp.lt.s64 	%p55, %rd603, %rd332;
	selp.b32 	%r1241, %r1239, %r340, %p55;
	min.s64 	%rd605, %rd603, %rd332;
$L__BB19_267:
	add.s32 	%r1231, %r322, 1024;
	add.s32 	%r483, %r322, 512;
	setp.lt.s32 	%p56, %r483, %r302;
	@%p56 bra 	$L__BB19_243;
$L__BB19_268:
	// begin inline asm
	mov.u32 %r484, %laneid;
	// end inline asm
	mov.b32 	%r522, 1;
	mov.b32 	%r523, 31;
	mov.b32 	%r524, -1;
	// begin inline asm
	shfl.sync.down.b32 %r485, %r1147, %r522, %r523, %r524;
	// end inline asm
	// begin inline asm
	shfl.sync.down.b32 %r490, %r491, %r522, %r523, %r524;
	// end inline asm
	mov.b64 	{%r496, %r501}, %rd511;
	// begin inline asm
	shfl.sync.down.b32 %r495, %r496, %r522, %r523, %r524;
	// end inline asm
	// begin inline asm
	shfl.sync.down.b32 %r500, %r501, %r522, %r523, %r524;
	// end inline asm
	mov.b64 	%rd339, {%r495, %r500};
	// begin inline asm
	shfl.sync.down.b32 %r505, %r1241, %r522, %r523, %r524;
	// end inline asm
	// begin inline asm
	shfl.sync.down.b32 %r510, %r511, %r522, %r523, %r524;
	// end inline asm
	mov.b64 	{%r516, %r521}, %rd605;
	// begin inline asm
	shfl.sync.down.b32 %r515, %r516, %r522, %r523, %r524;
	// end inline asm
	// begin inline asm
	shfl.sync.down.b32 %r520, %r521, %r522, %r523, %r524;
	// end inline asm
	mov.b64 	%rd340, {%r515, %r520};
	setp.gt.s32 	%p57, %r484, 30;
	mov.u32 	%r1246, %r1241;
	mov.u64 	%rd610, %rd605;
	@%p57 bra 	$L__BB19_275;
	setp.lt.s32 	%p58, %r1147, %r485;
	mov.u32 	%r1244, %r1147;
	mov.u64 	%rd608, %rd511;
	@%p58 bra 	$L__BB19_272;
	setp.lt.s32 	%p59, %r485, %r1147;
	mov.u32 	%r1244, %r485;
	mov.u64 	%rd608, %rd339;
	@%p59 bra 	$L__BB19_272;
	setp.lt.s64 	%p60, %rd511, %rd339;
	selp.b32 	%r1244, %r1147, %r485, %p60;
	min.s64 	%rd608, %rd511, %rd339;
$L__BB19_272:
	setp.lt.s32 	%p61, %r1241, %r505;
	mov.u32 	%r1147, %r1244;
	mov.u64 	%rd511, %rd608;
	mov.u32 	%r1246, %r505;
	mov.u64 	%rd610, %rd340;
	@%p61 bra 	$L__BB19_275;
	setp.lt.s32 	%p62, %r505, %r1241;
	mov.u32 	%r1147, %r1244;
	mov.u64 	%rd511, %rd608;
	mov.u32 	%r1246, %r1241;
	mov.u64 	%rd610, %rd605;
	@%p62 bra 	$L__BB19_275;
	setp.lt.s64 	%p63, %rd605, %rd340;
	selp.b32 	%r1246, %r1241, %r505, %p63;
	min.s64 	%rd610, %rd605, %rd340;
	mov.u32 	%r1147, %r1244;
	mov.u64 	%rd511, %rd608;
$L__BB19_275:
	mov.b32 	%r562, 2;
	mov.b32 	%r563, 31;
	mov.b32 	%r564, -1;
	// begin inline asm
	shfl.sync.down.b32 %r525, %r1147, %r562, %r563, %r564;
	// end inline asm
	// begin inline asm
	shfl.sync.down.b32 %r530, %r531, %r562, %r563, %r564;
	// end inline asm
	mov.b64 	{%r536, %r541}, %rd511;
	// begin inline asm
	shfl.sync.down.b32 %r535, %r536, %r562, %r563, %r564;
	// end inline asm
	// begin inline asm
	shfl.sync.down.b32 %r540, %r541, %r562, %r563, %r564;
	// end inline asm
	mov.b64 	%rd346, {%r535, %r540};
	// begin inline asm
	shfl.sync.down.b32 %r545, %r1246, %r562, %r563, %r564;
	// end inline asm
	// begin inline asm
	shfl.sync.down.b32 %r550, %r551, %r562, %r563, %r564;
	// end inline asm
	mov.b64 	{%r556, %r561}, %rd610;
	// begin inline asm
	shfl.sync.down.b32 %r555, %r556, %r562, %r563, %r564;
	// end inline asm
	// begin inline asm
	shfl.sync.down.b32 %r560, %r561, %r562, %r563, %r564;
	// end inline asm
	mov.b64 	%rd347, {%r555, %r560};
	setp.gt.s32 	%p64, %r484, 29;
	mov.u32 	%r1249, %r1246;
	mov.u64 	%rd613, %rd610;
	@%p64 bra 	$L__BB19_282;
	setp.lt.s32 	%p65, %r1147, %r525;
	mov.u32 	%r1247, %r1147;
	mov.u64 	%rd611, %rd511;
	@%p65 bra 	$L__BB19_279;
	setp.lt.s32 	%p66, %r525, %r1147;
	mov.u32 	%r1247, %r525;
	mov.u64 	%rd611, %rd346;
	@%p66 bra 	$L__BB19_279;
	setp.lt.s64 	%p67, %rd511, %rd346;
	selp.b32 	%r1247, %r1147, %r525, %p67;
	min.s64 	%rd611, %rd511, %rd346;
$L__BB19_279:
	setp.lt.s32 	%p68, %r1246, %r545;
	mov.u32 	%r1147, %r1247;
	mov.u64 	%rd511, %rd611;
	mov.u32 	%r1249, %r545;
	mov.u64 	%rd613, %rd347;
	@%p68 bra 	$L__BB19_282;
	setp.lt.s32 	%p69, %r545, %r1246;
	mov.u32 	%r1147, %r1247;
	mov.u64 	%rd511, %rd611;
	mov.u32 	%r1249, %r1246;
	mov.u64 	%rd613, %rd610;
	@%p69 bra 	$L__BB19_282;
	setp.lt.s64 	%p70, %rd610, %rd347;
	selp.b32 	%r1249, %r1246, %r545, %p70;
	min.s64 	%rd613, %rd610, %rd347;
	mov.u32 	%r1147, %r1247;
	mov.u64 	%rd511, %rd611;
$L__BB19_282:
	mov.b32 	%r602, 4;
	mov.b32 	%r603, 31;
	mov.b32 	%r604, -1;
	// begin inline asm
	shfl.sync.down.b32 %r565, %r1147, %r602, %r603, %r604;
	// end inline asm
	// begin inline asm
	shfl.sync.down.b32 %r570, %r571, %r602, %r603, %r604;
	// end inline asm
	mov.b64 	{%r576, %r581}, %rd511;
	// begin inline asm
	shfl.sync.down.b32 %r575, %r576, %r602, %r603, %r604;
	// end inline asm
	// begin inline asm
	shfl.sync.down.b32 %r580, %r581, %r602, %r603, %r604;
	// end inline asm
	mov.b64 	%rd353, {%r575, %r580};
	// begin inline asm
	shfl.sync.down.b32 %r585, %r1249, %r602, %r603, %r604;
	// end inline asm
	// begin inline asm
	shfl.sync.down.b32 %r590, %r591, %r602, %r603, %r604;
	// end inline asm
	mov.b64 	{%r596, %r601}, %rd613;
	// begin inline asm
	shfl.sync.down.b32 %r595, %r596, %r602, %r603, %r604;
	// end inline asm
	// begin inline asm
	shfl.sync.down.b32 %r600, %r601, %r602, %r603, %r604;
	// end inline asm
	mov.b64 	%rd354, {%r595, %r600};
	setp.gt.s32 	%p71, %r484, 27;
	mov.u32 	%r1252, %r1249;
	mov.u64 	%rd616, %rd613;
	@%p71 bra 	$L__BB19_289;
	setp.lt.s32 	%p72, %r1147, %r565;
	mov.u32 	%r1250, %r1147;
	mov.u64 	%rd614, %rd511;
	@%p72 bra 	$L__BB19_286;
	setp.lt.s32 	%p73, %r565, %r1147;
	mov.u32 	%r1250, %r565;
	mov.u64 	%rd614, %rd353;
	@%p73 bra 	$L__BB19_286;
	setp.lt.s64 	%p74, %rd511, %rd353;
	selp.b32 	%r1250, %r1147, %r565, %p74;
	min.s64 	%rd614, %rd511, %rd353;
$L__BB19_286:
	setp.lt.s32 	%p75, %r1249, %r585;
	mov.u32 	%r1147, %r1250;
	mov.u64 	%rd511, %rd614;
	mov.u32 	%r1252, %r585;
	mov.u64 	%rd616, %rd354;
	@%p75 bra 	$L__BB19_289;
	setp.lt.s32 	%p76, %r585, %r1249;
	mov.u32 	%r1147, %r1250;
	mov.u64 	%rd511, %rd614;
	mov.u32 	%r1252, %r1249;
	mov.u64 	%rd616, %rd613;
	@%p76 bra 	$L__BB19_289;
	setp.lt.s64 	%p77, %rd613, %rd354;
	selp.b32 	%r1252, %r1249, %r585, %p77;
	min.s64 	%rd616, %rd613, %rd354;
	mov.u32 	%r1147, %r1250;
	mov.u64 	%rd511, %rd614;
$L__BB19_289:
	mov.b32 	%r642, 8;
	mov.b32 	%r643, 31;
	mov.b32 	%r644, -1;
	// begin inline asm
	shfl.sync.down.b32 %r605, %r1147, %r642, %r643, %r644;
	// end inline asm
	// begin inline asm
	shfl.sync.down.b32 %r610, %r611, %r642, %r643, %r644;
	// end inline asm
	mov.b64 	{%r616, %r621}, %rd511;
	// begin inline asm
	shfl.sync.down.b32 %r615, %r616, %r642, %r643, %r644;
	// end inline asm
	// begin inline asm
	shfl.sync.down.b32 %r620, %r621, %r642, %r643, %r644;
	// end inline asm
	mov.b64 	%rd360, {%r615, %r620};
	// begin inline asm
	shfl.sync.down.b32 %r625, %r1252, %r642, %r643, %r644;
	// end inline asm
	// begin inline asm
	shfl.sync.down.b32 %r630, %r631, %r642, %r643, %r644;
	// end inline asm
	mov.b64 	{%r636, %r641}, %rd616;
	// begin inline asm
	shfl.sync.down.b32 %r635, %r636, %r642, %r643, %r644;
	// end inline asm
	// begin inline asm
	shfl.sync.down.b32 %r640, %r641, %r642, %r643, %r644;
	// end inline asm
	mov.b64 	%rd361, {%r635, %r640};
	setp.gt.s32 	%p78, %r484, 23;
	mov.u32 	%r1255, %r1252;
	mov.u64 	%rd619, %rd616;
	@%p78 bra 	$L__BB19_296;
	setp.lt.s32 	%p79, %r1147, %r605;
	mov.u32 	%r1253, %r1147;
	mov.u64 	%rd617, %rd511;
	@%p79 bra 	$L__BB19_293;
	setp.lt.s32 	%p80, %r605, %r1147;
	mov.u32 	%r1253, %r605;
	mov.u64 	%rd617, %rd360;
	@%p80 bra 	$L__BB19_293;
	setp.lt.s64 	%p81, %rd511, %rd360;
	selp.b32 	%r1253, %r1147, %r605, %p81;
	min.s64 	%rd617, %rd511, %rd360;
$L__BB19_293:
	setp.lt.s32 	%p82, %r1252, %r625;
	mov.u32 	%r1147, %r1253;
	mov.u64 	%rd511, %rd617;
	mov.u32 	%r1255, %r625;
	mov.u64 	%rd619, %rd361;
	@%p82 bra 	$L__BB19_296;
	setp.lt.s32 	%p83, %r625, %r1252;
	mov.u32 	%r1147, %r1253;
	mov.u64 	%rd511, %rd617;
	mov.u32 	%r1255, %r1252;
	mov.u64 	%rd619, %rd616;
	@%p83 bra 	$L__BB19_296;
	setp.lt.s64 	%p84, %rd616, %rd361;
	selp.b32 	%r1255, %r1252, %r625, %p84;
	min.s64 	%rd619, %rd616, %rd361;
	mov.u32 	%r1147, %r1253;
	mov.u64 	%rd511, %rd617;
$L__BB19_296:
	mov.b32 	%r682, 16;
	mov.b32 	%r683, 31;
	mov.b32 	%r684, -1;
	// begin inline asm
	shfl.sync.down.b32 %r645, %r1147, %r682, %r683, %r684;
	// end inline asm
	// begin inline asm
	shfl.sync.down.b32 %r650, %r651, %r682, %r683, %r684;
	// end inline asm
	mov.b64 	{%r656, %r661}, %rd511;
	// begin inline asm
	shfl.sync.down.b32 %r655, %r656, %r682, %r683, %r684;
	// end inline asm
	// begin inline asm
	shfl.sync.down.b32 %r660, %r661, %r682, %r683, %r684;
	// end inline asm
	mov.b64 	%rd367, {%r655, %r660};
	// begin inline asm
	shfl.sync.down.b32 %r665, %r1255, %r682, %r683, %r684;
	// end inline asm
	// begin inline asm
	shfl.sync.down.b32 %r670, %r671, %r682, %r683, %r684;
	// end inline asm
	mov.b64 	{%r676, %r681}, %rd619;
	// begin inline asm
	shfl.sync.down.b32 %r675, %r676, %r682, %r683, %r684;
	// end inline asm
	// begin inline asm
	shfl.sync.down.b32 %r680, %r681, %r682, %r683, %r684;
	// end inline asm
	mov.b64 	%rd368, {%r675, %r680};
	setp.gt.s32 	%p85, %r484, 15;
	mov.u32 	%r1273, %r1255;
	mov.u64 	%rd637, %rd619;
	@%p85 bra 	$L__BB19_303;
	setp.lt.s32 	%p86, %r1147, %r645;
	mov.u32 	%r1256, %r1147;
	mov.u64 	%rd620, %rd511;
	@%p86 bra 	$L__BB19_300;
	setp.lt.s32 	%p87, %r645, %r1147;
	mov.u32 	%r1256, %r645;
	mov.u64 	%rd620, %rd367;
	@%p87 bra 	$L__BB19_300;
	setp.lt.s64 	%p88, %rd511, %rd367;
	selp.b32 	%r1256, %r1147, %r645, %p88;
	min.s64 	%rd620, %rd511, %rd367;
$L__BB19_300:
	setp.lt.s32 	%p89, %r1255, %r665;
	mov.u32 	%r1147, %r1256;
	mov.u64 	%rd511, %rd620;
	mov.u32 	%r1273, %r665;
	mov.u64 	%rd637, %rd368;
	@%p89 bra 	$L__BB19_303;
	setp.lt.s32 	%p90, %r665, %r1255;
	mov.u32 	%r1147, %r1256;
	mov.u64 	%rd511, %rd620;
	mov.u32 	%r1273, %r1255;
	mov.u64 	%rd637, %rd619;
	@%p90 bra 	$L__BB19_303;
	setp.lt.s64 	%p91, %rd619, %rd368;
	selp.b32 	%r1273, %r1255, %r665, %p91;
	min.s64 	%rd637, %rd619, %rd368;
	mov.u32 	%r1147, %r1256;
	mov.u64 	%rd511, %rd620;
$L__BB19_303:
	setp.ne.s32 	%p92, %r484, 0;
	@%p92 bra 	$L__BB19_305;
	and.b32  	%r685, %r285, 992;
	mov.u32 	%r686, _ZN6thrust24THRUST_300001_SM_1000_NS8cuda_cub4core6detail5shmemE;
	add.s32 	%r687, %r686, %r685;
	st.shared.u32 	[%r687+8], %r1147;
	st.shared.u64 	[%r687+16], %rd511;
	st.shared.u32 	[%r687+24], %r1273;
	st.shared.u64 	[%r687+32], %rd637;
$L__BB19_305:
	bar.sync 	0;
	setp.ne.s32 	%p93, %r285, 0;
	@%p93 bra 	$L__BB19_349;
	ld.shared.u32 	%r384, [_ZN6thrust24THRUST_300001_SM_1000_NS8cuda_cub4core6detail5shmemE+40];
	ld.shared.u64 	%rd374, [_ZN6thrust24THRUST_300001_SM_1000_NS8cuda_cub4core6detail5shmemE+48];
	ld.shared.u32 	%r385, [_ZN6thrust24THRUST_300001_SM_1000_NS8cuda_cub4core6detail5shmemE+56];
	ld.shared.u64 	%rd375, [_ZN6thrust24THRUST_300001_SM_1000_NS8cuda_cub4core6detail5shmemE+64];
	setp.lt.s32 	%p94, %r1147, %r384;
	mov.u32 	%r1259, %r1147;
	mov.u64 	%rd623, %rd511;
	@%p94 bra 	$L__BB19_309;
	setp.lt.s32 	%p95, %r384, %r1147;
	mov.u32 	%r1259, %r384;
	mov.u64 	%rd623, %rd374;
	@%p95 bra 	$L__BB19_309;
	setp.lt.s64 	%p96, %rd511, %rd374;
	selp.b32 	%r1259, %r1147, %r384, %p96;
	min.s64 	%rd623, %rd511, %rd374;
$L__BB19_309:
	setp.lt.s32 	%p97, %r1273, %r385;
	mov.u32 	%r1260, %r385;
	mov.u64 	%rd624, %rd375;
	@%p97 bra 	$L__BB19_313;
	setp.ge.s32 	%p98, %r385, %r1273;
	mov.u32 	%r1260, %r1273;
	mov.u64 	%rd624, %rd637;
	@%p98 bra 	$L__BB19_311;
	bra.uni 	$L__BB19_313;
$L__BB19_311:
	setp.ge.s64 	%p99, %rd637, %rd375;
	mov.u32 	%r1260, %r385;
	mov.u64 	%rd624, %rd375;
	@%p99 bra 	$L__BB19_313;
	mov.u32 	%r1260, %r1273;
	mov.u64 	%rd624, %rd637;
$L__BB19_313:
	ld.shared.u32 	%r394, [_ZN6thrust24THRUST_300001_SM_1000_NS8cuda_cub4core6detail5shmemE+72];
	ld.shared.u64 	%rd385, [_ZN6thrust24THRUST_300001_SM_1000_NS8cuda_cub4core6detail5shmemE+80];
	ld.shared.u32 	%r396, [_ZN6thrust24THRUST_300001_SM_1000_NS8cuda_cub4core6detail5shmemE+88];
	ld.shared.u64 	%rd387, [_ZN6thrust24THRUST_300001_SM_1000_NS8cuda_cub4core6detail5shmemE+96];
	setp.lt.s32 	%p100, %r1259, %r394;
	mov.u32 	%r1261, %r1259;
	mov.u64 	%rd625, %rd623;
	@%p100 bra 	$L__BB19_316;
	setp.lt.s32 	%p101, %r394, %r1259;
	mov.u32 	%r1261, %r394;
	mov.u64 	%rd625, %rd385;
	@%p101 bra 	$L__BB19_316;
	setp.lt.s64 	%p102, %rd623, %rd385;
	selp.b32 	%r1261, %r1259, %r394, %p102;
	min.s64 	%rd625, %rd623, %rd385;
$L__BB19_316:
	setp.lt.s32 	%p103, %r1260, %r396;
	mov.u32 	%r1262, %r396;
	mov.u64 	%rd626, %rd387;
	@%p103 bra 	$L__BB19_319;
	setp.lt.s32 	%p104, %r396, %r1260;
	mov.u32 	%r1262, %r1260;
	mov.u64 	%rd626, %rd624;
	@%p104 bra 	$L__BB19_319;
	setp.lt.s64 	%p105, %rd624, %rd387;
	selp.b64 	%rd626, %rd624, %rd387, %p105;
	selp.b32 	%r1262, %r1260, %r396, %p105;
$L__BB19_319:
	ld.shared.u32 	%r404, [_ZN6thrust24THRUST_300001_SM_1000_NS8cuda_cub4core6detail5shmemE+104];
	ld.shared.u64 	%rd395, [_ZN6thrust24THRUST_300001_SM_1000_NS8cuda_cub4core6detail5shmemE+112];
	ld.shared.u32 	%r406, [_ZN6thrust24THRUST_300001_SM_1000_NS8cuda_cub4core6detail5shmemE+120];
	ld.shared.u64 	%rd397, [_ZN6thrust24THRUST_300001_SM_1000_NS8cuda_cub4core6detail5shmemE+128];
	setp.lt.s32 	%p106, %r1261, %r404;
	mov.u32 	%r1263, %r1261;
	mov.u64 	%rd627, %rd625;
	@%p106 bra 	$L__BB19_322;
	setp.lt.s32 	%p107, %r404, %r1261;
	mov.u32 	%r1263, %r404;
	mov.u64 	%rd627, %rd395;
	@%p107 bra 	$L__BB19_322;
	setp.lt.s64 	%p108, %rd625, %rd395;
	selp.b32 	%r1263, %r1261, %r404, %p108;
	min.s64 	%rd627, %rd625, %rd395;
$L__BB19_322:
	setp.lt.s32 	%p109, %r1262, %r406;
	mov.u32 	%r1264, %r406;
	mov.u64 	%rd628, %rd397;
	@%p109 bra 	$L__BB19_325;
	setp.lt.s32 	%p110, %r406, %r1262;
	mov.u32 	%r1264, %r1262;
	mov.u64 	%rd628, %rd626;
	@%p110 bra 	$L__BB19_325;
	setp.lt.s64 	%p111, %rd626, %rd397;
	selp.b64 	%rd628, %rd626, %rd397, %p111;
	selp.b32 	%r1264, %r1262, %r406, %p111;
$L__BB19_325:
	ld.shared.u32 	%r414, [_ZN6thrust24THRUST_300001_SM_1000_NS8cuda_cub4core6detail5shmemE+136];
	ld.shared.u64 	%rd405, [_ZN6thrust24THRUST_300001_SM_1000_NS8cuda_cub4core6detail5shmemE+144];
	ld.shared.u32 	%r416, [_ZN6thrust24THRUST_300001_SM_1000_NS8cuda_cub4core6detail5shmemE+152];
	ld.shared.u64 	%rd407, [_ZN6thrust24THRUST_300001_SM_1000_NS8cuda_cub4core6detail5shmemE+160];
	setp.lt.s32 	%p112, %r1263, %r414;
	mov.u32 	%r1265, %r1263;
	mov.u64 	%rd629, %rd627;
	@%p112 bra 	$L__BB19_328;
	setp.lt.s32 	%p113, %r414, %r1263;
	mov.u32 	%r1265, %r414;
	mov.u64 	%rd629, %rd405;
	@%p113 bra 	$L__BB19_328;
	setp.lt.s64 	%p114, %rd627, %rd405;
	selp.b32 	%r1265, %r1263, %r414, %p114;
	min.s64 	%rd629, %rd627, %rd405;
$L__BB19_328:
	setp.lt.s32 	%p115, %r1264, %r416;
	mov.u32 	%r1266, %r416;
	mov.u64 	%rd630, %rd407;
	@%p115 bra 	$L__BB19_331;
	setp.lt.s32 	%p116, %r416, %r1264;
	mov.u32 	%r1266, %r1264;
	mov.u64 	%rd630, %rd628;
	@%p116 bra 	$L__BB19_331;
	setp.lt.s64 	%p117, %rd628, %rd407;
	selp.b64 	%rd630, %rd628, %rd407, %p117;
	selp.b32 	%r1266, %r1264, %r416, %p117;
$L__BB19_331:
	ld.shared.u32 	%r424, [_ZN6thrust24THRUST_300001_SM_1000_NS8cuda_cub4core6detail5shmemE+168];
	ld.shared.u64 	%rd415, [_ZN6thrust24THRUST_300001_SM_1000_NS8cuda_cub4core6detail5shmemE+176];
	ld.shared.u32 	%r426, [_ZN6thrust24THRUST_300001_SM_1000_NS8cuda_cub4core6detail5shmemE+184];
	ld.shared.u64 	%rd417, [_ZN6thrust24THRUST_300001_SM_1000_NS8cuda_cub4core6detail5shmemE+192];
	setp.lt.s32 	%p118, %r1265, %r424;
	mov.u32 	%r1267, %r1265;
	mov.u64 	%rd631, %rd629;
	@%p118 bra 	$L__BB19_334;
	setp.lt.s32 	%p119, %r424, %r1265;
	mov.u32 	%r1267, %r424;
	mov.u64 	%rd631, %rd415;
	@%p119 bra 	$L__BB19_334;
	setp.lt.s64 	%p120, %rd629, %rd415;
	selp.b32 	%r1267, %r1265, %r424, %p120;
	min.s64 	%rd631, %rd629, %rd415;
$L__BB19_334:
	setp.lt.s32 	%p121, %r1266, %r426;
	mov.u32 	%r1268, %r426;
	mov.u64 	%rd632, %rd417;
	@%p121 bra 	$L__BB19_337;
	setp.lt.s32 	%p122, %r426, %r1266;
	mov.u32 	%r1268, %r1266;
	mov.u64 	%rd632, %rd630;
	@%p122 bra 	$L__BB19_337;
	setp.lt.s64 	%p123, %rd630, %rd417;
	selp.b64 	%rd632, %rd630, %rd417, %p123;
	selp.b32 	%r1268, %r1266, %r426, %p123;
$L__BB19_337:
	ld.shared.u32 	%r434, [_ZN6thrust24THRUST_300001_SM_1000_NS8cuda_cub4core6detail5shmemE+200];
	ld.shared.u64 	%rd425, [_ZN6thrust24THRUST_300001_SM_1000_NS8cuda_cub4core6detail5shmemE+208];
	ld.shared.u32 	%r436, [_ZN6thrust24THRUST_300001_SM_1000_NS8cuda_cub4core6detail5shmemE+216];
	ld.shared.u64 	%rd427, [_ZN6thrust24THRUST_300001_SM_1000_NS8cuda_cub4core6detail5shmemE+224];
	setp.lt.s32 	%p124, %r1267, %r434;
	mov.u32 	%r1269, %r1267;
	mov.u64 	%rd633, %rd631;
	@%p124 bra 	$L__BB19_340;
	setp.lt.s32 	%p125, %r434, %r1267;
	mov.u32 	%r1269, %r434;
	mov.u64 	%rd633, %rd425;
	@%p125 bra 	$L__BB19_340;
	setp.lt.s64 	%p126, %rd631, %rd425;
	selp.b32 	%r1269, %r1267, %r434, %p126;
	min.s64 	%rd633, %rd631, %rd425;
$L__BB19_340:
	setp.lt.s32 	%p127, %r1268, %r436;
	mov.u32 	%r1270, %r436;
	mov.u64 	%rd634, %rd427;
	@%p127 bra 	$L__BB19_343;
	setp.lt.s32 	%p128, %r436, %r1268;
	mov.u32 	%r1270, %r1268;
	mov.u64 	%rd634, %rd632;
	@%p128 bra 	$L__BB19_343;
	setp.lt.s64 	%p129, %rd632, %rd427;
	selp.b64 	%rd634, %rd632, %rd427, %p129;
	selp.b32 	%r1270, %r1268, %r436, %p129;
$L__BB19_343:
	ld.shared.u32 	%r444, [_ZN6thrust24THRUST_300001_SM_1000_NS8cuda_cub4core6detail5shmemE+232];
	ld.shared.u64 	%rd435, [_ZN6thrust24THRUST_300001_SM_1000_NS8cuda_cub4core6detail5shmemE+240];
	ld.shared.u32 	%r446, [_ZN6thrust24THRUST_300001_SM_1000_NS8cuda_cub4core6detail5shmemE+248];
	ld.shared.u64 	%rd437, [_ZN6thrust24THRUST_300001_SM_1000_NS8cuda_cub4core6detail5shmemE+256];
	setp.lt.s32 	%p130, %r1269, %r444;
	mov.u32 	%r1147, %r1269;
	mov.u64 	%rd511, %rd633;
	@%p130 bra 	$L__BB19_346;
	setp.lt.s32 	%p131, %r444, %r1269;
	mov.u32 	%r1147, %r444;
	mov.u64 	%rd511, %rd435;
	@%p131 bra 	$L__BB19_346;
	setp.lt.s64 	%p132, %rd633, %rd435;
	selp.b32 	%r1147, %r1269, %r444, %p132;
	min.s64 	%rd511, %rd633, %rd435;
$L__BB19_346:
	setp.lt.s32 	%p133, %r1270, %r446;
	mov.u32 	%r1273, %r446;
	mov.u64 	%rd637, %rd437;
	@%p133 bra 	$L__BB19_349;
	setp.lt.s32 	%p134, %r446, %r1270;
	mov.u32 	%r1273, %r1270;
	mov.u64 	%rd637, %rd634;
	@%p134 bra 	$L__BB19_349;
	setp.lt.s64 	%p135, %rd634, %rd437;
	selp.b64 	%rd637, %rd634, %rd437, %p135;
	selp.b32 	%r1273, %r1270, %r446, %p135;
$L__BB19_349:
	mov.u32 	%r1115, %tid.x;
	setp.ne.s32 	%p339, %r1115, 0;
	@%p339 bra 	$L__BB19_351;
	cvta.to.global.u64 	%rd482, %rd449;
	st.global.u32 	[%rd482], %r1147;
	st.global.u64 	[%rd482+8], %rd511;
	st.global.u32 	[%rd482+16], %r1273;
	st.global.u64 	[%rd482+24], %rd637;
$L__BB19_351:
	ret;

}
	// .globl	_ZN6thrust24THRUST_300001_SM_1000_NS8cuda_cub4core6detail13_kernel_agentINS1_8__reduce11ReduceAgentINS0_18transform_iteratorINS1_9__extrema12arg_minmax_fIil17compare_key_valueE15duplicate_tupleENS0_12zip_iteratorIN4cuda3std3__45tupleIJNS0_6detail15normal_iteratorINS0_10device_ptrIiEEEENS0_17counting_iteratorIlNS0_11use_defaultESO_SO_EEEEEEENSH_IJNSH_IJilEEESS_EEEST_EEPST_ST_lSB_EEJSU_SV_lN3cub18CUB_300001_SM_100013GridEvenShareIlEENSY_9GridQueueIyEESB_EEEvDpT0_
.visible .entry _ZN6thrust24THRUST_300001_SM_1000_NS8cuda_cub4core6detail13_kernel_agentINS1_8__reduce11ReduceAgentINS0_18transform_iteratorINS1_9__extrema12arg_minmax_fIil17compare_key_valueE15duplicate_tupleENS0_12zip_iteratorIN4cuda3std3__45tupleIJNS0_6detail15normal_iteratorINS0_10device_ptrIiEEEENS0_17counting_iteratorIlNS0_11use_defaultESO_SO_EEEEEEENSH_IJNSH_IJilEEESS_EEEST_EEPST_ST_lSB_EEJSU_SV_lN3cub18CUB_300001_SM_100013GridEvenShareIlEENSY_9GridQueueIyEESB_EEEvDpT0_(
	.param .align 8 .b8 _ZN6thrust24THRUST_300001_SM_1000_NS8cuda_cub4core6detail13_kernel_agentINS1_8__reduce11ReduceAgentINS0_18transform_iteratorINS1_9__extrema12arg_minmax_fIil17compare_key_valueE15duplicate_tupleENS0_12zip_iteratorIN4cuda3std3__45tupleIJNS0_6detail15normal_iteratorINS0_10device_ptrIiEEEENS0_17counting_iteratorIlNS0_11use_defaultESO_SO_EEEEEEENSH_IJNSH_IJilEEESS_EEEST_EEPST_ST_lSB_EEJSU_SV_lN3cub18CUB_300001_SM_100013GridEvenShareIlEENSY_9GridQueueIyEESB_EEEvDpT0__param_0[24],
	.param .u64 .ptr .align 1 _ZN6thrust24THRUST_300001_SM_1000_NS8cuda_cub4core6detail13_kernel_agentINS1_8__reduce11ReduceAgentINS0_18transform_iteratorINS1_9__extrema12arg_minmax_fIil17compare_key_valueE15duplicate_tupleENS0_12zip_iteratorIN4cuda3std3__45tupleIJNS0_6detail15normal_iteratorINS0_10device_ptrIiEEEENS0_17counting_iteratorIlNS0_11use_defaultESO_SO_EEEEEEENSH_IJNSH_IJilEEESS_EEEST_EEPST_ST_lSB_EEJSU_SV_lN3cub18CUB_300001_SM_100013GridEvenShareIlEENSY_9GridQueueIyEESB_EEEvDpT0__param_1,
	.param .u64 _ZN6thrust24THRUST_300001_SM_1000_NS8cuda_cub4core6detail13_kernel_agentINS1_8__reduce11ReduceAgentINS0_18transform_iteratorINS1_9__extrema12arg_minmax_fIil17compare_key_valueE15duplicate_tupleENS0_12zip_iteratorIN4cuda3std3__45tupleIJNS0_6detail15normal_iteratorINS0_10device_ptrIiEEEENS0_17counting_iteratorIlNS0_11use_defaultESO_SO_EEEEEEENSH_IJNSH_IJilEEESS_EEEST_EEPST_ST_lSB_EEJSU_SV_lN3cub18CUB_300001_SM_100013GridEvenShareIlEENSY_9GridQueueIyEESB_EEEvDpT0__param_2,
	.param .align 8 .b8 _ZN6thrust24THRUST_300001_SM_1000_NS8cuda_cub4core6detail13_kernel_agentINS1_8__reduce11ReduceAgentINS0_18transform_iteratorINS1_9__extrema12arg_minmax_fIil17compare_key_valueE15duplicate_tupleENS0_12zip_iteratorIN4cuda3std3__45tupleIJNS0_6detail15normal_iteratorINS0_10device_ptrIiEEEENS0_17counting_iteratorIlNS0_11use_defaultESO_SO_EEEEEEENSH_IJNSH_IJilEEESS_EEEST_EEPST_ST_lSB_EEJSU_SV_lN3cub18CUB_300001_SM_100013GridEvenShareIlEENSY_9GridQueueIyEESB_EEEvDpT0__param_3[72],
	.param .align 8 .b8 _ZN6thrust24THRUST_300001_SM_1000_NS8cuda_cub4core6detail13_kernel_agentINS1_8__reduce11ReduceAgentINS0_18transform_iteratorINS1_9__extrema12arg_minmax_fIil17compare_key_valueE15duplicate_tupleENS0_12zip_iteratorIN4cuda3std3__45tupleIJNS0_6detail15normal_iteratorINS0_10device_ptrIiEEEENS0_17counting_iteratorIlNS0_11use_defaultESO_SO_EEEEEEENSH_IJNSH_IJilEEESS_EEEST_EEPST_ST_lSB_EEJSU_SV_lN3cub18CUB_300001_SM_100013GridEvenShareIlEENSY_9GridQueueIyEESB_EEEvDpT0__param_4[8],
	.param .align 1 .b8 _ZN6thrust24THRUST_300001_SM_1000_NS8cuda_cub4core6detail13_kernel_agentINS1_8__reduce11ReduceAgentINS0_18transform_iteratorINS1_9__extrema12arg_minmax_fIil17compare_key_valueE15duplicate_tupleENS0_12zip_iteratorIN4cuda3std3__45tupleIJNS0_6detail15normal_iteratorINS0_10device_ptrIiEEEENS0_17counting_iteratorIlNS0_11use_defaultESO_SO_EEEEEEENSH_IJNSH_IJilEEESS_EEEST_EEPST_ST_lSB_EEJSU_SV_lN3cub18CUB_300001_SM_100013GridEvenShareIlEENSY_9GridQueueIyEESB_EEEvDpT0__param_5[1]
)
.maxntid 256
{
	.reg .pred 	%p<342>;
	.reg .b32 	%r<1273>;
	.reg .b64 	%rd<657>;

	ld.param.u64 	%rd3, [_ZN6thrust24THRUST_300001_SM_1000_NS8cuda_cub4core6detail13_kernel_agentINS1_8__reduce11ReduceAgentINS0_18transform_iteratorINS1_9__extrema12arg_minmax_fIil17compare_key_valueE15duplicate_tupleENS0_12zip_iteratorIN4cuda3std3__45tupleIJNS0_6detail15normal_iteratorINS0_10device_ptrIiEEEENS0_17counting_iteratorIlNS0_11use_defaultESO_SO_EEEEEEENSH_IJNSH_IJilEEESS_EEEST_EEPST_ST_lSB_EEJSU_SV_lN3cub18CUB_300001_SM_100013GridEvenShareIlEENSY_9GridQueueIyEESB_EEEvDpT0__param_0+8];
	ld.param.u64 	%rd451, [_ZN6thrust24THRUST_300001_SM_1000_NS8cuda_cub4core6detail13_kernel_agentINS1_8__reduce11ReduceAgentINS0_18transform_iteratorINS1_9__extrema12arg_minmax_fIil17compare_key_valueE15duplicate_tupleENS0_12zip_iteratorIN4cuda3std3__45tupleIJNS0_6detail15normal_iteratorINS0_10device_ptrIiEEEENS0_17counting_iteratorIlNS0_11use_defaultESO_SO_EEEEEEENSH_IJNSH_IJilEEESS_EEEST_EEPST_ST_lSB_EEJSU_SV_lN3cub18CUB_300001_SM_100013GridEvenShareIlEENSY_9GridQueueIyEESB_EEEvDpT0__param_0];
	ld.param.u64 	%rd452, [_ZN6thrust24THRUST_300001_SM_1000_NS8cuda_cub4core6detail13_kernel_agentINS1_8__reduce11ReduceAgentINS0_18transform_iteratorINS1_9__extrema12arg_minmax_fIil17compare_key_valueE15duplicate_tupleENS0_12zip_iteratorIN4cuda3std3__45tupleIJNS0_6detail15normal_iteratorINS0_10device_ptrIiEEEENS0_17counting_iteratorIlNS0_11use_defaultESO_SO_EEEEEEENSH_IJNSH_IJilEEESS_EEEST_EEPST_ST_lSB_EEJSU_SV_lN3cub18CUB_300001_SM_100013GridEvenShareIlEENSY_9GridQueueIyEESB_EEEvDpT0__param_4];
	ld.param.u64 	%rd449, [_ZN6thrust24THRUST_300001_SM_1000_NS8cuda_cub4core6detail13_kernel_agentINS1_8__reduce11ReduceAgentINS0_18transform_iteratorINS1_9__extrema12arg_minmax_fIil17compare_key_valueE15duplicate_tupleENS0_12zip_iteratorIN4cuda3std3__45tupleIJNS0_6detail15normal_iteratorINS0_10device_ptrIiEEEENS0_17counting_iteratorIlNS0_11use_defaultESO_SO_EEEEEEENSH_IJNSH_IJilEEESS_EEEST_EEPST_ST_lSB_EEJSU_SV_lN3cub18CUB_300001_SM_100013GridEvenShareIlEENSY_9GridQueueIyEESB_EEEvDpT0__param_1];
	ld.param.u64 	%rd450, [_ZN6thrust24THRUST_300001_SM_1000_NS8cuda_cub4core6detail13_kernel_agentINS1_8__reduce11ReduceAgentINS0_18transform_iteratorINS1_9__extrema12arg_minmax_fIil17compare_key_valueE15duplicate_tupleENS0_12zip_iteratorIN4cuda3std3__45tupleIJNS0_6detail15normal_iteratorINS0_10device_ptrIiEEEENS0_17counting_iteratorIlNS0_11use_defaultESO_SO_EEEEEEENSH_IJNSH_IJilEEESS_EEEST_EEPST_ST_lSB_EEJSU_SV_lN3cub18CUB_300001_SM_100013GridEvenShareIlEENSY_9GridQueueIyEESB_EEEvDpT0__param_2];
	cvta.to.global.u64 	%rd1, %rd452;
	cvta.to.global.u64 	%rd2, %rd451;
	mov.u32 	%r1, %ctaid.x;
	shl.b32 	%r459, %r1, 9;
	cvt.u64.u32 	%rd4, %r459;
	mov.u32 	%r460, %nctaid.x;
	shl.b32 	%r461, %r460, 9;
	cvt.u64.u32 	%rd5, %r461;
	add.s64 	%rd453, %rd4, 512;
	setp.le.s64 	%p1, %rd453, %rd450;
	@%p1 bra 	$L__BB20_216;
	cvt.u32.u64 	%r684, %rd4;
	cvt.u32.u64 	%r2, %rd450;
	sub.s32 	%r3, %r2, %r684;
	mov.u32 	%r4, %tid.x;
	setp.ge.s32 	%p138, %r4, %r3;
	mov.b32 	%r1137, 0;
	mov.b64 	%rd521, 0;
	mov.u32 	%r1122, %r4;
	@%p138 bra 	$L__BB20_3;
	cvt.u64.u32 	%rd481, %r4;
	add.s64 	%rd482, %rd4, %rd481;
	shl.b64 	%rd483, %rd482, 2;
	add.s64 	%rd484, %rd2, %rd483;
	add.s64 	%rd521, %rd3, %rd482;
	ld.global.u32 	%r1137, [%rd484];
	add.s32 	%r1122, %r4, 256;
$L__BB20_3:
	setp.ge.s32 	%p139, %r1122, %r3;
	mov.u64 	%rd520, %rd521;
	mov.u32 	%r1136, %r1137;
	@%p139 bra 	$L__BB20_40;
	not.b32 	%r687, %r1122;
	add.s32 	%r688, %r687, %r2;
	sub.s32 	%r9, %r688, %r684;
	and.b32  	%r689, %r9, 768;
	setp.eq.s32 	%p140, %r689, 768;
	mov.u32 	%r1136, %r1137;
	mov.u64 	%rd520, %rd521;
	@%p140 bra 	$L__BB20_13;
	cvt.u64.u32 	%rd486, %r1122;
	add.s64 	%rd487, %rd486, %rd4;
	add.s64 	%rd503, %rd487, %rd3;
	shl.b64 	%rd488, %rd487, 2;
	add.s64 	%rd502, %rd2, %rd488;
	shr.u32 	%r690, %r9, 8;
	add.s32 	%r691, %r690, 1;
	and.b32  	%r692, %r691, 3;
	neg.s32 	%r1116, %r692;
	mov.u32 	%r1136, %r1137;
	mov.u64 	%rd520, %rd521;
$L__BB20_6:
	.pragma "nounroll";
	mov.u64 	%rd13, %rd521;
	mov.u32 	%r14, %r1137;
	mov.u64 	%rd12, %rd520;
	mov.u32 	%r13, %r1136;
	ld.global.u32 	%r15, [%rd502];
	setp.lt.s32 	%p141, %r13, %r15;
	@%p141 bra 	$L__BB20_9;
	setp.lt.s32 	%p142, %r15, %r13;
	mov.u64 	%rd520, %rd503;
	mov.u32 	%r1136, %r15;
	@%p142 bra 	$L__BB20_9;
	setp.lt.s64 	%p143, %rd12, %rd503;
	min.s64 	%rd520, %rd12, %rd503;
	selp.b32 	%r1136, %r13, %r15, %p143;
$L__BB20_9:
	setp.lt.s32 	%p144, %r14, %r15;
	mov.u32 	%r1137, %r15;
	mov.u64 	%rd521, %rd503;
	@%p144 bra 	$L__BB20_12;
	setp.lt.s32 	%p145, %r15, %r14;
	mov.u32 	%r1137, %r14;
	mov.u64 	%rd521, %rd13;
	@%p145 bra 	$L__BB20_12;
	setp.lt.s64 	%p146, %rd13, %rd503;
	selp.b32 	%r1137, %r14, %r15, %p146;
	min.s64 	%rd521, %rd13, %rd503;
$L__BB20_12:
	add.s32 	%r1122, %r1122, 256;
	add.s64 	%rd503, %rd503, 256;
	add.s64 	%rd502, %rd502, 1024;
	add.s32 	%r1116, %r1116, 1;
	setp.ne.s32 	%p147, %r1116, 0;
	@%p147 bra 	$L__BB20_6;
$L__BB20_13:
	setp.lt.u32 	%p148, %r9, 768;
	@%p148 bra 	$L__BB20_40;
	add.s32 	%r1127, %r1122, 512;
$L__BB20_15:
	mov.u32 	%r28, %r1127;
	add.s32 	%r693, %r28, -512;
	cvt.s64.s32 	%rd489, %r693;
	add.s64 	%rd490, %rd489, %rd4;
	shl.b64 	%rd491, %rd490, 2;
	add.s64 	%rd26, %rd2, %rd491;
	add.s64 	%rd27, %rd490, %rd3;
	ld.global.u32 	%r31, [%rd26];
	setp.lt.s32 	%p149, %r1136, %r31;
	mov.u64 	%rd514, %rd520;
	mov.u32 	%r1130, %r1136;
	@%p149 bra 	$L__BB20_18;
	setp.lt.s32 	%p150, %r31, %r1136;
	mov.u64 	%rd514, %rd27;
	mov.u32 	%r1130, %r31;
	@%p150 bra 	$L__BB20_18;
	setp.lt.s64 	%p151, %rd520, %rd27;
	min.s64 	%rd514, %rd520, %rd27;
	selp.b32 	%r1130, %r1136, %r31, %p151;
$L__BB20_18:
	setp.lt.s32 	%p152, %r1137, %r31;
	mov.u32 	%r1131, %r31;
	mov.u64 	%rd515, %rd27;
	@%p152 bra 	$L__BB20_21;
	setp.lt.s32 	%p153, %r31, %r1137;
	mov.u32 	%r1131, %r1137;
	mov.u64 	%rd515, %rd521;
	@%p153 bra 	$L__BB20_21;
	setp.lt.s64 	%p154, %rd521, %rd27;
	selp.b32 	%r1131, %r1137, %r31, %p154;
	min.s64 	%rd515, %rd521, %rd27;
$L__BB20_21:
	add.s32 	%r694, %r28, -256;
	cvt.s64.s32 	%rd492, %r694;
	add.s64 	%rd493, %rd492, %rd4;
	add.s64 	%rd32, %rd493, %rd3;
	ld.global.u32 	%r36, [%rd26+1024];
	setp.lt.s32 	%p155, %r1130, %r36;
	mov.u64 	%rd516, %rd514;
	mov.u32 	%r1132, %r1130;
	@%p155 bra 	$L__BB20_24;
	setp.lt.s32 	%p156, %r36, %r1130;
	mov.u64 	%rd516, %rd32;
	mov.u32 	%r1132, %r36;
	@%p156 bra 	$L__BB20_24;
	setp.lt.s64 	%p157, %rd514, %rd32;
	min.s64 	%rd516, %rd514, %rd32;
	selp.b32 	%r1132, %r1130, %r36, %p157;
$L__BB20_24:
	setp.lt.s32 	%p158, %r1131, %r36;
	mov.u32 	%r1133, %r36;
	mov.u64 	%rd517, %rd32;
	@%p158 bra 	$L__BB20_27;
	setp.lt.s32 	%p159, %r36, %r1131;
	mov.u32 	%r1133, %r1131;
	mov.u64 	%rd517, %rd515;
	@%p159 bra 	$L__BB20_27;
	setp.lt.s64 	%p160, %rd515, %rd32;
	selp.b32 	%r1133, %r1131, %r36, %p160;
	min.s64 	%rd517, %rd515, %rd32;
$L__BB20_27:
	cvt.s64.s32 	%rd494, %r28;
	add.s64 	%rd495, %rd494, %rd4;
	add.s64 	%rd37, %rd495, %rd3;
	ld.global.u32 	%r41, [%rd26+2048];
	setp.lt.s32 	%p161, %r1132, %r41;
	mov.u64 	%rd518, %rd516;
	mov.u32 	%r1134, %r1132;
	@%p161 bra 	$L__BB20_30;
	setp.lt.s32 	%p162, %r41, %r1132;
	mov.u64 	%rd518, %rd37;
	mov.u32 	%r1134, %r41;
	@%p162 bra 	$L__BB20_30;
	setp.lt.s64 	%p163, %rd516, %rd37;
	min.s64 	%rd518, %rd516, %rd37;
	selp.b32 	%r1134, %r1132, %r41, %p163;
$L__BB20_30:
	setp.lt.s32 	%p164, %r1133, %r41;
	mov.u32 	%r1135, %r41;
	mov.u64 	%rd519, %rd37;
	@%p164 bra 	$L__BB20_33;
	setp.lt.s32 	%p165, %r41, %r1133;
	mov.u32 	%r1135, %r1133;
	mov.u64 	%rd519, %rd517;
	@%p165 bra 	$L__BB20_33;
	setp.lt.s64 	%p166, %rd517, %rd37;
	selp.b32 	%r1135, %r1133, %r41, %p166;
	min.s64 	%rd519, %rd517, %rd37;
$L__BB20_33:
	add.s32 	%r695, %r28, 256;
	cvt.s64.s32 	%rd496, %r695;
	add.s64 	%rd497, %rd496, %rd4;
	add.s64 	%rd42, %rd497, %rd3;
	ld.global.u32 	%r46, [%rd26+3072];
	setp.lt.s32 	%p167, %r1134, %r46;
	mov.u64 	%rd520, %rd518;
	mov.u32 	%r1136, %r1134;
	@%p167 bra 	$L__BB20_36;
	setp.lt.s32 	%p168, %r46, %r1134;
	mov.u64 	%rd520, %rd42;
	mov.u32 	%r1136, %r46;
	@%p168 bra 	$L__BB20_36;
	setp.lt.s64 	%p169, %rd518, %rd42;
	min.s64 	%rd520, %rd518, %rd42;
	selp.b32 	%r1136, %r1134, %r46, %p169;
$L__BB20_36:
	setp.lt.s32 	%p170, %r1135, %r46;
	mov.u32 	%r1137, %r46;
	mov.u64 	%rd521, %rd42;
	@%p170 bra 	$L__BB20_39;
	setp.lt.s32 	%p171, %r46, %r1135;
	mov.u32 	%r1137, %r1135;
	mov.u64 	%rd521, %rd519;
	@%p171 bra 	$L__BB20_39;
	setp.lt.s64 	%p172, %rd519, %rd42;
	selp.b32 	%r1137, %r1135, %r46, %p172;
	min.s64 	%rd521, %rd519, %rd42;
$L__BB20_39:
	add.s32 	%r1127, %r28, 1024;
	add.s32 	%r696, %r28, 512;
	setp.lt.s32 	%p173, %r696, %r3;
	@%p173 bra 	$L__BB20_15;
$L__BB20_40:
	setp.lt.s32 	%p174, %r3, 256;
	@%p174 bra 	$L__BB20_122;
	// begin inline asm
	mov.u32 %r909, %laneid;
	// end inline asm
	mov.b32 	%r947, 1;
	mov.b32 	%r948, 31;
	mov.b32 	%r949, -1;
	// begin inline asm
	shfl.sync.down.b32 %r910, %r1136, %r947, %r948, %r949;
	// end inline asm
	// begin inline asm
	shfl.sync.down.b32 %r915, %r916, %r947, %r948, %r949;
	// end inline asm
	mov.b64 	{%r921, %r926}, %rd520;
	// begin inline asm
	shfl.sync.down.b32 %r920, %r921, %r947, %r948, %r949;
	// end inline asm
	// begin inline asm
	shfl.sync.down.b32 %r925, %r926, %r947, %r948, %r949;
	// end inline asm
	mov.b64 	%rd49, {%r920, %r925};
	// begin inline asm
	shfl.sync.down.b32 %r930, %r1137, %r947, %r948, %r949;
	// end inline asm
	// begin inline asm
	shfl.sync.down.b32 %r935, %r936, %r947, %r948, %r949;
	// end inline asm
	mov.b64 	{%r941, %r946}, %rd521;
	// begin inline asm
	shfl.sync.down.b32 %r940, %r941, %r947, %r948, %r949;
	// end inline asm
	// begin inline asm
	shfl.sync.down.b32 %r945, %r946, %r947, %r948, %r949;
	// end inline asm
	mov.b64 	%rd50, {%r940, %r945};
	setp.gt.s32 	%p262, %r909, 30;
	mov.u64 	%rd525, %rd521;
	mov.u32 	%r1141, %r1137;
	mov.u64 	%rd529, %rd520;
	mov.u32 	%r1145, %r1136;
	@%p262 bra 	$L__BB20_48;
	setp.lt.s32 	%p263, %r1136, %r910;
	mov.u64 	%rd529, %rd520;
	mov.u32 	%r1145, %r1136;
	@%p263 bra 	$L__BB20_45;
	setp.lt.s32 	%p264, %r910, %r1136;
	mov.u64 	%rd529, %rd49;
	mov.u32 	%r1145, %r910;
	@%p264 bra 	$L__BB20_45;
	setp.lt.s64 	%p265, %rd520, %rd49;
	min.s64 	%rd529, %rd520, %rd49;
	selp.b32 	%r1145, %r1136, %r910, %p265;
$L__BB20_45:
	setp.lt.s32 	%p266, %r1137, %r930;
	mov.u64 	%rd525, %rd50;
	mov.u32 	%r1141, %r930;
	@%p266 bra 	$L__BB20_48;
	setp.lt.s32 	%p267, %r930, %r1137;
	mov.u64 	%rd525, %rd521;
	mov.u32 	%r1141, %r1137;
	@%p267 bra 	$L__BB20_48;
	setp.lt.s64 	%p268, %rd521, %rd50;
	selp.b32 	%r1141, %r1137, %r930, %p268;
	min.s64 	%rd525, %rd521, %rd50;
$L__BB20_48:
	mov.b32 	%r987, 2;
	mov.b32 	%r988, 31;
	mov.b32 	%r989, -1;
	// begin inline asm
	shfl.sync.down.b32 %r950, %r1145, %r987, %r988, %r989;
	// end inline asm
	// begin inline asm
	shfl.sync.down.b32 %r955, %r956, %r987, %r988, %r989;
	// end inline asm
	mov.b64 	{%r961, %r966}, %rd529;
	// begin inline asm
	shfl.sync.down.b32 %r960, %r961, %r987, %r988, %r989;
	// end inline asm
	// begin inline asm
	shfl.sync.down.b32 %r965, %r966, %r987, %r988, %r989;
	// end inline asm
	mov.b64 	%rd56, {%r960, %r965};
	// begin inline asm
	shfl.sync.down.b32 %r970, %r1141, %r987, %r988, %r989;
	// end inline asm
	// begin inline asm
	shfl.sync.down.b32 %r975, %r976, %r987, %r988, %r989;
	// end inline asm
	mov.b64 	{%r981, %r986}, %rd525;
	// begin inline asm
	shfl.sync.down.b32 %r980, %r981, %r987, %r988, %r989;
	// end inline asm
	// begin inline asm
	shfl.sync.down.b32 %r985, %r986, %r987, %r988, %r989;
	// end inline asm
	mov.b64 	%rd57, {%r980, %r985};
	setp.gt.s32 	%p269, %r909, 29;
	mov.u64 	%rd528, %rd525;
	mov.u32 	%r1144, %r1141;
	@%p269 bra 	$L__BB20_55;
	setp.lt.s32 	%p270, %r1145, %r950;
	mov.u64 	%rd527, %rd529;
	mov.u32 	%r1143, %r1145;
	@%p270 bra 	$L__BB20_52;
	setp.lt.s32 	%p271, %r950, %r1145;
	mov.u64 	%rd527, %rd56;
	mov.u32 	%r1143, %r950;
	@%p271 bra 	$L__BB20_52;
	setp.lt.s64 	%p272, %rd529, %rd56;
	min.s64 	%rd527, %rd529, %rd56;
	selp.b32 	%r1143, %r1145, %r950, %p272;
$L__BB20_52:
	setp.lt.s32 	%p273, %r1141, %r970;
	mov.u64 	%rd528, %rd57;
	mov.u32 	%r1144, %r970;
	mov.u64 	%rd529, %rd527;
	mov.u32 	%r1145, %r1143;
	@%p273 bra 	$L__BB20_55;
	setp.lt.s32 	%p274, %r970, %r1141;
	mov.u64 	%rd528, %rd525;
	mov.u32 	%r1144, %r1141;
	mov.u64 	%rd529, %rd527;
	mov.u32 	%r1145, %r1143;
	@%p274 bra 	$L__BB20_55;
	setp.lt.s64 	%p275, %rd525, %rd57;
	selp.b32 	%r1144, %r1141, %r970, %p275;
	min.s64 	%rd528, %rd525, %rd57;
	mov.u64 	%rd529, %rd527;
	mov.u32 	%r1145, %r1143;
$L__BB20_55:
	mov.b32 	%r1027, 4;
	mov.b32 	%r1028, 31;
	mov.b32 	%r1029, -1;
	// begin inline asm
	shfl.sync.down.b32 %r990, %r1145, %r1027, %r1028, %r1029;
	// end inline asm
	// begin inline asm
	shfl.sync.down.b32 %r995, %r996, %r1027, %r1028, %r1029;
	// end inline asm
	mov.b64 	{%r1001, %r1006}, %rd529;
	// begin inline asm
	shfl.sync.down.b32 %r1000, %r1001, %r1027, %r1028, %r1029;
	// end inline asm
	// begin inline asm
	shfl.sync.down.b32 %r1005, %r1006, %r1027, %r1028, %r1029;
	// end inline asm
	mov.b64 	%rd63, {%r1000, %r1005};
	// begin inline asm
	shfl.sync.down.b32 %r1010, %r1144, %r1027, %r1028, %r1029;
	// end inline asm
	// begin inline asm
	shfl.sync.down.b32 %r1015, %r1016, %r1027, %r1028, %r1029;
	// end inline asm
	mov.b64 	{%r1021, %r1026}, %rd528;
	// begin inline asm
	shfl.sync.down.b32 %r1020, %r1021, %r1027, %r1028, %r1029;
	// end inline asm
	// begin inline asm
	shfl.sync.down.b32 %r1025, %r1026, %r1027, %r1028, %r1029;
	// end inline asm
	mov.b64 	%rd64, {%r1020, %r1025};
	setp.gt.s32 	%p276, %r909, 27;
	mov.u64 	%rd531, %rd528;
	mov.u32 	%r1147, %r1144;
	@%p276 bra 	$L__BB20_62;
	setp.lt.s32 	%p277, %r1145, %r990;
	mov.u64 	%rd530, %rd529;
	mov.u32 	%r1146, %r1145;
	@%p277 bra 	$L__BB20_59;
	setp.lt.s32 	%p278, %r990, %r1145;
	mov.u64 	%rd530, %rd63;
	mov.u32 	%r1146, %r990;
	@%p278 bra 	$L__BB20_59;
	setp.lt.s64 	%p279, %rd529, %rd63;
	min.s64 	%rd530, %rd529, %rd63;
	selp.b32 	%r1146, %r1145, %r990, %p279;
$L__BB20_59:
	setp.lt.s32 	%p280, %r1144, %r1010;
	mov.u64 	%rd531, %rd64;
	mov.u32 	%r1147, %r1010;
	mov.u64 	%rd529, %rd530;
	mov.u32 	%r1145, %r1146;
	@%p280 bra 	$L__BB20_62;
	setp.lt.s32 	%p281, %r1010, %r1144;
	mov.u64 	%rd531, %rd528;
	mov.u32 	%r1147, %r1144;
	mov.u64 	%rd529, %rd530;
	mov.u32 	%r1145, %r1146;
	@%p281 bra 	$L__BB20_62;
	setp.lt.s64 	%p282, %rd528, %rd64;
	selp.b32 	%r1147, %r1144, %r1010, %p282;
	min.s64 	%rd531, %rd528, %rd64;
	mov.u64 	%rd529, %rd530;
	mov.u32 	%r1145, %r1146;
$L__BB20_62:
	mov.b32 	%r1067, 8;
	mov.b32 	%r1068, 31;
	mov.b32 	%r1069, -1;
	// begin inline asm
	shfl.sync.down.b32 %r1030, %r1145, %r1067, %r1068, %r1069;
	// end inline asm
	// begin inline asm
	shfl.sync.down.b32 %r1035, %r1036, %r1067, %r1068, %r1069;
	// end inline asm
	mov.b64 	{%r1041, %r1046}, %rd529;
	// begin inline asm
	shfl.sync.down.b32 %r1040, %r1041, %r1067, %r1068, %r1069;
	// end inline asm
	// begin inline asm
	shfl.sync.down.b32 %r1045, %r1046, %r1067, %r1068, %r1069;
	// end inline asm
	mov.b64 	%rd70, {%r1040, %r1045};
	// begin inline asm
	shfl.sync.down.b32 %r1050, %r1147, %r1067, %r1068, %r1069;
	// end inline asm
	// begin inline asm
	shfl.sync.down.b32 %r1055, %r1056, %r1067, %r1068, %r1069;
	// end inline asm
	mov.b64 	{%r1061, %r1066}, %rd531;
	// begin inline asm
	shfl.sync.down.b32 %r1060, %r1061, %r1067, %r1068, %r1069;
	// end inline asm
	// begin inline asm
	shfl.sync.down.b32 %r1065, %r1066, %r1067, %r1068, %r1069;
	// end inline asm
	mov.b64 	%rd71, {%r1060, %r1065};
	setp.gt.s32 	%p283, %r909, 23;
	mov.u64 	%rd534, %rd531;
	mov.u32 	%r1150, %r1147;
	@%p283 bra 	$L__BB20_69;
	setp.lt.s32 	%p284, %r1145, %r1030;
	mov.u64 	%rd533, %rd529;
	mov.u32 	%r1149, %r1145;
	@%p284 bra 	$L__BB20_66;
	setp.lt.s32 	%p285, %r1030, %r1145;
	mov.u64 	%rd533, %rd70;
	mov.u32 	%r1149, %r1030;
	@%p285 bra 	$L__BB20_66;
	setp.lt.s64 	%p286, %rd529, %rd70;
	min.s64 	%rd533, %rd529, %rd70;
	selp.b32 	%r1149, %r1145, %r1030, %p286;
$L__BB20_66:
	setp.lt.s32 	%p287, %r1147, %r1050;
	mov.u64 	%rd534, %rd71;
	mov.u32 	%r1150, %r1050;
	mov.u64 	%rd529, %rd533;
	mov.u32 	%r1145, %r1149;
	@%p287 bra 	$L__BB20_69;
	setp.lt.s32 	%p288, %r1050, %r1147;
	mov.u64 	%rd534, %rd531;
	mov.u32 	%r1150, %r1147;
	mov.u64 	%rd529, %rd533;
	mov.u32 	%r1145, %r1149;
	@%p288 bra 	$L__BB20_69;
	setp.lt.s64 	%p289, %rd531, %rd71;
	selp.b32 	%r1150, %r1147, %r1050, %p289;
	min.s64 	%rd534, %rd531, %rd71;
	mov.u64 	%rd529, %rd533;
	mov.u32 	%r1145, %r1149;
$L__BB20_69:
	mov.b32 	%r1107, 16;
	mov.b32 	%r1108, 31;
	mov.b32 	%r1109, -1;
	// begin inline asm
	shfl.sync.down.b32 %r1070, %r1145, %r1107, %r1108, %r1109;
	// end inline asm
	// begin inline asm
	shfl.sync.down.b32 %r1075, %r1076, %r1107, %r1108, %r1109;
	// end inline asm
	mov.b64 	{%r1081, %r1086}, %rd529;
	// begin inline asm
	shfl.sync.down.b32 %r1080, %r1081, %r1107, %r1108, %r1109;
	// end inline asm
	// begin inline asm
	shfl.sync.down.b32 %r1085, %r1086, %r1107, %r1108, %r1109;
	// end inline asm
	mov.b64 	%rd77, {%r1080, %r1085};
	// begin inline asm
	shfl.sync.down.b32 %r1090, %r1150, %r1107, %r1108, %r1109;
	// end inline asm
	// begin inline asm
	shfl.sync.down.b32 %r1095, %r1096, %r1107, %r1108, %r1109;
	// end inline asm
	mov.b64 	{%r1101, %r1106}, %rd534;
	// begin inline asm
	shfl.sync.down.b32 %r1100, %r1101, %r1107, %r1108, %r1109;
	// end inline asm
	// begin inline asm
	shfl.sync.down.b32 %r1105, %r1106, %r1107, %r1108, %r1109;
	// end inline asm
	mov.b64 	%rd78, {%r1100, %r1105};
	setp.gt.s32 	%p290, %r909, 15;
	mov.u32 	%r1271, %r1150;
	mov.u64 	%rd655, %rd534;
	@%p290 bra 	$L__BB20_76;
	setp.lt.s32 	%p291, %r1145, %r1070;
	mov.u32 	%r1152, %r1145;
	mov.u64 	%rd536, %rd529;
	@%p291 bra 	$L__BB20_73;
	setp.lt.s32 	%p292, %r1070, %r1145;
	mov.u32 	%r1152, %r1070;
	mov.u64 	%rd536, %rd77;
	@%p292 bra 	$L__BB20_73;
	setp.lt.s64 	%p293, %rd529, %rd77;
	selp.b32 	%r1152, %r1145, %r1070, %p293;
	min.s64 	%rd536, %rd529, %rd77;
$L__BB20_73:
	setp.lt.s32 	%p294, %r1150, %r1090;
	mov.u32 	%r1145, %r1152;
	mov.u64 	%rd529, %rd536;
	mov.u32 	%r1271, %r1090;
	mov.u64 	%rd655, %rd78;
	@%p294 bra 	$L__BB20_76;
	setp.lt.s32 	%p295, %r1090, %r1150;
	mov.u32 	%r1145, %r1152;
	mov.u64 	%rd529, %rd536;
	mov.u32 	%r1271, %r1150;
	mov.u64 	%rd655, %rd534;
	@%p295 bra 	$L__BB20_76;
	setp.lt.s64 	%p296, %rd534, %rd78;
	selp.b32 	%r1271, %r1150, %r1090, %p296;
	min.s64 	%rd655, %rd534, %rd78;
	mov.u32 	%r1145, %r1152;
	mov.u64 	%rd529, %rd536;
$L__BB20_76:
	setp.ne.s32 	%p297, %r909, 0;
	@%p297 bra 	$L__BB20_78;
	and.b32  	%r1110, %r4, 992;
	mov.u32 	%r1111, _ZN6thrust24THRUST_300001_SM_1000_NS8cuda_cub4core6detail5shmemE;
	add.s32 	%r1112, %r1111, %r1110;
	st.shared.u32 	[%r1112+8], %r1145;
	st.shared.u64 	[%r1112+16], %rd529;
	st.shared.u32 	[%r1112+24], %r1271;
	st.shared.u64 	[%r1112+32], %rd655;
$L__BB20_78:
	bar.sync 	0;
	setp.ne.s32 	%p298, %r4, 0;
	@%p298 bra 	$L__BB20_353;
	ld.shared.u32 	%r90, [_ZN6thrust24THRUST_300001_SM_1000_NS8cuda_cub4core6detail5shmemE+40];
	ld.shared.u64 	%rd84, [_ZN6thrust24THRUST_300001_SM_1000_NS8cuda_cub4core6detail5shmemE+48];
	ld.shared.u32 	%r91, [_ZN6thrust24THRUST_300001_SM_1000_NS8cuda_cub4core6detail5shmemE+56];
	ld.shared.u64 	%rd85, [_ZN6thrust24THRUST_300001_SM_1000_NS8cuda_cub4core6detail5shmemE+64];
	setp.lt.s32 	%p299, %r1145, %r90;
	mov.u32 	%r1155, %r1145;
	mov.u64 	%rd539, %rd529;
	@%p299 bra 	$L__BB20_82;
	setp.lt.s32 	%p300, %r90, %r1145;
	mov.u32 	%r1155, %r90;
	mov.u64 	%rd539, %rd84;
	@%p300 bra 	$L__BB20_82;
	setp.lt.s64 	%p301, %rd529, %rd84;
	selp.b32 	%r1155, %r1145, %r90, %p301;
	min.s64 	%rd539, %rd529, %rd84;
$L__BB20_82:
	setp.lt.s32 	%p302, %r1271, %r91;
	mov.u32 	%r1156, %r91;
	mov.u64 	%rd540, %rd85;
	@%p302 bra 	$L__BB20_86;
	setp.ge.s32 	%p303, %r91, %r1271;
	mov.u32 	%r1156, %r1271;
	mov.u64 	%rd540, %rd655;
	@%p303 bra 	$L__BB20_84;
	bra.uni 	$L__BB20_86;
$L__BB20_84:
	setp.ge.s64 	%p304, %rd655, %rd85;
	mov.u32 	%r1156, %r91;
	mov.u64 	%rd540, %rd85;
	@%p304 bra 	$L__BB20_86;
	mov.u32 	%r1156, %r1271;
	mov.u64 	%rd540, %rd655;
$L__BB20_86:
	ld.shared.u32 	%r100, [_ZN6thrust24THRUST_300001_SM_1000_NS8cuda_cub4core6detail5shmemE+72];
	ld.shared.u64 	%rd95, [_ZN6thrust24THRUST_300001_SM_1000_NS8cuda_cub4core6detail5shmemE+80];
	ld.shared.u32 	%r102, [_ZN6thrust24THRUST_300001_SM_1000_NS8cuda_cub4core6detail5shmemE+88];
	ld.shared.u64 	%rd97, [_ZN6thrust24THRUST_300001_SM_1000_NS8cuda_cub4core6detail5shmemE+96];
	setp.lt.s32 	%p305, %r1155, %r100;
	mov.u32 	%r1157, %r1155;
	mov.u64 	%rd541, %rd539;
	@%p305 bra 	$L__BB20_89;
	setp.lt.s32 	%p306, %r100, %r1155;
	mov.u32 	%r1157, %r100;
	mov.u64 	%rd541, %rd95;
	@%p306 bra 	$L__BB20_89;
	setp.lt.s64 	%p307, %rd539, %rd95;
	selp.b32 	%r1157, %r1155, %r100, %p307;
	min.s64 	%rd541, %rd539, %rd95;
$L__BB20_89:
	setp.lt.s32 	%p308, %r1156, %r102;
	mov.u32 	%r1158, %r102;
	mov.u64 	%rd542, %rd97;
	@%p308 bra 	$L__BB20_92;
	setp.lt.s32 	%p309, %r102, %r1156;
	mov.u32 	%r1158, %r1156;
	mov.u64 	%rd542, %rd540;
	@%p309 bra 	$L__BB20_92;
	setp.lt.s64 	%p310, %rd540, %rd97;
	selp.b64 	%rd542, %rd540, %rd97, %p310;
	selp.b32 	%r1158, %r1156, %r102, %p310;
$L__BB20_92:
	ld.shared.u32 	%r110, [_ZN6thrust24THRUST_300001_SM_1000_NS8cuda_cub4core6detail5shmemE+104];
	ld.shared.u64 	%rd105, [_ZN6thrust24THRUST_300001_SM_1000_NS8cuda_cub4core6detail5shmemE+112];
	ld.shared.u32 	%r112, [_ZN6thrust24THRUST_300001_SM_1000_NS8cuda_cub4core6detail5shmemE+120];
	ld.shared.u64 	%rd107, [_ZN6thrust24THRUST_300001_SM_1000_NS8cuda_cub4core6detail5shmemE+128];
	setp.lt.s32 	%p311, %r1157, %r110;
	mov.u32 	%r1159, %r1157;
	mov.u64 	%rd543, %rd541;
	@%p311 bra 	$L__BB20_95;
	setp.lt.s32 	%p312, %r110, %r1157;
	mov.u32 	%r1159, %r110;
	mov.u64 	%rd543, %rd105;
	@%p312 bra 	$L__BB20_95;
	setp.lt.s64 	%p313, %rd541, %rd105;
	selp.b32 	%r1159, %r1157, %r110, %p313;
	min.s64 	%rd543, %rd541, %rd105;
$L__BB20_95:
	setp.lt.s32 	%p314, %r1158, %r112;
	mov.u32 	%r1160, %r112;
	mov.u64 	%rd544, %rd107;
	@%p314 bra 	$L__BB20_98;
	setp.lt.s32 	%p315, %r112, %r1158;
	mov.u32 	%r1160, %r1158;
	mov.u64 	%rd544, %rd542;
	@%p315 bra 	$L__BB20_98;
	setp.lt.s64 	%p316, %rd542, %rd107;
	selp.b64 	%rd544, %rd542, %rd107, %p316;
	selp.b32 	%r1160, %r1158, %r112, %p316;
$L__BB20_98:
	ld.shared.u32 	%r120, [_ZN6thrust24THRUST_300001_SM_1000_NS8cuda_cub4core6detail5shmemE+136];
	ld.shared.u64 	%rd115, [_ZN6thrust24THRUST_300001_SM_1000_NS8cuda_cub4core6detail5shmemE+144];
	ld.shared.u32 	%r122, [_ZN6thrust24THRUST_300001_SM_1000_NS8cuda_cub4core6detail5shmemE+152];
	ld.shared.u64 	%rd117, [_ZN6thrust24THRUST_300001_SM_1000_NS8cuda_cub4core6detail5shmemE+160];
	setp.lt.s32 	%p317, %r1159, %r120;
	mov.u32 	%r1161, %r1159;
	mov.u64 	%rd545, %rd543;
	@%p317 bra 	$L__BB20_101;
	setp.lt.s32 	%p318, %r120, %r1159;
	mov.u32 	%r1161, %r120;
	mov.u64 	%rd545, %rd115;
	@%p318 bra 	$L__BB20_101;
	setp.lt.s64 	%p319, %rd543, %rd115;
	selp.b32 	%r1161, %r1159, %r120, %p319;
	min.s64 	%rd545, %rd543, %rd115;
$L__BB20_101:
	setp.lt.s32 	%p320, %r1160, %r122;
	mov.u32 	%r1162, %r122;
	mov.u64 	%rd546, %rd117;
	@%p320 bra 	$L__BB20_104;
	setp.lt.s32 	%p321, %r122, %r1160;
	mov.u32 	%r1162, %r1160;
	mov.u64 	%rd546, %rd544;
	@%p321 bra 	$L__BB20_104;
	setp.lt.s64 	%p322, %rd544, %rd117;
	selp.b64 	%rd546, %rd544, %rd117, %p322;
	selp.b32 	%r1162, %r1160, %r122, %p322;
$L__BB20_104:
	ld.shared.u32 	%r130, [_ZN6thrust24THRUST_300001_SM_1000_NS8cuda_cub4core6detail5shmemE+168];
	ld.shared.u64 	%rd125, [_ZN6thrust24THRUST_300001_SM_1000_NS8cuda_cub4core6detail5shmemE+176];
	ld.shared.u32 	%r132, [_ZN6thrust24THRUST_300001_SM_1000_NS8cuda_cub4core6detail5shmemE+184];
	ld.shared.u64 	%rd127, [_ZN6thrust24THRUST_300001_SM_1000_NS8cuda_cub4core6detail5shmemE+192];
	setp.lt.s32 	%p323, %r1161, %r130;
	mov.u32 	%r1163, %r1161;
	mov.u64 	%rd547, %rd545;
	@%p323 bra 	$L__BB20_107;
	setp.lt.s32 	%p324, %r130, %r1161;
	mov.u32 	%r1163, %r130;
	mov.u64 	%rd547, %rd125;
	@%p324 bra 	$L__BB20_107;
	setp.lt.s64 	%p325, %rd545, %rd125;
	selp.b32 	%r1163, %r1161, %r130, %p325;
	min.s64 	%rd547, %rd545, %rd125;
$L__BB20_107:
	setp.lt.s32 	%p326, %r1162, %r132;
	mov.u32 	%r1164, %r132;
	mov.u64 	%rd548, %rd127;
	@%p326 bra 	$L__BB20_110;
	setp.lt.s32 	%p327, %r132, %r1162;
	mov.u32 	%r1164, %r1162;
	mov.u64 	%rd548, %rd546;
	@%p327 bra 	$L__BB20_110;
	setp.lt.s64 	%p328, %rd546, %rd127;
	selp.b64 	%rd548, %rd546, %rd127, %p328;
	selp.b32 	%r1164, %r1162, %r132, %p328;
$L__BB20_110:
	ld.shared.u32 	%r140, [_ZN6thrust24THRUST_300001_SM_1000_NS8cuda_cub4core6detail5shmemE+200];
	ld.shared.u64 	%rd135, [_ZN6thrust24THRUST_300001_SM_1000_NS8cuda_cub4core6detail5shmemE+208];
	ld.shared.u32 	%r142, [_ZN6thrust24THRUST_300001_SM_1000_NS8cuda_cub4core6detail5shmemE+216];
	ld.shared.u64 	%rd137, [_ZN6thrust24THRUST_300001_SM_1000_NS8cuda_cub4core6detail5shmemE+224];
	setp.lt.s32 	%p329, %r1163, %r140;
	mov.u32 	%r1165, %r1163;
	mov.u64 	%rd549, %rd547;
	@%p329 bra 	$L__BB20_113;
	setp.lt.s32 	%p330, %r140, %r1163;
	mov.u32 	%r1165, %r140;
	mov.u64 	%rd549, %rd135;
	@%p330 bra 	$L__BB20_113;
	setp.lt.s64 	%p331, %rd547, %rd135;
	selp.b32 	%r1165, %r1163, %r140, %p331;
	min.s64 	%rd549, %rd547, %rd135;
$L__BB20_113:
	setp.lt.s32 	%p332, %r1164, %r142;
	mov.u32 	%r1166, %r142;
	mov.u64 	%rd550, %rd137;
	@%p332 bra 	$L__BB20_116;
	setp.lt.s32 	%p333, %r142, %r1164;
	mov.u32 	%r1166, %r1164;
	mov.u64 	%rd550, %rd548;
	@%p333 bra 	$L__BB20_116;
	setp.lt.s64 	%p334, %rd548, %rd137;
	selp.b64 	%rd550, %rd548, %rd137, %p334;
	selp.b32 	%r1166, %r1164, %r142, %p334;
$L__BB20_116:
	ld.shared.u32 	%r150, [_ZN6thrust24THRUST_300001_SM_1000_NS8cuda_cub4core6detail5shmemE+232];
	ld.shared.u64 	%rd145, [_ZN6thrust24THRUST_300001_SM_1000_NS8cuda_cub4core6detail5shmemE+240];
	ld.shared.u32 	%r152, [_ZN6thrust24THRUST_300001_SM_1000_NS8cuda_cub4core6detail5shmemE+248];
	ld.shared.u64 	%rd147, [_ZN6thrust24THRUST_300001_SM_1000_NS8cuda_cub4core6detail5shmemE+256];
	setp.lt.s32 	%p335, %r1165, %r150;
	mov.u32 	%r1145, %r1165;
	mov.u64 	%rd529, %rd549;
	@%p335 bra 	$L__BB20_119;
	setp.lt.s32 	%p336, %r150, %r1165;
	mov.u32 	%r1145, %r150;
	mov.u64 	%rd529, %rd145;
	@%p336 bra 	$L__BB20_119;
	setp.lt.s64 	%p337, %rd549, %rd145;
	selp.b32 	%r1145, %r1165, %r150, %p337;
	min.s64 	%rd529, %rd549, %rd145;
$L__BB20_119:
	setp.lt.s32 	%p338, %r1166, %r152;
	mov.u32 	%r1271, %r152;
	mov.u64 	%rd655, %rd147;
	@%p338 bra 	$L__BB20_353;
	setp.lt.s32 	%p339, %r152, %r1166;
	mov.u32 	%r1271, %r1166;
	mov.u64 	%rd655, %rd550;
	@%p339 bra 	$L__BB20_353;
	setp.lt.s64 	%p340, %rd550, %rd147;
	selp.b64 	%rd655, %rd550, %rd147, %p340;
	selp.b32 	%r1271, %r1166, %r152, %p340;
	bra.uni 	$L__BB20_353;
$L__BB20_122:
	// begin inline asm
	mov.u32 %r697, %laneid;
	// end inline asm
	and.b32  	%r738, %r4, 992;
	add.s32 	%r739, %r738, 32;
	setp.gt.s32 	%p175, %r739, %r3;
	not.b32 	%r740, %r738;
	add.s32 	%r741, %r3, %r740;
	selp.b32 	%r736, %r741, 31, %p175;
	mov.b32 	%r735, 1;
	mov.b32 	%r737, -1;
	// begin inline asm
	shfl.sync.down.b32 %r698, %r1136, %r735, %r736, %r737;
	// end inline asm
	// begin inline asm
	shfl.sync.down.b32 %r703, %r704, %r735, %r736, %r737;
	// end inline asm
	mov.b64 	{%r709, %r714}, %rd520;
	// begin inline asm
	shfl.sync.down.b32 %r708, %r709, %r735, %r736, %r737;
	// end inline asm
	// begin inline asm
	shfl.sync.down.b32 %r713, %r714, %r735, %r736, %r737;
	// end inline asm
	mov.b64 	%rd155, {%r708, %r713};
	// begin inline asm
	shfl.sync.down.b32 %r718, %r1137, %r735, %r736, %r737;
	// end inline asm
	// begin inline asm
	shfl.sync.down.b32 %r723, %r724, %r735, %r736, %r737;
	// end inline asm
	mov.b64 	{%r729, %r734}, %rd521;
	// begin inline asm
	shfl.sync.down.b32 %r728, %r729, %r735, %r736, %r737;
	// end inline asm
	// begin inline asm
	shfl.sync.down.b32 %r733, %r734, %r735, %r736, %r737;
	// end inline asm
	mov.b64 	%rd156, {%r728, %r733};
	setp.ge.s32 	%p176, %r697, %r736;
	mov.u32 	%r1145, %r1136;
	mov.u64 	%rd529, %rd520;
	mov.u32 	%r1171, %r1137;
	mov.u64 	%rd555, %rd521;
	@%p176 bra 	$L__BB20_129;
	setp.lt.s32 	%p177, %r1136, %r698;
	mov.u32 	%r1145, %r1136;
	mov.u64 	%rd529, %rd520;
	@%p177 bra 	$L__BB20_126;
	setp.lt.s32 	%p178, %r698, %r1136;
	mov.u32 	%r1145, %r698;
	mov.u64 	%rd529, %rd155;
	@%p178 bra 	$L__BB20_126;
	setp.lt.s64 	%p179, %rd520, %rd155;
	selp.b32 	%r1145, %r1136, %r698, %p179;
	min.s64 	%rd529, %rd520, %rd155;
$L__BB20_126:
	setp.lt.s32 	%p180, %r1137, %r718;
	mov.u32 	%r1171, %r718;
	mov.u64 	%rd555, %rd156;
	@%p180 bra 	$L__BB20_129;
	setp.lt.s32 	%p181, %r718, %r1137;
	mov.u32 	%r1171, %r1137;
	mov.u64 	%rd555, %rd521;
	@%p181 bra 	$L__BB20_129;
	setp.lt.s64 	%p182, %rd521, %rd156;
	selp.b32 	%r1171, %r1137, %r718, %p182;
	min.s64 	%rd555, %rd521, %rd156;
$L__BB20_129:
	mov.b32 	%r779, 2;
	mov.b32 	%r781, -1;
	// begin inline asm
	shfl.sync.down.b32 %r742, %r1145, %r779, %r736, %r781;
	// end inline asm
	// begin inline asm
	shfl.sync.down.b32 %r747, %r748, %r779, %r736, %r781;
	// end inline asm
	mov.b64 	{%r753, %r758}, %rd529;
	// begin inline asm
	shfl.sync.down.b32 %r752, %r753, %r779, %r736, %r781;
	// end inline asm
	// begin inline asm
	shfl.sync.down.b32 %r757, %r758, %r779, %r736, %r781;
	// end inline asm
	mov.b64 	%rd162, {%r752, %r757};
	// begin inline asm
	shfl.sync.down.b32 %r762, %r1171, %r779, %r736, %r781;
	// end inline asm
	// begin inline asm
	shfl.sync.down.b32 %r767, %r768, %r779, %r736, %r781;
	// end inline asm
	mov.b64 	{%r773, %r778}, %rd555;
	// begin inline asm
	shfl.sync.down.b32 %r772, %r773, %r779, %r736, %r781;
	// end inline asm
	// begin inline asm
	shfl.sync.down.b32 %r777, %r778, %r779, %r736, %r781;
	// end inline asm
	mov.b64 	%rd163, {%r772, %r777};
	add.s32 	%r782, %r697, 2;
	setp.gt.s32 	%p183, %r782, %r736;
	mov.u32 	%r1174, %r1171;
	mov.u64 	%rd558, %rd555;
	@%p183 bra 	$L__BB20_136;
	setp.lt.s32 	%p184, %r1145, %r742;
	mov.u32 	%r1172, %r1145;
	mov.u64 	%rd556, %rd529;
	@%p184 bra 	$L__BB20_133;
	setp.lt.s32 	%p185, %r742, %r1145;
	mov.u32 	%r1172, %r742;
	mov.u64 	%rd556, %rd162;
	@%p185 bra 	$L__BB20_133;
	setp.lt.s64 	%p186, %rd529, %rd162;
	selp.b32 	%r1172, %r1145, %r742, %p186;
	min.s64 	%rd556, %rd529, %rd162;
$L__BB20_133:
	setp.lt.s32 	%p187, %r1171, %r762;
	mov.u32 	%r1145, %r1172;
	mov.u64 	%rd529, %rd556;
	mov.u32 	%r1174, %r762;
	mov.u64 	%rd558, %rd163;
	@%p187 bra 	$L__BB20_136;
	setp.lt.s32 	%p188, %r762, %r1171;
	mov.u32 	%r1145, %r1172;
	mov.u64 	%rd529, %rd556;
	mov.u32 	%r1174, %r1171;
	mov.u64 	%rd558, %rd555;
	@%p188 bra 	$L__BB20_136;
	setp.lt.s64 	%p189, %rd555, %rd163;
	selp.b32 	%r1174, %r1171, %r762, %p189;
	min.s64 	%rd558, %rd555, %rd163;
	mov.u32 	%r1145, %r1172;
	mov.u64 	%rd529, %rd556;
$L__BB20_136:
	mov.b32 	%r820, 4;
	mov.b32 	%r822, -1;
	// begin inline asm
	shfl.sync.down.b32 %r783, %r1145, %r820, %r736, %r822;
	// end inline asm
	// begin inline asm
	shfl.sync.down.b32 %r788, %r789, %r820, %r736, %r822;
	// end inline asm
	mov.b64 	{%r794, %r799}, %rd529;
	// begin inline asm
	shfl.sync.down.b32 %r793, %r794, %r820, %r736, %r822;
	// end inline asm
	// begin inline asm
	shfl.sync.down.b32 %r798, %r799, %r820, %r736, %r822;
	// end inline asm
	mov.b64 	%rd169, {%r793, %r798};
	// begin inline asm
	shfl.sync.down.b32 %r803, %r1174, %r820, %r736, %r822;
	// end inline asm
	// begin inline asm
	shfl.sync.down.b32 %r808, %r809, %r820, %r736, %r822;
	// end inline asm
	mov.b64 	{%r814, %r819}, %rd558;
	// begin inline asm
	shfl.sync.down.b32 %r813, %r814, %r820, %r736, %r822;
	// end inline asm
	// begin inline asm
	shfl.sync.down.b32 %r818, %r819, %r820, %r736, %r822;
	// end inline asm
	mov.b64 	%rd170, {%r813, %r818};
	add.s32 	%r823, %r697, 4;
	setp.gt.s32 	%p190, %r823, %r736;
	mov.u32 	%r1177, %r1174;
	mov.u64 	%rd561, %rd558;
	@%p190 bra 	$L__BB20_143;
	setp.lt.s32 	%p191, %r1145, %r783;
	mov.u32 	%r1175, %r1145;
	mov.u64 	%rd559, %rd529;
	@%p191 bra 	$L__BB20_140;
	setp.lt.s32 	%p192, %r783, %r1145;
	mov.u32 	%r1175, %r783;
	mov.u64 	%rd559, %rd169;
	@%p192 bra 	$L__BB20_140;
	setp.lt.s64 	%p193, %rd529, %rd169;
	selp.b32 	%r1175, %r1145, %r783, %p193;
	min.s64 	%rd559, %rd529, %rd169;
$L__BB20_140:
	setp.lt.s32 	%p194, %r1174, %r803;
	mov.u32 	%r1145, %r1175;
	mov.u64 	%rd529, %rd559;
	mov.u32 	%r1177, %r803;
	mov.u64 	%rd561, %rd170;
	@%p194 bra 	$L__BB20_143;
	setp.lt.s32 	%p195, %r803, %r1174;
	mov.u32 	%r1145, %r1175;
	mov.u64 	%rd529, %rd559;
	mov.u32 	%r1177, %r1174;
	mov.u64 	%rd561, %rd558;
	@%p195 bra 	$L__BB20_143;
	setp.lt.s64 	%p196, %rd558, %rd170;
	selp.b32 	%r1177, %r1174, %r803, %p196;
	min.s64 	%rd561, %rd558, %rd170;
	mov.u32 	%r1145, %r1175;
	mov.u64 	%rd529, %rd559;
$L__BB20_143:
	mov.b32 	%r861, 8;
	mov.b32 	%r863, -1;
	// begin inline asm
	shfl.sync.down.b32 %r824, %r1145, %r861, %r736, %r863;
	// end inline asm
	// begin inline asm
	shfl.sync.down.b32 %r829, %r830, %r861, %r736, %r863;
	// end inline asm
	mov.b64 	{%r835, %r840}, %rd529;
	// begin inline asm
	shfl.sync.down.b32 %r834, %r835, %r861, %r736, %r863;
	// end inline asm
	// begin inline asm
	shfl.sync.down.b32 %r839, %r840, %r861, %r736, %r863;
	// end inline asm
	mov.b64 	%rd176, {%r834, %r839};
	// begin inline asm
	shfl.sync.down.b32 %r844, %r1177, %r861, %r736, %r863;
	// end inline asm
	// begin inline asm
	shfl.sync.down.b32 %r849, %r850, %r861, %r736, %r863;
	// end inline asm
	mov.b64 	{%r855, %r860}, %rd561;
	// begin inline asm
	shfl.sync.down.b32 %r854, %r855, %r861, %r736, %r863;
	// end inline asm
	// begin inline asm
	shfl.sync.down.b32 %r859, %r860, %r861, %r736, %r863;
	// end inline asm
	mov.b64 	%rd177, {%r854, %r859};
	add.s32 	%r864, %r697, 8;
	setp.gt.s32 	%p197, %r864, %r736;
	mov.u32 	%r1180, %r1177;
	mov.u64 	%rd564, %rd561;
	@%p197 bra 	$L__BB20_150;
	setp.lt.s32 	%p198, %r1145, %r824;
	mov.u32 	%r1178, %r1145;
	mov.u64 	%rd562, %rd529;
	@%p198 bra 	$L__BB20_147;
	setp.lt.s32 	%p199, %r824, %r1145;
	mov.u32 	%r1178, %r824;
	mov.u64 	%rd562, %rd176;
	@%p199 bra 	$L__BB20_147;
	setp.lt.s64 	%p200, %rd529, %rd176;
	selp.b32 	%r1178, %r1145, %r824, %p200;
	min.s64 	%rd562, %rd529, %rd176;
$L__BB20_147:
	setp.lt.s32 	%p201, %r1177, %r844;
	mov.u32 	%r1145, %r1178;
	mov.u64 	%rd529, %rd562;
	mov.u32 	%r1180, %r844;
	mov.u64 	%rd564, %rd177;
	@%p201 bra 	$L__BB20_150;
	setp.lt.s32 	%p202, %r844, %r1177;
	mov.u32 	%r1145, %r1178;
	mov.u64 	%rd529, %rd562;
	mov.u32 	%r1180, %r1177;
	mov.u64 	%rd564, %rd561;
	@%p202 bra 	$L__BB20_150;
	setp.lt.s64 	%p203, %rd561, %rd177;
	selp.b32 	%r1180, %r1177, %r844, %p203;
	min.s64 	%rd564, %rd561, %rd177;
	mov.u32 	%r1145, %r1178;
	mov.u64 	%rd529, %rd562;
$L__BB20_150:
	mov.b32 	%r902, 16;
	mov.b32 	%r904, -1;
	// begin inline asm
	shfl.sync.down.b32 %r865, %r1145, %r902, %r736, %r904;
	// end inline asm
	// begin inline asm
	shfl.sync.down.b32 %r870, %r871, %r902, %r736, %r904;
	// end inline asm
	mov.b64 	{%r876, %r881}, %rd529;
	// begin inline asm
	shfl.sync.down.b32 %r875, %r876, %r902, %r736, %r904;
	// end inline asm
	// begin inline asm
	shfl.sync.down.b32 %r880, %r881, %r902, %r736, %r904;
	// end inline asm
	mov.b64 	%rd183, {%r875, %r880};
	// begin inline asm
	shfl.sync.down.b32 %r885, %r1180, %r902, %r736, %r904;
	// end inline asm
	// begin inline asm
	shfl.sync.down.b32 %r890, %r891, %r902, %r736, %r904;
	// end inline asm
	mov.b64 	{%r896, %r901}, %rd564;
	// begin inline asm
	shfl.sync.down.b32 %r895, %r896, %r902, %r736, %r904;
	// end inline asm
	// begin inline asm
	shfl.sync.down.b32 %r900, %r901, %r902, %r736, %r904;
	// end inline asm
	mov.b64 	%rd184, {%r895, %r900};
	add.s32 	%r905, %r697, 16;
	setp.gt.s32 	%p204, %r905, %r736;
	mov.u32 	%r1271, %r1180;
	mov.u64 	%rd655, %rd564;
	@%p204 bra 	$L__BB20_157;
	setp.lt.s32 	%p205, %r1145, %r865;
	mov.u32 	%r1181, %r1145;
	mov.u64 	%rd565, %rd529;
	@%p205 bra 	$L__BB20_154;
	setp.lt.s32 	%p206, %r865, %r1145;
	mov.u32 	%r1181, %r865;
	mov.u64 	%rd565, %rd183;
	@%p206 bra 	$L__BB20_154;
	setp.lt.s64 	%p207, %rd529, %rd183;
	selp.b32 	%r1181, %r1145, %r865, %p207;
	min.s64 	%rd565, %rd529, %rd183;
$L__BB20_154:
	setp.lt.s32 	%p208, %r1180, %r885;
	mov.u32 	%r1145, %r1181;
	mov.u64 	%rd529, %rd565;
	mov.u32 	%r1271, %r885;
	mov.u64 	%rd655, %rd184;
	@%p208 bra 	$L__BB20_157;
	setp.lt.s32 	%p209, %r885, %r1180;
	mov.u32 	%r1145, %r1181;
	mov.u64 	%rd529, %rd565;
	mov.u32 	%r1271, %r1180;
	mov.u64 	%rd655, %rd564;
	@%p209 bra 	$L__BB20_157;
	setp.lt.s64 	%p210, %rd564, %rd184;
	selp.b32 	%r1271, %r1180, %r885, %p210;
	min.s64 	%rd655, %rd564, %rd184;
	mov.u32 	%r1145, %r1181;
	mov.u64 	%rd529, %rd565;
$L__BB20_157:
	setp.ne.s32 	%p211, %r697, 0;
	@%p211 bra 	$L__BB20_159;
	mov.u32 	%r907, _ZN6thrust24THRUST_300001_SM_1000_NS8cuda_cub4core6detail5shmemE;
	add.s32 	%r908, %r907, %r738;
	st.shared.u32 	[%r908+8], %r1145;
	st.shared.u64 	[%r908+16], %rd529;
	st.shared.u32 	[%r908+24], %r1271;
	st.shared.u64 	[%r908+32], %rd655;
$L__BB20_159:
	bar.sync 	0;
	setp.ne.s32 	%p212, %r4, 0;
	@%p212 bra 	$L__BB20_353;
	setp.lt.s32 	%p213, %r3, 33;
	mov.u32 	%r1184, %r1145;
	mov.u64 	%rd568, %rd529;
	mov.u32 	%r1185, %r1271;
	mov.u64 	%rd569, %rd655;
	@%p213 bra 	$L__BB20_168;
	ld.shared.u32 	%r198, [_ZN6thrust24THRUST_300001_SM_1000_NS8cuda_cub4core6detail5shmemE+40];
	ld.shared.u64 	%rd190, [_ZN6thrust24THRUST_300001_SM_1000_NS8cuda_cub4core6detail5shmemE+48];
	ld.shared.u32 	%r199, [_ZN6thrust24THRUST_300001_SM_1000_NS8cuda_cub4core6detail5shmemE+56];
	ld.shared.u64 	%rd191, [_ZN6thrust24THRUST_300001_SM_1000_NS8cuda_cub4core6detail5shmemE+64];
	setp.lt.s32 	%p214, %r1145, %r198;
	mov.u32 	%r1184, %r1145;
	mov.u64 	%rd568, %rd529;
	@%p214 bra 	$L__BB20_164;
	setp.lt.s32 	%p215, %r198, %r1145;
	mov.u32 	%r1184, %r198;
	mov.u64 	%rd568, %rd190;
	@%p215 bra 	$L__BB20_164;
	setp.lt.s64 	%p216, %rd529, %rd190;
	selp.b32 	%r1184, %r1145, %r198, %p216;
	min.s64 	%rd568, %rd529, %rd190;
$L__BB20_164:
	setp.lt.s32 	%p217, %r1271, %r199;
	mov.u32 	%r1185, %r199;
	mov.u64 	%rd569, %rd191;
	@%p217 bra 	$L__BB20_168;
	setp.ge.s32 	%p218, %r199, %r1271;
	mov.u32 	%r1185, %r1271;
	mov.u64 	%rd569, %rd655;
	@%p218 bra 	$L__BB20_166;
	bra.uni 	$L__BB20_168;
$L__BB20_166:
	setp.ge.s64 	%p219, %rd655, %rd191;
	mov.u32 	%r1185, %r199;
	mov.u64 	%rd569, %rd191;
	@%p219 bra 	$L__BB20_168;
	mov.u32 	%r1185, %r1271;
	mov.u64 	%rd569, %rd655;
$L__BB20_168:
	setp.lt.s32 	%p220, %r3, 65;
	mov.u32 	%r1188, %r1184;
	mov.u64 	%rd572, %rd568;
	mov.u32 	%r1189, %r1185;
	mov.u64 	%rd573, %rd569;
	@%p220 bra 	$L__BB20_176;
	ld.shared.u32 	%r211, [_ZN6thrust24THRUST_300001_SM_1000_NS8cuda_cub4core6detail5shmemE+72];
	ld.shared.u64 	%rd203, [_ZN6thrust24THRUST_300001_SM_1000_NS8cuda_cub4core6detail5shmemE+80];
	ld.shared.u32 	%r212, [_ZN6thrust24THRUST_300001_SM_1000_NS8cuda_cub4core6detail5shmemE+88];
	ld.shared.u64 	%rd204, [_ZN6thrust24THRUST_300001_SM_1000_NS8cuda_cub4core6detail5shmemE+96];
	setp.lt.s32 	%p221, %r1184, %r211;
	mov.u32 	%r1188, %r1184;
	mov.u64 	%rd572, %rd568;
	@%p221 bra 	$L__BB20_172;
	setp.lt.s32 	%p222, %r211, %r1184;
	mov.u32 	%r1188, %r211;
	mov.u64 	%rd572, %rd203;
	@%p222 bra 	$L__BB20_172;
	setp.lt.s64 	%p223, %rd568, %rd203;
	selp.b32 	%r1188, %r1184, %r211, %p223;
	min.s64 	%rd572, %rd568, %rd203;
$L__BB20_172:
	setp.lt.s32 	%p224, %r1185, %r212;
	mov.u32 	%r1189, %r212;
	mov.u64 	%rd573, %rd204;
	@%p224 bra 	$L__BB20_176;
	setp.ge.s32 	%p225, %r212, %r1185;
	mov.u32 	%r1189, %r1185;
	mov.u64 	%rd573, %rd569;
	@%p225 bra 	$L__BB20_174;
	bra.uni 	$L__BB20_176;
$L__BB20_174:
	setp.ge.s64 	%p226, %rd569, %rd204;
	mov.u32 	%r1189, %r212;
	mov.u64 	%rd573, %rd204;
	@%p226 bra 	$L__BB20_176;
	mov.u32 	%r1189, %r1185;
	mov.u64 	%rd573, %rd569;
$L__BB20_176:
	setp.lt.s32 	%p227, %r3, 97;
	mov.u32 	%r1192, %r1188;
	mov.u64 	%rd576, %rd572;
	mov.u32 	%r1193, %r1189;
	mov.u64 	%rd577, %rd573;
	@%p227 bra 	$L__BB20_184;
	ld.shared.u32 	%r224, [_ZN6thrust24THRUST_300001_SM_1000_NS8cuda_cub4core6detail5shmemE+104];
	ld.shared.u64 	%rd216, [_ZN6thrust24THRUST_300001_SM_1000_NS8cuda_cub4core6detail5shmemE+112];
	ld.shared.u32 	%r225, [_ZN6thrust24THRUST_300001_SM_1000_NS8cuda_cub4core6detail5shmemE+120];
	ld.shared.u64 	%rd217, [_ZN6thrust24THRUST_300001_SM_1000_NS8cuda_cub4core6detail5shmemE+128];
	setp.lt.s32 	%p228, %r1188, %r224;
	mov.u32 	%r1192, %r1188;
	mov.u64 	%rd576, %rd572;
	@%p228 bra 	$L__BB20_180;
	setp.lt.s32 	%p229, %r224, %r1188;
	mov.u32 	%r1192, %r224;
	mov.u64 	%rd576, %rd216;
	@%p229 bra 	$L__BB20_180;
	setp.lt.s64 	%p230, %rd572, %rd216;
	selp.b32 	%r1192, %r1188, %r224, %p230;
	min.s64 	%rd576, %rd572, %rd216;
$L__BB20_180:
	setp.lt.s32 	%p231, %r1189, %r225;
	mov.u32 	%r1193, %r225;
	mov.u64 	%rd577, %rd217;
	@%p231 bra 	$L__BB20_184;
	setp.ge.s32 	%p232, %r225, %r1189;
	mov.u32 	%r1193, %r1189;
	mov.u64 	%rd577, %rd573;
	@%p232 bra 	$L__BB20_182;
	bra.uni 	$L__BB20_184;
$L__BB20_182:
	setp.ge.s64 	%p233, %rd573, %rd217;
	mov.u32 	%r1193, %r225;
	mov.u64 	%rd577, %rd217;
	@%p233 bra 	$L__BB20_184;
	mov.u32 	%r1193, %r1189;
	mov.u64 	%rd577, %rd573;
$L__BB20_184:
	setp.lt.s32 	%p234, %r3, 129;
	mov.u32 	%r1196, %r1192;
	mov.u64 	%rd580, %rd576;
	mov.u32 	%r1197, %r1193;
	mov.u64 	%rd581, %rd577;
	@%p234 bra 	$L__BB20_192;
	ld.shared.u32 	%r237, [_ZN6thrust24THRUST_300001_SM_1000_NS8cuda_cub4core6detail5shmemE+136];
	ld.shared.u64 	%rd229, [_ZN6thrust24THRUST_300001_SM_1000_NS8cuda_cub4core6detail5shmemE+144];
	ld.shared.u32 	%r238, [_ZN6thrust24THRUST_300001_SM_1000_NS8cuda_cub4core6detail5shmemE+152];
	ld.shared.u64 	%rd230, [_ZN6thrust24THRUST_300001_SM_1000_NS8cuda_cub4core6detail5shmemE+160];
	setp.lt.s32 	%p235, %r1192, %r237;
	mov.u32 	%r1196, %r1192;
	mov.u64 	%rd580, %rd576;
	@%p235 bra 	$L__BB20_188;
	setp.lt.s32 	%p236, %r237, %r1192;
	mov.u32 	%r1196, %r237;
	mov.u64 	%rd580, %rd229;
	@%p236 bra 	$L__BB20_188;
	setp.lt.s64 	%p237, %rd576, %rd229;
	selp.b32 	%r1196, %r1192, %r237, %p237;
	min.s64 	%rd580, %rd576, %rd229;
$L__BB20_188:
	setp.lt.s32 	%p238, %r1193, %r238;
	mov.u32 	%r1197, %r238;
	mov.u64 	%rd581, %rd230;
	@%p238 bra 	$L__BB20_192;
	setp.ge.s32 	%p239, %r238, %r1193;
	mov.u32 	%r1197, %r1193;
	mov.u64 	%rd581, %rd577;
	@%p239 bra 	$L__BB20_190;
	bra.uni 	$L__BB20_192;
$L__BB20_190:
	setp.ge.s64 	%p240, %rd577, %rd230;
	mov.u32 	%r1197, %r238;
	mov.u64 	%rd581, %rd230;
	@%p240 bra 	$L__BB20_192;
	mov.u32 	%r1197, %r1193;
	mov.u64 	%rd581, %rd577;
$L__BB20_192:
	setp.lt.s32 	%p241, %r3, 161;
	mov.u32 	%r1200, %r1196;
	mov.u64 	%rd584, %rd580;
	mov.u32 	%r1201, %r1197;
	mov.u64 	%rd585, %rd581;
	@%p241 bra 	$L__BB20_200;
	ld.shared.u32 	%r250, [_ZN6thrust24THRUST_300001_SM_1000_NS8cuda_cub4core6detail5shmemE+168];
	ld.shared.u64 	%rd242, [_ZN6thrust24THRUST_300001_SM_1000_NS8cuda_cub4core6detail5shmemE+176];
	ld.shared.u32 	%r251, [_ZN6thrust24THRUST_300001_SM_1000_NS8cuda_cub4core6detail5shmemE+184];
	ld.shared.u64 	%rd243, [_ZN6thrust24THRUST_300001_SM_1000_NS8cuda_cub4core6detail5shmemE+192];
	setp.lt.s32 	%p242, %r1196, %r250;
	mov.u32 	%r1200, %r1196;
	mov.u64 	%rd584, %rd580;
	@%p242 bra 	$L__BB20_196;
	setp.lt.s32 	%p243, %r250, %r1196;
	mov.u32 	%r1200, %r250;
	mov.u64 	%rd584, %rd242;
	@%p243 bra 	$L__BB20_196;
	setp.lt.s64 	%p244, %rd580, %rd242;
	selp.b32 	%r1200, %r1196, %r250, %p244;
	min.s64 	%rd584, %rd580, %rd242;
$L__BB20_196:
	setp.lt.s32 	%p245, %r1197, %r251;
	mov.u32 	%r1201, %r251;
	mov.u64 	%rd585, %rd243;
	@%p245 bra 	$L__BB20_200;
	setp.ge.s32 	%p246, %r251, %r1197;
	mov.u32 	%r1201, %r1197;
	mov.u64 	%rd585, %rd581;
	@%p246 bra 	$L__BB20_198;
	bra.uni 	$L__BB20_200;
$L__BB20_198:
	setp.ge.s64 	%p247, %rd581, %rd243;
	mov.u32 	%r1201, %r251;
	mov.u64 	%rd585, %rd243;
	@%p247 bra 	$L__BB20_200;
	mov.u32 	%r1201, %r1197;
	mov.u64 	%rd585, %rd581;
$L__BB20_200:
	setp.lt.s32 	%p248, %r3, 193;
	mov.u32 	%r1204, %r1200;
	mov.u64 	%rd588, %rd584;
	mov.u32 	%r1205, %r1201;
	mov.u64 	%rd589, %rd585;
	@%p248 bra 	$L__BB20_208;
	ld.shared.u32 	%r263, [_ZN6thrust24THRUST_300001_SM_1000_NS8cuda_cub4core6detail5shmemE+200];
	ld.shared.u64 	%rd255, [_ZN6thrust24THRUST_300001_SM_1000_NS8cuda_cub4core6detail5shmemE+208];
	ld.shared.u32 	%r264, [_ZN6thrust24THRUST_300001_SM_1000_NS8cuda_cub4core6detail5shmemE+216];
	ld.shared.u64 	%rd256, [_ZN6thrust24THRUST_300001_SM_1000_NS8cuda_cub4core6detail5shmemE+224];
	setp.lt.s32 	%p249, %r1200, %r263;
	mov.u32 	%r1204, %r1200;
	mov.u64 	%rd588, %rd584;
	@%p249 bra 	$L__BB20_204;
	setp.lt.s32 	%p250, %r263, %r1200;
	mov.u32 	%r1204, %r263;
	mov.u64 	%rd588, %rd255;
	@%p250 bra 	$L__BB20_204;
	setp.lt.s64 	%p251, %rd584, %rd255;
	selp.b32 	%r1204, %r1200, %r263, %p251;
	min.s64 	%rd588, %rd584, %rd255;
$L__BB20_204:
	setp.lt.s32 	%p252, %r1201, %r264;
	mov.u32 	%r1205, %r264;
	mov.u64 	%rd589, %rd256;
	@%p252 bra 	$L__BB20_208;
	setp.ge.s32 	%p253, %r264, %r1201;
	mov.u32 	%r1205, %r1201;
	mov.u64 	%rd589, %rd585;
	@%p253 bra 	$L__BB20_206;
	bra.uni 	$L__BB20_208;
$L__BB20_206:
	setp.ge.s64 	%p254, %rd585, %rd256;
	mov.u32 	%r1205, %r264;
	mov.u64 	%rd589, %rd256;
	@%p254 bra 	$L__BB20_208;
	mov.u32 	%r1205, %r1201;
	mov.u64 	%rd589, %rd585;
$L__BB20_208:
	setp.lt.s32 	%p255, %r3, 225;
	mov.u64 	%rd655, %rd589;
	mov.u32 	%r1271, %r1205;
	mov.u64 	%rd529, %rd588;
	mov.u32 	%r1145, %r1204;
	@%p255 bra 	$L__BB20_353;
	ld.shared.u32 	%r276, [_ZN6thrust24THRUST_300001_SM_1000_NS8cuda_cub4core6detail5shmemE+232];
	ld.shared.u64 	%rd268, [_ZN6thrust24THRUST_300001_SM_1000_NS8cuda_cub4core6detail5shmemE+240];
	ld.shared.u32 	%r277, [_ZN6thrust24THRUST_300001_SM_1000_NS8cuda_cub4core6detail5shmemE+248];
	ld.shared.u64 	%rd269, [_ZN6thrust24THRUST_300001_SM_1000_NS8cuda_cub4core6detail5shmemE+256];
	setp.lt.s32 	%p256, %r1204, %r276;
	mov.u32 	%r1145, %r1204;
	mov.u64 	%rd529, %rd588;
	@%p256 bra 	$L__BB20_212;
	setp.lt.s32 	%p257, %r276, %r1204;
	mov.u32 	%r1145, %r276;
	mov.u64 	%rd529, %rd268;
	@%p257 bra 	$L__BB20_212;
	setp.lt.s64 	%p258, %rd588, %rd268;
	selp.b32 	%r1145, %r1204, %r276, %p258;
	min.s64 	%rd529, %rd588, %rd268;
$L__BB20_212:
	setp.lt.s32 	%p259, %r1205, %r277;
	mov.u32 	%r1271, %r277;
	mov.u64 	%rd655, %rd269;
	@%p259 bra 	$L__BB20_353;
	setp.ge.s32 	%p260, %r277, %r1205;
	mov.u32 	%r1271, %r1205;
	mov.u64 	%rd655, %rd589;
	@%p260 bra 	$L__BB20_214;
	bra.uni 	$L__BB20_353;
$L__BB20_214:
	setp.ge.s64 	%p261, %rd589, %rd269;
	mov.u32 	%r1271, %r277;
	mov.u64 	%rd655, %rd269;
	@%p261 bra 	$L__BB20_353;
	mov.u32 	%r1271, %r1205;
	mov.u64 	%rd655, %rd589;
	bra.uni 	$L__BB20_353;
$L__BB20_216:
	mov.u32 	%r287, %tid.x;
	cvt.u64.u32 	%rd279, %r287;
	add.s64 	%rd454, %rd279, %rd4;
	shl.b64 	%rd455, %rd454, 2;
	add.s64 	%rd456, %rd2, %rd455;
	add.s64 	%rd457, %rd454, %rd3;
	ld.global.u32 	%r462, [%rd456];
	add.s64 	%rd458, %rd457, 256;
	ld.global.u32 	%r463, [%rd456+1024];
	setp.lt.s32 	%p2, %r462, %r463;
	setp.lt.s32 	%p3, %r463, %r462;
	min.s32 	%r1145, %r463, %r462;
	selp.b64 	%rd529, %rd458, %rd457, %p3;
	max.s32 	%r1240, %r462, %r463;
	selp.b64 	%rd624, %rd458, %rd457, %p2;
	setp.le.u64 	%p4, %rd450, %rd5;
	@%p4 bra 	$L__BB20_272;
	setp.ne.s32 	%p5, %r287, 0;
	@%p5 bra 	$L__BB20_219;
	atom.global.add.u64 	%rd459, [%rd1+8], 512;
	add.s64 	%rd460, %rd459, %rd5;
	st.shared.u64 	[_ZN6thrust24THRUST_300001_SM_1000_NS8cuda_cub4core6detail5shmemE+296], %rd460;
$L__BB20_219:
	bar.sync 	0;
	ld.shared.u64 	%rd603, [_ZN6thrust24THRUST_300001_SM_1000_NS8cuda_cub4core6detail5shmemE+296];
	add.s64 	%rd461, %rd603, 512;
	setp.gt.s64 	%p6, %rd461, %rd450;
	@%p6 bra 	$L__BB20_234;
	mov.u32 	%r1211, %r1240;
	mov.u64 	%rd596, %rd624;
$L__BB20_221:
	add.s64 	%rd462, %rd603, %rd279;
	shl.b64 	%rd463, %rd462, 2;
	add.s64 	%rd464, %rd2, %rd463;
	add.s64 	%rd598, %rd462, %rd3;
	ld.global.u32 	%r1213, [%rd464];
	add.s64 	%rd624, %rd598, 256;
	ld.global.u32 	%r1240, [%rd464+1024];
	setp.lt.s32 	%p7, %r1145, %r1213;
	mov.u32 	%r1212, %r1145;
	mov.u64 	%rd597, %rd529;
	@%p7 bra 	$L__BB20_224;
	setp.lt.s32 	%p8, %r1213, %r1145;
	mov.u32 	%r1212, %r1213;
	mov.u64 	%rd597, %rd598;
	@%p8 bra 	$L__BB20_224;
	setp.lt.s64 	%p9, %rd529, %rd598;
	selp.b32 	%r1212, %r1145, %r1213, %p9;
	min.s64 	%rd597, %rd529, %rd598;
$L__BB20_224:
	setp.lt.s32 	%p10, %r1211, %r1213;
	@%p10 bra 	$L__BB20_226;
	setp.lt.s32 	%p11, %r1213, %r1211;
	setp.lt.s64 	%p12, %rd596, %rd598;
	or.pred  	%p13, %p11, %p12;
	selp.b32 	%r1213, %r1211, %r1213, %p13;
	selp.b64 	%rd598, %rd596, %rd598, %p13;
$L__BB20_226:
	setp.lt.s32 	%p14, %r1212, %r1240;
	mov.u32 	%r1145, %r1212;
	mov.u64 	%rd529, %rd597;
	@%p14 bra 	$L__BB20_229;
	setp.lt.s32 	%p15, %r1240, %r1212;
	mov.u32 	%r1145, %r1240;
	mov.u64 	%rd529, %rd624;
	@%p15 bra 	$L__BB20_229;
	setp.lt.s64 	%p16, %rd597, %rd624;
	selp.b32 	%r1145, %r1212, %r1240, %p16;
	min.s64 	%rd529, %rd597, %rd624;
$L__BB20_229:
	setp.lt.s32 	%p17, %r1213, %r1240;
	@%p17 bra 	$L__BB20_231;
	setp.lt.s32 	%p18, %r1240, %r1213;
	setp.lt.s64 	%p19, %rd598, %rd624;
	or.pred  	%p20, %p18, %p19;
	selp.b32 	%r1240, %r1213, %r1240, %p20;
	selp.b64 	%rd624, %rd598, %rd624, %p20;
$L__BB20_231:
	setp.ne.s32 	%p21, %r287, 0;
	bar.sync 	0;
	@%p21 bra 	$L__BB20_233;
	atom.global.add.u64 	%rd465, [%rd1+8], 512;
	add.s64 	%rd466, %rd465, %rd5;
	st.shared.u64 	[_ZN6thrust24THRUST_300001_SM_1000_NS8cuda_cub4core6detail5shmemE+296], %rd466;
$L__BB20_233:
	bar.sync 	0;
	ld.shared.u64 	%rd603, [_ZN6thrust24THRUST_300001_SM_1000_NS8cuda_cub4core6detail5shmemE+296];
	add.s64 	%rd467, %rd603, 512;
	setp.le.s64 	%p22, %rd467, %rd450;
	mov.u32 	%r1211, %r1240;
	mov.u64 	%rd596, %rd624;
	@%p22 bra 	$L__BB20_221;
$L__BB20_234:
	setp.le.s64 	%p23, %rd450, %rd603;
	@%p23 bra 	$L__BB20_272;
	cvt.u32.u64 	%r464, %rd603;
	cvt.u32.u64 	%r465, %rd450;
	sub.s32 	%r304, %r465, %r464;
	setp.ge.s32 	%p24, %r287, %r304;
	@%p24 bra 	$L__BB20_272;
	not.b32 	%r468, %r287;
	add.s32 	%r469, %r468, %r465;
	sub.s32 	%r305, %r469, %r464;
	and.b32  	%r471, %r305, 768;
	setp.eq.s32 	%p25, %r471, 768;
	mov.u32 	%r1224, %r287;
	@%p25 bra 	$L__BB20_245;
	add.s64 	%rd469, %rd603, %rd279;
	add.s64 	%rd605, %rd469, %rd3;
	shl.b64 	%rd470, %rd469, 2;
	add.s64 	%rd604, %rd2, %rd470;
	shr.u32 	%r472, %r305, 8;
	add.s32 	%r473, %r472, 1;
	and.b32  	%r474, %r473, 3;
	neg.s32 	%r1218, %r474;
	mov.u32 	%r1224, %r287;
$L__BB20_238:
	.pragma "nounroll";
	mov.u64 	%rd305, %rd624;
	mov.u32 	%r310, %r1240;
	mov.u64 	%rd304, %rd529;
	mov.u32 	%r309, %r1145;
	ld.global.u32 	%r311, [%rd604];
	setp.lt.s32 	%p26, %r309, %r311;
	@%p26 bra 	$L__BB20_241;
	setp.lt.s32 	%p27, %r311, %r309;
	mov.u32 	%r1145, %r311;
	mov.u64 	%rd529, %rd605;
	@%p27 bra 	$L__BB20_241;
	setp.lt.s64 	%p28, %rd304, %rd605;
	selp.b32 	%r1145, %r309, %r311, %p28;
	min.s64 	%rd529, %rd304, %rd605;
$L__BB20_241:
	setp.lt.s32 	%p29, %r310, %r311;
	mov.u32 	%r1240, %r311;
	mov.u64 	%rd624, %rd605;
	@%p29 bra 	$L__BB20_244;
	setp.lt.s32 	%p30, %r311, %r310;
	mov.u32 	%r1240, %r310;
	mov.u64 	%rd624, %rd305;
	@%p30 bra 	$L__BB20_244;
	setp.lt.s64 	%p31, %rd305, %rd605;
	selp.b32 	%r1240, %r310, %r311, %p31;
	min.s64 	%rd624, %rd305, %rd605;
$L__BB20_244:
	add.s32 	%r1224, %r1224, 256;
	add.s64 	%rd605, %rd605, 256;
	add.s64 	%rd604, %rd604, 1024;
	add.s32 	%r1218, %r1218, 1;
	setp.ne.s32 	%p32, %r1218, 0;
	@%p32 bra 	$L__BB20_238;
$L__BB20_245:
	setp.lt.u32 	%p33, %r305, 768;
	@%p33 bra 	$L__BB20_272;
	add.s32 	%r1229, %r1224, 512;
$L__BB20_247:
	mov.u32 	%r324, %r1229;
	add.s32 	%r475, %r324, -512;
	cvt.u64.u32 	%rd471, %r475;
	add.s64 	%rd472, %rd603, %rd471;
	shl.b64 	%rd473, %rd472, 2;
	add.s64 	%rd318, %rd2, %rd473;
	add.s64 	%rd319, %rd472, %rd3;
	ld.global.u32 	%r327, [%rd318];
	setp.lt.s32 	%p34, %r1145, %r327;
	mov.u32 	%r1232, %r1145;
	mov.u64 	%rd616, %rd529;
	@%p34 bra 	$L__BB20_250;
	setp.lt.s32 	%p35, %r327, %r1145;
	mov.u32 	%r1232, %r327;
	mov.u64 	%rd616, %rd319;
	@%p35 bra 	$L__BB20_250;
	setp.lt.s64 	%p36, %rd529, %rd319;
	selp.b32 	%r1232, %r1145, %r327, %p36;
	min.s64 	%rd616, %rd529, %rd319;
$L__BB20_250:
	setp.lt.s32 	%p37, %r1240, %r327;
	mov.u32 	%r1233, %r327;
	mov.u64 	%rd617, %rd319;
	@%p37 bra 	$L__BB20_253;
	setp.lt.s32 	%p38, %r327, %r1240;
	mov.u32 	%r1233, %r1240;
	mov.u64 	%rd617, %rd624;
	@%p38 bra 	$L__BB20_253;
	setp.lt.s64 	%p39, %rd624, %rd319;
	selp.b32 	%r1233, %r1240, %r327, %p39;
	min.s64 	%rd617, %rd624, %rd319;
$L__BB20_253:
	add.s32 	%r476, %r324, -256;
	cvt.u64.u32 	%rd474, %r476;
	add.s64 	%rd475, %rd603, %rd474;
	add.s64 	%rd324, %rd475, %rd3;
	ld.global.u32 	%r332, [%rd318+1024];
	setp.lt.s32 	%p40, %r1232, %r332;
	mov.u32 	%r1234, %r1232;
	mov.u64 	%rd618, %rd616;
	@%p40 bra 	$L__BB20_256;
	setp.lt.s32 	%p41, %r332, %r1232;
	mov.u32 	%r1234, %r332;
	mov.u64 	%rd618, %rd324;
	@%p41 bra 	$L__BB20_256;
	setp.lt.s64 	%p42, %rd616, %rd324;
	selp.b32 	%r1234, %r1232, %r332, %p42;
	min.s64 	%rd618, %rd616, %rd324;
$L__BB20_256:
	setp.lt.s32 	%p43, %r1233, %r332;
	mov.u32 	%r1235, %r332;
	mov.u64 	%rd619, %rd324;
	@%p43 bra 	$L__BB20_259;
	setp.lt.s32 	%p44, %r332, %r1233;
	mov.u32 	%r1235, %r1233;
	mov.u64 	%rd619, %rd617;
	@%p44 bra 	$L__BB20_259;
	setp.lt.s64 	%p45, %rd617, %rd324;
	selp.b32 	%r1235, %r1233, %r332, %p45;
	min.s64 	%rd619, %rd617, %rd324;
$L__BB20_259:
	cvt.u64.u32 	%rd476, %r324;
	add.s64 	%rd477, %rd603, %rd476;
	add.s64 	%rd329, %rd477, %rd3;
	ld.global.u32 	%r337, [%rd318+2048];
	setp.lt.s32 	%p46, %r1234, %r337;
	mov.u32 	%r1236, %r1234;
	mov.u64 	%rd620, %rd618;
	@%p46 bra 	$L__BB20_262;
	setp.lt.s32 	%p47, %r337, %r1234;
	mov.u32 	%r1236, %r337;
	mov.u64 	%rd620, %rd329;
	@%p47 bra 	$L__BB20_262;
	setp.lt.s64 	%p48, %rd618, %rd329;
	selp.b32 	%r1236, %r1234, %r337, %p48;
	min.s64 	%rd620, %rd618, %rd329;
$L__BB20_262:
	setp.lt.s32 	%p49, %r1235, %r337;
	mov.u32 	%r1237, %r337;
	mov.u64 	%rd621, %rd329;
	@%p49 bra 	$L__BB20_265;
	setp.lt.s32 	%p50, %r337, %r1235;
	mov.u32 	%r1237, %r1235;
	mov.u64 	%rd621, %rd619;
	@%p50 bra 	$L__BB20_265;
	setp.lt.s64 	%p51, %rd619, %rd329;
	selp.b32 	%r1237, %r1235, %r337, %p51;
	min.s64 	%rd621, %rd619, %rd329;
$L__BB20_265:
	add.s32 	%r477, %r324, 256;
	cvt.u64.u32 	%rd478, %r477;
	add.s64 	%rd479, %rd603, %rd478;
	add.s64 	%rd334, %rd479, %rd3;
	ld.global.u32 	%r342, [%rd318+3072];
	setp.lt.s32 	%p52, %r1236, %r342;
	mov.u32 	%r1145, %r1236;
	mov.u64 	%rd529, %rd620;
	@%p52 bra 	$L__BB20_268;
	setp.lt.s32 	%p53, %r342, %r1236;
	mov.u32 	%r1145, %r342;
	mov.u64 	%rd529, %rd334;
	@%p53 bra 	$L__BB20_268;
	setp.lt.s64 	%p54, %rd620, %rd334;
	selp.b32 	%r1145, %r1236, %r342, %p54;
	min.s64 	%rd529, %rd620, %rd334;
$L__BB20_268:
	setp.lt.s32 	%p55, %r1237, %r342;
	mov.u32 	%r1240, %r342;
	mov.u64 	%rd624, %rd334;
	@%p55 bra 	$L__BB20_271;
	setp.lt.s32 	%p56, %r342, %r1237;
	mov.u32 	%r1240, %r1237;
	mov.u64 	%rd624, %rd621;
	@%p56 bra 	$L__BB20_271;
	setp.lt.s64 	%p57, %rd621, %rd334;
	selp.b32 	%r1240, %r1237, %r342, %p57;
	min.s64 	%rd624, %rd621, %rd334;
$L__BB20_271:
	add.s32 	%r1229, %r324, 1024;
	add.s32 	%r478, %r324, 512;
	setp.lt.s32 	%p58, %r478, %r304;
	@%p58 bra 	$L__BB20_247;
$L__BB20_272:
	// begin inline asm
	mov.u32 %r479, %laneid;
	// end inline asm
	mov.b32 	%r517, 1;
	mov.b32 	%r518, 31;
	mov.b32 	%r519, -1;
	// begin inline asm
	shfl.sync.down.b32 %r480, %r1145, %r517, %r518, %r519;
	// end inline asm
	// begin inline asm
	shfl.sync.down.b32 %r485, %r486, %r517, %r518, %r519;
	// end inline asm
	mov.b64 	{%r491, %r496}, %rd529;
	// begin inline asm
	shfl.sync.down.b32 %r490, %r491, %r517, %r518, %r519;
	// end inline asm
	// begin inline asm
	shfl.sync.down.b32 %r495, %r496, %r517, %r518, %r519;
	// end inline asm
	mov.b64 	%rd341, {%r490, %r495};
	// begin inline asm
	shfl.sync.down.b32 %r500, %r1240, %r517, %r518, %r519;
	// end inline asm
	// begin inline asm
	shfl.sync.down.b32 %r505, %r506, %r517, %r518, %r519;
	// end inline asm
	mov.b64 	{%r511, %r516}, %rd624;
	// begin inline asm
	shfl.sync.down.b32 %r510, %r511, %r517, %r518, %r519;
	// end inline asm
	// begin inline asm
	shfl.sync.down.b32 %r515, %r516, %r517, %r518, %r519;
	// end inline asm
	mov.b64 	%rd342, {%r510, %r515};
	setp.gt.s32 	%p59, %r479, 30;
	mov.u32 	%r1244, %r1240;
	mov.u64 	%rd628, %rd624;
	@%p59 bra 	$L__BB20_279;
	setp.lt.s32 	%p60, %r1145, %r480;
	mov.u32 	%r1242, %r1145;
	mov.u64 	%rd626, %rd529;
	@%p60 bra 	$L__BB20_276;
	setp.lt.s32 	%p61, %r480, %r1145;
	mov.u32 	%r1242, %r480;
	mov.u64 	%rd626, %rd341;
	@%p61 bra 	$L__BB20_276;
	setp.lt.s64 	%p62, %rd529, %rd341;
	selp.b32 	%r1242, %r1145, %r480, %p62;
	min.s64 	%rd626, %rd529, %rd341;
$L__BB20_276:
	setp.lt.s32 	%p63, %r1240, %r500;
	mov.u32 	%r1145, %r1242;
	mov.u64 	%rd529, %rd626;
	mov.u32 	%r1244, %r500;
	mov.u64 	%rd628, %rd342;
	@%p63 bra 	$L__BB20_279;
	setp.lt.s32 	%p64, %r500, %r1240;
	mov.u32 	%r1145, %r1242;
	mov.u64 	%rd529, %rd626;
	mov.u32 	%r1244, %r1240;
	mov.u64 	%rd628, %rd624;
	@%p64 bra 	$L__BB20_279;
	setp.lt.s64 	%p65, %rd624, %rd342;
	selp.b32 	%r1244, %r1240, %r500, %p65;
	min.s64 	%rd628, %rd624, %rd342;
	mov.u32 	%r1145, %r1242;
	mov.u64 	%rd529, %rd626;
$L__BB20_279:
	mov.b32 	%r557, 2;
	mov.b32 	%r558, 31;
	mov.b32 	%r559, -1;
	// begin inline asm
	shfl.sync.down.b32 %r520, %r1145, %r557, %r558, %r559;
	// end inline asm
	// begin inline asm
	shfl.sync.down.b32 %r525, %r526, %r557, %r558, %r559;
	// end inline asm
	mov.b64 	{%r531, %r536}, %rd529;
	// begin inline asm
	shfl.sync.down.b32 %r530, %r531, %r557, %r558, %r559;
	// end inline asm
	// begin inline asm
	shfl.sync.down.b32 %r535, %r536, %r557, %r558, %r559;
	// end inline asm
	mov.b64 	%rd348, {%r530, %r535};
	// begin inline asm
	shfl.sync.down.b32 %r540, %r1244, %r557, %r558, %r559;
	// end inline asm
	// begin inline asm
	shfl.sync.down.b32 %r545, %r546, %r557, %r558, %r559;
	// end inline asm
	mov.b64 	{%r551, %r556}, %rd628;
	// begin inline asm
	shfl.sync.down.b32 %r550, %r551, %r557, %r558, %r559;
	// end inline asm
	// begin inline asm
	shfl.sync.down.b32 %r555, %r556, %r557, %r558, %r559;
	// end inline asm
	mov.b64 	%rd349, {%r550, %r555};
	setp.gt.s32 	%p66, %r479, 29;
	mov.u32 	%r1247, %r1244;
	mov.u64 	%rd631, %rd628;
	@%p66 bra 	$L__BB20_286;
	setp.lt.s32 	%p67, %r1145, %r520;
	mov.u32 	%r1245, %r1145;
	mov.u64 	%rd629, %rd529;
	@%p67 bra 	$L__BB20_283;
	setp.lt.s32 	%p68, %r520, %r1145;
	mov.u32 	%r1245, %r520;
	mov.u64 	%rd629, %rd348;
	@%p68 bra 	$L__BB20_283;
	setp.lt.s64 	%p69, %rd529, %rd348;
	selp.b32 	%r1245, %r1145, %r520, %p69;
	min.s64 	%rd629, %rd529, %rd348;
$L__BB20_283:
	setp.lt.s32 	%p70, %r1244, %r540;
	mov.u32 	%r1145, %r1245;
	mov.u64 	%rd529, %rd629;
	mov.u32 	%r1247, %r540;
	mov.u64 	%rd631, %rd349;
	@%p70 bra 	$L__BB20_286;
	setp.lt.s32 	%p71, %r540, %r1244;
	mov.u32 	%r1145, %r1245;
	mov.u64 	%rd529, %rd629;
	mov.u32 	%r1247, %r1244;
	mov.u64 	%rd631, %rd628;
	@%p71 bra 	$L__BB20_286;
	setp.lt.s64 	%p72, %rd628, %rd349;
	selp.b32 	%r1247, %r1244, %r540, %p72;
	min.s64 	%rd631, %rd628, %rd349;
	mov.u32 	%r1145, %r1245;
	mov.u64 	%rd529, %rd629;
$L__BB20_286:
	mov.b32 	%r597, 4;
	mov.b32 	%r598, 31;
	mov.b32 	%r599, -1;
	// begin inline asm
	shfl.sync.down.b32 %r560, %r1145, %r597, %r598, %r599;
	// end inline asm
	// begin inline asm
	shfl.sync.down.b32 %r565, %r566, %r597, %r598, %r599;
	// end inline asm
	mov.b64 	{%r571, %r576}, %rd529;
	// begin inline asm
	shfl.sync.down.b32 %r570, %r571, %r597, %r598, %r599;
	// end inline asm
	// begin inline asm
	shfl.sync.down.b32 %r575, %r576, %r597, %r598, %r599;
	// end inline asm
	mov.b64 	%rd355, {%r570, %r575};
	// begin inline asm
	shfl.sync.down.b32 %r580, %r1247, %r597, %r598, %r599;
	// end inline asm
	// begin inline asm
	shfl.sync.down.b32 %r585, %r586, %r597, %r598, %r599;
	// end inline asm
	mov.b64 	{%r591, %r596}, %rd631;
	// begin inline asm
	shfl.sync.down.b32 %r590, %r591, %r597, %r598, %r599;
	// end inline asm
	// begin inline asm
	shfl.sync.down.b32 %r595, %r596, %r597, %r598, %r599;
	// end inline asm
	mov.b64 	%rd356, {%r590, %r595};
	setp.gt.s32 	%p73, %r479, 27;
	mov.u32 	%r1250, %r1247;
	mov.u64 	%rd634, %rd631;
	@%p73 bra 	$L__BB20_293;
	setp.lt.s32 	%p74, %r1145, %r560;
	mov.u32 	%r1248, %r1145;
	mov.u64 	%rd632, %rd529;
	@%p74 bra 	$L__BB20_290;
	setp.lt.s32 	%p75, %r560, %r1145;
	mov.u32 	%r1248, %r560;
	mov.u64 	%rd632, %rd355;
	@%p75 bra 	$L__BB20_290;
	setp.lt.s64 	%p76, %rd529, %rd355;
	selp.b32 	%r1248, %r1145, %r560, %p76;
	min.s64 	%rd632, %rd529, %rd355;
$L__BB20_290:
	setp.lt.s32 	%p77, %r1247, %r580;
	mov.u32 	%r1145, %r1248;
	mov.u64 	%rd529, %rd632;
	mov.u32 	%r1250, %r580;
	mov.u64 	%rd634, %rd356;
	@%p77 bra 	$L__BB20_293;
	setp.lt.s32 	%p78, %r580, %r1247;
	mov.u32 	%r1145, %r1248;
	mov.u64 	%rd529, %rd632;
	mov.u32 	%r1250, %r1247;
	mov.u64 	%rd634, %rd631;
	@%p78 bra 	$L__BB20_293;
	setp.lt.s64 	%p79, %rd631, %rd356;
	selp.b32 	%r1250, %r1247, %r580, %p79;
	min.s64 	%rd634, %rd631, %rd356;
	mov.u32 	%r1145, %r1248;
	mov.u64 	%rd529, %rd632;
$L__BB20_293:
	mov.b32 	%r637, 8;
	mov.b32 	%r638, 31;
	mov.b32 	%r639, -1;
	// begin inline asm
	shfl.sync.down.b32 %r600, %r1145, %r637, %r638, %r639;
	// end inline asm
	// begin inline asm
	shfl.sync.down.b32 %r605, %r606, %r637, %r638, %r639;
	// end inline asm
	mov.b64 	{%r611, %r616}, %rd529;
	// begin inline asm
	shfl.sync.down.b32 %r610, %r611, %r637, %r638, %r639;
	// end inline asm
	// begin inline asm
	shfl.sync.down.b32 %r615, %r616, %r637, %r638, %r639;
	// end inline asm
	mov.b64 	%rd362, {%r610, %r615};
	// begin inline asm
	shfl.sync.down.b32 %r620, %r1250, %r637, %r638, %r639;
	// end inline asm
	// begin inline asm
	shfl.sync.down.b32 %r625, %r626, %r637, %r638, %r639;
	// end inline asm
	mov.b64 	{%r631, %r636}, %rd634;
	// begin inline asm
	shfl.sync.down.b32 %r630, %r631, %r637, %r638, %r639;
	// end inline asm
	// begin inline asm
	shfl.sync.down.b32 %r635, %r636, %r637, %r638, %r639;
	// end inline asm
	mov.b64 	%rd363, {%r630, %r635};
	setp.gt.s32 	%p80, %r479, 23;
	mov.u32 	%r1253, %r1250;
	mov.u64 	%rd637, %rd634;
	@%p80 bra 	$L__BB20_300;
	setp.lt.s32 	%p81, %r1145, %r600;
	mov.u32 	%r1251, %r1145;
	mov.u64 	%rd635, %rd529;
	@%p81 bra 	$L__BB20_297;
	setp.lt.s32 	%p82, %r600, %r1145;
	mov.u32 	%r1251, %r600;
	mov.u64 	%rd635, %rd362;
	@%p82 bra 	$L__BB20_297;
	setp.lt.s64 	%p83, %rd529, %rd362;
	selp.b32 	%r1251, %r1145, %r600, %p83;
	min.s64 	%rd635, %rd529, %rd362;
$L__BB20_297:
	setp.lt.s32 	%p84, %r1250, %r620;
	mov.u32 	%r1145, %r1251;
	mov.u64 	%rd529, %rd635;
	mov.u32 	%r1253, %r620;
	mov.u64 	%rd637, %rd363;
	@%p84 bra 	$L__BB20_300;
	setp.lt.s32 	%p85, %r620, %r1250;
	mov.u32 	%r1145, %r1251;
	mov.u64 	%rd529, %rd635;
	mov.u32 	%r1253, %r1250;
	mov.u64 	%rd637, %rd634;
	@%p85 bra 	$L__BB20_300;
	setp.lt.s64 	%p86, %rd634, %rd363;
	selp.b32 	%r1253, %r1250, %r620, %p86;
	min.s64 	%rd637, %rd634, %rd363;
	mov.u32 	%r1145, %r1251;
	mov.u64 	%rd529, %rd635;
$L__BB20_300:
	mov.b32 	%r677, 16;
	mov.b32 	%r678, 31;
	mov.b32 	%r679, -1;
	// begin inline asm
	shfl.sync.down.b32 %r640, %r1145, %r677, %r678, %r679;
	// end inline asm
	// begin inline asm
	shfl.sync.down.b32 %r645, %r646, %r677, %r678, %r679;
	// end inline asm
	mov.b64 	{%r651, %r656}, %rd529;
	// begin inline asm
	shfl.sync.down.b32 %r650, %r651, %r677, %r678, %r679;
	// end inline asm
	// begin inline asm
	shfl.sync.down.b32 %r655, %r656, %r677, %r678, %r679;
	// end inline asm
	mov.b64 	%rd369, {%r650, %r655};
	// begin inline asm
	shfl.sync.down.b32 %r660, %r1253, %r677, %r678, %r679;
	// end inline asm
	// begin inline asm
	shfl.sync.down.b32 %r665, %r666, %r677, %r678, %r679;
	// end inline asm
	mov.b64 	{%r671, %r676}, %rd637;
	// begin inline asm
	shfl.sync.down.b32 %r670, %r671, %r677, %r678, %r679;
	// end inline asm
	// begin inline asm
	shfl.sync.down.b32 %r675, %r676, %r677, %r678, %r679;
	// end inline asm
	mov.b64 	%rd370, {%r670, %r675};
	setp.gt.s32 	%p87, %r479, 15;
	mov.u32 	%r1271, %r1253;
	mov.u64 	%rd655, %rd637;
	@%p87 bra 	$L__BB20_307;
	setp.lt.s32 	%p88, %r1145, %r640;
	mov.u32 	%r1254, %r1145;
	mov.u64 	%rd638, %rd529;
	@%p88 bra 	$L__BB20_304;
	setp.lt.s32 	%p89, %r640, %r1145;
	mov.u32 	%r1254, %r640;
	mov.u64 	%rd638, %rd369;
	@%p89 bra 	$L__BB20_304;
	setp.lt.s64 	%p90, %rd529, %rd369;
	selp.b32 	%r1254, %r1145, %r640, %p90;
	min.s64 	%rd638, %rd529, %rd369;
$L__BB20_304:
	setp.lt.s32 	%p91, %r1253, %r660;
	mov.u32 	%r1145, %r1254;
	mov.u64 	%rd529, %rd638;
	mov.u32 	%r1271, %r660;
	mov.u64 	%rd655, %rd370;
	@%p91 bra 	$L__BB20_307;
	setp.lt.s32 	%p92, %r660, %r1253;
	mov.u32 	%r1145, %r1254;
	mov.u64 	%rd529, %rd638;
	mov.u32 	%r1271, %r1253;
	mov.u64 	%rd655, %rd637;
	@%p92 bra 	$L__BB20_307;
	setp.lt.s64 	%p93, %rd637, %rd370;
	selp.b32 	%r1271, %r1253, %r660, %p93;
	min.s64 	%rd655, %rd637, %rd370;
	mov.u32 	%r1145, %r1254;
	mov.u64 	%rd529, %rd638;
$L__BB20_307:
	setp.ne.s32 	%p94, %r479, 0;
	@%p94 bra 	$L__BB20_309;
	and.b32  	%r680, %r287, 992;
	mov.u32 	%r681, _ZN6thrust24THRUST_300001_SM_1000_NS8cuda_cub4core6detail5shmemE;
	add.s32 	%r682, %r681, %r680;
	st.shared.u32 	[%r682+8], %r1145;
	st.shared.u64 	[%r682+16], %rd529;
	st.shared.u32 	[%r682+24], %r1271;
	st.shared.u64 	[%r682+32], %rd655;
$L__BB20_309:
	bar.sync 	0;
	setp.ne.s32 	%p95, %r287, 0;
	@%p95 bra 	$L__BB20_353;
	ld.shared.u32 	%r386, [_ZN6thrust24THRUST_300001_SM_1000_NS8cuda_cub4core6detail5shmemE+40];
	ld.shared.u64 	%rd376, [_ZN6thrust24THRUST_300001_SM_1000_NS8cuda_cub4core6detail5shmemE+48];
	ld.shared.u32 	%r387, [_ZN6thrust24THRUST_300001_SM_1000_NS8cuda_cub4core6detail5shmemE+56];
	ld.shared.u64 	%rd377, [_ZN6thrust24THRUST_300001_SM_1000_NS8cuda_cub4core6detail5shmemE+64];
	setp.lt.s32 	%p96, %r1145, %r386;
	mov.u32 	%r1257, %r1145;
	mov.u64 	%rd641, %rd529;
	@%p96 bra 	$L__BB20_313;
	setp.lt.s32 	%p97, %r386, %r1145;
	mov.u32 	%r1257, %r386;
	mov.u64 	%rd641, %rd376;
	@%p97 bra 	$L__BB20_313;
	setp.lt.s64 	%p98, %rd529, %rd376;
	selp.b32 	%r1257, %r1145, %r386, %p98;
	min.s64 	%rd641, %rd529, %rd376;
$L__BB20_313:
	setp.lt.s32 	%p99, %r1271, %r387;
	mov.u32 	%r1258, %r387;
	mov.u64 	%rd642, %rd377;
	@%p99 bra 	$L__BB20_317;
	setp.ge.s32 	%p100, %r387, %r1271;
	mov.u32 	%r1258, %r1271;
	mov.u64 	%rd642, %rd655;
	@%p100 bra 	$L__BB20_315;
	bra.uni 	$L__BB20_317;
$L__BB20_315:
	setp.ge.s64 	%p101, %rd655, %rd377;
	mov.u32 	%r1258, %r387;
	mov.u64 	%rd642, %rd377;
	@%p101 bra 	$L__BB20_317;
	mov.u32 	%r1258, %r1271;
	mov.u64 	%rd642, %rd655;
$L__BB20_317:
	ld.shared.u32 	%r396, [_ZN6thrust24THRUST_300001_SM_1000_NS8cuda_cub4core6detail5shmemE+72];
	ld.shared.u64 	%rd387, [_ZN6thrust24THRUST_300001_SM_1000_NS8cuda_cub4core6detail5shmemE+80];
	ld.shared.u32 	%r398, [_ZN6thrust24THRUST_300001_SM_1000_NS8cuda_cub4core6detail5shmemE+88];
	ld.shared.u64 	%rd389, [_ZN6thrust24THRUST_300001_SM_1000_NS8cuda_cub4core6detail5shmemE+96];
	setp.lt.s32 	%p102, %r1257, %r396;
	mov.u32 	%r1259, %r1257;
	mov.u64 	%rd643, %rd641;
	@%p102 bra 	$L__BB20_320;
	setp.lt.s32 	%p103, %r396, %r1257;
	mov.u32 	%r1259, %r396;
	mov.u64 	%rd643, %rd387;
	@%p103 bra 	$L__BB20_320;
	setp.lt.s64 	%p104, %rd641, %rd387;
	selp.b32 	%r1259, %r1257, %r396, %p104;
	min.s64 	%rd643, %rd641, %rd387;
$L__BB20_320:
	setp.lt.s32 	%p105, %r1258, %r398;
	mov.u32 	%r1260, %r398;
	mov.u64 	%rd644, %rd389;
	@%p105 bra 	$L__BB20_323;
	setp.lt.s32 	%p106, %r398, %r1258;
	mov.u32 	%r1260, %r1258;
	mov.u64 	%rd644, %rd642;
	@%p106 bra 	$L__BB20_323;
	setp.lt.s64 	%p107, %rd642, %rd389;
	selp.b64 	%rd644, %rd642, %rd389, %p107;
	selp.b32 	%r1260, %r1258, %r398, %p107;
$L__BB20_323:
	ld.shared.u32 	%r406, [_ZN6thrust24THRUST_300001_SM_1000_NS8cuda_cub4core6detail5shmemE+104];
	ld.shared.u64 	%rd397, [_ZN6thrust24THRUST_300001_SM_1000_NS8cuda_cub4core6detail5shmemE+112];
	ld.shared.u32 	%r408, [_ZN6thrust24THRUST_300001_SM_1000_NS8cuda_cub4core6detail5shmemE+120];
	ld.shared.u64 	%rd399, [_ZN6thrust24THRUST_300001_SM_1000_NS8cuda_cub4core6detail5shmemE+128];
	setp.lt.s32 	%p108, %r1259, %r406;
	mov.u32 	%r1261, %r1259;
	mov.u64 	%rd645, %rd643;
	@%p108 bra 	$L__BB20_326;
	setp.lt.s32 	%p109, %r406, %r1259;
	mov.u32 	%r1261, %r406;
	mov.u64 	%rd645, %rd397;
	@%p109 bra 	$L__BB20_326;
	setp.lt.s64 	%p110, %rd643, %rd397;
	selp.b32 	%r1261, %r1259, %r406, %p110;
	min.s64 	%rd645, %rd643, %rd397;
$L__BB20_326:
	setp.lt.s32 	%p111, %r1260, %r408;
	mov.u32 	%r1262, %r408;
	mov.u64 	%rd646, %rd399;
	@%p111 bra 	$L__BB20_329;
	setp.lt.s32 	%p112, %r408, %r1260;
	mov.u32 	%r1262, %r1260;
	mov.u64 	%rd646, %rd644;
	@%p112 bra 	$L__BB20_329;
	setp.lt.s64 	%p113, %rd644, %rd399;
	selp.b64 	%rd646, %rd644, %rd399, %p113;
	selp.b32 	%r1262, %r1260, %r408, %p113;
$L__BB20_329:
	ld.shared.u32 	%r416, [_ZN6thrust24THRUST_300001_SM_1000_NS8cuda_cub4core6detail5shmemE+136];
	ld.shared.u64 	%rd407, [_ZN6thrust24THRUST_300001_SM_1000_NS8cuda_cub4core6detail5shmemE+144];
	ld.shared.u32 	%r418, [_ZN6thrust24THRUST_300001_SM_1000_NS8cuda_cub4core6detail5shmemE+152];
	ld.shared.u64 	%rd409, [_ZN6thrust24THRUST_300001_SM_1000_NS8cuda_cub4core6detail5shmemE+160];
	setp.lt.s32 	%p114, %r1261, %r416;
	mov.u32 	%r1263, %r1261;
	mov.u64 	%rd647, %rd645;
	@%p114 bra 	$L__BB20_332;
	setp.lt.s32 	%p115, %r416, %r1261;
	mov.u32 	%r1263, %r416;
	mov.u64 	%rd647, %rd407;
	@%p115 bra 	$L__BB20_332;
	setp.lt.s64 	%p116, %rd645, %rd407;
	selp.b32 	%r1263, %r1261, %r416, %p116;
	min.s64 	%rd647, %rd645, %rd407;
$L__BB20_332:
	setp.lt.s32 	%p117, %r1262, %r418;
	mov.u32 	%r1264, %r418;
	mov.u64 	%rd648, %rd409;
	@%p117 bra 	$L__BB20_335;
	setp.lt.s32 	%p118, %r418, %r1262;
	mov.u32 	%r1264, %r1262;
	mov.u64 	%rd648, %rd646;
	@%p118 bra 	$L__BB20_335;
	setp.lt.s64 	%p119, %rd646, %rd409;
	selp.b64 	%rd648, %rd646, %rd409, %p119;
	selp.b32 	%r1264, %r1262, %r418, %p119;
$L__BB20_335:
	ld.shared.u32 	%r426, [_ZN6thrust24THRUST_300001_SM_1000_NS8cuda_cub4core6detail5shmemE+168];
	ld.shared.u64 	%rd417, [_ZN6thrust24THRUST_300001_SM_1000_NS8cuda_cub4core6detail5shmemE+176];
	ld.shared.u32 	%r428, [_ZN6thrust24THRUST_300001_SM_1000_NS8cuda_cub4core6detail5shmemE+184];
	ld.shared.u64 	%rd419, [_ZN6thrust24THRUST_300001_SM_1000_NS8cuda_cub4core6detail5shmemE+192];
	setp.lt.s32 	%p120, %r1263, %r426;
	mov.u32 	%r1265, %r1263;
	mov.u64 	%rd649, %rd647;
	@%p120 bra 	$L__BB20_338;
	setp.lt.s32 	%p121, %r426, %r1263;
	mov.u32 	%r1265, %r426;
	mov.u64 	%rd649, %rd417;
	@%p121 bra 	$L__BB20_338;
	setp.lt.s64 	%p122, %rd647, %rd417;
	selp.b32 	%r1265, %r1263, %r426, %p122;
	min.s64 	%rd649, %rd647, %rd417;
$L__BB20_338:
	setp.lt.s32 	%p123, %r1264, %r428;
	mov.u32 	%r1266, %r428;
	mov.u64 	%rd650, %rd419;
	@%p123 bra 	$L__BB20_341;
	setp.lt.s32 	%p124, %r428, %r1264;
	mov.u32 	%r1266, %r1264;
	mov.u64 	%rd650, %rd648;
	@%p124 bra 	$L__BB20_341;
	setp.lt.s64 	%p125, %rd648, %rd419;
	selp.b64 	%rd650, %rd648, %rd419, %p125;
	selp.b32 	%r1266, %r1264, %r428, %p125;
$L__BB20_341:
	ld.shared.u32 	%r436, [_ZN6thrust24THRUST_300001_SM_1000_NS8cuda_cub4core6detail5shmemE+200];
	ld.shared.u64 	%rd427, [_ZN6thrust24THRUST_300001_SM_1000_NS8cuda_cub4core6detail5shmemE+208];
	ld.shared.u32 	%r438, [_ZN6thrust24THRUST_300001_SM_1000_NS8cuda_cub4core6detail5shmemE+216];
	ld.shared.u64 	%rd429, [_ZN6thrust24THRUST_300001_SM_1000_NS8cuda_cub4core6detail5shmemE+224];
	setp.lt.s32 	%p126, %r1265, %r436;
	mov.u32 	%r1267, %r1265;
	mov.u64 	%rd651, %rd649;
	@%p126 bra 	$L__BB20_344;
	setp.lt.s32 	%p127, %r436, %r1265;
	mov.u32 	%r1267, %r436;
	mov.u64 	%rd651, %rd427;
	@%p127 bra 	$L__BB20_344;
	setp.lt.s64 	%p128, %rd649, %rd427;
	selp.b32 	%r1267, %r1265, %r436, %p128;
	min.s64 	%rd651, %rd649, %rd427;
$L__BB20_344:
	setp.lt.s32 	%p129, %r1266, %r438;
	mov.u32 	%r1268, %r438;
	mov.u64 	%rd652, %rd429;
	@%p129 bra 	$L__BB20_347;
	setp.lt.s32 	%p130, %r438, %r1266;
	mov.u32 	%r1268, %r1266;
	mov.u64 	%rd652, %rd650;
	@%p130 bra 	$L__BB20_347;
	setp.lt.s64 	%p131, %rd650, %rd429;
	selp.b64 	%rd652, %rd650, %rd429, %p131;
	selp.b32 	%r1268, %r1266, %r438, %p131;
$L__BB20_347:
	ld.shared.u32 	%r446, [_ZN6thrust24THRUST_300001_SM_1000_NS8cuda_cub4core6detail5shmemE+232];
	ld.shared.u64 	%rd437, [_ZN6thrust24THRUST_300001_SM_1000_NS8cuda_cub4core6detail5shmemE+240];
	ld.shared.u32 	%r448, [_ZN6thrust24THRUST_300001_SM_1000_NS8cuda_cub4core6detail5shmemE+248];
	ld.shared.u64 	%rd439, [_ZN6thrust24THRUST_300001_SM_1000_NS8cuda_cub4core6detail5shmemE+256];
	setp.lt.s32 	%p132, %r1267, %r446;
	mov.u32 	%r1145, %r1267;
	mov.u64 	%rd529, %rd651;
	@%p132 bra 	$L__BB20_350;
	setp.lt.s32 	%p133, %r446, %r1267;
	mov.u32 	%r1145, %r446;
	mov.u64 	%rd529, %rd437;
	@%p133 bra 	$L__BB20_350;
	setp.lt.s64 	%p134, %rd651, %rd437;
	selp.b32 	%r1145, %r1267, %r446, %p134;
	min.s64 	%rd529, %rd651, %rd437;
$L__BB20_350:
	setp.lt.s32 	%p135, %r1268, %r448;
	mov.u32 	%r1271, %r448;
	mov.u64 	%rd655, %rd439;
	@%p135 bra 	$L__BB20_353;
	setp.lt.s32 	%p136, %r448, %r1268;
	mov.u32 	%r1271, %r1268;
	mov.u64 	%rd655, %rd652;
	@%p136 bra 	$L__BB20_353;
	setp.lt.s64 	%p137, %rd652, %rd439;
	selp.b64 	%rd655, %rd652, %rd439, %p137;
	selp.b32 	%r1271, %r1268, %r448, %p137;
$L__BB20_353:
	mov.u32 	%r1113, %tid.x;
	setp.ne.s32 	%p341, %r1113, 0;
	@%p341 bra 	$L__BB20_355;
	cvta.to.global.u64 	%rd498, %rd449;
	mul.wide.u32 	%rd499, %r1, 32;
	add.s64 	%rd500, %rd498, %rd499;
	st.global.u32 	[%rd500], %r1145;
	st.global.u64 	[%rd500+8], %rd529;
	st.global.u32 	[%rd500+16], %r1271;
	st.global.u64 	[%rd500+24], %rd655;
$L__BB20_355:
	ret;

}
	// .globl	_ZN6thrust24THRUST_300001_SM_1000_NS8cuda_cub4core6detail13_kernel_agentINS1_8__reduce11ReduceAgentIPN4cuda3std3__45tupleIJNSA_IJilEEESB_EEESD_SC_lNS1_9__extrema12arg_minmax_fIil17compare_key_valueEEEEJSD_SD_iSH_EEEvDpT0_
.visible .entry _ZN6thrust24THRUST_300001_SM_1000_NS8cuda_cub4core6detail13_kernel_agentINS1_8__reduce11ReduceAgentIPN4cuda3std3__45tupleIJNSA_IJilEEESB_EEESD_SC_lNS1_9__extrema12arg_minmax_fIil17compare_key_valueEEEEJSD_SD_iSH_EEEvDpT0_(
	.param .u64 .ptr .align 1 _ZN6thrust24THRUST_300001_SM_1000_NS8cuda_cub4core6detail13_kernel_agentINS1_8__reduce11ReduceAgentIPN4cuda3std3__45tupleIJNSA_IJilEEESB_EEESD_SC_lNS1_9__extrema12arg_minmax_fIil17compare_key_valueEEEEJSD_SD_iSH_EEEvDpT0__param_0,
	.param .u64 .ptr .align 1 _ZN6thrust24THRUST_300001_SM_1000_NS8cuda_cub4core6detail13_kernel_agentINS1_8__reduce11ReduceAgentIPN4cuda3std3__45tupleIJNSA_IJilEEESB_EEESD_SC_lNS1_9__extrema12arg_minmax_fIil17compare_key_valueEEEEJSD_SD_iSH_EEEvDpT0__param_1,
	.param .u32 _ZN6thrust24THRUST_300001_SM_1000_NS8cuda_cub4core6detail13_kernel_agentINS1_8__reduce11ReduceAgentIPN4cuda3std3__45tupleIJNSA_IJilEEESB_EEESD_SC_lNS1_9__extrema12arg_minmax_fIil17compare_key_valueEEEEJSD_SD_iSH_EEEvDpT0__param_2,
	.param .align 1 .b8 _ZN6thrust24THRUST_300001_SM_1000_NS8cuda_cub4core6detail13_kernel_agentINS1_8__reduce11ReduceAgentIPN4cuda3std3__45tupleIJNSA_IJilEEESB_EEESD_SC_lNS1_9__extrema12arg_minmax_fIil17compare_key_valueEEEEJSD_SD_iSH_EEEvDpT0__param_3[1]
)
.maxntid 256
{
	.reg .pred 	%p<371>;
	.reg .b32 	%r<1315>;
	.reg .b64 	%rd<856>;

	ld.param.u64 	%rd500, [_ZN6thrust24THRUST_300001_SM_1000_NS8cuda_cub4core6detail13_kernel_agentINS1_8__reduce11ReduceAgentIPN4cuda3std3__45tupleIJNSA_IJilEEESB_EEESD_SC_lNS1_9__extrema12arg_minmax_fIil17compare_key_valueEEEEJSD_SD_iSH_EEEvDpT0__param_0];
	ld.param.u32 	%r503, [_ZN6thrust24THRUST_300001_SM_1000_NS8cuda_cub4core6detail13_kernel_agentINS1_8__reduce11ReduceAgentIPN4cuda3std3__45tupleIJNSA_IJilEEESB_EEESD_SC_lNS1_9__extrema12arg_minmax_fIil17compare_key_valueEEEEJSD_SD_iSH_EEEvDpT0__param_2];
	cvt.s64.s32 	%rd1, %r503;
	setp.eq.s32 	%p1, %r503, 0;
	@%p1 bra 	$L__BB21_382;
	setp.gt.s32 	%p2, %r503, 511;
	@%p2 bra 	$L__BB21_216;
	mov.u32 	%r1, %tid.x;
	setp.ge.s32 	%p167, %r1, %r503;
	mov.b32 	%r1165, 0;
	mov.b64 	%rd702, 0;
	mov.u64 	%rd701, %rd702;
	mov.u32 	%r1164, %r1165;
	mov.u32 	%r1150, %r1;
	@%p167 bra 	$L__BB21_4;
	mul.wide.u32 	%rd636, %r1, 32;
	add.s64 	%rd629, %rd500, %rd636;
	// begin inline asm
	ld.global.nc.u64 %rd628, [%rd629];
	// end inline asm
	add.s64 	%rd631, %rd629, 8;
	// begin inline asm
	ld.global.nc.u64 %rd701, [%rd631];
	// end inline asm
	add.s64 	%rd633, %rd629, 16;
	// begin inline asm
	ld.global.nc.u64 %rd632, [%rd633];
	// end inline asm
	add.s64 	%rd635, %rd629, 24;
	// begin inline asm
	ld.global.nc.u64 %rd702, [%rd635];
	// end inline asm
	cvt.u32.u64 	%r1164, %rd628;
	cvt.u32.u64 	%r1165, %rd632;
	add.s32 	%r1150, %r1, 256;
$L__BB21_4:
	setp.ge.s32 	%p168, %r1150, %r503;
	@%p168 bra 	$L__BB21_40;
	not.b32 	%r719, %r1150;
	add.s32 	%r8, %r503, %r719;
	and.b32  	%r720, %r8, 768;
	setp.eq.s32 	%p169, %r720, 768;
	@%p169 bra 	$L__BB21_14;
	mul.wide.u32 	%rd638, %r1150, 32;
	add.s64 	%rd684, %rd500, %rd638;
	shr.u32 	%r721, %r8, 8;
	add.s32 	%r722, %r721, 1;
	and.b32  	%r723, %r722, 3;
	neg.s32 	%r1144, %r723;
$L__BB21_7:
	.pragma "nounroll";
	mov.u64 	%rd9, %rd702;
	mov.u32 	%r13, %r1165;
	mov.u64 	%rd8, %rd701;
	mov.u32 	%r12, %r1164;
	// begin inline asm
	ld.global.nc.u64 %rd639, [%rd684];
	// end inline asm
	add.s64 	%rd642, %rd684, 8;
	// begin inline asm
	ld.global.nc.u64 %rd641, [%rd642];
	// end inline asm
	add.s64 	%rd644, %rd684, 16;
	// begin inline asm
	ld.global.nc.u64 %rd643, [%rd644];
	// end inline asm
	add.s64 	%rd646, %rd684, 24;
	// begin inline asm
	ld.global.nc.u64 %rd645, [%rd646];
	// end inline asm
	cvt.u32.u64 	%r14, %rd639;
	cvt.u32.u64 	%r15, %rd643;
	setp.lt.s32 	%p170, %r12, %r14;
	@%p170 bra 	$L__BB21_10;
	setp.lt.s32 	%p171, %r14, %r12;
	mov.u64 	%rd701, %rd641;
	mov.u32 	%r1164, %r14;
	@%p171 bra 	$L__BB21_10;
	setp.lt.s64 	%p172, %rd8, %rd641;
	min.s64 	%rd701, %rd8, %rd641;
	selp.b32 	%r1164, %r12, %r14, %p172;
$L__BB21_10:
	setp.lt.s32 	%p173, %r13, %r15;
	mov.u32 	%r1165, %r15;
	mov.u64 	%rd702, %rd645;
	@%p173 bra 	$L__BB21_13;
	setp.lt.s32 	%p174, %r15, %r13;
	mov.u32 	%r1165, %r13;
	mov.u64 	%rd702, %rd9;
	@%p174 bra 	$L__BB21_13;
	setp.lt.s64 	%p175, %rd9, %rd645;
	selp.b32 	%r1165, %r13, %r15, %p175;
	min.s64 	%rd702, %rd9, %rd645;
$L__BB21_13:
	add.s32 	%r1150, %r1150, 256;
	add.s64 	%rd684, %rd684, 8192;
	add.s32 	%r1144, %r1144, 1;
	setp.ne.s32 	%p176, %r1144, 0;
	@%p176 bra 	$L__BB21_7;
$L__BB21_14:
	setp.lt.u32 	%p177, %r8, 768;
	@%p177 bra 	$L__BB21_40;
$L__BB21_15:
	mul.wide.s32 	%rd655, %r1150, 32;
	add.s64 	%rd648, %rd500, %rd655;
	// begin inline asm
	ld.global.nc.u64 %rd647, [%rd648];
	// end inline asm
	add.s64 	%rd650, %rd648, 8;
	// begin inline asm
	ld.global.nc.u64 %rd649, [%rd650];
	// end inline asm
	add.s64 	%rd652, %rd648, 16;
	// begin inline asm
	ld.global.nc.u64 %rd651, [%rd652];
	// end inline asm
	add.s64 	%rd654, %rd648, 24;
	// begin inline asm
	ld.global.nc.u64 %rd653, [%rd654];
	// end inline asm
	cvt.u32.u64 	%r30, %rd647;
	cvt.u32.u64 	%r31, %rd651;
	setp.lt.s32 	%p178, %r1164, %r30;
	mov.u64 	%rd695, %rd701;
	mov.u32 	%r1158, %r1164;
	@%p178 bra 	$L__BB21_18;
	setp.lt.s32 	%p179, %r30, %r1164;
	mov.u64 	%rd695, %rd649;
	mov.u32 	%r1158, %r30;
	@%p179 bra 	$L__BB21_18;
	setp.lt.s64 	%p180, %rd701, %rd649;
	min.s64 	%rd695, %rd701, %rd649;
	selp.b32 	%r1158, %r1164, %r30, %p180;
$L__BB21_18:
	setp.lt.s32 	%p181, %r1165, %r31;
	mov.u32 	%r1159, %r31;
	mov.u64 	%rd696, %rd653;
	@%p181 bra 	$L__BB21_21;
	setp.lt.s32 	%p182, %r31, %r1165;
	mov.u32 	%r1159, %r1165;
	mov.u64 	%rd696, %rd702;
	@%p182 bra 	$L__BB21_21;
	setp.lt.s64 	%p183, %rd702, %rd653;
	selp.b32 	%r1159, %r1165, %r31, %p183;
	min.s64 	%rd696, %rd702, %rd653;
$L__BB21_21:
	add.s64 	%rd657, %rd648, 8192;
	// begin inline asm
	ld.global.nc.u64 %rd656, [%rd657];
	// end inline asm
	add.s64 	%rd659, %rd648, 8200;
	// begin inline asm
	ld.global.nc.u64 %rd658, [%rd659];
	// end inline asm
	add.s64 	%rd661, %rd648, 8208;
	// begin inline asm
	ld.global.nc.u64 %rd660, [%rd661];
	// end inline asm
	add.s64 	%rd663, %rd648, 8216;
	// begin inline asm
	ld.global.nc.u64 %rd662, [%rd663];
	// end inline asm
	cvt.u32.u64 	%r36, %rd656;
	cvt.u32.u64 	%r37, %rd660;
	setp.lt.s32 	%p184, %r1158, %r36;
	mov.u64 	%rd697, %rd695;
	mov.u32 	%r1160, %r1158;
	@%p184 bra 	$L__BB21_24;
	setp.lt.s32 	%p185, %r36, %r1158;
	mov.u64 	%rd697, %rd658;
	mov.u32 	%r1160, %r36;
	@%p185 bra 	$L__BB21_24;
	setp.lt.s64 	%p186, %rd695, %rd658;
	min.s64 	%rd697, %rd695, %rd658;
	selp.b32 	%r1160, %r1158, %r36, %p186;
$L__BB21_24:
	setp.lt.s32 	%p187, %r1159, %r37;
	mov.u32 	%r1161, %r37;
	mov.u64 	%rd698, %rd662;
	@%p187 bra 	$L__BB21_27;
	setp.lt.s32 	%p188, %r37, %r1159;
	mov.u32 	%r1161, %r1159;
	mov.u64 	%rd698, %rd696;
	@%p188 bra 	$L__BB21_27;
	setp.lt.s64 	%p189, %rd696, %rd662;
	selp.b32 	%r1161, %r1159, %r37, %p189;
	min.s64 	%rd698, %rd696, %rd662;
$L__BB21_27:
	add.s64 	%rd665, %rd648, 16384;
	// begin inline asm
	ld.global.nc.u64 %rd664, [%rd665];
	// end inline asm
	add.s64 	%rd667, %rd648, 16392;
	// begin inline asm
	ld.global.nc.u64 %rd666, [%rd667];
	// end inline asm
	add.s64 	%rd669, %rd648, 16400;
	// begin inline asm
	ld.global.nc.u64 %rd668, [%rd669];
	// end inline asm
	add.s64 	%rd671, %rd648, 16408;
	// begin inline asm
	ld.global.nc.u64 %rd670, [%rd671];
	// end inline asm
	cvt.u32.u64 	%r42, %rd664;
	cvt.u32.u64 	%r43, %rd668;
	setp.lt.s32 	%p190, %r1160, %r42;
	mov.u64 	%rd699, %rd697;
	mov.u32 	%r1162, %r1160;
	@%p190 bra 	$L__BB21_30;
	setp.lt.s32 	%p191, %r42, %r1160;
	mov.u64 	%rd699, %rd666;
	mov.u32 	%r1162, %r42;
	@%p191 bra 	$L__BB21_30;
	setp.lt.s64 	%p192, %rd697, %rd666;
	min.s64 	%rd699, %rd697, %rd666;
	selp.b32 	%r1162, %r1160, %r42, %p192;
$L__BB21_30:
	setp.lt.s32 	%p193, %r1161, %r43;
	mov.u32 	%r1163, %r43;
	mov.u64 	%rd700, %rd670;
	@%p193 bra 	$L__BB21_33;
	setp.lt.s32 	%p194, %r43, %r1161;
	mov.u32 	%r1163, %r1161;
	mov.u64 	%rd700, %rd698;
	@%p194 bra 	$L__BB21_33;
	setp.lt.s64 	%p195, %rd698, %rd670;
	selp.b32 	%r1163, %r1161, %r43, %p195;
	min.s64 	%rd700, %rd698, %rd670;
$L__BB21_33:
	add.s64 	%rd673, %rd648, 24576;
	// begin inline asm
	ld.global.nc.u64 %rd672, [%rd673];
	// end inline asm
	add.s64 	%rd675, %rd648, 24584;
	// begin inline asm
	ld.global.nc.u64 %rd674, [%rd675];
	// end inline asm
	add.s64 	%rd677, %rd648, 24592;
	// begin inline asm
	ld.global.nc.u64 %rd676, [%rd677];
	// end inline asm
	add.s64 	%rd679, %rd648, 24600;
	// begin inline asm
	ld.global.nc.u64 %rd678, [%rd679];
	// end inline asm
	cvt.u32.u64 	%r48, %rd672;
	cvt.u32.u64 	%r49, %rd676;
	setp.lt.s32 	%p196, %r1162, %r48;
	mov.u64 	%rd701, %rd699;
	mov.u32 	%r1164, %r1162;
	@%p196 bra 	$L__BB21_36;
	setp.lt.s32 	%p197, %r48, %r1162;
	mov.u64 	%rd701, %rd674;
	mov.u32 	%r1164, %r48;
	@%p197 bra 	$L__BB21_36;
	setp.lt.s64 	%p198, %rd699, %rd674;
	min.s64 	%rd701, %rd699, %rd674;
	selp.b32 	%r1164, %r1162, %r48, %p198;
$L__BB21_36:
	setp.lt.s32 	%p199, %r1163, %r49;
	mov.u32 	%r1165, %r49;
	mov.u64 	%rd702, %rd678;
	@%p199 bra 	$L__BB21_39;
	setp.lt.s32 	%p200, %r49, %r1163;
	mov.u32 	%r1165, %r1163;
	mov.u64 	%rd702, %rd700;
	@%p200 bra 	$L__BB21_39;
	setp.lt.s64 	%p201, %rd700, %rd678;
	selp.b32 	%r1165, %r1163, %r49, %p201;
	min.s64 	%rd702, %rd700, %rd678;
$L__BB21_39:
	add.s32 	%r1150, %r1150, 1024;
	setp.lt.s32 	%p202, %r1150, %r503;
	@%p202 bra 	$L__BB21_15;
$L__BB21_40:
	setp.lt.s32 	%p203, %r503, 256;
	@%p203 bra 	$L__BB21_122;
	// begin inline asm
	mov.u32 %r936, %laneid;
	// end inline asm
	mov.b32 	%r974, 1;
	mov.b32 	%r975, 31;
	mov.b32 	%r976, -1;
	// begin inline asm
	shfl.sync.down.b32 %r937, %r1164, %r974, %r975, %r976;
	// end inline asm
	// begin inline asm
	shfl.sync.down.b32 %r942, %r943, %r974, %r975, %r976;
	// end inline asm
	mov.b64 	{%r948, %r953}, %rd701;
	// begin inline asm
	shfl.sync.down.b32 %r947, %r948, %r974, %r975, %r976;
	// end inline asm
	// begin inline asm
	shfl.sync.down.b32 %r952, %r953, %r974, %r975, %r976;
	// end inline asm
	mov.b64 	%rd50, {%r947, %r952};
	// begin inline asm
	shfl.sync.down.b32 %r957, %r1165, %r974, %r975, %r976;
	// end inline asm
	// begin inline asm
	shfl.sync.down.b32 %r962, %r963, %r974, %r975, %r976;
	// end inline asm
	mov.b64 	{%r968, %r973}, %rd702;
	// begin inline asm
	shfl.sync.down.b32 %r967, %r968, %r974, %r975, %r976;
	// end inline asm
	// begin inline asm
	shfl.sync.down.b32 %r972, %r973, %r974, %r975, %r976;
	// end inline asm
	mov.b64 	%rd51, {%r967, %r972};
	setp.gt.s32 	%p291, %r936, 30;
	mov.u64 	%rd706, %rd702;
	mov.u32 	%r1169, %r1165;
	mov.u64 	%rd710, %rd701;
	mov.u32 	%r1173, %r1164;
	@%p291 bra 	$L__BB21_48;
	setp.lt.s32 	%p292, %r1164, %r937;
	mov.u64 	%rd710, %rd701;
	mov.u32 	%r1173, %r1164;
	@%p292 bra 	$L__BB21_45;
	setp.lt.s32 	%p293, %r937, %r1164;
	mov.u64 	%rd710, %rd50;
	mov.u32 	%r1173, %r937;
	@%p293 bra 	$L__BB21_45;
	setp.lt.s64 	%p294, %rd701, %rd50;
	min.s64 	%rd710, %rd701, %rd50;
	selp.b32 	%r1173, %r1164, %r937, %p294;
$L__BB21_45:
	setp.lt.s32 	%p295, %r1165, %r957;
	mov.u64 	%rd706, %rd51;
	mov.u32 	%r1169, %r957;
	@%p295 bra 	$L__BB21_48;
	setp.lt.s32 	%p296, %r957, %r1165;
	mov.u64 	%rd706, %rd702;
	mov.u32 	%r1169, %r1165;
	@%p296 bra 	$L__BB21_48;
	setp.lt.s64 	%p297, %rd702, %rd51;
	selp.b32 	%r1169, %r1165, %r957, %p297;
	min.s64 	%rd706, %rd702, %rd51;
$L__BB21_48:
	mov.b32 	%r1014, 2;
	mov.b32 	%r1015, 31;
	mov.b32 	%r1016, -1;
	// begin inline asm
	shfl.sync.down.b32 %r977, %r1173, %r1014, %r1015, %r1016;
	// end inline asm
	// begin inline asm
	shfl.sync.down.b32 %r982, %r983, %r1014, %r1015, %r1016;
	// end inline asm
	mov.b64 	{%r988, %r993}, %rd710;
	// begin inline asm
	shfl.sync.down.b32 %r987, %r988, %r1014, %r1015, %r1016;
	// end inline asm
	// begin inline asm
	shfl.sync.down.b32 %r992, %r993, %r1014, %r1015, %r1016;
	// end inline asm
	mov.b64 	%rd57, {%r987, %r992};
	// begin inline asm
	shfl.sync.down.b32 %r997, %r1169, %r1014, %r1015, %r1016;
	// end inline asm
	// begin inline asm
	shfl.sync.down.b32 %r1002, %r1003, %r1014, %r1015, %r1016;
	// end inline asm
	mov.b64 	{%r1008, %r1013}, %rd706;
	// begin inline asm
	shfl.sync.down.b32 %r1007, %r1008, %r1014, %r1015, %r1016;
	// end inline asm
	// begin inline asm
	shfl.sync.down.b32 %r1012, %r1013, %r1014, %r1015, %r1016;
	// end inline asm
	mov.b64 	%rd58, {%r1007, %r1012};
	setp.gt.s32 	%p298, %r936, 29;
	mov.u64 	%rd709, %rd706;
	mov.u32 	%r1172, %r1169;
	@%p298 bra 	$L__BB21_55;
	setp.lt.s32 	%p299, %r1173, %r977;
	mov.u64 	%rd708, %rd710;
	mov.u32 	%r1171, %r1173;
	@%p299 bra 	$L__BB21_52;
	setp.lt.s32 	%p300, %r977, %r1173;
	mov.u64 	%rd708, %rd57;
	mov.u32 	%r1171, %r977;
	@%p300 bra 	$L__BB21_52;
	setp.lt.s64 	%p301, %rd710, %rd57;
	min.s64 	%rd708, %rd710, %rd57;
	selp.b32 	%r1171, %r1173, %r977, %p301;
$L__BB21_52:
	setp.lt.s32 	%p302, %r1169, %r997;
	mov.u64 	%rd709, %rd58;
	mov.u32 	%r1172, %r997;
	mov.u64 	%rd710, %rd708;
	mov.u32 	%r1173, %r1171;
	@%p302 bra 	$L__BB21_55;
	setp.lt.s32 	%p303, %r997, %r1169;
	mov.u64 	%rd709, %rd706;
	mov.u32 	%r1172, %r1169;
	mov.u64 	%rd710, %rd708;
	mov.u32 	%r1173, %r1171;
	@%p303 bra 	$L__BB21_55;
	setp.lt.s64 	%p304, %rd706, %rd58;
	selp.b32 	%r1172, %r1169, %r997, %p304;
	min.s64 	%rd709, %rd706, %rd58;
	mov.u64 	%rd710, %rd708;
	mov.u32 	%r1173, %r1171;
$L__BB21_55:
	mov.b32 	%r1054, 4;
	mov.b32 	%r1055, 31;
	mov.b32 	%r1056, -1;
	// begin inline asm
	shfl.sync.down.b32 %r1017, %r1173, %r1054, %r1055, %r1056;
	// end inline asm
	// begin inline asm
	shfl.sync.down.b32 %r1022, %r1023, %r1054, %r1055, %r1056;
	// end inline asm
	mov.b64 	{%r1028, %r1033}, %rd710;
	// begin inline asm
	shfl.sync.down.b32 %r1027, %r1028, %r1054, %r1055, %r1056;
	// end inline asm
	// begin inline asm
	shfl.sync.down.b32 %r1032, %r1033, %r1054, %r1055, %r1056;
	// end inline asm
	mov.b64 	%rd64, {%r1027, %r1032};
	// begin inline asm
	shfl.sync.down.b32 %r1037, %r1172, %r1054, %r1055, %r1056;
	// end inline asm
	// begin inline asm
	shfl.sync.down.b32 %r1042, %r1043, %r1054, %r1055, %r1056;
	// end inline asm
	mov.b64 	{%r1048, %r1053}, %rd709;
	// begin inline asm
	shfl.sync.down.b32 %r1047, %r1048, %r1054, %r1055, %r1056;
	// end inline asm
	// begin inline asm
	shfl.sync.down.b32 %r1052, %r1053, %r1054, %r1055, %r1056;
	// end inline asm
	mov.b64 	%rd65, {%r1047, %r1052};
	setp.gt.s32 	%p305, %r936, 27;
	mov.u64 	%rd712, %rd709;
	mov.u32 	%r1175, %r1172;
	@%p305 bra 	$L__BB21_62;
	setp.lt.s32 	%p306, %r1173, %r1017;
	mov.u64 	%rd711, %rd710;
	mov.u32 	%r1174, %r1173;
	@%p306 bra 	$L__BB21_59;
	setp.lt.s32 	%p307, %r1017, %r1173;
	mov.u64 	%rd711, %rd64;
	mov.u32 	%r1174, %r1017;
	@%p307 bra 	$L__BB21_59;
	setp.lt.s64 	%p308, %rd710, %rd64;
	min.s64 	%rd711, %rd710, %rd64;
	selp.b32 	%r1174, %r1173, %r1017, %p308;
$L__BB21_59:
	setp.lt.s32 	%p309, %r1172, %r1037;
	mov.u64 	%rd712, %rd65;
	mov.u32 	%r1175, %r1037;
	mov.u64 	%rd710, %rd711;
	mov.u32 	%r1173, %r1174;
	@%p309 bra 	$L__BB21_62;
	setp.lt.s32 	%p310, %r1037, %r1172;
	mov.u64 	%rd712, %rd709;
	mov.u32 	%r1175, %r1172;
	mov.u64 	%rd710, %rd711;
	mov.u32 	%r1173, %r1174;
	@%p310 bra 	$L__BB21_62;
	setp.lt.s64 	%p311, %rd709, %rd65;
	selp.b32 	%r1175, %r1172, %r1037, %p311;
	min.s64 	%rd712, %rd709, %rd65;
	mov.u64 	%rd710, %rd711;
	mov.u32 	%r1173, %r1174;
$L__BB21_62:
	mov.b32 	%r1094, 8;
	mov.b32 	%r1095, 31;
	mov.b32 	%r1096, -1;
	// begin inline asm
	shfl.sync.down.b32 %r1057, %r1173, %r1094, %r1095, %r1096;
	// end inline asm
	// begin inline asm
	shfl.sync.down.b32 %r1062, %r1063, %r1094, %r1095, %r1096;
	// end inline asm
	mov.b64 	{%r1068, %r1073}, %rd710;
	// begin inline asm
	shfl.sync.down.b32 %r1067, %r1068, %r1094, %r1095, %r1096;
	// end inline asm
	// begin inline asm
	shfl.sync.down.b32 %r1072, %r1073, %r1094, %r1095, %r1096;
	// end inline asm
	mov.b64 	%rd71, {%r1067, %r1072};
	// begin inline asm
	shfl.sync.down.b32 %r1077, %r1175, %r1094, %r1095, %r1096;
	// end inline asm
	// begin inline asm
	shfl.sync.down.b32 %r1082, %r1083, %r1094, %r1095, %r1096;
	// end inline asm
	mov.b64 	{%r1088, %r1093}, %rd712;
	// begin inline asm
	shfl.sync.down.b32 %r1087, %r1088, %r1094, %r1095, %r1096;
	// end inline asm
	// begin inline asm
	shfl.sync.down.b32 %r1092, %r1093, %r1094, %r1095, %r1096;
	// end inline asm
	mov.b64 	%rd72, {%r1087, %r1092};
	setp.gt.s32 	%p312, %r936, 23;
	mov.u64 	%rd715, %rd712;
	mov.u32 	%r1178, %r1175;
	@%p312 bra 	$L__BB21_69;
	setp.lt.s32 	%p313, %r1173, %r1057;
	mov.u64 	%rd714, %rd710;
	mov.u32 	%r1177, %r1173;
	@%p313 bra 	$L__BB21_66;
	setp.lt.s32 	%p314, %r1057, %r1173;
	mov.u64 	%rd714, %rd71;
	mov.u32 	%r1177, %r1057;
	@%p314 bra 	$L__BB21_66;
	setp.lt.s64 	%p315, %rd710, %rd71;
	min.s64 	%rd714, %rd710, %rd71;
	selp.b32 	%r1177, %r1173, %r1057, %p315;
$L__BB21_66:
	setp.lt.s32 	%p316, %r1175, %r1077;
	mov.u64 	%rd715, %rd72;
	mov.u32 	%r1178, %r1077;
	mov.u64 	%rd710, %rd714;
	mov.u32 	%r1173, %r1177;
	@%p316 bra 	$L__BB21_69;
	setp.lt.s32 	%p317, %r1077, %r1175;
	mov.u64 	%rd715, %rd712;
	mov.u32 	%r1178, %r1175;
	mov.u64 	%rd710, %rd714;
	mov.u32 	%r1173, %r1177;
	@%p317 bra 	$L__BB21_69;
	setp.lt.s64 	%p318, %rd712, %rd72;
	selp.b32 	%r1178, %r1175, %r1077, %p318;
	min.s64 	%rd715, %rd712, %rd72;
	mov.u64 	%rd710, %rd714;
	mov.u32 	%r1173, %r1177;
$L__BB21_69:
	mov.b32 	%r1134, 16;
	mov.b32 	%r1135, 31;
	mov.b32 	%r1136, -1;
	// begin inline asm
	shfl.sync.down.b32 %r1097, %r1173, %r1134, %r1135, %r1136;
	// end inline asm
	// begin inline asm
	shfl.sync.down.b32 %r1102, %r1103, %r1134, %r1135, %r1136;
	// end inline asm
	mov.b64 	{%r1108, %r1113}, %rd710;
	// begin inline asm
	shfl.sync.down.b32 %r1107, %r1108, %r1134, %r1135, %r1136;
	// end inline asm
	// begin inline asm
	shfl.sync.down.b32 %r1112, %r1113, %r1134, %r1135, %r1136;
	// end inline asm
	mov.b64 	%rd78, {%r1107, %r1112};
	// begin inline asm
	shfl.sync.down.b32 %r1117, %r1178, %r1134, %r1135, %r1136;
	// end inline asm
	// begin inline asm
	shfl.sync.down.b32 %r1122, %r1123, %r1134, %r1135, %r1136;
	// end inline asm
	mov.b64 	{%r1128, %r1133}, %rd715;
	// begin inline asm
	shfl.sync.down.b32 %r1127, %r1128, %r1134, %r1135, %r1136;
	// end inline asm
	// begin inline asm
	shfl.sync.down.b32 %r1132, %r1133, %r1134, %r1135, %r1136;
	// end inline asm
	mov.b64 	%rd79, {%r1127, %r1132};
	setp.gt.s32 	%p319, %r936, 15;
	mov.u64 	%rd854, %rd715;
	mov.u32 	%r1313, %r1178;
	@%p319 bra 	$L__BB21_76;
	setp.lt.s32 	%p320, %r1173, %r1097;
	mov.u64 	%rd717, %rd710;
	mov.u32 	%r1180, %r1173;
	@%p320 bra 	$L__BB21_73;
	setp.lt.s32 	%p321, %r1097, %r1173;
	mov.u64 	%rd717, %rd78;
	mov.u32 	%r1180, %r1097;
	@%p321 bra 	$L__BB21_73;
	setp.lt.s64 	%p322, %rd710, %rd78;
	min.s64 	%rd717, %rd710, %rd78;
	selp.b32 	%r1180, %r1173, %r1097, %p322;
$L__BB21_73:
	setp.lt.s32 	%p323, %r1178, %r1117;
	mov.u64 	%rd854, %rd79;
	mov.u32 	%r1313, %r1117;
	mov.u64 	%rd710, %rd717;
	mov.u32 	%r1173, %r1180;
	@%p323 bra 	$L__BB21_76;
	setp.lt.s32 	%p324, %r1117, %r1178;
	mov.u64 	%rd854, %rd715;
	mov.u32 	%r1313, %r1178;
	mov.u64 	%rd710, %rd717;
	mov.u32 	%r1173, %r1180;
	@%p324 bra 	$L__BB21_76;
	setp.lt.s64 	%p325, %rd715, %rd79;
	selp.b32 	%r1313, %r1178, %r1117, %p325;
	min.s64 	%rd854, %rd715, %rd79;
	mov.u64 	%rd710, %rd717;
	mov.u32 	%r1173, %r1180;
$L__BB21_76:
	setp.ne.s32 	%p326, %r936, 0;
	@%p326 bra 	$L__BB21_78;
	and.b32  	%r1137, %r1, 992;
	mov.u32 	%r1138, _ZN6thrust24THRUST_300001_SM_1000_NS8cuda_cub4core6detail5shmemE;
	add.s32 	%r1139, %r1138, %r1137;
	st.shared.u32 	[%r1139+8], %r1173;
	st.shared.u64 	[%r1139+16], %rd710;
	st.shared.u32 	[%r1139+24], %r1313;
	st.shared.u64 	[%r1139+32], %rd854;
$L__BB21_78:
	bar.sync 	0;
	setp.ne.s32 	%p327, %r1, 0;
	@%p327 bra 	$L__BB21_380;
	ld.shared.u32 	%r93, [_ZN6thrust24THRUST_300001_SM_1000_NS8cuda_cub4core6detail5shmemE+40];
	ld.shared.u64 	%rd85, [_ZN6thrust24THRUST_300001_SM_1000_NS8cuda_cub4core6detail5shmemE+48];
	ld.shared.u32 	%r94, [_ZN6thrust24THRUST_300001_SM_1000_NS8cuda_cub4core6detail5shmemE+56];
	ld.shared.u64 	%rd86, [_ZN6thrust24THRUST_300001_SM_1000_NS8cuda_cub4core6detail5shmemE+64];
	setp.lt.s32 	%p328, %r1173, %r93;
	mov.u64 	%rd720, %rd710;
	mov.u32 	%r1183, %r1173;
	@%p328 bra 	$L__BB21_82;
	setp.lt.s32 	%p329, %r93, %r1173;
	mov.u64 	%rd720, %rd85;
	mov.u32 	%r1183, %r93;
	@%p329 bra 	$L__BB21_82;
	setp.lt.s64 	%p330, %rd710, %rd85;
	min.s64 	%rd720, %rd710, %rd85;
	selp.b32 	%r1183, %r1173, %r93, %p330;
$L__BB21_82:
	setp.lt.s32 	%p331, %r1313, %r94;
	mov.u32 	%r1184, %r94;
	mov.u64 	%rd721, %rd86;
	@%p331 bra 	$L__BB21_86;
	setp.ge.s32 	%p332, %r94, %r1313;
	mov.u32 	%r1184, %r1313;
	mov.u64 	%rd721, %rd854;
	@%p332 bra 	$L__BB21_84;
	bra.uni 	$L__BB21_86;
$L__BB21_84:
	setp.ge.s64 	%p333, %rd854, %rd86;
	mov.u32 	%r1184, %r94;
	mov.u64 	%rd721, %rd86;
	@%p333 bra 	$L__BB21_86;
	mov.u32 	%r1184, %r1313;
	mov.u64 	%rd721, %rd854;
$L__BB21_86:
	ld.shared.u32 	%r103, [_ZN6thrust24THRUST_300001_SM_1000_NS8cuda_cub4core6detail5shmemE+72];
	ld.shared.u64 	%rd96, [_ZN6thrust24THRUST_300001_SM_1000_NS8cuda_cub4core6detail5shmemE+80];
	ld.shared.u32 	%r105, [_ZN6thrust24THRUST_300001_SM_1000_NS8cuda_cub4core6detail5shmemE+88];
	ld.shared.u64 	%rd98, [_ZN6thrust24THRUST_300001_SM_1000_NS8cuda_cub4core6detail5shmemE+96];
	setp.lt.s32 	%p334, %r1183, %r103;
	mov.u64 	%rd722, %rd720;
	mov.u32 	%r1185, %r1183;
	@%p334 bra 	$L__BB21_89;
	setp.lt.s32 	%p335, %r103, %r1183;
	mov.u64 	%rd722, %rd96;
	mov.u32 	%r1185, %r103;
	@%p335 bra 	$L__BB21_89;
	setp.lt.s64 	%p336, %rd720, %rd96;
	min.s64 	%rd722, %rd720, %rd96;
	selp.b32 	%r1185, %r1183, %r103, %p336;
$L__BB21_89:
	setp.lt.s32 	%p337, %r1184, %r105;
	mov.u32 	%r1186, %r105;
	mov.u64 	%rd723, %rd98;
	@%p337 bra 	$L__BB21_92;
	setp.lt.s32 	%p338, %r105, %r1184;
	mov.u32 	%r1186, %r1184;
	mov.u64 	%rd723, %rd721;
	@%p338 bra 	$L__BB21_92;
	setp.lt.s64 	%p339, %rd721, %rd98;
	selp.b64 	%rd723, %rd721, %rd98, %p339;
	selp.b32 	%r1186, %r1184, %r105, %p339;
$L__BB21_92:
	ld.shared.u32 	%r113, [_ZN6thrust24THRUST_300001_SM_1000_NS8cuda_cub4core6detail5shmemE+104];
	ld.shared.u64 	%rd106, [_ZN6thrust24THRUST_300001_SM_1000_NS8cuda_cub4core6detail5shmemE+112];
	ld.shared.u32 	%r115, [_ZN6thrust24THRUST_300001_SM_1000_NS8cuda_cub4core6detail5shmemE+120];
	ld.shared.u64 	%rd108, [_ZN6thrust24THRUST_300001_SM_1000_NS8cuda_cub4core6detail5shmemE+128];
	setp.lt.s32 	%p340, %r1185, %r113;
	mov.u32 	%r1187, %r1185;
	mov.u64 	%rd724, %rd722;
	@%p340 bra 	$L__BB21_95;
	setp.lt.s32 	%p341, %r113, %r1185;
	mov.u32 	%r1187, %r113;
	mov.u64 	%rd724, %rd106;
	@%p341 bra 	$L__BB21_95;
	setp.lt.s64 	%p342, %rd722, %rd106;
	selp.b32 	%r1187, %r1185, %r113, %p342;
	min.s64 	%rd724, %rd722, %rd106;
$L__BB21_95:
	setp.lt.s32 	%p343, %r1186, %r115;
	mov.u32 	%r1188, %r115;
	mov.u64 	%rd725, %rd108;
	@%p343 bra 	$L__BB21_98;
	setp.lt.s32 	%p344, %r115, %r1186;
	mov.u32 	%r1188, %r1186;
	mov.u64 	%rd725, %rd723;
	@%p344 bra 	$L__BB21_98;
	setp.lt.s64 	%p345, %rd723, %rd108;
	selp.b64 	%rd725, %rd723, %rd108, %p345;
	selp.b32 	%r1188, %r1186, %r115, %p345;
$L__BB21_98:
	ld.shared.u32 	%r123, [_ZN6thrust24THRUST_300001_SM_1000_NS8cuda_cub4core6detail5shmemE+136];
	ld.shared.u64 	%rd116, [_ZN6thrust24THRUST_300001_SM_1000_NS8cuda_cub4core6detail5shmemE+144];
	ld.shared.u32 	%r125, [_ZN6thrust24THRUST_300001_SM_1000_NS8cuda_cub4core6detail5shmemE+152];
	ld.shared.u64 	%rd118, [_ZN6thrust24THRUST_300001_SM_1000_NS8cuda_cub4core6detail5shmemE+160];
	setp.lt.s32 	%p346, %r1187, %r123;
	mov.u32 	%r1189, %r1187;
	mov.u64 	%rd726, %rd724;
	@%p346 bra 	$L__BB21_101;
	setp.lt.s32 	%p347, %r123, %r1187;
	mov.u32 	%r1189, %r123;
	mov.u64 	%rd726, %rd116;
	@%p347 bra 	$L__BB21_101;
	setp.lt.s64 	%p348, %rd724, %rd116;
	selp.b32 	%r1189, %r1187, %r123, %p348;
	min.s64 	%rd726, %rd724, %rd116;
$L__BB21_101:
	setp.lt.s32 	%p349, %r1188, %r125;
	mov.u32 	%r1190, %r125;
	mov.u64 	%rd727, %rd118;
	@%p349 bra 	$L__BB21_104;
	setp.lt.s32 	%p350, %r125, %r1188;
	mov.u32 	%r1190, %r1188;
	mov.u64 	%rd727, %rd725;
	@%p350 bra 	$L__BB21_104;
	setp.lt.s64 	%p351, %rd725, %rd118;
	selp.b64 	%rd727, %rd725, %rd118, %p351;
	selp.b32 	%r1190, %r1188, %r125, %p351;
$L__BB21_104:
	ld.shared.u32 	%r133, [_ZN6thrust24THRUST_300001_SM_1000_NS8cuda_cub4core6detail5shmemE+168];
	ld.shared.u64 	%rd126, [_ZN6thrust24THRUST_300001_SM_1000_NS8cuda_cub4core6detail5shmemE+176];
	ld.shared.u32 	%r135, [_ZN6thrust24THRUST_300001_SM_1000_NS8cuda_cub4core6detail5shmemE+184];
	ld.shared.u64 	%rd128, [_ZN6thrust24THRUST_300001_SM_1000_NS8cuda_cub4core6detail5shmemE+192];
	setp.lt.s32 	%p352, %r1189, %r133;
	mov.u32 	%r1191, %r1189;
	mov.u64 	%rd728, %rd726;
	@%p352 bra 	$L__BB21_107;
	setp.lt.s32 	%p353, %r133, %r1189;
	mov.u32 	%r1191, %r133;
	mov.u64 	%rd728, %rd126;
	@%p353 bra 	$L__BB21_107;
	setp.lt.s64 	%p354, %rd726, %rd126;
	selp.b32 	%r1191, %r1189, %r133, %p354;
	min.s64 	%rd728, %rd726, %rd126;
$L__BB21_107:
	setp.lt.s32 	%p355, %r1190, %r135;
	mov.u32 	%r1192, %r135;
	mov.u64 	%rd729, %rd128;
	@%p355 bra 	$L__BB21_110;
	setp.lt.s32 	%p356, %r135, %r1190;
	mov.u32 	%r1192, %r1190;
	mov.u64 	%rd729, %rd727;
	@%p356 bra 	$L__BB21_110;
	setp.lt.s64 	%p357, %rd727, %rd128;
	selp.b64 	%rd729, %rd727, %rd128, %p357;
	selp.b32 	%r1192, %r1190, %r135, %p357;
$L__BB21_110:
	ld.shared.u32 	%r143, [_ZN6thrust24THRUST_300001_SM_1000_NS8cuda_cub4core6detail5shmemE+200];
	ld.shared.u64 	%rd136, [_ZN6thrust24THRUST_300001_SM_1000_NS8cuda_cub4core6detail5shmemE+208];
	ld.shared.u32 	%r145, [_ZN6thrust24THRUST_300001_SM_1000_NS8cuda_cub4core6detail5shmemE+216];
	ld.shared.u64 	%rd138, [_ZN6thrust24THRUST_300001_SM_1000_NS8cuda_cub4core6detail5shmemE+224];
	setp.lt.s32 	%p358, %r1191, %r143;
	mov.u32 	%r1193, %r1191;
	mov.u64 	%rd730, %rd728;
	@%p358 bra 	$L__BB21_113;
	setp.lt.s32 	%p359, %r143, %r1191;
	mov.u32 	%r1193, %r143;
	mov.u64 	%rd730, %rd136;
	@%p359 bra 	$L__BB21_113;
	setp.lt.s64 	%p360, %rd728, %rd136;
	selp.b32 	%r1193, %r1191, %r143, %p360;
	min.s64 	%rd730, %rd728, %rd136;
$L__BB21_113:
	setp.lt.s32 	%p361, %r1192, %r145;
	mov.u32 	%r1194, %r145;
	mov.u64 	%rd731, %rd138;
	@%p361 bra 	$L__BB21_116;
	setp.lt.s32 	%p362, %r145, %r1192;
	mov.u32 	%r1194, %r1192;
	mov.u64 	%rd731, %rd729;
	@%p362 bra 	$L__BB21_116;
	setp.lt.s64 	%p363, %rd729, %rd138;
	selp.b64 	%rd731, %rd729, %rd138, %p363;
	selp.b32 	%r1194, %r1192, %r145, %p363;
$L__BB21_116:
	ld.shared.u32 	%r153, [_ZN6thrust24THRUST_300001_SM_1000_NS8cuda_cub4core6detail5shmemE+232];
	ld.shared.u64 	%rd146, [_ZN6thrust24THRUST_300001_SM_1000_NS8cuda_cub4core6detail5shmemE+240];
	ld.shared.u32 	%r155, [_ZN6thrust24THRUST_300001_SM_1000_NS8cuda_cub4core6detail5shmemE+248];
	ld.shared.u64 	%rd148, [_ZN6thrust24THRUST_300001_SM_1000_NS8cuda_cub4core6detail5shmemE+256];
	setp.lt.s32 	%p364, %r1193, %r153;
	mov.u32 	%r1173, %r1193;
	mov.u64 	%rd710, %rd730;
	@%p364 bra 	$L__BB21_119;
	setp.lt.s32 	%p365, %r153, %r1193;
	mov.u32 	%r1173, %r153;
	mov.u64 	%rd710, %rd146;
	@%p365 bra 	$L__BB21_119;
	setp.lt.s64 	%p366, %rd730, %rd146;
	selp.b32 	%r1173, %r1193, %r153, %p366;
	min.s64 	%rd710, %rd730, %rd146;
$L__BB21_119:
	setp.lt.s32 	%p367, %r1194, %r155;
	mov.u32 	%r1313, %r155;
	mov.u64 	%rd854, %rd148;
	@%p367 bra 	$L__BB21_380;
	setp.lt.s32 	%p368, %r155, %r1194;
	mov.u32 	%r1313, %r1194;
	mov.u64 	%rd854, %rd731;
	@%p368 bra 	$L__BB21_380;
	setp.lt.s64 	%p369, %rd731, %rd148;
	selp.b64 	%rd854, %rd731, %rd148, %p369;
	selp.b32 	%r1313, %r1194, %r155, %p369;
	bra.uni 	$L__BB21_380;
$L__BB21_122:
	// begin inline asm
	mov.u32 %r724, %laneid;
	// end inline asm
	and.b32  	%r765, %r1, 992;
	add.s32 	%r766, %r765, 32;
	setp.gt.s32 	%p204, %r766, %r503;
	not.b32 	%r767, %r765;
	add.s32 	%r768, %r503, %r767;
	selp.b32 	%r763, %r768, 31, %p204;
	mov.b32 	%r762, 1;
	mov.b32 	%r764, -1;
	// begin inline asm
	shfl.sync.down.b32 %r725, %r1164, %r762, %r763, %r764;
	// end inline asm
	// begin inline asm
	shfl.sync.down.b32 %r730, %r731, %r762, %r763, %r764;
	// end inline asm
	mov.b64 	{%r736, %r741}, %rd701;
	// begin inline asm
	shfl.sync.down.b32 %r735, %r736, %r762, %r763, %r764;
	// end inline asm
	// begin inline asm
	shfl.sync.down.b32 %r740, %r741, %r762, %r763, %r764;
	// end inline asm
	mov.b64 	%rd156, {%r735, %r740};
	// begin inline asm
	shfl.sync.down.b32 %r745, %r1165, %r762, %r763, %r764;
	// end inline asm
	// begin inline asm
	shfl.sync.down.b32 %r750, %r751, %r762, %r763, %r764;
	// end inline asm
	mov.b64 	{%r756, %r761}, %rd702;
	// begin inline asm
	shfl.sync.down.b32 %r755, %r756, %r762, %r763, %r764;
	// end inline asm
	// begin inline asm
	shfl.sync.down.b32 %r760, %r761, %r762, %r763, %r764;
	// end inline asm
	mov.b64 	%rd157, {%r755, %r760};
	setp.ge.s32 	%p205, %r724, %r763;
	mov.u32 	%r1173, %r1164;
	mov.u64 	%rd710, %rd701;
	mov.u32 	%r1199, %r1165;
	mov.u64 	%rd736, %rd702;
	@%p205 bra 	$L__BB21_129;
	setp.lt.s32 	%p206, %r1164, %r725;
	mov.u32 	%r1173, %r1164;
	mov.u64 	%rd710, %rd701;
	@%p206 bra 	$L__BB21_126;
	setp.lt.s32 	%p207, %r725, %r1164;
	mov.u32 	%r1173, %r725;
	mov.u64 	%rd710, %rd156;
	@%p207 bra 	$L__BB21_126;
	setp.lt.s64 	%p208, %rd701, %rd156;
	selp.b32 	%r1173, %r1164, %r725, %p208;
	min.s64 	%rd710, %rd701, %rd156;
$L__BB21_126:
	setp.lt.s32 	%p209, %r1165, %r745;
	mov.u32 	%r1199, %r745;
	mov.u64 	%rd736, %rd157;
	@%p209 bra 	$L__BB21_129;
	setp.lt.s32 	%p210, %r745, %r1165;
	mov.u32 	%r1199, %r1165;
	mov.u64 	%rd736, %rd702;
	@%p210 bra 	$L__BB21_129;
	setp.lt.s64 	%p211, %rd702, %rd157;
	selp.b32 	%r1199, %r1165, %r745, %p211;
	min.s64 	%rd736, %rd702, %rd157;
$L__BB21_129:
	mov.b32 	%r806, 2;
	mov.b32 	%r808, -1;
	// begin inline asm
	shfl.sync.down.b32 %r769, %r1173, %r806, %r763, %r808;
	// end inline asm
	// begin inline asm
	shfl.sync.down.b32 %r774, %r775, %r806, %r763, %r808;
	// end inline asm
	mov.b64 	{%r780, %r785}, %rd710;
	// begin inline asm
	shfl.sync.down.b32 %r779, %r780, %r806, %r763, %r808;
	// end inline asm
	// begin inline asm
	shfl.sync.down.b32 %r784, %r785, %r806, %r763, %r808;
	// end inline asm
	mov.b64 	%rd163, {%r779, %r784};
	// begin inline asm
	shfl.sync.down.b32 %r789, %r1199, %r806, %r763, %r808;
	// end inline asm
	// begin inline asm
	shfl.sync.down.b32 %r794, %r795, %r806, %r763, %r808;
	// end inline asm
	mov.b64 	{%r800, %r805}, %rd736;
	// begin inline asm
	shfl.sync.down.b32 %r799, %r800, %r806, %r763, %r808;
	// end inline asm
	// begin inline asm
	shfl.sync.down.b32 %r804, %r805, %r806, %r763, %r808;
	// end inline asm
	mov.b64 	%rd164, {%r799, %r804};
	add.s32 	%r809, %r724, 2;
	setp.gt.s32 	%p212, %r809, %r763;
	mov.u32 	%r1202, %r1199;
	mov.u64 	%rd739, %rd736;
	@%p212 bra 	$L__BB21_136;
	setp.lt.s32 	%p213, %r1173, %r769;
	mov.u32 	%r1200, %r1173;
	mov.u64 	%rd737, %rd710;
	@%p213 bra 	$L__BB21_133;
	setp.lt.s32 	%p214, %r769, %r1173;
	mov.u32 	%r1200, %r769;
	mov.u64 	%rd737, %rd163;
	@%p214 bra 	$L__BB21_133;
	setp.lt.s64 	%p215, %rd710, %rd163;
	selp.b32 	%r1200, %r1173, %r769, %p215;
	min.s64 	%rd737, %rd710, %rd163;
$L__BB21_133:
	setp.lt.s32 	%p216, %r1199, %r789;
	mov.u32 	%r1173, %r1200;
	mov.u64 	%rd710, %rd737;
	mov.u32 	%r1202, %r789;
	mov.u64 	%rd739, %rd164;
	@%p216 bra 	$L__BB21_136;
	setp.lt.s32 	%p217, %r789, %r1199;
	mov.u32 	%r1173, %r1200;
	mov.u64 	%rd710, %rd737;
	mov.u32 	%r1202, %r1199;
	mov.u64 	%rd739, %rd736;
	@%p217 bra 	$L__BB21_136;
	setp.lt.s64 	%p218, %rd736, %rd164;
	selp.b32 	%r1202, %r1199, %r789, %p218;
	min.s64 	%rd739, %rd736, %rd164;
	mov.u32 	%r1173, %r1200;
	mov.u64 	%rd710, %rd737;
$L__BB21_136:
	mov.b32 	%r847, 4;
	mov.b32 	%r849, -1;
	// begin inline asm
	shfl.sync.down.b32 %r810, %r1173, %r847, %r763, %r849;
	// end inline asm
	// begin inline asm
	shfl.sync.down.b32 %r815, %r816, %r847, %r763, %r849;
	// end inline asm
	mov.b64 	{%r821, %r826}, %rd710;
	// begin inline asm
	shfl.sync.down.b32 %r820, %r821, %r847, %r763, %r849;
	// end inline asm
	// begin inline asm
	shfl.sync.down.b32 %r825, %r826, %r847, %r763, %r849;
	// end inline asm
	mov.b64 	%rd170, {%r820, %r825};
	// begin inline asm
	shfl.sync.down.b32 %r830, %r1202, %r847, %r763, %r849;
	// end inline asm
	// begin inline asm
	shfl.sync.down.b32 %r835, %r836, %r847, %r763, %r849;
	// end inline asm
	mov.b64 	{%r841, %r846}, %rd739;
	// begin inline asm
	shfl.sync.down.b32 %r840, %r841, %r847, %r763, %r849;
	// end inline asm
	// begin inline asm
	shfl.sync.down.b32 %r845, %r846, %r847, %r763, %r849;
	// end inline asm
	mov.b64 	%rd171, {%r840, %r845};
	add.s32 	%r850, %r724, 4;
	setp.gt.s32 	%p219, %r850, %r763;
	mov.u32 	%r1205, %r1202;
	mov.u64 	%rd742, %rd739;
	@%p219 bra 	$L__BB21_143;
	setp.lt.s32 	%p220, %r1173, %r810;
	mov.u32 	%r1203, %r1173;
	mov.u64 	%rd740, %rd710;
	@%p220 bra 	$L__BB21_140;
	setp.lt.s32 	%p221, %r810, %r1173;
	mov.u32 	%r1203, %r810;
	mov.u64 	%rd740, %rd170;
	@%p221 bra 	$L__BB21_140;
	setp.lt.s64 	%p222, %rd710, %rd170;
	selp.b32 	%r1203, %r1173, %r810, %p222;
	min.s64 	%rd740, %rd710, %rd170;
$L__BB21_140:
	setp.lt.s32 	%p223, %r1202, %r830;
	mov.u32 	%r1173, %r1203;
	mov.u64 	%rd710, %rd740;
	mov.u32 	%r1205, %r830;
	mov.u64 	%rd742, %rd171;
	@%p223 bra 	$L__BB21_143;
	setp.lt.s32 	%p224, %r830, %r1202;
	mov.u32 	%r1173, %r1203;
	mov.u64 	%rd710, %rd740;
	mov.u32 	%r1205, %r1202;
	mov.u64 	%rd742, %rd739;
	@%p224 bra 	$L__BB21_143;
	setp.lt.s64 	%p225, %rd739, %rd171;
	selp.b32 	%r1205, %r1202, %r830, %p225;
	min.s64 	%rd742, %rd739, %rd171;
	mov.u32 	%r1173, %r1203;
	mov.u64 	%rd710, %rd740;
$L__BB21_143:
	mov.b32 	%r888, 8;
	mov.b32 	%r890, -1;
	// begin inline asm
	shfl.sync.down.b32 %r851, %r1173, %r888, %r763, %r890;
	// end inline asm
	// begin inline asm
	shfl.sync.down.b32 %r856, %r857, %r888, %r763, %r890;
	// end inline asm
	mov.b64 	{%r862, %r867}, %rd710;
	// begin inline asm
	shfl.sync.down.b32 %r861, %r862, %r888, %r763, %r890;
	// end inline asm
	// begin inline asm
	shfl.sync.down.b32 %r866, %r867, %r888, %r763, %r890;
	// end inline asm
	mov.b64 	%rd177, {%r861, %r866};
	// begin inline asm
	shfl.sync.down.b32 %r871, %r1205, %r888, %r763, %r890;
	// end inline asm
	// begin inline asm
	shfl.sync.down.b32 %r876, %r877, %r888, %r763, %r890;
	// end inline asm
	mov.b64 	{%r882, %r887}, %rd742;
	// begin inline asm
	shfl.sync.down.b32 %r881, %r882, %r888, %r763, %r890;
	// end inline asm
	// begin inline asm
	shfl.sync.down.b32 %r886, %r887, %r888, %r763, %r890;
	// end inline asm
	mov.b64 	%rd178, {%r881, %r886};
	add.s32 	%r891, %r724, 8;
	setp.gt.s32 	%p226, %r891, %r763;
	mov.u32 	%r1208, %r1205;
	mov.u64 	%rd745, %rd742;
	@%p226 bra 	$L__BB21_150;
	setp.lt.s32 	%p227, %r1173, %r851;
	mov.u32 	%r1206, %r1173;
	mov.u64 	%rd743, %rd710;
	@%p227 bra 	$L__BB21_147;
	setp.lt.s32 	%p228, %r851, %r1173;
	mov.u32 	%r1206, %r851;
	mov.u64 	%rd743, %rd177;
	@%p228 bra 	$L__BB21_147;
	setp.lt.s64 	%p229, %rd710, %rd177;
	selp.b32 	%r1206, %r1173, %r851, %p229;
	min.s64 	%rd743, %rd710, %rd177;
$L__BB21_147:
	setp.lt.s32 	%p230, %r1205, %r871;
	mov.u32 	%r1173, %r1206;
	mov.u64 	%rd710, %rd743;
	mov.u32 	%r1208, %r871;
	mov.u64 	%rd745, %rd178;
	@%p230 bra 	$L__BB21_150;
	setp.lt.s32 	%p231, %r871, %r1205;
	mov.u32 	%r1173, %r1206;
	mov.u64 	%rd710, %rd743;
	mov.u32 	%r1208, %r1205;
	mov.u64 	%rd745, %rd742;
	@%p231 bra 	$L__BB21_150;
	setp.lt.s64 	%p232, %rd742, %rd178;
	selp.b32 	%r1208, %r1205, %r871, %p232;
	min.s64 	%rd745, %rd742, %rd178;
	mov.u32 	%r1173, %r1206;
	mov.u64 	%rd710, %rd743;
$L__BB21_150:
	mov.b32 	%r929, 16;
	mov.b32 	%r931, -1;
	// begin inline asm
	shfl.sync.down.b32 %r892, %r1173, %r929, %r763, %r931;
	// end inline asm
	// begin inline asm
	shfl.sync.down.b32 %r897, %r898, %r929, %r763, %r931;
	// end inline asm
	mov.b64 	{%r903, %r908}, %rd710;
	// begin inline asm
	shfl.sync.down.b32 %r902, %r903, %r929, %r763, %r931;
	// end inline asm
	// begin inline asm
	shfl.sync.down.b32 %r907, %r908, %r929, %r763, %r931;
	// end inline asm
	mov.b64 	%rd184, {%r902, %r907};
	// begin inline asm
	shfl.sync.down.b32 %r912, %r1208, %r929, %r763, %r931;
	// end inline asm
	// begin inline asm
	shfl.sync.down.b32 %r917, %r918, %r929, %r763, %r931;
	// end inline asm
	mov.b64 	{%r923, %r928}, %rd745;
	// begin inline asm
	shfl.sync.down.b32 %r922, %r923, %r929, %r763, %r931;
	// end inline asm
	// begin inline asm
	shfl.sync.down.b32 %r927, %r928, %r929, %r763, %r931;
	// end inline asm
	mov.b64 	%rd185, {%r922, %r927};
	add.s32 	%r932, %r724, 16;
	setp.gt.s32 	%p233, %r932, %r763;
	mov.u32 	%r1313, %r1208;
	mov.u64 	%rd854, %rd745;
	@%p233 bra 	$L__BB21_157;
	setp.lt.s32 	%p234, %r1173, %r892;
	mov.u32 	%r1209, %r1173;
	mov.u64 	%rd746, %rd710;
	@%p234 bra 	$L__BB21_154;
	setp.lt.s32 	%p235, %r892, %r1173;
	mov.u32 	%r1209, %r892;
	mov.u64 	%rd746, %rd184;
	@%p235 bra 	$L__BB21_154;
	setp.lt.s64 	%p236, %rd710, %rd184;
	selp.b32 	%r1209, %r1173, %r892, %p236;
	min.s64 	%rd746, %rd710, %rd184;
$L__BB21_154:
	setp.lt.s32 	%p237, %r1208, %r912;
	mov.u32 	%r1173, %r1209;
	mov.u64 	%rd710, %rd746;
	mov.u32 	%r1313, %r912;
	mov.u64 	%rd854, %rd185;
	@%p237 bra 	$L__BB21_157;
	setp.lt.s32 	%p238, %r912, %r1208;
	mov.u32 	%r1173, %r1209;
	mov.u64 	%rd710, %rd746;
	mov.u32 	%r1313, %r1208;
	mov.u64 	%rd854, %rd745;
	@%p238 bra 	$L__BB21_157;
	setp.lt.s64 	%p239, %rd745, %rd185;
	selp.b32 	%r1313, %r1208, %r912, %p239;
	min.s64 	%rd854, %rd745, %rd185;
	mov.u32 	%r1173, %r1209;
	mov.u64 	%rd710, %rd746;
$L__BB21_157:
	setp.ne.s32 	%p240, %r724, 0;
	@%p240 bra 	$L__BB21_159;
	mov.u32 	%r934, _ZN6thrust24THRUST_300001_SM_1000_NS8cuda_cub4core6detail5shmemE;
	add.s32 	%r935, %r934, %r765;
	st.shared.u32 	[%r935+8], %r1173;
	st.shared.u64 	[%r935+16], %rd710;
	st.shared.u32 	[%r935+24], %r1313;
	st.shared.u64 	[%r935+32], %rd854;
$L__BB21_159:
	bar.sync 	0;
	setp.ne.s32 	%p241, %r1, 0;
	@%p241 bra 	$L__BB21_380;
	setp.lt.s32 	%p242, %r503, 33;
	mov.u32 	%r1212, %r1173;
	mov.u64 	%rd749, %rd710;
	mov.u32 	%r1213, %r1313;
	mov.u64 	%rd750, %rd854;
	@%p242 bra 	$L__BB21_168;
	ld.shared.u32 	%r201, [_ZN6thrust24THRUST_300001_SM_1000_NS8cuda_cub4core6detail5shmemE+40];
	ld.shared.u64 	%rd191, [_ZN6thrust24THRUST_300001_SM_1000_NS8cuda_cub4core6detail5shmemE+48];
	ld.shared.u32 	%r202, [_ZN6thrust24THRUST_300001_SM_1000_NS8cuda_cub4core6detail5shmemE+56];
	ld.shared.u64 	%rd192, [_ZN6thrust24THRUST_300001_SM_1000_NS8cuda_cub4core6detail5shmemE+64];
	setp.lt.s32 	%p243, %r1173, %r201;
	mov.u32 	%r1212, %r1173;
	mov.u64 	%rd749, %rd710;
	@%p243 bra 	$L__BB21_164;
	setp.lt.s32 	%p244, %r201, %r1173;
	mov.u32 	%r1212, %r201;
	mov.u64 	%rd749, %rd191;
	@%p244 bra 	$L__BB21_164;
	setp.lt.s64 	%p245, %rd710, %rd191;
	selp.b32 	%r1212, %r1173, %r201, %p245;
	min.s64 	%rd749, %rd710, %rd191;
$L__BB21_164:
	setp.lt.s32 	%p246, %r1313, %r202;
	mov.u32 	%r1213, %r202;
	mov.u64 	%rd750, %rd192;
	@%p246 bra 	$L__BB21_168;
	setp.ge.s32 	%p247, %r202, %r1313;
	mov.u32 	%r1213, %r1313;
	mov.u64 	%rd750, %rd854;
	@%p247 bra 	$L__BB21_166;
	bra.uni 	$L__BB21_168;
$L__BB21_166:
	setp.ge.s64 	%p248, %rd854, %rd192;
	mov.u32 	%r1213, %r202;
	mov.u64 	%rd750, %rd192;
	@%p248 bra 	$L__BB21_168;
	mov.u32 	%r1213, %r1313;
	mov.u64 	%rd750, %rd854;
$L__BB21_168:
	setp.lt.s32 	%p249, %r503, 65;
	mov.u32 	%r1216, %r1212;
	mov.u64 	%rd753, %rd749;
	mov.u32 	%r1217, %r1213;
	mov.u64 	%rd754, %rd750;
	@%p249 bra 	$L__BB21_176;
	ld.shared.u32 	%r214, [_ZN6thrust24THRUST_300001_SM_1000_NS8cuda_cub4core6detail5shmemE+72];
	ld.shared.u64 	%rd204, [_ZN6thrust24THRUST_300001_SM_1000_NS8cuda_cub4core6detail5shmemE+80];
	ld.shared.u32 	%r215, [_ZN6thrust24THRUST_300001_SM_1000_NS8cuda_cub4core6detail5shmemE+88];
	ld.shared.u64 	%rd205, [_ZN6thrust24THRUST_300001_SM_1000_NS8cuda_cub4core6detail5shmemE+96];
	setp.lt.s32 	%p250, %r1212, %r214;
	mov.u32 	%r1216, %r1212;
	mov.u64 	%rd753, %rd749;
	@%p250 bra 	$L__BB21_172;
	setp.lt.s32 	%p251, %r214, %r1212;
	mov.u32 	%r1216, %r214;
	mov.u64 	%rd753, %rd204;
	@%p251 bra 	$L__BB21_172;
	setp.lt.s64 	%p252, %rd749, %rd204;
	selp.b32 	%r1216, %r1212, %r214, %p252;
	min.s64 	%rd753, %rd749, %rd204;
$L__BB21_172:
	setp.lt.s32 	%p253, %r1213, %r215;
	mov.u32 	%r1217, %r215;
	mov.u64 	%rd754, %rd205;
	@%p253 bra 	$L__BB21_176;
	setp.ge.s32 	%p254, %r215, %r1213;
	mov.u32 	%r1217, %r1213;
	mov.u64 	%rd754, %rd750;
	@%p254 bra 	$L__BB21_174;
	bra.uni 	$L__BB21_176;
$L__BB21_174:
	setp.ge.s64 	%p255, %rd750, %rd205;
	mov.u32 	%r1217, %r215;
	mov.u64 	%rd754, %rd205;
	@%p255 bra 	$L__BB21_176;
	mov.u32 	%r1217, %r1213;
	mov.u64 	%rd754, %rd750;
$L__BB21_176:
	setp.lt.s32 	%p256, %r503, 97;
	mov.u32 	%r1220, %r1216;
	mov.u64 	%rd757, %rd753;
	mov.u32 	%r1221, %r1217;
	mov.u64 	%rd758, %rd754;
	@%p256 bra 	$L__BB21_184;
	ld.shared.u32 	%r227, [_ZN6thrust24THRUST_300001_SM_1000_NS8cuda_cub4core6detail5shmemE+104];
	ld.shared.u64 	%rd217, [_ZN6thrust24THRUST_300001_SM_1000_NS8cuda_cub4core6detail5shmemE+112];
	ld.shared.u32 	%r228, [_ZN6thrust24THRUST_300001_SM_1000_NS8cuda_cub4core6detail5shmemE+120];
	ld.shared.u64 	%rd218, [_ZN6thrust24THRUST_300001_SM_1000_NS8cuda_cub4core6detail5shmemE+128];
	setp.lt.s32 	%p257, %r1216, %r227;
	mov.u32 	%r1220, %r1216;
	mov.u64 	%rd757, %rd753;
	@%p257 bra 	$L__BB21_180;
	setp.lt.s32 	%p258, %r227, %r1216;
	mov.u32 	%r1220, %r227;
	mov.u64 	%rd757, %rd217;
	@%p258 bra 	$L__BB21_180;
	setp.lt.s64 	%p259, %rd753, %rd217;
	selp.b32 	%r1220, %r1216, %r227, %p259;
	min.s64 	%rd757, %rd753, %rd217;
$L__BB21_180:
	setp.lt.s32 	%p260, %r1217, %r228;
	mov.u32 	%r1221, %r228;
	mov.u64 	%rd758, %rd218;
	@%p260 bra 	$L__BB21_184;
	setp.ge.s32 	%p261, %r228, %r1217;
	mov.u32 	%r1221, %r1217;
	mov.u64 	%rd758, %rd754;
	@%p261 bra 	$L__BB21_182;
	bra.uni 	$L__BB21_184;
$L__BB21_182:
	setp.ge.s64 	%p262, %rd754, %rd218;
	mov.u32 	%r1221, %r228;
	mov.u64 	%rd758, %rd218;
	@%p262 bra 	$L__BB21_184;
	mov.u32 	%r1221, %r1217;
	mov.u64 	%rd758, %rd754;
$L__BB21_184:
	setp.lt.s32 	%p263, %r503, 129;
	mov.u32 	%r1224, %r1220;
	mov.u64 	%rd761, %rd757;
	mov.u32 	%r1225, %r1221;
	mov.u64 	%rd762, %rd758;
	@%p263 bra 	$L__BB21_192;
	ld.shared.u32 	%r240, [_ZN6thrust24THRUST_300001_SM_1000_NS8cuda_cub4core6detail5shmemE+136];
	ld.shared.u64 	%rd230, [_ZN6thrust24THRUST_300001_SM_1000_NS8cuda_cub4core6detail5shmemE+144];
	ld.shared.u32 	%r241, [_ZN6thrust24THRUST_300001_SM_1000_NS8cuda_cub4core6detail5shmemE+152];
	ld.shared.u64 	%rd231, [_ZN6thrust24THRUST_300001_SM_1000_NS8cuda_cub4core6detail5shmemE+160];
	setp.lt.s32 	%p264, %r1220, %r240;
	mov.u32 	%r1224, %r1220;
	mov.u64 	%rd761, %rd757;
	@%p264 bra 	$L__BB21_188;
	setp.lt.s32 	%p265, %r240, %r1220;
	mov.u32 	%r1224, %r240;
	mov.u64 	%rd761, %rd230;
	@%p265 bra 	$L__BB21_188;
	setp.lt.s64 	%p266, %rd757, %rd230;
	selp.b32 	%r1224, %r1220, %r240, %p266;
	min.s64 	%rd761, %rd757, %rd230;
$L__BB21_188:
	setp.lt.s32 	%p267, %r1221, %r241;
	mov.u32 	%r1225, %r241;
	mov.u64 	%rd762, %rd231;
	@%p267 bra 	$L__BB21_192;
	setp.ge.s32 	%p268, %r241, %r1221;
	mov.u32 	%r1225, %r1221;
	mov.u64 	%rd762, %rd758;
	@%p268 bra 	$L__BB21_190;
	bra.uni 	$L__BB21_192;
$L__BB21_190:
	setp.ge.s64 	%p269, %rd758, %rd231;
	mov.u32 	%r1225, %r241;
	mov.u64 	%rd762, %rd231;
	@%p269 bra 	$L__BB21_192;
	mov.u32 	%r1225, %r1221;
	mov.u64 	%rd762, %rd758;
$L__BB21_192:
	setp.lt.s32 	%p270, %r503, 161;
	mov.u32 	%r1228, %r1224;
	mov.u64 	%rd765, %rd761;
	mov.u32 	%r1229, %r1225;
	mov.u64 	%rd766, %rd762;
	@%p270 bra 	$L__BB21_200;
	ld.shared.u32 	%r253, [_ZN6thrust24THRUST_300001_SM_1000_NS8cuda_cub4core6detail5shmemE+168];
	ld.shared.u64 	%rd243, [_ZN6thrust24THRUST_300001_SM_1000_NS8cuda_cub4core6detail5shmemE+176];
	ld.shared.u32 	%r254, [_ZN6thrust24THRUST_300001_SM_1000_NS8cuda_cub4core6detail5shmemE+184];
	ld.shared.u64 	%rd244, [_ZN6thrust24THRUST_300001_SM_1000_NS8cuda_cub4core6detail5shmemE+192];
	setp.lt.s32 	%p271, %r1224, %r253;
	mov.u32 	%r1228, %r1224;
	mov.u64 	%rd765, %rd761;
	@%p271 bra 	$L__BB21_196;
	setp.lt.s32 	%p272, %r253, %r1224;
	mov.u32 	%r1228, %r253;
	mov.u64 	%rd765, %rd243;
	@%p272 bra 	$L__BB21_196;
	setp.lt.s64 	%p273, %rd761, %rd243;
	selp.b32 	%r1228, %r1224, %r253, %p273;
	min.s64 	%rd765, %rd761, %rd243;
$L__BB21_196:
	setp.lt.s32 	%p274, %r1225, %r254;
	mov.u32 	%r1229, %r254;
	mov.u64 	%rd766, %rd244;
	@%p274 bra 	$L__BB21_200;
	setp.ge.s32 	%p275, %r254, %r1225;
	mov.u32 	%r1229, %r1225;
	mov.u64 	%rd766, %rd762;
	@%p275 bra 	$L__BB21_198;
	bra.uni 	$L__BB21_200;
$L__BB21_198:
	setp.ge.s64 	%p276, %rd762, %rd244;
	mov.u32 	%r1229, %r254;
	mov.u64 	%rd766, %rd244;
	@%p276 bra 	$L__BB21_200;
	mov.u32 	%r1229, %r1225;
	mov.u64 	%rd766, %rd762;
$L__BB21_200:
	setp.lt.s32 	%p277, %r503, 193;
	mov.u32 	%r1232, %r1228;
	mov.u64 	%rd769, %rd765;
	mov.u32 	%r1233, %r1229;
	mov.u64 	%rd770, %rd766;
	@%p277 bra 	$L__BB21_208;
	ld.shared.u32 	%r266, [_ZN6thrust24THRUST_300001_SM_1000_NS8cuda_cub4core6detail5shmemE+200];
	ld.shared.u64 	%rd256, [_ZN6thrust24THRUST_300001_SM_1000_NS8cuda_cub4core6detail5shmemE+208];
	ld.shared.u32 	%r267, [_ZN6thrust24THRUST_300001_SM_1000_NS8cuda_cub4core6detail5shmemE+216];
	ld.shared.u64 	%rd257, [_ZN6thrust24THRUST_300001_SM_1000_NS8cuda_cub4core6detail5shmemE+224];
	setp.lt.s32 	%p278, %r1228, %r266;
	mov.u32 	%r1232, %r1228;
	mov.u64 	%rd769, %rd765;
	@%p278 bra 	$L__BB21_204;
	setp.lt.s32 	%p279, %r266, %r1228;
	mov.u32 	%r1232, %r266;
	mov.u64 	%rd769, %rd256;
	@%p279 bra 	$L__BB21_204;
	setp.lt.s64 	%p280, %rd765, %rd256;
	selp.b32 	%r1232, %r1228, %r266, %p280;
	min.s64 	%rd769, %rd765, %rd256;
$L__BB21_204:
	setp.lt.s32 	%p281, %r1229, %r267;
	mov.u32 	%r1233, %r267;
	mov.u64 	%rd770, %rd257;
	@%p281 bra 	$L__BB21_208;
	setp.ge.s32 	%p282, %r267, %r1229;
	mov.u32 	%r1233, %r1229;
	mov.u64 	%rd770, %rd766;
	@%p282 bra 	$L__BB21_206;
	bra.uni 	$L__BB21_208;
$L__BB21_206:
	setp.ge.s64 	%p283, %rd766, %rd257;
	mov.u32 	%r1233, %r267;
	mov.u64 	%rd770, %rd257;
	@%p283 bra 	$L__BB21_208;
	mov.u32 	%r1233, %r1229;
	mov.u64 	%rd770, %rd766;
$L__BB21_208:
	setp.lt.s32 	%p284, %r503, 225;
	mov.u64 	%rd854, %rd770;
	mov.u32 	%r1313, %r1233;
	mov.u64 	%rd710, %rd769;
	mov.u32 	%r1173, %r1232;
	@%p284 bra 	$L__BB21_380;
	ld.shared.u32 	%r279, [_ZN6thrust24THRUST_300001_SM_1000_NS8cuda_cub4core6detail5shmemE+232];
	ld.shared.u64 	%rd269, [_ZN6thrust24THRUST_300001_SM_1000_NS8cuda_cub4core6detail5shmemE+240];
	ld.shared.u32 	%r280, [_ZN6thrust24THRUST_300001_SM_1000_NS8cuda_cub4core6detail5shmemE+248];
	ld.shared.u64 	%rd270, [_ZN6thrust24THRUST_300001_SM_1000_NS8cuda_cub4core6detail5shmemE+256];
	setp.lt.s32 	%p285, %r1232, %r279;
	mov.u32 	%r1173, %r1232;
	mov.u64 	%rd710, %rd769;
	@%p285 bra 	$L__BB21_212;
	setp.lt.s32 	%p286, %r279, %r1232;
	mov.u32 	%r1173, %r279;
	mov.u64 	%rd710, %rd269;
	@%p286 bra 	$L__BB21_212;
	setp.lt.s64 	%p287, %rd769, %rd269;
	selp.b32 	%r1173, %r1232, %r279, %p287;
	min.s64 	%rd710, %rd769, %rd269;
$L__BB21_212:
	setp.lt.s32 	%p288, %r1233, %r280;
	mov.u32 	%r1313, %r280;
	mov.u64 	%rd854, %rd270;
	@%p288 bra 	$L__BB21_380;
	setp.ge.s32 	%p289, %r280, %r1233;
	mov.u32 	%r1313, %r1233;
	mov.u64 	%rd854, %rd770;
	@%p289 bra 	$L__BB21_214;
	bra.uni 	$L__BB21_380;
$L__BB21_214:
	setp.ge.s64 	%p290, %rd770, %rd270;
	mov.u32 	%r1313, %r280;
	mov.u64 	%rd854, %rd270;
	@%p290 bra 	$L__BB21_380;
	mov.u32 	%r1313, %r1233;
	mov.u64 	%rd854, %rd770;
	bra.uni 	$L__BB21_380;
$L__BB21_216:
	mov.u32 	%r290, %tid.x;
	cvt.u64.u32 	%rd280, %r290;
	mul.wide.u32 	%rd518, %r290, 32;
	add.s64 	%rd503, %rd500, %rd518;
	// begin inline asm
	ld.global.nc.u64 %rd502, [%rd503];
	// end inline asm
	add.s64 	%rd505, %rd503, 8;
	// begin inline asm
	ld.global.nc.u64 %rd504, [%rd505];
	// end inline asm
	add.s64 	%rd507, %rd503, 16;
	// begin inline asm
	ld.global.nc.u64 %rd506, [%rd507];
	// end inline asm
	add.s64 	%rd509, %rd503, 24;
	// begin inline asm
	ld.global.nc.u64 %rd508, [%rd509];
	// end inline asm
	cvt.u32.u64 	%r291, %rd502;
	cvt.u32.u64 	%r292, %rd506;
	add.s64 	%rd511, %rd503, 8192;
	// begin inline asm
	ld.global.nc.u64 %rd510, [%rd511];
	// end inline asm
	add.s64 	%rd513, %rd503, 8200;
	// begin inline asm
	ld.global.nc.u64 %rd512, [%rd513];
	// end inline asm
	add.s64 	%rd515, %rd503, 8208;
	// begin inline asm
	ld.global.nc.u64 %rd514, [%rd515];
	// end inline asm
	add.s64 	%rd517, %rd503, 8216;
	// begin inline asm
	ld.global.nc.u64 %rd822, [%rd517];
	// end inline asm
	cvt.u32.u64 	%r293, %rd510;
	cvt.u32.u64 	%r1281, %rd514;
	setp.lt.s32 	%p3, %r291, %r293;
	mov.u32 	%r1173, %r291;
	mov.u64 	%rd710, %rd504;
	@%p3 bra 	$L__BB21_219;
	setp.lt.s32 	%p4, %r293, %r291;
	mov.u32 	%r1173, %r293;
	mov.u64 	%rd710, %rd512;
	@%p4 bra 	$L__BB21_219;
	setp.lt.s64 	%p5, %rd504, %rd512;
	selp.b32 	%r1173, %r291, %r293, %p5;
	min.s64 	%rd710, %rd504, %rd512;
$L__BB21_219:
	setp.lt.s32 	%p6, %r292, %r1281;
	@%p6 bra 	$L__BB21_221;
	setp.lt.s32 	%p7, %r1281, %r292;
	setp.lt.s64 	%p8, %rd508, %rd822;
	or.pred  	%p9, %p7, %p8;
	selp.b32 	%r1281, %r292, %r1281, %p9;
	selp.b64 	%rd822, %rd508, %rd822, %p9;
$L__BB21_221:
	setp.lt.u32 	%p10, %r503, 1024;
	mov.b64 	%rd790, 512;
	@%p10 bra 	$L__BB21_261;
	add.s64 	%rd289, %rd1, -1024;
	setp.lt.u64 	%p11, %rd289, 512;
	mov.b64 	%rd790, 512;
	@%p11 bra 	$L__BB21_249;
	shr.u64 	%rd523, %rd289, 9;
	add.s64 	%rd524, %rd523, 1;
	and.b64  	%rd777, %rd524, 72057594037927934;
	shl.b64 	%rd525, %rd280, 5;
	add.s64 	%rd526, %rd525, %rd500;
	add.s64 	%rd778, %rd526, 40984;
	mov.b64 	%rd790, 512;
$L__BB21_224:
	add.s64 	%rd528, %rd778, -24600;
	// begin inline asm
	ld.global.nc.u64 %rd527, [%rd528];
	// end inline asm
	add.s64 	%rd530, %rd778, -24592;
	// begin inline asm
	ld.global.nc.u64 %rd529, [%rd530];
	// end inline asm
	add.s64 	%rd532, %rd778, -24584;
	// begin inline asm
	ld.global.nc.u64 %rd531, [%rd532];
	// end inline asm
	add.s64 	%rd534, %rd778, -24576;
	// begin inline asm
	ld.global.nc.u64 %rd533, [%rd534];
	// end inline asm
	cvt.u32.u64 	%r301, %rd527;
	cvt.u32.u64 	%r302, %rd531;
	add.s64 	%rd536, %rd778, -16408;
	// begin inline asm
	ld.global.nc.u64 %rd535, [%rd536];
	// end inline asm
	add.s64 	%rd538, %rd778, -16400;
	// begin inline asm
	ld.global.nc.u64 %rd537, [%rd538];
	// end inline asm
	add.s64 	%rd540, %rd778, -16392;
	// begin inline asm
	ld.global.nc.u64 %rd539, [%rd540];
	// end inline asm
	add.s64 	%rd542, %rd778, -16384;
	// begin inline asm
	ld.global.nc.u64 %rd541, [%rd542];
	// end inline asm
	cvt.u32.u64 	%r303, %rd535;
	cvt.u32.u64 	%r304, %rd539;
	setp.lt.s32 	%p12, %r1173, %r301;
	mov.u32 	%r1242, %r1173;
	mov.u64 	%rd782, %rd710;
	@%p12 bra 	$L__BB21_227;
	setp.lt.s32 	%p13, %r301, %r1173;
	mov.u32 	%r1242, %r301;
	mov.u64 	%rd782, %rd529;
	@%p13 bra 	$L__BB21_227;
	setp.lt.s64 	%p14, %rd710, %rd529;
	selp.b32 	%r1242, %r1173, %r301, %p14;
	min.s64 	%rd782, %rd710, %rd529;
$L__BB21_227:
	setp.lt.s32 	%p15, %r1281, %r302;
	mov.u32 	%r1243, %r302;
	mov.u64 	%rd783, %rd533;
	@%p15 bra 	$L__BB21_230;
	setp.lt.s32 	%p16, %r302, %r1281;
	mov.u32 	%r1243, %r1281;
	mov.u64 	%rd783, %rd822;
	@%p16 bra 	$L__BB21_230;
	setp.lt.s64 	%p17, %rd822, %rd533;
	selp.b32 	%r1243, %r1281, %r302, %p17;
	min.s64 	%rd783, %rd822, %rd533;
$L__BB21_230:
	setp.lt.s32 	%p18, %r1242, %r303;
	mov.u32 	%r1244, %r1242;
	mov.u64 	%rd784, %rd782;
	@%p18 bra 	$L__BB21_233;
	setp.lt.s32 	%p19, %r303, %r1242;
	mov.u32 	%r1244, %r303;
	mov.u64 	%rd784, %rd537;
	@%p19 bra 	$L__BB21_233;
	setp.lt.s64 	%p20, %rd782, %rd537;
	selp.b32 	%r1244, %r1242, %r303, %p20;
	min.s64 	%rd784, %rd782, %rd537;
$L__BB21_233:
	setp.lt.s32 	%p21, %r1243, %r304;
	mov.u32 	%r1245, %r304;
	mov.u64 	%rd785, %rd541;
	@%p21 bra 	$L__BB21_236;
	setp.lt.s32 	%p22, %r304, %r1243;
	mov.u32 	%r1245, %r1243;
	mov.u64 	%rd785, %rd783;
	@%p22 bra 	$L__BB21_236;
	setp.lt.s64 	%p23, %rd783, %rd541;
	selp.b32 	%r1245, %r1243, %r304, %p23;
	min.s64 	%rd785, %rd783, %rd541;
$L__BB21_236:
	add.s64 	%rd544, %rd778, -8216;
	// begin inline asm
	ld.global.nc.u64 %rd543, [%rd544];
	// end inline asm
	add.s64 	%rd546, %rd778, -8208;
	// begin inline asm
	ld.global.nc.u64 %rd545, [%rd546];
	// end inline asm
	add.s64 	%rd548, %rd778, -8200;
	// begin inline asm
	ld.global.nc.u64 %rd547, [%rd548];
	// end inline asm
	add.s64 	%rd550, %rd778, -8192;
	// begin inline asm
	ld.global.nc.u64 %rd549, [%rd550];
	// end inline asm
	cvt.u32.u64 	%r313, %rd543;
	cvt.u32.u64 	%r314, %rd547;
	add.s64 	%rd552, %rd778, -24;
	// begin inline asm
	ld.global.nc.u64 %rd551, [%rd552];
	// end inline asm
	add.s64 	%rd554, %rd778, -16;
	// begin inline asm
	ld.global.nc.u64 %rd553, [%rd554];
	// end inline asm
	add.s64 	%rd556, %rd778, -8;
	// begin inline asm
	ld.global.nc.u64 %rd555, [%rd556];
	// end inline asm
	// begin inline asm
	ld.global.nc.u64 %rd557, [%rd778];
	// end inline asm
	cvt.u32.u64 	%r315, %rd551;
	cvt.u32.u64 	%r316, %rd555;
	setp.lt.s32 	%p24, %r1244, %r313;
	mov.u32 	%r1246, %r1244;
	mov.u64 	%rd786, %rd784;
	@%p24 bra 	$L__BB21_239;
	setp.lt.s32 	%p25, %r313, %r1244;
	mov.u32 	%r1246, %r313;
	mov.u64 	%rd786, %rd545;
	@%p25 bra 	$L__BB21_239;
	setp.lt.s64 	%p26, %rd784, %rd545;
	selp.b32 	%r1246, %r1244, %r313, %p26;
	min.s64 	%rd786, %rd784, %rd545;
$L__BB21_239:
	setp.lt.s32 	%p27, %r1245, %r314;
	mov.u32 	%r1247, %r314;
	mov.u64 	%rd787, %rd549;
	@%p27 bra 	$L__BB21_242;
	setp.lt.s32 	%p28, %r314, %r1245;
	mov.u32 	%r1247, %r1245;
	mov.u64 	%rd787, %rd785;
	@%p28 bra 	$L__BB21_242;
	setp.lt.s64 	%p29, %rd785, %rd549;
	selp.b32 	%r1247, %r1245, %r314, %p29;
	min.s64 	%rd787, %rd785, %rd549;
$L__BB21_242:
	setp.lt.s32 	%p30, %r1246, %r315;
	mov.u32 	%r1173, %r1246;
	mov.u64 	%rd710, %rd786;
	@%p30 bra 	$L__BB21_245;
	setp.lt.s32 	%p31, %r315, %r1246;
	mov.u32 	%r1173, %r315;
	mov.u64 	%rd710, %rd553;
	@%p31 bra 	$L__BB21_245;
	setp.lt.s64 	%p32, %rd786, %rd553;
	selp.b32 	%r1173, %r1246, %r315, %p32;
	min.s64 	%rd710, %rd786, %rd553;
$L__BB21_245:
	setp.lt.s32 	%p33, %r1247, %r316;
	mov.u32 	%r1281, %r316;
	mov.u64 	%rd822, %rd557;
	@%p33 bra 	$L__BB21_248;
	setp.lt.s32 	%p34, %r316, %r1247;
	mov.u32 	%r1281, %r1247;
	mov.u64 	%rd822, %rd787;
	@%p34 bra 	$L__BB21_248;
	setp.lt.s64 	%p35, %rd787, %rd557;
	selp.b32 	%r1281, %r1247, %r316, %p35;
	min.s64 	%rd822, %rd787, %rd557;
$L__BB21_248:
	add.s64 	%rd790, %rd790, 1024;
	add.s64 	%rd778, %rd778, 32768;
	add.s64 	%rd777, %rd777, -2;
	setp.ne.s64 	%p36, %rd777, 0;
	@%p36 bra 	$L__BB21_224;
$L__BB21_249:
	and.b32  	%r505, %r503, 512;
	setp.ne.s32 	%p37, %r505, 0;
	@%p37 bra 	$L__BB21_261;
	shl.b64 	%rd575, %rd790, 5;
	add.s64 	%rd560, %rd503, %rd575;
	// begin inline asm
	ld.global.nc.u64 %rd559, [%rd560];
	// end inline asm
	add.s64 	%rd562, %rd560, 8;
	// begin inline asm
	ld.global.nc.u64 %rd561, [%rd562];
	// end inline asm
	add.s64 	%rd564, %rd560, 16;
	// begin inline asm
	ld.global.nc.u64 %rd563, [%rd564];
	// end inline asm
	add.s64 	%rd566, %rd560, 24;
	// begin inline asm
	ld.global.nc.u64 %rd797, [%rd566];
	// end inline asm
	cvt.u32.u64 	%r329, %rd559;
	cvt.u32.u64 	%r1255, %rd563;
	add.s64 	%rd568, %rd560, 8192;
	// begin inline asm
	ld.global.nc.u64 %rd567, [%rd568];
	// end inline asm
	add.s64 	%rd570, %rd560, 8200;
	// begin inline asm
	ld.global.nc.u64 %rd569, [%rd570];
	// end inline asm
	add.s64 	%rd572, %rd560, 8208;
	// begin inline asm
	ld.global.nc.u64 %rd571, [%rd572];
	// end inline asm
	add.s64 	%rd574, %rd560, 8216;
	// begin inline asm
	ld.global.nc.u64 %rd799, [%rd574];
	// end inline asm
	cvt.u32.u64 	%r331, %rd567;
	cvt.u32.u64 	%r1257, %rd571;
	setp.lt.s32 	%p38, %r1173, %r329;
	mov.u32 	%r1254, %r1173;
	mov.u64 	%rd796, %rd710;
	@%p38 bra 	$L__BB21_253;
	setp.lt.s32 	%p39, %r329, %r1173;
	mov.u32 	%r1254, %r329;
	mov.u64 	%rd796, %rd561;
	@%p39 bra 	$L__BB21_253;
	setp.lt.s64 	%p40, %rd710, %rd561;
	selp.b32 	%r1254, %r1173, %r329, %p40;
	min.s64 	%rd796, %rd710, %rd561;
$L__BB21_253:
	setp.lt.s32 	%p41, %r1281, %r1255;
	@%p41 bra 	$L__BB21_255;
	setp.lt.s32 	%p42, %r1255, %r1281;
	setp.lt.s64 	%p43, %rd822, %rd797;
	or.pred  	%p44, %p42, %p43;
	selp.b32 	%r1255, %r1281, %r1255, %p44;
	selp.b64 	%rd797, %rd822, %rd797, %p44;
$L__BB21_255:
	setp.lt.s32 	%p45, %r1254, %r331;
	mov.u32 	%r1173, %r1254;
	mov.u64 	%rd710, %rd796;
	@%p45 bra 	$L__BB21_258;
	setp.lt.s32 	%p46, %r331, %r1254;
	mov.u32 	%r1173, %r331;
	mov.u64 	%rd710, %rd569;
	@%p46 bra 	$L__BB21_258;
	setp.lt.s64 	%p47, %rd796, %rd569;
	selp.b32 	%r1173, %r1254, %r331, %p47;
	min.s64 	%rd710, %rd796, %rd569;
$L__BB21_258:
	setp.lt.s32 	%p48, %r1255, %r1257;
	@%p48 bra 	$L__BB21_260;
	setp.lt.s32 	%p49, %r1257, %r1255;
	setp.lt.s64 	%p50, %rd797, %rd799;
	or.pred  	%p51, %p49, %p50;
	selp.b32 	%r1257, %r1255, %r1257, %p51;
	selp.b64 	%rd799, %rd797, %rd799, %p51;
$L__BB21_260:
	add.s64 	%rd790, %rd790, 512;
	mov.u64 	%rd822, %rd799;
	mov.u32 	%r1281, %r1257;
$L__BB21_261:
	cvt.s64.s32 	%rd578, %r503;
	setp.ge.s64 	%p52, %rd790, %rd578;
	@%p52 bra 	$L__BB21_299;
	cvt.u32.u64 	%r343, %rd790;
	sub.s32 	%r344, %r503, %r343;
	setp.ge.s32 	%p53, %r290, %r344;
	@%p53 bra 	$L__BB21_299;
	not.b32 	%r507, %r290;
	add.s32 	%r508, %r503, %r507;
	sub.s32 	%r345, %r508, %r343;
	and.b32  	%r509, %r345, 768;
	setp.eq.s32 	%p54, %r509, 768;
	mov.u32 	%r1266, %r290;
	@%p54 bra 	$L__BB21_272;
	cvt.u64.u32 	%rd580, %r290;
	add.s64 	%rd581, %rd790, %rd580;
	shl.b64 	%rd582, %rd581, 5;
	add.s64 	%rd803, %rd500, %rd582;
	shr.u32 	%r510, %r345, 8;
	add.s32 	%r511, %r510, 1;
	and.b32  	%r512, %r511, 3;
	neg.s32 	%r1260, %r512;
	mov.u32 	%r1266, %r290;
$L__BB21_265:
	.pragma "nounroll";
	mov.u64 	%rd349, %rd822;
	mov.u32 	%r350, %r1281;
	mov.u64 	%rd348, %rd710;
	mov.u32 	%r349, %r1173;
	// begin inline asm
	ld.global.nc.u64 %rd583, [%rd803];
	// end inline asm
	add.s64 	%rd586, %rd803, 8;
	// begin inline asm
	ld.global.nc.u64 %rd585, [%rd586];
	// end inline asm
	add.s64 	%rd588, %rd803, 16;
	// begin inline asm
	ld.global.nc.u64 %rd587, [%rd588];
	// end inline asm
	add.s64 	%rd590, %rd803, 24;
	// begin inline asm
	ld.global.nc.u64 %rd589, [%rd590];
	// end inline asm
	cvt.u32.u64 	%r351, %rd583;
	cvt.u32.u64 	%r352, %rd587;
	setp.lt.s32 	%p55, %r349, %r351;
	@%p55 bra 	$L__BB21_268;
	setp.lt.s32 	%p56, %r351, %r349;
	mov.u32 	%r1173, %r351;
	mov.u64 	%rd710, %rd585;
	@%p56 bra 	$L__BB21_268;
	setp.lt.s64 	%p57, %rd348, %rd585;
	selp.b32 	%r1173, %r349, %r351, %p57;
	min.s64 	%rd710, %rd348, %rd585;
$L__BB21_268:
	setp.lt.s32 	%p58, %r350, %r352;
	mov.u32 	%r1281, %r352;
	mov.u64 	%rd822, %rd589;
	@%p58 bra 	$L__BB21_271;
	setp.lt.s32 	%p59, %r352, %r350;
	mov.u32 	%r1281, %r350;
	mov.u64 	%rd822, %rd349;
	@%p59 bra 	$L__BB21_271;
	setp.lt.s64 	%p60, %rd349, %rd589;
	selp.b32 	%r1281, %r350, %r352, %p60;
	min.s64 	%rd822, %rd349, %rd589;
$L__BB21_271:
	add.s32 	%r1266, %r1266, 256;
	add.s64 	%rd803, %rd803, 8192;
	add.s32 	%r1260, %r1260, 1;
	setp.ne.s32 	%p61, %r1260, 0;
	@%p61 bra 	$L__BB21_265;
$L__BB21_272:
	setp.lt.u32 	%p62, %r345, 768;
	@%p62 bra 	$L__BB21_299;
	cvt.u64.u32 	%rd591, %r1266;
	add.s64 	%rd592, %rd790, %rd591;
	shl.b64 	%rd593, %rd592, 5;
	add.s64 	%rd594, %rd593, %rd500;
	add.s64 	%rd812, %rd594, 24600;
$L__BB21_274:
	add.s64 	%rd596, %rd812, -24600;
	// begin inline asm
	ld.global.nc.u64 %rd595, [%rd596];
	// end inline asm
	add.s64 	%rd598, %rd812, -24592;
	// begin inline asm
	ld.global.nc.u64 %rd597, [%rd598];
	// end inline asm
	add.s64 	%rd600, %rd812, -24584;
	// begin inline asm
	ld.global.nc.u64 %rd599, [%rd600];
	// end inline asm
	add.s64 	%rd602, %rd812, -24576;
	// begin inline asm
	ld.global.nc.u64 %rd601, [%rd602];
	// end inline asm
	cvt.u32.u64 	%r367, %rd595;
	cvt.u32.u64 	%r368, %rd599;
	setp.lt.s32 	%p63, %r1173, %r367;
	mov.u32 	%r1274, %r1173;
	mov.u64 	%rd815, %rd710;
	@%p63 bra 	$L__BB21_277;
	setp.lt.s32 	%p64, %r367, %r1173;
	mov.u32 	%r1274, %r367;
	mov.u64 	%rd815, %rd597;
	@%p64 bra 	$L__BB21_277;
	setp.lt.s64 	%p65, %rd710, %rd597;
	selp.b32 	%r1274, %r1173, %r367, %p65;
	min.s64 	%rd815, %rd710, %rd597;
$L__BB21_277:
	setp.lt.s32 	%p66, %r1281, %r368;
	mov.u32 	%r1275, %r368;
	mov.u64 	%rd816, %rd601;
	@%p66 bra 	$L__BB21_280;
	setp.lt.s32 	%p67, %r368, %r1281;
	mov.u32 	%r1275, %r1281;
	mov.u64 	%rd816, %rd822;
	@%p67 bra 	$L__BB21_280;
	setp.lt.s64 	%p68, %rd822, %rd601;
	selp.b32 	%r1275, %r1281, %r368, %p68;
	min.s64 	%rd816, %rd822, %rd601;
$L__BB21_280:
	add.s64 	%rd604, %rd812, -16408;
	// begin inline asm
	ld.global.nc.u64 %rd603, [%rd604];
	// end inline asm
	add.s64 	%rd606, %rd812, -16400;
	// begin inline asm
	ld.global.nc.u64 %rd605, [%rd606];
	// end inline asm
	add.s64 	%rd608, %rd812, -16392;
	// begin inline asm
	ld.global.nc.u64 %rd607, [%rd608];
	// end inline asm
	add.s64 	%rd610, %rd812, -16384;
	// begin inline asm
	ld.global.nc.u64 %rd609, [%rd610];
	// end inline asm
	cvt.u32.u64 	%r373, %rd603;
	cvt.u32.u64 	%r374, %rd607;
	setp.lt.s32 	%p69, %r1274, %r373;
	mov.u32 	%r1276, %r1274;
	mov.u64 	%rd817, %rd815;
	@%p69 bra 	$L__BB21_283;
	setp.lt.s32 	%p70, %r373, %r1274;
	mov.u32 	%r1276, %r373;
	mov.u64 	%rd817, %rd605;
	@%p70 bra 	$L__BB21_283;
	setp.lt.s64 	%p71, %rd815, %rd605;
	selp.b32 	%r1276, %r1274, %r373, %p71;
	min.s64 	%rd817, %rd815, %rd605;
$L__BB21_283:
	setp.lt.s32 	%p72, %r1275, %r374;
	mov.u32 	%r1277, %r374;
	mov.u64 	%rd818, %rd609;
	@%p72 bra 	$L__BB21_286;
	setp.lt.s32 	%p73, %r374, %r1275;
	mov.u32 	%r1277, %r1275;
	mov.u64 	%rd818, %rd816;
	@%p73 bra 	$L__BB21_286;
	setp.lt.s64 	%p74, %rd816, %rd609;
	selp.b32 	%r1277, %r1275, %r374, %p74;
	min.s64 	%rd818, %rd816, %rd609;
$L__BB21_286:
	add.s64 	%rd612, %rd812, -8216;
	// begin inline asm
	ld.global.nc.u64 %rd611, [%rd612];
	// end inline asm
	add.s64 	%rd614, %rd812, -8208;
	// begin inline asm
	ld.global.nc.u64 %rd613, [%rd614];
	// end inline asm
	add.s64 	%rd616, %rd812, -8200;
	// begin inline asm
	ld.global.nc.u64 %rd615, [%rd616];
	// end inline asm
	add.s64 	%rd618, %rd812, -8192;
	// begin inline asm
	ld.global.nc.u64 %rd617, [%rd618];
	// end inline asm
	cvt.u32.u64 	%r379, %rd611;
	cvt.u32.u64 	%r380, %rd615;
	setp.lt.s32 	%p75, %r1276, %r379;
	mov.u32 	%r1278, %r1276;
	mov.u64 	%rd819, %rd817;
	@%p75 bra 	$L__BB21_289;
	setp.lt.s32 	%p76, %r379, %r1276;
	mov.u32 	%r1278, %r379;
	mov.u64 	%rd819, %rd613;
	@%p76 bra 	$L__BB21_289;
	setp.lt.s64 	%p77, %rd817, %rd613;
	selp.b32 	%r1278, %r1276, %r379, %p77;
	min.s64 	%rd819, %rd817, %rd613;
$L__BB21_289:
	setp.lt.s32 	%p78, %r1277, %r380;
	mov.u32 	%r1279, %r380;
	mov.u64 	%rd820, %rd617;
	@%p78 bra 	$L__BB21_292;
	setp.lt.s32 	%p79, %r380, %r1277;
	mov.u32 	%r1279, %r1277;
	mov.u64 	%rd820, %rd818;
	@%p79 bra 	$L__BB21_292;
	setp.lt.s64 	%p80, %rd818, %rd617;
	selp.b32 	%r1279, %r1277, %r380, %p80;
	min.s64 	%rd820, %rd818, %rd617;
$L__BB21_292:
	add.s64 	%rd620, %rd812, -24;
	// begin inline asm
	ld.global.nc.u64 %rd619, [%rd620];
	// end inline asm
	add.s64 	%rd622, %rd812, -16;
	// begin inline asm
	ld.global.nc.u64 %rd621, [%rd622];
	// end inline asm
	add.s64 	%rd624, %rd812, -8;
	// begin inline asm
	ld.global.nc.u64 %rd623, [%rd624];
	// end inline asm
	// begin inline asm
	ld.global.nc.u64 %rd625, [%rd812];
	// end inline asm
	cvt.u32.u64 	%r385, %rd619;
	cvt.u32.u64 	%r386, %rd623;
	setp.lt.s32 	%p81, %r1278, %r385;
	mov.u32 	%r1173, %r1278;
	mov.u64 	%rd710, %rd819;
	@%p81 bra 	$L__BB21_295;
	setp.lt.s32 	%p82, %r385, %r1278;
	mov.u32 	%r1173, %r385;
	mov.u64 	%rd710, %rd621;
	@%p82 bra 	$L__BB21_295;
	setp.lt.s64 	%p83, %rd819, %rd621;
	selp.b32 	%r1173, %r1278, %r385, %p83;
	min.s64 	%rd710, %rd819, %rd621;
$L__BB21_295:
	setp.lt.s32 	%p84, %r1279, %r386;
	mov.u32 	%r1281, %r386;
	mov.u64 	%rd822, %rd625;
	@%p84 bra 	$L__BB21_298;
	setp.lt.s32 	%p85, %r386, %r1279;
	mov.u32 	%r1281, %r1279;
	mov.u64 	%rd822, %rd820;
	@%p85 bra 	$L__BB21_298;
	setp.lt.s64 	%p86, %rd820, %rd625;
	selp.b32 	%r1281, %r1279, %r386, %p86;
	min.s64 	%rd822, %rd820, %rd625;
$L__BB21_298:
	add.s32 	%r1266, %r1266, 1024;
	add.s64 	%rd812, %rd812, 32768;
	setp.lt.s32 	%p87, %r1266, %r344;
	@%p87 bra 	$L__BB21_274;
$L__BB21_299:
	// begin inline asm
	mov.u32 %r513, %laneid;
	// end inline asm
	mov.b32 	%r551, 1;
	mov.b32 	%r552, 31;
	mov.b32 	%r553, -1;
	// begin inline asm
	shfl.sync.down.b32 %r514, %r1173, %r551, %r552, %r553;
	// end inline asm
	// begin inline asm
	shfl.sync.down.b32 %r519, %r520, %r551, %r552, %r553;
	// end inline asm
	mov.b64 	{%r525, %r530}, %rd710;
	// begin inline asm
	shfl.sync.down.b32 %r524, %r525, %r551, %r552, %r553;
	// end inline asm
	// begin inline asm
	shfl.sync.down.b32 %r529, %r530, %r551, %r552, %r553;
	// end inline asm
	mov.b64 	%rd392, {%r524, %r529};
	// begin inline asm
	shfl.sync.down.b32 %r534, %r1281, %r551, %r552, %r553;
	// end inline asm
	// begin inline asm
	shfl.sync.down.b32 %r539, %r540, %r551, %r552, %r553;
	// end inline asm
	mov.b64 	{%r545, %r550}, %rd822;
	// begin inline asm
	shfl.sync.down.b32 %r544, %r545, %r551, %r552, %r553;
	// end inline asm
	// begin inline asm
	shfl.sync.down.b32 %r549, %r550, %r551, %r552, %r553;
	// end inline asm
	mov.b64 	%rd393, {%r544, %r549};
	setp.gt.s32 	%p88, %r513, 30;
	mov.u32 	%r1286, %r1281;
	mov.u64 	%rd827, %rd822;
	@%p88 bra 	$L__BB21_306;
	setp.lt.s32 	%p89, %r1173, %r514;
	mov.u32 	%r1284, %r1173;
	mov.u64 	%rd825, %rd710;
	@%p89 bra 	$L__BB21_303;
	setp.lt.s32 	%p90, %r514, %r1173;
	mov.u32 	%r1284, %r514;
	mov.u64 	%rd825, %rd392;
	@%p90 bra 	$L__BB21_303;
	setp.lt.s64 	%p91, %rd710, %rd392;
	selp.b32 	%r1284, %r1173, %r514, %p91;
	min.s64 	%rd825, %rd710, %rd392;
$L__BB21_303:
	setp.lt.s32 	%p92, %r1281, %r534;
	mov.u32 	%r1173, %r1284;
	mov.u64 	%rd710, %rd825;
	mov.u32 	%r1286, %r534;
	mov.u64 	%rd827, %rd393;
	@%p92 bra 	$L__BB21_306;
	setp.lt.s32 	%p93, %r534, %r1281;
	mov.u32 	%r1173, %r1284;
	mov.u64 	%rd710, %rd825;
	mov.u32 	%r1286, %r1281;
	mov.u64 	%rd827, %rd822;
	@%p93 bra 	$L__BB21_306;
	setp.lt.s64 	%p94, %rd822, %rd393;
	selp.b32 	%r1286, %r1281, %r534, %p94;
	min.s64 	%rd827, %rd822, %rd393;
	mov.u32 	%r1173, %r1284;
	mov.u64 	%rd710, %rd825;
$L__BB21_306:
	mov.b32 	%r591, 2;
	mov.b32 	%r592, 31;
	mov.b32 	%r593, -1;
	// begin inline asm
	shfl.sync.down.b32 %r554, %r1173, %r591, %r592, %r593;
	// end inline asm
	// begin inline asm
	shfl.sync.down.b32 %r559, %r560, %r591, %r592, %r593;
	// end inline asm
	mov.b64 	{%r565, %r570}, %rd710;
	// begin inline asm
	shfl.sync.down.b32 %r564, %r565, %r591, %r592, %r593;
	// end inline asm
	// begin inline asm
	shfl.sync.down.b32 %r569, %r570, %r591, %r592, %r593;
	// end inline asm
	mov.b64 	%rd399, {%r564, %r569};
	// begin inline asm
	shfl.sync.down.b32 %r574, %r1286, %r591, %r592, %r593;
	// end inline asm
	// begin inline asm
	shfl.sync.down.b32 %r579, %r580, %r591, %r592, %r593;
	// end inline asm
	mov.b64 	{%r585, %r590}, %rd827;
	// begin inline asm
	shfl.sync.down.b32 %r584, %r585, %r591, %r592, %r593;
	// end inline asm
	// begin inline asm
	shfl.sync.down.b32 %r589, %r590, %r591, %r592, %r593;
	// end inline asm
	mov.b64 	%rd400, {%r584, %r589};
	setp.gt.s32 	%p95, %r513, 29;
	mov.u32 	%r1289, %r1286;
	mov.u64 	%rd830, %rd827;
	@%p95 bra 	$L__BB21_313;
	setp.lt.s32 	%p96, %r1173, %r554;
	mov.u32 	%r1287, %r1173;
	mov.u64 	%rd828, %rd710;
	@%p96 bra 	$L__BB21_310;
	setp.lt.s32 	%p97, %r554, %r1173;
	mov.u32 	%r1287, %r554;
	mov.u64 	%rd828, %rd399;
	@%p97 bra 	$L__BB21_310;
	setp.lt.s64 	%p98, %rd710, %rd399;
	selp.b32 	%r1287, %r1173, %r554, %p98;
	min.s64 	%rd828, %rd710, %rd399;
$L__BB21_310:
	setp.lt.s32 	%p99, %r1286, %r574;
	mov.u32 	%r1173, %r1287;
	mov.u64 	%rd710, %rd828;
	mov.u32 	%r1289, %r574;
	mov.u64 	%rd830, %rd400;
	@%p99 bra 	$L__BB21_313;
	setp.lt.s32 	%p100, %r574, %r1286;
	mov.u32 	%r1173, %r1287;
	mov.u64 	%rd710, %rd828;
	mov.u32 	%r1289, %r1286;
	mov.u64 	%rd830, %rd827;
	@%p100 bra 	$L__BB21_313;
	setp.lt.s64 	%p101, %rd827, %rd400;
	selp.b32 	%r1289, %r1286, %r574, %p101;
	min.s64 	%rd830, %rd827, %rd400;
	mov.u32 	%r1173, %r1287;
	mov.u64 	%rd710, %rd828;
$L__BB21_313:
	mov.b32 	%r631, 4;
	mov.b32 	%r632, 31;
	mov.b32 	%r633, -1;
	// begin inline asm
	shfl.sync.down.b32 %r594, %r1173, %r631, %r632, %r633;
	// end inline asm
	// begin inline asm
	shfl.sync.down.b32 %r599, %r600, %r631, %r632, %r633;
	// end inline asm
	mov.b64 	{%r605, %r610}, %rd710;
	// begin inline asm
	shfl.sync.down.b32 %r604, %r605, %r631, %r632, %r633;
	// end inline asm
	// begin inline asm
	shfl.sync.down.b32 %r609, %r610, %r631, %r632, %r633;
	// end inline asm
	mov.b64 	%rd406, {%r604, %r609};
	// begin inline asm
	shfl.sync.down.b32 %r614, %r1289, %r631, %r632, %r633;
	// end inline asm
	// begin inline asm
	shfl.sync.down.b32 %r619, %r620, %r631, %r632, %r633;
	// end inline asm
	mov.b64 	{%r625, %r630}, %rd830;
	// begin inline asm
	shfl.sync.down.b32 %r624, %r625, %r631, %r632, %r633;
	// end inline asm
	// begin inline asm
	shfl.sync.down.b32 %r629, %r630, %r631, %r632, %r633;
	// end inline asm
	mov.b64 	%rd407, {%r624, %r629};
	setp.gt.s32 	%p102, %r513, 27;
	mov.u32 	%r1292, %r1289;
	mov.u64 	%rd833, %rd830;
	@%p102 bra 	$L__BB21_320;
	setp.lt.s32 	%p103, %r1173, %r594;
	mov.u32 	%r1290, %r1173;
	mov.u64 	%rd831, %rd710;
	@%p103 bra 	$L__BB21_317;
	setp.lt.s32 	%p104, %r594, %r1173;
	mov.u32 	%r1290, %r594;
	mov.u64 	%rd831, %rd406;
	@%p104 bra 	$L__BB21_317;
	setp.lt.s64 	%p105, %rd710, %rd406;
	selp.b32 	%r1290, %r1173, %r594, %p105;
	min.s64 	%rd831, %rd710, %rd406;
$L__BB21_317:
	setp.lt.s32 	%p106, %r1289, %r614;
	mov.u32 	%r1173, %r1290;
	mov.u64 	%rd710, %rd831;
	mov.u32 	%r1292, %r614;
	mov.u64 	%rd833, %rd407;
	@%p106 bra 	$L__BB21_320;
	setp.lt.s32 	%p107, %r614, %r1289;
	mov.u32 	%r1173, %r1290;
	mov.u64 	%rd710, %rd831;
	mov.u32 	%r1292, %r1289;
	mov.u64 	%rd833, %rd830;
	@%p107 bra 	$L__BB21_320;
	setp.lt.s64 	%p108, %rd830, %rd407;
	selp.b32 	%r1292, %r1289, %r614, %p108;
	min.s64 	%rd833, %rd830, %rd407;
	mov.u32 	%r1173, %r1290;
	mov.u64 	%rd710, %rd831;
$L__BB21_320:
	mov.b32 	%r671, 8;
	mov.b32 	%r672, 31;
	mov.b32 	%r673, -1;
	// begin inline asm
	shfl.sync.down.b32 %r634, %r1173, %r671, %r672, %r673;
	// end inline asm
	// begin inline asm
	shfl.sync.down.b32 %r639, %r640, %r671, %r672, %r673;
	// end inline asm
	mov.b64 	{%r645, %r650}, %rd710;
	// begin inline asm
	shfl.sync.down.b32 %r644, %r645, %r671, %r672, %r673;
	// end inline asm
	// begin inline asm
	shfl.sync.down.b32 %r649, %r650, %r671, %r672, %r673;
	// end inline asm
	mov.b64 	%rd413, {%r644, %r649};
	// begin inline asm
	shfl.sync.down.b32 %r654, %r1292, %r671, %r672, %r673;
	// end inline asm
	// begin inline asm
	shfl.sync.down.b32 %r659, %r660, %r671, %r672, %r673;
	// end inline asm
	mov.b64 	{%r665, %r670}, %rd833;
	// begin inline asm
	shfl.sync.down.b32 %r664, %r665, %r671, %r672, %r673;
	// end inline asm
	// begin inline asm
	shfl.sync.down.b32 %r669, %r670, %r671, %r672, %r673;
	// end inline asm
	mov.b64 	%rd414, {%r664, %r669};
	setp.gt.s32 	%p109, %r513, 23;
	mov.u32 	%r1295, %r1292;
	mov.u64 	%rd836, %rd833;
	@%p109 bra 	$L__BB21_327;
	setp.lt.s32 	%p110, %r1173, %r634;
	mov.u32 	%r1293, %r1173;
	mov.u64 	%rd834, %rd710;
	@%p110 bra 	$L__BB21_324;
	setp.lt.s32 	%p111, %r634, %r1173;
	mov.u32 	%r1293, %r634;
	mov.u64 	%rd834, %rd413;
	@%p111 bra 	$L__BB21_324;
	setp.lt.s64 	%p112, %rd710, %rd413;
	selp.b32 	%r1293, %r1173, %r634, %p112;
	min.s64 	%rd834, %rd710, %rd413;
$L__BB21_324:
	setp.lt.s32 	%p113, %r1292, %r654;
	mov.u32 	%r1173, %r1293;
	mov.u64 	%rd710, %rd834;
	mov.u32 	%r1295, %r654;
	mov.u64 	%rd836, %rd414;
	@%p113 bra 	$L__BB21_327;
	setp.lt.s32 	%p114, %r654, %r1292;
	mov.u32 	%r1173, %r1293;
	mov.u64 	%rd710, %rd834;
	mov.u32 	%r1295, %r1292;
	mov.u64 	%rd836, %rd833;
	@%p114 bra 	$L__BB21_327;
	setp.lt.s64 	%p115, %rd833, %rd414;
	selp.b32 	%r1295, %r1292, %r654, %p115;
	min.s64 	%rd836, %rd833, %rd414;
	mov.u32 	%r1173, %r1293;
	mov.u64 	%rd710, %rd834;
$L__BB21_327:
	mov.b32 	%r711, 16;
	mov.b32 	%r712, 31;
	mov.b32 	%r713, -1;
	// begin inline asm
	shfl.sync.down.b32 %r674, %r1173, %r711, %r712, %r713;
	// end inline asm
	// begin inline asm
	shfl.sync.down.b32 %r679, %r680, %r711, %r712, %r713;
	// end inline asm
	mov.b64 	{%r685, %r690}, %rd710;
	// begin inline asm
	shfl.sync.down.b32 %r684, %r685, %r711, %r712, %r713;
	// end inline asm
	// begin inline asm
	shfl.sync.down.b32 %r689, %r690, %r711, %r712, %r713;
	// end inline asm
	mov.b64 	%rd420, {%r684, %r689};
	// begin inline asm
	shfl.sync.down.b32 %r694, %r1295, %r711, %r712, %r713;
	// end inline asm
	// begin inline asm
	shfl.sync.down.b32 %r699, %r700, %r711, %r712, %r713;
	// end inline asm
	mov.b64 	{%r705, %r710}, %rd836;
	// begin inline asm
	shfl.sync.down.b32 %r704, %r705, %r711, %r712, %r713;
	// end inline asm
	// begin inline asm
	shfl.sync.down.b32 %r709, %r710, %r711, %r712, %r713;
	// end inline asm
	mov.b64 	%rd421, {%r704, %r709};
	setp.gt.s32 	%p116, %r513, 15;
	mov.u32 	%r1313, %r1295;
	mov.u64 	%rd854, %rd836;
	@%p116 bra 	$L__BB21_334;
	setp.lt.s32 	%p117, %r1173, %r674;
	mov.u32 	%r1296, %r1173;
	mov.u64 	%rd837, %rd710;
	@%p117 bra 	$L__BB21_331;
	setp.lt.s32 	%p118, %r674, %r1173;
	mov.u32 	%r1296, %r674;
	mov.u64 	%rd837, %rd420;
	@%p118 bra 	$L__BB21_331;
	setp.lt.s64 	%p119, %rd710, %rd420;
	selp.b32 	%r1296, %r1173, %r674, %p119;
	min.s64 	%rd837, %rd710, %rd420;
$L__BB21_331:
	setp.lt.s32 	%p120, %r1295, %r694;
	mov.u32 	%r1173, %r1296;
	mov.u64 	%rd710, %rd837;
	mov.u32 	%r1313, %r694;
	mov.u64 	%rd854, %rd421;
	@%p120 bra 	$L__BB21_334;
	setp.lt.s32 	%p121, %r694, %r1295;
	mov.u32 	%r1173, %r1296;
	mov.u64 	%rd710, %rd837;
	mov.u32 	%r1313, %r1295;
	mov.u64 	%rd854, %rd836;
	@%p121 bra 	$L__BB21_334;
	setp.lt.s64 	%p122, %rd836, %rd421;
	selp.b32 	%r1313, %r1295, %r694, %p122;
	min.s64 	%rd854, %rd836, %rd421;
	mov.u32 	%r1173, %r1296;
	mov.u64 	%rd710, %rd837;
$L__BB21_334:
	setp.ne.s32 	%p123, %r513, 0;
	@%p123 bra 	$L__BB21_336;
	and.b32  	%r714, %r290, 992;
	mov.u32 	%r715, _ZN6thrust24THRUST_300001_SM_1000_NS8cuda_cub4core6detail5shmemE;
	add.s32 	%r716, %r715, %r714;
	st.shared.u32 	[%r716+8], %r1173;
	st.shared.u64 	[%r716+16], %rd710;
	st.shared.u32 	[%r716+24], %r1313;
	st.shared.u64 	[%r716+32], %rd854;
$L__BB21_336:
	bar.sync 	0;
	setp.ne.s32 	%p124, %r290, 0;
	@%p124 bra 	$L__BB21_380;
	ld.shared.u32 	%r430, [_ZN6thrust24THRUST_300001_SM_1000_NS8cuda_cub4core6detail5shmemE+40];
	ld.shared.u64 	%rd427, [_ZN6thrust24THRUST_300001_SM_1000_NS8cuda_cub4core6detail5shmemE+48];
	ld.shared.u32 	%r431, [_ZN6thrust24THRUST_300001_SM_1000_NS8cuda_cub4core6detail5shmemE+56];
	ld.shared.u64 	%rd428, [_ZN6thrust24THRUST_300001_SM_1000_NS8cuda_cub4core6detail5shmemE+64];
	setp.lt.s32 	%p125, %r1173, %r430;
	mov.u32 	%r1299, %r1173;
	mov.u64 	%rd840, %rd710;
	@%p125 bra 	$L__BB21_340;
	setp.lt.s32 	%p126, %r430, %r1173;
	mov.u32 	%r1299, %r430;
	mov.u64 	%rd840, %rd427;
	@%p126 bra 	$L__BB21_340;
	setp.lt.s64 	%p127, %rd710, %rd427;
	selp.b32 	%r1299, %r1173, %r430, %p127;
	min.s64 	%rd840, %rd710, %rd427;
$L__BB21_340:
	setp.lt.s32 	%p128, %r1313, %r431;
	mov.u32 	%r1300, %r431;
	mov.u64 	%rd841, %rd428;
	@%p128 bra 	$L__BB21_344;
	setp.ge.s32 	%p129, %r431, %r1313;
	mov.u32 	%r1300, %r1313;
	mov.u64 	%rd841, %rd854;
	@%p129 bra 	$L__BB21_342;
	bra.uni 	$L__BB21_344;
$L__BB21_342:
	setp.ge.s64 	%p130, %rd854, %rd428;
	mov.u32 	%r1300, %r431;
	mov.u64 	%rd841, %rd428;
	@%p130 bra 	$L__BB21_344;
	mov.u32 	%r1300, %r1313;
	mov.u64 	%rd841, %rd854;
$L__BB21_344:
	ld.shared.u32 	%r440, [_ZN6thrust24THRUST_300001_SM_1000_NS8cuda_cub4core6detail5shmemE+72];
	ld.shared.u64 	%rd438, [_ZN6thrust24THRUST_300001_SM_1000_NS8cuda_cub4core6detail5shmemE+80];
	ld.shared.u32 	%r442, [_ZN6thrust24THRUST_300001_SM_1000_NS8cuda_cub4core6detail5shmemE+88];
	ld.shared.u64 	%rd440, [_ZN6thrust24THRUST_300001_SM_1000_NS8cuda_cub4core6detail5shmemE+96];
	setp.lt.s32 	%p131, %r1299, %r440;
	mov.u32 	%r1301, %r1299;
	mov.u64 	%rd842, %rd840;
	@%p131 bra 	$L__BB21_347;
	setp.lt.s32 	%p132, %r440, %r1299;
	mov.u32 	%r1301, %r440;
	mov.u64 	%rd842, %rd438;
	@%p132 bra 	$L__BB21_347;
	setp.lt.s64 	%p133, %rd840, %rd438;
	selp.b32 	%r1301, %r1299, %r440, %p133;
	min.s64 	%rd842, %rd840, %rd438;
$L__BB21_347:
	setp.lt.s32 	%p134, %r1300, %r442;
	mov.u32 	%r1302, %r442;
	mov.u64 	%rd843, %rd440;
	@%p134 bra 	$L__BB21_350;
	setp.lt.s32 	%p135, %r442, %r1300;
	mov.u32 	%r1302, %r1300;
	mov.u64 	%rd843, %rd841;
	@%p135 bra 	$L__BB21_350;
	setp.lt.s64 	%p136, %rd841, %rd440;
	selp.b64 	%rd843, %rd841, %rd440, %p136;
	selp.b32 	%r1302, %r1300, %r442, %p136;
$L__BB21_350:
	ld.shared.u32 	%r450, [_ZN6thrust24THRUST_300001_SM_1000_NS8cuda_cub4core6detail5shmemE+104];
	ld.shared.u64 	%rd448, [_ZN6thrust24THRUST_300001_SM_1000_NS8cuda_cub4core6detail5shmemE+112];
	ld.shared.u32 	%r452, [_ZN6thrust24THRUST_300001_SM_1000_NS8cuda_cub4core6detail5shmemE+120];
	ld.shared.u64 	%rd450, [_ZN6thrust24THRUST_300001_SM_1000_NS8cuda_cub4core6detail5shmemE+128];
	setp.lt.s32 	%p137, %r1301, %r450;
	mov.u32 	%r1303, %r1301;
	mov.u64 	%rd844, %rd842;
	@%p137 bra 	$L__BB21_353;
	setp.lt.s32 	%p138, %r450, %r1301;
	mov.u32 	%r1303, %r450;
	mov.u64 	%rd844, %rd448;
	@%p138 bra 	$L__BB21_353;
	setp.lt.s64 	%p139, %rd842, %rd448;
	selp.b32 	%r1303, %r1301, %r450, %p139;
	min.s64 	%rd844, %rd842, %rd448;
$L__BB21_353:
	setp.lt.s32 	%p140, %r1302, %r452;
	mov.u32 	%r1304, %r452;
	mov.u64 	%rd845, %rd450;
	@%p140 bra 	$L__BB21_356;
	setp.lt.s32 	%p141, %r452, %r1302;
	mov.u32 	%r1304, %r1302;
	mov.u64 	%rd845, %rd843;
	@%p141 bra 	$L__BB21_356;
	setp.lt.s64 	%p142, %rd843, %rd450;
	selp.b64 	%rd845, %rd843, %rd450, %p142;
	selp.b32 	%r1304, %r1302, %r452, %p142;
$L__BB21_356:
	ld.shared.u32 	%r460, [_ZN6thrust24THRUST_300001_SM_1000_NS8cuda_cub4core6detail5shmemE+136];
	ld.shared.u64 	%rd458, [_ZN6thrust24THRUST_300001_SM_1000_NS8cuda_cub4core6detail5shmemE+144];
	ld.shared.u32 	%r462, [_ZN6thrust24THRUST_300001_SM_1000_NS8cuda_cub4core6detail5shmemE+152];
	ld.shared.u64 	%rd460, [_ZN6thrust24THRUST_300001_SM_1000_NS8cuda_cub4core6detail5shmemE+160];
	setp.lt.s32 	%p143, %r1303, %r460;
	mov.u32 	%r1305, %r1303;
	mov.u64 	%rd846, %rd844;
	@%p143 bra 	$L__BB21_359;
	setp.lt.s32 	%p144, %r460, %r1303;
	mov.u32 	%r1305, %r460;
	mov.u64 	%rd846, %rd458;
	@%p144 bra 	$L__BB21_359;
	setp.lt.s64 	%p145, %rd844, %rd458;
	selp.b32 	%r1305, %r1303, %r460, %p145;
	min.s64 	%rd846, %rd844, %rd458;
$L__BB21_359:
	setp.lt.s32 	%p146, %r1304, %r462;
	mov.u32 	%r1306, %r462;
	mov.u64 	%rd847, %rd460;
	@%p146 bra 	$L__BB21_362;
	setp.lt.s32 	%p147, %r462, %r1304;
	mov.u32 	%r1306, %r1304;
	mov.u64 	%rd847, %rd845;
	@%p147 bra 	$L__BB21_362;
	setp.lt.s64 	%p148, %rd845, %rd460;
	selp.b64 	%rd847, %rd845, %rd460, %p148;
	selp.b32 	%r1306, %r1304, %r462, %p148;
$L__BB21_362:
	ld.shared.u32 	%r470, [_ZN6thrust24THRUST_300001_SM_1000_NS8cuda_cub4core6detail5shmemE+168];
	ld.shared.u64 	%rd468, [_ZN6thrust24THRUST_300001_SM_1000_NS8cuda_cub4core6detail5shmemE+176];
	ld.shared.u32 	%r472, [_ZN6thrust24THRUST_300001_SM_1000_NS8cuda_cub4core6detail5shmemE+184];
	ld.shared.u64 	%rd470, [_ZN6thrust24THRUST_300001_SM_1000_NS8cuda_cub4core6detail5shmemE+192];
	setp.lt.s32 	%p149, %r1305, %r470;
	mov.u32 	%r1307, %r1305;
	mov.u64 	%rd848, %rd846;
	@%p149 bra 	$L__BB21_365;
	setp.lt.s32 	%p150, %r470, %r1305;
	mov.u32 	%r1307, %r470;
	mov.u64 	%rd848, %rd468;
	@%p150 bra 	$L__BB21_365;
	setp.lt.s64 	%p151, %rd846, %rd468;
	selp.b32 	%r1307, %r1305, %r470, %p151;
	min.s64 	%rd848, %rd846, %rd468;
$L__BB21_365:
	setp.lt.s32 	%p152, %r1306, %r472;
	mov.u32 	%r1308, %r472;
	mov.u64 	%rd849, %rd470;
	@%p152 bra 	$L__BB21_368;
	setp.lt.s32 	%p153, %r472, %r1306;
	mov.u32 	%r1308, %r1306;
	mov.u64 	%rd849, %rd847;
	@%p153 bra 	$L__BB21_368;
	setp.lt.s64 	%p154, %rd847, %rd470;
	selp.b64 	%rd849, %rd847, %rd470, %p154;
	selp.b32 	%r1308, %r1306, %r472, %p154;
$L__BB21_368:
	ld.shared.u32 	%r480, [_ZN6thrust24THRUST_300001_SM_1000_NS8cuda_cub4core6detail5shmemE+200];
	ld.shared.u64 	%rd478, [_ZN6thrust24THRUST_300001_SM_1000_NS8cuda_cub4core6detail5shmemE+208];
	ld.shared.u32 	%r482, [_ZN6thrust24THRUST_300001_SM_1000_NS8cuda_cub4core6detail5shmemE+216];
	ld.shared.u64 	%rd480, [_ZN6thrust24THRUST_300001_SM_1000_NS8cuda_cub4core6detail5shmemE+224];
	setp.lt.s32 	%p155, %r1307, %r480;
	mov.u32 	%r1309, %r1307;
	mov.u64 	%rd850, %rd848;
	@%p155 bra 	$L__BB21_371;
	setp.lt.s32 	%p156, %r480, %r1307;
	mov.u32 	%r1309, %r480;
	mov.u64 	%rd850, %rd478;
	@%p156 bra 	$L__BB21_371;
	setp.lt.s64 	%p157, %rd848, %rd478;
	selp.b32 	%r1309, %r1307, %r480, %p157;
	min.s64 	%rd850, %rd848, %rd478;
$L__BB21_371:
	setp.lt.s32 	%p158, %r1308, %r482;
	mov.u32 	%r1310, %r482;
	mov.u64 	%rd851, %rd480;
	@%p158 bra 	$L__BB21_374;
	setp.lt.s32 	%p159, %r482, %r1308;
	mov.u32 	%r1310, %r1308;
	mov.u64 	%rd851, %rd849;
	@%p159 bra 	$L__BB21_374;
	setp.lt.s64 	%p160, %rd849, %rd480;
	selp.b64 	%rd851, %rd849, %rd480, %p160;
	selp.b32 	%r1310, %r1308, %r482, %p160;
$L__BB21_374:
	ld.shared.u32 	%r490, [_ZN6thrust24THRUST_300001_SM_1000_NS8cuda_cub4core6detail5shmemE+232];
	ld.shared.u64 	%rd488, [_ZN6thrust24THRUST_300001_SM_1000_NS8cuda_cub4core6detail5shmemE+240];
	ld.shared.u32 	%r492, [_ZN6thrust24THRUST_300001_SM_1000_NS8cuda_cub4core6detail5shmemE+248];
	ld.shared.u64 	%rd490, [_ZN6thrust24THRUST_300001_SM_1000_NS8cuda_cub4core6detail5shmemE+256];
	setp.lt.s32 	%p161, %r1309, %r490;
	mov.u32 	%r1173, %r1309;
	mov.u64 	%rd710, %rd850;
	@%p161 bra 	$L__BB21_377;
	setp.lt.s32 	%p162, %r490, %r1309;
	mov.u32 	%r1173, %r490;
	mov.u64 	%rd710, %rd488;
	@%p162 bra 	$L__BB21_377;
	setp.lt.s64 	%p163, %rd850, %rd488;
	selp.b32 	%r1173, %r1309, %r490, %p163;
	min.s64 	%rd710, %rd850, %rd488;
$L__BB21_377:
	setp.lt.s32 	%p164, %r1310, %r492;
	mov.u32 	%r1313, %r492;
	mov.u64 	%rd854, %rd490;
	@%p164 bra 	$L__BB21_380;
	setp.lt.s32 	%p165, %r492, %r1310;
	mov.u32 	%r1313, %r1310;
	mov.u64 	%rd854, %rd851;
	@%p165 bra 	$L__BB21_380;
	setp.lt.s64 	%p166, %rd851, %rd490;
	selp.b64 	%rd854, %rd851, %rd490, %p166;
	selp.b32 	%r1313, %r1310, %r492, %p166;
$L__BB21_380:
	mov.u32 	%r1140, %tid.x;
	setp.ne.s32 	%p370, %r1140, 0;
	@%p370 bra 	$L__BB21_382;
	ld.param.u64 	%rd681, [_ZN6thrust24THRUST_300001_SM_1000_NS8cuda_cub4core6detail13_kernel_agentINS1_8__reduce11ReduceAgentIPN4cuda3std3__45tupleIJNSA_IJilEEESB_EEESD_SC_lNS1_9__extrema12arg_minmax_fIil17compare_key_valueEEEEJSD_SD_iSH_EEEvDpT0__param_1];
	cvta.to.global.u64 	%rd680, %rd681;
	st.global.u32 	[%rd680], %r1173;
	st.global.u64 	[%rd680+8], %rd710;
	st.global.u32 	[%rd680+16], %r1313;
	st.global.u64 	[%rd680+24], %rd854;
$L__BB21_382:
	ret;

}
	// .globl	_ZN6thrust24THRUST_300001_SM_1000_NS8cuda_cub4core6detail13_kernel_agentINS1_8__unique9InitAgentIN3cub18CUB_300001_SM_100013ScanTileStateIiLb1EEEPiiEEJSA_mSB_EEEvDpT0_
.visible .entry _ZN6thrust24THRUST_300001_SM_1000_NS8cuda_cub4core6detail13_kernel_agentINS1_8__unique9InitAgentIN3cub18CUB_300001_SM_100013ScanTileStateIiLb1EEEPiiEEJSA_mSB_EEEvDpT0_(
	.param .align 8 .b8 _ZN6thrust24THRUST_300001_SM_1000_NS8cuda_cub4core6detail13_kernel_agentINS1_8__unique9InitAgentIN3cub18CUB_300001_SM_100013ScanTileStateIiLb1EEEPiiEEJSA_mSB_EEEvDpT0__param_0[8],
	.param .u64 _ZN6thrust24THRUST_300001_SM_1000_NS8cuda_cub4core6detail13_kernel_agentINS1_8__unique9InitAgentIN3cub18CUB_300001_SM_100013ScanTileStateIiLb1EEEPiiEEJSA_mSB_EEEvDpT0__param_1,
	.param .u64 .ptr .align 1 _ZN6thrust24THRUST_300001_SM_1000_NS8cuda_cub4core6detail13_kernel_agentINS1_8__unique9InitAgentIN3cub18CUB_300001_SM_100013ScanTileStateIiLb1EEEPiiEEJSA_mSB_EEEvDpT0__param_2
)
.maxntid 128
{
	.reg .pred 	%p<6>;
	.reg .b32 	%r<12>;
	.reg .b64 	%rd<9>;

	ld.param.u64 	%rd3, [_ZN6thrust24THRUST_300001_SM_1000_NS8cuda_cub4core6detail13_kernel_agentINS1_8__unique9InitAgentIN3cub18CUB_300001_SM_100013ScanTileStateIiLb1EEEPiiEEJSA_mSB_EEEvDpT0__param_0];
	ld.param.u32 	%r4, [_ZN6thrust24THRUST_300001_SM_1000_NS8cuda_cub4core6detail13_kernel_agentINS1_8__unique9InitAgentIN3cub18CUB_300001_SM_100013ScanTileStateIiLb1EEEPiiEEJSA_mSB_EEEvDpT0__param_1];
	ld.param.u64 	%rd2, [_ZN6thrust24THRUST_300001_SM_1000_NS8cuda_cub4core6detail13_kernel_agentINS1_8__unique9InitAgentIN3cub18CUB_300001_SM_100013ScanTileStateIiLb1EEEPiiEEJSA_mSB_EEEvDpT0__param_2];
	cvta.to.global.u64 	%rd1, %rd3;
	mov.u32 	%r1, %ctaid.x;
	mov.u32 	%r5, %ntid.x;
	mov.u32 	%r2, %tid.x;
	mad.lo.s32 	%r3, %r1, %r5, %r2;
	setp.ge.s32 	%p1, %r3, %r4;
	@%p1 bra 	$L__BB22_2;
	mul.wide.s32 	%rd4, %r3, 8;
	add.s64 	%rd5, %rd1, %rd4;
	mov.b32 	%r6, 0;
	mov.b32 	%r7, 99;
	st.global.v2.u32 	[%rd5+256], {%r7, %r6};
$L__BB22_2:
	setp.ne.s32 	%p2, %r1, 0;
	setp.gt.u32 	%p3, %r2, 31;
	or.pred  	%p4, %p2, %p3;
	@%p4 bra 	$L__BB22_4;
	mul.wide.u32 	%rd6, %r2, 8;
	add.s64 	%rd7, %rd1, %rd6;
	mov.b32 	%r9, 0;
	st.global.v2.u32 	[%rd7], {%r9, %r9};
$L__BB22_4:
	or.b32  	%r10, %r1, %r2;
	setp.ne.s32 	%p5, %r10, 0;
	@%p5 bra 	$L__BB22_6;
	cvta.to.global.u64 	%rd8, %rd2;
	mov.b32 	%r11, 0;
	st.global.u32 	[%rd8], %r11;
$L__BB22_6:
	ret;

}
	// .globl	_ZN6thrust24THRUST_300001_SM_1000_NS8cuda_cub4core6detail13_kernel_agentINS1_8__unique11UniqueAgentINS0_6detail15normal_iteratorINS0_10device_ptrIiEEEESB_N4cuda3std3__48equal_toIiEEiPiEEJSB_SB_SG_SH_iN3cub18CUB_300001_SM_100013ScanTileStateIiLb1EEEmEEEvDpT0_
.visible .entry _ZN6thrust24THRUST_300001_SM_1000_NS8cuda_cub4core6detail13_kernel_agentINS1_8__unique11UniqueAgentINS0_6detail15normal_iteratorINS0_10device_ptrIiEEEESB_N4cuda3std3__48equal_toIiEEiPiEEJSB_SB_SG_SH_iN3cub18CUB_300001_SM_100013ScanTileStateIiLb1EEEmEEEvDpT0_(
	.param .align 8 .b8 _ZN6thrust24THRUST_300001_SM_1000_NS8cuda_cub4core6detail13_kernel_agentINS1_8__unique11UniqueAgentINS0_6detail15normal_iteratorINS0_10device_ptrIiEEEESB_N4cuda3std3__48equal_toIiEEiPiEEJSB_SB_SG_SH_iN3cub18CUB_300001_SM_100013ScanTileStateIiLb1EEEmEEEvDpT0__param_0[8],
	.param .align 8 .b8 _ZN6thrust24THRUST_300001_SM_1000_NS8cuda_cub4core6detail13_kernel_agentINS1_8__unique11UniqueAgentINS0_6detail15normal_iteratorINS0_10device_ptrIiEEEESB_N4cuda3std3__48equal_toIiEEiPiEEJSB_SB_SG_SH_iN3cub18CUB_300001_SM_100013ScanTileStateIiLb1EEEmEEEvDpT0__param_1[8],
	.param .align 1 .b8 _ZN6thrust24THRUST_300001_SM_1000_NS8cuda_cub4core6detail13_kernel_agentINS1_8__unique11UniqueAgentINS0_6detail15normal_iteratorINS0_10device_ptrIiEEEESB_N4cuda3std3__48equal_toIiEEiPiEEJSB_SB_SG_SH_iN3cub18CUB_300001_SM_100013ScanTileStateIiLb1EEEmEEEvDpT0__param_2[1],
	.param .u64 .ptr .align 1 _ZN6thrust24THRUST_300001_SM_1000_NS8cuda_cub4core6detail13_kernel_agentINS1_8__unique11UniqueAgentINS0_6detail15normal_iteratorINS0_10device_ptrIiEEEESB_N4cuda3std3__48equal_toIiEEiPiEEJSB_SB_SG_SH_iN3cub18CUB_300001_SM_100013ScanTileStateIiLb1EEEmEEEvDpT0__param_3,
	.param .u32 _ZN6thrust24THRUST_300001_SM_1000_NS8cuda_cub4core6detail13_kernel_agentINS1_8__unique11UniqueAgentINS0_6detail15normal_iteratorINS0_10device_ptrIiEEEESB_N4cuda3std3__48equal_toIiEEiPiEEJSB_SB_SG_SH_iN3cub18CUB_300001_SM_100013ScanTileStateIiLb1EEEmEEEvDpT0__param_4,
	.param .align 8 .b8 _ZN6thrust24THRUST_300001_SM_1000_NS8cuda_cub4core6detail13_kernel_agentINS1_8__unique11UniqueAgentINS0_6detail15normal_iteratorINS0_10device_ptrIiEEEESB_N4cuda3std3__48equal_toIiEEiPiEEJSB_SB_SG_SH_iN3cub18CUB_300001_SM_100013ScanTileStateIiLb1EEEmEEEvDpT0__param_5[8],
	.param .u64 _ZN6thrust24THRUST_300001_SM_1000_NS8cuda_cub4core6detail13_kernel_agentINS1_8__unique11UniqueAgentINS0_6detail15normal_iteratorINS0_10device_ptrIiEEEESB_N4cuda3std3__48equal_toIiEEiPiEEJSB_SB_SG_SH_iN3cub18CUB_300001_SM_100013ScanTileStateIiLb1EEEmEEEvDpT0__param_6
)
.maxntid 64
{
	.reg .pred 	%p<257>;
	.reg .b32 	%r<1191>;
	.reg .b64 	%rd<135>;

	ld.param.u64 	%rd1, [_ZN6thrust24THRUST_300001_SM_1000_NS8cuda_cub4core6detail13_kernel_agentINS1_8__unique11UniqueAgentINS0_6detail15normal_iteratorINS0_10device_ptrIiEEEESB_N4cuda3std3__48equal_toIiEEiPiEEJSB_SB_SG_SH_iN3cub18CUB_300001_SM_100013ScanTileStateIiLb1EEEmEEEvDpT0__param_5];
	ld.param.u64 	%rd2, [_ZN6thrust24THRUST_300001_SM_1000_NS8cuda_cub4core6detail13_kernel_agentINS1_8__unique11UniqueAgentINS0_6detail15normal_iteratorINS0_10device_ptrIiEEEESB_N4cuda3std3__48equal_toIiEEiPiEEJSB_SB_SG_SH_iN3cub18CUB_300001_SM_100013ScanTileStateIiLb1EEEmEEEvDpT0__param_0];
	ld.param.u64 	%rd31, [_ZN6thrust24THRUST_300001_SM_1000_NS8cuda_cub4core6detail13_kernel_agentINS1_8__unique11UniqueAgentINS0_6detail15normal_iteratorINS0_10device_ptrIiEEEESB_N4cuda3std3__48equal_toIiEEiPiEEJSB_SB_SG_SH_iN3cub18CUB_300001_SM_100013ScanTileStateIiLb1EEEmEEEvDpT0__param_1];
	ld.param.u32 	%r342, [_ZN6thrust24THRUST_300001_SM_1000_NS8cuda_cub4core6detail13_kernel_agentINS1_8__unique11UniqueAgentINS0_6detail15normal_iteratorINS0_10device_ptrIiEEEESB_N4cuda3std3__48equal_toIiEEiPiEEJSB_SB_SG_SH_iN3cub18CUB_300001_SM_100013ScanTileStateIiLb1EEEmEEEvDpT0__param_4];
	ld.param.u32 	%r343, [_ZN6thrust24THRUST_300001_SM_1000_NS8cuda_cub4core6detail13_kernel_agentINS1_8__unique11UniqueAgentINS0_6detail15normal_iteratorINS0_10device_ptrIiEEEESB_N4cuda3std3__48equal_toIiEEiPiEEJSB_SB_SG_SH_iN3cub18CUB_300001_SM_100013ScanTileStateIiLb1EEEmEEEvDpT0__param_6];
	cvta.to.global.u64 	%rd3, %rd31;
	mov.u32 	%r1, %ctaid.x;
	mul.lo.s32 	%r2, %r1, 704;
	add.s32 	%r344, %r343, -1;
	setp.ge.s32 	%p22, %r1, %r344;
	@%p22 bra 	$L__BB23_99;
	setp.ne.s32 	%p162, %r1, 0;
	@%p162 bra 	$L__BB23_38;
	mov.u32 	%r1127, %tid.x;
	and.b32  	%r1000, %r1127, 31;
	and.b32  	%r1001, %r1127, 992;
	add.s32 	%r1002, %r2, %r1000;
	mad.lo.s32 	%r1003, %r1001, 11, %r1002;
	mul.wide.u32 	%rd125, %r1003, 4;
	add.s64 	%rd114, %rd2, %rd125;
	// begin inline asm
	ld.global.nc.u32 %r987, [%rd114];
	// end inline asm
	add.s64 	%rd115, %rd114, 128;
	// begin inline asm
	ld.global.nc.u32 %r988, [%rd115];
	// end inline asm
	add.s64 	%rd116, %rd114, 256;
	// begin inline asm
	ld.global.nc.u32 %r989, [%rd116];
	// end inline asm
	add.s64 	%rd117, %rd114, 384;
	// begin inline asm
	ld.global.nc.u32 %r990, [%rd117];
	// end inline asm
	add.s64 	%rd118, %rd114, 512;
	// begin inline asm
	ld.global.nc.u32 %r991, [%rd118];
	// end inline asm
	add.s64 	%rd119, %rd114, 640;
	// begin inline asm
	ld.global.nc.u32 %r992, [%rd119];
	// end inline asm
	add.s64 	%rd120, %rd114, 768;
	// begin inline asm
	ld.global.nc.u32 %r993, [%rd120];
	// end inline asm
	add.s64 	%rd121, %rd114, 896;
	// begin inline asm
	ld.global.nc.u32 %r994, [%rd121];
	// end inline asm
	add.s64 	%rd122, %rd114, 1024;
	// begin inline asm
	ld.global.nc.u32 %r995, [%rd122];
	// end inline asm
	add.s64 	%rd123, %rd114, 1152;
	// begin inline asm
	ld.global.nc.u32 %r996, [%rd123];
	// end inline asm
	add.s64 	%rd124, %rd114, 1280;
	// begin inline asm
	ld.global.nc.u32 %r997, [%rd124];
	// end inline asm
	// begin inline asm
	mov.u32 %r998, %laneid;
	// end inline asm
	shr.u32 	%r5, %r1127, 5;
	mad.lo.s32 	%r1004, %r5, 352, %r998;
	shl.b32 	%r1005, %r1004, 2;
	mov.u32 	%r1006, _ZN6thrust24THRUST_300001_SM_1000_NS8cuda_cub4core6detail5shmemE;
	add.s32 	%r1007, %r1006, %r1005;
	st.shared.u32 	[%r1007], %r987;
	st.shared.u32 	[%r1007+128], %r988;
	st.shared.u32 	[%r1007+256], %r989;
	st.shared.u32 	[%r1007+384], %r990;
	st.shared.u32 	[%r1007+512], %r991;
	st.shared.u32 	[%r1007+640], %r992;
	st.shared.u32 	[%r1007+768], %r993;
	st.shared.u32 	[%r1007+896], %r994;
	st.shared.u32 	[%r1007+1024], %r995;
	st.shared.u32 	[%r1007+1152], %r996;
	st.shared.u32 	[%r1007+1280], %r997;
	bar.warp.sync 	-1;
	mad.lo.s32 	%r1008, %r998, 40, %r1007;
	ld.shared.u32 	%r6, [%r1008];
	ld.shared.u32 	%r7, [%r1008+4];
	ld.shared.u32 	%r8, [%r1008+8];
	ld.shared.u32 	%r9, [%r1008+12];
	ld.shared.u32 	%r10, [%r1008+16];
	ld.shared.u32 	%r11, [%r1008+20];
	ld.shared.u32 	%r12, [%r1008+24];
	ld.shared.u32 	%r13, [%r1008+28];
	ld.shared.u32 	%r14, [%r1008+32];
	ld.shared.u32 	%r15, [%r1008+36];
	ld.shared.u32 	%r16, [%r1008+40];
	bar.sync 	0;
	shl.b32 	%r1009, %r1127, 2;
	add.s32 	%r1124, %r1006, %r1009;
	add.s32 	%r17, %r1124, 304;
	st.shared.u32 	[%r1124+304], %r16;
	bar.sync 	0;
	setp.eq.s32 	%p225, %r1127, 0;
	mov.b32 	%r1122, 1;
	@%p225 bra 	$L__BB23_4;
	ld.shared.u32 	%r1011, [%r17+-4];
	setp.ne.s32 	%p226, %r1011, %r6;
	selp.u32 	%r1122, 1, 0, %p226;
$L__BB23_4:
	setp.ne.s32 	%p227, %r6, %r7;
	selp.u32 	%r1042, 1, 0, %p227;
	setp.ne.s32 	%p228, %r7, %r8;
	selp.u32 	%r1043, 1, 0, %p228;
	setp.ne.s32 	%p229, %r8, %r9;
	selp.u32 	%r1044, 1, 0, %p229;
	setp.ne.s32 	%p230, %r9, %r10;
	selp.u32 	%r1045, 1, 0, %p230;
	setp.ne.s32 	%p231, %r10, %r11;
	selp.u32 	%r1046, 1, 0, %p231;
	setp.ne.s32 	%p232, %r11, %r12;
	selp.u32 	%r1047, 1, 0, %p232;
	setp.ne.s32 	%p233, %r12, %r13;
	selp.u32 	%r1048, 1, 0, %p233;
	setp.ne.s32 	%p234, %r13, %r14;
	selp.u32 	%r1049, 1, 0, %p234;
	setp.ne.s32 	%p235, %r14, %r15;
	selp.u32 	%r1050, 1, 0, %p235;
	setp.ne.s32 	%p236, %r15, %r16;
	selp.u32 	%r1051, 1, 0, %p236;
	bar.sync 	0;
	add.s32 	%r20, %r1122, %r1042;
	add.s32 	%r21, %r20, %r1043;
	add.s32 	%r22, %r21, %r1044;
	add.s32 	%r23, %r22, %r1045;
	add.s32 	%r24, %r23, %r1046;
	add.s32 	%r25, %r24, %r1047;
	add.s32 	%r26, %r25, %r1048;
	add.s32 	%r27, %r26, %r1049;
	add.s32 	%r28, %r27, %r1050;
	add.s32 	%r1016, %r28, %r1051;
	mov.b32 	%r1014, 1;
	mov.b32 	%r1039, 0;
	mov.b32 	%r1041, -1;
	// begin inline asm
	{  .reg .s32 r0;  .reg .pred p;  shfl.sync.up.b32 r0|p, %r1016, %r1014, %r1039, %r1041;  @p add.s32 r0, r0, %r1016;  mov.s32 %r1012, r0;}
	// end inline asm
	mov.b32 	%r1020, 2;
	// begin inline asm
	{  .reg .s32 r0;  .reg .pred p;  shfl.sync.up.b32 r0|p, %r1012, %r1020, %r1039, %r1041;  @p add.s32 r0, r0, %r1012;  mov.s32 %r1018, r0;}
	// end inline asm
	mov.b32 	%r1026, 4;
	// begin inline asm
	{  .reg .s32 r0;  .reg .pred p;  shfl.sync.up.b32 r0|p, %r1018, %r1026, %r1039, %r1041;  @p add.s32 r0, r0, %r1018;  mov.s32 %r1024, r0;}
	// end inline asm
	mov.b32 	%r1032, 8;
	// begin inline asm
	{  .reg .s32 r0;  .reg .pred p;  shfl.sync.up.b32 r0|p, %r1024, %r1032, %r1039, %r1041;  @p add.s32 r0, r0, %r1024;  mov.s32 %r1030, r0;}
	// end inline asm
	mov.b32 	%r1038, 16;
	// begin inline asm
	{  .reg .s32 r0;  .reg .pred p;  shfl.sync.up.b32 r0|p, %r1030, %r1038, %r1039, %r1041;  @p add.s32 r0, r0, %r1030;  mov.s32 %r1036, r0;}
	// end inline asm
	setp.ne.s32 	%p237, %r998, 31;
	@%p237 bra 	$L__BB23_6;
	shl.b32 	%r1052, %r5, 2;
	add.s32 	%r1054, %r1006, %r1052;
	st.shared.u32 	[%r1054], %r1036;
$L__BB23_6:
	setp.ne.s32 	%p238, %r1127, 0;
	bar.sync 	0;
	ld.shared.v2.u32 	{%r1055, %r1056}, [_ZN6thrust24THRUST_300001_SM_1000_NS8cuda_cub4core6detail5shmemE];
	add.s32 	%r31, %r1056, %r1055;
	setp.lt.u32 	%p239, %r1127, 32;
	selp.b32 	%r1057, 0, %r1055, %p239;
	setp.eq.s32 	%p240, %r998, 0;
	sub.s32 	%r1058, %r1036, %r1016;
	selp.b32 	%r1059, 0, %r1058, %p240;
	add.s32 	%r32, %r1057, %r1059;
	@%p238 bra 	$L__BB23_8;
	add.s64 	%rd126, %rd1, 256;
	mov.b32 	%r1060, 101;
	// begin inline asm
	st.relaxed.gpu.v2.u32 [%rd126], {%r1060, %r31};
	// end inline asm
$L__BB23_8:
	bar.sync 	0;
	setp.eq.s32 	%p241, %r1122, 0;
	@%p241 bra 	$L__BB23_10;
	shl.b32 	%r1062, %r32, 2;
	add.s32 	%r1064, %r1006, %r1062;
	st.shared.u32 	[%r1064], %r6;
$L__BB23_10:
	setp.eq.s32 	%p242, %r6, %r7;
	@%p242 bra 	$L__BB23_12;
	add.s32 	%r1065, %r32, %r1122;
	shl.b32 	%r1066, %r1065, 2;
	add.s32 	%r1068, %r1006, %r1066;
	st.shared.u32 	[%r1068], %r7;
$L__BB23_12:
	setp.eq.s32 	%p243, %r7, %r8;
	@%p243 bra 	$L__BB23_14;
	add.s32 	%r1069, %r20, %r32;
	shl.b32 	%r1070, %r1069, 2;
	add.s32 	%r1072, %r1006, %r1070;
	st.shared.u32 	[%r1072], %r8;
$L__BB23_14:
	setp.eq.s32 	%p244, %r8, %r9;
	@%p244 bra 	$L__BB23_16;
	add.s32 	%r1073, %r21, %r32;
	shl.b32 	%r1074, %r1073, 2;
	add.s32 	%r1076, %r1006, %r1074;
	st.shared.u32 	[%r1076], %r9;
$L__BB23_16:
	setp.eq.s32 	%p245, %r9, %r10;
	@%p245 bra 	$L__BB23_18;
	add.s32 	%r1077, %r22, %r32;
	shl.b32 	%r1078, %r1077, 2;
	add.s32 	%r1080, %r1006, %r1078;
	st.shared.u32 	[%r1080], %r10;
$L__BB23_18:
	setp.eq.s32 	%p246, %r10, %r11;
	@%p246 bra 	$L__BB23_20;
	add.s32 	%r1081, %r23, %r32;
	shl.b32 	%r1082, %r1081, 2;
	add.s32 	%r1084, %r1006, %r1082;
	st.shared.u32 	[%r1084], %r11;
$L__BB23_20:
	setp.eq.s32 	%p247, %r11, %r12;
	@%p247 bra 	$L__BB23_22;
	add.s32 	%r1085, %r24, %r32;
	shl.b32 	%r1086, %r1085, 2;
	add.s32 	%r1088, %r1006, %r1086;
	st.shared.u32 	[%r1088], %r12;
$L__BB23_22:
	setp.eq.s32 	%p248, %r12, %r13;
	@%p248 bra 	$L__BB23_24;
	add.s32 	%r1089, %r25, %r32;
	shl.b32 	%r1090, %r1089, 2;
	add.s32 	%r1092, %r1006, %r1090;
	st.shared.u32 	[%r1092], %r13;
$L__BB23_24:
	setp.eq.s32 	%p249, %r13, %r14;
	@%p249 bra 	$L__BB23_26;
	add.s32 	%r1093, %r26, %r32;
	shl.b32 	%r1094, %r1093, 2;
	add.s32 	%r1096, %r1006, %r1094;
	st.shared.u32 	[%r1096], %r14;
$L__BB23_26:
	setp.eq.s32 	%p250, %r14, %r15;
	@%p250 bra 	$L__BB23_28;
	add.s32 	%r1097, %r27, %r32;
	shl.b32 	%r1098, %r1097, 2;
	add.s32 	%r1100, %r1006, %r1098;
	st.shared.u32 	[%r1100], %r15;
$L__BB23_28:
	setp.eq.s32 	%p251, %r15, %r16;
	@%p251 bra 	$L__BB23_30;
	add.s32 	%r1101, %r28, %r32;
	shl.b32 	%r1102, %r1101, 2;
	add.s32 	%r1104, %r1006, %r1102;
	st.shared.u32 	[%r1104], %r16;
$L__BB23_30:
	bar.sync 	0;
	setp.ge.s32 	%p252, %r1127, %r31;
	@%p252 bra 	$L__BB23_37;
	not.b32 	%r1105, %r1127;
	add.s32 	%r33, %r31, %r1105;
	and.b32  	%r1106, %r33, 192;
	setp.eq.s32 	%p253, %r1106, 192;
	@%p253 bra 	$L__BB23_34;
	shr.u32 	%r1107, %r33, 6;
	add.s32 	%r1108, %r1107, 1;
	and.b32  	%r1109, %r1108, 3;
	mul.wide.u32 	%rd127, %r1127, 4;
	add.s64 	%rd131, %rd3, %rd127;
	neg.s32 	%r1123, %r1109;
	shl.b32 	%r1112, %r1108, 6;
	and.b32  	%r1113, %r1112, 192;
	add.s32 	%r1127, %r1127, %r1113;
$L__BB23_33:
	.pragma "nounroll";
	ld.shared.u32 	%r1114, [%r1124];
	st.global.u32 	[%rd131], %r1114;
	add.s64 	%rd131, %rd131, 256;
	add.s32 	%r1124, %r1124, 256;
	add.s32 	%r1123, %r1123, 1;
	setp.ne.s32 	%p254, %r1123, 0;
	@%p254 bra 	$L__BB23_33;
$L__BB23_34:
	setp.lt.u32 	%p255, %r33, 192;
	@%p255 bra 	$L__BB23_37;
	mul.wide.u32 	%rd128, %r1127, 4;
	add.s64 	%rd129, %rd128, %rd3;
	add.s64 	%rd132, %rd129, 512;
	shl.b32 	%r1115, %r1127, 2;
	add.s32 	%r1117, %r1115, %r1006;
	add.s32 	%r1126, %r1117, 512;
$L__BB23_36:
	ld.shared.u32 	%r1118, [%r1126+-512];
	st.global.u32 	[%rd132+-512], %r1118;
	ld.shared.u32 	%r1119, [%r1126+-256];
	st.global.u32 	[%rd132+-256], %r1119;
	ld.shared.u32 	%r1120, [%r1126];
	st.global.u32 	[%rd132], %r1120;
	ld.shared.u32 	%r1121, [%r1126+256];
	st.global.u32 	[%rd132+256], %r1121;
	add.s32 	%r1127, %r1127, 256;
	add.s64 	%rd132, %rd132, 1024;
	add.s32 	%r1126, %r1126, 1024;
	setp.lt.s32 	%p256, %r1127, %r31;
	@%p256 bra 	$L__BB23_36;
$L__BB23_37:
	bar.sync 	0;
	bra.uni 	$L__BB23_241;
$L__BB23_38:
	mov.u32 	%r1144, %tid.x;
	and.b32  	%r772, %r1144, 31;
	and.b32  	%r773, %r1144, 992;
	add.s32 	%r774, %r2, %r772;
	mad.lo.s32 	%r775, %r773, 11, %r774;
	mul.wide.u32 	%rd96, %r775, 4;
	add.s64 	%rd84, %rd2, %rd96;
	// begin inline asm
	ld.global.nc.u32 %r759, [%rd84];
	// end inline asm
	add.s64 	%rd85, %rd84, 128;
	// begin inline asm
	ld.global.nc.u32 %r760, [%rd85];
	// end inline asm
	add.s64 	%rd86, %rd84, 256;
	// begin inline asm
	ld.global.nc.u32 %r761, [%rd86];
	// end inline asm
	add.s64 	%rd87, %rd84, 384;
	// begin inline asm
	ld.global.nc.u32 %r762, [%rd87];
	// end inline asm
	add.s64 	%rd88, %rd84, 512;
	// begin inline asm
	ld.global.nc.u32 %r763, [%rd88];
	// end inline asm
	add.s64 	%rd89, %rd84, 640;
	// begin inline asm
	ld.global.nc.u32 %r764, [%rd89];
	// end inline asm
	add.s64 	%rd90, %rd84, 768;
	// begin inline asm
	ld.global.nc.u32 %r765, [%rd90];
	// end inline asm
	add.s64 	%rd91, %rd84, 896;
	// begin inline asm
	ld.global.nc.u32 %r766, [%rd91];
	// end inline asm
	add.s64 	%rd92, %rd84, 1024;
	// begin inline asm
	ld.global.nc.u32 %r767, [%rd92];
	// end inline asm
	add.s64 	%rd93, %rd84, 1152;
	// begin inline asm
	ld.global.nc.u32 %r768, [%rd93];
	// end inline asm
	add.s64 	%rd94, %rd84, 1280;
	// begin inline asm
	ld.global.nc.u32 %r769, [%rd94];
	// end inline asm
	// begin inline asm
	mov.u32 %r770, %laneid;
	// end inline asm
	shr.u32 	%r49, %r1144, 5;
	mad.lo.s32 	%r776, %r49, 352, %r770;
	shl.b32 	%r777, %r776, 2;
	mov.u32 	%r778, _ZN6thrust24THRUST_300001_SM_1000_NS8cuda_cub4core6detail5shmemE;
	add.s32 	%r779, %r778, %r777;
	st.shared.u32 	[%r779], %r759;
	st.shared.u32 	[%r779+128], %r760;
	st.shared.u32 	[%r779+256], %r761;
	st.shared.u32 	[%r779+384], %r762;
	st.shared.u32 	[%r779+512], %r763;
	st.shared.u32 	[%r779+640], %r764;
	st.shared.u32 	[%r779+768], %r765;
	st.shared.u32 	[%r779+896], %r766;
	st.shared.u32 	[%r779+1024], %r767;
	st.shared.u32 	[%r779+1152], %r768;
	st.shared.u32 	[%r779+1280], %r769;
	bar.warp.sync 	-1;
	mad.lo.s32 	%r780, %r770, 40, %r779;
	ld.shared.u32 	%r50, [%r780];
	ld.shared.u32 	%r51, [%r780+4];
	ld.shared.u32 	%r52, [%r780+8];
	ld.shared.u32 	%r53, [%r780+12];
	ld.shared.u32 	%r54, [%r780+16];
	ld.shared.u32 	%r55, [%r780+20];
	ld.shared.u32 	%r56, [%r780+24];
	ld.shared.u32 	%r57, [%r780+28];
	ld.shared.u32 	%r58, [%r780+32];
	ld.shared.u32 	%r59, [%r780+36];
	ld.shared.u32 	%r60, [%r780+40];
	bar.sync 	0;
	mul.wide.s32 	%rd97, %r2, 4;
	add.s64 	%rd98, %rd2, %rd97;
	add.s64 	%rd95, %rd98, -4;
	// begin inline asm
	ld.global.nc.u32 %r1128, [%rd95];
	// end inline asm
	shl.b32 	%r781, %r1144, 2;
	add.s32 	%r782, %r778, %r781;
	add.s32 	%r62, %r782, 304;
	st.shared.u32 	[%r782+304], %r60;
	bar.sync 	0;
	setp.eq.s32 	%p163, %r1144, 0;
	@%p163 bra 	$L__BB23_40;
	ld.shared.u32 	%r1128, [%r62+-4];
$L__BB23_40:
	setp.ne.s32 	%p164, %r1128, %r50;
	selp.u32 	%r65, 1, 0, %p164;
	setp.ne.s32 	%p165, %r50, %r51;
	selp.u32 	%r813, 1, 0, %p165;
	setp.ne.s32 	%p166, %r51, %r52;
	selp.u32 	%r814, 1, 0, %p166;
	setp.ne.s32 	%p167, %r52, %r53;
	selp.u32 	%r815, 1, 0, %p167;
	setp.ne.s32 	%p168, %r53, %r54;
	selp.u32 	%r816, 1, 0, %p168;
	setp.ne.s32 	%p169, %r54, %r55;
	selp.u32 	%r817, 1, 0, %p169;
	setp.ne.s32 	%p170, %r55, %r56;
	selp.u32 	%r818, 1, 0, %p170;
	setp.ne.s32 	%p171, %r56, %r57;
	selp.u32 	%r819, 1, 0, %p171;
	setp.ne.s32 	%p172, %r57, %r58;
	selp.u32 	%r820, 1, 0, %p172;
	setp.ne.s32 	%p173, %r58, %r59;
	selp.u32 	%r821, 1, 0, %p173;
	setp.ne.s32 	%p174, %r59, %r60;
	selp.u32 	%r822, 1, 0, %p174;
	bar.sync 	0;
	add.s32 	%r66, %r813, %r65;
	add.s32 	%r67, %r66, %r814;
	add.s32 	%r68, %r67, %r815;
	add.s32 	%r69, %r68, %r816;
	add.s32 	%r70, %r69, %r817;
	add.s32 	%r71, %r70, %r818;
	add.s32 	%r72, %r71, %r819;
	add.s32 	%r73, %r72, %r820;
	add.s32 	%r74, %r73, %r821;
	add.s32 	%r787, %r74, %r822;
	mov.b32 	%r785, 1;
	mov.b32 	%r810, 0;
	mov.b32 	%r812, -1;
	// begin inline asm
	{  .reg .s32 r0;  .reg .pred p;  shfl.sync.up.b32 r0|p, %r787, %r785, %r810, %r812;  @p add.s32 r0, r0, %r787;  mov.s32 %r783, r0;}
	// end inline asm
	mov.b32 	%r791, 2;
	// begin inline asm
	{  .reg .s32 r0;  .reg .pred p;  shfl.sync.up.b32 r0|p, %r783, %r791, %r810, %r812;  @p add.s32 r0, r0, %r783;  mov.s32 %r789, r0;}
	// end inline asm
	mov.b32 	%r797, 4;
	// begin inline asm
	{  .reg .s32 r0;  .reg .pred p;  shfl.sync.up.b32 r0|p, %r789, %r797, %r810, %r812;  @p add.s32 r0, r0, %r789;  mov.s32 %r795, r0;}
	// end inline asm
	mov.b32 	%r803, 8;
	// begin inline asm
	{  .reg .s32 r0;  .reg .pred p;  shfl.sync.up.b32 r0|p, %r795, %r803, %r810, %r812;  @p add.s32 r0, r0, %r795;  mov.s32 %r801, r0;}
	// end inline asm
	mov.b32 	%r809, 16;
	// begin inline asm
	{  .reg .s32 r0;  .reg .pred p;  shfl.sync.up.b32 r0|p, %r801, %r809, %r810, %r812;  @p add.s32 r0, r0, %r801;  mov.s32 %r807, r0;}
	// end inline asm
	setp.ne.s32 	%p175, %r770, 31;
	@%p175 bra 	$L__BB23_42;
	shl.b32 	%r823, %r49, 2;
	add.s32 	%r825, %r778, %r823;
	st.shared.u32 	[%r825], %r807;
$L__BB23_42:
	sub.s32 	%r826, %r807, %r787;
	bar.sync 	0;
	ld.shared.v2.u32 	{%r827, %r828}, [_ZN6thrust24THRUST_300001_SM_1000_NS8cuda_cub4core6detail5shmemE];
	add.s32 	%r77, %r828, %r827;
	setp.gt.u32 	%p176, %r1144, 31;
	setp.lt.u32 	%p177, %r1144, 32;
	setp.eq.s32 	%p178, %r770, 0;
	selp.b32 	%r829, 0, %r826, %p178;
	add.s32 	%r1136, %r827, %r829;
	selp.b32 	%r79, %r826, %r1136, %p177;
	@%p176 bra 	$L__BB23_67;
	setp.ne.s32 	%p179, %r1144, 0;
	mul.wide.u32 	%rd99, %r1, 8;
	add.s64 	%rd10, %rd1, %rd99;
	@%p179 bra 	$L__BB23_45;
	st.shared.u32 	[_ZN6thrust24THRUST_300001_SM_1000_NS8cuda_cub4core6detail5shmemE+44], %r77;
	add.s64 	%rd100, %rd10, 256;
	mov.b32 	%r830, 100;
	// begin inline asm
	st.relaxed.gpu.v2.u32 [%rd100], {%r830, %r77};
	// end inline asm
$L__BB23_45:
	not.b32 	%r80, %r1144;
	mov.u32 	%r81, %nctaid.x;
	setp.gt.u32 	%p180, %r81, 499;
	@%p180 bra 	$L__BB23_47;
	membar.cta;
	bra.uni 	$L__BB23_48;
$L__BB23_47:
	mov.b32 	%r832, 450;
	// begin inline asm
	nanosleep.u32 %r832;
	// end inline asm
$L__BB23_48:
	mul.wide.s32 	%rd102, %r80, 8;
	add.s64 	%rd103, %rd10, %rd102;
	add.s64 	%rd101, %rd103, 256;
	// begin inline asm
	ld.relaxed.gpu.v2.u32 {%r1134, %r1130}, [%rd101];
	// end inline asm
$L__BB23_49:
	setp.eq.s32 	%p181, %r1134, 99;
	mov.b32 	%r835, -1;
	vote.sync.any.pred 	%p182, %p181, %r835;
	not.pred 	%p183, %p182;
	@%p183 bra 	$L__BB23_54;
	@%p180 bra 	$L__BB23_52;
	membar.cta;
	bra.uni 	$L__BB23_53;
$L__BB23_52:
	mov.b32 	%r984, 350;
	// begin inline asm
	nanosleep.u32 %r984;
	// end inline asm
$L__BB23_53:
	// begin inline asm
	ld.relaxed.gpu.v2.u32 {%r1134, %r1130}, [%rd101];
	// end inline asm
	bra.uni 	$L__BB23_49;
$L__BB23_54:
	setp.eq.s32 	%p184, %r1134, 101;
	mov.b32 	%r862, -1;
	vote.sync.ballot.b32 	%r863, %p184, %r862;
	// begin inline asm
	mov.u32 %r837, %lanemask_ge;
	// end inline asm
	and.b32  	%r864, %r863, %r837;
	or.b32  	%r865, %r864, -2147483648;
	add.s32 	%r866, %r865, -1;
	not.b32 	%r867, %r865;
	and.b32  	%r868, %r867, %r866;
	popc.b32 	%r841, %r868;
	mov.b32 	%r840, 1;
	// begin inline asm
	shfl.sync.down.b32 %r838, %r1130, %r840, %r841, %r862;
	// end inline asm
	setp.lt.s32 	%p186, %r770, %r841;
	selp.b32 	%r869, %r838, 0, %p186;
	add.s32 	%r844, %r869, %r1130;
	mov.b32 	%r845, 2;
	// begin inline asm
	shfl.sync.down.b32 %r843, %r844, %r845, %r841, %r862;
	// end inline asm
	add.s32 	%r91, %r770, 2;
	setp.gt.s32 	%p187, %r91, %r841;
	selp.b32 	%r870, 0, %r843, %p187;
	add.s32 	%r849, %r844, %r870;
	mov.b32 	%r850, 4;
	// begin inline asm
	shfl.sync.down.b32 %r848, %r849, %r850, %r841, %r862;
	// end inline asm
	add.s32 	%r92, %r770, 4;
	setp.gt.s32 	%p188, %r92, %r841;
	selp.b32 	%r871, 0, %r848, %p188;
	add.s32 	%r854, %r849, %r871;
	mov.b32 	%r855, 8;
	// begin inline asm
	shfl.sync.down.b32 %r853, %r854, %r855, %r841, %r862;
	// end inline asm
	add.s32 	%r93, %r770, 8;
	setp.gt.s32 	%p189, %r93, %r841;
	selp.b32 	%r872, 0, %r853, %p189;
	add.s32 	%r859, %r854, %r872;
	mov.b32 	%r860, 16;
	// begin inline asm
	shfl.sync.down.b32 %r858, %r859, %r860, %r841, %r862;
	// end inline asm
	add.s32 	%r94, %r770, 16;
	setp.gt.s32 	%p190, %r94, %r841;
	selp.b32 	%r873, 0, %r858, %p190;
	add.s32 	%r1131, %r859, %r873;
	add.s32 	%r1133, %r1, %r80;
	add.s64 	%rd12, %rd1, 256;
$L__BB23_55:
	setp.ne.s32 	%p191, %r1134, 101;
	mov.b32 	%r874, -1;
	vote.sync.all.pred 	%p192, %p191, %r874;
	not.pred 	%p193, %p192;
	@%p193 bra 	$L__BB23_63;
	mul.wide.s32 	%rd110, %r1133, 8;
	add.s64 	%rd111, %rd12, %rd110;
	add.s64 	%rd109, %rd111, -256;
	// begin inline asm
	ld.relaxed.gpu.v2.u32 {%r1134, %r1135}, [%rd109];
	// end inline asm
$L__BB23_57:
	setp.eq.s32 	%p213, %r1134, 99;
	mov.b32 	%r942, -1;
	vote.sync.any.pred 	%p214, %p213, %r942;
	not.pred 	%p215, %p214;
	@%p215 bra 	$L__BB23_62;
	@%p180 bra 	$L__BB23_60;
	membar.cta;
	bra.uni 	$L__BB23_61;
$L__BB23_60:
	mov.b32 	%r981, 350;
	// begin inline asm
	nanosleep.u32 %r981;
	// end inline asm
$L__BB23_61:
	// begin inline asm
	ld.relaxed.gpu.v2.u32 {%r1134, %r1135}, [%rd109];
	// end inline asm
	bra.uni 	$L__BB23_57;
$L__BB23_62:
	setp.eq.s32 	%p216, %r1134, 101;
	mov.b32 	%r968, -1;
	vote.sync.ballot.b32 	%r969, %p216, %r968;
	and.b32  	%r970, %r969, %r837;
	or.b32  	%r971, %r970, -2147483648;
	add.s32 	%r972, %r971, -1;
	not.b32 	%r973, %r971;
	and.b32  	%r974, %r973, %r972;
	popc.b32 	%r947, %r974;
	mov.b32 	%r946, 1;
	// begin inline asm
	shfl.sync.down.b32 %r944, %r1135, %r946, %r947, %r968;
	// end inline asm
	setp.lt.s32 	%p218, %r770, %r947;
	selp.b32 	%r975, %r944, 0, %p218;
	add.s32 	%r950, %r975, %r1135;
	mov.b32 	%r951, 2;
	// begin inline asm
	shfl.sync.down.b32 %r949, %r950, %r951, %r947, %r968;
	// end inline asm
	setp.gt.s32 	%p219, %r91, %r947;
	selp.b32 	%r976, 0, %r949, %p219;
	add.s32 	%r955, %r950, %r976;
	mov.b32 	%r956, 4;
	// begin inline asm
	shfl.sync.down.b32 %r954, %r955, %r956, %r947, %r968;
	// end inline asm
	setp.gt.s32 	%p220, %r92, %r947;
	selp.b32 	%r977, 0, %r954, %p220;
	add.s32 	%r960, %r955, %r977;
	mov.b32 	%r961, 8;
	// begin inline asm
	shfl.sync.down.b32 %r959, %r960, %r961, %r947, %r968;
	// end inline asm
	setp.gt.s32 	%p221, %r93, %r947;
	selp.b32 	%r978, 0, %r959, %p221;
	add.s32 	%r965, %r960, %r978;
	mov.b32 	%r966, 16;
	// begin inline asm
	shfl.sync.down.b32 %r964, %r965, %r966, %r947, %r968;
	// end inline asm
	setp.gt.s32 	%p222, %r94, %r947;
	selp.b32 	%r979, 0, %r964, %p222;
	add.s32 	%r980, %r979, %r1131;
	add.s32 	%r1131, %r980, %r965;
	add.s32 	%r1133, %r1133, -32;
	bra.uni 	$L__BB23_55;
$L__BB23_63:
	setp.ne.s32 	%p194, %r1144, 0;
	@%p194 bra 	$L__BB23_65;
	add.s32 	%r877, %r1131, %r77;
	add.s64 	%rd104, %rd10, 256;
	mov.b32 	%r876, 101;
	// begin inline asm
	st.relaxed.gpu.v2.u32 [%rd104], {%r876, %r877};
	// end inline asm
	st.shared.u32 	[_ZN6thrust24THRUST_300001_SM_1000_NS8cuda_cub4core6detail5shmemE+36], %r1131;
	st.shared.u32 	[_ZN6thrust24THRUST_300001_SM_1000_NS8cuda_cub4core6detail5shmemE+40], %r877;
$L__BB23_65:
	setp.ne.s32 	%p195, %r770, 0;
	mov.u32 	%r1136, %r79;
	@%p195 bra 	$L__BB23_67;
	st.shared.u32 	[_ZN6thrust24THRUST_300001_SM_1000_NS8cuda_cub4core6detail5shmemE+12], %r1131;
	mov.u32 	%r1136, %r1131;
$L__BB23_67:
	setp.eq.s32 	%p196, %r1144, 0;
	bar.sync 	0;
	@%p196 bra 	$L__BB23_69;
	ld.shared.u32 	%r878, [_ZN6thrust24THRUST_300001_SM_1000_NS8cuda_cub4core6detail5shmemE+12];
	add.s32 	%r1136, %r878, %r1136;
$L__BB23_69:
	setp.eq.s32 	%p197, %r1128, %r50;
	add.s32 	%r113, %r1136, %r65;
	add.s32 	%r114, %r66, %r1136;
	add.s32 	%r115, %r67, %r1136;
	add.s32 	%r116, %r68, %r1136;
	add.s32 	%r117, %r69, %r1136;
	add.s32 	%r118, %r70, %r1136;
	add.s32 	%r119, %r71, %r1136;
	add.s32 	%r120, %r72, %r1136;
	add.s32 	%r121, %r73, %r1136;
	add.s32 	%r122, %r74, %r1136;
	ld.shared.u32 	%r123, [_ZN6thrust24THRUST_300001_SM_1000_NS8cuda_cub4core6detail5shmemE+44];
	ld.shared.u32 	%r124, [_ZN6thrust24THRUST_300001_SM_1000_NS8cuda_cub4core6detail5shmemE+36];
	bar.sync 	0;
	@%p197 bra 	$L__BB23_71;
	sub.s32 	%r879, %r1136, %r124;
	shl.b32 	%r880, %r879, 2;
	mov.u32 	%r881, _ZN6thrust24THRUST_300001_SM_1000_NS8cuda_cub4core6detail5shmemE;
	add.s32 	%r882, %r881, %r880;
	st.shared.u32 	[%r882], %r50;
$L__BB23_71:
	setp.eq.s32 	%p198, %r50, %r51;
	@%p198 bra 	$L__BB23_73;
	sub.s32 	%r883, %r113, %r124;
	shl.b32 	%r884, %r883, 2;
	mov.u32 	%r885, _ZN6thrust24THRUST_300001_SM_1000_NS8cuda_cub4core6detail5shmemE;
	add.s32 	%r886, %r885, %r884;
	st.shared.u32 	[%r886], %r51;
$L__BB23_73:
	setp.eq.s32 	%p199, %r51, %r52;
	@%p199 bra 	$L__BB23_75;
	sub.s32 	%r887, %r114, %r124;
	shl.b32 	%r888, %r887, 2;
	mov.u32 	%r889, _ZN6thrust24THRUST_300001_SM_1000_NS8cuda_cub4core6detail5shmemE;
	add.s32 	%r890, %r889, %r888;
	st.shared.u32 	[%r890], %r52;
$L__BB23_75:
	setp.eq.s32 	%p200, %r52, %r53;
	@%p200 bra 	$L__BB23_77;
	sub.s32 	%r891, %r115, %r124;
	shl.b32 	%r892, %r891, 2;
	mov.u32 	%r893, _ZN6thrust24THRUST_300001_SM_1000_NS8cuda_cub4core6detail5shmemE;
	add.s32 	%r894, %r893, %r892;
	st.shared.u32 	[%r894], %r53;
$L__BB23_77:
	setp.eq.s32 	%p201, %r53, %r54;
	@%p201 bra 	$L__BB23_79;
	sub.s32 	%r895, %r116, %r124;
	shl.b32 	%r896, %r895, 2;
	mov.u32 	%r897, _ZN6thrust24THRUST_300001_SM_1000_NS8cuda_cub4core6detail5shmemE;
	add.s32 	%r898, %r897, %r896;
	st.shared.u32 	[%r898], %r54;
$L__BB23_79:
	setp.eq.s32 	%p202, %r54, %r55;
	@%p202 bra 	$L__BB23_81;
	sub.s32 	%r899, %r117, %r124;
	shl.b32 	%r900, %r899, 2;
	mov.u32 	%r901, _ZN6thrust24THRUST_300001_SM_1000_NS8cuda_cub4core6detail5shmemE;
	add.s32 	%r902, %r901, %r900;
	st.shared.u32 	[%r902], %r55;
$L__BB23_81:
	setp.eq.s32 	%p203, %r55, %r56;
	@%p203 bra 	$L__BB23_83;
	sub.s32 	%r903, %r118, %r124;
	shl.b32 	%r904, %r903, 2;
	mov.u32 	%r905, _ZN6thrust24THRUST_300001_SM_1000_NS8cuda_cub4core6detail5shmemE;
	add.s32 	%r906, %r905, %r904;
	st.shared.u32 	[%r906], %r56;
$L__BB23_83:
	setp.eq.s32 	%p204, %r56, %r57;
	@%p204 bra 	$L__BB23_85;
	sub.s32 	%r907, %r119, %r124;
	shl.b32 	%r908, %r907, 2;
	mov.u32 	%r909, _ZN6thrust24THRUST_300001_SM_1000_NS8cuda_cub4core6detail5shmemE;
	add.s32 	%r910, %r909, %r908;
	st.shared.u32 	[%r910], %r57;
$L__BB23_85:
	setp.eq.s32 	%p205, %r57, %r58;
	@%p205 bra 	$L__BB23_87;
	sub.s32 	%r911, %r120, %r124;
	shl.b32 	%r912, %r911, 2;
	mov.u32 	%r913, _ZN6thrust24THRUST_300001_SM_1000_NS8cuda_cub4core6detail5shmemE;
	add.s32 	%r914, %r913, %r912;
	st.shared.u32 	[%r914], %r58;
$L__BB23_87:
	setp.eq.s32 	%p206, %r58, %r59;
	@%p206 bra 	$L__BB23_89;
	sub.s32 	%r915, %r121, %r124;
	shl.b32 	%r916, %r915, 2;
	mov.u32 	%r917, _ZN6thrust24THRUST_300001_SM_1000_NS8cuda_cub4core6detail5shmemE;
	add.s32 	%r918, %r917, %r916;
	st.shared.u32 	[%r918], %r59;
$L__BB23_89:
	setp.eq.s32 	%p207, %r59, %r60;
	@%p207 bra 	$L__BB23_91;
	sub.s32 	%r919, %r122, %r124;
	shl.b32 	%r920, %r919, 2;
	mov.u32 	%r921, _ZN6thrust24THRUST_300001_SM_1000_NS8cuda_cub4core6detail5shmemE;
	add.s32 	%r922, %r921, %r920;
	st.shared.u32 	[%r922], %r60;
$L__BB23_91:
	bar.sync 	0;
	setp.ge.s32 	%p208, %r1144, %r123;
	@%p208 bra 	$L__BB23_98;
	not.b32 	%r923, %r1144;
	add.s32 	%r125, %r123, %r923;
	and.b32  	%r924, %r125, 192;
	setp.eq.s32 	%p209, %r924, 192;
	@%p209 bra 	$L__BB23_95;
	shr.u32 	%r925, %r125, 6;
	add.s32 	%r926, %r925, 1;
	and.b32  	%r927, %r926, 3;
	add.s32 	%r1140, %r1144, %r124;
	shl.b32 	%r928, %r1144, 2;
	mov.u32 	%r929, _ZN6thrust24THRUST_300001_SM_1000_NS8cuda_cub4core6detail5shmemE;
	add.s32 	%r1139, %r929, %r928;
	neg.s32 	%r1138, %r927;
	shl.b32 	%r930, %r926, 6;
	and.b32  	%r931, %r930, 192;
	add.s32 	%r1144, %r1144, %r931;
$L__BB23_94:
	.pragma "nounroll";
	mul.wide.s32 	%rd105, %r1140, 4;
	add.s64 	%rd106, %rd3, %rd105;
	ld.shared.u32 	%r932, [%r1139];
	st.global.u32 	[%rd106], %r932;
	add.s32 	%r1140, %r1140, 64;
	add.s32 	%r1139, %r1139, 256;
	add.s32 	%r1138, %r1138, 1;
	setp.ne.s32 	%p210, %r1138, 0;
	@%p210 bra 	$L__BB23_94;
$L__BB23_95:
	setp.lt.u32 	%p211, %r125, 192;
	@%p211 bra 	$L__BB23_98;
	add.s64 	%rd14, %rd3, 512;
	add.s32 	%r1143, %r1144, %r124;
	shl.b32 	%r933, %r1144, 2;
	mov.u32 	%r934, _ZN6thrust24THRUST_300001_SM_1000_NS8cuda_cub4core6detail5shmemE;
	add.s32 	%r935, %r933, %r934;
	add.s32 	%r1142, %r935, 512;
$L__BB23_97:
	mul.wide.s32 	%rd107, %r1143, 4;
	add.s64 	%rd108, %rd14, %rd107;
	ld.shared.u32 	%r936, [%r1142+-512];
	st.global.u32 	[%rd108+-512], %r936;
	ld.shared.u32 	%r937, [%r1142+-256];
	st.global.u32 	[%rd108+-256], %r937;
	ld.shared.u32 	%r938, [%r1142];
	st.global.u32 	[%rd108], %r938;
	ld.shared.u32 	%r939, [%r1142+256];
	st.global.u32 	[%rd108+256], %r939;
	add.s32 	%r1144, %r1144, 256;
	add.s32 	%r1143, %r1143, 256;
	add.s32 	%r1142, %r1142, 1024;
	setp.lt.s32 	%p212, %r1144, %r123;
	@%p212 bra 	$L__BB23_97;
$L__BB23_98:
	bar.sync 	0;
	bra.uni 	$L__BB23_241;
$L__BB23_99:
	sub.s32 	%r145, %r342, %r2;
	setp.ne.s32 	%p23, %r1, 0;
	@%p23 bra 	$L__BB23_156;
	mul.wide.u32 	%rd66, %r2, 4;
	add.s64 	%rd65, %rd2, %rd66;
	// begin inline asm
	ld.global.nc.u32 %r1155, [%rd65];
	// end inline asm
	mov.u32 	%r1161, %tid.x;
	and.b32  	%r601, %r1161, 31;
	and.b32  	%r602, %r1161, 992;
	mul.lo.s32 	%r603, %r602, 11;
	or.b32  	%r148, %r603, %r601;
	setp.ge.s32 	%p108, %r148, %r145;
	mov.u32 	%r1145, %r1155;
	@%p108 bra 	$L__BB23_102;
	add.s32 	%r605, %r148, %r2;
	mul.wide.u32 	%rd68, %r605, 4;
	add.s64 	%rd67, %rd2, %rd68;
	// begin inline asm
	ld.global.nc.u32 %r1145, [%rd67];
	// end inline asm
$L__BB23_102:
	add.s32 	%r606, %r148, 32;
	setp.ge.s32 	%p109, %r606, %r145;
	shl.b32 	%r607, %r148, 2;
	cvt.u64.u32 	%rd69, %r607;
	add.s64 	%rd16, %rd65, %rd69;
	mov.u32 	%r1146, %r1155;
	@%p109 bra 	$L__BB23_104;
	add.s64 	%rd70, %rd16, 128;
	// begin inline asm
	ld.global.nc.u32 %r1146, [%rd70];
	// end inline asm
$L__BB23_104:
	add.s32 	%r609, %r148, 64;
	setp.ge.s32 	%p110, %r609, %r145;
	mov.u32 	%r1147, %r1155;
	@%p110 bra 	$L__BB23_106;
	add.s64 	%rd71, %rd16, 256;
	// begin inline asm
	ld.global.nc.u32 %r1147, [%rd71];
	// end inline asm
$L__BB23_106:
	add.s32 	%r611, %r148, 96;
	setp.ge.s32 	%p111, %r611, %r145;
	mov.u32 	%r1148, %r1155;
	@%p111 bra 	$L__BB23_108;
	add.s64 	%rd72, %rd16, 384;
	// begin inline asm
	ld.global.nc.u32 %r1148, [%rd72];
	// end inline asm
$L__BB23_108:
	add.s32 	%r613, %r148, 128;
	setp.ge.s32 	%p112, %r613, %r145;
	mov.u32 	%r1149, %r1155;
	@%p112 bra 	$L__BB23_110;
	add.s64 	%rd73, %rd16, 512;
	// begin inline asm
	ld.global.nc.u32 %r1149, [%rd73];
	// end inline asm
$L__BB23_110:
	add.s32 	%r615, %r148, 160;
	setp.ge.s32 	%p113, %r615, %r145;
	mov.u32 	%r1150, %r1155;
	@%p113 bra 	$L__BB23_112;
	add.s64 	%rd74, %rd16, 640;
	// begin inline asm
	ld.global.nc.u32 %r1150, [%rd74];
	// end inline asm
$L__BB23_112:
	add.s32 	%r617, %r148, 192;
	setp.ge.s32 	%p114, %r617, %r145;
	mov.u32 	%r1151, %r1155;
	@%p114 bra 	$L__BB23_114;
	add.s64 	%rd75, %rd16, 768;
	// begin inline asm
	ld.global.nc.u32 %r1151, [%rd75];
	// end inline asm
$L__BB23_114:
	add.s32 	%r619, %r148, 224;
	setp.ge.s32 	%p115, %r619, %r145;
	mov.u32 	%r1152, %r1155;
	@%p115 bra 	$L__BB23_116;
	add.s64 	%rd76, %rd16, 896;
	// begin inline asm
	ld.global.nc.u32 %r1152, [%rd76];
	// end inline asm
$L__BB23_116:
	add.s32 	%r621, %r148, 256;
	setp.ge.s32 	%p116, %r621, %r145;
	mov.u32 	%r1153, %r1155;
	@%p116 bra 	$L__BB23_118;
	add.s64 	%rd77, %rd16, 1024;
	// begin inline asm
	ld.global.nc.u32 %r1153, [%rd77];
	// end inline asm
$L__BB23_118:
	add.s32 	%r623, %r148, 288;
	setp.ge.s32 	%p117, %r623, %r145;
	mov.u32 	%r1154, %r1155;
	@%p117 bra 	$L__BB23_120;
	add.s64 	%rd78, %rd16, 1152;
	// begin inline asm
	ld.global.nc.u32 %r1154, [%rd78];
	// end inline asm
$L__BB23_120:
	add.s32 	%r625, %r148, 320;
	setp.ge.s32 	%p118, %r625, %r145;
	@%p118 bra 	$L__BB23_122;
	add.s64 	%rd79, %rd16, 1280;
	// begin inline asm
	ld.global.nc.u32 %r1155, [%rd79];
	// end inline asm
$L__BB23_122:
	// begin inline asm
	mov.u32 %r627, %laneid;
	// end inline asm
	shr.u32 	%r172, %r1161, 5;
	mad.lo.s32 	%r629, %r172, 352, %r627;
	shl.b32 	%r630, %r629, 2;
	mov.u32 	%r631, _ZN6thrust24THRUST_300001_SM_1000_NS8cuda_cub4core6detail5shmemE;
	add.s32 	%r632, %r631, %r630;
	st.shared.u32 	[%r632], %r1145;
	st.shared.u32 	[%r632+128], %r1146;
	st.shared.u32 	[%r632+256], %r1147;
	st.shared.u32 	[%r632+384], %r1148;
	st.shared.u32 	[%r632+512], %r1149;
	st.shared.u32 	[%r632+640], %r1150;
	st.shared.u32 	[%r632+768], %r1151;
	st.shared.u32 	[%r632+896], %r1152;
	st.shared.u32 	[%r632+1024], %r1153;
	st.shared.u32 	[%r632+1152], %r1154;
	st.shared.u32 	[%r632+1280], %r1155;
	bar.warp.sync 	-1;
	mad.lo.s32 	%r633, %r627, 40, %r632;
	ld.shared.u32 	%r173, [%r633];
	ld.shared.u32 	%r174, [%r633+4];
	ld.shared.u32 	%r175, [%r633+8];
	ld.shared.u32 	%r176, [%r633+12];
	ld.shared.u32 	%r177, [%r633+16];
	ld.shared.u32 	%r178, [%r633+20];
	ld.shared.u32 	%r179, [%r633+24];
	ld.shared.u32 	%r180, [%r633+28];
	ld.shared.u32 	%r181, [%r633+32];
	ld.shared.u32 	%r182, [%r633+36];
	ld.shared.u32 	%r183, [%r633+40];
	bar.sync 	0;
	shl.b32 	%r634, %r1161, 2;
	add.s32 	%r635, %r631, %r634;
	add.s32 	%r184, %r635, 304;
	st.shared.u32 	[%r635+304], %r183;
	bar.sync 	0;
	setp.eq.s32 	%p119, %r1161, 0;
	mov.b32 	%r1156, 1;
	@%p119 bra 	$L__BB23_124;
	ld.shared.u32 	%r636, [%r184+-4];
	setp.ne.s32 	%p120, %r636, %r173;
	selp.u32 	%r1156, 1, 0, %p120;
$L__BB23_124:
	setp.ne.s32 	%p121, %r173, %r174;
	setp.ne.s32 	%p122, %r174, %r175;
	setp.ne.s32 	%p123, %r175, %r176;
	setp.ne.s32 	%p124, %r176, %r177;
	setp.ne.s32 	%p125, %r177, %r178;
	setp.ne.s32 	%p126, %r178, %r179;
	setp.ne.s32 	%p127, %r179, %r180;
	setp.ne.s32 	%p128, %r180, %r181;
	setp.ne.s32 	%p129, %r181, %r182;
	setp.ne.s32 	%p130, %r182, %r183;
	mul.lo.s32 	%r667, %r1161, 11;
	setp.lt.s32 	%p131, %r667, %r145;
	selp.b32 	%r187, %r1156, 1, %p131;
	add.s32 	%r668, %r667, 1;
	setp.ge.s32 	%p132, %r668, %r145;
	or.pred  	%p1, %p132, %p121;
	selp.u32 	%r669, 1, 0, %p1;
	add.s32 	%r670, %r667, 2;
	setp.ge.s32 	%p133, %r670, %r145;
	or.pred  	%p2, %p133, %p122;
	selp.u32 	%r671, 1, 0, %p2;
	add.s32 	%r672, %r667, 3;
	setp.ge.s32 	%p134, %r672, %r145;
	or.pred  	%p3, %p134, %p123;
	selp.u32 	%r673, 1, 0, %p3;
	add.s32 	%r674, %r667, 4;
	setp.ge.s32 	%p135, %r674, %r145;
	or.pred  	%p4, %p135, %p124;
	selp.u32 	%r675, 1, 0, %p4;
	add.s32 	%r676, %r667, 5;
	setp.ge.s32 	%p136, %r676, %r145;
	or.pred  	%p5, %p136, %p125;
	selp.u32 	%r677, 1, 0, %p5;
	add.s32 	%r678, %r667, 6;
	setp.ge.s32 	%p137, %r678, %r145;
	or.pred  	%p6, %p137, %p126;
	selp.u32 	%r679, 1, 0, %p6;
	add.s32 	%r680, %r667, 7;
	setp.ge.s32 	%p138, %r680, %r145;
	or.pred  	%p7, %p138, %p127;
	selp.u32 	%r681, 1, 0, %p7;
	add.s32 	%r682, %r667, 8;
	setp.ge.s32 	%p139, %r682, %r145;
	or.pred  	%p8, %p139, %p128;
	selp.u32 	%r683, 1, 0, %p8;
	add.s32 	%r684, %r667, 9;
	setp.ge.s32 	%p140, %r684, %r145;
	or.pred  	%p9, %p140, %p129;
	selp.u32 	%r685, 1, 0, %p9;
	add.s32 	%r686, %r667, 10;
	setp.ge.s32 	%p141, %r686, %r145;
	or.pred  	%p10, %p141, %p130;
	selp.u32 	%r687, 1, 0, %p10;
	bar.sync 	0;
	add.s32 	%r188, %r187, %r669;
	add.s32 	%r189, %r188, %r671;
	add.s32 	%r190, %r189, %r673;
	add.s32 	%r191, %r190, %r675;
	add.s32 	%r192, %r191, %r677;
	add.s32 	%r193, %r192, %r679;
	add.s32 	%r194, %r193, %r681;
	add.s32 	%r195, %r194, %r683;
	add.s32 	%r196, %r195, %r685;
	add.s32 	%r641, %r196, %r687;
	mov.b32 	%r639, 1;
	mov.b32 	%r664, 0;
	mov.b32 	%r666, -1;
	// begin inline asm
	{  .reg .s32 r0;  .reg .pred p;  shfl.sync.up.b32 r0|p, %r641, %r639, %r664, %r666;  @p add.s32 r0, r0, %r641;  mov.s32 %r637, r0;}
	// end inline asm
	mov.b32 	%r645, 2;
	// begin inline asm
	{  .reg .s32 r0;  .reg .pred p;  shfl.sync.up.b32 r0|p, %r637, %r645, %r664, %r666;  @p add.s32 r0, r0, %r637;  mov.s32 %r643, r0;}
	// end inline asm
	mov.b32 	%r651, 4;
	// begin inline asm
	{  .reg .s32 r0;  .reg .pred p;  shfl.sync.up.b32 r0|p, %r643, %r651, %r664, %r666;  @p add.s32 r0, r0, %r643;  mov.s32 %r649, r0;}
	// end inline asm
	mov.b32 	%r657, 8;
	// begin inline asm
	{  .reg .s32 r0;  .reg .pred p;  shfl.sync.up.b32 r0|p, %r649, %r657, %r664, %r666;  @p add.s32 r0, r0, %r649;  mov.s32 %r655, r0;}
	// end inline asm
	mov.b32 	%r663, 16;
	// begin inline asm
	{  .reg .s32 r0;  .reg .pred p;  shfl.sync.up.b32 r0|p, %r655, %r663, %r664, %r666;  @p add.s32 r0, r0, %r655;  mov.s32 %r661, r0;}
	// end inline asm
	setp.ne.s32 	%p142, %r627, 31;
	@%p142 bra 	$L__BB23_126;
	shl.b32 	%r688, %r172, 2;
	mov.u32 	%r689, _ZN6thrust24THRUST_300001_SM_1000_NS8cuda_cub4core6detail5shmemE;
	add.s32 	%r690, %r689, %r688;
	st.shared.u32 	[%r690], %r661;
$L__BB23_126:
	bar.sync 	0;
	ld.shared.v2.u32 	{%r199, %r200}, [_ZN6thrust24THRUST_300001_SM_1000_NS8cuda_cub4core6detail5shmemE];
	setp.lt.u32 	%p143, %r1161, 32;
	selp.b32 	%r691, 0, %r199, %p143;
	setp.eq.s32 	%p144, %r627, 0;
	sub.s32 	%r692, %r661, %r641;
	selp.b32 	%r693, 0, %r692, %p144;
	add.s32 	%r201, %r691, %r693;
	add.s32 	%r694, %r145, %r199;
	add.s32 	%r695, %r694, %r200;
	add.s32 	%r1190, %r695, -704;
	bar.sync 	0;
	setp.eq.s32 	%p145, %r187, 0;
	@%p145 bra 	$L__BB23_128;
	shl.b32 	%r696, %r201, 2;
	mov.u32 	%r697, _ZN6thrust24THRUST_300001_SM_1000_NS8cuda_cub4core6detail5shmemE;
	add.s32 	%r698, %r697, %r696;
	st.shared.u32 	[%r698], %r173;
$L__BB23_128:
	not.pred 	%p146, %p1;
	@%p146 bra 	$L__BB23_130;
	add.s32 	%r699, %r201, %r187;
	shl.b32 	%r700, %r699, 2;
	mov.u32 	%r701, _ZN6thrust24THRUST_300001_SM_1000_NS8cuda_cub4core6detail5shmemE;
	add.s32 	%r702, %r701, %r700;
	st.shared.u32 	[%r702], %r174;
$L__BB23_130:
	not.pred 	%p147, %p2;
	@%p147 bra 	$L__BB23_132;
	add.s32 	%r703, %r188, %r201;
	shl.b32 	%r704, %r703, 2;
	mov.u32 	%r705, _ZN6thrust24THRUST_300001_SM_1000_NS8cuda_cub4core6detail5shmemE;
	add.s32 	%r706, %r705, %r704;
	st.shared.u32 	[%r706], %r175;
$L__BB23_132:
	not.pred 	%p148, %p3;
	@%p148 bra 	$L__BB23_134;
	add.s32 	%r707, %r189, %r201;
	shl.b32 	%r708, %r707, 2;
	mov.u32 	%r709, _ZN6thrust24THRUST_300001_SM_1000_NS8cuda_cub4core6detail5shmemE;
	add.s32 	%r710, %r709, %r708;
	st.shared.u32 	[%r710], %r176;
$L__BB23_134:
	not.pred 	%p149, %p4;
	@%p149 bra 	$L__BB23_136;
	add.s32 	%r711, %r190, %r201;
	shl.b32 	%r712, %r711, 2;
	mov.u32 	%r713, _ZN6thrust24THRUST_300001_SM_1000_NS8cuda_cub4core6detail5shmemE;
	add.s32 	%r714, %r713, %r712;
	st.shared.u32 	[%r714], %r177;
$L__BB23_136:
	not.pred 	%p150, %p5;
	@%p150 bra 	$L__BB23_138;
	add.s32 	%r715, %r191, %r201;
	shl.b32 	%r716, %r715, 2;
	mov.u32 	%r717, _ZN6thrust24THRUST_300001_SM_1000_NS8cuda_cub4core6detail5shmemE;
	add.s32 	%r718, %r717, %r716;
	st.shared.u32 	[%r718], %r178;
$L__BB23_138:
	not.pred 	%p151, %p6;
	@%p151 bra 	$L__BB23_140;
	add.s32 	%r719, %r192, %r201;
	shl.b32 	%r720, %r719, 2;
	mov.u32 	%r721, _ZN6thrust24THRUST_300001_SM_1000_NS8cuda_cub4core6detail5shmemE;
	add.s32 	%r722, %r721, %r720;
	st.shared.u32 	[%r722], %r179;
$L__BB23_140:
	not.pred 	%p152, %p7;
	@%p152 bra 	$L__BB23_142;
	add.s32 	%r723, %r193, %r201;
	shl.b32 	%r724, %r723, 2;
	mov.u32 	%r725, _ZN6thrust24THRUST_300001_SM_1000_NS8cuda_cub4core6detail5shmemE;
	add.s32 	%r726, %r725, %r724;
	st.shared.u32 	[%r726], %r180;
$L__BB23_142:
	not.pred 	%p153, %p8;
	@%p153 bra 	$L__BB23_144;
	add.s32 	%r727, %r194, %r201;
	shl.b32 	%r728, %r727, 2;
	mov.u32 	%r729, _ZN6thrust24THRUST_300001_SM_1000_NS8cuda_cub4core6detail5shmemE;
	add.s32 	%r730, %r729, %r728;
	st.shared.u32 	[%r730], %r181;
$L__BB23_144:
	not.pred 	%p154, %p9;
	@%p154 bra 	$L__BB23_146;
	add.s32 	%r731, %r195, %r201;
	shl.b32 	%r732, %r731, 2;
	mov.u32 	%r733, _ZN6thrust24THRUST_300001_SM_1000_NS8cuda_cub4core6detail5shmemE;
	add.s32 	%r734, %r733, %r732;
	st.shared.u32 	[%r734], %r182;
$L__BB23_146:
	not.pred 	%p155, %p10;
	@%p155 bra 	$L__BB23_148;
	add.s32 	%r735, %r196, %r201;
	shl.b32 	%r736, %r735, 2;
	mov.u32 	%r737, _ZN6thrust24THRUST_300001_SM_1000_NS8cuda_cub4core6detail5shmemE;
	add.s32 	%r738, %r737, %r736;
	st.shared.u32 	[%r738], %r183;
$L__BB23_148:
	bar.sync 	0;
	setp.ge.s32 	%p156, %r1161, %r1190;
	@%p156 bra 	$L__BB23_155;
	add.s32 	%r739, %r200, %r199;
	add.s32 	%r740, %r739, %r342;
	sub.s32 	%r741, %r740, %r1161;
	add.s32 	%r203, %r741, -705;
	and.b32  	%r742, %r203, 192;
	setp.eq.s32 	%p157, %r742, 192;
	@%p157 bra 	$L__BB23_152;
	shr.u32 	%r743, %r203, 6;
	add.s32 	%r744, %r743, 1;
	and.b32  	%r745, %r744, 3;
	mul.wide.u32 	%rd80, %r1161, 4;
	add.s64 	%rd133, %rd3, %rd80;
	shl.b32 	%r746, %r1161, 2;
	mov.u32 	%r747, _ZN6thrust24THRUST_300001_SM_1000_NS8cuda_cub4core6detail5shmemE;
	add.s32 	%r1158, %r747, %r746;
	neg.s32 	%r1157, %r745;
	shl.b32 	%r748, %r744, 6;
	and.b32  	%r749, %r748, 192;
	add.s32 	%r1161, %r1161, %r749;
$L__BB23_151:
	.pragma "nounroll";
	ld.shared.u32 	%r750, [%r1158];
	st.global.u32 	[%rd133], %r750;
	add.s64 	%rd133, %rd133, 256;
	add.s32 	%r1158, %r1158, 256;
	add.s32 	%r1157, %r1157, 1;
	setp.ne.s32 	%p158, %r1157, 0;
	@%p158 bra 	$L__BB23_151;
$L__BB23_152:
	setp.lt.u32 	%p159, %r203, 192;
	@%p159 bra 	$L__BB23_155;
	mul.wide.u32 	%rd81, %r1161, 4;
	add.s64 	%rd82, %rd81, %rd3;
	add.s64 	%rd134, %rd82, 512;
	shl.b32 	%r751, %r1161, 2;
	mov.u32 	%r752, _ZN6thrust24THRUST_300001_SM_1000_NS8cuda_cub4core6detail5shmemE;
	add.s32 	%r753, %r751, %r752;
	add.s32 	%r1160, %r753, 512;
$L__BB23_154:
	ld.shared.u32 	%r754, [%r1160+-512];
	st.global.u32 	[%rd134+-512], %r754;
	ld.shared.u32 	%r755, [%r1160+-256];
	st.global.u32 	[%rd134+-256], %r755;
	ld.shared.u32 	%r756, [%r1160];
	st.global.u32 	[%rd134], %r756;
	ld.shared.u32 	%r757, [%r1160+256];
	st.global.u32 	[%rd134+256], %r757;
	add.s32 	%r1161, %r1161, 256;
	add.s64 	%rd134, %rd134, 1024;
	add.s32 	%r1160, %r1160, 1024;
	setp.lt.s32 	%p160, %r1161, %r1190;
	@%p160 bra 	$L__BB23_154;
$L__BB23_155:
	bar.sync 	0;
	bra.uni 	$L__BB23_239;
$L__BB23_156:
	mul.wide.u32 	%rd33, %r2, 4;
	add.s64 	%rd32, %rd2, %rd33;
	// begin inline asm
	ld.global.nc.u32 %r1172, [%rd32];
	// end inline asm
	mov.u32 	%r1189, %tid.x;
	and.b32  	%r346, %r1189, 31;
	and.b32  	%r347, %r1189, 992;
	mul.lo.s32 	%r348, %r347, 11;
	or.b32  	%r219, %r348, %r346;
	setp.ge.s32 	%p24, %r219, %r145;
	mov.u32 	%r1162, %r1172;
	@%p24 bra 	$L__BB23_158;
	add.s32 	%r350, %r219, %r2;
	mul.wide.u32 	%rd35, %r350, 4;
	add.s64 	%rd34, %rd2, %rd35;
	// begin inline asm
	ld.global.nc.u32 %r1162, [%rd34];
	// end inline asm
$L__BB23_158:
	add.s32 	%r351, %r219, 32;
	setp.ge.s32 	%p25, %r351, %r145;
	shl.b32 	%r352, %r219, 2;
	cvt.u64.u32 	%rd36, %r352;
	add.s64 	%rd24, %rd32, %rd36;
	mov.u32 	%r1163, %r1172;
	@%p25 bra 	$L__BB23_160;
	add.s64 	%rd37, %rd24, 128;
	// begin inline asm
	ld.global.nc.u32 %r1163, [%rd37];
	// end inline asm
$L__BB23_160:
	add.s32 	%r354, %r219, 64;
	setp.ge.s32 	%p26, %r354, %r145;
	mov.u32 	%r1164, %r1172;
	@%p26 bra 	$L__BB23_162;
	add.s64 	%rd38, %rd24, 256;
	// begin inline asm
	ld.global.nc.u32 %r1164, [%rd38];
	// end inline asm
$L__BB23_162:
	add.s32 	%r356, %r219, 96;
	setp.ge.s32 	%p27, %r356, %r145;
	mov.u32 	%r1165, %r1172;
	@%p27 bra 	$L__BB23_164;
	add.s64 	%rd39, %rd24, 384;
	// begin inline asm
	ld.global.nc.u32 %r1165, [%rd39];
	// end inline asm
$L__BB23_164:
	add.s32 	%r358, %r219, 128;
	setp.ge.s32 	%p28, %r358, %r145;
	mov.u32 	%r1166, %r1172;
	@%p28 bra 	$L__BB23_166;
	add.s64 	%rd40, %rd24, 512;
	// begin inline asm
	ld.global.nc.u32 %r1166, [%rd40];
	// end inline asm
$L__BB23_166:
	add.s32 	%r360, %r219, 160;
	setp.ge.s32 	%p29, %r360, %r145;
	mov.u32 	%r1167, %r1172;
	@%p29 bra 	$L__BB23_168;
	add.s64 	%rd41, %rd24, 640;
	// begin inline asm
	ld.global.nc.u32 %r1167, [%rd41];
	// end inline asm
$L__BB23_168:
	add.s32 	%r362, %r219, 192;
	setp.ge.s32 	%p30, %r362, %r145;
	mov.u32 	%r1168, %r1172;
	@%p30 bra 	$L__BB23_170;
	add.s64 	%rd42, %rd24, 768;
	// begin inline asm
	ld.global.nc.u32 %r1168, [%rd42];
	// end inline asm
$L__BB23_170:
	add.s32 	%r364, %r219, 224;
	setp.ge.s32 	%p31, %r364, %r145;
	mov.u32 	%r1169, %r1172;
	@%p31 bra 	$L__BB23_172;
	add.s64 	%rd43, %rd24, 896;
	// begin inline asm
	ld.global.nc.u32 %r1169, [%rd43];
	// end inline asm
$L__BB23_172:
	add.s32 	%r366, %r219, 256;
	setp.ge.s32 	%p32, %r366, %r145;
	mov.u32 	%r1170, %r1172;
	@%p32 bra 	$L__BB23_174;
	add.s64 	%rd44, %rd24, 1024;
	// begin inline asm
	ld.global.nc.u32 %r1170, [%rd44];
	// end inline asm
$L__BB23_174:
	add.s32 	%r368, %r219, 288;
	setp.ge.s32 	%p33, %r368, %r145;
	mov.u32 	%r1171, %r1172;
	@%p33 bra 	$L__BB23_176;
	add.s64 	%rd45, %rd24, 1152;
	// begin inline asm
	ld.global.nc.u32 %r1171, [%rd45];
	// end inline asm
$L__BB23_176:
	add.s32 	%r370, %r219, 320;
	setp.ge.s32 	%p34, %r370, %r145;
	@%p34 bra 	$L__BB23_178;
	add.s64 	%rd46, %rd24, 1280;
	// begin inline asm
	ld.global.nc.u32 %r1172, [%rd46];
	// end inline asm
$L__BB23_178:
	// begin inline asm
	mov.u32 %r372, %laneid;
	// end inline asm
	shr.u32 	%r243, %r1189, 5;
	mad.lo.s32 	%r374, %r243, 352, %r372;
	shl.b32 	%r375, %r374, 2;
	mov.u32 	%r376, _ZN6thrust24THRUST_300001_SM_1000_NS8cuda_cub4core6detail5shmemE;
	add.s32 	%r377, %r376, %r375;
	st.shared.u32 	[%r377], %r1162;
	st.shared.u32 	[%r377+128], %r1163;
	st.shared.u32 	[%r377+256], %r1164;
	st.shared.u32 	[%r377+384], %r1165;
	st.shared.u32 	[%r377+512], %r1166;
	st.shared.u32 	[%r377+640], %r1167;
	st.shared.u32 	[%r377+768], %r1168;
	st.shared.u32 	[%r377+896], %r1169;
	st.shared.u32 	[%r377+1024], %r1170;
	st.shared.u32 	[%r377+1152], %r1171;
	st.shared.u32 	[%r377+1280], %r1172;
	bar.warp.sync 	-1;
	mad.lo.s32 	%r378, %r372, 40, %r377;
	ld.shared.u32 	%r244, [%r378];
	ld.shared.u32 	%r245, [%r378+4];
	ld.shared.u32 	%r246, [%r378+8];
	ld.shared.u32 	%r247, [%r378+12];
	ld.shared.u32 	%r248, [%r378+16];
	ld.shared.u32 	%r249, [%r378+20];
	ld.shared.u32 	%r250, [%r378+24];
	ld.shared.u32 	%r251, [%r378+28];
	ld.shared.u32 	%r252, [%r378+32];
	ld.shared.u32 	%r253, [%r378+36];
	ld.shared.u32 	%r254, [%r378+40];
	bar.sync 	0;
	mul.wide.s32 	%rd48, %r2, 4;
	add.s64 	%rd49, %rd2, %rd48;
	add.s64 	%rd47, %rd49, -4;
	// begin inline asm
	ld.global.nc.u32 %r1173, [%rd47];
	// end inline asm
	shl.b32 	%r379, %r1189, 2;
	add.s32 	%r380, %r376, %r379;
	add.s32 	%r256, %r380, 304;
	st.shared.u32 	[%r380+304], %r254;
	bar.sync 	0;
	setp.eq.s32 	%p35, %r1189, 0;
	@%p35 bra 	$L__BB23_180;
	ld.shared.u32 	%r1173, [%r256+-4];
$L__BB23_180:
	setp.ne.s32 	%p36, %r1173, %r244;
	setp.ne.s32 	%p37, %r244, %r245;
	setp.ne.s32 	%p38, %r245, %r246;
	setp.ne.s32 	%p39, %r246, %r247;
	setp.ne.s32 	%p40, %r247, %r248;
	setp.ne.s32 	%p41, %r248, %r249;
	setp.ne.s32 	%p42, %r249, %r250;
	setp.ne.s32 	%p43, %r250, %r251;
	setp.ne.s32 	%p44, %r251, %r252;
	setp.ne.s32 	%p45, %r252, %r253;
	setp.ne.s32 	%p46, %r253, %r254;
	mul.lo.s32 	%r411, %r1189, 11;
	setp.ge.s32 	%p47, %r411, %r145;
	or.pred  	%p11, %p47, %p36;
	selp.u32 	%r259, 1, 0, %p11;
	add.s32 	%r412, %r411, 1;
	setp.ge.s32 	%p48, %r412, %r145;
	or.pred  	%p12, %p48, %p37;
	selp.u32 	%r413, 1, 0, %p12;
	add.s32 	%r414, %r411, 2;
	setp.ge.s32 	%p49, %r414, %r145;
	or.pred  	%p13, %p49, %p38;
	selp.u32 	%r415, 1, 0, %p13;
	add.s32 	%r416, %r411, 3;
	setp.ge.s32 	%p50, %r416, %r145;
	or.pred  	%p14, %p50, %p39;
	selp.u32 	%r417, 1, 0, %p14;
	add.s32 	%r418, %r411, 4;
	setp.ge.s32 	%p51, %r418, %r145;
	or.pred  	%p15, %p51, %p40;
	selp.u32 	%r419, 1, 0, %p15;
	add.s32 	%r420, %r411, 5;
	setp.ge.s32 	%p52, %r420, %r145;
	or.pred  	%p16, %p52, %p41;
	selp.u32 	%r421, 1, 0, %p16;
	add.s32 	%r422, %r411, 6;
	setp.ge.s32 	%p53, %r422, %r145;
	or.pred  	%p17, %p53, %p42;
	selp.u32 	%r423, 1, 0, %p17;
	add.s32 	%r424, %r411, 7;
	setp.ge.s32 	%p54, %r424, %r145;
	or.pred  	%p18, %p54, %p43;
	selp.u32 	%r425, 1, 0, %p18;
	add.s32 	%r426, %r411, 8;
	setp.ge.s32 	%p55, %r426, %r145;
	or.pred  	%p19, %p55, %p44;
	selp.u32 	%r427, 1, 0, %p19;
	add.s32 	%r428, %r411, 9;
	setp.ge.s32 	%p56, %r428, %r145;
	or.pred  	%p20, %p56, %p45;
	selp.u32 	%r429, 1, 0, %p20;
	add.s32 	%r430, %r411, 10;
	setp.ge.s32 	%p57, %r430, %r145;
	or.pred  	%p21, %p57, %p46;
	selp.u32 	%r431, 1, 0, %p21;
	bar.sync 	0;
	add.s32 	%r260, %r413, %r259;
	add.s32 	%r261, %r260, %r415;
	add.s32 	%r262, %r261, %r417;
	add.s32 	%r263, %r262, %r419;
	add.s32 	%r264, %r263, %r421;
	add.s32 	%r265, %r264, %r423;
	add.s32 	%r266, %r265, %r425;
	add.s32 	%r267, %r266, %r427;
	add.s32 	%r268, %r267, %r429;
	add.s32 	%r385, %r268, %r431;
	mov.b32 	%r383, 1;
	mov.b32 	%r408, 0;
	mov.b32 	%r410, -1;
	// begin inline asm
	{  .reg .s32 r0;  .reg .pred p;  shfl.sync.up.b32 r0|p, %r385, %r383, %r408, %r410;  @p add.s32 r0, r0, %r385;  mov.s32 %r381, r0;}
	// end inline asm
	mov.b32 	%r389, 2;
	// begin inline asm
	{  .reg .s32 r0;  .reg .pred p;  shfl.sync.up.b32 r0|p, %r381, %r389, %r408, %r410;  @p add.s32 r0, r0, %r381;  mov.s32 %r387, r0;}
	// end inline asm
	mov.b32 	%r395, 4;
	// begin inline asm
	{  .reg .s32 r0;  .reg .pred p;  shfl.sync.up.b32 r0|p, %r387, %r395, %r408, %r410;  @p add.s32 r0, r0, %r387;  mov.s32 %r393, r0;}
	// end inline asm
	mov.b32 	%r401, 8;
	// begin inline asm
	{  .reg .s32 r0;  .reg .pred p;  shfl.sync.up.b32 r0|p, %r393, %r401, %r408, %r410;  @p add.s32 r0, r0, %r393;  mov.s32 %r399, r0;}
	// end inline asm
	mov.b32 	%r407, 16;
	// begin inline asm
	{  .reg .s32 r0;  .reg .pred p;  shfl.sync.up.b32 r0|p, %r399, %r407, %r408, %r410;  @p add.s32 r0, r0, %r399;  mov.s32 %r405, r0;}
	// end inline asm
	setp.ne.s32 	%p58, %r372, 31;
	@%p58 bra 	$L__BB23_182;
	shl.b32 	%r432, %r243, 2;
	mov.u32 	%r433, _ZN6thrust24THRUST_300001_SM_1000_NS8cuda_cub4core6detail5shmemE;
	add.s32 	%r434, %r433, %r432;
	st.shared.u32 	[%r434], %r405;
$L__BB23_182:
	sub.s32 	%r435, %r405, %r385;
	bar.sync 	0;
	ld.shared.v2.u32 	{%r436, %r437}, [_ZN6thrust24THRUST_300001_SM_1000_NS8cuda_cub4core6detail5shmemE];
	add.s32 	%r271, %r437, %r436;
	setp.gt.u32 	%p59, %r1189, 31;
	setp.lt.u32 	%p60, %r1189, 32;
	setp.eq.s32 	%p61, %r372, 0;
	selp.b32 	%r438, 0, %r435, %p61;
	add.s32 	%r1181, %r436, %r438;
	selp.b32 	%r273, %r435, %r1181, %p60;
	@%p59 bra 	$L__BB23_207;
	setp.ne.s32 	%p62, %r1189, 0;
	mul.wide.u32 	%rd50, %r1, 8;
	add.s64 	%rd25, %rd1, %rd50;
	@%p62 bra 	$L__BB23_185;
	st.shared.u32 	[_ZN6thrust24THRUST_300001_SM_1000_NS8cuda_cub4core6detail5shmemE+44], %r271;
	add.s64 	%rd51, %rd25, 256;
	mov.b32 	%r439, 100;
	// begin inline asm
	st.relaxed.gpu.v2.u32 [%rd51], {%r439, %r271};
	// end inline asm
$L__BB23_185:
	not.b32 	%r274, %r1189;
	mov.u32 	%r275, %nctaid.x;
	setp.gt.u32 	%p63, %r275, 499;
	@%p63 bra 	$L__BB23_187;
	membar.cta;
	bra.uni 	$L__BB23_188;
$L__BB23_187:
	mov.b32 	%r441, 450;
	// begin inline asm
	nanosleep.u32 %r441;
	// end inline asm
$L__BB23_188:
	mul.wide.s32 	%rd53, %r274, 8;
	add.s64 	%rd54, %rd25, %rd53;
	add.s64 	%rd52, %rd54, 256;
	// begin inline asm
	ld.relaxed.gpu.v2.u32 {%r1179, %r1175}, [%rd52];
	// end inline asm
$L__BB23_189:
	setp.eq.s32 	%p64, %r1179, 99;
	mov.b32 	%r444, -1;
	vote.sync.any.pred 	%p65, %p64, %r444;
	not.pred 	%p66, %p65;
	@%p66 bra 	$L__BB23_194;
	setp.gt.u32 	%p107, %r275, 499;
	@%p107 bra 	$L__BB23_192;
	membar.cta;
	bra.uni 	$L__BB23_193;
$L__BB23_192:
	mov.b32 	%r597, 350;
	// begin inline asm
	nanosleep.u32 %r597;
	// end inline asm
$L__BB23_193:
	// begin inline asm
	ld.relaxed.gpu.v2.u32 {%r1179, %r1175}, [%rd52];
	// end inline asm
	bra.uni 	$L__BB23_189;
$L__BB23_194:
	setp.eq.s32 	%p67, %r1179, 101;
	mov.b32 	%r471, -1;
	vote.sync.ballot.b32 	%r472, %p67, %r471;
	// begin inline asm
	mov.u32 %r446, %lanemask_ge;
	// end inline asm
	and.b32  	%r473, %r472, %r446;
	or.b32  	%r474, %r473, -2147483648;
	add.s32 	%r475, %r474, -1;
	not.b32 	%r476, %r474;
	and.b32  	%r477, %r476, %r475;
	popc.b32 	%r450, %r477;
	mov.b32 	%r449, 1;
	// begin inline asm
	shfl.sync.down.b32 %r447, %r1175, %r449, %r450, %r471;
	// end inline asm
	setp.lt.s32 	%p69, %r372, %r450;
	selp.b32 	%r478, %r447, 0, %p69;
	add.s32 	%r453, %r478, %r1175;
	mov.b32 	%r454, 2;
	// begin inline asm
	shfl.sync.down.b32 %r452, %r453, %r454, %r450, %r471;
	// end inline asm
	add.s32 	%r285, %r372, 2;
	setp.gt.s32 	%p70, %r285, %r450;
	selp.b32 	%r479, 0, %r452, %p70;
	add.s32 	%r458, %r453, %r479;
	mov.b32 	%r459, 4;
	// begin inline asm
	shfl.sync.down.b32 %r457, %r458, %r459, %r450, %r471;
	// end inline asm
	add.s32 	%r286, %r372, 4;
	setp.gt.s32 	%p71, %r286, %r450;
	selp.b32 	%r480, 0, %r457, %p71;
	add.s32 	%r463, %r458, %r480;
	mov.b32 	%r464, 8;
	// begin inline asm
	shfl.sync.down.b32 %r462, %r463, %r464, %r450, %r471;
	// end inline asm
	add.s32 	%r287, %r372, 8;
	setp.gt.s32 	%p72, %r287, %r450;
	selp.b32 	%r481, 0, %r462, %p72;
	add.s32 	%r468, %r463, %r481;
	mov.b32 	%r469, 16;
	// begin inline asm
	shfl.sync.down.b32 %r467, %r468, %r469, %r450, %r471;
	// end inline asm
	add.s32 	%r288, %r372, 16;
	setp.gt.s32 	%p73, %r288, %r450;
	selp.b32 	%r482, 0, %r467, %p73;
	add.s32 	%r1176, %r468, %r482;
	add.s32 	%r1178, %r1, %r274;
	add.s64 	%rd27, %rd1, 256;
$L__BB23_195:
	setp.ne.s32 	%p74, %r1179, 101;
	mov.b32 	%r483, -1;
	vote.sync.all.pred 	%p75, %p74, %r483;
	not.pred 	%p76, %p75;
	@%p76 bra 	$L__BB23_203;
	mul.wide.s32 	%rd61, %r1178, 8;
	add.s64 	%rd62, %rd27, %rd61;
	add.s64 	%rd60, %rd62, -256;
	// begin inline asm
	ld.relaxed.gpu.v2.u32 {%r1179, %r1180}, [%rd60];
	// end inline asm
$L__BB23_197:
	setp.eq.s32 	%p96, %r1179, 99;
	mov.b32 	%r555, -1;
	vote.sync.any.pred 	%p97, %p96, %r555;
	not.pred 	%p98, %p97;
	@%p98 bra 	$L__BB23_202;
	setp.gt.u32 	%p106, %r275, 499;
	@%p106 bra 	$L__BB23_200;
	membar.cta;
	bra.uni 	$L__BB23_201;
$L__BB23_200:
	mov.b32 	%r594, 350;
	// begin inline asm
	nanosleep.u32 %r594;
	// end inline asm
$L__BB23_201:
	// begin inline asm
	ld.relaxed.gpu.v2.u32 {%r1179, %r1180}, [%rd60];
	// end inline asm
	bra.uni 	$L__BB23_197;
$L__BB23_202:
	setp.eq.s32 	%p99, %r1179, 101;
	mov.b32 	%r581, -1;
	vote.sync.ballot.b32 	%r582, %p99, %r581;
	and.b32  	%r583, %r582, %r446;
	or.b32  	%r584, %r583, -2147483648;
	add.s32 	%r585, %r584, -1;
	not.b32 	%r586, %r584;
	and.b32  	%r587, %r586, %r585;
	popc.b32 	%r560, %r587;
	mov.b32 	%r559, 1;
	// begin inline asm
	shfl.sync.down.b32 %r557, %r1180, %r559, %r560, %r581;
	// end inline asm
	setp.lt.s32 	%p101, %r372, %r560;
	selp.b32 	%r588, %r557, 0, %p101;
	add.s32 	%r563, %r588, %r1180;
	mov.b32 	%r564, 2;
	// begin inline asm
	shfl.sync.down.b32 %r562, %r563, %r564, %r560, %r581;
	// end inline asm
	setp.gt.s32 	%p102, %r285, %r560;
	selp.b32 	%r589, 0, %r562, %p102;
	add.s32 	%r568, %r563, %r589;
	mov.b32 	%r569, 4;
	// begin inline asm
	shfl.sync.down.b32 %r567, %r568, %r569, %r560, %r581;
	// end inline asm
	setp.gt.s32 	%p103, %r286, %r560;
	selp.b32 	%r590, 0, %r567, %p103;
	add.s32 	%r573, %r568, %r590;
	mov.b32 	%r574, 8;
	// begin inline asm
	shfl.sync.down.b32 %r572, %r573, %r574, %r560, %r581;
	// end inline asm
	setp.gt.s32 	%p104, %r287, %r560;
	selp.b32 	%r591, 0, %r572, %p104;
	add.s32 	%r578, %r573, %r591;
	mov.b32 	%r579, 16;
	// begin inline asm
	shfl.sync.down.b32 %r577, %r578, %r579, %r560, %r581;
	// end inline asm
	setp.gt.s32 	%p105, %r288, %r560;
	selp.b32 	%r592, 0, %r577, %p105;
	add.s32 	%r593, %r592, %r1176;
	add.s32 	%r1176, %r593, %r578;
	add.s32 	%r1178, %r1178, -32;
	bra.uni 	$L__BB23_195;
$L__BB23_203:
	setp.ne.s32 	%p77, %r1189, 0;
	@%p77 bra 	$L__BB23_205;
	add.s32 	%r486, %r1176, %r271;
	add.s64 	%rd55, %rd25, 256;
	mov.b32 	%r485, 101;
	// begin inline asm
	st.relaxed.gpu.v2.u32 [%rd55], {%r485, %r486};
	// end inline asm
	st.shared.u32 	[_ZN6thrust24THRUST_300001_SM_1000_NS8cuda_cub4core6detail5shmemE+36], %r1176;
	st.shared.u32 	[_ZN6thrust24THRUST_300001_SM_1000_NS8cuda_cub4core6detail5shmemE+40], %r486;
$L__BB23_205:
	setp.ne.s32 	%p78, %r372, 0;
	mov.u32 	%r1181, %r273;
	@%p78 bra 	$L__BB23_207;
	st.shared.u32 	[_ZN6thrust24THRUST_300001_SM_1000_NS8cuda_cub4core6detail5shmemE+12], %r1176;
	mov.u32 	%r1181, %r1176;
$L__BB23_207:
	setp.eq.s32 	%p79, %r1189, 0;
	bar.sync 	0;
	@%p79 bra 	$L__BB23_209;
	ld.shared.u32 	%r487, [_ZN6thrust24THRUST_300001_SM_1000_NS8cuda_cub4core6detail5shmemE+12];
	add.s32 	%r1181, %r487, %r1181;
$L__BB23_209:
	add.s32 	%r307, %r1181, %r259;
	add.s32 	%r308, %r260, %r1181;
	add.s32 	%r309, %r261, %r1181;
	add.s32 	%r310, %r262, %r1181;
	add.s32 	%r311, %r263, %r1181;
	add.s32 	%r312, %r264, %r1181;
	add.s32 	%r313, %r265, %r1181;
	add.s32 	%r314, %r266, %r1181;
	add.s32 	%r315, %r267, %r1181;
	add.s32 	%r316, %r268, %r1181;
	ld.shared.v2.u32 	{%r488, %r317}, [_ZN6thrust24THRUST_300001_SM_1000_NS8cuda_cub4core6detail5shmemE+40];
	ld.shared.u32 	%r318, [_ZN6thrust24THRUST_300001_SM_1000_NS8cuda_cub4core6detail5shmemE+36];
	sub.s32 	%r489, 704, %r145;
	sub.s32 	%r319, %r317, %r489;
	sub.s32 	%r1190, %r488, %r489;
	bar.sync 	0;
	not.pred 	%p80, %p11;
	@%p80 bra 	$L__BB23_211;
	sub.s32 	%r490, %r1181, %r318;
	shl.b32 	%r491, %r490, 2;
	mov.u32 	%r492, _ZN6thrust24THRUST_300001_SM_1000_NS8cuda_cub4core6detail5shmemE;
	add.s32 	%r493, %r492, %r491;
	st.shared.u32 	[%r493], %r244;
$L__BB23_211:
	not.pred 	%p81, %p12;
	@%p81 bra 	$L__BB23_213;
	sub.s32 	%r494, %r307, %r318;
	shl.b32 	%r495, %r494, 2;
	mov.u32 	%r496, _ZN6thrust24THRUST_300001_SM_1000_NS8cuda_cub4core6detail5shmemE;
	add.s32 	%r497, %r496, %r495;
	st.shared.u32 	[%r497], %r245;
$L__BB23_213:
	not.pred 	%p82, %p13;
	@%p82 bra 	$L__BB23_215;
	sub.s32 	%r498, %r308, %r318;
	shl.b32 	%r499, %r498, 2;
	mov.u32 	%r500, _ZN6thrust24THRUST_300001_SM_1000_NS8cuda_cub4core6detail5shmemE;
	add.s32 	%r501, %r500, %r499;
	st.shared.u32 	[%r501], %r246;
$L__BB23_215:
	not.pred 	%p83, %p14;
	@%p83 bra 	$L__BB23_217;
	sub.s32 	%r502, %r309, %r318;
	shl.b32 	%r503, %r502, 2;
	mov.u32 	%r504, _ZN6thrust24THRUST_300001_SM_1000_NS8cuda_cub4core6detail5shmemE;
	add.s32 	%r505, %r504, %r503;
	st.shared.u32 	[%r505], %r247;
$L__BB23_217:
	not.pred 	%p84, %p15;
	@%p84 bra 	$L__BB23_219;
	sub.s32 	%r506, %r310, %r318;
	shl.b32 	%r507, %r506, 2;
	mov.u32 	%r508, _ZN6thrust24THRUST_300001_SM_1000_NS8cuda_cub4core6detail5shmemE;
	add.s32 	%r509, %r508, %r507;
	st.shared.u32 	[%r509], %r248;
$L__BB23_219:
	not.pred 	%p85, %p16;
	@%p85 bra 	$L__BB23_221;
	sub.s32 	%r510, %r311, %r318;
	shl.b32 	%r511, %r510, 2;
	mov.u32 	%r512, _ZN6thrust24THRUST_300001_SM_1000_NS8cuda_cub4core6detail5shmemE;
	add.s32 	%r513, %r512, %r511;
	st.shared.u32 	[%r513], %r249;
$L__BB23_221:
	not.pred 	%p86, %p17;
	@%p86 bra 	$L__BB23_223;
	sub.s32 	%r514, %r312, %r318;
	shl.b32 	%r515, %r514, 2;
	mov.u32 	%r516, _ZN6thrust24THRUST_300001_SM_1000_NS8cuda_cub4core6detail5shmemE;
	add.s32 	%r517, %r516, %r515;
	st.shared.u32 	[%r517], %r250;
$L__BB23_223:
	not.pred 	%p87, %p18;
	@%p87 bra 	$L__BB23_225;
	sub.s32 	%r518, %r313, %r318;
	shl.b32 	%r519, %r518, 2;
	mov.u32 	%r520, _ZN6thrust24THRUST_300001_SM_1000_NS8cuda_cub4core6detail5shmemE;
	add.s32 	%r521, %r520, %r519;
	st.shared.u32 	[%r521], %r251;
$L__BB23_225:
	not.pred 	%p88, %p19;
	@%p88 bra 	$L__BB23_227;
	sub.s32 	%r522, %r314, %r318;
	shl.b32 	%r523, %r522, 2;
	mov.u32 	%r524, _ZN6thrust24THRUST_300001_SM_1000_NS8cuda_cub4core6detail5shmemE;
	add.s32 	%r525, %r524, %r523;
	st.shared.u32 	[%r525], %r252;
$L__BB23_227:
	not.pred 	%p89, %p20;
	@%p89 bra 	$L__BB23_229;
	sub.s32 	%r526, %r315, %r318;
	shl.b32 	%r527, %r526, 2;
	mov.u32 	%r528, _ZN6thrust24THRUST_300001_SM_1000_NS8cuda_cub4core6detail5shmemE;
	add.s32 	%r529, %r528, %r527;
	st.shared.u32 	[%r529], %r253;
$L__BB23_229:
	not.pred 	%p90, %p21;
	@%p90 bra 	$L__BB23_231;
	sub.s32 	%r530, %r316, %r318;
	shl.b32 	%r531, %r530, 2;
	mov.u32 	%r532, _ZN6thrust24THRUST_300001_SM_1000_NS8cuda_cub4core6detail5shmemE;
	add.s32 	%r533, %r532, %r531;
	st.shared.u32 	[%r533], %r254;
$L__BB23_231:
	bar.sync 	0;
	setp.ge.s32 	%p91, %r1189, %r319;
	@%p91 bra 	$L__BB23_238;
	add.s32 	%r534, %r317, %r342;
	add.s32 	%r535, %r1189, %r2;
	sub.s32 	%r536, %r534, %r535;
	add.s32 	%r321, %r536, -705;
	and.b32  	%r537, %r321, 192;
	setp.eq.s32 	%p92, %r537, 192;
	@%p92 bra 	$L__BB23_235;
	shr.u32 	%r538, %r321, 6;
	add.s32 	%r539, %r538, 1;
	and.b32  	%r540, %r539, 3;
	add.s32 	%r1185, %r1189, %r318;
	shl.b32 	%r541, %r1189, 2;
	mov.u32 	%r542, _ZN6thrust24THRUST_300001_SM_1000_NS8cuda_cub4core6detail5shmemE;
	add.s32 	%r1184, %r542, %r541;
	neg.s32 	%r1183, %r540;
	shl.b32 	%r543, %r539, 6;
	and.b32  	%r544, %r543, 192;
	add.s32 	%r1189, %r1189, %r544;
$L__BB23_234:
	.pragma "nounroll";
	mul.wide.s32 	%rd56, %r1185, 4;
	add.s64 	%rd57, %rd3, %rd56;
	ld.shared.u32 	%r545, [%r1184];
	st.global.u32 	[%rd57], %r545;
	add.s32 	%r1185, %r1185, 64;
	add.s32 	%r1184, %r1184, 256;
	add.s32 	%r1183, %r1183, 1;
	setp.ne.s32 	%p93, %r1183, 0;
	@%p93 bra 	$L__BB23_234;
$L__BB23_235:
	setp.lt.u32 	%p94, %r321, 192;
	@%p94 bra 	$L__BB23_238;
	add.s64 	%rd29, %rd3, 512;
	add.s32 	%r1188, %r1189, %r318;
	shl.b32 	%r546, %r1189, 2;
	mov.u32 	%r547, _ZN6thrust24THRUST_300001_SM_1000_NS8cuda_cub4core6detail5shmemE;
	add.s32 	%r548, %r546, %r547;
	add.s32 	%r1187, %r548, 512;
$L__BB23_237:
	mul.wide.s32 	%rd58, %r1188, 4;
	add.s64 	%rd59, %rd29, %rd58;
	ld.shared.u32 	%r549, [%r1187+-512];
	st.global.u32 	[%rd59+-512], %r549;
	ld.shared.u32 	%r550, [%r1187+-256];
	st.global.u32 	[%rd59+-256], %r550;
	ld.shared.u32 	%r551, [%r1187];
	st.global.u32 	[%rd59], %r551;
	ld.shared.u32 	%r552, [%r1187+256];
	st.global.u32 	[%rd59+256], %r552;
	add.s32 	%r1189, %r1189, 256;
	add.s32 	%r1188, %r1188, 256;
	add.s32 	%r1187, %r1187, 1024;
	setp.lt.s32 	%p95, %r1189, %r319;
	@%p95 bra 	$L__BB23_237;
$L__BB23_238:
	bar.sync 	0;
$L__BB23_239:
	mov.u32 	%r758, %tid.x;
	setp.ne.s32 	%p161, %r758, 0;
	@%p161 bra 	$L__BB23_241;
	ld.param.u64 	%rd130, [_ZN6thrust24THRUST_300001_SM_1000_NS8cuda_cub4core6detail13_kernel_agentINS1_8__unique11UniqueAgentINS0_6detail15normal_iteratorINS0_10device_ptrIiEEEESB_N4cuda3std3__48equal_toIiEEiPiEEJSB_SB_SG_SH_iN3cub18CUB_300001_SM_100013ScanTileStateIiLb1EEEmEEEvDpT0__param_3];
	cvta.to.global.u64 	%rd83, %rd130;
	st.global.u32 	[%rd83], %r1190;
$L__BB23_241:
	ret;

}
	// .globl	_ZN6thrust24THRUST_300001_SM_1000_NS8cuda_cub4core6detail13_kernel_agentINS1_16__set_operations9InitAgentIN3cub18CUB_300001_SM_100013ScanTileStateIiLb1EEEiEEJSA_iEEEvDpT0_
.visible .entry _ZN6thrust24THRUST_300001_SM_1000_NS8cuda_cub4core6detail13_kernel_agentINS1_16__set_operations9InitAgentIN3cub18CUB_300001_SM_100013ScanTileStateIiLb1EEEiEEJSA_iEEEvDpT0_(
	.param .align 8 .b8 _ZN6thrust24THRUST_300001_SM_1000_NS8cuda_cub4core6detail13_kernel_agentINS1_16__set_operations9InitAgentIN3cub18CUB_300001_SM_100013ScanTileStateIiLb1EEEiEEJSA_iEEEvDpT0__param_0[8],
	.param .u32 _ZN6thrust24THRUST_300001_SM_1000_NS8cuda_cub4core6detail13_kernel_agentINS1_16__set_operations9InitAgentIN3cub18CUB_300001_SM_100013ScanTileStateIiLb1EEEiEEJSA_iEEEvDpT0__param_1
)
.maxntid 128
{
	.reg .pred 	%p<5>;
	.reg .b32 	%r<10>;
	.reg .b64 	%rd<7>;

	ld.param.u64 	%rd2, [_ZN6thrust24THRUST_300001_SM_1000_NS8cuda_cub4core6detail13_kernel_agentINS1_16__set_operations9InitAgentIN3cub18CUB_300001_SM_100013ScanTileStateIiLb1EEEiEEJSA_iEEEvDpT0__param_0];
	ld.param.u32 	%r4, [_ZN6thrust24THRUST_300001_SM_1000_NS8cuda_cub4core6detail13_kernel_agentINS1_16__set_operations9InitAgentIN3cub18CUB_300001_SM_100013ScanTileStateIiLb1EEEiEEJSA_iEEEvDpT0__param_1];
	cvta.to.global.u64 	%rd1, %rd2;
	mov.u32 	%r1, %ctaid.x;
	mov.u32 	%r5, %ntid.x;
	mov.u32 	%r2, %tid.x;
	mad.lo.s32 	%r3, %r1, %r5, %r2;
	setp.ge.s32 	%p1, %r3, %r4;
	@%p1 bra 	$L__BB24_2;
	mul.wide.s32 	%rd3, %r3, 8;
	add.s64 	%rd4, %rd1, %rd3;
	mov.b32 	%r6, 0;
	mov.b32 	%r7, 99;
	st.global.v2.u32 	[%rd4+256], {%r7, %r6};
$L__BB24_2:
	setp.ne.s32 	%p2, %r1, 0;
	setp.gt.u32 	%p3, %r2, 31;
	or.pred  	%p4, %p2, %p3;
	@%p4 bra 	$L__BB24_4;
	mul.wide.u32 	%rd5, %r2, 8;
	add.s64 	%rd6, %rd1, %rd5;
	mov.b32 	%r9, 0;
	st.global.v2.u32 	[%rd6], {%r9, %r9};
$L__BB24_4:
	ret;

}
	// .globl	_ZN6thrust24THRUST_300001_SM_1000_NS8cuda_cub4core6detail13_kernel_agentINS1_16__set_operations14PartitionAgentINS0_6detail15normal_iteratorINS0_10device_ptrIiEEEESB_iN4cuda3std3__44lessIiEEEEJSB_SB_iiiPNSE_4pairIiiEESG_iEEEvDpT0_
.visible .entry _ZN6thrust24THRUST_300001_SM_1000_NS8cuda_cub4core6detail13_kernel_agentINS1_16__set_operations14PartitionAgentINS0_6detail15normal_iteratorINS0_10device_ptrIiEEEESB_iN4cuda3std3__44lessIiEEEEJSB_SB_iiiPNSE_4pairIiiEESG_iEEEvDpT0_(
	.param .align 8 .b8 _ZN6thrust24THRUST_300001_SM_1000_NS8cuda_cub4core6detail13_kernel_agentINS1_16__set_operations14PartitionAgentINS0_6detail15normal_iteratorINS0_10device_ptrIiEEEESB_iN4cuda3std3__44lessIiEEEEJSB_SB_iiiPNSE_4pairIiiEESG_iEEEvDpT0__param_0[8],
	.param .align 8 .b8 _ZN6thrust24THRUST_300001_SM_1000_NS8cuda_cub4core6detail13_kernel_agentINS1_16__set_operations14PartitionAgentINS0_6detail15normal_iteratorINS0_10device_ptrIiEEEESB_iN4cuda3std3__44lessIiEEEEJSB_SB_iiiPNSE_4pairIiiEESG_iEEEvDpT0__param_1[8],
	.param .u32 _ZN6thrust24THRUST_300001_SM_1000_NS8cuda_cub4core6detail13_kernel_agentINS1_16__set_operations14PartitionAgentINS0_6detail15normal_iteratorINS0_10device_ptrIiEEEESB_iN4cuda3std3__44lessIiEEEEJSB_SB_iiiPNSE_4pairIiiEESG_iEEEvDpT0__param_2,
	.param .u32 _ZN6thrust24THRUST_300001_SM_1000_NS8cuda_cub4core6detail13_kernel_agentINS1_16__set_operations14PartitionAgentINS0_6detail15normal_iteratorINS0_10device_ptrIiEEEESB_iN4cuda3std3__44lessIiEEEEJSB_SB_iiiPNSE_4pairIiiEESG_iEEEvDpT0__param_3,
	.param .u32 _ZN6thrust24THRUST_300001_SM_1000_NS8cuda_cub4core6detail13_kernel_agentINS1_16__set_operations14PartitionAgentINS0_6detail15normal_iteratorINS0_10device_ptrIiEEEESB_iN4cuda3std3__44lessIiEEEEJSB_SB_iiiPNSE_4pairIiiEESG_iEEEvDpT0__param_4,
	.param .u64 .ptr .align 1 _ZN6thrust24THRUST_300001_SM_1000_NS8cuda_cub4core6detail13_kernel_agentINS1_16__set_operations14PartitionAgentINS0_6detail15normal_iteratorINS0_10device_ptrIiEEEESB_iN4cuda3std3__44lessIiEEEEJSB_SB_iiiPNSE_4pairIiiEESG_iEEEvDpT0__param_5,
	.param .align 1 .b8 _ZN6thrust24THRUST_300001_SM_1000_NS8cuda_cub4core6detail13_kernel_agentINS1_16__set_operations14PartitionAgentINS0_6detail15normal_iteratorINS0_10device_ptrIiEEEESB_iN4cuda3std3__44lessIiEEEEJSB_SB_iiiPNSE_4pairIiiEESG_iEEEvDpT0__param_6[1],
	.param .u32 _ZN6thrust24THRUST_300001_SM_1000_NS8cuda_cub4core6detail13_kernel_agentINS1_16__set_operations14PartitionAgentINS0_6detail15normal_iteratorINS0_10device_ptrIiEEEESB_iN4cuda3std3__44lessIiEEEEJSB_SB_iiiPNSE_4pairIiiEESG_iEEEvDpT0__param_7
)
.maxntid 256
{
	.reg .pred 	%p<34>;
	.reg .b32 	%r<167>;
	.reg .b64 	%rd<65>;

	ld.param.u64 	%rd5, [_ZN6thrust24THRUST_300001_SM_1000_NS8cuda_cub4core6detail13_kernel_agentINS1_16__set_operations14PartitionAgentINS0_6detail15normal_iteratorINS0_10device_ptrIiEEEESB_iN4cuda3std3__44lessIiEEEEJSB_SB_iiiPNSE_4pairIiiEESG_iEEEvDpT0__param_1];
	ld.param.u64 	%rd4, [_ZN6thrust24THRUST_300001_SM_1000_NS8cuda_cub4core6detail13_kernel_agentINS1_16__set_operations14PartitionAgentINS0_6detail15normal_iteratorINS0_10device_ptrIiEEEESB_iN4cuda3std3__44lessIiEEEEJSB_SB_iiiPNSE_4pairIiiEESG_iEEEvDpT0__param_0];
	ld.param.u32 	%r65, [_ZN6thrust24THRUST_300001_SM_1000_NS8cuda_cub4core6detail13_kernel_agentINS1_16__set_operations14PartitionAgentINS0_6detail15normal_iteratorINS0_10device_ptrIiEEEESB_iN4cuda3std3__44lessIiEEEEJSB_SB_iiiPNSE_4pairIiiEESG_iEEEvDpT0__param_2];
	ld.param.u32 	%r66, [_ZN6thrust24THRUST_300001_SM_1000_NS8cuda_cub4core6detail13_kernel_agentINS1_16__set_operations14PartitionAgentINS0_6detail15normal_iteratorINS0_10device_ptrIiEEEESB_iN4cuda3std3__44lessIiEEEEJSB_SB_iiiPNSE_4pairIiiEESG_iEEEvDpT0__param_3];
	ld.param.u32 	%r68, [_ZN6thrust24THRUST_300001_SM_1000_NS8cuda_cub4core6detail13_kernel_agentINS1_16__set_operations14PartitionAgentINS0_6detail15normal_iteratorINS0_10device_ptrIiEEEESB_iN4cuda3std3__44lessIiEEEEJSB_SB_iiiPNSE_4pairIiiEESG_iEEEvDpT0__param_4];
	ld.param.u64 	%rd6, [_ZN6thrust24THRUST_300001_SM_1000_NS8cuda_cub4core6detail13_kernel_agentINS1_16__set_operations14PartitionAgentINS0_6detail15normal_iteratorINS0_10device_ptrIiEEEESB_iN4cuda3std3__44lessIiEEEEJSB_SB_iiiPNSE_4pairIiiEESG_iEEEvDpT0__param_5];
	ld.param.u32 	%r67, [_ZN6thrust24THRUST_300001_SM_1000_NS8cuda_cub4core6detail13_kernel_agentINS1_16__set_operations14PartitionAgentINS0_6detail15normal_iteratorINS0_10device_ptrIiEEEESB_iN4cuda3std3__44lessIiEEEEJSB_SB_iiiPNSE_4pairIiiEESG_iEEEvDpT0__param_7];
	mov.u32 	%r69, %ntid.x;
	mov.u32 	%r70, %ctaid.x;
	mov.u32 	%r71, %tid.x;
	mad.lo.s32 	%r1, %r69, %r70, %r71;
	setp.ge.s32 	%p1, %r1, %r68;
	@%p1 bra 	$L__BB25_28;
	mul.lo.s32 	%r72, %r67, %r1;
	add.s32 	%r73, %r66, %r65;
	min.s32 	%r2, %r73, %r72;
	cvta.to.global.u64 	%rd1, %rd5;
	cvta.to.global.u64 	%rd2, %rd4;
	sub.s32 	%r74, %r2, %r66;
	max.s32 	%r141, %r74, 0;
	min.s32 	%r139, %r65, %r2;
	setp.ge.s32 	%p2, %r141, %r139;
	@%p2 bra 	$L__BB25_3;
$L__BB25_2:
	add.s32 	%r75, %r139, %r141;
	shr.u32 	%r76, %r75, 1;
	mul.wide.u32 	%rd7, %r76, 4;
	add.s64 	%rd8, %rd2, %rd7;
	ld.global.u32 	%r77, [%rd8];
	not.b32 	%r78, %r76;
	add.s32 	%r79, %r2, %r78;
	mul.wide.s32 	%rd9, %r79, 4;
	add.s64 	%rd10, %rd1, %rd9;
	ld.global.u32 	%r80, [%rd10];
	setp.lt.s32 	%p3, %r80, %r77;
	add.s32 	%r81, %r76, 1;
	selp.b32 	%r141, %r141, %r81, %p3;
	selp.b32 	%r139, %r76, %r139, %p3;
	setp.lt.s32 	%p4, %r141, %r139;
	@%p4 bra 	$L__BB25_2;
$L__BB25_3:
	sub.s32 	%r10, %r2, %r141;
	setp.ge.s32 	%p5, %r10, %r66;
	mov.b32 	%r166, 0;
	@%p5 bra 	$L__BB25_27;
	mul.wide.s32 	%rd11, %r10, 4;
	add.s64 	%rd3, %rd1, %rd11;
	ld.global.u32 	%r11, [%rd3];
	setp.lt.s32 	%p6, %r141, 1;
	mov.b32 	%r144, 0;
	mov.u32 	%r150, %r144;
	@%p6 bra 	$L__BB25_11;
	mul.wide.u32 	%rd12, %r141, 511;
	shr.u64 	%rd13, %rd12, 9;
	cvt.u32.u64 	%r84, %rd13;
	shl.b64 	%rd14, %rd13, 2;
	add.s64 	%rd15, %rd2, %rd14;
	ld.global.u32 	%r85, [%rd15];
	setp.lt.s32 	%p7, %r85, %r11;
	add.s32 	%r86, %r84, 1;
	selp.b32 	%r144, %r141, %r84, %p7;
	selp.b32 	%r150, %r86, 0, %p7;
	setp.ge.u32 	%p8, %r150, %r144;
	@%p8 bra 	$L__BB25_7;
	cvt.u64.u32 	%rd16, %r150;
	mul.wide.u32 	%rd17, %r144, 127;
	add.s64 	%rd18, %rd17, %rd16;
	shr.u64 	%rd19, %rd18, 7;
	cvt.u32.u64 	%r87, %rd19;
	shl.b64 	%rd20, %rd19, 2;
	add.s64 	%rd21, %rd2, %rd20;
	ld.global.u32 	%r88, [%rd21];
	setp.lt.s32 	%p9, %r88, %r11;
	add.s32 	%r89, %r87, 1;
	selp.b32 	%r144, %r144, %r87, %p9;
	selp.b32 	%r150, %r89, %r150, %p9;
$L__BB25_7:
	setp.ge.u32 	%p10, %r150, %r144;
	@%p10 bra 	$L__BB25_9;
	cvt.u64.u32 	%rd22, %r150;
	mul.wide.u32 	%rd23, %r144, 31;
	add.s64 	%rd24, %rd23, %rd22;
	shr.u64 	%rd25, %rd24, 5;
	cvt.u32.u64 	%r90, %rd25;
	shl.b64 	%rd26, %rd25, 2;
	add.s64 	%rd27, %rd2, %rd26;
	ld.global.u32 	%r91, [%rd27];
	setp.lt.s32 	%p11, %r91, %r11;
	add.s32 	%r92, %r90, 1;
	selp.b32 	%r144, %r144, %r90, %p11;
	selp.b32 	%r150, %r92, %r150, %p11;
$L__BB25_9:
	setp.ge.u32 	%p12, %r150, %r144;
	@%p12 bra 	$L__BB25_11;
	cvt.u64.u32 	%rd28, %r150;
	mul.wide.u32 	%rd29, %r144, 15;
	add.s64 	%rd30, %rd29, %rd28;
	shr.u64 	%rd31, %rd30, 4;
	cvt.u32.u64 	%r93, %rd31;
	shl.b64 	%rd32, %rd31, 2;
	add.s64 	%rd33, %rd2, %rd32;
	ld.global.u32 	%r94, [%rd33];
	setp.lt.s32 	%p13, %r94, %r11;
	add.s32 	%r95, %r93, 1;
	selp.b32 	%r144, %r144, %r93, %p13;
	selp.b32 	%r150, %r95, %r150, %p13;
$L__BB25_11:
	setp.ge.u32 	%p14, %r150, %r144;
	@%p14 bra 	$L__BB25_13;
$L__BB25_12:
	and.b32  	%r96, %r150, %r144;
	xor.b32  	%r97, %r150, %r144;
	shr.s32 	%r98, %r97, 1;
	add.s32 	%r99, %r96, %r98;
	mul.wide.s32 	%rd34, %r99, 4;
	add.s64 	%rd35, %rd2, %rd34;
	ld.global.u32 	%r100, [%rd35];
	setp.lt.s32 	%p15, %r100, %r11;
	add.s32 	%r101, %r99, 1;
	selp.b32 	%r144, %r144, %r99, %p15;
	selp.b32 	%r150, %r101, %r150, %p15;
	setp.lt.s32 	%p16, %r150, %r144;
	@%p16 bra 	$L__BB25_12;
$L__BB25_13:
	setp.lt.s32 	%p17, %r10, 1;
	mov.b32 	%r154, 0;
	mov.u32 	%r153, %r10;
	@%p17 bra 	$L__BB25_15;
	mul.wide.u32 	%rd36, %r10, 511;
	shr.u64 	%rd37, %rd36, 9;
	cvt.u32.u64 	%r103, %rd37;
	shl.b64 	%rd38, %rd37, 2;
	add.s64 	%rd39, %rd1, %rd38;
	ld.global.u32 	%r104, [%rd39];
	setp.lt.s32 	%p18, %r104, %r11;
	add.s32 	%r105, %r103, 1;
	selp.b32 	%r153, %r10, %r103, %p18;
	selp.b32 	%r154, %r105, 0, %p18;
$L__BB25_15:
	setp.ge.s32 	%p19, %r154, %r153;
	@%p19 bra 	$L__BB25_17;
	cvt.u64.u32 	%rd40, %r154;
	mul.wide.u32 	%rd41, %r153, 127;
	add.s64 	%rd42, %rd41, %rd40;
	shr.u64 	%rd43, %rd42, 7;
	cvt.u32.u64 	%r106, %rd43;
	shl.b64 	%rd44, %rd43, 2;
	add.s64 	%rd45, %rd1, %rd44;
	ld.global.u32 	%r107, [%rd45];
	setp.lt.s32 	%p20, %r107, %r11;
	add.s32 	%r108, %r106, 1;
	selp.b32 	%r153, %r153, %r106, %p20;
	selp.b32 	%r154, %r108, %r154, %p20;
$L__BB25_17:
	setp.ge.s32 	%p21, %r154, %r153;
	@%p21 bra 	$L__BB25_19;
	cvt.u64.u32 	%rd46, %r154;
	mul.wide.u32 	%rd47, %r153, 31;
	add.s64 	%rd48, %rd47, %rd46;
	shr.u64 	%rd49, %rd48, 5;
	cvt.u32.u64 	%r109, %rd49;
	shl.b64 	%rd50, %rd49, 2;
	add.s64 	%rd51, %rd1, %rd50;
	ld.global.u32 	%r110, [%rd51];
	setp.lt.s32 	%p22, %r110, %r11;
	add.s32 	%r111, %r109, 1;
	selp.b32 	%r153, %r153, %r109, %p22;
	selp.b32 	%r154, %r111, %r154, %p22;
$L__BB25_19:
	setp.ge.s32 	%p23, %r154, %r153;
	@%p23 bra 	$L__BB25_21;
	cvt.u64.u32 	%rd52, %r154;
	mul.wide.u32 	%rd53, %r153, 15;
	add.s64 	%rd54, %rd53, %rd52;
	shr.u64 	%rd55, %rd54, 4;
	cvt.u32.u64 	%r112, %rd55;
	shl.b64 	%rd56, %rd55, 2;
	add.s64 	%rd57, %rd1, %rd56;
	ld.global.u32 	%r113, [%rd57];
	setp.lt.s32 	%p24, %r113, %r11;
	add.s32 	%r114, %r112, 1;
	selp.b32 	%r153, %r153, %r112, %p24;
	selp.b32 	%r154, %r114, %r154, %p24;
$L__BB25_21:
	setp.ge.s32 	%p25, %r154, %r153;
	@%p25 bra 	$L__BB25_23;
$L__BB25_22:
	and.b32  	%r115, %r154, %r153;
	xor.b32  	%r116, %r154, %r153;
	shr.s32 	%r117, %r116, 1;
	add.s32 	%r118, %r115, %r117;
	mul.wide.s32 	%rd58, %r118, 4;
	add.s64 	%rd59, %rd1, %rd58;
	ld.global.u32 	%r119, [%rd59];
	setp.lt.s32 	%p26, %r119, %r11;
	add.s32 	%r120, %r118, 1;
	selp.b32 	%r153, %r153, %r118, %p26;
	selp.b32 	%r154, %r120, %r154, %p26;
	setp.lt.s32 	%p27, %r154, %r153;
	@%p27 bra 	$L__BB25_22;
$L__BB25_23:
	sub.s32 	%r122, %r141, %r150;
	sub.s32 	%r52, %r10, %r154;
	add.s32 	%r53, %r52, %r122;
	shr.s32 	%r123, %r53, 1;
	max.s32 	%r54, %r123, %r52;
	add.s32 	%r125, %r154, %r54;
	add.s32 	%r126, %r125, 1;
	min.s32 	%r127, %r126, %r66;
	sub.s32 	%r163, %r127, %r10;
	setp.lt.s32 	%p28, %r163, 1;
	mov.b32 	%r164, 0;
	@%p28 bra 	$L__BB25_26;
	mov.b32 	%r164, 0;
$L__BB25_25:
	add.s32 	%r129, %r164, %r163;
	shr.s32 	%r130, %r129, 1;
	mul.wide.s32 	%rd60, %r130, 4;
	add.s64 	%rd61, %rd3, %rd60;
	ld.global.u32 	%r131, [%rd61];
	setp.lt.s32 	%p29, %r11, %r131;
	add.s32 	%r132, %r130, 1;
	selp.b32 	%r163, %r130, %r163, %p29;
	selp.b32 	%r164, %r164, %r132, %p29;
	setp.lt.s32 	%p30, %r164, %r163;
	@%p30 bra 	$L__BB25_25;
$L__BB25_26:
	add.s32 	%r133, %r52, %r164;
	min.s32 	%r134, %r133, %r54;
	sub.s32 	%r135, %r53, %r134;
	add.s32 	%r136, %r134, 1;
	setp.eq.s32 	%p31, %r135, %r136;
	setp.lt.s32 	%p32, %r54, %r133;
	and.pred  	%p33, %p31, %p32;
	add.s32 	%r141, %r135, %r150;
	selp.u32 	%r166, 1, 0, %p33;
$L__BB25_27:
	sub.s32 	%r137, %r2, %r141;
	add.s32 	%r138, %r137, %r166;
	cvta.to.global.u64 	%rd62, %rd6;
	mul.wide.s32 	%rd63, %r1, 8;
	add.s64 	%rd64, %rd62, %rd63;
	st.global.u32 	[%rd64], %r141;
	st.global.u32 	[%rd64+4], %r138;
$L__BB25_28:
	ret;

}
	// .globl	_ZN6thrust24THRUST_300001_SM_1000_NS8cuda_cub4core6detail13_kernel_agentINS1_16__set_operations10SetOpAgentINS0_6detail15normal_iteratorINS0_10device_ptrIiEEEESB_SB_SB_SB_SB_iN4cuda3std3__44lessIiEENS5_21serial_set_differenceENSE_17integral_constantIbLb1EEEEEJSB_SB_SB_SB_iiSB_SB_SG_SH_PNSE_4pairIiiEEPmN3cub18CUB_300001_SM_100013ScanTileStateIiLb1EEEEEEvDpT0_
.visible .entry _ZN6thrust24THRUST_300001_SM_1000_NS8cuda_cub4core6detail13_kernel_agentINS1_16__set_operations10SetOpAgentINS0_6detail15normal_iteratorINS0_10device_ptrIiEEEESB_SB_SB_SB_SB_iN4cuda3std3__44lessIiEENS5_21serial_set_differenceENSE_17integral_constantIbLb1EEEEEJSB_SB_SB_SB_iiSB_SB_SG_SH_PNSE_4pairIiiEEPmN3cub18CUB_300001_SM_100013ScanTileStateIiLb1EEEEEEvDpT0_(
	.param .align 8 .b8 _ZN6thrust24THRUST_300001_SM_1000_NS8cuda_cub4core6detail13_kernel_agentINS1_16__set_operations10SetOpAgentINS0_6detail15normal_iteratorINS0_10device_ptrIiEEEESB_SB_SB_SB_SB_iN4cuda3std3__44lessIiEENS5_21serial_set_differenceENSE_17integral_constantIbLb1EEEEEJSB_SB_SB_SB_iiSB_SB_SG_SH_PNSE_4pairIiiEEPmN3cub18CUB_300001_SM_100013ScanTileStateIiLb1EEEEEEvDpT0__param_0[8],
	.param .align 8 .b8 _ZN6thrust24THRUST_300001_SM_1000_NS8cuda_cub4core6detail13_kernel_agentINS1_16__set_operations10SetOpAgentINS0_6detail15normal_iteratorINS0_10device_ptrIiEEEESB_SB_SB_SB_SB_iN4cuda3std3__44lessIiEENS5_21serial_set_differenceENSE_17integral_constantIbLb1EEEEEJSB_SB_SB_SB_iiSB_SB_SG_SH_PNSE_4pairIiiEEPmN3cub18CUB_300001_SM_100013ScanTileStateIiLb1EEEEEEvDpT0__param_1[8],
	.param .align 8 .b8 _ZN6thrust24THRUST_300001_SM_1000_NS8cuda_cub4core6detail13_kernel_agentINS1_16__set_operations10SetOpAgentINS0_6detail15normal_iteratorINS0_10device_ptrIiEEEESB_SB_SB_SB_SB_iN4cuda3std3__44lessIiEENS5_21serial_set_differenceENSE_17integral_constantIbLb1EEEEEJSB_SB_SB_SB_iiSB_SB_SG_SH_PNSE_4pairIiiEEPmN3cub18CUB_300001_SM_100013ScanTileStateIiLb1EEEEEEvDpT0__param_2[8],
	.param .align 8 .b8 _ZN6thrust24THRUST_300001_SM_1000_NS8cuda_cub4core6detail13_kernel_agentINS1_16__set_operations10SetOpAgentINS0_6detail15normal_iteratorINS0_10device_ptrIiEEEESB_SB_SB_SB_SB_iN4cuda3std3__44lessIiEENS5_21serial_set_differenceENSE_17integral_constantIbLb1EEEEEJSB_SB_SB_SB_iiSB_SB_SG_SH_PNSE_4pairIiiEEPmN3cub18CUB_300001_SM_100013ScanTileStateIiLb1EEEEEEvDpT0__param_3[8],
	.param .u32 _ZN6thrust24THRUST_300001_SM_1000_NS8cuda_cub4core6detail13_kernel_agentINS1_16__set_operations10SetOpAgentINS0_6detail15normal_iteratorINS0_10device_ptrIiEEEESB_SB_SB_SB_SB_iN4cuda3std3__44lessIiEENS5_21serial_set_differenceENSE_17integral_constantIbLb1EEEEEJSB_SB_SB_SB_iiSB_SB_SG_SH_PNSE_4pairIiiEEPmN3cub18CUB_300001_SM_100013ScanTileStateIiLb1EEEEEEvDpT0__param_4,
	.param .u32 _ZN6thrust24THRUST_300001_SM_1000_NS8cuda_cub4core6detail13_kernel_agentINS1_16__set_operations10SetOpAgentINS0_6detail15normal_iteratorINS0_10device_ptrIiEEEESB_SB_SB_SB_SB_iN4cuda3std3__44lessIiEENS5_21serial_set_differenceENSE_17integral_constantIbLb1EEEEEJSB_SB_SB_SB_iiSB_SB_SG_SH_PNSE_4pairIiiEEPmN3cub18CUB_300001_SM_100013ScanTileStateIiLb1EEEEEEvDpT0__param_5,
	.param .align 8 .b8 _ZN6thrust24THRUST_300001_SM_1000_NS8cuda_cub4core6detail13_kernel_agentINS1_16__set_operations10SetOpAgentINS0_6detail15normal_iteratorINS0_10device_ptrIiEEEESB_SB_SB_SB_SB_iN4cuda3std3__44lessIiEENS5_21serial_set_differenceENSE_17integral_constantIbLb1EEEEEJSB_SB_SB_SB_iiSB_SB_SG_SH_PNSE_4pairIiiEEPmN3cub18CUB_300001_SM_100013ScanTileStateIiLb1EEEEEEvDpT0__param_6[8],
	.param .align 8 .b8 _ZN6thrust24THRUST_300001_SM_1000_NS8cuda_cub4core6detail13_kernel_agentINS1_16__set_operations10SetOpAgentINS0_6detail15normal_iteratorINS0_10device_ptrIiEEEESB_SB_SB_SB_SB_iN4cuda3std3__44lessIiEENS5_21serial_set_differenceENSE_17integral_constantIbLb1EEEEEJSB_SB_SB_SB_iiSB_SB_SG_SH_PNSE_4pairIiiEEPmN3cub18CUB_300001_SM_100013ScanTileStateIiLb1EEEEEEvDpT0__param_7[8],
	.param .align 1 .b8 _ZN6thrust24THRUST_300001_SM_1000_NS8cuda_cub4core6detail13_kernel_agentINS1_16__set_operations10SetOpAgentINS0_6detail15normal_iteratorINS0_10device_ptrIiEEEESB_SB_SB_SB_SB_iN4cuda3std3__44lessIiEENS5_21serial_set_differenceENSE_17integral_constantIbLb1EEEEEJSB_SB_SB_SB_iiSB_SB_SG_SH_PNSE_4pairIiiEEPmN3cub18CUB_300001_SM_100013ScanTileStateIiLb1EEEEEEvDpT0__param_8[1],
	.param .align 1 .b8 _ZN6thrust24THRUST_300001_SM_1000_NS8cuda_cub4core6detail13_kernel_agentINS1_16__set_operations10SetOpAgentINS0_6detail15normal_iteratorINS0_10device_ptrIiEEEESB_SB_SB_SB_SB_iN4cuda3std3__44lessIiEENS5_21serial_set_differenceENSE_17integral_constantIbLb1EEEEEJSB_SB_SB_SB_iiSB_SB_SG_SH_PNSE_4pairIiiEEPmN3cub18CUB_300001_SM_100013ScanTileStateIiLb1EEEEEEvDpT0__param_9[1],
	.param .u64 .ptr .align 1 _ZN6thrust24THRUST_300001_SM_1000_NS8cuda_cub4core6detail13_kernel_agentINS1_16__set_operations10SetOpAgentINS0_6detail15normal_iteratorINS0_10device_ptrIiEEEESB_SB_SB_SB_SB_iN4cuda3std3__44lessIiEENS5_21serial_set_differenceENSE_17integral_constantIbLb1EEEEEJSB_SB_SB_SB_iiSB_SB_SG_SH_PNSE_4pairIiiEEPmN3cub18CUB_300001_SM_100013ScanTileStateIiLb1EEEEEEvDpT0__param_10,
	.param .u64 .ptr .align 1 _ZN6thrust24THRUST_300001_SM_1000_NS8cuda_cub4core6detail13_kernel_agentINS1_16__set_operations10SetOpAgentINS0_6detail15normal_iteratorINS0_10device_ptrIiEEEESB_SB_SB_SB_SB_iN4cuda3std3__44lessIiEENS5_21serial_set_differenceENSE_17integral_constantIbLb1EEEEEJSB_SB_SB_SB_iiSB_SB_SG_SH_PNSE_4pairIiiEEPmN3cub18CUB_300001_SM_100013ScanTileStateIiLb1EEEEEEvDpT0__param_11,
	.param .align 8 .b8 _ZN6thrust24THRUST_300001_SM_1000_NS8cuda_cub4core6detail13_kernel_agentINS1_16__set_operations10SetOpAgentINS0_6detail15normal_iteratorINS0_10device_ptrIiEEEESB_SB_SB_SB_SB_iN4cuda3std3__44lessIiEENS5_21serial_set_differenceENSE_17integral_constantIbLb1EEEEEJSB_SB_SB_SB_iiSB_SB_SG_SH_PNSE_4pairIiiEEPmN3cub18CUB_300001_SM_100013ScanTileStateIiLb1EEEEEEvDpT0__param_12[8]
)
.maxntid 512
{
	.reg .pred 	%p<912>;
	.reg .b32 	%r<3236>;
	.reg .b64 	%rd<142>;

	ld.param.u64 	%rd2, [_ZN6thrust24THRUST_300001_SM_1000_NS8cuda_cub4core6detail13_kernel_agentINS1_16__set_operations10SetOpAgentINS0_6detail15normal_iteratorINS0_10device_ptrIiEEEESB_SB_SB_SB_SB_iN4cuda3std3__44lessIiEENS5_21serial_set_differenceENSE_17integral_constantIbLb1EEEEEJSB_SB_SB_SB_iiSB_SB_SG_SH_PNSE_4pairIiiEEPmN3cub18CUB_300001_SM_100013ScanTileStateIiLb1EEEEEEvDpT0__param_12];
	ld.param.u64 	%rd31, [_ZN6thrust24THRUST_300001_SM_1000_NS8cuda_cub4core6detail13_kernel_agentINS1_16__set_operations10SetOpAgentINS0_6detail15normal_iteratorINS0_10device_ptrIiEEEESB_SB_SB_SB_SB_iN4cuda3std3__44lessIiEENS5_21serial_set_differenceENSE_17integral_constantIbLb1EEEEEJSB_SB_SB_SB_iiSB_SB_SG_SH_PNSE_4pairIiiEEPmN3cub18CUB_300001_SM_100013ScanTileStateIiLb1EEEEEEvDpT0__param_7];
	ld.param.u64 	%rd32, [_ZN6thrust24THRUST_300001_SM_1000_NS8cuda_cub4core6detail13_kernel_agentINS1_16__set_operations10SetOpAgentINS0_6detail15normal_iteratorINS0_10device_ptrIiEEEESB_SB_SB_SB_SB_iN4cuda3std3__44lessIiEENS5_21serial_set_differenceENSE_17integral_constantIbLb1EEEEEJSB_SB_SB_SB_iiSB_SB_SG_SH_PNSE_4pairIiiEEPmN3cub18CUB_300001_SM_100013ScanTileStateIiLb1EEEEEEvDpT0__param_6];
	ld.param.u64 	%rd33, [_ZN6thrust24THRUST_300001_SM_1000_NS8cuda_cub4core6detail13_kernel_agentINS1_16__set_operations10SetOpAgentINS0_6detail15normal_iteratorINS0_10device_ptrIiEEEESB_SB_SB_SB_SB_iN4cuda3std3__44lessIiEENS5_21serial_set_differenceENSE_17integral_constantIbLb1EEEEEJSB_SB_SB_SB_iiSB_SB_SG_SH_PNSE_4pairIiiEEPmN3cub18CUB_300001_SM_100013ScanTileStateIiLb1EEEEEEvDpT0__param_3];
	ld.param.u64 	%rd34, [_ZN6thrust24THRUST_300001_SM_1000_NS8cuda_cub4core6detail13_kernel_agentINS1_16__set_operations10SetOpAgentINS0_6detail15normal_iteratorINS0_10device_ptrIiEEEESB_SB_SB_SB_SB_iN4cuda3std3__44lessIiEENS5_21serial_set_differenceENSE_17integral_constantIbLb1EEEEEJSB_SB_SB_SB_iiSB_SB_SG_SH_PNSE_4pairIiiEEPmN3cub18CUB_300001_SM_100013ScanTileStateIiLb1EEEEEEvDpT0__param_2];
	ld.param.u64 	%rd35, [_ZN6thrust24THRUST_300001_SM_1000_NS8cuda_cub4core6detail13_kernel_agentINS1_16__set_operations10SetOpAgentINS0_6detail15normal_iteratorINS0_10device_ptrIiEEEESB_SB_SB_SB_SB_iN4cuda3std3__44lessIiEENS5_21serial_set_differenceENSE_17integral_constantIbLb1EEEEEJSB_SB_SB_SB_iiSB_SB_SG_SH_PNSE_4pairIiiEEPmN3cub18CUB_300001_SM_100013ScanTileStateIiLb1EEEEEEvDpT0__param_1];
	ld.param.u64 	%rd36, [_ZN6thrust24THRUST_300001_SM_1000_NS8cuda_cub4core6detail13_kernel_agentINS1_16__set_operations10SetOpAgentINS0_6detail15normal_iteratorINS0_10device_ptrIiEEEESB_SB_SB_SB_SB_iN4cuda3std3__44lessIiEENS5_21serial_set_differenceENSE_17integral_constantIbLb1EEEEEJSB_SB_SB_SB_iiSB_SB_SG_SH_PNSE_4pairIiiEEPmN3cub18CUB_300001_SM_100013ScanTileStateIiLb1EEEEEEvDpT0__param_0];
	ld.param.u64 	%rd37, [_ZN6thrust24THRUST_300001_SM_1000_NS8cuda_cub4core6detail13_kernel_agentINS1_16__set_operations10SetOpAgentINS0_6detail15normal_iteratorINS0_10device_ptrIiEEEESB_SB_SB_SB_SB_iN4cuda3std3__44lessIiEENS5_21serial_set_differenceENSE_17integral_constantIbLb1EEEEEJSB_SB_SB_SB_iiSB_SB_SG_SH_PNSE_4pairIiiEEPmN3cub18CUB_300001_SM_100013ScanTileStateIiLb1EEEEEEvDpT0__param_10];
	cvta.to.global.u64 	%rd1, %rd37;
	cvta.to.global.u64 	%rd3, %rd36;
	cvta.to.global.u64 	%rd4, %rd35;
	cvta.to.global.u64 	%rd5, %rd34;
	cvta.to.global.u64 	%rd6, %rd33;
	cvta.to.global.u64 	%rd7, %rd32;
	cvta.to.global.u64 	%rd8, %rd31;
	mov.u32 	%r1, %ctaid.x;
	mov.u32 	%r1183, %nctaid.x;
	add.s32 	%r1184, %r1183, -1;
	setp.ge.u32 	%p233, %r1, %r1184;
	@%p233 bra 	$L__BB26_417;
	mul.wide.u32 	%rd93, %r1, 8;
	add.s64 	%rd94, %rd1, %rd93;
	ld.global.u32 	%r2, [%rd94];
	ld.global.u32 	%r3, [%rd94+4];
	ld.global.u32 	%r2000, [%rd94+8];
	ld.global.u32 	%r2001, [%rd94+12];
	sub.s32 	%r4, %r2000, %r2;
	sub.s32 	%r2002, %r2001, %r3;
	cvt.s64.s32 	%rd95, %r2;
	mul.wide.s32 	%rd96, %r3, 4;
	add.s64 	%rd9, %rd4, %rd96;
	mov.u32 	%r6, %tid.x;
	setp.ge.s32 	%p554, %r6, %r4;
	cvt.u64.u32 	%rd10, %r6;
	add.s64 	%rd97, %rd95, %rd10;
	shl.b64 	%rd98, %rd97, 2;
	add.s64 	%rd11, %rd3, %rd98;
	@%p554 bra 	$L__BB26_3;
	ld.global.u32 	%r2794, [%rd11];
	bra.uni 	$L__BB26_4;
$L__BB26_3:
	sub.s32 	%r2003, %r6, %r4;
	mul.wide.s32 	%rd99, %r2003, 4;
	add.s64 	%rd100, %rd9, %rd99;
	ld.global.u32 	%r2794, [%rd100];
$L__BB26_4:
	add.s32 	%r2004, %r6, 512;
	setp.lt.s32 	%p555, %r2004, %r4;
	cvt.s64.s32 	%rd101, %r4;
	sub.s64 	%rd102, %rd10, %rd101;
	shl.b64 	%rd103, %rd102, 2;
	add.s64 	%rd12, %rd9, %rd103;
	@%p555 bra 	$L__BB26_6;
	ld.global.u32 	%r2795, [%rd12+2048];
	bra.uni 	$L__BB26_7;
$L__BB26_6:
	ld.global.u32 	%r2795, [%rd11+2048];
$L__BB26_7:
	or.b32  	%r2005, %r6, 1024;
	setp.lt.s32 	%p556, %r2005, %r4;
	@%p556 bra 	$L__BB26_9;
	ld.global.u32 	%r2796, [%rd12+4096];
	bra.uni 	$L__BB26_10;
$L__BB26_9:
	ld.global.u32 	%r2796, [%rd11+4096];
$L__BB26_10:
	add.s32 	%r2006, %r6, 1536;
	setp.lt.s32 	%p557, %r2006, %r4;
	@%p557 bra 	$L__BB26_12;
	ld.global.u32 	%r2797, [%rd12+6144];
	bra.uni 	$L__BB26_13;
$L__BB26_12:
	ld.global.u32 	%r2797, [%rd11+6144];
$L__BB26_13:
	or.b32  	%r2007, %r6, 2048;
	setp.lt.s32 	%p558, %r2007, %r4;
	@%p558 bra 	$L__BB26_15;
	ld.global.u32 	%r2798, [%rd12+8192];
	bra.uni 	$L__BB26_16;
$L__BB26_15:
	ld.global.u32 	%r2798, [%rd11+8192];
$L__BB26_16:
	add.s32 	%r2008, %r6, 2560;
	setp.lt.s32 	%p559, %r2008, %r4;
	@%p559 bra 	$L__BB26_18;
	ld.global.u32 	%r2799, [%rd12+10240];
	bra.uni 	$L__BB26_19;
$L__BB26_18:
	ld.global.u32 	%r2799, [%rd11+10240];
$L__BB26_19:
	or.b32  	%r2009, %r6, 3072;
	setp.lt.s32 	%p560, %r2009, %r4;
	@%p560 bra 	$L__BB26_21;
	ld.global.u32 	%r2800, [%rd12+12288];
	bra.uni 	$L__BB26_22;
$L__BB26_21:
	ld.global.u32 	%r2800, [%rd11+12288];
$L__BB26_22:
	add.s32 	%r2010, %r6, 3584;
	setp.lt.s32 	%p561, %r2010, %r4;
	@%p561 bra 	$L__BB26_24;
	ld.global.u32 	%r2801, [%rd12+14336];
	bra.uni 	$L__BB26_25;
$L__BB26_24:
	ld.global.u32 	%r2801, [%rd11+14336];
$L__BB26_25:
	or.b32  	%r2011, %r6, 4096;
	setp.lt.s32 	%p562, %r2011, %r4;
	@%p562 bra 	$L__BB26_27;
	ld.global.u32 	%r2802, [%rd12+16384];
	bra.uni 	$L__BB26_28;
$L__BB26_27:
	ld.global.u32 	%r2802, [%rd11+16384];
$L__BB26_28:
	add.s32 	%r2012, %r6, 4608;
	setp.lt.s32 	%p563, %r2012, %r4;
	@%p563 bra 	$L__BB26_30;
	ld.global.u32 	%r2803, [%rd12+18432];
	bra.uni 	$L__BB26_31;
$L__BB26_30:
	ld.global.u32 	%r2803, [%rd11+18432];
$L__BB26_31:
	or.b32  	%r2013, %r6, 5120;
	setp.lt.s32 	%p564, %r2013, %r4;
	@%p564 bra 	$L__BB26_33;
	ld.global.u32 	%r2804, [%rd12+20480];
	bra.uni 	$L__BB26_34;
$L__BB26_33:
	ld.global.u32 	%r2804, [%rd11+20480];
$L__BB26_34:
	add.s32 	%r2014, %r6, 5632;
	setp.lt.s32 	%p565, %r2014, %r4;
	@%p565 bra 	$L__BB26_36;
	ld.global.u32 	%r2805, [%rd12+22528];
	bra.uni 	$L__BB26_37;
$L__BB26_36:
	ld.global.u32 	%r2805, [%rd11+22528];
$L__BB26_37:
	or.b32  	%r2015, %r6, 6144;
	setp.lt.s32 	%p566, %r2015, %r4;
	@%p566 bra 	$L__BB26_39;
	ld.global.u32 	%r2806, [%rd12+24576];
	bra.uni 	$L__BB26_40;
$L__BB26_39:
	ld.global.u32 	%r2806, [%rd11+24576];
$L__BB26_40:
	add.s32 	%r2016, %r6, 6656;
	setp.lt.s32 	%p567, %r2016, %r4;
	@%p567 bra 	$L__BB26_42;
	ld.global.u32 	%r2807, [%rd12+26624];
	bra.uni 	$L__BB26_43;
$L__BB26_42:
	ld.global.u32 	%r2807, [%rd11+26624];
$L__BB26_43:
	or.b32  	%r2017, %r6, 7168;
	setp.lt.s32 	%p568, %r2017, %r4;
	@%p568 bra 	$L__BB26_45;
	ld.global.u32 	%r2808, [%rd12+28672];
	bra.uni 	$L__BB26_46;
$L__BB26_45:
	ld.global.u32 	%r2808, [%rd11+28672];
$L__BB26_46:
	add.s32 	%r2018, %r6, 7680;
	setp.lt.s32 	%p569, %r2018, %r4;
	@%p569 bra 	$L__BB26_48;
	ld.global.u32 	%r2809, [%rd12+30720];
	bra.uni 	$L__BB26_49;
$L__BB26_48:
	ld.global.u32 	%r2809, [%rd11+30720];
$L__BB26_49:
	or.b32  	%r2019, %r6, 8192;
	setp.lt.s32 	%p570, %r2019, %r4;
	@%p570 bra 	$L__BB26_51;
	ld.global.u32 	%r2810, [%rd12+32768];
	bra.uni 	$L__BB26_52;
$L__BB26_51:
	ld.global.u32 	%r2810, [%rd11+32768];
$L__BB26_52:
	add.s32 	%r2020, %r6, 8704;
	setp.lt.s32 	%p571, %r2020, %r4;
	@%p571 bra 	$L__BB26_54;
	ld.global.u32 	%r2811, [%rd12+34816];
	bra.uni 	$L__BB26_55;
$L__BB26_54:
	ld.global.u32 	%r2811, [%rd11+34816];
$L__BB26_55:
	or.b32  	%r61, %r6, 9216;
	add.s32 	%r62, %r2002, %r4;
	setp.ge.s32 	%p572, %r61, %r62;
	@%p572 bra 	$L__BB26_59;
	setp.ge.s32 	%p573, %r61, %r4;
	@%p573 bra 	$L__BB26_58;
	ld.global.u32 	%r2812, [%rd11+36864];
	bra.uni 	$L__BB26_59;
$L__BB26_58:
	ld.global.u32 	%r2812, [%rd12+36864];
$L__BB26_59:
	mov.u32 	%r2022, _ZN6thrust24THRUST_300001_SM_1000_NS8cuda_cub4core6detail5shmemE;
	add.s32 	%r2023, %r2022, 2048;
	shl.b32 	%r2025, %r6, 2;
	add.s32 	%r66, %r2023, %r2025;
	st.shared.u32 	[%r66], %r2794;
	st.shared.u32 	[%r66+2048], %r2795;
	st.shared.u32 	[%r66+4096], %r2796;
	st.shared.u32 	[%r66+6144], %r2797;
	st.shared.u32 	[%r66+8192], %r2798;
	st.shared.u32 	[%r66+10240], %r2799;
	st.shared.u32 	[%r66+12288], %r2800;
	st.shared.u32 	[%r66+14336], %r2801;
	st.shared.u32 	[%r66+16384], %r2802;
	st.shared.u32 	[%r66+18432], %r2803;
	st.shared.u32 	[%r66+20480], %r2804;
	st.shared.u32 	[%r66+22528], %r2805;
	st.shared.u32 	[%r66+24576], %r2806;
	st.shared.u32 	[%r66+26624], %r2807;
	st.shared.u32 	[%r66+28672], %r2808;
	st.shared.u32 	[%r66+30720], %r2809;
	st.shared.u32 	[%r66+32768], %r2810;
	st.shared.u32 	[%r66+34816], %r2811;
	st.shared.u32 	[%r66+36864], %r2812;
	bar.sync 	0;
	mul.lo.s32 	%r2026, %r6, 19;
	min.s32 	%r67, %r62, %r2026;
	shl.b32 	%r2027, %r4, 2;
	add.s32 	%r68, %r2023, %r2027;
	sub.s32 	%r2028, %r67, %r2002;
	max.s32 	%r2815, %r2028, 0;
	min.s32 	%r2814, %r4, %r67;
	setp.ge.s32 	%p574, %r2815, %r2814;
	@%p574 bra 	$L__BB26_61;
$L__BB26_60:
	add.s32 	%r2029, %r2815, %r2814;
	shr.s32 	%r2030, %r2029, 1;
	shl.b32 	%r2031, %r2030, 2;
	add.s32 	%r2033, %r2022, %r2031;
	ld.shared.u32 	%r2034, [%r2033+2048];
	not.b32 	%r2035, %r2030;
	add.s32 	%r2036, %r67, %r2035;
	shl.b32 	%r2037, %r2036, 2;
	add.s32 	%r2038, %r68, %r2037;
	ld.shared.u32 	%r2039, [%r2038];
	setp.lt.s32 	%p575, %r2039, %r2034;
	add.s32 	%r2040, %r2030, 1;
	selp.b32 	%r2815, %r2815, %r2040, %p575;
	selp.b32 	%r2814, %r2030, %r2814, %p575;
	setp.lt.s32 	%p576, %r2815, %r2814;
	@%p576 bra 	$L__BB26_60;
$L__BB26_61:
	sub.s32 	%r76, %r67, %r2815;
	setp.ge.s32 	%p577, %r76, %r2002;
	mov.b32 	%r2842, 0;
	@%p577 bra 	$L__BB26_86;
	shl.b32 	%r2044, %r76, 2;
	add.s32 	%r77, %r68, %r2044;
	ld.shared.u32 	%r78, [%r77];
	setp.lt.s32 	%p578, %r2815, 1;
	mov.b32 	%r2819, 0;
	mov.u32 	%r2818, %r2815;
	@%p578 bra 	$L__BB26_64;
	mul.lo.s32 	%r2045, %r2815, 511;
	shr.s32 	%r2046, %r2045, 9;
	shl.b32 	%r2047, %r2046, 2;
	add.s32 	%r2049, %r2022, %r2047;
	ld.shared.u32 	%r2050, [%r2049+2048];
	setp.lt.s32 	%p579, %r2050, %r78;
	add.s32 	%r2051, %r2046, 1;
	selp.b32 	%r2818, %r2815, %r2046, %p579;
	selp.b32 	%r2819, %r2051, 0, %p579;
$L__BB26_64:
	setp.ge.s32 	%p580, %r2819, %r2818;
	@%p580 bra 	$L__BB26_66;
	mad.lo.s32 	%r2052, %r2818, 127, %r2819;
	shr.s32 	%r2053, %r2052, 7;
	shl.b32 	%r2054, %r2053, 2;
	add.s32 	%r2056, %r2022, %r2054;
	ld.shared.u32 	%r2057, [%r2056+2048];
	setp.lt.s32 	%p581, %r2057, %r78;
	add.s32 	%r2058, %r2053, 1;
	selp.b32 	%r2818, %r2818, %r2053, %p581;
	selp.b32 	%r2819, %r2058, %r2819, %p581;
$L__BB26_66:
	setp.ge.s32 	%p582, %r2819, %r2818;
	@%p582 bra 	$L__BB26_68;
	mad.lo.s32 	%r2059, %r2818, 31, %r2819;
	shr.s32 	%r2060, %r2059, 5;
	shl.b32 	%r2061, %r2060, 2;
	add.s32 	%r2063, %r2022, %r2061;
	ld.shared.u32 	%r2064, [%r2063+2048];
	setp.lt.s32 	%p583, %r2064, %r78;
	add.s32 	%r2065, %r2060, 1;
	selp.b32 	%r2818, %r2818, %r2060, %p583;
	selp.b32 	%r2819, %r2065, %r2819, %p583;
$L__BB26_68:
	setp.ge.s32 	%p584, %r2819, %r2818;
	@%p584 bra 	$L__BB26_70;
	mad.lo.s32 	%r2066, %r2818, 15, %r2819;
	shr.s32 	%r2067, %r2066, 4;
	shl.b32 	%r2068, %r2067, 2;
	add.s32 	%r2070, %r2022, %r2068;
	ld.shared.u32 	%r2071, [%r2070+2048];
	setp.lt.s32 	%p585, %r2071, %r78;
	add.s32 	%r2072, %r2067, 1;
	selp.b32 	%r2818, %r2818, %r2067, %p585;
	selp.b32 	%r2819, %r2072, %r2819, %p585;
$L__BB26_70:
	setp.ge.s32 	%p586, %r2819, %r2818;
	@%p586 bra 	$L__BB26_72;
$L__BB26_71:
	add.s32 	%r2074, %r2819, %r2818;
	shr.s32 	%r2075, %r2074, 1;
	shl.b32 	%r2076, %r2075, 2;
	add.s32 	%r2078, %r2022, %r2076;
	ld.shared.u32 	%r2079, [%r2078+2048];
	setp.lt.s32 	%p587, %r2079, %r78;
	add.s32 	%r2080, %r2075, 1;
	selp.b32 	%r2818, %r2818, %r2075, %p587;
	selp.b32 	%r2819, %r2080, %r2819, %p587;
	setp.lt.s32 	%p588, %r2819, %r2818;
	@%p588 bra 	$L__BB26_71;
$L__BB26_72:
	setp.lt.s32 	%p589, %r76, 1;
	mov.b32 	%r2830, 0;
	mov.u32 	%r2829, %r76;
	@%p589 bra 	$L__BB26_74;
	mul.lo.s32 	%r2083, %r76, 511;
	shr.s32 	%r2084, %r2083, 9;
	shl.b32 	%r2085, %r2084, 2;
	add.s32 	%r2086, %r68, %r2085;
	ld.shared.u32 	%r2087, [%r2086];
	setp.lt.s32 	%p590, %r2087, %r78;
	add.s32 	%r2088, %r2084, 1;
	selp.b32 	%r2829, %r76, %r2084, %p590;
	selp.b32 	%r2830, %r2088, 0, %p590;
$L__BB26_74:
	setp.ge.s32 	%p591, %r2830, %r2829;
	@%p591 bra 	$L__BB26_76;
	mad.lo.s32 	%r2090, %r2829, 127, %r2830;
	shr.s32 	%r2091, %r2090, 7;
	shl.b32 	%r2092, %r2091, 2;
	add.s32 	%r2093, %r68, %r2092;
	ld.shared.u32 	%r2094, [%r2093];
	setp.lt.s32 	%p592, %r2094, %r78;
	add.s32 	%r2095, %r2091, 1;
	selp.b32 	%r2829, %r2829, %r2091, %p592;
	selp.b32 	%r2830, %r2095, %r2830, %p592;
$L__BB26_76:
	setp.ge.s32 	%p593, %r2830, %r2829;
	@%p593 bra 	$L__BB26_78;
	mad.lo.s32 	%r2096, %r2829, 31, %r2830;
	shr.s32 	%r2097, %r2096, 5;
	shl.b32 	%r2098, %r2097, 2;
	add.s32 	%r2099, %r68, %r2098;
	ld.shared.u32 	%r2100, [%r2099];
	setp.lt.s32 	%p594, %r2100, %r78;
	add.s32 	%r2101, %r2097, 1;
	selp.b32 	%r2829, %r2829, %r2097, %p594;
	selp.b32 	%r2830, %r2101, %r2830, %p594;
$L__BB26_78:
	setp.ge.s32 	%p595, %r2830, %r2829;
	@%p595 bra 	$L__BB26_80;
	mad.lo.s32 	%r2102, %r2829, 15, %r2830;
	shr.s32 	%r2103, %r2102, 4;
	shl.b32 	%r2104, %r2103, 2;
	add.s32 	%r2105, %r68, %r2104;
	ld.shared.u32 	%r2106, [%r2105];
	setp.lt.s32 	%p596, %r2106, %r78;
	add.s32 	%r2107, %r2103, 1;
	selp.b32 	%r2829, %r2829, %r2103, %p596;
	selp.b32 	%r2830, %r2107, %r2830, %p596;
$L__BB26_80:
	setp.ge.s32 	%p597, %r2830, %r2829;
	@%p597 bra 	$L__BB26_82;
$L__BB26_81:
	add.s32 	%r2109, %r2830, %r2829;
	shr.s32 	%r2110, %r2109, 1;
	shl.b32 	%r2111, %r2110, 2;
	add.s32 	%r2112, %r68, %r2111;
	ld.shared.u32 	%r2113, [%r2112];
	setp.lt.s32 	%p598, %r2113, %r78;
	add.s32 	%r2114, %r2110, 1;
	selp.b32 	%r2829, %r2829, %r2110, %p598;
	selp.b32 	%r2830, %r2114, %r2830, %p598;
	setp.lt.s32 	%p599, %r2830, %r2829;
	@%p599 bra 	$L__BB26_81;
$L__BB26_82:
	sub.s32 	%r2117, %r2815, %r2819;
	sub.s32 	%r123, %r76, %r2830;
	add.s32 	%r124, %r123, %r2117;
	shr.s32 	%r2118, %r124, 1;
	max.s32 	%r125, %r2118, %r123;
	add.s32 	%r2120, %r2830, %r125;
	add.s32 	%r2121, %r2120, 1;
	min.s32 	%r2122, %r2121, %r2002;
	sub.s32 	%r2839, %r2122, %r76;
	setp.lt.s32 	%p600, %r2839, 1;
	mov.b32 	%r2840, 0;
	@%p600 bra 	$L__BB26_85;
	mov.b32 	%r2840, 0;
$L__BB26_84:
	add.s32 	%r2124, %r2840, %r2839;
	shr.s32 	%r2125, %r2124, 1;
	shl.b32 	%r2126, %r2125, 2;
	add.s32 	%r2127, %r77, %r2126;
	ld.shared.u32 	%r2128, [%r2127];
	setp.lt.s32 	%p601, %r78, %r2128;
	add.s32 	%r2129, %r2125, 1;
	selp.b32 	%r2839, %r2125, %r2839, %p601;
	selp.b32 	%r2840, %r2840, %r2129, %p601;
	setp.lt.s32 	%p602, %r2840, %r2839;
	@%p602 bra 	$L__BB26_84;
$L__BB26_85:
	add.s32 	%r2130, %r123, %r2840;
	min.s32 	%r2131, %r2130, %r125;
	sub.s32 	%r2132, %r124, %r2131;
	add.s32 	%r2133, %r2131, 1;
	setp.eq.s32 	%p603, %r2132, %r2133;
	setp.lt.s32 	%p604, %r125, %r2130;
	and.pred  	%p605, %p603, %p604;
	add.s32 	%r2815, %r2132, %r2819;
	selp.u32 	%r2842, 1, 0, %p605;
$L__BB26_86:
	sub.s32 	%r2134, %r67, %r2815;
	add.s32 	%r2135, %r2134, %r2842;
	setp.eq.s32 	%p606, %r6, 0;
	shl.b32 	%r2136, %r4, 16;
	or.b32  	%r2137, %r2136, %r2002;
	shl.b32 	%r2138, %r2815, 16;
	or.b32  	%r2139, %r2135, %r2138;
	selp.b32 	%r2140, %r2137, %r2139, %p606;
	add.s32 	%r2141, %r6, -1;
	selp.b32 	%r2142, 511, %r2141, %p606;
	shl.b32 	%r2143, %r2142, 2;
	add.s32 	%r2145, %r2022, %r2143;
	st.shared.u32 	[%r2145], %r2140;
	bar.sync 	0;
	ld.shared.u32 	%r2146, [%r66+-2048];
	shr.s32 	%r136, %r2146, 16;
	and.b32  	%r2147, %r2146, 65535;
	add.s32 	%r2850, %r2135, %r4;
	add.s32 	%r138, %r2147, %r4;
	add.s32 	%r139, %r138, %r136;
	shl.b32 	%r2148, %r2135, 2;
	add.s32 	%r140, %r68, %r2148;
	ld.shared.u32 	%r2849, [%r140];
	shl.b32 	%r2149, %r2815, 2;
	add.s32 	%r2150, %r2022, %r2149;
	add.s32 	%r142, %r2150, 2048;
	ld.shared.u32 	%r143, [%r2150+2048];
	setp.ge.s32 	%p838, %r2815, %r136;
	setp.lt.s32 	%p607, %r2815, %r136;
	setp.ge.s32 	%p608, %r2850, %r138;
	and.pred  	%p839, %p608, %p607;
	or.pred  	%p609, %p838, %p608;
	@%p609 bra 	$L__BB26_88;
	setp.lt.s32 	%p839, %r143, %r2849;
	setp.lt.s32 	%p838, %r2849, %r143;
$L__BB26_88:
	add.s32 	%r2151, %r2850, %r2815;
	setp.lt.s32 	%p610, %r2151, %r139;
	and.pred  	%p7, %p610, %p839;
	mov.u32 	%r2843, %r143;
	@%p838 bra 	$L__BB26_90;
	add.s32 	%r2815, %r2815, 1;
	ld.shared.u32 	%r2843, [%r142+4];
$L__BB26_90:
	@%p839 bra 	$L__BB26_92;
	add.s32 	%r2850, %r2850, 1;
	ld.shared.u32 	%r2849, [%r140+4];
$L__BB26_92:
	setp.ge.s32 	%p840, %r2815, %r136;
	setp.lt.s32 	%p611, %r2815, %r136;
	setp.ge.s32 	%p612, %r2850, %r138;
	and.pred  	%p841, %p612, %p611;
	or.pred  	%p613, %p840, %p612;
	@%p613 bra 	$L__BB26_94;
	setp.lt.s32 	%p841, %r2843, %r2849;
	setp.lt.s32 	%p840, %r2849, %r2843;
$L__BB26_94:
	add.s32 	%r2152, %r2850, %r2815;
	setp.lt.s32 	%p614, %r2152, %r139;
	and.pred  	%p14, %p614, %p841;
	shl.b32 	%r2153, %r2815, 2;
	add.s32 	%r2155, %r2022, %r2153;
	add.s32 	%r152, %r2155, 2048;
	mov.u32 	%r2847, %r2843;
	@%p840 bra 	$L__BB26_96;
	add.s32 	%r2815, %r2815, 1;
	ld.shared.u32 	%r2847, [%r152+4];
$L__BB26_96:
	@%p841 bra 	$L__BB26_98;
	add.s32 	%r157, %r2850, 1;
	shl.b32 	%r2156, %r2850, 2;
	add.s32 	%r2158, %r2022, %r2156;
	ld.shared.u32 	%r2849, [%r2158+2052];
	mov.u32 	%r2850, %r157;
$L__BB26_98:
	setp.ge.s32 	%p842, %r2815, %r136;
	setp.lt.s32 	%p615, %r2815, %r136;
	setp.ge.s32 	%p616, %r2850, %r138;
	and.pred  	%p843, %p616, %p615;
	or.pred  	%p617, %p842, %p616;
	@%p617 bra 	$L__BB26_100;
	setp.lt.s32 	%p843, %r2847, %r2849;
	setp.lt.s32 	%p842, %r2849, %r2847;
$L__BB26_100:
	add.s32 	%r2159, %r2850, %r2815;
	setp.lt.s32 	%p618, %r2159, %r139;
	and.pred  	%p21, %p618, %p843;
	shl.b32 	%r2160, %r2815, 2;
	add.s32 	%r2162, %r2022, %r2160;
	add.s32 	%r161, %r2162, 2048;
	mov.u32 	%r2851, %r2847;
	@%p842 bra 	$L__BB26_102;
	add.s32 	%r2815, %r2815, 1;
	ld.shared.u32 	%r2851, [%r161+4];
$L__BB26_102:
	@%p843 bra 	$L__BB26_104;
	add.s32 	%r166, %r2850, 1;
	shl.b32 	%r2163, %r2850, 2;
	add.s32 	%r2165, %r2022, %r2163;
	ld.shared.u32 	%r2849, [%r2165+2052];
	mov.u32 	%r2850, %r166;
$L__BB26_104:
	setp.ge.s32 	%p844, %r2815, %r136;
	setp.lt.s32 	%p619, %r2815, %r136;
	setp.ge.s32 	%p620, %r2850, %r138;
	and.pred  	%p845, %p620, %p619;
	or.pred  	%p621, %p844, %p620;
	@%p621 bra 	$L__BB26_106;
	setp.lt.s32 	%p845, %r2851, %r2849;
	setp.lt.s32 	%p844, %r2849, %r2851;
$L__BB26_106:
	add.s32 	%r2166, %r2850, %r2815;
	setp.lt.s32 	%p622, %r2166, %r139;
	and.pred  	%p28, %p622, %p845;
	shl.b32 	%r2167, %r2815, 2;
	add.s32 	%r2169, %r2022, %r2167;
	add.s32 	%r170, %r2169, 2048;
	mov.u32 	%r2855, %r2851;
	@%p844 bra 	$L__BB26_108;
	add.s32 	%r2815, %r2815, 1;
	ld.shared.u32 	%r2855, [%r170+4];
$L__BB26_108:
	@%p845 bra 	$L__BB26_110;
	add.s32 	%r175, %r2850, 1;
	shl.b32 	%r2170, %r2850, 2;
	add.s32 	%r2172, %r2022, %r2170;
	ld.shared.u32 	%r2849, [%r2172+2052];
	mov.u32 	%r2850, %r175;
$L__BB26_110:
	setp.ge.s32 	%p846, %r2815, %r136;
	setp.lt.s32 	%p623, %r2815, %r136;
	setp.ge.s32 	%p624, %r2850, %r138;
	and.pred  	%p847, %p624, %p623;
	or.pred  	%p625, %p846, %p624;
	@%p625 bra 	$L__BB26_112;
	setp.lt.s32 	%p847, %r2855, %r2849;
	setp.lt.s32 	%p846, %r2849, %r2855;
$L__BB26_112:
	add.s32 	%r2173, %r2850, %r2815;
	setp.lt.s32 	%p626, %r2173, %r139;
	and.pred  	%p35, %p626, %p847;
	shl.b32 	%r2174, %r2815, 2;
	mov.u32 	%r2175, _ZN6thrust24THRUST_300001_SM_1000_NS8cuda_cub4core6detail5shmemE;
	add.s32 	%r2176, %r2175, %r2174;
	add.s32 	%r179, %r2176, 2048;
	mov.u32 	%r2859, %r2855;
	@%p846 bra 	$L__BB26_114;
	add.s32 	%r2815, %r2815, 1;
	ld.shared.u32 	%r2859, [%r179+4];
$L__BB26_114:
	@%p847 bra 	$L__BB26_116;
	add.s32 	%r184, %r2850, 1;
	shl.b32 	%r2177, %r2850, 2;
	add.s32 	%r2179, %r2175, %r2177;
	ld.shared.u32 	%r2849, [%r2179+2052];
	mov.u32 	%r2850, %r184;
$L__BB26_116:
	setp.ge.s32 	%p848, %r2815, %r136;
	setp.lt.s32 	%p627, %r2815, %r136;
	setp.ge.s32 	%p628, %r2850, %r138;
	and.pred  	%p849, %p628, %p627;
	or.pred  	%p629, %p848, %p628;
	@%p629 bra 	$L__BB26_118;
	setp.lt.s32 	%p849, %r2859, %r2849;
	setp.lt.s32 	%p848, %r2849, %r2859;
$L__BB26_118:
	shl.b32 	%r2180, %r2815, 2;
	mov.u32 	%r2181, _ZN6thrust24THRUST_300001_SM_1000_NS8cuda_cub4core6detail5shmemE;
	add.s32 	%r2182, %r2181, %r2180;
	add.s32 	%r188, %r2182, 2048;
	mov.u32 	%r2863, %r2859;
	mov.u32 	%r2868, %r2815;
	@%p848 bra 	$L__BB26_120;
	add.s32 	%r2868, %r2815, 1;
	ld.shared.u32 	%r2863, [%r188+4];
$L__BB26_120:
	mov.u32 	%r2870, %r2850;
	@%p849 bra 	$L__BB26_122;
	add.s32 	%r2870, %r2850, 1;
	shl.b32 	%r2183, %r2850, 2;
	add.s32 	%r2185, %r2181, %r2183;
	ld.shared.u32 	%r2849, [%r2185+2052];
$L__BB26_122:
	setp.ge.s32 	%p850, %r2868, %r136;
	setp.lt.s32 	%p630, %r2868, %r136;
	setp.ge.s32 	%p631, %r2870, %r138;
	and.pred  	%p851, %p631, %p630;
	or.pred  	%p632, %p850, %p631;
	@%p632 bra 	$L__BB26_124;
	setp.lt.s32 	%p851, %r2863, %r2849;
	setp.lt.s32 	%p850, %r2849, %r2863;
$L__BB26_124:
	add.s32 	%r2186, %r2870, %r2868;
	setp.lt.s32 	%p633, %r2186, %r139;
	selp.b32 	%r2187, 64, 0, %p851;
	selp.b32 	%r2188, %r2187, 0, %p633;
	add.s32 	%r2189, %r2850, %r2815;
	setp.lt.s32 	%p634, %r2189, %r139;
	selp.b32 	%r2190, 32, 0, %p849;
	selp.b32 	%r2191, %r2190, 0, %p634;
	or.b32  	%r2192, %r2191, %r2188;
	selp.b32 	%r2193, 8, 0, %p28;
	selp.b32 	%r2194, 4, 0, %p21;
	selp.u32 	%r2195, 1, 0, %p7;
	selp.b32 	%r2196, 2, 0, %p14;
	or.b32  	%r2197, %r2196, %r2195;
	or.b32  	%r2198, %r2197, %r2194;
	or.b32  	%r2199, %r2198, %r2193;
	selp.b32 	%r2200, 16, 0, %p35;
	or.b32  	%r2201, %r2199, %r2200;
	or.b32  	%r197, %r2192, %r2201;
	shl.b32 	%r2202, %r2868, 2;
	mov.u32 	%r2203, _ZN6thrust24THRUST_300001_SM_1000_NS8cuda_cub4core6detail5shmemE;
	add.s32 	%r2204, %r2203, %r2202;
	add.s32 	%r198, %r2204, 2048;
	mov.u32 	%r2867, %r2863;
	@%p850 bra 	$L__BB26_126;
	add.s32 	%r2868, %r2868, 1;
	ld.shared.u32 	%r2867, [%r198+4];
$L__BB26_126:
	@%p851 bra 	$L__BB26_128;
	add.s32 	%r203, %r2870, 1;
	shl.b32 	%r2205, %r2870, 2;
	add.s32 	%r2207, %r2203, %r2205;
	ld.shared.u32 	%r2849, [%r2207+2052];
	mov.u32 	%r2870, %r203;
$L__BB26_128:
	setp.ge.s32 	%p852, %r2868, %r136;
	setp.lt.s32 	%p635, %r2868, %r136;
	setp.ge.s32 	%p636, %r2870, %r138;
	and.pred  	%p853, %p636, %p635;
	or.pred  	%p637, %p852, %p636;
	@%p637 bra 	$L__BB26_130;
	setp.lt.s32 	%p853, %r2867, %r2849;
	setp.lt.s32 	%p852, %r2849, %r2867;
$L__BB26_130:
	shl.b32 	%r2208, %r2868, 2;
	mov.u32 	%r2209, _ZN6thrust24THRUST_300001_SM_1000_NS8cuda_cub4core6detail5shmemE;
	add.s32 	%r2210, %r2209, %r2208;
	add.s32 	%r207, %r2210, 2048;
	mov.u32 	%r2871, %r2867;
	mov.u32 	%r2876, %r2868;
	@%p852 bra 	$L__BB26_132;
	add.s32 	%r2876, %r2868, 1;
	ld.shared.u32 	%r2871, [%r207+4];
$L__BB26_132:
	mov.u32 	%r2878, %r2870;
	@%p853 bra 	$L__BB26_134;
	add.s32 	%r2878, %r2870, 1;
	shl.b32 	%r2211, %r2870, 2;
	add.s32 	%r2213, %r2209, %r2211;
	ld.shared.u32 	%r2849, [%r2213+2052];
$L__BB26_134:
	setp.ge.s32 	%p854, %r2876, %r136;
	setp.lt.s32 	%p638, %r2876, %r136;
	setp.ge.s32 	%p639, %r2878, %r138;
	and.pred  	%p855, %p639, %p638;
	or.pred  	%p640, %p854, %p639;
	@%p640 bra 	$L__BB26_136;
	setp.lt.s32 	%p855, %r2871, %r2849;
	setp.lt.s32 	%p854, %r2849, %r2871;
$L__BB26_136:
	add.s32 	%r2214, %r2878, %r2876;
	setp.lt.s32 	%p641, %r2214, %r139;
	selp.b32 	%r2215, 256, 0, %p855;
	selp.b32 	%r2216, %r2215, 0, %p641;
	add.s32 	%r2217, %r2870, %r2868;
	setp.lt.s32 	%p642, %r2217, %r139;
	selp.b32 	%r2218, 128, 0, %p853;
	selp.b32 	%r2219, %r2218, 0, %p642;
	or.b32  	%r2220, %r2219, %r2216;
	or.b32  	%r216, %r2220, %r197;
	shl.b32 	%r2221, %r2876, 2;
	mov.u32 	%r2222, _ZN6thrust24THRUST_300001_SM_1000_NS8cuda_cub4core6detail5shmemE;
	add.s32 	%r2223, %r2222, %r2221;
	add.s32 	%r217, %r2223, 2048;
	mov.u32 	%r2875, %r2871;
	@%p854 bra 	$L__BB26_138;
	add.s32 	%r2876, %r2876, 1;
	ld.shared.u32 	%r2875, [%r217+4];
$L__BB26_138:
	@%p855 bra 	$L__BB26_140;
	add.s32 	%r222, %r2878, 1;
	shl.b32 	%r2224, %r2878, 2;
	add.s32 	%r2226, %r2222, %r2224;
	ld.shared.u32 	%r2849, [%r2226+2052];
	mov.u32 	%r2878, %r222;
$L__BB26_140:
	setp.ge.s32 	%p856, %r2876, %r136;
	setp.lt.s32 	%p643, %r2876, %r136;
	setp.ge.s32 	%p644, %r2878, %r138;
	and.pred  	%p857, %p644, %p643;
	or.pred  	%p645, %p856, %p644;
	@%p645 bra 	$L__BB26_142;
	setp.lt.s32 	%p857, %r2875, %r2849;
	setp.lt.s32 	%p856, %r2849, %r2875;
$L__BB26_142:
	shl.b32 	%r2227, %r2876, 2;
	mov.u32 	%r2228, _ZN6thrust24THRUST_300001_SM_1000_NS8cuda_cub4core6detail5shmemE;
	add.s32 	%r2229, %r2228, %r2227;
	add.s32 	%r226, %r2229, 2048;
	mov.u32 	%r2879, %r2875;
	mov.u32 	%r2884, %r2876;
	@%p856 bra 	$L__BB26_144;
	add.s32 	%r2884, %r2876, 1;
	ld.shared.u32 	%r2879, [%r226+4];
$L__BB26_144:
	mov.u32 	%r2886, %r2878;
	@%p857 bra 	$L__BB26_146;
	add.s32 	%r2886, %r2878, 1;
	shl.b32 	%r2230, %r2878, 2;
	add.s32 	%r2232, %r2228, %r2230;
	ld.shared.u32 	%r2849, [%r2232+2052];
$L__BB26_146:
	setp.ge.s32 	%p858, %r2884, %r136;
	setp.lt.s32 	%p646, %r2884, %r136;
	setp.ge.s32 	%p647, %r2886, %r138;
	and.pred  	%p859, %p647, %p646;
	or.pred  	%p648, %p858, %p647;
	@%p648 bra 	$L__BB26_148;
	setp.lt.s32 	%p859, %r2879, %r2849;
	setp.lt.s32 	%p858, %r2849, %r2879;
$L__BB26_148:
	add.s32 	%r2233, %r2886, %r2884;
	setp.lt.s32 	%p649, %r2233, %r139;
	selp.b32 	%r2234, 1024, 0, %p859;
	selp.b32 	%r2235, %r2234, 0, %p649;
	add.s32 	%r2236, %r2878, %r2876;
	setp.lt.s32 	%p650, %r2236, %r139;
	selp.b32 	%r2237, 512, 0, %p857;
	selp.b32 	%r2238, %r2237, 0, %p650;
	or.b32  	%r2239, %r2238, %r2235;
	or.b32  	%r235, %r2239, %r216;
	shl.b32 	%r2240, %r2884, 2;
	mov.u32 	%r2241, _ZN6thrust24THRUST_300001_SM_1000_NS8cuda_cub4core6detail5shmemE;
	add.s32 	%r2242, %r2241, %r2240;
	add.s32 	%r236, %r2242, 2048;
	mov.u32 	%r2883, %r2879;
	@%p858 bra 	$L__BB26_150;
	add.s32 	%r2884, %r2884, 1;
	ld.shared.u32 	%r2883, [%r236+4];
$L__BB26_150:
	@%p859 bra 	$L__BB26_152;
	add.s32 	%r241, %r2886, 1;
	shl.b32 	%r2243, %r2886, 2;
	add.s32 	%r2245, %r2241, %r2243;
	ld.shared.u32 	%r2849, [%r2245+2052];
	mov.u32 	%r2886, %r241;
$L__BB26_152:
	setp.ge.s32 	%p860, %r2884, %r136;
	setp.lt.s32 	%p651, %r2884, %r136;
	setp.ge.s32 	%p652, %r2886, %r138;
	and.pred  	%p861, %p652, %p651;
	or.pred  	%p653, %p860, %p652;
	@%p653 bra 	$L__BB26_154;
	setp.lt.s32 	%p861, %r2883, %r2849;
	setp.lt.s32 	%p860, %r2849, %r2883;
$L__BB26_154:
	shl.b32 	%r2246, %r2884, 2;
	mov.u32 	%r2247, _ZN6thrust24THRUST_300001_SM_1000_NS8cuda_cub4core6detail5shmemE;
	add.s32 	%r2248, %r2247, %r2246;
	add.s32 	%r245, %r2248, 2048;
	mov.u32 	%r2887, %r2883;
	mov.u32 	%r2892, %r2884;
	@%p860 bra 	$L__BB26_156;
	add.s32 	%r2892, %r2884, 1;
	ld.shared.u32 	%r2887, [%r245+4];
$L__BB26_156:
	mov.u32 	%r2894, %r2886;
	@%p861 bra 	$L__BB26_158;
	add.s32 	%r2894, %r2886, 1;
	shl.b32 	%r2249, %r2886, 2;
	add.s32 	%r2251, %r2247, %r2249;
	ld.shared.u32 	%r2849, [%r2251+2052];
$L__BB26_158:
	setp.ge.s32 	%p862, %r2892, %r136;
	setp.lt.s32 	%p654, %r2892, %r136;
	setp.ge.s32 	%p655, %r2894, %r138;
	and.pred  	%p863, %p655, %p654;
	or.pred  	%p656, %p862, %p655;
	@%p656 bra 	$L__BB26_160;
	setp.lt.s32 	%p863, %r2887, %r2849;
	setp.lt.s32 	%p862, %r2849, %r2887;
$L__BB26_160:
	add.s32 	%r2252, %r2894, %r2892;
	setp.lt.s32 	%p657, %r2252, %r139;
	selp.b32 	%r2253, 4096, 0, %p863;
	selp.b32 	%r2254, %r2253, 0, %p657;
	add.s32 	%r2255, %r2886, %r2884;
	setp.lt.s32 	%p658, %r2255, %r139;
	selp.b32 	%r2256, 2048, 0, %p861;
	selp.b32 	%r2257, %r2256, 0, %p658;
	or.b32  	%r2258, %r2257, %r2254;
	or.b32  	%r254, %r2258, %r235;
	shl.b32 	%r2259, %r2892, 2;
	mov.u32 	%r2260, _ZN6thrust24THRUST_300001_SM_1000_NS8cuda_cub4core6detail5shmemE;
	add.s32 	%r2261, %r2260, %r2259;
	add.s32 	%r255, %r2261, 2048;
	mov.u32 	%r2891, %r2887;
	@%p862 bra 	$L__BB26_162;
	add.s32 	%r2892, %r2892, 1;
	ld.shared.u32 	%r2891, [%r255+4];
$L__BB26_162:
	@%p863 bra 	$L__BB26_164;
	add.s32 	%r260, %r2894, 1;
	shl.b32 	%r2262, %r2894, 2;
	add.s32 	%r2264, %r2260, %r2262;
	ld.shared.u32 	%r2849, [%r2264+2052];
	mov.u32 	%r2894, %r260;
$L__BB26_164:
	setp.ge.s32 	%p864, %r2892, %r136;
	setp.lt.s32 	%p659, %r2892, %r136;
	setp.ge.s32 	%p660, %r2894, %r138;
	and.pred  	%p865, %p660, %p659;
	or.pred  	%p661, %p864, %p660;
	@%p661 bra 	$L__BB26_166;
	setp.lt.s32 	%p865, %r2891, %r2849;
	setp.lt.s32 	%p864, %r2849, %r2891;
$L__BB26_166:
	shl.b32 	%r2265, %r2892, 2;
	mov.u32 	%r2266, _ZN6thrust24THRUST_300001_SM_1000_NS8cuda_cub4core6detail5shmemE;
	add.s32 	%r2267, %r2266, %r2265;
	add.s32 	%r264, %r2267, 2048;
	mov.u32 	%r2895, %r2891;
	mov.u32 	%r2900, %r2892;
	@%p864 bra 	$L__BB26_168;
	add.s32 	%r2900, %r2892, 1;
	ld.shared.u32 	%r2895, [%r264+4];
$L__BB26_168:
	mov.u32 	%r2902, %r2894;
	@%p865 bra 	$L__BB26_170;
	add.s32 	%r2902, %r2894, 1;
	shl.b32 	%r2268, %r2894, 2;
	add.s32 	%r2270, %r2266, %r2268;
	ld.shared.u32 	%r2849, [%r2270+2052];
$L__BB26_170:
	setp.ge.s32 	%p866, %r2900, %r136;
	setp.lt.s32 	%p662, %r2900, %r136;
	setp.ge.s32 	%p663, %r2902, %r138;
	and.pred  	%p867, %p663, %p662;
	or.pred  	%p664, %p866, %p663;
	@%p664 bra 	$L__BB26_172;
	setp.lt.s32 	%p867, %r2895, %r2849;
	setp.lt.s32 	%p866, %r2849, %r2895;
$L__BB26_172:
	add.s32 	%r2271, %r2902, %r2900;
	setp.lt.s32 	%p665, %r2271, %r139;
	selp.b32 	%r2272, 16384, 0, %p867;
	selp.b32 	%r2273, %r2272, 0, %p665;
	add.s32 	%r2274, %r2894, %r2892;
	setp.lt.s32 	%p666, %r2274, %r139;
	selp.b32 	%r2275, 8192, 0, %p865;
	selp.b32 	%r2276, %r2275, 0, %p666;
	or.b32  	%r2277, %r2276, %r2273;
	or.b32  	%r273, %r2277, %r254;
	shl.b32 	%r2278, %r2900, 2;
	mov.u32 	%r2279, _ZN6thrust24THRUST_300001_SM_1000_NS8cuda_cub4core6detail5shmemE;
	add.s32 	%r2280, %r2279, %r2278;
	add.s32 	%r274, %r2280, 2048;
	mov.u32 	%r2899, %r2895;
	@%p866 bra 	$L__BB26_174;
	add.s32 	%r2900, %r2900, 1;
	ld.shared.u32 	%r2899, [%r274+4];
$L__BB26_174:
	@%p867 bra 	$L__BB26_176;
	add.s32 	%r279, %r2902, 1;
	shl.b32 	%r2281, %r2902, 2;
	add.s32 	%r2283, %r2279, %r2281;
	ld.shared.u32 	%r2849, [%r2283+2052];
	mov.u32 	%r2902, %r279;
$L__BB26_176:
	setp.ge.s32 	%p868, %r2900, %r136;
	setp.lt.s32 	%p667, %r2900, %r136;
	setp.ge.s32 	%p668, %r2902, %r138;
	and.pred  	%p869, %p668, %p667;
	or.pred  	%p669, %p868, %p668;
	@%p669 bra 	$L__BB26_178;
	setp.lt.s32 	%p869, %r2899, %r2849;
	setp.lt.s32 	%p868, %r2849, %r2899;
$L__BB26_178:
	shl.b32 	%r2284, %r2900, 2;
	mov.u32 	%r2285, _ZN6thrust24THRUST_300001_SM_1000_NS8cuda_cub4core6detail5shmemE;
	add.s32 	%r2286, %r2285, %r2284;
	add.s32 	%r283, %r2286, 2048;
	mov.u32 	%r2903, %r2899;
	mov.u32 	%r2908, %r2900;
	@%p868 bra 	$L__BB26_180;
	add.s32 	%r2908, %r2900, 1;
	ld.shared.u32 	%r2903, [%r283+4];
$L__BB26_180:
	mov.u32 	%r2910, %r2902;
	@%p869 bra 	$L__BB26_182;
	add.s32 	%r2910, %r2902, 1;
	shl.b32 	%r2287, %r2902, 2;
	add.s32 	%r2289, %r2285, %r2287;
	ld.shared.u32 	%r2849, [%r2289+2052];
$L__BB26_182:
	setp.ge.s32 	%p870, %r2908, %r136;
	setp.lt.s32 	%p670, %r2908, %r136;
	setp.ge.s32 	%p671, %r2910, %r138;
	and.pred  	%p871, %p671, %p670;
	or.pred  	%p672, %p870, %p671;
	@%p672 bra 	$L__BB26_184;
	setp.lt.s32 	%p871, %r2903, %r2849;
	setp.lt.s32 	%p870, %r2849, %r2903;
$L__BB26_184:
	add.s32 	%r2290, %r2910, %r2908;
	setp.lt.s32 	%p673, %r2290, %r139;
	selp.b32 	%r2291, 65536, 0, %p871;
	selp.b32 	%r2292, %r2291, 0, %p673;
	add.s32 	%r2293, %r2902, %r2900;
	setp.lt.s32 	%p674, %r2293, %r139;
	selp.b32 	%r2294, 32768, 0, %p869;
	selp.b32 	%r2295, %r2294, 0, %p674;
	or.b32  	%r2296, %r2295, %r2292;
	or.b32  	%r292, %r2296, %r273;
	shl.b32 	%r2297, %r2908, 2;
	mov.u32 	%r2298, _ZN6thrust24THRUST_300001_SM_1000_NS8cuda_cub4core6detail5shmemE;
	add.s32 	%r2299, %r2298, %r2297;
	add.s32 	%r293, %r2299, 2048;
	mov.u32 	%r2907, %r2903;
	@%p870 bra 	$L__BB26_186;
	add.s32 	%r2908, %r2908, 1;
	ld.shared.u32 	%r2907, [%r293+4];
$L__BB26_186:
	@%p871 bra 	$L__BB26_188;
	add.s32 	%r298, %r2910, 1;
	shl.b32 	%r2300, %r2910, 2;
	add.s32 	%r2302, %r2298, %r2300;
	ld.shared.u32 	%r2849, [%r2302+2052];
	mov.u32 	%r2910, %r298;
$L__BB26_188:
	setp.ge.s32 	%p872, %r2908, %r136;
	setp.lt.s32 	%p675, %r2908, %r136;
	setp.ge.s32 	%p676, %r2910, %r138;
	and.pred  	%p873, %p676, %p675;
	or.pred  	%p677, %p872, %p676;
	@%p677 bra 	$L__BB26_190;
	setp.lt.s32 	%p873, %r2907, %r2849;
	setp.lt.s32 	%p872, %r2849, %r2907;
$L__BB26_190:
	shl.b32 	%r2303, %r2908, 2;
	mov.u32 	%r2304, _ZN6thrust24THRUST_300001_SM_1000_NS8cuda_cub4core6detail5shmemE;
	add.s32 	%r2305, %r2304, %r2303;
	add.s32 	%r302, %r2305, 2048;
	mov.u32 	%r2911, %r2907;
	mov.u32 	%r2912, %r2908;
	@%p872 bra 	$L__BB26_192;
	add.s32 	%r2912, %r2908, 1;
	ld.shared.u32 	%r2911, [%r302+4];
$L__BB26_192:
	mov.u32 	%r2914, %r2910;
	@%p873 bra 	$L__BB26_194;
	add.s32 	%r2914, %r2910, 1;
	shl.b32 	%r2306, %r2910, 2;
	mov.u32 	%r2307, _ZN6thrust24THRUST_300001_SM_1000_NS8cuda_cub4core6detail5shmemE;
	add.s32 	%r2308, %r2307, %r2306;
	ld.shared.u32 	%r2849, [%r2308+2052];
$L__BB26_194:
	setp.ge.s32 	%p678, %r2912, %r136;
	setp.lt.s32 	%p679, %r2912, %r136;
	setp.ge.s32 	%p680, %r2914, %r138;
	and.pred  	%p874, %p680, %p679;
	or.pred  	%p681, %p678, %p680;
	@%p681 bra 	$L__BB26_196;
	setp.lt.s32 	%p874, %r2911, %r2849;
$L__BB26_196:
	add.s32 	%r2309, %r2914, %r2912;
	setp.lt.s32 	%p682, %r2309, %r139;
	selp.b32 	%r2310, 262144, 0, %p874;
	selp.b32 	%r2311, %r2310, 0, %p682;
	add.s32 	%r2312, %r2910, %r2908;
	setp.lt.s32 	%p683, %r2312, %r139;
	selp.b32 	%r2313, 131072, 0, %p873;
	selp.b32 	%r2314, %r2313, 0, %p683;
	or.b32  	%r2315, %r2314, %r2311;
	or.b32  	%r311, %r2315, %r292;
	bar.sync 	0;
	popc.b32 	%r312, %r311;
	mov.u32 	%r2316, %ctaid.x;
	setp.ne.s32 	%p684, %r2316, 0;
	@%p684 bra 	$L__BB26_201;
	// begin inline asm
	mov.u32 %r2517, %laneid;
	// end inline asm
	mov.b32 	%r2520, 1;
	mov.b32 	%r2545, 0;
	mov.b32 	%r2547, -1;
	// begin inline asm
	{  .reg .s32 r0;  .reg .pred p;  shfl.sync.up.b32 r0|p, %r312, %r2520, %r2545, %r2547;  @p add.s32 r0, r0, %r312;  mov.s32 %r2518, r0;}
	// end inline asm
	mov.b32 	%r2526, 2;
	// begin inline asm
	{  .reg .s32 r0;  .reg .pred p;  shfl.sync.up.b32 r0|p, %r2518, %r2526, %r2545, %r2547;  @p add.s32 r0, r0, %r2518;  mov.s32 %r2524, r0;}
	// end inline asm
	mov.b32 	%r2532, 4;
	// begin inline asm
	{  .reg .s32 r0;  .reg .pred p;  shfl.sync.up.b32 r0|p, %r2524, %r2532, %r2545, %r2547;  @p add.s32 r0, r0, %r2524;  mov.s32 %r2530, r0;}
	// end inline asm
	mov.b32 	%r2538, 8;
	// begin inline asm
	{  .reg .s32 r0;  .reg .pred p;  shfl.sync.up.b32 r0|p, %r2530, %r2538, %r2545, %r2547;  @p add.s32 r0, r0, %r2530;  mov.s32 %r2536, r0;}
	// end inline asm
	mov.b32 	%r2544, 16;
	// begin inline asm
	{  .reg .s32 r0;  .reg .pred p;  shfl.sync.up.b32 r0|p, %r2536, %r2544, %r2545, %r2547;  @p add.s32 r0, r0, %r2536;  mov.s32 %r2542, r0;}
	// end inline asm
	setp.ne.s32 	%p733, %r2517, 31;
	@%p733 bra 	$L__BB26_199;
	mov.u32 	%r2548, %tid.x;
	shr.u32 	%r2549, %r2548, 3;
	and.b32  	%r2550, %r2549, 124;
	mov.u32 	%r2551, _ZN6thrust24THRUST_300001_SM_1000_NS8cuda_cub4core6detail5shmemE;
	add.s32 	%r2552, %r2551, %r2550;
	st.shared.u32 	[%r2552], %r2542;
$L__BB26_199:
	mov.u32 	%r2554, %tid.x;
	setp.ne.s32 	%p734, %r2554, 0;
	bar.sync 	0;
	ld.shared.v4.u32 	{%r2555, %r2556, %r2557, %r2558}, [_ZN6thrust24THRUST_300001_SM_1000_NS8cuda_cub4core6detail5shmemE];
	shr.u32 	%r2559, %r2554, 5;
	add.s32 	%r2560, %r2556, %r2555;
	setp.eq.s32 	%p735, %r2559, 2;
	selp.b32 	%r2561, %r2560, %r2555, %p735;
	add.s32 	%r2562, %r2560, %r2557;
	setp.eq.s32 	%p736, %r2559, 3;
	selp.b32 	%r2563, %r2562, %r2561, %p736;
	add.s32 	%r2564, %r2562, %r2558;
	setp.eq.s32 	%p737, %r2559, 4;
	selp.b32 	%r2565, %r2564, %r2563, %p737;
	ld.shared.v4.u32 	{%r2566, %r2567, %r2568, %r2569}, [_ZN6thrust24THRUST_300001_SM_1000_NS8cuda_cub4core6detail5shmemE+16];
	add.s32 	%r2570, %r2564, %r2566;
	setp.eq.s32 	%p738, %r2559, 5;
	selp.b32 	%r2571, %r2570, %r2565, %p738;
	add.s32 	%r2572, %r2570, %r2567;
	setp.eq.s32 	%p739, %r2559, 6;
	selp.b32 	%r2573, %r2572, %r2571, %p739;
	add.s32 	%r2574, %r2572, %r2568;
	setp.eq.s32 	%p740, %r2559, 7;
	selp.b32 	%r2575, %r2574, %r2573, %p740;
	add.s32 	%r2576, %r2574, %r2569;
	setp.eq.s32 	%p741, %r2559, 8;
	selp.b32 	%r2577, %r2576, %r2575, %p741;
	ld.shared.v4.u32 	{%r2578, %r2579, %r2580, %r2581}, [_ZN6thrust24THRUST_300001_SM_1000_NS8cuda_cub4core6detail5shmemE+32];
	add.s32 	%r2582, %r2576, %r2578;
	setp.eq.s32 	%p742, %r2559, 9;
	selp.b32 	%r2583, %r2582, %r2577, %p742;
	add.s32 	%r2584, %r2582, %r2579;
	setp.eq.s32 	%p743, %r2559, 10;
	selp.b32 	%r2585, %r2584, %r2583, %p743;
	add.s32 	%r2586, %r2584, %r2580;
	setp.eq.s32 	%p744, %r2559, 11;
	selp.b32 	%r2587, %r2586, %r2585, %p744;
	add.s32 	%r2588, %r2586, %r2581;
	setp.eq.s32 	%p745, %r2559, 12;
	selp.b32 	%r2589, %r2588, %r2587, %p745;
	ld.shared.v4.u32 	{%r2590, %r2591, %r2592, %r2593}, [_ZN6thrust24THRUST_300001_SM_1000_NS8cuda_cub4core6detail5shmemE+48];
	add.s32 	%r2594, %r2588, %r2590;
	setp.eq.s32 	%p746, %r2559, 13;
	selp.b32 	%r2595, %r2594, %r2589, %p746;
	add.s32 	%r2596, %r2594, %r2591;
	setp.eq.s32 	%p747, %r2559, 14;
	selp.b32 	%r2597, %r2596, %r2595, %p747;
	add.s32 	%r2598, %r2596, %r2592;
	setp.eq.s32 	%p748, %r2559, 15;
	selp.b32 	%r2599, %r2598, %r2597, %p748;
	add.s32 	%r2924, %r2598, %r2593;
	setp.lt.u32 	%p749, %r2554, 32;
	selp.b32 	%r2600, 0, %r2599, %p749;
	setp.eq.s32 	%p750, %r2517, 0;
	sub.s32 	%r2601, %r2542, %r312;
	selp.b32 	%r2602, 0, %r2601, %p750;
	add.s32 	%r2922, %r2600, %r2602;
	mov.b32 	%r2926, 0;
	@%p734 bra 	$L__BB26_231;
	add.s64 	%rd121, %rd2, 256;
	mov.b32 	%r2603, 101;
	// begin inline asm
	st.relaxed.gpu.v2.u32 [%rd121], {%r2603, %r2924};
	// end inline asm
	bra.uni 	$L__BB26_231;
$L__BB26_201:
	// begin inline asm
	mov.u32 %r2317, %laneid;
	// end inline asm
	mov.b32 	%r2320, 1;
	mov.b32 	%r2345, 0;
	mov.b32 	%r2347, -1;
	// begin inline asm
	{  .reg .s32 r0;  .reg .pred p;  shfl.sync.up.b32 r0|p, %r312, %r2320, %r2345, %r2347;  @p add.s32 r0, r0, %r312;  mov.s32 %r2318, r0;}
	// end inline asm
	mov.b32 	%r2326, 2;
	// begin inline asm
	{  .reg .s32 r0;  .reg .pred p;  shfl.sync.up.b32 r0|p, %r2318, %r2326, %r2345, %r2347;  @p add.s32 r0, r0, %r2318;  mov.s32 %r2324, r0;}
	// end inline asm
	mov.b32 	%r2332, 4;
	// begin inline asm
	{  .reg .s32 r0;  .reg .pred p;  shfl.sync.up.b32 r0|p, %r2324, %r2332, %r2345, %r2347;  @p add.s32 r0, r0, %r2324;  mov.s32 %r2330, r0;}
	// end inline asm
	mov.b32 	%r2338, 8;
	// begin inline asm
	{  .reg .s32 r0;  .reg .pred p;  shfl.sync.up.b32 r0|p, %r2330, %r2338, %r2345, %r2347;  @p add.s32 r0, r0, %r2330;  mov.s32 %r2336, r0;}
	// end inline asm
	mov.b32 	%r2344, 16;
	// begin inline asm
	{  .reg .s32 r0;  .reg .pred p;  shfl.sync.up.b32 r0|p, %r2336, %r2344, %r2345, %r2347;  @p add.s32 r0, r0, %r2336;  mov.s32 %r2342, r0;}
	// end inline asm
	setp.ne.s32 	%p685, %r2317, 31;
	@%p685 bra 	$L__BB26_203;
	mov.u32 	%r2348, %tid.x;
	shr.u32 	%r2349, %r2348, 3;
	and.b32  	%r2350, %r2349, 124;
	mov.u32 	%r2351, _ZN6thrust24THRUST_300001_SM_1000_NS8cuda_cub4core6detail5shmemE;
	add.s32 	%r2352, %r2351, %r2350;
	st.shared.u32 	[%r2352], %r2342;
$L__BB26_203:
	sub.s32 	%r2353, %r2342, %r312;
	bar.sync 	0;
	ld.shared.v4.u32 	{%r2354, %r2355, %r2356, %r2357}, [_ZN6thrust24THRUST_300001_SM_1000_NS8cuda_cub4core6detail5shmemE];
	mov.u32 	%r2358, %tid.x;
	shr.u32 	%r2359, %r2358, 5;
	add.s32 	%r2360, %r2355, %r2354;
	setp.eq.s32 	%p686, %r2359, 2;
	selp.b32 	%r2361, %r2360, %r2354, %p686;
	add.s32 	%r2362, %r2360, %r2356;
	setp.eq.s32 	%p687, %r2359, 3;
	selp.b32 	%r2363, %r2362, %r2361, %p687;
	add.s32 	%r2364, %r2362, %r2357;
	setp.eq.s32 	%p688, %r2359, 4;
	selp.b32 	%r2365, %r2364, %r2363, %p688;
	ld.shared.v4.u32 	{%r2366, %r2367, %r2368, %r2369}, [_ZN6thrust24THRUST_300001_SM_1000_NS8cuda_cub4core6detail5shmemE+16];
	add.s32 	%r2370, %r2364, %r2366;
	setp.eq.s32 	%p689, %r2359, 5;
	selp.b32 	%r2371, %r2370, %r2365, %p689;
	add.s32 	%r2372, %r2370, %r2367;
	setp.eq.s32 	%p690, %r2359, 6;
	selp.b32 	%r2373, %r2372, %r2371, %p690;
	add.s32 	%r2374, %r2372, %r2368;
	setp.eq.s32 	%p691, %r2359, 7;
	selp.b32 	%r2375, %r2374, %r2373, %p691;
	add.s32 	%r2376, %r2374, %r2369;
	setp.eq.s32 	%p692, %r2359, 8;
	selp.b32 	%r2377, %r2376, %r2375, %p692;
	ld.shared.v4.u32 	{%r2378, %r2379, %r2380, %r2381}, [_ZN6thrust24THRUST_300001_SM_1000_NS8cuda_cub4core6detail5shmemE+32];
	add.s32 	%r2382, %r2376, %r2378;
	setp.eq.s32 	%p693, %r2359, 9;
	selp.b32 	%r2383, %r2382, %r2377, %p693;
	add.s32 	%r2384, %r2382, %r2379;
	setp.eq.s32 	%p694, %r2359, 10;
	selp.b32 	%r2385, %r2384, %r2383, %p694;
	add.s32 	%r2386, %r2384, %r2380;
	setp.eq.s32 	%p695, %r2359, 11;
	selp.b32 	%r2387, %r2386, %r2385, %p695;
	add.s32 	%r2388, %r2386, %r2381;
	setp.eq.s32 	%p696, %r2359, 12;
	selp.b32 	%r2389, %r2388, %r2387, %p696;
	ld.shared.v4.u32 	{%r2390, %r2391, %r2392, %r2393}, [_ZN6thrust24THRUST_300001_SM_1000_NS8cuda_cub4core6detail5shmemE+48];
	add.s32 	%r2394, %r2388, %r2390;
	setp.eq.s32 	%p697, %r2359, 13;
	selp.b32 	%r2395, %r2394, %r2389, %p697;
	add.s32 	%r2396, %r2394, %r2391;
	setp.eq.s32 	%p698, %r2359, 14;
	selp.b32 	%r2397, %r2396, %r2395, %p698;
	add.s32 	%r2398, %r2396, %r2392;
	setp.eq.s32 	%p699, %r2359, 15;
	selp.b32 	%r2399, %r2398, %r2397, %p699;
	add.s32 	%r319, %r2398, %r2393;
	setp.gt.u32 	%p700, %r2358, 31;
	setp.lt.u32 	%p701, %r2358, 32;
	setp.eq.s32 	%p702, %r2317, 0;
	selp.b32 	%r2400, 0, %r2353, %p702;
	add.s32 	%r2922, %r2399, %r2400;
	selp.b32 	%r321, %r2353, %r2922, %p701;
	@%p700 bra 	$L__BB26_228;
	mov.u32 	%r2401, %tid.x;
	setp.ne.s32 	%p703, %r2401, 0;
	mov.u32 	%r2402, %ctaid.x;
	mul.wide.u32 	%rd104, %r2402, 8;
	add.s64 	%rd13, %rd2, %rd104;
	@%p703 bra 	$L__BB26_206;
	st.shared.u32 	[_ZN6thrust24THRUST_300001_SM_1000_NS8cuda_cub4core6detail5shmemE+108], %r319;
	add.s64 	%rd105, %rd13, 256;
	mov.b32 	%r2403, 100;
	// begin inline asm
	st.relaxed.gpu.v2.u32 [%rd105], {%r2403, %r319};
	// end inline asm
$L__BB26_206:
	mov.u32 	%r2405, %nctaid.x;
	setp.gt.u32 	%p704, %r2405, 499;
	@%p704 bra 	$L__BB26_208;
	membar.cta;
	bra.uni 	$L__BB26_209;
$L__BB26_208:
	mov.b32 	%r2406, 450;
	// begin inline asm
	nanosleep.u32 %r2406;
	// end inline asm
$L__BB26_209:
	mov.u32 	%r2409, %tid.x;
	mul.wide.u32 	%rd107, %r2409, 8;
	xor.b64  	%rd108, %rd107, -8;
	add.s64 	%rd109, %rd13, %rd108;
	add.s64 	%rd106, %rd109, 256;
	// begin inline asm
	ld.relaxed.gpu.v2.u32 {%r2920, %r2916}, [%rd106];
	// end inline asm
	mov.u32 	%r2512, %nctaid.x;
$L__BB26_210:
	setp.eq.s32 	%p705, %r2920, 99;
	mov.b32 	%r2410, -1;
	vote.sync.any.pred 	%p706, %p705, %r2410;
	not.pred 	%p707, %p706;
	@%p707 bra 	$L__BB26_215;
	setp.gt.u32 	%p732, %r2512, 499;
	@%p732 bra 	$L__BB26_213;
	membar.cta;
	bra.uni 	$L__BB26_214;
$L__BB26_213:
	mov.b32 	%r2513, 350;
	// begin inline asm
	nanosleep.u32 %r2513;
	// end inline asm
$L__BB26_214:
	// begin inline asm
	ld.relaxed.gpu.v2.u32 {%r2920, %r2916}, [%rd106];
	// end inline asm
	bra.uni 	$L__BB26_210;
$L__BB26_215:
	setp.eq.s32 	%p708, %r2920, 101;
	mov.b32 	%r2437, -1;
	vote.sync.ballot.b32 	%r2438, %p708, %r2437;
	// begin inline asm
	mov.u32 %r2412, %lanemask_ge;
	// end inline asm
	and.b32  	%r2439, %r2438, %r2412;
	or.b32  	%r2440, %r2439, -2147483648;
	add.s32 	%r2441, %r2440, -1;
	not.b32 	%r2442, %r2440;
	and.b32  	%r2443, %r2442, %r2441;
	popc.b32 	%r2416, %r2443;
	mov.b32 	%r2415, 1;
	// begin inline asm
	shfl.sync.down.b32 %r2413, %r2916, %r2415, %r2416, %r2437;
	// end inline asm
	setp.lt.s32 	%p710, %r2317, %r2416;
	selp.b32 	%r2444, %r2413, 0, %p710;
	add.s32 	%r2419, %r2444, %r2916;
	mov.b32 	%r2420, 2;
	// begin inline asm
	shfl.sync.down.b32 %r2418, %r2419, %r2420, %r2416, %r2437;
	// end inline asm
	add.s32 	%r2445, %r2317, 2;
	setp.gt.s32 	%p711, %r2445, %r2416;
	selp.b32 	%r2446, 0, %r2418, %p711;
	add.s32 	%r2424, %r2419, %r2446;
	mov.b32 	%r2425, 4;
	// begin inline asm
	shfl.sync.down.b32 %r2423, %r2424, %r2425, %r2416, %r2437;
	// end inline asm
	add.s32 	%r2447, %r2317, 4;
	setp.gt.s32 	%p712, %r2447, %r2416;
	selp.b32 	%r2448, 0, %r2423, %p712;
	add.s32 	%r2429, %r2424, %r2448;
	mov.b32 	%r2430, 8;
	// begin inline asm
	shfl.sync.down.b32 %r2428, %r2429, %r2430, %r2416, %r2437;
	// end inline asm
	add.s32 	%r2449, %r2317, 8;
	setp.gt.s32 	%p713, %r2449, %r2416;
	selp.b32 	%r2450, 0, %r2428, %p713;
	add.s32 	%r2434, %r2429, %r2450;
	mov.b32 	%r2435, 16;
	// begin inline asm
	shfl.sync.down.b32 %r2433, %r2434, %r2435, %r2416, %r2437;
	// end inline asm
	add.s32 	%r2451, %r2317, 16;
	setp.gt.s32 	%p714, %r2451, %r2416;
	selp.b32 	%r2452, 0, %r2433, %p714;
	add.s32 	%r2918, %r2434, %r2452;
	mov.u32 	%r2453, %tid.x;
	not.b32 	%r2454, %r2453;
	mov.u32 	%r2455, %ctaid.x;
	add.s32 	%r2919, %r2455, %r2454;
	add.s64 	%rd14, %rd2, 256;
$L__BB26_216:
	setp.ne.s32 	%p715, %r2920, 101;
	mov.b32 	%r2456, -1;
	vote.sync.all.pred 	%p716, %p715, %r2456;
	not.pred 	%p717, %p716;
	@%p717 bra 	$L__BB26_224;
	mul.wide.s32 	%rd112, %r2919, 8;
	add.s64 	%rd113, %rd14, %rd112;
	add.s64 	%rd111, %rd113, -256;
	// begin inline asm
	ld.relaxed.gpu.v2.u32 {%r2920, %r2921}, [%rd111];
	// end inline asm
$L__BB26_218:
	setp.eq.s32 	%p721, %r2920, 99;
	mov.b32 	%r2465, -1;
	vote.sync.any.pred 	%p722, %p721, %r2465;
	not.pred 	%p723, %p722;
	@%p723 bra 	$L__BB26_223;
	mov.u32 	%r2508, %nctaid.x;
	setp.gt.u32 	%p731, %r2508, 499;
	@%p731 bra 	$L__BB26_221;
	membar.cta;
	bra.uni 	$L__BB26_222;
$L__BB26_221:
	mov.b32 	%r2509, 350;
	// begin inline asm
	nanosleep.u32 %r2509;
	// end inline asm
$L__BB26_222:
	// begin inline asm
	ld.relaxed.gpu.v2.u32 {%r2920, %r2921}, [%rd111];
	// end inline asm
	bra.uni 	$L__BB26_218;
$L__BB26_223:
	setp.eq.s32 	%p724, %r2920, 101;
	mov.b32 	%r2491, -1;
	vote.sync.ballot.b32 	%r2492, %p724, %r2491;
	and.b32  	%r2493, %r2492, %r2412;
	or.b32  	%r2494, %r2493, -2147483648;
	add.s32 	%r2495, %r2494, -1;
	not.b32 	%r2496, %r2494;
	and.b32  	%r2497, %r2496, %r2495;
	popc.b32 	%r2470, %r2497;
	mov.b32 	%r2469, 1;
	// begin inline asm
	shfl.sync.down.b32 %r2467, %r2921, %r2469, %r2470, %r2491;
	// end inline asm
	setp.lt.s32 	%p726, %r2317, %r2470;
	selp.b32 	%r2498, %r2467, 0, %p726;
	add.s32 	%r2473, %r2498, %r2921;
	mov.b32 	%r2474, 2;
	// begin inline asm
	shfl.sync.down.b32 %r2472, %r2473, %r2474, %r2470, %r2491;
	// end inline asm
	add.s32 	%r2499, %r2317, 2;
	setp.gt.s32 	%p727, %r2499, %r2470;
	selp.b32 	%r2500, 0, %r2472, %p727;
	add.s32 	%r2478, %r2473, %r2500;
	mov.b32 	%r2479, 4;
	// begin inline asm
	shfl.sync.down.b32 %r2477, %r2478, %r2479, %r2470, %r2491;
	// end inline asm
	add.s32 	%r2501, %r2317, 4;
	setp.gt.s32 	%p728, %r2501, %r2470;
	selp.b32 	%r2502, 0, %r2477, %p728;
	add.s32 	%r2483, %r2478, %r2502;
	mov.b32 	%r2484, 8;
	// begin inline asm
	shfl.sync.down.b32 %r2482, %r2483, %r2484, %r2470, %r2491;
	// end inline asm
	add.s32 	%r2503, %r2317, 8;
	setp.gt.s32 	%p729, %r2503, %r2470;
	selp.b32 	%r2504, 0, %r2482, %p729;
	add.s32 	%r2488, %r2483, %r2504;
	mov.b32 	%r2489, 16;
	// begin inline asm
	shfl.sync.down.b32 %r2487, %r2488, %r2489, %r2470, %r2491;
	// end inline asm
	add.s32 	%r2505, %r2317, 16;
	setp.gt.s32 	%p730, %r2505, %r2470;
	selp.b32 	%r2506, 0, %r2487, %p730;
	add.s32 	%r2507, %r2506, %r2918;
	add.s32 	%r2918, %r2507, %r2488;
	add.s32 	%r2919, %r2919, -32;
	bra.uni 	$L__BB26_216;
$L__BB26_224:
	mov.u32 	%r2458, %tid.x;
	setp.ne.s32 	%p718, %r2458, 0;
	@%p718 bra 	$L__BB26_226;
	add.s32 	%r2460, %r2918, %r319;
	add.s64 	%rd110, %rd13, 256;
	mov.b32 	%r2459, 101;
	// begin inline asm
	st.relaxed.gpu.v2.u32 [%rd110], {%r2459, %r2460};
	// end inline asm
	st.shared.u32 	[_ZN6thrust24THRUST_300001_SM_1000_NS8cuda_cub4core6detail5shmemE+100], %r2918;
	st.shared.u32 	[_ZN6thrust24THRUST_300001_SM_1000_NS8cuda_cub4core6detail5shmemE+104], %r2460;
$L__BB26_226:
	setp.ne.s32 	%p719, %r2317, 0;
	mov.u32 	%r2922, %r321;
	@%p719 bra 	$L__BB26_228;
	st.shared.u32 	[_ZN6thrust24THRUST_300001_SM_1000_NS8cuda_cub4core6detail5shmemE+80], %r2918;
	mov.u32 	%r2922, %r2918;
$L__BB26_228:
	mov.u32 	%r2461, %tid.x;
	setp.eq.s32 	%p720, %r2461, 0;
	bar.sync 	0;
	@%p720 bra 	$L__BB26_230;
	ld.shared.u32 	%r2462, [_ZN6thrust24THRUST_300001_SM_1000_NS8cuda_cub4core6detail5shmemE+80];
	add.s32 	%r2922, %r2462, %r2922;
$L__BB26_230:
	ld.shared.u32 	%r2924, [_ZN6thrust24THRUST_300001_SM_1000_NS8cuda_cub4core6detail5shmemE+108];
	ld.shared.u32 	%r2926, [_ZN6thrust24THRUST_300001_SM_1000_NS8cuda_cub4core6detail5shmemE+100];
$L__BB26_231:
	bar.sync 	0;
	sub.s32 	%r2991, %r2922, %r2926;
	not.pred 	%p751, %p7;
	mov.u32 	%r2928, %r2991;
	@%p751 bra 	$L__BB26_233;
	add.s32 	%r2928, %r2991, 1;
	shl.b32 	%r2606, %r2991, 2;
	mov.u32 	%r2607, _ZN6thrust24THRUST_300001_SM_1000_NS8cuda_cub4core6detail5shmemE;
	add.s32 	%r2608, %r2607, %r2606;
	st.shared.u32 	[%r2608+2048], %r143;
$L__BB26_233:
	not.pred 	%p752, %p14;
	@%p752 bra 	$L__BB26_235;
	add.s32 	%r357, %r2928, 1;
	shl.b32 	%r2609, %r2928, 2;
	mov.u32 	%r2610, _ZN6thrust24THRUST_300001_SM_1000_NS8cuda_cub4core6detail5shmemE;
	add.s32 	%r2611, %r2610, %r2609;
	st.shared.u32 	[%r2611+2048], %r2843;
	mov.u32 	%r2928, %r357;
$L__BB26_235:
	not.pred 	%p753, %p21;
	@%p753 bra 	$L__BB26_237;
	add.s32 	%r359, %r2928, 1;
	shl.b32 	%r2612, %r2928, 2;
	mov.u32 	%r2613, _ZN6thrust24THRUST_300001_SM_1000_NS8cuda_cub4core6detail5shmemE;
	add.s32 	%r2614, %r2613, %r2612;
	st.shared.u32 	[%r2614+2048], %r2847;
	mov.u32 	%r2928, %r359;
$L__BB26_237:
	not.pred 	%p754, %p28;
	@%p754 bra 	$L__BB26_239;
	add.s32 	%r361, %r2928, 1;
	shl.b32 	%r2615, %r2928, 2;
	mov.u32 	%r2616, _ZN6thrust24THRUST_300001_SM_1000_NS8cuda_cub4core6detail5shmemE;
	add.s32 	%r2617, %r2616, %r2615;
	st.shared.u32 	[%r2617+2048], %r2851;
	mov.u32 	%r2928, %r361;
$L__BB26_239:
	not.pred 	%p755, %p35;
	@%p755 bra 	$L__BB26_241;
	add.s32 	%r363, %r2928, 1;
	shl.b32 	%r2618, %r2928, 2;
	mov.u32 	%r2619, _ZN6thrust24THRUST_300001_SM_1000_NS8cuda_cub4core6detail5shmemE;
	add.s32 	%r2620, %r2619, %r2618;
	st.shared.u32 	[%r2620+2048], %r2855;
	mov.u32 	%r2928, %r363;
$L__BB26_241:
	and.b32  	%r365, %r197, 32;
	setp.eq.s32 	%p756, %r365, 0;
	@%p756 bra 	$L__BB26_243;
	add.s32 	%r366, %r2928, 1;
	shl.b32 	%r2621, %r2928, 2;
	mov.u32 	%r2622, _ZN6thrust24THRUST_300001_SM_1000_NS8cuda_cub4core6detail5shmemE;
	add.s32 	%r2623, %r2622, %r2621;
	st.shared.u32 	[%r2623+2048], %r2859;
	mov.u32 	%r2928, %r366;
$L__BB26_243:
	and.b32  	%r368, %r197, 64;
	setp.eq.s32 	%p757, %r368, 0;
	@%p757 bra 	$L__BB26_245;
	add.s32 	%r369, %r2928, 1;
	shl.b32 	%r2624, %r2928, 2;
	mov.u32 	%r2625, _ZN6thrust24THRUST_300001_SM_1000_NS8cuda_cub4core6detail5shmemE;
	add.s32 	%r2626, %r2625, %r2624;
	st.shared.u32 	[%r2626+2048], %r2863;
	mov.u32 	%r2928, %r369;
$L__BB26_245:
	and.b32  	%r371, %r216, 128;
	setp.eq.s32 	%p758, %r371, 0;
	@%p758 bra 	$L__BB26_247;
	add.s32 	%r372, %r2928, 1;
	shl.b32 	%r2627, %r2928, 2;
	mov.u32 	%r2628, _ZN6thrust24THRUST_300001_SM_1000_NS8cuda_cub4core6detail5shmemE;
	add.s32 	%r2629, %r2628, %r2627;
	st.shared.u32 	[%r2629+2048], %r2867;
	mov.u32 	%r2928, %r372;
$L__BB26_247:
	and.b32  	%r374, %r216, 256;
	setp.eq.s32 	%p759, %r374, 0;
	@%p759 bra 	$L__BB26_249;
	add.s32 	%r375, %r2928, 1;
	shl.b32 	%r2630, %r2928, 2;
	mov.u32 	%r2631, _ZN6thrust24THRUST_300001_SM_1000_NS8cuda_cub4core6detail5shmemE;
	add.s32 	%r2632, %r2631, %r2630;
	st.shared.u32 	[%r2632+2048], %r2871;
	mov.u32 	%r2928, %r375;
$L__BB26_249:
	and.b32  	%r377, %r235, 512;
	setp.eq.s32 	%p760, %r377, 0;
	@%p760 bra 	$L__BB26_251;
	add.s32 	%r378, %r2928, 1;
	shl.b32 	%r2633, %r2928, 2;
	mov.u32 	%r2634, _ZN6thrust24THRUST_300001_SM_1000_NS8cuda_cub4core6detail5shmemE;
	add.s32 	%r2635, %r2634, %r2633;
	st.shared.u32 	[%r2635+2048], %r2875;
	mov.u32 	%r2928, %r378;
$L__BB26_251:
	and.b32  	%r380, %r235, 1024;
	setp.eq.s32 	%p761, %r380, 0;
	@%p761 bra 	$L__BB26_253;
	add.s32 	%r381, %r2928, 1;
	shl.b32 	%r2636, %r2928, 2;
	mov.u32 	%r2637, _ZN6thrust24THRUST_300001_SM_1000_NS8cuda_cub4core6detail5shmemE;
	add.s32 	%r2638, %r2637, %r2636;
	st.shared.u32 	[%r2638+2048], %r2879;
	mov.u32 	%r2928, %r381;
$L__BB26_253:
	and.b32  	%r383, %r254, 2048;
	setp.eq.s32 	%p762, %r383, 0;
	@%p762 bra 	$L__BB26_255;
	add.s32 	%r384, %r2928, 1;
	shl.b32 	%r2639, %r2928, 2;
	mov.u32 	%r2640, _ZN6thrust24THRUST_300001_SM_1000_NS8cuda_cub4core6detail5shmemE;
	add.s32 	%r2641, %r2640, %r2639;
	st.shared.u32 	[%r2641+2048], %r2883;
	mov.u32 	%r2928, %r384;
$L__BB26_255:
	and.b32  	%r386, %r254, 4096;
	setp.eq.s32 	%p763, %r386, 0;
	@%p763 bra 	$L__BB26_257;
	add.s32 	%r387, %r2928, 1;
	shl.b32 	%r2642, %r2928, 2;
	mov.u32 	%r2643, _ZN6thrust24THRUST_300001_SM_1000_NS8cuda_cub4core6detail5shmemE;
	add.s32 	%r2644, %r2643, %r2642;
	st.shared.u32 	[%r2644+2048], %r2887;
	mov.u32 	%r2928, %r387;
$L__BB26_257:
	and.b32  	%r389, %r273, 8192;
	setp.eq.s32 	%p764, %r389, 0;
	@%p764 bra 	$L__BB26_259;
	add.s32 	%r390, %r2928, 1;
	shl.b32 	%r2645, %r2928, 2;
	mov.u32 	%r2646, _ZN6thrust24THRUST_300001_SM_1000_NS8cuda_cub4core6detail5shmemE;
	add.s32 	%r2647, %r2646, %r2645;
	st.shared.u32 	[%r2647+2048], %r2891;
	mov.u32 	%r2928, %r390;
$L__BB26_259:
	and.b32  	%r392, %r273, 16384;
	setp.eq.s32 	%p765, %r392, 0;
	@%p765 bra 	$L__BB26_261;
	add.s32 	%r393, %r2928, 1;
	shl.b32 	%r2648, %r2928, 2;
	mov.u32 	%r2649, _ZN6thrust24THRUST_300001_SM_1000_NS8cuda_cub4core6detail5shmemE;
	add.s32 	%r2650, %r2649, %r2648;
	st.shared.u32 	[%r2650+2048], %r2895;
	mov.u32 	%r2928, %r393;
$L__BB26_261:
	and.b32  	%r395, %r292, 32768;
	setp.eq.s32 	%p766, %r395, 0;
	@%p766 bra 	$L__BB26_263;
	add.s32 	%r396, %r2928, 1;
	shl.b32 	%r2651, %r2928, 2;
	mov.u32 	%r2652, _ZN6thrust24THRUST_300001_SM_1000_NS8cuda_cub4core6detail5shmemE;
	add.s32 	%r2653, %r2652, %r2651;
	st.shared.u32 	[%r2653+2048], %r2899;
	mov.u32 	%r2928, %r396;
$L__BB26_263:
	and.b32  	%r398, %r292, 65536;
	setp.eq.s32 	%p767, %r398, 0;
	@%p767 bra 	$L__BB26_265;
	add.s32 	%r399, %r2928, 1;
	shl.b32 	%r2654, %r2928, 2;
	mov.u32 	%r2655, _ZN6thrust24THRUST_300001_SM_1000_NS8cuda_cub4core6detail5shmemE;
	add.s32 	%r2656, %r2655, %r2654;
	st.shared.u32 	[%r2656+2048], %r2903;
	mov.u32 	%r2928, %r399;
$L__BB26_265:
	and.b32  	%r401, %r311, 131072;
	setp.eq.s32 	%p768, %r401, 0;
	@%p768 bra 	$L__BB26_267;
	add.s32 	%r402, %r2928, 1;
	shl.b32 	%r2657, %r2928, 2;
	mov.u32 	%r2658, _ZN6thrust24THRUST_300001_SM_1000_NS8cuda_cub4core6detail5shmemE;
	add.s32 	%r2659, %r2658, %r2657;
	st.shared.u32 	[%r2659+2048], %r2907;
	mov.u32 	%r2928, %r402;
$L__BB26_267:
	and.b32  	%r404, %r311, 262144;
	setp.eq.s32 	%p769, %r404, 0;
	@%p769 bra 	$L__BB26_269;
	shl.b32 	%r2660, %r2928, 2;
	mov.u32 	%r2661, _ZN6thrust24THRUST_300001_SM_1000_NS8cuda_cub4core6detail5shmemE;
	add.s32 	%r2662, %r2661, %r2660;
	st.shared.u32 	[%r2662+2048], %r2911;
$L__BB26_269:
	bar.sync 	0;
	mov.u32 	%r405, %tid.x;
	setp.ge.s32 	%p770, %r405, %r2924;
	@%p770 bra 	$L__BB26_276;
	not.b32 	%r2663, %r405;
	add.s32 	%r406, %r2924, %r2663;
	and.b32  	%r2664, %r406, 1536;
	setp.eq.s32 	%p771, %r2664, 1536;
	mov.u32 	%r2951, %r405;
	@%p771 bra 	$L__BB26_273;
	shr.u32 	%r2665, %r406, 9;
	add.s32 	%r2666, %r2665, 1;
	and.b32  	%r2667, %r2666, 3;
	add.s32 	%r2947, %r405, %r2926;
	shl.b32 	%r2668, %r405, 2;
	mov.u32 	%r2669, _ZN6thrust24THRUST_300001_SM_1000_NS8cuda_cub4core6detail5shmemE;
	add.s32 	%r2670, %r2668, %r2669;
	add.s32 	%r2946, %r2670, 2048;
	neg.s32 	%r2945, %r2667;
$L__BB26_272:
	.pragma "nounroll";
	add.s32 	%r2672, %r2664, 512;
	and.b32  	%r2673, %r2672, 1536;
	add.s32 	%r2951, %r405, %r2673;
	mul.wide.s32 	%rd122, %r2947, 4;
	add.s64 	%rd123, %rd7, %rd122;
	ld.shared.u32 	%r2674, [%r2946];
	st.global.u32 	[%rd123], %r2674;
	add.s32 	%r2947, %r2947, 512;
	add.s32 	%r2946, %r2946, 2048;
	add.s32 	%r2945, %r2945, 1;
	setp.ne.s32 	%p772, %r2945, 0;
	@%p772 bra 	$L__BB26_272;
$L__BB26_273:
	setp.lt.u32 	%p773, %r406, 1536;
	@%p773 bra 	$L__BB26_276;
	add.s64 	%rd15, %rd7, 4096;
	add.s32 	%r2950, %r2926, %r2951;
	shl.b32 	%r2675, %r2951, 2;
	mov.u32 	%r2676, _ZN6thrust24THRUST_300001_SM_1000_NS8cuda_cub4core6detail5shmemE;
	add.s32 	%r2677, %r2675, %r2676;
	add.s32 	%r2949, %r2677, 8192;
$L__BB26_275:
	mul.wide.s32 	%rd124, %r2950, 4;
	add.s64 	%rd125, %rd15, %rd124;
	ld.shared.u32 	%r2678, [%r2949+-6144];
	st.global.u32 	[%rd125+-4096], %r2678;
	ld.shared.u32 	%r2679, [%r2949+-4096];
	st.global.u32 	[%rd125+-2048], %r2679;
	ld.shared.u32 	%r2680, [%r2949+-2048];
	st.global.u32 	[%rd125], %r2680;
	ld.shared.u32 	%r2681, [%r2949];
	st.global.u32 	[%rd125+2048], %r2681;
	add.s32 	%r2951, %r2951, 2048;
	add.s32 	%r2950, %r2950, 2048;
	add.s32 	%r2949, %r2949, 8192;
	setp.lt.s32 	%p774, %r2951, %r2924;
	@%p774 bra 	$L__BB26_275;
$L__BB26_276:
	mov.u32 	%r426, %tid.x;
	setp.ge.s32 	%p775, %r426, %r4;
	mul.wide.s32 	%rd126, %r3, 4;
	add.s64 	%rd16, %rd6, %rd126;
	cvt.s64.s32 	%rd127, %r2;
	cvt.u64.u32 	%rd128, %r426;
	add.s64 	%rd129, %rd127, %rd128;
	shl.b64 	%rd130, %rd129, 2;
	add.s64 	%rd17, %rd5, %rd130;
	@%p775 bra 	$L__BB26_278;
	ld.global.u32 	%r2971, [%rd17];
	bra.uni 	$L__BB26_279;
$L__BB26_278:
	sub.s32 	%r2682, %r426, %r4;
	mul.wide.s32 	%rd131, %r2682, 4;
	add.s64 	%rd132, %rd16, %rd131;
	ld.global.u32 	%r2971, [%rd132];
$L__BB26_279:
	add.s32 	%r2683, %r426, 512;
	setp.lt.s32 	%p776, %r2683, %r4;
	cvt.s64.s32 	%rd134, %r4;
	sub.s64 	%rd135, %rd128, %rd134;
	shl.b64 	%rd136, %rd135, 2;
	add.s64 	%rd18, %rd16, %rd136;
	@%p776 bra 	$L__BB26_281;
	ld.global.u32 	%r2972, [%rd18+2048];
	bra.uni 	$L__BB26_282;
$L__BB26_281:
	ld.global.u32 	%r2972, [%rd17+2048];
$L__BB26_282:
	or.b32  	%r2684, %r426, 1024;
	setp.lt.s32 	%p777, %r2684, %r4;
	@%p777 bra 	$L__BB26_284;
	ld.global.u32 	%r2973, [%rd18+4096];
	bra.uni 	$L__BB26_285;
$L__BB26_284:
	ld.global.u32 	%r2973, [%rd17+4096];
$L__BB26_285:
	add.s32 	%r2685, %r426, 1536;
	setp.lt.s32 	%p778, %r2685, %r4;
	@%p778 bra 	$L__BB26_287;
	ld.global.u32 	%r2974, [%rd18+6144];
	bra.uni 	$L__BB26_288;
$L__BB26_287:
	ld.global.u32 	%r2974, [%rd17+6144];
$L__BB26_288:
	or.b32  	%r2686, %r426, 2048;
	setp.lt.s32 	%p779, %r2686, %r4;
	@%p779 bra 	$L__BB26_290;
	ld.global.u32 	%r2975, [%rd18+8192];
	bra.uni 	$L__BB26_291;
$L__BB26_290:
	ld.global.u32 	%r2975, [%rd17+8192];
$L__BB26_291:
	add.s32 	%r2687, %r426, 2560;
	setp.lt.s32 	%p780, %r2687, %r4;
	@%p780 bra 	$L__BB26_293;
	ld.global.u32 	%r2976, [%rd18+10240];
	bra.uni 	$L__BB26_294;
$L__BB26_293:
	ld.global.u32 	%r2976, [%rd17+10240];
$L__BB26_294:
	or.b32  	%r2688, %r426, 3072;
	setp.lt.s32 	%p781, %r2688, %r4;
	@%p781 bra 	$L__BB26_296;
	ld.global.u32 	%r2977, [%rd18+12288];
	bra.uni 	$L__BB26_297;
$L__BB26_296:
	ld.global.u32 	%r2977, [%rd17+12288];
$L__BB26_297:
	add.s32 	%r2689, %r426, 3584;
	setp.lt.s32 	%p782, %r2689, %r4;
	@%p782 bra 	$L__BB26_299;
	ld.global.u32 	%r2978, [%rd18+14336];
	bra.uni 	$L__BB26_300;
$L__BB26_299:
	ld.global.u32 	%r2978, [%rd17+14336];
$L__BB26_300:
	or.b32  	%r2690, %r426, 4096;
	setp.lt.s32 	%p783, %r2690, %r4;
	@%p783 bra 	$L__BB26_302;
	ld.global.u32 	%r2979, [%rd18+16384];
	bra.uni 	$L__BB26_303;
$L__BB26_302:
	ld.global.u32 	%r2979, [%rd17+16384];
$L__BB26_303:
	add.s32 	%r2691, %r426, 4608;
	setp.lt.s32 	%p784, %r2691, %r4;
	@%p784 bra 	$L__BB26_305;
	ld.global.u32 	%r2980, [%rd18+18432];
	bra.uni 	$L__BB26_306;
$L__BB26_305:
	ld.global.u32 	%r2980, [%rd17+18432];
$L__BB26_306:
	or.b32  	%r2692, %r426, 5120;
	setp.lt.s32 	%p785, %r2692, %r4;
	@%p785 bra 	$L__BB26_308;
	ld.global.u32 	%r2981, [%rd18+20480];
	bra.uni 	$L__BB26_309;
$L__BB26_308:
	ld.global.u32 	%r2981, [%rd17+20480];
$L__BB26_309:
	add.s32 	%r2694, %r426, 5632;
	setp.lt.s32 	%p786, %r2694, %r4;
	@%p786 bra 	$L__BB26_311;
	ld.global.u32 	%r2982, [%rd18+22528];
	bra.uni 	$L__BB26_312;
$L__BB26_311:
	ld.global.u32 	%r2982, [%rd17+22528];
$L__BB26_312:
	or.b32  	%r2696, %r426, 6144;
	setp.lt.s32 	%p787, %r2696, %r4;
	@%p787 bra 	$L__BB26_314;
	ld.global.u32 	%r2983, [%rd18+24576];
	bra.uni 	$L__BB26_315;
$L__BB26_314:
	ld.global.u32 	%r2983, [%rd17+24576];
$L__BB26_315:
	add.s32 	%r2698, %r426, 6656;
	setp.lt.s32 	%p788, %r2698, %r4;
	@%p788 bra 	$L__BB26_317;
	ld.global.u32 	%r2984, [%rd18+26624];
	bra.uni 	$L__BB26_318;
$L__BB26_317:
	ld.global.u32 	%r2984, [%rd17+26624];
$L__BB26_318:
	or.b32  	%r2700, %r426, 7168;
	setp.lt.s32 	%p789, %r2700, %r4;
	@%p789 bra 	$L__BB26_320;
	ld.global.u32 	%r2985, [%rd18+28672];
	bra.uni 	$L__BB26_321;
$L__BB26_320:
	ld.global.u32 	%r2985, [%rd17+28672];
$L__BB26_321:
	add.s32 	%r2702, %r426, 7680;
	setp.lt.s32 	%p790, %r2702, %r4;
	@%p790 bra 	$L__BB26_323;
	ld.global.u32 	%r2986, [%rd18+30720];
	bra.uni 	$L__BB26_324;
$L__BB26_323:
	ld.global.u32 	%r2986, [%rd17+30720];
$L__BB26_324:
	or.b32  	%r2704, %r426, 8192;
	setp.lt.s32 	%p791, %r2704, %r4;
	@%p791 bra 	$L__BB26_326;
	ld.global.u32 	%r2987, [%rd18+32768];
	bra.uni 	$L__BB26_327;
$L__BB26_326:
	ld.global.u32 	%r2987, [%rd17+32768];
$L__BB26_327:
	add.s32 	%r2706, %r426, 8704;
	setp.lt.s32 	%p792, %r2706, %r4;
	@%p792 bra 	$L__BB26_329;
	ld.global.u32 	%r2988, [%rd18+34816];
	bra.uni 	$L__BB26_330;
$L__BB26_329:
	ld.global.u32 	%r2988, [%rd17+34816];
$L__BB26_330:
	mov.u32 	%r3014, %tid.x;
	or.b32  	%r2709, %r3014, 9216;
	setp.ge.s32 	%p793, %r2709, %r62;
	@%p793 bra 	$L__BB26_334;
	mov.u32 	%r2710, %tid.x;
	or.b32  	%r2711, %r2710, 9216;
	setp.ge.s32 	%p794, %r2711, %r4;
	@%p794 bra 	$L__BB26_333;
	ld.global.u32 	%r2970, [%rd17+36864];
	bra.uni 	$L__BB26_334;
$L__BB26_333:
	ld.global.u32 	%r2970, [%rd18+36864];
$L__BB26_334:
	bar.sync 	0;
	shl.b32 	%r2713, %r3014, 2;
	mov.u32 	%r2714, _ZN6thrust24THRUST_300001_SM_1000_NS8cuda_cub4core6detail5shmemE;
	add.s32 	%r2715, %r2714, %r2713;
	st.shared.u32 	[%r2715+2048], %r2971;
	st.shared.u32 	[%r2715+4096], %r2972;
	st.shared.u32 	[%r2715+6144], %r2973;
	st.shared.u32 	[%r2715+8192], %r2974;
	st.shared.u32 	[%r2715+10240], %r2975;
	st.shared.u32 	[%r2715+12288], %r2976;
	st.shared.u32 	[%r2715+14336], %r2977;
	st.shared.u32 	[%r2715+16384], %r2978;
	st.shared.u32 	[%r2715+18432], %r2979;
	st.shared.u32 	[%r2715+20480], %r2980;
	st.shared.u32 	[%r2715+22528], %r2981;
	st.shared.u32 	[%r2715+24576], %r2982;
	st.shared.u32 	[%r2715+26624], %r2983;
	st.shared.u32 	[%r2715+28672], %r2984;
	st.shared.u32 	[%r2715+30720], %r2985;
	st.shared.u32 	[%r2715+32768], %r2986;
	st.shared.u32 	[%r2715+34816], %r2987;
	st.shared.u32 	[%r2715+36864], %r2988;
	st.shared.u32 	[%r2715+38912], %r2970;
	bar.sync 	0;
	not.pred 	%p795, %p7;
	@%p795 bra 	$L__BB26_336;
	ld.shared.u32 	%r2971, [%r142];
$L__BB26_336:
	@%p752 bra 	$L__BB26_338;
	ld.shared.u32 	%r2972, [%r152];
$L__BB26_338:
	not.pred 	%p797, %p21;
	@%p797 bra 	$L__BB26_340;
	ld.shared.u32 	%r2973, [%r161];
$L__BB26_340:
	not.pred 	%p798, %p28;
	@%p798 bra 	$L__BB26_342;
	ld.shared.u32 	%r2974, [%r170];
$L__BB26_342:
	not.pred 	%p799, %p35;
	@%p799 bra 	$L__BB26_344;
	ld.shared.u32 	%r2975, [%r179];
$L__BB26_344:
	setp.eq.s32 	%p800, %r365, 0;
	@%p800 bra 	$L__BB26_346;
	ld.shared.u32 	%r2976, [%r188];
$L__BB26_346:
	setp.eq.s32 	%p801, %r368, 0;
	@%p801 bra 	$L__BB26_348;
	ld.shared.u32 	%r2977, [%r198];
$L__BB26_348:
	setp.eq.s32 	%p802, %r371, 0;
	@%p802 bra 	$L__BB26_350;
	ld.shared.u32 	%r2978, [%r207];
$L__BB26_350:
	setp.eq.s32 	%p803, %r374, 0;
	@%p803 bra 	$L__BB26_352;
	ld.shared.u32 	%r2979, [%r217];
$L__BB26_352:
	setp.eq.s32 	%p804, %r377, 0;
	@%p804 bra 	$L__BB26_354;
	ld.shared.u32 	%r2980, [%r226];
$L__BB26_354:
	setp.eq.s32 	%p805, %r380, 0;
	@%p805 bra 	$L__BB26_356;
	ld.shared.u32 	%r2981, [%r236];
$L__BB26_356:
	setp.eq.s32 	%p806, %r383, 0;
	@%p806 bra 	$L__BB26_358;
	ld.shared.u32 	%r2982, [%r245];
$L__BB26_358:
	setp.eq.s32 	%p807, %r386, 0;
	@%p807 bra 	$L__BB26_360;
	ld.shared.u32 	%r2983, [%r255];
$L__BB26_360:
	setp.eq.s32 	%p808, %r389, 0;
	@%p808 bra 	$L__BB26_362;
	ld.shared.u32 	%r2984, [%r264];
$L__BB26_362:
	setp.eq.s32 	%p809, %r392, 0;
	@%p809 bra 	$L__BB26_364;
	ld.shared.u32 	%r2985, [%r274];
$L__BB26_364:
	setp.eq.s32 	%p810, %r395, 0;
	@%p810 bra 	$L__BB26_366;
	ld.shared.u32 	%r2986, [%r283];
$L__BB26_366:
	setp.eq.s32 	%p811, %r398, 0;
	@%p811 bra 	$L__BB26_368;
	ld.shared.u32 	%r2987, [%r293];
$L__BB26_368:
	setp.eq.s32 	%p812, %r401, 0;
	@%p812 bra 	$L__BB26_370;
	ld.shared.u32 	%r2988, [%r302];
$L__BB26_370:
	setp.eq.s32 	%p813, %r404, 0;
	@%p813 bra 	$L__BB26_372;
	shl.b32 	%r2716, %r2912, 2;
	add.s32 	%r2718, %r2714, %r2716;
	ld.shared.u32 	%r2970, [%r2718+2048];
$L__BB26_372:
	bar.sync 	0;
	not.pred 	%p814, %p7;
	@%p814 bra 	$L__BB26_374;
	add.s32 	%r522, %r2991, 1;
	shl.b32 	%r2719, %r2991, 2;
	add.s32 	%r2721, %r2714, %r2719;
	st.shared.u32 	[%r2721+2048], %r2971;
	mov.u32 	%r2991, %r522;
$L__BB26_374:
	@%p752 bra 	$L__BB26_376;
	add.s32 	%r524, %r2991, 1;
	shl.b32 	%r2722, %r2991, 2;
	add.s32 	%r2724, %r2714, %r2722;
	st.shared.u32 	[%r2724+2048], %r2972;
	mov.u32 	%r2991, %r524;
$L__BB26_376:
	@%p797 bra 	$L__BB26_378;
	add.s32 	%r526, %r2991, 1;
	shl.b32 	%r2725, %r2991, 2;
	add.s32 	%r2727, %r2714, %r2725;
	st.shared.u32 	[%r2727+2048], %r2973;
	mov.u32 	%r2991, %r526;
$L__BB26_378:
	@%p798 bra 	$L__BB26_380;
	add.s32 	%r528, %r2991, 1;
	shl.b32 	%r2728, %r2991, 2;
	add.s32 	%r2730, %r2714, %r2728;
	st.shared.u32 	[%r2730+2048], %r2974;
	mov.u32 	%r2991, %r528;
$L__BB26_380:
	@%p799 bra 	$L__BB26_382;
	add.s32 	%r530, %r2991, 1;
	shl.b32 	%r2731, %r2991, 2;
	add.s32 	%r2733, %r2714, %r2731;
	st.shared.u32 	[%r2733+2048], %r2975;
	mov.u32 	%r2991, %r530;
$L__BB26_382:
	setp.eq.s32 	%p819, %r365, 0;
	@%p819 bra 	$L__BB26_384;
	add.s32 	%r532, %r2991, 1;
	shl.b32 	%r2734, %r2991, 2;
	add.s32 	%r2736, %r2714, %r2734;
	st.shared.u32 	[%r2736+2048], %r2976;
	mov.u32 	%r2991, %r532;
$L__BB26_384:
	setp.eq.s32 	%p820, %r368, 0;
	@%p820 bra 	$L__BB26_386;
	add.s32 	%r534, %r2991, 1;
	shl.b32 	%r2737, %r2991, 2;
	add.s32 	%r2739, %r2714, %r2737;
	st.shared.u32 	[%r2739+2048], %r2977;
	mov.u32 	%r2991, %r534;
$L__BB26_386:
	setp.eq.s32 	%p821, %r371, 0;
	@%p821 bra 	$L__BB26_388;
	add.s32 	%r536, %r2991, 1;
	shl.b32 	%r2740, %r2991, 2;
	add.s32 	%r2742, %r2714, %r2740;
	st.shared.u32 	[%r2742+2048], %r2978;
	mov.u32 	%r2991, %r536;
$L__BB26_388:
	setp.eq.s32 	%p822, %r374, 0;
	@%p822 bra 	$L__BB26_390;
	add.s32 	%r538, %r2991, 1;
	shl.b32 	%r2743, %r2991, 2;
	add.s32 	%r2745, %r2714, %r2743;
	st.shared.u32 	[%r2745+2048], %r2979;
	mov.u32 	%r2991, %r538;
$L__BB26_390:
	setp.eq.s32 	%p823, %r377, 0;
	@%p823 bra 	$L__BB26_392;
	add.s32 	%r540, %r2991, 1;
	shl.b32 	%r2746, %r2991, 2;
	add.s32 	%r2748, %r2714, %r2746;
	st.shared.u32 	[%r2748+2048], %r2980;
	mov.u32 	%r2991, %r540;
$L__BB26_392:
	setp.eq.s32 	%p824, %r380, 0;
	@%p824 bra 	$L__BB26_394;
	add.s32 	%r542, %r2991, 1;
	shl.b32 	%r2749, %r2991, 2;
	add.s32 	%r2751, %r2714, %r2749;
	st.shared.u32 	[%r2751+2048], %r2981;
	mov.u32 	%r2991, %r542;
$L__BB26_394:
	setp.eq.s32 	%p825, %r383, 0;
	@%p825 bra 	$L__BB26_396;
	add.s32 	%r544, %r2991, 1;
	shl.b32 	%r2752, %r2991, 2;
	add.s32 	%r2754, %r2714, %r2752;
	st.shared.u32 	[%r2754+2048], %r2982;
	mov.u32 	%r2991, %r544;
$L__BB26_396:
	setp.eq.s32 	%p826, %r386, 0;
	@%p826 bra 	$L__BB26_398;
	add.s32 	%r546, %r2991, 1;
	shl.b32 	%r2755, %r2991, 2;
	add.s32 	%r2757, %r2714, %r2755;
	st.shared.u32 	[%r2757+2048], %r2983;
	mov.u32 	%r2991, %r546;
$L__BB26_398:
	setp.eq.s32 	%p827, %r389, 0;
	@%p827 bra 	$L__BB26_400;
	add.s32 	%r548, %r2991, 1;
	shl.b32 	%r2758, %r2991, 2;
	add.s32 	%r2760, %r2714, %r2758;
	st.shared.u32 	[%r2760+2048], %r2984;
	mov.u32 	%r2991, %r548;
$L__BB26_400:
	setp.eq.s32 	%p828, %r392, 0;
	@%p828 bra 	$L__BB26_402;
	add.s32 	%r550, %r2991, 1;
	shl.b32 	%r2761, %r2991, 2;
	add.s32 	%r2763, %r2714, %r2761;
	st.shared.u32 	[%r2763+2048], %r2985;
	mov.u32 	%r2991, %r550;
$L__BB26_402:
	setp.eq.s32 	%p829, %r395, 0;
	@%p829 bra 	$L__BB26_404;
	add.s32 	%r552, %r2991, 1;
	shl.b32 	%r2764, %r2991, 2;
	add.s32 	%r2766, %r2714, %r2764;
	st.shared.u32 	[%r2766+2048], %r2986;
	mov.u32 	%r2991, %r552;
$L__BB26_404:
	setp.eq.s32 	%p830, %r398, 0;
	@%p830 bra 	$L__BB26_406;
	add.s32 	%r554, %r2991, 1;
	shl.b32 	%r2767, %r2991, 2;
	add.s32 	%r2769, %r2714, %r2767;
	st.shared.u32 	[%r2769+2048], %r2987;
	mov.u32 	%r2991, %r554;
$L__BB26_406:
	setp.eq.s32 	%p831, %r401, 0;
	@%p831 bra 	$L__BB26_408;
	add.s32 	%r556, %r2991, 1;
	shl.b32 	%r2770, %r2991, 2;
	add.s32 	%r2772, %r2714, %r2770;
	st.shared.u32 	[%r2772+2048], %r2988;
	mov.u32 	%r2991, %r556;
$L__BB26_408:
	setp.eq.s32 	%p832, %r404, 0;
	@%p832 bra 	$L__BB26_410;
	shl.b32 	%r2773, %r2991, 2;
	add.s32 	%r2775, %r2714, %r2773;
	st.shared.u32 	[%r2775+2048], %r2970;
$L__BB26_410:
	setp.ge.s32 	%p833, %r3014, %r2924;
	bar.sync 	0;
	@%p833 bra 	$L__BB26_870;
	not.b32 	%r2776, %r3014;
	add.s32 	%r559, %r2924, %r2776;
	and.b32  	%r2777, %r559, 1536;
	setp.eq.s32 	%p834, %r2777, 1536;
	@%p834 bra 	$L__BB26_414;
	shr.u32 	%r2778, %r559, 9;
	add.s32 	%r2779, %r2778, 1;
	and.b32  	%r2780, %r2779, 3;
	add.s32 	%r3010, %r3014, %r2926;
	add.s32 	%r2783, %r2713, %r2714;
	add.s32 	%r3009, %r2783, 2048;
	neg.s32 	%r3008, %r2780;
	shl.b32 	%r2784, %r2779, 9;
	and.b32  	%r2785, %r2784, 1536;
	add.s32 	%r3014, %r3014, %r2785;
$L__BB26_413:
	.pragma "nounroll";
	mul.wide.s32 	%rd137, %r3010, 4;
	add.s64 	%rd138, %rd8, %rd137;
	ld.shared.u32 	%r2786, [%r3009];
	st.global.u32 	[%rd138], %r2786;
	add.s32 	%r3010, %r3010, 512;
	add.s32 	%r3009, %r3009, 2048;
	add.s32 	%r3008, %r3008, 1;
	setp.ne.s32 	%p835, %r3008, 0;
	@%p835 bra 	$L__BB26_413;
$L__BB26_414:
	setp.lt.u32 	%p836, %r559, 1536;
	@%p836 bra 	$L__BB26_870;
	add.s64 	%rd19, %rd8, 4096;
	add.s32 	%r3013, %r2926, %r3014;
	shl.b32 	%r2787, %r3014, 2;
	add.s32 	%r2789, %r2787, %r2714;
	add.s32 	%r3012, %r2789, 8192;
$L__BB26_416:
	mul.wide.s32 	%rd139, %r3013, 4;
	add.s64 	%rd140, %rd19, %rd139;
	ld.shared.u32 	%r2790, [%r3012+-6144];
	st.global.u32 	[%rd140+-4096], %r2790;
	ld.shared.u32 	%r2791, [%r3012+-4096];
	st.global.u32 	[%rd140+-2048], %r2791;
	ld.shared.u32 	%r2792, [%r3012+-2048];
	st.global.u32 	[%rd140], %r2792;
	ld.shared.u32 	%r2793, [%r3012];
	st.global.u32 	[%rd140+2048], %r2793;
	add.s32 	%r3014, %r3014, 2048;
	add.s32 	%r3013, %r3013, 2048;
	add.s32 	%r3012, %r3012, 8192;
	setp.lt.s32 	%p837, %r3014, %r2924;
	@%p837 bra 	$L__BB26_416;
	bra.uni 	$L__BB26_870;
$L__BB26_417:
	mul.wide.u32 	%rd38, %r1, 8;
	add.s64 	%rd39, %rd1, %rd38;
	ld.global.u32 	%r579, [%rd39];
	ld.global.u32 	%r580, [%rd39+4];
	ld.global.u32 	%r1186, [%rd39+8];
	ld.global.u32 	%r1187, [%rd39+12];
	sub.s32 	%r581, %r1186, %r579;
	sub.s32 	%r1188, %r1187, %r580;
	cvt.s64.s32 	%rd40, %r579;
	cvt.s64.s32 	%rd20, %r580;
	mov.u32 	%r583, %tid.x;
	add.s32 	%r584, %r1188, %r581;
	setp.ge.s32 	%p234, %r583, %r584;
	cvt.u64.u32 	%rd21, %r583;
	add.s64 	%rd41, %rd21, %rd40;
	shl.b64 	%rd42, %rd41, 2;
	add.s64 	%rd22, %rd3, %rd42;
	@%p234 bra 	$L__BB26_421;
	setp.ge.s32 	%p235, %r583, %r581;
	@%p235 bra 	$L__BB26_420;
	ld.global.u32 	%r3015, [%rd22];
	bra.uni 	$L__BB26_421;
$L__BB26_420:
	sub.s32 	%r1189, %r583, %r581;
	cvt.s64.s32 	%rd43, %r1189;
	add.s64 	%rd44, %rd43, %rd20;
	shl.b64 	%rd45, %rd44, 2;
	add.s64 	%rd46, %rd4, %rd45;
	ld.global.u32 	%r3015, [%rd46];
$L__BB26_421:
	add.s32 	%r588, %r583, 512;
	setp.ge.s32 	%p236, %r588, %r584;
	cvt.s64.s32 	%rd47, %r581;
	sub.s64 	%rd48, %rd21, %rd47;
	add.s64 	%rd49, %rd48, %rd20;
	shl.b64 	%rd50, %rd49, 2;
	add.s64 	%rd23, %rd4, %rd50;
	@%p236 bra 	$L__BB26_425;
	setp.lt.s32 	%p237, %r588, %r581;
	@%p237 bra 	$L__BB26_424;
	ld.global.u32 	%r3016, [%rd23+2048];
	bra.uni 	$L__BB26_425;
$L__BB26_424:
	ld.global.u32 	%r3016, [%rd22+2048];
$L__BB26_425:
	or.b32  	%r592, %r583, 1024;
	setp.ge.s32 	%p238, %r592, %r584;
	@%p238 bra 	$L__BB26_429;
	setp.lt.s32 	%p239, %r592, %r581;
	@%p239 bra 	$L__BB26_428;
	ld.global.u32 	%r3017, [%rd23+4096];
	bra.uni 	$L__BB26_429;
$L__BB26_428:
	ld.global.u32 	%r3017, [%rd22+4096];
$L__BB26_429:
	add.s32 	%r596, %r583, 1536;
	setp.ge.s32 	%p240, %r596, %r584;
	@%p240 bra 	$L__BB26_433;
	setp.lt.s32 	%p241, %r596, %r581;
	@%p241 bra 	$L__BB26_432;
	ld.global.u32 	%r3018, [%rd23+6144];
	bra.uni 	$L__BB26_433;
$L__BB26_432:
	ld.global.u32 	%r3018, [%rd22+6144];
$L__BB26_433:
	or.b32  	%r600, %r583, 2048;
	setp.ge.s32 	%p242, %r600, %r584;
	@%p242 bra 	$L__BB26_437;
	setp.lt.s32 	%p243, %r600, %r581;
	@%p243 bra 	$L__BB26_436;
	ld.global.u32 	%r3019, [%rd23+8192];
	bra.uni 	$L__BB26_437;
$L__BB26_436:
	ld.global.u32 	%r3019, [%rd22+8192];
$L__BB26_437:
	add.s32 	%r604, %r583, 2560;
	setp.ge.s32 	%p244, %r604, %r584;
	@%p244 bra 	$L__BB26_441;
	setp.lt.s32 	%p245, %r604, %r581;
	@%p245 bra 	$L__BB26_440;
	ld.global.u32 	%r3020, [%rd23+10240];
	bra.uni 	$L__BB26_441;
$L__BB26_440:
	ld.global.u32 	%r3020, [%rd22+10240];
$L__BB26_441:
	or.b32  	%r608, %r583, 3072;
	setp.ge.s32 	%p246, %r608, %r584;
	@%p246 bra 	$L__BB26_445;
	setp.lt.s32 	%p247, %r608, %r581;
	@%p247 bra 	$L__BB26_444;
	ld.global.u32 	%r3021, [%rd23+12288];
	bra.uni 	$L__BB26_445;
$L__BB26_444:
	ld.global.u32 	%r3021, [%rd22+12288];
$L__BB26_445:
	add.s32 	%r612, %r583, 3584;
	setp.ge.s32 	%p248, %r612, %r584;
	@%p248 bra 	$L__BB26_449;
	setp.lt.s32 	%p249, %r612, %r581;
	@%p249 bra 	$L__BB26_448;
	ld.global.u32 	%r3022, [%rd23+14336];
	bra.uni 	$L__BB26_449;
$L__BB26_448:
	ld.global.u32 	%r3022, [%rd22+14336];
$L__BB26_449:
	or.b32  	%r616, %r583, 4096;
	setp.ge.s32 	%p250, %r616, %r584;
	@%p250 bra 	$L__BB26_453;
	setp.lt.s32 	%p251, %r616, %r581;
	@%p251 bra 	$L__BB26_452;
	ld.global.u32 	%r3023, [%rd23+16384];
	bra.uni 	$L__BB26_453;
$L__BB26_452:
	ld.global.u32 	%r3023, [%rd22+16384];
$L__BB26_453:
	add.s32 	%r620, %r583, 4608;
	setp.ge.s32 	%p252, %r620, %r584;
	@%p252 bra 	$L__BB26_457;
	setp.lt.s32 	%p253, %r620, %r581;
	@%p253 bra 	$L__BB26_456;
	ld.global.u32 	%r3024, [%rd23+18432];
	bra.uni 	$L__BB26_457;
$L__BB26_456:
	ld.global.u32 	%r3024, [%rd22+18432];
$L__BB26_457:
	or.b32  	%r624, %r583, 5120;
	setp.ge.s32 	%p254, %r624, %r584;
	@%p254 bra 	$L__BB26_461;
	setp.lt.s32 	%p255, %r624, %r581;
	@%p255 bra 	$L__BB26_460;
	ld.global.u32 	%r3025, [%rd23+20480];
	bra.uni 	$L__BB26_461;
$L__BB26_460:
	ld.global.u32 	%r3025, [%rd22+20480];
$L__BB26_461:
	add.s32 	%r628, %r583, 5632;
	setp.ge.s32 	%p256, %r628, %r584;
	@%p256 bra 	$L__BB26_465;
	setp.lt.s32 	%p257, %r628, %r581;
	@%p257 bra 	$L__BB26_464;
	ld.global.u32 	%r3026, [%rd23+22528];
	bra.uni 	$L__BB26_465;
$L__BB26_464:
	ld.global.u32 	%r3026, [%rd22+22528];
$L__BB26_465:
	or.b32  	%r632, %r583, 6144;
	setp.ge.s32 	%p258, %r632, %r584;
	@%p258 bra 	$L__BB26_469;
	setp.lt.s32 	%p259, %r632, %r581;
	@%p259 bra 	$L__BB26_468;
	ld.global.u32 	%r3027, [%rd23+24576];
	bra.uni 	$L__BB26_469;
$L__BB26_468:
	ld.global.u32 	%r3027, [%rd22+24576];
$L__BB26_469:
	add.s32 	%r636, %r583, 6656;
	setp.ge.s32 	%p260, %r636, %r584;
	@%p260 bra 	$L__BB26_473;
	setp.lt.s32 	%p261, %r636, %r581;
	@%p261 bra 	$L__BB26_472;
	ld.global.u32 	%r3028, [%rd23+26624];
	bra.uni 	$L__BB26_473;
$L__BB26_472:
	ld.global.u32 	%r3028, [%rd22+26624];
$L__BB26_473:
	or.b32  	%r640, %r583, 7168;
	setp.ge.s32 	%p262, %r640, %r584;
	@%p262 bra 	$L__BB26_477;
	setp.lt.s32 	%p263, %r640, %r581;
	@%p263 bra 	$L__BB26_476;
	ld.global.u32 	%r3029, [%rd23+28672];
	bra.uni 	$L__BB26_477;
$L__BB26_476:
	ld.global.u32 	%r3029, [%rd22+28672];
$L__BB26_477:
	add.s32 	%r644, %r583, 7680;
	setp.ge.s32 	%p264, %r644, %r584;
	@%p264 bra 	$L__BB26_481;
	setp.lt.s32 	%p265, %r644, %r581;
	@%p265 bra 	$L__BB26_480;
	ld.global.u32 	%r3030, [%rd23+30720];
	bra.uni 	$L__BB26_481;
$L__BB26_480:
	ld.global.u32 	%r3030, [%rd22+30720];
$L__BB26_481:
	or.b32  	%r648, %r583, 8192;
	setp.ge.s32 	%p266, %r648, %r584;
	@%p266 bra 	$L__BB26_485;
	setp.lt.s32 	%p267, %r648, %r581;
	@%p267 bra 	$L__BB26_484;
	ld.global.u32 	%r3031, [%rd23+32768];
	bra.uni 	$L__BB26_485;
$L__BB26_484:
	ld.global.u32 	%r3031, [%rd22+32768];
$L__BB26_485:
	add.s32 	%r1207, %r583, 8704;
	setp.ge.s32 	%p268, %r1207, %r584;
	@%p268 bra 	$L__BB26_489;
	setp.lt.s32 	%p269, %r1207, %r581;
	@%p269 bra 	$L__BB26_488;
	ld.global.u32 	%r3032, [%rd23+34816];
	bra.uni 	$L__BB26_489;
$L__BB26_488:
	ld.global.u32 	%r3032, [%rd22+34816];
$L__BB26_489:
	or.b32  	%r1210, %r583, 9216;
	setp.ge.s32 	%p270, %r1210, %r584;
	@%p270 bra 	$L__BB26_493;
	setp.lt.s32 	%p271, %r1210, %r581;
	@%p271 bra 	$L__BB26_492;
	ld.global.u32 	%r3033, [%rd23+36864];
	bra.uni 	$L__BB26_493;
$L__BB26_492:
	ld.global.u32 	%r3033, [%rd22+36864];
$L__BB26_493:
	mov.u32 	%r1212, _ZN6thrust24THRUST_300001_SM_1000_NS8cuda_cub4core6detail5shmemE;
	add.s32 	%r1213, %r1212, 2048;
	shl.b32 	%r1215, %r583, 2;
	add.s32 	%r658, %r1213, %r1215;
	st.shared.u32 	[%r658], %r3015;
	st.shared.u32 	[%r658+2048], %r3016;
	st.shared.u32 	[%r658+4096], %r3017;
	st.shared.u32 	[%r658+6144], %r3018;
	st.shared.u32 	[%r658+8192], %r3019;
	st.shared.u32 	[%r658+10240], %r3020;
	st.shared.u32 	[%r658+12288], %r3021;
	st.shared.u32 	[%r658+14336], %r3022;
	st.shared.u32 	[%r658+16384], %r3023;
	st.shared.u32 	[%r658+18432], %r3024;
	st.shared.u32 	[%r658+20480], %r3025;
	st.shared.u32 	[%r658+22528], %r3026;
	st.shared.u32 	[%r658+24576], %r3027;
	st.shared.u32 	[%r658+26624], %r3028;
	st.shared.u32 	[%r658+28672], %r3029;
	st.shared.u32 	[%r658+30720], %r3030;
	st.shared.u32 	[%r658+32768], %r3031;
	st.shared.u32 	[%r658+34816], %r3032;
	st.shared.u32 	[%r658+36864], %r3033;
	bar.sync 	0;
	mul.lo.s32 	%r1216, %r583, 19;
	min.s32 	%r659, %r584, %r1216;
	shl.b32 	%r1217, %r581, 2;
	add.s32 	%r660, %r1213, %r1217;
	sub.s32 	%r1218, %r659, %r1188;
	max.s32 	%r3036, %r1218, 0;
	min.s32 	%r3035, %r581, %r659;
	setp.ge.s32 	%p272, %r3036, %r3035;
	@%p272 bra 	$L__BB26_495;
$L__BB26_494:
	add.s32 	%r1219, %r3036, %r3035;
	shr.s32 	%r1220, %r1219, 1;
	shl.b32 	%r1221, %r1220, 2;
	add.s32 	%r1223, %r1212, %r1221;
	ld.shared.u32 	%r1224, [%r1223+2048];
	not.b32 	%r1225, %r1220;
	add.s32 	%r1226, %r659, %r1225;
	shl.b32 	%r1227, %r1226, 2;
	add.s32 	%r1228, %r660, %r1227;
	ld.shared.u32 	%r1229, [%r1228];
	setp.lt.s32 	%p273, %r1229, %r1224;
	add.s32 	%r1230, %r1220, 1;
	selp.b32 	%r3036, %r3036, %r1230, %p273;
	selp.b32 	%r3035, %r1220, %r3035, %p273;
	setp.lt.s32 	%p274, %r3036, %r3035;
	@%p274 bra 	$L__BB26_494;
$L__BB26_495:
	sub.s32 	%r668, %r659, %r3036;
	setp.ge.s32 	%p275, %r668, %r1188;
	mov.b32 	%r3063, 0;
	@%p275 bra 	$L__BB26_520;
	shl.b32 	%r1234, %r668, 2;
	add.s32 	%r669, %r660, %r1234;
	ld.shared.u32 	%r670, [%r669];
	setp.lt.s32 	%p276, %r3036, 1;
	mov.b32 	%r3040, 0;
	mov.u32 	%r3039, %r3036;
	@%p276 bra 	$L__BB26_498;
	mul.lo.s32 	%r1235, %r3036, 511;
	shr.s32 	%r1236, %r1235, 9;
	shl.b32 	%r1237, %r1236, 2;
	add.s32 	%r1239, %r1212, %r1237;
	ld.shared.u32 	%r1240, [%r1239+2048];
	setp.lt.s32 	%p277, %r1240, %r670;
	add.s32 	%r1241, %r1236, 1;
	selp.b32 	%r3039, %r3036, %r1236, %p277;
	selp.b32 	%r3040, %r1241, 0, %p277;
$L__BB26_498:
	setp.ge.s32 	%p278, %r3040, %r3039;
	@%p278 bra 	$L__BB26_500;
	mad.lo.s32 	%r1242, %r3039, 127, %r3040;
	shr.s32 	%r1243, %r1242, 7;
	shl.b32 	%r1244, %r1243, 2;
	add.s32 	%r1246, %r1212, %r1244;
	ld.shared.u32 	%r1247, [%r1246+2048];
	setp.lt.s32 	%p279, %r1247, %r670;
	add.s32 	%r1248, %r1243, 1;
	selp.b32 	%r3039, %r3039, %r1243, %p279;
	selp.b32 	%r3040, %r1248, %r3040, %p279;
$L__BB26_500:
	setp.ge.s32 	%p280, %r3040, %r3039;
	@%p280 bra 	$L__BB26_502;
	mad.lo.s32 	%r1249, %r3039, 31, %r3040;
	shr.s32 	%r1250, %r1249, 5;
	shl.b32 	%r1251, %r1250, 2;
	add.s32 	%r1253, %r1212, %r1251;
	ld.shared.u32 	%r1254, [%r1253+2048];
	setp.lt.s32 	%p281, %r1254, %r670;
	add.s32 	%r1255, %r1250, 1;
	selp.b32 	%r3039, %r3039, %r1250, %p281;
	selp.b32 	%r3040, %r1255, %r3040, %p281;
$L__BB26_502:
	setp.ge.s32 	%p282, %r3040, %r3039;
	@%p282 bra 	$L__BB26_504;
	mad.lo.s32 	%r1256, %r3039, 15, %r3040;
	shr.s32 	%r1257, %r1256, 4;
	shl.b32 	%r1258, %r1257, 2;
	add.s32 	%r1260, %r1212, %r1258;
	ld.shared.u32 	%r1261, [%r1260+2048];
	setp.lt.s32 	%p283, %r1261, %r670;
	add.s32 	%r1262, %r1257, 1;
	selp.b32 	%r3039, %r3039, %r1257, %p283;
	selp.b32 	%r3040, %r1262, %r3040, %p283;
$L__BB26_504:
	setp.ge.s32 	%p284, %r3040, %r3039;
	@%p284 bra 	$L__BB26_506;
$L__BB26_505:
	add.s32 	%r1264, %r3040, %r3039;
	shr.s32 	%r1265, %r1264, 1;
	shl.b32 	%r1266, %r1265, 2;
	add.s32 	%r1268, %r1212, %r1266;
	ld.shared.u32 	%r1269, [%r1268+2048];
	setp.lt.s32 	%p285, %r1269, %r670;
	add.s32 	%r1270, %r1265, 1;
	selp.b32 	%r3039, %r3039, %r1265, %p285;
	selp.b32 	%r3040, %r1270, %r3040, %p285;
	setp.lt.s32 	%p286, %r3040, %r3039;
	@%p286 bra 	$L__BB26_505;
$L__BB26_506:
	setp.lt.s32 	%p287, %r668, 1;
	mov.b32 	%r3051, 0;
	mov.u32 	%r3050, %r668;
	@%p287 bra 	$L__BB26_508;
	mul.lo.s32 	%r1273, %r668, 511;
	shr.s32 	%r1274, %r1273, 9;
	shl.b32 	%r1275, %r1274, 2;
	add.s32 	%r1276, %r660, %r1275;
	ld.shared.u32 	%r1277, [%r1276];
	setp.lt.s32 	%p288, %r1277, %r670;
	add.s32 	%r1278, %r1274, 1;
	selp.b32 	%r3050, %r668, %r1274, %p288;
	selp.b32 	%r3051, %r1278, 0, %p288;
$L__BB26_508:
	setp.ge.s32 	%p289, %r3051, %r3050;
	@%p289 bra 	$L__BB26_510;
	mad.lo.s32 	%r1280, %r3050, 127, %r3051;
	shr.s32 	%r1281, %r1280, 7;
	shl.b32 	%r1282, %r1281, 2;
	add.s32 	%r1283, %r660, %r1282;
	ld.shared.u32 	%r1284, [%r1283];
	setp.lt.s32 	%p290, %r1284, %r670;
	add.s32 	%r1285, %r1281, 1;
	selp.b32 	%r3050, %r3050, %r1281, %p290;
	selp.b32 	%r3051, %r1285, %r3051, %p290;
$L__BB26_510:
	setp.ge.s32 	%p291, %r3051, %r3050;
	@%p291 bra 	$L__BB26_512;
	mad.lo.s32 	%r1286, %r3050, 31, %r3051;
	shr.s32 	%r1287, %r1286, 5;
	shl.b32 	%r1288, %r1287, 2;
	add.s32 	%r1289, %r660, %r1288;
	ld.shared.u32 	%r1290, [%r1289];
	setp.lt.s32 	%p292, %r1290, %r670;
	add.s32 	%r1291, %r1287, 1;
	selp.b32 	%r3050, %r3050, %r1287, %p292;
	selp.b32 	%r3051, %r1291, %r3051, %p292;
$L__BB26_512:
	setp.ge.s32 	%p293, %r3051, %r3050;
	@%p293 bra 	$L__BB26_514;
	mad.lo.s32 	%r1292, %r3050, 15, %r3051;
	shr.s32 	%r1293, %r1292, 4;
	shl.b32 	%r1294, %r1293, 2;
	add.s32 	%r1295, %r660, %r1294;
	ld.shared.u32 	%r1296, [%r1295];
	setp.lt.s32 	%p294, %r1296, %r670;
	add.s32 	%r1297, %r1293, 1;
	selp.b32 	%r3050, %r3050, %r1293, %p294;
	selp.b32 	%r3051, %r1297, %r3051, %p294;
$L__BB26_514:
	setp.ge.s32 	%p295, %r3051, %r3050;
	@%p295 bra 	$L__BB26_516;
$L__BB26_515:
	add.s32 	%r1299, %r3051, %r3050;
	shr.s32 	%r1300, %r1299, 1;
	shl.b32 	%r1301, %r1300, 2;
	add.s32 	%r1302, %r660, %r1301;
	ld.shared.u32 	%r1303, [%r1302];
	setp.lt.s32 	%p296, %r1303, %r670;
	add.s32 	%r1304, %r1300, 1;
	selp.b32 	%r3050, %r3050, %r1300, %p296;
	selp.b32 	%r3051, %r1304, %r3051, %p296;
	setp.lt.s32 	%p297, %r3051, %r3050;
	@%p297 bra 	$L__BB26_515;
$L__BB26_516:
	sub.s32 	%r1307, %r3036, %r3040;
	sub.s32 	%r715, %r668, %r3051;
	add.s32 	%r716, %r715, %r1307;
	shr.s32 	%r1308, %r716, 1;
	max.s32 	%r717, %r1308, %r715;
	add.s32 	%r1310, %r3051, %r717;
	add.s32 	%r1311, %r1310, 1;
	min.s32 	%r1312, %r1311, %r1188;
	sub.s32 	%r3060, %r1312, %r668;
	setp.lt.s32 	%p298, %r3060, 1;
	mov.b32 	%r3061, 0;
	@%p298 bra 	$L__BB26_519;
	mov.b32 	%r3061, 0;
$L__BB26_518:
	add.s32 	%r1314, %r3061, %r3060;
	shr.s32 	%r1315, %r1314, 1;
	shl.b32 	%r1316, %r1315, 2;
	add.s32 	%r1317, %r669, %r1316;
	ld.shared.u32 	%r1318, [%r1317];
	setp.lt.s32 	%p299, %r670, %r1318;
	add.s32 	%r1319, %r1315, 1;
	selp.b32 	%r3060, %r1315, %r3060, %p299;
	selp.b32 	%r3061, %r3061, %r1319, %p299;
	setp.lt.s32 	%p300, %r3061, %r3060;
	@%p300 bra 	$L__BB26_518;
$L__BB26_519:
	add.s32 	%r1320, %r715, %r3061;
	min.s32 	%r1321, %r1320, %r717;
	sub.s32 	%r1322, %r716, %r1321;
	add.s32 	%r1323, %r1321, 1;
	setp.eq.s32 	%p301, %r1322, %r1323;
	setp.lt.s32 	%p302, %r717, %r1320;
	and.pred  	%p303, %p301, %p302;
	add.s32 	%r3036, %r1322, %r3040;
	selp.u32 	%r3063, 1, 0, %p303;
$L__BB26_520:
	sub.s32 	%r1324, %r659, %r3036;
	add.s32 	%r1325, %r1324, %r3063;
	setp.eq.s32 	%p304, %r583, 0;
	shl.b32 	%r1326, %r581, 16;
	or.b32  	%r1327, %r1326, %r1188;
	shl.b32 	%r1328, %r3036, 16;
	or.b32  	%r1329, %r1325, %r1328;
	selp.b32 	%r1330, %r1327, %r1329, %p304;
	add.s32 	%r1331, %r583, -1;
	selp.b32 	%r1332, 511, %r1331, %p304;
	shl.b32 	%r1333, %r1332, 2;
	add.s32 	%r1335, %r1212, %r1333;
	st.shared.u32 	[%r1335], %r1330;
	bar.sync 	0;
	ld.shared.u32 	%r1336, [%r658+-2048];
	shr.s32 	%r728, %r1336, 16;
	and.b32  	%r1337, %r1336, 65535;
	add.s32 	%r3071, %r1325, %r581;
	add.s32 	%r730, %r1337, %r581;
	add.s32 	%r731, %r730, %r728;
	shl.b32 	%r1338, %r1325, 2;
	add.s32 	%r732, %r660, %r1338;
	ld.shared.u32 	%r3070, [%r732];
	shl.b32 	%r1339, %r3036, 2;
	add.s32 	%r1340, %r1212, %r1339;
	add.s32 	%r734, %r1340, 2048;
	ld.shared.u32 	%r735, [%r1340+2048];
	setp.ge.s32 	%p875, %r3036, %r728;
	setp.lt.s32 	%p305, %r3036, %r728;
	setp.ge.s32 	%p306, %r3071, %r730;
	and.pred  	%p876, %p306, %p305;
	or.pred  	%p307, %p875, %p306;
	@%p307 bra 	$L__BB26_522;
	setp.lt.s32 	%p876, %r735, %r3070;
	setp.lt.s32 	%p875, %r3070, %r735;
$L__BB26_522:
	add.s32 	%r1341, %r3071, %r3036;
	setp.lt.s32 	%p308, %r1341, %r731;
	and.pred  	%p123, %p308, %p876;
	mov.u32 	%r3064, %r735;
	@%p875 bra 	$L__BB26_524;
	add.s32 	%r3036, %r3036, 1;
	ld.shared.u32 	%r3064, [%r734+4];
$L__BB26_524:
	@%p876 bra 	$L__BB26_526;
	add.s32 	%r3071, %r3071, 1;
	ld.shared.u32 	%r3070, [%r732+4];
$L__BB26_526:
	setp.ge.s32 	%p877, %r3036, %r728;
	setp.lt.s32 	%p309, %r3036, %r728;
	setp.ge.s32 	%p310, %r3071, %r730;
	and.pred  	%p878, %p310, %p309;
	or.pred  	%p311, %p877, %p310;
	@%p311 bra 	$L__BB26_528;
	setp.lt.s32 	%p878, %r3064, %r3070;
	setp.lt.s32 	%p877, %r3070, %r3064;
$L__BB26_528:
	add.s32 	%r1342, %r3071, %r3036;
	setp.lt.s32 	%p312, %r1342, %r731;
	and.pred  	%p130, %p312, %p878;
	shl.b32 	%r1343, %r3036, 2;
	add.s32 	%r1345, %r1212, %r1343;
	add.s32 	%r744, %r1345, 2048;
	mov.u32 	%r3068, %r3064;
	@%p877 bra 	$L__BB26_530;
	add.s32 	%r3036, %r3036, 1;
	ld.shared.u32 	%r3068, [%r744+4];
$L__BB26_530:
	@%p878 bra 	$L__BB26_532;
	add.s32 	%r749, %r3071, 1;
	shl.b32 	%r1346, %r3071, 2;
	add.s32 	%r1348, %r1212, %r1346;
	ld.shared.u32 	%r3070, [%r1348+2052];
	mov.u32 	%r3071, %r749;
$L__BB26_532:
	setp.ge.s32 	%p879, %r3036, %r728;
	setp.lt.s32 	%p313, %r3036, %r728;
	setp.ge.s32 	%p314, %r3071, %r730;
	and.pred  	%p880, %p314, %p313;
	or.pred  	%p315, %p879, %p314;
	@%p315 bra 	$L__BB26_534;
	setp.lt.s32 	%p880, %r3068, %r3070;
	setp.lt.s32 	%p879, %r3070, %r3068;
$L__BB26_534:
	add.s32 	%r1349, %r3071, %r3036;
	setp.lt.s32 	%p316, %r1349, %r731;
	and.pred  	%p137, %p316, %p880;
	shl.b32 	%r1350, %r3036, 2;
	add.s32 	%r1352, %r1212, %r1350;
	add.s32 	%r753, %r1352, 2048;
	mov.u32 	%r3072, %r3068;
	@%p879 bra 	$L__BB26_536;
	add.s32 	%r3036, %r3036, 1;
	ld.shared.u32 	%r3072, [%r753+4];
$L__BB26_536:
	@%p880 bra 	$L__BB26_538;
	add.s32 	%r758, %r3071, 1;
	shl.b32 	%r1353, %r3071, 2;
	add.s32 	%r1355, %r1212, %r1353;
	ld.shared.u32 	%r3070, [%r1355+2052];
	mov.u32 	%r3071, %r758;
$L__BB26_538:
	setp.ge.s32 	%p881, %r3036, %r728;
	setp.lt.s32 	%p317, %r3036, %r728;
	setp.ge.s32 	%p318, %r3071, %r730;
	and.pred  	%p882, %p318, %p317;
	or.pred  	%p319, %p881, %p318;
	@%p319 bra 	$L__BB26_540;
	setp.lt.s32 	%p882, %r3072, %r3070;
	setp.lt.s32 	%p881, %r3070, %r3072;
$L__BB26_540:
	add.s32 	%r1356, %r3071, %r3036;
	setp.lt.s32 	%p320, %r1356, %r731;
	and.pred  	%p144, %p320, %p882;
	shl.b32 	%r1357, %r3036, 2;
	add.s32 	%r1359, %r1212, %r1357;
	add.s32 	%r762, %r1359, 2048;
	mov.u32 	%r3076, %r3072;
	@%p881 bra 	$L__BB26_542;
	add.s32 	%r3036, %r3036, 1;
	ld.shared.u32 	%r3076, [%r762+4];
$L__BB26_542:
	@%p882 bra 	$L__BB26_544;
	add.s32 	%r767, %r3071, 1;
	shl.b32 	%r1360, %r3071, 2;
	add.s32 	%r1362, %r1212, %r1360;
	ld.shared.u32 	%r3070, [%r1362+2052];
	mov.u32 	%r3071, %r767;
$L__BB26_544:
	setp.ge.s32 	%p883, %r3036, %r728;
	setp.lt.s32 	%p321, %r3036, %r728;
	setp.ge.s32 	%p322, %r3071, %r730;
	and.pred  	%p884, %p322, %p321;
	or.pred  	%p323, %p883, %p322;
	@%p323 bra 	$L__BB26_546;
	setp.lt.s32 	%p884, %r3076, %r3070;
	setp.lt.s32 	%p883, %r3070, %r3076;
$L__BB26_546:
	add.s32 	%r1363, %r3071, %r3036;
	setp.lt.s32 	%p324, %r1363, %r731;
	and.pred  	%p151, %p324, %p884;
	shl.b32 	%r1364, %r3036, 2;
	mov.u32 	%r1365, _ZN6thrust24THRUST_300001_SM_1000_NS8cuda_cub4core6detail5shmemE;
	add.s32 	%r1366, %r1365, %r1364;
	add.s32 	%r771, %r1366, 2048;
	mov.u32 	%r3080, %r3076;
	@%p883 bra 	$L__BB26_548;
	add.s32 	%r3036, %r3036, 1;
	ld.shared.u32 	%r3080, [%r771+4];
$L__BB26_548:
	@%p884 bra 	$L__BB26_550;
	add.s32 	%r776, %r3071, 1;
	shl.b32 	%r1367, %r3071, 2;
	add.s32 	%r1369, %r1365, %r1367;
	ld.shared.u32 	%r3070, [%r1369+2052];
	mov.u32 	%r3071, %r776;
$L__BB26_550:
	setp.ge.s32 	%p885, %r3036, %r728;
	setp.lt.s32 	%p325, %r3036, %r728;
	setp.ge.s32 	%p326, %r3071, %r730;
	and.pred  	%p886, %p326, %p325;
	or.pred  	%p327, %p885, %p326;
	@%p327 bra 	$L__BB26_552;
	setp.lt.s32 	%p886, %r3080, %r3070;
	setp.lt.s32 	%p885, %r3070, %r3080;
$L__BB26_552:
	shl.b32 	%r1370, %r3036, 2;
	mov.u32 	%r1371, _ZN6thrust24THRUST_300001_SM_1000_NS8cuda_cub4core6detail5shmemE;
	add.s32 	%r1372, %r1371, %r1370;
	add.s32 	%r780, %r1372, 2048;
	mov.u32 	%r3084, %r3080;
	mov.u32 	%r3089, %r3036;
	@%p885 bra 	$L__BB26_554;
	add.s32 	%r3089, %r3036, 1;
	ld.shared.u32 	%r3084, [%r780+4];
$L__BB26_554:
	mov.u32 	%r3091, %r3071;
	@%p886 bra 	$L__BB26_556;
	add.s32 	%r3091, %r3071, 1;
	shl.b32 	%r1373, %r3071, 2;
	add.s32 	%r1375, %r1371, %r1373;
	ld.shared.u32 	%r3070, [%r1375+2052];
$L__BB26_556:
	setp.ge.s32 	%p887, %r3089, %r728;
	setp.lt.s32 	%p328, %r3089, %r728;
	setp.ge.s32 	%p329, %r3091, %r730;
	and.pred  	%p888, %p329, %p328;
	or.pred  	%p330, %p887, %p329;
	@%p330 bra 	$L__BB26_558;
	setp.lt.s32 	%p888, %r3084, %r3070;
	setp.lt.s32 	%p887, %r3070, %r3084;
$L__BB26_558:
	add.s32 	%r1376, %r3091, %r3089;
	setp.lt.s32 	%p331, %r1376, %r731;
	selp.b32 	%r1377, 64, 0, %p888;
	selp.b32 	%r1378, %r1377, 0, %p331;
	add.s32 	%r1379, %r3071, %r3036;
	setp.lt.s32 	%p332, %r1379, %r731;
	selp.b32 	%r1380, 32, 0, %p886;
	selp.b32 	%r1381, %r1380, 0, %p332;
	or.b32  	%r1382, %r1381, %r1378;
	selp.b32 	%r1383, 8, 0, %p144;
	selp.b32 	%r1384, 4, 0, %p137;
	selp.u32 	%r1385, 1, 0, %p123;
	selp.b32 	%r1386, 2, 0, %p130;
	or.b32  	%r1387, %r1386, %r1385;
	or.b32  	%r1388, %r1387, %r1384;
	or.b32  	%r1389, %r1388, %r1383;
	selp.b32 	%r1390, 16, 0, %p151;
	or.b32  	%r1391, %r1389, %r1390;
	or.b32  	%r789, %r1382, %r1391;
	shl.b32 	%r1392, %r3089, 2;
	mov.u32 	%r1393, _ZN6thrust24THRUST_300001_SM_1000_NS8cuda_cub4core6detail5shmemE;
	add.s32 	%r1394, %r1393, %r1392;
	add.s32 	%r790, %r1394, 2048;
	mov.u32 	%r3088, %r3084;
	@%p887 bra 	$L__BB26_560;
	add.s32 	%r3089, %r3089, 1;
	ld.shared.u32 	%r3088, [%r790+4];
$L__BB26_560:
	@%p888 bra 	$L__BB26_562;
	add.s32 	%r795, %r3091, 1;
	shl.b32 	%r1395, %r3091, 2;
	add.s32 	%r1397, %r1393, %r1395;
	ld.shared.u32 	%r3070, [%r1397+2052];
	mov.u32 	%r3091, %r795;
$L__BB26_562:
	setp.ge.s32 	%p889, %r3089, %r728;
	setp.lt.s32 	%p333, %r3089, %r728;
	setp.ge.s32 	%p334, %r3091, %r730;
	and.pred  	%p890, %p334, %p333;
	or.pred  	%p335, %p889, %p334;
	@%p335 bra 	$L__BB26_564;
	setp.lt.s32 	%p890, %r3088, %r3070;
	setp.lt.s32 	%p889, %r3070, %r3088;
$L__BB26_564:
	shl.b32 	%r1398, %r3089, 2;
	mov.u32 	%r1399, _ZN6thrust24THRUST_300001_SM_1000_NS8cuda_cub4core6detail5shmemE;
	add.s32 	%r1400, %r1399, %r1398;
	add.s32 	%r799, %r1400, 2048;
	mov.u32 	%r3092, %r3088;
	mov.u32 	%r3097, %r3089;
	@%p889 bra 	$L__BB26_566;
	add.s32 	%r3097, %r3089, 1;
	ld.shared.u32 	%r3092, [%r799+4];
$L__BB26_566:
	mov.u32 	%r3099, %r3091;
	@%p890 bra 	$L__BB26_568;
	add.s32 	%r3099, %r3091, 1;
	shl.b32 	%r1401, %r3091, 2;
	add.s32 	%r1403, %r1399, %r1401;
	ld.shared.u32 	%r3070, [%r1403+2052];
$L__BB26_568:
	setp.ge.s32 	%p891, %r3097, %r728;
	setp.lt.s32 	%p336, %r3097, %r728;
	setp.ge.s32 	%p337, %r3099, %r730;
	and.pred  	%p892, %p337, %p336;
	or.pred  	%p338, %p891, %p337;
	@%p338 bra 	$L__BB26_570;
	setp.lt.s32 	%p892, %r3092, %r3070;
	setp.lt.s32 	%p891, %r3070, %r3092;
$L__BB26_570:
	add.s32 	%r1404, %r3099, %r3097;
	setp.lt.s32 	%p339, %r1404, %r731;
	selp.b32 	%r1405, 256, 0, %p892;
	selp.b32 	%r1406, %r1405, 0, %p339;
	add.s32 	%r1407, %r3091, %r3089;
	setp.lt.s32 	%p340, %r1407, %r731;
	selp.b32 	%r1408, 128, 0, %p890;
	selp.b32 	%r1409, %r1408, 0, %p340;
	or.b32  	%r1410, %r1409, %r1406;
	or.b32  	%r808, %r1410, %r789;
	shl.b32 	%r1411, %r3097, 2;
	mov.u32 	%r1412, _ZN6thrust24THRUST_300001_SM_1000_NS8cuda_cub4core6detail5shmemE;
	add.s32 	%r1413, %r1412, %r1411;
	add.s32 	%r809, %r1413, 2048;
	mov.u32 	%r3096, %r3092;
	@%p891 bra 	$L__BB26_572;
	add.s32 	%r3097, %r3097, 1;
	ld.shared.u32 	%r3096, [%r809+4];
$L__BB26_572:
	@%p892 bra 	$L__BB26_574;
	add.s32 	%r814, %r3099, 1;
	shl.b32 	%r1414, %r3099, 2;
	add.s32 	%r1416, %r1412, %r1414;
	ld.shared.u32 	%r3070, [%r1416+2052];
	mov.u32 	%r3099, %r814;
$L__BB26_574:
	setp.ge.s32 	%p893, %r3097, %r728;
	setp.lt.s32 	%p341, %r3097, %r728;
	setp.ge.s32 	%p342, %r3099, %r730;
	and.pred  	%p894, %p342, %p341;
	or.pred  	%p343, %p893, %p342;
	@%p343 bra 	$L__BB26_576;
	setp.lt.s32 	%p894, %r3096, %r3070;
	setp.lt.s32 	%p893, %r3070, %r3096;
$L__BB26_576:
	shl.b32 	%r1417, %r3097, 2;
	mov.u32 	%r1418, _ZN6thrust24THRUST_300001_SM_1000_NS8cuda_cub4core6detail5shmemE;
	add.s32 	%r1419, %r1418, %r1417;
	add.s32 	%r818, %r1419, 2048;
	mov.u32 	%r3100, %r3096;
	mov.u32 	%r3105, %r3097;
	@%p893 bra 	$L__BB26_578;
	add.s32 	%r3105, %r3097, 1;
	ld.shared.u32 	%r3100, [%r818+4];
$L__BB26_578:
	mov.u32 	%r3107, %r3099;
	@%p894 bra 	$L__BB26_580;
	add.s32 	%r3107, %r3099, 1;
	shl.b32 	%r1420, %r3099, 2;
	add.s32 	%r1422, %r1418, %r1420;
	ld.shared.u32 	%r3070, [%r1422+2052];
$L__BB26_580:
	setp.ge.s32 	%p895, %r3105, %r728;
	setp.lt.s32 	%p344, %r3105, %r728;
	setp.ge.s32 	%p345, %r3107, %r730;
	and.pred  	%p896, %p345, %p344;
	or.pred  	%p346, %p895, %p345;
	@%p346 bra 	$L__BB26_582;
	setp.lt.s32 	%p896, %r3100, %r3070;
	setp.lt.s32 	%p895, %r3070, %r3100;
$L__BB26_582:
	add.s32 	%r1423, %r3107, %r3105;
	setp.lt.s32 	%p347, %r1423, %r731;
	selp.b32 	%r1424, 1024, 0, %p896;
	selp.b32 	%r1425, %r1424, 0, %p347;
	add.s32 	%r1426, %r3099, %r3097;
	setp.lt.s32 	%p348, %r1426, %r731;
	selp.b32 	%r1427, 512, 0, %p894;
	selp.b32 	%r1428, %r1427, 0, %p348;
	or.b32  	%r1429, %r1428, %r1425;
	or.b32  	%r827, %r1429, %r808;
	shl.b32 	%r1430, %r3105, 2;
	mov.u32 	%r1431, _ZN6thrust24THRUST_300001_SM_1000_NS8cuda_cub4core6detail5shmemE;
	add.s32 	%r1432, %r1431, %r1430;
	add.s32 	%r828, %r1432, 2048;
	mov.u32 	%r3104, %r3100;
	@%p895 bra 	$L__BB26_584;
	add.s32 	%r3105, %r3105, 1;
	ld.shared.u32 	%r3104, [%r828+4];
$L__BB26_584:
	@%p896 bra 	$L__BB26_586;
	add.s32 	%r833, %r3107, 1;
	shl.b32 	%r1433, %r3107, 2;
	add.s32 	%r1435, %r1431, %r1433;
	ld.shared.u32 	%r3070, [%r1435+2052];
	mov.u32 	%r3107, %r833;
$L__BB26_586:
	setp.ge.s32 	%p897, %r3105, %r728;
	setp.lt.s32 	%p349, %r3105, %r728;
	setp.ge.s32 	%p350, %r3107, %r730;
	and.pred  	%p898, %p350, %p349;
	or.pred  	%p351, %p897, %p350;
	@%p351 bra 	$L__BB26_588;
	setp.lt.s32 	%p898, %r3104, %r3070;
	setp.lt.s32 	%p897, %r3070, %r3104;
$L__BB26_588:
	shl.b32 	%r1436, %r3105, 2;
	mov.u32 	%r1437, _ZN6thrust24THRUST_300001_SM_1000_NS8cuda_cub4core6detail5shmemE;
	add.s32 	%r1438, %r1437, %r1436;
	add.s32 	%r837, %r1438, 2048;
	mov.u32 	%r3108, %r3104;
	mov.u32 	%r3113, %r3105;
	@%p897 bra 	$L__BB26_590;
	add.s32 	%r3113, %r3105, 1;
	ld.shared.u32 	%r3108, [%r837+4];
$L__BB26_590:
	mov.u32 	%r3115, %r3107;
	@%p898 bra 	$L__BB26_592;
	add.s32 	%r3115, %r3107, 1;
	shl.b32 	%r1439, %r3107, 2;
	add.s32 	%r1441, %r1437, %r1439;
	ld.shared.u32 	%r3070, [%r1441+2052];
$L__BB26_592:
	setp.ge.s32 	%p899, %r3113, %r728;
	setp.lt.s32 	%p352, %r3113, %r728;
	setp.ge.s32 	%p353, %r3115, %r730;
	and.pred  	%p900, %p353, %p352;
	or.pred  	%p354, %p899, %p353;
	@%p354 bra 	$L__BB26_594;
	setp.lt.s32 	%p900, %r3108, %r3070;
	setp.lt.s32 	%p899, %r3070, %r3108;
$L__BB26_594:
	add.s32 	%r1442, %r3115, %r3113;
	setp.lt.s32 	%p355, %r1442, %r731;
	selp.b32 	%r1443, 4096, 0, %p900;
	selp.b32 	%r1444, %r1443, 0, %p355;
	add.s32 	%r1445, %r3107, %r3105;
	setp.lt.s32 	%p356, %r1445, %r731;
	selp.b32 	%r1446, 2048, 0, %p898;
	selp.b32 	%r1447, %r1446, 0, %p356;
	or.b32  	%r1448, %r1447, %r1444;
	or.b32  	%r846, %r1448, %r827;
	shl.b32 	%r1449, %r3113, 2;
	mov.u32 	%r1450, _ZN6thrust24THRUST_300001_SM_1000_NS8cuda_cub4core6detail5shmemE;
	add.s32 	%r1451, %r1450, %r1449;
	add.s32 	%r847, %r1451, 2048;
	mov.u32 	%r3112, %r3108;
	@%p899 bra 	$L__BB26_596;
	add.s32 	%r3113, %r3113, 1;
	ld.shared.u32 	%r3112, [%r847+4];
$L__BB26_596:
	@%p900 bra 	$L__BB26_598;
	add.s32 	%r852, %r3115, 1;
	shl.b32 	%r1452, %r3115, 2;
	add.s32 	%r1454, %r1450, %r1452;
	ld.shared.u32 	%r3070, [%r1454+2052];
	mov.u32 	%r3115, %r852;
$L__BB26_598:
	setp.ge.s32 	%p901, %r3113, %r728;
	setp.lt.s32 	%p357, %r3113, %r728;
	setp.ge.s32 	%p358, %r3115, %r730;
	and.pred  	%p902, %p358, %p357;
	or.pred  	%p359, %p901, %p358;
	@%p359 bra 	$L__BB26_600;
	setp.lt.s32 	%p902, %r3112, %r3070;
	setp.lt.s32 	%p901, %r3070, %r3112;
$L__BB26_600:
	shl.b32 	%r1455, %r3113, 2;
	mov.u32 	%r1456, _ZN6thrust24THRUST_300001_SM_1000_NS8cuda_cub4core6detail5shmemE;
	add.s32 	%r1457, %r1456, %r1455;
	add.s32 	%r856, %r1457, 2048;
	mov.u32 	%r3116, %r3112;
	mov.u32 	%r3121, %r3113;
	@%p901 bra 	$L__BB26_602;
	add.s32 	%r3121, %r3113, 1;
	ld.shared.u32 	%r3116, [%r856+4];
$L__BB26_602:
	mov.u32 	%r3123, %r3115;
	@%p902 bra 	$L__BB26_604;
	add.s32 	%r3123, %r3115, 1;
	shl.b32 	%r1458, %r3115, 2;
	add.s32 	%r1460, %r1456, %r1458;
	ld.shared.u32 	%r3070, [%r1460+2052];
$L__BB26_604:
	setp.ge.s32 	%p903, %r3121, %r728;
	setp.lt.s32 	%p360, %r3121, %r728;
	setp.ge.s32 	%p361, %r3123, %r730;
	and.pred  	%p904, %p361, %p360;
	or.pred  	%p362, %p903, %p361;
	@%p362 bra 	$L__BB26_606;
	setp.lt.s32 	%p904, %r3116, %r3070;
	setp.lt.s32 	%p903, %r3070, %r3116;
$L__BB26_606:
	add.s32 	%r1461, %r3123, %r3121;
	setp.lt.s32 	%p363, %r1461, %r731;
	selp.b32 	%r1462, 16384, 0, %p904;
	selp.b32 	%r1463, %r1462, 0, %p363;
	add.s32 	%r1464, %r3115, %r3113;
	setp.lt.s32 	%p364, %r1464, %r731;
	selp.b32 	%r1465, 8192, 0, %p902;
	selp.b32 	%r1466, %r1465, 0, %p364;
	or.b32  	%r1467, %r1466, %r1463;
	or.b32  	%r865, %r1467, %r846;
	shl.b32 	%r1468, %r3121, 2;
	mov.u32 	%r1469, _ZN6thrust24THRUST_300001_SM_1000_NS8cuda_cub4core6detail5shmemE;
	add.s32 	%r1470, %r1469, %r1468;
	add.s32 	%r866, %r1470, 2048;
	mov.u32 	%r3120, %r3116;
	@%p903 bra 	$L__BB26_608;
	add.s32 	%r3121, %r3121, 1;
	ld.shared.u32 	%r3120, [%r866+4];
$L__BB26_608:
	@%p904 bra 	$L__BB26_610;
	add.s32 	%r871, %r3123, 1;
	shl.b32 	%r1471, %r3123, 2;
	add.s32 	%r1473, %r1469, %r1471;
	ld.shared.u32 	%r3070, [%r1473+2052];
	mov.u32 	%r3123, %r871;
$L__BB26_610:
	setp.ge.s32 	%p905, %r3121, %r728;
	setp.lt.s32 	%p365, %r3121, %r728;
	setp.ge.s32 	%p366, %r3123, %r730;
	and.pred  	%p906, %p366, %p365;
	or.pred  	%p367, %p905, %p366;
	@%p367 bra 	$L__BB26_612;
	setp.lt.s32 	%p906, %r3120, %r3070;
	setp.lt.s32 	%p905, %r3070, %r3120;
$L__BB26_612:
	shl.b32 	%r1474, %r3121, 2;
	mov.u32 	%r1475, _ZN6thrust24THRUST_300001_SM_1000_NS8cuda_cub4core6detail5shmemE;
	add.s32 	%r1476, %r1475, %r1474;
	add.s32 	%r875, %r1476, 2048;
	mov.u32 	%r3124, %r3120;
	mov.u32 	%r3129, %r3121;
	@%p905 bra 	$L__BB26_614;
	add.s32 	%r3129, %r3121, 1;
	ld.shared.u32 	%r3124, [%r875+4];
$L__BB26_614:
	mov.u32 	%r3131, %r3123;
	@%p906 bra 	$L__BB26_616;
	add.s32 	%r3131, %r3123, 1;
	shl.b32 	%r1477, %r3123, 2;
	add.s32 	%r1479, %r1475, %r1477;
	ld.shared.u32 	%r3070, [%r1479+2052];
$L__BB26_616:
	setp.ge.s32 	%p907, %r3129, %r728;
	setp.lt.s32 	%p368, %r3129, %r728;
	setp.ge.s32 	%p369, %r3131, %r730;
	and.pred  	%p908, %p369, %p368;
	or.pred  	%p370, %p907, %p369;
	@%p370 bra 	$L__BB26_618;
	setp.lt.s32 	%p908, %r3124, %r3070;
	setp.lt.s32 	%p907, %r3070, %r3124;
$L__BB26_618:
	add.s32 	%r1480, %r3131, %r3129;
	setp.lt.s32 	%p371, %r1480, %r731;
	selp.b32 	%r1481, 65536, 0, %p908;
	selp.b32 	%r1482, %r1481, 0, %p371;
	add.s32 	%r1483, %r3123, %r3121;
	setp.lt.s32 	%p372, %r1483, %r731;
	selp.b32 	%r1484, 32768, 0, %p906;
	selp.b32 	%r1485, %r1484, 0, %p372;
	or.b32  	%r1486, %r1485, %r1482;
	or.b32  	%r884, %r1486, %r865;
	shl.b32 	%r1487, %r3129, 2;
	mov.u32 	%r1488, _ZN6thrust24THRUST_300001_SM_1000_NS8cuda_cub4core6detail5shmemE;
	add.s32 	%r1489, %r1488, %r1487;
	add.s32 	%r885, %r1489, 2048;
	mov.u32 	%r3128, %r3124;
	@%p907 bra 	$L__BB26_620;
	add.s32 	%r3129, %r3129, 1;
	ld.shared.u32 	%r3128, [%r885+4];
$L__BB26_620:
	@%p908 bra 	$L__BB26_622;
	add.s32 	%r890, %r3131, 1;
	shl.b32 	%r1490, %r3131, 2;
	add.s32 	%r1492, %r1488, %r1490;
	ld.shared.u32 	%r3070, [%r1492+2052];
	mov.u32 	%r3131, %r890;
$L__BB26_622:
	setp.ge.s32 	%p909, %r3129, %r728;
	setp.lt.s32 	%p373, %r3129, %r728;
	setp.ge.s32 	%p374, %r3131, %r730;
	and.pred  	%p910, %p374, %p373;
	or.pred  	%p375, %p909, %p374;
	@%p375 bra 	$L__BB26_624;
	setp.lt.s32 	%p910, %r3128, %r3070;
	setp.lt.s32 	%p909, %r3070, %r3128;
$L__BB26_624:
	shl.b32 	%r1493, %r3129, 2;
	mov.u32 	%r1494, _ZN6thrust24THRUST_300001_SM_1000_NS8cuda_cub4core6detail5shmemE;
	add.s32 	%r1495, %r1494, %r1493;
	add.s32 	%r894, %r1495, 2048;
	mov.u32 	%r3132, %r3128;
	mov.u32 	%r3133, %r3129;
	@%p909 bra 	$L__BB26_626;
	add.s32 	%r3133, %r3129, 1;
	ld.shared.u32 	%r3132, [%r894+4];
$L__BB26_626:
	mov.u32 	%r3135, %r3131;
	@%p910 bra 	$L__BB26_628;
	add.s32 	%r3135, %r3131, 1;
	shl.b32 	%r1496, %r3131, 2;
	mov.u32 	%r1497, _ZN6thrust24THRUST_300001_SM_1000_NS8cuda_cub4core6detail5shmemE;
	add.s32 	%r1498, %r1497, %r1496;
	ld.shared.u32 	%r3070, [%r1498+2052];
$L__BB26_628:
	setp.ge.s32 	%p376, %r3133, %r728;
	setp.lt.s32 	%p377, %r3133, %r728;
	setp.ge.s32 	%p378, %r3135, %r730;
	and.pred  	%p911, %p378, %p377;
	or.pred  	%p379, %p376, %p378;
	@%p379 bra 	$L__BB26_630;
	setp.lt.s32 	%p911, %r3132, %r3070;
$L__BB26_630:
	add.s32 	%r1499, %r3135, %r3133;
	setp.lt.s32 	%p380, %r1499, %r731;
	selp.b32 	%r1500, 262144, 0, %p911;
	selp.b32 	%r1501, %r1500, 0, %p380;
	add.s32 	%r1502, %r3131, %r3129;
	setp.lt.s32 	%p381, %r1502, %r731;
	selp.b32 	%r1503, 131072, 0, %p910;
	selp.b32 	%r1504, %r1503, 0, %p381;
	or.b32  	%r1505, %r1504, %r1501;
	or.b32  	%r903, %r1505, %r884;
	bar.sync 	0;
	popc.b32 	%r904, %r903;
	mov.u32 	%r1506, %ctaid.x;
	setp.ne.s32 	%p382, %r1506, 0;
	@%p382 bra 	$L__BB26_634;
	// begin inline asm
	mov.u32 %r1707, %laneid;
	// end inline asm
	mov.b32 	%r1710, 1;
	mov.b32 	%r1735, 0;
	mov.b32 	%r1737, -1;
	// begin inline asm
	{  .reg .s32 r0;  .reg .pred p;  shfl.sync.up.b32 r0|p, %r904, %r1710, %r1735, %r1737;  @p add.s32 r0, r0, %r904;  mov.s32 %r1708, r0;}
	// end inline asm
	mov.b32 	%r1716, 2;
	// begin inline asm
	{  .reg .s32 r0;  .reg .pred p;  shfl.sync.up.b32 r0|p, %r1708, %r1716, %r1735, %r1737;  @p add.s32 r0, r0, %r1708;  mov.s32 %r1714, r0;}
	// end inline asm
	mov.b32 	%r1722, 4;
	// begin inline asm
	{  .reg .s32 r0;  .reg .pred p;  shfl.sync.up.b32 r0|p, %r1714, %r1722, %r1735, %r1737;  @p add.s32 r0, r0, %r1714;  mov.s32 %r1720, r0;}
	// end inline asm
	mov.b32 	%r1728, 8;
	// begin inline asm
	{  .reg .s32 r0;  .reg .pred p;  shfl.sync.up.b32 r0|p, %r1720, %r1728, %r1735, %r1737;  @p add.s32 r0, r0, %r1720;  mov.s32 %r1726, r0;}
	// end inline asm
	mov.b32 	%r1734, 16;
	// begin inline asm
	{  .reg .s32 r0;  .reg .pred p;  shfl.sync.up.b32 r0|p, %r1726, %r1734, %r1735, %r1737;  @p add.s32 r0, r0, %r1726;  mov.s32 %r1732, r0;}
	// end inline asm
	setp.ne.s32 	%p431, %r1707, 31;
	@%p431 bra 	$L__BB26_633;
	mov.u32 	%r1738, %tid.x;
	shr.u32 	%r1739, %r1738, 3;
	and.b32  	%r1740, %r1739, 124;
	mov.u32 	%r1741, _ZN6thrust24THRUST_300001_SM_1000_NS8cuda_cub4core6detail5shmemE;
	add.s32 	%r1742, %r1741, %r1740;
	st.shared.u32 	[%r1742], %r1732;
$L__BB26_633:
	bar.sync 	0;
	ld.shared.v4.u32 	{%r1744, %r1745, %r1746, %r1747}, [_ZN6thrust24THRUST_300001_SM_1000_NS8cuda_cub4core6detail5shmemE];
	mov.u32 	%r1748, %tid.x;
	shr.u32 	%r1749, %r1748, 5;
	add.s32 	%r1750, %r1745, %r1744;
	setp.eq.s32 	%p432, %r1749, 2;
	selp.b32 	%r1751, %r1750, %r1744, %p432;
	add.s32 	%r1752, %r1750, %r1746;
	setp.eq.s32 	%p433, %r1749, 3;
	selp.b32 	%r1753, %r1752, %r1751, %p433;
	add.s32 	%r1754, %r1752, %r1747;
	setp.eq.s32 	%p434, %r1749, 4;
	selp.b32 	%r1755, %r1754, %r1753, %p434;
	ld.shared.v4.u32 	{%r1756, %r1757, %r1758, %r1759}, [_ZN6thrust24THRUST_300001_SM_1000_NS8cuda_cub4core6detail5shmemE+16];
	add.s32 	%r1760, %r1754, %r1756;
	setp.eq.s32 	%p435, %r1749, 5;
	selp.b32 	%r1761, %r1760, %r1755, %p435;
	add.s32 	%r1762, %r1760, %r1757;
	setp.eq.s32 	%p436, %r1749, 6;
	selp.b32 	%r1763, %r1762, %r1761, %p436;
	add.s32 	%r1764, %r1762, %r1758;
	setp.eq.s32 	%p437, %r1749, 7;
	selp.b32 	%r1765, %r1764, %r1763, %p437;
	add.s32 	%r1766, %r1764, %r1759;
	setp.eq.s32 	%p438, %r1749, 8;
	selp.b32 	%r1767, %r1766, %r1765, %p438;
	ld.shared.v4.u32 	{%r1768, %r1769, %r1770, %r1771}, [_ZN6thrust24THRUST_300001_SM_1000_NS8cuda_cub4core6detail5shmemE+32];
	add.s32 	%r1772, %r1766, %r1768;
	setp.eq.s32 	%p439, %r1749, 9;
	selp.b32 	%r1773, %r1772, %r1767, %p439;
	add.s32 	%r1774, %r1772, %r1769;
	setp.eq.s32 	%p440, %r1749, 10;
	selp.b32 	%r1775, %r1774, %r1773, %p440;
	add.s32 	%r1776, %r1774, %r1770;
	setp.eq.s32 	%p441, %r1749, 11;
	selp.b32 	%r1777, %r1776, %r1775, %p441;
	add.s32 	%r1778, %r1776, %r1771;
	setp.eq.s32 	%p442, %r1749, 12;
	selp.b32 	%r1779, %r1778, %r1777, %p442;
	ld.shared.v4.u32 	{%r1780, %r1781, %r1782, %r1783}, [_ZN6thrust24THRUST_300001_SM_1000_NS8cuda_cub4core6detail5shmemE+48];
	add.s32 	%r1784, %r1778, %r1780;
	setp.eq.s32 	%p443, %r1749, 13;
	selp.b32 	%r1785, %r1784, %r1779, %p443;
	add.s32 	%r1786, %r1784, %r1781;
	setp.eq.s32 	%p444, %r1749, 14;
	selp.b32 	%r1787, %r1786, %r1785, %p444;
	add.s32 	%r1788, %r1786, %r1782;
	setp.eq.s32 	%p445, %r1749, 15;
	selp.b32 	%r1789, %r1788, %r1787, %p445;
	add.s32 	%r3146, %r1788, %r1783;
	setp.lt.u32 	%p446, %r1748, 32;
	selp.b32 	%r1790, 0, %r1789, %p446;
	setp.eq.s32 	%p447, %r1707, 0;
	sub.s32 	%r1791, %r1732, %r904;
	selp.b32 	%r1792, 0, %r1791, %p447;
	add.s32 	%r3143, %r1790, %r1792;
	mov.b32 	%r3147, 0;
	bra.uni 	$L__BB26_664;
$L__BB26_634:
	// begin inline asm
	mov.u32 %r1507, %laneid;
	// end inline asm
	mov.b32 	%r1510, 1;
	mov.b32 	%r1535, 0;
	mov.b32 	%r1537, -1;
	// begin inline asm
	{  .reg .s32 r0;  .reg .pred p;  shfl.sync.up.b32 r0|p, %r904, %r1510, %r1535, %r1537;  @p add.s32 r0, r0, %r904;  mov.s32 %r1508, r0;}
	// end inline asm
	mov.b32 	%r1516, 2;
	// begin inline asm
	{  .reg .s32 r0;  .reg .pred p;  shfl.sync.up.b32 r0|p, %r1508, %r1516, %r1535, %r1537;  @p add.s32 r0, r0, %r1508;  mov.s32 %r1514, r0;}
	// end inline asm
	mov.b32 	%r1522, 4;
	// begin inline asm
	{  .reg .s32 r0;  .reg .pred p;  shfl.sync.up.b32 r0|p, %r1514, %r1522, %r1535, %r1537;  @p add.s32 r0, r0, %r1514;  mov.s32 %r1520, r0;}
	// end inline asm
	mov.b32 	%r1528, 8;
	// begin inline asm
	{  .reg .s32 r0;  .reg .pred p;  shfl.sync.up.b32 r0|p, %r1520, %r1528, %r1535, %r1537;  @p add.s32 r0, r0, %r1520;  mov.s32 %r1526, r0;}
	// end inline asm
	mov.b32 	%r1534, 16;
	// begin inline asm
	{  .reg .s32 r0;  .reg .pred p;  shfl.sync.up.b32 r0|p, %r1526, %r1534, %r1535, %r1537;  @p add.s32 r0, r0, %r1526;  mov.s32 %r1532, r0;}
	// end inline asm
	setp.ne.s32 	%p383, %r1507, 31;
	@%p383 bra 	$L__BB26_636;
	mov.u32 	%r1538, %tid.x;
	shr.u32 	%r1539, %r1538, 3;
	and.b32  	%r1540, %r1539, 124;
	mov.u32 	%r1541, _ZN6thrust24THRUST_300001_SM_1000_NS8cuda_cub4core6detail5shmemE;
	add.s32 	%r1542, %r1541, %r1540;
	st.shared.u32 	[%r1542], %r1532;
$L__BB26_636:
	sub.s32 	%r1543, %r1532, %r904;
	bar.sync 	0;
	ld.shared.v4.u32 	{%r1544, %r1545, %r1546, %r1547}, [_ZN6thrust24THRUST_300001_SM_1000_NS8cuda_cub4core6detail5shmemE];
	mov.u32 	%r1548, %tid.x;
	shr.u32 	%r1549, %r1548, 5;
	add.s32 	%r1550, %r1545, %r1544;
	setp.eq.s32 	%p384, %r1549, 2;
	selp.b32 	%r1551, %r1550, %r1544, %p384;
	add.s32 	%r1552, %r1550, %r1546;
	setp.eq.s32 	%p385, %r1549, 3;
	selp.b32 	%r1553, %r1552, %r1551, %p385;
	add.s32 	%r1554, %r1552, %r1547;
	setp.eq.s32 	%p386, %r1549, 4;
	selp.b32 	%r1555, %r1554, %r1553, %p386;
	ld.shared.v4.u32 	{%r1556, %r1557, %r1558, %r1559}, [_ZN6thrust24THRUST_300001_SM_1000_NS8cuda_cub4core6detail5shmemE+16];
	add.s32 	%r1560, %r1554, %r1556;
	setp.eq.s32 	%p387, %r1549, 5;
	selp.b32 	%r1561, %r1560, %r1555, %p387;
	add.s32 	%r1562, %r1560, %r1557;
	setp.eq.s32 	%p388, %r1549, 6;
	selp.b32 	%r1563, %r1562, %r1561, %p388;
	add.s32 	%r1564, %r1562, %r1558;
	setp.eq.s32 	%p389, %r1549, 7;
	selp.b32 	%r1565, %r1564, %r1563, %p389;
	add.s32 	%r1566, %r1564, %r1559;
	setp.eq.s32 	%p390, %r1549, 8;
	selp.b32 	%r1567, %r1566, %r1565, %p390;
	ld.shared.v4.u32 	{%r1568, %r1569, %r1570, %r1571}, [_ZN6thrust24THRUST_300001_SM_1000_NS8cuda_cub4core6detail5shmemE+32];
	add.s32 	%r1572, %r1566, %r1568;
	setp.eq.s32 	%p391, %r1549, 9;
	selp.b32 	%r1573, %r1572, %r1567, %p391;
	add.s32 	%r1574, %r1572, %r1569;
	setp.eq.s32 	%p392, %r1549, 10;
	selp.b32 	%r1575, %r1574, %r1573, %p392;
	add.s32 	%r1576, %r1574, %r1570;
	setp.eq.s32 	%p393, %r1549, 11;
	selp.b32 	%r1577, %r1576, %r1575, %p393;
	add.s32 	%r1578, %r1576, %r1571;
	setp.eq.s32 	%p394, %r1549, 12;
	selp.b32 	%r1579, %r1578, %r1577, %p394;
	ld.shared.v4.u32 	{%r1580, %r1581, %r1582, %r1583}, [_ZN6thrust24THRUST_300001_SM_1000_NS8cuda_cub4core6detail5shmemE+48];
	add.s32 	%r1584, %r1578, %r1580;
	setp.eq.s32 	%p395, %r1549, 13;
	selp.b32 	%r1585, %r1584, %r1579, %p395;
	add.s32 	%r1586, %r1584, %r1581;
	setp.eq.s32 	%p396, %r1549, 14;
	selp.b32 	%r1587, %r1586, %r1585, %p396;
	add.s32 	%r1588, %r1586, %r1582;
	setp.eq.s32 	%p397, %r1549, 15;
	selp.b32 	%r1589, %r1588, %r1587, %p397;
	add.s32 	%r911, %r1588, %r1583;
	setp.gt.u32 	%p398, %r1548, 31;
	setp.lt.u32 	%p399, %r1548, 32;
	setp.eq.s32 	%p400, %r1507, 0;
	selp.b32 	%r1590, 0, %r1543, %p400;
	add.s32 	%r3143, %r1589, %r1590;
	selp.b32 	%r913, %r1543, %r3143, %p399;
	@%p398 bra 	$L__BB26_661;
	mov.u32 	%r1591, %tid.x;
	setp.ne.s32 	%p401, %r1591, 0;
	mov.u32 	%r1592, %ctaid.x;
	mul.wide.u32 	%rd51, %r1592, 8;
	add.s64 	%rd24, %rd2, %rd51;
	@%p401 bra 	$L__BB26_639;
	st.shared.u32 	[_ZN6thrust24THRUST_300001_SM_1000_NS8cuda_cub4core6detail5shmemE+108], %r911;
	add.s64 	%rd52, %rd24, 256;
	mov.b32 	%r1593, 100;
	// begin inline asm
	st.relaxed.gpu.v2.u32 [%rd52], {%r1593, %r911};
	// end inline asm
$L__BB26_639:
	mov.u32 	%r1595, %nctaid.x;
	setp.gt.u32 	%p402, %r1595, 499;
	@%p402 bra 	$L__BB26_641;
	membar.cta;
	bra.uni 	$L__BB26_642;
$L__BB26_641:
	mov.b32 	%r1596, 450;
	// begin inline asm
	nanosleep.u32 %r1596;
	// end inline asm
$L__BB26_642:
	mov.u32 	%r1599, %tid.x;
	mul.wide.u32 	%rd54, %r1599, 8;
	xor.b64  	%rd55, %rd54, -8;
	add.s64 	%rd56, %rd24, %rd55;
	add.s64 	%rd53, %rd56, 256;
	// begin inline asm
	ld.relaxed.gpu.v2.u32 {%r3141, %r3137}, [%rd53];
	// end inline asm
	mov.u32 	%r1702, %nctaid.x;
$L__BB26_643:
	setp.eq.s32 	%p403, %r3141, 99;
	mov.b32 	%r1600, -1;
	vote.sync.any.pred 	%p404, %p403, %r1600;
	not.pred 	%p405, %p404;
	@%p405 bra 	$L__BB26_648;
	setp.gt.u32 	%p430, %r1702, 499;
	@%p430 bra 	$L__BB26_646;
	membar.cta;
	bra.uni 	$L__BB26_647;
$L__BB26_646:
	mov.b32 	%r1703, 350;
	// begin inline asm
	nanosleep.u32 %r1703;
	// end inline asm
$L__BB26_647:
	// begin inline asm
	ld.relaxed.gpu.v2.u32 {%r3141, %r3137}, [%rd53];
	// end inline asm
	bra.uni 	$L__BB26_643;
$L__BB26_648:
	setp.eq.s32 	%p406, %r3141, 101;
	mov.b32 	%r1627, -1;
	vote.sync.ballot.b32 	%r1628, %p406, %r1627;
	// begin inline asm
	mov.u32 %r1602, %lanemask_ge;
	// end inline asm
	and.b32  	%r1629, %r1628, %r1602;
	or.b32  	%r1630, %r1629, -2147483648;
	add.s32 	%r1631, %r1630, -1;
	not.b32 	%r1632, %r1630;
	and.b32  	%r1633, %r1632, %r1631;
	popc.b32 	%r1606, %r1633;
	mov.b32 	%r1605, 1;
	// begin inline asm
	shfl.sync.down.b32 %r1603, %r3137, %r1605, %r1606, %r1627;
	// end inline asm
	setp.lt.s32 	%p408, %r1507, %r1606;
	selp.b32 	%r1634, %r1603, 0, %p408;
	add.s32 	%r1609, %r1634, %r3137;
	mov.b32 	%r1610, 2;
	// begin inline asm
	shfl.sync.down.b32 %r1608, %r1609, %r1610, %r1606, %r1627;
	// end inline asm
	add.s32 	%r1635, %r1507, 2;
	setp.gt.s32 	%p409, %r1635, %r1606;
	selp.b32 	%r1636, 0, %r1608, %p409;
	add.s32 	%r1614, %r1609, %r1636;
	mov.b32 	%r1615, 4;
	// begin inline asm
	shfl.sync.down.b32 %r1613, %r1614, %r1615, %r1606, %r1627;
	// end inline asm
	add.s32 	%r1637, %r1507, 4;
	setp.gt.s32 	%p410, %r1637, %r1606;
	selp.b32 	%r1638, 0, %r1613, %p410;
	add.s32 	%r1619, %r1614, %r1638;
	mov.b32 	%r1620, 8;
	// begin inline asm
	shfl.sync.down.b32 %r1618, %r1619, %r1620, %r1606, %r1627;
	// end inline asm
	add.s32 	%r1639, %r1507, 8;
	setp.gt.s32 	%p411, %r1639, %r1606;
	selp.b32 	%r1640, 0, %r1618, %p411;
	add.s32 	%r1624, %r1619, %r1640;
	mov.b32 	%r1625, 16;
	// begin inline asm
	shfl.sync.down.b32 %r1623, %r1624, %r1625, %r1606, %r1627;
	// end inline asm
	add.s32 	%r1641, %r1507, 16;
	setp.gt.s32 	%p412, %r1641, %r1606;
	selp.b32 	%r1642, 0, %r1623, %p412;
	add.s32 	%r3138, %r1624, %r1642;
	mov.u32 	%r1643, %tid.x;
	not.b32 	%r1644, %r1643;
	mov.u32 	%r1645, %ctaid.x;
	add.s32 	%r3140, %r1645, %r1644;
	add.s64 	%rd25, %rd2, 256;
$L__BB26_649:
	setp.ne.s32 	%p413, %r3141, 101;
	mov.b32 	%r1646, -1;
	vote.sync.all.pred 	%p414, %p413, %r1646;
	not.pred 	%p415, %p414;
	@%p415 bra 	$L__BB26_657;
	mul.wide.s32 	%rd59, %r3140, 8;
	add.s64 	%rd60, %rd25, %rd59;
	add.s64 	%rd58, %rd60, -256;
	// begin inline asm
	ld.relaxed.gpu.v2.u32 {%r3141, %r3142}, [%rd58];
	// end inline asm
$L__BB26_651:
	setp.eq.s32 	%p419, %r3141, 99;
	mov.b32 	%r1655, -1;
	vote.sync.any.pred 	%p420, %p419, %r1655;
	not.pred 	%p421, %p420;
	@%p421 bra 	$L__BB26_656;
	mov.u32 	%r1698, %nctaid.x;
	setp.gt.u32 	%p429, %r1698, 499;
	@%p429 bra 	$L__BB26_654;
	membar.cta;
	bra.uni 	$L__BB26_655;
$L__BB26_654:
	mov.b32 	%r1699, 350;
	// begin inline asm
	nanosleep.u32 %r1699;
	// end inline asm
$L__BB26_655:
	// begin inline asm
	ld.relaxed.gpu.v2.u32 {%r3141, %r3142}, [%rd58];
	// end inline asm
	bra.uni 	$L__BB26_651;
$L__BB26_656:
	setp.eq.s32 	%p422, %r3141, 101;
	mov.b32 	%r1681, -1;
	vote.sync.ballot.b32 	%r1682, %p422, %r1681;
	and.b32  	%r1683, %r1682, %r1602;
	or.b32  	%r1684, %r1683, -2147483648;
	add.s32 	%r1685, %r1684, -1;
	not.b32 	%r1686, %r1684;
	and.b32  	%r1687, %r1686, %r1685;
	popc.b32 	%r1660, %r1687;
	mov.b32 	%r1659, 1;
	// begin inline asm
	shfl.sync.down.b32 %r1657, %r3142, %r1659, %r1660, %r1681;
	// end inline asm
	setp.lt.s32 	%p424, %r1507, %r1660;
	selp.b32 	%r1688, %r1657, 0, %p424;
	add.s32 	%r1663, %r1688, %r3142;
	mov.b32 	%r1664, 2;
	// begin inline asm
	shfl.sync.down.b32 %r1662, %r1663, %r1664, %r1660, %r1681;
	// end inline asm
	add.s32 	%r1689, %r1507, 2;
	setp.gt.s32 	%p425, %r1689, %r1660;
	selp.b32 	%r1690, 0, %r1662, %p425;
	add.s32 	%r1668, %r1663, %r1690;
	mov.b32 	%r1669, 4;
	// begin inline asm
	shfl.sync.down.b32 %r1667, %r1668, %r1669, %r1660, %r1681;
	// end inline asm
	add.s32 	%r1691, %r1507, 4;
	setp.gt.s32 	%p426, %r1691, %r1660;
	selp.b32 	%r1692, 0, %r1667, %p426;
	add.s32 	%r1673, %r1668, %r1692;
	mov.b32 	%r1674, 8;
	// begin inline asm
	shfl.sync.down.b32 %r1672, %r1673, %r1674, %r1660, %r1681;
	// end inline asm
	add.s32 	%r1693, %r1507, 8;
	setp.gt.s32 	%p427, %r1693, %r1660;
	selp.b32 	%r1694, 0, %r1672, %p427;
	add.s32 	%r1678, %r1673, %r1694;
	mov.b32 	%r1679, 16;
	// begin inline asm
	shfl.sync.down.b32 %r1677, %r1678, %r1679, %r1660, %r1681;
	// end inline asm
	add.s32 	%r1695, %r1507, 16;
	setp.gt.s32 	%p428, %r1695, %r1660;
	selp.b32 	%r1696, 0, %r1677, %p428;
	add.s32 	%r1697, %r1696, %r3138;
	add.s32 	%r3138, %r1697, %r1678;
	add.s32 	%r3140, %r3140, -32;
	bra.uni 	$L__BB26_649;
$L__BB26_657:
	mov.u32 	%r1648, %tid.x;
	setp.ne.s32 	%p416, %r1648, 0;
	@%p416 bra 	$L__BB26_659;
	add.s32 	%r1650, %r3138, %r911;
	add.s64 	%rd57, %rd24, 256;
	mov.b32 	%r1649, 101;
	// begin inline asm
	st.relaxed.gpu.v2.u32 [%rd57], {%r1649, %r1650};
	// end inline asm
	st.shared.u32 	[_ZN6thrust24THRUST_300001_SM_1000_NS8cuda_cub4core6detail5shmemE+100], %r3138;
	st.shared.u32 	[_ZN6thrust24THRUST_300001_SM_1000_NS8cuda_cub4core6detail5shmemE+104], %r1650;
$L__BB26_659:
	setp.ne.s32 	%p417, %r1507, 0;
	mov.u32 	%r3143, %r913;
	@%p417 bra 	$L__BB26_661;
	st.shared.u32 	[_ZN6thrust24THRUST_300001_SM_1000_NS8cuda_cub4core6detail5shmemE+80], %r3138;
	mov.u32 	%r3143, %r3138;
$L__BB26_661:
	mov.u32 	%r1651, %tid.x;
	setp.eq.s32 	%p418, %r1651, 0;
	bar.sync 	0;
	@%p418 bra 	$L__BB26_663;
	ld.shared.u32 	%r1652, [_ZN6thrust24THRUST_300001_SM_1000_NS8cuda_cub4core6detail5shmemE+80];
	add.s32 	%r3143, %r1652, %r3143;
$L__BB26_663:
	ld.shared.u32 	%r3146, [_ZN6thrust24THRUST_300001_SM_1000_NS8cuda_cub4core6detail5shmemE+108];
	ld.shared.u32 	%r3147, [_ZN6thrust24THRUST_300001_SM_1000_NS8cuda_cub4core6detail5shmemE+100];
$L__BB26_664:
	bar.sync 	0;
	sub.s32 	%r3212, %r3143, %r3147;
	not.pred 	%p448, %p123;
	mov.u32 	%r3149, %r3212;
	@%p448 bra 	$L__BB26_666;
	add.s32 	%r3149, %r3212, 1;
	shl.b32 	%r1793, %r3212, 2;
	mov.u32 	%r1794, _ZN6thrust24THRUST_300001_SM_1000_NS8cuda_cub4core6detail5shmemE;
	add.s32 	%r1795, %r1794, %r1793;
	st.shared.u32 	[%r1795+2048], %r735;
$L__BB26_666:
	not.pred 	%p449, %p130;
	@%p449 bra 	$L__BB26_668;
	add.s32 	%r949, %r3149, 1;
	shl.b32 	%r1796, %r3149, 2;
	mov.u32 	%r1797, _ZN6thrust24THRUST_300001_SM_1000_NS8cuda_cub4core6detail5shmemE;
	add.s32 	%r1798, %r1797, %r1796;
	st.shared.u32 	[%r1798+2048], %r3064;
	mov.u32 	%r3149, %r949;
$L__BB26_668:
	not.pred 	%p450, %p137;
	@%p450 bra 	$L__BB26_670;
	add.s32 	%r951, %r3149, 1;
	shl.b32 	%r1799, %r3149, 2;
	mov.u32 	%r1800, _ZN6thrust24THRUST_300001_SM_1000_NS8cuda_cub4core6detail5shmemE;
	add.s32 	%r1801, %r1800, %r1799;
	st.shared.u32 	[%r1801+2048], %r3068;
	mov.u32 	%r3149, %r951;
$L__BB26_670:
	not.pred 	%p451, %p144;
	@%p451 bra 	$L__BB26_672;
	add.s32 	%r953, %r3149, 1;
	shl.b32 	%r1802, %r3149, 2;
	mov.u32 	%r1803, _ZN6thrust24THRUST_300001_SM_1000_NS8cuda_cub4core6detail5shmemE;
	add.s32 	%r1804, %r1803, %r1802;
	st.shared.u32 	[%r1804+2048], %r3072;
	mov.u32 	%r3149, %r953;
$L__BB26_672:
	not.pred 	%p452, %p151;
	@%p452 bra 	$L__BB26_674;
	add.s32 	%r955, %r3149, 1;
	shl.b32 	%r1805, %r3149, 2;
	mov.u32 	%r1806, _ZN6thrust24THRUST_300001_SM_1000_NS8cuda_cub4core6detail5shmemE;
	add.s32 	%r1807, %r1806, %r1805;
	st.shared.u32 	[%r1807+2048], %r3076;
	mov.u32 	%r3149, %r955;
$L__BB26_674:
	and.b32  	%r957, %r789, 32;
	setp.eq.s32 	%p453, %r957, 0;
	@%p453 bra 	$L__BB26_676;
	add.s32 	%r958, %r3149, 1;
	shl.b32 	%r1808, %r3149, 2;
	mov.u32 	%r1809, _ZN6thrust24THRUST_300001_SM_1000_NS8cuda_cub4core6detail5shmemE;
	add.s32 	%r1810, %r1809, %r1808;
	st.shared.u32 	[%r1810+2048], %r3080;
	mov.u32 	%r3149, %r958;
$L__BB26_676:
	and.b32  	%r960, %r789, 64;
	setp.eq.s32 	%p454, %r960, 0;
	@%p454 bra 	$L__BB26_678;
	add.s32 	%r961, %r3149, 1;
	shl.b32 	%r1811, %r3149, 2;
	mov.u32 	%r1812, _ZN6thrust24THRUST_300001_SM_1000_NS8cuda_cub4core6detail5shmemE;
	add.s32 	%r1813, %r1812, %r1811;
	st.shared.u32 	[%r1813+2048], %r3084;
	mov.u32 	%r3149, %r961;
$L__BB26_678:
	and.b32  	%r963, %r808, 128;
	setp.eq.s32 	%p455, %r963, 0;
	@%p455 bra 	$L__BB26_680;
	add.s32 	%r964, %r3149, 1;
	shl.b32 	%r1814, %r3149, 2;
	mov.u32 	%r1815, _ZN6thrust24THRUST_300001_SM_1000_NS8cuda_cub4core6detail5shmemE;
	add.s32 	%r1816, %r1815, %r1814;
	st.shared.u32 	[%r1816+2048], %r3088;
	mov.u32 	%r3149, %r964;
$L__BB26_680:
	and.b32  	%r966, %r808, 256;
	setp.eq.s32 	%p456, %r966, 0;
	@%p456 bra 	$L__BB26_682;
	add.s32 	%r967, %r3149, 1;
	shl.b32 	%r1817, %r3149, 2;
	mov.u32 	%r1818, _ZN6thrust24THRUST_300001_SM_1000_NS8cuda_cub4core6detail5shmemE;
	add.s32 	%r1819, %r1818, %r1817;
	st.shared.u32 	[%r1819+2048], %r3092;
	mov.u32 	%r3149, %r967;
$L__BB26_682:
	and.b32  	%r969, %r827, 512;
	setp.eq.s32 	%p457, %r969, 0;
	@%p457 bra 	$L__BB26_684;
	add.s32 	%r970, %r3149, 1;
	shl.b32 	%r1820, %r3149, 2;
	mov.u32 	%r1821, _ZN6thrust24THRUST_300001_SM_1000_NS8cuda_cub4core6detail5shmemE;
	add.s32 	%r1822, %r1821, %r1820;
	st.shared.u32 	[%r1822+2048], %r3096;
	mov.u32 	%r3149, %r970;
$L__BB26_684:
	and.b32  	%r972, %r827, 1024;
	setp.eq.s32 	%p458, %r972, 0;
	@%p458 bra 	$L__BB26_686;
	add.s32 	%r973, %r3149, 1;
	shl.b32 	%r1823, %r3149, 2;
	mov.u32 	%r1824, _ZN6thrust24THRUST_300001_SM_1000_NS8cuda_cub4core6detail5shmemE;
	add.s32 	%r1825, %r1824, %r1823;
	st.shared.u32 	[%r1825+2048], %r3100;
	mov.u32 	%r3149, %r973;
$L__BB26_686:
	and.b32  	%r975, %r846, 2048;
	setp.eq.s32 	%p459, %r975, 0;
	@%p459 bra 	$L__BB26_688;
	add.s32 	%r976, %r3149, 1;
	shl.b32 	%r1826, %r3149, 2;
	mov.u32 	%r1827, _ZN6thrust24THRUST_300001_SM_1000_NS8cuda_cub4core6detail5shmemE;
	add.s32 	%r1828, %r1827, %r1826;
	st.shared.u32 	[%r1828+2048], %r3104;
	mov.u32 	%r3149, %r976;
$L__BB26_688:
	and.b32  	%r978, %r846, 4096;
	setp.eq.s32 	%p460, %r978, 0;
	@%p460 bra 	$L__BB26_690;
	add.s32 	%r979, %r3149, 1;
	shl.b32 	%r1829, %r3149, 2;
	mov.u32 	%r1830, _ZN6thrust24THRUST_300001_SM_1000_NS8cuda_cub4core6detail5shmemE;
	add.s32 	%r1831, %r1830, %r1829;
	st.shared.u32 	[%r1831+2048], %r3108;
	mov.u32 	%r3149, %r979;
$L__BB26_690:
	and.b32  	%r981, %r865, 8192;
	setp.eq.s32 	%p461, %r981, 0;
	@%p461 bra 	$L__BB26_692;
	add.s32 	%r982, %r3149, 1;
	shl.b32 	%r1832, %r3149, 2;
	mov.u32 	%r1833, _ZN6thrust24THRUST_300001_SM_1000_NS8cuda_cub4core6detail5shmemE;
	add.s32 	%r1834, %r1833, %r1832;
	st.shared.u32 	[%r1834+2048], %r3112;
	mov.u32 	%r3149, %r982;
$L__BB26_692:
	and.b32  	%r984, %r865, 16384;
	setp.eq.s32 	%p462, %r984, 0;
	@%p462 bra 	$L__BB26_694;
	add.s32 	%r985, %r3149, 1;
	shl.b32 	%r1835, %r3149, 2;
	mov.u32 	%r1836, _ZN6thrust24THRUST_300001_SM_1000_NS8cuda_cub4core6detail5shmemE;
	add.s32 	%r1837, %r1836, %r1835;
	st.shared.u32 	[%r1837+2048], %r3116;
	mov.u32 	%r3149, %r985;
$L__BB26_694:
	and.b32  	%r987, %r884, 32768;
	setp.eq.s32 	%p463, %r987, 0;
	@%p463 bra 	$L__BB26_696;
	add.s32 	%r988, %r3149, 1;
	shl.b32 	%r1838, %r3149, 2;
	mov.u32 	%r1839, _ZN6thrust24THRUST_300001_SM_1000_NS8cuda_cub4core6detail5shmemE;
	add.s32 	%r1840, %r1839, %r1838;
	st.shared.u32 	[%r1840+2048], %r3120;
	mov.u32 	%r3149, %r988;
$L__BB26_696:
	and.b32  	%r990, %r884, 65536;
	setp.eq.s32 	%p464, %r990, 0;
	@%p464 bra 	$L__BB26_698;
	add.s32 	%r991, %r3149, 1;
	shl.b32 	%r1841, %r3149, 2;
	mov.u32 	%r1842, _ZN6thrust24THRUST_300001_SM_1000_NS8cuda_cub4core6detail5shmemE;
	add.s32 	%r1843, %r1842, %r1841;
	st.shared.u32 	[%r1843+2048], %r3124;
	mov.u32 	%r3149, %r991;
$L__BB26_698:
	and.b32  	%r993, %r903, 131072;
	setp.eq.s32 	%p465, %r993, 0;
	@%p465 bra 	$L__BB26_700;
	add.s32 	%r994, %r3149, 1;
	shl.b32 	%r1844, %r3149, 2;
	mov.u32 	%r1845, _ZN6thrust24THRUST_300001_SM_1000_NS8cuda_cub4core6detail5shmemE;
	add.s32 	%r1846, %r1845, %r1844;
	st.shared.u32 	[%r1846+2048], %r3128;
	mov.u32 	%r3149, %r994;
$L__BB26_700:
	and.b32  	%r996, %r903, 262144;
	setp.eq.s32 	%p466, %r996, 0;
	@%p466 bra 	$L__BB26_702;
	shl.b32 	%r1847, %r3149, 2;
	mov.u32 	%r1848, _ZN6thrust24THRUST_300001_SM_1000_NS8cuda_cub4core6detail5shmemE;
	add.s32 	%r1849, %r1848, %r1847;
	st.shared.u32 	[%r1849+2048], %r3132;
$L__BB26_702:
	bar.sync 	0;
	mov.u32 	%r997, %tid.x;
	setp.ge.s32 	%p467, %r997, %r3146;
	@%p467 bra 	$L__BB26_709;
	not.b32 	%r1850, %r997;
	add.s32 	%r998, %r3146, %r1850;
	and.b32  	%r1851, %r998, 1536;
	setp.eq.s32 	%p468, %r1851, 1536;
	mov.u32 	%r3172, %r997;
	@%p468 bra 	$L__BB26_706;
	shr.u32 	%r1852, %r998, 9;
	add.s32 	%r1853, %r1852, 1;
	and.b32  	%r1854, %r1853, 3;
	add.s32 	%r3168, %r997, %r3147;
	shl.b32 	%r1855, %r997, 2;
	mov.u32 	%r1856, _ZN6thrust24THRUST_300001_SM_1000_NS8cuda_cub4core6detail5shmemE;
	add.s32 	%r1857, %r1855, %r1856;
	add.s32 	%r3167, %r1857, 2048;
	neg.s32 	%r3166, %r1854;
$L__BB26_705:
	.pragma "nounroll";
	add.s32 	%r1859, %r1851, 512;
	and.b32  	%r1860, %r1859, 1536;
	add.s32 	%r3172, %r997, %r1860;
	mul.wide.s32 	%rd68, %r3168, 4;
	add.s64 	%rd69, %rd7, %rd68;
	ld.shared.u32 	%r1861, [%r3167];
	st.global.u32 	[%rd69], %r1861;
	add.s32 	%r3168, %r3168, 512;
	add.s32 	%r3167, %r3167, 2048;
	add.s32 	%r3166, %r3166, 1;
	setp.ne.s32 	%p469, %r3166, 0;
	@%p469 bra 	$L__BB26_705;
$L__BB26_706:
	setp.lt.u32 	%p470, %r998, 1536;
	@%p470 bra 	$L__BB26_709;
	add.s64 	%rd26, %rd7, 4096;
	add.s32 	%r3171, %r3172, %r3147;
	shl.b32 	%r1862, %r3172, 2;
	mov.u32 	%r1863, _ZN6thrust24THRUST_300001_SM_1000_NS8cuda_cub4core6detail5shmemE;
	add.s32 	%r1864, %r1862, %r1863;
	add.s32 	%r3170, %r1864, 8192;
$L__BB26_708:
	mul.wide.s32 	%rd70, %r3171, 4;
	add.s64 	%rd71, %rd26, %rd70;
	ld.shared.u32 	%r1865, [%r3170+-6144];
	st.global.u32 	[%rd71+-4096], %r1865;
	ld.shared.u32 	%r1866, [%r3170+-4096];
	st.global.u32 	[%rd71+-2048], %r1866;
	ld.shared.u32 	%r1867, [%r3170+-2048];
	st.global.u32 	[%rd71], %r1867;
	ld.shared.u32 	%r1868, [%r3170];
	st.global.u32 	[%rd71+2048], %r1868;
	add.s32 	%r3172, %r3172, 2048;
	add.s32 	%r3171, %r3171, 2048;
	add.s32 	%r3170, %r3170, 8192;
	setp.lt.s32 	%p471, %r3172, %r3146;
	@%p471 bra 	$L__BB26_708;
$L__BB26_709:
	mov.u32 	%r1018, %tid.x;
	setp.ge.s32 	%p472, %r1018, %r584;
	cvt.u64.u32 	%rd72, %r1018;
	cvt.s64.s32 	%rd73, %r579;
	add.s64 	%rd74, %rd72, %rd73;
	shl.b64 	%rd75, %rd74, 2;
	add.s64 	%rd27, %rd5, %rd75;
	@%p472 bra 	$L__BB26_713;
	setp.ge.s32 	%p473, %r1018, %r581;
	@%p473 bra 	$L__BB26_712;
	ld.global.u32 	%r3173, [%rd27];
	bra.uni 	$L__BB26_713;
$L__BB26_712:
	sub.s32 	%r1870, %r1018, %r581;
	cvt.s64.s32 	%rd76, %r1870;
	cvt.s64.s32 	%rd77, %r580;
	add.s64 	%rd78, %rd76, %rd77;
	shl.b64 	%rd79, %rd78, 2;
	add.s64 	%rd80, %rd6, %rd79;
	ld.global.u32 	%r3173, [%rd80];
$L__BB26_713:
	add.s32 	%r1022, %r1018, 512;
	setp.ge.s32 	%p474, %r1022, %r584;
	cvt.s64.s32 	%rd82, %r581;
	sub.s64 	%rd83, %rd72, %rd82;
	cvt.s64.s32 	%rd84, %r580;
	add.s64 	%rd85, %rd83, %rd84;
	shl.b64 	%rd86, %rd85, 2;
	add.s64 	%rd28, %rd6, %rd86;
	@%p474 bra 	$L__BB26_717;
	setp.lt.s32 	%p475, %r1022, %r581;
	@%p475 bra 	$L__BB26_716;
	ld.global.u32 	%r3174, [%rd28+2048];
	bra.uni 	$L__BB26_717;
$L__BB26_716:
	ld.global.u32 	%r3174, [%rd27+2048];
$L__BB26_717:
	or.b32  	%r1026, %r1018, 1024;
	setp.ge.s32 	%p476, %r1026, %r584;
	@%p476 bra 	$L__BB26_721;
	setp.lt.s32 	%p477, %r1026, %r581;
	@%p477 bra 	$L__BB26_720;
	ld.global.u32 	%r3175, [%rd28+4096];
	bra.uni 	$L__BB26_721;
$L__BB26_720:
	ld.global.u32 	%r3175, [%rd27+4096];
$L__BB26_721:
	add.s32 	%r1030, %r1018, 1536;
	setp.ge.s32 	%p478, %r1030, %r584;
	@%p478 bra 	$L__BB26_725;
	setp.lt.s32 	%p479, %r1030, %r581;
	@%p479 bra 	$L__BB26_724;
	ld.global.u32 	%r3176, [%rd28+6144];
	bra.uni 	$L__BB26_725;
$L__BB26_724:
	ld.global.u32 	%r3176, [%rd27+6144];
$L__BB26_725:
	or.b32  	%r1034, %r1018, 2048;
	setp.ge.s32 	%p480, %r1034, %r584;
	@%p480 bra 	$L__BB26_729;
	setp.lt.s32 	%p481, %r1034, %r581;
	@%p481 bra 	$L__BB26_728;
	ld.global.u32 	%r3177, [%rd28+8192];
	bra.uni 	$L__BB26_729;
$L__BB26_728:
	ld.global.u32 	%r3177, [%rd27+8192];
$L__BB26_729:
	add.s32 	%r1038, %r1018, 2560;
	setp.ge.s32 	%p482, %r1038, %r584;
	@%p482 bra 	$L__BB26_733;
	setp.lt.s32 	%p483, %r1038, %r581;
	@%p483 bra 	$L__BB26_732;
	ld.global.u32 	%r3178, [%rd28+10240];
	bra.uni 	$L__BB26_733;
$L__BB26_732:
	ld.global.u32 	%r3178, [%rd27+10240];
$L__BB26_733:
	or.b32  	%r1042, %r1018, 3072;
	setp.ge.s32 	%p484, %r1042, %r584;
	@%p484 bra 	$L__BB26_737;
	setp.lt.s32 	%p485, %r1042, %r581;
	@%p485 bra 	$L__BB26_736;
	ld.global.u32 	%r3179, [%rd28+12288];
	bra.uni 	$L__BB26_737;
$L__BB26_736:
	ld.global.u32 	%r3179, [%rd27+12288];
$L__BB26_737:
	add.s32 	%r1046, %r1018, 3584;
	setp.ge.s32 	%p486, %r1046, %r584;
	@%p486 bra 	$L__BB26_741;
	setp.lt.s32 	%p487, %r1046, %r581;
	@%p487 bra 	$L__BB26_740;
	ld.global.u32 	%r3180, [%rd28+14336];
	bra.uni 	$L__BB26_741;
$L__BB26_740:
	ld.global.u32 	%r3180, [%rd27+14336];
$L__BB26_741:
	or.b32  	%r1050, %r1018, 4096;
	setp.ge.s32 	%p488, %r1050, %r584;
	@%p488 bra 	$L__BB26_745;
	setp.lt.s32 	%p489, %r1050, %r581;
	@%p489 bra 	$L__BB26_744;
	ld.global.u32 	%r3181, [%rd28+16384];
	bra.uni 	$L__BB26_745;
$L__BB26_744:
	ld.global.u32 	%r3181, [%rd27+16384];
$L__BB26_745:
	add.s32 	%r1054, %r1018, 4608;
	setp.ge.s32 	%p490, %r1054, %r584;
	@%p490 bra 	$L__BB26_749;
	setp.lt.s32 	%p491, %r1054, %r581;
	@%p491 bra 	$L__BB26_748;
	ld.global.u32 	%r3182, [%rd28+18432];
	bra.uni 	$L__BB26_749;
$L__BB26_748:
	ld.global.u32 	%r3182, [%rd27+18432];
$L__BB26_749:
	or.b32  	%r1058, %r1018, 5120;
	setp.ge.s32 	%p492, %r1058, %r584;
	@%p492 bra 	$L__BB26_753;
	setp.lt.s32 	%p493, %r1058, %r581;
	@%p493 bra 	$L__BB26_752;
	ld.global.u32 	%r3183, [%rd28+20480];
	bra.uni 	$L__BB26_753;
$L__BB26_752:
	ld.global.u32 	%r3183, [%rd27+20480];
$L__BB26_753:
	add.s32 	%r1882, %r1018, 5632;
	setp.ge.s32 	%p494, %r1882, %r584;
	@%p494 bra 	$L__BB26_757;
	setp.lt.s32 	%p495, %r1882, %r581;
	@%p495 bra 	$L__BB26_756;
	ld.global.u32 	%r3184, [%rd28+22528];
	bra.uni 	$L__BB26_757;
$L__BB26_756:
	ld.global.u32 	%r3184, [%rd27+22528];
$L__BB26_757:
	or.b32  	%r1885, %r1018, 6144;
	setp.ge.s32 	%p496, %r1885, %r584;
	@%p496 bra 	$L__BB26_761;
	setp.lt.s32 	%p497, %r1885, %r581;
	@%p497 bra 	$L__BB26_760;
	ld.global.u32 	%r3185, [%rd28+24576];
	bra.uni 	$L__BB26_761;
$L__BB26_760:
	ld.global.u32 	%r3185, [%rd27+24576];
$L__BB26_761:
	add.s32 	%r1889, %r1018, 6656;
	setp.ge.s32 	%p498, %r1889, %r584;
	@%p498 bra 	$L__BB26_765;
	setp.lt.s32 	%p499, %r1889, %r581;
	@%p499 bra 	$L__BB26_764;
	ld.global.u32 	%r3186, [%rd28+26624];
	bra.uni 	$L__BB26_765;
$L__BB26_764:
	ld.global.u32 	%r3186, [%rd27+26624];
$L__BB26_765:
	or.b32  	%r1894, %r1018, 7168;
	setp.ge.s32 	%p500, %r1894, %r584;
	@%p500 bra 	$L__BB26_769;
	setp.lt.s32 	%p501, %r1894, %r581;
	@%p501 bra 	$L__BB26_768;
	ld.global.u32 	%r3187, [%rd28+28672];
	bra.uni 	$L__BB26_769;
$L__BB26_768:
	ld.global.u32 	%r3187, [%rd27+28672];
$L__BB26_769:
	add.s32 	%r1899, %r1018, 7680;
	setp.ge.s32 	%p502, %r1899, %r584;
	@%p502 bra 	$L__BB26_773;
	setp.lt.s32 	%p503, %r1899, %r581;
	@%p503 bra 	$L__BB26_772;
	ld.global.u32 	%r3188, [%rd28+30720];
	bra.uni 	$L__BB26_773;
$L__BB26_772:
	ld.global.u32 	%r3188, [%rd27+30720];
$L__BB26_773:
	or.b32  	%r1904, %r1018, 8192;
	setp.ge.s32 	%p504, %r1904, %r584;
	@%p504 bra 	$L__BB26_777;
	or.b32  	%r1906, %r1018, 8192;
	setp.lt.s32 	%p505, %r1906, %r581;
	@%p505 bra 	$L__BB26_776;
	ld.global.u32 	%r3189, [%rd28+32768];
	bra.uni 	$L__BB26_777;
$L__BB26_776:
	ld.global.u32 	%r3189, [%rd27+32768];
$L__BB26_777:
	add.s32 	%r1909, %r1018, 8704;
	setp.ge.s32 	%p506, %r1909, %r584;
	@%p506 bra 	$L__BB26_781;
	add.s32 	%r1911, %r1018, 8704;
	setp.lt.s32 	%p507, %r1911, %r581;
	@%p507 bra 	$L__BB26_780;
	ld.global.u32 	%r3190, [%rd28+34816];
	bra.uni 	$L__BB26_781;
$L__BB26_780:
	ld.global.u32 	%r3190, [%rd27+34816];
$L__BB26_781:
	mov.u32 	%r1913, %tid.x;
	or.b32  	%r1914, %r1913, 9216;
	setp.ge.s32 	%p508, %r1914, %r584;
	@%p508 bra 	$L__BB26_785;
	mov.u32 	%r1915, %tid.x;
	or.b32  	%r1916, %r1915, 9216;
	setp.lt.s32 	%p509, %r1916, %r581;
	@%p509 bra 	$L__BB26_784;
	ld.global.u32 	%r3191, [%rd28+36864];
	bra.uni 	$L__BB26_785;
$L__BB26_784:
	ld.global.u32 	%r3191, [%rd27+36864];
$L__BB26_785:
	bar.sync 	0;
	shl.b32 	%r1918, %r1913, 2;
	mov.u32 	%r1919, _ZN6thrust24THRUST_300001_SM_1000_NS8cuda_cub4core6detail5shmemE;
	add.s32 	%r1920, %r1919, %r1918;
	st.shared.u32 	[%r1920+2048], %r3173;
	st.shared.u32 	[%r1920+4096], %r3174;
	st.shared.u32 	[%r1920+6144], %r3175;
	st.shared.u32 	[%r1920+8192], %r3176;
	st.shared.u32 	[%r1920+10240], %r3177;
	st.shared.u32 	[%r1920+12288], %r3178;
	st.shared.u32 	[%r1920+14336], %r3179;
	st.shared.u32 	[%r1920+16384], %r3180;
	st.shared.u32 	[%r1920+18432], %r3181;
	st.shared.u32 	[%r1920+20480], %r3182;
	st.shared.u32 	[%r1920+22528], %r3183;
	st.shared.u32 	[%r1920+24576], %r3184;
	st.shared.u32 	[%r1920+26624], %r3185;
	st.shared.u32 	[%r1920+28672], %r3186;
	st.shared.u32 	[%r1920+30720], %r3187;
	st.shared.u32 	[%r1920+32768], %r3188;
	st.shared.u32 	[%r1920+34816], %r3189;
	st.shared.u32 	[%r1920+36864], %r3190;
	st.shared.u32 	[%r1920+38912], %r3191;
	bar.sync 	0;
	not.pred 	%p510, %p123;
	@%p510 bra 	$L__BB26_787;
	ld.shared.u32 	%r3173, [%r734];
$L__BB26_787:
	@%p449 bra 	$L__BB26_789;
	ld.shared.u32 	%r3174, [%r744];
$L__BB26_789:
	not.pred 	%p512, %p137;
	@%p512 bra 	$L__BB26_791;
	ld.shared.u32 	%r3175, [%r753];
$L__BB26_791:
	not.pred 	%p513, %p144;
	@%p513 bra 	$L__BB26_793;
	ld.shared.u32 	%r3176, [%r762];
$L__BB26_793:
	not.pred 	%p514, %p151;
	@%p514 bra 	$L__BB26_795;
	ld.shared.u32 	%r3177, [%r771];
$L__BB26_795:
	setp.eq.s32 	%p515, %r957, 0;
	@%p515 bra 	$L__BB26_797;
	ld.shared.u32 	%r3178, [%r780];
$L__BB26_797:
	setp.eq.s32 	%p516, %r960, 0;
	@%p516 bra 	$L__BB26_799;
	ld.shared.u32 	%r3179, [%r790];
$L__BB26_799:
	setp.eq.s32 	%p517, %r963, 0;
	@%p517 bra 	$L__BB26_801;
	ld.shared.u32 	%r3180, [%r799];
$L__BB26_801:
	setp.eq.s32 	%p518, %r966, 0;
	@%p518 bra 	$L__BB26_803;
	ld.shared.u32 	%r3181, [%r809];
$L__BB26_803:
	setp.eq.s32 	%p519, %r969, 0;
	@%p519 bra 	$L__BB26_805;
	ld.shared.u32 	%r3182, [%r818];
$L__BB26_805:
	setp.eq.s32 	%p520, %r972, 0;
	@%p520 bra 	$L__BB26_807;
	ld.shared.u32 	%r3183, [%r828];
$L__BB26_807:
	setp.eq.s32 	%p521, %r975, 0;
	@%p521 bra 	$L__BB26_809;
	ld.shared.u32 	%r3184, [%r837];
$L__BB26_809:
	setp.eq.s32 	%p522, %r978, 0;
	@%p522 bra 	$L__BB26_811;
	ld.shared.u32 	%r3185, [%r847];
$L__BB26_811:
	setp.eq.s32 	%p523, %r981, 0;
	@%p523 bra 	$L__BB26_813;
	ld.shared.u32 	%r3186, [%r856];
$L__BB26_813:
	setp.eq.s32 	%p524, %r984, 0;
	@%p524 bra 	$L__BB26_815;
	ld.shared.u32 	%r3187, [%r866];
$L__BB26_815:
	setp.eq.s32 	%p525, %r987, 0;
	@%p525 bra 	$L__BB26_817;
	ld.shared.u32 	%r3188, [%r875];
$L__BB26_817:
	setp.eq.s32 	%p526, %r990, 0;
	@%p526 bra 	$L__BB26_819;
	ld.shared.u32 	%r3189, [%r885];
$L__BB26_819:
	setp.eq.s32 	%p527, %r993, 0;
	@%p527 bra 	$L__BB26_821;
	ld.shared.u32 	%r3190, [%r894];
$L__BB26_821:
	setp.eq.s32 	%p528, %r996, 0;
	@%p528 bra 	$L__BB26_823;
	shl.b32 	%r1921, %r3133, 2;
	add.s32 	%r1923, %r1919, %r1921;
	ld.shared.u32 	%r3191, [%r1923+2048];
$L__BB26_823:
	bar.sync 	0;
	not.pred 	%p529, %p123;
	@%p529 bra 	$L__BB26_825;
	add.s32 	%r1126, %r3212, 1;
	shl.b32 	%r1924, %r3212, 2;
	add.s32 	%r1926, %r1919, %r1924;
	st.shared.u32 	[%r1926+2048], %r3173;
	mov.u32 	%r3212, %r1126;
$L__BB26_825:
	@%p449 bra 	$L__BB26_827;
	add.s32 	%r1128, %r3212, 1;
	shl.b32 	%r1927, %r3212, 2;
	add.s32 	%r1929, %r1919, %r1927;
	st.shared.u32 	[%r1929+2048], %r3174;
	mov.u32 	%r3212, %r1128;
$L__BB26_827:
	@%p512 bra 	$L__BB26_829;
	add.s32 	%r1130, %r3212, 1;
	shl.b32 	%r1930, %r3212, 2;
	add.s32 	%r1932, %r1919, %r1930;
	st.shared.u32 	[%r1932+2048], %r3175;
	mov.u32 	%r3212, %r1130;
$L__BB26_829:
	@%p513 bra 	$L__BB26_831;
	add.s32 	%r1132, %r3212, 1;
	shl.b32 	%r1933, %r3212, 2;
	add.s32 	%r1935, %r1919, %r1933;
	st.shared.u32 	[%r1935+2048], %r3176;
	mov.u32 	%r3212, %r1132;
$L__BB26_831:
	@%p514 bra 	$L__BB26_833;
	add.s32 	%r1134, %r3212, 1;
	shl.b32 	%r1936, %r3212, 2;
	add.s32 	%r1938, %r1919, %r1936;
	st.shared.u32 	[%r1938+2048], %r3177;
	mov.u32 	%r3212, %r1134;
$L__BB26_833:
	setp.eq.s32 	%p534, %r957, 0;
	@%p534 bra 	$L__BB26_835;
	add.s32 	%r1136, %r3212, 1;
	shl.b32 	%r1939, %r3212, 2;
	add.s32 	%r1941, %r1919, %r1939;
	st.shared.u32 	[%r1941+2048], %r3178;
	mov.u32 	%r3212, %r1136;
$L__BB26_835:
	setp.eq.s32 	%p535, %r960, 0;
	@%p535 bra 	$L__BB26_837;
	add.s32 	%r1138, %r3212, 1;
	shl.b32 	%r1942, %r3212, 2;
	add.s32 	%r1944, %r1919, %r1942;
	st.shared.u32 	[%r1944+2048], %r3179;
	mov.u32 	%r3212, %r1138;
$L__BB26_837:
	setp.eq.s32 	%p536, %r963, 0;
	@%p536 bra 	$L__BB26_839;
	add.s32 	%r1140, %r3212, 1;
	shl.b32 	%r1945, %r3212, 2;
	add.s32 	%r1947, %r1919, %r1945;
	st.shared.u32 	[%r1947+2048], %r3180;
	mov.u32 	%r3212, %r1140;
$L__BB26_839:
	setp.eq.s32 	%p537, %r966, 0;
	@%p537 bra 	$L__BB26_841;
	add.s32 	%r1142, %r3212, 1;
	shl.b32 	%r1948, %r3212, 2;
	add.s32 	%r1950, %r1919, %r1948;
	st.shared.u32 	[%r1950+2048], %r3181;
	mov.u32 	%r3212, %r1142;
$L__BB26_841:
	setp.eq.s32 	%p538, %r969, 0;
	@%p538 bra 	$L__BB26_843;
	add.s32 	%r1144, %r3212, 1;
	shl.b32 	%r1951, %r3212, 2;
	add.s32 	%r1953, %r1919, %r1951;
	st.shared.u32 	[%r1953+2048], %r3182;
	mov.u32 	%r3212, %r1144;
$L__BB26_843:
	setp.eq.s32 	%p539, %r972, 0;
	@%p539 bra 	$L__BB26_845;
	add.s32 	%r1146, %r3212, 1;
	shl.b32 	%r1954, %r3212, 2;
	add.s32 	%r1956, %r1919, %r1954;
	st.shared.u32 	[%r1956+2048], %r3183;
	mov.u32 	%r3212, %r1146;
$L__BB26_845:
	setp.eq.s32 	%p540, %r975, 0;
	@%p540 bra 	$L__BB26_847;
	add.s32 	%r1148, %r3212, 1;
	shl.b32 	%r1957, %r3212, 2;
	add.s32 	%r1959, %r1919, %r1957;
	st.shared.u32 	[%r1959+2048], %r3184;
	mov.u32 	%r3212, %r1148;
$L__BB26_847:
	setp.eq.s32 	%p541, %r978, 0;
	@%p541 bra 	$L__BB26_849;
	add.s32 	%r1150, %r3212, 1;
	shl.b32 	%r1960, %r3212, 2;
	add.s32 	%r1962, %r1919, %r1960;
	st.shared.u32 	[%r1962+2048], %r3185;
	mov.u32 	%r3212, %r1150;
$L__BB26_849:
	setp.eq.s32 	%p542, %r981, 0;
	@%p542 bra 	$L__BB26_851;
	add.s32 	%r1152, %r3212, 1;
	shl.b32 	%r1963, %r3212, 2;
	add.s32 	%r1965, %r1919, %r1963;
	st.shared.u32 	[%r1965+2048], %r3186;
	mov.u32 	%r3212, %r1152;
$L__BB26_851:
	setp.eq.s32 	%p543, %r984, 0;
	@%p543 bra 	$L__BB26_853;
	add.s32 	%r1154, %r3212, 1;
	shl.b32 	%r1966, %r3212, 2;
	add.s32 	%r1968, %r1919, %r1966;
	st.shared.u32 	[%r1968+2048], %r3187;
	mov.u32 	%r3212, %r1154;
$L__BB26_853:
	setp.eq.s32 	%p544, %r987, 0;
	@%p544 bra 	$L__BB26_855;
	add.s32 	%r1156, %r3212, 1;
	shl.b32 	%r1969, %r3212, 2;
	add.s32 	%r1971, %r1919, %r1969;
	st.shared.u32 	[%r1971+2048], %r3188;
	mov.u32 	%r3212, %r1156;
$L__BB26_855:
	setp.eq.s32 	%p545, %r990, 0;
	@%p545 bra 	$L__BB26_857;
	add.s32 	%r1158, %r3212, 1;
	shl.b32 	%r1972, %r3212, 2;
	add.s32 	%r1974, %r1919, %r1972;
	st.shared.u32 	[%r1974+2048], %r3189;
	mov.u32 	%r3212, %r1158;
$L__BB26_857:
	setp.eq.s32 	%p546, %r993, 0;
	@%p546 bra 	$L__BB26_859;
	add.s32 	%r1160, %r3212, 1;
	shl.b32 	%r1975, %r3212, 2;
	add.s32 	%r1977, %r1919, %r1975;
	st.shared.u32 	[%r1977+2048], %r3190;
	mov.u32 	%r3212, %r1160;
$L__BB26_859:
	setp.eq.s32 	%p547, %r996, 0;
	@%p547 bra 	$L__BB26_861;
	shl.b32 	%r1978, %r3212, 2;
	add.s32 	%r1980, %r1919, %r1978;
	st.shared.u32 	[%r1980+2048], %r3191;
$L__BB26_861:
	setp.ge.s32 	%p548, %r1913, %r3146;
	bar.sync 	0;
	@%p548 bra 	$L__BB26_868;
	not.b32 	%r1981, %r1913;
	add.s32 	%r1163, %r3146, %r1981;
	and.b32  	%r1982, %r1163, 1536;
	setp.eq.s32 	%p549, %r1982, 1536;
	mov.u32 	%r3235, %r1913;
	@%p549 bra 	$L__BB26_865;
	shr.u32 	%r1983, %r1163, 9;
	add.s32 	%r1984, %r1983, 1;
	and.b32  	%r1985, %r1984, 3;
	add.s32 	%r3231, %r1913, %r3147;
	add.s32 	%r1988, %r1918, %r1919;
	add.s32 	%r3230, %r1988, 2048;
	neg.s32 	%r3229, %r1985;
	shl.b32 	%r1989, %r1984, 9;
	and.b32  	%r1990, %r1989, 1536;
	add.s32 	%r3235, %r1913, %r1990;
$L__BB26_864:
	.pragma "nounroll";
	mul.wide.s32 	%rd87, %r3231, 4;
	add.s64 	%rd88, %rd8, %rd87;
	ld.shared.u32 	%r1991, [%r3230];
	st.global.u32 	[%rd88], %r1991;
	add.s32 	%r3231, %r3231, 512;
	add.s32 	%r3230, %r3230, 2048;
	add.s32 	%r3229, %r3229, 1;
	setp.ne.s32 	%p550, %r3229, 0;
	@%p550 bra 	$L__BB26_864;
$L__BB26_865:
	setp.lt.u32 	%p551, %r1163, 1536;
	@%p551 bra 	$L__BB26_868;
	add.s64 	%rd29, %rd8, 4096;
	add.s32 	%r3234, %r3235, %r3147;
	shl.b32 	%r1992, %r3235, 2;
	add.s32 	%r1994, %r1992, %r1919;
	add.s32 	%r3233, %r1994, 8192;
$L__BB26_867:
	mul.wide.s32 	%rd89, %r3234, 4;
	add.s64 	%rd90, %rd29, %rd89;
	ld.shared.u32 	%r1995, [%r3233+-6144];
	st.global.u32 	[%rd90+-4096], %r1995;
	ld.shared.u32 	%r1996, [%r3233+-4096];
	st.global.u32 	[%rd90+-2048], %r1996;
	ld.shared.u32 	%r1997, [%r3233+-2048];
	st.global.u32 	[%rd90], %r1997;
	ld.shared.u32 	%r1998, [%r3233];
	st.global.u32 	[%rd90+2048], %r1998;
	add.s32 	%r3235, %r3235, 2048;
	add.s32 	%r3234, %r3234, 2048;
	add.s32 	%r3233, %r3233, 8192;
	setp.lt.s32 	%p552, %r3235, %r3146;
	@%p552 bra 	$L__BB26_867;
$L__BB26_868:
	setp.ne.s32 	%p553, %r1913, 0;
	@%p553 bra 	$L__BB26_870;
	ld.param.u64 	%rd141, [_ZN6thrust24THRUST_300001_SM_1000_NS8cuda_cub4core6detail13_kernel_agentINS1_16__set_operations10SetOpAgentINS0_6detail15normal_iteratorINS0_10device_ptrIiEEEESB_SB_SB_SB_SB_iN4cuda3std3__44lessIiEENS5_21serial_set_differenceENSE_17integral_constantIbLb1EEEEEJSB_SB_SB_SB_iiSB_SB_SG_SH_PNSE_4pairIiiEEPmN3cub18CUB_300001_SM_100013ScanTileStateIiLb1EEEEEEvDpT0__param_11];
	add.s32 	%r1999, %r3147, %r3146;
	cvt.s64.s32 	%rd91, %r1999;
	cvta.to.global.u64 	%rd92, %rd141;
	st.global.u64 	[%rd92], %rd91;
$L__BB26_870:
	ret;

}
	// .globl	_ZN6thrust24THRUST_300001_SM_1000_NS8cuda_cub4core6detail13_kernel_agentINS1_16__set_operations9InitAgentIN3cub18CUB_300001_SM_100013ScanTileStateIlLb1EEElEEJSA_lEEEvDpT0_
.visible .entry _ZN6thrust24THRUST_300001_SM_1000_NS8cuda_cub4core6detail13_kernel_agentINS1_16__set_operations9InitAgentIN3cub18CUB_300001_SM_100013ScanTileStateIlLb1EEElEEJSA_lEEEvDpT0_(
	.param .align 8 .b8 _ZN6thrust24THRUST_300001_SM_1000_NS8cuda_cub4core6detail13_kernel_agentINS1_16__set_operations9InitAgentIN3cub18CUB_300001_SM_100013ScanTileStateIlLb1EEElEEJSA_lEEEvDpT0__param_0[8],
	.param .u64 _ZN6thrust24THRUST_300001_SM_1000_NS8cuda_cub4core6detail13_kernel_agentINS1_16__set_operations9InitAgentIN3cub18CUB_300001_SM_100013ScanTileStateIlLb1EEElEEJSA_lEEEvDpT0__param_1
)
.maxntid 128
{
	.reg .pred 	%p<5>;
	.reg .b32 	%r<7>;
	.reg .b64 	%rd<10>;

	ld.param.u64 	%rd2, [_ZN6thrust24THRUST_300001_SM_1000_NS8cuda_cub4core6detail13_kernel_agentINS1_16__set_operations9InitAgentIN3cub18CUB_300001_SM_100013ScanTileStateIlLb1EEElEEJSA_lEEEvDpT0__param_0];
	ld.param.u32 	%r4, [_ZN6thrust24THRUST_300001_SM_1000_NS8cuda_cub4core6detail13_kernel_agentINS1_16__set_operations9InitAgentIN3cub18CUB_300001_SM_100013ScanTileStateIlLb1EEElEEJSA_lEEEvDpT0__param_1];
	cvta.to.global.u64 	%rd1, %rd2;
	mov.u32 	%r1, %ctaid.x;
	mov.u32 	%r5, %ntid.x;
	mov.u32 	%r2, %tid.x;
	mad.lo.s32 	%r3, %r1, %r5, %r2;
	setp.ge.s32 	%p1, %r3, %r4;
	@%p1 bra 	$L__BB27_2;
	mul.wide.s32 	%rd3, %r3, 16;
	add.s64 	%rd4, %rd1, %rd3;
	mov.b64 	%rd5, 0;
	mov.b64 	%rd6, 99;
	st.global.v2.u64 	[%rd4+512], {%rd6, %rd5};
$L__BB27_2:
	setp.ne.s32 	%p2, %r1, 0;
	setp.gt.u32 	%p3, %r2, 31;
	or.pred  	%p4, %p2, %p3;
	@%p4 bra 	$L__BB27_4;
	mul.wide.u32 	%rd7, %r2, 16;
	add.s64 	%rd8, %rd1, %rd7;
	mov.b64 	%rd9, 0;
	st.global.v2.u64 	[%rd8], {%rd9, %rd9};
$L__BB27_4:
	ret;

}
	// .globl	_ZN6thrust24THRUST_300001_SM_1000_NS8cuda_cub4core6detail13_kernel_agentINS1_16__set_operations14PartitionAgentINS0_6detail15normal_iteratorINS0_10device_ptrIiEEEESB_lN4cuda3std3__44lessIiEEEEJSB_SB_lllPNSE_4pairIllEESG_iEEEvDpT0_
.visible .entry _ZN6thrust24THRUST_300001_SM_1000_NS8cuda_cub4core6detail13_kernel_agentINS1_16__set_operations14PartitionAgentINS0_6detail15normal_iteratorINS0_10device_ptrIiEEEESB_lN4cuda3std3__44lessIiEEEEJSB_SB_lllPNSE_4pairIllEESG_iEEEvDpT0_(
	.param .align 8 .b8 _ZN6thrust24THRUST_300001_SM_1000_NS8cuda_cub4core6detail13_kernel_agentINS1_16__set_operations14PartitionAgentINS0_6detail15normal_iteratorINS0_10device_ptrIiEEEESB_lN4cuda3std3__44lessIiEEEEJSB_SB_lllPNSE_4pairIllEESG_iEEEvDpT0__param_0[8],
	.param .align 8 .b8 _ZN6thrust24THRUST_300001_SM_1000_NS8cuda_cub4core6detail13_kernel_agentINS1_16__set_operations14PartitionAgentINS0_6detail15normal_iteratorINS0_10device_ptrIiEEEESB_lN4cuda3std3__44lessIiEEEEJSB_SB_lllPNSE_4pairIllEESG_iEEEvDpT0__param_1[8],
	.param .u64 _ZN6thrust24THRUST_300001_SM_1000_NS8cuda_cub4core6detail13_kernel_agentINS1_16__set_operations14PartitionAgentINS0_6detail15normal_iteratorINS0_10device_ptrIiEEEESB_lN4cuda3std3__44lessIiEEEEJSB_SB_lllPNSE_4pairIllEESG_iEEEvDpT0__param_2,
	.param .u64 _ZN6thrust24THRUST_300001_SM_1000_NS8cuda_cub4core6detail13_kernel_agentINS1_16__set_operations14PartitionAgentINS0_6detail15normal_iteratorINS0_10device_ptrIiEEEESB_lN4cuda3std3__44lessIiEEEEJSB_SB_lllPNSE_4pairIllEESG_iEEEvDpT0__param_3,
	.param .u64 _ZN6thrust24THRUST_300001_SM_1000_NS8cuda_cub4core6detail13_kernel_agentINS1_16__set_operations14PartitionAgentINS0_6detail15normal_iteratorINS0_10device_ptrIiEEEESB_lN4cuda3std3__44lessIiEEEEJSB_SB_lllPNSE_4pairIllEESG_iEEEvDpT0__param_4,
	.param .u64 .ptr .align 1 _ZN6thrust24THRUST_300001_SM_1000_NS8cuda_cub4core6detail13_kernel_agentINS1_16__set_operations14PartitionAgentINS0_6detail15normal_iteratorINS0_10device_ptrIiEEEESB_lN4cuda3std3__44lessIiEEEEJSB_SB_lllPNSE_4pairIllEESG_iEEEvDpT0__param_5,
	.param .align 1 .b8 _ZN6thrust24THRUST_300001_SM_1000_NS8cuda_cub4core6detail13_kernel_agentINS1_16__set_operations14PartitionAgentINS0_6detail15normal_iteratorINS0_10device_ptrIiEEEESB_lN4cuda3std3__44lessIiEEEEJSB_SB_lllPNSE_4pairIllEESG_iEEEvDpT0__param_6[1],
	.param .u32 _ZN6thrust24THRUST_300001_SM_1000_NS8cuda_cub4core6detail13_kernel_agentINS1_16__set_operations14PartitionAgentINS0_6detail15normal_iteratorINS0_10device_ptrIiEEEESB_lN4cuda3std3__44lessIiEEEEJSB_SB_lllPNSE_4pairIllEESG_iEEEvDpT0__param_7
)
.maxntid 256
{
	.reg .pred 	%p<34>;
	.reg .b32 	%r<20>;
	.reg .b64 	%rd<189>;

	ld.param.u64 	%rd68, [_ZN6thrust24THRUST_300001_SM_1000_NS8cuda_cub4core6detail13_kernel_agentINS1_16__set_operations14PartitionAgentINS0_6detail15normal_iteratorINS0_10device_ptrIiEEEESB_lN4cuda3std3__44lessIiEEEEJSB_SB_lllPNSE_4pairIllEESG_iEEEvDpT0__param_1];
	ld.param.u64 	%rd67, [_ZN6thrust24THRUST_300001_SM_1000_NS8cuda_cub4core6detail13_kernel_agentINS1_16__set_operations14PartitionAgentINS0_6detail15normal_iteratorINS0_10device_ptrIiEEEESB_lN4cuda3std3__44lessIiEEEEJSB_SB_lllPNSE_4pairIllEESG_iEEEvDpT0__param_0];
	ld.param.u64 	%rd69, [_ZN6thrust24THRUST_300001_SM_1000_NS8cuda_cub4core6detail13_kernel_agentINS1_16__set_operations14PartitionAgentINS0_6detail15normal_iteratorINS0_10device_ptrIiEEEESB_lN4cuda3std3__44lessIiEEEEJSB_SB_lllPNSE_4pairIllEESG_iEEEvDpT0__param_2];
	ld.param.u64 	%rd70, [_ZN6thrust24THRUST_300001_SM_1000_NS8cuda_cub4core6detail13_kernel_agentINS1_16__set_operations14PartitionAgentINS0_6detail15normal_iteratorINS0_10device_ptrIiEEEESB_lN4cuda3std3__44lessIiEEEEJSB_SB_lllPNSE_4pairIllEESG_iEEEvDpT0__param_3];
	ld.param.u64 	%rd72, [_ZN6thrust24THRUST_300001_SM_1000_NS8cuda_cub4core6detail13_kernel_agentINS1_16__set_operations14PartitionAgentINS0_6detail15normal_iteratorINS0_10device_ptrIiEEEESB_lN4cuda3std3__44lessIiEEEEJSB_SB_lllPNSE_4pairIllEESG_iEEEvDpT0__param_4];
	ld.param.u64 	%rd71, [_ZN6thrust24THRUST_300001_SM_1000_NS8cuda_cub4core6detail13_kernel_agentINS1_16__set_operations14PartitionAgentINS0_6detail15normal_iteratorINS0_10device_ptrIiEEEESB_lN4cuda3std3__44lessIiEEEEJSB_SB_lllPNSE_4pairIllEESG_iEEEvDpT0__param_5];
	ld.param.u32 	%r2, [_ZN6thrust24THRUST_300001_SM_1000_NS8cuda_cub4core6detail13_kernel_agentINS1_16__set_operations14PartitionAgentINS0_6detail15normal_iteratorINS0_10device_ptrIiEEEESB_lN4cuda3std3__44lessIiEEEEJSB_SB_lllPNSE_4pairIllEESG_iEEEvDpT0__param_7];
	mov.u32 	%r3, %ntid.x;
	mov.u32 	%r4, %ctaid.x;
	mov.u32 	%r5, %tid.x;
	mad.lo.s32 	%r6, %r3, %r4, %r5;
	cvt.u64.u32 	%rd1, %r6;
	setp.le.s64 	%p1, %rd72, %rd1;
	@%p1 bra 	$L__BB28_28;
	cvt.s64.s32 	%rd73, %r2;
	mul.lo.s64 	%rd74, %rd73, %rd1;
	add.s64 	%rd75, %rd70, %rd69;
	min.s64 	%rd2, %rd75, %rd74;
	cvta.to.global.u64 	%rd3, %rd68;
	cvta.to.global.u64 	%rd4, %rd67;
	sub.s64 	%rd76, %rd2, %rd70;
	max.s64 	%rd163, %rd76, 0;
	min.s64 	%rd161, %rd69, %rd2;
	setp.ge.s64 	%p2, %rd163, %rd161;
	@%p2 bra 	$L__BB28_3;
$L__BB28_2:
	add.s64 	%rd77, %rd161, %rd163;
	shr.u64 	%rd78, %rd77, 1;
	shl.b64 	%rd79, %rd78, 2;
	add.s64 	%rd80, %rd4, %rd79;
	ld.global.u32 	%r7, [%rd80];
	not.b64 	%rd81, %rd78;
	add.s64 	%rd82, %rd2, %rd81;
	shl.b64 	%rd83, %rd82, 2;
	add.s64 	%rd84, %rd3, %rd83;
	ld.global.u32 	%r8, [%rd84];
	setp.lt.s32 	%p3, %r8, %r7;
	add.s64 	%rd85, %rd78, 1;
	selp.b64 	%rd163, %rd163, %rd85, %p3;
	selp.b64 	%rd161, %rd78, %rd161, %p3;
	setp.lt.s64 	%p4, %rd163, %rd161;
	@%p4 bra 	$L__BB28_2;
$L__BB28_3:
	sub.s64 	%rd12, %rd2, %rd163;
	setp.ge.s64 	%p5, %rd12, %rd70;
	mov.b64 	%rd188, 0;
	@%p5 bra 	$L__BB28_27;
	shl.b64 	%rd88, %rd12, 2;
	add.s64 	%rd13, %rd3, %rd88;
	ld.global.u32 	%r1, [%rd13];
	setp.lt.s64 	%p6, %rd163, 1;
	mov.b64 	%rd166, 0;
	mov.u64 	%rd172, %rd166;
	@%p6 bra 	$L__BB28_11;
	mul.lo.s64 	%rd89, %rd163, 511;
	shr.u64 	%rd90, %rd89, 9;
	shl.b64 	%rd91, %rd90, 2;
	add.s64 	%rd92, %rd4, %rd91;
	ld.global.u32 	%r9, [%rd92];
	setp.lt.s32 	%p7, %r9, %r1;
	add.s64 	%rd93, %rd90, 1;
	selp.b64 	%rd166, %rd163, %rd90, %p7;
	selp.b64 	%rd172, %rd93, 0, %p7;
	setp.ge.u64 	%p8, %rd172, %rd166;
	@%p8 bra 	$L__BB28_7;
	mad.lo.s64 	%rd94, %rd166, 127, %rd172;
	shr.u64 	%rd95, %rd94, 7;
	shl.b64 	%rd96, %rd95, 2;
	add.s64 	%rd97, %rd4, %rd96;
	ld.global.u32 	%r10, [%rd97];
	setp.lt.s32 	%p9, %r10, %r1;
	add.s64 	%rd98, %rd95, 1;
	selp.b64 	%rd166, %rd166, %rd95, %p9;
	selp.b64 	%rd172, %rd98, %rd172, %p9;
$L__BB28_7:
	setp.ge.u64 	%p10, %rd172, %rd166;
	@%p10 bra 	$L__BB28_9;
	mad.lo.s64 	%rd99, %rd166, 31, %rd172;
	shr.u64 	%rd100, %rd99, 5;
	shl.b64 	%rd101, %rd100, 2;
	add.s64 	%rd102, %rd4, %rd101;
	ld.global.u32 	%r11, [%rd102];
	setp.lt.s32 	%p11, %r11, %r1;
	add.s64 	%rd103, %rd100, 1;
	selp.b64 	%rd166, %rd166, %rd100, %p11;
	selp.b64 	%rd172, %rd103, %rd172, %p11;
$L__BB28_9:
	setp.ge.u64 	%p12, %rd172, %rd166;
	@%p12 bra 	$L__BB28_11;
	mad.lo.s64 	%rd104, %rd166, 15, %rd172;
	shr.u64 	%rd105, %rd104, 4;
	shl.b64 	%rd106, %rd105, 2;
	add.s64 	%rd107, %rd4, %rd106;
	ld.global.u32 	%r12, [%rd107];
	setp.lt.s32 	%p13, %r12, %r1;
	add.s64 	%rd108, %rd105, 1;
	selp.b64 	%rd166, %rd166, %rd105, %p13;
	selp.b64 	%rd172, %rd108, %rd172, %p13;
$L__BB28_11:
	setp.ge.u64 	%p14, %rd172, %rd166;
	@%p14 bra 	$L__BB28_13;
$L__BB28_12:
	add.s64 	%rd109, %rd172, %rd166;
	shr.s64 	%rd110, %rd109, 1;
	shl.b64 	%rd111, %rd110, 2;
	add.s64 	%rd112, %rd4, %rd111;
	ld.global.u32 	%r13, [%rd112];
	setp.lt.s32 	%p15, %r13, %r1;
	add.s64 	%rd113, %rd110, 1;
	selp.b64 	%rd166, %rd166, %rd110, %p15;
	selp.b64 	%rd172, %rd113, %rd172, %p15;
	setp.lt.s64 	%p16, %rd172, %rd166;
	@%p16 bra 	$L__BB28_12;
$L__BB28_13:
	setp.lt.s64 	%p17, %rd12, 1;
	mov.b64 	%rd176, 0;
	mov.u64 	%rd175, %rd12;
	@%p17 bra 	$L__BB28_15;
	mul.lo.s64 	%rd115, %rd12, 511;
	shr.u64 	%rd116, %rd115, 9;
	shl.b64 	%rd117, %rd116, 2;
	add.s64 	%rd118, %rd3, %rd117;
	ld.global.u32 	%r14, [%rd118];
	setp.lt.s32 	%p18, %r14, %r1;
	add.s64 	%rd119, %rd116, 1;
	selp.b64 	%rd175, %rd12, %rd116, %p18;
	selp.b64 	%rd176, %rd119, 0, %p18;
$L__BB28_15:
	setp.ge.s64 	%p19, %rd176, %rd175;
	@%p19 bra 	$L__BB28_17;
	mad.lo.s64 	%rd120, %rd175, 127, %rd176;
	shr.u64 	%rd121, %rd120, 7;
	shl.b64 	%rd122, %rd121, 2;
	add.s64 	%rd123, %rd3, %rd122;
	ld.global.u32 	%r15, [%rd123];
	setp.lt.s32 	%p20, %r15, %r1;
	add.s64 	%rd124, %rd121, 1;
	selp.b64 	%rd175, %rd175, %rd121, %p20;
	selp.b64 	%rd176, %rd124, %rd176, %p20;
$L__BB28_17:
	setp.ge.s64 	%p21, %rd176, %rd175;
	@%p21 bra 	$L__BB28_19;
	mad.lo.s64 	%rd125, %rd175, 31, %rd176;
	shr.u64 	%rd126, %rd125, 5;
	shl.b64 	%rd127, %rd126, 2;
	add.s64 	%rd128, %rd3, %rd127;
	ld.global.u32 	%r16, [%rd128];
	setp.lt.s32 	%p22, %r16, %r1;
	add.s64 	%rd129, %rd126, 1;
	selp.b64 	%rd175, %rd175, %rd126, %p22;
	selp.b64 	%rd176, %rd129, %rd176, %p22;
$L__BB28_19:
	setp.ge.s64 	%p23, %rd176, %rd175;
	@%p23 bra 	$L__BB28_21;
	mad.lo.s64 	%rd130, %rd175, 15, %rd176;
	shr.u64 	%rd131, %rd130, 4;
	shl.b64 	%rd132, %rd131, 2;
	add.s64 	%rd133, %rd3, %rd132;
	ld.global.u32 	%r17, [%rd133];
	setp.lt.s32 	%p24, %r17, %r1;
	add.s64 	%rd134, %rd131, 1;
	selp.b64 	%rd175, %rd175, %rd131, %p24;
	selp.b64 	%rd176, %rd134, %rd176, %p24;
$L__BB28_21:
	setp.ge.s64 	%p25, %rd176, %rd175;
	@%p25 bra 	$L__BB28_23;
$L__BB28_22:
	add.s64 	%rd135, %rd176, %rd175;
	shr.s64 	%rd136, %rd135, 1;
	shl.b64 	%rd137, %rd136, 2;
	add.s64 	%rd138, %rd3, %rd137;
	ld.global.u32 	%r18, [%rd138];
	setp.lt.s32 	%p26, %r18, %r1;
	add.s64 	%rd139, %rd136, 1;
	selp.b64 	%rd175, %rd175, %rd136, %p26;
	selp.b64 	%rd176, %rd139, %rd176, %p26;
	setp.lt.s64 	%p27, %rd176, %rd175;
	@%p27 bra 	$L__BB28_22;
$L__BB28_23:
	sub.s64 	%rd141, %rd163, %rd172;
	sub.s64 	%rd54, %rd12, %rd176;
	add.s64 	%rd55, %rd54, %rd141;
	shr.s64 	%rd142, %rd55, 1;
	max.s64 	%rd56, %rd142, %rd54;
	add.s64 	%rd143, %rd176, %rd56;
	add.s64 	%rd144, %rd143, 1;
	min.s64 	%rd145, %rd144, %rd70;
	sub.s64 	%rd185, %rd145, %rd12;
	setp.lt.s64 	%p28, %rd185, 1;
	mov.b64 	%rd186, 0;
	@%p28 bra 	$L__BB28_26;
	mov.b64 	%rd186, 0;
$L__BB28_25:
	add.s64 	%rd147, %rd186, %rd185;
	shr.u64 	%rd148, %rd147, 1;
	shl.b64 	%rd149, %rd148, 2;
	add.s64 	%rd150, %rd13, %rd149;
	ld.global.u32 	%r19, [%rd150];
	setp.lt.s32 	%p29, %r1, %r19;
	add.s64 	%rd151, %rd148, 1;
	selp.b64 	%rd185, %rd148, %rd185, %p29;
	selp.b64 	%rd186, %rd186, %rd151, %p29;
	setp.lt.s64 	%p30, %rd186, %rd185;
	@%p30 bra 	$L__BB28_25;
$L__BB28_26:
	add.s64 	%rd152, %rd54, %rd186;
	min.s64 	%rd153, %rd152, %rd56;
	sub.s64 	%rd154, %rd55, %rd153;
	add.s64 	%rd155, %rd153, 1;
	setp.eq.s64 	%p31, %rd154, %rd155;
	setp.lt.s64 	%p32, %rd56, %rd152;
	and.pred  	%p33, %p31, %p32;
	add.s64 	%rd163, %rd154, %rd172;
	selp.u64 	%rd188, 1, 0, %p33;
$L__BB28_27:
	sub.s64 	%rd156, %rd2, %rd163;
	add.s64 	%rd157, %rd156, %rd188;
	cvta.to.global.u64 	%rd158, %rd71;
	shl.b64 	%rd159, %rd1, 4;
	add.s64 	%rd160, %rd158, %rd159;
	st.global.u64 	[%rd160], %rd163;
	st.global.u64 	[%rd160+8], %rd157;
$L__BB28_28:
	ret;

}
	// .globl	_ZN6thrust24THRUST_300001_SM_1000_NS8cuda_cub4core6detail13_kernel_agentINS1_16__set_operations10SetOpAgentINS0_6detail15normal_iteratorINS0_10device_ptrIiEEEESB_SB_SB_SB_SB_lN4cuda3std3__44lessIiEENS5_21serial_set_differenceENSE_17integral_constantIbLb1EEEEEJSB_SB_SB_SB_llSB_SB_SG_SH_PNSE_4pairIllEEPmN3cub18CUB_300001_SM_100013ScanTileStateIlLb1EEEEEEvDpT0_
.visible .entry _ZN6thrust24THRUST_300001_SM_1000_NS8cuda_cub4core6detail13_kernel_agentINS1_16__set_operations10SetOpAgentINS0_6detail15normal_iteratorINS0_10device_ptrIiEEEESB_SB_SB_SB_SB_lN4cuda3std3__44lessIiEENS5_21serial_set_differenceENSE_17integral_constantIbLb1EEEEEJSB_SB_SB_SB_llSB_SB_SG_SH_PNSE_4pairIllEEPmN3cub18CUB_300001_SM_100013ScanTileStateIlLb1EEEEEEvDpT0_(
	.param .align 8 .b8 _ZN6thrust24THRUST_300001_SM_1000_NS8cuda_cub4core6detail13_kernel_agentINS1_16__set_operations10SetOpAgentINS0_6detail15normal_iteratorINS0_10device_ptrIiEEEESB_SB_SB_SB_SB_lN4cuda3std3__44lessIiEENS5_21serial_set_differenceENSE_17integral_constantIbLb1EEEEEJSB_SB_SB_SB_llSB_SB_SG_SH_PNSE_4pairIllEEPmN3cub18CUB_300001_SM_100013ScanTileStateIlLb1EEEEEEvDpT0__param_0[8],
	.param .align 8 .b8 _ZN6thrust24THRUST_300001_SM_1000_NS8cuda_cub4core6detail13_kernel_agentINS1_16__set_operations10SetOpAgentINS0_6detail15normal_iteratorINS0_10device_ptrIiEEEESB_SB_SB_SB_SB_lN4cuda3std3__44lessIiEENS5_21serial_set_differenceENSE_17integral_constantIbLb1EEEEEJSB_SB_SB_SB_llSB_SB_SG_SH_PNSE_4pairIllEEPmN3cub18CUB_300001_SM_100013ScanTileStateIlLb1EEEEEEvDpT0__param_1[8],
	.param .align 8 .b8 _ZN6thrust24THRUST_300001_SM_1000_NS8cuda_cub4core6detail13_kernel_agentINS1_16__set_operations10SetOpAgentINS0_6detail15normal_iteratorINS0_10device_ptrIiEEEESB_SB_SB_SB_SB_lN4cuda3std3__44lessIiEENS5_21serial_set_differenceENSE_17integral_constantIbLb1EEEEEJSB_SB_SB_SB_llSB_SB_SG_SH_PNSE_4pairIllEEPmN3cub18CUB_300001_SM_100013ScanTileStateIlLb1EEEEEEvDpT0__param_2[8],
	.param .align 8 .b8 _ZN6thrust24THRUST_300001_SM_1000_NS8cuda_cub4core6detail13_kernel_agentINS1_16__set_operations10SetOpAgentINS0_6detail15normal_iteratorINS0_10device_ptrIiEEEESB_SB_SB_SB_SB_lN4cuda3std3__44lessIiEENS5_21serial_set_differenceENSE_17integral_constantIbLb1EEEEEJSB_SB_SB_SB_llSB_SB_SG_SH_PNSE_4pairIllEEPmN3cub18CUB_300001_SM_100013ScanTileStateIlLb1EEEEEEvDpT0__param_3[8],
	.param .u64 _ZN6thrust24THRUST_300001_SM_1000_NS8cuda_cub4core6detail13_kernel_agentINS1_16__set_operations10SetOpAgentINS0_6detail15normal_iteratorINS0_10device_ptrIiEEEESB_SB_SB_SB_SB_lN4cuda3std3__44lessIiEENS5_21serial_set_differenceENSE_17integral_constantIbLb1EEEEEJSB_SB_SB_SB_llSB_SB_SG_SH_PNSE_4pairIllEEPmN3cub18CUB_300001_SM_100013ScanTileStateIlLb1EEEEEEvDpT0__param_4,
	.param .u64 _ZN6thrust24THRUST_300001_SM_1000_NS8cuda_cub4core6detail13_kernel_agentINS1_16__set_operations10SetOpAgentINS0_6detail15normal_iteratorINS0_10device_ptrIiEEEESB_SB_SB_SB_SB_lN4cuda3std3__44lessIiEENS5_21serial_set_differenceENSE_17integral_constantIbLb1EEEEEJSB_SB_SB_SB_llSB_SB_SG_SH_PNSE_4pairIllEEPmN3cub18CUB_300001_SM_100013ScanTileStateIlLb1EEEEEEvDpT0__param_5,
	.param .align 8 .b8 _ZN6thrust24THRUST_300001_SM_1000_NS8cuda_cub4core6detail13_kernel_agentINS1_16__set_operations10SetOpAgentINS0_6detail15normal_iteratorINS0_10device_ptrIiEEEESB_SB_SB_SB_SB_lN4cuda3std3__44lessIiEENS5_21serial_set_differenceENSE_17integral_constantIbLb1EEEEEJSB_SB_SB_SB_llSB_SB_SG_SH_PNSE_4pairIllEEPmN3cub18CUB_300001_SM_100013ScanTileStateIlLb1EEEEEEvDpT0__param_6[8],
	.param .align 8 .b8 _ZN6thrust24THRUST_300001_SM_1000_NS8cuda_cub4core6detail13_kernel_agentINS1_16__set_operations10SetOpAgentINS0_6detail15normal_iteratorINS0_10device_ptrIiEEEESB_SB_SB_SB_SB_lN4cuda3std3__44lessIiEENS5_21serial_set_differenceENSE_17integral_constantIbLb1EEEEEJSB_SB_SB_SB_llSB_SB_SG_SH_PNSE_4pairIllEEPmN3cub18CUB_300001_SM_100013ScanTileStateIlLb1EEEEEEvDpT0__param_7[8],
	.param .align 1 .b8 _ZN6thrust24THRUST_300001_SM_1000_NS8cuda_cub4core6detail13_kernel_agentINS1_16__set_operations10SetOpAgentINS0_6detail15normal_iteratorINS0_10device_ptrIiEEEESB_SB_SB_SB_SB_lN4cuda3std3__44lessIiEENS5_21serial_set_differenceENSE_17integral_constantIbLb1EEEEEJSB_SB_SB_SB_llSB_SB_SG_SH_PNSE_4pairIllEEPmN3cub18CUB_300001_SM_100013ScanTileStateIlLb1EEEEEEvDpT0__param_8[1],
	.param .align 1 .b8 _ZN6thrust24THRUST_300001_SM_1000_NS8cuda_cub4core6detail13_kernel_agentINS1_16__set_operations10SetOpAgentINS0_6detail15normal_iteratorINS0_10device_ptrIiEEEESB_SB_SB_SB_SB_lN4cuda3std3__44lessIiEENS5_21serial_set_differenceENSE_17integral_constantIbLb1EEEEEJSB_SB_SB_SB_llSB_SB_SG_SH_PNSE_4pairIllEEPmN3cub18CUB_300001_SM_100013ScanTileStateIlLb1EEEEEEvDpT0__param_9[1],
	.param .u64 .ptr .align 1 _ZN6thrust24THRUST_300001_SM_1000_NS8cuda_cub4core6detail13_kernel_agentINS1_16__set_operations10SetOpAgentINS0_6detail15normal_iteratorINS0_10device_ptrIiEEEESB_SB_SB_SB_SB_lN4cuda3std3__44lessIiEENS5_21serial_set_differenceENSE_17integral_constantIbLb1EEEEEJSB_SB_SB_SB_llSB_SB_SG_SH_PNSE_4pairIllEEPmN3cub18CUB_300001_SM_100013ScanTileStateIlLb1EEEEEEvDpT0__param_10,
	.param .u64 .ptr .align 1 _ZN6thrust24THRUST_300001_SM_1000_NS8cuda_cub4core6detail13_kernel_agentINS1_16__set_operations10SetOpAgentINS0_6detail15normal_iteratorINS0_10device_ptrIiEEEESB_SB_SB_SB_SB_lN4cuda3std3__44lessIiEENS5_21serial_set_differenceENSE_17integral_constantIbLb1EEEEEJSB_SB_SB_SB_llSB_SB_SG_SH_PNSE_4pairIllEEPmN3cub18CUB_300001_SM_100013ScanTileStateIlLb1EEEEEEvDpT0__param_11,
	.param .align 8 .b8 _ZN6thrust24THRUST_300001_SM_1000_NS8cuda_cub4core6detail13_kernel_agentINS1_16__set_operations10SetOpAgentINS0_6detail15normal_iteratorINS0_10device_ptrIiEEEESB_SB_SB_SB_SB_lN4cuda3std3__44lessIiEENS5_21serial_set_differenceENSE_17integral_constantIbLb1EEEEEJSB_SB_SB_SB_llSB_SB_SG_SH_PNSE_4pairIllEEPmN3cub18CUB_300001_SM_100013ScanTileStateIlLb1EEEEEEvDpT0__param_12[8]
)
.maxntid 512
{
	.reg .pred 	%p<932>;
	.reg .b32 	%r<3081>;
	.reg .b64 	%rd<590>;

	ld.param.u64 	%rd2, [_ZN6thrust24THRUST_300001_SM_1000_NS8cuda_cub4core6detail13_kernel_agentINS1_16__set_operations10SetOpAgentINS0_6detail15normal_iteratorINS0_10device_ptrIiEEEESB_SB_SB_SB_SB_lN4cuda3std3__44lessIiEENS5_21serial_set_differenceENSE_17integral_constantIbLb1EEEEEJSB_SB_SB_SB_llSB_SB_SG_SH_PNSE_4pairIllEEPmN3cub18CUB_300001_SM_100013ScanTileStateIlLb1EEEEEEvDpT0__param_12];
	ld.param.u64 	%rd120, [_ZN6thrust24THRUST_300001_SM_1000_NS8cuda_cub4core6detail13_kernel_agentINS1_16__set_operations10SetOpAgentINS0_6detail15normal_iteratorINS0_10device_ptrIiEEEESB_SB_SB_SB_SB_lN4cuda3std3__44lessIiEENS5_21serial_set_differenceENSE_17integral_constantIbLb1EEEEEJSB_SB_SB_SB_llSB_SB_SG_SH_PNSE_4pairIllEEPmN3cub18CUB_300001_SM_100013ScanTileStateIlLb1EEEEEEvDpT0__param_7];
	ld.param.u64 	%rd121, [_ZN6thrust24THRUST_300001_SM_1000_NS8cuda_cub4core6detail13_kernel_agentINS1_16__set_operations10SetOpAgentINS0_6detail15normal_iteratorINS0_10device_ptrIiEEEESB_SB_SB_SB_SB_lN4cuda3std3__44lessIiEENS5_21serial_set_differenceENSE_17integral_constantIbLb1EEEEEJSB_SB_SB_SB_llSB_SB_SG_SH_PNSE_4pairIllEEPmN3cub18CUB_300001_SM_100013ScanTileStateIlLb1EEEEEEvDpT0__param_6];
	ld.param.u64 	%rd122, [_ZN6thrust24THRUST_300001_SM_1000_NS8cuda_cub4core6detail13_kernel_agentINS1_16__set_operations10SetOpAgentINS0_6detail15normal_iteratorINS0_10device_ptrIiEEEESB_SB_SB_SB_SB_lN4cuda3std3__44lessIiEENS5_21serial_set_differenceENSE_17integral_constantIbLb1EEEEEJSB_SB_SB_SB_llSB_SB_SG_SH_PNSE_4pairIllEEPmN3cub18CUB_300001_SM_100013ScanTileStateIlLb1EEEEEEvDpT0__param_3];
	ld.param.u64 	%rd123, [_ZN6thrust24THRUST_300001_SM_1000_NS8cuda_cub4core6detail13_kernel_agentINS1_16__set_operations10SetOpAgentINS0_6detail15normal_iteratorINS0_10device_ptrIiEEEESB_SB_SB_SB_SB_lN4cuda3std3__44lessIiEENS5_21serial_set_differenceENSE_17integral_constantIbLb1EEEEEJSB_SB_SB_SB_llSB_SB_SG_SH_PNSE_4pairIllEEPmN3cub18CUB_300001_SM_100013ScanTileStateIlLb1EEEEEEvDpT0__param_2];
	ld.param.u64 	%rd124, [_ZN6thrust24THRUST_300001_SM_1000_NS8cuda_cub4core6detail13_kernel_agentINS1_16__set_operations10SetOpAgentINS0_6detail15normal_iteratorINS0_10device_ptrIiEEEESB_SB_SB_SB_SB_lN4cuda3std3__44lessIiEENS5_21serial_set_differenceENSE_17integral_constantIbLb1EEEEEJSB_SB_SB_SB_llSB_SB_SG_SH_PNSE_4pairIllEEPmN3cub18CUB_300001_SM_100013ScanTileStateIlLb1EEEEEEvDpT0__param_1];
	ld.param.u64 	%rd125, [_ZN6thrust24THRUST_300001_SM_1000_NS8cuda_cub4core6detail13_kernel_agentINS1_16__set_operations10SetOpAgentINS0_6detail15normal_iteratorINS0_10device_ptrIiEEEESB_SB_SB_SB_SB_lN4cuda3std3__44lessIiEENS5_21serial_set_differenceENSE_17integral_constantIbLb1EEEEEJSB_SB_SB_SB_llSB_SB_SG_SH_PNSE_4pairIllEEPmN3cub18CUB_300001_SM_100013ScanTileStateIlLb1EEEEEEvDpT0__param_0];
	ld.param.u64 	%rd126, [_ZN6thrust24THRUST_300001_SM_1000_NS8cuda_cub4core6detail13_kernel_agentINS1_16__set_operations10SetOpAgentINS0_6detail15normal_iteratorINS0_10device_ptrIiEEEESB_SB_SB_SB_SB_lN4cuda3std3__44lessIiEENS5_21serial_set_differenceENSE_17integral_constantIbLb1EEEEEJSB_SB_SB_SB_llSB_SB_SG_SH_PNSE_4pairIllEEPmN3cub18CUB_300001_SM_100013ScanTileStateIlLb1EEEEEEvDpT0__param_10];
	cvta.to.global.u64 	%rd1, %rd126;
	cvta.to.global.u64 	%rd3, %rd125;
	cvta.to.global.u64 	%rd4, %rd124;
	cvta.to.global.u64 	%rd5, %rd123;
	cvta.to.global.u64 	%rd6, %rd122;
	cvta.to.global.u64 	%rd7, %rd121;
	cvta.to.global.u64 	%rd8, %rd120;
	mov.u32 	%r1, %ctaid.x;
	mov.u32 	%r1083, %nctaid.x;
	add.s32 	%r1084, %r1083, -1;
	setp.ge.u32 	%p233, %r1, %r1084;
	@%p233 bra 	$L__BB29_417;
	mul.wide.u32 	%rd342, %r1, 16;
	add.s64 	%rd343, %rd1, %rd342;
	ld.global.u64 	%rd344, [%rd343];
	ld.global.u64 	%rd345, [%rd343+8];
	ld.global.u64 	%rd346, [%rd343+16];
	ld.global.u64 	%rd347, [%rd343+24];
	cvt.u32.u64 	%r1895, %rd344;
	cvt.u32.u64 	%r1896, %rd346;
	sub.s32 	%r2, %r1896, %r1895;
	sub.s64 	%rd348, %rd347, %rd345;
	cvt.u32.u64 	%r3, %rd348;
	mov.u32 	%r4, %tid.x;
	setp.ge.s32 	%p564, %r4, %r2;
	cvt.u64.u32 	%rd350, %r4;
	add.s64 	%rd9, %rd344, %rd350;
	shl.b64 	%rd351, %rd9, 2;
	add.s64 	%rd10, %rd3, %rd351;
	sub.s32 	%r1897, %r4, %r2;
	cvt.s64.s32 	%rd352, %r1897;
	add.s64 	%rd11, %rd345, %rd352;
	shl.b64 	%rd353, %rd11, 2;
	add.s64 	%rd12, %rd4, %rd353;
	@%p564 bra 	$L__BB29_3;
	ld.global.u32 	%r2669, [%rd10];
	bra.uni 	$L__BB29_4;
$L__BB29_3:
	ld.global.u32 	%r2669, [%rd12];
$L__BB29_4:
	add.s32 	%r1898, %r4, 512;
	setp.lt.s32 	%p565, %r1898, %r2;
	@%p565 bra 	$L__BB29_6;
	ld.global.u32 	%r2670, [%rd12+2048];
	bra.uni 	$L__BB29_7;
$L__BB29_6:
	ld.global.u32 	%r2670, [%rd10+2048];
$L__BB29_7:
	or.b32  	%r1899, %r4, 1024;
	setp.lt.s32 	%p566, %r1899, %r2;
	@%p566 bra 	$L__BB29_9;
	ld.global.u32 	%r2671, [%rd12+4096];
	bra.uni 	$L__BB29_10;
$L__BB29_9:
	ld.global.u32 	%r2671, [%rd10+4096];
$L__BB29_10:
	add.s32 	%r1900, %r4, 1536;
	setp.lt.s32 	%p567, %r1900, %r2;
	@%p567 bra 	$L__BB29_12;
	ld.global.u32 	%r2672, [%rd12+6144];
	bra.uni 	$L__BB29_13;
$L__BB29_12:
	ld.global.u32 	%r2672, [%rd10+6144];
$L__BB29_13:
	or.b32  	%r1901, %r4, 2048;
	setp.lt.s32 	%p568, %r1901, %r2;
	@%p568 bra 	$L__BB29_15;
	ld.global.u32 	%r2673, [%rd12+8192];
	bra.uni 	$L__BB29_16;
$L__BB29_15:
	ld.global.u32 	%r2673, [%rd10+8192];
$L__BB29_16:
	add.s32 	%r1902, %r4, 2560;
	setp.lt.s32 	%p569, %r1902, %r2;
	@%p569 bra 	$L__BB29_18;
	ld.global.u32 	%r2674, [%rd12+10240];
	bra.uni 	$L__BB29_19;
$L__BB29_18:
	ld.global.u32 	%r2674, [%rd10+10240];
$L__BB29_19:
	or.b32  	%r1903, %r4, 3072;
	setp.lt.s32 	%p570, %r1903, %r2;
	@%p570 bra 	$L__BB29_21;
	ld.global.u32 	%r2675, [%rd12+12288];
	bra.uni 	$L__BB29_22;
$L__BB29_21:
	ld.global.u32 	%r2675, [%rd10+12288];
$L__BB29_22:
	add.s32 	%r1904, %r4, 3584;
	setp.lt.s32 	%p571, %r1904, %r2;
	@%p571 bra 	$L__BB29_24;
	ld.global.u32 	%r2676, [%rd12+14336];
	bra.uni 	$L__BB29_25;
$L__BB29_24:
	ld.global.u32 	%r2676, [%rd10+14336];
$L__BB29_25:
	or.b32  	%r1905, %r4, 4096;
	setp.lt.s32 	%p572, %r1905, %r2;
	@%p572 bra 	$L__BB29_27;
	ld.global.u32 	%r2677, [%rd12+16384];
	bra.uni 	$L__BB29_28;
$L__BB29_27:
	ld.global.u32 	%r2677, [%rd10+16384];
$L__BB29_28:
	add.s32 	%r1906, %r4, 4608;
	setp.lt.s32 	%p573, %r1906, %r2;
	@%p573 bra 	$L__BB29_30;
	ld.global.u32 	%r2678, [%rd12+18432];
	bra.uni 	$L__BB29_31;
$L__BB29_30:
	ld.global.u32 	%r2678, [%rd10+18432];
$L__BB29_31:
	or.b32  	%r1907, %r4, 5120;
	setp.lt.s32 	%p574, %r1907, %r2;
	@%p574 bra 	$L__BB29_33;
	ld.global.u32 	%r2679, [%rd12+20480];
	bra.uni 	$L__BB29_34;
$L__BB29_33:
	ld.global.u32 	%r2679, [%rd10+20480];
$L__BB29_34:
	add.s32 	%r1908, %r4, 5632;
	setp.lt.s32 	%p575, %r1908, %r2;
	@%p575 bra 	$L__BB29_36;
	ld.global.u32 	%r2680, [%rd12+22528];
	bra.uni 	$L__BB29_37;
$L__BB29_36:
	ld.global.u32 	%r2680, [%rd10+22528];
$L__BB29_37:
	or.b32  	%r1909, %r4, 6144;
	setp.lt.s32 	%p576, %r1909, %r2;
	@%p576 bra 	$L__BB29_39;
	ld.global.u32 	%r2681, [%rd12+24576];
	bra.uni 	$L__BB29_40;
$L__BB29_39:
	ld.global.u32 	%r2681, [%rd10+24576];
$L__BB29_40:
	add.s32 	%r1910, %r4, 6656;
	setp.lt.s32 	%p577, %r1910, %r2;
	@%p577 bra 	$L__BB29_42;
	ld.global.u32 	%r2682, [%rd12+26624];
	bra.uni 	$L__BB29_43;
$L__BB29_42:
	ld.global.u32 	%r2682, [%rd10+26624];
$L__BB29_43:
	or.b32  	%r1911, %r4, 7168;
	setp.lt.s32 	%p578, %r1911, %r2;
	@%p578 bra 	$L__BB29_45;
	ld.global.u32 	%r2683, [%rd12+28672];
	bra.uni 	$L__BB29_46;
$L__BB29_45:
	ld.global.u32 	%r2683, [%rd10+28672];
$L__BB29_46:
	add.s32 	%r1912, %r4, 7680;
	setp.lt.s32 	%p579, %r1912, %r2;
	@%p579 bra 	$L__BB29_48;
	ld.global.u32 	%r2684, [%rd12+30720];
	bra.uni 	$L__BB29_49;
$L__BB29_48:
	ld.global.u32 	%r2684, [%rd10+30720];
$L__BB29_49:
	or.b32  	%r1913, %r4, 8192;
	setp.lt.s32 	%p580, %r1913, %r2;
	@%p580 bra 	$L__BB29_51;
	ld.global.u32 	%r2685, [%rd12+32768];
	bra.uni 	$L__BB29_52;
$L__BB29_51:
	ld.global.u32 	%r2685, [%rd10+32768];
$L__BB29_52:
	add.s32 	%r1914, %r4, 8704;
	setp.lt.s32 	%p581, %r1914, %r2;
	@%p581 bra 	$L__BB29_54;
	ld.global.u32 	%r2686, [%rd12+34816];
	bra.uni 	$L__BB29_55;
$L__BB29_54:
	ld.global.u32 	%r2686, [%rd10+34816];
$L__BB29_55:
	or.b32  	%r59, %r4, 9216;
	add.s32 	%r60, %r3, %r2;
	setp.ge.s32 	%p582, %r59, %r60;
	@%p582 bra 	$L__BB29_59;
	setp.ge.s32 	%p583, %r59, %r2;
	@%p583 bra 	$L__BB29_58;
	ld.global.u32 	%r2687, [%rd10+36864];
	bra.uni 	$L__BB29_59;
$L__BB29_58:
	ld.global.u32 	%r2687, [%rd12+36864];
$L__BB29_59:
	mov.u32 	%r1916, _ZN6thrust24THRUST_300001_SM_1000_NS8cuda_cub4core6detail5shmemE;
	add.s32 	%r1917, %r1916, 2048;
	shl.b32 	%r1919, %r4, 2;
	add.s32 	%r64, %r1917, %r1919;
	st.shared.u32 	[%r64], %r2669;
	st.shared.u32 	[%r64+2048], %r2670;
	st.shared.u32 	[%r64+4096], %r2671;
	st.shared.u32 	[%r64+6144], %r2672;
	st.shared.u32 	[%r64+8192], %r2673;
	st.shared.u32 	[%r64+10240], %r2674;
	st.shared.u32 	[%r64+12288], %r2675;
	st.shared.u32 	[%r64+14336], %r2676;
	st.shared.u32 	[%r64+16384], %r2677;
	st.shared.u32 	[%r64+18432], %r2678;
	st.shared.u32 	[%r64+20480], %r2679;
	st.shared.u32 	[%r64+22528], %r2680;
	st.shared.u32 	[%r64+24576], %r2681;
	st.shared.u32 	[%r64+26624], %r2682;
	st.shared.u32 	[%r64+28672], %r2683;
	st.shared.u32 	[%r64+30720], %r2684;
	st.shared.u32 	[%r64+32768], %r2685;
	st.shared.u32 	[%r64+34816], %r2686;
	st.shared.u32 	[%r64+36864], %r2687;
	bar.sync 	0;
	mul.lo.s32 	%r1920, %r4, 19;
	min.s32 	%r65, %r60, %r1920;
	shl.b32 	%r1921, %r2, 2;
	add.s32 	%r66, %r1917, %r1921;
	sub.s32 	%r1922, %r65, %r3;
	max.s32 	%r2690, %r1922, 0;
	min.s32 	%r2689, %r65, %r2;
	setp.ge.s32 	%p584, %r2690, %r2689;
	@%p584 bra 	$L__BB29_61;
$L__BB29_60:
	add.s32 	%r1923, %r2690, %r2689;
	shr.s32 	%r1924, %r1923, 1;
	shl.b32 	%r1925, %r1924, 2;
	add.s32 	%r1927, %r1916, %r1925;
	ld.shared.u32 	%r1928, [%r1927+2048];
	not.b32 	%r1929, %r1924;
	add.s32 	%r1930, %r65, %r1929;
	shl.b32 	%r1931, %r1930, 2;
	add.s32 	%r1932, %r66, %r1931;
	ld.shared.u32 	%r1933, [%r1932];
	setp.lt.s32 	%p585, %r1933, %r1928;
	add.s32 	%r1934, %r1924, 1;
	selp.b32 	%r2690, %r2690, %r1934, %p585;
	selp.b32 	%r2689, %r1924, %r2689, %p585;
	setp.lt.s32 	%p586, %r2690, %r2689;
	@%p586 bra 	$L__BB29_60;
$L__BB29_61:
	sub.s32 	%r74, %r65, %r2690;
	setp.ge.s32 	%p587, %r74, %r3;
	mov.b32 	%r2717, 0;
	@%p587 bra 	$L__BB29_86;
	shl.b32 	%r1938, %r74, 2;
	add.s32 	%r75, %r66, %r1938;
	ld.shared.u32 	%r76, [%r75];
	setp.lt.s32 	%p588, %r2690, 1;
	mov.b32 	%r2694, 0;
	mov.u32 	%r2693, %r2690;
	@%p588 bra 	$L__BB29_64;
	mul.lo.s32 	%r1939, %r2690, 511;
	shr.s32 	%r1940, %r1939, 9;
	shl.b32 	%r1941, %r1940, 2;
	add.s32 	%r1943, %r1916, %r1941;
	ld.shared.u32 	%r1944, [%r1943+2048];
	setp.lt.s32 	%p589, %r1944, %r76;
	add.s32 	%r1945, %r1940, 1;
	selp.b32 	%r2693, %r2690, %r1940, %p589;
	selp.b32 	%r2694, %r1945, 0, %p589;
$L__BB29_64:
	setp.ge.s32 	%p590, %r2694, %r2693;
	@%p590 bra 	$L__BB29_66;
	mad.lo.s32 	%r1946, %r2693, 127, %r2694;
	shr.s32 	%r1947, %r1946, 7;
	shl.b32 	%r1948, %r1947, 2;
	add.s32 	%r1950, %r1916, %r1948;
	ld.shared.u32 	%r1951, [%r1950+2048];
	setp.lt.s32 	%p591, %r1951, %r76;
	add.s32 	%r1952, %r1947, 1;
	selp.b32 	%r2693, %r2693, %r1947, %p591;
	selp.b32 	%r2694, %r1952, %r2694, %p591;
$L__BB29_66:
	setp.ge.s32 	%p592, %r2694, %r2693;
	@%p592 bra 	$L__BB29_68;
	mad.lo.s32 	%r1953, %r2693, 31, %r2694;
	shr.s32 	%r1954, %r1953, 5;
	shl.b32 	%r1955, %r1954, 2;
	add.s32 	%r1957, %r1916, %r1955;
	ld.shared.u32 	%r1958, [%r1957+2048];
	setp.lt.s32 	%p593, %r1958, %r76;
	add.s32 	%r1959, %r1954, 1;
	selp.b32 	%r2693, %r2693, %r1954, %p593;
	selp.b32 	%r2694, %r1959, %r2694, %p593;
$L__BB29_68:
	setp.ge.s32 	%p594, %r2694, %r2693;
	@%p594 bra 	$L__BB29_70;
	mad.lo.s32 	%r1960, %r2693, 15, %r2694;
	shr.s32 	%r1961, %r1960, 4;
	shl.b32 	%r1962, %r1961, 2;
	add.s32 	%r1964, %r1916, %r1962;
	ld.shared.u32 	%r1965, [%r1964+2048];
	setp.lt.s32 	%p595, %r1965, %r76;
	add.s32 	%r1966, %r1961, 1;
	selp.b32 	%r2693, %r2693, %r1961, %p595;
	selp.b32 	%r2694, %r1966, %r2694, %p595;
$L__BB29_70:
	setp.ge.s32 	%p596, %r2694, %r2693;
	@%p596 bra 	$L__BB29_72;
$L__BB29_71:
	add.s32 	%r1968, %r2694, %r2693;
	shr.s32 	%r1969, %r1968, 1;
	shl.b32 	%r1970, %r1969, 2;
	add.s32 	%r1972, %r1916, %r1970;
	ld.shared.u32 	%r1973, [%r1972+2048];
	setp.lt.s32 	%p597, %r1973, %r76;
	add.s32 	%r1974, %r1969, 1;
	selp.b32 	%r2693, %r2693, %r1969, %p597;
	selp.b32 	%r2694, %r1974, %r2694, %p597;
	setp.lt.s32 	%p598, %r2694, %r2693;
	@%p598 bra 	$L__BB29_71;
$L__BB29_72:
	setp.lt.s32 	%p599, %r74, 1;
	mov.b32 	%r2705, 0;
	mov.u32 	%r2704, %r74;
	@%p599 bra 	$L__BB29_74;
	mul.lo.s32 	%r1977, %r74, 511;
	shr.s32 	%r1978, %r1977, 9;
	shl.b32 	%r1979, %r1978, 2;
	add.s32 	%r1980, %r66, %r1979;
	ld.shared.u32 	%r1981, [%r1980];
	setp.lt.s32 	%p600, %r1981, %r76;
	add.s32 	%r1982, %r1978, 1;
	selp.b32 	%r2704, %r74, %r1978, %p600;
	selp.b32 	%r2705, %r1982, 0, %p600;
$L__BB29_74:
	setp.ge.s32 	%p601, %r2705, %r2704;
	@%p601 bra 	$L__BB29_76;
	mad.lo.s32 	%r1984, %r2704, 127, %r2705;
	shr.s32 	%r1985, %r1984, 7;
	shl.b32 	%r1986, %r1985, 2;
	add.s32 	%r1987, %r66, %r1986;
	ld.shared.u32 	%r1988, [%r1987];
	setp.lt.s32 	%p602, %r1988, %r76;
	add.s32 	%r1989, %r1985, 1;
	selp.b32 	%r2704, %r2704, %r1985, %p602;
	selp.b32 	%r2705, %r1989, %r2705, %p602;
$L__BB29_76:
	setp.ge.s32 	%p603, %r2705, %r2704;
	@%p603 bra 	$L__BB29_78;
	mad.lo.s32 	%r1990, %r2704, 31, %r2705;
	shr.s32 	%r1991, %r1990, 5;
	shl.b32 	%r1992, %r1991, 2;
	add.s32 	%r1993, %r66, %r1992;
	ld.shared.u32 	%r1994, [%r1993];
	setp.lt.s32 	%p604, %r1994, %r76;
	add.s32 	%r1995, %r1991, 1;
	selp.b32 	%r2704, %r2704, %r1991, %p604;
	selp.b32 	%r2705, %r1995, %r2705, %p604;
$L__BB29_78:
	setp.ge.s32 	%p605, %r2705, %r2704;
	@%p605 bra 	$L__BB29_80;
	mad.lo.s32 	%r1996, %r2704, 15, %r2705;
	shr.s32 	%r1997, %r1996, 4;
	shl.b32 	%r1998, %r1997, 2;
	add.s32 	%r1999, %r66, %r1998;
	ld.shared.u32 	%r2000, [%r1999];
	setp.lt.s32 	%p606, %r2000, %r76;
	add.s32 	%r2001, %r1997, 1;
	selp.b32 	%r2704, %r2704, %r1997, %p606;
	selp.b32 	%r2705, %r2001, %r2705, %p606;
$L__BB29_80:
	setp.ge.s32 	%p607, %r2705, %r2704;
	@%p607 bra 	$L__BB29_82;
$L__BB29_81:
	add.s32 	%r2003, %r2705, %r2704;
	shr.s32 	%r2004, %r2003, 1;
	shl.b32 	%r2005, %r2004, 2;
	add.s32 	%r2006, %r66, %r2005;
	ld.shared.u32 	%r2007, [%r2006];
	setp.lt.s32 	%p608, %r2007, %r76;
	add.s32 	%r2008, %r2004, 1;
	selp.b32 	%r2704, %r2704, %r2004, %p608;
	selp.b32 	%r2705, %r2008, %r2705, %p608;
	setp.lt.s32 	%p609, %r2705, %r2704;
	@%p609 bra 	$L__BB29_81;
$L__BB29_82:
	sub.s32 	%r2011, %r2690, %r2694;
	sub.s32 	%r121, %r74, %r2705;
	add.s32 	%r122, %r121, %r2011;
	shr.s32 	%r2012, %r122, 1;
	max.s32 	%r123, %r2012, %r121;
	add.s32 	%r2014, %r2705, %r123;
	add.s32 	%r2015, %r2014, 1;
	min.s32 	%r2016, %r2015, %r3;
	sub.s32 	%r2714, %r2016, %r74;
	setp.lt.s32 	%p610, %r2714, 1;
	mov.b32 	%r2715, 0;
	@%p610 bra 	$L__BB29_85;
	mov.b32 	%r2715, 0;
$L__BB29_84:
	add.s32 	%r2018, %r2715, %r2714;
	shr.s32 	%r2019, %r2018, 1;
	shl.b32 	%r2020, %r2019, 2;
	add.s32 	%r2021, %r75, %r2020;
	ld.shared.u32 	%r2022, [%r2021];
	setp.lt.s32 	%p611, %r76, %r2022;
	add.s32 	%r2023, %r2019, 1;
	selp.b32 	%r2714, %r2019, %r2714, %p611;
	selp.b32 	%r2715, %r2715, %r2023, %p611;
	setp.lt.s32 	%p612, %r2715, %r2714;
	@%p612 bra 	$L__BB29_84;
$L__BB29_85:
	add.s32 	%r2024, %r121, %r2715;
	min.s32 	%r2025, %r2024, %r123;
	sub.s32 	%r2026, %r122, %r2025;
	add.s32 	%r2027, %r2025, 1;
	setp.eq.s32 	%p613, %r2026, %r2027;
	setp.lt.s32 	%p614, %r123, %r2024;
	and.pred  	%p615, %p613, %p614;
	add.s32 	%r2690, %r2026, %r2694;
	selp.u32 	%r2717, 1, 0, %p615;
$L__BB29_86:
	sub.s32 	%r2028, %r65, %r2690;
	add.s32 	%r2029, %r2028, %r2717;
	setp.eq.s32 	%p616, %r4, 0;
	shl.b32 	%r2030, %r2, 16;
	or.b32  	%r2031, %r2030, %r3;
	shl.b32 	%r2032, %r2690, 16;
	or.b32  	%r2033, %r2029, %r2032;
	selp.b32 	%r2034, %r2031, %r2033, %p616;
	add.s32 	%r2035, %r4, -1;
	selp.b32 	%r2036, 511, %r2035, %p616;
	shl.b32 	%r2037, %r2036, 2;
	add.s32 	%r2039, %r1916, %r2037;
	st.shared.u32 	[%r2039], %r2034;
	bar.sync 	0;
	ld.shared.u32 	%r2040, [%r64+-2048];
	shr.s32 	%r134, %r2040, 16;
	and.b32  	%r2041, %r2040, 65535;
	add.s32 	%r2725, %r2029, %r2;
	add.s32 	%r136, %r2041, %r2;
	add.s32 	%r137, %r136, %r134;
	shl.b32 	%r2042, %r2725, 2;
	add.s32 	%r138, %r1917, %r2042;
	ld.shared.u32 	%r2724, [%r138];
	shl.b32 	%r2044, %r2690, 2;
	add.s32 	%r140, %r1917, %r2044;
	ld.shared.u32 	%r141, [%r140];
	setp.ge.s32 	%p858, %r2690, %r134;
	setp.lt.s32 	%p617, %r2690, %r134;
	setp.ge.s32 	%p618, %r2725, %r136;
	and.pred  	%p859, %p618, %p617;
	or.pred  	%p619, %p858, %p618;
	@%p619 bra 	$L__BB29_88;
	setp.lt.s32 	%p859, %r141, %r2724;
	setp.lt.s32 	%p858, %r2724, %r141;
$L__BB29_88:
	add.s32 	%r2045, %r2725, %r2690;
	setp.lt.s32 	%p620, %r2045, %r137;
	and.pred  	%p7, %p620, %p859;
	mov.u32 	%r2718, %r141;
	@%p858 bra 	$L__BB29_90;
	add.s32 	%r2690, %r2690, 1;
	ld.shared.u32 	%r2718, [%r140+4];
$L__BB29_90:
	@%p859 bra 	$L__BB29_92;
	add.s32 	%r2725, %r2725, 1;
	ld.shared.u32 	%r2724, [%r138+4];
$L__BB29_92:
	setp.ge.s32 	%p860, %r2690, %r134;
	setp.lt.s32 	%p621, %r2690, %r134;
	setp.ge.s32 	%p622, %r2725, %r136;
	and.pred  	%p861, %p622, %p621;
	or.pred  	%p623, %p860, %p622;
	@%p623 bra 	$L__BB29_94;
	setp.lt.s32 	%p861, %r2718, %r2724;
	setp.lt.s32 	%p860, %r2724, %r2718;
$L__BB29_94:
	add.s32 	%r2046, %r2725, %r2690;
	setp.lt.s32 	%p624, %r2046, %r137;
	and.pred  	%p14, %p624, %p861;
	shl.b32 	%r2047, %r2690, 2;
	add.s32 	%r2049, %r1916, %r2047;
	add.s32 	%r150, %r2049, 2048;
	mov.u32 	%r2722, %r2718;
	@%p860 bra 	$L__BB29_96;
	add.s32 	%r2690, %r2690, 1;
	ld.shared.u32 	%r2722, [%r150+4];
$L__BB29_96:
	@%p861 bra 	$L__BB29_98;
	add.s32 	%r155, %r2725, 1;
	shl.b32 	%r2050, %r2725, 2;
	add.s32 	%r2052, %r1916, %r2050;
	ld.shared.u32 	%r2724, [%r2052+2052];
	mov.u32 	%r2725, %r155;
$L__BB29_98:
	setp.ge.s32 	%p862, %r2690, %r134;
	setp.lt.s32 	%p625, %r2690, %r134;
	setp.ge.s32 	%p626, %r2725, %r136;
	and.pred  	%p863, %p626, %p625;
	or.pred  	%p627, %p862, %p626;
	@%p627 bra 	$L__BB29_100;
	setp.lt.s32 	%p863, %r2722, %r2724;
	setp.lt.s32 	%p862, %r2724, %r2722;
$L__BB29_100:
	add.s32 	%r2053, %r2725, %r2690;
	setp.lt.s32 	%p628, %r2053, %r137;
	and.pred  	%p21, %p628, %p863;
	shl.b32 	%r2054, %r2690, 2;
	add.s32 	%r2056, %r1916, %r2054;
	add.s32 	%r159, %r2056, 2048;
	mov.u32 	%r2726, %r2722;
	@%p862 bra 	$L__BB29_102;
	add.s32 	%r2690, %r2690, 1;
	ld.shared.u32 	%r2726, [%r159+4];
$L__BB29_102:
	@%p863 bra 	$L__BB29_104;
	add.s32 	%r164, %r2725, 1;
	shl.b32 	%r2057, %r2725, 2;
	add.s32 	%r2059, %r1916, %r2057;
	ld.shared.u32 	%r2724, [%r2059+2052];
	mov.u32 	%r2725, %r164;
$L__BB29_104:
	setp.ge.s32 	%p864, %r2690, %r134;
	setp.lt.s32 	%p629, %r2690, %r134;
	setp.ge.s32 	%p630, %r2725, %r136;
	and.pred  	%p865, %p630, %p629;
	or.pred  	%p631, %p864, %p630;
	@%p631 bra 	$L__BB29_106;
	setp.lt.s32 	%p865, %r2726, %r2724;
	setp.lt.s32 	%p864, %r2724, %r2726;
$L__BB29_106:
	add.s32 	%r2060, %r2725, %r2690;
	setp.lt.s32 	%p632, %r2060, %r137;
	and.pred  	%p28, %p632, %p865;
	shl.b32 	%r2061, %r2690, 2;
	add.s32 	%r2063, %r1916, %r2061;
	add.s32 	%r168, %r2063, 2048;
	mov.u32 	%r2730, %r2726;
	@%p864 bra 	$L__BB29_108;
	add.s32 	%r2690, %r2690, 1;
	ld.shared.u32 	%r2730, [%r168+4];
$L__BB29_108:
	@%p865 bra 	$L__BB29_110;
	add.s32 	%r173, %r2725, 1;
	shl.b32 	%r2064, %r2725, 2;
	add.s32 	%r2066, %r1916, %r2064;
	ld.shared.u32 	%r2724, [%r2066+2052];
	mov.u32 	%r2725, %r173;
$L__BB29_110:
	setp.ge.s32 	%p866, %r2690, %r134;
	setp.lt.s32 	%p633, %r2690, %r134;
	setp.ge.s32 	%p634, %r2725, %r136;
	and.pred  	%p867, %p634, %p633;
	or.pred  	%p635, %p866, %p634;
	@%p635 bra 	$L__BB29_112;
	setp.lt.s32 	%p867, %r2730, %r2724;
	setp.lt.s32 	%p866, %r2724, %r2730;
$L__BB29_112:
	add.s32 	%r2067, %r2725, %r2690;
	setp.lt.s32 	%p636, %r2067, %r137;
	and.pred  	%p35, %p636, %p867;
	shl.b32 	%r2068, %r2690, 2;
	mov.u32 	%r2069, _ZN6thrust24THRUST_300001_SM_1000_NS8cuda_cub4core6detail5shmemE;
	add.s32 	%r2070, %r2069, %r2068;
	add.s32 	%r177, %r2070, 2048;
	mov.u32 	%r2734, %r2730;
	@%p866 bra 	$L__BB29_114;
	add.s32 	%r2690, %r2690, 1;
	ld.shared.u32 	%r2734, [%r177+4];
$L__BB29_114:
	@%p867 bra 	$L__BB29_116;
	add.s32 	%r182, %r2725, 1;
	shl.b32 	%r2071, %r2725, 2;
	add.s32 	%r2073, %r2069, %r2071;
	ld.shared.u32 	%r2724, [%r2073+2052];
	mov.u32 	%r2725, %r182;
$L__BB29_116:
	setp.ge.s32 	%p868, %r2690, %r134;
	setp.lt.s32 	%p637, %r2690, %r134;
	setp.ge.s32 	%p638, %r2725, %r136;
	and.pred  	%p869, %p638, %p637;
	or.pred  	%p639, %p868, %p638;
	@%p639 bra 	$L__BB29_118;
	setp.lt.s32 	%p869, %r2734, %r2724;
	setp.lt.s32 	%p868, %r2724, %r2734;
$L__BB29_118:
	shl.b32 	%r2074, %r2690, 2;
	mov.u32 	%r2075, _ZN6thrust24THRUST_300001_SM_1000_NS8cuda_cub4core6detail5shmemE;
	add.s32 	%r2076, %r2075, %r2074;
	add.s32 	%r186, %r2076, 2048;
	mov.u32 	%r2738, %r2734;
	mov.u32 	%r2743, %r2690;
	@%p868 bra 	$L__BB29_120;
	add.s32 	%r2743, %r2690, 1;
	ld.shared.u32 	%r2738, [%r186+4];
$L__BB29_120:
	mov.u32 	%r2745, %r2725;
	@%p869 bra 	$L__BB29_122;
	add.s32 	%r2745, %r2725, 1;
	shl.b32 	%r2077, %r2725, 2;
	add.s32 	%r2079, %r2075, %r2077;
	ld.shared.u32 	%r2724, [%r2079+2052];
$L__BB29_122:
	setp.ge.s32 	%p870, %r2743, %r134;
	setp.lt.s32 	%p640, %r2743, %r134;
	setp.ge.s32 	%p641, %r2745, %r136;
	and.pred  	%p871, %p641, %p640;
	or.pred  	%p642, %p870, %p641;
	@%p642 bra 	$L__BB29_124;
	setp.lt.s32 	%p871, %r2738, %r2724;
	setp.lt.s32 	%p870, %r2724, %r2738;
$L__BB29_124:
	add.s32 	%r2080, %r2745, %r2743;
	setp.lt.s32 	%p643, %r2080, %r137;
	selp.b32 	%r2081, 64, 0, %p871;
	selp.b32 	%r2082, %r2081, 0, %p643;
	add.s32 	%r2083, %r2725, %r2690;
	setp.lt.s32 	%p644, %r2083, %r137;
	selp.b32 	%r2084, 32, 0, %p869;
	selp.b32 	%r2085, %r2084, 0, %p644;
	or.b32  	%r2086, %r2085, %r2082;
	selp.b32 	%r2087, 8, 0, %p28;
	selp.b32 	%r2088, 4, 0, %p21;
	selp.u32 	%r2089, 1, 0, %p7;
	selp.b32 	%r2090, 2, 0, %p14;
	or.b32  	%r2091, %r2090, %r2089;
	or.b32  	%r2092, %r2091, %r2088;
	or.b32  	%r2093, %r2092, %r2087;
	selp.b32 	%r2094, 16, 0, %p35;
	or.b32  	%r2095, %r2093, %r2094;
	or.b32  	%r195, %r2086, %r2095;
	shl.b32 	%r2096, %r2743, 2;
	mov.u32 	%r2097, _ZN6thrust24THRUST_300001_SM_1000_NS8cuda_cub4core6detail5shmemE;
	add.s32 	%r2098, %r2097, %r2096;
	add.s32 	%r196, %r2098, 2048;
	mov.u32 	%r2742, %r2738;
	@%p870 bra 	$L__BB29_126;
	add.s32 	%r2743, %r2743, 1;
	ld.shared.u32 	%r2742, [%r196+4];
$L__BB29_126:
	@%p871 bra 	$L__BB29_128;
	add.s32 	%r201, %r2745, 1;
	shl.b32 	%r2099, %r2745, 2;
	add.s32 	%r2101, %r2097, %r2099;
	ld.shared.u32 	%r2724, [%r2101+2052];
	mov.u32 	%r2745, %r201;
$L__BB29_128:
	setp.ge.s32 	%p872, %r2743, %r134;
	setp.lt.s32 	%p645, %r2743, %r134;
	setp.ge.s32 	%p646, %r2745, %r136;
	and.pred  	%p873, %p646, %p645;
	or.pred  	%p647, %p872, %p646;
	@%p647 bra 	$L__BB29_130;
	setp.lt.s32 	%p873, %r2742, %r2724;
	setp.lt.s32 	%p872, %r2724, %r2742;
$L__BB29_130:
	shl.b32 	%r2102, %r2743, 2;
	mov.u32 	%r2103, _ZN6thrust24THRUST_300001_SM_1000_NS8cuda_cub4core6detail5shmemE;
	add.s32 	%r2104, %r2103, %r2102;
	add.s32 	%r205, %r2104, 2048;
	mov.u32 	%r2746, %r2742;
	mov.u32 	%r2751, %r2743;
	@%p872 bra 	$L__BB29_132;
	add.s32 	%r2751, %r2743, 1;
	ld.shared.u32 	%r2746, [%r205+4];
$L__BB29_132:
	mov.u32 	%r2753, %r2745;
	@%p873 bra 	$L__BB29_134;
	add.s32 	%r2753, %r2745, 1;
	shl.b32 	%r2105, %r2745, 2;
	add.s32 	%r2107, %r2103, %r2105;
	ld.shared.u32 	%r2724, [%r2107+2052];
$L__BB29_134:
	setp.ge.s32 	%p874, %r2751, %r134;
	setp.lt.s32 	%p648, %r2751, %r134;
	setp.ge.s32 	%p649, %r2753, %r136;
	and.pred  	%p875, %p649, %p648;
	or.pred  	%p650, %p874, %p649;
	@%p650 bra 	$L__BB29_136;
	setp.lt.s32 	%p875, %r2746, %r2724;
	setp.lt.s32 	%p874, %r2724, %r2746;
$L__BB29_136:
	add.s32 	%r2108, %r2753, %r2751;
	setp.lt.s32 	%p651, %r2108, %r137;
	selp.b32 	%r2109, 256, 0, %p875;
	selp.b32 	%r2110, %r2109, 0, %p651;
	add.s32 	%r2111, %r2745, %r2743;
	setp.lt.s32 	%p652, %r2111, %r137;
	selp.b32 	%r2112, 128, 0, %p873;
	selp.b32 	%r2113, %r2112, 0, %p652;
	or.b32  	%r2114, %r2113, %r2110;
	or.b32  	%r214, %r2114, %r195;
	shl.b32 	%r2115, %r2751, 2;
	mov.u32 	%r2116, _ZN6thrust24THRUST_300001_SM_1000_NS8cuda_cub4core6detail5shmemE;
	add.s32 	%r2117, %r2116, %r2115;
	add.s32 	%r215, %r2117, 2048;
	mov.u32 	%r2750, %r2746;
	@%p874 bra 	$L__BB29_138;
	add.s32 	%r2751, %r2751, 1;
	ld.shared.u32 	%r2750, [%r215+4];
$L__BB29_138:
	@%p875 bra 	$L__BB29_140;
	add.s32 	%r220, %r2753, 1;
	shl.b32 	%r2118, %r2753, 2;
	add.s32 	%r2120, %r2116, %r2118;
	ld.shared.u32 	%r2724, [%r2120+2052];
	mov.u32 	%r2753, %r220;
$L__BB29_140:
	setp.ge.s32 	%p876, %r2751, %r134;
	setp.lt.s32 	%p653, %r2751, %r134;
	setp.ge.s32 	%p654, %r2753, %r136;
	and.pred  	%p877, %p654, %p653;
	or.pred  	%p655, %p876, %p654;
	@%p655 bra 	$L__BB29_142;
	setp.lt.s32 	%p877, %r2750, %r2724;
	setp.lt.s32 	%p876, %r2724, %r2750;
$L__BB29_142:
	shl.b32 	%r2121, %r2751, 2;
	mov.u32 	%r2122, _ZN6thrust24THRUST_300001_SM_1000_NS8cuda_cub4core6detail5shmemE;
	add.s32 	%r2123, %r2122, %r2121;
	add.s32 	%r224, %r2123, 2048;
	mov.u32 	%r2754, %r2750;
	mov.u32 	%r2759, %r2751;
	@%p876 bra 	$L__BB29_144;
	add.s32 	%r2759, %r2751, 1;
	ld.shared.u32 	%r2754, [%r224+4];
$L__BB29_144:
	mov.u32 	%r2761, %r2753;
	@%p877 bra 	$L__BB29_146;
	add.s32 	%r2761, %r2753, 1;
	shl.b32 	%r2124, %r2753, 2;
	add.s32 	%r2126, %r2122, %r2124;
	ld.shared.u32 	%r2724, [%r2126+2052];
$L__BB29_146:
	setp.ge.s32 	%p878, %r2759, %r134;
	setp.lt.s32 	%p656, %r2759, %r134;
	setp.ge.s32 	%p657, %r2761, %r136;
	and.pred  	%p879, %p657, %p656;
	or.pred  	%p658, %p878, %p657;
	@%p658 bra 	$L__BB29_148;
	setp.lt.s32 	%p879, %r2754, %r2724;
	setp.lt.s32 	%p878, %r2724, %r2754;
$L__BB29_148:
	add.s32 	%r2127, %r2761, %r2759;
	setp.lt.s32 	%p659, %r2127, %r137;
	selp.b32 	%r2128, 1024, 0, %p879;
	selp.b32 	%r2129, %r2128, 0, %p659;
	add.s32 	%r2130, %r2753, %r2751;
	setp.lt.s32 	%p660, %r2130, %r137;
	selp.b32 	%r2131, 512, 0, %p877;
	selp.b32 	%r2132, %r2131, 0, %p660;
	or.b32  	%r2133, %r2132, %r2129;
	or.b32  	%r233, %r2133, %r214;
	shl.b32 	%r2134, %r2759, 2;
	mov.u32 	%r2135, _ZN6thrust24THRUST_300001_SM_1000_NS8cuda_cub4core6detail5shmemE;
	add.s32 	%r2136, %r2135, %r2134;
	add.s32 	%r234, %r2136, 2048;
	mov.u32 	%r2758, %r2754;
	@%p878 bra 	$L__BB29_150;
	add.s32 	%r2759, %r2759, 1;
	ld.shared.u32 	%r2758, [%r234+4];
$L__BB29_150:
	@%p879 bra 	$L__BB29_152;
	add.s32 	%r239, %r2761, 1;
	shl.b32 	%r2137, %r2761, 2;
	add.s32 	%r2139, %r2135, %r2137;
	ld.shared.u32 	%r2724, [%r2139+2052];
	mov.u32 	%r2761, %r239;
$L__BB29_152:
	setp.ge.s32 	%p880, %r2759, %r134;
	setp.lt.s32 	%p661, %r2759, %r134;
	setp.ge.s32 	%p662, %r2761, %r136;
	and.pred  	%p881, %p662, %p661;
	or.pred  	%p663, %p880, %p662;
	@%p663 bra 	$L__BB29_154;
	setp.lt.s32 	%p881, %r2758, %r2724;
	setp.lt.s32 	%p880, %r2724, %r2758;
$L__BB29_154:
	shl.b32 	%r2140, %r2759, 2;
	mov.u32 	%r2141, _ZN6thrust24THRUST_300001_SM_1000_NS8cuda_cub4core6detail5shmemE;
	add.s32 	%r2142, %r2141, %r2140;
	add.s32 	%r243, %r2142, 2048;
	mov.u32 	%r2762, %r2758;
	mov.u32 	%r2767, %r2759;
	@%p880 bra 	$L__BB29_156;
	add.s32 	%r2767, %r2759, 1;
	ld.shared.u32 	%r2762, [%r243+4];
$L__BB29_156:
	mov.u32 	%r2769, %r2761;
	@%p881 bra 	$L__BB29_158;
	add.s32 	%r2769, %r2761, 1;
	shl.b32 	%r2143, %r2761, 2;
	add.s32 	%r2145, %r2141, %r2143;
	ld.shared.u32 	%r2724, [%r2145+2052];
$L__BB29_158:
	setp.ge.s32 	%p882, %r2767, %r134;
	setp.lt.s32 	%p664, %r2767, %r134;
	setp.ge.s32 	%p665, %r2769, %r136;
	and.pred  	%p883, %p665, %p664;
	or.pred  	%p666, %p882, %p665;
	@%p666 bra 	$L__BB29_160;
	setp.lt.s32 	%p883, %r2762, %r2724;
	setp.lt.s32 	%p882, %r2724, %r2762;
$L__BB29_160:
	add.s32 	%r2146, %r2769, %r2767;
	setp.lt.s32 	%p667, %r2146, %r137;
	selp.b32 	%r2147, 4096, 0, %p883;
	selp.b32 	%r2148, %r2147, 0, %p667;
	add.s32 	%r2149, %r2761, %r2759;
	setp.lt.s32 	%p668, %r2149, %r137;
	selp.b32 	%r2150, 2048, 0, %p881;
	selp.b32 	%r2151, %r2150, 0, %p668;
	or.b32  	%r2152, %r2151, %r2148;
	or.b32  	%r252, %r2152, %r233;
	shl.b32 	%r2153, %r2767, 2;
	mov.u32 	%r2154, _ZN6thrust24THRUST_300001_SM_1000_NS8cuda_cub4core6detail5shmemE;
	add.s32 	%r2155, %r2154, %r2153;
	add.s32 	%r253, %r2155, 2048;
	mov.u32 	%r2766, %r2762;
	@%p882 bra 	$L__BB29_162;
	add.s32 	%r2767, %r2767, 1;
	ld.shared.u32 	%r2766, [%r253+4];
$L__BB29_162:
	@%p883 bra 	$L__BB29_164;
	add.s32 	%r258, %r2769, 1;
	shl.b32 	%r2156, %r2769, 2;
	add.s32 	%r2158, %r2154, %r2156;
	ld.shared.u32 	%r2724, [%r2158+2052];
	mov.u32 	%r2769, %r258;
$L__BB29_164:
	setp.ge.s32 	%p884, %r2767, %r134;
	setp.lt.s32 	%p669, %r2767, %r134;
	setp.ge.s32 	%p670, %r2769, %r136;
	and.pred  	%p885, %p670, %p669;
	or.pred  	%p671, %p884, %p670;
	@%p671 bra 	$L__BB29_166;
	setp.lt.s32 	%p885, %r2766, %r2724;
	setp.lt.s32 	%p884, %r2724, %r2766;
$L__BB29_166:
	shl.b32 	%r2159, %r2767, 2;
	mov.u32 	%r2160, _ZN6thrust24THRUST_300001_SM_1000_NS8cuda_cub4core6detail5shmemE;
	add.s32 	%r2161, %r2160, %r2159;
	add.s32 	%r262, %r2161, 2048;
	mov.u32 	%r2770, %r2766;
	mov.u32 	%r2775, %r2767;
	@%p884 bra 	$L__BB29_168;
	add.s32 	%r2775, %r2767, 1;
	ld.shared.u32 	%r2770, [%r262+4];
$L__BB29_168:
	mov.u32 	%r2777, %r2769;
	@%p885 bra 	$L__BB29_170;
	add.s32 	%r2777, %r2769, 1;
	shl.b32 	%r2162, %r2769, 2;
	add.s32 	%r2164, %r2160, %r2162;
	ld.shared.u32 	%r2724, [%r2164+2052];
$L__BB29_170:
	setp.ge.s32 	%p886, %r2775, %r134;
	setp.lt.s32 	%p672, %r2775, %r134;
	setp.ge.s32 	%p673, %r2777, %r136;
	and.pred  	%p887, %p673, %p672;
	or.pred  	%p674, %p886, %p673;
	@%p674 bra 	$L__BB29_172;
	setp.lt.s32 	%p887, %r2770, %r2724;
	setp.lt.s32 	%p886, %r2724, %r2770;
$L__BB29_172:
	add.s32 	%r2165, %r2777, %r2775;
	setp.lt.s32 	%p675, %r2165, %r137;
	selp.b32 	%r2166, 16384, 0, %p887;
	selp.b32 	%r2167, %r2166, 0, %p675;
	add.s32 	%r2168, %r2769, %r2767;
	setp.lt.s32 	%p676, %r2168, %r137;
	selp.b32 	%r2169, 8192, 0, %p885;
	selp.b32 	%r2170, %r2169, 0, %p676;
	or.b32  	%r2171, %r2170, %r2167;
	or.b32  	%r271, %r2171, %r252;
	shl.b32 	%r2172, %r2775, 2;
	mov.u32 	%r2173, _ZN6thrust24THRUST_300001_SM_1000_NS8cuda_cub4core6detail5shmemE;
	add.s32 	%r2174, %r2173, %r2172;
	add.s32 	%r272, %r2174, 2048;
	mov.u32 	%r2774, %r2770;
	@%p886 bra 	$L__BB29_174;
	add.s32 	%r2775, %r2775, 1;
	ld.shared.u32 	%r2774, [%r272+4];
$L__BB29_174:
	@%p887 bra 	$L__BB29_176;
	add.s32 	%r277, %r2777, 1;
	shl.b32 	%r2175, %r2777, 2;
	add.s32 	%r2177, %r2173, %r2175;
	ld.shared.u32 	%r2724, [%r2177+2052];
	mov.u32 	%r2777, %r277;
$L__BB29_176:
	setp.ge.s32 	%p888, %r2775, %r134;
	setp.lt.s32 	%p677, %r2775, %r134;
	setp.ge.s32 	%p678, %r2777, %r136;
	and.pred  	%p889, %p678, %p677;
	or.pred  	%p679, %p888, %p678;
	@%p679 bra 	$L__BB29_178;
	setp.lt.s32 	%p889, %r2774, %r2724;
	setp.lt.s32 	%p888, %r2724, %r2774;
$L__BB29_178:
	shl.b32 	%r2178, %r2775, 2;
	mov.u32 	%r2179, _ZN6thrust24THRUST_300001_SM_1000_NS8cuda_cub4core6detail5shmemE;
	add.s32 	%r2180, %r2179, %r2178;
	add.s32 	%r281, %r2180, 2048;
	mov.u32 	%r2778, %r2774;
	mov.u32 	%r2783, %r2775;
	@%p888 bra 	$L__BB29_180;
	add.s32 	%r2783, %r2775, 1;
	ld.shared.u32 	%r2778, [%r281+4];
$L__BB29_180:
	mov.u32 	%r2785, %r2777;
	@%p889 bra 	$L__BB29_182;
	add.s32 	%r2785, %r2777, 1;
	shl.b32 	%r2181, %r2777, 2;
	mov.u32 	%r2182, _ZN6thrust24THRUST_300001_SM_1000_NS8cuda_cub4core6detail5shmemE;
	add.s32 	%r2183, %r2182, %r2181;
	ld.shared.u32 	%r2724, [%r2183+2052];
$L__BB29_182:
	setp.ge.s32 	%p890, %r2783, %r134;
	setp.lt.s32 	%p680, %r2783, %r134;
	setp.ge.s32 	%p681, %r2785, %r136;
	and.pred  	%p891, %p681, %p680;
	or.pred  	%p682, %p890, %p681;
	@%p682 bra 	$L__BB29_184;
	setp.lt.s32 	%p891, %r2778, %r2724;
	setp.lt.s32 	%p890, %r2724, %r2778;
$L__BB29_184:
	add.s32 	%r2184, %r2785, %r2783;
	setp.lt.s32 	%p683, %r2184, %r137;
	selp.b32 	%r2185, 65536, 0, %p891;
	selp.b32 	%r2186, %r2185, 0, %p683;
	add.s32 	%r2187, %r2777, %r2775;
	setp.lt.s32 	%p684, %r2187, %r137;
	selp.b32 	%r2188, 32768, 0, %p889;
	selp.b32 	%r2189, %r2188, 0, %p684;
	or.b32  	%r2190, %r2189, %r2186;
	or.b32  	%r290, %r2190, %r271;
	shl.b32 	%r2191, %r2783, 2;
	mov.u32 	%r2192, _ZN6thrust24THRUST_300001_SM_1000_NS8cuda_cub4core6detail5shmemE;
	add.s32 	%r2193, %r2192, %r2191;
	add.s32 	%r291, %r2193, 2048;
	mov.u32 	%r2782, %r2778;
	@%p890 bra 	$L__BB29_186;
	add.s32 	%r2783, %r2783, 1;
	ld.shared.u32 	%r2782, [%r291+4];
$L__BB29_186:
	@%p891 bra 	$L__BB29_188;
	add.s32 	%r296, %r2785, 1;
	shl.b32 	%r2194, %r2785, 2;
	mov.u32 	%r2195, _ZN6thrust24THRUST_300001_SM_1000_NS8cuda_cub4core6detail5shmemE;
	add.s32 	%r2196, %r2195, %r2194;
	ld.shared.u32 	%r2724, [%r2196+2052];
	mov.u32 	%r2785, %r296;
$L__BB29_188:
	setp.ge.s32 	%p892, %r2783, %r134;
	setp.lt.s32 	%p685, %r2783, %r134;
	setp.ge.s32 	%p686, %r2785, %r136;
	and.pred  	%p893, %p686, %p685;
	or.pred  	%p687, %p892, %p686;
	@%p687 bra 	$L__BB29_190;
	setp.lt.s32 	%p893, %r2782, %r2724;
	setp.lt.s32 	%p892, %r2724, %r2782;
$L__BB29_190:
	shl.b32 	%r2197, %r2783, 2;
	mov.u32 	%r2198, _ZN6thrust24THRUST_300001_SM_1000_NS8cuda_cub4core6detail5shmemE;
	add.s32 	%r2199, %r2198, %r2197;
	add.s32 	%r300, %r2199, 2048;
	mov.u32 	%r2786, %r2782;
	mov.u32 	%r2787, %r2783;
	@%p892 bra 	$L__BB29_192;
	add.s32 	%r2787, %r2783, 1;
	ld.shared.u32 	%r2786, [%r300+4];
$L__BB29_192:
	mov.u32 	%r2789, %r2785;
	@%p893 bra 	$L__BB29_194;
	add.s32 	%r2789, %r2785, 1;
	shl.b32 	%r2200, %r2785, 2;
	mov.u32 	%r2201, _ZN6thrust24THRUST_300001_SM_1000_NS8cuda_cub4core6detail5shmemE;
	add.s32 	%r2202, %r2201, %r2200;
	ld.shared.u32 	%r2724, [%r2202+2052];
$L__BB29_194:
	setp.ge.s32 	%p688, %r2787, %r134;
	setp.lt.s32 	%p689, %r2787, %r134;
	setp.ge.s32 	%p690, %r2789, %r136;
	and.pred  	%p894, %p690, %p689;
	or.pred  	%p691, %p688, %p690;
	@%p691 bra 	$L__BB29_196;
	setp.lt.s32 	%p894, %r2786, %r2724;
$L__BB29_196:
	add.s32 	%r2203, %r2789, %r2787;
	setp.lt.s32 	%p692, %r2203, %r137;
	selp.b32 	%r2204, 262144, 0, %p894;
	selp.b32 	%r2205, %r2204, 0, %p692;
	add.s32 	%r2206, %r2785, %r2783;
	setp.lt.s32 	%p693, %r2206, %r137;
	selp.b32 	%r2207, 131072, 0, %p893;
	selp.b32 	%r2208, %r2207, 0, %p693;
	or.b32  	%r2209, %r2208, %r2205;
	or.b32  	%r309, %r2209, %r290;
	bar.sync 	0;
	popc.b32 	%r310, %r309;
	mov.u32 	%r2210, %ctaid.x;
	setp.ne.s32 	%p694, %r2210, 0;
	@%p694 bra 	$L__BB29_201;
	// begin inline asm
	mov.u32 %r2411, %laneid;
	// end inline asm
	cvt.u64.u32 	%rd475, %r310;
	mov.b64 	{%r2413, %r2418}, %rd475;
	mov.b32 	%r2419, 1;
	mov.b32 	%r2460, 0;
	mov.b32 	%r2461, -1;
	// begin inline asm
	shfl.sync.up.b32 %r2412, %r2413, %r2419, %r2460, %r2461;
	// end inline asm
	// begin inline asm
	shfl.sync.up.b32 %r2417, %r2418, %r2419, %r2460, %r2461;
	// end inline asm
	mov.b64 	%rd476, {%r2412, %r2417};
	setp.lt.s32 	%p748, %r2411, 1;
	selp.b64 	%rd477, 0, %rd476, %p748;
	add.s64 	%rd478, %rd477, %rd475;
	mov.b64 	{%r2423, %r2428}, %rd478;
	mov.b32 	%r2429, 2;
	// begin inline asm
	shfl.sync.up.b32 %r2422, %r2423, %r2429, %r2460, %r2461;
	// end inline asm
	// begin inline asm
	shfl.sync.up.b32 %r2427, %r2428, %r2429, %r2460, %r2461;
	// end inline asm
	mov.b64 	%rd479, {%r2422, %r2427};
	setp.lt.s32 	%p749, %r2411, 2;
	selp.b64 	%rd480, 0, %rd479, %p749;
	add.s64 	%rd481, %rd480, %rd478;
	mov.b64 	{%r2433, %r2438}, %rd481;
	mov.b32 	%r2439, 4;
	// begin inline asm
	shfl.sync.up.b32 %r2432, %r2433, %r2439, %r2460, %r2461;
	// end inline asm
	// begin inline asm
	shfl.sync.up.b32 %r2437, %r2438, %r2439, %r2460, %r2461;
	// end inline asm
	mov.b64 	%rd482, {%r2432, %r2437};
	setp.lt.s32 	%p750, %r2411, 4;
	selp.b64 	%rd483, 0, %rd482, %p750;
	add.s64 	%rd484, %rd483, %rd481;
	mov.b64 	{%r2443, %r2448}, %rd484;
	mov.b32 	%r2449, 8;
	// begin inline asm
	shfl.sync.up.b32 %r2442, %r2443, %r2449, %r2460, %r2461;
	// end inline asm
	// begin inline asm
	shfl.sync.up.b32 %r2447, %r2448, %r2449, %r2460, %r2461;
	// end inline asm
	mov.b64 	%rd485, {%r2442, %r2447};
	setp.lt.s32 	%p751, %r2411, 8;
	selp.b64 	%rd486, 0, %rd485, %p751;
	add.s64 	%rd487, %rd486, %rd484;
	mov.b64 	{%r2453, %r2458}, %rd487;
	mov.b32 	%r2459, 16;
	// begin inline asm
	shfl.sync.up.b32 %r2452, %r2453, %r2459, %r2460, %r2461;
	// end inline asm
	// begin inline asm
	shfl.sync.up.b32 %r2457, %r2458, %r2459, %r2460, %r2461;
	// end inline asm
	mov.b64 	%rd488, {%r2452, %r2457};
	setp.lt.s32 	%p752, %r2411, 16;
	selp.b64 	%rd489, 0, %rd488, %p752;
	add.s64 	%rd13, %rd489, %rd487;
	setp.ne.s32 	%p753, %r2411, 31;
	@%p753 bra 	$L__BB29_199;
	mov.u32 	%r2462, %tid.x;
	shr.u32 	%r2463, %r2462, 2;
	and.b32  	%r2464, %r2463, 248;
	mov.u32 	%r2465, _ZN6thrust24THRUST_300001_SM_1000_NS8cuda_cub4core6detail5shmemE;
	add.s32 	%r2466, %r2465, %r2464;
	st.shared.u64 	[%r2466], %rd13;
$L__BB29_199:
	mov.u32 	%r2467, %tid.x;
	setp.ne.s32 	%p754, %r2467, 0;
	bar.sync 	0;
	ld.shared.v2.u64 	{%rd491, %rd492}, [_ZN6thrust24THRUST_300001_SM_1000_NS8cuda_cub4core6detail5shmemE];
	shr.u32 	%r2468, %r2467, 5;
	add.s64 	%rd493, %rd492, %rd491;
	setp.eq.s32 	%p755, %r2468, 2;
	selp.b64 	%rd494, %rd493, %rd491, %p755;
	ld.shared.v2.u64 	{%rd495, %rd496}, [_ZN6thrust24THRUST_300001_SM_1000_NS8cuda_cub4core6detail5shmemE+16];
	add.s64 	%rd497, %rd493, %rd495;
	setp.eq.s32 	%p756, %r2468, 3;
	selp.b64 	%rd498, %rd497, %rd494, %p756;
	add.s64 	%rd499, %rd497, %rd496;
	setp.eq.s32 	%p757, %r2468, 4;
	selp.b64 	%rd500, %rd499, %rd498, %p757;
	ld.shared.v2.u64 	{%rd501, %rd502}, [_ZN6thrust24THRUST_300001_SM_1000_NS8cuda_cub4core6detail5shmemE+32];
	add.s64 	%rd503, %rd499, %rd501;
	setp.eq.s32 	%p758, %r2468, 5;
	selp.b64 	%rd504, %rd503, %rd500, %p758;
	add.s64 	%rd505, %rd503, %rd502;
	setp.eq.s32 	%p759, %r2468, 6;
	selp.b64 	%rd506, %rd505, %rd504, %p759;
	ld.shared.v2.u64 	{%rd507, %rd508}, [_ZN6thrust24THRUST_300001_SM_1000_NS8cuda_cub4core6detail5shmemE+48];
	add.s64 	%rd509, %rd505, %rd507;
	setp.eq.s32 	%p760, %r2468, 7;
	selp.b64 	%rd510, %rd509, %rd506, %p760;
	add.s64 	%rd511, %rd509, %rd508;
	setp.eq.s32 	%p761, %r2468, 8;
	selp.b64 	%rd512, %rd511, %rd510, %p761;
	ld.shared.v2.u64 	{%rd513, %rd514}, [_ZN6thrust24THRUST_300001_SM_1000_NS8cuda_cub4core6detail5shmemE+64];
	add.s64 	%rd515, %rd511, %rd513;
	setp.eq.s32 	%p762, %r2468, 9;
	selp.b64 	%rd516, %rd515, %rd512, %p762;
	add.s64 	%rd517, %rd515, %rd514;
	setp.eq.s32 	%p763, %r2468, 10;
	selp.b64 	%rd518, %rd517, %rd516, %p763;
	ld.shared.v2.u64 	{%rd519, %rd520}, [_ZN6thrust24THRUST_300001_SM_1000_NS8cuda_cub4core6detail5shmemE+80];
	add.s64 	%rd521, %rd517, %rd519;
	setp.eq.s32 	%p764, %r2468, 11;
	selp.b64 	%rd522, %rd521, %rd518, %p764;
	add.s64 	%rd523, %rd521, %rd520;
	setp.eq.s32 	%p765, %r2468, 12;
	selp.b64 	%rd524, %rd523, %rd522, %p765;
	ld.shared.v2.u64 	{%rd525, %rd526}, [_ZN6thrust24THRUST_300001_SM_1000_NS8cuda_cub4core6detail5shmemE+96];
	add.s64 	%rd527, %rd523, %rd525;
	setp.eq.s32 	%p766, %r2468, 13;
	selp.b64 	%rd528, %rd527, %rd524, %p766;
	add.s64 	%rd529, %rd527, %rd526;
	setp.eq.s32 	%p767, %r2468, 14;
	selp.b64 	%rd530, %rd529, %rd528, %p767;
	ld.shared.v2.u64 	{%rd531, %rd532}, [_ZN6thrust24THRUST_300001_SM_1000_NS8cuda_cub4core6detail5shmemE+112];
	add.s64 	%rd533, %rd529, %rd531;
	setp.eq.s32 	%p768, %r2468, 15;
	selp.b64 	%rd534, %rd533, %rd530, %p768;
	add.s64 	%rd568, %rd533, %rd532;
	setp.lt.u32 	%p769, %r2467, 32;
	selp.b64 	%rd535, 0, %rd534, %p769;
	setp.eq.s32 	%p770, %r2411, 0;
	cvt.u64.u32 	%rd536, %r310;
	sub.s64 	%rd537, %rd13, %rd536;
	selp.b64 	%rd538, 0, %rd537, %p770;
	add.s64 	%rd566, %rd535, %rd538;
	mov.b64 	%rd570, 0;
	@%p754 bra 	$L__BB29_231;
	add.s64 	%rd539, %rd2, 512;
	mov.b64 	%rd540, 101;
	// begin inline asm
	st.relaxed.gpu.v2.u64 [%rd539], {%rd540, %rd568};
	// end inline asm
	bra.uni 	$L__BB29_231;
$L__BB29_201:
	// begin inline asm
	mov.u32 %r2211, %laneid;
	// end inline asm
	cvt.u64.u32 	%rd354, %r310;
	mov.b64 	{%r2213, %r2218}, %rd354;
	mov.b32 	%r2219, 1;
	mov.b32 	%r2260, 0;
	mov.b32 	%r2261, -1;
	// begin inline asm
	shfl.sync.up.b32 %r2212, %r2213, %r2219, %r2260, %r2261;
	// end inline asm
	// begin inline asm
	shfl.sync.up.b32 %r2217, %r2218, %r2219, %r2260, %r2261;
	// end inline asm
	mov.b64 	%rd355, {%r2212, %r2217};
	setp.lt.s32 	%p695, %r2211, 1;
	selp.b64 	%rd356, 0, %rd355, %p695;
	add.s64 	%rd357, %rd356, %rd354;
	mov.b64 	{%r2223, %r2228}, %rd357;
	mov.b32 	%r2229, 2;
	// begin inline asm
	shfl.sync.up.b32 %r2222, %r2223, %r2229, %r2260, %r2261;
	// end inline asm
	// begin inline asm
	shfl.sync.up.b32 %r2227, %r2228, %r2229, %r2260, %r2261;
	// end inline asm
	mov.b64 	%rd358, {%r2222, %r2227};
	setp.lt.s32 	%p696, %r2211, 2;
	selp.b64 	%rd359, 0, %rd358, %p696;
	add.s64 	%rd360, %rd359, %rd357;
	mov.b64 	{%r2233, %r2238}, %rd360;
	mov.b32 	%r2239, 4;
	// begin inline asm
	shfl.sync.up.b32 %r2232, %r2233, %r2239, %r2260, %r2261;
	// end inline asm
	// begin inline asm
	shfl.sync.up.b32 %r2237, %r2238, %r2239, %r2260, %r2261;
	// end inline asm
	mov.b64 	%rd361, {%r2232, %r2237};
	setp.lt.s32 	%p697, %r2211, 4;
	selp.b64 	%rd362, 0, %rd361, %p697;
	add.s64 	%rd363, %rd362, %rd360;
	mov.b64 	{%r2243, %r2248}, %rd363;
	mov.b32 	%r2249, 8;
	// begin inline asm
	shfl.sync.up.b32 %r2242, %r2243, %r2249, %r2260, %r2261;
	// end inline asm
	// begin inline asm
	shfl.sync.up.b32 %r2247, %r2248, %r2249, %r2260, %r2261;
	// end inline asm
	mov.b64 	%rd364, {%r2242, %r2247};
	setp.lt.s32 	%p698, %r2211, 8;
	selp.b64 	%rd365, 0, %rd364, %p698;
	add.s64 	%rd366, %rd365, %rd363;
	mov.b64 	{%r2253, %r2258}, %rd366;
	mov.b32 	%r2259, 16;
	// begin inline asm
	shfl.sync.up.b32 %r2252, %r2253, %r2259, %r2260, %r2261;
	// end inline asm
	// begin inline asm
	shfl.sync.up.b32 %r2257, %r2258, %r2259, %r2260, %r2261;
	// end inline asm
	mov.b64 	%rd367, {%r2252, %r2257};
	setp.lt.s32 	%p699, %r2211, 16;
	selp.b64 	%rd368, 0, %rd367, %p699;
	add.s64 	%rd16, %rd368, %rd366;
	setp.ne.s32 	%p700, %r2211, 31;
	@%p700 bra 	$L__BB29_203;
	mov.u32 	%r2262, %tid.x;
	shr.u32 	%r2263, %r2262, 2;
	and.b32  	%r2264, %r2263, 248;
	mov.u32 	%r2265, _ZN6thrust24THRUST_300001_SM_1000_NS8cuda_cub4core6detail5shmemE;
	add.s32 	%r2266, %r2265, %r2264;
	st.shared.u64 	[%r2266], %rd16;
$L__BB29_203:
	cvt.u64.u32 	%rd369, %r310;
	sub.s64 	%rd370, %rd16, %rd369;
	bar.sync 	0;
	ld.shared.v2.u64 	{%rd371, %rd372}, [_ZN6thrust24THRUST_300001_SM_1000_NS8cuda_cub4core6detail5shmemE];
	mov.u32 	%r2267, %tid.x;
	shr.u32 	%r2268, %r2267, 5;
	add.s64 	%rd373, %rd372, %rd371;
	setp.eq.s32 	%p701, %r2268, 2;
	selp.b64 	%rd374, %rd373, %rd371, %p701;
	ld.shared.v2.u64 	{%rd375, %rd376}, [_ZN6thrust24THRUST_300001_SM_1000_NS8cuda_cub4core6detail5shmemE+16];
	add.s64 	%rd377, %rd373, %rd375;
	setp.eq.s32 	%p702, %r2268, 3;
	selp.b64 	%rd378, %rd377, %rd374, %p702;
	add.s64 	%rd379, %rd377, %rd376;
	setp.eq.s32 	%p703, %r2268, 4;
	selp.b64 	%rd380, %rd379, %rd378, %p703;
	ld.shared.v2.u64 	{%rd381, %rd382}, [_ZN6thrust24THRUST_300001_SM_1000_NS8cuda_cub4core6detail5shmemE+32];
	add.s64 	%rd383, %rd379, %rd381;
	setp.eq.s32 	%p704, %r2268, 5;
	selp.b64 	%rd384, %rd383, %rd380, %p704;
	add.s64 	%rd385, %rd383, %rd382;
	setp.eq.s32 	%p705, %r2268, 6;
	selp.b64 	%rd386, %rd385, %rd384, %p705;
	ld.shared.v2.u64 	{%rd387, %rd388}, [_ZN6thrust24THRUST_300001_SM_1000_NS8cuda_cub4core6detail5shmemE+48];
	add.s64 	%rd389, %rd385, %rd387;
	setp.eq.s32 	%p706, %r2268, 7;
	selp.b64 	%rd390, %rd389, %rd386, %p706;
	add.s64 	%rd391, %rd389, %rd388;
	setp.eq.s32 	%p707, %r2268, 8;
	selp.b64 	%rd392, %rd391, %rd390, %p707;
	ld.shared.v2.u64 	{%rd393, %rd394}, [_ZN6thrust24THRUST_300001_SM_1000_NS8cuda_cub4core6detail5shmemE+64];
	add.s64 	%rd395, %rd391, %rd393;
	setp.eq.s32 	%p708, %r2268, 9;
	selp.b64 	%rd396, %rd395, %rd392, %p708;
	add.s64 	%rd397, %rd395, %rd394;
	setp.eq.s32 	%p709, %r2268, 10;
	selp.b64 	%rd398, %rd397, %rd396, %p709;
	ld.shared.v2.u64 	{%rd399, %rd400}, [_ZN6thrust24THRUST_300001_SM_1000_NS8cuda_cub4core6detail5shmemE+80];
	add.s64 	%rd401, %rd397, %rd399;
	setp.eq.s32 	%p710, %r2268, 11;
	selp.b64 	%rd402, %rd401, %rd398, %p710;
	add.s64 	%rd403, %rd401, %rd400;
	setp.eq.s32 	%p711, %r2268, 12;
	selp.b64 	%rd404, %rd403, %rd402, %p711;
	ld.shared.v2.u64 	{%rd405, %rd406}, [_ZN6thrust24THRUST_300001_SM_1000_NS8cuda_cub4core6detail5shmemE+96];
	add.s64 	%rd407, %rd403, %rd405;
	setp.eq.s32 	%p712, %r2268, 13;
	selp.b64 	%rd408, %rd407, %rd404, %p712;
	add.s64 	%rd409, %rd407, %rd406;
	setp.eq.s32 	%p713, %r2268, 14;
	selp.b64 	%rd410, %rd409, %rd408, %p713;
	ld.shared.v2.u64 	{%rd411, %rd412}, [_ZN6thrust24THRUST_300001_SM_1000_NS8cuda_cub4core6detail5shmemE+112];
	add.s64 	%rd413, %rd409, %rd411;
	setp.eq.s32 	%p714, %r2268, 15;
	selp.b64 	%rd414, %rd413, %rd410, %p714;
	add.s64 	%rd17, %rd413, %rd412;
	setp.gt.u32 	%p715, %r2267, 31;
	setp.lt.u32 	%p716, %r2267, 32;
	setp.eq.s32 	%p717, %r2211, 0;
	selp.b64 	%rd415, 0, %rd370, %p717;
	add.s64 	%rd566, %rd414, %rd415;
	selp.b64 	%rd19, %rd370, %rd566, %p716;
	@%p715 bra 	$L__BB29_228;
	mov.u32 	%r2269, %tid.x;
	setp.ne.s32 	%p718, %r2269, 0;
	mov.u32 	%r2270, %ctaid.x;
	mul.wide.u32 	%rd416, %r2270, 16;
	add.s64 	%rd20, %rd2, %rd416;
	@%p718 bra 	$L__BB29_206;
	st.shared.u64 	[_ZN6thrust24THRUST_300001_SM_1000_NS8cuda_cub4core6detail5shmemE+184], %rd17;
	add.s64 	%rd417, %rd20, 512;
	mov.b64 	%rd418, 100;
	// begin inline asm
	st.relaxed.gpu.v2.u64 [%rd417], {%rd418, %rd17};
	// end inline asm
$L__BB29_206:
	mov.u32 	%r2271, %nctaid.x;
	setp.gt.u32 	%p719, %r2271, 499;
	@%p719 bra 	$L__BB29_208;
	membar.cta;
	bra.uni 	$L__BB29_209;
$L__BB29_208:
	mov.b32 	%r2272, 450;
	// begin inline asm
	nanosleep.u32 %r2272;
	// end inline asm
$L__BB29_209:
	mov.u32 	%r2273, %tid.x;
	mul.wide.u32 	%rd423, %r2273, 16;
	xor.b64  	%rd424, %rd423, -16;
	add.s64 	%rd425, %rd20, %rd424;
	add.s64 	%rd422, %rd425, 512;
	// begin inline asm
	ld.relaxed.gpu.v2.u64 {%rd564, %rd561}, [%rd422];
	// end inline asm
	mov.u32 	%r2408, %nctaid.x;
$L__BB29_210:
	setp.eq.s64 	%p720, %rd564, 99;
	mov.b32 	%r2274, -1;
	vote.sync.any.pred 	%p721, %p720, %r2274;
	not.pred 	%p722, %p721;
	@%p722 bra 	$L__BB29_215;
	setp.gt.u32 	%p747, %r2408, 499;
	@%p747 bra 	$L__BB29_213;
	membar.cta;
	bra.uni 	$L__BB29_214;
$L__BB29_213:
	mov.b32 	%r2409, 350;
	// begin inline asm
	nanosleep.u32 %r2409;
	// end inline asm
$L__BB29_214:
	// begin inline asm
	ld.relaxed.gpu.v2.u64 {%rd564, %rd561}, [%rd422];
	// end inline asm
	bra.uni 	$L__BB29_210;
$L__BB29_215:
	setp.eq.s64 	%p723, %rd564, 101;
	mov.b32 	%r2326, -1;
	vote.sync.ballot.b32 	%r2327, %p723, %r2326;
	// begin inline asm
	mov.u32 %r2276, %lanemask_ge;
	// end inline asm
	and.b32  	%r2328, %r2327, %r2276;
	or.b32  	%r2329, %r2328, -2147483648;
	add.s32 	%r2330, %r2329, -1;
	not.b32 	%r2331, %r2329;
	and.b32  	%r2332, %r2331, %r2330;
	popc.b32 	%r2280, %r2332;
	mov.b64 	{%r2278, %r2283}, %rd561;
	mov.b32 	%r2284, 1;
	// begin inline asm
	shfl.sync.down.b32 %r2277, %r2278, %r2284, %r2280, %r2326;
	// end inline asm
	// begin inline asm
	shfl.sync.down.b32 %r2282, %r2283, %r2284, %r2280, %r2326;
	// end inline asm
	mov.b64 	%rd426, {%r2277, %r2282};
	setp.lt.s32 	%p725, %r2211, %r2280;
	selp.b64 	%rd427, %rd426, 0, %p725;
	add.s64 	%rd428, %rd427, %rd561;
	mov.b64 	{%r2288, %r2293}, %rd428;
	mov.b32 	%r2294, 2;
	// begin inline asm
	shfl.sync.down.b32 %r2287, %r2288, %r2294, %r2280, %r2326;
	// end inline asm
	// begin inline asm
	shfl.sync.down.b32 %r2292, %r2293, %r2294, %r2280, %r2326;
	// end inline asm
	mov.b64 	%rd429, {%r2287, %r2292};
	add.s32 	%r2333, %r2211, 2;
	setp.gt.s32 	%p726, %r2333, %r2280;
	selp.b64 	%rd430, 0, %rd429, %p726;
	add.s64 	%rd431, %rd430, %rd428;
	mov.b64 	{%r2298, %r2303}, %rd431;
	mov.b32 	%r2304, 4;
	// begin inline asm
	shfl.sync.down.b32 %r2297, %r2298, %r2304, %r2280, %r2326;
	// end inline asm
	// begin inline asm
	shfl.sync.down.b32 %r2302, %r2303, %r2304, %r2280, %r2326;
	// end inline asm
	mov.b64 	%rd432, {%r2297, %r2302};
	add.s32 	%r2334, %r2211, 4;
	setp.gt.s32 	%p727, %r2334, %r2280;
	selp.b64 	%rd433, 0, %rd432, %p727;
	add.s64 	%rd434, %rd433, %rd431;
	mov.b64 	{%r2308, %r2313}, %rd434;
	mov.b32 	%r2314, 8;
	// begin inline asm
	shfl.sync.down.b32 %r2307, %r2308, %r2314, %r2280, %r2326;
	// end inline asm
	// begin inline asm
	shfl.sync.down.b32 %r2312, %r2313, %r2314, %r2280, %r2326;
	// end inline asm
	mov.b64 	%rd435, {%r2307, %r2312};
	add.s32 	%r2335, %r2211, 8;
	setp.gt.s32 	%p728, %r2335, %r2280;
	selp.b64 	%rd436, 0, %rd435, %p728;
	add.s64 	%rd437, %rd436, %rd434;
	mov.b64 	{%r2318, %r2323}, %rd437;
	mov.b32 	%r2324, 16;
	// begin inline asm
	shfl.sync.down.b32 %r2317, %r2318, %r2324, %r2280, %r2326;
	// end inline asm
	// begin inline asm
	shfl.sync.down.b32 %r2322, %r2323, %r2324, %r2280, %r2326;
	// end inline asm
	mov.b64 	%rd438, {%r2317, %r2322};
	add.s32 	%r2336, %r2211, 16;
	setp.gt.s32 	%p729, %r2336, %r2280;
	selp.b64 	%rd439, 0, %rd438, %p729;
	add.s64 	%rd563, %rd439, %rd437;
	mov.u32 	%r2337, %tid.x;
	not.b32 	%r2338, %r2337;
	mov.u32 	%r2339, %ctaid.x;
	add.s32 	%r2790, %r2339, %r2338;
	add.s64 	%rd30, %rd2, 512;
$L__BB29_216:
	setp.ne.s64 	%p730, %rd564, 101;
	mov.b32 	%r2340, -1;
	vote.sync.all.pred 	%p731, %p730, %r2340;
	not.pred 	%p732, %p731;
	@%p732 bra 	$L__BB29_224;
	mul.wide.s32 	%rd447, %r2790, 16;
	add.s64 	%rd448, %rd30, %rd447;
	add.s64 	%rd446, %rd448, -512;
	// begin inline asm
	ld.relaxed.gpu.v2.u64 {%rd564, %rd565}, [%rd446];
	// end inline asm
$L__BB29_218:
	setp.eq.s64 	%p736, %rd564, 99;
	mov.b32 	%r2344, -1;
	vote.sync.any.pred 	%p737, %p736, %r2344;
	not.pred 	%p738, %p737;
	@%p738 bra 	$L__BB29_223;
	mov.u32 	%r2406, %nctaid.x;
	setp.gt.u32 	%p746, %r2406, 499;
	@%p746 bra 	$L__BB29_221;
	membar.cta;
	bra.uni 	$L__BB29_222;
$L__BB29_221:
	mov.b32 	%r2407, 350;
	// begin inline asm
	nanosleep.u32 %r2407;
	// end inline asm
$L__BB29_222:
	mul.wide.s32 	%rd467, %r2790, 16;
	add.s64 	%rd468, %rd30, %rd467;
	add.s64 	%rd466, %rd468, -512;
	// begin inline asm
	ld.relaxed.gpu.v2.u64 {%rd564, %rd565}, [%rd466];
	// end inline asm
	bra.uni 	$L__BB29_218;
$L__BB29_223:
	setp.eq.s64 	%p739, %rd564, 101;
	mov.b32 	%r2395, -1;
	vote.sync.ballot.b32 	%r2396, %p739, %r2395;
	and.b32  	%r2397, %r2396, %r2276;
	or.b32  	%r2398, %r2397, -2147483648;
	add.s32 	%r2399, %r2398, -1;
	not.b32 	%r2400, %r2398;
	and.b32  	%r2401, %r2400, %r2399;
	popc.b32 	%r2349, %r2401;
	mov.b64 	{%r2347, %r2352}, %rd565;
	mov.b32 	%r2353, 1;
	// begin inline asm
	shfl.sync.down.b32 %r2346, %r2347, %r2353, %r2349, %r2395;
	// end inline asm
	// begin inline asm
	shfl.sync.down.b32 %r2351, %r2352, %r2353, %r2349, %r2395;
	// end inline asm
	mov.b64 	%rd449, {%r2346, %r2351};
	setp.lt.s32 	%p741, %r2211, %r2349;
	selp.b64 	%rd450, %rd449, 0, %p741;
	add.s64 	%rd451, %rd450, %rd565;
	mov.b64 	{%r2357, %r2362}, %rd451;
	mov.b32 	%r2363, 2;
	// begin inline asm
	shfl.sync.down.b32 %r2356, %r2357, %r2363, %r2349, %r2395;
	// end inline asm
	// begin inline asm
	shfl.sync.down.b32 %r2361, %r2362, %r2363, %r2349, %r2395;
	// end inline asm
	mov.b64 	%rd452, {%r2356, %r2361};
	add.s32 	%r2402, %r2211, 2;
	setp.gt.s32 	%p742, %r2402, %r2349;
	selp.b64 	%rd453, 0, %rd452, %p742;
	add.s64 	%rd454, %rd451, %rd453;
	mov.b64 	{%r2367, %r2372}, %rd454;
	mov.b32 	%r2373, 4;
	// begin inline asm
	shfl.sync.down.b32 %r2366, %r2367, %r2373, %r2349, %r2395;
	// end inline asm
	// begin inline asm
	shfl.sync.down.b32 %r2371, %r2372, %r2373, %r2349, %r2395;
	// end inline asm
	mov.b64 	%rd455, {%r2366, %r2371};
	add.s32 	%r2403, %r2211, 4;
	setp.gt.s32 	%p743, %r2403, %r2349;
	selp.b64 	%rd456, 0, %rd455, %p743;
	add.s64 	%rd457, %rd456, %rd454;
	mov.b64 	{%r2377, %r2382}, %rd457;
	mov.b32 	%r2383, 8;
	// begin inline asm
	shfl.sync.down.b32 %r2376, %r2377, %r2383, %r2349, %r2395;
	// end inline asm
	// begin inline asm
	shfl.sync.down.b32 %r2381, %r2382, %r2383, %r2349, %r2395;
	// end inline asm
	mov.b64 	%rd458, {%r2376, %r2381};
	add.s32 	%r2404, %r2211, 8;
	setp.gt.s32 	%p744, %r2404, %r2349;
	selp.b64 	%rd459, 0, %rd458, %p744;
	add.s64 	%rd460, %rd459, %rd457;
	mov.b64 	{%r2387, %r2392}, %rd460;
	mov.b32 	%r2393, 16;
	// begin inline asm
	shfl.sync.down.b32 %r2386, %r2387, %r2393, %r2349, %r2395;
	// end inline asm
	// begin inline asm
	shfl.sync.down.b32 %r2391, %r2392, %r2393, %r2349, %r2395;
	// end inline asm
	mov.b64 	%rd461, {%r2386, %r2391};
	add.s32 	%r2405, %r2211, 16;
	setp.gt.s32 	%p745, %r2405, %r2349;
	selp.b64 	%rd462, 0, %rd461, %p745;
	add.s64 	%rd463, %rd460, %rd563;
	add.s64 	%rd563, %rd463, %rd462;
	add.s32 	%r2790, %r2790, -32;
	bra.uni 	$L__BB29_216;
$L__BB29_224:
	mov.u32 	%r2342, %tid.x;
	setp.ne.s32 	%p733, %r2342, 0;
	@%p733 bra 	$L__BB29_226;
	add.s64 	%rd442, %rd563, %rd17;
	add.s64 	%rd440, %rd20, 512;
	mov.b64 	%rd441, 101;
	// begin inline asm
	st.relaxed.gpu.v2.u64 [%rd440], {%rd441, %rd442};
	// end inline asm
	st.shared.u64 	[_ZN6thrust24THRUST_300001_SM_1000_NS8cuda_cub4core6detail5shmemE+168], %rd563;
	st.shared.u64 	[_ZN6thrust24THRUST_300001_SM_1000_NS8cuda_cub4core6detail5shmemE+176], %rd442;
$L__BB29_226:
	setp.ne.s32 	%p734, %r2211, 0;
	mov.u64 	%rd566, %rd19;
	@%p734 bra 	$L__BB29_228;
	st.shared.u64 	[_ZN6thrust24THRUST_300001_SM_1000_NS8cuda_cub4core6detail5shmemE+144], %rd563;
	mov.u64 	%rd566, %rd563;
$L__BB29_228:
	mov.u32 	%r2343, %tid.x;
	setp.eq.s32 	%p735, %r2343, 0;
	bar.sync 	0;
	@%p735 bra 	$L__BB29_230;
	ld.shared.u64 	%rd443, [_ZN6thrust24THRUST_300001_SM_1000_NS8cuda_cub4core6detail5shmemE+144];
	add.s64 	%rd566, %rd443, %rd566;
$L__BB29_230:
	ld.shared.u64 	%rd568, [_ZN6thrust24THRUST_300001_SM_1000_NS8cuda_cub4core6detail5shmemE+184];
	ld.shared.u64 	%rd570, [_ZN6thrust24THRUST_300001_SM_1000_NS8cuda_cub4core6detail5shmemE+168];
$L__BB29_231:
	bar.sync 	0;
	cvt.u32.u64 	%r317, %rd568;
	cvt.u32.u64 	%r2469, %rd570;
	cvt.u32.u64 	%r2470, %rd566;
	sub.s32 	%r2853, %r2470, %r2469;
	not.pred 	%p771, %p7;
	mov.u32 	%r2792, %r2853;
	@%p771 bra 	$L__BB29_233;
	add.s32 	%r2792, %r2853, 1;
	shl.b32 	%r2471, %r2853, 2;
	mov.u32 	%r2472, _ZN6thrust24THRUST_300001_SM_1000_NS8cuda_cub4core6detail5shmemE;
	add.s32 	%r2473, %r2472, %r2471;
	st.shared.u32 	[%r2473+2048], %r141;
$L__BB29_233:
	not.pred 	%p772, %p14;
	@%p772 bra 	$L__BB29_235;
	add.s32 	%r321, %r2792, 1;
	shl.b32 	%r2474, %r2792, 2;
	mov.u32 	%r2475, _ZN6thrust24THRUST_300001_SM_1000_NS8cuda_cub4core6detail5shmemE;
	add.s32 	%r2476, %r2475, %r2474;
	st.shared.u32 	[%r2476+2048], %r2718;
	mov.u32 	%r2792, %r321;
$L__BB29_235:
	not.pred 	%p773, %p21;
	@%p773 bra 	$L__BB29_237;
	add.s32 	%r323, %r2792, 1;
	shl.b32 	%r2477, %r2792, 2;
	mov.u32 	%r2478, _ZN6thrust24THRUST_300001_SM_1000_NS8cuda_cub4core6detail5shmemE;
	add.s32 	%r2479, %r2478, %r2477;
	st.shared.u32 	[%r2479+2048], %r2722;
	mov.u32 	%r2792, %r323;
$L__BB29_237:
	not.pred 	%p774, %p28;
	@%p774 bra 	$L__BB29_239;
	add.s32 	%r325, %r2792, 1;
	shl.b32 	%r2480, %r2792, 2;
	mov.u32 	%r2481, _ZN6thrust24THRUST_300001_SM_1000_NS8cuda_cub4core6detail5shmemE;
	add.s32 	%r2482, %r2481, %r2480;
	st.shared.u32 	[%r2482+2048], %r2726;
	mov.u32 	%r2792, %r325;
$L__BB29_239:
	not.pred 	%p775, %p35;
	@%p775 bra 	$L__BB29_241;
	add.s32 	%r327, %r2792, 1;
	shl.b32 	%r2483, %r2792, 2;
	mov.u32 	%r2484, _ZN6thrust24THRUST_300001_SM_1000_NS8cuda_cub4core6detail5shmemE;
	add.s32 	%r2485, %r2484, %r2483;
	st.shared.u32 	[%r2485+2048], %r2730;
	mov.u32 	%r2792, %r327;
$L__BB29_241:
	and.b32  	%r329, %r195, 32;
	setp.eq.s32 	%p776, %r329, 0;
	@%p776 bra 	$L__BB29_243;
	add.s32 	%r330, %r2792, 1;
	shl.b32 	%r2486, %r2792, 2;
	mov.u32 	%r2487, _ZN6thrust24THRUST_300001_SM_1000_NS8cuda_cub4core6detail5shmemE;
	add.s32 	%r2488, %r2487, %r2486;
	st.shared.u32 	[%r2488+2048], %r2734;
	mov.u32 	%r2792, %r330;
$L__BB29_243:
	and.b32  	%r332, %r195, 64;
	setp.eq.s32 	%p777, %r332, 0;
	@%p777 bra 	$L__BB29_245;
	add.s32 	%r333, %r2792, 1;
	shl.b32 	%r2489, %r2792, 2;
	mov.u32 	%r2490, _ZN6thrust24THRUST_300001_SM_1000_NS8cuda_cub4core6detail5shmemE;
	add.s32 	%r2491, %r2490, %r2489;
	st.shared.u32 	[%r2491+2048], %r2738;
	mov.u32 	%r2792, %r333;
$L__BB29_245:
	and.b32  	%r335, %r214, 128;
	setp.eq.s32 	%p778, %r335, 0;
	@%p778 bra 	$L__BB29_247;
	add.s32 	%r336, %r2792, 1;
	shl.b32 	%r2492, %r2792, 2;
	mov.u32 	%r2493, _ZN6thrust24THRUST_300001_SM_1000_NS8cuda_cub4core6detail5shmemE;
	add.s32 	%r2494, %r2493, %r2492;
	st.shared.u32 	[%r2494+2048], %r2742;
	mov.u32 	%r2792, %r336;
$L__BB29_247:
	and.b32  	%r338, %r214, 256;
	setp.eq.s32 	%p779, %r338, 0;
	@%p779 bra 	$L__BB29_249;
	add.s32 	%r339, %r2792, 1;
	shl.b32 	%r2495, %r2792, 2;
	mov.u32 	%r2496, _ZN6thrust24THRUST_300001_SM_1000_NS8cuda_cub4core6detail5shmemE;
	add.s32 	%r2497, %r2496, %r2495;
	st.shared.u32 	[%r2497+2048], %r2746;
	mov.u32 	%r2792, %r339;
$L__BB29_249:
	and.b32  	%r341, %r233, 512;
	setp.eq.s32 	%p780, %r341, 0;
	@%p780 bra 	$L__BB29_251;
	add.s32 	%r342, %r2792, 1;
	shl.b32 	%r2498, %r2792, 2;
	mov.u32 	%r2499, _ZN6thrust24THRUST_300001_SM_1000_NS8cuda_cub4core6detail5shmemE;
	add.s32 	%r2500, %r2499, %r2498;
	st.shared.u32 	[%r2500+2048], %r2750;
	mov.u32 	%r2792, %r342;
$L__BB29_251:
	and.b32  	%r344, %r233, 1024;
	setp.eq.s32 	%p781, %r344, 0;
	@%p781 bra 	$L__BB29_253;
	add.s32 	%r345, %r2792, 1;
	shl.b32 	%r2501, %r2792, 2;
	mov.u32 	%r2502, _ZN6thrust24THRUST_300001_SM_1000_NS8cuda_cub4core6detail5shmemE;
	add.s32 	%r2503, %r2502, %r2501;
	st.shared.u32 	[%r2503+2048], %r2754;
	mov.u32 	%r2792, %r345;
$L__BB29_253:
	and.b32  	%r347, %r252, 2048;
	setp.eq.s32 	%p782, %r347, 0;
	@%p782 bra 	$L__BB29_255;
	add.s32 	%r348, %r2792, 1;
	shl.b32 	%r2504, %r2792, 2;
	mov.u32 	%r2505, _ZN6thrust24THRUST_300001_SM_1000_NS8cuda_cub4core6detail5shmemE;
	add.s32 	%r2506, %r2505, %r2504;
	st.shared.u32 	[%r2506+2048], %r2758;
	mov.u32 	%r2792, %r348;
$L__BB29_255:
	and.b32  	%r350, %r252, 4096;
	setp.eq.s32 	%p783, %r350, 0;
	@%p783 bra 	$L__BB29_257;
	add.s32 	%r351, %r2792, 1;
	shl.b32 	%r2507, %r2792, 2;
	mov.u32 	%r2508, _ZN6thrust24THRUST_300001_SM_1000_NS8cuda_cub4core6detail5shmemE;
	add.s32 	%r2509, %r2508, %r2507;
	st.shared.u32 	[%r2509+2048], %r2762;
	mov.u32 	%r2792, %r351;
$L__BB29_257:
	and.b32  	%r353, %r271, 8192;
	setp.eq.s32 	%p784, %r353, 0;
	@%p784 bra 	$L__BB29_259;
	add.s32 	%r354, %r2792, 1;
	shl.b32 	%r2510, %r2792, 2;
	mov.u32 	%r2511, _ZN6thrust24THRUST_300001_SM_1000_NS8cuda_cub4core6detail5shmemE;
	add.s32 	%r2512, %r2511, %r2510;
	st.shared.u32 	[%r2512+2048], %r2766;
	mov.u32 	%r2792, %r354;
$L__BB29_259:
	and.b32  	%r356, %r271, 16384;
	setp.eq.s32 	%p785, %r356, 0;
	@%p785 bra 	$L__BB29_261;
	add.s32 	%r357, %r2792, 1;
	shl.b32 	%r2513, %r2792, 2;
	mov.u32 	%r2514, _ZN6thrust24THRUST_300001_SM_1000_NS8cuda_cub4core6detail5shmemE;
	add.s32 	%r2515, %r2514, %r2513;
	st.shared.u32 	[%r2515+2048], %r2770;
	mov.u32 	%r2792, %r357;
$L__BB29_261:
	and.b32  	%r359, %r290, 32768;
	setp.eq.s32 	%p786, %r359, 0;
	@%p786 bra 	$L__BB29_263;
	add.s32 	%r360, %r2792, 1;
	shl.b32 	%r2516, %r2792, 2;
	mov.u32 	%r2517, _ZN6thrust24THRUST_300001_SM_1000_NS8cuda_cub4core6detail5shmemE;
	add.s32 	%r2518, %r2517, %r2516;
	st.shared.u32 	[%r2518+2048], %r2774;
	mov.u32 	%r2792, %r360;
$L__BB29_263:
	and.b32  	%r362, %r290, 65536;
	setp.eq.s32 	%p787, %r362, 0;
	@%p787 bra 	$L__BB29_265;
	add.s32 	%r363, %r2792, 1;
	shl.b32 	%r2519, %r2792, 2;
	mov.u32 	%r2520, _ZN6thrust24THRUST_300001_SM_1000_NS8cuda_cub4core6detail5shmemE;
	add.s32 	%r2521, %r2520, %r2519;
	st.shared.u32 	[%r2521+2048], %r2778;
	mov.u32 	%r2792, %r363;
$L__BB29_265:
	and.b32  	%r365, %r309, 131072;
	setp.eq.s32 	%p788, %r365, 0;
	@%p788 bra 	$L__BB29_267;
	add.s32 	%r366, %r2792, 1;
	shl.b32 	%r2522, %r2792, 2;
	mov.u32 	%r2523, _ZN6thrust24THRUST_300001_SM_1000_NS8cuda_cub4core6detail5shmemE;
	add.s32 	%r2524, %r2523, %r2522;
	st.shared.u32 	[%r2524+2048], %r2782;
	mov.u32 	%r2792, %r366;
$L__BB29_267:
	and.b32  	%r368, %r309, 262144;
	setp.eq.s32 	%p789, %r368, 0;
	@%p789 bra 	$L__BB29_269;
	shl.b32 	%r2525, %r2792, 2;
	mov.u32 	%r2526, _ZN6thrust24THRUST_300001_SM_1000_NS8cuda_cub4core6detail5shmemE;
	add.s32 	%r2527, %r2526, %r2525;
	st.shared.u32 	[%r2527+2048], %r2786;
$L__BB29_269:
	bar.sync 	0;
	mov.u32 	%r2813, %tid.x;
	setp.ge.s32 	%p790, %r2813, %r317;
	@%p790 bra 	$L__BB29_276;
	not.b32 	%r2528, %r2813;
	add.s32 	%r2529, %r2528, %r317;
	and.b32  	%r2530, %r2529, 1536;
	setp.eq.s32 	%p791, %r2530, 1536;
	@%p791 bra 	$L__BB29_273;
	mov.u32 	%r2531, %tid.x;
	not.b32 	%r2532, %r2531;
	add.s32 	%r2533, %r2532, %r317;
	shr.u32 	%r2534, %r2533, 9;
	add.s32 	%r2535, %r2534, 1;
	and.b32  	%r2536, %r2535, 3;
	shl.b32 	%r2537, %r2531, 2;
	mov.u32 	%r2538, _ZN6thrust24THRUST_300001_SM_1000_NS8cuda_cub4core6detail5shmemE;
	add.s32 	%r2539, %r2537, %r2538;
	add.s32 	%r2810, %r2539, 2048;
	cvt.u64.u32 	%rd543, %r2531;
	add.s64 	%rd544, %rd570, %rd543;
	shl.b64 	%rd545, %rd544, 2;
	add.s64 	%rd571, %rd7, %rd545;
	neg.s32 	%r2809, %r2536;
	and.b32  	%r2543, %r2533, 1536;
	add.s32 	%r2544, %r2543, 512;
	and.b32  	%r2545, %r2544, 1536;
	add.s32 	%r2813, %r2531, %r2545;
$L__BB29_272:
	.pragma "nounroll";
	ld.shared.u32 	%r2546, [%r2810];
	st.global.u32 	[%rd571], %r2546;
	add.s32 	%r2810, %r2810, 2048;
	add.s64 	%rd571, %rd571, 2048;
	add.s32 	%r2809, %r2809, 1;
	setp.ne.s32 	%p792, %r2809, 0;
	@%p792 bra 	$L__BB29_272;
$L__BB29_273:
	setp.lt.u32 	%p793, %r2529, 1536;
	@%p793 bra 	$L__BB29_276;
	cvt.u64.u32 	%rd546, %r2813;
	add.s64 	%rd547, %rd570, %rd546;
	shl.b64 	%rd548, %rd547, 2;
	add.s64 	%rd549, %rd548, %rd7;
	add.s64 	%rd572, %rd549, 4096;
	shl.b32 	%r2550, %r2813, 2;
	mov.u32 	%r2551, _ZN6thrust24THRUST_300001_SM_1000_NS8cuda_cub4core6detail5shmemE;
	add.s32 	%r2552, %r2550, %r2551;
	add.s32 	%r2812, %r2552, 8192;
$L__BB29_275:
	ld.shared.u32 	%r2553, [%r2812+-6144];
	st.global.u32 	[%rd572+-4096], %r2553;
	ld.shared.u32 	%r2554, [%r2812+-4096];
	st.global.u32 	[%rd572+-2048], %r2554;
	ld.shared.u32 	%r2555, [%r2812+-2048];
	st.global.u32 	[%rd572], %r2555;
	ld.shared.u32 	%r2556, [%r2812];
	st.global.u32 	[%rd572+2048], %r2556;
	add.s32 	%r2813, %r2813, 2048;
	add.s64 	%rd572, %rd572, 8192;
	add.s32 	%r2812, %r2812, 8192;
	setp.lt.s32 	%p794, %r2813, %r317;
	@%p794 bra 	$L__BB29_275;
$L__BB29_276:
	mov.u32 	%r383, %tid.x;
	setp.ge.s32 	%p795, %r383, %r2;
	add.s64 	%rd56, %rd5, %rd351;
	add.s64 	%rd57, %rd6, %rd353;
	@%p795 bra 	$L__BB29_278;
	ld.global.u32 	%r2833, [%rd56];
	bra.uni 	$L__BB29_279;
$L__BB29_278:
	ld.global.u32 	%r2833, [%rd57];
$L__BB29_279:
	add.s32 	%r2557, %r383, 512;
	setp.lt.s32 	%p796, %r2557, %r2;
	@%p796 bra 	$L__BB29_281;
	ld.global.u32 	%r2834, [%rd57+2048];
	bra.uni 	$L__BB29_282;
$L__BB29_281:
	ld.global.u32 	%r2834, [%rd56+2048];
$L__BB29_282:
	or.b32  	%r2558, %r383, 1024;
	setp.lt.s32 	%p797, %r2558, %r2;
	@%p797 bra 	$L__BB29_284;
	ld.global.u32 	%r2835, [%rd57+4096];
	bra.uni 	$L__BB29_285;
$L__BB29_284:
	ld.global.u32 	%r2835, [%rd56+4096];
$L__BB29_285:
	add.s32 	%r2559, %r383, 1536;
	setp.lt.s32 	%p798, %r2559, %r2;
	@%p798 bra 	$L__BB29_287;
	ld.global.u32 	%r2836, [%rd57+6144];
	bra.uni 	$L__BB29_288;
$L__BB29_287:
	ld.global.u32 	%r2836, [%rd56+6144];
$L__BB29_288:
	or.b32  	%r2560, %r383, 2048;
	setp.lt.s32 	%p799, %r2560, %r2;
	@%p799 bra 	$L__BB29_290;
	ld.global.u32 	%r2837, [%rd57+8192];
	bra.uni 	$L__BB29_291;
$L__BB29_290:
	ld.global.u32 	%r2837, [%rd56+8192];
$L__BB29_291:
	add.s32 	%r2561, %r383, 2560;
	setp.lt.s32 	%p800, %r2561, %r2;
	@%p800 bra 	$L__BB29_293;
	ld.global.u32 	%r2838, [%rd57+10240];
	bra.uni 	$L__BB29_294;
$L__BB29_293:
	ld.global.u32 	%r2838, [%rd56+10240];
$L__BB29_294:
	or.b32  	%r2562, %r383, 3072;
	setp.lt.s32 	%p801, %r2562, %r2;
	@%p801 bra 	$L__BB29_296;
	ld.global.u32 	%r2839, [%rd57+12288];
	bra.uni 	$L__BB29_297;
$L__BB29_296:
	ld.global.u32 	%r2839, [%rd56+12288];
$L__BB29_297:
	add.s32 	%r2563, %r383, 3584;
	setp.lt.s32 	%p802, %r2563, %r2;
	@%p802 bra 	$L__BB29_299;
	ld.global.u32 	%r2840, [%rd57+14336];
	bra.uni 	$L__BB29_300;
$L__BB29_299:
	ld.global.u32 	%r2840, [%rd56+14336];
$L__BB29_300:
	or.b32  	%r2564, %r383, 4096;
	setp.lt.s32 	%p803, %r2564, %r2;
	@%p803 bra 	$L__BB29_302;
	ld.global.u32 	%r2841, [%rd57+16384];
	bra.uni 	$L__BB29_303;
$L__BB29_302:
	ld.global.u32 	%r2841, [%rd56+16384];
$L__BB29_303:
	add.s32 	%r2565, %r383, 4608;
	setp.lt.s32 	%p804, %r2565, %r2;
	@%p804 bra 	$L__BB29_305;
	ld.global.u32 	%r2842, [%rd57+18432];
	bra.uni 	$L__BB29_306;
$L__BB29_305:
	ld.global.u32 	%r2842, [%rd56+18432];
$L__BB29_306:
	or.b32  	%r2567, %r383, 5120;
	setp.lt.s32 	%p805, %r2567, %r2;
	@%p805 bra 	$L__BB29_308;
	ld.global.u32 	%r2843, [%rd57+20480];
	bra.uni 	$L__BB29_309;
$L__BB29_308:
	ld.global.u32 	%r2843, [%rd56+20480];
$L__BB29_309:
	add.s32 	%r2569, %r383, 5632;
	setp.lt.s32 	%p806, %r2569, %r2;
	@%p806 bra 	$L__BB29_311;
	ld.global.u32 	%r2844, [%rd57+22528];
	bra.uni 	$L__BB29_312;
$L__BB29_311:
	ld.global.u32 	%r2844, [%rd56+22528];
$L__BB29_312:
	or.b32  	%r2571, %r383, 6144;
	setp.lt.s32 	%p807, %r2571, %r2;
	@%p807 bra 	$L__BB29_314;
	ld.global.u32 	%r2845, [%rd57+24576];
	bra.uni 	$L__BB29_315;
$L__BB29_314:
	ld.global.u32 	%r2845, [%rd56+24576];
$L__BB29_315:
	add.s32 	%r2573, %r383, 6656;
	setp.lt.s32 	%p808, %r2573, %r2;
	@%p808 bra 	$L__BB29_317;
	ld.global.u32 	%r2846, [%rd57+26624];
	bra.uni 	$L__BB29_318;
$L__BB29_317:
	ld.global.u32 	%r2846, [%rd56+26624];
$L__BB29_318:
	or.b32  	%r2575, %r383, 7168;
	setp.lt.s32 	%p809, %r2575, %r2;
	@%p809 bra 	$L__BB29_320;
	ld.global.u32 	%r2847, [%rd57+28672];
	bra.uni 	$L__BB29_321;
$L__BB29_320:
	ld.global.u32 	%r2847, [%rd56+28672];
$L__BB29_321:
	add.s32 	%r2577, %r383, 7680;
	setp.lt.s32 	%p810, %r2577, %r2;
	@%p810 bra 	$L__BB29_323;
	ld.global.u32 	%r2848, [%rd57+30720];
	bra.uni 	$L__BB29_324;
$L__BB29_323:
	ld.global.u32 	%r2848, [%rd56+30720];
$L__BB29_324:
	or.b32  	%r2579, %r383, 8192;
	setp.lt.s32 	%p811, %r2579, %r2;
	@%p811 bra 	$L__BB29_326;
	ld.global.u32 	%r2849, [%rd57+32768];
	bra.uni 	$L__BB29_327;
$L__BB29_326:
	ld.global.u32 	%r2849, [%rd56+32768];
$L__BB29_327:
	mov.u32 	%r2580, %tid.x;
	add.s32 	%r2581, %r2580, 8704;
	setp.lt.s32 	%p812, %r2581, %r2;
	@%p812 bra 	$L__BB29_329;
	ld.global.u32 	%r2850, [%rd57+34816];
	bra.uni 	$L__BB29_330;
$L__BB29_329:
	ld.global.u32 	%r2850, [%rd56+34816];
$L__BB29_330:
	mov.u32 	%r2583, %tid.x;
	or.b32  	%r2584, %r2583, 9216;
	setp.ge.s32 	%p813, %r2584, %r60;
	@%p813 bra 	$L__BB29_334;
	mov.u32 	%r2585, %tid.x;
	or.b32  	%r2586, %r2585, 9216;
	setp.ge.s32 	%p814, %r2586, %r2;
	@%p814 bra 	$L__BB29_333;
	ld.global.u32 	%r2832, [%rd56+36864];
	bra.uni 	$L__BB29_334;
$L__BB29_333:
	ld.global.u32 	%r2832, [%rd57+36864];
$L__BB29_334:
	bar.sync 	0;
	mov.u32 	%r2874, %tid.x;
	shl.b32 	%r2588, %r2874, 2;
	mov.u32 	%r2589, _ZN6thrust24THRUST_300001_SM_1000_NS8cuda_cub4core6detail5shmemE;
	add.s32 	%r2590, %r2589, %r2588;
	st.shared.u32 	[%r2590+2048], %r2833;
	st.shared.u32 	[%r2590+4096], %r2834;
	st.shared.u32 	[%r2590+6144], %r2835;
	st.shared.u32 	[%r2590+8192], %r2836;
	st.shared.u32 	[%r2590+10240], %r2837;
	st.shared.u32 	[%r2590+12288], %r2838;
	st.shared.u32 	[%r2590+14336], %r2839;
	st.shared.u32 	[%r2590+16384], %r2840;
	st.shared.u32 	[%r2590+18432], %r2841;
	st.shared.u32 	[%r2590+20480], %r2842;
	st.shared.u32 	[%r2590+22528], %r2843;
	st.shared.u32 	[%r2590+24576], %r2844;
	st.shared.u32 	[%r2590+26624], %r2845;
	st.shared.u32 	[%r2590+28672], %r2846;
	st.shared.u32 	[%r2590+30720], %r2847;
	st.shared.u32 	[%r2590+32768], %r2848;
	st.shared.u32 	[%r2590+34816], %r2849;
	st.shared.u32 	[%r2590+36864], %r2850;
	st.shared.u32 	[%r2590+38912], %r2832;
	bar.sync 	0;
	not.pred 	%p815, %p7;
	@%p815 bra 	$L__BB29_336;
	ld.shared.u32 	%r2833, [%r140];
$L__BB29_336:
	not.pred 	%p816, %p14;
	@%p816 bra 	$L__BB29_338;
	ld.shared.u32 	%r2834, [%r150];
$L__BB29_338:
	not.pred 	%p817, %p21;
	@%p817 bra 	$L__BB29_340;
	ld.shared.u32 	%r2835, [%r159];
$L__BB29_340:
	not.pred 	%p818, %p28;
	@%p818 bra 	$L__BB29_342;
	ld.shared.u32 	%r2836, [%r168];
$L__BB29_342:
	not.pred 	%p819, %p35;
	@%p819 bra 	$L__BB29_344;
	ld.shared.u32 	%r2837, [%r177];
$L__BB29_344:
	setp.eq.s32 	%p820, %r329, 0;
	@%p820 bra 	$L__BB29_346;
	ld.shared.u32 	%r2838, [%r186];
$L__BB29_346:
	setp.eq.s32 	%p821, %r332, 0;
	@%p821 bra 	$L__BB29_348;
	ld.shared.u32 	%r2839, [%r196];
$L__BB29_348:
	setp.eq.s32 	%p822, %r335, 0;
	@%p822 bra 	$L__BB29_350;
	ld.shared.u32 	%r2840, [%r205];
$L__BB29_350:
	setp.eq.s32 	%p823, %r338, 0;
	@%p823 bra 	$L__BB29_352;
	ld.shared.u32 	%r2841, [%r215];
$L__BB29_352:
	setp.eq.s32 	%p824, %r341, 0;
	@%p824 bra 	$L__BB29_354;
	ld.shared.u32 	%r2842, [%r224];
$L__BB29_354:
	setp.eq.s32 	%p825, %r344, 0;
	@%p825 bra 	$L__BB29_356;
	ld.shared.u32 	%r2843, [%r234];
$L__BB29_356:
	setp.eq.s32 	%p826, %r347, 0;
	@%p826 bra 	$L__BB29_358;
	ld.shared.u32 	%r2844, [%r243];
$L__BB29_358:
	setp.eq.s32 	%p827, %r350, 0;
	@%p827 bra 	$L__BB29_360;
	ld.shared.u32 	%r2845, [%r253];
$L__BB29_360:
	setp.eq.s32 	%p828, %r353, 0;
	@%p828 bra 	$L__BB29_362;
	ld.shared.u32 	%r2846, [%r262];
$L__BB29_362:
	setp.eq.s32 	%p829, %r356, 0;
	@%p829 bra 	$L__BB29_364;
	ld.shared.u32 	%r2847, [%r272];
$L__BB29_364:
	setp.eq.s32 	%p830, %r359, 0;
	@%p830 bra 	$L__BB29_366;
	ld.shared.u32 	%r2848, [%r281];
$L__BB29_366:
	setp.eq.s32 	%p831, %r362, 0;
	@%p831 bra 	$L__BB29_368;
	ld.shared.u32 	%r2849, [%r291];
$L__BB29_368:
	setp.eq.s32 	%p832, %r365, 0;
	@%p832 bra 	$L__BB29_370;
	ld.shared.u32 	%r2850, [%r300];
$L__BB29_370:
	setp.eq.s32 	%p833, %r368, 0;
	@%p833 bra 	$L__BB29_372;
	shl.b32 	%r2591, %r2787, 2;
	add.s32 	%r2593, %r2589, %r2591;
	ld.shared.u32 	%r2832, [%r2593+2048];
$L__BB29_372:
	bar.sync 	0;
	@%p815 bra 	$L__BB29_374;
	add.s32 	%r479, %r2853, 1;
	shl.b32 	%r2594, %r2853, 2;
	add.s32 	%r2596, %r2589, %r2594;
	st.shared.u32 	[%r2596+2048], %r2833;
	mov.u32 	%r2853, %r479;
$L__BB29_374:
	@%p816 bra 	$L__BB29_376;
	add.s32 	%r481, %r2853, 1;
	shl.b32 	%r2597, %r2853, 2;
	add.s32 	%r2599, %r2589, %r2597;
	st.shared.u32 	[%r2599+2048], %r2834;
	mov.u32 	%r2853, %r481;
$L__BB29_376:
	@%p817 bra 	$L__BB29_378;
	add.s32 	%r483, %r2853, 1;
	shl.b32 	%r2600, %r2853, 2;
	add.s32 	%r2602, %r2589, %r2600;
	st.shared.u32 	[%r2602+2048], %r2835;
	mov.u32 	%r2853, %r483;
$L__BB29_378:
	@%p818 bra 	$L__BB29_380;
	add.s32 	%r485, %r2853, 1;
	shl.b32 	%r2603, %r2853, 2;
	add.s32 	%r2605, %r2589, %r2603;
	st.shared.u32 	[%r2605+2048], %r2836;
	mov.u32 	%r2853, %r485;
$L__BB29_380:
	@%p819 bra 	$L__BB29_382;
	add.s32 	%r487, %r2853, 1;
	shl.b32 	%r2606, %r2853, 2;
	add.s32 	%r2608, %r2589, %r2606;
	st.shared.u32 	[%r2608+2048], %r2837;
	mov.u32 	%r2853, %r487;
$L__BB29_382:
	setp.eq.s32 	%p839, %r329, 0;
	@%p839 bra 	$L__BB29_384;
	add.s32 	%r489, %r2853, 1;
	shl.b32 	%r2609, %r2853, 2;
	add.s32 	%r2611, %r2589, %r2609;
	st.shared.u32 	[%r2611+2048], %r2838;
	mov.u32 	%r2853, %r489;
$L__BB29_384:
	setp.eq.s32 	%p840, %r332, 0;
	@%p840 bra 	$L__BB29_386;
	add.s32 	%r491, %r2853, 1;
	shl.b32 	%r2612, %r2853, 2;
	add.s32 	%r2614, %r2589, %r2612;
	st.shared.u32 	[%r2614+2048], %r2839;
	mov.u32 	%r2853, %r491;
$L__BB29_386:
	setp.eq.s32 	%p841, %r335, 0;
	@%p841 bra 	$L__BB29_388;
	add.s32 	%r493, %r2853, 1;
	shl.b32 	%r2615, %r2853, 2;
	add.s32 	%r2617, %r2589, %r2615;
	st.shared.u32 	[%r2617+2048], %r2840;
	mov.u32 	%r2853, %r493;
$L__BB29_388:
	setp.eq.s32 	%p842, %r338, 0;
	@%p842 bra 	$L__BB29_390;
	add.s32 	%r495, %r2853, 1;
	shl.b32 	%r2618, %r2853, 2;
	add.s32 	%r2620, %r2589, %r2618;
	st.shared.u32 	[%r2620+2048], %r2841;
	mov.u32 	%r2853, %r495;
$L__BB29_390:
	setp.eq.s32 	%p843, %r341, 0;
	@%p843 bra 	$L__BB29_392;
	add.s32 	%r497, %r2853, 1;
	shl.b32 	%r2621, %r2853, 2;
	add.s32 	%r2623, %r2589, %r2621;
	st.shared.u32 	[%r2623+2048], %r2842;
	mov.u32 	%r2853, %r497;
$L__BB29_392:
	setp.eq.s32 	%p844, %r344, 0;
	@%p844 bra 	$L__BB29_394;
	add.s32 	%r499, %r2853, 1;
	shl.b32 	%r2624, %r2853, 2;
	add.s32 	%r2626, %r2589, %r2624;
	st.shared.u32 	[%r2626+2048], %r2843;
	mov.u32 	%r2853, %r499;
$L__BB29_394:
	setp.eq.s32 	%p845, %r347, 0;
	@%p845 bra 	$L__BB29_396;
	add.s32 	%r501, %r2853, 1;
	shl.b32 	%r2627, %r2853, 2;
	add.s32 	%r2629, %r2589, %r2627;
	st.shared.u32 	[%r2629+2048], %r2844;
	mov.u32 	%r2853, %r501;
$L__BB29_396:
	setp.eq.s32 	%p846, %r350, 0;
	@%p846 bra 	$L__BB29_398;
	add.s32 	%r503, %r2853, 1;
	shl.b32 	%r2630, %r2853, 2;
	add.s32 	%r2632, %r2589, %r2630;
	st.shared.u32 	[%r2632+2048], %r2845;
	mov.u32 	%r2853, %r503;
$L__BB29_398:
	setp.eq.s32 	%p847, %r353, 0;
	@%p847 bra 	$L__BB29_400;
	add.s32 	%r505, %r2853, 1;
	shl.b32 	%r2633, %r2853, 2;
	add.s32 	%r2635, %r2589, %r2633;
	st.shared.u32 	[%r2635+2048], %r2846;
	mov.u32 	%r2853, %r505;
$L__BB29_400:
	setp.eq.s32 	%p848, %r356, 0;
	@%p848 bra 	$L__BB29_402;
	add.s32 	%r507, %r2853, 1;
	shl.b32 	%r2636, %r2853, 2;
	add.s32 	%r2638, %r2589, %r2636;
	st.shared.u32 	[%r2638+2048], %r2847;
	mov.u32 	%r2853, %r507;
$L__BB29_402:
	setp.eq.s32 	%p849, %r359, 0;
	@%p849 bra 	$L__BB29_404;
	add.s32 	%r509, %r2853, 1;
	shl.b32 	%r2639, %r2853, 2;
	add.s32 	%r2641, %r2589, %r2639;
	st.shared.u32 	[%r2641+2048], %r2848;
	mov.u32 	%r2853, %r509;
$L__BB29_404:
	setp.eq.s32 	%p850, %r362, 0;
	@%p850 bra 	$L__BB29_406;
	add.s32 	%r511, %r2853, 1;
	shl.b32 	%r2642, %r2853, 2;
	add.s32 	%r2644, %r2589, %r2642;
	st.shared.u32 	[%r2644+2048], %r2849;
	mov.u32 	%r2853, %r511;
$L__BB29_406:
	setp.eq.s32 	%p851, %r365, 0;
	@%p851 bra 	$L__BB29_408;
	add.s32 	%r513, %r2853, 1;
	shl.b32 	%r2645, %r2853, 2;
	add.s32 	%r2647, %r2589, %r2645;
	st.shared.u32 	[%r2647+2048], %r2850;
	mov.u32 	%r2853, %r513;
$L__BB29_408:
	setp.eq.s32 	%p852, %r368, 0;
	@%p852 bra 	$L__BB29_410;
	shl.b32 	%r2648, %r2853, 2;
	add.s32 	%r2650, %r2589, %r2648;
	st.shared.u32 	[%r2650+2048], %r2832;
$L__BB29_410:
	setp.ge.s32 	%p853, %r2874, %r317;
	bar.sync 	0;
	@%p853 bra 	$L__BB29_870;
	not.b32 	%r2651, %r2874;
	add.s32 	%r516, %r2651, %r317;
	and.b32  	%r2652, %r516, 1536;
	setp.eq.s32 	%p854, %r2652, 1536;
	@%p854 bra 	$L__BB29_414;
	shr.u32 	%r2653, %r516, 9;
	add.s32 	%r2654, %r2653, 1;
	and.b32  	%r2655, %r2654, 3;
	add.s32 	%r2658, %r2588, %r2589;
	add.s32 	%r2871, %r2658, 2048;
	cvt.u64.u32 	%rd552, %r2874;
	add.s64 	%rd553, %rd570, %rd552;
	shl.b64 	%rd554, %rd553, 2;
	add.s64 	%rd573, %rd8, %rd554;
	neg.s32 	%r2870, %r2655;
	shl.b32 	%r2659, %r2654, 9;
	and.b32  	%r2660, %r2659, 1536;
	add.s32 	%r2874, %r2874, %r2660;
$L__BB29_413:
	.pragma "nounroll";
	ld.shared.u32 	%r2661, [%r2871];
	st.global.u32 	[%rd573], %r2661;
	add.s32 	%r2871, %r2871, 2048;
	add.s64 	%rd573, %rd573, 2048;
	add.s32 	%r2870, %r2870, 1;
	setp.ne.s32 	%p855, %r2870, 0;
	@%p855 bra 	$L__BB29_413;
$L__BB29_414:
	setp.lt.u32 	%p856, %r516, 1536;
	@%p856 bra 	$L__BB29_870;
	cvt.u64.u32 	%rd555, %r2874;
	add.s64 	%rd556, %rd570, %rd555;
	shl.b64 	%rd557, %rd556, 2;
	add.s64 	%rd558, %rd557, %rd8;
	add.s64 	%rd574, %rd558, 4096;
	shl.b32 	%r2662, %r2874, 2;
	add.s32 	%r2664, %r2662, %r2589;
	add.s32 	%r2873, %r2664, 8192;
$L__BB29_416:
	ld.shared.u32 	%r2665, [%r2873+-6144];
	st.global.u32 	[%rd574+-4096], %r2665;
	ld.shared.u32 	%r2666, [%r2873+-4096];
	st.global.u32 	[%rd574+-2048], %r2666;
	ld.shared.u32 	%r2667, [%r2873+-2048];
	st.global.u32 	[%rd574], %r2667;
	ld.shared.u32 	%r2668, [%r2873];
	st.global.u32 	[%rd574+2048], %r2668;
	add.s32 	%r2874, %r2874, 2048;
	add.s64 	%rd574, %rd574, 8192;
	add.s32 	%r2873, %r2873, 8192;
	setp.lt.s32 	%p857, %r2874, %r317;
	@%p857 bra 	$L__BB29_416;
	bra.uni 	$L__BB29_870;
$L__BB29_417:
	mul.wide.u32 	%rd127, %r1, 16;
	add.s64 	%rd128, %rd1, %rd127;
	ld.global.u64 	%rd129, [%rd128];
	ld.global.u64 	%rd130, [%rd128+8];
	ld.global.u64 	%rd131, [%rd128+16];
	ld.global.u64 	%rd132, [%rd128+24];
	cvt.u32.u64 	%r1086, %rd129;
	cvt.u32.u64 	%r1087, %rd131;
	sub.s32 	%r530, %r1087, %r1086;
	sub.s64 	%rd133, %rd132, %rd130;
	cvt.u32.u64 	%r531, %rd133;
	mov.u32 	%r532, %tid.x;
	add.s32 	%r533, %r531, %r530;
	setp.ge.s32 	%p234, %r532, %r533;
	cvt.u64.u32 	%rd135, %r532;
	add.s64 	%rd64, %rd129, %rd135;
	shl.b64 	%rd136, %rd64, 2;
	add.s64 	%rd65, %rd3, %rd136;
	sub.s32 	%r1088, %r532, %r530;
	cvt.s64.s32 	%rd137, %r1088;
	add.s64 	%rd66, %rd130, %rd137;
	shl.b64 	%rd138, %rd66, 2;
	add.s64 	%rd67, %rd4, %rd138;
	@%p234 bra 	$L__BB29_421;
	setp.ge.s32 	%p235, %r532, %r530;
	@%p235 bra 	$L__BB29_420;
	ld.global.u32 	%r2875, [%rd65];
	bra.uni 	$L__BB29_421;
$L__BB29_420:
	ld.global.u32 	%r2875, [%rd67];
$L__BB29_421:
	add.s32 	%r537, %r532, 512;
	setp.ge.s32 	%p236, %r537, %r533;
	@%p236 bra 	$L__BB29_425;
	setp.lt.s32 	%p237, %r537, %r530;
	@%p237 bra 	$L__BB29_424;
	ld.global.u32 	%r2876, [%rd67+2048];
	bra.uni 	$L__BB29_425;
$L__BB29_424:
	ld.global.u32 	%r2876, [%rd65+2048];
$L__BB29_425:
	or.b32  	%r541, %r532, 1024;
	setp.ge.s32 	%p238, %r541, %r533;
	@%p238 bra 	$L__BB29_429;
	setp.lt.s32 	%p239, %r541, %r530;
	@%p239 bra 	$L__BB29_428;
	ld.global.u32 	%r2877, [%rd67+4096];
	bra.uni 	$L__BB29_429;
$L__BB29_428:
	ld.global.u32 	%r2877, [%rd65+4096];
$L__BB29_429:
	add.s32 	%r545, %r532, 1536;
	setp.ge.s32 	%p240, %r545, %r533;
	@%p240 bra 	$L__BB29_433;
	setp.lt.s32 	%p241, %r545, %r530;
	@%p241 bra 	$L__BB29_432;
	ld.global.u32 	%r2878, [%rd67+6144];
	bra.uni 	$L__BB29_433;
$L__BB29_432:
	ld.global.u32 	%r2878, [%rd65+6144];
$L__BB29_433:
	or.b32  	%r549, %r532, 2048;
	setp.ge.s32 	%p242, %r549, %r533;
	@%p242 bra 	$L__BB29_437;
	setp.lt.s32 	%p243, %r549, %r530;
	@%p243 bra 	$L__BB29_436;
	ld.global.u32 	%r2879, [%rd67+8192];
	bra.uni 	$L__BB29_437;
$L__BB29_436:
	ld.global.u32 	%r2879, [%rd65+8192];
$L__BB29_437:
	add.s32 	%r553, %r532, 2560;
	setp.ge.s32 	%p244, %r553, %r533;
	@%p244 bra 	$L__BB29_441;
	setp.lt.s32 	%p245, %r553, %r530;
	@%p245 bra 	$L__BB29_440;
	ld.global.u32 	%r2880, [%rd67+10240];
	bra.uni 	$L__BB29_441;
$L__BB29_440:
	ld.global.u32 	%r2880, [%rd65+10240];
$L__BB29_441:
	or.b32  	%r557, %r532, 3072;
	setp.ge.s32 	%p246, %r557, %r533;
	@%p246 bra 	$L__BB29_445;
	setp.lt.s32 	%p247, %r557, %r530;
	@%p247 bra 	$L__BB29_444;
	ld.global.u32 	%r2881, [%rd67+12288];
	bra.uni 	$L__BB29_445;
$L__BB29_444:
	ld.global.u32 	%r2881, [%rd65+12288];
$L__BB29_445:
	add.s32 	%r561, %r532, 3584;
	setp.ge.s32 	%p248, %r561, %r533;
	@%p248 bra 	$L__BB29_449;
	setp.lt.s32 	%p249, %r561, %r530;
	@%p249 bra 	$L__BB29_448;
	ld.global.u32 	%r2882, [%rd67+14336];
	bra.uni 	$L__BB29_449;
$L__BB29_448:
	ld.global.u32 	%r2882, [%rd65+14336];
$L__BB29_449:
	or.b32  	%r565, %r532, 4096;
	setp.ge.s32 	%p250, %r565, %r533;
	@%p250 bra 	$L__BB29_453;
	setp.lt.s32 	%p251, %r565, %r530;
	@%p251 bra 	$L__BB29_452;
	ld.global.u32 	%r2883, [%rd67+16384];
	bra.uni 	$L__BB29_453;
$L__BB29_452:
	ld.global.u32 	%r2883, [%rd65+16384];
$L__BB29_453:
	add.s32 	%r569, %r532, 4608;
	setp.ge.s32 	%p252, %r569, %r533;
	@%p252 bra 	$L__BB29_457;
	setp.lt.s32 	%p253, %r569, %r530;
	@%p253 bra 	$L__BB29_456;
	ld.global.u32 	%r2884, [%rd67+18432];
	bra.uni 	$L__BB29_457;
$L__BB29_456:
	ld.global.u32 	%r2884, [%rd65+18432];
$L__BB29_457:
	or.b32  	%r573, %r532, 5120;
	setp.ge.s32 	%p254, %r573, %r533;
	@%p254 bra 	$L__BB29_461;
	setp.lt.s32 	%p255, %r573, %r530;
	@%p255 bra 	$L__BB29_460;
	ld.global.u32 	%r2885, [%rd67+20480];
	bra.uni 	$L__BB29_461;
$L__BB29_460:
	ld.global.u32 	%r2885, [%rd65+20480];
$L__BB29_461:
	add.s32 	%r577, %r532, 5632;
	setp.ge.s32 	%p256, %r577, %r533;
	@%p256 bra 	$L__BB29_465;
	setp.lt.s32 	%p257, %r577, %r530;
	@%p257 bra 	$L__BB29_464;
	ld.global.u32 	%r2886, [%rd67+22528];
	bra.uni 	$L__BB29_465;
$L__BB29_464:
	ld.global.u32 	%r2886, [%rd65+22528];
$L__BB29_465:
	or.b32  	%r581, %r532, 6144;
	setp.ge.s32 	%p258, %r581, %r533;
	@%p258 bra 	$L__BB29_469;
	setp.lt.s32 	%p259, %r581, %r530;
	@%p259 bra 	$L__BB29_468;
	ld.global.u32 	%r2887, [%rd67+24576];
	bra.uni 	$L__BB29_469;
$L__BB29_468:
	ld.global.u32 	%r2887, [%rd65+24576];
$L__BB29_469:
	add.s32 	%r585, %r532, 6656;
	setp.ge.s32 	%p260, %r585, %r533;
	@%p260 bra 	$L__BB29_473;
	setp.lt.s32 	%p261, %r585, %r530;
	@%p261 bra 	$L__BB29_472;
	ld.global.u32 	%r2888, [%rd67+26624];
	bra.uni 	$L__BB29_473;
$L__BB29_472:
	ld.global.u32 	%r2888, [%rd65+26624];
$L__BB29_473:
	or.b32  	%r589, %r532, 7168;
	setp.ge.s32 	%p262, %r589, %r533;
	@%p262 bra 	$L__BB29_477;
	setp.lt.s32 	%p263, %r589, %r530;
	@%p263 bra 	$L__BB29_476;
	ld.global.u32 	%r2889, [%rd67+28672];
	bra.uni 	$L__BB29_477;
$L__BB29_476:
	ld.global.u32 	%r2889, [%rd65+28672];
$L__BB29_477:
	add.s32 	%r593, %r532, 7680;
	setp.ge.s32 	%p264, %r593, %r533;
	@%p264 bra 	$L__BB29_481;
	setp.lt.s32 	%p265, %r593, %r530;
	@%p265 bra 	$L__BB29_480;
	ld.global.u32 	%r2890, [%rd67+30720];
	bra.uni 	$L__BB29_481;
$L__BB29_480:
	ld.global.u32 	%r2890, [%rd65+30720];
$L__BB29_481:
	or.b32  	%r597, %r532, 8192;
	setp.ge.s32 	%p266, %r597, %r533;
	@%p266 bra 	$L__BB29_485;
	setp.lt.s32 	%p267, %r597, %r530;
	@%p267 bra 	$L__BB29_484;
	ld.global.u32 	%r2891, [%rd67+32768];
	bra.uni 	$L__BB29_485;
$L__BB29_484:
	ld.global.u32 	%r2891, [%rd65+32768];
$L__BB29_485:
	add.s32 	%r1106, %r532, 8704;
	setp.ge.s32 	%p268, %r1106, %r533;
	@%p268 bra 	$L__BB29_489;
	setp.lt.s32 	%p269, %r1106, %r530;
	@%p269 bra 	$L__BB29_488;
	ld.global.u32 	%r2892, [%rd67+34816];
	bra.uni 	$L__BB29_489;
$L__BB29_488:
	ld.global.u32 	%r2892, [%rd65+34816];
$L__BB29_489:
	or.b32  	%r1109, %r532, 9216;
	setp.ge.s32 	%p270, %r1109, %r533;
	@%p270 bra 	$L__BB29_493;
	setp.lt.s32 	%p271, %r1109, %r530;
	@%p271 bra 	$L__BB29_492;
	ld.global.u32 	%r2893, [%rd67+36864];
	bra.uni 	$L__BB29_493;
$L__BB29_492:
	ld.global.u32 	%r2893, [%rd65+36864];
$L__BB29_493:
	mov.u32 	%r1111, _ZN6thrust24THRUST_300001_SM_1000_NS8cuda_cub4core6detail5shmemE;
	add.s32 	%r1112, %r1111, 2048;
	shl.b32 	%r1114, %r532, 2;
	add.s32 	%r607, %r1112, %r1114;
	st.shared.u32 	[%r607], %r2875;
	st.shared.u32 	[%r607+2048], %r2876;
	st.shared.u32 	[%r607+4096], %r2877;
	st.shared.u32 	[%r607+6144], %r2878;
	st.shared.u32 	[%r607+8192], %r2879;
	st.shared.u32 	[%r607+10240], %r2880;
	st.shared.u32 	[%r607+12288], %r2881;
	st.shared.u32 	[%r607+14336], %r2882;
	st.shared.u32 	[%r607+16384], %r2883;
	st.shared.u32 	[%r607+18432], %r2884;
	st.shared.u32 	[%r607+20480], %r2885;
	st.shared.u32 	[%r607+22528], %r2886;
	st.shared.u32 	[%r607+24576], %r2887;
	st.shared.u32 	[%r607+26624], %r2888;
	st.shared.u32 	[%r607+28672], %r2889;
	st.shared.u32 	[%r607+30720], %r2890;
	st.shared.u32 	[%r607+32768], %r2891;
	st.shared.u32 	[%r607+34816], %r2892;
	st.shared.u32 	[%r607+36864], %r2893;
	bar.sync 	0;
	mul.lo.s32 	%r1115, %r532, 19;
	min.s32 	%r608, %r533, %r1115;
	shl.b32 	%r1116, %r530, 2;
	add.s32 	%r609, %r1112, %r1116;
	sub.s32 	%r1117, %r608, %r531;
	max.s32 	%r2896, %r1117, 0;
	min.s32 	%r2895, %r608, %r530;
	setp.ge.s32 	%p272, %r2896, %r2895;
	@%p272 bra 	$L__BB29_495;
$L__BB29_494:
	add.s32 	%r1118, %r2896, %r2895;
	shr.s32 	%r1119, %r1118, 1;
	shl.b32 	%r1120, %r1119, 2;
	add.s32 	%r1122, %r1111, %r1120;
	ld.shared.u32 	%r1123, [%r1122+2048];
	not.b32 	%r1124, %r1119;
	add.s32 	%r1125, %r608, %r1124;
	shl.b32 	%r1126, %r1125, 2;
	add.s32 	%r1127, %r609, %r1126;
	ld.shared.u32 	%r1128, [%r1127];
	setp.lt.s32 	%p273, %r1128, %r1123;
	add.s32 	%r1129, %r1119, 1;
	selp.b32 	%r2896, %r2896, %r1129, %p273;
	selp.b32 	%r2895, %r1119, %r2895, %p273;
	setp.lt.s32 	%p274, %r2896, %r2895;
	@%p274 bra 	$L__BB29_494;
$L__BB29_495:
	sub.s32 	%r617, %r608, %r2896;
	setp.ge.s32 	%p275, %r617, %r531;
	mov.b32 	%r2923, 0;
	@%p275 bra 	$L__BB29_520;
	shl.b32 	%r1133, %r617, 2;
	add.s32 	%r618, %r609, %r1133;
	ld.shared.u32 	%r619, [%r618];
	setp.lt.s32 	%p276, %r2896, 1;
	mov.b32 	%r2900, 0;
	mov.u32 	%r2899, %r2896;
	@%p276 bra 	$L__BB29_498;
	mul.lo.s32 	%r1134, %r2896, 511;
	shr.s32 	%r1135, %r1134, 9;
	shl.b32 	%r1136, %r1135, 2;
	add.s32 	%r1138, %r1111, %r1136;
	ld.shared.u32 	%r1139, [%r1138+2048];
	setp.lt.s32 	%p277, %r1139, %r619;
	add.s32 	%r1140, %r1135, 1;
	selp.b32 	%r2899, %r2896, %r1135, %p277;
	selp.b32 	%r2900, %r1140, 0, %p277;
$L__BB29_498:
	setp.ge.s32 	%p278, %r2900, %r2899;
	@%p278 bra 	$L__BB29_500;
	mad.lo.s32 	%r1141, %r2899, 127, %r2900;
	shr.s32 	%r1142, %r1141, 7;
	shl.b32 	%r1143, %r1142, 2;
	add.s32 	%r1145, %r1111, %r1143;
	ld.shared.u32 	%r1146, [%r1145+2048];
	setp.lt.s32 	%p279, %r1146, %r619;
	add.s32 	%r1147, %r1142, 1;
	selp.b32 	%r2899, %r2899, %r1142, %p279;
	selp.b32 	%r2900, %r1147, %r2900, %p279;
$L__BB29_500:
	setp.ge.s32 	%p280, %r2900, %r2899;
	@%p280 bra 	$L__BB29_502;
	mad.lo.s32 	%r1148, %r2899, 31, %r2900;
	shr.s32 	%r1149, %r1148, 5;
	shl.b32 	%r1150, %r1149, 2;
	add.s32 	%r1152, %r1111, %r1150;
	ld.shared.u32 	%r1153, [%r1152+2048];
	setp.lt.s32 	%p281, %r1153, %r619;
	add.s32 	%r1154, %r1149, 1;
	selp.b32 	%r2899, %r2899, %r1149, %p281;
	selp.b32 	%r2900, %r1154, %r2900, %p281;
$L__BB29_502:
	setp.ge.s32 	%p282, %r2900, %r2899;
	@%p282 bra 	$L__BB29_504;
	mad.lo.s32 	%r1155, %r2899, 15, %r2900;
	shr.s32 	%r1156, %r1155, 4;
	shl.b32 	%r1157, %r1156, 2;
	add.s32 	%r1159, %r1111, %r1157;
	ld.shared.u32 	%r1160, [%r1159+2048];
	setp.lt.s32 	%p283, %r1160, %r619;
	add.s32 	%r1161, %r1156, 1;
	selp.b32 	%r2899, %r2899, %r1156, %p283;
	selp.b32 	%r2900, %r1161, %r2900, %p283;
$L__BB29_504:
	setp.ge.s32 	%p284, %r2900, %r2899;
	@%p284 bra 	$L__BB29_506;
$L__BB29_505:
	add.s32 	%r1163, %r2900, %r2899;
	shr.s32 	%r1164, %r1163, 1;
	shl.b32 	%r1165, %r1164, 2;
	add.s32 	%r1167, %r1111, %r1165;
	ld.shared.u32 	%r1168, [%r1167+2048];
	setp.lt.s32 	%p285, %r1168, %r619;
	add.s32 	%r1169, %r1164, 1;
	selp.b32 	%r2899, %r2899, %r1164, %p285;
	selp.b32 	%r2900, %r1169, %r2900, %p285;
	setp.lt.s32 	%p286, %r2900, %r2899;
	@%p286 bra 	$L__BB29_505;
$L__BB29_506:
	setp.lt.s32 	%p287, %r617, 1;
	mov.b32 	%r2911, 0;
	mov.u32 	%r2910, %r617;
	@%p287 bra 	$L__BB29_508;
	mul.lo.s32 	%r1172, %r617, 511;
	shr.s32 	%r1173, %r1172, 9;
	shl.b32 	%r1174, %r1173, 2;
	add.s32 	%r1175, %r609, %r1174;
	ld.shared.u32 	%r1176, [%r1175];
	setp.lt.s32 	%p288, %r1176, %r619;
	add.s32 	%r1177, %r1173, 1;
	selp.b32 	%r2910, %r617, %r1173, %p288;
	selp.b32 	%r2911, %r1177, 0, %p288;
$L__BB29_508:
	setp.ge.s32 	%p289, %r2911, %r2910;
	@%p289 bra 	$L__BB29_510;
	mad.lo.s32 	%r1179, %r2910, 127, %r2911;
	shr.s32 	%r1180, %r1179, 7;
	shl.b32 	%r1181, %r1180, 2;
	add.s32 	%r1182, %r609, %r1181;
	ld.shared.u32 	%r1183, [%r1182];
	setp.lt.s32 	%p290, %r1183, %r619;
	add.s32 	%r1184, %r1180, 1;
	selp.b32 	%r2910, %r2910, %r1180, %p290;
	selp.b32 	%r2911, %r1184, %r2911, %p290;
$L__BB29_510:
	setp.ge.s32 	%p291, %r2911, %r2910;
	@%p291 bra 	$L__BB29_512;
	mad.lo.s32 	%r1185, %r2910, 31, %r2911;
	shr.s32 	%r1186, %r1185, 5;
	shl.b32 	%r1187, %r1186, 2;
	add.s32 	%r1188, %r609, %r1187;
	ld.shared.u32 	%r1189, [%r1188];
	setp.lt.s32 	%p292, %r1189, %r619;
	add.s32 	%r1190, %r1186, 1;
	selp.b32 	%r2910, %r2910, %r1186, %p292;
	selp.b32 	%r2911, %r1190, %r2911, %p292;
$L__BB29_512:
	setp.ge.s32 	%p293, %r2911, %r2910;
	@%p293 bra 	$L__BB29_514;
	mad.lo.s32 	%r1191, %r2910, 15, %r2911;
	shr.s32 	%r1192, %r1191, 4;
	shl.b32 	%r1193, %r1192, 2;
	add.s32 	%r1194, %r609, %r1193;
	ld.shared.u32 	%r1195, [%r1194];
	setp.lt.s32 	%p294, %r1195, %r619;
	add.s32 	%r1196, %r1192, 1;
	selp.b32 	%r2910, %r2910, %r1192, %p294;
	selp.b32 	%r2911, %r1196, %r2911, %p294;
$L__BB29_514:
	setp.ge.s32 	%p295, %r2911, %r2910;
	@%p295 bra 	$L__BB29_516;
$L__BB29_515:
	add.s32 	%r1198, %r2911, %r2910;
	shr.s32 	%r1199, %r1198, 1;
	shl.b32 	%r1200, %r1199, 2;
	add.s32 	%r1201, %r609, %r1200;
	ld.shared.u32 	%r1202, [%r1201];
	setp.lt.s32 	%p296, %r1202, %r619;
	add.s32 	%r1203, %r1199, 1;
	selp.b32 	%r2910, %r2910, %r1199, %p296;
	selp.b32 	%r2911, %r1203, %r2911, %p296;
	setp.lt.s32 	%p297, %r2911, %r2910;
	@%p297 bra 	$L__BB29_515;
$L__BB29_516:
	sub.s32 	%r1206, %r2896, %r2900;
	sub.s32 	%r664, %r617, %r2911;
	add.s32 	%r665, %r664, %r1206;
	shr.s32 	%r1207, %r665, 1;
	max.s32 	%r666, %r1207, %r664;
	add.s32 	%r1209, %r2911, %r666;
	add.s32 	%r1210, %r1209, 1;
	min.s32 	%r1211, %r1210, %r531;
	sub.s32 	%r2920, %r1211, %r617;
	setp.lt.s32 	%p298, %r2920, 1;
	mov.b32 	%r2921, 0;
	@%p298 bra 	$L__BB29_519;
	mov.b32 	%r2921, 0;
$L__BB29_518:
	add.s32 	%r1213, %r2921, %r2920;
	shr.s32 	%r1214, %r1213, 1;
	shl.b32 	%r1215, %r1214, 2;
	add.s32 	%r1216, %r618, %r1215;
	ld.shared.u32 	%r1217, [%r1216];
	setp.lt.s32 	%p299, %r619, %r1217;
	add.s32 	%r1218, %r1214, 1;
	selp.b32 	%r2920, %r1214, %r2920, %p299;
	selp.b32 	%r2921, %r2921, %r1218, %p299;
	setp.lt.s32 	%p300, %r2921, %r2920;
	@%p300 bra 	$L__BB29_518;
$L__BB29_519:
	add.s32 	%r1219, %r664, %r2921;
	min.s32 	%r1220, %r1219, %r666;
	sub.s32 	%r1221, %r665, %r1220;
	add.s32 	%r1222, %r1220, 1;
	setp.eq.s32 	%p301, %r1221, %r1222;
	setp.lt.s32 	%p302, %r666, %r1219;
	and.pred  	%p303, %p301, %p302;
	add.s32 	%r2896, %r1221, %r2900;
	selp.u32 	%r2923, 1, 0, %p303;
$L__BB29_520:
	sub.s32 	%r1223, %r608, %r2896;
	add.s32 	%r1224, %r1223, %r2923;
	setp.eq.s32 	%p304, %r532, 0;
	shl.b32 	%r1225, %r530, 16;
	or.b32  	%r1226, %r1225, %r531;
	shl.b32 	%r1227, %r2896, 16;
	or.b32  	%r1228, %r1224, %r1227;
	selp.b32 	%r1229, %r1226, %r1228, %p304;
	add.s32 	%r1230, %r532, -1;
	selp.b32 	%r1231, 511, %r1230, %p304;
	shl.b32 	%r1232, %r1231, 2;
	add.s32 	%r1234, %r1111, %r1232;
	st.shared.u32 	[%r1234], %r1229;
	bar.sync 	0;
	ld.shared.u32 	%r1235, [%r607+-2048];
	shr.s32 	%r677, %r1235, 16;
	and.b32  	%r1236, %r1235, 65535;
	add.s32 	%r2931, %r1224, %r530;
	add.s32 	%r679, %r1236, %r530;
	add.s32 	%r680, %r679, %r677;
	shl.b32 	%r1237, %r2931, 2;
	add.s32 	%r681, %r1112, %r1237;
	ld.shared.u32 	%r2930, [%r681];
	shl.b32 	%r1239, %r2896, 2;
	add.s32 	%r683, %r1112, %r1239;
	ld.shared.u32 	%r684, [%r683];
	setp.ge.s32 	%p895, %r2896, %r677;
	setp.lt.s32 	%p305, %r2896, %r677;
	setp.ge.s32 	%p306, %r2931, %r679;
	and.pred  	%p896, %p306, %p305;
	or.pred  	%p307, %p895, %p306;
	@%p307 bra 	$L__BB29_522;
	setp.lt.s32 	%p896, %r684, %r2930;
	setp.lt.s32 	%p895, %r2930, %r684;
$L__BB29_522:
	add.s32 	%r1240, %r2931, %r2896;
	setp.lt.s32 	%p308, %r1240, %r680;
	and.pred  	%p123, %p308, %p896;
	mov.u32 	%r2924, %r684;
	@%p895 bra 	$L__BB29_524;
	add.s32 	%r2896, %r2896, 1;
	ld.shared.u32 	%r2924, [%r683+4];
$L__BB29_524:
	@%p896 bra 	$L__BB29_526;
	add.s32 	%r2931, %r2931, 1;
	ld.shared.u32 	%r2930, [%r681+4];
$L__BB29_526:
	setp.ge.s32 	%p897, %r2896, %r677;
	setp.lt.s32 	%p309, %r2896, %r677;
	setp.ge.s32 	%p310, %r2931, %r679;
	and.pred  	%p898, %p310, %p309;
	or.pred  	%p311, %p897, %p310;
	@%p311 bra 	$L__BB29_528;
	setp.lt.s32 	%p898, %r2924, %r2930;
	setp.lt.s32 	%p897, %r2930, %r2924;
$L__BB29_528:
	add.s32 	%r1241, %r2931, %r2896;
	setp.lt.s32 	%p312, %r1241, %r680;
	and.pred  	%p130, %p312, %p898;
	shl.b32 	%r1242, %r2896, 2;
	add.s32 	%r1244, %r1111, %r1242;
	add.s32 	%r693, %r1244, 2048;
	mov.u32 	%r2928, %r2924;
	@%p897 bra 	$L__BB29_530;
	add.s32 	%r2896, %r2896, 1;
	ld.shared.u32 	%r2928, [%r693+4];
$L__BB29_530:
	@%p898 bra 	$L__BB29_532;
	add.s32 	%r698, %r2931, 1;
	shl.b32 	%r1245, %r2931, 2;
	add.s32 	%r1247, %r1111, %r1245;
	ld.shared.u32 	%r2930, [%r1247+2052];
	mov.u32 	%r2931, %r698;
$L__BB29_532:
	setp.ge.s32 	%p899, %r2896, %r677;
	setp.lt.s32 	%p313, %r2896, %r677;
	setp.ge.s32 	%p314, %r2931, %r679;
	and.pred  	%p900, %p314, %p313;
	or.pred  	%p315, %p899, %p314;
	@%p315 bra 	$L__BB29_534;
	setp.lt.s32 	%p900, %r2928, %r2930;
	setp.lt.s32 	%p899, %r2930, %r2928;
$L__BB29_534:
	add.s32 	%r1248, %r2931, %r2896;
	setp.lt.s32 	%p316, %r1248, %r680;
	and.pred  	%p137, %p316, %p900;
	shl.b32 	%r1249, %r2896, 2;
	add.s32 	%r1251, %r1111, %r1249;
	add.s32 	%r702, %r1251, 2048;
	mov.u32 	%r2932, %r2928;
	@%p899 bra 	$L__BB29_536;
	add.s32 	%r2896, %r2896, 1;
	ld.shared.u32 	%r2932, [%r702+4];
$L__BB29_536:
	@%p900 bra 	$L__BB29_538;
	add.s32 	%r707, %r2931, 1;
	shl.b32 	%r1252, %r2931, 2;
	add.s32 	%r1254, %r1111, %r1252;
	ld.shared.u32 	%r2930, [%r1254+2052];
	mov.u32 	%r2931, %r707;
$L__BB29_538:
	setp.ge.s32 	%p901, %r2896, %r677;
	setp.lt.s32 	%p317, %r2896, %r677;
	setp.ge.s32 	%p318, %r2931, %r679;
	and.pred  	%p902, %p318, %p317;
	or.pred  	%p319, %p901, %p318;
	@%p319 bra 	$L__BB29_540;
	setp.lt.s32 	%p902, %r2932, %r2930;
	setp.lt.s32 	%p901, %r2930, %r2932;
$L__BB29_540:
	add.s32 	%r1255, %r2931, %r2896;
	setp.lt.s32 	%p320, %r1255, %r680;
	and.pred  	%p144, %p320, %p902;
	shl.b32 	%r1256, %r2896, 2;
	add.s32 	%r1258, %r1111, %r1256;
	add.s32 	%r711, %r1258, 2048;
	mov.u32 	%r2936, %r2932;
	@%p901 bra 	$L__BB29_542;
	add.s32 	%r2896, %r2896, 1;
	ld.shared.u32 	%r2936, [%r711+4];
$L__BB29_542:
	@%p902 bra 	$L__BB29_544;
	add.s32 	%r716, %r2931, 1;
	shl.b32 	%r1259, %r2931, 2;
	add.s32 	%r1261, %r1111, %r1259;
	ld.shared.u32 	%r2930, [%r1261+2052];
	mov.u32 	%r2931, %r716;
$L__BB29_544:
	setp.ge.s32 	%p903, %r2896, %r677;
	setp.lt.s32 	%p321, %r2896, %r677;
	setp.ge.s32 	%p322, %r2931, %r679;
	and.pred  	%p904, %p322, %p321;
	or.pred  	%p323, %p903, %p322;
	@%p323 bra 	$L__BB29_546;
	setp.lt.s32 	%p904, %r2936, %r2930;
	setp.lt.s32 	%p903, %r2930, %r2936;
$L__BB29_546:
	add.s32 	%r1262, %r2931, %r2896;
	setp.lt.s32 	%p324, %r1262, %r680;
	and.pred  	%p151, %p324, %p904;
	shl.b32 	%r1263, %r2896, 2;
	mov.u32 	%r1264, _ZN6thrust24THRUST_300001_SM_1000_NS8cuda_cub4core6detail5shmemE;
	add.s32 	%r1265, %r1264, %r1263;
	add.s32 	%r720, %r1265, 2048;
	mov.u32 	%r2940, %r2936;
	@%p903 bra 	$L__BB29_548;
	add.s32 	%r2896, %r2896, 1;
	ld.shared.u32 	%r2940, [%r720+4];
$L__BB29_548:
	@%p904 bra 	$L__BB29_550;
	add.s32 	%r725, %r2931, 1;
	shl.b32 	%r1266, %r2931, 2;
	add.s32 	%r1268, %r1264, %r1266;
	ld.shared.u32 	%r2930, [%r1268+2052];
	mov.u32 	%r2931, %r725;
$L__BB29_550:
	setp.ge.s32 	%p905, %r2896, %r677;
	setp.lt.s32 	%p325, %r2896, %r677;
	setp.ge.s32 	%p326, %r2931, %r679;
	and.pred  	%p906, %p326, %p325;
	or.pred  	%p327, %p905, %p326;
	@%p327 bra 	$L__BB29_552;
	setp.lt.s32 	%p906, %r2940, %r2930;
	setp.lt.s32 	%p905, %r2930, %r2940;
$L__BB29_552:
	shl.b32 	%r1269, %r2896, 2;
	mov.u32 	%r1270, _ZN6thrust24THRUST_300001_SM_1000_NS8cuda_cub4core6detail5shmemE;
	add.s32 	%r1271, %r1270, %r1269;
	add.s32 	%r729, %r1271, 2048;
	mov.u32 	%r2944, %r2940;
	mov.u32 	%r2949, %r2896;
	@%p905 bra 	$L__BB29_554;
	add.s32 	%r2949, %r2896, 1;
	ld.shared.u32 	%r2944, [%r729+4];
$L__BB29_554:
	mov.u32 	%r2951, %r2931;
	@%p906 bra 	$L__BB29_556;
	add.s32 	%r2951, %r2931, 1;
	shl.b32 	%r1272, %r2931, 2;
	add.s32 	%r1274, %r1270, %r1272;
	ld.shared.u32 	%r2930, [%r1274+2052];
$L__BB29_556:
	setp.ge.s32 	%p907, %r2949, %r677;
	setp.lt.s32 	%p328, %r2949, %r677;
	setp.ge.s32 	%p329, %r2951, %r679;
	and.pred  	%p908, %p329, %p328;
	or.pred  	%p330, %p907, %p329;
	@%p330 bra 	$L__BB29_558;
	setp.lt.s32 	%p908, %r2944, %r2930;
	setp.lt.s32 	%p907, %r2930, %r2944;
$L__BB29_558:
	add.s32 	%r1275, %r2951, %r2949;
	setp.lt.s32 	%p331, %r1275, %r680;
	selp.b32 	%r1276, 64, 0, %p908;
	selp.b32 	%r1277, %r1276, 0, %p331;
	add.s32 	%r1278, %r2931, %r2896;
	setp.lt.s32 	%p332, %r1278, %r680;
	selp.b32 	%r1279, 32, 0, %p906;
	selp.b32 	%r1280, %r1279, 0, %p332;
	or.b32  	%r1281, %r1280, %r1277;
	selp.b32 	%r1282, 8, 0, %p144;
	selp.b32 	%r1283, 4, 0, %p137;
	selp.u32 	%r1284, 1, 0, %p123;
	selp.b32 	%r1285, 2, 0, %p130;
	or.b32  	%r1286, %r1285, %r1284;
	or.b32  	%r1287, %r1286, %r1283;
	or.b32  	%r1288, %r1287, %r1282;
	selp.b32 	%r1289, 16, 0, %p151;
	or.b32  	%r1290, %r1288, %r1289;
	or.b32  	%r738, %r1281, %r1290;
	shl.b32 	%r1291, %r2949, 2;
	mov.u32 	%r1292, _ZN6thrust24THRUST_300001_SM_1000_NS8cuda_cub4core6detail5shmemE;
	add.s32 	%r1293, %r1292, %r1291;
	add.s32 	%r739, %r1293, 2048;
	mov.u32 	%r2948, %r2944;
	@%p907 bra 	$L__BB29_560;
	add.s32 	%r2949, %r2949, 1;
	ld.shared.u32 	%r2948, [%r739+4];
$L__BB29_560:
	@%p908 bra 	$L__BB29_562;
	add.s32 	%r744, %r2951, 1;
	shl.b32 	%r1294, %r2951, 2;
	add.s32 	%r1296, %r1292, %r1294;
	ld.shared.u32 	%r2930, [%r1296+2052];
	mov.u32 	%r2951, %r744;
$L__BB29_562:
	setp.ge.s32 	%p909, %r2949, %r677;
	setp.lt.s32 	%p333, %r2949, %r677;
	setp.ge.s32 	%p334, %r2951, %r679;
	and.pred  	%p910, %p334, %p333;
	or.pred  	%p335, %p909, %p334;
	@%p335 bra 	$L__BB29_564;
	setp.lt.s32 	%p910, %r2948, %r2930;
	setp.lt.s32 	%p909, %r2930, %r2948;
$L__BB29_564:
	shl.b32 	%r1297, %r2949, 2;
	mov.u32 	%r1298, _ZN6thrust24THRUST_300001_SM_1000_NS8cuda_cub4core6detail5shmemE;
	add.s32 	%r1299, %r1298, %r1297;
	add.s32 	%r748, %r1299, 2048;
	mov.u32 	%r2952, %r2948;
	mov.u32 	%r2957, %r2949;
	@%p909 bra 	$L__BB29_566;
	add.s32 	%r2957, %r2949, 1;
	ld.shared.u32 	%r2952, [%r748+4];
$L__BB29_566:
	mov.u32 	%r2959, %r2951;
	@%p910 bra 	$L__BB29_568;
	add.s32 	%r2959, %r2951, 1;
	shl.b32 	%r1300, %r2951, 2;
	add.s32 	%r1302, %r1298, %r1300;
	ld.shared.u32 	%r2930, [%r1302+2052];
$L__BB29_568:
	setp.ge.s32 	%p911, %r2957, %r677;
	setp.lt.s32 	%p336, %r2957, %r677;
	setp.ge.s32 	%p337, %r2959, %r679;
	and.pred  	%p912, %p337, %p336;
	or.pred  	%p338, %p911, %p337;
	@%p338 bra 	$L__BB29_570;
	setp.lt.s32 	%p912, %r2952, %r2930;
	setp.lt.s32 	%p911, %r2930, %r2952;
$L__BB29_570:
	add.s32 	%r1303, %r2959, %r2957;
	setp.lt.s32 	%p339, %r1303, %r680;
	selp.b32 	%r1304, 256, 0, %p912;
	selp.b32 	%r1305, %r1304, 0, %p339;
	add.s32 	%r1306, %r2951, %r2949;
	setp.lt.s32 	%p340, %r1306, %r680;
	selp.b32 	%r1307, 128, 0, %p910;
	selp.b32 	%r1308, %r1307, 0, %p340;
	or.b32  	%r1309, %r1308, %r1305;
	or.b32  	%r757, %r1309, %r738;
	shl.b32 	%r1310, %r2957, 2;
	mov.u32 	%r1311, _ZN6thrust24THRUST_300001_SM_1000_NS8cuda_cub4core6detail5shmemE;
	add.s32 	%r1312, %r1311, %r1310;
	add.s32 	%r758, %r1312, 2048;
	mov.u32 	%r2956, %r2952;
	@%p911 bra 	$L__BB29_572;
	add.s32 	%r2957, %r2957, 1;
	ld.shared.u32 	%r2956, [%r758+4];
$L__BB29_572:
	@%p912 bra 	$L__BB29_574;
	add.s32 	%r763, %r2959, 1;
	shl.b32 	%r1313, %r2959, 2;
	add.s32 	%r1315, %r1311, %r1313;
	ld.shared.u32 	%r2930, [%r1315+2052];
	mov.u32 	%r2959, %r763;
$L__BB29_574:
	setp.ge.s32 	%p913, %r2957, %r677;
	setp.lt.s32 	%p341, %r2957, %r677;
	setp.ge.s32 	%p342, %r2959, %r679;
	and.pred  	%p914, %p342, %p341;
	or.pred  	%p343, %p913, %p342;
	@%p343 bra 	$L__BB29_576;
	setp.lt.s32 	%p914, %r2956, %r2930;
	setp.lt.s32 	%p913, %r2930, %r2956;
$L__BB29_576:
	shl.b32 	%r1316, %r2957, 2;
	mov.u32 	%r1317, _ZN6thrust24THRUST_300001_SM_1000_NS8cuda_cub4core6detail5shmemE;
	add.s32 	%r1318, %r1317, %r1316;
	add.s32 	%r767, %r1318, 2048;
	mov.u32 	%r2960, %r2956;
	mov.u32 	%r2965, %r2957;
	@%p913 bra 	$L__BB29_578;
	add.s32 	%r2965, %r2957, 1;
	ld.shared.u32 	%r2960, [%r767+4];
$L__BB29_578:
	mov.u32 	%r2967, %r2959;
	@%p914 bra 	$L__BB29_580;
	add.s32 	%r2967, %r2959, 1;
	shl.b32 	%r1319, %r2959, 2;
	add.s32 	%r1321, %r1317, %r1319;
	ld.shared.u32 	%r2930, [%r1321+2052];
$L__BB29_580:
	setp.ge.s32 	%p915, %r2965, %r677;
	setp.lt.s32 	%p344, %r2965, %r677;
	setp.ge.s32 	%p345, %r2967, %r679;
	and.pred  	%p916, %p345, %p344;
	or.pred  	%p346, %p915, %p345;
	@%p346 bra 	$L__BB29_582;
	setp.lt.s32 	%p916, %r2960, %r2930;
	setp.lt.s32 	%p915, %r2930, %r2960;
$L__BB29_582:
	add.s32 	%r1322, %r2967, %r2965;
	setp.lt.s32 	%p347, %r1322, %r680;
	selp.b32 	%r1323, 1024, 0, %p916;
	selp.b32 	%r1324, %r1323, 0, %p347;
	add.s32 	%r1325, %r2959, %r2957;
	setp.lt.s32 	%p348, %r1325, %r680;
	selp.b32 	%r1326, 512, 0, %p914;
	selp.b32 	%r1327, %r1326, 0, %p348;
	or.b32  	%r1328, %r1327, %r1324;
	or.b32  	%r776, %r1328, %r757;
	shl.b32 	%r1329, %r2965, 2;
	mov.u32 	%r1330, _ZN6thrust24THRUST_300001_SM_1000_NS8cuda_cub4core6detail5shmemE;
	add.s32 	%r1331, %r1330, %r1329;
	add.s32 	%r777, %r1331, 2048;
	mov.u32 	%r2964, %r2960;
	@%p915 bra 	$L__BB29_584;
	add.s32 	%r2965, %r2965, 1;
	ld.shared.u32 	%r2964, [%r777+4];
$L__BB29_584:
	@%p916 bra 	$L__BB29_586;
	add.s32 	%r782, %r2967, 1;
	shl.b32 	%r1332, %r2967, 2;
	add.s32 	%r1334, %r1330, %r1332;
	ld.shared.u32 	%r2930, [%r1334+2052];
	mov.u32 	%r2967, %r782;
$L__BB29_586:
	setp.ge.s32 	%p917, %r2965, %r677;
	setp.lt.s32 	%p349, %r2965, %r677;
	setp.ge.s32 	%p350, %r2967, %r679;
	and.pred  	%p918, %p350, %p349;
	or.pred  	%p351, %p917, %p350;
	@%p351 bra 	$L__BB29_588;
	setp.lt.s32 	%p918, %r2964, %r2930;
	setp.lt.s32 	%p917, %r2930, %r2964;
$L__BB29_588:
	shl.b32 	%r1335, %r2965, 2;
	mov.u32 	%r1336, _ZN6thrust24THRUST_300001_SM_1000_NS8cuda_cub4core6detail5shmemE;
	add.s32 	%r1337, %r1336, %r1335;
	add.s32 	%r786, %r1337, 2048;
	mov.u32 	%r2968, %r2964;
	mov.u32 	%r2973, %r2965;
	@%p917 bra 	$L__BB29_590;
	add.s32 	%r2973, %r2965, 1;
	ld.shared.u32 	%r2968, [%r786+4];
$L__BB29_590:
	mov.u32 	%r2975, %r2967;
	@%p918 bra 	$L__BB29_592;
	add.s32 	%r2975, %r2967, 1;
	shl.b32 	%r1338, %r2967, 2;
	add.s32 	%r1340, %r1336, %r1338;
	ld.shared.u32 	%r2930, [%r1340+2052];
$L__BB29_592:
	setp.ge.s32 	%p919, %r2973, %r677;
	setp.lt.s32 	%p352, %r2973, %r677;
	setp.ge.s32 	%p353, %r2975, %r679;
	and.pred  	%p920, %p353, %p352;
	or.pred  	%p354, %p919, %p353;
	@%p354 bra 	$L__BB29_594;
	setp.lt.s32 	%p920, %r2968, %r2930;
	setp.lt.s32 	%p919, %r2930, %r2968;
$L__BB29_594:
	add.s32 	%r1341, %r2975, %r2973;
	setp.lt.s32 	%p355, %r1341, %r680;
	selp.b32 	%r1342, 4096, 0, %p920;
	selp.b32 	%r1343, %r1342, 0, %p355;
	add.s32 	%r1344, %r2967, %r2965;
	setp.lt.s32 	%p356, %r1344, %r680;
	selp.b32 	%r1345, 2048, 0, %p918;
	selp.b32 	%r1346, %r1345, 0, %p356;
	or.b32  	%r1347, %r1346, %r1343;
	or.b32  	%r795, %r1347, %r776;
	shl.b32 	%r1348, %r2973, 2;
	mov.u32 	%r1349, _ZN6thrust24THRUST_300001_SM_1000_NS8cuda_cub4core6detail5shmemE;
	add.s32 	%r1350, %r1349, %r1348;
	add.s32 	%r796, %r1350, 2048;
	mov.u32 	%r2972, %r2968;
	@%p919 bra 	$L__BB29_596;
	add.s32 	%r2973, %r2973, 1;
	ld.shared.u32 	%r2972, [%r796+4];
$L__BB29_596:
	@%p920 bra 	$L__BB29_598;
	add.s32 	%r801, %r2975, 1;
	shl.b32 	%r1351, %r2975, 2;
	add.s32 	%r1353, %r1349, %r1351;
	ld.shared.u32 	%r2930, [%r1353+2052];
	mov.u32 	%r2975, %r801;
$L__BB29_598:
	setp.ge.s32 	%p921, %r2973, %r677;
	setp.lt.s32 	%p357, %r2973, %r677;
	setp.ge.s32 	%p358, %r2975, %r679;
	and.pred  	%p922, %p358, %p357;
	or.pred  	%p359, %p921, %p358;
	@%p359 bra 	$L__BB29_600;
	setp.lt.s32 	%p922, %r2972, %r2930;
	setp.lt.s32 	%p921, %r2930, %r2972;
$L__BB29_600:
	shl.b32 	%r1354, %r2973, 2;
	mov.u32 	%r1355, _ZN6thrust24THRUST_300001_SM_1000_NS8cuda_cub4core6detail5shmemE;
	add.s32 	%r1356, %r1355, %r1354;
	add.s32 	%r805, %r1356, 2048;
	mov.u32 	%r2976, %r2972;
	mov.u32 	%r2981, %r2973;
	@%p921 bra 	$L__BB29_602;
	add.s32 	%r2981, %r2973, 1;
	ld.shared.u32 	%r2976, [%r805+4];
$L__BB29_602:
	mov.u32 	%r2983, %r2975;
	@%p922 bra 	$L__BB29_604;
	add.s32 	%r2983, %r2975, 1;
	shl.b32 	%r1357, %r2975, 2;
	add.s32 	%r1359, %r1355, %r1357;
	ld.shared.u32 	%r2930, [%r1359+2052];
$L__BB29_604:
	setp.ge.s32 	%p923, %r2981, %r677;
	setp.lt.s32 	%p360, %r2981, %r677;
	setp.ge.s32 	%p361, %r2983, %r679;
	and.pred  	%p924, %p361, %p360;
	or.pred  	%p362, %p923, %p361;
	@%p362 bra 	$L__BB29_606;
	setp.lt.s32 	%p924, %r2976, %r2930;
	setp.lt.s32 	%p923, %r2930, %r2976;
$L__BB29_606:
	add.s32 	%r1360, %r2983, %r2981;
	setp.lt.s32 	%p363, %r1360, %r680;
	selp.b32 	%r1361, 16384, 0, %p924;
	selp.b32 	%r1362, %r1361, 0, %p363;
	add.s32 	%r1363, %r2975, %r2973;
	setp.lt.s32 	%p364, %r1363, %r680;
	selp.b32 	%r1364, 8192, 0, %p922;
	selp.b32 	%r1365, %r1364, 0, %p364;
	or.b32  	%r1366, %r1365, %r1362;
	or.b32  	%r814, %r1366, %r795;
	shl.b32 	%r1367, %r2981, 2;
	mov.u32 	%r1368, _ZN6thrust24THRUST_300001_SM_1000_NS8cuda_cub4core6detail5shmemE;
	add.s32 	%r1369, %r1368, %r1367;
	add.s32 	%r815, %r1369, 2048;
	mov.u32 	%r2980, %r2976;
	@%p923 bra 	$L__BB29_608;
	add.s32 	%r2981, %r2981, 1;
	ld.shared.u32 	%r2980, [%r815+4];
$L__BB29_608:
	@%p924 bra 	$L__BB29_610;
	add.s32 	%r820, %r2983, 1;
	shl.b32 	%r1370, %r2983, 2;
	add.s32 	%r1372, %r1368, %r1370;
	ld.shared.u32 	%r2930, [%r1372+2052];
	mov.u32 	%r2983, %r820;
$L__BB29_610:
	setp.ge.s32 	%p925, %r2981, %r677;
	setp.lt.s32 	%p365, %r2981, %r677;
	setp.ge.s32 	%p366, %r2983, %r679;
	and.pred  	%p926, %p366, %p365;
	or.pred  	%p367, %p925, %p366;
	@%p367 bra 	$L__BB29_612;
	setp.lt.s32 	%p926, %r2980, %r2930;
	setp.lt.s32 	%p925, %r2930, %r2980;
$L__BB29_612:
	shl.b32 	%r1373, %r2981, 2;
	mov.u32 	%r1374, _ZN6thrust24THRUST_300001_SM_1000_NS8cuda_cub4core6detail5shmemE;
	add.s32 	%r1375, %r1374, %r1373;
	add.s32 	%r824, %r1375, 2048;
	mov.u32 	%r2984, %r2980;
	mov.u32 	%r2989, %r2981;
	@%p925 bra 	$L__BB29_614;
	add.s32 	%r2989, %r2981, 1;
	ld.shared.u32 	%r2984, [%r824+4];
$L__BB29_614:
	mov.u32 	%r2991, %r2983;
	@%p926 bra 	$L__BB29_616;
	add.s32 	%r2991, %r2983, 1;
	shl.b32 	%r1376, %r2983, 2;
	mov.u32 	%r1377, _ZN6thrust24THRUST_300001_SM_1000_NS8cuda_cub4core6detail5shmemE;
	add.s32 	%r1378, %r1377, %r1376;
	ld.shared.u32 	%r2930, [%r1378+2052];
$L__BB29_616:
	setp.ge.s32 	%p927, %r2989, %r677;
	setp.lt.s32 	%p368, %r2989, %r677;
	setp.ge.s32 	%p369, %r2991, %r679;
	and.pred  	%p928, %p369, %p368;
	or.pred  	%p370, %p927, %p369;
	@%p370 bra 	$L__BB29_618;
	setp.lt.s32 	%p928, %r2984, %r2930;
	setp.lt.s32 	%p927, %r2930, %r2984;
$L__BB29_618:
	add.s32 	%r1379, %r2991, %r2989;
	setp.lt.s32 	%p371, %r1379, %r680;
	selp.b32 	%r1380, 65536, 0, %p928;
	selp.b32 	%r1381, %r1380, 0, %p371;
	add.s32 	%r1382, %r2983, %r2981;
	setp.lt.s32 	%p372, %r1382, %r680;
	selp.b32 	%r1383, 32768, 0, %p926;
	selp.b32 	%r1384, %r1383, 0, %p372;
	or.b32  	%r1385, %r1384, %r1381;
	or.b32  	%r833, %r1385, %r814;
	shl.b32 	%r1386, %r2989, 2;
	mov.u32 	%r1387, _ZN6thrust24THRUST_300001_SM_1000_NS8cuda_cub4core6detail5shmemE;
	add.s32 	%r1388, %r1387, %r1386;
	add.s32 	%r834, %r1388, 2048;
	mov.u32 	%r2988, %r2984;
	@%p927 bra 	$L__BB29_620;
	add.s32 	%r2989, %r2989, 1;
	ld.shared.u32 	%r2988, [%r834+4];
$L__BB29_620:
	@%p928 bra 	$L__BB29_622;
	add.s32 	%r839, %r2991, 1;
	shl.b32 	%r1389, %r2991, 2;
	mov.u32 	%r1390, _ZN6thrust24THRUST_300001_SM_1000_NS8cuda_cub4core6detail5shmemE;
	add.s32 	%r1391, %r1390, %r1389;
	ld.shared.u32 	%r2930, [%r1391+2052];
	mov.u32 	%r2991, %r839;
$L__BB29_622:
	setp.ge.s32 	%p929, %r2989, %r677;
	setp.lt.s32 	%p373, %r2989, %r677;
	setp.ge.s32 	%p374, %r2991, %r679;
	and.pred  	%p930, %p374, %p373;
	or.pred  	%p375, %p929, %p374;
	@%p375 bra 	$L__BB29_624;
	setp.lt.s32 	%p930, %r2988, %r2930;
	setp.lt.s32 	%p929, %r2930, %r2988;
$L__BB29_624:
	shl.b32 	%r1392, %r2989, 2;
	mov.u32 	%r1393, _ZN6thrust24THRUST_300001_SM_1000_NS8cuda_cub4core6detail5shmemE;
	add.s32 	%r1394, %r1393, %r1392;
	add.s32 	%r843, %r1394, 2048;
	mov.u32 	%r2992, %r2988;
	mov.u32 	%r2993, %r2989;
	@%p929 bra 	$L__BB29_626;
	add.s32 	%r2993, %r2989, 1;
	ld.shared.u32 	%r2992, [%r843+4];
$L__BB29_626:
	mov.u32 	%r2995, %r2991;
	@%p930 bra 	$L__BB29_628;
	add.s32 	%r2995, %r2991, 1;
	shl.b32 	%r1395, %r2991, 2;
	mov.u32 	%r1396, _ZN6thrust24THRUST_300001_SM_1000_NS8cuda_cub4core6detail5shmemE;
	add.s32 	%r1397, %r1396, %r1395;
	ld.shared.u32 	%r2930, [%r1397+2052];
$L__BB29_628:
	setp.ge.s32 	%p376, %r2993, %r677;
	setp.lt.s32 	%p377, %r2993, %r677;
	setp.ge.s32 	%p378, %r2995, %r679;
	and.pred  	%p931, %p378, %p377;
	or.pred  	%p379, %p376, %p378;
	@%p379 bra 	$L__BB29_630;
	setp.lt.s32 	%p931, %r2992, %r2930;
$L__BB29_630:
	add.s32 	%r1398, %r2995, %r2993;
	setp.lt.s32 	%p380, %r1398, %r680;
	selp.b32 	%r1399, 262144, 0, %p931;
	selp.b32 	%r1400, %r1399, 0, %p380;
	add.s32 	%r1401, %r2991, %r2989;
	setp.lt.s32 	%p381, %r1401, %r680;
	selp.b32 	%r1402, 131072, 0, %p930;
	selp.b32 	%r1403, %r1402, 0, %p381;
	or.b32  	%r1404, %r1403, %r1400;
	or.b32  	%r852, %r1404, %r833;
	bar.sync 	0;
	popc.b32 	%r853, %r852;
	mov.u32 	%r1405, %ctaid.x;
	setp.ne.s32 	%p382, %r1405, 0;
	@%p382 bra 	$L__BB29_634;
	// begin inline asm
	mov.u32 %r1606, %laneid;
	// end inline asm
	cvt.u64.u32 	%rd260, %r853;
	mov.b64 	{%r1608, %r1613}, %rd260;
	mov.b32 	%r1614, 1;
	mov.b32 	%r1655, 0;
	mov.b32 	%r1656, -1;
	// begin inline asm
	shfl.sync.up.b32 %r1607, %r1608, %r1614, %r1655, %r1656;
	// end inline asm
	// begin inline asm
	shfl.sync.up.b32 %r1612, %r1613, %r1614, %r1655, %r1656;
	// end inline asm
	mov.b64 	%rd261, {%r1607, %r1612};
	setp.lt.s32 	%p436, %r1606, 1;
	selp.b64 	%rd262, 0, %rd261, %p436;
	add.s64 	%rd263, %rd262, %rd260;
	mov.b64 	{%r1618, %r1623}, %rd263;
	mov.b32 	%r1624, 2;
	// begin inline asm
	shfl.sync.up.b32 %r1617, %r1618, %r1624, %r1655, %r1656;
	// end inline asm
	// begin inline asm
	shfl.sync.up.b32 %r1622, %r1623, %r1624, %r1655, %r1656;
	// end inline asm
	mov.b64 	%rd264, {%r1617, %r1622};
	setp.lt.s32 	%p437, %r1606, 2;
	selp.b64 	%rd265, 0, %rd264, %p437;
	add.s64 	%rd266, %rd265, %rd263;
	mov.b64 	{%r1628, %r1633}, %rd266;
	mov.b32 	%r1634, 4;
	// begin inline asm
	shfl.sync.up.b32 %r1627, %r1628, %r1634, %r1655, %r1656;
	// end inline asm
	// begin inline asm
	shfl.sync.up.b32 %r1632, %r1633, %r1634, %r1655, %r1656;
	// end inline asm
	mov.b64 	%rd267, {%r1627, %r1632};
	setp.lt.s32 	%p438, %r1606, 4;
	selp.b64 	%rd268, 0, %rd267, %p438;
	add.s64 	%rd269, %rd268, %rd266;
	mov.b64 	{%r1638, %r1643}, %rd269;
	mov.b32 	%r1644, 8;
	// begin inline asm
	shfl.sync.up.b32 %r1637, %r1638, %r1644, %r1655, %r1656;
	// end inline asm
	// begin inline asm
	shfl.sync.up.b32 %r1642, %r1643, %r1644, %r1655, %r1656;
	// end inline asm
	mov.b64 	%rd270, {%r1637, %r1642};
	setp.lt.s32 	%p439, %r1606, 8;
	selp.b64 	%rd271, 0, %rd270, %p439;
	add.s64 	%rd272, %rd271, %rd269;
	mov.b64 	{%r1648, %r1653}, %rd272;
	mov.b32 	%r1654, 16;
	// begin inline asm
	shfl.sync.up.b32 %r1647, %r1648, %r1654, %r1655, %r1656;
	// end inline asm
	// begin inline asm
	shfl.sync.up.b32 %r1652, %r1653, %r1654, %r1655, %r1656;
	// end inline asm
	mov.b64 	%rd273, {%r1647, %r1652};
	setp.lt.s32 	%p440, %r1606, 16;
	selp.b64 	%rd274, 0, %rd273, %p440;
	add.s64 	%rd68, %rd274, %rd272;
	setp.ne.s32 	%p441, %r1606, 31;
	@%p441 bra 	$L__BB29_633;
	mov.u32 	%r1657, %tid.x;
	shr.u32 	%r1658, %r1657, 2;
	and.b32  	%r1659, %r1658, 248;
	mov.u32 	%r1660, _ZN6thrust24THRUST_300001_SM_1000_NS8cuda_cub4core6detail5shmemE;
	add.s32 	%r1661, %r1660, %r1659;
	st.shared.u64 	[%r1661], %rd68;
$L__BB29_633:
	bar.sync 	0;
	ld.shared.v2.u64 	{%rd276, %rd277}, [_ZN6thrust24THRUST_300001_SM_1000_NS8cuda_cub4core6detail5shmemE];
	mov.u32 	%r1662, %tid.x;
	shr.u32 	%r1663, %r1662, 5;
	add.s64 	%rd278, %rd277, %rd276;
	setp.eq.s32 	%p442, %r1663, 2;
	selp.b64 	%rd279, %rd278, %rd276, %p442;
	ld.shared.v2.u64 	{%rd280, %rd281}, [_ZN6thrust24THRUST_300001_SM_1000_NS8cuda_cub4core6detail5shmemE+16];
	add.s64 	%rd282, %rd278, %rd280;
	setp.eq.s32 	%p443, %r1663, 3;
	selp.b64 	%rd283, %rd282, %rd279, %p443;
	add.s64 	%rd284, %rd282, %rd281;
	setp.eq.s32 	%p444, %r1663, 4;
	selp.b64 	%rd285, %rd284, %rd283, %p444;
	ld.shared.v2.u64 	{%rd286, %rd287}, [_ZN6thrust24THRUST_300001_SM_1000_NS8cuda_cub4core6detail5shmemE+32];
	add.s64 	%rd288, %rd284, %rd286;
	setp.eq.s32 	%p445, %r1663, 5;
	selp.b64 	%rd289, %rd288, %rd285, %p445;
	add.s64 	%rd290, %rd288, %rd287;
	setp.eq.s32 	%p446, %r1663, 6;
	selp.b64 	%rd291, %rd290, %rd289, %p446;
	ld.shared.v2.u64 	{%rd292, %rd293}, [_ZN6thrust24THRUST_300001_SM_1000_NS8cuda_cub4core6detail5shmemE+48];
	add.s64 	%rd294, %rd290, %rd292;
	setp.eq.s32 	%p447, %r1663, 7;
	selp.b64 	%rd295, %rd294, %rd291, %p447;
	add.s64 	%rd296, %rd294, %rd293;
	setp.eq.s32 	%p448, %r1663, 8;
	selp.b64 	%rd297, %rd296, %rd295, %p448;
	ld.shared.v2.u64 	{%rd298, %rd299}, [_ZN6thrust24THRUST_300001_SM_1000_NS8cuda_cub4core6detail5shmemE+64];
	add.s64 	%rd300, %rd296, %rd298;
	setp.eq.s32 	%p449, %r1663, 9;
	selp.b64 	%rd301, %rd300, %rd297, %p449;
	add.s64 	%rd302, %rd300, %rd299;
	setp.eq.s32 	%p450, %r1663, 10;
	selp.b64 	%rd303, %rd302, %rd301, %p450;
	ld.shared.v2.u64 	{%rd304, %rd305}, [_ZN6thrust24THRUST_300001_SM_1000_NS8cuda_cub4core6detail5shmemE+80];
	add.s64 	%rd306, %rd302, %rd304;
	setp.eq.s32 	%p451, %r1663, 11;
	selp.b64 	%rd307, %rd306, %rd303, %p451;
	add.s64 	%rd308, %rd306, %rd305;
	setp.eq.s32 	%p452, %r1663, 12;
	selp.b64 	%rd309, %rd308, %rd307, %p452;
	ld.shared.v2.u64 	{%rd310, %rd311}, [_ZN6thrust24THRUST_300001_SM_1000_NS8cuda_cub4core6detail5shmemE+96];
	add.s64 	%rd312, %rd308, %rd310;
	setp.eq.s32 	%p453, %r1663, 13;
	selp.b64 	%rd313, %rd312, %rd309, %p453;
	add.s64 	%rd314, %rd312, %rd311;
	setp.eq.s32 	%p454, %r1663, 14;
	selp.b64 	%rd315, %rd314, %rd313, %p454;
	ld.shared.v2.u64 	{%rd316, %rd317}, [_ZN6thrust24THRUST_300001_SM_1000_NS8cuda_cub4core6detail5shmemE+112];
	add.s64 	%rd318, %rd314, %rd316;
	setp.eq.s32 	%p455, %r1663, 15;
	selp.b64 	%rd319, %rd318, %rd315, %p455;
	add.s64 	%rd584, %rd318, %rd317;
	setp.lt.u32 	%p456, %r1662, 32;
	selp.b64 	%rd320, 0, %rd319, %p456;
	setp.eq.s32 	%p457, %r1606, 0;
	cvt.u64.u32 	%rd321, %r853;
	sub.s64 	%rd322, %rd68, %rd321;
	selp.b64 	%rd323, 0, %rd322, %p457;
	add.s64 	%rd581, %rd320, %rd323;
	mov.b64 	%rd585, 0;
	bra.uni 	$L__BB29_664;
$L__BB29_634:
	// begin inline asm
	mov.u32 %r1406, %laneid;
	// end inline asm
	cvt.u64.u32 	%rd139, %r853;
	mov.b64 	{%r1408, %r1413}, %rd139;
	mov.b32 	%r1414, 1;
	mov.b32 	%r1455, 0;
	mov.b32 	%r1456, -1;
	// begin inline asm
	shfl.sync.up.b32 %r1407, %r1408, %r1414, %r1455, %r1456;
	// end inline asm
	// begin inline asm
	shfl.sync.up.b32 %r1412, %r1413, %r1414, %r1455, %r1456;
	// end inline asm
	mov.b64 	%rd140, {%r1407, %r1412};
	setp.lt.s32 	%p383, %r1406, 1;
	selp.b64 	%rd141, 0, %rd140, %p383;
	add.s64 	%rd142, %rd141, %rd139;
	mov.b64 	{%r1418, %r1423}, %rd142;
	mov.b32 	%r1424, 2;
	// begin inline asm
	shfl.sync.up.b32 %r1417, %r1418, %r1424, %r1455, %r1456;
	// end inline asm
	// begin inline asm
	shfl.sync.up.b32 %r1422, %r1423, %r1424, %r1455, %r1456;
	// end inline asm
	mov.b64 	%rd143, {%r1417, %r1422};
	setp.lt.s32 	%p384, %r1406, 2;
	selp.b64 	%rd144, 0, %rd143, %p384;
	add.s64 	%rd145, %rd144, %rd142;
	mov.b64 	{%r1428, %r1433}, %rd145;
	mov.b32 	%r1434, 4;
	// begin inline asm
	shfl.sync.up.b32 %r1427, %r1428, %r1434, %r1455, %r1456;
	// end inline asm
	// begin inline asm
	shfl.sync.up.b32 %r1432, %r1433, %r1434, %r1455, %r1456;
	// end inline asm
	mov.b64 	%rd146, {%r1427, %r1432};
	setp.lt.s32 	%p385, %r1406, 4;
	selp.b64 	%rd147, 0, %rd146, %p385;
	add.s64 	%rd148, %rd147, %rd145;
	mov.b64 	{%r1438, %r1443}, %rd148;
	mov.b32 	%r1444, 8;
	// begin inline asm
	shfl.sync.up.b32 %r1437, %r1438, %r1444, %r1455, %r1456;
	// end inline asm
	// begin inline asm
	shfl.sync.up.b32 %r1442, %r1443, %r1444, %r1455, %r1456;
	// end inline asm
	mov.b64 	%rd149, {%r1437, %r1442};
	setp.lt.s32 	%p386, %r1406, 8;
	selp.b64 	%rd150, 0, %rd149, %p386;
	add.s64 	%rd151, %rd150, %rd148;
	mov.b64 	{%r1448, %r1453}, %rd151;
	mov.b32 	%r1454, 16;
	// begin inline asm
	shfl.sync.up.b32 %r1447, %r1448, %r1454, %r1455, %r1456;
	// end inline asm
	// begin inline asm
	shfl.sync.up.b32 %r1452, %r1453, %r1454, %r1455, %r1456;
	// end inline asm
	mov.b64 	%rd152, {%r1447, %r1452};
	setp.lt.s32 	%p387, %r1406, 16;
	selp.b64 	%rd153, 0, %rd152, %p387;
	add.s64 	%rd71, %rd153, %rd151;
	setp.ne.s32 	%p388, %r1406, 31;
	@%p388 bra 	$L__BB29_636;
	mov.u32 	%r1457, %tid.x;
	shr.u32 	%r1458, %r1457, 2;
	and.b32  	%r1459, %r1458, 248;
	mov.u32 	%r1460, _ZN6thrust24THRUST_300001_SM_1000_NS8cuda_cub4core6detail5shmemE;
	add.s32 	%r1461, %r1460, %r1459;
	st.shared.u64 	[%r1461], %rd71;
$L__BB29_636:
	cvt.u64.u32 	%rd154, %r853;
	sub.s64 	%rd155, %rd71, %rd154;
	bar.sync 	0;
	ld.shared.v2.u64 	{%rd156, %rd157}, [_ZN6thrust24THRUST_300001_SM_1000_NS8cuda_cub4core6detail5shmemE];
	mov.u32 	%r1462, %tid.x;
	shr.u32 	%r1463, %r1462, 5;
	add.s64 	%rd158, %rd157, %rd156;
	setp.eq.s32 	%p389, %r1463, 2;
	selp.b64 	%rd159, %rd158, %rd156, %p389;
	ld.shared.v2.u64 	{%rd160, %rd161}, [_ZN6thrust24THRUST_300001_SM_1000_NS8cuda_cub4core6detail5shmemE+16];
	add.s64 	%rd162, %rd158, %rd160;
	setp.eq.s32 	%p390, %r1463, 3;
	selp.b64 	%rd163, %rd162, %rd159, %p390;
	add.s64 	%rd164, %rd162, %rd161;
	setp.eq.s32 	%p391, %r1463, 4;
	selp.b64 	%rd165, %rd164, %rd163, %p391;
	ld.shared.v2.u64 	{%rd166, %rd167}, [_ZN6thrust24THRUST_300001_SM_1000_NS8cuda_cub4core6detail5shmemE+32];
	add.s64 	%rd168, %rd164, %rd166;
	setp.eq.s32 	%p392, %r1463, 5;
	selp.b64 	%rd169, %rd168, %rd165, %p392;
	add.s64 	%rd170, %rd168, %rd167;
	setp.eq.s32 	%p393, %r1463, 6;
	selp.b64 	%rd171, %rd170, %rd169, %p393;
	ld.shared.v2.u64 	{%rd172, %rd173}, [_ZN6thrust24THRUST_300001_SM_1000_NS8cuda_cub4core6detail5shmemE+48];
	add.s64 	%rd174, %rd170, %rd172;
	setp.eq.s32 	%p394, %r1463, 7;
	selp.b64 	%rd175, %rd174, %rd171, %p394;
	add.s64 	%rd176, %rd174, %rd173;
	setp.eq.s32 	%p395, %r1463, 8;
	selp.b64 	%rd177, %rd176, %rd175, %p395;
	ld.shared.v2.u64 	{%rd178, %rd179}, [_ZN6thrust24THRUST_300001_SM_1000_NS8cuda_cub4core6detail5shmemE+64];
	add.s64 	%rd180, %rd176, %rd178;
	setp.eq.s32 	%p396, %r1463, 9;
	selp.b64 	%rd181, %rd180, %rd177, %p396;
	add.s64 	%rd182, %rd180, %rd179;
	setp.eq.s32 	%p397, %r1463, 10;
	selp.b64 	%rd183, %rd182, %rd181, %p397;
	ld.shared.v2.u64 	{%rd184, %rd185}, [_ZN6thrust24THRUST_300001_SM_1000_NS8cuda_cub4core6detail5shmemE+80];
	add.s64 	%rd186, %rd182, %rd184;
	setp.eq.s32 	%p398, %r1463, 11;
	selp.b64 	%rd187, %rd186, %rd183, %p398;
	add.s64 	%rd188, %rd186, %rd185;
	setp.eq.s32 	%p399, %r1463, 12;
	selp.b64 	%rd189, %rd188, %rd187, %p399;
	ld.shared.v2.u64 	{%rd190, %rd191}, [_ZN6thrust24THRUST_300001_SM_1000_NS8cuda_cub4core6detail5shmemE+96];
	add.s64 	%rd192, %rd188, %rd190;
	setp.eq.s32 	%p400, %r1463, 13;
	selp.b64 	%rd193, %rd192, %rd189, %p400;
	add.s64 	%rd194, %rd192, %rd191;
	setp.eq.s32 	%p401, %r1463, 14;
	selp.b64 	%rd195, %rd194, %rd193, %p401;
	ld.shared.v2.u64 	{%rd196, %rd197}, [_ZN6thrust24THRUST_300001_SM_1000_NS8cuda_cub4core6detail5shmemE+112];
	add.s64 	%rd198, %rd194, %rd196;
	setp.eq.s32 	%p402, %r1463, 15;
	selp.b64 	%rd199, %rd198, %rd195, %p402;
	add.s64 	%rd72, %rd198, %rd197;
	setp.gt.u32 	%p403, %r1462, 31;
	setp.lt.u32 	%p404, %r1462, 32;
	setp.eq.s32 	%p405, %r1406, 0;
	selp.b64 	%rd200, 0, %rd155, %p405;
	add.s64 	%rd581, %rd199, %rd200;
	selp.b64 	%rd74, %rd155, %rd581, %p404;
	@%p403 bra 	$L__BB29_661;
	mov.u32 	%r1464, %tid.x;
	setp.ne.s32 	%p406, %r1464, 0;
	mov.u32 	%r1465, %ctaid.x;
	mul.wide.u32 	%rd201, %r1465, 16;
	add.s64 	%rd75, %rd2, %rd201;
	@%p406 bra 	$L__BB29_639;
	st.shared.u64 	[_ZN6thrust24THRUST_300001_SM_1000_NS8cuda_cub4core6detail5shmemE+184], %rd72;
	add.s64 	%rd202, %rd75, 512;
	mov.b64 	%rd203, 100;
	// begin inline asm
	st.relaxed.gpu.v2.u64 [%rd202], {%rd203, %rd72};
	// end inline asm
$L__BB29_639:
	mov.u32 	%r1466, %nctaid.x;
	setp.gt.u32 	%p407, %r1466, 499;
	@%p407 bra 	$L__BB29_641;
	membar.cta;
	bra.uni 	$L__BB29_642;
$L__BB29_641:
	mov.b32 	%r1467, 450;
	// begin inline asm
	nanosleep.u32 %r1467;
	// end inline asm
$L__BB29_642:
	mov.u32 	%r1468, %tid.x;
	mul.wide.u32 	%rd208, %r1468, 16;
	xor.b64  	%rd209, %rd208, -16;
	add.s64 	%rd210, %rd75, %rd209;
	add.s64 	%rd207, %rd210, 512;
	// begin inline asm
	ld.relaxed.gpu.v2.u64 {%rd579, %rd576}, [%rd207];
	// end inline asm
	mov.u32 	%r1603, %nctaid.x;
$L__BB29_643:
	setp.eq.s64 	%p408, %rd579, 99;
	mov.b32 	%r1469, -1;
	vote.sync.any.pred 	%p409, %p408, %r1469;
	not.pred 	%p410, %p409;
	@%p410 bra 	$L__BB29_648;
	setp.gt.u32 	%p435, %r1603, 499;
	@%p435 bra 	$L__BB29_646;
	membar.cta;
	bra.uni 	$L__BB29_647;
$L__BB29_646:
	mov.b32 	%r1604, 350;
	// begin inline asm
	nanosleep.u32 %r1604;
	// end inline asm
$L__BB29_647:
	// begin inline asm
	ld.relaxed.gpu.v2.u64 {%rd579, %rd576}, [%rd207];
	// end inline asm
	bra.uni 	$L__BB29_643;
$L__BB29_648:
	setp.eq.s64 	%p411, %rd579, 101;
	mov.b32 	%r1521, -1;
	vote.sync.ballot.b32 	%r1522, %p411, %r1521;
	// begin inline asm
	mov.u32 %r1471, %lanemask_ge;
	// end inline asm
	and.b32  	%r1523, %r1522, %r1471;
	or.b32  	%r1524, %r1523, -2147483648;
	add.s32 	%r1525, %r1524, -1;
	not.b32 	%r1526, %r1524;
	and.b32  	%r1527, %r1526, %r1525;
	popc.b32 	%r1475, %r1527;
	mov.b64 	{%r1473, %r1478}, %rd576;
	mov.b32 	%r1479, 1;
	// begin inline asm
	shfl.sync.down.b32 %r1472, %r1473, %r1479, %r1475, %r1521;
	// end inline asm
	// begin inline asm
	shfl.sync.down.b32 %r1477, %r1478, %r1479, %r1475, %r1521;
	// end inline asm
	mov.b64 	%rd211, {%r1472, %r1477};
	setp.lt.s32 	%p413, %r1406, %r1475;
	selp.b64 	%rd212, %rd211, 0, %p413;
	add.s64 	%rd213, %rd212, %rd576;
	mov.b64 	{%r1483, %r1488}, %rd213;
	mov.b32 	%r1489, 2;
	// begin inline asm
	shfl.sync.down.b32 %r1482, %r1483, %r1489, %r1475, %r1521;
	// end inline asm
	// begin inline asm
	shfl.sync.down.b32 %r1487, %r1488, %r1489, %r1475, %r1521;
	// end inline asm
	mov.b64 	%rd214, {%r1482, %r1487};
	add.s32 	%r1528, %r1406, 2;
	setp.gt.s32 	%p414, %r1528, %r1475;
	selp.b64 	%rd215, 0, %rd214, %p414;
	add.s64 	%rd216, %rd215, %rd213;
	mov.b64 	{%r1493, %r1498}, %rd216;
	mov.b32 	%r1499, 4;
	// begin inline asm
	shfl.sync.down.b32 %r1492, %r1493, %r1499, %r1475, %r1521;
	// end inline asm
	// begin inline asm
	shfl.sync.down.b32 %r1497, %r1498, %r1499, %r1475, %r1521;
	// end inline asm
	mov.b64 	%rd217, {%r1492, %r1497};
	add.s32 	%r1529, %r1406, 4;
	setp.gt.s32 	%p415, %r1529, %r1475;
	selp.b64 	%rd218, 0, %rd217, %p415;
	add.s64 	%rd219, %rd218, %rd216;
	mov.b64 	{%r1503, %r1508}, %rd219;
	mov.b32 	%r1509, 8;
	// begin inline asm
	shfl.sync.down.b32 %r1502, %r1503, %r1509, %r1475, %r1521;
	// end inline asm
	// begin inline asm
	shfl.sync.down.b32 %r1507, %r1508, %r1509, %r1475, %r1521;
	// end inline asm
	mov.b64 	%rd220, {%r1502, %r1507};
	add.s32 	%r1530, %r1406, 8;
	setp.gt.s32 	%p416, %r1530, %r1475;
	selp.b64 	%rd221, 0, %rd220, %p416;
	add.s64 	%rd222, %rd221, %rd219;
	mov.b64 	{%r1513, %r1518}, %rd222;
	mov.b32 	%r1519, 16;
	// begin inline asm
	shfl.sync.down.b32 %r1512, %r1513, %r1519, %r1475, %r1521;
	// end inline asm
	// begin inline asm
	shfl.sync.down.b32 %r1517, %r1518, %r1519, %r1475, %r1521;
	// end inline asm
	mov.b64 	%rd223, {%r1512, %r1517};
	add.s32 	%r1531, %r1406, 16;
	setp.gt.s32 	%p417, %r1531, %r1475;
	selp.b64 	%rd224, 0, %rd223, %p417;
	add.s64 	%rd577, %rd224, %rd222;
	mov.u32 	%r1532, %tid.x;
	not.b32 	%r1533, %r1532;
	mov.u32 	%r1534, %ctaid.x;
	add.s32 	%r2996, %r1534, %r1533;
	add.s64 	%rd85, %rd2, 512;
$L__BB29_649:
	setp.ne.s64 	%p418, %rd579, 101;
	mov.b32 	%r1535, -1;
	vote.sync.all.pred 	%p419, %p418, %r1535;
	not.pred 	%p420, %p419;
	@%p420 bra 	$L__BB29_657;
	mul.wide.s32 	%rd232, %r2996, 16;
	add.s64 	%rd233, %rd85, %rd232;
	add.s64 	%rd231, %rd233, -512;
	// begin inline asm
	ld.relaxed.gpu.v2.u64 {%rd579, %rd580}, [%rd231];
	// end inline asm
$L__BB29_651:
	setp.eq.s64 	%p424, %rd579, 99;
	mov.b32 	%r1539, -1;
	vote.sync.any.pred 	%p425, %p424, %r1539;
	not.pred 	%p426, %p425;
	@%p426 bra 	$L__BB29_656;
	mov.u32 	%r1601, %nctaid.x;
	setp.gt.u32 	%p434, %r1601, 499;
	@%p434 bra 	$L__BB29_654;
	membar.cta;
	bra.uni 	$L__BB29_655;
$L__BB29_654:
	mov.b32 	%r1602, 350;
	// begin inline asm
	nanosleep.u32 %r1602;
	// end inline asm
$L__BB29_655:
	mul.wide.s32 	%rd252, %r2996, 16;
	add.s64 	%rd253, %rd85, %rd252;
	add.s64 	%rd251, %rd253, -512;
	// begin inline asm
	ld.relaxed.gpu.v2.u64 {%rd579, %rd580}, [%rd251];
	// end inline asm
	bra.uni 	$L__BB29_651;
$L__BB29_656:
	setp.eq.s64 	%p427, %rd579, 101;
	mov.b32 	%r1590, -1;
	vote.sync.ballot.b32 	%r1591, %p427, %r1590;
	and.b32  	%r1592, %r1591, %r1471;
	or.b32  	%r1593, %r1592, -2147483648;
	add.s32 	%r1594, %r1593, -1;
	not.b32 	%r1595, %r1593;
	and.b32  	%r1596, %r1595, %r1594;
	popc.b32 	%r1544, %r1596;
	mov.b64 	{%r1542, %r1547}, %rd580;
	mov.b32 	%r1548, 1;
	// begin inline asm
	shfl.sync.down.b32 %r1541, %r1542, %r1548, %r1544, %r1590;
	// end inline asm
	// begin inline asm
	shfl.sync.down.b32 %r1546, %r1547, %r1548, %r1544, %r1590;
	// end inline asm
	mov.b64 	%rd234, {%r1541, %r1546};
	setp.lt.s32 	%p429, %r1406, %r1544;
	selp.b64 	%rd235, %rd234, 0, %p429;
	add.s64 	%rd236, %rd235, %rd580;
	mov.b64 	{%r1552, %r1557}, %rd236;
	mov.b32 	%r1558, 2;
	// begin inline asm
	shfl.sync.down.b32 %r1551, %r1552, %r1558, %r1544, %r1590;
	// end inline asm
	// begin inline asm
	shfl.sync.down.b32 %r1556, %r1557, %r1558, %r1544, %r1590;
	// end inline asm
	mov.b64 	%rd237, {%r1551, %r1556};
	add.s32 	%r1597, %r1406, 2;
	setp.gt.s32 	%p430, %r1597, %r1544;
	selp.b64 	%rd238, 0, %rd237, %p430;
	add.s64 	%rd239, %rd236, %rd238;
	mov.b64 	{%r1562, %r1567}, %rd239;
	mov.b32 	%r1568, 4;
	// begin inline asm
	shfl.sync.down.b32 %r1561, %r1562, %r1568, %r1544, %r1590;
	// end inline asm
	// begin inline asm
	shfl.sync.down.b32 %r1566, %r1567, %r1568, %r1544, %r1590;
	// end inline asm
	mov.b64 	%rd240, {%r1561, %r1566};
	add.s32 	%r1598, %r1406, 4;
	setp.gt.s32 	%p431, %r1598, %r1544;
	selp.b64 	%rd241, 0, %rd240, %p431;
	add.s64 	%rd242, %rd241, %rd239;
	mov.b64 	{%r1572, %r1577}, %rd242;
	mov.b32 	%r1578, 8;
	// begin inline asm
	shfl.sync.down.b32 %r1571, %r1572, %r1578, %r1544, %r1590;
	// end inline asm
	// begin inline asm
	shfl.sync.down.b32 %r1576, %r1577, %r1578, %r1544, %r1590;
	// end inline asm
	mov.b64 	%rd243, {%r1571, %r1576};
	add.s32 	%r1599, %r1406, 8;
	setp.gt.s32 	%p432, %r1599, %r1544;
	selp.b64 	%rd244, 0, %rd243, %p432;
	add.s64 	%rd245, %rd244, %rd242;
	mov.b64 	{%r1582, %r1587}, %rd245;
	mov.b32 	%r1588, 16;
	// begin inline asm
	shfl.sync.down.b32 %r1581, %r1582, %r1588, %r1544, %r1590;
	// end inline asm
	// begin inline asm
	shfl.sync.down.b32 %r1586, %r1587, %r1588, %r1544, %r1590;
	// end inline asm
	mov.b64 	%rd246, {%r1581, %r1586};
	add.s32 	%r1600, %r1406, 16;
	setp.gt.s32 	%p433, %r1600, %r1544;
	selp.b64 	%rd247, 0, %rd246, %p433;
	add.s64 	%rd248, %rd245, %rd577;
	add.s64 	%rd577, %rd248, %rd247;
	add.s32 	%r2996, %r2996, -32;
	bra.uni 	$L__BB29_649;
$L__BB29_657:
	mov.u32 	%r1537, %tid.x;
	setp.ne.s32 	%p421, %r1537, 0;
	@%p421 bra 	$L__BB29_659;
	add.s64 	%rd227, %rd577, %rd72;
	add.s64 	%rd225, %rd75, 512;
	mov.b64 	%rd226, 101;
	// begin inline asm
	st.relaxed.gpu.v2.u64 [%rd225], {%rd226, %rd227};
	// end inline asm
	st.shared.u64 	[_ZN6thrust24THRUST_300001_SM_1000_NS8cuda_cub4core6detail5shmemE+168], %rd577;
	st.shared.u64 	[_ZN6thrust24THRUST_300001_SM_1000_NS8cuda_cub4core6detail5shmemE+176], %rd227;
$L__BB29_659:
	setp.ne.s32 	%p422, %r1406, 0;
	mov.u64 	%rd581, %rd74;
	@%p422 bra 	$L__BB29_661;
	st.shared.u64 	[_ZN6thrust24THRUST_300001_SM_1000_NS8cuda_cub4core6detail5shmemE+144], %rd577;
	mov.u64 	%rd581, %rd577;
$L__BB29_661:
	mov.u32 	%r1538, %tid.x;
	setp.eq.s32 	%p423, %r1538, 0;
	bar.sync 	0;
	@%p423 bra 	$L__BB29_663;
	ld.shared.u64 	%rd228, [_ZN6thrust24THRUST_300001_SM_1000_NS8cuda_cub4core6detail5shmemE+144];
	add.s64 	%rd581, %rd228, %rd581;
$L__BB29_663:
	ld.shared.u64 	%rd584, [_ZN6thrust24THRUST_300001_SM_1000_NS8cuda_cub4core6detail5shmemE+184];
	ld.shared.u64 	%rd585, [_ZN6thrust24THRUST_300001_SM_1000_NS8cuda_cub4core6detail5shmemE+168];
$L__BB29_664:
	bar.sync 	0;
	cvt.u32.u64 	%r1664, %rd585;
	cvt.u32.u64 	%r1665, %rd581;
	sub.s32 	%r3059, %r1665, %r1664;
	not.pred 	%p458, %p123;
	mov.u32 	%r2998, %r3059;
	@%p458 bra 	$L__BB29_666;
	add.s32 	%r2998, %r3059, 1;
	shl.b32 	%r1666, %r3059, 2;
	mov.u32 	%r1667, _ZN6thrust24THRUST_300001_SM_1000_NS8cuda_cub4core6detail5shmemE;
	add.s32 	%r1668, %r1667, %r1666;
	st.shared.u32 	[%r1668+2048], %r684;
$L__BB29_666:
	not.pred 	%p459, %p130;
	@%p459 bra 	$L__BB29_668;
	add.s32 	%r863, %r2998, 1;
	shl.b32 	%r1669, %r2998, 2;
	mov.u32 	%r1670, _ZN6thrust24THRUST_300001_SM_1000_NS8cuda_cub4core6detail5shmemE;
	add.s32 	%r1671, %r1670, %r1669;
	st.shared.u32 	[%r1671+2048], %r2924;
	mov.u32 	%r2998, %r863;
$L__BB29_668:
	not.pred 	%p460, %p137;
	@%p460 bra 	$L__BB29_670;
	add.s32 	%r865, %r2998, 1;
	shl.b32 	%r1672, %r2998, 2;
	mov.u32 	%r1673, _ZN6thrust24THRUST_300001_SM_1000_NS8cuda_cub4core6detail5shmemE;
	add.s32 	%r1674, %r1673, %r1672;
	st.shared.u32 	[%r1674+2048], %r2928;
	mov.u32 	%r2998, %r865;
$L__BB29_670:
	not.pred 	%p461, %p144;
	@%p461 bra 	$L__BB29_672;
	add.s32 	%r867, %r2998, 1;
	shl.b32 	%r1675, %r2998, 2;
	mov.u32 	%r1676, _ZN6thrust24THRUST_300001_SM_1000_NS8cuda_cub4core6detail5shmemE;
	add.s32 	%r1677, %r1676, %r1675;
	st.shared.u32 	[%r1677+2048], %r2932;
	mov.u32 	%r2998, %r867;
$L__BB29_672:
	not.pred 	%p462, %p151;
	@%p462 bra 	$L__BB29_674;
	add.s32 	%r869, %r2998, 1;
	shl.b32 	%r1678, %r2998, 2;
	mov.u32 	%r1679, _ZN6thrust24THRUST_300001_SM_1000_NS8cuda_cub4core6detail5shmemE;
	add.s32 	%r1680, %r1679, %r1678;
	st.shared.u32 	[%r1680+2048], %r2936;
	mov.u32 	%r2998, %r869;
$L__BB29_674:
	and.b32  	%r871, %r738, 32;
	setp.eq.s32 	%p463, %r871, 0;
	@%p463 bra 	$L__BB29_676;
	add.s32 	%r872, %r2998, 1;
	shl.b32 	%r1681, %r2998, 2;
	mov.u32 	%r1682, _ZN6thrust24THRUST_300001_SM_1000_NS8cuda_cub4core6detail5shmemE;
	add.s32 	%r1683, %r1682, %r1681;
	st.shared.u32 	[%r1683+2048], %r2940;
	mov.u32 	%r2998, %r872;
$L__BB29_676:
	and.b32  	%r874, %r738, 64;
	setp.eq.s32 	%p464, %r874, 0;
	@%p464 bra 	$L__BB29_678;
	add.s32 	%r875, %r2998, 1;
	shl.b32 	%r1684, %r2998, 2;
	mov.u32 	%r1685, _ZN6thrust24THRUST_300001_SM_1000_NS8cuda_cub4core6detail5shmemE;
	add.s32 	%r1686, %r1685, %r1684;
	st.shared.u32 	[%r1686+2048], %r2944;
	mov.u32 	%r2998, %r875;
$L__BB29_678:
	and.b32  	%r877, %r757, 128;
	setp.eq.s32 	%p465, %r877, 0;
	@%p465 bra 	$L__BB29_680;
	add.s32 	%r878, %r2998, 1;
	shl.b32 	%r1687, %r2998, 2;
	mov.u32 	%r1688, _ZN6thrust24THRUST_300001_SM_1000_NS8cuda_cub4core6detail5shmemE;
	add.s32 	%r1689, %r1688, %r1687;
	st.shared.u32 	[%r1689+2048], %r2948;
	mov.u32 	%r2998, %r878;
$L__BB29_680:
	and.b32  	%r880, %r757, 256;
	setp.eq.s32 	%p466, %r880, 0;
	@%p466 bra 	$L__BB29_682;
	add.s32 	%r881, %r2998, 1;
	shl.b32 	%r1690, %r2998, 2;
	mov.u32 	%r1691, _ZN6thrust24THRUST_300001_SM_1000_NS8cuda_cub4core6detail5shmemE;
	add.s32 	%r1692, %r1691, %r1690;
	st.shared.u32 	[%r1692+2048], %r2952;
	mov.u32 	%r2998, %r881;
$L__BB29_682:
	and.b32  	%r883, %r776, 512;
	setp.eq.s32 	%p467, %r883, 0;
	@%p467 bra 	$L__BB29_684;
	add.s32 	%r884, %r2998, 1;
	shl.b32 	%r1693, %r2998, 2;
	mov.u32 	%r1694, _ZN6thrust24THRUST_300001_SM_1000_NS8cuda_cub4core6detail5shmemE;
	add.s32 	%r1695, %r1694, %r1693;
	st.shared.u32 	[%r1695+2048], %r2956;
	mov.u32 	%r2998, %r884;
$L__BB29_684:
	and.b32  	%r886, %r776, 1024;
	setp.eq.s32 	%p468, %r886, 0;
	@%p468 bra 	$L__BB29_686;
	add.s32 	%r887, %r2998, 1;
	shl.b32 	%r1696, %r2998, 2;
	mov.u32 	%r1697, _ZN6thrust24THRUST_300001_SM_1000_NS8cuda_cub4core6detail5shmemE;
	add.s32 	%r1698, %r1697, %r1696;
	st.shared.u32 	[%r1698+2048], %r2960;
	mov.u32 	%r2998, %r887;
$L__BB29_686:
	and.b32  	%r889, %r795, 2048;
	setp.eq.s32 	%p469, %r889, 0;
	@%p469 bra 	$L__BB29_688;
	add.s32 	%r890, %r2998, 1;
	shl.b32 	%r1699, %r2998, 2;
	mov.u32 	%r1700, _ZN6thrust24THRUST_300001_SM_1000_NS8cuda_cub4core6detail5shmemE;
	add.s32 	%r1701, %r1700, %r1699;
	st.shared.u32 	[%r1701+2048], %r2964;
	mov.u32 	%r2998, %r890;
$L__BB29_688:
	and.b32  	%r892, %r795, 4096;
	setp.eq.s32 	%p470, %r892, 0;
	@%p470 bra 	$L__BB29_690;
	add.s32 	%r893, %r2998, 1;
	shl.b32 	%r1702, %r2998, 2;
	mov.u32 	%r1703, _ZN6thrust24THRUST_300001_SM_1000_NS8cuda_cub4core6detail5shmemE;
	add.s32 	%r1704, %r1703, %r1702;
	st.shared.u32 	[%r1704+2048], %r2968;
	mov.u32 	%r2998, %r893;
$L__BB29_690:
	and.b32  	%r895, %r814, 8192;
	setp.eq.s32 	%p471, %r895, 0;
	@%p471 bra 	$L__BB29_692;
	add.s32 	%r896, %r2998, 1;
	shl.b32 	%r1705, %r2998, 2;
	mov.u32 	%r1706, _ZN6thrust24THRUST_300001_SM_1000_NS8cuda_cub4core6detail5shmemE;
	add.s32 	%r1707, %r1706, %r1705;
	st.shared.u32 	[%r1707+2048], %r2972;
	mov.u32 	%r2998, %r896;
$L__BB29_692:
	and.b32  	%r898, %r814, 16384;
	setp.eq.s32 	%p472, %r898, 0;
	@%p472 bra 	$L__BB29_694;
	add.s32 	%r899, %r2998, 1;
	shl.b32 	%r1708, %r2998, 2;
	mov.u32 	%r1709, _ZN6thrust24THRUST_300001_SM_1000_NS8cuda_cub4core6detail5shmemE;
	add.s32 	%r1710, %r1709, %r1708;
	st.shared.u32 	[%r1710+2048], %r2976;
	mov.u32 	%r2998, %r899;
$L__BB29_694:
	and.b32  	%r901, %r833, 32768;
	setp.eq.s32 	%p473, %r901, 0;
	@%p473 bra 	$L__BB29_696;
	add.s32 	%r902, %r2998, 1;
	shl.b32 	%r1711, %r2998, 2;
	mov.u32 	%r1712, _ZN6thrust24THRUST_300001_SM_1000_NS8cuda_cub4core6detail5shmemE;
	add.s32 	%r1713, %r1712, %r1711;
	st.shared.u32 	[%r1713+2048], %r2980;
	mov.u32 	%r2998, %r902;
$L__BB29_696:
	and.b32  	%r904, %r833, 65536;
	setp.eq.s32 	%p474, %r904, 0;
	@%p474 bra 	$L__BB29_698;
	add.s32 	%r905, %r2998, 1;
	shl.b32 	%r1714, %r2998, 2;
	mov.u32 	%r1715, _ZN6thrust24THRUST_300001_SM_1000_NS8cuda_cub4core6detail5shmemE;
	add.s32 	%r1716, %r1715, %r1714;
	st.shared.u32 	[%r1716+2048], %r2984;
	mov.u32 	%r2998, %r905;
$L__BB29_698:
	and.b32  	%r907, %r852, 131072;
	setp.eq.s32 	%p475, %r907, 0;
	@%p475 bra 	$L__BB29_700;
	add.s32 	%r908, %r2998, 1;
	shl.b32 	%r1717, %r2998, 2;
	mov.u32 	%r1718, _ZN6thrust24THRUST_300001_SM_1000_NS8cuda_cub4core6detail5shmemE;
	add.s32 	%r1719, %r1718, %r1717;
	st.shared.u32 	[%r1719+2048], %r2988;
	mov.u32 	%r2998, %r908;
$L__BB29_700:
	and.b32  	%r910, %r852, 262144;
	setp.eq.s32 	%p476, %r910, 0;
	@%p476 bra 	$L__BB29_702;
	shl.b32 	%r1720, %r2998, 2;
	mov.u32 	%r1721, _ZN6thrust24THRUST_300001_SM_1000_NS8cuda_cub4core6detail5shmemE;
	add.s32 	%r1722, %r1721, %r1720;
	st.shared.u32 	[%r1722+2048], %r2992;
$L__BB29_702:
	bar.sync 	0;
	cvt.u32.u64 	%r911, %rd584;
	mov.u32 	%r3019, %tid.x;
	setp.ge.s32 	%p477, %r3019, %r911;
	@%p477 bra 	$L__BB29_709;
	not.b32 	%r1723, %r3019;
	add.s32 	%r1724, %r1723, %r911;
	and.b32  	%r1725, %r1724, 1536;
	setp.eq.s32 	%p478, %r1725, 1536;
	@%p478 bra 	$L__BB29_706;
	mov.u32 	%r1726, %tid.x;
	not.b32 	%r1727, %r1726;
	add.s32 	%r1729, %r1727, %r911;
	shr.u32 	%r1730, %r1729, 9;
	add.s32 	%r1731, %r1730, 1;
	and.b32  	%r1732, %r1731, 3;
	shl.b32 	%r1733, %r1726, 2;
	mov.u32 	%r1734, _ZN6thrust24THRUST_300001_SM_1000_NS8cuda_cub4core6detail5shmemE;
	add.s32 	%r1735, %r1733, %r1734;
	add.s32 	%r3016, %r1735, 2048;
	cvt.u64.u32 	%rd324, %r1726;
	add.s64 	%rd325, %rd585, %rd324;
	shl.b64 	%rd326, %rd325, 2;
	add.s64 	%rd586, %rd7, %rd326;
	neg.s32 	%r3015, %r1732;
	and.b32  	%r1740, %r1729, 1536;
	add.s32 	%r1741, %r1740, 512;
	and.b32  	%r1742, %r1741, 1536;
	add.s32 	%r3019, %r1726, %r1742;
$L__BB29_705:
	.pragma "nounroll";
	ld.shared.u32 	%r1743, [%r3016];
	st.global.u32 	[%rd586], %r1743;
	add.s32 	%r3016, %r3016, 2048;
	add.s64 	%rd586, %rd586, 2048;
	add.s32 	%r3015, %r3015, 1;
	setp.ne.s32 	%p479, %r3015, 0;
	@%p479 bra 	$L__BB29_705;
$L__BB29_706:
	setp.lt.u32 	%p480, %r1724, 1536;
	@%p480 bra 	$L__BB29_709;
	cvt.u64.u32 	%rd327, %r3019;
	add.s64 	%rd328, %rd585, %rd327;
	shl.b64 	%rd329, %rd328, 2;
	add.s64 	%rd330, %rd329, %rd7;
	add.s64 	%rd587, %rd330, 4096;
	shl.b32 	%r1748, %r3019, 2;
	mov.u32 	%r1749, _ZN6thrust24THRUST_300001_SM_1000_NS8cuda_cub4core6detail5shmemE;
	add.s32 	%r1750, %r1748, %r1749;
	add.s32 	%r3018, %r1750, 8192;
$L__BB29_708:
	ld.shared.u32 	%r1751, [%r3018+-6144];
	st.global.u32 	[%rd587+-4096], %r1751;
	ld.shared.u32 	%r1752, [%r3018+-4096];
	st.global.u32 	[%rd587+-2048], %r1752;
	ld.shared.u32 	%r1753, [%r3018+-2048];
	st.global.u32 	[%rd587], %r1753;
	ld.shared.u32 	%r1754, [%r3018];
	st.global.u32 	[%rd587+2048], %r1754;
	add.s32 	%r3019, %r3019, 2048;
	add.s64 	%rd587, %rd587, 8192;
	add.s32 	%r3018, %r3018, 8192;
	setp.lt.s32 	%p481, %r3019, %r911;
	@%p481 bra 	$L__BB29_708;
$L__BB29_709:
	mov.u32 	%r926, %tid.x;
	setp.ge.s32 	%p482, %r926, %r533;
	add.s64 	%rd111, %rd5, %rd136;
	add.s64 	%rd112, %rd6, %rd138;
	@%p482 bra 	$L__BB29_713;
	setp.ge.s32 	%p483, %r926, %r530;
	@%p483 bra 	$L__BB29_712;
	ld.global.u32 	%r3020, [%rd111];
	bra.uni 	$L__BB29_713;
$L__BB29_712:
	ld.global.u32 	%r3020, [%rd112];
$L__BB29_713:
	add.s32 	%r930, %r926, 512;
	setp.ge.s32 	%p484, %r930, %r533;
	@%p484 bra 	$L__BB29_717;
	setp.lt.s32 	%p485, %r930, %r530;
	@%p485 bra 	$L__BB29_716;
	ld.global.u32 	%r3021, [%rd112+2048];
	bra.uni 	$L__BB29_717;
$L__BB29_716:
	ld.global.u32 	%r3021, [%rd111+2048];
$L__BB29_717:
	or.b32  	%r934, %r926, 1024;
	setp.ge.s32 	%p486, %r934, %r533;
	@%p486 bra 	$L__BB29_721;
	setp.lt.s32 	%p487, %r934, %r530;
	@%p487 bra 	$L__BB29_720;
	ld.global.u32 	%r3022, [%rd112+4096];
	bra.uni 	$L__BB29_721;
$L__BB29_720:
	ld.global.u32 	%r3022, [%rd111+4096];
$L__BB29_721:
	add.s32 	%r938, %r926, 1536;
	setp.ge.s32 	%p488, %r938, %r533;
	@%p488 bra 	$L__BB29_725;
	setp.lt.s32 	%p489, %r938, %r530;
	@%p489 bra 	$L__BB29_724;
	ld.global.u32 	%r3023, [%rd112+6144];
	bra.uni 	$L__BB29_725;
$L__BB29_724:
	ld.global.u32 	%r3023, [%rd111+6144];
$L__BB29_725:
	or.b32  	%r942, %r926, 2048;
	setp.ge.s32 	%p490, %r942, %r533;
	@%p490 bra 	$L__BB29_729;
	setp.lt.s32 	%p491, %r942, %r530;
	@%p491 bra 	$L__BB29_728;
	ld.global.u32 	%r3024, [%rd112+8192];
	bra.uni 	$L__BB29_729;
$L__BB29_728:
	ld.global.u32 	%r3024, [%rd111+8192];
$L__BB29_729:
	add.s32 	%r946, %r926, 2560;
	setp.ge.s32 	%p492, %r946, %r533;
	@%p492 bra 	$L__BB29_733;
	setp.lt.s32 	%p493, %r946, %r530;
	@%p493 bra 	$L__BB29_732;
	ld.global.u32 	%r3025, [%rd112+10240];
	bra.uni 	$L__BB29_733;
$L__BB29_732:
	ld.global.u32 	%r3025, [%rd111+10240];
$L__BB29_733:
	or.b32  	%r950, %r926, 3072;
	setp.ge.s32 	%p494, %r950, %r533;
	@%p494 bra 	$L__BB29_737;
	setp.lt.s32 	%p495, %r950, %r530;
	@%p495 bra 	$L__BB29_736;
	ld.global.u32 	%r3026, [%rd112+12288];
	bra.uni 	$L__BB29_737;
$L__BB29_736:
	ld.global.u32 	%r3026, [%rd111+12288];
$L__BB29_737:
	add.s32 	%r954, %r926, 3584;
	setp.ge.s32 	%p496, %r954, %r533;
	@%p496 bra 	$L__BB29_741;
	setp.lt.s32 	%p497, %r954, %r530;
	@%p497 bra 	$L__BB29_740;
	ld.global.u32 	%r3027, [%rd112+14336];
	bra.uni 	$L__BB29_741;
$L__BB29_740:
	ld.global.u32 	%r3027, [%rd111+14336];
$L__BB29_741:
	or.b32  	%r1765, %r926, 4096;
	setp.ge.s32 	%p498, %r1765, %r533;
	@%p498 bra 	$L__BB29_745;
	setp.lt.s32 	%p499, %r1765, %r530;
	@%p499 bra 	$L__BB29_744;
	ld.global.u32 	%r3028, [%rd112+16384];
	bra.uni 	$L__BB29_745;
$L__BB29_744:
	ld.global.u32 	%r3028, [%rd111+16384];
$L__BB29_745:
	add.s32 	%r1768, %r926, 4608;
	setp.ge.s32 	%p500, %r1768, %r533;
	@%p500 bra 	$L__BB29_749;
	setp.lt.s32 	%p501, %r1768, %r530;
	@%p501 bra 	$L__BB29_748;
	ld.global.u32 	%r3029, [%rd112+18432];
	bra.uni 	$L__BB29_749;
$L__BB29_748:
	ld.global.u32 	%r3029, [%rd111+18432];
$L__BB29_749:
	or.b32  	%r1771, %r926, 5120;
	setp.ge.s32 	%p502, %r1771, %r533;
	@%p502 bra 	$L__BB29_753;
	setp.lt.s32 	%p503, %r1771, %r530;
	@%p503 bra 	$L__BB29_752;
	ld.global.u32 	%r3030, [%rd112+20480];
	bra.uni 	$L__BB29_753;
$L__BB29_752:
	ld.global.u32 	%r3030, [%rd111+20480];
$L__BB29_753:
	add.s32 	%r1775, %r926, 5632;
	setp.ge.s32 	%p504, %r1775, %r533;
	@%p504 bra 	$L__BB29_757;
	setp.lt.s32 	%p505, %r1775, %r530;
	@%p505 bra 	$L__BB29_756;
	ld.global.u32 	%r3031, [%rd112+22528];
	bra.uni 	$L__BB29_757;
$L__BB29_756:
	ld.global.u32 	%r3031, [%rd111+22528];
$L__BB29_757:
	or.b32  	%r1780, %r926, 6144;
	setp.ge.s32 	%p506, %r1780, %r533;
	@%p506 bra 	$L__BB29_761;
	setp.lt.s32 	%p507, %r1780, %r530;
	@%p507 bra 	$L__BB29_760;
	ld.global.u32 	%r3032, [%rd112+24576];
	bra.uni 	$L__BB29_761;
$L__BB29_760:
	ld.global.u32 	%r3032, [%rd111+24576];
$L__BB29_761:
	add.s32 	%r1785, %r926, 6656;
	setp.ge.s32 	%p508, %r1785, %r533;
	@%p508 bra 	$L__BB29_765;
	setp.lt.s32 	%p509, %r1785, %r530;
	@%p509 bra 	$L__BB29_764;
	ld.global.u32 	%r3033, [%rd112+26624];
	bra.uni 	$L__BB29_765;
$L__BB29_764:
	ld.global.u32 	%r3033, [%rd111+26624];
$L__BB29_765:
	or.b32  	%r1790, %r926, 7168;
	setp.ge.s32 	%p510, %r1790, %r533;
	@%p510 bra 	$L__BB29_769;
	or.b32  	%r1792, %r926, 7168;
	setp.lt.s32 	%p511, %r1792, %r530;
	@%p511 bra 	$L__BB29_768;
	ld.global.u32 	%r3034, [%rd112+28672];
	bra.uni 	$L__BB29_769;
$L__BB29_768:
	ld.global.u32 	%r3034, [%rd111+28672];
$L__BB29_769:
	add.s32 	%r1795, %r926, 7680;
	setp.ge.s32 	%p512, %r1795, %r533;
	@%p512 bra 	$L__BB29_773;
	add.s32 	%r1797, %r926, 7680;
	setp.lt.s32 	%p513, %r1797, %r530;
	@%p513 bra 	$L__BB29_772;
	ld.global.u32 	%r3035, [%rd112+30720];
	bra.uni 	$L__BB29_773;
$L__BB29_772:
	ld.global.u32 	%r3035, [%rd111+30720];
$L__BB29_773:
	mov.u32 	%r1799, %tid.x;
	or.b32  	%r1800, %r1799, 8192;
	setp.ge.s32 	%p514, %r1800, %r533;
	@%p514 bra 	$L__BB29_777;
	mov.u32 	%r1801, %tid.x;
	or.b32  	%r1802, %r1801, 8192;
	setp.lt.s32 	%p515, %r1802, %r530;
	@%p515 bra 	$L__BB29_776;
	ld.global.u32 	%r3036, [%rd112+32768];
	bra.uni 	$L__BB29_777;
$L__BB29_776:
	ld.global.u32 	%r3036, [%rd111+32768];
$L__BB29_777:
	mov.u32 	%r1804, %tid.x;
	add.s32 	%r1805, %r1804, 8704;
	setp.ge.s32 	%p516, %r1805, %r533;
	@%p516 bra 	$L__BB29_781;
	mov.u32 	%r1806, %tid.x;
	add.s32 	%r1807, %r1806, 8704;
	setp.lt.s32 	%p517, %r1807, %r530;
	@%p517 bra 	$L__BB29_780;
	ld.global.u32 	%r3037, [%rd112+34816];
	bra.uni 	$L__BB29_781;
$L__BB29_780:
	ld.global.u32 	%r3037, [%rd111+34816];
$L__BB29_781:
	mov.u32 	%r1809, %tid.x;
	or.b32  	%r1810, %r1809, 9216;
	setp.ge.s32 	%p518, %r1810, %r533;
	@%p518 bra 	$L__BB29_785;
	mov.u32 	%r1811, %tid.x;
	or.b32  	%r1812, %r1811, 9216;
	setp.lt.s32 	%p519, %r1812, %r530;
	@%p519 bra 	$L__BB29_784;
	ld.global.u32 	%r3038, [%rd112+36864];
	bra.uni 	$L__BB29_785;
$L__BB29_784:
	ld.global.u32 	%r3038, [%rd111+36864];
$L__BB29_785:
	bar.sync 	0;
	mov.u32 	%r1813, %tid.x;
	shl.b32 	%r1814, %r1813, 2;
	mov.u32 	%r1815, _ZN6thrust24THRUST_300001_SM_1000_NS8cuda_cub4core6detail5shmemE;
	add.s32 	%r1816, %r1815, %r1814;
	st.shared.u32 	[%r1816+2048], %r3020;
	st.shared.u32 	[%r1816+4096], %r3021;
	st.shared.u32 	[%r1816+6144], %r3022;
	st.shared.u32 	[%r1816+8192], %r3023;
	st.shared.u32 	[%r1816+10240], %r3024;
	st.shared.u32 	[%r1816+12288], %r3025;
	st.shared.u32 	[%r1816+14336], %r3026;
	st.shared.u32 	[%r1816+16384], %r3027;
	st.shared.u32 	[%r1816+18432], %r3028;
	st.shared.u32 	[%r1816+20480], %r3029;
	st.shared.u32 	[%r1816+22528], %r3030;
	st.shared.u32 	[%r1816+24576], %r3031;
	st.shared.u32 	[%r1816+26624], %r3032;
	st.shared.u32 	[%r1816+28672], %r3033;
	st.shared.u32 	[%r1816+30720], %r3034;
	st.shared.u32 	[%r1816+32768], %r3035;
	st.shared.u32 	[%r1816+34816], %r3036;
	st.shared.u32 	[%r1816+36864], %r3037;
	st.shared.u32 	[%r1816+38912], %r3038;
	bar.sync 	0;
	not.pred 	%p520, %p123;
	@%p520 bra 	$L__BB29_787;
	ld.shared.u32 	%r3020, [%r683];
$L__BB29_787:
	not.pred 	%p521, %p130;
	@%p521 bra 	$L__BB29_789;
	ld.shared.u32 	%r3021, [%r693];
$L__BB29_789:
	not.pred 	%p522, %p137;
	@%p522 bra 	$L__BB29_791;
	ld.shared.u32 	%r3022, [%r702];
$L__BB29_791:
	not.pred 	%p523, %p144;
	@%p523 bra 	$L__BB29_793;
	ld.shared.u32 	%r3023, [%r711];
$L__BB29_793:
	not.pred 	%p524, %p151;
	@%p524 bra 	$L__BB29_795;
	ld.shared.u32 	%r3024, [%r720];
$L__BB29_795:
	setp.eq.s32 	%p525, %r871, 0;
	@%p525 bra 	$L__BB29_797;
	ld.shared.u32 	%r3025, [%r729];
$L__BB29_797:
	setp.eq.s32 	%p526, %r874, 0;
	@%p526 bra 	$L__BB29_799;
	ld.shared.u32 	%r3026, [%r739];
$L__BB29_799:
	setp.eq.s32 	%p527, %r877, 0;
	@%p527 bra 	$L__BB29_801;
	ld.shared.u32 	%r3027, [%r748];
$L__BB29_801:
	setp.eq.s32 	%p528, %r880, 0;
	@%p528 bra 	$L__BB29_803;
	ld.shared.u32 	%r3028, [%r758];
$L__BB29_803:
	setp.eq.s32 	%p529, %r883, 0;
	@%p529 bra 	$L__BB29_805;
	ld.shared.u32 	%r3029, [%r767];
$L__BB29_805:
	setp.eq.s32 	%p530, %r886, 0;
	@%p530 bra 	$L__BB29_807;
	ld.shared.u32 	%r3030, [%r777];
$L__BB29_807:
	setp.eq.s32 	%p531, %r889, 0;
	@%p531 bra 	$L__BB29_809;
	ld.shared.u32 	%r3031, [%r786];
$L__BB29_809:
	setp.eq.s32 	%p532, %r892, 0;
	@%p532 bra 	$L__BB29_811;
	ld.shared.u32 	%r3032, [%r796];
$L__BB29_811:
	setp.eq.s32 	%p533, %r895, 0;
	@%p533 bra 	$L__BB29_813;
	ld.shared.u32 	%r3033, [%r805];
$L__BB29_813:
	setp.eq.s32 	%p534, %r898, 0;
	@%p534 bra 	$L__BB29_815;
	ld.shared.u32 	%r3034, [%r815];
$L__BB29_815:
	setp.eq.s32 	%p535, %r901, 0;
	@%p535 bra 	$L__BB29_817;
	ld.shared.u32 	%r3035, [%r824];
$L__BB29_817:
	setp.eq.s32 	%p536, %r904, 0;
	@%p536 bra 	$L__BB29_819;
	ld.shared.u32 	%r3036, [%r834];
$L__BB29_819:
	setp.eq.s32 	%p537, %r907, 0;
	@%p537 bra 	$L__BB29_821;
	ld.shared.u32 	%r3037, [%r843];
$L__BB29_821:
	setp.eq.s32 	%p538, %r910, 0;
	@%p538 bra 	$L__BB29_823;
	shl.b32 	%r1817, %r2993, 2;
	add.s32 	%r1819, %r1815, %r1817;
	ld.shared.u32 	%r3038, [%r1819+2048];
$L__BB29_823:
	bar.sync 	0;
	@%p520 bra 	$L__BB29_825;
	add.s32 	%r1031, %r3059, 1;
	shl.b32 	%r1820, %r3059, 2;
	add.s32 	%r1822, %r1815, %r1820;
	st.shared.u32 	[%r1822+2048], %r3020;
	mov.u32 	%r3059, %r1031;
$L__BB29_825:
	@%p521 bra 	$L__BB29_827;
	add.s32 	%r1033, %r3059, 1;
	shl.b32 	%r1823, %r3059, 2;
	add.s32 	%r1825, %r1815, %r1823;
	st.shared.u32 	[%r1825+2048], %r3021;
	mov.u32 	%r3059, %r1033;
$L__BB29_827:
	@%p522 bra 	$L__BB29_829;
	add.s32 	%r1035, %r3059, 1;
	shl.b32 	%r1826, %r3059, 2;
	add.s32 	%r1828, %r1815, %r1826;
	st.shared.u32 	[%r1828+2048], %r3022;
	mov.u32 	%r3059, %r1035;
$L__BB29_829:
	@%p523 bra 	$L__BB29_831;
	add.s32 	%r1037, %r3059, 1;
	shl.b32 	%r1829, %r3059, 2;
	add.s32 	%r1831, %r1815, %r1829;
	st.shared.u32 	[%r1831+2048], %r3023;
	mov.u32 	%r3059, %r1037;
$L__BB29_831:
	@%p524 bra 	$L__BB29_833;
	add.s32 	%r1039, %r3059, 1;
	shl.b32 	%r1832, %r3059, 2;
	add.s32 	%r1834, %r1815, %r1832;
	st.shared.u32 	[%r1834+2048], %r3024;
	mov.u32 	%r3059, %r1039;
$L__BB29_833:
	setp.eq.s32 	%p544, %r871, 0;
	@%p544 bra 	$L__BB29_835;
	add.s32 	%r1041, %r3059, 1;
	shl.b32 	%r1835, %r3059, 2;
	add.s32 	%r1837, %r1815, %r1835;
	st.shared.u32 	[%r1837+2048], %r3025;
	mov.u32 	%r3059, %r1041;
$L__BB29_835:
	setp.eq.s32 	%p545, %r874, 0;
	@%p545 bra 	$L__BB29_837;
	add.s32 	%r1043, %r3059, 1;
	shl.b32 	%r1838, %r3059, 2;
	add.s32 	%r1840, %r1815, %r1838;
	st.shared.u32 	[%r1840+2048], %r3026;
	mov.u32 	%r3059, %r1043;
$L__BB29_837:
	setp.eq.s32 	%p546, %r877, 0;
	@%p546 bra 	$L__BB29_839;
	add.s32 	%r1045, %r3059, 1;
	shl.b32 	%r1841, %r3059, 2;
	add.s32 	%r1843, %r1815, %r1841;
	st.shared.u32 	[%r1843+2048], %r3027;
	mov.u32 	%r3059, %r1045;
$L__BB29_839:
	setp.eq.s32 	%p547, %r880, 0;
	@%p547 bra 	$L__BB29_841;
	add.s32 	%r1047, %r3059, 1;
	shl.b32 	%r1844, %r3059, 2;
	add.s32 	%r1846, %r1815, %r1844;
	st.shared.u32 	[%r1846+2048], %r3028;
	mov.u32 	%r3059, %r1047;
$L__BB29_841:
	setp.eq.s32 	%p548, %r883, 0;
	@%p548 bra 	$L__BB29_843;
	add.s32 	%r1049, %r3059, 1;
	shl.b32 	%r1847, %r3059, 2;
	add.s32 	%r1849, %r1815, %r1847;
	st.shared.u32 	[%r1849+2048], %r3029;
	mov.u32 	%r3059, %r1049;
$L__BB29_843:
	setp.eq.s32 	%p549, %r886, 0;
	@%p549 bra 	$L__BB29_845;
	add.s32 	%r1051, %r3059, 1;
	shl.b32 	%r1850, %r3059, 2;
	add.s32 	%r1852, %r1815, %r1850;
	st.shared.u32 	[%r1852+2048], %r3030;
	mov.u32 	%r3059, %r1051;
$L__BB29_845:
	setp.eq.s32 	%p550, %r889, 0;
	@%p550 bra 	$L__BB29_847;
	add.s32 	%r1053, %r3059, 1;
	shl.b32 	%r1853, %r3059, 2;
	add.s32 	%r1855, %r1815, %r1853;
	st.shared.u32 	[%r1855+2048], %r3031;
	mov.u32 	%r3059, %r1053;
$L__BB29_847:
	setp.eq.s32 	%p551, %r892, 0;
	@%p551 bra 	$L__BB29_849;
	add.s32 	%r1055, %r3059, 1;
	shl.b32 	%r1856, %r3059, 2;
	add.s32 	%r1858, %r1815, %r1856;
	st.shared.u32 	[%r1858+2048], %r3032;
	mov.u32 	%r3059, %r1055;
$L__BB29_849:
	setp.eq.s32 	%p552, %r895, 0;
	@%p552 bra 	$L__BB29_851;
	add.s32 	%r1057, %r3059, 1;
	shl.b32 	%r1859, %r3059, 2;
	add.s32 	%r1861, %r1815, %r1859;
	st.shared.u32 	[%r1861+2048], %r3033;
	mov.u32 	%r3059, %r1057;
$L__BB29_851:
	setp.eq.s32 	%p553, %r898, 0;
	@%p553 bra 	$L__BB29_853;
	add.s32 	%r1059, %r3059, 1;
	shl.b32 	%r1862, %r3059, 2;
	add.s32 	%r1864, %r1815, %r1862;
	st.shared.u32 	[%r1864+2048], %r3034;
	mov.u32 	%r3059, %r1059;
$L__BB29_853:
	setp.eq.s32 	%p554, %r901, 0;
	@%p554 bra 	$L__BB29_855;
	add.s32 	%r1061, %r3059, 1;
	shl.b32 	%r1865, %r3059, 2;
	add.s32 	%r1867, %r1815, %r1865;
	st.shared.u32 	[%r1867+2048], %r3035;
	mov.u32 	%r3059, %r1061;
$L__BB29_855:
	setp.eq.s32 	%p555, %r904, 0;
	@%p555 bra 	$L__BB29_857;
	add.s32 	%r1063, %r3059, 1;
	shl.b32 	%r1868, %r3059, 2;
	add.s32 	%r1870, %r1815, %r1868;
	st.shared.u32 	[%r1870+2048], %r3036;
	mov.u32 	%r3059, %r1063;
$L__BB29_857:
	setp.eq.s32 	%p556, %r907, 0;
	@%p556 bra 	$L__BB29_859;
	add.s32 	%r1065, %r3059, 1;
	shl.b32 	%r1871, %r3059, 2;
	add.s32 	%r1873, %r1815, %r1871;
	st.shared.u32 	[%r1873+2048], %r3037;
	mov.u32 	%r3059, %r1065;
$L__BB29_859:
	setp.eq.s32 	%p557, %r910, 0;
	@%p557 bra 	$L__BB29_861;
	shl.b32 	%r1874, %r3059, 2;
	add.s32 	%r1876, %r1815, %r1874;
	st.shared.u32 	[%r1876+2048], %r3038;
$L__BB29_861:
	cvt.u32.u64 	%r1067, %rd584;
	setp.ge.s32 	%p558, %r1813, %r1067;
	bar.sync 	0;
	@%p558 bra 	$L__BB29_868;
	not.b32 	%r1877, %r1813;
	add.s32 	%r1069, %r1877, %r1067;
	and.b32  	%r1878, %r1069, 1536;
	setp.eq.s32 	%p559, %r1878, 1536;
	mov.u32 	%r3080, %r1813;
	@%p559 bra 	$L__BB29_865;
	shr.u32 	%r1879, %r1069, 9;
	add.s32 	%r1880, %r1879, 1;
	and.b32  	%r1881, %r1880, 3;
	add.s32 	%r1884, %r1814, %r1815;
	add.s32 	%r3077, %r1884, 2048;
	cvt.u64.u32 	%rd333, %r1813;
	add.s64 	%rd334, %rd585, %rd333;
	shl.b64 	%rd335, %rd334, 2;
	add.s64 	%rd588, %rd8, %rd335;
	neg.s32 	%r3076, %r1881;
	shl.b32 	%r1885, %r1880, 9;
	and.b32  	%r1886, %r1885, 1536;
	add.s32 	%r3080, %r1813, %r1886;
$L__BB29_864:
	.pragma "nounroll";
	ld.shared.u32 	%r1887, [%r3077];
	st.global.u32 	[%rd588], %r1887;
	add.s32 	%r3077, %r3077, 2048;
	add.s64 	%rd588, %rd588, 2048;
	add.s32 	%r3076, %r3076, 1;
	setp.ne.s32 	%p560, %r3076, 0;
	@%p560 bra 	$L__BB29_864;
$L__BB29_865:
	setp.lt.u32 	%p561, %r1069, 1536;
	@%p561 bra 	$L__BB29_868;
	cvt.u64.u32 	%rd336, %r3080;
	add.s64 	%rd337, %rd585, %rd336;
	shl.b64 	%rd338, %rd337, 2;
	add.s64 	%rd339, %rd338, %rd8;
	add.s64 	%rd589, %rd339, 4096;
	shl.b32 	%r1888, %r3080, 2;
	add.s32 	%r1890, %r1888, %r1815;
	add.s32 	%r3079, %r1890, 8192;
$L__BB29_867:
	ld.shared.u32 	%r1891, [%r3079+-6144];
	st.global.u32 	[%rd589+-4096], %r1891;
	ld.shared.u32 	%r1892, [%r3079+-4096];
	st.global.u32 	[%rd589+-2048], %r1892;
	ld.shared.u32 	%r1893, [%r3079+-2048];
	st.global.u32 	[%rd589], %r1893;
	ld.shared.u32 	%r1894, [%r3079];
	st.global.u32 	[%rd589+2048], %r1894;
	add.s32 	%r3080, %r3080, 2048;
	add.s64 	%rd589, %rd589, 8192;
	add.s32 	%r3079, %r3079, 8192;
	setp.lt.s32 	%p562, %r3080, %r1067;
	@%p562 bra 	$L__BB29_867;
$L__BB29_868:
	setp.ne.s32 	%p563, %r1813, 0;
	@%p563 bra 	$L__BB29_870;
	ld.param.u64 	%rd559, [_ZN6thrust24THRUST_300001_SM_1000_NS8cuda_cub4core6detail13_kernel_agentINS1_16__set_operations10SetOpAgentINS0_6detail15normal_iteratorINS0_10device_ptrIiEEEESB_SB_SB_SB_SB_lN4cuda3std3__44lessIiEENS5_21serial_set_differenceENSE_17integral_constantIbLb1EEEEEJSB_SB_SB_SB_llSB_SB_SG_SH_PNSE_4pairIllEEPmN3cub18CUB_300001_SM_100013ScanTileStateIlLb1EEEEEEvDpT0__param_11];
	add.s64 	%rd340, %rd585, %rd584;
	cvta.to.global.u64 	%rd341, %rd559;
	st.global.u64 	[%rd341], %rd340;
$L__BB29_870:
	ret;

}
	// .globl	_ZN6thrust24THRUST_300001_SM_1000_NS8cuda_cub4core6detail13_kernel_agentINS1_16__set_operations14PartitionAgentINS0_6detail15normal_iteratorINS0_10device_ptrIiEEEESB_iN4cuda3std3__47greaterIiEEEEJSB_SB_iiiPNSE_4pairIiiEESG_iEEEvDpT0_
.visible .entry _ZN6thrust24THRUST_300001_SM_1000_NS8cuda_cub4core6detail13_kernel_agentINS1_16__set_operations14PartitionAgentINS0_6detail15normal_iteratorINS0_10device_ptrIiEEEESB_iN4cuda3std3__47greaterIiEEEEJSB_SB_iiiPNSE_4pairIiiEESG_iEEEvDpT0_(
	.param .align 8 .b8 _ZN6thrust24THRUST_300001_SM_1000_NS8cuda_cub4core6detail13_kernel_agentINS1_16__set_operations14PartitionAgentINS0_6detail15normal_iteratorINS0_10device_ptrIiEEEESB_iN4cuda3std3__47greaterIiEEEEJSB_SB_iiiPNSE_4pairIiiEESG_iEEEvDpT0__param_0[8],
	.param .align 8 .b8 _ZN6thrust24THRUST_300001_SM_1000_NS8cuda_cub4core6detail13_kernel_agentINS1_16__set_operations14PartitionAgentINS0_6detail15normal_iteratorINS0_10device_ptrIiEEEESB_iN4cuda3std3__47greaterIiEEEEJSB_SB_iiiPNSE_4pairIiiEESG_iEEEvDpT0__param_1[8],
	.param .u32 _ZN6thrust24THRUST_300001_SM_1000_NS8cuda_cub4core6detail13_kernel_agentINS1_16__set_operations14PartitionAgentINS0_6detail15normal_iteratorINS0_10device_ptrIiEEEESB_iN4cuda3std3__47greaterIiEEEEJSB_SB_iiiPNSE_4pairIiiEESG_iEEEvDpT0__param_2,
	.param .u32 _ZN6thrust24THRUST_300001_SM_1000_NS8cuda_cub4core6detail13_kernel_agentINS1_16__set_operations14PartitionAgentINS0_6detail15normal_iteratorINS0_10device_ptrIiEEEESB_iN4cuda3std3__47greaterIiEEEEJSB_SB_iiiPNSE_4pairIiiEESG_iEEEvDpT0__param_3,
	.param .u32 _ZN6thrust24THRUST_300001_SM_1000_NS8cuda_cub4core6detail13_kernel_agentINS1_16__set_operations14PartitionAgentINS0_6detail15normal_iteratorINS0_10device_ptrIiEEEESB_iN4cuda3std3__47greaterIiEEEEJSB_SB_iiiPNSE_4pairIiiEESG_iEEEvDpT0__param_4,
	.param .u64 .ptr .align 1 _ZN6thrust24THRUST_300001_SM_1000_NS8cuda_cub4core6detail13_kernel_agentINS1_16__set_operations14PartitionAgentINS0_6detail15normal_iteratorINS0_10device_ptrIiEEEESB_iN4cuda3std3__47greaterIiEEEEJSB_SB_iiiPNSE_4pairIiiEESG_iEEEvDpT0__param_5,
	.param .align 1 .b8 _ZN6thrust24THRUST_300001_SM_1000_NS8cuda_cub4core6detail13_kernel_agentINS1_16__set_operations14PartitionAgentINS0_6detail15normal_iteratorINS0_10device_ptrIiEEEESB_iN4cuda3std3__47greaterIiEEEEJSB_SB_iiiPNSE_4pairIiiEESG_iEEEvDpT0__param_6[1],
	.param .u32 _ZN6thrust24THRUST_300001_SM_1000_NS8cuda_cub4core6detail13_kernel_agentINS1_16__set_operations14PartitionAgentINS0_6detail15normal_iteratorINS0_10device_ptrIiEEEESB_iN4cuda3std3__47greaterIiEEEEJSB_SB_iiiPNSE_4pairIiiEESG_iEEEvDpT0__param_7
)
.maxntid 256
{
	.reg .pred 	%p<34>;
	.reg .b32 	%r<167>;
	.reg .b64 	%rd<65>;

	ld.param.u64 	%rd5, [_ZN6thrust24THRUST_300001_SM_1000_NS8cuda_cub4core6detail13_kernel_agentINS1_16__set_operations14PartitionAgentINS0_6detail15normal_iteratorINS0_10device_ptrIiEEEESB_iN4cuda3std3__47greaterIiEEEEJSB_SB_iiiPNSE_4pairIiiEESG_iEEEvDpT0__param_1];
	ld.param.u64 	%rd4, [_ZN6thrust24THRUST_300001_SM_1000_NS8cuda_cub4core6detail13_kernel_agentINS1_16__set_operations14PartitionAgentINS0_6detail15normal_iteratorINS0_10device_ptrIiEEEESB_iN4cuda3std3__47greaterIiEEEEJSB_SB_iiiPNSE_4pairIiiEESG_iEEEvDpT0__param_0];
	ld.param.u32 	%r65, [_ZN6thrust24THRUST_300001_SM_1000_NS8cuda_cub4core6detail13_kernel_agentINS1_16__set_operations14PartitionAgentINS0_6detail15normal_iteratorINS0_10device_ptrIiEEEESB_iN4cuda3std3__47greaterIiEEEEJSB_SB_iiiPNSE_4pairIiiEESG_iEEEvDpT0__param_2];
	ld.param.u32 	%r66, [_ZN6thrust24THRUST_300001_SM_1000_NS8cuda_cub4core6detail13_kernel_agentINS1_16__set_operations14PartitionAgentINS0_6detail15normal_iteratorINS0_10device_ptrIiEEEESB_iN4cuda3std3__47greaterIiEEEEJSB_SB_iiiPNSE_4pairIiiEESG_iEEEvDpT0__param_3];
	ld.param.u32 	%r68, [_ZN6thrust24THRUST_300001_SM_1000_NS8cuda_cub4core6detail13_kernel_agentINS1_16__set_operations14PartitionAgentINS0_6detail15normal_iteratorINS0_10device_ptrIiEEEESB_iN4cuda3std3__47greaterIiEEEEJSB_SB_iiiPNSE_4pairIiiEESG_iEEEvDpT0__param_4];
	ld.param.u64 	%rd6, [_ZN6thrust24THRUST_300001_SM_1000_NS8cuda_cub4core6detail13_kernel_agentINS1_16__set_operations14PartitionAgentINS0_6detail15normal_iteratorINS0_10device_ptrIiEEEESB_iN4cuda3std3__47greaterIiEEEEJSB_SB_iiiPNSE_4pairIiiEESG_iEEEvDpT0__param_5];
	ld.param.u32 	%r67, [_ZN6thrust24THRUST_300001_SM_1000_NS8cuda_cub4core6detail13_kernel_agentINS1_16__set_operations14PartitionAgentINS0_6detail15normal_iteratorINS0_10device_ptrIiEEEESB_iN4cuda3std3__47greaterIiEEEEJSB_SB_iiiPNSE_4pairIiiEESG_iEEEvDpT0__param_7];
	mov.u32 	%r69, %ntid.x;
	mov.u32 	%r70, %ctaid.x;
	mov.u32 	%r71, %tid.x;
	mad.lo.s32 	%r1, %r69, %r70, %r71;
	setp.ge.s32 	%p1, %r1, %r68;
	@%p1 bra 	$L__BB30_28;
	mul.lo.s32 	%r72, %r67, %r1;
	add.s32 	%r73, %r66, %r65;
	min.s32 	%r2, %r73, %r72;
	cvta.to.global.u64 	%rd1, %rd5;
	cvta.to.global.u64 	%rd2, %rd4;
	sub.s32 	%r74, %r2, %r66;
	max.s32 	%r141, %r74, 0;
	min.s32 	%r139, %r65, %r2;
	setp.ge.s32 	%p2, %r141, %r139;
	@%p2 bra 	$L__BB30_3;
$L__BB30_2:
	add.s32 	%r75, %r139, %r141;
	shr.u32 	%r76, %r75, 1;
	mul.wide.u32 	%rd7, %r76, 4;
	add.s64 	%rd8, %rd2, %rd7;
	ld.global.u32 	%r77, [%rd8];
	not.b32 	%r78, %r76;
	add.s32 	%r79, %r2, %r78;
	mul.wide.s32 	%rd9, %r79, 4;
	add.s64 	%rd10, %rd1, %rd9;
	ld.global.u32 	%r80, [%rd10];
	setp.gt.s32 	%p3, %r80, %r77;
	add.s32 	%r81, %r76, 1;
	selp.b32 	%r141, %r141, %r81, %p3;
	selp.b32 	%r139, %r76, %r139, %p3;
	setp.lt.s32 	%p4, %r141, %r139;
	@%p4 bra 	$L__BB30_2;
$L__BB30_3:
	sub.s32 	%r10, %r2, %r141;
	setp.ge.s32 	%p5, %r10, %r66;
	mov.b32 	%r166, 0;
	@%p5 bra 	$L__BB30_27;
	mul.wide.s32 	%rd11, %r10, 4;
	add.s64 	%rd3, %rd1, %rd11;
	ld.global.u32 	%r11, [%rd3];
	setp.lt.s32 	%p6, %r141, 1;
	mov.b32 	%r144, 0;
	mov.u32 	%r150, %r144;
	@%p6 bra 	$L__BB30_11;
	mul.wide.u32 	%rd12, %r141, 511;
	shr.u64 	%rd13, %rd12, 9;
	cvt.u32.u64 	%r84, %rd13;
	shl.b64 	%rd14, %rd13, 2;
	add.s64 	%rd15, %rd2, %rd14;
	ld.global.u32 	%r85, [%rd15];
	setp.gt.s32 	%p7, %r85, %r11;
	add.s32 	%r86, %r84, 1;
	selp.b32 	%r144, %r141, %r84, %p7;
	selp.b32 	%r150, %r86, 0, %p7;
	setp.ge.u32 	%p8, %r150, %r144;
	@%p8 bra 	$L__BB30_7;
	cvt.u64.u32 	%rd16, %r150;
	mul.wide.u32 	%rd17, %r144, 127;
	add.s64 	%rd18, %rd17, %rd16;
	shr.u64 	%rd19, %rd18, 7;
	cvt.u32.u64 	%r87, %rd19;
	shl.b64 	%rd20, %rd19, 2;
	add.s64 	%rd21, %rd2, %rd20;
	ld.global.u32 	%r88, [%rd21];
	setp.gt.s32 	%p9, %r88, %r11;
	add.s32 	%r89, %r87, 1;
	selp.b32 	%r144, %r144, %r87, %p9;
	selp.b32 	%r150, %r89, %r150, %p9;
$L__BB30_7:
	setp.ge.u32 	%p10, %r150, %r144;
	@%p10 bra 	$L__BB30_9;
	cvt.u64.u32 	%rd22, %r150;
	mul.wide.u32 	%rd23, %r144, 31;
	add.s64 	%rd24, %rd23, %rd22;
	shr.u64 	%rd25, %rd24, 5;
	cvt.u32.u64 	%r90, %rd25;
	shl.b64 	%rd26, %rd25, 2;
	add.s64 	%rd27, %rd2, %rd26;
	ld.global.u32 	%r91, [%rd27];
	setp.gt.s32 	%p11, %r91, %r11;
	add.s32 	%r92, %r90, 1;
	selp.b32 	%r144, %r144, %r90, %p11;
	selp.b32 	%r150, %r92, %r150, %p11;
$L__BB30_9:
	setp.ge.u32 	%p12, %r150, %r144;
	@%p12 bra 	$L__BB30_11;
	cvt.u64.u32 	%rd28, %r150;
	mul.wide.u32 	%rd29, %r144, 15;
	add.s64 	%rd30, %rd29, %rd28;
	shr.u64 	%rd31, %rd30, 4;
	cvt.u32.u64 	%r93, %rd31;
	shl.b64 	%rd32, %rd31, 2;
	add.s64 	%rd33, %rd2, %rd32;
	ld.global.u32 	%r94, [%rd33];
	setp.gt.s32 	%p13, %r94, %r11;
	add.s32 	%r95, %r93, 1;
	selp.b32 	%r144, %r144, %r93, %p13;
	selp.b32 	%r150, %r95, %r150, %p13;
$L__BB30_11:
	setp.ge.u32 	%p14, %r150, %r144;
	@%p14 bra 	$L__BB30_13;
$L__BB30_12:
	and.b32  	%r96, %r150, %r144;
	xor.b32  	%r97, %r150, %r144;
	shr.s32 	%r98, %r97, 1;
	add.s32 	%r99, %r96, %r98;
	mul.wide.s32 	%rd34, %r99, 4;
	add.s64 	%rd35, %rd2, %rd34;
	ld.global.u32 	%r100, [%rd35];
	setp.gt.s32 	%p15, %r100, %r11;
	add.s32 	%r101, %r99, 1;
	selp.b32 	%r144, %r144, %r99, %p15;
	selp.b32 	%r150, %r101, %r150, %p15;
	setp.lt.s32 	%p16, %r150, %r144;
	@%p16 bra 	$L__BB30_12;
$L__BB30_13:
	setp.lt.s32 	%p17, %r10, 1;
	mov.b32 	%r154, 0;
	mov.u32 	%r153, %r10;
	@%p17 bra 	$L__BB30_15;
	mul.wide.u32 	%rd36, %r10, 511;
	shr.u64 	%rd37, %rd36, 9;
	cvt.u32.u64 	%r103, %rd37;
	shl.b64 	%rd38, %rd37, 2;
	add.s64 	%rd39, %rd1, %rd38;
	ld.global.u32 	%r104, [%rd39];
	setp.gt.s32 	%p18, %r104, %r11;
	add.s32 	%r105, %r103, 1;
	selp.b32 	%r153, %r10, %r103, %p18;
	selp.b32 	%r154, %r105, 0, %p18;
$L__BB30_15:
	setp.ge.s32 	%p19, %r154, %r153;
	@%p19 bra 	$L__BB30_17;
	cvt.u64.u32 	%rd40, %r154;
	mul.wide.u32 	%rd41, %r153, 127;
	add.s64 	%rd42, %rd41, %rd40;
	shr.u64 	%rd43, %rd42, 7;
	cvt.u32.u64 	%r106, %rd43;
	shl.b64 	%rd44, %rd43, 2;
	add.s64 	%rd45, %rd1, %rd44;
	ld.global.u32 	%r107, [%rd45];
	setp.gt.s32 	%p20, %r107, %r11;
	add.s32 	%r108, %r106, 1;
	selp.b32 	%r153, %r153, %r106, %p20;
	selp.b32 	%r154, %r108, %r154, %p20;
$L__BB30_17:
	setp.ge.s32 	%p21, %r154, %r153;
	@%p21 bra 	$L__BB30_19;
	cvt.u64.u32 	%rd46, %r154;
	mul.wide.u32 	%rd47, %r153, 31;
	add.s64 	%rd48, %rd47, %rd46;
	shr.u64 	%rd49, %rd48, 5;
	cvt.u32.u64 	%r109, %rd49;
	shl.b64 	%rd50, %rd49, 2;
	add.s64 	%rd51, %rd1, %rd50;
	ld.global.u32 	%r110, [%rd51];
	setp.gt.s32 	%p22, %r110, %r11;
	add.s32 	%r111, %r109, 1;
	selp.b32 	%r153, %r153, %r109, %p22;
	selp.b32 	%r154, %r111, %r154, %p22;
$L__BB30_19:
	setp.ge.s32 	%p23, %r154, %r153;
	@%p23 bra 	$L__BB30_21;
	cvt.u64.u32 	%rd52, %r154;
	mul.wide.u32 	%rd53, %r153, 15;
	add.s64 	%rd54, %rd53, %rd52;
	shr.u64 	%rd55, %rd54, 4;
	cvt.u32.u64 	%r112, %rd55;
	shl.b64 	%rd56, %rd55, 2;
	add.s64 	%rd57, %rd1, %rd56;
	ld.global.u32 	%r113, [%rd57];
	setp.gt.s32 	%p24, %r113, %r11;
	add.s32 	%r114, %r112, 1;
	selp.b32 	%r153, %r153, %r112, %p24;
	selp.b32 	%r154, %r114, %r154, %p24;
$L__BB30_21:
	setp.ge.s32 	%p25, %r154, %r153;
	@%p25 bra 	$L__BB30_23;
$L__BB30_22:
	and.b32  	%r115, %r154, %r153;
	xor.b32  	%r116, %r154, %r153;
	shr.s32 	%r117, %r116, 1;
	add.s32 	%r118, %r115, %r117;
	mul.wide.s32 	%rd58, %r118, 4;
	add.s64 	%rd59, %rd1, %rd58;
	ld.global.u32 	%r119, [%rd59];
	setp.gt.s32 	%p26, %r119, %r11;
	add.s32 	%r120, %r118, 1;
	selp.b32 	%r153, %r153, %r118, %p26;
	selp.b32 	%r154, %r120, %r154, %p26;
	setp.lt.s32 	%p27, %r154, %r153;
	@%p27 bra 	$L__BB30_22;
$L__BB30_23:
	sub.s32 	%r122, %r141, %r150;
	sub.s32 	%r52, %r10, %r154;
	add.s32 	%r53, %r52, %r122;
	shr.s32 	%r123, %r53, 1;
	max.s32 	%r54, %r123, %r52;
	add.s32 	%r125, %r154, %r54;
	add.s32 	%r126, %r125, 1;
	min.s32 	%r127, %r126, %r66;
	sub.s32 	%r163, %r127, %r10;
	setp.lt.s32 	%p28, %r163, 1;
	mov.b32 	%r164, 0;
	@%p28 bra 	$L__BB30_26;
	mov.b32 	%r164, 0;
$L__BB30_25:
	add.s32 	%r129, %r164, %r163;
	shr.s32 	%r130, %r129, 1;
	mul.wide.s32 	%rd60, %r130, 4;
	add.s64 	%rd61, %rd3, %rd60;
	ld.global.u32 	%r131, [%rd61];
	setp.gt.s32 	%p29, %r11, %r131;
	add.s32 	%r132, %r130, 1;
	selp.b32 	%r163, %r130, %r163, %p29;
	selp.b32 	%r164, %r164, %r132, %p29;
	setp.lt.s32 	%p30, %r164, %r163;
	@%p30 bra 	$L__BB30_25;
$L__BB30_26:
	add.s32 	%r133, %r52, %r164;
	min.s32 	%r134, %r133, %r54;
	sub.s32 	%r135, %r53, %r134;
	add.s32 	%r136, %r134, 1;
	setp.eq.s32 	%p31, %r135, %r136;
	setp.lt.s32 	%p32, %r54, %r133;
	and.pred  	%p33, %p31, %p32;
	add.s32 	%r141, %r135, %r150;
	selp.u32 	%r166, 1, 0, %p33;
$L__BB30_27:
	sub.s32 	%r137, %r2, %r141;
	add.s32 	%r138, %r137, %r166;
	cvta.to.global.u64 	%rd62, %rd6;
	mul.wide.s32 	%rd63, %r1, 8;
	add.s64 	%rd64, %rd62, %rd63;
	st.global.u32 	[%rd64], %r141;
	st.global.u32 	[%rd64+4], %r138;
$L__BB30_28:
	ret;

}
	// .globl	_ZN6thrust24THRUST_300001_SM_1000_NS8cuda_cub4core6detail13_kernel_agentINS1_16__set_operations10SetOpAgentINS0_6detail15normal_iteratorINS0_10device_ptrIiEEEESB_SB_SB_SB_SB_iN4cuda3std3__47greaterIiEENS5_21serial_set_differenceENSE_17integral_constantIbLb1EEEEEJSB_SB_SB_SB_iiSB_SB_SG_SH_PNSE_4pairIiiEEPmN3cub18CUB_300001_SM_100013ScanTileStateIiLb1EEEEEEvDpT0_
.visible .entry _ZN6thrust24THRUST_300001_SM_1000_NS8cuda_cub4core6detail13_kernel_agentINS1_16__set_operations10SetOpAgentINS0_6detail15normal_iteratorINS0_10device_ptrIiEEEESB_SB_SB_SB_SB_iN4cuda3std3__47greaterIiEENS5_21serial_set_differenceENSE_17integral_constantIbLb1EEEEEJSB_SB_SB_SB_iiSB_SB_SG_SH_PNSE_4pairIiiEEPmN3cub18CUB_300001_SM_100013ScanTileStateIiLb1EEEEEEvDpT0_(
	.param .align 8 .b8 _ZN6thrust24THRUST_300001_SM_1000_NS8cuda_cub4core6detail13_kernel_agentINS1_16__set_operations10SetOpAgentINS0_6detail15normal_iteratorINS0_10device_ptrIiEEEESB_SB_SB_SB_SB_iN4cuda3std3__47greaterIiEENS5_21serial_set_differenceENSE_17integral_constantIbLb1EEEEEJSB_SB_SB_SB_iiSB_SB_SG_SH_PNSE_4pairIiiEEPmN3cub18CUB_300001_SM_100013ScanTileStateIiLb1EEEEEEvDpT0__param_0[8],
	.param .align 8 .b8 _ZN6thrust24THRUST_300001_SM_1000_NS8cuda_cub4core6detail13_kernel_agentINS1_16__set_operations10SetOpAgentINS0_6detail15normal_iteratorINS0_10device_ptrIiEEEESB_SB_SB_SB_SB_iN4cuda3std3__47greaterIiEENS5_21serial_set_differenceENSE_17integral_constantIbLb1EEEEEJSB_SB_SB_SB_iiSB_SB_SG_SH_PNSE_4pairIiiEEPmN3cub18CUB_300001_SM_100013ScanTileStateIiLb1EEEEEEvDpT0__param_1[8],
	.param .align 8 .b8 _ZN6thrust24THRUST_300001_SM_1000_NS8cuda_cub4core6detail13_kernel_agentINS1_16__set_operations10SetOpAgentINS0_6detail15normal_iteratorINS0_10device_ptrIiEEEESB_SB_SB_SB_SB_iN4cuda3std3__47greaterIiEENS5_21serial_set_differenceENSE_17integral_constantIbLb1EEEEEJSB_SB_SB_SB_iiSB_SB_SG_SH_PNSE_4pairIiiEEPmN3cub18CUB_300001_SM_100013ScanTileStateIiLb1EEEEEEvDpT0__param_2[8],
	.param .align 8 .b8 _ZN6thrust24THRUST_300001_SM_1000_NS8cuda_cub4core6detail13_kernel_agentINS1_16__set_operations10SetOpAgentINS0_6detail15normal_iteratorINS0_10device_ptrIiEEEESB_SB_SB_SB_SB_iN4cuda3std3__47greaterIiEENS5_21serial_set_differenceENSE_17integral_constantIbLb1EEEEEJSB_SB_SB_SB_iiSB_SB_SG_SH_PNSE_4pairIiiEEPmN3cub18CUB_300001_SM_100013ScanTileStateIiLb1EEEEEEvDpT0__param_3[8],
	.param .u32 _ZN6thrust24THRUST_300001_SM_1000_NS8cuda_cub4core6detail13_kernel_agentINS1_16__set_operations10SetOpAgentINS0_6detail15normal_iteratorINS0_10device_ptrIiEEEESB_SB_SB_SB_SB_iN4cuda3std3__47greaterIiEENS5_21serial_set_differenceENSE_17integral_constantIbLb1EEEEEJSB_SB_SB_SB_iiSB_SB_SG_SH_PNSE_4pairIiiEEPmN3cub18CUB_300001_SM_100013ScanTileStateIiLb1EEEEEEvDpT0__param_4,
	.param .u32 _ZN6thrust24THRUST_300001_SM_1000_NS8cuda_cub4core6detail13_kernel_agentINS1_16__set_operations10SetOpAgentINS0_6detail15normal_iteratorINS0_10device_ptrIiEEEESB_SB_SB_SB_SB_iN4cuda3std3__47greaterIiEENS5_21serial_set_differenceENSE_17integral_constantIbLb1EEEEEJSB_SB_SB_SB_iiSB_SB_SG_SH_PNSE_4pairIiiEEPmN3cub18CUB_300001_SM_100013ScanTileStateIiLb1EEEEEEvDpT0__param_5,
	.param .align 8 .b8 _ZN6thrust24THRUST_300001_SM_1000_NS8cuda_cub4core6detail13_kernel_agentINS1_16__set_operations10SetOpAgentINS0_6detail15normal_iteratorINS0_10device_ptrIiEEEESB_SB_SB_SB_SB_iN4cuda3std3__47greaterIiEENS5_21serial_set_differenceENSE_17integral_constantIbLb1EEEEEJSB_SB_SB_SB_iiSB_SB_SG_SH_PNSE_4pairIiiEEPmN3cub18CUB_300001_SM_100013ScanTileStateIiLb1EEEEEEvDpT0__param_6[8],
	.param .align 8 .b8 _ZN6thrust24THRUST_300001_SM_1000_NS8cuda_cub4core6detail13_kernel_agentINS1_16__set_operations10SetOpAgentINS0_6detail15normal_iteratorINS0_10device_ptrIiEEEESB_SB_SB_SB_SB_iN4cuda3std3__47greaterIiEENS5_21serial_set_differenceENSE_17integral_constantIbLb1EEEEEJSB_SB_SB_SB_iiSB_SB_SG_SH_PNSE_4pairIiiEEPmN3cub18CUB_300001_SM_100013ScanTileStateIiLb1EEEEEEvDpT0__param_7[8],
	.param .align 1 .b8 _ZN6thrust24THRUST_300001_SM_1000_NS8cuda_cub4core6detail13_kernel_agentINS1_16__set_operations10SetOpAgentINS0_6detail15normal_iteratorINS0_10device_ptrIiEEEESB_SB_SB_SB_SB_iN4cuda3std3__47greaterIiEENS5_21serial_set_differenceENSE_17integral_constantIbLb1EEEEEJSB_SB_SB_SB_iiSB_SB_SG_SH_PNSE_4pairIiiEEPmN3cub18CUB_300001_SM_100013ScanTileStateIiLb1EEEEEEvDpT0__param_8[1],
	.param .align 1 .b8 _ZN6thrust24THRUST_300001_SM_1000_NS8cuda_cub4core6detail13_kernel_agentINS1_16__set_operations10SetOpAgentINS0_6detail15normal_iteratorINS0_10device_ptrIiEEEESB_SB_SB_SB_SB_iN4cuda3std3__47greaterIiEENS5_21serial_set_differenceENSE_17integral_constantIbLb1EEEEEJSB_SB_SB_SB_iiSB_SB_SG_SH_PNSE_4pairIiiEEPmN3cub18CUB_300001_SM_100013ScanTileStateIiLb1EEEEEEvDpT0__param_9[1],
	.param .u64 .ptr .align 1 _ZN6thrust24THRUST_300001_SM_1000_NS8cuda_cub4core6detail13_kernel_agentINS1_16__set_operations10SetOpAgentINS0_6detail15normal_iteratorINS0_10device_ptrIiEEEESB_SB_SB_SB_SB_iN4cuda3std3__47greaterIiEENS5_21serial_set_differenceENSE_17integral_constantIbLb1EEEEEJSB_SB_SB_SB_iiSB_SB_SG_SH_PNSE_4pairIiiEEPmN3cub18CUB_300001_SM_100013ScanTileStateIiLb1EEEEEEvDpT0__param_10,
	.param .u64 .ptr .align 1 _ZN6thrust24THRUST_300001_SM_1000_NS8cuda_cub4core6detail13_kernel_agentINS1_16__set_operations10SetOpAgentINS0_6detail15normal_iteratorINS0_10device_ptrIiEEEESB_SB_SB_SB_SB_iN4cuda3std3__47greaterIiEENS5_21serial_set_differenceENSE_17integral_constantIbLb1EEEEEJSB_SB_SB_SB_iiSB_SB_SG_SH_PNSE_4pairIiiEEPmN3cub18CUB_300001_SM_100013ScanTileStateIiLb1EEEEEEvDpT0__param_11,
	.param .align 8 .b8 _ZN6thrust24THRUST_300001_SM_1000_NS8cuda_cub4core6detail13_kernel_agentINS1_16__set_operations10SetOpAgentINS0_6detail15normal_iteratorINS0_10device_ptrIiEEEESB_SB_SB_SB_SB_iN4cuda3std3__47greaterIiEENS5_21serial_set_differenceENSE_17integral_constantIbLb1EEEEEJSB_SB_SB_SB_iiSB_SB_SG_SH_PNSE_4pairIiiEEPmN3cub18CUB_300001_SM_100013ScanTileStateIiLb1EEEEEEvDpT0__param_12[8]
)
.maxntid 512
{
	.reg .pred 	%p<912>;
	.reg .b32 	%r<3236>;
	.reg .b64 	%rd<142>;

	ld.param.u64 	%rd2, [_ZN6thrust24THRUST_300001_SM_1000_NS8cuda_cub4core6detail13_kernel_agentINS1_16__set_operations10SetOpAgentINS0_6detail15normal_iteratorINS0_10device_ptrIiEEEESB_SB_SB_SB_SB_iN4cuda3std3__47greaterIiEENS5_21serial_set_differenceENSE_17integral_constantIbLb1EEEEEJSB_SB_SB_SB_iiSB_SB_SG_SH_PNSE_4pairIiiEEPmN3cub18CUB_300001_SM_100013ScanTileStateIiLb1EEEEEEvDpT0__param_12];
	ld.param.u64 	%rd31, [_ZN6thrust24THRUST_300001_SM_1000_NS8cuda_cub4core6detail13_kernel_agentINS1_16__set_operations10SetOpAgentINS0_6detail15normal_iteratorINS0_10device_ptrIiEEEESB_SB_SB_SB_SB_iN4cuda3std3__47greaterIiEENS5_21serial_set_differenceENSE_17integral_constantIbLb1EEEEEJSB_SB_SB_SB_iiSB_SB_SG_SH_PNSE_4pairIiiEEPmN3cub18CUB_300001_SM_100013ScanTileStateIiLb1EEEEEEvDpT0__param_7];
	ld.param.u64 	%rd32, [_ZN6thrust24THRUST_300001_SM_1000_NS8cuda_cub4core6detail13_kernel_agentINS1_16__set_operations10SetOpAgentINS0_6detail15normal_iteratorINS0_10device_ptrIiEEEESB_SB_SB_SB_SB_iN4cuda3std3__47greaterIiEENS5_21serial_set_differenceENSE_17integral_constantIbLb1EEEEEJSB_SB_SB_SB_iiSB_SB_SG_SH_PNSE_4pairIiiEEPmN3cub18CUB_300001_SM_100013ScanTileStateIiLb1EEEEEEvDpT0__param_6];
	ld.param.u64 	%rd33, [_ZN6thrust24THRUST_300001_SM_1000_NS8cuda_cub4core6detail13_kernel_agentINS1_16__set_operations10SetOpAgentINS0_6detail15normal_iteratorINS0_10device_ptrIiEEEESB_SB_SB_SB_SB_iN4cuda3std3__47greaterIiEENS5_21serial_set_differenceENSE_17integral_constantIbLb1EEEEEJSB_SB_SB_SB_iiSB_SB_SG_SH_PNSE_4pairIiiEEPmN3cub18CUB_300001_SM_100013ScanTileStateIiLb1EEEEEEvDpT0__param_3];
	ld.param.u64 	%rd34, [_ZN6thrust24THRUST_300001_SM_1000_NS8cuda_cub4core6detail13_kernel_agentINS1_16__set_operations10SetOpAgentINS0_6detail15normal_iteratorINS0_10device_ptrIiEEEESB_SB_SB_SB_SB_iN4cuda3std3__47greaterIiEENS5_21serial_set_differenceENSE_17integral_constantIbLb1EEEEEJSB_SB_SB_SB_iiSB_SB_SG_SH_PNSE_4pairIiiEEPmN3cub18CUB_300001_SM_100013ScanTileStateIiLb1EEEEEEvDpT0__param_2];
	ld.param.u64 	%rd35, [_ZN6thrust24THRUST_300001_SM_1000_NS8cuda_cub4core6detail13_kernel_agentINS1_16__set_operations10SetOpAgentINS0_6detail15normal_iteratorINS0_10device_ptrIiEEEESB_SB_SB_SB_SB_iN4cuda3std3__47greaterIiEENS5_21serial_set_differenceENSE_17integral_constantIbLb1EEEEEJSB_SB_SB_SB_iiSB_SB_SG_SH_PNSE_4pairIiiEEPmN3cub18CUB_300001_SM_100013ScanTileStateIiLb1EEEEEEvDpT0__param_1];
	ld.param.u64 	%rd36, [_ZN6thrust24THRUST_300001_SM_1000_NS8cuda_cub4core6detail13_kernel_agentINS1_16__set_operations10SetOpAgentINS0_6detail15normal_iteratorINS0_10device_ptrIiEEEESB_SB_SB_SB_SB_iN4cuda3std3__47greaterIiEENS5_21serial_set_differenceENSE_17integral_constantIbLb1EEEEEJSB_SB_SB_SB_iiSB_SB_SG_SH_PNSE_4pairIiiEEPmN3cub18CUB_300001_SM_100013ScanTileStateIiLb1EEEEEEvDpT0__param_0];
	ld.param.u64 	%rd37, [_ZN6thrust24THRUST_300001_SM_1000_NS8cuda_cub4core6detail13_kernel_agentINS1_16__set_operations10SetOpAgentINS0_6detail15normal_iteratorINS0_10device_ptrIiEEEESB_SB_SB_SB_SB_iN4cuda3std3__47greaterIiEENS5_21serial_set_differenceENSE_17integral_constantIbLb1EEEEEJSB_SB_SB_SB_iiSB_SB_SG_SH_PNSE_4pairIiiEEPmN3cub18CUB_300001_SM_100013ScanTileStateIiLb1EEEEEEvDpT0__param_10];
	cvta.to.global.u64 	%rd1, %rd37;
	cvta.to.global.u64 	%rd3, %rd36;
	cvta.to.global.u64 	%rd4, %rd35;
	cvta.to.global.u64 	%rd5, %rd34;
	cvta.to.global.u64 	%rd6, %rd33;
	cvta.to.global.u64 	%rd7, %rd32;
	cvta.to.global.u64 	%rd8, %rd31;
	mov.u32 	%r1, %ctaid.x;
	mov.u32 	%r1183, %nctaid.x;
	add.s32 	%r1184, %r1183, -1;
	setp.ge.u32 	%p233, %r1, %r1184;
	@%p233 bra 	$L__BB31_417;
	mul.wide.u32 	%rd93, %r1, 8;
	add.s64 	%rd94, %rd1, %rd93;
	ld.global.u32 	%r2, [%rd94];
	ld.global.u32 	%r3, [%rd94+4];
	ld.global.u32 	%r2000, [%rd94+8];
	ld.global.u32 	%r2001, [%rd94+12];
	sub.s32 	%r4, %r2000, %r2;
	sub.s32 	%r2002, %r2001, %r3;
	cvt.s64.s32 	%rd95, %r2;
	mul.wide.s32 	%rd96, %r3, 4;
	add.s64 	%rd9, %rd4, %rd96;
	mov.u32 	%r6, %tid.x;
	setp.ge.s32 	%p554, %r6, %r4;
	cvt.u64.u32 	%rd10, %r6;
	add.s64 	%rd97, %rd95, %rd10;
	shl.b64 	%rd98, %rd97, 2;
	add.s64 	%rd11, %rd3, %rd98;
	@%p554 bra 	$L__BB31_3;
	ld.global.u32 	%r2794, [%rd11];
	bra.uni 	$L__BB31_4;
$L__BB31_3:
	sub.s32 	%r2003, %r6, %r4;
	mul.wide.s32 	%rd99, %r2003, 4;
	add.s64 	%rd100, %rd9, %rd99;
	ld.global.u32 	%r2794, [%rd100];
$L__BB31_4:
	add.s32 	%r2004, %r6, 512;
	setp.lt.s32 	%p555, %r2004, %r4;
	cvt.s64.s32 	%rd101, %r4;
	sub.s64 	%rd102, %rd10, %rd101;
	shl.b64 	%rd103, %rd102, 2;
	add.s64 	%rd12, %rd9, %rd103;
	@%p555 bra 	$L__BB31_6;
	ld.global.u32 	%r2795, [%rd12+2048];
	bra.uni 	$L__BB31_7;
$L__BB31_6:
	ld.global.u32 	%r2795, [%rd11+2048];
$L__BB31_7:
	or.b32  	%r2005, %r6, 1024;
	setp.lt.s32 	%p556, %r2005, %r4;
	@%p556 bra 	$L__BB31_9;
	ld.global.u32 	%r2796, [%rd12+4096];
	bra.uni 	$L__BB31_10;
$L__BB31_9:
	ld.global.u32 	%r2796, [%rd11+4096];
$L__BB31_10:
	add.s32 	%r2006, %r6, 1536;
	setp.lt.s32 	%p557, %r2006, %r4;
	@%p557 bra 	$L__BB31_12;
	ld.global.u32 	%r2797, [%rd12+6144];
	bra.uni 	$L__BB31_13;
$L__BB31_12:
	ld.global.u32 	%r2797, [%rd11+6144];
$L__BB31_13:
	or.b32  	%r2007, %r6, 2048;
	setp.lt.s32 	%p558, %r2007, %r4;
	@%p558 bra 	$L__BB31_15;
	ld.global.u32 	%r2798, [%rd12+8192];
	bra.uni 	$L__BB31_16;
$L__BB31_15:
	ld.global.u32 	%r2798, [%rd11+8192];
$L__BB31_16:
	add.s32 	%r2008, %r6, 2560;
	setp.lt.s32 	%p559, %r2008, %r4;
	@%p559 bra 	$L__BB31_18;
	ld.global.u32 	%r2799, [%rd12+10240];
	bra.uni 	$L__BB31_19;
$L__BB31_18:
	ld.global.u32 	%r2799, [%rd11+10240];
$L__BB31_19:
	or.b32  	%r2009, %r6, 3072;
	setp.lt.s32 	%p560, %r2009, %r4;
	@%p560 bra 	$L__BB31_21;
	ld.global.u32 	%r2800, [%rd12+12288];
	bra.uni 	$L__BB31_22;
$L__BB31_21:
	ld.global.u32 	%r2800, [%rd11+12288];
$L__BB31_22:
	add.s32 	%r2010, %r6, 3584;
	setp.lt.s32 	%p561, %r2010, %r4;
	@%p561 bra 	$L__BB31_24;
	ld.global.u32 	%r2801, [%rd12+14336];
	bra.uni 	$L__BB31_25;
$L__BB31_24:
	ld.global.u32 	%r2801, [%rd11+14336];
$L__BB31_25:
	or.b32  	%r2011, %r6, 4096;
	setp.lt.s32 	%p562, %r2011, %r4;
	@%p562 bra 	$L__BB31_27;
	ld.global.u32 	%r2802, [%rd12+16384];
	bra.uni 	$L__BB31_28;
$L__BB31_27:
	ld.global.u32 	%r2802, [%rd11+16384];
$L__BB31_28:
	add.s32 	%r2012, %r6, 4608;
	setp.lt.s32 	%p563, %r2012, %r4;
	@%p563 bra 	$L__BB31_30;
	ld.global.u32 	%r2803, [%rd12+18432];
	bra.uni 	$L__BB31_31;
$L__BB31_30:
	ld.global.u32 	%r2803, [%rd11+18432];
$L__BB31_31:
	or.b32  	%r2013, %r6, 5120;
	setp.lt.s32 	%p564, %r2013, %r4;
	@%p564 bra 	$L__BB31_33;
	ld.global.u32 	%r2804, [%rd12+20480];
	bra.uni 	$L__BB31_34;
$L__BB31_33:
	ld.global.u32 	%r2804, [%rd11+20480];
$L__BB31_34:
	add.s32 	%r2014, %r6, 5632;
	setp.lt.s32 	%p565, %r2014, %r4;
	@%p565 bra 	$L__BB31_36;
	ld.global.u32 	%r2805, [%rd12+22528];
	bra.uni 	$L__BB31_37;
$L__BB31_36:
	ld.global.u32 	%r2805, [%rd11+22528];
$L__BB31_37:
	or.b32  	%r2015, %r6, 6144;
	setp.lt.s32 	%p566, %r2015, %r4;
	@%p566 bra 	$L__BB31_39;
	ld.global.u32 	%r2806, [%rd12+24576];
	bra.uni 	$L__BB31_40;
$L__BB31_39:
	ld.global.u32 	%r2806, [%rd11+24576];
$L__BB31_40:
	add.s32 	%r2016, %r6, 6656;
	setp.lt.s32 	%p567, %r2016, %r4;
	@%p567 bra 	$L__BB31_42;
	ld.global.u32 	%r2807, [%rd12+26624];
	bra.uni 	$L__BB31_43;
$L__BB31_42:
	ld.global.u32 	%r2807, [%rd11+26624];
$L__BB31_43:
	or.b32  	%r2017, %r6, 7168;
	setp.lt.s32 	%p568, %r2017, %r4;
	@%p568 bra 	$L__BB31_45;
	ld.global.u32 	%r2808, [%rd12+28672];
	bra.uni 	$L__BB31_46;
$L__BB31_45:
	ld.global.u32 	%r2808, [%rd11+28672];
$L__BB31_46:
	add.s32 	%r2018, %r6, 7680;
	setp.lt.s32 	%p569, %r2018, %r4;
	@%p569 bra 	$L__BB31_48;
	ld.global.u32 	%r2809, [%rd12+30720];
	bra.uni 	$L__BB31_49;
$L__BB31_48:
	ld.global.u32 	%r2809, [%rd11+30720];
$L__BB31_49:
	or.b32  	%r2019, %r6, 8192;
	setp.lt.s32 	%p570, %r2019, %r4;
	@%p570 bra 	$L__BB31_51;
	ld.global.u32 	%r2810, [%rd12+32768];
	bra.uni 	$L__BB31_52;
$L__BB31_51:
	ld.global.u32 	%r2810, [%rd11+32768];
$L__BB31_52:
	add.s32 	%r2020, %r6, 8704;
	setp.lt.s32 	%p571, %r2020, %r4;
	@%p571 bra 	$L__BB31_54;
	ld.global.u32 	%r2811, [%rd12+34816];
	bra.uni 	$L__BB31_55;
$L__BB31_54:
	ld.global.u32 	%r2811, [%rd11+34816];
$L__BB31_55:
	or.b32  	%r61, %r6, 9216;
	add.s32 	%r62, %r2002, %r4;
	setp.ge.s32 	%p572, %r61, %r62;
	@%p572 bra 	$L__BB31_59;
	setp.ge.s32 	%p573, %r61, %r4;
	@%p573 bra 	$L__BB31_58;
	ld.global.u32 	%r2812, [%rd11+36864];
	bra.uni 	$L__BB31_59;
$L__BB31_58:
	ld.global.u32 	%r2812, [%rd12+36864];
$L__BB31_59:
	mov.u32 	%r2022, _ZN6thrust24THRUST_300001_SM_1000_NS8cuda_cub4core6detail5shmemE;
	add.s32 	%r2023, %r2022, 2048;
	shl.b32 	%r2025, %r6, 2;
	add.s32 	%r66, %r2023, %r2025;
	st.shared.u32 	[%r66], %r2794;
	st.shared.u32 	[%r66+2048], %r2795;
	st.shared.u32 	[%r66+4096], %r2796;
	st.shared.u32 	[%r66+6144], %r2797;
	st.shared.u32 	[%r66+8192], %r2798;
	st.shared.u32 	[%r66+10240], %r2799;
	st.shared.u32 	[%r66+12288], %r2800;
	st.shared.u32 	[%r66+14336], %r2801;
	st.shared.u32 	[%r66+16384], %r2802;
	st.shared.u32 	[%r66+18432], %r2803;
	st.shared.u32 	[%r66+20480], %r2804;
	st.shared.u32 	[%r66+22528], %r2805;
	st.shared.u32 	[%r66+24576], %r2806;
	st.shared.u32 	[%r66+26624], %r2807;
	st.shared.u32 	[%r66+28672], %r2808;
	st.shared.u32 	[%r66+30720], %r2809;
	st.shared.u32 	[%r66+32768], %r2810;
	st.shared.u32 	[%r66+34816], %r2811;
	st.shared.u32 	[%r66+36864], %r2812;
	bar.sync 	0;
	mul.lo.s32 	%r2026, %r6, 19;
	min.s32 	%r67, %r62, %r2026;
	shl.b32 	%r2027, %r4, 2;
	add.s32 	%r68, %r2023, %r2027;
	sub.s32 	%r2028, %r67, %r2002;
	max.s32 	%r2815, %r2028, 0;
	min.s32 	%r2814, %r4, %r67;
	setp.ge.s32 	%p574, %r2815, %r2814;
	@%p574 bra 	$L__BB31_61;
$L__BB31_60:
	add.s32 	%r2029, %r2815, %r2814;
	shr.s32 	%r2030, %r2029, 1;
	shl.b32 	%r2031, %r2030, 2;
	add.s32 	%r2033, %r2022, %r2031;
	ld.shared.u32 	%r2034, [%r2033+2048];
	not.b32 	%r2035, %r2030;
	add.s32 	%r2036, %r67, %r2035;
	shl.b32 	%r2037, %r2036, 2;
	add.s32 	%r2038, %r68, %r2037;
	ld.shared.u32 	%r2039, [%r2038];
	setp.gt.s32 	%p575, %r2039, %r2034;
	add.s32 	%r2040, %r2030, 1;
	selp.b32 	%r2815, %r2815, %r2040, %p575;
	selp.b32 	%r2814, %r2030, %r2814, %p575;
	setp.lt.s32 	%p576, %r2815, %r2814;
	@%p576 bra 	$L__BB31_60;
$L__BB31_61:
	sub.s32 	%r76, %r67, %r2815;
	setp.ge.s32 	%p577, %r76, %r2002;
	mov.b32 	%r2842, 0;
	@%p577 bra 	$L__BB31_86;
	shl.b32 	%r2044, %r76, 2;
	add.s32 	%r77, %r68, %r2044;
	ld.shared.u32 	%r78, [%r77];
	setp.lt.s32 	%p578, %r2815, 1;
	mov.b32 	%r2819, 0;
	mov.u32 	%r2818, %r2815;
	@%p578 bra 	$L__BB31_64;
	mul.lo.s32 	%r2045, %r2815, 511;
	shr.s32 	%r2046, %r2045, 9;
	shl.b32 	%r2047, %r2046, 2;
	add.s32 	%r2049, %r2022, %r2047;
	ld.shared.u32 	%r2050, [%r2049+2048];
	setp.gt.s32 	%p579, %r2050, %r78;
	add.s32 	%r2051, %r2046, 1;
	selp.b32 	%r2818, %r2815, %r2046, %p579;
	selp.b32 	%r2819, %r2051, 0, %p579;
$L__BB31_64:
	setp.ge.s32 	%p580, %r2819, %r2818;
	@%p580 bra 	$L__BB31_66;
	mad.lo.s32 	%r2052, %r2818, 127, %r2819;
	shr.s32 	%r2053, %r2052, 7;
	shl.b32 	%r2054, %r2053, 2;
	add.s32 	%r2056, %r2022, %r2054;
	ld.shared.u32 	%r2057, [%r2056+2048];
	setp.gt.s32 	%p581, %r2057, %r78;
	add.s32 	%r2058, %r2053, 1;
	selp.b32 	%r2818, %r2818, %r2053, %p581;
	selp.b32 	%r2819, %r2058, %r2819, %p581;
$L__BB31_66:
	setp.ge.s32 	%p582, %r2819, %r2818;
	@%p582 bra 	$L__BB31_68;
	mad.lo.s32 	%r2059, %r2818, 31, %r2819;
	shr.s32 	%r2060, %r2059, 5;
	shl.b32 	%r2061, %r2060, 2;
	add.s32 	%r2063, %r2022, %r2061;
	ld.shared.u32 	%r2064, [%r2063+2048];
	setp.gt.s32 	%p583, %r2064, %r78;
	add.s32 	%r2065, %r2060, 1;
	selp.b32 	%r2818, %r2818, %r2060, %p583;
	selp.b32 	%r2819, %r2065, %r2819, %p583;
$L__BB31_68:
	setp.ge.s32 	%p584, %r2819, %r2818;
	@%p584 bra 	$L__BB31_70;
	mad.lo.s32 	%r2066, %r2818, 15, %r2819;
	shr.s32 	%r2067, %r2066, 4;
	shl.b32 	%r2068, %r2067, 2;
	add.s32 	%r2070, %r2022, %r2068;
	ld.shared.u32 	%r2071, [%r2070+2048];
	setp.gt.s32 	%p585, %r2071, %r78;
	add.s32 	%r2072, %r2067, 1;
	selp.b32 	%r2818, %r2818, %r2067, %p585;
	selp.b32 	%r2819, %r2072, %r2819, %p585;
$L__BB31_70:
	setp.ge.s32 	%p586, %r2819, %r2818;
	@%p586 bra 	$L__BB31_72;
$L__BB31_71:
	add.s32 	%r2074, %r2819, %r2818;
	shr.s32 	%r2075, %r2074, 1;
	shl.b32 	%r2076, %r2075, 2;
	add.s32 	%r2078, %r2022, %r2076;
	ld.shared.u32 	%r2079, [%r2078+2048];
	setp.gt.s32 	%p587, %r2079, %r78;
	add.s32 	%r2080, %r2075, 1;
	selp.b32 	%r2818, %r2818, %r2075, %p587;
	selp.b32 	%r2819, %r2080, %r2819, %p587;
	setp.lt.s32 	%p588, %r2819, %r2818;
	@%p588 bra 	$L__BB31_71;
$L__BB31_72:
	setp.lt.s32 	%p589, %r76, 1;
	mov.b32 	%r2830, 0;
	mov.u32 	%r2829, %r76;
	@%p589 bra 	$L__BB31_74;
	mul.lo.s32 	%r2083, %r76, 511;
	shr.s32 	%r2084, %r2083, 9;
	shl.b32 	%r2085, %r2084, 2;
	add.s32 	%r2086, %r68, %r2085;
	ld.shared.u32 	%r2087, [%r2086];
	setp.gt.s32 	%p590, %r2087, %r78;
	add.s32 	%r2088, %r2084, 1;
	selp.b32 	%r2829, %r76, %r2084, %p590;
	selp.b32 	%r2830, %r2088, 0, %p590;
$L__BB31_74:
	setp.ge.s32 	%p591, %r2830, %r2829;
	@%p591 bra 	$L__BB31_76;
	mad.lo.s32 	%r2090, %r2829, 127, %r2830;
	shr.s32 	%r2091, %r2090, 7;
	shl.b32 	%r2092, %r2091, 2;
	add.s32 	%r2093, %r68, %r2092;
	ld.shared.u32 	%r2094, [%r2093];
	setp.gt.s32 	%p592, %r2094, %r78;
	add.s32 	%r2095, %r2091, 1;
	selp.b32 	%r2829, %r2829, %r2091, %p592;
	selp.b32 	%r2830, %r2095, %r2830, %p592;
$L__BB31_76:
	setp.ge.s32 	%p593, %r2830, %r2829;
	@%p593 bra 	$L__BB31_78;
	mad.lo.s32 	%r2096, %r2829, 31, %r2830;
	shr.s32 	%r2097, %r2096, 5;
	shl.b32 	%r2098, %r2097, 2;
	add.s32 	%r2099, %r68, %r2098;
	ld.shared.u32 	%r2100, [%r2099];
	setp.gt.s32 	%p594, %r2100, %r78;
	add.s32 	%r2101, %r2097, 1;
	selp.b32 	%r2829, %r2829, %r2097, %p594;
	selp.b32 	%r2830, %r2101, %r2830, %p594;
$L__BB31_78:
	setp.ge.s32 	%p595, %r2830, %r2829;
	@%p595 bra 	$L__BB31_80;
	mad.lo.s32 	%r2102, %r2829, 15, %r2830;
	shr.s32 	%r2103, %r2102, 4;
	shl.b32 	%r2104, %r2103, 2;
	add.s32 	%r2105, %r68, %r2104;
	ld.shared.u32 	%r2106, [%r2105];
	setp.gt.s32 	%p596, %r2106, %r78;
	add.s32 	%r2107, %r2103, 1;
	selp.b32 	%r2829, %r2829, %r2103, %p596;
	selp.b32 	%r2830, %r2107, %r2830, %p596;
$L__BB31_80:
	setp.ge.s32 	%p597, %r2830, %r2829;
	@%p597 bra 	$L__BB31_82;
$L__BB31_81:
	add.s32 	%r2109, %r2830, %r2829;
	shr.s32 	%r2110, %r2109, 1;
	shl.b32 	%r2111, %r2110, 2;
	add.s32 	%r2112, %r68, %r2111;
	ld.shared.u32 	%r2113, [%r2112];
	setp.gt.s32 	%p598, %r2113, %r78;
	add.s32 	%r2114, %r2110, 1;
	selp.b32 	%r2829, %r2829, %r2110, %p598;
	selp.b32 	%r2830, %r2114, %r2830, %p598;
	setp.lt.s32 	%p599, %r2830, %r2829;
	@%p599 bra 	$L__BB31_81;
$L__BB31_82:
	sub.s32 	%r2117, %r2815, %r2819;
	sub.s32 	%r123, %r76, %r2830;
	add.s32 	%r124, %r123, %r2117;
	shr.s32 	%r2118, %r124, 1;
	max.s32 	%r125, %r2118, %r123;
	add.s32 	%r2120, %r2830, %r125;
	add.s32 	%r2121, %r2120, 1;
	min.s32 	%r2122, %r2121, %r2002;
	sub.s32 	%r2839, %r2122, %r76;
	setp.lt.s32 	%p600, %r2839, 1;
	mov.b32 	%r2840, 0;
	@%p600 bra 	$L__BB31_85;
	mov.b32 	%r2840, 0;
$L__BB31_84:
	add.s32 	%r2124, %r2840, %r2839;
	shr.s32 	%r2125, %r2124, 1;
	shl.b32 	%r2126, %r2125, 2;
	add.s32 	%r2127, %r77, %r2126;
	ld.shared.u32 	%r2128, [%r2127];
	setp.gt.s32 	%p601, %r78, %r2128;
	add.s32 	%r2129, %r2125, 1;
	selp.b32 	%r2839, %r2125, %r2839, %p601;
	selp.b32 	%r2840, %r2840, %r2129, %p601;
	setp.lt.s32 	%p602, %r2840, %r2839;
	@%p602 bra 	$L__BB31_84;
$L__BB31_85:
	add.s32 	%r2130, %r123, %r2840;
	min.s32 	%r2131, %r2130, %r125;
	sub.s32 	%r2132, %r124, %r2131;
	add.s32 	%r2133, %r2131, 1;
	setp.eq.s32 	%p603, %r2132, %r2133;
	setp.lt.s32 	%p604, %r125, %r2130;
	and.pred  	%p605, %p603, %p604;
	add.s32 	%r2815, %r2132, %r2819;
	selp.u32 	%r2842, 1, 0, %p605;
$L__BB31_86:
	sub.s32 	%r2134, %r67, %r2815;
	add.s32 	%r2135, %r2134, %r2842;
	setp.eq.s32 	%p606, %r6, 0;
	shl.b32 	%r2136, %r4, 16;
	or.b32  	%r2137, %r2136, %r2002;
	shl.b32 	%r2138, %r2815, 16;
	or.b32  	%r2139, %r2135, %r2138;
	selp.b32 	%r2140, %r2137, %r2139, %p606;
	add.s32 	%r2141, %r6, -1;
	selp.b32 	%r2142, 511, %r2141, %p606;
	shl.b32 	%r2143, %r2142, 2;
	add.s32 	%r2145, %r2022, %r2143;
	st.shared.u32 	[%r2145], %r2140;
	bar.sync 	0;
	ld.shared.u32 	%r2146, [%r66+-2048];
	shr.s32 	%r136, %r2146, 16;
	and.b32  	%r2147, %r2146, 65535;
	add.s32 	%r2850, %r2135, %r4;
	add.s32 	%r138, %r2147, %r4;
	add.s32 	%r139, %r138, %r136;
	shl.b32 	%r2148, %r2135, 2;
	add.s32 	%r140, %r68, %r2148;
	ld.shared.u32 	%r2849, [%r140];
	shl.b32 	%r2149, %r2815, 2;
	add.s32 	%r2150, %r2022, %r2149;
	add.s32 	%r142, %r2150, 2048;
	ld.shared.u32 	%r143, [%r2150+2048];
	setp.ge.s32 	%p838, %r2815, %r136;
	setp.lt.s32 	%p607, %r2815, %r136;
	setp.ge.s32 	%p608, %r2850, %r138;
	and.pred  	%p839, %p608, %p607;
	or.pred  	%p609, %p838, %p608;
	@%p609 bra 	$L__BB31_88;
	setp.gt.s32 	%p839, %r143, %r2849;
	setp.gt.s32 	%p838, %r2849, %r143;
$L__BB31_88:
	add.s32 	%r2151, %r2850, %r2815;
	setp.lt.s32 	%p610, %r2151, %r139;
	and.pred  	%p7, %p610, %p839;
	mov.u32 	%r2843, %r143;
	@%p838 bra 	$L__BB31_90;
	add.s32 	%r2815, %r2815, 1;
	ld.shared.u32 	%r2843, [%r142+4];
$L__BB31_90:
	@%p839 bra 	$L__BB31_92;
	add.s32 	%r2850, %r2850, 1;
	ld.shared.u32 	%r2849, [%r140+4];
$L__BB31_92:
	setp.ge.s32 	%p840, %r2815, %r136;
	setp.lt.s32 	%p611, %r2815, %r136;
	setp.ge.s32 	%p612, %r2850, %r138;
	and.pred  	%p841, %p612, %p611;
	or.pred  	%p613, %p840, %p612;
	@%p613 bra 	$L__BB31_94;
	setp.gt.s32 	%p841, %r2843, %r2849;
	setp.gt.s32 	%p840, %r2849, %r2843;
$L__BB31_94:
	add.s32 	%r2152, %r2850, %r2815;
	setp.lt.s32 	%p614, %r2152, %r139;
	and.pred  	%p14, %p614, %p841;
	shl.b32 	%r2153, %r2815, 2;
	add.s32 	%r2155, %r2022, %r2153;
	add.s32 	%r152, %r2155, 2048;
	mov.u32 	%r2847, %r2843;
	@%p840 bra 	$L__BB31_96;
	add.s32 	%r2815, %r2815, 1;
	ld.shared.u32 	%r2847, [%r152+4];
$L__BB31_96:
	@%p841 bra 	$L__BB31_98;
	add.s32 	%r157, %r2850, 1;
	shl.b32 	%r2156, %r2850, 2;
	add.s32 	%r2158, %r2022, %r2156;
	ld.shared.u32 	%r2849, [%r2158+2052];
	mov.u32 	%r2850, %r157;
$L__BB31_98:
	setp.ge.s32 	%p842, %r2815, %r136;
	setp.lt.s32 	%p615, %r2815, %r136;
	setp.ge.s32 	%p616, %r2850, %r138;
	and.pred  	%p843, %p616, %p615;
	or.pred  	%p617, %p842, %p616;
	@%p617 bra 	$L__BB31_100;
	setp.gt.s32 	%p843, %r2847, %r2849;
	setp.gt.s32 	%p842, %r2849, %r2847;
$L__BB31_100:
	add.s32 	%r2159, %r2850, %r2815;
	setp.lt.s32 	%p618, %r2159, %r139;
	and.pred  	%p21, %p618, %p843;
	shl.b32 	%r2160, %r2815, 2;
	add.s32 	%r2162, %r2022, %r2160;
	add.s32 	%r161, %r2162, 2048;
	mov.u32 	%r2851, %r2847;
	@%p842 bra 	$L__BB31_102;
	add.s32 	%r2815, %r2815, 1;
	ld.shared.u32 	%r2851, [%r161+4];
$L__BB31_102:
	@%p843 bra 	$L__BB31_104;
	add.s32 	%r166, %r2850, 1;
	shl.b32 	%r2163, %r2850, 2;
	add.s32 	%r2165, %r2022, %r2163;
	ld.shared.u32 	%r2849, [%r2165+2052];
	mov.u32 	%r2850, %r166;
$L__BB31_104:
	setp.ge.s32 	%p844, %r2815, %r136;
	setp.lt.s32 	%p619, %r2815, %r136;
	setp.ge.s32 	%p620, %r2850, %r138;
	and.pred  	%p845, %p620, %p619;
	or.pred  	%p621, %p844, %p620;
	@%p621 bra 	$L__BB31_106;
	setp.gt.s32 	%p845, %r2851, %r2849;
	setp.gt.s32 	%p844, %r2849, %r2851;
$L__BB31_106:
	add.s32 	%r2166, %r2850, %r2815;
	setp.lt.s32 	%p622, %r2166, %r139;
	and.pred  	%p28, %p622, %p845;
	shl.b32 	%r2167, %r2815, 2;
	add.s32 	%r2169, %r2022, %r2167;
	add.s32 	%r170, %r2169, 2048;
	mov.u32 	%r2855, %r2851;
	@%p844 bra 	$L__BB31_108;
	add.s32 	%r2815, %r2815, 1;
	ld.shared.u32 	%r2855, [%r170+4];
$L__BB31_108:
	@%p845 bra 	$L__BB31_110;
	add.s32 	%r175, %r2850, 1;
	shl.b32 	%r2170, %r2850, 2;
	add.s32 	%r2172, %r2022, %r2170;
	ld.shared.u32 	%r2849, [%r2172+2052];
	mov.u32 	%r2850, %r175;
$L__BB31_110:
	setp.ge.s32 	%p846, %r2815, %r136;
	setp.lt.s32 	%p623, %r2815, %r136;
	setp.ge.s32 	%p624, %r2850, %r138;
	and.pred  	%p847, %p624, %p623;
	or.pred  	%p625, %p846, %p624;
	@%p625 bra 	$L__BB31_112;
	setp.gt.s32 	%p847, %r2855, %r2849;
	setp.gt.s32 	%p846, %r2849, %r2855;
$L__BB31_112:
	add.s32 	%r2173, %r2850, %r2815;
	setp.lt.s32 	%p626, %r2173, %r139;
	and.pred  	%p35, %p626, %p847;
	shl.b32 	%r2174, %r2815, 2;
	mov.u32 	%r2175, _ZN6thrust24THRUST_300001_SM_1000_NS8cuda_cub4core6detail5shmemE;
	add.s32 	%r2176, %r2175, %r2174;
	add.s32 	%r179, %r2176, 2048;
	mov.u32 	%r2859, %r2855;
	@%p846 bra 	$L__BB31_114;
	add.s32 	%r2815, %r2815, 1;
	ld.shared.u32 	%r2859, [%r179+4];
$L__BB31_114:
	@%p847 bra 	$L__BB31_116;
	add.s32 	%r184, %r2850, 1;
	shl.b32 	%r2177, %r2850, 2;
	add.s32 	%r2179, %r2175, %r2177;
	ld.shared.u32 	%r2849, [%r2179+2052];
	mov.u32 	%r2850, %r184;
$L__BB31_116:
	setp.ge.s32 	%p848, %r2815, %r136;
	setp.lt.s32 	%p627, %r2815, %r136;
	setp.ge.s32 	%p628, %r2850, %r138;
	and.pred  	%p849, %p628, %p627;
	or.pred  	%p629, %p848, %p628;
	@%p629 bra 	$L__BB31_118;
	setp.gt.s32 	%p849, %r2859, %r2849;
	setp.gt.s32 	%p848, %r2849, %r2859;
$L__BB31_118:
	shl.b32 	%r2180, %r2815, 2;
	mov.u32 	%r2181, _ZN6thrust24THRUST_300001_SM_1000_NS8cuda_cub4core6detail5shmemE;
	add.s32 	%r2182, %r2181, %r2180;
	add.s32 	%r188, %r2182, 2048;
	mov.u32 	%r2863, %r2859;
	mov.u32 	%r2868, %r2815;
	@%p848 bra 	$L__BB31_120;
	add.s32 	%r2868, %r2815, 1;
	ld.shared.u32 	%r2863, [%r188+4];
$L__BB31_120:
	mov.u32 	%r2870, %r2850;
	@%p849 bra 	$L__BB31_122;
	add.s32 	%r2870, %r2850, 1;
	shl.b32 	%r2183, %r2850, 2;
	add.s32 	%r2185, %r2181, %r2183;
	ld.shared.u32 	%r2849, [%r2185+2052];
$L__BB31_122:
	setp.ge.s32 	%p850, %r2868, %r136;
	setp.lt.s32 	%p630, %r2868, %r136;
	setp.ge.s32 	%p631, %r2870, %r138;
	and.pred  	%p851, %p631, %p630;
	or.pred  	%p632, %p850, %p631;
	@%p632 bra 	$L__BB31_124;
	setp.gt.s32 	%p851, %r2863, %r2849;
	setp.gt.s32 	%p850, %r2849, %r2863;
$L__BB31_124:
	add.s32 	%r2186, %r2870, %r2868;
	setp.lt.s32 	%p633, %r2186, %r139;
	selp.b32 	%r2187, 64, 0, %p851;
	selp.b32 	%r2188, %r2187, 0, %p633;
	add.s32 	%r2189, %r2850, %r2815;
	setp.lt.s32 	%p634, %r2189, %r139;
	selp.b32 	%r2190, 32, 0, %p849;
	selp.b32 	%r2191, %r2190, 0, %p634;
	or.b32  	%r2192, %r2191, %r2188;
	selp.b32 	%r2193, 8, 0, %p28;
	selp.b32 	%r2194, 4, 0, %p21;
	selp.u32 	%r2195, 1, 0, %p7;
	selp.b32 	%r2196, 2, 0, %p14;
	or.b32  	%r2197, %r2196, %r2195;
	or.b32  	%r2198, %r2197, %r2194;
	or.b32  	%r2199, %r2198, %r2193;
	selp.b32 	%r2200, 16, 0, %p35;
	or.b32  	%r2201, %r2199, %r2200;
	or.b32  	%r197, %r2192, %r2201;
	shl.b32 	%r2202, %r2868, 2;
	mov.u32 	%r2203, _ZN6thrust24THRUST_300001_SM_1000_NS8cuda_cub4core6detail5shmemE;
	add.s32 	%r2204, %r2203, %r2202;
	add.s32 	%r198, %r2204, 2048;
	mov.u32 	%r2867, %r2863;
	@%p850 bra 	$L__BB31_126;
	add.s32 	%r2868, %r2868, 1;
	ld.shared.u32 	%r2867, [%r198+4];
$L__BB31_126:
	@%p851 bra 	$L__BB31_128;
	add.s32 	%r203, %r2870, 1;
	shl.b32 	%r2205, %r2870, 2;
	add.s32 	%r2207, %r2203, %r2205;
	ld.shared.u32 	%r2849, [%r2207+2052];
	mov.u32 	%r2870, %r203;
$L__BB31_128:
	setp.ge.s32 	%p852, %r2868, %r136;
	setp.lt.s32 	%p635, %r2868, %r136;
	setp.ge.s32 	%p636, %r2870, %r138;
	and.pred  	%p853, %p636, %p635;
	or.pred  	%p637, %p852, %p636;
	@%p637 bra 	$L__BB31_130;
	setp.gt.s32 	%p853, %r2867, %r2849;
	setp.gt.s32 	%p852, %r2849, %r2867;
$L__BB31_130:
	shl.b32 	%r2208, %r2868, 2;
	mov.u32 	%r2209, _ZN6thrust24THRUST_300001_SM_1000_NS8cuda_cub4core6detail5shmemE;
	add.s32 	%r2210, %r2209, %r2208;
	add.s32 	%r207, %r2210, 2048;
	mov.u32 	%r2871, %r2867;
	mov.u32 	%r2876, %r2868;
	@%p852 bra 	$L__BB31_132;
	add.s32 	%r2876, %r2868, 1;
	ld.shared.u32 	%r2871, [%r207+4];
$L__BB31_132:
	mov.u32 	%r2878, %r2870;
	@%p853 bra 	$L__BB31_134;
	add.s32 	%r2878, %r2870, 1;
	shl.b32 	%r2211, %r2870, 2;
	add.s32 	%r2213, %r2209, %r2211;
	ld.shared.u32 	%r2849, [%r2213+2052];
$L__BB31_134:
	setp.ge.s32 	%p854, %r2876, %r136;
	setp.lt.s32 	%p638, %r2876, %r136;
	setp.ge.s32 	%p639, %r2878, %r138;
	and.pred  	%p855, %p639, %p638;
	or.pred  	%p640, %p854, %p639;
	@%p640 bra 	$L__BB31_136;
	setp.gt.s32 	%p855, %r2871, %r2849;
	setp.gt.s32 	%p854, %r2849, %r2871;
$L__BB31_136:
	add.s32 	%r2214, %r2878, %r2876;
	setp.lt.s32 	%p641, %r2214, %r139;
	selp.b32 	%r2215, 256, 0, %p855;
	selp.b32 	%r2216, %r2215, 0, %p641;
	add.s32 	%r2217, %r2870, %r2868;
	setp.lt.s32 	%p642, %r2217, %r139;
	selp.b32 	%r2218, 128, 0, %p853;
	selp.b32 	%r2219, %r2218, 0, %p642;
	or.b32  	%r2220, %r2219, %r2216;
	or.b32  	%r216, %r2220, %r197;
	shl.b32 	%r2221, %r2876, 2;
	mov.u32 	%r2222, _ZN6thrust24THRUST_300001_SM_1000_NS8cuda_cub4core6detail5shmemE;
	add.s32 	%r2223, %r2222, %r2221;
	add.s32 	%r217, %r2223, 2048;
	mov.u32 	%r2875, %r2871;
	@%p854 bra 	$L__BB31_138;
	add.s32 	%r2876, %r2876, 1;
	ld.shared.u32 	%r2875, [%r217+4];
$L__BB31_138:
	@%p855 bra 	$L__BB31_140;
	add.s32 	%r222, %r2878, 1;
	shl.b32 	%r2224, %r2878, 2;
	add.s32 	%r2226, %r2222, %r2224;
	ld.shared.u32 	%r2849, [%r2226+2052];
	mov.u32 	%r2878, %r222;
$L__BB31_140:
	setp.ge.s32 	%p856, %r2876, %r136;
	setp.lt.s32 	%p643, %r2876, %r136;
	setp.ge.s32 	%p644, %r2878, %r138;
	and.pred  	%p857, %p644, %p643;
	or.pred  	%p645, %p856, %p644;
	@%p645 bra 	$L__BB31_142;
	setp.gt.s32 	%p857, %r2875, %r2849;
	setp.gt.s32 	%p856, %r2849, %r2875;
$L__BB31_142:
	shl.b32 	%r2227, %r2876, 2;
	mov.u32 	%r2228, _ZN6thrust24THRUST_300001_SM_1000_NS8cuda_cub4core6detail5shmemE;
	add.s32 	%r2229, %r2228, %r2227;
	add.s32 	%r226, %r2229, 2048;
	mov.u32 	%r2879, %r2875;
	mov.u32 	%r2884, %r2876;
	@%p856 bra 	$L__BB31_144;
	add.s32 	%r2884, %r2876, 1;
	ld.shared.u32 	%r2879, [%r226+4];
$L__BB31_144:
	mov.u32 	%r2886, %r2878;
	@%p857 bra 	$L__BB31_146;
	add.s32 	%r2886, %r2878, 1;
	shl.b32 	%r2230, %r2878, 2;
	add.s32 	%r2232, %r2228, %r2230;
	ld.shared.u32 	%r2849, [%r2232+2052];
$L__BB31_146:
	setp.ge.s32 	%p858, %r2884, %r136;
	setp.lt.s32 	%p646, %r2884, %r136;
	setp.ge.s32 	%p647, %r2886, %r138;
	and.pred  	%p859, %p647, %p646;
	or.pred  	%p648, %p858, %p647;
	@%p648 bra 	$L__BB31_148;
	setp.gt.s32 	%p859, %r2879, %r2849;
	setp.gt.s32 	%p858, %r2849, %r2879;
$L__BB31_148:
	add.s32 	%r2233, %r2886, %r2884;
	setp.lt.s32 	%p649, %r2233, %r139;
	selp.b32 	%r2234, 1024, 0, %p859;
	selp.b32 	%r2235, %r2234, 0, %p649;
	add.s32 	%r2236, %r2878, %r2876;
	setp.lt.s32 	%p650, %r2236, %r139;
	selp.b32 	%r2237, 512, 0, %p857;
	selp.b32 	%r2238, %r2237, 0, %p650;
	or.b32  	%r2239, %r2238, %r2235;
	or.b32  	%r235, %r2239, %r216;
	shl.b32 	%r2240, %r2884, 2;
	mov.u32 	%r2241, _ZN6thrust24THRUST_300001_SM_1000_NS8cuda_cub4core6detail5shmemE;
	add.s32 	%r2242, %r2241, %r2240;
	add.s32 	%r236, %r2242, 2048;
	mov.u32 	%r2883, %r2879;
	@%p858 bra 	$L__BB31_150;
	add.s32 	%r2884, %r2884, 1;
	ld.shared.u32 	%r2883, [%r236+4];
$L__BB31_150:
	@%p859 bra 	$L__BB31_152;
	add.s32 	%r241, %r2886, 1;
	shl.b32 	%r2243, %r2886, 2;
	add.s32 	%r2245, %r2241, %r2243;
	ld.shared.u32 	%r2849, [%r2245+2052];
	mov.u32 	%r2886, %r241;
$L__BB31_152:
	setp.ge.s32 	%p860, %r2884, %r136;
	setp.lt.s32 	%p651, %r2884, %r136;
	setp.ge.s32 	%p652, %r2886, %r138;
	and.pred  	%p861, %p652, %p651;
	or.pred  	%p653, %p860, %p652;
	@%p653 bra 	$L__BB31_154;
	setp.gt.s32 	%p861, %r2883, %r2849;
	setp.gt.s32 	%p860, %r2849, %r2883;
$L__BB31_154:
	shl.b32 	%r2246, %r2884, 2;
	mov.u32 	%r2247, _ZN6thrust24THRUST_300001_SM_1000_NS8cuda_cub4core6detail5shmemE;
	add.s32 	%r2248, %r2247, %r2246;
	add.s32 	%r245, %r2248, 2048;
	mov.u32 	%r2887, %r2883;
	mov.u32 	%r2892, %r2884;
	@%p860 bra 	$L__BB31_156;
	add.s32 	%r2892, %r2884, 1;
	ld.shared.u32 	%r2887, [%r245+4];
$L__BB31_156:
	mov.u32 	%r2894, %r2886;
	@%p861 bra 	$L__BB31_158;
	add.s32 	%r2894, %r2886, 1;
	shl.b32 	%r2249, %r2886, 2;
	add.s32 	%r2251, %r2247, %r2249;
	ld.shared.u32 	%r2849, [%r2251+2052];
$L__BB31_158:
	setp.ge.s32 	%p862, %r2892, %r136;
	setp.lt.s32 	%p654, %r2892, %r136;
	setp.ge.s32 	%p655, %r2894, %r138;
	and.pred  	%p863, %p655, %p654;
	or.pred  	%p656, %p862, %p655;
	@%p656 bra 	$L__BB31_160;
	setp.gt.s32 	%p863, %r2887, %r2849;
	setp.gt.s32 	%p862, %r2849, %r2887;
$L__BB31_160:
	add.s32 	%r2252, %r2894, %r2892;
	setp.lt.s32 	%p657, %r2252, %r139;
	selp.b32 	%r2253, 4096, 0, %p863;
	selp.b32 	%r2254, %r2253, 0, %p657;
	add.s32 	%r2255, %r2886, %r2884;
	setp.lt.s32 	%p658, %r2255, %r139;
	selp.b32 	%r2256, 2048, 0, %p861;
	selp.b32 	%r2257, %r2256, 0, %p658;
	or.b32  	%r2258, %r2257, %r2254;
	or.b32  	%r254, %r2258, %r235;
	shl.b32 	%r2259, %r2892, 2;
	mov.u32 	%r2260, _ZN6thrust24THRUST_300001_SM_1000_NS8cuda_cub4core6detail5shmemE;
	add.s32 	%r2261, %r2260, %r2259;
	add.s32 	%r255, %r2261, 2048;
	mov.u32 	%r2891, %r2887;
	@%p862 bra 	$L__BB31_162;
	add.s32 	%r2892, %r2892, 1;
	ld.shared.u32 	%r2891, [%r255+4];
$L__BB31_162:
	@%p863 bra 	$L__BB31_164;
	add.s32 	%r260, %r2894, 1;
	shl.b32 	%r2262, %r2894, 2;
	add.s32 	%r2264, %r2260, %r2262;
	ld.shared.u32 	%r2849, [%r2264+2052];
	mov.u32 	%r2894, %r260;
$L__BB31_164:
	setp.ge.s32 	%p864, %r2892, %r136;
	setp.lt.s32 	%p659, %r2892, %r136;
	setp.ge.s32 	%p660, %r2894, %r138;
	and.pred  	%p865, %p660, %p659;
	or.pred  	%p661, %p864, %p660;
	@%p661 bra 	$L__BB31_166;
	setp.gt.s32 	%p865, %r2891, %r2849;
	setp.gt.s32 	%p864, %r2849, %r2891;
$L__BB31_166:
	shl.b32 	%r2265, %r2892, 2;
	mov.u32 	%r2266, _ZN6thrust24THRUST_300001_SM_1000_NS8cuda_cub4core6detail5shmemE;
	add.s32 	%r2267, %r2266, %r2265;
	add.s32 	%r264, %r2267, 2048;
	mov.u32 	%r2895, %r2891;
	mov.u32 	%r2900, %r2892;
	@%p864 bra 	$L__BB31_168;
	add.s32 	%r2900, %r2892, 1;
	ld.shared.u32 	%r2895, [%r264+4];
$L__BB31_168:
	mov.u32 	%r2902, %r2894;
	@%p865 bra 	$L__BB31_170;
	add.s32 	%r2902, %r2894, 1;
	shl.b32 	%r2268, %r2894, 2;
	add.s32 	%r2270, %r2266, %r2268;
	ld.shared.u32 	%r2849, [%r2270+2052];
$L__BB31_170:
	setp.ge.s32 	%p866, %r2900, %r136;
	setp.lt.s32 	%p662, %r2900, %r136;
	setp.ge.s32 	%p663, %r2902, %r138;
	and.pred  	%p867, %p663, %p662;
	or.pred  	%p664, %p866, %p663;
	@%p664 bra 	$L__BB31_172;
	setp.gt.s32 	%p867, %r2895, %r2849;
	setp.gt.s32 	%p866, %r2849, %r2895;
$L__BB31_172:
	add.s32 	%r2271, %r2902, %r2900;
	setp.lt.s32 	%p665, %r2271, %r139;
	selp.b32 	%r2272, 16384, 0, %p867;
	selp.b32 	%r2273, %r2272, 0, %p665;
	add.s32 	%r2274, %r2894, %r2892;
	setp.lt.s32 	%p666, %r2274, %r139;
	selp.b32 	%r2275, 8192, 0, %p865;
	selp.b32 	%r2276, %r2275, 0, %p666;
	or.b32  	%r2277, %r2276, %r2273;
	or.b32  	%r273, %r2277, %r254;
	shl.b32 	%r2278, %r2900, 2;
	mov.u32 	%r2279, _ZN6thrust24THRUST_300001_SM_1000_NS8cuda_cub4core6detail5shmemE;
	add.s32 	%r2280, %r2279, %r2278;
	add.s32 	%r274, %r2280, 2048;
	mov.u32 	%r2899, %r2895;
	@%p866 bra 	$L__BB31_174;
	add.s32 	%r2900, %r2900, 1;
	ld.shared.u32 	%r2899, [%r274+4];
$L__BB31_174:
	@%p867 bra 	$L__BB31_176;
	add.s32 	%r279, %r2902, 1;
	shl.b32 	%r2281, %r2902, 2;
	add.s32 	%r2283, %r2279, %r2281;
	ld.shared.u32 	%r2849, [%r2283+2052];
	mov.u32 	%r2902, %r279;
$L__BB31_176:
	setp.ge.s32 	%p868, %r2900, %r136;
	setp.lt.s32 	%p667, %r2900, %r136;
	setp.ge.s32 	%p668, %r2902, %r138;
	and.pred  	%p869, %p668, %p667;
	or.pred  	%p669, %p868, %p668;
	@%p669 bra 	$L__BB31_178;
	setp.gt.s32 	%p869, %r2899, %r2849;
	setp.gt.s32 	%p868, %r2849, %r2899;
$L__BB31_178:
	shl.b32 	%r2284, %r2900, 2;
	mov.u32 	%r2285, _ZN6thrust24THRUST_300001_SM_1000_NS8cuda_cub4core6detail5shmemE;
	add.s32 	%r2286, %r2285, %r2284;
	add.s32 	%r283, %r2286, 2048;
	mov.u32 	%r2903, %r2899;
	mov.u32 	%r2908, %r2900;
	@%p868 bra 	$L__BB31_180;
	add.s32 	%r2908, %r2900, 1;
	ld.shared.u32 	%r2903, [%r283+4];
$L__BB31_180:
	mov.u32 	%r2910, %r2902;
	@%p869 bra 	$L__BB31_182;
	add.s32 	%r2910, %r2902, 1;
	shl.b32 	%r2287, %r2902, 2;
	add.s32 	%r2289, %r2285, %r2287;
	ld.shared.u32 	%r2849, [%r2289+2052];
$L__BB31_182:
	setp.ge.s32 	%p870, %r2908, %r136;
	setp.lt.s32 	%p670, %r2908, %r136;
	setp.ge.s32 	%p671, %r2910, %r138;
	and.pred  	%p871, %p671, %p670;
	or.pred  	%p672, %p870, %p671;
	@%p672 bra 	$L__BB31_184;
	setp.gt.s32 	%p871, %r2903, %r2849;
	setp.gt.s32 	%p870, %r2849, %r2903;
$L__BB31_184:
	add.s32 	%r2290, %r2910, %r2908;
	setp.lt.s32 	%p673, %r2290, %r139;
	selp.b32 	%r2291, 65536, 0, %p871;
	selp.b32 	%r2292, %r2291, 0, %p673;
	add.s32 	%r2293, %r2902, %r2900;
	setp.lt.s32 	%p674, %r2293, %r139;
	selp.b32 	%r2294, 32768, 0, %p869;
	selp.b32 	%r2295, %r2294, 0, %p674;
	or.b32  	%r2296, %r2295, %r2292;
	or.b32  	%r292, %r2296, %r273;
	shl.b32 	%r2297, %r2908, 2;
	mov.u32 	%r2298, _ZN6thrust24THRUST_300001_SM_1000_NS8cuda_cub4core6detail5shmemE;
	add.s32 	%r2299, %r2298, %r2297;
	add.s32 	%r293, %r2299, 2048;
	mov.u32 	%r2907, %r2903;
	@%p870 bra 	$L__BB31_186;
	add.s32 	%r2908, %r2908, 1;
	ld.shared.u32 	%r2907, [%r293+4];
$L__BB31_186:
	@%p871 bra 	$L__BB31_188;
	add.s32 	%r298, %r2910, 1;
	shl.b32 	%r2300, %r2910, 2;
	add.s32 	%r2302, %r2298, %r2300;
	ld.shared.u32 	%r2849, [%r2302+2052];
	mov.u32 	%r2910, %r298;
$L__BB31_188:
	setp.ge.s32 	%p872, %r2908, %r136;
	setp.lt.s32 	%p675, %r2908, %r136;
	setp.ge.s32 	%p676, %r2910, %r138;
	and.pred  	%p873, %p676, %p675;
	or.pred  	%p677, %p872, %p676;
	@%p677 bra 	$L__BB31_190;
	setp.gt.s32 	%p873, %r2907, %r2849;
	setp.gt.s32 	%p872, %r2849, %r2907;
$L__BB31_190:
	shl.b32 	%r2303, %r2908, 2;
	mov.u32 	%r2304, _ZN6thrust24THRUST_300001_SM_1000_NS8cuda_cub4core6detail5shmemE;
	add.s32 	%r2305, %r2304, %r2303;
	add.s32 	%r302, %r2305, 2048;
	mov.u32 	%r2911, %r2907;
	mov.u32 	%r2912, %r2908;
	@%p872 bra 	$L__BB31_192;
	add.s32 	%r2912, %r2908, 1;
	ld.shared.u32 	%r2911, [%r302+4];
$L__BB31_192:
	mov.u32 	%r2914, %r2910;
	@%p873 bra 	$L__BB31_194;
	add.s32 	%r2914, %r2910, 1;
	shl.b32 	%r2306, %r2910, 2;
	mov.u32 	%r2307, _ZN6thrust24THRUST_300001_SM_1000_NS8cuda_cub4core6detail5shmemE;
	add.s32 	%r2308, %r2307, %r2306;
	ld.shared.u32 	%r2849, [%r2308+2052];
$L__BB31_194:
	setp.ge.s32 	%p678, %r2912, %r136;
	setp.lt.s32 	%p679, %r2912, %r136;
	setp.ge.s32 	%p680, %r2914, %r138;
	and.pred  	%p874, %p680, %p679;
	or.pred  	%p681, %p678, %p680;
	@%p681 bra 	$L__BB31_196;
	setp.gt.s32 	%p874, %r2911, %r2849;
$L__BB31_196:
	add.s32 	%r2309, %r2914, %r2912;
	setp.lt.s32 	%p682, %r2309, %r139;
	selp.b32 	%r2310, 262144, 0, %p874;
	selp.b32 	%r2311, %r2310, 0, %p682;
	add.s32 	%r2312, %r2910, %r2908;
	setp.lt.s32 	%p683, %r2312, %r139;
	selp.b32 	%r2313, 131072, 0, %p873;
	selp.b32 	%r2314, %r2313, 0, %p683;
	or.b32  	%r2315, %r2314, %r2311;
	or.b32  	%r311, %r2315, %r292;
	bar.sync 	0;
	popc.b32 	%r312, %r311;
	mov.u32 	%r2316, %ctaid.x;
	setp.ne.s32 	%p684, %r2316, 0;
	@%p684 bra 	$L__BB31_201;
	// begin inline asm
	mov.u32 %r2517, %laneid;
	// end inline asm
	mov.b32 	%r2520, 1;
	mov.b32 	%r2545, 0;
	mov.b32 	%r2547, -1;
	// begin inline asm
	{  .reg .s32 r0;  .reg .pred p;  shfl.sync.up.b32 r0|p, %r312, %r2520, %r2545, %r2547;  @p add.s32 r0, r0, %r312;  mov.s32 %r2518, r0;}
	// end inline asm
	mov.b32 	%r2526, 2;
	// begin inline asm
	{  .reg .s32 r0;  .reg .pred p;  shfl.sync.up.b32 r0|p, %r2518, %r2526, %r2545, %r2547;  @p add.s32 r0, r0, %r2518;  mov.s32 %r2524, r0;}
	// end inline asm
	mov.b32 	%r2532, 4;
	// begin inline asm
	{  .reg .s32 r0;  .reg .pred p;  shfl.sync.up.b32 r0|p, %r2524, %r2532, %r2545, %r2547;  @p add.s32 r0, r0, %r2524;  mov.s32 %r2530, r0;}
	// end inline asm
	mov.b32 	%r2538, 8;
	// begin inline asm
	{  .reg .s32 r0;  .reg .pred p;  shfl.sync.up.b32 r0|p, %r2530, %r2538, %r2545, %r2547;  @p add.s32 r0, r0, %r2530;  mov.s32 %r2536, r0;}
	// end inline asm
	mov.b32 	%r2544, 16;
	// begin inline asm
	{  .reg .s32 r0;  .reg .pred p;  shfl.sync.up.b32 r0|p, %r2536, %r2544, %r2545, %r2547;  @p add.s32 r0, r0, %r2536;  mov.s32 %r2542, r0;}
	// end inline asm
	setp.ne.s32 	%p733, %r2517, 31;
	@%p733 bra 	$L__BB31_199;
	mov.u32 	%r2548, %tid.x;
	shr.u32 	%r2549, %r2548, 3;
	and.b32  	%r2550, %r2549, 124;
	mov.u32 	%r2551, _ZN6thrust24THRUST_300001_SM_1000_NS8cuda_cub4core6detail5shmemE;
	add.s32 	%r2552, %r2551, %r2550;
	st.shared.u32 	[%r2552], %r2542;
$L__BB31_199:
	mov.u32 	%r2554, %tid.x;
	setp.ne.s32 	%p734, %r2554, 0;
	bar.sync 	0;
	ld.shared.v4.u32 	{%r2555, %r2556, %r2557, %r2558}, [_ZN6thrust24THRUST_300001_SM_1000_NS8cuda_cub4core6detail5shmemE];
	shr.u32 	%r2559, %r2554, 5;
	add.s32 	%r2560, %r2556, %r2555;
	setp.eq.s32 	%p735, %r2559, 2;
	selp.b32 	%r2561, %r2560, %r2555, %p735;
	add.s32 	%r2562, %r2560, %r2557;
	setp.eq.s32 	%p736, %r2559, 3;
	selp.b32 	%r2563, %r2562, %r2561, %p736;
	add.s32 	%r2564, %r2562, %r2558;
	setp.eq.s32 	%p737, %r2559, 4;
	selp.b32 	%r2565, %r2564, %r2563, %p737;
	ld.shared.v4.u32 	{%r2566, %r2567, %r2568, %r2569}, [_ZN6thrust24THRUST_300001_SM_1000_NS8cuda_cub4core6detail5shmemE+16];
	add.s32 	%r2570, %r2564, %r2566;
	setp.eq.s32 	%p738, %r2559, 5;
	selp.b32 	%r2571, %r2570, %r2565, %p738;
	add.s32 	%r2572, %r2570, %r2567;
	setp.eq.s32 	%p739, %r2559, 6;
	selp.b32 	%r2573, %r2572, %r2571, %p739;
	add.s32 	%r2574, %r2572, %r2568;
	setp.eq.s32 	%p740, %r2559, 7;
	selp.b32 	%r2575, %r2574, %r2573, %p740;
	add.s32 	%r2576, %r2574, %r2569;
	setp.eq.s32 	%p741, %r2559, 8;
	selp.b32 	%r2577, %r2576, %r2575, %p741;
	ld.shared.v4.u32 	{%r2578, %r2579, %r2580, %r2581}, [_ZN6thrust24THRUST_300001_SM_1000_NS8cuda_cub4core6detail5shmemE+32];
	add.s32 	%r2582, %r2576, %r2578;
	setp.eq.s32 	%p742, %r2559, 9;
	selp.b32 	%r2583, %r2582, %r2577, %p742;
	add.s32 	%r2584, %r2582, %r2579;
	setp.eq.s32 	%p743, %r2559, 10;
	selp.b32 	%r2585, %r2584, %r2583, %p743;
	add.s32 	%r2586, %r2584, %r2580;
	setp.eq.s32 	%p744, %r2559, 11;
	selp.b32 	%r2587, %r2586, %r2585, %p744;
	add.s32 	%r2588, %r2586, %r2581;
	setp.eq.s32 	%p745, %r2559, 12;
	selp.b32 	%r2589, %r2588, %r2587, %p745;
	ld.shared.v4.u32 	{%r2590, %r2591, %r2592, %r2593}, [_ZN6thrust24THRUST_300001_SM_1000_NS8cuda_cub4core6detail5shmemE+48];
	add.s32 	%r2594, %r2588, %r2590;
	setp.eq.s32 	%p746, %r2559, 13;
	selp.b32 	%r2595, %r2594, %r2589, %p746;
	add.s32 	%r2596, %r2594, %r2591;
	setp.eq.s32 	%p747, %r2559, 14;
	selp.b32 	%r2597, %r2596, %r2595, %p747;
	add.s32 	%r2598, %r2596, %r2592;
	setp.eq.s32 	%p748, %r2559, 15;
	selp.b32 	%r2599, %r2598, %r2597, %p748;
	add.s32 	%r2924, %r2598, %r2593;
	setp.lt.u32 	%p749, %r2554, 32;
	selp.b32 	%r2600, 0, %r2599, %p749;
	setp.eq.s32 	%p750, %r2517, 0;
	sub.s32 	%r2601, %r2542, %r312;
	selp.b32 	%r2602, 0, %r2601, %p750;
	add.s32 	%r2922, %r2600, %r2602;
	mov.b32 	%r2926, 0;
	@%p734 bra 	$L__BB31_231;
	add.s64 	%rd121, %rd2, 256;
	mov.b32 	%r2603, 101;
	// begin inline asm
	st.relaxed.gpu.v2.u32 [%rd121], {%r2603, %r2924};
	// end inline asm
	bra.uni 	$L__BB31_231;
$L__BB31_201:
	// begin inline asm
	mov.u32 %r2317, %laneid;
	// end inline asm
	mov.b32 	%r2320, 1;
	mov.b32 	%r2345, 0;
	mov.b32 	%r2347, -1;
	// begin inline asm
	{  .reg .s32 r0;  .reg .pred p;  shfl.sync.up.b32 r0|p, %r312, %r2320, %r2345, %r2347;  @p add.s32 r0, r0, %r312;  mov.s32 %r2318, r0;}
	// end inline asm
	mov.b32 	%r2326, 2;
	// begin inline asm
	{  .reg .s32 r0;  .reg .pred p;  shfl.sync.up.b32 r0|p, %r2318, %r2326, %r2345, %r2347;  @p add.s32 r0, r0, %r2318;  mov.s32 %r2324, r0;}
	// end inline asm
	mov.b32 	%r2332, 4;
	// begin inline asm
	{  .reg .s32 r0;  .reg .pred p;  shfl.sync.up.b32 r0|p, %r2324, %r2332, %r2345, %r2347;  @p add.s32 r0, r0, %r2324;  mov.s32 %r2330, r0;}
	// end inline asm
	mov.b32 	%r2338, 8;
	// begin inline asm
	{  .reg .s32 r0;  .reg .pred p;  shfl.sync.up.b32 r0|p, %r2330, %r2338, %r2345, %r2347;  @p add.s32 r0, r0, %r2330;  mov.s32 %r2336, r0;}
	// end inline asm
	mov.b32 	%r2344, 16;
	// begin inline asm
	{  .reg .s32 r0;  .reg .pred p;  shfl.sync.up.b32 r0|p, %r2336, %r2344, %r2345, %r2347;  @p add.s32 r0, r0, %r2336;  mov.s32 %r2342, r0;}
	// end inline asm
	setp.ne.s32 	%p685, %r2317, 31;
	@%p685 bra 	$L__BB31_203;
	mov.u32 	%r2348, %tid.x;
	shr.u32 	%r2349, %r2348, 3;
	and.b32  	%r2350, %r2349, 124;
	mov.u32 	%r2351, _ZN6thrust24THRUST_300001_SM_1000_NS8cuda_cub4core6detail5shmemE;
	add.s32 	%r2352, %r2351, %r2350;
	st.shared.u32 	[%r2352], %r2342;
$L__BB31_203:
	sub.s32 	%r2353, %r2342, %r312;
	bar.sync 	0;
	ld.shared.v4.u32 	{%r2354, %r2355, %r2356, %r2357}, [_ZN6thrust24THRUST_300001_SM_1000_NS8cuda_cub4core6detail5shmemE];
	mov.u32 	%r2358, %tid.x;
	shr.u32 	%r2359, %r2358, 5;
	add.s32 	%r2360, %r2355, %r2354;
	setp.eq.s32 	%p686, %r2359, 2;
	selp.b32 	%r2361, %r2360, %r2354, %p686;
	add.s32 	%r2362, %r2360, %r2356;
	setp.eq.s32 	%p687, %r2359, 3;
	selp.b32 	%r2363, %r2362, %r2361, %p687;
	add.s32 	%r2364, %r2362, %r2357;
	setp.eq.s32 	%p688, %r2359, 4;
	selp.b32 	%r2365, %r2364, %r2363, %p688;
	ld.shared.v4.u32 	{%r2366, %r2367, %r2368, %r2369}, [_ZN6thrust24THRUST_300001_SM_1000_NS8cuda_cub4core6detail5shmemE+16];
	add.s32 	%r2370, %r2364, %r2366;
	setp.eq.s32 	%p689, %r2359, 5;
	selp.b32 	%r2371, %r2370, %r2365, %p689;
	add.s32 	%r2372, %r2370, %r2367;
	setp.eq.s32 	%p690, %r2359, 6;
	selp.b32 	%r2373, %r2372, %r2371, %p690;
	add.s32 	%r2374, %r2372, %r2368;
	setp.eq.s32 	%p691, %r2359, 7;
	selp.b32 	%r2375, %r2374, %r2373, %p691;
	add.s32 	%r2376, %r2374, %r2369;
	setp.eq.s32 	%p692, %r2359, 8;
	selp.b32 	%r2377, %r2376, %r2375, %p692;
	ld.shared.v4.u32 	{%r2378, %r2379, %r2380, %r2381}, [_ZN6thrust24THRUST_300001_SM_1000_NS8cuda_cub4core6detail5shmemE+32];
	add.s32 	%r2382, %r2376, %r2378;
	setp.eq.s32 	%p693, %r2359, 9;
	selp.b32 	%r2383, %r2382, %r2377, %p693;
	add.s32 	%r2384, %r2382, %r2379;
	setp.eq.s32 	%p694, %r2359, 10;
	selp.b32 	%r2385, %r2384, %r2383, %p694;
	add.s32 	%r2386, %r2384, %r2380;
	setp.eq.s32 	%p695, %r2359, 11;
	selp.b32 	%r2387, %r2386, %r2385, %p695;
	add.s32 	%r2388, %r2386, %r2381;
	setp.eq.s32 	%p696, %r2359, 12;
	selp.b32 	%r2389, %r2388, %r2387, %p696;
	ld.shared.v4.u32 	{%r2390, %r2391, %r2392, %r2393}, [_ZN6thrust24THRUST_300001_SM_1000_NS8cuda_cub4core6detail5shmemE+48];
	add.s32 	%r2394, %r2388, %r2390;
	setp.eq.s32 	%p697, %r2359, 13;
	selp.b32 	%r2395, %r2394, %r2389, %p697;
	add.s32 	%r2396, %r2394, %r2391;
	setp.eq.s32 	%p698, %r2359, 14;
	selp.b32 	%r2397, %r2396, %r2395, %p698;
	add.s32 	%r2398, %r2396, %r2392;
	setp.eq.s32 	%p699, %r2359, 15;
	selp.b32 	%r2399, %r2398, %r2397, %p699;
	add.s32 	%r319, %r2398, %r2393;
	setp.gt.u32 	%p700, %r2358, 31;
	setp.lt.u32 	%p701, %r2358, 32;
	setp.eq.s32 	%p702, %r2317, 0;
	selp.b32 	%r2400, 0, %r2353, %p702;
	add.s32 	%r2922, %r2399, %r2400;
	selp.b32 	%r321, %r2353, %r2922, %p701;
	@%p700 bra 	$L__BB31_228;
	mov.u32 	%r2401, %tid.x;
	setp.ne.s32 	%p703, %r2401, 0;
	mov.u32 	%r2402, %ctaid.x;
	mul.wide.u32 	%rd104, %r2402, 8;
	add.s64 	%rd13, %rd2, %rd104;
	@%p703 bra 	$L__BB31_206;
	st.shared.u32 	[_ZN6thrust24THRUST_300001_SM_1000_NS8cuda_cub4core6detail5shmemE+108], %r319;
	add.s64 	%rd105, %rd13, 256;
	mov.b32 	%r2403, 100;
	// begin inline asm
	st.relaxed.gpu.v2.u32 [%rd105], {%r2403, %r319};
	// end inline asm
$L__BB31_206:
	mov.u32 	%r2405, %nctaid.x;
	setp.gt.u32 	%p704, %r2405, 499;
	@%p704 bra 	$L__BB31_208;
	membar.cta;
	bra.uni 	$L__BB31_209;
$L__BB31_208:
	mov.b32 	%r2406, 450;
	// begin inline asm
	nanosleep.u32 %r2406;
	// end inline asm
$L__BB31_209:
	mov.u32 	%r2409, %tid.x;
	mul.wide.u32 	%rd107, %r2409, 8;
	xor.b64  	%rd108, %rd107, -8;
	add.s64 	%rd109, %rd13, %rd108;
	add.s64 	%rd106, %rd109, 256;
	// begin inline asm
	ld.relaxed.gpu.v2.u32 {%r2920, %r2916}, [%rd106];
	// end inline asm
	mov.u32 	%r2512, %nctaid.x;
$L__BB31_210:
	setp.eq.s32 	%p705, %r2920, 99;
	mov.b32 	%r2410, -1;
	vote.sync.any.pred 	%p706, %p705, %r2410;
	not.pred 	%p707, %p706;
	@%p707 bra 	$L__BB31_215;
	setp.gt.u32 	%p732, %r2512, 499;
	@%p732 bra 	$L__BB31_213;
	membar.cta;
	bra.uni 	$L__BB31_214;
$L__BB31_213:
	mov.b32 	%r2513, 350;
	// begin inline asm
	nanosleep.u32 %r2513;
	// end inline asm
$L__BB31_214:
	// begin inline asm
	ld.relaxed.gpu.v2.u32 {%r2920, %r2916}, [%rd106];
	// end inline asm
	bra.uni 	$L__BB31_210;
$L__BB31_215:
	setp.eq.s32 	%p708, %r2920, 101;
	mov.b32 	%r2437, -1;
	vote.sync.ballot.b32 	%r2438, %p708, %r2437;
	// begin inline asm
	mov.u32 %r2412, %lanemask_ge;
	// end inline asm
	and.b32  	%r2439, %r2438, %r2412;
	or.b32  	%r2440, %r2439, -2147483648;
	add.s32 	%r2441, %r2440, -1;
	not.b32 	%r2442, %r2440;
	and.b32  	%r2443, %r2442, %r2441;
	popc.b32 	%r2416, %r2443;
	mov.b32 	%r2415, 1;
	// begin inline asm
	shfl.sync.down.b32 %r2413, %r2916, %r2415, %r2416, %r2437;
	// end inline asm
	setp.lt.s32 	%p710, %r2317, %r2416;
	selp.b32 	%r2444, %r2413, 0, %p710;
	add.s32 	%r2419, %r2444, %r2916;
	mov.b32 	%r2420, 2;
	// begin inline asm
	shfl.sync.down.b32 %r2418, %r2419, %r2420, %r2416, %r2437;
	// end inline asm
	add.s32 	%r2445, %r2317, 2;
	setp.gt.s32 	%p711, %r2445, %r2416;
	selp.b32 	%r2446, 0, %r2418, %p711;
	add.s32 	%r2424, %r2419, %r2446;
	mov.b32 	%r2425, 4;
	// begin inline asm
	shfl.sync.down.b32 %r2423, %r2424, %r2425, %r2416, %r2437;
	// end inline asm
	add.s32 	%r2447, %r2317, 4;
	setp.gt.s32 	%p712, %r2447, %r2416;
	selp.b32 	%r2448, 0, %r2423, %p712;
	add.s32 	%r2429, %r2424, %r2448;
	mov.b32 	%r2430, 8;
	// begin inline asm
	shfl.sync.down.b32 %r2428, %r2429, %r2430, %r2416, %r2437;
	// end inline asm
	add.s32 	%r2449, %r2317, 8;
	setp.gt.s32 	%p713, %r2449, %r2416;
	selp.b32 	%r2450, 0, %r2428, %p713;
	add.s32 	%r2434, %r2429, %r2450;
	mov.b32 	%r2435, 16;
	// begin inline asm
	shfl.sync.down.b32 %r2433, %r2434, %r2435, %r2416, %r2437;
	// end inline asm
	add.s32 	%r2451, %r2317, 16;
	setp.gt.s32 	%p714, %r2451, %r2416;
	selp.b32 	%r2452, 0, %r2433, %p714;
	add.s32 	%r2918, %r2434, %r2452;
	mov.u32 	%r2453, %tid.x;
	not.b32 	%r2454, %r2453;
	mov.u32 	%r2455, %ctaid.x;
	add.s32 	%r2919, %r2455, %r2454;
	add.s64 	%rd14, %rd2, 256;
$L__BB31_216:
	setp.ne.s32 	%p715, %r2920, 101;
	mov.b32 	%r2456, -1;
	vote.sync.all.pred 	%p716, %p715, %r2456;
	not.pred 	%p717, %p716;
	@%p717 bra 	$L__BB31_224;
	mul.wide.s32 	%rd112, %r2919, 8;
	add.s64 	%rd113, %rd14, %rd112;
	add.s64 	%rd111, %rd113, -256;
	// begin inline asm
	ld.relaxed.gpu.v2.u32 {%r2920, %r2921}, [%rd111];
	// end inline asm
$L__BB31_218:
	setp.eq.s32 	%p721, %r2920, 99;
	mov.b32 	%r2465, -1;
	vote.sync.any.pred 	%p722, %p721, %r2465;
	not.pred 	%p723, %p722;
	@%p723 bra 	$L__BB31_223;
	mov.u32 	%r2508, %nctaid.x;
	setp.gt.u32 	%p731, %r2508, 499;
	@%p731 bra 	$L__BB31_221;
	membar.cta;
	bra.uni 	$L__BB31_222;
$L__BB31_221:
	mov.b32 	%r2509, 350;
	// begin inline asm
	nanosleep.u32 %r2509;
	// end inline asm
$L__BB31_222:
	// begin inline asm
	ld.relaxed.gpu.v2.u32 {%r2920, %r2921}, [%rd111];
	// end inline asm
	bra.uni 	$L__BB31_218;
$L__BB31_223:
	setp.eq.s32 	%p724, %r2920, 101;
	mov.b32 	%r2491, -1;
	vote.sync.ballot.b32 	%r2492, %p724, %r2491;
	and.b32  	%r2493, %r2492, %r2412;
	or.b32  	%r2494, %r2493, -2147483648;
	add.s32 	%r2495, %r2494, -1;
	not.b32 	%r2496, %r2494;
	and.b32  	%r2497, %r2496, %r2495;
	popc.b32 	%r2470, %r2497;
	mov.b32 	%r2469, 1;
	// begin inline asm
	shfl.sync.down.b32 %r2467, %r2921, %r2469, %r2470, %r2491;
	// end inline asm
	setp.lt.s32 	%p726, %r2317, %r2470;
	selp.b32 	%r2498, %r2467, 0, %p726;
	add.s32 	%r2473, %r2498, %r2921;
	mov.b32 	%r2474, 2;
	// begin inline asm
	shfl.sync.down.b32 %r2472, %r2473, %r2474, %r2470, %r2491;
	// end inline asm
	add.s32 	%r2499, %r2317, 2;
	setp.gt.s32 	%p727, %r2499, %r2470;
	selp.b32 	%r2500, 0, %r2472, %p727;
	add.s32 	%r2478, %r2473, %r2500;
	mov.b32 	%r2479, 4;
	// begin inline asm
	shfl.sync.down.b32 %r2477, %r2478, %r2479, %r2470, %r2491;
	// end inline asm
	add.s32 	%r2501, %r2317, 4;
	setp.gt.s32 	%p728, %r2501, %r2470;
	selp.b32 	%r2502, 0, %r2477, %p728;
	add.s32 	%r2483, %r2478, %r2502;
	mov.b32 	%r2484, 8;
	// begin inline asm
	shfl.sync.down.b32 %r2482, %r2483, %r2484, %r2470, %r2491;
	// end inline asm
	add.s32 	%r2503, %r2317, 8;
	setp.gt.s32 	%p729, %r2503, %r2470;
	selp.b32 	%r2504, 0, %r2482, %p729;
	add.s32 	%r2488, %r2483, %r2504;
	mov.b32 	%r2489, 16;
	// begin inline asm
	shfl.sync.down.b32 %r2487, %r2488, %r2489, %r2470, %r2491;
	// end inline asm
	add.s32 	%r2505, %r2317, 16;
	setp.gt.s32 	%p730, %r2505, %r2470;
	selp.b32 	%r2506, 0, %r2487, %p730;
	add.s32 	%r2507, %r2506, %r2918;
	add.s32 	%r2918, %r2507, %r2488;
	add.s32 	%r2919, %r2919, -32;
	bra.uni 	$L__BB31_216;
$L__BB31_224:
	mov.u32 	%r2458, %tid.x;
	setp.ne.s32 	%p718, %r2458, 0;
	@%p718 bra 	$L__BB31_226;
	add.s32 	%r2460, %r2918, %r319;
	add.s64 	%rd110, %rd13, 256;
	mov.b32 	%r2459, 101;
	// begin inline asm
	st.relaxed.gpu.v2.u32 [%rd110], {%r2459, %r2460};
	// end inline asm
	st.shared.u32 	[_ZN6thrust24THRUST_300001_SM_1000_NS8cuda_cub4core6detail5shmemE+100], %r2918;
	st.shared.u32 	[_ZN6thrust24THRUST_300001_SM_1000_NS8cuda_cub4core6detail5shmemE+104], %r2460;
$L__BB31_226:
	setp.ne.s32 	%p719, %r2317, 0;
	mov.u32 	%r2922, %r321;
	@%p719 bra 	$L__BB31_228;
	st.shared.u32 	[_ZN6thrust24THRUST_300001_SM_1000_NS8cuda_cub4core6detail5shmemE+80], %r2918;
	mov.u32 	%r2922, %r2918;
$L__BB31_228:
	mov.u32 	%r2461, %tid.x;
	setp.eq.s32 	%p720, %r2461, 0;
	bar.sync 	0;
	@%p720 bra 	$L__BB31_230;
	ld.shared.u32 	%r2462, [_ZN6thrust24THRUST_300001_SM_1000_NS8cuda_cub4core6detail5shmemE+80];
	add.s32 	%r2922, %r2462, %r2922;
$L__BB31_230:
	ld.shared.u32 	%r2924, [_ZN6thrust24THRUST_300001_SM_1000_NS8cuda_cub4core6detail5shmemE+108];
	ld.shared.u32 	%r2926, [_ZN6thrust24THRUST_300001_SM_1000_NS8cuda_cub4core6detail5shmemE+100];
$L__BB31_231:
	bar.sync 	0;
	sub.s32 	%r2991, %r2922, %r2926;
	not.pred 	%p751, %p7;
	mov.u32 	%r2928, %r2991;
	@%p751 bra 	$L__BB31_233;
	add.s32 	%r2928, %r2991, 1;
	shl.b32 	%r2606, %r2991, 2;
	mov.u32 	%r2607, _ZN6thrust24THRUST_300001_SM_1000_NS8cuda_cub4core6detail5shmemE;
	add.s32 	%r2608, %r2607, %r2606;
	st.shared.u32 	[%r2608+2048], %r143;
$L__BB31_233:
	not.pred 	%p752, %p14;
	@%p752 bra 	$L__BB31_235;
	add.s32 	%r357, %r2928, 1;
	shl.b32 	%r2609, %r2928, 2;
	mov.u32 	%r2610, _ZN6thrust24THRUST_300001_SM_1000_NS8cuda_cub4core6detail5shmemE;
	add.s32 	%r2611, %r2610, %r2609;
	st.shared.u32 	[%r2611+2048], %r2843;
	mov.u32 	%r2928, %r357;
$L__BB31_235:
	not.pred 	%p753, %p21;
	@%p753 bra 	$L__BB31_237;
	add.s32 	%r359, %r2928, 1;
	shl.b32 	%r2612, %r2928, 2;
	mov.u32 	%r2613, _ZN6thrust24THRUST_300001_SM_1000_NS8cuda_cub4core6detail5shmemE;
	add.s32 	%r2614, %r2613, %r2612;
	st.shared.u32 	[%r2614+2048], %r2847;
	mov.u32 	%r2928, %r359;
$L__BB31_237:
	not.pred 	%p754, %p28;
	@%p754 bra 	$L__BB31_239;
	add.s32 	%r361, %r2928, 1;
	shl.b32 	%r2615, %r2928, 2;
	mov.u32 	%r2616, _ZN6thrust24THRUST_300001_SM_1000_NS8cuda_cub4core6detail5shmemE;
	add.s32 	%r2617, %r2616, %r2615;
	st.shared.u32 	[%r2617+2048], %r2851;
	mov.u32 	%r2928, %r361;
$L__BB31_239:
	not.pred 	%p755, %p35;
	@%p755 bra 	$L__BB31_241;
	add.s32 	%r363, %r2928, 1;
	shl.b32 	%r2618, %r2928, 2;
	mov.u32 	%r2619, _ZN6thrust24THRUST_300001_SM_1000_NS8cuda_cub4core6detail5shmemE;
	add.s32 	%r2620, %r2619, %r2618;
	st.shared.u32 	[%r2620+2048], %r2855;
	mov.u32 	%r2928, %r363;
$L__BB31_241:
	and.b32  	%r365, %r197, 32;
	setp.eq.s32 	%p756, %r365, 0;
	@%p756 bra 	$L__BB31_243;
	add.s32 	%r366, %r2928, 1;
	shl.b32 	%r2621, %r2928, 2;
	mov.u32 	%r2622, _ZN6thrust24THRUST_300001_SM_1000_NS8cuda_cub4core6detail5shmemE;
	add.s32 	%r2623, %r2622, %r2621;
	st.shared.u32 	[%r2623+2048], %r2859;
	mov.u32 	%r2928, %r366;
$L__BB31_243:
	and.b32  	%r368, %r197, 64;
	setp.eq.s32 	%p757, %r368, 0;
	@%p757 bra 	$L__BB31_245;
	add.s32 	%r369, %r2928, 1;
	shl.b32 	%r2624, %r2928, 2;
	mov.u32 	%r2625, _ZN6thrust24THRUST_300001_SM_1000_NS8cuda_cub4core6detail5shmemE;
	add.s32 	%r2626, %r2625, %r2624;
	st.shared.u32 	[%r2626+2048], %r2863;
	mov.u32 	%r2928, %r369;
$L__BB31_245:
	and.b32  	%r371, %r216, 128;
	setp.eq.s32 	%p758, %r371, 0;
	@%p758 bra 	$L__BB31_247;
	add.s32 	%r372, %r2928, 1;
	shl.b32 	%r2627, %r2928, 2;
	mov.u32 	%r2628, _ZN6thrust24THRUST_300001_SM_1000_NS8cuda_cub4core6detail5shmemE;
	add.s32 	%r2629, %r2628, %r2627;
	st.shared.u32 	[%r2629+2048], %r2867;
	mov.u32 	%r2928, %r372;
$L__BB31_247:
	and.b32  	%r374, %r216, 256;
	setp.eq.s32 	%p759, %r374, 0;
	@%p759 bra 	$L__BB31_249;
	add.s32 	%r375, %r2928, 1;
	shl.b32 	%r2630, %r2928, 2;
	mov.u32 	%r2631, _ZN6thrust24THRUST_300001_SM_1000_NS8cuda_cub4core6detail5shmemE;
	add.s32 	%r2632, %r2631, %r2630;
	st.shared.u32 	[%r2632+2048], %r2871;
	mov.u32 	%r2928, %r375;
$L__BB31_249:
	and.b32  	%r377, %r235, 512;
	setp.eq.s32 	%p760, %r377, 0;
	@%p760 bra 	$L__BB31_251;
	add.s32 	%r378, %r2928, 1;
	shl.b32 	%r2633, %r2928, 2;
	mov.u32 	%r2634, _ZN6thrust24THRUST_300001_SM_1000_NS8cuda_cub4core6detail5shmemE;
	add.s32 	%r2635, %r2634, %r2633;
	st.shared.u32 	[%r2635+2048], %r2875;
	mov.u32 	%r2928, %r378;
$L__BB31_251:
	and.b32  	%r380, %r235, 1024;
	setp.eq.s32 	%p761, %r380, 0;
	@%p761 bra 	$L__BB31_253;
	add.s32 	%r381, %r2928, 1;
	shl.b32 	%r2636, %r2928, 2;
	mov.u32 	%r2637, _ZN6thrust24THRUST_300001_SM_1000_NS8cuda_cub4core6detail5shmemE;
	add.s32 	%r2638, %r2637, %r2636;
	st.shared.u32 	[%r2638+2048], %r2879;
	mov.u32 	%r2928, %r381;
$L__BB31_253:
	and.b32  	%r383, %r254, 2048;
	setp.eq.s32 	%p762, %r383, 0;
	@%p762 bra 	$L__BB31_255;
	add.s32 	%r384, %r2928, 1;
	shl.b32 	%r2639, %r2928, 2;
	mov.u32 	%r2640, _ZN6thrust24THRUST_300001_SM_1000_NS8cuda_cub4core6detail5shmemE;
	add.s32 	%r2641, %r2640, %r2639;
	st.shared.u32 	[%r2641+2048], %r2883;
	mov.u32 	%r2928, %r384;
$L__BB31_255:
	and.b32  	%r386, %r254, 4096;
	setp.eq.s32 	%p763, %r386, 0;
	@%p763 bra 	$L__BB31_257;
	add.s32 	%r387, %r2928, 1;
	shl.b32 	%r2642, %r2928, 2;
	mov.u32 	%r2643, _ZN6thrust24THRUST_300001_SM_1000_NS8cuda_cub4core6detail5shmemE;
	add.s32 	%r2644, %r2643, %r2642;
	st.shared.u32 	[%r2644+2048], %r2887;
	mov.u32 	%r2928, %r387;
$L__BB31_257:
	and.b32  	%r389, %r273, 8192;
	setp.eq.s32 	%p764, %r389, 0;
	@%p764 bra 	$L__BB31_259;
	add.s32 	%r390, %r2928, 1;
	shl.b32 	%r2645, %r2928, 2;
	mov.u32 	%r2646, _ZN6thrust24THRUST_300001_SM_1000_NS8cuda_cub4core6detail5shmemE;
	add.s32 	%r2647, %r2646, %r2645;
	st.shared.u32 	[%r2647+2048], %r2891;
	mov.u32 	%r2928, %r390;
$L__BB31_259:
	and.b32  	%r392, %r273, 16384;
	setp.eq.s32 	%p765, %r392, 0;
	@%p765 bra 	$L__BB31_261;
	add.s32 	%r393, %r2928, 1;
	shl.b32 	%r2648, %r2928, 2;
	mov.u32 	%r2649, _ZN6thrust24THRUST_300001_SM_1000_NS8cuda_cub4core6detail5shmemE;
	add.s32 	%r2650, %r2649, %r2648;
	st.shared.u32 	[%r2650+2048], %r2895;
	mov.u32 	%r2928, %r393;
$L__BB31_261:
	and.b32  	%r395, %r292, 32768;
	setp.eq.s32 	%p766, %r395, 0;
	@%p766 bra 	$L__BB31_263;
	add.s32 	%r396, %r2928, 1;
	shl.b32 	%r2651, %r2928, 2;
	mov.u32 	%r2652, _ZN6thrust24THRUST_300001_SM_1000_NS8cuda_cub4core6detail5shmemE;
	add.s32 	%r2653, %r2652, %r2651;
	st.shared.u32 	[%r2653+2048], %r2899;
	mov.u32 	%r2928, %r396;
$L__BB31_263:
	and.b32  	%r398, %r292, 65536;
	setp.eq.s32 	%p767, %r398, 0;
	@%p767 bra 	$L__BB31_265;
	add.s32 	%r399, %r2928, 1;
	shl.b32 	%r2654, %r2928, 2;
	mov.u32 	%r2655, _ZN6thrust24THRUST_300001_SM_1000_NS8cuda_cub4core6detail5shmemE;
	add.s32 	%r2656, %r2655, %r2654;
	st.shared.u32 	[%r2656+2048], %r2903;
	mov.u32 	%r2928, %r399;
$L__BB31_265:
	and.b32  	%r401, %r311, 131072;
	setp.eq.s32 	%p768, %r401, 0;
	@%p768 bra 	$L__BB31_267;
	add.s32 	%r402, %r2928, 1;
	shl.b32 	%r2657, %r2928, 2;
	mov.u32 	%r2658, _ZN6thrust24THRUST_300001_SM_1000_NS8cuda_cub4core6detail5shmemE;
	add.s32 	%r2659, %r2658, %r2657;
	st.shared.u32 	[%r2659+2048], %r2907;
	mov.u32 	%r2928, %r402;
$L__BB31_267:
	and.b32  	%r404, %r311, 262144;
	setp.eq.s32 	%p769, %r404, 0;
	@%p769 bra 	$L__BB31_269;
	shl.b32 	%r2660, %r2928, 2;
	mov.u32 	%r2661, _ZN6thrust24THRUST_300001_SM_1000_NS8cuda_cub4core6detail5shmemE;
	add.s32 	%r2662, %r2661, %r2660;
	st.shared.u32 	[%r2662+2048], %r2911;
$L__BB31_269:
	bar.sync 	0;
	mov.u32 	%r405, %tid.x;
	setp.ge.s32 	%p770, %r405, %r2924;
	@%p770 bra 	$L__BB31_276;
	not.b32 	%r2663, %r405;
	add.s32 	%r406, %r2924, %r2663;
	and.b32  	%r2664, %r406, 1536;
	setp.eq.s32 	%p771, %r2664, 1536;
	mov.u32 	%r2951, %r405;
	@%p771 bra 	$L__BB31_273;
	shr.u32 	%r2665, %r406, 9;
	add.s32 	%r2666, %r2665, 1;
	and.b32  	%r2667, %r2666, 3;
	add.s32 	%r2947, %r405, %r2926;
	shl.b32 	%r2668, %r405, 2;
	mov.u32 	%r2669, _ZN6thrust24THRUST_300001_SM_1000_NS8cuda_cub4core6detail5shmemE;
	add.s32 	%r2670, %r2668, %r2669;
	add.s32 	%r2946, %r2670, 2048;
	neg.s32 	%r2945, %r2667;
$L__BB31_272:
	.pragma "nounroll";
	add.s32 	%r2672, %r2664, 512;
	and.b32  	%r2673, %r2672, 1536;
	add.s32 	%r2951, %r405, %r2673;
	mul.wide.s32 	%rd122, %r2947, 4;
	add.s64 	%rd123, %rd7, %rd122;
	ld.shared.u32 	%r2674, [%r2946];
	st.global.u32 	[%rd123], %r2674;
	add.s32 	%r2947, %r2947, 512;
	add.s32 	%r2946, %r2946, 2048;
	add.s32 	%r2945, %r2945, 1;
	setp.ne.s32 	%p772, %r2945, 0;
	@%p772 bra 	$L__BB31_272;
$L__BB31_273:
	setp.lt.u32 	%p773, %r406, 1536;
	@%p773 bra 	$L__BB31_276;
	add.s64 	%rd15, %rd7, 4096;
	add.s32 	%r2950, %r2926, %r2951;
	shl.b32 	%r2675, %r2951, 2;
	mov.u32 	%r2676, _ZN6thrust24THRUST_300001_SM_1000_NS8cuda_cub4core6detail5shmemE;
	add.s32 	%r2677, %r2675, %r2676;
	add.s32 	%r2949, %r2677, 8192;
$L__BB31_275:
	mul.wide.s32 	%rd124, %r2950, 4;
	add.s64 	%rd125, %rd15, %rd124;
	ld.shared.u32 	%r2678, [%r2949+-6144];
	st.global.u32 	[%rd125+-4096], %r2678;
	ld.shared.u32 	%r2679, [%r2949+-4096];
	st.global.u32 	[%rd125+-2048], %r2679;
	ld.shared.u32 	%r2680, [%r2949+-2048];
	st.global.u32 	[%rd125], %r2680;
	ld.shared.u32 	%r2681, [%r2949];
	st.global.u32 	[%rd125+2048], %r2681;
	add.s32 	%r2951, %r2951, 2048;
	add.s32 	%r2950, %r2950, 2048;
	add.s32 	%r2949, %r2949, 8192;
	setp.lt.s32 	%p774, %r2951, %r2924;
	@%p774 bra 	$L__BB31_275;
$L__BB31_276:
	mov.u32 	%r426, %tid.x;
	setp.ge.s32 	%p775, %r426, %r4;
	mul.wide.s32 	%rd126, %r3, 4;
	add.s64 	%rd16, %rd6, %rd126;
	cvt.s64.s32 	%rd127, %r2;
	cvt.u64.u32 	%rd128, %r426;
	add.s64 	%rd129, %rd127, %rd128;
	shl.b64 	%rd130, %rd129, 2;
	add.s64 	%rd17, %rd5, %rd130;
	@%p775 bra 	$L__BB31_278;
	ld.global.u32 	%r2971, [%rd17];
	bra.uni 	$L__BB31_279;
$L__BB31_278:
	sub.s32 	%r2682, %r426, %r4;
	mul.wide.s32 	%rd131, %r2682, 4;
	add.s64 	%rd132, %rd16, %rd131;
	ld.global.u32 	%r2971, [%rd132];
$L__BB31_279:
	add.s32 	%r2683, %r426, 512;
	setp.lt.s32 	%p776, %r2683, %r4;
	cvt.s64.s32 	%rd134, %r4;
	sub.s64 	%rd135, %rd128, %rd134;
	shl.b64 	%rd136, %rd135, 2;
	add.s64 	%rd18, %rd16, %rd136;
	@%p776 bra 	$L__BB31_281;
	ld.global.u32 	%r2972, [%rd18+2048];
	bra.uni 	$L__BB31_282;
$L__BB31_281:
	ld.global.u32 	%r2972, [%rd17+2048];
$L__BB31_282:
	or.b32  	%r2684, %r426, 1024;
	setp.lt.s32 	%p777, %r2684, %r4;
	@%p777 bra 	$L__BB31_284;
	ld.global.u32 	%r2973, [%rd18+4096];
	bra.uni 	$L__BB31_285;
$L__BB31_284:
	ld.global.u32 	%r2973, [%rd17+4096];
$L__BB31_285:
	add.s32 	%r2685, %r426, 1536;
	setp.lt.s32 	%p778, %r2685, %r4;
	@%p778 bra 	$L__BB31_287;
	ld.global.u32 	%r2974, [%rd18+6144];
	bra.uni 	$L__BB31_288;
$L__BB31_287:
	ld.global.u32 	%r2974, [%rd17+6144];
$L__BB31_288:
	or.b32  	%r2686, %r426, 2048;
	setp.lt.s32 	%p779, %r2686, %r4;
	@%p779 bra 	$L__BB31_290;
	ld.global.u32 	%r2975, [%rd18+8192];
	bra.uni 	$L__BB31_291;
$L__BB31_290:
	ld.global.u32 	%r2975, [%rd17+8192];
$L__BB31_291:
	add.s32 	%r2687, %r426, 2560;
	setp.lt.s32 	%p780, %r2687, %r4;
	@%p780 bra 	$L__BB31_293;
	ld.global.u32 	%r2976, [%rd18+10240];
	bra.uni 	$L__BB31_294;
$L__BB31_293:
	ld.global.u32 	%r2976, [%rd17+10240];
$L__BB31_294:
	or.b32  	%r2688, %r426, 3072;
	setp.lt.s32 	%p781, %r2688, %r4;
	@%p781 bra 	$L__BB31_296;
	ld.global.u32 	%r2977, [%rd18+12288];
	bra.uni 	$L__BB31_297;
$L__BB31_296:
	ld.global.u32 	%r2977, [%rd17+12288];
$L__BB31_297:
	add.s32 	%r2689, %r426, 3584;
	setp.lt.s32 	%p782, %r2689, %r4;
	@%p782 bra 	$L__BB31_299;
	ld.global.u32 	%r2978, [%rd18+14336];
	bra.uni 	$L__BB31_300;
$L__BB31_299:
	ld.global.u32 	%r2978, [%rd17+14336];
$L__BB31_300:
	or.b32  	%r2690, %r426, 4096;
	setp.lt.s32 	%p783, %r2690, %r4;
	@%p783 bra 	$L__BB31_302;
	ld.global.u32 	%r2979, [%rd18+16384];
	bra.uni 	$L__BB31_303;
$L__BB31_302:
	ld.global.u32 	%r2979, [%rd17+16384];
$L__BB31_303:
	add.s32 	%r2691, %r426, 4608;
	setp.lt.s32 	%p784, %r2691, %r4;
	@%p784 bra 	$L__BB31_305;
	ld.global.u32 	%r2980, [%rd18+18432];
	bra.uni 	$L__BB31_306;
$L__BB31_305:
	ld.global.u32 	%r2980, [%rd17+18432];
$L__BB31_306:
	or.b32  	%r2692, %r426, 5120;
	setp.lt.s32 	%p785, %r2692, %r4;
	@%p785 bra 	$L__BB31_308;
	ld.global.u32 	%r2981, [%rd18+20480];
	bra.uni 	$L__BB31_309;
$L__BB31_308:
	ld.global.u32 	%r2981, [%rd17+20480];
$L__BB31_309:
	add.s32 	%r2694, %r426, 5632;
	setp.lt.s32 	%p786, %r2694, %r4;
	@%p786 bra 	$L__BB31_311;
	ld.global.u32 	%r2982, [%rd18+22528];
	bra.uni 	$L__BB31_312;
$L__BB31_311:
	ld.global.u32 	%r2982, [%rd17+22528];
$L__BB31_312:
	or.b32  	%r2696, %r426, 6144;
	setp.lt.s32 	%p787, %r2696, %r4;
	@%p787 bra 	$L__BB31_314;
	ld.global.u32 	%r2983, [%rd18+24576];
	bra.uni 	$L__BB31_315;
$L__BB31_314:
	ld.global.u32 	%r2983, [%rd17+24576];
$L__BB31_315:
	add.s32 	%r2698, %r426, 6656;
	setp.lt.s32 	%p788, %r2698, %r4;
	@%p788 bra 	$L__BB31_317;
	ld.global.u32 	%r2984, [%rd18+26624];
	bra.uni 	$L__BB31_318;
$L__BB31_317:
	ld.global.u32 	%r2984, [%rd17+26624];
$L__BB31_318:
	or.b32  	%r2700, %r426, 7168;
	setp.lt.s32 	%p789, %r2700, %r4;
	@%p789 bra 	$L__BB31_320;
	ld.global.u32 	%r2985, [%rd18+28672];
	bra.uni 	$L__BB31_321;
$L__BB31_320:
	ld.global.u32 	%r2985, [%rd17+28672];
$L__BB31_321:
	add.s32 	%r2702, %r426, 7680;
	setp.lt.s32 	%p790, %r2702, %r4;
	@%p790 bra 	$L__BB31_323;
	ld.global.u32 	%r2986, [%rd18+30720];
	bra.uni 	$L__BB31_324;
$L__BB31_323:
	ld.global.u32 	%r2986, [%rd17+30720];
$L__BB31_324:
	or.b32  	%r2704, %r426, 8192;
	setp.lt.s32 	%p791, %r2704, %r4;
	@%p791 bra 	$L__BB31_326;
	ld.global.u32 	%r2987, [%rd18+32768];
	bra.uni 	$L__BB31_327;
$L__BB31_326:
	ld.global.u32 	%r2987, [%rd17+32768];
$L__BB31_327:
	add.s32 	%r2706, %r426, 8704;
	setp.lt.s32 	%p792, %r2706, %r4;
	@%p792 bra 	$L__BB31_329;
	ld.global.u32 	%r2988, [%rd18+34816];
	bra.uni 	$L__BB31_330;
$L__BB31_329:
	ld.global.u32 	%r2988, [%rd17+34816];
$L__BB31_330:
	mov.u32 	%r3014, %tid.x;
	or.b32  	%r2709, %r3014, 9216;
	setp.ge.s32 	%p793, %r2709, %r62;
	@%p793 bra 	$L__BB31_334;
	mov.u32 	%r2710, %tid.x;
	or.b32  	%r2711, %r2710, 9216;
	setp.ge.s32 	%p794, %r2711, %r4;
	@%p794 bra 	$L__BB31_333;
	ld.global.u32 	%r2970, [%rd17+36864];
	bra.uni 	$L__BB31_334;
$L__BB31_333:
	ld.global.u32 	%r2970, [%rd18+36864];
$L__BB31_334:
	bar.sync 	0;
	shl.b32 	%r2713, %r3014, 2;
	mov.u32 	%r2714, _ZN6thrust24THRUST_300001_SM_1000_NS8cuda_cub4core6detail5shmemE;
	add.s32 	%r2715, %r2714, %r2713;
	st.shared.u32 	[%r2715+2048], %r2971;
	st.shared.u32 	[%r2715+4096], %r2972;
	st.shared.u32 	[%r2715+6144], %r2973;
	st.shared.u32 	[%r2715+8192], %r2974;
	st.shared.u32 	[%r2715+10240], %r2975;
	st.shared.u32 	[%r2715+12288], %r2976;
	st.shared.u32 	[%r2715+14336], %r2977;
	st.shared.u32 	[%r2715+16384], %r2978;
	st.shared.u32 	[%r2715+18432], %r2979;
	st.shared.u32 	[%r2715+20480], %r2980;
	st.shared.u32 	[%r2715+22528], %r2981;
	st.shared.u32 	[%r2715+24576], %r2982;
	st.shared.u32 	[%r2715+26624], %r2983;
	st.shared.u32 	[%r2715+28672], %r2984;
	st.shared.u32 	[%r2715+30720], %r2985;
	st.shared.u32 	[%r2715+32768], %r2986;
	st.shared.u32 	[%r2715+34816], %r2987;
	st.shared.u32 	[%r2715+36864], %r2988;
	st.shared.u32 	[%r2715+38912], %r2970;
	bar.sync 	0;
	not.pred 	%p795, %p7;
	@%p795 bra 	$L__BB31_336;
	ld.shared.u32 	%r2971, [%r142];
$L__BB31_336:
	@%p752 bra 	$L__BB31_338;
	ld.shared.u32 	%r2972, [%r152];
$L__BB31_338:
	not.pred 	%p797, %p21;
	@%p797 bra 	$L__BB31_340;
	ld.shared.u32 	%r2973, [%r161];
$L__BB31_340:
	not.pred 	%p798, %p28;
	@%p798 bra 	$L__BB31_342;
	ld.shared.u32 	%r2974, [%r170];
$L__BB31_342:
	not.pred 	%p799, %p35;
	@%p799 bra 	$L__BB31_344;
	ld.shared.u32 	%r2975, [%r179];
$L__BB31_344:
	setp.eq.s32 	%p800, %r365, 0;
	@%p800 bra 	$L__BB31_346;
	ld.shared.u32 	%r2976, [%r188];
$L__BB31_346:
	setp.eq.s32 	%p801, %r368, 0;
	@%p801 bra 	$L__BB31_348;
	ld.shared.u32 	%r2977, [%r198];
$L__BB31_348:
	setp.eq.s32 	%p802, %r371, 0;
	@%p802 bra 	$L__BB31_350;
	ld.shared.u32 	%r2978, [%r207];
$L__BB31_350:
	setp.eq.s32 	%p803, %r374, 0;
	@%p803 bra 	$L__BB31_352;
	ld.shared.u32 	%r2979, [%r217];
$L__BB31_352:
	setp.eq.s32 	%p804, %r377, 0;
	@%p804 bra 	$L__BB31_354;
	ld.shared.u32 	%r2980, [%r226];
$L__BB31_354:
	setp.eq.s32 	%p805, %r380, 0;
	@%p805 bra 	$L__BB31_356;
	ld.shared.u32 	%r2981, [%r236];
$L__BB31_356:
	setp.eq.s32 	%p806, %r383, 0;
	@%p806 bra 	$L__BB31_358;
	ld.shared.u32 	%r2982, [%r245];
$L__BB31_358:
	setp.eq.s32 	%p807, %r386, 0;
	@%p807 bra 	$L__BB31_360;
	ld.shared.u32 	%r2983, [%r255];
$L__BB31_360:
	setp.eq.s32 	%p808, %r389, 0;
	@%p808 bra 	$L__BB31_362;
	ld.shared.u32 	%r2984, [%r264];
$L__BB31_362:
	setp.eq.s32 	%p809, %r392, 0;
	@%p809 bra 	$L__BB31_364;
	ld.shared.u32 	%r2985, [%r274];
$L__BB31_364:
	setp.eq.s32 	%p810, %r395, 0;
	@%p810 bra 	$L__BB31_366;
	ld.shared.u32 	%r2986, [%r283];
$L__BB31_366:
	setp.eq.s32 	%p811, %r398, 0;
	@%p811 bra 	$L__BB31_368;
	ld.shared.u32 	%r2987, [%r293];
$L__BB31_368:
	setp.eq.s32 	%p812, %r401, 0;
	@%p812 bra 	$L__BB31_370;
	ld.shared.u32 	%r2988, [%r302];
$L__BB31_370:
	setp.eq.s32 	%p813, %r404, 0;
	@%p813 bra 	$L__BB31_372;
	shl.b32 	%r2716, %r2912, 2;
	add.s32 	%r2718, %r2714, %r2716;
	ld.shared.u32 	%r2970, [%r2718+2048];
$L__BB31_372:
	bar.sync 	0;
	not.pred 	%p814, %p7;
	@%p814 bra 	$L__BB31_374;
	add.s32 	%r522, %r2991, 1;
	shl.b32 	%r2719, %r2991, 2;
	add.s32 	%r2721, %r2714, %r2719;
	st.shared.u32 	[%r2721+2048], %r2971;
	mov.u32 	%r2991, %r522;
$L__BB31_374:
	@%p752 bra 	$L__BB31_376;
	add.s32 	%r524, %r2991, 1;
	shl.b32 	%r2722, %r2991, 2;
	add.s32 	%r2724, %r2714, %r2722;
	st.shared.u32 	[%r2724+2048], %r2972;
	mov.u32 	%r2991, %r524;
$L__BB31_376:
	@%p797 bra 	$L__BB31_378;
	add.s32 	%r526, %r2991, 1;
	shl.b32 	%r2725, %r2991, 2;
	add.s32 	%r2727, %r2714, %r2725;
	st.shared.u32 	[%r2727+2048], %r2973;
	mov.u32 	%r2991, %r526;
$L__BB31_378:
	@%p798 bra 	$L__BB31_380;
	add.s32 	%r528, %r2991, 1;
	shl.b32 	%r2728, %r2991, 2;
	add.s32 	%r2730, %r2714, %r2728;
	st.shared.u32 	[%r2730+2048], %r2974;
	mov.u32 	%r2991, %r528;
$L__BB31_380:
	@%p799 bra 	$L__BB31_382;
	add.s32 	%r530, %r2991, 1;
	shl.b32 	%r2731, %r2991, 2;
	add.s32 	%r2733, %r2714, %r2731;
	st.shared.u32 	[%r2733+2048], %r2975;
	mov.u32 	%r2991, %r530;
$L__BB31_382:
	setp.eq.s32 	%p819, %r365, 0;
	@%p819 bra 	$L__BB31_384;
	add.s32 	%r532, %r2991, 1;
	shl.b32 	%r2734, %r2991, 2;
	add.s32 	%r2736, %r2714, %r2734;
	st.shared.u32 	[%r2736+2048], %r2976;
	mov.u32 	%r2991, %r532;
$L__BB31_384:
	setp.eq.s32 	%p820, %r368, 0;
	@%p820 bra 	$L__BB31_386;
	add.s32 	%r534, %r2991, 1;
	shl.b32 	%r2737, %r2991, 2;
	add.s32 	%r2739, %r2714, %r2737;
	st.shared.u32 	[%r2739+2048], %r2977;
	mov.u32 	%r2991, %r534;
$L__BB31_386:
	setp.eq.s32 	%p821, %r371, 0;
	@%p821 bra 	$L__BB31_388;
	add.s32 	%r536, %r2991, 1;
	shl.b32 	%r2740, %r2991, 2;
	add.s32 	%r2742, %r2714, %r2740;
	st.shared.u32 	[%r2742+2048], %r2978;
	mov.u32 	%r2991, %r536;
$L__BB31_388:
	setp.eq.s32 	%p822, %r374, 0;
	@%p822 bra 	$L__BB31_390;
	add.s32 	%r538, %r2991, 1;
	shl.b32 	%r2743, %r2991, 2;
	add.s32 	%r2745, %r2714, %r2743;
	st.shared.u32 	[%r2745+2048], %r2979;
	mov.u32 	%r2991, %r538;
$L__BB31_390:
	setp.eq.s32 	%p823, %r377, 0;
	@%p823 bra 	$L__BB31_392;
	add.s32 	%r540, %r2991, 1;
	shl.b32 	%r2746, %r2991, 2;
	add.s32 	%r2748, %r2714, %r2746;
	st.shared.u32 	[%r2748+2048], %r2980;
	mov.u32 	%r2991, %r540;
$L__BB31_392:
	setp.eq.s32 	%p824, %r380, 0;
	@%p824 bra 	$L__BB31_394;
	add.s32 	%r542, %r2991, 1;
	shl.b32 	%r2749, %r2991, 2;
	add.s32 	%r2751, %r2714, %r2749;
	st.shared.u32 	[%r2751+2048], %r2981;
	mov.u32 	%r2991, %r542;
$L__BB31_394:
	setp.eq.s32 	%p825, %r383, 0;
	@%p825 bra 	$L__BB31_396;
	add.s32 	%r544, %r2991, 1;
	shl.b32 	%r2752, %r2991, 2;
	add.s32 	%r2754, %r2714, %r2752;
	st.shared.u32 	[%r2754+2048], %r2982;
	mov.u32 	%r2991, %r544;
$L__BB31_396:
	setp.eq.s32 	%p826, %r386, 0;
	@%p826 bra 	$L__BB31_398;
	add.s32 	%r546, %r2991, 1;
	shl.b32 	%r2755, %r2991, 2;
	add.s32 	%r2757, %r2714, %r2755;
	st.shared.u32 	[%r2757+2048], %r2983;
	mov.u32 	%r2991, %r546;
$L__BB31_398:
	setp.eq.s32 	%p827, %r389, 0;
	@%p827 bra 	$L__BB31_400;
	add.s32 	%r548, %r2991, 1;
	shl.b32 	%r2758, %r2991, 2;
	add.s32 	%r2760, %r2714, %r2758;
	st.shared.u32 	[%r2760+2048], %r2984;
	mov.u32 	%r2991, %r548;
$L__BB31_400:
	setp.eq.s32 	%p828, %r392, 0;
	@%p828 bra 	$L__BB31_402;
	add.s32 	%r550, %r2991, 1;
	shl.b32 	%r2761, %r2991, 2;
	add.s32 	%r2763, %r2714, %r2761;
	st.shared.u32 	[%r2763+2048], %r2985;
	mov.u32 	%r2991, %r550;
$L__BB31_402:
	setp.eq.s32 	%p829, %r395, 0;
	@%p829 bra 	$L__BB31_404;
	add.s32 	%r552, %r2991, 1;
	shl.b32 	%r2764, %r2991, 2;
	add.s32 	%r2766, %r2714, %r2764;
	st.shared.u32 	[%r2766+2048], %r2986;
	mov.u32 	%r2991, %r552;
$L__BB31_404:
	setp.eq.s32 	%p830, %r398, 0;
	@%p830 bra 	$L__BB31_406;
	add.s32 	%r554, %r2991, 1;
	shl.b32 	%r2767, %r2991, 2;
	add.s32 	%r2769, %r2714, %r2767;
	st.shared.u32 	[%r2769+2048], %r2987;
	mov.u32 	%r2991, %r554;
$L__BB31_406:
	setp.eq.s32 	%p831, %r401, 0;
	@%p831 bra 	$L__BB31_408;
	add.s32 	%r556, %r2991, 1;
	shl.b32 	%r2770, %r2991, 2;
	add.s32 	%r2772, %r2714, %r2770;
	st.shared.u32 	[%r2772+2048], %r2988;
	mov.u32 	%r2991, %r556;
$L__BB31_408:
	setp.eq.s32 	%p832, %r404, 0;
	@%p832 bra 	$L__BB31_410;
	shl.b32 	%r2773, %r2991, 2;
	add.s32 	%r2775, %r2714, %r2773;
	st.shared.u32 	[%r2775+2048], %r2970;
$L__BB31_410:
	setp.ge.s32 	%p833, %r3014, %r2924;
	bar.sync 	0;
	@%p833 bra 	$L__BB31_870;
	not.b32 	%r2776, %r3014;
	add.s32 	%r559, %r2924, %r2776;
	and.b32  	%r2777, %r559, 1536;
	setp.eq.s32 	%p834, %r2777, 1536;
	@%p834 bra 	$L__BB31_414;
	shr.u32 	%r2778, %r559, 9;
	add.s32 	%r2779, %r2778, 1;
	and.b32  	%r2780, %r2779, 3;
	add.s32 	%r3010, %r3014, %r2926;
	add.s32 	%r2783, %r2713, %r2714;
	add.s32 	%r3009, %r2783, 2048;
	neg.s32 	%r3008, %r2780;
	shl.b32 	%r2784, %r2779, 9;
	and.b32  	%r2785, %r2784, 1536;
	add.s32 	%r3014, %r3014, %r2785;
$L__BB31_413:
	.pragma "nounroll";
	mul.wide.s32 	%rd137, %r3010, 4;
	add.s64 	%rd138, %rd8, %rd137;
	ld.shared.u32 	%r2786, [%r3009];
	st.global.u32 	[%rd138], %r2786;
	add.s32 	%r3010, %r3010, 512;
	add.s32 	%r3009, %r3009, 2048;
	add.s32 	%r3008, %r3008, 1;
	setp.ne.s32 	%p835, %r3008, 0;
	@%p835 bra 	$L__BB31_413;
$L__BB31_414:
	setp.lt.u32 	%p836, %r559, 1536;
	@%p836 bra 	$L__BB31_870;
	add.s64 	%rd19, %rd8, 4096;
	add.s32 	%r3013, %r2926, %r3014;
	shl.b32 	%r2787, %r3014, 2;
	add.s32 	%r2789, %r2787, %r2714;
	add.s32 	%r3012, %r2789, 8192;
$L__BB31_416:
	mul.wide.s32 	%rd139, %r3013, 4;
	add.s64 	%rd140, %rd19, %rd139;
	ld.shared.u32 	%r2790, [%r3012+-6144];
	st.global.u32 	[%rd140+-4096], %r2790;
	ld.shared.u32 	%r2791, [%r3012+-4096];
	st.global.u32 	[%rd140+-2048], %r2791;
	ld.shared.u32 	%r2792, [%r3012+-2048];
	st.global.u32 	[%rd140], %r2792;
	ld.shared.u32 	%r2793, [%r3012];
	st.global.u32 	[%rd140+2048], %r2793;
	add.s32 	%r3014, %r3014, 2048;
	add.s32 	%r3013, %r3013, 2048;
	add.s32 	%r3012, %r3012, 8192;
	setp.lt.s32 	%p837, %r3014, %r2924;
	@%p837 bra 	$L__BB31_416;
	bra.uni 	$L__BB31_870;
$L__BB31_417:
	mul.wide.u32 	%rd38, %r1, 8;
	add.s64 	%rd39, %rd1, %rd38;
	ld.global.u32 	%r579, [%rd39];
	ld.global.u32 	%r580, [%rd39+4];
	ld.global.u32 	%r1186, [%rd39+8];
	ld.global.u32 	%r1187, [%rd39+12];
	sub.s32 	%r581, %r1186, %r579;
	sub.s32 	%r1188, %r1187, %r580;
	cvt.s64.s32 	%rd40, %r579;
	cvt.s64.s32 	%rd20, %r580;
	mov.u32 	%r583, %tid.x;
	add.s32 	%r584, %r1188, %r581;
	setp.ge.s32 	%p234, %r583, %r584;
	cvt.u64.u32 	%rd21, %r583;
	add.s64 	%rd41, %rd21, %rd40;
	shl.b64 	%rd42, %rd41, 2;
	add.s64 	%rd22, %rd3, %rd42;
	@%p234 bra 	$L__BB31_421;
	setp.ge.s32 	%p235, %r583, %r581;
	@%p235 bra 	$L__BB31_420;
	ld.global.u32 	%r3015, [%rd22];
	bra.uni 	$L__BB31_421;
$L__BB31_420:
	sub.s32 	%r1189, %r583, %r581;
	cvt.s64.s32 	%rd43, %r1189;
	add.s64 	%rd44, %rd43, %rd20;
	shl.b64 	%rd45, %rd44, 2;
	add.s64 	%rd46, %rd4, %rd45;
	ld.global.u32 	%r3015, [%rd46];
$L__BB31_421:
	add.s32 	%r588, %r583, 512;
	setp.ge.s32 	%p236, %r588, %r584;
	cvt.s64.s32 	%rd47, %r581;
	sub.s64 	%rd48, %rd21, %rd47;
	add.s64 	%rd49, %rd48, %rd20;
	shl.b64 	%rd50, %rd49, 2;
	add.s64 	%rd23, %rd4, %rd50;
	@%p236 bra 	$L__BB31_425;
	setp.lt.s32 	%p237, %r588, %r581;
	@%p237 bra 	$L__BB31_424;
	ld.global.u32 	%r3016, [%rd23+2048];
	bra.uni 	$L__BB31_425;
$L__BB31_424:
	ld.global.u32 	%r3016, [%rd22+2048];
$L__BB31_425:
	or.b32  	%r592, %r583, 1024;
	setp.ge.s32 	%p238, %r592, %r584;
	@%p238 bra 	$L__BB31_429;
	setp.lt.s32 	%p239, %r592, %r581;
	@%p239 bra 	$L__BB31_428;
	ld.global.u32 	%r3017, [%rd23+4096];
	bra.uni 	$L__BB31_429;
$L__BB31_428:
	ld.global.u32 	%r3017, [%rd22+4096];
$L__BB31_429:
	add.s32 	%r596, %r583, 1536;
	setp.ge.s32 	%p240, %r596, %r584;
	@%p240 bra 	$L__BB31_433;
	setp.lt.s32 	%p241, %r596, %r581;
	@%p241 bra 	$L__BB31_432;
	ld.global.u32 	%r3018, [%rd23+6144];
	bra.uni 	$L__BB31_433;
$L__BB31_432:
	ld.global.u32 	%r3018, [%rd22+6144];
$L__BB31_433:
	or.b32  	%r600, %r583, 2048;
	setp.ge.s32 	%p242, %r600, %r584;
	@%p242 bra 	$L__BB31_437;
	setp.lt.s32 	%p243, %r600, %r581;
	@%p243 bra 	$L__BB31_436;
	ld.global.u32 	%r3019, [%rd23+8192];
	bra.uni 	$L__BB31_437;
$L__BB31_436:
	ld.global.u32 	%r3019, [%rd22+8192];
$L__BB31_437:
	add.s32 	%r604, %r583, 2560;
	setp.ge.s32 	%p244, %r604, %r584;
	@%p244 bra 	$L__BB31_441;
	setp.lt.s32 	%p245, %r604, %r581;
	@%p245 bra 	$L__BB31_440;
	ld.global.u32 	%r3020, [%rd23+10240];
	bra.uni 	$L__BB31_441;
$L__BB31_440:
	ld.global.u32 	%r3020, [%rd22+10240];
$L__BB31_441:
	or.b32  	%r608, %r583, 3072;
	setp.ge.s32 	%p246, %r608, %r584;
	@%p246 bra 	$L__BB31_445;
	setp.lt.s32 	%p247, %r608, %r581;
	@%p247 bra 	$L__BB31_444;
	ld.global.u32 	%r3021, [%rd23+12288];
	bra.uni 	$L__BB31_445;
$L__BB31_444:
	ld.global.u32 	%r3021, [%rd22+12288];
$L__BB31_445:
	add.s32 	%r612, %r583, 3584;
	setp.ge.s32 	%p248, %r612, %r584;
	@%p248 bra 	$L__BB31_449;
	setp.lt.s32 	%p249, %r612, %r581;
	@%p249 bra 	$L__BB31_448;
	ld.global.u32 	%r3022, [%rd23+14336];
	bra.uni 	$L__BB31_449;
$L__BB31_448:
	ld.global.u32 	%r3022, [%rd22+14336];
$L__BB31_449:
	or.b32  	%r616, %r583, 4096;
	setp.ge.s32 	%p250, %r616, %r584;
	@%p250 bra 	$L__BB31_453;
	setp.lt.s32 	%p251, %r616, %r581;
	@%p251 bra 	$L__BB31_452;
	ld.global.u32 	%r3023, [%rd23+16384];
	bra.uni 	$L__BB31_453;
$L__BB31_452:
	ld.global.u32 	%r3023, [%rd22+16384];
$L__BB31_453:
	add.s32 	%r620, %r583, 4608;
	setp.ge.s32 	%p252, %r620, %r584;
	@%p252 bra 	$L__BB31_457;
	setp.lt.s32 	%p253, %r620, %r581;
	@%p253 bra 	$L__BB31_456;
	ld.global.u32 	%r3024, [%rd23+18432];
	bra.uni 	$L__BB31_457;
$L__BB31_456:
	ld.global.u32 	%r3024, [%rd22+18432];
$L__BB31_457:
	or.b32  	%r624, %r583, 5120;
	setp.ge.s32 	%p254, %r624, %r584;
	@%p254 bra 	$L__BB31_461;
	setp.lt.s32 	%p255, %r624, %r581;
	@%p255 bra 	$L__BB31_460;
	ld.global.u32 	%r3025, [%rd23+20480];
	bra.uni 	$L__BB31_461;
$L__BB31_460:
	ld.global.u32 	%r3025, [%rd22+20480];
$L__BB31_461:
	add.s32 	%r628, %r583, 5632;
	setp.ge.s32 	%p256, %r628, %r584;
	@%p256 bra 	$L__BB31_465;
	setp.lt.s32 	%p257, %r628, %r581;
	@%p257 bra 	$L__BB31_464;
	ld.global.u32 	%r3026, [%rd23+22528];
	bra.uni 	$L__BB31_465;
$L__BB31_464:
	ld.global.u32 	%r3026, [%rd22+22528];
$L__BB31_465:
	or.b32  	%r632, %r583, 6144;
	setp.ge.s32 	%p258, %r632, %r584;
	@%p258 bra 	$L__BB31_469;
	setp.lt.s32 	%p259, %r632, %r581;
	@%p259 bra 	$L__BB31_468;
	ld.global.u32 	%r3027, [%rd23+24576];
	bra.uni 	$L__BB31_469;
$L__BB31_468:
	ld.global.u32 	%r3027, [%rd22+24576];
$L__BB31_469:
	add.s32 	%r636, %r583, 6656;
	setp.ge.s32 	%p260, %r636, %r584;
	@%p260 bra 	$L__BB31_473;
	setp.lt.s32 	%p261, %r636, %r581;
	@%p261 bra 	$L__BB31_472;
	ld.global.u32 	%r3028, [%rd23+26624];
	bra.uni 	$L__BB31_473;
$L__BB31_472:
	ld.global.u32 	%r3028, [%rd22+26624];
$L__BB31_473:
	or.b32  	%r640, %r583, 7168;
	setp.ge.s32 	%p262, %r640, %r584;
	@%p262 bra 	$L__BB31_477;
	setp.lt.s32 	%p263, %r640, %r581;
	@%p263 bra 	$L__BB31_476;
	ld.global.u32 	%r3029, [%rd23+28672];
	bra.uni 	$L__BB31_477;
$L__BB31_476:
	ld.global.u32 	%r3029, [%rd22+28672];
$L__BB31_477:
	add.s32 	%r644, %r583, 7680;
	setp.ge.s32 	%p264, %r644, %r584;
	@%p264 bra 	$L__BB31_481;
	setp.lt.s32 	%p265, %r644, %r581;
	@%p265 bra 	$L__BB31_480;
	ld.global.u32 	%r3030, [%rd23+30720];
	bra.uni 	$L__BB31_481;
$L__BB31_480:
	ld.global.u32 	%r3030, [%rd22+30720];
$L__BB31_481:
	or.b32  	%r648, %r583, 8192;
	setp.ge.s32 	%p266, %r648, %r584;
	@%p266 bra 	$L__BB31_485;
	setp.lt.s32 	%p267, %r648, %r581;
	@%p267 bra 	$L__BB31_484;
	ld.global.u32 	%r3031, [%rd23+32768];
	bra.uni 	$L__BB31_485;
$L__BB31_484:
	ld.global.u32 	%r3031, [%rd22+32768];
$L__BB31_485:
	add.s32 	%r1207, %r583, 8704;
	setp.ge.s32 	%p268, %r1207, %r584;
	@%p268 bra 	$L__BB31_489;
	setp.lt.s32 	%p269, %r1207, %r581;
	@%p269 bra 	$L__BB31_488;
	ld.global.u32 	%r3032, [%rd23+34816];
	bra.uni 	$L__BB31_489;
$L__BB31_488:
	ld.global.u32 	%r3032, [%rd22+34816];
$L__BB31_489:
	or.b32  	%r1210, %r583, 9216;
	setp.ge.s32 	%p270, %r1210, %r584;
	@%p270 bra 	$L__BB31_493;
	setp.lt.s32 	%p271, %r1210, %r581;
	@%p271 bra 	$L__BB31_492;
	ld.global.u32 	%r3033, [%rd23+36864];
	bra.uni 	$L__BB31_493;
$L__BB31_492:
	ld.global.u32 	%r3033, [%rd22+36864];
$L__BB31_493:
	mov.u32 	%r1212, _ZN6thrust24THRUST_300001_SM_1000_NS8cuda_cub4core6detail5shmemE;
	add.s32 	%r1213, %r1212, 2048;
	shl.b32 	%r1215, %r583, 2;
	add.s32 	%r658, %r1213, %r1215;
	st.shared.u32 	[%r658], %r3015;
	st.shared.u32 	[%r658+2048], %r3016;
	st.shared.u32 	[%r658+4096], %r3017;
	st.shared.u32 	[%r658+6144], %r3018;
	st.shared.u32 	[%r658+8192], %r3019;
	st.shared.u32 	[%r658+10240], %r3020;
	st.shared.u32 	[%r658+12288], %r3021;
	st.shared.u32 	[%r658+14336], %r3022;
	st.shared.u32 	[%r658+16384], %r3023;
	st.shared.u32 	[%r658+18432], %r3024;
	st.shared.u32 	[%r658+20480], %r3025;
	st.shared.u32 	[%r658+22528], %r3026;
	st.shared.u32 	[%r658+24576], %r3027;
	st.shared.u32 	[%r658+26624], %r3028;
	st.shared.u32 	[%r658+28672], %r3029;
	st.shared.u32 	[%r658+30720], %r3030;
	st.shared.u32 	[%r658+32768], %r3031;
	st.shared.u32 	[%r658+34816], %r3032;
	st.shared.u32 	[%r658+36864], %r3033;
	bar.sync 	0;
	mul.lo.s32 	%r1216, %r583, 19;
	min.s32 	%r659, %r584, %r1216;
	shl.b32 	%r1217, %r581, 2;
	add.s32 	%r660, %r1213, %r1217;
	sub.s32 	%r1218, %r659, %r1188;
	max.s32 	%r3036, %r1218, 0;
	min.s32 	%r3035, %r581, %r659;
	setp.ge.s32 	%p272, %r3036, %r3035;
	@%p272 bra 	$L__BB31_495;
$L__BB31_494:
	add.s32 	%r1219, %r3036, %r3035;
	shr.s32 	%r1220, %r1219, 1;
	shl.b32 	%r1221, %r1220, 2;
	add.s32 	%r1223, %r1212, %r1221;
	ld.shared.u32 	%r1224, [%r1223+2048];
	not.b32 	%r1225, %r1220;
	add.s32 	%r1226, %r659, %r1225;
	shl.b32 	%r1227, %r1226, 2;
	add.s32 	%r1228, %r660, %r1227;
	ld.shared.u32 	%r1229, [%r1228];
	setp.gt.s32 	%p273, %r1229, %r1224;
	add.s32 	%r1230, %r1220, 1;
	selp.b32 	%r3036, %r3036, %r1230, %p273;
	selp.b32 	%r3035, %r1220, %r3035, %p273;
	setp.lt.s32 	%p274, %r3036, %r3035;
	@%p274 bra 	$L__BB31_494;
$L__BB31_495:
	sub.s32 	%r668, %r659, %r3036;
	setp.ge.s32 	%p275, %r668, %r1188;
	mov.b32 	%r3063, 0;
	@%p275 bra 	$L__BB31_520;
	shl.b32 	%r1234, %r668, 2;
	add.s32 	%r669, %r660, %r1234;
	ld.shared.u32 	%r670, [%r669];
	setp.lt.s32 	%p276, %r3036, 1;
	mov.b32 	%r3040, 0;
	mov.u32 	%r3039, %r3036;
	@%p276 bra 	$L__BB31_498;
	mul.lo.s32 	%r1235, %r3036, 511;
	shr.s32 	%r1236, %r1235, 9;
	shl.b32 	%r1237, %r1236, 2;
	add.s32 	%r1239, %r1212, %r1237;
	ld.shared.u32 	%r1240, [%r1239+2048];
	setp.gt.s32 	%p277, %r1240, %r670;
	add.s32 	%r1241, %r1236, 1;
	selp.b32 	%r3039, %r3036, %r1236, %p277;
	selp.b32 	%r3040, %r1241, 0, %p277;
$L__BB31_498:
	setp.ge.s32 	%p278, %r3040, %r3039;
	@%p278 bra 	$L__BB31_500;
	mad.lo.s32 	%r1242, %r3039, 127, %r3040;
	shr.s32 	%r1243, %r1242, 7;
	shl.b32 	%r1244, %r1243, 2;
	add.s32 	%r1246, %r1212, %r1244;
	ld.shared.u32 	%r1247, [%r1246+2048];
	setp.gt.s32 	%p279, %r1247, %r670;
	add.s32 	%r1248, %r1243, 1;
	selp.b32 	%r3039, %r3039, %r1243, %p279;
	selp.b32 	%r3040, %r1248, %r3040, %p279;
$L__BB31_500:
	setp.ge.s32 	%p280, %r3040, %r3039;
	@%p280 bra 	$L__BB31_502;
	mad.lo.s32 	%r1249, %r3039, 31, %r3040;
	shr.s32 	%r1250, %r1249, 5;
	shl.b32 	%r1251, %r1250, 2;
	add.s32 	%r1253, %r1212, %r1251;
	ld.shared.u32 	%r1254, [%r1253+2048];
	setp.gt.s32 	%p281, %r1254, %r670;
	add.s32 	%r1255, %r1250, 1;
	selp.b32 	%r3039, %r3039, %r1250, %p281;
	selp.b32 	%r3040, %r1255, %r3040, %p281;
$L__BB31_502:
	setp.ge.s32 	%p282, %r3040, %r3039;
	@%p282 bra 	$L__BB31_504;
	mad.lo.s32 	%r1256, %r3039, 15, %r3040;
	shr.s32 	%r1257, %r1256, 4;
	shl.b32 	%r1258, %r1257, 2;
	add.s32 	%r1260, %r1212, %r1258;
	ld.shared.u32 	%r1261, [%r1260+2048];
	setp.gt.s32 	%p283, %r1261, %r670;
	add.s32 	%r1262, %r1257, 1;
	selp.b32 	%r3039, %r3039, %r1257, %p283;
	selp.b32 	%r3040, %r1262, %r3040, %p283;
$L__BB31_504:
	setp.ge.s32 	%p284, %r3040, %r3039;
	@%p284 bra 	$L__BB31_506;
$L__BB31_505:
	add.s32 	%r1264, %r3040, %r3039;
	shr.s32 	%r1265, %r1264, 1;
	shl.b32 	%r1266, %r1265, 2;
	add.s32 	%r1268, %r1212, %r1266;
	ld.shared.u32 	%r1269, [%r1268+2048];
	setp.gt.s32 	%p285, %r1269, %r670;
	add.s32 	%r1270, %r1265, 1;
	selp.b32 	%r3039, %r3039, %r1265, %p285;
	selp.b32 	%r3040, %r1270, %r3040, %p285;
	setp.lt.s32 	%p286, %r3040, %r3039;
	@%p286 bra 	$L__BB31_505;
$L__BB31_506:
	setp.lt.s32 	%p287, %r668, 1;
	mov.b32 	%r3051, 0;
	mov.u32 	%r3050, %r668;
	@%p287 bra 	$L__BB31_508;
	mul.lo.s32 	%r1273, %r668, 511;
	shr.s32 	%r1274, %r1273, 9;
	shl.b32 	%r1275, %r1274, 2;
	add.s32 	%r1276, %r660, %r1275;
	ld.shared.u32 	%r1277, [%r1276];
	setp.gt.s32 	%p288, %r1277, %r670;
	add.s32 	%r1278, %r1274, 1;
	selp.b32 	%r3050, %r668, %r1274, %p288;
	selp.b32 	%r3051, %r1278, 0, %p288;
$L__BB31_508:
	setp.ge.s32 	%p289, %r3051, %r3050;
	@%p289 bra 	$L__BB31_510;
	mad.lo.s32 	%r1280, %r3050, 127, %r3051;
	shr.s32 	%r1281, %r1280, 7;
	shl.b32 	%r1282, %r1281, 2;
	add.s32 	%r1283, %r660, %r1282;
	ld.shared.u32 	%r1284, [%r1283];
	setp.gt.s32 	%p290, %r1284, %r670;
	add.s32 	%r1285, %r1281, 1;
	selp.b32 	%r3050, %r3050, %r1281, %p290;
	selp.b32 	%r3051, %r1285, %r3051, %p290;
$L__BB31_510:
	setp.ge.s32 	%p291, %r3051, %r3050;
	@%p291 bra 	$L__BB31_512;
	mad.lo.s32 	%r1286, %r3050, 31, %r3051;
	shr.s32 	%r1287, %r1286, 5;
	shl.b32 	%r1288, %r1287, 2;
	add.s32 	%r1289, %r660, %r1288;
	ld.shared.u32 	%r1290, [%r1289];
	setp.gt.s32 	%p292, %r1290, %r670;
	add.s32 	%r1291, %r1287, 1;
	selp.b32 	%r3050, %r3050, %r1287, %p292;
	selp.b32 	%r3051, %r1291, %r3051, %p292;
$L__BB31_512:
	setp.ge.s32 	%p293, %r3051, %r3050;
	@%p293 bra 	$L__BB31_514;
	mad.lo.s32 	%r1292, %r3050, 15, %r3051;
	shr.s32 	%r1293, %r1292, 4;
	shl.b32 	%r1294, %r1293, 2;
	add.s32 	%r1295, %r660, %r1294;
	ld.shared.u32 	%r1296, [%r1295];
	setp.gt.s32 	%p294, %r1296, %r670;
	add.s32 	%r1297, %r1293, 1;
	selp.b32 	%r3050, %r3050, %r1293, %p294;
	selp.b32 	%r3051, %r1297, %r3051, %p294;
$L__BB31_514:
	setp.ge.s32 	%p295, %r3051, %r3050;
	@%p295 bra 	$L__BB31_516;
$L__BB31_515:
	add.s32 	%r1299, %r3051, %r3050;
	shr.s32 	%r1300, %r1299, 1;
	shl.b32 	%r1301, %r1300, 2;
	add.s32 	%r1302, %r660, %r1301;
	ld.shared.u32 	%r1303, [%r1302];
	setp.gt.s32 	%p296, %r1303, %r670;
	add.s32 	%r1304, %r1300, 1;
	selp.b32 	%r3050, %r3050, %r1300, %p296;
	selp.b32 	%r3051, %r1304, %r3051, %p296;
	setp.lt.s32 	%p297, %r3051, %r3050;
	@%p297 bra 	$L__BB31_515;
$L__BB31_516:
	sub.s32 	%r1307, %r3036, %r3040;
	sub.s32 	%r715, %r668, %r3051;
	add.s32 	%r716, %r715, %r1307;
	shr.s32 	%r1308, %r716, 1;
	max.s32 	%r717, %r1308, %r715;
	add.s32 	%r1310, %r3051, %r717;
	add.s32 	%r1311, %r1310, 1;
	min.s32 	%r1312, %r1311, %r1188;
	sub.s32 	%r3060, %r1312, %r668;
	setp.lt.s32 	%p298, %r3060, 1;
	mov.b32 	%r3061, 0;
	@%p298 bra 	$L__BB31_519;
	mov.b32 	%r3061, 0;
$L__BB31_518:
	add.s32 	%r1314, %r3061, %r3060;
	shr.s32 	%r1315, %r1314, 1;
	shl.b32 	%r1316, %r1315, 2;
	add.s32 	%r1317, %r669, %r1316;
	ld.shared.u32 	%r1318, [%r1317];
	setp.gt.s32 	%p299, %r670, %r1318;
	add.s32 	%r1319, %r1315, 1;
	selp.b32 	%r3060, %r1315, %r3060, %p299;
	selp.b32 	%r3061, %r3061, %r1319, %p299;
	setp.lt.s32 	%p300, %r3061, %r3060;
	@%p300 bra 	$L__BB31_518;
$L__BB31_519:
	add.s32 	%r1320, %r715, %r3061;
	min.s32 	%r1321, %r1320, %r717;
	sub.s32 	%r1322, %r716, %r1321;
	add.s32 	%r1323, %r1321, 1;
	setp.eq.s32 	%p301, %r1322, %r1323;
	setp.lt.s32 	%p302, %r717, %r1320;
	and.pred  	%p303, %p301, %p302;
	add.s32 	%r3036, %r1322, %r3040;
	selp.u32 	%r3063, 1, 0, %p303;
$L__BB31_520:
	sub.s32 	%r1324, %r659, %r3036;
	add.s32 	%r1325, %r1324, %r3063;
	setp.eq.s32 	%p304, %r583, 0;
	shl.b32 	%r1326, %r581, 16;
	or.b32  	%r1327, %r1326, %r1188;
	shl.b32 	%r1328, %r3036, 16;
	or.b32  	%r1329, %r1325, %r1328;
	selp.b32 	%r1330, %r1327, %r1329, %p304;
	add.s32 	%r1331, %r583, -1;
	selp.b32 	%r1332, 511, %r1331, %p304;
	shl.b32 	%r1333, %r1332, 2;
	add.s32 	%r1335, %r1212, %r1333;
	st.shared.u32 	[%r1335], %r1330;
	bar.sync 	0;
	ld.shared.u32 	%r1336, [%r658+-2048];
	shr.s32 	%r728, %r1336, 16;
	and.b32  	%r1337, %r1336, 65535;
	add.s32 	%r3071, %r1325, %r581;
	add.s32 	%r730, %r1337, %r581;
	add.s32 	%r731, %r730, %r728;
	shl.b32 	%r1338, %r1325, 2;
	add.s32 	%r732, %r660, %r1338;
	ld.shared.u32 	%r3070, [%r732];
	shl.b32 	%r1339, %r3036, 2;
	add.s32 	%r1340, %r1212, %r1339;
	add.s32 	%r734, %r1340, 2048;
	ld.shared.u32 	%r735, [%r1340+2048];
	setp.ge.s32 	%p875, %r3036, %r728;
	setp.lt.s32 	%p305, %r3036, %r728;
	setp.ge.s32 	%p306, %r3071, %r730;
	and.pred  	%p876, %p306, %p305;
	or.pred  	%p307, %p875, %p306;
	@%p307 bra 	$L__BB31_522;
	setp.gt.s32 	%p876, %r735, %r3070;
	setp.gt.s32 	%p875, %r3070, %r735;
$L__BB31_522:
	add.s32 	%r1341, %r3071, %r3036;
	setp.lt.s32 	%p308, %r1341, %r731;
	and.pred  	%p123, %p308, %p876;
	mov.u32 	%r3064, %r735;
	@%p875 bra 	$L__BB31_524;
	add.s32 	%r3036, %r3036, 1;
	ld.shared.u32 	%r3064, [%r734+4];
$L__BB31_524:
	@%p876 bra 	$L__BB31_526;
	add.s32 	%r3071, %r3071, 1;
	ld.shared.u32 	%r3070, [%r732+4];
$L__BB31_526:
	setp.ge.s32 	%p877, %r3036, %r728;
	setp.lt.s32 	%p309, %r3036, %r728;
	setp.ge.s32 	%p310, %r3071, %r730;
	and.pred  	%p878, %p310, %p309;
	or.pred  	%p311, %p877, %p310;
	@%p311 bra 	$L__BB31_528;
	setp.gt.s32 	%p878, %r3064, %r3070;
	setp.gt.s32 	%p877, %r3070, %r3064;
$L__BB31_528:
	add.s32 	%r1342, %r3071, %r3036;
	setp.lt.s32 	%p312, %r1342, %r731;
	and.pred  	%p130, %p312, %p878;
	shl.b32 	%r1343, %r3036, 2;
	add.s32 	%r1345, %r1212, %r1343;
	add.s32 	%r744, %r1345, 2048;
	mov.u32 	%r3068, %r3064;
	@%p877 bra 	$L__BB31_530;
	add.s32 	%r3036, %r3036, 1;
	ld.shared.u32 	%r3068, [%r744+4];
$L__BB31_530:
	@%p878 bra 	$L__BB31_532;
	add.s32 	%r749, %r3071, 1;
	shl.b32 	%r1346, %r3071, 2;
	add.s32 	%r1348, %r1212, %r1346;
	ld.shared.u32 	%r3070, [%r1348+2052];
	mov.u32 	%r3071, %r749;
$L__BB31_532:
	setp.ge.s32 	%p879, %r3036, %r728;
	setp.lt.s32 	%p313, %r3036, %r728;
	setp.ge.s32 	%p314, %r3071, %r730;
	and.pred  	%p880, %p314, %p313;
	or.pred  	%p315, %p879, %p314;
	@%p315 bra 	$L__BB31_534;
	setp.gt.s32 	%p880, %r3068, %r3070;
	setp.gt.s32 	%p879, %r3070, %r3068;
$L__BB31_534:
	add.s32 	%r1349, %r3071, %r3036;
	setp.lt.s32 	%p316, %r1349, %r731;
	and.pred  	%p137, %p316, %p880;
	shl.b32 	%r1350, %r3036, 2;
	add.s32 	%r1352, %r1212, %r1350;
	add.s32 	%r753, %r1352, 2048;
	mov.u32 	%r3072, %r3068;
	@%p879 bra 	$L__BB31_536;
	add.s32 	%r3036, %r3036, 1;
	ld.shared.u32 	%r3072, [%r753+4];
$L__BB31_536:
	@%p880 bra 	$L__BB31_538;
	add.s32 	%r758, %r3071, 1;
	shl.b32 	%r1353, %r3071, 2;
	add.s32 	%r1355, %r1212, %r1353;
	ld.shared.u32 	%r3070, [%r1355+2052];
	mov.u32 	%r3071, %r758;
$L__BB31_538:
	setp.ge.s32 	%p881, %r3036, %r728;
	setp.lt.s32 	%p317, %r3036, %r728;
	setp.ge.s32 	%p318, %r3071, %r730;
	and.pred  	%p882, %p318, %p317;
	or.pred  	%p319, %p881, %p318;
	@%p319 bra 	$L__BB31_540;
	setp.gt.s32 	%p882, %r3072, %r3070;
	setp.gt.s32 	%p881, %r3070, %r3072;
$L__BB31_540:
	add.s32 	%r1356, %r3071, %r3036;
	setp.lt.s32 	%p320, %r1356, %r731;
	and.pred  	%p144, %p320, %p882;
	shl.b32 	%r1357, %r3036, 2;
	add.s32 	%r1359, %r1212, %r1357;
	add.s32 	%r762, %r1359, 2048;
	mov.u32 	%r3076, %r3072;
	@%p881 bra 	$L__BB31_542;
	add.s32 	%r3036, %r3036, 1;
	ld.shared.u32 	%r3076, [%r762+4];
$L__BB31_542:
	@%p882 bra 	$L__BB31_544;
	add.s32 	%r767, %r3071, 1;
	shl.b32 	%r1360, %r3071, 2;
	add.s32 	%r1362, %r1212, %r1360;
	ld.shared.u32 	%r3070, [%r1362+2052];
	mov.u32 	%r3071, %r767;
$L__BB31_544:
	setp.ge.s32 	%p883, %r3036, %r728;
	setp.lt.s32 	%p321, %r3036, %r728;
	setp.ge.s32 	%p322, %r3071, %r730;
	and.pred  	%p884, %p322, %p321;
	or.pred  	%p323, %p883, %p322;
	@%p323 bra 	$L__BB31_546;
	setp.gt.s32 	%p884, %r3076, %r3070;
	setp.gt.s32 	%p883, %r3070, %r3076;
$L__BB31_546:
	add.s32 	%r1363, %r3071, %r3036;
	setp.lt.s32 	%p324, %r1363, %r731;
	and.pred  	%p151, %p324, %p884;
	shl.b32 	%r1364, %r3036, 2;
	mov.u32 	%r1365, _ZN6thrust24THRUST_300001_SM_1000_NS8cuda_cub4core6detail5shmemE;
	add.s32 	%r1366, %r1365, %r1364;
	add.s32 	%r771, %r1366, 2048;
	mov.u32 	%r3080, %r3076;
	@%p883 bra 	$L__BB31_548;
	add.s32 	%r3036, %r3036, 1;
	ld.shared.u32 	%r3080, [%r771+4];
$L__BB31_548:
	@%p884 bra 	$L__BB31_550;
	add.s32 	%r776, %r3071, 1;
	shl.b32 	%r1367, %r3071, 2;
	add.s32 	%r1369, %r1365, %r1367;
	ld.shared.u32 	%r3070, [%r1369+2052];
	mov.u32 	%r3071, %r776;
$L__BB31_550:
	setp.ge.s32 	%p885, %r3036, %r728;
	setp.lt.s32 	%p325, %r3036, %r728;
	setp.ge.s32 	%p326, %r3071, %r730;
	and.pred  	%p886, %p326, %p325;
	or.pred  	%p327, %p885, %p326;
	@%p327 bra 	$L__BB31_552;
	setp.gt.s32 	%p886, %r3080, %r3070;
	setp.gt.s32 	%p885, %r3070, %r3080;
$L__BB31_552:
	shl.b32 	%r1370, %r3036, 2;
	mov.u32 	%r1371, _ZN6thrust24THRUST_300001_SM_1000_NS8cuda_cub4core6detail5shmemE;
	add.s32 	%r1372, %r1371, %r1370;
	add.s32 	%r780, %r1372, 2048;
	mov.u32 	%r3084, %r3080;
	mov.u32 	%r3089, %r3036;
	@%p885 bra 	$L__BB31_554;
	add.s32 	%r3089, %r3036, 1;
	ld.shared.u32 	%r3084, [%r780+4];
$L__BB31_554:
	mov.u32 	%r3091, %r3071;
	@%p886 bra 	$L__BB31_556;
	add.s32 	%r3091, %r3071, 1;
	shl.b32 	%r1373, %r3071, 2;
	add.s32 	%r1375, %r1371, %r1373;
	ld.shared.u32 	%r3070, [%r1375+2052];
$L__BB31_556:
	setp.ge.s32 	%p887, %r3089, %r728;
	setp.lt.s32 	%p328, %r3089, %r728;
	setp.ge.s32 	%p329, %r3091, %r730;
	and.pred  	%p888, %p329, %p328;
	or.pred  	%p330, %p887, %p329;
	@%p330 bra 	$L__BB31_558;
	setp.gt.s32 	%p888, %r3084, %r3070;
	setp.gt.s32 	%p887, %r3070, %r3084;
$L__BB31_558:
	add.s32 	%r1376, %r3091, %r3089;
	setp.lt.s32 	%p331, %r1376, %r731;
	selp.b32 	%r1377, 64, 0, %p888;
	selp.b32 	%r1378, %r1377, 0, %p331;
	add.s32 	%r1379, %r3071, %r3036;
	setp.lt.s32 	%p332, %r1379, %r731;
	selp.b32 	%r1380, 32, 0, %p886;
	selp.b32 	%r1381, %r1380, 0, %p332;
	or.b32  	%r1382, %r1381, %r1378;
	selp.b32 	%r1383, 8, 0, %p144;
	selp.b32 	%r1384, 4, 0, %p137;
	selp.u32 	%r1385, 1, 0, %p123;
	selp.b32 	%r1386, 2, 0, %p130;
	or.b32  	%r1387, %r1386, %r1385;
	or.b32  	%r1388, %r1387, %r1384;
	or.b32  	%r1389, %r1388, %r1383;
	selp.b32 	%r1390, 16, 0, %p151;
	or.b32  	%r1391, %r1389, %r1390;
	or.b32  	%r789, %r1382, %r1391;
	shl.b32 	%r1392, %r3089, 2;
	mov.u32 	%r1393, _ZN6thrust24THRUST_300001_SM_1000_NS8cuda_cub4core6detail5shmemE;
	add.s32 	%r1394, %r1393, %r1392;
	add.s32 	%r790, %r1394, 2048;
	mov.u32 	%r3088, %r3084;
	@%p887 bra 	$L__BB31_560;
	add.s32 	%r3089, %r3089, 1;
	ld.shared.u32 	%r3088, [%r790+4];
$L__BB31_560:
	@%p888 bra 	$L__BB31_562;
	add.s32 	%r795, %r3091, 1;
	shl.b32 	%r1395, %r3091, 2;
	add.s32 	%r1397, %r1393, %r1395;
	ld.shared.u32 	%r3070, [%r1397+2052];
	mov.u32 	%r3091, %r795;
$L__BB31_562:
	setp.ge.s32 	%p889, %r3089, %r728;
	setp.lt.s32 	%p333, %r3089, %r728;
	setp.ge.s32 	%p334, %r3091, %r730;
	and.pred  	%p890, %p334, %p333;
	or.pred  	%p335, %p889, %p334;
	@%p335 bra 	$L__BB31_564;
	setp.gt.s32 	%p890, %r3088, %r3070;
	setp.gt.s32 	%p889, %r3070, %r3088;
$L__BB31_564:
	shl.b32 	%r1398, %r3089, 2;
	mov.u32 	%r1399, _ZN6thrust24THRUST_300001_SM_1000_NS8cuda_cub4core6detail5shmemE;
	add.s32 	%r1400, %r1399, %r1398;
	add.s32 	%r799, %r1400, 2048;
	mov.u32 	%r3092, %r3088;
	mov.u32 	%r3097, %r3089;
	@%p889 bra 	$L__BB31_566;
	add.s32 	%r3097, %r3089, 1;
	ld.shared.u32 	%r3092, [%r799+4];
$L__BB31_566:
	mov.u32 	%r3099, %r3091;
	@%p890 bra 	$L__BB31_568;
	add.s32 	%r3099, %r3091, 1;
	shl.b32 	%r1401, %r3091, 2;
	add.s32 	%r1403, %r1399, %r1401;
	ld.shared.u32 	%r3070, [%r1403+2052];
$L__BB31_568:
	setp.ge.s32 	%p891, %r3097, %r728;
	setp.lt.s32 	%p336, %r3097, %r728;
	setp.ge.s32 	%p337, %r3099, %r730;
	and.pred  	%p892, %p337, %p336;
	or.pred  	%p338, %p891, %p337;
	@%p338 bra 	$L__BB31_570;
	setp.gt.s32 	%p892, %r3092, %r3070;
	setp.gt.s32 	%p891, %r3070, %r3092;
$L__BB31_570:
	add.s32 	%r1404, %r3099, %r3097;
	setp.lt.s32 	%p339, %r1404, %r731;
	selp.b32 	%r1405, 256, 0, %p892;
	selp.b32 	%r1406, %r1405, 0, %p339;
	add.s32 	%r1407, %r3091, %r3089;
	setp.lt.s32 	%p340, %r1407, %r731;
	selp.b32 	%r1408, 128, 0, %p890;
	selp.b32 	%r1409, %r1408, 0, %p340;
	or.b32  	%r1410, %r1409, %r1406;
	or.b32  	%r808, %r1410, %r789;
	shl.b32 	%r1411, %r3097, 2;
	mov.u32 	%r1412, _ZN6thrust24THRUST_300001_SM_1000_NS8cuda_cub4core6detail5shmemE;
	add.s32 	%r1413, %r1412, %r1411;
	add.s32 	%r809, %r1413, 2048;
	mov.u32 	%r3096, %r3092;
	@%p891 bra 	$L__BB31_572;
	add.s32 	%r3097, %r3097, 1;
	ld.shared.u32 	%r3096, [%r809+4];
$L__BB31_572:
	@%p892 bra 	$L__BB31_574;
	add.s32 	%r814, %r3099, 1;
	shl.b32 	%r1414, %r3099, 2;
	add.s32 	%r1416, %r1412, %r1414;
	ld.shared.u32 	%r3070, [%r1416+2052];
	mov.u32 	%r3099, %r814;
$L__BB31_574:
	setp.ge.s32 	%p893, %r3097, %r728;
	setp.lt.s32 	%p341, %r3097, %r728;
	setp.ge.s32 	%p342, %r3099, %r730;
	and.pred  	%p894, %p342, %p341;
	or.pred  	%p343, %p893, %p342;
	@%p343 bra 	$L__BB31_576;
	setp.gt.s32 	%p894, %r3096, %r3070;
	setp.gt.s32 	%p893, %r3070, %r3096;
$L__BB31_576:
	shl.b32 	%r1417, %r3097, 2;
	mov.u32 	%r1418, _ZN6thrust24THRUST_300001_SM_1000_NS8cuda_cub4core6detail5shmemE;
	add.s32 	%r1419, %r1418, %r1417;
	add.s32 	%r818, %r1419, 2048;
	mov.u32 	%r3100, %r3096;
	mov.u32 	%r3105, %r3097;
	@%p893 bra 	$L__BB31_578;
	add.s32 	%r3105, %r3097, 1;
	ld.shared.u32 	%r3100, [%r818+4];
$L__BB31_578:
	mov.u32 	%r3107, %r3099;
	@%p894 bra 	$L__BB31_580;
	add.s32 	%r3107, %r3099, 1;
	shl.b32 	%r1420, %r3099, 2;
	add.s32 	%r1422, %r1418, %r1420;
	ld.shared.u32 	%r3070, [%r1422+2052];
$L__BB31_580:
	setp.ge.s32 	%p895, %r3105, %r728;
	setp.lt.s32 	%p344, %r3105, %r728;
	setp.ge.s32 	%p345, %r3107, %r730;
	and.pred  	%p896, %p345, %p344;
	or.pred  	%p346, %p895, %p345;
	@%p346 bra 	$L__BB31_582;
	setp.gt.s32 	%p896, %r3100, %r3070;
	setp.gt.s32 	%p895, %r3070, %r3100;
$L__BB31_582:
	add.s32 	%r1423, %r3107, %r3105;
	setp.lt.s32 	%p347, %r1423, %r731;
	selp.b32 	%r1424, 1024, 0, %p896;
	selp.b32 	%r1425, %r1424, 0, %p347;
	add.s32 	%r1426, %r3099, %r3097;
	setp.lt.s32 	%p348, %r1426, %r731;
	selp.b32 	%r1427, 512, 0, %p894;
	selp.b32 	%r1428, %r1427, 0, %p348;
	or.b32  	%r1429, %r1428, %r1425;
	or.b32  	%r827, %r1429, %r808;
	shl.b32 	%r1430, %r3105, 2;
	mov.u32 	%r1431, _ZN6thrust24THRUST_300001_SM_1000_NS8cuda_cub4core6detail5shmemE;
	add.s32 	%r1432, %r1431, %r1430;
	add.s32 	%r828, %r1432, 2048;
	mov.u32 	%r3104, %r3100;
	@%p895 bra 	$L__BB31_584;
	add.s32 	%r3105, %r3105, 1;
	ld.shared.u32 	%r3104, [%r828+4];
$L__BB31_584:
	@%p896 bra 	$L__BB31_586;
	add.s32 	%r833, %r3107, 1;
	shl.b32 	%r1433, %r3107, 2;
	add.s32 	%r1435, %r1431, %r1433;
	ld.shared.u32 	%r3070, [%r1435+2052];
	mov.u32 	%r3107, %r833;
$L__BB31_586:
	setp.ge.s32 	%p897, %r3105, %r728;
	setp.lt.s32 	%p349, %r3105, %r728;
	setp.ge.s32 	%p350, %r3107, %r730;
	and.pred  	%p898, %p350, %p349;
	or.pred  	%p351, %p897, %p350;
	@%p351 bra 	$L__BB31_588;
	setp.gt.s32 	%p898, %r3104, %r3070;
	setp.gt.s32 	%p897, %r3070, %r3104;
$L__BB31_588:
	shl.b32 	%r1436, %r3105, 2;
	mov.u32 	%r1437, _ZN6thrust24THRUST_300001_SM_1000_NS8cuda_cub4core6detail5shmemE;
	add.s32 	%r1438, %r1437, %r1436;
	add.s32 	%r837, %r1438, 2048;
	mov.u32 	%r3108, %r3104;
	mov.u32 	%r3113, %r3105;
	@%p897 bra 	$L__BB31_590;
	add.s32 	%r3113, %r3105, 1;
	ld.shared.u32 	%r3108, [%r837+4];
$L__BB31_590:
	mov.u32 	%r3115, %r3107;
	@%p898 bra 	$L__BB31_592;
	add.s32 	%r3115, %r3107, 1;
	shl.b32 	%r1439, %r3107, 2;
	add.s32 	%r1441, %r1437, %r1439;
	ld.shared.u32 	%r3070, [%r1441+2052];
$L__BB31_592:
	setp.ge.s32 	%p899, %r3113, %r728;
	setp.lt.s32 	%p352, %r3113, %r728;
	setp.ge.s32 	%p353, %r3115, %r730;
	and.pred  	%p900, %p353, %p352;
	or.pred  	%p354, %p899, %p353;
	@%p354 bra 	$L__BB31_594;
	setp.gt.s32 	%p900, %r3108, %r3070;
	setp.gt.s32 	%p899, %r3070, %r3108;
$L__BB31_594:
	add.s32 	%r1442, %r3115, %r3113;
	setp.lt.s32 	%p355, %r1442, %r731;
	selp.b32 	%r1443, 4096, 0, %p900;
	selp.b32 	%r1444, %r1443, 0, %p355;
	add.s32 	%r1445, %r3107, %r3105;
	setp.lt.s32 	%p356, %r1445, %r731;
	selp.b32 	%r1446, 2048, 0, %p898;
	selp.b32 	%r1447, %r1446, 0, %p356;
	or.b32  	%r1448, %r1447, %r1444;
	or.b32  	%r846, %r1448, %r827;
	shl.b32 	%r1449, %r3113, 2;
	mov.u32 	%r1450, _ZN6thrust24THRUST_300001_SM_1000_NS8cuda_cub4core6detail5shmemE;
	add.s32 	%r1451, %r1450, %r1449;
	add.s32 	%r847, %r1451, 2048;
	mov.u32 	%r3112, %r3108;
	@%p899 bra 	$L__BB31_596;
	add.s32 	%r3113, %r3113, 1;
	ld.shared.u32 	%r3112, [%r847+4];
$L__BB31_596:
	@%p900 bra 	$L__BB31_598;
	add.s32 	%r852, %r3115, 1;
	shl.b32 	%r1452, %r3115, 2;
	add.s32 	%r1454, %r1450, %r1452;
	ld.shared.u32 	%r3070, [%r1454+2052];
	mov.u32 	%r3115, %r852;
$L__BB31_598:
	setp.ge.s32 	%p901, %r3113, %r728;
	setp.lt.s32 	%p357, %r3113, %r728;
	setp.ge.s32 	%p358, %r3115, %r730;
	and.pred  	%p902, %p358, %p357;
	or.pred  	%p359, %p901, %p358;
	@%p359 bra 	$L__BB31_600;
	setp.gt.s32 	%p902, %r3112, %r3070;
	setp.gt.s32 	%p901, %r3070, %r3112;
$L__BB31_600:
	shl.b32 	%r1455, %r3113, 2;
	mov.u32 	%r1456, _ZN6thrust24THRUST_300001_SM_1000_NS8cuda_cub4core6detail5shmemE;
	add.s32 	%r1457, %r1456, %r1455;
	add.s32 	%r856, %r1457, 2048;
	mov.u32 	%r3116, %r3112;
	mov.u32 	%r3121, %r3113;
	@%p901 bra 	$L__BB31_602;
	add.s32 	%r3121, %r3113, 1;
	ld.shared.u32 	%r3116, [%r856+4];
$L__BB31_602:
	mov.u32 	%r3123, %r3115;
	@%p902 bra 	$L__BB31_604;
	add.s32 	%r3123, %r3115, 1;
	shl.b32 	%r1458, %r3115, 2;
	add.s32 	%r1460, %r1456, %r1458;
	ld.shared.u32 	%r3070, [%r1460+2052];
$L__BB31_604:
	setp.ge.s32 	%p903, %r3121, %r728;
	setp.lt.s32 	%p360, %r3121, %r728;
	setp.ge.s32 	%p361, %r3123, %r730;
	and.pred  	%p904, %p361, %p360;
	or.pred  	%p362, %p903, %p361;
	@%p362 bra 	$L__BB31_606;
	setp.gt.s32 	%p904, %r3116, %r3070;
	setp.gt.s32 	%p903, %r3070, %r3116;
$L__BB31_606:
	add.s32 	%r1461, %r3123, %r3121;
	setp.lt.s32 	%p363, %r1461, %r731;
	selp.b32 	%r1462, 16384, 0, %p904;
	selp.b32 	%r1463, %r1462, 0, %p363;
	add.s32 	%r1464, %r3115, %r3113;
	setp.lt.s32 	%p364, %r1464, %r731;
	selp.b32 	%r1465, 8192, 0, %p902;
	selp.b32 	%r1466, %r1465, 0, %p364;
	or.b32  	%r1467, %r1466, %r1463;
	or.b32  	%r865, %r1467, %r846;
	shl.b32 	%r1468, %r3121, 2;
	mov.u32 	%r1469, _ZN6thrust24THRUST_300001_SM_1000_NS8cuda_cub4core6detail5shmemE;
	add.s32 	%r1470, %r1469, %r1468;
	add.s32 	%r866, %r1470, 2048;
	mov.u32 	%r3120, %r3116;
	@%p903 bra 	$L__BB31_608;
	add.s32 	%r3121, %r3121, 1;
	ld.shared.u32 	%r3120, [%r866+4];
$L__BB31_608:
	@%p904 bra 	$L__BB31_610;
	add.s32 	%r871, %r3123, 1;
	shl.b32 	%r1471, %r3123, 2;
	add.s32 	%r1473, %r1469, %r1471;
	ld.shared.u32 	%r3070, [%r1473+2052];
	mov.u32 	%r3123, %r871;
$L__BB31_610:
	setp.ge.s32 	%p905, %r3121, %r728;
	setp.lt.s32 	%p365, %r3121, %r728;
	setp.ge.s32 	%p366, %r3123, %r730;
	and.pred  	%p906, %p366, %p365;
	or.pred  	%p367, %p905, %p366;
	@%p367 bra 	$L__BB31_612;
	setp.gt.s32 	%p906, %r3120, %r3070;
	setp.gt.s32 	%p905, %r3070, %r3120;
$L__BB31_612:
	shl.b32 	%r1474, %r3121, 2;
	mov.u32 	%r1475, _ZN6thrust24THRUST_300001_SM_1000_NS8cuda_cub4core6detail5shmemE;
	add.s32 	%r1476, %r1475, %r1474;
	add.s32 	%r875, %r1476, 2048;
	mov.u32 	%r3124, %r3120;
	mov.u32 	%r3129, %r3121;
	@%p905 bra 	$L__BB31_614;
	add.s32 	%r3129, %r3121, 1;
	ld.shared.u32 	%r3124, [%r875+4];
$L__BB31_614:
	mov.u32 	%r3131, %r3123;
	@%p906 bra 	$L__BB31_616;
	add.s32 	%r3131, %r3123, 1;
	shl.b32 	%r1477, %r3123, 2;
	add.s32 	%r1479, %r1475, %r1477;
	ld.shared.u32 	%r3070, [%r1479+2052];
$L__BB31_616:
	setp.ge.s32 	%p907, %r3129, %r728;
	setp.lt.s32 	%p368, %r3129, %r728;
	setp.ge.s32 	%p369, %r3131, %r730;
	and.pred  	%p908, %p369, %p368;
	or.pred  	%p370, %p907, %p369;
	@%p370 bra 	$L__BB31_618;
	setp.gt.s32 	%p908, %r3124, %r3070;
	setp.gt.s32 	%p907, %r3070, %r3124;
$L__BB31_618:
	add.s32 	%r1480, %r3131, %r3129;
	setp.lt.s32 	%p371, %r1480, %r731;
	selp.b32 	%r1481, 65536, 0, %p908;
	selp.b32 	%r1482, %r1481, 0, %p371;
	add.s32 	%r1483, %r3123, %r3121;
	setp.lt.s32 	%p372, %r1483, %r731;
	selp.b32 	%r1484, 32768, 0, %p906;
	selp.b32 	%r1485, %r1484, 0, %p372;
	or.b32  	%r1486, %r1485, %r1482;
	or.b32  	%r884, %r1486, %r865;
	shl.b32 	%r1487, %r3129, 2;
	mov.u32 	%r1488, _ZN6thrust24THRUST_300001_SM_1000_NS8cuda_cub4core6detail5shmemE;
	add.s32 	%r1489, %r1488, %r1487;
	add.s32 	%r885, %r1489, 2048;
	mov.u32 	%r3128, %r3124;
	@%p907 bra 	$L__BB31_620;
	add.s32 	%r3129, %r3129, 1;
	ld.shared.u32 	%r3128, [%r885+4];
$L__BB31_620:
	@%p908 bra 	$L__BB31_622;
	add.s32 	%r890, %r3131, 1;
	shl.b32 	%r1490, %r3131, 2;
	add.s32 	%r1492, %r1488, %r1490;
	ld.shared.u32 	%r3070, [%r1492+2052];
	mov.u32 	%r3131, %r890;
$L__BB31_622:
	setp.ge.s32 	%p909, %r3129, %r728;
	setp.lt.s32 	%p373, %r3129, %r728;
	setp.ge.s32 	%p374, %r3131, %r730;
	and.pred  	%p910, %p374, %p373;
	or.pred  	%p375, %p909, %p374;
	@%p375 bra 	$L__BB31_624;
	setp.gt.s32 	%p910, %r3128, %r3070;
	setp.gt.s32 	%p909, %r3070, %r3128;
$L__BB31_624:
	shl.b32 	%r1493, %r3129, 2;
	mov.u32 	%r1494, _ZN6thrust24THRUST_300001_SM_1000_NS8cuda_cub4core6detail5shmemE;
	add.s32 	%r1495, %r1494, %r1493;
	add.s32 	%r894, %r1495, 2048;
	mov.u32 	%r3132, %r3128;
	mov.u32 	%r3133, %r3129;
	@%p909 bra 	$L__BB31_626;
	add.s32 	%r3133, %r3129, 1;
	ld.shared.u32 	%r3132, [%r894+4];
$L__BB31_626:
	mov.u32 	%r3135, %r3131;
	@%p910 bra 	$L__BB31_628;
	add.s32 	%r3135, %r3131, 1;
	shl.b32 	%r1496, %r3131, 2;
	mov.u32 	%r1497, _ZN6thrust24THRUST_300001_SM_1000_NS8cuda_cub4core6detail5shmemE;
	add.s32 	%r1498, %r1497, %r1496;
	ld.shared.u32 	%r3070, [%r1498+2052];
$L__BB31_628:
	setp.ge.s32 	%p376, %r3133, %r728;
	setp.lt.s32 	%p377, %r3133, %r728;
	setp.ge.s32 	%p378, %r3135, %r730;
	and.pred  	%p911, %p378, %p377;
	or.pred  	%p379, %p376, %p378;
	@%p379 bra 	$L__BB31_630;
	setp.gt.s32 	%p911, %r3132, %r3070;
$L__BB31_630:
	add.s32 	%r1499, %r3135, %r3133;
	setp.lt.s32 	%p380, %r1499, %r731;
	selp.b32 	%r1500, 262144, 0, %p911;
	selp.b32 	%r1501, %r1500, 0, %p380;
	add.s32 	%r1502, %r3131, %r3129;
	setp.lt.s32 	%p381, %r1502, %r731;
	selp.b32 	%r1503, 131072, 0, %p910;
	selp.b32 	%r1504, %r1503, 0, %p381;
	or.b32  	%r1505, %r1504, %r1501;
	or.b32  	%r903, %r1505, %r884;
	bar.sync 	0;
	popc.b32 	%r904, %r903;
	mov.u32 	%r1506, %ctaid.x;
	setp.ne.s32 	%p382, %r1506, 0;
	@%p382 bra 	$L__BB31_634;
	// begin inline asm
	mov.u32 %r1707, %laneid;
	// end inline asm
	mov.b32 	%r1710, 1;
	mov.b32 	%r1735, 0;
	mov.b32 	%r1737, -1;
	// begin inline asm
	{  .reg .s32 r0;  .reg .pred p;  shfl.sync.up.b32 r0|p, %r904, %r1710, %r1735, %r1737;  @p add.s32 r0, r0, %r904;  mov.s32 %r1708, r0;}
	// end inline asm
	mov.b32 	%r1716, 2;
	// begin inline asm
	{  .reg .s32 r0;  .reg .pred p;  shfl.sync.up.b32 r0|p, %r1708, %r1716, %r1735, %r1737;  @p add.s32 r0, r0, %r1708;  mov.s32 %r1714, r0;}
	// end inline asm
	mov.b32 	%r1722, 4;
	// begin inline asm
	{  .reg .s32 r0;  .reg .pred p;  shfl.sync.up.b32 r0|p, %r1714, %r1722, %r1735, %r1737;  @p add.s32 r0, r0, %r1714;  mov.s32 %r1720, r0;}
	// end inline asm
	mov.b32 	%r1728, 8;
	// begin inline asm
	{  .reg .s32 r0;  .reg .pred p;  shfl.sync.up.b32 r0|p, %r1720, %r1728, %r1735, %r1737;  @p add.s32 r0, r0, %r1720;  mov.s32 %r1726, r0;}
	// end inline asm
	mov.b32 	%r1734, 16;
	// begin inline asm
	{  .reg .s32 r0;  .reg .pred p;  shfl.sync.up.b32 r0|p, %r1726, %r1734, %r1735, %r1737;  @p add.s32 r0, r0, %r1726;  mov.s32 %r1732, r0;}
	// end inline asm
	setp.ne.s32 	%p431, %r1707, 31;
	@%p431 bra 	$L__BB31_633;
	mov.u32 	%r1738, %tid.x;
	shr.u32 	%r1739, %r1738, 3;
	and.b32  	%r1740, %r1739, 124;
	mov.u32 	%r1741, _ZN6thrust24THRUST_300001_SM_1000_NS8cuda_cub4core6detail5shmemE;
	add.s32 	%r1742, %r1741, %r1740;
	st.shared.u32 	[%r1742], %r1732;
$L__BB31_633:
	bar.sync 	0;
	ld.shared.v4.u32 	{%r1744, %r1745, %r1746, %r1747}, [_ZN6thrust24THRUST_300001_SM_1000_NS8cuda_cub4core6detail5shmemE];
	mov.u32 	%r1748, %tid.x;
	shr.u32 	%r1749, %r1748, 5;
	add.s32 	%r1750, %r1745, %r1744;
	setp.eq.s32 	%p432, %r1749, 2;
	selp.b32 	%r1751, %r1750, %r1744, %p432;
	add.s32 	%r1752, %r1750, %r1746;
	setp.eq.s32 	%p433, %r1749, 3;
	selp.b32 	%r1753, %r1752, %r1751, %p433;
	add.s32 	%r1754, %r1752, %r1747;
	setp.eq.s32 	%p434, %r1749, 4;
	selp.b32 	%r1755, %r1754, %r1753, %p434;
	ld.shared.v4.u32 	{%r1756, %r1757, %r1758, %r1759}, [_ZN6thrust24THRUST_300001_SM_1000_NS8cuda_cub4core6detail5shmemE+16];
	add.s32 	%r1760, %r1754, %r1756;
	setp.eq.s32 	%p435, %r1749, 5;
	selp.b32 	%r1761, %r1760, %r1755, %p435;
	add.s32 	%r1762, %r1760, %r1757;
	setp.eq.s32 	%p436, %r1749, 6;
	selp.b32 	%r1763, %r1762, %r1761, %p436;
	add.s32 	%r1764, %r1762, %r1758;
	setp.eq.s32 	%p437, %r1749, 7;
	selp.b32 	%r1765, %r1764, %r1763, %p437;
	add.s32 	%r1766, %r1764, %r1759;
	setp.eq.s32 	%p438, %r1749, 8;
	selp.b32 	%r1767, %r1766, %r1765, %p438;
	ld.shared.v4.u32 	{%r1768, %r1769, %r1770, %r1771}, [_ZN6thrust24THRUST_300001_SM_1000_NS8cuda_cub4core6detail5shmemE+32];
	add.s32 	%r1772, %r1766, %r1768;
	setp.eq.s32 	%p439, %r1749, 9;
	selp.b32 	%r1773, %r1772, %r1767, %p439;
	add.s32 	%r1774, %r1772, %r1769;
	setp.eq.s32 	%p440, %r1749, 10;
	selp.b32 	%r1775, %r1774, %r1773, %p440;
	add.s32 	%r1776, %r1774, %r1770;
	setp.eq.s32 	%p441, %r1749, 11;
	selp.b32 	%r1777, %r1776, %r1775, %p441;
	add.s32 	%r1778, %r1776, %r1771;
	setp.eq.s32 	%p442, %r1749, 12;
	selp.b32 	%r1779, %r1778, %r1777, %p442;
	ld.shared.v4.u32 	{%r1780, %r1781, %r1782, %r1783}, [_ZN6thrust24THRUST_300001_SM_1000_NS8cuda_cub4core6detail5shmemE+48];
	add.s32 	%r1784, %r1778, %r1780;
	setp.eq.s32 	%p443, %r1749, 13;
	selp.b32 	%r1785, %r1784, %r1779, %p443;
	add.s32 	%r1786, %r1784, %r1781;
	setp.eq.s32 	%p444, %r1749, 14;
	selp.b32 	%r1787, %r1786, %r1785, %p444;
	add.s32 	%r1788, %r1786, %r1782;
	setp.eq.s32 	%p445, %r1749, 15;
	selp.b32 	%r1789, %r1788, %r1787, %p445;
	add.s32 	%r3146, %r1788, %r1783;
	setp.lt.u32 	%p446, %r1748, 32;
	selp.b32 	%r1790, 0, %r1789, %p446;
	setp.eq.s32 	%p447, %r1707, 0;
	sub.s32 	%r1791, %r1732, %r904;
	selp.b32 	%r1792, 0, %r1791, %p447;
	add.s32 	%r3143, %r1790, %r1792;
	mov.b32 	%r3147, 0;
	bra.uni 	$L__BB31_664;
$L__BB31_634:
	// begin inline asm
	mov.u32 %r1507, %laneid;
	// end inline asm
	mov.b32 	%r1510, 1;
	mov.b32 	%r1535, 0;
	mov.b32 	%r1537, -1;
	// begin inline asm
	{  .reg .s32 r0;  .reg .pred p;  shfl.sync.up.b32 r0|p, %r904, %r1510, %r1535, %r1537;  @p add.s32 r0, r0, %r904;  mov.s32 %r1508, r0;}
	// end inline asm
	mov.b32 	%r1516, 2;
	// begin inline asm
	{  .reg .s32 r0;  .reg .pred p;  shfl.sync.up.b32 r0|p, %r1508, %r1516, %r1535, %r1537;  @p add.s32 r0, r0, %r1508;  mov.s32 %r1514, r0;}
	// end inline asm
	mov.b32 	%r1522, 4;
	// begin inline asm
	{  .reg .s32 r0;  .reg .pred p;  shfl.sync.up.b32 r0|p, %r1514, %r1522, %r1535, %r1537;  @p add.s32 r0, r0, %r1514;  mov.s32 %r1520, r0;}
	// end inline asm
	mov.b32 	%r1528, 8;
	// begin inline asm
	{  .reg .s32 r0;  .reg .pred p;  shfl.sync.up.b32 r0|p, %r1520, %r1528, %r1535, %r1537;  @p add.s32 r0, r0, %r1520;  mov.s32 %r1526, r0;}
	// end inline asm
	mov.b32 	%r1534, 16;
	// begin inline asm
	{  .reg .s32 r0;  .reg .pred p;  shfl.sync.up.b32 r0|p, %r1526, %r1534, %r1535, %r1537;  @p add.s32 r0, r0, %r1526;  mov.s32 %r1532, r0;}
	// end inline asm
	setp.ne.s32 	%p383, %r1507, 31;
	@%p383 bra 	$L__BB31_636;
	mov.u32 	%r1538, %tid.x;
	shr.u32 	%r1539, %r1538, 3;
	and.b32  	%r1540, %r1539, 124;
	mov.u32 	%r1541, _ZN6thrust24THRUST_300001_SM_1000_NS8cuda_cub4core6detail5shmemE;
	add.s32 	%r1542, %r1541, %r1540;
	st.shared.u32 	[%r1542], %r1532;
$L__BB31_636:
	sub.s32 	%r1543, %r1532, %r904;
	bar.sync 	0;
	ld.shared.v4.u32 	{%r1544, %r1545, %r1546, %r1547}, [_ZN6thrust24THRUST_300001_SM_1000_NS8cuda_cub4core6detail5shmemE];
	mov.u32 	%r1548, %tid.x;
	shr.u32 	%r1549, %r1548, 5;
	add.s32 	%r1550, %r1545, %r1544;
	setp.eq.s32 	%p384, %r1549, 2;
	selp.b32 	%r1551, %r1550, %r1544, %p384;
	add.s32 	%r1552, %r1550, %r1546;
	setp.eq.s32 	%p385, %r1549, 3;
	selp.b32 	%r1553, %r1552, %r1551, %p385;
	add.s32 	%r1554, %r1552, %r1547;
	setp.eq.s32 	%p386, %r1549, 4;
	selp.b32 	%r1555, %r1554, %r1553, %p386;
	ld.shared.v4.u32 	{%r1556, %r1557, %r1558, %r1559}, [_ZN6thrust24THRUST_300001_SM_1000_NS8cuda_cub4core6detail5shmemE+16];
	add.s32 	%r1560, %r1554, %r1556;
	setp.eq.s32 	%p387, %r1549, 5;
	selp.b32 	%r1561, %r1560, %r1555, %p387;
	add.s32 	%r1562, %r1560, %r1557;
	setp.eq.s32 	%p388, %r1549, 6;
	selp.b32 	%r1563, %r1562, %r1561, %p388;
	add.s32 	%r1564, %r1562, %r1558;
	setp.eq.s32 	%p389, %r1549, 7;
	selp.b32 	%r1565, %r1564, %r1563, %p389;
	add.s32 	%r1566, %r1564, %r1559;
	setp.eq.s32 	%p390, %r1549, 8;
	selp.b32 	%r1567, %r1566, %r1565, %p390;
	ld.shared.v4.u32 	{%r1568, %r1569, %r1570, %r1571}, [_ZN6thrust24THRUST_300001_SM_1000_NS8cuda_cub4core6detail5shmemE+32];
	add.s32 	%r1572, %r1566, %r1568;
	setp.eq.s32 	%p391, %r1549, 9;
	selp.b32 	%r1573, %r1572, %r1567, %p391;
	add.s32 	%r1574, %r1572, %r1569;
	setp.eq.s32 	%p392, %r1549, 10;
	selp.b32 	%r1575, %r1574, %r1573, %p392;
	add.s32 	%r1576, %r1574, %r1570;
	setp.eq.s32 	%p393, %r1549, 11;
	selp.b32 	%r1577, %r1576, %r1575, %p393;
	add.s32 	%r1578, %r1576, %r1571;
	setp.eq.s32 	%p394, %r1549, 12;
	selp.b32 	%r1579, %r1578, %r1577, %p394;
	ld.shared.v4.u32 	{%r1580, %r1581, %r1582, %r1583}, [_ZN6thrust24THRUST_300001_SM_1000_NS8cuda_cub4core6detail5shmemE+48];
	add.s32 	%r1584, %r1578, %r1580;
	setp.eq.s32 	%p395, %r1549, 13;
	selp.b32 	%r1585, %r1584, %r1579, %p395;
	add.s32 	%r1586, %r1584, %r1581;
	setp.eq.s32 	%p396, %r1549, 14;
	selp.b32 	%r1587, %r1586, %r1585, %p396;
	add.s32 	%r1588, %r1586, %r1582;
	setp.eq.s32 	%p397, %r1549, 15;
	selp.b32 	%r1589, %r1588, %r1587, %p397;
	add.s32 	%r911, %r1588, %r1583;
	setp.gt.u32 	%p398, %r1548, 31;
	setp.lt.u32 	%p399, %r1548, 32;
	setp.eq.s32 	%p400, %r1507, 0;
	selp.b32 	%r1590, 0, %r1543, %p400;
	add.s32 	%r3143, %r1589, %r1590;
	selp.b32 	%r913, %r1543, %r3143, %p399;
	@%p398 bra 	$L__BB31_661;
	mov.u32 	%r1591, %tid.x;
	setp.ne.s32 	%p401, %r1591, 0;
	mov.u32 	%r1592, %ctaid.x;
	mul.wide.u32 	%rd51, %r1592, 8;
	add.s64 	%rd24, %rd2, %rd51;
	@%p401 bra 	$L__BB31_639;
	st.shared.u32 	[_ZN6thrust24THRUST_300001_SM_1000_NS8cuda_cub4core6detail5shmemE+108], %r911;
	add.s64 	%rd52, %rd24, 256;
	mov.b32 	%r1593, 100;
	// begin inline asm
	st.relaxed.gpu.v2.u32 [%rd52], {%r1593, %r911};
	// end inline asm
$L__BB31_639:
	mov.u32 	%r1595, %nctaid.x;
	setp.gt.u32 	%p402, %r1595, 499;
	@%p402 bra 	$L__BB31_641;
	membar.cta;
	bra.uni 	$L__BB31_642;
$L__BB31_641:
	mov.b32 	%r1596, 450;
	// begin inline asm
	nanosleep.u32 %r1596;
	// end inline asm
$L__BB31_642:
	mov.u32 	%r1599, %tid.x;
	mul.wide.u32 	%rd54, %r1599, 8;
	xor.b64  	%rd55, %rd54, -8;
	add.s64 	%rd56, %rd24, %rd55;
	add.s64 	%rd53, %rd56, 256;
	// begin inline asm
	ld.relaxed.gpu.v2.u32 {%r3141, %r3137}, [%rd53];
	// end inline asm
	mov.u32 	%r1702, %nctaid.x;
$L__BB31_643:
	setp.eq.s32 	%p403, %r3141, 99;
	mov.b32 	%r1600, -1;
	vote.sync.any.pred 	%p404, %p403, %r1600;
	not.pred 	%p405, %p404;
	@%p405 bra 	$L__BB31_648;
	setp.gt.u32 	%p430, %r1702, 499;
	@%p430 bra 	$L__BB31_646;
	membar.cta;
	bra.uni 	$L__BB31_647;
$L__BB31_646:
	mov.b32 	%r1703, 350;
	// begin inline asm
	nanosleep.u32 %r1703;
	// end inline asm
$L__BB31_647:
	// begin inline asm
	ld.relaxed.gpu.v2.u32 {%r3141, %r3137}, [%rd53];
	// end inline asm
	bra.uni 	$L__BB31_643;
$L__BB31_648:
	setp.eq.s32 	%p406, %r3141, 101;
	mov.b32 	%r1627, -1;
	vote.sync.ballot.b32 	%r1628, %p406, %r1627;
	// begin inline asm
	mov.u32 %r1602, %lanemask_ge;
	// end inline asm
	and.b32  	%r1629, %r1628, %r1602;
	or.b32  	%r1630, %r1629, -2147483648;
	add.s32 	%r1631, %r1630, -1;
	not.b32 	%r1632, %r1630;
	and.b32  	%r1633, %r1632, %r1631;
	popc.b32 	%r1606, %r1633;
	mov.b32 	%r1605, 1;
	// begin inline asm
	shfl.sync.down.b32 %r1603, %r3137, %r1605, %r1606, %r1627;
	// end inline asm
	setp.lt.s32 	%p408, %r1507, %r1606;
	selp.b32 	%r1634, %r1603, 0, %p408;
	add.s32 	%r1609, %r1634, %r3137;
	mov.b32 	%r1610, 2;
	// begin inline asm
	shfl.sync.down.b32 %r1608, %r1609, %r1610, %r1606, %r1627;
	// end inline asm
	add.s32 	%r1635, %r1507, 2;
	setp.gt.s32 	%p409, %r1635, %r1606;
	selp.b32 	%r1636, 0, %r1608, %p409;
	add.s32 	%r1614, %r1609, %r1636;
	mov.b32 	%r1615, 4;
	// begin inline asm
	shfl.sync.down.b32 %r1613, %r1614, %r1615, %r1606, %r1627;
	// end inline asm
	add.s32 	%r1637, %r1507, 4;
	setp.gt.s32 	%p410, %r1637, %r1606;
	selp.b32 	%r1638, 0, %r1613, %p410;
	add.s32 	%r1619, %r1614, %r1638;
	mov.b32 	%r1620, 8;
	// begin inline asm
	shfl.sync.down.b32 %r1618, %r1619, %r1620, %r1606, %r1627;
	// end inline asm
	add.s32 	%r1639, %r1507, 8;
	setp.gt.s32 	%p411, %r1639, %r1606;
	selp.b32 	%r1640, 0, %r1618, %p411;
	add.s32 	%r1624, %r1619, %r1640;
	mov.b32 	%r1625, 16;
	// begin inline asm
	shfl.sync.down.b32 %r1623, %r1624, %r1625, %r1606, %r1627;
	// end inline asm
	add.s32 	%r1641, %r1507, 16;
	setp.gt.s32 	%p412, %r1641, %r1606;
	selp.b32 	%r1642, 0, %r1623, %p412;
	add.s32 	%r3138, %r1624, %r1642;
	mov.u32 	%r1643, %tid.x;
	not.b32 	%r1644, %r1643;
	mov.u32 	%r1645, %ctaid.x;
	add.s32 	%r3140, %r1645, %r1644;
	add.s64 	%rd25, %rd2, 256;
$L__BB31_649:
	setp.ne.s32 	%p413, %r3141, 101;
	mov.b32 	%r1646, -1;
	vote.sync.all.pred 	%p414, %p413, %r1646;
	not.pred 	%p415, %p414;
	@%p415 bra 	$L__BB31_657;
	mul.wide.s32 	%rd59, %r3140, 8;
	add.s64 	%rd60, %rd25, %rd59;
	add.s64 	%rd58, %rd60, -256;
	// begin inline asm
	ld.relaxed.gpu.v2.u32 {%r3141, %r3142}, [%rd58];
	// end inline asm
$L__BB31_651:
	setp.eq.s32 	%p419, %r3141, 99;
	mov.b32 	%r1655, -1;
	vote.sync.any.pred 	%p420, %p419, %r1655;
	not.pred 	%p421, %p420;
	@%p421 bra 	$L__BB31_656;
	mov.u32 	%r1698, %nctaid.x;
	setp.gt.u32 	%p429, %r1698, 499;
	@%p429 bra 	$L__BB31_654;
	membar.cta;
	bra.uni 	$L__BB31_655;
$L__BB31_654:
	mov.b32 	%r1699, 350;
	// begin inline asm
	nanosleep.u32 %r1699;
	// end inline asm
$L__BB31_655:
	// begin inline asm
	ld.relaxed.gpu.v2.u32 {%r3141, %r3142}, [%rd58];
	// end inline asm
	bra.uni 	$L__BB31_651;
$L__BB31_656:
	setp.eq.s32 	%p422, %r3141, 101;
	mov.b32 	%r1681, -1;
	vote.sync.ballot.b32 	%r1682, %p422, %r1681;
	and.b32  	%r1683, %r1682, %r1602;
	or.b32  	%r1684, %r1683, -2147483648;
	add.s32 	%r1685, %r1684, -1;
	not.b32 	%r1686, %r1684;
	and.b32  	%r1687, %r1686, %r1685;
	popc.b32 	%r1660, %r1687;
	mov.b32 	%r1659, 1;
	// begin inline asm
	shfl.sync.down.b32 %r1657, %r3142, %r1659, %r1660, %r1681;
	// end inline asm
	setp.lt.s32 	%p424, %r1507, %r1660;
	selp.b32 	%r1688, %r1657, 0, %p424;
	add.s32 	%r1663, %r1688, %r3142;
	mov.b32 	%r1664, 2;
	// begin inline asm
	shfl.sync.down.b32 %r1662, %r1663, %r1664, %r1660, %r1681;
	// end inline asm
	add.s32 	%r1689, %r1507, 2;
	setp.gt.s32 	%p425, %r1689, %r1660;
	selp.b32 	%r1690, 0, %r1662, %p425;
	add.s32 	%r1668, %r1663, %r1690;
	mov.b32 	%r1669, 4;
	// begin inline asm
	shfl.sync.down.b32 %r1667, %r1668, %r1669, %r1660, %r1681;
	// end inline asm
	add.s32 	%r1691, %r1507, 4;
	setp.gt.s32 	%p426, %r1691, %r1660;
	selp.b32 	%r1692, 0, %r1667, %p426;
	add.s32 	%r1673, %r1668, %r1692;
	mov.b32 	%r1674, 8;
	// begin inline asm
	shfl.sync.down.b32 %r1672, %r1673, %r1674, %r1660, %r1681;
	// end inline asm
	add.s32 	%r1693, %r1507, 8;
	setp.gt.s32 	%p427, %r1693, %r1660;
	selp.b32 	%r1694, 0, %r1672, %p427;
	add.s32 	%r1678, %r1673, %r1694;
	mov.b32 	%r1679, 16;
	// begin inline asm
	shfl.sync.down.b32 %r1677, %r1678, %r1679, %r1660, %r1681;
	// end inline asm
	add.s32 	%r1695, %r1507, 16;
	setp.gt.s32 	%p428, %r1695, %r1660;
	selp.b32 	%r1696, 0, %r1677, %p428;
	add.s32 	%r1697, %r1696, %r3138;
	add.s32 	%r3138, %r1697, %r1678;
	add.s32 	%r3140, %r3140, -32;
	bra.uni 	$L__BB31_649;
$L__BB31_657:
	mov.u32 	%r1648, %tid.x;
	setp.ne.s32 	%p416, %r1648, 0;
	@%p416 bra 	$L__BB31_659;
	add.s32 	%r1650, %r3138, %r911;
	add.s64 	%rd57, %rd24, 256;
	mov.b32 	%r1649, 101;
	// begin inline asm
	st.relaxed.gpu.v2.u32 [%rd57], {%r1649, %r1650};
	// end inline asm
	st.shared.u32 	[_ZN6thrust24THRUST_300001_SM_1000_NS8cuda_cub4core6detail5shmemE+100], %r3138;
	st.shared.u32 	[_ZN6thrust24THRUST_300001_SM_1000_NS8cuda_cub4core6detail5shmemE+104], %r1650;
$L__BB31_659:
	setp.ne.s32 	%p417, %r1507, 0;
	mov.u32 	%r3143, %r913;
	@%p417 bra 	$L__BB31_661;
	st.shared.u32 	[_ZN6thrust24THRUST_300001_SM_1000_NS8cuda_cub4core6detail5shmemE+80], %r3138;
	mov.u32 	%r3143, %r3138;
$L__BB31_661:
	mov.u32 	%r1651, %tid.x;
	setp.eq.s32 	%p418, %r1651, 0;
	bar.sync 	0;
	@%p418 bra 	$L__BB31_663;
	ld.shared.u32 	%r1652, [_ZN6thrust24THRUST_300001_SM_1000_NS8cuda_cub4core6detail5shmemE+80];
	add.s32 	%r3143, %r1652, %r3143;
$L__BB31_663:
	ld.shared.u32 	%r3146, [_ZN6thrust24THRUST_300001_SM_1000_NS8cuda_cub4core6detail5shmemE+108];
	ld.shared.u32 	%r3147, [_ZN6thrust24THRUST_300001_SM_1000_NS8cuda_cub4core6detail5shmemE+100];
$L__BB31_664:
	bar.sync 	0;
	sub.s32 	%r3212, %r3143, %r3147;
	not.pred 	%p448, %p123;
	mov.u32 	%r3149, %r3212;
	@%p448 bra 	$L__BB31_666;
	add.s32 	%r3149, %r3212, 1;
	shl.b32 	%r1793, %r3212, 2;
	mov.u32 	%r1794, _ZN6thrust24THRUST_300001_SM_1000_NS8cuda_cub4core6detail5shmemE;
	add.s32 	%r1795, %r1794, %r1793;
	st.shared.u32 	[%r1795+2048], %r735;
$L__BB31_666:
	not.pred 	%p449, %p130;
	@%p449 bra 	$L__BB31_668;
	add.s32 	%r949, %r3149, 1;
	shl.b32 	%r1796, %r3149, 2;
	mov.u32 	%r1797, _ZN6thrust24THRUST_300001_SM_1000_NS8cuda_cub4core6detail5shmemE;
	add.s32 	%r1798, %r1797, %r1796;
	st.shared.u32 	[%r1798+2048], %r3064;
	mov.u32 	%r3149, %r949;
$L__BB31_668:
	not.pred 	%p450, %p137;
	@%p450 bra 	$L__BB31_670;
	add.s32 	%r951, %r3149, 1;
	shl.b32 	%r1799, %r3149, 2;
	mov.u32 	%r1800, _ZN6thrust24THRUST_300001_SM_1000_NS8cuda_cub4core6detail5shmemE;
	add.s32 	%r1801, %r1800, %r1799;
	st.shared.u32 	[%r1801+2048], %r3068;
	mov.u32 	%r3149, %r951;
$L__BB31_670:
	not.pred 	%p451, %p144;
	@%p451 bra 	$L__BB31_672;
	add.s32 	%r953, %r3149, 1;
	shl.b32 	%r1802, %r3149, 2;
	mov.u32 	%r1803, _ZN6thrust24THRUST_300001_SM_1000_NS8cuda_cub4core6detail5shmemE;
	add.s32 	%r1804, %r1803, %r1802;
	st.shared.u32 	[%r1804+2048], %r3072;
	mov.u32 	%r3149, %r953;
$L__BB31_672:
	not.pred 	%p452, %p151;
	@%p452 bra 	$L__BB31_674;
	add.s32 	%r955, %r3149, 1;
	shl.b32 	%r1805, %r3149, 2;
	mov.u32 	%r1806, _ZN6thrust24THRUST_300001_SM_1000_NS8cuda_cub4core6detail5shmemE;
	add.s32 	%r1807, %r1806, %r1805;
	st.shared.u32 	[%r1807+2048], %r3076;
	mov.u32 	%r3149, %r955;
$L__BB31_674:
	and.b32  	%r957, %r789, 32;
	setp.eq.s32 	%p453, %r957, 0;
	@%p453 bra 	$L__BB31_676;
	add.s32 	%r958, %r3149, 1;
	shl.b32 	%r1808, %r3149, 2;
	mov.u32 	%r1809, _ZN6thrust24THRUST_300001_SM_1000_NS8cuda_cub4core6detail5shmemE;
	add.s32 	%r1810, %r1809, %r1808;
	st.shared.u32 	[%r1810+2048], %r3080;
	mov.u32 	%r3149, %r958;
$L__BB31_676:
	and.b32  	%r960, %r789, 64;
	setp.eq.s32 	%p454, %r960, 0;
	@%p454 bra 	$L__BB31_678;
	add.s32 	%r961, %r3149, 1;
	shl.b32 	%r1811, %r3149, 2;
	mov.u32 	%r1812, _ZN6thrust24THRUST_300001_SM_1000_NS8cuda_cub4core6detail5shmemE;
	add.s32 	%r1813, %r1812, %r1811;
	st.shared.u32 	[%r1813+2048], %r3084;
	mov.u32 	%r3149, %r961;
$L__BB31_678:
	and.b32  	%r963, %r808, 128;
	setp.eq.s32 	%p455, %r963, 0;
	@%p455 bra 	$L__BB31_680;
	add.s32 	%r964, %r3149, 1;
	shl.b32 	%r1814, %r3149, 2;
	mov.u32 	%r1815, _ZN6thrust24THRUST_300001_SM_1000_NS8cuda_cub4core6detail5shmemE;
	add.s32 	%r1816, %r1815, %r1814;
	st.shared.u32 	[%r1816+2048], %r3088;
	mov.u32 	%r3149, %r964;
$L__BB31_680:
	and.b32  	%r966, %r808, 256;
	setp.eq.s32 	%p456, %r966, 0;
	@%p456 bra 	$L__BB31_682;
	add.s32 	%r967, %r3149, 1;
	shl.b32 	%r1817, %r3149, 2;
	mov.u32 	%r1818, _ZN6thrust24THRUST_300001_SM_1000_NS8cuda_cub4core6detail5shmemE;
	add.s32 	%r1819, %r1818, %r1817;
	st.shared.u32 	[%r1819+2048], %r3092;
	mov.u32 	%r3149, %r967;
$L__BB31_682:
	and.b32  	%r969, %r827, 512;
	setp.eq.s32 	%p457, %r969, 0;
	@%p457 bra 	$L__BB31_684;
	add.s32 	%r970, %r3149, 1;
	shl.b32 	%r1820, %r3149, 2;
	mov.u32 	%r1821, _ZN6thrust24THRUST_300001_SM_1000_NS8cuda_cub4core6detail5shmemE;
	add.s32 	%r1822, %r1821, %r1820;
	st.shared.u32 	[%r1822+2048], %r3096;
	mov.u32 	%r3149, %r970;
$L__BB31_684:
	and.b32  	%r972, %r827, 1024;
	setp.eq.s32 	%p458, %r972, 0;
	@%p458 bra 	$L__BB31_686;
	add.s32 	%r973, %r3149, 1;
	shl.b32 	%r1823, %r3149, 2;
	mov.u32 	%r1824, _ZN6thrust24THRUST_300001_SM_1000_NS8cuda_cub4core6detail5shmemE;
	add.s32 	%r1825, %r1824, %r1823;
	st.shared.u32 	[%r1825+2048], %r3100;
	mov.u32 	%r3149, %r973;
$L__BB31_686:
	and.b32  	%r975, %r846, 2048;
	setp.eq.s32 	%p459, %r975, 0;
	@%p459 bra 	$L__BB31_688;
	add.s32 	%r976, %r3149, 1;
	shl.b32 	%r1826, %r3149, 2;
	mov.u32 	%r1827, _ZN6thrust24THRUST_300001_SM_1000_NS8cuda_cub4core6detail5shmemE;
	add.s32 	%r1828, %r1827, %r1826;
	st.shared.u32 	[%r1828+2048], %r3104;
	mov.u32 	%r3149, %r976;
$L__BB31_688:
	and.b32  	%r978, %r846, 4096;
	setp.eq.s32 	%p460, %r978, 0;
	@%p460 bra 	$L__BB31_690;
	add.s32 	%r979, %r3149, 1;
	shl.b32 	%r1829, %r3149, 2;
	mov.u32 	%r1830, _ZN6thrust24THRUST_300001_SM_1000_NS8cuda_cub4core6detail5shmemE;
	add.s32 	%r1831, %r1830, %r1829;
	st.shared.u32 	[%r1831+2048], %r3108;
	mov.u32 	%r3149, %r979;
$L__BB31_690:
	and.b32  	%r981, %r865, 8192;
	setp.eq.s32 	%p461, %r981, 0;
	@%p461 bra 	$L__BB31_692;
	add.s32 	%r982, %r3149, 1;
	shl.b32 	%r1832, %r3149, 2;
	mov.u32 	%r1833, _ZN6thrust24THRUST_300001_SM_1000_NS8cuda_cub4core6detail5shmemE;
	add.s32 	%r1834, %r1833, %r1832;
	st.shared.u32 	[%r1834+2048], %r3112;
	mov.u32 	%r3149, %r982;
$L__BB31_692:
	and.b32  	%r984, %r865, 16384;
	setp.eq.s32 	%p462, %r984, 0;
	@%p462 bra 	$L__BB31_694;
	add.s32 	%r985, %r3149, 1;
	shl.b32 	%r1835, %r3149, 2;
	mov.u32 	%r1836, _ZN6thrust24THRUST_300001_SM_1000_NS8cuda_cub4core6detail5shmemE;
	add.s32 	%r1837, %r1836, %r1835;
	st.shared.u32 	[%r1837+2048], %r3116;
	mov.u32 	%r3149, %r985;
$L__BB31_694:
	and.b32  	%r987, %r884, 32768;
	setp.eq.s32 	%p463, %r987, 0;
	@%p463 bra 	$L__BB31_696;
	add.s32 	%r988, %r3149, 1;
	shl.b32 	%r1838, %r3149, 2;
	mov.u32 	%r1839, _ZN6thrust24THRUST_300001_SM_1000_NS8cuda_cub4core6detail5shmemE;
	add.s32 	%r1840, %r1839, %r1838;
	st.shared.u32 	[%r1840+2048], %r3120;
	mov.u32 	%r3149, %r988;
$L__BB31_696:
	and.b32  	%r990, %r884, 65536;
	setp.eq.s32 	%p464, %r990, 0;
	@%p464 bra 	$L__BB31_698;
	add.s32 	%r991, %r3149, 1;
	shl.b32 	%r1841, %r3149, 2;
	mov.u32 	%r1842, _ZN6thrust24THRUST_300001_SM_1000_NS8cuda_cub4core6detail5shmemE;
	add.s32 	%r1843, %r1842, %r1841;
	st.shared.u32 	[%r1843+2048], %r3124;
	mov.u32 	%r3149, %r991;
$L__BB31_698:
	and.b32  	%r993, %r903, 131072;
	setp.eq.s32 	%p465, %r993, 0;
	@%p465 bra 	$L__BB31_700;
	add.s32 	%r994, %r3149, 1;
	shl.b32 	%r1844, %r3149, 2;
	mov.u32 	%r1845, _ZN6thrust24THRUST_300001_SM_1000_NS8cuda_cub4core6detail5shmemE;
	add.s32 	%r1846, %r1845, %r1844;
	st.shared.u32 	[%r1846+2048], %r3128;
	mov.u32 	%r3149, %r994;
$L__BB31_700:
	and.b32  	%r996, %r903, 262144;
	setp.eq.s32 	%p466, %r996, 0;
	@%p466 bra 	$L__BB31_702;
	shl.b32 	%r1847, %r3149, 2;
	mov.u32 	%r1848, _ZN6thrust24THRUST_300001_SM_1000_NS8cuda_cub4core6detail5shmemE;
	add.s32 	%r1849, %r1848, %r1847;
	st.shared.u32 	[%r1849+2048], %r3132;
$L__BB31_702:
	bar.sync 	0;
	mov.u32 	%r997, %tid.x;
	setp.ge.s32 	%p467, %r997, %r3146;
	@%p467 bra 	$L__BB31_709;
	not.b32 	%r1850, %r997;
	add.s32 	%r998, %r3146, %r1850;
	and.b32  	%r1851, %r998, 1536;
	setp.eq.s32 	%p468, %r1851, 1536;
	mov.u32 	%r3172, %r997;
	@%p468 bra 	$L__BB31_706;
	shr.u32 	%r1852, %r998, 9;
	add.s32 	%r1853, %r1852, 1;
	and.b32  	%r1854, %r1853, 3;
	add.s32 	%r3168, %r997, %r3147;
	shl.b32 	%r1855, %r997, 2;
	mov.u32 	%r1856, _ZN6thrust24THRUST_300001_SM_1000_NS8cuda_cub4core6detail5shmemE;
	add.s32 	%r1857, %r1855, %r1856;
	add.s32 	%r3167, %r1857, 2048;
	neg.s32 	%r3166, %r1854;
$L__BB31_705:
	.pragma "nounroll";
	add.s32 	%r1859, %r1851, 512;
	and.b32  	%r1860, %r1859, 1536;
	add.s32 	%r3172, %r997, %r1860;
	mul.wide.s32 	%rd68, %r3168, 4;
	add.s64 	%rd69, %rd7, %rd68;
	ld.shared.u32 	%r1861, [%r3167];
	st.global.u32 	[%rd69], %r1861;
	add.s32 	%r3168, %r3168, 512;
	add.s32 	%r3167, %r3167, 2048;
	add.s32 	%r3166, %r3166, 1;
	setp.ne.s32 	%p469, %r3166, 0;
	@%p469 bra 	$L__BB31_705;
$L__BB31_706:
	setp.lt.u32 	%p470, %r998, 1536;
	@%p470 bra 	$L__BB31_709;
	add.s64 	%rd26, %rd7, 4096;
	add.s32 	%r3171, %r3172, %r3147;
	shl.b32 	%r1862, %r3172, 2;
	mov.u32 	%r1863, _ZN6thrust24THRUST_300001_SM_1000_NS8cuda_cub4core6detail5shmemE;
	add.s32 	%r1864, %r1862, %r1863;
	add.s32 	%r3170, %r1864, 8192;
$L__BB31_708:
	mul.wide.s32 	%rd70, %r3171, 4;
	add.s64 	%rd71, %rd26, %rd70;
	ld.shared.u32 	%r1865, [%r3170+-6144];
	st.global.u32 	[%rd71+-4096], %r1865;
	ld.shared.u32 	%r1866, [%r3170+-4096];
	st.global.u32 	[%rd71+-2048], %r1866;
	ld.shared.u32 	%r1867, [%r3170+-2048];
	st.global.u32 	[%rd71], %r1867;
	ld.shared.u32 	%r1868, [%r3170];
	st.global.u32 	[%rd71+2048], %r1868;
	add.s32 	%r3172, %r3172, 2048;
	add.s32 	%r3171, %r3171, 2048;
	add.s32 	%r3170, %r3170, 8192;
	setp.lt.s32 	%p471, %r3172, %r3146;
	@%p471 bra 	$L__BB31_708;
$L__BB31_709:
	mov.u32 	%r1018, %tid.x;
	setp.ge.s32 	%p472, %r1018, %r584;
	cvt.u64.u32 	%rd72, %r1018;
	cvt.s64.s32 	%rd73, %r579;
	add.s64 	%rd74, %rd72, %rd73;
	shl.b64 	%rd75, %rd74, 2;
	add.s64 	%rd27, %rd5, %rd75;
	@%p472 bra 	$L__BB31_713;
	setp.ge.s32 	%p473, %r1018, %r581;
	@%p473 bra 	$L__BB31_712;
	ld.global.u32 	%r3173, [%rd27];
	bra.uni 	$L__BB31_713;
$L__BB31_712:
	sub.s32 	%r1870, %r1018, %r581;
	cvt.s64.s32 	%rd76, %r1870;
	cvt.s64.s32 	%rd77, %r580;
	add.s64 	%rd78, %rd76, %rd77;
	shl.b64 	%rd79, %rd78, 2;
	add.s64 	%rd80, %rd6, %rd79;
	ld.global.u32 	%r3173, [%rd80];
$L__BB31_713:
	add.s32 	%r1022, %r1018, 512;
	setp.ge.s32 	%p474, %r1022, %r584;
	cvt.s64.s32 	%rd82, %r581;
	sub.s64 	%rd83, %rd72, %rd82;
	cvt.s64.s32 	%rd84, %r580;
	add.s64 	%rd85, %rd83, %rd84;
	shl.b64 	%rd86, %rd85, 2;
	add.s64 	%rd28, %rd6, %rd86;
	@%p474 bra 	$L__BB31_717;
	setp.lt.s32 	%p475, %r1022, %r581;
	@%p475 bra 	$L__BB31_716;
	ld.global.u32 	%r3174, [%rd28+2048];
	bra.uni 	$L__BB31_717;
$L__BB31_716:
	ld.global.u32 	%r3174, [%rd27+2048];
$L__BB31_717:
	or.b32  	%r1026, %r1018, 1024;
	setp.ge.s32 	%p476, %r1026, %r584;
	@%p476 bra 	$L__BB31_721;
	setp.lt.s32 	%p477, %r1026, %r581;
	@%p477 bra 	$L__BB31_720;
	ld.global.u32 	%r3175, [%rd28+4096];
	bra.uni 	$L__BB31_721;
$L__BB31_720:
	ld.global.u32 	%r3175, [%rd27+4096];
$L__BB31_721:
	add.s32 	%r1030, %r1018, 1536;
	setp.ge.s32 	%p478, %r1030, %r584;
	@%p478 bra 	$L__BB31_725;
	setp.lt.s32 	%p479, %r1030, %r581;
	@%p479 bra 	$L__BB31_724;
	ld.global.u32 	%r3176, [%rd28+6144];
	bra.uni 	$L__BB31_725;
$L__BB31_724:
	ld.global.u32 	%r3176, [%rd27+6144];
$L__BB31_725:
	or.b32  	%r1034, %r1018, 2048;
	setp.ge.s32 	%p480, %r1034, %r584;
	@%p480 bra 	$L__BB31_729;
	setp.lt.s32 	%p481, %r1034, %r581;
	@%p481 bra 	$L__BB31_728;
	ld.global.u32 	%r3177, [%rd28+8192];
	bra.uni 	$L__BB31_729;
$L__BB31_728:
	ld.global.u32 	%r3177, [%rd27+8192];
$L__BB31_729:
	add.s32 	%r1038, %r1018, 2560;
	setp.ge.s32 	%p482, %r1038, %r584;
	@%p482 bra 	$L__BB31_733;
	setp.lt.s32 	%p483, %r1038, %r581;
	@%p483 bra 	$L__BB31_732;
	ld.global.u32 	%r3178, [%rd28+10240];
	bra.uni 	$L__BB31_733;
$L__BB31_732:
	ld.global.u32 	%r3178, [%rd27+10240];
$L__BB31_733:
	or.b32  	%r1042, %r1018, 3072;
	setp.ge.s32 	%p484, %r1042, %r584;
	@%p484 bra 	$L__BB31_737;
	setp.lt.s32 	%p485, %r1042, %r581;
	@%p485 bra 	$L__BB31_736;
	ld.global.u32 	%r3179, [%rd28+12288];
	bra.uni 	$L__BB31_737;
$L__BB31_736:
	ld.global.u32 	%r3179, [%rd27+12288];
$L__BB31_737:
	add.s32 	%r1046, %r1018, 3584;
	setp.ge.s32 	%p486, %r1046, %r584;
	@%p486 bra 	$L__BB31_741;
	setp.lt.s32 	%p487, %r1046, %r581;
	@%p487 bra 	$L__BB31_740;
	ld.global.u32 	%r3180, [%rd28+14336];
	bra.uni 	$L__BB31_741;
$L__BB31_740:
	ld.global.u32 	%r3180, [%rd27+14336];
$L__BB31_741:
	or.b32  	%r1050, %r1018, 4096;
	setp.ge.s32 	%p488, %r1050, %r584;
	@%p488 bra 	$L__BB31_745;
	setp.lt.s32 	%p489, %r1050, %r581;
	@%p489 bra 	$L__BB31_744;
	ld.global.u32 	%r3181, [%rd28+16384];
	bra.uni 	$L__BB31_745;
$L__BB31_744:
	ld.global.u32 	%r3181, [%rd27+16384];
$L__BB31_745:
	add.s32 	%r1054, %r1018, 4608;
	setp.ge.s32 	%p490, %r1054, %r584;
	@%p490 bra 	$L__BB31_749;
	setp.lt.s32 	%p491, %r1054, %r581;
	@%p491 bra 	$L__BB31_748;
	ld.global.u32 	%r3182, [%rd28+18432];
	bra.uni 	$L__BB31_749;
$L__BB31_748:
	ld.global.u32 	%r3182, [%rd27+18432];
$L__BB31_749:
	or.b32  	%r1058, %r1018, 5120;
	setp.ge.s32 	%p492, %r1058, %r584;
	@%p492 bra 	$L__BB31_753;
	setp.lt.s32 	%p493, %r1058, %r581;
	@%p493 bra 	$L__BB31_752;
	ld.global.u32 	%r3183, [%rd28+20480];
	bra.uni 	$L__BB31_753;
$L__BB31_752:
	ld.global.u32 	%r3183, [%rd27+20480];
$L__BB31_753:
	add.s32 	%r1882, %r1018, 5632;
	setp.ge.s32 	%p494, %r1882, %r584;
	@%p494 bra 	$L__BB31_757;
	setp.lt.s32 	%p495, %r1882, %r581;
	@%p495 bra 	$L__BB31_756;
	ld.global.u32 	%r3184, [%rd28+22528];
	bra.uni 	$L__BB31_757;
$L__BB31_756:
	ld.global.u32 	%r3184, [%rd27+22528];
$L__BB31_757:
	or.b32  	%r1885, %r1018, 6144;
	setp.ge.s32 	%p496, %r1885, %r584;
	@%p496 bra 	$L__BB31_761;
	setp.lt.s32 	%p497, %r1885, %r581;
	@%p497 bra 	$L__BB31_760;
	ld.global.u32 	%r3185, [%rd28+24576];
	bra.uni 	$L__BB31_761;
$L__BB31_760:
	ld.global.u32 	%r3185, [%rd27+24576];
$L__BB31_761:
	add.s32 	%r1889, %r1018, 6656;
	setp.ge.s32 	%p498, %r1889, %r584;
	@%p498 bra 	$L__BB31_765;
	setp.lt.s32 	%p499, %r1889, %r581;
	@%p499 bra 	$L__BB31_764;
	ld.global.u32 	%r3186, [%rd28+26624];
	bra.uni 	$L__BB31_765;
$L__BB31_764:
	ld.global.u32 	%r3186, [%rd27+26624];
$L__BB31_765:
	or.b32  	%r1894, %r1018, 7168;
	setp.ge.s32 	%p500, %r1894, %r584;
	@%p500 bra 	$L__BB31_769;
	setp.lt.s32 	%p501, %r1894, %r581;
	@%p501 bra 	$L__BB31_768;
	ld.global.u32 	%r3187, [%rd28+28672];
	bra.uni 	$L__BB31_769;
$L__BB31_768:
	ld.global.u32 	%r3187, [%rd27+28672];
$L__BB31_769:
	add.s32 	%r1899, %r1018, 7680;
	setp.ge.s32 	%p502, %r1899, %r584;
	@%p502 bra 	$L__BB31_773;
	setp.lt.s32 	%p503, %r1899, %r581;
	@%p503 bra 	$L__BB31_772;
	ld.global.u32 	%r3188, [%rd28+30720];
	bra.uni 	$L__BB31_773;
$L__BB31_772:
	ld.global.u32 	%r3188, [%rd27+30720];
$L__BB31_773:
	or.b32  	%r1904, %r1018, 8192;
	setp.ge.s32 	%p504, %r1904, %r584;
	@%p504 bra 	$L__BB31_777;
	or.b32  	%r1906, %r1018, 8192;
	setp.lt.s32 	%p505, %r1906, %r581;
	@%p505 bra 	$L__BB31_776;
	ld.global.u32 	%r3189, [%rd28+32768];
	bra.uni 	$L__BB31_777;
$L__BB31_776:
	ld.global.u32 	%r3189, [%rd27+32768];
$L__BB31_777:
	add.s32 	%r1909, %r1018, 8704;
	setp.ge.s32 	%p506, %r1909, %r584;
	@%p506 bra 	$L__BB31_781;
	add.s32 	%r1911, %r1018, 8704;
	setp.lt.s32 	%p507, %r1911, %r581;
	@%p507 bra 	$L__BB31_780;
	ld.global.u32 	%r3190, [%rd28+34816];
	bra.uni 	$L__BB31_781;
$L__BB31_780:
	ld.global.u32 	%r3190, [%rd27+34816];
$L__BB31_781:
	mov.u32 	%r1913, %tid.x;
	or.b32  	%r1914, %r1913, 9216;
	setp.ge.s32 	%p508, %r1914, %r584;
	@%p508 bra 	$L__BB31_785;
	mov.u32 	%r1915, %tid.x;
	or.b32  	%r1916, %r1915, 9216;
	setp.lt.s32 	%p509, %r1916, %r581;
	@%p509 bra 	$L__BB31_784;
	ld.global.u32 	%r3191, [%rd28+36864];
	bra.uni 	$L__BB31_785;
$L__BB31_784:
	ld.global.u32 	%r3191, [%rd27+36864];
$L__BB31_785:
	bar.sync 	0;
	shl.b32 	%r1918, %r1913, 2;
	mov.u32 	%r1919, _ZN6thrust24THRUST_300001_SM_1000_NS8cuda_cub4core6detail5shmemE;
	add.s32 	%r1920, %r1919, %r1918;
	st.shared.u32 	[%r1920+2048], %r3173;
	st.shared.u32 	[%r1920+4096], %r3174;
	st.shared.u32 	[%r1920+6144], %r3175;
	st.shared.u32 	[%r1920+8192], %r3176;
	st.shared.u32 	[%r1920+10240], %r3177;
	st.shared.u32 	[%r1920+12288], %r3178;
	st.shared.u32 	[%r1920+14336], %r3179;
	st.shared.u32 	[%r1920+16384], %r3180;
	st.shared.u32 	[%r1920+18432], %r3181;
	st.shared.u32 	[%r1920+20480], %r3182;
	st.shared.u32 	[%r1920+22528], %r3183;
	st.shared.u32 	[%r1920+24576], %r3184;
	st.shared.u32 	[%r1920+26624], %r3185;
	st.shared.u32 	[%r1920+28672], %r3186;
	st.shared.u32 	[%r1920+30720], %r3187;
	st.shared.u32 	[%r1920+32768], %r3188;
	st.shared.u32 	[%r1920+34816], %r3189;
	st.shared.u32 	[%r1920+36864], %r3190;
	st.shared.u32 	[%r1920+38912], %r3191;
	bar.sync 	0;
	not.pred 	%p510, %p123;
	@%p510 bra 	$L__BB31_787;
	ld.shared.u32 	%r3173, [%r734];
$L__BB31_787:
	@%p449 bra 	$L__BB31_789;
	ld.shared.u32 	%r3174, [%r744];
$L__BB31_789:
	not.pred 	%p512, %p137;
	@%p512 bra 	$L__BB31_791;
	ld.shared.u32 	%r3175, [%r753];
$L__BB31_791:
	not.pred 	%p513, %p144;
	@%p513 bra 	$L__BB31_793;
	ld.shared.u32 	%r3176, [%r762];
$L__BB31_793:
	not.pred 	%p514, %p151;
	@%p514 bra 	$L__BB31_795;
	ld.shared.u32 	%r3177, [%r771];
$L__BB31_795:
	setp.eq.s32 	%p515, %r957, 0;
	@%p515 bra 	$L__BB31_797;
	ld.shared.u32 	%r3178, [%r780];
$L__BB31_797:
	setp.eq.s32 	%p516, %r960, 0;
	@%p516 bra 	$L__BB31_799;
	ld.shared.u32 	%r3179, [%r790];
$L__BB31_799:
	setp.eq.s32 	%p517, %r963, 0;
	@%p517 bra 	$L__BB31_801;
	ld.shared.u32 	%r3180, [%r799];
$L__BB31_801:
	setp.eq.s32 	%p518, %r966, 0;
	@%p518 bra 	$L__BB31_803;
	ld.shared.u32 	%r3181, [%r809];
$L__BB31_803:
	setp.eq.s32 	%p519, %r969, 0;
	@%p519 bra 	$L__BB31_805;
	ld.shared.u32 	%r3182, [%r818];
$L__BB31_805:
	setp.eq.s32 	%p520, %r972, 0;
	@%p520 bra 	$L__BB31_807;
	ld.shared.u32 	%r3183, [%r828];
$L__BB31_807:
	setp.eq.s32 	%p521, %r975, 0;
	@%p521 bra 	$L__BB31_809;
	ld.shared.u32 	%r3184, [%r837];
$L__BB31_809:
	setp.eq.s32 	%p522, %r978, 0;
	@%p522 bra 	$L__BB31_811;
	ld.shared.u32 	%r3185, [%r847];
$L__BB31_811:
	setp.eq.s32 	%p523, %r981, 0;
	@%p523 bra 	$L__BB31_813;
	ld.shared.u32 	%r3186, [%r856];
$L__BB31_813:
	setp.eq.s32 	%p524, %r984, 0;
	@%p524 bra 	$L__BB31_815;
	ld.shared.u32 	%r3187, [%r866];
$L__BB31_815:
	setp.eq.s32 	%p525, %r987, 0;
	@%p525 bra 	$L__BB31_817;
	ld.shared.u32 	%r3188, [%r875];
$L__BB31_817:
	setp.eq.s32 	%p526, %r990, 0;
	@%p526 bra 	$L__BB31_819;
	ld.shared.u32 	%r3189, [%r885];
$L__BB31_819:
	setp.eq.s32 	%p527, %r993, 0;
	@%p527 bra 	$L__BB31_821;
	ld.shared.u32 	%r3190, [%r894];
$L__BB31_821:
	setp.eq.s32 	%p528, %r996, 0;
	@%p528 bra 	$L__BB31_823;
	shl.b32 	%r1921, %r3133, 2;
	add.s32 	%r1923, %r1919, %r1921;
	ld.shared.u32 	%r3191, [%r1923+2048];
$L__BB31_823:
	bar.sync 	0;
	not.pred 	%p529, %p123;
	@%p529 bra 	$L__BB31_825;
	add.s32 	%r1126, %r3212, 1;
	shl.b32 	%r1924, %r3212, 2;
	add.s32 	%r1926, %r1919, %r1924;
	st.shared.u32 	[%r1926+2048], %r3173;
	mov.u32 	%r3212, %r1126;
$L__BB31_825:
	@%p449 bra 	$L__BB31_827;
	add.s32 	%r1128, %r3212, 1;
	shl.b32 	%r1927, %r3212, 2;
	add.s32 	%r1929, %r1919, %r1927;
	st.shared.u32 	[%r1929+2048], %r3174;
	mov.u32 	%r3212, %r1128;
$L__BB31_827:
	@%p512 bra 	$L__BB31_829;
	add.s32 	%r1130, %r3212, 1;
	shl.b32 	%r1930, %r3212, 2;
	add.s32 	%r1932, %r1919, %r1930;
	st.shared.u32 	[%r1932+2048], %r3175;
	mov.u32 	%r3212, %r1130;
$L__BB31_829:
	@%p513 bra 	$L__BB31_831;
	add.s32 	%r1132, %r3212, 1;
	shl.b32 	%r1933, %r3212, 2;
	add.s32 	%r1935, %r1919, %r1933;
	st.shared.u32 	[%r1935+2048], %r3176;
	mov.u32 	%r3212, %r1132;
$L__BB31_831:
	@%p514 bra 	$L__BB31_833;
	add.s32 	%r1134, %r3212, 1;
	shl.b32 	%r1936, %r3212, 2;
	add.s32 	%r1938, %r1919, %r1936;
	st.shared.u32 	[%r1938+2048], %r3177;
	mov.u32 	%r3212, %r1134;
$L__BB31_833:
	setp.eq.s32 	%p534, %r957, 0;
	@%p534 bra 	$L__BB31_835;
	add.s32 	%r1136, %r3212, 1;
	shl.b32 	%r1939, %r3212, 2;
	add.s32 	%r1941, %r1919, %r1939;
	st.shared.u32 	[%r1941+2048], %r3178;
	mov.u32 	%r3212, %r1136;
$L__BB31_835:
	setp.eq.s32 	%p535, %r960, 0;
	@%p535 bra 	$L__BB31_837;
	add.s32 	%r1138, %r3212, 1;
	shl.b32 	%r1942, %r3212, 2;
	add.s32 	%r1944, %r1919, %r1942;
	st.shared.u32 	[%r1944+2048], %r3179;
	mov.u32 	%r3212, %r1138;
$L__BB31_837:
	setp.eq.s32 	%p536, %r963, 0;
	@%p536 bra 	$L__BB31_839;
	add.s32 	%r1140, %r3212, 1;
	shl.b32 	%r1945, %r3212, 2;
	add.s32 	%r1947, %r1919, %r1945;
	st.shared.u32 	[%r1947+2048], %r3180;
	mov.u32 	%r3212, %r1140;
$L__BB31_839:
	setp.eq.s32 	%p537, %r966, 0;
	@%p537 bra 	$L__BB31_841;
	add.s32 	%r1142, %r3212, 1;
	shl.b32 	%r1948, %r3212, 2;
	add.s32 	%r1950, %r1919, %r1948;
	st.shared.u32 	[%r1950+2048], %r3181;
	mov.u32 	%r3212, %r1142;
$L__BB31_841:
	setp.eq.s32 	%p538, %r969, 0;
	@%p538 bra 	$L__BB31_843;
	add.s32 	%r1144, %r3212, 1;
	shl.b32 	%r1951, %r3212, 2;
	add.s32 	%r1953, %r1919, %r1951;
	st.shared.u32 	[%r1953+2048], %r3182;
	mov.u32 	%r3212, %r1144;
$L__BB31_843:
	setp.eq.s32 	%p539, %r972, 0;
	@%p539 bra 	$L__BB31_845;
	add.s32 	%r1146, %r3212, 1;
	shl.b32 	%r1954, %r3212, 2;
	add.s32 	%r1956, %r1919, %r1954;
	st.shared.u32 	[%r1956+2048], %r3183;
	mov.u32 	%r3212, %r1146;
$L__BB31_845:
	setp.eq.s32 	%p540, %r975, 0;
	@%p540 bra 	$L__BB31_847;
	add.s32 	%r1148, %r3212, 1;
	shl.b32 	%r1957, %r3212, 2;
	add.s32 	%r1959, %r1919, %r1957;
	st.shared.u32 	[%r1959+2048], %r3184;
	mov.u32 	%r3212, %r1148;
$L__BB31_847:
	setp.eq.s32 	%p541, %r978, 0;
	@%p541 bra 	$L__BB31_849;
	add.s32 	%r1150, %r3212, 1;
	shl.b32 	%r1960, %r3212, 2;
	add.s32 	%r1962, %r1919, %r1960;
	st.shared.u32 	[%r1962+2048], %r3185;
	mov.u32 	%r3212, %r1150;
$L__BB31_849:
	setp.eq.s32 	%p542, %r981, 0;
	@%p542 bra 	$L__BB31_851;
	add.s32 	%r1152, %r3212, 1;
	shl.b32 	%r1963, %r3212, 2;
	add.s32 	%r1965, %r1919, %r1963;
	st.shared.u32 	[%r1965+2048], %r3186;
	mov.u32 	%r3212, %r1152;
$L__BB31_851:
	setp.eq.s32 	%p543, %r984, 0;
	@%p543 bra 	$L__BB31_853;
	add.s32 	%r1154, %r3212, 1;
	shl.b32 	%r1966, %r3212, 2;
	add.s32 	%r1968, %r1919, %r1966;
	st.shared.u32 	[%r1968+2048], %r3187;
	mov.u32 	%r3212, %r1154;
$L__BB31_853:
	setp.eq.s32 	%p544, %r987, 0;
	@%p544 bra 	$L__BB31_855;
	add.s32 	%r1156, %r3212, 1;
	shl.b32 	%r1969, %r3212, 2;
	add.s32 	%r1971, %r1919, %r1969;
	st.shared.u32 	[%r1971+2048], %r3188;
	mov.u32 	%r3212, %r1156;
$L__BB31_855:
	setp.eq.s32 	%p545, %r990, 0;
	@%p545 bra 	$L__BB31_857;
	add.s32 	%r1158, %r3212, 1;
	shl.b32 	%r1972, %r3212, 2;
	add.s32 	%r1974, %r1919, %r1972;
	st.shared.u32 	[%r1974+2048], %r3189;
	mov.u32 	%r3212, %r1158;
$L__BB31_857:
	setp.eq.s32 	%p546, %r993, 0;
	@%p546 bra 	$L__BB31_859;
	add.s32 	%r1160, %r3212, 1;
	shl.b32 	%r1975, %r3212, 2;
	add.s32 	%r1977, %r1919, %r1975;
	st.shared.u32 	[%r1977+2048], %r3190;
	mov.u32 	%r3212, %r1160;
$L__BB31_859:
	setp.eq.s32 	%p547, %r996, 0;
	@%p547 bra 	$L__BB31_861;
	shl.b32 	%r1978, %r3212, 2;
	add.s32 	%r1980, %r1919, %r1978;
	st.shared.u32 	[%r1980+2048], %r3191;
$L__BB31_861:
	setp.ge.s32 	%p548, %r1913, %r3146;
	bar.sync 	0;
	@%p548 bra 	$L__BB31_868;
	not.b32 	%r1981, %r1913;
	add.s32 	%r1163, %r3146, %r1981;
	and.b32  	%r1982, %r1163, 1536;
	setp.eq.s32 	%p549, %r1982, 1536;
	mov.u32 	%r3235, %r1913;
	@%p549 bra 	$L__BB31_865;
	shr.u32 	%r1983, %r1163, 9;
	add.s32 	%r1984, %r1983, 1;
	and.b32  	%r1985, %r1984, 3;
	add.s32 	%r3231, %r1913, %r3147;
	add.s32 	%r1988, %r1918, %r1919;
	add.s32 	%r3230, %r1988, 2048;
	neg.s32 	%r3229, %r1985;
	shl.b32 	%r1989, %r1984, 9;
	and.b32  	%r1990, %r1989, 1536;
	add.s32 	%r3235, %r1913, %r1990;
$L__BB31_864:
	.pragma "nounroll";
	mul.wide.s32 	%rd87, %r3231, 4;
	add.s64 	%rd88, %rd8, %rd87;
	ld.shared.u32 	%r1991, [%r3230];
	st.global.u32 	[%rd88], %r1991;
	add.s32 	%r3231, %r3231, 512;
	add.s32 	%r3230, %r3230, 2048;
	add.s32 	%r3229, %r3229, 1;
	setp.ne.s32 	%p550, %r3229, 0;
	@%p550 bra 	$L__BB31_864;
$L__BB31_865:
	setp.lt.u32 	%p551, %r1163, 1536;
	@%p551 bra 	$L__BB31_868;
	add.s64 	%rd29, %rd8, 4096;
	add.s32 	%r3234, %r3235, %r3147;
	shl.b32 	%r1992, %r3235, 2;
	add.s32 	%r1994, %r1992, %r1919;
	add.s32 	%r3233, %r1994, 8192;
$L__BB31_867:
	mul.wide.s32 	%rd89, %r3234, 4;
	add.s64 	%rd90, %rd29, %rd89;
	ld.shared.u32 	%r1995, [%r3233+-6144];
	st.global.u32 	[%rd90+-4096], %r1995;
	ld.shared.u32 	%r1996, [%r3233+-4096];
	st.global.u32 	[%rd90+-2048], %r1996;
	ld.shared.u32 	%r1997, [%r3233+-2048];
	st.global.u32 	[%rd90], %r1997;
	ld.shared.u32 	%r1998, [%r3233];
	st.global.u32 	[%rd90+2048], %r1998;
	add.s32 	%r3235, %r3235, 2048;
	add.s32 	%r3234, %r3234, 2048;
	add.s32 	%r3233, %r3233, 8192;
	setp.lt.s32 	%p552, %r3235, %r3146;
	@%p552 bra 	$L__BB31_867;
$L__BB31_868:
	setp.ne.s32 	%p553, %r1913, 0;
	@%p553 bra 	$L__BB31_870;
	ld.param.u64 	%rd141, [_ZN6thrust24THRUST_300001_SM_1000_NS8cuda_cub4core6detail13_kernel_agentINS1_16__set_operations10SetOpAgentINS0_6detail15normal_iteratorINS0_10device_ptrIiEEEESB_SB_SB_SB_SB_iN4cuda3std3__47greaterIiEENS5_21serial_set_differenceENSE_17integral_constantIbLb1EEEEEJSB_SB_SB_SB_iiSB_SB_SG_SH_PNSE_4pairIiiEEPmN3cub18CUB_300001_SM_100013ScanTileStateIiLb1EEEEEEvDpT0__param_11];
	add.s32 	%r1999, %r3147, %r3146;
	cvt.s64.s32 	%rd91, %r1999;
	cvta.to.global.u64 	%rd92, %rd141;
	st.global.u64 	[%rd92], %rd91;
$L__BB31_870:
	ret;

}
	// .globl	_ZN6thrust24THRUST_300001_SM_1000_NS8cuda_cub4core6detail13_kernel_agentINS1_16__set_operations14PartitionAgentINS0_6detail15normal_iteratorINS0_10device_ptrIiEEEESB_lN4cuda3std3__47greaterIiEEEEJSB_SB_lllPNSE_4pairIllEESG_iEEEvDpT0_
.visible .entry _ZN6thrust24THRUST_300001_SM_1000_NS8cuda_cub4core6detail13_kernel_agentINS1_16__set_operations14PartitionAgentINS0_6detail15normal_iteratorINS0_10device_ptrIiEEEESB_lN4cuda3std3__47greaterIiEEEEJSB_SB_lllPNSE_4pairIllEESG_iEEEvDpT0_(
	.param .align 8 .b8 _ZN6thrust24THRUST_300001_SM_1000_NS8cuda_cub4core6detail13_kernel_agentINS1_16__set_operations14PartitionAgentINS0_6detail15normal_iteratorINS0_10device_ptrIiEEEESB_lN4cuda3std3__47greaterIiEEEEJSB_SB_lllPNSE_4pairIllEESG_iEEEvDpT0__param_0[8],
	.param .align 8 .b8 _ZN6thrust24THRUST_300001_SM_1000_NS8cuda_cub4core6detail13_kernel_agentINS1_16__set_operations14PartitionAgentINS0_6detail15normal_iteratorINS0_10device_ptrIiEEEESB_lN4cuda3std3__47greaterIiEEEEJSB_SB_lllPNSE_4pairIllEESG_iEEEvDpT0__param_1[8],
	.param .u64 _ZN6thrust24THRUST_300001_SM_1000_NS8cuda_cub4core6detail13_kernel_agentINS1_16__set_operations14PartitionAgentINS0_6detail15normal_iteratorINS0_10device_ptrIiEEEESB_lN4cuda3std3__47greaterIiEEEEJSB_SB_lllPNSE_4pairIllEESG_iEEEvDpT0__param_2,
	.param .u64 _ZN6thrust24THRUST_300001_SM_1000_NS8cuda_cub4core6detail13_kernel_agentINS1_16__set_operations14PartitionAgentINS0_6detail15normal_iteratorINS0_10device_ptrIiEEEESB_lN4cuda3std3__47greaterIiEEEEJSB_SB_lllPNSE_4pairIllEESG_iEEEvDpT0__param_3,
	.param .u64 _ZN6thrust24THRUST_300001_SM_1000_NS8cuda_cub4core6detail13_kernel_agentINS1_16__set_operations14PartitionAgentINS0_6detail15normal_iteratorINS0_10device_ptrIiEEEESB_lN4cuda3std3__47greaterIiEEEEJSB_SB_lllPNSE_4pairIllEESG_iEEEvDpT0__param_4,
	.param .u64 .ptr .align 1 _ZN6thrust24THRUST_300001_SM_1000_NS8cuda_cub4core6detail13_kernel_agentINS1_16__set_operations14PartitionAgentINS0_6detail15normal_iteratorINS0_10device_ptrIiEEEESB_lN4cuda3std3__47greaterIiEEEEJSB_SB_lllPNSE_4pairIllEESG_iEEEvDpT0__param_5,
	.param .align 1 .b8 _ZN6thrust24THRUST_300001_SM_1000_NS8cuda_cub4core6detail13_kernel_agentINS1_16__set_operations14PartitionAgentINS0_6detail15normal_iteratorINS0_10device_ptrIiEEEESB_lN4cuda3std3__47greaterIiEEEEJSB_SB_lllPNSE_4pairIllEESG_iEEEvDpT0__param_6[1],
	.param .u32 _ZN6thrust24THRUST_300001_SM_1000_NS8cuda_cub4core6detail13_kernel_agentINS1_16__set_operations14PartitionAgentINS0_6detail15normal_iteratorINS0_10device_ptrIiEEEESB_lN4cuda3std3__47greaterIiEEEEJSB_SB_lllPNSE_4pairIllEESG_iEEEvDpT0__param_7
)
.maxntid 256
{
	.reg .pred 	%p<34>;
	.reg .b32 	%r<20>;
	.reg .b64 	%rd<189>;

	ld.param.u64 	%rd68, [_ZN6thrust24THRUST_300001_SM_1000_NS8cuda_cub4core6detail13_kernel_agentINS1_16__set_operations14PartitionAgentINS0_6detail15normal_iteratorINS0_10device_ptrIiEEEESB_lN4cuda3std3__47greaterIiEEEEJSB_SB_lllPNSE_4pairIllEESG_iEEEvDpT0__param_1];
	ld.param.u64 	%rd67, [_ZN6thrust24THRUST_300001_SM_1000_NS8cuda_cub4core6detail13_kernel_agentINS1_16__set_operations14PartitionAgentINS0_6detail15normal_iteratorINS0_10device_ptrIiEEEESB_lN4cuda3std3__47greaterIiEEEEJSB_SB_lllPNSE_4pairIllEESG_iEEEvDpT0__param_0];
	ld.param.u64 	%rd69, [_ZN6thrust24THRUST_300001_SM_1000_NS8cuda_cub4core6detail13_kernel_agentINS1_16__set_operations14PartitionAgentINS0_6detail15normal_iteratorINS0_10device_ptrIiEEEESB_lN4cuda3std3__47greaterIiEEEEJSB_SB_lllPNSE_4pairIllEESG_iEEEvDpT0__param_2];
	ld.param.u64 	%rd70, [_ZN6thrust24THRUST_300001_SM_1000_NS8cuda_cub4core6detail13_kernel_agentINS1_16__set_operations14PartitionAgentINS0_6detail15normal_iteratorINS0_10device_ptrIiEEEESB_lN4cuda3std3__47greaterIiEEEEJSB_SB_lllPNSE_4pairIllEESG_iEEEvDpT0__param_3];
	ld.param.u64 	%rd72, [_ZN6thrust24THRUST_300001_SM_1000_NS8cuda_cub4core6detail13_kernel_agentINS1_16__set_operations14PartitionAgentINS0_6detail15normal_iteratorINS0_10device_ptrIiEEEESB_lN4cuda3std3__47greaterIiEEEEJSB_SB_lllPNSE_4pairIllEESG_iEEEvDpT0__param_4];
	ld.param.u64 	%rd71, [_ZN6thrust24THRUST_300001_SM_1000_NS8cuda_cub4core6detail13_kernel_agentINS1_16__set_operations14PartitionAgentINS0_6detail15normal_iteratorINS0_10device_ptrIiEEEESB_lN4cuda3std3__47greaterIiEEEEJSB_SB_lllPNSE_4pairIllEESG_iEEEvDpT0__param_5];
	ld.param.u32 	%r2, [_ZN6thrust24THRUST_300001_SM_1000_NS8cuda_cub4core6detail13_kernel_agentINS1_16__set_operations14PartitionAgentINS0_6detail15normal_iteratorINS0_10device_ptrIiEEEESB_lN4cuda3std3__47greaterIiEEEEJSB_SB_lllPNSE_4pairIllEESG_iEEEvDpT0__param_7];
	mov.u32 	%r3, %ntid.x;
	mov.u32 	%r4, %ctaid.x;
	mov.u32 	%r5, %tid.x;
	mad.lo.s32 	%r6, %r3, %r4, %r5;
	cvt.u64.u32 	%rd1, %r6;
	setp.le.s64 	%p1, %rd72, %rd1;
	@%p1 bra 	$L__BB32_28;
	cvt.s64.s32 	%rd73, %r2;
	mul.lo.s64 	%rd74, %rd73, %rd1;
	add.s64 	%rd75, %rd70, %rd69;
	min.s64 	%rd2, %rd75, %rd74;
	cvta.to.global.u64 	%rd3, %rd68;
	cvta.to.global.u64 	%rd4, %rd67;
	sub.s64 	%rd76, %rd2, %rd70;
	max.s64 	%rd163, %rd76, 0;
	min.s64 	%rd161, %rd69, %rd2;
	setp.ge.s64 	%p2, %rd163, %rd161;
	@%p2 bra 	$L__BB32_3;
$L__BB32_2:
	add.s64 	%rd77, %rd161, %rd163;
	shr.u64 	%rd78, %rd77, 1;
	shl.b64 	%rd79, %rd78, 2;
	add.s64 	%rd80, %rd4, %rd79;
	ld.global.u32 	%r7, [%rd80];
	not.b64 	%rd81, %rd78;
	add.s64 	%rd82, %rd2, %rd81;
	shl.b64 	%rd83, %rd82, 2;
	add.s64 	%rd84, %rd3, %rd83;
	ld.global.u32 	%r8, [%rd84];
	setp.gt.s32 	%p3, %r8, %r7;
	add.s64 	%rd85, %rd78, 1;
	selp.b64 	%rd163, %rd163, %rd85, %p3;
	selp.b64 	%rd161, %rd78, %rd161, %p3;
	setp.lt.s64 	%p4, %rd163, %rd161;
	@%p4 bra 	$L__BB32_2;
$L__BB32_3:
	sub.s64 	%rd12, %rd2, %rd163;
	setp.ge.s64 	%p5, %rd12, %rd70;
	mov.b64 	%rd188, 0;
	@%p5 bra 	$L__BB32_27;
	shl.b64 	%rd88, %rd12, 2;
	add.s64 	%rd13, %rd3, %rd88;
	ld.global.u32 	%r1, [%rd13];
	setp.lt.s64 	%p6, %rd163, 1;
	mov.b64 	%rd166, 0;
	mov.u64 	%rd172, %rd166;
	@%p6 bra 	$L__BB32_11;
	mul.lo.s64 	%rd89, %rd163, 511;
	shr.u64 	%rd90, %rd89, 9;
	shl.b64 	%rd91, %rd90, 2;
	add.s64 	%rd92, %rd4, %rd91;
	ld.global.u32 	%r9, [%rd92];
	setp.gt.s32 	%p7, %r9, %r1;
	add.s64 	%rd93, %rd90, 1;
	selp.b64 	%rd166, %rd163, %rd90, %p7;
	selp.b64 	%rd172, %rd93, 0, %p7;
	setp.ge.u64 	%p8, %rd172, %rd166;
	@%p8 bra 	$L__BB32_7;
	mad.lo.s64 	%rd94, %rd166, 127, %rd172;
	shr.u64 	%rd95, %rd94, 7;
	shl.b64 	%rd96, %rd95, 2;
	add.s64 	%rd97, %rd4, %rd96;
	ld.global.u32 	%r10, [%rd97];
	setp.gt.s32 	%p9, %r10, %r1;
	add.s64 	%rd98, %rd95, 1;
	selp.b64 	%rd166, %rd166, %rd95, %p9;
	selp.b64 	%rd172, %rd98, %rd172, %p9;
$L__BB32_7:
	setp.ge.u64 	%p10, %rd172, %rd166;
	@%p10 bra 	$L__BB32_9;
	mad.lo.s64 	%rd99, %rd166, 31, %rd172;
	shr.u64 	%rd100, %rd99, 5;
	shl.b64 	%rd101, %rd100, 2;
	add.s64 	%rd102, %rd4, %rd101;
	ld.global.u32 	%r11, [%rd102];
	setp.gt.s32 	%p11, %r11, %r1;
	add.s64 	%rd103, %rd100, 1;
	selp.b64 	%rd166, %rd166, %rd100, %p11;
	selp.b64 	%rd172, %rd103, %rd172, %p11;
$L__BB32_9:
	setp.ge.u64 	%p12, %rd172, %rd166;
	@%p12 bra 	$L__BB32_11;
	mad.lo.s64 	%rd104, %rd166, 15, %rd172;
	shr.u64 	%rd105, %rd104, 4;
	shl.b64 	%rd106, %rd105, 2;
	add.s64 	%rd107, %rd4, %rd106;
	ld.global.u32 	%r12, [%rd107];
	setp.gt.s32 	%p13, %r12, %r1;
	add.s64 	%rd108, %rd105, 1;
	selp.b64 	%rd166, %rd166, %rd105, %p13;
	selp.b64 	%rd172, %rd108, %rd172, %p13;
$L__BB32_11:
	setp.ge.u64 	%p14, %rd172, %rd166;
	@%p14 bra 	$L__BB32_13;
$L__BB32_12:
	add.s64 	%rd109, %rd172, %rd166;
	shr.s64 	%rd110, %rd109, 1;
	shl.b64 	%rd111, %rd110, 2;
	add.s64 	%rd112, %rd4, %rd111;
	ld.global.u32 	%r13, [%rd112];
	setp.gt.s32 	%p15, %r13, %r1;
	add.s64 	%rd113, %rd110, 1;
	selp.b64 	%rd166, %rd166, %rd110, %p15;
	selp.b64 	%rd172, %rd113, %rd172, %p15;
	setp.lt.s64 	%p16, %rd172, %rd166;
	@%p16 bra 	$L__BB32_12;
$L__BB32_13:
	setp.lt.s64 	%p17, %rd12, 1;
	mov.b64 	%rd176, 0;
	mov.u64 	%rd175, %rd12;
	@%p17 bra 	$L__BB32_15;
	mul.lo.s64 	%rd115, %rd12, 511;
	shr.u64 	%rd116, %rd115, 9;
	shl.b64 	%rd117, %rd116, 2;
	add.s64 	%rd118, %rd3, %rd117;
	ld.global.u32 	%r14, [%rd118];
	setp.gt.s32 	%p18, %r14, %r1;
	add.s64 	%rd119, %rd116, 1;
	selp.b64 	%rd175, %rd12, %rd116, %p18;
	selp.b64 	%rd176, %rd119, 0, %p18;
$L__BB32_15:
	setp.ge.s64 	%p19, %rd176, %rd175;
	@%p19 bra 	$L__BB32_17;
	mad.lo.s64 	%rd120, %rd175, 127, %rd176;
	shr.u64 	%rd121, %rd120, 7;
	shl.b64 	%rd122, %rd121, 2;
	add.s64 	%rd123, %rd3, %rd122;
	ld.global.u32 	%r15, [%rd123];
	setp.gt.s32 	%p20, %r15, %r1;
	add.s64 	%rd124, %rd121, 1;
	selp.b64 	%rd175, %rd175, %rd121, %p20;
	selp.b64 	%rd176, %rd124, %rd176, %p20;
$L__BB32_17:
	setp.ge.s64 	%p21, %rd176, %rd175;
	@%p21 bra 	$L__BB32_19;
	mad.lo.s64 	%rd125, %rd175, 31, %rd176;
	shr.u64 	%rd126, %rd125, 5;
	shl.b64 	%rd127, %rd126, 2;
	add.s64 	%rd128, %rd3, %rd127;
	ld.global.u32 	%r16, [%rd128];
	setp.gt.s32 	%p22, %r16, %r1;
	add.s64 	%rd129, %rd126, 1;
	selp.b64 	%rd175, %rd175, %rd126, %p22;
	selp.b64 	%rd176, %rd129, %rd176, %p22;
$L__BB32_19:
	setp.ge.s64 	%p23, %rd176, %rd175;
	@%p23 bra 	$L__BB32_21;
	mad.lo.s64 	%rd130, %rd175, 15, %rd176;
	shr.u64 	%rd131, %rd130, 4;
	shl.b64 	%rd132, %rd131, 2;
	add.s64 	%rd133, %rd3, %rd132;
	ld.global.u32 	%r17, [%rd133];
	setp.gt.s32 	%p24, %r17, %r1;
	add.s64 	%rd134, %rd131, 1;
	selp.b64 	%rd175, %rd175, %rd131, %p24;
	selp.b64 	%rd176, %rd134, %rd176, %p24;
$L__BB32_21:
	setp.ge.s64 	%p25, %rd176, %rd175;
	@%p25 bra 	$L__BB32_23;
$L__BB32_22:
	add.s64 	%rd135, %rd176, %rd175;
	shr.s64 	%rd136, %rd135, 1;
	shl.b64 	%rd137, %rd136, 2;
	add.s64 	%rd138, %rd3, %rd137;
	ld.global.u32 	%r18, [%rd138];
	setp.gt.s32 	%p26, %r18, %r1;
	add.s64 	%rd139, %rd136, 1;
	selp.b64 	%rd175, %rd175, %rd136, %p26;
	selp.b64 	%rd176, %rd139, %rd176, %p26;
	setp.lt.s64 	%p27, %rd176, %rd175;
	@%p27 bra 	$L__BB32_22;
$L__BB32_23:
	sub.s64 	%rd141, %rd163, %rd172;
	sub.s64 	%rd54, %rd12, %rd176;
	add.s64 	%rd55, %rd54, %rd141;
	shr.s64 	%rd142, %rd55, 1;
	max.s64 	%rd56, %rd142, %rd54;
	add.s64 	%rd143, %rd176, %rd56;
	add.s64 	%rd144, %rd143, 1;
	min.s64 	%rd145, %rd144, %rd70;
	sub.s64 	%rd185, %rd145, %rd12;
	setp.lt.s64 	%p28, %rd185, 1;
	mov.b64 	%rd186, 0;
	@%p28 bra 	$L__BB32_26;
	mov.b64 	%rd186, 0;
$L__BB32_25:
	add.s64 	%rd147, %rd186, %rd185;
	shr.u64 	%rd148, %rd147, 1;
	shl.b64 	%rd149, %rd148, 2;
	add.s64 	%rd150, %rd13, %rd149;
	ld.global.u32 	%r19, [%rd150];
	setp.gt.s32 	%p29, %r1, %r19;
	add.s64 	%rd151, %rd148, 1;
	selp.b64 	%rd185, %rd148, %rd185, %p29;
	selp.b64 	%rd186, %rd186, %rd151, %p29;
	setp.lt.s64 	%p30, %rd186, %rd185;
	@%p30 bra 	$L__BB32_25;
$L__BB32_26:
	add.s64 	%rd152, %rd54, %rd186;
	min.s64 	%rd153, %rd152, %rd56;
	sub.s64 	%rd154, %rd55, %rd153;
	add.s64 	%rd155, %rd153, 1;
	setp.eq.s64 	%p31, %rd154, %rd155;
	setp.lt.s64 	%p32, %rd56, %rd152;
	and.pred  	%p33, %p31, %p32;
	add.s64 	%rd163, %rd154, %rd172;
	selp.u64 	%rd188, 1, 0, %p33;
$L__BB32_27:
	sub.s64 	%rd156, %rd2, %rd163;
	add.s64 	%rd157, %rd156, %rd188;
	cvta.to.global.u64 	%rd158, %rd71;
	shl.b64 	%rd159, %rd1, 4;
	add.s64 	%rd160, %rd158, %rd159;
	st.global.u64 	[%rd160], %rd163;
	st.global.u64 	[%rd160+8], %rd157;
$L__BB32_28:
	ret;

}
	// .globl	_ZN6thrust24THRUST_300001_SM_1000_NS8cuda_cub4core6detail13_kernel_agentINS1_16__set_operations10SetOpAgentINS0_6detail15normal_iteratorINS0_10device_ptrIiEEEESB_SB_SB_SB_SB_lN4cuda3std3__47greaterIiEENS5_21serial_set_differenceENSE_17integral_constantIbLb1EEEEEJSB_SB_SB_SB_llSB_SB_SG_SH_PNSE_4pairIllEEPmN3cub18CUB_300001_SM_100013ScanTileStateIlLb1EEEEEEvDpT0_
.visible .entry _ZN6thrust24THRUST_300001_SM_1000_NS8cuda_cub4core6detail13_kernel_agentINS1_16__set_operations10SetOpAgentINS0_6detail15normal_iteratorINS0_10device_ptrIiEEEESB_SB_SB_SB_SB_lN4cuda3std3__47greaterIiEENS5_21serial_set_differenceENSE_17integral_constantIbLb1EEEEEJSB_SB_SB_SB_llSB_SB_SG_SH_PNSE_4pairIllEEPmN3cub18CUB_300001_SM_100013ScanTileStateIlLb1EEEEEEvDpT0_(
	.param .align 8 .b8 _ZN6thrust24THRUST_300001_SM_1000_NS8cuda_cub4core6detail13_kernel_agentINS1_16__set_operations10SetOpAgentINS0_6detail15normal_iteratorINS0_10device_ptrIiEEEESB_SB_SB_SB_SB_lN4cuda3std3__47greaterIiEENS5_21serial_set_differenceENSE_17integral_constantIbLb1EEEEEJSB_SB_SB_SB_llSB_SB_SG_SH_PNSE_4pairIllEEPmN3cub18CUB_300001_SM_100013ScanTileStateIlLb1EEEEEEvDpT0__param_0[8],
	.param .align 8 .b8 _ZN6thrust24THRUST_300001_SM_1000_NS8cuda_cub4core6detail13_kernel_agentINS1_16__set_operations10SetOpAgentINS0_6detail15normal_iteratorINS0_10device_ptrIiEEEESB_SB_SB_SB_SB_lN4cuda3std3__47greaterIiEENS5_21serial_set_differenceENSE_17integral_constantIbLb1EEEEEJSB_SB_SB_SB_llSB_SB_SG_SH_PNSE_4pairIllEEPmN3cub18CUB_300001_SM_100013ScanTileStateIlLb1EEEEEEvDpT0__param_1[8],
	.param .align 8 .b8 _ZN6thrust24THRUST_300001_SM_1000_NS8cuda_cub4core6detail13_kernel_agentINS1_16__set_operations10SetOpAgentINS0_6detail15normal_iteratorINS0_10device_ptrIiEEEESB_SB_SB_SB_SB_lN4cuda3std3__47greaterIiEENS5_21serial_set_differenceENSE_17integral_constantIbLb1EEEEEJSB_SB_SB_SB_llSB_SB_SG_SH_PNSE_4pairIllEEPmN3cub18CUB_300001_SM_100013ScanTileStateIlLb1EEEEEEvDpT0__param_2[8],
	.param .align 8 .b8 _ZN6thrust24THRUST_300001_SM_1000_NS8cuda_cub4core6detail13_kernel_agentINS1_16__set_operations10SetOpAgentINS0_6detail15normal_iteratorINS0_10device_ptrIiEEEESB_SB_SB_SB_SB_lN4cuda3std3__47greaterIiEENS5_21serial_set_differenceENSE_17integral_constantIbLb1EEEEEJSB_SB_SB_SB_llSB_SB_SG_SH_PNSE_4pairIllEEPmN3cub18CUB_300001_SM_100013ScanTileStateIlLb1EEEEEEvDpT0__param_3[8],
	.param .u64 _ZN6thrust24THRUST_300001_SM_1000_NS8cuda_cub4core6detail13_kernel_agentINS1_16__set_operations10SetOpAgentINS0_6detail15normal_iteratorINS0_10device_ptrIiEEEESB_SB_SB_SB_SB_lN4cuda3std3__47greaterIiEENS5_21serial_set_differenceENSE_17integral_constantIbLb1EEEEEJSB_SB_SB_SB_llSB_SB_SG_SH_PNSE_4pairIllEEPmN3cub18CUB_300001_SM_100013ScanTileStateIlLb1EEEEEEvDpT0__param_4,
	.param .u64 _ZN6thrust24THRUST_300001_SM_1000_NS8cuda_cub4core6detail13_kernel_agentINS1_16__set_operations10SetOpAgentINS0_6detail15normal_iteratorINS0_10device_ptrIiEEEESB_SB_SB_SB_SB_lN4cuda3std3__47greaterIiEENS5_21serial_set_differenceENSE_17integral_constantIbLb1EEEEEJSB_SB_SB_SB_llSB_SB_SG_SH_PNSE_4pairIllEEPmN3cub18CUB_300001_SM_100013ScanTileStateIlLb1EEEEEEvDpT0__param_5,
	.param .align 8 .b8 _ZN6thrust24THRUST_300001_SM_1000_NS8cuda_cub4core6detail13_kernel_agentINS1_16__set_operations10SetOpAgentINS0_6detail15normal_iteratorINS0_10device_ptrIiEEEESB_SB_SB_SB_SB_lN4cuda3std3__47greaterIiEENS5_21serial_set_differenceENSE_17integral_constantIbLb1EEEEEJSB_SB_SB_SB_llSB_SB_SG_SH_PNSE_4pairIllEEPmN3cub18CUB_300001_SM_100013ScanTileStateIlLb1EEEEEEvDpT0__param_6[8],
	.param .align 8 .b8 _ZN6thrust24THRUST_300001_SM_1000_NS8cuda_cub4core6detail13_kernel_agentINS1_16__set_operations10SetOpAgentINS0_6detail15normal_iteratorINS0_10device_ptrIiEEEESB_SB_SB_SB_SB_lN4cuda3std3__47greaterIiEENS5_21serial_set_differenceENSE_17integral_constantIbLb1EEEEEJSB_SB_SB_SB_llSB_SB_SG_SH_PNSE_4pairIllEEPmN3cub18CUB_300001_SM_100013ScanTileStateIlLb1EEEEEEvDpT0__param_7[8],
	.param .align 1 .b8 _ZN6thrust24THRUST_300001_SM_1000_NS8cuda_cub4core6detail13_kernel_agentINS1_16__set_operations10SetOpAgentINS0_6detail15normal_iteratorINS0_10device_ptrIiEEEESB_SB_SB_SB_SB_lN4cuda3std3__47greaterIiEENS5_21serial_set_differenceENSE_17integral_constantIbLb1EEEEEJSB_SB_SB_SB_llSB_SB_SG_SH_PNSE_4pairIllEEPmN3cub18CUB_300001_SM_100013ScanTileStateIlLb1EEEEEEvDpT0__param_8[1],
	.param .align 1 .b8 _ZN6thrust24THRUST_300001_SM_1000_NS8cuda_cub4core6detail13_kernel_agentINS1_16__set_operations10SetOpAgentINS0_6detail15normal_iteratorINS0_10device_ptrIiEEEESB_SB_SB_SB_SB_lN4cuda3std3__47greaterIiEENS5_21serial_set_differenceENSE_17integral_constantIbLb1EEEEEJSB_SB_SB_SB_llSB_SB_SG_SH_PNSE_4pairIllEEPmN3cub18CUB_300001_SM_100013ScanTileStateIlLb1EEEEEEvDpT0__param_9[1],
	.param .u64 .ptr .align 1 _ZN6thrust24THRUST_300001_SM_1000_NS8cuda_cub4core6detail13_kernel_agentINS1_16__set_operations10SetOpAgentINS0_6detail15normal_iteratorINS0_10device_ptrIiEEEESB_SB_SB_SB_SB_lN4cuda3std3__47greaterIiEENS5_21serial_set_differenceENSE_17integral_constantIbLb1EEEEEJSB_SB_SB_SB_llSB_SB_SG_SH_PNSE_4pairIllEEPmN3cub18CUB_300001_SM_100013ScanTileStateIlLb1EEEEEEvDpT0__param_10,
	.param .u64 .ptr .align 1 _ZN6thrust24THRUST_300001_SM_1000_NS8cuda_cub4core6detail13_kernel_agentINS1_16__set_operations10SetOpAgentINS0_6detail15normal_iteratorINS0_10device_ptrIiEEEESB_SB_SB_SB_SB_lN4cuda3std3__47greaterIiEENS5_21serial_set_differenceENSE_17integral_constantIbLb1EEEEEJSB_SB_SB_SB_llSB_SB_SG_SH_PNSE_4pairIllEEPmN3cub18CUB_300001_SM_100013ScanTileStateIlLb1EEEEEEvDpT0__param_11,
	.param .align 8 .b8 _ZN6thrust24THRUST_300001_SM_1000_NS8cuda_cub4core6detail13_kernel_agentINS1_16__set_operations10SetOpAgentINS0_6detail15normal_iteratorINS0_10device_ptrIiEEEESB_SB_SB_SB_SB_lN4cuda3std3__47greaterIiEENS5_21serial_set_differenceENSE_17integral_constantIbLb1EEEEEJSB_SB_SB_SB_llSB_SB_SG_SH_PNSE_4pairIllEEPmN3cub18CUB_300001_SM_100013ScanTileStateIlLb1EEEEEEvDpT0__param_12[8]
)
.maxntid 512
{
	.reg .pred 	%p<932>;
	.reg .b32 	%r<3081>;
	.reg .b64 	%rd<590>;

	ld.param.u64 	%rd2, [_ZN6thrust24THRUST_300001_SM_1000_NS8cuda_cub4core6detail13_kernel_agentINS1_16__set_operations10SetOpAgentINS0_6detail15normal_iteratorINS0_10device_ptrIiEEEESB_SB_SB_SB_SB_lN4cuda3std3__47greaterIiEENS5_21serial_set_differenceENSE_17integral_constantIbLb1EEEEEJSB_SB_SB_SB_llSB_SB_SG_SH_PNSE_4pairIllEEPmN3cub18CUB_300001_SM_100013ScanTileStateIlLb1EEEEEEvDpT0__param_12];
	ld.param.u64 	%rd120, [_ZN6thrust24THRUST_300001_SM_1000_NS8cuda_cub4core6detail13_kernel_agentINS1_16__set_operations10SetOpAgentINS0_6detail15normal_iteratorINS0_10device_ptrIiEEEESB_SB_SB_SB_SB_lN4cuda3std3__47greaterIiEENS5_21serial_set_differenceENSE_17integral_constantIbLb1EEEEEJSB_SB_SB_SB_llSB_SB_SG_SH_PNSE_4pairIllEEPmN3cub18CUB_300001_SM_100013ScanTileStateIlLb1EEEEEEvDpT0__param_7];
	ld.param.u64 	%rd121, [_ZN6thrust24THRUST_300001_SM_1000_NS8cuda_cub4core6detail13_kernel_agentINS1_16__set_operations10SetOpAgentINS0_6detail15normal_iteratorINS0_10device_ptrIiEEEESB_SB_SB_SB_SB_lN4cuda3std3__47greaterIiEENS5_21serial_set_differenceENSE_17integral_constantIbLb1EEEEEJSB_SB_SB_SB_llSB_SB_SG_SH_PNSE_4pairIllEEPmN3cub18CUB_300001_SM_100013ScanTileStateIlLb1EEEEEEvDpT0__param_6];
	ld.param.u64 	%rd122, [_ZN6thrust24THRUST_300001_SM_1000_NS8cuda_cub4core6detail13_kernel_agentINS1_16__set_operations10SetOpAgentINS0_6detail15normal_iteratorINS0_10device_ptrIiEEEESB_SB_SB_SB_SB_lN4cuda3std3__47greaterIiEENS5_21serial_set_differenceENSE_17integral_constantIbLb1EEEEEJSB_SB_SB_SB_llSB_SB_SG_SH_PNSE_4pairIllEEPmN3cub18CUB_300001_SM_100013ScanTileStateIlLb1EEEEEEvDpT0__param_3];
	ld.param.u64 	%rd123, [_ZN6thrust24THRUST_300001_SM_1000_NS8cuda_cub4core6detail13_kernel_agentINS1_16__set_operations10SetOpAgentINS0_6detail15normal_iteratorINS0_10device_ptrIiEEEESB_SB_SB_SB_SB_lN4cuda3std3__47greaterIiEENS5_21serial_set_differenceENSE_17integral_constantIbLb1EEEEEJSB_SB_SB_SB_llSB_SB_SG_SH_PNSE_4pairIllEEPmN3cub18CUB_300001_SM_100013ScanTileStateIlLb1EEEEEEvDpT0__param_2];
	ld.param.u64 	%rd124, [_ZN6thrust24THRUST_300001_SM_1000_NS8cuda_cub4core6detail13_kernel_agentINS1_16__set_operations10SetOpAgentINS0_6detail15normal_iteratorINS0_10device_ptrIiEEEESB_SB_SB_SB_SB_lN4cuda3std3__47greaterIiEENS5_21serial_set_differenceENSE_17integral_constantIbLb1EEEEEJSB_SB_SB_SB_llSB_SB_SG_SH_PNSE_4pairIllEEPmN3cub18CUB_300001_SM_100013ScanTileStateIlLb1EEEEEEvDpT0__param_1];
	ld.param.u64 	%rd125, [_ZN6thrust24THRUST_300001_SM_1000_NS8cuda_cub4core6detail13_kernel_agentINS1_16__set_operations10SetOpAgentINS0_6detail15normal_iteratorINS0_10device_ptrIiEEEESB_SB_SB_SB_SB_lN4cuda3std3__47greaterIiEENS5_21serial_set_differenceENSE_17integral_constantIbLb1EEEEEJSB_SB_SB_SB_llSB_SB_SG_SH_PNSE_4pairIllEEPmN3cub18CUB_300001_SM_100013ScanTileStateIlLb1EEEEEEvDpT0__param_0];
	ld.param.u64 	%rd126, [_ZN6thrust24THRUST_300001_SM_1000_NS8cuda_cub4core6detail13_kernel_agentINS1_16__set_operations10SetOpAgentINS0_6detail15normal_iteratorINS0_10device_ptrIiEEEESB_SB_SB_SB_SB_lN4cuda3std3__47greaterIiEENS5_21serial_set_differenceENSE_17integral_constantIbLb1EEEEEJSB_SB_SB_SB_llSB_SB_SG_SH_PNSE_4pairIllEEPmN3cub18CUB_300001_SM_100013ScanTileStateIlLb1EEEEEEvDpT0__param_10];
	cvta.to.global.u64 	%rd1, %rd126;
	cvta.to.global.u64 	%rd3, %rd125;
	cvta.to.global.u64 	%rd4, %rd124;
	cvta.to.global.u64 	%rd5, %rd123;
	cvta.to.global.u64 	%rd6, %rd122;
	cvta.to.global.u64 	%rd7, %rd121;
	cvta.to.global.u64 	%rd8, %rd120;
	mov.u32 	%r1, %ctaid.x;
	mov.u32 	%r1083, %nctaid.x;
	add.s32 	%r1084, %r1083, -1;
	setp.ge.u32 	%p233, %r1, %r1084;
	@%p233 bra 	$L__BB33_417;
	mul.wide.u32 	%rd342, %r1, 16;
	add.s64 	%rd343, %rd1, %rd342;
	ld.global.u64 	%rd344, [%rd343];
	ld.global.u64 	%rd345, [%rd343+8];
	ld.global.u64 	%rd346, [%rd343+16];
	ld.global.u64 	%rd347, [%rd343+24];
	cvt.u32.u64 	%r1895, %rd344;
	cvt.u32.u64 	%r1896, %rd346;
	sub.s32 	%r2, %r1896, %r1895;
	sub.s64 	%rd348, %rd347, %rd345;
	cvt.u32.u64 	%r3, %rd348;
	mov.u32 	%r4, %tid.x;
	setp.ge.s32 	%p564, %r4, %r2;
	cvt.u64.u32 	%rd350, %r4;
	add.s64 	%rd9, %rd344, %rd350;
	shl.b64 	%rd351, %rd9, 2;
	add.s64 	%rd10, %rd3, %rd351;
	sub.s32 	%r1897, %r4, %r2;
	cvt.s64.s32 	%rd352, %r1897;
	add.s64 	%rd11, %rd345, %rd352;
	shl.b64 	%rd353, %rd11, 2;
	add.s64 	%rd12, %rd4, %rd353;
	@%p564 bra 	$L__BB33_3;
	ld.global.u32 	%r2669, [%rd10];
	bra.uni 	$L__BB33_4;
$L__BB33_3:
	ld.global.u32 	%r2669, [%rd12];
$L__BB33_4:
	add.s32 	%r1898, %r4, 512;
	setp.lt.s32 	%p565, %r1898, %r2;
	@%p565 bra 	$L__BB33_6;
	ld.global.u32 	%r2670, [%rd12+2048];
	bra.uni 	$L__BB33_7;
$L__BB33_6:
	ld.global.u32 	%r2670, [%rd10+2048];
$L__BB33_7:
	or.b32  	%r1899, %r4, 1024;
	setp.lt.s32 	%p566, %r1899, %r2;
	@%p566 bra 	$L__BB33_9;
	ld.global.u32 	%r2671, [%rd12+4096];
	bra.uni 	$L__BB33_10;
$L__BB33_9:
	ld.global.u32 	%r2671, [%rd10+4096];
$L__BB33_10:
	add.s32 	%r1900, %r4, 1536;
	setp.lt.s32 	%p567, %r1900, %r2;
	@%p567 bra 	$L__BB33_12;
	ld.global.u32 	%r2672, [%rd12+6144];
	bra.uni 	$L__BB33_13;
$L__BB33_12:
	ld.global.u32 	%r2672, [%rd10+6144];
$L__BB33_13:
	or.b32  	%r1901, %r4, 2048;
	setp.lt.s32 	%p568, %r1901, %r2;
	@%p568 bra 	$L__BB33_15;
	ld.global.u32 	%r2673, [%rd12+8192];
	bra.uni 	$L__BB33_16;
$L__BB33_15:
	ld.global.u32 	%r2673, [%rd10+8192];
$L__BB33_16:
	add.s32 	%r1902, %r4, 2560;
	setp.lt.s32 	%p569, %r1902, %r2;
	@%p569 bra 	$L__BB33_18;
	ld.global.u32 	%r2674, [%rd12+10240];
	bra.uni 	$L__BB33_19;
$L__BB33_18:
	ld.global.u32 	%r2674, [%rd10+10240];
$L__BB33_19:
	or.b32  	%r1903, %r4, 3072;
	setp.lt.s32 	%p570, %r1903, %r2;
	@%p570 bra 	$L__BB33_21;
	ld.global.u32 	%r2675, [%rd12+12288];
	bra.uni 	$L__BB33_22;
$L__BB33_21:
	ld.global.u32 	%r2675, [%rd10+12288];
$L__BB33_22:
	add.s32 	%r1904, %r4, 3584;
	setp.lt.s32 	%p571, %r1904, %r2;
	@%p571 bra 	$L__BB33_24;
	ld.global.u32 	%r2676, [%rd12+14336];
	bra.uni 	$L__BB33_25;
$L__BB33_24:
	ld.global.u32 	%r2676, [%rd10+14336];
$L__BB33_25:
	or.b32  	%r1905, %r4, 4096;
	setp.lt.s32 	%p572, %r1905, %r2;
	@%p572 bra 	$L__BB33_27;
	ld.global.u32 	%r2677, [%rd12+16384];
	bra.uni 	$L__BB33_28;
$L__BB33_27:
	ld.global.u32 	%r2677, [%rd10+16384];
$L__BB33_28:
	add.s32 	%r1906, %r4, 4608;
	setp.lt.s32 	%p573, %r1906, %r2;
	@%p573 bra 	$L__BB33_30;
	ld.global.u32 	%r2678, [%rd12+18432];
	bra.uni 	$L__BB33_31;
$L__BB33_30:
	ld.global.u32 	%r2678, [%rd10+18432];
$L__BB33_31:
	or.b32  	%r1907, %r4, 5120;
	setp.lt.s32 	%p574, %r1907, %r2;
	@%p574 bra 	$L__BB33_33;
	ld.global.u32 	%r2679, [%rd12+20480];
	bra.uni 	$L__BB33_34;
$L__BB33_33:
	ld.global.u32 	%r2679, [%rd10+20480];
$L__BB33_34:
	add.s32 	%r1908, %r4, 5632;
	setp.lt.s32 	%p575, %r1908, %r2;
	@%p575 bra 	$L__BB33_36;
	ld.global.u32 	%r2680, [%rd12+22528];
	bra.uni 	$L__BB33_37;
$L__BB33_36:
	ld.global.u32 	%r2680, [%rd10+22528];
$L__BB33_37:
	or.b32  	%r1909, %r4, 6144;
	setp.lt.s32 	%p576, %r1909, %r2;
	@%p576 bra 	$L__BB33_39;
	ld.global.u32 	%r2681, [%rd12+24576];
	bra.uni 	$L__BB33_40;
$L__BB33_39:
	ld.global.u32 	%r2681, [%rd10+24576];
$L__BB33_40:
	add.s32 	%r1910, %r4, 6656;
	setp.lt.s32 	%p577, %r1910, %r2;
	@%p577 bra 	$L__BB33_42;
	ld.global.u32 	%r2682, [%rd12+26624];
	bra.uni 	$L__BB33_43;
$L__BB33_42:
	ld.global.u32 	%r2682, [%rd10+26624];
$L__BB33_43:
	or.b32  	%r1911, %r4, 7168;
	setp.lt.s32 	%p578, %r1911, %r2;
	@%p578 bra 	$L__BB33_45;
	ld.global.u32 	%r2683, [%rd12+28672];
	bra.uni 	$L__BB33_46;
$L__BB33_45:
	ld.global.u32 	%r2683, [%rd10+28672];
$L__BB33_46:
	add.s32 	%r1912, %r4, 7680;
	setp.lt.s32 	%p579, %r1912, %r2;
	@%p579 bra 	$L__BB33_48;
	ld.global.u32 	%r2684, [%rd12+30720];
	bra.uni 	$L__BB33_49;
$L__BB33_48:
	ld.global.u32 	%r2684, [%rd10+30720];
$L__BB33_49:
	or.b32  	%r1913, %r4, 8192;
	setp.lt.s32 	%p580, %r1913, %r2;
	@%p580 bra 	$L__BB33_51;
	ld.global.u32 	%r2685, [%rd12+32768];
	bra.uni 	$L__BB33_52;
$L__BB33_51:
	ld.global.u32 	%r2685, [%rd10+32768];
$L__BB33_52:
	add.s32 	%r1914, %r4, 8704;
	setp.lt.s32 	%p581, %r1914, %r2;
	@%p581 bra 	$L__BB33_54;
	ld.global.u32 	%r2686, [%rd12+34816];
	bra.uni 	$L__BB33_55;
$L__BB33_54:
	ld.global.u32 	%r2686, [%rd10+34816];
$L__BB33_55:
	or.b32  	%r59, %r4, 9216;
	add.s32 	%r60, %r3, %r2;
	setp.ge.s32 	%p582, %r59, %r60;
	@%p582 bra 	$L__BB33_59;
	setp.ge.s32 	%p583, %r59, %r2;
	@%p583 bra 	$L__BB33_58;
	ld.global.u32 	%r2687, [%rd10+36864];
	bra.uni 	$L__BB33_59;
$L__BB33_58:
	ld.global.u32 	%r2687, [%rd12+36864];
$L__BB33_59:
	mov.u32 	%r1916, _ZN6thrust24THRUST_300001_SM_1000_NS8cuda_cub4core6detail5shmemE;
	add.s32 	%r1917, %r1916, 2048;
	shl.b32 	%r1919, %r4, 2;
	add.s32 	%r64, %r1917, %r1919;
	st.shared.u32 	[%r64], %r2669;
	st.shared.u32 	[%r64+2048], %r2670;
	st.shared.u32 	[%r64+4096], %r2671;
	st.shared.u32 	[%r64+6144], %r2672;
	st.shared.u32 	[%r64+8192], %r2673;
	st.shared.u32 	[%r64+10240], %r2674;
	st.shared.u32 	[%r64+12288], %r2675;
	st.shared.u32 	[%r64+14336], %r2676;
	st.shared.u32 	[%r64+16384], %r2677;
	st.shared.u32 	[%r64+18432], %r2678;
	st.shared.u32 	[%r64+20480], %r2679;
	st.shared.u32 	[%r64+22528], %r2680;
	st.shared.u32 	[%r64+24576], %r2681;
	st.shared.u32 	[%r64+26624], %r2682;
	st.shared.u32 	[%r64+28672], %r2683;
	st.shared.u32 	[%r64+30720], %r2684;
	st.shared.u32 	[%r64+32768], %r2685;
	st.shared.u32 	[%r64+34816], %r2686;
	st.shared.u32 	[%r64+36864], %r2687;
	bar.sync 	0;
	mul.lo.s32 	%r1920, %r4, 19;
	min.s32 	%r65, %r60, %r1920;
	shl.b32 	%r1921, %r2, 2;
	add.s32 	%r66, %r1917, %r1921;
	sub.s32 	%r1922, %r65, %r3;
	max.s32 	%r2690, %r1922, 0;
	min.s32 	%r2689, %r65, %r2;
	setp.ge.s32 	%p584, %r2690, %r2689;
	@%p584 bra 	$L__BB33_61;
$L__BB33_60:
	add.s32 	%r1923, %r2690, %r2689;
	shr.s32 	%r1924, %r1923, 1;
	shl.b32 	%r1925, %r1924, 2;
	add.s32 	%r1927, %r1916, %r1925;
	ld.shared.u32 	%r1928, [%r1927+2048];
	not.b32 	%r1929, %r1924;
	add.s32 	%r1930, %r65, %r1929;
	shl.b32 	%r1931, %r1930, 2;
	add.s32 	%r1932, %r66, %r1931;
	ld.shared.u32 	%r1933, [%r1932];
	setp.gt.s32 	%p585, %r1933, %r1928;
	add.s32 	%r1934, %r1924, 1;
	selp.b32 	%r2690, %r2690, %r1934, %p585;
	selp.b32 	%r2689, %r1924, %r2689, %p585;
	setp.lt.s32 	%p586, %r2690, %r2689;
	@%p586 bra 	$L__BB33_60;
$L__BB33_61:
	sub.s32 	%r74, %r65, %r2690;
	setp.ge.s32 	%p587, %r74, %r3;
	mov.b32 	%r2717, 0;
	@%p587 bra 	$L__BB33_86;
	shl.b32 	%r1938, %r74, 2;
	add.s32 	%r75, %r66, %r1938;
	ld.shared.u32 	%r76, [%r75];
	setp.lt.s32 	%p588, %r2690, 1;
	mov.b32 	%r2694, 0;
	mov.u32 	%r2693, %r2690;
	@%p588 bra 	$L__BB33_64;
	mul.lo.s32 	%r1939, %r2690, 511;
	shr.s32 	%r1940, %r1939, 9;
	shl.b32 	%r1941, %r1940, 2;
	add.s32 	%r1943, %r1916, %r1941;
	ld.shared.u32 	%r1944, [%r1943+2048];
	setp.gt.s32 	%p589, %r1944, %r76;
	add.s32 	%r1945, %r1940, 1;
	selp.b32 	%r2693, %r2690, %r1940, %p589;
	selp.b32 	%r2694, %r1945, 0, %p589;
$L__BB33_64:
	setp.ge.s32 	%p590, %r2694, %r2693;
	@%p590 bra 	$L__BB33_66;
	mad.lo.s32 	%r1946, %r2693, 127, %r2694;
	shr.s32 	%r1947, %r1946, 7;
	shl.b32 	%r1948, %r1947, 2;
	add.s32 	%r1950, %r1916, %r1948;
	ld.shared.u32 	%r1951, [%r1950+2048];
	setp.gt.s32 	%p591, %r1951, %r76;
	add.s32 	%r1952, %r1947, 1;
	selp.b32 	%r2693, %r2693, %r1947, %p591;
	selp.b32 	%r2694, %r1952, %r2694, %p591;
$L__BB33_66:
	setp.ge.s32 	%p592, %r2694, %r2693;
	@%p592 bra 	$L__BB33_68;
	mad.lo.s32 	%r1953, %r2693, 31, %r2694;
	shr.s32 	%r1954, %r1953, 5;
	shl.b32 	%r1955, %r1954, 2;
	add.s32 	%r1957, %r1916, %r1955;
	ld.shared.u32 	%r1958, [%r1957+2048];
	setp.gt.s32 	%p593, %r1958, %r76;
	add.s32 	%r1959, %r1954, 1;
	selp.b32 	%r2693, %r2693, %r1954, %p593;
	selp.b32 	%r2694, %r1959, %r2694, %p593;
$L__BB33_68:
	setp.ge.s32 	%p594, %r2694, %r2693;
	@%p594 bra 	$L__BB33_70;
	mad.lo.s32 	%r1960, %r2693, 15, %r2694;
	shr.s32 	%r1961, %r1960, 4;
	shl.b32 	%r1962, %r1961, 2;
	add.s32 	%r1964, %r1916, %r1962;
	ld.shared.u32 	%r1965, [%r1964+2048];
	setp.gt.s32 	%p595, %r1965, %r76;
	add.s32 	%r1966, %r1961, 1;
	selp.b32 	%r2693, %r2693, %r1961, %p595;
	selp.b32 	%r2694, %r1966, %r2694, %p595;
$L__BB33_70:
	setp.ge.s32 	%p596, %r2694, %r2693;
	@%p596 bra 	$L__BB33_72;
$L__BB33_71:
	add.s32 	%r1968, %r2694, %r2693;
	shr.s32 	%r1969, %r1968, 1;
	shl.b32 	%r1970, %r1969, 2;
	add.s32 	%r1972, %r1916, %r1970;
	ld.shared.u32 	%r1973, [%r1972+2048];
	setp.gt.s32 	%p597, %r1973, %r76;
	add.s32 	%r1974, %r1969, 1;
	selp.b32 	%r2693, %r2693, %r1969, %p597;
	selp.b32 	%r2694, %r1974, %r2694, %p597;
	setp.lt.s32 	%p598, %r2694, %r2693;
	@%p598 bra 	$L__BB33_71;
$L__BB33_72:
	setp.lt.s32 	%p599, %r74, 1;
	mov.b32 	%r2705, 0;
	mov.u32 	%r2704, %r74;
	@%p599 bra 	$L__BB33_74;
	mul.lo.s32 	%r1977, %r74, 511;
	shr.s32 	%r1978, %r1977, 9;
	shl.b32 	%r1979, %r1978, 2;
	add.s32 	%r1980, %r66, %r1979;
	ld.shared.u32 	%r1981, [%r1980];
	setp.gt.s32 	%p600, %r1981, %r76;
	add.s32 	%r1982, %r1978, 1;
	selp.b32 	%r2704, %r74, %r1978, %p600;
	selp.b32 	%r2705, %r1982, 0, %p600;
$L__BB33_74:
	setp.ge.s32 	%p601, %r2705, %r2704;
	@%p601 bra 	$L__BB33_76;
	mad.lo.s32 	%r1984, %r2704, 127, %r2705;
	shr.s32 	%r1985, %r1984, 7;
	shl.b32 	%r1986, %r1985, 2;
	add.s32 	%r1987, %r66, %r1986;
	ld.shared.u32 	%r1988, [%r1987];
	setp.gt.s32 	%p602, %r1988, %r76;
	add.s32 	%r1989, %r1985, 1;
	selp.b32 	%r2704, %r2704, %r1985, %p602;
	selp.b32 	%r2705, %r1989, %r2705, %p602;
$L__BB33_76:
	setp.ge.s32 	%p603, %r2705, %r2704;
	@%p603 bra 	$L__BB33_78;
	mad.lo.s32 	%r1990, %r2704, 31, %r2705;
	shr.s32 	%r1991, %r1990, 5;
	shl.b32 	%r1992, %r1991, 2;
	add.s32 	%r1993, %r66, %r1992;
	ld.shared.u32 	%r1994, [%r1993];
	setp.gt.s32 	%p604, %r1994, %r76;
	add.s32 	%r1995, %r1991, 1;
	selp.b32 	%r2704, %r2704, %r1991, %p604;
	selp.b32 	%r2705, %r1995, %r2705, %p604;
$L__BB33_78:
	setp.ge.s32 	%p605, %r2705, %r2704;
	@%p605 bra 	$L__BB33_80;
	mad.lo.s32 	%r1996, %r2704, 15, %r2705;
	shr.s32 	%r1997, %r1996, 4;
	shl.b32 	%r1998, %r1997, 2;
	add.s32 	%r1999, %r66, %r1998;
	ld.shared.u32 	%r2000, [%r1999];
	setp.gt.s32 	%p606, %r2000, %r76;
	add.s32 	%r2001, %r1997, 1;
	selp.b32 	%r2704, %r2704, %r1997, %p606;
	selp.b32 	%r2705, %r2001, %r2705, %p606;
$L__BB33_80:
	setp.ge.s32 	%p607, %r2705, %r2704;
	@%p607 bra 	$L__BB33_82;
$L__BB33_81:
	add.s32 	%r2003, %r2705, %r2704;
	shr.s32 	%r2004, %r2003, 1;
	shl.b32 	%r2005, %r2004, 2;
	add.s32 	%r2006, %r66, %r2005;
	ld.shared.u32 	%r2007, [%r2006];
	setp.gt.s32 	%p608, %r2007, %r76;
	add.s32 	%r2008, %r2004, 1;
	selp.b32 	%r2704, %r2704, %r2004, %p608;
	selp.b32 	%r2705, %r2008, %r2705, %p608;
	setp.lt.s32 	%p609, %r2705, %r2704;
	@%p609 bra 	$L__BB33_81;
$L__BB33_82:
	sub.s32 	%r2011, %r2690, %r2694;
	sub.s32 	%r121, %r74, %r2705;
	add.s32 	%r122, %r121, %r2011;
	shr.s32 	%r2012, %r122, 1;
	max.s32 	%r123, %r2012, %r121;
	add.s32 	%r2014, %r2705, %r123;
	add.s32 	%r2015, %r2014, 1;
	min.s32 	%r2016, %r2015, %r3;
	sub.s32 	%r2714, %r2016, %r74;
	setp.lt.s32 	%p610, %r2714, 1;
	mov.b32 	%r2715, 0;
	@%p610 bra 	$L__BB33_85;
	mov.b32 	%r2715, 0;
$L__BB33_84:
	add.s32 	%r2018, %r2715, %r2714;
	shr.s32 	%r2019, %r2018, 1;
	shl.b32 	%r2020, %r2019, 2;
	add.s32 	%r2021, %r75, %r2020;
	ld.shared.u32 	%r2022, [%r2021];
	setp.gt.s32 	%p611, %r76, %r2022;
	add.s32 	%r2023, %r2019, 1;
	selp.b32 	%r2714, %r2019, %r2714, %p611;
	selp.b32 	%r2715, %r2715, %r2023, %p611;
	setp.lt.s32 	%p612, %r2715, %r2714;
	@%p612 bra 	$L__BB33_84;
$L__BB33_85:
	add.s32 	%r2024, %r121, %r2715;
	min.s32 	%r2025, %r2024, %r123;
	sub.s32 	%r2026, %r122, %r2025;
	add.s32 	%r2027, %r2025, 1;
	setp.eq.s32 	%p613, %r2026, %r2027;
	setp.lt.s32 	%p614, %r123, %r2024;
	and.pred  	%p615, %p613, %p614;
	add.s32 	%r2690, %r2026, %r2694;
	selp.u32 	%r2717, 1, 0, %p615;
$L__BB33_86:
	sub.s32 	%r2028, %r65, %r2690;
	add.s32 	%r2029, %r2028, %r2717;
	setp.eq.s32 	%p616, %r4, 0;
	shl.b32 	%r2030, %r2, 16;
	or.b32  	%r2031, %r2030, %r3;
	shl.b32 	%r2032, %r2690, 16;
	or.b32  	%r2033, %r2029, %r2032;
	selp.b32 	%r2034, %r2031, %r2033, %p616;
	add.s32 	%r2035, %r4, -1;
	selp.b32 	%r2036, 511, %r2035, %p616;
	shl.b32 	%r2037, %r2036, 2;
	add.s32 	%r2039, %r1916, %r2037;
	st.shared.u32 	[%r2039], %r2034;
	bar.sync 	0;
	ld.shared.u32 	%r2040, [%r64+-2048];
	shr.s32 	%r134, %r2040, 16;
	and.b32  	%r2041, %r2040, 65535;
	add.s32 	%r2725, %r2029, %r2;
	add.s32 	%r136, %r2041, %r2;
	add.s32 	%r137, %r136, %r134;
	shl.b32 	%r2042, %r2725, 2;
	add.s32 	%r138, %r1917, %r2042;
	ld.shared.u32 	%r2724, [%r138];
	shl.b32 	%r2044, %r2690, 2;
	add.s32 	%r140, %r1917, %r2044;
	ld.shared.u32 	%r141, [%r140];
	setp.ge.s32 	%p858, %r2690, %r134;
	setp.lt.s32 	%p617, %r2690, %r134;
	setp.ge.s32 	%p618, %r2725, %r136;
	and.pred  	%p859, %p618, %p617;
	or.pred  	%p619, %p858, %p618;
	@%p619 bra 	$L__BB33_88;
	setp.gt.s32 	%p859, %r141, %r2724;
	setp.gt.s32 	%p858, %r2724, %r141;
$L__BB33_88:
	add.s32 	%r2045, %r2725, %r2690;
	setp.lt.s32 	%p620, %r2045, %r137;
	and.pred  	%p7, %p620, %p859;
	mov.u32 	%r2718, %r141;
	@%p858 bra 	$L__BB33_90;
	add.s32 	%r2690, %r2690, 1;
	ld.shared.u32 	%r2718, [%r140+4];
$L__BB33_90:
	@%p859 bra 	$L__BB33_92;
	add.s32 	%r2725, %r2725, 1;
	ld.shared.u32 	%r2724, [%r138+4];
$L__BB33_92:
	setp.ge.s32 	%p860, %r2690, %r134;
	setp.lt.s32 	%p621, %r2690, %r134;
	setp.ge.s32 	%p622, %r2725, %r136;
	and.pred  	%p861, %p622, %p621;
	or.pred  	%p623, %p860, %p622;
	@%p623 bra 	$L__BB33_94;
	setp.gt.s32 	%p861, %r2718, %r2724;
	setp.gt.s32 	%p860, %r2724, %r2718;
$L__BB33_94:
	add.s32 	%r2046, %r2725, %r2690;
	setp.lt.s32 	%p624, %r2046, %r137;
	and.pred  	%p14, %p624, %p861;
	shl.b32 	%r2047, %r2690, 2;
	add.s32 	%r2049, %r1916, %r2047;
	add.s32 	%r150, %r2049, 2048;
	mov.u32 	%r2722, %r2718;
	@%p860 bra 	$L__BB33_96;
	add.s32 	%r2690, %r2690, 1;
	ld.shared.u32 	%r2722, [%r150+4];
$L__BB33_96:
	@%p861 bra 	$L__BB33_98;
	add.s32 	%r155, %r2725, 1;
	shl.b32 	%r2050, %r2725, 2;
	add.s32 	%r2052, %r1916, %r2050;
	ld.shared.u32 	%r2724, [%r2052+2052];
	mov.u32 	%r2725, %r155;
$L__BB33_98:
	setp.ge.s32 	%p862, %r2690, %r134;
	setp.lt.s32 	%p625, %r2690, %r134;
	setp.ge.s32 	%p626, %r2725, %r136;
	and.pred  	%p863, %p626, %p625;
	or.pred  	%p627, %p862, %p626;
	@%p627 bra 	$L__BB33_100;
	setp.gt.s32 	%p863, %r2722, %r2724;
	setp.gt.s32 	%p862, %r2724, %r2722;
$L__BB33_100:
	add.s32 	%r2053, %r2725, %r2690;
	setp.lt.s32 	%p628, %r2053, %r137;
	and.pred  	%p21, %p628, %p863;
	shl.b32 	%r2054, %r2690, 2;
	add.s32 	%r2056, %r1916, %r2054;
	add.s32 	%r159, %r2056, 2048;
	mov.u32 	%r2726, %r2722;
	@%p862 bra 	$L__BB33_102;
	add.s32 	%r2690, %r2690, 1;
	ld.shared.u32 	%r2726, [%r159+4];
$L__BB33_102:
	@%p863 bra 	$L__BB33_104;
	add.s32 	%r164, %r2725, 1;
	shl.b32 	%r2057, %r2725, 2;
	add.s32 	%r2059, %r1916, %r2057;
	ld.shared.u32 	%r2724, [%r2059+2052];
	mov.u32 	%r2725, %r164;
$L__BB33_104:
	setp.ge.s32 	%p864, %r2690, %r134;
	setp.lt.s32 	%p629, %r2690, %r134;
	setp.ge.s32 	%p630, %r2725, %r136;
	and.pred  	%p865, %p630, %p629;
	or.pred  	%p631, %p864, %p630;
	@%p631 bra 	$L__BB33_106;
	setp.gt.s32 	%p865, %r2726, %r2724;
	setp.gt.s32 	%p864, %r2724, %r2726;
$L__BB33_106:
	add.s32 	%r2060, %r2725, %r2690;
	setp.lt.s32 	%p632, %r2060, %r137;
	and.pred  	%p28, %p632, %p865;
	shl.b32 	%r2061, %r2690, 2;
	add.s32 	%r2063, %r1916, %r2061;
	add.s32 	%r168, %r2063, 2048;
	mov.u32 	%r2730, %r2726;
	@%p864 bra 	$L__BB33_108;
	add.s32 	%r2690, %r2690, 1;
	ld.shared.u32 	%r2730, [%r168+4];
$L__BB33_108:
	@%p865 bra 	$L__BB33_110;
	add.s32 	%r173, %r2725, 1;
	shl.b32 	%r2064, %r2725, 2;
	add.s32 	%r2066, %r1916, %r2064;
	ld.shared.u32 	%r2724, [%r2066+2052];
	mov.u32 	%r2725, %r173;
$L__BB33_110:
	setp.ge.s32 	%p866, %r2690, %r134;
	setp.lt.s32 	%p633, %r2690, %r134;
	setp.ge.s32 	%p634, %r2725, %r136;
	and.pred  	%p867, %p634, %p633;
	or.pred  	%p635, %p866, %p634;
	@%p635 bra 	$L__BB33_112;
	setp.gt.s32 	%p867, %r2730, %r2724;
	setp.gt.s32 	%p866, %r2724, %r2730;
$L__BB33_112:
	add.s32 	%r2067, %r2725, %r2690;
	setp.lt.s32 	%p636, %r2067, %r137;
	and.pred  	%p35, %p636, %p867;
	shl.b32 	%r2068, %r2690, 2;
	mov.u32 	%r2069, _ZN6thrust24THRUST_300001_SM_1000_NS8cuda_cub4core6detail5shmemE;
	add.s32 	%r2070, %r2069, %r2068;
	add.s32 	%r177, %r2070, 2048;
	mov.u32 	%r2734, %r2730;
	@%p866 bra 	$L__BB33_114;
	add.s32 	%r2690, %r2690, 1;
	ld.shared.u32 	%r2734, [%r177+4];
$L__BB33_114:
	@%p867 bra 	$L__BB33_116;
	add.s32 	%r182, %r2725, 1;
	shl.b32 	%r2071, %r2725, 2;
	add.s32 	%r2073, %r2069, %r2071;
	ld.shared.u32 	%r2724, [%r2073+2052];
	mov.u32 	%r2725, %r182;
$L__BB33_116:
	setp.ge.s32 	%p868, %r2690, %r134;
	setp.lt.s32 	%p637, %r2690, %r134;
	setp.ge.s32 	%p638, %r2725, %r136;
	and.pred  	%p869, %p638, %p637;
	or.pred  	%p639, %p868, %p638;
	@%p639 bra 	$L__BB33_118;
	setp.gt.s32 	%p869, %r2734, %r2724;
	setp.gt.s32 	%p868, %r2724, %r2734;
$L__BB33_118:
	shl.b32 	%r2074, %r2690, 2;
	mov.u32 	%r2075, _ZN6thrust24THRUST_300001_SM_1000_NS8cuda_cub4core6detail5shmemE;
	add.s32 	%r2076, %r2075, %r2074;
	add.s32 	%r186, %r2076, 2048;
	mov.u32 	%r2738, %r2734;
	mov.u32 	%r2743, %r2690;
	@%p868 bra 	$L__BB33_120;
	add.s32 	%r2743, %r2690, 1;
	ld.shared.u32 	%r2738, [%r186+4];
$L__BB33_120:
	mov.u32 	%r2745, %r2725;
	@%p869 bra 	$L__BB33_122;
	add.s32 	%r2745, %r2725, 1;
	shl.b32 	%r2077, %r2725, 2;
	add.s32 	%r2079, %r2075, %r2077;
	ld.shared.u32 	%r2724, [%r2079+2052];
$L__BB33_122:
	setp.ge.s32 	%p870, %r2743, %r134;
	setp.lt.s32 	%p640, %r2743, %r134;
	setp.ge.s32 	%p641, %r2745, %r136;
	and.pred  	%p871, %p641, %p640;
	or.pred  	%p642, %p870, %p641;
	@%p642 bra 	$L__BB33_124;
	setp.gt.s32 	%p871, %r2738, %r2724;
	setp.gt.s32 	%p870, %r2724, %r2738;
$L__BB33_124:
	add.s32 	%r2080, %r2745, %r2743;
	setp.lt.s32 	%p643, %r2080, %r137;
	selp.b32 	%r2081, 64, 0, %p871;
	selp.b32 	%r2082, %r2081, 0, %p643;
	add.s32 	%r2083, %r2725, %r2690;
	setp.lt.s32 	%p644, %r2083, %r137;
	selp.b32 	%r2084, 32, 0, %p869;
	selp.b32 	%r2085, %r2084, 0, %p644;
	or.b32  	%r2086, %r2085, %r2082;
	selp.b32 	%r2087, 8, 0, %p28;
	selp.b32 	%r2088, 4, 0, %p21;
	selp.u32 	%r2089, 1, 0, %p7;
	selp.b32 	%r2090, 2, 0, %p14;
	or.b32  	%r2091, %r2090, %r2089;
	or.b32  	%r2092, %r2091, %r2088;
	or.b32  	%r2093, %r2092, %r2087;
	selp.b32 	%r2094, 16, 0, %p35;
	or.b32  	%r2095, %r2093, %r2094;
	or.b32  	%r195, %r2086, %r2095;
	shl.b32 	%r2096, %r2743, 2;
	mov.u32 	%r2097, _ZN6thrust24THRUST_300001_SM_1000_NS8cuda_cub4core6detail5shmemE;
	add.s32 	%r2098, %r2097, %r2096;
	add.s32 	%r196, %r2098, 2048;
	mov.u32 	%r2742, %r2738;
	@%p870 bra 	$L__BB33_126;
	add.s32 	%r2743, %r2743, 1;
	ld.shared.u32 	%r2742, [%r196+4];
$L__BB33_126:
	@%p871 bra 	$L__BB33_128;
	add.s32 	%r201, %r2745, 1;
	shl.b32 	%r2099, %r2745, 2;
	add.s32 	%r2101, %r2097, %r2099;
	ld.shared.u32 	%r2724, [%r2101+2052];
	mov.u32 	%r2745, %r201;
$L__BB33_128:
	setp.ge.s32 	%p872, %r2743, %r134;
	setp.lt.s32 	%p645, %r2743, %r134;
	setp.ge.s32 	%p646, %r2745, %r136;
	and.pred  	%p873, %p646, %p645;
	or.pred  	%p647, %p872, %p646;
	@%p647 bra 	$L__BB33_130;
	setp.gt.s32 	%p873, %r2742, %r2724;
	setp.gt.s32 	%p872, %r2724, %r2742;
$L__BB33_130:
	shl.b32 	%r2102, %r2743, 2;
	mov.u32 	%r2103, _ZN6thrust24THRUST_300001_SM_1000_NS8cuda_cub4core6detail5shmemE;
	add.s32 	%r2104, %r2103, %r2102;
	add.s32 	%r205, %r2104, 2048;
	mov.u32 	%r2746, %r2742;
	mov.u32 	%r2751, %r2743;
	@%p872 bra 	$L__BB33_132;
	add.s32 	%r2751, %r2743, 1;
	ld.shared.u32 	%r2746, [%r205+4];
$L__BB33_132:
	mov.u32 	%r2753, %r2745;
	@%p873 bra 	$L__BB33_134;
	add.s32 	%r2753, %r2745, 1;
	shl.b32 	%r2105, %r2745, 2;
	add.s32 	%r2107, %r2103, %r2105;
	ld.shared.u32 	%r2724, [%r2107+2052];
$L__BB33_134:
	setp.ge.s32 	%p874, %r2751, %r134;
	setp.lt.s32 	%p648, %r2751, %r134;
	setp.ge.s32 	%p649, %r2753, %r136;
	and.pred  	%p875, %p649, %p648;
	or.pred  	%p650, %p874, %p649;
	@%p650 bra 	$L__BB33_136;
	setp.gt.s32 	%p875, %r2746, %r2724;
	setp.gt.s32 	%p874, %r2724, %r2746;
$L__BB33_136:
	add.s32 	%r2108, %r2753, %r2751;
	setp.lt.s32 	%p651, %r2108, %r137;
	selp.b32 	%r2109, 256, 0, %p875;
	selp.b32 	%r2110, %r2109, 0, %p651;
	add.s32 	%r2111, %r2745, %r2743;
	setp.lt.s32 	%p652, %r2111, %r137;
	selp.b32 	%r2112, 128, 0, %p873;
	selp.b32 	%r2113, %r2112, 0, %p652;
	or.b32  	%r2114, %r2113, %r2110;
	or.b32  	%r214, %r2114, %r195;
	shl.b32 	%r2115, %r2751, 2;
	mov.u32 	%r2116, _ZN6thrust24THRUST_300001_SM_1000_NS8cuda_cub4core6detail5shmemE;
	add.s32 	%r2117, %r2116, %r2115;
	add.s32 	%r215, %r2117, 2048;
	mov.u32 	%r2750, %r2746;
	@%p874 bra 	$L__BB33_138;
	add.s32 	%r2751, %r2751, 1;
	ld.shared.u32 	%r2750, [%r215+4];
$L__BB33_138:
	@%p875 bra 	$L__BB33_140;
	add.s32 	%r220, %r2753, 1;
	shl.b32 	%r2118, %r2753, 2;
	add.s32 	%r2120, %r2116, %r2118;
	ld.shared.u32 	%r2724, [%r2120+2052];
	mov.u32 	%r2753, %r220;
$L__BB33_140:
	setp.ge.s32 	%p876, %r2751, %r134;
	setp.lt.s32 	%p653, %r2751, %r134;
	setp.ge.s32 	%p654, %r2753, %r136;
	and.pred  	%p877, %p654, %p653;
	or.pred  	%p655, %p876, %p654;
	@%p655 bra 	$L__BB33_142;
	setp.gt.s32 	%p877, %r2750, %r2724;
	setp.gt.s32 	%p876, %r2724, %r2750;
$L__BB33_142:
	shl.b32 	%r2121, %r2751, 2;
	mov.u32 	%r2122, _ZN6thrust24THRUST_300001_SM_1000_NS8cuda_cub4core6detail5shmemE;
	add.s32 	%r2123, %r2122, %r2121;
	add.s32 	%r224, %r2123, 2048;
	mov.u32 	%r2754, %r2750;
	mov.u32 	%r2759, %r2751;
	@%p876 bra 	$L__BB33_144;
	add.s32 	%r2759, %r2751, 1;
	ld.shared.u32 	%r2754, [%r224+4];
$L__BB33_144:
	mov.u32 	%r2761, %r2753;
	@%p877 bra 	$L__BB33_146;
	add.s32 	%r2761, %r2753, 1;
	shl.b32 	%r2124, %r2753, 2;
	add.s32 	%r2126, %r2122, %r2124;
	ld.shared.u32 	%r2724, [%r2126+2052];
$L__BB33_146:
	setp.ge.s32 	%p878, %r2759, %r134;
	setp.lt.s32 	%p656, %r2759, %r134;
	setp.ge.s32 	%p657, %r2761, %r136;
	and.pred  	%p879, %p657, %p656;
	or.pred  	%p658, %p878, %p657;
	@%p658 bra 	$L__BB33_148;
	setp.gt.s32 	%p879, %r2754, %r2724;
	setp.gt.s32 	%p878, %r2724, %r2754;
$L__BB33_148:
	add.s32 	%r2127, %r2761, %r2759;
	setp.lt.s32 	%p659, %r2127, %r137;
	selp.b32 	%r2128, 1024, 0, %p879;
	selp.b32 	%r2129, %r2128, 0, %p659;
	add.s32 	%r2130, %r2753, %r2751;
	setp.lt.s32 	%p660, %r2130, %r137;
	selp.b32 	%r2131, 512, 0, %p877;
	selp.b32 	%r2132, %r2131, 0, %p660;
	or.b32  	%r2133, %r2132, %r2129;
	or.b32  	%r233, %r2133, %r214;
	shl.b32 	%r2134, %r2759, 2;
	mov.u32 	%r2135, _ZN6thrust24THRUST_300001_SM_1000_NS8cuda_cub4core6detail5shmemE;
	add.s32 	%r2136, %r2135, %r2134;
	add.s32 	%r234, %r2136, 2048;
	mov.u32 	%r2758, %r2754;
	@%p878 bra 	$L__BB33_150;
	add.s32 	%r2759, %r2759, 1;
	ld.shared.u32 	%r2758, [%r234+4];
$L__BB33_150:
	@%p879 bra 	$L__BB33_152;
	add.s32 	%r239, %r2761, 1;
	shl.b32 	%r2137, %r2761, 2;
	add.s32 	%r2139, %r2135, %r2137;
	ld.shared.u32 	%r2724, [%r2139+2052];
	mov.u32 	%r2761, %r239;
$L__BB33_152:
	setp.ge.s32 	%p880, %r2759, %r134;
	setp.lt.s32 	%p661, %r2759, %r134;
	setp.ge.s32 	%p662, %r2761, %r136;
	and.pred  	%p881, %p662, %p661;
	or.pred  	%p663, %p880, %p662;
	@%p663 bra 	$L__BB33_154;
	setp.gt.s32 	%p881, %r2758, %r2724;
	setp.gt.s32 	%p880, %r2724, %r2758;
$L__BB33_154:
	shl.b32 	%r2140, %r2759, 2;
	mov.u32 	%r2141, _ZN6thrust24THRUST_300001_SM_1000_NS8cuda_cub4core6detail5shmemE;
	add.s32 	%r2142, %r2141, %r2140;
	add.s32 	%r243, %r2142, 2048;
	mov.u32 	%r2762, %r2758;
	mov.u32 	%r2767, %r2759;
	@%p880 bra 	$L__BB33_156;
	add.s32 	%r2767, %r2759, 1;
	ld.shared.u32 	%r2762, [%r243+4];
$L__BB33_156:
	mov.u32 	%r2769, %r2761;
	@%p881 bra 	$L__BB33_158;
	add.s32 	%r2769, %r2761, 1;
	shl.b32 	%r2143, %r2761, 2;
	add.s32 	%r2145, %r2141, %r2143;
	ld.shared.u32 	%r2724, [%r2145+2052];
$L__BB33_158:
	setp.ge.s32 	%p882, %r2767, %r134;
	setp.lt.s32 	%p664, %r2767, %r134;
	setp.ge.s32 	%p665, %r2769, %r136;
	and.pred  	%p883, %p665, %p664;
	or.pred  	%p666, %p882, %p665;
	@%p666 bra 	$L__BB33_160;
	setp.gt.s32 	%p883, %r2762, %r2724;
	setp.gt.s32 	%p882, %r2724, %r2762;
$L__BB33_160:
	add.s32 	%r2146, %r2769, %r2767;
	setp.lt.s32 	%p667, %r2146, %r137;
	selp.b32 	%r2147, 4096, 0, %p883;
	selp.b32 	%r2148, %r2147, 0, %p667;
	add.s32 	%r2149, %r2761, %r2759;
	setp.lt.s32 	%p668, %r2149, %r137;
	selp.b32 	%r2150, 2048, 0, %p881;
	selp.b32 	%r2151, %r2150, 0, %p668;
	or.b32  	%r2152, %r2151, %r2148;
	or.b32  	%r252, %r2152, %r233;
	shl.b32 	%r2153, %r2767, 2;
	mov.u32 	%r2154, _ZN6thrust24THRUST_300001_SM_1000_NS8cuda_cub4core6detail5shmemE;
	add.s32 	%r2155, %r2154, %r2153;
	add.s32 	%r253, %r2155, 2048;
	mov.u32 	%r2766, %r2762;
	@%p882 bra 	$L__BB33_162;
	add.s32 	%r2767, %r2767, 1;
	ld.shared.u32 	%r2766, [%r253+4];
$L__BB33_162:
	@%p883 bra 	$L__BB33_164;
	add.s32 	%r258, %r2769, 1;
	shl.b32 	%r2156, %r2769, 2;
	add.s32 	%r2158, %r2154, %r2156;
	ld.shared.u32 	%r2724, [%r2158+2052];
	mov.u32 	%r2769, %r258;
$L__BB33_164:
	setp.ge.s32 	%p884, %r2767, %r134;
	setp.lt.s32 	%p669, %r2767, %r134;
	setp.ge.s32 	%p670, %r2769, %r136;
	and.pred  	%p885, %p670, %p669;
	or.pred  	%p671, %p884, %p670;
	@%p671 bra 	$L__BB33_166;
	setp.gt.s32 	%p885, %r2766, %r2724;
	setp.gt.s32 	%p884, %r2724, %r2766;
$L__BB33_166:
	shl.b32 	%r2159, %r2767, 2;
	mov.u32 	%r2160, _ZN6thrust24THRUST_300001_SM_1000_NS8cuda_cub4core6detail5shmemE;
	add.s32 	%r2161, %r2160, %r2159;
	add.s32 	%r262, %r2161, 2048;
	mov.u32 	%r2770, %r2766;
	mov.u32 	%r2775, %r2767;
	@%p884 bra 	$L__BB33_168;
	add.s32 	%r2775, %r2767, 1;
	ld.shared.u32 	%r2770, [%r262+4];
$L__BB33_168:
	mov.u32 	%r2777, %r2769;
	@%p885 bra 	$L__BB33_170;
	add.s32 	%r2777, %r2769, 1;
	shl.b32 	%r2162, %r2769, 2;
	add.s32 	%r2164, %r2160, %r2162;
	ld.shared.u32 	%r2724, [%r2164+2052];
$L__BB33_170:
	setp.ge.s32 	%p886, %r2775, %r134;
	setp.lt.s32 	%p672, %r2775, %r134;
	setp.ge.s32 	%p673, %r2777, %r136;
	and.pred  	%p887, %p673, %p672;
	or.pred  	%p674, %p886, %p673;
	@%p674 bra 	$L__BB33_172;
	setp.gt.s32 	%p887, %r2770, %r2724;
	setp.gt.s32 	%p886, %r2724, %r2770;
$L__BB33_172:
	add.s32 	%r2165, %r2777, %r2775;
	setp.lt.s32 	%p675, %r2165, %r137;
	selp.b32 	%r2166, 16384, 0, %p887;
	selp.b32 	%r2167, %r2166, 0, %p675;
	add.s32 	%r2168, %r2769, %r2767;
	setp.lt.s32 	%p676, %r2168, %r137;
	selp.b32 	%r2169, 8192, 0, %p885;
	selp.b32 	%r2170, %r2169, 0, %p676;
	or.b32  	%r2171, %r2170, %r2167;
	or.b32  	%r271, %r2171, %r252;
	shl.b32 	%r2172, %r2775, 2;
	mov.u32 	%r2173, _ZN6thrust24THRUST_300001_SM_1000_NS8cuda_cub4core6detail5shmemE;
	add.s32 	%r2174, %r2173, %r2172;
	add.s32 	%r272, %r2174, 2048;
	mov.u32 	%r2774, %r2770;
	@%p886 bra 	$L__BB33_174;
	add.s32 	%r2775, %r2775, 1;
	ld.shared.u32 	%r2774, [%r272+4];
$L__BB33_174:
	@%p887 bra 	$L__BB33_176;
	add.s32 	%r277, %r2777, 1;
	shl.b32 	%r2175, %r2777, 2;
	add.s32 	%r2177, %r2173, %r2175;
	ld.shared.u32 	%r2724, [%r2177+2052];
	mov.u32 	%r2777, %r277;
$L__BB33_176:
	setp.ge.s32 	%p888, %r2775, %r134;
	setp.lt.s32 	%p677, %r2775, %r134;
	setp.ge.s32 	%p678, %r2777, %r136;
	and.pred  	%p889, %p678, %p677;
	or.pred  	%p679, %p888, %p678;
	@%p679 bra 	$L__BB33_178;
	setp.gt.s32 	%p889, %r2774, %r2724;
	setp.gt.s32 	%p888, %r2724, %r2774;
$L__BB33_178:
	shl.b32 	%r2178, %r2775, 2;
	mov.u32 	%r2179, _ZN6thrust24THRUST_300001_SM_1000_NS8cuda_cub4core6detail5shmemE;
	add.s32 	%r2180, %r2179, %r2178;
	add.s32 	%r281, %r2180, 2048;
	mov.u32 	%r2778, %r2774;
	mov.u32 	%r2783, %r2775;
	@%p888 bra 	$L__BB33_180;
	add.s32 	%r2783, %r2775, 1;
	ld.shared.u32 	%r2778, [%r281+4];
$L__BB33_180:
	mov.u32 	%r2785, %r2777;
	@%p889 bra 	$L__BB33_182;
	add.s32 	%r2785, %r2777, 1;
	shl.b32 	%r2181, %r2777, 2;
	mov.u32 	%r2182, _ZN6thrust24THRUST_300001_SM_1000_NS8cuda_cub4core6detail5shmemE;
	add.s32 	%r2183, %r2182, %r2181;
	ld.shared.u32 	%r2724, [%r2183+2052];
$L__BB33_182:
	setp.ge.s32 	%p890, %r2783, %r134;
	setp.lt.s32 	%p680, %r2783, %r134;
	setp.ge.s32 	%p681, %r2785, %r136;
	and.pred  	%p891, %p681, %p680;
	or.pred  	%p682, %p890, %p681;
	@%p682 bra 	$L__BB33_184;
	setp.gt.s32 	%p891, %r2778, %r2724;
	setp.gt.s32 	%p890, %r2724, %r2778;
$L__BB33_184:
	add.s32 	%r2184, %r2785, %r2783;
	setp.lt.s32 	%p683, %r2184, %r137;
	selp.b32 	%r2185, 65536, 0, %p891;
	selp.b32 	%r2186, %r2185, 0, %p683;
	add.s32 	%r2187, %r2777, %r2775;
	setp.lt.s32 	%p684, %r2187, %r137;
	selp.b32 	%r2188, 32768, 0, %p889;
	selp.b32 	%r2189, %r2188, 0, %p684;
	or.b32  	%r2190, %r2189, %r2186;
	or.b32  	%r290, %r2190, %r271;
	shl.b32 	%r2191, %r2783, 2;
	mov.u32 	%r2192, _ZN6thrust24THRUST_300001_SM_1000_NS8cuda_cub4core6detail5shmemE;
	add.s32 	%r2193, %r2192, %r2191;
	add.s32 	%r291, %r2193, 2048;
	mov.u32 	%r2782, %r2778;
	@%p890 bra 	$L__BB33_186;
	add.s32 	%r2783, %r2783, 1;
	ld.shared.u32 	%r2782, [%r291+4];
$L__BB33_186:
	@%p891 bra 	$L__BB33_188;
	add.s32 	%r296, %r2785, 1;
	shl.b32 	%r2194, %r2785, 2;
	mov.u32 	%r2195, _ZN6thrust24THRUST_300001_SM_1000_NS8cuda_cub4core6detail5shmemE;
	add.s32 	%r2196, %r2195, %r2194;
	ld.shared.u32 	%r2724, [%r2196+2052];
	mov.u32 	%r2785, %r296;
$L__BB33_188:
	setp.ge.s32 	%p892, %r2783, %r134;
	setp.lt.s32 	%p685, %r2783, %r134;
	setp.ge.s32 	%p686, %r2785, %r136;
	and.pred  	%p893, %p686, %p685;
	or.pred  	%p687, %p892, %p686;
	@%p687 bra 	$L__BB33_190;
	setp.gt.s32 	%p893, %r2782, %r2724;
	setp.gt.s32 	%p892, %r2724, %r2782;
$L__BB33_190:
	shl.b32 	%r2197, %r2783, 2;
	mov.u32 	%r2198, _ZN6thrust24THRUST_300001_SM_1000_NS8cuda_cub4core6detail5shmemE;
	add.s32 	%r2199, %r2198, %r2197;
	add.s32 	%r300, %r2199, 2048;
	mov.u32 	%r2786, %r2782;
	mov.u32 	%r2787, %r2783;
	@%p892 bra 	$L__BB33_192;
	add.s32 	%r2787, %r2783, 1;
	ld.shared.u32 	%r2786, [%r300+4];
$L__BB33_192:
	mov.u32 	%r2789, %r2785;
	@%p893 bra 	$L__BB33_194;
	add.s32 	%r2789, %r2785, 1;
	shl.b32 	%r2200, %r2785, 2;
	mov.u32 	%r2201, _ZN6thrust24THRUST_300001_SM_1000_NS8cuda_cub4core6detail5shmemE;
	add.s32 	%r2202, %r2201, %r2200;
	ld.shared.u32 	%r2724, [%r2202+2052];
$L__BB33_194:
	setp.ge.s32 	%p688, %r2787, %r134;
	setp.lt.s32 	%p689, %r2787, %r134;
	setp.ge.s32 	%p690, %r2789, %r136;
	and.pred  	%p894, %p690, %p689;
	or.pred  	%p691, %p688, %p690;
	@%p691 bra 	$L__BB33_196;
	setp.gt.s32 	%p894, %r2786, %r2724;
$L__BB33_196:
	add.s32 	%r2203, %r2789, %r2787;
	setp.lt.s32 	%p692, %r2203, %r137;
	selp.b32 	%r2204, 262144, 0, %p894;
	selp.b32 	%r2205, %r2204, 0, %p692;
	add.s32 	%r2206, %r2785, %r2783;
	setp.lt.s32 	%p693, %r2206, %r137;
	selp.b32 	%r2207, 131072, 0, %p893;
	selp.b32 	%r2208, %r2207, 0, %p693;
	or.b32  	%r2209, %r2208, %r2205;
	or.b32  	%r309, %r2209, %r290;
	bar.sync 	0;
	popc.b32 	%r310, %r309;
	mov.u32 	%r2210, %ctaid.x;
	setp.ne.s32 	%p694, %r2210, 0;
	@%p694 bra 	$L__BB33_201;
	// begin inline asm
	mov.u32 %r2411, %laneid;
	// end inline asm
	cvt.u64.u32 	%rd475, %r310;
	mov.b64 	{%r2413, %r2418}, %rd475;
	mov.b32 	%r2419, 1;
	mov.b32 	%r2460, 0;
	mov.b32 	%r2461, -1;
	// begin inline asm
	shfl.sync.up.b32 %r2412, %r2413, %r2419, %r2460, %r2461;
	// end inline asm
	// begin inline asm
	shfl.sync.up.b32 %r2417, %r2418, %r2419, %r2460, %r2461;
	// end inline asm
	mov.b64 	%rd476, {%r2412, %r2417};
	setp.lt.s32 	%p748, %r2411, 1;
	selp.b64 	%rd477, 0, %rd476, %p748;
	add.s64 	%rd478, %rd477, %rd475;
	mov.b64 	{%r2423, %r2428}, %rd478;
	mov.b32 	%r2429, 2;
	// begin inline asm
	shfl.sync.up.b32 %r2422, %r2423, %r2429, %r2460, %r2461;
	// end inline asm
	// begin inline asm
	shfl.sync.up.b32 %r2427, %r2428, %r2429, %r2460, %r2461;
	// end inline asm
	mov.b64 	%rd479, {%r2422, %r2427};
	setp.lt.s32 	%p749, %r2411, 2;
	selp.b64 	%rd480, 0, %rd479, %p749;
	add.s64 	%rd481, %rd480, %rd478;
	mov.b64 	{%r2433, %r2438}, %rd481;
	mov.b32 	%r2439, 4;
	// begin inline asm
	shfl.sync.up.b32 %r2432, %r2433, %r2439, %r2460, %r2461;
	// end inline asm
	// begin inline asm
	shfl.sync.up.b32 %r2437, %r2438, %r2439, %r2460, %r2461;
	// end inline asm
	mov.b64 	%rd482, {%r2432, %r2437};
	setp.lt.s32 	%p750, %r2411, 4;
	selp.b64 	%rd483, 0, %rd482, %p750;
	add.s64 	%rd484, %rd483, %rd481;
	mov.b64 	{%r2443, %r2448}, %rd484;
	mov.b32 	%r2449, 8;
	// begin inline asm
	shfl.sync.up.b32 %r2442, %r2443, %r2449, %r2460, %r2461;
	// end inline asm
	// begin inline asm
	shfl.sync.up.b32 %r2447, %r2448, %r2449, %r2460, %r2461;
	// end inline asm
	mov.b64 	%rd485, {%r2442, %r2447};
	setp.lt.s32 	%p751, %r2411, 8;
	selp.b64 	%rd486, 0, %rd485, %p751;
	add.s64 	%rd487, %rd486, %rd484;
	mov.b64 	{%r2453, %r2458}, %rd487;
	mov.b32 	%r2459, 16;
	// begin inline asm
	shfl.sync.up.b32 %r2452, %r2453, %r2459, %r2460, %r2461;
	// end inline asm
	// begin inline asm
	shfl.sync.up.b32 %r2457, %r2458, %r2459, %r2460, %r2461;
	// end inline asm
	mov.b64 	%rd488, {%r2452, %r2457};
	setp.lt.s32 	%p752, %r2411, 16;
	selp.b64 	%rd489, 0, %rd488, %p752;
	add.s64 	%rd13, %rd489, %rd487;
	setp.ne.s32 	%p753, %r2411, 31;
	@%p753 bra 	$L__BB33_199;
	mov.u32 	%r2462, %tid.x;
	shr.u32 	%r2463, %r2462, 2;
	and.b32  	%r2464, %r2463, 248;
	mov.u32 	%r2465, _ZN6thrust24THRUST_300001_SM_1000_NS8cuda_cub4core6detail5shmemE;
	add.s32 	%r2466, %r2465, %r2464;
	st.shared.u64 	[%r2466], %rd13;
$L__BB33_199:
	mov.u32 	%r2467, %tid.x;
	setp.ne.s32 	%p754, %r2467, 0;
	bar.sync 	0;
	ld.shared.v2.u64 	{%rd491, %rd492}, [_ZN6thrust24THRUST_300001_SM_1000_NS8cuda_cub4core6detail5shmemE];
	shr.u32 	%r2468, %r2467, 5;
	add.s64 	%rd493, %rd492, %rd491;
	setp.eq.s32 	%p755, %r2468, 2;
	selp.b64 	%rd494, %rd493, %rd491, %p755;
	ld.shared.v2.u64 	{%rd495, %rd496}, [_ZN6thrust24THRUST_300001_SM_1000_NS8cuda_cub4core6detail5shmemE+16];
	add.s64 	%rd497, %rd493, %rd495;
	setp.eq.s32 	%p756, %r2468, 3;
	selp.b64 	%rd498, %rd497, %rd494, %p756;
	add.s64 	%rd499, %rd497, %rd496;
	setp.eq.s32 	%p757, %r2468, 4;
	selp.b64 	%rd500, %rd499, %rd498, %p757;
	ld.shared.v2.u64 	{%rd501, %rd502}, [_ZN6thrust24THRUST_300001_SM_1000_NS8cuda_cub4core6detail5shmemE+32];
	add.s64 	%rd503, %rd499, %rd501;
	setp.eq.s32 	%p758, %r2468, 5;
	selp.b64 	%rd504, %rd503, %rd500, %p758;
	add.s64 	%rd505, %rd503, %rd502;
	setp.eq.s32 	%p759, %r2468, 6;
	selp.b64 	%rd506, %rd505, %rd504, %p759;
	ld.shared.v2.u64 	{%rd507, %rd508}, [_ZN6thrust24THRUST_300001_SM_1000_NS8cuda_cub4core6detail5shmemE+48];
	add.s64 	%rd509, %rd505, %rd507;
	setp.eq.s32 	%p760, %r2468, 7;
	selp.b64 	%rd510, %rd509, %rd506, %p760;
	add.s64 	%rd511, %rd509, %rd508;
	setp.eq.s32 	%p761, %r2468, 8;
	selp.b64 	%rd512, %rd511, %rd510, %p761;
	ld.shared.v2.u64 	{%rd513, %rd514}, [_ZN6thrust24THRUST_300001_SM_1000_NS8cuda_cub4core6detail5shmemE+64];
	add.s64 	%rd515, %rd511, %rd513;
	setp.eq.s32 	%p762, %r2468, 9;
	selp.b64 	%rd516, %rd515, %rd512, %p762;
	add.s64 	%rd517, %rd515, %rd514;
	setp.eq.s32 	%p763, %r2468, 10;
	selp.b64 	%rd518, %rd517, %rd516, %p763;
	ld.shared.v2.u64 	{%rd519, %rd520}, [_ZN6thrust24THRUST_300001_SM_1000_NS8cuda_cub4core6detail5shmemE+80];
	add.s64 	%rd521, %rd517, %rd519;
	setp.eq.s32 	%p764, %r2468, 11;
	selp.b64 	%rd522, %rd521, %rd518, %p764;
	add.s64 	%rd523, %rd521, %rd520;
	setp.eq.s32 	%p765, %r2468, 12;
	selp.b64 	%rd524, %rd523, %rd522, %p765;
	ld.shared.v2.u64 	{%rd525, %rd526}, [_ZN6thrust24THRUST_300001_SM_1000_NS8cuda_cub4core6detail5shmemE+96];
	add.s64 	%rd527, %rd523, %rd525;
	setp.eq.s32 	%p766, %r2468, 13;
	selp.b64 	%rd528, %rd527, %rd524, %p766;
	add.s64 	%rd529, %rd527, %rd526;
	setp.eq.s32 	%p767, %r2468, 14;
	selp.b64 	%rd530, %rd529, %rd528, %p767;
	ld.shared.v2.u64 	{%rd531, %rd532}, [_ZN6thrust24THRUST_300001_SM_1000_NS8cuda_cub4core6detail5shmemE+112];
	add.s64 	%rd533, %rd529, %rd531;
	setp.eq.s32 	%p768, %r2468, 15;
	selp.b64 	%rd534, %rd533, %rd530, %p768;
	add.s64 	%rd568, %rd533, %rd532;
	setp.lt.u32 	%p769, %r2467, 32;
	selp.b64 	%rd535, 0, %rd534, %p769;
	setp.eq.s32 	%p770, %r2411, 0;
	cvt.u64.u32 	%rd536, %r310;
	sub.s64 	%rd537, %rd13, %rd536;
	selp.b64 	%rd538, 0, %rd537, %p770;
	add.s64 	%rd566, %rd535, %rd538;
	mov.b64 	%rd570, 0;
	@%p754 bra 	$L__BB33_231;
	add.s64 	%rd539, %rd2, 512;
	mov.b64 	%rd540, 101;
	// begin inline asm
	st.relaxed.gpu.v2.u64 [%rd539], {%rd540, %rd568};
	// end inline asm
	bra.uni 	$L__BB33_231;
$L__BB33_201:
	// begin inline asm
	mov.u32 %r2211, %laneid;
	// end inline asm
	cvt.u64.u32 	%rd354, %r310;
	mov.b64 	{%r2213, %r2218}, %rd354;
	mov.b32 	%r2219, 1;
	mov.b32 	%r2260, 0;
	mov.b32 	%r2261, -1;
	// begin inline asm
	shfl.sync.up.b32 %r2212, %r2213, %r2219, %r2260, %r2261;
	// end inline asm
	// begin inline asm
	shfl.sync.up.b32 %r2217, %r2218, %r2219, %r2260, %r2261;
	// end inline asm
	mov.b64 	%rd355, {%r2212, %r2217};
	setp.lt.s32 	%p695, %r2211, 1;
	selp.b64 	%rd356, 0, %rd355, %p695;
	add.s64 	%rd357, %rd356, %rd354;
	mov.b64 	{%r2223, %r2228}, %rd357;
	mov.b32 	%r2229, 2;
	// begin inline asm
	shfl.sync.up.b32 %r2222, %r2223, %r2229, %r2260, %r2261;
	// end inline asm
	// begin inline asm
	shfl.sync.up.b32 %r2227, %r2228, %r2229, %r2260, %r2261;
	// end inline asm
	mov.b64 	%rd358, {%r2222, %r2227};
	setp.lt.s32 	%p696, %r2211, 2;
	selp.b64 	%rd359, 0, %rd358, %p696;
	add.s64 	%rd360, %rd359, %rd357;
	mov.b64 	{%r2233, %r2238}, %rd360;
	mov.b32 	%r2239, 4;
	// begin inline asm
	shfl.sync.up.b32 %r2232, %r2233, %r2239, %r2260, %r2261;
	// end inline asm
	// begin inline asm
	shfl.sync.up.b32 %r2237, %r2238, %r2239, %r2260, %r2261;
	// end inline asm
	mov.b64 	%rd361, {%r2232, %r2237};
	setp.lt.s32 	%p697, %r2211, 4;
	selp.b64 	%rd362, 0, %rd361, %p697;
	add.s64 	%rd363, %rd362, %rd360;
	mov.b64 	{%r2243, %r2248}, %rd363;
	mov.b32 	%r2249, 8;
	// begin inline asm
	shfl.sync.up.b32 %r2242, %r2243, %r2249, %r2260, %r2261;
	// end inline asm
	// begin inline asm
	shfl.sync.up.b32 %r2247, %r2248, %r2249, %r2260, %r2261;
	// end inline asm
	mov.b64 	%rd364, {%r2242, %r2247};
	setp.lt.s32 	%p698, %r2211, 8;
	selp.b64 	%rd365, 0, %rd364, %p698;
	add.s64 	%rd366, %rd365, %rd363;
	mov.b64 	{%r2253, %r2258}, %rd366;
	mov.b32 	%r2259, 16;
	// begin inline asm
	shfl.sync.up.b32 %r2252, %r2253, %r2259, %r2260, %r2261;
	// end inline asm
	// begin inline asm
	shfl.sync.up.b32 %r2257, %r2258, %r2259, %r2260, %r2261;
	// end inline asm
	mov.b64 	%rd367, {%r2252, %r2257};
	setp.lt.s32 	%p699, %r2211, 16;
	selp.b64 	%rd368, 0, %rd367, %p699;
	add.s64 	%rd16, %rd368, %rd366;
	setp.ne.s32 	%p700, %r2211, 31;
	@%p700 bra 	$L__BB33_203;
	mov.u32 	%r2262, %tid.x;
	shr.u32 	%r2263, %r2262, 2;
	and.b32  	%r2264, %r2263, 248;
	mov.u32 	%r2265, _ZN6thrust24THRUST_300001_SM_1000_NS8cuda_cub4core6detail5shmemE;
	add.s32 	%r2266, %r2265, %r2264;
	st.shared.u64 	[%r2266], %rd16;
$L__BB33_203:
	cvt.u64.u32 	%rd369, %r310;
	sub.s64 	%rd370, %rd16, %rd369;
	bar.sync 	0;
	ld.shared.v2.u64 	{%rd371, %rd372}, [_ZN6thrust24THRUST_300001_SM_1000_NS8cuda_cub4core6detail5shmemE];
	mov.u32 	%r2267, %tid.x;
	shr.u32 	%r2268, %r2267, 5;
	add.s64 	%rd373, %rd372, %rd371;
	setp.eq.s32 	%p701, %r2268, 2;
	selp.b64 	%rd374, %rd373, %rd371, %p701;
	ld.shared.v2.u64 	{%rd375, %rd376}, [_ZN6thrust24THRUST_300001_SM_1000_NS8cuda_cub4core6detail5shmemE+16];
	add.s64 	%rd377, %rd373, %rd375;
	setp.eq.s32 	%p702, %r2268, 3;
	selp.b64 	%rd378, %rd377, %rd374, %p702;
	add.s64 	%rd379, %rd377, %rd376;
	setp.eq.s32 	%p703, %r2268, 4;
	selp.b64 	%rd380, %rd379, %rd378, %p703;
	ld.shared.v2.u64 	{%rd381, %rd382}, [_ZN6thrust24THRUST_300001_SM_1000_NS8cuda_cub4core6detail5shmemE+32];
	add.s64 	%rd383, %rd379, %rd381;
	setp.eq.s32 	%p704, %r2268, 5;
	selp.b64 	%rd384, %rd383, %rd380, %p704;
	add.s64 	%rd385, %rd383, %rd382;
	setp.eq.s32 	%p705, %r2268, 6;
	selp.b64 	%rd386, %rd385, %rd384, %p705;
	ld.shared.v2.u64 	{%rd387, %rd388}, [_ZN6thrust24THRUST_300001_SM_1000_NS8cuda_cub4core6detail5shmemE+48];
	add.s64 	%rd389, %rd385, %rd387;
	setp.eq.s32 	%p706, %r2268, 7;
	selp.b64 	%rd390, %rd389, %rd386, %p706;
	add.s64 	%rd391, %rd389, %rd388;
	setp.eq.s32 	%p707, %r2268, 8;
	selp.b64 	%rd392, %rd391, %rd390, %p707;
	ld.shared.v2.u64 	{%rd393, %rd394}, [_ZN6thrust24THRUST_300001_SM_1000_NS8cuda_cub4core6detail5shmemE+64];
	add.s64 	%rd395, %rd391, %rd393;
	setp.eq.s32 	%p708, %r2268, 9;
	selp.b64 	%rd396, %rd395, %rd392, %p708;
	add.s64 	%rd397, %rd395, %rd394;
	setp.eq.s32 	%p709, %r2268, 10;
	selp.b64 	%rd398, %rd397, %rd396, %p709;
	ld.shared.v2.u64 	{%rd399, %rd400}, [_ZN6thrust24THRUST_300001_SM_1000_NS8cuda_cub4core6detail5shmemE+80];
	add.s64 	%rd401, %rd397, %rd399;
	setp.eq.s32 	%p710, %r2268, 11;
	selp.b64 	%rd402, %rd401, %rd398, %p710;
	add.s64 	%rd403, %rd401, %rd400;
	setp.eq.s32 	%p711, %r2268, 12;
	selp.b64 	%rd404, %rd403, %rd402, %p711;
	ld.shared.v2.u64 	{%rd405, %rd406}, [_ZN6thrust24THRUST_300001_SM_1000_NS8cuda_cub4core6detail5shmemE+96];
	add.s64 	%rd407, %rd403, %rd405;
	setp.eq.s32 	%p712, %r2268, 13;
	selp.b64 	%rd408, %rd407, %rd404, %p712;
	add.s64 	%rd409, %rd407, %rd406;
	setp.eq.s32 	%p713, %r2268, 14;
	selp.b64 	%rd410, %rd409, %rd408, %p713;
	ld.shared.v2.u64 	{%rd411, %rd412}, [_ZN6thrust24THRUST_300001_SM_1000_NS8cuda_cub4core6detail5shmemE+112];
	add.s64 	%rd413, %rd409, %rd411;
	setp.eq.s32 	%p714, %r2268, 15;
	selp.b64 	%rd414, %rd413, %rd410, %p714;
	add.s64 	%rd17, %rd413, %rd412;
	setp.gt.u32 	%p715, %r2267, 31;
	setp.lt.u32 	%p716, %r2267, 32;
	setp.eq.s32 	%p717, %r2211, 0;
	selp.b64 	%rd415, 0, %rd370, %p717;
	add.s64 	%rd566, %rd414, %rd415;
	selp.b64 	%rd19, %rd370, %rd566, %p716;
	@%p715 bra 	$L__BB33_228;
	mov.u32 	%r2269, %tid.x;
	setp.ne.s32 	%p718, %r2269, 0;
	mov.u32 	%r2270, %ctaid.x;
	mul.wide.u32 	%rd416, %r2270, 16;
	add.s64 	%rd20, %rd2, %rd416;
	@%p718 bra 	$L__BB33_206;
	st.shared.u64 	[_ZN6thrust24THRUST_300001_SM_1000_NS8cuda_cub4core6detail5shmemE+184], %rd17;
	add.s64 	%rd417, %rd20, 512;
	mov.b64 	%rd418, 100;
	// begin inline asm
	st.relaxed.gpu.v2.u64 [%rd417], {%rd418, %rd17};
	// end inline asm
$L__BB33_206:
	mov.u32 	%r2271, %nctaid.x;
	setp.gt.u32 	%p719, %r2271, 499;
	@%p719 bra 	$L__BB33_208;
	membar.cta;
	bra.uni 	$L__BB33_209;
$L__BB33_208:
	mov.b32 	%r2272, 450;
	// begin inline asm
	nanosleep.u32 %r2272;
	// end inline asm
$L__BB33_209:
	mov.u32 	%r2273, %tid.x;
	mul.wide.u32 	%rd423, %r2273, 16;
	xor.b64  	%rd424, %rd423, -16;
	add.s64 	%rd425, %rd20, %rd424;
	add.s64 	%rd422, %rd425, 512;
	// begin inline asm
	ld.relaxed.gpu.v2.u64 {%rd564, %rd561}, [%rd422];
	// end inline asm
	mov.u32 	%r2408, %nctaid.x;
$L__BB33_210:
	setp.eq.s64 	%p720, %rd564, 99;
	mov.b32 	%r2274, -1;
	vote.sync.any.pred 	%p721, %p720, %r2274;
	not.pred 	%p722, %p721;
	@%p722 bra 	$L__BB33_215;
	setp.gt.u32 	%p747, %r2408, 499;
	@%p747 bra 	$L__BB33_213;
	membar.cta;
	bra.uni 	$L__BB33_214;
$L__BB33_213:
	mov.b32 	%r2409, 350;
	// begin inline asm
	nanosleep.u32 %r2409;
	// end inline asm
$L__BB33_214:
	// begin inline asm
	ld.relaxed.gpu.v2.u64 {%rd564, %rd561}, [%rd422];
	// end inline asm
	bra.uni 	$L__BB33_210;
$L__BB33_215:
	setp.eq.s64 	%p723, %rd564, 101;
	mov.b32 	%r2326, -1;
	vote.sync.ballot.b32 	%r2327, %p723, %r2326;
	// begin inline asm
	mov.u32 %r2276, %lanemask_ge;
	// end inline asm
	and.b32  	%r2328, %r2327, %r2276;
	or.b32  	%r2329, %r2328, -2147483648;
	add.s32 	%r2330, %r2329, -1;
	not.b32 	%r2331, %r2329;
	and.b32  	%r2332, %r2331, %r2330;
	popc.b32 	%r2280, %r2332;
	mov.b64 	{%r2278, %r2283}, %rd561;
	mov.b32 	%r2284, 1;
	// begin inline asm
	shfl.sync.down.b32 %r2277, %r2278, %r2284, %r2280, %r2326;
	// end inline asm
	// begin inline asm
	shfl.sync.down.b32 %r2282, %r2283, %r2284, %r2280, %r2326;
	// end inline asm
	mov.b64 	%rd426, {%r2277, %r2282};
	setp.lt.s32 	%p725, %r2211, %r2280;
	selp.b64 	%rd427, %rd426, 0, %p725;
	add.s64 	%rd428, %rd427, %rd561;
	mov.b64 	{%r2288, %r2293}, %rd428;
	mov.b32 	%r2294, 2;
	// begin inline asm
	shfl.sync.down.b32 %r2287, %r2288, %r2294, %r2280, %r2326;
	// end inline asm
	// begin inline asm
	shfl.sync.down.b32 %r2292, %r2293, %r2294, %r2280, %r2326;
	// end inline asm
	mov.b64 	%rd429, {%r2287, %r2292};
	add.s32 	%r2333, %r2211, 2;
	setp.gt.s32 	%p726, %r2333, %r2280;
	selp.b64 	%rd430, 0, %rd429, %p726;
	add.s64 	%rd431, %rd430, %rd428;
	mov.b64 	{%r2298, %r2303}, %rd431;
	mov.b32 	%r2304, 4;
	// begin inline asm
	shfl.sync.down.b32 %r2297, %r2298, %r2304, %r2280, %r2326;
	// end inline asm
	// begin inline asm
	shfl.sync.down.b32 %r2302, %r2303, %r2304, %r2280, %r2326;
	// end inline asm
	mov.b64 	%rd432, {%r2297, %r2302};
	add.s32 	%r2334, %r2211, 4;
	setp.gt.s32 	%p727, %r2334, %r2280;
	selp.b64 	%rd433, 0, %rd432, %p727;
	add.s64 	%rd434, %rd433, %rd431;
	mov.b64 	{%r2308, %r2313}, %rd434;
	mov.b32 	%r2314, 8;
	// begin inline asm
	shfl.sync.down.b32 %r2307, %r2308, %r2314, %r2280, %r2326;
	// end inline asm
	// begin inline asm
	shfl.sync.down.b32 %r2312, %r2313, %r2314, %r2280, %r2326;
	// end inline asm
	mov.b64 	%rd435, {%r2307, %r2312};
	add.s32 	%r2335, %r2211, 8;
	setp.gt.s32 	%p728, %r2335, %r2280;
	selp.b64 	%rd436, 0, %rd435, %p728;
	add.s64 	%rd437, %rd436, %rd434;
	mov.b64 	{%r2318, %r2323}, %rd437;
	mov.b32 	%r2324, 16;
	// begin inline asm
	shfl.sync.down.b32 %r2317, %r2318, %r2324, %r2280, %r2326;
	// end inline asm
	// begin inline asm
	shfl.sync.down.b32 %r2322, %r2323, %r2324, %r2280, %r2326;
	// end inline asm
	mov.b64 	%rd438, {%r2317, %r2322};
	add.s32 	%r2336, %r2211, 16;
	setp.gt.s32 	%p729, %r2336, %r2280;
	selp.b64 	%rd439, 0, %rd438, %p729;
	add.s64 	%rd563, %rd439, %rd437;
	mov.u32 	%r2337, %tid.x;
	not.b32 	%r2338, %r2337;
	mov.u32 	%r2339, %ctaid.x;
	add.s32 	%r2790, %r2339, %r2338;
	add.s64 	%rd30, %rd2, 512;
$L__BB33_216:
	setp.ne.s64 	%p730, %rd564, 101;
	mov.b32 	%r2340, -1;
	vote.sync.all.pred 	%p731, %p730, %r2340;
	not.pred 	%p732, %p731;
	@%p732 bra 	$L__BB33_224;
	mul.wide.s32 	%rd447, %r2790, 16;
	add.s64 	%rd448, %rd30, %rd447;
	add.s64 	%rd446, %rd448, -512;
	// begin inline asm
	ld.relaxed.gpu.v2.u64 {%rd564, %rd565}, [%rd446];
	// end inline asm
$L__BB33_218:
	setp.eq.s64 	%p736, %rd564, 99;
	mov.b32 	%r2344, -1;
	vote.sync.any.pred 	%p737, %p736, %r2344;
	not.pred 	%p738, %p737;
	@%p738 bra 	$L__BB33_223;
	mov.u32 	%r2406, %nctaid.x;
	setp.gt.u32 	%p746, %r2406, 499;
	@%p746 bra 	$L__BB33_221;
	membar.cta;
	bra.uni 	$L__BB33_222;
$L__BB33_221:
	mov.b32 	%r2407, 350;
	// begin inline asm
	nanosleep.u32 %r2407;
	// end inline asm
$L__BB33_222:
	mul.wide.s32 	%rd467, %r2790, 16;
	add.s64 	%rd468, %rd30, %rd467;
	add.s64 	%rd466, %rd468, -512;
	// begin inline asm
	ld.relaxed.gpu.v2.u64 {%rd564, %rd565}, [%rd466];
	// end inline asm
	bra.uni 	$L__BB33_218;
$L__BB33_223:
	setp.eq.s64 	%p739, %rd564, 101;
	mov.b32 	%r2395, -1;
	vote.sync.ballot.b32 	%r2396, %p739, %r2395;
	and.b32  	%r2397, %r2396, %r2276;
	or.b32  	%r2398, %r2397, -2147483648;
	add.s32 	%r2399, %r2398, -1;
	not.b32 	%r2400, %r2398;
	and.b32  	%r2401, %r2400, %r2399;
	popc.b32 	%r2349, %r2401;
	mov.b64 	{%r2347, %r2352}, %rd565;
	mov.b32 	%r2353, 1;
	// begin inline asm
	shfl.sync.down.b32 %r2346, %r2347, %r2353, %r2349, %r2395;
	// end inline asm
	// begin inline asm
	shfl.sync.down.b32 %r2351, %r2352, %r2353, %r2349, %r2395;
	// end inline asm
	mov.b64 	%rd449, {%r2346, %r2351};
	setp.lt.s32 	%p741, %r2211, %r2349;
	selp.b64 	%rd450, %rd449, 0, %p741;
	add.s64 	%rd451, %rd450, %rd565;
	mov.b64 	{%r2357, %r2362}, %rd451;
	mov.b32 	%r2363, 2;
	// begin inline asm
	shfl.sync.down.b32 %r2356, %r2357, %r2363, %r2349, %r2395;
	// end inline asm
	// begin inline asm
	shfl.sync.down.b32 %r2361, %r2362, %r2363, %r2349, %r2395;
	// end inline asm
	mov.b64 	%rd452, {%r2356, %r2361};
	add.s32 	%r2402, %r2211, 2;
	setp.gt.s32 	%p742, %r2402, %r2349;
	selp.b64 	%rd453, 0, %rd452, %p742;
	add.s64 	%rd454, %rd451, %rd453;
	mov.b64 	{%r2367, %r2372}, %rd454;
	mov.b32 	%r2373, 4;
	// begin inline asm
	shfl.sync.down.b32 %r2366, %r2367, %r2373, %r2349, %r2395;
	// end inline asm
	// begin inline asm
	shfl.sync.down.b32 %r2371, %r2372, %r2373, %r2349, %r2395;
	// end inline asm
	mov.b64 	%rd455, {%r2366, %r2371};
	add.s32 	%r2403, %r2211, 4;
	setp.gt.s32 	%p743, %r2403, %r2349;
	selp.b64 	%rd456, 0, %rd455, %p743;
	add.s64 	%rd457, %rd456, %rd454;
	mov.b64 	{%r2377, %r2382}, %rd457;
	mov.b32 	%r2383, 8;
	// begin inline asm
	shfl.sync.down.b32 %r2376, %r2377, %r2383, %r2349, %r2395;
	// end inline asm
	// begin inline asm
	shfl.sync.down.b32 %r2381, %r2382, %r2383, %r2349, %r2395;
	// end inline asm
	mov.b64 	%rd458, {%r2376, %r2381};
	add.s32 	%r2404, %r2211, 8;
	setp.gt.s32 	%p744, %r2404, %r2349;
	selp.b64 	%rd459, 0, %rd458, %p744;
	add.s64 	%rd460, %rd459, %rd457;
	mov.b64 	{%r2387, %r2392}, %rd460;
	mov.b32 	%r2393, 16;
	// begin inline asm
	shfl.sync.down.b32 %r2386, %r2387, %r2393, %r2349, %r2395;
	// end inline asm
	// begin inline asm
	shfl.sync.down.b32 %r2391, %r2392, %r2393, %r2349, %r2395;
	// end inline asm
	mov.b64 	%rd461, {%r2386, %r2391};
	add.s32 	%r2405, %r2211, 16;
	setp.gt.s32 	%p745, %r2405, %r2349;
	selp.b64 	%rd462, 0, %rd461, %p745;
	add.s64 	%rd463, %rd460, %rd563;
	add.s64 	%rd563, %rd463, %rd462;
	add.s32 	%r2790, %r2790, -32;
	bra.uni 	$L__BB33_216;
$L__BB33_224:
	mov.u32 	%r2342, %tid.x;
	setp.ne.s32 	%p733, %r2342, 0;
	@%p733 bra 	$L__BB33_226;
	add.s64 	%rd442, %rd563, %rd17;
	add.s64 	%rd440, %rd20, 512;
	mov.b64 	%rd441, 101;
	// begin inline asm
	st.relaxed.gpu.v2.u64 [%rd440], {%rd441, %rd442};
	// end inline asm
	st.shared.u64 	[_ZN6thrust24THRUST_300001_SM_1000_NS8cuda_cub4core6detail5shmemE+168], %rd563;
	st.shared.u64 	[_ZN6thrust24THRUST_300001_SM_1000_NS8cuda_cub4core6detail5shmemE+176], %rd442;
$L__BB33_226:
	setp.ne.s32 	%p734, %r2211, 0;
	mov.u64 	%rd566, %rd19;
	@%p734 bra 	$L__BB33_228;
	st.shared.u64 	[_ZN6thrust24THRUST_300001_SM_1000_NS8cuda_cub4core6detail5shmemE+144], %rd563;
	mov.u64 	%rd566, %rd563;
$L__BB33_228:
	mov.u32 	%r2343, %tid.x;
	setp.eq.s32 	%p735, %r2343, 0;
	bar.sync 	0;
	@%p735 bra 	$L__BB33_230;
	ld.shared.u64 	%rd443, [_ZN6thrust24THRUST_300001_SM_1000_NS8cuda_cub4core6detail5shmemE+144];
	add.s64 	%rd566, %rd443, %rd566;
$L__BB33_230:
	ld.shared.u64 	%rd568, [_ZN6thrust24THRUST_300001_SM_1000_NS8cuda_cub4core6detail5shmemE+184];
	ld.shared.u64 	%rd570, [_ZN6thrust24THRUST_300001_SM_1000_NS8cuda_cub4core6detail5shmemE+168];
$L__BB33_231:
	bar.sync 	0;
	cvt.u32.u64 	%r317, %rd568;
	cvt.u32.u64 	%r2469, %rd570;
	cvt.u32.u64 	%r2470, %rd566;
	sub.s32 	%r2853, %r2470, %r2469;
	not.pred 	%p771, %p7;
	mov.u32 	%r2792, %r2853;
	@%p771 bra 	$L__BB33_233;
	add.s32 	%r2792, %r2853, 1;
	shl.b32 	%r2471, %r2853, 2;
	mov.u32 	%r2472, _ZN6thrust24THRUST_300001_SM_1000_NS8cuda_cub4core6detail5shmemE;
	add.s32 	%r2473, %r2472, %r2471;
	st.shared.u32 	[%r2473+2048], %r141;
$L__BB33_233:
	not.pred 	%p772, %p14;
	@%p772 bra 	$L__BB33_235;
	add.s32 	%r321, %r2792, 1;
	shl.b32 	%r2474, %r2792, 2;
	mov.u32 	%r2475, _ZN6thrust24THRUST_300001_SM_1000_NS8cuda_cub4core6detail5shmemE;
	add.s32 	%r2476, %r2475, %r2474;
	st.shared.u32 	[%r2476+2048], %r2718;
	mov.u32 	%r2792, %r321;
$L__BB33_235:
	not.pred 	%p773, %p21;
	@%p773 bra 	$L__BB33_237;
	add.s32 	%r323, %r2792, 1;
	shl.b32 	%r2477, %r2792, 2;
	mov.u32 	%r2478, _ZN6thrust24THRUST_300001_SM_1000_NS8cuda_cub4core6detail5shmemE;
	add.s32 	%r2479, %r2478, %r2477;
	st.shared.u32 	[%r2479+2048], %r2722;
	mov.u32 	%r2792, %r323;
$L__BB33_237:
	not.pred 	%p774, %p28;
	@%p774 bra 	$L__BB33_239;
	add.s32 	%r325, %r2792, 1;
	shl.b32 	%r2480, %r2792, 2;
	mov.u32 	%r2481, _ZN6thrust24THRUST_300001_SM_1000_NS8cuda_cub4core6detail5shmemE;
	add.s32 	%r2482, %r2481, %r2480;
	st.shared.u32 	[%r2482+2048], %r2726;
	mov.u32 	%r2792, %r325;
$L__BB33_239:
	not.pred 	%p775, %p35;
	@%p775 bra 	$L__BB33_241;
	add.s32 	%r327, %r2792, 1;
	shl.b32 	%r2483, %r2792, 2;
	mov.u32 	%r2484, _ZN6thrust24THRUST_300001_SM_1000_NS8cuda_cub4core6detail5shmemE;
	add.s32 	%r2485, %r2484, %r2483;
	st.shared.u32 	[%r2485+2048], %r2730;
	mov.u32 	%r2792, %r327;
$L__BB33_241:
	and.b32  	%r329, %r195, 32;
	setp.eq.s32 	%p776, %r329, 0;
	@%p776 bra 	$L__BB33_243;
	add.s32 	%r330, %r2792, 1;
	shl.b32 	%r2486, %r2792, 2;
	mov.u32 	%r2487, _ZN6thrust24THRUST_300001_SM_1000_NS8cuda_cub4core6detail5shmemE;
	add.s32 	%r2488, %r2487, %r2486;
	st.shared.u32 	[%r2488+2048], %r2734;
	mov.u32 	%r2792, %r330;
$L__BB33_243:
	and.b32  	%r332, %r195, 64;
	setp.eq.s32 	%p777, %r332, 0;
	@%p777 bra 	$L__BB33_245;
	add.s32 	%r333, %r2792, 1;
	shl.b32 	%r2489, %r2792, 2;
	mov.u32 	%r2490, _ZN6thrust24THRUST_300001_SM_1000_NS8cuda_cub4core6detail5shmemE;
	add.s32 	%r2491, %r2490, %r2489;
	st.shared.u32 	[%r2491+2048], %r2738;
	mov.u32 	%r2792, %r333;
$L__BB33_245:
	and.b32  	%r335, %r214, 128;
	setp.eq.s32 	%p778, %r335, 0;
	@%p778 bra 	$L__BB33_247;
	add.s32 	%r336, %r2792, 1;
	shl.b32 	%r2492, %r2792, 2;
	mov.u32 	%r2493, _ZN6thrust24THRUST_300001_SM_1000_NS8cuda_cub4core6detail5shmemE;
	add.s32 	%r2494, %r2493, %r2492;
	st.shared.u32 	[%r2494+2048], %r2742;
	mov.u32 	%r2792, %r336;
$L__BB33_247:
	and.b32  	%r338, %r214, 256;
	setp.eq.s32 	%p779, %r338, 0;
	@%p779 bra 	$L__BB33_249;
	add.s32 	%r339, %r2792, 1;
	shl.b32 	%r2495, %r2792, 2;
	mov.u32 	%r2496, _ZN6thrust24THRUST_300001_SM_1000_NS8cuda_cub4core6detail5shmemE;
	add.s32 	%r2497, %r2496, %r2495;
	st.shared.u32 	[%r2497+2048], %r2746;
	mov.u32 	%r2792, %r339;
$L__BB33_249:
	and.b32  	%r341, %r233, 512;
	setp.eq.s32 	%p780, %r341, 0;
	@%p780 bra 	$L__BB33_251;
	add.s32 	%r342, %r2792, 1;
	shl.b32 	%r2498, %r2792, 2;
	mov.u32 	%r2499, _ZN6thrust24THRUST_300001_SM_1000_NS8cuda_cub4core6detail5shmemE;
	add.s32 	%r2500, %r2499, %r2498;
	st.shared.u32 	[%r2500+2048], %r2750;
	mov.u32 	%r2792, %r342;
$L__BB33_251:
	and.b32  	%r344, %r233, 1024;
	setp.eq.s32 	%p781, %r344, 0;
	@%p781 bra 	$L__BB33_253;
	add.s32 	%r345, %r2792, 1;
	shl.b32 	%r2501, %r2792, 2;
	mov.u32 	%r2502, _ZN6thrust24THRUST_300001_SM_1000_NS8cuda_cub4core6detail5shmemE;
	add.s32 	%r2503, %r2502, %r2501;
	st.shared.u32 	[%r2503+2048], %r2754;
	mov.u32 	%r2792, %r345;
$L__BB33_253:
	and.b32  	%r347, %r252, 2048;
	setp.eq.s32 	%p782, %r347, 0;
	@%p782 bra 	$L__BB33_255;
	add.s32 	%r348, %r2792, 1;
	shl.b32 	%r2504, %r2792, 2;
	mov.u32 	%r2505, _ZN6thrust24THRUST_300001_SM_1000_NS8cuda_cub4core6detail5shmemE;
	add.s32 	%r2506, %r2505, %r2504;
	st.shared.u32 	[%r2506+2048], %r2758;
	mov.u32 	%r2792, %r348;
$L__BB33_255:
	and.b32  	%r350, %r252, 4096;
	setp.eq.s32 	%p783, %r350, 0;
	@%p783 bra 	$L__BB33_257;
	add.s32 	%r351, %r2792, 1;
	shl.b32 	%r2507, %r2792, 2;
	mov.u32 	%r2508, _ZN6thrust24THRUST_300001_SM_1000_NS8cuda_cub4core6detail5shmemE;
	add.s32 	%r2509, %r2508, %r2507;
	st.shared.u32 	[%r2509+2048], %r2762;
	mov.u32 	%r2792, %r351;
$L__BB33_257:
	and.b32  	%r353, %r271, 8192;
	setp.eq.s32 	%p784, %r353, 0;
	@%p784 bra 	$L__BB33_259;
	add.s32 	%r354, %r2792, 1;
	shl.b32 	%r2510, %r2792, 2;
	mov.u32 	%r2511, _ZN6thrust24THRUST_300001_SM_1000_NS8cuda_cub4core6detail5shmemE;
	add.s32 	%r2512, %r2511, %r2510;
	st.shared.u32 	[%r2512+2048], %r2766;
	mov.u32 	%r2792, %r354;
$L__BB33_259:
	and.b32  	%r356, %r271, 16384;
	setp.eq.s32 	%p785, %r356, 0;
	@%p785 bra 	$L__BB33_261;
	add.s32 	%r357, %r2792, 1;
	shl.b32 	%r2513, %r2792, 2;
	mov.u32 	%r2514, _ZN6thrust24THRUST_300001_SM_1000_NS8cuda_cub4core6detail5shmemE;
	add.s32 	%r2515, %r2514, %r2513;
	st.shared.u32 	[%r2515+2048], %r2770;
	mov.u32 	%r2792, %r357;
$L__BB33_261:
	and.b32  	%r359, %r290, 32768;
	setp.eq.s32 	%p786, %r359, 0;
	@%p786 bra 	$L__BB33_263;
	add.s32 	%r360, %r2792, 1;
	shl.b32 	%r2516, %r2792, 2;
	mov.u32 	%r2517, _ZN6thrust24THRUST_300001_SM_1000_NS8cuda_cub4core6detail5shmemE;
	add.s32 	%r2518, %r2517, %r2516;
	st.shared.u32 	[%r2518+2048], %r2774;
	mov.u32 	%r2792, %r360;
$L__BB33_263:
	and.b32  	%r362, %r290, 65536;
	setp.eq.s32 	%p787, %r362, 0;
	@%p787 bra 	$L__BB33_265;
	add.s32 	%r363, %r2792, 1;
	shl.b32 	%r2519, %r2792, 2;
	mov.u32 	%r2520, _ZN6thrust24THRUST_300001_SM_1000_NS8cuda_cub4core6detail5shmemE;
	add.s32 	%r2521, %r2520, %r2519;
	st.shared.u32 	[%r2521+2048], %r2778;
	mov.u32 	%r2792, %r363;
$L__BB33_265:
	and.b32  	%r365, %r309, 131072;
	setp.eq.s32 	%p788, %r365, 0;
	@%p788 bra 	$L__BB33_267;
	add.s32 	%r366, %r2792, 1;
	shl.b32 	%r2522, %r2792, 2;
	mov.u32 	%r2523, _ZN6thrust24THRUST_300001_SM_1000_NS8cuda_cub4core6detail5shmemE;
	add.s32 	%r2524, %r2523, %r2522;
	st.shared.u32 	[%r2524+2048], %r2782;
	mov.u32 	%r2792, %r366;
$L__BB33_267:
	and.b32  	%r368, %r309, 262144;
	setp.eq.s32 	%p789, %r368, 0;
	@%p789 bra 	$L__BB33_269;
	shl.b32 	%r2525, %r2792, 2;
	mov.u32 	%r2526, _ZN6thrust24THRUST_300001_SM_1000_NS8cuda_cub4core6detail5shmemE;
	add.s32 	%r2527, %r2526, %r2525;
	st.shared.u32 	[%r2527+2048], %r2786;
$L__BB33_269:
	bar.sync 	0;
	mov.u32 	%r2813, %tid.x;
	setp.ge.s32 	%p790, %r2813, %r317;
	@%p790 bra 	$L__BB33_276;
	not.b32 	%r2528, %r2813;
	add.s32 	%r2529, %r2528, %r317;
	and.b32  	%r2530, %r2529, 1536;
	setp.eq.s32 	%p791, %r2530, 1536;
	@%p791 bra 	$L__BB33_273;
	mov.u32 	%r2531, %tid.x;
	not.b32 	%r2532, %r2531;
	add.s32 	%r2533, %r2532, %r317;
	shr.u32 	%r2534, %r2533, 9;
	add.s32 	%r2535, %r2534, 1;
	and.b32  	%r2536, %r2535, 3;
	shl.b32 	%r2537, %r2531, 2;
	mov.u32 	%r2538, _ZN6thrust24THRUST_300001_SM_1000_NS8cuda_cub4core6detail5shmemE;
	add.s32 	%r2539, %r2537, %r2538;
	add.s32 	%r2810, %r2539, 2048;
	cvt.u64.u32 	%rd543, %r2531;
	add.s64 	%rd544, %rd570, %rd543;
	shl.b64 	%rd545, %rd544, 2;
	add.s64 	%rd571, %rd7, %rd545;
	neg.s32 	%r2809, %r2536;
	and.b32  	%r2543, %r2533, 1536;
	add.s32 	%r2544, %r2543, 512;
	and.b32  	%r2545, %r2544, 1536;
	add.s32 	%r2813, %r2531, %r2545;
$L__BB33_272:
	.pragma "nounroll";
	ld.shared.u32 	%r2546, [%r2810];
	st.global.u32 	[%rd571], %r2546;
	add.s32 	%r2810, %r2810, 2048;
	add.s64 	%rd571, %rd571, 2048;
	add.s32 	%r2809, %r2809, 1;
	setp.ne.s32 	%p792, %r2809, 0;
	@%p792 bra 	$L__BB33_272;
$L__BB33_273:
	setp.lt.u32 	%p793, %r2529, 1536;
	@%p793 bra 	$L__BB33_276;
	cvt.u64.u32 	%rd546, %r2813;
	add.s64 	%rd547, %rd570, %rd546;
	shl.b64 	%rd548, %rd547, 2;
	add.s64 	%rd549, %rd548, %rd7;
	add.s64 	%rd572, %rd549, 4096;
	shl.b32 	%r2550, %r2813, 2;
	mov.u32 	%r2551, _ZN6thrust24THRUST_300001_SM_1000_NS8cuda_cub4core6detail5shmemE;
	add.s32 	%r2552, %r2550, %r2551;
	add.s32 	%r2812, %r2552, 8192;
$L__BB33_275:
	ld.shared.u32 	%r2553, [%r2812+-6144];
	st.global.u32 	[%rd572+-4096], %r2553;
	ld.shared.u32 	%r2554, [%r2812+-4096];
	st.global.u32 	[%rd572+-2048], %r2554;
	ld.shared.u32 	%r2555, [%r2812+-2048];
	st.global.u32 	[%rd572], %r2555;
	ld.shared.u32 	%r2556, [%r2812];
	st.global.u32 	[%rd572+2048], %r2556;
	add.s32 	%r2813, %r2813, 2048;
	add.s64 	%rd572, %rd572, 8192;
	add.s32 	%r2812, %r2812, 8192;
	setp.lt.s32 	%p794, %r2813, %r317;
	@%p794 bra 	$L__BB33_275;
$L__BB33_276:
	mov.u32 	%r383, %tid.x;
	setp.ge.s32 	%p795, %r383, %r2;
	add.s64 	%rd56, %rd5, %rd351;
	add.s64 	%rd57, %rd6, %rd353;
	@%p795 bra 	$L__BB33_278;
	ld.global.u32 	%r2833, [%rd56];
	bra.uni 	$L__BB33_279;
$L__BB33_278:
	ld.global.u32 	%r2833, [%rd57];
$L__BB33_279:
	add.s32 	%r2557, %r383, 512;
	setp.lt.s32 	%p796, %r2557, %r2;
	@%p796 bra 	$L__BB33_281;
	ld.global.u32 	%r2834, [%rd57+2048];
	bra.uni 	$L__BB33_282;
$L__BB33_281:
	ld.global.u32 	%r2834, [%rd56+2048];
$L__BB33_282:
	or.b32  	%r2558, %r383, 1024;
	setp.lt.s32 	%p797, %r2558, %r2;
	@%p797 bra 	$L__BB33_284;
	ld.global.u32 	%r2835, [%rd57+4096];
	bra.uni 	$L__BB33_285;
$L__BB33_284:
	ld.global.u32 	%r2835, [%rd56+4096];
$L__BB33_285:
	add.s32 	%r2559, %r383, 1536;
	setp.lt.s32 	%p798, %r2559, %r2;
	@%p798 bra 	$L__BB33_287;
	ld.global.u32 	%r2836, [%rd57+6144];
	bra.uni 	$L__BB33_288;
$L__BB33_287:
	ld.global.u32 	%r2836, [%rd56+6144];
$L__BB33_288:
	or.b32  	%r2560, %r383, 2048;
	setp.lt.s32 	%p799, %r2560, %r2;
	@%p799 bra 	$L__BB33_290;
	ld.global.u32 	%r2837, [%rd57+8192];
	bra.uni 	$L__BB33_291;
$L__BB33_290:
	ld.global.u32 	%r2837, [%rd56+8192];
$L__BB33_291:
	add.s32 	%r2561, %r383, 2560;
	setp.lt.s32 	%p800, %r2561, %r2;
	@%p800 bra 	$L__BB33_293;
	ld.global.u32 	%r2838, [%rd57+10240];
	bra.uni 	$L__BB33_294;
$L__BB33_293:
	ld.global.u32 	%r2838, [%rd56+10240];
$L__BB33_294:
	or.b32  	%r2562, %r383, 3072;
	setp.lt.s32 	%p801, %r2562, %r2;
	@%p801 bra 	$L__BB33_296;
	ld.global.u32 	%r2839, [%rd57+12288];
	bra.uni 	$L__BB33_297;
$L__BB33_296:
	ld.global.u32 	%r2839, [%rd56+12288];
$L__BB33_297:
	add.s32 	%r2563, %r383, 3584;
	setp.lt.s32 	%p802, %r2563, %r2;
	@%p802 bra 	$L__BB33_299;
	ld.global.u32 	%r2840, [%rd57+14336];
	bra.uni 	$L__BB33_300;
$L__BB33_299:
	ld.global.u32 	%r2840, [%rd56+14336];
$L__BB33_300:
	or.b32  	%r2564, %r383, 4096;
	setp.lt.s32 	%p803, %r2564, %r2;
	@%p803 bra 	$L__BB33_302;
	ld.global.u32 	%r2841, [%rd57+16384];
	bra.uni 	$L__BB33_303;
$L__BB33_302:
	ld.global.u32 	%r2841, [%rd56+16384];
$L__BB33_303:
	add.s32 	%r2565, %r383, 4608;
	setp.lt.s32 	%p804, %r2565, %r2;
	@%p804 bra 	$L__BB33_305;
	ld.global.u32 	%r2842, [%rd57+18432];
	bra.uni 	$L__BB33_306;
$L__BB33_305:
	ld.global.u32 	%r2842, [%rd56+18432];
$L__BB33_306:
	or.b32  	%r2567, %r383, 5120;
	setp.lt.s32 	%p805, %r2567, %r2;
	@%p805 bra 	$L__BB33_308;
	ld.global.u32 	%r2843, [%rd57+20480];
	bra.uni 	$L__BB33_309;
$L__BB33_308:
	ld.global.u32 	%r2843, [%rd56+20480];
$L__BB33_309:
	add.s32 	%r2569, %r383, 5632;
	setp.lt.s32 	%p806, %r2569, %r2;
	@%p806 bra 	$L__BB33_311;
	ld.global.u32 	%r2844, [%rd57+22528];
	bra.uni 	$L__BB33_312;
$L__BB33_311:
	ld.global.u32 	%r2844, [%rd56+22528];
$L__BB33_312:
	or.b32  	%r2571, %r383, 6144;
	setp.lt.s32 	%p807, %r2571, %r2;
	@%p807 bra 	$L__BB33_314;
	ld.global.u32 	%r2845, [%rd57+24576];
	bra.uni 	$L__BB33_315;
$L__BB33_314:
	ld.global.u32 	%r2845, [%rd56+24576];
$L__BB33_315:
	add.s32 	%r2573, %r383, 6656;
	setp.lt.s32 	%p808, %r2573, %r2;
	@%p808 bra 	$L__BB33_317;
	ld.global.u32 	%r2846, [%rd57+26624];
	bra.uni 	$L__BB33_318;
$L__BB33_317:
	ld.global.u32 	%r2846, [%rd56+26624];
$L__BB33_318:
	or.b32  	%r2575, %r383, 7168;
	setp.lt.s32 	%p809, %r2575, %r2;
	@%p809 bra 	$L__BB33_320;
	ld.global.u32 	%r2847, [%rd57+28672];
	bra.uni 	$L__BB33_321;
$L__BB33_320:
	ld.global.u32 	%r2847, [%rd56+28672];
$L__BB33_321:
	add.s32 	%r2577, %r383, 7680;
	setp.lt.s32 	%p810, %r2577, %r2;
	@%p810 bra 	$L__BB33_323;
	ld.global.u32 	%r2848, [%rd57+30720];
	bra.uni 	$L__BB33_324;
$L__BB33_323:
	ld.global.u32 	%r2848, [%rd56+30720];
$L__BB33_324:
	or.b32  	%r2579, %r383, 8192;
	setp.lt.s32 	%p811, %r2579, %r2;
	@%p811 bra 	$L__BB33_326;
	ld.global.u32 	%r2849, [%rd57+32768];
	bra.uni 	$L__BB33_327;
$L__BB33_326:
	ld.global.u32 	%r2849, [%rd56+32768];
$L__BB33_327:
	mov.u32 	%r2580, %tid.x;
	add.s32 	%r2581, %r2580, 8704;
	setp.lt.s32 	%p812, %r2581, %r2;
	@%p812 bra 	$L__BB33_329;
	ld.global.u32 	%r2850, [%rd57+34816];
	bra.uni 	$L__BB33_330;
$L__BB33_329:
	ld.global.u32 	%r2850, [%rd56+34816];
$L__BB33_330:
	mov.u32 	%r2583, %tid.x;
	or.b32  	%r2584, %r2583, 9216;
	setp.ge.s32 	%p813, %r2584, %r60;
	@%p813 bra 	$L__BB33_334;
	mov.u32 	%r2585, %tid.x;
	or.b32  	%r2586, %r2585, 9216;
	setp.ge.s32 	%p814, %r2586, %r2;
	@%p814 bra 	$L__BB33_333;
	ld.global.u32 	%r2832, [%rd56+36864];
	bra.uni 	$L__BB33_334;
$L__BB33_333:
	ld.global.u32 	%r2832, [%rd57+36864];
$L__BB33_334:
	bar.sync 	0;
	mov.u32 	%r2874, %tid.x;
	shl.b32 	%r2588, %r2874, 2;
	mov.u32 	%r2589, _ZN6thrust24THRUST_300001_SM_1000_NS8cuda_cub4core6detail5shmemE;
	add.s32 	%r2590, %r2589, %r2588;
	st.shared.u32 	[%r2590+2048], %r2833;
	st.shared.u32 	[%r2590+4096], %r2834;
	st.shared.u32 	[%r2590+6144], %r2835;
	st.shared.u32 	[%r2590+8192], %r2836;
	st.shared.u32 	[%r2590+10240], %r2837;
	st.shared.u32 	[%r2590+12288], %r2838;
	st.shared.u32 	[%r2590+14336], %r2839;
	st.shared.u32 	[%r2590+16384], %r2840;
	st.shared.u32 	[%r2590+18432], %r2841;
	st.shared.u32 	[%r2590+20480], %r2842;
	st.shared.u32 	[%r2590+22528], %r2843;
	st.shared.u32 	[%r2590+24576], %r2844;
	st.shared.u32 	[%r2590+26624], %r2845;
	st.shared.u32 	[%r2590+28672], %r2846;
	st.shared.u32 	[%r2590+30720], %r2847;
	st.shared.u32 	[%r2590+32768], %r2848;
	st.shared.u32 	[%r2590+34816], %r2849;
	st.shared.u32 	[%r2590+36864], %r2850;
	st.shared.u32 	[%r2590+38912], %r2832;
	bar.sync 	0;
	not.pred 	%p815, %p7;
	@%p815 bra 	$L__BB33_336;
	ld.shared.u32 	%r2833, [%r140];
$L__BB33_336:
	not.pred 	%p816, %p14;
	@%p816 bra 	$L__BB33_338;
	ld.shared.u32 	%r2834, [%r150];
$L__BB33_338:
	not.pred 	%p817, %p21;
	@%p817 bra 	$L__BB33_340;
	ld.shared.u32 	%r2835, [%r159];
$L__BB33_340:
	not.pred 	%p818, %p28;
	@%p818 bra 	$L__BB33_342;
	ld.shared.u32 	%r2836, [%r168];
$L__BB33_342:
	not.pred 	%p819, %p35;
	@%p819 bra 	$L__BB33_344;
	ld.shared.u32 	%r2837, [%r177];
$L__BB33_344:
	setp.eq.s32 	%p820, %r329, 0;
	@%p820 bra 	$L__BB33_346;
	ld.shared.u32 	%r2838, [%r186];
$L__BB33_346:
	setp.eq.s32 	%p821, %r332, 0;
	@%p821 bra 	$L__BB33_348;
	ld.shared.u32 	%r2839, [%r196];
$L__BB33_348:
	setp.eq.s32 	%p822, %r335, 0;
	@%p822 bra 	$L__BB33_350;
	ld.shared.u32 	%r2840, [%r205];
$L__BB33_350:
	setp.eq.s32 	%p823, %r338, 0;
	@%p823 bra 	$L__BB33_352;
	ld.shared.u32 	%r2841, [%r215];
$L__BB33_352:
	setp.eq.s32 	%p824, %r341, 0;
	@%p824 bra 	$L__BB33_354;
	ld.shared.u32 	%r2842, [%r224];
$L__BB33_354:
	setp.eq.s32 	%p825, %r344, 0;
	@%p825 bra 	$L__BB33_356;
	ld.shared.u32 	%r2843, [%r234];
$L__BB33_356:
	setp.eq.s32 	%p826, %r347, 0;
	@%p826 bra 	$L__BB33_358;
	ld.shared.u32 	%r2844, [%r243];
$L__BB33_358:
	setp.eq.s32 	%p827, %r350, 0;
	@%p827 bra 	$L__BB33_360;
	ld.shared.u32 	%r2845, [%r253];
$L__BB33_360:
	setp.eq.s32 	%p828, %r353, 0;
	@%p828 bra 	$L__BB33_362;
	ld.shared.u32 	%r2846, [%r262];
$L__BB33_362:
	setp.eq.s32 	%p829, %r356, 0;
	@%p829 bra 	$L__BB33_364;
	ld.shared.u32 	%r2847, [%r272];
$L__BB33_364:
	setp.eq.s32 	%p830, %r359, 0;
	@%p830 bra 	$L__BB33_366;
	ld.shared.u32 	%r2848, [%r281];
$L__BB33_366:
	setp.eq.s32 	%p831, %r362, 0;
	@%p831 bra 	$L__BB33_368;
	ld.shared.u32 	%r2849, [%r291];
$L__BB33_368:
	setp.eq.s32 	%p832, %r365, 0;
	@%p832 bra 	$L__BB33_370;
	ld.shared.u32 	%r2850, [%r300];
$L__BB33_370:
	setp.eq.s32 	%p833, %r368, 0;
	@%p833 bra 	$L__BB33_372;
	shl.b32 	%r2591, %r2787, 2;
	add.s32 	%r2593, %r2589, %r2591;
	ld.shared.u32 	%r2832, [%r2593+2048];
$L__BB33_372:
	bar.sync 	0;
	@%p815 bra 	$L__BB33_374;
	add.s32 	%r479, %r2853, 1;
	shl.b32 	%r2594, %r2853, 2;
	add.s32 	%r2596, %r2589, %r2594;
	st.shared.u32 	[%r2596+2048], %r2833;
	mov.u32 	%r2853, %r479;
$L__BB33_374:
	@%p816 bra 	$L__BB33_376;
	add.s32 	%r481, %r2853, 1;
	shl.b32 	%r2597, %r2853, 2;
	add.s32 	%r2599, %r2589, %r2597;
	st.shared.u32 	[%r2599+2048], %r2834;
	mov.u32 	%r2853, %r481;
$L__BB33_376:
	@%p817 bra 	$L__BB33_378;
	add.s32 	%r483, %r2853, 1;
	shl.b32 	%r2600, %r2853, 2;
	add.s32 	%r2602, %r2589, %r2600;
	st.shared.u32 	[%r2602+2048], %r2835;
	mov.u32 	%r2853, %r483;
$L__BB33_378:
	@%p818 bra 	$L__BB33_380;
	add.s32 	%r485, %r2853, 1;
	shl.b32 	%r2603, %r2853, 2;
	add.s32 	%r2605, %r2589, %r2603;
	st.shared.u32 	[%r2605+2048], %r2836;
	mov.u32 	%r2853, %r485;
$L__BB33_380:
	@%p819 bra 	$L__BB33_382;
	add.s32 	%r487, %r2853, 1;
	shl.b32 	%r2606, %r2853, 2;
	add.s32 	%r2608, %r2589, %r2606;
	st.shared.u32 	[%r2608+2048], %r2837;
	mov.u32 	%r2853, %r487;
$L__BB33_382:
	setp.eq.s32 	%p839, %r329, 0;
	@%p839 bra 	$L__BB33_384;
	add.s32 	%r489, %r2853, 1;
	shl.b32 	%r2609, %r2853, 2;
	add.s32 	%r2611, %r2589, %r2609;
	st.shared.u32 	[%r2611+2048], %r2838;
	mov.u32 	%r2853, %r489;
$L__BB33_384:
	setp.eq.s32 	%p840, %r332, 0;
	@%p840 bra 	$L__BB33_386;
	add.s32 	%r491, %r2853, 1;
	shl.b32 	%r2612, %r2853, 2;
	add.s32 	%r2614, %r2589, %r2612;
	st.shared.u32 	[%r2614+2048], %r2839;
	mov.u32 	%r2853, %r491;
$L__BB33_386:
	setp.eq.s32 	%p841, %r335, 0;
	@%p841 bra 	$L__BB33_388;
	add.s32 	%r493, %r2853, 1;
	shl.b32 	%r2615, %r2853, 2;
	add.s32 	%r2617, %r2589, %r2615;
	st.shared.u32 	[%r2617+2048], %r2840;
	mov.u32 	%r2853, %r493;
$L__BB33_388:
	setp.eq.s32 	%p842, %r338, 0;
	@%p842 bra 	$L__BB33_390;
	add.s32 	%r495, %r2853, 1;
	shl.b32 	%r2618, %r2853, 2;
	add.s32 	%r2620, %r2589, %r2618;
	st.shared.u32 	[%r2620+2048], %r2841;
	mov.u32 	%r2853, %r495;
$L__BB33_390:
	setp.eq.s32 	%p843, %r341, 0;
	@%p843 bra 	$L__BB33_392;
	add.s32 	%r497, %r2853, 1;
	shl.b32 	%r2621, %r2853, 2;
	add.s32 	%r2623, %r2589, %r2621;
	st.shared.u32 	[%r2623+2048], %r2842;
	mov.u32 	%r2853, %r497;
$L__BB33_392:
	setp.eq.s32 	%p844, %r344, 0;
	@%p844 bra 	$L__BB33_394;
	add.s32 	%r499, %r2853, 1;
	shl.b32 	%r2624, %r2853, 2;
	add.s32 	%r2626, %r2589, %r2624;
	st.shared.u32 	[%r2626+2048], %r2843;
	mov.u32 	%r2853, %r499;
$L__BB33_394:
	setp.eq.s32 	%p845, %r347, 0;
	@%p845 bra 	$L__BB33_396;
	add.s32 	%r501, %r2853, 1;
	shl.b32 	%r2627, %r2853, 2;
	add.s32 	%r2629, %r2589, %r2627;
	st.shared.u32 	[%r2629+2048], %r2844;
	mov.u32 	%r2853, %r501;
$L__BB33_396:
	setp.eq.s32 	%p846, %r350, 0;
	@%p846 bra 	$L__BB33_398;
	add.s32 	%r503, %r2853, 1;
	shl.b32 	%r2630, %r2853, 2;
	add.s32 	%r2632, %r2589, %r2630;
	st.shared.u32 	[%r2632+2048], %r2845;
	mov.u32 	%r2853, %r503;
$L__BB33_398:
	setp.eq.s32 	%p847, %r353, 0;
	@%p847 bra 	$L__BB33_400;
	add.s32 	%r505, %r2853, 1;
	shl.b32 	%r2633, %r2853, 2;
	add.s32 	%r2635, %r2589, %r2633;
	st.shared.u32 	[%r2635+2048], %r2846;
	mov.u32 	%r2853, %r505;
$L__BB33_400:
	setp.eq.s32 	%p848, %r356, 0;
	@%p848 bra 	$L__BB33_402;
	add.s32 	%r507, %r2853, 1;
	shl.b32 	%r2636, %r2853, 2;
	add.s32 	%r2638, %r2589, %r2636;
	st.shared.u32 	[%r2638+2048], %r2847;
	mov.u32 	%r2853, %r507;
$L__BB33_402:
	setp.eq.s32 	%p849, %r359, 0;
	@%p849 bra 	$L__BB33_404;
	add.s32 	%r509, %r2853, 1;
	shl.b32 	%r2639, %r2853, 2;
	add.s32 	%r2641, %r2589, %r2639;
	st.shared.u32 	[%r2641+2048], %r2848;
	mov.u32 	%r2853, %r509;
$L__BB33_404:
	setp.eq.s32 	%p850, %r362, 0;
	@%p850 bra 	$L__BB33_406;
	add.s32 	%r511, %r2853, 1;
	shl.b32 	%r2642, %r2853, 2;
	add.s32 	%r2644, %r2589, %r2642;
	st.shared.u32 	[%r2644+2048], %r2849;
	mov.u32 	%r2853, %r511;
$L__BB33_406:
	setp.eq.s32 	%p851, %r365, 0;
	@%p851 bra 	$L__BB33_408;
	add.s32 	%r513, %r2853, 1;
	shl.b32 	%r2645, %r2853, 2;
	add.s32 	%r2647, %r2589, %r2645;
	st.shared.u32 	[%r2647+2048], %r2850;
	mov.u32 	%r2853, %r513;
$L__BB33_408:
	setp.eq.s32 	%p852, %r368, 0;
	@%p852 bra 	$L__BB33_410;
	shl.b32 	%r2648, %r2853, 2;
	add.s32 	%r2650, %r2589, %r2648;
	st.shared.u32 	[%r2650+2048], %r2832;
$L__BB33_410:
	setp.ge.s32 	%p853, %r2874, %r317;
	bar.sync 	0;
	@%p853 bra 	$L__BB33_870;
	not.b32 	%r2651, %r2874;
	add.s32 	%r516, %r2651, %r317;
	and.b32  	%r2652, %r516, 1536;
	setp.eq.s32 	%p854, %r2652, 1536;
	@%p854 bra 	$L__BB33_414;
	shr.u32 	%r2653, %r516, 9;
	add.s32 	%r2654, %r2653, 1;
	and.b32  	%r2655, %r2654, 3;
	add.s32 	%r2658, %r2588, %r2589;
	add.s32 	%r2871, %r2658, 2048;
	cvt.u64.u32 	%rd552, %r2874;
	add.s64 	%rd553, %rd570, %rd552;
	shl.b64 	%rd554, %rd553, 2;
	add.s64 	%rd573, %rd8, %rd554;
	neg.s32 	%r2870, %r2655;
	shl.b32 	%r2659, %r2654, 9;
	and.b32  	%r2660, %r2659, 1536;
	add.s32 	%r2874, %r2874, %r2660;
$L__BB33_413:
	.pragma "nounroll";
	ld.shared.u32 	%r2661, [%r2871];
	st.global.u32 	[%rd573], %r2661;
	add.s32 	%r2871, %r2871, 2048;
	add.s64 	%rd573, %rd573, 2048;
	add.s32 	%r2870, %r2870, 1;
	setp.ne.s32 	%p855, %r2870, 0;
	@%p855 bra 	$L__BB33_413;
$L__BB33_414:
	setp.lt.u32 	%p856, %r516, 1536;
	@%p856 bra 	$L__BB33_870;
	cvt.u64.u32 	%rd555, %r2874;
	add.s64 	%rd556, %rd570, %rd555;
	shl.b64 	%rd557, %rd556, 2;
	add.s64 	%rd558, %rd557, %rd8;
	add.s64 	%rd574, %rd558, 4096;
	shl.b32 	%r2662, %r2874, 2;
	add.s32 	%r2664, %r2662, %r2589;
	add.s32 	%r2873, %r2664, 8192;
$L__BB33_416:
	ld.shared.u32 	%r2665, [%r2873+-6144];
	st.global.u32 	[%rd574+-4096], %r2665;
	ld.shared.u32 	%r2666, [%r2873+-4096];
	st.global.u32 	[%rd574+-2048], %r2666;
	ld.shared.u32 	%r2667, [%r2873+-2048];
	st.global.u32 	[%rd574], %r2667;
	ld.shared.u32 	%r2668, [%r2873];
	st.global.u32 	[%rd574+2048], %r2668;
	add.s32 	%r2874, %r2874, 2048;
	add.s64 	%rd574, %rd574, 8192;
	add.s32 	%r2873, %r2873, 8192;
	setp.lt.s32 	%p857, %r2874, %r317;
	@%p857 bra 	$L__BB33_416;
	bra.uni 	$L__BB33_870;
$L__BB33_417:
	mul.wide.u32 	%rd127, %r1, 16;
	add.s64 	%rd128, %rd1, %rd127;
	ld.global.u64 	%rd129, [%rd128];
	ld.global.u64 	%rd130, [%rd128+8];
	ld.global.u64 	%rd131, [%rd128+16];
	ld.global.u64 	%rd132, [%rd128+24];
	cvt.u32.u64 	%r1086, %rd129;
	cvt.u32.u64 	%r1087, %rd131;
	sub.s32 	%r530, %r1087, %r1086;
	sub.s64 	%rd133, %rd132, %rd130;
	cvt.u32.u64 	%r531, %rd133;
	mov.u32 	%r532, %tid.x;
	add.s32 	%r533, %r531, %r530;
	setp.ge.s32 	%p234, %r532, %r533;
	cvt.u64.u32 	%rd135, %r532;
	add.s64 	%rd64, %rd129, %rd135;
	shl.b64 	%rd136, %rd64, 2;
	add.s64 	%rd65, %rd3, %rd136;
	sub.s32 	%r1088, %r532, %r530;
	cvt.s64.s32 	%rd137, %r1088;
	add.s64 	%rd66, %rd130, %rd137;
	shl.b64 	%rd138, %rd66, 2;
	add.s64 	%rd67, %rd4, %rd138;
	@%p234 bra 	$L__BB33_421;
	setp.ge.s32 	%p235, %r532, %r530;
	@%p235 bra 	$L__BB33_420;
	ld.global.u32 	%r2875, [%rd65];
	bra.uni 	$L__BB33_421;
$L__BB33_420:
	ld.global.u32 	%r2875, [%rd67];
$L__BB33_421:
	add.s32 	%r537, %r532, 512;
	setp.ge.s32 	%p236, %r537, %r533;
	@%p236 bra 	$L__BB33_425;
	setp.lt.s32 	%p237, %r537, %r530;
	@%p237 bra 	$L__BB33_424;
	ld.global.u32 	%r2876, [%rd67+2048];
	bra.uni 	$L__BB33_425;
$L__BB33_424:
	ld.global.u32 	%r2876, [%rd65+2048];
$L__BB33_425:
	or.b32  	%r541, %r532, 1024;
	setp.ge.s32 	%p238, %r541, %r533;
	@%p238 bra 	$L__BB33_429;
	setp.lt.s32 	%p239, %r541, %r530;
	@%p239 bra 	$L__BB33_428;
	ld.global.u32 	%r2877, [%rd67+4096];
	bra.uni 	$L__BB33_429;
$L__BB33_428:
	ld.global.u32 	%r2877, [%rd65+4096];
$L__BB33_429:
	add.s32 	%r545, %r532, 1536;
	setp.ge.s32 	%p240, %r545, %r533;
	@%p240 bra 	$L__BB33_433;
	setp.lt.s32 	%p241, %r545, %r530;
	@%p241 bra 	$L__BB33_432;
	ld.global.u32 	%r2878, [%rd67+6144];
	bra.uni 	$L__BB33_433;
$L__BB33_432:
	ld.global.u32 	%r2878, [%rd65+6144];
$L__BB33_433:
	or.b32  	%r549, %r532, 2048;
	setp.ge.s32 	%p242, %r549, %r533;
	@%p242 bra 	$L__BB33_437;
	setp.lt.s32 	%p243, %r549, %r530;
	@%p243 bra 	$L__BB33_436;
	ld.global.u32 	%r2879, [%rd67+8192];
	bra.uni 	$L__BB33_437;
$L__BB33_436:
	ld.global.u32 	%r2879, [%rd65+8192];
$L__BB33_437:
	add.s32 	%r553, %r532, 2560;
	setp.ge.s32 	%p244, %r553, %r533;
	@%p244 bra 	$L__BB33_441;
	setp.lt.s32 	%p245, %r553, %r530;
	@%p245 bra 	$L__BB33_440;
	ld.global.u32 	%r2880, [%rd67+10240];
	bra.uni 	$L__BB33_441;
$L__BB33_440:
	ld.global.u32 	%r2880, [%rd65+10240];
$L__BB33_441:
	or.b32  	%r557, %r532, 3072;
	setp.ge.s32 	%p246, %r557, %r533;
	@%p246 bra 	$L__BB33_445;
	setp.lt.s32 	%p247, %r557, %r530;
	@%p247 bra 	$L__BB33_444;
	ld.global.u32 	%r2881, [%rd67+12288];
	bra.uni 	$L__BB33_445;
$L__BB33_444:
	ld.global.u32 	%r2881, [%rd65+12288];
$L__BB33_445:
	add.s32 	%r561, %r532, 3584;
	setp.ge.s32 	%p248, %r561, %r533;
	@%p248 bra 	$L__BB33_449;
	setp.lt.s32 	%p249, %r561, %r530;
	@%p249 bra 	$L__BB33_448;
	ld.global.u32 	%r2882, [%rd67+14336];
	bra.uni 	$L__BB33_449;
$L__BB33_448:
	ld.global.u32 	%r2882, [%rd65+14336];
$L__BB33_449:
	or.b32  	%r565, %r532, 4096;
	setp.ge.s32 	%p250, %r565, %r533;
	@%p250 bra 	$L__BB33_453;
	setp.lt.s32 	%p251, %r565, %r530;
	@%p251 bra 	$L__BB33_452;
	ld.global.u32 	%r2883, [%rd67+16384];
	bra.uni 	$L__BB33_453;
$L__BB33_452:
	ld.global.u32 	%r2883, [%rd65+16384];
$L__BB33_453:
	add.s32 	%r569, %r532, 4608;
	setp.ge.s32 	%p252, %r569, %r533;
	@%p252 bra 	$L__BB33_457;
	setp.lt.s32 	%p253, %r569, %r530;
	@%p253 bra 	$L__BB33_456;
	ld.global.u32 	%r2884, [%rd67+18432];
	bra.uni 	$L__BB33_457;
$L__BB33_456:
	ld.global.u32 	%r2884, [%rd65+18432];
$L__BB33_457:
	or.b32  	%r573, %r532, 5120;
	setp.ge.s32 	%p254, %r573, %r533;
	@%p254 bra 	$L__BB33_461;
	setp.lt.s32 	%p255, %r573, %r530;
	@%p255 bra 	$L__BB33_460;
	ld.global.u32 	%r2885, [%rd67+20480];
	bra.uni 	$L__BB33_461;
$L__BB33_460:
	ld.global.u32 	%r2885, [%rd65+20480];
$L__BB33_461:
	add.s32 	%r577, %r532, 5632;
	setp.ge.s32 	%p256, %r577, %r533;
	@%p256 bra 	$L__BB33_465;
	setp.lt.s32 	%p257, %r577, %r530;
	@%p257 bra 	$L__BB33_464;
	ld.global.u32 	%r2886, [%rd67+22528];
	bra.uni 	$L__BB33_465;
$L__BB33_464:
	ld.global.u32 	%r2886, [%rd65+22528];
$L__BB33_465:
	or.b32  	%r581, %r532, 6144;
	setp.ge.s32 	%p258, %r581, %r533;
	@%p258 bra 	$L__BB33_469;
	setp.lt.s32 	%p259, %r581, %r530;
	@%p259 bra 	$L__BB33_468;
	ld.global.u32 	%r2887, [%rd67+24576];
	bra.uni 	$L__BB33_469;
$L__BB33_468:
	ld.global.u32 	%r2887, [%rd65+24576];
$L__BB33_469:
	add.s32 	%r585, %r532, 6656;
	setp.ge.s32 	%p260, %r585, %r533;
	@%p260 bra 	$L__BB33_473;
	setp.lt.s32 	%p261, %r585, %r530;
	@%p261 bra 	$L__BB33_472;
	ld.global.u32 	%r2888, [%rd67+26624];
	bra.uni 	$L__BB33_473;
$L__BB33_472:
	ld.global.u32 	%r2888, [%rd65+26624];
$L__BB33_473:
	or.b32  	%r589, %r532, 7168;
	setp.ge.s32 	%p262, %r589, %r533;
	@%p262 bra 	$L__BB33_477;
	setp.lt.s32 	%p263, %r589, %r530;
	@%p263 bra 	$L__BB33_476;
	ld.global.u32 	%r2889, [%rd67+28672];
	bra.uni 	$L__BB33_477;
$L__BB33_476:
	ld.global.u32 	%r2889, [%rd65+28672];
$L__BB33_477:
	add.s32 	%r593, %r532, 7680;
	setp.ge.s32 	%p264, %r593, %r533;
	@%p264 bra 	$L__BB33_481;
	setp.lt.s32 	%p265, %r593, %r530;
	@%p265 bra 	$L__BB33_480;
	ld.global.u32 	%r2890, [%rd67+30720];
	bra.uni 	$L__BB33_481;
$L__BB33_480:
	ld.global.u32 	%r2890, [%rd65+30720];
$L__BB33_481:
	or.b32  	%r597, %r532, 8192;
	setp.ge.s32 	%p266, %r597, %r533;
	@%p266 bra 	$L__BB33_485;
	setp.lt.s32 	%p267, %r597, %r530;
	@%p267 bra 	$L__BB33_484;
	ld.global.u32 	%r2891, [%rd67+32768];
	bra.uni 	$L__BB33_485;
$L__BB33_484:
	ld.global.u32 	%r2891, [%rd65+32768];
$L__BB33_485:
	add.s32 	%r1106, %r532, 8704;
	setp.ge.s32 	%p268, %r1106, %r533;
	@%p268 bra 	$L__BB33_489;
	setp.lt.s32 	%p269, %r1106, %r530;
	@%p269 bra 	$L__BB33_488;
	ld.global.u32 	%r2892, [%rd67+34816];
	bra.uni 	$L__BB33_489;
$L__BB33_488:
	ld.global.u32 	%r2892, [%rd65+34816];
$L__BB33_489:
	or.b32  	%r1109, %r532, 9216;
	setp.ge.s32 	%p270, %r1109, %r533;
	@%p270 bra 	$L__BB33_493;
	setp.lt.s32 	%p271, %r1109, %r530;
	@%p271 bra 	$L__BB33_492;
	ld.global.u32 	%r2893, [%rd67+36864];
	bra.uni 	$L__BB33_493;
$L__BB33_492:
	ld.global.u32 	%r2893, [%rd65+36864];
$L__BB33_493:
	mov.u32 	%r1111, _ZN6thrust24THRUST_300001_SM_1000_NS8cuda_cub4core6detail5shmemE;
	add.s32 	%r1112, %r1111, 2048;
	shl.b32 	%r1114, %r532, 2;
	add.s32 	%r607, %r1112, %r1114;
	st.shared.u32 	[%r607], %r2875;
	st.shared.u32 	[%r607+2048], %r2876;
	st.shared.u32 	[%r607+4096], %r2877;
	st.shared.u32 	[%r607+6144], %r2878;
	st.shared.u32 	[%r607+8192], %r2879;
	st.shared.u32 	[%r607+10240], %r2880;
	st.shared.u32 	[%r607+12288], %r2881;
	st.shared.u32 	[%r607+14336], %r2882;
	st.shared.u32 	[%r607+16384], %r2883;
	st.shared.u32 	[%r607+18432], %r2884;
	st.shared.u32 	[%r607+20480], %r2885;
	st.shared.u32 	[%r607+22528], %r2886;
	st.shared.u32 	[%r607+24576], %r2887;
	st.shared.u32 	[%r607+26624], %r2888;
	st.shared.u32 	[%r607+28672], %r2889;
	st.shared.u32 	[%r607+30720], %r2890;
	st.shared.u32 	[%r607+32768], %r2891;
	st.shared.u32 	[%r607+34816], %r2892;
	st.shared.u32 	[%r607+36864], %r2893;
	bar.sync 	0;
	mul.lo.s32 	%r1115, %r532, 19;
	min.s32 	%r608, %r533, %r1115;
	shl.b32 	%r1116, %r530, 2;
	add.s32 	%r609, %r1112, %r1116;
	sub.s32 	%r1117, %r608, %r531;
	max.s32 	%r2896, %r1117, 0;
	min.s32 	%r2895, %r608, %r530;
	setp.ge.s32 	%p272, %r2896, %r2895;
	@%p272 bra 	$L__BB33_495;
$L__BB33_494:
	add.s32 	%r1118, %r2896, %r2895;
	shr.s32 	%r1119, %r1118, 1;
	shl.b32 	%r1120, %r1119, 2;
	add.s32 	%r1122, %r1111, %r1120;
	ld.shared.u32 	%r1123, [%r1122+2048];
	not.b32 	%r1124, %r1119;
	add.s32 	%r1125, %r608, %r1124;
	shl.b32 	%r1126, %r1125, 2;
	add.s32 	%r1127, %r609, %r1126;
	ld.shared.u32 	%r1128, [%r1127];
	setp.gt.s32 	%p273, %r1128, %r1123;
	add.s32 	%r1129, %r1119, 1;
	selp.b32 	%r2896, %r2896, %r1129, %p273;
	selp.b32 	%r2895, %r1119, %r2895, %p273;
	setp.lt.s32 	%p274, %r2896, %r2895;
	@%p274 bra 	$L__BB33_494;
$L__BB33_495:
	sub.s32 	%r617, %r608, %r2896;
	setp.ge.s32 	%p275, %r617, %r531;
	mov.b32 	%r2923, 0;
	@%p275 bra 	$L__BB33_520;
	shl.b32 	%r1133, %r617, 2;
	add.s32 	%r618, %r609, %r1133;
	ld.shared.u32 	%r619, [%r618];
	setp.lt.s32 	%p276, %r2896, 1;
	mov.b32 	%r2900, 0;
	mov.u32 	%r2899, %r2896;
	@%p276 bra 	$L__BB33_498;
	mul.lo.s32 	%r1134, %r2896, 511;
	shr.s32 	%r1135, %r1134, 9;
	shl.b32 	%r1136, %r1135, 2;
	add.s32 	%r1138, %r1111, %r1136;
	ld.shared.u32 	%r1139, [%r1138+2048];
	setp.gt.s32 	%p277, %r1139, %r619;
	add.s32 	%r1140, %r1135, 1;
	selp.b32 	%r2899, %r2896, %r1135, %p277;
	selp.b32 	%r2900, %r1140, 0, %p277;
$L__BB33_498:
	setp.ge.s32 	%p278, %r2900, %r2899;
	@%p278 bra 	$L__BB33_500;
	mad.lo.s32 	%r1141, %r2899, 127, %r2900;
	shr.s32 	%r1142, %r1141, 7;
	shl.b32 	%r1143, %r1142, 2;
	add.s32 	%r1145, %r1111, %r1143;
	ld.shared.u32 	%r1146, [%r1145+2048];
	setp.gt.s32 	%p279, %r1146, %r619;
	add.s32 	%r1147, %r1142, 1;
	selp.b32 	%r2899, %r2899, %r1142, %p279;
	selp.b32 	%r2900, %r1147, %r2900, %p279;
$L__BB33_500:
	setp.ge.s32 	%p280, %r2900, %r2899;
	@%p280 bra 	$L__BB33_502;
	mad.lo.s32 	%r1148, %r2899, 31, %r2900;
	shr.s32 	%r1149, %r1148, 5;
	shl.b32 	%r1150, %r1149, 2;
	add.s32 	%r1152, %r1111, %r1150;
	ld.shared.u32 	%r1153, [%r1152+2048];
	setp.gt.s32 	%p281, %r1153, %r619;
	add.s32 	%r1154, %r1149, 1;
	selp.b32 	%r2899, %r2899, %r1149, %p281;
	selp.b32 	%r2900, %r1154, %r2900, %p281;
$L__BB33_502:
	setp.ge.s32 	%p282, %r2900, %r2899;
	@%p282 bra 	$L__BB33_504;
	mad.lo.s32 	%r1155, %r2899, 15, %r2900;
	shr.s32 	%r1156, %r1155, 4;
	shl.b32 	%r1157, %r1156, 2;
	add.s32 	%r1159, %r1111, %r1157;
	ld.shared.u32 	%r1160, [%r1159+2048];
	setp.gt.s32 	%p283, %r1160, %r619;
	add.s32 	%r1161, %r1156, 1;
	selp.b32 	%r2899, %r2899, %r1156, %p283;
	selp.b32 	%r2900, %r1161, %r2900, %p283;
$L__BB33_504:
	setp.ge.s32 	%p284, %r2900, %r2899;
	@%p284 bra 	$L__BB33_506;
$L__BB33_505:
	add.s32 	%r1163, %r2900, %r2899;
	shr.s32 	%r1164, %r1163, 1;
	shl.b32 	%r1165, %r1164, 2;
	add.s32 	%r1167, %r1111, %r1165;
	ld.shared.u32 	%r1168, [%r1167+2048];
	setp.gt.s32 	%p285, %r1168, %r619;
	add.s32 	%r1169, %r1164, 1;
	selp.b32 	%r2899, %r2899, %r1164, %p285;
	selp.b32 	%r2900, %r1169, %r2900, %p285;
	setp.lt.s32 	%p286, %r2900, %r2899;
	@%p286 bra 	$L__BB33_505;
$L__BB33_506:
	setp.lt.s32 	%p287, %r617, 1;
	mov.b32 	%r2911, 0;
	mov.u32 	%r2910, %r617;
	@%p287 bra 	$L__BB33_508;
	mul.lo.s32 	%r1172, %r617, 511;
	shr.s32 	%r1173, %r1172, 9;
	shl.b32 	%r1174, %r1173, 2;
	add.s32 	%r1175, %r609, %r1174;
	ld.shared.u32 	%r1176, [%r1175];
	setp.gt.s32 	%p288, %r1176, %r619;
	add.s32 	%r1177, %r1173, 1;
	selp.b32 	%r2910, %r617, %r1173, %p288;
	selp.b32 	%r2911, %r1177, 0, %p288;
$L__BB33_508:
	setp.ge.s32 	%p289, %r2911, %r2910;
	@%p289 bra 	$L__BB33_510;
	mad.lo.s32 	%r1179, %r2910, 127, %r2911;
	shr.s32 	%r1180, %r1179, 7;
	shl.b32 	%r1181, %r1180, 2;
	add.s32 	%r1182, %r609, %r1181;
	ld.shared.u32 	%r1183, [%r1182];
	setp.gt.s32 	%p290, %r1183, %r619;
	add.s32 	%r1184, %r1180, 1;
	selp.b32 	%r2910, %r2910, %r1180, %p290;
	selp.b32 	%r2911, %r1184, %r2911, %p290;
$L__BB33_510:
	setp.ge.s32 	%p291, %r2911, %r2910;
	@%p291 bra 	$L__BB33_512;
	mad.lo.s32 	%r1185, %r2910, 31, %r2911;
	shr.s32 	%r1186, %r1185, 5;
	shl.b32 	%r1187, %r1186, 2;
	add.s32 	%r1188, %r609, %r1187;
	ld.shared.u32 	%r1189, [%r1188];
	setp.gt.s32 	%p292, %r1189, %r619;
	add.s32 	%r1190, %r1186, 1;
	selp.b32 	%r2910, %r2910, %r1186, %p292;
	selp.b32 	%r2911, %r1190, %r2911, %p292;
$L__BB33_512:
	setp.ge.s32 	%p293, %r2911, %r2910;
	@%p293 bra 	$L__BB33_514;
	mad.lo.s32 	%r1191, %r2910, 15, %r2911;
	shr.s32 	%r1192, %r1191, 4;
	shl.b32 	%r1193, %r1192, 2;
	add.s32 	%r1194, %r609, %r1193;
	ld.shared.u32 	%r1195, [%r1194];
	setp.gt.s32 	%p294, %r1195, %r619;
	add.s32 	%r1196, %r1192, 1;
	selp.b32 	%r2910, %r2910, %r1192, %p294;
	selp.b32 	%r2911, %r1196, %r2911, %p294;
$L__BB33_514:
	setp.ge.s32 	%p295, %r2911, %r2910;
	@%p295 bra 	$L__BB33_516;
$L__BB33_515:
	add.s32 	%r1198, %r2911, %r2910;
	shr.s32 	%r1199, %r1198, 1;
	shl.b32 	%r1200, %r1199, 2;
	add.s32 	%r1201, %r609, %r1200;
	ld.shared.u32 	%r1202, [%r1201];
	setp.gt.s32 	%p296, %r1202, %r619;
	add.s32 	%r1203, %r1199, 1;
	selp.b32 	%r2910, %r2910, %r1199, %p296;
	selp.b32 	%r2911, %r1203, %r2911, %p296;
	setp.lt.s32 	%p297, %r2911, %r2910;
	@%p297 bra 	$L__BB33_515;
$L__BB33_516:
	sub.s32 	%r1206, %r2896, %r2900;
	sub.s32 	%r664, %r617, %r2911;
	add.s32 	%r665, %r664, %r1206;
	shr.s32 	%r1207, %r665, 1;
	max.s32 	%r666, %r1207, %r664;
	add.s32 	%r1209, %r2911, %r666;
	add.s32 	%r1210, %r1209, 1;
	min.s32 	%r1211, %r1210, %r531;
	sub.s32 	%r2920, %r1211, %r617;
	setp.lt.s32 	%p298, %r2920, 1;
	mov.b32 	%r2921, 0;
	@%p298 bra 	$L__BB33_519;
	mov.b32 	%r2921, 0;
$L__BB33_518:
	add.s32 	%r1213, %r2921, %r2920;
	shr.s32 	%r1214, %r1213, 1;
	shl.b32 	%r1215, %r1214, 2;
	add.s32 	%r1216, %r618, %r1215;
	ld.shared.u32 	%r1217, [%r1216];
	setp.gt.s32 	%p299, %r619, %r1217;
	add.s32 	%r1218, %r1214, 1;
	selp.b32 	%r2920, %r1214, %r2920, %p299;
	selp.b32 	%r2921, %r2921, %r1218, %p299;
	setp.lt.s32 	%p300, %r2921, %r2920;
	@%p300 bra 	$L__BB33_518;
$L__BB33_519:
	add.s32 	%r1219, %r664, %r2921;
	min.s32 	%r1220, %r1219, %r666;
	sub.s32 	%r1221, %r665, %r1220;
	add.s32 	%r1222, %r1220, 1;
	setp.eq.s32 	%p301, %r1221, %r1222;
	setp.lt.s32 	%p302, %r666, %r1219;
	and.pred  	%p303, %p301, %p302;
	add.s32 	%r2896, %r1221, %r2900;
	selp.u32 	%r2923, 1, 0, %p303;
$L__BB33_520:
	sub.s32 	%r1223, %r608, %r2896;
	add.s32 	%r1224, %r1223, %r2923;
	setp.eq.s32 	%p304, %r532, 0;
	shl.b32 	%r1225, %r530, 16;
	or.b32  	%r1226, %r1225, %r531;
	shl.b32 	%r1227, %r2896, 16;
	or.b32  	%r1228, %r1224, %r1227;
	selp.b32 	%r1229, %r1226, %r1228, %p304;
	add.s32 	%r1230, %r532, -1;
	selp.b32 	%r1231, 511, %r1230, %p304;
	shl.b32 	%r1232, %r1231, 2;
	add.s32 	%r1234, %r1111, %r1232;
	st.shared.u32 	[%r1234], %r1229;
	bar.sync 	0;
	ld.shared.u32 	%r1235, [%r607+-2048];
	shr.s32 	%r677, %r1235, 16;
	and.b32  	%r1236, %r1235, 65535;
	add.s32 	%r2931, %r1224, %r530;
	add.s32 	%r679, %r1236, %r530;
	add.s32 	%r680, %r679, %r677;
	shl.b32 	%r1237, %r2931, 2;
	add.s32 	%r681, %r1112, %r1237;
	ld.shared.u32 	%r2930, [%r681];
	shl.b32 	%r1239, %r2896, 2;
	add.s32 	%r683, %r1112, %r1239;
	ld.shared.u32 	%r684, [%r683];
	setp.ge.s32 	%p895, %r2896, %r677;
	setp.lt.s32 	%p305, %r2896, %r677;
	setp.ge.s32 	%p306, %r2931, %r679;
	and.pred  	%p896, %p306, %p305;
	or.pred  	%p307, %p895, %p306;
	@%p307 bra 	$L__BB33_522;
	setp.gt.s32 	%p896, %r684, %r2930;
	setp.gt.s32 	%p895, %r2930, %r684;
$L__BB33_522:
	add.s32 	%r1240, %r2931, %r2896;
	setp.lt.s32 	%p308, %r1240, %r680;
	and.pred  	%p123, %p308, %p896;
	mov.u32 	%r2924, %r684;
	@%p895 bra 	$L__BB33_524;
	add.s32 	%r2896, %r2896, 1;
	ld.shared.u32 	%r2924, [%r683+4];
$L__BB33_524:
	@%p896 bra 	$L__BB33_526;
	add.s32 	%r2931, %r2931, 1;
	ld.shared.u32 	%r2930, [%r681+4];
$L__BB33_526:
	setp.ge.s32 	%p897, %r2896, %r677;
	setp.lt.s32 	%p309, %r2896, %r677;
	setp.ge.s32 	%p310, %r2931, %r679;
	and.pred  	%p898, %p310, %p309;
	or.pred  	%p311, %p897, %p310;
	@%p311 bra 	$L__BB33_528;
	setp.gt.s32 	%p898, %r2924, %r2930;
	setp.gt.s32 	%p897, %r2930, %r2924;
$L__BB33_528:
	add.s32 	%r1241, %r2931, %r2896;
	setp.lt.s32 	%p312, %r1241, %r680;
	and.pred  	%p130, %p312, %p898;
	shl.b32 	%r1242, %r2896, 2;
	add.s32 	%r1244, %r1111, %r1242;
	add.s32 	%r693, %r1244, 2048;
	mov.u32 	%r2928, %r2924;
	@%p897 bra 	$L__BB33_530;
	add.s32 	%r2896, %r2896, 1;
	ld.shared.u32 	%r2928, [%r693+4];
$L__BB33_530:
	@%p898 bra 	$L__BB33_532;
	add.s32 	%r698, %r2931, 1;
	shl.b32 	%r1245, %r2931, 2;
	add.s32 	%r1247, %r1111, %r1245;
	ld.shared.u32 	%r2930, [%r1247+2052];
	mov.u32 	%r2931, %r698;
$L__BB33_532:
	setp.ge.s32 	%p899, %r2896, %r677;
	setp.lt.s32 	%p313, %r2896, %r677;
	setp.ge.s32 	%p314, %r2931, %r679;
	and.pred  	%p900, %p314, %p313;
	or.pred  	%p315, %p899, %p314;
	@%p315 bra 	$L__BB33_534;
	setp.gt.s32 	%p900, %r2928, %r2930;
	setp.gt.s32 	%p899, %r2930, %r2928;
$L__BB33_534:
	add.s32 	%r1248, %r2931, %r2896;
	setp.lt.s32 	%p316, %r1248, %r680;
	and.pred  	%p137, %p316, %p900;
	shl.b32 	%r1249, %r2896, 2;
	add.s32 	%r1251, %r1111, %r1249;
	add.s32 	%r702, %r1251, 2048;
	mov.u32 	%r2932, %r2928;
	@%p899 bra 	$L__BB33_536;
	add.s32 	%r2896, %r2896, 1;
	ld.shared.u32 	%r2932, [%r702+4];
$L__BB33_536:
	@%p900 bra 	$L__BB33_538;
	add.s32 	%r707, %r2931, 1;
	shl.b32 	%r1252, %r2931, 2;
	add.s32 	%r1254, %r1111, %r1252;
	ld.shared.u32 	%r2930, [%r1254+2052];
	mov.u32 	%r2931, %r707;
$L__BB33_538:
	setp.ge.s32 	%p901, %r2896, %r677;
	setp.lt.s32 	%p317, %r2896, %r677;
	setp.ge.s32 	%p318, %r2931, %r679;
	and.pred  	%p902, %p318, %p317;
	or.pred  	%p319, %p901, %p318;
	@%p319 bra 	$L__BB33_540;
	setp.gt.s32 	%p902, %r2932, %r2930;
	setp.gt.s32 	%p901, %r2930, %r2932;
$L__BB33_540:
	add.s32 	%r1255, %r2931, %r2896;
	setp.lt.s32 	%p320, %r1255, %r680;
	and.pred  	%p144, %p320, %p902;
	shl.b32 	%r1256, %r2896, 2;
	add.s32 	%r1258, %r1111, %r1256;
	add.s32 	%r711, %r1258, 2048;
	mov.u32 	%r2936, %r2932;
	@%p901 bra 	$L__BB33_542;
	add.s32 	%r2896, %r2896, 1;
	ld.shared.u32 	%r2936, [%r711+4];
$L__BB33_542:
	@%p902 bra 	$L__BB33_544;
	add.s32 	%r716, %r2931, 1;
	shl.b32 	%r1259, %r2931, 2;
	add.s32 	%r1261, %r1111, %r1259;
	ld.shared.u32 	%r2930, [%r1261+2052];
	mov.u32 	%r2931, %r716;
$L__BB33_544:
	setp.ge.s32 	%p903, %r2896, %r677;
	setp.lt.s32 	%p321, %r2896, %r677;
	setp.ge.s32 	%p322, %r2931, %r679;
	and.pred  	%p904, %p322, %p321;
	or.pred  	%p323, %p903, %p322;
	@%p323 bra 	$L__BB33_546;
	setp.gt.s32 	%p904, %r2936, %r2930;
	setp.gt.s32 	%p903, %r2930, %r2936;
$L__BB33_546:
	add.s32 	%r1262, %r2931, %r2896;
	setp.lt.s32 	%p324, %r1262, %r680;
	and.pred  	%p151, %p324, %p904;
	shl.b32 	%r1263, %r2896, 2;
	mov.u32 	%r1264, _ZN6thrust24THRUST_300001_SM_1000_NS8cuda_cub4core6detail5shmemE;
	add.s32 	%r1265, %r1264, %r1263;
	add.s32 	%r720, %r1265, 2048;
	mov.u32 	%r2940, %r2936;
	@%p903 bra 	$L__BB33_548;
	add.s32 	%r2896, %r2896, 1;
	ld.shared.u32 	%r2940, [%r720+4];
$L__BB33_548:
	@%p904 bra 	$L__BB33_550;
	add.s32 	%r725, %r2931, 1;
	shl.b32 	%r1266, %r2931, 2;
	add.s32 	%r1268, %r1264, %r1266;
	ld.shared.u32 	%r2930, [%r1268+2052];
	mov.u32 	%r2931, %r725;
$L__BB33_550:
	setp.ge.s32 	%p905, %r2896, %r677;
	setp.lt.s32 	%p325, %r2896, %r677;
	setp.ge.s32 	%p326, %r2931, %r679;
	and.pred  	%p906, %p326, %p325;
	or.pred  	%p327, %p905, %p326;
	@%p327 bra 	$L__BB33_552;
	setp.gt.s32 	%p906, %r2940, %r2930;
	setp.gt.s32 	%p905, %r2930, %r2940;
$L__BB33_552:
	shl.b32 	%r1269, %r2896, 2;
	mov.u32 	%r1270, _ZN6thrust24THRUST_300001_SM_1000_NS8cuda_cub4core6detail5shmemE;
	add.s32 	%r1271, %r1270, %r1269;
	add.s32 	%r729, %r1271, 2048;
	mov.u32 	%r2944, %r2940;
	mov.u32 	%r2949, %r2896;
	@%p905 bra 	$L__BB33_554;
	add.s32 	%r2949, %r2896, 1;
	ld.shared.u32 	%r2944, [%r729+4];
$L__BB33_554:
	mov.u32 	%r2951, %r2931;
	@%p906 bra 	$L__BB33_556;
	add.s32 	%r2951, %r2931, 1;
	shl.b32 	%r1272, %r2931, 2;
	add.s32 	%r1274, %r1270, %r1272;
	ld.shared.u32 	%r2930, [%r1274+2052];
$L__BB33_556:
	setp.ge.s32 	%p907, %r2949, %r677;
	setp.lt.s32 	%p328, %r2949, %r677;
	setp.ge.s32 	%p329, %r2951, %r679;
	and.pred  	%p908, %p329, %p328;
	or.pred  	%p330, %p907, %p329;
	@%p330 bra 	$L__BB33_558;
	setp.gt.s32 	%p908, %r2944, %r2930;
	setp.gt.s32 	%p907, %r2930, %r2944;
$L__BB33_558:
	add.s32 	%r1275, %r2951, %r2949;
	setp.lt.s32 	%p331, %r1275, %r680;
	selp.b32 	%r1276, 64, 0, %p908;
	selp.b32 	%r1277, %r1276, 0, %p331;
	add.s32 	%r1278, %r2931, %r2896;
	setp.lt.s32 	%p332, %r1278, %r680;
	selp.b32 	%r1279, 32, 0, %p906;
	selp.b32 	%r1280, %r1279, 0, %p332;
	or.b32  	%r1281, %r1280, %r1277;
	selp.b32 	%r1282, 8, 0, %p144;
	selp.b32 	%r1283, 4, 0, %p137;
	selp.u32 	%r1284, 1, 0, %p123;
	selp.b32 	%r1285, 2, 0, %p130;
	or.b32  	%r1286, %r1285, %r1284;
	or.b32  	%r1287, %r1286, %r1283;
	or.b32  	%r1288, %r1287, %r1282;
	selp.b32 	%r1289, 16, 0, %p151;
	or.b32  	%r1290, %r1288, %r1289;
	or.b32  	%r738, %r1281, %r1290;
	shl.b32 	%r1291, %r2949, 2;
	mov.u32 	%r1292, _ZN6thrust24THRUST_300001_SM_1000_NS8cuda_cub4core6detail5shmemE;
	add.s32 	%r1293, %r1292, %r1291;
	add.s32 	%r739, %r1293, 2048;
	mov.u32 	%r2948, %r2944;
	@%p907 bra 	$L__BB33_560;
	add.s32 	%r2949, %r2949, 1;
	ld.shared.u32 	%r2948, [%r739+4];
$L__BB33_560:
	@%p908 bra 	$L__BB33_562;
	add.s32 	%r744, %r2951, 1;
	shl.b32 	%r1294, %r2951, 2;
	add.s32 	%r1296, %r1292, %r1294;
	ld.shared.u32 	%r2930, [%r1296+2052];
	mov.u32 	%r2951, %r744;
$L__BB33_562:
	setp.ge.s32 	%p909, %r2949, %r677;
	setp.lt.s32 	%p333, %r2949, %r677;
	setp.ge.s32 	%p334, %r2951, %r679;
	and.pred  	%p910, %p334, %p333;
	or.pred  	%p335, %p909, %p334;
	@%p335 bra 	$L__BB33_564;
	setp.gt.s32 	%p910, %r2948, %r2930;
	setp.gt.s32 	%p909, %r2930, %r2948;
$L__BB33_564:
	shl.b32 	%r1297, %r2949, 2;
	mov.u32 	%r1298, _ZN6thrust24THRUST_300001_SM_1000_NS8cuda_cub4core6detail5shmemE;
	add.s32 	%r1299, %r1298, %r1297;
	add.s32 	%r748, %r1299, 2048;
	mov.u32 	%r2952, %r2948;
	mov.u32 	%r2957, %r2949;
	@%p909 bra 	$L__BB33_566;
	add.s32 	%r2957, %r2949, 1;
	ld.shared.u32 	%r2952, [%r748+4];
$L__BB33_566:
	mov.u32 	%r2959, %r2951;
	@%p910 bra 	$L__BB33_568;
	add.s32 	%r2959, %r2951, 1;
	shl.b32 	%r1300, %r2951, 2;
	add.s32 	%r1302, %r1298, %r1300;
	ld.shared.u32 	%r2930, [%r1302+2052];
$L__BB33_568:
	setp.ge.s32 	%p911, %r2957, %r677;
	setp.lt.s32 	%p336, %r2957, %r677;
	setp.ge.s32 	%p337, %r2959, %r679;
	and.pred  	%p912, %p337, %p336;
	or.pred  	%p338, %p911, %p337;
	@%p338 bra 	$L__BB33_570;
	setp.gt.s32 	%p912, %r2952, %r2930;
	setp.gt.s32 	%p911, %r2930, %r2952;
$L__BB33_570:
	add.s32 	%r1303, %r2959, %r2957;
	setp.lt.s32 	%p339, %r1303, %r680;
	selp.b32 	%r1304, 256, 0, %p912;
	selp.b32 	%r1305, %r1304, 0, %p339;
	add.s32 	%r1306, %r2951, %r2949;
	setp.lt.s32 	%p340, %r1306, %r680;
	selp.b32 	%r1307, 128, 0, %p910;
	selp.b32 	%r1308, %r1307, 0, %p340;
	or.b32  	%r1309, %r1308, %r1305;
	or.b32  	%r757, %r1309, %r738;
	shl.b32 	%r1310, %r2957, 2;
	mov.u32 	%r1311, _ZN6thrust24THRUST_300001_SM_1000_NS8cuda_cub4core6detail5shmemE;
	add.s32 	%r1312, %r1311, %r1310;
	add.s32 	%r758, %r1312, 2048;
	mov.u32 	%r2956, %r2952;
	@%p911 bra 	$L__BB33_572;
	add.s32 	%r2957, %r2957, 1;
	ld.shared.u32 	%r2956, [%r758+4];
$L__BB33_572:
	@%p912 bra 	$L__BB33_574;
	add.s32 	%r763, %r2959, 1;
	shl.b32 	%r1313, %r2959, 2;
	add.s32 	%r1315, %r1311, %r1313;
	ld.shared.u32 	%r2930, [%r1315+2052];
	mov.u32 	%r2959, %r763;
$L__BB33_574:
	setp.ge.s32 	%p913, %r2957, %r677;
	setp.lt.s32 	%p341, %r2957, %r677;
	setp.ge.s32 	%p342, %r2959, %r679;
	and.pred  	%p914, %p342, %p341;
	or.pred  	%p343, %p913, %p342;
	@%p343 bra 	$L__BB33_576;
	setp.gt.s32 	%p914, %r2956, %r2930;
	setp.gt.s32 	%p913, %r2930, %r2956;
$L__BB33_576:
	shl.b32 	%r1316, %r2957, 2;
	mov.u32 	%r1317, _ZN6thrust24THRUST_300001_SM_1000_NS8cuda_cub4core6detail5shmemE;
	add.s32 	%r1318, %r1317, %r1316;
	add.s32 	%r767, %r1318, 2048;
	mov.u32 	%r2960, %r2956;
	mov.u32 	%r2965, %r2957;
	@%p913 bra 	$L__BB33_578;
	add.s32 	%r2965, %r2957, 1;
	ld.shared.u32 	%r2960, [%r767+4];
$L__BB33_578:
	mov.u32 	%r2967, %r2959;
	@%p914 bra 	$L__BB33_580;
	add.s32 	%r2967, %r2959, 1;
	shl.b32 	%r1319, %r2959, 2;
	add.s32 	%r1321, %r1317, %r1319;
	ld.shared.u32 	%r2930, [%r1321+2052];
$L__BB33_580:
	setp.ge.s32 	%p915, %r2965, %r677;
	setp.lt.s32 	%p344, %r2965, %r677;
	setp.ge.s32 	%p345, %r2967, %r679;
	and.pred  	%p916, %p345, %p344;
	or.pred  	%p346, %p915, %p345;
	@%p346 bra 	$L__BB33_582;
	setp.gt.s32 	%p916, %r2960, %r2930;
	setp.gt.s32 	%p915, %r2930, %r2960;
$L__BB33_582:
	add.s32 	%r1322, %r2967, %r2965;
	setp.lt.s32 	%p347, %r1322, %r680;
	selp.b32 	%r1323, 1024, 0, %p916;
	selp.b32 	%r1324, %r1323, 0, %p347;
	add.s32 	%r1325, %r2959, %r2957;
	setp.lt.s32 	%p348, %r1325, %r680;
	selp.b32 	%r1326, 512, 0, %p914;
	selp.b32 	%r1327, %r1326, 0, %p348;
	or.b32  	%r1328, %r1327, %r1324;
	or.b32  	%r776, %r1328, %r757;
	shl.b32 	%r1329, %r2965, 2;
	mov.u32 	%r1330, _ZN6thrust24THRUST_300001_SM_1000_NS8cuda_cub4core6detail5shmemE;
	add.s32 	%r1331, %r1330, %r1329;
	add.s32 	%r777, %r1331, 2048;
	mov.u32 	%r2964, %r2960;
	@%p915 bra 	$L__BB33_584;
	add.s32 	%r2965, %r2965, 1;
	ld.shared.u32 	%r2964, [%r777+4];
$L__BB33_584:
	@%p916 bra 	$L__BB33_586;
	add.s32 	%r782, %r2967, 1;
	shl.b32 	%r1332, %r2967, 2;
	add.s32 	%r1334, %r1330, %r1332;
	ld.shared.u32 	%r2930, [%r1334+2052];
	mov.u32 	%r2967, %r782;
$L__BB33_586:
	setp.ge.s32 	%p917, %r2965, %r677;
	setp.lt.s32 	%p349, %r2965, %r677;
	setp.ge.s32 	%p350, %r2967, %r679;
	and.pred  	%p918, %p350, %p349;
	or.pred  	%p351, %p917, %p350;
	@%p351 bra 	$L__BB33_588;
	setp.gt.s32 	%p918, %r2964, %r2930;
	setp.gt.s32 	%p917, %r2930, %r2964;
$L__BB33_588:
	shl.b32 	%r1335, %r2965, 2;
	mov.u32 	%r1336, _ZN6thrust24THRUST_300001_SM_1000_NS8cuda_cub4core6detail5shmemE;
	add.s32 	%r1337, %r1336, %r1335;
	add.s32 	%r786, %r1337, 2048;
	mov.u32 	%r2968, %r2964;
	mov.u32 	%r2973, %r2965;
	@%p917 bra 	$L__BB33_590;
	add.s32 	%r2973, %r2965, 1;
	ld.shared.u32 	%r2968, [%r786+4];
$L__BB33_590:
	mov.u32 	%r2975, %r2967;
	@%p918 bra 	$L__BB33_592;
	add.s32 	%r2975, %r2967, 1;
	shl.b32 	%r1338, %r2967, 2;
	add.s32 	%r1340, %r1336, %r1338;
	ld.shared.u32 	%r2930, [%r1340+2052];
$L__BB33_592:
	setp.ge.s32 	%p919, %r2973, %r677;
	setp.lt.s32 	%p352, %r2973, %r677;
	setp.ge.s32 	%p353, %r2975, %r679;
	and.pred  	%p920, %p353, %p352;
	or.pred  	%p354, %p919, %p353;
	@%p354 bra 	$L__BB33_594;
	setp.gt.s32 	%p920, %r2968, %r2930;
	setp.gt.s32 	%p919, %r2930, %r2968;
$L__BB33_594:
	add.s32 	%r1341, %r2975, %r2973;
	setp.lt.s32 	%p355, %r1341, %r680;
	selp.b32 	%r1342, 4096, 0, %p920;
	selp.b32 	%r1343, %r1342, 0, %p355;
	add.s32 	%r1344, %r2967, %r2965;
	setp.lt.s32 	%p356, %r1344, %r680;
	selp.b32 	%r1345, 2048, 0, %p918;
	selp.b32 	%r1346, %r1345, 0, %p356;
	or.b32  	%r1347, %r1346, %r1343;
	or.b32  	%r795, %r1347, %r776;
	shl.b32 	%r1348, %r2973, 2;
	mov.u32 	%r1349, _ZN6thrust24THRUST_300001_SM_1000_NS8cuda_cub4core6detail5shmemE;
	add.s32 	%r1350, %r1349, %r1348;
	add.s32 	%r796, %r1350, 2048;
	mov.u32 	%r2972, %r2968;
	@%p919 bra 	$L__BB33_596;
	add.s32 	%r2973, %r2973, 1;
	ld.shared.u32 	%r2972, [%r796+4];
$L__BB33_596:
	@%p920 bra 	$L__BB33_598;
	add.s32 	%r801, %r2975, 1;
	shl.b32 	%r1351, %r2975, 2;
	add.s32 	%r1353, %r1349, %r1351;
	ld.shared.u32 	%r2930, [%r1353+2052];
	mov.u32 	%r2975, %r801;
$L__BB33_598:
	setp.ge.s32 	%p921, %r2973, %r677;
	setp.lt.s32 	%p357, %r2973, %r677;
	setp.ge.s32 	%p358, %r2975, %r679;
	and.pred  	%p922, %p358, %p357;
	or.pred  	%p359, %p921, %p358;
	@%p359 bra 	$L__BB33_600;
	setp.gt.s32 	%p922, %r2972, %r2930;
	setp.gt.s32 	%p921, %r2930, %r2972;
$L__BB33_600:
	shl.b32 	%r1354, %r2973, 2;
	mov.u32 	%r1355, _ZN6thrust24THRUST_300001_SM_1000_NS8cuda_cub4core6detail5shmemE;
	add.s32 	%r1356, %r1355, %r1354;
	add.s32 	%r805, %r1356, 2048;
	mov.u32 	%r2976, %r2972;
	mov.u32 	%r2981, %r2973;
	@%p921 bra 	$L__BB33_602;
	add.s32 	%r2981, %r2973, 1;
	ld.shared.u32 	%r2976, [%r805+4];
$L__BB33_602:
	mov.u32 	%r2983, %r2975;
	@%p922 bra 	$L__BB33_604;
	add.s32 	%r2983, %r2975, 1;
	shl.b32 	%r1357, %r2975, 2;
	add.s32 	%r1359, %r1355, %r1357;
	ld.shared.u32 	%r2930, [%r1359+2052];
$L__BB33_604:
	setp.ge.s32 	%p923, %r2981, %r677;
	setp.lt.s32 	%p360, %r2981, %r677;
	setp.ge.s32 	%p361, %r2983, %r679;
	and.pred  	%p924, %p361, %p360;
	or.pred  	%p362, %p923, %p361;
	@%p362 bra 	$L__BB33_606;
	setp.gt.s32 	%p924, %r2976, %r2930;
	setp.gt.s32 	%p923, %r2930, %r2976;
$L__BB33_606:
	add.s32 	%r1360, %r2983, %r2981;
	setp.lt.s32 	%p363, %r1360, %r680;
	selp.b32 	%r1361, 16384, 0, %p924;
	selp.b32 	%r1362, %r1361, 0, %p363;
	add.s32 	%r1363, %r2975, %r2973;
	setp.lt.s32 	%p364, %r1363, %r680;
	selp.b32 	%r1364, 8192, 0, %p922;
	selp.b32 	%r1365, %r1364, 0, %p364;
	or.b32  	%r1366, %r1365, %r1362;
	or.b32  	%r814, %r1366, %r795;
	shl.b32 	%r1367, %r2981, 2;
	mov.u32 	%r1368, _ZN6thrust24THRUST_300001_SM_1000_NS8cuda_cub4core6detail5shmemE;
	add.s32 	%r1369, %r1368, %r1367;
	add.s32 	%r815, %r1369, 2048;
	mov.u32 	%r2980, %r2976;
	@%p923 bra 	$L__BB33_608;
	add.s32 	%r2981, %r2981, 1;
	ld.shared.u32 	%r2980, [%r815+4];
$L__BB33_608:
	@%p924 bra 	$L__BB33_610;
	add.s32 	%r820, %r2983, 1;
	shl.b32 	%r1370, %r2983, 2;
	add.s32 	%r1372, %r1368, %r1370;
	ld.shared.u32 	%r2930, [%r1372+2052];
	mov.u32 	%r2983, %r820;
$L__BB33_610:
	setp.ge.s32 	%p925, %r2981, %r677;
	setp.lt.s32 	%p365, %r2981, %r677;
	setp.ge.s32 	%p366, %r2983, %r679;
	and.pred  	%p926, %p366, %p365;
	or.pred  	%p367, %p925, %p366;
	@%p367 bra 	$L__BB33_612;
	setp.gt.s32 	%p926, %r2980, %r2930;
	setp.gt.s32 	%p925, %r2930, %r2980;
$L__BB33_612:
	shl.b32 	%r1373, %r2981, 2;
	mov.u32 	%r1374, _ZN6thrust24THRUST_300001_SM_1000_NS8cuda_cub4core6detail5shmemE;
	add.s32 	%r1375, %r1374, %r1373;
	add.s32 	%r824, %r1375, 2048;
	mov.u32 	%r2984, %r2980;
	mov.u32 	%r2989, %r2981;
	@%p925 bra 	$L__BB33_614;
	add.s32 	%r2989, %r2981, 1;
	ld.shared.u32 	%r2984, [%r824+4];
$L__BB33_614:
	mov.u32 	%r2991, %r2983;
	@%p926 bra 	$L__BB33_616;
	add.s32 	%r2991, %r2983, 1;
	shl.b32 	%r1376, %r2983, 2;
	mov.u32 	%r1377, _ZN6thrust24THRUST_300001_SM_1000_NS8cuda_cub4core6detail5shmemE;
	add.s32 	%r1378, %r1377, %r1376;
	ld.shared.u32 	%r2930, [%r1378+2052];
$L__BB33_616:
	setp.ge.s32 	%p927, %r2989, %r677;
	setp.lt.s32 	%p368, %r2989, %r677;
	setp.ge.s32 	%p369, %r2991, %r679;
	and.pred  	%p928, %p369, %p368;
	or.pred  	%p370, %p927, %p369;
	@%p370 bra 	$L__BB33_618;
	setp.gt.s32 	%p928, %r2984, %r2930;
	setp.gt.s32 	%p927, %r2930, %r2984;
$L__BB33_618:
	add.s32 	%r1379, %r2991, %r2989;
	setp.lt.s32 	%p371, %r1379, %r680;
	selp.b32 	%r1380, 65536, 0, %p928;
	selp.b32 	%r1381, %r1380, 0, %p371;
	add.s32 	%r1382, %r2983, %r2981;
	setp.lt.s32 	%p372, %r1382, %r680;
	selp.b32 	%r1383, 32768, 0, %p926;
	selp.b32 	%r1384, %r1383, 0, %p372;
	or.b32  	%r1385, %r1384, %r1381;
	or.b32  	%r833, %r1385, %r814;
	shl.b32 	%r1386, %r2989, 2;
	mov.u32 	%r1387, _ZN6thrust24THRUST_300001_SM_1000_NS8cuda_cub4core6detail5shmemE;
	add.s32 	%r1388, %r1387, %r1386;
	add.s32 	%r834, %r1388, 2048;
	mov.u32 	%r2988, %r2984;
	@%p927 bra 	$L__BB33_620;
	add.s32 	%r2989, %r2989, 1;
	ld.shared.u32 	%r2988, [%r834+4];
$L__BB33_620:
	@%p928 bra 	$L__BB33_622;
	add.s32 	%r839, %r2991, 1;
	shl.b32 	%r1389, %r2991, 2;
	mov.u32 	%r1390, _ZN6thrust24THRUST_300001_SM_1000_NS8cuda_cub4core6detail5shmemE;
	add.s32 	%r1391, %r1390, %r1389;
	ld.shared.u32 	%r2930, [%r1391+2052];
	mov.u32 	%r2991, %r839;
$L__BB33_622:
	setp.ge.s32 	%p929, %r2989, %r677;
	setp.lt.s32 	%p373, %r2989, %r677;
	setp.ge.s32 	%p374, %r2991, %r679;
	and.pred  	%p930, %p374, %p373;
	or.pred  	%p375, %p929, %p374;
	@%p375 bra 	$L__BB33_624;
	setp.gt.s32 	%p930, %r2988, %r2930;
	setp.gt.s32 	%p929, %r2930, %r2988;
$L__BB33_624:
	shl.b32 	%r1392, %r2989, 2;
	mov.u32 	%r1393, _ZN6thrust24THRUST_300001_SM_1000_NS8cuda_cub4core6detail5shmemE;
	add.s32 	%r1394, %r1393, %r1392;
	add.s32 	%r843, %r1394, 2048;
	mov.u32 	%r2992, %r2988;
	mov.u32 	%r2993, %r2989;
	@%p929 bra 	$L__BB33_626;
	add.s32 	%r2993, %r2989, 1;
	ld.shared.u32 	%r2992, [%r843+4];
$L__BB33_626:
	mov.u32 	%r2995, %r2991;
	@%p930 bra 	$L__BB33_628;
	add.s32 	%r2995, %r2991, 1;
	shl.b32 	%r1395, %r2991, 2;
	mov.u32 	%r1396, _ZN6thrust24THRUST_300001_SM_1000_NS8cuda_cub4core6detail5shmemE;
	add.s32 	%r1397, %r1396, %r1395;
	ld.shared.u32 	%r2930, [%r1397+2052];
$L__BB33_628:
	setp.ge.s32 	%p376, %r2993, %r677;
	setp.lt.s32 	%p377, %r2993, %r677;
	setp.ge.s32 	%p378, %r2995, %r679;
	and.pred  	%p931, %p378, %p377;
	or.pred  	%p379, %p376, %p378;
	@%p379 bra 	$L__BB33_630;
	setp.gt.s32 	%p931, %r2992, %r2930;
$L__BB33_630:
	add.s32 	%r1398, %r2995, %r2993;
	setp.lt.s32 	%p380, %r1398, %r680;
	selp.b32 	%r1399, 262144, 0, %p931;
	selp.b32 	%r1400, %r1399, 0, %p380;
	add.s32 	%r1401, %r2991, %r2989;
	setp.lt.s32 	%p381, %r1401, %r680;
	selp.b32 	%r1402, 131072, 0, %p930;
	selp.b32 	%r1403, %r1402, 0, %p381;
	or.b32  	%r1404, %r1403, %r1400;
	or.b32  	%r852, %r1404, %r833;
	bar.sync 	0;
	popc.b32 	%r853, %r852;
	mov.u32 	%r1405, %ctaid.x;
	setp.ne.s32 	%p382, %r1405, 0;
	@%p382 bra 	$L__BB33_634;
	// begin inline asm
	mov.u32 %r1606, %laneid;
	// end inline asm
	cvt.u64.u32 	%rd260, %r853;
	mov.b64 	{%r1608, %r1613}, %rd260;
	mov.b32 	%r1614, 1;
	mov.b32 	%r1655, 0;
	mov.b32 	%r1656, -1;
	// begin inline asm
	shfl.sync.up.b32 %r1607, %r1608, %r1614, %r1655, %r1656;
	// end inline asm
	// begin inline asm
	shfl.sync.up.b32 %r1612, %r1613, %r1614, %r1655, %r1656;
	// end inline asm
	mov.b64 	%rd261, {%r1607, %r1612};
	setp.lt.s32 	%p436, %r1606, 1;
	selp.b64 	%rd262, 0, %rd261, %p436;
	add.s64 	%rd263, %rd262, %rd260;
	mov.b64 	{%r1618, %r1623}, %rd263;
	mov.b32 	%r1624, 2;
	// begin inline asm
	shfl.sync.up.b32 %r1617, %r1618, %r1624, %r1655, %r1656;
	// end inline asm
	// begin inline asm
	shfl.sync.up.b32 %r1622, %r1623, %r1624, %r1655, %r1656;
	// end inline asm
	mov.b64 	%rd264, {%r1617, %r1622};
	setp.lt.s32 	%p437, %r1606, 2;
	selp.b64 	%rd265, 0, %rd264, %p437;
	add.s64 	%rd266, %rd265, %rd263;
	mov.b64 	{%r1628, %r1633}, %rd266;
	mov.b32 	%r1634, 4;
	// begin inline asm
	shfl.sync.up.b32 %r1627, %r1628, %r1634, %r1655, %r1656;
	// end inline asm
	// begin inline asm
	shfl.sync.up.b32 %r1632, %r1633, %r1634, %r1655, %r1656;
	// end inline asm
	mov.b64 	%rd267, {%r1627, %r1632};
	setp.lt.s32 	%p438, %r1606, 4;
	selp.b64 	%rd268, 0, %rd267, %p438;
	add.s64 	%rd269, %rd268, %rd266;
	mov.b64 	{%r1638, %r1643}, %rd269;
	mov.b32 	%r1644, 8;
	// begin inline asm
	shfl.sync.up.b32 %r1637, %r1638, %r1644, %r1655, %r1656;
	// end inline asm
	// begin inline asm
	shfl.sync.up.b32 %r1642, %r1643, %r1644, %r1655, %r1656;
	// end inline asm
	mov.b64 	%rd270, {%r1637, %r1642};
	setp.lt.s32 	%p439, %r1606, 8;
	selp.b64 	%rd271, 0, %rd270, %p439;
	add.s64 	%rd272, %rd271, %rd269;
	mov.b64 	{%r1648, %r1653}, %rd272;
	mov.b32 	%r1654, 16;
	// begin inline asm
	shfl.sync.up.b32 %r1647, %r1648, %r1654, %r1655, %r1656;
	// end inline asm
	// begin inline asm
	shfl.sync.up.b32 %r1652, %r1653, %r1654, %r1655, %r1656;
	// end inline asm
	mov.b64 	%rd273, {%r1647, %r1652};
	setp.lt.s32 	%p440, %r1606, 16;
	selp.b64 	%rd274, 0, %rd273, %p440;
	add.s64 	%rd68, %rd274, %rd272;
	setp.ne.s32 	%p441, %r1606, 31;
	@%p441 bra 	$L__BB33_633;
	mov.u32 	%r1657, %tid.x;
	shr.u32 	%r1658, %r1657, 2;
	and.b32  	%r1659, %r1658, 248;
	mov.u32 	%r1660, _ZN6thrust24THRUST_300001_SM_1000_NS8cuda_cub4core6detail5shmemE;
	add.s32 	%r1661, %r1660, %r1659;
	st.shared.u64 	[%r1661], %rd68;
$L__BB33_633:
	bar.sync 	0;
	ld.shared.v2.u64 	{%rd276, %rd277}, [_ZN6thrust24THRUST_300001_SM_1000_NS8cuda_cub4core6detail5shmemE];
	mov.u32 	%r1662, %tid.x;
	shr.u32 	%r1663, %r1662, 5;
	add.s64 	%rd278, %rd277, %rd276;
	setp.eq.s32 	%p442, %r1663, 2;
	selp.b64 	%rd279, %rd278, %rd276, %p442;
	ld.shared.v2.u64 	{%rd280, %rd281}, [_ZN6thrust24THRUST_300001_SM_1000_NS8cuda_cub4core6detail5shmemE+16];
	add.s64 	%rd282, %rd278, %rd280;
	setp.eq.s32 	%p443, %r1663, 3;
	selp.b64 	%rd283, %rd282, %rd279, %p443;
	add.s64 	%rd284, %rd282, %rd281;
	setp.eq.s32 	%p444, %r1663, 4;
	selp.b64 	%rd285, %rd284, %rd283, %p444;
	ld.shared.v2.u64 	{%rd286, %rd287}, [_ZN6thrust24THRUST_300001_SM_1000_NS8cuda_cub4core6detail5shmemE+32];
	add.s64 	%rd288, %rd284, %rd286;
	setp.eq.s32 	%p445, %r1663, 5;
	selp.b64 	%rd289, %rd288, %rd285, %p445;
	add.s64 	%rd290, %rd288, %rd287;
	setp.eq.s32 	%p446, %r1663, 6;
	selp.b64 	%rd291, %rd290, %rd289, %p446;
	ld.shared.v2.u64 	{%rd292, %rd293}, [_ZN6thrust24THRUST_300001_SM_1000_NS8cuda_cub4core6detail5shmemE+48];
	add.s64 	%rd294, %rd290, %rd292;
	setp.eq.s32 	%p447, %r1663, 7;
	selp.b64 	%rd295, %rd294, %rd291, %p447;
	add.s64 	%rd296, %rd294, %rd293;
	setp.eq.s32 	%p448, %r1663, 8;
	selp.b64 	%rd297, %rd296, %rd295, %p448;
	ld.shared.v2.u64 	{%rd298, %rd299}, [_ZN6thrust24THRUST_300001_SM_1000_NS8cuda_cub4core6detail5shmemE+64];
	add.s64 	%rd300, %rd296, %rd298;
	setp.eq.s32 	%p449, %r1663, 9;
	selp.b64 	%rd301, %rd300, %rd297, %p449;
	add.s64 	%rd302, %rd300, %rd299;
	setp.eq.s32 	%p450, %r1663, 10;
	selp.b64 	%rd303, %rd302, %rd301, %p450;
	ld.shared.v2.u64 	{%rd304, %rd305}, [_ZN6thrust24THRUST_300001_SM_1000_NS8cuda_cub4core6detail5shmemE+80];
	add.s64 	%rd306, %rd302, %rd304;
	setp.eq.s32 	%p451, %r1663, 11;
	selp.b64 	%rd307, %rd306, %rd303, %p451;
	add.s64 	%rd308, %rd306, %rd305;
	setp.eq.s32 	%p452, %r1663, 12;
	selp.b64 	%rd309, %rd308, %rd307, %p452;
	ld.shared.v2.u64 	{%rd310, %rd311}, [_ZN6thrust24THRUST_300001_SM_1000_NS8cuda_cub4core6detail5shmemE+96];
	add.s64 	%rd312, %rd308, %rd310;
	setp.eq.s32 	%p453, %r1663, 13;
	selp.b64 	%rd313, %rd312, %rd309, %p453;
	add.s64 	%rd314, %rd312, %rd311;
	setp.eq.s32 	%p454, %r1663, 14;
	selp.b64 	%rd315, %rd314, %rd313, %p454;
	ld.shared.v2.u64 	{%rd316, %rd317}, [_ZN6thrust24THRUST_300001_SM_1000_NS8cuda_cub4core6detail5shmemE+112];
	add.s64 	%rd318, %rd314, %rd316;
	setp.eq.s32 	%p455, %r1663, 15;
	selp.b64 	%rd319, %rd318, %rd315, %p455;
	add.s64 	%rd584, %rd318, %rd317;
	setp.lt.u32 	%p456, %r1662, 32;
	selp.b64 	%rd320, 0, %rd319, %p456;
	setp.eq.s32 	%p457, %r1606, 0;
	cvt.u64.u32 	%rd321, %r853;
	sub.s64 	%rd322, %rd68, %rd321;
	selp.b64 	%rd323, 0, %rd322, %p457;
	add.s64 	%rd581, %rd320, %rd323;
	mov.b64 	%rd585, 0;
	bra.uni 	$L__BB33_664;
$L__BB33_634:
	// begin inline asm
	mov.u32 %r1406, %laneid;
	// end inline asm
	cvt.u64.u32 	%rd139, %r853;
	mov.b64 	{%r1408, %r1413}, %rd139;
	mov.b32 	%r1414, 1;
	mov.b32 	%r1455, 0;
	mov.b32 	%r1456, -1;
	// begin inline asm
	shfl.sync.up.b32 %r1407, %r1408, %r1414, %r1455, %r1456;
	// end inline asm
	// begin inline asm
	shfl.sync.up.b32 %r1412, %r1413, %r1414, %r1455, %r1456;
	// end inline asm
	mov.b64 	%rd140, {%r1407, %r1412};
	setp.lt.s32 	%p383, %r1406, 1;
	selp.b64 	%rd141, 0, %rd140, %p383;
	add.s64 	%rd142, %rd141, %rd139;
	mov.b64 	{%r1418, %r1423}, %rd142;
	mov.b32 	%r1424, 2;
	// begin inline asm
	shfl.sync.up.b32 %r1417, %r1418, %r1424, %r1455, %r1456;
	// end inline asm
	// begin inline asm
	shfl.sync.up.b32 %r1422, %r1423, %r1424, %r1455, %r1456;
	// end inline asm
	mov.b64 	%rd143, {%r1417, %r1422};
	setp.lt.s32 	%p384, %r1406, 2;
	selp.b64 	%rd144, 0, %rd143, %p384;
	add.s64 	%rd145, %rd144, %rd142;
	mov.b64 	{%r1428, %r1433}, %rd145;
	mov.b32 	%r1434, 4;
	// begin inline asm
	shfl.sync.up.b32 %r1427, %r1428, %r1434, %r1455, %r1456;
	// end inline asm
	// begin inline asm
	shfl.sync.up.b32 %r1432, %r1433, %r1434, %r1455, %r1456;
	// end inline asm
	mov.b64 	%rd146, {%r1427, %r1432};
	setp.lt.s32 	%p385, %r1406, 4;
	selp.b64 	%rd147, 0, %rd146, %p385;
	add.s64 	%rd148, %rd147, %rd145;
	mov.b64 	{%r1438, %r1443}, %rd148;
	mov.b32 	%r1444, 8;
	// begin inline asm
	shfl.sync.up.b32 %r1437, %r1438, %r1444, %r1455, %r1456;
	// end inline asm
	// begin inline asm
	shfl.sync.up.b32 %r1442, %r1443, %r1444, %r1455, %r1456;
	// end inline asm
	mov.b64 	%rd149, {%r1437, %r1442};
	setp.lt.s32 	%p386, %r1406, 8;
	selp.b64 	%rd150, 0, %rd149, %p386;
	add.s64 	%rd151, %rd150, %rd148;
	mov.b64 	{%r1448, %r1453}, %rd151;
	mov.b32 	%r1454, 16;
	// begin inline asm
	shfl.sync.up.b32 %r1447, %r1448, %r1454, %r1455, %r1456;
	// end inline asm
	// begin inline asm
	shfl.sync.up.b32 %r1452, %r1453, %r1454, %r1455, %r1456;
	// end inline asm
	mov.b64 	%rd152, {%r1447, %r1452};
	setp.lt.s32 	%p387, %r1406, 16;
	selp.b64 	%rd153, 0, %rd152, %p387;
	add.s64 	%rd71, %rd153, %rd151;
	setp.ne.s32 	%p388, %r1406, 31;
	@%p388 bra 	$L__BB33_636;
	mov.u32 	%r1457, %tid.x;
	shr.u32 	%r1458, %r1457, 2;
	and.b32  	%r1459, %r1458, 248;
	mov.u32 	%r1460, _ZN6thrust24THRUST_300001_SM_1000_NS8cuda_cub4core6detail5shmemE;
	add.s32 	%r1461, %r1460, %r1459;
	st.shared.u64 	[%r1461], %rd71;
$L__BB33_636:
	cvt.u64.u32 	%rd154, %r853;
	sub.s64 	%rd155, %rd71, %rd154;
	bar.sync 	0;
	ld.shared.v2.u64 	{%rd156, %rd157}, [_ZN6thrust24THRUST_300001_SM_1000_NS8cuda_cub4core6detail5shmemE];
	mov.u32 	%r1462, %tid.x;
	shr.u32 	%r1463, %r1462, 5;
	add.s64 	%rd158, %rd157, %rd156;
	setp.eq.s32 	%p389, %r1463, 2;
	selp.b64 	%rd159, %rd158, %rd156, %p389;
	ld.shared.v2.u64 	{%rd160, %rd161}, [_ZN6thrust24THRUST_300001_SM_1000_NS8cuda_cub4core6detail5shmemE+16];
	add.s64 	%rd162, %rd158, %rd160;
	setp.eq.s32 	%p390, %r1463, 3;
	selp.b64 	%rd163, %rd162, %rd159, %p390;
	add.s64 	%rd164, %rd162, %rd161;
	setp.eq.s32 	%p391, %r1463, 4;
	selp.b64 	%rd165, %rd164, %rd163, %p391;
	ld.shared.v2.u64 	{%rd166, %rd167}, [_ZN6thrust24THRUST_300001_SM_1000_NS8cuda_cub4core6detail5shmemE+32];
	add.s64 	%rd168, %rd164, %rd166;
	setp.eq.s32 	%p392, %r1463, 5;
	selp.b64 	%rd169, %rd168, %rd165, %p392;
	add.s64 	%rd170, %rd168, %rd167;
	setp.eq.s32 	%p393, %r1463, 6;
	selp.b64 	%rd171, %rd170, %rd169, %p393;
	ld.shared.v2.u64 	{%rd172, %rd173}, [_ZN6thrust24THRUST_300001_SM_1000_NS8cuda_cub4core6detail5shmemE+48];
	add.s64 	%rd174, %rd170, %rd172;
	setp.eq.s32 	%p394, %r1463, 7;
	selp.b64 	%rd175, %rd174, %rd171, %p394;
	add.s64 	%rd176, %rd174, %rd173;
	setp.eq.s32 	%p395, %r1463, 8;
	selp.b64 	%rd177, %rd176, %rd175, %p395;
	ld.shared.v2.u64 	{%rd178, %rd179}, [_ZN6thrust24THRUST_300001_SM_1000_NS8cuda_cub4core6detail5shmemE+64];
	add.s64 	%rd180, %rd176, %rd178;
	setp.eq.s32 	%p396, %r1463, 9;
	selp.b64 	%rd181, %rd180, %rd177, %p396;
	add.s64 	%rd182, %rd180, %rd179;
	setp.eq.s32 	%p397, %r1463, 10;
	selp.b64 	%rd183, %rd182, %rd181, %p397;
	ld.shared.v2.u64 	{%rd184, %rd185}, [_ZN6thrust24THRUST_300001_SM_1000_NS8cuda_cub4core6detail5shmemE+80];
	add.s64 	%rd186, %rd182, %rd184;
	setp.eq.s32 	%p398, %r1463, 11;
	selp.b64 	%rd187, %rd186, %rd183, %p398;
	add.s64 	%rd188, %rd186, %rd185;
	setp.eq.s32 	%p399, %r1463, 12;
	selp.b64 	%rd189, %rd188, %rd187, %p399;
	ld.shared.v2.u64 	{%rd190, %rd191}, [_ZN6thrust24THRUST_300001_SM_1000_NS8cuda_cub4core6detail5shmemE+96];
	add.s64 	%rd192, %rd188, %rd190;
	setp.eq.s32 	%p400, %r1463, 13;
	selp.b64 	%rd193, %rd192, %rd189, %p400;
	add.s64 	%rd194, %rd192, %rd191;
	setp.eq.s32 	%p401, %r1463, 14;
	selp.b64 	%rd195, %rd194, %rd193, %p401;
	ld.shared.v2.u64 	{%rd196, %rd197}, [_ZN6thrust24THRUST_300001_SM_1000_NS8cuda_cub4core6detail5shmemE+112];
	add.s64 	%rd198, %rd194, %rd196;
	setp.eq.s32 	%p402, %r1463, 15;
	selp.b64 	%rd199, %rd198, %rd195, %p402;
	add.s64 	%rd72, %rd198, %rd197;
	setp.gt.u32 	%p403, %r1462, 31;
	setp.lt.u32 	%p404, %r1462, 32;
	setp.eq.s32 	%p405, %r1406, 0;
	selp.b64 	%rd200, 0, %rd155, %p405;
	add.s64 	%rd581, %rd199, %rd200;
	selp.b64 	%rd74, %rd155, %rd581, %p404;
	@%p403 bra 	$L__BB33_661;
	mov.u32 	%r1464, %tid.x;
	setp.ne.s32 	%p406, %r1464, 0;
	mov.u32 	%r1465, %ctaid.x;
	mul.wide.u32 	%rd201, %r1465, 16;
	add.s64 	%rd75, %rd2, %rd201;
	@%p406 bra 	$L__BB33_639;
	st.shared.u64 	[_ZN6thrust24THRUST_300001_SM_1000_NS8cuda_cub4core6detail5shmemE+184], %rd72;
	add.s64 	%rd202, %rd75, 512;
	mov.b64 	%rd203, 100;
	// begin inline asm
	st.relaxed.gpu.v2.u64 [%rd202], {%rd203, %rd72};
	// end inline asm
$L__BB33_639:
	mov.u32 	%r1466, %nctaid.x;
	setp.gt.u32 	%p407, %r1466, 499;
	@%p407 bra 	$L__BB33_641;
	membar.cta;
	bra.uni 	$L__BB33_642;
$L__BB33_641:
	mov.b32 	%r1467, 450;
	// begin inline asm
	nanosleep.u32 %r1467;
	// end inline asm
$L__BB33_642:
	mov.u32 	%r1468, %tid.x;
	mul.wide.u32 	%rd208, %r1468, 16;
	xor.b64  	%rd209, %rd208, -16;
	add.s64 	%rd210, %rd75, %rd209;
	add.s64 	%rd207, %rd210, 512;
	// begin inline asm
	ld.relaxed.gpu.v2.u64 {%rd579, %rd576}, [%rd207];
	// end inline asm
	mov.u32 	%r1603, %nctaid.x;
$L__BB33_643:
	setp.eq.s64 	%p408, %rd579, 99;
	mov.b32 	%r1469, -1;
	vote.sync.any.pred 	%p409, %p408, %r1469;
	not.pred 	%p410, %p409;
	@%p410 bra 	$L__BB33_648;
	setp.gt.u32 	%p435, %r1603, 499;
	@%p435 bra 	$L__BB33_646;
	membar.cta;
	bra.uni 	$L__BB33_647;
$L__BB33_646:
	mov.b32 	%r1604, 350;
	// begin inline asm
	nanosleep.u32 %r1604;
	// end inline asm
$L__BB33_647:
	// begin inline asm
	ld.relaxed.gpu.v2.u64 {%rd579, %rd576}, [%rd207];
	// end inline asm
	bra.uni 	$L__BB33_643;
$L__BB33_648:
	setp.eq.s64 	%p411, %rd579, 101;
	mov.b32 	%r1521, -1;
	vote.sync.ballot.b32 	%r1522, %p411, %r1521;
	// begin inline asm
	mov.u32 %r1471, %lanemask_ge;
	// end inline asm
	and.b32  	%r1523, %r1522, %r1471;
	or.b32  	%r1524, %r1523, -2147483648;
	add.s32 	%r1525, %r1524, -1;
	not.b32 	%r1526, %r1524;
	and.b32  	%r1527, %r1526, %r1525;
	popc.b32 	%r1475, %r1527;
	mov.b64 	{%r1473, %r1478}, %rd576;
	mov.b32 	%r1479, 1;
	// begin inline asm
	shfl.sync.down.b32 %r1472, %r1473, %r1479, %r1475, %r1521;
	// end inline asm
	// begin inline asm
	shfl.sync.down.b32 %r1477, %r1478, %r1479, %r1475, %r1521;
	// end inline asm
	mov.b64 	%rd211, {%r1472, %r1477};
	setp.lt.s32 	%p413, %r1406, %r1475;
	selp.b64 	%rd212, %rd211, 0, %p413;
	add.s64 	%rd213, %rd212, %rd576;
	mov.b64 	{%r1483, %r1488}, %rd213;
	mov.b32 	%r1489, 2;
	// begin inline asm
	shfl.sync.down.b32 %r1482, %r1483, %r1489, %r1475, %r1521;
	// end inline asm
	// begin inline asm
	shfl.sync.down.b32 %r1487, %r1488, %r1489, %r1475, %r1521;
	// end inline asm
	mov.b64 	%rd214, {%r1482, %r1487};
	add.s32 	%r1528, %r1406, 2;
	setp.gt.s32 	%p414, %r1528, %r1475;
	selp.b64 	%rd215, 0, %rd214, %p414;
	add.s64 	%rd216, %rd215, %rd213;
	mov.b64 	{%r1493, %r1498}, %rd216;
	mov.b32 	%r1499, 4;
	// begin inline asm
	shfl.sync.down.b32 %r1492, %r1493, %r1499, %r1475, %r1521;
	// end inline asm
	// begin inline asm
	shfl.sync.down.b32 %r1497, %r1498, %r1499, %r1475, %r1521;
	// end inline asm
	mov.b64 	%rd217, {%r1492, %r1497};
	add.s32 	%r1529, %r1406, 4;
	setp.gt.s32 	%p415, %r1529, %r1475;
	selp.b64 	%rd218, 0, %rd217, %p415;
	add.s64 	%rd219, %rd218, %rd216;
	mov.b64 	{%r1503, %r1508}, %rd219;
	mov.b32 	%r1509, 8;
	// begin inline asm
	shfl.sync.down.b32 %r1502, %r1503, %r1509, %r1475, %r1521;
	// end inline asm
	// begin inline asm
	shfl.sync.down.b32 %r1507, %r1508, %r1509, %r1475, %r1521;
	// end inline asm
	mov.b64 	%rd220, {%r1502, %r1507};
	add.s32 	%r1530, %r1406, 8;
	setp.gt.s32 	%p416, %r1530, %r1475;
	selp.b64 	%rd221, 0, %rd220, %p416;
	add.s64 	%rd222, %rd221, %rd219;
	mov.b64 	{%r1513, %r1518}, %rd222;
	mov.b32 	%r1519, 16;
	// begin inline asm
	shfl.sync.down.b32 %r1512, %r1513, %r1519, %r1475, %r1521;
	// end inline asm
	// begin inline asm
	shfl.sync.down.b32 %r1517, %r1518, %r1519, %r1475, %r1521;
	// end inline asm
	mov.b64 	%rd223, {%r1512, %r1517};
	add.s32 	%r1531, %r1406, 16;
	setp.gt.s32 	%p417, %r1531, %r1475;
	selp.b64 	%rd224, 0, %rd223, %p417;
	add.s64 	%rd577, %rd224, %rd222;
	mov.u32 	%r1532, %tid.x;
	not.b32 	%r1533, %r1532;
	mov.u32 	%r1534, %ctaid.x;
	add.s32 	%r2996, %r1534, %r1533;
	add.s64 	%rd85, %rd2, 512;
$L__BB33_649:
	setp.ne.s64 	%p418, %rd579, 101;
	mov.b32 	%r1535, -1;
	vote.sync.all.pred 	%p419, %p418, %r1535;
	not.pred 	%p420, %p419;
	@%p420 bra 	$L__BB33_657;
	mul.wide.s32 	%rd232, %r2996, 16;
	add.s64 	%rd233, %rd85, %rd232;
	add.s64 	%rd231, %rd233, -512;
	// begin inline asm
	ld.relaxed.gpu.v2.u64 {%rd579, %rd580}, [%rd231];
	// end inline asm
$L__BB33_651:
	setp.eq.s64 	%p424, %rd579, 99;
	mov.b32 	%r1539, -1;
	vote.sync.any.pred 	%p425, %p424, %r1539;
	not.pred 	%p426, %p425;
	@%p426 bra 	$L__BB33_656;
	mov.u32 	%r1601, %nctaid.x;
	setp.gt.u32 	%p434, %r1601, 499;
	@%p434 bra 	$L__BB33_654;
	membar.cta;
	bra.uni 	$L__BB33_655;
$L__BB33_654:
	mov.b32 	%r1602, 350;
	// begin inline asm
	nanosleep.u32 %r1602;
	// end inline asm
$L__BB33_655:
	mul.wide.s32 	%rd252, %r2996, 16;
	add.s64 	%rd253, %rd85, %rd252;
	add.s64 	%rd251, %rd253, -512;
	// begin inline asm
	ld.relaxed.gpu.v2.u64 {%rd579, %rd580}, [%rd251];
	// end inline asm
	bra.uni 	$L__BB33_651;
$L__BB33_656:
	setp.eq.s64 	%p427, %rd579, 101;
	mov.b32 	%r1590, -1;
	vote.sync.ballot.b32 	%r1591, %p427, %r1590;
	and.b32  	%r1592, %r1591, %r1471;
	or.b32  	%r1593, %r1592, -2147483648;
	add.s32 	%r1594, %r1593, -1;
	not.b32 	%r1595, %r1593;
	and.b32  	%r1596, %r1595, %r1594;
	popc.b32 	%r1544, %r1596;
	mov.b64 	{%r1542, %r1547}, %rd580;
	mov.b32 	%r1548, 1;
	// begin inline asm
	shfl.sync.down.b32 %r1541, %r1542, %r1548, %r1544, %r1590;
	// end inline asm
	// begin inline asm
	shfl.sync.down.b32 %r1546, %r1547, %r1548, %r1544, %r1590;
	// end inline asm
	mov.b64 	%rd234, {%r1541, %r1546};
	setp.lt.s32 	%p429, %r1406, %r1544;
	selp.b64 	%rd235, %rd234, 0, %p429;
	add.s64 	%rd236, %rd235, %rd580;
	mov.b64 	{%r1552, %r1557}, %rd236;
	mov.b32 	%r1558, 2;
	// begin inline asm
	shfl.sync.down.b32 %r1551, %r1552, %r1558, %r1544, %r1590;
	// end inline asm
	// begin inline asm
	shfl.sync.down.b32 %r1556, %r1557, %r1558, %r1544, %r1590;
	// end inline asm
	mov.b64 	%rd237, {%r1551, %r1556};
	add.s32 	%r1597, %r1406, 2;
	setp.gt.s32 	%p430, %r1597, %r1544;
	selp.b64 	%rd238, 0, %rd237, %p430;
	add.s64 	%rd239, %rd236, %rd238;
	mov.b64 	{%r1562, %r1567}, %rd239;
	mov.b32 	%r1568, 4;
	// begin inline asm
	shfl.sync.down.b32 %r1561, %r1562, %r1568, %r1544, %r1590;
	// end inline asm
	// begin inline asm
	shfl.sync.down.b32 %r1566, %r1567, %r1568, %r1544, %r1590;
	// end inline asm
	mov.b64 	%rd240, {%r1561, %r1566};
	add.s32 	%r1598, %r1406, 4;
	setp.gt.s32 	%p431, %r1598, %r1544;
	selp.b64 	%rd241, 0, %rd240, %p431;
	add.s64 	%rd242, %rd241, %rd239;
	mov.b64 	{%r1572, %r1577}, %rd242;
	mov.b32 	%r1578, 8;
	// begin inline asm
	shfl.sync.down.b32 %r1571, %r1572, %r1578, %r1544, %r1590;
	// end inline asm
	// begin inline asm
	shfl.sync.down.b32 %r1576, %r1577, %r1578, %r1544, %r1590;
	// end inline asm
	mov.b64 	%rd243, {%r1571, %r1576};
	add.s32 	%r1599, %r1406, 8;
	setp.gt.s32 	%p432, %r1599, %r1544;
	selp.b64 	%rd244, 0, %rd243, %p432;
	add.s64 	%rd245, %rd244, %rd242;
	mov.b64 	{%r1582, %r1587}, %rd245;
	mov.b32 	%r1588, 16;
	// begin inline asm
	shfl.sync.down.b32 %r1581, %r1582, %r1588, %r1544, %r1590;
	// end inline asm
	// begin inline asm
	shfl.sync.down.b32 %r1586, %r1587, %r1588, %r1544, %r1590;
	// end inline asm
	mov.b64 	%rd246, {%r1581, %r1586};
	add.s32 	%r1600, %r1406, 16;
	setp.gt.s32 	%p433, %r1600, %r1544;
	selp.b64 	%rd247, 0, %rd246, %p433;
	add.s64 	%rd248, %rd245, %rd577;
	add.s64 	%rd577, %rd248, %rd247;
	add.s32 	%r2996, %r2996, -32;
	bra.uni 	$L__BB33_649;
$L__BB33_657:
	mov.u32 	%r1537, %tid.x;
	setp.ne.s32 	%p421, %r1537, 0;
	@%p421 bra 	$L__BB33_659;
	add.s64 	%rd227, %rd577, %rd72;
	add.s64 	%rd225, %rd75, 512;
	mov.b64 	%rd226, 101;
	// begin inline asm
	st.relaxed.gpu.v2.u64 [%rd225], {%rd226, %rd227};
	// end inline asm
	st.shared.u64 	[_ZN6thrust24THRUST_300001_SM_1000_NS8cuda_cub4core6detail5shmemE+168], %rd577;
	st.shared.u64 	[_ZN6thrust24THRUST_300001_SM_1000_NS8cuda_cub4core6detail5shmemE+176], %rd227;
$L__BB33_659:
	setp.ne.s32 	%p422, %r1406, 0;
	mov.u64 	%rd581, %rd74;
	@%p422 bra 	$L__BB33_661;
	st.shared.u64 	[_ZN6thrust24THRUST_300001_SM_1000_NS8cuda_cub4core6detail5shmemE+144], %rd577;
	mov.u64 	%rd581, %rd577;
$L__BB33_661:
	mov.u32 	%r1538, %tid.x;
	setp.eq.s32 	%p423, %r1538, 0;
	bar.sync 	0;
	@%p423 bra 	$L__BB33_663;
	ld.shared.u64 	%rd228, [_ZN6thrust24THRUST_300001_SM_1000_NS8cuda_cub4core6detail5shmemE+144];
	add.s64 	%rd581, %rd228, %rd581;
$L__BB33_663:
	ld.shared.u64 	%rd584, [_ZN6thrust24THRUST_300001_SM_1000_NS8cuda_cub4core6detail5shmemE+184];
	ld.shared.u64 	%rd585, [_ZN6thrust24THRUST_300001_SM_1000_NS8cuda_cub4core6detail5shmemE+168];
$L__BB33_664:
	bar.sync 	0;
	cvt.u32.u64 	%r1664, %rd585;
	cvt.u32.u64 	%r1665, %rd581;
	sub.s32 	%r3059, %r1665, %r1664;
	not.pred 	%p458, %p123;
	mov.u32 	%r2998, %r3059;
	@%p458 bra 	$L__BB33_666;
	add.s32 	%r2998, %r3059, 1;
	shl.b32 	%r1666, %r3059, 2;
	mov.u32 	%r1667, _ZN6thrust24THRUST_300001_SM_1000_NS8cuda_cub4core6detail5shmemE;
	add.s32 	%r1668, %r1667, %r1666;
	st.shared.u32 	[%r1668+2048], %r684;
$L__BB33_666:
	not.pred 	%p459, %p130;
	@%p459 bra 	$L__BB33_668;
	add.s32 	%r863, %r2998, 1;
	shl.b32 	%r1669, %r2998, 2;
	mov.u32 	%r1670, _ZN6thrust24THRUST_300001_SM_1000_NS8cuda_cub4core6detail5shmemE;
	add.s32 	%r1671, %r1670, %r1669;
	st.shared.u32 	[%r1671+2048], %r2924;
	mov.u32 	%r2998, %r863;
$L__BB33_668:
	not.pred 	%p460, %p137;
	@%p460 bra 	$L__BB33_670;
	add.s32 	%r865, %r2998, 1;
	shl.b32 	%r1672, %r2998, 2;
	mov.u32 	%r1673, _ZN6thrust24THRUST_300001_SM_1000_NS8cuda_cub4core6detail5shmemE;
	add.s32 	%r1674, %r1673, %r1672;
	st.shared.u32 	[%r1674+2048], %r2928;
	mov.u32 	%r2998, %r865;
$L__BB33_670:
	not.pred 	%p461, %p144;
	@%p461 bra 	$L__BB33_672;
	add.s32 	%r867, %r2998, 1;
	shl.b32 	%r1675, %r2998, 2;
	mov.u32 	%r1676, _ZN6thrust24THRUST_300001_SM_1000_NS8cuda_cub4core6detail5shmemE;
	add.s32 	%r1677, %r1676, %r1675;
	st.shared.u32 	[%r1677+2048], %r2932;
	mov.u32 	%r2998, %r867;
$L__BB33_672:
	not.pred 	%p462, %p151;
	@%p462 bra 	$L__BB33_674;
	add.s32 	%r869, %r2998, 1;
	shl.b32 	%r1678, %r2998, 2;
	mov.u32 	%r1679, _ZN6thrust24THRUST_300001_SM_1000_NS8cuda_cub4core6detail5shmemE;
	add.s32 	%r1680, %r1679, %r1678;
	st.shared.u32 	[%r1680+2048], %r2936;
	mov.u32 	%r2998, %r869;
$L__BB33_674:
	and.b32  	%r871, %r738, 32;
	setp.eq.s32 	%p463, %r871, 0;
	@%p463 bra 	$L__BB33_676;
	add.s32 	%r872, %r2998, 1;
	shl.b32 	%r1681, %r2998, 2;
	mov.u32 	%r1682, _ZN6thrust24THRUST_300001_SM_1000_NS8cuda_cub4core6detail5shmemE;
	add.s32 	%r1683, %r1682, %r1681;
	st.shared.u32 	[%r1683+2048], %r2940;
	mov.u32 	%r2998, %r872;
$L__BB33_676:
	and.b32  	%r874, %r738, 64;
	setp.eq.s32 	%p464, %r874, 0;
	@%p464 bra 	$L__BB33_678;
	add.s32 	%r875, %r2998, 1;
	shl.b32 	%r1684, %r2998, 2;
	mov.u32 	%r1685, _ZN6thrust24THRUST_300001_SM_1000_NS8cuda_cub4core6detail5shmemE;
	add.s32 	%r1686, %r1685, %r1684;
	st.shared.u32 	[%r1686+2048], %r2944;
	mov.u32 	%r2998, %r875;
$L__BB33_678:
	and.b32  	%r877, %r757, 128;
	setp.eq.s32 	%p465, %r877, 0;
	@%p465 bra 	$L__BB33_680;
	add.s32 	%r878, %r2998, 1;
	shl.b32 	%r1687, %r2998, 2;
	mov.u32 	%r1688, _ZN6thrust24THRUST_300001_SM_1000_NS8cuda_cub4core6detail5shmemE;
	add.s32 	%r1689, %r1688, %r1687;
	st.shared.u32 	[%r1689+2048], %r2948;
	mov.u32 	%r2998, %r878;
$L__BB33_680:
	and.b32  	%r880, %r757, 256;
	setp.eq.s32 	%p466, %r880, 0;
	@%p466 bra 	$L__BB33_682;
	add.s32 	%r881, %r2998, 1;
	shl.b32 	%r1690, %r2998, 2;
	mov.u32 	%r1691, _ZN6thrust24THRUST_300001_SM_1000_NS8cuda_cub4core6detail5shmemE;
	add.s32 	%r1692, %r1691, %r1690;
	st.shared.u32 	[%r1692+2048], %r2952;
	mov.u32 	%r2998, %r881;
$L__BB33_682:
	and.b32  	%r883, %r776, 512;
	setp.eq.s32 	%p467, %r883, 0;
	@%p467 bra 	$L__BB33_684;
	add.s32 	%r884, %r2998, 1;
	shl.b32 	%r1693, %r2998, 2;
	mov.u32 	%r1694, _ZN6thrust24THRUST_300001_SM_1000_NS8cuda_cub4core6detail5shmemE;
	add.s32 	%r1695, %r1694, %r1693;
	st.shared.u32 	[%r1695+2048], %r2956;
	mov.u32 	%r2998, %r884;
$L__BB33_684:
	and.b32  	%r886, %r776, 1024;
	setp.eq.s32 	%p468, %r886, 0;
	@%p468 bra 	$L__BB33_686;
	add.s32 	%r887, %r2998, 1;
	shl.b32 	%r1696, %r2998, 2;
	mov.u32 	%r1697, _ZN6thrust24THRUST_300001_SM_1000_NS8cuda_cub4core6detail5shmemE;
	add.s32 	%r1698, %r1697, %r1696;
	st.shared.u32 	[%r1698+2048], %r2960;
	mov.u32 	%r2998, %r887;
$L__BB33_686:
	and.b32  	%r889, %r795, 2048;
	setp.eq.s32 	%p469, %r889, 0;
	@%p469 bra 	$L__BB33_688;
	add.s32 	%r890, %r2998, 1;
	shl.b32 	%r1699, %r2998, 2;
	mov.u32 	%r1700, _ZN6thrust24THRUST_300001_SM_1000_NS8cuda_cub4core6detail5shmemE;
	add.s32 	%r1701, %r1700, %r1699;
	st.shared.u32 	[%r1701+2048], %r2964;
	mov.u32 	%r2998, %r890;
$L__BB33_688:
	and.b32  	%r892, %r795, 4096;
	setp.eq.s32 	%p470, %r892, 0;
	@%p470 bra 	$L__BB33_690;
	add.s32 	%r893, %r2998, 1;
	shl.b32 	%r1702, %r2998, 2;
	mov.u32 	%r1703, _ZN6thrust24THRUST_300001_SM_1000_NS8cuda_cub4core6detail5shmemE;
	add.s32 	%r1704, %r1703, %r1702;
	st.shared.u32 	[%r1704+2048], %r2968;
	mov.u32 	%r2998, %r893;
$L__BB33_690:
	and.b32  	%r895, %r814, 8192;
	setp.eq.s32 	%p471, %r895, 0;
	@%p471 bra 	$L__BB33_692;
	add.s32 	%r896, %r2998, 1;
	shl.b32 	%r1705, %r2998, 2;
	mov.u32 	%r1706, _ZN6thrust24THRUST_300001_SM_1000_NS8cuda_cub4core6detail5shmemE;
	add.s32 	%r1707, %r1706, %r1705;
	st.shared.u32 	[%r1707+2048], %r2972;
	mov.u32 	%r2998, %r896;
$L__BB33_692:
	and.b32  	%r898, %r814, 16384;
	setp.eq.s32 	%p472, %r898, 0;
	@%p472 bra 	$L__BB33_694;
	add.s32 	%r899, %r2998, 1;
	shl.b32 	%r1708, %r2998, 2;
	mov.u32 	%r1709, _ZN6thrust24THRUST_300001_SM_1000_NS8cuda_cub4core6detail5shmemE;
	add.s32 	%r1710, %r1709, %r1708;
	st.shared.u32 	[%r1710+2048], %r2976;
	mov.u32 	%r2998, %r899;
$L__BB33_694:
	and.b32  	%r901, %r833, 32768;
	setp.eq.s32 	%p473, %r901, 0;
	@%p473 bra 	$L__BB33_696;
	add.s32 	%r902, %r2998, 1;
	shl.b32 	%r1711, %r2998, 2;
	mov.u32 	%r1712, _ZN6thrust24THRUST_300001_SM_1000_NS8cuda_cub4core6detail5shmemE;
	add.s32 	%r1713, %r1712, %r1711;
	st.shared.u32 	[%r1713+2048], %r2980;
	mov.u32 	%r2998, %r902;
$L__BB33_696:
	and.b32  	%r904, %r833, 65536;
	setp.eq.s32 	%p474, %r904, 0;
	@%p474 bra 	$L__BB33_698;
	add.s32 	%r905, %r2998, 1;
	shl.b32 	%r1714, %r2998, 2;
	mov.u32 	%r1715, _ZN6thrust24THRUST_300001_SM_1000_NS8cuda_cub4core6detail5shmemE;
	add.s32 	%r1716, %r1715, %r1714;
	st.shared.u32 	[%r1716+2048], %r2984;
	mov.u32 	%r2998, %r905;
$L__BB33_698:
	and.b32  	%r907, %r852, 131072;
	setp.eq.s32 	%p475, %r907, 0;
	@%p475 bra 	$L__BB33_700;
	add.s32 	%r908, %r2998, 1;
	shl.b32 	%r1717, %r2998, 2;
	mov.u32 	%r1718, _ZN6thrust24THRUST_300001_SM_1000_NS8cuda_cub4core6detail5shmemE;
	add.s32 	%r1719, %r1718, %r1717;
	st.shared.u32 	[%r1719+2048], %r2988;
	mov.u32 	%r2998, %r908;
$L__BB33_700:
	and.b32  	%r910, %r852, 262144;
	setp.eq.s32 	%p476, %r910, 0;
	@%p476 bra 	$L__BB33_702;
	shl.b32 	%r1720, %r2998, 2;
	mov.u32 	%r1721, _ZN6thrust24THRUST_300001_SM_1000_NS8cuda_cub4core6detail5shmemE;
	add.s32 	%r1722, %r1721, %r1720;
	st.shared.u32 	[%r1722+2048], %r2992;
$L__BB33_702:
	bar.sync 	0;
	cvt.u32.u64 	%r911, %rd584;
	mov.u32 	%r3019, %tid.x;
	setp.ge.s32 	%p477, %r3019, %r911;
	@%p477 bra 	$L__BB33_709;
	not.b32 	%r1723, %r3019;
	add.s32 	%r1724, %r1723, %r911;
	and.b32  	%r1725, %r1724, 1536;
	setp.eq.s32 	%p478, %r1725, 1536;
	@%p478 bra 	$L__BB33_706;
	mov.u32 	%r1726, %tid.x;
	not.b32 	%r1727, %r1726;
	add.s32 	%r1729, %r1727, %r911;
	shr.u32 	%r1730, %r1729, 9;
	add.s32 	%r1731, %r1730, 1;
	and.b32  	%r1732, %r1731, 3;
	shl.b32 	%r1733, %r1726, 2;
	mov.u32 	%r1734, _ZN6thrust24THRUST_300001_SM_1000_NS8cuda_cub4core6detail5shmemE;
	add.s32 	%r1735, %r1733, %r1734;
	add.s32 	%r3016, %r1735, 2048;
	cvt.u64.u32 	%rd324, %r1726;
	add.s64 	%rd325, %rd585, %rd324;
	shl.b64 	%rd326, %rd325, 2;
	add.s64 	%rd586, %rd7, %rd326;
	neg.s32 	%r3015, %r1732;
	and.b32  	%r1740, %r1729, 1536;
	add.s32 	%r1741, %r1740, 512;
	and.b32  	%r1742, %r1741, 1536;
	add.s32 	%r3019, %r1726, %r1742;
$L__BB33_705:
	.pragma "nounroll";
	ld.shared.u32 	%r1743, [%r3016];
	st.global.u32 	[%rd586], %r1743;
	add.s32 	%r3016, %r3016, 2048;
	add.s64 	%rd586, %rd586, 2048;
	add.s32 	%r3015, %r3015, 1;
	setp.ne.s32 	%p479, %r3015, 0;
	@%p479 bra 	$L__BB33_705;
$L__BB33_706:
	setp.lt.u32 	%p480, %r1724, 1536;
	@%p480 bra 	$L__BB33_709;
	cvt.u64.u32 	%rd327, %r3019;
	add.s64 	%rd328, %rd585, %rd327;
	shl.b64 	%rd329, %rd328, 2;
	add.s64 	%rd330, %rd329, %rd7;
	add.s64 	%rd587, %rd330, 4096;
	shl.b32 	%r1748, %r3019, 2;
	mov.u32 	%r1749, _ZN6thrust24THRUST_300001_SM_1000_NS8cuda_cub4core6detail5shmemE;
	add.s32 	%r1750, %r1748, %r1749;
	add.s32 	%r3018, %r1750, 8192;
$L__BB33_708:
	ld.shared.u32 	%r1751, [%r3018+-6144];
	st.global.u32 	[%rd587+-4096], %r1751;
	ld.shared.u32 	%r1752, [%r3018+-4096];
	st.global.u32 	[%rd587+-2048], %r1752;
	ld.shared.u32 	%r1753, [%r3018+-2048];
	st.global.u32 	[%rd587], %r1753;
	ld.shared.u32 	%r1754, [%r3018];
	st.global.u32 	[%rd587+2048], %r1754;
	add.s32 	%r3019, %r3019, 2048;
	add.s64 	%rd587, %rd587, 8192;
	add.s32 	%r3018, %r3018, 8192;
	setp.lt.s32 	%p481, %r3019, %r911;
	@%p481 bra 	$L__BB33_708;
$L__BB33_709:
	mov.u32 	%r926, %tid.x;
	setp.ge.s32 	%p482, %r926, %r533;
	add.s64 	%rd111, %rd5, %rd136;
	add.s64 	%rd112, %rd6, %rd138;
	@%p482 bra 	$L__BB33_713;
	setp.ge.s32 	%p483, %r926, %r530;
	@%p483 bra 	$L__BB33_712;
	ld.global.u32 	%r3020, [%rd111];
	bra.uni 	$L__BB33_713;
$L__BB33_712:
	ld.global.u32 	%r3020, [%rd112];
$L__BB33_713:
	add.s32 	%r930, %r926, 512;
	setp.ge.s32 	%p484, %r930, %r533;
	@%p484 bra 	$L__BB33_717;
	setp.lt.s32 	%p485, %r930, %r530;
	@%p485 bra 	$L__BB33_716;
	ld.global.u32 	%r3021, [%rd112+2048];
	bra.uni 	$L__BB33_717;
$L__BB33_716:
	ld.global.u32 	%r3021, [%rd111+2048];
$L__BB33_717:
	or.b32  	%r934, %r926, 1024;
	setp.ge.s32 	%p486, %r934, %r533;
	@%p486 bra 	$L__BB33_721;
	setp.lt.s32 	%p487, %r934, %r530;
	@%p487 bra 	$L__BB33_720;
	ld.global.u32 	%r3022, [%rd112+4096];
	bra.uni 	$L__BB33_721;
$L__BB33_720:
	ld.global.u32 	%r3022, [%rd111+4096];
$L__BB33_721:
	add.s32 	%r938, %r926, 1536;
	setp.ge.s32 	%p488, %r938, %r533;
	@%p488 bra 	$L__BB33_725;
	setp.lt.s32 	%p489, %r938, %r530;
	@%p489 bra 	$L__BB33_724;
	ld.global.u32 	%r3023, [%rd112+6144];
	bra.uni 	$L__BB33_725;
$L__BB33_724:
	ld.global.u32 	%r3023, [%rd111+6144];
$L__BB33_725:
	or.b32  	%r942, %r926, 2048;
	setp.ge.s32 	%p490, %r942, %r533;
	@%p490 bra 	$L__BB33_729;
	setp.lt.s32 	%p491, %r942, %r530;
	@%p491 bra 	$L__BB33_728;
	ld.global.u32 	%r3024, [%rd112+8192];
	bra.uni 	$L__BB33_729;
$L__BB33_728:
	ld.global.u32 	%r3024, [%rd111+8192];
$L__BB33_729:
	add.s32 	%r946, %r926, 2560;
	setp.ge.s32 	%p492, %r946, %r533;
	@%p492 bra 	$L__BB33_733;
	setp.lt.s32 	%p493, %r946, %r530;
	@%p493 bra 	$L__BB33_732;
	ld.global.u32 	%r3025, [%rd112+10240];
	bra.uni 	$L__BB33_733;
$L__BB33_732:
	ld.global.u32 	%r3025, [%rd111+10240];
$L__BB33_733:
	or.b32  	%r950, %r926, 3072;
	setp.ge.s32 	%p494, %r950, %r533;
	@%p494 bra 	$L__BB33_737;
	setp.lt.s32 	%p495, %r950, %r530;
	@%p495 bra 	$L__BB33_736;
	ld.global.u32 	%r3026, [%rd112+12288];
	bra.uni 	$L__BB33_737;
$L__BB33_736:
	ld.global.u32 	%r3026, [%rd111+12288];
$L__BB33_737:
	add.s32 	%r954, %r926, 3584;
	setp.ge.s32 	%p496, %r954, %r533;
	@%p496 bra 	$L__BB33_741;
	setp.lt.s32 	%p497, %r954, %r530;
	@%p497 bra 	$L__BB33_740;
	ld.global.u32 	%r3027, [%rd112+14336];
	bra.uni 	$L__BB33_741;
$L__BB33_740:
	ld.global.u32 	%r3027, [%rd111+14336];
$L__BB33_741:
	or.b32  	%r1765, %r926, 4096;
	setp.ge.s32 	%p498, %r1765, %r533;
	@%p498 bra 	$L__BB33_745;
	setp.lt.s32 	%p499, %r1765, %r530;
	@%p499 bra 	$L__BB33_744;
	ld.global.u32 	%r3028, [%rd112+16384];
	bra.uni 	$L__BB33_745;
$L__BB33_744:
	ld.global.u32 	%r3028, [%rd111+16384];
$L__BB33_745:
	add.s32 	%r1768, %r926, 4608;
	setp.ge.s32 	%p500, %r1768, %r533;
	@%p500 bra 	$L__BB33_749;
	setp.lt.s32 	%p501, %r1768, %r530;
	@%p501 bra 	$L__BB33_748;
	ld.global.u32 	%r3029, [%rd112+18432];
	bra.uni 	$L__BB33_749;
$L__BB33_748:
	ld.global.u32 	%r3029, [%rd111+18432];
$L__BB33_749:
	or.b32  	%r1771, %r926, 5120;
	setp.ge.s32 	%p502, %r1771, %r533;
	@%p502 bra 	$L__BB33_753;
	setp.lt.s32 	%p503, %r1771, %r530;
	@%p503 bra 	$L__BB33_752;
	ld.global.u32 	%r3030, [%rd112+20480];
	bra.uni 	$L__BB33_753;
$L__BB33_752:
	ld.global.u32 	%r3030, [%rd111+20480];
$L__BB33_753:
	add.s32 	%r1775, %r926, 5632;
	setp.ge.s32 	%p504, %r1775, %r533;
	@%p504 bra 	$L__BB33_757;
	setp.lt.s32 	%p505, %r1775, %r530;
	@%p505 bra 	$L__BB33_756;
	ld.global.u32 	%r3031, [%rd112+22528];
	bra.uni 	$L__BB33_757;
$L__BB33_756:
	ld.global.u32 	%r3031, [%rd111+22528];
$L__BB33_757:
	or.b32  	%r1780, %r926, 6144;
	setp.ge.s32 	%p506, %r1780, %r533;
	@%p506 bra 	$L__BB33_761;
	setp.lt.s32 	%p507, %r1780, %r530;
	@%p507 bra 	$L__BB33_760;
	ld.global.u32 	%r3032, [%rd112+24576];
	bra.uni 	$L__BB33_761;
$L__BB33_760:
	ld.global.u32 	%r3032, [%rd111+24576];
$L__BB33_761:
	add.s32 	%r1785, %r926, 6656;
	setp.ge.s32 	%p508, %r1785, %r533;
	@%p508 bra 	$L__BB33_765;
	setp.lt.s32 	%p509, %r1785, %r530;
	@%p509 bra 	$L__BB33_764;
	ld.global.u32 	%r3033, [%rd112+26624];
	bra.uni 	$L__BB33_765;
$L__BB33_764:
	ld.global.u32 	%r3033, [%rd111+26624];
$L__BB33_765:
	or.b32  	%r1790, %r926, 7168;
	setp.ge.s32 	%p510, %r1790, %r533;
	@%p510 bra 	$L__BB33_769;
	or.b32  	%r1792, %r926, 7168;
	setp.lt.s32 	%p511, %r1792, %r530;
	@%p511 bra 	$L__BB33_768;
	ld.global.u32 	%r3034, [%rd112+28672];
	bra.uni 	$L__BB33_769;
$L__BB33_768:
	ld.global.u32 	%r3034, [%rd111+28672];
$L__BB33_769:
	add.s32 	%r1795, %r926, 7680;
	setp.ge.s32 	%p512, %r1795, %r533;
	@%p512 bra 	$L__BB33_773;
	add.s32 	%r1797, %r926, 7680;
	setp.lt.s32 	%p513, %r1797, %r530;
	@%p513 bra 	$L__BB33_772;
	ld.global.u32 	%r3035, [%rd112+30720];
	bra.uni 	$L__BB33_773;
$L__BB33_772:
	ld.global.u32 	%r3035, [%rd111+30720];
$L__BB33_773:
	mov.u32 	%r1799, %tid.x;
	or.b32  	%r1800, %r1799, 8192;
	setp.ge.s32 	%p514, %r1800, %r533;
	@%p514 bra 	$L__BB33_777;
	mov.u32 	%r1801, %tid.x;
	or.b32  	%r1802, %r1801, 8192;
	setp.lt.s32 	%p515, %r1802, %r530;
	@%p515 bra 	$L__BB33_776;
	ld.global.u32 	%r3036, [%rd112+32768];
	bra.uni 	$L__BB33_777;
$L__BB33_776:
	ld.global.u32 	%r3036, [%rd111+32768];
$L__BB33_777:
	mov.u32 	%r1804, %tid.x;
	add.s32 	%r1805, %r1804, 8704;
	setp.ge.s32 	%p516, %r1805, %r533;
	@%p516 bra 	$L__BB33_781;
	mov.u32 	%r1806, %tid.x;
	add.s32 	%r1807, %r1806, 8704;
	setp.lt.s32 	%p517, %r1807, %r530;
	@%p517 bra 	$L__BB33_780;
	ld.global.u32 	%r3037, [%rd112+34816];
	bra.uni 	$L__BB33_781;
$L__BB33_780:
	ld.global.u32 	%r3037, [%rd111+34816];
$L__BB33_781:
	mov.u32 	%r1809, %tid.x;
	or.b32  	%r1810, %r1809, 9216;
	setp.ge.s32 	%p518, %r1810, %r533;
	@%p518 bra 	$L__BB33_785;
	mov.u32 	%r1811, %tid.x;
	or.b32  	%r1812, %r1811, 9216;
	setp.lt.s32 	%p519, %r1812, %r530;
	@%p519 bra 	$L__BB33_784;
	ld.global.u32 	%r3038, [%rd112+36864];
	bra.uni 	$L__BB33_785;
$L__BB33_784:
	ld.global.u32 	%r3038, [%rd111+36864];
$L__BB33_785:
	bar.sync 	0;
	mov.u32 	%r1813, %tid.x;
	shl.b32 	%r1814, %r1813, 2;
	mov.u32 	%r1815, _ZN6thrust24THRUST_300001_SM_1000_NS8cuda_cub4core6detail5shmemE;
	add.s32 	%r1816, %r1815, %r1814;
	st.shared.u32 	[%r1816+2048], %r3020;
	st.shared.u32 	[%r1816+4096], %r3021;
	st.shared.u32 	[%r1816+6144], %r3022;
	st.shared.u32 	[%r1816+8192], %r3023;
	st.shared.u32 	[%r1816+10240], %r3024;
	st.shared.u32 	[%r1816+12288], %r3025;
	st.shared.u32 	[%r1816+14336], %r3026;
	st.shared.u32 	[%r1816+16384], %r3027;
	st.shared.u32 	[%r1816+18432], %r3028;
	st.shared.u32 	[%r1816+20480], %r3029;
	st.shared.u32 	[%r1816+22528], %r3030;
	st.shared.u32 	[%r1816+24576], %r3031;
	st.shared.u32 	[%r1816+26624], %r3032;
	st.shared.u32 	[%r1816+28672], %r3033;
	st.shared.u32 	[%r1816+30720], %r3034;
	st.shared.u32 	[%r1816+32768], %r3035;
	st.shared.u32 	[%r1816+34816], %r3036;
	st.shared.u32 	[%r1816+36864], %r3037;
	st.shared.u32 	[%r1816+38912], %r3038;
	bar.sync 	0;
	not.pred 	%p520, %p123;
	@%p520 bra 	$L__BB33_787;
	ld.shared.u32 	%r3020, [%r683];
$L__BB33_787:
	not.pred 	%p521, %p130;
	@%p521 bra 	$L__BB33_789;
	ld.shared.u32 	%r3021, [%r693];
$L__BB33_789:
	not.pred 	%p522, %p137;
	@%p522 bra 	$L__BB33_791;
	ld.shared.u32 	%r3022, [%r702];
$L__BB33_791:
	not.pred 	%p523, %p144;
	@%p523 bra 	$L__BB33_793;
	ld.shared.u32 	%r3023, [%r711];
$L__BB33_793:
	not.pred 	%p524, %p151;
	@%p524 bra 	$L__BB33_795;
	ld.shared.u32 	%r3024, [%r720];
$L__BB33_795:
	setp.eq.s32 	%p525, %r871, 0;
	@%p525 bra 	$L__BB33_797;
	ld.shared.u32 	%r3025, [%r729];
$L__BB33_797:
	setp.eq.s32 	%p526, %r874, 0;
	@%p526 bra 	$L__BB33_799;
	ld.shared.u32 	%r3026, [%r739];
$L__BB33_799:
	setp.eq.s32 	%p527, %r877, 0;
	@%p527 bra 	$L__BB33_801;
	ld.shared.u32 	%r3027, [%r748];
$L__BB33_801:
	setp.eq.s32 	%p528, %r880, 0;
	@%p528 bra 	$L__BB33_803;
	ld.shared.u32 	%r3028, [%r758];
$L__BB33_803:
	setp.eq.s32 	%p529, %r883, 0;
	@%p529 bra 	$L__BB33_805;
	ld.shared.u32 	%r3029, [%r767];
$L__BB33_805:
	setp.eq.s32 	%p530, %r886, 0;
	@%p530 bra 	$L__BB33_807;
	ld.shared.u32 	%r3030, [%r777];
$L__BB33_807:
	setp.eq.s32 	%p531, %r889, 0;
	@%p531 bra 	$L__BB33_809;
	ld.shared.u32 	%r3031, [%r786];
$L__BB33_809:
	setp.eq.s32 	%p532, %r892, 0;
	@%p532 bra 	$L__BB33_811;
	ld.shared.u32 	%r3032, [%r796];
$L__BB33_811:
	setp.eq.s32 	%p533, %r895, 0;
	@%p533 bra 	$L__BB33_813;
	ld.shared.u32 	%r3033, [%r805];
$L__BB33_813:
	setp.eq.s32 	%p534, %r898, 0;
	@%p534 bra 	$L__BB33_815;
	ld.shared.u32 	%r3034, [%r815];
$L__BB33_815:
	setp.eq.s32 	%p535, %r901, 0;
	@%p535 bra 	$L__BB33_817;
	ld.shared.u32 	%r3035, [%r824];
$L__BB33_817:
	setp.eq.s32 	%p536, %r904, 0;
	@%p536 bra 	$L__BB33_819;
	ld.shared.u32 	%r3036, [%r834];
$L__BB33_819:
	setp.eq.s32 	%p537, %r907, 0;
	@%p537 bra 	$L__BB33_821;
	ld.shared.u32 	%r3037, [%r843];
$L__BB33_821:
	setp.eq.s32 	%p538, %r910, 0;
	@%p538 bra 	$L__BB33_823;
	shl.b32 	%r1817, %r2993, 2;
	add.s32 	%r1819, %r1815, %r1817;
	ld.shared.u32 	%r3038, [%r1819+2048];
$L__BB33_823:
	bar.sync 	0;
	@%p520 bra 	$L__BB33_825;
	add.s32 	%r1031, %r3059, 1;
	shl.b32 	%r1820, %r3059, 2;
	add.s32 	%r1822, %r1815, %r1820;
	st.shared.u32 	[%r1822+2048], %r3020;
	mov.u32 	%r3059, %r1031;
$L__BB33_825:
	@%p521 bra 	$L__BB33_827;
	add.s32 	%r1033, %r3059, 1;
	shl.b32 	%r1823, %r3059, 2;
	add.s32 	%r1825, %r1815, %r1823;
	st.shared.u32 	[%r1825+2048], %r3021;
	mov.u32 	%r3059, %r1033;
$L__BB33_827:
	@%p522 bra 	$L__BB33_829;
	add.s32 	%r1035, %r3059, 1;
	shl.b32 	%r1826, %r3059, 2;
	add.s32 	%r1828, %r1815, %r1826;
	st.shared.u32 	[%r1828+2048], %r3022;
	mov.u32 	%r3059, %r1035;
$L__BB33_829:
	@%p523 bra 	$L__BB33_831;
	add.s32 	%r1037, %r3059, 1;
	shl.b32 	%r1829, %r3059, 2;
	add.s32 	%r1831, %r1815, %r1829;
	st.shared.u32 	[%r1831+2048], %r3023;
	mov.u32 	%r3059, %r1037;
$L__BB33_831:
	@%p524 bra 	$L__BB33_833;
	add.s32 	%r1039, %r3059, 1;
	shl.b32 	%r1832, %r3059, 2;
	add.s32 	%r1834, %r1815, %r1832;
	st.shared.u32 	[%r1834+2048], %r3024;
	mov.u32 	%r3059, %r1039;
$L__BB33_833:
	setp.eq.s32 	%p544, %r871, 0;
	@%p544 bra 	$L__BB33_835;
	add.s32 	%r1041, %r3059, 1;
	shl.b32 	%r1835, %r3059, 2;
	add.s32 	%r1837, %r1815, %r1835;
	st.shared.u32 	[%r1837+2048], %r3025;
	mov.u32 	%r3059, %r1041;
$L__BB33_835:
	setp.eq.s32 	%p545, %r874, 0;
	@%p545 bra 	$L__BB33_837;
	add.s32 	%r1043, %r3059, 1;
	shl.b32 	%r1838, %r3059, 2;
	add.s32 	%r1840, %r1815, %r1838;
	st.shared.u32 	[%r1840+2048], %r3026;
	mov.u32 	%r3059, %r1043;
$L__BB33_837:
	setp.eq.s32 	%p546, %r877, 0;
	@%p546 bra 	$L__BB33_839;
	add.s32 	%r1045, %r3059, 1;
	shl.b32 	%r1841, %r3059, 2;
	add.s32 	%r1843, %r1815, %r1841;
	st.shared.u32 	[%r1843+2048], %r3027;
	mov.u32 	%r3059, %r1045;
$L__BB33_839:
	setp.eq.s32 	%p547, %r880, 0;
	@%p547 bra 	$L__BB33_841;
	add.s32 	%r1047, %r3059, 1;
	shl.b32 	%r1844, %r3059, 2;
	add.s32 	%r1846, %r1815, %r1844;
	st.shared.u32 	[%r1846+2048], %r3028;
	mov.u32 	%r3059, %r1047;
$L__BB33_841:
	setp.eq.s32 	%p548, %r883, 0;
	@%p548 bra 	$L__BB33_843;
	add.s32 	%r1049, %r3059, 1;
	shl.b32 	%r1847, %r3059, 2;
	add.s32 	%r1849, %r1815, %r1847;
	st.shared.u32 	[%r1849+2048], %r3029;
	mov.u32 	%r3059, %r1049;
$L__BB33_843:
	setp.eq.s32 	%p549, %r886, 0;
	@%p549 bra 	$L__BB33_845;
	add.s32 	%r1051, %r3059, 1;
	shl.b32 	%r1850, %r3059, 2;
	add.s32 	%r1852, %r1815, %r1850;
	st.shared.u32 	[%r1852+2048], %r3030;
	mov.u32 	%r3059, %r1051;
$L__BB33_845:
	setp.eq.s32 	%p550, %r889, 0;
	@%p550 bra 	$L__BB33_847;
	add.s32 	%r1053, %r3059, 1;
	shl.b32 	%r1853, %r3059, 2;
	add.s32 	%r1855, %r1815, %r1853;
	st.shared.u32 	[%r1855+2048], %r3031;
	mov.u32 	%r3059, %r1053;
$L__BB33_847:
	setp.eq.s32 	%p551, %r892, 0;
	@%p551 bra 	$L__BB33_849;
	add.s32 	%r1055, %r3059, 1;
	shl.b32 	%r1856, %r3059, 2;
	add.s32 	%r1858, %r1815, %r1856;
	st.shared.u32 	[%r1858+2048], %r3032;
	mov.u32 	%r3059, %r1055;
$L__BB33_849:
	setp.eq.s32 	%p552, %r895, 0;
	@%p552 bra 	$L__BB33_851;
	add.s32 	%r1057, %r3059, 1;
	shl.b32 	%r1859, %r3059, 2;
	add.s32 	%r1861, %r1815, %r1859;
	st.shared.u32 	[%r1861+2048], %r3033;
	mov.u32 	%r3059, %r1057;
$L__BB33_851:
	setp.eq.s32 	%p553, %r898, 0;
	@%p553 bra 	$L__BB33_853;
	add.s32 	%r1059, %r3059, 1;
	shl.b32 	%r1862, %r3059, 2;
	add.s32 	%r1864, %r1815, %r1862;
	st.shared.u32 	[%r1864+2048], %r3034;
	mov.u32 	%r3059, %r1059;
$L__BB33_853:
	setp.eq.s32 	%p554, %r901, 0;
	@%p554 bra 	$L__BB33_855;
	add.s32 	%r1061, %r3059, 1;
	shl.b32 	%r1865, %r3059, 2;
	add.s32 	%r1867, %r1815, %r1865;
	st.shared.u32 	[%r1867+2048], %r3035;
	mov.u32 	%r3059, %r1061;
$L__BB33_855:
	setp.eq.s32 	%p555, %r904, 0;
	@%p555 bra 	$L__BB33_857;
	add.s32 	%r1063, %r3059, 1;
	shl.b32 	%r1868, %r3059, 2;
	add.s32 	%r1870, %r1815, %r1868;
	st.shared.u32 	[%r1870+2048], %r3036;
	mov.u32 	%r3059, %r1063;
$L__BB33_857:
	setp.eq.s32 	%p556, %r907, 0;
	@%p556 bra 	$L__BB33_859;
	add.s32 	%r1065, %r3059, 1;
	shl.b32 	%r1871, %r3059, 2;
	add.s32 	%r1873, %r1815, %r1871;
	st.shared.u32 	[%r1873+2048], %r3037;
	mov.u32 	%r3059, %r1065;
$L__BB33_859:
	setp.eq.s32 	%p557, %r910, 0;
	@%p557 bra 	$L__BB33_861;
	shl.b32 	%r1874, %r3059, 2;
	add.s32 	%r1876, %r1815, %r1874;
	st.shared.u32 	[%r1876+2048], %r3038;
$L__BB33_861:
	cvt.u32.u64 	%r1067, %rd584;
	setp.ge.s32 	%p558, %r1813, %r1067;
	bar.sync 	0;
	@%p558 bra 	$L__BB33_868;
	not.b32 	%r1877, %r1813;
	add.s32 	%r1069, %r1877, %r1067;
	and.b32  	%r1878, %r1069, 1536;
	setp.eq.s32 	%p559, %r1878, 1536;
	mov.u32 	%r3080, %r1813;
	@%p559 bra 	$L__BB33_865;
	shr.u32 	%r1879, %r1069, 9;
	add.s32 	%r1880, %r1879, 1;
	and.b32  	%r1881, %r1880, 3;
	add.s32 	%r1884, %r1814, %r1815;
	add.s32 	%r3077, %r1884, 2048;
	cvt.u64.u32 	%rd333, %r1813;
	add.s64 	%rd334, %rd585, %rd333;
	shl.b64 	%rd335, %rd334, 2;
	add.s64 	%rd588, %rd8, %rd335;
	neg.s32 	%r3076, %r1881;
	shl.b32 	%r1885, %r1880, 9;
	and.b32  	%r1886, %r1885, 1536;
	add.s32 	%r3080, %r1813, %r1886;
$L__BB33_864:
	.pragma "nounroll";
	ld.shared.u32 	%r1887, [%r3077];
	st.global.u32 	[%rd588], %r1887;
	add.s32 	%r3077, %r3077, 2048;
	add.s64 	%rd588, %rd588, 2048;
	add.s32 	%r3076, %r3076, 1;
	setp.ne.s32 	%p560, %r3076, 0;
	@%p560 bra 	$L__BB33_864;
$L__BB33_865:
	setp.lt.u32 	%p561, %r1069, 1536;
	@%p561 bra 	$L__BB33_868;
	cvt.u64.u32 	%rd336, %r3080;
	add.s64 	%rd337, %rd585, %rd336;
	shl.b64 	%rd338, %rd337, 2;
	add.s64 	%rd339, %rd338, %rd8;
	add.s64 	%rd589, %rd339, 4096;
	shl.b32 	%r1888, %r3080, 2;
	add.s32 	%r1890, %r1888, %r1815;
	add.s32 	%r3079, %r1890, 8192;
$L__BB33_867:
	ld.shared.u32 	%r1891, [%r3079+-6144];
	st.global.u32 	[%rd589+-4096], %r1891;
	ld.shared.u32 	%r1892, [%r3079+-4096];
	st.global.u32 	[%rd589+-2048], %r1892;
	ld.shared.u32 	%r1893, [%r3079+-2048];
	st.global.u32 	[%rd589], %r1893;
	ld.shared.u32 	%r1894, [%r3079];
	st.global.u32 	[%rd589+2048], %r1894;
	add.s32 	%r3080, %r3080, 2048;
	add.s64 	%rd589, %rd589, 8192;
	add.s32 	%r3079, %r3079, 8192;
	setp.lt.s32 	%p562, %r3080, %r1067;
	@%p562 bra 	$L__BB33_867;
$L__BB33_868:
	setp.ne.s32 	%p563, %r1813, 0;
	@%p563 bra 	$L__BB33_870;
	ld.param.u64 	%rd559, [_ZN6thrust24THRUST_300001_SM_1000_NS8cuda_cub4core6detail13_kernel_agentINS1_16__set_operations10SetOpAgentINS0_6detail15normal_iteratorINS0_10device_ptrIiEEEESB_SB_SB_SB_SB_lN4cuda3std3__47greaterIiEENS5_21serial_set_differenceENSE_17integral_constantIbLb1EEEEEJSB_SB_SB_SB_llSB_SB_SG_SH_PNSE_4pairIllEEPmN3cub18CUB_300001_SM_100013ScanTileStateIlLb1EEEEEEvDpT0__param_11];
	add.s64 	%rd340, %rd585, %rd584;
	cvta.to.global.u64 	%rd341, %rd559;
	st.global.u64 	[%rd341], %rd340;
$L__BB33_870:
	ret;

}
	// .globl	_ZN6thrust24THRUST_300001_SM_1000_NS8cuda_cub4core6detail13_kernel_agentINS1_16__set_operations10SetOpAgentINS0_6detail15normal_iteratorINS0_10device_ptrIiEEEESB_PiSC_SB_SC_iN4cuda3std3__44lessIiEENS5_21serial_set_differenceENSF_17integral_constantIbLb0EEEEEJSB_SB_SC_SC_iiSB_SC_SH_SI_PNSF_4pairIiiEEPmN3cub18CUB_300001_SM_100013ScanTileStateIiLb1EEEEEEvDpT0_
.visible .entry _ZN6thrust24THRUST_300001_SM_1000_NS8cuda_cub4core6detail13_kernel_agentINS1_16__set_operations10SetOpAgentINS0_6detail15normal_iteratorINS0_10device_ptrIiEEEESB_PiSC_SB_SC_iN4cuda3std3__44lessIiEENS5_21serial_set_differenceENSF_17integral_constantIbLb0EEEEEJSB_SB_SC_SC_iiSB_SC_SH_SI_PNSF_4pairIiiEEPmN3cub18CUB_300001_SM_100013ScanTileStateIiLb1EEEEEEvDpT0_(
	.param .align 8 .b8 _ZN6thrust24THRUST_300001_SM_1000_NS8cuda_cub4core6detail13_kernel_agentINS1_16__set_operations10SetOpAgentINS0_6detail15normal_iteratorINS0_10device_ptrIiEEEESB_PiSC_SB_SC_iN4cuda3std3__44lessIiEENS5_21serial_set_differenceENSF_17integral_constantIbLb0EEEEEJSB_SB_SC_SC_iiSB_SC_SH_SI_PNSF_4pairIiiEEPmN3cub18CUB_300001_SM_100013ScanTileStateIiLb1EEEEEEvDpT0__param_0[8],
	.param .align 8 .b8 _ZN6thrust24THRUST_300001_SM_1000_NS8cuda_cub4core6detail13_kernel_agentINS1_16__set_operations10SetOpAgentINS0_6detail15normal_iteratorINS0_10device_ptrIiEEEESB_PiSC_SB_SC_iN4cuda3std3__44lessIiEENS5_21serial_set_differenceENSF_17integral_constantIbLb0EEEEEJSB_SB_SC_SC_iiSB_SC_SH_SI_PNSF_4pairIiiEEPmN3cub18CUB_300001_SM_100013ScanTileStateIiLb1EEEEEEvDpT0__param_1[8],
	.param .u64 .ptr .align 1 _ZN6thrust24THRUST_300001_SM_1000_NS8cuda_cub4core6detail13_kernel_agentINS1_16__set_operations10SetOpAgentINS0_6detail15normal_iteratorINS0_10device_ptrIiEEEESB_PiSC_SB_SC_iN4cuda3std3__44lessIiEENS5_21serial_set_differenceENSF_17integral_constantIbLb0EEEEEJSB_SB_SC_SC_iiSB_SC_SH_SI_PNSF_4pairIiiEEPmN3cub18CUB_300001_SM_100013ScanTileStateIiLb1EEEEEEvDpT0__param_2,
	.param .u64 .ptr .align 1 _ZN6thrust24THRUST_300001_SM_1000_NS8cuda_cub4core6detail13_kernel_agentINS1_16__set_operations10SetOpAgentINS0_6detail15normal_iteratorINS0_10device_ptrIiEEEESB_PiSC_SB_SC_iN4cuda3std3__44lessIiEENS5_21serial_set_differenceENSF_17integral_constantIbLb0EEEEEJSB_SB_SC_SC_iiSB_SC_SH_SI_PNSF_4pairIiiEEPmN3cub18CUB_300001_SM_100013ScanTileStateIiLb1EEEEEEvDpT0__param_3,
	.param .u32 _ZN6thrust24THRUST_300001_SM_1000_NS8cuda_cub4core6detail13_kernel_agentINS1_16__set_operations10SetOpAgentINS0_6detail15normal_iteratorINS0_10device_ptrIiEEEESB_PiSC_SB_SC_iN4cuda3std3__44lessIiEENS5_21serial_set_differenceENSF_17integral_constantIbLb0EEEEEJSB_SB_SC_SC_iiSB_SC_SH_SI_PNSF_4pairIiiEEPmN3cub18CUB_300001_SM_100013ScanTileStateIiLb1EEEEEEvDpT0__param_4,
	.param .u32 _ZN6thrust24THRUST_300001_SM_1000_NS8cuda_cub4core6detail13_kernel_agentINS1_16__set_operations10SetOpAgentINS0_6detail15normal_iteratorINS0_10device_ptrIiEEEESB_PiSC_SB_SC_iN4cuda3std3__44lessIiEENS5_21serial_set_differenceENSF_17integral_constantIbLb0EEEEEJSB_SB_SC_SC_iiSB_SC_SH_SI_PNSF_4pairIiiEEPmN3cub18CUB_300001_SM_100013ScanTileStateIiLb1EEEEEEvDpT0__param_5,
	.param .align 8 .b8 _ZN6thrust24THRUST_300001_SM_1000_NS8cuda_cub4core6detail13_kernel_agentINS1_16__set_operations10SetOpAgentINS0_6detail15normal_iteratorINS0_10device_ptrIiEEEESB_PiSC_SB_SC_iN4cuda3std3__44lessIiEENS5_21serial_set_differenceENSF_17integral_constantIbLb0EEEEEJSB_SB_SC_SC_iiSB_SC_SH_SI_PNSF_4pairIiiEEPmN3cub18CUB_300001_SM_100013ScanTileStateIiLb1EEEEEEvDpT0__param_6[8],
	.param .u64 .ptr .align 1 _ZN6thrust24THRUST_300001_SM_1000_NS8cuda_cub4core6detail13_kernel_agentINS1_16__set_operations10SetOpAgentINS0_6detail15normal_iteratorINS0_10device_ptrIiEEEESB_PiSC_SB_SC_iN4cuda3std3__44lessIiEENS5_21serial_set_differenceENSF_17integral_constantIbLb0EEEEEJSB_SB_SC_SC_iiSB_SC_SH_SI_PNSF_4pairIiiEEPmN3cub18CUB_300001_SM_100013ScanTileStateIiLb1EEEEEEvDpT0__param_7,
	.param .align 1 .b8 _ZN6thrust24THRUST_300001_SM_1000_NS8cuda_cub4core6detail13_kernel_agentINS1_16__set_operations10SetOpAgentINS0_6detail15normal_iteratorINS0_10device_ptrIiEEEESB_PiSC_SB_SC_iN4cuda3std3__44lessIiEENS5_21serial_set_differenceENSF_17integral_constantIbLb0EEEEEJSB_SB_SC_SC_iiSB_SC_SH_SI_PNSF_4pairIiiEEPmN3cub18CUB_300001_SM_100013ScanTileStateIiLb1EEEEEEvDpT0__param_8[1],
	.param .align 1 .b8 _ZN6thrust24THRUST_300001_SM_1000_NS8cuda_cub4core6detail13_kernel_agentINS1_16__set_operations10SetOpAgentINS0_6detail15normal_iteratorINS0_10device_ptrIiEEEESB_PiSC_SB_SC_iN4cuda3std3__44lessIiEENS5_21serial_set_differenceENSF_17integral_constantIbLb0EEEEEJSB_SB_SC_SC_iiSB_SC_SH_SI_PNSF_4pairIiiEEPmN3cub18CUB_300001_SM_100013ScanTileStateIiLb1EEEEEEvDpT0__param_9[1],
	.param .u64 .ptr .align 1 _ZN6thrust24THRUST_300001_SM_1000_NS8cuda_cub4core6detail13_kernel_agentINS1_16__set_operations10SetOpAgentINS0_6detail15normal_iteratorINS0_10device_ptrIiEEEESB_PiSC_SB_SC_iN4cuda3std3__44lessIiEENS5_21serial_set_differenceENSF_17integral_constantIbLb0EEEEEJSB_SB_SC_SC_iiSB_SC_SH_SI_PNSF_4pairIiiEEPmN3cub18CUB_300001_SM_100013ScanTileStateIiLb1EEEEEEvDpT0__param_10,
	.param .u64 .ptr .align 1 _ZN6thrust24THRUST_300001_SM_1000_NS8cuda_cub4core6detail13_kernel_agentINS1_16__set_operations10SetOpAgentINS0_6detail15normal_iteratorINS0_10device_ptrIiEEEESB_PiSC_SB_SC_iN4cuda3std3__44lessIiEENS5_21serial_set_differenceENSF_17integral_constantIbLb0EEEEEJSB_SB_SC_SC_iiSB_SC_SH_SI_PNSF_4pairIiiEEPmN3cub18CUB_300001_SM_100013ScanTileStateIiLb1EEEEEEvDpT0__param_11,
	.param .align 8 .b8 _ZN6thrust24THRUST_300001_SM_1000_NS8cuda_cub4core6detail13_kernel_agentINS1_16__set_operations10SetOpAgentINS0_6detail15normal_iteratorINS0_10device_ptrIiEEEESB_PiSC_SB_SC_iN4cuda3std3__44lessIiEENS5_21serial_set_differenceENSF_17integral_constantIbLb0EEEEEJSB_SB_SC_SC_iiSB_SC_SH_SI_PNSF_4pairIiiEEPmN3cub18CUB_300001_SM_100013ScanTileStateIiLb1EEEEEEvDpT0__param_12[8]
)
.maxntid 512
{
	.reg .pred 	%p<768>;
	.reg .b32 	%r<2510>;
	.reg .b64 	%rd<95>;

	ld.param.u64 	%rd2, [_ZN6thrust24THRUST_300001_SM_1000_NS8cuda_cub4core6detail13_kernel_agentINS1_16__set_operations10SetOpAgentINS0_6detail15normal_iteratorINS0_10device_ptrIiEEEESB_PiSC_SB_SC_iN4cuda3std3__44lessIiEENS5_21serial_set_differenceENSF_17integral_constantIbLb0EEEEEJSB_SB_SC_SC_iiSB_SC_SH_SI_PNSF_4pairIiiEEPmN3cub18CUB_300001_SM_100013ScanTileStateIiLb1EEEEEEvDpT0__param_12];
	ld.param.u64 	%rd21, [_ZN6thrust24THRUST_300001_SM_1000_NS8cuda_cub4core6detail13_kernel_agentINS1_16__set_operations10SetOpAgentINS0_6detail15normal_iteratorINS0_10device_ptrIiEEEESB_PiSC_SB_SC_iN4cuda3std3__44lessIiEENS5_21serial_set_differenceENSF_17integral_constantIbLb0EEEEEJSB_SB_SC_SC_iiSB_SC_SH_SI_PNSF_4pairIiiEEPmN3cub18CUB_300001_SM_100013ScanTileStateIiLb1EEEEEEvDpT0__param_6];
	ld.param.u64 	%rd22, [_ZN6thrust24THRUST_300001_SM_1000_NS8cuda_cub4core6detail13_kernel_agentINS1_16__set_operations10SetOpAgentINS0_6detail15normal_iteratorINS0_10device_ptrIiEEEESB_PiSC_SB_SC_iN4cuda3std3__44lessIiEENS5_21serial_set_differenceENSF_17integral_constantIbLb0EEEEEJSB_SB_SC_SC_iiSB_SC_SH_SI_PNSF_4pairIiiEEPmN3cub18CUB_300001_SM_100013ScanTileStateIiLb1EEEEEEvDpT0__param_1];
	ld.param.u64 	%rd23, [_ZN6thrust24THRUST_300001_SM_1000_NS8cuda_cub4core6detail13_kernel_agentINS1_16__set_operations10SetOpAgentINS0_6detail15normal_iteratorINS0_10device_ptrIiEEEESB_PiSC_SB_SC_iN4cuda3std3__44lessIiEENS5_21serial_set_differenceENSF_17integral_constantIbLb0EEEEEJSB_SB_SC_SC_iiSB_SC_SH_SI_PNSF_4pairIiiEEPmN3cub18CUB_300001_SM_100013ScanTileStateIiLb1EEEEEEvDpT0__param_0];
	ld.param.u64 	%rd24, [_ZN6thrust24THRUST_300001_SM_1000_NS8cuda_cub4core6detail13_kernel_agentINS1_16__set_operations10SetOpAgentINS0_6detail15normal_iteratorINS0_10device_ptrIiEEEESB_PiSC_SB_SC_iN4cuda3std3__44lessIiEENS5_21serial_set_differenceENSF_17integral_constantIbLb0EEEEEJSB_SB_SC_SC_iiSB_SC_SH_SI_PNSF_4pairIiiEEPmN3cub18CUB_300001_SM_100013ScanTileStateIiLb1EEEEEEvDpT0__param_10];
	cvta.to.global.u64 	%rd1, %rd24;
	cvta.to.global.u64 	%rd3, %rd23;
	cvta.to.global.u64 	%rd4, %rd22;
	cvta.to.global.u64 	%rd5, %rd21;
	mov.u32 	%r1, %ctaid.x;
	mov.u32 	%r805, %nctaid.x;
	add.s32 	%r806, %r805, -1;
	setp.ge.u32 	%p233, %r1, %r806;
	@%p233 bra 	$L__BB34_276;
	mul.wide.u32 	%rd61, %r1, 8;
	add.s64 	%rd62, %rd1, %rd61;
	ld.global.u32 	%r1500, [%rd62];
	ld.global.u32 	%r1501, [%rd62+4];
	ld.global.u32 	%r1502, [%rd62+8];
	ld.global.u32 	%r1503, [%rd62+12];
	sub.s32 	%r2, %r1502, %r1500;
	sub.s32 	%r1504, %r1503, %r1501;
	cvt.s64.s32 	%rd63, %r1500;
	mul.wide.s32 	%rd64, %r1501, 4;
	add.s64 	%rd6, %rd4, %rd64;
	mov.u32 	%r4, %tid.x;
	setp.ge.s32 	%p473, %r4, %r2;
	cvt.u64.u32 	%rd7, %r4;
	add.s64 	%rd65, %rd63, %rd7;
	shl.b64 	%rd66, %rd65, 2;
	add.s64 	%rd8, %rd3, %rd66;
	@%p473 bra 	$L__BB34_3;
	ld.global.u32 	%r2194, [%rd8];
	bra.uni 	$L__BB34_4;
$L__BB34_3:
	sub.s32 	%r1505, %r4, %r2;
	mul.wide.s32 	%rd67, %r1505, 4;
	add.s64 	%rd68, %rd6, %rd67;
	ld.global.u32 	%r2194, [%rd68];
$L__BB34_4:
	add.s32 	%r1506, %r4, 512;
	setp.lt.s32 	%p474, %r1506, %r2;
	cvt.s64.s32 	%rd69, %r2;
	sub.s64 	%rd70, %rd7, %rd69;
	shl.b64 	%rd71, %rd70, 2;
	add.s64 	%rd9, %rd6, %rd71;
	@%p474 bra 	$L__BB34_6;
	ld.global.u32 	%r2195, [%rd9+2048];
	bra.uni 	$L__BB34_7;
$L__BB34_6:
	ld.global.u32 	%r2195, [%rd8+2048];
$L__BB34_7:
	or.b32  	%r1507, %r4, 1024;
	setp.lt.s32 	%p475, %r1507, %r2;
	@%p475 bra 	$L__BB34_9;
	ld.global.u32 	%r2196, [%rd9+4096];
	bra.uni 	$L__BB34_10;
$L__BB34_9:
	ld.global.u32 	%r2196, [%rd8+4096];
$L__BB34_10:
	add.s32 	%r1508, %r4, 1536;
	setp.lt.s32 	%p476, %r1508, %r2;
	@%p476 bra 	$L__BB34_12;
	ld.global.u32 	%r2197, [%rd9+6144];
	bra.uni 	$L__BB34_13;
$L__BB34_12:
	ld.global.u32 	%r2197, [%rd8+6144];
$L__BB34_13:
	or.b32  	%r1509, %r4, 2048;
	setp.lt.s32 	%p477, %r1509, %r2;
	@%p477 bra 	$L__BB34_15;
	ld.global.u32 	%r2198, [%rd9+8192];
	bra.uni 	$L__BB34_16;
$L__BB34_15:
	ld.global.u32 	%r2198, [%rd8+8192];
$L__BB34_16:
	add.s32 	%r1510, %r4, 2560;
	setp.lt.s32 	%p478, %r1510, %r2;
	@%p478 bra 	$L__BB34_18;
	ld.global.u32 	%r2199, [%rd9+10240];
	bra.uni 	$L__BB34_19;
$L__BB34_18:
	ld.global.u32 	%r2199, [%rd8+10240];
$L__BB34_19:
	or.b32  	%r1511, %r4, 3072;
	setp.lt.s32 	%p479, %r1511, %r2;
	@%p479 bra 	$L__BB34_21;
	ld.global.u32 	%r2200, [%rd9+12288];
	bra.uni 	$L__BB34_22;
$L__BB34_21:
	ld.global.u32 	%r2200, [%rd8+12288];
$L__BB34_22:
	add.s32 	%r1512, %r4, 3584;
	setp.lt.s32 	%p480, %r1512, %r2;
	@%p480 bra 	$L__BB34_24;
	ld.global.u32 	%r2201, [%rd9+14336];
	bra.uni 	$L__BB34_25;
$L__BB34_24:
	ld.global.u32 	%r2201, [%rd8+14336];
$L__BB34_25:
	or.b32  	%r1513, %r4, 4096;
	setp.lt.s32 	%p481, %r1513, %r2;
	@%p481 bra 	$L__BB34_27;
	ld.global.u32 	%r2202, [%rd9+16384];
	bra.uni 	$L__BB34_28;
$L__BB34_27:
	ld.global.u32 	%r2202, [%rd8+16384];
$L__BB34_28:
	add.s32 	%r1514, %r4, 4608;
	setp.lt.s32 	%p482, %r1514, %r2;
	@%p482 bra 	$L__BB34_30;
	ld.global.u32 	%r2203, [%rd9+18432];
	bra.uni 	$L__BB34_31;
$L__BB34_30:
	ld.global.u32 	%r2203, [%rd8+18432];
$L__BB34_31:
	or.b32  	%r1515, %r4, 5120;
	setp.lt.s32 	%p483, %r1515, %r2;
	@%p483 bra 	$L__BB34_33;
	ld.global.u32 	%r2204, [%rd9+20480];
	bra.uni 	$L__BB34_34;
$L__BB34_33:
	ld.global.u32 	%r2204, [%rd8+20480];
$L__BB34_34:
	add.s32 	%r1516, %r4, 5632;
	setp.lt.s32 	%p484, %r1516, %r2;
	@%p484 bra 	$L__BB34_36;
	ld.global.u32 	%r2205, [%rd9+22528];
	bra.uni 	$L__BB34_37;
$L__BB34_36:
	ld.global.u32 	%r2205, [%rd8+22528];
$L__BB34_37:
	or.b32  	%r1517, %r4, 6144;
	setp.lt.s32 	%p485, %r1517, %r2;
	@%p485 bra 	$L__BB34_39;
	ld.global.u32 	%r2206, [%rd9+24576];
	bra.uni 	$L__BB34_40;
$L__BB34_39:
	ld.global.u32 	%r2206, [%rd8+24576];
$L__BB34_40:
	add.s32 	%r1518, %r4, 6656;
	setp.lt.s32 	%p486, %r1518, %r2;
	@%p486 bra 	$L__BB34_42;
	ld.global.u32 	%r2207, [%rd9+26624];
	bra.uni 	$L__BB34_43;
$L__BB34_42:
	ld.global.u32 	%r2207, [%rd8+26624];
$L__BB34_43:
	or.b32  	%r1519, %r4, 7168;
	setp.lt.s32 	%p487, %r1519, %r2;
	@%p487 bra 	$L__BB34_45;
	ld.global.u32 	%r2208, [%rd9+28672];
	bra.uni 	$L__BB34_46;
$L__BB34_45:
	ld.global.u32 	%r2208, [%rd8+28672];
$L__BB34_46:
	add.s32 	%r1520, %r4, 7680;
	setp.lt.s32 	%p488, %r1520, %r2;
	@%p488 bra 	$L__BB34_48;
	ld.global.u32 	%r2209, [%rd9+30720];
	bra.uni 	$L__BB34_49;
$L__BB34_48:
	ld.global.u32 	%r2209, [%rd8+30720];
$L__BB34_49:
	or.b32  	%r1521, %r4, 8192;
	setp.lt.s32 	%p489, %r1521, %r2;
	@%p489 bra 	$L__BB34_51;
	ld.global.u32 	%r2210, [%rd9+32768];
	bra.uni 	$L__BB34_52;
$L__BB34_51:
	ld.global.u32 	%r2210, [%rd8+32768];
$L__BB34_52:
	add.s32 	%r1522, %r4, 8704;
	setp.lt.s32 	%p490, %r1522, %r2;
	@%p490 bra 	$L__BB34_54;
	ld.global.u32 	%r2211, [%rd9+34816];
	bra.uni 	$L__BB34_55;
$L__BB34_54:
	ld.global.u32 	%r2211, [%rd8+34816];
$L__BB34_55:
	or.b32  	%r59, %r4, 9216;
	add.s32 	%r60, %r1504, %r2;
	setp.ge.s32 	%p491, %r59, %r60;
	@%p491 bra 	$L__BB34_59;
	setp.ge.s32 	%p492, %r59, %r2;
	@%p492 bra 	$L__BB34_58;
	ld.global.u32 	%r2212, [%rd8+36864];
	bra.uni 	$L__BB34_59;
$L__BB34_58:
	ld.global.u32 	%r2212, [%rd9+36864];
$L__BB34_59:
	mov.u32 	%r1524, _ZN6thrust24THRUST_300001_SM_1000_NS8cuda_cub4core6detail5shmemE;
	add.s32 	%r1525, %r1524, 2048;
	shl.b32 	%r1527, %r4, 2;
	add.s32 	%r64, %r1525, %r1527;
	st.shared.u32 	[%r64], %r2194;
	st.shared.u32 	[%r64+2048], %r2195;
	st.shared.u32 	[%r64+4096], %r2196;
	st.shared.u32 	[%r64+6144], %r2197;
	st.shared.u32 	[%r64+8192], %r2198;
	st.shared.u32 	[%r64+10240], %r2199;
	st.shared.u32 	[%r64+12288], %r2200;
	st.shared.u32 	[%r64+14336], %r2201;
	st.shared.u32 	[%r64+16384], %r2202;
	st.shared.u32 	[%r64+18432], %r2203;
	st.shared.u32 	[%r64+20480], %r2204;
	st.shared.u32 	[%r64+22528], %r2205;
	st.shared.u32 	[%r64+24576], %r2206;
	st.shared.u32 	[%r64+26624], %r2207;
	st.shared.u32 	[%r64+28672], %r2208;
	st.shared.u32 	[%r64+30720], %r2209;
	st.shared.u32 	[%r64+32768], %r2210;
	st.shared.u32 	[%r64+34816], %r2211;
	st.shared.u32 	[%r64+36864], %r2212;
	bar.sync 	0;
	mul.lo.s32 	%r1528, %r4, 19;
	min.s32 	%r65, %r60, %r1528;
	shl.b32 	%r1529, %r2, 2;
	add.s32 	%r66, %r1525, %r1529;
	sub.s32 	%r1530, %r65, %r1504;
	max.s32 	%r2215, %r1530, 0;
	min.s32 	%r2214, %r2, %r65;
	setp.ge.s32 	%p493, %r2215, %r2214;
	@%p493 bra 	$L__BB34_61;
$L__BB34_60:
	add.s32 	%r1531, %r2215, %r2214;
	shr.s32 	%r1532, %r1531, 1;
	shl.b32 	%r1533, %r1532, 2;
	add.s32 	%r1535, %r1524, %r1533;
	ld.shared.u32 	%r1536, [%r1535+2048];
	not.b32 	%r1537, %r1532;
	add.s32 	%r1538, %r65, %r1537;
	shl.b32 	%r1539, %r1538, 2;
	add.s32 	%r1540, %r66, %r1539;
	ld.shared.u32 	%r1541, [%r1540];
	setp.lt.s32 	%p494, %r1541, %r1536;
	add.s32 	%r1542, %r1532, 1;
	selp.b32 	%r2215, %r2215, %r1542, %p494;
	selp.b32 	%r2214, %r1532, %r2214, %p494;
	setp.lt.s32 	%p495, %r2215, %r2214;
	@%p495 bra 	$L__BB34_60;
$L__BB34_61:
	sub.s32 	%r74, %r65, %r2215;
	setp.ge.s32 	%p496, %r74, %r1504;
	mov.b32 	%r2242, 0;
	@%p496 bra 	$L__BB34_86;
	shl.b32 	%r1546, %r74, 2;
	add.s32 	%r75, %r66, %r1546;
	ld.shared.u32 	%r76, [%r75];
	setp.lt.s32 	%p497, %r2215, 1;
	mov.b32 	%r2219, 0;
	mov.u32 	%r2218, %r2215;
	@%p497 bra 	$L__BB34_64;
	mul.lo.s32 	%r1547, %r2215, 511;
	shr.s32 	%r1548, %r1547, 9;
	shl.b32 	%r1549, %r1548, 2;
	add.s32 	%r1551, %r1524, %r1549;
	ld.shared.u32 	%r1552, [%r1551+2048];
	setp.lt.s32 	%p498, %r1552, %r76;
	add.s32 	%r1553, %r1548, 1;
	selp.b32 	%r2218, %r2215, %r1548, %p498;
	selp.b32 	%r2219, %r1553, 0, %p498;
$L__BB34_64:
	setp.ge.s32 	%p499, %r2219, %r2218;
	@%p499 bra 	$L__BB34_66;
	mad.lo.s32 	%r1554, %r2218, 127, %r2219;
	shr.s32 	%r1555, %r1554, 7;
	shl.b32 	%r1556, %r1555, 2;
	add.s32 	%r1558, %r1524, %r1556;
	ld.shared.u32 	%r1559, [%r1558+2048];
	setp.lt.s32 	%p500, %r1559, %r76;
	add.s32 	%r1560, %r1555, 1;
	selp.b32 	%r2218, %r2218, %r1555, %p500;
	selp.b32 	%r2219, %r1560, %r2219, %p500;
$L__BB34_66:
	setp.ge.s32 	%p501, %r2219, %r2218;
	@%p501 bra 	$L__BB34_68;
	mad.lo.s32 	%r1561, %r2218, 31, %r2219;
	shr.s32 	%r1562, %r1561, 5;
	shl.b32 	%r1563, %r1562, 2;
	add.s32 	%r1565, %r1524, %r1563;
	ld.shared.u32 	%r1566, [%r1565+2048];
	setp.lt.s32 	%p502, %r1566, %r76;
	add.s32 	%r1567, %r1562, 1;
	selp.b32 	%r2218, %r2218, %r1562, %p502;
	selp.b32 	%r2219, %r1567, %r2219, %p502;
$L__BB34_68:
	setp.ge.s32 	%p503, %r2219, %r2218;
	@%p503 bra 	$L__BB34_70;
	mad.lo.s32 	%r1568, %r2218, 15, %r2219;
	shr.s32 	%r1569, %r1568, 4;
	shl.b32 	%r1570, %r1569, 2;
	add.s32 	%r1572, %r1524, %r1570;
	ld.shared.u32 	%r1573, [%r1572+2048];
	setp.lt.s32 	%p504, %r1573, %r76;
	add.s32 	%r1574, %r1569, 1;
	selp.b32 	%r2218, %r2218, %r1569, %p504;
	selp.b32 	%r2219, %r1574, %r2219, %p504;
$L__BB34_70:
	setp.ge.s32 	%p505, %r2219, %r2218;
	@%p505 bra 	$L__BB34_72;
$L__BB34_71:
	add.s32 	%r1576, %r2219, %r2218;
	shr.s32 	%r1577, %r1576, 1;
	shl.b32 	%r1578, %r1577, 2;
	add.s32 	%r1580, %r1524, %r1578;
	ld.shared.u32 	%r1581, [%r1580+2048];
	setp.lt.s32 	%p506, %r1581, %r76;
	add.s32 	%r1582, %r1577, 1;
	selp.b32 	%r2218, %r2218, %r1577, %p506;
	selp.b32 	%r2219, %r1582, %r2219, %p506;
	setp.lt.s32 	%p507, %r2219, %r2218;
	@%p507 bra 	$L__BB34_71;
$L__BB34_72:
	setp.lt.s32 	%p508, %r74, 1;
	mov.b32 	%r2230, 0;
	mov.u32 	%r2229, %r74;
	@%p508 bra 	$L__BB34_74;
	mul.lo.s32 	%r1585, %r74, 511;
	shr.s32 	%r1586, %r1585, 9;
	shl.b32 	%r1587, %r1586, 2;
	add.s32 	%r1588, %r66, %r1587;
	ld.shared.u32 	%r1589, [%r1588];
	setp.lt.s32 	%p509, %r1589, %r76;
	add.s32 	%r1590, %r1586, 1;
	selp.b32 	%r2229, %r74, %r1586, %p509;
	selp.b32 	%r2230, %r1590, 0, %p509;
$L__BB34_74:
	setp.ge.s32 	%p510, %r2230, %r2229;
	@%p510 bra 	$L__BB34_76;
	mad.lo.s32 	%r1592, %r2229, 127, %r2230;
	shr.s32 	%r1593, %r1592, 7;
	shl.b32 	%r1594, %r1593, 2;
	add.s32 	%r1595, %r66, %r1594;
	ld.shared.u32 	%r1596, [%r1595];
	setp.lt.s32 	%p511, %r1596, %r76;
	add.s32 	%r1597, %r1593, 1;
	selp.b32 	%r2229, %r2229, %r1593, %p511;
	selp.b32 	%r2230, %r1597, %r2230, %p511;
$L__BB34_76:
	setp.ge.s32 	%p512, %r2230, %r2229;
	@%p512 bra 	$L__BB34_78;
	mad.lo.s32 	%r1598, %r2229, 31, %r2230;
	shr.s32 	%r1599, %r1598, 5;
	shl.b32 	%r1600, %r1599, 2;
	add.s32 	%r1601, %r66, %r1600;
	ld.shared.u32 	%r1602, [%r1601];
	setp.lt.s32 	%p513, %r1602, %r76;
	add.s32 	%r1603, %r1599, 1;
	selp.b32 	%r2229, %r2229, %r1599, %p513;
	selp.b32 	%r2230, %r1603, %r2230, %p513;
$L__BB34_78:
	setp.ge.s32 	%p514, %r2230, %r2229;
	@%p514 bra 	$L__BB34_80;
	mad.lo.s32 	%r1604, %r2229, 15, %r2230;
	shr.s32 	%r1605, %r1604, 4;
	shl.b32 	%r1606, %r1605, 2;
	add.s32 	%r1607, %r66, %r1606;
	ld.shared.u32 	%r1608, [%r1607];
	setp.lt.s32 	%p515, %r1608, %r76;
	add.s32 	%r1609, %r1605, 1;
	selp.b32 	%r2229, %r2229, %r1605, %p515;
	selp.b32 	%r2230, %r1609, %r2230, %p515;
$L__BB34_80:
	setp.ge.s32 	%p516, %r2230, %r2229;
	@%p516 bra 	$L__BB34_82;
$L__BB34_81:
	add.s32 	%r1611, %r2230, %r2229;
	shr.s32 	%r1612, %r1611, 1;
	shl.b32 	%r1613, %r1612, 2;
	add.s32 	%r1614, %r66, %r1613;
	ld.shared.u32 	%r1615, [%r1614];
	setp.lt.s32 	%p517, %r1615, %r76;
	add.s32 	%r1616, %r1612, 1;
	selp.b32 	%r2229, %r2229, %r1612, %p517;
	selp.b32 	%r2230, %r1616, %r2230, %p517;
	setp.lt.s32 	%p518, %r2230, %r2229;
	@%p518 bra 	$L__BB34_81;
$L__BB34_82:
	sub.s32 	%r1619, %r2215, %r2219;
	sub.s32 	%r121, %r74, %r2230;
	add.s32 	%r122, %r121, %r1619;
	shr.s32 	%r1620, %r122, 1;
	max.s32 	%r123, %r1620, %r121;
	add.s32 	%r1622, %r2230, %r123;
	add.s32 	%r1623, %r1622, 1;
	min.s32 	%r1624, %r1623, %r1504;
	sub.s32 	%r2239, %r1624, %r74;
	setp.lt.s32 	%p519, %r2239, 1;
	mov.b32 	%r2240, 0;
	@%p519 bra 	$L__BB34_85;
	mov.b32 	%r2240, 0;
$L__BB34_84:
	add.s32 	%r1626, %r2240, %r2239;
	shr.s32 	%r1627, %r1626, 1;
	shl.b32 	%r1628, %r1627, 2;
	add.s32 	%r1629, %r75, %r1628;
	ld.shared.u32 	%r1630, [%r1629];
	setp.lt.s32 	%p520, %r76, %r1630;
	add.s32 	%r1631, %r1627, 1;
	selp.b32 	%r2239, %r1627, %r2239, %p520;
	selp.b32 	%r2240, %r2240, %r1631, %p520;
	setp.lt.s32 	%p521, %r2240, %r2239;
	@%p521 bra 	$L__BB34_84;
$L__BB34_85:
	add.s32 	%r1632, %r121, %r2240;
	min.s32 	%r1633, %r1632, %r123;
	sub.s32 	%r1634, %r122, %r1633;
	add.s32 	%r1635, %r1633, 1;
	setp.eq.s32 	%p522, %r1634, %r1635;
	setp.lt.s32 	%p523, %r123, %r1632;
	and.pred  	%p524, %p522, %p523;
	add.s32 	%r2215, %r1634, %r2219;
	selp.u32 	%r2242, 1, 0, %p524;
$L__BB34_86:
	sub.s32 	%r1636, %r65, %r2215;
	add.s32 	%r1637, %r1636, %r2242;
	setp.eq.s32 	%p525, %r4, 0;
	shl.b32 	%r1638, %r2, 16;
	or.b32  	%r1639, %r1638, %r1504;
	shl.b32 	%r1640, %r2215, 16;
	or.b32  	%r1641, %r1637, %r1640;
	selp.b32 	%r1642, %r1639, %r1641, %p525;
	add.s32 	%r1643, %r4, -1;
	selp.b32 	%r1644, 511, %r1643, %p525;
	shl.b32 	%r1645, %r1644, 2;
	add.s32 	%r1647, %r1524, %r1645;
	st.shared.u32 	[%r1647], %r1642;
	bar.sync 	0;
	ld.shared.u32 	%r1648, [%r64+-2048];
	shr.s32 	%r134, %r1648, 16;
	and.b32  	%r1649, %r1648, 65535;
	add.s32 	%r2250, %r1637, %r2;
	add.s32 	%r136, %r1649, %r2;
	add.s32 	%r137, %r136, %r134;
	shl.b32 	%r1650, %r1637, 2;
	add.s32 	%r138, %r66, %r1650;
	ld.shared.u32 	%r2249, [%r138];
	shl.b32 	%r1651, %r2215, 2;
	add.s32 	%r1652, %r1524, %r1651;
	add.s32 	%r140, %r1652, 2048;
	ld.shared.u32 	%r141, [%r1652+2048];
	setp.ge.s32 	%p694, %r2215, %r134;
	setp.lt.s32 	%p526, %r2215, %r134;
	setp.ge.s32 	%p527, %r2250, %r136;
	and.pred  	%p695, %p527, %p526;
	or.pred  	%p528, %p694, %p527;
	@%p528 bra 	$L__BB34_88;
	setp.lt.s32 	%p695, %r141, %r2249;
	setp.lt.s32 	%p694, %r2249, %r141;
$L__BB34_88:
	add.s32 	%r1653, %r2250, %r2215;
	setp.lt.s32 	%p529, %r1653, %r137;
	and.pred  	%p7, %p529, %p695;
	mov.u32 	%r2243, %r141;
	@%p694 bra 	$L__BB34_90;
	add.s32 	%r2215, %r2215, 1;
	ld.shared.u32 	%r2243, [%r140+4];
$L__BB34_90:
	@%p695 bra 	$L__BB34_92;
	add.s32 	%r2250, %r2250, 1;
	ld.shared.u32 	%r2249, [%r138+4];
$L__BB34_92:
	setp.ge.s32 	%p696, %r2215, %r134;
	setp.lt.s32 	%p530, %r2215, %r134;
	setp.ge.s32 	%p531, %r2250, %r136;
	and.pred  	%p697, %p531, %p530;
	or.pred  	%p532, %p696, %p531;
	@%p532 bra 	$L__BB34_94;
	setp.lt.s32 	%p697, %r2243, %r2249;
	setp.lt.s32 	%p696, %r2249, %r2243;
$L__BB34_94:
	add.s32 	%r1654, %r2250, %r2215;
	setp.lt.s32 	%p533, %r1654, %r137;
	and.pred  	%p14, %p533, %p697;
	mov.u32 	%r2247, %r2243;
	@%p696 bra 	$L__BB34_96;
	add.s32 	%r150, %r2215, 1;
	shl.b32 	%r1655, %r2215, 2;
	add.s32 	%r1657, %r1524, %r1655;
	ld.shared.u32 	%r2247, [%r1657+2052];
	mov.u32 	%r2215, %r150;
$L__BB34_96:
	@%p697 bra 	$L__BB34_98;
	add.s32 	%r154, %r2250, 1;
	shl.b32 	%r1658, %r2250, 2;
	add.s32 	%r1660, %r1524, %r1658;
	ld.shared.u32 	%r2249, [%r1660+2052];
	mov.u32 	%r2250, %r154;
$L__BB34_98:
	setp.ge.s32 	%p698, %r2215, %r134;
	setp.lt.s32 	%p534, %r2215, %r134;
	setp.ge.s32 	%p535, %r2250, %r136;
	and.pred  	%p699, %p535, %p534;
	or.pred  	%p536, %p698, %p535;
	@%p536 bra 	$L__BB34_100;
	setp.lt.s32 	%p699, %r2247, %r2249;
	setp.lt.s32 	%p698, %r2249, %r2247;
$L__BB34_100:
	add.s32 	%r1661, %r2250, %r2215;
	setp.lt.s32 	%p537, %r1661, %r137;
	and.pred  	%p21, %p537, %p699;
	mov.u32 	%r2251, %r2247;
	@%p698 bra 	$L__BB34_102;
	add.s32 	%r158, %r2215, 1;
	shl.b32 	%r1662, %r2215, 2;
	add.s32 	%r1664, %r1524, %r1662;
	ld.shared.u32 	%r2251, [%r1664+2052];
	mov.u32 	%r2215, %r158;
$L__BB34_102:
	@%p699 bra 	$L__BB34_104;
	add.s32 	%r162, %r2250, 1;
	shl.b32 	%r1665, %r2250, 2;
	add.s32 	%r1667, %r1524, %r1665;
	ld.shared.u32 	%r2249, [%r1667+2052];
	mov.u32 	%r2250, %r162;
$L__BB34_104:
	setp.ge.s32 	%p700, %r2215, %r134;
	setp.lt.s32 	%p538, %r2215, %r134;
	setp.ge.s32 	%p539, %r2250, %r136;
	and.pred  	%p701, %p539, %p538;
	or.pred  	%p540, %p700, %p539;
	@%p540 bra 	$L__BB34_106;
	setp.lt.s32 	%p701, %r2251, %r2249;
	setp.lt.s32 	%p700, %r2249, %r2251;
$L__BB34_106:
	add.s32 	%r1668, %r2250, %r2215;
	setp.lt.s32 	%p541, %r1668, %r137;
	and.pred  	%p28, %p541, %p701;
	mov.u32 	%r2255, %r2251;
	@%p700 bra 	$L__BB34_108;
	add.s32 	%r166, %r2215, 1;
	shl.b32 	%r1669, %r2215, 2;
	add.s32 	%r1671, %r1524, %r1669;
	ld.shared.u32 	%r2255, [%r1671+2052];
	mov.u32 	%r2215, %r166;
$L__BB34_108:
	@%p701 bra 	$L__BB34_110;
	add.s32 	%r170, %r2250, 1;
	shl.b32 	%r1672, %r2250, 2;
	add.s32 	%r1674, %r1524, %r1672;
	ld.shared.u32 	%r2249, [%r1674+2052];
	mov.u32 	%r2250, %r170;
$L__BB34_110:
	setp.ge.s32 	%p702, %r2215, %r134;
	setp.lt.s32 	%p542, %r2215, %r134;
	setp.ge.s32 	%p543, %r2250, %r136;
	and.pred  	%p703, %p543, %p542;
	or.pred  	%p544, %p702, %p543;
	@%p544 bra 	$L__BB34_112;
	setp.lt.s32 	%p703, %r2255, %r2249;
	setp.lt.s32 	%p702, %r2249, %r2255;
$L__BB34_112:
	add.s32 	%r1675, %r2250, %r2215;
	setp.lt.s32 	%p545, %r1675, %r137;
	and.pred  	%p35, %p545, %p703;
	mov.u32 	%r2259, %r2255;
	@%p702 bra 	$L__BB34_114;
	add.s32 	%r174, %r2215, 1;
	shl.b32 	%r1676, %r2215, 2;
	mov.u32 	%r1677, _ZN6thrust24THRUST_300001_SM_1000_NS8cuda_cub4core6detail5shmemE;
	add.s32 	%r1678, %r1677, %r1676;
	ld.shared.u32 	%r2259, [%r1678+2052];
	mov.u32 	%r2215, %r174;
$L__BB34_114:
	@%p703 bra 	$L__BB34_116;
	add.s32 	%r178, %r2250, 1;
	shl.b32 	%r1679, %r2250, 2;
	mov.u32 	%r1680, _ZN6thrust24THRUST_300001_SM_1000_NS8cuda_cub4core6detail5shmemE;
	add.s32 	%r1681, %r1680, %r1679;
	ld.shared.u32 	%r2249, [%r1681+2052];
	mov.u32 	%r2250, %r178;
$L__BB34_116:
	setp.ge.s32 	%p704, %r2215, %r134;
	setp.lt.s32 	%p546, %r2215, %r134;
	setp.ge.s32 	%p547, %r2250, %r136;
	and.pred  	%p705, %p547, %p546;
	or.pred  	%p548, %p704, %p547;
	@%p548 bra 	$L__BB34_118;
	setp.lt.s32 	%p705, %r2259, %r2249;
	setp.lt.s32 	%p704, %r2249, %r2259;
$L__BB34_118:
	mov.u32 	%r2263, %r2259;
	mov.u32 	%r2268, %r2215;
	@%p704 bra 	$L__BB34_120;
	add.s32 	%r2268, %r2215, 1;
	shl.b32 	%r1682, %r2215, 2;
	mov.u32 	%r1683, _ZN6thrust24THRUST_300001_SM_1000_NS8cuda_cub4core6detail5shmemE;
	add.s32 	%r1684, %r1683, %r1682;
	ld.shared.u32 	%r2263, [%r1684+2052];
$L__BB34_120:
	mov.u32 	%r2270, %r2250;
	@%p705 bra 	$L__BB34_122;
	add.s32 	%r2270, %r2250, 1;
	shl.b32 	%r1685, %r2250, 2;
	mov.u32 	%r1686, _ZN6thrust24THRUST_300001_SM_1000_NS8cuda_cub4core6detail5shmemE;
	add.s32 	%r1687, %r1686, %r1685;
	ld.shared.u32 	%r2249, [%r1687+2052];
$L__BB34_122:
	setp.ge.s32 	%p706, %r2268, %r134;
	setp.lt.s32 	%p549, %r2268, %r134;
	setp.ge.s32 	%p550, %r2270, %r136;
	and.pred  	%p707, %p550, %p549;
	or.pred  	%p551, %p706, %p550;
	@%p551 bra 	$L__BB34_124;
	setp.lt.s32 	%p707, %r2263, %r2249;
	setp.lt.s32 	%p706, %r2249, %r2263;
$L__BB34_124:
	add.s32 	%r1688, %r2270, %r2268;
	setp.lt.s32 	%p552, %r1688, %r137;
	selp.b32 	%r1689, 64, 0, %p707;
	selp.b32 	%r1690, %r1689, 0, %p552;
	add.s32 	%r1691, %r2250, %r2215;
	setp.lt.s32 	%p553, %r1691, %r137;
	selp.b32 	%r1692, 32, 0, %p705;
	selp.b32 	%r1693, %r1692, 0, %p553;
	or.b32  	%r1694, %r1693, %r1690;
	selp.b32 	%r1695, 8, 0, %p28;
	selp.b32 	%r1696, 4, 0, %p21;
	selp.u32 	%r1697, 1, 0, %p7;
	selp.b32 	%r1698, 2, 0, %p14;
	or.b32  	%r1699, %r1698, %r1697;
	or.b32  	%r1700, %r1699, %r1696;
	or.b32  	%r1701, %r1700, %r1695;
	selp.b32 	%r1702, 16, 0, %p35;
	or.b32  	%r1703, %r1701, %r1702;
	or.b32  	%r190, %r1694, %r1703;
	mov.u32 	%r2267, %r2263;
	@%p706 bra 	$L__BB34_126;
	add.s32 	%r191, %r2268, 1;
	shl.b32 	%r1704, %r2268, 2;
	mov.u32 	%r1705, _ZN6thrust24THRUST_300001_SM_1000_NS8cuda_cub4core6detail5shmemE;
	add.s32 	%r1706, %r1705, %r1704;
	ld.shared.u32 	%r2267, [%r1706+2052];
	mov.u32 	%r2268, %r191;
$L__BB34_126:
	@%p707 bra 	$L__BB34_128;
	add.s32 	%r195, %r2270, 1;
	shl.b32 	%r1707, %r2270, 2;
	mov.u32 	%r1708, _ZN6thrust24THRUST_300001_SM_1000_NS8cuda_cub4core6detail5shmemE;
	add.s32 	%r1709, %r1708, %r1707;
	ld.shared.u32 	%r2249, [%r1709+2052];
	mov.u32 	%r2270, %r195;
$L__BB34_128:
	setp.ge.s32 	%p708, %r2268, %r134;
	setp.lt.s32 	%p554, %r2268, %r134;
	setp.ge.s32 	%p555, %r2270, %r136;
	and.pred  	%p709, %p555, %p554;
	or.pred  	%p556, %p708, %p555;
	@%p556 bra 	$L__BB34_130;
	setp.lt.s32 	%p709, %r2267, %r2249;
	setp.lt.s32 	%p708, %r2249, %r2267;
$L__BB34_130:
	mov.u32 	%r2271, %r2267;
	mov.u32 	%r2276, %r2268;
	@%p708 bra 	$L__BB34_132;
	add.s32 	%r2276, %r2268, 1;
	shl.b32 	%r1710, %r2268, 2;
	mov.u32 	%r1711, _ZN6thrust24THRUST_300001_SM_1000_NS8cuda_cub4core6detail5shmemE;
	add.s32 	%r1712, %r1711, %r1710;
	ld.shared.u32 	%r2271, [%r1712+2052];
$L__BB34_132:
	mov.u32 	%r2278, %r2270;
	@%p709 bra 	$L__BB34_134;
	add.s32 	%r2278, %r2270, 1;
	shl.b32 	%r1713, %r2270, 2;
	mov.u32 	%r1714, _ZN6thrust24THRUST_300001_SM_1000_NS8cuda_cub4core6detail5shmemE;
	add.s32 	%r1715, %r1714, %r1713;
	ld.shared.u32 	%r2249, [%r1715+2052];
$L__BB34_134:
	setp.ge.s32 	%p710, %r2276, %r134;
	setp.lt.s32 	%p557, %r2276, %r134;
	setp.ge.s32 	%p558, %r2278, %r136;
	and.pred  	%p711, %p558, %p557;
	or.pred  	%p559, %p710, %p558;
	@%p559 bra 	$L__BB34_136;
	setp.lt.s32 	%p711, %r2271, %r2249;
	setp.lt.s32 	%p710, %r2249, %r2271;
$L__BB34_136:
	add.s32 	%r1716, %r2278, %r2276;
	setp.lt.s32 	%p560, %r1716, %r137;
	selp.b32 	%r1717, 256, 0, %p711;
	selp.b32 	%r1718, %r1717, 0, %p560;
	add.s32 	%r1719, %r2270, %r2268;
	setp.lt.s32 	%p561, %r1719, %r137;
	selp.b32 	%r1720, 128, 0, %p709;
	selp.b32 	%r1721, %r1720, 0, %p561;
	or.b32  	%r1722, %r1721, %r1718;
	or.b32  	%r207, %r1722, %r190;
	mov.u32 	%r2275, %r2271;
	@%p710 bra 	$L__BB34_138;
	add.s32 	%r208, %r2276, 1;
	shl.b32 	%r1723, %r2276, 2;
	mov.u32 	%r1724, _ZN6thrust24THRUST_300001_SM_1000_NS8cuda_cub4core6detail5shmemE;
	add.s32 	%r1725, %r1724, %r1723;
	ld.shared.u32 	%r2275, [%r1725+2052];
	mov.u32 	%r2276, %r208;
$L__BB34_138:
	@%p711 bra 	$L__BB34_140;
	add.s32 	%r212, %r2278, 1;
	shl.b32 	%r1726, %r2278, 2;
	mov.u32 	%r1727, _ZN6thrust24THRUST_300001_SM_1000_NS8cuda_cub4core6detail5shmemE;
	add.s32 	%r1728, %r1727, %r1726;
	ld.shared.u32 	%r2249, [%r1728+2052];
	mov.u32 	%r2278, %r212;
$L__BB34_140:
	setp.ge.s32 	%p712, %r2276, %r134;
	setp.lt.s32 	%p562, %r2276, %r134;
	setp.ge.s32 	%p563, %r2278, %r136;
	and.pred  	%p713, %p563, %p562;
	or.pred  	%p564, %p712, %p563;
	@%p564 bra 	$L__BB34_142;
	setp.lt.s32 	%p713, %r2275, %r2249;
	setp.lt.s32 	%p712, %r2249, %r2275;
$L__BB34_142:
	mov.u32 	%r2279, %r2275;
	mov.u32 	%r2284, %r2276;
	@%p712 bra 	$L__BB34_144;
	add.s32 	%r2284, %r2276, 1;
	shl.b32 	%r1729, %r2276, 2;
	mov.u32 	%r1730, _ZN6thrust24THRUST_300001_SM_1000_NS8cuda_cub4core6detail5shmemE;
	add.s32 	%r1731, %r1730, %r1729;
	ld.shared.u32 	%r2279, [%r1731+2052];
$L__BB34_144:
	mov.u32 	%r2286, %r2278;
	@%p713 bra 	$L__BB34_146;
	add.s32 	%r2286, %r2278, 1;
	shl.b32 	%r1732, %r2278, 2;
	mov.u32 	%r1733, _ZN6thrust24THRUST_300001_SM_1000_NS8cuda_cub4core6detail5shmemE;
	add.s32 	%r1734, %r1733, %r1732;
	ld.shared.u32 	%r2249, [%r1734+2052];
$L__BB34_146:
	setp.ge.s32 	%p714, %r2284, %r134;
	setp.lt.s32 	%p565, %r2284, %r134;
	setp.ge.s32 	%p566, %r2286, %r136;
	and.pred  	%p715, %p566, %p565;
	or.pred  	%p567, %p714, %p566;
	@%p567 bra 	$L__BB34_148;
	setp.lt.s32 	%p715, %r2279, %r2249;
	setp.lt.s32 	%p714, %r2249, %r2279;
$L__BB34_148:
	add.s32 	%r1735, %r2286, %r2284;
	setp.lt.s32 	%p568, %r1735, %r137;
	selp.b32 	%r1736, 1024, 0, %p715;
	selp.b32 	%r1737, %r1736, 0, %p568;
	add.s32 	%r1738, %r2278, %r2276;
	setp.lt.s32 	%p569, %r1738, %r137;
	selp.b32 	%r1739, 512, 0, %p713;
	selp.b32 	%r1740, %r1739, 0, %p569;
	or.b32  	%r1741, %r1740, %r1737;
	or.b32  	%r224, %r1741, %r207;
	mov.u32 	%r2283, %r2279;
	@%p714 bra 	$L__BB34_150;
	add.s32 	%r225, %r2284, 1;
	shl.b32 	%r1742, %r2284, 2;
	mov.u32 	%r1743, _ZN6thrust24THRUST_300001_SM_1000_NS8cuda_cub4core6detail5shmemE;
	add.s32 	%r1744, %r1743, %r1742;
	ld.shared.u32 	%r2283, [%r1744+2052];
	mov.u32 	%r2284, %r225;
$L__BB34_150:
	@%p715 bra 	$L__BB34_152;
	add.s32 	%r229, %r2286, 1;
	shl.b32 	%r1745, %r2286, 2;
	mov.u32 	%r1746, _ZN6thrust24THRUST_300001_SM_1000_NS8cuda_cub4core6detail5shmemE;
	add.s32 	%r1747, %r1746, %r1745;
	ld.shared.u32 	%r2249, [%r1747+2052];
	mov.u32 	%r2286, %r229;
$L__BB34_152:
	setp.ge.s32 	%p716, %r2284, %r134;
	setp.lt.s32 	%p570, %r2284, %r134;
	setp.ge.s32 	%p571, %r2286, %r136;
	and.pred  	%p717, %p571, %p570;
	or.pred  	%p572, %p716, %p571;
	@%p572 bra 	$L__BB34_154;
	setp.lt.s32 	%p717, %r2283, %r2249;
	setp.lt.s32 	%p716, %r2249, %r2283;
$L__BB34_154:
	mov.u32 	%r2287, %r2283;
	mov.u32 	%r2292, %r2284;
	@%p716 bra 	$L__BB34_156;
	add.s32 	%r2292, %r2284, 1;
	shl.b32 	%r1748, %r2284, 2;
	mov.u32 	%r1749, _ZN6thrust24THRUST_300001_SM_1000_NS8cuda_cub4core6detail5shmemE;
	add.s32 	%r1750, %r1749, %r1748;
	ld.shared.u32 	%r2287, [%r1750+2052];
$L__BB34_156:
	mov.u32 	%r2294, %r2286;
	@%p717 bra 	$L__BB34_158;
	add.s32 	%r2294, %r2286, 1;
	shl.b32 	%r1751, %r2286, 2;
	mov.u32 	%r1752, _ZN6thrust24THRUST_300001_SM_1000_NS8cuda_cub4core6detail5shmemE;
	add.s32 	%r1753, %r1752, %r1751;
	ld.shared.u32 	%r2249, [%r1753+2052];
$L__BB34_158:
	setp.ge.s32 	%p718, %r2292, %r134;
	setp.lt.s32 	%p573, %r2292, %r134;
	setp.ge.s32 	%p574, %r2294, %r136;
	and.pred  	%p719, %p574, %p573;
	or.pred  	%p575, %p718, %p574;
	@%p575 bra 	$L__BB34_160;
	setp.lt.s32 	%p719, %r2287, %r2249;
	setp.lt.s32 	%p718, %r2249, %r2287;
$L__BB34_160:
	add.s32 	%r1754, %r2294, %r2292;
	setp.lt.s32 	%p576, %r1754, %r137;
	selp.b32 	%r1755, 4096, 0, %p719;
	selp.b32 	%r1756, %r1755, 0, %p576;
	add.s32 	%r1757, %r2286, %r2284;
	setp.lt.s32 	%p577, %r1757, %r137;
	selp.b32 	%r1758, 2048, 0, %p717;
	selp.b32 	%r1759, %r1758, 0, %p577;
	or.b32  	%r1760, %r1759, %r1756;
	or.b32  	%r241, %r1760, %r224;
	mov.u32 	%r2291, %r2287;
	@%p718 bra 	$L__BB34_162;
	add.s32 	%r242, %r2292, 1;
	shl.b32 	%r1761, %r2292, 2;
	mov.u32 	%r1762, _ZN6thrust24THRUST_300001_SM_1000_NS8cuda_cub4core6detail5shmemE;
	add.s32 	%r1763, %r1762, %r1761;
	ld.shared.u32 	%r2291, [%r1763+2052];
	mov.u32 	%r2292, %r242;
$L__BB34_162:
	@%p719 bra 	$L__BB34_164;
	add.s32 	%r246, %r2294, 1;
	shl.b32 	%r1764, %r2294, 2;
	mov.u32 	%r1765, _ZN6thrust24THRUST_300001_SM_1000_NS8cuda_cub4core6detail5shmemE;
	add.s32 	%r1766, %r1765, %r1764;
	ld.shared.u32 	%r2249, [%r1766+2052];
	mov.u32 	%r2294, %r246;
$L__BB34_164:
	setp.ge.s32 	%p720, %r2292, %r134;
	setp.lt.s32 	%p578, %r2292, %r134;
	setp.ge.s32 	%p579, %r2294, %r136;
	and.pred  	%p721, %p579, %p578;
	or.pred  	%p580, %p720, %p579;
	@%p580 bra 	$L__BB34_166;
	setp.lt.s32 	%p721, %r2291, %r2249;
	setp.lt.s32 	%p720, %r2249, %r2291;
$L__BB34_166:
	mov.u32 	%r2295, %r2291;
	mov.u32 	%r2300, %r2292;
	@%p720 bra 	$L__BB34_168;
	add.s32 	%r2300, %r2292, 1;
	shl.b32 	%r1767, %r2292, 2;
	mov.u32 	%r1768, _ZN6thrust24THRUST_300001_SM_1000_NS8cuda_cub4core6detail5shmemE;
	add.s32 	%r1769, %r1768, %r1767;
	ld.shared.u32 	%r2295, [%r1769+2052];
$L__BB34_168:
	mov.u32 	%r2302, %r2294;
	@%p721 bra 	$L__BB34_170;
	add.s32 	%r2302, %r2294, 1;
	shl.b32 	%r1770, %r2294, 2;
	mov.u32 	%r1771, _ZN6thrust24THRUST_300001_SM_1000_NS8cuda_cub4core6detail5shmemE;
	add.s32 	%r1772, %r1771, %r1770;
	ld.shared.u32 	%r2249, [%r1772+2052];
$L__BB34_170:
	setp.ge.s32 	%p722, %r2300, %r134;
	setp.lt.s32 	%p581, %r2300, %r134;
	setp.ge.s32 	%p582, %r2302, %r136;
	and.pred  	%p723, %p582, %p581;
	or.pred  	%p583, %p722, %p582;
	@%p583 bra 	$L__BB34_172;
	setp.lt.s32 	%p723, %r2295, %r2249;
	setp.lt.s32 	%p722, %r2249, %r2295;
$L__BB34_172:
	add.s32 	%r1773, %r2302, %r2300;
	setp.lt.s32 	%p584, %r1773, %r137;
	selp.b32 	%r1774, 16384, 0, %p723;
	selp.b32 	%r1775, %r1774, 0, %p584;
	add.s32 	%r1776, %r2294, %r2292;
	setp.lt.s32 	%p585, %r1776, %r137;
	selp.b32 	%r1777, 8192, 0, %p721;
	selp.b32 	%r1778, %r1777, 0, %p585;
	or.b32  	%r1779, %r1778, %r1775;
	or.b32  	%r258, %r1779, %r241;
	mov.u32 	%r2299, %r2295;
	@%p722 bra 	$L__BB34_174;
	add.s32 	%r259, %r2300, 1;
	shl.b32 	%r1780, %r2300, 2;
	mov.u32 	%r1781, _ZN6thrust24THRUST_300001_SM_1000_NS8cuda_cub4core6detail5shmemE;
	add.s32 	%r1782, %r1781, %r1780;
	ld.shared.u32 	%r2299, [%r1782+2052];
	mov.u32 	%r2300, %r259;
$L__BB34_174:
	@%p723 bra 	$L__BB34_176;
	add.s32 	%r263, %r2302, 1;
	shl.b32 	%r1783, %r2302, 2;
	mov.u32 	%r1784, _ZN6thrust24THRUST_300001_SM_1000_NS8cuda_cub4core6detail5shmemE;
	add.s32 	%r1785, %r1784, %r1783;
	ld.shared.u32 	%r2249, [%r1785+2052];
	mov.u32 	%r2302, %r263;
$L__BB34_176:
	setp.ge.s32 	%p724, %r2300, %r134;
	setp.lt.s32 	%p586, %r2300, %r134;
	setp.ge.s32 	%p587, %r2302, %r136;
	and.pred  	%p725, %p587, %p586;
	or.pred  	%p588, %p724, %p587;
	@%p588 bra 	$L__BB34_178;
	setp.lt.s32 	%p725, %r2299, %r2249;
	setp.lt.s32 	%p724, %r2249, %r2299;
$L__BB34_178:
	mov.u32 	%r2303, %r2299;
	mov.u32 	%r2308, %r2300;
	@%p724 bra 	$L__BB34_180;
	add.s32 	%r2308, %r2300, 1;
	shl.b32 	%r1786, %r2300, 2;
	mov.u32 	%r1787, _ZN6thrust24THRUST_300001_SM_1000_NS8cuda_cub4core6detail5shmemE;
	add.s32 	%r1788, %r1787, %r1786;
	ld.shared.u32 	%r2303, [%r1788+2052];
$L__BB34_180:
	mov.u32 	%r2310, %r2302;
	@%p725 bra 	$L__BB34_182;
	add.s32 	%r2310, %r2302, 1;
	shl.b32 	%r1789, %r2302, 2;
	mov.u32 	%r1790, _ZN6thrust24THRUST_300001_SM_1000_NS8cuda_cub4core6detail5shmemE;
	add.s32 	%r1791, %r1790, %r1789;
	ld.shared.u32 	%r2249, [%r1791+2052];
$L__BB34_182:
	setp.ge.s32 	%p726, %r2308, %r134;
	setp.lt.s32 	%p589, %r2308, %r134;
	setp.ge.s32 	%p590, %r2310, %r136;
	and.pred  	%p727, %p590, %p589;
	or.pred  	%p591, %p726, %p590;
	@%p591 bra 	$L__BB34_184;
	setp.lt.s32 	%p727, %r2303, %r2249;
	setp.lt.s32 	%p726, %r2249, %r2303;
$L__BB34_184:
	add.s32 	%r1792, %r2310, %r2308;
	setp.lt.s32 	%p592, %r1792, %r137;
	selp.b32 	%r1793, 65536, 0, %p727;
	selp.b32 	%r1794, %r1793, 0, %p592;
	add.s32 	%r1795, %r2302, %r2300;
	setp.lt.s32 	%p593, %r1795, %r137;
	selp.b32 	%r1796, 32768, 0, %p725;
	selp.b32 	%r1797, %r1796, 0, %p593;
	or.b32  	%r1798, %r1797, %r1794;
	or.b32  	%r275, %r1798, %r258;
	mov.u32 	%r2307, %r2303;
	@%p726 bra 	$L__BB34_186;
	add.s32 	%r276, %r2308, 1;
	shl.b32 	%r1799, %r2308, 2;
	mov.u32 	%r1800, _ZN6thrust24THRUST_300001_SM_1000_NS8cuda_cub4core6detail5shmemE;
	add.s32 	%r1801, %r1800, %r1799;
	ld.shared.u32 	%r2307, [%r1801+2052];
	mov.u32 	%r2308, %r276;
$L__BB34_186:
	@%p727 bra 	$L__BB34_188;
	add.s32 	%r280, %r2310, 1;
	shl.b32 	%r1802, %r2310, 2;
	mov.u32 	%r1803, _ZN6thrust24THRUST_300001_SM_1000_NS8cuda_cub4core6detail5shmemE;
	add.s32 	%r1804, %r1803, %r1802;
	ld.shared.u32 	%r2249, [%r1804+2052];
	mov.u32 	%r2310, %r280;
$L__BB34_188:
	setp.ge.s32 	%p728, %r2308, %r134;
	setp.lt.s32 	%p594, %r2308, %r134;
	setp.ge.s32 	%p595, %r2310, %r136;
	and.pred  	%p729, %p595, %p594;
	or.pred  	%p596, %p728, %p595;
	@%p596 bra 	$L__BB34_190;
	setp.lt.s32 	%p729, %r2307, %r2249;
	setp.lt.s32 	%p728, %r2249, %r2307;
$L__BB34_190:
	mov.u32 	%r2311, %r2307;
	mov.u32 	%r2312, %r2308;
	@%p728 bra 	$L__BB34_192;
	add.s32 	%r2312, %r2308, 1;
	shl.b32 	%r1805, %r2308, 2;
	mov.u32 	%r1806, _ZN6thrust24THRUST_300001_SM_1000_NS8cuda_cub4core6detail5shmemE;
	add.s32 	%r1807, %r1806, %r1805;
	ld.shared.u32 	%r2311, [%r1807+2052];
$L__BB34_192:
	mov.u32 	%r2314, %r2310;
	@%p729 bra 	$L__BB34_194;
	add.s32 	%r2314, %r2310, 1;
	shl.b32 	%r1808, %r2310, 2;
	mov.u32 	%r1809, _ZN6thrust24THRUST_300001_SM_1000_NS8cuda_cub4core6detail5shmemE;
	add.s32 	%r1810, %r1809, %r1808;
	ld.shared.u32 	%r2249, [%r1810+2052];
$L__BB34_194:
	setp.ge.s32 	%p597, %r2312, %r134;
	setp.lt.s32 	%p598, %r2312, %r134;
	setp.ge.s32 	%p599, %r2314, %r136;
	and.pred  	%p730, %p599, %p598;
	or.pred  	%p600, %p597, %p599;
	@%p600 bra 	$L__BB34_196;
	setp.lt.s32 	%p730, %r2311, %r2249;
$L__BB34_196:
	mov.u32 	%r292, %tid.x;
	add.s32 	%r1811, %r2314, %r2312;
	setp.lt.s32 	%p601, %r1811, %r137;
	selp.b32 	%r1812, 262144, 0, %p730;
	selp.b32 	%r1813, %r1812, 0, %p601;
	add.s32 	%r1814, %r2310, %r2308;
	setp.lt.s32 	%p602, %r1814, %r137;
	selp.b32 	%r1815, 131072, 0, %p729;
	selp.b32 	%r1816, %r1815, 0, %p602;
	or.b32  	%r1817, %r1816, %r1813;
	or.b32  	%r293, %r1817, %r275;
	bar.sync 	0;
	popc.b32 	%r294, %r293;
	mov.u32 	%r1818, %ctaid.x;
	setp.ne.s32 	%p603, %r1818, 0;
	@%p603 bra 	$L__BB34_201;
	shr.u32 	%r295, %r292, 5;
	// begin inline asm
	mov.u32 %r2018, %laneid;
	// end inline asm
	mov.b32 	%r2021, 1;
	mov.b32 	%r2046, 0;
	mov.b32 	%r2048, -1;
	// begin inline asm
	{  .reg .s32 r0;  .reg .pred p;  shfl.sync.up.b32 r0|p, %r294, %r2021, %r2046, %r2048;  @p add.s32 r0, r0, %r294;  mov.s32 %r2019, r0;}
	// end inline asm
	mov.b32 	%r2027, 2;
	// begin inline asm
	{  .reg .s32 r0;  .reg .pred p;  shfl.sync.up.b32 r0|p, %r2019, %r2027, %r2046, %r2048;  @p add.s32 r0, r0, %r2019;  mov.s32 %r2025, r0;}
	// end inline asm
	mov.b32 	%r2033, 4;
	// begin inline asm
	{  .reg .s32 r0;  .reg .pred p;  shfl.sync.up.b32 r0|p, %r2025, %r2033, %r2046, %r2048;  @p add.s32 r0, r0, %r2025;  mov.s32 %r2031, r0;}
	// end inline asm
	mov.b32 	%r2039, 8;
	// begin inline asm
	{  .reg .s32 r0;  .reg .pred p;  shfl.sync.up.b32 r0|p, %r2031, %r2039, %r2046, %r2048;  @p add.s32 r0, r0, %r2031;  mov.s32 %r2037, r0;}
	// end inline asm
	mov.b32 	%r2045, 16;
	// begin inline asm
	{  .reg .s32 r0;  .reg .pred p;  shfl.sync.up.b32 r0|p, %r2037, %r2045, %r2046, %r2048;  @p add.s32 r0, r0, %r2037;  mov.s32 %r2043, r0;}
	// end inline asm
	setp.ne.s32 	%p652, %r2018, 31;
	@%p652 bra 	$L__BB34_199;
	shl.b32 	%r2049, %r295, 2;
	mov.u32 	%r2050, _ZN6thrust24THRUST_300001_SM_1000_NS8cuda_cub4core6detail5shmemE;
	add.s32 	%r2051, %r2050, %r2049;
	st.shared.u32 	[%r2051], %r2043;
$L__BB34_199:
	mov.u32 	%r2053, %tid.x;
	setp.ne.s32 	%p653, %r2053, 0;
	bar.sync 	0;
	ld.shared.v4.u32 	{%r2054, %r2055, %r2056, %r2057}, [_ZN6thrust24THRUST_300001_SM_1000_NS8cuda_cub4core6detail5shmemE];
	shr.u32 	%r2058, %r2053, 5;
	add.s32 	%r2059, %r2055, %r2054;
	setp.eq.s32 	%p654, %r2058, 2;
	selp.b32 	%r2060, %r2059, %r2054, %p654;
	add.s32 	%r2061, %r2059, %r2056;
	setp.eq.s32 	%p655, %r2058, 3;
	selp.b32 	%r2062, %r2061, %r2060, %p655;
	add.s32 	%r2063, %r2061, %r2057;
	setp.eq.s32 	%p656, %r2058, 4;
	selp.b32 	%r2064, %r2063, %r2062, %p656;
	ld.shared.v4.u32 	{%r2065, %r2066, %r2067, %r2068}, [_ZN6thrust24THRUST_300001_SM_1000_NS8cuda_cub4core6detail5shmemE+16];
	add.s32 	%r2069, %r2063, %r2065;
	setp.eq.s32 	%p657, %r2058, 5;
	selp.b32 	%r2070, %r2069, %r2064, %p657;
	add.s32 	%r2071, %r2069, %r2066;
	setp.eq.s32 	%p658, %r2058, 6;
	selp.b32 	%r2072, %r2071, %r2070, %p658;
	add.s32 	%r2073, %r2071, %r2067;
	setp.eq.s32 	%p659, %r2058, 7;
	selp.b32 	%r2074, %r2073, %r2072, %p659;
	add.s32 	%r2075, %r2073, %r2068;
	setp.eq.s32 	%p660, %r2058, 8;
	selp.b32 	%r2076, %r2075, %r2074, %p660;
	ld.shared.v4.u32 	{%r2077, %r2078, %r2079, %r2080}, [_ZN6thrust24THRUST_300001_SM_1000_NS8cuda_cub4core6detail5shmemE+32];
	add.s32 	%r2081, %r2075, %r2077;
	setp.eq.s32 	%p661, %r2058, 9;
	selp.b32 	%r2082, %r2081, %r2076, %p661;
	add.s32 	%r2083, %r2081, %r2078;
	setp.eq.s32 	%p662, %r2058, 10;
	selp.b32 	%r2084, %r2083, %r2082, %p662;
	add.s32 	%r2085, %r2083, %r2079;
	setp.eq.s32 	%p663, %r2058, 11;
	selp.b32 	%r2086, %r2085, %r2084, %p663;
	add.s32 	%r2087, %r2085, %r2080;
	setp.eq.s32 	%p664, %r2058, 12;
	selp.b32 	%r2088, %r2087, %r2086, %p664;
	ld.shared.v4.u32 	{%r2089, %r2090, %r2091, %r2092}, [_ZN6thrust24THRUST_300001_SM_1000_NS8cuda_cub4core6detail5shmemE+48];
	add.s32 	%r2093, %r2087, %r2089;
	setp.eq.s32 	%p665, %r2058, 13;
	selp.b32 	%r2094, %r2093, %r2088, %p665;
	add.s32 	%r2095, %r2093, %r2090;
	setp.eq.s32 	%p666, %r2058, 14;
	selp.b32 	%r2096, %r2095, %r2094, %p666;
	add.s32 	%r2097, %r2095, %r2091;
	setp.eq.s32 	%p667, %r2058, 15;
	selp.b32 	%r2098, %r2097, %r2096, %p667;
	add.s32 	%r2324, %r2097, %r2092;
	setp.lt.u32 	%p668, %r2053, 32;
	selp.b32 	%r2099, 0, %r2098, %p668;
	setp.eq.s32 	%p669, %r2018, 0;
	sub.s32 	%r2100, %r2043, %r294;
	selp.b32 	%r2101, 0, %r2100, %p669;
	add.s32 	%r2322, %r2099, %r2101;
	mov.b32 	%r2326, 0;
	@%p653 bra 	$L__BB34_231;
	add.s64 	%rd89, %rd2, 256;
	mov.b32 	%r2102, 101;
	// begin inline asm
	st.relaxed.gpu.v2.u32 [%rd89], {%r2102, %r2324};
	// end inline asm
	bra.uni 	$L__BB34_231;
$L__BB34_201:
	// begin inline asm
	mov.u32 %r1819, %laneid;
	// end inline asm
	mov.b32 	%r1822, 1;
	mov.b32 	%r1847, 0;
	mov.b32 	%r1849, -1;
	// begin inline asm
	{  .reg .s32 r0;  .reg .pred p;  shfl.sync.up.b32 r0|p, %r294, %r1822, %r1847, %r1849;  @p add.s32 r0, r0, %r294;  mov.s32 %r1820, r0;}
	// end inline asm
	mov.b32 	%r1828, 2;
	// begin inline asm
	{  .reg .s32 r0;  .reg .pred p;  shfl.sync.up.b32 r0|p, %r1820, %r1828, %r1847, %r1849;  @p add.s32 r0, r0, %r1820;  mov.s32 %r1826, r0;}
	// end inline asm
	mov.b32 	%r1834, 4;
	// begin inline asm
	{  .reg .s32 r0;  .reg .pred p;  shfl.sync.up.b32 r0|p, %r1826, %r1834, %r1847, %r1849;  @p add.s32 r0, r0, %r1826;  mov.s32 %r1832, r0;}
	// end inline asm
	mov.b32 	%r1840, 8;
	// begin inline asm
	{  .reg .s32 r0;  .reg .pred p;  shfl.sync.up.b32 r0|p, %r1832, %r1840, %r1847, %r1849;  @p add.s32 r0, r0, %r1832;  mov.s32 %r1838, r0;}
	// end inline asm
	mov.b32 	%r1846, 16;
	// begin inline asm
	{  .reg .s32 r0;  .reg .pred p;  shfl.sync.up.b32 r0|p, %r1838, %r1846, %r1847, %r1849;  @p add.s32 r0, r0, %r1838;  mov.s32 %r1844, r0;}
	// end inline asm
	setp.ne.s32 	%p604, %r1819, 31;
	@%p604 bra 	$L__BB34_203;
	shr.u32 	%r1850, %r292, 3;
	and.b32  	%r1851, %r1850, 124;
	mov.u32 	%r1852, _ZN6thrust24THRUST_300001_SM_1000_NS8cuda_cub4core6detail5shmemE;
	add.s32 	%r1853, %r1852, %r1851;
	st.shared.u32 	[%r1853], %r1844;
$L__BB34_203:
	sub.s32 	%r1854, %r1844, %r294;
	bar.sync 	0;
	ld.shared.v4.u32 	{%r1855, %r1856, %r1857, %r1858}, [_ZN6thrust24THRUST_300001_SM_1000_NS8cuda_cub4core6detail5shmemE];
	mov.u32 	%r1859, %tid.x;
	shr.u32 	%r1860, %r1859, 5;
	add.s32 	%r1861, %r1856, %r1855;
	setp.eq.s32 	%p605, %r1860, 2;
	selp.b32 	%r1862, %r1861, %r1855, %p605;
	add.s32 	%r1863, %r1861, %r1857;
	setp.eq.s32 	%p606, %r1860, 3;
	selp.b32 	%r1864, %r1863, %r1862, %p606;
	add.s32 	%r1865, %r1863, %r1858;
	setp.eq.s32 	%p607, %r1860, 4;
	selp.b32 	%r1866, %r1865, %r1864, %p607;
	ld.shared.v4.u32 	{%r1867, %r1868, %r1869, %r1870}, [_ZN6thrust24THRUST_300001_SM_1000_NS8cuda_cub4core6detail5shmemE+16];
	add.s32 	%r1871, %r1865, %r1867;
	setp.eq.s32 	%p608, %r1860, 5;
	selp.b32 	%r1872, %r1871, %r1866, %p608;
	add.s32 	%r1873, %r1871, %r1868;
	setp.eq.s32 	%p609, %r1860, 6;
	selp.b32 	%r1874, %r1873, %r1872, %p609;
	add.s32 	%r1875, %r1873, %r1869;
	setp.eq.s32 	%p610, %r1860, 7;
	selp.b32 	%r1876, %r1875, %r1874, %p610;
	add.s32 	%r1877, %r1875, %r1870;
	setp.eq.s32 	%p611, %r1860, 8;
	selp.b32 	%r1878, %r1877, %r1876, %p611;
	ld.shared.v4.u32 	{%r1879, %r1880, %r1881, %r1882}, [_ZN6thrust24THRUST_300001_SM_1000_NS8cuda_cub4core6detail5shmemE+32];
	add.s32 	%r1883, %r1877, %r1879;
	setp.eq.s32 	%p612, %r1860, 9;
	selp.b32 	%r1884, %r1883, %r1878, %p612;
	add.s32 	%r1885, %r1883, %r1880;
	setp.eq.s32 	%p613, %r1860, 10;
	selp.b32 	%r1886, %r1885, %r1884, %p613;
	add.s32 	%r1887, %r1885, %r1881;
	setp.eq.s32 	%p614, %r1860, 11;
	selp.b32 	%r1888, %r1887, %r1886, %p614;
	add.s32 	%r1889, %r1887, %r1882;
	setp.eq.s32 	%p615, %r1860, 12;
	selp.b32 	%r1890, %r1889, %r1888, %p615;
	ld.shared.v4.u32 	{%r1891, %r1892, %r1893, %r1894}, [_ZN6thrust24THRUST_300001_SM_1000_NS8cuda_cub4core6detail5shmemE+48];
	add.s32 	%r1895, %r1889, %r1891;
	setp.eq.s32 	%p616, %r1860, 13;
	selp.b32 	%r1896, %r1895, %r1890, %p616;
	add.s32 	%r1897, %r1895, %r1892;
	setp.eq.s32 	%p617, %r1860, 14;
	selp.b32 	%r1898, %r1897, %r1896, %p617;
	add.s32 	%r1899, %r1897, %r1893;
	setp.eq.s32 	%p618, %r1860, 15;
	selp.b32 	%r1900, %r1899, %r1898, %p618;
	add.s32 	%r302, %r1899, %r1894;
	setp.gt.u32 	%p619, %r1859, 31;
	setp.lt.u32 	%p620, %r1859, 32;
	setp.eq.s32 	%p621, %r1819, 0;
	selp.b32 	%r1901, 0, %r1854, %p621;
	add.s32 	%r2322, %r1900, %r1901;
	selp.b32 	%r304, %r1854, %r2322, %p620;
	@%p619 bra 	$L__BB34_228;
	setp.ne.s32 	%p622, %r1859, 0;
	mov.u32 	%r1903, %ctaid.x;
	mul.wide.u32 	%rd72, %r1903, 8;
	add.s64 	%rd10, %rd2, %rd72;
	@%p622 bra 	$L__BB34_206;
	st.shared.u32 	[_ZN6thrust24THRUST_300001_SM_1000_NS8cuda_cub4core6detail5shmemE+108], %r302;
	add.s64 	%rd73, %rd10, 256;
	mov.b32 	%r1904, 100;
	// begin inline asm
	st.relaxed.gpu.v2.u32 [%rd73], {%r1904, %r302};
	// end inline asm
$L__BB34_206:
	mov.u32 	%r1906, %nctaid.x;
	setp.gt.u32 	%p623, %r1906, 499;
	@%p623 bra 	$L__BB34_208;
	membar.cta;
	bra.uni 	$L__BB34_209;
$L__BB34_208:
	mov.b32 	%r1907, 450;
	// begin inline asm
	nanosleep.u32 %r1907;
	// end inline asm
$L__BB34_209:
	mul.wide.u32 	%rd75, %r1859, 8;
	xor.b64  	%rd76, %rd75, -8;
	add.s64 	%rd77, %rd10, %rd76;
	add.s64 	%rd74, %rd77, 256;
	// begin inline asm
	ld.relaxed.gpu.v2.u32 {%r2320, %r2316}, [%rd74];
	// end inline asm
	mov.u32 	%r2013, %nctaid.x;
$L__BB34_210:
	setp.eq.s32 	%p624, %r2320, 99;
	mov.b32 	%r1911, -1;
	vote.sync.any.pred 	%p625, %p624, %r1911;
	not.pred 	%p626, %p625;
	@%p626 bra 	$L__BB34_215;
	setp.gt.u32 	%p651, %r2013, 499;
	@%p651 bra 	$L__BB34_213;
	membar.cta;
	bra.uni 	$L__BB34_214;
$L__BB34_213:
	mov.b32 	%r2014, 350;
	// begin inline asm
	nanosleep.u32 %r2014;
	// end inline asm
$L__BB34_214:
	// begin inline asm
	ld.relaxed.gpu.v2.u32 {%r2320, %r2316}, [%rd74];
	// end inline asm
	bra.uni 	$L__BB34_210;
$L__BB34_215:
	setp.eq.s32 	%p627, %r2320, 101;
	mov.b32 	%r1938, -1;
	vote.sync.ballot.b32 	%r1939, %p627, %r1938;
	// begin inline asm
	mov.u32 %r1913, %lanemask_ge;
	// end inline asm
	and.b32  	%r1940, %r1939, %r1913;
	or.b32  	%r1941, %r1940, -2147483648;
	add.s32 	%r1942, %r1941, -1;
	not.b32 	%r1943, %r1941;
	and.b32  	%r1944, %r1943, %r1942;
	popc.b32 	%r1917, %r1944;
	mov.b32 	%r1916, 1;
	// begin inline asm
	shfl.sync.down.b32 %r1914, %r2316, %r1916, %r1917, %r1938;
	// end inline asm
	setp.lt.s32 	%p629, %r1819, %r1917;
	selp.b32 	%r1945, %r1914, 0, %p629;
	add.s32 	%r1920, %r1945, %r2316;
	mov.b32 	%r1921, 2;
	// begin inline asm
	shfl.sync.down.b32 %r1919, %r1920, %r1921, %r1917, %r1938;
	// end inline asm
	add.s32 	%r1946, %r1819, 2;
	setp.gt.s32 	%p630, %r1946, %r1917;
	selp.b32 	%r1947, 0, %r1919, %p630;
	add.s32 	%r1925, %r1920, %r1947;
	mov.b32 	%r1926, 4;
	// begin inline asm
	shfl.sync.down.b32 %r1924, %r1925, %r1926, %r1917, %r1938;
	// end inline asm
	add.s32 	%r1948, %r1819, 4;
	setp.gt.s32 	%p631, %r1948, %r1917;
	selp.b32 	%r1949, 0, %r1924, %p631;
	add.s32 	%r1930, %r1925, %r1949;
	mov.b32 	%r1931, 8;
	// begin inline asm
	shfl.sync.down.b32 %r1929, %r1930, %r1931, %r1917, %r1938;
	// end inline asm
	add.s32 	%r1950, %r1819, 8;
	setp.gt.s32 	%p632, %r1950, %r1917;
	selp.b32 	%r1951, 0, %r1929, %p632;
	add.s32 	%r1935, %r1930, %r1951;
	mov.b32 	%r1936, 16;
	// begin inline asm
	shfl.sync.down.b32 %r1934, %r1935, %r1936, %r1917, %r1938;
	// end inline asm
	add.s32 	%r1952, %r1819, 16;
	setp.gt.s32 	%p633, %r1952, %r1917;
	selp.b32 	%r1953, 0, %r1934, %p633;
	add.s32 	%r2318, %r1935, %r1953;
	mov.u32 	%r1954, %tid.x;
	not.b32 	%r1955, %r1954;
	mov.u32 	%r1956, %ctaid.x;
	add.s32 	%r2319, %r1956, %r1955;
	add.s64 	%rd11, %rd2, 256;
$L__BB34_216:
	setp.ne.s32 	%p634, %r2320, 101;
	mov.b32 	%r1957, -1;
	vote.sync.all.pred 	%p635, %p634, %r1957;
	not.pred 	%p636, %p635;
	@%p636 bra 	$L__BB34_224;
	mul.wide.s32 	%rd80, %r2319, 8;
	add.s64 	%rd81, %rd11, %rd80;
	add.s64 	%rd79, %rd81, -256;
	// begin inline asm
	ld.relaxed.gpu.v2.u32 {%r2320, %r2321}, [%rd79];
	// end inline asm
$L__BB34_218:
	setp.eq.s32 	%p640, %r2320, 99;
	mov.b32 	%r1966, -1;
	vote.sync.any.pred 	%p641, %p640, %r1966;
	not.pred 	%p642, %p641;
	@%p642 bra 	$L__BB34_223;
	mov.u32 	%r2009, %nctaid.x;
	setp.gt.u32 	%p650, %r2009, 499;
	@%p650 bra 	$L__BB34_221;
	membar.cta;
	bra.uni 	$L__BB34_222;
$L__BB34_221:
	mov.b32 	%r2010, 350;
	// begin inline asm
	nanosleep.u32 %r2010;
	// end inline asm
$L__BB34_222:
	// begin inline asm
	ld.relaxed.gpu.v2.u32 {%r2320, %r2321}, [%rd79];
	// end inline asm
	bra.uni 	$L__BB34_218;
$L__BB34_223:
	setp.eq.s32 	%p643, %r2320, 101;
	mov.b32 	%r1992, -1;
	vote.sync.ballot.b32 	%r1993, %p643, %r1992;
	and.b32  	%r1994, %r1993, %r1913;
	or.b32  	%r1995, %r1994, -2147483648;
	add.s32 	%r1996, %r1995, -1;
	not.b32 	%r1997, %r1995;
	and.b32  	%r1998, %r1997, %r1996;
	popc.b32 	%r1971, %r1998;
	mov.b32 	%r1970, 1;
	// begin inline asm
	shfl.sync.down.b32 %r1968, %r2321, %r1970, %r1971, %r1992;
	// end inline asm
	setp.lt.s32 	%p645, %r1819, %r1971;
	selp.b32 	%r1999, %r1968, 0, %p645;
	add.s32 	%r1974, %r1999, %r2321;
	mov.b32 	%r1975, 2;
	// begin inline asm
	shfl.sync.down.b32 %r1973, %r1974, %r1975, %r1971, %r1992;
	// end inline asm
	add.s32 	%r2000, %r1819, 2;
	setp.gt.s32 	%p646, %r2000, %r1971;
	selp.b32 	%r2001, 0, %r1973, %p646;
	add.s32 	%r1979, %r1974, %r2001;
	mov.b32 	%r1980, 4;
	// begin inline asm
	shfl.sync.down.b32 %r1978, %r1979, %r1980, %r1971, %r1992;
	// end inline asm
	add.s32 	%r2002, %r1819, 4;
	setp.gt.s32 	%p647, %r2002, %r1971;
	selp.b32 	%r2003, 0, %r1978, %p647;
	add.s32 	%r1984, %r1979, %r2003;
	mov.b32 	%r1985, 8;
	// begin inline asm
	shfl.sync.down.b32 %r1983, %r1984, %r1985, %r1971, %r1992;
	// end inline asm
	add.s32 	%r2004, %r1819, 8;
	setp.gt.s32 	%p648, %r2004, %r1971;
	selp.b32 	%r2005, 0, %r1983, %p648;
	add.s32 	%r1989, %r1984, %r2005;
	mov.b32 	%r1990, 16;
	// begin inline asm
	shfl.sync.down.b32 %r1988, %r1989, %r1990, %r1971, %r1992;
	// end inline asm
	add.s32 	%r2006, %r1819, 16;
	setp.gt.s32 	%p649, %r2006, %r1971;
	selp.b32 	%r2007, 0, %r1988, %p649;
	add.s32 	%r2008, %r2007, %r2318;
	add.s32 	%r2318, %r2008, %r1989;
	add.s32 	%r2319, %r2319, -32;
	bra.uni 	$L__BB34_216;
$L__BB34_224:
	mov.u32 	%r1959, %tid.x;
	setp.ne.s32 	%p637, %r1959, 0;
	@%p637 bra 	$L__BB34_226;
	add.s32 	%r1961, %r2318, %r302;
	add.s64 	%rd78, %rd10, 256;
	mov.b32 	%r1960, 101;
	// begin inline asm
	st.relaxed.gpu.v2.u32 [%rd78], {%r1960, %r1961};
	// end inline asm
	st.shared.u32 	[_ZN6thrust24THRUST_300001_SM_1000_NS8cuda_cub4core6detail5shmemE+100], %r2318;
	st.shared.u32 	[_ZN6thrust24THRUST_300001_SM_1000_NS8cuda_cub4core6detail5shmemE+104], %r1961;
$L__BB34_226:
	setp.ne.s32 	%p638, %r1819, 0;
	mov.u32 	%r2322, %r304;
	@%p638 bra 	$L__BB34_228;
	st.shared.u32 	[_ZN6thrust24THRUST_300001_SM_1000_NS8cuda_cub4core6detail5shmemE+80], %r2318;
	mov.u32 	%r2322, %r2318;
$L__BB34_228:
	mov.u32 	%r1962, %tid.x;
	setp.eq.s32 	%p639, %r1962, 0;
	bar.sync 	0;
	@%p639 bra 	$L__BB34_230;
	ld.shared.u32 	%r1963, [_ZN6thrust24THRUST_300001_SM_1000_NS8cuda_cub4core6detail5shmemE+80];
	add.s32 	%r2322, %r1963, %r2322;
$L__BB34_230:
	ld.shared.u32 	%r2324, [_ZN6thrust24THRUST_300001_SM_1000_NS8cuda_cub4core6detail5shmemE+108];
	ld.shared.u32 	%r2326, [_ZN6thrust24THRUST_300001_SM_1000_NS8cuda_cub4core6detail5shmemE+100];
$L__BB34_231:
	bar.sync 	0;
	sub.s32 	%r2328, %r2322, %r2326;
	not.pred 	%p670, %p7;
	@%p670 bra 	$L__BB34_233;
	add.s32 	%r338, %r2328, 1;
	shl.b32 	%r2105, %r2328, 2;
	mov.u32 	%r2106, _ZN6thrust24THRUST_300001_SM_1000_NS8cuda_cub4core6detail5shmemE;
	add.s32 	%r2107, %r2106, %r2105;
	st.shared.u32 	[%r2107+2048], %r141;
	mov.u32 	%r2328, %r338;
$L__BB34_233:
	not.pred 	%p671, %p14;
	@%p671 bra 	$L__BB34_235;
	add.s32 	%r340, %r2328, 1;
	shl.b32 	%r2108, %r2328, 2;
	mov.u32 	%r2109, _ZN6thrust24THRUST_300001_SM_1000_NS8cuda_cub4core6detail5shmemE;
	add.s32 	%r2110, %r2109, %r2108;
	st.shared.u32 	[%r2110+2048], %r2243;
	mov.u32 	%r2328, %r340;
$L__BB34_235:
	not.pred 	%p672, %p21;
	@%p672 bra 	$L__BB34_237;
	add.s32 	%r342, %r2328, 1;
	shl.b32 	%r2111, %r2328, 2;
	mov.u32 	%r2112, _ZN6thrust24THRUST_300001_SM_1000_NS8cuda_cub4core6detail5shmemE;
	add.s32 	%r2113, %r2112, %r2111;
	st.shared.u32 	[%r2113+2048], %r2247;
	mov.u32 	%r2328, %r342;
$L__BB34_237:
	not.pred 	%p673, %p28;
	@%p673 bra 	$L__BB34_239;
	add.s32 	%r344, %r2328, 1;
	shl.b32 	%r2114, %r2328, 2;
	mov.u32 	%r2115, _ZN6thrust24THRUST_300001_SM_1000_NS8cuda_cub4core6detail5shmemE;
	add.s32 	%r2116, %r2115, %r2114;
	st.shared.u32 	[%r2116+2048], %r2251;
	mov.u32 	%r2328, %r344;
$L__BB34_239:
	not.pred 	%p674, %p35;
	@%p674 bra 	$L__BB34_241;
	add.s32 	%r346, %r2328, 1;
	shl.b32 	%r2117, %r2328, 2;
	mov.u32 	%r2118, _ZN6thrust24THRUST_300001_SM_1000_NS8cuda_cub4core6detail5shmemE;
	add.s32 	%r2119, %r2118, %r2117;
	st.shared.u32 	[%r2119+2048], %r2255;
	mov.u32 	%r2328, %r346;
$L__BB34_241:
	and.b32  	%r2120, %r190, 32;
	setp.eq.s32 	%p675, %r2120, 0;
	@%p675 bra 	$L__BB34_243;
	add.s32 	%r348, %r2328, 1;
	shl.b32 	%r2121, %r2328, 2;
	mov.u32 	%r2122, _ZN6thrust24THRUST_300001_SM_1000_NS8cuda_cub4core6detail5shmemE;
	add.s32 	%r2123, %r2122, %r2121;
	st.shared.u32 	[%r2123+2048], %r2259;
	mov.u32 	%r2328, %r348;
$L__BB34_243:
	and.b32  	%r2124, %r190, 64;
	setp.eq.s32 	%p676, %r2124, 0;
	@%p676 bra 	$L__BB34_245;
	add.s32 	%r350, %r2328, 1;
	shl.b32 	%r2125, %r2328, 2;
	mov.u32 	%r2126, _ZN6thrust24THRUST_300001_SM_1000_NS8cuda_cub4core6detail5shmemE;
	add.s32 	%r2127, %r2126, %r2125;
	st.shared.u32 	[%r2127+2048], %r2263;
	mov.u32 	%r2328, %r350;
$L__BB34_245:
	and.b32  	%r2128, %r207, 128;
	setp.eq.s32 	%p677, %r2128, 0;
	@%p677 bra 	$L__BB34_247;
	add.s32 	%r352, %r2328, 1;
	shl.b32 	%r2129, %r2328, 2;
	mov.u32 	%r2130, _ZN6thrust24THRUST_300001_SM_1000_NS8cuda_cub4core6detail5shmemE;
	add.s32 	%r2131, %r2130, %r2129;
	st.shared.u32 	[%r2131+2048], %r2267;
	mov.u32 	%r2328, %r352;
$L__BB34_247:
	and.b32  	%r2132, %r207, 256;
	setp.eq.s32 	%p678, %r2132, 0;
	@%p678 bra 	$L__BB34_249;
	add.s32 	%r354, %r2328, 1;
	shl.b32 	%r2133, %r2328, 2;
	mov.u32 	%r2134, _ZN6thrust24THRUST_300001_SM_1000_NS8cuda_cub4core6detail5shmemE;
	add.s32 	%r2135, %r2134, %r2133;
	st.shared.u32 	[%r2135+2048], %r2271;
	mov.u32 	%r2328, %r354;
$L__BB34_249:
	and.b32  	%r2136, %r224, 512;
	setp.eq.s32 	%p679, %r2136, 0;
	@%p679 bra 	$L__BB34_251;
	add.s32 	%r356, %r2328, 1;
	shl.b32 	%r2137, %r2328, 2;
	mov.u32 	%r2138, _ZN6thrust24THRUST_300001_SM_1000_NS8cuda_cub4core6detail5shmemE;
	add.s32 	%r2139, %r2138, %r2137;
	st.shared.u32 	[%r2139+2048], %r2275;
	mov.u32 	%r2328, %r356;
$L__BB34_251:
	and.b32  	%r2140, %r224, 1024;
	setp.eq.s32 	%p680, %r2140, 0;
	@%p680 bra 	$L__BB34_253;
	add.s32 	%r358, %r2328, 1;
	shl.b32 	%r2141, %r2328, 2;
	mov.u32 	%r2142, _ZN6thrust24THRUST_300001_SM_1000_NS8cuda_cub4core6detail5shmemE;
	add.s32 	%r2143, %r2142, %r2141;
	st.shared.u32 	[%r2143+2048], %r2279;
	mov.u32 	%r2328, %r358;
$L__BB34_253:
	and.b32  	%r2144, %r241, 2048;
	setp.eq.s32 	%p681, %r2144, 0;
	@%p681 bra 	$L__BB34_255;
	add.s32 	%r360, %r2328, 1;
	shl.b32 	%r2145, %r2328, 2;
	mov.u32 	%r2146, _ZN6thrust24THRUST_300001_SM_1000_NS8cuda_cub4core6detail5shmemE;
	add.s32 	%r2147, %r2146, %r2145;
	st.shared.u32 	[%r2147+2048], %r2283;
	mov.u32 	%r2328, %r360;
$L__BB34_255:
	and.b32  	%r2148, %r241, 4096;
	setp.eq.s32 	%p682, %r2148, 0;
	@%p682 bra 	$L__BB34_257;
	add.s32 	%r362, %r2328, 1;
	shl.b32 	%r2149, %r2328, 2;
	mov.u32 	%r2150, _ZN6thrust24THRUST_300001_SM_1000_NS8cuda_cub4core6detail5shmemE;
	add.s32 	%r2151, %r2150, %r2149;
	st.shared.u32 	[%r2151+2048], %r2287;
	mov.u32 	%r2328, %r362;
$L__BB34_257:
	and.b32  	%r2152, %r258, 8192;
	setp.eq.s32 	%p683, %r2152, 0;
	@%p683 bra 	$L__BB34_259;
	add.s32 	%r364, %r2328, 1;
	shl.b32 	%r2153, %r2328, 2;
	mov.u32 	%r2154, _ZN6thrust24THRUST_300001_SM_1000_NS8cuda_cub4core6detail5shmemE;
	add.s32 	%r2155, %r2154, %r2153;
	st.shared.u32 	[%r2155+2048], %r2291;
	mov.u32 	%r2328, %r364;
$L__BB34_259:
	and.b32  	%r2156, %r258, 16384;
	setp.eq.s32 	%p684, %r2156, 0;
	@%p684 bra 	$L__BB34_261;
	add.s32 	%r366, %r2328, 1;
	shl.b32 	%r2157, %r2328, 2;
	mov.u32 	%r2158, _ZN6thrust24THRUST_300001_SM_1000_NS8cuda_cub4core6detail5shmemE;
	add.s32 	%r2159, %r2158, %r2157;
	st.shared.u32 	[%r2159+2048], %r2295;
	mov.u32 	%r2328, %r366;
$L__BB34_261:
	and.b32  	%r2160, %r275, 32768;
	setp.eq.s32 	%p685, %r2160, 0;
	@%p685 bra 	$L__BB34_263;
	add.s32 	%r368, %r2328, 1;
	shl.b32 	%r2161, %r2328, 2;
	mov.u32 	%r2162, _ZN6thrust24THRUST_300001_SM_1000_NS8cuda_cub4core6detail5shmemE;
	add.s32 	%r2163, %r2162, %r2161;
	st.shared.u32 	[%r2163+2048], %r2299;
	mov.u32 	%r2328, %r368;
$L__BB34_263:
	and.b32  	%r2164, %r275, 65536;
	setp.eq.s32 	%p686, %r2164, 0;
	@%p686 bra 	$L__BB34_265;
	add.s32 	%r370, %r2328, 1;
	shl.b32 	%r2165, %r2328, 2;
	mov.u32 	%r2166, _ZN6thrust24THRUST_300001_SM_1000_NS8cuda_cub4core6detail5shmemE;
	add.s32 	%r2167, %r2166, %r2165;
	st.shared.u32 	[%r2167+2048], %r2303;
	mov.u32 	%r2328, %r370;
$L__BB34_265:
	and.b32  	%r2168, %r293, 131072;
	setp.eq.s32 	%p687, %r2168, 0;
	@%p687 bra 	$L__BB34_267;
	add.s32 	%r372, %r2328, 1;
	shl.b32 	%r2169, %r2328, 2;
	mov.u32 	%r2170, _ZN6thrust24THRUST_300001_SM_1000_NS8cuda_cub4core6detail5shmemE;
	add.s32 	%r2171, %r2170, %r2169;
	st.shared.u32 	[%r2171+2048], %r2307;
	mov.u32 	%r2328, %r372;
$L__BB34_267:
	and.b32  	%r2172, %r293, 262144;
	setp.eq.s32 	%p688, %r2172, 0;
	@%p688 bra 	$L__BB34_269;
	shl.b32 	%r2173, %r2328, 2;
	mov.u32 	%r2174, _ZN6thrust24THRUST_300001_SM_1000_NS8cuda_cub4core6detail5shmemE;
	add.s32 	%r2175, %r2174, %r2173;
	st.shared.u32 	[%r2175+2048], %r2311;
$L__BB34_269:
	bar.sync 	0;
	mov.u32 	%r2351, %tid.x;
	setp.ge.s32 	%p689, %r2351, %r2324;
	@%p689 bra 	$L__BB34_570;
	not.b32 	%r2176, %r2351;
	add.s32 	%r375, %r2324, %r2176;
	and.b32  	%r2177, %r375, 1536;
	setp.eq.s32 	%p690, %r2177, 1536;
	@%p690 bra 	$L__BB34_273;
	shr.u32 	%r2178, %r375, 9;
	add.s32 	%r2179, %r2178, 1;
	and.b32  	%r2180, %r2179, 3;
	add.s32 	%r2347, %r2351, %r2326;
	shl.b32 	%r2181, %r2351, 2;
	mov.u32 	%r2182, _ZN6thrust24THRUST_300001_SM_1000_NS8cuda_cub4core6detail5shmemE;
	add.s32 	%r2183, %r2181, %r2182;
	add.s32 	%r2346, %r2183, 2048;
	neg.s32 	%r2345, %r2180;
	shl.b32 	%r2184, %r2179, 9;
	and.b32  	%r2185, %r2184, 1536;
	add.s32 	%r2351, %r2351, %r2185;
$L__BB34_272:
	.pragma "nounroll";
	mul.wide.s32 	%rd90, %r2347, 4;
	add.s64 	%rd91, %rd5, %rd90;
	ld.shared.u32 	%r2186, [%r2346];
	st.global.u32 	[%rd91], %r2186;
	add.s32 	%r2347, %r2347, 512;
	add.s32 	%r2346, %r2346, 2048;
	add.s32 	%r2345, %r2345, 1;
	setp.ne.s32 	%p691, %r2345, 0;
	@%p691 bra 	$L__BB34_272;
$L__BB34_273:
	setp.lt.u32 	%p692, %r375, 1536;
	@%p692 bra 	$L__BB34_570;
	add.s64 	%rd12, %rd5, 4096;
	add.s32 	%r2350, %r2326, %r2351;
	shl.b32 	%r2187, %r2351, 2;
	mov.u32 	%r2188, _ZN6thrust24THRUST_300001_SM_1000_NS8cuda_cub4core6detail5shmemE;
	add.s32 	%r2189, %r2187, %r2188;
	add.s32 	%r2349, %r2189, 8192;
$L__BB34_275:
	mul.wide.s32 	%rd92, %r2350, 4;
	add.s64 	%rd93, %rd12, %rd92;
	ld.shared.u32 	%r2190, [%r2349+-6144];
	st.global.u32 	[%rd93+-4096], %r2190;
	ld.shared.u32 	%r2191, [%r2349+-4096];
	st.global.u32 	[%rd93+-2048], %r2191;
	ld.shared.u32 	%r2192, [%r2349+-2048];
	st.global.u32 	[%rd93], %r2192;
	ld.shared.u32 	%r2193, [%r2349];
	st.global.u32 	[%rd93+2048], %r2193;
	add.s32 	%r2351, %r2351, 2048;
	add.s32 	%r2350, %r2350, 2048;
	add.s32 	%r2349, %r2349, 8192;
	setp.lt.s32 	%p693, %r2351, %r2324;
	@%p693 bra 	$L__BB34_275;
	bra.uni 	$L__BB34_570;
$L__BB34_276:
	mul.wide.u32 	%rd25, %r1, 8;
	add.s64 	%rd26, %rd1, %rd25;
	ld.global.u32 	%r808, [%rd26];
	ld.global.u32 	%r809, [%rd26+4];
	ld.global.u32 	%r810, [%rd26+8];
	ld.global.u32 	%r811, [%rd26+12];
	sub.s32 	%r395, %r810, %r808;
	sub.s32 	%r812, %r811, %r809;
	cvt.s64.s32 	%rd27, %r808;
	cvt.s64.s32 	%rd13, %r809;
	mov.u32 	%r397, %tid.x;
	add.s32 	%r398, %r812, %r395;
	setp.ge.s32 	%p234, %r397, %r398;
	cvt.u64.u32 	%rd14, %r397;
	add.s64 	%rd28, %rd14, %rd27;
	shl.b64 	%rd29, %rd28, 2;
	add.s64 	%rd15, %rd3, %rd29;
	@%p234 bra 	$L__BB34_280;
	setp.ge.s32 	%p235, %r397, %r395;
	@%p235 bra 	$L__BB34_279;
	ld.global.u32 	%r2352, [%rd15];
	bra.uni 	$L__BB34_280;
$L__BB34_279:
	sub.s32 	%r813, %r397, %r395;
	cvt.s64.s32 	%rd30, %r813;
	add.s64 	%rd31, %rd30, %rd13;
	shl.b64 	%rd32, %rd31, 2;
	add.s64 	%rd33, %rd4, %rd32;
	ld.global.u32 	%r2352, [%rd33];
$L__BB34_280:
	add.s32 	%r402, %r397, 512;
	setp.ge.s32 	%p236, %r402, %r398;
	cvt.s64.s32 	%rd34, %r395;
	sub.s64 	%rd35, %rd14, %rd34;
	add.s64 	%rd36, %rd35, %rd13;
	shl.b64 	%rd37, %rd36, 2;
	add.s64 	%rd16, %rd4, %rd37;
	@%p236 bra 	$L__BB34_284;
	setp.lt.s32 	%p237, %r402, %r395;
	@%p237 bra 	$L__BB34_283;
	ld.global.u32 	%r2353, [%rd16+2048];
	bra.uni 	$L__BB34_284;
$L__BB34_283:
	ld.global.u32 	%r2353, [%rd15+2048];
$L__BB34_284:
	or.b32  	%r406, %r397, 1024;
	setp.ge.s32 	%p238, %r406, %r398;
	@%p238 bra 	$L__BB34_288;
	setp.lt.s32 	%p239, %r406, %r395;
	@%p239 bra 	$L__BB34_287;
	ld.global.u32 	%r2354, [%rd16+4096];
	bra.uni 	$L__BB34_288;
$L__BB34_287:
	ld.global.u32 	%r2354, [%rd15+4096];
$L__BB34_288:
	add.s32 	%r410, %r397, 1536;
	setp.ge.s32 	%p240, %r410, %r398;
	@%p240 bra 	$L__BB34_292;
	setp.lt.s32 	%p241, %r410, %r395;
	@%p241 bra 	$L__BB34_291;
	ld.global.u32 	%r2355, [%rd16+6144];
	bra.uni 	$L__BB34_292;
$L__BB34_291:
	ld.global.u32 	%r2355, [%rd15+6144];
$L__BB34_292:
	or.b32  	%r414, %r397, 2048;
	setp.ge.s32 	%p242, %r414, %r398;
	@%p242 bra 	$L__BB34_296;
	setp.lt.s32 	%p243, %r414, %r395;
	@%p243 bra 	$L__BB34_295;
	ld.global.u32 	%r2356, [%rd16+8192];
	bra.uni 	$L__BB34_296;
$L__BB34_295:
	ld.global.u32 	%r2356, [%rd15+8192];
$L__BB34_296:
	add.s32 	%r418, %r397, 2560;
	setp.ge.s32 	%p244, %r418, %r398;
	@%p244 bra 	$L__BB34_300;
	setp.lt.s32 	%p245, %r418, %r395;
	@%p245 bra 	$L__BB34_299;
	ld.global.u32 	%r2357, [%rd16+10240];
	bra.uni 	$L__BB34_300;
$L__BB34_299:
	ld.global.u32 	%r2357, [%rd15+10240];
$L__BB34_300:
	or.b32  	%r422, %r397, 3072;
	setp.ge.s32 	%p246, %r422, %r398;
	@%p246 bra 	$L__BB34_304;
	setp.lt.s32 	%p247, %r422, %r395;
	@%p247 bra 	$L__BB34_303;
	ld.global.u32 	%r2358, [%rd16+12288];
	bra.uni 	$L__BB34_304;
$L__BB34_303:
	ld.global.u32 	%r2358, [%rd15+12288];
$L__BB34_304:
	add.s32 	%r426, %r397, 3584;
	setp.ge.s32 	%p248, %r426, %r398;
	@%p248 bra 	$L__BB34_308;
	setp.lt.s32 	%p249, %r426, %r395;
	@%p249 bra 	$L__BB34_307;
	ld.global.u32 	%r2359, [%rd16+14336];
	bra.uni 	$L__BB34_308;
$L__BB34_307:
	ld.global.u32 	%r2359, [%rd15+14336];
$L__BB34_308:
	or.b32  	%r430, %r397, 4096;
	setp.ge.s32 	%p250, %r430, %r398;
	@%p250 bra 	$L__BB34_312;
	setp.lt.s32 	%p251, %r430, %r395;
	@%p251 bra 	$L__BB34_311;
	ld.global.u32 	%r2360, [%rd16+16384];
	bra.uni 	$L__BB34_312;
$L__BB34_311:
	ld.global.u32 	%r2360, [%rd15+16384];
$L__BB34_312:
	add.s32 	%r434, %r397, 4608;
	setp.ge.s32 	%p252, %r434, %r398;
	@%p252 bra 	$L__BB34_316;
	setp.lt.s32 	%p253, %r434, %r395;
	@%p253 bra 	$L__BB34_315;
	ld.global.u32 	%r2361, [%rd16+18432];
	bra.uni 	$L__BB34_316;
$L__BB34_315:
	ld.global.u32 	%r2361, [%rd15+18432];
$L__BB34_316:
	or.b32  	%r438, %r397, 5120;
	setp.ge.s32 	%p254, %r438, %r398;
	@%p254 bra 	$L__BB34_320;
	setp.lt.s32 	%p255, %r438, %r395;
	@%p255 bra 	$L__BB34_319;
	ld.global.u32 	%r2362, [%rd16+20480];
	bra.uni 	$L__BB34_320;
$L__BB34_319:
	ld.global.u32 	%r2362, [%rd15+20480];
$L__BB34_320:
	add.s32 	%r442, %r397, 5632;
	setp.ge.s32 	%p256, %r442, %r398;
	@%p256 bra 	$L__BB34_324;
	setp.lt.s32 	%p257, %r442, %r395;
	@%p257 bra 	$L__BB34_323;
	ld.global.u32 	%r2363, [%rd16+22528];
	bra.uni 	$L__BB34_324;
$L__BB34_323:
	ld.global.u32 	%r2363, [%rd15+22528];
$L__BB34_324:
	or.b32  	%r446, %r397, 6144;
	setp.ge.s32 	%p258, %r446, %r398;
	@%p258 bra 	$L__BB34_328;
	setp.lt.s32 	%p259, %r446, %r395;
	@%p259 bra 	$L__BB34_327;
	ld.global.u32 	%r2364, [%rd16+24576];
	bra.uni 	$L__BB34_328;
$L__BB34_327:
	ld.global.u32 	%r2364, [%rd15+24576];
$L__BB34_328:
	add.s32 	%r450, %r397, 6656;
	setp.ge.s32 	%p260, %r450, %r398;
	@%p260 bra 	$L__BB34_332;
	setp.lt.s32 	%p261, %r450, %r395;
	@%p261 bra 	$L__BB34_331;
	ld.global.u32 	%r2365, [%rd16+26624];
	bra.uni 	$L__BB34_332;
$L__BB34_331:
	ld.global.u32 	%r2365, [%rd15+26624];
$L__BB34_332:
	or.b32  	%r454, %r397, 7168;
	setp.ge.s32 	%p262, %r454, %r398;
	@%p262 bra 	$L__BB34_336;
	setp.lt.s32 	%p263, %r454, %r395;
	@%p263 bra 	$L__BB34_335;
	ld.global.u32 	%r2366, [%rd16+28672];
	bra.uni 	$L__BB34_336;
$L__BB34_335:
	ld.global.u32 	%r2366, [%rd15+28672];
$L__BB34_336:
	add.s32 	%r458, %r397, 7680;
	setp.ge.s32 	%p264, %r458, %r398;
	@%p264 bra 	$L__BB34_340;
	setp.lt.s32 	%p265, %r458, %r395;
	@%p265 bra 	$L__BB34_339;
	ld.global.u32 	%r2367, [%rd16+30720];
	bra.uni 	$L__BB34_340;
$L__BB34_339:
	ld.global.u32 	%r2367, [%rd15+30720];
$L__BB34_340:
	or.b32  	%r462, %r397, 8192;
	setp.ge.s32 	%p266, %r462, %r398;
	@%p266 bra 	$L__BB34_344;
	setp.lt.s32 	%p267, %r462, %r395;
	@%p267 bra 	$L__BB34_343;
	ld.global.u32 	%r2368, [%rd16+32768];
	bra.uni 	$L__BB34_344;
$L__BB34_343:
	ld.global.u32 	%r2368, [%rd15+32768];
$L__BB34_344:
	add.s32 	%r466, %r397, 8704;
	setp.ge.s32 	%p268, %r466, %r398;
	@%p268 bra 	$L__BB34_348;
	setp.lt.s32 	%p269, %r466, %r395;
	@%p269 bra 	$L__BB34_347;
	ld.global.u32 	%r2369, [%rd16+34816];
	bra.uni 	$L__BB34_348;
$L__BB34_347:
	ld.global.u32 	%r2369, [%rd15+34816];
$L__BB34_348:
	or.b32  	%r470, %r397, 9216;
	setp.ge.s32 	%p270, %r470, %r398;
	@%p270 bra 	$L__BB34_352;
	setp.lt.s32 	%p271, %r470, %r395;
	@%p271 bra 	$L__BB34_351;
	ld.global.u32 	%r2370, [%rd16+36864];
	bra.uni 	$L__BB34_352;
$L__BB34_351:
	ld.global.u32 	%r2370, [%rd15+36864];
$L__BB34_352:
	mov.u32 	%r832, _ZN6thrust24THRUST_300001_SM_1000_NS8cuda_cub4core6detail5shmemE;
	add.s32 	%r833, %r832, 2048;
	shl.b32 	%r835, %r397, 2;
	add.s32 	%r474, %r833, %r835;
	st.shared.u32 	[%r474], %r2352;
	st.shared.u32 	[%r474+2048], %r2353;
	st.shared.u32 	[%r474+4096], %r2354;
	st.shared.u32 	[%r474+6144], %r2355;
	st.shared.u32 	[%r474+8192], %r2356;
	st.shared.u32 	[%r474+10240], %r2357;
	st.shared.u32 	[%r474+12288], %r2358;
	st.shared.u32 	[%r474+14336], %r2359;
	st.shared.u32 	[%r474+16384], %r2360;
	st.shared.u32 	[%r474+18432], %r2361;
	st.shared.u32 	[%r474+20480], %r2362;
	st.shared.u32 	[%r474+22528], %r2363;
	st.shared.u32 	[%r474+24576], %r2364;
	st.shared.u32 	[%r474+26624], %r2365;
	st.shared.u32 	[%r474+28672], %r2366;
	st.shared.u32 	[%r474+30720], %r2367;
	st.shared.u32 	[%r474+32768], %r2368;
	st.shared.u32 	[%r474+34816], %r2369;
	st.shared.u32 	[%r474+36864], %r2370;
	bar.sync 	0;
	mul.lo.s32 	%r836, %r397, 19;
	min.s32 	%r475, %r398, %r836;
	shl.b32 	%r837, %r395, 2;
	add.s32 	%r476, %r833, %r837;
	sub.s32 	%r838, %r475, %r812;
	max.s32 	%r2373, %r838, 0;
	min.s32 	%r2372, %r395, %r475;
	setp.ge.s32 	%p272, %r2373, %r2372;
	@%p272 bra 	$L__BB34_354;
$L__BB34_353:
	add.s32 	%r839, %r2373, %r2372;
	shr.s32 	%r840, %r839, 1;
	shl.b32 	%r841, %r840, 2;
	add.s32 	%r843, %r832, %r841;
	ld.shared.u32 	%r844, [%r843+2048];
	not.b32 	%r845, %r840;
	add.s32 	%r846, %r475, %r845;
	shl.b32 	%r847, %r846, 2;
	add.s32 	%r848, %r476, %r847;
	ld.shared.u32 	%r849, [%r848];
	setp.lt.s32 	%p273, %r849, %r844;
	add.s32 	%r850, %r840, 1;
	selp.b32 	%r2373, %r2373, %r850, %p273;
	selp.b32 	%r2372, %r840, %r2372, %p273;
	setp.lt.s32 	%p274, %r2373, %r2372;
	@%p274 bra 	$L__BB34_353;
$L__BB34_354:
	sub.s32 	%r484, %r475, %r2373;
	setp.ge.s32 	%p275, %r484, %r812;
	mov.b32 	%r2400, 0;
	@%p275 bra 	$L__BB34_379;
	shl.b32 	%r854, %r484, 2;
	add.s32 	%r485, %r476, %r854;
	ld.shared.u32 	%r486, [%r485];
	setp.lt.s32 	%p276, %r2373, 1;
	mov.b32 	%r2377, 0;
	mov.u32 	%r2376, %r2373;
	@%p276 bra 	$L__BB34_357;
	mul.lo.s32 	%r855, %r2373, 511;
	shr.s32 	%r856, %r855, 9;
	shl.b32 	%r857, %r856, 2;
	add.s32 	%r859, %r832, %r857;
	ld.shared.u32 	%r860, [%r859+2048];
	setp.lt.s32 	%p277, %r860, %r486;
	add.s32 	%r861, %r856, 1;
	selp.b32 	%r2376, %r2373, %r856, %p277;
	selp.b32 	%r2377, %r861, 0, %p277;
$L__BB34_357:
	setp.ge.s32 	%p278, %r2377, %r2376;
	@%p278 bra 	$L__BB34_359;
	mad.lo.s32 	%r862, %r2376, 127, %r2377;
	shr.s32 	%r863, %r862, 7;
	shl.b32 	%r864, %r863, 2;
	add.s32 	%r866, %r832, %r864;
	ld.shared.u32 	%r867, [%r866+2048];
	setp.lt.s32 	%p279, %r867, %r486;
	add.s32 	%r868, %r863, 1;
	selp.b32 	%r2376, %r2376, %r863, %p279;
	selp.b32 	%r2377, %r868, %r2377, %p279;
$L__BB34_359:
	setp.ge.s32 	%p280, %r2377, %r2376;
	@%p280 bra 	$L__BB34_361;
	mad.lo.s32 	%r869, %r2376, 31, %r2377;
	shr.s32 	%r870, %r869, 5;
	shl.b32 	%r871, %r870, 2;
	add.s32 	%r873, %r832, %r871;
	ld.shared.u32 	%r874, [%r873+2048];
	setp.lt.s32 	%p281, %r874, %r486;
	add.s32 	%r875, %r870, 1;
	selp.b32 	%r2376, %r2376, %r870, %p281;
	selp.b32 	%r2377, %r875, %r2377, %p281;
$L__BB34_361:
	setp.ge.s32 	%p282, %r2377, %r2376;
	@%p282 bra 	$L__BB34_363;
	mad.lo.s32 	%r876, %r2376, 15, %r2377;
	shr.s32 	%r877, %r876, 4;
	shl.b32 	%r878, %r877, 2;
	add.s32 	%r880, %r832, %r878;
	ld.shared.u32 	%r881, [%r880+2048];
	setp.lt.s32 	%p283, %r881, %r486;
	add.s32 	%r882, %r877, 1;
	selp.b32 	%r2376, %r2376, %r877, %p283;
	selp.b32 	%r2377, %r882, %r2377, %p283;
$L__BB34_363:
	setp.ge.s32 	%p284, %r2377, %r2376;
	@%p284 bra 	$L__BB34_365;
$L__BB34_364:
	add.s32 	%r884, %r2377, %r2376;
	shr.s32 	%r885, %r884, 1;
	shl.b32 	%r886, %r885, 2;
	add.s32 	%r888, %r832, %r886;
	ld.shared.u32 	%r889, [%r888+2048];
	setp.lt.s32 	%p285, %r889, %r486;
	add.s32 	%r890, %r885, 1;
	selp.b32 	%r2376, %r2376, %r885, %p285;
	selp.b32 	%r2377, %r890, %r2377, %p285;
	setp.lt.s32 	%p286, %r2377, %r2376;
	@%p286 bra 	$L__BB34_364;
$L__BB34_365:
	setp.lt.s32 	%p287, %r484, 1;
	mov.b32 	%r2388, 0;
	mov.u32 	%r2387, %r484;
	@%p287 bra 	$L__BB34_367;
	mul.lo.s32 	%r893, %r484, 511;
	shr.s32 	%r894, %r893, 9;
	shl.b32 	%r895, %r894, 2;
	add.s32 	%r896, %r476, %r895;
	ld.shared.u32 	%r897, [%r896];
	setp.lt.s32 	%p288, %r897, %r486;
	add.s32 	%r898, %r894, 1;
	selp.b32 	%r2387, %r484, %r894, %p288;
	selp.b32 	%r2388, %r898, 0, %p288;
$L__BB34_367:
	setp.ge.s32 	%p289, %r2388, %r2387;
	@%p289 bra 	$L__BB34_369;
	mad.lo.s32 	%r900, %r2387, 127, %r2388;
	shr.s32 	%r901, %r900, 7;
	shl.b32 	%r902, %r901, 2;
	add.s32 	%r903, %r476, %r902;
	ld.shared.u32 	%r904, [%r903];
	setp.lt.s32 	%p290, %r904, %r486;
	add.s32 	%r905, %r901, 1;
	selp.b32 	%r2387, %r2387, %r901, %p290;
	selp.b32 	%r2388, %r905, %r2388, %p290;
$L__BB34_369:
	setp.ge.s32 	%p291, %r2388, %r2387;
	@%p291 bra 	$L__BB34_371;
	mad.lo.s32 	%r906, %r2387, 31, %r2388;
	shr.s32 	%r907, %r906, 5;
	shl.b32 	%r908, %r907, 2;
	add.s32 	%r909, %r476, %r908;
	ld.shared.u32 	%r910, [%r909];
	setp.lt.s32 	%p292, %r910, %r486;
	add.s32 	%r911, %r907, 1;
	selp.b32 	%r2387, %r2387, %r907, %p292;
	selp.b32 	%r2388, %r911, %r2388, %p292;
$L__BB34_371:
	setp.ge.s32 	%p293, %r2388, %r2387;
	@%p293 bra 	$L__BB34_373;
	mad.lo.s32 	%r912, %r2387, 15, %r2388;
	shr.s32 	%r913, %r912, 4;
	shl.b32 	%r914, %r913, 2;
	add.s32 	%r915, %r476, %r914;
	ld.shared.u32 	%r916, [%r915];
	setp.lt.s32 	%p294, %r916, %r486;
	add.s32 	%r917, %r913, 1;
	selp.b32 	%r2387, %r2387, %r913, %p294;
	selp.b32 	%r2388, %r917, %r2388, %p294;
$L__BB34_373:
	setp.ge.s32 	%p295, %r2388, %r2387;
	@%p295 bra 	$L__BB34_375;
$L__BB34_374:
	add.s32 	%r919, %r2388, %r2387;
	shr.s32 	%r920, %r919, 1;
	shl.b32 	%r921, %r920, 2;
	add.s32 	%r922, %r476, %r921;
	ld.shared.u32 	%r923, [%r922];
	setp.lt.s32 	%p296, %r923, %r486;
	add.s32 	%r924, %r920, 1;
	selp.b32 	%r2387, %r2387, %r920, %p296;
	selp.b32 	%r2388, %r924, %r2388, %p296;
	setp.lt.s32 	%p297, %r2388, %r2387;
	@%p297 bra 	$L__BB34_374;
$L__BB34_375:
	sub.s32 	%r927, %r2373, %r2377;
	sub.s32 	%r531, %r484, %r2388;
	add.s32 	%r532, %r531, %r927;
	shr.s32 	%r928, %r532, 1;
	max.s32 	%r533, %r928, %r531;
	add.s32 	%r930, %r2388, %r533;
	add.s32 	%r931, %r930, 1;
	min.s32 	%r932, %r931, %r812;
	sub.s32 	%r2397, %r932, %r484;
	setp.lt.s32 	%p298, %r2397, 1;
	mov.b32 	%r2398, 0;
	@%p298 bra 	$L__BB34_378;
	mov.b32 	%r2398, 0;
$L__BB34_377:
	add.s32 	%r934, %r2398, %r2397;
	shr.s32 	%r935, %r934, 1;
	shl.b32 	%r936, %r935, 2;
	add.s32 	%r937, %r485, %r936;
	ld.shared.u32 	%r938, [%r937];
	setp.lt.s32 	%p299, %r486, %r938;
	add.s32 	%r939, %r935, 1;
	selp.b32 	%r2397, %r935, %r2397, %p299;
	selp.b32 	%r2398, %r2398, %r939, %p299;
	setp.lt.s32 	%p300, %r2398, %r2397;
	@%p300 bra 	$L__BB34_377;
$L__BB34_378:
	add.s32 	%r940, %r531, %r2398;
	min.s32 	%r941, %r940, %r533;
	sub.s32 	%r942, %r532, %r941;
	add.s32 	%r943, %r941, 1;
	setp.eq.s32 	%p301, %r942, %r943;
	setp.lt.s32 	%p302, %r533, %r940;
	and.pred  	%p303, %p301, %p302;
	add.s32 	%r2373, %r942, %r2377;
	selp.u32 	%r2400, 1, 0, %p303;
$L__BB34_379:
	sub.s32 	%r944, %r475, %r2373;
	add.s32 	%r945, %r944, %r2400;
	setp.eq.s32 	%p304, %r397, 0;
	shl.b32 	%r946, %r395, 16;
	or.b32  	%r947, %r946, %r812;
	shl.b32 	%r948, %r2373, 16;
	or.b32  	%r949, %r945, %r948;
	selp.b32 	%r950, %r947, %r949, %p304;
	add.s32 	%r951, %r397, -1;
	selp.b32 	%r952, 511, %r951, %p304;
	shl.b32 	%r953, %r952, 2;
	add.s32 	%r955, %r832, %r953;
	st.shared.u32 	[%r955], %r950;
	bar.sync 	0;
	ld.shared.u32 	%r956, [%r474+-2048];
	shr.s32 	%r544, %r956, 16;
	and.b32  	%r957, %r956, 65535;
	add.s32 	%r2408, %r945, %r395;
	add.s32 	%r546, %r957, %r395;
	add.s32 	%r547, %r546, %r544;
	shl.b32 	%r958, %r945, 2;
	add.s32 	%r548, %r476, %r958;
	ld.shared.u32 	%r2407, [%r548];
	shl.b32 	%r959, %r2373, 2;
	add.s32 	%r960, %r832, %r959;
	add.s32 	%r550, %r960, 2048;
	ld.shared.u32 	%r551, [%r960+2048];
	setp.ge.s32 	%p731, %r2373, %r544;
	setp.lt.s32 	%p305, %r2373, %r544;
	setp.ge.s32 	%p306, %r2408, %r546;
	and.pred  	%p732, %p306, %p305;
	or.pred  	%p307, %p731, %p306;
	@%p307 bra 	$L__BB34_381;
	setp.lt.s32 	%p732, %r551, %r2407;
	setp.lt.s32 	%p731, %r2407, %r551;
$L__BB34_381:
	add.s32 	%r961, %r2408, %r2373;
	setp.lt.s32 	%p308, %r961, %r547;
	and.pred  	%p123, %p308, %p732;
	mov.u32 	%r2401, %r551;
	@%p731 bra 	$L__BB34_383;
	add.s32 	%r2373, %r2373, 1;
	ld.shared.u32 	%r2401, [%r550+4];
$L__BB34_383:
	@%p732 bra 	$L__BB34_385;
	add.s32 	%r2408, %r2408, 1;
	ld.shared.u32 	%r2407, [%r548+4];
$L__BB34_385:
	setp.ge.s32 	%p733, %r2373, %r544;
	setp.lt.s32 	%p309, %r2373, %r544;
	setp.ge.s32 	%p310, %r2408, %r546;
	and.pred  	%p734, %p310, %p309;
	or.pred  	%p311, %p733, %p310;
	@%p311 bra 	$L__BB34_387;
	setp.lt.s32 	%p734, %r2401, %r2407;
	setp.lt.s32 	%p733, %r2407, %r2401;
$L__BB34_387:
	add.s32 	%r962, %r2408, %r2373;
	setp.lt.s32 	%p312, %r962, %r547;
	and.pred  	%p130, %p312, %p734;
	mov.u32 	%r2405, %r2401;
	@%p733 bra 	$L__BB34_389;
	add.s32 	%r560, %r2373, 1;
	shl.b32 	%r963, %r2373, 2;
	add.s32 	%r965, %r832, %r963;
	ld.shared.u32 	%r2405, [%r965+2052];
	mov.u32 	%r2373, %r560;
$L__BB34_389:
	@%p734 bra 	$L__BB34_391;
	add.s32 	%r564, %r2408, 1;
	shl.b32 	%r966, %r2408, 2;
	add.s32 	%r968, %r832, %r966;
	ld.shared.u32 	%r2407, [%r968+2052];
	mov.u32 	%r2408, %r564;
$L__BB34_391:
	setp.ge.s32 	%p735, %r2373, %r544;
	setp.lt.s32 	%p313, %r2373, %r544;
	setp.ge.s32 	%p314, %r2408, %r546;
	and.pred  	%p736, %p314, %p313;
	or.pred  	%p315, %p735, %p314;
	@%p315 bra 	$L__BB34_393;
	setp.lt.s32 	%p736, %r2405, %r2407;
	setp.lt.s32 	%p735, %r2407, %r2405;
$L__BB34_393:
	add.s32 	%r969, %r2408, %r2373;
	setp.lt.s32 	%p316, %r969, %r547;
	and.pred  	%p137, %p316, %p736;
	mov.u32 	%r2409, %r2405;
	@%p735 bra 	$L__BB34_395;
	add.s32 	%r568, %r2373, 1;
	shl.b32 	%r970, %r2373, 2;
	add.s32 	%r972, %r832, %r970;
	ld.shared.u32 	%r2409, [%r972+2052];
	mov.u32 	%r2373, %r568;
$L__BB34_395:
	@%p736 bra 	$L__BB34_397;
	add.s32 	%r572, %r2408, 1;
	shl.b32 	%r973, %r2408, 2;
	add.s32 	%r975, %r832, %r973;
	ld.shared.u32 	%r2407, [%r975+2052];
	mov.u32 	%r2408, %r572;
$L__BB34_397:
	setp.ge.s32 	%p737, %r2373, %r544;
	setp.lt.s32 	%p317, %r2373, %r544;
	setp.ge.s32 	%p318, %r2408, %r546;
	and.pred  	%p738, %p318, %p317;
	or.pred  	%p319, %p737, %p318;
	@%p319 bra 	$L__BB34_399;
	setp.lt.s32 	%p738, %r2409, %r2407;
	setp.lt.s32 	%p737, %r2407, %r2409;
$L__BB34_399:
	add.s32 	%r976, %r2408, %r2373;
	setp.lt.s32 	%p320, %r976, %r547;
	and.pred  	%p144, %p320, %p738;
	mov.u32 	%r2413, %r2409;
	@%p737 bra 	$L__BB34_401;
	add.s32 	%r576, %r2373, 1;
	shl.b32 	%r977, %r2373, 2;
	add.s32 	%r979, %r832, %r977;
	ld.shared.u32 	%r2413, [%r979+2052];
	mov.u32 	%r2373, %r576;
$L__BB34_401:
	@%p738 bra 	$L__BB34_403;
	add.s32 	%r580, %r2408, 1;
	shl.b32 	%r980, %r2408, 2;
	add.s32 	%r982, %r832, %r980;
	ld.shared.u32 	%r2407, [%r982+2052];
	mov.u32 	%r2408, %r580;
$L__BB34_403:
	setp.ge.s32 	%p739, %r2373, %r544;
	setp.lt.s32 	%p321, %r2373, %r544;
	setp.ge.s32 	%p322, %r2408, %r546;
	and.pred  	%p740, %p322, %p321;
	or.pred  	%p323, %p739, %p322;
	@%p323 bra 	$L__BB34_405;
	setp.lt.s32 	%p740, %r2413, %r2407;
	setp.lt.s32 	%p739, %r2407, %r2413;
$L__BB34_405:
	add.s32 	%r983, %r2408, %r2373;
	setp.lt.s32 	%p324, %r983, %r547;
	and.pred  	%p151, %p324, %p740;
	mov.u32 	%r2417, %r2413;
	@%p739 bra 	$L__BB34_407;
	add.s32 	%r584, %r2373, 1;
	shl.b32 	%r984, %r2373, 2;
	mov.u32 	%r985, _ZN6thrust24THRUST_300001_SM_1000_NS8cuda_cub4core6detail5shmemE;
	add.s32 	%r986, %r985, %r984;
	ld.shared.u32 	%r2417, [%r986+2052];
	mov.u32 	%r2373, %r584;
$L__BB34_407:
	@%p740 bra 	$L__BB34_409;
	add.s32 	%r588, %r2408, 1;
	shl.b32 	%r987, %r2408, 2;
	mov.u32 	%r988, _ZN6thrust24THRUST_300001_SM_1000_NS8cuda_cub4core6detail5shmemE;
	add.s32 	%r989, %r988, %r987;
	ld.shared.u32 	%r2407, [%r989+2052];
	mov.u32 	%r2408, %r588;
$L__BB34_409:
	setp.ge.s32 	%p741, %r2373, %r544;
	setp.lt.s32 	%p325, %r2373, %r544;
	setp.ge.s32 	%p326, %r2408, %r546;
	and.pred  	%p742, %p326, %p325;
	or.pred  	%p327, %p741, %p326;
	@%p327 bra 	$L__BB34_411;
	setp.lt.s32 	%p742, %r2417, %r2407;
	setp.lt.s32 	%p741, %r2407, %r2417;
$L__BB34_411:
	mov.u32 	%r2421, %r2417;
	mov.u32 	%r2426, %r2373;
	@%p741 bra 	$L__BB34_413;
	add.s32 	%r2426, %r2373, 1;
	shl.b32 	%r990, %r2373, 2;
	mov.u32 	%r991, _ZN6thrust24THRUST_300001_SM_1000_NS8cuda_cub4core6detail5shmemE;
	add.s32 	%r992, %r991, %r990;
	ld.shared.u32 	%r2421, [%r992+2052];
$L__BB34_413:
	mov.u32 	%r2428, %r2408;
	@%p742 bra 	$L__BB34_415;
	add.s32 	%r2428, %r2408, 1;
	shl.b32 	%r993, %r2408, 2;
	mov.u32 	%r994, _ZN6thrust24THRUST_300001_SM_1000_NS8cuda_cub4core6detail5shmemE;
	add.s32 	%r995, %r994, %r993;
	ld.shared.u32 	%r2407, [%r995+2052];
$L__BB34_415:
	setp.ge.s32 	%p743, %r2426, %r544;
	setp.lt.s32 	%p328, %r2426, %r544;
	setp.ge.s32 	%p329, %r2428, %r546;
	and.pred  	%p744, %p329, %p328;
	or.pred  	%p330, %p743, %p329;
	@%p330 bra 	$L__BB34_417;
	setp.lt.s32 	%p744, %r2421, %r2407;
	setp.lt.s32 	%p743, %r2407, %r2421;
$L__BB34_417:
	add.s32 	%r996, %r2428, %r2426;
	setp.lt.s32 	%p331, %r996, %r547;
	selp.b32 	%r997, 64, 0, %p744;
	selp.b32 	%r998, %r997, 0, %p331;
	add.s32 	%r999, %r2408, %r2373;
	setp.lt.s32 	%p332, %r999, %r547;
	selp.b32 	%r1000, 32, 0, %p742;
	selp.b32 	%r1001, %r1000, 0, %p332;
	or.b32  	%r1002, %r1001, %r998;
	selp.b32 	%r1003, 8, 0, %p144;
	selp.b32 	%r1004, 4, 0, %p137;
	selp.u32 	%r1005, 1, 0, %p123;
	selp.b32 	%r1006, 2, 0, %p130;
	or.b32  	%r1007, %r1006, %r1005;
	or.b32  	%r1008, %r1007, %r1004;
	or.b32  	%r1009, %r1008, %r1003;
	selp.b32 	%r1010, 16, 0, %p151;
	or.b32  	%r1011, %r1009, %r1010;
	or.b32  	%r600, %r1002, %r1011;
	mov.u32 	%r2425, %r2421;
	@%p743 bra 	$L__BB34_419;
	add.s32 	%r601, %r2426, 1;
	shl.b32 	%r1012, %r2426, 2;
	mov.u32 	%r1013, _ZN6thrust24THRUST_300001_SM_1000_NS8cuda_cub4core6detail5shmemE;
	add.s32 	%r1014, %r1013, %r1012;
	ld.shared.u32 	%r2425, [%r1014+2052];
	mov.u32 	%r2426, %r601;
$L__BB34_419:
	@%p744 bra 	$L__BB34_421;
	add.s32 	%r605, %r2428, 1;
	shl.b32 	%r1015, %r2428, 2;
	mov.u32 	%r1016, _ZN6thrust24THRUST_300001_SM_1000_NS8cuda_cub4core6detail5shmemE;
	add.s32 	%r1017, %r1016, %r1015;
	ld.shared.u32 	%r2407, [%r1017+2052];
	mov.u32 	%r2428, %r605;
$L__BB34_421:
	setp.ge.s32 	%p745, %r2426, %r544;
	setp.lt.s32 	%p333, %r2426, %r544;
	setp.ge.s32 	%p334, %r2428, %r546;
	and.pred  	%p746, %p334, %p333;
	or.pred  	%p335, %p745, %p334;
	@%p335 bra 	$L__BB34_423;
	setp.lt.s32 	%p746, %r2425, %r2407;
	setp.lt.s32 	%p745, %r2407, %r2425;
$L__BB34_423:
	mov.u32 	%r2429, %r2425;
	mov.u32 	%r2434, %r2426;
	@%p745 bra 	$L__BB34_425;
	add.s32 	%r2434, %r2426, 1;
	shl.b32 	%r1018, %r2426, 2;
	mov.u32 	%r1019, _ZN6thrust24THRUST_300001_SM_1000_NS8cuda_cub4core6detail5shmemE;
	add.s32 	%r1020, %r1019, %r1018;
	ld.shared.u32 	%r2429, [%r1020+2052];
$L__BB34_425:
	mov.u32 	%r2436, %r2428;
	@%p746 bra 	$L__BB34_427;
	add.s32 	%r2436, %r2428, 1;
	shl.b32 	%r1021, %r2428, 2;
	mov.u32 	%r1022, _ZN6thrust24THRUST_300001_SM_1000_NS8cuda_cub4core6detail5shmemE;
	add.s32 	%r1023, %r1022, %r1021;
	ld.shared.u32 	%r2407, [%r1023+2052];
$L__BB34_427:
	setp.ge.s32 	%p747, %r2434, %r544;
	setp.lt.s32 	%p336, %r2434, %r544;
	setp.ge.s32 	%p337, %r2436, %r546;
	and.pred  	%p748, %p337, %p336;
	or.pred  	%p338, %p747, %p337;
	@%p338 bra 	$L__BB34_429;
	setp.lt.s32 	%p748, %r2429, %r2407;
	setp.lt.s32 	%p747, %r2407, %r2429;
$L__BB34_429:
	add.s32 	%r1024, %r2436, %r2434;
	setp.lt.s32 	%p339, %r1024, %r547;
	selp.b32 	%r1025, 256, 0, %p748;
	selp.b32 	%r1026, %r1025, 0, %p339;
	add.s32 	%r1027, %r2428, %r2426;
	setp.lt.s32 	%p340, %r1027, %r547;
	selp.b32 	%r1028, 128, 0, %p746;
	selp.b32 	%r1029, %r1028, 0, %p340;
	or.b32  	%r1030, %r1029, %r1026;
	or.b32  	%r617, %r1030, %r600;
	mov.u32 	%r2433, %r2429;
	@%p747 bra 	$L__BB34_431;
	add.s32 	%r618, %r2434, 1;
	shl.b32 	%r1031, %r2434, 2;
	mov.u32 	%r1032, _ZN6thrust24THRUST_300001_SM_1000_NS8cuda_cub4core6detail5shmemE;
	add.s32 	%r1033, %r1032, %r1031;
	ld.shared.u32 	%r2433, [%r1033+2052];
	mov.u32 	%r2434, %r618;
$L__BB34_431:
	@%p748 bra 	$L__BB34_433;
	add.s32 	%r622, %r2436, 1;
	shl.b32 	%r1034, %r2436, 2;
	mov.u32 	%r1035, _ZN6thrust24THRUST_300001_SM_1000_NS8cuda_cub4core6detail5shmemE;
	add.s32 	%r1036, %r1035, %r1034;
	ld.shared.u32 	%r2407, [%r1036+2052];
	mov.u32 	%r2436, %r622;
$L__BB34_433:
	setp.ge.s32 	%p749, %r2434, %r544;
	setp.lt.s32 	%p341, %r2434, %r544;
	setp.ge.s32 	%p342, %r2436, %r546;
	and.pred  	%p750, %p342, %p341;
	or.pred  	%p343, %p749, %p342;
	@%p343 bra 	$L__BB34_435;
	setp.lt.s32 	%p750, %r2433, %r2407;
	setp.lt.s32 	%p749, %r2407, %r2433;
$L__BB34_435:
	mov.u32 	%r2437, %r2433;
	mov.u32 	%r2442, %r2434;
	@%p749 bra 	$L__BB34_437;
	add.s32 	%r2442, %r2434, 1;
	shl.b32 	%r1037, %r2434, 2;
	mov.u32 	%r1038, _ZN6thrust24THRUST_300001_SM_1000_NS8cuda_cub4core6detail5shmemE;
	add.s32 	%r1039, %r1038, %r1037;
	ld.shared.u32 	%r2437, [%r1039+2052];
$L__BB34_437:
	mov.u32 	%r2444, %r2436;
	@%p750 bra 	$L__BB34_439;
	add.s32 	%r2444, %r2436, 1;
	shl.b32 	%r1040, %r2436, 2;
	mov.u32 	%r1041, _ZN6thrust24THRUST_300001_SM_1000_NS8cuda_cub4core6detail5shmemE;
	add.s32 	%r1042, %r1041, %r1040;
	ld.shared.u32 	%r2407, [%r1042+2052];
$L__BB34_439:
	setp.ge.s32 	%p751, %r2442, %r544;
	setp.lt.s32 	%p344, %r2442, %r544;
	setp.ge.s32 	%p345, %r2444, %r546;
	and.pred  	%p752, %p345, %p344;
	or.pred  	%p346, %p751, %p345;
	@%p346 bra 	$L__BB34_441;
	setp.lt.s32 	%p752, %r2437, %r2407;
	setp.lt.s32 	%p751, %r2407, %r2437;
$L__BB34_441:
	add.s32 	%r1043, %r2444, %r2442;
	setp.lt.s32 	%p347, %r1043, %r547;
	selp.b32 	%r1044, 1024, 0, %p752;
	selp.b32 	%r1045, %r1044, 0, %p347;
	add.s32 	%r1046, %r2436, %r2434;
	setp.lt.s32 	%p348, %r1046, %r547;
	selp.b32 	%r1047, 512, 0, %p750;
	selp.b32 	%r1048, %r1047, 0, %p348;
	or.b32  	%r1049, %r1048, %r1045;
	or.b32  	%r634, %r1049, %r617;
	mov.u32 	%r2441, %r2437;
	@%p751 bra 	$L__BB34_443;
	add.s32 	%r635, %r2442, 1;
	shl.b32 	%r1050, %r2442, 2;
	mov.u32 	%r1051, _ZN6thrust24THRUST_300001_SM_1000_NS8cuda_cub4core6detail5shmemE;
	add.s32 	%r1052, %r1051, %r1050;
	ld.shared.u32 	%r2441, [%r1052+2052];
	mov.u32 	%r2442, %r635;
$L__BB34_443:
	@%p752 bra 	$L__BB34_445;
	add.s32 	%r639, %r2444, 1;
	shl.b32 	%r1053, %r2444, 2;
	mov.u32 	%r1054, _ZN6thrust24THRUST_300001_SM_1000_NS8cuda_cub4core6detail5shmemE;
	add.s32 	%r1055, %r1054, %r1053;
	ld.shared.u32 	%r2407, [%r1055+2052];
	mov.u32 	%r2444, %r639;
$L__BB34_445:
	setp.ge.s32 	%p753, %r2442, %r544;
	setp.lt.s32 	%p349, %r2442, %r544;
	setp.ge.s32 	%p350, %r2444, %r546;
	and.pred  	%p754, %p350, %p349;
	or.pred  	%p351, %p753, %p350;
	@%p351 bra 	$L__BB34_447;
	setp.lt.s32 	%p754, %r2441, %r2407;
	setp.lt.s32 	%p753, %r2407, %r2441;
$L__BB34_447:
	mov.u32 	%r2445, %r2441;
	mov.u32 	%r2450, %r2442;
	@%p753 bra 	$L__BB34_449;
	add.s32 	%r2450, %r2442, 1;
	shl.b32 	%r1056, %r2442, 2;
	mov.u32 	%r1057, _ZN6thrust24THRUST_300001_SM_1000_NS8cuda_cub4core6detail5shmemE;
	add.s32 	%r1058, %r1057, %r1056;
	ld.shared.u32 	%r2445, [%r1058+2052];
$L__BB34_449:
	mov.u32 	%r2452, %r2444;
	@%p754 bra 	$L__BB34_451;
	add.s32 	%r2452, %r2444, 1;
	shl.b32 	%r1059, %r2444, 2;
	mov.u32 	%r1060, _ZN6thrust24THRUST_300001_SM_1000_NS8cuda_cub4core6detail5shmemE;
	add.s32 	%r1061, %r1060, %r1059;
	ld.shared.u32 	%r2407, [%r1061+2052];
$L__BB34_451:
	setp.ge.s32 	%p755, %r2450, %r544;
	setp.lt.s32 	%p352, %r2450, %r544;
	setp.ge.s32 	%p353, %r2452, %r546;
	and.pred  	%p756, %p353, %p352;
	or.pred  	%p354, %p755, %p353;
	@%p354 bra 	$L__BB34_453;
	setp.lt.s32 	%p756, %r2445, %r2407;
	setp.lt.s32 	%p755, %r2407, %r2445;
$L__BB34_453:
	add.s32 	%r1062, %r2452, %r2450;
	setp.lt.s32 	%p355, %r1062, %r547;
	selp.b32 	%r1063, 4096, 0, %p756;
	selp.b32 	%r1064, %r1063, 0, %p355;
	add.s32 	%r1065, %r2444, %r2442;
	setp.lt.s32 	%p356, %r1065, %r547;
	selp.b32 	%r1066, 2048, 0, %p754;
	selp.b32 	%r1067, %r1066, 0, %p356;
	or.b32  	%r1068, %r1067, %r1064;
	or.b32  	%r651, %r1068, %r634;
	mov.u32 	%r2449, %r2445;
	@%p755 bra 	$L__BB34_455;
	add.s32 	%r652, %r2450, 1;
	shl.b32 	%r1069, %r2450, 2;
	mov.u32 	%r1070, _ZN6thrust24THRUST_300001_SM_1000_NS8cuda_cub4core6detail5shmemE;
	add.s32 	%r1071, %r1070, %r1069;
	ld.shared.u32 	%r2449, [%r1071+2052];
	mov.u32 	%r2450, %r652;
$L__BB34_455:
	@%p756 bra 	$L__BB34_457;
	add.s32 	%r656, %r2452, 1;
	shl.b32 	%r1072, %r2452, 2;
	mov.u32 	%r1073, _ZN6thrust24THRUST_300001_SM_1000_NS8cuda_cub4core6detail5shmemE;
	add.s32 	%r1074, %r1073, %r1072;
	ld.shared.u32 	%r2407, [%r1074+2052];
	mov.u32 	%r2452, %r656;
$L__BB34_457:
	setp.ge.s32 	%p757, %r2450, %r544;
	setp.lt.s32 	%p357, %r2450, %r544;
	setp.ge.s32 	%p358, %r2452, %r546;
	and.pred  	%p758, %p358, %p357;
	or.pred  	%p359, %p757, %p358;
	@%p359 bra 	$L__BB34_459;
	setp.lt.s32 	%p758, %r2449, %r2407;
	setp.lt.s32 	%p757, %r2407, %r2449;
$L__BB34_459:
	mov.u32 	%r2453, %r2449;
	mov.u32 	%r2458, %r2450;
	@%p757 bra 	$L__BB34_461;
	add.s32 	%r2458, %r2450, 1;
	shl.b32 	%r1075, %r2450, 2;
	mov.u32 	%r1076, _ZN6thrust24THRUST_300001_SM_1000_NS8cuda_cub4core6detail5shmemE;
	add.s32 	%r1077, %r1076, %r1075;
	ld.shared.u32 	%r2453, [%r1077+2052];
$L__BB34_461:
	mov.u32 	%r2460, %r2452;
	@%p758 bra 	$L__BB34_463;
	add.s32 	%r2460, %r2452, 1;
	shl.b32 	%r1078, %r2452, 2;
	mov.u32 	%r1079, _ZN6thrust24THRUST_300001_SM_1000_NS8cuda_cub4core6detail5shmemE;
	add.s32 	%r1080, %r1079, %r1078;
	ld.shared.u32 	%r2407, [%r1080+2052];
$L__BB34_463:
	setp.ge.s32 	%p759, %r2458, %r544;
	setp.lt.s32 	%p360, %r2458, %r544;
	setp.ge.s32 	%p361, %r2460, %r546;
	and.pred  	%p760, %p361, %p360;
	or.pred  	%p362, %p759, %p361;
	@%p362 bra 	$L__BB34_465;
	setp.lt.s32 	%p760, %r2453, %r2407;
	setp.lt.s32 	%p759, %r2407, %r2453;
$L__BB34_465:
	add.s32 	%r1081, %r2460, %r2458;
	setp.lt.s32 	%p363, %r1081, %r547;
	selp.b32 	%r1082, 16384, 0, %p760;
	selp.b32 	%r1083, %r1082, 0, %p363;
	add.s32 	%r1084, %r2452, %r2450;
	setp.lt.s32 	%p364, %r1084, %r547;
	selp.b32 	%r1085, 8192, 0, %p758;
	selp.b32 	%r1086, %r1085, 0, %p364;
	or.b32  	%r1087, %r1086, %r1083;
	or.b32  	%r668, %r1087, %r651;
	mov.u32 	%r2457, %r2453;
	@%p759 bra 	$L__BB34_467;
	add.s32 	%r669, %r2458, 1;
	shl.b32 	%r1088, %r2458, 2;
	mov.u32 	%r1089, _ZN6thrust24THRUST_300001_SM_1000_NS8cuda_cub4core6detail5shmemE;
	add.s32 	%r1090, %r1089, %r1088;
	ld.shared.u32 	%r2457, [%r1090+2052];
	mov.u32 	%r2458, %r669;
$L__BB34_467:
	@%p760 bra 	$L__BB34_469;
	add.s32 	%r673, %r2460, 1;
	shl.b32 	%r1091, %r2460, 2;
	mov.u32 	%r1092, _ZN6thrust24THRUST_300001_SM_1000_NS8cuda_cub4core6detail5shmemE;
	add.s32 	%r1093, %r1092, %r1091;
	ld.shared.u32 	%r2407, [%r1093+2052];
	mov.u32 	%r2460, %r673;
$L__BB34_469:
	setp.ge.s32 	%p761, %r2458, %r544;
	setp.lt.s32 	%p365, %r2458, %r544;
	setp.ge.s32 	%p366, %r2460, %r546;
	and.pred  	%p762, %p366, %p365;
	or.pred  	%p367, %p761, %p366;
	@%p367 bra 	$L__BB34_471;
	setp.lt.s32 	%p762, %r2457, %r2407;
	setp.lt.s32 	%p761, %r2407, %r2457;
$L__BB34_471:
	mov.u32 	%r2461, %r2457;
	mov.u32 	%r2466, %r2458;
	@%p761 bra 	$L__BB34_473;
	add.s32 	%r2466, %r2458, 1;
	shl.b32 	%r1094, %r2458, 2;
	mov.u32 	%r1095, _ZN6thrust24THRUST_300001_SM_1000_NS8cuda_cub4core6detail5shmemE;
	add.s32 	%r1096, %r1095, %r1094;
	ld.shared.u32 	%r2461, [%r1096+2052];
$L__BB34_473:
	mov.u32 	%r2468, %r2460;
	@%p762 bra 	$L__BB34_475;
	add.s32 	%r2468, %r2460, 1;
	shl.b32 	%r1097, %r2460, 2;
	mov.u32 	%r1098, _ZN6thrust24THRUST_300001_SM_1000_NS8cuda_cub4core6detail5shmemE;
	add.s32 	%r1099, %r1098, %r1097;
	ld.shared.u32 	%r2407, [%r1099+2052];
$L__BB34_475:
	setp.ge.s32 	%p763, %r2466, %r544;
	setp.lt.s32 	%p368, %r2466, %r544;
	setp.ge.s32 	%p369, %r2468, %r546;
	and.pred  	%p764, %p369, %p368;
	or.pred  	%p370, %p763, %p369;
	@%p370 bra 	$L__BB34_477;
	setp.lt.s32 	%p764, %r2461, %r2407;
	setp.lt.s32 	%p763, %r2407, %r2461;
$L__BB34_477:
	add.s32 	%r1100, %r2468, %r2466;
	setp.lt.s32 	%p371, %r1100, %r547;
	selp.b32 	%r1101, 65536, 0, %p764;
	selp.b32 	%r1102, %r1101, 0, %p371;
	add.s32 	%r1103, %r2460, %r2458;
	setp.lt.s32 	%p372, %r1103, %r547;
	selp.b32 	%r1104, 32768, 0, %p762;
	selp.b32 	%r1105, %r1104, 0, %p372;
	or.b32  	%r1106, %r1105, %r1102;
	or.b32  	%r685, %r1106, %r668;
	mov.u32 	%r2465, %r2461;
	@%p763 bra 	$L__BB34_479;
	add.s32 	%r686, %r2466, 1;
	shl.b32 	%r1107, %r2466, 2;
	mov.u32 	%r1108, _ZN6thrust24THRUST_300001_SM_1000_NS8cuda_cub4core6detail5shmemE;
	add.s32 	%r1109, %r1108, %r1107;
	ld.shared.u32 	%r2465, [%r1109+2052];
	mov.u32 	%r2466, %r686;
$L__BB34_479:
	@%p764 bra 	$L__BB34_481;
	add.s32 	%r690, %r2468, 1;
	shl.b32 	%r1110, %r2468, 2;
	mov.u32 	%r1111, _ZN6thrust24THRUST_300001_SM_1000_NS8cuda_cub4core6detail5shmemE;
	add.s32 	%r1112, %r1111, %r1110;
	ld.shared.u32 	%r2407, [%r1112+2052];
	mov.u32 	%r2468, %r690;
$L__BB34_481:
	setp.ge.s32 	%p765, %r2466, %r544;
	setp.lt.s32 	%p373, %r2466, %r544;
	setp.ge.s32 	%p374, %r2468, %r546;
	and.pred  	%p766, %p374, %p373;
	or.pred  	%p375, %p765, %p374;
	@%p375 bra 	$L__BB34_483;
	setp.lt.s32 	%p766, %r2465, %r2407;
	setp.lt.s32 	%p765, %r2407, %r2465;
$L__BB34_483:
	mov.u32 	%r2469, %r2465;
	mov.u32 	%r2470, %r2466;
	@%p765 bra 	$L__BB34_485;
	add.s32 	%r2470, %r2466, 1;
	shl.b32 	%r1113, %r2466, 2;
	mov.u32 	%r1114, _ZN6thrust24THRUST_300001_SM_1000_NS8cuda_cub4core6detail5shmemE;
	add.s32 	%r1115, %r1114, %r1113;
	ld.shared.u32 	%r2469, [%r1115+2052];
$L__BB34_485:
	mov.u32 	%r2472, %r2468;
	@%p766 bra 	$L__BB34_487;
	add.s32 	%r2472, %r2468, 1;
	shl.b32 	%r1116, %r2468, 2;
	mov.u32 	%r1117, _ZN6thrust24THRUST_300001_SM_1000_NS8cuda_cub4core6detail5shmemE;
	add.s32 	%r1118, %r1117, %r1116;
	ld.shared.u32 	%r2407, [%r1118+2052];
$L__BB34_487:
	setp.ge.s32 	%p376, %r2470, %r544;
	setp.lt.s32 	%p377, %r2470, %r544;
	setp.ge.s32 	%p378, %r2472, %r546;
	and.pred  	%p767, %p378, %p377;
	or.pred  	%p379, %p376, %p378;
	@%p379 bra 	$L__BB34_489;
	setp.lt.s32 	%p767, %r2469, %r2407;
$L__BB34_489:
	mov.u32 	%r702, %tid.x;
	add.s32 	%r1119, %r2472, %r2470;
	setp.lt.s32 	%p380, %r1119, %r547;
	selp.b32 	%r1120, 262144, 0, %p767;
	selp.b32 	%r1121, %r1120, 0, %p380;
	add.s32 	%r1122, %r2468, %r2466;
	setp.lt.s32 	%p381, %r1122, %r547;
	selp.b32 	%r1123, 131072, 0, %p766;
	selp.b32 	%r1124, %r1123, 0, %p381;
	or.b32  	%r1125, %r1124, %r1121;
	or.b32  	%r703, %r1125, %r685;
	bar.sync 	0;
	popc.b32 	%r704, %r703;
	mov.u32 	%r1126, %ctaid.x;
	setp.ne.s32 	%p382, %r1126, 0;
	@%p382 bra 	$L__BB34_493;
	shr.u32 	%r705, %r702, 5;
	// begin inline asm
	mov.u32 %r1326, %laneid;
	// end inline asm
	mov.b32 	%r1329, 1;
	mov.b32 	%r1354, 0;
	mov.b32 	%r1356, -1;
	// begin inline asm
	{  .reg .s32 r0;  .reg .pred p;  shfl.sync.up.b32 r0|p, %r704, %r1329, %r1354, %r1356;  @p add.s32 r0, r0, %r704;  mov.s32 %r1327, r0;}
	// end inline asm
	mov.b32 	%r1335, 2;
	// begin inline asm
	{  .reg .s32 r0;  .reg .pred p;  shfl.sync.up.b32 r0|p, %r1327, %r1335, %r1354, %r1356;  @p add.s32 r0, r0, %r1327;  mov.s32 %r1333, r0;}
	// end inline asm
	mov.b32 	%r1341, 4;
	// begin inline asm
	{  .reg .s32 r0;  .reg .pred p;  shfl.sync.up.b32 r0|p, %r1333, %r1341, %r1354, %r1356;  @p add.s32 r0, r0, %r1333;  mov.s32 %r1339, r0;}
	// end inline asm
	mov.b32 	%r1347, 8;
	// begin inline asm
	{  .reg .s32 r0;  .reg .pred p;  shfl.sync.up.b32 r0|p, %r1339, %r1347, %r1354, %r1356;  @p add.s32 r0, r0, %r1339;  mov.s32 %r1345, r0;}
	// end inline asm
	mov.b32 	%r1353, 16;
	// begin inline asm
	{  .reg .s32 r0;  .reg .pred p;  shfl.sync.up.b32 r0|p, %r1345, %r1353, %r1354, %r1356;  @p add.s32 r0, r0, %r1345;  mov.s32 %r1351, r0;}
	// end inline asm
	setp.ne.s32 	%p431, %r1326, 31;
	@%p431 bra 	$L__BB34_492;
	shl.b32 	%r1357, %r705, 2;
	mov.u32 	%r1358, _ZN6thrust24THRUST_300001_SM_1000_NS8cuda_cub4core6detail5shmemE;
	add.s32 	%r1359, %r1358, %r1357;
	st.shared.u32 	[%r1359], %r1351;
$L__BB34_492:
	bar.sync 	0;
	ld.shared.v4.u32 	{%r1361, %r1362, %r1363, %r1364}, [_ZN6thrust24THRUST_300001_SM_1000_NS8cuda_cub4core6detail5shmemE];
	mov.u32 	%r1365, %tid.x;
	shr.u32 	%r1366, %r1365, 5;
	add.s32 	%r1367, %r1362, %r1361;
	setp.eq.s32 	%p432, %r1366, 2;
	selp.b32 	%r1368, %r1367, %r1361, %p432;
	add.s32 	%r1369, %r1367, %r1363;
	setp.eq.s32 	%p433, %r1366, 3;
	selp.b32 	%r1370, %r1369, %r1368, %p433;
	add.s32 	%r1371, %r1369, %r1364;
	setp.eq.s32 	%p434, %r1366, 4;
	selp.b32 	%r1372, %r1371, %r1370, %p434;
	ld.shared.v4.u32 	{%r1373, %r1374, %r1375, %r1376}, [_ZN6thrust24THRUST_300001_SM_1000_NS8cuda_cub4core6detail5shmemE+16];
	add.s32 	%r1377, %r1371, %r1373;
	setp.eq.s32 	%p435, %r1366, 5;
	selp.b32 	%r1378, %r1377, %r1372, %p435;
	add.s32 	%r1379, %r1377, %r1374;
	setp.eq.s32 	%p436, %r1366, 6;
	selp.b32 	%r1380, %r1379, %r1378, %p436;
	add.s32 	%r1381, %r1379, %r1375;
	setp.eq.s32 	%p437, %r1366, 7;
	selp.b32 	%r1382, %r1381, %r1380, %p437;
	add.s32 	%r1383, %r1381, %r1376;
	setp.eq.s32 	%p438, %r1366, 8;
	selp.b32 	%r1384, %r1383, %r1382, %p438;
	ld.shared.v4.u32 	{%r1385, %r1386, %r1387, %r1388}, [_ZN6thrust24THRUST_300001_SM_1000_NS8cuda_cub4core6detail5shmemE+32];
	add.s32 	%r1389, %r1383, %r1385;
	setp.eq.s32 	%p439, %r1366, 9;
	selp.b32 	%r1390, %r1389, %r1384, %p439;
	add.s32 	%r1391, %r1389, %r1386;
	setp.eq.s32 	%p440, %r1366, 10;
	selp.b32 	%r1392, %r1391, %r1390, %p440;
	add.s32 	%r1393, %r1391, %r1387;
	setp.eq.s32 	%p441, %r1366, 11;
	selp.b32 	%r1394, %r1393, %r1392, %p441;
	add.s32 	%r1395, %r1393, %r1388;
	setp.eq.s32 	%p442, %r1366, 12;
	selp.b32 	%r1396, %r1395, %r1394, %p442;
	ld.shared.v4.u32 	{%r1397, %r1398, %r1399, %r1400}, [_ZN6thrust24THRUST_300001_SM_1000_NS8cuda_cub4core6detail5shmemE+48];
	add.s32 	%r1401, %r1395, %r1397;
	setp.eq.s32 	%p443, %r1366, 13;
	selp.b32 	%r1402, %r1401, %r1396, %p443;
	add.s32 	%r1403, %r1401, %r1398;
	setp.eq.s32 	%p444, %r1366, 14;
	selp.b32 	%r1404, %r1403, %r1402, %p444;
	add.s32 	%r1405, %r1403, %r1399;
	setp.eq.s32 	%p445, %r1366, 15;
	selp.b32 	%r1406, %r1405, %r1404, %p445;
	add.s32 	%r2483, %r1405, %r1400;
	setp.lt.u32 	%p446, %r1365, 32;
	selp.b32 	%r1407, 0, %r1406, %p446;
	setp.eq.s32 	%p447, %r1326, 0;
	sub.s32 	%r1408, %r1351, %r704;
	selp.b32 	%r1409, 0, %r1408, %p447;
	add.s32 	%r2480, %r1407, %r1409;
	mov.b32 	%r2484, 0;
	bra.uni 	$L__BB34_523;
$L__BB34_493:
	// begin inline asm
	mov.u32 %r1127, %laneid;
	// end inline asm
	mov.b32 	%r1130, 1;
	mov.b32 	%r1155, 0;
	mov.b32 	%r1157, -1;
	// begin inline asm
	{  .reg .s32 r0;  .reg .pred p;  shfl.sync.up.b32 r0|p, %r704, %r1130, %r1155, %r1157;  @p add.s32 r0, r0, %r704;  mov.s32 %r1128, r0;}
	// end inline asm
	mov.b32 	%r1136, 2;
	// begin inline asm
	{  .reg .s32 r0;  .reg .pred p;  shfl.sync.up.b32 r0|p, %r1128, %r1136, %r1155, %r1157;  @p add.s32 r0, r0, %r1128;  mov.s32 %r1134, r0;}
	// end inline asm
	mov.b32 	%r1142, 4;
	// begin inline asm
	{  .reg .s32 r0;  .reg .pred p;  shfl.sync.up.b32 r0|p, %r1134, %r1142, %r1155, %r1157;  @p add.s32 r0, r0, %r1134;  mov.s32 %r1140, r0;}
	// end inline asm
	mov.b32 	%r1148, 8;
	// begin inline asm
	{  .reg .s32 r0;  .reg .pred p;  shfl.sync.up.b32 r0|p, %r1140, %r1148, %r1155, %r1157;  @p add.s32 r0, r0, %r1140;  mov.s32 %r1146, r0;}
	// end inline asm
	mov.b32 	%r1154, 16;
	// begin inline asm
	{  .reg .s32 r0;  .reg .pred p;  shfl.sync.up.b32 r0|p, %r1146, %r1154, %r1155, %r1157;  @p add.s32 r0, r0, %r1146;  mov.s32 %r1152, r0;}
	// end inline asm
	setp.ne.s32 	%p383, %r1127, 31;
	@%p383 bra 	$L__BB34_495;
	shr.u32 	%r1158, %r702, 3;
	and.b32  	%r1159, %r1158, 124;
	mov.u32 	%r1160, _ZN6thrust24THRUST_300001_SM_1000_NS8cuda_cub4core6detail5shmemE;
	add.s32 	%r1161, %r1160, %r1159;
	st.shared.u32 	[%r1161], %r1152;
$L__BB34_495:
	sub.s32 	%r1162, %r1152, %r704;
	bar.sync 	0;
	ld.shared.v4.u32 	{%r1163, %r1164, %r1165, %r1166}, [_ZN6thrust24THRUST_300001_SM_1000_NS8cuda_cub4core6detail5shmemE];
	mov.u32 	%r1167, %tid.x;
	shr.u32 	%r1168, %r1167, 5;
	add.s32 	%r1169, %r1164, %r1163;
	setp.eq.s32 	%p384, %r1168, 2;
	selp.b32 	%r1170, %r1169, %r1163, %p384;
	add.s32 	%r1171, %r1169, %r1165;
	setp.eq.s32 	%p385, %r1168, 3;
	selp.b32 	%r1172, %r1171, %r1170, %p385;
	add.s32 	%r1173, %r1171, %r1166;
	setp.eq.s32 	%p386, %r1168, 4;
	selp.b32 	%r1174, %r1173, %r1172, %p386;
	ld.shared.v4.u32 	{%r1175, %r1176, %r1177, %r1178}, [_ZN6thrust24THRUST_300001_SM_1000_NS8cuda_cub4core6detail5shmemE+16];
	add.s32 	%r1179, %r1173, %r1175;
	setp.eq.s32 	%p387, %r1168, 5;
	selp.b32 	%r1180, %r1179, %r1174, %p387;
	add.s32 	%r1181, %r1179, %r1176;
	setp.eq.s32 	%p388, %r1168, 6;
	selp.b32 	%r1182, %r1181, %r1180, %p388;
	add.s32 	%r1183, %r1181, %r1177;
	setp.eq.s32 	%p389, %r1168, 7;
	selp.b32 	%r1184, %r1183, %r1182, %p389;
	add.s32 	%r1185, %r1183, %r1178;
	setp.eq.s32 	%p390, %r1168, 8;
	selp.b32 	%r1186, %r1185, %r1184, %p390;
	ld.shared.v4.u32 	{%r1187, %r1188, %r1189, %r1190}, [_ZN6thrust24THRUST_300001_SM_1000_NS8cuda_cub4core6detail5shmemE+32];
	add.s32 	%r1191, %r1185, %r1187;
	setp.eq.s32 	%p391, %r1168, 9;
	selp.b32 	%r1192, %r1191, %r1186, %p391;
	add.s32 	%r1193, %r1191, %r1188;
	setp.eq.s32 	%p392, %r1168, 10;
	selp.b32 	%r1194, %r1193, %r1192, %p392;
	add.s32 	%r1195, %r1193, %r1189;
	setp.eq.s32 	%p393, %r1168, 11;
	selp.b32 	%r1196, %r1195, %r1194, %p393;
	add.s32 	%r1197, %r1195, %r1190;
	setp.eq.s32 	%p394, %r1168, 12;
	selp.b32 	%r1198, %r1197, %r1196, %p394;
	ld.shared.v4.u32 	{%r1199, %r1200, %r1201, %r1202}, [_ZN6thrust24THRUST_300001_SM_1000_NS8cuda_cub4core6detail5shmemE+48];
	add.s32 	%r1203, %r1197, %r1199;
	setp.eq.s32 	%p395, %r1168, 13;
	selp.b32 	%r1204, %r1203, %r1198, %p395;
	add.s32 	%r1205, %r1203, %r1200;
	setp.eq.s32 	%p396, %r1168, 14;
	selp.b32 	%r1206, %r1205, %r1204, %p396;
	add.s32 	%r1207, %r1205, %r1201;
	setp.eq.s32 	%p397, %r1168, 15;
	selp.b32 	%r1208, %r1207, %r1206, %p397;
	add.s32 	%r712, %r1207, %r1202;
	setp.gt.u32 	%p398, %r1167, 31;
	setp.lt.u32 	%p399, %r1167, 32;
	setp.eq.s32 	%p400, %r1127, 0;
	selp.b32 	%r1209, 0, %r1162, %p400;
	add.s32 	%r2480, %r1208, %r1209;
	selp.b32 	%r714, %r1162, %r2480, %p399;
	@%p398 bra 	$L__BB34_520;
	setp.ne.s32 	%p401, %r1167, 0;
	mov.u32 	%r1211, %ctaid.x;
	mul.wide.u32 	%rd38, %r1211, 8;
	add.s64 	%rd17, %rd2, %rd38;
	@%p401 bra 	$L__BB34_498;
	st.shared.u32 	[_ZN6thrust24THRUST_300001_SM_1000_NS8cuda_cub4core6detail5shmemE+108], %r712;
	add.s64 	%rd39, %rd17, 256;
	mov.b32 	%r1212, 100;
	// begin inline asm
	st.relaxed.gpu.v2.u32 [%rd39], {%r1212, %r712};
	// end inline asm
$L__BB34_498:
	mov.u32 	%r1214, %nctaid.x;
	setp.gt.u32 	%p402, %r1214, 499;
	@%p402 bra 	$L__BB34_500;
	membar.cta;
	bra.uni 	$L__BB34_501;
$L__BB34_500:
	mov.b32 	%r1215, 450;
	// begin inline asm
	nanosleep.u32 %r1215;
	// end inline asm
$L__BB34_501:
	mul.wide.u32 	%rd41, %r1167, 8;
	xor.b64  	%rd42, %rd41, -8;
	add.s64 	%rd43, %rd17, %rd42;
	add.s64 	%rd40, %rd43, 256;
	// begin inline asm
	ld.relaxed.gpu.v2.u32 {%r2478, %r2474}, [%rd40];
	// end inline asm
	mov.u32 	%r1321, %nctaid.x;
$L__BB34_502:
	setp.eq.s32 	%p403, %r2478, 99;
	mov.b32 	%r1219, -1;
	vote.sync.any.pred 	%p404, %p403, %r1219;
	not.pred 	%p405, %p404;
	@%p405 bra 	$L__BB34_507;
	setp.gt.u32 	%p430, %r1321, 499;
	@%p430 bra 	$L__BB34_505;
	membar.cta;
	bra.uni 	$L__BB34_506;
$L__BB34_505:
	mov.b32 	%r1322, 350;
	// begin inline asm
	nanosleep.u32 %r1322;
	// end inline asm
$L__BB34_506:
	// begin inline asm
	ld.relaxed.gpu.v2.u32 {%r2478, %r2474}, [%rd40];
	// end inline asm
	bra.uni 	$L__BB34_502;
$L__BB34_507:
	setp.eq.s32 	%p406, %r2478, 101;
	mov.b32 	%r1246, -1;
	vote.sync.ballot.b32 	%r1247, %p406, %r1246;
	// begin inline asm
	mov.u32 %r1221, %lanemask_ge;
	// end inline asm
	and.b32  	%r1248, %r1247, %r1221;
	or.b32  	%r1249, %r1248, -2147483648;
	add.s32 	%r1250, %r1249, -1;
	not.b32 	%r1251, %r1249;
	and.b32  	%r1252, %r1251, %r1250;
	popc.b32 	%r1225, %r1252;
	mov.b32 	%r1224, 1;
	// begin inline asm
	shfl.sync.down.b32 %r1222, %r2474, %r1224, %r1225, %r1246;
	// end inline asm
	setp.lt.s32 	%p408, %r1127, %r1225;
	selp.b32 	%r1253, %r1222, 0, %p408;
	add.s32 	%r1228, %r1253, %r2474;
	mov.b32 	%r1229, 2;
	// begin inline asm
	shfl.sync.down.b32 %r1227, %r1228, %r1229, %r1225, %r1246;
	// end inline asm
	add.s32 	%r1254, %r1127, 2;
	setp.gt.s32 	%p409, %r1254, %r1225;
	selp.b32 	%r1255, 0, %r1227, %p409;
	add.s32 	%r1233, %r1228, %r1255;
	mov.b32 	%r1234, 4;
	// begin inline asm
	shfl.sync.down.b32 %r1232, %r1233, %r1234, %r1225, %r1246;
	// end inline asm
	add.s32 	%r1256, %r1127, 4;
	setp.gt.s32 	%p410, %r1256, %r1225;
	selp.b32 	%r1257, 0, %r1232, %p410;
	add.s32 	%r1238, %r1233, %r1257;
	mov.b32 	%r1239, 8;
	// begin inline asm
	shfl.sync.down.b32 %r1237, %r1238, %r1239, %r1225, %r1246;
	// end inline asm
	add.s32 	%r1258, %r1127, 8;
	setp.gt.s32 	%p411, %r1258, %r1225;
	selp.b32 	%r1259, 0, %r1237, %p411;
	add.s32 	%r1243, %r1238, %r1259;
	mov.b32 	%r1244, 16;
	// begin inline asm
	shfl.sync.down.b32 %r1242, %r1243, %r1244, %r1225, %r1246;
	// end inline asm
	add.s32 	%r1260, %r1127, 16;
	setp.gt.s32 	%p412, %r1260, %r1225;
	selp.b32 	%r1261, 0, %r1242, %p412;
	add.s32 	%r2475, %r1243, %r1261;
	mov.u32 	%r1262, %tid.x;
	not.b32 	%r1263, %r1262;
	mov.u32 	%r1264, %ctaid.x;
	add.s32 	%r2477, %r1264, %r1263;
	add.s64 	%rd18, %rd2, 256;
$L__BB34_508:
	setp.ne.s32 	%p413, %r2478, 101;
	mov.b32 	%r1265, -1;
	vote.sync.all.pred 	%p414, %p413, %r1265;
	not.pred 	%p415, %p414;
	@%p415 bra 	$L__BB34_516;
	mul.wide.s32 	%rd46, %r2477, 8;
	add.s64 	%rd47, %rd18, %rd46;
	add.s64 	%rd45, %rd47, -256;
	// begin inline asm
	ld.relaxed.gpu.v2.u32 {%r2478, %r2479}, [%rd45];
	// end inline asm
$L__BB34_510:
	setp.eq.s32 	%p419, %r2478, 99;
	mov.b32 	%r1274, -1;
	vote.sync.any.pred 	%p420, %p419, %r1274;
	not.pred 	%p421, %p420;
	@%p421 bra 	$L__BB34_515;
	mov.u32 	%r1317, %nctaid.x;
	setp.gt.u32 	%p429, %r1317, 499;
	@%p429 bra 	$L__BB34_513;
	membar.cta;
	bra.uni 	$L__BB34_514;
$L__BB34_513:
	mov.b32 	%r1318, 350;
	// begin inline asm
	nanosleep.u32 %r1318;
	// end inline asm
$L__BB34_514:
	// begin inline asm
	ld.relaxed.gpu.v2.u32 {%r2478, %r2479}, [%rd45];
	// end inline asm
	bra.uni 	$L__BB34_510;
$L__BB34_515:
	setp.eq.s32 	%p422, %r2478, 101;
	mov.b32 	%r1300, -1;
	vote.sync.ballot.b32 	%r1301, %p422, %r1300;
	and.b32  	%r1302, %r1301, %r1221;
	or.b32  	%r1303, %r1302, -2147483648;
	add.s32 	%r1304, %r1303, -1;
	not.b32 	%r1305, %r1303;
	and.b32  	%r1306, %r1305, %r1304;
	popc.b32 	%r1279, %r1306;
	mov.b32 	%r1278, 1;
	// begin inline asm
	shfl.sync.down.b32 %r1276, %r2479, %r1278, %r1279, %r1300;
	// end inline asm
	setp.lt.s32 	%p424, %r1127, %r1279;
	selp.b32 	%r1307, %r1276, 0, %p424;
	add.s32 	%r1282, %r1307, %r2479;
	mov.b32 	%r1283, 2;
	// begin inline asm
	shfl.sync.down.b32 %r1281, %r1282, %r1283, %r1279, %r1300;
	// end inline asm
	add.s32 	%r1308, %r1127, 2;
	setp.gt.s32 	%p425, %r1308, %r1279;
	selp.b32 	%r1309, 0, %r1281, %p425;
	add.s32 	%r1287, %r1282, %r1309;
	mov.b32 	%r1288, 4;
	// begin inline asm
	shfl.sync.down.b32 %r1286, %r1287, %r1288, %r1279, %r1300;
	// end inline asm
	add.s32 	%r1310, %r1127, 4;
	setp.gt.s32 	%p426, %r1310, %r1279;
	selp.b32 	%r1311, 0, %r1286, %p426;
	add.s32 	%r1292, %r1287, %r1311;
	mov.b32 	%r1293, 8;
	// begin inline asm
	shfl.sync.down.b32 %r1291, %r1292, %r1293, %r1279, %r1300;
	// end inline asm
	add.s32 	%r1312, %r1127, 8;
	setp.gt.s32 	%p427, %r1312, %r1279;
	selp.b32 	%r1313, 0, %r1291, %p427;
	add.s32 	%r1297, %r1292, %r1313;
	mov.b32 	%r1298, 16;
	// begin inline asm
	shfl.sync.down.b32 %r1296, %r1297, %r1298, %r1279, %r1300;
	// end inline asm
	add.s32 	%r1314, %r1127, 16;
	setp.gt.s32 	%p428, %r1314, %r1279;
	selp.b32 	%r1315, 0, %r1296, %p428;
	add.s32 	%r1316, %r1315, %r2475;
	add.s32 	%r2475, %r1316, %r1297;
	add.s32 	%r2477, %r2477, -32;
	bra.uni 	$L__BB34_508;
$L__BB34_516:
	mov.u32 	%r1267, %tid.x;
	setp.ne.s32 	%p416, %r1267, 0;
	@%p416 bra 	$L__BB34_518;
	add.s32 	%r1269, %r2475, %r712;
	add.s64 	%rd44, %rd17, 256;
	mov.b32 	%r1268, 101;
	// begin inline asm
	st.relaxed.gpu.v2.u32 [%rd44], {%r1268, %r1269};
	// end inline asm
	st.shared.u32 	[_ZN6thrust24THRUST_300001_SM_1000_NS8cuda_cub4core6detail5shmemE+100], %r2475;
	st.shared.u32 	[_ZN6thrust24THRUST_300001_SM_1000_NS8cuda_cub4core6detail5shmemE+104], %r1269;
$L__BB34_518:
	setp.ne.s32 	%p417, %r1127, 0;
	mov.u32 	%r2480, %r714;
	@%p417 bra 	$L__BB34_520;
	st.shared.u32 	[_ZN6thrust24THRUST_300001_SM_1000_NS8cuda_cub4core6detail5shmemE+80], %r2475;
	mov.u32 	%r2480, %r2475;
$L__BB34_520:
	mov.u32 	%r1270, %tid.x;
	setp.eq.s32 	%p418, %r1270, 0;
	bar.sync 	0;
	@%p418 bra 	$L__BB34_522;
	ld.shared.u32 	%r1271, [_ZN6thrust24THRUST_300001_SM_1000_NS8cuda_cub4core6detail5shmemE+80];
	add.s32 	%r2480, %r1271, %r2480;
$L__BB34_522:
	ld.shared.u32 	%r2483, [_ZN6thrust24THRUST_300001_SM_1000_NS8cuda_cub4core6detail5shmemE+108];
	ld.shared.u32 	%r2484, [_ZN6thrust24THRUST_300001_SM_1000_NS8cuda_cub4core6detail5shmemE+100];
$L__BB34_523:
	bar.sync 	0;
	sub.s32 	%r2486, %r2480, %r2484;
	not.pred 	%p448, %p123;
	@%p448 bra 	$L__BB34_525;
	add.s32 	%r748, %r2486, 1;
	shl.b32 	%r1410, %r2486, 2;
	mov.u32 	%r1411, _ZN6thrust24THRUST_300001_SM_1000_NS8cuda_cub4core6detail5shmemE;
	add.s32 	%r1412, %r1411, %r1410;
	st.shared.u32 	[%r1412+2048], %r551;
	mov.u32 	%r2486, %r748;
$L__BB34_525:
	not.pred 	%p449, %p130;
	@%p449 bra 	$L__BB34_527;
	add.s32 	%r750, %r2486, 1;
	shl.b32 	%r1413, %r2486, 2;
	mov.u32 	%r1414, _ZN6thrust24THRUST_300001_SM_1000_NS8cuda_cub4core6detail5shmemE;
	add.s32 	%r1415, %r1414, %r1413;
	st.shared.u32 	[%r1415+2048], %r2401;
	mov.u32 	%r2486, %r750;
$L__BB34_527:
	not.pred 	%p450, %p137;
	@%p450 bra 	$L__BB34_529;
	add.s32 	%r752, %r2486, 1;
	shl.b32 	%r1416, %r2486, 2;
	mov.u32 	%r1417, _ZN6thrust24THRUST_300001_SM_1000_NS8cuda_cub4core6detail5shmemE;
	add.s32 	%r1418, %r1417, %r1416;
	st.shared.u32 	[%r1418+2048], %r2405;
	mov.u32 	%r2486, %r752;
$L__BB34_529:
	not.pred 	%p451, %p144;
	@%p451 bra 	$L__BB34_531;
	add.s32 	%r754, %r2486, 1;
	shl.b32 	%r1419, %r2486, 2;
	mov.u32 	%r1420, _ZN6thrust24THRUST_300001_SM_1000_NS8cuda_cub4core6detail5shmemE;
	add.s32 	%r1421, %r1420, %r1419;
	st.shared.u32 	[%r1421+2048], %r2409;
	mov.u32 	%r2486, %r754;
$L__BB34_531:
	not.pred 	%p452, %p151;
	@%p452 bra 	$L__BB34_533;
	add.s32 	%r756, %r2486, 1;
	shl.b32 	%r1422, %r2486, 2;
	mov.u32 	%r1423, _ZN6thrust24THRUST_300001_SM_1000_NS8cuda_cub4core6detail5shmemE;
	add.s32 	%r1424, %r1423, %r1422;
	st.shared.u32 	[%r1424+2048], %r2413;
	mov.u32 	%r2486, %r756;
$L__BB34_533:
	and.b32  	%r1425, %r600, 32;
	setp.eq.s32 	%p453, %r1425, 0;
	@%p453 bra 	$L__BB34_535;
	add.s32 	%r758, %r2486, 1;
	shl.b32 	%r1426, %r2486, 2;
	mov.u32 	%r1427, _ZN6thrust24THRUST_300001_SM_1000_NS8cuda_cub4core6detail5shmemE;
	add.s32 	%r1428, %r1427, %r1426;
	st.shared.u32 	[%r1428+2048], %r2417;
	mov.u32 	%r2486, %r758;
$L__BB34_535:
	and.b32  	%r1429, %r600, 64;
	setp.eq.s32 	%p454, %r1429, 0;
	@%p454 bra 	$L__BB34_537;
	add.s32 	%r760, %r2486, 1;
	shl.b32 	%r1430, %r2486, 2;
	mov.u32 	%r1431, _ZN6thrust24THRUST_300001_SM_1000_NS8cuda_cub4core6detail5shmemE;
	add.s32 	%r1432, %r1431, %r1430;
	st.shared.u32 	[%r1432+2048], %r2421;
	mov.u32 	%r2486, %r760;
$L__BB34_537:
	and.b32  	%r1433, %r617, 128;
	setp.eq.s32 	%p455, %r1433, 0;
	@%p455 bra 	$L__BB34_539;
	add.s32 	%r762, %r2486, 1;
	shl.b32 	%r1434, %r2486, 2;
	mov.u32 	%r1435, _ZN6thrust24THRUST_300001_SM_1000_NS8cuda_cub4core6detail5shmemE;
	add.s32 	%r1436, %r1435, %r1434;
	st.shared.u32 	[%r1436+2048], %r2425;
	mov.u32 	%r2486, %r762;
$L__BB34_539:
	and.b32  	%r1437, %r617, 256;
	setp.eq.s32 	%p456, %r1437, 0;
	@%p456 bra 	$L__BB34_541;
	add.s32 	%r764, %r2486, 1;
	shl.b32 	%r1438, %r2486, 2;
	mov.u32 	%r1439, _ZN6thrust24THRUST_300001_SM_1000_NS8cuda_cub4core6detail5shmemE;
	add.s32 	%r1440, %r1439, %r1438;
	st.shared.u32 	[%r1440+2048], %r2429;
	mov.u32 	%r2486, %r764;
$L__BB34_541:
	and.b32  	%r1441, %r634, 512;
	setp.eq.s32 	%p457, %r1441, 0;
	@%p457 bra 	$L__BB34_543;
	add.s32 	%r766, %r2486, 1;
	shl.b32 	%r1442, %r2486, 2;
	mov.u32 	%r1443, _ZN6thrust24THRUST_300001_SM_1000_NS8cuda_cub4core6detail5shmemE;
	add.s32 	%r1444, %r1443, %r1442;
	st.shared.u32 	[%r1444+2048], %r2433;
	mov.u32 	%r2486, %r766;
$L__BB34_543:
	and.b32  	%r1445, %r634, 1024;
	setp.eq.s32 	%p458, %r1445, 0;
	@%p458 bra 	$L__BB34_545;
	add.s32 	%r768, %r2486, 1;
	shl.b32 	%r1446, %r2486, 2;
	mov.u32 	%r1447, _ZN6thrust24THRUST_300001_SM_1000_NS8cuda_cub4core6detail5shmemE;
	add.s32 	%r1448, %r1447, %r1446;
	st.shared.u32 	[%r1448+2048], %r2437;
	mov.u32 	%r2486, %r768;
$L__BB34_545:
	and.b32  	%r1449, %r651, 2048;
	setp.eq.s32 	%p459, %r1449, 0;
	@%p459 bra 	$L__BB34_547;
	add.s32 	%r770, %r2486, 1;
	shl.b32 	%r1450, %r2486, 2;
	mov.u32 	%r1451, _ZN6thrust24THRUST_300001_SM_1000_NS8cuda_cub4core6detail5shmemE;
	add.s32 	%r1452, %r1451, %r1450;
	st.shared.u32 	[%r1452+2048], %r2441;
	mov.u32 	%r2486, %r770;
$L__BB34_547:
	and.b32  	%r1453, %r651, 4096;
	setp.eq.s32 	%p460, %r1453, 0;
	@%p460 bra 	$L__BB34_549;
	add.s32 	%r772, %r2486, 1;
	shl.b32 	%r1454, %r2486, 2;
	mov.u32 	%r1455, _ZN6thrust24THRUST_300001_SM_1000_NS8cuda_cub4core6detail5shmemE;
	add.s32 	%r1456, %r1455, %r1454;
	st.shared.u32 	[%r1456+2048], %r2445;
	mov.u32 	%r2486, %r772;
$L__BB34_549:
	and.b32  	%r1457, %r668, 8192;
	setp.eq.s32 	%p461, %r1457, 0;
	@%p461 bra 	$L__BB34_551;
	add.s32 	%r774, %r2486, 1;
	shl.b32 	%r1458, %r2486, 2;
	mov.u32 	%r1459, _ZN6thrust24THRUST_300001_SM_1000_NS8cuda_cub4core6detail5shmemE;
	add.s32 	%r1460, %r1459, %r1458;
	st.shared.u32 	[%r1460+2048], %r2449;
	mov.u32 	%r2486, %r774;
$L__BB34_551:
	and.b32  	%r1461, %r668, 16384;
	setp.eq.s32 	%p462, %r1461, 0;
	@%p462 bra 	$L__BB34_553;
	add.s32 	%r776, %r2486, 1;
	shl.b32 	%r1462, %r2486, 2;
	mov.u32 	%r1463, _ZN6thrust24THRUST_300001_SM_1000_NS8cuda_cub4core6detail5shmemE;
	add.s32 	%r1464, %r1463, %r1462;
	st.shared.u32 	[%r1464+2048], %r2453;
	mov.u32 	%r2486, %r776;
$L__BB34_553:
	and.b32  	%r1465, %r685, 32768;
	setp.eq.s32 	%p463, %r1465, 0;
	@%p463 bra 	$L__BB34_555;
	add.s32 	%r778, %r2486, 1;
	shl.b32 	%r1466, %r2486, 2;
	mov.u32 	%r1467, _ZN6thrust24THRUST_300001_SM_1000_NS8cuda_cub4core6detail5shmemE;
	add.s32 	%r1468, %r1467, %r1466;
	st.shared.u32 	[%r1468+2048], %r2457;
	mov.u32 	%r2486, %r778;
$L__BB34_555:
	and.b32  	%r1469, %r685, 65536;
	setp.eq.s32 	%p464, %r1469, 0;
	@%p464 bra 	$L__BB34_557;
	add.s32 	%r780, %r2486, 1;
	shl.b32 	%r1470, %r2486, 2;
	mov.u32 	%r1471, _ZN6thrust24THRUST_300001_SM_1000_NS8cuda_cub4core6detail5shmemE;
	add.s32 	%r1472, %r1471, %r1470;
	st.shared.u32 	[%r1472+2048], %r2461;
	mov.u32 	%r2486, %r780;
$L__BB34_557:
	and.b32  	%r1473, %r703, 131072;
	setp.eq.s32 	%p465, %r1473, 0;
	@%p465 bra 	$L__BB34_559;
	add.s32 	%r782, %r2486, 1;
	shl.b32 	%r1474, %r2486, 2;
	mov.u32 	%r1475, _ZN6thrust24THRUST_300001_SM_1000_NS8cuda_cub4core6detail5shmemE;
	add.s32 	%r1476, %r1475, %r1474;
	st.shared.u32 	[%r1476+2048], %r2465;
	mov.u32 	%r2486, %r782;
$L__BB34_559:
	and.b32  	%r1477, %r703, 262144;
	setp.eq.s32 	%p466, %r1477, 0;
	@%p466 bra 	$L__BB34_561;
	shl.b32 	%r1478, %r2486, 2;
	mov.u32 	%r1479, _ZN6thrust24THRUST_300001_SM_1000_NS8cuda_cub4core6detail5shmemE;
	add.s32 	%r1480, %r1479, %r1478;
	st.shared.u32 	[%r1480+2048], %r2469;
$L__BB34_561:
	bar.sync 	0;
	mov.u32 	%r784, %tid.x;
	setp.ge.s32 	%p467, %r784, %r2483;
	@%p467 bra 	$L__BB34_568;
	not.b32 	%r1481, %r784;
	add.s32 	%r785, %r2483, %r1481;
	and.b32  	%r1482, %r785, 1536;
	setp.eq.s32 	%p468, %r1482, 1536;
	mov.u32 	%r2509, %r784;
	@%p468 bra 	$L__BB34_565;
	shr.u32 	%r1483, %r785, 9;
	add.s32 	%r1484, %r1483, 1;
	and.b32  	%r1485, %r1484, 3;
	add.s32 	%r2505, %r784, %r2484;
	shl.b32 	%r1486, %r784, 2;
	mov.u32 	%r1487, _ZN6thrust24THRUST_300001_SM_1000_NS8cuda_cub4core6detail5shmemE;
	add.s32 	%r1488, %r1486, %r1487;
	add.s32 	%r2504, %r1488, 2048;
	neg.s32 	%r2503, %r1485;
	shl.b32 	%r1489, %r1484, 9;
	and.b32  	%r1490, %r1489, 1536;
	add.s32 	%r2509, %r784, %r1490;
$L__BB34_564:
	.pragma "nounroll";
	mul.wide.s32 	%rd55, %r2505, 4;
	add.s64 	%rd56, %rd5, %rd55;
	ld.shared.u32 	%r1491, [%r2504];
	st.global.u32 	[%rd56], %r1491;
	add.s32 	%r2505, %r2505, 512;
	add.s32 	%r2504, %r2504, 2048;
	add.s32 	%r2503, %r2503, 1;
	setp.ne.s32 	%p469, %r2503, 0;
	@%p469 bra 	$L__BB34_564;
$L__BB34_565:
	setp.lt.u32 	%p470, %r785, 1536;
	@%p470 bra 	$L__BB34_568;
	add.s64 	%rd19, %rd5, 4096;
	add.s32 	%r2508, %r2509, %r2484;
	shl.b32 	%r1492, %r2509, 2;
	mov.u32 	%r1493, _ZN6thrust24THRUST_300001_SM_1000_NS8cuda_cub4core6detail5shmemE;
	add.s32 	%r1494, %r1492, %r1493;
	add.s32 	%r2507, %r1494, 8192;
$L__BB34_567:
	mul.wide.s32 	%rd57, %r2508, 4;
	add.s64 	%rd58, %rd19, %rd57;
	ld.shared.u32 	%r1495, [%r2507+-6144];
	st.global.u32 	[%rd58+-4096], %r1495;
	ld.shared.u32 	%r1496, [%r2507+-4096];
	st.global.u32 	[%rd58+-2048], %r1496;
	ld.shared.u32 	%r1497, [%r2507+-2048];
	st.global.u32 	[%rd58], %r1497;
	ld.shared.u32 	%r1498, [%r2507];
	st.global.u32 	[%rd58+2048], %r1498;
	add.s32 	%r2509, %r2509, 2048;
	add.s32 	%r2508, %r2508, 2048;
	add.s32 	%r2507, %r2507, 8192;
	setp.lt.s32 	%p471, %r2509, %r2483;
	@%p471 bra 	$L__BB34_567;
$L__BB34_568:
	setp.ne.s32 	%p472, %r784, 0;
	@%p472 bra 	$L__BB34_570;
	ld.param.u64 	%rd94, [_ZN6thrust24THRUST_300001_SM_1000_NS8cuda_cub4core6detail13_kernel_agentINS1_16__set_operations10SetOpAgentINS0_6detail15normal_iteratorINS0_10device_ptrIiEEEESB_PiSC_SB_SC_iN4cuda3std3__44lessIiEENS5_21serial_set_differenceENSF_17integral_constantIbLb0EEEEEJSB_SB_SC_SC_iiSB_SC_SH_SI_PNSF_4pairIiiEEPmN3cub18CUB_300001_SM_100013ScanTileStateIiLb1EEEEEEvDpT0__param_11];
	add.s32 	%r1499, %r2484, %r2483;
	cvt.s64.s32 	%rd59, %r1499;
	cvta.to.global.u64 	%rd60, %rd94;
	st.global.u64 	[%rd60], %rd59;
$L__BB34_570:
	ret;

}
	// .globl	_ZN6thrust24THRUST_300001_SM_1000_NS8cuda_cub4core6detail13_kernel_agentINS1_16__set_operations10SetOpAgentINS0_6detail15normal_iteratorINS0_10device_ptrIiEEEESB_PiSC_SB_SC_lN4cuda3std3__44lessIiEENS5_21serial_set_differenceENSF_17integral_constantIbLb0EEEEEJSB_SB_SC_SC_llSB_SC_SH_SI_PNSF_4pairIllEEPmN3cub18CUB_300001_SM_100013ScanTileStateIlLb1EEEEEEvDpT0_
.visible .entry _ZN6thrust24THRUST_300001_SM_1000_NS8cuda_cub4core6detail13_kernel_agentINS1_16__set_operations10SetOpAgentINS0_6detail15normal_iteratorINS0_10device_ptrIiEEEESB_PiSC_SB_SC_lN4cuda3std3__44lessIiEENS5_21serial_set_differenceENSF_17integral_constantIbLb0EEEEEJSB_SB_SC_SC_llSB_SC_SH_SI_PNSF_4pairIllEEPmN3cub18CUB_300001_SM_100013ScanTileStateIlLb1EEEEEEvDpT0_(
	.param .align 8 .b8 _ZN6thrust24THRUST_300001_SM_1000_NS8cuda_cub4core6detail13_kernel_agentINS1_16__set_operations10SetOpAgentINS0_6detail15normal_iteratorINS0_10device_ptrIiEEEESB_PiSC_SB_SC_lN4cuda3std3__44lessIiEENS5_21serial_set_differenceENSF_17integral_constantIbLb0EEEEEJSB_SB_SC_SC_llSB_SC_SH_SI_PNSF_4pairIllEEPmN3cub18CUB_300001_SM_100013ScanTileStateIlLb1EEEEEEvDpT0__param_0[8],
	.param .align 8 .b8 _ZN6thrust24THRUST_300001_SM_1000_NS8cuda_cub4core6detail13_kernel_agentINS1_16__set_operations10SetOpAgentINS0_6detail15normal_iteratorINS0_10device_ptrIiEEEESB_PiSC_SB_SC_lN4cuda3std3__44lessIiEENS5_21serial_set_differenceENSF_17integral_constantIbLb0EEEEEJSB_SB_SC_SC_llSB_SC_SH_SI_PNSF_4pairIllEEPmN3cub18CUB_300001_SM_100013ScanTileStateIlLb1EEEEEEvDpT0__param_1[8],
	.param .u64 .ptr .align 1 _ZN6thrust24THRUST_300001_SM_1000_NS8cuda_cub4core6detail13_kernel_agentINS1_16__set_operations10SetOpAgentINS0_6detail15normal_iteratorINS0_10device_ptrIiEEEESB_PiSC_SB_SC_lN4cuda3std3__44lessIiEENS5_21serial_set_differenceENSF_17integral_constantIbLb0EEEEEJSB_SB_SC_SC_llSB_SC_SH_SI_PNSF_4pairIllEEPmN3cub18CUB_300001_SM_100013ScanTileStateIlLb1EEEEEEvDpT0__param_2,
	.param .u64 .ptr .align 1 _ZN6thrust24THRUST_300001_SM_1000_NS8cuda_cub4core6detail13_kernel_agentINS1_16__set_operations10SetOpAgentINS0_6detail15normal_iteratorINS0_10device_ptrIiEEEESB_PiSC_SB_SC_lN4cuda3std3__44lessIiEENS5_21serial_set_differenceENSF_17integral_constantIbLb0EEEEEJSB_SB_SC_SC_llSB_SC_SH_SI_PNSF_4pairIllEEPmN3cub18CUB_300001_SM_100013ScanTileStateIlLb1EEEEEEvDpT0__param_3,
	.param .u64 _ZN6thrust24THRUST_300001_SM_1000_NS8cuda_cub4core6detail13_kernel_agentINS1_16__set_operations10SetOpAgentINS0_6detail15normal_iteratorINS0_10device_ptrIiEEEESB_PiSC_SB_SC_lN4cuda3std3__44lessIiEENS5_21serial_set_differenceENSF_17integral_constantIbLb0EEEEEJSB_SB_SC_SC_llSB_SC_SH_SI_PNSF_4pairIllEEPmN3cub18CUB_300001_SM_100013ScanTileStateIlLb1EEEEEEvDpT0__param_4,
	.param .u64 _ZN6thrust24THRUST_300001_SM_1000_NS8cuda_cub4core6detail13_kernel_agentINS1_16__set_operations10SetOpAgentINS0_6detail15normal_iteratorINS0_10device_ptrIiEEEESB_PiSC_SB_SC_lN4cuda3std3__44lessIiEENS5_21serial_set_differenceENSF_17integral_constantIbLb0EEEEEJSB_SB_SC_SC_llSB_SC_SH_SI_PNSF_4pairIllEEPmN3cub18CUB_300001_SM_100013ScanTileStateIlLb1EEEEEEvDpT0__param_5,
	.param .align 8 .b8 _ZN6thrust24THRUST_300001_SM_1000_NS8cuda_cub4core6detail13_kernel_agentINS1_16__set_operations10SetOpAgentINS0_6detail15normal_iteratorINS0_10device_ptrIiEEEESB_PiSC_SB_SC_lN4cuda3std3__44lessIiEENS5_21serial_set_differenceENSF_17integral_constantIbLb0EEEEEJSB_SB_SC_SC_llSB_SC_SH_SI_PNSF_4pairIllEEPmN3cub18CUB_300001_SM_100013ScanTileStateIlLb1EEEEEEvDpT0__param_6[8],
	.param .u64 .ptr .align 1 _ZN6thrust24THRUST_300001_SM_1000_NS8cuda_cub4core6detail13_kernel_agentINS1_16__set_operations10SetOpAgentINS0_6detail15normal_iteratorINS0_10device_ptrIiEEEESB_PiSC_SB_SC_lN4cuda3std3__44lessIiEENS5_21serial_set_differenceENSF_17integral_constantIbLb0EEEEEJSB_SB_SC_SC_llSB_SC_SH_SI_PNSF_4pairIllEEPmN3cub18CUB_300001_SM_100013ScanTileStateIlLb1EEEEEEvDpT0__param_7,
	.param .align 1 .b8 _ZN6thrust24THRUST_300001_SM_1000_NS8cuda_cub4core6detail13_kernel_agentINS1_16__set_operations10SetOpAgentINS0_6detail15normal_iteratorINS0_10device_ptrIiEEEESB_PiSC_SB_SC_lN4cuda3std3__44lessIiEENS5_21serial_set_differenceENSF_17integral_constantIbLb0EEEEEJSB_SB_SC_SC_llSB_SC_SH_SI_PNSF_4pairIllEEPmN3cub18CUB_300001_SM_100013ScanTileStateIlLb1EEEEEEvDpT0__param_8[1],
	.param .align 1 .b8 _ZN6thrust24THRUST_300001_SM_1000_NS8cuda_cub4core6detail13_kernel_agentINS1_16__set_operations10SetOpAgentINS0_6detail15normal_iteratorINS0_10device_ptrIiEEEESB_PiSC_SB_SC_lN4cuda3std3__44lessIiEENS5_21serial_set_differenceENSF_17integral_constantIbLb0EEEEEJSB_SB_SC_SC_llSB_SC_SH_SI_PNSF_4pairIllEEPmN3cub18CUB_300001_SM_100013ScanTileStateIlLb1EEEEEEvDpT0__param_9[1],
	.param .u64 .ptr .align 1 _ZN6thrust24THRUST_300001_SM_1000_NS8cuda_cub4core6detail13_kernel_agentINS1_16__set_operations10SetOpAgentINS0_6detail15normal_iteratorINS0_10device_ptrIiEEEESB_PiSC_SB_SC_lN4cuda3std3__44lessIiEENS5_21serial_set_differenceENSF_17integral_constantIbLb0EEEEEJSB_SB_SC_SC_llSB_SC_SH_SI_PNSF_4pairIllEEPmN3cub18CUB_300001_SM_100013ScanTileStateIlLb1EEEEEEvDpT0__param_10,
	.param .u64 .ptr .align 1 _ZN6thrust24THRUST_300001_SM_1000_NS8cuda_cub4core6detail13_kernel_agentINS1_16__set_operations10SetOpAgentINS0_6detail15normal_iteratorINS0_10device_ptrIiEEEESB_PiSC_SB_SC_lN4cuda3std3__44lessIiEENS5_21serial_set_differenceENSF_17integral_constantIbLb0EEEEEJSB_SB_SC_SC_llSB_SC_SH_SI_PNSF_4pairIllEEPmN3cub18CUB_300001_SM_100013ScanTileStateIlLb1EEEEEEvDpT0__param_11,
	.param .align 8 .b8 _ZN6thrust24THRUST_300001_SM_1000_NS8cuda_cub4core6detail13_kernel_agentINS1_16__set_operations10SetOpAgentINS0_6detail15normal_iteratorINS0_10device_ptrIiEEEESB_PiSC_SB_SC_lN4cuda3std3__44lessIiEENS5_21serial_set_differenceENSF_17integral_constantIbLb0EEEEEJSB_SB_SC_SC_llSB_SC_SH_SI_PNSF_4pairIllEEPmN3cub18CUB_300001_SM_100013ScanTileStateIlLb1EEEEEEvDpT0__param_12[8]
)
.maxntid 512
{
	.reg .pred 	%p<788>;
	.reg .b32 	%r<2344>;
	.reg .b64 	%rd<546>;

	ld.param.u64 	%rd2, [_ZN6thrust24THRUST_300001_SM_1000_NS8cuda_cub4core6detail13_kernel_agentINS1_16__set_operations10SetOpAgentINS0_6detail15normal_iteratorINS0_10device_ptrIiEEEESB_PiSC_SB_SC_lN4cuda3std3__44lessIiEENS5_21serial_set_differenceENSF_17integral_constantIbLb0EEEEEJSB_SB_SC_SC_llSB_SC_SH_SI_PNSF_4pairIllEEPmN3cub18CUB_300001_SM_100013ScanTileStateIlLb1EEEEEEvDpT0__param_12];
	ld.param.u64 	%rd97, [_ZN6thrust24THRUST_300001_SM_1000_NS8cuda_cub4core6detail13_kernel_agentINS1_16__set_operations10SetOpAgentINS0_6detail15normal_iteratorINS0_10device_ptrIiEEEESB_PiSC_SB_SC_lN4cuda3std3__44lessIiEENS5_21serial_set_differenceENSF_17integral_constantIbLb0EEEEEJSB_SB_SC_SC_llSB_SC_SH_SI_PNSF_4pairIllEEPmN3cub18CUB_300001_SM_100013ScanTileStateIlLb1EEEEEEvDpT0__param_6];
	ld.param.u64 	%rd98, [_ZN6thrust24THRUST_300001_SM_1000_NS8cuda_cub4core6detail13_kernel_agentINS1_16__set_operations10SetOpAgentINS0_6detail15normal_iteratorINS0_10device_ptrIiEEEESB_PiSC_SB_SC_lN4cuda3std3__44lessIiEENS5_21serial_set_differenceENSF_17integral_constantIbLb0EEEEEJSB_SB_SC_SC_llSB_SC_SH_SI_PNSF_4pairIllEEPmN3cub18CUB_300001_SM_100013ScanTileStateIlLb1EEEEEEvDpT0__param_1];
	ld.param.u64 	%rd99, [_ZN6thrust24THRUST_300001_SM_1000_NS8cuda_cub4core6detail13_kernel_agentINS1_16__set_operations10SetOpAgentINS0_6detail15normal_iteratorINS0_10device_ptrIiEEEESB_PiSC_SB_SC_lN4cuda3std3__44lessIiEENS5_21serial_set_differenceENSF_17integral_constantIbLb0EEEEEJSB_SB_SC_SC_llSB_SC_SH_SI_PNSF_4pairIllEEPmN3cub18CUB_300001_SM_100013ScanTileStateIlLb1EEEEEEvDpT0__param_0];
	ld.param.u64 	%rd100, [_ZN6thrust24THRUST_300001_SM_1000_NS8cuda_cub4core6detail13_kernel_agentINS1_16__set_operations10SetOpAgentINS0_6detail15normal_iteratorINS0_10device_ptrIiEEEESB_PiSC_SB_SC_lN4cuda3std3__44lessIiEENS5_21serial_set_differenceENSF_17integral_constantIbLb0EEEEEJSB_SB_SC_SC_llSB_SC_SH_SI_PNSF_4pairIllEEPmN3cub18CUB_300001_SM_100013ScanTileStateIlLb1EEEEEEvDpT0__param_10];
	cvta.to.global.u64 	%rd1, %rd100;
	cvta.to.global.u64 	%rd3, %rd99;
	cvta.to.global.u64 	%rd4, %rd98;
	cvta.to.global.u64 	%rd5, %rd97;
	mov.u32 	%r1, %ctaid.x;
	mov.u32 	%r721, %nctaid.x;
	add.s32 	%r722, %r721, -1;
	setp.ge.u32 	%p233, %r1, %r722;
	@%p233 bra 	$L__BB35_276;
	mul.wide.u32 	%rd309, %r1, 16;
	add.s64 	%rd310, %rd1, %rd309;
	ld.global.u64 	%rd311, [%rd310];
	ld.global.u64 	%rd312, [%rd310+8];
	ld.global.u64 	%rd313, [%rd310+16];
	ld.global.u64 	%rd314, [%rd310+24];
	cvt.u32.u64 	%r1389, %rd311;
	cvt.u32.u64 	%r1390, %rd313;
	sub.s32 	%r2, %r1390, %r1389;
	sub.s64 	%rd315, %rd314, %rd312;
	cvt.u32.u64 	%r3, %rd315;
	mov.u32 	%r4, %tid.x;
	setp.ge.s32 	%p483, %r4, %r2;
	cvt.u64.u32 	%rd317, %r4;
	add.s64 	%rd318, %rd311, %rd317;
	shl.b64 	%rd319, %rd318, 2;
	add.s64 	%rd6, %rd3, %rd319;
	sub.s32 	%r1391, %r4, %r2;
	cvt.s64.s32 	%rd320, %r1391;
	add.s64 	%rd321, %rd312, %rd320;
	shl.b64 	%rd322, %rd321, 2;
	add.s64 	%rd7, %rd4, %rd322;
	@%p483 bra 	$L__BB35_3;
	ld.global.u32 	%r2054, [%rd6];
	bra.uni 	$L__BB35_4;
$L__BB35_3:
	ld.global.u32 	%r2054, [%rd7];
$L__BB35_4:
	add.s32 	%r1392, %r4, 512;
	setp.lt.s32 	%p484, %r1392, %r2;
	@%p484 bra 	$L__BB35_6;
	ld.global.u32 	%r2055, [%rd7+2048];
	bra.uni 	$L__BB35_7;
$L__BB35_6:
	ld.global.u32 	%r2055, [%rd6+2048];
$L__BB35_7:
	or.b32  	%r1393, %r4, 1024;
	setp.lt.s32 	%p485, %r1393, %r2;
	@%p485 bra 	$L__BB35_9;
	ld.global.u32 	%r2056, [%rd7+4096];
	bra.uni 	$L__BB35_10;
$L__BB35_9:
	ld.global.u32 	%r2056, [%rd6+4096];
$L__BB35_10:
	add.s32 	%r1394, %r4, 1536;
	setp.lt.s32 	%p486, %r1394, %r2;
	@%p486 bra 	$L__BB35_12;
	ld.global.u32 	%r2057, [%rd7+6144];
	bra.uni 	$L__BB35_13;
$L__BB35_12:
	ld.global.u32 	%r2057, [%rd6+6144];
$L__BB35_13:
	or.b32  	%r1395, %r4, 2048;
	setp.lt.s32 	%p487, %r1395, %r2;
	@%p487 bra 	$L__BB35_15;
	ld.global.u32 	%r2058, [%rd7+8192];
	bra.uni 	$L__BB35_16;
$L__BB35_15:
	ld.global.u32 	%r2058, [%rd6+8192];
$L__BB35_16:
	add.s32 	%r1396, %r4, 2560;
	setp.lt.s32 	%p488, %r1396, %r2;
	@%p488 bra 	$L__BB35_18;
	ld.global.u32 	%r2059, [%rd7+10240];
	bra.uni 	$L__BB35_19;
$L__BB35_18:
	ld.global.u32 	%r2059, [%rd6+10240];
$L__BB35_19:
	or.b32  	%r1397, %r4, 3072;
	setp.lt.s32 	%p489, %r1397, %r2;
	@%p489 bra 	$L__BB35_21;
	ld.global.u32 	%r2060, [%rd7+12288];
	bra.uni 	$L__BB35_22;
$L__BB35_21:
	ld.global.u32 	%r2060, [%rd6+12288];
$L__BB35_22:
	add.s32 	%r1398, %r4, 3584;
	setp.lt.s32 	%p490, %r1398, %r2;
	@%p490 bra 	$L__BB35_24;
	ld.global.u32 	%r2061, [%rd7+14336];
	bra.uni 	$L__BB35_25;
$L__BB35_24:
	ld.global.u32 	%r2061, [%rd6+14336];
$L__BB35_25:
	or.b32  	%r1399, %r4, 4096;
	setp.lt.s32 	%p491, %r1399, %r2;
	@%p491 bra 	$L__BB35_27;
	ld.global.u32 	%r2062, [%rd7+16384];
	bra.uni 	$L__BB35_28;
$L__BB35_27:
	ld.global.u32 	%r2062, [%rd6+16384];
$L__BB35_28:
	add.s32 	%r1400, %r4, 4608;
	setp.lt.s32 	%p492, %r1400, %r2;
	@%p492 bra 	$L__BB35_30;
	ld.global.u32 	%r2063, [%rd7+18432];
	bra.uni 	$L__BB35_31;
$L__BB35_30:
	ld.global.u32 	%r2063, [%rd6+18432];
$L__BB35_31:
	or.b32  	%r1401, %r4, 5120;
	setp.lt.s32 	%p493, %r1401, %r2;
	@%p493 bra 	$L__BB35_33;
	ld.global.u32 	%r2064, [%rd7+20480];
	bra.uni 	$L__BB35_34;
$L__BB35_33:
	ld.global.u32 	%r2064, [%rd6+20480];
$L__BB35_34:
	add.s32 	%r1402, %r4, 5632;
	setp.lt.s32 	%p494, %r1402, %r2;
	@%p494 bra 	$L__BB35_36;
	ld.global.u32 	%r2065, [%rd7+22528];
	bra.uni 	$L__BB35_37;
$L__BB35_36:
	ld.global.u32 	%r2065, [%rd6+22528];
$L__BB35_37:
	or.b32  	%r1403, %r4, 6144;
	setp.lt.s32 	%p495, %r1403, %r2;
	@%p495 bra 	$L__BB35_39;
	ld.global.u32 	%r2066, [%rd7+24576];
	bra.uni 	$L__BB35_40;
$L__BB35_39:
	ld.global.u32 	%r2066, [%rd6+24576];
$L__BB35_40:
	add.s32 	%r1404, %r4, 6656;
	setp.lt.s32 	%p496, %r1404, %r2;
	@%p496 bra 	$L__BB35_42;
	ld.global.u32 	%r2067, [%rd7+26624];
	bra.uni 	$L__BB35_43;
$L__BB35_42:
	ld.global.u32 	%r2067, [%rd6+26624];
$L__BB35_43:
	or.b32  	%r1405, %r4, 7168;
	setp.lt.s32 	%p497, %r1405, %r2;
	@%p497 bra 	$L__BB35_45;
	ld.global.u32 	%r2068, [%rd7+28672];
	bra.uni 	$L__BB35_46;
$L__BB35_45:
	ld.global.u32 	%r2068, [%rd6+28672];
$L__BB35_46:
	add.s32 	%r1406, %r4, 7680;
	setp.lt.s32 	%p498, %r1406, %r2;
	@%p498 bra 	$L__BB35_48;
	ld.global.u32 	%r2069, [%rd7+30720];
	bra.uni 	$L__BB35_49;
$L__BB35_48:
	ld.global.u32 	%r2069, [%rd6+30720];
$L__BB35_49:
	or.b32  	%r1407, %r4, 8192;
	setp.lt.s32 	%p499, %r1407, %r2;
	@%p499 bra 	$L__BB35_51;
	ld.global.u32 	%r2070, [%rd7+32768];
	bra.uni 	$L__BB35_52;
$L__BB35_51:
	ld.global.u32 	%r2070, [%rd6+32768];
$L__BB35_52:
	add.s32 	%r1408, %r4, 8704;
	setp.lt.s32 	%p500, %r1408, %r2;
	@%p500 bra 	$L__BB35_54;
	ld.global.u32 	%r2071, [%rd7+34816];
	bra.uni 	$L__BB35_55;
$L__BB35_54:
	ld.global.u32 	%r2071, [%rd6+34816];
$L__BB35_55:
	or.b32  	%r59, %r4, 9216;
	add.s32 	%r60, %r3, %r2;
	setp.ge.s32 	%p501, %r59, %r60;
	@%p501 bra 	$L__BB35_59;
	setp.ge.s32 	%p502, %r59, %r2;
	@%p502 bra 	$L__BB35_58;
	ld.global.u32 	%r2072, [%rd6+36864];
	bra.uni 	$L__BB35_59;
$L__BB35_58:
	ld.global.u32 	%r2072, [%rd7+36864];
$L__BB35_59:
	mov.u32 	%r1410, _ZN6thrust24THRUST_300001_SM_1000_NS8cuda_cub4core6detail5shmemE;
	add.s32 	%r1411, %r1410, 2048;
	shl.b32 	%r1413, %r4, 2;
	add.s32 	%r64, %r1411, %r1413;
	st.shared.u32 	[%r64], %r2054;
	st.shared.u32 	[%r64+2048], %r2055;
	st.shared.u32 	[%r64+4096], %r2056;
	st.shared.u32 	[%r64+6144], %r2057;
	st.shared.u32 	[%r64+8192], %r2058;
	st.shared.u32 	[%r64+10240], %r2059;
	st.shared.u32 	[%r64+12288], %r2060;
	st.shared.u32 	[%r64+14336], %r2061;
	st.shared.u32 	[%r64+16384], %r2062;
	st.shared.u32 	[%r64+18432], %r2063;
	st.shared.u32 	[%r64+20480], %r2064;
	st.shared.u32 	[%r64+22528], %r2065;
	st.shared.u32 	[%r64+24576], %r2066;
	st.shared.u32 	[%r64+26624], %r2067;
	st.shared.u32 	[%r64+28672], %r2068;
	st.shared.u32 	[%r64+30720], %r2069;
	st.shared.u32 	[%r64+32768], %r2070;
	st.shared.u32 	[%r64+34816], %r2071;
	st.shared.u32 	[%r64+36864], %r2072;
	bar.sync 	0;
	mul.lo.s32 	%r1414, %r4, 19;
	min.s32 	%r65, %r60, %r1414;
	shl.b32 	%r1415, %r2, 2;
	add.s32 	%r66, %r1411, %r1415;
	sub.s32 	%r1416, %r65, %r3;
	max.s32 	%r2075, %r1416, 0;
	min.s32 	%r2074, %r65, %r2;
	setp.ge.s32 	%p503, %r2075, %r2074;
	@%p503 bra 	$L__BB35_61;
$L__BB35_60:
	add.s32 	%r1417, %r2075, %r2074;
	shr.s32 	%r1418, %r1417, 1;
	shl.b32 	%r1419, %r1418, 2;
	add.s32 	%r1421, %r1410, %r1419;
	ld.shared.u32 	%r1422, [%r1421+2048];
	not.b32 	%r1423, %r1418;
	add.s32 	%r1424, %r65, %r1423;
	shl.b32 	%r1425, %r1424, 2;
	add.s32 	%r1426, %r66, %r1425;
	ld.shared.u32 	%r1427, [%r1426];
	setp.lt.s32 	%p504, %r1427, %r1422;
	add.s32 	%r1428, %r1418, 1;
	selp.b32 	%r2075, %r2075, %r1428, %p504;
	selp.b32 	%r2074, %r1418, %r2074, %p504;
	setp.lt.s32 	%p505, %r2075, %r2074;
	@%p505 bra 	$L__BB35_60;
$L__BB35_61:
	sub.s32 	%r74, %r65, %r2075;
	setp.ge.s32 	%p506, %r74, %r3;
	mov.b32 	%r2102, 0;
	@%p506 bra 	$L__BB35_86;
	shl.b32 	%r1432, %r74, 2;
	add.s32 	%r75, %r66, %r1432;
	ld.shared.u32 	%r76, [%r75];
	setp.lt.s32 	%p507, %r2075, 1;
	mov.b32 	%r2079, 0;
	mov.u32 	%r2078, %r2075;
	@%p507 bra 	$L__BB35_64;
	mul.lo.s32 	%r1433, %r2075, 511;
	shr.s32 	%r1434, %r1433, 9;
	shl.b32 	%r1435, %r1434, 2;
	add.s32 	%r1437, %r1410, %r1435;
	ld.shared.u32 	%r1438, [%r1437+2048];
	setp.lt.s32 	%p508, %r1438, %r76;
	add.s32 	%r1439, %r1434, 1;
	selp.b32 	%r2078, %r2075, %r1434, %p508;
	selp.b32 	%r2079, %r1439, 0, %p508;
$L__BB35_64:
	setp.ge.s32 	%p509, %r2079, %r2078;
	@%p509 bra 	$L__BB35_66;
	mad.lo.s32 	%r1440, %r2078, 127, %r2079;
	shr.s32 	%r1441, %r1440, 7;
	shl.b32 	%r1442, %r1441, 2;
	add.s32 	%r1444, %r1410, %r1442;
	ld.shared.u32 	%r1445, [%r1444+2048];
	setp.lt.s32 	%p510, %r1445, %r76;
	add.s32 	%r1446, %r1441, 1;
	selp.b32 	%r2078, %r2078, %r1441, %p510;
	selp.b32 	%r2079, %r1446, %r2079, %p510;
$L__BB35_66:
	setp.ge.s32 	%p511, %r2079, %r2078;
	@%p511 bra 	$L__BB35_68;
	mad.lo.s32 	%r1447, %r2078, 31, %r2079;
	shr.s32 	%r1448, %r1447, 5;
	shl.b32 	%r1449, %r1448, 2;
	add.s32 	%r1451, %r1410, %r1449;
	ld.shared.u32 	%r1452, [%r1451+2048];
	setp.lt.s32 	%p512, %r1452, %r76;
	add.s32 	%r1453, %r1448, 1;
	selp.b32 	%r2078, %r2078, %r1448, %p512;
	selp.b32 	%r2079, %r1453, %r2079, %p512;
$L__BB35_68:
	setp.ge.s32 	%p513, %r2079, %r2078;
	@%p513 bra 	$L__BB35_70;
	mad.lo.s32 	%r1454, %r2078, 15, %r2079;
	shr.s32 	%r1455, %r1454, 4;
	shl.b32 	%r1456, %r1455, 2;
	add.s32 	%r1458, %r1410, %r1456;
	ld.shared.u32 	%r1459, [%r1458+2048];
	setp.lt.s32 	%p514, %r1459, %r76;
	add.s32 	%r1460, %r1455, 1;
	selp.b32 	%r2078, %r2078, %r1455, %p514;
	selp.b32 	%r2079, %r1460, %r2079, %p514;
$L__BB35_70:
	setp.ge.s32 	%p515, %r2079, %r2078;
	@%p515 bra 	$L__BB35_72;
$L__BB35_71:
	add.s32 	%r1462, %r2079, %r2078;
	shr.s32 	%r1463, %r1462, 1;
	shl.b32 	%r1464, %r1463, 2;
	add.s32 	%r1466, %r1410, %r1464;
	ld.shared.u32 	%r1467, [%r1466+2048];
	setp.lt.s32 	%p516, %r1467, %r76;
	add.s32 	%r1468, %r1463, 1;
	selp.b32 	%r2078, %r2078, %r1463, %p516;
	selp.b32 	%r2079, %r1468, %r2079, %p516;
	setp.lt.s32 	%p517, %r2079, %r2078;
	@%p517 bra 	$L__BB35_71;
$L__BB35_72:
	setp.lt.s32 	%p518, %r74, 1;
	mov.b32 	%r2090, 0;
	mov.u32 	%r2089, %r74;
	@%p518 bra 	$L__BB35_74;
	mul.lo.s32 	%r1471, %r74, 511;
	shr.s32 	%r1472, %r1471, 9;
	shl.b32 	%r1473, %r1472, 2;
	add.s32 	%r1474, %r66, %r1473;
	ld.shared.u32 	%r1475, [%r1474];
	setp.lt.s32 	%p519, %r1475, %r76;
	add.s32 	%r1476, %r1472, 1;
	selp.b32 	%r2089, %r74, %r1472, %p519;
	selp.b32 	%r2090, %r1476, 0, %p519;
$L__BB35_74:
	setp.ge.s32 	%p520, %r2090, %r2089;
	@%p520 bra 	$L__BB35_76;
	mad.lo.s32 	%r1478, %r2089, 127, %r2090;
	shr.s32 	%r1479, %r1478, 7;
	shl.b32 	%r1480, %r1479, 2;
	add.s32 	%r1481, %r66, %r1480;
	ld.shared.u32 	%r1482, [%r1481];
	setp.lt.s32 	%p521, %r1482, %r76;
	add.s32 	%r1483, %r1479, 1;
	selp.b32 	%r2089, %r2089, %r1479, %p521;
	selp.b32 	%r2090, %r1483, %r2090, %p521;
$L__BB35_76:
	setp.ge.s32 	%p522, %r2090, %r2089;
	@%p522 bra 	$L__BB35_78;
	mad.lo.s32 	%r1484, %r2089, 31, %r2090;
	shr.s32 	%r1485, %r1484, 5;
	shl.b32 	%r1486, %r1485, 2;
	add.s32 	%r1487, %r66, %r1486;
	ld.shared.u32 	%r1488, [%r1487];
	setp.lt.s32 	%p523, %r1488, %r76;
	add.s32 	%r1489, %r1485, 1;
	selp.b32 	%r2089, %r2089, %r1485, %p523;
	selp.b32 	%r2090, %r1489, %r2090, %p523;
$L__BB35_78:
	setp.ge.s32 	%p524, %r2090, %r2089;
	@%p524 bra 	$L__BB35_80;
	mad.lo.s32 	%r1490, %r2089, 15, %r2090;
	shr.s32 	%r1491, %r1490, 4;
	shl.b32 	%r1492, %r1491, 2;
	add.s32 	%r1493, %r66, %r1492;
	ld.shared.u32 	%r1494, [%r1493];
	setp.lt.s32 	%p525, %r1494, %r76;
	add.s32 	%r1495, %r1491, 1;
	selp.b32 	%r2089, %r2089, %r1491, %p525;
	selp.b32 	%r2090, %r1495, %r2090, %p525;
$L__BB35_80:
	setp.ge.s32 	%p526, %r2090, %r2089;
	@%p526 bra 	$L__BB35_82;
$L__BB35_81:
	add.s32 	%r1497, %r2090, %r2089;
	shr.s32 	%r1498, %r1497, 1;
	shl.b32 	%r1499, %r1498, 2;
	add.s32 	%r1500, %r66, %r1499;
	ld.shared.u32 	%r1501, [%r1500];
	setp.lt.s32 	%p527, %r1501, %r76;
	add.s32 	%r1502, %r1498, 1;
	selp.b32 	%r2089, %r2089, %r1498, %p527;
	selp.b32 	%r2090, %r1502, %r2090, %p527;
	setp.lt.s32 	%p528, %r2090, %r2089;
	@%p528 bra 	$L__BB35_81;
$L__BB35_82:
	sub.s32 	%r1505, %r2075, %r2079;
	sub.s32 	%r121, %r74, %r2090;
	add.s32 	%r122, %r121, %r1505;
	shr.s32 	%r1506, %r122, 1;
	max.s32 	%r123, %r1506, %r121;
	add.s32 	%r1508, %r2090, %r123;
	add.s32 	%r1509, %r1508, 1;
	min.s32 	%r1510, %r1509, %r3;
	sub.s32 	%r2099, %r1510, %r74;
	setp.lt.s32 	%p529, %r2099, 1;
	mov.b32 	%r2100, 0;
	@%p529 bra 	$L__BB35_85;
	mov.b32 	%r2100, 0;
$L__BB35_84:
	add.s32 	%r1512, %r2100, %r2099;
	shr.s32 	%r1513, %r1512, 1;
	shl.b32 	%r1514, %r1513, 2;
	add.s32 	%r1515, %r75, %r1514;
	ld.shared.u32 	%r1516, [%r1515];
	setp.lt.s32 	%p530, %r76, %r1516;
	add.s32 	%r1517, %r1513, 1;
	selp.b32 	%r2099, %r1513, %r2099, %p530;
	selp.b32 	%r2100, %r2100, %r1517, %p530;
	setp.lt.s32 	%p531, %r2100, %r2099;
	@%p531 bra 	$L__BB35_84;
$L__BB35_85:
	add.s32 	%r1518, %r121, %r2100;
	min.s32 	%r1519, %r1518, %r123;
	sub.s32 	%r1520, %r122, %r1519;
	add.s32 	%r1521, %r1519, 1;
	setp.eq.s32 	%p532, %r1520, %r1521;
	setp.lt.s32 	%p533, %r123, %r1518;
	and.pred  	%p534, %p532, %p533;
	add.s32 	%r2075, %r1520, %r2079;
	selp.u32 	%r2102, 1, 0, %p534;
$L__BB35_86:
	sub.s32 	%r1522, %r65, %r2075;
	add.s32 	%r1523, %r1522, %r2102;
	setp.eq.s32 	%p535, %r4, 0;
	shl.b32 	%r1524, %r2, 16;
	or.b32  	%r1525, %r1524, %r3;
	shl.b32 	%r1526, %r2075, 16;
	or.b32  	%r1527, %r1523, %r1526;
	selp.b32 	%r1528, %r1525, %r1527, %p535;
	add.s32 	%r1529, %r4, -1;
	selp.b32 	%r1530, 511, %r1529, %p535;
	shl.b32 	%r1531, %r1530, 2;
	add.s32 	%r1533, %r1410, %r1531;
	st.shared.u32 	[%r1533], %r1528;
	bar.sync 	0;
	ld.shared.u32 	%r1534, [%r64+-2048];
	shr.s32 	%r134, %r1534, 16;
	and.b32  	%r1535, %r1534, 65535;
	add.s32 	%r2110, %r1523, %r2;
	add.s32 	%r136, %r1535, %r2;
	add.s32 	%r137, %r136, %r134;
	shl.b32 	%r1536, %r2110, 2;
	add.s32 	%r138, %r1411, %r1536;
	ld.shared.u32 	%r2109, [%r138];
	shl.b32 	%r1538, %r2075, 2;
	add.s32 	%r140, %r1411, %r1538;
	ld.shared.u32 	%r141, [%r140];
	setp.ge.s32 	%p714, %r2075, %r134;
	setp.lt.s32 	%p536, %r2075, %r134;
	setp.ge.s32 	%p537, %r2110, %r136;
	and.pred  	%p715, %p537, %p536;
	or.pred  	%p538, %p714, %p537;
	@%p538 bra 	$L__BB35_88;
	setp.lt.s32 	%p715, %r141, %r2109;
	setp.lt.s32 	%p714, %r2109, %r141;
$L__BB35_88:
	add.s32 	%r1539, %r2110, %r2075;
	setp.lt.s32 	%p539, %r1539, %r137;
	and.pred  	%p7, %p539, %p715;
	mov.u32 	%r2103, %r141;
	@%p714 bra 	$L__BB35_90;
	add.s32 	%r2075, %r2075, 1;
	ld.shared.u32 	%r2103, [%r140+4];
$L__BB35_90:
	@%p715 bra 	$L__BB35_92;
	add.s32 	%r2110, %r2110, 1;
	ld.shared.u32 	%r2109, [%r138+4];
$L__BB35_92:
	setp.ge.s32 	%p716, %r2075, %r134;
	setp.lt.s32 	%p540, %r2075, %r134;
	setp.ge.s32 	%p541, %r2110, %r136;
	and.pred  	%p717, %p541, %p540;
	or.pred  	%p542, %p716, %p541;
	@%p542 bra 	$L__BB35_94;
	setp.lt.s32 	%p717, %r2103, %r2109;
	setp.lt.s32 	%p716, %r2109, %r2103;
$L__BB35_94:
	add.s32 	%r1540, %r2110, %r2075;
	setp.lt.s32 	%p543, %r1540, %r137;
	and.pred  	%p14, %p543, %p717;
	mov.u32 	%r2107, %r2103;
	@%p716 bra 	$L__BB35_96;
	add.s32 	%r150, %r2075, 1;
	shl.b32 	%r1541, %r2075, 2;
	add.s32 	%r1543, %r1410, %r1541;
	ld.shared.u32 	%r2107, [%r1543+2052];
	mov.u32 	%r2075, %r150;
$L__BB35_96:
	@%p717 bra 	$L__BB35_98;
	add.s32 	%r154, %r2110, 1;
	shl.b32 	%r1544, %r2110, 2;
	add.s32 	%r1546, %r1410, %r1544;
	ld.shared.u32 	%r2109, [%r1546+2052];
	mov.u32 	%r2110, %r154;
$L__BB35_98:
	setp.ge.s32 	%p718, %r2075, %r134;
	setp.lt.s32 	%p544, %r2075, %r134;
	setp.ge.s32 	%p545, %r2110, %r136;
	and.pred  	%p719, %p545, %p544;
	or.pred  	%p546, %p718, %p545;
	@%p546 bra 	$L__BB35_100;
	setp.lt.s32 	%p719, %r2107, %r2109;
	setp.lt.s32 	%p718, %r2109, %r2107;
$L__BB35_100:
	add.s32 	%r1547, %r2110, %r2075;
	setp.lt.s32 	%p547, %r1547, %r137;
	and.pred  	%p21, %p547, %p719;
	mov.u32 	%r2111, %r2107;
	@%p718 bra 	$L__BB35_102;
	add.s32 	%r158, %r2075, 1;
	shl.b32 	%r1548, %r2075, 2;
	add.s32 	%r1550, %r1410, %r1548;
	ld.shared.u32 	%r2111, [%r1550+2052];
	mov.u32 	%r2075, %r158;
$L__BB35_102:
	@%p719 bra 	$L__BB35_104;
	add.s32 	%r162, %r2110, 1;
	shl.b32 	%r1551, %r2110, 2;
	add.s32 	%r1553, %r1410, %r1551;
	ld.shared.u32 	%r2109, [%r1553+2052];
	mov.u32 	%r2110, %r162;
$L__BB35_104:
	setp.ge.s32 	%p720, %r2075, %r134;
	setp.lt.s32 	%p548, %r2075, %r134;
	setp.ge.s32 	%p549, %r2110, %r136;
	and.pred  	%p721, %p549, %p548;
	or.pred  	%p550, %p720, %p549;
	@%p550 bra 	$L__BB35_106;
	setp.lt.s32 	%p721, %r2111, %r2109;
	setp.lt.s32 	%p720, %r2109, %r2111;
$L__BB35_106:
	add.s32 	%r1554, %r2110, %r2075;
	setp.lt.s32 	%p551, %r1554, %r137;
	and.pred  	%p28, %p551, %p721;
	mov.u32 	%r2115, %r2111;
	@%p720 bra 	$L__BB35_108;
	add.s32 	%r166, %r2075, 1;
	shl.b32 	%r1555, %r2075, 2;
	add.s32 	%r1557, %r1410, %r1555;
	ld.shared.u32 	%r2115, [%r1557+2052];
	mov.u32 	%r2075, %r166;
$L__BB35_108:
	@%p721 bra 	$L__BB35_110;
	add.s32 	%r170, %r2110, 1;
	shl.b32 	%r1558, %r2110, 2;
	add.s32 	%r1560, %r1410, %r1558;
	ld.shared.u32 	%r2109, [%r1560+2052];
	mov.u32 	%r2110, %r170;
$L__BB35_110:
	setp.ge.s32 	%p722, %r2075, %r134;
	setp.lt.s32 	%p552, %r2075, %r134;
	setp.ge.s32 	%p553, %r2110, %r136;
	and.pred  	%p723, %p553, %p552;
	or.pred  	%p554, %p722, %p553;
	@%p554 bra 	$L__BB35_112;
	setp.lt.s32 	%p723, %r2115, %r2109;
	setp.lt.s32 	%p722, %r2109, %r2115;
$L__BB35_112:
	add.s32 	%r1561, %r2110, %r2075;
	setp.lt.s32 	%p555, %r1561, %r137;
	and.pred  	%p35, %p555, %p723;
	mov.u32 	%r2119, %r2115;
	@%p722 bra 	$L__BB35_114;
	add.s32 	%r174, %r2075, 1;
	shl.b32 	%r1562, %r2075, 2;
	mov.u32 	%r1563, _ZN6thrust24THRUST_300001_SM_1000_NS8cuda_cub4core6detail5shmemE;
	add.s32 	%r1564, %r1563, %r1562;
	ld.shared.u32 	%r2119, [%r1564+2052];
	mov.u32 	%r2075, %r174;
$L__BB35_114:
	@%p723 bra 	$L__BB35_116;
	add.s32 	%r178, %r2110, 1;
	shl.b32 	%r1565, %r2110, 2;
	mov.u32 	%r1566, _ZN6thrust24THRUST_300001_SM_1000_NS8cuda_cub4core6detail5shmemE;
	add.s32 	%r1567, %r1566, %r1565;
	ld.shared.u32 	%r2109, [%r1567+2052];
	mov.u32 	%r2110, %r178;
$L__BB35_116:
	setp.ge.s32 	%p724, %r2075, %r134;
	setp.lt.s32 	%p556, %r2075, %r134;
	setp.ge.s32 	%p557, %r2110, %r136;
	and.pred  	%p725, %p557, %p556;
	or.pred  	%p558, %p724, %p557;
	@%p558 bra 	$L__BB35_118;
	setp.lt.s32 	%p725, %r2119, %r2109;
	setp.lt.s32 	%p724, %r2109, %r2119;
$L__BB35_118:
	mov.u32 	%r2123, %r2119;
	mov.u32 	%r2128, %r2075;
	@%p724 bra 	$L__BB35_120;
	add.s32 	%r2128, %r2075, 1;
	shl.b32 	%r1568, %r2075, 2;
	mov.u32 	%r1569, _ZN6thrust24THRUST_300001_SM_1000_NS8cuda_cub4core6detail5shmemE;
	add.s32 	%r1570, %r1569, %r1568;
	ld.shared.u32 	%r2123, [%r1570+2052];
$L__BB35_120:
	mov.u32 	%r2130, %r2110;
	@%p725 bra 	$L__BB35_122;
	add.s32 	%r2130, %r2110, 1;
	shl.b32 	%r1571, %r2110, 2;
	mov.u32 	%r1572, _ZN6thrust24THRUST_300001_SM_1000_NS8cuda_cub4core6detail5shmemE;
	add.s32 	%r1573, %r1572, %r1571;
	ld.shared.u32 	%r2109, [%r1573+2052];
$L__BB35_122:
	setp.ge.s32 	%p726, %r2128, %r134;
	setp.lt.s32 	%p559, %r2128, %r134;
	setp.ge.s32 	%p560, %r2130, %r136;
	and.pred  	%p727, %p560, %p559;
	or.pred  	%p561, %p726, %p560;
	@%p561 bra 	$L__BB35_124;
	setp.lt.s32 	%p727, %r2123, %r2109;
	setp.lt.s32 	%p726, %r2109, %r2123;
$L__BB35_124:
	add.s32 	%r1574, %r2130, %r2128;
	setp.lt.s32 	%p562, %r1574, %r137;
	selp.b32 	%r1575, 64, 0, %p727;
	selp.b32 	%r1576, %r1575, 0, %p562;
	add.s32 	%r1577, %r2110, %r2075;
	setp.lt.s32 	%p563, %r1577, %r137;
	selp.b32 	%r1578, 32, 0, %p725;
	selp.b32 	%r1579, %r1578, 0, %p563;
	or.b32  	%r1580, %r1579, %r1576;
	selp.b32 	%r1581, 8, 0, %p28;
	selp.b32 	%r1582, 4, 0, %p21;
	selp.u32 	%r1583, 1, 0, %p7;
	selp.b32 	%r1584, 2, 0, %p14;
	or.b32  	%r1585, %r1584, %r1583;
	or.b32  	%r1586, %r1585, %r1582;
	or.b32  	%r1587, %r1586, %r1581;
	selp.b32 	%r1588, 16, 0, %p35;
	or.b32  	%r1589, %r1587, %r1588;
	or.b32  	%r190, %r1580, %r1589;
	mov.u32 	%r2127, %r2123;
	@%p726 bra 	$L__BB35_126;
	add.s32 	%r191, %r2128, 1;
	shl.b32 	%r1590, %r2128, 2;
	mov.u32 	%r1591, _ZN6thrust24THRUST_300001_SM_1000_NS8cuda_cub4core6detail5shmemE;
	add.s32 	%r1592, %r1591, %r1590;
	ld.shared.u32 	%r2127, [%r1592+2052];
	mov.u32 	%r2128, %r191;
$L__BB35_126:
	@%p727 bra 	$L__BB35_128;
	add.s32 	%r195, %r2130, 1;
	shl.b32 	%r1593, %r2130, 2;
	mov.u32 	%r1594, _ZN6thrust24THRUST_300001_SM_1000_NS8cuda_cub4core6detail5shmemE;
	add.s32 	%r1595, %r1594, %r1593;
	ld.shared.u32 	%r2109, [%r1595+2052];
	mov.u32 	%r2130, %r195;
$L__BB35_128:
	setp.ge.s32 	%p728, %r2128, %r134;
	setp.lt.s32 	%p564, %r2128, %r134;
	setp.ge.s32 	%p565, %r2130, %r136;
	and.pred  	%p729, %p565, %p564;
	or.pred  	%p566, %p728, %p565;
	@%p566 bra 	$L__BB35_130;
	setp.lt.s32 	%p729, %r2127, %r2109;
	setp.lt.s32 	%p728, %r2109, %r2127;
$L__BB35_130:
	mov.u32 	%r2131, %r2127;
	mov.u32 	%r2136, %r2128;
	@%p728 bra 	$L__BB35_132;
	add.s32 	%r2136, %r2128, 1;
	shl.b32 	%r1596, %r2128, 2;
	mov.u32 	%r1597, _ZN6thrust24THRUST_300001_SM_1000_NS8cuda_cub4core6detail5shmemE;
	add.s32 	%r1598, %r1597, %r1596;
	ld.shared.u32 	%r2131, [%r1598+2052];
$L__BB35_132:
	mov.u32 	%r2138, %r2130;
	@%p729 bra 	$L__BB35_134;
	add.s32 	%r2138, %r2130, 1;
	shl.b32 	%r1599, %r2130, 2;
	mov.u32 	%r1600, _ZN6thrust24THRUST_300001_SM_1000_NS8cuda_cub4core6detail5shmemE;
	add.s32 	%r1601, %r1600, %r1599;
	ld.shared.u32 	%r2109, [%r1601+2052];
$L__BB35_134:
	setp.ge.s32 	%p730, %r2136, %r134;
	setp.lt.s32 	%p567, %r2136, %r134;
	setp.ge.s32 	%p568, %r2138, %r136;
	and.pred  	%p731, %p568, %p567;
	or.pred  	%p569, %p730, %p568;
	@%p569 bra 	$L__BB35_136;
	setp.lt.s32 	%p731, %r2131, %r2109;
	setp.lt.s32 	%p730, %r2109, %r2131;
$L__BB35_136:
	add.s32 	%r1602, %r2138, %r2136;
	setp.lt.s32 	%p570, %r1602, %r137;
	selp.b32 	%r1603, 256, 0, %p731;
	selp.b32 	%r1604, %r1603, 0, %p570;
	add.s32 	%r1605, %r2130, %r2128;
	setp.lt.s32 	%p571, %r1605, %r137;
	selp.b32 	%r1606, 128, 0, %p729;
	selp.b32 	%r1607, %r1606, 0, %p571;
	or.b32  	%r1608, %r1607, %r1604;
	or.b32  	%r207, %r1608, %r190;
	mov.u32 	%r2135, %r2131;
	@%p730 bra 	$L__BB35_138;
	add.s32 	%r208, %r2136, 1;
	shl.b32 	%r1609, %r2136, 2;
	mov.u32 	%r1610, _ZN6thrust24THRUST_300001_SM_1000_NS8cuda_cub4core6detail5shmemE;
	add.s32 	%r1611, %r1610, %r1609;
	ld.shared.u32 	%r2135, [%r1611+2052];
	mov.u32 	%r2136, %r208;
$L__BB35_138:
	@%p731 bra 	$L__BB35_140;
	add.s32 	%r212, %r2138, 1;
	shl.b32 	%r1612, %r2138, 2;
	mov.u32 	%r1613, _ZN6thrust24THRUST_300001_SM_1000_NS8cuda_cub4core6detail5shmemE;
	add.s32 	%r1614, %r1613, %r1612;
	ld.shared.u32 	%r2109, [%r1614+2052];
	mov.u32 	%r2138, %r212;
$L__BB35_140:
	setp.ge.s32 	%p732, %r2136, %r134;
	setp.lt.s32 	%p572, %r2136, %r134;
	setp.ge.s32 	%p573, %r2138, %r136;
	and.pred  	%p733, %p573, %p572;
	or.pred  	%p574, %p732, %p573;
	@%p574 bra 	$L__BB35_142;
	setp.lt.s32 	%p733, %r2135, %r2109;
	setp.lt.s32 	%p732, %r2109, %r2135;
$L__BB35_142:
	mov.u32 	%r2139, %r2135;
	mov.u32 	%r2144, %r2136;
	@%p732 bra 	$L__BB35_144;
	add.s32 	%r2144, %r2136, 1;
	shl.b32 	%r1615, %r2136, 2;
	mov.u32 	%r1616, _ZN6thrust24THRUST_300001_SM_1000_NS8cuda_cub4core6detail5shmemE;
	add.s32 	%r1617, %r1616, %r1615;
	ld.shared.u32 	%r2139, [%r1617+2052];
$L__BB35_144:
	mov.u32 	%r2146, %r2138;
	@%p733 bra 	$L__BB35_146;
	add.s32 	%r2146, %r2138, 1;
	shl.b32 	%r1618, %r2138, 2;
	mov.u32 	%r1619, _ZN6thrust24THRUST_300001_SM_1000_NS8cuda_cub4core6detail5shmemE;
	add.s32 	%r1620, %r1619, %r1618;
	ld.shared.u32 	%r2109, [%r1620+2052];
$L__BB35_146:
	setp.ge.s32 	%p734, %r2144, %r134;
	setp.lt.s32 	%p575, %r2144, %r134;
	setp.ge.s32 	%p576, %r2146, %r136;
	and.pred  	%p735, %p576, %p575;
	or.pred  	%p577, %p734, %p576;
	@%p577 bra 	$L__BB35_148;
	setp.lt.s32 	%p735, %r2139, %r2109;
	setp.lt.s32 	%p734, %r2109, %r2139;
$L__BB35_148:
	add.s32 	%r1621, %r2146, %r2144;
	setp.lt.s32 	%p578, %r1621, %r137;
	selp.b32 	%r1622, 1024, 0, %p735;
	selp.b32 	%r1623, %r1622, 0, %p578;
	add.s32 	%r1624, %r2138, %r2136;
	setp.lt.s32 	%p579, %r1624, %r137;
	selp.b32 	%r1625, 512, 0, %p733;
	selp.b32 	%r1626, %r1625, 0, %p579;
	or.b32  	%r1627, %r1626, %r1623;
	or.b32  	%r224, %r1627, %r207;
	mov.u32 	%r2143, %r2139;
	@%p734 bra 	$L__BB35_150;
	add.s32 	%r225, %r2144, 1;
	shl.b32 	%r1628, %r2144, 2;
	mov.u32 	%r1629, _ZN6thrust24THRUST_300001_SM_1000_NS8cuda_cub4core6detail5shmemE;
	add.s32 	%r1630, %r1629, %r1628;
	ld.shared.u32 	%r2143, [%r1630+2052];
	mov.u32 	%r2144, %r225;
$L__BB35_150:
	@%p735 bra 	$L__BB35_152;
	add.s32 	%r229, %r2146, 1;
	shl.b32 	%r1631, %r2146, 2;
	mov.u32 	%r1632, _ZN6thrust24THRUST_300001_SM_1000_NS8cuda_cub4core6detail5shmemE;
	add.s32 	%r1633, %r1632, %r1631;
	ld.shared.u32 	%r2109, [%r1633+2052];
	mov.u32 	%r2146, %r229;
$L__BB35_152:
	setp.ge.s32 	%p736, %r2144, %r134;
	setp.lt.s32 	%p580, %r2144, %r134;
	setp.ge.s32 	%p581, %r2146, %r136;
	and.pred  	%p737, %p581, %p580;
	or.pred  	%p582, %p736, %p581;
	@%p582 bra 	$L__BB35_154;
	setp.lt.s32 	%p737, %r2143, %r2109;
	setp.lt.s32 	%p736, %r2109, %r2143;
$L__BB35_154:
	mov.u32 	%r2147, %r2143;
	mov.u32 	%r2152, %r2144;
	@%p736 bra 	$L__BB35_156;
	add.s32 	%r2152, %r2144, 1;
	shl.b32 	%r1634, %r2144, 2;
	mov.u32 	%r1635, _ZN6thrust24THRUST_300001_SM_1000_NS8cuda_cub4core6detail5shmemE;
	add.s32 	%r1636, %r1635, %r1634;
	ld.shared.u32 	%r2147, [%r1636+2052];
$L__BB35_156:
	mov.u32 	%r2154, %r2146;
	@%p737 bra 	$L__BB35_158;
	add.s32 	%r2154, %r2146, 1;
	shl.b32 	%r1637, %r2146, 2;
	mov.u32 	%r1638, _ZN6thrust24THRUST_300001_SM_1000_NS8cuda_cub4core6detail5shmemE;
	add.s32 	%r1639, %r1638, %r1637;
	ld.shared.u32 	%r2109, [%r1639+2052];
$L__BB35_158:
	setp.ge.s32 	%p738, %r2152, %r134;
	setp.lt.s32 	%p583, %r2152, %r134;
	setp.ge.s32 	%p584, %r2154, %r136;
	and.pred  	%p739, %p584, %p583;
	or.pred  	%p585, %p738, %p584;
	@%p585 bra 	$L__BB35_160;
	setp.lt.s32 	%p739, %r2147, %r2109;
	setp.lt.s32 	%p738, %r2109, %r2147;
$L__BB35_160:
	add.s32 	%r1640, %r2154, %r2152;
	setp.lt.s32 	%p586, %r1640, %r137;
	selp.b32 	%r1641, 4096, 0, %p739;
	selp.b32 	%r1642, %r1641, 0, %p586;
	add.s32 	%r1643, %r2146, %r2144;
	setp.lt.s32 	%p587, %r1643, %r137;
	selp.b32 	%r1644, 2048, 0, %p737;
	selp.b32 	%r1645, %r1644, 0, %p587;
	or.b32  	%r1646, %r1645, %r1642;
	or.b32  	%r241, %r1646, %r224;
	mov.u32 	%r2151, %r2147;
	@%p738 bra 	$L__BB35_162;
	add.s32 	%r242, %r2152, 1;
	shl.b32 	%r1647, %r2152, 2;
	mov.u32 	%r1648, _ZN6thrust24THRUST_300001_SM_1000_NS8cuda_cub4core6detail5shmemE;
	add.s32 	%r1649, %r1648, %r1647;
	ld.shared.u32 	%r2151, [%r1649+2052];
	mov.u32 	%r2152, %r242;
$L__BB35_162:
	@%p739 bra 	$L__BB35_164;
	add.s32 	%r246, %r2154, 1;
	shl.b32 	%r1650, %r2154, 2;
	mov.u32 	%r1651, _ZN6thrust24THRUST_300001_SM_1000_NS8cuda_cub4core6detail5shmemE;
	add.s32 	%r1652, %r1651, %r1650;
	ld.shared.u32 	%r2109, [%r1652+2052];
	mov.u32 	%r2154, %r246;
$L__BB35_164:
	setp.ge.s32 	%p740, %r2152, %r134;
	setp.lt.s32 	%p588, %r2152, %r134;
	setp.ge.s32 	%p589, %r2154, %r136;
	and.pred  	%p741, %p589, %p588;
	or.pred  	%p590, %p740, %p589;
	@%p590 bra 	$L__BB35_166;
	setp.lt.s32 	%p741, %r2151, %r2109;
	setp.lt.s32 	%p740, %r2109, %r2151;
$L__BB35_166:
	mov.u32 	%r2155, %r2151;
	mov.u32 	%r2160, %r2152;
	@%p740 bra 	$L__BB35_168;
	add.s32 	%r2160, %r2152, 1;
	shl.b32 	%r1653, %r2152, 2;
	mov.u32 	%r1654, _ZN6thrust24THRUST_300001_SM_1000_NS8cuda_cub4core6detail5shmemE;
	add.s32 	%r1655, %r1654, %r1653;
	ld.shared.u32 	%r2155, [%r1655+2052];
$L__BB35_168:
	mov.u32 	%r2162, %r2154;
	@%p741 bra 	$L__BB35_170;
	add.s32 	%r2162, %r2154, 1;
	shl.b32 	%r1656, %r2154, 2;
	mov.u32 	%r1657, _ZN6thrust24THRUST_300001_SM_1000_NS8cuda_cub4core6detail5shmemE;
	add.s32 	%r1658, %r1657, %r1656;
	ld.shared.u32 	%r2109, [%r1658+2052];
$L__BB35_170:
	setp.ge.s32 	%p742, %r2160, %r134;
	setp.lt.s32 	%p591, %r2160, %r134;
	setp.ge.s32 	%p592, %r2162, %r136;
	and.pred  	%p743, %p592, %p591;
	or.pred  	%p593, %p742, %p592;
	@%p593 bra 	$L__BB35_172;
	setp.lt.s32 	%p743, %r2155, %r2109;
	setp.lt.s32 	%p742, %r2109, %r2155;
$L__BB35_172:
	add.s32 	%r1659, %r2162, %r2160;
	setp.lt.s32 	%p594, %r1659, %r137;
	selp.b32 	%r1660, 16384, 0, %p743;
	selp.b32 	%r1661, %r1660, 0, %p594;
	add.s32 	%r1662, %r2154, %r2152;
	setp.lt.s32 	%p595, %r1662, %r137;
	selp.b32 	%r1663, 8192, 0, %p741;
	selp.b32 	%r1664, %r1663, 0, %p595;
	or.b32  	%r1665, %r1664, %r1661;
	or.b32  	%r258, %r1665, %r241;
	mov.u32 	%r2159, %r2155;
	@%p742 bra 	$L__BB35_174;
	add.s32 	%r259, %r2160, 1;
	shl.b32 	%r1666, %r2160, 2;
	mov.u32 	%r1667, _ZN6thrust24THRUST_300001_SM_1000_NS8cuda_cub4core6detail5shmemE;
	add.s32 	%r1668, %r1667, %r1666;
	ld.shared.u32 	%r2159, [%r1668+2052];
	mov.u32 	%r2160, %r259;
$L__BB35_174:
	@%p743 bra 	$L__BB35_176;
	add.s32 	%r263, %r2162, 1;
	shl.b32 	%r1669, %r2162, 2;
	mov.u32 	%r1670, _ZN6thrust24THRUST_300001_SM_1000_NS8cuda_cub4core6detail5shmemE;
	add.s32 	%r1671, %r1670, %r1669;
	ld.shared.u32 	%r2109, [%r1671+2052];
	mov.u32 	%r2162, %r263;
$L__BB35_176:
	setp.ge.s32 	%p744, %r2160, %r134;
	setp.lt.s32 	%p596, %r2160, %r134;
	setp.ge.s32 	%p597, %r2162, %r136;
	and.pred  	%p745, %p597, %p596;
	or.pred  	%p598, %p744, %p597;
	@%p598 bra 	$L__BB35_178;
	setp.lt.s32 	%p745, %r2159, %r2109;
	setp.lt.s32 	%p744, %r2109, %r2159;
$L__BB35_178:
	mov.u32 	%r2163, %r2159;
	mov.u32 	%r2168, %r2160;
	@%p744 bra 	$L__BB35_180;
	add.s32 	%r2168, %r2160, 1;
	shl.b32 	%r1672, %r2160, 2;
	mov.u32 	%r1673, _ZN6thrust24THRUST_300001_SM_1000_NS8cuda_cub4core6detail5shmemE;
	add.s32 	%r1674, %r1673, %r1672;
	ld.shared.u32 	%r2163, [%r1674+2052];
$L__BB35_180:
	mov.u32 	%r2170, %r2162;
	@%p745 bra 	$L__BB35_182;
	add.s32 	%r2170, %r2162, 1;
	shl.b32 	%r1675, %r2162, 2;
	mov.u32 	%r1676, _ZN6thrust24THRUST_300001_SM_1000_NS8cuda_cub4core6detail5shmemE;
	add.s32 	%r1677, %r1676, %r1675;
	ld.shared.u32 	%r2109, [%r1677+2052];
$L__BB35_182:
	setp.ge.s32 	%p746, %r2168, %r134;
	setp.lt.s32 	%p599, %r2168, %r134;
	setp.ge.s32 	%p600, %r2170, %r136;
	and.pred  	%p747, %p600, %p599;
	or.pred  	%p601, %p746, %p600;
	@%p601 bra 	$L__BB35_184;
	setp.lt.s32 	%p747, %r2163, %r2109;
	setp.lt.s32 	%p746, %r2109, %r2163;
$L__BB35_184:
	add.s32 	%r1678, %r2170, %r2168;
	setp.lt.s32 	%p602, %r1678, %r137;
	selp.b32 	%r1679, 65536, 0, %p747;
	selp.b32 	%r1680, %r1679, 0, %p602;
	add.s32 	%r1681, %r2162, %r2160;
	setp.lt.s32 	%p603, %r1681, %r137;
	selp.b32 	%r1682, 32768, 0, %p745;
	selp.b32 	%r1683, %r1682, 0, %p603;
	or.b32  	%r1684, %r1683, %r1680;
	or.b32  	%r275, %r1684, %r258;
	mov.u32 	%r2167, %r2163;
	@%p746 bra 	$L__BB35_186;
	add.s32 	%r276, %r2168, 1;
	shl.b32 	%r1685, %r2168, 2;
	mov.u32 	%r1686, _ZN6thrust24THRUST_300001_SM_1000_NS8cuda_cub4core6detail5shmemE;
	add.s32 	%r1687, %r1686, %r1685;
	ld.shared.u32 	%r2167, [%r1687+2052];
	mov.u32 	%r2168, %r276;
$L__BB35_186:
	@%p747 bra 	$L__BB35_188;
	add.s32 	%r280, %r2170, 1;
	shl.b32 	%r1688, %r2170, 2;
	mov.u32 	%r1689, _ZN6thrust24THRUST_300001_SM_1000_NS8cuda_cub4core6detail5shmemE;
	add.s32 	%r1690, %r1689, %r1688;
	ld.shared.u32 	%r2109, [%r1690+2052];
	mov.u32 	%r2170, %r280;
$L__BB35_188:
	setp.ge.s32 	%p748, %r2168, %r134;
	setp.lt.s32 	%p604, %r2168, %r134;
	setp.ge.s32 	%p605, %r2170, %r136;
	and.pred  	%p749, %p605, %p604;
	or.pred  	%p606, %p748, %p605;
	@%p606 bra 	$L__BB35_190;
	setp.lt.s32 	%p749, %r2167, %r2109;
	setp.lt.s32 	%p748, %r2109, %r2167;
$L__BB35_190:
	mov.u32 	%r2171, %r2167;
	mov.u32 	%r2172, %r2168;
	@%p748 bra 	$L__BB35_192;
	add.s32 	%r2172, %r2168, 1;
	shl.b32 	%r1691, %r2168, 2;
	mov.u32 	%r1692, _ZN6thrust24THRUST_300001_SM_1000_NS8cuda_cub4core6detail5shmemE;
	add.s32 	%r1693, %r1692, %r1691;
	ld.shared.u32 	%r2171, [%r1693+2052];
$L__BB35_192:
	mov.u32 	%r2174, %r2170;
	@%p749 bra 	$L__BB35_194;
	add.s32 	%r2174, %r2170, 1;
	shl.b32 	%r1694, %r2170, 2;
	mov.u32 	%r1695, _ZN6thrust24THRUST_300001_SM_1000_NS8cuda_cub4core6detail5shmemE;
	add.s32 	%r1696, %r1695, %r1694;
	ld.shared.u32 	%r2109, [%r1696+2052];
$L__BB35_194:
	setp.ge.s32 	%p607, %r2172, %r134;
	setp.lt.s32 	%p608, %r2172, %r134;
	setp.ge.s32 	%p609, %r2174, %r136;
	and.pred  	%p750, %p609, %p608;
	or.pred  	%p610, %p607, %p609;
	@%p610 bra 	$L__BB35_196;
	setp.lt.s32 	%p750, %r2171, %r2109;
$L__BB35_196:
	add.s32 	%r1697, %r2174, %r2172;
	setp.lt.s32 	%p611, %r1697, %r137;
	selp.b32 	%r1698, 262144, 0, %p750;
	selp.b32 	%r1699, %r1698, 0, %p611;
	add.s32 	%r1700, %r2170, %r2168;
	setp.lt.s32 	%p612, %r1700, %r137;
	selp.b32 	%r1701, 131072, 0, %p749;
	selp.b32 	%r1702, %r1701, 0, %p612;
	or.b32  	%r1703, %r1702, %r1699;
	or.b32  	%r292, %r1703, %r275;
	bar.sync 	0;
	popc.b32 	%r293, %r292;
	mov.u32 	%r1704, %ctaid.x;
	setp.ne.s32 	%p613, %r1704, 0;
	@%p613 bra 	$L__BB35_201;
	// begin inline asm
	mov.u32 %r1905, %laneid;
	// end inline asm
	cvt.u64.u32 	%rd444, %r293;
	mov.b64 	{%r1907, %r1912}, %rd444;
	mov.b32 	%r1913, 1;
	mov.b32 	%r1954, 0;
	mov.b32 	%r1955, -1;
	// begin inline asm
	shfl.sync.up.b32 %r1906, %r1907, %r1913, %r1954, %r1955;
	// end inline asm
	// begin inline asm
	shfl.sync.up.b32 %r1911, %r1912, %r1913, %r1954, %r1955;
	// end inline asm
	mov.b64 	%rd445, {%r1906, %r1911};
	setp.lt.s32 	%p667, %r1905, 1;
	selp.b64 	%rd446, 0, %rd445, %p667;
	add.s64 	%rd447, %rd446, %rd444;
	mov.b64 	{%r1917, %r1922}, %rd447;
	mov.b32 	%r1923, 2;
	// begin inline asm
	shfl.sync.up.b32 %r1916, %r1917, %r1923, %r1954, %r1955;
	// end inline asm
	// begin inline asm
	shfl.sync.up.b32 %r1921, %r1922, %r1923, %r1954, %r1955;
	// end inline asm
	mov.b64 	%rd448, {%r1916, %r1921};
	setp.lt.s32 	%p668, %r1905, 2;
	selp.b64 	%rd449, 0, %rd448, %p668;
	add.s64 	%rd450, %rd449, %rd447;
	mov.b64 	{%r1927, %r1932}, %rd450;
	mov.b32 	%r1933, 4;
	// begin inline asm
	shfl.sync.up.b32 %r1926, %r1927, %r1933, %r1954, %r1955;
	// end inline asm
	// begin inline asm
	shfl.sync.up.b32 %r1931, %r1932, %r1933, %r1954, %r1955;
	// end inline asm
	mov.b64 	%rd451, {%r1926, %r1931};
	setp.lt.s32 	%p669, %r1905, 4;
	selp.b64 	%rd452, 0, %rd451, %p669;
	add.s64 	%rd453, %rd452, %rd450;
	mov.b64 	{%r1937, %r1942}, %rd453;
	mov.b32 	%r1943, 8;
	// begin inline asm
	shfl.sync.up.b32 %r1936, %r1937, %r1943, %r1954, %r1955;
	// end inline asm
	// begin inline asm
	shfl.sync.up.b32 %r1941, %r1942, %r1943, %r1954, %r1955;
	// end inline asm
	mov.b64 	%rd454, {%r1936, %r1941};
	setp.lt.s32 	%p670, %r1905, 8;
	selp.b64 	%rd455, 0, %rd454, %p670;
	add.s64 	%rd456, %rd455, %rd453;
	mov.b64 	{%r1947, %r1952}, %rd456;
	mov.b32 	%r1953, 16;
	// begin inline asm
	shfl.sync.up.b32 %r1946, %r1947, %r1953, %r1954, %r1955;
	// end inline asm
	// begin inline asm
	shfl.sync.up.b32 %r1951, %r1952, %r1953, %r1954, %r1955;
	// end inline asm
	mov.b64 	%rd457, {%r1946, %r1951};
	setp.lt.s32 	%p671, %r1905, 16;
	selp.b64 	%rd458, 0, %rd457, %p671;
	add.s64 	%rd8, %rd458, %rd456;
	setp.ne.s32 	%p672, %r1905, 31;
	@%p672 bra 	$L__BB35_199;
	mov.u32 	%r1956, %tid.x;
	shr.u32 	%r1957, %r1956, 2;
	and.b32  	%r1958, %r1957, 248;
	mov.u32 	%r1959, _ZN6thrust24THRUST_300001_SM_1000_NS8cuda_cub4core6detail5shmemE;
	add.s32 	%r1960, %r1959, %r1958;
	st.shared.u64 	[%r1960], %rd8;
$L__BB35_199:
	mov.u32 	%r1961, %tid.x;
	setp.ne.s32 	%p673, %r1961, 0;
	bar.sync 	0;
	ld.shared.v2.u64 	{%rd460, %rd461}, [_ZN6thrust24THRUST_300001_SM_1000_NS8cuda_cub4core6detail5shmemE];
	shr.u32 	%r1962, %r1961, 5;
	add.s64 	%rd462, %rd461, %rd460;
	setp.eq.s32 	%p674, %r1962, 2;
	selp.b64 	%rd463, %rd462, %rd460, %p674;
	ld.shared.v2.u64 	{%rd464, %rd465}, [_ZN6thrust24THRUST_300001_SM_1000_NS8cuda_cub4core6detail5shmemE+16];
	add.s64 	%rd466, %rd462, %rd464;
	setp.eq.s32 	%p675, %r1962, 3;
	selp.b64 	%rd467, %rd466, %rd463, %p675;
	add.s64 	%rd468, %rd466, %rd465;
	setp.eq.s32 	%p676, %r1962, 4;
	selp.b64 	%rd469, %rd468, %rd467, %p676;
	ld.shared.v2.u64 	{%rd470, %rd471}, [_ZN6thrust24THRUST_300001_SM_1000_NS8cuda_cub4core6detail5shmemE+32];
	add.s64 	%rd472, %rd468, %rd470;
	setp.eq.s32 	%p677, %r1962, 5;
	selp.b64 	%rd473, %rd472, %rd469, %p677;
	add.s64 	%rd474, %rd472, %rd471;
	setp.eq.s32 	%p678, %r1962, 6;
	selp.b64 	%rd475, %rd474, %rd473, %p678;
	ld.shared.v2.u64 	{%rd476, %rd477}, [_ZN6thrust24THRUST_300001_SM_1000_NS8cuda_cub4core6detail5shmemE+48];
	add.s64 	%rd478, %rd474, %rd476;
	setp.eq.s32 	%p679, %r1962, 7;
	selp.b64 	%rd479, %rd478, %rd475, %p679;
	add.s64 	%rd480, %rd478, %rd477;
	setp.eq.s32 	%p680, %r1962, 8;
	selp.b64 	%rd481, %rd480, %rd479, %p680;
	ld.shared.v2.u64 	{%rd482, %rd483}, [_ZN6thrust24THRUST_300001_SM_1000_NS8cuda_cub4core6detail5shmemE+64];
	add.s64 	%rd484, %rd480, %rd482;
	setp.eq.s32 	%p681, %r1962, 9;
	selp.b64 	%rd485, %rd484, %rd481, %p681;
	add.s64 	%rd486, %rd484, %rd483;
	setp.eq.s32 	%p682, %r1962, 10;
	selp.b64 	%rd487, %rd486, %rd485, %p682;
	ld.shared.v2.u64 	{%rd488, %rd489}, [_ZN6thrust24THRUST_300001_SM_1000_NS8cuda_cub4core6detail5shmemE+80];
	add.s64 	%rd490, %rd486, %rd488;
	setp.eq.s32 	%p683, %r1962, 11;
	selp.b64 	%rd491, %rd490, %rd487, %p683;
	add.s64 	%rd492, %rd490, %rd489;
	setp.eq.s32 	%p684, %r1962, 12;
	selp.b64 	%rd493, %rd492, %rd491, %p684;
	ld.shared.v2.u64 	{%rd494, %rd495}, [_ZN6thrust24THRUST_300001_SM_1000_NS8cuda_cub4core6detail5shmemE+96];
	add.s64 	%rd496, %rd492, %rd494;
	setp.eq.s32 	%p685, %r1962, 13;
	selp.b64 	%rd497, %rd496, %rd493, %p685;
	add.s64 	%rd498, %rd496, %rd495;
	setp.eq.s32 	%p686, %r1962, 14;
	selp.b64 	%rd499, %rd498, %rd497, %p686;
	ld.shared.v2.u64 	{%rd500, %rd501}, [_ZN6thrust24THRUST_300001_SM_1000_NS8cuda_cub4core6detail5shmemE+112];
	add.s64 	%rd502, %rd498, %rd500;
	setp.eq.s32 	%p687, %r1962, 15;
	selp.b64 	%rd503, %rd502, %rd499, %p687;
	add.s64 	%rd528, %rd502, %rd501;
	setp.lt.u32 	%p688, %r1961, 32;
	selp.b64 	%rd504, 0, %rd503, %p688;
	setp.eq.s32 	%p689, %r1905, 0;
	cvt.u64.u32 	%rd505, %r293;
	sub.s64 	%rd506, %rd8, %rd505;
	selp.b64 	%rd507, 0, %rd506, %p689;
	add.s64 	%rd526, %rd504, %rd507;
	mov.b64 	%rd530, 0;
	@%p673 bra 	$L__BB35_231;
	add.s64 	%rd508, %rd2, 512;
	mov.b64 	%rd509, 101;
	// begin inline asm
	st.relaxed.gpu.v2.u64 [%rd508], {%rd509, %rd528};
	// end inline asm
	bra.uni 	$L__BB35_231;
$L__BB35_201:
	// begin inline asm
	mov.u32 %r1705, %laneid;
	// end inline asm
	cvt.u64.u32 	%rd323, %r293;
	mov.b64 	{%r1707, %r1712}, %rd323;
	mov.b32 	%r1713, 1;
	mov.b32 	%r1754, 0;
	mov.b32 	%r1755, -1;
	// begin inline asm
	shfl.sync.up.b32 %r1706, %r1707, %r1713, %r1754, %r1755;
	// end inline asm
	// begin inline asm
	shfl.sync.up.b32 %r1711, %r1712, %r1713, %r1754, %r1755;
	// end inline asm
	mov.b64 	%rd324, {%r1706, %r1711};
	setp.lt.s32 	%p614, %r1705, 1;
	selp.b64 	%rd325, 0, %rd324, %p614;
	add.s64 	%rd326, %rd325, %rd323;
	mov.b64 	{%r1717, %r1722}, %rd326;
	mov.b32 	%r1723, 2;
	// begin inline asm
	shfl.sync.up.b32 %r1716, %r1717, %r1723, %r1754, %r1755;
	// end inline asm
	// begin inline asm
	shfl.sync.up.b32 %r1721, %r1722, %r1723, %r1754, %r1755;
	// end inline asm
	mov.b64 	%rd327, {%r1716, %r1721};
	setp.lt.s32 	%p615, %r1705, 2;
	selp.b64 	%rd328, 0, %rd327, %p615;
	add.s64 	%rd329, %rd328, %rd326;
	mov.b64 	{%r1727, %r1732}, %rd329;
	mov.b32 	%r1733, 4;
	// begin inline asm
	shfl.sync.up.b32 %r1726, %r1727, %r1733, %r1754, %r1755;
	// end inline asm
	// begin inline asm
	shfl.sync.up.b32 %r1731, %r1732, %r1733, %r1754, %r1755;
	// end inline asm
	mov.b64 	%rd330, {%r1726, %r1731};
	setp.lt.s32 	%p616, %r1705, 4;
	selp.b64 	%rd331, 0, %rd330, %p616;
	add.s64 	%rd332, %rd331, %rd329;
	mov.b64 	{%r1737, %r1742}, %rd332;
	mov.b32 	%r1743, 8;
	// begin inline asm
	shfl.sync.up.b32 %r1736, %r1737, %r1743, %r1754, %r1755;
	// end inline asm
	// begin inline asm
	shfl.sync.up.b32 %r1741, %r1742, %r1743, %r1754, %r1755;
	// end inline asm
	mov.b64 	%rd333, {%r1736, %r1741};
	setp.lt.s32 	%p617, %r1705, 8;
	selp.b64 	%rd334, 0, %rd333, %p617;
	add.s64 	%rd335, %rd334, %rd332;
	mov.b64 	{%r1747, %r1752}, %rd335;
	mov.b32 	%r1753, 16;
	// begin inline asm
	shfl.sync.up.b32 %r1746, %r1747, %r1753, %r1754, %r1755;
	// end inline asm
	// begin inline asm
	shfl.sync.up.b32 %r1751, %r1752, %r1753, %r1754, %r1755;
	// end inline asm
	mov.b64 	%rd336, {%r1746, %r1751};
	setp.lt.s32 	%p618, %r1705, 16;
	selp.b64 	%rd337, 0, %rd336, %p618;
	add.s64 	%rd11, %rd337, %rd335;
	setp.ne.s32 	%p619, %r1705, 31;
	@%p619 bra 	$L__BB35_203;
	mov.u32 	%r1756, %tid.x;
	shr.u32 	%r1757, %r1756, 2;
	and.b32  	%r1758, %r1757, 248;
	mov.u32 	%r1759, _ZN6thrust24THRUST_300001_SM_1000_NS8cuda_cub4core6detail5shmemE;
	add.s32 	%r1760, %r1759, %r1758;
	st.shared.u64 	[%r1760], %rd11;
$L__BB35_203:
	cvt.u64.u32 	%rd338, %r293;
	sub.s64 	%rd339, %rd11, %rd338;
	bar.sync 	0;
	ld.shared.v2.u64 	{%rd340, %rd341}, [_ZN6thrust24THRUST_300001_SM_1000_NS8cuda_cub4core6detail5shmemE];
	mov.u32 	%r1761, %tid.x;
	shr.u32 	%r1762, %r1761, 5;
	add.s64 	%rd342, %rd341, %rd340;
	setp.eq.s32 	%p620, %r1762, 2;
	selp.b64 	%rd343, %rd342, %rd340, %p620;
	ld.shared.v2.u64 	{%rd344, %rd345}, [_ZN6thrust24THRUST_300001_SM_1000_NS8cuda_cub4core6detail5shmemE+16];
	add.s64 	%rd346, %rd342, %rd344;
	setp.eq.s32 	%p621, %r1762, 3;
	selp.b64 	%rd347, %rd346, %rd343, %p621;
	add.s64 	%rd348, %rd346, %rd345;
	setp.eq.s32 	%p622, %r1762, 4;
	selp.b64 	%rd349, %rd348, %rd347, %p622;
	ld.shared.v2.u64 	{%rd350, %rd351}, [_ZN6thrust24THRUST_300001_SM_1000_NS8cuda_cub4core6detail5shmemE+32];
	add.s64 	%rd352, %rd348, %rd350;
	setp.eq.s32 	%p623, %r1762, 5;
	selp.b64 	%rd353, %rd352, %rd349, %p623;
	add.s64 	%rd354, %rd352, %rd351;
	setp.eq.s32 	%p624, %r1762, 6;
	selp.b64 	%rd355, %rd354, %rd353, %p624;
	ld.shared.v2.u64 	{%rd356, %rd357}, [_ZN6thrust24THRUST_300001_SM_1000_NS8cuda_cub4core6detail5shmemE+48];
	add.s64 	%rd358, %rd354, %rd356;
	setp.eq.s32 	%p625, %r1762, 7;
	selp.b64 	%rd359, %rd358, %rd355, %p625;
	add.s64 	%rd360, %rd358, %rd357;
	setp.eq.s32 	%p626, %r1762, 8;
	selp.b64 	%rd361, %rd360, %rd359, %p626;
	ld.shared.v2.u64 	{%rd362, %rd363}, [_ZN6thrust24THRUST_300001_SM_1000_NS8cuda_cub4core6detail5shmemE+64];
	add.s64 	%rd364, %rd360, %rd362;
	setp.eq.s32 	%p627, %r1762, 9;
	selp.b64 	%rd365, %rd364, %rd361, %p627;
	add.s64 	%rd366, %rd364, %rd363;
	setp.eq.s32 	%p628, %r1762, 10;
	selp.b64 	%rd367, %rd366, %rd365, %p628;
	ld.shared.v2.u64 	{%rd368, %rd369}, [_ZN6thrust24THRUST_300001_SM_1000_NS8cuda_cub4core6detail5shmemE+80];
	add.s64 	%rd370, %rd366, %rd368;
	setp.eq.s32 	%p629, %r1762, 11;
	selp.b64 	%rd371, %rd370, %rd367, %p629;
	add.s64 	%rd372, %rd370, %rd369;
	setp.eq.s32 	%p630, %r1762, 12;
	selp.b64 	%rd373, %rd372, %rd371, %p630;
	ld.shared.v2.u64 	{%rd374, %rd375}, [_ZN6thrust24THRUST_300001_SM_1000_NS8cuda_cub4core6detail5shmemE+96];
	add.s64 	%rd376, %rd372, %rd374;
	setp.eq.s32 	%p631, %r1762, 13;
	selp.b64 	%rd377, %rd376, %rd373, %p631;
	add.s64 	%rd378, %rd376, %rd375;
	setp.eq.s32 	%p632, %r1762, 14;
	selp.b64 	%rd379, %rd378, %rd377, %p632;
	ld.shared.v2.u64 	{%rd380, %rd381}, [_ZN6thrust24THRUST_300001_SM_1000_NS8cuda_cub4core6detail5shmemE+112];
	add.s64 	%rd382, %rd378, %rd380;
	setp.eq.s32 	%p633, %r1762, 15;
	selp.b64 	%rd383, %rd382, %rd379, %p633;
	add.s64 	%rd12, %rd382, %rd381;
	setp.gt.u32 	%p634, %r1761, 31;
	setp.lt.u32 	%p635, %r1761, 32;
	setp.eq.s32 	%p636, %r1705, 0;
	selp.b64 	%rd384, 0, %rd339, %p636;
	add.s64 	%rd526, %rd383, %rd384;
	selp.b64 	%rd14, %rd339, %rd526, %p635;
	@%p634 bra 	$L__BB35_228;
	setp.ne.s32 	%p637, %r1761, 0;
	mov.u32 	%r1764, %ctaid.x;
	mul.wide.u32 	%rd385, %r1764, 16;
	add.s64 	%rd15, %rd2, %rd385;
	@%p637 bra 	$L__BB35_206;
	st.shared.u64 	[_ZN6thrust24THRUST_300001_SM_1000_NS8cuda_cub4core6detail5shmemE+184], %rd12;
	add.s64 	%rd386, %rd15, 512;
	mov.b64 	%rd387, 100;
	// begin inline asm
	st.relaxed.gpu.v2.u64 [%rd386], {%rd387, %rd12};
	// end inline asm
$L__BB35_206:
	mov.u32 	%r1765, %nctaid.x;
	setp.gt.u32 	%p638, %r1765, 499;
	@%p638 bra 	$L__BB35_208;
	membar.cta;
	bra.uni 	$L__BB35_209;
$L__BB35_208:
	mov.b32 	%r1766, 450;
	// begin inline asm
	nanosleep.u32 %r1766;
	// end inline asm
$L__BB35_209:
	mov.u32 	%r1767, %tid.x;
	mul.wide.u32 	%rd392, %r1767, 16;
	xor.b64  	%rd393, %rd392, -16;
	add.s64 	%rd394, %rd15, %rd393;
	add.s64 	%rd391, %rd394, 512;
	// begin inline asm
	ld.relaxed.gpu.v2.u64 {%rd524, %rd521}, [%rd391];
	// end inline asm
	mov.u32 	%r1902, %nctaid.x;
$L__BB35_210:
	setp.eq.s64 	%p639, %rd524, 99;
	mov.b32 	%r1768, -1;
	vote.sync.any.pred 	%p640, %p639, %r1768;
	not.pred 	%p641, %p640;
	@%p641 bra 	$L__BB35_215;
	setp.gt.u32 	%p666, %r1902, 499;
	@%p666 bra 	$L__BB35_213;
	membar.cta;
	bra.uni 	$L__BB35_214;
$L__BB35_213:
	mov.b32 	%r1903, 350;
	// begin inline asm
	nanosleep.u32 %r1903;
	// end inline asm
$L__BB35_214:
	// begin inline asm
	ld.relaxed.gpu.v2.u64 {%rd524, %rd521}, [%rd391];
	// end inline asm
	bra.uni 	$L__BB35_210;
$L__BB35_215:
	setp.eq.s64 	%p642, %rd524, 101;
	mov.b32 	%r1820, -1;
	vote.sync.ballot.b32 	%r1821, %p642, %r1820;
	// begin inline asm
	mov.u32 %r1770, %lanemask_ge;
	// end inline asm
	and.b32  	%r1822, %r1821, %r1770;
	or.b32  	%r1823, %r1822, -2147483648;
	add.s32 	%r1824, %r1823, -1;
	not.b32 	%r1825, %r1823;
	and.b32  	%r1826, %r1825, %r1824;
	popc.b32 	%r1774, %r1826;
	mov.b64 	{%r1772, %r1777}, %rd521;
	mov.b32 	%r1778, 1;
	// begin inline asm
	shfl.sync.down.b32 %r1771, %r1772, %r1778, %r1774, %r1820;
	// end inline asm
	// begin inline asm
	shfl.sync.down.b32 %r1776, %r1777, %r1778, %r1774, %r1820;
	// end inline asm
	mov.b64 	%rd395, {%r1771, %r1776};
	setp.lt.s32 	%p644, %r1705, %r1774;
	selp.b64 	%rd396, %rd395, 0, %p644;
	add.s64 	%rd397, %rd396, %rd521;
	mov.b64 	{%r1782, %r1787}, %rd397;
	mov.b32 	%r1788, 2;
	// begin inline asm
	shfl.sync.down.b32 %r1781, %r1782, %r1788, %r1774, %r1820;
	// end inline asm
	// begin inline asm
	shfl.sync.down.b32 %r1786, %r1787, %r1788, %r1774, %r1820;
	// end inline asm
	mov.b64 	%rd398, {%r1781, %r1786};
	add.s32 	%r1827, %r1705, 2;
	setp.gt.s32 	%p645, %r1827, %r1774;
	selp.b64 	%rd399, 0, %rd398, %p645;
	add.s64 	%rd400, %rd399, %rd397;
	mov.b64 	{%r1792, %r1797}, %rd400;
	mov.b32 	%r1798, 4;
	// begin inline asm
	shfl.sync.down.b32 %r1791, %r1792, %r1798, %r1774, %r1820;
	// end inline asm
	// begin inline asm
	shfl.sync.down.b32 %r1796, %r1797, %r1798, %r1774, %r1820;
	// end inline asm
	mov.b64 	%rd401, {%r1791, %r1796};
	add.s32 	%r1828, %r1705, 4;
	setp.gt.s32 	%p646, %r1828, %r1774;
	selp.b64 	%rd402, 0, %rd401, %p646;
	add.s64 	%rd403, %rd402, %rd400;
	mov.b64 	{%r1802, %r1807}, %rd403;
	mov.b32 	%r1808, 8;
	// begin inline asm
	shfl.sync.down.b32 %r1801, %r1802, %r1808, %r1774, %r1820;
	// end inline asm
	// begin inline asm
	shfl.sync.down.b32 %r1806, %r1807, %r1808, %r1774, %r1820;
	// end inline asm
	mov.b64 	%rd404, {%r1801, %r1806};
	add.s32 	%r1829, %r1705, 8;
	setp.gt.s32 	%p647, %r1829, %r1774;
	selp.b64 	%rd405, 0, %rd404, %p647;
	add.s64 	%rd406, %rd405, %rd403;
	mov.b64 	{%r1812, %r1817}, %rd406;
	mov.b32 	%r1818, 16;
	// begin inline asm
	shfl.sync.down.b32 %r1811, %r1812, %r1818, %r1774, %r1820;
	// end inline asm
	// begin inline asm
	shfl.sync.down.b32 %r1816, %r1817, %r1818, %r1774, %r1820;
	// end inline asm
	mov.b64 	%rd407, {%r1811, %r1816};
	add.s32 	%r1830, %r1705, 16;
	setp.gt.s32 	%p648, %r1830, %r1774;
	selp.b64 	%rd408, 0, %rd407, %p648;
	add.s64 	%rd523, %rd408, %rd406;
	mov.u32 	%r1831, %tid.x;
	not.b32 	%r1832, %r1831;
	mov.u32 	%r1833, %ctaid.x;
	add.s32 	%r2175, %r1833, %r1832;
	add.s64 	%rd25, %rd2, 512;
$L__BB35_216:
	setp.ne.s64 	%p649, %rd524, 101;
	mov.b32 	%r1834, -1;
	vote.sync.all.pred 	%p650, %p649, %r1834;
	not.pred 	%p651, %p650;
	@%p651 bra 	$L__BB35_224;
	mul.wide.s32 	%rd416, %r2175, 16;
	add.s64 	%rd417, %rd25, %rd416;
	add.s64 	%rd415, %rd417, -512;
	// begin inline asm
	ld.relaxed.gpu.v2.u64 {%rd524, %rd525}, [%rd415];
	// end inline asm
$L__BB35_218:
	setp.eq.s64 	%p655, %rd524, 99;
	mov.b32 	%r1838, -1;
	vote.sync.any.pred 	%p656, %p655, %r1838;
	not.pred 	%p657, %p656;
	@%p657 bra 	$L__BB35_223;
	mov.u32 	%r1900, %nctaid.x;
	setp.gt.u32 	%p665, %r1900, 499;
	@%p665 bra 	$L__BB35_221;
	membar.cta;
	bra.uni 	$L__BB35_222;
$L__BB35_221:
	mov.b32 	%r1901, 350;
	// begin inline asm
	nanosleep.u32 %r1901;
	// end inline asm
$L__BB35_222:
	mul.wide.s32 	%rd436, %r2175, 16;
	add.s64 	%rd437, %rd25, %rd436;
	add.s64 	%rd435, %rd437, -512;
	// begin inline asm
	ld.relaxed.gpu.v2.u64 {%rd524, %rd525}, [%rd435];
	// end inline asm
	bra.uni 	$L__BB35_218;
$L__BB35_223:
	setp.eq.s64 	%p658, %rd524, 101;
	mov.b32 	%r1889, -1;
	vote.sync.ballot.b32 	%r1890, %p658, %r1889;
	and.b32  	%r1891, %r1890, %r1770;
	or.b32  	%r1892, %r1891, -2147483648;
	add.s32 	%r1893, %r1892, -1;
	not.b32 	%r1894, %r1892;
	and.b32  	%r1895, %r1894, %r1893;
	popc.b32 	%r1843, %r1895;
	mov.b64 	{%r1841, %r1846}, %rd525;
	mov.b32 	%r1847, 1;
	// begin inline asm
	shfl.sync.down.b32 %r1840, %r1841, %r1847, %r1843, %r1889;
	// end inline asm
	// begin inline asm
	shfl.sync.down.b32 %r1845, %r1846, %r1847, %r1843, %r1889;
	// end inline asm
	mov.b64 	%rd418, {%r1840, %r1845};
	setp.lt.s32 	%p660, %r1705, %r1843;
	selp.b64 	%rd419, %rd418, 0, %p660;
	add.s64 	%rd420, %rd419, %rd525;
	mov.b64 	{%r1851, %r1856}, %rd420;
	mov.b32 	%r1857, 2;
	// begin inline asm
	shfl.sync.down.b32 %r1850, %r1851, %r1857, %r1843, %r1889;
	// end inline asm
	// begin inline asm
	shfl.sync.down.b32 %r1855, %r1856, %r1857, %r1843, %r1889;
	// end inline asm
	mov.b64 	%rd421, {%r1850, %r1855};
	add.s32 	%r1896, %r1705, 2;
	setp.gt.s32 	%p661, %r1896, %r1843;
	selp.b64 	%rd422, 0, %rd421, %p661;
	add.s64 	%rd423, %rd420, %rd422;
	mov.b64 	{%r1861, %r1866}, %rd423;
	mov.b32 	%r1867, 4;
	// begin inline asm
	shfl.sync.down.b32 %r1860, %r1861, %r1867, %r1843, %r1889;
	// end inline asm
	// begin inline asm
	shfl.sync.down.b32 %r1865, %r1866, %r1867, %r1843, %r1889;
	// end inline asm
	mov.b64 	%rd424, {%r1860, %r1865};
	add.s32 	%r1897, %r1705, 4;
	setp.gt.s32 	%p662, %r1897, %r1843;
	selp.b64 	%rd425, 0, %rd424, %p662;
	add.s64 	%rd426, %rd425, %rd423;
	mov.b64 	{%r1871, %r1876}, %rd426;
	mov.b32 	%r1877, 8;
	// begin inline asm
	shfl.sync.down.b32 %r1870, %r1871, %r1877, %r1843, %r1889;
	// end inline asm
	// begin inline asm
	shfl.sync.down.b32 %r1875, %r1876, %r1877, %r1843, %r1889;
	// end inline asm
	mov.b64 	%rd427, {%r1870, %r1875};
	add.s32 	%r1898, %r1705, 8;
	setp.gt.s32 	%p663, %r1898, %r1843;
	selp.b64 	%rd428, 0, %rd427, %p663;
	add.s64 	%rd429, %rd428, %rd426;
	mov.b64 	{%r1881, %r1886}, %rd429;
	mov.b32 	%r1887, 16;
	// begin inline asm
	shfl.sync.down.b32 %r1880, %r1881, %r1887, %r1843, %r1889;
	// end inline asm
	// begin inline asm
	shfl.sync.down.b32 %r1885, %r1886, %r1887, %r1843, %r1889;
	// end inline asm
	mov.b64 	%rd430, {%r1880, %r1885};
	add.s32 	%r1899, %r1705, 16;
	setp.gt.s32 	%p664, %r1899, %r1843;
	selp.b64 	%rd431, 0, %rd430, %p664;
	add.s64 	%rd432, %rd429, %rd523;
	add.s64 	%rd523, %rd432, %rd431;
	add.s32 	%r2175, %r2175, -32;
	bra.uni 	$L__BB35_216;
$L__BB35_224:
	mov.u32 	%r1836, %tid.x;
	setp.ne.s32 	%p652, %r1836, 0;
	@%p652 bra 	$L__BB35_226;
	add.s64 	%rd411, %rd523, %rd12;
	add.s64 	%rd409, %rd15, 512;
	mov.b64 	%rd410, 101;
	// begin inline asm
	st.relaxed.gpu.v2.u64 [%rd409], {%rd410, %rd411};
	// end inline asm
	st.shared.u64 	[_ZN6thrust24THRUST_300001_SM_1000_NS8cuda_cub4core6detail5shmemE+168], %rd523;
	st.shared.u64 	[_ZN6thrust24THRUST_300001_SM_1000_NS8cuda_cub4core6detail5shmemE+176], %rd411;
$L__BB35_226:
	setp.ne.s32 	%p653, %r1705, 0;
	mov.u64 	%rd526, %rd14;
	@%p653 bra 	$L__BB35_228;
	st.shared.u64 	[_ZN6thrust24THRUST_300001_SM_1000_NS8cuda_cub4core6detail5shmemE+144], %rd523;
	mov.u64 	%rd526, %rd523;
$L__BB35_228:
	mov.u32 	%r1837, %tid.x;
	setp.eq.s32 	%p654, %r1837, 0;
	bar.sync 	0;
	@%p654 bra 	$L__BB35_230;
	ld.shared.u64 	%rd412, [_ZN6thrust24THRUST_300001_SM_1000_NS8cuda_cub4core6detail5shmemE+144];
	add.s64 	%rd526, %rd412, %rd526;
$L__BB35_230:
	ld.shared.u64 	%rd528, [_ZN6thrust24THRUST_300001_SM_1000_NS8cuda_cub4core6detail5shmemE+184];
	ld.shared.u64 	%rd530, [_ZN6thrust24THRUST_300001_SM_1000_NS8cuda_cub4core6detail5shmemE+168];
$L__BB35_231:
	bar.sync 	0;
	cvt.u32.u64 	%r300, %rd528;
	cvt.u32.u64 	%r1963, %rd530;
	cvt.u32.u64 	%r1964, %rd526;
	sub.s32 	%r2177, %r1964, %r1963;
	not.pred 	%p690, %p7;
	@%p690 bra 	$L__BB35_233;
	add.s32 	%r302, %r2177, 1;
	shl.b32 	%r1965, %r2177, 2;
	mov.u32 	%r1966, _ZN6thrust24THRUST_300001_SM_1000_NS8cuda_cub4core6detail5shmemE;
	add.s32 	%r1967, %r1966, %r1965;
	st.shared.u32 	[%r1967+2048], %r141;
	mov.u32 	%r2177, %r302;
$L__BB35_233:
	not.pred 	%p691, %p14;
	@%p691 bra 	$L__BB35_235;
	add.s32 	%r304, %r2177, 1;
	shl.b32 	%r1968, %r2177, 2;
	mov.u32 	%r1969, _ZN6thrust24THRUST_300001_SM_1000_NS8cuda_cub4core6detail5shmemE;
	add.s32 	%r1970, %r1969, %r1968;
	st.shared.u32 	[%r1970+2048], %r2103;
	mov.u32 	%r2177, %r304;
$L__BB35_235:
	not.pred 	%p692, %p21;
	@%p692 bra 	$L__BB35_237;
	add.s32 	%r306, %r2177, 1;
	shl.b32 	%r1971, %r2177, 2;
	mov.u32 	%r1972, _ZN6thrust24THRUST_300001_SM_1000_NS8cuda_cub4core6detail5shmemE;
	add.s32 	%r1973, %r1972, %r1971;
	st.shared.u32 	[%r1973+2048], %r2107;
	mov.u32 	%r2177, %r306;
$L__BB35_237:
	not.pred 	%p693, %p28;
	@%p693 bra 	$L__BB35_239;
	add.s32 	%r308, %r2177, 1;
	shl.b32 	%r1974, %r2177, 2;
	mov.u32 	%r1975, _ZN6thrust24THRUST_300001_SM_1000_NS8cuda_cub4core6detail5shmemE;
	add.s32 	%r1976, %r1975, %r1974;
	st.shared.u32 	[%r1976+2048], %r2111;
	mov.u32 	%r2177, %r308;
$L__BB35_239:
	not.pred 	%p694, %p35;
	@%p694 bra 	$L__BB35_241;
	add.s32 	%r310, %r2177, 1;
	shl.b32 	%r1977, %r2177, 2;
	mov.u32 	%r1978, _ZN6thrust24THRUST_300001_SM_1000_NS8cuda_cub4core6detail5shmemE;
	add.s32 	%r1979, %r1978, %r1977;
	st.shared.u32 	[%r1979+2048], %r2115;
	mov.u32 	%r2177, %r310;
$L__BB35_241:
	and.b32  	%r1980, %r190, 32;
	setp.eq.s32 	%p695, %r1980, 0;
	@%p695 bra 	$L__BB35_243;
	add.s32 	%r312, %r2177, 1;
	shl.b32 	%r1981, %r2177, 2;
	mov.u32 	%r1982, _ZN6thrust24THRUST_300001_SM_1000_NS8cuda_cub4core6detail5shmemE;
	add.s32 	%r1983, %r1982, %r1981;
	st.shared.u32 	[%r1983+2048], %r2119;
	mov.u32 	%r2177, %r312;
$L__BB35_243:
	and.b32  	%r1984, %r190, 64;
	setp.eq.s32 	%p696, %r1984, 0;
	@%p696 bra 	$L__BB35_245;
	add.s32 	%r314, %r2177, 1;
	shl.b32 	%r1985, %r2177, 2;
	mov.u32 	%r1986, _ZN6thrust24THRUST_300001_SM_1000_NS8cuda_cub4core6detail5shmemE;
	add.s32 	%r1987, %r1986, %r1985;
	st.shared.u32 	[%r1987+2048], %r2123;
	mov.u32 	%r2177, %r314;
$L__BB35_245:
	and.b32  	%r1988, %r207, 128;
	setp.eq.s32 	%p697, %r1988, 0;
	@%p697 bra 	$L__BB35_247;
	add.s32 	%r316, %r2177, 1;
	shl.b32 	%r1989, %r2177, 2;
	mov.u32 	%r1990, _ZN6thrust24THRUST_300001_SM_1000_NS8cuda_cub4core6detail5shmemE;
	add.s32 	%r1991, %r1990, %r1989;
	st.shared.u32 	[%r1991+2048], %r2127;
	mov.u32 	%r2177, %r316;
$L__BB35_247:
	and.b32  	%r1992, %r207, 256;
	setp.eq.s32 	%p698, %r1992, 0;
	@%p698 bra 	$L__BB35_249;
	add.s32 	%r318, %r2177, 1;
	shl.b32 	%r1993, %r2177, 2;
	mov.u32 	%r1994, _ZN6thrust24THRUST_300001_SM_1000_NS8cuda_cub4core6detail5shmemE;
	add.s32 	%r1995, %r1994, %r1993;
	st.shared.u32 	[%r1995+2048], %r2131;
	mov.u32 	%r2177, %r318;
$L__BB35_249:
	and.b32  	%r1996, %r224, 512;
	setp.eq.s32 	%p699, %r1996, 0;
	@%p699 bra 	$L__BB35_251;
	add.s32 	%r320, %r2177, 1;
	shl.b32 	%r1997, %r2177, 2;
	mov.u32 	%r1998, _ZN6thrust24THRUST_300001_SM_1000_NS8cuda_cub4core6detail5shmemE;
	add.s32 	%r1999, %r1998, %r1997;
	st.shared.u32 	[%r1999+2048], %r2135;
	mov.u32 	%r2177, %r320;
$L__BB35_251:
	and.b32  	%r2000, %r224, 1024;
	setp.eq.s32 	%p700, %r2000, 0;
	@%p700 bra 	$L__BB35_253;
	add.s32 	%r322, %r2177, 1;
	shl.b32 	%r2001, %r2177, 2;
	mov.u32 	%r2002, _ZN6thrust24THRUST_300001_SM_1000_NS8cuda_cub4core6detail5shmemE;
	add.s32 	%r2003, %r2002, %r2001;
	st.shared.u32 	[%r2003+2048], %r2139;
	mov.u32 	%r2177, %r322;
$L__BB35_253:
	and.b32  	%r2004, %r241, 2048;
	setp.eq.s32 	%p701, %r2004, 0;
	@%p701 bra 	$L__BB35_255;
	add.s32 	%r324, %r2177, 1;
	shl.b32 	%r2005, %r2177, 2;
	mov.u32 	%r2006, _ZN6thrust24THRUST_300001_SM_1000_NS8cuda_cub4core6detail5shmemE;
	add.s32 	%r2007, %r2006, %r2005;
	st.shared.u32 	[%r2007+2048], %r2143;
	mov.u32 	%r2177, %r324;
$L__BB35_255:
	and.b32  	%r2008, %r241, 4096;
	setp.eq.s32 	%p702, %r2008, 0;
	@%p702 bra 	$L__BB35_257;
	add.s32 	%r326, %r2177, 1;
	shl.b32 	%r2009, %r2177, 2;
	mov.u32 	%r2010, _ZN6thrust24THRUST_300001_SM_1000_NS8cuda_cub4core6detail5shmemE;
	add.s32 	%r2011, %r2010, %r2009;
	st.shared.u32 	[%r2011+2048], %r2147;
	mov.u32 	%r2177, %r326;
$L__BB35_257:
	and.b32  	%r2012, %r258, 8192;
	setp.eq.s32 	%p703, %r2012, 0;
	@%p703 bra 	$L__BB35_259;
	add.s32 	%r328, %r2177, 1;
	shl.b32 	%r2013, %r2177, 2;
	mov.u32 	%r2014, _ZN6thrust24THRUST_300001_SM_1000_NS8cuda_cub4core6detail5shmemE;
	add.s32 	%r2015, %r2014, %r2013;
	st.shared.u32 	[%r2015+2048], %r2151;
	mov.u32 	%r2177, %r328;
$L__BB35_259:
	and.b32  	%r2016, %r258, 16384;
	setp.eq.s32 	%p704, %r2016, 0;
	@%p704 bra 	$L__BB35_261;
	add.s32 	%r330, %r2177, 1;
	shl.b32 	%r2017, %r2177, 2;
	mov.u32 	%r2018, _ZN6thrust24THRUST_300001_SM_1000_NS8cuda_cub4core6detail5shmemE;
	add.s32 	%r2019, %r2018, %r2017;
	st.shared.u32 	[%r2019+2048], %r2155;
	mov.u32 	%r2177, %r330;
$L__BB35_261:
	and.b32  	%r2020, %r275, 32768;
	setp.eq.s32 	%p705, %r2020, 0;
	@%p705 bra 	$L__BB35_263;
	add.s32 	%r332, %r2177, 1;
	shl.b32 	%r2021, %r2177, 2;
	mov.u32 	%r2022, _ZN6thrust24THRUST_300001_SM_1000_NS8cuda_cub4core6detail5shmemE;
	add.s32 	%r2023, %r2022, %r2021;
	st.shared.u32 	[%r2023+2048], %r2159;
	mov.u32 	%r2177, %r332;
$L__BB35_263:
	and.b32  	%r2024, %r275, 65536;
	setp.eq.s32 	%p706, %r2024, 0;
	@%p706 bra 	$L__BB35_265;
	add.s32 	%r334, %r2177, 1;
	shl.b32 	%r2025, %r2177, 2;
	mov.u32 	%r2026, _ZN6thrust24THRUST_300001_SM_1000_NS8cuda_cub4core6detail5shmemE;
	add.s32 	%r2027, %r2026, %r2025;
	st.shared.u32 	[%r2027+2048], %r2163;
	mov.u32 	%r2177, %r334;
$L__BB35_265:
	and.b32  	%r2028, %r292, 131072;
	setp.eq.s32 	%p707, %r2028, 0;
	@%p707 bra 	$L__BB35_267;
	add.s32 	%r336, %r2177, 1;
	shl.b32 	%r2029, %r2177, 2;
	mov.u32 	%r2030, _ZN6thrust24THRUST_300001_SM_1000_NS8cuda_cub4core6detail5shmemE;
	add.s32 	%r2031, %r2030, %r2029;
	st.shared.u32 	[%r2031+2048], %r2167;
	mov.u32 	%r2177, %r336;
$L__BB35_267:
	and.b32  	%r2032, %r292, 262144;
	setp.eq.s32 	%p708, %r2032, 0;
	@%p708 bra 	$L__BB35_269;
	shl.b32 	%r2033, %r2177, 2;
	mov.u32 	%r2034, _ZN6thrust24THRUST_300001_SM_1000_NS8cuda_cub4core6detail5shmemE;
	add.s32 	%r2035, %r2034, %r2033;
	st.shared.u32 	[%r2035+2048], %r2171;
$L__BB35_269:
	bar.sync 	0;
	mov.u32 	%r2198, %tid.x;
	setp.ge.s32 	%p709, %r2198, %r300;
	@%p709 bra 	$L__BB35_570;
	not.b32 	%r2036, %r2198;
	add.s32 	%r339, %r2036, %r300;
	and.b32  	%r2037, %r339, 1536;
	setp.eq.s32 	%p710, %r2037, 1536;
	@%p710 bra 	$L__BB35_273;
	shr.u32 	%r2038, %r339, 9;
	add.s32 	%r2039, %r2038, 1;
	and.b32  	%r2040, %r2039, 3;
	shl.b32 	%r2041, %r2198, 2;
	mov.u32 	%r2042, _ZN6thrust24THRUST_300001_SM_1000_NS8cuda_cub4core6detail5shmemE;
	add.s32 	%r2043, %r2041, %r2042;
	add.s32 	%r2195, %r2043, 2048;
	cvt.u64.u32 	%rd512, %r2198;
	add.s64 	%rd513, %rd530, %rd512;
	shl.b64 	%rd514, %rd513, 2;
	add.s64 	%rd531, %rd5, %rd514;
	neg.s32 	%r2194, %r2040;
	shl.b32 	%r2044, %r2039, 9;
	and.b32  	%r2045, %r2044, 1536;
	add.s32 	%r2198, %r2198, %r2045;
$L__BB35_272:
	.pragma "nounroll";
	ld.shared.u32 	%r2046, [%r2195];
	st.global.u32 	[%rd531], %r2046;
	add.s32 	%r2195, %r2195, 2048;
	add.s64 	%rd531, %rd531, 2048;
	add.s32 	%r2194, %r2194, 1;
	setp.ne.s32 	%p711, %r2194, 0;
	@%p711 bra 	$L__BB35_272;
$L__BB35_273:
	setp.lt.u32 	%p712, %r339, 1536;
	@%p712 bra 	$L__BB35_570;
	cvt.u64.u32 	%rd515, %r2198;
	add.s64 	%rd516, %rd530, %rd515;
	shl.b64 	%rd517, %rd516, 2;
	add.s64 	%rd518, %rd517, %rd5;
	add.s64 	%rd532, %rd518, 4096;
	shl.b32 	%r2047, %r2198, 2;
	mov.u32 	%r2048, _ZN6thrust24THRUST_300001_SM_1000_NS8cuda_cub4core6detail5shmemE;
	add.s32 	%r2049, %r2047, %r2048;
	add.s32 	%r2197, %r2049, 8192;
$L__BB35_275:
	ld.shared.u32 	%r2050, [%r2197+-6144];
	st.global.u32 	[%rd532+-4096], %r2050;
	ld.shared.u32 	%r2051, [%r2197+-4096];
	st.global.u32 	[%rd532+-2048], %r2051;
	ld.shared.u32 	%r2052, [%r2197+-2048];
	st.global.u32 	[%rd532], %r2052;
	ld.shared.u32 	%r2053, [%r2197];
	st.global.u32 	[%rd532+2048], %r2053;
	add.s32 	%r2198, %r2198, 2048;
	add.s64 	%rd532, %rd532, 8192;
	add.s32 	%r2197, %r2197, 8192;
	setp.lt.s32 	%p713, %r2198, %r300;
	@%p713 bra 	$L__BB35_275;
	bra.uni 	$L__BB35_570;
$L__BB35_276:
	mul.wide.u32 	%rd101, %r1, 16;
	add.s64 	%rd102, %rd1, %rd101;
	ld.global.u64 	%rd103, [%rd102];
	ld.global.u64 	%rd104, [%rd102+8];
	ld.global.u64 	%rd105, [%rd102+16];
	ld.global.u64 	%rd106, [%rd102+24];
	cvt.u32.u64 	%r724, %rd103;
	cvt.u32.u64 	%r725, %rd105;
	sub.s32 	%r353, %r725, %r724;
	sub.s64 	%rd107, %rd106, %rd104;
	cvt.u32.u64 	%r354, %rd107;
	mov.u32 	%r355, %tid.x;
	add.s32 	%r356, %r354, %r353;
	setp.ge.s32 	%p234, %r355, %r356;
	cvt.u64.u32 	%rd109, %r355;
	add.s64 	%rd110, %rd103, %rd109;
	shl.b64 	%rd111, %rd110, 2;
	add.s64 	%rd51, %rd3, %rd111;
	sub.s32 	%r726, %r355, %r353;
	cvt.s64.s32 	%rd112, %r726;
	add.s64 	%rd113, %rd104, %rd112;
	shl.b64 	%rd114, %rd113, 2;
	add.s64 	%rd52, %rd4, %rd114;
	@%p234 bra 	$L__BB35_280;
	setp.ge.s32 	%p235, %r355, %r353;
	@%p235 bra 	$L__BB35_279;
	ld.global.u32 	%r2199, [%rd51];
	bra.uni 	$L__BB35_280;
$L__BB35_279:
	ld.global.u32 	%r2199, [%rd52];
$L__BB35_280:
	add.s32 	%r360, %r355, 512;
	setp.ge.s32 	%p236, %r360, %r356;
	@%p236 bra 	$L__BB35_284;
	setp.lt.s32 	%p237, %r360, %r353;
	@%p237 bra 	$L__BB35_283;
	ld.global.u32 	%r2200, [%rd52+2048];
	bra.uni 	$L__BB35_284;
$L__BB35_283:
	ld.global.u32 	%r2200, [%rd51+2048];
$L__BB35_284:
	or.b32  	%r364, %r355, 1024;
	setp.ge.s32 	%p238, %r364, %r356;
	@%p238 bra 	$L__BB35_288;
	setp.lt.s32 	%p239, %r364, %r353;
	@%p239 bra 	$L__BB35_287;
	ld.global.u32 	%r2201, [%rd52+4096];
	bra.uni 	$L__BB35_288;
$L__BB35_287:
	ld.global.u32 	%r2201, [%rd51+4096];
$L__BB35_288:
	add.s32 	%r368, %r355, 1536;
	setp.ge.s32 	%p240, %r368, %r356;
	@%p240 bra 	$L__BB35_292;
	setp.lt.s32 	%p241, %r368, %r353;
	@%p241 bra 	$L__BB35_291;
	ld.global.u32 	%r2202, [%rd52+6144];
	bra.uni 	$L__BB35_292;
$L__BB35_291:
	ld.global.u32 	%r2202, [%rd51+6144];
$L__BB35_292:
	or.b32  	%r372, %r355, 2048;
	setp.ge.s32 	%p242, %r372, %r356;
	@%p242 bra 	$L__BB35_296;
	setp.lt.s32 	%p243, %r372, %r353;
	@%p243 bra 	$L__BB35_295;
	ld.global.u32 	%r2203, [%rd52+8192];
	bra.uni 	$L__BB35_296;
$L__BB35_295:
	ld.global.u32 	%r2203, [%rd51+8192];
$L__BB35_296:
	add.s32 	%r376, %r355, 2560;
	setp.ge.s32 	%p244, %r376, %r356;
	@%p244 bra 	$L__BB35_300;
	setp.lt.s32 	%p245, %r376, %r353;
	@%p245 bra 	$L__BB35_299;
	ld.global.u32 	%r2204, [%rd52+10240];
	bra.uni 	$L__BB35_300;
$L__BB35_299:
	ld.global.u32 	%r2204, [%rd51+10240];
$L__BB35_300:
	or.b32  	%r380, %r355, 3072;
	setp.ge.s32 	%p246, %r380, %r356;
	@%p246 bra 	$L__BB35_304;
	setp.lt.s32 	%p247, %r380, %r353;
	@%p247 bra 	$L__BB35_303;
	ld.global.u32 	%r2205, [%rd52+12288];
	bra.uni 	$L__BB35_304;
$L__BB35_303:
	ld.global.u32 	%r2205, [%rd51+12288];
$L__BB35_304:
	add.s32 	%r384, %r355, 3584;
	setp.ge.s32 	%p248, %r384, %r356;
	@%p248 bra 	$L__BB35_308;
	setp.lt.s32 	%p249, %r384, %r353;
	@%p249 bra 	$L__BB35_307;
	ld.global.u32 	%r2206, [%rd52+14336];
	bra.uni 	$L__BB35_308;
$L__BB35_307:
	ld.global.u32 	%r2206, [%rd51+14336];
$L__BB35_308:
	or.b32  	%r388, %r355, 4096;
	setp.ge.s32 	%p250, %r388, %r356;
	@%p250 bra 	$L__BB35_312;
	setp.lt.s32 	%p251, %r388, %r353;
	@%p251 bra 	$L__BB35_311;
	ld.global.u32 	%r2207, [%rd52+16384];
	bra.uni 	$L__BB35_312;
$L__BB35_311:
	ld.global.u32 	%r2207, [%rd51+16384];
$L__BB35_312:
	add.s32 	%r392, %r355, 4608;
	setp.ge.s32 	%p252, %r392, %r356;
	@%p252 bra 	$L__BB35_316;
	setp.lt.s32 	%p253, %r392, %r353;
	@%p253 bra 	$L__BB35_315;
	ld.global.u32 	%r2208, [%rd52+18432];
	bra.uni 	$L__BB35_316;
$L__BB35_315:
	ld.global.u32 	%r2208, [%rd51+18432];
$L__BB35_316:
	or.b32  	%r396, %r355, 5120;
	setp.ge.s32 	%p254, %r396, %r356;
	@%p254 bra 	$L__BB35_320;
	setp.lt.s32 	%p255, %r396, %r353;
	@%p255 bra 	$L__BB35_319;
	ld.global.u32 	%r2209, [%rd52+20480];
	bra.uni 	$L__BB35_320;
$L__BB35_319:
	ld.global.u32 	%r2209, [%rd51+20480];
$L__BB35_320:
	add.s32 	%r400, %r355, 5632;
	setp.ge.s32 	%p256, %r400, %r356;
	@%p256 bra 	$L__BB35_324;
	setp.lt.s32 	%p257, %r400, %r353;
	@%p257 bra 	$L__BB35_323;
	ld.global.u32 	%r2210, [%rd52+22528];
	bra.uni 	$L__BB35_324;
$L__BB35_323:
	ld.global.u32 	%r2210, [%rd51+22528];
$L__BB35_324:
	or.b32  	%r404, %r355, 6144;
	setp.ge.s32 	%p258, %r404, %r356;
	@%p258 bra 	$L__BB35_328;
	setp.lt.s32 	%p259, %r404, %r353;
	@%p259 bra 	$L__BB35_327;
	ld.global.u32 	%r2211, [%rd52+24576];
	bra.uni 	$L__BB35_328;
$L__BB35_327:
	ld.global.u32 	%r2211, [%rd51+24576];
$L__BB35_328:
	add.s32 	%r408, %r355, 6656;
	setp.ge.s32 	%p260, %r408, %r356;
	@%p260 bra 	$L__BB35_332;
	setp.lt.s32 	%p261, %r408, %r353;
	@%p261 bra 	$L__BB35_331;
	ld.global.u32 	%r2212, [%rd52+26624];
	bra.uni 	$L__BB35_332;
$L__BB35_331:
	ld.global.u32 	%r2212, [%rd51+26624];
$L__BB35_332:
	or.b32  	%r412, %r355, 7168;
	setp.ge.s32 	%p262, %r412, %r356;
	@%p262 bra 	$L__BB35_336;
	setp.lt.s32 	%p263, %r412, %r353;
	@%p263 bra 	$L__BB35_335;
	ld.global.u32 	%r2213, [%rd52+28672];
	bra.uni 	$L__BB35_336;
$L__BB35_335:
	ld.global.u32 	%r2213, [%rd51+28672];
$L__BB35_336:
	add.s32 	%r416, %r355, 7680;
	setp.ge.s32 	%p264, %r416, %r356;
	@%p264 bra 	$L__BB35_340;
	setp.lt.s32 	%p265, %r416, %r353;
	@%p265 bra 	$L__BB35_339;
	ld.global.u32 	%r2214, [%rd52+30720];
	bra.uni 	$L__BB35_340;
$L__BB35_339:
	ld.global.u32 	%r2214, [%rd51+30720];
$L__BB35_340:
	or.b32  	%r420, %r355, 8192;
	setp.ge.s32 	%p266, %r420, %r356;
	@%p266 bra 	$L__BB35_344;
	setp.lt.s32 	%p267, %r420, %r353;
	@%p267 bra 	$L__BB35_343;
	ld.global.u32 	%r2215, [%rd52+32768];
	bra.uni 	$L__BB35_344;
$L__BB35_343:
	ld.global.u32 	%r2215, [%rd51+32768];
$L__BB35_344:
	add.s32 	%r424, %r355, 8704;
	setp.ge.s32 	%p268, %r424, %r356;
	@%p268 bra 	$L__BB35_348;
	setp.lt.s32 	%p269, %r424, %r353;
	@%p269 bra 	$L__BB35_347;
	ld.global.u32 	%r2216, [%rd52+34816];
	bra.uni 	$L__BB35_348;
$L__BB35_347:
	ld.global.u32 	%r2216, [%rd51+34816];
$L__BB35_348:
	or.b32  	%r428, %r355, 9216;
	setp.ge.s32 	%p270, %r428, %r356;
	@%p270 bra 	$L__BB35_352;
	setp.lt.s32 	%p271, %r428, %r353;
	@%p271 bra 	$L__BB35_351;
	ld.global.u32 	%r2217, [%rd52+36864];
	bra.uni 	$L__BB35_352;
$L__BB35_351:
	ld.global.u32 	%r2217, [%rd51+36864];
$L__BB35_352:
	mov.u32 	%r745, _ZN6thrust24THRUST_300001_SM_1000_NS8cuda_cub4core6detail5shmemE;
	add.s32 	%r746, %r745, 2048;
	shl.b32 	%r748, %r355, 2;
	add.s32 	%r432, %r746, %r748;
	st.shared.u32 	[%r432], %r2199;
	st.shared.u32 	[%r432+2048], %r2200;
	st.shared.u32 	[%r432+4096], %r2201;
	st.shared.u32 	[%r432+6144], %r2202;
	st.shared.u32 	[%r432+8192], %r2203;
	st.shared.u32 	[%r432+10240], %r2204;
	st.shared.u32 	[%r432+12288], %r2205;
	st.shared.u32 	[%r432+14336], %r2206;
	st.shared.u32 	[%r432+16384], %r2207;
	st.shared.u32 	[%r432+18432], %r2208;
	st.shared.u32 	[%r432+20480], %r2209;
	st.shared.u32 	[%r432+22528], %r2210;
	st.shared.u32 	[%r432+24576], %r2211;
	st.shared.u32 	[%r432+26624], %r2212;
	st.shared.u32 	[%r432+28672], %r2213;
	st.shared.u32 	[%r432+30720], %r2214;
	st.shared.u32 	[%r432+32768], %r2215;
	st.shared.u32 	[%r432+34816], %r2216;
	st.shared.u32 	[%r432+36864], %r2217;
	bar.sync 	0;
	mul.lo.s32 	%r749, %r355, 19;
	min.s32 	%r433, %r356, %r749;
	shl.b32 	%r750, %r353, 2;
	add.s32 	%r434, %r746, %r750;
	sub.s32 	%r751, %r433, %r354;
	max.s32 	%r2220, %r751, 0;
	min.s32 	%r2219, %r433, %r353;
	setp.ge.s32 	%p272, %r2220, %r2219;
	@%p272 bra 	$L__BB35_354;
$L__BB35_353:
	add.s32 	%r752, %r2220, %r2219;
	shr.s32 	%r753, %r752, 1;
	shl.b32 	%r754, %r753, 2;
	add.s32 	%r756, %r745, %r754;
	ld.shared.u32 	%r757, [%r756+2048];
	not.b32 	%r758, %r753;
	add.s32 	%r759, %r433, %r758;
	shl.b32 	%r760, %r759, 2;
	add.s32 	%r761, %r434, %r760;
	ld.shared.u32 	%r762, [%r761];
	setp.lt.s32 	%p273, %r762, %r757;
	add.s32 	%r763, %r753, 1;
	selp.b32 	%r2220, %r2220, %r763, %p273;
	selp.b32 	%r2219, %r753, %r2219, %p273;
	setp.lt.s32 	%p274, %r2220, %r2219;
	@%p274 bra 	$L__BB35_353;
$L__BB35_354:
	sub.s32 	%r442, %r433, %r2220;
	setp.ge.s32 	%p275, %r442, %r354;
	mov.b32 	%r2247, 0;
	@%p275 bra 	$L__BB35_379;
	shl.b32 	%r767, %r442, 2;
	add.s32 	%r443, %r434, %r767;
	ld.shared.u32 	%r444, [%r443];
	setp.lt.s32 	%p276, %r2220, 1;
	mov.b32 	%r2224, 0;
	mov.u32 	%r2223, %r2220;
	@%p276 bra 	$L__BB35_357;
	mul.lo.s32 	%r768, %r2220, 511;
	shr.s32 	%r769, %r768, 9;
	shl.b32 	%r770, %r769, 2;
	add.s32 	%r772, %r745, %r770;
	ld.shared.u32 	%r773, [%r772+2048];
	setp.lt.s32 	%p277, %r773, %r444;
	add.s32 	%r774, %r769, 1;
	selp.b32 	%r2223, %r2220, %r769, %p277;
	selp.b32 	%r2224, %r774, 0, %p277;
$L__BB35_357:
	setp.ge.s32 	%p278, %r2224, %r2223;
	@%p278 bra 	$L__BB35_359;
	mad.lo.s32 	%r775, %r2223, 127, %r2224;
	shr.s32 	%r776, %r775, 7;
	shl.b32 	%r777, %r776, 2;
	add.s32 	%r779, %r745, %r777;
	ld.shared.u32 	%r780, [%r779+2048];
	setp.lt.s32 	%p279, %r780, %r444;
	add.s32 	%r781, %r776, 1;
	selp.b32 	%r2223, %r2223, %r776, %p279;
	selp.b32 	%r2224, %r781, %r2224, %p279;
$L__BB35_359:
	setp.ge.s32 	%p280, %r2224, %r2223;
	@%p280 bra 	$L__BB35_361;
	mad.lo.s32 	%r782, %r2223, 31, %r2224;
	shr.s32 	%r783, %r782, 5;
	shl.b32 	%r784, %r783, 2;
	add.s32 	%r786, %r745, %r784;
	ld.shared.u32 	%r787, [%r786+2048];
	setp.lt.s32 	%p281, %r787, %r444;
	add.s32 	%r788, %r783, 1;
	selp.b32 	%r2223, %r2223, %r783, %p281;
	selp.b32 	%r2224, %r788, %r2224, %p281;
$L__BB35_361:
	setp.ge.s32 	%p282, %r2224, %r2223;
	@%p282 bra 	$L__BB35_363;
	mad.lo.s32 	%r789, %r2223, 15, %r2224;
	shr.s32 	%r790, %r789, 4;
	shl.b32 	%r791, %r790, 2;
	add.s32 	%r793, %r745, %r791;
	ld.shared.u32 	%r794, [%r793+2048];
	setp.lt.s32 	%p283, %r794, %r444;
	add.s32 	%r795, %r790, 1;
	selp.b32 	%r2223, %r2223, %r790, %p283;
	selp.b32 	%r2224, %r795, %r2224, %p283;
$L__BB35_363:
	setp.ge.s32 	%p284, %r2224, %r2223;
	@%p284 bra 	$L__BB35_365;
$L__BB35_364:
	add.s32 	%r797, %r2224, %r2223;
	shr.s32 	%r798, %r797, 1;
	shl.b32 	%r799, %r798, 2;
	add.s32 	%r801, %r745, %r799;
	ld.shared.u32 	%r802, [%r801+2048];
	setp.lt.s32 	%p285, %r802, %r444;
	add.s32 	%r803, %r798, 1;
	selp.b32 	%r2223, %r2223, %r798, %p285;
	selp.b32 	%r2224, %r803, %r2224, %p285;
	setp.lt.s32 	%p286, %r2224, %r2223;
	@%p286 bra 	$L__BB35_364;
$L__BB35_365:
	setp.lt.s32 	%p287, %r442, 1;
	mov.b32 	%r2235, 0;
	mov.u32 	%r2234, %r442;
	@%p287 bra 	$L__BB35_367;
	mul.lo.s32 	%r806, %r442, 511;
	shr.s32 	%r807, %r806, 9;
	shl.b32 	%r808, %r807, 2;
	add.s32 	%r809, %r434, %r808;
	ld.shared.u32 	%r810, [%r809];
	setp.lt.s32 	%p288, %r810, %r444;
	add.s32 	%r811, %r807, 1;
	selp.b32 	%r2234, %r442, %r807, %p288;
	selp.b32 	%r2235, %r811, 0, %p288;
$L__BB35_367:
	setp.ge.s32 	%p289, %r2235, %r2234;
	@%p289 bra 	$L__BB35_369;
	mad.lo.s32 	%r813, %r2234, 127, %r2235;
	shr.s32 	%r814, %r813, 7;
	shl.b32 	%r815, %r814, 2;
	add.s32 	%r816, %r434, %r815;
	ld.shared.u32 	%r817, [%r816];
	setp.lt.s32 	%p290, %r817, %r444;
	add.s32 	%r818, %r814, 1;
	selp.b32 	%r2234, %r2234, %r814, %p290;
	selp.b32 	%r2235, %r818, %r2235, %p290;
$L__BB35_369:
	setp.ge.s32 	%p291, %r2235, %r2234;
	@%p291 bra 	$L__BB35_371;
	mad.lo.s32 	%r819, %r2234, 31, %r2235;
	shr.s32 	%r820, %r819, 5;
	shl.b32 	%r821, %r820, 2;
	add.s32 	%r822, %r434, %r821;
	ld.shared.u32 	%r823, [%r822];
	setp.lt.s32 	%p292, %r823, %r444;
	add.s32 	%r824, %r820, 1;
	selp.b32 	%r2234, %r2234, %r820, %p292;
	selp.b32 	%r2235, %r824, %r2235, %p292;
$L__BB35_371:
	setp.ge.s32 	%p293, %r2235, %r2234;
	@%p293 bra 	$L__BB35_373;
	mad.lo.s32 	%r825, %r2234, 15, %r2235;
	shr.s32 	%r826, %r825, 4;
	shl.b32 	%r827, %r826, 2;
	add.s32 	%r828, %r434, %r827;
	ld.shared.u32 	%r829, [%r828];
	setp.lt.s32 	%p294, %r829, %r444;
	add.s32 	%r830, %r826, 1;
	selp.b32 	%r2234, %r2234, %r826, %p294;
	selp.b32 	%r2235, %r830, %r2235, %p294;
$L__BB35_373:
	setp.ge.s32 	%p295, %r2235, %r2234;
	@%p295 bra 	$L__BB35_375;
$L__BB35_374:
	add.s32 	%r832, %r2235, %r2234;
	shr.s32 	%r833, %r832, 1;
	shl.b32 	%r834, %r833, 2;
	add.s32 	%r835, %r434, %r834;
	ld.shared.u32 	%r836, [%r835];
	setp.lt.s32 	%p296, %r836, %r444;
	add.s32 	%r837, %r833, 1;
	selp.b32 	%r2234, %r2234, %r833, %p296;
	selp.b32 	%r2235, %r837, %r2235, %p296;
	setp.lt.s32 	%p297, %r2235, %r2234;
	@%p297 bra 	$L__BB35_374;
$L__BB35_375:
	sub.s32 	%r840, %r2220, %r2224;
	sub.s32 	%r489, %r442, %r2235;
	add.s32 	%r490, %r489, %r840;
	shr.s32 	%r841, %r490, 1;
	max.s32 	%r491, %r841, %r489;
	add.s32 	%r843, %r2235, %r491;
	add.s32 	%r844, %r843, 1;
	min.s32 	%r845, %r844, %r354;
	sub.s32 	%r2244, %r845, %r442;
	setp.lt.s32 	%p298, %r2244, 1;
	mov.b32 	%r2245, 0;
	@%p298 bra 	$L__BB35_378;
	mov.b32 	%r2245, 0;
$L__BB35_377:
	add.s32 	%r847, %r2245, %r2244;
	shr.s32 	%r848, %r847, 1;
	shl.b32 	%r849, %r848, 2;
	add.s32 	%r850, %r443, %r849;
	ld.shared.u32 	%r851, [%r850];
	setp.lt.s32 	%p299, %r444, %r851;
	add.s32 	%r852, %r848, 1;
	selp.b32 	%r2244, %r848, %r2244, %p299;
	selp.b32 	%r2245, %r2245, %r852, %p299;
	setp.lt.s32 	%p300, %r2245, %r2244;
	@%p300 bra 	$L__BB35_377;
$L__BB35_378:
	add.s32 	%r853, %r489, %r2245;
	min.s32 	%r854, %r853, %r491;
	sub.s32 	%r855, %r490, %r854;
	add.s32 	%r856, %r854, 1;
	setp.eq.s32 	%p301, %r855, %r856;
	setp.lt.s32 	%p302, %r491, %r853;
	and.pred  	%p303, %p301, %p302;
	add.s32 	%r2220, %r855, %r2224;
	selp.u32 	%r2247, 1, 0, %p303;
$L__BB35_379:
	sub.s32 	%r857, %r433, %r2220;
	add.s32 	%r858, %r857, %r2247;
	setp.eq.s32 	%p304, %r355, 0;
	shl.b32 	%r859, %r353, 16;
	or.b32  	%r860, %r859, %r354;
	shl.b32 	%r861, %r2220, 16;
	or.b32  	%r862, %r858, %r861;
	selp.b32 	%r863, %r860, %r862, %p304;
	add.s32 	%r864, %r355, -1;
	selp.b32 	%r865, 511, %r864, %p304;
	shl.b32 	%r866, %r865, 2;
	add.s32 	%r868, %r745, %r866;
	st.shared.u32 	[%r868], %r863;
	bar.sync 	0;
	ld.shared.u32 	%r869, [%r432+-2048];
	shr.s32 	%r502, %r869, 16;
	and.b32  	%r870, %r869, 65535;
	add.s32 	%r2255, %r858, %r353;
	add.s32 	%r504, %r870, %r353;
	add.s32 	%r505, %r504, %r502;
	shl.b32 	%r871, %r2255, 2;
	add.s32 	%r506, %r746, %r871;
	ld.shared.u32 	%r2254, [%r506];
	shl.b32 	%r873, %r2220, 2;
	add.s32 	%r508, %r746, %r873;
	ld.shared.u32 	%r509, [%r508];
	setp.ge.s32 	%p751, %r2220, %r502;
	setp.lt.s32 	%p305, %r2220, %r502;
	setp.ge.s32 	%p306, %r2255, %r504;
	and.pred  	%p752, %p306, %p305;
	or.pred  	%p307, %p751, %p306;
	@%p307 bra 	$L__BB35_381;
	setp.lt.s32 	%p752, %r509, %r2254;
	setp.lt.s32 	%p751, %r2254, %r509;
$L__BB35_381:
	add.s32 	%r874, %r2255, %r2220;
	setp.lt.s32 	%p308, %r874, %r505;
	and.pred  	%p123, %p308, %p752;
	mov.u32 	%r2248, %r509;
	@%p751 bra 	$L__BB35_383;
	add.s32 	%r2220, %r2220, 1;
	ld.shared.u32 	%r2248, [%r508+4];
$L__BB35_383:
	@%p752 bra 	$L__BB35_385;
	add.s32 	%r2255, %r2255, 1;
	ld.shared.u32 	%r2254, [%r506+4];
$L__BB35_385:
	setp.ge.s32 	%p753, %r2220, %r502;
	setp.lt.s32 	%p309, %r2220, %r502;
	setp.ge.s32 	%p310, %r2255, %r504;
	and.pred  	%p754, %p310, %p309;
	or.pred  	%p311, %p753, %p310;
	@%p311 bra 	$L__BB35_387;
	setp.lt.s32 	%p754, %r2248, %r2254;
	setp.lt.s32 	%p753, %r2254, %r2248;
$L__BB35_387:
	add.s32 	%r875, %r2255, %r2220;
	setp.lt.s32 	%p312, %r875, %r505;
	and.pred  	%p130, %p312, %p754;
	mov.u32 	%r2252, %r2248;
	@%p753 bra 	$L__BB35_389;
	add.s32 	%r518, %r2220, 1;
	shl.b32 	%r876, %r2220, 2;
	add.s32 	%r878, %r745, %r876;
	ld.shared.u32 	%r2252, [%r878+2052];
	mov.u32 	%r2220, %r518;
$L__BB35_389:
	@%p754 bra 	$L__BB35_391;
	add.s32 	%r522, %r2255, 1;
	shl.b32 	%r879, %r2255, 2;
	add.s32 	%r881, %r745, %r879;
	ld.shared.u32 	%r2254, [%r881+2052];
	mov.u32 	%r2255, %r522;
$L__BB35_391:
	setp.ge.s32 	%p755, %r2220, %r502;
	setp.lt.s32 	%p313, %r2220, %r502;
	setp.ge.s32 	%p314, %r2255, %r504;
	and.pred  	%p756, %p314, %p313;
	or.pred  	%p315, %p755, %p314;
	@%p315 bra 	$L__BB35_393;
	setp.lt.s32 	%p756, %r2252, %r2254;
	setp.lt.s32 	%p755, %r2254, %r2252;
$L__BB35_393:
	add.s32 	%r882, %r2255, %r2220;
	setp.lt.s32 	%p316, %r882, %r505;
	and.pred  	%p137, %p316, %p756;
	mov.u32 	%r2256, %r2252;
	@%p755 bra 	$L__BB35_395;
	add.s32 	%r526, %r2220, 1;
	shl.b32 	%r883, %r2220, 2;
	add.s32 	%r885, %r745, %r883;
	ld.shared.u32 	%r2256, [%r885+2052];
	mov.u32 	%r2220, %r526;
$L__BB35_395:
	@%p756 bra 	$L__BB35_397;
	add.s32 	%r530, %r2255, 1;
	shl.b32 	%r886, %r2255, 2;
	add.s32 	%r888, %r745, %r886;
	ld.shared.u32 	%r2254, [%r888+2052];
	mov.u32 	%r2255, %r530;
$L__BB35_397:
	setp.ge.s32 	%p757, %r2220, %r502;
	setp.lt.s32 	%p317, %r2220, %r502;
	setp.ge.s32 	%p318, %r2255, %r504;
	and.pred  	%p758, %p318, %p317;
	or.pred  	%p319, %p757, %p318;
	@%p319 bra 	$L__BB35_399;
	setp.lt.s32 	%p758, %r2256, %r2254;
	setp.lt.s32 	%p757, %r2254, %r2256;
$L__BB35_399:
	add.s32 	%r889, %r2255, %r2220;
	setp.lt.s32 	%p320, %r889, %r505;
	and.pred  	%p144, %p320, %p758;
	mov.u32 	%r2260, %r2256;
	@%p757 bra 	$L__BB35_401;
	add.s32 	%r534, %r2220, 1;
	shl.b32 	%r890, %r2220, 2;
	add.s32 	%r892, %r745, %r890;
	ld.shared.u32 	%r2260, [%r892+2052];
	mov.u32 	%r2220, %r534;
$L__BB35_401:
	@%p758 bra 	$L__BB35_403;
	add.s32 	%r538, %r2255, 1;
	shl.b32 	%r893, %r2255, 2;
	add.s32 	%r895, %r745, %r893;
	ld.shared.u32 	%r2254, [%r895+2052];
	mov.u32 	%r2255, %r538;
$L__BB35_403:
	setp.ge.s32 	%p759, %r2220, %r502;
	setp.lt.s32 	%p321, %r2220, %r502;
	setp.ge.s32 	%p322, %r2255, %r504;
	and.pred  	%p760, %p322, %p321;
	or.pred  	%p323, %p759, %p322;
	@%p323 bra 	$L__BB35_405;
	setp.lt.s32 	%p760, %r2260, %r2254;
	setp.lt.s32 	%p759, %r2254, %r2260;
$L__BB35_405:
	add.s32 	%r896, %r2255, %r2220;
	setp.lt.s32 	%p324, %r896, %r505;
	and.pred  	%p151, %p324, %p760;
	mov.u32 	%r2264, %r2260;
	@%p759 bra 	$L__BB35_407;
	add.s32 	%r542, %r2220, 1;
	shl.b32 	%r897, %r2220, 2;
	mov.u32 	%r898, _ZN6thrust24THRUST_300001_SM_1000_NS8cuda_cub4core6detail5shmemE;
	add.s32 	%r899, %r898, %r897;
	ld.shared.u32 	%r2264, [%r899+2052];
	mov.u32 	%r2220, %r542;
$L__BB35_407:
	@%p760 bra 	$L__BB35_409;
	add.s32 	%r546, %r2255, 1;
	shl.b32 	%r900, %r2255, 2;
	mov.u32 	%r901, _ZN6thrust24THRUST_300001_SM_1000_NS8cuda_cub4core6detail5shmemE;
	add.s32 	%r902, %r901, %r900;
	ld.shared.u32 	%r2254, [%r902+2052];
	mov.u32 	%r2255, %r546;
$L__BB35_409:
	setp.ge.s32 	%p761, %r2220, %r502;
	setp.lt.s32 	%p325, %r2220, %r502;
	setp.ge.s32 	%p326, %r2255, %r504;
	and.pred  	%p762, %p326, %p325;
	or.pred  	%p327, %p761, %p326;
	@%p327 bra 	$L__BB35_411;
	setp.lt.s32 	%p762, %r2264, %r2254;
	setp.lt.s32 	%p761, %r2254, %r2264;
$L__BB35_411:
	mov.u32 	%r2268, %r2264;
	mov.u32 	%r2273, %r2220;
	@%p761 bra 	$L__BB35_413;
	add.s32 	%r2273, %r2220, 1;
	shl.b32 	%r903, %r2220, 2;
	mov.u32 	%r904, _ZN6thrust24THRUST_300001_SM_1000_NS8cuda_cub4core6detail5shmemE;
	add.s32 	%r905, %r904, %r903;
	ld.shared.u32 	%r2268, [%r905+2052];
$L__BB35_413:
	mov.u32 	%r2275, %r2255;
	@%p762 bra 	$L__BB35_415;
	add.s32 	%r2275, %r2255, 1;
	shl.b32 	%r906, %r2255, 2;
	mov.u32 	%r907, _ZN6thrust24THRUST_300001_SM_1000_NS8cuda_cub4core6detail5shmemE;
	add.s32 	%r908, %r907, %r906;
	ld.shared.u32 	%r2254, [%r908+2052];
$L__BB35_415:
	setp.ge.s32 	%p763, %r2273, %r502;
	setp.lt.s32 	%p328, %r2273, %r502;
	setp.ge.s32 	%p329, %r2275, %r504;
	and.pred  	%p764, %p329, %p328;
	or.pred  	%p330, %p763, %p329;
	@%p330 bra 	$L__BB35_417;
	setp.lt.s32 	%p764, %r2268, %r2254;
	setp.lt.s32 	%p763, %r2254, %r2268;
$L__BB35_417:
	add.s32 	%r909, %r2275, %r2273;
	setp.lt.s32 	%p331, %r909, %r505;
	selp.b32 	%r910, 64, 0, %p764;
	selp.b32 	%r911, %r910, 0, %p331;
	add.s32 	%r912, %r2255, %r2220;
	setp.lt.s32 	%p332, %r912, %r505;
	selp.b32 	%r913, 32, 0, %p762;
	selp.b32 	%r914, %r913, 0, %p332;
	or.b32  	%r915, %r914, %r911;
	selp.b32 	%r916, 8, 0, %p144;
	selp.b32 	%r917, 4, 0, %p137;
	selp.u32 	%r918, 1, 0, %p123;
	selp.b32 	%r919, 2, 0, %p130;
	or.b32  	%r920, %r919, %r918;
	or.b32  	%r921, %r920, %r917;
	or.b32  	%r922, %r921, %r916;
	selp.b32 	%r923, 16, 0, %p151;
	or.b32  	%r924, %r922, %r923;
	or.b32  	%r558, %r915, %r924;
	mov.u32 	%r2272, %r2268;
	@%p763 bra 	$L__BB35_419;
	add.s32 	%r559, %r2273, 1;
	shl.b32 	%r925, %r2273, 2;
	mov.u32 	%r926, _ZN6thrust24THRUST_300001_SM_1000_NS8cuda_cub4core6detail5shmemE;
	add.s32 	%r927, %r926, %r925;
	ld.shared.u32 	%r2272, [%r927+2052];
	mov.u32 	%r2273, %r559;
$L__BB35_419:
	@%p764 bra 	$L__BB35_421;
	add.s32 	%r563, %r2275, 1;
	shl.b32 	%r928, %r2275, 2;
	mov.u32 	%r929, _ZN6thrust24THRUST_300001_SM_1000_NS8cuda_cub4core6detail5shmemE;
	add.s32 	%r930, %r929, %r928;
	ld.shared.u32 	%r2254, [%r930+2052];
	mov.u32 	%r2275, %r563;
$L__BB35_421:
	setp.ge.s32 	%p765, %r2273, %r502;
	setp.lt.s32 	%p333, %r2273, %r502;
	setp.ge.s32 	%p334, %r2275, %r504;
	and.pred  	%p766, %p334, %p333;
	or.pred  	%p335, %p765, %p334;
	@%p335 bra 	$L__BB35_423;
	setp.lt.s32 	%p766, %r2272, %r2254;
	setp.lt.s32 	%p765, %r2254, %r2272;
$L__BB35_423:
	mov.u32 	%r2276, %r2272;
	mov.u32 	%r2281, %r2273;
	@%p765 bra 	$L__BB35_425;
	add.s32 	%r2281, %r2273, 1;
	shl.b32 	%r931, %r2273, 2;
	mov.u32 	%r932, _ZN6thrust24THRUST_300001_SM_1000_NS8cuda_cub4core6detail5shmemE;
	add.s32 	%r933, %r932, %r931;
	ld.shared.u32 	%r2276, [%r933+2052];
$L__BB35_425:
	mov.u32 	%r2283, %r2275;
	@%p766 bra 	$L__BB35_427;
	add.s32 	%r2283, %r2275, 1;
	shl.b32 	%r934, %r2275, 2;
	mov.u32 	%r935, _ZN6thrust24THRUST_300001_SM_1000_NS8cuda_cub4core6detail5shmemE;
	add.s32 	%r936, %r935, %r934;
	ld.shared.u32 	%r2254, [%r936+2052];
$L__BB35_427:
	setp.ge.s32 	%p767, %r2281, %r502;
	setp.lt.s32 	%p336, %r2281, %r502;
	setp.ge.s32 	%p337, %r2283, %r504;
	and.pred  	%p768, %p337, %p336;
	or.pred  	%p338, %p767, %p337;
	@%p338 bra 	$L__BB35_429;
	setp.lt.s32 	%p768, %r2276, %r2254;
	setp.lt.s32 	%p767, %r2254, %r2276;
$L__BB35_429:
	add.s32 	%r937, %r2283, %r2281;
	setp.lt.s32 	%p339, %r937, %r505;
	selp.b32 	%r938, 256, 0, %p768;
	selp.b32 	%r939, %r938, 0, %p339;
	add.s32 	%r940, %r2275, %r2273;
	setp.lt.s32 	%p340, %r940, %r505;
	selp.b32 	%r941, 128, 0, %p766;
	selp.b32 	%r942, %r941, 0, %p340;
	or.b32  	%r943, %r942, %r939;
	or.b32  	%r575, %r943, %r558;
	mov.u32 	%r2280, %r2276;
	@%p767 bra 	$L__BB35_431;
	add.s32 	%r576, %r2281, 1;
	shl.b32 	%r944, %r2281, 2;
	mov.u32 	%r945, _ZN6thrust24THRUST_300001_SM_1000_NS8cuda_cub4core6detail5shmemE;
	add.s32 	%r946, %r945, %r944;
	ld.shared.u32 	%r2280, [%r946+2052];
	mov.u32 	%r2281, %r576;
$L__BB35_431:
	@%p768 bra 	$L__BB35_433;
	add.s32 	%r580, %r2283, 1;
	shl.b32 	%r947, %r2283, 2;
	mov.u32 	%r948, _ZN6thrust24THRUST_300001_SM_1000_NS8cuda_cub4core6detail5shmemE;
	add.s32 	%r949, %r948, %r947;
	ld.shared.u32 	%r2254, [%r949+2052];
	mov.u32 	%r2283, %r580;
$L__BB35_433:
	setp.ge.s32 	%p769, %r2281, %r502;
	setp.lt.s32 	%p341, %r2281, %r502;
	setp.ge.s32 	%p342, %r2283, %r504;
	and.pred  	%p770, %p342, %p341;
	or.pred  	%p343, %p769, %p342;
	@%p343 bra 	$L__BB35_435;
	setp.lt.s32 	%p770, %r2280, %r2254;
	setp.lt.s32 	%p769, %r2254, %r2280;
$L__BB35_435:
	mov.u32 	%r2284, %r2280;
	mov.u32 	%r2289, %r2281;
	@%p769 bra 	$L__BB35_437;
	add.s32 	%r2289, %r2281, 1;
	shl.b32 	%r950, %r2281, 2;
	mov.u32 	%r951, _ZN6thrust24THRUST_300001_SM_1000_NS8cuda_cub4core6detail5shmemE;
	add.s32 	%r952, %r951, %r950;
	ld.shared.u32 	%r2284, [%r952+2052];
$L__BB35_437:
	mov.u32 	%r2291, %r2283;
	@%p770 bra 	$L__BB35_439;
	add.s32 	%r2291, %r2283, 1;
	shl.b32 	%r953, %r2283, 2;
	mov.u32 	%r954, _ZN6thrust24THRUST_300001_SM_1000_NS8cuda_cub4core6detail5shmemE;
	add.s32 	%r955, %r954, %r953;
	ld.shared.u32 	%r2254, [%r955+2052];
$L__BB35_439:
	setp.ge.s32 	%p771, %r2289, %r502;
	setp.lt.s32 	%p344, %r2289, %r502;
	setp.ge.s32 	%p345, %r2291, %r504;
	and.pred  	%p772, %p345, %p344;
	or.pred  	%p346, %p771, %p345;
	@%p346 bra 	$L__BB35_441;
	setp.lt.s32 	%p772, %r2284, %r2254;
	setp.lt.s32 	%p771, %r2254, %r2284;
$L__BB35_441:
	add.s32 	%r956, %r2291, %r2289;
	setp.lt.s32 	%p347, %r956, %r505;
	selp.b32 	%r957, 1024, 0, %p772;
	selp.b32 	%r958, %r957, 0, %p347;
	add.s32 	%r959, %r2283, %r2281;
	setp.lt.s32 	%p348, %r959, %r505;
	selp.b32 	%r960, 512, 0, %p770;
	selp.b32 	%r961, %r960, 0, %p348;
	or.b32  	%r962, %r961, %r958;
	or.b32  	%r592, %r962, %r575;
	mov.u32 	%r2288, %r2284;
	@%p771 bra 	$L__BB35_443;
	add.s32 	%r593, %r2289, 1;
	shl.b32 	%r963, %r2289, 2;
	mov.u32 	%r964, _ZN6thrust24THRUST_300001_SM_1000_NS8cuda_cub4core6detail5shmemE;
	add.s32 	%r965, %r964, %r963;
	ld.shared.u32 	%r2288, [%r965+2052];
	mov.u32 	%r2289, %r593;
$L__BB35_443:
	@%p772 bra 	$L__BB35_445;
	add.s32 	%r597, %r2291, 1;
	shl.b32 	%r966, %r2291, 2;
	mov.u32 	%r967, _ZN6thrust24THRUST_300001_SM_1000_NS8cuda_cub4core6detail5shmemE;
	add.s32 	%r968, %r967, %r966;
	ld.shared.u32 	%r2254, [%r968+2052];
	mov.u32 	%r2291, %r597;
$L__BB35_445:
	setp.ge.s32 	%p773, %r2289, %r502;
	setp.lt.s32 	%p349, %r2289, %r502;
	setp.ge.s32 	%p350, %r2291, %r504;
	and.pred  	%p774, %p350, %p349;
	or.pred  	%p351, %p773, %p350;
	@%p351 bra 	$L__BB35_447;
	setp.lt.s32 	%p774, %r2288, %r2254;
	setp.lt.s32 	%p773, %r2254, %r2288;
$L__BB35_447:
	mov.u32 	%r2292, %r2288;
	mov.u32 	%r2297, %r2289;
	@%p773 bra 	$L__BB35_449;
	add.s32 	%r2297, %r2289, 1;
	shl.b32 	%r969, %r2289, 2;
	mov.u32 	%r970, _ZN6thrust24THRUST_300001_SM_1000_NS8cuda_cub4core6detail5shmemE;
	add.s32 	%r971, %r970, %r969;
	ld.shared.u32 	%r2292, [%r971+2052];
$L__BB35_449:
	mov.u32 	%r2299, %r2291;
	@%p774 bra 	$L__BB35_451;
	add.s32 	%r2299, %r2291, 1;
	shl.b32 	%r972, %r2291, 2;
	mov.u32 	%r973, _ZN6thrust24THRUST_300001_SM_1000_NS8cuda_cub4core6detail5shmemE;
	add.s32 	%r974, %r973, %r972;
	ld.shared.u32 	%r2254, [%r974+2052];
$L__BB35_451:
	setp.ge.s32 	%p775, %r2297, %r502;
	setp.lt.s32 	%p352, %r2297, %r502;
	setp.ge.s32 	%p353, %r2299, %r504;
	and.pred  	%p776, %p353, %p352;
	or.pred  	%p354, %p775, %p353;
	@%p354 bra 	$L__BB35_453;
	setp.lt.s32 	%p776, %r2292, %r2254;
	setp.lt.s32 	%p775, %r2254, %r2292;
$L__BB35_453:
	add.s32 	%r975, %r2299, %r2297;
	setp.lt.s32 	%p355, %r975, %r505;
	selp.b32 	%r976, 4096, 0, %p776;
	selp.b32 	%r977, %r976, 0, %p355;
	add.s32 	%r978, %r2291, %r2289;
	setp.lt.s32 	%p356, %r978, %r505;
	selp.b32 	%r979, 2048, 0, %p774;
	selp.b32 	%r980, %r979, 0, %p356;
	or.b32  	%r981, %r980, %r977;
	or.b32  	%r609, %r981, %r592;
	mov.u32 	%r2296, %r2292;
	@%p775 bra 	$L__BB35_455;
	add.s32 	%r610, %r2297, 1;
	shl.b32 	%r982, %r2297, 2;
	mov.u32 	%r983, _ZN6thrust24THRUST_300001_SM_1000_NS8cuda_cub4core6detail5shmemE;
	add.s32 	%r984, %r983, %r982;
	ld.shared.u32 	%r2296, [%r984+2052];
	mov.u32 	%r2297, %r610;
$L__BB35_455:
	@%p776 bra 	$L__BB35_457;
	add.s32 	%r614, %r2299, 1;
	shl.b32 	%r985, %r2299, 2;
	mov.u32 	%r986, _ZN6thrust24THRUST_300001_SM_1000_NS8cuda_cub4core6detail5shmemE;
	add.s32 	%r987, %r986, %r985;
	ld.shared.u32 	%r2254, [%r987+2052];
	mov.u32 	%r2299, %r614;
$L__BB35_457:
	setp.ge.s32 	%p777, %r2297, %r502;
	setp.lt.s32 	%p357, %r2297, %r502;
	setp.ge.s32 	%p358, %r2299, %r504;
	and.pred  	%p778, %p358, %p357;
	or.pred  	%p359, %p777, %p358;
	@%p359 bra 	$L__BB35_459;
	setp.lt.s32 	%p778, %r2296, %r2254;
	setp.lt.s32 	%p777, %r2254, %r2296;
$L__BB35_459:
	mov.u32 	%r2300, %r2296;
	mov.u32 	%r2305, %r2297;
	@%p777 bra 	$L__BB35_461;
	add.s32 	%r2305, %r2297, 1;
	shl.b32 	%r988, %r2297, 2;
	mov.u32 	%r989, _ZN6thrust24THRUST_300001_SM_1000_NS8cuda_cub4core6detail5shmemE;
	add.s32 	%r990, %r989, %r988;
	ld.shared.u32 	%r2300, [%r990+2052];
$L__BB35_461:
	mov.u32 	%r2307, %r2299;
	@%p778 bra 	$L__BB35_463;
	add.s32 	%r2307, %r2299, 1;
	shl.b32 	%r991, %r2299, 2;
	mov.u32 	%r992, _ZN6thrust24THRUST_300001_SM_1000_NS8cuda_cub4core6detail5shmemE;
	add.s32 	%r993, %r992, %r991;
	ld.shared.u32 	%r2254, [%r993+2052];
$L__BB35_463:
	setp.ge.s32 	%p779, %r2305, %r502;
	setp.lt.s32 	%p360, %r2305, %r502;
	setp.ge.s32 	%p361, %r2307, %r504;
	and.pred  	%p780, %p361, %p360;
	or.pred  	%p362, %p779, %p361;
	@%p362 bra 	$L__BB35_465;
	setp.lt.s32 	%p780, %r2300, %r2254;
	setp.lt.s32 	%p779, %r2254, %r2300;
$L__BB35_465:
	add.s32 	%r994, %r2307, %r2305;
	setp.lt.s32 	%p363, %r994, %r505;
	selp.b32 	%r995, 16384, 0, %p780;
	selp.b32 	%r996, %r995, 0, %p363;
	add.s32 	%r997, %r2299, %r2297;
	setp.lt.s32 	%p364, %r997, %r505;
	selp.b32 	%r998, 8192, 0, %p778;
	selp.b32 	%r999, %r998, 0, %p364;
	or.b32  	%r1000, %r999, %r996;
	or.b32  	%r626, %r1000, %r609;
	mov.u32 	%r2304, %r2300;
	@%p779 bra 	$L__BB35_467;
	add.s32 	%r627, %r2305, 1;
	shl.b32 	%r1001, %r2305, 2;
	mov.u32 	%r1002, _ZN6thrust24THRUST_300001_SM_1000_NS8cuda_cub4core6detail5shmemE;
	add.s32 	%r1003, %r1002, %r1001;
	ld.shared.u32 	%r2304, [%r1003+2052];
	mov.u32 	%r2305, %r627;
$L__BB35_467:
	@%p780 bra 	$L__BB35_469;
	add.s32 	%r631, %r2307, 1;
	shl.b32 	%r1004, %r2307, 2;
	mov.u32 	%r1005, _ZN6thrust24THRUST_300001_SM_1000_NS8cuda_cub4core6detail5shmemE;
	add.s32 	%r1006, %r1005, %r1004;
	ld.shared.u32 	%r2254, [%r1006+2052];
	mov.u32 	%r2307, %r631;
$L__BB35_469:
	setp.ge.s32 	%p781, %r2305, %r502;
	setp.lt.s32 	%p365, %r2305, %r502;
	setp.ge.s32 	%p366, %r2307, %r504;
	and.pred  	%p782, %p366, %p365;
	or.pred  	%p367, %p781, %p366;
	@%p367 bra 	$L__BB35_471;
	setp.lt.s32 	%p782, %r2304, %r2254;
	setp.lt.s32 	%p781, %r2254, %r2304;
$L__BB35_471:
	mov.u32 	%r2308, %r2304;
	mov.u32 	%r2313, %r2305;
	@%p781 bra 	$L__BB35_473;
	add.s32 	%r2313, %r2305, 1;
	shl.b32 	%r1007, %r2305, 2;
	mov.u32 	%r1008, _ZN6thrust24THRUST_300001_SM_1000_NS8cuda_cub4core6detail5shmemE;
	add.s32 	%r1009, %r1008, %r1007;
	ld.shared.u32 	%r2308, [%r1009+2052];
$L__BB35_473:
	mov.u32 	%r2315, %r2307;
	@%p782 bra 	$L__BB35_475;
	add.s32 	%r2315, %r2307, 1;
	shl.b32 	%r1010, %r2307, 2;
	mov.u32 	%r1011, _ZN6thrust24THRUST_300001_SM_1000_NS8cuda_cub4core6detail5shmemE;
	add.s32 	%r1012, %r1011, %r1010;
	ld.shared.u32 	%r2254, [%r1012+2052];
$L__BB35_475:
	setp.ge.s32 	%p783, %r2313, %r502;
	setp.lt.s32 	%p368, %r2313, %r502;
	setp.ge.s32 	%p369, %r2315, %r504;
	and.pred  	%p784, %p369, %p368;
	or.pred  	%p370, %p783, %p369;
	@%p370 bra 	$L__BB35_477;
	setp.lt.s32 	%p784, %r2308, %r2254;
	setp.lt.s32 	%p783, %r2254, %r2308;
$L__BB35_477:
	add.s32 	%r1013, %r2315, %r2313;
	setp.lt.s32 	%p371, %r1013, %r505;
	selp.b32 	%r1014, 65536, 0, %p784;
	selp.b32 	%r1015, %r1014, 0, %p371;
	add.s32 	%r1016, %r2307, %r2305;
	setp.lt.s32 	%p372, %r1016, %r505;
	selp.b32 	%r1017, 32768, 0, %p782;
	selp.b32 	%r1018, %r1017, 0, %p372;
	or.b32  	%r1019, %r1018, %r1015;
	or.b32  	%r643, %r1019, %r626;
	mov.u32 	%r2312, %r2308;
	@%p783 bra 	$L__BB35_479;
	add.s32 	%r644, %r2313, 1;
	shl.b32 	%r1020, %r2313, 2;
	mov.u32 	%r1021, _ZN6thrust24THRUST_300001_SM_1000_NS8cuda_cub4core6detail5shmemE;
	add.s32 	%r1022, %r1021, %r1020;
	ld.shared.u32 	%r2312, [%r1022+2052];
	mov.u32 	%r2313, %r644;
$L__BB35_479:
	@%p784 bra 	$L__BB35_481;
	add.s32 	%r648, %r2315, 1;
	shl.b32 	%r1023, %r2315, 2;
	mov.u32 	%r1024, _ZN6thrust24THRUST_300001_SM_1000_NS8cuda_cub4core6detail5shmemE;
	add.s32 	%r1025, %r1024, %r1023;
	ld.shared.u32 	%r2254, [%r1025+2052];
	mov.u32 	%r2315, %r648;
$L__BB35_481:
	setp.ge.s32 	%p785, %r2313, %r502;
	setp.lt.s32 	%p373, %r2313, %r502;
	setp.ge.s32 	%p374, %r2315, %r504;
	and.pred  	%p786, %p374, %p373;
	or.pred  	%p375, %p785, %p374;
	@%p375 bra 	$L__BB35_483;
	setp.lt.s32 	%p786, %r2312, %r2254;
	setp.lt.s32 	%p785, %r2254, %r2312;
$L__BB35_483:
	mov.u32 	%r2316, %r2312;
	mov.u32 	%r2317, %r2313;
	@%p785 bra 	$L__BB35_485;
	add.s32 	%r2317, %r2313, 1;
	shl.b32 	%r1026, %r2313, 2;
	mov.u32 	%r1027, _ZN6thrust24THRUST_300001_SM_1000_NS8cuda_cub4core6detail5shmemE;
	add.s32 	%r1028, %r1027, %r1026;
	ld.shared.u32 	%r2316, [%r1028+2052];
$L__BB35_485:
	mov.u32 	%r2319, %r2315;
	@%p786 bra 	$L__BB35_487;
	add.s32 	%r2319, %r2315, 1;
	shl.b32 	%r1029, %r2315, 2;
	mov.u32 	%r1030, _ZN6thrust24THRUST_300001_SM_1000_NS8cuda_cub4core6detail5shmemE;
	add.s32 	%r1031, %r1030, %r1029;
	ld.shared.u32 	%r2254, [%r1031+2052];
$L__BB35_487:
	setp.ge.s32 	%p376, %r2317, %r502;
	setp.lt.s32 	%p377, %r2317, %r502;
	setp.ge.s32 	%p378, %r2319, %r504;
	and.pred  	%p787, %p378, %p377;
	or.pred  	%p379, %p376, %p378;
	@%p379 bra 	$L__BB35_489;
	setp.lt.s32 	%p787, %r2316, %r2254;
$L__BB35_489:
	add.s32 	%r1032, %r2319, %r2317;
	setp.lt.s32 	%p380, %r1032, %r505;
	selp.b32 	%r1033, 262144, 0, %p787;
	selp.b32 	%r1034, %r1033, 0, %p380;
	add.s32 	%r1035, %r2315, %r2313;
	setp.lt.s32 	%p381, %r1035, %r505;
	selp.b32 	%r1036, 131072, 0, %p786;
	selp.b32 	%r1037, %r1036, 0, %p381;
	or.b32  	%r1038, %r1037, %r1034;
	or.b32  	%r660, %r1038, %r643;
	bar.sync 	0;
	popc.b32 	%r661, %r660;
	mov.u32 	%r1039, %ctaid.x;
	setp.ne.s32 	%p382, %r1039, 0;
	@%p382 bra 	$L__BB35_493;
	// begin inline asm
	mov.u32 %r1240, %laneid;
	// end inline asm
	cvt.u64.u32 	%rd236, %r661;
	mov.b64 	{%r1242, %r1247}, %rd236;
	mov.b32 	%r1248, 1;
	mov.b32 	%r1289, 0;
	mov.b32 	%r1290, -1;
	// begin inline asm
	shfl.sync.up.b32 %r1241, %r1242, %r1248, %r1289, %r1290;
	// end inline asm
	// begin inline asm
	shfl.sync.up.b32 %r1246, %r1247, %r1248, %r1289, %r1290;
	// end inline asm
	mov.b64 	%rd237, {%r1241, %r1246};
	setp.lt.s32 	%p436, %r1240, 1;
	selp.b64 	%rd238, 0, %rd237, %p436;
	add.s64 	%rd239, %rd238, %rd236;
	mov.b64 	{%r1252, %r1257}, %rd239;
	mov.b32 	%r1258, 2;
	// begin inline asm
	shfl.sync.up.b32 %r1251, %r1252, %r1258, %r1289, %r1290;
	// end inline asm
	// begin inline asm
	shfl.sync.up.b32 %r1256, %r1257, %r1258, %r1289, %r1290;
	// end inline asm
	mov.b64 	%rd240, {%r1251, %r1256};
	setp.lt.s32 	%p437, %r1240, 2;
	selp.b64 	%rd241, 0, %rd240, %p437;
	add.s64 	%rd242, %rd241, %rd239;
	mov.b64 	{%r1262, %r1267}, %rd242;
	mov.b32 	%r1268, 4;
	// begin inline asm
	shfl.sync.up.b32 %r1261, %r1262, %r1268, %r1289, %r1290;
	// end inline asm
	// begin inline asm
	shfl.sync.up.b32 %r1266, %r1267, %r1268, %r1289, %r1290;
	// end inline asm
	mov.b64 	%rd243, {%r1261, %r1266};
	setp.lt.s32 	%p438, %r1240, 4;
	selp.b64 	%rd244, 0, %rd243, %p438;
	add.s64 	%rd245, %rd244, %rd242;
	mov.b64 	{%r1272, %r1277}, %rd245;
	mov.b32 	%r1278, 8;
	// begin inline asm
	shfl.sync.up.b32 %r1271, %r1272, %r1278, %r1289, %r1290;
	// end inline asm
	// begin inline asm
	shfl.sync.up.b32 %r1276, %r1277, %r1278, %r1289, %r1290;
	// end inline asm
	mov.b64 	%rd246, {%r1271, %r1276};
	setp.lt.s32 	%p439, %r1240, 8;
	selp.b64 	%rd247, 0, %rd246, %p439;
	add.s64 	%rd248, %rd247, %rd245;
	mov.b64 	{%r1282, %r1287}, %rd248;
	mov.b32 	%r1288, 16;
	// begin inline asm
	shfl.sync.up.b32 %r1281, %r1282, %r1288, %r1289, %r1290;
	// end inline asm
	// begin inline asm
	shfl.sync.up.b32 %r1286, %r1287, %r1288, %r1289, %r1290;
	// end inline asm
	mov.b64 	%rd249, {%r1281, %r1286};
	setp.lt.s32 	%p440, %r1240, 16;
	selp.b64 	%rd250, 0, %rd249, %p440;
	add.s64 	%rd53, %rd250, %rd248;
	setp.ne.s32 	%p441, %r1240, 31;
	@%p441 bra 	$L__BB35_492;
	mov.u32 	%r1291, %tid.x;
	shr.u32 	%r1292, %r1291, 2;
	and.b32  	%r1293, %r1292, 248;
	mov.u32 	%r1294, _ZN6thrust24THRUST_300001_SM_1000_NS8cuda_cub4core6detail5shmemE;
	add.s32 	%r1295, %r1294, %r1293;
	st.shared.u64 	[%r1295], %rd53;
$L__BB35_492:
	bar.sync 	0;
	ld.shared.v2.u64 	{%rd252, %rd253}, [_ZN6thrust24THRUST_300001_SM_1000_NS8cuda_cub4core6detail5shmemE];
	mov.u32 	%r1296, %tid.x;
	shr.u32 	%r1297, %r1296, 5;
	add.s64 	%rd254, %rd253, %rd252;
	setp.eq.s32 	%p442, %r1297, 2;
	selp.b64 	%rd255, %rd254, %rd252, %p442;
	ld.shared.v2.u64 	{%rd256, %rd257}, [_ZN6thrust24THRUST_300001_SM_1000_NS8cuda_cub4core6detail5shmemE+16];
	add.s64 	%rd258, %rd254, %rd256;
	setp.eq.s32 	%p443, %r1297, 3;
	selp.b64 	%rd259, %rd258, %rd255, %p443;
	add.s64 	%rd260, %rd258, %rd257;
	setp.eq.s32 	%p444, %r1297, 4;
	selp.b64 	%rd261, %rd260, %rd259, %p444;
	ld.shared.v2.u64 	{%rd262, %rd263}, [_ZN6thrust24THRUST_300001_SM_1000_NS8cuda_cub4core6detail5shmemE+32];
	add.s64 	%rd264, %rd260, %rd262;
	setp.eq.s32 	%p445, %r1297, 5;
	selp.b64 	%rd265, %rd264, %rd261, %p445;
	add.s64 	%rd266, %rd264, %rd263;
	setp.eq.s32 	%p446, %r1297, 6;
	selp.b64 	%rd267, %rd266, %rd265, %p446;
	ld.shared.v2.u64 	{%rd268, %rd269}, [_ZN6thrust24THRUST_300001_SM_1000_NS8cuda_cub4core6detail5shmemE+48];
	add.s64 	%rd270, %rd266, %rd268;
	setp.eq.s32 	%p447, %r1297, 7;
	selp.b64 	%rd271, %rd270, %rd267, %p447;
	add.s64 	%rd272, %rd270, %rd269;
	setp.eq.s32 	%p448, %r1297, 8;
	selp.b64 	%rd273, %rd272, %rd271, %p448;
	ld.shared.v2.u64 	{%rd274, %rd275}, [_ZN6thrust24THRUST_300001_SM_1000_NS8cuda_cub4core6detail5shmemE+64];
	add.s64 	%rd276, %rd272, %rd274;
	setp.eq.s32 	%p449, %r1297, 9;
	selp.b64 	%rd277, %rd276, %rd273, %p449;
	add.s64 	%rd278, %rd276, %rd275;
	setp.eq.s32 	%p450, %r1297, 10;
	selp.b64 	%rd279, %rd278, %rd277, %p450;
	ld.shared.v2.u64 	{%rd280, %rd281}, [_ZN6thrust24THRUST_300001_SM_1000_NS8cuda_cub4core6detail5shmemE+80];
	add.s64 	%rd282, %rd278, %rd280;
	setp.eq.s32 	%p451, %r1297, 11;
	selp.b64 	%rd283, %rd282, %rd279, %p451;
	add.s64 	%rd284, %rd282, %rd281;
	setp.eq.s32 	%p452, %r1297, 12;
	selp.b64 	%rd285, %rd284, %rd283, %p452;
	ld.shared.v2.u64 	{%rd286, %rd287}, [_ZN6thrust24THRUST_300001_SM_1000_NS8cuda_cub4core6detail5shmemE+96];
	add.s64 	%rd288, %rd284, %rd286;
	setp.eq.s32 	%p453, %r1297, 13;
	selp.b64 	%rd289, %rd288, %rd285, %p453;
	add.s64 	%rd290, %rd288, %rd287;
	setp.eq.s32 	%p454, %r1297, 14;
	selp.b64 	%rd291, %rd290, %rd289, %p454;
	ld.shared.v2.u64 	{%rd292, %rd293}, [_ZN6thrust24THRUST_300001_SM_1000_NS8cuda_cub4core6detail5shmemE+112];
	add.s64 	%rd294, %rd290, %rd292;
	setp.eq.s32 	%p455, %r1297, 15;
	selp.b64 	%rd295, %rd294, %rd291, %p455;
	add.s64 	%rd542, %rd294, %rd293;
	setp.lt.u32 	%p456, %r1296, 32;
	selp.b64 	%rd296, 0, %rd295, %p456;
	setp.eq.s32 	%p457, %r1240, 0;
	cvt.u64.u32 	%rd297, %r661;
	sub.s64 	%rd298, %rd53, %rd297;
	selp.b64 	%rd299, 0, %rd298, %p457;
	add.s64 	%rd539, %rd296, %rd299;
	mov.b64 	%rd543, 0;
	bra.uni 	$L__BB35_523;
$L__BB35_493:
	// begin inline asm
	mov.u32 %r1040, %laneid;
	// end inline asm
	cvt.u64.u32 	%rd115, %r661;
	mov.b64 	{%r1042, %r1047}, %rd115;
	mov.b32 	%r1048, 1;
	mov.b32 	%r1089, 0;
	mov.b32 	%r1090, -1;
	// begin inline asm
	shfl.sync.up.b32 %r1041, %r1042, %r1048, %r1089, %r1090;
	// end inline asm
	// begin inline asm
	shfl.sync.up.b32 %r1046, %r1047, %r1048, %r1089, %r1090;
	// end inline asm
	mov.b64 	%rd116, {%r1041, %r1046};
	setp.lt.s32 	%p383, %r1040, 1;
	selp.b64 	%rd117, 0, %rd116, %p383;
	add.s64 	%rd118, %rd117, %rd115;
	mov.b64 	{%r1052, %r1057}, %rd118;
	mov.b32 	%r1058, 2;
	// begin inline asm
	shfl.sync.up.b32 %r1051, %r1052, %r1058, %r1089, %r1090;
	// end inline asm
	// begin inline asm
	shfl.sync.up.b32 %r1056, %r1057, %r1058, %r1089, %r1090;
	// end inline asm
	mov.b64 	%rd119, {%r1051, %r1056};
	setp.lt.s32 	%p384, %r1040, 2;
	selp.b64 	%rd120, 0, %rd119, %p384;
	add.s64 	%rd121, %rd120, %rd118;
	mov.b64 	{%r1062, %r1067}, %rd121;
	mov.b32 	%r1068, 4;
	// begin inline asm
	shfl.sync.up.b32 %r1061, %r1062, %r1068, %r1089, %r1090;
	// end inline asm
	// begin inline asm
	shfl.sync.up.b32 %r1066, %r1067, %r1068, %r1089, %r1090;
	// end inline asm
	mov.b64 	%rd122, {%r1061, %r1066};
	setp.lt.s32 	%p385, %r1040, 4;
	selp.b64 	%rd123, 0, %rd122, %p385;
	add.s64 	%rd124, %rd123, %rd121;
	mov.b64 	{%r1072, %r1077}, %rd124;
	mov.b32 	%r1078, 8;
	// begin inline asm
	shfl.sync.up.b32 %r1071, %r1072, %r1078, %r1089, %r1090;
	// end inline asm
	// begin inline asm
	shfl.sync.up.b32 %r1076, %r1077, %r1078, %r1089, %r1090;
	// end inline asm
	mov.b64 	%rd125, {%r1071, %r1076};
	setp.lt.s32 	%p386, %r1040, 8;
	selp.b64 	%rd126, 0, %rd125, %p386;
	add.s64 	%rd127, %rd126, %rd124;
	mov.b64 	{%r1082, %r1087}, %rd127;
	mov.b32 	%r1088, 16;
	// begin inline asm
	shfl.sync.up.b32 %r1081, %r1082, %r1088, %r1089, %r1090;
	// end inline asm
	// begin inline asm
	shfl.sync.up.b32 %r1086, %r1087, %r1088, %r1089, %r1090;
	// end inline asm
	mov.b64 	%rd128, {%r1081, %r1086};
	setp.lt.s32 	%p387, %r1040, 16;
	selp.b64 	%rd129, 0, %rd128, %p387;
	add.s64 	%rd56, %rd129, %rd127;
	setp.ne.s32 	%p388, %r1040, 31;
	@%p388 bra 	$L__BB35_495;
	mov.u32 	%r1091, %tid.x;
	shr.u32 	%r1092, %r1091, 2;
	and.b32  	%r1093, %r1092, 248;
	mov.u32 	%r1094, _ZN6thrust24THRUST_300001_SM_1000_NS8cuda_cub4core6detail5shmemE;
	add.s32 	%r1095, %r1094, %r1093;
	st.shared.u64 	[%r1095], %rd56;
$L__BB35_495:
	cvt.u64.u32 	%rd130, %r661;
	sub.s64 	%rd131, %rd56, %rd130;
	bar.sync 	0;
	ld.shared.v2.u64 	{%rd132, %rd133}, [_ZN6thrust24THRUST_300001_SM_1000_NS8cuda_cub4core6detail5shmemE];
	mov.u32 	%r1096, %tid.x;
	shr.u32 	%r1097, %r1096, 5;
	add.s64 	%rd134, %rd133, %rd132;
	setp.eq.s32 	%p389, %r1097, 2;
	selp.b64 	%rd135, %rd134, %rd132, %p389;
	ld.shared.v2.u64 	{%rd136, %rd137}, [_ZN6thrust24THRUST_300001_SM_1000_NS8cuda_cub4core6detail5shmemE+16];
	add.s64 	%rd138, %rd134, %rd136;
	setp.eq.s32 	%p390, %r1097, 3;
	selp.b64 	%rd139, %rd138, %rd135, %p390;
	add.s64 	%rd140, %rd138, %rd137;
	setp.eq.s32 	%p391, %r1097, 4;
	selp.b64 	%rd141, %rd140, %rd139, %p391;
	ld.shared.v2.u64 	{%rd142, %rd143}, [_ZN6thrust24THRUST_300001_SM_1000_NS8cuda_cub4core6detail5shmemE+32];
	add.s64 	%rd144, %rd140, %rd142;
	setp.eq.s32 	%p392, %r1097, 5;
	selp.b64 	%rd145, %rd144, %rd141, %p392;
	add.s64 	%rd146, %rd144, %rd143;
	setp.eq.s32 	%p393, %r1097, 6;
	selp.b64 	%rd147, %rd146, %rd145, %p393;
	ld.shared.v2.u64 	{%rd148, %rd149}, [_ZN6thrust24THRUST_300001_SM_1000_NS8cuda_cub4core6detail5shmemE+48];
	add.s64 	%rd150, %rd146, %rd148;
	setp.eq.s32 	%p394, %r1097, 7;
	selp.b64 	%rd151, %rd150, %rd147, %p394;
	add.s64 	%rd152, %rd150, %rd149;
	setp.eq.s32 	%p395, %r1097, 8;
	selp.b64 	%rd153, %rd152, %rd151, %p395;
	ld.shared.v2.u64 	{%rd154, %rd155}, [_ZN6thrust24THRUST_300001_SM_1000_NS8cuda_cub4core6detail5shmemE+64];
	add.s64 	%rd156, %rd152, %rd154;
	setp.eq.s32 	%p396, %r1097, 9;
	selp.b64 	%rd157, %rd156, %rd153, %p396;
	add.s64 	%rd158, %rd156, %rd155;
	setp.eq.s32 	%p397, %r1097, 10;
	selp.b64 	%rd159, %rd158, %rd157, %p397;
	ld.shared.v2.u64 	{%rd160, %rd161}, [_ZN6thrust24THRUST_300001_SM_1000_NS8cuda_cub4core6detail5shmemE+80];
	add.s64 	%rd162, %rd158, %rd160;
	setp.eq.s32 	%p398, %r1097, 11;
	selp.b64 	%rd163, %rd162, %rd159, %p398;
	add.s64 	%rd164, %rd162, %rd161;
	setp.eq.s32 	%p399, %r1097, 12;
	selp.b64 	%rd165, %rd164, %rd163, %p399;
	ld.shared.v2.u64 	{%rd166, %rd167}, [_ZN6thrust24THRUST_300001_SM_1000_NS8cuda_cub4core6detail5shmemE+96];
	add.s64 	%rd168, %rd164, %rd166;
	setp.eq.s32 	%p400, %r1097, 13;
	selp.b64 	%rd169, %rd168, %rd165, %p400;
	add.s64 	%rd170, %rd168, %rd167;
	setp.eq.s32 	%p401, %r1097, 14;
	selp.b64 	%rd171, %rd170, %rd169, %p401;
	ld.shared.v2.u64 	{%rd172, %rd173}, [_ZN6thrust24THRUST_300001_SM_1000_NS8cuda_cub4core6detail5shmemE+112];
	add.s64 	%rd174, %rd170, %rd172;
	setp.eq.s32 	%p402, %r1097, 15;
	selp.b64 	%rd175, %rd174, %rd171, %p402;
	add.s64 	%rd57, %rd174, %rd173;
	setp.gt.u32 	%p403, %r1096, 31;
	setp.lt.u32 	%p404, %r1096, 32;
	setp.eq.s32 	%p405, %r1040, 0;
	selp.b64 	%rd176, 0, %rd131, %p405;
	add.s64 	%rd539, %rd175, %rd176;
	selp.b64 	%rd59, %rd131, %rd539, %p404;
	@%p403 bra 	$L__BB35_520;
	setp.ne.s32 	%p406, %r1096, 0;
	mov.u32 	%r1099, %ctaid.x;
	mul.wide.u32 	%rd177, %r1099, 16;
	add.s64 	%rd60, %rd2, %rd177;
	@%p406 bra 	$L__BB35_498;
	st.shared.u64 	[_ZN6thrust24THRUST_300001_SM_1000_NS8cuda_cub4core6detail5shmemE+184], %rd57;
	add.s64 	%rd178, %rd60, 512;
	mov.b64 	%rd179, 100;
	// begin inline asm
	st.relaxed.gpu.v2.u64 [%rd178], {%rd179, %rd57};
	// end inline asm
$L__BB35_498:
	mov.u32 	%r1100, %nctaid.x;
	setp.gt.u32 	%p407, %r1100, 499;
	@%p407 bra 	$L__BB35_500;
	membar.cta;
	bra.uni 	$L__BB35_501;
$L__BB35_500:
	mov.b32 	%r1101, 450;
	// begin inline asm
	nanosleep.u32 %r1101;
	// end inline asm
$L__BB35_501:
	mov.u32 	%r1102, %tid.x;
	mul.wide.u32 	%rd184, %r1102, 16;
	xor.b64  	%rd185, %rd184, -16;
	add.s64 	%rd186, %rd60, %rd185;
	add.s64 	%rd183, %rd186, 512;
	// begin inline asm
	ld.relaxed.gpu.v2.u64 {%rd537, %rd534}, [%rd183];
	// end inline asm
	mov.u32 	%r1237, %nctaid.x;
$L__BB35_502:
	setp.eq.s64 	%p408, %rd537, 99;
	mov.b32 	%r1103, -1;
	vote.sync.any.pred 	%p409, %p408, %r1103;
	not.pred 	%p410, %p409;
	@%p410 bra 	$L__BB35_507;
	setp.gt.u32 	%p435, %r1237, 499;
	@%p435 bra 	$L__BB35_505;
	membar.cta;
	bra.uni 	$L__BB35_506;
$L__BB35_505:
	mov.b32 	%r1238, 350;
	// begin inline asm
	nanosleep.u32 %r1238;
	// end inline asm
$L__BB35_506:
	// begin inline asm
	ld.relaxed.gpu.v2.u64 {%rd537, %rd534}, [%rd183];
	// end inline asm
	bra.uni 	$L__BB35_502;
$L__BB35_507:
	setp.eq.s64 	%p411, %rd537, 101;
	mov.b32 	%r1155, -1;
	vote.sync.ballot.b32 	%r1156, %p411, %r1155;
	// begin inline asm
	mov.u32 %r1105, %lanemask_ge;
	// end inline asm
	and.b32  	%r1157, %r1156, %r1105;
	or.b32  	%r1158, %r1157, -2147483648;
	add.s32 	%r1159, %r1158, -1;
	not.b32 	%r1160, %r1158;
	and.b32  	%r1161, %r1160, %r1159;
	popc.b32 	%r1109, %r1161;
	mov.b64 	{%r1107, %r1112}, %rd534;
	mov.b32 	%r1113, 1;
	// begin inline asm
	shfl.sync.down.b32 %r1106, %r1107, %r1113, %r1109, %r1155;
	// end inline asm
	// begin inline asm
	shfl.sync.down.b32 %r1111, %r1112, %r1113, %r1109, %r1155;
	// end inline asm
	mov.b64 	%rd187, {%r1106, %r1111};
	setp.lt.s32 	%p413, %r1040, %r1109;
	selp.b64 	%rd188, %rd187, 0, %p413;
	add.s64 	%rd189, %rd188, %rd534;
	mov.b64 	{%r1117, %r1122}, %rd189;
	mov.b32 	%r1123, 2;
	// begin inline asm
	shfl.sync.down.b32 %r1116, %r1117, %r1123, %r1109, %r1155;
	// end inline asm
	// begin inline asm
	shfl.sync.down.b32 %r1121, %r1122, %r1123, %r1109, %r1155;
	// end inline asm
	mov.b64 	%rd190, {%r1116, %r1121};
	add.s32 	%r1162, %r1040, 2;
	setp.gt.s32 	%p414, %r1162, %r1109;
	selp.b64 	%rd191, 0, %rd190, %p414;
	add.s64 	%rd192, %rd191, %rd189;
	mov.b64 	{%r1127, %r1132}, %rd192;
	mov.b32 	%r1133, 4;
	// begin inline asm
	shfl.sync.down.b32 %r1126, %r1127, %r1133, %r1109, %r1155;
	// end inline asm
	// begin inline asm
	shfl.sync.down.b32 %r1131, %r1132, %r1133, %r1109, %r1155;
	// end inline asm
	mov.b64 	%rd193, {%r1126, %r1131};
	add.s32 	%r1163, %r1040, 4;
	setp.gt.s32 	%p415, %r1163, %r1109;
	selp.b64 	%rd194, 0, %rd193, %p415;
	add.s64 	%rd195, %rd194, %rd192;
	mov.b64 	{%r1137, %r1142}, %rd195;
	mov.b32 	%r1143, 8;
	// begin inline asm
	shfl.sync.down.b32 %r1136, %r1137, %r1143, %r1109, %r1155;
	// end inline asm
	// begin inline asm
	shfl.sync.down.b32 %r1141, %r1142, %r1143, %r1109, %r1155;
	// end inline asm
	mov.b64 	%rd196, {%r1136, %r1141};
	add.s32 	%r1164, %r1040, 8;
	setp.gt.s32 	%p416, %r1164, %r1109;
	selp.b64 	%rd197, 0, %rd196, %p416;
	add.s64 	%rd198, %rd197, %rd195;
	mov.b64 	{%r1147, %r1152}, %rd198;
	mov.b32 	%r1153, 16;
	// begin inline asm
	shfl.sync.down.b32 %r1146, %r1147, %r1153, %r1109, %r1155;
	// end inline asm
	// begin inline asm
	shfl.sync.down.b32 %r1151, %r1152, %r1153, %r1109, %r1155;
	// end inline asm
	mov.b64 	%rd199, {%r1146, %r1151};
	add.s32 	%r1165, %r1040, 16;
	setp.gt.s32 	%p417, %r1165, %r1109;
	selp.b64 	%rd200, 0, %rd199, %p417;
	add.s64 	%rd535, %rd200, %rd198;
	mov.u32 	%r1166, %tid.x;
	not.b32 	%r1167, %r1166;
	mov.u32 	%r1168, %ctaid.x;
	add.s32 	%r2320, %r1168, %r1167;
	add.s64 	%rd70, %rd2, 512;
$L__BB35_508:
	setp.ne.s64 	%p418, %rd537, 101;
	mov.b32 	%r1169, -1;
	vote.sync.all.pred 	%p419, %p418, %r1169;
	not.pred 	%p420, %p419;
	@%p420 bra 	$L__BB35_516;
	mul.wide.s32 	%rd208, %r2320, 16;
	add.s64 	%rd209, %rd70, %rd208;
	add.s64 	%rd207, %rd209, -512;
	// begin inline asm
	ld.relaxed.gpu.v2.u64 {%rd537, %rd538}, [%rd207];
	// end inline asm
$L__BB35_510:
	setp.eq.s64 	%p424, %rd537, 99;
	mov.b32 	%r1173, -1;
	vote.sync.any.pred 	%p425, %p424, %r1173;
	not.pred 	%p426, %p425;
	@%p426 bra 	$L__BB35_515;
	mov.u32 	%r1235, %nctaid.x;
	setp.gt.u32 	%p434, %r1235, 499;
	@%p434 bra 	$L__BB35_513;
	membar.cta;
	bra.uni 	$L__BB35_514;
$L__BB35_513:
	mov.b32 	%r1236, 350;
	// begin inline asm
	nanosleep.u32 %r1236;
	// end inline asm
$L__BB35_514:
	mul.wide.s32 	%rd228, %r2320, 16;
	add.s64 	%rd229, %rd70, %rd228;
	add.s64 	%rd227, %rd229, -512;
	// begin inline asm
	ld.relaxed.gpu.v2.u64 {%rd537, %rd538}, [%rd227];
	// end inline asm
	bra.uni 	$L__BB35_510;
$L__BB35_515:
	setp.eq.s64 	%p427, %rd537, 101;
	mov.b32 	%r1224, -1;
	vote.sync.ballot.b32 	%r1225, %p427, %r1224;
	and.b32  	%r1226, %r1225, %r1105;
	or.b32  	%r1227, %r1226, -2147483648;
	add.s32 	%r1228, %r1227, -1;
	not.b32 	%r1229, %r1227;
	and.b32  	%r1230, %r1229, %r1228;
	popc.b32 	%r1178, %r1230;
	mov.b64 	{%r1176, %r1181}, %rd538;
	mov.b32 	%r1182, 1;
	// begin inline asm
	shfl.sync.down.b32 %r1175, %r1176, %r1182, %r1178, %r1224;
	// end inline asm
	// begin inline asm
	shfl.sync.down.b32 %r1180, %r1181, %r1182, %r1178, %r1224;
	// end inline asm
	mov.b64 	%rd210, {%r1175, %r1180};
	setp.lt.s32 	%p429, %r1040, %r1178;
	selp.b64 	%rd211, %rd210, 0, %p429;
	add.s64 	%rd212, %rd211, %rd538;
	mov.b64 	{%r1186, %r1191}, %rd212;
	mov.b32 	%r1192, 2;
	// begin inline asm
	shfl.sync.down.b32 %r1185, %r1186, %r1192, %r1178, %r1224;
	// end inline asm
	// begin inline asm
	shfl.sync.down.b32 %r1190, %r1191, %r1192, %r1178, %r1224;
	// end inline asm
	mov.b64 	%rd213, {%r1185, %r1190};
	add.s32 	%r1231, %r1040, 2;
	setp.gt.s32 	%p430, %r1231, %r1178;
	selp.b64 	%rd214, 0, %rd213, %p430;
	add.s64 	%rd215, %rd212, %rd214;
	mov.b64 	{%r1196, %r1201}, %rd215;
	mov.b32 	%r1202, 4;
	// begin inline asm
	shfl.sync.down.b32 %r1195, %r1196, %r1202, %r1178, %r1224;
	// end inline asm
	// begin inline asm
	shfl.sync.down.b32 %r1200, %r1201, %r1202, %r1178, %r1224;
	// end inline asm
	mov.b64 	%rd216, {%r1195, %r1200};
	add.s32 	%r1232, %r1040, 4;
	setp.gt.s32 	%p431, %r1232, %r1178;
	selp.b64 	%rd217, 0, %rd216, %p431;
	add.s64 	%rd218, %rd217, %rd215;
	mov.b64 	{%r1206, %r1211}, %rd218;
	mov.b32 	%r1212, 8;
	// begin inline asm
	shfl.sync.down.b32 %r1205, %r1206, %r1212, %r1178, %r1224;
	// end inline asm
	// begin inline asm
	shfl.sync.down.b32 %r1210, %r1211, %r1212, %r1178, %r1224;
	// end inline asm
	mov.b64 	%rd219, {%r1205, %r1210};
	add.s32 	%r1233, %r1040, 8;
	setp.gt.s32 	%p432, %r1233, %r1178;
	selp.b64 	%rd220, 0, %rd219, %p432;
	add.s64 	%rd221, %rd220, %rd218;
	mov.b64 	{%r1216, %r1221}, %rd221;
	mov.b32 	%r1222, 16;
	// begin inline asm
	shfl.sync.down.b32 %r1215, %r1216, %r1222, %r1178, %r1224;
	// end inline asm
	// begin inline asm
	shfl.sync.down.b32 %r1220, %r1221, %r1222, %r1178, %r1224;
	// end inline asm
	mov.b64 	%rd222, {%r1215, %r1220};
	add.s32 	%r1234, %r1040, 16;
	setp.gt.s32 	%p433, %r1234, %r1178;
	selp.b64 	%rd223, 0, %rd222, %p433;
	add.s64 	%rd224, %rd221, %rd535;
	add.s64 	%rd535, %rd224, %rd223;
	add.s32 	%r2320, %r2320, -32;
	bra.uni 	$L__BB35_508;
$L__BB35_516:
	mov.u32 	%r1171, %tid.x;
	setp.ne.s32 	%p421, %r1171, 0;
	@%p421 bra 	$L__BB35_518;
	add.s64 	%rd203, %rd535, %rd57;
	add.s64 	%rd201, %rd60, 512;
	mov.b64 	%rd202, 101;
	// begin inline asm
	st.relaxed.gpu.v2.u64 [%rd201], {%rd202, %rd203};
	// end inline asm
	st.shared.u64 	[_ZN6thrust24THRUST_300001_SM_1000_NS8cuda_cub4core6detail5shmemE+168], %rd535;
	st.shared.u64 	[_ZN6thrust24THRUST_300001_SM_1000_NS8cuda_cub4core6detail5shmemE+176], %rd203;
$L__BB35_518:
	setp.ne.s32 	%p422, %r1040, 0;
	mov.u64 	%rd539, %rd59;
	@%p422 bra 	$L__BB35_520;
	st.shared.u64 	[_ZN6thrust24THRUST_300001_SM_1000_NS8cuda_cub4core6detail5shmemE+144], %rd535;
	mov.u64 	%rd539, %rd535;
$L__BB35_520:
	mov.u32 	%r1172, %tid.x;
	setp.eq.s32 	%p423, %r1172, 0;
	bar.sync 	0;
	@%p423 bra 	$L__BB35_522;
	ld.shared.u64 	%rd204, [_ZN6thrust24THRUST_300001_SM_1000_NS8cuda_cub4core6detail5shmemE+144];
	add.s64 	%rd539, %rd204, %rd539;
$L__BB35_522:
	ld.shared.u64 	%rd542, [_ZN6thrust24THRUST_300001_SM_1000_NS8cuda_cub4core6detail5shmemE+184];
	ld.shared.u64 	%rd543, [_ZN6thrust24THRUST_300001_SM_1000_NS8cuda_cub4core6detail5shmemE+168];
$L__BB35_523:
	bar.sync 	0;
	cvt.u32.u64 	%r1298, %rd543;
	cvt.u32.u64 	%r1299, %rd539;
	sub.s32 	%r2322, %r1299, %r1298;
	not.pred 	%p458, %p123;
	@%p458 bra 	$L__BB35_525;
	add.s32 	%r669, %r2322, 1;
	shl.b32 	%r1300, %r2322, 2;
	mov.u32 	%r1301, _ZN6thrust24THRUST_300001_SM_1000_NS8cuda_cub4core6detail5shmemE;
	add.s32 	%r1302, %r1301, %r1300;
	st.shared.u32 	[%r1302+2048], %r509;
	mov.u32 	%r2322, %r669;
$L__BB35_525:
	not.pred 	%p459, %p130;
	@%p459 bra 	$L__BB35_527;
	add.s32 	%r671, %r2322, 1;
	shl.b32 	%r1303, %r2322, 2;
	mov.u32 	%r1304, _ZN6thrust24THRUST_300001_SM_1000_NS8cuda_cub4core6detail5shmemE;
	add.s32 	%r1305, %r1304, %r1303;
	st.shared.u32 	[%r1305+2048], %r2248;
	mov.u32 	%r2322, %r671;
$L__BB35_527:
	not.pred 	%p460, %p137;
	@%p460 bra 	$L__BB35_529;
	add.s32 	%r673, %r2322, 1;
	shl.b32 	%r1306, %r2322, 2;
	mov.u32 	%r1307, _ZN6thrust24THRUST_300001_SM_1000_NS8cuda_cub4core6detail5shmemE;
	add.s32 	%r1308, %r1307, %r1306;
	st.shared.u32 	[%r1308+2048], %r2252;
	mov.u32 	%r2322, %r673;
$L__BB35_529:
	not.pred 	%p461, %p144;
	@%p461 bra 	$L__BB35_531;
	add.s32 	%r675, %r2322, 1;
	shl.b32 	%r1309, %r2322, 2;
	mov.u32 	%r1310, _ZN6thrust24THRUST_300001_SM_1000_NS8cuda_cub4core6detail5shmemE;
	add.s32 	%r1311, %r1310, %r1309;
	st.shared.u32 	[%r1311+2048], %r2256;
	mov.u32 	%r2322, %r675;
$L__BB35_531:
	not.pred 	%p462, %p151;
	@%p462 bra 	$L__BB35_533;
	add.s32 	%r677, %r2322, 1;
	shl.b32 	%r1312, %r2322, 2;
	mov.u32 	%r1313, _ZN6thrust24THRUST_300001_SM_1000_NS8cuda_cub4core6detail5shmemE;
	add.s32 	%r1314, %r1313, %r1312;
	st.shared.u32 	[%r1314+2048], %r2260;
	mov.u32 	%r2322, %r677;
$L__BB35_533:
	and.b32  	%r1315, %r558, 32;
	setp.eq.s32 	%p463, %r1315, 0;
	@%p463 bra 	$L__BB35_535;
	add.s32 	%r679, %r2322, 1;
	shl.b32 	%r1316, %r2322, 2;
	mov.u32 	%r1317, _ZN6thrust24THRUST_300001_SM_1000_NS8cuda_cub4core6detail5shmemE;
	add.s32 	%r1318, %r1317, %r1316;
	st.shared.u32 	[%r1318+2048], %r2264;
	mov.u32 	%r2322, %r679;
$L__BB35_535:
	and.b32  	%r1319, %r558, 64;
	setp.eq.s32 	%p464, %r1319, 0;
	@%p464 bra 	$L__BB35_537;
	add.s32 	%r681, %r2322, 1;
	shl.b32 	%r1320, %r2322, 2;
	mov.u32 	%r1321, _ZN6thrust24THRUST_300001_SM_1000_NS8cuda_cub4core6detail5shmemE;
	add.s32 	%r1322, %r1321, %r1320;
	st.shared.u32 	[%r1322+2048], %r2268;
	mov.u32 	%r2322, %r681;
$L__BB35_537:
	and.b32  	%r1323, %r575, 128;
	setp.eq.s32 	%p465, %r1323, 0;
	@%p465 bra 	$L__BB35_539;
	add.s32 	%r683, %r2322, 1;
	shl.b32 	%r1324, %r2322, 2;
	mov.u32 	%r1325, _ZN6thrust24THRUST_300001_SM_1000_NS8cuda_cub4core6detail5shmemE;
	add.s32 	%r1326, %r1325, %r1324;
	st.shared.u32 	[%r1326+2048], %r2272;
	mov.u32 	%r2322, %r683;
$L__BB35_539:
	and.b32  	%r1327, %r575, 256;
	setp.eq.s32 	%p466, %r1327, 0;
	@%p466 bra 	$L__BB35_541;
	add.s32 	%r685, %r2322, 1;
	shl.b32 	%r1328, %r2322, 2;
	mov.u32 	%r1329, _ZN6thrust24THRUST_300001_SM_1000_NS8cuda_cub4core6detail5shmemE;
	add.s32 	%r1330, %r1329, %r1328;
	st.shared.u32 	[%r1330+2048], %r2276;
	mov.u32 	%r2322, %r685;
$L__BB35_541:
	and.b32  	%r1331, %r592, 512;
	setp.eq.s32 	%p467, %r1331, 0;
	@%p467 bra 	$L__BB35_543;
	add.s32 	%r687, %r2322, 1;
	shl.b32 	%r1332, %r2322, 2;
	mov.u32 	%r1333, _ZN6thrust24THRUST_300001_SM_1000_NS8cuda_cub4core6detail5shmemE;
	add.s32 	%r1334, %r1333, %r1332;
	st.shared.u32 	[%r1334+2048], %r2280;
	mov.u32 	%r2322, %r687;
$L__BB35_543:
	and.b32  	%r1335, %r592, 1024;
	setp.eq.s32 	%p468, %r1335, 0;
	@%p468 bra 	$L__BB35_545;
	add.s32 	%r689, %r2322, 1;
	shl.b32 	%r1336, %r2322, 2;
	mov.u32 	%r1337, _ZN6thrust24THRUST_300001_SM_1000_NS8cuda_cub4core6detail5shmemE;
	add.s32 	%r1338, %r1337, %r1336;
	st.shared.u32 	[%r1338+2048], %r2284;
	mov.u32 	%r2322, %r689;
$L__BB35_545:
	and.b32  	%r1339, %r609, 2048;
	setp.eq.s32 	%p469, %r1339, 0;
	@%p469 bra 	$L__BB35_547;
	add.s32 	%r691, %r2322, 1;
	shl.b32 	%r1340, %r2322, 2;
	mov.u32 	%r1341, _ZN6thrust24THRUST_300001_SM_1000_NS8cuda_cub4core6detail5shmemE;
	add.s32 	%r1342, %r1341, %r1340;
	st.shared.u32 	[%r1342+2048], %r2288;
	mov.u32 	%r2322, %r691;
$L__BB35_547:
	and.b32  	%r1343, %r609, 4096;
	setp.eq.s32 	%p470, %r1343, 0;
	@%p470 bra 	$L__BB35_549;
	add.s32 	%r693, %r2322, 1;
	shl.b32 	%r1344, %r2322, 2;
	mov.u32 	%r1345, _ZN6thrust24THRUST_300001_SM_1000_NS8cuda_cub4core6detail5shmemE;
	add.s32 	%r1346, %r1345, %r1344;
	st.shared.u32 	[%r1346+2048], %r2292;
	mov.u32 	%r2322, %r693;
$L__BB35_549:
	and.b32  	%r1347, %r626, 8192;
	setp.eq.s32 	%p471, %r1347, 0;
	@%p471 bra 	$L__BB35_551;
	add.s32 	%r695, %r2322, 1;
	shl.b32 	%r1348, %r2322, 2;
	mov.u32 	%r1349, _ZN6thrust24THRUST_300001_SM_1000_NS8cuda_cub4core6detail5shmemE;
	add.s32 	%r1350, %r1349, %r1348;
	st.shared.u32 	[%r1350+2048], %r2296;
	mov.u32 	%r2322, %r695;
$L__BB35_551:
	and.b32  	%r1351, %r626, 16384;
	setp.eq.s32 	%p472, %r1351, 0;
	@%p472 bra 	$L__BB35_553;
	add.s32 	%r697, %r2322, 1;
	shl.b32 	%r1352, %r2322, 2;
	mov.u32 	%r1353, _ZN6thrust24THRUST_300001_SM_1000_NS8cuda_cub4core6detail5shmemE;
	add.s32 	%r1354, %r1353, %r1352;
	st.shared.u32 	[%r1354+2048], %r2300;
	mov.u32 	%r2322, %r697;
$L__BB35_553:
	and.b32  	%r1355, %r643, 32768;
	setp.eq.s32 	%p473, %r1355, 0;
	@%p473 bra 	$L__BB35_555;
	add.s32 	%r699, %r2322, 1;
	shl.b32 	%r1356, %r2322, 2;
	mov.u32 	%r1357, _ZN6thrust24THRUST_300001_SM_1000_NS8cuda_cub4core6detail5shmemE;
	add.s32 	%r1358, %r1357, %r1356;
	st.shared.u32 	[%r1358+2048], %r2304;
	mov.u32 	%r2322, %r699;
$L__BB35_555:
	and.b32  	%r1359, %r643, 65536;
	setp.eq.s32 	%p474, %r1359, 0;
	@%p474 bra 	$L__BB35_557;
	add.s32 	%r701, %r2322, 1;
	shl.b32 	%r1360, %r2322, 2;
	mov.u32 	%r1361, _ZN6thrust24THRUST_300001_SM_1000_NS8cuda_cub4core6detail5shmemE;
	add.s32 	%r1362, %r1361, %r1360;
	st.shared.u32 	[%r1362+2048], %r2308;
	mov.u32 	%r2322, %r701;
$L__BB35_557:
	and.b32  	%r1363, %r660, 131072;
	setp.eq.s32 	%p475, %r1363, 0;
	@%p475 bra 	$L__BB35_559;
	add.s32 	%r703, %r2322, 1;
	shl.b32 	%r1364, %r2322, 2;
	mov.u32 	%r1365, _ZN6thrust24THRUST_300001_SM_1000_NS8cuda_cub4core6detail5shmemE;
	add.s32 	%r1366, %r1365, %r1364;
	st.shared.u32 	[%r1366+2048], %r2312;
	mov.u32 	%r2322, %r703;
$L__BB35_559:
	and.b32  	%r1367, %r660, 262144;
	setp.eq.s32 	%p476, %r1367, 0;
	@%p476 bra 	$L__BB35_561;
	shl.b32 	%r1368, %r2322, 2;
	mov.u32 	%r1369, _ZN6thrust24THRUST_300001_SM_1000_NS8cuda_cub4core6detail5shmemE;
	add.s32 	%r1370, %r1369, %r1368;
	st.shared.u32 	[%r1370+2048], %r2316;
$L__BB35_561:
	bar.sync 	0;
	cvt.u32.u64 	%r705, %rd542;
	mov.u32 	%r706, %tid.x;
	setp.ge.s32 	%p477, %r706, %r705;
	@%p477 bra 	$L__BB35_568;
	not.b32 	%r1371, %r706;
	add.s32 	%r707, %r1371, %r705;
	and.b32  	%r1372, %r707, 1536;
	setp.eq.s32 	%p478, %r1372, 1536;
	mov.u32 	%r2343, %r706;
	@%p478 bra 	$L__BB35_565;
	shr.u32 	%r1373, %r707, 9;
	add.s32 	%r1374, %r1373, 1;
	and.b32  	%r1375, %r1374, 3;
	shl.b32 	%r1376, %r706, 2;
	mov.u32 	%r1377, _ZN6thrust24THRUST_300001_SM_1000_NS8cuda_cub4core6detail5shmemE;
	add.s32 	%r1378, %r1376, %r1377;
	add.s32 	%r2340, %r1378, 2048;
	cvt.u64.u32 	%rd300, %r706;
	add.s64 	%rd301, %rd543, %rd300;
	shl.b64 	%rd302, %rd301, 2;
	add.s64 	%rd544, %rd5, %rd302;
	neg.s32 	%r2339, %r1375;
	shl.b32 	%r1379, %r1374, 9;
	and.b32  	%r1380, %r1379, 1536;
	add.s32 	%r2343, %r706, %r1380;
$L__BB35_564:
	.pragma "nounroll";
	ld.shared.u32 	%r1381, [%r2340];
	st.global.u32 	[%rd544], %r1381;
	add.s32 	%r2340, %r2340, 2048;
	add.s64 	%rd544, %rd544, 2048;
	add.s32 	%r2339, %r2339, 1;
	setp.ne.s32 	%p479, %r2339, 0;
	@%p479 bra 	$L__BB35_564;
$L__BB35_565:
	setp.lt.u32 	%p480, %r707, 1536;
	@%p480 bra 	$L__BB35_568;
	cvt.u64.u32 	%rd303, %r2343;
	add.s64 	%rd304, %rd543, %rd303;
	shl.b64 	%rd305, %rd304, 2;
	add.s64 	%rd306, %rd305, %rd5;
	add.s64 	%rd545, %rd306, 4096;
	shl.b32 	%r1382, %r2343, 2;
	mov.u32 	%r1383, _ZN6thrust24THRUST_300001_SM_1000_NS8cuda_cub4core6detail5shmemE;
	add.s32 	%r1384, %r1382, %r1383;
	add.s32 	%r2342, %r1384, 8192;
$L__BB35_567:
	ld.shared.u32 	%r1385, [%r2342+-6144];
	st.global.u32 	[%rd545+-4096], %r1385;
	ld.shared.u32 	%r1386, [%r2342+-4096];
	st.global.u32 	[%rd545+-2048], %r1386;
	ld.shared.u32 	%r1387, [%r2342+-2048];
	st.global.u32 	[%rd545], %r1387;
	ld.shared.u32 	%r1388, [%r2342];
	st.global.u32 	[%rd545+2048], %r1388;
	add.s32 	%r2343, %r2343, 2048;
	add.s64 	%rd545, %rd545, 8192;
	add.s32 	%r2342, %r2342, 8192;
	setp.lt.s32 	%p481, %r2343, %r705;
	@%p481 bra 	$L__BB35_567;
$L__BB35_568:
	setp.ne.s32 	%p482, %r706, 0;
	@%p482 bra 	$L__BB35_570;
	ld.param.u64 	%rd519, [_ZN6thrust24THRUST_300001_SM_1000_NS8cuda_cub4core6detail13_kernel_agentINS1_16__set_operations10SetOpAgentINS0_6detail15normal_iteratorINS0_10device_ptrIiEEEESB_PiSC_SB_SC_lN4cuda3std3__44lessIiEENS5_21serial_set_differenceENSF_17integral_constantIbLb0EEEEEJSB_SB_SC_SC_llSB_SC_SH_SI_PNSF_4pairIllEEPmN3cub18CUB_300001_SM_100013ScanTileStateIlLb1EEEEEEvDpT0__param_11];
	add.s64 	%rd307, %rd543, %rd542;
	cvta.to.global.u64 	%rd308, %rd519;
	st.global.u64 	[%rd308], %rd307;
$L__BB35_570:
	ret;

}
	// .globl	_ZN6thrust24THRUST_300001_SM_1000_NS8cuda_cub4core6detail13_kernel_agentINS1_16__set_operations10SetOpAgentINS0_6detail15normal_iteratorINS0_10device_ptrIiEEEESB_PiSC_SB_SC_iN4cuda3std3__47greaterIiEENS5_21serial_set_differenceENSF_17integral_constantIbLb0EEEEEJSB_SB_SC_SC_iiSB_SC_SH_SI_PNSF_4pairIiiEEPmN3cub18CUB_300001_SM_100013ScanTileStateIiLb1EEEEEEvDpT0_
.visible .entry _ZN6thrust24THRUST_300001_SM_1000_NS8cuda_cub4core6detail13_kernel_agentINS1_16__set_operations10SetOpAgentINS0_6detail15normal_iteratorINS0_10device_ptrIiEEEESB_PiSC_SB_SC_iN4cuda3std3__47greaterIiEENS5_21serial_set_differenceENSF_17integral_constantIbLb0EEEEEJSB_SB_SC_SC_iiSB_SC_SH_SI_PNSF_4pairIiiEEPmN3cub18CUB_300001_SM_100013ScanTileStateIiLb1EEEEEEvDpT0_(
	.param .align 8 .b8 _ZN6thrust24THRUST_300001_SM_1000_NS8cuda_cub4core6detail13_kernel_agentINS1_16__set_operations10SetOpAgentINS0_6detail15normal_iteratorINS0_10device_ptrIiEEEESB_PiSC_SB_SC_iN4cuda3std3__47greaterIiEENS5_21serial_set_differenceENSF_17integral_constantIbLb0EEEEEJSB_SB_SC_SC_iiSB_SC_SH_SI_PNSF_4pairIiiEEPmN3cub18CUB_300001_SM_100013ScanTileStateIiLb1EEEEEEvDpT0__param_0[8],
	.param .align 8 .b8 _ZN6thrust24THRUST_300001_SM_1000_NS8cuda_cub4core6detail13_kernel_agentINS1_16__set_operations10SetOpAgentINS0_6detail15normal_iteratorINS0_10device_ptrIiEEEESB_PiSC_SB_SC_iN4cuda3std3__47greaterIiEENS5_21serial_set_differenceENSF_17integral_constantIbLb0EEEEEJSB_SB_SC_SC_iiSB_SC_SH_SI_PNSF_4pairIiiEEPmN3cub18CUB_300001_SM_100013ScanTileStateIiLb1EEEEEEvDpT0__param_1[8],
	.param .u64 .ptr .align 1 _ZN6thrust24THRUST_300001_SM_1000_NS8cuda_cub4core6detail13_kernel_agentINS1_16__set_operations10SetOpAgentINS0_6detail15normal_iteratorINS0_10device_ptrIiEEEESB_PiSC_SB_SC_iN4cuda3std3__47greaterIiEENS5_21serial_set_differenceENSF_17integral_constantIbLb0EEEEEJSB_SB_SC_SC_iiSB_SC_SH_SI_PNSF_4pairIiiEEPmN3cub18CUB_300001_SM_100013ScanTileStateIiLb1EEEEEEvDpT0__param_2,
	.param .u64 .ptr .align 1 _ZN6thrust24THRUST_300001_SM_1000_NS8cuda_cub4core6detail13_kernel_agentINS1_16__set_operations10SetOpAgentINS0_6detail15normal_iteratorINS0_10device_ptrIiEEEESB_PiSC_SB_SC_iN4cuda3std3__47greaterIiEENS5_21serial_set_differenceENSF_17integral_constantIbLb0EEEEEJSB_SB_SC_SC_iiSB_SC_SH_SI_PNSF_4pairIiiEEPmN3cub18CUB_300001_SM_100013ScanTileStateIiLb1EEEEEEvDpT0__param_3,
	.param .u32 _ZN6thrust24THRUST_300001_SM_1000_NS8cuda_cub4core6detail13_kernel_agentINS1_16__set_operations10SetOpAgentINS0_6detail15normal_iteratorINS0_10device_ptrIiEEEESB_PiSC_SB_SC_iN4cuda3std3__47greaterIiEENS5_21serial_set_differenceENSF_17integral_constantIbLb0EEEEEJSB_SB_SC_SC_iiSB_SC_SH_SI_PNSF_4pairIiiEEPmN3cub18CUB_300001_SM_100013ScanTileStateIiLb1EEEEEEvDpT0__param_4,
	.param .u32 _ZN6thrust24THRUST_300001_SM_1000_NS8cuda_cub4core6detail13_kernel_agentINS1_16__set_operations10SetOpAgentINS0_6detail15normal_iteratorINS0_10device_ptrIiEEEESB_PiSC_SB_SC_iN4cuda3std3__47greaterIiEENS5_21serial_set_differenceENSF_17integral_constantIbLb0EEEEEJSB_SB_SC_SC_iiSB_SC_SH_SI_PNSF_4pairIiiEEPmN3cub18CUB_300001_SM_100013ScanTileStateIiLb1EEEEEEvDpT0__param_5,
	.param .align 8 .b8 _ZN6thrust24THRUST_300001_SM_1000_NS8cuda_cub4core6detail13_kernel_agentINS1_16__set_operations10SetOpAgentINS0_6detail15normal_iteratorINS0_10device_ptrIiEEEESB_PiSC_SB_SC_iN4cuda3std3__47greaterIiEENS5_21serial_set_differenceENSF_17integral_constantIbLb0EEEEEJSB_SB_SC_SC_iiSB_SC_SH_SI_PNSF_4pairIiiEEPmN3cub18CUB_300001_SM_100013ScanTileStateIiLb1EEEEEEvDpT0__param_6[8],
	.param .u64 .ptr .align 1 _ZN6thrust24THRUST_300001_SM_1000_NS8cuda_cub4core6detail13_kernel_agentINS1_16__set_operations10SetOpAgentINS0_6detail15normal_iteratorINS0_10device_ptrIiEEEESB_PiSC_SB_SC_iN4cuda3std3__47greaterIiEENS5_21serial_set_differenceENSF_17integral_constantIbLb0EEEEEJSB_SB_SC_SC_iiSB_SC_SH_SI_PNSF_4pairIiiEEPmN3cub18CUB_300001_SM_100013ScanTileStateIiLb1EEEEEEvDpT0__param_7,
	.param .align 1 .b8 _ZN6thrust24THRUST_300001_SM_1000_NS8cuda_cub4core6detail13_kernel_agentINS1_16__set_operations10SetOpAgentINS0_6detail15normal_iteratorINS0_10device_ptrIiEEEESB_PiSC_SB_SC_iN4cuda3std3__47greaterIiEENS5_21serial_set_differenceENSF_17integral_constantIbLb0EEEEEJSB_SB_SC_SC_iiSB_SC_SH_SI_PNSF_4pairIiiEEPmN3cub18CUB_300001_SM_100013ScanTileStateIiLb1EEEEEEvDpT0__param_8[1],
	.param .align 1 .b8 _ZN6thrust24THRUST_300001_SM_1000_NS8cuda_cub4core6detail13_kernel_agentINS1_16__set_operations10SetOpAgentINS0_6detail15normal_iteratorINS0_10device_ptrIiEEEESB_PiSC_SB_SC_iN4cuda3std3__47greaterIiEENS5_21serial_set_differenceENSF_17integral_constantIbLb0EEEEEJSB_SB_SC_SC_iiSB_SC_SH_SI_PNSF_4pairIiiEEPmN3cub18CUB_300001_SM_100013ScanTileStateIiLb1EEEEEEvDpT0__param_9[1],
	.param .u64 .ptr .align 1 _ZN6thrust24THRUST_300001_SM_1000_NS8cuda_cub4core6detail13_kernel_agentINS1_16__set_operations10SetOpAgentINS0_6detail15normal_iteratorINS0_10device_ptrIiEEEESB_PiSC_SB_SC_iN4cuda3std3__47greaterIiEENS5_21serial_set_differenceENSF_17integral_constantIbLb0EEEEEJSB_SB_SC_SC_iiSB_SC_SH_SI_PNSF_4pairIiiEEPmN3cub18CUB_300001_SM_100013ScanTileStateIiLb1EEEEEEvDpT0__param_10,
	.param .u64 .ptr .align 1 _ZN6thrust24THRUST_300001_SM_1000_NS8cuda_cub4core6detail13_kernel_agentINS1_16__set_operations10SetOpAgentINS0_6detail15normal_iteratorINS0_10device_ptrIiEEEESB_PiSC_SB_SC_iN4cuda3std3__47greaterIiEENS5_21serial_set_differenceENSF_17integral_constantIbLb0EEEEEJSB_SB_SC_SC_iiSB_SC_SH_SI_PNSF_4pairIiiEEPmN3cub18CUB_300001_SM_100013ScanTileStateIiLb1EEEEEEvDpT0__param_11,
	.param .align 8 .b8 _ZN6thrust24THRUST_300001_SM_1000_NS8cuda_cub4core6detail13_kernel_agentINS1_16__set_operations10SetOpAgentINS0_6detail15normal_iteratorINS0_10device_ptrIiEEEESB_PiSC_SB_SC_iN4cuda3std3__47greaterIiEENS5_21serial_set_differenceENSF_17integral_constantIbLb0EEEEEJSB_SB_SC_SC_iiSB_SC_SH_SI_PNSF_4pairIiiEEPmN3cub18CUB_300001_SM_100013ScanTileStateIiLb1EEEEEEvDpT0__param_12[8]
)
.maxntid 512
{
	.reg .pred 	%p<768>;
	.reg .b32 	%r<2510>;
	.reg .b64 	%rd<95>;

	ld.param.u64 	%rd2, [_ZN6thrust24THRUST_300001_SM_1000_NS8cuda_cub4core6detail13_kernel_agentINS1_16__set_operations10SetOpAgentINS0_6detail15normal_iteratorINS0_10device_ptrIiEEEESB_PiSC_SB_SC_iN4cuda3std3__47greaterIiEENS5_21serial_set_differenceENSF_17integral_constantIbLb0EEEEEJSB_SB_SC_SC_iiSB_SC_SH_SI_PNSF_4pairIiiEEPmN3cub18CUB_300001_SM_100013ScanTileStateIiLb1EEEEEEvDpT0__param_12];
	ld.param.u64 	%rd21, [_ZN6thrust24THRUST_300001_SM_1000_NS8cuda_cub4core6detail13_kernel_agentINS1_16__set_operations10SetOpAgentINS0_6detail15normal_iteratorINS0_10device_ptrIiEEEESB_PiSC_SB_SC_iN4cuda3std3__47greaterIiEENS5_21serial_set_differenceENSF_17integral_constantIbLb0EEEEEJSB_SB_SC_SC_iiSB_SC_SH_SI_PNSF_4pairIiiEEPmN3cub18CUB_300001_SM_100013ScanTileStateIiLb1EEEEEEvDpT0__param_6];
	ld.param.u64 	%rd22, [_ZN6thrust24THRUST_300001_SM_1000_NS8cuda_cub4core6detail13_kernel_agentINS1_16__set_operations10SetOpAgentINS0_6detail15normal_iteratorINS0_10device_ptrIiEEEESB_PiSC_SB_SC_iN4cuda3std3__47greaterIiEENS5_21serial_set_differenceENSF_17integral_constantIbLb0EEEEEJSB_SB_SC_SC_iiSB_SC_SH_SI_PNSF_4pairIiiEEPmN3cub18CUB_300001_SM_100013ScanTileStateIiLb1EEEEEEvDpT0__param_1];
	ld.param.u64 	%rd23, [_ZN6thrust24THRUST_300001_SM_1000_NS8cuda_cub4core6detail13_kernel_agentINS1_16__set_operations10SetOpAgentINS0_6detail15normal_iteratorINS0_10device_ptrIiEEEESB_PiSC_SB_SC_iN4cuda3std3__47greaterIiEENS5_21serial_set_differenceENSF_17integral_constantIbLb0EEEEEJSB_SB_SC_SC_iiSB_SC_SH_SI_PNSF_4pairIiiEEPmN3cub18CUB_300001_SM_100013ScanTileStateIiLb1EEEEEEvDpT0__param_0];
	ld.param.u64 	%rd24, [_ZN6thrust24THRUST_300001_SM_1000_NS8cuda_cub4core6detail13_kernel_agentINS1_16__set_operations10SetOpAgentINS0_6detail15normal_iteratorINS0_10device_ptrIiEEEESB_PiSC_SB_SC_iN4cuda3std3__47greaterIiEENS5_21serial_set_differenceENSF_17integral_constantIbLb0EEEEEJSB_SB_SC_SC_iiSB_SC_SH_SI_PNSF_4pairIiiEEPmN3cub18CUB_300001_SM_100013ScanTileStateIiLb1EEEEEEvDpT0__param_10];
	cvta.to.global.u64 	%rd1, %rd24;
	cvta.to.global.u64 	%rd3, %rd23;
	cvta.to.global.u64 	%rd4, %rd22;
	cvta.to.global.u64 	%rd5, %rd21;
	mov.u32 	%r1, %ctaid.x;
	mov.u32 	%r805, %nctaid.x;
	add.s32 	%r806, %r805, -1;
	setp.ge.u32 	%p233, %r1, %r806;
	@%p233 bra 	$L__BB36_276;
	mul.wide.u32 	%rd61, %r1, 8;
	add.s64 	%rd62, %rd1, %rd61;
	ld.global.u32 	%r1500, [%rd62];
	ld.global.u32 	%r1501, [%rd62+4];
	ld.global.u32 	%r1502, [%rd62+8];
	ld.global.u32 	%r1503, [%rd62+12];
	sub.s32 	%r2, %r1502, %r1500;
	sub.s32 	%r1504, %r1503, %r1501;
	cvt.s64.s32 	%rd63, %r1500;
	mul.wide.s32 	%rd64, %r1501, 4;
	add.s64 	%rd6, %rd4, %rd64;
	mov.u32 	%r4, %tid.x;
	setp.ge.s32 	%p473, %r4, %r2;
	cvt.u64.u32 	%rd7, %r4;
	add.s64 	%rd65, %rd63, %rd7;
	shl.b64 	%rd66, %rd65, 2;
	add.s64 	%rd8, %rd3, %rd66;
	@%p473 bra 	$L__BB36_3;
	ld.global.u32 	%r2194, [%rd8];
	bra.uni 	$L__BB36_4;
$L__BB36_3:
	sub.s32 	%r1505, %r4, %r2;
	mul.wide.s32 	%rd67, %r1505, 4;
	add.s64 	%rd68, %rd6, %rd67;
	ld.global.u32 	%r2194, [%rd68];
$L__BB36_4:
	add.s32 	%r1506, %r4, 512;
	setp.lt.s32 	%p474, %r1506, %r2;
	cvt.s64.s32 	%rd69, %r2;
	sub.s64 	%rd70, %rd7, %rd69;
	shl.b64 	%rd71, %rd70, 2;
	add.s64 	%rd9, %rd6, %rd71;
	@%p474 bra 	$L__BB36_6;
	ld.global.u32 	%r2195, [%rd9+2048];
	bra.uni 	$L__BB36_7;
$L__BB36_6:
	ld.global.u32 	%r2195, [%rd8+2048];
$L__BB36_7:
	or.b32  	%r1507, %r4, 1024;
	setp.lt.s32 	%p475, %r1507, %r2;
	@%p475 bra 	$L__BB36_9;
	ld.global.u32 	%r2196, [%rd9+4096];
	bra.uni 	$L__BB36_10;
$L__BB36_9:
	ld.global.u32 	%r2196, [%rd8+4096];
$L__BB36_10:
	add.s32 	%r1508, %r4, 1536;
	setp.lt.s32 	%p476, %r1508, %r2;
	@%p476 bra 	$L__BB36_12;
	ld.global.u32 	%r2197, [%rd9+6144];
	bra.uni 	$L__BB36_13;
$L__BB36_12:
	ld.global.u32 	%r2197, [%rd8+6144];
$L__BB36_13:
	or.b32  	%r1509, %r4, 2048;
	setp.lt.s32 	%p477, %r1509, %r2;
	@%p477 bra 	$L__BB36_15;
	ld.global.u32 	%r2198, [%rd9+8192];
	bra.uni 	$L__BB36_16;
$L__BB36_15:
	ld.global.u32 	%r2198, [%rd8+8192];
$L__BB36_16:
	add.s32 	%r1510, %r4, 2560;
	setp.lt.s32 	%p478, %r1510, %r2;
	@%p478 bra 	$L__BB36_18;
	ld.global.u32 	%r2199, [%rd9+10240];
	bra.uni 	$L__BB36_19;
$L__BB36_18:
	ld.global.u32 	%r2199, [%rd8+10240];
$L__BB36_19:
	or.b32  	%r1511, %r4, 3072;
	setp.lt.s32 	%p479, %r1511, %r2;
	@%p479 bra 	$L__BB36_21;
	ld.global.u32 	%r2200, [%rd9+12288];
	bra.uni 	$L__BB36_22;
$L__BB36_21:
	ld.global.u32 	%r2200, [%rd8+12288];
$L__BB36_22:
	add.s32 	%r1512, %r4, 3584;
	setp.lt.s32 	%p480, %r1512, %r2;
	@%p480 bra 	$L__BB36_24;
	ld.global.u32 	%r2201, [%rd9+14336];
	bra.uni 	$L__BB36_25;
$L__BB36_24:
	ld.global.u32 	%r2201, [%rd8+14336];
$L__BB36_25:
	or.b32  	%r1513, %r4, 4096;
	setp.lt.s32 	%p481, %r1513, %r2;
	@%p481 bra 	$L__BB36_27;
	ld.global.u32 	%r2202, [%rd9+16384];
	bra.uni 	$L__BB36_28;
$L__BB36_27:
	ld.global.u32 	%r2202, [%rd8+16384];
$L__BB36_28:
	add.s32 	%r1514, %r4, 4608;
	setp.lt.s32 	%p482, %r1514, %r2;
	@%p482 bra 	$L__BB36_30;
	ld.global.u32 	%r2203, [%rd9+18432];
	bra.uni 	$L__BB36_31;
$L__BB36_30:
	ld.global.u32 	%r2203, [%rd8+18432];
$L__BB36_31:
	or.b32  	%r1515, %r4, 5120;
	setp.lt.s32 	%p483, %r1515, %r2;
	@%p483 bra 	$L__BB36_33;
	ld.global.u32 	%r2204, [%rd9+20480];
	bra.uni 	$L__BB36_34;
$L__BB36_33:
	ld.global.u32 	%r2204, [%rd8+20480];
$L__BB36_34:
	add.s32 	%r1516, %r4, 5632;
	setp.lt.s32 	%p484, %r1516, %r2;
	@%p484 bra 	$L__BB36_36;
	ld.global.u32 	%r2205, [%rd9+22528];
	bra.uni 	$L__BB36_37;
$L__BB36_36:
	ld.global.u32 	%r2205, [%rd8+22528];
$L__BB36_37:
	or.b32  	%r1517, %r4, 6144;
	setp.lt.s32 	%p485, %r1517, %r2;
	@%p485 bra 	$L__BB36_39;
	ld.global.u32 	%r2206, [%rd9+24576];
	bra.uni 	$L__BB36_40;
$L__BB36_39:
	ld.global.u32 	%r2206, [%rd8+24576];
$L__BB36_40:
	add.s32 	%r1518, %r4, 6656;
	setp.lt.s32 	%p486, %r1518, %r2;
	@%p486 bra 	$L__BB36_42;
	ld.global.u32 	%r2207, [%rd9+26624];
	bra.uni 	$L__BB36_43;
$L__BB36_42:
	ld.global.u32 	%r2207, [%rd8+26624];
$L__BB36_43:
	or.b32  	%r1519, %r4, 7168;
	setp.lt.s32 	%p487, %r1519, %r2;
	@%p487 bra 	$L__BB36_45;
	ld.global.u32 	%r2208, [%rd9+28672];
	bra.uni 	$L__BB36_46;
$L__BB36_45:
	ld.global.u32 	%r2208, [%rd8+28672];
$L__BB36_46:
	add.s32 	%r1520, %r4, 7680;
	setp.lt.s32 	%p488, %r1520, %r2;
	@%p488 bra 	$L__BB36_48;
	ld.global.u32 	%r2209, [%rd9+30720];
	bra.uni 	$L__BB36_49;
$L__BB36_48:
	ld.global.u32 	%r2209, [%rd8+30720];
$L__BB36_49:
	or.b32  	%r1521, %r4, 8192;
	setp.lt.s32 	%p489, %r1521, %r2;
	@%p489 bra 	$L__BB36_51;
	ld.global.u32 	%r2210, [%rd9+32768];
	bra.uni 	$L__BB36_52;
$L__BB36_51:
	ld.global.u32 	%r2210, [%rd8+32768];
$L__BB36_52:
	add.s32 	%r1522, %r4, 8704;
	setp.lt.s32 	%p490, %r1522, %r2;
	@%p490 bra 	$L__BB36_54;
	ld.global.u32 	%r2211, [%rd9+34816];
	bra.uni 	$L__BB36_55;
$L__BB36_54:
	ld.global.u32 	%r2211, [%rd8+34816];
$L__BB36_55:
	or.b32  	%r59, %r4, 9216;
	add.s32 	%r60, %r1504, %r2;
	setp.ge.s32 	%p491, %r59, %r60;
	@%p491 bra 	$L__BB36_59;
	setp.ge.s32 	%p492, %r59, %r2;
	@%p492 bra 	$L__BB36_58;
	ld.global.u32 	%r2212, [%rd8+36864];
	bra.uni 	$L__BB36_59;
$L__BB36_58:
	ld.global.u32 	%r2212, [%rd9+36864];
$L__BB36_59:
	mov.u32 	%r1524, _ZN6thrust24THRUST_300001_SM_1000_NS8cuda_cub4core6detail5shmemE;
	add.s32 	%r1525, %r1524, 2048;
	shl.b32 	%r1527, %r4, 2;
	add.s32 	%r64, %r1525, %r1527;
	st.shared.u32 	[%r64], %r2194;
	st.shared.u32 	[%r64+2048], %r2195;
	st.shared.u32 	[%r64+4096], %r2196;
	st.shared.u32 	[%r64+6144], %r2197;
	st.shared.u32 	[%r64+8192], %r2198;
	st.shared.u32 	[%r64+10240], %r2199;
	st.shared.u32 	[%r64+12288], %r2200;
	st.shared.u32 	[%r64+14336], %r2201;
	st.shared.u32 	[%r64+16384], %r2202;
	st.shared.u32 	[%r64+18432], %r2203;
	st.shared.u32 	[%r64+20480], %r2204;
	st.shared.u32 	[%r64+22528], %r2205;
	st.shared.u32 	[%r64+24576], %r2206;
	st.shared.u32 	[%r64+26624], %r2207;
	st.shared.u32 	[%r64+28672], %r2208;
	st.shared.u32 	[%r64+30720], %r2209;
	st.shared.u32 	[%r64+32768], %r2210;
	st.shared.u32 	[%r64+34816], %r2211;
	st.shared.u32 	[%r64+36864], %r2212;
	bar.sync 	0;
	mul.lo.s32 	%r1528, %r4, 19;
	min.s32 	%r65, %r60, %r1528;
	shl.b32 	%r1529, %r2, 2;
	add.s32 	%r66, %r1525, %r1529;
	sub.s32 	%r1530, %r65, %r1504;
	max.s32 	%r2215, %r1530, 0;
	min.s32 	%r2214, %r2, %r65;
	setp.ge.s32 	%p493, %r2215, %r2214;
	@%p493 bra 	$L__BB36_61;
$L__BB36_60:
	add.s32 	%r1531, %r2215, %r2214;
	shr.s32 	%r1532, %r1531, 1;
	shl.b32 	%r1533, %r1532, 2;
	add.s32 	%r1535, %r1524, %r1533;
	ld.shared.u32 	%r1536, [%r1535+2048];
	not.b32 	%r1537, %r1532;
	add.s32 	%r1538, %r65, %r1537;
	shl.b32 	%r1539, %r1538, 2;
	add.s32 	%r1540, %r66, %r1539;
	ld.shared.u32 	%r1541, [%r1540];
	setp.gt.s32 	%p494, %r1541, %r1536;
	add.s32 	%r1542, %r1532, 1;
	selp.b32 	%r2215, %r2215, %r1542, %p494;
	selp.b32 	%r2214, %r1532, %r2214, %p494;
	setp.lt.s32 	%p495, %r2215, %r2214;
	@%p495 bra 	$L__BB36_60;
$L__BB36_61:
	sub.s32 	%r74, %r65, %r2215;
	setp.ge.s32 	%p496, %r74, %r1504;
	mov.b32 	%r2242, 0;
	@%p496 bra 	$L__BB36_86;
	shl.b32 	%r1546, %r74, 2;
	add.s32 	%r75, %r66, %r1546;
	ld.shared.u32 	%r76, [%r75];
	setp.lt.s32 	%p497, %r2215, 1;
	mov.b32 	%r2219, 0;
	mov.u32 	%r2218, %r2215;
	@%p497 bra 	$L__BB36_64;
	mul.lo.s32 	%r1547, %r2215, 511;
	shr.s32 	%r1548, %r1547, 9;
	shl.b32 	%r1549, %r1548, 2;
	add.s32 	%r1551, %r1524, %r1549;
	ld.shared.u32 	%r1552, [%r1551+2048];
	setp.gt.s32 	%p498, %r1552, %r76;
	add.s32 	%r1553, %r1548, 1;
	selp.b32 	%r2218, %r2215, %r1548, %p498;
	selp.b32 	%r2219, %r1553, 0, %p498;
$L__BB36_64:
	setp.ge.s32 	%p499, %r2219, %r2218;
	@%p499 bra 	$L__BB36_66;
	mad.lo.s32 	%r1554, %r2218, 127, %r2219;
	shr.s32 	%r1555, %r1554, 7;
	shl.b32 	%r1556, %r1555, 2;
	add.s32 	%r1558, %r1524, %r1556;
	ld.shared.u32 	%r1559, [%r1558+2048];
	setp.gt.s32 	%p500, %r1559, %r76;
	add.s32 	%r1560, %r1555, 1;
	selp.b32 	%r2218, %r2218, %r1555, %p500;
	selp.b32 	%r2219, %r1560, %r2219, %p500;
$L__BB36_66:
	setp.ge.s32 	%p501, %r2219, %r2218;
	@%p501 bra 	$L__BB36_68;
	mad.lo.s32 	%r1561, %r2218, 31, %r2219;
	shr.s32 	%r1562, %r1561, 5;
	shl.b32 	%r1563, %r1562, 2;
	add.s32 	%r1565, %r1524, %r1563;
	ld.shared.u32 	%r1566, [%r1565+2048];
	setp.gt.s32 	%p502, %r1566, %r76;
	add.s32 	%r1567, %r1562, 1;
	selp.b32 	%r2218, %r2218, %r1562, %p502;
	selp.b32 	%r2219, %r1567, %r2219, %p502;
$L__BB36_68:
	setp.ge.s32 	%p503, %r2219, %r2218;
	@%p503 bra 	$L__BB36_70;
	mad.lo.s32 	%r1568, %r2218, 15, %r2219;
	shr.s32 	%r1569, %r1568, 4;
	shl.b32 	%r1570, %r1569, 2;
	add.s32 	%r1572, %r1524, %r1570;
	ld.shared.u32 	%r1573, [%r1572+2048];
	setp.gt.s32 	%p504, %r1573, %r76;
	add.s32 	%r1574, %r1569, 1;
	selp.b32 	%r2218, %r2218, %r1569, %p504;
	selp.b32 	%r2219, %r1574, %r2219, %p504;
$L__BB36_70:
	setp.ge.s32 	%p505, %r2219, %r2218;
	@%p505 bra 	$L__BB36_72;
$L__BB36_71:
	add.s32 	%r1576, %r2219, %r2218;
	shr.s32 	%r1577, %r1576, 1;
	shl.b32 	%r1578, %r1577, 2;
	add.s32 	%r1580, %r1524, %r1578;
	ld.shared.u32 	%r1581, [%r1580+2048];
	setp.gt.s32 	%p506, %r1581, %r76;
	add.s32 	%r1582, %r1577, 1;
	selp.b32 	%r2218, %r2218, %r1577, %p506;
	selp.b32 	%r2219, %r1582, %r2219, %p506;
	setp.lt.s32 	%p507, %r2219, %r2218;
	@%p507 bra 	$L__BB36_71;
$L__BB36_72:
	setp.lt.s32 	%p508, %r74, 1;
	mov.b32 	%r2230, 0;
	mov.u32 	%r2229, %r74;
	@%p508 bra 	$L__BB36_74;
	mul.lo.s32 	%r1585, %r74, 511;
	shr.s32 	%r1586, %r1585, 9;
	shl.b32 	%r1587, %r1586, 2;
	add.s32 	%r1588, %r66, %r1587;
	ld.shared.u32 	%r1589, [%r1588];
	setp.gt.s32 	%p509, %r1589, %r76;
	add.s32 	%r1590, %r1586, 1;
	selp.b32 	%r2229, %r74, %r1586, %p509;
	selp.b32 	%r2230, %r1590, 0, %p509;
$L__BB36_74:
	setp.ge.s32 	%p510, %r2230, %r2229;
	@%p510 bra 	$L__BB36_76;
	mad.lo.s32 	%r1592, %r2229, 127, %r2230;
	shr.s32 	%r1593, %r1592, 7;
	shl.b32 	%r1594, %r1593, 2;
	add.s32 	%r1595, %r66, %r1594;
	ld.shared.u32 	%r1596, [%r1595];
	setp.gt.s32 	%p511, %r1596, %r76;
	add.s32 	%r1597, %r1593, 1;
	selp.b32 	%r2229, %r2229, %r1593, %p511;
	selp.b32 	%r2230, %r1597, %r2230, %p511;
$L__BB36_76:
	setp.ge.s32 	%p512, %r2230, %r2229;
	@%p512 bra 	$L__BB36_78;
	mad.lo.s32 	%r1598, %r2229, 31, %r2230;
	shr.s32 	%r1599, %r1598, 5;
	shl.b32 	%r1600, %r1599, 2;
	add.s32 	%r1601, %r66, %r1600;
	ld.shared.u32 	%r1602, [%r1601];
	setp.gt.s32 	%p513, %r1602, %r76;
	add.s32 	%r1603, %r1599, 1;
	selp.b32 	%r2229, %r2229, %r1599, %p513;
	selp.b32 	%r2230, %r1603, %r2230, %p513;
$L__BB36_78:
	setp.ge.s32 	%p514, %r2230, %r2229;
	@%p514 bra 	$L__BB36_80;
	mad.lo.s32 	%r1604, %r2229, 15, %r2230;
	shr.s32 	%r1605, %r1604, 4;
	shl.b32 	%r1606, %r1605, 2;
	add.s32 	%r1607, %r66, %r1606;
	ld.shared.u32 	%r1608, [%r1607];
	setp.gt.s32 	%p515, %r1608, %r76;
	add.s32 	%r1609, %r1605, 1;
	selp.b32 	%r2229, %r2229, %r1605, %p515;
	selp.b32 	%r2230, %r1609, %r2230, %p515;
$L__BB36_80:
	setp.ge.s32 	%p516, %r2230, %r2229;
	@%p516 bra 	$L__BB36_82;
$L__BB36_81:
	add.s32 	%r1611, %r2230, %r2229;
	shr.s32 	%r1612, %r1611, 1;
	shl.b32 	%r1613, %r1612, 2;
	add.s32 	%r1614, %r66, %r1613;
	ld.shared.u32 	%r1615, [%r1614];
	setp.gt.s32 	%p517, %r1615, %r76;
	add.s32 	%r1616, %r1612, 1;
	selp.b32 	%r2229, %r2229, %r1612, %p517;
	selp.b32 	%r2230, %r1616, %r2230, %p517;
	setp.lt.s32 	%p518, %r2230, %r2229;
	@%p518 bra 	$L__BB36_81;
$L__BB36_82:
	sub.s32 	%r1619, %r2215, %r2219;
	sub.s32 	%r121, %r74, %r2230;
	add.s32 	%r122, %r121, %r1619;
	shr.s32 	%r1620, %r122, 1;
	max.s32 	%r123, %r1620, %r121;
	add.s32 	%r1622, %r2230, %r123;
	add.s32 	%r1623, %r1622, 1;
	min.s32 	%r1624, %r1623, %r1504;
	sub.s32 	%r2239, %r1624, %r74;
	setp.lt.s32 	%p519, %r2239, 1;
	mov.b32 	%r2240, 0;
	@%p519 bra 	$L__BB36_85;
	mov.b32 	%r2240, 0;
$L__BB36_84:
	add.s32 	%r1626, %r2240, %r2239;
	shr.s32 	%r1627, %r1626, 1;
	shl.b32 	%r1628, %r1627, 2;
	add.s32 	%r1629, %r75, %r1628;
	ld.shared.u32 	%r1630, [%r1629];
	setp.gt.s32 	%p520, %r76, %r1630;
	add.s32 	%r1631, %r1627, 1;
	selp.b32 	%r2239, %r1627, %r2239, %p520;
	selp.b32 	%r2240, %r2240, %r1631, %p520;
	setp.lt.s32 	%p521, %r2240, %r2239;
	@%p521 bra 	$L__BB36_84;
$L__BB36_85:
	add.s32 	%r1632, %r121, %r2240;
	min.s32 	%r1633, %r1632, %r123;
	sub.s32 	%r1634, %r122, %r1633;
	add.s32 	%r1635, %r1633, 1;
	setp.eq.s32 	%p522, %r1634, %r1635;
	setp.lt.s32 	%p523, %r123, %r1632;
	and.pred  	%p524, %p522, %p523;
	add.s32 	%r2215, %r1634, %r2219;
	selp.u32 	%r2242, 1, 0, %p524;
$L__BB36_86:
	sub.s32 	%r1636, %r65, %r2215;
	add.s32 	%r1637, %r1636, %r2242;
	setp.eq.s32 	%p525, %r4, 0;
	shl.b32 	%r1638, %r2, 16;
	or.b32  	%r1639, %r1638, %r1504;
	shl.b32 	%r1640, %r2215, 16;
	or.b32  	%r1641, %r1637, %r1640;
	selp.b32 	%r1642, %r1639, %r1641, %p525;
	add.s32 	%r1643, %r4, -1;
	selp.b32 	%r1644, 511, %r1643, %p525;
	shl.b32 	%r1645, %r1644, 2;
	add.s32 	%r1647, %r1524, %r1645;
	st.shared.u32 	[%r1647], %r1642;
	bar.sync 	0;
	ld.shared.u32 	%r1648, [%r64+-2048];
	shr.s32 	%r134, %r1648, 16;
	and.b32  	%r1649, %r1648, 65535;
	add.s32 	%r2250, %r1637, %r2;
	add.s32 	%r136, %r1649, %r2;
	add.s32 	%r137, %r136, %r134;
	shl.b32 	%r1650, %r1637, 2;
	add.s32 	%r138, %r66, %r1650;
	ld.shared.u32 	%r2249, [%r138];
	shl.b32 	%r1651, %r2215, 2;
	add.s32 	%r1652, %r1524, %r1651;
	add.s32 	%r140, %r1652, 2048;
	ld.shared.u32 	%r141, [%r1652+2048];
	setp.ge.s32 	%p694, %r2215, %r134;
	setp.lt.s32 	%p526, %r2215, %r134;
	setp.ge.s32 	%p527, %r2250, %r136;
	and.pred  	%p695, %p527, %p526;
	or.pred  	%p528, %p694, %p527;
	@%p528 bra 	$L__BB36_88;
	setp.gt.s32 	%p695, %r141, %r2249;
	setp.gt.s32 	%p694, %r2249, %r141;
$L__BB36_88:
	add.s32 	%r1653, %r2250, %r2215;
	setp.lt.s32 	%p529, %r1653, %r137;
	and.pred  	%p7, %p529, %p695;
	mov.u32 	%r2243, %r141;
	@%p694 bra 	$L__BB36_90;
	add.s32 	%r2215, %r2215, 1;
	ld.shared.u32 	%r2243, [%r140+4];
$L__BB36_90:
	@%p695 bra 	$L__BB36_92;
	add.s32 	%r2250, %r2250, 1;
	ld.shared.u32 	%r2249, [%r138+4];
$L__BB36_92:
	setp.ge.s32 	%p696, %r2215, %r134;
	setp.lt.s32 	%p530, %r2215, %r134;
	setp.ge.s32 	%p531, %r2250, %r136;
	and.pred  	%p697, %p531, %p530;
	or.pred  	%p532, %p696, %p531;
	@%p532 bra 	$L__BB36_94;
	setp.gt.s32 	%p697, %r2243, %r2249;
	setp.gt.s32 	%p696, %r2249, %r2243;
$L__BB36_94:
	add.s32 	%r1654, %r2250, %r2215;
	setp.lt.s32 	%p533, %r1654, %r137;
	and.pred  	%p14, %p533, %p697;
	mov.u32 	%r2247, %r2243;
	@%p696 bra 	$L__BB36_96;
	add.s32 	%r150, %r2215, 1;
	shl.b32 	%r1655, %r2215, 2;
	add.s32 	%r1657, %r1524, %r1655;
	ld.shared.u32 	%r2247, [%r1657+2052];
	mov.u32 	%r2215, %r150;
$L__BB36_96:
	@%p697 bra 	$L__BB36_98;
	add.s32 	%r154, %r2250, 1;
	shl.b32 	%r1658, %r2250, 2;
	add.s32 	%r1660, %r1524, %r1658;
	ld.shared.u32 	%r2249, [%r1660+2052];
	mov.u32 	%r2250, %r154;
$L__BB36_98:
	setp.ge.s32 	%p698, %r2215, %r134;
	setp.lt.s32 	%p534, %r2215, %r134;
	setp.ge.s32 	%p535, %r2250, %r136;
	and.pred  	%p699, %p535, %p534;
	or.pred  	%p536, %p698, %p535;
	@%p536 bra 	$L__BB36_100;
	setp.gt.s32 	%p699, %r2247, %r2249;
	setp.gt.s32 	%p698, %r2249, %r2247;
$L__BB36_100:
	add.s32 	%r1661, %r2250, %r2215;
	setp.lt.s32 	%p537, %r1661, %r137;
	and.pred  	%p21, %p537, %p699;
	mov.u32 	%r2251, %r2247;
	@%p698 bra 	$L__BB36_102;
	add.s32 	%r158, %r2215, 1;
	shl.b32 	%r1662, %r2215, 2;
	add.s32 	%r1664, %r1524, %r1662;
	ld.shared.u32 	%r2251, [%r1664+2052];
	mov.u32 	%r2215, %r158;
$L__BB36_102:
	@%p699 bra 	$L__BB36_104;
	add.s32 	%r162, %r2250, 1;
	shl.b32 	%r1665, %r2250, 2;
	add.s32 	%r1667, %r1524, %r1665;
	ld.shared.u32 	%r2249, [%r1667+2052];
	mov.u32 	%r2250, %r162;
$L__BB36_104:
	setp.ge.s32 	%p700, %r2215, %r134;
	setp.lt.s32 	%p538, %r2215, %r134;
	setp.ge.s32 	%p539, %r2250, %r136;
	and.pred  	%p701, %p539, %p538;
	or.pred  	%p540, %p700, %p539;
	@%p540 bra 	$L__BB36_106;
	setp.gt.s32 	%p701, %r2251, %r2249;
	setp.gt.s32 	%p700, %r2249, %r2251;
$L__BB36_106:
	add.s32 	%r1668, %r2250, %r2215;
	setp.lt.s32 	%p541, %r1668, %r137;
	and.pred  	%p28, %p541, %p701;
	mov.u32 	%r2255, %r2251;
	@%p700 bra 	$L__BB36_108;
	add.s32 	%r166, %r2215, 1;
	shl.b32 	%r1669, %r2215, 2;
	add.s32 	%r1671, %r1524, %r1669;
	ld.shared.u32 	%r2255, [%r1671+2052];
	mov.u32 	%r2215, %r166;
$L__BB36_108:
	@%p701 bra 	$L__BB36_110;
	add.s32 	%r170, %r2250, 1;
	shl.b32 	%r1672, %r2250, 2;
	add.s32 	%r1674, %r1524, %r1672;
	ld.shared.u32 	%r2249, [%r1674+2052];
	mov.u32 	%r2250, %r170;
$L__BB36_110:
	setp.ge.s32 	%p702, %r2215, %r134;
	setp.lt.s32 	%p542, %r2215, %r134;
	setp.ge.s32 	%p543, %r2250, %r136;
	and.pred  	%p703, %p543, %p542;
	or.pred  	%p544, %p702, %p543;
	@%p544 bra 	$L__BB36_112;
	setp.gt.s32 	%p703, %r2255, %r2249;
	setp.gt.s32 	%p702, %r2249, %r2255;
$L__BB36_112:
	add.s32 	%r1675, %r2250, %r2215;
	setp.lt.s32 	%p545, %r1675, %r137;
	and.pred  	%p35, %p545, %p703;
	mov.u32 	%r2259, %r2255;
	@%p702 bra 	$L__BB36_114;
	add.s32 	%r174, %r2215, 1;
	shl.b32 	%r1676, %r2215, 2;
	mov.u32 	%r1677, _ZN6thrust24THRUST_300001_SM_1000_NS8cuda_cub4core6detail5shmemE;
	add.s32 	%r1678, %r1677, %r1676;
	ld.shared.u32 	%r2259, [%r1678+2052];
	mov.u32 	%r2215, %r174;
$L__BB36_114:
	@%p703 bra 	$L__BB36_116;
	add.s32 	%r178, %r2250, 1;
	shl.b32 	%r1679, %r2250, 2;
	mov.u32 	%r1680, _ZN6thrust24THRUST_300001_SM_1000_NS8cuda_cub4core6detail5shmemE;
	add.s32 	%r1681, %r1680, %r1679;
	ld.shared.u32 	%r2249, [%r1681+2052];
	mov.u32 	%r2250, %r178;
$L__BB36_116:
	setp.ge.s32 	%p704, %r2215, %r134;
	setp.lt.s32 	%p546, %r2215, %r134;
	setp.ge.s32 	%p547, %r2250, %r136;
	and.pred  	%p705, %p547, %p546;
	or.pred  	%p548, %p704, %p547;
	@%p548 bra 	$L__BB36_118;
	setp.gt.s32 	%p705, %r2259, %r2249;
	setp.gt.s32 	%p704, %r2249, %r2259;
$L__BB36_118:
	mov.u32 	%r2263, %r2259;
	mov.u32 	%r2268, %r2215;
	@%p704 bra 	$L__BB36_120;
	add.s32 	%r2268, %r2215, 1;
	shl.b32 	%r1682, %r2215, 2;
	mov.u32 	%r1683, _ZN6thrust24THRUST_300001_SM_1000_NS8cuda_cub4core6detail5shmemE;
	add.s32 	%r1684, %r1683, %r1682;
	ld.shared.u32 	%r2263, [%r1684+2052];
$L__BB36_120:
	mov.u32 	%r2270, %r2250;
	@%p705 bra 	$L__BB36_122;
	add.s32 	%r2270, %r2250, 1;
	shl.b32 	%r1685, %r2250, 2;
	mov.u32 	%r1686, _ZN6thrust24THRUST_300001_SM_1000_NS8cuda_cub4core6detail5shmemE;
	add.s32 	%r1687, %r1686, %r1685;
	ld.shared.u32 	%r2249, [%r1687+2052];
$L__BB36_122:
	setp.ge.s32 	%p706, %r2268, %r134;
	setp.lt.s32 	%p549, %r2268, %r134;
	setp.ge.s32 	%p550, %r2270, %r136;
	and.pred  	%p707, %p550, %p549;
	or.pred  	%p551, %p706, %p550;
	@%p551 bra 	$L__BB36_124;
	setp.gt.s32 	%p707, %r2263, %r2249;
	setp.gt.s32 	%p706, %r2249, %r2263;
$L__BB36_124:
	add.s32 	%r1688, %r2270, %r2268;
	setp.lt.s32 	%p552, %r1688, %r137;
	selp.b32 	%r1689, 64, 0, %p707;
	selp.b32 	%r1690, %r1689, 0, %p552;
	add.s32 	%r1691, %r2250, %r2215;
	setp.lt.s32 	%p553, %r1691, %r137;
	selp.b32 	%r1692, 32, 0, %p705;
	selp.b32 	%r1693, %r1692, 0, %p553;
	or.b32  	%r1694, %r1693, %r1690;
	selp.b32 	%r1695, 8, 0, %p28;
	selp.b32 	%r1696, 4, 0, %p21;
	selp.u32 	%r1697, 1, 0, %p7;
	selp.b32 	%r1698, 2, 0, %p14;
	or.b32  	%r1699, %r1698, %r1697;
	or.b32  	%r1700, %r1699, %r1696;
	or.b32  	%r1701, %r1700, %r1695;
	selp.b32 	%r1702, 16, 0, %p35;
	or.b32  	%r1703, %r1701, %r1702;
	or.b32  	%r190, %r1694, %r1703;
	mov.u32 	%r2267, %r2263;
	@%p706 bra 	$L__BB36_126;
	add.s32 	%r191, %r2268, 1;
	shl.b32 	%r1704, %r2268, 2;
	mov.u32 	%r1705, _ZN6thrust24THRUST_300001_SM_1000_NS8cuda_cub4core6detail5shmemE;
	add.s32 	%r1706, %r1705, %r1704;
	ld.shared.u32 	%r2267, [%r1706+2052];
	mov.u32 	%r2268, %r191;
$L__BB36_126:
	@%p707 bra 	$L__BB36_128;
	add.s32 	%r195, %r2270, 1;
	shl.b32 	%r1707, %r2270, 2;
	mov.u32 	%r1708, _ZN6thrust24THRUST_300001_SM_1000_NS8cuda_cub4core6detail5shmemE;
	add.s32 	%r1709, %r1708, %r1707;
	ld.shared.u32 	%r2249, [%r1709+2052];
	mov.u32 	%r2270, %r195;
$L__BB36_128:
	setp.ge.s32 	%p708, %r2268, %r134;
	setp.lt.s32 	%p554, %r2268, %r134;
	setp.ge.s32 	%p555, %r2270, %r136;
	and.pred  	%p709, %p555, %p554;
	or.pred  	%p556, %p708, %p555;
	@%p556 bra 	$L__BB36_130;
	setp.gt.s32 	%p709, %r2267, %r2249;
	setp.gt.s32 	%p708, %r2249, %r2267;
$L__BB36_130:
	mov.u32 	%r2271, %r2267;
	mov.u32 	%r2276, %r2268;
	@%p708 bra 	$L__BB36_132;
	add.s32 	%r2276, %r2268, 1;
	shl.b32 	%r1710, %r2268, 2;
	mov.u32 	%r1711, _ZN6thrust24THRUST_300001_SM_1000_NS8cuda_cub4core6detail5shmemE;
	add.s32 	%r1712, %r1711, %r1710;
	ld.shared.u32 	%r2271, [%r1712+2052];
$L__BB36_132:
	mov.u32 	%r2278, %r2270;
	@%p709 bra 	$L__BB36_134;
	add.s32 	%r2278, %r2270, 1;
	shl.b32 	%r1713, %r2270, 2;
	mov.u32 	%r1714, _ZN6thrust24THRUST_300001_SM_1000_NS8cuda_cub4core6detail5shmemE;
	add.s32 	%r1715, %r1714, %r1713;
	ld.shared.u32 	%r2249, [%r1715+2052];
$L__BB36_134:
	setp.ge.s32 	%p710, %r2276, %r134;
	setp.lt.s32 	%p557, %r2276, %r134;
	setp.ge.s32 	%p558, %r2278, %r136;
	and.pred  	%p711, %p558, %p557;
	or.pred  	%p559, %p710, %p558;
	@%p559 bra 	$L__BB36_136;
	setp.gt.s32 	%p711, %r2271, %r2249;
	setp.gt.s32 	%p710, %r2249, %r2271;
$L__BB36_136:
	add.s32 	%r1716, %r2278, %r2276;
	setp.lt.s32 	%p560, %r1716, %r137;
	selp.b32 	%r1717, 256, 0, %p711;
	selp.b32 	%r1718, %r1717, 0, %p560;
	add.s32 	%r1719, %r2270, %r2268;
	setp.lt.s32 	%p561, %r1719, %r137;
	selp.b32 	%r1720, 128, 0, %p709;
	selp.b32 	%r1721, %r1720, 0, %p561;
	or.b32  	%r1722, %r1721, %r1718;
	or.b32  	%r207, %r1722, %r190;
	mov.u32 	%r2275, %r2271;
	@%p710 bra 	$L__BB36_138;
	add.s32 	%r208, %r2276, 1;
	shl.b32 	%r1723, %r2276, 2;
	mov.u32 	%r1724, _ZN6thrust24THRUST_300001_SM_1000_NS8cuda_cub4core6detail5shmemE;
	add.s32 	%r1725, %r1724, %r1723;
	ld.shared.u32 	%r2275, [%r1725+2052];
	mov.u32 	%r2276, %r208;
$L__BB36_138:
	@%p711 bra 	$L__BB36_140;
	add.s32 	%r212, %r2278, 1;
	shl.b32 	%r1726, %r2278, 2;
	mov.u32 	%r1727, _ZN6thrust24THRUST_300001_SM_1000_NS8cuda_cub4core6detail5shmemE;
	add.s32 	%r1728, %r1727, %r1726;
	ld.shared.u32 	%r2249, [%r1728+2052];
	mov.u32 	%r2278, %r212;
$L__BB36_140:
	setp.ge.s32 	%p712, %r2276, %r134;
	setp.lt.s32 	%p562, %r2276, %r134;
	setp.ge.s32 	%p563, %r2278, %r136;
	and.pred  	%p713, %p563, %p562;
	or.pred  	%p564, %p712, %p563;
	@%p564 bra 	$L__BB36_142;
	setp.gt.s32 	%p713, %r2275, %r2249;
	setp.gt.s32 	%p712, %r2249, %r2275;
$L__BB36_142:
	mov.u32 	%r2279, %r2275;
	mov.u32 	%r2284, %r2276;
	@%p712 bra 	$L__BB36_144;
	add.s32 	%r2284, %r2276, 1;
	shl.b32 	%r1729, %r2276, 2;
	mov.u32 	%r1730, _ZN6thrust24THRUST_300001_SM_1000_NS8cuda_cub4core6detail5shmemE;
	add.s32 	%r1731, %r1730, %r1729;
	ld.shared.u32 	%r2279, [%r1731+2052];
$L__BB36_144:
	mov.u32 	%r2286, %r2278;
	@%p713 bra 	$L__BB36_146;
	add.s32 	%r2286, %r2278, 1;
	shl.b32 	%r1732, %r2278, 2;
	mov.u32 	%r1733, _ZN6thrust24THRUST_300001_SM_1000_NS8cuda_cub4core6detail5shmemE;
	add.s32 	%r1734, %r1733, %r1732;
	ld.shared.u32 	%r2249, [%r1734+2052];
$L__BB36_146:
	setp.ge.s32 	%p714, %r2284, %r134;
	setp.lt.s32 	%p565, %r2284, %r134;
	setp.ge.s32 	%p566, %r2286, %r136;
	and.pred  	%p715, %p566, %p565;
	or.pred  	%p567, %p714, %p566;
	@%p567 bra 	$L__BB36_148;
	setp.gt.s32 	%p715, %r2279, %r2249;
	setp.gt.s32 	%p714, %r2249, %r2279;
$L__BB36_148:
	add.s32 	%r1735, %r2286, %r2284;
	setp.lt.s32 	%p568, %r1735, %r137;
	selp.b32 	%r1736, 1024, 0, %p715;
	selp.b32 	%r1737, %r1736, 0, %p568;
	add.s32 	%r1738, %r2278, %r2276;
	setp.lt.s32 	%p569, %r1738, %r137;
	selp.b32 	%r1739, 512, 0, %p713;
	selp.b32 	%r1740, %r1739, 0, %p569;
	or.b32  	%r1741, %r1740, %r1737;
	or.b32  	%r224, %r1741, %r207;
	mov.u32 	%r2283, %r2279;
	@%p714 bra 	$L__BB36_150;
	add.s32 	%r225, %r2284, 1;
	shl.b32 	%r1742, %r2284, 2;
	mov.u32 	%r1743, _ZN6thrust24THRUST_300001_SM_1000_NS8cuda_cub4core6detail5shmemE;
	add.s32 	%r1744, %r1743, %r1742;
	ld.shared.u32 	%r2283, [%r1744+2052];
	mov.u32 	%r2284, %r225;
$L__BB36_150:
	@%p715 bra 	$L__BB36_152;
	add.s32 	%r229, %r2286, 1;
	shl.b32 	%r1745, %r2286, 2;
	mov.u32 	%r1746, _ZN6thrust24THRUST_300001_SM_1000_NS8cuda_cub4core6detail5shmemE;
	add.s32 	%r1747, %r1746, %r1745;
	ld.shared.u32 	%r2249, [%r1747+2052];
	mov.u32 	%r2286, %r229;
$L__BB36_152:
	setp.ge.s32 	%p716, %r2284, %r134;
	setp.lt.s32 	%p570, %r2284, %r134;
	setp.ge.s32 	%p571, %r2286, %r136;
	and.pred  	%p717, %p571, %p570;
	or.pred  	%p572, %p716, %p571;
	@%p572 bra 	$L__BB36_154;
	setp.gt.s32 	%p717, %r2283, %r2249;
	setp.gt.s32 	%p716, %r2249, %r2283;
$L__BB36_154:
	mov.u32 	%r2287, %r2283;
	mov.u32 	%r2292, %r2284;
	@%p716 bra 	$L__BB36_156;
	add.s32 	%r2292, %r2284, 1;
	shl.b32 	%r1748, %r2284, 2;
	mov.u32 	%r1749, _ZN6thrust24THRUST_300001_SM_1000_NS8cuda_cub4core6detail5shmemE;
	add.s32 	%r1750, %r1749, %r1748;
	ld.shared.u32 	%r2287, [%r1750+2052];
$L__BB36_156:
	mov.u32 	%r2294, %r2286;
	@%p717 bra 	$L__BB36_158;
	add.s32 	%r2294, %r2286, 1;
	shl.b32 	%r1751, %r2286, 2;
	mov.u32 	%r1752, _ZN6thrust24THRUST_300001_SM_1000_NS8cuda_cub4core6detail5shmemE;
	add.s32 	%r1753, %r1752, %r1751;
	ld.shared.u32 	%r2249, [%r1753+2052];
$L__BB36_158:
	setp.ge.s32 	%p718, %r2292, %r134;
	setp.lt.s32 	%p573, %r2292, %r134;
	setp.ge.s32 	%p574, %r2294, %r136;
	and.pred  	%p719, %p574, %p573;
	or.pred  	%p575, %p718, %p574;
	@%p575 bra 	$L__BB36_160;
	setp.gt.s32 	%p719, %r2287, %r2249;
	setp.gt.s32 	%p718, %r2249, %r2287;
$L__BB36_160:
	add.s32 	%r1754, %r2294, %r2292;
	setp.lt.s32 	%p576, %r1754, %r137;
	selp.b32 	%r1755, 4096, 0, %p719;
	selp.b32 	%r1756, %r1755, 0, %p576;
	add.s32 	%r1757, %r2286, %r2284;
	setp.lt.s32 	%p577, %r1757, %r137;
	selp.b32 	%r1758, 2048, 0, %p717;
	selp.b32 	%r1759, %r1758, 0, %p577;
	or.b32  	%r1760, %r1759, %r1756;
	or.b32  	%r241, %r1760, %r224;
	mov.u32 	%r2291, %r2287;
	@%p718 bra 	$L__BB36_162;
	add.s32 	%r242, %r2292, 1;
	shl.b32 	%r1761, %r2292, 2;
	mov.u32 	%r1762, _ZN6thrust24THRUST_300001_SM_1000_NS8cuda_cub4core6detail5shmemE;
	add.s32 	%r1763, %r1762, %r1761;
	ld.shared.u32 	%r2291, [%r1763+2052];
	mov.u32 	%r2292, %r242;
$L__BB36_162:
	@%p719 bra 	$L__BB36_164;
	add.s32 	%r246, %r2294, 1;
	shl.b32 	%r1764, %r2294, 2;
	mov.u32 	%r1765, _ZN6thrust24THRUST_300001_SM_1000_NS8cuda_cub4core6detail5shmemE;
	add.s32 	%r1766, %r1765, %r1764;
	ld.shared.u32 	%r2249, [%r1766+2052];
	mov.u32 	%r2294, %r246;
$L__BB36_164:
	setp.ge.s32 	%p720, %r2292, %r134;
	setp.lt.s32 	%p578, %r2292, %r134;
	setp.ge.s32 	%p579, %r2294, %r136;
	and.pred  	%p721, %p579, %p578;
	or.pred  	%p580, %p720, %p579;
	@%p580 bra 	$L__BB36_166;
	setp.gt.s32 	%p721, %r2291, %r2249;
	setp.gt.s32 	%p720, %r2249, %r2291;
$L__BB36_166:
	mov.u32 	%r2295, %r2291;
	mov.u32 	%r2300, %r2292;
	@%p720 bra 	$L__BB36_168;
	add.s32 	%r2300, %r2292, 1;
	shl.b32 	%r1767, %r2292, 2;
	mov.u32 	%r1768, _ZN6thrust24THRUST_300001_SM_1000_NS8cuda_cub4core6detail5shmemE;
	add.s32 	%r1769, %r1768, %r1767;
	ld.shared.u32 	%r2295, [%r1769+2052];
$L__BB36_168:
	mov.u32 	%r2302, %r2294;
	@%p721 bra 	$L__BB36_170;
	add.s32 	%r2302, %r2294, 1;
	shl.b32 	%r1770, %r2294, 2;
	mov.u32 	%r1771, _ZN6thrust24THRUST_300001_SM_1000_NS8cuda_cub4core6detail5shmemE;
	add.s32 	%r1772, %r1771, %r1770;
	ld.shared.u32 	%r2249, [%r1772+2052];
$L__BB36_170:
	setp.ge.s32 	%p722, %r2300, %r134;
	setp.lt.s32 	%p581, %r2300, %r134;
	setp.ge.s32 	%p582, %r2302, %r136;
	and.pred  	%p723, %p582, %p581;
	or.pred  	%p583, %p722, %p582;
	@%p583 bra 	$L__BB36_172;
	setp.gt.s32 	%p723, %r2295, %r2249;
	setp.gt.s32 	%p722, %r2249, %r2295;
$L__BB36_172:
	add.s32 	%r1773, %r2302, %r2300;
	setp.lt.s32 	%p584, %r1773, %r137;
	selp.b32 	%r1774, 16384, 0, %p723;
	selp.b32 	%r1775, %r1774, 0, %p584;
	add.s32 	%r1776, %r2294, %r2292;
	setp.lt.s32 	%p585, %r1776, %r137;
	selp.b32 	%r1777, 8192, 0, %p721;
	selp.b32 	%r1778, %r1777, 0, %p585;
	or.b32  	%r1779, %r1778, %r1775;
	or.b32  	%r258, %r1779, %r241;
	mov.u32 	%r2299, %r2295;
	@%p722 bra 	$L__BB36_174;
	add.s32 	%r259, %r2300, 1;
	shl.b32 	%r1780, %r2300, 2;
	mov.u32 	%r1781, _ZN6thrust24THRUST_300001_SM_1000_NS8cuda_cub4core6detail5shmemE;
	add.s32 	%r1782, %r1781, %r1780;
	ld.shared.u32 	%r2299, [%r1782+2052];
	mov.u32 	%r2300, %r259;
$L__BB36_174:
	@%p723 bra 	$L__BB36_176;
	add.s32 	%r263, %r2302, 1;
	shl.b32 	%r1783, %r2302, 2;
	mov.u32 	%r1784, _ZN6thrust24THRUST_300001_SM_1000_NS8cuda_cub4core6detail5shmemE;
	add.s32 	%r1785, %r1784, %r1783;
	ld.shared.u32 	%r2249, [%r1785+2052];
	mov.u32 	%r2302, %r263;
$L__BB36_176:
	setp.ge.s32 	%p724, %r2300, %r134;
	setp.lt.s32 	%p586, %r2300, %r134;
	setp.ge.s32 	%p587, %r2302, %r136;
	and.pred  	%p725, %p587, %p586;
	or.pred  	%p588, %p724, %p587;
	@%p588 bra 	$L__BB36_178;
	setp.gt.s32 	%p725, %r2299, %r2249;
	setp.gt.s32 	%p724, %r2249, %r2299;
$L__BB36_178:
	mov.u32 	%r2303, %r2299;
	mov.u32 	%r2308, %r2300;
	@%p724 bra 	$L__BB36_180;
	add.s32 	%r2308, %r2300, 1;
	shl.b32 	%r1786, %r2300, 2;
	mov.u32 	%r1787, _ZN6thrust24THRUST_300001_SM_1000_NS8cuda_cub4core6detail5shmemE;
	add.s32 	%r1788, %r1787, %r1786;
	ld.shared.u32 	%r2303, [%r1788+2052];
$L__BB36_180:
	mov.u32 	%r2310, %r2302;
	@%p725 bra 	$L__BB36_182;
	add.s32 	%r2310, %r2302, 1;
	shl.b32 	%r1789, %r2302, 2;
	mov.u32 	%r1790, _ZN6thrust24THRUST_300001_SM_1000_NS8cuda_cub4core6detail5shmemE;
	add.s32 	%r1791, %r1790, %r1789;
	ld.shared.u32 	%r2249, [%r1791+2052];
$L__BB36_182:
	setp.ge.s32 	%p726, %r2308, %r134;
	setp.lt.s32 	%p589, %r2308, %r134;
	setp.ge.s32 	%p590, %r2310, %r136;
	and.pred  	%p727, %p590, %p589;
	or.pred  	%p591, %p726, %p590;
	@%p591 bra 	$L__BB36_184;
	setp.gt.s32 	%p727, %r2303, %r2249;
	setp.gt.s32 	%p726, %r2249, %r2303;
$L__BB36_184:
	add.s32 	%r1792, %r2310, %r2308;
	setp.lt.s32 	%p592, %r1792, %r137;
	selp.b32 	%r1793, 65536, 0, %p727;
	selp.b32 	%r1794, %r1793, 0, %p592;
	add.s32 	%r1795, %r2302, %r2300;
	setp.lt.s32 	%p593, %r1795, %r137;
	selp.b32 	%r1796, 32768, 0, %p725;
	selp.b32 	%r1797, %r1796, 0, %p593;
	or.b32  	%r1798, %r1797, %r1794;
	or.b32  	%r275, %r1798, %r258;
	mov.u32 	%r2307, %r2303;
	@%p726 bra 	$L__BB36_186;
	add.s32 	%r276, %r2308, 1;
	shl.b32 	%r1799, %r2308, 2;
	mov.u32 	%r1800, _ZN6thrust24THRUST_300001_SM_1000_NS8cuda_cub4core6detail5shmemE;
	add.s32 	%r1801, %r1800, %r1799;
	ld.shared.u32 	%r2307, [%r1801+2052];
	mov.u32 	%r2308, %r276;
$L__BB36_186:
	@%p727 bra 	$L__BB36_188;
	add.s32 	%r280, %r2310, 1;
	shl.b32 	%r1802, %r2310, 2;
	mov.u32 	%r1803, _ZN6thrust24THRUST_300001_SM_1000_NS8cuda_cub4core6detail5shmemE;
	add.s32 	%r1804, %r1803, %r1802;
	ld.shared.u32 	%r2249, [%r1804+2052];
	mov.u32 	%r2310, %r280;
$L__BB36_188:
	setp.ge.s32 	%p728, %r2308, %r134;
	setp.lt.s32 	%p594, %r2308, %r134;
	setp.ge.s32 	%p595, %r2310, %r136;
	and.pred  	%p729, %p595, %p594;
	or.pred  	%p596, %p728, %p595;
	@%p596 bra 	$L__BB36_190;
	setp.gt.s32 	%p729, %r2307, %r2249;
	setp.gt.s32 	%p728, %r2249, %r2307;
$L__BB36_190:
	mov.u32 	%r2311, %r2307;
	mov.u32 	%r2312, %r2308;
	@%p728 bra 	$L__BB36_192;
	add.s32 	%r2312, %r2308, 1;
	shl.b32 	%r1805, %r2308, 2;
	mov.u32 	%r1806, _ZN6thrust24THRUST_300001_SM_1000_NS8cuda_cub4core6detail5shmemE;
	add.s32 	%r1807, %r1806, %r1805;
	ld.shared.u32 	%r2311, [%r1807+2052];
$L__BB36_192:
	mov.u32 	%r2314, %r2310;
	@%p729 bra 	$L__BB36_194;
	add.s32 	%r2314, %r2310, 1;
	shl.b32 	%r1808, %r2310, 2;
	mov.u32 	%r1809, _ZN6thrust24THRUST_300001_SM_1000_NS8cuda_cub4core6detail5shmemE;
	add.s32 	%r1810, %r1809, %r1808;
	ld.shared.u32 	%r2249, [%r1810+2052];
$L__BB36_194:
	setp.ge.s32 	%p597, %r2312, %r134;
	setp.lt.s32 	%p598, %r2312, %r134;
	setp.ge.s32 	%p599, %r2314, %r136;
	and.pred  	%p730, %p599, %p598;
	or.pred  	%p600, %p597, %p599;
	@%p600 bra 	$L__BB36_196;
	setp.gt.s32 	%p730, %r2311, %r2249;
$L__BB36_196:
	mov.u32 	%r292, %tid.x;
	add.s32 	%r1811, %r2314, %r2312;
	setp.lt.s32 	%p601, %r1811, %r137;
	selp.b32 	%r1812, 262144, 0, %p730;
	selp.b32 	%r1813, %r1812, 0, %p601;
	add.s32 	%r1814, %r2310, %r2308;
	setp.lt.s32 	%p602, %r1814, %r137;
	selp.b32 	%r1815, 131072, 0, %p729;
	selp.b32 	%r1816, %r1815, 0, %p602;
	or.b32  	%r1817, %r1816, %r1813;
	or.b32  	%r293, %r1817, %r275;
	bar.sync 	0;
	popc.b32 	%r294, %r293;
	mov.u32 	%r1818, %ctaid.x;
	setp.ne.s32 	%p603, %r1818, 0;
	@%p603 bra 	$L__BB36_201;
	shr.u32 	%r295, %r292, 5;
	// begin inline asm
	mov.u32 %r2018, %laneid;
	// end inline asm
	mov.b32 	%r2021, 1;
	mov.b32 	%r2046, 0;
	mov.b32 	%r2048, -1;
	// begin inline asm
	{  .reg .s32 r0;  .reg .pred p;  shfl.sync.up.b32 r0|p, %r294, %r2021, %r2046, %r2048;  @p add.s32 r0, r0, %r294;  mov.s32 %r2019, r0;}
	// end inline asm
	mov.b32 	%r2027, 2;
	// begin inline asm
	{  .reg .s32 r0;  .reg .pred p;  shfl.sync.up.b32 r0|p, %r2019, %r2027, %r2046, %r2048;  @p add.s32 r0, r0, %r2019;  mov.s32 %r2025, r0;}
	// end inline asm
	mov.b32 	%r2033, 4;
	// begin inline asm
	{  .reg .s32 r0;  .reg .pred p;  shfl.sync.up.b32 r0|p, %r2025, %r2033, %r2046, %r2048;  @p add.s32 r0, r0, %r2025;  mov.s32 %r2031, r0;}
	// end inline asm
	mov.b32 	%r2039, 8;
	// begin inline asm
	{  .reg .s32 r0;  .reg .pred p;  shfl.sync.up.b32 r0|p, %r2031, %r2039, %r2046, %r2048;  @p add.s32 r0, r0, %r2031;  mov.s32 %r2037, r0;}
	// end inline asm
	mov.b32 	%r2045, 16;
	// begin inline asm
	{  .reg .s32 r0;  .reg .pred p;  shfl.sync.up.b32 r0|p, %r2037, %r2045, %r2046, %r2048;  @p add.s32 r0, r0, %r2037;  mov.s32 %r2043, r0;}
	// end inline asm
	setp.ne.s32 	%p652, %r2018, 31;
	@%p652 bra 	$L__BB36_199;
	shl.b32 	%r2049, %r295, 2;
	mov.u32 	%r2050, _ZN6thrust24THRUST_300001_SM_1000_NS8cuda_cub4core6detail5shmemE;
	add.s32 	%r2051, %r2050, %r2049;
	st.shared.u32 	[%r2051], %r2043;
$L__BB36_199:
	mov.u32 	%r2053, %tid.x;
	setp.ne.s32 	%p653, %r2053, 0;
	bar.sync 	0;
	ld.shared.v4.u32 	{%r2054, %r2055, %r2056, %r2057}, [_ZN6thrust24THRUST_300001_SM_1000_NS8cuda_cub4core6detail5shmemE];
	shr.u32 	%r2058, %r2053, 5;
	add.s32 	%r2059, %r2055, %r2054;
	setp.eq.s32 	%p654, %r2058, 2;
	selp.b32 	%r2060, %r2059, %r2054, %p654;
	add.s32 	%r2061, %r2059, %r2056;
	setp.eq.s32 	%p655, %r2058, 3;
	selp.b32 	%r2062, %r2061, %r2060, %p655;
	add.s32 	%r2063, %r2061, %r2057;
	setp.eq.s32 	%p656, %r2058, 4;
	selp.b32 	%r2064, %r2063, %r2062, %p656;
	ld.shared.v4.u32 	{%r2065, %r2066, %r2067, %r2068}, [_ZN6thrust24THRUST_300001_SM_1000_NS8cuda_cub4core6detail5shmemE+16];
	add.s32 	%r2069, %r2063, %r2065;
	setp.eq.s32 	%p657, %r2058, 5;
	selp.b32 	%r2070, %r2069, %r2064, %p657;
	add.s32 	%r2071, %r2069, %r2066;
	setp.eq.s32 	%p658, %r2058, 6;
	selp.b32 	%r2072, %r2071, %r2070, %p658;
	add.s32 	%r2073, %r2071, %r2067;
	setp.eq.s32 	%p659, %r2058, 7;
	selp.b32 	%r2074, %r2073, %r2072, %p659;
	add.s32 	%r2075, %r2073, %r2068;
	setp.eq.s32 	%p660, %r2058, 8;
	selp.b32 	%r2076, %r2075, %r2074, %p660;
	ld.shared.v4.u32 	{%r2077, %r2078, %r2079, %r2080}, [_ZN6thrust24THRUST_300001_SM_1000_NS8cuda_cub4core6detail5shmemE+32];
	add.s32 	%r2081, %r2075, %r2077;
	setp.eq.s32 	%p661, %r2058, 9;
	selp.b32 	%r2082, %r2081, %r2076, %p661;
	add.s32 	%r2083, %r2081, %r2078;
	setp.eq.s32 	%p662, %r2058, 10;
	selp.b32 	%r2084, %r2083, %r2082, %p662;
	add.s32 	%r2085, %r2083, %r2079;
	setp.eq.s32 	%p663, %r2058, 11;
	selp.b32 	%r2086, %r2085, %r2084, %p663;
	add.s32 	%r2087, %r2085, %r2080;
	setp.eq.s32 	%p664, %r2058, 12;
	selp.b32 	%r2088, %r2087, %r2086, %p664;
	ld.shared.v4.u32 	{%r2089, %r2090, %r2091, %r2092}, [_ZN6thrust24THRUST_300001_SM_1000_NS8cuda_cub4core6detail5shmemE+48];
	add.s32 	%r2093, %r2087, %r2089;
	setp.eq.s32 	%p665, %r2058, 13;
	selp.b32 	%r2094, %r2093, %r2088, %p665;
	add.s32 	%r2095, %r2093, %r2090;
	setp.eq.s32 	%p666, %r2058, 14;
	selp.b32 	%r2096, %r2095, %r2094, %p666;
	add.s32 	%r2097, %r2095, %r2091;
	setp.eq.s32 	%p667, %r2058, 15;
	selp.b32 	%r2098, %r2097, %r2096, %p667;
	add.s32 	%r2324, %r2097, %r2092;
	setp.lt.u32 	%p668, %r2053, 32;
	selp.b32 	%r2099, 0, %r2098, %p668;
	setp.eq.s32 	%p669, %r2018, 0;
	sub.s32 	%r2100, %r2043, %r294;
	selp.b32 	%r2101, 0, %r2100, %p669;
	add.s32 	%r2322, %r2099, %r2101;
	mov.b32 	%r2326, 0;
	@%p653 bra 	$L__BB36_231;
	add.s64 	%rd89, %rd2, 256;
	mov.b32 	%r2102, 101;
	// begin inline asm
	st.relaxed.gpu.v2.u32 [%rd89], {%r2102, %r2324};
	// end inline asm
	bra.uni 	$L__BB36_231;
$L__BB36_201:
	// begin inline asm
	mov.u32 %r1819, %laneid;
	// end inline asm
	mov.b32 	%r1822, 1;
	mov.b32 	%r1847, 0;
	mov.b32 	%r1849, -1;
	// begin inline asm
	{  .reg .s32 r0;  .reg .pred p;  shfl.sync.up.b32 r0|p, %r294, %r1822, %r1847, %r1849;  @p add.s32 r0, r0, %r294;  mov.s32 %r1820, r0;}
	// end inline asm
	mov.b32 	%r1828, 2;
	// begin inline asm
	{  .reg .s32 r0;  .reg .pred p;  shfl.sync.up.b32 r0|p, %r1820, %r1828, %r1847, %r1849;  @p add.s32 r0, r0, %r1820;  mov.s32 %r1826, r0;}
	// end inline asm
	mov.b32 	%r1834, 4;
	// begin inline asm
	{  .reg .s32 r0;  .reg .pred p;  shfl.sync.up.b32 r0|p, %r1826, %r1834, %r1847, %r1849;  @p add.s32 r0, r0, %r1826;  mov.s32 %r1832, r0;}
	// end inline asm
	mov.b32 	%r1840, 8;
	// begin inline asm
	{  .reg .s32 r0;  .reg .pred p;  shfl.sync.up.b32 r0|p, %r1832, %r1840, %r1847, %r1849;  @p add.s32 r0, r0, %r1832;  mov.s32 %r1838, r0;}
	// end inline asm
	mov.b32 	%r1846, 16;
	// begin inline asm
	{  .reg .s32 r0;  .reg .pred p;  shfl.sync.up.b32 r0|p, %r1838, %r1846, %r1847, %r1849;  @p add.s32 r0, r0, %r1838;  mov.s32 %r1844, r0;}
	// end inline asm
	setp.ne.s32 	%p604, %r1819, 31;
	@%p604 bra 	$L__BB36_203;
	shr.u32 	%r1850, %r292, 3;
	and.b32  	%r1851, %r1850, 124;
	mov.u32 	%r1852, _ZN6thrust24THRUST_300001_SM_1000_NS8cuda_cub4core6detail5shmemE;
	add.s32 	%r1853, %r1852, %r1851;
	st.shared.u32 	[%r1853], %r1844;
$L__BB36_203:
	sub.s32 	%r1854, %r1844, %r294;
	bar.sync 	0;
	ld.shared.v4.u32 	{%r1855, %r1856, %r1857, %r1858}, [_ZN6thrust24THRUST_300001_SM_1000_NS8cuda_cub4core6detail5shmemE];
	mov.u32 	%r1859, %tid.x;
	shr.u32 	%r1860, %r1859, 5;
	add.s32 	%r1861, %r1856, %r1855;
	setp.eq.s32 	%p605, %r1860, 2;
	selp.b32 	%r1862, %r1861, %r1855, %p605;
	add.s32 	%r1863, %r1861, %r1857;
	setp.eq.s32 	%p606, %r1860, 3;
	selp.b32 	%r1864, %r1863, %r1862, %p606;
	add.s32 	%r1865, %r1863, %r1858;
	setp.eq.s32 	%p607, %r1860, 4;
	selp.b32 	%r1866, %r1865, %r1864, %p607;
	ld.shared.v4.u32 	{%r1867, %r1868, %r1869, %r1870}, [_ZN6thrust24THRUST_300001_SM_1000_NS8cuda_cub4core6detail5shmemE+16];
	add.s32 	%r1871, %r1865, %r1867;
	setp.eq.s32 	%p608, %r1860, 5;
	selp.b32 	%r1872, %r1871, %r1866, %p608;
	add.s32 	%r1873, %r1871, %r1868;
	setp.eq.s32 	%p609, %r1860, 6;
	selp.b32 	%r1874, %r1873, %r1872, %p609;
	add.s32 	%r1875, %r1873, %r1869;
	setp.eq.s32 	%p610, %r1860, 7;
	selp.b32 	%r1876, %r1875, %r1874, %p610;
	add.s32 	%r1877, %r1875, %r1870;
	setp.eq.s32 	%p611, %r1860, 8;
	selp.b32 	%r1878, %r1877, %r1876, %p611;
	ld.shared.v4.u32 	{%r1879, %r1880, %r1881, %r1882}, [_ZN6thrust24THRUST_300001_SM_1000_NS8cuda_cub4core6detail5shmemE+32];
	add.s32 	%r1883, %r1877, %r1879;
	setp.eq.s32 	%p612, %r1860, 9;
	selp.b32 	%r1884, %r1883, %r1878, %p612;
	add.s32 	%r1885, %r1883, %r1880;
	setp.eq.s32 	%p613, %r1860, 10;
	selp.b32 	%r1886, %r1885, %r1884, %p613;
	add.s32 	%r1887, %r1885, %r1881;
	setp.eq.s32 	%p614, %r1860, 11;
	selp.b32 	%r1888, %r1887, %r1886, %p614;
	add.s32 	%r1889, %r1887, %r1882;
	setp.eq.s32 	%p615, %r1860, 12;
	selp.b32 	%r1890, %r1889, %r1888, %p615;
	ld.shared.v4.u32 	{%r1891, %r1892, %r1893, %r1894}, [_ZN6thrust24THRUST_300001_SM_1000_NS8cuda_cub4core6detail5shmemE+48];
	add.s32 	%r1895, %r1889, %r1891;
	setp.eq.s32 	%p616, %r1860, 13;
	selp.b32 	%r1896, %r1895, %r1890, %p616;
	add.s32 	%r1897, %r1895, %r1892;
	setp.eq.s32 	%p617, %r1860, 14;
	selp.b32 	%r1898, %r1897, %r1896, %p617;
	add.s32 	%r1899, %r1897, %r1893;
	setp.eq.s32 	%p618, %r1860, 15;
	selp.b32 	%r1900, %r1899, %r1898, %p618;
	add.s32 	%r302, %r1899, %r1894;
	setp.gt.u32 	%p619, %r1859, 31;
	setp.lt.u32 	%p620, %r1859, 32;
	setp.eq.s32 	%p621, %r1819, 0;
	selp.b32 	%r1901, 0, %r1854, %p621;
	add.s32 	%r2322, %r1900, %r1901;
	selp.b32 	%r304, %r1854, %r2322, %p620;
	@%p619 bra 	$L__BB36_228;
	setp.ne.s32 	%p622, %r1859, 0;
	mov.u32 	%r1903, %ctaid.x;
	mul.wide.u32 	%rd72, %r1903, 8;
	add.s64 	%rd10, %rd2, %rd72;
	@%p622 bra 	$L__BB36_206;
	st.shared.u32 	[_ZN6thrust24THRUST_300001_SM_1000_NS8cuda_cub4core6detail5shmemE+108], %r302;
	add.s64 	%rd73, %rd10, 256;
	mov.b32 	%r1904, 100;
	// begin inline asm
	st.relaxed.gpu.v2.u32 [%rd73], {%r1904, %r302};
	// end inline asm
$L__BB36_206:
	mov.u32 	%r1906, %nctaid.x;
	setp.gt.u32 	%p623, %r1906, 499;
	@%p623 bra 	$L__BB36_208;
	membar.cta;
	bra.uni 	$L__BB36_209;
$L__BB36_208:
	mov.b32 	%r1907, 450;
	// begin inline asm
	nanosleep.u32 %r1907;
	// end inline asm
$L__BB36_209:
	mul.wide.u32 	%rd75, %r1859, 8;
	xor.b64  	%rd76, %rd75, -8;
	add.s64 	%rd77, %rd10, %rd76;
	add.s64 	%rd74, %rd77, 256;
	// begin inline asm
	ld.relaxed.gpu.v2.u32 {%r2320, %r2316}, [%rd74];
	// end inline asm
	mov.u32 	%r2013, %nctaid.x;
$L__BB36_210:
	setp.eq.s32 	%p624, %r2320, 99;
	mov.b32 	%r1911, -1;
	vote.sync.any.pred 	%p625, %p624, %r1911;
	not.pred 	%p626, %p625;
	@%p626 bra 	$L__BB36_215;
	setp.gt.u32 	%p651, %r2013, 499;
	@%p651 bra 	$L__BB36_213;
	membar.cta;
	bra.uni 	$L__BB36_214;
$L__BB36_213:
	mov.b32 	%r2014, 350;
	// begin inline asm
	nanosleep.u32 %r2014;
	// end inline asm
$L__BB36_214:
	// begin inline asm
	ld.relaxed.gpu.v2.u32 {%r2320, %r2316}, [%rd74];
	// end inline asm
	bra.uni 	$L__BB36_210;
$L__BB36_215:
	setp.eq.s32 	%p627, %r2320, 101;
	mov.b32 	%r1938, -1;
	vote.sync.ballot.b32 	%r1939, %p627, %r1938;
	// begin inline asm
	mov.u32 %r1913, %lanemask_ge;
	// end inline asm
	and.b32  	%r1940, %r1939, %r1913;
	or.b32  	%r1941, %r1940, -2147483648;
	add.s32 	%r1942, %r1941, -1;
	not.b32 	%r1943, %r1941;
	and.b32  	%r1944, %r1943, %r1942;
	popc.b32 	%r1917, %r1944;
	mov.b32 	%r1916, 1;
	// begin inline asm
	shfl.sync.down.b32 %r1914, %r2316, %r1916, %r1917, %r1938;
	// end inline asm
	setp.lt.s32 	%p629, %r1819, %r1917;
	selp.b32 	%r1945, %r1914, 0, %p629;
	add.s32 	%r1920, %r1945, %r2316;
	mov.b32 	%r1921, 2;
	// begin inline asm
	shfl.sync.down.b32 %r1919, %r1920, %r1921, %r1917, %r1938;
	// end inline asm
	add.s32 	%r1946, %r1819, 2;
	setp.gt.s32 	%p630, %r1946, %r1917;
	selp.b32 	%r1947, 0, %r1919, %p630;
	add.s32 	%r1925, %r1920, %r1947;
	mov.b32 	%r1926, 4;
	// begin inline asm
	shfl.sync.down.b32 %r1924, %r1925, %r1926, %r1917, %r1938;
	// end inline asm
	add.s32 	%r1948, %r1819, 4;
	setp.gt.s32 	%p631, %r1948, %r1917;
	selp.b32 	%r1949, 0, %r1924, %p631;
	add.s32 	%r1930, %r1925, %r1949;
	mov.b32 	%r1931, 8;
	// begin inline asm
	shfl.sync.down.b32 %r1929, %r1930, %r1931, %r1917, %r1938;
	// end inline asm
	add.s32 	%r1950, %r1819, 8;
	setp.gt.s32 	%p632, %r1950, %r1917;
	selp.b32 	%r1951, 0, %r1929, %p632;
	add.s32 	%r1935, %r1930, %r1951;
	mov.b32 	%r1936, 16;
	// begin inline asm
	shfl.sync.down.b32 %r1934, %r1935, %r1936, %r1917, %r1938;
	// end inline asm
	add.s32 	%r1952, %r1819, 16;
	setp.gt.s32 	%p633, %r1952, %r1917;
	selp.b32 	%r1953, 0, %r1934, %p633;
	add.s32 	%r2318, %r1935, %r1953;
	mov.u32 	%r1954, %tid.x;
	not.b32 	%r1955, %r1954;
	mov.u32 	%r1956, %ctaid.x;
	add.s32 	%r2319, %r1956, %r1955;
	add.s64 	%rd11, %rd2, 256;
$L__BB36_216:
	setp.ne.s32 	%p634, %r2320, 101;
	mov.b32 	%r1957, -1;
	vote.sync.all.pred 	%p635, %p634, %r1957;
	not.pred 	%p636, %p635;
	@%p636 bra 	$L__BB36_224;
	mul.wide.s32 	%rd80, %r2319, 8;
	add.s64 	%rd81, %rd11, %rd80;
	add.s64 	%rd79, %rd81, -256;
	// begin inline asm
	ld.relaxed.gpu.v2.u32 {%r2320, %r2321}, [%rd79];
	// end inline asm
$L__BB36_218:
	setp.eq.s32 	%p640, %r2320, 99;
	mov.b32 	%r1966, -1;
	vote.sync.any.pred 	%p641, %p640, %r1966;
	not.pred 	%p642, %p641;
	@%p642 bra 	$L__BB36_223;
	mov.u32 	%r2009, %nctaid.x;
	setp.gt.u32 	%p650, %r2009, 499;
	@%p650 bra 	$L__BB36_221;
	membar.cta;
	bra.uni 	$L__BB36_222;
$L__BB36_221:
	mov.b32 	%r2010, 350;
	// begin inline asm
	nanosleep.u32 %r2010;
	// end inline asm
$L__BB36_222:
	// begin inline asm
	ld.relaxed.gpu.v2.u32 {%r2320, %r2321}, [%rd79];
	// end inline asm
	bra.uni 	$L__BB36_218;
$L__BB36_223:
	setp.eq.s32 	%p643, %r2320, 101;
	mov.b32 	%r1992, -1;
	vote.sync.ballot.b32 	%r1993, %p643, %r1992;
	and.b32  	%r1994, %r1993, %r1913;
	or.b32  	%r1995, %r1994, -2147483648;
	add.s32 	%r1996, %r1995, -1;
	not.b32 	%r1997, %r1995;
	and.b32  	%r1998, %r1997, %r1996;
	popc.b32 	%r1971, %r1998;
	mov.b32 	%r1970, 1;
	// begin inline asm
	shfl.sync.down.b32 %r1968, %r2321, %r1970, %r1971, %r1992;
	// end inline asm
	setp.lt.s32 	%p645, %r1819, %r1971;
	selp.b32 	%r1999, %r1968, 0, %p645;
	add.s32 	%r1974, %r1999, %r2321;
	mov.b32 	%r1975, 2;
	// begin inline asm
	shfl.sync.down.b32 %r1973, %r1974, %r1975, %r1971, %r1992;
	// end inline asm
	add.s32 	%r2000, %r1819, 2;
	setp.gt.s32 	%p646, %r2000, %r1971;
	selp.b32 	%r2001, 0, %r1973, %p646;
	add.s32 	%r1979, %r1974, %r2001;
	mov.b32 	%r1980, 4;
	// begin inline asm
	shfl.sync.down.b32 %r1978, %r1979, %r1980, %r1971, %r1992;
	// end inline asm
	add.s32 	%r2002, %r1819, 4;
	setp.gt.s32 	%p647, %r2002, %r1971;
	selp.b32 	%r2003, 0, %r1978, %p647;
	add.s32 	%r1984, %r1979, %r2003;
	mov.b32 	%r1985, 8;
	// begin inline asm
	shfl.sync.down.b32 %r1983, %r1984, %r1985, %r1971, %r1992;
	// end inline asm
	add.s32 	%r2004, %r1819, 8;
	setp.gt.s32 	%p648, %r2004, %r1971;
	selp.b32 	%r2005, 0, %r1983, %p648;
	add.s32 	%r1989, %r1984, %r2005;
	mov.b32 	%r1990, 16;
	// begin inline asm
	shfl.sync.down.b32 %r1988, %r1989, %r1990, %r1971, %r1992;
	// end inline asm
	add.s32 	%r2006, %r1819, 16;
	setp.gt.s32 	%p649, %r2006, %r1971;
	selp.b32 	%r2007, 0, %r1988, %p649;
	add.s32 	%r2008, %r2007, %r2318;
	add.s32 	%r2318, %r2008, %r1989;
	add.s32 	%r2319, %r2319, -32;
	bra.uni 	$L__BB36_216;
$L__BB36_224:
	mov.u32 	%r1959, %tid.x;
	setp.ne.s32 	%p637, %r1959, 0;
	@%p637 bra 	$L__BB36_226;
	add.s32 	%r1961, %r2318, %r302;
	add.s64 	%rd78, %rd10, 256;
	mov.b32 	%r1960, 101;
	// begin inline asm
	st.relaxed.gpu.v2.u32 [%rd78], {%r1960, %r1961};
	// end inline asm
	st.shared.u32 	[_ZN6thrust24THRUST_300001_SM_1000_NS8cuda_cub4core6detail5shmemE+100], %r2318;
	st.shared.u32 	[_ZN6thrust24THRUST_300001_SM_1000_NS8cuda_cub4core6detail5shmemE+104], %r1961;
$L__BB36_226:
	setp.ne.s32 	%p638, %r1819, 0;
	mov.u32 	%r2322, %r304;
	@%p638 bra 	$L__BB36_228;
	st.shared.u32 	[_ZN6thrust24THRUST_300001_SM_1000_NS8cuda_cub4core6detail5shmemE+80], %r2318;
	mov.u32 	%r2322, %r2318;
$L__BB36_228:
	mov.u32 	%r1962, %tid.x;
	setp.eq.s32 	%p639, %r1962, 0;
	bar.sync 	0;
	@%p639 bra 	$L__BB36_230;
	ld.shared.u32 	%r1963, [_ZN6thrust24THRUST_300001_SM_1000_NS8cuda_cub4core6detail5shmemE+80];
	add.s32 	%r2322, %r1963, %r2322;
$L__BB36_230:
	ld.shared.u32 	%r2324, [_ZN6thrust24THRUST_300001_SM_1000_NS8cuda_cub4core6detail5shmemE+108];
	ld.shared.u32 	%r2326, [_ZN6thrust24THRUST_300001_SM_1000_NS8cuda_cub4core6detail5shmemE+100];
$L__BB36_231:
	bar.sync 	0;
	sub.s32 	%r2328, %r2322, %r2326;
	not.pred 	%p670, %p7;
	@%p670 bra 	$L__BB36_233;
	add.s32 	%r338, %r2328, 1;
	shl.b32 	%r2105, %r2328, 2;
	mov.u32 	%r2106, _ZN6thrust24THRUST_300001_SM_1000_NS8cuda_cub4core6detail5shmemE;
	add.s32 	%r2107, %r2106, %r2105;
	st.shared.u32 	[%r2107+2048], %r141;
	mov.u32 	%r2328, %r338;
$L__BB36_233:
	not.pred 	%p671, %p14;
	@%p671 bra 	$L__BB36_235;
	add.s32 	%r340, %r2328, 1;
	shl.b32 	%r2108, %r2328, 2;
	mov.u32 	%r2109, _ZN6thrust24THRUST_300001_SM_1000_NS8cuda_cub4core6detail5shmemE;
	add.s32 	%r2110, %r2109, %r2108;
	st.shared.u32 	[%r2110+2048], %r2243;
	mov.u32 	%r2328, %r340;
$L__BB36_235:
	not.pred 	%p672, %p21;
	@%p672 bra 	$L__BB36_237;
	add.s32 	%r342, %r2328, 1;
	shl.b32 	%r2111, %r2328, 2;
	mov.u32 	%r2112, _ZN6thrust24THRUST_300001_SM_1000_NS8cuda_cub4core6detail5shmemE;
	add.s32 	%r2113, %r2112, %r2111;
	st.shared.u32 	[%r2113+2048], %r2247;
	mov.u32 	%r2328, %r342;
$L__BB36_237:
	not.pred 	%p673, %p28;
	@%p673 bra 	$L__BB36_239;
	add.s32 	%r344, %r2328, 1;
	shl.b32 	%r2114, %r2328, 2;
	mov.u32 	%r2115, _ZN6thrust24THRUST_300001_SM_1000_NS8cuda_cub4core6detail5shmemE;
	add.s32 	%r2116, %r2115, %r2114;
	st.shared.u32 	[%r2116+2048], %r2251;
	mov.u32 	%r2328, %r344;
$L__BB36_239:
	not.pred 	%p674, %p35;
	@%p674 bra 	$L__BB36_241;
	add.s32 	%r346, %r2328, 1;
	shl.b32 	%r2117, %r2328, 2;
	mov.u32 	%r2118, _ZN6thrust24THRUST_300001_SM_1000_NS8cuda_cub4core6detail5shmemE;
	add.s32 	%r2119, %r2118, %r2117;
	st.shared.u32 	[%r2119+2048], %r2255;
	mov.u32 	%r2328, %r346;
$L__BB36_241:
	and.b32  	%r2120, %r190, 32;
	setp.eq.s32 	%p675, %r2120, 0;
	@%p675 bra 	$L__BB36_243;
	add.s32 	%r348, %r2328, 1;
	shl.b32 	%r2121, %r2328, 2;
	mov.u32 	%r2122, _ZN6thrust24THRUST_300001_SM_1000_NS8cuda_cub4core6detail5shmemE;
	add.s32 	%r2123, %r2122, %r2121;
	st.shared.u32 	[%r2123+2048], %r2259;
	mov.u32 	%r2328, %r348;
$L__BB36_243:
	and.b32  	%r2124, %r190, 64;
	setp.eq.s32 	%p676, %r2124, 0;
	@%p676 bra 	$L__BB36_245;
	add.s32 	%r350, %r2328, 1;
	shl.b32 	%r2125, %r2328, 2;
	mov.u32 	%r2126, _ZN6thrust24THRUST_300001_SM_1000_NS8cuda_cub4core6detail5shmemE;
	add.s32 	%r2127, %r2126, %r2125;
	st.shared.u32 	[%r2127+2048], %r2263;
	mov.u32 	%r2328, %r350;
$L__BB36_245:
	and.b32  	%r2128, %r207, 128;
	setp.eq.s32 	%p677, %r2128, 0;
	@%p677 bra 	$L__BB36_247;
	add.s32 	%r352, %r2328, 1;
	shl.b32 	%r2129, %r2328, 2;
	mov.u32 	%r2130, _ZN6thrust24THRUST_300001_SM_1000_NS8cuda_cub4core6detail5shmemE;
	add.s32 	%r2131, %r2130, %r2129;
	st.shared.u32 	[%r2131+2048], %r2267;
	mov.u32 	%r2328, %r352;
$L__BB36_247:
	and.b32  	%r2132, %r207, 256;
	setp.eq.s32 	%p678, %r2132, 0;
	@%p678 bra 	$L__BB36_249;
	add.s32 	%r354, %r2328, 1;
	shl.b32 	%r2133, %r2328, 2;
	mov.u32 	%r2134, _ZN6thrust24THRUST_300001_SM_1000_NS8cuda_cub4core6detail5shmemE;
	add.s32 	%r2135, %r2134, %r2133;
	st.shared.u32 	[%r2135+2048], %r2271;
	mov.u32 	%r2328, %r354;
$L__BB36_249:
	and.b32  	%r2136, %r224, 512;
	setp.eq.s32 	%p679, %r2136, 0;
	@%p679 bra 	$L__BB36_251;
	add.s32 	%r356, %r2328, 1;
	shl.b32 	%r2137, %r2328, 2;
	mov.u32 	%r2138, _ZN6thrust24THRUST_300001_SM_1000_NS8cuda_cub4core6detail5shmemE;
	add.s32 	%r2139, %r2138, %r2137;
	st.shared.u32 	[%r2139+2048], %r2275;
	mov.u32 	%r2328, %r356;
$L__BB36_251:
	and.b32  	%r2140, %r224, 1024;
	setp.eq.s32 	%p680, %r2140, 0;
	@%p680 bra 	$L__BB36_253;
	add.s32 	%r358, %r2328, 1;
	shl.b32 	%r2141, %r2328, 2;
	mov.u32 	%r2142, _ZN6thrust24THRUST_300001_SM_1000_NS8cuda_cub4core6detail5shmemE;
	add.s32 	%r2143, %r2142, %r2141;
	st.shared.u32 	[%r2143+2048], %r2279;
	mov.u32 	%r2328, %r358;
$L__BB36_253:
	and.b32  	%r2144, %r241, 2048;
	setp.eq.s32 	%p681, %r2144, 0;
	@%p681 bra 	$L__BB36_255;
	add.s32 	%r360, %r2328, 1;
	shl.b32 	%r2145, %r2328, 2;
	mov.u32 	%r2146, _ZN6thrust24THRUST_300001_SM_1000_NS8cuda_cub4core6detail5shmemE;
	add.s32 	%r2147, %r2146, %r2145;
	st.shared.u32 	[%r2147+2048], %r2283;
	mov.u32 	%r2328, %r360;
$L__BB36_255:
	and.b32  	%r2148, %r241, 4096;
	setp.eq.s32 	%p682, %r2148, 0;
	@%p682 bra 	$L__BB36_257;
	add.s32 	%r362, %r2328, 1;
	shl.b32 	%r2149, %r2328, 2;
	mov.u32 	%r2150, _ZN6thrust24THRUST_300001_SM_1000_NS8cuda_cub4core6detail5shmemE;
	add.s32 	%r2151, %r2150, %r2149;
	st.shared.u32 	[%r2151+2048], %r2287;
	mov.u32 	%r2328, %r362;
$L__BB36_257:
	and.b32  	%r2152, %r258, 8192;
	setp.eq.s32 	%p683, %r2152, 0;
	@%p683 bra 	$L__BB36_259;
	add.s32 	%r364, %r2328, 1;
	shl.b32 	%r2153, %r2328, 2;
	mov.u32 	%r2154, _ZN6thrust24THRUST_300001_SM_1000_NS8cuda_cub4core6detail5shmemE;
	add.s32 	%r2155, %r2154, %r2153;
	st.shared.u32 	[%r2155+2048], %r2291;
	mov.u32 	%r2328, %r364;
$L__BB36_259:
	and.b32  	%r2156, %r258, 16384;
	setp.eq.s32 	%p684, %r2156, 0;
	@%p684 bra 	$L__BB36_261;
	add.s32 	%r366, %r2328, 1;
	shl.b32 	%r2157, %r2328, 2;
	mov.u32 	%r2158, _ZN6thrust24THRUST_300001_SM_1000_NS8cuda_cub4core6detail5shmemE;
	add.s32 	%r2159, %r2158, %r2157;
	st.shared.u32 	[%r2159+2048], %r2295;
	mov.u32 	%r2328, %r366;
$L__BB36_261:
	and.b32  	%r2160, %r275, 32768;
	setp.eq.s32 	%p685, %r2160, 0;
	@%p685 bra 	$L__BB36_263;
	add.s32 	%r368, %r2328, 1;
	shl.b32 	%r2161, %r2328, 2;
	mov.u32 	%r2162, _ZN6thrust24THRUST_300001_SM_1000_NS8cuda_cub4core6detail5shmemE;
	add.s32 	%r2163, %r2162, %r2161;
	st.shared.u32 	[%r2163+2048], %r2299;
	mov.u32 	%r2328, %r368;
$L__BB36_263:
	and.b32  	%r2164, %r275, 65536;
	setp.eq.s32 	%p686, %r2164, 0;
	@%p686 bra 	$L__BB36_265;
	add.s32 	%r370, %r2328, 1;
	shl.b32 	%r2165, %r2328, 2;
	mov.u32 	%r2166, _ZN6thrust24THRUST_300001_SM_1000_NS8cuda_cub4core6detail5shmemE;
	add.s32 	%r2167, %r2166, %r2165;
	st.shared.u32 	[%r2167+2048], %r2303;
	mov.u32 	%r2328, %r370;
$L__BB36_265:
	and.b32  	%r2168, %r293, 131072;
	setp.eq.s32 	%p687, %r2168, 0;
	@%p687 bra 	$L__BB36_267;
	add.s32 	%r372, %r2328, 1;
	shl.b32 	%r2169, %r2328, 2;
	mov.u32 	%r2170, _ZN6thrust24THRUST_300001_SM_1000_NS8cuda_cub4core6detail5shmemE;
	add.s32 	%r2171, %r2170, %r2169;
	st.shared.u32 	[%r2171+2048], %r2307;
	mov.u32 	%r2328, %r372;
$L__BB36_267:
	and.b32  	%r2172, %r293, 262144;
	setp.eq.s32 	%p688, %r2172, 0;
	@%p688 bra 	$L__BB36_269;
	shl.b32 	%r2173, %r2328, 2;
	mov.u32 	%r2174, _ZN6thrust24THRUST_300001_SM_1000_NS8cuda_cub4core6detail5shmemE;
	add.s32 	%r2175, %r2174, %r2173;
	st.shared.u32 	[%r2175+2048], %r2311;
$L__BB36_269:
	bar.sync 	0;
	mov.u32 	%r2351, %tid.x;
	setp.ge.s32 	%p689, %r2351, %r2324;
	@%p689 bra 	$L__BB36_570;
	not.b32 	%r2176, %r2351;
	add.s32 	%r375, %r2324, %r2176;
	and.b32  	%r2177, %r375, 1536;
	setp.eq.s32 	%p690, %r2177, 1536;
	@%p690 bra 	$L__BB36_273;
	shr.u32 	%r2178, %r375, 9;
	add.s32 	%r2179, %r2178, 1;
	and.b32  	%r2180, %r2179, 3;
	add.s32 	%r2347, %r2351, %r2326;
	shl.b32 	%r2181, %r2351, 2;
	mov.u32 	%r2182, _ZN6thrust24THRUST_300001_SM_1000_NS8cuda_cub4core6detail5shmemE;
	add.s32 	%r2183, %r2181, %r2182;
	add.s32 	%r2346, %r2183, 2048;
	neg.s32 	%r2345, %r2180;
	shl.b32 	%r2184, %r2179, 9;
	and.b32  	%r2185, %r2184, 1536;
	add.s32 	%r2351, %r2351, %r2185;
$L__BB36_272:
	.pragma "nounroll";
	mul.wide.s32 	%rd90, %r2347, 4;
	add.s64 	%rd91, %rd5, %rd90;
	ld.shared.u32 	%r2186, [%r2346];
	st.global.u32 	[%rd91], %r2186;
	add.s32 	%r2347, %r2347, 512;
	add.s32 	%r2346, %r2346, 2048;
	add.s32 	%r2345, %r2345, 1;
	setp.ne.s32 	%p691, %r2345, 0;
	@%p691 bra 	$L__BB36_272;
$L__BB36_273:
	setp.lt.u32 	%p692, %r375, 1536;
	@%p692 bra 	$L__BB36_570;
	add.s64 	%rd12, %rd5, 4096;
	add.s32 	%r2350, %r2326, %r2351;
	shl.b32 	%r2187, %r2351, 2;
	mov.u32 	%r2188, _ZN6thrust24THRUST_300001_SM_1000_NS8cuda_cub4core6detail5shmemE;
	add.s32 	%r2189, %r2187, %r2188;
	add.s32 	%r2349, %r2189, 8192;
$L__BB36_275:
	mul.wide.s32 	%rd92, %r2350, 4;
	add.s64 	%rd93, %rd12, %rd92;
	ld.shared.u32 	%r2190, [%r2349+-6144];
	st.global.u32 	[%rd93+-4096], %r2190;
	ld.shared.u32 	%r2191, [%r2349+-4096];
	st.global.u32 	[%rd93+-2048], %r2191;
	ld.shared.u32 	%r2192, [%r2349+-2048];
	st.global.u32 	[%rd93], %r2192;
	ld.shared.u32 	%r2193, [%r2349];
	st.global.u32 	[%rd93+2048], %r2193;
	add.s32 	%r2351, %r2351, 2048;
	add.s32 	%r2350, %r2350, 2048;
	add.s32 	%r2349, %r2349, 8192;
	setp.lt.s32 	%p693, %r2351, %r2324;
	@%p693 bra 	$L__BB36_275;
	bra.uni 	$L__BB36_570;
$L__BB36_276:
	mul.wide.u32 	%rd25, %r1, 8;
	add.s64 	%rd26, %rd1, %rd25;
	ld.global.u32 	%r808, [%rd26];
	ld.global.u32 	%r809, [%rd26+4];
	ld.global.u32 	%r810, [%rd26+8];
	ld.global.u32 	%r811, [%rd26+12];
	sub.s32 	%r395, %r810, %r808;
	sub.s32 	%r812, %r811, %r809;
	cvt.s64.s32 	%rd27, %r808;
	cvt.s64.s32 	%rd13, %r809;
	mov.u32 	%r397, %tid.x;
	add.s32 	%r398, %r812, %r395;
	setp.ge.s32 	%p234, %r397, %r398;
	cvt.u64.u32 	%rd14, %r397;
	add.s64 	%rd28, %rd14, %rd27;
	shl.b64 	%rd29, %rd28, 2;
	add.s64 	%rd15, %rd3, %rd29;
	@%p234 bra 	$L__BB36_280;
	setp.ge.s32 	%p235, %r397, %r395;
	@%p235 bra 	$L__BB36_279;
	ld.global.u32 	%r2352, [%rd15];
	bra.uni 	$L__BB36_280;
$L__BB36_279:
	sub.s32 	%r813, %r397, %r395;
	cvt.s64.s32 	%rd30, %r813;
	add.s64 	%rd31, %rd30, %rd13;
	shl.b64 	%rd32, %rd31, 2;
	add.s64 	%rd33, %rd4, %rd32;
	ld.global.u32 	%r2352, [%rd33];
$L__BB36_280:
	add.s32 	%r402, %r397, 512;
	setp.ge.s32 	%p236, %r402, %r398;
	cvt.s64.s32 	%rd34, %r395;
	sub.s64 	%rd35, %rd14, %rd34;
	add.s64 	%rd36, %rd35, %rd13;
	shl.b64 	%rd37, %rd36, 2;
	add.s64 	%rd16, %rd4, %rd37;
	@%p236 bra 	$L__BB36_284;
	setp.lt.s32 	%p237, %r402, %r395;
	@%p237 bra 	$L__BB36_283;
	ld.global.u32 	%r2353, [%rd16+2048];
	bra.uni 	$L__BB36_284;
$L__BB36_283:
	ld.global.u32 	%r2353, [%rd15+2048];
$L__BB36_284:
	or.b32  	%r406, %r397, 1024;
	setp.ge.s32 	%p238, %r406, %r398;
	@%p238 bra 	$L__BB36_288;
	setp.lt.s32 	%p239, %r406, %r395;
	@%p239 bra 	$L__BB36_287;
	ld.global.u32 	%r2354, [%rd16+4096];
	bra.uni 	$L__BB36_288;
$L__BB36_287:
	ld.global.u32 	%r2354, [%rd15+4096];
$L__BB36_288:
	add.s32 	%r410, %r397, 1536;
	setp.ge.s32 	%p240, %r410, %r398;
	@%p240 bra 	$L__BB36_292;
	setp.lt.s32 	%p241, %r410, %r395;
	@%p241 bra 	$L__BB36_291;
	ld.global.u32 	%r2355, [%rd16+6144];
	bra.uni 	$L__BB36_292;
$L__BB36_291:
	ld.global.u32 	%r2355, [%rd15+6144];
$L__BB36_292:
	or.b32  	%r414, %r397, 2048;
	setp.ge.s32 	%p242, %r414, %r398;
	@%p242 bra 	$L__BB36_296;
	setp.lt.s32 	%p243, %r414, %r395;
	@%p243 bra 	$L__BB36_295;
	ld.global.u32 	%r2356, [%rd16+8192];
	bra.uni 	$L__BB36_296;
$L__BB36_295:
	ld.global.u32 	%r2356, [%rd15+8192];
$L__BB36_296:
	add.s32 	%r418, %r397, 2560;
	setp.ge.s32 	%p244, %r418, %r398;
	@%p244 bra 	$L__BB36_300;
	setp.lt.s32 	%p245, %r418, %r395;
	@%p245 bra 	$L__BB36_299;
	ld.global.u32 	%r2357, [%rd16+10240];
	bra.uni 	$L__BB36_300;
$L__BB36_299:
	ld.global.u32 	%r2357, [%rd15+10240];
$L__BB36_300:
	or.b32  	%r422, %r397, 3072;
	setp.ge.s32 	%p246, %r422, %r398;
	@%p246 bra 	$L__BB36_304;
	setp.lt.s32 	%p247, %r422, %r395;
	@%p247 bra 	$L__BB36_303;
	ld.global.u32 	%r2358, [%rd16+12288];
	bra.uni 	$L__BB36_304;
$L__BB36_303:
	ld.global.u32 	%r2358, [%rd15+12288];
$L__BB36_304:
	add.s32 	%r426, %r397, 3584;
	setp.ge.s32 	%p248, %r426, %r398;
	@%p248 bra 	$L__BB36_308;
	setp.lt.s32 	%p249, %r426, %r395;
	@%p249 bra 	$L__BB36_307;
	ld.global.u32 	%r2359, [%rd16+14336];
	bra.uni 	$L__BB36_308;
$L__BB36_307:
	ld.global.u32 	%r2359, [%rd15+14336];
$L__BB36_308:
	or.b32  	%r430, %r397, 4096;
	setp.ge.s32 	%p250, %r430, %r398;
	@%p250 bra 	$L__BB36_312;
	setp.lt.s32 	%p251, %r430, %r395;
	@%p251 bra 	$L__BB36_311;
	ld.global.u32 	%r2360, [%rd16+16384];
	bra.uni 	$L__BB36_312;
$L__BB36_311:
	ld.global.u32 	%r2360, [%rd15+16384];
$L__BB36_312:
	add.s32 	%r434, %r397, 4608;
	setp.ge.s32 	%p252, %r434, %r398;
	@%p252 bra 	$L__BB36_316;
	setp.lt.s32 	%p253, %r434, %r395;
	@%p253 bra 	$L__BB36_315;
	ld.global.u32 	%r2361, [%rd16+18432];
	bra.uni 	$L__BB36_316;
$L__BB36_315:
	ld.global.u32 	%r2361, [%rd15+18432];
$L__BB36_316:
	or.b32  	%r438, %r397, 5120;
	setp.ge.s32 	%p254, %r438, %r398;
	@%p254 bra 	$L__BB36_320;
	setp.lt.s32 	%p255, %r438, %r395;
	@%p255 bra 	$L__BB36_319;
	ld.global.u32 	%r2362, [%rd16+20480];
	bra.uni 	$L__BB36_320;
$L__BB36_319:
	ld.global.u32 	%r2362, [%rd15+20480];
$L__BB36_320:
	add.s32 	%r442, %r397, 5632;
	setp.ge.s32 	%p256, %r442, %r398;
	@%p256 bra 	$L__BB36_324;
	setp.lt.s32 	%p257, %r442, %r395;
	@%p257 bra 	$L__BB36_323;
	ld.global.u32 	%r2363, [%rd16+22528];
	bra.uni 	$L__BB36_324;
$L__BB36_323:
	ld.global.u32 	%r2363, [%rd15+22528];
$L__BB36_324:
	or.b32  	%r446, %r397, 6144;
	setp.ge.s32 	%p258, %r446, %r398;
	@%p258 bra 	$L__BB36_328;
	setp.lt.s32 	%p259, %r446, %r395;
	@%p259 bra 	$L__BB36_327;
	ld.global.u32 	%r2364, [%rd16+24576];
	bra.uni 	$L__BB36_328;
$L__BB36_327:
	ld.global.u32 	%r2364, [%rd15+24576];
$L__BB36_328:
	add.s32 	%r450, %r397, 6656;
	setp.ge.s32 	%p260, %r450, %r398;
	@%p260 bra 	$L__BB36_332;
	setp.lt.s32 	%p261, %r450, %r395;
	@%p261 bra 	$L__BB36_331;
	ld.global.u32 	%r2365, [%rd16+26624];
	bra.uni 	$L__BB36_332;
$L__BB36_331:
	ld.global.u32 	%r2365, [%rd15+26624];
$L__BB36_332:
	or.b32  	%r454, %r397, 7168;
	setp.ge.s32 	%p262, %r454, %r398;
	@%p262 bra 	$L__BB36_336;
	setp.lt.s32 	%p263, %r454, %r395;
	@%p263 bra 	$L__BB36_335;
	ld.global.u32 	%r2366, [%rd16+28672];
	bra.uni 	$L__BB36_336;
$L__BB36_335:
	ld.global.u32 	%r2366, [%rd15+28672];
$L__BB36_336:
	add.s32 	%r458, %r397, 7680;
	setp.ge.s32 	%p264, %r458, %r398;
	@%p264 bra 	$L__BB36_340;
	setp.lt.s32 	%p265, %r458, %r395;
	@%p265 bra 	$L__BB36_339;
	ld.global.u32 	%r2367, [%rd16+30720];
	bra.uni 	$L__BB36_340;
$L__BB36_339:
	ld.global.u32 	%r2367, [%rd15+30720];
$L__BB36_340:
	or.b32  	%r462, %r397, 8192;
	setp.ge.s32 	%p266, %r462, %r398;
	@%p266 bra 	$L__BB36_344;
	setp.lt.s32 	%p267, %r462, %r395;
	@%p267 bra 	$L__BB36_343;
	ld.global.u32 	%r2368, [%rd16+32768];
	bra.uni 	$L__BB36_344;
$L__BB36_343:
	ld.global.u32 	%r2368, [%rd15+32768];
$L__BB36_344:
	add.s32 	%r466, %r397, 8704;
	setp.ge.s32 	%p268, %r466, %r398;
	@%p268 bra 	$L__BB36_348;
	setp.lt.s32 	%p269, %r466, %r395;
	@%p269 bra 	$L__BB36_347;
	ld.global.u32 	%r2369, [%rd16+34816];
	bra.uni 	$L__BB36_348;
$L__BB36_347:
	ld.global.u32 	%r2369, [%rd15+34816];
$L__BB36_348:
	or.b32  	%r470, %r397, 9216;
	setp.ge.s32 	%p270, %r470, %r398;
	@%p270 bra 	$L__BB36_352;
	setp.lt.s32 	%p271, %r470, %r395;
	@%p271 bra 	$L__BB36_351;
	ld.global.u32 	%r2370, [%rd16+36864];
	bra.uni 	$L__BB36_352;
$L__BB36_351:
	ld.global.u32 	%r2370, [%rd15+36864];
$L__BB36_352:
	mov.u32 	%r832, _ZN6thrust24THRUST_300001_SM_1000_NS8cuda_cub4core6detail5shmemE;
	add.s32 	%r833, %r832, 2048;
	shl.b32 	%r835, %r397, 2;
	add.s32 	%r474, %r833, %r835;
	st.shared.u32 	[%r474], %r2352;
	st.shared.u32 	[%r474+2048], %r2353;
	st.shared.u32 	[%r474+4096], %r2354;
	st.shared.u32 	[%r474+6144], %r2355;
	st.shared.u32 	[%r474+8192], %r2356;
	st.shared.u32 	[%r474+10240], %r2357;
	st.shared.u32 	[%r474+12288], %r2358;
	st.shared.u32 	[%r474+14336], %r2359;
	st.shared.u32 	[%r474+16384], %r2360;
	st.shared.u32 	[%r474+18432], %r2361;
	st.shared.u32 	[%r474+20480], %r2362;
	st.shared.u32 	[%r474+22528], %r2363;
	st.shared.u32 	[%r474+24576], %r2364;
	st.shared.u32 	[%r474+26624], %r2365;
	st.shared.u32 	[%r474+28672], %r2366;
	st.shared.u32 	[%r474+30720], %r2367;
	st.shared.u32 	[%r474+32768], %r2368;
	st.shared.u32 	[%r474+34816], %r2369;
	st.shared.u32 	[%r474+36864], %r2370;
	bar.sync 	0;
	mul.lo.s32 	%r836, %r397, 19;
	min.s32 	%r475, %r398, %r836;
	shl.b32 	%r837, %r395, 2;
	add.s32 	%r476, %r833, %r837;
	sub.s32 	%r838, %r475, %r812;
	max.s32 	%r2373, %r838, 0;
	min.s32 	%r2372, %r395, %r475;
	setp.ge.s32 	%p272, %r2373, %r2372;
	@%p272 bra 	$L__BB36_354;
$L__BB36_353:
	add.s32 	%r839, %r2373, %r2372;
	shr.s32 	%r840, %r839, 1;
	shl.b32 	%r841, %r840, 2;
	add.s32 	%r843, %r832, %r841;
	ld.shared.u32 	%r844, [%r843+2048];
	not.b32 	%r845, %r840;
	add.s32 	%r846, %r475, %r845;
	shl.b32 	%r847, %r846, 2;
	add.s32 	%r848, %r476, %r847;
	ld.shared.u32 	%r849, [%r848];
	setp.gt.s32 	%p273, %r849, %r844;
	add.s32 	%r850, %r840, 1;
	selp.b32 	%r2373, %r2373, %r850, %p273;
	selp.b32 	%r2372, %r840, %r2372, %p273;
	setp.lt.s32 	%p274, %r2373, %r2372;
	@%p274 bra 	$L__BB36_353;
$L__BB36_354:
	sub.s32 	%r484, %r475, %r2373;
	setp.ge.s32 	%p275, %r484, %r812;
	mov.b32 	%r2400, 0;
	@%p275 bra 	$L__BB36_379;
	shl.b32 	%r854, %r484, 2;
	add.s32 	%r485, %r476, %r854;
	ld.shared.u32 	%r486, [%r485];
	setp.lt.s32 	%p276, %r2373, 1;
	mov.b32 	%r2377, 0;
	mov.u32 	%r2376, %r2373;
	@%p276 bra 	$L__BB36_357;
	mul.lo.s32 	%r855, %r2373, 511;
	shr.s32 	%r856, %r855, 9;
	shl.b32 	%r857, %r856, 2;
	add.s32 	%r859, %r832, %r857;
	ld.shared.u32 	%r860, [%r859+2048];
	setp.gt.s32 	%p277, %r860, %r486;
	add.s32 	%r861, %r856, 1;
	selp.b32 	%r2376, %r2373, %r856, %p277;
	selp.b32 	%r2377, %r861, 0, %p277;
$L__BB36_357:
	setp.ge.s32 	%p278, %r2377, %r2376;
	@%p278 bra 	$L__BB36_359;
	mad.lo.s32 	%r862, %r2376, 127, %r2377;
	shr.s32 	%r863, %r862, 7;
	shl.b32 	%r864, %r863, 2;
	add.s32 	%r866, %r832, %r864;
	ld.shared.u32 	%r867, [%r866+2048];
	setp.gt.s32 	%p279, %r867, %r486;
	add.s32 	%r868, %r863, 1;
	selp.b32 	%r2376, %r2376, %r863, %p279;
	selp.b32 	%r2377, %r868, %r2377, %p279;
$L__BB36_359:
	setp.ge.s32 	%p280, %r2377, %r2376;
	@%p280 bra 	$L__BB36_361;
	mad.lo.s32 	%r869, %r2376, 31, %r2377;
	shr.s32 	%r870, %r869, 5;
	shl.b32 	%r871, %r870, 2;
	add.s32 	%r873, %r832, %r871;
	ld.shared.u32 	%r874, [%r873+2048];
	setp.gt.s32 	%p281, %r874, %r486;
	add.s32 	%r875, %r870, 1;
	selp.b32 	%r2376, %r2376, %r870, %p281;
	selp.b32 	%r2377, %r875, %r2377, %p281;
$L__BB36_361:
	setp.ge.s32 	%p282, %r2377, %r2376;
	@%p282 bra 	$L__BB36_363;
	mad.lo.s32 	%r876, %r2376, 15, %r2377;
	shr.s32 	%r877, %r876, 4;
	shl.b32 	%r878, %r877, 2;
	add.s32 	%r880, %r832, %r878;
	ld.shared.u32 	%r881, [%r880+2048];
	setp.gt.s32 	%p283, %r881, %r486;
	add.s32 	%r882, %r877, 1;
	selp.b32 	%r2376, %r2376, %r877, %p283;
	selp.b32 	%r2377, %r882, %r2377, %p283;
$L__BB36_363:
	setp.ge.s32 	%p284, %r2377, %r2376;
	@%p284 bra 	$L__BB36_365;
$L__BB36_364:
	add.s32 	%r884, %r2377, %r2376;
	shr.s32 	%r885, %r884, 1;
	shl.b32 	%r886, %r885, 2;
	add.s32 	%r888, %r832, %r886;
	ld.shared.u32 	%r889, [%r888+2048];
	setp.gt.s32 	%p285, %r889, %r486;
	add.s32 	%r890, %r885, 1;
	selp.b32 	%r2376, %r2376, %r885, %p285;
	selp.b32 	%r2377, %r890, %r2377, %p285;
	setp.lt.s32 	%p286, %r2377, %r2376;
	@%p286 bra 	$L__BB36_364;
$L__BB36_365:
	setp.lt.s32 	%p287, %r484, 1;
	mov.b32 	%r2388, 0;
	mov.u32 	%r2387, %r484;
	@%p287 bra 	$L__BB36_367;
	mul.lo.s32 	%r893, %r484, 511;
	shr.s32 	%r894, %r893, 9;
	shl.b32 	%r895, %r894, 2;
	add.s32 	%r896, %r476, %r895;
	ld.shared.u32 	%r897, [%r896];
	setp.gt.s32 	%p288, %r897, %r486;
	add.s32 	%r898, %r894, 1;
	selp.b32 	%r2387, %r484, %r894, %p288;
	selp.b32 	%r2388, %r898, 0, %p288;
$L__BB36_367:
	setp.ge.s32 	%p289, %r2388, %r2387;
	@%p289 bra 	$L__BB36_369;
	mad.lo.s32 	%r900, %r2387, 127, %r2388;
	shr.s32 	%r901, %r900, 7;
	shl.b32 	%r902, %r901, 2;
	add.s32 	%r903, %r476, %r902;
	ld.shared.u32 	%r904, [%r903];
	setp.gt.s32 	%p290, %r904, %r486;
	add.s32 	%r905, %r901, 1;
	selp.b32 	%r2387, %r2387, %r901, %p290;
	selp.b32 	%r2388, %r905, %r2388, %p290;
$L__BB36_369:
	setp.ge.s32 	%p291, %r2388, %r2387;
	@%p291 bra 	$L__BB36_371;
	mad.lo.s32 	%r906, %r2387, 31, %r2388;
	shr.s32 	%r907, %r906, 5;
	shl.b32 	%r908, %r907, 2;
	add.s32 	%r909, %r476, %r908;
	ld.shared.u32 	%r910, [%r909];
	setp.gt.s32 	%p292, %r910, %r486;
	add.s32 	%r911, %r907, 1;
	selp.b32 	%r2387, %r2387, %r907, %p292;
	selp.b32 	%r2388, %r911, %r2388, %p292;
$L__BB36_371:
	setp.ge.s32 	%p293, %r2388, %r2387;
	@%p293 bra 	$L__BB36_373;
	mad.lo.s32 	%r912, %r2387, 15, %r2388;
	shr.s32 	%r913, %r912, 4;
	shl.b32 	%r914, %r913, 2;
	add.s32 	%r915, %r476, %r914;
	ld.shared.u32 	%r916, [%r915];
	setp.gt.s32 	%p294, %r916, %r486;
	add.s32 	%r917, %r913, 1;
	selp.b32 	%r2387, %r2387, %r913, %p294;
	selp.b32 	%r2388, %r917, %r2388, %p294;
$L__BB36_373:
	setp.ge.s32 	%p295, %r2388, %r2387;
	@%p295 bra 	$L__BB36_375;
$L__BB36_374:
	add.s32 	%r919, %r2388, %r2387;
	shr.s32 	%r920, %r919, 1;
	shl.b32 	%r921, %r920, 2;
	add.s32 	%r922, %r476, %r921;
	ld.shared.u32 	%r923, [%r922];
	setp.gt.s32 	%p296, %r923, %r486;
	add.s32 	%r924, %r920, 1;
	selp.b32 	%r2387, %r2387, %r920, %p296;
	selp.b32 	%r2388, %r924, %r2388, %p296;
	setp.lt.s32 	%p297, %r2388, %r2387;
	@%p297 bra 	$L__BB36_374;
$L__BB36_375:
	sub.s32 	%r927, %r2373, %r2377;
	sub.s32 	%r531, %r484, %r2388;
	add.s32 	%r532, %r531, %r927;
	shr.s32 	%r928, %r532, 1;
	max.s32 	%r533, %r928, %r531;
	add.s32 	%r930, %r2388, %r533;
	add.s32 	%r931, %r930, 1;
	min.s32 	%r932, %r931, %r812;
	sub.s32 	%r2397, %r932, %r484;
	setp.lt.s32 	%p298, %r2397, 1;
	mov.b32 	%r2398, 0;
	@%p298 bra 	$L__BB36_378;
	mov.b32 	%r2398, 0;
$L__BB36_377:
	add.s32 	%r934, %r2398, %r2397;
	shr.s32 	%r935, %r934, 1;
	shl.b32 	%r936, %r935, 2;
	add.s32 	%r937, %r485, %r936;
	ld.shared.u32 	%r938, [%r937];
	setp.gt.s32 	%p299, %r486, %r938;
	add.s32 	%r939, %r935, 1;
	selp.b32 	%r2397, %r935, %r2397, %p299;
	selp.b32 	%r2398, %r2398, %r939, %p299;
	setp.lt.s32 	%p300, %r2398, %r2397;
	@%p300 bra 	$L__BB36_377;
$L__BB36_378:
	add.s32 	%r940, %r531, %r2398;
	min.s32 	%r941, %r940, %r533;
	sub.s32 	%r942, %r532, %r941;
	add.s32 	%r943, %r941, 1;
	setp.eq.s32 	%p301, %r942, %r943;
	setp.lt.s32 	%p302, %r533, %r940;
	and.pred  	%p303, %p301, %p302;
	add.s32 	%r2373, %r942, %r2377;
	selp.u32 	%r2400, 1, 0, %p303;
$L__BB36_379:
	sub.s32 	%r944, %r475, %r2373;
	add.s32 	%r945, %r944, %r2400;
	setp.eq.s32 	%p304, %r397, 0;
	shl.b32 	%r946, %r395, 16;
	or.b32  	%r947, %r946, %r812;
	shl.b32 	%r948, %r2373, 16;
	or.b32  	%r949, %r945, %r948;
	selp.b32 	%r950, %r947, %r949, %p304;
	add.s32 	%r951, %r397, -1;
	selp.b32 	%r952, 511, %r951, %p304;
	shl.b32 	%r953, %r952, 2;
	add.s32 	%r955, %r832, %r953;
	st.shared.u32 	[%r955], %r950;
	bar.sync 	0;
	ld.shared.u32 	%r956, [%r474+-2048];
	shr.s32 	%r544, %r956, 16;
	and.b32  	%r957, %r956, 65535;
	add.s32 	%r2408, %r945, %r395;
	add.s32 	%r546, %r957, %r395;
	add.s32 	%r547, %r546, %r544;
	shl.b32 	%r958, %r945, 2;
	add.s32 	%r548, %r476, %r958;
	ld.shared.u32 	%r2407, [%r548];
	shl.b32 	%r959, %r2373, 2;
	add.s32 	%r960, %r832, %r959;
	add.s32 	%r550, %r960, 2048;
	ld.shared.u32 	%r551, [%r960+2048];
	setp.ge.s32 	%p731, %r2373, %r544;
	setp.lt.s32 	%p305, %r2373, %r544;
	setp.ge.s32 	%p306, %r2408, %r546;
	and.pred  	%p732, %p306, %p305;
	or.pred  	%p307, %p731, %p306;
	@%p307 bra 	$L__BB36_381;
	setp.gt.s32 	%p732, %r551, %r2407;
	setp.gt.s32 	%p731, %r2407, %r551;
$L__BB36_381:
	add.s32 	%r961, %r2408, %r2373;
	setp.lt.s32 	%p308, %r961, %r547;
	and.pred  	%p123, %p308, %p732;
	mov.u32 	%r2401, %r551;
	@%p731 bra 	$L__BB36_383;
	add.s32 	%r2373, %r2373, 1;
	ld.shared.u32 	%r2401, [%r550+4];
$L__BB36_383:
	@%p732 bra 	$L__BB36_385;
	add.s32 	%r2408, %r2408, 1;
	ld.shared.u32 	%r2407, [%r548+4];
$L__BB36_385:
	setp.ge.s32 	%p733, %r2373, %r544;
	setp.lt.s32 	%p309, %r2373, %r544;
	setp.ge.s32 	%p310, %r2408, %r546;
	and.pred  	%p734, %p310, %p309;
	or.pred  	%p311, %p733, %p310;
	@%p311 bra 	$L__BB36_387;
	setp.gt.s32 	%p734, %r2401, %r2407;
	setp.gt.s32 	%p733, %r2407, %r2401;
$L__BB36_387:
	add.s32 	%r962, %r2408, %r2373;
	setp.lt.s32 	%p312, %r962, %r547;
	and.pred  	%p130, %p312, %p734;
	mov.u32 	%r2405, %r2401;
	@%p733 bra 	$L__BB36_389;
	add.s32 	%r560, %r2373, 1;
	shl.b32 	%r963, %r2373, 2;
	add.s32 	%r965, %r832, %r963;
	ld.shared.u32 	%r2405, [%r965+2052];
	mov.u32 	%r2373, %r560;
$L__BB36_389:
	@%p734 bra 	$L__BB36_391;
	add.s32 	%r564, %r2408, 1;
	shl.b32 	%r966, %r2408, 2;
	add.s32 	%r968, %r832, %r966;
	ld.shared.u32 	%r2407, [%r968+2052];
	mov.u32 	%r2408, %r564;
$L__BB36_391:
	setp.ge.s32 	%p735, %r2373, %r544;
	setp.lt.s32 	%p313, %r2373, %r544;
	setp.ge.s32 	%p314, %r2408, %r546;
	and.pred  	%p736, %p314, %p313;
	or.pred  	%p315, %p735, %p314;
	@%p315 bra 	$L__BB36_393;
	setp.gt.s32 	%p736, %r2405, %r2407;
	setp.gt.s32 	%p735, %r2407, %r2405;
$L__BB36_393:
	add.s32 	%r969, %r2408, %r2373;
	setp.lt.s32 	%p316, %r969, %r547;
	and.pred  	%p137, %p316, %p736;
	mov.u32 	%r2409, %r2405;
	@%p735 bra 	$L__BB36_395;
	add.s32 	%r568, %r2373, 1;
	shl.b32 	%r970, %r2373, 2;
	add.s32 	%r972, %r832, %r970;
	ld.shared.u32 	%r2409, [%r972+2052];
	mov.u32 	%r2373, %r568;
$L__BB36_395:
	@%p736 bra 	$L__BB36_397;
	add.s32 	%r572, %r2408, 1;
	shl.b32 	%r973, %r2408, 2;
	add.s32 	%r975, %r832, %r973;
	ld.shared.u32 	%r2407, [%r975+2052];
	mov.u32 	%r2408, %r572;
$L__BB36_397:
	setp.ge.s32 	%p737, %r2373, %r544;
	setp.lt.s32 	%p317, %r2373, %r544;
	setp.ge.s32 	%p318, %r2408, %r546;
	and.pred  	%p738, %p318, %p317;
	or.pred  	%p319, %p737, %p318;
	@%p319 bra 	$L__BB36_399;
	setp.gt.s32 	%p738, %r2409, %r2407;
	setp.gt.s32 	%p737, %r2407, %r2409;
$L__BB36_399:
	add.s32 	%r976, %r2408, %r2373;
	setp.lt.s32 	%p320, %r976, %r547;
	and.pred  	%p144, %p320, %p738;
	mov.u32 	%r2413, %r2409;
	@%p737 bra 	$L__BB36_401;
	add.s32 	%r576, %r2373, 1;
	shl.b32 	%r977, %r2373, 2;
	add.s32 	%r979, %r832, %r977;
	ld.shared.u32 	%r2413, [%r979+2052];
	mov.u32 	%r2373, %r576;
$L__BB36_401:
	@%p738 bra 	$L__BB36_403;
	add.s32 	%r580, %r2408, 1;
	shl.b32 	%r980, %r2408, 2;
	add.s32 	%r982, %r832, %r980;
	ld.shared.u32 	%r2407, [%r982+2052];
	mov.u32 	%r2408, %r580;
$L__BB36_403:
	setp.ge.s32 	%p739, %r2373, %r544;
	setp.lt.s32 	%p321, %r2373, %r544;
	setp.ge.s32 	%p322, %r2408, %r546;
	and.pred  	%p740, %p322, %p321;
	or.pred  	%p323, %p739, %p322;
	@%p323 bra 	$L__BB36_405;
	setp.gt.s32 	%p740, %r2413, %r2407;
	setp.gt.s32 	%p739, %r2407, %r2413;
$L__BB36_405:
	add.s32 	%r983, %r2408, %r2373;
	setp.lt.s32 	%p324, %r983, %r547;
	and.pred  	%p151, %p324, %p740;
	mov.u32 	%r2417, %r2413;
	@%p739 bra 	$L__BB36_407;
	add.s32 	%r584, %r2373, 1;
	shl.b32 	%r984, %r2373, 2;
	mov.u32 	%r985, _ZN6thrust24THRUST_300001_SM_1000_NS8cuda_cub4core6detail5shmemE;
	add.s32 	%r986, %r985, %r984;
	ld.shared.u32 	%r2417, [%r986+2052];
	mov.u32 	%r2373, %r584;
$L__BB36_407:
	@%p740 bra 	$L__BB36_409;
	add.s32 	%r588, %r2408, 1;
	shl.b32 	%r987, %r2408, 2;
	mov.u32 	%r988, _ZN6thrust24THRUST_300001_SM_1000_NS8cuda_cub4core6detail5shmemE;
	add.s32 	%r989, %r988, %r987;
	ld.shared.u32 	%r2407, [%r989+2052];
	mov.u32 	%r2408, %r588;
$L__BB36_409:
	setp.ge.s32 	%p741, %r2373, %r544;
	setp.lt.s32 	%p325, %r2373, %r544;
	setp.ge.s32 	%p326, %r2408, %r546;
	and.pred  	%p742, %p326, %p325;
	or.pred  	%p327, %p741, %p326;
	@%p327 bra 	$L__BB36_411;
	setp.gt.s32 	%p742, %r2417, %r2407;
	setp.gt.s32 	%p741, %r2407, %r2417;
$L__BB36_411:
	mov.u32 	%r2421, %r2417;
	mov.u32 	%r2426, %r2373;
	@%p741 bra 	$L__BB36_413;
	add.s32 	%r2426, %r2373, 1;
	shl.b32 	%r990, %r2373, 2;
	mov.u32 	%r991, _ZN6thrust24THRUST_300001_SM_1000_NS8cuda_cub4core6detail5shmemE;
	add.s32 	%r992, %r991, %r990;
	ld.shared.u32 	%r2421, [%r992+2052];
$L__BB36_413:
	mov.u32 	%r2428, %r2408;
	@%p742 bra 	$L__BB36_415;
	add.s32 	%r2428, %r2408, 1;
	shl.b32 	%r993, %r2408, 2;
	mov.u32 	%r994, _ZN6thrust24THRUST_300001_SM_1000_NS8cuda_cub4core6detail5shmemE;
	add.s32 	%r995, %r994, %r993;
	ld.shared.u32 	%r2407, [%r995+2052];
$L__BB36_415:
	setp.ge.s32 	%p743, %r2426, %r544;
	setp.lt.s32 	%p328, %r2426, %r544;
	setp.ge.s32 	%p329, %r2428, %r546;
	and.pred  	%p744, %p329, %p328;
	or.pred  	%p330, %p743, %p329;
	@%p330 bra 	$L__BB36_417;
	setp.gt.s32 	%p744, %r2421, %r2407;
	setp.gt.s32 	%p743, %r2407, %r2421;
$L__BB36_417:
	add.s32 	%r996, %r2428, %r2426;
	setp.lt.s32 	%p331, %r996, %r547;
	selp.b32 	%r997, 64, 0, %p744;
	selp.b32 	%r998, %r997, 0, %p331;
	add.s32 	%r999, %r2408, %r2373;
	setp.lt.s32 	%p332, %r999, %r547;
	selp.b32 	%r1000, 32, 0, %p742;
	selp.b32 	%r1001, %r1000, 0, %p332;
	or.b32  	%r1002, %r1001, %r998;
	selp.b32 	%r1003, 8, 0, %p144;
	selp.b32 	%r1004, 4, 0, %p137;
	selp.u32 	%r1005, 1, 0, %p123;
	selp.b32 	%r1006, 2, 0, %p130;
	or.b32  	%r1007, %r1006, %r1005;
	or.b32  	%r1008, %r1007, %r1004;
	or.b32  	%r1009, %r1008, %r1003;
	selp.b32 	%r1010, 16, 0, %p151;
	or.b32  	%r1011, %r1009, %r1010;
	or.b32  	%r600, %r1002, %r1011;
	mov.u32 	%r2425, %r2421;
	@%p743 bra 	$L__BB36_419;
	add.s32 	%r601, %r2426, 1;
	shl.b32 	%r1012, %r2426, 2;
	mov.u32 	%r1013, _ZN6thrust24THRUST_300001_SM_1000_NS8cuda_cub4core6detail5shmemE;
	add.s32 	%r1014, %r1013, %r1012;
	ld.shared.u32 	%r2425, [%r1014+2052];
	mov.u32 	%r2426, %r601;
$L__BB36_419:
	@%p744 bra 	$L__BB36_421;
	add.s32 	%r605, %r2428, 1;
	shl.b32 	%r1015, %r2428, 2;
	mov.u32 	%r1016, _ZN6thrust24THRUST_300001_SM_1000_NS8cuda_cub4core6detail5shmemE;
	add.s32 	%r1017, %r1016, %r1015;
	ld.shared.u32 	%r2407, [%r1017+2052];
	mov.u32 	%r2428, %r605;
$L__BB36_421:
	setp.ge.s32 	%p745, %r2426, %r544;
	setp.lt.s32 	%p333, %r2426, %r544;
	setp.ge.s32 	%p334, %r2428, %r546;
	and.pred  	%p746, %p334, %p333;
	or.pred  	%p335, %p745, %p334;
	@%p335 bra 	$L__BB36_423;
	setp.gt.s32 	%p746, %r2425, %r2407;
	setp.gt.s32 	%p745, %r2407, %r2425;
$L__BB36_423:
	mov.u32 	%r2429, %r2425;
	mov.u32 	%r2434, %r2426;
	@%p745 bra 	$L__BB36_425;
	add.s32 	%r2434, %r2426, 1;
	shl.b32 	%r1018, %r2426, 2;
	mov.u32 	%r1019, _ZN6thrust24THRUST_300001_SM_1000_NS8cuda_cub4core6detail5shmemE;
	add.s32 	%r1020, %r1019, %r1018;
	ld.shared.u32 	%r2429, [%r1020+2052];
$L__BB36_425:
	mov.u32 	%r2436, %r2428;
	@%p746 bra 	$L__BB36_427;
	add.s32 	%r2436, %r2428, 1;
	shl.b32 	%r1021, %r2428, 2;
	mov.u32 	%r1022, _ZN6thrust24THRUST_300001_SM_1000_NS8cuda_cub4core6detail5shmemE;
	add.s32 	%r1023, %r1022, %r1021;
	ld.shared.u32 	%r2407, [%r1023+2052];
$L__BB36_427:
	setp.ge.s32 	%p747, %r2434, %r544;
	setp.lt.s32 	%p336, %r2434, %r544;
	setp.ge.s32 	%p337, %r2436, %r546;
	and.pred  	%p748, %p337, %p336;
	or.pred  	%p338, %p747, %p337;
	@%p338 bra 	$L__BB36_429;
	setp.gt.s32 	%p748, %r2429, %r2407;
	setp.gt.s32 	%p747, %r2407, %r2429;
$L__BB36_429:
	add.s32 	%r1024, %r2436, %r2434;
	setp.lt.s32 	%p339, %r1024, %r547;
	selp.b32 	%r1025, 256, 0, %p748;
	selp.b32 	%r1026, %r1025, 0, %p339;
	add.s32 	%r1027, %r2428, %r2426;
	setp.lt.s32 	%p340, %r1027, %r547;
	selp.b32 	%r1028, 128, 0, %p746;
	selp.b32 	%r1029, %r1028, 0, %p340;
	or.b32  	%r1030, %r1029, %r1026;
	or.b32  	%r617, %r1030, %r600;
	mov.u32 	%r2433, %r2429;
	@%p747 bra 	$L__BB36_431;
	add.s32 	%r618, %r2434, 1;
	shl.b32 	%r1031, %r2434, 2;
	mov.u32 	%r1032, _ZN6thrust24THRUST_300001_SM_1000_NS8cuda_cub4core6detail5shmemE;
	add.s32 	%r1033, %r1032, %r1031;
	ld.shared.u32 	%r2433, [%r1033+2052];
	mov.u32 	%r2434, %r618;
$L__BB36_431:
	@%p748 bra 	$L__BB36_433;
	add.s32 	%r622, %r2436, 1;
	shl.b32 	%r1034, %r2436, 2;
	mov.u32 	%r1035, _ZN6thrust24THRUST_300001_SM_1000_NS8cuda_cub4core6detail5shmemE;
	add.s32 	%r1036, %r1035, %r1034;
	ld.shared.u32 	%r2407, [%r1036+2052];
	mov.u32 	%r2436, %r622;
$L__BB36_433:
	setp.ge.s32 	%p749, %r2434, %r544;
	setp.lt.s32 	%p341, %r2434, %r544;
	setp.ge.s32 	%p342, %r2436, %r546;
	and.pred  	%p750, %p342, %p341;
	or.pred  	%p343, %p749, %p342;
	@%p343 bra 	$L__BB36_435;
	setp.gt.s32 	%p750, %r2433, %r2407;
	setp.gt.s32 	%p749, %r2407, %r2433;
$L__BB36_435:
	mov.u32 	%r2437, %r2433;
	mov.u32 	%r2442, %r2434;
	@%p749 bra 	$L__BB36_437;
	add.s32 	%r2442, %r2434, 1;
	shl.b32 	%r1037, %r2434, 2;
	mov.u32 	%r1038, _ZN6thrust24THRUST_300001_SM_1000_NS8cuda_cub4core6detail5shmemE;
	add.s32 	%r1039, %r1038, %r1037;
	ld.shared.u32 	%r2437, [%r1039+2052];
$L__BB36_437:
	mov.u32 	%r2444, %r2436;
	@%p750 bra 	$L__BB36_439;
	add.s32 	%r2444, %r2436, 1;
	shl.b32 	%r1040, %r2436, 2;
	mov.u32 	%r1041, _ZN6thrust24THRUST_300001_SM_1000_NS8cuda_cub4core6detail5shmemE;
	add.s32 	%r1042, %r1041, %r1040;
	ld.shared.u32 	%r2407, [%r1042+2052];
$L__BB36_439:
	setp.ge.s32 	%p751, %r2442, %r544;
	setp.lt.s32 	%p344, %r2442, %r544;
	setp.ge.s32 	%p345, %r2444, %r546;
	and.pred  	%p752, %p345, %p344;
	or.pred  	%p346, %p751, %p345;
	@%p346 bra 	$L__BB36_441;
	setp.gt.s32 	%p752, %r2437, %r2407;
	setp.gt.s32 	%p751, %r2407, %r2437;
$L__BB36_441:
	add.s32 	%r1043, %r2444, %r2442;
	setp.lt.s32 	%p347, %r1043, %r547;
	selp.b32 	%r1044, 1024, 0, %p752;
	selp.b32 	%r1045, %r1044, 0, %p347;
	add.s32 	%r1046, %r2436, %r2434;
	setp.lt.s32 	%p348, %r1046, %r547;
	selp.b32 	%r1047, 512, 0, %p750;
	selp.b32 	%r1048, %r1047, 0, %p348;
	or.b32  	%r1049, %r1048, %r1045;
	or.b32  	%r634, %r1049, %r617;
	mov.u32 	%r2441, %r2437;
	@%p751 bra 	$L__BB36_443;
	add.s32 	%r635, %r2442, 1;
	shl.b32 	%r1050, %r2442, 2;
	mov.u32 	%r1051, _ZN6thrust24THRUST_300001_SM_1000_NS8cuda_cub4core6detail5shmemE;
	add.s32 	%r1052, %r1051, %r1050;
	ld.shared.u32 	%r2441, [%r1052+2052];
	mov.u32 	%r2442, %r635;
$L__BB36_443:
	@%p752 bra 	$L__BB36_445;
	add.s32 	%r639, %r2444, 1;
	shl.b32 	%r1053, %r2444, 2;
	mov.u32 	%r1054, _ZN6thrust24THRUST_300001_SM_1000_NS8cuda_cub4core6detail5shmemE;
	add.s32 	%r1055, %r1054, %r1053;
	ld.shared.u32 	%r2407, [%r1055+2052];
	mov.u32 	%r2444, %r639;
$L__BB36_445:
	setp.ge.s32 	%p753, %r2442, %r544;
	setp.lt.s32 	%p349, %r2442, %r544;
	setp.ge.s32 	%p350, %r2444, %r546;
	and.pred  	%p754, %p350, %p349;
	or.pred  	%p351, %p753, %p350;
	@%p351 bra 	$L__BB36_447;
	setp.gt.s32 	%p754, %r2441, %r2407;
	setp.gt.s32 	%p753, %r2407, %r2441;
$L__BB36_447:
	mov.u32 	%r2445, %r2441;
	mov.u32 	%r2450, %r2442;
	@%p753 bra 	$L__BB36_449;
	add.s32 	%r2450, %r2442, 1;
	shl.b32 	%r1056, %r2442, 2;
	mov.u32 	%r1057, _ZN6thrust24THRUST_300001_SM_1000_NS8cuda_cub4core6detail5shmemE;
	add.s32 	%r1058, %r1057, %r1056;
	ld.shared.u32 	%r2445, [%r1058+2052];
$L__BB36_449:
	mov.u32 	%r2452, %r2444;
	@%p754 bra 	$L__BB36_451;
	add.s32 	%r2452, %r2444, 1;
	shl.b32 	%r1059, %r2444, 2;
	mov.u32 	%r1060, _ZN6thrust24THRUST_300001_SM_1000_NS8cuda_cub4core6detail5shmemE;
	add.s32 	%r1061, %r1060, %r1059;
	ld.shared.u32 	%r2407, [%r1061+2052];
$L__BB36_451:
	setp.ge.s32 	%p755, %r2450, %r544;
	setp.lt.s32 	%p352, %r2450, %r544;
	setp.ge.s32 	%p353, %r2452, %r546;
	and.pred  	%p756, %p353, %p352;
	or.pred  	%p354, %p755, %p353;
	@%p354 bra 	$L__BB36_453;
	setp.gt.s32 	%p756, %r2445, %r2407;
	setp.gt.s32 	%p755, %r2407, %r2445;
$L__BB36_453:
	add.s32 	%r1062, %r2452, %r2450;
	setp.lt.s32 	%p355, %r1062, %r547;
	selp.b32 	%r1063, 4096, 0, %p756;
	selp.b32 	%r1064, %r1063, 0, %p355;
	add.s32 	%r1065, %r2444, %r2442;
	setp.lt.s32 	%p356, %r1065, %r547;
	selp.b32 	%r1066, 2048, 0, %p754;
	selp.b32 	%r1067, %r1066, 0, %p356;
	or.b32  	%r1068, %r1067, %r1064;
	or.b32  	%r651, %r1068, %r634;
	mov.u32 	%r2449, %r2445;
	@%p755 bra 	$L__BB36_455;
	add.s32 	%r652, %r2450, 1;
	shl.b32 	%r1069, %r2450, 2;
	mov.u32 	%r1070, _ZN6thrust24THRUST_300001_SM_1000_NS8cuda_cub4core6detail5shmemE;
	add.s32 	%r1071, %r1070, %r1069;
	ld.shared.u32 	%r2449, [%r1071+2052];
	mov.u32 	%r2450, %r652;
$L__BB36_455:
	@%p756 bra 	$L__BB36_457;
	add.s32 	%r656, %r2452, 1;
	shl.b32 	%r1072, %r2452, 2;
	mov.u32 	%r1073, _ZN6thrust24THRUST_300001_SM_1000_NS8cuda_cub4core6detail5shmemE;
	add.s32 	%r1074, %r1073, %r1072;
	ld.shared.u32 	%r2407, [%r1074+2052];
	mov.u32 	%r2452, %r656;
$L__BB36_457:
	setp.ge.s32 	%p757, %r2450, %r544;
	setp.lt.s32 	%p357, %r2450, %r544;
	setp.ge.s32 	%p358, %r2452, %r546;
	and.pred  	%p758, %p358, %p357;
	or.pred  	%p359, %p757, %p358;
	@%p359 bra 	$L__BB36_459;
	setp.gt.s32 	%p758, %r2449, %r2407;
	setp.gt.s32 	%p757, %r2407, %r2449;
$L__BB36_459:
	mov.u32 	%r2453, %r2449;
	mov.u32 	%r2458, %r2450;
	@%p757 bra 	$L__BB36_461;
	add.s32 	%r2458, %r2450, 1;
	shl.b32 	%r1075, %r2450, 2;
	mov.u32 	%r1076, _ZN6thrust24THRUST_300001_SM_1000_NS8cuda_cub4core6detail5shmemE;
	add.s32 	%r1077, %r1076, %r1075;
	ld.shared.u32 	%r2453, [%r1077+2052];
$L__BB36_461:
	mov.u32 	%r2460, %r2452;
	@%p758 bra 	$L__BB36_463;
	add.s32 	%r2460, %r2452, 1;
	shl.b32 	%r1078, %r2452, 2;
	mov.u32 	%r1079, _ZN6thrust24THRUST_300001_SM_1000_NS8cuda_cub4core6detail5shmemE;
	add.s32 	%r1080, %r1079, %r1078;
	ld.shared.u32 	%r2407, [%r1080+2052];
$L__BB36_463:
	setp.ge.s32 	%p759, %r2458, %r544;
	setp.lt.s32 	%p360, %r2458, %r544;
	setp.ge.s32 	%p361, %r2460, %r546;
	and.pred  	%p760, %p361, %p360;
	or.pred  	%p362, %p759, %p361;
	@%p362 bra 	$L__BB36_465;
	setp.gt.s32 	%p760, %r2453, %r2407;
	setp.gt.s32 	%p759, %r2407, %r2453;
$L__BB36_465:
	add.s32 	%r1081, %r2460, %r2458;
	setp.lt.s32 	%p363, %r1081, %r547;
	selp.b32 	%r1082, 16384, 0, %p760;
	selp.b32 	%r1083, %r1082, 0, %p363;
	add.s32 	%r1084, %r2452, %r2450;
	setp.lt.s32 	%p364, %r1084, %r547;
	selp.b32 	%r1085, 8192, 0, %p758;
	selp.b32 	%r1086, %r1085, 0, %p364;
	or.b32  	%r1087, %r1086, %r1083;
	or.b32  	%r668, %r1087, %r651;
	mov.u32 	%r2457, %r2453;
	@%p759 bra 	$L__BB36_467;
	add.s32 	%r669, %r2458, 1;
	shl.b32 	%r1088, %r2458, 2;
	mov.u32 	%r1089, _ZN6thrust24THRUST_300001_SM_1000_NS8cuda_cub4core6detail5shmemE;
	add.s32 	%r1090, %r1089, %r1088;
	ld.shared.u32 	%r2457, [%r1090+2052];
	mov.u32 	%r2458, %r669;
$L__BB36_467:
	@%p760 bra 	$L__BB36_469;
	add.s32 	%r673, %r2460, 1;
	shl.b32 	%r1091, %r2460, 2;
	mov.u32 	%r1092, _ZN6thrust24THRUST_300001_SM_1000_NS8cuda_cub4core6detail5shmemE;
	add.s32 	%r1093, %r1092, %r1091;
	ld.shared.u32 	%r2407, [%r1093+2052];
	mov.u32 	%r2460, %r673;
$L__BB36_469:
	setp.ge.s32 	%p761, %r2458, %r544;
	setp.lt.s32 	%p365, %r2458, %r544;
	setp.ge.s32 	%p366, %r2460, %r546;
	and.pred  	%p762, %p366, %p365;
	or.pred  	%p367, %p761, %p366;
	@%p367 bra 	$L__BB36_471;
	setp.gt.s32 	%p762, %r2457, %r2407;
	setp.gt.s32 	%p761, %r2407, %r2457;
$L__BB36_471:
	mov.u32 	%r2461, %r2457;
	mov.u32 	%r2466, %r2458;
	@%p761 bra 	$L__BB36_473;
	add.s32 	%r2466, %r2458, 1;
	shl.b32 	%r1094, %r2458, 2;
	mov.u32 	%r1095, _ZN6thrust24THRUST_300001_SM_1000_NS8cuda_cub4core6detail5shmemE;
	add.s32 	%r1096, %r1095, %r1094;
	ld.shared.u32 	%r2461, [%r1096+2052];
$L__BB36_473:
	mov.u32 	%r2468, %r2460;
	@%p762 bra 	$L__BB36_475;
	add.s32 	%r2468, %r2460, 1;
	shl.b32 	%r1097, %r2460, 2;
	mov.u32 	%r1098, _ZN6thrust24THRUST_300001_SM_1000_NS8cuda_cub4core6detail5shmemE;
	add.s32 	%r1099, %r1098, %r1097;
	ld.shared.u32 	%r2407, [%r1099+2052];
$L__BB36_475:
	setp.ge.s32 	%p763, %r2466, %r544;
	setp.lt.s32 	%p368, %r2466, %r544;
	setp.ge.s32 	%p369, %r2468, %r546;
	and.pred  	%p764, %p369, %p368;
	or.pred  	%p370, %p763, %p369;
	@%p370 bra 	$L__BB36_477;
	setp.gt.s32 	%p764, %r2461, %r2407;
	setp.gt.s32 	%p763, %r2407, %r2461;
$L__BB36_477:
	add.s32 	%r1100, %r2468, %r2466;
	setp.lt.s32 	%p371, %r1100, %r547;
	selp.b32 	%r1101, 65536, 0, %p764;
	selp.b32 	%r1102, %r1101, 0, %p371;
	add.s32 	%r1103, %r2460, %r2458;
	setp.lt.s32 	%p372, %r1103, %r547;
	selp.b32 	%r1104, 32768, 0, %p762;
	selp.b32 	%r1105, %r1104, 0, %p372;
	or.b32  	%r1106, %r1105, %r1102;
	or.b32  	%r685, %r1106, %r668;
	mov.u32 	%r2465, %r2461;
	@%p763 bra 	$L__BB36_479;
	add.s32 	%r686, %r2466, 1;
	shl.b32 	%r1107, %r2466, 2;
	mov.u32 	%r1108, _ZN6thrust24THRUST_300001_SM_1000_NS8cuda_cub4core6detail5shmemE;
	add.s32 	%r1109, %r1108, %r1107;
	ld.shared.u32 	%r2465, [%r1109+2052];
	mov.u32 	%r2466, %r686;
$L__BB36_479:
	@%p764 bra 	$L__BB36_481;
	add.s32 	%r690, %r2468, 1;
	shl.b32 	%r1110, %r2468, 2;
	mov.u32 	%r1111, _ZN6thrust24THRUST_300001_SM_1000_NS8cuda_cub4core6detail5shmemE;
	add.s32 	%r1112, %r1111, %r1110;
	ld.shared.u32 	%r2407, [%r1112+2052];
	mov.u32 	%r2468, %r690;
$L__BB36_481:
	setp.ge.s32 	%p765, %r2466, %r544;
	setp.lt.s32 	%p373, %r2466, %r544;
	setp.ge.s32 	%p374, %r2468, %r546;
	and.pred  	%p766, %p374, %p373;
	or.pred  	%p375, %p765, %p374;
	@%p375 bra 	$L__BB36_483;
	setp.gt.s32 	%p766, %r2465, %r2407;
	setp.gt.s32 	%p765, %r2407, %r2465;
$L__BB36_483:
	mov.u32 	%r2469, %r2465;
	mov.u32 	%r2470, %r2466;
	@%p765 bra 	$L__BB36_485;
	add.s32 	%r2470, %r2466, 1;
	shl.b32 	%r1113, %r2466, 2;
	mov.u32 	%r1114, _ZN6thrust24THRUST_300001_SM_1000_NS8cuda_cub4core6detail5shmemE;
	add.s32 	%r1115, %r1114, %r1113;
	ld.shared.u32 	%r2469, [%r1115+2052];
$L__BB36_485:
	mov.u32 	%r2472, %r2468;
	@%p766 bra 	$L__BB36_487;
	add.s32 	%r2472, %r2468, 1;
	shl.b32 	%r1116, %r2468, 2;
	mov.u32 	%r1117, _ZN6thrust24THRUST_300001_SM_1000_NS8cuda_cub4core6detail5shmemE;
	add.s32 	%r1118, %r1117, %r1116;
	ld.shared.u32 	%r2407, [%r1118+2052];
$L__BB36_487:
	setp.ge.s32 	%p376, %r2470, %r544;
	setp.lt.s32 	%p377, %r2470, %r544;
	setp.ge.s32 	%p378, %r2472, %r546;
	and.pred  	%p767, %p378, %p377;
	or.pred  	%p379, %p376, %p378;
	@%p379 bra 	$L__BB36_489;
	setp.gt.s32 	%p767, %r2469, %r2407;
$L__BB36_489:
	mov.u32 	%r702, %tid.x;
	add.s32 	%r1119, %r2472, %r2470;
	setp.lt.s32 	%p380, %r1119, %r547;
	selp.b32 	%r1120, 262144, 0, %p767;
	selp.b32 	%r1121, %r1120, 0, %p380;
	add.s32 	%r1122, %r2468, %r2466;
	setp.lt.s32 	%p381, %r1122, %r547;
	selp.b32 	%r1123, 131072, 0, %p766;
	selp.b32 	%r1124, %r1123, 0, %p381;
	or.b32  	%r1125, %r1124, %r1121;
	or.b32  	%r703, %r1125, %r685;
	bar.sync 	0;
	popc.b32 	%r704, %r703;
	mov.u32 	%r1126, %ctaid.x;
	setp.ne.s32 	%p382, %r1126, 0;
	@%p382 bra 	$L__BB36_493;
	shr.u32 	%r705, %r702, 5;
	// begin inline asm
	mov.u32 %r1326, %laneid;
	// end inline asm
	mov.b32 	%r1329, 1;
	mov.b32 	%r1354, 0;
	mov.b32 	%r1356, -1;
	// begin inline asm
	{  .reg .s32 r0;  .reg .pred p;  shfl.sync.up.b32 r0|p, %r704, %r1329, %r1354, %r1356;  @p add.s32 r0, r0, %r704;  mov.s32 %r1327, r0;}
	// end inline asm
	mov.b32 	%r1335, 2;
	// begin inline asm
	{  .reg .s32 r0;  .reg .pred p;  shfl.sync.up.b32 r0|p, %r1327, %r1335, %r1354, %r1356;  @p add.s32 r0, r0, %r1327;  mov.s32 %r1333, r0;}
	// end inline asm
	mov.b32 	%r1341, 4;
	// begin inline asm
	{  .reg .s32 r0;  .reg .pred p;  shfl.sync.up.b32 r0|p, %r1333, %r1341, %r1354, %r1356;  @p add.s32 r0, r0, %r1333;  mov.s32 %r1339, r0;}
	// end inline asm
	mov.b32 	%r1347, 8;
	// begin inline asm
	{  .reg .s32 r0;  .reg .pred p;  shfl.sync.up.b32 r0|p, %r1339, %r1347, %r1354, %r1356;  @p add.s32 r0, r0, %r1339;  mov.s32 %r1345, r0;}
	// end inline asm
	mov.b32 	%r1353, 16;
	// begin inline asm
	{  .reg .s32 r0;  .reg .pred p;  shfl.sync.up.b32 r0|p, %r1345, %r1353, %r1354, %r1356;  @p add.s32 r0, r0, %r1345;  mov.s32 %r1351, r0;}
	// end inline asm
	setp.ne.s32 	%p431, %r1326, 31;
	@%p431 bra 	$L__BB36_492;
	shl.b32 	%r1357, %r705, 2;
	mov.u32 	%r1358, _ZN6thrust24THRUST_300001_SM_1000_NS8cuda_cub4core6detail5shmemE;
	add.s32 	%r1359, %r1358, %r1357;
	st.shared.u32 	[%r1359], %r1351;
$L__BB36_492:
	bar.sync 	0;
	ld.shared.v4.u32 	{%r1361, %r1362, %r1363, %r1364}, [_ZN6thrust24THRUST_300001_SM_1000_NS8cuda_cub4core6detail5shmemE];
	mov.u32 	%r1365, %tid.x;
	shr.u32 	%r1366, %r1365, 5;
	add.s32 	%r1367, %r1362, %r1361;
	setp.eq.s32 	%p432, %r1366, 2;
	selp.b32 	%r1368, %r1367, %r1361, %p432;
	add.s32 	%r1369, %r1367, %r1363;
	setp.eq.s32 	%p433, %r1366, 3;
	selp.b32 	%r1370, %r1369, %r1368, %p433;
	add.s32 	%r1371, %r1369, %r1364;
	setp.eq.s32 	%p434, %r1366, 4;
	selp.b32 	%r1372, %r1371, %r1370, %p434;
	ld.shared.v4.u32 	{%r1373, %r1374, %r1375, %r1376}, [_ZN6thrust24THRUST_300001_SM_1000_NS8cuda_cub4core6detail5shmemE+16];
	add.s32 	%r1377, %r1371, %r1373;
	setp.eq.s32 	%p435, %r1366, 5;
	selp.b32 	%r1378, %r1377, %r1372, %p435;
	add.s32 	%r1379, %r1377, %r1374;
	setp.eq.s32 	%p436, %r1366, 6;
	selp.b32 	%r1380, %r1379, %r1378, %p436;
	add.s32 	%r1381, %r1379, %r1375;
	setp.eq.s32 	%p437, %r1366, 7;
	selp.b32 	%r1382, %r1381, %r1380, %p437;
	add.s32 	%r1383, %r1381, %r1376;
	setp.eq.s32 	%p438, %r1366, 8;
	selp.b32 	%r1384, %r1383, %r1382, %p438;
	ld.shared.v4.u32 	{%r1385, %r1386, %r1387, %r1388}, [_ZN6thrust24THRUST_300001_SM_1000_NS8cuda_cub4core6detail5shmemE+32];
	add.s32 	%r1389, %r1383, %r1385;
	setp.eq.s32 	%p439, %r1366, 9;
	selp.b32 	%r1390, %r1389, %r1384, %p439;
	add.s32 	%r1391, %r1389, %r1386;
	setp.eq.s32 	%p440, %r1366, 10;
	selp.b32 	%r1392, %r1391, %r1390, %p440;
	add.s32 	%r1393, %r1391, %r1387;
	setp.eq.s32 	%p441, %r1366, 11;
	selp.b32 	%r1394, %r1393, %r1392, %p441;
	add.s32 	%r1395, %r1393, %r1388;
	setp.eq.s32 	%p442, %r1366, 12;
	selp.b32 	%r1396, %r1395, %r1394, %p442;
	ld.shared.v4.u32 	{%r1397, %r1398, %r1399, %r1400}, [_ZN6thrust24THRUST_300001_SM_1000_NS8cuda_cub4core6detail5shmemE+48];
	add.s32 	%r1401, %r1395, %r1397;
	setp.eq.s32 	%p443, %r1366, 13;
	selp.b32 	%r1402, %r1401, %r1396, %p443;
	add.s32 	%r1403, %r1401, %r1398;
	setp.eq.s32 	%p444, %r1366, 14;
	selp.b32 	%r1404, %r1403, %r1402, %p444;
	add.s32 	%r1405, %r1403, %r1399;
	setp.eq.s32 	%p445, %r1366, 15;
	selp.b32 	%r1406, %r1405, %r1404, %p445;
	add.s32 	%r2483, %r1405, %r1400;
	setp.lt.u32 	%p446, %r1365, 32;
	selp.b32 	%r1407, 0, %r1406, %p446;
	setp.eq.s32 	%p447, %r1326, 0;
	sub.s32 	%r1408, %r1351, %r704;
	selp.b32 	%r1409, 0, %r1408, %p447;
	add.s32 	%r2480, %r1407, %r1409;
	mov.b32 	%r2484, 0;
	bra.uni 	$L__BB36_523;
$L__BB36_493:
	// begin inline asm
	mov.u32 %r1127, %laneid;
	// end inline asm
	mov.b32 	%r1130, 1;
	mov.b32 	%r1155, 0;
	mov.b32 	%r1157, -1;
	// begin inline asm
	{  .reg .s32 r0;  .reg .pred p;  shfl.sync.up.b32 r0|p, %r704, %r1130, %r1155, %r1157;  @p add.s32 r0, r0, %r704;  mov.s32 %r1128, r0;}
	// end inline asm
	mov.b32 	%r1136, 2;
	// begin inline asm
	{  .reg .s32 r0;  .reg .pred p;  shfl.sync.up.b32 r0|p, %r1128, %r1136, %r1155, %r1157;  @p add.s32 r0, r0, %r1128;  mov.s32 %r1134, r0;}
	// end inline asm
	mov.b32 	%r1142, 4;
	// begin inline asm
	{  .reg .s32 r0;  .reg .pred p;  shfl.sync.up.b32 r0|p, %r1134, %r1142, %r1155, %r1157;  @p add.s32 r0, r0, %r1134;  mov.s32 %r1140, r0;}
	// end inline asm
	mov.b32 	%r1148, 8;
	// begin inline asm
	{  .reg .s32 r0;  .reg .pred p;  shfl.sync.up.b32 r0|p, %r1140, %r1148, %r1155, %r1157;  @p add.s32 r0, r0, %r1140;  mov.s32 %r1146, r0;}
	// end inline asm
	mov.b32 	%r1154, 16;
	// begin inline asm
	{  .reg .s32 r0;  .reg .pred p;  shfl.sync.up.b32 r0|p, %r1146, %r1154, %r1155, %r1157;  @p add.s32 r0, r0, %r1146;  mov.s32 %r1152, r0;}
	// end inline asm
	setp.ne.s32 	%p383, %r1127, 31;
	@%p383 bra 	$L__BB36_495;
	shr.u32 	%r1158, %r702, 3;
	and.b32  	%r1159, %r1158, 124;
	mov.u32 	%r1160, _ZN6thrust24THRUST_300001_SM_1000_NS8cuda_cub4core6detail5shmemE;
	add.s32 	%r1161, %r1160, %r1159;
	st.shared.u32 	[%r1161], %r1152;
$L__BB36_495:
	sub.s32 	%r1162, %r1152, %r704;
	bar.sync 	0;
	ld.shared.v4.u32 	{%r1163, %r1164, %r1165, %r1166}, [_ZN6thrust24THRUST_300001_SM_1000_NS8cuda_cub4core6detail5shmemE];
	mov.u32 	%r1167, %tid.x;
	shr.u32 	%r1168, %r1167, 5;
	add.s32 	%r1169, %r1164, %r1163;
	setp.eq.s32 	%p384, %r1168, 2;
	selp.b32 	%r1170, %r1169, %r1163, %p384;
	add.s32 	%r1171, %r1169, %r1165;
	setp.eq.s32 	%p385, %r1168, 3;
	selp.b32 	%r1172, %r1171, %r1170, %p385;
	add.s32 	%r1173, %r1171, %r1166;
	setp.eq.s32 	%p386, %r1168, 4;
	selp.b32 	%r1174, %r1173, %r1172, %p386;
	ld.shared.v4.u32 	{%r1175, %r1176, %r1177, %r1178}, [_ZN6thrust24THRUST_300001_SM_1000_NS8cuda_cub4core6detail5shmemE+16];
	add.s32 	%r1179, %r1173, %r1175;
	setp.eq.s32 	%p387, %r1168, 5;
	selp.b32 	%r1180, %r1179, %r1174, %p387;
	add.s32 	%r1181, %r1179, %r1176;
	setp.eq.s32 	%p388, %r1168, 6;
	selp.b32 	%r1182, %r1181, %r1180, %p388;
	add.s32 	%r1183, %r1181, %r1177;
	setp.eq.s32 	%p389, %r1168, 7;
	selp.b32 	%r1184, %r1183, %r1182, %p389;
	add.s32 	%r1185, %r1183, %r1178;
	setp.eq.s32 	%p390, %r1168, 8;
	selp.b32 	%r1186, %r1185, %r1184, %p390;
	ld.shared.v4.u32 	{%r1187, %r1188, %r1189, %r1190}, [_ZN6thrust24THRUST_300001_SM_1000_NS8cuda_cub4core6detail5shmemE+32];
	add.s32 	%r1191, %r1185, %r1187;
	setp.eq.s32 	%p391, %r1168, 9;
	selp.b32 	%r1192, %r1191, %r1186, %p391;
	add.s32 	%r1193, %r1191, %r1188;
	setp.eq.s32 	%p392, %r1168, 10;
	selp.b32 	%r1194, %r1193, %r1192, %p392;
	add.s32 	%r1195, %r1193, %r1189;
	setp.eq.s32 	%p393, %r1168, 11;
	selp.b32 	%r1196, %r1195, %r1194, %p393;
	add.s32 	%r1197, %r1195, %r1190;
	setp.eq.s32 	%p394, %r1168, 12;
	selp.b32 	%r1198, %r1197, %r1196, %p394;
	ld.shared.v4.u32 	{%r1199, %r1200, %r1201, %r1202}, [_ZN6thrust24THRUST_300001_SM_1000_NS8cuda_cub4core6detail5shmemE+48];
	add.s32 	%r1203, %r1197, %r1199;
	setp.eq.s32 	%p395, %r1168, 13;
	selp.b32 	%r1204, %r1203, %r1198, %p395;
	add.s32 	%r1205, %r1203, %r1200;
	setp.eq.s32 	%p396, %r1168, 14;
	selp.b32 	%r1206, %r1205, %r1204, %p396;
	add.s32 	%r1207, %r1205, %r1201;
	setp.eq.s32 	%p397, %r1168, 15;
	selp.b32 	%r1208, %r1207, %r1206, %p397;
	add.s32 	%r712, %r1207, %r1202;
	setp.gt.u32 	%p398, %r1167, 31;
	setp.lt.u32 	%p399, %r1167, 32;
	setp.eq.s32 	%p400, %r1127, 0;
	selp.b32 	%r1209, 0, %r1162, %p400;
	add.s32 	%r2480, %r1208, %r1209;
	selp.b32 	%r714, %r1162, %r2480, %p399;
	@%p398 bra 	$L__BB36_520;
	setp.ne.s32 	%p401, %r1167, 0;
	mov.u32 	%r1211, %ctaid.x;
	mul.wide.u32 	%rd38, %r1211, 8;
	add.s64 	%rd17, %rd2, %rd38;
	@%p401 bra 	$L__BB36_498;
	st.shared.u32 	[_ZN6thrust24THRUST_300001_SM_1000_NS8cuda_cub4core6detail5shmemE+108], %r712;
	add.s64 	%rd39, %rd17, 256;
	mov.b32 	%r1212, 100;
	// begin inline asm
	st.relaxed.gpu.v2.u32 [%rd39], {%r1212, %r712};
	// end inline asm
$L__BB36_498:
	mov.u32 	%r1214, %nctaid.x;
	setp.gt.u32 	%p402, %r1214, 499;
	@%p402 bra 	$L__BB36_500;
	membar.cta;
	bra.uni 	$L__BB36_501;
$L__BB36_500:
	mov.b32 	%r1215, 450;
	// begin inline asm
	nanosleep.u32 %r1215;
	// end inline asm
$L__BB36_501:
	mul.wide.u32 	%rd41, %r1167, 8;
	xor.b64  	%rd42, %rd41, -8;
	add.s64 	%rd43, %rd17, %rd42;
	add.s64 	%rd40, %rd43, 256;
	// begin inline asm
	ld.relaxed.gpu.v2.u32 {%r2478, %r2474}, [%rd40];
	// end inline asm
	mov.u32 	%r1321, %nctaid.x;
$L__BB36_502:
	setp.eq.s32 	%p403, %r2478, 99;
	mov.b32 	%r1219, -1;
	vote.sync.any.pred 	%p404, %p403, %r1219;
	not.pred 	%p405, %p404;
	@%p405 bra 	$L__BB36_507;
	setp.gt.u32 	%p430, %r1321, 499;
	@%p430 bra 	$L__BB36_505;
	membar.cta;
	bra.uni 	$L__BB36_506;
$L__BB36_505:
	mov.b32 	%r1322, 350;
	// begin inline asm
	nanosleep.u32 %r1322;
	// end inline asm
$L__BB36_506:
	// begin inline asm
	ld.relaxed.gpu.v2.u32 {%r2478, %r2474}, [%rd40];
	// end inline asm
	bra.uni 	$L__BB36_502;
$L__BB36_507:
	setp.eq.s32 	%p406, %r2478, 101;
	mov.b32 	%r1246, -1;
	vote.sync.ballot.b32 	%r1247, %p406, %r1246;
	// begin inline asm
	mov.u32 %r1221, %lanemask_ge;
	// end inline asm
	and.b32  	%r1248, %r1247, %r1221;
	or.b32  	%r1249, %r1248, -2147483648;
	add.s32 	%r1250, %r1249, -1;
	not.b32 	%r1251, %r1249;
	and.b32  	%r1252, %r1251, %r1250;
	popc.b32 	%r1225, %r1252;
	mov.b32 	%r1224, 1;
	// begin inline asm
	shfl.sync.down.b32 %r1222, %r2474, %r1224, %r1225, %r1246;
	// end inline asm
	setp.lt.s32 	%p408, %r1127, %r1225;
	selp.b32 	%r1253, %r1222, 0, %p408;
	add.s32 	%r1228, %r1253, %r2474;
	mov.b32 	%r1229, 2;
	// begin inline asm
	shfl.sync.down.b32 %r1227, %r1228, %r1229, %r1225, %r1246;
	// end inline asm
	add.s32 	%r1254, %r1127, 2;
	setp.gt.s32 	%p409, %r1254, %r1225;
	selp.b32 	%r1255, 0, %r1227, %p409;
	add.s32 	%r1233, %r1228, %r1255;
	mov.b32 	%r1234, 4;
	// begin inline asm
	shfl.sync.down.b32 %r1232, %r1233, %r1234, %r1225, %r1246;
	// end inline asm
	add.s32 	%r1256, %r1127, 4;
	setp.gt.s32 	%p410, %r1256, %r1225;
	selp.b32 	%r1257, 0, %r1232, %p410;
	add.s32 	%r1238, %r1233, %r1257;
	mov.b32 	%r1239, 8;
	// begin inline asm
	shfl.sync.down.b32 %r1237, %r1238, %r1239, %r1225, %r1246;
	// end inline asm
	add.s32 	%r1258, %r1127, 8;
	setp.gt.s32 	%p411, %r1258, %r1225;
	selp.b32 	%r1259, 0, %r1237, %p411;
	add.s32 	%r1243, %r1238, %r1259;
	mov.b32 	%r1244, 16;
	// begin inline asm
	shfl.sync.down.b32 %r1242, %r1243, %r1244, %r1225, %r1246;
	// end inline asm
	add.s32 	%r1260, %r1127, 16;
	setp.gt.s32 	%p412, %r1260, %r1225;
	selp.b32 	%r1261, 0, %r1242, %p412;
	add.s32 	%r2475, %r1243, %r1261;
	mov.u32 	%r1262, %tid.x;
	not.b32 	%r1263, %r1262;
	mov.u32 	%r1264, %ctaid.x;
	add.s32 	%r2477, %r1264, %r1263;
	add.s64 	%rd18, %rd2, 256;
$L__BB36_508:
	setp.ne.s32 	%p413, %r2478, 101;
	mov.b32 	%r1265, -1;
	vote.sync.all.pred 	%p414, %p413, %r1265;
	not.pred 	%p415, %p414;
	@%p415 bra 	$L__BB36_516;
	mul.wide.s32 	%rd46, %r2477, 8;
	add.s64 	%rd47, %rd18, %rd46;
	add.s64 	%rd45, %rd47, -256;
	// begin inline asm
	ld.relaxed.gpu.v2.u32 {%r2478, %r2479}, [%rd45];
	// end inline asm
$L__BB36_510:
	setp.eq.s32 	%p419, %r2478, 99;
	mov.b32 	%r1274, -1;
	vote.sync.any.pred 	%p420, %p419, %r1274;
	not.pred 	%p421, %p420;
	@%p421 bra 	$L__BB36_515;
	mov.u32 	%r1317, %nctaid.x;
	setp.gt.u32 	%p429, %r1317, 499;
	@%p429 bra 	$L__BB36_513;
	membar.cta;
	bra.uni 	$L__BB36_514;
$L__BB36_513:
	mov.b32 	%r1318, 350;
	// begin inline asm
	nanosleep.u32 %r1318;
	// end inline asm
$L__BB36_514:
	// begin inline asm
	ld.relaxed.gpu.v2.u32 {%r2478, %r2479}, [%rd45];
	// end inline asm
	bra.uni 	$L__BB36_510;
$L__BB36_515:
	setp.eq.s32 	%p422, %r2478, 101;
	mov.b32 	%r1300, -1;
	vote.sync.ballot.b32 	%r1301, %p422, %r1300;
	and.b32  	%r1302, %r1301, %r1221;
	or.b32  	%r1303, %r1302, -2147483648;
	add.s32 	%r1304, %r1303, -1;
	not.b32 	%r1305, %r1303;
	and.b32  	%r1306, %r1305, %r1304;
	popc.b32 	%r1279, %r1306;
	mov.b32 	%r1278, 1;
	// begin inline asm
	shfl.sync.down.b32 %r1276, %r2479, %r1278, %r1279, %r1300;
	// end inline asm
	setp.lt.s32 	%p424, %r1127, %r1279;
	selp.b32 	%r1307, %r1276, 0, %p424;
	add.s32 	%r1282, %r1307, %r2479;
	mov.b32 	%r1283, 2;
	// begin inline asm
	shfl.sync.down.b32 %r1281, %r1282, %r1283, %r1279, %r1300;
	// end inline asm
	add.s32 	%r1308, %r1127, 2;
	setp.gt.s32 	%p425, %r1308, %r1279;
	selp.b32 	%r1309, 0, %r1281, %p425;
	add.s32 	%r1287, %r1282, %r1309;
	mov.b32 	%r1288, 4;
	// begin inline asm
	shfl.sync.down.b32 %r1286, %r1287, %r1288, %r1279, %r1300;
	// end inline asm
	add.s32 	%r1310, %r1127, 4;
	setp.gt.s32 	%p426, %r1310, %r1279;
	selp.b32 	%r1311, 0, %r1286, %p426;
	add.s32 	%r1292, %r1287, %r1311;
	mov.b32 	%r1293, 8;
	// begin inline asm
	shfl.sync.down.b32 %r1291, %r1292, %r1293, %r1279, %r1300;
	// end inline asm
	add.s32 	%r1312, %r1127, 8;
	setp.gt.s32 	%p427, %r1312, %r1279;
	selp.b32 	%r1313, 0, %r1291, %p427;
	add.s32 	%r1297, %r1292, %r1313;
	mov.b32 	%r1298, 16;
	// begin inline asm
	shfl.sync.down.b32 %r1296, %r1297, %r1298, %r1279, %r1300;
	// end inline asm
	add.s32 	%r1314, %r1127, 16;
	setp.gt.s32 	%p428, %r1314, %r1279;
	selp.b32 	%r1315, 0, %r1296, %p428;
	add.s32 	%r1316, %r1315, %r2475;
	add.s32 	%r2475, %r1316, %r1297;
	add.s32 	%r2477, %r2477, -32;
	bra.uni 	$L__BB36_508;
$L__BB36_516:
	mov.u32 	%r1267, %tid.x;
	setp.ne.s32 	%p416, %r1267, 0;
	@%p416 bra 	$L__BB36_518;
	add.s32 	%r1269, %r2475, %r712;
	add.s64 	%rd44, %rd17, 256;
	mov.b32 	%r1268, 101;
	// begin inline asm
	st.relaxed.gpu.v2.u32 [%rd44], {%r1268, %r1269};
	// end inline asm
	st.shared.u32 	[_ZN6thrust24THRUST_300001_SM_1000_NS8cuda_cub4core6detail5shmemE+100], %r2475;
	st.shared.u32 	[_ZN6thrust24THRUST_300001_SM_1000_NS8cuda_cub4core6detail5shmemE+104], %r1269;
$L__BB36_518:
	setp.ne.s32 	%p417, %r1127, 0;
	mov.u32 	%r2480, %r714;
	@%p417 bra 	$L__BB36_520;
	st.shared.u32 	[_ZN6thrust24THRUST_300001_SM_1000_NS8cuda_cub4core6detail5shmemE+80], %r2475;
	mov.u32 	%r2480, %r2475;
$L__BB36_520:
	mov.u32 	%r1270, %tid.x;
	setp.eq.s32 	%p418, %r1270, 0;
	bar.sync 	0;
	@%p418 bra 	$L__BB36_522;
	ld.shared.u32 	%r1271, [_ZN6thrust24THRUST_300001_SM_1000_NS8cuda_cub4core6detail5shmemE+80];
	add.s32 	%r2480, %r1271, %r2480;
$L__BB36_522:
	ld.shared.u32 	%r2483, [_ZN6thrust24THRUST_300001_SM_1000_NS8cuda_cub4core6detail5shmemE+108];
	ld.shared.u32 	%r2484, [_ZN6thrust24THRUST_300001_SM_1000_NS8cuda_cub4core6detail5shmemE+100];
$L__BB36_523:
	bar.sync 	0;
	sub.s32 	%r2486, %r2480, %r2484;
	not.pred 	%p448, %p123;
	@%p448 bra 	$L__BB36_525;
	add.s32 	%r748, %r2486, 1;
	shl.b32 	%r1410, %r2486, 2;
	mov.u32 	%r1411, _ZN6thrust24THRUST_300001_SM_1000_NS8cuda_cub4core6detail5shmemE;
	add.s32 	%r1412, %r1411, %r1410;
	st.shared.u32 	[%r1412+2048], %r551;
	mov.u32 	%r2486, %r748;
$L__BB36_525:
	not.pred 	%p449, %p130;
	@%p449 bra 	$L__BB36_527;
	add.s32 	%r750, %r2486, 1;
	shl.b32 	%r1413, %r2486, 2;
	mov.u32 	%r1414, _ZN6thrust24THRUST_300001_SM_1000_NS8cuda_cub4core6detail5shmemE;
	add.s32 	%r1415, %r1414, %r1413;
	st.shared.u32 	[%r1415+2048], %r2401;
	mov.u32 	%r2486, %r750;
$L__BB36_527:
	not.pred 	%p450, %p137;
	@%p450 bra 	$L__BB36_529;
	add.s32 	%r752, %r2486, 1;
	shl.b32 	%r1416, %r2486, 2;
	mov.u32 	%r1417, _ZN6thrust24THRUST_300001_SM_1000_NS8cuda_cub4core6detail5shmemE;
	add.s32 	%r1418, %r1417, %r1416;
	st.shared.u32 	[%r1418+2048], %r2405;
	mov.u32 	%r2486, %r752;
$L__BB36_529:
	not.pred 	%p451, %p144;
	@%p451 bra 	$L__BB36_531;
	add.s32 	%r754, %r2486, 1;
	shl.b32 	%r1419, %r2486, 2;
	mov.u32 	%r1420, _ZN6thrust24THRUST_300001_SM_1000_NS8cuda_cub4core6detail5shmemE;
	add.s32 	%r1421, %r1420, %r1419;
	st.shared.u32 	[%r1421+2048], %r2409;
	mov.u32 	%r2486, %r754;
$L__BB36_531:
	not.pred 	%p452, %p151;
	@%p452 bra 	$L__BB36_533;
	add.s32 	%r756, %r2486, 1;
	shl.b32 	%r1422, %r2486, 2;
	mov.u32 	%r1423, _ZN6thrust24THRUST_300001_SM_1000_NS8cuda_cub4core6detail5shmemE;
	add.s32 	%r1424, %r1423, %r1422;
	st.shared.u32 	[%r1424+2048], %r2413;
	mov.u32 	%r2486, %r756;
$L__BB36_533:
	and.b32  	%r1425, %r600, 32;
	setp.eq.s32 	%p453, %r1425, 0;
	@%p453 bra 	$L__BB36_535;
	add.s32 	%r758, %r2486, 1;
	shl.b32 	%r1426, %r2486, 2;
	mov.u32 	%r1427, _ZN6thrust24THRUST_300001_SM_1000_NS8cuda_cub4core6detail5shmemE;
	add.s32 	%r1428, %r1427, %r1426;
	st.shared.u32 	[%r1428+2048], %r2417;
	mov.u32 	%r2486, %r758;
$L__BB36_535:
	and.b32  	%r1429, %r600, 64;
	setp.eq.s32 	%p454, %r1429, 0;
	@%p454 bra 	$L__BB36_537;
	add.s32 	%r760, %r2486, 1;
	shl.b32 	%r1430, %r2486, 2;
	mov.u32 	%r1431, _ZN6thrust24THRUST_300001_SM_1000_NS8cuda_cub4core6detail5shmemE;
	add.s32 	%r1432, %r1431, %r1430;
	st.shared.u32 	[%r1432+2048], %r2421;
	mov.u32 	%r2486, %r760;
$L__BB36_537:
	and.b32  	%r1433, %r617, 128;
	setp.eq.s32 	%p455, %r1433, 0;
	@%p455 bra 	$L__BB36_539;
	add.s32 	%r762, %r2486, 1;
	shl.b32 	%r1434, %r2486, 2;
	mov.u32 	%r1435, _ZN6thrust24THRUST_300001_SM_1000_NS8cuda_cub4core6detail5shmemE;
	add.s32 	%r1436, %r1435, %r1434;
	st.shared.u32 	[%r1436+2048], %r2425;
	mov.u32 	%r2486, %r762;
$L__BB36_539:
	and.b32  	%r1437, %r617, 256;
	setp.eq.s32 	%p456, %r1437, 0;
	@%p456 bra 	$L__BB36_541;
	add.s32 	%r764, %r2486, 1;
	shl.b32 	%r1438, %r2486, 2;
	mov.u32 	%r1439, _ZN6thrust24THRUST_300001_SM_1000_NS8cuda_cub4core6detail5shmemE;
	add.s32 	%r1440, %r1439, %r1438;
	st.shared.u32 	[%r1440+2048], %r2429;
	mov.u32 	%r2486, %r764;
$L__BB36_541:
	and.b32  	%r1441, %r634, 512;
	setp.eq.s32 	%p457, %r1441, 0;
	@%p457 bra 	$L__BB36_543;
	add.s32 	%r766, %r2486, 1;
	shl.b32 	%r1442, %r2486, 2;
	mov.u32 	%r1443, _ZN6thrust24THRUST_300001_SM_1000_NS8cuda_cub4core6detail5shmemE;
	add.s32 	%r1444, %r1443, %r1442;
	st.shared.u32 	[%r1444+2048], %r2433;
	mov.u32 	%r2486, %r766;
$L__BB36_543:
	and.b32  	%r1445, %r634, 1024;
	setp.eq.s32 	%p458, %r1445, 0;
	@%p458 bra 	$L__BB36_545;
	add.s32 	%r768, %r2486, 1;
	shl.b32 	%r1446, %r2486, 2;
	mov.u32 	%r1447, _ZN6thrust24THRUST_300001_SM_1000_NS8cuda_cub4core6detail5shmemE;
	add.s32 	%r1448, %r1447, %r1446;
	st.shared.u32 	[%r1448+2048], %r2437;
	mov.u32 	%r2486, %r768;
$L__BB36_545:
	and.b32  	%r1449, %r651, 2048;
	setp.eq.s32 	%p459, %r1449, 0;
	@%p459 bra 	$L__BB36_547;
	add.s32 	%r770, %r2486, 1;
	shl.b32 	%r1450, %r2486, 2;
	mov.u32 	%r1451, _ZN6thrust24THRUST_300001_SM_1000_NS8cuda_cub4core6detail5shmemE;
	add.s32 	%r1452, %r1451, %r1450;
	st.shared.u32 	[%r1452+2048], %r2441;
	mov.u32 	%r2486, %r770;
$L__BB36_547:
	and.b32  	%r1453, %r651, 4096;
	setp.eq.s32 	%p460, %r1453, 0;
	@%p460 bra 	$L__BB36_549;
	add.s32 	%r772, %r2486, 1;
	shl.b32 	%r1454, %r2486, 2;
	mov.u32 	%r1455, _ZN6thrust24THRUST_300001_SM_1000_NS8cuda_cub4core6detail5shmemE;
	add.s32 	%r1456, %r1455, %r1454;
	st.shared.u32 	[%r1456+2048], %r2445;
	mov.u32 	%r2486, %r772;
$L__BB36_549:
	and.b32  	%r1457, %r668, 8192;
	setp.eq.s32 	%p461, %r1457, 0;
	@%p461 bra 	$L__BB36_551;
	add.s32 	%r774, %r2486, 1;
	shl.b32 	%r1458, %r2486, 2;
	mov.u32 	%r1459, _ZN6thrust24THRUST_300001_SM_1000_NS8cuda_cub4core6detail5shmemE;
	add.s32 	%r1460, %r1459, %r1458;
	st.shared.u32 	[%r1460+2048], %r2449;
	mov.u32 	%r2486, %r774;
$L__BB36_551:
	and.b32  	%r1461, %r668, 16384;
	setp.eq.s32 	%p462, %r1461, 0;
	@%p462 bra 	$L__BB36_553;
	add.s32 	%r776, %r2486, 1;
	shl.b32 	%r1462, %r2486, 2;
	mov.u32 	%r1463, _ZN6thrust24THRUST_300001_SM_1000_NS8cuda_cub4core6detail5shmemE;
	add.s32 	%r1464, %r1463, %r1462;
	st.shared.u32 	[%r1464+2048], %r2453;
	mov.u32 	%r2486, %r776;
$L__BB36_553:
	and.b32  	%r1465, %r685, 32768;
	setp.eq.s32 	%p463, %r1465, 0;
	@%p463 bra 	$L__BB36_555;
	add.s32 	%r778, %r2486, 1;
	shl.b32 	%r1466, %r2486, 2;
	mov.u32 	%r1467, _ZN6thrust24THRUST_300001_SM_1000_NS8cuda_cub4core6detail5shmemE;
	add.s32 	%r1468, %r1467, %r1466;
	st.shared.u32 	[%r1468+2048], %r2457;
	mov.u32 	%r2486, %r778;
$L__BB36_555:
	and.b32  	%r1469, %r685, 65536;
	setp.eq.s32 	%p464, %r1469, 0;
	@%p464 bra 	$L__BB36_557;
	add.s32 	%r780, %r2486, 1;
	shl.b32 	%r1470, %r2486, 2;
	mov.u32 	%r1471, _ZN6thrust24THRUST_300001_SM_1000_NS8cuda_cub4core6detail5shmemE;
	add.s32 	%r1472, %r1471, %r1470;
	st.shared.u32 	[%r1472+2048], %r2461;
	mov.u32 	%r2486, %r780;
$L__BB36_557:
	and.b32  	%r1473, %r703, 131072;
	setp.eq.s32 	%p465, %r1473, 0;
	@%p465 bra 	$L__BB36_559;
	add.s32 	%r782, %r2486, 1;
	shl.b32 	%r1474, %r2486, 2;
	mov.u32 	%r1475, _ZN6thrust24THRUST_300001_SM_1000_NS8cuda_cub4core6detail5shmemE;
	add.s32 	%r1476, %r1475, %r1474;
	st.shared.u32 	[%r1476+2048], %r2465;
	mov.u32 	%r2486, %r782;
$L__BB36_559:
	and.b32  	%r1477, %r703, 262144;
	setp.eq.s32 	%p466, %r1477, 0;
	@%p466 bra 	$L__BB36_561;
	shl.b32 	%r1478, %r2486, 2;
	mov.u32 	%r1479, _ZN6thrust24THRUST_300001_SM_1000_NS8cuda_cub4core6detail5shmemE;
	add.s32 	%r1480, %r1479, %r1478;
	st.shared.u32 	[%r1480+2048], %r2469;
$L__BB36_561:
	bar.sync 	0;
	mov.u32 	%r784, %tid.x;
	setp.ge.s32 	%p467, %r784, %r2483;
	@%p467 bra 	$L__BB36_568;
	not.b32 	%r1481, %r784;
	add.s32 	%r785, %r2483, %r1481;
	and.b32  	%r1482, %r785, 1536;
	setp.eq.s32 	%p468, %r1482, 1536;
	mov.u32 	%r2509, %r784;
	@%p468 bra 	$L__BB36_565;
	shr.u32 	%r1483, %r785, 9;
	add.s32 	%r1484, %r1483, 1;
	and.b32  	%r1485, %r1484, 3;
	add.s32 	%r2505, %r784, %r2484;
	shl.b32 	%r1486, %r784, 2;
	mov.u32 	%r1487, _ZN6thrust24THRUST_300001_SM_1000_NS8cuda_cub4core6detail5shmemE;
	add.s32 	%r1488, %r1486, %r1487;
	add.s32 	%r2504, %r1488, 2048;
	neg.s32 	%r2503, %r1485;
	shl.b32 	%r1489, %r1484, 9;
	and.b32  	%r1490, %r1489, 1536;
	add.s32 	%r2509, %r784, %r1490;
$L__BB36_564:
	.pragma "nounroll";
	mul.wide.s32 	%rd55, %r2505, 4;
	add.s64 	%rd56, %rd5, %rd55;
	ld.shared.u32 	%r1491, [%r2504];
	st.global.u32 	[%rd56], %r1491;
	add.s32 	%r2505, %r2505, 512;
	add.s32 	%r2504, %r2504, 2048;
	add.s32 	%r2503, %r2503, 1;
	setp.ne.s32 	%p469, %r2503, 0;
	@%p469 bra 	$L__BB36_564;
$L__BB36_565:
	setp.lt.u32 	%p470, %r785, 1536;
	@%p470 bra 	$L__BB36_568;
	add.s64 	%rd19, %rd5, 4096;
	add.s32 	%r2508, %r2509, %r2484;
	shl.b32 	%r1492, %r2509, 2;
	mov.u32 	%r1493, _ZN6thrust24THRUST_300001_SM_1000_NS8cuda_cub4core6detail5shmemE;
	add.s32 	%r1494, %r1492, %r1493;
	add.s32 	%r2507, %r1494, 8192;
$L__BB36_567:
	mul.wide.s32 	%rd57, %r2508, 4;
	add.s64 	%rd58, %rd19, %rd57;
	ld.shared.u32 	%r1495, [%r2507+-6144];
	st.global.u32 	[%rd58+-4096], %r1495;
	ld.shared.u32 	%r1496, [%r2507+-4096];
	st.global.u32 	[%rd58+-2048], %r1496;
	ld.shared.u32 	%r1497, [%r2507+-2048];
	st.global.u32 	[%rd58], %r1497;
	ld.shared.u32 	%r1498, [%r2507];
	st.global.u32 	[%rd58+2048], %r1498;
	add.s32 	%r2509, %r2509, 2048;
	add.s32 	%r2508, %r2508, 2048;
	add.s32 	%r2507, %r2507, 8192;
	setp.lt.s32 	%p471, %r2509, %r2483;
	@%p471 bra 	$L__BB36_567;
$L__BB36_568:
	setp.ne.s32 	%p472, %r784, 0;
	@%p472 bra 	$L__BB36_570;
	ld.param.u64 	%rd94, [_ZN6thrust24THRUST_300001_SM_1000_NS8cuda_cub4core6detail13_kernel_agentINS1_16__set_operations10SetOpAgentINS0_6detail15normal_iteratorINS0_10device_ptrIiEEEESB_PiSC_SB_SC_iN4cuda3std3__47greaterIiEENS5_21serial_set_differenceENSF_17integral_constantIbLb0EEEEEJSB_SB_SC_SC_iiSB_SC_SH_SI_PNSF_4pairIiiEEPmN3cub18CUB_300001_SM_100013ScanTileStateIiLb1EEEEEEvDpT0__param_11];
	add.s32 	%r1499, %r2484, %r2483;
	cvt.s64.s32 	%rd59, %r1499;
	cvta.to.global.u64 	%rd60, %rd94;
	st.global.u64 	[%rd60], %rd59;
$L__BB36_570:
	ret;

}
	// .globl	_ZN6thrust24THRUST_300001_SM_1000_NS8cuda_cub4core6detail13_kernel_agentINS1_16__set_operations10SetOpAgentINS0_6detail15normal_iteratorINS0_10device_ptrIiEEEESB_PiSC_SB_SC_lN4cuda3std3__47greaterIiEENS5_21serial_set_differenceENSF_17integral_constantIbLb0EEEEEJSB_SB_SC_SC_llSB_SC_SH_SI_PNSF_4pairIllEEPmN3cub18CUB_300001_SM_100013ScanTileStateIlLb1EEEEEEvDpT0_
.visible .entry _ZN6thrust24THRUST_300001_SM_1000_NS8cuda_cub4core6detail13_kernel_agentINS1_16__set_operations10SetOpAgentINS0_6detail15normal_iteratorINS0_10device_ptrIiEEEESB_PiSC_SB_SC_lN4cuda3std3__47greaterIiEENS5_21serial_set_differenceENSF_17integral_constantIbLb0EEEEEJSB_SB_SC_SC_llSB_SC_SH_SI_PNSF_4pairIllEEPmN3cub18CUB_300001_SM_100013ScanTileStateIlLb1EEEEEEvDpT0_(
	.param .align 8 .b8 _ZN6thrust24THRUST_300001_SM_1000_NS8cuda_cub4core6detail13_kernel_agentINS1_16__set_operations10SetOpAgentINS0_6detail15normal_iteratorINS0_10device_ptrIiEEEESB_PiSC_SB_SC_lN4cuda3std3__47greaterIiEENS5_21serial_set_differenceENSF_17integral_constantIbLb0EEEEEJSB_SB_SC_SC_llSB_SC_SH_SI_PNSF_4pairIllEEPmN3cub18CUB_300001_SM_100013ScanTileStateIlLb1EEEEEEvDpT0__param_0[8],
	.param .align 8 .b8 _ZN6thrust24THRUST_300001_SM_1000_NS8cuda_cub4core6detail13_kernel_agentINS1_16__set_operations10SetOpAgentINS0_6detail15normal_iteratorINS0_10device_ptrIiEEEESB_PiSC_SB_SC_lN4cuda3std3__47greaterIiEENS5_21serial_set_differenceENSF_17integral_constantIbLb0EEEEEJSB_SB_SC_SC_llSB_SC_SH_SI_PNSF_4pairIllEEPmN3cub18CUB_300001_SM_100013ScanTileStateIlLb1EEEEEEvDpT0__param_1[8],
	.param .u64 .ptr .align 1 _ZN6thrust24THRUST_300001_SM_1000_NS8cuda_cub4core6detail13_kernel_agentINS1_16__set_operations10SetOpAgentINS0_6detail15normal_iteratorINS0_10device_ptrIiEEEESB_PiSC_SB_SC_lN4cuda3std3__47greaterIiEENS5_21serial_set_differenceENSF_17integral_constantIbLb0EEEEEJSB_SB_SC_SC_llSB_SC_SH_SI_PNSF_4pairIllEEPmN3cub18CUB_300001_SM_100013ScanTileStateIlLb1EEEEEEvDpT0__param_2,
	.param .u64 .ptr .align 1 _ZN6thrust24THRUST_300001_SM_1000_NS8cuda_cub4core6detail13_kernel_agentINS1_16__set_operations10SetOpAgentINS0_6detail15normal_iteratorINS0_10device_ptrIiEEEESB_PiSC_SB_SC_lN4cuda3std3__47greaterIiEENS5_21serial_set_differenceENSF_17integral_constantIbLb0EEEEEJSB_SB_SC_SC_llSB_SC_SH_SI_PNSF_4pairIllEEPmN3cub18CUB_300001_SM_100013ScanTileStateIlLb1EEEEEEvDpT0__param_3,
	.param .u64 _ZN6thrust24THRUST_300001_SM_1000_NS8cuda_cub4core6detail13_kernel_agentINS1_16__set_operations10SetOpAgentINS0_6detail15normal_iteratorINS0_10device_ptrIiEEEESB_PiSC_SB_SC_lN4cuda3std3__47greaterIiEENS5_21serial_set_differenceENSF_17integral_constantIbLb0EEEEEJSB_SB_SC_SC_llSB_SC_SH_SI_PNSF_4pairIllEEPmN3cub18CUB_300001_SM_100013ScanTileStateIlLb1EEEEEEvDpT0__param_4,
	.param .u64 _ZN6thrust24THRUST_300001_SM_1000_NS8cuda_cub4core6detail13_kernel_agentINS1_16__set_operations10SetOpAgentINS0_6detail15normal_iteratorINS0_10device_ptrIiEEEESB_PiSC_SB_SC_lN4cuda3std3__47greaterIiEENS5_21serial_set_differenceENSF_17integral_constantIbLb0EEEEEJSB_SB_SC_SC_llSB_SC_SH_SI_PNSF_4pairIllEEPmN3cub18CUB_300001_SM_100013ScanTileStateIlLb1EEEEEEvDpT0__param_5,
	.param .align 8 .b8 _ZN6thrust24THRUST_300001_SM_1000_NS8cuda_cub4core6detail13_kernel_agentINS1_16__set_operations10SetOpAgentINS0_6detail15normal_iteratorINS0_10device_ptrIiEEEESB_PiSC_SB_SC_lN4cuda3std3__47greaterIiEENS5_21serial_set_differenceENSF_17integral_constantIbLb0EEEEEJSB_SB_SC_SC_llSB_SC_SH_SI_PNSF_4pairIllEEPmN3cub18CUB_300001_SM_100013ScanTileStateIlLb1EEEEEEvDpT0__param_6[8],
	.param .u64 .ptr .align 1 _ZN6thrust24THRUST_300001_SM_1000_NS8cuda_cub4core6detail13_kernel_agentINS1_16__set_operations10SetOpAgentINS0_6detail15normal_iteratorINS0_10device_ptrIiEEEESB_PiSC_SB_SC_lN4cuda3std3__47greaterIiEENS5_21serial_set_differenceENSF_17integral_constantIbLb0EEEEEJSB_SB_SC_SC_llSB_SC_SH_SI_PNSF_4pairIllEEPmN3cub18CUB_300001_SM_100013ScanTileStateIlLb1EEEEEEvDpT0__param_7,
	.param .align 1 .b8 _ZN6thrust24THRUST_300001_SM_1000_NS8cuda_cub4core6detail13_kernel_agentINS1_16__set_operations10SetOpAgentINS0_6detail15normal_iteratorINS0_10device_ptrIiEEEESB_PiSC_SB_SC_lN4cuda3std3__47greaterIiEENS5_21serial_set_differenceENSF_17integral_constantIbLb0EEEEEJSB_SB_SC_SC_llSB_SC_SH_SI_PNSF_4pairIllEEPmN3cub18CUB_300001_SM_100013ScanTileStateIlLb1EEEEEEvDpT0__param_8[1],
	.param .align 1 .b8 _ZN6thrust24THRUST_300001_SM_1000_NS8cuda_cub4core6detail13_kernel_agentINS1_16__set_operations10SetOpAgentINS0_6detail15normal_iteratorINS0_10device_ptrIiEEEESB_PiSC_SB_SC_lN4cuda3std3__47greaterIiEENS5_21serial_set_differenceENSF_17integral_constantIbLb0EEEEEJSB_SB_SC_SC_llSB_SC_SH_SI_PNSF_4pairIllEEPmN3cub18CUB_300001_SM_100013ScanTileStateIlLb1EEEEEEvDpT0__param_9[1],
	.param .u64 .ptr .align 1 _ZN6thrust24THRUST_300001_SM_1000_NS8cuda_cub4core6detail13_kernel_agentINS1_16__set_operations10SetOpAgentINS0_6detail15normal_iteratorINS0_10device_ptrIiEEEESB_PiSC_SB_SC_lN4cuda3std3__47greaterIiEENS5_21serial_set_differenceENSF_17integral_constantIbLb0EEEEEJSB_SB_SC_SC_llSB_SC_SH_SI_PNSF_4pairIllEEPmN3cub18CUB_300001_SM_100013ScanTileStateIlLb1EEEEEEvDpT0__param_10,
	.param .u64 .ptr .align 1 _ZN6thrust24THRUST_300001_SM_1000_NS8cuda_cub4core6detail13_kernel_agentINS1_16__set_operations10SetOpAgentINS0_6detail15normal_iteratorINS0_10device_ptrIiEEEESB_PiSC_SB_SC_lN4cuda3std3__47greaterIiEENS5_21serial_set_differenceENSF_17integral_constantIbLb0EEEEEJSB_SB_SC_SC_llSB_SC_SH_SI_PNSF_4pairIllEEPmN3cub18CUB_300001_SM_100013ScanTileStateIlLb1EEEEEEvDpT0__param_11,
	.param .align 8 .b8 _ZN6thrust24THRUST_300001_SM_1000_NS8cuda_cub4core6detail13_kernel_agentINS1_16__set_operations10SetOpAgentINS0_6detail15normal_iteratorINS0_10device_ptrIiEEEESB_PiSC_SB_SC_lN4cuda3std3__47greaterIiEENS5_21serial_set_differenceENSF_17integral_constantIbLb0EEEEEJSB_SB_SC_SC_llSB_SC_SH_SI_PNSF_4pairIllEEPmN3cub18CUB_300001_SM_100013ScanTileStateIlLb1EEEEEEvDpT0__param_12[8]
)
.maxntid 512
{
	.reg .pred 	%p<788>;
	.reg .b32 	%r<2344>;
	.reg .b64 	%rd<546>;

	ld.param.u64 	%rd2, [_ZN6thrust24THRUST_300001_SM_1000_NS8cuda_cub4core6detail13_kernel_agentINS1_16__set_operations10SetOpAgentINS0_6detail15normal_iteratorINS0_10device_ptrIiEEEESB_PiSC_SB_SC_lN4cuda3std3__47greaterIiEENS5_21serial_set_differenceENSF_17integral_constantIbLb0EEEEEJSB_SB_SC_SC_llSB_SC_SH_SI_PNSF_4pairIllEEPmN3cub18CUB_300001_SM_100013ScanTileStateIlLb1EEEEEEvDpT0__param_12];
	ld.param.u64 	%rd97, [_ZN6thrust24THRUST_300001_SM_1000_NS8cuda_cub4core6detail13_kernel_agentINS1_16__set_operations10SetOpAgentINS0_6detail15normal_iteratorINS0_10device_ptrIiEEEESB_PiSC_SB_SC_lN4cuda3std3__47greaterIiEENS5_21serial_set_differenceENSF_17integral_constantIbLb0EEEEEJSB_SB_SC_SC_llSB_SC_SH_SI_PNSF_4pairIllEEPmN3cub18CUB_300001_SM_100013ScanTileStateIlLb1EEEEEEvDpT0__param_6];
	ld.param.u64 	%rd98, [_ZN6thrust24THRUST_300001_SM_1000_NS8cuda_cub4core6detail13_kernel_agentINS1_16__set_operations10SetOpAgentINS0_6detail15normal_iteratorINS0_10device_ptrIiEEEESB_PiSC_SB_SC_lN4cuda3std3__47greaterIiEENS5_21serial_set_differenceENSF_17integral_constantIbLb0EEEEEJSB_SB_SC_SC_llSB_SC_SH_SI_PNSF_4pairIllEEPmN3cub18CUB_300001_SM_100013ScanTileStateIlLb1EEEEEEvDpT0__param_1];
	ld.param.u64 	%rd99, [_ZN6thrust24THRUST_300001_SM_1000_NS8cuda_cub4core6detail13_kernel_agentINS1_16__set_operations10SetOpAgentINS0_6detail15normal_iteratorINS0_10device_ptrIiEEEESB_PiSC_SB_SC_lN4cuda3std3__47greaterIiEENS5_21serial_set_differenceENSF_17integral_constantIbLb0EEEEEJSB_SB_SC_SC_llSB_SC_SH_SI_PNSF_4pairIllEEPmN3cub18CUB_300001_SM_100013ScanTileStateIlLb1EEEEEEvDpT0__param_0];
	ld.param.u64 	%rd100, [_ZN6thrust24THRUST_300001_SM_1000_NS8cuda_cub4core6detail13_kernel_agentINS1_16__set_operations10SetOpAgentINS0_6detail15normal_iteratorINS0_10device_ptrIiEEEESB_PiSC_SB_SC_lN4cuda3std3__47greaterIiEENS5_21serial_set_differenceENSF_17integral_constantIbLb0EEEEEJSB_SB_SC_SC_llSB_SC_SH_SI_PNSF_4pairIllEEPmN3cub18CUB_300001_SM_100013ScanTileStateIlLb1EEEEEEvDpT0__param_10];
	cvta.to.global.u64 	%rd1, %rd100;
	cvta.to.global.u64 	%rd3, %rd99;
	cvta.to.global.u64 	%rd4, %rd98;
	cvta.to.global.u64 	%rd5, %rd97;
	mov.u32 	%r1, %ctaid.x;
	mov.u32 	%r721, %nctaid.x;
	add.s32 	%r722, %r721, -1;
	setp.ge.u32 	%p233, %r1, %r722;
	@%p233 bra 	$L__BB37_276;
	mul.wide.u32 	%rd309, %r1, 16;
	add.s64 	%rd310, %rd1, %rd309;
	ld.global.u64 	%rd311, [%rd310];
	ld.global.u64 	%rd312, [%rd310+8];
	ld.global.u64 	%rd313, [%rd310+16];
	ld.global.u64 	%rd314, [%rd310+24];
	cvt.u32.u64 	%r1389, %rd311;
	cvt.u32.u64 	%r1390, %rd313;
	sub.s32 	%r2, %r1390, %r1389;
	sub.s64 	%rd315, %rd314, %rd312;
	cvt.u32.u64 	%r3, %rd315;
	mov.u32 	%r4, %tid.x;
	setp.ge.s32 	%p483, %r4, %r2;
	cvt.u64.u32 	%rd317, %r4;
	add.s64 	%rd318, %rd311, %rd317;
	shl.b64 	%rd319, %rd318, 2;
	add.s64 	%rd6, %rd3, %rd319;
	sub.s32 	%r1391, %r4, %r2;
	cvt.s64.s32 	%rd320, %r1391;
	add.s64 	%rd321, %rd312, %rd320;
	shl.b64 	%rd322, %rd321, 2;
	add.s64 	%rd7, %rd4, %rd322;
	@%p483 bra 	$L__BB37_3;
	ld.global.u32 	%r2054, [%rd6];
	bra.uni 	$L__BB37_4;
$L__BB37_3:
	ld.global.u32 	%r2054, [%rd7];
$L__BB37_4:
	add.s32 	%r1392, %r4, 512;
	setp.lt.s32 	%p484, %r1392, %r2;
	@%p484 bra 	$L__BB37_6;
	ld.global.u32 	%r2055, [%rd7+2048];
	bra.uni 	$L__BB37_7;
$L__BB37_6:
	ld.global.u32 	%r2055, [%rd6+2048];
$L__BB37_7:
	or.b32  	%r1393, %r4, 1024;
	setp.lt.s32 	%p485, %r1393, %r2;
	@%p485 bra 	$L__BB37_9;
	ld.global.u32 	%r2056, [%rd7+4096];
	bra.uni 	$L__BB37_10;
$L__BB37_9:
	ld.global.u32 	%r2056, [%rd6+4096];
$L__BB37_10:
	add.s32 	%r1394, %r4, 1536;
	setp.lt.s32 	%p486, %r1394, %r2;
	@%p486 bra 	$L__BB37_12;
	ld.global.u32 	%r2057, [%rd7+6144];
	bra.uni 	$L__BB37_13;
$L__BB37_12:
	ld.global.u32 	%r2057, [%rd6+6144];
$L__BB37_13:
	or.b32  	%r1395, %r4, 2048;
	setp.lt.s32 	%p487, %r1395, %r2;
	@%p487 bra 	$L__BB37_15;
	ld.global.u32 	%r2058, [%rd7+8192];
	bra.uni 	$L__BB37_16;
$L__BB37_15:
	ld.global.u32 	%r2058, [%rd6+8192];
$L__BB37_16:
	add.s32 	%r1396, %r4, 2560;
	setp.lt.s32 	%p488, %r1396, %r2;
	@%p488 bra 	$L__BB37_18;
	ld.global.u32 	%r2059, [%rd7+10240];
	bra.uni 	$L__BB37_19;
$L__BB37_18:
	ld.global.u32 	%r2059, [%rd6+10240];
$L__BB37_19:
	or.b32  	%r1397, %r4, 3072;
	setp.lt.s32 	%p489, %r1397, %r2;
	@%p489 bra 	$L__BB37_21;
	ld.global.u32 	%r2060, [%rd7+12288];
	bra.uni 	$L__BB37_22;
$L__BB37_21:
	ld.global.u32 	%r2060, [%rd6+12288];
$L__BB37_22:
	add.s32 	%r1398, %r4, 3584;
	setp.lt.s32 	%p490, %r1398, %r2;
	@%p490 bra 	$L__BB37_24;
	ld.global.u32 	%r2061, [%rd7+14336];
	bra.uni 	$L__BB37_25;
$L__BB37_24:
	ld.global.u32 	%r2061, [%rd6+14336];
$L__BB37_25:
	or.b32  	%r1399, %r4, 4096;
	setp.lt.s32 	%p491, %r1399, %r2;
	@%p491 bra 	$L__BB37_27;
	ld.global.u32 	%r2062, [%rd7+16384];
	bra.uni 	$L__BB37_28;
$L__BB37_27:
	ld.global.u32 	%r2062, [%rd6+16384];
$L__BB37_28:
	add.s32 	%r1400, %r4, 4608;
	setp.lt.s32 	%p492, %r1400, %r2;
	@%p492 bra 	$L__BB37_30;
	ld.global.u32 	%r2063, [%rd7+18432];
	bra.uni 	$L__BB37_31;
$L__BB37_30:
	ld.global.u32 	%r2063, [%rd6+18432];
$L__BB37_31:
	or.b32  	%r1401, %r4, 5120;
	setp.lt.s32 	%p493, %r1401, %r2;
	@%p493 bra 	$L__BB37_33;
	ld.global.u32 	%r2064, [%rd7+20480];
	bra.uni 	$L__BB37_34;
$L__BB37_33:
	ld.global.u32 	%r2064, [%rd6+20480];
$L__BB37_34:
	add.s32 	%r1402, %r4, 5632;
	setp.lt.s32 	%p494, %r1402, %r2;
	@%p494 bra 	$L__BB37_36;
	ld.global.u32 	%r2065, [%rd7+22528];
	bra.uni 	$L__BB37_37;
$L__BB37_36:
	ld.global.u32 	%r2065, [%rd6+22528];
$L__BB37_37:
	or.b32  	%r1403, %r4, 6144;
	setp.lt.s32 	%p495, %r1403, %r2;
	@%p495 bra 	$L__BB37_39;
	ld.global.u32 	%r2066, [%rd7+24576];
	bra.uni 	$L__BB37_40;
$L__BB37_39:
	ld.global.u32 	%r2066, [%rd6+24576];
$L__BB37_40:
	add.s32 	%r1404, %r4, 6656;
	setp.lt.s32 	%p496, %r1404, %r2;
	@%p496 bra 	$L__BB37_42;
	ld.global.u32 	%r2067, [%rd7+26624];
	bra.uni 	$L__BB37_43;
$L__BB37_42:
	ld.global.u32 	%r2067, [%rd6+26624];
$L__BB37_43:
	or.b32  	%r1405, %r4, 7168;
	setp.lt.s32 	%p497, %r1405, %r2;
	@%p497 bra 	$L__BB37_45;
	ld.global.u32 	%r2068, [%rd7+28672];
	bra.uni 	$L__BB37_46;
$L__BB37_45:
	ld.global.u32 	%r2068, [%rd6+28672];
$L__BB37_46:
	add.s32 	%r1406, %r4, 7680;
	setp.lt.s32 	%p498, %r1406, %r2;
	@%p498 bra 	$L__BB37_48;
	ld.global.u32 	%r2069, [%rd7+30720];
	bra.uni 	$L__BB37_49;
$L__BB37_48:
	ld.global.u32 	%r2069, [%rd6+30720];
$L__BB37_49:
	or.b32  	%r1407, %r4, 8192;
	setp.lt.s32 	%p499, %r1407, %r2;
	@%p499 bra 	$L__BB37_51;
	ld.global.u32 	%r2070, [%rd7+32768];
	bra.uni 	$L__BB37_52;
$L__BB37_51:
	ld.global.u32 	%r2070, [%rd6+32768];
$L__BB37_52:
	add.s32 	%r1408, %r4, 8704;
	setp.lt.s32 	%p500, %r1408, %r2;
	@%p500 bra 	$L__BB37_54;
	ld.global.u32 	%r2071, [%rd7+34816];
	bra.uni 	$L__BB37_55;
$L__BB37_54:
	ld.global.u32 	%r2071, [%rd6+34816];
$L__BB37_55:
	or.b32  	%r59, %r4, 9216;
	add.s32 	%r60, %r3, %r2;
	setp.ge.s32 	%p501, %r59, %r60;
	@%p501 bra 	$L__BB37_59;
	setp.ge.s32 	%p502, %r59, %r2;
	@%p502 bra 	$L__BB37_58;
	ld.global.u32 	%r2072, [%rd6+36864];
	bra.uni 	$L__BB37_59;
$L__BB37_58:
	ld.global.u32 	%r2072, [%rd7+36864];
$L__BB37_59:
	mov.u32 	%r1410, _ZN6thrust24THRUST_300001_SM_1000_NS8cuda_cub4core6detail5shmemE;
	add.s32 	%r1411, %r1410, 2048;
	shl.b32 	%r1413, %r4, 2;
	add.s32 	%r64, %r1411, %r1413;
	st.shared.u32 	[%r64], %r2054;
	st.shared.u32 	[%r64+2048], %r2055;
	st.shared.u32 	[%r64+4096], %r2056;
	st.shared.u32 	[%r64+6144], %r2057;
	st.shared.u32 	[%r64+8192], %r2058;
	st.shared.u32 	[%r64+10240], %r2059;
	st.shared.u32 	[%r64+12288], %r2060;
	st.shared.u32 	[%r64+14336], %r2061;
	st.shared.u32 	[%r64+16384], %r2062;
	st.shared.u32 	[%r64+18432], %r2063;
	st.shared.u32 	[%r64+20480], %r2064;
	st.shared.u32 	[%r64+22528], %r2065;
	st.shared.u32 	[%r64+24576], %r2066;
	st.shared.u32 	[%r64+26624], %r2067;
	st.shared.u32 	[%r64+28672], %r2068;
	st.shared.u32 	[%r64+30720], %r2069;
	st.shared.u32 	[%r64+32768], %r2070;
	st.shared.u32 	[%r64+34816], %r2071;
	st.shared.u32 	[%r64+36864], %r2072;
	bar.sync 	0;
	mul.lo.s32 	%r1414, %r4, 19;
	min.s32 	%r65, %r60, %r1414;
	shl.b32 	%r1415, %r2, 2;
	add.s32 	%r66, %r1411, %r1415;
	sub.s32 	%r1416, %r65, %r3;
	max.s32 	%r2075, %r1416, 0;
	min.s32 	%r2074, %r65, %r2;
	setp.ge.s32 	%p503, %r2075, %r2074;
	@%p503 bra 	$L__BB37_61;
$L__BB37_60:
	add.s32 	%r1417, %r2075, %r2074;
	shr.s32 	%r1418, %r1417, 1;
	shl.b32 	%r1419, %r1418, 2;
	add.s32 	%r1421, %r1410, %r1419;
	ld.shared.u32 	%r1422, [%r1421+2048];
	not.b32 	%r1423, %r1418;
	add.s32 	%r1424, %r65, %r1423;
	shl.b32 	%r1425, %r1424, 2;
	add.s32 	%r1426, %r66, %r1425;
	ld.shared.u32 	%r1427, [%r1426];
	setp.gt.s32 	%p504, %r1427, %r1422;
	add.s32 	%r1428, %r1418, 1;
	selp.b32 	%r2075, %r2075, %r1428, %p504;
	selp.b32 	%r2074, %r1418, %r2074, %p504;
	setp.lt.s32 	%p505, %r2075, %r2074;
	@%p505 bra 	$L__BB37_60;
$L__BB37_61:
	sub.s32 	%r74, %r65, %r2075;
	setp.ge.s32 	%p506, %r74, %r3;
	mov.b32 	%r2102, 0;
	@%p506 bra 	$L__BB37_86;
	shl.b32 	%r1432, %r74, 2;
	add.s32 	%r75, %r66, %r1432;
	ld.shared.u32 	%r76, [%r75];
	setp.lt.s32 	%p507, %r2075, 1;
	mov.b32 	%r2079, 0;
	mov.u32 	%r2078, %r2075;
	@%p507 bra 	$L__BB37_64;
	mul.lo.s32 	%r1433, %r2075, 511;
	shr.s32 	%r1434, %r1433, 9;
	shl.b32 	%r1435, %r1434, 2;
	add.s32 	%r1437, %r1410, %r1435;
	ld.shared.u32 	%r1438, [%r1437+2048];
	setp.gt.s32 	%p508, %r1438, %r76;
	add.s32 	%r1439, %r1434, 1;
	selp.b32 	%r2078, %r2075, %r1434, %p508;
	selp.b32 	%r2079, %r1439, 0, %p508;
$L__BB37_64:
	setp.ge.s32 	%p509, %r2079, %r2078;
	@%p509 bra 	$L__BB37_66;
	mad.lo.s32 	%r1440, %r2078, 127, %r2079;
	shr.s32 	%r1441, %r1440, 7;
	shl.b32 	%r1442, %r1441, 2;
	add.s32 	%r1444, %r1410, %r1442;
	ld.shared.u32 	%r1445, [%r1444+2048];
	setp.gt.s32 	%p510, %r1445, %r76;
	add.s32 	%r1446, %r1441, 1;
	selp.b32 	%r2078, %r2078, %r1441, %p510;
	selp.b32 	%r2079, %r1446, %r2079, %p510;
$L__BB37_66:
	setp.ge.s32 	%p511, %r2079, %r2078;
	@%p511 bra 	$L__BB37_68;
	mad.lo.s32 	%r1447, %r2078, 31, %r2079;
	shr.s32 	%r1448, %r1447, 5;
	shl.b32 	%r1449, %r1448, 2;
	add.s32 	%r1451, %r1410, %r1449;
	ld.shared.u32 	%r1452, [%r1451+2048];
	setp.gt.s32 	%p512, %r1452, %r76;
	add.s32 	%r1453, %r1448, 1;
	selp.b32 	%r2078, %r2078, %r1448, %p512;
	selp.b32 	%r2079, %r1453, %r2079, %p512;
$L__BB37_68:
	setp.ge.s32 	%p513, %r2079, %r2078;
	@%p513 bra 	$L__BB37_70;
	mad.lo.s32 	%r1454, %r2078, 15, %r2079;
	shr.s32 	%r1455, %r1454, 4;
	shl.b32 	%r1456, %r1455, 2;
	add.s32 	%r1458, %r1410, %r1456;
	ld.shared.u32 	%r1459, [%r1458+2048];
	setp.gt.s32 	%p514, %r1459, %r76;
	add.s32 	%r1460, %r1455, 1;
	selp.b32 	%r2078, %r2078, %r1455, %p514;
	selp.b32 	%r2079, %r1460, %r2079, %p514;
$L__BB37_70:
	setp.ge.s32 	%p515, %r2079, %r2078;
	@%p515 bra 	$L__BB37_72;
$L__BB37_71:
	add.s32 	%r1462, %r2079, %r2078;
	shr.s32 	%r1463, %r1462, 1;
	shl.b32 	%r1464, %r1463, 2;
	add.s32 	%r1466, %r1410, %r1464;
	ld.shared.u32 	%r1467, [%r1466+2048];
	setp.gt.s32 	%p516, %r1467, %r76;
	add.s32 	%r1468, %r1463, 1;
	selp.b32 	%r2078, %r2078, %r1463, %p516;
	selp.b32 	%r2079, %r1468, %r2079, %p516;
	setp.lt.s32 	%p517, %r2079, %r2078;
	@%p517 bra 	$L__BB37_71;
$L__BB37_72:
	setp.lt.s32 	%p518, %r74, 1;
	mov.b32 	%r2090, 0;
	mov.u32 	%r2089, %r74;
	@%p518 bra 	$L__BB37_74;
	mul.lo.s32 	%r1471, %r74, 511;
	shr.s32 	%r1472, %r1471, 9;
	shl.b32 	%r1473, %r1472, 2;
	add.s32 	%r1474, %r66, %r1473;
	ld.shared.u32 	%r1475, [%r1474];
	setp.gt.s32 	%p519, %r1475, %r76;
	add.s32 	%r1476, %r1472, 1;
	selp.b32 	%r2089, %r74, %r1472, %p519;
	selp.b32 	%r2090, %r1476, 0, %p519;
$L__BB37_74:
	setp.ge.s32 	%p520, %r2090, %r2089;
	@%p520 bra 	$L__BB37_76;
	mad.lo.s32 	%r1478, %r2089, 127, %r2090;
	shr.s32 	%r1479, %r1478, 7;
	shl.b32 	%r1480, %r1479, 2;
	add.s32 	%r1481, %r66, %r1480;
	ld.shared.u32 	%r1482, [%r1481];
	setp.gt.s32 	%p521, %r1482, %r76;
	add.s32 	%r1483, %r1479, 1;
	selp.b32 	%r2089, %r2089, %r1479, %p521;
	selp.b32 	%r2090, %r1483, %r2090, %p521;
$L__BB37_76:
	setp.ge.s32 	%p522, %r2090, %r2089;
	@%p522 bra 	$L__BB37_78;
	mad.lo.s32 	%r1484, %r2089, 31, %r2090;
	shr.s32 	%r1485, %r1484, 5;
	shl.b32 	%r1486, %r1485, 2;
	add.s32 	%r1487, %r66, %r1486;
	ld.shared.u32 	%r1488, [%r1487];
	setp.gt.s32 	%p523, %r1488, %r76;
	add.s32 	%r1489, %r1485, 1;
	selp.b32 	%r2089, %r2089, %r1485, %p523;
	selp.b32 	%r2090, %r1489, %r2090, %p523;
$L__BB37_78:
	setp.ge.s32 	%p524, %r2090, %r2089;
	@%p524 bra 	$L__BB37_80;
	mad.lo.s32 	%r1490, %r2089, 15, %r2090;
	shr.s32 	%r1491, %r1490, 4;
	shl.b32 	%r1492, %r1491, 2;
	add.s32 	%r1493, %r66, %r1492;
	ld.shared.u32 	%r1494, [%r1493];
	setp.gt.s32 	%p525, %r1494, %r76;
	add.s32 	%r1495, %r1491, 1;
	selp.b32 	%r2089, %r2089, %r1491, %p525;
	selp.b32 	%r2090, %r1495, %r2090, %p525;
$L__BB37_80:
	setp.ge.s32 	%p526, %r2090, %r2089;
	@%p526 bra 	$L__BB37_82;
$L__BB37_81:
	add.s32 	%r1497, %r2090, %r2089;
	shr.s32 	%r1498, %r1497, 1;
	shl.b32 	%r1499, %r1498, 2;
	add.s32 	%r1500, %r66, %r1499;
	ld.shared.u32 	%r1501, [%r1500];
	setp.gt.s32 	%p527, %r1501, %r76;
	add.s32 	%r1502, %r1498, 1;
	selp.b32 	%r2089, %r2089, %r1498, %p527;
	selp.b32 	%r2090, %r1502, %r2090, %p527;
	setp.lt.s32 	%p528, %r2090, %r2089;
	@%p528 bra 	$L__BB37_81;
$L__BB37_82:
	sub.s32 	%r1505, %r2075, %r2079;
	sub.s32 	%r121, %r74, %r2090;
	add.s32 	%r122, %r121, %r1505;
	shr.s32 	%r1506, %r122, 1;
	max.s32 	%r123, %r1506, %r121;
	add.s32 	%r1508, %r2090, %r123;
	add.s32 	%r1509, %r1508, 1;
	min.s32 	%r1510, %r1509, %r3;
	sub.s32 	%r2099, %r1510, %r74;
	setp.lt.s32 	%p529, %r2099, 1;
	mov.b32 	%r2100, 0;
	@%p529 bra 	$L__BB37_85;
	mov.b32 	%r2100, 0;
$L__BB37_84:
	add.s32 	%r1512, %r2100, %r2099;
	shr.s32 	%r1513, %r1512, 1;
	shl.b32 	%r1514, %r1513, 2;
	add.s32 	%r1515, %r75, %r1514;
	ld.shared.u32 	%r1516, [%r1515];
	setp.gt.s32 	%p530, %r76, %r1516;
	add.s32 	%r1517, %r1513, 1;
	selp.b32 	%r2099, %r1513, %r2099, %p530;
	selp.b32 	%r2100, %r2100, %r1517, %p530;
	setp.lt.s32 	%p531, %r2100, %r2099;
	@%p531 bra 	$L__BB37_84;
$L__BB37_85:
	add.s32 	%r1518, %r121, %r2100;
	min.s32 	%r1519, %r1518, %r123;
	sub.s32 	%r1520, %r122, %r1519;
	add.s32 	%r1521, %r1519, 1;
	setp.eq.s32 	%p532, %r1520, %r1521;
	setp.lt.s32 	%p533, %r123, %r1518;
	and.pred  	%p534, %p532, %p533;
	add.s32 	%r2075, %r1520, %r2079;
	selp.u32 	%r2102, 1, 0, %p534;
$L__BB37_86:
	sub.s32 	%r1522, %r65, %r2075;
	add.s32 	%r1523, %r1522, %r2102;
	setp.eq.s32 	%p535, %r4, 0;
	shl.b32 	%r1524, %r2, 16;
	or.b32  	%r1525, %r1524, %r3;
	shl.b32 	%r1526, %r2075, 16;
	or.b32  	%r1527, %r1523, %r1526;
	selp.b32 	%r1528, %r1525, %r1527, %p535;
	add.s32 	%r1529, %r4, -1;
	selp.b32 	%r1530, 511, %r1529, %p535;
	shl.b32 	%r1531, %r1530, 2;
	add.s32 	%r1533, %r1410, %r1531;
	st.shared.u32 	[%r1533], %r1528;
	bar.sync 	0;
	ld.shared.u32 	%r1534, [%r64+-2048];
	shr.s32 	%r134, %r1534, 16;
	and.b32  	%r1535, %r1534, 65535;
	add.s32 	%r2110, %r1523, %r2;
	add.s32 	%r136, %r1535, %r2;
	add.s32 	%r137, %r136, %r134;
	shl.b32 	%r1536, %r2110, 2;
	add.s32 	%r138, %r1411, %r1536;
	ld.shared.u32 	%r2109, [%r138];
	shl.b32 	%r1538, %r2075, 2;
	add.s32 	%r140, %r1411, %r1538;
	ld.shared.u32 	%r141, [%r140];
	setp.ge.s32 	%p714, %r2075, %r134;
	setp.lt.s32 	%p536, %r2075, %r134;
	setp.ge.s32 	%p537, %r2110, %r136;
	and.pred  	%p715, %p537, %p536;
	or.pred  	%p538, %p714, %p537;
	@%p538 bra 	$L__BB37_88;
	setp.gt.s32 	%p715, %r141, %r2109;
	setp.gt.s32 	%p714, %r2109, %r141;
$L__BB37_88:
	add.s32 	%r1539, %r2110, %r2075;
	setp.lt.s32 	%p539, %r1539, %r137;
	and.pred  	%p7, %p539, %p715;
	mov.u32 	%r2103, %r141;
	@%p714 bra 	$L__BB37_90;
	add.s32 	%r2075, %r2075, 1;
	ld.shared.u32 	%r2103, [%r140+4];
$L__BB37_90:
	@%p715 bra 	$L__BB37_92;
	add.s32 	%r2110, %r2110, 1;
	ld.shared.u32 	%r2109, [%r138+4];
$L__BB37_92:
	setp.ge.s32 	%p716, %r2075, %r134;
	setp.lt.s32 	%p540, %r2075, %r134;
	setp.ge.s32 	%p541, %r2110, %r136;
	and.pred  	%p717, %p541, %p540;
	or.pred  	%p542, %p716, %p541;
	@%p542 bra 	$L__BB37_94;
	setp.gt.s32 	%p717, %r2103, %r2109;
	setp.gt.s32 	%p716, %r2109, %r2103;
$L__BB37_94:
	add.s32 	%r1540, %r2110, %r2075;
	setp.lt.s32 	%p543, %r1540, %r137;
	and.pred  	%p14, %p543, %p717;
	mov.u32 	%r2107, %r2103;
	@%p716 bra 	$L__BB37_96;
	add.s32 	%r150, %r2075, 1;
	shl.b32 	%r1541, %r2075, 2;
	add.s32 	%r1543, %r1410, %r1541;
	ld.shared.u32 	%r2107, [%r1543+2052];
	mov.u32 	%r2075, %r150;
$L__BB37_96:
	@%p717 bra 	$L__BB37_98;
	add.s32 	%r154, %r2110, 1;
	shl.b32 	%r1544, %r2110, 2;
	add.s32 	%r1546, %r1410, %r1544;
	ld.shared.u32 	%r2109, [%r1546+2052];
	mov.u32 	%r2110, %r154;
$L__BB37_98:
	setp.ge.s32 	%p718, %r2075, %r134;
	setp.lt.s32 	%p544, %r2075, %r134;
	setp.ge.s32 	%p545, %r2110, %r136;
	and.pred  	%p719, %p545, %p544;
	or.pred  	%p546, %p718, %p545;
	@%p546 bra 	$L__BB37_100;
	setp.gt.s32 	%p719, %r2107, %r2109;
	setp.gt.s32 	%p718, %r2109, %r2107;
$L__BB37_100:
	add.s32 	%r1547, %r2110, %r2075;
	setp.lt.s32 	%p547, %r1547, %r137;
	and.pred  	%p21, %p547, %p719;
	mov.u32 	%r2111, %r2107;
	@%p718 bra 	$L__BB37_102;
	add.s32 	%r158, %r2075, 1;
	shl.b32 	%r1548, %r2075, 2;
	add.s32 	%r1550, %r1410, %r1548;
	ld.shared.u32 	%r2111, [%r1550+2052];
	mov.u32 	%r2075, %r158;
$L__BB37_102:
	@%p719 bra 	$L__BB37_104;
	add.s32 	%r162, %r2110, 1;
	shl.b32 	%r1551, %r2110, 2;
	add.s32 	%r1553, %r1410, %r1551;
	ld.shared.u32 	%r2109, [%r1553+2052];
	mov.u32 	%r2110, %r162;
$L__BB37_104:
	setp.ge.s32 	%p720, %r2075, %r134;
	setp.lt.s32 	%p548, %r2075, %r134;
	setp.ge.s32 	%p549, %r2110, %r136;
	and.pred  	%p721, %p549, %p548;
	or.pred  	%p550, %p720, %p549;
	@%p550 bra 	$L__BB37_106;
	setp.gt.s32 	%p721, %r2111, %r2109;
	setp.gt.s32 	%p720, %r2109, %r2111;
$L__BB37_106:
	add.s32 	%r1554, %r2110, %r2075;
	setp.lt.s32 	%p551, %r1554, %r137;
	and.pred  	%p28, %p551, %p721;
	mov.u32 	%r2115, %r2111;
	@%p720 bra 	$L__BB37_108;
	add.s32 	%r166, %r2075, 1;
	shl.b32 	%r1555, %r2075, 2;
	add.s32 	%r1557, %r1410, %r1555;
	ld.shared.u32 	%r2115, [%r1557+2052];
	mov.u32 	%r2075, %r166;
$L__BB37_108:
	@%p721 bra 	$L__BB37_110;
	add.s32 	%r170, %r2110, 1;
	shl.b32 	%r1558, %r2110, 2;
	add.s32 	%r1560, %r1410, %r1558;
	ld.shared.u32 	%r2109, [%r1560+2052];
	mov.u32 	%r2110, %r170;
$L__BB37_110:
	setp.ge.s32 	%p722, %r2075, %r134;
	setp.lt.s32 	%p552, %r2075, %r134;
	setp.ge.s32 	%p553, %r2110, %r136;
	and.pred  	%p723, %p553, %p552;
	or.pred  	%p554, %p722, %p553;
	@%p554 bra 	$L__BB37_112;
	setp.gt.s32 	%p723, %r2115, %r2109;
	setp.gt.s32 	%p722, %r2109, %r2115;
$L__BB37_112:
	add.s32 	%r1561, %r2110, %r2075;
	setp.lt.s32 	%p555, %r1561, %r137;
	and.pred  	%p35, %p555, %p723;
	mov.u32 	%r2119, %r2115;
	@%p722 bra 	$L__BB37_114;
	add.s32 	%r174, %r2075, 1;
	shl.b32 	%r1562, %r2075, 2;
	mov.u32 	%r1563, _ZN6thrust24THRUST_300001_SM_1000_NS8cuda_cub4core6detail5shmemE;
	add.s32 	%r1564, %r1563, %r1562;
	ld.shared.u32 	%r2119, [%r1564+2052];
	mov.u32 	%r2075, %r174;
$L__BB37_114:
	@%p723 bra 	$L__BB37_116;
	add.s32 	%r178, %r2110, 1;
	shl.b32 	%r1565, %r2110, 2;
	mov.u32 	%r1566, _ZN6thrust24THRUST_300001_SM_1000_NS8cuda_cub4core6detail5shmemE;
	add.s32 	%r1567, %r1566, %r1565;
	ld.shared.u32 	%r2109, [%r1567+2052];
	mov.u32 	%r2110, %r178;
$L__BB37_116:
	setp.ge.s32 	%p724, %r2075, %r134;
	setp.lt.s32 	%p556, %r2075, %r134;
	setp.ge.s32 	%p557, %r2110, %r136;
	and.pred  	%p725, %p557, %p556;
	or.pred  	%p558, %p724, %p557;
	@%p558 bra 	$L__BB37_118;
	setp.gt.s32 	%p725, %r2119, %r2109;
	setp.gt.s32 	%p724, %r2109, %r2119;
$L__BB37_118:
	mov.u32 	%r2123, %r2119;
	mov.u32 	%r2128, %r2075;
	@%p724 bra 	$L__BB37_120;
	add.s32 	%r2128, %r2075, 1;
	shl.b32 	%r1568, %r2075, 2;
	mov.u32 	%r1569, _ZN6thrust24THRUST_300001_SM_1000_NS8cuda_cub4core6detail5shmemE;
	add.s32 	%r1570, %r1569, %r1568;
	ld.shared.u32 	%r2123, [%r1570+2052];
$L__BB37_120:
	mov.u32 	%r2130, %r2110;
	@%p725 bra 	$L__BB37_122;
	add.s32 	%r2130, %r2110, 1;
	shl.b32 	%r1571, %r2110, 2;
	mov.u32 	%r1572, _ZN6thrust24THRUST_300001_SM_1000_NS8cuda_cub4core6detail5shmemE;
	add.s32 	%r1573, %r1572, %r1571;
	ld.shared.u32 	%r2109, [%r1573+2052];
$L__BB37_122:
	setp.ge.s32 	%p726, %r2128, %r134;
	setp.lt.s32 	%p559, %r2128, %r134;
	setp.ge.s32 	%p560, %r2130, %r136;
	and.pred  	%p727, %p560, %p559;
	or.pred  	%p561, %p726, %p560;
	@%p561 bra 	$L__BB37_124;
	setp.gt.s32 	%p727, %r2123, %r2109;
	setp.gt.s32 	%p726, %r2109, %r2123;
$L__BB37_124:
	add.s32 	%r1574, %r2130, %r2128;
	setp.lt.s32 	%p562, %r1574, %r137;
	selp.b32 	%r1575, 64, 0, %p727;
	selp.b32 	%r1576, %r1575, 0, %p562;
	add.s32 	%r1577, %r2110, %r2075;
	setp.lt.s32 	%p563, %r1577, %r137;
	selp.b32 	%r1578, 32, 0, %p725;
	selp.b32 	%r1579, %r1578, 0, %p563;
	or.b32  	%r1580, %r1579, %r1576;
	selp.b32 	%r1581, 8, 0, %p28;
	selp.b32 	%r1582, 4, 0, %p21;
	selp.u32 	%r1583, 1, 0, %p7;
	selp.b32 	%r1584, 2, 0, %p14;
	or.b32  	%r1585, %r1584, %r1583;
	or.b32  	%r1586, %r1585, %r1582;
	or.b32  	%r1587, %r1586, %r1581;
	selp.b32 	%r1588, 16, 0, %p35;
	or.b32  	%r1589, %r1587, %r1588;
	or.b32  	%r190, %r1580, %r1589;
	mov.u32 	%r2127, %r2123;
	@%p726 bra 	$L__BB37_126;
	add.s32 	%r191, %r2128, 1;
	shl.b32 	%r1590, %r2128, 2;
	mov.u32 	%r1591, _ZN6thrust24THRUST_300001_SM_1000_NS8cuda_cub4core6detail5shmemE;
	add.s32 	%r1592, %r1591, %r1590;
	ld.shared.u32 	%r2127, [%r1592+2052];
	mov.u32 	%r2128, %r191;
$L__BB37_126:
	@%p727 bra 	$L__BB37_128;
	add.s32 	%r195, %r2130, 1;
	shl.b32 	%r1593, %r2130, 2;
	mov.u32 	%r1594, _ZN6thrust24THRUST_300001_SM_1000_NS8cuda_cub4core6detail5shmemE;
	add.s32 	%r1595, %r1594, %r1593;
	ld.shared.u32 	%r2109, [%r1595+2052];
	mov.u32 	%r2130, %r195;
$L__BB37_128:
	setp.ge.s32 	%p728, %r2128, %r134;
	setp.lt.s32 	%p564, %r2128, %r134;
	setp.ge.s32 	%p565, %r2130, %r136;
	and.pred  	%p729, %p565, %p564;
	or.pred  	%p566, %p728, %p565;
	@%p566 bra 	$L__BB37_130;
	setp.gt.s32 	%p729, %r2127, %r2109;
	setp.gt.s32 	%p728, %r2109, %r2127;
$L__BB37_130:
	mov.u32 	%r2131, %r2127;
	mov.u32 	%r2136, %r2128;
	@%p728 bra 	$L__BB37_132;
	add.s32 	%r2136, %r2128, 1;
	shl.b32 	%r1596, %r2128, 2;
	mov.u32 	%r1597, _ZN6thrust24THRUST_300001_SM_1000_NS8cuda_cub4core6detail5shmemE;
	add.s32 	%r1598, %r1597, %r1596;
	ld.shared.u32 	%r2131, [%r1598+2052];
$L__BB37_132:
	mov.u32 	%r2138, %r2130;
	@%p729 bra 	$L__BB37_134;
	add.s32 	%r2138, %r2130, 1;
	shl.b32 	%r1599, %r2130, 2;
	mov.u32 	%r1600, _ZN6thrust24THRUST_300001_SM_1000_NS8cuda_cub4core6detail5shmemE;
	add.s32 	%r1601, %r1600, %r1599;
	ld.shared.u32 	%r2109, [%r1601+2052];
$L__BB37_134:
	setp.ge.s32 	%p730, %r2136, %r134;
	setp.lt.s32 	%p567, %r2136, %r134;
	setp.ge.s32 	%p568, %r2138, %r136;
	and.pred  	%p731, %p568, %p567;
	or.pred  	%p569, %p730, %p568;
	@%p569 bra 	$L__BB37_136;
	setp.gt.s32 	%p731, %r2131, %r2109;
	setp.gt.s32 	%p730, %r2109, %r2131;
$L__BB37_136:
	add.s32 	%r1602, %r2138, %r2136;
	setp.lt.s32 	%p570, %r1602, %r137;
	selp.b32 	%r1603, 256, 0, %p731;
	selp.b32 	%r1604, %r1603, 0, %p570;
	add.s32 	%r1605, %r2130, %r2128;
	setp.lt.s32 	%p571, %r1605, %r137;
	selp.b32 	%r1606, 128, 0, %p729;
	selp.b32 	%r1607, %r1606, 0, %p571;
	or.b32  	%r1608, %r1607, %r1604;
	or.b32  	%r207, %r1608, %r190;
	mov.u32 	%r2135, %r2131;
	@%p730 bra 	$L__BB37_138;
	add.s32 	%r208, %r2136, 1;
	shl.b32 	%r1609, %r2136, 2;
	mov.u32 	%r1610, _ZN6thrust24THRUST_300001_SM_1000_NS8cuda_cub4core6detail5shmemE;
	add.s32 	%r1611, %r1610, %r1609;
	ld.shared.u32 	%r2135, [%r1611+2052];
	mov.u32 	%r2136, %r208;
$L__BB37_138:
	@%p731 bra 	$L__BB37_140;
	add.s32 	%r212, %r2138, 1;
	shl.b32 	%r1612, %r2138, 2;
	mov.u32 	%r1613, _ZN6thrust24THRUST_300001_SM_1000_NS8cuda_cub4core6detail5shmemE;
	add.s32 	%r1614, %r1613, %r1612;
	ld.shared.u32 	%r2109, [%r1614+2052];
	mov.u32 	%r2138, %r212;
$L__BB37_140:
	setp.ge.s32 	%p732, %r2136, %r134;
	setp.lt.s32 	%p572, %r2136, %r134;
	setp.ge.s32 	%p573, %r2138, %r136;
	and.pred  	%p733, %p573, %p572;
	or.pred  	%p574, %p732, %p573;
	@%p574 bra 	$L__BB37_142;
	setp.gt.s32 	%p733, %r2135, %r2109;
	setp.gt.s32 	%p732, %r2109, %r2135;
$L__BB37_142:
	mov.u32 	%r2139, %r2135;
	mov.u32 	%r2144, %r2136;
	@%p732 bra 	$L__BB37_144;
	add.s32 	%r2144, %r2136, 1;
	shl.b32 	%r1615, %r2136, 2;
	mov.u32 	%r1616, _ZN6thrust24THRUST_300001_SM_1000_NS8cuda_cub4core6detail5shmemE;
	add.s32 	%r1617, %r1616, %r1615;
	ld.shared.u32 	%r2139, [%r1617+2052];
$L__BB37_144:
	mov.u32 	%r2146, %r2138;
	@%p733 bra 	$L__BB37_146;
	add.s32 	%r2146, %r2138, 1;
	shl.b32 	%r1618, %r2138, 2;
	mov.u32 	%r1619, _ZN6thrust24THRUST_300001_SM_1000_NS8cuda_cub4core6detail5shmemE;
	add.s32 	%r1620, %r1619, %r1618;
	ld.shared.u32 	%r2109, [%r1620+2052];
$L__BB37_146:
	setp.ge.s32 	%p734, %r2144, %r134;
	setp.lt.s32 	%p575, %r2144, %r134;
	setp.ge.s32 	%p576, %r2146, %r136;
	and.pred  	%p735, %p576, %p575;
	or.pred  	%p577, %p734, %p576;
	@%p577 bra 	$L__BB37_148;
	setp.gt.s32 	%p735, %r2139, %r2109;
	setp.gt.s32 	%p734, %r2109, %r2139;
$L__BB37_148:
	add.s32 	%r1621, %r2146, %r2144;
	setp.lt.s32 	%p578, %r1621, %r137;
	selp.b32 	%r1622, 1024, 0, %p735;
	selp.b32 	%r1623, %r1622, 0, %p578;
	add.s32 	%r1624, %r2138, %r2136;
	setp.lt.s32 	%p579, %r1624, %r137;
	selp.b32 	%r1625, 512, 0, %p733;
	selp.b32 	%r1626, %r1625, 0, %p579;
	or.b32  	%r1627, %r1626, %r1623;
	or.b32  	%r224, %r1627, %r207;
	mov.u32 	%r2143, %r2139;
	@%p734 bra 	$L__BB37_150;
	add.s32 	%r225, %r2144, 1;
	shl.b32 	%r1628, %r2144, 2;
	mov.u32 	%r1629, _ZN6thrust24THRUST_300001_SM_1000_NS8cuda_cub4core6detail5shmemE;
	add.s32 	%r1630, %r1629, %r1628;
	ld.shared.u32 	%r2143, [%r1630+2052];
	mov.u32 	%r2144, %r225;
$L__BB37_150:
	@%p735 bra 	$L__BB37_152;
	add.s32 	%r229, %r2146, 1;
	shl.b32 	%r1631, %r2146, 2;
	mov.u32 	%r1632, _ZN6thrust24THRUST_300001_SM_1000_NS8cuda_cub4core6detail5shmemE;
	add.s32 	%r1633, %r1632, %r1631;
	ld.shared.u32 	%r2109, [%r1633+2052];
	mov.u32 	%r2146, %r229;
$L__BB37_152:
	setp.ge.s32 	%p736, %r2144, %r134;
	setp.lt.s32 	%p580, %r2144, %r134;
	setp.ge.s32 	%p581, %r2146, %r136;
	and.pred  	%p737, %p581, %p580;
	or.pred  	%p582, %p736, %p581;
	@%p582 bra 	$L__BB37_154;
	setp.gt.s32 	%p737, %r2143, %r2109;
	setp.gt.s32 	%p736, %r2109, %r2143;
$L__BB37_154:
	mov.u32 	%r2147, %r2143;
	mov.u32 	%r2152, %r2144;
	@%p736 bra 	$L__BB37_156;
	add.s32 	%r2152, %r2144, 1;
	shl.b32 	%r1634, %r2144, 2;
	mov.u32 	%r1635, _ZN6thrust24THRUST_300001_SM_1000_NS8cuda_cub4core6detail5shmemE;
	add.s32 	%r1636, %r1635, %r1634;
	ld.shared.u32 	%r2147, [%r1636+2052];
$L__BB37_156:
	mov.u32 	%r2154, %r2146;
	@%p737 bra 	$L__BB37_158;
	add.s32 	%r2154, %r2146, 1;
	shl.b32 	%r1637, %r2146, 2;
	mov.u32 	%r1638, _ZN6thrust24THRUST_300001_SM_1000_NS8cuda_cub4core6detail5shmemE;
	add.s32 	%r1639, %r1638, %r1637;
	ld.shared.u32 	%r2109, [%r1639+2052];
$L__BB37_158:
	setp.ge.s32 	%p738, %r2152, %r134;
	setp.lt.s32 	%p583, %r2152, %r134;
	setp.ge.s32 	%p584, %r2154, %r136;
	and.pred  	%p739, %p584, %p583;
	or.pred  	%p585, %p738, %p584;
	@%p585 bra 	$L__BB37_160;
	setp.gt.s32 	%p739, %r2147, %r2109;
	setp.gt.s32 	%p738, %r2109, %r2147;
$L__BB37_160:
	add.s32 	%r1640, %r2154, %r2152;
	setp.lt.s32 	%p586, %r1640, %r137;
	selp.b32 	%r1641, 4096, 0, %p739;
	selp.b32 	%r1642, %r1641, 0, %p586;
	add.s32 	%r1643, %r2146, %r2144;
	setp.lt.s32 	%p587, %r1643, %r137;
	selp.b32 	%r1644, 2048, 0, %p737;
	selp.b32 	%r1645, %r1644, 0, %p587;
	or.b32  	%r1646, %r1645, %r1642;
	or.b32  	%r241, %r1646, %r224;
	mov.u32 	%r2151, %r2147;
	@%p738 bra 	$L__BB37_162;
	add.s32 	%r242, %r2152, 1;
	shl.b32 	%r1647, %r2152, 2;
	mov.u32 	%r1648, _ZN6thrust24THRUST_300001_SM_1000_NS8cuda_cub4core6detail5shmemE;
	add.s32 	%r1649, %r1648, %r1647;
	ld.shared.u32 	%r2151, [%r1649+2052];
	mov.u32 	%r2152, %r242;
$L__BB37_162:
	@%p739 bra 	$L__BB37_164;
	add.s32 	%r246, %r2154, 1;
	shl.b32 	%r1650, %r2154, 2;
	mov.u32 	%r1651, _ZN6thrust24THRUST_300001_SM_1000_NS8cuda_cub4core6detail5shmemE;
	add.s32 	%r1652, %r1651, %r1650;
	ld.shared.u32 	%r2109, [%r1652+2052];
	mov.u32 	%r2154, %r246;
$L__BB37_164:
	setp.ge.s32 	%p740, %r2152, %r134;
	setp.lt.s32 	%p588, %r2152, %r134;
	setp.ge.s32 	%p589, %r2154, %r136;
	and.pred  	%p741, %p589, %p588;
	or.pred  	%p590, %p740, %p589;
	@%p590 bra 	$L__BB37_166;
	setp.gt.s32 	%p741, %r2151, %r2109;
	setp.gt.s32 	%p740, %r2109, %r2151;
$L__BB37_166:
	mov.u32 	%r2155, %r2151;
	mov.u32 	%r2160, %r2152;
	@%p740 bra 	$L__BB37_168;
	add.s32 	%r2160, %r2152, 1;
	shl.b32 	%r1653, %r2152, 2;
	mov.u32 	%r1654, _ZN6thrust24THRUST_300001_SM_1000_NS8cuda_cub4core6detail5shmemE;
	add.s32 	%r1655, %r1654, %r1653;
	ld.shared.u32 	%r2155, [%r1655+2052];
$L__BB37_168:
	mov.u32 	%r2162, %r2154;
	@%p741 bra 	$L__BB37_170;
	add.s32 	%r2162, %r2154, 1;
	shl.b32 	%r1656, %r2154, 2;
	mov.u32 	%r1657, _ZN6thrust24THRUST_300001_SM_1000_NS8cuda_cub4core6detail5shmemE;
	add.s32 	%r1658, %r1657, %r1656;
	ld.shared.u32 	%r2109, [%r1658+2052];
$L__BB37_170:
	setp.ge.s32 	%p742, %r2160, %r134;
	setp.lt.s32 	%p591, %r2160, %r134;
	setp.ge.s32 	%p592, %r2162, %r136;
	and.pred  	%p743, %p592, %p591;
	or.pred  	%p593, %p742, %p592;
	@%p593 bra 	$L__BB37_172;
	setp.gt.s32 	%p743, %r2155, %r2109;
	setp.gt.s32 	%p742, %r2109, %r2155;
$L__BB37_172:
	add.s32 	%r1659, %r2162, %r2160;
	setp.lt.s32 	%p594, %r1659, %r137;
	selp.b32 	%r1660, 16384, 0, %p743;
	selp.b32 	%r1661, %r1660, 0, %p594;
	add.s32 	%r1662, %r2154, %r2152;
	setp.lt.s32 	%p595, %r1662, %r137;
	selp.b32 	%r1663, 8192, 0, %p741;
	selp.b32 	%r1664, %r1663, 0, %p595;
	or.b32  	%r1665, %r1664, %r1661;
	or.b32  	%r258, %r1665, %r241;
	mov.u32 	%r2159, %r2155;
	@%p742 bra 	$L__BB37_174;
	add.s32 	%r259, %r2160, 1;
	shl.b32 	%r1666, %r2160, 2;
	mov.u32 	%r1667, _ZN6thrust24THRUST_300001_SM_1000_NS8cuda_cub4core6detail5shmemE;
	add.s32 	%r1668, %r1667, %r1666;
	ld.shared.u32 	%r2159, [%r1668+2052];
	mov.u32 	%r2160, %r259;
$L__BB37_174:
	@%p743 bra 	$L__BB37_176;
	add.s32 	%r263, %r2162, 1;
	shl.b32 	%r1669, %r2162, 2;
	mov.u32 	%r1670, _ZN6thrust24THRUST_300001_SM_1000_NS8cuda_cub4core6detail5shmemE;
	add.s32 	%r1671, %r1670, %r1669;
	ld.shared.u32 	%r2109, [%r1671+2052];
	mov.u32 	%r2162, %r263;
$L__BB37_176:
	setp.ge.s32 	%p744, %r2160, %r134;
	setp.lt.s32 	%p596, %r2160, %r134;
	setp.ge.s32 	%p597, %r2162, %r136;
	and.pred  	%p745, %p597, %p596;
	or.pred  	%p598, %p744, %p597;
	@%p598 bra 	$L__BB37_178;
	setp.gt.s32 	%p745, %r2159, %r2109;
	setp.gt.s32 	%p744, %r2109, %r2159;
$L__BB37_178:
	mov.u32 	%r2163, %r2159;
	mov.u32 	%r2168, %r2160;
	@%p744 bra 	$L__BB37_180;
	add.s32 	%r2168, %r2160, 1;
	shl.b32 	%r1672, %r2160, 2;
	mov.u32 	%r1673, _ZN6thrust24THRUST_300001_SM_1000_NS8cuda_cub4core6detail5shmemE;
	add.s32 	%r1674, %r1673, %r1672;
	ld.shared.u32 	%r2163, [%r1674+2052];
$L__BB37_180:
	mov.u32 	%r2170, %r2162;
	@%p745 bra 	$L__BB37_182;
	add.s32 	%r2170, %r2162, 1;
	shl.b32 	%r1675, %r2162, 2;
	mov.u32 	%r1676, _ZN6thrust24THRUST_300001_SM_1000_NS8cuda_cub4core6detail5shmemE;
	add.s32 	%r1677, %r1676, %r1675;
	ld.shared.u32 	%r2109, [%r1677+2052];
$L__BB37_182:
	setp.ge.s32 	%p746, %r2168, %r134;
	setp.lt.s32 	%p599, %r2168, %r134;
	setp.ge.s32 	%p600, %r2170, %r136;
	and.pred  	%p747, %p600, %p599;
	or.pred  	%p601, %p746, %p600;
	@%p601 bra 	$L__BB37_184;
	setp.gt.s32 	%p747, %r2163, %r2109;
	setp.gt.s32 	%p746, %r2109, %r2163;
$L__BB37_184:
	add.s32 	%r1678, %r2170, %r2168;
	setp.lt.s32 	%p602, %r1678, %r137;
	selp.b32 	%r1679, 65536, 0, %p747;
	selp.b32 	%r1680, %r1679, 0, %p602;
	add.s32 	%r1681, %r2162, %r2160;
	setp.lt.s32 	%p603, %r1681, %r137;
	selp.b32 	%r1682, 32768, 0, %p745;
	selp.b32 	%r1683, %r1682, 0, %p603;
	or.b32  	%r1684, %r1683, %r1680;
	or.b32  	%r275, %r1684, %r258;
	mov.u32 	%r2167, %r2163;
	@%p746 bra 	$L__BB37_186;
	add.s32 	%r276, %r2168, 1;
	shl.b32 	%r1685, %r2168, 2;
	mov.u32 	%r1686, _ZN6thrust24THRUST_300001_SM_1000_NS8cuda_cub4core6detail5shmemE;
	add.s32 	%r1687, %r1686, %r1685;
	ld.shared.u32 	%r2167, [%r1687+2052];
	mov.u32 	%r2168, %r276;
$L__BB37_186:
	@%p747 bra 	$L__BB37_188;
	add.s32 	%r280, %r2170, 1;
	shl.b32 	%r1688, %r2170, 2;
	mov.u32 	%r1689, _ZN6thrust24THRUST_300001_SM_1000_NS8cuda_cub4core6detail5shmemE;
	add.s32 	%r1690, %r1689, %r1688;
	ld.shared.u32 	%r2109, [%r1690+2052];
	mov.u32 	%r2170, %r280;
$L__BB37_188:
	setp.ge.s32 	%p748, %r2168, %r134;
	setp.lt.s32 	%p604, %r2168, %r134;
	setp.ge.s32 	%p605, %r2170, %r136;
	and.pred  	%p749, %p605, %p604;
	or.pred  	%p606, %p748, %p605;
	@%p606 bra 	$L__BB37_190;
	setp.gt.s32 	%p749, %r2167, %r2109;
	setp.gt.s32 	%p748, %r2109, %r2167;
$L__BB37_190:
	mov.u32 	%r2171, %r2167;
	mov.u32 	%r2172, %r2168;
	@%p748 bra 	$L__BB37_192;
	add.s32 	%r2172, %r2168, 1;
	shl.b32 	%r1691, %r2168, 2;
	mov.u32 	%r1692, _ZN6thrust24THRUST_300001_SM_1000_NS8cuda_cub4core6detail5shmemE;
	add.s32 	%r1693, %r1692, %r1691;
	ld.shared.u32 	%r2171, [%r1693+2052];
$L__BB37_192:
	mov.u32 	%r2174, %r2170;
	@%p749 bra 	$L__BB37_194;
	add.s32 	%r2174, %r2170, 1;
	shl.b32 	%r1694, %r2170, 2;
	mov.u32 	%r1695, _ZN6thrust24THRUST_300001_SM_1000_NS8cuda_cub4core6detail5shmemE;
	add.s32 	%r1696, %r1695, %r1694;
	ld.shared.u32 	%r2109, [%r1696+2052];
$L__BB37_194:
	setp.ge.s32 	%p607, %r2172, %r134;
	setp.lt.s32 	%p608, %r2172, %r134;
	setp.ge.s32 	%p609, %r2174, %r136;
	and.pred  	%p750, %p609, %p608;
	or.pred  	%p610, %p607, %p609;
	@%p610 bra 	$L__BB37_196;
	setp.gt.s32 	%p750, %r2171, %r2109;
$L__BB37_196:
	add.s32 	%r1697, %r2174, %r2172;
	setp.lt.s32 	%p611, %r1697, %r137;
	selp.b32 	%r1698, 262144, 0, %p750;
	selp.b32 	%r1699, %r1698, 0, %p611;
	add.s32 	%r1700, %r2170, %r2168;
	setp.lt.s32 	%p612, %r1700, %r137;
	selp.b32 	%r1701, 131072, 0, %p749;
	selp.b32 	%r1702, %r1701, 0, %p612;
	or.b32  	%r1703, %r1702, %r1699;
	or.b32  	%r292, %r1703, %r275;
	bar.sync 	0;
	popc.b32 	%r293, %r292;
	mov.u32 	%r1704, %ctaid.x;
	setp.ne.s32 	%p613, %r1704, 0;
	@%p613 bra 	$L__BB37_201;
	// begin inline asm
	mov.u32 %r1905, %laneid;
	// end inline asm
	cvt.u64.u32 	%rd444, %r293;
	mov.b64 	{%r1907, %r1912}, %rd444;
	mov.b32 	%r1913, 1;
	mov.b32 	%r1954, 0;
	mov.b32 	%r1955, -1;
	// begin inline asm
	shfl.sync.up.b32 %r1906, %r1907, %r1913, %r1954, %r1955;
	// end inline asm
	// begin inline asm
	shfl.sync.up.b32 %r1911, %r1912, %r1913, %r1954, %r1955;
	// end inline asm
	mov.b64 	%rd445, {%r1906, %r1911};
	setp.lt.s32 	%p667, %r1905, 1;
	selp.b64 	%rd446, 0, %rd445, %p667;
	add.s64 	%rd447, %rd446, %rd444;
	mov.b64 	{%r1917, %r1922}, %rd447;
	mov.b32 	%r1923, 2;
	// begin inline asm
	shfl.sync.up.b32 %r1916, %r1917, %r1923, %r1954, %r1955;
	// end inline asm
	// begin inline asm
	shfl.sync.up.b32 %r1921, %r1922, %r1923, %r1954, %r1955;
	// end inline asm
	mov.b64 	%rd448, {%r1916, %r1921};
	setp.lt.s32 	%p668, %r1905, 2;
	selp.b64 	%rd449, 0, %rd448, %p668;
	add.s64 	%rd450, %rd449, %rd447;
	mov.b64 	{%r1927, %r1932}, %rd450;
	mov.b32 	%r1933, 4;
	// begin inline asm
	shfl.sync.up.b32 %r1926, %r1927, %r1933, %r1954, %r1955;
	// end inline asm
	// begin inline asm
	shfl.sync.up.b32 %r1931, %r1932, %r1933, %r1954, %r1955;
	// end inline asm
	mov.b64 	%rd451, {%r1926, %r1931};
	setp.lt.s32 	%p669, %r1905, 4;
	selp.b64 	%rd452, 0, %rd451, %p669;
	add.s64 	%rd453, %rd452, %rd450;
	mov.b64 	{%r1937, %r1942}, %rd453;
	mov.b32 	%r1943, 8;
	// begin inline asm
	shfl.sync.up.b32 %r1936, %r1937, %r1943, %r1954, %r1955;
	// end inline asm
	// begin inline asm
	shfl.sync.up.b32 %r1941, %r1942, %r1943, %r1954, %r1955;
	// end inline asm
	mov.b64 	%rd454, {%r1936, %r1941};
	setp.lt.s32 	%p670, %r1905, 8;
	selp.b64 	%rd455, 0, %rd454, %p670;
	add.s64 	%rd456, %rd455, %rd453;
	mov.b64 	{%r1947, %r1952}, %rd456;
	mov.b32 	%r1953, 16;
	// begin inline asm
	shfl.sync.up.b32 %r1946, %r1947, %r1953, %r1954, %r1955;
	// end inline asm
	// begin inline asm
	shfl.sync.up.b32 %r1951, %r1952, %r1953, %r1954, %r1955;
	// end inline asm
	mov.b64 	%rd457, {%r1946, %r1951};
	setp.lt.s32 	%p671, %r1905, 16;
	selp.b64 	%rd458, 0, %rd457, %p671;
	add.s64 	%rd8, %rd458, %rd456;
	setp.ne.s32 	%p672, %r1905, 31;
	@%p672 bra 	$L__BB37_199;
	mov.u32 	%r1956, %tid.x;
	shr.u32 	%r1957, %r1956, 2;
	and.b32  	%r1958, %r1957, 248;
	mov.u32 	%r1959, _ZN6thrust24THRUST_300001_SM_1000_NS8cuda_cub4core6detail5shmemE;
	add.s32 	%r1960, %r1959, %r1958;
	st.shared.u64 	[%r1960], %rd8;
$L__BB37_199:
	mov.u32 	%r1961, %tid.x;
	setp.ne.s32 	%p673, %r1961, 0;
	bar.sync 	0;
	ld.shared.v2.u64 	{%rd460, %rd461}, [_ZN6thrust24THRUST_300001_SM_1000_NS8cuda_cub4core6detail5shmemE];
	shr.u32 	%r1962, %r1961, 5;
	add.s64 	%rd462, %rd461, %rd460;
	setp.eq.s32 	%p674, %r1962, 2;
	selp.b64 	%rd463, %rd462, %rd460, %p674;
	ld.shared.v2.u64 	{%rd464, %rd465}, [_ZN6thrust24THRUST_300001_SM_1000_NS8cuda_cub4core6detail5shmemE+16];
	add.s64 	%rd466, %rd462, %rd464;
	setp.eq.s32 	%p675, %r1962, 3;
	selp.b64 	%rd467, %rd466, %rd463, %p675;
	add.s64 	%rd468, %rd466, %rd465;
	setp.eq.s32 	%p676, %r1962, 4;
	selp.b64 	%rd469, %rd468, %rd467, %p676;
	ld.shared.v2.u64 	{%rd470, %rd471}, [_ZN6thrust24THRUST_300001_SM_1000_NS8cuda_cub4core6detail5shmemE+32];
	add.s64 	%rd472, %rd468, %rd470;
	setp.eq.s32 	%p677, %r1962, 5;
	selp.b64 	%rd473, %rd472, %rd469, %p677;
	add.s64 	%rd474, %rd472, %rd471;
	setp.eq.s32 	%p678, %r1962, 6;
	selp.b64 	%rd475, %rd474, %rd473, %p678;
	ld.shared.v2.u64 	{%rd476, %rd477}, [_ZN6thrust24THRUST_300001_SM_1000_NS8cuda_cub4core6detail5shmemE+48];
	add.s64 	%rd478, %rd474, %rd476;
	setp.eq.s32 	%p679, %r1962, 7;
	selp.b64 	%rd479, %rd478, %rd475, %p679;
	add.s64 	%rd480, %rd478, %rd477;
	setp.eq.s32 	%p680, %r1962, 8;
	selp.b64 	%rd481, %rd480, %rd479, %p680;
	ld.shared.v2.u64 	{%rd482, %rd483}, [_ZN6thrust24THRUST_300001_SM_1000_NS8cuda_cub4core6detail5shmemE+64];
	add.s64 	%rd484, %rd480, %rd482;
	setp.eq.s32 	%p681, %r1962, 9;
	selp.b64 	%rd485, %rd484, %rd481, %p681;
	add.s64 	%rd486, %rd484, %rd483;
	setp.eq.s32 	%p682, %r1962, 10;
	selp.b64 	%rd487, %rd486, %rd485, %p682;
	ld.shared.v2.u64 	{%rd488, %rd489}, [_ZN6thrust24THRUST_300001_SM_1000_NS8cuda_cub4core6detail5shmemE+80];
	add.s64 	%rd490, %rd486, %rd488;
	setp.eq.s32 	%p683, %r1962, 11;
	selp.b64 	%rd491, %rd490, %rd487, %p683;
	add.s64 	%rd492, %rd490, %rd489;
	setp.eq.s32 	%p684, %r1962, 12;
	selp.b64 	%rd493, %rd492, %rd491, %p684;
	ld.shared.v2.u64 	{%rd494, %rd495}, [_ZN6thrust24THRUST_300001_SM_1000_NS8cuda_cub4core6detail5shmemE+96];
	add.s64 	%rd496, %rd492, %rd494;
	setp.eq.s32 	%p685, %r1962, 13;
	selp.b64 	%rd497, %rd496, %rd493, %p685;
	add.s64 	%rd498, %rd496, %rd495;
	setp.eq.s32 	%p686, %r1962, 14;
	selp.b64 	%rd499, %rd498, %rd497, %p686;
	ld.shared.v2.u64 	{%rd500, %rd501}, [_ZN6thrust24THRUST_300001_SM_1000_NS8cuda_cub4core6detail5shmemE+112];
	add.s64 	%rd502, %rd498, %rd500;
	setp.eq.s32 	%p687, %r1962, 15;
	selp.b64 	%rd503, %rd502, %rd499, %p687;
	add.s64 	%rd528, %rd502, %rd501;
	setp.lt.u32 	%p688, %r1961, 32;
	selp.b64 	%rd504, 0, %rd503, %p688;
	setp.eq.s32 	%p689, %r1905, 0;
	cvt.u64.u32 	%rd505, %r293;
	sub.s64 	%rd506, %rd8, %rd505;
	selp.b64 	%rd507, 0, %rd506, %p689;
	add.s64 	%rd526, %rd504, %rd507;
	mov.b64 	%rd530, 0;
	@%p673 bra 	$L__BB37_231;
	add.s64 	%rd508, %rd2, 512;
	mov.b64 	%rd509, 101;
	// begin inline asm
	st.relaxed.gpu.v2.u64 [%rd508], {%rd509, %rd528};
	// end inline asm
	bra.uni 	$L__BB37_231;
$L__BB37_201:
	// begin inline asm
	mov.u32 %r1705, %laneid;
	// end inline asm
	cvt.u64.u32 	%rd323, %r293;
	mov.b64 	{%r1707, %r1712}, %rd323;
	mov.b32 	%r1713, 1;
	mov.b32 	%r1754, 0;
	mov.b32 	%r1755, -1;
	// begin inline asm
	shfl.sync.up.b32 %r1706, %r1707, %r1713, %r1754, %r1755;
	// end inline asm
	// begin inline asm
	shfl.sync.up.b32 %r1711, %r1712, %r1713, %r1754, %r1755;
	// end inline asm
	mov.b64 	%rd324, {%r1706, %r1711};
	setp.lt.s32 	%p614, %r1705, 1;
	selp.b64 	%rd325, 0, %rd324, %p614;
	add.s64 	%rd326, %rd325, %rd323;
	mov.b64 	{%r1717, %r1722}, %rd326;
	mov.b32 	%r1723, 2;
	// begin inline asm
	shfl.sync.up.b32 %r1716, %r1717, %r1723, %r1754, %r1755;
	// end inline asm
	// begin inline asm
	shfl.sync.up.b32 %r1721, %r1722, %r1723, %r1754, %r1755;
	// end inline asm
	mov.b64 	%rd327, {%r1716, %r1721};
	setp.lt.s32 	%p615, %r1705, 2;
	selp.b64 	%rd328, 0, %rd327, %p615;
	add.s64 	%rd329, %rd328, %rd326;
	mov.b64 	{%r1727, %r1732}, %rd329;
	mov.b32 	%r1733, 4;
	// begin inline asm
	shfl.sync.up.b32 %r1726, %r1727, %r1733, %r1754, %r1755;
	// end inline asm
	// begin inline asm
	shfl.sync.up.b32 %r1731, %r1732, %r1733, %r1754, %r1755;
	// end inline asm
	mov.b64 	%rd330, {%r1726, %r1731};
	setp.lt.s32 	%p616, %r1705, 4;
	selp.b64 	%rd331, 0, %rd330, %p616;
	add.s64 	%rd332, %rd331, %rd329;
	mov.b64 	{%r1737, %r1742}, %rd332;
	mov.b32 	%r1743, 8;
	// begin inline asm
	shfl.sync.up.b32 %r1736, %r1737, %r1743, %r1754, %r1755;
	// end inline asm
	// begin inline asm
	shfl.sync.up.b32 %r1741, %r1742, %r1743, %r1754, %r1755;
	// end inline asm
	mov.b64 	%rd333, {%r1736, %r1741};
	setp.lt.s32 	%p617, %r1705, 8;
	selp.b64 	%rd334, 0, %rd333, %p617;
	add.s64 	%rd335, %rd334, %rd332;
	mov.b64 	{%r1747, %r1752}, %rd335;
	mov.b32 	%r1753, 16;
	// begin inline asm
	shfl.sync.up.b32 %r1746, %r1747, %r1753, %r1754, %r1755;
	// end inline asm
	// begin inline asm
	shfl.sync.up.b32 %r1751, %r1752, %r1753, %r1754, %r1755;
	// end inline asm
	mov.b64 	%rd336, {%r1746, %r1751};
	setp.lt.s32 	%p618, %r1705, 16;
	selp.b64 	%rd337, 0, %rd336, %p618;
	add.s64 	%rd11, %rd337, %rd335;
	setp.ne.s32 	%p619, %r1705, 31;
	@%p619 bra 	$L__BB37_203;
	mov.u32 	%r1756, %tid.x;
	shr.u32 	%r1757, %r1756, 2;
	and.b32  	%r1758, %r1757, 248;
	mov.u32 	%r1759, _ZN6thrust24THRUST_300001_SM_1000_NS8cuda_cub4core6detail5shmemE;
	add.s32 	%r1760, %r1759, %r1758;
	st.shared.u64 	[%r1760], %rd11;
$L__BB37_203:
	cvt.u64.u32 	%rd338, %r293;
	sub.s64 	%rd339, %rd11, %rd338;
	bar.sync 	0;
	ld.shared.v2.u64 	{%rd340, %rd341}, [_ZN6thrust24THRUST_300001_SM_1000_NS8cuda_cub4core6detail5shmemE];
	mov.u32 	%r1761, %tid.x;
	shr.u32 	%r1762, %r1761, 5;
	add.s64 	%rd342, %rd341, %rd340;
	setp.eq.s32 	%p620, %r1762, 2;
	selp.b64 	%rd343, %rd342, %rd340, %p620;
	ld.shared.v2.u64 	{%rd344, %rd345}, [_ZN6thrust24THRUST_300001_SM_1000_NS8cuda_cub4core6detail5shmemE+16];
	add.s64 	%rd346, %rd342, %rd344;
	setp.eq.s32 	%p621, %r1762, 3;
	selp.b64 	%rd347, %rd346, %rd343, %p621;
	add.s64 	%rd348, %rd346, %rd345;
	setp.eq.s32 	%p622, %r1762, 4;
	selp.b64 	%rd349, %rd348, %rd347, %p622;
	ld.shared.v2.u64 	{%rd350, %rd351}, [_ZN6thrust24THRUST_300001_SM_1000_NS8cuda_cub4core6detail5shmemE+32];
	add.s64 	%rd352, %rd348, %rd350;
	setp.eq.s32 	%p623, %r1762, 5;
	selp.b64 	%rd353, %rd352, %rd349, %p623;
	add.s64 	%rd354, %rd352, %rd351;
	setp.eq.s32 	%p624, %r1762, 6;
	selp.b64 	%rd355, %rd354, %rd353, %p624;
	ld.shared.v2.u64 	{%rd356, %rd357}, [_ZN6thrust24THRUST_300001_SM_1000_NS8cuda_cub4core6detail5shmemE+48];
	add.s64 	%rd358, %rd354, %rd356;
	setp.eq.s32 	%p625, %r1762, 7;
	selp.b64 	%rd359, %rd358, %rd355, %p625;
	add.s64 	%rd360, %rd358, %rd357;
	setp.eq.s32 	%p626, %r1762, 8;
	selp.b64 	%rd361, %rd360, %rd359, %p626;
	ld.shared.v2.u64 	{%rd362, %rd363}, [_ZN6thrust24THRUST_300001_SM_1000_NS8cuda_cub4core6detail5shmemE+64];
	add.s64 	%rd364, %rd360, %rd362;
	setp.eq.s32 	%p627, %r1762, 9;
	selp.b64 	%rd365, %rd364, %rd361, %p627;
	add.s64 	%rd366, %rd364, %rd363;
	setp.eq.s32 	%p628, %r1762, 10;
	selp.b64 	%rd367, %rd366, %rd365, %p628;
	ld.shared.v2.u64 	{%rd368, %rd369}, [_ZN6thrust24THRUST_300001_SM_1000_NS8cuda_cub4core6detail5shmemE+80];
	add.s64 	%rd370, %rd366, %rd368;
	setp.eq.s32 	%p629, %r1762, 11;
	selp.b64 	%rd371, %rd370, %rd367, %p629;
	add.s64 	%rd372, %rd370, %rd369;
	setp.eq.s32 	%p630, %r1762, 12;
	selp.b64 	%rd373, %rd372, %rd371, %p630;
	ld.shared.v2.u64 	{%rd374, %rd375}, [_ZN6thrust24THRUST_300001_SM_1000_NS8cuda_cub4core6detail5shmemE+96];
	add.s64 	%rd376, %rd372, %rd374;
	setp.eq.s32 	%p631, %r1762, 13;
	selp.b64 	%rd377, %rd376, %rd373, %p631;
	add.s64 	%rd378, %rd376, %rd375;
	setp.eq.s32 	%p632, %r1762, 14;
	selp.b64 	%rd379, %rd378, %rd377, %p632;
	ld.shared.v2.u64 	{%rd380, %rd381}, [_ZN6thrust24THRUST_300001_SM_1000_NS8cuda_cub4core6detail5shmemE+112];
	add.s64 	%rd382, %rd378, %rd380;
	setp.eq.s32 	%p633, %r1762, 15;
	selp.b64 	%rd383, %rd382, %rd379, %p633;
	add.s64 	%rd12, %rd382, %rd381;
	setp.gt.u32 	%p634, %r1761, 31;
	setp.lt.u32 	%p635, %r1761, 32;
	setp.eq.s32 	%p636, %r1705, 0;
	selp.b64 	%rd384, 0, %rd339, %p636;
	add.s64 	%rd526, %rd383, %rd384;
	selp.b64 	%rd14, %rd339, %rd526, %p635;
	@%p634 bra 	$L__BB37_228;
	setp.ne.s32 	%p637, %r1761, 0;
	mov.u32 	%r1764, %ctaid.x;
	mul.wide.u32 	%rd385, %r1764, 16;
	add.s64 	%rd15, %rd2, %rd385;
	@%p637 bra 	$L__BB37_206;
	st.shared.u64 	[_ZN6thrust24THRUST_300001_SM_1000_NS8cuda_cub4core6detail5shmemE+184], %rd12;
	add.s64 	%rd386, %rd15, 512;
	mov.b64 	%rd387, 100;
	// begin inline asm
	st.relaxed.gpu.v2.u64 [%rd386], {%rd387, %rd12};
	// end inline asm
$L__BB37_206:
	mov.u32 	%r1765, %nctaid.x;
	setp.gt.u32 	%p638, %r1765, 499;
	@%p638 bra 	$L__BB37_208;
	membar.cta;
	bra.uni 	$L__BB37_209;
$L__BB37_208:
	mov.b32 	%r1766, 450;
	// begin inline asm
	nanosleep.u32 %r1766;
	// end inline asm
$L__BB37_209:
	mov.u32 	%r1767, %tid.x;
	mul.wide.u32 	%rd392, %r1767, 16;
	xor.b64  	%rd393, %rd392, -16;
	add.s64 	%rd394, %rd15, %rd393;
	add.s64 	%rd391, %rd394, 512;
	// begin inline asm
	ld.relaxed.gpu.v2.u64 {%rd524, %rd521}, [%rd391];
	// end inline asm
	mov.u32 	%r1902, %nctaid.x;
$L__BB37_210:
	setp.eq.s64 	%p639, %rd524, 99;
	mov.b32 	%r1768, -1;
	vote.sync.any.pred 	%p640, %p639, %r1768;
	not.pred 	%p641, %p640;
	@%p641 bra 	$L__BB37_215;
	setp.gt.u32 	%p666, %r1902, 499;
	@%p666 bra 	$L__BB37_213;
	membar.cta;
	bra.uni 	$L__BB37_214;
$L__BB37_213:
	mov.b32 	%r1903, 350;
	// begin inline asm
	nanosleep.u32 %r1903;
	// end inline asm
$L__BB37_214:
	// begin inline asm
	ld.relaxed.gpu.v2.u64 {%rd524, %rd521}, [%rd391];
	// end inline asm
	bra.uni 	$L__BB37_210;
$L__BB37_215:
	setp.eq.s64 	%p642, %rd524, 101;
	mov.b32 	%r1820, -1;
	vote.sync.ballot.b32 	%r1821, %p642, %r1820;
	// begin inline asm
	mov.u32 %r1770, %lanemask_ge;
	// end inline asm
	and.b32  	%r1822, %r1821, %r1770;
	or.b32  	%r1823, %r1822, -2147483648;
	add.s32 	%r1824, %r1823, -1;
	not.b32 	%r1825, %r1823;
	and.b32  	%r1826, %r1825, %r1824;
	popc.b32 	%r1774, %r1826;
	mov.b64 	{%r1772, %r1777}, %rd521;
	mov.b32 	%r1778, 1;
	// begin inline asm
	shfl.sync.down.b32 %r1771, %r1772, %r1778, %r1774, %r1820;
	// end inline asm
	// begin inline asm
	shfl.sync.down.b32 %r1776, %r1777, %r1778, %r1774, %r1820;
	// end inline asm
	mov.b64 	%rd395, {%r1771, %r1776};
	setp.lt.s32 	%p644, %r1705, %r1774;
	selp.b64 	%rd396, %rd395, 0, %p644;
	add.s64 	%rd397, %rd396, %rd521;
	mov.b64 	{%r1782, %r1787}, %rd397;
	mov.b32 	%r1788, 2;
	// begin inline asm
	shfl.sync.down.b32 %r1781, %r1782, %r1788, %r1774, %r1820;
	// end inline asm
	// begin inline asm
	shfl.sync.down.b32 %r1786, %r1787, %r1788, %r1774, %r1820;
	// end inline asm
	mov.b64 	%rd398, {%r1781, %r1786};
	add.s32 	%r1827, %r1705, 2;
	setp.gt.s32 	%p645, %r1827, %r1774;
	selp.b64 	%rd399, 0, %rd398, %p645;
	add.s64 	%rd400, %rd399, %rd397;
	mov.b64 	{%r1792, %r1797}, %rd400;
	mov.b32 	%r1798, 4;
	// begin inline asm
	shfl.sync.down.b32 %r1791, %r1792, %r1798, %r1774, %r1820;
	// end inline asm
	// begin inline asm
	shfl.sync.down.b32 %r1796, %r1797, %r1798, %r1774, %r1820;
	// end inline asm
	mov.b64 	%rd401, {%r1791, %r1796};
	add.s32 	%r1828, %r1705, 4;
	setp.gt.s32 	%p646, %r1828, %r1774;
	selp.b64 	%rd402, 0, %rd401, %p646;
	add.s64 	%rd403, %rd402, %rd400;
	mov.b64 	{%r1802, %r1807}, %rd403;
	mov.b32 	%r1808, 8;
	// begin inline asm
	shfl.sync.down.b32 %r1801, %r1802, %r1808, %r1774, %r1820;
	// end inline asm
	// begin inline asm
	shfl.sync.down.b32 %r1806, %r1807, %r1808, %r1774, %r1820;
	// end inline asm
	mov.b64 	%rd404, {%r1801, %r1806};
	add.s32 	%r1829, %r1705, 8;
	setp.gt.s32 	%p647, %r1829, %r1774;
	selp.b64 	%rd405, 0, %rd404, %p647;
	add.s64 	%rd406, %rd405, %rd403;
	mov.b64 	{%r1812, %r1817}, %rd406;
	mov.b32 	%r1818, 16;
	// begin inline asm
	shfl.sync.down.b32 %r1811, %r1812, %r1818, %r1774, %r1820;
	// end inline asm
	// begin inline asm
	shfl.sync.down.b32 %r1816, %r1817, %r1818, %r1774, %r1820;
	// end inline asm
	mov.b64 	%rd407, {%r1811, %r1816};
	add.s32 	%r1830, %r1705, 16;
	setp.gt.s32 	%p648, %r1830, %r1774;
	selp.b64 	%rd408, 0, %rd407, %p648;
	add.s64 	%rd523, %rd408, %rd406;
	mov.u32 	%r1831, %tid.x;
	not.b32 	%r1832, %r1831;
	mov.u32 	%r1833, %ctaid.x;
	add.s32 	%r2175, %r1833, %r1832;
	add.s64 	%rd25, %rd2, 512;
$L__BB37_216:
	setp.ne.s64 	%p649, %rd524, 101;
	mov.b32 	%r1834, -1;
	vote.sync.all.pred 	%p650, %p649, %r1834;
	not.pred 	%p651, %p650;
	@%p651 bra 	$L__BB37_224;
	mul.wide.s32 	%rd416, %r2175, 16;
	add.s64 	%rd417, %rd25, %rd416;
	add.s64 	%rd415, %rd417, -512;
	// begin inline asm
	ld.relaxed.gpu.v2.u64 {%rd524, %rd525}, [%rd415];
	// end inline asm
$L__BB37_218:
	setp.eq.s64 	%p655, %rd524, 99;
	mov.b32 	%r1838, -1;
	vote.sync.any.pred 	%p656, %p655, %r1838;
	not.pred 	%p657, %p656;
	@%p657 bra 	$L__BB37_223;
	mov.u32 	%r1900, %nctaid.x;
	setp.gt.u32 	%p665, %r1900, 499;
	@%p665 bra 	$L__BB37_221;
	membar.cta;
	bra.uni 	$L__BB37_222;
$L__BB37_221:
	mov.b32 	%r1901, 350;
	// begin inline asm
	nanosleep.u32 %r1901;
	// end inline asm
$L__BB37_222:
	mul.wide.s32 	%rd436, %r2175, 16;
	add.s64 	%rd437, %rd25, %rd436;
	add.s64 	%rd435, %rd437, -512;
	// begin inline asm
	ld.relaxed.gpu.v2.u64 {%rd524, %rd525}, [%rd435];
	// end inline asm
	bra.uni 	$L__BB37_218;
$L__BB37_223:
	setp.eq.s64 	%p658, %rd524, 101;
	mov.b32 	%r1889, -1;
	vote.sync.ballot.b32 	%r1890, %p658, %r1889;
	and.b32  	%r1891, %r1890, %r1770;
	or.b32  	%r1892, %r1891, -2147483648;
	add.s32 	%r1893, %r1892, -1;
	not.b32 	%r1894, %r1892;
	and.b32  	%r1895, %r1894, %r1893;
	popc.b32 	%r1843, %r1895;
	mov.b64 	{%r1841, %r1846}, %rd525;
	mov.b32 	%r1847, 1;
	// begin inline asm
	shfl.sync.down.b32 %r1840, %r1841, %r1847, %r1843, %r1889;
	// end inline asm
	// begin inline asm
	shfl.sync.down.b32 %r1845, %r1846, %r1847, %r1843, %r1889;
	// end inline asm
	mov.b64 	%rd418, {%r1840, %r1845};
	setp.lt.s32 	%p660, %r1705, %r1843;
	selp.b64 	%rd419, %rd418, 0, %p660;
	add.s64 	%rd420, %rd419, %rd525;
	mov.b64 	{%r1851, %r1856}, %rd420;
	mov.b32 	%r1857, 2;
	// begin inline asm
	shfl.sync.down.b32 %r1850, %r1851, %r1857, %r1843, %r1889;
	// end inline asm
	// begin inline asm
	shfl.sync.down.b32 %r1855, %r1856, %r1857, %r1843, %r1889;
	// end inline asm
	mov.b64 	%rd421, {%r1850, %r1855};
	add.s32 	%r1896, %r1705, 2;
	setp.gt.s32 	%p661, %r1896, %r1843;
	selp.b64 	%rd422, 0, %rd421, %p661;
	add.s64 	%rd423, %rd420, %rd422;
	mov.b64 	{%r1861, %r1866}, %rd423;
	mov.b32 	%r1867, 4;
	// begin inline asm
	shfl.sync.down.b32 %r1860, %r1861, %r1867, %r1843, %r1889;
	// end inline asm
	// begin inline asm
	shfl.sync.down.b32 %r1865, %r1866, %r1867, %r1843, %r1889;
	// end inline asm
	mov.b64 	%rd424, {%r1860, %r1865};
	add.s32 	%r1897, %r1705, 4;
	setp.gt.s32 	%p662, %r1897, %r1843;
	selp.b64 	%rd425, 0, %rd424, %p662;
	add.s64 	%rd426, %rd425, %rd423;
	mov.b64 	{%r1871, %r1876}, %rd426;
	mov.b32 	%r1877, 8;
	// begin inline asm
	shfl.sync.down.b32 %r1870, %r1871, %r1877, %r1843, %r1889;
	// end inline asm
	// begin inline asm
	shfl.sync.down.b32 %r1875, %r1876, %r1877, %r1843, %r1889;
	// end inline asm
	mov.b64 	%rd427, {%r1870, %r1875};
	add.s32 	%r1898, %r1705, 8;
	setp.gt.s32 	%p663, %r1898, %r1843;
	selp.b64 	%rd428, 0, %rd427, %p663;
	add.s64 	%rd429, %rd428, %rd426;
	mov.b64 	{%r1881, %r1886}, %rd429;
	mov.b32 	%r1887, 16;
	// begin inline asm
	shfl.sync.down.b32 %r1880, %r1881, %r1887, %r1843, %r1889;
	// end inline asm
	// begin inline asm
	shfl.sync.down.b32 %r1885, %r1886, %r1887, %r1843, %r1889;
	// end inline asm
	mov.b64 	%rd430, {%r1880, %r1885};
	add.s32 	%r1899, %r1705, 16;
	setp.gt.s32 	%p664, %r1899, %r1843;
	selp.b64 	%rd431, 0, %rd430, %p664;
	add.s64 	%rd432, %rd429, %rd523;
	add.s64 	%rd523, %rd432, %rd431;
	add.s32 	%r2175, %r2175, -32;
	bra.uni 	$L__BB37_216;
$L__BB37_224:
	mov.u32 	%r1836, %tid.x;
	setp.ne.s32 	%p652, %r1836, 0;
	@%p652 bra 	$L__BB37_226;
	add.s64 	%rd411, %rd523, %rd12;
	add.s64 	%rd409, %rd15, 512;
	mov.b64 	%rd410, 101;
	// begin inline asm
	st.relaxed.gpu.v2.u64 [%rd409], {%rd410, %rd411};
	// end inline asm
	st.shared.u64 	[_ZN6thrust24THRUST_300001_SM_1000_NS8cuda_cub4core6detail5shmemE+168], %rd523;
	st.shared.u64 	[_ZN6thrust24THRUST_300001_SM_1000_NS8cuda_cub4core6detail5shmemE+176], %rd411;
$L__BB37_226:
	setp.ne.s32 	%p653, %r1705, 0;
	mov.u64 	%rd526, %rd14;
	@%p653 bra 	$L__BB37_228;
	st.shared.u64 	[_ZN6thrust24THRUST_300001_SM_1000_NS8cuda_cub4core6detail5shmemE+144], %rd523;
	mov.u64 	%rd526, %rd523;
$L__BB37_228:
	mov.u32 	%r1837, %tid.x;
	setp.eq.s32 	%p654, %r1837, 0;
	bar.sync 	0;
	@%p654 bra 	$L__BB37_230;
	ld.shared.u64 	%rd412, [_ZN6thrust24THRUST_300001_SM_1000_NS8cuda_cub4core6detail5shmemE+144];
	add.s64 	%rd526, %rd412, %rd526;
$L__BB37_230:
	ld.shared.u64 	%rd528, [_ZN6thrust24THRUST_300001_SM_1000_NS8cuda_cub4core6detail5shmemE+184];
	ld.shared.u64 	%rd530, [_ZN6thrust24THRUST_300001_SM_1000_NS8cuda_cub4core6detail5shmemE+168];
$L__BB37_231:
	bar.sync 	0;
	cvt.u32.u64 	%r300, %rd528;
	cvt.u32.u64 	%r1963, %rd530;
	cvt.u32.u64 	%r1964, %rd526;
	sub.s32 	%r2177, %r1964, %r1963;
	not.pred 	%p690, %p7;
	@%p690 bra 	$L__BB37_233;
	add.s32 	%r302, %r2177, 1;
	shl.b32 	%r1965, %r2177, 2;
	mov.u32 	%r1966, _ZN6thrust24THRUST_300001_SM_1000_NS8cuda_cub4core6detail5shmemE;
	add.s32 	%r1967, %r1966, %r1965;
	st.shared.u32 	[%r1967+2048], %r141;
	mov.u32 	%r2177, %r302;
$L__BB37_233:
	not.pred 	%p691, %p14;
	@%p691 bra 	$L__BB37_235;
	add.s32 	%r304, %r2177, 1;
	shl.b32 	%r1968, %r2177, 2;
	mov.u32 	%r1969, _ZN6thrust24THRUST_300001_SM_1000_NS8cuda_cub4core6detail5shmemE;
	add.s32 	%r1970, %r1969, %r1968;
	st.shared.u32 	[%r1970+2048], %r2103;
	mov.u32 	%r2177, %r304;
$L__BB37_235:
	not.pred 	%p692, %p21;
	@%p692 bra 	$L__BB37_237;
	add.s32 	%r306, %r2177, 1;
	shl.b32 	%r1971, %r2177, 2;
	mov.u32 	%r1972, _ZN6thrust24THRUST_300001_SM_1000_NS8cuda_cub4core6detail5shmemE;
	add.s32 	%r1973, %r1972, %r1971;
	st.shared.u32 	[%r1973+2048], %r2107;
	mov.u32 	%r2177, %r306;
$L__BB37_237:
	not.pred 	%p693, %p28;
	@%p693 bra 	$L__BB37_239;
	add.s32 	%r308, %r2177, 1;
	shl.b32 	%r1974, %r2177, 2;
	mov.u32 	%r1975, _ZN6thrust24THRUST_300001_SM_1000_NS8cuda_cub4core6detail5shmemE;
	add.s32 	%r1976, %r1975, %r1974;
	st.shared.u32 	[%r1976+2048], %r2111;
	mov.u32 	%r2177, %r308;
$L__BB37_239:
	not.pred 	%p694, %p35;
	@%p694 bra 	$L__BB37_241;
	add.s32 	%r310, %r2177, 1;
	shl.b32 	%r1977, %r2177, 2;
	mov.u32 	%r1978, _ZN6thrust24THRUST_300001_SM_1000_NS8cuda_cub4core6detail5shmemE;
	add.s32 	%r1979, %r1978, %r1977;
	st.shared.u32 	[%r1979+2048], %r2115;
	mov.u32 	%r2177, %r310;
$L__BB37_241:
	and.b32  	%r1980, %r190, 32;
	setp.eq.s32 	%p695, %r1980, 0;
	@%p695 bra 	$L__BB37_243;
	add.s32 	%r312, %r2177, 1;
	shl.b32 	%r1981, %r2177, 2;
	mov.u32 	%r1982, _ZN6thrust24THRUST_300001_SM_1000_NS8cuda_cub4core6detail5shmemE;
	add.s32 	%r1983, %r1982, %r1981;
	st.shared.u32 	[%r1983+2048], %r2119;
	mov.u32 	%r2177, %r312;
$L__BB37_243:
	and.b32  	%r1984, %r190, 64;
	setp.eq.s32 	%p696, %r1984, 0;
	@%p696 bra 	$L__BB37_245;
	add.s32 	%r314, %r2177, 1;
	shl.b32 	%r1985, %r2177, 2;
	mov.u32 	%r1986, _ZN6thrust24THRUST_300001_SM_1000_NS8cuda_cub4core6detail5shmemE;
	add.s32 	%r1987, %r1986, %r1985;
	st.shared.u32 	[%r1987+2048], %r2123;
	mov.u32 	%r2177, %r314;
$L__BB37_245:
	and.b32  	%r1988, %r207, 128;
	setp.eq.s32 	%p697, %r1988, 0;
	@%p697 bra 	$L__BB37_247;
	add.s32 	%r316, %r2177, 1;
	shl.b32 	%r1989, %r2177, 2;
	mov.u32 	%r1990, _ZN6thrust24THRUST_300001_SM_1000_NS8cuda_cub4core6detail5shmemE;
	add.s32 	%r1991, %r1990, %r1989;
	st.shared.u32 	[%r1991+2048], %r2127;
	mov.u32 	%r2177, %r316;
$L__BB37_247:
	and.b32  	%r1992, %r207, 256;
	setp.eq.s32 	%p698, %r1992, 0;
	@%p698 bra 	$L__BB37_249;
	add.s32 	%r318, %r2177, 1;
	shl.b32 	%r1993, %r2177, 2;
	mov.u32 	%r1994, _ZN6thrust24THRUST_300001_SM_1000_NS8cuda_cub4core6detail5shmemE;
	add.s32 	%r1995, %r1994, %r1993;
	st.shared.u32 	[%r1995+2048], %r2131;
	mov.u32 	%r2177, %r318;
$L__BB37_249:
	and.b32  	%r1996, %r224, 512;
	setp.eq.s32 	%p699, %r1996, 0;
	@%p699 bra 	$L__BB37_251;
	add.s32 	%r320, %r2177, 1;
	shl.b32 	%r1997, %r2177, 2;
	mov.u32 	%r1998, _ZN6thrust24THRUST_300001_SM_1000_NS8cuda_cub4core6detail5shmemE;
	add.s32 	%r1999, %r1998, %r1997;
	st.shared.u32 	[%r1999+2048], %r2135;
	mov.u32 	%r2177, %r320;
$L__BB37_251:
	and.b32  	%r2000, %r224, 1024;
	setp.eq.s32 	%p700, %r2000, 0;
	@%p700 bra 	$L__BB37_253;
	add.s32 	%r322, %r2177, 1;
	shl.b32 	%r2001, %r2177, 2;
	mov.u32 	%r2002, _ZN6thrust24THRUST_300001_SM_1000_NS8cuda_cub4core6detail5shmemE;
	add.s32 	%r2003, %r2002, %r2001;
	st.shared.u32 	[%r2003+2048], %r2139;
	mov.u32 	%r2177, %r322;
$L__BB37_253:
	and.b32  	%r2004, %r241, 2048;
	setp.eq.s32 	%p701, %r2004, 0;
	@%p701 bra 	$L__BB37_255;
	add.s32 	%r324, %r2177, 1;
	shl.b32 	%r2005, %r2177, 2;
	mov.u32 	%r2006, _ZN6thrust24THRUST_300001_SM_1000_NS8cuda_cub4core6detail5shmemE;
	add.s32 	%r2007, %r2006, %r2005;
	st.shared.u32 	[%r2007+2048], %r2143;
	mov.u32 	%r2177, %r324;
$L__BB37_255:
	and.b32  	%r2008, %r241, 4096;
	setp.eq.s32 	%p702, %r2008, 0;
	@%p702 bra 	$L__BB37_257;
	add.s32 	%r326, %r2177, 1;
	shl.b32 	%r2009, %r2177, 2;
	mov.u32 	%r2010, _ZN6thrust24THRUST_300001_SM_1000_NS8cuda_cub4core6detail5shmemE;
	add.s32 	%r2011, %r2010, %r2009;
	st.shared.u32 	[%r2011+2048], %r2147;
	mov.u32 	%r2177, %r326;
$L__BB37_257:
	and.b32  	%r2012, %r258, 8192;
	setp.eq.s32 	%p703, %r2012, 0;
	@%p703 bra 	$L__BB37_259;
	add.s32 	%r328, %r2177, 1;
	shl.b32 	%r2013, %r2177, 2;
	mov.u32 	%r2014, _ZN6thrust24THRUST_300001_SM_1000_NS8cuda_cub4core6detail5shmemE;
	add.s32 	%r2015, %r2014, %r2013;
	st.shared.u32 	[%r2015+2048], %r2151;
	mov.u32 	%r2177, %r328;
$L__BB37_259:
	and.b32  	%r2016, %r258, 16384;
	setp.eq.s32 	%p704, %r2016, 0;
	@%p704 bra 	$L__BB37_261;
	add.s32 	%r330, %r2177, 1;
	shl.b32 	%r2017, %r2177, 2;
	mov.u32 	%r2018, _ZN6thrust24THRUST_300001_SM_1000_NS8cuda_cub4core6detail5shmemE;
	add.s32 	%r2019, %r2018, %r2017;
	st.shared.u32 	[%r2019+2048], %r2155;
	mov.u32 	%r2177, %r330;
$L__BB37_261:
	and.b32  	%r2020, %r275, 32768;
	setp.eq.s32 	%p705, %r2020, 0;
	@%p705 bra 	$L__BB37_263;
	add.s32 	%r332, %r2177, 1;
	shl.b32 	%r2021, %r2177, 2;
	mov.u32 	%r2022, _ZN6thrust24THRUST_300001_SM_1000_NS8cuda_cub4core6detail5shmemE;
	add.s32 	%r2023, %r2022, %r2021;
	st.shared.u32 	[%r2023+2048], %r2159;
	mov.u32 	%r2177, %r332;
$L__BB37_263:
	and.b32  	%r2024, %r275, 65536;
	setp.eq.s32 	%p706, %r2024, 0;
	@%p706 bra 	$L__BB37_265;
	add.s32 	%r334, %r2177, 1;
	shl.b32 	%r2025, %r2177, 2;
	mov.u32 	%r2026, _ZN6thrust24THRUST_300001_SM_1000_NS8cuda_cub4core6detail5shmemE;
	add.s32 	%r2027, %r2026, %r2025;
	st.shared.u32 	[%r2027+2048], %r2163;
	mov.u32 	%r2177, %r334;
$L__BB37_265:
	and.b32  	%r2028, %r292, 131072;
	setp.eq.s32 	%p707, %r2028, 0;
	@%p707 bra 	$L__BB37_267;
	add.s32 	%r336, %r2177, 1;
	shl.b32 	%r2029, %r2177, 2;
	mov.u32 	%r2030, _ZN6thrust24THRUST_300001_SM_1000_NS8cuda_cub4core6detail5shmemE;
	add.s32 	%r2031, %r2030, %r2029;
	st.shared.u32 	[%r2031+2048], %r2167;
	mov.u32 	%r2177, %r336;
$L__BB37_267:
	and.b32  	%r2032, %r292, 262144;
	setp.eq.s32 	%p708, %r2032, 0;
	@%p708 bra 	$L__BB37_269;
	shl.b32 	%r2033, %r2177, 2;
	mov.u32 	%r2034, _ZN6thrust24THRUST_300001_SM_1000_NS8cuda_cub4core6detail5shmemE;
	add.s32 	%r2035, %r2034, %r2033;
	st.shared.u32 	[%r2035+2048], %r2171;
$L__BB37_269:
	bar.sync 	0;
	mov.u32 	%r2198, %tid.x;
	setp.ge.s32 	%p709, %r2198, %r300;
	@%p709 bra 	$L__BB37_570;
	not.b32 	%r2036, %r2198;
	add.s32 	%r339, %r2036, %r300;
	and.b32  	%r2037, %r339, 1536;
	setp.eq.s32 	%p710, %r2037, 1536;
	@%p710 bra 	$L__BB37_273;
	shr.u32 	%r2038, %r339, 9;
	add.s32 	%r2039, %r2038, 1;
	and.b32  	%r2040, %r2039, 3;
	shl.b32 	%r2041, %r2198, 2;
	mov.u32 	%r2042, _ZN6thrust24THRUST_300001_SM_1000_NS8cuda_cub4core6detail5shmemE;
	add.s32 	%r2043, %r2041, %r2042;
	add.s32 	%r2195, %r2043, 2048;
	cvt.u64.u32 	%rd512, %r2198;
	add.s64 	%rd513, %rd530, %rd512;
	shl.b64 	%rd514, %rd513, 2;
	add.s64 	%rd531, %rd5, %rd514;
	neg.s32 	%r2194, %r2040;
	shl.b32 	%r2044, %r2039, 9;
	and.b32  	%r2045, %r2044, 1536;
	add.s32 	%r2198, %r2198, %r2045;
$L__BB37_272:
	.pragma "nounroll";
	ld.shared.u32 	%r2046, [%r2195];
	st.global.u32 	[%rd531], %r2046;
	add.s32 	%r2195, %r2195, 2048;
	add.s64 	%rd531, %rd531, 2048;
	add.s32 	%r2194, %r2194, 1;
	setp.ne.s32 	%p711, %r2194, 0;
	@%p711 bra 	$L__BB37_272;
$L__BB37_273:
	setp.lt.u32 	%p712, %r339, 1536;
	@%p712 bra 	$L__BB37_570;
	cvt.u64.u32 	%rd515, %r2198;
	add.s64 	%rd516, %rd530, %rd515;
	shl.b64 	%rd517, %rd516, 2;
	add.s64 	%rd518, %rd517, %rd5;
	add.s64 	%rd532, %rd518, 4096;
	shl.b32 	%r2047, %r2198, 2;
	mov.u32 	%r2048, _ZN6thrust24THRUST_300001_SM_1000_NS8cuda_cub4core6detail5shmemE;
	add.s32 	%r2049, %r2047, %r2048;
	add.s32 	%r2197, %r2049, 8192;
$L__BB37_275:
	ld.shared.u32 	%r2050, [%r2197+-6144];
	st.global.u32 	[%rd532+-4096], %r2050;
	ld.shared.u32 	%r2051, [%r2197+-4096];
	st.global.u32 	[%rd532+-2048], %r2051;
	ld.shared.u32 	%r2052, [%r2197+-2048];
	st.global.u32 	[%rd532], %r2052;
	ld.shared.u32 	%r2053, [%r2197];
	st.global.u32 	[%rd532+2048], %r2053;
	add.s32 	%r2198, %r2198, 2048;
	add.s64 	%rd532, %rd532, 8192;
	add.s32 	%r2197, %r2197, 8192;
	setp.lt.s32 	%p713, %r2198, %r300;
	@%p713 bra 	$L__BB37_275;
	bra.uni 	$L__BB37_570;
$L__BB37_276:
	mul.wide.u32 	%rd101, %r1, 16;
	add.s64 	%rd102, %rd1, %rd101;
	ld.global.u64 	%rd103, [%rd102];
	ld.global.u64 	%rd104, [%rd102+8];
	ld.global.u64 	%rd105, [%rd102+16];
	ld.global.u64 	%rd106, [%rd102+24];
	cvt.u32.u64 	%r724, %rd103;
	cvt.u32.u64 	%r725, %rd105;
	sub.s32 	%r353, %r725, %r724;
	sub.s64 	%rd107, %rd106, %rd104;
	cvt.u32.u64 	%r354, %rd107;
	mov.u32 	%r355, %tid.x;
	add.s32 	%r356, %r354, %r353;
	setp.ge.s32 	%p234, %r355, %r356;
	cvt.u64.u32 	%rd109, %r355;
	add.s64 	%rd110, %rd103, %rd109;
	shl.b64 	%rd111, %rd110, 2;
	add.s64 	%rd51, %rd3, %rd111;
	sub.s32 	%r726, %r355, %r353;
	cvt.s64.s32 	%rd112, %r726;
	add.s64 	%rd113, %rd104, %rd112;
	shl.b64 	%rd114, %rd113, 2;
	add.s64 	%rd52, %rd4, %rd114;
	@%p234 bra 	$L__BB37_280;
	setp.ge.s32 	%p235, %r355, %r353;
	@%p235 bra 	$L__BB37_279;
	ld.global.u32 	%r2199, [%rd51];
	bra.uni 	$L__BB37_280;
$L__BB37_279:
	ld.global.u32 	%r2199, [%rd52];
$L__BB37_280:
	add.s32 	%r360, %r355, 512;
	setp.ge.s32 	%p236, %r360, %r356;
	@%p236 bra 	$L__BB37_284;
	setp.lt.s32 	%p237, %r360, %r353;
	@%p237 bra 	$L__BB37_283;
	ld.global.u32 	%r2200, [%rd52+2048];
	bra.uni 	$L__BB37_284;
$L__BB37_283:
	ld.global.u32 	%r2200, [%rd51+2048];
$L__BB37_284:
	or.b32  	%r364, %r355, 1024;
	setp.ge.s32 	%p238, %r364, %r356;
	@%p238 bra 	$L__BB37_288;
	setp.lt.s32 	%p239, %r364, %r353;
	@%p239 bra 	$L__BB37_287;
	ld.global.u32 	%r2201, [%rd52+4096];
	bra.uni 	$L__BB37_288;
$L__BB37_287:
	ld.global.u32 	%r2201, [%rd51+4096];
$L__BB37_288:
	add.s32 	%r368, %r355, 1536;
	setp.ge.s32 	%p240, %r368, %r356;
	@%p240 bra 	$L__BB37_292;
	setp.lt.s32 	%p241, %r368, %r353;
	@%p241 bra 	$L__BB37_291;
	ld.global.u32 	%r2202, [%rd52+6144];
	bra.uni 	$L__BB37_292;
$L__BB37_291:
	ld.global.u32 	%r2202, [%rd51+6144];
$L__BB37_292:
	or.b32  	%r372, %r355, 2048;
	setp.ge.s32 	%p242, %r372, %r356;
	@%p242 bra 	$L__BB37_296;
	setp.lt.s32 	%p243, %r372, %r353;
	@%p243 bra 	$L__BB37_295;
	ld.global.u32 	%r2203, [%rd52+8192];
	bra.uni 	$L__BB37_296;
$L__BB37_295:
	ld.global.u32 	%r2203, [%rd51+8192];
$L__BB37_296:
	add.s32 	%r376, %r355, 2560;
	setp.ge.s32 	%p244, %r376, %r356;
	@%p244 bra 	$L__BB37_300;
	setp.lt.s32 	%p245, %r376, %r353;
	@%p245 bra 	$L__BB37_299;
	ld.global.u32 	%r2204, [%rd52+10240];
	bra.uni 	$L__BB37_300;
$L__BB37_299:
	ld.global.u32 	%r2204, [%rd51+10240];
$L__BB37_300:
	or.b32  	%r380, %r355, 3072;
	setp.ge.s32 	%p246, %r380, %r356;
	@%p246 bra 	$L__BB37_304;
	setp.lt.s32 	%p247, %r380, %r353;
	@%p247 bra 	$L__BB37_303;
	ld.global.u32 	%r2205, [%rd52+12288];
	bra.uni 	$L__BB37_304;
$L__BB37_303:
	ld.global.u32 	%r2205, [%rd51+12288];
$L__BB37_304:
	add.s32 	%r384, %r355, 3584;
	setp.ge.s32 	%p248, %r384, %r356;
	@%p248 bra 	$L__BB37_308;
	setp.lt.s32 	%p249, %r384, %r353;
	@%p249 bra 	$L__BB37_307;
	ld.global.u32 	%r2206, [%rd52+14336];
	bra.uni 	$L__BB37_308;
$L__BB37_307:
	ld.global.u32 	%r2206, [%rd51+14336];
$L__BB37_308:
	or.b32  	%r388, %r355, 4096;
	setp.ge.s32 	%p250, %r388, %r356;
	@%p250 bra 	$L__BB37_312;
	setp.lt.s32 	%p251, %r388, %r353;
	@%p251 bra 	$L__BB37_311;
	ld.global.u32 	%r2207, [%rd52+16384];
	bra.uni 	$L__BB37_312;
$L__BB37_311:
	ld.global.u32 	%r2207, [%rd51+16384];
$L__BB37_312:
	add.s32 	%r392, %r355, 4608;
	setp.ge.s32 	%p252, %r392, %r356;
	@%p252 bra 	$L__BB37_316;
	setp.lt.s32 	%p253, %r392, %r353;
	@%p253 bra 	$L__BB37_315;
	ld.global.u32 	%r2208, [%rd52+18432];
	bra.uni 	$L__BB37_316;
$L__BB37_315:
	ld.global.u32 	%r2208, [%rd51+18432];
$L__BB37_316:
	or.b32  	%r396, %r355, 5120;
	setp.ge.s32 	%p254, %r396, %r356;
	@%p254 bra 	$L__BB37_320;
	setp.lt.s32 	%p255, %r396, %r353;
	@%p255 bra 	$L__BB37_319;
	ld.global.u32 	%r2209, [%rd52+20480];
	bra.uni 	$L__BB37_320;
$L__BB37_319:
	ld.global.u32 	%r2209, [%rd51+20480];
$L__BB37_320:
	add.s32 	%r400, %r355, 5632;
	setp.ge.s32 	%p256, %r400, %r356;
	@%p256 bra 	$L__BB37_324;
	setp.lt.s32 	%p257, %r400, %r353;
	@%p257 bra 	$L__BB37_323;
	ld.global.u32 	%r2210, [%rd52+22528];
	bra.uni 	$L__BB37_324;
$L__BB37_323:
	ld.global.u32 	%r2210, [%rd51+22528];
$L__BB37_324:
	or.b32  	%r404, %r355, 6144;
	setp.ge.s32 	%p258, %r404, %r356;
	@%p258 bra 	$L__BB37_328;
	setp.lt.s32 	%p259, %r404, %r353;
	@%p259 bra 	$L__BB37_327;
	ld.global.u32 	%r2211, [%rd52+24576];
	bra.uni 	$L__BB37_328;
$L__BB37_327:
	ld.global.u32 	%r2211, [%rd51+24576];
$L__BB37_328:
	add.s32 	%r408, %r355, 6656;
	setp.ge.s32 	%p260, %r408, %r356;
	@%p260 bra 	$L__BB37_332;
	setp.lt.s32 	%p261, %r408, %r353;
	@%p261 bra 	$L__BB37_331;
	ld.global.u32 	%r2212, [%rd52+26624];
	bra.uni 	$L__BB37_332;
$L__BB37_331:
	ld.global.u32 	%r2212, [%rd51+26624];
$L__BB37_332:
	or.b32  	%r412, %r355, 7168;
	setp.ge.s32 	%p262, %r412, %r356;
	@%p262 bra 	$L__BB37_336;
	setp.lt.s32 	%p263, %r412, %r353;
	@%p263 bra 	$L__BB37_335;
	ld.global.u32 	%r2213, [%rd52+28672];
	bra.uni 	$L__BB37_336;
$L__BB37_335:
	ld.global.u32 	%r2213, [%rd51+28672];
$L__BB37_336:
	add.s32 	%r416, %r355, 7680;
	setp.ge.s32 	%p264, %r416, %r356;
	@%p264 bra 	$L__BB37_340;
	setp.lt.s32 	%p265, %r416, %r353;
	@%p265 bra 	$L__BB37_339;
	ld.global.u32 	%r2214, [%rd52+30720];
	bra.uni 	$L__BB37_340;
$L__BB37_339:
	ld.global.u32 	%r2214, [%rd51+30720];
$L__BB37_340:
	or.b32  	%r420, %r355, 8192;
	setp.ge.s32 	%p266, %r420, %r356;
	@%p266 bra 	$L__BB37_344;
	setp.lt.s32 	%p267, %r420, %r353;
	@%p267 bra 	$L__BB37_343;
	ld.global.u32 	%r2215, [%rd52+32768];
	bra.uni 	$L__BB37_344;
$L__BB37_343:
	ld.global.u32 	%r2215, [%rd51+32768];
$L__BB37_344:
	add.s32 	%r424, %r355, 8704;
	setp.ge.s32 	%p268, %r424, %r356;
	@%p268 bra 	$L__BB37_348;
	setp.lt.s32 	%p269, %r424, %r353;
	@%p269 bra 	$L__BB37_347;
	ld.global.u32 	%r2216, [%rd52+34816];
	bra.uni 	$L__BB37_348;
$L__BB37_347:
	ld.global.u32 	%r2216, [%rd51+34816];
$L__BB37_348:
	or.b32  	%r428, %r355, 9216;
	setp.ge.s32 	%p270, %r428, %r356;
	@%p270 bra 	$L__BB37_352;
	setp.lt.s32 	%p271, %r428, %r353;
	@%p271 bra 	$L__BB37_351;
	ld.global.u32 	%r2217, [%rd52+36864];
	bra.uni 	$L__BB37_352;
$L__BB37_351:
	ld.global.u32 	%r2217, [%rd51+36864];
$L__BB37_352:
	mov.u32 	%r745, _ZN6thrust24THRUST_300001_SM_1000_NS8cuda_cub4core6detail5shmemE;
	add.s32 	%r746, %r745, 2048;
	shl.b32 	%r748, %r355, 2;
	add.s32 	%r432, %r746, %r748;
	st.shared.u32 	[%r432], %r2199;
	st.shared.u32 	[%r432+2048], %r2200;
	st.shared.u32 	[%r432+4096], %r2201;
	st.shared.u32 	[%r432+6144], %r2202;
	st.shared.u32 	[%r432+8192], %r2203;
	st.shared.u32 	[%r432+10240], %r2204;
	st.shared.u32 	[%r432+12288], %r2205;
	st.shared.u32 	[%r432+14336], %r2206;
	st.shared.u32 	[%r432+16384], %r2207;
	st.shared.u32 	[%r432+18432], %r2208;
	st.shared.u32 	[%r432+20480], %r2209;
	st.shared.u32 	[%r432+22528], %r2210;
	st.shared.u32 	[%r432+24576], %r2211;
	st.shared.u32 	[%r432+26624], %r2212;
	st.shared.u32 	[%r432+28672], %r2213;
	st.shared.u32 	[%r432+30720], %r2214;
	st.shared.u32 	[%r432+32768], %r2215;
	st.shared.u32 	[%r432+34816], %r2216;
	st.shared.u32 	[%r432+36864], %r2217;
	bar.sync 	0;
	mul.lo.s32 	%r749, %r355, 19;
	min.s32 	%r433, %r356, %r749;
	shl.b32 	%r750, %r353, 2;
	add.s32 	%r434, %r746, %r750;
	sub.s32 	%r751, %r433, %r354;
	max.s32 	%r2220, %r751, 0;
	min.s32 	%r2219, %r433, %r353;
	setp.ge.s32 	%p272, %r2220, %r2219;
	@%p272 bra 	$L__BB37_354;
$L__BB37_353:
	add.s32 	%r752, %r2220, %r2219;
	shr.s32 	%r753, %r752, 1;
	shl.b32 	%r754, %r753, 2;
	add.s32 	%r756, %r745, %r754;
	ld.shared.u32 	%r757, [%r756+2048];
	not.b32 	%r758, %r753;
	add.s32 	%r759, %r433, %r758;
	shl.b32 	%r760, %r759, 2;
	add.s32 	%r761, %r434, %r760;
	ld.shared.u32 	%r762, [%r761];
	setp.gt.s32 	%p273, %r762, %r757;
	add.s32 	%r763, %r753, 1;
	selp.b32 	%r2220, %r2220, %r763, %p273;
	selp.b32 	%r2219, %r753, %r2219, %p273;
	setp.lt.s32 	%p274, %r2220, %r2219;
	@%p274 bra 	$L__BB37_353;
$L__BB37_354:
	sub.s32 	%r442, %r433, %r2220;
	setp.ge.s32 	%p275, %r442, %r354;
	mov.b32 	%r2247, 0;
	@%p275 bra 	$L__BB37_379;
	shl.b32 	%r767, %r442, 2;
	add.s32 	%r443, %r434, %r767;
	ld.shared.u32 	%r444, [%r443];
	setp.lt.s32 	%p276, %r2220, 1;
	mov.b32 	%r2224, 0;
	mov.u32 	%r2223, %r2220;
	@%p276 bra 	$L__BB37_357;
	mul.lo.s32 	%r768, %r2220, 511;
	shr.s32 	%r769, %r768, 9;
	shl.b32 	%r770, %r769, 2;
	add.s32 	%r772, %r745, %r770;
	ld.shared.u32 	%r773, [%r772+2048];
	setp.gt.s32 	%p277, %r773, %r444;
	add.s32 	%r774, %r769, 1;
	selp.b32 	%r2223, %r2220, %r769, %p277;
	selp.b32 	%r2224, %r774, 0, %p277;
$L__BB37_357:
	setp.ge.s32 	%p278, %r2224, %r2223;
	@%p278 bra 	$L__BB37_359;
	mad.lo.s32 	%r775, %r2223, 127, %r2224;
	shr.s32 	%r776, %r775, 7;
	shl.b32 	%r777, %r776, 2;
	add.s32 	%r779, %r745, %r777;
	ld.shared.u32 	%r780, [%r779+2048];
	setp.gt.s32 	%p279, %r780, %r444;
	add.s32 	%r781, %r776, 1;
	selp.b32 	%r2223, %r2223, %r776, %p279;
	selp.b32 	%r2224, %r781, %r2224, %p279;
$L__BB37_359:
	setp.ge.s32 	%p280, %r2224, %r2223;
	@%p280 bra 	$L__BB37_361;
	mad.lo.s32 	%r782, %r2223, 31, %r2224;
	shr.s32 	%r783, %r782, 5;
	shl.b32 	%r784, %r783, 2;
	add.s32 	%r786, %r745, %r784;
	ld.shared.u32 	%r787, [%r786+2048];
	setp.gt.s32 	%p281, %r787, %r444;
	add.s32 	%r788, %r783, 1;
	selp.b32 	%r2223, %r2223, %r783, %p281;
	selp.b32 	%r2224, %r788, %r2224, %p281;
$L__BB37_361:
	setp.ge.s32 	%p282, %r2224, %r2223;
	@%p282 bra 	$L__BB37_363;
	mad.lo.s32 	%r789, %r2223, 15, %r2224;
	shr.s32 	%r790, %r789, 4;
	shl.b32 	%r791, %r790, 2;
	add.s32 	%r793, %r745, %r791;
	ld.shared.u32 	%r794, [%r793+2048];
	setp.gt.s32 	%p283, %r794, %r444;
	add.s32 	%r795, %r790, 1;
	selp.b32 	%r2223, %r2223, %r790, %p283;
	selp.b32 	%r2224, %r795, %r2224, %p283;
$L__BB37_363:
	setp.ge.s32 	%p284, %r2224, %r2223;
	@%p284 bra 	$L__BB37_365;
$L__BB37_364:
	add.s32 	%r797, %r2224, %r2223;
	shr.s32 	%r798, %r797, 1;
	shl.b32 	%r799, %r798, 2;
	add.s32 	%r801, %r745, %r799;
	ld.shared.u32 	%r802, [%r801+2048];
	setp.gt.s32 	%p285, %r802, %r444;
	add.s32 	%r803, %r798, 1;
	selp.b32 	%r2223, %r2223, %r798, %p285;
	selp.b32 	%r2224, %r803, %r2224, %p285;
	setp.lt.s32 	%p286, %r2224, %r2223;
	@%p286 bra 	$L__BB37_364;
$L__BB37_365:
	setp.lt.s32 	%p287, %r442, 1;
	mov.b32 	%r2235, 0;
	mov.u32 	%r2234, %r442;
	@%p287 bra 	$L__BB37_367;
	mul.lo.s32 	%r806, %r442, 511;
	shr.s32 	%r807, %r806, 9;
	shl.b32 	%r808, %r807, 2;
	add.s32 	%r809, %r434, %r808;
	ld.shared.u32 	%r810, [%r809];
	setp.gt.s32 	%p288, %r810, %r444;
	add.s32 	%r811, %r807, 1;
	selp.b32 	%r2234, %r442, %r807, %p288;
	selp.b32 	%r2235, %r811, 0, %p288;
$L__BB37_367:
	setp.ge.s32 	%p289, %r2235, %r2234;
	@%p289 bra 	$L__BB37_369;
	mad.lo.s32 	%r813, %r2234, 127, %r2235;
	shr.s32 	%r814, %r813, 7;
	shl.b32 	%r815, %r814, 2;
	add.s32 	%r816, %r434, %r815;
	ld.shared.u32 	%r817, [%r816];
	setp.gt.s32 	%p290, %r817, %r444;
	add.s32 	%r818, %r814, 1;
	selp.b32 	%r2234, %r2234, %r814, %p290;
	selp.b32 	%r2235, %r818, %r2235, %p290;
$L__BB37_369:
	setp.ge.s32 	%p291, %r2235, %r2234;
	@%p291 bra 	$L__BB37_371;
	mad.lo.s32 	%r819, %r2234, 31, %r2235;
	shr.s32 	%r820, %r819, 5;
	shl.b32 	%r821, %r820, 2;
	add.s32 	%r822, %r434, %r821;
	ld.shared.u32 	%r823, [%r822];
	setp.gt.s32 	%p292, %r823, %r444;
	add.s32 	%r824, %r820, 1;
	selp.b32 	%r2234, %r2234, %r820, %p292;
	selp.b32 	%r2235, %r824, %r2235, %p292;
$L__BB37_371:
	setp.ge.s32 	%p293, %r2235, %r2234;
	@%p293 bra 	$L__BB37_373;
	mad.lo.s32 	%r825, %r2234, 15, %r2235;
	shr.s32 	%r826, %r825, 4;
	shl.b32 	%r827, %r826, 2;
	add.s32 	%r828, %r434, %r827;
	ld.shared.u32 	%r829, [%r828];
	setp.gt.s32 	%p294, %r829, %r444;
	add.s32 	%r830, %r826, 1;
	selp.b32 	%r2234, %r2234, %r826, %p294;
	selp.b32 	%r2235, %r830, %r2235, %p294;
$L__BB37_373:
	setp.ge.s32 	%p295, %r2235, %r2234;
	@%p295 bra 	$L__BB37_375;
$L__BB37_374:
	add.s32 	%r832, %r2235, %r2234;
	shr.s32 	%r833, %r832, 1;
	shl.b32 	%r834, %r833, 2;
	add.s32 	%r835, %r434, %r834;
	ld.shared.u32 	%r836, [%r835];
	setp.gt.s32 	%p296, %r836, %r444;
	add.s32 	%r837, %r833, 1;
	selp.b32 	%r2234, %r2234, %r833, %p296;
	selp.b32 	%r2235, %r837, %r2235, %p296;
	setp.lt.s32 	%p297, %r2235, %r2234;
	@%p297 bra 	$L__BB37_374;
$L__BB37_375:
	sub.s32 	%r840, %r2220, %r2224;
	sub.s32 	%r489, %r442, %r2235;
	add.s32 	%r490, %r489, %r840;
	shr.s32 	%r841, %r490, 1;
	max.s32 	%r491, %r841, %r489;
	add.s32 	%r843, %r2235, %r491;
	add.s32 	%r844, %r843, 1;
	min.s32 	%r845, %r844, %r354;
	sub.s32 	%r2244, %r845, %r442;
	setp.lt.s32 	%p298, %r2244, 1;
	mov.b32 	%r2245, 0;
	@%p298 bra 	$L__BB37_378;
	mov.b32 	%r2245, 0;
$L__BB37_377:
	add.s32 	%r847, %r2245, %r2244;
	shr.s32 	%r848, %r847, 1;
	shl.b32 	%r849, %r848, 2;
	add.s32 	%r850, %r443, %r849;
	ld.shared.u32 	%r851, [%r850];
	setp.gt.s32 	%p299, %r444, %r851;
	add.s32 	%r852, %r848, 1;
	selp.b32 	%r2244, %r848, %r2244, %p299;
	selp.b32 	%r2245, %r2245, %r852, %p299;
	setp.lt.s32 	%p300, %r2245, %r2244;
	@%p300 bra 	$L__BB37_377;
$L__BB37_378:
	add.s32 	%r853, %r489, %r2245;
	min.s32 	%r854, %r853, %r491;
	sub.s32 	%r855, %r490, %r854;
	add.s32 	%r856, %r854, 1;
	setp.eq.s32 	%p301, %r855, %r856;
	setp.lt.s32 	%p302, %r491, %r853;
	and.pred  	%p303, %p301, %p302;
	add.s32 	%r2220, %r855, %r2224;
	selp.u32 	%r2247, 1, 0, %p303;
$L__BB37_379:
	sub.s32 	%r857, %r433, %r2220;
	add.s32 	%r858, %r857, %r2247;
	setp.eq.s32 	%p304, %r355, 0;
	shl.b32 	%r859, %r353, 16;
	or.b32  	%r860, %r859, %r354;
	shl.b32 	%r861, %r2220, 16;
	or.b32  	%r862, %r858, %r861;
	selp.b32 	%r863, %r860, %r862, %p304;
	add.s32 	%r864, %r355, -1;
	selp.b32 	%r865, 511, %r864, %p304;
	shl.b32 	%r866, %r865, 2;
	add.s32 	%r868, %r745, %r866;
	st.shared.u32 	[%r868], %r863;
	bar.sync 	0;
	ld.shared.u32 	%r869, [%r432+-2048];
	shr.s32 	%r502, %r869, 16;
	and.b32  	%r870, %r869, 65535;
	add.s32 	%r2255, %r858, %r353;
	add.s32 	%r504, %r870, %r353;
	add.s32 	%r505, %r504, %r502;
	shl.b32 	%r871, %r2255, 2;
	add.s32 	%r506, %r746, %r871;
	ld.shared.u32 	%r2254, [%r506];
	shl.b32 	%r873, %r2220, 2;
	add.s32 	%r508, %r746, %r873;
	ld.shared.u32 	%r509, [%r508];
	setp.ge.s32 	%p751, %r2220, %r502;
	setp.lt.s32 	%p305, %r2220, %r502;
	setp.ge.s32 	%p306, %r2255, %r504;
	and.pred  	%p752, %p306, %p305;
	or.pred  	%p307, %p751, %p306;
	@%p307 bra 	$L__BB37_381;
	setp.gt.s32 	%p752, %r509, %r2254;
	setp.gt.s32 	%p751, %r2254, %r509;
$L__BB37_381:
	add.s32 	%r874, %r2255, %r2220;
	setp.lt.s32 	%p308, %r874, %r505;
	and.pred  	%p123, %p308, %p752;
	mov.u32 	%r2248, %r509;
	@%p751 bra 	$L__BB37_383;
	add.s32 	%r2220, %r2220, 1;
	ld.shared.u32 	%r2248, [%r508+4];
$L__BB37_383:
	@%p752 bra 	$L__BB37_385;
	add.s32 	%r2255, %r2255, 1;
	ld.shared.u32 	%r2254, [%r506+4];
$L__BB37_385:
	setp.ge.s32 	%p753, %r2220, %r502;
	setp.lt.s32 	%p309, %r2220, %r502;
	setp.ge.s32 	%p310, %r2255, %r504;
	and.pred  	%p754, %p310, %p309;
	or.pred  	%p311, %p753, %p310;
	@%p311 bra 	$L__BB37_387;
	setp.gt.s32 	%p754, %r2248, %r2254;
	setp.gt.s32 	%p753, %r2254, %r2248;
$L__BB37_387:
	add.s32 	%r875, %r2255, %r2220;
	setp.lt.s32 	%p312, %r875, %r505;
	and.pred  	%p130, %p312, %p754;
	mov.u32 	%r2252, %r2248;
	@%p753 bra 	$L__BB37_389;
	add.s32 	%r518, %r2220, 1;
	shl.b32 	%r876, %r2220, 2;
	add.s32 	%r878, %r745, %r876;
	ld.shared.u32 	%r2252, [%r878+2052];
	mov.u32 	%r2220, %r518;
$L__BB37_389:
	@%p754 bra 	$L__BB37_391;
	add.s32 	%r522, %r2255, 1;
	shl.b32 	%r879, %r2255, 2;
	add.s32 	%r881, %r745, %r879;
	ld.shared.u32 	%r2254, [%r881+2052];
	mov.u32 	%r2255, %r522;
$L__BB37_391:
	setp.ge.s32 	%p755, %r2220, %r502;
	setp.lt.s32 	%p313, %r2220, %r502;
	setp.ge.s32 	%p314, %r2255, %r504;
	and.pred  	%p756, %p314, %p313;
	or.pred  	%p315, %p755, %p314;
	@%p315 bra 	$L__BB37_393;
	setp.gt.s32 	%p756, %r2252, %r2254;
	setp.gt.s32 	%p755, %r2254, %r2252;
$L__BB37_393:
	add.s32 	%r882, %r2255, %r2220;
	setp.lt.s32 	%p316, %r882, %r505;
	and.pred  	%p137, %p316, %p756;
	mov.u32 	%r2256, %r2252;
	@%p755 bra 	$L__BB37_395;
	add.s32 	%r526, %r2220, 1;
	shl.b32 	%r883, %r2220, 2;
	add.s32 	%r885, %r745, %r883;
	ld.shared.u32 	%r2256, [%r885+2052];
	mov.u32 	%r2220, %r526;
$L__BB37_395:
	@%p756 bra 	$L__BB37_397;
	add.s32 	%r530, %r2255, 1;
	shl.b32 	%r886, %r2255, 2;
	add.s32 	%r888, %r745, %r886;
	ld.shared.u32 	%r2254, [%r888+2052];
	mov.u32 	%r2255, %r530;
$L__BB37_397:
	setp.ge.s32 	%p757, %r2220, %r502;
	setp.lt.s32 	%p317, %r2220, %r502;
	setp.ge.s32 	%p318, %r2255, %r504;
	and.pred  	%p758, %p318, %p317;
	or.pred  	%p319, %p757, %p318;
	@%p319 bra 	$L__BB37_399;
	setp.gt.s32 	%p758, %r2256, %r2254;
	setp.gt.s32 	%p757, %r2254, %r2256;
$L__BB37_399:
	add.s32 	%r889, %r2255, %r2220;
	setp.lt.s32 	%p320, %r889, %r505;
	and.pred  	%p144, %p320, %p758;
	mov.u32 	%r2260, %r2256;
	@%p757 bra 	$L__BB37_401;
	add.s32 	%r534, %r2220, 1;
	shl.b32 	%r890, %r2220, 2;
	add.s32 	%r892, %r745, %r890;
	ld.shared.u32 	%r2260, [%r892+2052];
	mov.u32 	%r2220, %r534;
$L__BB37_401:
	@%p758 bra 	$L__BB37_403;
	add.s32 	%r538, %r2255, 1;
	shl.b32 	%r893, %r2255, 2;
	add.s32 	%r895, %r745, %r893;
	ld.shared.u32 	%r2254, [%r895+2052];
	mov.u32 	%r2255, %r538;
$L__BB37_403:
	setp.ge.s32 	%p759, %r2220, %r502;
	setp.lt.s32 	%p321, %r2220, %r502;
	setp.ge.s32 	%p322, %r2255, %r504;
	and.pred  	%p760, %p322, %p321;
	or.pred  	%p323, %p759, %p322;
	@%p323 bra 	$L__BB37_405;
	setp.gt.s32 	%p760, %r2260, %r2254;
	setp.gt.s32 	%p759, %r2254, %r2260;
$L__BB37_405:
	add.s32 	%r896, %r2255, %r2220;
	setp.lt.s32 	%p324, %r896, %r505;
	and.pred  	%p151, %p324, %p760;
	mov.u32 	%r2264, %r2260;
	@%p759 bra 	$L__BB37_407;
	add.s32 	%r542, %r2220, 1;
	shl.b32 	%r897, %r2220, 2;
	mov.u32 	%r898, _ZN6thrust24THRUST_300001_SM_1000_NS8cuda_cub4core6detail5shmemE;
	add.s32 	%r899, %r898, %r897;
	ld.shared.u32 	%r2264, [%r899+2052];
	mov.u32 	%r2220, %r542;
$L__BB37_407:
	@%p760 bra 	$L__BB37_409;
	add.s32 	%r546, %r2255, 1;
	shl.b32 	%r900, %r2255, 2;
	mov.u32 	%r901, _ZN6thrust24THRUST_300001_SM_1000_NS8cuda_cub4core6detail5shmemE;
	add.s32 	%r902, %r901, %r900;
	ld.shared.u32 	%r2254, [%r902+2052];
	mov.u32 	%r2255, %r546;
$L__BB37_409:
	setp.ge.s32 	%p761, %r2220, %r502;
	setp.lt.s32 	%p325, %r2220, %r502;
	setp.ge.s32 	%p326, %r2255, %r504;
	and.pred  	%p762, %p326, %p325;
	or.pred  	%p327, %p761, %p326;
	@%p327 bra 	$L__BB37_411;
	setp.gt.s32 	%p762, %r2264, %r2254;
	setp.gt.s32 	%p761, %r2254, %r2264;
$L__BB37_411:
	mov.u32 	%r2268, %r2264;
	mov.u32 	%r2273, %r2220;
	@%p761 bra 	$L__BB37_413;
	add.s32 	%r2273, %r2220, 1;
	shl.b32 	%r903, %r2220, 2;
	mov.u32 	%r904, _ZN6thrust24THRUST_300001_SM_1000_NS8cuda_cub4core6detail5shmemE;
	add.s32 	%r905, %r904, %r903;
	ld.shared.u32 	%r2268, [%r905+2052];
$L__BB37_413:
	mov.u32 	%r2275, %r2255;
	@%p762 bra 	$L__BB37_415;
	add.s32 	%r2275, %r2255, 1;
	shl.b32 	%r906, %r2255, 2;
	mov.u32 	%r907, _ZN6thrust24THRUST_300001_SM_1000_NS8cuda_cub4core6detail5shmemE;
	add.s32 	%r908, %r907, %r906;
	ld.shared.u32 	%r2254, [%r908+2052];
$L__BB37_415:
	setp.ge.s32 	%p763, %r2273, %r502;
	setp.lt.s32 	%p328, %r2273, %r502;
	setp.ge.s32 	%p329, %r2275, %r504;
	and.pred  	%p764, %p329, %p328;
	or.pred  	%p330, %p763, %p329;
	@%p330 bra 	$L__BB37_417;
	setp.gt.s32 	%p764, %r2268, %r2254;
	setp.gt.s32 	%p763, %r2254, %r2268;
$L__BB37_417:
	add.s32 	%r909, %r2275, %r2273;
	setp.lt.s32 	%p331, %r909, %r505;
	selp.b32 	%r910, 64, 0, %p764;
	selp.b32 	%r911, %r910, 0, %p331;
	add.s32 	%r912, %r2255, %r2220;
	setp.lt.s32 	%p332, %r912, %r505;
	selp.b32 	%r913, 32, 0, %p762;
	selp.b32 	%r914, %r913, 0, %p332;
	or.b32  	%r915, %r914, %r911;
	selp.b32 	%r916, 8, 0, %p144;
	selp.b32 	%r917, 4, 0, %p137;
	selp.u32 	%r918, 1, 0, %p123;
	selp.b32 	%r919, 2, 0, %p130;
	or.b32  	%r920, %r919, %r918;
	or.b32  	%r921, %r920, %r917;
	or.b32  	%r922, %r921, %r916;
	selp.b32 	%r923, 16, 0, %p151;
	or.b32  	%r924, %r922, %r923;
	or.b32  	%r558, %r915, %r924;
	mov.u32 	%r2272, %r2268;
	@%p763 bra 	$L__BB37_419;
	add.s32 	%r559, %r2273, 1;
	shl.b32 	%r925, %r2273, 2;
	mov.u32 	%r926, _ZN6thrust24THRUST_300001_SM_1000_NS8cuda_cub4core6detail5shmemE;
	add.s32 	%r927, %r926, %r925;
	ld.shared.u32 	%r2272, [%r927+2052];
	mov.u32 	%r2273, %r559;
$L__BB37_419:
	@%p764 bra 	$L__BB37_421;
	add.s32 	%r563, %r2275, 1;
	shl.b32 	%r928, %r2275, 2;
	mov.u32 	%r929, _ZN6thrust24THRUST_300001_SM_1000_NS8cuda_cub4core6detail5shmemE;
	add.s32 	%r930, %r929, %r928;
	ld.shared.u32 	%r2254, [%r930+2052];
	mov.u32 	%r2275, %r563;
$L__BB37_421:
	setp.ge.s32 	%p765, %r2273, %r502;
	setp.lt.s32 	%p333, %r2273, %r502;
	setp.ge.s32 	%p334, %r2275, %r504;
	and.pred  	%p766, %p334, %p333;
	or.pred  	%p335, %p765, %p334;
	@%p335 bra 	$L__BB37_423;
	setp.gt.s32 	%p766, %r2272, %r2254;
	setp.gt.s32 	%p765, %r2254, %r2272;
$L__BB37_423:
	mov.u32 	%r2276, %r2272;
	mov.u32 	%r2281, %r2273;
	@%p765 bra 	$L__BB37_425;
	add.s32 	%r2281, %r2273, 1;
	shl.b32 	%r931, %r2273, 2;
	mov.u32 	%r932, _ZN6thrust24THRUST_300001_SM_1000_NS8cuda_cub4core6detail5shmemE;
	add.s32 	%r933, %r932, %r931;
	ld.shared.u32 	%r2276, [%r933+2052];
$L__BB37_425:
	mov.u32 	%r2283, %r2275;
	@%p766 bra 	$L__BB37_427;
	add.s32 	%r2283, %r2275, 1;
	shl.b32 	%r934, %r2275, 2;
	mov.u32 	%r935, _ZN6thrust24THRUST_300001_SM_1000_NS8cuda_cub4core6detail5shmemE;
	add.s32 	%r936, %r935, %r934;
	ld.shared.u32 	%r2254, [%r936+2052];
$L__BB37_427:
	setp.ge.s32 	%p767, %r2281, %r502;
	setp.lt.s32 	%p336, %r2281, %r502;
	setp.ge.s32 	%p337, %r2283, %r504;
	and.pred  	%p768, %p337, %p336;
	or.pred  	%p338, %p767, %p337;
	@%p338 bra 	$L__BB37_429;
	setp.gt.s32 	%p768, %r2276, %r2254;
	setp.gt.s32 	%p767, %r2254, %r2276;
$L__BB37_429:
	add.s32 	%r937, %r2283, %r2281;
	setp.lt.s32 	%p339, %r937, %r505;
	selp.b32 	%r938, 256, 0, %p768;
	selp.b32 	%r939, %r938, 0, %p339;
	add.s32 	%r940, %r2275, %r2273;
	setp.lt.s32 	%p340, %r940, %r505;
	selp.b32 	%r941, 128, 0, %p766;
	selp.b32 	%r942, %r941, 0, %p340;
	or.b32  	%r943, %r942, %r939;
	or.b32  	%r575, %r943, %r558;
	mov.u32 	%r2280, %r2276;
	@%p767 bra 	$L__BB37_431;
	add.s32 	%r576, %r2281, 1;
	shl.b32 	%r944, %r2281, 2;
	mov.u32 	%r945, _ZN6thrust24THRUST_300001_SM_1000_NS8cuda_cub4core6detail5shmemE;
	add.s32 	%r946, %r945, %r944;
	ld.shared.u32 	%r2280, [%r946+2052];
	mov.u32 	%r2281, %r576;
$L__BB37_431:
	@%p768 bra 	$L__BB37_433;
	add.s32 	%r580, %r2283, 1;
	shl.b32 	%r947, %r2283, 2;
	mov.u32 	%r948, _ZN6thrust24THRUST_300001_SM_1000_NS8cuda_cub4core6detail5shmemE;
	add.s32 	%r949, %r948, %r947;
	ld.shared.u32 	%r2254, [%r949+2052];
	mov.u32 	%r2283, %r580;
$L__BB37_433:
	setp.ge.s32 	%p769, %r2281, %r502;
	setp.lt.s32 	%p341, %r2281, %r502;
	setp.ge.s32 	%p342, %r2283, %r504;
	and.pred  	%p770, %p342, %p341;
	or.pred  	%p343, %p769, %p342;
	@%p343 bra 	$L__BB37_435;
	setp.gt.s32 	%p770, %r2280, %r2254;
	setp.gt.s32 	%p769, %r2254, %r2280;
$L__BB37_435:
	mov.u32 	%r2284, %r2280;
	mov.u32 	%r2289, %r2281;
	@%p769 bra 	$L__BB37_437;
	add.s32 	%r2289, %r2281, 1;
	shl.b32 	%r950, %r2281, 2;
	mov.u32 	%r951, _ZN6thrust24THRUST_300001_SM_1000_NS8cuda_cub4core6detail5shmemE;
	add.s32 	%r952, %r951, %r950;
	ld.shared.u32 	%r2284, [%r952+2052];
$L__BB37_437:
	mov.u32 	%r2291, %r2283;
	@%p770 bra 	$L__BB37_439;
	add.s32 	%r2291, %r2283, 1;
	shl.b32 	%r953, %r2283, 2;
	mov.u32 	%r954, _ZN6thrust24THRUST_300001_SM_1000_NS8cuda_cub4core6detail5shmemE;
	add.s32 	%r955, %r954, %r953;
	ld.shared.u32 	%r2254, [%r955+2052];
$L__BB37_439:
	setp.ge.s32 	%p771, %r2289, %r502;
	setp.lt.s32 	%p344, %r2289, %r502;
	setp.ge.s32 	%p345, %r2291, %r504;
	and.pred  	%p772, %p345, %p344;
	or.pred  	%p346, %p771, %p345;
	@%p346 bra 	$L__BB37_441;
	setp.gt.s32 	%p772, %r2284, %r2254;
	setp.gt.s32 	%p771, %r2254, %r2284;
$L__BB37_441:
	add.s32 	%r956, %r2291, %r2289;
	setp.lt.s32 	%p347, %r956, %r505;
	selp.b32 	%r957, 1024, 0, %p772;
	selp.b32 	%r958, %r957, 0, %p347;
	add.s32 	%r959, %r2283, %r2281;
	setp.lt.s32 	%p348, %r959, %r505;
	selp.b32 	%r960, 512, 0, %p770;
	selp.b32 	%r961, %r960, 0, %p348;
	or.b32  	%r962, %r961, %r958;
	or.b32  	%r592, %r962, %r575;
	mov.u32 	%r2288, %r2284;
	@%p771 bra 	$L__BB37_443;
	add.s32 	%r593, %r2289, 1;
	shl.b32 	%r963, %r2289, 2;
	mov.u32 	%r964, _ZN6thrust24THRUST_300001_SM_1000_NS8cuda_cub4core6detail5shmemE;
	add.s32 	%r965, %r964, %r963;
	ld.shared.u32 	%r2288, [%r965+2052];
	mov.u32 	%r2289, %r593;
$L__BB37_443:
	@%p772 bra 	$L__BB37_445;
	add.s32 	%r597, %r2291, 1;
	shl.b32 	%r966, %r2291, 2;
	mov.u32 	%r967, _ZN6thrust24THRUST_300001_SM_1000_NS8cuda_cub4core6detail5shmemE;
	add.s32 	%r968, %r967, %r966;
	ld.shared.u32 	%r2254, [%r968+2052];
	mov.u32 	%r2291, %r597;
$L__BB37_445:
	setp.ge.s32 	%p773, %r2289, %r502;
	setp.lt.s32 	%p349, %r2289, %r502;
	setp.ge.s32 	%p350, %r2291, %r504;
	and.pred  	%p774, %p350, %p349;
	or.pred  	%p351, %p773, %p350;
	@%p351 bra 	$L__BB37_447;
	setp.gt.s32 	%p774, %r2288, %r2254;
	setp.gt.s32 	%p773, %r2254, %r2288;
$L__BB37_447:
	mov.u32 	%r2292, %r2288;
	mov.u32 	%r2297, %r2289;
	@%p773 bra 	$L__BB37_449;
	add.s32 	%r2297, %r2289, 1;
	shl.b32 	%r969, %r2289, 2;
	mov.u32 	%r970, _ZN6thrust24THRUST_300001_SM_1000_NS8cuda_cub4core6detail5shmemE;
	add.s32 	%r971, %r970, %r969;
	ld.shared.u32 	%r2292, [%r971+2052];
$L__BB37_449:
	mov.u32 	%r2299, %r2291;
	@%p774 bra 	$L__BB37_451;
	add.s32 	%r2299, %r2291, 1;
	shl.b32 	%r972, %r2291, 2;
	mov.u32 	%r973, _ZN6thrust24THRUST_300001_SM_1000_NS8cuda_cub4core6detail5shmemE;
	add.s32 	%r974, %r973, %r972;
	ld.shared.u32 	%r2254, [%r974+2052];
$L__BB37_451:
	setp.ge.s32 	%p775, %r2297, %r502;
	setp.lt.s32 	%p352, %r2297, %r502;
	setp.ge.s32 	%p353, %r2299, %r504;
	and.pred  	%p776, %p353, %p352;
	or.pred  	%p354, %p775, %p353;
	@%p354 bra 	$L__BB37_453;
	setp.gt.s32 	%p776, %r2292, %r2254;
	setp.gt.s32 	%p775, %r2254, %r2292;
$L__BB37_453:
	add.s32 	%r975, %r2299, %r2297;
	setp.lt.s32 	%p355, %r975, %r505;
	selp.b32 	%r976, 4096, 0, %p776;
	selp.b32 	%r977, %r976, 0, %p355;
	add.s32 	%r978, %r2291, %r2289;
	setp.lt.s32 	%p356, %r978, %r505;
	selp.b32 	%r979, 2048, 0, %p774;
	selp.b32 	%r980, %r979, 0, %p356;
	or.b32  	%r981, %r980, %r977;
	or.b32  	%r609, %r981, %r592;
	mov.u32 	%r2296, %r2292;
	@%p775 bra 	$L__BB37_455;
	add.s32 	%r610, %r2297, 1;
	shl.b32 	%r982, %r2297, 2;
	mov.u32 	%r983, _ZN6thrust24THRUST_300001_SM_1000_NS8cuda_cub4core6detail5shmemE;
	add.s32 	%r984, %r983, %r982;
	ld.shared.u32 	%r2296, [%r984+2052];
	mov.u32 	%r2297, %r610;
$L__BB37_455:
	@%p776 bra 	$L__BB37_457;
	add.s32 	%r614, %r2299, 1;
	shl.b32 	%r985, %r2299, 2;
	mov.u32 	%r986, _ZN6thrust24THRUST_300001_SM_1000_NS8cuda_cub4core6detail5shmemE;
	add.s32 	%r987, %r986, %r985;
	ld.shared.u32 	%r2254, [%r987+2052];
	mov.u32 	%r2299, %r614;
$L__BB37_457:
	setp.ge.s32 	%p777, %r2297, %r502;
	setp.lt.s32 	%p357, %r2297, %r502;
	setp.ge.s32 	%p358, %r2299, %r504;
	and.pred  	%p778, %p358, %p357;
	or.pred  	%p359, %p777, %p358;
	@%p359 bra 	$L__BB37_459;
	setp.gt.s32 	%p778, %r2296, %r2254;
	setp.gt.s32 	%p777, %r2254, %r2296;
$L__BB37_459:
	mov.u32 	%r2300, %r2296;
	mov.u32 	%r2305, %r2297;
	@%p777 bra 	$L__BB37_461;
	add.s32 	%r2305, %r2297, 1;
	shl.b32 	%r988, %r2297, 2;
	mov.u32 	%r989, _ZN6thrust24THRUST_300001_SM_1000_NS8cuda_cub4core6detail5shmemE;
	add.s32 	%r990, %r989, %r988;
	ld.shared.u32 	%r2300, [%r990+2052];
$L__BB37_461:
	mov.u32 	%r2307, %r2299;
	@%p778 bra 	$L__BB37_463;
	add.s32 	%r2307, %r2299, 1;
	shl.b32 	%r991, %r2299, 2;
	mov.u32 	%r992, _ZN6thrust24THRUST_300001_SM_1000_NS8cuda_cub4core6detail5shmemE;
	add.s32 	%r993, %r992, %r991;
	ld.shared.u32 	%r2254, [%r993+2052];
$L__BB37_463:
	setp.ge.s32 	%p779, %r2305, %r502;
	setp.lt.s32 	%p360, %r2305, %r502;
	setp.ge.s32 	%p361, %r2307, %r504;
	and.pred  	%p780, %p361, %p360;
	or.pred  	%p362, %p779, %p361;
	@%p362 bra 	$L__BB37_465;
	setp.gt.s32 	%p780, %r2300, %r2254;
	setp.gt.s32 	%p779, %r2254, %r2300;
$L__BB37_465:
	add.s32 	%r994, %r2307, %r2305;
	setp.lt.s32 	%p363, %r994, %r505;
	selp.b32 	%r995, 16384, 0, %p780;
	selp.b32 	%r996, %r995, 0, %p363;
	add.s32 	%r997, %r2299, %r2297;
	setp.lt.s32 	%p364, %r997, %r505;
	selp.b32 	%r998, 8192, 0, %p778;
	selp.b32 	%r999, %r998, 0, %p364;
	or.b32  	%r1000, %r999, %r996;
	or.b32  	%r626, %r1000, %r609;
	mov.u32 	%r2304, %r2300;
	@%p779 bra 	$L__BB37_467;
	add.s32 	%r627, %r2305, 1;
	shl.b32 	%r1001, %r2305, 2;
	mov.u32 	%r1002, _ZN6thrust24THRUST_300001_SM_1000_NS8cuda_cub4core6detail5shmemE;
	add.s32 	%r1003, %r1002, %r1001;
	ld.shared.u32 	%r2304, [%r1003+2052];
	mov.u32 	%r2305, %r627;
$L__BB37_467:
	@%p780 bra 	$L__BB37_469;
	add.s32 	%r631, %r2307, 1;
	shl.b32 	%r1004, %r2307, 2;
	mov.u32 	%r1005, _ZN6thrust24THRUST_300001_SM_1000_NS8cuda_cub4core6detail5shmemE;
	add.s32 	%r1006, %r1005, %r1004;
	ld.shared.u32 	%r2254, [%r1006+2052];
	mov.u32 	%r2307, %r631;
$L__BB37_469:
	setp.ge.s32 	%p781, %r2305, %r502;
	setp.lt.s32 	%p365, %r2305, %r502;
	setp.ge.s32 	%p366, %r2307, %r504;
	and.pred  	%p782, %p366, %p365;
	or.pred  	%p367, %p781, %p366;
	@%p367 bra 	$L__BB37_471;
	setp.gt.s32 	%p782, %r2304, %r2254;
	setp.gt.s32 	%p781, %r2254, %r2304;
$L__BB37_471:
	mov.u32 	%r2308, %r2304;
	mov.u32 	%r2313, %r2305;
	@%p781 bra 	$L__BB37_473;
	add.s32 	%r2313, %r2305, 1;
	shl.b32 	%r1007, %r2305, 2;
	mov.u32 	%r1008, _ZN6thrust24THRUST_300001_SM_1000_NS8cuda_cub4core6detail5shmemE;
	add.s32 	%r1009, %r1008, %r1007;
	ld.shared.u32 	%r2308, [%r1009+2052];
$L__BB37_473:
	mov.u32 	%r2315, %r2307;
	@%p782 bra 	$L__BB37_475;
	add.s32 	%r2315, %r2307, 1;
	shl.b32 	%r1010, %r2307, 2;
	mov.u32 	%r1011, _ZN6thrust24THRUST_300001_SM_1000_NS8cuda_cub4core6detail5shmemE;
	add.s32 	%r1012, %r1011, %r1010;
	ld.shared.u32 	%r2254, [%r1012+2052];
$L__BB37_475:
	setp.ge.s32 	%p783, %r2313, %r502;
	setp.lt.s32 	%p368, %r2313, %r502;
	setp.ge.s32 	%p369, %r2315, %r504;
	and.pred  	%p784, %p369, %p368;
	or.pred  	%p370, %p783, %p369;
	@%p370 bra 	$L__BB37_477;
	setp.gt.s32 	%p784, %r2308, %r2254;
	setp.gt.s32 	%p783, %r2254, %r2308;
$L__BB37_477:
	add.s32 	%r1013, %r2315, %r2313;
	setp.lt.s32 	%p371, %r1013, %r505;
	selp.b32 	%r1014, 65536, 0, %p784;
	selp.b32 	%r1015, %r1014, 0, %p371;
	add.s32 	%r1016, %r2307, %r2305;
	setp.lt.s32 	%p372, %r1016, %r505;
	selp.b32 	%r1017, 32768, 0, %p782;
	selp.b32 	%r1018, %r1017, 0, %p372;
	or.b32  	%r1019, %r1018, %r1015;
	or.b32  	%r643, %r1019, %r626;
	mov.u32 	%r2312, %r2308;
	@%p783 bra 	$L__BB37_479;
	add.s32 	%r644, %r2313, 1;
	shl.b32 	%r1020, %r2313, 2;
	mov.u32 	%r1021, _ZN6thrust24THRUST_300001_SM_1000_NS8cuda_cub4core6detail5shmemE;
	add.s32 	%r1022, %r1021, %r1020;
	ld.shared.u32 	%r2312, [%r1022+2052];
	mov.u32 	%r2313, %r644;
$L__BB37_479:
	@%p784 bra 	$L__BB37_481;
	add.s32 	%r648, %r2315, 1;
	shl.b32 	%r1023, %r2315, 2;
	mov.u32 	%r1024, _ZN6thrust24THRUST_300001_SM_1000_NS8cuda_cub4core6detail5shmemE;
	add.s32 	%r1025, %r1024, %r1023;
	ld.shared.u32 	%r2254, [%r1025+2052];
	mov.u32 	%r2315, %r648;
$L__BB37_481:
	setp.ge.s32 	%p785, %r2313, %r502;
	setp.lt.s32 	%p373, %r2313, %r502;
	setp.ge.s32 	%p374, %r2315, %r504;
	and.pred  	%p786, %p374, %p373;
	or.pred  	%p375, %p785, %p374;
	@%p375 bra 	$L__BB37_483;
	setp.gt.s32 	%p786, %r2312, %r2254;
	setp.gt.s32 	%p785, %r2254, %r2312;
$L__BB37_483:
	mov.u32 	%r2316, %r2312;
	mov.u32 	%r2317, %r2313;
	@%p785 bra 	$L__BB37_485;
	add.s32 	%r2317, %r2313, 1;
	shl.b32 	%r1026, %r2313, 2;
	mov.u32 	%r1027, _ZN6thrust24THRUST_300001_SM_1000_NS8cuda_cub4core6detail5shmemE;
	add.s32 	%r1028, %r1027, %r1026;
	ld.shared.u32 	%r2316, [%r1028+2052];
$L__BB37_485:
	mov.u32 	%r2319, %r2315;
	@%p786 bra 	$L__BB37_487;
	add.s32 	%r2319, %r2315, 1;
	shl.b32 	%r1029, %r2315, 2;
	mov.u32 	%r1030, _ZN6thrust24THRUST_300001_SM_1000_NS8cuda_cub4core6detail5shmemE;
	add.s32 	%r1031, %r1030, %r1029;
	ld.shared.u32 	%r2254, [%r1031+2052];
$L__BB37_487:
	setp.ge.s32 	%p376, %r2317, %r502;
	setp.lt.s32 	%p377, %r2317, %r502;
	setp.ge.s32 	%p378, %r2319, %r504;
	and.pred  	%p787, %p378, %p377;
	or.pred  	%p379, %p376, %p378;
	@%p379 bra 	$L__BB37_489;
	setp.gt.s32 	%p787, %r2316, %r2254;
$L__BB37_489:
	add.s32 	%r1032, %r2319, %r2317;
	setp.lt.s32 	%p380, %r1032, %r505;
	selp.b32 	%r1033, 262144, 0, %p787;
	selp.b32 	%r1034, %r1033, 0, %p380;
	add.s32 	%r1035, %r2315, %r2313;
	setp.lt.s32 	%p381, %r1035, %r505;
	selp.b32 	%r1036, 131072, 0, %p786;
	selp.b32 	%r1037, %r1036, 0, %p381;
	or.b32  	%r1038, %r1037, %r1034;
	or.b32  	%r660, %r1038, %r643;
	bar.sync 	0;
	popc.b32 	%r661, %r660;
	mov.u32 	%r1039, %ctaid.x;
	setp.ne.s32 	%p382, %r1039, 0;
	@%p382 bra 	$L__BB37_493;
	// begin inline asm
	mov.u32 %r1240, %laneid;
	// end inline asm
	cvt.u64.u32 	%rd236, %r661;
	mov.b64 	{%r1242, %r1247}, %rd236;
	mov.b32 	%r1248, 1;
	mov.b32 	%r1289, 0;
	mov.b32 	%r1290, -1;
	// begin inline asm
	shfl.sync.up.b32 %r1241, %r1242, %r1248, %r1289, %r1290;
	// end inline asm
	// begin inline asm
	shfl.sync.up.b32 %r1246, %r1247, %r1248, %r1289, %r1290;
	// end inline asm
	mov.b64 	%rd237, {%r1241, %r1246};
	setp.lt.s32 	%p436, %r1240, 1;
	selp.b64 	%rd238, 0, %rd237, %p436;
	add.s64 	%rd239, %rd238, %rd236;
	mov.b64 	{%r1252, %r1257}, %rd239;
	mov.b32 	%r1258, 2;
	// begin inline asm
	shfl.sync.up.b32 %r1251, %r1252, %r1258, %r1289, %r1290;
	// end inline asm
	// begin inline asm
	shfl.sync.up.b32 %r1256, %r1257, %r1258, %r1289, %r1290;
	// end inline asm
	mov.b64 	%rd240, {%r1251, %r1256};
	setp.lt.s32 	%p437, %r1240, 2;
	selp.b64 	%rd241, 0, %rd240, %p437;
	add.s64 	%rd242, %rd241, %rd239;
	mov.b64 	{%r1262, %r1267}, %rd242;
	mov.b32 	%r1268, 4;
	// begin inline asm
	shfl.sync.up.b32 %r1261, %r1262, %r1268, %r1289, %r1290;
	// end inline asm
	// begin inline asm
	shfl.sync.up.b32 %r1266, %r1267, %r1268, %r1289, %r1290;
	// end inline asm
	mov.b64 	%rd243, {%r1261, %r1266};
	setp.lt.s32 	%p438, %r1240, 4;
	selp.b64 	%rd244, 0, %rd243, %p438;
	add.s64 	%rd245, %rd244, %rd242;
	mov.b64 	{%r1272, %r1277}, %rd245;
	mov.b32 	%r1278, 8;
	// begin inline asm
	shfl.sync.up.b32 %r1271, %r1272, %r1278, %r1289, %r1290;
	// end inline asm
	// begin inline asm
	shfl.sync.up.b32 %r1276, %r1277, %r1278, %r1289, %r1290;
	// end inline asm
	mov.b64 	%rd246, {%r1271, %r1276};
	setp.lt.s32 	%p439, %r1240, 8;
	selp.b64 	%rd247, 0, %rd246, %p439;
	add.s64 	%rd248, %rd247, %rd245;
	mov.b64 	{%r1282, %r1287}, %rd248;
	mov.b32 	%r1288, 16;
	// begin inline asm
	shfl.sync.up.b32 %r1281, %r1282, %r1288, %r1289, %r1290;
	// end inline asm
	// begin inline asm
	shfl.sync.up.b32 %r1286, %r1287, %r1288, %r1289, %r1290;
	// end inline asm
	mov.b64 	%rd249, {%r1281, %r1286};
	setp.lt.s32 	%p440, %r1240, 16;
	selp.b64 	%rd250, 0, %rd249, %p440;
	add.s64 	%rd53, %rd250, %rd248;
	setp.ne.s32 	%p441, %r1240, 31;
	@%p441 bra 	$L__BB37_492;
	mov.u32 	%r1291, %tid.x;
	shr.u32 	%r1292, %r1291, 2;
	and.b32  	%r1293, %r1292, 248;
	mov.u32 	%r1294, _ZN6thrust24THRUST_300001_SM_1000_NS8cuda_cub4core6detail5shmemE;
	add.s32 	%r1295, %r1294, %r1293;
	st.shared.u64 	[%r1295], %rd53;
$L__BB37_492:
	bar.sync 	0;
	ld.shared.v2.u64 	{%rd252, %rd253}, [_ZN6thrust24THRUST_300001_SM_1000_NS8cuda_cub4core6detail5shmemE];
	mov.u32 	%r1296, %tid.x;
	shr.u32 	%r1297, %r1296, 5;
	add.s64 	%rd254, %rd253, %rd252;
	setp.eq.s32 	%p442, %r1297, 2;
	selp.b64 	%rd255, %rd254, %rd252, %p442;
	ld.shared.v2.u64 	{%rd256, %rd257}, [_ZN6thrust24THRUST_300001_SM_1000_NS8cuda_cub4core6detail5shmemE+16];
	add.s64 	%rd258, %rd254, %rd256;
	setp.eq.s32 	%p443, %r1297, 3;
	selp.b64 	%rd259, %rd258, %rd255, %p443;
	add.s64 	%rd260, %rd258, %rd257;
	setp.eq.s32 	%p444, %r1297, 4;
	selp.b64 	%rd261, %rd260, %rd259, %p444;
	ld.shared.v2.u64 	{%rd262, %rd263}, [_ZN6thrust24THRUST_300001_SM_1000_NS8cuda_cub4core6detail5shmemE+32];
	add.s64 	%rd264, %rd260, %rd262;
	setp.eq.s32 	%p445, %r1297, 5;
	selp.b64 	%rd265, %rd264, %rd261, %p445;
	add.s64 	%rd266, %rd264, %rd263;
	setp.eq.s32 	%p446, %r1297, 6;
	selp.b64 	%rd267, %rd266, %rd265, %p446;
	ld.shared.v2.u64 	{%rd268, %rd269}, [_ZN6thrust24THRUST_300001_SM_1000_NS8cuda_cub4core6detail5shmemE+48];
	add.s64 	%rd270, %rd266, %rd268;
	setp.eq.s32 	%p447, %r1297, 7;
	selp.b64 	%rd271, %rd270, %rd267, %p447;
	add.s64 	%rd272, %rd270, %rd269;
	setp.eq.s32 	%p448, %r1297, 8;
	selp.b64 	%rd273, %rd272, %rd271, %p448;
	ld.shared.v2.u64 	{%rd274, %rd275}, [_ZN6thrust24THRUST_300001_SM_1000_NS8cuda_cub4core6detail5shmemE+64];
	add.s64 	%rd276, %rd272, %rd274;
	setp.eq.s32 	%p449, %r1297, 9;
	selp.b64 	%rd277, %rd276, %rd273, %p449;
	add.s64 	%rd278, %rd276, %rd275;
	setp.eq.s32 	%p450, %r1297, 10;
	selp.b64 	%rd279, %rd278, %rd277, %p450;
	ld.shared.v2.u64 	{%rd280, %rd281}, [_ZN6thrust24THRUST_300001_SM_1000_NS8cuda_cub4core6detail5shmemE+80];
	add.s64 	%rd282, %rd278, %rd280;
	setp.eq.s32 	%p451, %r1297, 11;
	selp.b64 	%rd283, %rd282, %rd279, %p451;
	add.s64 	%rd284, %rd282, %rd281;
	setp.eq.s32 	%p452, %r1297, 12;
	selp.b64 	%rd285, %rd284, %rd283, %p452;
	ld.shared.v2.u64 	{%rd286, %rd287}, [_ZN6thrust24THRUST_300001_SM_1000_NS8cuda_cub4core6detail5shmemE+96];
	add.s64 	%rd288, %rd284, %rd286;
	setp.eq.s32 	%p453, %r1297, 13;
	selp.b64 	%rd289, %rd288, %rd285, %p453;
	add.s64 	%rd290, %rd288, %rd287;
	setp.eq.s32 	%p454, %r1297, 14;
	selp.b64 	%rd291, %rd290, %rd289, %p454;
	ld.shared.v2.u64 	{%rd292, %rd293}, [_ZN6thrust24THRUST_300001_SM_1000_NS8cuda_cub4core6detail5shmemE+112];
	add.s64 	%rd294, %rd290, %rd292;
	setp.eq.s32 	%p455, %r1297, 15;
	selp.b64 	%rd295, %rd294, %rd291, %p455;
	add.s64 	%rd542, %rd294, %rd293;
	setp.lt.u32 	%p456, %r1296, 32;
	selp.b64 	%rd296, 0, %rd295, %p456;
	setp.eq.s32 	%p457, %r1240, 0;
	cvt.u64.u32 	%rd297, %r661;
	sub.s64 	%rd298, %rd53, %rd297;
	selp.b64 	%rd299, 0, %rd298, %p457;
	add.s64 	%rd539, %rd296, %rd299;
	mov.b64 	%rd543, 0;
	bra.uni 	$L__BB37_523;
$L__BB37_493:
	// begin inline asm
	mov.u32 %r1040, %laneid;
	// end inline asm
	cvt.u64.u32 	%rd115, %r661;
	mov.b64 	{%r1042, %r1047}, %rd115;
	mov.b32 	%r1048, 1;
	mov.b32 	%r1089, 0;
	mov.b32 	%r1090, -1;
	// begin inline asm
	shfl.sync.up.b32 %r1041, %r1042, %r1048, %r1089, %r1090;
	// end inline asm
	// begin inline asm
	shfl.sync.up.b32 %r1046, %r1047, %r1048, %r1089, %r1090;
	// end inline asm
	mov.b64 	%rd116, {%r1041, %r1046};
	setp.lt.s32 	%p383, %r1040, 1;
	selp.b64 	%rd117, 0, %rd116, %p383;
	add.s64 	%rd118, %rd117, %rd115;
	mov.b64 	{%r1052, %r1057}, %rd118;
	mov.b32 	%r1058, 2;
	// begin inline asm
	shfl.sync.up.b32 %r1051, %r1052, %r1058, %r1089, %r1090;
	// end inline asm
	// begin inline asm
	shfl.sync.up.b32 %r1056, %r1057, %r1058, %r1089, %r1090;
	// end inline asm
	mov.b64 	%rd119, {%r1051, %r1056};
	setp.lt.s32 	%p384, %r1040, 2;
	selp.b64 	%rd120, 0, %rd119, %p384;
	add.s64 	%rd121, %rd120, %rd118;
	mov.b64 	{%r1062, %r1067}, %rd121;
	mov.b32 	%r1068, 4;
	// begin inline asm
	shfl.sync.up.b32 %r1061, %r1062, %r1068, %r1089, %r1090;
	// end inline asm
	// begin inline asm
	shfl.sync.up.b32 %r1066, %r1067, %r1068, %r1089, %r1090;
	// end inline asm
	mov.b64 	%rd122, {%r1061, %r1066};
	setp.lt.s32 	%p385, %r1040, 4;
	selp.b64 	%rd123, 0, %rd122, %p385;
	add.s64 	%rd124, %rd123, %rd121;
	mov.b64 	{%r1072, %r1077}, %rd124;
	mov.b32 	%r1078, 8;
	// begin inline asm
	shfl.sync.up.b32 %r1071, %r1072, %r1078, %r1089, %r1090;
	// end inline asm
	// begin inline asm
	shfl.sync.up.b32 %r1076, %r1077, %r1078, %r1089, %r1090;
	// end inline asm
	mov.b64 	%rd125, {%r1071, %r1076};
	setp.lt.s32 	%p386, %r1040, 8;
	selp.b64 	%rd126, 0, %rd125, %p386;
	add.s64 	%rd127, %rd126, %rd124;
	mov.b64 	{%r1082, %r1087}, %rd127;
	mov.b32 	%r1088, 16;
	// begin inline asm
	shfl.sync.up.b32 %r1081, %r1082, %r1088, %r1089, %r1090;
	// end inline asm
	// begin inline asm
	shfl.sync.up.b32 %r1086, %r1087, %r1088, %r1089, %r1090;
	// end inline asm
	mov.b64 	%rd128, {%r1081, %r1086};
	setp.lt.s32 	%p387, %r1040, 16;
	selp.b64 	%rd129, 0, %rd128, %p387;
	add.s64 	%rd56, %rd129, %rd127;
	setp.ne.s32 	%p388, %r1040, 31;
	@%p388 bra 	$L__BB37_495;
	mov.u32 	%r1091, %tid.x;
	shr.u32 	%r1092, %r1091, 2;
	and.b32  	%r1093, %r1092, 248;
	mov.u32 	%r1094, _ZN6thrust24THRUST_300001_SM_1000_NS8cuda_cub4core6detail5shmemE;
	add.s32 	%r1095, %r1094, %r1093;
	st.shared.u64 	[%r1095], %rd56;
$L__BB37_495:
	cvt.u64.u32 	%rd130, %r661;
	sub.s64 	%rd131, %rd56, %rd130;
	bar.sync 	0;
	ld.shared.v2.u64 	{%rd132, %rd133}, [_ZN6thrust24THRUST_300001_SM_1000_NS8cuda_cub4core6detail5shmemE];
	mov.u32 	%r1096, %tid.x;
	shr.u32 	%r1097, %r1096, 5;
	add.s64 	%rd134, %rd133, %rd132;
	setp.eq.s32 	%p389, %r1097, 2;
	selp.b64 	%rd135, %rd134, %rd132, %p389;
	ld.shared.v2.u64 	{%rd136, %rd137}, [_ZN6thrust24THRUST_300001_SM_1000_NS8cuda_cub4core6detail5shmemE+16];
	add.s64 	%rd138, %rd134, %rd136;
	setp.eq.s32 	%p390, %r1097, 3;
	selp.b64 	%rd139, %rd138, %rd135, %p390;
	add.s64 	%rd140, %rd138, %rd137;
	setp.eq.s32 	%p391, %r1097, 4;
	selp.b64 	%rd141, %rd140, %rd139, %p391;
	ld.shared.v2.u64 	{%rd142, %rd143}, [_ZN6thrust24THRUST_300001_SM_1000_NS8cuda_cub4core6detail5shmemE+32];
	add.s64 	%rd144, %rd140, %rd142;
	setp.eq.s32 	%p392, %r1097, 5;
	selp.b64 	%rd145, %rd144, %rd141, %p392;
	add.s64 	%rd146, %rd144, %rd143;
	setp.eq.s32 	%p393, %r1097, 6;
	selp.b64 	%rd147, %rd146, %rd145, %p393;
	ld.shared.v2.u64 	{%rd148, %rd149}, [_ZN6thrust24THRUST_300001_SM_1000_NS8cuda_cub4core6detail5shmemE+48];
	add.s64 	%rd150, %rd146, %rd148;
	setp.eq.s32 	%p394, %r1097, 7;
	selp.b64 	%rd151, %rd150, %rd147, %p394;
	add.s64 	%rd152, %rd150, %rd149;
	setp.eq.s32 	%p395, %r1097, 8;
	selp.b64 	%rd153, %rd152, %rd151, %p395;
	ld.shared.v2.u64 	{%rd154, %rd155}, [_ZN6thrust24THRUST_300001_SM_1000_NS8cuda_cub4core6detail5shmemE+64];
	add.s64 	%rd156, %rd152, %rd154;
	setp.eq.s32 	%p396, %r1097, 9;
	selp.b64 	%rd157, %rd156, %rd153, %p396;
	add.s64 	%rd158, %rd156, %rd155;
	setp.eq.s32 	%p397, %r1097, 10;
	selp.b64 	%rd159, %rd158, %rd157, %p397;
	ld.shared.v2.u64 	{%rd160, %rd161}, [_ZN6thrust24THRUST_300001_SM_1000_NS8cuda_cub4core6detail5shmemE+80];
	add.s64 	%rd162, %rd158, %rd160;
	setp.eq.s32 	%p398, %r1097, 11;
	selp.b64 	%rd163, %rd162, %rd159, %p398;
	add.s64 	%rd164, %rd162, %rd161;
	setp.eq.s32 	%p399, %r1097, 12;
	selp.b64 	%rd165, %rd164, %rd163, %p399;
	ld.shared.v2.u64 	{%rd166, %rd167}, [_ZN6thrust24THRUST_300001_SM_1000_NS8cuda_cub4core6detail5shmemE+96];
	add.s64 	%rd168, %rd164, %rd166;
	setp.eq.s32 	%p400, %r1097, 13;
	selp.b64 	%rd169, %rd168, %rd165, %p400;
	add.s64 	%rd170, %rd168, %rd167;
	setp.eq.s32 	%p401, %r1097, 14;
	selp.b64 	%rd171, %rd170, %rd169, %p401;
	ld.shared.v2.u64 	{%rd172, %rd173}, [_ZN6thrust24THRUST_300001_SM_1000_NS8cuda_cub4core6detail5shmemE+112];
	add.s64 	%rd174, %rd170, %rd172;
	setp.eq.s32 	%p402, %r1097, 15;
	selp.b64 	%rd175, %rd174, %rd171, %p402;
	add.s64 	%rd57, %rd174, %rd173;
	setp.gt.u32 	%p403, %r1096, 31;
	setp.lt.u32 	%p404, %r1096, 32;
	setp.eq.s32 	%p405, %r1040, 0;
	selp.b64 	%rd176, 0, %rd131, %p405;
	add.s64 	%rd539, %rd175, %rd176;
	selp.b64 	%rd59, %rd131, %rd539, %p404;
	@%p403 bra 	$L__BB37_520;
	setp.ne.s32 	%p406, %r1096, 0;
	mov.u32 	%r1099, %ctaid.x;
	mul.wide.u32 	%rd177, %r1099, 16;
	add.s64 	%rd60, %rd2, %rd177;
	@%p406 bra 	$L__BB37_498;
	st.shared.u64 	[_ZN6thrust24THRUST_300001_SM_1000_NS8cuda_cub4core6detail5shmemE+184], %rd57;
	add.s64 	%rd178, %rd60, 512;
	mov.b64 	%rd179, 100;
	// begin inline asm
	st.relaxed.gpu.v2.u64 [%rd178], {%rd179, %rd57};
	// end inline asm
$L__BB37_498:
	mov.u32 	%r1100, %nctaid.x;
	setp.gt.u32 	%p407, %r1100, 499;
	@%p407 bra 	$L__BB37_500;
	membar.cta;
	bra.uni 	$L__BB37_501;
$L__BB37_500:
	mov.b32 	%r1101, 450;
	// begin inline asm
	nanosleep.u32 %r1101;
	// end inline asm
$L__BB37_501:
	mov.u32 	%r1102, %tid.x;
	mul.wide.u32 	%rd184, %r1102, 16;
	xor.b64  	%rd185, %rd184, -16;
	add.s64 	%rd186, %rd60, %rd185;
	add.s64 	%rd183, %rd186, 512;
	// begin inline asm
	ld.relaxed.gpu.v2.u64 {%rd537, %rd534}, [%rd183];
	// end inline asm
	mov.u32 	%r1237, %nctaid.x;
$L__BB37_502:
	setp.eq.s64 	%p408, %rd537, 99;
	mov.b32 	%r1103, -1;
	vote.sync.any.pred 	%p409, %p408, %r1103;
	not.pred 	%p410, %p409;
	@%p410 bra 	$L__BB37_507;
	setp.gt.u32 	%p435, %r1237, 499;
	@%p435 bra 	$L__BB37_505;
	membar.cta;
	bra.uni 	$L__BB37_506;
$L__BB37_505:
	mov.b32 	%r1238, 350;
	// begin inline asm
	nanosleep.u32 %r1238;
	// end inline asm
$L__BB37_506:
	// begin inline asm
	ld.relaxed.gpu.v2.u64 {%rd537, %rd534}, [%rd183];
	// end inline asm
	bra.uni 	$L__BB37_502;
$L__BB37_507:
	setp.eq.s64 	%p411, %rd537, 101;
	mov.b32 	%r1155, -1;
	vote.sync.ballot.b32 	%r1156, %p411, %r1155;
	// begin inline asm
	mov.u32 %r1105, %lanemask_ge;
	// end inline asm
	and.b32  	%r1157, %r1156, %r1105;
	or.b32  	%r1158, %r1157, -2147483648;
	add.s32 	%r1159, %r1158, -1;
	not.b32 	%r1160, %r1158;
	and.b32  	%r1161, %r1160, %r1159;
	popc.b32 	%r1109, %r1161;
	mov.b64 	{%r1107, %r1112}, %rd534;
	mov.b32 	%r1113, 1;
	// begin inline asm
	shfl.sync.down.b32 %r1106, %r1107, %r1113, %r1109, %r1155;
	// end inline asm
	// begin inline asm
	shfl.sync.down.b32 %r1111, %r1112, %r1113, %r1109, %r1155;
	// end inline asm
	mov.b64 	%rd187, {%r1106, %r1111};
	setp.lt.s32 	%p413, %r1040, %r1109;
	selp.b64 	%rd188, %rd187, 0, %p413;
	add.s64 	%rd189, %rd188, %rd534;
	mov.b64 	{%r1117, %r1122}, %rd189;
	mov.b32 	%r1123, 2;
	// begin inline asm
	shfl.sync.down.b32 %r1116, %r1117, %r1123, %r1109, %r1155;
	// end inline asm
	// begin inline asm
	shfl.sync.down.b32 %r1121, %r1122, %r1123, %r1109, %r1155;
	// end inline asm
	mov.b64 	%rd190, {%r1116, %r1121};
	add.s32 	%r1162, %r1040, 2;
	setp.gt.s32 	%p414, %r1162, %r1109;
	selp.b64 	%rd191, 0, %rd190, %p414;
	add.s64 	%rd192, %rd191, %rd189;
	mov.b64 	{%r1127, %r1132}, %rd192;
	mov.b32 	%r1133, 4;
	// begin inline asm
	shfl.sync.down.b32 %r1126, %r1127, %r1133, %r1109, %r1155;
	// end inline asm
	// begin inline asm
	shfl.sync.down.b32 %r1131, %r1132, %r1133, %r1109, %r1155;
	// end inline asm
	mov.b64 	%rd193, {%r1126, %r1131};
	add.s32 	%r1163, %r1040, 4;
	setp.gt.s32 	%p415, %r1163, %r1109;
	selp.b64 	%rd194, 0, %rd193, %p415;
	add.s64 	%rd195, %rd194, %rd192;
	mov.b64 	{%r1137, %r1142}, %rd195;
	mov.b32 	%r1143, 8;
	// begin inline asm
	shfl.sync.down.b32 %r1136, %r1137, %r1143, %r1109, %r1155;
	// end inline asm
	// begin inline asm
	shfl.sync.down.b32 %r1141, %r1142, %r1143, %r1109, %r1155;
	// end inline asm
	mov.b64 	%rd196, {%r1136, %r1141};
	add.s32 	%r1164, %r1040, 8;
	setp.gt.s32 	%p416, %r1164, %r1109;
	selp.b64 	%rd197, 0, %rd196, %p416;
	add.s64 	%rd198, %rd197, %rd195;
	mov.b64 	{%r1147, %r1152}, %rd198;
	mov.b32 	%r1153, 16;
	// begin inline asm
	shfl.sync.down.b32 %r1146, %r1147, %r1153, %r1109, %r1155;
	// end inline asm
	// begin inline asm
	shfl.sync.down.b32 %r1151, %r1152, %r1153, %r1109, %r1155;
	// end inline asm
	mov.b64 	%rd199, {%r1146, %r1151};
	add.s32 	%r1165, %r1040, 16;
	setp.gt.s32 	%p417, %r1165, %r1109;
	selp.b64 	%rd200, 0, %rd199, %p417;
	add.s64 	%rd535, %rd200, %rd198;
	mov.u32 	%r1166, %tid.x;
	not.b32 	%r1167, %r1166;
	mov.u32 	%r1168, %ctaid.x;
	add.s32 	%r2320, %r1168, %r1167;
	add.s64 	%rd70, %rd2, 512;
$L__BB37_508:
	setp.ne.s64 	%p418, %rd537, 101;
	mov.b32 	%r1169, -1;
	vote.sync.all.pred 	%p419, %p418, %r1169;
	not.pred 	%p420, %p419;
	@%p420 bra 	$L__BB37_516;
	mul.wide.s32 	%rd208, %r2320, 16;
	add.s64 	%rd209, %rd70, %rd208;
	add.s64 	%rd207, %rd209, -512;
	// begin inline asm
	ld.relaxed.gpu.v2.u64 {%rd537, %rd538}, [%rd207];
	// end inline asm
$L__BB37_510:
	setp.eq.s64 	%p424, %rd537, 99;
	mov.b32 	%r1173, -1;
	vote.sync.any.pred 	%p425, %p424, %r1173;
	not.pred 	%p426, %p425;
	@%p426 bra 	$L__BB37_515;
	mov.u32 	%r1235, %nctaid.x;
	setp.gt.u32 	%p434, %r1235, 499;
	@%p434 bra 	$L__BB37_513;
	membar.cta;
	bra.uni 	$L__BB37_514;
$L__BB37_513:
	mov.b32 	%r1236, 350;
	// begin inline asm
	nanosleep.u32 %r1236;
	// end inline asm
$L__BB37_514:
	mul.wide.s32 	%rd228, %r2320, 16;
	add.s64 	%rd229, %rd70, %rd228;
	add.s64 	%rd227, %rd229, -512;
	// begin inline asm
	ld.relaxed.gpu.v2.u64 {%rd537, %rd538}, [%rd227];
	// end inline asm
	bra.uni 	$L__BB37_510;
$L__BB37_515:
	setp.eq.s64 	%p427, %rd537, 101;
	mov.b32 	%r1224, -1;
	vote.sync.ballot.b32 	%r1225, %p427, %r1224;
	and.b32  	%r1226, %r1225, %r1105;
	or.b32  	%r1227, %r1226, -2147483648;
	add.s32 	%r1228, %r1227, -1;
	not.b32 	%r1229, %r1227;
	and.b32  	%r1230, %r1229, %r1228;
	popc.b32 	%r1178, %r1230;
	mov.b64 	{%r1176, %r1181}, %rd538;
	mov.b32 	%r1182, 1;
	// begin inline asm
	shfl.sync.down.b32 %r1175, %r1176, %r1182, %r1178, %r1224;
	// end inline asm
	// begin inline asm
	shfl.sync.down.b32 %r1180, %r1181, %r1182, %r1178, %r1224;
	// end inline asm
	mov.b64 	%rd210, {%r1175, %r1180};
	setp.lt.s32 	%p429, %r1040, %r1178;
	selp.b64 	%rd211, %rd210, 0, %p429;
	add.s64 	%rd212, %rd211, %rd538;
	mov.b64 	{%r1186, %r1191}, %rd212;
	mov.b32 	%r1192, 2;
	// begin inline asm
	shfl.sync.down.b32 %r1185, %r1186, %r1192, %r1178, %r1224;
	// end inline asm
	// begin inline asm
	shfl.sync.down.b32 %r1190, %r1191, %r1192, %r1178, %r1224;
	// end inline asm
	mov.b64 	%rd213, {%r1185, %r1190};
	add.s32 	%r1231, %r1040, 2;
	setp.gt.s32 	%p430, %r1231, %r1178;
	selp.b64 	%rd214, 0, %rd213, %p430;
	add.s64 	%rd215, %rd212, %rd214;
	mov.b64 	{%r1196, %r1201}, %rd215;
	mov.b32 	%r1202, 4;
	// begin inline asm
	shfl.sync.down.b32 %r1195, %r1196, %r1202, %r1178, %r1224;
	// end inline asm
	// begin inline asm
	shfl.sync.down.b32 %r1200, %r1201, %r1202, %r1178, %r1224;
	// end inline asm
	mov.b64 	%rd216, {%r1195, %r1200};
	add.s32 	%r1232, %r1040, 4;
	setp.gt.s32 	%p431, %r1232, %r1178;
	selp.b64 	%rd217, 0, %rd216, %p431;
	add.s64 	%rd218, %rd217, %rd215;
	mov.b64 	{%r1206, %r1211}, %rd218;
	mov.b32 	%r1212, 8;
	// begin inline asm
	shfl.sync.down.b32 %r1205, %r1206, %r1212, %r1178, %r1224;
	// end inline asm
	// begin inline asm
	shfl.sync.down.b32 %r1210, %r1211, %r1212, %r1178, %r1224;
	// end inline asm
	mov.b64 	%rd219, {%r1205, %r1210};
	add.s32 	%r1233, %r1040, 8;
	setp.gt.s32 	%p432, %r1233, %r1178;
	selp.b64 	%rd220, 0, %rd219, %p432;
	add.s64 	%rd221, %rd220, %rd218;
	mov.b64 	{%r1216, %r1221}, %rd221;
	mov.b32 	%r1222, 16;
	// begin inline asm
	shfl.sync.down.b32 %r1215, %r1216, %r1222, %r1178, %r1224;
	// end inline asm
	// begin inline asm
	shfl.sync.down.b32 %r1220, %r1221, %r1222, %r1178, %r1224;
	// end inline asm
	mov.b64 	%rd222, {%r1215, %r1220};
	add.s32 	%r1234, %r1040, 16;
	setp.gt.s32 	%p433, %r1234, %r1178;
	selp.b64 	%rd223, 0, %rd222, %p433;
	add.s64 	%rd224, %rd221, %rd535;
	add.s64 	%rd535, %rd224, %rd223;
	add.s32 	%r2320, %r2320, -32;
	bra.uni 	$L__BB37_508;
$L__BB37_516:
	mov.u32 	%r1171, %tid.x;
	setp.ne.s32 	%p421, %r1171, 0;
	@%p421 bra 	$L__BB37_518;
	add.s64 	%rd203, %rd535, %rd57;
	add.s64 	%rd201, %rd60, 512;
	mov.b64 	%rd202, 101;
	// begin inline asm
	st.relaxed.gpu.v2.u64 [%rd201], {%rd202, %rd203};
	// end inline asm
	st.shared.u64 	[_ZN6thrust24THRUST_300001_SM_1000_NS8cuda_cub4core6detail5shmemE+168], %rd535;
	st.shared.u64 	[_ZN6thrust24THRUST_300001_SM_1000_NS8cuda_cub4core6detail5shmemE+176], %rd203;
$L__BB37_518:
	setp.ne.s32 	%p422, %r1040, 0;
	mov.u64 	%rd539, %rd59;
	@%p422 bra 	$L__BB37_520;
	st.shared.u64 	[_ZN6thrust24THRUST_300001_SM_1000_NS8cuda_cub4core6detail5shmemE+144], %rd535;
	mov.u64 	%rd539, %rd535;
$L__BB37_520:
	mov.u32 	%r1172, %tid.x;
	setp.eq.s32 	%p423, %r1172, 0;
	bar.sync 	0;
	@%p423 bra 	$L__BB37_522;
	ld.shared.u64 	%rd204, [_ZN6thrust24THRUST_300001_SM_1000_NS8cuda_cub4core6detail5shmemE+144];
	add.s64 	%rd539, %rd204, %rd539;
$L__BB37_522:
	ld.shared.u64 	%rd542, [_ZN6thrust24THRUST_300001_SM_1000_NS8cuda_cub4core6detail5shmemE+184];
	ld.shared.u64 	%rd543, [_ZN6thrust24THRUST_300001_SM_1000_NS8cuda_cub4core6detail5shmemE+168];
$L__BB37_523:
	bar.sync 	0;
	cvt.u32.u64 	%r1298, %rd543;
	cvt.u32.u64 	%r1299, %rd539;
	sub.s32 	%r2322, %r1299, %r1298;
	not.pred 	%p458, %p123;
	@%p458 bra 	$L__BB37_525;
	add.s32 	%r669, %r2322, 1;
	shl.b32 	%r1300, %r2322, 2;
	mov.u32 	%r1301, _ZN6thrust24THRUST_300001_SM_1000_NS8cuda_cub4core6detail5shmemE;
	add.s32 	%r1302, %r1301, %r1300;
	st.shared.u32 	[%r1302+2048], %r509;
	mov.u32 	%r2322, %r669;
$L__BB37_525:
	not.pred 	%p459, %p130;
	@%p459 bra 	$L__BB37_527;
	add.s32 	%r671, %r2322, 1;
	shl.b32 	%r1303, %r2322, 2;
	mov.u32 	%r1304, _ZN6thrust24THRUST_300001_SM_1000_NS8cuda_cub4core6detail5shmemE;
	add.s32 	%r1305, %r1304, %r1303;
	st.shared.u32 	[%r1305+2048], %r2248;
	mov.u32 	%r2322, %r671;
$L__BB37_527:
	not.pred 	%p460, %p137;
	@%p460 bra 	$L__BB37_529;
	add.s32 	%r673, %r2322, 1;
	shl.b32 	%r1306, %r2322, 2;
	mov.u32 	%r1307, _ZN6thrust24THRUST_300001_SM_1000_NS8cuda_cub4core6detail5shmemE;
	add.s32 	%r1308, %r1307, %r1306;
	st.shared.u32 	[%r1308+2048], %r2252;
	mov.u32 	%r2322, %r673;
$L__BB37_529:
	not.pred 	%p461, %p144;
	@%p461 bra 	$L__BB37_531;
	add.s32 	%r675, %r2322, 1;
	shl.b32 	%r1309, %r2322, 2;
	mov.u32 	%r1310, _ZN6thrust24THRUST_300001_SM_1000_NS8cuda_cub4core6detail5shmemE;
	add.s32 	%r1311, %r1310, %r1309;
	st.shared.u32 	[%r1311+2048], %r2256;
	mov.u32 	%r2322, %r675;
$L__BB37_531:
	not.pred 	%p462, %p151;
	@%p462 bra 	$L__BB37_533;
	add.s32 	%r677, %r2322, 1;
	shl.b32 	%r1312, %r2322, 2;
	mov.u32 	%r1313, _ZN6thrust24THRUST_300001_SM_1000_NS8cuda_cub4core6detail5shmemE;
	add.s32 	%r1314, %r1313, %r1312;
	st.shared.u32 	[%r1314+2048], %r2260;
	mov.u32 	%r2322, %r677;
$L__BB37_533:
	and.b32  	%r1315, %r558, 32;
	setp.eq.s32 	%p463, %r1315, 0;
	@%p463 bra 	$L__BB37_535;
	add.s32 	%r679, %r2322, 1;
	shl.b32 	%r1316, %r2322, 2;
	mov.u32 	%r1317, _ZN6thrust24THRUST_300001_SM_1000_NS8cuda_cub4core6detail5shmemE;
	add.s32 	%r1318, %r1317, %r1316;
	st.shared.u32 	[%r1318+2048], %r2264;
	mov.u32 	%r2322, %r679;
$L__BB37_535:
	and.b32  	%r1319, %r558, 64;
	setp.eq.s32 	%p464, %r1319, 0;
	@%p464 bra 	$L__BB37_537;
	add.s32 	%r681, %r2322, 1;
	shl.b32 	%r1320, %r2322, 2;
	mov.u32 	%r1321, _ZN6thrust24THRUST_300001_SM_1000_NS8cuda_cub4core6detail5shmemE;
	add.s32 	%r1322, %r1321, %r1320;
	st.shared.u32 	[%r1322+2048], %r2268;
	mov.u32 	%r2322, %r681;
$L__BB37_537:
	and.b32  	%r1323, %r575, 128;
	setp.eq.s32 	%p465, %r1323, 0;
	@%p465 bra 	$L__BB37_539;
	add.s32 	%r683, %r2322, 1;
	shl.b32 	%r1324, %r2322, 2;
	mov.u32 	%r1325, _ZN6thrust24THRUST_300001_SM_1000_NS8cuda_cub4core6detail5shmemE;
	add.s32 	%r1326, %r1325, %r1324;
	st.shared.u32 	[%r1326+2048], %r2272;
	mov.u32 	%r2322, %r683;
$L__BB37_539:
	and.b32  	%r1327, %r575, 256;
	setp.eq.s32 	%p466, %r1327, 0;
	@%p466 bra 	$L__BB37_541;
	add.s32 	%r685, %r2322, 1;
	shl.b32 	%r1328, %r2322, 2;
	mov.u32 	%r1329, _ZN6thrust24THRUST_300001_SM_1000_NS8cuda_cub4core6detail5shmemE;
	add.s32 	%r1330, %r1329, %r1328;
	st.shared.u32 	[%r1330+2048], %r2276;
	mov.u32 	%r2322, %r685;
$L__BB37_541:
	and.b32  	%r1331, %r592, 512;
	setp.eq.s32 	%p467, %r1331, 0;
	@%p467 bra 	$L__BB37_543;
	add.s32 	%r687, %r2322, 1;
	shl.b32 	%r1332, %r2322, 2;
	mov.u32 	%r1333, _ZN6thrust24THRUST_300001_SM_1000_NS8cuda_cub4core6detail5shmemE;
	add.s32 	%r1334, %r1333, %r1332;
	st.shared.u32 	[%r1334+2048], %r2280;
	mov.u32 	%r2322, %r687;
$L__BB37_543:
	and.b32  	%r1335, %r592, 1024;
	setp.eq.s32 	%p468, %r1335, 0;
	@%p468 bra 	$L__BB37_545;
	add.s32 	%r689, %r2322, 1;
	shl.b32 	%r1336, %r2322, 2;
	mov.u32 	%r1337, _ZN6thrust24THRUST_300001_SM_1000_NS8cuda_cub4core6detail5shmemE;
	add.s32 	%r1338, %r1337, %r1336;
	st.shared.u32 	[%r1338+2048], %r2284;
	mov.u32 	%r2322, %r689;
$L__BB37_545:
	and.b32  	%r1339, %r609, 2048;
	setp.eq.s32 	%p469, %r1339, 0;
	@%p469 bra 	$L__BB37_547;
	add.s32 	%r691, %r2322, 1;
	shl.b32 	%r1340, %r2322, 2;
	mov.u32 	%r1341, _ZN6thrust24THRUST_300001_SM_1000_NS8cuda_cub4core6detail5shmemE;
	add.s32 	%r1342, %r1341, %r1340;
	st.shared.u32 	[%r1342+2048], %r2288;
	mov.u32 	%r2322, %r691;
$L__BB37_547:
	and.b32  	%r1343, %r609, 4096;
	setp.eq.s32 	%p470, %r1343, 0;
	@%p470 bra 	$L__BB37_549;
	add.s32 	%r693, %r2322, 1;
	shl.b32 	%r1344, %r2322, 2;
	mov.u32 	%r1345, _ZN6thrust24THRUST_300001_SM_1000_NS8cuda_cub4core6detail5shmemE;
	add.s32 	%r1346, %r1345, %r1344;
	st.shared.u32 	[%r1346+2048], %r2292;
	mov.u32 	%r2322, %r693;
$L__BB37_549:
	and.b32  	%r1347, %r626, 8192;
	setp.eq.s32 	%p471, %r1347, 0;
	@%p471 bra 	$L__BB37_551;
	add.s32 	%r695, %r2322, 1;
	shl.b32 	%r1348, %r2322, 2;
	mov.u32 	%r1349, _ZN6thrust24THRUST_300001_SM_1000_NS8cuda_cub4core6detail5shmemE;
	add.s32 	%r1350, %r1349, %r1348;
	st.shared.u32 	[%r1350+2048], %r2296;
	mov.u32 	%r2322, %r695;
$L__BB37_551:
	and.b32  	%r1351, %r626, 16384;
	setp.eq.s32 	%p472, %r1351, 0;
	@%p472 bra 	$L__BB37_553;
	add.s32 	%r697, %r2322, 1;
	shl.b32 	%r1352, %r2322, 2;
	mov.u32 	%r1353, _ZN6thrust24THRUST_300001_SM_1000_NS8cuda_cub4core6detail5shmemE;
	add.s32 	%r1354, %r1353, %r1352;
	st.shared.u32 	[%r1354+2048], %r2300;
	mov.u32 	%r2322, %r697;
$L__BB37_553:
	and.b32  	%r1355, %r643, 32768;
	setp.eq.s32 	%p473, %r1355, 0;
	@%p473 bra 	$L__BB37_555;
	add.s32 	%r699, %r2322, 1;
	shl.b32 	%r1356, %r2322, 2;
	mov.u32 	%r1357, _ZN6thrust24THRUST_300001_SM_1000_NS8cuda_cub4core6detail5shmemE;
	add.s32 	%r1358, %r1357, %r1356;
	st.shared.u32 	[%r1358+2048], %r2304;
	mov.u32 	%r2322, %r699;
$L__BB37_555:
	and.b32  	%r1359, %r643, 65536;
	setp.eq.s32 	%p474, %r1359, 0;
	@%p474 bra 	$L__BB37_557;
	add.s32 	%r701, %r2322, 1;
	shl.b32 	%r1360, %r2322, 2;
	mov.u32 	%r1361, _ZN6thrust24THRUST_300001_SM_1000_NS8cuda_cub4core6detail5shmemE;
	add.s32 	%r1362, %r1361, %r1360;
	st.shared.u32 	[%r1362+2048], %r2308;
	mov.u32 	%r2322, %r701;
$L__BB37_557:
	and.b32  	%r1363, %r660, 131072;
	setp.eq.s32 	%p475, %r1363, 0;
	@%p475 bra 	$L__BB37_559;
	add.s32 	%r703, %r2322, 1;
	shl.b32 	%r1364, %r2322, 2;
	mov.u32 	%r1365, _ZN6thrust24THRUST_300001_SM_1000_NS8cuda_cub4core6detail5shmemE;
	add.s32 	%r1366, %r1365, %r1364;
	st.shared.u32 	[%r1366+2048], %r2312;
	mov.u32 	%r2322, %r703;
$L__BB37_559:
	and.b32  	%r1367, %r660, 262144;
	setp.eq.s32 	%p476, %r1367, 0;
	@%p476 bra 	$L__BB37_561;
	shl.b32 	%r1368, %r2322, 2;
	mov.u32 	%r1369, _ZN6thrust24THRUST_300001_SM_1000_NS8cuda_cub4core6detail5shmemE;
	add.s32 	%r1370, %r1369, %r1368;
	st.shared.u32 	[%r1370+2048], %r2316;
$L__BB37_561:
	bar.sync 	0;
	cvt.u32.u64 	%r705, %rd542;
	mov.u32 	%r706, %tid.x;
	setp.ge.s32 	%p477, %r706, %r705;
	@%p477 bra 	$L__BB37_568;
	not.b32 	%r1371, %r706;
	add.s32 	%r707, %r1371, %r705;
	and.b32  	%r1372, %r707, 1536;
	setp.eq.s32 	%p478, %r1372, 1536;
	mov.u32 	%r2343, %r706;
	@%p478 bra 	$L__BB37_565;
	shr.u32 	%r1373, %r707, 9;
	add.s32 	%r1374, %r1373, 1;
	and.b32  	%r1375, %r1374, 3;
	shl.b32 	%r1376, %r706, 2;
	mov.u32 	%r1377, _ZN6thrust24THRUST_300001_SM_1000_NS8cuda_cub4core6detail5shmemE;
	add.s32 	%r1378, %r1376, %r1377;
	add.s32 	%r2340, %r1378, 2048;
	cvt.u64.u32 	%rd300, %r706;
	add.s64 	%rd301, %rd543, %rd300;
	shl.b64 	%rd302, %rd301, 2;
	add.s64 	%rd544, %rd5, %rd302;
	neg.s32 	%r2339, %r1375;
	shl.b32 	%r1379, %r1374, 9;
	and.b32  	%r1380, %r1379, 1536;
	add.s32 	%r2343, %r706, %r1380;
$L__BB37_564:
	.pragma "nounroll";
	ld.shared.u32 	%r1381, [%r2340];
	st.global.u32 	[%rd544], %r1381;
	add.s32 	%r2340, %r2340, 2048;
	add.s64 	%rd544, %rd544, 2048;
	add.s32 	%r2339, %r2339, 1;
	setp.ne.s32 	%p479, %r2339, 0;
	@%p479 bra 	$L__BB37_564;
$L__BB37_565:
	setp.lt.u32 	%p480, %r707, 1536;
	@%p480 bra 	$L__BB37_568;
	cvt.u64.u32 	%rd303, %r2343;
	add.s64 	%rd304, %rd543, %rd303;
	shl.b64 	%rd305, %rd304, 2;
	add.s64 	%rd306, %rd305, %rd5;
	add.s64 	%rd545, %rd306, 4096;
	shl.b32 	%r1382, %r2343, 2;
	mov.u32 	%r1383, _ZN6thrust24THRUST_300001_SM_1000_NS8cuda_cub4core6detail5shmemE;
	add.s32 	%r1384, %r1382, %r1383;
	add.s32 	%r2342, %r1384, 8192;
$L__BB37_567:
	ld.shared.u32 	%r1385, [%r2342+-6144];
	st.global.u32 	[%rd545+-4096], %r1385;
	ld.shared.u32 	%r1386, [%r2342+-4096];
	st.global.u32 	[%rd545+-2048], %r1386;
	ld.shared.u32 	%r1387, [%r2342+-2048];
	st.global.u32 	[%rd545], %r1387;
	ld.shared.u32 	%r1388, [%r2342];
	st.global.u32 	[%rd545+2048], %r1388;
	add.s32 	%r2343, %r2343, 2048;
	add.s64 	%rd545, %rd545, 8192;
	add.s32 	%r2342, %r2342, 8192;
	setp.lt.s32 	%p481, %r2343, %r705;
	@%p481 bra 	$L__BB37_567;
$L__BB37_568:
	setp.ne.s32 	%p482, %r706, 0;
	@%p482 bra 	$L__BB37_570;
	ld.param.u64 	%rd519, [_ZN6thrust24THRUST_300001_SM_1000_NS8cuda_cub4core6detail13_kernel_agentINS1_16__set_operations10SetOpAgentINS0_6detail15normal_iteratorINS0_10device_ptrIiEEEESB_PiSC_SB_SC_lN4cuda3std3__47greaterIiEENS5_21serial_set_differenceENSF_17integral_constantIbLb0EEEEEJSB_SB_SC_SC_llSB_SC_SH_SI_PNSF_4pairIllEEPmN3cub18CUB_300001_SM_100013ScanTileStateIlLb1EEEEEEvDpT0__param_11];
	add.s64 	%rd307, %rd543, %rd542;
	cvta.to.global.u64 	%rd308, %rd519;
	st.global.u64 	[%rd308], %rd307;
$L__BB37_570:
	ret;

}
	// .globl	_ZN6thrust24THRUST_300001_SM_1000_NS8cuda_cub4core6detail13_kernel_agentINS1_16__set_operations14PartitionAgentINS0_12zip_iteratorIN4cuda3std3__45tupleIJNS0_6detail15normal_iteratorINS0_10device_ptrIiEEEESG_EEEEENS7_INSB_IJSG_NS0_17constant_iteratorIiNS0_11use_defaultESK_EEEEEEEiNSC_13compare_firstINSA_4lessIiEEEEEEJSI_SN_iiiPNSA_4pairIiiEESR_iEEEvDpT0_
.visible .entry _ZN6thrust24THRUST_300001_SM_1000_NS8cuda_cub4core6detail13_kernel_agentINS1_16__set_operations14PartitionAgentINS0_12zip_iteratorIN4cuda3std3__45tupleIJNS0_6detail15normal_iteratorINS0_10device_ptrIiEEEESG_EEEEENS7_INSB_IJSG_NS0_17constant_iteratorIiNS0_11use_defaultESK_EEEEEEEiNSC_13compare_firstINSA_4lessIiEEEEEEJSI_SN_iiiPNSA_4pairIiiEESR_iEEEvDpT0_(
	.param .align 8 .b8 _ZN6thrust24THRUST_300001_SM_1000_NS8cuda_cub4core6detail13_kernel_agentINS1_16__set_operations14PartitionAgentINS0_12zip_iteratorIN4cuda3std3__45tupleIJNS0_6detail15normal_iteratorINS0_10device_ptrIiEEEESG_EEEEENS7_INSB_IJSG_NS0_17constant_iteratorIiNS0_11use_defaultESK_EEEEEEEiNSC_13compare_firstINSA_4lessIiEEEEEEJSI_SN_iiiPNSA_4pairIiiEESR_iEEEvDpT0__param_0[16],
	.param .align 8 .b8 _ZN6thrust24THRUST_300001_SM_1000_NS8cuda_cub4core6detail13_kernel_agentINS1_16__set_operations14PartitionAgentINS0_12zip_iteratorIN4cuda3std3__45tupleIJNS0_6detail15normal_iteratorINS0_10device_ptrIiEEEESG_EEEEENS7_INSB_IJSG_NS0_17constant_iteratorIiNS0_11use_defaultESK_EEEEEEEiNSC_13compare_firstINSA_4lessIiEEEEEEJSI_SN_iiiPNSA_4pairIiiEESR_iEEEvDpT0__param_1[24],
	.param .u32 _ZN6thrust24THRUST_300001_SM_1000_NS8cuda_cub4core6detail13_kernel_agentINS1_16__set_operations14PartitionAgentINS0_12zip_iteratorIN4cuda3std3__45tupleIJNS0_6detail15normal_iteratorINS0_10device_ptrIiEEEESG_EEEEENS7_INSB_IJSG_NS0_17constant_iteratorIiNS0_11use_defaultESK_EEEEEEEiNSC_13compare_firstINSA_4lessIiEEEEEEJSI_SN_iiiPNSA_4pairIiiEESR_iEEEvDpT0__param_2,
	.param .u32 _ZN6thrust24THRUST_300001_SM_1000_NS8cuda_cub4core6detail13_kernel_agentINS1_16__set_operations14PartitionAgentINS0_12zip_iteratorIN4cuda3std3__45tupleIJNS0_6detail15normal_iteratorINS0_10device_ptrIiEEEESG_EEEEENS7_INSB_IJSG_NS0_17constant_iteratorIiNS0_11use_defaultESK_EEEEEEEiNSC_13compare_firstINSA_4lessIiEEEEEEJSI_SN_iiiPNSA_4pairIiiEESR_iEEEvDpT0__param_3,
	.param .u32 _ZN6thrust24THRUST_300001_SM_1000_NS8cuda_cub4core6detail13_kernel_agentINS1_16__set_operations14PartitionAgentINS0_12zip_iteratorIN4cuda3std3__45tupleIJNS0_6detail15normal_iteratorINS0_10device_ptrIiEEEESG_EEEEENS7_INSB_IJSG_NS0_17constant_iteratorIiNS0_11use_defaultESK_EEEEEEEiNSC_13compare_firstINSA_4lessIiEEEEEEJSI_SN_iiiPNSA_4pairIiiEESR_iEEEvDpT0__param_4,
	.param .u64 .ptr .align 1 _ZN6thrust24THRUST_300001_SM_1000_NS8cuda_cub4core6detail13_kernel_agentINS1_16__set_operations14PartitionAgentINS0_12zip_iteratorIN4cuda3std3__45tupleIJNS0_6detail15normal_iteratorINS0_10device_ptrIiEEEESG_EEEEENS7_INSB_IJSG_NS0_17constant_iteratorIiNS0_11use_defaultESK_EEEEEEEiNSC_13compare_firstINSA_4lessIiEEEEEEJSI_SN_iiiPNSA_4pairIiiEESR_iEEEvDpT0__param_5,
	.param .align 1 .b8 _ZN6thrust24THRUST_300001_SM_1000_NS8cuda_cub4core6detail13_kernel_agentINS1_16__set_operations14PartitionAgentINS0_12zip_iteratorIN4cuda3std3__45tupleIJNS0_6detail15normal_iteratorINS0_10device_ptrIiEEEESG_EEEEENS7_INSB_IJSG_NS0_17constant_iteratorIiNS0_11use_defaultESK_EEEEEEEiNSC_13compare_firstINSA_4lessIiEEEEEEJSI_SN_iiiPNSA_4pairIiiEESR_iEEEvDpT0__param_6[1],
	.param .u32 _ZN6thrust24THRUST_300001_SM_1000_NS8cuda_cub4core6detail13_kernel_agentINS1_16__set_operations14PartitionAgentINS0_12zip_iteratorIN4cuda3std3__45tupleIJNS0_6detail15normal_iteratorINS0_10device_ptrIiEEEESG_EEEEENS7_INSB_IJSG_NS0_17constant_iteratorIiNS0_11use_defaultESK_EEEEEEEiNSC_13compare_firstINSA_4lessIiEEEEEEJSI_SN_iiiPNSA_4pairIiiEESR_iEEEvDpT0__param_7
)
.maxntid 256
{
	.reg .pred 	%p<34>;
	.reg .b16 	%rs<5>;
	.reg .b32 	%r<173>;
	.reg .b64 	%rd<67>;

	ld.param.u64 	%rd6, [_ZN6thrust24THRUST_300001_SM_1000_NS8cuda_cub4core6detail13_kernel_agentINS1_16__set_operations14PartitionAgentINS0_12zip_iteratorIN4cuda3std3__45tupleIJNS0_6detail15normal_iteratorINS0_10device_ptrIiEEEESG_EEEEENS7_INSB_IJSG_NS0_17constant_iteratorIiNS0_11use_defaultESK_EEEEEEEiNSC_13compare_firstINSA_4lessIiEEEEEEJSI_SN_iiiPNSA_4pairIiiEESR_iEEEvDpT0__param_1];
	ld.param.u64 	%rd4, [_ZN6thrust24THRUST_300001_SM_1000_NS8cuda_cub4core6detail13_kernel_agentINS1_16__set_operations14PartitionAgentINS0_12zip_iteratorIN4cuda3std3__45tupleIJNS0_6detail15normal_iteratorINS0_10device_ptrIiEEEESG_EEEEENS7_INSB_IJSG_NS0_17constant_iteratorIiNS0_11use_defaultESK_EEEEEEEiNSC_13compare_firstINSA_4lessIiEEEEEEJSI_SN_iiiPNSA_4pairIiiEESR_iEEEvDpT0__param_0];
	ld.param.u32 	%r66, [_ZN6thrust24THRUST_300001_SM_1000_NS8cuda_cub4core6detail13_kernel_agentINS1_16__set_operations14PartitionAgentINS0_12zip_iteratorIN4cuda3std3__45tupleIJNS0_6detail15normal_iteratorINS0_10device_ptrIiEEEESG_EEEEENS7_INSB_IJSG_NS0_17constant_iteratorIiNS0_11use_defaultESK_EEEEEEEiNSC_13compare_firstINSA_4lessIiEEEEEEJSI_SN_iiiPNSA_4pairIiiEESR_iEEEvDpT0__param_2];
	ld.param.u32 	%r67, [_ZN6thrust24THRUST_300001_SM_1000_NS8cuda_cub4core6detail13_kernel_agentINS1_16__set_operations14PartitionAgentINS0_12zip_iteratorIN4cuda3std3__45tupleIJNS0_6detail15normal_iteratorINS0_10device_ptrIiEEEESG_EEEEENS7_INSB_IJSG_NS0_17constant_iteratorIiNS0_11use_defaultESK_EEEEEEEiNSC_13compare_firstINSA_4lessIiEEEEEEJSI_SN_iiiPNSA_4pairIiiEESR_iEEEvDpT0__param_3];
	ld.param.u32 	%r74, [_ZN6thrust24THRUST_300001_SM_1000_NS8cuda_cub4core6detail13_kernel_agentINS1_16__set_operations14PartitionAgentINS0_12zip_iteratorIN4cuda3std3__45tupleIJNS0_6detail15normal_iteratorINS0_10device_ptrIiEEEESG_EEEEENS7_INSB_IJSG_NS0_17constant_iteratorIiNS0_11use_defaultESK_EEEEEEEiNSC_13compare_firstINSA_4lessIiEEEEEEJSI_SN_iiiPNSA_4pairIiiEESR_iEEEvDpT0__param_4];
	ld.param.u64 	%rd8, [_ZN6thrust24THRUST_300001_SM_1000_NS8cuda_cub4core6detail13_kernel_agentINS1_16__set_operations14PartitionAgentINS0_12zip_iteratorIN4cuda3std3__45tupleIJNS0_6detail15normal_iteratorINS0_10device_ptrIiEEEESG_EEEEENS7_INSB_IJSG_NS0_17constant_iteratorIiNS0_11use_defaultESK_EEEEEEEiNSC_13compare_firstINSA_4lessIiEEEEEEJSI_SN_iiiPNSA_4pairIiiEESR_iEEEvDpT0__param_5];
	ld.param.u32 	%r68, [_ZN6thrust24THRUST_300001_SM_1000_NS8cuda_cub4core6detail13_kernel_agentINS1_16__set_operations14PartitionAgentINS0_12zip_iteratorIN4cuda3std3__45tupleIJNS0_6detail15normal_iteratorINS0_10device_ptrIiEEEESG_EEEEENS7_INSB_IJSG_NS0_17constant_iteratorIiNS0_11use_defaultESK_EEEEEEEiNSC_13compare_firstINSA_4lessIiEEEEEEJSI_SN_iiiPNSA_4pairIiiEESR_iEEEvDpT0__param_7];
	mov.u32 	%r75, %ntid.x;
	mov.u32 	%r76, %ctaid.x;
	mov.u32 	%r77, %tid.x;
	mad.lo.s32 	%r1, %r75, %r76, %r77;
	setp.ge.s32 	%p1, %r1, %r74;
	@%p1 bra 	$L__BB38_28;
	mul.lo.s32 	%r78, %r68, %r1;
	add.s32 	%r79, %r67, %r66;
	min.s32 	%r2, %r79, %r78;
	cvta.to.global.u64 	%rd1, %rd6;
	cvta.to.global.u64 	%rd2, %rd4;
	sub.s32 	%r80, %r2, %r67;
	max.s32 	%r147, %r80, 0;
	min.s32 	%r145, %r66, %r2;
	setp.ge.s32 	%p2, %r147, %r145;
	@%p2 bra 	$L__BB38_3;
$L__BB38_2:
	add.s32 	%r81, %r145, %r147;
	shr.u32 	%r82, %r81, 1;
	mul.wide.u32 	%rd9, %r82, 4;
	add.s64 	%rd10, %rd2, %rd9;
	ld.global.u32 	%r83, [%rd10];
	not.b32 	%r84, %r82;
	add.s32 	%r85, %r2, %r84;
	mul.wide.s32 	%rd11, %r85, 4;
	add.s64 	%rd12, %rd1, %rd11;
	ld.global.u32 	%r86, [%rd12];
	setp.lt.s32 	%p3, %r86, %r83;
	add.s32 	%r87, %r82, 1;
	selp.b32 	%r147, %r147, %r87, %p3;
	selp.b32 	%r145, %r82, %r145, %p3;
	setp.lt.s32 	%p4, %r147, %r145;
	@%p4 bra 	$L__BB38_2;
$L__BB38_3:
	sub.s32 	%r10, %r2, %r147;
	setp.ge.s32 	%p5, %r10, %r67;
	mov.b32 	%r172, 0;
	@%p5 bra 	$L__BB38_27;
	mul.wide.s32 	%rd13, %r10, 4;
	add.s64 	%rd3, %rd1, %rd13;
	ld.global.u32 	%r11, [%rd3];
	setp.lt.s32 	%p6, %r147, 1;
	mov.b32 	%r150, 0;
	mov.u32 	%r156, %r150;
	@%p6 bra 	$L__BB38_11;
	mul.wide.u32 	%rd14, %r147, 511;
	shr.u64 	%rd15, %rd14, 9;
	cvt.u32.u64 	%r90, %rd15;
	shl.b64 	%rd16, %rd15, 2;
	add.s64 	%rd17, %rd2, %rd16;
	ld.global.u32 	%r91, [%rd17];
	setp.lt.s32 	%p7, %r91, %r11;
	add.s32 	%r92, %r90, 1;
	selp.b32 	%r150, %r147, %r90, %p7;
	selp.b32 	%r156, %r92, 0, %p7;
	setp.ge.u32 	%p8, %r156, %r150;
	@%p8 bra 	$L__BB38_7;
	cvt.u64.u32 	%rd18, %r156;
	mul.wide.u32 	%rd19, %r150, 127;
	add.s64 	%rd20, %rd19, %rd18;
	shr.u64 	%rd21, %rd20, 7;
	cvt.u32.u64 	%r93, %rd21;
	shl.b64 	%rd22, %rd21, 2;
	add.s64 	%rd23, %rd2, %rd22;
	ld.global.u32 	%r94, [%rd23];
	setp.lt.s32 	%p9, %r94, %r11;
	add.s32 	%r95, %r93, 1;
	selp.b32 	%r150, %r150, %r93, %p9;
	selp.b32 	%r156, %r95, %r156, %p9;
$L__BB38_7:
	setp.ge.u32 	%p10, %r156, %r150;
	@%p10 bra 	$L__BB38_9;
	cvt.u64.u32 	%rd24, %r156;
	mul.wide.u32 	%rd25, %r150, 31;
	add.s64 	%rd26, %rd25, %rd24;
	shr.u64 	%rd27, %rd26, 5;
	cvt.u32.u64 	%r96, %rd27;
	shl.b64 	%rd28, %rd27, 2;
	add.s64 	%rd29, %rd2, %rd28;
	ld.global.u32 	%r97, [%rd29];
	setp.lt.s32 	%p11, %r97, %r11;
	add.s32 	%r98, %r96, 1;
	selp.b32 	%r150, %r150, %r96, %p11;
	selp.b32 	%r156, %r98, %r156, %p11;
$L__BB38_9:
	setp.ge.u32 	%p12, %r156, %r150;
	@%p12 bra 	$L__BB38_11;
	cvt.u64.u32 	%rd30, %r156;
	mul.wide.u32 	%rd31, %r150, 15;
	add.s64 	%rd32, %rd31, %rd30;
	shr.u64 	%rd33, %rd32, 4;
	cvt.u32.u64 	%r99, %rd33;
	shl.b64 	%rd34, %rd33, 2;
	add.s64 	%rd35, %rd2, %rd34;
	ld.global.u32 	%r100, [%rd35];
	setp.lt.s32 	%p13, %r100, %r11;
	add.s32 	%r101, %r99, 1;
	selp.b32 	%r150, %r150, %r99, %p13;
	selp.b32 	%r156, %r101, %r156, %p13;
$L__BB38_11:
	setp.ge.u32 	%p14, %r156, %r150;
	@%p14 bra 	$L__BB38_13;
$L__BB38_12:
	and.b32  	%r102, %r156, %r150;
	xor.b32  	%r103, %r156, %r150;
	shr.s32 	%r104, %r103, 1;
	add.s32 	%r105, %r102, %r104;
	mul.wide.s32 	%rd36, %r105, 4;
	add.s64 	%rd37, %rd2, %rd36;
	ld.global.u32 	%r106, [%rd37];
	setp.lt.s32 	%p15, %r106, %r11;
	add.s32 	%r107, %r105, 1;
	selp.b32 	%r150, %r150, %r105, %p15;
	selp.b32 	%r156, %r107, %r156, %p15;
	setp.lt.s32 	%p16, %r156, %r150;
	@%p16 bra 	$L__BB38_12;
$L__BB38_13:
	setp.lt.s32 	%p17, %r10, 1;
	mov.b32 	%r160, 0;
	mov.u32 	%r159, %r10;
	@%p17 bra 	$L__BB38_15;
	mul.wide.u32 	%rd38, %r10, 511;
	shr.u64 	%rd39, %rd38, 9;
	cvt.u32.u64 	%r109, %rd39;
	shl.b64 	%rd40, %rd39, 2;
	add.s64 	%rd41, %rd1, %rd40;
	ld.global.u32 	%r110, [%rd41];
	setp.lt.s32 	%p18, %r110, %r11;
	add.s32 	%r111, %r109, 1;
	selp.b32 	%r159, %r10, %r109, %p18;
	selp.b32 	%r160, %r111, 0, %p18;
$L__BB38_15:
	setp.ge.s32 	%p19, %r160, %r159;
	@%p19 bra 	$L__BB38_17;
	cvt.u64.u32 	%rd42, %r160;
	mul.wide.u32 	%rd43, %r159, 127;
	add.s64 	%rd44, %rd43, %rd42;
	shr.u64 	%rd45, %rd44, 7;
	cvt.u32.u64 	%r112, %rd45;
	shl.b64 	%rd46, %rd45, 2;
	add.s64 	%rd47, %rd1, %rd46;
	ld.global.u32 	%r113, [%rd47];
	setp.lt.s32 	%p20, %r113, %r11;
	add.s32 	%r114, %r112, 1;
	selp.b32 	%r159, %r159, %r112, %p20;
	selp.b32 	%r160, %r114, %r160, %p20;
$L__BB38_17:
	setp.ge.s32 	%p21, %r160, %r159;
	@%p21 bra 	$L__BB38_19;
	cvt.u64.u32 	%rd48, %r160;
	mul.wide.u32 	%rd49, %r159, 31;
	add.s64 	%rd50, %rd49, %rd48;
	shr.u64 	%rd51, %rd50, 5;
	cvt.u32.u64 	%r115, %rd51;
	shl.b64 	%rd52, %rd51, 2;
	add.s64 	%rd53, %rd1, %rd52;
	ld.global.u32 	%r116, [%rd53];
	setp.lt.s32 	%p22, %r116, %r11;
	add.s32 	%r117, %r115, 1;
	selp.b32 	%r159, %r159, %r115, %p22;
	selp.b32 	%r160, %r117, %r160, %p22;
$L__BB38_19:
	setp.ge.s32 	%p23, %r160, %r159;
	@%p23 bra 	$L__BB38_21;
	cvt.u64.u32 	%rd54, %r160;
	mul.wide.u32 	%rd55, %r159, 15;
	add.s64 	%rd56, %rd55, %rd54;
	shr.u64 	%rd57, %rd56, 4;
	cvt.u32.u64 	%r118, %rd57;
	shl.b64 	%rd58, %rd57, 2;
	add.s64 	%rd59, %rd1, %rd58;
	ld.global.u32 	%r119, [%rd59];
	setp.lt.s32 	%p24, %r119, %r11;
	add.s32 	%r120, %r118, 1;
	selp.b32 	%r159, %r159, %r118, %p24;
	selp.b32 	%r160, %r120, %r160, %p24;
$L__BB38_21:
	setp.ge.s32 	%p25, %r160, %r159;
	@%p25 bra 	$L__BB38_23;
$L__BB38_22:
	and.b32  	%r121, %r160, %r159;
	xor.b32  	%r122, %r160, %r159;
	shr.s32 	%r123, %r122, 1;
	add.s32 	%r124, %r121, %r123;
	mul.wide.s32 	%rd60, %r124, 4;
	add.s64 	%rd61, %rd1, %rd60;
	ld.global.u32 	%r125, [%rd61];
	setp.lt.s32 	%p26, %r125, %r11;
	add.s32 	%r126, %r124, 1;
	selp.b32 	%r159, %r159, %r124, %p26;
	selp.b32 	%r160, %r126, %r160, %p26;
	setp.lt.s32 	%p27, %r160, %r159;
	@%p27 bra 	$L__BB38_22;
$L__BB38_23:
	sub.s32 	%r128, %r147, %r156;
	sub.s32 	%r52, %r10, %r160;
	add.s32 	%r53, %r52, %r128;
	shr.s32 	%r129, %r53, 1;
	max.s32 	%r54, %r129, %r52;
	add.s32 	%r131, %r160, %r54;
	add.s32 	%r132, %r131, 1;
	min.s32 	%r133, %r132, %r67;
	sub.s32 	%r169, %r133, %r10;
	setp.lt.s32 	%p28, %r169, 1;
	mov.b32 	%r170, 0;
	@%p28 bra 	$L__BB38_26;
	mov.b32 	%r170, 0;
$L__BB38_25:
	add.s32 	%r135, %r170, %r169;
	shr.s32 	%r136, %r135, 1;
	mul.wide.s32 	%rd62, %r136, 4;
	add.s64 	%rd63, %rd3, %rd62;
	ld.global.u32 	%r137, [%rd63];
	setp.lt.s32 	%p29, %r11, %r137;
	add.s32 	%r138, %r136, 1;
	selp.b32 	%r169, %r136, %r169, %p29;
	selp.b32 	%r170, %r170, %r138, %p29;
	setp.lt.s32 	%p30, %r170, %r169;
	@%p30 bra 	$L__BB38_25;
$L__BB38_26:
	add.s32 	%r139, %r52, %r170;
	min.s32 	%r140, %r139, %r54;
	sub.s32 	%r141, %r53, %r140;
	add.s32 	%r142, %r140, 1;
	setp.eq.s32 	%p31, %r141, %r142;
	setp.lt.s32 	%p32, %r54, %r139;
	and.pred  	%p33, %p31, %p32;
	add.s32 	%r147, %r141, %r156;
	selp.u32 	%r172, 1, 0, %p33;
$L__BB38_27:
	sub.s32 	%r143, %r2, %r147;
	add.s32 	%r144, %r143, %r172;
	cvta.to.global.u64 	%rd64, %rd8;
	mul.wide.s32 	%rd65, %r1, 8;
	add.s64 	%rd66, %rd64, %rd65;
	st.global.u32 	[%rd66], %r147;
	st.global.u32 	[%rd66+4], %r144;
$L__BB38_28:
	ret;

}
	// .globl	_ZN6thrust24THRUST_300001_SM_1000_NS8cuda_cub4core6detail13_kernel_agentINS1_16__set_operations10SetOpAgentINS0_12zip_iteratorIN4cuda3std3__45tupleIJNS0_6detail15normal_iteratorINS0_10device_ptrIiEEEESG_EEEEENS7_INSB_IJSG_NS0_17constant_iteratorIiNS0_11use_defaultESK_EEEEEEEPNSB_IJiiEEESP_SI_SP_iNSC_13compare_firstINSA_4lessIiEEEENS5_23serial_set_intersectionENSA_17integral_constantIbLb0EEEEEJSI_SN_SP_SP_iiSI_SP_ST_SU_PNSA_4pairIiiEEPmN3cub18CUB_300001_SM_100013ScanTileStateIiLb1EEEEEEvDpT0_
.visible .entry _ZN6thrust24THRUST_300001_SM_1000_NS8cuda_cub4core6detail13_kernel_agentINS1_16__set_operations10SetOpAgentINS0_12zip_iteratorIN4cuda3std3__45tupleIJNS0_6detail15normal_iteratorINS0_10device_ptrIiEEEESG_EEEEENS7_INSB_IJSG_NS0_17constant_iteratorIiNS0_11use_defaultESK_EEEEEEEPNSB_IJiiEEESP_SI_SP_iNSC_13compare_firstINSA_4lessIiEEEENS5_23serial_set_intersectionENSA_17integral_constantIbLb0EEEEEJSI_SN_SP_SP_iiSI_SP_ST_SU_PNSA_4pairIiiEEPmN3cub18CUB_300001_SM_100013ScanTileStateIiLb1EEEEEEvDpT0_(
	.param .align 8 .b8 _ZN6thrust24THRUST_300001_SM_1000_NS8cuda_cub4core6detail13_kernel_agentINS1_16__set_operations10SetOpAgentINS0_12zip_iteratorIN4cuda3std3__45tupleIJNS0_6detail15normal_iteratorINS0_10device_ptrIiEEEESG_EEEEENS7_INSB_IJSG_NS0_17constant_iteratorIiNS0_11use_defaultESK_EEEEEEEPNSB_IJiiEEESP_SI_SP_iNSC_13compare_firstINSA_4lessIiEEEENS5_23serial_set_intersectionENSA_17integral_constantIbLb0EEEEEJSI_SN_SP_SP_iiSI_SP_ST_SU_PNSA_4pairIiiEEPmN3cub18CUB_300001_SM_100013ScanTileStateIiLb1EEEEEEvDpT0__param_0[16],
	.param .align 8 .b8 _ZN6thrust24THRUST_300001_SM_1000_NS8cuda_cub4core6detail13_kernel_agentINS1_16__set_operations10SetOpAgentINS0_12zip_iteratorIN4cuda3std3__45tupleIJNS0_6detail15normal_iteratorINS0_10device_ptrIiEEEESG_EEEEENS7_INSB_IJSG_NS0_17constant_iteratorIiNS0_11use_defaultESK_EEEEEEEPNSB_IJiiEEESP_SI_SP_iNSC_13compare_firstINSA_4lessIiEEEENS5_23serial_set_intersectionENSA_17integral_constantIbLb0EEEEEJSI_SN_SP_SP_iiSI_SP_ST_SU_PNSA_4pairIiiEEPmN3cub18CUB_300001_SM_100013ScanTileStateIiLb1EEEEEEvDpT0__param_1[24],
	.param .u64 .ptr .align 1 _ZN6thrust24THRUST_300001_SM_1000_NS8cuda_cub4core6detail13_kernel_agentINS1_16__set_operations10SetOpAgentINS0_12zip_iteratorIN4cuda3std3__45tupleIJNS0_6detail15normal_iteratorINS0_10device_ptrIiEEEESG_EEEEENS7_INSB_IJSG_NS0_17constant_iteratorIiNS0_11use_defaultESK_EEEEEEEPNSB_IJiiEEESP_SI_SP_iNSC_13compare_firstINSA_4lessIiEEEENS5_23serial_set_intersectionENSA_17integral_constantIbLb0EEEEEJSI_SN_SP_SP_iiSI_SP_ST_SU_PNSA_4pairIiiEEPmN3cub18CUB_300001_SM_100013ScanTileStateIiLb1EEEEEEvDpT0__param_2,
	.param .u64 .ptr .align 1 _ZN6thrust24THRUST_300001_SM_1000_NS8cuda_cub4core6detail13_kernel_agentINS1_16__set_operations10SetOpAgentINS0_12zip_iteratorIN4cuda3std3__45tupleIJNS0_6detail15normal_iteratorINS0_10device_ptrIiEEEESG_EEEEENS7_INSB_IJSG_NS0_17constant_iteratorIiNS0_11use_defaultESK_EEEEEEEPNSB_IJiiEEESP_SI_SP_iNSC_13compare_firstINSA_4lessIiEEEENS5_23serial_set_intersectionENSA_17integral_constantIbLb0EEEEEJSI_SN_SP_SP_iiSI_SP_ST_SU_PNSA_4pairIiiEEPmN3cub18CUB_300001_SM_100013ScanTileStateIiLb1EEEEEEvDpT0__param_3,
	.param .u32 _ZN6thrust24THRUST_300001_SM_1000_NS8cuda_cub4core6detail13_kernel_agentINS1_16__set_operations10SetOpAgentINS0_12zip_iteratorIN4cuda3std3__45tupleIJNS0_6detail15normal_iteratorINS0_10device_ptrIiEEEESG_EEEEENS7_INSB_IJSG_NS0_17constant_iteratorIiNS0_11use_defaultESK_EEEEEEEPNSB_IJiiEEESP_SI_SP_iNSC_13compare_firstINSA_4lessIiEEEENS5_23serial_set_intersectionENSA_17integral_constantIbLb0EEEEEJSI_SN_SP_SP_iiSI_SP_ST_SU_PNSA_4pairIiiEEPmN3cub18CUB_300001_SM_100013ScanTileStateIiLb1EEEEEEvDpT0__param_4,
	.param .u32 _ZN6thrust24THRUST_300001_SM_1000_NS8cuda_cub4core6detail13_kernel_agentINS1_16__set_operations10SetOpAgentINS0_12zip_iteratorIN4cuda3std3__45tupleIJNS0_6detail15normal_iteratorINS0_10device_ptrIiEEEESG_EEEEENS7_INSB_IJSG_NS0_17constant_iteratorIiNS0_11use_defaultESK_EEEEEEEPNSB_IJiiEEESP_SI_SP_iNSC_13compare_firstINSA_4lessIiEEEENS5_23serial_set_intersectionENSA_17integral_constantIbLb0EEEEEJSI_SN_SP_SP_iiSI_SP_ST_SU_PNSA_4pairIiiEEPmN3cub18CUB_300001_SM_100013ScanTileStateIiLb1EEEEEEvDpT0__param_5,
	.param .align 8 .b8 _ZN6thrust24THRUST_300001_SM_1000_NS8cuda_cub4core6detail13_kernel_agentINS1_16__set_operations10SetOpAgentINS0_12zip_iteratorIN4cuda3std3__45tupleIJNS0_6detail15normal_iteratorINS0_10device_ptrIiEEEESG_EEEEENS7_INSB_IJSG_NS0_17constant_iteratorIiNS0_11use_defaultESK_EEEEEEEPNSB_IJiiEEESP_SI_SP_iNSC_13compare_firstINSA_4lessIiEEEENS5_23serial_set_intersectionENSA_17integral_constantIbLb0EEEEEJSI_SN_SP_SP_iiSI_SP_ST_SU_PNSA_4pairIiiEEPmN3cub18CUB_300001_SM_100013ScanTileStateIiLb1EEEEEEvDpT0__param_6[16],
	.param .u64 .ptr .align 1 _ZN6thrust24THRUST_300001_SM_1000_NS8cuda_cub4core6detail13_kernel_agentINS1_16__set_operations10SetOpAgentINS0_12zip_iteratorIN4cuda3std3__45tupleIJNS0_6detail15normal_iteratorINS0_10device_ptrIiEEEESG_EEEEENS7_INSB_IJSG_NS0_17constant_iteratorIiNS0_11use_defaultESK_EEEEEEEPNSB_IJiiEEESP_SI_SP_iNSC_13compare_firstINSA_4lessIiEEEENS5_23serial_set_intersectionENSA_17integral_constantIbLb0EEEEEJSI_SN_SP_SP_iiSI_SP_ST_SU_PNSA_4pairIiiEEPmN3cub18CUB_300001_SM_100013ScanTileStateIiLb1EEEEEEvDpT0__param_7,
	.param .align 1 .b8 _ZN6thrust24THRUST_300001_SM_1000_NS8cuda_cub4core6detail13_kernel_agentINS1_16__set_operations10SetOpAgentINS0_12zip_iteratorIN4cuda3std3__45tupleIJNS0_6detail15normal_iteratorINS0_10device_ptrIiEEEESG_EEEEENS7_INSB_IJSG_NS0_17constant_iteratorIiNS0_11use_defaultESK_EEEEEEEPNSB_IJiiEEESP_SI_SP_iNSC_13compare_firstINSA_4lessIiEEEENS5_23serial_set_intersectionENSA_17integral_constantIbLb0EEEEEJSI_SN_SP_SP_iiSI_SP_ST_SU_PNSA_4pairIiiEEPmN3cub18CUB_300001_SM_100013ScanTileStateIiLb1EEEEEEvDpT0__param_8[1],
	.param .align 1 .b8 _ZN6thrust24THRUST_300001_SM_1000_NS8cuda_cub4core6detail13_kernel_agentINS1_16__set_operations10SetOpAgentINS0_12zip_iteratorIN4cuda3std3__45tupleIJNS0_6detail15normal_iteratorINS0_10device_ptrIiEEEESG_EEEEENS7_INSB_IJSG_NS0_17constant_iteratorIiNS0_11use_defaultESK_EEEEEEEPNSB_IJiiEEESP_SI_SP_iNSC_13compare_firstINSA_4lessIiEEEENS5_23serial_set_intersectionENSA_17integral_constantIbLb0EEEEEJSI_SN_SP_SP_iiSI_SP_ST_SU_PNSA_4pairIiiEEPmN3cub18CUB_300001_SM_100013ScanTileStateIiLb1EEEEEEvDpT0__param_9[1],
	.param .u64 .ptr .align 1 _ZN6thrust24THRUST_300001_SM_1000_NS8cuda_cub4core6detail13_kernel_agentINS1_16__set_operations10SetOpAgentINS0_12zip_iteratorIN4cuda3std3__45tupleIJNS0_6detail15normal_iteratorINS0_10device_ptrIiEEEESG_EEEEENS7_INSB_IJSG_NS0_17constant_iteratorIiNS0_11use_defaultESK_EEEEEEEPNSB_IJiiEEESP_SI_SP_iNSC_13compare_firstINSA_4lessIiEEEENS5_23serial_set_intersectionENSA_17integral_constantIbLb0EEEEEJSI_SN_SP_SP_iiSI_SP_ST_SU_PNSA_4pairIiiEEPmN3cub18CUB_300001_SM_100013ScanTileStateIiLb1EEEEEEvDpT0__param_10,
	.param .u64 .ptr .align 1 _ZN6thrust24THRUST_300001_SM_1000_NS8cuda_cub4core6detail13_kernel_agentINS1_16__set_operations10SetOpAgentINS0_12zip_iteratorIN4cuda3std3__45tupleIJNS0_6detail15normal_iteratorINS0_10device_ptrIiEEEESG_EEEEENS7_INSB_IJSG_NS0_17constant_iteratorIiNS0_11use_defaultESK_EEEEEEEPNSB_IJiiEEESP_SI_SP_iNSC_13compare_firstINSA_4lessIiEEEENS5_23serial_set_intersectionENSA_17integral_constantIbLb0EEEEEJSI_SN_SP_SP_iiSI_SP_ST_SU_PNSA_4pairIiiEEPmN3cub18CUB_300001_SM_100013ScanTileStateIiLb1EEEEEEvDpT0__param_11,
	.param .align 8 .b8 _ZN6thrust24THRUST_300001_SM_1000_NS8cuda_cub4core6detail13_kernel_agentINS1_16__set_operations10SetOpAgentINS0_12zip_iteratorIN4cuda3std3__45tupleIJNS0_6detail15normal_iteratorINS0_10device_ptrIiEEEESG_EEEEENS7_INSB_IJSG_NS0_17constant_iteratorIiNS0_11use_defaultESK_EEEEEEEPNSB_IJiiEEESP_SI_SP_iNSC_13compare_firstINSA_4lessIiEEEENS5_23serial_set_intersectionENSA_17integral_constantIbLb0EEEEEJSI_SN_SP_SP_iiSI_SP_ST_SU_PNSA_4pairIiiEEPmN3cub18CUB_300001_SM_100013ScanTileStateIiLb1EEEEEEvDpT0__param_12[8]
)
.maxntid 512
{
	.reg .pred 	%p<373>;
	.reg .b32 	%r<1986>;
	.reg .b64 	%rd<109>;

	ld.param.u64 	%rd29, [_ZN6thrust24THRUST_300001_SM_1000_NS8cuda_cub4core6detail13_kernel_agentINS1_16__set_operations10SetOpAgentINS0_12zip_iteratorIN4cuda3std3__45tupleIJNS0_6detail15normal_iteratorINS0_10device_ptrIiEEEESG_EEEEENS7_INSB_IJSG_NS0_17constant_iteratorIiNS0_11use_defaultESK_EEEEEEEPNSB_IJiiEEESP_SI_SP_iNSC_13compare_firstINSA_4lessIiEEEENS5_23serial_set_intersectionENSA_17integral_constantIbLb0EEEEEJSI_SN_SP_SP_iiSI_SP_ST_SU_PNSA_4pairIiiEEPmN3cub18CUB_300001_SM_100013ScanTileStateIiLb1EEEEEEvDpT0__param_6+8];
	ld.param.u64 	%rd28, [_ZN6thrust24THRUST_300001_SM_1000_NS8cuda_cub4core6detail13_kernel_agentINS1_16__set_operations10SetOpAgentINS0_12zip_iteratorIN4cuda3std3__45tupleIJNS0_6detail15normal_iteratorINS0_10device_ptrIiEEEESG_EEEEENS7_INSB_IJSG_NS0_17constant_iteratorIiNS0_11use_defaultESK_EEEEEEEPNSB_IJiiEEESP_SI_SP_iNSC_13compare_firstINSA_4lessIiEEEENS5_23serial_set_intersectionENSA_17integral_constantIbLb0EEEEEJSI_SN_SP_SP_iiSI_SP_ST_SU_PNSA_4pairIiiEEPmN3cub18CUB_300001_SM_100013ScanTileStateIiLb1EEEEEEvDpT0__param_6];
	ld.param.u64 	%rd2, [_ZN6thrust24THRUST_300001_SM_1000_NS8cuda_cub4core6detail13_kernel_agentINS1_16__set_operations10SetOpAgentINS0_12zip_iteratorIN4cuda3std3__45tupleIJNS0_6detail15normal_iteratorINS0_10device_ptrIiEEEESG_EEEEENS7_INSB_IJSG_NS0_17constant_iteratorIiNS0_11use_defaultESK_EEEEEEEPNSB_IJiiEEESP_SI_SP_iNSC_13compare_firstINSA_4lessIiEEEENS5_23serial_set_intersectionENSA_17integral_constantIbLb0EEEEEJSI_SN_SP_SP_iiSI_SP_ST_SU_PNSA_4pairIiiEEPmN3cub18CUB_300001_SM_100013ScanTileStateIiLb1EEEEEEvDpT0__param_12];
	ld.param.u32 	%r1, [_ZN6thrust24THRUST_300001_SM_1000_NS8cuda_cub4core6detail13_kernel_agentINS1_16__set_operations10SetOpAgentINS0_12zip_iteratorIN4cuda3std3__45tupleIJNS0_6detail15normal_iteratorINS0_10device_ptrIiEEEESG_EEEEENS7_INSB_IJSG_NS0_17constant_iteratorIiNS0_11use_defaultESK_EEEEEEEPNSB_IJiiEEESP_SI_SP_iNSC_13compare_firstINSA_4lessIiEEEENS5_23serial_set_intersectionENSA_17integral_constantIbLb0EEEEEJSI_SN_SP_SP_iiSI_SP_ST_SU_PNSA_4pairIiiEEPmN3cub18CUB_300001_SM_100013ScanTileStateIiLb1EEEEEEvDpT0__param_1+16];
	ld.param.u64 	%rd31, [_ZN6thrust24THRUST_300001_SM_1000_NS8cuda_cub4core6detail13_kernel_agentINS1_16__set_operations10SetOpAgentINS0_12zip_iteratorIN4cuda3std3__45tupleIJNS0_6detail15normal_iteratorINS0_10device_ptrIiEEEESG_EEEEENS7_INSB_IJSG_NS0_17constant_iteratorIiNS0_11use_defaultESK_EEEEEEEPNSB_IJiiEEESP_SI_SP_iNSC_13compare_firstINSA_4lessIiEEEENS5_23serial_set_intersectionENSA_17integral_constantIbLb0EEEEEJSI_SN_SP_SP_iiSI_SP_ST_SU_PNSA_4pairIiiEEPmN3cub18CUB_300001_SM_100013ScanTileStateIiLb1EEEEEEvDpT0__param_1];
	ld.param.u64 	%rd32, [_ZN6thrust24THRUST_300001_SM_1000_NS8cuda_cub4core6detail13_kernel_agentINS1_16__set_operations10SetOpAgentINS0_12zip_iteratorIN4cuda3std3__45tupleIJNS0_6detail15normal_iteratorINS0_10device_ptrIiEEEESG_EEEEENS7_INSB_IJSG_NS0_17constant_iteratorIiNS0_11use_defaultESK_EEEEEEEPNSB_IJiiEEESP_SI_SP_iNSC_13compare_firstINSA_4lessIiEEEENS5_23serial_set_intersectionENSA_17integral_constantIbLb0EEEEEJSI_SN_SP_SP_iiSI_SP_ST_SU_PNSA_4pairIiiEEPmN3cub18CUB_300001_SM_100013ScanTileStateIiLb1EEEEEEvDpT0__param_0+8];
	ld.param.u64 	%rd33, [_ZN6thrust24THRUST_300001_SM_1000_NS8cuda_cub4core6detail13_kernel_agentINS1_16__set_operations10SetOpAgentINS0_12zip_iteratorIN4cuda3std3__45tupleIJNS0_6detail15normal_iteratorINS0_10device_ptrIiEEEESG_EEEEENS7_INSB_IJSG_NS0_17constant_iteratorIiNS0_11use_defaultESK_EEEEEEEPNSB_IJiiEEESP_SI_SP_iNSC_13compare_firstINSA_4lessIiEEEENS5_23serial_set_intersectionENSA_17integral_constantIbLb0EEEEEJSI_SN_SP_SP_iiSI_SP_ST_SU_PNSA_4pairIiiEEPmN3cub18CUB_300001_SM_100013ScanTileStateIiLb1EEEEEEvDpT0__param_0];
	ld.param.u64 	%rd34, [_ZN6thrust24THRUST_300001_SM_1000_NS8cuda_cub4core6detail13_kernel_agentINS1_16__set_operations10SetOpAgentINS0_12zip_iteratorIN4cuda3std3__45tupleIJNS0_6detail15normal_iteratorINS0_10device_ptrIiEEEESG_EEEEENS7_INSB_IJSG_NS0_17constant_iteratorIiNS0_11use_defaultESK_EEEEEEEPNSB_IJiiEEESP_SI_SP_iNSC_13compare_firstINSA_4lessIiEEEENS5_23serial_set_intersectionENSA_17integral_constantIbLb0EEEEEJSI_SN_SP_SP_iiSI_SP_ST_SU_PNSA_4pairIiiEEPmN3cub18CUB_300001_SM_100013ScanTileStateIiLb1EEEEEEvDpT0__param_10];
	cvta.to.global.u64 	%rd1, %rd34;
	cvta.to.global.u64 	%rd3, %rd33;
	cvta.to.global.u64 	%rd4, %rd32;
	cvta.to.global.u64 	%rd5, %rd31;
	mov.u32 	%r2, %ctaid.x;
	mov.u32 	%r627, %nctaid.x;
	add.s32 	%r628, %r627, -1;
	setp.ge.u32 	%p13, %r2, %r628;
	@%p13 bra 	$L__BB39_157;
	mul.wide.u32 	%rd73, %r2, 8;
	add.s64 	%rd74, %rd1, %rd73;
	ld.global.u32 	%r1184, [%rd74];
	ld.global.u32 	%r1185, [%rd74+4];
	ld.global.u32 	%r1186, [%rd74+8];
	ld.global.u32 	%r1187, [%rd74+12];
	sub.s32 	%r3, %r1186, %r1184;
	sub.s32 	%r1188, %r1187, %r1185;
	cvt.s64.s32 	%rd75, %r1184;
	mul.wide.s32 	%rd76, %r1185, 4;
	add.s64 	%rd6, %rd5, %rd76;
	mov.u32 	%r1862, %tid.x;
	setp.ge.s32 	%p198, %r1862, %r3;
	cvt.u64.u32 	%rd7, %r1862;
	add.s64 	%rd77, %rd75, %rd7;
	shl.b64 	%rd78, %rd77, 2;
	add.s64 	%rd8, %rd3, %rd78;
	add.s64 	%rd9, %rd4, %rd78;
	@%p198 bra 	$L__BB39_3;
	ld.global.u32 	%r1741, [%rd8];
	ld.global.u32 	%r1740, [%rd9];
	bra.uni 	$L__BB39_4;
$L__BB39_3:
	sub.s32 	%r1189, %r1862, %r3;
	mul.wide.s32 	%rd79, %r1189, 4;
	add.s64 	%rd80, %rd6, %rd79;
	ld.global.u32 	%r1741, [%rd80];
	mov.u32 	%r1740, %r1;
$L__BB39_4:
	add.s32 	%r1190, %r1862, 512;
	setp.lt.s32 	%p199, %r1190, %r3;
	cvt.s64.s32 	%rd81, %r3;
	sub.s64 	%rd82, %rd7, %rd81;
	shl.b64 	%rd83, %rd82, 2;
	add.s64 	%rd10, %rd6, %rd83;
	@%p199 bra 	$L__BB39_6;
	ld.global.u32 	%r1743, [%rd10+2048];
	mov.u32 	%r1742, %r1;
	bra.uni 	$L__BB39_7;
$L__BB39_6:
	ld.global.u32 	%r1743, [%rd8+2048];
	ld.global.u32 	%r1742, [%rd9+2048];
$L__BB39_7:
	or.b32  	%r1191, %r1862, 1024;
	setp.lt.s32 	%p200, %r1191, %r3;
	@%p200 bra 	$L__BB39_9;
	ld.global.u32 	%r1745, [%rd10+4096];
	mov.u32 	%r1744, %r1;
	bra.uni 	$L__BB39_10;
$L__BB39_9:
	ld.global.u32 	%r1745, [%rd8+4096];
	ld.global.u32 	%r1744, [%rd9+4096];
$L__BB39_10:
	add.s32 	%r1192, %r1862, 1536;
	setp.lt.s32 	%p201, %r1192, %r3;
	@%p201 bra 	$L__BB39_12;
	ld.global.u32 	%r1747, [%rd10+6144];
	mov.u32 	%r1746, %r1;
	bra.uni 	$L__BB39_13;
$L__BB39_12:
	ld.global.u32 	%r1747, [%rd8+6144];
	ld.global.u32 	%r1746, [%rd9+6144];
$L__BB39_13:
	or.b32  	%r1193, %r1862, 2048;
	setp.lt.s32 	%p202, %r1193, %r3;
	@%p202 bra 	$L__BB39_15;
	ld.global.u32 	%r1749, [%rd10+8192];
	mov.u32 	%r1748, %r1;
	bra.uni 	$L__BB39_16;
$L__BB39_15:
	ld.global.u32 	%r1749, [%rd8+8192];
	ld.global.u32 	%r1748, [%rd9+8192];
$L__BB39_16:
	add.s32 	%r1194, %r1862, 2560;
	setp.lt.s32 	%p203, %r1194, %r3;
	@%p203 bra 	$L__BB39_18;
	ld.global.u32 	%r1751, [%rd10+10240];
	mov.u32 	%r1750, %r1;
	bra.uni 	$L__BB39_19;
$L__BB39_18:
	ld.global.u32 	%r1751, [%rd8+10240];
	ld.global.u32 	%r1750, [%rd9+10240];
$L__BB39_19:
	or.b32  	%r1195, %r1862, 3072;
	setp.lt.s32 	%p204, %r1195, %r3;
	@%p204 bra 	$L__BB39_21;
	ld.global.u32 	%r1753, [%rd10+12288];
	mov.u32 	%r1752, %r1;
	bra.uni 	$L__BB39_22;
$L__BB39_21:
	ld.global.u32 	%r1753, [%rd8+12288];
	ld.global.u32 	%r1752, [%rd9+12288];
$L__BB39_22:
	add.s32 	%r1196, %r1862, 3584;
	setp.lt.s32 	%p205, %r1196, %r3;
	@%p205 bra 	$L__BB39_24;
	ld.global.u32 	%r1755, [%rd10+14336];
	mov.u32 	%r1754, %r1;
	bra.uni 	$L__BB39_25;
$L__BB39_24:
	ld.global.u32 	%r1755, [%rd8+14336];
	ld.global.u32 	%r1754, [%rd9+14336];
$L__BB39_25:
	or.b32  	%r1197, %r1862, 4096;
	setp.lt.s32 	%p206, %r1197, %r3;
	@%p206 bra 	$L__BB39_27;
	ld.global.u32 	%r1757, [%rd10+16384];
	mov.u32 	%r1756, %r1;
	bra.uni 	$L__BB39_28;
$L__BB39_27:
	ld.global.u32 	%r1757, [%rd8+16384];
	ld.global.u32 	%r1756, [%rd9+16384];
$L__BB39_28:
	add.s32 	%r51, %r1862, 4608;
	add.s32 	%r52, %r1188, %r3;
	setp.ge.s32 	%p207, %r51, %r52;
	mov.b32 	%r1758, 0;
	mov.u32 	%r1759, %r1758;
	@%p207 bra 	$L__BB39_32;
	setp.ge.s32 	%p208, %r51, %r3;
	@%p208 bra 	$L__BB39_31;
	ld.global.u32 	%r1759, [%rd8+18432];
	ld.global.u32 	%r1758, [%rd9+18432];
	bra.uni 	$L__BB39_32;
$L__BB39_31:
	ld.global.u32 	%r1759, [%rd10+18432];
	mov.u32 	%r1758, %r1;
$L__BB39_32:
	mov.u32 	%r1199, _ZN6thrust24THRUST_300001_SM_1000_NS8cuda_cub4core6detail5shmemE;
	add.s32 	%r1200, %r1199, 2048;
	shl.b32 	%r1202, %r1862, 3;
	add.s32 	%r1203, %r1200, %r1202;
	st.shared.v2.u32 	[%r1203], {%r1741, %r1740};
	st.shared.v2.u32 	[%r1203+4096], {%r1743, %r1742};
	st.shared.v2.u32 	[%r1203+8192], {%r1745, %r1744};
	st.shared.v2.u32 	[%r1203+12288], {%r1747, %r1746};
	st.shared.v2.u32 	[%r1203+16384], {%r1749, %r1748};
	st.shared.v2.u32 	[%r1203+20480], {%r1751, %r1750};
	st.shared.v2.u32 	[%r1203+24576], {%r1753, %r1752};
	st.shared.v2.u32 	[%r1203+28672], {%r1755, %r1754};
	st.shared.v2.u32 	[%r1203+32768], {%r1757, %r1756};
	st.shared.v2.u32 	[%r1203+36864], {%r1759, %r1758};
	bar.sync 	0;
	mul.lo.s32 	%r1204, %r1862, 10;
	min.s32 	%r58, %r52, %r1204;
	shl.b32 	%r1205, %r3, 3;
	add.s32 	%r59, %r1200, %r1205;
	sub.s32 	%r1206, %r58, %r1188;
	max.s32 	%r1762, %r1206, 0;
	min.s32 	%r1761, %r3, %r58;
	setp.ge.s32 	%p209, %r1762, %r1761;
	@%p209 bra 	$L__BB39_34;
$L__BB39_33:
	add.s32 	%r1207, %r1762, %r1761;
	shr.s32 	%r1208, %r1207, 1;
	shl.b32 	%r1209, %r1208, 3;
	add.s32 	%r1211, %r1199, %r1209;
	ld.shared.u32 	%r1212, [%r1211+2048];
	not.b32 	%r1213, %r1208;
	add.s32 	%r1214, %r58, %r1213;
	shl.b32 	%r1215, %r1214, 3;
	add.s32 	%r1216, %r59, %r1215;
	ld.shared.u32 	%r1217, [%r1216];
	setp.lt.s32 	%p210, %r1217, %r1212;
	add.s32 	%r1218, %r1208, 1;
	selp.b32 	%r1762, %r1762, %r1218, %p210;
	selp.b32 	%r1761, %r1208, %r1761, %p210;
	setp.lt.s32 	%p211, %r1762, %r1761;
	@%p211 bra 	$L__BB39_33;
$L__BB39_34:
	sub.s32 	%r67, %r58, %r1762;
	setp.ge.s32 	%p212, %r67, %r1188;
	mov.b32 	%r1789, 0;
	@%p212 bra 	$L__BB39_59;
	shl.b32 	%r1222, %r67, 3;
	add.s32 	%r68, %r59, %r1222;
	ld.shared.u32 	%r69, [%r68];
	setp.lt.s32 	%p213, %r1762, 1;
	mov.b32 	%r1766, 0;
	mov.u32 	%r1765, %r1762;
	@%p213 bra 	$L__BB39_37;
	mul.lo.s32 	%r1223, %r1762, 511;
	shr.s32 	%r1224, %r1223, 9;
	shl.b32 	%r1225, %r1224, 3;
	add.s32 	%r1227, %r1199, %r1225;
	ld.shared.u32 	%r1228, [%r1227+2048];
	setp.lt.s32 	%p214, %r1228, %r69;
	add.s32 	%r1229, %r1224, 1;
	selp.b32 	%r1765, %r1762, %r1224, %p214;
	selp.b32 	%r1766, %r1229, 0, %p214;
$L__BB39_37:
	setp.ge.s32 	%p215, %r1766, %r1765;
	@%p215 bra 	$L__BB39_39;
	mad.lo.s32 	%r1230, %r1765, 127, %r1766;
	shr.s32 	%r1231, %r1230, 7;
	shl.b32 	%r1232, %r1231, 3;
	add.s32 	%r1234, %r1199, %r1232;
	ld.shared.u32 	%r1235, [%r1234+2048];
	setp.lt.s32 	%p216, %r1235, %r69;
	add.s32 	%r1236, %r1231, 1;
	selp.b32 	%r1765, %r1765, %r1231, %p216;
	selp.b32 	%r1766, %r1236, %r1766, %p216;
$L__BB39_39:
	setp.ge.s32 	%p217, %r1766, %r1765;
	@%p217 bra 	$L__BB39_41;
	mad.lo.s32 	%r1237, %r1765, 31, %r1766;
	shr.s32 	%r1238, %r1237, 5;
	shl.b32 	%r1239, %r1238, 3;
	add.s32 	%r1241, %r1199, %r1239;
	ld.shared.u32 	%r1242, [%r1241+2048];
	setp.lt.s32 	%p218, %r1242, %r69;
	add.s32 	%r1243, %r1238, 1;
	selp.b32 	%r1765, %r1765, %r1238, %p218;
	selp.b32 	%r1766, %r1243, %r1766, %p218;
$L__BB39_41:
	setp.ge.s32 	%p219, %r1766, %r1765;
	@%p219 bra 	$L__BB39_43;
	mad.lo.s32 	%r1244, %r1765, 15, %r1766;
	shr.s32 	%r1245, %r1244, 4;
	shl.b32 	%r1246, %r1245, 3;
	add.s32 	%r1248, %r1199, %r1246;
	ld.shared.u32 	%r1249, [%r1248+2048];
	setp.lt.s32 	%p220, %r1249, %r69;
	add.s32 	%r1250, %r1245, 1;
	selp.b32 	%r1765, %r1765, %r1245, %p220;
	selp.b32 	%r1766, %r1250, %r1766, %p220;
$L__BB39_43:
	setp.ge.s32 	%p221, %r1766, %r1765;
	@%p221 bra 	$L__BB39_45;
$L__BB39_44:
	add.s32 	%r1252, %r1766, %r1765;
	shr.s32 	%r1253, %r1252, 1;
	shl.b32 	%r1254, %r1253, 3;
	add.s32 	%r1256, %r1199, %r1254;
	ld.shared.u32 	%r1257, [%r1256+2048];
	setp.lt.s32 	%p222, %r1257, %r69;
	add.s32 	%r1258, %r1253, 1;
	selp.b32 	%r1765, %r1765, %r1253, %p222;
	selp.b32 	%r1766, %r1258, %r1766, %p222;
	setp.lt.s32 	%p223, %r1766, %r1765;
	@%p223 bra 	$L__BB39_44;
$L__BB39_45:
	setp.lt.s32 	%p224, %r67, 1;
	mov.b32 	%r1777, 0;
	mov.u32 	%r1776, %r67;
	@%p224 bra 	$L__BB39_47;
	mul.lo.s32 	%r1261, %r67, 511;
	shr.s32 	%r1262, %r1261, 9;
	shl.b32 	%r1263, %r1262, 3;
	add.s32 	%r1264, %r59, %r1263;
	ld.shared.u32 	%r1265, [%r1264];
	setp.lt.s32 	%p225, %r1265, %r69;
	add.s32 	%r1266, %r1262, 1;
	selp.b32 	%r1776, %r67, %r1262, %p225;
	selp.b32 	%r1777, %r1266, 0, %p225;
$L__BB39_47:
	setp.ge.s32 	%p226, %r1777, %r1776;
	@%p226 bra 	$L__BB39_49;
	mad.lo.s32 	%r1268, %r1776, 127, %r1777;
	shr.s32 	%r1269, %r1268, 7;
	shl.b32 	%r1270, %r1269, 3;
	add.s32 	%r1271, %r59, %r1270;
	ld.shared.u32 	%r1272, [%r1271];
	setp.lt.s32 	%p227, %r1272, %r69;
	add.s32 	%r1273, %r1269, 1;
	selp.b32 	%r1776, %r1776, %r1269, %p227;
	selp.b32 	%r1777, %r1273, %r1777, %p227;
$L__BB39_49:
	setp.ge.s32 	%p228, %r1777, %r1776;
	@%p228 bra 	$L__BB39_51;
	mad.lo.s32 	%r1274, %r1776, 31, %r1777;
	shr.s32 	%r1275, %r1274, 5;
	shl.b32 	%r1276, %r1275, 3;
	add.s32 	%r1277, %r59, %r1276;
	ld.shared.u32 	%r1278, [%r1277];
	setp.lt.s32 	%p229, %r1278, %r69;
	add.s32 	%r1279, %r1275, 1;
	selp.b32 	%r1776, %r1776, %r1275, %p229;
	selp.b32 	%r1777, %r1279, %r1777, %p229;
$L__BB39_51:
	setp.ge.s32 	%p230, %r1777, %r1776;
	@%p230 bra 	$L__BB39_53;
	mad.lo.s32 	%r1280, %r1776, 15, %r1777;
	shr.s32 	%r1281, %r1280, 4;
	shl.b32 	%r1282, %r1281, 3;
	add.s32 	%r1283, %r59, %r1282;
	ld.shared.u32 	%r1284, [%r1283];
	setp.lt.s32 	%p231, %r1284, %r69;
	add.s32 	%r1285, %r1281, 1;
	selp.b32 	%r1776, %r1776, %r1281, %p231;
	selp.b32 	%r1777, %r1285, %r1777, %p231;
$L__BB39_53:
	setp.ge.s32 	%p232, %r1777, %r1776;
	@%p232 bra 	$L__BB39_55;
$L__BB39_54:
	add.s32 	%r1287, %r1777, %r1776;
	shr.s32 	%r1288, %r1287, 1;
	shl.b32 	%r1289, %r1288, 3;
	add.s32 	%r1290, %r59, %r1289;
	ld.shared.u32 	%r1291, [%r1290];
	setp.lt.s32 	%p233, %r1291, %r69;
	add.s32 	%r1292, %r1288, 1;
	selp.b32 	%r1776, %r1776, %r1288, %p233;
	selp.b32 	%r1777, %r1292, %r1777, %p233;
	setp.lt.s32 	%p234, %r1777, %r1776;
	@%p234 bra 	$L__BB39_54;
$L__BB39_55:
	sub.s32 	%r1295, %r1762, %r1766;
	sub.s32 	%r114, %r67, %r1777;
	add.s32 	%r115, %r114, %r1295;
	shr.s32 	%r1296, %r115, 1;
	max.s32 	%r116, %r1296, %r114;
	add.s32 	%r1298, %r1777, %r116;
	add.s32 	%r1299, %r1298, 1;
	min.s32 	%r1300, %r1299, %r1188;
	sub.s32 	%r1786, %r1300, %r67;
	setp.lt.s32 	%p235, %r1786, 1;
	mov.b32 	%r1787, 0;
	@%p235 bra 	$L__BB39_58;
	mov.b32 	%r1787, 0;
$L__BB39_57:
	add.s32 	%r1302, %r1787, %r1786;
	shr.s32 	%r1303, %r1302, 1;
	shl.b32 	%r1304, %r1303, 3;
	add.s32 	%r1305, %r68, %r1304;
	ld.shared.u32 	%r1306, [%r1305];
	setp.lt.s32 	%p236, %r69, %r1306;
	add.s32 	%r1307, %r1303, 1;
	selp.b32 	%r1786, %r1303, %r1786, %p236;
	selp.b32 	%r1787, %r1787, %r1307, %p236;
	setp.lt.s32 	%p237, %r1787, %r1786;
	@%p237 bra 	$L__BB39_57;
$L__BB39_58:
	add.s32 	%r1308, %r114, %r1787;
	min.s32 	%r1309, %r1308, %r116;
	sub.s32 	%r1310, %r115, %r1309;
	add.s32 	%r1311, %r1309, 1;
	setp.eq.s32 	%p238, %r1310, %r1311;
	setp.lt.s32 	%p239, %r116, %r1308;
	and.pred  	%p240, %p238, %p239;
	add.s32 	%r1762, %r1310, %r1766;
	selp.u32 	%r1789, 1, 0, %p240;
$L__BB39_59:
	sub.s32 	%r1312, %r58, %r1762;
	add.s32 	%r1313, %r1312, %r1789;
	setp.eq.s32 	%p241, %r1862, 0;
	shl.b32 	%r1315, %r3, 16;
	or.b32  	%r1316, %r1315, %r1188;
	shl.b32 	%r1317, %r1762, 16;
	or.b32  	%r1318, %r1313, %r1317;
	selp.b32 	%r1319, %r1316, %r1318, %p241;
	add.s32 	%r1320, %r1862, -1;
	selp.b32 	%r1321, 511, %r1320, %p241;
	shl.b32 	%r1322, %r1321, 2;
	add.s32 	%r1324, %r1199, %r1322;
	st.shared.u32 	[%r1324], %r1319;
	bar.sync 	0;
	shl.b32 	%r1325, %r1862, 2;
	add.s32 	%r1326, %r1199, %r1325;
	ld.shared.u32 	%r1327, [%r1326];
	shr.s32 	%r127, %r1327, 16;
	and.b32  	%r1329, %r1327, 65535;
	add.s32 	%r1799, %r1313, %r3;
	add.s32 	%r129, %r1329, %r3;
	shl.b32 	%r1330, %r1313, 3;
	add.s32 	%r130, %r59, %r1330;
	ld.shared.u32 	%r131, [%r130];
	shl.b32 	%r1331, %r1762, 3;
	add.s32 	%r1332, %r1199, %r1331;
	add.s32 	%r132, %r1332, 2048;
	ld.shared.v2.u32 	{%r135, %r136}, [%r1332+2048];
	setp.lt.s32 	%p242, %r131, %r135;
	setp.lt.s32 	%p243, %r1762, %r127;
	setp.lt.s32 	%p244, %r1799, %r129;
	and.pred  	%p245, %p243, %p244;
	setp.eq.s32 	%p246, %r131, %r135;
	and.pred  	%p1, %p245, %p246;
	mov.u32 	%r1790, %r135;
	mov.u32 	%r1791, %r136;
	@%p242 bra 	$L__BB39_61;
	add.s32 	%r1762, %r1762, 1;
	ld.shared.v2.u32 	{%r1790, %r1791}, [%r132+8];
$L__BB39_61:
	setp.lt.s32 	%p247, %r135, %r131;
	mov.u32 	%r1798, %r131;
	@%p247 bra 	$L__BB39_63;
	add.s32 	%r1799, %r1799, 1;
	ld.shared.u32 	%r1798, [%r130+8];
$L__BB39_63:
	setp.lt.s32 	%p248, %r1798, %r1790;
	setp.ge.s32 	%p249, %r1762, %r127;
	setp.ge.s32 	%p250, %r1799, %r129;
	or.pred  	%p251, %p249, %p250;
	setp.ne.s32 	%p252, %r1798, %r1790;
	or.pred  	%p2, %p251, %p252;
	mov.u32 	%r1795, %r1790;
	mov.u32 	%r1796, %r1791;
	@%p248 bra 	$L__BB39_65;
	add.s32 	%r147, %r1762, 1;
	shl.b32 	%r1333, %r1762, 3;
	add.s32 	%r1335, %r1199, %r1333;
	ld.shared.v2.u32 	{%r1795, %r1796}, [%r1335+2056];
	mov.u32 	%r1762, %r147;
$L__BB39_65:
	setp.lt.s32 	%p253, %r1790, %r1798;
	@%p253 bra 	$L__BB39_67;
	add.s32 	%r153, %r1799, 1;
	shl.b32 	%r1336, %r1799, 3;
	add.s32 	%r1338, %r1199, %r1336;
	ld.shared.u32 	%r1798, [%r1338+2056];
	mov.u32 	%r1799, %r153;
$L__BB39_67:
	setp.lt.s32 	%p254, %r1798, %r1795;
	setp.ge.s32 	%p255, %r1762, %r127;
	setp.ge.s32 	%p256, %r1799, %r129;
	or.pred  	%p257, %p255, %p256;
	setp.ne.s32 	%p258, %r1798, %r1795;
	or.pred  	%p3, %p257, %p258;
	mov.u32 	%r1800, %r1795;
	mov.u32 	%r1801, %r1796;
	@%p254 bra 	$L__BB39_69;
	add.s32 	%r157, %r1762, 1;
	shl.b32 	%r1339, %r1762, 3;
	add.s32 	%r1341, %r1199, %r1339;
	ld.shared.v2.u32 	{%r1800, %r1801}, [%r1341+2056];
	mov.u32 	%r1762, %r157;
$L__BB39_69:
	setp.lt.s32 	%p259, %r1795, %r1798;
	@%p259 bra 	$L__BB39_71;
	add.s32 	%r163, %r1799, 1;
	shl.b32 	%r1342, %r1799, 3;
	add.s32 	%r1344, %r1199, %r1342;
	ld.shared.u32 	%r1798, [%r1344+2056];
	mov.u32 	%r1799, %r163;
$L__BB39_71:
	setp.lt.s32 	%p260, %r1798, %r1800;
	setp.ge.s32 	%p261, %r1762, %r127;
	setp.ge.s32 	%p262, %r1799, %r129;
	or.pred  	%p263, %p261, %p262;
	setp.ne.s32 	%p264, %r1798, %r1800;
	or.pred  	%p4, %p263, %p264;
	mov.u32 	%r1805, %r1800;
	mov.u32 	%r1806, %r1801;
	@%p260 bra 	$L__BB39_73;
	add.s32 	%r167, %r1762, 1;
	shl.b32 	%r1345, %r1762, 3;
	add.s32 	%r1347, %r1199, %r1345;
	ld.shared.v2.u32 	{%r1805, %r1806}, [%r1347+2056];
	mov.u32 	%r1762, %r167;
$L__BB39_73:
	setp.lt.s32 	%p265, %r1800, %r1798;
	@%p265 bra 	$L__BB39_75;
	add.s32 	%r173, %r1799, 1;
	shl.b32 	%r1348, %r1799, 3;
	add.s32 	%r1350, %r1199, %r1348;
	ld.shared.u32 	%r1798, [%r1350+2056];
	mov.u32 	%r1799, %r173;
$L__BB39_75:
	setp.lt.s32 	%p266, %r1798, %r1805;
	setp.ge.s32 	%p267, %r1762, %r127;
	setp.ge.s32 	%p268, %r1799, %r129;
	or.pred  	%p269, %p267, %p268;
	setp.ne.s32 	%p270, %r1798, %r1805;
	or.pred  	%p5, %p269, %p270;
	mov.u32 	%r1810, %r1805;
	mov.u32 	%r1811, %r1806;
	@%p266 bra 	$L__BB39_77;
	add.s32 	%r177, %r1762, 1;
	shl.b32 	%r1351, %r1762, 3;
	mov.u32 	%r1352, _ZN6thrust24THRUST_300001_SM_1000_NS8cuda_cub4core6detail5shmemE;
	add.s32 	%r1353, %r1352, %r1351;
	ld.shared.v2.u32 	{%r1810, %r1811}, [%r1353+2056];
	mov.u32 	%r1762, %r177;
$L__BB39_77:
	setp.lt.s32 	%p271, %r1805, %r1798;
	@%p271 bra 	$L__BB39_79;
	add.s32 	%r183, %r1799, 1;
	shl.b32 	%r1354, %r1799, 3;
	mov.u32 	%r1355, _ZN6thrust24THRUST_300001_SM_1000_NS8cuda_cub4core6detail5shmemE;
	add.s32 	%r1356, %r1355, %r1354;
	ld.shared.u32 	%r1798, [%r1356+2056];
	mov.u32 	%r1799, %r183;
$L__BB39_79:
	setp.lt.s32 	%p272, %r1798, %r1810;
	setp.ge.s32 	%p273, %r1762, %r127;
	setp.ge.s32 	%p274, %r1799, %r129;
	or.pred  	%p275, %p273, %p274;
	setp.ne.s32 	%p276, %r1798, %r1810;
	or.pred  	%p6, %p275, %p276;
	mov.u32 	%r1815, %r1810;
	mov.u32 	%r1816, %r1811;
	@%p272 bra 	$L__BB39_81;
	add.s32 	%r187, %r1762, 1;
	shl.b32 	%r1357, %r1762, 3;
	mov.u32 	%r1358, _ZN6thrust24THRUST_300001_SM_1000_NS8cuda_cub4core6detail5shmemE;
	add.s32 	%r1359, %r1358, %r1357;
	ld.shared.v2.u32 	{%r1815, %r1816}, [%r1359+2056];
	mov.u32 	%r1762, %r187;
$L__BB39_81:
	setp.lt.s32 	%p277, %r1810, %r1798;
	@%p277 bra 	$L__BB39_83;
	add.s32 	%r193, %r1799, 1;
	shl.b32 	%r1360, %r1799, 3;
	mov.u32 	%r1361, _ZN6thrust24THRUST_300001_SM_1000_NS8cuda_cub4core6detail5shmemE;
	add.s32 	%r1362, %r1361, %r1360;
	ld.shared.u32 	%r1798, [%r1362+2056];
	mov.u32 	%r1799, %r193;
$L__BB39_83:
	setp.lt.s32 	%p278, %r1798, %r1815;
	mov.u32 	%r1820, %r1815;
	mov.u32 	%r1821, %r1816;
	mov.u32 	%r1827, %r1762;
	@%p278 bra 	$L__BB39_85;
	add.s32 	%r1827, %r1762, 1;
	shl.b32 	%r1363, %r1762, 3;
	mov.u32 	%r1364, _ZN6thrust24THRUST_300001_SM_1000_NS8cuda_cub4core6detail5shmemE;
	add.s32 	%r1365, %r1364, %r1363;
	ld.shared.v2.u32 	{%r1820, %r1821}, [%r1365+2056];
$L__BB39_85:
	setp.lt.s32 	%p279, %r1815, %r1798;
	mov.u32 	%r1828, %r1798;
	mov.u32 	%r1829, %r1799;
	@%p279 bra 	$L__BB39_87;
	add.s32 	%r1829, %r1799, 1;
	shl.b32 	%r1366, %r1799, 3;
	mov.u32 	%r1367, _ZN6thrust24THRUST_300001_SM_1000_NS8cuda_cub4core6detail5shmemE;
	add.s32 	%r1368, %r1367, %r1366;
	ld.shared.u32 	%r1828, [%r1368+2056];
$L__BB39_87:
	setp.lt.s32 	%p280, %r1828, %r1820;
	setp.lt.s32 	%p281, %r1827, %r127;
	setp.lt.s32 	%p282, %r1829, %r129;
	setp.eq.s32 	%p283, %r1828, %r1820;
	selp.b32 	%r1369, 128, 0, %p283;
	selp.b32 	%r1370, %r1369, 0, %p282;
	selp.b32 	%r1371, %r1370, 0, %p281;
	setp.eq.s32 	%p284, %r1798, %r1815;
	setp.lt.s32 	%p285, %r1799, %r129;
	setp.lt.s32 	%p286, %r1762, %r127;
	selp.b32 	%r1372, 64, 0, %p284;
	selp.b32 	%r1373, %r1372, 0, %p285;
	selp.b32 	%r1374, %r1373, 0, %p286;
	or.b32  	%r1375, %r1374, %r1371;
	selp.b32 	%r1376, 0, 16, %p5;
	selp.b32 	%r1377, 0, 8, %p4;
	selp.u32 	%r1378, 1, 0, %p1;
	selp.b32 	%r1379, 0, 2, %p2;
	or.b32  	%r1380, %r1379, %r1378;
	selp.b32 	%r1381, 0, 4, %p3;
	or.b32  	%r1382, %r1380, %r1381;
	or.b32  	%r1383, %r1382, %r1377;
	or.b32  	%r1384, %r1383, %r1376;
	selp.b32 	%r1385, 0, 32, %p6;
	or.b32  	%r1386, %r1384, %r1385;
	or.b32  	%r207, %r1375, %r1386;
	mov.u32 	%r1825, %r1820;
	mov.u32 	%r1826, %r1821;
	@%p280 bra 	$L__BB39_89;
	add.s32 	%r208, %r1827, 1;
	shl.b32 	%r1387, %r1827, 3;
	mov.u32 	%r1388, _ZN6thrust24THRUST_300001_SM_1000_NS8cuda_cub4core6detail5shmemE;
	add.s32 	%r1389, %r1388, %r1387;
	ld.shared.v2.u32 	{%r1825, %r1826}, [%r1389+2056];
	mov.u32 	%r1827, %r208;
$L__BB39_89:
	setp.lt.s32 	%p287, %r1820, %r1828;
	@%p287 bra 	$L__BB39_91;
	add.s32 	%r214, %r1829, 1;
	shl.b32 	%r1390, %r1829, 3;
	mov.u32 	%r1391, _ZN6thrust24THRUST_300001_SM_1000_NS8cuda_cub4core6detail5shmemE;
	add.s32 	%r1392, %r1391, %r1390;
	ld.shared.u32 	%r1828, [%r1392+2056];
	mov.u32 	%r1829, %r214;
$L__BB39_91:
	setp.lt.s32 	%p288, %r1828, %r1825;
	mov.u32 	%r1830, %r1825;
	mov.u32 	%r1831, %r1826;
	mov.u32 	%r1832, %r1827;
	@%p288 bra 	$L__BB39_93;
	add.s32 	%r1832, %r1827, 1;
	shl.b32 	%r1393, %r1827, 3;
	mov.u32 	%r1394, _ZN6thrust24THRUST_300001_SM_1000_NS8cuda_cub4core6detail5shmemE;
	add.s32 	%r1395, %r1394, %r1393;
	ld.shared.v2.u32 	{%r1830, %r1831}, [%r1395+2056];
$L__BB39_93:
	setp.lt.s32 	%p289, %r1825, %r1828;
	mov.u32 	%r1833, %r1828;
	mov.u32 	%r1834, %r1829;
	@%p289 bra 	$L__BB39_95;
	add.s32 	%r1834, %r1829, 1;
	shl.b32 	%r1396, %r1829, 3;
	mov.u32 	%r1397, _ZN6thrust24THRUST_300001_SM_1000_NS8cuda_cub4core6detail5shmemE;
	add.s32 	%r1398, %r1397, %r1396;
	ld.shared.u32 	%r1833, [%r1398+2056];
$L__BB39_95:
	setp.lt.s32 	%p290, %r1832, %r127;
	setp.lt.s32 	%p291, %r1834, %r129;
	setp.eq.s32 	%p292, %r1833, %r1830;
	selp.b32 	%r1399, 512, 0, %p292;
	selp.b32 	%r1400, %r1399, 0, %p291;
	selp.b32 	%r1401, %r1400, 0, %p290;
	setp.eq.s32 	%p293, %r1828, %r1825;
	setp.lt.s32 	%p294, %r1829, %r129;
	setp.lt.s32 	%p295, %r1827, %r127;
	selp.b32 	%r1402, 256, 0, %p293;
	selp.b32 	%r1403, %r1402, 0, %p294;
	selp.b32 	%r1404, %r1403, 0, %p295;
	or.b32  	%r1405, %r1404, %r1401;
	or.b32  	%r228, %r1405, %r207;
	bar.sync 	0;
	popc.b32 	%r229, %r228;
	setp.ne.s32 	%p296, %r2, 0;
	@%p296 bra 	$L__BB39_100;
	shr.u32 	%r230, %r1862, 5;
	// begin inline asm
	mov.u32 %r1597, %laneid;
	// end inline asm
	mov.b32 	%r1600, 1;
	mov.b32 	%r1625, 0;
	mov.b32 	%r1627, -1;
	// begin inline asm
	{  .reg .s32 r0;  .reg .pred p;  shfl.sync.up.b32 r0|p, %r229, %r1600, %r1625, %r1627;  @p add.s32 r0, r0, %r229;  mov.s32 %r1598, r0;}
	// end inline asm
	mov.b32 	%r1606, 2;
	// begin inline asm
	{  .reg .s32 r0;  .reg .pred p;  shfl.sync.up.b32 r0|p, %r1598, %r1606, %r1625, %r1627;  @p add.s32 r0, r0, %r1598;  mov.s32 %r1604, r0;}
	// end inline asm
	mov.b32 	%r1612, 4;
	// begin inline asm
	{  .reg .s32 r0;  .reg .pred p;  shfl.sync.up.b32 r0|p, %r1604, %r1612, %r1625, %r1627;  @p add.s32 r0, r0, %r1604;  mov.s32 %r1610, r0;}
	// end inline asm
	mov.b32 	%r1618, 8;
	// begin inline asm
	{  .reg .s32 r0;  .reg .pred p;  shfl.sync.up.b32 r0|p, %r1610, %r1618, %r1625, %r1627;  @p add.s32 r0, r0, %r1610;  mov.s32 %r1616, r0;}
	// end inline asm
	mov.b32 	%r1624, 16;
	// begin inline asm
	{  .reg .s32 r0;  .reg .pred p;  shfl.sync.up.b32 r0|p, %r1616, %r1624, %r1625, %r1627;  @p add.s32 r0, r0, %r1616;  mov.s32 %r1622, r0;}
	// end inline asm
	setp.ne.s32 	%p345, %r1597, 31;
	@%p345 bra 	$L__BB39_98;
	shl.b32 	%r1628, %r230, 2;
	mov.u32 	%r1629, _ZN6thrust24THRUST_300001_SM_1000_NS8cuda_cub4core6detail5shmemE;
	add.s32 	%r1630, %r1629, %r1628;
	st.shared.u32 	[%r1630], %r1622;
$L__BB39_98:
	setp.ne.s32 	%p346, %r1862, 0;
	bar.sync 	0;
	ld.shared.v4.u32 	{%r1632, %r1633, %r1634, %r1635}, [_ZN6thrust24THRUST_300001_SM_1000_NS8cuda_cub4core6detail5shmemE];
	shr.u32 	%r1636, %r1862, 5;
	add.s32 	%r1637, %r1633, %r1632;
	setp.eq.s32 	%p347, %r1636, 2;
	selp.b32 	%r1638, %r1637, %r1632, %p347;
	add.s32 	%r1639, %r1637, %r1634;
	setp.eq.s32 	%p348, %r1636, 3;
	selp.b32 	%r1640, %r1639, %r1638, %p348;
	add.s32 	%r1641, %r1639, %r1635;
	setp.eq.s32 	%p349, %r1636, 4;
	selp.b32 	%r1642, %r1641, %r1640, %p349;
	ld.shared.v4.u32 	{%r1643, %r1644, %r1645, %r1646}, [_ZN6thrust24THRUST_300001_SM_1000_NS8cuda_cub4core6detail5shmemE+16];
	add.s32 	%r1647, %r1641, %r1643;
	setp.eq.s32 	%p350, %r1636, 5;
	selp.b32 	%r1648, %r1647, %r1642, %p350;
	add.s32 	%r1649, %r1647, %r1644;
	setp.eq.s32 	%p351, %r1636, 6;
	selp.b32 	%r1650, %r1649, %r1648, %p351;
	add.s32 	%r1651, %r1649, %r1645;
	setp.eq.s32 	%p352, %r1636, 7;
	selp.b32 	%r1652, %r1651, %r1650, %p352;
	add.s32 	%r1653, %r1651, %r1646;
	setp.eq.s32 	%p353, %r1636, 8;
	selp.b32 	%r1654, %r1653, %r1652, %p353;
	ld.shared.v4.u32 	{%r1655, %r1656, %r1657, %r1658}, [_ZN6thrust24THRUST_300001_SM_1000_NS8cuda_cub4core6detail5shmemE+32];
	add.s32 	%r1659, %r1653, %r1655;
	setp.eq.s32 	%p354, %r1636, 9;
	selp.b32 	%r1660, %r1659, %r1654, %p354;
	add.s32 	%r1661, %r1659, %r1656;
	setp.eq.s32 	%p355, %r1636, 10;
	selp.b32 	%r1662, %r1661, %r1660, %p355;
	add.s32 	%r1663, %r1661, %r1657;
	setp.eq.s32 	%p356, %r1636, 11;
	selp.b32 	%r1664, %r1663, %r1662, %p356;
	add.s32 	%r1665, %r1663, %r1658;
	setp.eq.s32 	%p357, %r1636, 12;
	selp.b32 	%r1666, %r1665, %r1664, %p357;
	ld.shared.v4.u32 	{%r1667, %r1668, %r1669, %r1670}, [_ZN6thrust24THRUST_300001_SM_1000_NS8cuda_cub4core6detail5shmemE+48];
	add.s32 	%r1671, %r1665, %r1667;
	setp.eq.s32 	%p358, %r1636, 13;
	selp.b32 	%r1672, %r1671, %r1666, %p358;
	add.s32 	%r1673, %r1671, %r1668;
	setp.eq.s32 	%p359, %r1636, 14;
	selp.b32 	%r1674, %r1673, %r1672, %p359;
	add.s32 	%r1675, %r1673, %r1669;
	setp.eq.s32 	%p360, %r1636, 15;
	selp.b32 	%r1676, %r1675, %r1674, %p360;
	add.s32 	%r1844, %r1675, %r1670;
	setp.lt.u32 	%p361, %r1862, 32;
	selp.b32 	%r1677, 0, %r1676, %p361;
	setp.eq.s32 	%p362, %r1597, 0;
	sub.s32 	%r1678, %r1622, %r229;
	selp.b32 	%r1679, 0, %r1678, %p362;
	add.s32 	%r1842, %r1677, %r1679;
	mov.b32 	%r1846, 0;
	@%p346 bra 	$L__BB39_130;
	add.s64 	%rd101, %rd2, 256;
	mov.b32 	%r1680, 101;
	// begin inline asm
	st.relaxed.gpu.v2.u32 [%rd101], {%r1680, %r1844};
	// end inline asm
	bra.uni 	$L__BB39_130;
$L__BB39_100:
	// begin inline asm
	mov.u32 %r1406, %laneid;
	// end inline asm
	mov.b32 	%r1409, 1;
	mov.b32 	%r1434, 0;
	mov.b32 	%r1436, -1;
	// begin inline asm
	{  .reg .s32 r0;  .reg .pred p;  shfl.sync.up.b32 r0|p, %r229, %r1409, %r1434, %r1436;  @p add.s32 r0, r0, %r229;  mov.s32 %r1407, r0;}
	// end inline asm
	mov.b32 	%r1415, 2;
	// begin inline asm
	{  .reg .s32 r0;  .reg .pred p;  shfl.sync.up.b32 r0|p, %r1407, %r1415, %r1434, %r1436;  @p add.s32 r0, r0, %r1407;  mov.s32 %r1413, r0;}
	// end inline asm
	mov.b32 	%r1421, 4;
	// begin inline asm
	{  .reg .s32 r0;  .reg .pred p;  shfl.sync.up.b32 r0|p, %r1413, %r1421, %r1434, %r1436;  @p add.s32 r0, r0, %r1413;  mov.s32 %r1419, r0;}
	// end inline asm
	mov.b32 	%r1427, 8;
	// begin inline asm
	{  .reg .s32 r0;  .reg .pred p;  shfl.sync.up.b32 r0|p, %r1419, %r1427, %r1434, %r1436;  @p add.s32 r0, r0, %r1419;  mov.s32 %r1425, r0;}
	// end inline asm
	mov.b32 	%r1433, 16;
	// begin inline asm
	{  .reg .s32 r0;  .reg .pred p;  shfl.sync.up.b32 r0|p, %r1425, %r1433, %r1434, %r1436;  @p add.s32 r0, r0, %r1425;  mov.s32 %r1431, r0;}
	// end inline asm
	setp.ne.s32 	%p297, %r1406, 31;
	@%p297 bra 	$L__BB39_102;
	shr.u32 	%r1437, %r1862, 3;
	and.b32  	%r1438, %r1437, 124;
	mov.u32 	%r1439, _ZN6thrust24THRUST_300001_SM_1000_NS8cuda_cub4core6detail5shmemE;
	add.s32 	%r1440, %r1439, %r1438;
	st.shared.u32 	[%r1440], %r1431;
$L__BB39_102:
	sub.s32 	%r1441, %r1431, %r229;
	bar.sync 	0;
	ld.shared.v4.u32 	{%r1442, %r1443, %r1444, %r1445}, [_ZN6thrust24THRUST_300001_SM_1000_NS8cuda_cub4core6detail5shmemE];
	shr.u32 	%r1446, %r1862, 5;
	add.s32 	%r1447, %r1443, %r1442;
	setp.eq.s32 	%p298, %r1446, 2;
	selp.b32 	%r1448, %r1447, %r1442, %p298;
	add.s32 	%r1449, %r1447, %r1444;
	setp.eq.s32 	%p299, %r1446, 3;
	selp.b32 	%r1450, %r1449, %r1448, %p299;
	add.s32 	%r1451, %r1449, %r1445;
	setp.eq.s32 	%p300, %r1446, 4;
	selp.b32 	%r1452, %r1451, %r1450, %p300;
	ld.shared.v4.u32 	{%r1453, %r1454, %r1455, %r1456}, [_ZN6thrust24THRUST_300001_SM_1000_NS8cuda_cub4core6detail5shmemE+16];
	add.s32 	%r1457, %r1451, %r1453;
	setp.eq.s32 	%p301, %r1446, 5;
	selp.b32 	%r1458, %r1457, %r1452, %p301;
	add.s32 	%r1459, %r1457, %r1454;
	setp.eq.s32 	%p302, %r1446, 6;
	selp.b32 	%r1460, %r1459, %r1458, %p302;
	add.s32 	%r1461, %r1459, %r1455;
	setp.eq.s32 	%p303, %r1446, 7;
	selp.b32 	%r1462, %r1461, %r1460, %p303;
	add.s32 	%r1463, %r1461, %r1456;
	setp.eq.s32 	%p304, %r1446, 8;
	selp.b32 	%r1464, %r1463, %r1462, %p304;
	ld.shared.v4.u32 	{%r1465, %r1466, %r1467, %r1468}, [_ZN6thrust24THRUST_300001_SM_1000_NS8cuda_cub4core6detail5shmemE+32];
	add.s32 	%r1469, %r1463, %r1465;
	setp.eq.s32 	%p305, %r1446, 9;
	selp.b32 	%r1470, %r1469, %r1464, %p305;
	add.s32 	%r1471, %r1469, %r1466;
	setp.eq.s32 	%p306, %r1446, 10;
	selp.b32 	%r1472, %r1471, %r1470, %p306;
	add.s32 	%r1473, %r1471, %r1467;
	setp.eq.s32 	%p307, %r1446, 11;
	selp.b32 	%r1474, %r1473, %r1472, %p307;
	add.s32 	%r1475, %r1473, %r1468;
	setp.eq.s32 	%p308, %r1446, 12;
	selp.b32 	%r1476, %r1475, %r1474, %p308;
	ld.shared.v4.u32 	{%r1477, %r1478, %r1479, %r1480}, [_ZN6thrust24THRUST_300001_SM_1000_NS8cuda_cub4core6detail5shmemE+48];
	add.s32 	%r1481, %r1475, %r1477;
	setp.eq.s32 	%p309, %r1446, 13;
	selp.b32 	%r1482, %r1481, %r1476, %p309;
	add.s32 	%r1483, %r1481, %r1478;
	setp.eq.s32 	%p310, %r1446, 14;
	selp.b32 	%r1484, %r1483, %r1482, %p310;
	add.s32 	%r1485, %r1483, %r1479;
	setp.eq.s32 	%p311, %r1446, 15;
	selp.b32 	%r1486, %r1485, %r1484, %p311;
	add.s32 	%r237, %r1485, %r1480;
	setp.gt.u32 	%p312, %r1862, 31;
	setp.lt.u32 	%p313, %r1862, 32;
	setp.eq.s32 	%p314, %r1406, 0;
	selp.b32 	%r1487, 0, %r1441, %p314;
	add.s32 	%r1842, %r1486, %r1487;
	selp.b32 	%r239, %r1441, %r1842, %p313;
	@%p312 bra 	$L__BB39_127;
	setp.ne.s32 	%p315, %r1862, 0;
	mul.wide.u32 	%rd84, %r2, 8;
	add.s64 	%rd11, %rd2, %rd84;
	@%p315 bra 	$L__BB39_105;
	st.shared.u32 	[_ZN6thrust24THRUST_300001_SM_1000_NS8cuda_cub4core6detail5shmemE+108], %r237;
	add.s64 	%rd85, %rd11, 256;
	mov.b32 	%r1488, 100;
	// begin inline asm
	st.relaxed.gpu.v2.u32 [%rd85], {%r1488, %r237};
	// end inline asm
$L__BB39_105:
	mov.u32 	%r1490, %nctaid.x;
	setp.gt.u32 	%p316, %r1490, 499;
	@%p316 bra 	$L__BB39_107;
	membar.cta;
	bra.uni 	$L__BB39_108;
$L__BB39_107:
	mov.b32 	%r1491, 450;
	// begin inline asm
	nanosleep.u32 %r1491;
	// end inline asm
$L__BB39_108:
	mul.wide.u32 	%rd87, %r1862, 8;
	xor.b64  	%rd88, %rd87, -8;
	add.s64 	%rd89, %rd11, %rd88;
	add.s64 	%rd86, %rd89, 256;
	// begin inline asm
	ld.relaxed.gpu.v2.u32 {%r1840, %r1836}, [%rd86];
	// end inline asm
$L__BB39_109:
	setp.eq.s32 	%p317, %r1840, 99;
	mov.b32 	%r1494, -1;
	vote.sync.any.pred 	%p318, %p317, %r1494;
	not.pred 	%p319, %p318;
	@%p319 bra 	$L__BB39_114;
	setp.gt.u32 	%p344, %r1490, 499;
	@%p344 bra 	$L__BB39_112;
	membar.cta;
	bra.uni 	$L__BB39_113;
$L__BB39_112:
	mov.b32 	%r1594, 350;
	// begin inline asm
	nanosleep.u32 %r1594;
	// end inline asm
$L__BB39_113:
	// begin inline asm
	ld.relaxed.gpu.v2.u32 {%r1840, %r1836}, [%rd86];
	// end inline asm
	bra.uni 	$L__BB39_109;
$L__BB39_114:
	setp.eq.s32 	%p320, %r1840, 101;
	mov.b32 	%r1521, -1;
	vote.sync.ballot.b32 	%r1522, %p320, %r1521;
	// begin inline asm
	mov.u32 %r1496, %lanemask_ge;
	// end inline asm
	and.b32  	%r1523, %r1522, %r1496;
	or.b32  	%r1524, %r1523, -2147483648;
	add.s32 	%r1525, %r1524, -1;
	not.b32 	%r1526, %r1524;
	and.b32  	%r1527, %r1526, %r1525;
	popc.b32 	%r1500, %r1527;
	mov.b32 	%r1499, 1;
	// begin inline asm
	shfl.sync.down.b32 %r1497, %r1836, %r1499, %r1500, %r1521;
	// end inline asm
	setp.lt.s32 	%p322, %r1406, %r1500;
	selp.b32 	%r1528, %r1497, 0, %p322;
	add.s32 	%r1503, %r1528, %r1836;
	mov.b32 	%r1504, 2;
	// begin inline asm
	shfl.sync.down.b32 %r1502, %r1503, %r1504, %r1500, %r1521;
	// end inline asm
	add.s32 	%r1529, %r1406, 2;
	setp.gt.s32 	%p323, %r1529, %r1500;
	selp.b32 	%r1530, 0, %r1502, %p323;
	add.s32 	%r1508, %r1503, %r1530;
	mov.b32 	%r1509, 4;
	// begin inline asm
	shfl.sync.down.b32 %r1507, %r1508, %r1509, %r1500, %r1521;
	// end inline asm
	add.s32 	%r1531, %r1406, 4;
	setp.gt.s32 	%p324, %r1531, %r1500;
	selp.b32 	%r1532, 0, %r1507, %p324;
	add.s32 	%r1513, %r1508, %r1532;
	mov.b32 	%r1514, 8;
	// begin inline asm
	shfl.sync.down.b32 %r1512, %r1513, %r1514, %r1500, %r1521;
	// end inline asm
	add.s32 	%r1533, %r1406, 8;
	setp.gt.s32 	%p325, %r1533, %r1500;
	selp.b32 	%r1534, 0, %r1512, %p325;
	add.s32 	%r1518, %r1513, %r1534;
	mov.b32 	%r1519, 16;
	// begin inline asm
	shfl.sync.down.b32 %r1517, %r1518, %r1519, %r1500, %r1521;
	// end inline asm
	add.s32 	%r1535, %r1406, 16;
	setp.gt.s32 	%p326, %r1535, %r1500;
	selp.b32 	%r1536, 0, %r1517, %p326;
	add.s32 	%r1838, %r1518, %r1536;
	not.b32 	%r1537, %r1862;
	mov.u32 	%r1538, %ctaid.x;
	add.s32 	%r1839, %r1538, %r1537;
	add.s64 	%rd12, %rd2, 256;
$L__BB39_115:
	setp.ne.s32 	%p327, %r1840, 101;
	mov.b32 	%r1539, -1;
	vote.sync.all.pred 	%p328, %p327, %r1539;
	not.pred 	%p329, %p328;
	@%p329 bra 	$L__BB39_123;
	mul.wide.s32 	%rd92, %r1839, 8;
	add.s64 	%rd93, %rd12, %rd92;
	add.s64 	%rd91, %rd93, -256;
	// begin inline asm
	ld.relaxed.gpu.v2.u32 {%r1840, %r1841}, [%rd91];
	// end inline asm
$L__BB39_117:
	setp.eq.s32 	%p333, %r1840, 99;
	mov.b32 	%r1546, -1;
	vote.sync.any.pred 	%p334, %p333, %r1546;
	not.pred 	%p335, %p334;
	@%p335 bra 	$L__BB39_122;
	mov.u32 	%r1589, %nctaid.x;
	setp.gt.u32 	%p343, %r1589, 499;
	@%p343 bra 	$L__BB39_120;
	membar.cta;
	bra.uni 	$L__BB39_121;
$L__BB39_120:
	mov.b32 	%r1590, 350;
	// begin inline asm
	nanosleep.u32 %r1590;
	// end inline asm
$L__BB39_121:
	// begin inline asm
	ld.relaxed.gpu.v2.u32 {%r1840, %r1841}, [%rd91];
	// end inline asm
	bra.uni 	$L__BB39_117;
$L__BB39_122:
	setp.eq.s32 	%p336, %r1840, 101;
	mov.b32 	%r1572, -1;
	vote.sync.ballot.b32 	%r1573, %p336, %r1572;
	and.b32  	%r1574, %r1573, %r1496;
	or.b32  	%r1575, %r1574, -2147483648;
	add.s32 	%r1576, %r1575, -1;
	not.b32 	%r1577, %r1575;
	and.b32  	%r1578, %r1577, %r1576;
	popc.b32 	%r1551, %r1578;
	mov.b32 	%r1550, 1;
	// begin inline asm
	shfl.sync.down.b32 %r1548, %r1841, %r1550, %r1551, %r1572;
	// end inline asm
	setp.lt.s32 	%p338, %r1406, %r1551;
	selp.b32 	%r1579, %r1548, 0, %p338;
	add.s32 	%r1554, %r1579, %r1841;
	mov.b32 	%r1555, 2;
	// begin inline asm
	shfl.sync.down.b32 %r1553, %r1554, %r1555, %r1551, %r1572;
	// end inline asm
	add.s32 	%r1580, %r1406, 2;
	setp.gt.s32 	%p339, %r1580, %r1551;
	selp.b32 	%r1581, 0, %r1553, %p339;
	add.s32 	%r1559, %r1554, %r1581;
	mov.b32 	%r1560, 4;
	// begin inline asm
	shfl.sync.down.b32 %r1558, %r1559, %r1560, %r1551, %r1572;
	// end inline asm
	add.s32 	%r1582, %r1406, 4;
	setp.gt.s32 	%p340, %r1582, %r1551;
	selp.b32 	%r1583, 0, %r1558, %p340;
	add.s32 	%r1564, %r1559, %r1583;
	mov.b32 	%r1565, 8;
	// begin inline asm
	shfl.sync.down.b32 %r1563, %r1564, %r1565, %r1551, %r1572;
	// end inline asm
	add.s32 	%r1584, %r1406, 8;
	setp.gt.s32 	%p341, %r1584, %r1551;
	selp.b32 	%r1585, 0, %r1563, %p341;
	add.s32 	%r1569, %r1564, %r1585;
	mov.b32 	%r1570, 16;
	// begin inline asm
	shfl.sync.down.b32 %r1568, %r1569, %r1570, %r1551, %r1572;
	// end inline asm
	add.s32 	%r1586, %r1406, 16;
	setp.gt.s32 	%p342, %r1586, %r1551;
	selp.b32 	%r1587, 0, %r1568, %p342;
	add.s32 	%r1588, %r1587, %r1838;
	add.s32 	%r1838, %r1588, %r1569;
	add.s32 	%r1839, %r1839, -32;
	bra.uni 	$L__BB39_115;
$L__BB39_123:
	setp.ne.s32 	%p330, %r1862, 0;
	@%p330 bra 	$L__BB39_125;
	add.s32 	%r1542, %r1838, %r237;
	add.s64 	%rd90, %rd11, 256;
	mov.b32 	%r1541, 101;
	// begin inline asm
	st.relaxed.gpu.v2.u32 [%rd90], {%r1541, %r1542};
	// end inline asm
	st.shared.u32 	[_ZN6thrust24THRUST_300001_SM_1000_NS8cuda_cub4core6detail5shmemE+100], %r1838;
	st.shared.u32 	[_ZN6thrust24THRUST_300001_SM_1000_NS8cuda_cub4core6detail5shmemE+104], %r1542;
$L__BB39_125:
	setp.ne.s32 	%p331, %r1406, 0;
	mov.u32 	%r1842, %r239;
	@%p331 bra 	$L__BB39_127;
	st.shared.u32 	[_ZN6thrust24THRUST_300001_SM_1000_NS8cuda_cub4core6detail5shmemE+80], %r1838;
	mov.u32 	%r1842, %r1838;
$L__BB39_127:
	setp.eq.s32 	%p332, %r1862, 0;
	bar.sync 	0;
	@%p332 bra 	$L__BB39_129;
	ld.shared.u32 	%r1543, [_ZN6thrust24THRUST_300001_SM_1000_NS8cuda_cub4core6detail5shmemE+80];
	add.s32 	%r1842, %r1543, %r1842;
$L__BB39_129:
	ld.shared.u32 	%r1844, [_ZN6thrust24THRUST_300001_SM_1000_NS8cuda_cub4core6detail5shmemE+108];
	ld.shared.u32 	%r1846, [_ZN6thrust24THRUST_300001_SM_1000_NS8cuda_cub4core6detail5shmemE+100];
$L__BB39_130:
	bar.sync 	0;
	sub.s32 	%r1848, %r1842, %r1846;
	not.pred 	%p363, %p1;
	@%p363 bra 	$L__BB39_132;
	add.s32 	%r273, %r1848, 1;
	shl.b32 	%r1683, %r1848, 3;
	mov.u32 	%r1684, _ZN6thrust24THRUST_300001_SM_1000_NS8cuda_cub4core6detail5shmemE;
	add.s32 	%r1685, %r1684, %r1683;
	st.shared.v2.u32 	[%r1685+2048], {%r131, %r136};
	mov.u32 	%r1848, %r273;
$L__BB39_132:
	@%p2 bra 	$L__BB39_134;
	add.s32 	%r275, %r1848, 1;
	shl.b32 	%r1686, %r1848, 3;
	mov.u32 	%r1687, _ZN6thrust24THRUST_300001_SM_1000_NS8cuda_cub4core6detail5shmemE;
	add.s32 	%r1688, %r1687, %r1686;
	st.shared.v2.u32 	[%r1688+2048], {%r1790, %r1791};
	mov.u32 	%r1848, %r275;
$L__BB39_134:
	@%p3 bra 	$L__BB39_136;
	add.s32 	%r277, %r1848, 1;
	shl.b32 	%r1689, %r1848, 3;
	mov.u32 	%r1690, _ZN6thrust24THRUST_300001_SM_1000_NS8cuda_cub4core6detail5shmemE;
	add.s32 	%r1691, %r1690, %r1689;
	st.shared.v2.u32 	[%r1691+2048], {%r1795, %r1796};
	mov.u32 	%r1848, %r277;
$L__BB39_136:
	@%p4 bra 	$L__BB39_138;
	add.s32 	%r279, %r1848, 1;
	shl.b32 	%r1692, %r1848, 3;
	mov.u32 	%r1693, _ZN6thrust24THRUST_300001_SM_1000_NS8cuda_cub4core6detail5shmemE;
	add.s32 	%r1694, %r1693, %r1692;
	st.shared.v2.u32 	[%r1694+2048], {%r1800, %r1801};
	mov.u32 	%r1848, %r279;
$L__BB39_138:
	@%p5 bra 	$L__BB39_140;
	add.s32 	%r281, %r1848, 1;
	shl.b32 	%r1695, %r1848, 3;
	mov.u32 	%r1696, _ZN6thrust24THRUST_300001_SM_1000_NS8cuda_cub4core6detail5shmemE;
	add.s32 	%r1697, %r1696, %r1695;
	st.shared.v2.u32 	[%r1697+2048], {%r1805, %r1806};
	mov.u32 	%r1848, %r281;
$L__BB39_140:
	@%p6 bra 	$L__BB39_142;
	add.s32 	%r283, %r1848, 1;
	shl.b32 	%r1698, %r1848, 3;
	mov.u32 	%r1699, _ZN6thrust24THRUST_300001_SM_1000_NS8cuda_cub4core6detail5shmemE;
	add.s32 	%r1700, %r1699, %r1698;
	st.shared.v2.u32 	[%r1700+2048], {%r1810, %r1811};
	mov.u32 	%r1848, %r283;
$L__BB39_142:
	and.b32  	%r1701, %r207, 64;
	setp.eq.s32 	%p364, %r1701, 0;
	@%p364 bra 	$L__BB39_144;
	add.s32 	%r285, %r1848, 1;
	shl.b32 	%r1702, %r1848, 3;
	mov.u32 	%r1703, _ZN6thrust24THRUST_300001_SM_1000_NS8cuda_cub4core6detail5shmemE;
	add.s32 	%r1704, %r1703, %r1702;
	st.shared.v2.u32 	[%r1704+2048], {%r1815, %r1816};
	mov.u32 	%r1848, %r285;
$L__BB39_144:
	and.b32  	%r1705, %r207, 128;
	setp.eq.s32 	%p365, %r1705, 0;
	@%p365 bra 	$L__BB39_146;
	add.s32 	%r287, %r1848, 1;
	shl.b32 	%r1706, %r1848, 3;
	mov.u32 	%r1707, _ZN6thrust24THRUST_300001_SM_1000_NS8cuda_cub4core6detail5shmemE;
	add.s32 	%r1708, %r1707, %r1706;
	st.shared.v2.u32 	[%r1708+2048], {%r1820, %r1821};
	mov.u32 	%r1848, %r287;
$L__BB39_146:
	and.b32  	%r1709, %r228, 256;
	setp.eq.s32 	%p366, %r1709, 0;
	@%p366 bra 	$L__BB39_148;
	add.s32 	%r289, %r1848, 1;
	shl.b32 	%r1710, %r1848, 3;
	mov.u32 	%r1711, _ZN6thrust24THRUST_300001_SM_1000_NS8cuda_cub4core6detail5shmemE;
	add.s32 	%r1712, %r1711, %r1710;
	st.shared.v2.u32 	[%r1712+2048], {%r1825, %r1826};
	mov.u32 	%r1848, %r289;
$L__BB39_148:
	and.b32  	%r1713, %r228, 512;
	setp.eq.s32 	%p367, %r1713, 0;
	@%p367 bra 	$L__BB39_150;
	shl.b32 	%r1714, %r1848, 3;
	mov.u32 	%r1715, _ZN6thrust24THRUST_300001_SM_1000_NS8cuda_cub4core6detail5shmemE;
	add.s32 	%r1716, %r1715, %r1714;
	st.shared.v2.u32 	[%r1716+2048], {%r1830, %r1831};
$L__BB39_150:
	bar.sync 	0;
	setp.ge.s32 	%p368, %r1862, %r1844;
	@%p368 bra 	$L__BB39_323;
	cvta.to.global.u64 	%rd13, %rd28;
	cvta.to.global.u64 	%rd14, %rd29;
	not.b32 	%r1717, %r1862;
	add.s32 	%r291, %r1844, %r1717;
	and.b32  	%r1718, %r291, 1536;
	setp.eq.s32 	%p369, %r1718, 1536;
	@%p369 bra 	$L__BB39_154;
	shr.u32 	%r1719, %r291, 9;
	add.s32 	%r1720, %r1719, 1;
	and.b32  	%r1721, %r1720, 3;
	add.s32 	%r1858, %r1862, %r1846;
	shl.b32 	%r1722, %r1862, 3;
	mov.u32 	%r1723, _ZN6thrust24THRUST_300001_SM_1000_NS8cuda_cub4core6detail5shmemE;
	add.s32 	%r1724, %r1722, %r1723;
	add.s32 	%r1857, %r1724, 2048;
	neg.s32 	%r1856, %r1721;
	shl.b32 	%r1725, %r1720, 9;
	and.b32  	%r1726, %r1725, 1536;
	add.s32 	%r1862, %r1862, %r1726;
$L__BB39_153:
	.pragma "nounroll";
	mul.wide.s32 	%rd102, %r1858, 4;
	add.s64 	%rd103, %rd14, %rd102;
	add.s64 	%rd104, %rd13, %rd102;
	ld.shared.v2.u32 	{%r1727, %r1728}, [%r1857];
	st.global.u32 	[%rd104], %r1727;
	st.global.u32 	[%rd103], %r1728;
	add.s32 	%r1858, %r1858, 512;
	add.s32 	%r1857, %r1857, 4096;
	add.s32 	%r1856, %r1856, 1;
	setp.ne.s32 	%p370, %r1856, 0;
	@%p370 bra 	$L__BB39_153;
$L__BB39_154:
	setp.lt.u32 	%p371, %r291, 1536;
	@%p371 bra 	$L__BB39_323;
	add.s64 	%rd15, %rd13, 4096;
	add.s32 	%r1861, %r1846, %r1862;
	add.s64 	%rd16, %rd14, 4096;
	shl.b32 	%r1729, %r1862, 3;
	mov.u32 	%r1730, _ZN6thrust24THRUST_300001_SM_1000_NS8cuda_cub4core6detail5shmemE;
	add.s32 	%r1731, %r1729, %r1730;
	add.s32 	%r1860, %r1731, 10240;
$L__BB39_156:
	mul.wide.s32 	%rd105, %r1861, 4;
	add.s64 	%rd106, %rd15, %rd105;
	add.s64 	%rd107, %rd16, %rd105;
	ld.shared.v2.u32 	{%r1732, %r1733}, [%r1860+-8192];
	st.global.u32 	[%rd106+-4096], %r1732;
	st.global.u32 	[%rd107+-4096], %r1733;
	ld.shared.v2.u32 	{%r1734, %r1735}, [%r1860+-4096];
	st.global.u32 	[%rd106+-2048], %r1734;
	st.global.u32 	[%rd107+-2048], %r1735;
	ld.shared.v2.u32 	{%r1736, %r1737}, [%r1860];
	st.global.u32 	[%rd106], %r1736;
	st.global.u32 	[%rd107], %r1737;
	ld.shared.v2.u32 	{%r1738, %r1739}, [%r1860+4096];
	st.global.u32 	[%rd106+2048], %r1738;
	st.global.u32 	[%rd107+2048], %r1739;
	add.s32 	%r1862, %r1862, 2048;
	add.s32 	%r1861, %r1861, 2048;
	add.s32 	%r1860, %r1860, 16384;
	setp.lt.s32 	%p372, %r1862, %r1844;
	@%p372 bra 	$L__BB39_156;
	bra.uni 	$L__BB39_323;
$L__BB39_157:
	mul.wide.u32 	%rd35, %r2, 8;
	add.s64 	%rd36, %rd1, %rd35;
	ld.global.u32 	%r630, [%rd36];
	ld.global.u32 	%r631, [%rd36+4];
	ld.global.u32 	%r632, [%rd36+8];
	ld.global.u32 	%r633, [%rd36+12];
	sub.s32 	%r311, %r632, %r630;
	sub.s32 	%r634, %r633, %r631;
	cvt.s64.s32 	%rd37, %r630;
	cvt.s64.s32 	%rd17, %r631;
	mov.u32 	%r313, %tid.x;
	add.s32 	%r314, %r634, %r311;
	setp.ge.s32 	%p14, %r313, %r314;
	cvt.u64.u32 	%rd18, %r313;
	add.s64 	%rd38, %rd18, %rd37;
	shl.b64 	%rd39, %rd38, 2;
	add.s64 	%rd19, %rd3, %rd39;
	add.s64 	%rd20, %rd4, %rd39;
	mov.b32 	%r1863, 0;
	mov.u32 	%r1864, %r1863;
	@%p14 bra 	$L__BB39_161;
	setp.ge.s32 	%p15, %r313, %r311;
	@%p15 bra 	$L__BB39_160;
	ld.global.u32 	%r1864, [%rd19];
	ld.global.u32 	%r1863, [%rd20];
	bra.uni 	$L__BB39_161;
$L__BB39_160:
	sub.s32 	%r635, %r313, %r311;
	cvt.s64.s32 	%rd40, %r635;
	add.s64 	%rd41, %rd40, %rd17;
	shl.b64 	%rd42, %rd41, 2;
	add.s64 	%rd43, %rd5, %rd42;
	ld.global.u32 	%r1864, [%rd43];
	mov.u32 	%r1863, %r1;
$L__BB39_161:
	add.s32 	%r320, %r313, 512;
	setp.ge.s32 	%p16, %r320, %r314;
	cvt.s64.s32 	%rd44, %r311;
	sub.s64 	%rd45, %rd18, %rd44;
	add.s64 	%rd46, %rd45, %rd17;
	shl.b64 	%rd47, %rd46, 2;
	add.s64 	%rd21, %rd5, %rd47;
	mov.b32 	%r1865, 0;
	mov.u32 	%r1866, %r1865;
	@%p16 bra 	$L__BB39_165;
	setp.lt.s32 	%p17, %r320, %r311;
	@%p17 bra 	$L__BB39_164;
	ld.global.u32 	%r1866, [%rd21+2048];
	mov.u32 	%r1865, %r1;
	bra.uni 	$L__BB39_165;
$L__BB39_164:
	ld.global.u32 	%r1866, [%rd19+2048];
	ld.global.u32 	%r1865, [%rd20+2048];
$L__BB39_165:
	or.b32  	%r326, %r313, 1024;
	setp.ge.s32 	%p18, %r326, %r314;
	mov.b32 	%r1867, 0;
	mov.u32 	%r1868, %r1867;
	@%p18 bra 	$L__BB39_169;
	setp.lt.s32 	%p19, %r326, %r311;
	@%p19 bra 	$L__BB39_168;
	ld.global.u32 	%r1868, [%rd21+4096];
	mov.u32 	%r1867, %r1;
	bra.uni 	$L__BB39_169;
$L__BB39_168:
	ld.global.u32 	%r1868, [%rd19+4096];
	ld.global.u32 	%r1867, [%rd20+4096];
$L__BB39_169:
	add.s32 	%r332, %r313, 1536;
	setp.ge.s32 	%p20, %r332, %r314;
	mov.b32 	%r1869, 0;
	mov.u32 	%r1870, %r1869;
	@%p20 bra 	$L__BB39_173;
	setp.lt.s32 	%p21, %r332, %r311;
	@%p21 bra 	$L__BB39_172;
	ld.global.u32 	%r1870, [%rd21+6144];
	mov.u32 	%r1869, %r1;
	bra.uni 	$L__BB39_173;
$L__BB39_172:
	ld.global.u32 	%r1870, [%rd19+6144];
	ld.global.u32 	%r1869, [%rd20+6144];
$L__BB39_173:
	or.b32  	%r338, %r313, 2048;
	setp.ge.s32 	%p22, %r338, %r314;
	mov.b32 	%r1871, 0;
	mov.u32 	%r1872, %r1871;
	@%p22 bra 	$L__BB39_177;
	setp.lt.s32 	%p23, %r338, %r311;
	@%p23 bra 	$L__BB39_176;
	ld.global.u32 	%r1872, [%rd21+8192];
	mov.u32 	%r1871, %r1;
	bra.uni 	$L__BB39_177;
$L__BB39_176:
	ld.global.u32 	%r1872, [%rd19+8192];
	ld.global.u32 	%r1871, [%rd20+8192];
$L__BB39_177:
	add.s32 	%r344, %r313, 2560;
	setp.ge.s32 	%p24, %r344, %r314;
	mov.b32 	%r1873, 0;
	mov.u32 	%r1874, %r1873;
	@%p24 bra 	$L__BB39_181;
	setp.lt.s32 	%p25, %r344, %r311;
	@%p25 bra 	$L__BB39_180;
	ld.global.u32 	%r1874, [%rd21+10240];
	mov.u32 	%r1873, %r1;
	bra.uni 	$L__BB39_181;
$L__BB39_180:
	ld.global.u32 	%r1874, [%rd19+10240];
	ld.global.u32 	%r1873, [%rd20+10240];
$L__BB39_181:
	or.b32  	%r350, %r313, 3072;
	setp.ge.s32 	%p26, %r350, %r314;
	mov.b32 	%r1875, 0;
	mov.u32 	%r1876, %r1875;
	@%p26 bra 	$L__BB39_185;
	setp.lt.s32 	%p27, %r350, %r311;
	@%p27 bra 	$L__BB39_184;
	ld.global.u32 	%r1876, [%rd21+12288];
	mov.u32 	%r1875, %r1;
	bra.uni 	$L__BB39_185;
$L__BB39_184:
	ld.global.u32 	%r1876, [%rd19+12288];
	ld.global.u32 	%r1875, [%rd20+12288];
$L__BB39_185:
	add.s32 	%r356, %r313, 3584;
	setp.ge.s32 	%p28, %r356, %r314;
	mov.b32 	%r1877, 0;
	mov.u32 	%r1878, %r1877;
	@%p28 bra 	$L__BB39_189;
	setp.lt.s32 	%p29, %r356, %r311;
	@%p29 bra 	$L__BB39_188;
	ld.global.u32 	%r1878, [%rd21+14336];
	mov.u32 	%r1877, %r1;
	bra.uni 	$L__BB39_189;
$L__BB39_188:
	ld.global.u32 	%r1878, [%rd19+14336];
	ld.global.u32 	%r1877, [%rd20+14336];
$L__BB39_189:
	or.b32  	%r362, %r313, 4096;
	setp.ge.s32 	%p30, %r362, %r314;
	mov.b32 	%r1879, 0;
	mov.u32 	%r1880, %r1879;
	@%p30 bra 	$L__BB39_193;
	setp.lt.s32 	%p31, %r362, %r311;
	@%p31 bra 	$L__BB39_192;
	ld.global.u32 	%r1880, [%rd21+16384];
	mov.u32 	%r1879, %r1;
	bra.uni 	$L__BB39_193;
$L__BB39_192:
	ld.global.u32 	%r1880, [%rd19+16384];
	ld.global.u32 	%r1879, [%rd20+16384];
$L__BB39_193:
	add.s32 	%r368, %r313, 4608;
	setp.ge.s32 	%p32, %r368, %r314;
	mov.b32 	%r1881, 0;
	mov.u32 	%r1882, %r1881;
	@%p32 bra 	$L__BB39_197;
	setp.lt.s32 	%p33, %r368, %r311;
	@%p33 bra 	$L__BB39_196;
	ld.global.u32 	%r1882, [%rd21+18432];
	mov.u32 	%r1881, %r1;
	bra.uni 	$L__BB39_197;
$L__BB39_196:
	ld.global.u32 	%r1882, [%rd19+18432];
	ld.global.u32 	%r1881, [%rd20+18432];
$L__BB39_197:
	mov.u32 	%r645, _ZN6thrust24THRUST_300001_SM_1000_NS8cuda_cub4core6detail5shmemE;
	add.s32 	%r646, %r645, 2048;
	shl.b32 	%r648, %r313, 3;
	add.s32 	%r649, %r646, %r648;
	st.shared.v2.u32 	[%r649], {%r1864, %r1863};
	st.shared.v2.u32 	[%r649+4096], {%r1866, %r1865};
	st.shared.v2.u32 	[%r649+8192], {%r1868, %r1867};
	st.shared.v2.u32 	[%r649+12288], {%r1870, %r1869};
	st.shared.v2.u32 	[%r649+16384], {%r1872, %r1871};
	st.shared.v2.u32 	[%r649+20480], {%r1874, %r1873};
	st.shared.v2.u32 	[%r649+24576], {%r1876, %r1875};
	st.shared.v2.u32 	[%r649+28672], {%r1878, %r1877};
	st.shared.v2.u32 	[%r649+32768], {%r1880, %r1879};
	st.shared.v2.u32 	[%r649+36864], {%r1882, %r1881};
	bar.sync 	0;
	mul.lo.s32 	%r650, %r313, 10;
	min.s32 	%r374, %r314, %r650;
	shl.b32 	%r651, %r311, 3;
	add.s32 	%r375, %r646, %r651;
	sub.s32 	%r652, %r374, %r634;
	max.s32 	%r1885, %r652, 0;
	min.s32 	%r1884, %r311, %r374;
	setp.ge.s32 	%p34, %r1885, %r1884;
	@%p34 bra 	$L__BB39_199;
$L__BB39_198:
	add.s32 	%r653, %r1885, %r1884;
	shr.s32 	%r654, %r653, 1;
	shl.b32 	%r655, %r654, 3;
	add.s32 	%r657, %r645, %r655;
	ld.shared.u32 	%r658, [%r657+2048];
	not.b32 	%r659, %r654;
	add.s32 	%r660, %r374, %r659;
	shl.b32 	%r661, %r660, 3;
	add.s32 	%r662, %r375, %r661;
	ld.shared.u32 	%r663, [%r662];
	setp.lt.s32 	%p35, %r663, %r658;
	add.s32 	%r664, %r654, 1;
	selp.b32 	%r1885, %r1885, %r664, %p35;
	selp.b32 	%r1884, %r654, %r1884, %p35;
	setp.lt.s32 	%p36, %r1885, %r1884;
	@%p36 bra 	$L__BB39_198;
$L__BB39_199:
	sub.s32 	%r383, %r374, %r1885;
	setp.ge.s32 	%p37, %r383, %r634;
	mov.b32 	%r1912, 0;
	@%p37 bra 	$L__BB39_224;
	shl.b32 	%r668, %r383, 3;
	add.s32 	%r384, %r375, %r668;
	ld.shared.u32 	%r385, [%r384];
	setp.lt.s32 	%p38, %r1885, 1;
	mov.b32 	%r1889, 0;
	mov.u32 	%r1888, %r1885;
	@%p38 bra 	$L__BB39_202;
	mul.lo.s32 	%r669, %r1885, 511;
	shr.s32 	%r670, %r669, 9;
	shl.b32 	%r671, %r670, 3;
	add.s32 	%r673, %r645, %r671;
	ld.shared.u32 	%r674, [%r673+2048];
	setp.lt.s32 	%p39, %r674, %r385;
	add.s32 	%r675, %r670, 1;
	selp.b32 	%r1888, %r1885, %r670, %p39;
	selp.b32 	%r1889, %r675, 0, %p39;
$L__BB39_202:
	setp.ge.s32 	%p40, %r1889, %r1888;
	@%p40 bra 	$L__BB39_204;
	mad.lo.s32 	%r676, %r1888, 127, %r1889;
	shr.s32 	%r677, %r676, 7;
	shl.b32 	%r678, %r677, 3;
	add.s32 	%r680, %r645, %r678;
	ld.shared.u32 	%r681, [%r680+2048];
	setp.lt.s32 	%p41, %r681, %r385;
	add.s32 	%r682, %r677, 1;
	selp.b32 	%r1888, %r1888, %r677, %p41;
	selp.b32 	%r1889, %r682, %r1889, %p41;
$L__BB39_204:
	setp.ge.s32 	%p42, %r1889, %r1888;
	@%p42 bra 	$L__BB39_206;
	mad.lo.s32 	%r683, %r1888, 31, %r1889;
	shr.s32 	%r684, %r683, 5;
	shl.b32 	%r685, %r684, 3;
	add.s32 	%r687, %r645, %r685;
	ld.shared.u32 	%r688, [%r687+2048];
	setp.lt.s32 	%p43, %r688, %r385;
	add.s32 	%r689, %r684, 1;
	selp.b32 	%r1888, %r1888, %r684, %p43;
	selp.b32 	%r1889, %r689, %r1889, %p43;
$L__BB39_206:
	setp.ge.s32 	%p44, %r1889, %r1888;
	@%p44 bra 	$L__BB39_208;
	mad.lo.s32 	%r690, %r1888, 15, %r1889;
	shr.s32 	%r691, %r690, 4;
	shl.b32 	%r692, %r691, 3;
	add.s32 	%r694, %r645, %r692;
	ld.shared.u32 	%r695, [%r694+2048];
	setp.lt.s32 	%p45, %r695, %r385;
	add.s32 	%r696, %r691, 1;
	selp.b32 	%r1888, %r1888, %r691, %p45;
	selp.b32 	%r1889, %r696, %r1889, %p45;
$L__BB39_208:
	setp.ge.s32 	%p46, %r1889, %r1888;
	@%p46 bra 	$L__BB39_210;
$L__BB39_209:
	add.s32 	%r698, %r1889, %r1888;
	shr.s32 	%r699, %r698, 1;
	shl.b32 	%r700, %r699, 3;
	add.s32 	%r702, %r645, %r700;
	ld.shared.u32 	%r703, [%r702+2048];
	setp.lt.s32 	%p47, %r703, %r385;
	add.s32 	%r704, %r699, 1;
	selp.b32 	%r1888, %r1888, %r699, %p47;
	selp.b32 	%r1889, %r704, %r1889, %p47;
	setp.lt.s32 	%p48, %r1889, %r1888;
	@%p48 bra 	$L__BB39_209;
$L__BB39_210:
	setp.lt.s32 	%p49, %r383, 1;
	mov.b32 	%r1900, 0;
	mov.u32 	%r1899, %r383;
	@%p49 bra 	$L__BB39_212;
	mul.lo.s32 	%r707, %r383, 511;
	shr.s32 	%r708, %r707, 9;
	shl.b32 	%r709, %r708, 3;
	add.s32 	%r710, %r375, %r709;
	ld.shared.u32 	%r711, [%r710];
	setp.lt.s32 	%p50, %r711, %r385;
	add.s32 	%r712, %r708, 1;
	selp.b32 	%r1899, %r383, %r708, %p50;
	selp.b32 	%r1900, %r712, 0, %p50;
$L__BB39_212:
	setp.ge.s32 	%p51, %r1900, %r1899;
	@%p51 bra 	$L__BB39_214;
	mad.lo.s32 	%r714, %r1899, 127, %r1900;
	shr.s32 	%r715, %r714, 7;
	shl.b32 	%r716, %r715, 3;
	add.s32 	%r717, %r375, %r716;
	ld.shared.u32 	%r718, [%r717];
	setp.lt.s32 	%p52, %r718, %r385;
	add.s32 	%r719, %r715, 1;
	selp.b32 	%r1899, %r1899, %r715, %p52;
	selp.b32 	%r1900, %r719, %r1900, %p52;
$L__BB39_214:
	setp.ge.s32 	%p53, %r1900, %r1899;
	@%p53 bra 	$L__BB39_216;
	mad.lo.s32 	%r720, %r1899, 31, %r1900;
	shr.s32 	%r721, %r720, 5;
	shl.b32 	%r722, %r721, 3;
	add.s32 	%r723, %r375, %r722;
	ld.shared.u32 	%r724, [%r723];
	setp.lt.s32 	%p54, %r724, %r385;
	add.s32 	%r725, %r721, 1;
	selp.b32 	%r1899, %r1899, %r721, %p54;
	selp.b32 	%r1900, %r725, %r1900, %p54;
$L__BB39_216:
	setp.ge.s32 	%p55, %r1900, %r1899;
	@%p55 bra 	$L__BB39_218;
	mad.lo.s32 	%r726, %r1899, 15, %r1900;
	shr.s32 	%r727, %r726, 4;
	shl.b32 	%r728, %r727, 3;
	add.s32 	%r729, %r375, %r728;
	ld.shared.u32 	%r730, [%r729];
	setp.lt.s32 	%p56, %r730, %r385;
	add.s32 	%r731, %r727, 1;
	selp.b32 	%r1899, %r1899, %r727, %p56;
	selp.b32 	%r1900, %r731, %r1900, %p56;
$L__BB39_218:
	setp.ge.s32 	%p57, %r1900, %r1899;
	@%p57 bra 	$L__BB39_220;
$L__BB39_219:
	add.s32 	%r733, %r1900, %r1899;
	shr.s32 	%r734, %r733, 1;
	shl.b32 	%r735, %r734, 3;
	add.s32 	%r736, %r375, %r735;
	ld.shared.u32 	%r737, [%r736];
	setp.lt.s32 	%p58, %r737, %r385;
	add.s32 	%r738, %r734, 1;
	selp.b32 	%r1899, %r1899, %r734, %p58;
	selp.b32 	%r1900, %r738, %r1900, %p58;
	setp.lt.s32 	%p59, %r1900, %r1899;
	@%p59 bra 	$L__BB39_219;
$L__BB39_220:
	sub.s32 	%r741, %r1885, %r1889;
	sub.s32 	%r430, %r383, %r1900;
	add.s32 	%r431, %r430, %r741;
	shr.s32 	%r742, %r431, 1;
	max.s32 	%r432, %r742, %r430;
	add.s32 	%r744, %r1900, %r432;
	add.s32 	%r745, %r744, 1;
	min.s32 	%r746, %r745, %r634;
	sub.s32 	%r1909, %r746, %r383;
	setp.lt.s32 	%p60, %r1909, 1;
	mov.b32 	%r1910, 0;
	@%p60 bra 	$L__BB39_223;
	mov.b32 	%r1910, 0;
$L__BB39_222:
	add.s32 	%r748, %r1910, %r1909;
	shr.s32 	%r749, %r748, 1;
	shl.b32 	%r750, %r749, 3;
	add.s32 	%r751, %r384, %r750;
	ld.shared.u32 	%r752, [%r751];
	setp.lt.s32 	%p61, %r385, %r752;
	add.s32 	%r753, %r749, 1;
	selp.b32 	%r1909, %r749, %r1909, %p61;
	selp.b32 	%r1910, %r1910, %r753, %p61;
	setp.lt.s32 	%p62, %r1910, %r1909;
	@%p62 bra 	$L__BB39_222;
$L__BB39_223:
	add.s32 	%r754, %r430, %r1910;
	min.s32 	%r755, %r754, %r432;
	sub.s32 	%r756, %r431, %r755;
	add.s32 	%r757, %r755, 1;
	setp.eq.s32 	%p63, %r756, %r757;
	setp.lt.s32 	%p64, %r432, %r754;
	and.pred  	%p65, %p63, %p64;
	add.s32 	%r1885, %r756, %r1889;
	selp.u32 	%r1912, 1, 0, %p65;
$L__BB39_224:
	sub.s32 	%r758, %r374, %r1885;
	add.s32 	%r759, %r758, %r1912;
	setp.eq.s32 	%p66, %r313, 0;
	shl.b32 	%r761, %r311, 16;
	or.b32  	%r762, %r761, %r634;
	shl.b32 	%r763, %r1885, 16;
	or.b32  	%r764, %r759, %r763;
	selp.b32 	%r765, %r762, %r764, %p66;
	add.s32 	%r766, %r313, -1;
	selp.b32 	%r767, 511, %r766, %p66;
	shl.b32 	%r768, %r767, 2;
	add.s32 	%r770, %r645, %r768;
	st.shared.u32 	[%r770], %r765;
	bar.sync 	0;
	shl.b32 	%r771, %r313, 2;
	add.s32 	%r772, %r645, %r771;
	ld.shared.u32 	%r773, [%r772];
	shr.s32 	%r443, %r773, 16;
	and.b32  	%r775, %r773, 65535;
	add.s32 	%r1922, %r759, %r311;
	add.s32 	%r445, %r775, %r311;
	shl.b32 	%r776, %r759, 3;
	add.s32 	%r446, %r375, %r776;
	ld.shared.u32 	%r447, [%r446];
	shl.b32 	%r777, %r1885, 3;
	add.s32 	%r778, %r645, %r777;
	add.s32 	%r448, %r778, 2048;
	ld.shared.v2.u32 	{%r451, %r452}, [%r778+2048];
	setp.lt.s32 	%p67, %r447, %r451;
	setp.lt.s32 	%p68, %r1885, %r443;
	setp.lt.s32 	%p69, %r1922, %r445;
	and.pred  	%p70, %p68, %p69;
	setp.eq.s32 	%p71, %r447, %r451;
	and.pred  	%p7, %p70, %p71;
	mov.u32 	%r1913, %r451;
	mov.u32 	%r1914, %r452;
	@%p67 bra 	$L__BB39_226;
	add.s32 	%r1885, %r1885, 1;
	ld.shared.v2.u32 	{%r1913, %r1914}, [%r448+8];
$L__BB39_226:
	setp.lt.s32 	%p72, %r451, %r447;
	mov.u32 	%r1921, %r447;
	@%p72 bra 	$L__BB39_228;
	add.s32 	%r1922, %r1922, 1;
	ld.shared.u32 	%r1921, [%r446+8];
$L__BB39_228:
	setp.lt.s32 	%p73, %r1921, %r1913;
	setp.ge.s32 	%p74, %r1885, %r443;
	setp.ge.s32 	%p75, %r1922, %r445;
	or.pred  	%p76, %p74, %p75;
	setp.ne.s32 	%p77, %r1921, %r1913;
	or.pred  	%p8, %p76, %p77;
	mov.u32 	%r1918, %r1913;
	mov.u32 	%r1919, %r1914;
	@%p73 bra 	$L__BB39_230;
	add.s32 	%r463, %r1885, 1;
	shl.b32 	%r779, %r1885, 3;
	add.s32 	%r781, %r645, %r779;
	ld.shared.v2.u32 	{%r1918, %r1919}, [%r781+2056];
	mov.u32 	%r1885, %r463;
$L__BB39_230:
	setp.lt.s32 	%p78, %r1913, %r1921;
	@%p78 bra 	$L__BB39_232;
	add.s32 	%r469, %r1922, 1;
	shl.b32 	%r782, %r1922, 3;
	add.s32 	%r784, %r645, %r782;
	ld.shared.u32 	%r1921, [%r784+2056];
	mov.u32 	%r1922, %r469;
$L__BB39_232:
	setp.lt.s32 	%p79, %r1921, %r1918;
	setp.ge.s32 	%p80, %r1885, %r443;
	setp.ge.s32 	%p81, %r1922, %r445;
	or.pred  	%p82, %p80, %p81;
	setp.ne.s32 	%p83, %r1921, %r1918;
	or.pred  	%p9, %p82, %p83;
	mov.u32 	%r1923, %r1918;
	mov.u32 	%r1924, %r1919;
	@%p79 bra 	$L__BB39_234;
	add.s32 	%r473, %r1885, 1;
	shl.b32 	%r785, %r1885, 3;
	add.s32 	%r787, %r645, %r785;
	ld.shared.v2.u32 	{%r1923, %r1924}, [%r787+2056];
	mov.u32 	%r1885, %r473;
$L__BB39_234:
	setp.lt.s32 	%p84, %r1918, %r1921;
	@%p84 bra 	$L__BB39_236;
	add.s32 	%r479, %r1922, 1;
	shl.b32 	%r788, %r1922, 3;
	add.s32 	%r790, %r645, %r788;
	ld.shared.u32 	%r1921, [%r790+2056];
	mov.u32 	%r1922, %r479;
$L__BB39_236:
	setp.lt.s32 	%p85, %r1921, %r1923;
	setp.ge.s32 	%p86, %r1885, %r443;
	setp.ge.s32 	%p87, %r1922, %r445;
	or.pred  	%p88, %p86, %p87;
	setp.ne.s32 	%p89, %r1921, %r1923;
	or.pred  	%p10, %p88, %p89;
	mov.u32 	%r1928, %r1923;
	mov.u32 	%r1929, %r1924;
	@%p85 bra 	$L__BB39_238;
	add.s32 	%r483, %r1885, 1;
	shl.b32 	%r791, %r1885, 3;
	add.s32 	%r793, %r645, %r791;
	ld.shared.v2.u32 	{%r1928, %r1929}, [%r793+2056];
	mov.u32 	%r1885, %r483;
$L__BB39_238:
	setp.lt.s32 	%p90, %r1923, %r1921;
	@%p90 bra 	$L__BB39_240;
	add.s32 	%r489, %r1922, 1;
	shl.b32 	%r794, %r1922, 3;
	add.s32 	%r796, %r645, %r794;
	ld.shared.u32 	%r1921, [%r796+2056];
	mov.u32 	%r1922, %r489;
$L__BB39_240:
	setp.lt.s32 	%p91, %r1921, %r1928;
	setp.ge.s32 	%p92, %r1885, %r443;
	setp.ge.s32 	%p93, %r1922, %r445;
	or.pred  	%p94, %p92, %p93;
	setp.ne.s32 	%p95, %r1921, %r1928;
	or.pred  	%p11, %p94, %p95;
	mov.u32 	%r1933, %r1928;
	mov.u32 	%r1934, %r1929;
	@%p91 bra 	$L__BB39_242;
	add.s32 	%r493, %r1885, 1;
	shl.b32 	%r797, %r1885, 3;
	mov.u32 	%r798, _ZN6thrust24THRUST_300001_SM_1000_NS8cuda_cub4core6detail5shmemE;
	add.s32 	%r799, %r798, %r797;
	ld.shared.v2.u32 	{%r1933, %r1934}, [%r799+2056];
	mov.u32 	%r1885, %r493;
$L__BB39_242:
	setp.lt.s32 	%p96, %r1928, %r1921;
	@%p96 bra 	$L__BB39_244;
	add.s32 	%r499, %r1922, 1;
	shl.b32 	%r800, %r1922, 3;
	mov.u32 	%r801, _ZN6thrust24THRUST_300001_SM_1000_NS8cuda_cub4core6detail5shmemE;
	add.s32 	%r802, %r801, %r800;
	ld.shared.u32 	%r1921, [%r802+2056];
	mov.u32 	%r1922, %r499;
$L__BB39_244:
	setp.lt.s32 	%p97, %r1921, %r1933;
	setp.ge.s32 	%p98, %r1885, %r443;
	setp.ge.s32 	%p99, %r1922, %r445;
	or.pred  	%p100, %p98, %p99;
	setp.ne.s32 	%p101, %r1921, %r1933;
	or.pred  	%p12, %p100, %p101;
	mov.u32 	%r1938, %r1933;
	mov.u32 	%r1939, %r1934;
	@%p97 bra 	$L__BB39_246;
	add.s32 	%r503, %r1885, 1;
	shl.b32 	%r803, %r1885, 3;
	mov.u32 	%r804, _ZN6thrust24THRUST_300001_SM_1000_NS8cuda_cub4core6detail5shmemE;
	add.s32 	%r805, %r804, %r803;
	ld.shared.v2.u32 	{%r1938, %r1939}, [%r805+2056];
	mov.u32 	%r1885, %r503;
$L__BB39_246:
	setp.lt.s32 	%p102, %r1933, %r1921;
	@%p102 bra 	$L__BB39_248;
	add.s32 	%r509, %r1922, 1;
	shl.b32 	%r806, %r1922, 3;
	mov.u32 	%r807, _ZN6thrust24THRUST_300001_SM_1000_NS8cuda_cub4core6detail5shmemE;
	add.s32 	%r808, %r807, %r806;
	ld.shared.u32 	%r1921, [%r808+2056];
	mov.u32 	%r1922, %r509;
$L__BB39_248:
	setp.lt.s32 	%p103, %r1921, %r1938;
	mov.u32 	%r1943, %r1938;
	mov.u32 	%r1944, %r1939;
	mov.u32 	%r1950, %r1885;
	@%p103 bra 	$L__BB39_250;
	add.s32 	%r1950, %r1885, 1;
	shl.b32 	%r809, %r1885, 3;
	mov.u32 	%r810, _ZN6thrust24THRUST_300001_SM_1000_NS8cuda_cub4core6detail5shmemE;
	add.s32 	%r811, %r810, %r809;
	ld.shared.v2.u32 	{%r1943, %r1944}, [%r811+2056];
$L__BB39_250:
	setp.lt.s32 	%p104, %r1938, %r1921;
	mov.u32 	%r1951, %r1921;
	mov.u32 	%r1952, %r1922;
	@%p104 bra 	$L__BB39_252;
	add.s32 	%r1952, %r1922, 1;
	shl.b32 	%r812, %r1922, 3;
	mov.u32 	%r813, _ZN6thrust24THRUST_300001_SM_1000_NS8cuda_cub4core6detail5shmemE;
	add.s32 	%r814, %r813, %r812;
	ld.shared.u32 	%r1951, [%r814+2056];
$L__BB39_252:
	setp.lt.s32 	%p105, %r1951, %r1943;
	setp.lt.s32 	%p106, %r1950, %r443;
	setp.lt.s32 	%p107, %r1952, %r445;
	setp.eq.s32 	%p108, %r1951, %r1943;
	selp.b32 	%r815, 128, 0, %p108;
	selp.b32 	%r816, %r815, 0, %p107;
	selp.b32 	%r817, %r816, 0, %p106;
	setp.eq.s32 	%p109, %r1921, %r1938;
	setp.lt.s32 	%p110, %r1922, %r445;
	setp.lt.s32 	%p111, %r1885, %r443;
	selp.b32 	%r818, 64, 0, %p109;
	selp.b32 	%r819, %r818, 0, %p110;
	selp.b32 	%r820, %r819, 0, %p111;
	or.b32  	%r821, %r820, %r817;
	selp.b32 	%r822, 0, 16, %p11;
	selp.b32 	%r823, 0, 8, %p10;
	selp.u32 	%r824, 1, 0, %p7;
	selp.b32 	%r825, 0, 2, %p8;
	or.b32  	%r826, %r825, %r824;
	selp.b32 	%r827, 0, 4, %p9;
	or.b32  	%r828, %r826, %r827;
	or.b32  	%r829, %r828, %r823;
	or.b32  	%r830, %r829, %r822;
	selp.b32 	%r831, 0, 32, %p12;
	or.b32  	%r832, %r830, %r831;
	or.b32  	%r523, %r821, %r832;
	mov.u32 	%r1948, %r1943;
	mov.u32 	%r1949, %r1944;
	@%p105 bra 	$L__BB39_254;
	add.s32 	%r524, %r1950, 1;
	shl.b32 	%r833, %r1950, 3;
	mov.u32 	%r834, _ZN6thrust24THRUST_300001_SM_1000_NS8cuda_cub4core6detail5shmemE;
	add.s32 	%r835, %r834, %r833;
	ld.shared.v2.u32 	{%r1948, %r1949}, [%r835+2056];
	mov.u32 	%r1950, %r524;
$L__BB39_254:
	setp.lt.s32 	%p112, %r1943, %r1951;
	@%p112 bra 	$L__BB39_256;
	add.s32 	%r530, %r1952, 1;
	shl.b32 	%r836, %r1952, 3;
	mov.u32 	%r837, _ZN6thrust24THRUST_300001_SM_1000_NS8cuda_cub4core6detail5shmemE;
	add.s32 	%r838, %r837, %r836;
	ld.shared.u32 	%r1951, [%r838+2056];
	mov.u32 	%r1952, %r530;
$L__BB39_256:
	setp.lt.s32 	%p113, %r1951, %r1948;
	mov.u32 	%r1953, %r1948;
	mov.u32 	%r1954, %r1949;
	mov.u32 	%r1955, %r1950;
	@%p113 bra 	$L__BB39_258;
	add.s32 	%r1955, %r1950, 1;
	shl.b32 	%r839, %r1950, 3;
	mov.u32 	%r840, _ZN6thrust24THRUST_300001_SM_1000_NS8cuda_cub4core6detail5shmemE;
	add.s32 	%r841, %r840, %r839;
	ld.shared.v2.u32 	{%r1953, %r1954}, [%r841+2056];
$L__BB39_258:
	setp.lt.s32 	%p114, %r1948, %r1951;
	mov.u32 	%r1956, %r1951;
	mov.u32 	%r1957, %r1952;
	@%p114 bra 	$L__BB39_260;
	add.s32 	%r1957, %r1952, 1;
	shl.b32 	%r842, %r1952, 3;
	mov.u32 	%r843, _ZN6thrust24THRUST_300001_SM_1000_NS8cuda_cub4core6detail5shmemE;
	add.s32 	%r844, %r843, %r842;
	ld.shared.u32 	%r1956, [%r844+2056];
$L__BB39_260:
	setp.lt.s32 	%p115, %r1955, %r443;
	setp.lt.s32 	%p116, %r1957, %r445;
	setp.eq.s32 	%p117, %r1956, %r1953;
	selp.b32 	%r845, 512, 0, %p117;
	selp.b32 	%r846, %r845, 0, %p116;
	selp.b32 	%r847, %r846, 0, %p115;
	setp.eq.s32 	%p118, %r1951, %r1948;
	setp.lt.s32 	%p119, %r1952, %r445;
	setp.lt.s32 	%p120, %r1950, %r443;
	selp.b32 	%r848, 256, 0, %p118;
	selp.b32 	%r849, %r848, 0, %p119;
	selp.b32 	%r850, %r849, 0, %p120;
	or.b32  	%r851, %r850, %r847;
	or.b32  	%r544, %r851, %r523;
	bar.sync 	0;
	popc.b32 	%r545, %r544;
	setp.ne.s32 	%p121, %r2, 0;
	@%p121 bra 	$L__BB39_264;
	shr.u32 	%r546, %r313, 5;
	// begin inline asm
	mov.u32 %r1043, %laneid;
	// end inline asm
	mov.b32 	%r1046, 1;
	mov.b32 	%r1071, 0;
	mov.b32 	%r1073, -1;
	// begin inline asm
	{  .reg .s32 r0;  .reg .pred p;  shfl.sync.up.b32 r0|p, %r545, %r1046, %r1071, %r1073;  @p add.s32 r0, r0, %r545;  mov.s32 %r1044, r0;}
	// end inline asm
	mov.b32 	%r1052, 2;
	// begin inline asm
	{  .reg .s32 r0;  .reg .pred p;  shfl.sync.up.b32 r0|p, %r1044, %r1052, %r1071, %r1073;  @p add.s32 r0, r0, %r1044;  mov.s32 %r1050, r0;}
	// end inline asm
	mov.b32 	%r1058, 4;
	// begin inline asm
	{  .reg .s32 r0;  .reg .pred p;  shfl.sync.up.b32 r0|p, %r1050, %r1058, %r1071, %r1073;  @p add.s32 r0, r0, %r1050;  mov.s32 %r1056, r0;}
	// end inline asm
	mov.b32 	%r1064, 8;
	// begin inline asm
	{  .reg .s32 r0;  .reg .pred p;  shfl.sync.up.b32 r0|p, %r1056, %r1064, %r1071, %r1073;  @p add.s32 r0, r0, %r1056;  mov.s32 %r1062, r0;}
	// end inline asm
	mov.b32 	%r1070, 16;
	// begin inline asm
	{  .reg .s32 r0;  .reg .pred p;  shfl.sync.up.b32 r0|p, %r1062, %r1070, %r1071, %r1073;  @p add.s32 r0, r0, %r1062;  mov.s32 %r1068, r0;}
	// end inline asm
	setp.ne.s32 	%p170, %r1043, 31;
	@%p170 bra 	$L__BB39_263;
	shl.b32 	%r1074, %r546, 2;
	mov.u32 	%r1075, _ZN6thrust24THRUST_300001_SM_1000_NS8cuda_cub4core6detail5shmemE;
	add.s32 	%r1076, %r1075, %r1074;
	st.shared.u32 	[%r1076], %r1068;
$L__BB39_263:
	bar.sync 	0;
	ld.shared.v4.u32 	{%r1078, %r1079, %r1080, %r1081}, [_ZN6thrust24THRUST_300001_SM_1000_NS8cuda_cub4core6detail5shmemE];
	add.s32 	%r1083, %r1079, %r1078;
	setp.eq.s32 	%p171, %r546, 2;
	selp.b32 	%r1084, %r1083, %r1078, %p171;
	add.s32 	%r1085, %r1083, %r1080;
	setp.eq.s32 	%p172, %r546, 3;
	selp.b32 	%r1086, %r1085, %r1084, %p172;
	add.s32 	%r1087, %r1085, %r1081;
	setp.eq.s32 	%p173, %r546, 4;
	selp.b32 	%r1088, %r1087, %r1086, %p173;
	ld.shared.v4.u32 	{%r1089, %r1090, %r1091, %r1092}, [_ZN6thrust24THRUST_300001_SM_1000_NS8cuda_cub4core6detail5shmemE+16];
	add.s32 	%r1093, %r1087, %r1089;
	setp.eq.s32 	%p174, %r546, 5;
	selp.b32 	%r1094, %r1093, %r1088, %p174;
	add.s32 	%r1095, %r1093, %r1090;
	setp.eq.s32 	%p175, %r546, 6;
	selp.b32 	%r1096, %r1095, %r1094, %p175;
	add.s32 	%r1097, %r1095, %r1091;
	setp.eq.s32 	%p176, %r546, 7;
	selp.b32 	%r1098, %r1097, %r1096, %p176;
	add.s32 	%r1099, %r1097, %r1092;
	setp.eq.s32 	%p177, %r546, 8;
	selp.b32 	%r1100, %r1099, %r1098, %p177;
	ld.shared.v4.u32 	{%r1101, %r1102, %r1103, %r1104}, [_ZN6thrust24THRUST_300001_SM_1000_NS8cuda_cub4core6detail5shmemE+32];
	add.s32 	%r1105, %r1099, %r1101;
	setp.eq.s32 	%p178, %r546, 9;
	selp.b32 	%r1106, %r1105, %r1100, %p178;
	add.s32 	%r1107, %r1105, %r1102;
	setp.eq.s32 	%p179, %r546, 10;
	selp.b32 	%r1108, %r1107, %r1106, %p179;
	add.s32 	%r1109, %r1107, %r1103;
	setp.eq.s32 	%p180, %r546, 11;
	selp.b32 	%r1110, %r1109, %r1108, %p180;
	add.s32 	%r1111, %r1109, %r1104;
	setp.eq.s32 	%p181, %r546, 12;
	selp.b32 	%r1112, %r1111, %r1110, %p181;
	ld.shared.v4.u32 	{%r1113, %r1114, %r1115, %r1116}, [_ZN6thrust24THRUST_300001_SM_1000_NS8cuda_cub4core6detail5shmemE+48];
	add.s32 	%r1117, %r1111, %r1113;
	setp.eq.s32 	%p182, %r546, 13;
	selp.b32 	%r1118, %r1117, %r1112, %p182;
	add.s32 	%r1119, %r1117, %r1114;
	setp.eq.s32 	%p183, %r546, 14;
	selp.b32 	%r1120, %r1119, %r1118, %p183;
	add.s32 	%r1121, %r1119, %r1115;
	setp.eq.s32 	%p184, %r546, 15;
	selp.b32 	%r1122, %r1121, %r1120, %p184;
	add.s32 	%r1968, %r1121, %r1116;
	setp.lt.u32 	%p185, %r313, 32;
	selp.b32 	%r1123, 0, %r1122, %p185;
	setp.eq.s32 	%p186, %r1043, 0;
	sub.s32 	%r1124, %r1068, %r545;
	selp.b32 	%r1125, 0, %r1124, %p186;
	add.s32 	%r1965, %r1123, %r1125;
	mov.b32 	%r1969, 0;
	bra.uni 	$L__BB39_294;
$L__BB39_264:
	// begin inline asm
	mov.u32 %r852, %laneid;
	// end inline asm
	mov.b32 	%r855, 1;
	mov.b32 	%r880, 0;
	mov.b32 	%r882, -1;
	// begin inline asm
	{  .reg .s32 r0;  .reg .pred p;  shfl.sync.up.b32 r0|p, %r545, %r855, %r880, %r882;  @p add.s32 r0, r0, %r545;  mov.s32 %r853, r0;}
	// end inline asm
	mov.b32 	%r861, 2;
	// begin inline asm
	{  .reg .s32 r0;  .reg .pred p;  shfl.sync.up.b32 r0|p, %r853, %r861, %r880, %r882;  @p add.s32 r0, r0, %r853;  mov.s32 %r859, r0;}
	// end inline asm
	mov.b32 	%r867, 4;
	// begin inline asm
	{  .reg .s32 r0;  .reg .pred p;  shfl.sync.up.b32 r0|p, %r859, %r867, %r880, %r882;  @p add.s32 r0, r0, %r859;  mov.s32 %r865, r0;}
	// end inline asm
	mov.b32 	%r873, 8;
	// begin inline asm
	{  .reg .s32 r0;  .reg .pred p;  shfl.sync.up.b32 r0|p, %r865, %r873, %r880, %r882;  @p add.s32 r0, r0, %r865;  mov.s32 %r871, r0;}
	// end inline asm
	mov.b32 	%r879, 16;
	// begin inline asm
	{  .reg .s32 r0;  .reg .pred p;  shfl.sync.up.b32 r0|p, %r871, %r879, %r880, %r882;  @p add.s32 r0, r0, %r871;  mov.s32 %r877, r0;}
	// end inline asm
	setp.ne.s32 	%p122, %r852, 31;
	@%p122 bra 	$L__BB39_266;
	shr.u32 	%r883, %r313, 3;
	and.b32  	%r884, %r883, 124;
	mov.u32 	%r885, _ZN6thrust24THRUST_300001_SM_1000_NS8cuda_cub4core6detail5shmemE;
	add.s32 	%r886, %r885, %r884;
	st.shared.u32 	[%r886], %r877;
$L__BB39_266:
	sub.s32 	%r887, %r877, %r545;
	bar.sync 	0;
	ld.shared.v4.u32 	{%r888, %r889, %r890, %r891}, [_ZN6thrust24THRUST_300001_SM_1000_NS8cuda_cub4core6detail5shmemE];
	shr.u32 	%r892, %r313, 5;
	add.s32 	%r893, %r889, %r888;
	setp.eq.s32 	%p123, %r892, 2;
	selp.b32 	%r894, %r893, %r888, %p123;
	add.s32 	%r895, %r893, %r890;
	setp.eq.s32 	%p124, %r892, 3;
	selp.b32 	%r896, %r895, %r894, %p124;
	add.s32 	%r897, %r895, %r891;
	setp.eq.s32 	%p125, %r892, 4;
	selp.b32 	%r898, %r897, %r896, %p125;
	ld.shared.v4.u32 	{%r899, %r900, %r901, %r902}, [_ZN6thrust24THRUST_300001_SM_1000_NS8cuda_cub4core6detail5shmemE+16];
	add.s32 	%r903, %r897, %r899;
	setp.eq.s32 	%p126, %r892, 5;
	selp.b32 	%r904, %r903, %r898, %p126;
	add.s32 	%r905, %r903, %r900;
	setp.eq.s32 	%p127, %r892, 6;
	selp.b32 	%r906, %r905, %r904, %p127;
	add.s32 	%r907, %r905, %r901;
	setp.eq.s32 	%p128, %r892, 7;
	selp.b32 	%r908, %r907, %r906, %p128;
	add.s32 	%r909, %r907, %r902;
	setp.eq.s32 	%p129, %r892, 8;
	selp.b32 	%r910, %r909, %r908, %p129;
	ld.shared.v4.u32 	{%r911, %r912, %r913, %r914}, [_ZN6thrust24THRUST_300001_SM_1000_NS8cuda_cub4core6detail5shmemE+32];
	add.s32 	%r915, %r909, %r911;
	setp.eq.s32 	%p130, %r892, 9;
	selp.b32 	%r916, %r915, %r910, %p130;
	add.s32 	%r917, %r915, %r912;
	setp.eq.s32 	%p131, %r892, 10;
	selp.b32 	%r918, %r917, %r916, %p131;
	add.s32 	%r919, %r917, %r913;
	setp.eq.s32 	%p132, %r892, 11;
	selp.b32 	%r920, %r919, %r918, %p132;
	add.s32 	%r921, %r919, %r914;
	setp.eq.s32 	%p133, %r892, 12;
	selp.b32 	%r922, %r921, %r920, %p133;
	ld.shared.v4.u32 	{%r923, %r924, %r925, %r926}, [_ZN6thrust24THRUST_300001_SM_1000_NS8cuda_cub4core6detail5shmemE+48];
	add.s32 	%r927, %r921, %r923;
	setp.eq.s32 	%p134, %r892, 13;
	selp.b32 	%r928, %r927, %r922, %p134;
	add.s32 	%r929, %r927, %r924;
	setp.eq.s32 	%p135, %r892, 14;
	selp.b32 	%r930, %r929, %r928, %p135;
	add.s32 	%r931, %r929, %r925;
	setp.eq.s32 	%p136, %r892, 15;
	selp.b32 	%r932, %r931, %r930, %p136;
	add.s32 	%r553, %r931, %r926;
	setp.gt.u32 	%p137, %r313, 31;
	setp.lt.u32 	%p138, %r313, 32;
	setp.eq.s32 	%p139, %r852, 0;
	selp.b32 	%r933, 0, %r887, %p139;
	add.s32 	%r1965, %r932, %r933;
	selp.b32 	%r555, %r887, %r1965, %p138;
	@%p137 bra 	$L__BB39_291;
	setp.ne.s32 	%p140, %r313, 0;
	mul.wide.u32 	%rd48, %r2, 8;
	add.s64 	%rd22, %rd2, %rd48;
	@%p140 bra 	$L__BB39_269;
	st.shared.u32 	[_ZN6thrust24THRUST_300001_SM_1000_NS8cuda_cub4core6detail5shmemE+108], %r553;
	add.s64 	%rd49, %rd22, 256;
	mov.b32 	%r934, 100;
	// begin inline asm
	st.relaxed.gpu.v2.u32 [%rd49], {%r934, %r553};
	// end inline asm
$L__BB39_269:
	mov.u32 	%r936, %nctaid.x;
	setp.gt.u32 	%p141, %r936, 499;
	@%p141 bra 	$L__BB39_271;
	membar.cta;
	bra.uni 	$L__BB39_272;
$L__BB39_271:
	mov.b32 	%r937, 450;
	// begin inline asm
	nanosleep.u32 %r937;
	// end inline asm
$L__BB39_272:
	mul.wide.u32 	%rd51, %r313, 8;
	xor.b64  	%rd52, %rd51, -8;
	add.s64 	%rd53, %rd22, %rd52;
	add.s64 	%rd50, %rd53, 256;
	// begin inline asm
	ld.relaxed.gpu.v2.u32 {%r1963, %r1959}, [%rd50];
	// end inline asm
$L__BB39_273:
	setp.eq.s32 	%p142, %r1963, 99;
	mov.b32 	%r940, -1;
	vote.sync.any.pred 	%p143, %p142, %r940;
	not.pred 	%p144, %p143;
	@%p144 bra 	$L__BB39_278;
	setp.gt.u32 	%p169, %r936, 499;
	@%p169 bra 	$L__BB39_276;
	membar.cta;
	bra.uni 	$L__BB39_277;
$L__BB39_276:
	mov.b32 	%r1040, 350;
	// begin inline asm
	nanosleep.u32 %r1040;
	// end inline asm
$L__BB39_277:
	// begin inline asm
	ld.relaxed.gpu.v2.u32 {%r1963, %r1959}, [%rd50];
	// end inline asm
	bra.uni 	$L__BB39_273;
$L__BB39_278:
	setp.eq.s32 	%p145, %r1963, 101;
	mov.b32 	%r967, -1;
	vote.sync.ballot.b32 	%r968, %p145, %r967;
	// begin inline asm
	mov.u32 %r942, %lanemask_ge;
	// end inline asm
	and.b32  	%r969, %r968, %r942;
	or.b32  	%r970, %r969, -2147483648;
	add.s32 	%r971, %r970, -1;
	not.b32 	%r972, %r970;
	and.b32  	%r973, %r972, %r971;
	popc.b32 	%r946, %r973;
	mov.b32 	%r945, 1;
	// begin inline asm
	shfl.sync.down.b32 %r943, %r1959, %r945, %r946, %r967;
	// end inline asm
	setp.lt.s32 	%p147, %r852, %r946;
	selp.b32 	%r974, %r943, 0, %p147;
	add.s32 	%r949, %r974, %r1959;
	mov.b32 	%r950, 2;
	// begin inline asm
	shfl.sync.down.b32 %r948, %r949, %r950, %r946, %r967;
	// end inline asm
	add.s32 	%r975, %r852, 2;
	setp.gt.s32 	%p148, %r975, %r946;
	selp.b32 	%r976, 0, %r948, %p148;
	add.s32 	%r954, %r949, %r976;
	mov.b32 	%r955, 4;
	// begin inline asm
	shfl.sync.down.b32 %r953, %r954, %r955, %r946, %r967;
	// end inline asm
	add.s32 	%r977, %r852, 4;
	setp.gt.s32 	%p149, %r977, %r946;
	selp.b32 	%r978, 0, %r953, %p149;
	add.s32 	%r959, %r954, %r978;
	mov.b32 	%r960, 8;
	// begin inline asm
	shfl.sync.down.b32 %r958, %r959, %r960, %r946, %r967;
	// end inline asm
	add.s32 	%r979, %r852, 8;
	setp.gt.s32 	%p150, %r979, %r946;
	selp.b32 	%r980, 0, %r958, %p150;
	add.s32 	%r964, %r959, %r980;
	mov.b32 	%r965, 16;
	// begin inline asm
	shfl.sync.down.b32 %r963, %r964, %r965, %r946, %r967;
	// end inline asm
	add.s32 	%r981, %r852, 16;
	setp.gt.s32 	%p151, %r981, %r946;
	selp.b32 	%r982, 0, %r963, %p151;
	add.s32 	%r1960, %r964, %r982;
	not.b32 	%r983, %r313;
	mov.u32 	%r984, %ctaid.x;
	add.s32 	%r1962, %r984, %r983;
	add.s64 	%rd23, %rd2, 256;
$L__BB39_279:
	setp.ne.s32 	%p152, %r1963, 101;
	mov.b32 	%r985, -1;
	vote.sync.all.pred 	%p153, %p152, %r985;
	not.pred 	%p154, %p153;
	@%p154 bra 	$L__BB39_287;
	mul.wide.s32 	%rd56, %r1962, 8;
	add.s64 	%rd57, %rd23, %rd56;
	add.s64 	%rd55, %rd57, -256;
	// begin inline asm
	ld.relaxed.gpu.v2.u32 {%r1963, %r1964}, [%rd55];
	// end inline asm
$L__BB39_281:
	setp.eq.s32 	%p158, %r1963, 99;
	mov.b32 	%r992, -1;
	vote.sync.any.pred 	%p159, %p158, %r992;
	not.pred 	%p160, %p159;
	@%p160 bra 	$L__BB39_286;
	mov.u32 	%r1035, %nctaid.x;
	setp.gt.u32 	%p168, %r1035, 499;
	@%p168 bra 	$L__BB39_284;
	membar.cta;
	bra.uni 	$L__BB39_285;
$L__BB39_284:
	mov.b32 	%r1036, 350;
	// begin inline asm
	nanosleep.u32 %r1036;
	// end inline asm
$L__BB39_285:
	// begin inline asm
	ld.relaxed.gpu.v2.u32 {%r1963, %r1964}, [%rd55];
	// end inline asm
	bra.uni 	$L__BB39_281;
$L__BB39_286:
	setp.eq.s32 	%p161, %r1963, 101;
	mov.b32 	%r1018, -1;
	vote.sync.ballot.b32 	%r1019, %p161, %r1018;
	and.b32  	%r1020, %r1019, %r942;
	or.b32  	%r1021, %r1020, -2147483648;
	add.s32 	%r1022, %r1021, -1;
	not.b32 	%r1023, %r1021;
	and.b32  	%r1024, %r1023, %r1022;
	popc.b32 	%r997, %r1024;
	mov.b32 	%r996, 1;
	// begin inline asm
	shfl.sync.down.b32 %r994, %r1964, %r996, %r997, %r1018;
	// end inline asm
	setp.lt.s32 	%p163, %r852, %r997;
	selp.b32 	%r1025, %r994, 0, %p163;
	add.s32 	%r1000, %r1025, %r1964;
	mov.b32 	%r1001, 2;
	// begin inline asm
	shfl.sync.down.b32 %r999, %r1000, %r1001, %r997, %r1018;
	// end inline asm
	add.s32 	%r1026, %r852, 2;
	setp.gt.s32 	%p164, %r1026, %r997;
	selp.b32 	%r1027, 0, %r999, %p164;
	add.s32 	%r1005, %r1000, %r1027;
	mov.b32 	%r1006, 4;
	// begin inline asm
	shfl.sync.down.b32 %r1004, %r1005, %r1006, %r997, %r1018;
	// end inline asm
	add.s32 	%r1028, %r852, 4;
	setp.gt.s32 	%p165, %r1028, %r997;
	selp.b32 	%r1029, 0, %r1004, %p165;
	add.s32 	%r1010, %r1005, %r1029;
	mov.b32 	%r1011, 8;
	// begin inline asm
	shfl.sync.down.b32 %r1009, %r1010, %r1011, %r997, %r1018;
	// end inline asm
	add.s32 	%r1030, %r852, 8;
	setp.gt.s32 	%p166, %r1030, %r997;
	selp.b32 	%r1031, 0, %r1009, %p166;
	add.s32 	%r1015, %r1010, %r1031;
	mov.b32 	%r1016, 16;
	// begin inline asm
	shfl.sync.down.b32 %r1014, %r1015, %r1016, %r997, %r1018;
	// end inline asm
	add.s32 	%r1032, %r852, 16;
	setp.gt.s32 	%p167, %r1032, %r997;
	selp.b32 	%r1033, 0, %r1014, %p167;
	add.s32 	%r1034, %r1033, %r1960;
	add.s32 	%r1960, %r1034, %r1015;
	add.s32 	%r1962, %r1962, -32;
	bra.uni 	$L__BB39_279;
$L__BB39_287:
	setp.ne.s32 	%p155, %r313, 0;
	@%p155 bra 	$L__BB39_289;
	add.s32 	%r988, %r1960, %r553;
	add.s64 	%rd54, %rd22, 256;
	mov.b32 	%r987, 101;
	// begin inline asm
	st.relaxed.gpu.v2.u32 [%rd54], {%r987, %r988};
	// end inline asm
	st.shared.u32 	[_ZN6thrust24THRUST_300001_SM_1000_NS8cuda_cub4core6detail5shmemE+100], %r1960;
	st.shared.u32 	[_ZN6thrust24THRUST_300001_SM_1000_NS8cuda_cub4core6detail5shmemE+104], %r988;
$L__BB39_289:
	setp.ne.s32 	%p156, %r852, 0;
	mov.u32 	%r1965, %r555;
	@%p156 bra 	$L__BB39_291;
	st.shared.u32 	[_ZN6thrust24THRUST_300001_SM_1000_NS8cuda_cub4core6detail5shmemE+80], %r1960;
	mov.u32 	%r1965, %r1960;
$L__BB39_291:
	setp.eq.s32 	%p157, %r313, 0;
	bar.sync 	0;
	@%p157 bra 	$L__BB39_293;
	ld.shared.u32 	%r989, [_ZN6thrust24THRUST_300001_SM_1000_NS8cuda_cub4core6detail5shmemE+80];
	add.s32 	%r1965, %r989, %r1965;
$L__BB39_293:
	ld.shared.u32 	%r1968, [_ZN6thrust24THRUST_300001_SM_1000_NS8cuda_cub4core6detail5shmemE+108];
	ld.shared.u32 	%r1969, [_ZN6thrust24THRUST_300001_SM_1000_NS8cuda_cub4core6detail5shmemE+100];
$L__BB39_294:
	bar.sync 	0;
	sub.s32 	%r1971, %r1965, %r1969;
	not.pred 	%p187, %p7;
	@%p187 bra 	$L__BB39_296;
	add.s32 	%r589, %r1971, 1;
	shl.b32 	%r1126, %r1971, 3;
	mov.u32 	%r1127, _ZN6thrust24THRUST_300001_SM_1000_NS8cuda_cub4core6detail5shmemE;
	add.s32 	%r1128, %r1127, %r1126;
	st.shared.v2.u32 	[%r1128+2048], {%r447, %r452};
	mov.u32 	%r1971, %r589;
$L__BB39_296:
	@%p8 bra 	$L__BB39_298;
	add.s32 	%r591, %r1971, 1;
	shl.b32 	%r1129, %r1971, 3;
	mov.u32 	%r1130, _ZN6thrust24THRUST_300001_SM_1000_NS8cuda_cub4core6detail5shmemE;
	add.s32 	%r1131, %r1130, %r1129;
	st.shared.v2.u32 	[%r1131+2048], {%r1913, %r1914};
	mov.u32 	%r1971, %r591;
$L__BB39_298:
	@%p9 bra 	$L__BB39_300;
	add.s32 	%r593, %r1971, 1;
	shl.b32 	%r1132, %r1971, 3;
	mov.u32 	%r1133, _ZN6thrust24THRUST_300001_SM_1000_NS8cuda_cub4core6detail5shmemE;
	add.s32 	%r1134, %r1133, %r1132;
	st.shared.v2.u32 	[%r1134+2048], {%r1918, %r1919};
	mov.u32 	%r1971, %r593;
$L__BB39_300:
	@%p10 bra 	$L__BB39_302;
	add.s32 	%r595, %r1971, 1;
	shl.b32 	%r1135, %r1971, 3;
	mov.u32 	%r1136, _ZN6thrust24THRUST_300001_SM_1000_NS8cuda_cub4core6detail5shmemE;
	add.s32 	%r1137, %r1136, %r1135;
	st.shared.v2.u32 	[%r1137+2048], {%r1923, %r1924};
	mov.u32 	%r1971, %r595;
$L__BB39_302:
	@%p11 bra 	$L__BB39_304;
	add.s32 	%r597, %r1971, 1;
	shl.b32 	%r1138, %r1971, 3;
	mov.u32 	%r1139, _ZN6thrust24THRUST_300001_SM_1000_NS8cuda_cub4core6detail5shmemE;
	add.s32 	%r1140, %r1139, %r1138;
	st.shared.v2.u32 	[%r1140+2048], {%r1928, %r1929};
	mov.u32 	%r1971, %r597;
$L__BB39_304:
	@%p12 bra 	$L__BB39_306;
	add.s32 	%r599, %r1971, 1;
	shl.b32 	%r1141, %r1971, 3;
	mov.u32 	%r1142, _ZN6thrust24THRUST_300001_SM_1000_NS8cuda_cub4core6detail5shmemE;
	add.s32 	%r1143, %r1142, %r1141;
	st.shared.v2.u32 	[%r1143+2048], {%r1933, %r1934};
	mov.u32 	%r1971, %r599;
$L__BB39_306:
	and.b32  	%r1144, %r523, 64;
	setp.eq.s32 	%p188, %r1144, 0;
	@%p188 bra 	$L__BB39_308;
	add.s32 	%r601, %r1971, 1;
	shl.b32 	%r1145, %r1971, 3;
	mov.u32 	%r1146, _ZN6thrust24THRUST_300001_SM_1000_NS8cuda_cub4core6detail5shmemE;
	add.s32 	%r1147, %r1146, %r1145;
	st.shared.v2.u32 	[%r1147+2048], {%r1938, %r1939};
	mov.u32 	%r1971, %r601;
$L__BB39_308:
	and.b32  	%r1148, %r523, 128;
	setp.eq.s32 	%p189, %r1148, 0;
	@%p189 bra 	$L__BB39_310;
	add.s32 	%r603, %r1971, 1;
	shl.b32 	%r1149, %r1971, 3;
	mov.u32 	%r1150, _ZN6thrust24THRUST_300001_SM_1000_NS8cuda_cub4core6detail5shmemE;
	add.s32 	%r1151, %r1150, %r1149;
	st.shared.v2.u32 	[%r1151+2048], {%r1943, %r1944};
	mov.u32 	%r1971, %r603;
$L__BB39_310:
	and.b32  	%r1152, %r544, 256;
	setp.eq.s32 	%p190, %r1152, 0;
	@%p190 bra 	$L__BB39_312;
	add.s32 	%r605, %r1971, 1;
	shl.b32 	%r1153, %r1971, 3;
	mov.u32 	%r1154, _ZN6thrust24THRUST_300001_SM_1000_NS8cuda_cub4core6detail5shmemE;
	add.s32 	%r1155, %r1154, %r1153;
	st.shared.v2.u32 	[%r1155+2048], {%r1948, %r1949};
	mov.u32 	%r1971, %r605;
$L__BB39_312:
	and.b32  	%r1156, %r544, 512;
	setp.eq.s32 	%p191, %r1156, 0;
	@%p191 bra 	$L__BB39_314;
	shl.b32 	%r1157, %r1971, 3;
	mov.u32 	%r1158, _ZN6thrust24THRUST_300001_SM_1000_NS8cuda_cub4core6detail5shmemE;
	add.s32 	%r1159, %r1158, %r1157;
	st.shared.v2.u32 	[%r1159+2048], {%r1953, %r1954};
$L__BB39_314:
	bar.sync 	0;
	setp.ge.s32 	%p192, %r313, %r1968;
	@%p192 bra 	$L__BB39_321;
	cvta.to.global.u64 	%rd24, %rd28;
	cvta.to.global.u64 	%rd25, %rd29;
	not.b32 	%r1160, %r313;
	add.s32 	%r607, %r1968, %r1160;
	and.b32  	%r1161, %r607, 1536;
	setp.eq.s32 	%p193, %r1161, 1536;
	mov.u32 	%r1985, %r313;
	@%p193 bra 	$L__BB39_318;
	shr.u32 	%r1162, %r607, 9;
	add.s32 	%r1163, %r1162, 1;
	and.b32  	%r1164, %r1163, 3;
	add.s32 	%r1981, %r313, %r1969;
	shl.b32 	%r1165, %r313, 3;
	mov.u32 	%r1166, _ZN6thrust24THRUST_300001_SM_1000_NS8cuda_cub4core6detail5shmemE;
	add.s32 	%r1167, %r1165, %r1166;
	add.s32 	%r1980, %r1167, 2048;
	neg.s32 	%r1979, %r1164;
	shl.b32 	%r1168, %r1163, 9;
	and.b32  	%r1169, %r1168, 1536;
	add.s32 	%r1985, %r313, %r1169;
$L__BB39_317:
	.pragma "nounroll";
	mul.wide.s32 	%rd65, %r1981, 4;
	add.s64 	%rd66, %rd25, %rd65;
	add.s64 	%rd67, %rd24, %rd65;
	ld.shared.v2.u32 	{%r1170, %r1171}, [%r1980];
	st.global.u32 	[%rd67], %r1170;
	st.global.u32 	[%rd66], %r1171;
	add.s32 	%r1981, %r1981, 512;
	add.s32 	%r1980, %r1980, 4096;
	add.s32 	%r1979, %r1979, 1;
	setp.ne.s32 	%p194, %r1979, 0;
	@%p194 bra 	$L__BB39_317;
$L__BB39_318:
	setp.lt.u32 	%p195, %r607, 1536;
	@%p195 bra 	$L__BB39_321;
	add.s64 	%rd26, %rd24, 4096;
	add.s32 	%r1984, %r1985, %r1969;
	add.s64 	%rd27, %rd25, 4096;
	shl.b32 	%r1172, %r1985, 3;
	mov.u32 	%r1173, _ZN6thrust24THRUST_300001_SM_1000_NS8cuda_cub4core6detail5shmemE;
	add.s32 	%r1174, %r1172, %r1173;
	add.s32 	%r1983, %r1174, 10240;
$L__BB39_320:
	mul.wide.s32 	%rd68, %r1984, 4;
	add.s64 	%rd69, %rd26, %rd68;
	add.s64 	%rd70, %rd27, %rd68;
	ld.shared.v2.u32 	{%r1175, %r1176}, [%r1983+-8192];
	st.global.u32 	[%rd69+-4096], %r1175;
	st.global.u32 	[%rd70+-4096], %r1176;
	ld.shared.v2.u32 	{%r1177, %r1178}, [%r1983+-4096];
	st.global.u32 	[%rd69+-2048], %r1177;
	st.global.u32 	[%rd70+-2048], %r1178;
	ld.shared.v2.u32 	{%r1179, %r1180}, [%r1983];
	st.global.u32 	[%rd69], %r1179;
	st.global.u32 	[%rd70], %r1180;
	ld.shared.v2.u32 	{%r1181, %r1182}, [%r1983+4096];
	st.global.u32 	[%rd69+2048], %r1181;
	st.global.u32 	[%rd70+2048], %r1182;
	add.s32 	%r1985, %r1985, 2048;
	add.s32 	%r1984, %r1984, 2048;
	add.s32 	%r1983, %r1983, 16384;
	setp.lt.s32 	%p196, %r1985, %r1968;
	@%p196 bra 	$L__BB39_320;
$L__BB39_321:
	setp.ne.s32 	%p197, %r313, 0;
	@%p197 bra 	$L__BB39_323;
	ld.param.u64 	%rd108, [_ZN6thrust24THRUST_300001_SM_1000_NS8cuda_cub4core6detail13_kernel_agentINS1_16__set_operations10SetOpAgentINS0_12zip_iteratorIN4cuda3std3__45tupleIJNS0_6detail15normal_iteratorINS0_10device_ptrIiEEEESG_EEEEENS7_INSB_IJSG_NS0_17constant_iteratorIiNS0_11use_defaultESK_EEEEEEEPNSB_IJiiEEESP_SI_SP_iNSC_13compare_firstINSA_4lessIiEEEENS5_23serial_set_intersectionENSA_17integral_constantIbLb0EEEEEJSI_SN_SP_SP_iiSI_SP_ST_SU_PNSA_4pairIiiEEPmN3cub18CUB_300001_SM_100013ScanTileStateIiLb1EEEEEEvDpT0__param_11];
	add.s32 	%r1183, %r1969, %r1968;
	cvt.s64.s32 	%rd71, %r1183;
	cvta.to.global.u64 	%rd72, %rd108;
	st.global.u64 	[%rd72], %rd71;
$L__BB39_323:
	ret;

}
	// .globl	_ZN6thrust24THRUST_300001_SM_1000_NS8cuda_cub4core6detail13_kernel_agentINS1_16__set_operations14PartitionAgentINS0_12zip_iteratorIN4cuda3std3__45tupleIJNS0_6detail15normal_iteratorINS0_10device_ptrIiEEEESG_EEEEENS7_INSB_IJSG_NS0_17constant_iteratorIiNS0_11use_defaultESK_EEEEEEElNSC_13compare_firstINSA_4lessIiEEEEEEJSI_SN_lllPNSA_4pairIllEESR_iEEEvDpT0_
.visible .entry _ZN6thrust24THRUST_300001_SM_1000_NS8cuda_cub4core6detail13_kernel_agentINS1_16__set_operations14PartitionAgentINS0_12zip_iteratorIN4cuda3std3__45tupleIJNS0_6detail15normal_iteratorINS0_10device_ptrIiEEEESG_EEEEENS7_INSB_IJSG_NS0_17constant_iteratorIiNS0_11use_defaultESK_EEEEEEElNSC_13compare_firstINSA_4lessIiEEEEEEJSI_SN_lllPNSA_4pairIllEESR_iEEEvDpT0_(
	.param .align 8 .b8 _ZN6thrust24THRUST_300001_SM_1000_NS8cuda_cub4core6detail13_kernel_agentINS1_16__set_operations14PartitionAgentINS0_12zip_iteratorIN4cuda3std3__45tupleIJNS0_6detail15normal_iteratorINS0_10device_ptrIiEEEESG_EEEEENS7_INSB_IJSG_NS0_17constant_iteratorIiNS0_11use_defaultESK_EEEEEEElNSC_13compare_firstINSA_4lessIiEEEEEEJSI_SN_lllPNSA_4pairIllEESR_iEEEvDpT0__param_0[16],
	.param .align 8 .b8 _ZN6thrust24THRUST_300001_SM_1000_NS8cuda_cub4core6detail13_kernel_agentINS1_16__set_operations14PartitionAgentINS0_12zip_iteratorIN4cuda3std3__45tupleIJNS0_6detail15normal_iteratorINS0_10device_ptrIiEEEESG_EEEEENS7_INSB_IJSG_NS0_17constant_iteratorIiNS0_11use_defaultESK_EEEEEEElNSC_13compare_firstINSA_4lessIiEEEEEEJSI_SN_lllPNSA_4pairIllEESR_iEEEvDpT0__param_1[24],
	.param .u64 _ZN6thrust24THRUST_300001_SM_1000_NS8cuda_cub4core6detail13_kernel_agentINS1_16__set_operations14PartitionAgentINS0_12zip_iteratorIN4cuda3std3__45tupleIJNS0_6detail15normal_iteratorINS0_10device_ptrIiEEEESG_EEEEENS7_INSB_IJSG_NS0_17constant_iteratorIiNS0_11use_defaultESK_EEEEEEElNSC_13compare_firstINSA_4lessIiEEEEEEJSI_SN_lllPNSA_4pairIllEESR_iEEEvDpT0__param_2,
	.param .u64 _ZN6thrust24THRUST_300001_SM_1000_NS8cuda_cub4core6detail13_kernel_agentINS1_16__set_operations14PartitionAgentINS0_12zip_iteratorIN4cuda3std3__45tupleIJNS0_6detail15normal_iteratorINS0_10device_ptrIiEEEESG_EEEEENS7_INSB_IJSG_NS0_17constant_iteratorIiNS0_11use_defaultESK_EEEEEEElNSC_13compare_firstINSA_4lessIiEEEEEEJSI_SN_lllPNSA_4pairIllEESR_iEEEvDpT0__param_3,
	.param .u64 _ZN6thrust24THRUST_300001_SM_1000_NS8cuda_cub4core6detail13_kernel_agentINS1_16__set_operations14PartitionAgentINS0_12zip_iteratorIN4cuda3std3__45tupleIJNS0_6detail15normal_iteratorINS0_10device_ptrIiEEEESG_EEEEENS7_INSB_IJSG_NS0_17constant_iteratorIiNS0_11use_defaultESK_EEEEEEElNSC_13compare_firstINSA_4lessIiEEEEEEJSI_SN_lllPNSA_4pairIllEESR_iEEEvDpT0__param_4,
	.param .u64 .ptr .align 1 _ZN6thrust24THRUST_300001_SM_1000_NS8cuda_cub4core6detail13_kernel_agentINS1_16__set_operations14PartitionAgentINS0_12zip_iteratorIN4cuda3std3__45tupleIJNS0_6detail15normal_iteratorINS0_10device_ptrIiEEEESG_EEEEENS7_INSB_IJSG_NS0_17constant_iteratorIiNS0_11use_defaultESK_EEEEEEElNSC_13compare_firstINSA_4lessIiEEEEEEJSI_SN_lllPNSA_4pairIllEESR_iEEEvDpT0__param_5,
	.param .align 1 .b8 _ZN6thrust24THRUST_300001_SM_1000_NS8cuda_cub4core6detail13_kernel_agentINS1_16__set_operations14PartitionAgentINS0_12zip_iteratorIN4cuda3std3__45tupleIJNS0_6detail15normal_iteratorINS0_10device_ptrIiEEEESG_EEEEENS7_INSB_IJSG_NS0_17constant_iteratorIiNS0_11use_defaultESK_EEEEEEElNSC_13compare_firstINSA_4lessIiEEEEEEJSI_SN_lllPNSA_4pairIllEESR_iEEEvDpT0__param_6[1],
	.param .u32 _ZN6thrust24THRUST_300001_SM_1000_NS8cuda_cub4core6detail13_kernel_agentINS1_16__set_operations14PartitionAgentINS0_12zip_iteratorIN4cuda3std3__45tupleIJNS0_6detail15normal_iteratorINS0_10device_ptrIiEEEESG_EEEEENS7_INSB_IJSG_NS0_17constant_iteratorIiNS0_11use_defaultESK_EEEEEEElNSC_13compare_firstINSA_4lessIiEEEEEEJSI_SN_lllPNSA_4pairIllEESR_iEEEvDpT0__param_7
)
.maxntid 256
{
	.reg .pred 	%p<34>;
	.reg .b16 	%rs<5>;
	.reg .b32 	%r<26>;
	.reg .b64 	%rd<191>;

	ld.param.u64 	%rd69, [_ZN6thrust24THRUST_300001_SM_1000_NS8cuda_cub4core6detail13_kernel_agentINS1_16__set_operations14PartitionAgentINS0_12zip_iteratorIN4cuda3std3__45tupleIJNS0_6detail15normal_iteratorINS0_10device_ptrIiEEEESG_EEEEENS7_INSB_IJSG_NS0_17constant_iteratorIiNS0_11use_defaultESK_EEEEEEElNSC_13compare_firstINSA_4lessIiEEEEEEJSI_SN_lllPNSA_4pairIllEESR_iEEEvDpT0__param_1];
	ld.param.u64 	%rd67, [_ZN6thrust24THRUST_300001_SM_1000_NS8cuda_cub4core6detail13_kernel_agentINS1_16__set_operations14PartitionAgentINS0_12zip_iteratorIN4cuda3std3__45tupleIJNS0_6detail15normal_iteratorINS0_10device_ptrIiEEEESG_EEEEENS7_INSB_IJSG_NS0_17constant_iteratorIiNS0_11use_defaultESK_EEEEEEElNSC_13compare_firstINSA_4lessIiEEEEEEJSI_SN_lllPNSA_4pairIllEESR_iEEEvDpT0__param_0];
	ld.param.u64 	%rd71, [_ZN6thrust24THRUST_300001_SM_1000_NS8cuda_cub4core6detail13_kernel_agentINS1_16__set_operations14PartitionAgentINS0_12zip_iteratorIN4cuda3std3__45tupleIJNS0_6detail15normal_iteratorINS0_10device_ptrIiEEEESG_EEEEENS7_INSB_IJSG_NS0_17constant_iteratorIiNS0_11use_defaultESK_EEEEEEElNSC_13compare_firstINSA_4lessIiEEEEEEJSI_SN_lllPNSA_4pairIllEESR_iEEEvDpT0__param_2];
	ld.param.u64 	%rd72, [_ZN6thrust24THRUST_300001_SM_1000_NS8cuda_cub4core6detail13_kernel_agentINS1_16__set_operations14PartitionAgentINS0_12zip_iteratorIN4cuda3std3__45tupleIJNS0_6detail15normal_iteratorINS0_10device_ptrIiEEEESG_EEEEENS7_INSB_IJSG_NS0_17constant_iteratorIiNS0_11use_defaultESK_EEEEEEElNSC_13compare_firstINSA_4lessIiEEEEEEJSI_SN_lllPNSA_4pairIllEESR_iEEEvDpT0__param_3];
	ld.param.u64 	%rd74, [_ZN6thrust24THRUST_300001_SM_1000_NS8cuda_cub4core6detail13_kernel_agentINS1_16__set_operations14PartitionAgentINS0_12zip_iteratorIN4cuda3std3__45tupleIJNS0_6detail15normal_iteratorINS0_10device_ptrIiEEEESG_EEEEENS7_INSB_IJSG_NS0_17constant_iteratorIiNS0_11use_defaultESK_EEEEEEElNSC_13compare_firstINSA_4lessIiEEEEEEJSI_SN_lllPNSA_4pairIllEESR_iEEEvDpT0__param_4];
	ld.param.u64 	%rd73, [_ZN6thrust24THRUST_300001_SM_1000_NS8cuda_cub4core6detail13_kernel_agentINS1_16__set_operations14PartitionAgentINS0_12zip_iteratorIN4cuda3std3__45tupleIJNS0_6detail15normal_iteratorINS0_10device_ptrIiEEEESG_EEEEENS7_INSB_IJSG_NS0_17constant_iteratorIiNS0_11use_defaultESK_EEEEEEElNSC_13compare_firstINSA_4lessIiEEEEEEJSI_SN_lllPNSA_4pairIllEESR_iEEEvDpT0__param_5];
	ld.param.u32 	%r3, [_ZN6thrust24THRUST_300001_SM_1000_NS8cuda_cub4core6detail13_kernel_agentINS1_16__set_operations14PartitionAgentINS0_12zip_iteratorIN4cuda3std3__45tupleIJNS0_6detail15normal_iteratorINS0_10device_ptrIiEEEESG_EEEEENS7_INSB_IJSG_NS0_17constant_iteratorIiNS0_11use_defaultESK_EEEEEEElNSC_13compare_firstINSA_4lessIiEEEEEEJSI_SN_lllPNSA_4pairIllEESR_iEEEvDpT0__param_7];
	mov.u32 	%r9, %ntid.x;
	mov.u32 	%r10, %ctaid.x;
	mov.u32 	%r11, %tid.x;
	mad.lo.s32 	%r12, %r9, %r10, %r11;
	cvt.u64.u32 	%rd1, %r12;
	setp.le.s64 	%p1, %rd74, %rd1;
	@%p1 bra 	$L__BB40_28;
	cvt.s64.s32 	%rd75, %r3;
	mul.lo.s64 	%rd76, %rd75, %rd1;
	add.s64 	%rd77, %rd72, %rd71;
	min.s64 	%rd2, %rd77, %rd76;
	cvta.to.global.u64 	%rd3, %rd69;
	cvta.to.global.u64 	%rd4, %rd67;
	sub.s64 	%rd78, %rd2, %rd72;
	max.s64 	%rd165, %rd78, 0;
	min.s64 	%rd163, %rd71, %rd2;
	setp.ge.s64 	%p2, %rd165, %rd163;
	@%p2 bra 	$L__BB40_3;
$L__BB40_2:
	add.s64 	%rd79, %rd163, %rd165;
	shr.u64 	%rd80, %rd79, 1;
	shl.b64 	%rd81, %rd80, 2;
	add.s64 	%rd82, %rd4, %rd81;
	ld.global.u32 	%r13, [%rd82];
	not.b64 	%rd83, %rd80;
	add.s64 	%rd84, %rd2, %rd83;
	shl.b64 	%rd85, %rd84, 2;
	add.s64 	%rd86, %rd3, %rd85;
	ld.global.u32 	%r14, [%rd86];
	setp.lt.s32 	%p3, %r14, %r13;
	add.s64 	%rd87, %rd80, 1;
	selp.b64 	%rd165, %rd165, %rd87, %p3;
	selp.b64 	%rd163, %rd80, %rd163, %p3;
	setp.lt.s64 	%p4, %rd165, %rd163;
	@%p4 bra 	$L__BB40_2;
$L__BB40_3:
	sub.s64 	%rd12, %rd2, %rd165;
	setp.ge.s64 	%p5, %rd12, %rd72;
	mov.b64 	%rd190, 0;
	@%p5 bra 	$L__BB40_27;
	shl.b64 	%rd90, %rd12, 2;
	add.s64 	%rd13, %rd3, %rd90;
	ld.global.u32 	%r1, [%rd13];
	setp.lt.s64 	%p6, %rd165, 1;
	mov.b64 	%rd168, 0;
	mov.u64 	%rd174, %rd168;
	@%p6 bra 	$L__BB40_11;
	mul.lo.s64 	%rd91, %rd165, 511;
	shr.u64 	%rd92, %rd91, 9;
	shl.b64 	%rd93, %rd92, 2;
	add.s64 	%rd94, %rd4, %rd93;
	ld.global.u32 	%r15, [%rd94];
	setp.lt.s32 	%p7, %r15, %r1;
	add.s64 	%rd95, %rd92, 1;
	selp.b64 	%rd168, %rd165, %rd92, %p7;
	selp.b64 	%rd174, %rd95, 0, %p7;
	setp.ge.u64 	%p8, %rd174, %rd168;
	@%p8 bra 	$L__BB40_7;
	mad.lo.s64 	%rd96, %rd168, 127, %rd174;
	shr.u64 	%rd97, %rd96, 7;
	shl.b64 	%rd98, %rd97, 2;
	add.s64 	%rd99, %rd4, %rd98;
	ld.global.u32 	%r16, [%rd99];
	setp.lt.s32 	%p9, %r16, %r1;
	add.s64 	%rd100, %rd97, 1;
	selp.b64 	%rd168, %rd168, %rd97, %p9;
	selp.b64 	%rd174, %rd100, %rd174, %p9;
$L__BB40_7:
	setp.ge.u64 	%p10, %rd174, %rd168;
	@%p10 bra 	$L__BB40_9;
	mad.lo.s64 	%rd101, %rd168, 31, %rd174;
	shr.u64 	%rd102, %rd101, 5;
	shl.b64 	%rd103, %rd102, 2;
	add.s64 	%rd104, %rd4, %rd103;
	ld.global.u32 	%r17, [%rd104];
	setp.lt.s32 	%p11, %r17, %r1;
	add.s64 	%rd105, %rd102, 1;
	selp.b64 	%rd168, %rd168, %rd102, %p11;
	selp.b64 	%rd174, %rd105, %rd174, %p11;
$L__BB40_9:
	setp.ge.u64 	%p12, %rd174, %rd168;
	@%p12 bra 	$L__BB40_11;
	mad.lo.s64 	%rd106, %rd168, 15, %rd174;
	shr.u64 	%rd107, %rd106, 4;
	shl.b64 	%rd108, %rd107, 2;
	add.s64 	%rd109, %rd4, %rd108;
	ld.global.u32 	%r18, [%rd109];
	setp.lt.s32 	%p13, %r18, %r1;
	add.s64 	%rd110, %rd107, 1;
	selp.b64 	%rd168, %rd168, %rd107, %p13;
	selp.b64 	%rd174, %rd110, %rd174, %p13;
$L__BB40_11:
	setp.ge.u64 	%p14, %rd174, %rd168;
	@%p14 bra 	$L__BB40_13;
$L__BB40_12:
	add.s64 	%rd111, %rd174, %rd168;
	shr.s64 	%rd112, %rd111, 1;
	shl.b64 	%rd113, %rd112, 2;
	add.s64 	%rd114, %rd4, %rd113;
	ld.global.u32 	%r19, [%rd114];
	setp.lt.s32 	%p15, %r19, %r1;
	add.s64 	%rd115, %rd112, 1;
	selp.b64 	%rd168, %rd168, %rd112, %p15;
	selp.b64 	%rd174, %rd115, %rd174, %p15;
	setp.lt.s64 	%p16, %rd174, %rd168;
	@%p16 bra 	$L__BB40_12;
$L__BB40_13:
	setp.lt.s64 	%p17, %rd12, 1;
	mov.b64 	%rd178, 0;
	mov.u64 	%rd177, %rd12;
	@%p17 bra 	$L__BB40_15;
	mul.lo.s64 	%rd117, %rd12, 511;
	shr.u64 	%rd118, %rd117, 9;
	shl.b64 	%rd119, %rd118, 2;
	add.s64 	%rd120, %rd3, %rd119;
	ld.global.u32 	%r20, [%rd120];
	setp.lt.s32 	%p18, %r20, %r1;
	add.s64 	%rd121, %rd118, 1;
	selp.b64 	%rd177, %rd12, %rd118, %p18;
	selp.b64 	%rd178, %rd121, 0, %p18;
$L__BB40_15:
	setp.ge.s64 	%p19, %rd178, %rd177;
	@%p19 bra 	$L__BB40_17;
	mad.lo.s64 	%rd122, %rd177, 127, %rd178;
	shr.u64 	%rd123, %rd122, 7;
	shl.b64 	%rd124, %rd123, 2;
	add.s64 	%rd125, %rd3, %rd124;
	ld.global.u32 	%r21, [%rd125];
	setp.lt.s32 	%p20, %r21, %r1;
	add.s64 	%rd126, %rd123, 1;
	selp.b64 	%rd177, %rd177, %rd123, %p20;
	selp.b64 	%rd178, %rd126, %rd178, %p20;
$L__BB40_17:
	setp.ge.s64 	%p21, %rd178, %rd177;
	@%p21 bra 	$L__BB40_19;
	mad.lo.s64 	%rd127, %rd177, 31, %rd178;
	shr.u64 	%rd128, %rd127, 5;
	shl.b64 	%rd129, %rd128, 2;
	add.s64 	%rd130, %rd3, %rd129;
	ld.global.u32 	%r22, [%rd130];
	setp.lt.s32 	%p22, %r22, %r1;
	add.s64 	%rd131, %rd128, 1;
	selp.b64 	%rd177, %rd177, %rd128, %p22;
	selp.b64 	%rd178, %rd131, %rd178, %p22;
$L__BB40_19:
	setp.ge.s64 	%p23, %rd178, %rd177;
	@%p23 bra 	$L__BB40_21;
	mad.lo.s64 	%rd132, %rd177, 15, %rd178;
	shr.u64 	%rd133, %rd132, 4;
	shl.b64 	%rd134, %rd133, 2;
	add.s64 	%rd135, %rd3, %rd134;
	ld.global.u32 	%r23, [%rd135];
	setp.lt.s32 	%p24, %r23, %r1;
	add.s64 	%rd136, %rd133, 1;
	selp.b64 	%rd177, %rd177, %rd133, %p24;
	selp.b64 	%rd178, %rd136, %rd178, %p24;
$L__BB40_21:
	setp.ge.s64 	%p25, %rd178, %rd177;
	@%p25 bra 	$L__BB40_23;
$L__BB40_22:
	add.s64 	%rd137, %rd178, %rd177;
	shr.s64 	%rd138, %rd137, 1;
	shl.b64 	%rd139, %rd138, 2;
	add.s64 	%rd140, %rd3, %rd139;
	ld.global.u32 	%r24, [%rd140];
	setp.lt.s32 	%p26, %r24, %r1;
	add.s64 	%rd141, %rd138, 1;
	selp.b64 	%rd177, %rd177, %rd138, %p26;
	selp.b64 	%rd178, %rd141, %rd178, %p26;
	setp.lt.s64 	%p27, %rd178, %rd177;
	@%p27 bra 	$L__BB40_22;
$L__BB40_23:
	sub.s64 	%rd143, %rd165, %rd174;
	sub.s64 	%rd54, %rd12, %rd178;
	add.s64 	%rd55, %rd54, %rd143;
	shr.s64 	%rd144, %rd55, 1;
	max.s64 	%rd56, %rd144, %rd54;
	add.s64 	%rd145, %rd178, %rd56;
	add.s64 	%rd146, %rd145, 1;
	min.s64 	%rd147, %rd146, %rd72;
	sub.s64 	%rd187, %rd147, %rd12;
	setp.lt.s64 	%p28, %rd187, 1;
	mov.b64 	%rd188, 0;
	@%p28 bra 	$L__BB40_26;
	mov.b64 	%rd188, 0;
$L__BB40_25:
	add.s64 	%rd149, %rd188, %rd187;
	shr.u64 	%rd150, %rd149, 1;
	shl.b64 	%rd151, %rd150, 2;
	add.s64 	%rd152, %rd13, %rd151;
	ld.global.u32 	%r25, [%rd152];
	setp.lt.s32 	%p29, %r1, %r25;
	add.s64 	%rd153, %rd150, 1;
	selp.b64 	%rd187, %rd150, %rd187, %p29;
	selp.b64 	%rd188, %rd188, %rd153, %p29;
	setp.lt.s64 	%p30, %rd188, %rd187;
	@%p30 bra 	$L__BB40_25;
$L__BB40_26:
	add.s64 	%rd154, %rd54, %rd188;
	min.s64 	%rd155, %rd154, %rd56;
	sub.s64 	%rd156, %rd55, %rd155;
	add.s64 	%rd157, %rd155, 1;
	setp.eq.s64 	%p31, %rd156, %rd157;
	setp.lt.s64 	%p32, %rd56, %rd154;
	and.pred  	%p33, %p31, %p32;
	add.s64 	%rd165, %rd156, %rd174;
	selp.u64 	%rd190, 1, 0, %p33;
$L__BB40_27:
	sub.s64 	%rd158, %rd2, %rd165;
	add.s64 	%rd159, %rd158, %rd190;
	cvta.to.global.u64 	%rd160, %rd73;
	shl.b64 	%rd161, %rd1, 4;
	add.s64 	%rd162, %rd160, %rd161;
	st.global.u64 	[%rd162], %rd165;
	st.global.u64 	[%rd162+8], %rd159;
$L__BB40_28:
	ret;

}
	// .globl	_ZN6thrust24THRUST_300001_SM_1000_NS8cuda_cub4core6detail13_kernel_agentINS1_16__set_operations10SetOpAgentINS0_12zip_iteratorIN4cuda3std3__45tupleIJNS0_6detail15normal_iteratorINS0_10device_ptrIiEEEESG_EEEEENS7_INSB_IJSG_NS0_17constant_iteratorIiNS0_11use_defaultESK_EEEEEEEPNSB_IJiiEEESP_SI_SP_lNSC_13compare_firstINSA_4lessIiEEEENS5_23serial_set_intersectionENSA_17integral_constantIbLb0EEEEEJSI_SN_SP_SP_llSI_SP_ST_SU_PNSA_4pairIllEEPmN3cub18CUB_300001_SM_100013ScanTileStateIlLb1EEEEEEvDpT0_
.visible .entry _ZN6thrust24THRUST_300001_SM_1000_NS8cuda_cub4core6detail13_kernel_agentINS1_16__set_operations10SetOpAgentINS0_12zip_iteratorIN4cuda3std3__45tupleIJNS0_6detail15normal_iteratorINS0_10device_ptrIiEEEESG_EEEEENS7_INSB_IJSG_NS0_17constant_iteratorIiNS0_11use_defaultESK_EEEEEEEPNSB_IJiiEEESP_SI_SP_lNSC_13compare_firstINSA_4lessIiEEEENS5_23serial_set_intersectionENSA_17integral_constantIbLb0EEEEEJSI_SN_SP_SP_llSI_SP_ST_SU_PNSA_4pairIllEEPmN3cub18CUB_300001_SM_100013ScanTileStateIlLb1EEEEEEvDpT0_(
	.param .align 8 .b8 _ZN6thrust24THRUST_300001_SM_1000_NS8cuda_cub4core6detail13_kernel_agentINS1_16__set_operations10SetOpAgentINS0_12zip_iteratorIN4cuda3std3__45tupleIJNS0_6detail15normal_iteratorINS0_10device_ptrIiEEEESG_EEEEENS7_INSB_IJSG_NS0_17constant_iteratorIiNS0_11use_defaultESK_EEEEEEEPNSB_IJiiEEESP_SI_SP_lNSC_13compare_firstINSA_4lessIiEEEENS5_23serial_set_intersectionENSA_17integral_constantIbLb0EEEEEJSI_SN_SP_SP_llSI_SP_ST_SU_PNSA_4pairIllEEPmN3cub18CUB_300001_SM_100013ScanTileStateIlLb1EEEEEEvDpT0__param_0[16],
	.param .align 8 .b8 _ZN6thrust24THRUST_300001_SM_1000_NS8cuda_cub4core6detail13_kernel_agentINS1_16__set_operations10SetOpAgentINS0_12zip_iteratorIN4cuda3std3__45tupleIJNS0_6detail15normal_iteratorINS0_10device_ptrIiEEEESG_EEEEENS7_INSB_IJSG_NS0_17constant_iteratorIiNS0_11use_defaultESK_EEEEEEEPNSB_IJiiEEESP_SI_SP_lNSC_13compare_firstINSA_4lessIiEEEENS5_23serial_set_intersectionENSA_17integral_constantIbLb0EEEEEJSI_SN_SP_SP_llSI_SP_ST_SU_PNSA_4pairIllEEPmN3cub18CUB_300001_SM_100013ScanTileStateIlLb1EEEEEEvDpT0__param_1[24],
	.param .u64 .ptr .align 1 _ZN6thrust24THRUST_300001_SM_1000_NS8cuda_cub4core6detail13_kernel_agentINS1_16__set_operations10SetOpAgentINS0_12zip_iteratorIN4cuda3std3__45tupleIJNS0_6detail15normal_iteratorINS0_10device_ptrIiEEEESG_EEEEENS7_INSB_IJSG_NS0_17constant_iteratorIiNS0_11use_defaultESK_EEEEEEEPNSB_IJiiEEESP_SI_SP_lNSC_13compare_firstINSA_4lessIiEEEENS5_23serial_set_intersectionENSA_17integral_constantIbLb0EEEEEJSI_SN_SP_SP_llSI_SP_ST_SU_PNSA_4pairIllEEPmN3cub18CUB_300001_SM_100013ScanTileStateIlLb1EEEEEEvDpT0__param_2,
	.param .u64 .ptr .align 1 _ZN6thrust24THRUST_300001_SM_1000_NS8cuda_cub4core6detail13_kernel_agentINS1_16__set_operations10SetOpAgentINS0_12zip_iteratorIN4cuda3std3__45tupleIJNS0_6detail15normal_iteratorINS0_10device_ptrIiEEEESG_EEEEENS7_INSB_IJSG_NS0_17constant_iteratorIiNS0_11use_defaultESK_EEEEEEEPNSB_IJiiEEESP_SI_SP_lNSC_13compare_firstINSA_4lessIiEEEENS5_23serial_set_intersectionENSA_17integral_constantIbLb0EEEEEJSI_SN_SP_SP_llSI_SP_ST_SU_PNSA_4pairIllEEPmN3cub18CUB_300001_SM_100013ScanTileStateIlLb1EEEEEEvDpT0__param_3,
	.param .u64 _ZN6thrust24THRUST_300001_SM_1000_NS8cuda_cub4core6detail13_kernel_agentINS1_16__set_operations10SetOpAgentINS0_12zip_iteratorIN4cuda3std3__45tupleIJNS0_6detail15normal_iteratorINS0_10device_ptrIiEEEESG_EEEEENS7_INSB_IJSG_NS0_17constant_iteratorIiNS0_11use_defaultESK_EEEEEEEPNSB_IJiiEEESP_SI_SP_lNSC_13compare_firstINSA_4lessIiEEEENS5_23serial_set_intersectionENSA_17integral_constantIbLb0EEEEEJSI_SN_SP_SP_llSI_SP_ST_SU_PNSA_4pairIllEEPmN3cub18CUB_300001_SM_100013ScanTileStateIlLb1EEEEEEvDpT0__param_4,
	.param .u64 _ZN6thrust24THRUST_300001_SM_1000_NS8cuda_cub4core6detail13_kernel_agentINS1_16__set_operations10SetOpAgentINS0_12zip_iteratorIN4cuda3std3__45tupleIJNS0_6detail15normal_iteratorINS0_10device_ptrIiEEEESG_EEEEENS7_INSB_IJSG_NS0_17constant_iteratorIiNS0_11use_defaultESK_EEEEEEEPNSB_IJiiEEESP_SI_SP_lNSC_13compare_firstINSA_4lessIiEEEENS5_23serial_set_intersectionENSA_17integral_constantIbLb0EEEEEJSI_SN_SP_SP_llSI_SP_ST_SU_PNSA_4pairIllEEPmN3cub18CUB_300001_SM_100013ScanTileStateIlLb1EEEEEEvDpT0__param_5,
	.param .align 8 .b8 _ZN6thrust24THRUST_300001_SM_1000_NS8cuda_cub4core6detail13_kernel_agentINS1_16__set_operations10SetOpAgentINS0_12zip_iteratorIN4cuda3std3__45tupleIJNS0_6detail15normal_iteratorINS0_10device_ptrIiEEEESG_EEEEENS7_INSB_IJSG_NS0_17constant_iteratorIiNS0_11use_defaultESK_EEEEEEEPNSB_IJiiEEESP_SI_SP_lNSC_13compare_firstINSA_4lessIiEEEENS5_23serial_set_intersectionENSA_17integral_constantIbLb0EEEEEJSI_SN_SP_SP_llSI_SP_ST_SU_PNSA_4pairIllEEPmN3cub18CUB_300001_SM_100013ScanTileStateIlLb1EEEEEEvDpT0__param_6[16],
	.param .u64 .ptr .align 1 _ZN6thrust24THRUST_300001_SM_1000_NS8cuda_cub4core6detail13_kernel_agentINS1_16__set_operations10SetOpAgentINS0_12zip_iteratorIN4cuda3std3__45tupleIJNS0_6detail15normal_iteratorINS0_10device_ptrIiEEEESG_EEEEENS7_INSB_IJSG_NS0_17constant_iteratorIiNS0_11use_defaultESK_EEEEEEEPNSB_IJiiEEESP_SI_SP_lNSC_13compare_firstINSA_4lessIiEEEENS5_23serial_set_intersectionENSA_17integral_constantIbLb0EEEEEJSI_SN_SP_SP_llSI_SP_ST_SU_PNSA_4pairIllEEPmN3cub18CUB_300001_SM_100013ScanTileStateIlLb1EEEEEEvDpT0__param_7,
	.param .align 1 .b8 _ZN6thrust24THRUST_300001_SM_1000_NS8cuda_cub4core6detail13_kernel_agentINS1_16__set_operations10SetOpAgentINS0_12zip_iteratorIN4cuda3std3__45tupleIJNS0_6detail15normal_iteratorINS0_10device_ptrIiEEEESG_EEEEENS7_INSB_IJSG_NS0_17constant_iteratorIiNS0_11use_defaultESK_EEEEEEEPNSB_IJiiEEESP_SI_SP_lNSC_13compare_firstINSA_4lessIiEEEENS5_23serial_set_intersectionENSA_17integral_constantIbLb0EEEEEJSI_SN_SP_SP_llSI_SP_ST_SU_PNSA_4pairIllEEPmN3cub18CUB_300001_SM_100013ScanTileStateIlLb1EEEEEEvDpT0__param_8[1],
	.param .align 1 .b8 _ZN6thrust24THRUST_300001_SM_1000_NS8cuda_cub4core6detail13_kernel_agentINS1_16__set_operations10SetOpAgentINS0_12zip_iteratorIN4cuda3std3__45tupleIJNS0_6detail15normal_iteratorINS0_10device_ptrIiEEEESG_EEEEENS7_INSB_IJSG_NS0_17constant_iteratorIiNS0_11use_defaultESK_EEEEEEEPNSB_IJiiEEESP_SI_SP_lNSC_13compare_firstINSA_4lessIiEEEENS5_23serial_set_intersectionENSA_17integral_constantIbLb0EEEEEJSI_SN_SP_SP_llSI_SP_ST_SU_PNSA_4pairIllEEPmN3cub18CUB_300001_SM_100013ScanTileStateIlLb1EEEEEEvDpT0__param_9[1],
	.param .u64 .ptr .align 1 _ZN6thrust24THRUST_300001_SM_1000_NS8cuda_cub4core6detail13_kernel_agentINS1_16__set_operations10SetOpAgentINS0_12zip_iteratorIN4cuda3std3__45tupleIJNS0_6detail15normal_iteratorINS0_10device_ptrIiEEEESG_EEEEENS7_INSB_IJSG_NS0_17constant_iteratorIiNS0_11use_defaultESK_EEEEEEEPNSB_IJiiEEESP_SI_SP_lNSC_13compare_firstINSA_4lessIiEEEENS5_23serial_set_intersectionENSA_17integral_constantIbLb0EEEEEJSI_SN_SP_SP_llSI_SP_ST_SU_PNSA_4pairIllEEPmN3cub18CUB_300001_SM_100013ScanTileStateIlLb1EEEEEEvDpT0__param_10,
	.param .u64 .ptr .align 1 _ZN6thrust24THRUST_300001_SM_1000_NS8cuda_cub4core6detail13_kernel_agentINS1_16__set_operations10SetOpAgentINS0_12zip_iteratorIN4cuda3std3__45tupleIJNS0_6detail15normal_iteratorINS0_10device_ptrIiEEEESG_EEEEENS7_INSB_IJSG_NS0_17constant_iteratorIiNS0_11use_defaultESK_EEEEEEEPNSB_IJiiEEESP_SI_SP_lNSC_13compare_firstINSA_4lessIiEEEENS5_23serial_set_intersectionENSA_17integral_constantIbLb0EEEEEJSI_SN_SP_SP_llSI_SP_ST_SU_PNSA_4pairIllEEPmN3cub18CUB_300001_SM_100013ScanTileStateIlLb1EEEEEEvDpT0__param_11,
	.param .align 8 .b8 _ZN6thrust24THRUST_300001_SM_1000_NS8cuda_cub4core6detail13_kernel_agentINS1_16__set_operations10SetOpAgentINS0_12zip_iteratorIN4cuda3std3__45tupleIJNS0_6detail15normal_iteratorINS0_10device_ptrIiEEEESG_EEEEENS7_INSB_IJSG_NS0_17constant_iteratorIiNS0_11use_defaultESK_EEEEEEEPNSB_IJiiEEESP_SI_SP_lNSC_13compare_firstINSA_4lessIiEEEENS5_23serial_set_intersectionENSA_17integral_constantIbLb0EEEEEJSI_SN_SP_SP_llSI_SP_ST_SU_PNSA_4pairIllEEPmN3cub18CUB_300001_SM_100013ScanTileStateIlLb1EEEEEEvDpT0__param_12[8]
)
.maxntid 512
{
	.reg .pred 	%p<393>;
	.reg .b32 	%r<1836>;
	.reg .b64 	%rd<570>;

	ld.param.u64 	%rd116, [_ZN6thrust24THRUST_300001_SM_1000_NS8cuda_cub4core6detail13_kernel_agentINS1_16__set_operations10SetOpAgentINS0_12zip_iteratorIN4cuda3std3__45tupleIJNS0_6detail15normal_iteratorINS0_10device_ptrIiEEEESG_EEEEENS7_INSB_IJSG_NS0_17constant_iteratorIiNS0_11use_defaultESK_EEEEEEEPNSB_IJiiEEESP_SI_SP_lNSC_13compare_firstINSA_4lessIiEEEENS5_23serial_set_intersectionENSA_17integral_constantIbLb0EEEEEJSI_SN_SP_SP_llSI_SP_ST_SU_PNSA_4pairIllEEPmN3cub18CUB_300001_SM_100013ScanTileStateIlLb1EEEEEEvDpT0__param_6+8];
	ld.param.u64 	%rd115, [_ZN6thrust24THRUST_300001_SM_1000_NS8cuda_cub4core6detail13_kernel_agentINS1_16__set_operations10SetOpAgentINS0_12zip_iteratorIN4cuda3std3__45tupleIJNS0_6detail15normal_iteratorINS0_10device_ptrIiEEEESG_EEEEENS7_INSB_IJSG_NS0_17constant_iteratorIiNS0_11use_defaultESK_EEEEEEEPNSB_IJiiEEESP_SI_SP_lNSC_13compare_firstINSA_4lessIiEEEENS5_23serial_set_intersectionENSA_17integral_constantIbLb0EEEEEJSI_SN_SP_SP_llSI_SP_ST_SU_PNSA_4pairIllEEPmN3cub18CUB_300001_SM_100013ScanTileStateIlLb1EEEEEEvDpT0__param_6];
	ld.param.u64 	%rd2, [_ZN6thrust24THRUST_300001_SM_1000_NS8cuda_cub4core6detail13_kernel_agentINS1_16__set_operations10SetOpAgentINS0_12zip_iteratorIN4cuda3std3__45tupleIJNS0_6detail15normal_iteratorINS0_10device_ptrIiEEEESG_EEEEENS7_INSB_IJSG_NS0_17constant_iteratorIiNS0_11use_defaultESK_EEEEEEEPNSB_IJiiEEESP_SI_SP_lNSC_13compare_firstINSA_4lessIiEEEENS5_23serial_set_intersectionENSA_17integral_constantIbLb0EEEEEJSI_SN_SP_SP_llSI_SP_ST_SU_PNSA_4pairIllEEPmN3cub18CUB_300001_SM_100013ScanTileStateIlLb1EEEEEEvDpT0__param_12];
	ld.param.u32 	%r1, [_ZN6thrust24THRUST_300001_SM_1000_NS8cuda_cub4core6detail13_kernel_agentINS1_16__set_operations10SetOpAgentINS0_12zip_iteratorIN4cuda3std3__45tupleIJNS0_6detail15normal_iteratorINS0_10device_ptrIiEEEESG_EEEEENS7_INSB_IJSG_NS0_17constant_iteratorIiNS0_11use_defaultESK_EEEEEEEPNSB_IJiiEEESP_SI_SP_lNSC_13compare_firstINSA_4lessIiEEEENS5_23serial_set_intersectionENSA_17integral_constantIbLb0EEEEEJSI_SN_SP_SP_llSI_SP_ST_SU_PNSA_4pairIllEEPmN3cub18CUB_300001_SM_100013ScanTileStateIlLb1EEEEEEvDpT0__param_1+16];
	ld.param.u64 	%rd118, [_ZN6thrust24THRUST_300001_SM_1000_NS8cuda_cub4core6detail13_kernel_agentINS1_16__set_operations10SetOpAgentINS0_12zip_iteratorIN4cuda3std3__45tupleIJNS0_6detail15normal_iteratorINS0_10device_ptrIiEEEESG_EEEEENS7_INSB_IJSG_NS0_17constant_iteratorIiNS0_11use_defaultESK_EEEEEEEPNSB_IJiiEEESP_SI_SP_lNSC_13compare_firstINSA_4lessIiEEEENS5_23serial_set_intersectionENSA_17integral_constantIbLb0EEEEEJSI_SN_SP_SP_llSI_SP_ST_SU_PNSA_4pairIllEEPmN3cub18CUB_300001_SM_100013ScanTileStateIlLb1EEEEEEvDpT0__param_1];
	ld.param.u64 	%rd119, [_ZN6thrust24THRUST_300001_SM_1000_NS8cuda_cub4core6detail13_kernel_agentINS1_16__set_operations10SetOpAgentINS0_12zip_iteratorIN4cuda3std3__45tupleIJNS0_6detail15normal_iteratorINS0_10device_ptrIiEEEESG_EEEEENS7_INSB_IJSG_NS0_17constant_iteratorIiNS0_11use_defaultESK_EEEEEEEPNSB_IJiiEEESP_SI_SP_lNSC_13compare_firstINSA_4lessIiEEEENS5_23serial_set_intersectionENSA_17integral_constantIbLb0EEEEEJSI_SN_SP_SP_llSI_SP_ST_SU_PNSA_4pairIllEEPmN3cub18CUB_300001_SM_100013ScanTileStateIlLb1EEEEEEvDpT0__param_0+8];
	ld.param.u64 	%rd120, [_ZN6thrust24THRUST_300001_SM_1000_NS8cuda_cub4core6detail13_kernel_agentINS1_16__set_operations10SetOpAgentINS0_12zip_iteratorIN4cuda3std3__45tupleIJNS0_6detail15normal_iteratorINS0_10device_ptrIiEEEESG_EEEEENS7_INSB_IJSG_NS0_17constant_iteratorIiNS0_11use_defaultESK_EEEEEEEPNSB_IJiiEEESP_SI_SP_lNSC_13compare_firstINSA_4lessIiEEEENS5_23serial_set_intersectionENSA_17integral_constantIbLb0EEEEEJSI_SN_SP_SP_llSI_SP_ST_SU_PNSA_4pairIllEEPmN3cub18CUB_300001_SM_100013ScanTileStateIlLb1EEEEEEvDpT0__param_0];
	ld.param.u64 	%rd121, [_ZN6thrust24THRUST_300001_SM_1000_NS8cuda_cub4core6detail13_kernel_agentINS1_16__set_operations10SetOpAgentINS0_12zip_iteratorIN4cuda3std3__45tupleIJNS0_6detail15normal_iteratorINS0_10device_ptrIiEEEESG_EEEEENS7_INSB_IJSG_NS0_17constant_iteratorIiNS0_11use_defaultESK_EEEEEEEPNSB_IJiiEEESP_SI_SP_lNSC_13compare_firstINSA_4lessIiEEEENS5_23serial_set_intersectionENSA_17integral_constantIbLb0EEEEEJSI_SN_SP_SP_llSI_SP_ST_SU_PNSA_4pairIllEEPmN3cub18CUB_300001_SM_100013ScanTileStateIlLb1EEEEEEvDpT0__param_10];
	cvta.to.global.u64 	%rd1, %rd121;
	cvta.to.global.u64 	%rd3, %rd120;
	cvta.to.global.u64 	%rd4, %rd119;
	cvta.to.global.u64 	%rd5, %rd118;
	mov.u32 	%r2, %ctaid.x;
	mov.u32 	%r549, %nctaid.x;
	add.s32 	%r550, %r549, -1;
	setp.ge.u32 	%p13, %r2, %r550;
	@%p13 bra 	$L__BB41_157;
	mul.wide.u32 	%rd329, %r2, 16;
	add.s64 	%rd330, %rd1, %rd329;
	ld.global.u64 	%rd331, [%rd330];
	ld.global.u64 	%rd332, [%rd330+8];
	ld.global.u64 	%rd333, [%rd330+16];
	ld.global.u64 	%rd334, [%rd330+24];
	cvt.u32.u64 	%r1084, %rd331;
	cvt.u32.u64 	%r1085, %rd333;
	sub.s32 	%r3, %r1085, %r1084;
	sub.s64 	%rd335, %rd334, %rd332;
	cvt.u32.u64 	%r4, %rd335;
	mov.u32 	%r5, %tid.x;
	setp.ge.s32 	%p208, %r5, %r3;
	cvt.u64.u32 	%rd337, %r5;
	add.s64 	%rd338, %rd331, %rd337;
	shl.b64 	%rd339, %rd338, 2;
	add.s64 	%rd6, %rd3, %rd339;
	add.s64 	%rd7, %rd4, %rd339;
	sub.s32 	%r1086, %r5, %r3;
	cvt.s64.s32 	%rd340, %r1086;
	add.s64 	%rd341, %rd332, %rd340;
	shl.b64 	%rd342, %rd341, 2;
	add.s64 	%rd8, %rd5, %rd342;
	@%p208 bra 	$L__BB41_3;
	ld.global.u32 	%r1617, [%rd6];
	ld.global.u32 	%r1616, [%rd7];
	bra.uni 	$L__BB41_4;
$L__BB41_3:
	ld.global.u32 	%r1617, [%rd8];
	mov.u32 	%r1616, %r1;
$L__BB41_4:
	add.s32 	%r1087, %r5, 512;
	setp.lt.s32 	%p209, %r1087, %r3;
	@%p209 bra 	$L__BB41_6;
	ld.global.u32 	%r1619, [%rd8+2048];
	mov.u32 	%r1618, %r1;
	bra.uni 	$L__BB41_7;
$L__BB41_6:
	ld.global.u32 	%r1619, [%rd6+2048];
	ld.global.u32 	%r1618, [%rd7+2048];
$L__BB41_7:
	or.b32  	%r1088, %r5, 1024;
	setp.lt.s32 	%p210, %r1088, %r3;
	@%p210 bra 	$L__BB41_9;
	ld.global.u32 	%r1621, [%rd8+4096];
	mov.u32 	%r1620, %r1;
	bra.uni 	$L__BB41_10;
$L__BB41_9:
	ld.global.u32 	%r1621, [%rd6+4096];
	ld.global.u32 	%r1620, [%rd7+4096];
$L__BB41_10:
	add.s32 	%r1089, %r5, 1536;
	setp.lt.s32 	%p211, %r1089, %r3;
	@%p211 bra 	$L__BB41_12;
	ld.global.u32 	%r1623, [%rd8+6144];
	mov.u32 	%r1622, %r1;
	bra.uni 	$L__BB41_13;
$L__BB41_12:
	ld.global.u32 	%r1623, [%rd6+6144];
	ld.global.u32 	%r1622, [%rd7+6144];
$L__BB41_13:
	or.b32  	%r1090, %r5, 2048;
	setp.lt.s32 	%p212, %r1090, %r3;
	@%p212 bra 	$L__BB41_15;
	ld.global.u32 	%r1625, [%rd8+8192];
	mov.u32 	%r1624, %r1;
	bra.uni 	$L__BB41_16;
$L__BB41_15:
	ld.global.u32 	%r1625, [%rd6+8192];
	ld.global.u32 	%r1624, [%rd7+8192];
$L__BB41_16:
	add.s32 	%r1091, %r5, 2560;
	setp.lt.s32 	%p213, %r1091, %r3;
	@%p213 bra 	$L__BB41_18;
	ld.global.u32 	%r1627, [%rd8+10240];
	mov.u32 	%r1626, %r1;
	bra.uni 	$L__BB41_19;
$L__BB41_18:
	ld.global.u32 	%r1627, [%rd6+10240];
	ld.global.u32 	%r1626, [%rd7+10240];
$L__BB41_19:
	or.b32  	%r1092, %r5, 3072;
	setp.lt.s32 	%p214, %r1092, %r3;
	@%p214 bra 	$L__BB41_21;
	ld.global.u32 	%r1629, [%rd8+12288];
	mov.u32 	%r1628, %r1;
	bra.uni 	$L__BB41_22;
$L__BB41_21:
	ld.global.u32 	%r1629, [%rd6+12288];
	ld.global.u32 	%r1628, [%rd7+12288];
$L__BB41_22:
	add.s32 	%r1093, %r5, 3584;
	setp.lt.s32 	%p215, %r1093, %r3;
	@%p215 bra 	$L__BB41_24;
	ld.global.u32 	%r1631, [%rd8+14336];
	mov.u32 	%r1630, %r1;
	bra.uni 	$L__BB41_25;
$L__BB41_24:
	ld.global.u32 	%r1631, [%rd6+14336];
	ld.global.u32 	%r1630, [%rd7+14336];
$L__BB41_25:
	or.b32  	%r1094, %r5, 4096;
	setp.lt.s32 	%p216, %r1094, %r3;
	@%p216 bra 	$L__BB41_27;
	ld.global.u32 	%r1633, [%rd8+16384];
	mov.u32 	%r1632, %r1;
	bra.uni 	$L__BB41_28;
$L__BB41_27:
	ld.global.u32 	%r1633, [%rd6+16384];
	ld.global.u32 	%r1632, [%rd7+16384];
$L__BB41_28:
	add.s32 	%r51, %r5, 4608;
	add.s32 	%r52, %r4, %r3;
	setp.ge.s32 	%p217, %r51, %r52;
	mov.b32 	%r1634, 0;
	mov.u32 	%r1635, %r1634;
	@%p217 bra 	$L__BB41_32;
	setp.ge.s32 	%p218, %r51, %r3;
	@%p218 bra 	$L__BB41_31;
	ld.global.u32 	%r1635, [%rd6+18432];
	ld.global.u32 	%r1634, [%rd7+18432];
	bra.uni 	$L__BB41_32;
$L__BB41_31:
	ld.global.u32 	%r1635, [%rd8+18432];
	mov.u32 	%r1634, %r1;
$L__BB41_32:
	mov.u32 	%r1096, _ZN6thrust24THRUST_300001_SM_1000_NS8cuda_cub4core6detail5shmemE;
	add.s32 	%r1097, %r1096, 2048;
	shl.b32 	%r1099, %r5, 3;
	add.s32 	%r1100, %r1097, %r1099;
	st.shared.v2.u32 	[%r1100], {%r1617, %r1616};
	st.shared.v2.u32 	[%r1100+4096], {%r1619, %r1618};
	st.shared.v2.u32 	[%r1100+8192], {%r1621, %r1620};
	st.shared.v2.u32 	[%r1100+12288], {%r1623, %r1622};
	st.shared.v2.u32 	[%r1100+16384], {%r1625, %r1624};
	st.shared.v2.u32 	[%r1100+20480], {%r1627, %r1626};
	st.shared.v2.u32 	[%r1100+24576], {%r1629, %r1628};
	st.shared.v2.u32 	[%r1100+28672], {%r1631, %r1630};
	st.shared.v2.u32 	[%r1100+32768], {%r1633, %r1632};
	st.shared.v2.u32 	[%r1100+36864], {%r1635, %r1634};
	bar.sync 	0;
	mul.lo.s32 	%r1101, %r5, 10;
	min.s32 	%r58, %r52, %r1101;
	shl.b32 	%r1102, %r3, 3;
	add.s32 	%r59, %r1097, %r1102;
	sub.s32 	%r1103, %r58, %r4;
	max.s32 	%r1638, %r1103, 0;
	min.s32 	%r1637, %r58, %r3;
	setp.ge.s32 	%p219, %r1638, %r1637;
	@%p219 bra 	$L__BB41_34;
$L__BB41_33:
	add.s32 	%r1104, %r1638, %r1637;
	shr.s32 	%r1105, %r1104, 1;
	shl.b32 	%r1106, %r1105, 3;
	add.s32 	%r1108, %r1096, %r1106;
	ld.shared.u32 	%r1109, [%r1108+2048];
	not.b32 	%r1110, %r1105;
	add.s32 	%r1111, %r58, %r1110;
	shl.b32 	%r1112, %r1111, 3;
	add.s32 	%r1113, %r59, %r1112;
	ld.shared.u32 	%r1114, [%r1113];
	setp.lt.s32 	%p220, %r1114, %r1109;
	add.s32 	%r1115, %r1105, 1;
	selp.b32 	%r1638, %r1638, %r1115, %p220;
	selp.b32 	%r1637, %r1105, %r1637, %p220;
	setp.lt.s32 	%p221, %r1638, %r1637;
	@%p221 bra 	$L__BB41_33;
$L__BB41_34:
	sub.s32 	%r67, %r58, %r1638;
	setp.ge.s32 	%p222, %r67, %r4;
	mov.b32 	%r1665, 0;
	@%p222 bra 	$L__BB41_59;
	shl.b32 	%r1119, %r67, 3;
	add.s32 	%r68, %r59, %r1119;
	ld.shared.u32 	%r69, [%r68];
	setp.lt.s32 	%p223, %r1638, 1;
	mov.b32 	%r1642, 0;
	mov.u32 	%r1641, %r1638;
	@%p223 bra 	$L__BB41_37;
	mul.lo.s32 	%r1120, %r1638, 511;
	shr.s32 	%r1121, %r1120, 9;
	shl.b32 	%r1122, %r1121, 3;
	add.s32 	%r1124, %r1096, %r1122;
	ld.shared.u32 	%r1125, [%r1124+2048];
	setp.lt.s32 	%p224, %r1125, %r69;
	add.s32 	%r1126, %r1121, 1;
	selp.b32 	%r1641, %r1638, %r1121, %p224;
	selp.b32 	%r1642, %r1126, 0, %p224;
$L__BB41_37:
	setp.ge.s32 	%p225, %r1642, %r1641;
	@%p225 bra 	$L__BB41_39;
	mad.lo.s32 	%r1127, %r1641, 127, %r1642;
	shr.s32 	%r1128, %r1127, 7;
	shl.b32 	%r1129, %r1128, 3;
	add.s32 	%r1131, %r1096, %r1129;
	ld.shared.u32 	%r1132, [%r1131+2048];
	setp.lt.s32 	%p226, %r1132, %r69;
	add.s32 	%r1133, %r1128, 1;
	selp.b32 	%r1641, %r1641, %r1128, %p226;
	selp.b32 	%r1642, %r1133, %r1642, %p226;
$L__BB41_39:
	setp.ge.s32 	%p227, %r1642, %r1641;
	@%p227 bra 	$L__BB41_41;
	mad.lo.s32 	%r1134, %r1641, 31, %r1642;
	shr.s32 	%r1135, %r1134, 5;
	shl.b32 	%r1136, %r1135, 3;
	add.s32 	%r1138, %r1096, %r1136;
	ld.shared.u32 	%r1139, [%r1138+2048];
	setp.lt.s32 	%p228, %r1139, %r69;
	add.s32 	%r1140, %r1135, 1;
	selp.b32 	%r1641, %r1641, %r1135, %p228;
	selp.b32 	%r1642, %r1140, %r1642, %p228;
$L__BB41_41:
	setp.ge.s32 	%p229, %r1642, %r1641;
	@%p229 bra 	$L__BB41_43;
	mad.lo.s32 	%r1141, %r1641, 15, %r1642;
	shr.s32 	%r1142, %r1141, 4;
	shl.b32 	%r1143, %r1142, 3;
	add.s32 	%r1145, %r1096, %r1143;
	ld.shared.u32 	%r1146, [%r1145+2048];
	setp.lt.s32 	%p230, %r1146, %r69;
	add.s32 	%r1147, %r1142, 1;
	selp.b32 	%r1641, %r1641, %r1142, %p230;
	selp.b32 	%r1642, %r1147, %r1642, %p230;
$L__BB41_43:
	setp.ge.s32 	%p231, %r1642, %r1641;
	@%p231 bra 	$L__BB41_45;
$L__BB41_44:
	add.s32 	%r1149, %r1642, %r1641;
	shr.s32 	%r1150, %r1149, 1;
	shl.b32 	%r1151, %r1150, 3;
	add.s32 	%r1153, %r1096, %r1151;
	ld.shared.u32 	%r1154, [%r1153+2048];
	setp.lt.s32 	%p232, %r1154, %r69;
	add.s32 	%r1155, %r1150, 1;
	selp.b32 	%r1641, %r1641, %r1150, %p232;
	selp.b32 	%r1642, %r1155, %r1642, %p232;
	setp.lt.s32 	%p233, %r1642, %r1641;
	@%p233 bra 	$L__BB41_44;
$L__BB41_45:
	setp.lt.s32 	%p234, %r67, 1;
	mov.b32 	%r1653, 0;
	mov.u32 	%r1652, %r67;
	@%p234 bra 	$L__BB41_47;
	mul.lo.s32 	%r1158, %r67, 511;
	shr.s32 	%r1159, %r1158, 9;
	shl.b32 	%r1160, %r1159, 3;
	add.s32 	%r1161, %r59, %r1160;
	ld.shared.u32 	%r1162, [%r1161];
	setp.lt.s32 	%p235, %r1162, %r69;
	add.s32 	%r1163, %r1159, 1;
	selp.b32 	%r1652, %r67, %r1159, %p235;
	selp.b32 	%r1653, %r1163, 0, %p235;
$L__BB41_47:
	setp.ge.s32 	%p236, %r1653, %r1652;
	@%p236 bra 	$L__BB41_49;
	mad.lo.s32 	%r1165, %r1652, 127, %r1653;
	shr.s32 	%r1166, %r1165, 7;
	shl.b32 	%r1167, %r1166, 3;
	add.s32 	%r1168, %r59, %r1167;
	ld.shared.u32 	%r1169, [%r1168];
	setp.lt.s32 	%p237, %r1169, %r69;
	add.s32 	%r1170, %r1166, 1;
	selp.b32 	%r1652, %r1652, %r1166, %p237;
	selp.b32 	%r1653, %r1170, %r1653, %p237;
$L__BB41_49:
	setp.ge.s32 	%p238, %r1653, %r1652;
	@%p238 bra 	$L__BB41_51;
	mad.lo.s32 	%r1171, %r1652, 31, %r1653;
	shr.s32 	%r1172, %r1171, 5;
	shl.b32 	%r1173, %r1172, 3;
	add.s32 	%r1174, %r59, %r1173;
	ld.shared.u32 	%r1175, [%r1174];
	setp.lt.s32 	%p239, %r1175, %r69;
	add.s32 	%r1176, %r1172, 1;
	selp.b32 	%r1652, %r1652, %r1172, %p239;
	selp.b32 	%r1653, %r1176, %r1653, %p239;
$L__BB41_51:
	setp.ge.s32 	%p240, %r1653, %r1652;
	@%p240 bra 	$L__BB41_53;
	mad.lo.s32 	%r1177, %r1652, 15, %r1653;
	shr.s32 	%r1178, %r1177, 4;
	shl.b32 	%r1179, %r1178, 3;
	add.s32 	%r1180, %r59, %r1179;
	ld.shared.u32 	%r1181, [%r1180];
	setp.lt.s32 	%p241, %r1181, %r69;
	add.s32 	%r1182, %r1178, 1;
	selp.b32 	%r1652, %r1652, %r1178, %p241;
	selp.b32 	%r1653, %r1182, %r1653, %p241;
$L__BB41_53:
	setp.ge.s32 	%p242, %r1653, %r1652;
	@%p242 bra 	$L__BB41_55;
$L__BB41_54:
	add.s32 	%r1184, %r1653, %r1652;
	shr.s32 	%r1185, %r1184, 1;
	shl.b32 	%r1186, %r1185, 3;
	add.s32 	%r1187, %r59, %r1186;
	ld.shared.u32 	%r1188, [%r1187];
	setp.lt.s32 	%p243, %r1188, %r69;
	add.s32 	%r1189, %r1185, 1;
	selp.b32 	%r1652, %r1652, %r1185, %p243;
	selp.b32 	%r1653, %r1189, %r1653, %p243;
	setp.lt.s32 	%p244, %r1653, %r1652;
	@%p244 bra 	$L__BB41_54;
$L__BB41_55:
	sub.s32 	%r1192, %r1638, %r1642;
	sub.s32 	%r114, %r67, %r1653;
	add.s32 	%r115, %r114, %r1192;
	shr.s32 	%r1193, %r115, 1;
	max.s32 	%r116, %r1193, %r114;
	add.s32 	%r1195, %r1653, %r116;
	add.s32 	%r1196, %r1195, 1;
	min.s32 	%r1197, %r1196, %r4;
	sub.s32 	%r1662, %r1197, %r67;
	setp.lt.s32 	%p245, %r1662, 1;
	mov.b32 	%r1663, 0;
	@%p245 bra 	$L__BB41_58;
	mov.b32 	%r1663, 0;
$L__BB41_57:
	add.s32 	%r1199, %r1663, %r1662;
	shr.s32 	%r1200, %r1199, 1;
	shl.b32 	%r1201, %r1200, 3;
	add.s32 	%r1202, %r68, %r1201;
	ld.shared.u32 	%r1203, [%r1202];
	setp.lt.s32 	%p246, %r69, %r1203;
	add.s32 	%r1204, %r1200, 1;
	selp.b32 	%r1662, %r1200, %r1662, %p246;
	selp.b32 	%r1663, %r1663, %r1204, %p246;
	setp.lt.s32 	%p247, %r1663, %r1662;
	@%p247 bra 	$L__BB41_57;
$L__BB41_58:
	add.s32 	%r1205, %r114, %r1663;
	min.s32 	%r1206, %r1205, %r116;
	sub.s32 	%r1207, %r115, %r1206;
	add.s32 	%r1208, %r1206, 1;
	setp.eq.s32 	%p248, %r1207, %r1208;
	setp.lt.s32 	%p249, %r116, %r1205;
	and.pred  	%p250, %p248, %p249;
	add.s32 	%r1638, %r1207, %r1642;
	selp.u32 	%r1665, 1, 0, %p250;
$L__BB41_59:
	sub.s32 	%r1209, %r58, %r1638;
	add.s32 	%r1210, %r1209, %r1665;
	setp.eq.s32 	%p251, %r5, 0;
	shl.b32 	%r1212, %r3, 16;
	or.b32  	%r1213, %r1212, %r4;
	shl.b32 	%r1214, %r1638, 16;
	or.b32  	%r1215, %r1210, %r1214;
	selp.b32 	%r1216, %r1213, %r1215, %p251;
	add.s32 	%r1217, %r5, -1;
	selp.b32 	%r1218, 511, %r1217, %p251;
	shl.b32 	%r1219, %r1218, 2;
	add.s32 	%r1221, %r1096, %r1219;
	st.shared.u32 	[%r1221], %r1216;
	bar.sync 	0;
	shl.b32 	%r1222, %r5, 2;
	add.s32 	%r1223, %r1096, %r1222;
	ld.shared.u32 	%r1224, [%r1223];
	shr.s32 	%r127, %r1224, 16;
	and.b32  	%r1226, %r1224, 65535;
	add.s32 	%r1675, %r1210, %r3;
	add.s32 	%r129, %r1226, %r3;
	shl.b32 	%r1227, %r1675, 3;
	add.s32 	%r130, %r1097, %r1227;
	ld.shared.u32 	%r131, [%r130];
	shl.b32 	%r1229, %r1638, 3;
	add.s32 	%r132, %r1097, %r1229;
	ld.shared.v2.u32 	{%r135, %r136}, [%r132];
	setp.lt.s32 	%p252, %r131, %r135;
	setp.lt.s32 	%p253, %r1638, %r127;
	setp.lt.s32 	%p254, %r1675, %r129;
	and.pred  	%p255, %p253, %p254;
	setp.eq.s32 	%p256, %r131, %r135;
	and.pred  	%p1, %p255, %p256;
	mov.u32 	%r1666, %r135;
	mov.u32 	%r1667, %r136;
	@%p252 bra 	$L__BB41_61;
	add.s32 	%r1638, %r1638, 1;
	ld.shared.v2.u32 	{%r1666, %r1667}, [%r132+8];
$L__BB41_61:
	setp.lt.s32 	%p257, %r135, %r131;
	mov.u32 	%r1674, %r131;
	@%p257 bra 	$L__BB41_63;
	add.s32 	%r1675, %r1675, 1;
	ld.shared.u32 	%r1674, [%r130+8];
$L__BB41_63:
	setp.lt.s32 	%p258, %r1674, %r1666;
	setp.ge.s32 	%p259, %r1638, %r127;
	setp.ge.s32 	%p260, %r1675, %r129;
	or.pred  	%p261, %p259, %p260;
	setp.ne.s32 	%p262, %r1674, %r1666;
	or.pred  	%p2, %p261, %p262;
	mov.u32 	%r1671, %r1666;
	mov.u32 	%r1672, %r1667;
	@%p258 bra 	$L__BB41_65;
	add.s32 	%r147, %r1638, 1;
	shl.b32 	%r1230, %r1638, 3;
	add.s32 	%r1232, %r1096, %r1230;
	ld.shared.v2.u32 	{%r1671, %r1672}, [%r1232+2056];
	mov.u32 	%r1638, %r147;
$L__BB41_65:
	setp.lt.s32 	%p263, %r1666, %r1674;
	@%p263 bra 	$L__BB41_67;
	add.s32 	%r153, %r1675, 1;
	shl.b32 	%r1233, %r1675, 3;
	add.s32 	%r1235, %r1096, %r1233;
	ld.shared.u32 	%r1674, [%r1235+2056];
	mov.u32 	%r1675, %r153;
$L__BB41_67:
	setp.lt.s32 	%p264, %r1674, %r1671;
	setp.ge.s32 	%p265, %r1638, %r127;
	setp.ge.s32 	%p266, %r1675, %r129;
	or.pred  	%p267, %p265, %p266;
	setp.ne.s32 	%p268, %r1674, %r1671;
	or.pred  	%p3, %p267, %p268;
	mov.u32 	%r1676, %r1671;
	mov.u32 	%r1677, %r1672;
	@%p264 bra 	$L__BB41_69;
	add.s32 	%r157, %r1638, 1;
	shl.b32 	%r1236, %r1638, 3;
	add.s32 	%r1238, %r1096, %r1236;
	ld.shared.v2.u32 	{%r1676, %r1677}, [%r1238+2056];
	mov.u32 	%r1638, %r157;
$L__BB41_69:
	setp.lt.s32 	%p269, %r1671, %r1674;
	@%p269 bra 	$L__BB41_71;
	add.s32 	%r163, %r1675, 1;
	shl.b32 	%r1239, %r1675, 3;
	add.s32 	%r1241, %r1096, %r1239;
	ld.shared.u32 	%r1674, [%r1241+2056];
	mov.u32 	%r1675, %r163;
$L__BB41_71:
	setp.lt.s32 	%p270, %r1674, %r1676;
	setp.ge.s32 	%p271, %r1638, %r127;
	setp.ge.s32 	%p272, %r1675, %r129;
	or.pred  	%p273, %p271, %p272;
	setp.ne.s32 	%p274, %r1674, %r1676;
	or.pred  	%p4, %p273, %p274;
	mov.u32 	%r1681, %r1676;
	mov.u32 	%r1682, %r1677;
	@%p270 bra 	$L__BB41_73;
	add.s32 	%r167, %r1638, 1;
	shl.b32 	%r1242, %r1638, 3;
	add.s32 	%r1244, %r1096, %r1242;
	ld.shared.v2.u32 	{%r1681, %r1682}, [%r1244+2056];
	mov.u32 	%r1638, %r167;
$L__BB41_73:
	setp.lt.s32 	%p275, %r1676, %r1674;
	@%p275 bra 	$L__BB41_75;
	add.s32 	%r173, %r1675, 1;
	shl.b32 	%r1245, %r1675, 3;
	add.s32 	%r1247, %r1096, %r1245;
	ld.shared.u32 	%r1674, [%r1247+2056];
	mov.u32 	%r1675, %r173;
$L__BB41_75:
	setp.lt.s32 	%p276, %r1674, %r1681;
	setp.ge.s32 	%p277, %r1638, %r127;
	setp.ge.s32 	%p278, %r1675, %r129;
	or.pred  	%p279, %p277, %p278;
	setp.ne.s32 	%p280, %r1674, %r1681;
	or.pred  	%p5, %p279, %p280;
	mov.u32 	%r1686, %r1681;
	mov.u32 	%r1687, %r1682;
	@%p276 bra 	$L__BB41_77;
	add.s32 	%r177, %r1638, 1;
	shl.b32 	%r1248, %r1638, 3;
	mov.u32 	%r1249, _ZN6thrust24THRUST_300001_SM_1000_NS8cuda_cub4core6detail5shmemE;
	add.s32 	%r1250, %r1249, %r1248;
	ld.shared.v2.u32 	{%r1686, %r1687}, [%r1250+2056];
	mov.u32 	%r1638, %r177;
$L__BB41_77:
	setp.lt.s32 	%p281, %r1681, %r1674;
	@%p281 bra 	$L__BB41_79;
	add.s32 	%r183, %r1675, 1;
	shl.b32 	%r1251, %r1675, 3;
	mov.u32 	%r1252, _ZN6thrust24THRUST_300001_SM_1000_NS8cuda_cub4core6detail5shmemE;
	add.s32 	%r1253, %r1252, %r1251;
	ld.shared.u32 	%r1674, [%r1253+2056];
	mov.u32 	%r1675, %r183;
$L__BB41_79:
	setp.lt.s32 	%p282, %r1674, %r1686;
	setp.ge.s32 	%p283, %r1638, %r127;
	setp.ge.s32 	%p284, %r1675, %r129;
	or.pred  	%p285, %p283, %p284;
	setp.ne.s32 	%p286, %r1674, %r1686;
	or.pred  	%p6, %p285, %p286;
	mov.u32 	%r1691, %r1686;
	mov.u32 	%r1692, %r1687;
	@%p282 bra 	$L__BB41_81;
	add.s32 	%r187, %r1638, 1;
	shl.b32 	%r1254, %r1638, 3;
	mov.u32 	%r1255, _ZN6thrust24THRUST_300001_SM_1000_NS8cuda_cub4core6detail5shmemE;
	add.s32 	%r1256, %r1255, %r1254;
	ld.shared.v2.u32 	{%r1691, %r1692}, [%r1256+2056];
	mov.u32 	%r1638, %r187;
$L__BB41_81:
	setp.lt.s32 	%p287, %r1686, %r1674;
	@%p287 bra 	$L__BB41_83;
	add.s32 	%r193, %r1675, 1;
	shl.b32 	%r1257, %r1675, 3;
	mov.u32 	%r1258, _ZN6thrust24THRUST_300001_SM_1000_NS8cuda_cub4core6detail5shmemE;
	add.s32 	%r1259, %r1258, %r1257;
	ld.shared.u32 	%r1674, [%r1259+2056];
	mov.u32 	%r1675, %r193;
$L__BB41_83:
	setp.lt.s32 	%p288, %r1674, %r1691;
	mov.u32 	%r1696, %r1691;
	mov.u32 	%r1697, %r1692;
	mov.u32 	%r1703, %r1638;
	@%p288 bra 	$L__BB41_85;
	add.s32 	%r1703, %r1638, 1;
	shl.b32 	%r1260, %r1638, 3;
	mov.u32 	%r1261, _ZN6thrust24THRUST_300001_SM_1000_NS8cuda_cub4core6detail5shmemE;
	add.s32 	%r1262, %r1261, %r1260;
	ld.shared.v2.u32 	{%r1696, %r1697}, [%r1262+2056];
$L__BB41_85:
	setp.lt.s32 	%p289, %r1691, %r1674;
	mov.u32 	%r1704, %r1674;
	mov.u32 	%r1705, %r1675;
	@%p289 bra 	$L__BB41_87;
	add.s32 	%r1705, %r1675, 1;
	shl.b32 	%r1263, %r1675, 3;
	mov.u32 	%r1264, _ZN6thrust24THRUST_300001_SM_1000_NS8cuda_cub4core6detail5shmemE;
	add.s32 	%r1265, %r1264, %r1263;
	ld.shared.u32 	%r1704, [%r1265+2056];
$L__BB41_87:
	setp.lt.s32 	%p290, %r1704, %r1696;
	setp.lt.s32 	%p291, %r1703, %r127;
	setp.lt.s32 	%p292, %r1705, %r129;
	setp.eq.s32 	%p293, %r1704, %r1696;
	selp.b32 	%r1266, 128, 0, %p293;
	selp.b32 	%r1267, %r1266, 0, %p292;
	selp.b32 	%r1268, %r1267, 0, %p291;
	setp.eq.s32 	%p294, %r1674, %r1691;
	setp.lt.s32 	%p295, %r1675, %r129;
	setp.lt.s32 	%p296, %r1638, %r127;
	selp.b32 	%r1269, 64, 0, %p294;
	selp.b32 	%r1270, %r1269, 0, %p295;
	selp.b32 	%r1271, %r1270, 0, %p296;
	or.b32  	%r1272, %r1271, %r1268;
	selp.b32 	%r1273, 0, 16, %p5;
	selp.b32 	%r1274, 0, 8, %p4;
	selp.u32 	%r1275, 1, 0, %p1;
	selp.b32 	%r1276, 0, 2, %p2;
	or.b32  	%r1277, %r1276, %r1275;
	selp.b32 	%r1278, 0, 4, %p3;
	or.b32  	%r1279, %r1277, %r1278;
	or.b32  	%r1280, %r1279, %r1274;
	or.b32  	%r1281, %r1280, %r1273;
	selp.b32 	%r1282, 0, 32, %p6;
	or.b32  	%r1283, %r1281, %r1282;
	or.b32  	%r207, %r1272, %r1283;
	mov.u32 	%r1701, %r1696;
	mov.u32 	%r1702, %r1697;
	@%p290 bra 	$L__BB41_89;
	add.s32 	%r208, %r1703, 1;
	shl.b32 	%r1284, %r1703, 3;
	mov.u32 	%r1285, _ZN6thrust24THRUST_300001_SM_1000_NS8cuda_cub4core6detail5shmemE;
	add.s32 	%r1286, %r1285, %r1284;
	ld.shared.v2.u32 	{%r1701, %r1702}, [%r1286+2056];
	mov.u32 	%r1703, %r208;
$L__BB41_89:
	setp.lt.s32 	%p297, %r1696, %r1704;
	@%p297 bra 	$L__BB41_91;
	add.s32 	%r214, %r1705, 1;
	shl.b32 	%r1287, %r1705, 3;
	mov.u32 	%r1288, _ZN6thrust24THRUST_300001_SM_1000_NS8cuda_cub4core6detail5shmemE;
	add.s32 	%r1289, %r1288, %r1287;
	ld.shared.u32 	%r1704, [%r1289+2056];
	mov.u32 	%r1705, %r214;
$L__BB41_91:
	setp.lt.s32 	%p298, %r1704, %r1701;
	mov.u32 	%r1706, %r1701;
	mov.u32 	%r1707, %r1702;
	mov.u32 	%r1708, %r1703;
	@%p298 bra 	$L__BB41_93;
	add.s32 	%r1708, %r1703, 1;
	shl.b32 	%r1290, %r1703, 3;
	mov.u32 	%r1291, _ZN6thrust24THRUST_300001_SM_1000_NS8cuda_cub4core6detail5shmemE;
	add.s32 	%r1292, %r1291, %r1290;
	ld.shared.v2.u32 	{%r1706, %r1707}, [%r1292+2056];
$L__BB41_93:
	setp.lt.s32 	%p299, %r1701, %r1704;
	mov.u32 	%r1709, %r1704;
	mov.u32 	%r1710, %r1705;
	@%p299 bra 	$L__BB41_95;
	add.s32 	%r1710, %r1705, 1;
	shl.b32 	%r1293, %r1705, 3;
	mov.u32 	%r1294, _ZN6thrust24THRUST_300001_SM_1000_NS8cuda_cub4core6detail5shmemE;
	add.s32 	%r1295, %r1294, %r1293;
	ld.shared.u32 	%r1709, [%r1295+2056];
$L__BB41_95:
	setp.lt.s32 	%p300, %r1708, %r127;
	setp.lt.s32 	%p301, %r1710, %r129;
	setp.eq.s32 	%p302, %r1709, %r1706;
	selp.b32 	%r1296, 512, 0, %p302;
	selp.b32 	%r1297, %r1296, 0, %p301;
	selp.b32 	%r1298, %r1297, 0, %p300;
	setp.eq.s32 	%p303, %r1704, %r1701;
	setp.lt.s32 	%p304, %r1705, %r129;
	setp.lt.s32 	%p305, %r1703, %r127;
	selp.b32 	%r1299, 256, 0, %p303;
	selp.b32 	%r1300, %r1299, 0, %p304;
	selp.b32 	%r1301, %r1300, 0, %p305;
	or.b32  	%r1302, %r1301, %r1298;
	or.b32  	%r228, %r1302, %r207;
	bar.sync 	0;
	popc.b32 	%r229, %r228;
	setp.ne.s32 	%p306, %r2, 0;
	@%p306 bra 	$L__BB41_100;
	// begin inline asm
	mov.u32 %r1500, %laneid;
	// end inline asm
	cvt.u64.u32 	%rd464, %r229;
	mov.b64 	{%r1502, %r1507}, %rd464;
	mov.b32 	%r1508, 1;
	mov.b32 	%r1549, 0;
	mov.b32 	%r1550, -1;
	// begin inline asm
	shfl.sync.up.b32 %r1501, %r1502, %r1508, %r1549, %r1550;
	// end inline asm
	// begin inline asm
	shfl.sync.up.b32 %r1506, %r1507, %r1508, %r1549, %r1550;
	// end inline asm
	mov.b64 	%rd465, {%r1501, %r1506};
	setp.lt.s32 	%p360, %r1500, 1;
	selp.b64 	%rd466, 0, %rd465, %p360;
	add.s64 	%rd467, %rd466, %rd464;
	mov.b64 	{%r1512, %r1517}, %rd467;
	mov.b32 	%r1518, 2;
	// begin inline asm
	shfl.sync.up.b32 %r1511, %r1512, %r1518, %r1549, %r1550;
	// end inline asm
	// begin inline asm
	shfl.sync.up.b32 %r1516, %r1517, %r1518, %r1549, %r1550;
	// end inline asm
	mov.b64 	%rd468, {%r1511, %r1516};
	setp.lt.s32 	%p361, %r1500, 2;
	selp.b64 	%rd469, 0, %rd468, %p361;
	add.s64 	%rd470, %rd469, %rd467;
	mov.b64 	{%r1522, %r1527}, %rd470;
	mov.b32 	%r1528, 4;
	// begin inline asm
	shfl.sync.up.b32 %r1521, %r1522, %r1528, %r1549, %r1550;
	// end inline asm
	// begin inline asm
	shfl.sync.up.b32 %r1526, %r1527, %r1528, %r1549, %r1550;
	// end inline asm
	mov.b64 	%rd471, {%r1521, %r1526};
	setp.lt.s32 	%p362, %r1500, 4;
	selp.b64 	%rd472, 0, %rd471, %p362;
	add.s64 	%rd473, %rd472, %rd470;
	mov.b64 	{%r1532, %r1537}, %rd473;
	mov.b32 	%r1538, 8;
	// begin inline asm
	shfl.sync.up.b32 %r1531, %r1532, %r1538, %r1549, %r1550;
	// end inline asm
	// begin inline asm
	shfl.sync.up.b32 %r1536, %r1537, %r1538, %r1549, %r1550;
	// end inline asm
	mov.b64 	%rd474, {%r1531, %r1536};
	setp.lt.s32 	%p363, %r1500, 8;
	selp.b64 	%rd475, 0, %rd474, %p363;
	add.s64 	%rd476, %rd475, %rd473;
	mov.b64 	{%r1542, %r1547}, %rd476;
	mov.b32 	%r1548, 16;
	// begin inline asm
	shfl.sync.up.b32 %r1541, %r1542, %r1548, %r1549, %r1550;
	// end inline asm
	// begin inline asm
	shfl.sync.up.b32 %r1546, %r1547, %r1548, %r1549, %r1550;
	// end inline asm
	mov.b64 	%rd477, {%r1541, %r1546};
	setp.lt.s32 	%p364, %r1500, 16;
	selp.b64 	%rd478, 0, %rd477, %p364;
	add.s64 	%rd9, %rd478, %rd476;
	setp.ne.s32 	%p365, %r1500, 31;
	@%p365 bra 	$L__BB41_98;
	shr.u32 	%r1551, %r5, 2;
	and.b32  	%r1552, %r1551, 248;
	mov.u32 	%r1553, _ZN6thrust24THRUST_300001_SM_1000_NS8cuda_cub4core6detail5shmemE;
	add.s32 	%r1554, %r1553, %r1552;
	st.shared.u64 	[%r1554], %rd9;
$L__BB41_98:
	mov.u32 	%r1555, %tid.x;
	setp.ne.s32 	%p366, %r1555, 0;
	bar.sync 	0;
	ld.shared.v2.u64 	{%rd480, %rd481}, [_ZN6thrust24THRUST_300001_SM_1000_NS8cuda_cub4core6detail5shmemE];
	shr.u32 	%r1556, %r1555, 5;
	add.s64 	%rd482, %rd481, %rd480;
	setp.eq.s32 	%p367, %r1556, 2;
	selp.b64 	%rd483, %rd482, %rd480, %p367;
	ld.shared.v2.u64 	{%rd484, %rd485}, [_ZN6thrust24THRUST_300001_SM_1000_NS8cuda_cub4core6detail5shmemE+16];
	add.s64 	%rd486, %rd482, %rd484;
	setp.eq.s32 	%p368, %r1556, 3;
	selp.b64 	%rd487, %rd486, %rd483, %p368;
	add.s64 	%rd488, %rd486, %rd485;
	setp.eq.s32 	%p369, %r1556, 4;
	selp.b64 	%rd489, %rd488, %rd487, %p369;
	ld.shared.v2.u64 	{%rd490, %rd491}, [_ZN6thrust24THRUST_300001_SM_1000_NS8cuda_cub4core6detail5shmemE+32];
	add.s64 	%rd492, %rd488, %rd490;
	setp.eq.s32 	%p370, %r1556, 5;
	selp.b64 	%rd493, %rd492, %rd489, %p370;
	add.s64 	%rd494, %rd492, %rd491;
	setp.eq.s32 	%p371, %r1556, 6;
	selp.b64 	%rd495, %rd494, %rd493, %p371;
	ld.shared.v2.u64 	{%rd496, %rd497}, [_ZN6thrust24THRUST_300001_SM_1000_NS8cuda_cub4core6detail5shmemE+48];
	add.s64 	%rd498, %rd494, %rd496;
	setp.eq.s32 	%p372, %r1556, 7;
	selp.b64 	%rd499, %rd498, %rd495, %p372;
	add.s64 	%rd500, %rd498, %rd497;
	setp.eq.s32 	%p373, %r1556, 8;
	selp.b64 	%rd501, %rd500, %rd499, %p373;
	ld.shared.v2.u64 	{%rd502, %rd503}, [_ZN6thrust24THRUST_300001_SM_1000_NS8cuda_cub4core6detail5shmemE+64];
	add.s64 	%rd504, %rd500, %rd502;
	setp.eq.s32 	%p374, %r1556, 9;
	selp.b64 	%rd505, %rd504, %rd501, %p374;
	add.s64 	%rd506, %rd504, %rd503;
	setp.eq.s32 	%p375, %r1556, 10;
	selp.b64 	%rd507, %rd506, %rd505, %p375;
	ld.shared.v2.u64 	{%rd508, %rd509}, [_ZN6thrust24THRUST_300001_SM_1000_NS8cuda_cub4core6detail5shmemE+80];
	add.s64 	%rd510, %rd506, %rd508;
	setp.eq.s32 	%p376, %r1556, 11;
	selp.b64 	%rd511, %rd510, %rd507, %p376;
	add.s64 	%rd512, %rd510, %rd509;
	setp.eq.s32 	%p377, %r1556, 12;
	selp.b64 	%rd513, %rd512, %rd511, %p377;
	ld.shared.v2.u64 	{%rd514, %rd515}, [_ZN6thrust24THRUST_300001_SM_1000_NS8cuda_cub4core6detail5shmemE+96];
	add.s64 	%rd516, %rd512, %rd514;
	setp.eq.s32 	%p378, %r1556, 13;
	selp.b64 	%rd517, %rd516, %rd513, %p378;
	add.s64 	%rd518, %rd516, %rd515;
	setp.eq.s32 	%p379, %r1556, 14;
	selp.b64 	%rd519, %rd518, %rd517, %p379;
	ld.shared.v2.u64 	{%rd520, %rd521}, [_ZN6thrust24THRUST_300001_SM_1000_NS8cuda_cub4core6detail5shmemE+112];
	add.s64 	%rd522, %rd518, %rd520;
	setp.eq.s32 	%p380, %r1556, 15;
	selp.b64 	%rd523, %rd522, %rd519, %p380;
	add.s64 	%rd548, %rd522, %rd521;
	setp.lt.u32 	%p381, %r1555, 32;
	selp.b64 	%rd524, 0, %rd523, %p381;
	setp.eq.s32 	%p382, %r1500, 0;
	cvt.u64.u32 	%rd525, %r229;
	sub.s64 	%rd526, %rd9, %rd525;
	selp.b64 	%rd527, 0, %rd526, %p382;
	add.s64 	%rd546, %rd524, %rd527;
	mov.b64 	%rd550, 0;
	@%p366 bra 	$L__BB41_130;
	add.s64 	%rd528, %rd2, 512;
	mov.b64 	%rd529, 101;
	// begin inline asm
	st.relaxed.gpu.v2.u64 [%rd528], {%rd529, %rd548};
	// end inline asm
	bra.uni 	$L__BB41_130;
$L__BB41_100:
	// begin inline asm
	mov.u32 %r1303, %laneid;
	// end inline asm
	cvt.u64.u32 	%rd343, %r229;
	mov.b64 	{%r1305, %r1310}, %rd343;
	mov.b32 	%r1311, 1;
	mov.b32 	%r1352, 0;
	mov.b32 	%r1353, -1;
	// begin inline asm
	shfl.sync.up.b32 %r1304, %r1305, %r1311, %r1352, %r1353;
	// end inline asm
	// begin inline asm
	shfl.sync.up.b32 %r1309, %r1310, %r1311, %r1352, %r1353;
	// end inline asm
	mov.b64 	%rd344, {%r1304, %r1309};
	setp.lt.s32 	%p307, %r1303, 1;
	selp.b64 	%rd345, 0, %rd344, %p307;
	add.s64 	%rd346, %rd345, %rd343;
	mov.b64 	{%r1315, %r1320}, %rd346;
	mov.b32 	%r1321, 2;
	// begin inline asm
	shfl.sync.up.b32 %r1314, %r1315, %r1321, %r1352, %r1353;
	// end inline asm
	// begin inline asm
	shfl.sync.up.b32 %r1319, %r1320, %r1321, %r1352, %r1353;
	// end inline asm
	mov.b64 	%rd347, {%r1314, %r1319};
	setp.lt.s32 	%p308, %r1303, 2;
	selp.b64 	%rd348, 0, %rd347, %p308;
	add.s64 	%rd349, %rd348, %rd346;
	mov.b64 	{%r1325, %r1330}, %rd349;
	mov.b32 	%r1331, 4;
	// begin inline asm
	shfl.sync.up.b32 %r1324, %r1325, %r1331, %r1352, %r1353;
	// end inline asm
	// begin inline asm
	shfl.sync.up.b32 %r1329, %r1330, %r1331, %r1352, %r1353;
	// end inline asm
	mov.b64 	%rd350, {%r1324, %r1329};
	setp.lt.s32 	%p309, %r1303, 4;
	selp.b64 	%rd351, 0, %rd350, %p309;
	add.s64 	%rd352, %rd351, %rd349;
	mov.b64 	{%r1335, %r1340}, %rd352;
	mov.b32 	%r1341, 8;
	// begin inline asm
	shfl.sync.up.b32 %r1334, %r1335, %r1341, %r1352, %r1353;
	// end inline asm
	// begin inline asm
	shfl.sync.up.b32 %r1339, %r1340, %r1341, %r1352, %r1353;
	// end inline asm
	mov.b64 	%rd353, {%r1334, %r1339};
	setp.lt.s32 	%p310, %r1303, 8;
	selp.b64 	%rd354, 0, %rd353, %p310;
	add.s64 	%rd355, %rd354, %rd352;
	mov.b64 	{%r1345, %r1350}, %rd355;
	mov.b32 	%r1351, 16;
	// begin inline asm
	shfl.sync.up.b32 %r1344, %r1345, %r1351, %r1352, %r1353;
	// end inline asm
	// begin inline asm
	shfl.sync.up.b32 %r1349, %r1350, %r1351, %r1352, %r1353;
	// end inline asm
	mov.b64 	%rd356, {%r1344, %r1349};
	setp.lt.s32 	%p311, %r1303, 16;
	selp.b64 	%rd357, 0, %rd356, %p311;
	add.s64 	%rd12, %rd357, %rd355;
	setp.ne.s32 	%p312, %r1303, 31;
	@%p312 bra 	$L__BB41_102;
	shr.u32 	%r1354, %r5, 2;
	and.b32  	%r1355, %r1354, 248;
	mov.u32 	%r1356, _ZN6thrust24THRUST_300001_SM_1000_NS8cuda_cub4core6detail5shmemE;
	add.s32 	%r1357, %r1356, %r1355;
	st.shared.u64 	[%r1357], %rd12;
$L__BB41_102:
	cvt.u64.u32 	%rd358, %r229;
	sub.s64 	%rd359, %rd12, %rd358;
	bar.sync 	0;
	ld.shared.v2.u64 	{%rd360, %rd361}, [_ZN6thrust24THRUST_300001_SM_1000_NS8cuda_cub4core6detail5shmemE];
	mov.u32 	%r232, %tid.x;
	shr.u32 	%r1358, %r232, 5;
	add.s64 	%rd362, %rd361, %rd360;
	setp.eq.s32 	%p313, %r1358, 2;
	selp.b64 	%rd363, %rd362, %rd360, %p313;
	ld.shared.v2.u64 	{%rd364, %rd365}, [_ZN6thrust24THRUST_300001_SM_1000_NS8cuda_cub4core6detail5shmemE+16];
	add.s64 	%rd366, %rd362, %rd364;
	setp.eq.s32 	%p314, %r1358, 3;
	selp.b64 	%rd367, %rd366, %rd363, %p314;
	add.s64 	%rd368, %rd366, %rd365;
	setp.eq.s32 	%p315, %r1358, 4;
	selp.b64 	%rd369, %rd368, %rd367, %p315;
	ld.shared.v2.u64 	{%rd370, %rd371}, [_ZN6thrust24THRUST_300001_SM_1000_NS8cuda_cub4core6detail5shmemE+32];
	add.s64 	%rd372, %rd368, %rd370;
	setp.eq.s32 	%p316, %r1358, 5;
	selp.b64 	%rd373, %rd372, %rd369, %p316;
	add.s64 	%rd374, %rd372, %rd371;
	setp.eq.s32 	%p317, %r1358, 6;
	selp.b64 	%rd375, %rd374, %rd373, %p317;
	ld.shared.v2.u64 	{%rd376, %rd377}, [_ZN6thrust24THRUST_300001_SM_1000_NS8cuda_cub4core6detail5shmemE+48];
	add.s64 	%rd378, %rd374, %rd376;
	setp.eq.s32 	%p318, %r1358, 7;
	selp.b64 	%rd379, %rd378, %rd375, %p318;
	add.s64 	%rd380, %rd378, %rd377;
	setp.eq.s32 	%p319, %r1358, 8;
	selp.b64 	%rd381, %rd380, %rd379, %p319;
	ld.shared.v2.u64 	{%rd382, %rd383}, [_ZN6thrust24THRUST_300001_SM_1000_NS8cuda_cub4core6detail5shmemE+64];
	add.s64 	%rd384, %rd380, %rd382;
	setp.eq.s32 	%p320, %r1358, 9;
	selp.b64 	%rd385, %rd384, %rd381, %p320;
	add.s64 	%rd386, %rd384, %rd383;
	setp.eq.s32 	%p321, %r1358, 10;
	selp.b64 	%rd387, %rd386, %rd385, %p321;
	ld.shared.v2.u64 	{%rd388, %rd389}, [_ZN6thrust24THRUST_300001_SM_1000_NS8cuda_cub4core6detail5shmemE+80];
	add.s64 	%rd390, %rd386, %rd388;
	setp.eq.s32 	%p322, %r1358, 11;
	selp.b64 	%rd391, %rd390, %rd387, %p322;
	add.s64 	%rd392, %rd390, %rd389;
	setp.eq.s32 	%p323, %r1358, 12;
	selp.b64 	%rd393, %rd392, %rd391, %p323;
	ld.shared.v2.u64 	{%rd394, %rd395}, [_ZN6thrust24THRUST_300001_SM_1000_NS8cuda_cub4core6detail5shmemE+96];
	add.s64 	%rd396, %rd392, %rd394;
	setp.eq.s32 	%p324, %r1358, 13;
	selp.b64 	%rd397, %rd396, %rd393, %p324;
	add.s64 	%rd398, %rd396, %rd395;
	setp.eq.s32 	%p325, %r1358, 14;
	selp.b64 	%rd399, %rd398, %rd397, %p325;
	ld.shared.v2.u64 	{%rd400, %rd401}, [_ZN6thrust24THRUST_300001_SM_1000_NS8cuda_cub4core6detail5shmemE+112];
	add.s64 	%rd402, %rd398, %rd400;
	setp.eq.s32 	%p326, %r1358, 15;
	selp.b64 	%rd403, %rd402, %rd399, %p326;
	add.s64 	%rd13, %rd402, %rd401;
	setp.gt.u32 	%p327, %r232, 31;
	setp.lt.u32 	%p328, %r232, 32;
	setp.eq.s32 	%p329, %r1303, 0;
	selp.b64 	%rd404, 0, %rd359, %p329;
	add.s64 	%rd546, %rd403, %rd404;
	selp.b64 	%rd15, %rd359, %rd546, %p328;
	@%p327 bra 	$L__BB41_127;
	setp.ne.s32 	%p330, %r232, 0;
	mov.u32 	%r1359, %ctaid.x;
	mul.wide.u32 	%rd405, %r1359, 16;
	add.s64 	%rd16, %rd2, %rd405;
	@%p330 bra 	$L__BB41_105;
	st.shared.u64 	[_ZN6thrust24THRUST_300001_SM_1000_NS8cuda_cub4core6detail5shmemE+184], %rd13;
	add.s64 	%rd406, %rd16, 512;
	mov.b64 	%rd407, 100;
	// begin inline asm
	st.relaxed.gpu.v2.u64 [%rd406], {%rd407, %rd13};
	// end inline asm
$L__BB41_105:
	mov.u32 	%r1360, %nctaid.x;
	setp.gt.u32 	%p331, %r1360, 499;
	@%p331 bra 	$L__BB41_107;
	membar.cta;
	bra.uni 	$L__BB41_108;
$L__BB41_107:
	mov.b32 	%r1361, 450;
	// begin inline asm
	nanosleep.u32 %r1361;
	// end inline asm
$L__BB41_108:
	mul.wide.u32 	%rd412, %r232, 16;
	xor.b64  	%rd413, %rd412, -16;
	add.s64 	%rd414, %rd16, %rd413;
	add.s64 	%rd411, %rd414, 512;
	// begin inline asm
	ld.relaxed.gpu.v2.u64 {%rd544, %rd541}, [%rd411];
	// end inline asm
	mov.u32 	%r1497, %nctaid.x;
$L__BB41_109:
	setp.eq.s64 	%p332, %rd544, 99;
	mov.b32 	%r1363, -1;
	vote.sync.any.pred 	%p333, %p332, %r1363;
	not.pred 	%p334, %p333;
	@%p334 bra 	$L__BB41_114;
	setp.gt.u32 	%p359, %r1497, 499;
	@%p359 bra 	$L__BB41_112;
	membar.cta;
	bra.uni 	$L__BB41_113;
$L__BB41_112:
	mov.b32 	%r1498, 350;
	// begin inline asm
	nanosleep.u32 %r1498;
	// end inline asm
$L__BB41_113:
	// begin inline asm
	ld.relaxed.gpu.v2.u64 {%rd544, %rd541}, [%rd411];
	// end inline asm
	bra.uni 	$L__BB41_109;
$L__BB41_114:
	setp.eq.s64 	%p335, %rd544, 101;
	mov.b32 	%r1415, -1;
	vote.sync.ballot.b32 	%r1416, %p335, %r1415;
	// begin inline asm
	mov.u32 %r1365, %lanemask_ge;
	// end inline asm
	and.b32  	%r1417, %r1416, %r1365;
	or.b32  	%r1418, %r1417, -2147483648;
	add.s32 	%r1419, %r1418, -1;
	not.b32 	%r1420, %r1418;
	and.b32  	%r1421, %r1420, %r1419;
	popc.b32 	%r1369, %r1421;
	mov.b64 	{%r1367, %r1372}, %rd541;
	mov.b32 	%r1373, 1;
	// begin inline asm
	shfl.sync.down.b32 %r1366, %r1367, %r1373, %r1369, %r1415;
	// end inline asm
	// begin inline asm
	shfl.sync.down.b32 %r1371, %r1372, %r1373, %r1369, %r1415;
	// end inline asm
	mov.b64 	%rd415, {%r1366, %r1371};
	setp.lt.s32 	%p337, %r1303, %r1369;
	selp.b64 	%rd416, %rd415, 0, %p337;
	add.s64 	%rd417, %rd416, %rd541;
	mov.b64 	{%r1377, %r1382}, %rd417;
	mov.b32 	%r1383, 2;
	// begin inline asm
	shfl.sync.down.b32 %r1376, %r1377, %r1383, %r1369, %r1415;
	// end inline asm
	// begin inline asm
	shfl.sync.down.b32 %r1381, %r1382, %r1383, %r1369, %r1415;
	// end inline asm
	mov.b64 	%rd418, {%r1376, %r1381};
	add.s32 	%r1422, %r1303, 2;
	setp.gt.s32 	%p338, %r1422, %r1369;
	selp.b64 	%rd419, 0, %rd418, %p338;
	add.s64 	%rd420, %rd419, %rd417;
	mov.b64 	{%r1387, %r1392}, %rd420;
	mov.b32 	%r1393, 4;
	// begin inline asm
	shfl.sync.down.b32 %r1386, %r1387, %r1393, %r1369, %r1415;
	// end inline asm
	// begin inline asm
	shfl.sync.down.b32 %r1391, %r1392, %r1393, %r1369, %r1415;
	// end inline asm
	mov.b64 	%rd421, {%r1386, %r1391};
	add.s32 	%r1423, %r1303, 4;
	setp.gt.s32 	%p339, %r1423, %r1369;
	selp.b64 	%rd422, 0, %rd421, %p339;
	add.s64 	%rd423, %rd422, %rd420;
	mov.b64 	{%r1397, %r1402}, %rd423;
	mov.b32 	%r1403, 8;
	// begin inline asm
	shfl.sync.down.b32 %r1396, %r1397, %r1403, %r1369, %r1415;
	// end inline asm
	// begin inline asm
	shfl.sync.down.b32 %r1401, %r1402, %r1403, %r1369, %r1415;
	// end inline asm
	mov.b64 	%rd424, {%r1396, %r1401};
	add.s32 	%r1424, %r1303, 8;
	setp.gt.s32 	%p340, %r1424, %r1369;
	selp.b64 	%rd425, 0, %rd424, %p340;
	add.s64 	%rd426, %rd425, %rd423;
	mov.b64 	{%r1407, %r1412}, %rd426;
	mov.b32 	%r1413, 16;
	// begin inline asm
	shfl.sync.down.b32 %r1406, %r1407, %r1413, %r1369, %r1415;
	// end inline asm
	// begin inline asm
	shfl.sync.down.b32 %r1411, %r1412, %r1413, %r1369, %r1415;
	// end inline asm
	mov.b64 	%rd427, {%r1406, %r1411};
	add.s32 	%r1425, %r1303, 16;
	setp.gt.s32 	%p341, %r1425, %r1369;
	selp.b64 	%rd428, 0, %rd427, %p341;
	add.s64 	%rd543, %rd428, %rd426;
	mov.u32 	%r1426, %tid.x;
	not.b32 	%r1427, %r1426;
	mov.u32 	%r1428, %ctaid.x;
	add.s32 	%r1711, %r1428, %r1427;
	add.s64 	%rd26, %rd2, 512;
$L__BB41_115:
	setp.ne.s64 	%p342, %rd544, 101;
	mov.b32 	%r1429, -1;
	vote.sync.all.pred 	%p343, %p342, %r1429;
	not.pred 	%p344, %p343;
	@%p344 bra 	$L__BB41_123;
	mul.wide.s32 	%rd436, %r1711, 16;
	add.s64 	%rd437, %rd26, %rd436;
	add.s64 	%rd435, %rd437, -512;
	// begin inline asm
	ld.relaxed.gpu.v2.u64 {%rd544, %rd545}, [%rd435];
	// end inline asm
$L__BB41_117:
	setp.eq.s64 	%p348, %rd544, 99;
	mov.b32 	%r1433, -1;
	vote.sync.any.pred 	%p349, %p348, %r1433;
	not.pred 	%p350, %p349;
	@%p350 bra 	$L__BB41_122;
	mov.u32 	%r1495, %nctaid.x;
	setp.gt.u32 	%p358, %r1495, 499;
	@%p358 bra 	$L__BB41_120;
	membar.cta;
	bra.uni 	$L__BB41_121;
$L__BB41_120:
	mov.b32 	%r1496, 350;
	// begin inline asm
	nanosleep.u32 %r1496;
	// end inline asm
$L__BB41_121:
	mul.wide.s32 	%rd456, %r1711, 16;
	add.s64 	%rd457, %rd26, %rd456;
	add.s64 	%rd455, %rd457, -512;
	// begin inline asm
	ld.relaxed.gpu.v2.u64 {%rd544, %rd545}, [%rd455];
	// end inline asm
	bra.uni 	$L__BB41_117;
$L__BB41_122:
	setp.eq.s64 	%p351, %rd544, 101;
	mov.b32 	%r1484, -1;
	vote.sync.ballot.b32 	%r1485, %p351, %r1484;
	and.b32  	%r1486, %r1485, %r1365;
	or.b32  	%r1487, %r1486, -2147483648;
	add.s32 	%r1488, %r1487, -1;
	not.b32 	%r1489, %r1487;
	and.b32  	%r1490, %r1489, %r1488;
	popc.b32 	%r1438, %r1490;
	mov.b64 	{%r1436, %r1441}, %rd545;
	mov.b32 	%r1442, 1;
	// begin inline asm
	shfl.sync.down.b32 %r1435, %r1436, %r1442, %r1438, %r1484;
	// end inline asm
	// begin inline asm
	shfl.sync.down.b32 %r1440, %r1441, %r1442, %r1438, %r1484;
	// end inline asm
	mov.b64 	%rd438, {%r1435, %r1440};
	setp.lt.s32 	%p353, %r1303, %r1438;
	selp.b64 	%rd439, %rd438, 0, %p353;
	add.s64 	%rd440, %rd439, %rd545;
	mov.b64 	{%r1446, %r1451}, %rd440;
	mov.b32 	%r1452, 2;
	// begin inline asm
	shfl.sync.down.b32 %r1445, %r1446, %r1452, %r1438, %r1484;
	// end inline asm
	// begin inline asm
	shfl.sync.down.b32 %r1450, %r1451, %r1452, %r1438, %r1484;
	// end inline asm
	mov.b64 	%rd441, {%r1445, %r1450};
	add.s32 	%r1491, %r1303, 2;
	setp.gt.s32 	%p354, %r1491, %r1438;
	selp.b64 	%rd442, 0, %rd441, %p354;
	add.s64 	%rd443, %rd440, %rd442;
	mov.b64 	{%r1456, %r1461}, %rd443;
	mov.b32 	%r1462, 4;
	// begin inline asm
	shfl.sync.down.b32 %r1455, %r1456, %r1462, %r1438, %r1484;
	// end inline asm
	// begin inline asm
	shfl.sync.down.b32 %r1460, %r1461, %r1462, %r1438, %r1484;
	// end inline asm
	mov.b64 	%rd444, {%r1455, %r1460};
	add.s32 	%r1492, %r1303, 4;
	setp.gt.s32 	%p355, %r1492, %r1438;
	selp.b64 	%rd445, 0, %rd444, %p355;
	add.s64 	%rd446, %rd445, %rd443;
	mov.b64 	{%r1466, %r1471}, %rd446;
	mov.b32 	%r1472, 8;
	// begin inline asm
	shfl.sync.down.b32 %r1465, %r1466, %r1472, %r1438, %r1484;
	// end inline asm
	// begin inline asm
	shfl.sync.down.b32 %r1470, %r1471, %r1472, %r1438, %r1484;
	// end inline asm
	mov.b64 	%rd447, {%r1465, %r1470};
	add.s32 	%r1493, %r1303, 8;
	setp.gt.s32 	%p356, %r1493, %r1438;
	selp.b64 	%rd448, 0, %rd447, %p356;
	add.s64 	%rd449, %rd448, %rd446;
	mov.b64 	{%r1476, %r1481}, %rd449;
	mov.b32 	%r1482, 16;
	// begin inline asm
	shfl.sync.down.b32 %r1475, %r1476, %r1482, %r1438, %r1484;
	// end inline asm
	// begin inline asm
	shfl.sync.down.b32 %r1480, %r1481, %r1482, %r1438, %r1484;
	// end inline asm
	mov.b64 	%rd450, {%r1475, %r1480};
	add.s32 	%r1494, %r1303, 16;
	setp.gt.s32 	%p357, %r1494, %r1438;
	selp.b64 	%rd451, 0, %rd450, %p357;
	add.s64 	%rd452, %rd449, %rd543;
	add.s64 	%rd543, %rd452, %rd451;
	add.s32 	%r1711, %r1711, -32;
	bra.uni 	$L__BB41_115;
$L__BB41_123:
	mov.u32 	%r1431, %tid.x;
	setp.ne.s32 	%p345, %r1431, 0;
	@%p345 bra 	$L__BB41_125;
	add.s64 	%rd431, %rd543, %rd13;
	add.s64 	%rd429, %rd16, 512;
	mov.b64 	%rd430, 101;
	// begin inline asm
	st.relaxed.gpu.v2.u64 [%rd429], {%rd430, %rd431};
	// end inline asm
	st.shared.u64 	[_ZN6thrust24THRUST_300001_SM_1000_NS8cuda_cub4core6detail5shmemE+168], %rd543;
	st.shared.u64 	[_ZN6thrust24THRUST_300001_SM_1000_NS8cuda_cub4core6detail5shmemE+176], %rd431;
$L__BB41_125:
	setp.ne.s32 	%p346, %r1303, 0;
	mov.u64 	%rd546, %rd15;
	@%p346 bra 	$L__BB41_127;
	st.shared.u64 	[_ZN6thrust24THRUST_300001_SM_1000_NS8cuda_cub4core6detail5shmemE+144], %rd543;
	mov.u64 	%rd546, %rd543;
$L__BB41_127:
	mov.u32 	%r1432, %tid.x;
	setp.eq.s32 	%p347, %r1432, 0;
	bar.sync 	0;
	@%p347 bra 	$L__BB41_129;
	ld.shared.u64 	%rd432, [_ZN6thrust24THRUST_300001_SM_1000_NS8cuda_cub4core6detail5shmemE+144];
	add.s64 	%rd546, %rd432, %rd546;
$L__BB41_129:
	ld.shared.u64 	%rd548, [_ZN6thrust24THRUST_300001_SM_1000_NS8cuda_cub4core6detail5shmemE+184];
	ld.shared.u64 	%rd550, [_ZN6thrust24THRUST_300001_SM_1000_NS8cuda_cub4core6detail5shmemE+168];
$L__BB41_130:
	bar.sync 	0;
	cvt.u32.u64 	%r237, %rd548;
	cvt.u32.u64 	%r1557, %rd550;
	cvt.u32.u64 	%r1558, %rd546;
	sub.s32 	%r1713, %r1558, %r1557;
	not.pred 	%p383, %p1;
	@%p383 bra 	$L__BB41_132;
	add.s32 	%r239, %r1713, 1;
	shl.b32 	%r1559, %r1713, 3;
	mov.u32 	%r1560, _ZN6thrust24THRUST_300001_SM_1000_NS8cuda_cub4core6detail5shmemE;
	add.s32 	%r1561, %r1560, %r1559;
	st.shared.v2.u32 	[%r1561+2048], {%r131, %r136};
	mov.u32 	%r1713, %r239;
$L__BB41_132:
	@%p2 bra 	$L__BB41_134;
	add.s32 	%r241, %r1713, 1;
	shl.b32 	%r1562, %r1713, 3;
	mov.u32 	%r1563, _ZN6thrust24THRUST_300001_SM_1000_NS8cuda_cub4core6detail5shmemE;
	add.s32 	%r1564, %r1563, %r1562;
	st.shared.v2.u32 	[%r1564+2048], {%r1666, %r1667};
	mov.u32 	%r1713, %r241;
$L__BB41_134:
	@%p3 bra 	$L__BB41_136;
	add.s32 	%r243, %r1713, 1;
	shl.b32 	%r1565, %r1713, 3;
	mov.u32 	%r1566, _ZN6thrust24THRUST_300001_SM_1000_NS8cuda_cub4core6detail5shmemE;
	add.s32 	%r1567, %r1566, %r1565;
	st.shared.v2.u32 	[%r1567+2048], {%r1671, %r1672};
	mov.u32 	%r1713, %r243;
$L__BB41_136:
	@%p4 bra 	$L__BB41_138;
	add.s32 	%r245, %r1713, 1;
	shl.b32 	%r1568, %r1713, 3;
	mov.u32 	%r1569, _ZN6thrust24THRUST_300001_SM_1000_NS8cuda_cub4core6detail5shmemE;
	add.s32 	%r1570, %r1569, %r1568;
	st.shared.v2.u32 	[%r1570+2048], {%r1676, %r1677};
	mov.u32 	%r1713, %r245;
$L__BB41_138:
	@%p5 bra 	$L__BB41_140;
	add.s32 	%r247, %r1713, 1;
	shl.b32 	%r1571, %r1713, 3;
	mov.u32 	%r1572, _ZN6thrust24THRUST_300001_SM_1000_NS8cuda_cub4core6detail5shmemE;
	add.s32 	%r1573, %r1572, %r1571;
	st.shared.v2.u32 	[%r1573+2048], {%r1681, %r1682};
	mov.u32 	%r1713, %r247;
$L__BB41_140:
	@%p6 bra 	$L__BB41_142;
	add.s32 	%r249, %r1713, 1;
	shl.b32 	%r1574, %r1713, 3;
	mov.u32 	%r1575, _ZN6thrust24THRUST_300001_SM_1000_NS8cuda_cub4core6detail5shmemE;
	add.s32 	%r1576, %r1575, %r1574;
	st.shared.v2.u32 	[%r1576+2048], {%r1686, %r1687};
	mov.u32 	%r1713, %r249;
$L__BB41_142:
	and.b32  	%r1577, %r207, 64;
	setp.eq.s32 	%p384, %r1577, 0;
	@%p384 bra 	$L__BB41_144;
	add.s32 	%r251, %r1713, 1;
	shl.b32 	%r1578, %r1713, 3;
	mov.u32 	%r1579, _ZN6thrust24THRUST_300001_SM_1000_NS8cuda_cub4core6detail5shmemE;
	add.s32 	%r1580, %r1579, %r1578;
	st.shared.v2.u32 	[%r1580+2048], {%r1691, %r1692};
	mov.u32 	%r1713, %r251;
$L__BB41_144:
	and.b32  	%r1581, %r207, 128;
	setp.eq.s32 	%p385, %r1581, 0;
	@%p385 bra 	$L__BB41_146;
	add.s32 	%r253, %r1713, 1;
	shl.b32 	%r1582, %r1713, 3;
	mov.u32 	%r1583, _ZN6thrust24THRUST_300001_SM_1000_NS8cuda_cub4core6detail5shmemE;
	add.s32 	%r1584, %r1583, %r1582;
	st.shared.v2.u32 	[%r1584+2048], {%r1696, %r1697};
	mov.u32 	%r1713, %r253;
$L__BB41_146:
	and.b32  	%r1585, %r228, 256;
	setp.eq.s32 	%p386, %r1585, 0;
	@%p386 bra 	$L__BB41_148;
	add.s32 	%r255, %r1713, 1;
	shl.b32 	%r1586, %r1713, 3;
	mov.u32 	%r1587, _ZN6thrust24THRUST_300001_SM_1000_NS8cuda_cub4core6detail5shmemE;
	add.s32 	%r1588, %r1587, %r1586;
	st.shared.v2.u32 	[%r1588+2048], {%r1701, %r1702};
	mov.u32 	%r1713, %r255;
$L__BB41_148:
	and.b32  	%r1589, %r228, 512;
	setp.eq.s32 	%p387, %r1589, 0;
	@%p387 bra 	$L__BB41_150;
	shl.b32 	%r1590, %r1713, 3;
	mov.u32 	%r1591, _ZN6thrust24THRUST_300001_SM_1000_NS8cuda_cub4core6detail5shmemE;
	add.s32 	%r1592, %r1591, %r1590;
	st.shared.v2.u32 	[%r1592+2048], {%r1706, %r1707};
$L__BB41_150:
	bar.sync 	0;
	mov.u32 	%r1725, %tid.x;
	setp.ge.s32 	%p388, %r1725, %r237;
	@%p388 bra 	$L__BB41_323;
	cvta.to.global.u64 	%rd46, %rd115;
	cvta.to.global.u64 	%rd47, %rd116;
	not.b32 	%r1593, %r1725;
	add.s32 	%r258, %r1593, %r237;
	and.b32  	%r1594, %r258, 1536;
	setp.eq.s32 	%p389, %r1594, 1536;
	@%p389 bra 	$L__BB41_154;
	shr.u32 	%r1595, %r258, 9;
	add.s32 	%r1596, %r1595, 1;
	and.b32  	%r1597, %r1596, 3;
	shl.b32 	%r1598, %r1725, 3;
	mov.u32 	%r1599, _ZN6thrust24THRUST_300001_SM_1000_NS8cuda_cub4core6detail5shmemE;
	add.s32 	%r1600, %r1598, %r1599;
	add.s32 	%r1722, %r1600, 2048;
	cvt.u64.u32 	%rd532, %r1725;
	add.s64 	%rd533, %rd550, %rd532;
	shl.b64 	%rd534, %rd533, 2;
	add.s64 	%rd552, %rd47, %rd534;
	add.s64 	%rd551, %rd46, %rd534;
	neg.s32 	%r1721, %r1597;
	shl.b32 	%r1601, %r1596, 9;
	and.b32  	%r1602, %r1601, 1536;
	add.s32 	%r1725, %r1725, %r1602;
$L__BB41_153:
	.pragma "nounroll";
	ld.shared.v2.u32 	{%r1603, %r1604}, [%r1722];
	st.global.u32 	[%rd551], %r1603;
	st.global.u32 	[%rd552], %r1604;
	add.s32 	%r1722, %r1722, 4096;
	add.s64 	%rd552, %rd552, 2048;
	add.s64 	%rd551, %rd551, 2048;
	add.s32 	%r1721, %r1721, 1;
	setp.ne.s32 	%p390, %r1721, 0;
	@%p390 bra 	$L__BB41_153;
$L__BB41_154:
	setp.lt.u32 	%p391, %r258, 1536;
	@%p391 bra 	$L__BB41_323;
	cvt.u64.u32 	%rd535, %r1725;
	add.s64 	%rd536, %rd550, %rd535;
	shl.b64 	%rd537, %rd536, 2;
	add.s64 	%rd538, %rd537, 4096;
	add.s64 	%rd554, %rd46, %rd538;
	add.s64 	%rd553, %rd47, %rd538;
	shl.b32 	%r1605, %r1725, 3;
	mov.u32 	%r1606, _ZN6thrust24THRUST_300001_SM_1000_NS8cuda_cub4core6detail5shmemE;
	add.s32 	%r1607, %r1605, %r1606;
	add.s32 	%r1724, %r1607, 10240;
$L__BB41_156:
	ld.shared.v2.u32 	{%r1608, %r1609}, [%r1724+-8192];
	st.global.u32 	[%rd554+-4096], %r1608;
	st.global.u32 	[%rd553+-4096], %r1609;
	ld.shared.v2.u32 	{%r1610, %r1611}, [%r1724+-4096];
	st.global.u32 	[%rd554+-2048], %r1610;
	st.global.u32 	[%rd553+-2048], %r1611;
	ld.shared.v2.u32 	{%r1612, %r1613}, [%r1724];
	st.global.u32 	[%rd554], %r1612;
	st.global.u32 	[%rd553], %r1613;
	ld.shared.v2.u32 	{%r1614, %r1615}, [%r1724+4096];
	st.global.u32 	[%rd554+2048], %r1614;
	st.global.u32 	[%rd553+2048], %r1615;
	add.s32 	%r1725, %r1725, 2048;
	add.s64 	%rd554, %rd554, 8192;
	add.s64 	%rd553, %rd553, 8192;
	add.s32 	%r1724, %r1724, 16384;
	setp.lt.s32 	%p392, %r1725, %r237;
	@%p392 bra 	$L__BB41_156;
	bra.uni 	$L__BB41_323;
$L__BB41_157:
	mul.wide.u32 	%rd122, %r2, 16;
	add.s64 	%rd123, %rd1, %rd122;
	ld.global.u64 	%rd124, [%rd123];
	ld.global.u64 	%rd125, [%rd123+8];
	ld.global.u64 	%rd126, [%rd123+16];
	ld.global.u64 	%rd127, [%rd123+24];
	cvt.u32.u64 	%r552, %rd124;
	cvt.u32.u64 	%r553, %rd126;
	sub.s32 	%r272, %r553, %r552;
	sub.s64 	%rd128, %rd127, %rd125;
	cvt.u32.u64 	%r273, %rd128;
	mov.u32 	%r274, %tid.x;
	add.s32 	%r275, %r273, %r272;
	setp.ge.s32 	%p14, %r274, %r275;
	cvt.u64.u32 	%rd130, %r274;
	add.s64 	%rd131, %rd124, %rd130;
	shl.b64 	%rd132, %rd131, 2;
	add.s64 	%rd60, %rd3, %rd132;
	add.s64 	%rd61, %rd4, %rd132;
	sub.s32 	%r554, %r274, %r272;
	cvt.s64.s32 	%rd133, %r554;
	add.s64 	%rd134, %rd125, %rd133;
	shl.b64 	%rd135, %rd134, 2;
	add.s64 	%rd62, %rd5, %rd135;
	mov.b32 	%r1726, 0;
	mov.u32 	%r1727, %r1726;
	@%p14 bra 	$L__BB41_161;
	setp.ge.s32 	%p15, %r274, %r272;
	@%p15 bra 	$L__BB41_160;
	ld.global.u32 	%r1727, [%rd60];
	ld.global.u32 	%r1726, [%rd61];
	bra.uni 	$L__BB41_161;
$L__BB41_160:
	ld.global.u32 	%r1727, [%rd62];
	mov.u32 	%r1726, %r1;
$L__BB41_161:
	add.s32 	%r281, %r274, 512;
	setp.ge.s32 	%p16, %r281, %r275;
	mov.b32 	%r1728, 0;
	mov.u32 	%r1729, %r1728;
	@%p16 bra 	$L__BB41_165;
	setp.lt.s32 	%p17, %r281, %r272;
	@%p17 bra 	$L__BB41_164;
	ld.global.u32 	%r1729, [%rd62+2048];
	mov.u32 	%r1728, %r1;
	bra.uni 	$L__BB41_165;
$L__BB41_164:
	ld.global.u32 	%r1729, [%rd60+2048];
	ld.global.u32 	%r1728, [%rd61+2048];
$L__BB41_165:
	or.b32  	%r287, %r274, 1024;
	setp.ge.s32 	%p18, %r287, %r275;
	mov.b32 	%r1730, 0;
	mov.u32 	%r1731, %r1730;
	@%p18 bra 	$L__BB41_169;
	setp.lt.s32 	%p19, %r287, %r272;
	@%p19 bra 	$L__BB41_168;
	ld.global.u32 	%r1731, [%rd62+4096];
	mov.u32 	%r1730, %r1;
	bra.uni 	$L__BB41_169;
$L__BB41_168:
	ld.global.u32 	%r1731, [%rd60+4096];
	ld.global.u32 	%r1730, [%rd61+4096];
$L__BB41_169:
	add.s32 	%r293, %r274, 1536;
	setp.ge.s32 	%p20, %r293, %r275;
	mov.b32 	%r1732, 0;
	mov.u32 	%r1733, %r1732;
	@%p20 bra 	$L__BB41_173;
	setp.lt.s32 	%p21, %r293, %r272;
	@%p21 bra 	$L__BB41_172;
	ld.global.u32 	%r1733, [%rd62+6144];
	mov.u32 	%r1732, %r1;
	bra.uni 	$L__BB41_173;
$L__BB41_172:
	ld.global.u32 	%r1733, [%rd60+6144];
	ld.global.u32 	%r1732, [%rd61+6144];
$L__BB41_173:
	or.b32  	%r299, %r274, 2048;
	setp.ge.s32 	%p22, %r299, %r275;
	mov.b32 	%r1734, 0;
	mov.u32 	%r1735, %r1734;
	@%p22 bra 	$L__BB41_177;
	setp.lt.s32 	%p23, %r299, %r272;
	@%p23 bra 	$L__BB41_176;
	ld.global.u32 	%r1735, [%rd62+8192];
	mov.u32 	%r1734, %r1;
	bra.uni 	$L__BB41_177;
$L__BB41_176:
	ld.global.u32 	%r1735, [%rd60+8192];
	ld.global.u32 	%r1734, [%rd61+8192];
$L__BB41_177:
	add.s32 	%r305, %r274, 2560;
	setp.ge.s32 	%p24, %r305, %r275;
	mov.b32 	%r1736, 0;
	mov.u32 	%r1737, %r1736;
	@%p24 bra 	$L__BB41_181;
	setp.lt.s32 	%p25, %r305, %r272;
	@%p25 bra 	$L__BB41_180;
	ld.global.u32 	%r1737, [%rd62+10240];
	mov.u32 	%r1736, %r1;
	bra.uni 	$L__BB41_181;
$L__BB41_180:
	ld.global.u32 	%r1737, [%rd60+10240];
	ld.global.u32 	%r1736, [%rd61+10240];
$L__BB41_181:
	or.b32  	%r311, %r274, 3072;
	setp.ge.s32 	%p26, %r311, %r275;
	mov.b32 	%r1738, 0;
	mov.u32 	%r1739, %r1738;
	@%p26 bra 	$L__BB41_185;
	setp.lt.s32 	%p27, %r311, %r272;
	@%p27 bra 	$L__BB41_184;
	ld.global.u32 	%r1739, [%rd62+12288];
	mov.u32 	%r1738, %r1;
	bra.uni 	$L__BB41_185;
$L__BB41_184:
	ld.global.u32 	%r1739, [%rd60+12288];
	ld.global.u32 	%r1738, [%rd61+12288];
$L__BB41_185:
	add.s32 	%r317, %r274, 3584;
	setp.ge.s32 	%p28, %r317, %r275;
	mov.b32 	%r1740, 0;
	mov.u32 	%r1741, %r1740;
	@%p28 bra 	$L__BB41_189;
	setp.lt.s32 	%p29, %r317, %r272;
	@%p29 bra 	$L__BB41_188;
	ld.global.u32 	%r1741, [%rd62+14336];
	mov.u32 	%r1740, %r1;
	bra.uni 	$L__BB41_189;
$L__BB41_188:
	ld.global.u32 	%r1741, [%rd60+14336];
	ld.global.u32 	%r1740, [%rd61+14336];
$L__BB41_189:
	or.b32  	%r323, %r274, 4096;
	setp.ge.s32 	%p30, %r323, %r275;
	mov.b32 	%r1742, 0;
	mov.u32 	%r1743, %r1742;
	@%p30 bra 	$L__BB41_193;
	setp.lt.s32 	%p31, %r323, %r272;
	@%p31 bra 	$L__BB41_192;
	ld.global.u32 	%r1743, [%rd62+16384];
	mov.u32 	%r1742, %r1;
	bra.uni 	$L__BB41_193;
$L__BB41_192:
	ld.global.u32 	%r1743, [%rd60+16384];
	ld.global.u32 	%r1742, [%rd61+16384];
$L__BB41_193:
	add.s32 	%r329, %r274, 4608;
	setp.ge.s32 	%p32, %r329, %r275;
	mov.b32 	%r1744, 0;
	mov.u32 	%r1745, %r1744;
	@%p32 bra 	$L__BB41_197;
	setp.lt.s32 	%p33, %r329, %r272;
	@%p33 bra 	$L__BB41_196;
	ld.global.u32 	%r1745, [%rd62+18432];
	mov.u32 	%r1744, %r1;
	bra.uni 	$L__BB41_197;
$L__BB41_196:
	ld.global.u32 	%r1745, [%rd60+18432];
	ld.global.u32 	%r1744, [%rd61+18432];
$L__BB41_197:
	mov.u32 	%r564, _ZN6thrust24THRUST_300001_SM_1000_NS8cuda_cub4core6detail5shmemE;
	add.s32 	%r565, %r564, 2048;
	shl.b32 	%r567, %r274, 3;
	add.s32 	%r568, %r565, %r567;
	st.shared.v2.u32 	[%r568], {%r1727, %r1726};
	st.shared.v2.u32 	[%r568+4096], {%r1729, %r1728};
	st.shared.v2.u32 	[%r568+8192], {%r1731, %r1730};
	st.shared.v2.u32 	[%r568+12288], {%r1733, %r1732};
	st.shared.v2.u32 	[%r568+16384], {%r1735, %r1734};
	st.shared.v2.u32 	[%r568+20480], {%r1737, %r1736};
	st.shared.v2.u32 	[%r568+24576], {%r1739, %r1738};
	st.shared.v2.u32 	[%r568+28672], {%r1741, %r1740};
	st.shared.v2.u32 	[%r568+32768], {%r1743, %r1742};
	st.shared.v2.u32 	[%r568+36864], {%r1745, %r1744};
	bar.sync 	0;
	mul.lo.s32 	%r569, %r274, 10;
	min.s32 	%r335, %r275, %r569;
	shl.b32 	%r570, %r272, 3;
	add.s32 	%r336, %r565, %r570;
	sub.s32 	%r571, %r335, %r273;
	max.s32 	%r1748, %r571, 0;
	min.s32 	%r1747, %r335, %r272;
	setp.ge.s32 	%p34, %r1748, %r1747;
	@%p34 bra 	$L__BB41_199;
$L__BB41_198:
	add.s32 	%r572, %r1748, %r1747;
	shr.s32 	%r573, %r572, 1;
	shl.b32 	%r574, %r573, 3;
	add.s32 	%r576, %r564, %r574;
	ld.shared.u32 	%r577, [%r576+2048];
	not.b32 	%r578, %r573;
	add.s32 	%r579, %r335, %r578;
	shl.b32 	%r580, %r579, 3;
	add.s32 	%r581, %r336, %r580;
	ld.shared.u32 	%r582, [%r581];
	setp.lt.s32 	%p35, %r582, %r577;
	add.s32 	%r583, %r573, 1;
	selp.b32 	%r1748, %r1748, %r583, %p35;
	selp.b32 	%r1747, %r573, %r1747, %p35;
	setp.lt.s32 	%p36, %r1748, %r1747;
	@%p36 bra 	$L__BB41_198;
$L__BB41_199:
	sub.s32 	%r344, %r335, %r1748;
	setp.ge.s32 	%p37, %r344, %r273;
	mov.b32 	%r1775, 0;
	@%p37 bra 	$L__BB41_224;
	shl.b32 	%r587, %r344, 3;
	add.s32 	%r345, %r336, %r587;
	ld.shared.u32 	%r346, [%r345];
	setp.lt.s32 	%p38, %r1748, 1;
	mov.b32 	%r1752, 0;
	mov.u32 	%r1751, %r1748;
	@%p38 bra 	$L__BB41_202;
	mul.lo.s32 	%r588, %r1748, 511;
	shr.s32 	%r589, %r588, 9;
	shl.b32 	%r590, %r589, 3;
	add.s32 	%r592, %r564, %r590;
	ld.shared.u32 	%r593, [%r592+2048];
	setp.lt.s32 	%p39, %r593, %r346;
	add.s32 	%r594, %r589, 1;
	selp.b32 	%r1751, %r1748, %r589, %p39;
	selp.b32 	%r1752, %r594, 0, %p39;
$L__BB41_202:
	setp.ge.s32 	%p40, %r1752, %r1751;
	@%p40 bra 	$L__BB41_204;
	mad.lo.s32 	%r595, %r1751, 127, %r1752;
	shr.s32 	%r596, %r595, 7;
	shl.b32 	%r597, %r596, 3;
	add.s32 	%r599, %r564, %r597;
	ld.shared.u32 	%r600, [%r599+2048];
	setp.lt.s32 	%p41, %r600, %r346;
	add.s32 	%r601, %r596, 1;
	selp.b32 	%r1751, %r1751, %r596, %p41;
	selp.b32 	%r1752, %r601, %r1752, %p41;
$L__BB41_204:
	setp.ge.s32 	%p42, %r1752, %r1751;
	@%p42 bra 	$L__BB41_206;
	mad.lo.s32 	%r602, %r1751, 31, %r1752;
	shr.s32 	%r603, %r602, 5;
	shl.b32 	%r604, %r603, 3;
	add.s32 	%r606, %r564, %r604;
	ld.shared.u32 	%r607, [%r606+2048];
	setp.lt.s32 	%p43, %r607, %r346;
	add.s32 	%r608, %r603, 1;
	selp.b32 	%r1751, %r1751, %r603, %p43;
	selp.b32 	%r1752, %r608, %r1752, %p43;
$L__BB41_206:
	setp.ge.s32 	%p44, %r1752, %r1751;
	@%p44 bra 	$L__BB41_208;
	mad.lo.s32 	%r609, %r1751, 15, %r1752;
	shr.s32 	%r610, %r609, 4;
	shl.b32 	%r611, %r610, 3;
	add.s32 	%r613, %r564, %r611;
	ld.shared.u32 	%r614, [%r613+2048];
	setp.lt.s32 	%p45, %r614, %r346;
	add.s32 	%r615, %r610, 1;
	selp.b32 	%r1751, %r1751, %r610, %p45;
	selp.b32 	%r1752, %r615, %r1752, %p45;
$L__BB41_208:
	setp.ge.s32 	%p46, %r1752, %r1751;
	@%p46 bra 	$L__BB41_210;
$L__BB41_209:
	add.s32 	%r617, %r1752, %r1751;
	shr.s32 	%r618, %r617, 1;
	shl.b32 	%r619, %r618, 3;
	add.s32 	%r621, %r564, %r619;
	ld.shared.u32 	%r622, [%r621+2048];
	setp.lt.s32 	%p47, %r622, %r346;
	add.s32 	%r623, %r618, 1;
	selp.b32 	%r1751, %r1751, %r618, %p47;
	selp.b32 	%r1752, %r623, %r1752, %p47;
	setp.lt.s32 	%p48, %r1752, %r1751;
	@%p48 bra 	$L__BB41_209;
$L__BB41_210:
	setp.lt.s32 	%p49, %r344, 1;
	mov.b32 	%r1763, 0;
	mov.u32 	%r1762, %r344;
	@%p49 bra 	$L__BB41_212;
	mul.lo.s32 	%r626, %r344, 511;
	shr.s32 	%r627, %r626, 9;
	shl.b32 	%r628, %r627, 3;
	add.s32 	%r629, %r336, %r628;
	ld.shared.u32 	%r630, [%r629];
	setp.lt.s32 	%p50, %r630, %r346;
	add.s32 	%r631, %r627, 1;
	selp.b32 	%r1762, %r344, %r627, %p50;
	selp.b32 	%r1763, %r631, 0, %p50;
$L__BB41_212:
	setp.ge.s32 	%p51, %r1763, %r1762;
	@%p51 bra 	$L__BB41_214;
	mad.lo.s32 	%r633, %r1762, 127, %r1763;
	shr.s32 	%r634, %r633, 7;
	shl.b32 	%r635, %r634, 3;
	add.s32 	%r636, %r336, %r635;
	ld.shared.u32 	%r637, [%r636];
	setp.lt.s32 	%p52, %r637, %r346;
	add.s32 	%r638, %r634, 1;
	selp.b32 	%r1762, %r1762, %r634, %p52;
	selp.b32 	%r1763, %r638, %r1763, %p52;
$L__BB41_214:
	setp.ge.s32 	%p53, %r1763, %r1762;
	@%p53 bra 	$L__BB41_216;
	mad.lo.s32 	%r639, %r1762, 31, %r1763;
	shr.s32 	%r640, %r639, 5;
	shl.b32 	%r641, %r640, 3;
	add.s32 	%r642, %r336, %r641;
	ld.shared.u32 	%r643, [%r642];
	setp.lt.s32 	%p54, %r643, %r346;
	add.s32 	%r644, %r640, 1;
	selp.b32 	%r1762, %r1762, %r640, %p54;
	selp.b32 	%r1763, %r644, %r1763, %p54;
$L__BB41_216:
	setp.ge.s32 	%p55, %r1763, %r1762;
	@%p55 bra 	$L__BB41_218;
	mad.lo.s32 	%r645, %r1762, 15, %r1763;
	shr.s32 	%r646, %r645, 4;
	shl.b32 	%r647, %r646, 3;
	add.s32 	%r648, %r336, %r647;
	ld.shared.u32 	%r649, [%r648];
	setp.lt.s32 	%p56, %r649, %r346;
	add.s32 	%r650, %r646, 1;
	selp.b32 	%r1762, %r1762, %r646, %p56;
	selp.b32 	%r1763, %r650, %r1763, %p56;
$L__BB41_218:
	setp.ge.s32 	%p57, %r1763, %r1762;
	@%p57 bra 	$L__BB41_220;
$L__BB41_219:
	add.s32 	%r652, %r1763, %r1762;
	shr.s32 	%r653, %r652, 1;
	shl.b32 	%r654, %r653, 3;
	add.s32 	%r655, %r336, %r654;
	ld.shared.u32 	%r656, [%r655];
	setp.lt.s32 	%p58, %r656, %r346;
	add.s32 	%r657, %r653, 1;
	selp.b32 	%r1762, %r1762, %r653, %p58;
	selp.b32 	%r1763, %r657, %r1763, %p58;
	setp.lt.s32 	%p59, %r1763, %r1762;
	@%p59 bra 	$L__BB41_219;
$L__BB41_220:
	sub.s32 	%r660, %r1748, %r1752;
	sub.s32 	%r391, %r344, %r1763;
	add.s32 	%r392, %r391, %r660;
	shr.s32 	%r661, %r392, 1;
	max.s32 	%r393, %r661, %r391;
	add.s32 	%r663, %r1763, %r393;
	add.s32 	%r664, %r663, 1;
	min.s32 	%r665, %r664, %r273;
	sub.s32 	%r1772, %r665, %r344;
	setp.lt.s32 	%p60, %r1772, 1;
	mov.b32 	%r1773, 0;
	@%p60 bra 	$L__BB41_223;
	mov.b32 	%r1773, 0;
$L__BB41_222:
	add.s32 	%r667, %r1773, %r1772;
	shr.s32 	%r668, %r667, 1;
	shl.b32 	%r669, %r668, 3;
	add.s32 	%r670, %r345, %r669;
	ld.shared.u32 	%r671, [%r670];
	setp.lt.s32 	%p61, %r346, %r671;
	add.s32 	%r672, %r668, 1;
	selp.b32 	%r1772, %r668, %r1772, %p61;
	selp.b32 	%r1773, %r1773, %r672, %p61;
	setp.lt.s32 	%p62, %r1773, %r1772;
	@%p62 bra 	$L__BB41_222;
$L__BB41_223:
	add.s32 	%r673, %r391, %r1773;
	min.s32 	%r674, %r673, %r393;
	sub.s32 	%r675, %r392, %r674;
	add.s32 	%r676, %r674, 1;
	setp.eq.s32 	%p63, %r675, %r676;
	setp.lt.s32 	%p64, %r393, %r673;
	and.pred  	%p65, %p63, %p64;
	add.s32 	%r1748, %r675, %r1752;
	selp.u32 	%r1775, 1, 0, %p65;
$L__BB41_224:
	sub.s32 	%r677, %r335, %r1748;
	add.s32 	%r678, %r677, %r1775;
	setp.eq.s32 	%p66, %r274, 0;
	shl.b32 	%r680, %r272, 16;
	or.b32  	%r681, %r680, %r273;
	shl.b32 	%r682, %r1748, 16;
	or.b32  	%r683, %r678, %r682;
	selp.b32 	%r684, %r681, %r683, %p66;
	add.s32 	%r685, %r274, -1;
	selp.b32 	%r686, 511, %r685, %p66;
	shl.b32 	%r687, %r686, 2;
	add.s32 	%r689, %r564, %r687;
	st.shared.u32 	[%r689], %r684;
	bar.sync 	0;
	shl.b32 	%r690, %r274, 2;
	add.s32 	%r691, %r564, %r690;
	ld.shared.u32 	%r692, [%r691];
	shr.s32 	%r404, %r692, 16;
	and.b32  	%r694, %r692, 65535;
	add.s32 	%r1785, %r678, %r272;
	add.s32 	%r406, %r694, %r272;
	shl.b32 	%r695, %r1785, 3;
	add.s32 	%r407, %r565, %r695;
	ld.shared.u32 	%r408, [%r407];
	shl.b32 	%r697, %r1748, 3;
	add.s32 	%r409, %r565, %r697;
	ld.shared.v2.u32 	{%r412, %r413}, [%r409];
	setp.lt.s32 	%p67, %r408, %r412;
	setp.lt.s32 	%p68, %r1748, %r404;
	setp.lt.s32 	%p69, %r1785, %r406;
	and.pred  	%p70, %p68, %p69;
	setp.eq.s32 	%p71, %r408, %r412;
	and.pred  	%p7, %p70, %p71;
	mov.u32 	%r1776, %r412;
	mov.u32 	%r1777, %r413;
	@%p67 bra 	$L__BB41_226;
	add.s32 	%r1748, %r1748, 1;
	ld.shared.v2.u32 	{%r1776, %r1777}, [%r409+8];
$L__BB41_226:
	setp.lt.s32 	%p72, %r412, %r408;
	mov.u32 	%r1784, %r408;
	@%p72 bra 	$L__BB41_228;
	add.s32 	%r1785, %r1785, 1;
	ld.shared.u32 	%r1784, [%r407+8];
$L__BB41_228:
	setp.lt.s32 	%p73, %r1784, %r1776;
	setp.ge.s32 	%p74, %r1748, %r404;
	setp.ge.s32 	%p75, %r1785, %r406;
	or.pred  	%p76, %p74, %p75;
	setp.ne.s32 	%p77, %r1784, %r1776;
	or.pred  	%p8, %p76, %p77;
	mov.u32 	%r1781, %r1776;
	mov.u32 	%r1782, %r1777;
	@%p73 bra 	$L__BB41_230;
	add.s32 	%r424, %r1748, 1;
	shl.b32 	%r698, %r1748, 3;
	add.s32 	%r700, %r564, %r698;
	ld.shared.v2.u32 	{%r1781, %r1782}, [%r700+2056];
	mov.u32 	%r1748, %r424;
$L__BB41_230:
	setp.lt.s32 	%p78, %r1776, %r1784;
	@%p78 bra 	$L__BB41_232;
	add.s32 	%r430, %r1785, 1;
	shl.b32 	%r701, %r1785, 3;
	add.s32 	%r703, %r564, %r701;
	ld.shared.u32 	%r1784, [%r703+2056];
	mov.u32 	%r1785, %r430;
$L__BB41_232:
	setp.lt.s32 	%p79, %r1784, %r1781;
	setp.ge.s32 	%p80, %r1748, %r404;
	setp.ge.s32 	%p81, %r1785, %r406;
	or.pred  	%p82, %p80, %p81;
	setp.ne.s32 	%p83, %r1784, %r1781;
	or.pred  	%p9, %p82, %p83;
	mov.u32 	%r1786, %r1781;
	mov.u32 	%r1787, %r1782;
	@%p79 bra 	$L__BB41_234;
	add.s32 	%r434, %r1748, 1;
	shl.b32 	%r704, %r1748, 3;
	add.s32 	%r706, %r564, %r704;
	ld.shared.v2.u32 	{%r1786, %r1787}, [%r706+2056];
	mov.u32 	%r1748, %r434;
$L__BB41_234:
	setp.lt.s32 	%p84, %r1781, %r1784;
	@%p84 bra 	$L__BB41_236;
	add.s32 	%r440, %r1785, 1;
	shl.b32 	%r707, %r1785, 3;
	add.s32 	%r709, %r564, %r707;
	ld.shared.u32 	%r1784, [%r709+2056];
	mov.u32 	%r1785, %r440;
$L__BB41_236:
	setp.lt.s32 	%p85, %r1784, %r1786;
	setp.ge.s32 	%p86, %r1748, %r404;
	setp.ge.s32 	%p87, %r1785, %r406;
	or.pred  	%p88, %p86, %p87;
	setp.ne.s32 	%p89, %r1784, %r1786;
	or.pred  	%p10, %p88, %p89;
	mov.u32 	%r1791, %r1786;
	mov.u32 	%r1792, %r1787;
	@%p85 bra 	$L__BB41_238;
	add.s32 	%r444, %r1748, 1;
	shl.b32 	%r710, %r1748, 3;
	add.s32 	%r712, %r564, %r710;
	ld.shared.v2.u32 	{%r1791, %r1792}, [%r712+2056];
	mov.u32 	%r1748, %r444;
$L__BB41_238:
	setp.lt.s32 	%p90, %r1786, %r1784;
	@%p90 bra 	$L__BB41_240;
	add.s32 	%r450, %r1785, 1;
	shl.b32 	%r713, %r1785, 3;
	add.s32 	%r715, %r564, %r713;
	ld.shared.u32 	%r1784, [%r715+2056];
	mov.u32 	%r1785, %r450;
$L__BB41_240:
	setp.lt.s32 	%p91, %r1784, %r1791;
	setp.ge.s32 	%p92, %r1748, %r404;
	setp.ge.s32 	%p93, %r1785, %r406;
	or.pred  	%p94, %p92, %p93;
	setp.ne.s32 	%p95, %r1784, %r1791;
	or.pred  	%p11, %p94, %p95;
	mov.u32 	%r1796, %r1791;
	mov.u32 	%r1797, %r1792;
	@%p91 bra 	$L__BB41_242;
	add.s32 	%r454, %r1748, 1;
	shl.b32 	%r716, %r1748, 3;
	mov.u32 	%r717, _ZN6thrust24THRUST_300001_SM_1000_NS8cuda_cub4core6detail5shmemE;
	add.s32 	%r718, %r717, %r716;
	ld.shared.v2.u32 	{%r1796, %r1797}, [%r718+2056];
	mov.u32 	%r1748, %r454;
$L__BB41_242:
	setp.lt.s32 	%p96, %r1791, %r1784;
	@%p96 bra 	$L__BB41_244;
	add.s32 	%r460, %r1785, 1;
	shl.b32 	%r719, %r1785, 3;
	mov.u32 	%r720, _ZN6thrust24THRUST_300001_SM_1000_NS8cuda_cub4core6detail5shmemE;
	add.s32 	%r721, %r720, %r719;
	ld.shared.u32 	%r1784, [%r721+2056];
	mov.u32 	%r1785, %r460;
$L__BB41_244:
	setp.lt.s32 	%p97, %r1784, %r1796;
	setp.ge.s32 	%p98, %r1748, %r404;
	setp.ge.s32 	%p99, %r1785, %r406;
	or.pred  	%p100, %p98, %p99;
	setp.ne.s32 	%p101, %r1784, %r1796;
	or.pred  	%p12, %p100, %p101;
	mov.u32 	%r1801, %r1796;
	mov.u32 	%r1802, %r1797;
	@%p97 bra 	$L__BB41_246;
	add.s32 	%r464, %r1748, 1;
	shl.b32 	%r722, %r1748, 3;
	mov.u32 	%r723, _ZN6thrust24THRUST_300001_SM_1000_NS8cuda_cub4core6detail5shmemE;
	add.s32 	%r724, %r723, %r722;
	ld.shared.v2.u32 	{%r1801, %r1802}, [%r724+2056];
	mov.u32 	%r1748, %r464;
$L__BB41_246:
	setp.lt.s32 	%p102, %r1796, %r1784;
	@%p102 bra 	$L__BB41_248;
	add.s32 	%r470, %r1785, 1;
	shl.b32 	%r725, %r1785, 3;
	mov.u32 	%r726, _ZN6thrust24THRUST_300001_SM_1000_NS8cuda_cub4core6detail5shmemE;
	add.s32 	%r727, %r726, %r725;
	ld.shared.u32 	%r1784, [%r727+2056];
	mov.u32 	%r1785, %r470;
$L__BB41_248:
	setp.lt.s32 	%p103, %r1784, %r1801;
	mov.u32 	%r1806, %r1801;
	mov.u32 	%r1807, %r1802;
	mov.u32 	%r1813, %r1748;
	@%p103 bra 	$L__BB41_250;
	add.s32 	%r1813, %r1748, 1;
	shl.b32 	%r728, %r1748, 3;
	mov.u32 	%r729, _ZN6thrust24THRUST_300001_SM_1000_NS8cuda_cub4core6detail5shmemE;
	add.s32 	%r730, %r729, %r728;
	ld.shared.v2.u32 	{%r1806, %r1807}, [%r730+2056];
$L__BB41_250:
	setp.lt.s32 	%p104, %r1801, %r1784;
	mov.u32 	%r1814, %r1784;
	mov.u32 	%r1815, %r1785;
	@%p104 bra 	$L__BB41_252;
	add.s32 	%r1815, %r1785, 1;
	shl.b32 	%r731, %r1785, 3;
	mov.u32 	%r732, _ZN6thrust24THRUST_300001_SM_1000_NS8cuda_cub4core6detail5shmemE;
	add.s32 	%r733, %r732, %r731;
	ld.shared.u32 	%r1814, [%r733+2056];
$L__BB41_252:
	setp.lt.s32 	%p105, %r1814, %r1806;
	setp.lt.s32 	%p106, %r1813, %r404;
	setp.lt.s32 	%p107, %r1815, %r406;
	setp.eq.s32 	%p108, %r1814, %r1806;
	selp.b32 	%r734, 128, 0, %p108;
	selp.b32 	%r735, %r734, 0, %p107;
	selp.b32 	%r736, %r735, 0, %p106;
	setp.eq.s32 	%p109, %r1784, %r1801;
	setp.lt.s32 	%p110, %r1785, %r406;
	setp.lt.s32 	%p111, %r1748, %r404;
	selp.b32 	%r737, 64, 0, %p109;
	selp.b32 	%r738, %r737, 0, %p110;
	selp.b32 	%r739, %r738, 0, %p111;
	or.b32  	%r740, %r739, %r736;
	selp.b32 	%r741, 0, 16, %p11;
	selp.b32 	%r742, 0, 8, %p10;
	selp.u32 	%r743, 1, 0, %p7;
	selp.b32 	%r744, 0, 2, %p8;
	or.b32  	%r745, %r744, %r743;
	selp.b32 	%r746, 0, 4, %p9;
	or.b32  	%r747, %r745, %r746;
	or.b32  	%r748, %r747, %r742;
	or.b32  	%r749, %r748, %r741;
	selp.b32 	%r750, 0, 32, %p12;
	or.b32  	%r751, %r749, %r750;
	or.b32  	%r484, %r740, %r751;
	mov.u32 	%r1811, %r1806;
	mov.u32 	%r1812, %r1807;
	@%p105 bra 	$L__BB41_254;
	add.s32 	%r485, %r1813, 1;
	shl.b32 	%r752, %r1813, 3;
	mov.u32 	%r753, _ZN6thrust24THRUST_300001_SM_1000_NS8cuda_cub4core6detail5shmemE;
	add.s32 	%r754, %r753, %r752;
	ld.shared.v2.u32 	{%r1811, %r1812}, [%r754+2056];
	mov.u32 	%r1813, %r485;
$L__BB41_254:
	setp.lt.s32 	%p112, %r1806, %r1814;
	@%p112 bra 	$L__BB41_256;
	add.s32 	%r491, %r1815, 1;
	shl.b32 	%r755, %r1815, 3;
	mov.u32 	%r756, _ZN6thrust24THRUST_300001_SM_1000_NS8cuda_cub4core6detail5shmemE;
	add.s32 	%r757, %r756, %r755;
	ld.shared.u32 	%r1814, [%r757+2056];
	mov.u32 	%r1815, %r491;
$L__BB41_256:
	setp.lt.s32 	%p113, %r1814, %r1811;
	mov.u32 	%r1816, %r1811;
	mov.u32 	%r1817, %r1812;
	mov.u32 	%r1818, %r1813;
	@%p113 bra 	$L__BB41_258;
	add.s32 	%r1818, %r1813, 1;
	shl.b32 	%r758, %r1813, 3;
	mov.u32 	%r759, _ZN6thrust24THRUST_300001_SM_1000_NS8cuda_cub4core6detail5shmemE;
	add.s32 	%r760, %r759, %r758;
	ld.shared.v2.u32 	{%r1816, %r1817}, [%r760+2056];
$L__BB41_258:
	setp.lt.s32 	%p114, %r1811, %r1814;
	mov.u32 	%r1819, %r1814;
	mov.u32 	%r1820, %r1815;
	@%p114 bra 	$L__BB41_260;
	add.s32 	%r1820, %r1815, 1;
	shl.b32 	%r761, %r1815, 3;
	mov.u32 	%r762, _ZN6thrust24THRUST_300001_SM_1000_NS8cuda_cub4core6detail5shmemE;
	add.s32 	%r763, %r762, %r761;
	ld.shared.u32 	%r1819, [%r763+2056];
$L__BB41_260:
	setp.lt.s32 	%p115, %r1818, %r404;
	setp.lt.s32 	%p116, %r1820, %r406;
	setp.eq.s32 	%p117, %r1819, %r1816;
	selp.b32 	%r764, 512, 0, %p117;
	selp.b32 	%r765, %r764, 0, %p116;
	selp.b32 	%r766, %r765, 0, %p115;
	setp.eq.s32 	%p118, %r1814, %r1811;
	setp.lt.s32 	%p119, %r1815, %r406;
	setp.lt.s32 	%p120, %r1813, %r404;
	selp.b32 	%r767, 256, 0, %p118;
	selp.b32 	%r768, %r767, 0, %p119;
	selp.b32 	%r769, %r768, 0, %p120;
	or.b32  	%r770, %r769, %r766;
	or.b32  	%r505, %r770, %r484;
	bar.sync 	0;
	popc.b32 	%r506, %r505;
	cvt.u64.u32 	%rd63, %r506;
	setp.ne.s32 	%p121, %r2, 0;
	@%p121 bra 	$L__BB41_264;
	// begin inline asm
	mov.u32 %r968, %laneid;
	// end inline asm
	mov.b64 	{%r970, %r975}, %rd63;
	mov.b32 	%r976, 1;
	mov.b32 	%r1017, 0;
	mov.b32 	%r1018, -1;
	// begin inline asm
	shfl.sync.up.b32 %r969, %r970, %r976, %r1017, %r1018;
	// end inline asm
	// begin inline asm
	shfl.sync.up.b32 %r974, %r975, %r976, %r1017, %r1018;
	// end inline asm
	mov.b64 	%rd257, {%r969, %r974};
	setp.lt.s32 	%p175, %r968, 1;
	selp.b64 	%rd258, 0, %rd257, %p175;
	add.s64 	%rd259, %rd258, %rd63;
	mov.b64 	{%r980, %r985}, %rd259;
	mov.b32 	%r986, 2;
	// begin inline asm
	shfl.sync.up.b32 %r979, %r980, %r986, %r1017, %r1018;
	// end inline asm
	// begin inline asm
	shfl.sync.up.b32 %r984, %r985, %r986, %r1017, %r1018;
	// end inline asm
	mov.b64 	%rd260, {%r979, %r984};
	setp.lt.s32 	%p176, %r968, 2;
	selp.b64 	%rd261, 0, %rd260, %p176;
	add.s64 	%rd262, %rd261, %rd259;
	mov.b64 	{%r990, %r995}, %rd262;
	mov.b32 	%r996, 4;
	// begin inline asm
	shfl.sync.up.b32 %r989, %r990, %r996, %r1017, %r1018;
	// end inline asm
	// begin inline asm
	shfl.sync.up.b32 %r994, %r995, %r996, %r1017, %r1018;
	// end inline asm
	mov.b64 	%rd263, {%r989, %r994};
	setp.lt.s32 	%p177, %r968, 4;
	selp.b64 	%rd264, 0, %rd263, %p177;
	add.s64 	%rd265, %rd264, %rd262;
	mov.b64 	{%r1000, %r1005}, %rd265;
	mov.b32 	%r1006, 8;
	// begin inline asm
	shfl.sync.up.b32 %r999, %r1000, %r1006, %r1017, %r1018;
	// end inline asm
	// begin inline asm
	shfl.sync.up.b32 %r1004, %r1005, %r1006, %r1017, %r1018;
	// end inline asm
	mov.b64 	%rd266, {%r999, %r1004};
	setp.lt.s32 	%p178, %r968, 8;
	selp.b64 	%rd267, 0, %rd266, %p178;
	add.s64 	%rd268, %rd267, %rd265;
	mov.b64 	{%r1010, %r1015}, %rd268;
	mov.b32 	%r1016, 16;
	// begin inline asm
	shfl.sync.up.b32 %r1009, %r1010, %r1016, %r1017, %r1018;
	// end inline asm
	// begin inline asm
	shfl.sync.up.b32 %r1014, %r1015, %r1016, %r1017, %r1018;
	// end inline asm
	mov.b64 	%rd269, {%r1009, %r1014};
	setp.lt.s32 	%p179, %r968, 16;
	selp.b64 	%rd270, 0, %rd269, %p179;
	add.s64 	%rd64, %rd270, %rd268;
	setp.ne.s32 	%p180, %r968, 31;
	@%p180 bra 	$L__BB41_263;
	shr.u32 	%r1019, %r274, 2;
	and.b32  	%r1020, %r1019, 248;
	mov.u32 	%r1021, _ZN6thrust24THRUST_300001_SM_1000_NS8cuda_cub4core6detail5shmemE;
	add.s32 	%r1022, %r1021, %r1020;
	st.shared.u64 	[%r1022], %rd64;
$L__BB41_263:
	bar.sync 	0;
	ld.shared.v2.u64 	{%rd272, %rd273}, [_ZN6thrust24THRUST_300001_SM_1000_NS8cuda_cub4core6detail5shmemE];
	mov.u32 	%r1023, %tid.x;
	shr.u32 	%r1024, %r1023, 5;
	add.s64 	%rd274, %rd273, %rd272;
	setp.eq.s32 	%p181, %r1024, 2;
	selp.b64 	%rd275, %rd274, %rd272, %p181;
	ld.shared.v2.u64 	{%rd276, %rd277}, [_ZN6thrust24THRUST_300001_SM_1000_NS8cuda_cub4core6detail5shmemE+16];
	add.s64 	%rd278, %rd274, %rd276;
	setp.eq.s32 	%p182, %r1024, 3;
	selp.b64 	%rd279, %rd278, %rd275, %p182;
	add.s64 	%rd280, %rd278, %rd277;
	setp.eq.s32 	%p183, %r1024, 4;
	selp.b64 	%rd281, %rd280, %rd279, %p183;
	ld.shared.v2.u64 	{%rd282, %rd283}, [_ZN6thrust24THRUST_300001_SM_1000_NS8cuda_cub4core6detail5shmemE+32];
	add.s64 	%rd284, %rd280, %rd282;
	setp.eq.s32 	%p184, %r1024, 5;
	selp.b64 	%rd285, %rd284, %rd281, %p184;
	add.s64 	%rd286, %rd284, %rd283;
	setp.eq.s32 	%p185, %r1024, 6;
	selp.b64 	%rd287, %rd286, %rd285, %p185;
	ld.shared.v2.u64 	{%rd288, %rd289}, [_ZN6thrust24THRUST_300001_SM_1000_NS8cuda_cub4core6detail5shmemE+48];
	add.s64 	%rd290, %rd286, %rd288;
	setp.eq.s32 	%p186, %r1024, 7;
	selp.b64 	%rd291, %rd290, %rd287, %p186;
	add.s64 	%rd292, %rd290, %rd289;
	setp.eq.s32 	%p187, %r1024, 8;
	selp.b64 	%rd293, %rd292, %rd291, %p187;
	ld.shared.v2.u64 	{%rd294, %rd295}, [_ZN6thrust24THRUST_300001_SM_1000_NS8cuda_cub4core6detail5shmemE+64];
	add.s64 	%rd296, %rd292, %rd294;
	setp.eq.s32 	%p188, %r1024, 9;
	selp.b64 	%rd297, %rd296, %rd293, %p188;
	add.s64 	%rd298, %rd296, %rd295;
	setp.eq.s32 	%p189, %r1024, 10;
	selp.b64 	%rd299, %rd298, %rd297, %p189;
	ld.shared.v2.u64 	{%rd300, %rd301}, [_ZN6thrust24THRUST_300001_SM_1000_NS8cuda_cub4core6detail5shmemE+80];
	add.s64 	%rd302, %rd298, %rd300;
	setp.eq.s32 	%p190, %r1024, 11;
	selp.b64 	%rd303, %rd302, %rd299, %p190;
	add.s64 	%rd304, %rd302, %rd301;
	setp.eq.s32 	%p191, %r1024, 12;
	selp.b64 	%rd305, %rd304, %rd303, %p191;
	ld.shared.v2.u64 	{%rd306, %rd307}, [_ZN6thrust24THRUST_300001_SM_1000_NS8cuda_cub4core6detail5shmemE+96];
	add.s64 	%rd308, %rd304, %rd306;
	setp.eq.s32 	%p192, %r1024, 13;
	selp.b64 	%rd309, %rd308, %rd305, %p192;
	add.s64 	%rd310, %rd308, %rd307;
	setp.eq.s32 	%p193, %r1024, 14;
	selp.b64 	%rd311, %rd310, %rd309, %p193;
	ld.shared.v2.u64 	{%rd312, %rd313}, [_ZN6thrust24THRUST_300001_SM_1000_NS8cuda_cub4core6detail5shmemE+112];
	add.s64 	%rd314, %rd310, %rd312;
	setp.eq.s32 	%p194, %r1024, 15;
	selp.b64 	%rd315, %rd314, %rd311, %p194;
	add.s64 	%rd564, %rd314, %rd313;
	setp.lt.u32 	%p195, %r1023, 32;
	selp.b64 	%rd316, 0, %rd315, %p195;
	setp.eq.s32 	%p196, %r968, 0;
	cvt.u64.u32 	%rd317, %r506;
	sub.s64 	%rd318, %rd64, %rd317;
	selp.b64 	%rd319, 0, %rd318, %p196;
	add.s64 	%rd561, %rd316, %rd319;
	mov.b64 	%rd565, 0;
	bra.uni 	$L__BB41_294;
$L__BB41_264:
	// begin inline asm
	mov.u32 %r771, %laneid;
	// end inline asm
	mov.b64 	{%r773, %r778}, %rd63;
	mov.b32 	%r779, 1;
	mov.b32 	%r820, 0;
	mov.b32 	%r821, -1;
	// begin inline asm
	shfl.sync.up.b32 %r772, %r773, %r779, %r820, %r821;
	// end inline asm
	// begin inline asm
	shfl.sync.up.b32 %r777, %r778, %r779, %r820, %r821;
	// end inline asm
	mov.b64 	%rd137, {%r772, %r777};
	setp.lt.s32 	%p122, %r771, 1;
	selp.b64 	%rd138, 0, %rd137, %p122;
	add.s64 	%rd139, %rd138, %rd63;
	mov.b64 	{%r783, %r788}, %rd139;
	mov.b32 	%r789, 2;
	// begin inline asm
	shfl.sync.up.b32 %r782, %r783, %r789, %r820, %r821;
	// end inline asm
	// begin inline asm
	shfl.sync.up.b32 %r787, %r788, %r789, %r820, %r821;
	// end inline asm
	mov.b64 	%rd140, {%r782, %r787};
	setp.lt.s32 	%p123, %r771, 2;
	selp.b64 	%rd141, 0, %rd140, %p123;
	add.s64 	%rd142, %rd141, %rd139;
	mov.b64 	{%r793, %r798}, %rd142;
	mov.b32 	%r799, 4;
	// begin inline asm
	shfl.sync.up.b32 %r792, %r793, %r799, %r820, %r821;
	// end inline asm
	// begin inline asm
	shfl.sync.up.b32 %r797, %r798, %r799, %r820, %r821;
	// end inline asm
	mov.b64 	%rd143, {%r792, %r797};
	setp.lt.s32 	%p124, %r771, 4;
	selp.b64 	%rd144, 0, %rd143, %p124;
	add.s64 	%rd145, %rd144, %rd142;
	mov.b64 	{%r803, %r808}, %rd145;
	mov.b32 	%r809, 8;
	// begin inline asm
	shfl.sync.up.b32 %r802, %r803, %r809, %r820, %r821;
	// end inline asm
	// begin inline asm
	shfl.sync.up.b32 %r807, %r808, %r809, %r820, %r821;
	// end inline asm
	mov.b64 	%rd146, {%r802, %r807};
	setp.lt.s32 	%p125, %r771, 8;
	selp.b64 	%rd147, 0, %rd146, %p125;
	add.s64 	%rd148, %rd147, %rd145;
	mov.b64 	{%r813, %r818}, %rd148;
	mov.b32 	%r819, 16;
	// begin inline asm
	shfl.sync.up.b32 %r812, %r813, %r819, %r820, %r821;
	// end inline asm
	// begin inline asm
	shfl.sync.up.b32 %r817, %r818, %r819, %r820, %r821;
	// end inline asm
	mov.b64 	%rd149, {%r812, %r817};
	setp.lt.s32 	%p126, %r771, 16;
	selp.b64 	%rd150, 0, %rd149, %p126;
	add.s64 	%rd67, %rd150, %rd148;
	setp.ne.s32 	%p127, %r771, 31;
	@%p127 bra 	$L__BB41_266;
	shr.u32 	%r822, %r274, 2;
	and.b32  	%r823, %r822, 248;
	mov.u32 	%r824, _ZN6thrust24THRUST_300001_SM_1000_NS8cuda_cub4core6detail5shmemE;
	add.s32 	%r825, %r824, %r823;
	st.shared.u64 	[%r825], %rd67;
$L__BB41_266:
	cvt.u64.u32 	%rd151, %r506;
	sub.s64 	%rd152, %rd67, %rd151;
	bar.sync 	0;
	ld.shared.v2.u64 	{%rd153, %rd154}, [_ZN6thrust24THRUST_300001_SM_1000_NS8cuda_cub4core6detail5shmemE];
	mov.u32 	%r509, %tid.x;
	shr.u32 	%r826, %r509, 5;
	add.s64 	%rd155, %rd154, %rd153;
	setp.eq.s32 	%p128, %r826, 2;
	selp.b64 	%rd156, %rd155, %rd153, %p128;
	ld.shared.v2.u64 	{%rd157, %rd158}, [_ZN6thrust24THRUST_300001_SM_1000_NS8cuda_cub4core6detail5shmemE+16];
	add.s64 	%rd159, %rd155, %rd157;
	setp.eq.s32 	%p129, %r826, 3;
	selp.b64 	%rd160, %rd159, %rd156, %p129;
	add.s64 	%rd161, %rd159, %rd158;
	setp.eq.s32 	%p130, %r826, 4;
	selp.b64 	%rd162, %rd161, %rd160, %p130;
	ld.shared.v2.u64 	{%rd163, %rd164}, [_ZN6thrust24THRUST_300001_SM_1000_NS8cuda_cub4core6detail5shmemE+32];
	add.s64 	%rd165, %rd161, %rd163;
	setp.eq.s32 	%p131, %r826, 5;
	selp.b64 	%rd166, %rd165, %rd162, %p131;
	add.s64 	%rd167, %rd165, %rd164;
	setp.eq.s32 	%p132, %r826, 6;
	selp.b64 	%rd168, %rd167, %rd166, %p132;
	ld.shared.v2.u64 	{%rd169, %rd170}, [_ZN6thrust24THRUST_300001_SM_1000_NS8cuda_cub4core6detail5shmemE+48];
	add.s64 	%rd171, %rd167, %rd169;
	setp.eq.s32 	%p133, %r826, 7;
	selp.b64 	%rd172, %rd171, %rd168, %p133;
	add.s64 	%rd173, %rd171, %rd170;
	setp.eq.s32 	%p134, %r826, 8;
	selp.b64 	%rd174, %rd173, %rd172, %p134;
	ld.shared.v2.u64 	{%rd175, %rd176}, [_ZN6thrust24THRUST_300001_SM_1000_NS8cuda_cub4core6detail5shmemE+64];
	add.s64 	%rd177, %rd173, %rd175;
	setp.eq.s32 	%p135, %r826, 9;
	selp.b64 	%rd178, %rd177, %rd174, %p135;
	add.s64 	%rd179, %rd177, %rd176;
	setp.eq.s32 	%p136, %r826, 10;
	selp.b64 	%rd180, %rd179, %rd178, %p136;
	ld.shared.v2.u64 	{%rd181, %rd182}, [_ZN6thrust24THRUST_300001_SM_1000_NS8cuda_cub4core6detail5shmemE+80];
	add.s64 	%rd183, %rd179, %rd181;
	setp.eq.s32 	%p137, %r826, 11;
	selp.b64 	%rd184, %rd183, %rd180, %p137;
	add.s64 	%rd185, %rd183, %rd182;
	setp.eq.s32 	%p138, %r826, 12;
	selp.b64 	%rd186, %rd185, %rd184, %p138;
	ld.shared.v2.u64 	{%rd187, %rd188}, [_ZN6thrust24THRUST_300001_SM_1000_NS8cuda_cub4core6detail5shmemE+96];
	add.s64 	%rd189, %rd185, %rd187;
	setp.eq.s32 	%p139, %r826, 13;
	selp.b64 	%rd190, %rd189, %rd186, %p139;
	add.s64 	%rd191, %rd189, %rd188;
	setp.eq.s32 	%p140, %r826, 14;
	selp.b64 	%rd192, %rd191, %rd190, %p140;
	ld.shared.v2.u64 	{%rd193, %rd194}, [_ZN6thrust24THRUST_300001_SM_1000_NS8cuda_cub4core6detail5shmemE+112];
	add.s64 	%rd195, %rd191, %rd193;
	setp.eq.s32 	%p141, %r826, 15;
	selp.b64 	%rd196, %rd195, %rd192, %p141;
	add.s64 	%rd68, %rd195, %rd194;
	setp.gt.u32 	%p142, %r509, 31;
	setp.lt.u32 	%p143, %r509, 32;
	setp.eq.s32 	%p144, %r771, 0;
	selp.b64 	%rd197, 0, %rd152, %p144;
	add.s64 	%rd561, %rd196, %rd197;
	selp.b64 	%rd70, %rd152, %rd561, %p143;
	@%p142 bra 	$L__BB41_291;
	setp.ne.s32 	%p145, %r509, 0;
	mov.u32 	%r827, %ctaid.x;
	mul.wide.u32 	%rd198, %r827, 16;
	add.s64 	%rd71, %rd2, %rd198;
	@%p145 bra 	$L__BB41_269;
	st.shared.u64 	[_ZN6thrust24THRUST_300001_SM_1000_NS8cuda_cub4core6detail5shmemE+184], %rd68;
	add.s64 	%rd199, %rd71, 512;
	mov.b64 	%rd200, 100;
	// begin inline asm
	st.relaxed.gpu.v2.u64 [%rd199], {%rd200, %rd68};
	// end inline asm
$L__BB41_269:
	mov.u32 	%r828, %nctaid.x;
	setp.gt.u32 	%p146, %r828, 499;
	@%p146 bra 	$L__BB41_271;
	membar.cta;
	bra.uni 	$L__BB41_272;
$L__BB41_271:
	mov.b32 	%r829, 450;
	// begin inline asm
	nanosleep.u32 %r829;
	// end inline asm
$L__BB41_272:
	mul.wide.u32 	%rd205, %r509, 16;
	xor.b64  	%rd206, %rd205, -16;
	add.s64 	%rd207, %rd71, %rd206;
	add.s64 	%rd204, %rd207, 512;
	// begin inline asm
	ld.relaxed.gpu.v2.u64 {%rd559, %rd556}, [%rd204];
	// end inline asm
	mov.u32 	%r965, %nctaid.x;
$L__BB41_273:
	setp.eq.s64 	%p147, %rd559, 99;
	mov.b32 	%r831, -1;
	vote.sync.any.pred 	%p148, %p147, %r831;
	not.pred 	%p149, %p148;
	@%p149 bra 	$L__BB41_278;
	setp.gt.u32 	%p174, %r965, 499;
	@%p174 bra 	$L__BB41_276;
	membar.cta;
	bra.uni 	$L__BB41_277;
$L__BB41_276:
	mov.b32 	%r966, 350;
	// begin inline asm
	nanosleep.u32 %r966;
	// end inline asm
$L__BB41_277:
	// begin inline asm
	ld.relaxed.gpu.v2.u64 {%rd559, %rd556}, [%rd204];
	// end inline asm
	bra.uni 	$L__BB41_273;
$L__BB41_278:
	setp.eq.s64 	%p150, %rd559, 101;
	mov.b32 	%r883, -1;
	vote.sync.ballot.b32 	%r884, %p150, %r883;
	// begin inline asm
	mov.u32 %r833, %lanemask_ge;
	// end inline asm
	and.b32  	%r885, %r884, %r833;
	or.b32  	%r886, %r885, -2147483648;
	add.s32 	%r887, %r886, -1;
	not.b32 	%r888, %r886;
	and.b32  	%r889, %r888, %r887;
	popc.b32 	%r837, %r889;
	mov.b64 	{%r835, %r840}, %rd556;
	mov.b32 	%r841, 1;
	// begin inline asm
	shfl.sync.down.b32 %r834, %r835, %r841, %r837, %r883;
	// end inline asm
	// begin inline asm
	shfl.sync.down.b32 %r839, %r840, %r841, %r837, %r883;
	// end inline asm
	mov.b64 	%rd208, {%r834, %r839};
	setp.lt.s32 	%p152, %r771, %r837;
	selp.b64 	%rd209, %rd208, 0, %p152;
	add.s64 	%rd210, %rd209, %rd556;
	mov.b64 	{%r845, %r850}, %rd210;
	mov.b32 	%r851, 2;
	// begin inline asm
	shfl.sync.down.b32 %r844, %r845, %r851, %r837, %r883;
	// end inline asm
	// begin inline asm
	shfl.sync.down.b32 %r849, %r850, %r851, %r837, %r883;
	// end inline asm
	mov.b64 	%rd211, {%r844, %r849};
	add.s32 	%r890, %r771, 2;
	setp.gt.s32 	%p153, %r890, %r837;
	selp.b64 	%rd212, 0, %rd211, %p153;
	add.s64 	%rd213, %rd212, %rd210;
	mov.b64 	{%r855, %r860}, %rd213;
	mov.b32 	%r861, 4;
	// begin inline asm
	shfl.sync.down.b32 %r854, %r855, %r861, %r837, %r883;
	// end inline asm
	// begin inline asm
	shfl.sync.down.b32 %r859, %r860, %r861, %r837, %r883;
	// end inline asm
	mov.b64 	%rd214, {%r854, %r859};
	add.s32 	%r891, %r771, 4;
	setp.gt.s32 	%p154, %r891, %r837;
	selp.b64 	%rd215, 0, %rd214, %p154;
	add.s64 	%rd216, %rd215, %rd213;
	mov.b64 	{%r865, %r870}, %rd216;
	mov.b32 	%r871, 8;
	// begin inline asm
	shfl.sync.down.b32 %r864, %r865, %r871, %r837, %r883;
	// end inline asm
	// begin inline asm
	shfl.sync.down.b32 %r869, %r870, %r871, %r837, %r883;
	// end inline asm
	mov.b64 	%rd217, {%r864, %r869};
	add.s32 	%r892, %r771, 8;
	setp.gt.s32 	%p155, %r892, %r837;
	selp.b64 	%rd218, 0, %rd217, %p155;
	add.s64 	%rd219, %rd218, %rd216;
	mov.b64 	{%r875, %r880}, %rd219;
	mov.b32 	%r881, 16;
	// begin inline asm
	shfl.sync.down.b32 %r874, %r875, %r881, %r837, %r883;
	// end inline asm
	// begin inline asm
	shfl.sync.down.b32 %r879, %r880, %r881, %r837, %r883;
	// end inline asm
	mov.b64 	%rd220, {%r874, %r879};
	add.s32 	%r893, %r771, 16;
	setp.gt.s32 	%p156, %r893, %r837;
	selp.b64 	%rd221, 0, %rd220, %p156;
	add.s64 	%rd557, %rd221, %rd219;
	mov.u32 	%r894, %tid.x;
	not.b32 	%r895, %r894;
	mov.u32 	%r896, %ctaid.x;
	add.s32 	%r1821, %r896, %r895;
	add.s64 	%rd81, %rd2, 512;
$L__BB41_279:
	setp.ne.s64 	%p157, %rd559, 101;
	mov.b32 	%r897, -1;
	vote.sync.all.pred 	%p158, %p157, %r897;
	not.pred 	%p159, %p158;
	@%p159 bra 	$L__BB41_287;
	mul.wide.s32 	%rd229, %r1821, 16;
	add.s64 	%rd230, %rd81, %rd229;
	add.s64 	%rd228, %rd230, -512;
	// begin inline asm
	ld.relaxed.gpu.v2.u64 {%rd559, %rd560}, [%rd228];
	// end inline asm
$L__BB41_281:
	setp.eq.s64 	%p163, %rd559, 99;
	mov.b32 	%r901, -1;
	vote.sync.any.pred 	%p164, %p163, %r901;
	not.pred 	%p165, %p164;
	@%p165 bra 	$L__BB41_286;
	mov.u32 	%r963, %nctaid.x;
	setp.gt.u32 	%p173, %r963, 499;
	@%p173 bra 	$L__BB41_284;
	membar.cta;
	bra.uni 	$L__BB41_285;
$L__BB41_284:
	mov.b32 	%r964, 350;
	// begin inline asm
	nanosleep.u32 %r964;
	// end inline asm
$L__BB41_285:
	mul.wide.s32 	%rd249, %r1821, 16;
	add.s64 	%rd250, %rd81, %rd249;
	add.s64 	%rd248, %rd250, -512;
	// begin inline asm
	ld.relaxed.gpu.v2.u64 {%rd559, %rd560}, [%rd248];
	// end inline asm
	bra.uni 	$L__BB41_281;
$L__BB41_286:
	setp.eq.s64 	%p166, %rd559, 101;
	mov.b32 	%r952, -1;
	vote.sync.ballot.b32 	%r953, %p166, %r952;
	and.b32  	%r954, %r953, %r833;
	or.b32  	%r955, %r954, -2147483648;
	add.s32 	%r956, %r955, -1;
	not.b32 	%r957, %r955;
	and.b32  	%r958, %r957, %r956;
	popc.b32 	%r906, %r958;
	mov.b64 	{%r904, %r909}, %rd560;
	mov.b32 	%r910, 1;
	// begin inline asm
	shfl.sync.down.b32 %r903, %r904, %r910, %r906, %r952;
	// end inline asm
	// begin inline asm
	shfl.sync.down.b32 %r908, %r909, %r910, %r906, %r952;
	// end inline asm
	mov.b64 	%rd231, {%r903, %r908};
	setp.lt.s32 	%p168, %r771, %r906;
	selp.b64 	%rd232, %rd231, 0, %p168;
	add.s64 	%rd233, %rd232, %rd560;
	mov.b64 	{%r914, %r919}, %rd233;
	mov.b32 	%r920, 2;
	// begin inline asm
	shfl.sync.down.b32 %r913, %r914, %r920, %r906, %r952;
	// end inline asm
	// begin inline asm
	shfl.sync.down.b32 %r918, %r919, %r920, %r906, %r952;
	// end inline asm
	mov.b64 	%rd234, {%r913, %r918};
	add.s32 	%r959, %r771, 2;
	setp.gt.s32 	%p169, %r959, %r906;
	selp.b64 	%rd235, 0, %rd234, %p169;
	add.s64 	%rd236, %rd233, %rd235;
	mov.b64 	{%r924, %r929}, %rd236;
	mov.b32 	%r930, 4;
	// begin inline asm
	shfl.sync.down.b32 %r923, %r924, %r930, %r906, %r952;
	// end inline asm
	// begin inline asm
	shfl.sync.down.b32 %r928, %r929, %r930, %r906, %r952;
	// end inline asm
	mov.b64 	%rd237, {%r923, %r928};
	add.s32 	%r960, %r771, 4;
	setp.gt.s32 	%p170, %r960, %r906;
	selp.b64 	%rd238, 0, %rd237, %p170;
	add.s64 	%rd239, %rd238, %rd236;
	mov.b64 	{%r934, %r939}, %rd239;
	mov.b32 	%r940, 8;
	// begin inline asm
	shfl.sync.down.b32 %r933, %r934, %r940, %r906, %r952;
	// end inline asm
	// begin inline asm
	shfl.sync.down.b32 %r938, %r939, %r940, %r906, %r952;
	// end inline asm
	mov.b64 	%rd240, {%r933, %r938};
	add.s32 	%r961, %r771, 8;
	setp.gt.s32 	%p171, %r961, %r906;
	selp.b64 	%rd241, 0, %rd240, %p171;
	add.s64 	%rd242, %rd241, %rd239;
	mov.b64 	{%r944, %r949}, %rd242;
	mov.b32 	%r950, 16;
	// begin inline asm
	shfl.sync.down.b32 %r943, %r944, %r950, %r906, %r952;
	// end inline asm
	// begin inline asm
	shfl.sync.down.b32 %r948, %r949, %r950, %r906, %r952;
	// end inline asm
	mov.b64 	%rd243, {%r943, %r948};
	add.s32 	%r962, %r771, 16;
	setp.gt.s32 	%p172, %r962, %r906;
	selp.b64 	%rd244, 0, %rd243, %p172;
	add.s64 	%rd245, %rd242, %rd557;
	add.s64 	%rd557, %rd245, %rd244;
	add.s32 	%r1821, %r1821, -32;
	bra.uni 	$L__BB41_279;
$L__BB41_287:
	mov.u32 	%r899, %tid.x;
	setp.ne.s32 	%p160, %r899, 0;
	@%p160 bra 	$L__BB41_289;
	add.s64 	%rd224, %rd557, %rd68;
	add.s64 	%rd222, %rd71, 512;
	mov.b64 	%rd223, 101;
	// begin inline asm
	st.relaxed.gpu.v2.u64 [%rd222], {%rd223, %rd224};
	// end inline asm
	st.shared.u64 	[_ZN6thrust24THRUST_300001_SM_1000_NS8cuda_cub4core6detail5shmemE+168], %rd557;
	st.shared.u64 	[_ZN6thrust24THRUST_300001_SM_1000_NS8cuda_cub4core6detail5shmemE+176], %rd224;
$L__BB41_289:
	setp.ne.s32 	%p161, %r771, 0;
	mov.u64 	%rd561, %rd70;
	@%p161 bra 	$L__BB41_291;
	st.shared.u64 	[_ZN6thrust24THRUST_300001_SM_1000_NS8cuda_cub4core6detail5shmemE+144], %rd557;
	mov.u64 	%rd561, %rd557;
$L__BB41_291:
	mov.u32 	%r900, %tid.x;
	setp.eq.s32 	%p162, %r900, 0;
	bar.sync 	0;
	@%p162 bra 	$L__BB41_293;
	ld.shared.u64 	%rd225, [_ZN6thrust24THRUST_300001_SM_1000_NS8cuda_cub4core6detail5shmemE+144];
	add.s64 	%rd561, %rd225, %rd561;
$L__BB41_293:
	ld.shared.u64 	%rd564, [_ZN6thrust24THRUST_300001_SM_1000_NS8cuda_cub4core6detail5shmemE+184];
	ld.shared.u64 	%rd565, [_ZN6thrust24THRUST_300001_SM_1000_NS8cuda_cub4core6detail5shmemE+168];
$L__BB41_294:
	bar.sync 	0;
	cvt.u32.u64 	%r514, %rd564;
	cvt.u32.u64 	%r1025, %rd565;
	cvt.u32.u64 	%r1026, %rd561;
	sub.s32 	%r1823, %r1026, %r1025;
	not.pred 	%p197, %p7;
	@%p197 bra 	$L__BB41_296;
	add.s32 	%r516, %r1823, 1;
	shl.b32 	%r1027, %r1823, 3;
	mov.u32 	%r1028, _ZN6thrust24THRUST_300001_SM_1000_NS8cuda_cub4core6detail5shmemE;
	add.s32 	%r1029, %r1028, %r1027;
	st.shared.v2.u32 	[%r1029+2048], {%r408, %r413};
	mov.u32 	%r1823, %r516;
$L__BB41_296:
	@%p8 bra 	$L__BB41_298;
	add.s32 	%r518, %r1823, 1;
	shl.b32 	%r1030, %r1823, 3;
	mov.u32 	%r1031, _ZN6thrust24THRUST_300001_SM_1000_NS8cuda_cub4core6detail5shmemE;
	add.s32 	%r1032, %r1031, %r1030;
	st.shared.v2.u32 	[%r1032+2048], {%r1776, %r1777};
	mov.u32 	%r1823, %r518;
$L__BB41_298:
	@%p9 bra 	$L__BB41_300;
	add.s32 	%r520, %r1823, 1;
	shl.b32 	%r1033, %r1823, 3;
	mov.u32 	%r1034, _ZN6thrust24THRUST_300001_SM_1000_NS8cuda_cub4core6detail5shmemE;
	add.s32 	%r1035, %r1034, %r1033;
	st.shared.v2.u32 	[%r1035+2048], {%r1781, %r1782};
	mov.u32 	%r1823, %r520;
$L__BB41_300:
	@%p10 bra 	$L__BB41_302;
	add.s32 	%r522, %r1823, 1;
	shl.b32 	%r1036, %r1823, 3;
	mov.u32 	%r1037, _ZN6thrust24THRUST_300001_SM_1000_NS8cuda_cub4core6detail5shmemE;
	add.s32 	%r1038, %r1037, %r1036;
	st.shared.v2.u32 	[%r1038+2048], {%r1786, %r1787};
	mov.u32 	%r1823, %r522;
$L__BB41_302:
	@%p11 bra 	$L__BB41_304;
	add.s32 	%r524, %r1823, 1;
	shl.b32 	%r1039, %r1823, 3;
	mov.u32 	%r1040, _ZN6thrust24THRUST_300001_SM_1000_NS8cuda_cub4core6detail5shmemE;
	add.s32 	%r1041, %r1040, %r1039;
	st.shared.v2.u32 	[%r1041+2048], {%r1791, %r1792};
	mov.u32 	%r1823, %r524;
$L__BB41_304:
	@%p12 bra 	$L__BB41_306;
	add.s32 	%r526, %r1823, 1;
	shl.b32 	%r1042, %r1823, 3;
	mov.u32 	%r1043, _ZN6thrust24THRUST_300001_SM_1000_NS8cuda_cub4core6detail5shmemE;
	add.s32 	%r1044, %r1043, %r1042;
	st.shared.v2.u32 	[%r1044+2048], {%r1796, %r1797};
	mov.u32 	%r1823, %r526;
$L__BB41_306:
	and.b32  	%r1045, %r484, 64;
	setp.eq.s32 	%p198, %r1045, 0;
	@%p198 bra 	$L__BB41_308;
	add.s32 	%r528, %r1823, 1;
	shl.b32 	%r1046, %r1823, 3;
	mov.u32 	%r1047, _ZN6thrust24THRUST_300001_SM_1000_NS8cuda_cub4core6detail5shmemE;
	add.s32 	%r1048, %r1047, %r1046;
	st.shared.v2.u32 	[%r1048+2048], {%r1801, %r1802};
	mov.u32 	%r1823, %r528;
$L__BB41_308:
	and.b32  	%r1049, %r484, 128;
	setp.eq.s32 	%p199, %r1049, 0;
	@%p199 bra 	$L__BB41_310;
	add.s32 	%r530, %r1823, 1;
	shl.b32 	%r1050, %r1823, 3;
	mov.u32 	%r1051, _ZN6thrust24THRUST_300001_SM_1000_NS8cuda_cub4core6detail5shmemE;
	add.s32 	%r1052, %r1051, %r1050;
	st.shared.v2.u32 	[%r1052+2048], {%r1806, %r1807};
	mov.u32 	%r1823, %r530;
$L__BB41_310:
	and.b32  	%r1053, %r505, 256;
	setp.eq.s32 	%p200, %r1053, 0;
	@%p200 bra 	$L__BB41_312;
	add.s32 	%r532, %r1823, 1;
	shl.b32 	%r1054, %r1823, 3;
	mov.u32 	%r1055, _ZN6thrust24THRUST_300001_SM_1000_NS8cuda_cub4core6detail5shmemE;
	add.s32 	%r1056, %r1055, %r1054;
	st.shared.v2.u32 	[%r1056+2048], {%r1811, %r1812};
	mov.u32 	%r1823, %r532;
$L__BB41_312:
	and.b32  	%r1057, %r505, 512;
	setp.eq.s32 	%p201, %r1057, 0;
	@%p201 bra 	$L__BB41_314;
	shl.b32 	%r1058, %r1823, 3;
	mov.u32 	%r1059, _ZN6thrust24THRUST_300001_SM_1000_NS8cuda_cub4core6detail5shmemE;
	add.s32 	%r1060, %r1059, %r1058;
	st.shared.v2.u32 	[%r1060+2048], {%r1816, %r1817};
$L__BB41_314:
	bar.sync 	0;
	mov.u32 	%r534, %tid.x;
	setp.ge.s32 	%p202, %r534, %r514;
	@%p202 bra 	$L__BB41_321;
	cvta.to.global.u64 	%rd101, %rd115;
	cvta.to.global.u64 	%rd102, %rd116;
	not.b32 	%r1061, %r534;
	add.s32 	%r535, %r1061, %r514;
	and.b32  	%r1062, %r535, 1536;
	setp.eq.s32 	%p203, %r1062, 1536;
	mov.u32 	%r1835, %r534;
	@%p203 bra 	$L__BB41_318;
	shr.u32 	%r1063, %r535, 9;
	add.s32 	%r1064, %r1063, 1;
	and.b32  	%r1065, %r1064, 3;
	shl.b32 	%r1066, %r534, 3;
	mov.u32 	%r1067, _ZN6thrust24THRUST_300001_SM_1000_NS8cuda_cub4core6detail5shmemE;
	add.s32 	%r1068, %r1066, %r1067;
	add.s32 	%r1832, %r1068, 2048;
	cvt.u64.u32 	%rd320, %r534;
	add.s64 	%rd321, %rd565, %rd320;
	shl.b64 	%rd322, %rd321, 2;
	add.s64 	%rd567, %rd102, %rd322;
	add.s64 	%rd566, %rd101, %rd322;
	neg.s32 	%r1831, %r1065;
	shl.b32 	%r1069, %r1064, 9;
	and.b32  	%r1070, %r1069, 1536;
	add.s32 	%r1835, %r534, %r1070;
$L__BB41_317:
	.pragma "nounroll";
	ld.shared.v2.u32 	{%r1071, %r1072}, [%r1832];
	st.global.u32 	[%rd566], %r1071;
	st.global.u32 	[%rd567], %r1072;
	add.s32 	%r1832, %r1832, 4096;
	add.s64 	%rd567, %rd567, 2048;
	add.s64 	%rd566, %rd566, 2048;
	add.s32 	%r1831, %r1831, 1;
	setp.ne.s32 	%p204, %r1831, 0;
	@%p204 bra 	$L__BB41_317;
$L__BB41_318:
	setp.lt.u32 	%p205, %r535, 1536;
	@%p205 bra 	$L__BB41_321;
	cvt.u64.u32 	%rd323, %r1835;
	add.s64 	%rd324, %rd565, %rd323;
	shl.b64 	%rd325, %rd324, 2;
	add.s64 	%rd326, %rd325, 4096;
	add.s64 	%rd569, %rd101, %rd326;
	add.s64 	%rd568, %rd102, %rd326;
	shl.b32 	%r1073, %r1835, 3;
	mov.u32 	%r1074, _ZN6thrust24THRUST_300001_SM_1000_NS8cuda_cub4core6detail5shmemE;
	add.s32 	%r1075, %r1073, %r1074;
	add.s32 	%r1834, %r1075, 10240;
$L__BB41_320:
	ld.shared.v2.u32 	{%r1076, %r1077}, [%r1834+-8192];
	st.global.u32 	[%rd569+-4096], %r1076;
	st.global.u32 	[%rd568+-4096], %r1077;
	ld.shared.v2.u32 	{%r1078, %r1079}, [%r1834+-4096];
	st.global.u32 	[%rd569+-2048], %r1078;
	st.global.u32 	[%rd568+-2048], %r1079;
	ld.shared.v2.u32 	{%r1080, %r1081}, [%r1834];
	st.global.u32 	[%rd569], %r1080;
	st.global.u32 	[%rd568], %r1081;
	ld.shared.v2.u32 	{%r1082, %r1083}, [%r1834+4096];
	st.global.u32 	[%rd569+2048], %r1082;
	st.global.u32 	[%rd568+2048], %r1083;
	add.s32 	%r1835, %r1835, 2048;
	add.s64 	%rd569, %rd569, 8192;
	add.s64 	%rd568, %rd568, 8192;
	add.s32 	%r1834, %r1834, 16384;
	setp.lt.s32 	%p206, %r1835, %r514;
	@%p206 bra 	$L__BB41_320;
$L__BB41_321:
	setp.ne.s32 	%p207, %r534, 0;
	@%p207 bra 	$L__BB41_323;
	ld.param.u64 	%rd539, [_ZN6thrust24THRUST_300001_SM_1000_NS8cuda_cub4core6detail13_kernel_agentINS1_16__set_operations10SetOpAgentINS0_12zip_iteratorIN4cuda3std3__45tupleIJNS0_6detail15normal_iteratorINS0_10device_ptrIiEEEESG_EEEEENS7_INSB_IJSG_NS0_17constant_iteratorIiNS0_11use_defaultESK_EEEEEEEPNSB_IJiiEEESP_SI_SP_lNSC_13compare_firstINSA_4lessIiEEEENS5_23serial_set_intersectionENSA_17integral_constantIbLb0EEEEEJSI_SN_SP_SP_llSI_SP_ST_SU_PNSA_4pairIllEEPmN3cub18CUB_300001_SM_100013ScanTileStateIlLb1EEEEEEvDpT0__param_11];
	add.s64 	%rd327, %rd565, %rd564;
	cvta.to.global.u64 	%rd328, %rd539;
	st.global.u64 	[%rd328], %rd327;
$L__BB41_323:
	ret;

}
	// .globl	_ZN6thrust24THRUST_300001_SM_1000_NS8cuda_cub4core6detail13_kernel_agentINS1_16__set_operations14PartitionAgentINS0_12zip_iteratorIN4cuda3std3__45tupleIJNS0_6detail15normal_iteratorINS0_10device_ptrIiEEEESG_EEEEENS7_INSB_IJSG_NS0_17constant_iteratorIiNS0_11use_defaultESK_EEEEEEEiNSC_13compare_firstINSA_7greaterIiEEEEEEJSI_SN_iiiPNSA_4pairIiiEESR_iEEEvDpT0_
.visible .entry _ZN6thrust24THRUST_300001_SM_1000_NS8cuda_cub4core6detail13_kernel_agentINS1_16__set_operations14PartitionAgentINS0_12zip_iteratorIN4cuda3std3__45tupleIJNS0_6detail15normal_iteratorINS0_10device_ptrIiEEEESG_EEEEENS7_INSB_IJSG_NS0_17constant_iteratorIiNS0_11use_defaultESK_EEEEEEEiNSC_13compare_firstINSA_7greaterIiEEEEEEJSI_SN_iiiPNSA_4pairIiiEESR_iEEEvDpT0_(
	.param .align 8 .b8 _ZN6thrust24THRUST_300001_SM_1000_NS8cuda_cub4core6detail13_kernel_agentINS1_16__set_operations14PartitionAgentINS0_12zip_iteratorIN4cuda3std3__45tupleIJNS0_6detail15normal_iteratorINS0_10device_ptrIiEEEESG_EEEEENS7_INSB_IJSG_NS0_17constant_iteratorIiNS0_11use_defaultESK_EEEEEEEiNSC_13compare_firstINSA_7greaterIiEEEEEEJSI_SN_iiiPNSA_4pairIiiEESR_iEEEvDpT0__param_0[16],
	.param .align 8 .b8 _ZN6thrust24THRUST_300001_SM_1000_NS8cuda_cub4core6detail13_kernel_agentINS1_16__set_operations14PartitionAgentINS0_12zip_iteratorIN4cuda3std3__45tupleIJNS0_6detail15normal_iteratorINS0_10device_ptrIiEEEESG_EEEEENS7_INSB_IJSG_NS0_17constant_iteratorIiNS0_11use_defaultESK_EEEEEEEiNSC_13compare_firstINSA_7greaterIiEEEEEEJSI_SN_iiiPNSA_4pairIiiEESR_iEEEvDpT0__param_1[24],
	.param .u32 _ZN6thrust24THRUST_300001_SM_1000_NS8cuda_cub4core6detail13_kernel_agentINS1_16__set_operations14PartitionAgentINS0_12zip_iteratorIN4cuda3std3__45tupleIJNS0_6detail15normal_iteratorINS0_10device_ptrIiEEEESG_EEEEENS7_INSB_IJSG_NS0_17constant_iteratorIiNS0_11use_defaultESK_EEEEEEEiNSC_13compare_firstINSA_7greaterIiEEEEEEJSI_SN_iiiPNSA_4pairIiiEESR_iEEEvDpT0__param_2,
	.param .u32 _ZN6thrust24THRUST_300001_SM_1000_NS8cuda_cub4core6detail13_kernel_agentINS1_16__set_operations14PartitionAgentINS0_12zip_iteratorIN4cuda3std3__45tupleIJNS0_6detail15normal_iteratorINS0_10device_ptrIiEEEESG_EEEEENS7_INSB_IJSG_NS0_17constant_iteratorIiNS0_11use_defaultESK_EEEEEEEiNSC_13compare_firstINSA_7greaterIiEEEEEEJSI_SN_iiiPNSA_4pairIiiEESR_iEEEvDpT0__param_3,
	.param .u32 _ZN6thrust24THRUST_300001_SM_1000_NS8cuda_cub4core6detail13_kernel_agentINS1_16__set_operations14PartitionAgentINS0_12zip_iteratorIN4cuda3std3__45tupleIJNS0_6detail15normal_iteratorINS0_10device_ptrIiEEEESG_EEEEENS7_INSB_IJSG_NS0_17constant_iteratorIiNS0_11use_defaultESK_EEEEEEEiNSC_13compare_firstINSA_7greaterIiEEEEEEJSI_SN_iiiPNSA_4pairIiiEESR_iEEEvDpT0__param_4,
	.param .u64 .ptr .align 1 _ZN6thrust24THRUST_300001_SM_1000_NS8cuda_cub4core6detail13_kernel_agentINS1_16__set_operations14PartitionAgentINS0_12zip_iteratorIN4cuda3std3__45tupleIJNS0_6detail15normal_iteratorINS0_10device_ptrIiEEEESG_EEEEENS7_INSB_IJSG_NS0_17constant_iteratorIiNS0_11use_defaultESK_EEEEEEEiNSC_13compare_firstINSA_7greaterIiEEEEEEJSI_SN_iiiPNSA_4pairIiiEESR_iEEEvDpT0__param_5,
	.param .align 1 .b8 _ZN6thrust24THRUST_300001_SM_1000_NS8cuda_cub4core6detail13_kernel_agentINS1_16__set_operations14PartitionAgentINS0_12zip_iteratorIN4cuda3std3__45tupleIJNS0_6detail15normal_iteratorINS0_10device_ptrIiEEEESG_EEEEENS7_INSB_IJSG_NS0_17constant_iteratorIiNS0_11use_defaultESK_EEEEEEEiNSC_13compare_firstINSA_7greaterIiEEEEEEJSI_SN_iiiPNSA_4pairIiiEESR_iEEEvDpT0__param_6[1],
	.param .u32 _ZN6thrust24THRUST_300001_SM_1000_NS8cuda_cub4core6detail13_kernel_agentINS1_16__set_operations14PartitionAgentINS0_12zip_iteratorIN4cuda3std3__45tupleIJNS0_6detail15normal_iteratorINS0_10device_ptrIiEEEESG_EEEEENS7_INSB_IJSG_NS0_17constant_iteratorIiNS0_11use_defaultESK_EEEEEEEiNSC_13compare_firstINSA_7greaterIiEEEEEEJSI_SN_iiiPNSA_4pairIiiEESR_iEEEvDpT0__param_7
)
.maxntid 256
{
	.reg .pred 	%p<34>;
	.reg .b16 	%rs<5>;
	.reg .b32 	%r<173>;
	.reg .b64 	%rd<67>;

	ld.param.u64 	%rd6, [_ZN6thrust24THRUST_300001_SM_1000_NS8cuda_cub4core6detail13_kernel_agentINS1_16__set_operations14PartitionAgentINS0_12zip_iteratorIN4cuda3std3__45tupleIJNS0_6detail15normal_iteratorINS0_10device_ptrIiEEEESG_EEEEENS7_INSB_IJSG_NS0_17constant_iteratorIiNS0_11use_defaultESK_EEEEEEEiNSC_13compare_firstINSA_7greaterIiEEEEEEJSI_SN_iiiPNSA_4pairIiiEESR_iEEEvDpT0__param_1];
	ld.param.u64 	%rd4, [_ZN6thrust24THRUST_300001_SM_1000_NS8cuda_cub4core6detail13_kernel_agentINS1_16__set_operations14PartitionAgentINS0_12zip_iteratorIN4cuda3std3__45tupleIJNS0_6detail15normal_iteratorINS0_10device_ptrIiEEEESG_EEEEENS7_INSB_IJSG_NS0_17constant_iteratorIiNS0_11use_defaultESK_EEEEEEEiNSC_13compare_firstINSA_7greaterIiEEEEEEJSI_SN_iiiPNSA_4pairIiiEESR_iEEEvDpT0__param_0];
	ld.param.u32 	%r66, [_ZN6thrust24THRUST_300001_SM_1000_NS8cuda_cub4core6detail13_kernel_agentINS1_16__set_operations14PartitionAgentINS0_12zip_iteratorIN4cuda3std3__45tupleIJNS0_6detail15normal_iteratorINS0_10device_ptrIiEEEESG_EEEEENS7_INSB_IJSG_NS0_17constant_iteratorIiNS0_11use_defaultESK_EEEEEEEiNSC_13compare_firstINSA_7greaterIiEEEEEEJSI_SN_iiiPNSA_4pairIiiEESR_iEEEvDpT0__param_2];
	ld.param.u32 	%r67, [_ZN6thrust24THRUST_300001_SM_1000_NS8cuda_cub4core6detail13_kernel_agentINS1_16__set_operations14PartitionAgentINS0_12zip_iteratorIN4cuda3std3__45tupleIJNS0_6detail15normal_iteratorINS0_10device_ptrIiEEEESG_EEEEENS7_INSB_IJSG_NS0_17constant_iteratorIiNS0_11use_defaultESK_EEEEEEEiNSC_13compare_firstINSA_7greaterIiEEEEEEJSI_SN_iiiPNSA_4pairIiiEESR_iEEEvDpT0__param_3];
	ld.param.u32 	%r74, [_ZN6thrust24THRUST_300001_SM_1000_NS8cuda_cub4core6detail13_kernel_agentINS1_16__set_operations14PartitionAgentINS0_12zip_iteratorIN4cuda3std3__45tupleIJNS0_6detail15normal_iteratorINS0_10device_ptrIiEEEESG_EEEEENS7_INSB_IJSG_NS0_17constant_iteratorIiNS0_11use_defaultESK_EEEEEEEiNSC_13compare_firstINSA_7greaterIiEEEEEEJSI_SN_iiiPNSA_4pairIiiEESR_iEEEvDpT0__param_4];
	ld.param.u64 	%rd8, [_ZN6thrust24THRUST_300001_SM_1000_NS8cuda_cub4core6detail13_kernel_agentINS1_16__set_operations14PartitionAgentINS0_12zip_iteratorIN4cuda3std3__45tupleIJNS0_6detail15normal_iteratorINS0_10device_ptrIiEEEESG_EEEEENS7_INSB_IJSG_NS0_17constant_iteratorIiNS0_11use_defaultESK_EEEEEEEiNSC_13compare_firstINSA_7greaterIiEEEEEEJSI_SN_iiiPNSA_4pairIiiEESR_iEEEvDpT0__param_5];
	ld.param.u32 	%r68, [_ZN6thrust24THRUST_300001_SM_1000_NS8cuda_cub4core6detail13_kernel_agentINS1_16__set_operations14PartitionAgentINS0_12zip_iteratorIN4cuda3std3__45tupleIJNS0_6detail15normal_iteratorINS0_10device_ptrIiEEEESG_EEEEENS7_INSB_IJSG_NS0_17constant_iteratorIiNS0_11use_defaultESK_EEEEEEEiNSC_13compare_firstINSA_7greaterIiEEEEEEJSI_SN_iiiPNSA_4pairIiiEESR_iEEEvDpT0__param_7];
	mov.u32 	%r75, %ntid.x;
	mov.u32 	%r76, %ctaid.x;
	mov.u32 	%r77, %tid.x;
	mad.lo.s32 	%r1, %r75, %r76, %r77;
	setp.ge.s32 	%p1, %r1, %r74;
	@%p1 bra 	$L__BB42_28;
	mul.lo.s32 	%r78, %r68, %r1;
	add.s32 	%r79, %r67, %r66;
	min.s32 	%r2, %r79, %r78;
	cvta.to.global.u64 	%rd1, %rd6;
	cvta.to.global.u64 	%rd2, %rd4;
	sub.s32 	%r80, %r2, %r67;
	max.s32 	%r147, %r80, 0;
	min.s32 	%r145, %r66, %r2;
	setp.ge.s32 	%p2, %r147, %r145;
	@%p2 bra 	$L__BB42_3;
$L__BB42_2:
	add.s32 	%r81, %r145, %r147;
	shr.u32 	%r82, %r81, 1;
	mul.wide.u32 	%rd9, %r82, 4;
	add.s64 	%rd10, %rd2, %rd9;
	ld.global.u32 	%r83, [%rd10];
	not.b32 	%r84, %r82;
	add.s32 	%r85, %r2, %r84;
	mul.wide.s32 	%rd11, %r85, 4;
	add.s64 	%rd12, %rd1, %rd11;
	ld.global.u32 	%r86, [%rd12];
	setp.gt.s32 	%p3, %r86, %r83;
	add.s32 	%r87, %r82, 1;
	selp.b32 	%r147, %r147, %r87, %p3;
	selp.b32 	%r145, %r82, %r145, %p3;
	setp.lt.s32 	%p4, %r147, %r145;
	@%p4 bra 	$L__BB42_2;
$L__BB42_3:
	sub.s32 	%r10, %r2, %r147;
	setp.ge.s32 	%p5, %r10, %r67;
	mov.b32 	%r172, 0;
	@%p5 bra 	$L__BB42_27;
	mul.wide.s32 	%rd13, %r10, 4;
	add.s64 	%rd3, %rd1, %rd13;
	ld.global.u32 	%r11, [%rd3];
	setp.lt.s32 	%p6, %r147, 1;
	mov.b32 	%r150, 0;
	mov.u32 	%r156, %r150;
	@%p6 bra 	$L__BB42_11;
	mul.wide.u32 	%rd14, %r147, 511;
	shr.u64 	%rd15, %rd14, 9;
	cvt.u32.u64 	%r90, %rd15;
	shl.b64 	%rd16, %rd15, 2;
	add.s64 	%rd17, %rd2, %rd16;
	ld.global.u32 	%r91, [%rd17];
	setp.gt.s32 	%p7, %r91, %r11;
	add.s32 	%r92, %r90, 1;
	selp.b32 	%r150, %r147, %r90, %p7;
	selp.b32 	%r156, %r92, 0, %p7;
	setp.ge.u32 	%p8, %r156, %r150;
	@%p8 bra 	$L__BB42_7;
	cvt.u64.u32 	%rd18, %r156;
	mul.wide.u32 	%rd19, %r150, 127;
	add.s64 	%rd20, %rd19, %rd18;
	shr.u64 	%rd21, %rd20, 7;
	cvt.u32.u64 	%r93, %rd21;
	shl.b64 	%rd22, %rd21, 2;
	add.s64 	%rd23, %rd2, %rd22;
	ld.global.u32 	%r94, [%rd23];
	setp.gt.s32 	%p9, %r94, %r11;
	add.s32 	%r95, %r93, 1;
	selp.b32 	%r150, %r150, %r93, %p9;
	selp.b32 	%r156, %r95, %r156, %p9;
$L__BB42_7:
	setp.ge.u32 	%p10, %r156, %r150;
	@%p10 bra 	$L__BB42_9;
	cvt.u64.u32 	%rd24, %r156;
	mul.wide.u32 	%rd25, %r150, 31;
	add.s64 	%rd26, %rd25, %rd24;
	shr.u64 	%rd27, %rd26, 5;
	cvt.u32.u64 	%r96, %rd27;
	shl.b64 	%rd28, %rd27, 2;
	add.s64 	%rd29, %rd2, %rd28;
	ld.global.u32 	%r97, [%rd29];
	setp.gt.s32 	%p11, %r97, %r11;
	add.s32 	%r98, %r96, 1;
	selp.b32 	%r150, %r150, %r96, %p11;
	selp.b32 	%r156, %r98, %r156, %p11;
$L__BB42_9:
	setp.ge.u32 	%p12, %r156, %r150;
	@%p12 bra 	$L__BB42_11;
	cvt.u64.u32 	%rd30, %r156;
	mul.wide.u32 	%rd31, %r150, 15;
	add.s64 	%rd32, %rd31, %rd30;
	shr.u64 	%rd33, %rd32, 4;
	cvt.u32.u64 	%r99, %rd33;
	shl.b64 	%rd34, %rd33, 2;
	add.s64 	%rd35, %rd2, %rd34;
	ld.global.u32 	%r100, [%rd35];
	setp.gt.s32 	%p13, %r100, %r11;
	add.s32 	%r101, %r99, 1;
	selp.b32 	%r150, %r150, %r99, %p13;
	selp.b32 	%r156, %r101, %r156, %p13;
$L__BB42_11:
	setp.ge.u32 	%p14, %r156, %r150;
	@%p14 bra 	$L__BB42_13;
$L__BB42_12:
	and.b32  	%r102, %r156, %r150;
	xor.b32  	%r103, %r156, %r150;
	shr.s32 	%r104, %r103, 1;
	add.s32 	%r105, %r102, %r104;
	mul.wide.s32 	%rd36, %r105, 4;
	add.s64 	%rd37, %rd2, %rd36;
	ld.global.u32 	%r106, [%rd37];
	setp.gt.s32 	%p15, %r106, %r11;
	add.s32 	%r107, %r105, 1;
	selp.b32 	%r150, %r150, %r105, %p15;
	selp.b32 	%r156, %r107, %r156, %p15;
	setp.lt.s32 	%p16, %r156, %r150;
	@%p16 bra 	$L__BB42_12;
$L__BB42_13:
	setp.lt.s32 	%p17, %r10, 1;
	mov.b32 	%r160, 0;
	mov.u32 	%r159, %r10;
	@%p17 bra 	$L__BB42_15;
	mul.wide.u32 	%rd38, %r10, 511;
	shr.u64 	%rd39, %rd38, 9;
	cvt.u32.u64 	%r109, %rd39;
	shl.b64 	%rd40, %rd39, 2;
	add.s64 	%rd41, %rd1, %rd40;
	ld.global.u32 	%r110, [%rd41];
	setp.gt.s32 	%p18, %r110, %r11;
	add.s32 	%r111, %r109, 1;
	selp.b32 	%r159, %r10, %r109, %p18;
	selp.b32 	%r160, %r111, 0, %p18;
$L__BB42_15:
	setp.ge.s32 	%p19, %r160, %r159;
	@%p19 bra 	$L__BB42_17;
	cvt.u64.u32 	%rd42, %r160;
	mul.wide.u32 	%rd43, %r159, 127;
	add.s64 	%rd44, %rd43, %rd42;
	shr.u64 	%rd45, %rd44, 7;
	cvt.u32.u64 	%r112, %rd45;
	shl.b64 	%rd46, %rd45, 2;
	add.s64 	%rd47, %rd1, %rd46;
	ld.global.u32 	%r113, [%rd47];
	setp.gt.s32 	%p20, %r113, %r11;
	add.s32 	%r114, %r112, 1;
	selp.b32 	%r159, %r159, %r112, %p20;
	selp.b32 	%r160, %r114, %r160, %p20;
$L__BB42_17:
	setp.ge.s32 	%p21, %r160, %r159;
	@%p21 bra 	$L__BB42_19;
	cvt.u64.u32 	%rd48, %r160;
	mul.wide.u32 	%rd49, %r159, 31;
	add.s64 	%rd50, %rd49, %rd48;
	shr.u64 	%rd51, %rd50, 5;
	cvt.u32.u64 	%r115, %rd51;
	shl.b64 	%rd52, %rd51, 2;
	add.s64 	%rd53, %rd1, %rd52;
	ld.global.u32 	%r116, [%rd53];
	setp.gt.s32 	%p22, %r116, %r11;
	add.s32 	%r117, %r115, 1;
	selp.b32 	%r159, %r159, %r115, %p22;
	selp.b32 	%r160, %r117, %r160, %p22;
$L__BB42_19:
	setp.ge.s32 	%p23, %r160, %r159;
	@%p23 bra 	$L__BB42_21;
	cvt.u64.u32 	%rd54, %r160;
	mul.wide.u32 	%rd55, %r159, 15;
	add.s64 	%rd56, %rd55, %rd54;
	shr.u64 	%rd57, %rd56, 4;
	cvt.u32.u64 	%r118, %rd57;
	shl.b64 	%rd58, %rd57, 2;
	add.s64 	%rd59, %rd1, %rd58;
	ld.global.u32 	%r119, [%rd59];
	setp.gt.s32 	%p24, %r119, %r11;
	add.s32 	%r120, %r118, 1;
	selp.b32 	%r159, %r159, %r118, %p24;
	selp.b32 	%r160, %r120, %r160, %p24;
$L__BB42_21:
	setp.ge.s32 	%p25, %r160, %r159;
	@%p25 bra 	$L__BB42_23;
$L__BB42_22:
	and.b32  	%r121, %r160, %r159;
	xor.b32  	%r122, %r160, %r159;
	shr.s32 	%r123, %r122, 1;
	add.s32 	%r124, %r121, %r123;
	mul.wide.s32 	%rd60, %r124, 4;
	add.s64 	%rd61, %rd1, %rd60;
	ld.global.u32 	%r125, [%rd61];
	setp.gt.s32 	%p26, %r125, %r11;
	add.s32 	%r126, %r124, 1;
	selp.b32 	%r159, %r159, %r124, %p26;
	selp.b32 	%r160, %r126, %r160, %p26;
	setp.lt.s32 	%p27, %r160, %r159;
	@%p27 bra 	$L__BB42_22;
$L__BB42_23:
	sub.s32 	%r128, %r147, %r156;
	sub.s32 	%r52, %r10, %r160;
	add.s32 	%r53, %r52, %r128;
	shr.s32 	%r129, %r53, 1;
	max.s32 	%r54, %r129, %r52;
	add.s32 	%r131, %r160, %r54;
	add.s32 	%r132, %r131, 1;
	min.s32 	%r133, %r132, %r67;
	sub.s32 	%r169, %r133, %r10;
	setp.lt.s32 	%p28, %r169, 1;
	mov.b32 	%r170, 0;
	@%p28 bra 	$L__BB42_26;
	mov.b32 	%r170, 0;
$L__BB42_25:
	add.s32 	%r135, %r170, %r169;
	shr.s32 	%r136, %r135, 1;
	mul.wide.s32 	%rd62, %r136, 4;
	add.s64 	%rd63, %rd3, %rd62;
	ld.global.u32 	%r137, [%rd63];
	setp.gt.s32 	%p29, %r11, %r137;
	add.s32 	%r138, %r136, 1;
	selp.b32 	%r169, %r136, %r169, %p29;
	selp.b32 	%r170, %r170, %r138, %p29;
	setp.lt.s32 	%p30, %r170, %r169;
	@%p30 bra 	$L__BB42_25;
$L__BB42_26:
	add.s32 	%r139, %r52, %r170;
	min.s32 	%r140, %r139, %r54;
	sub.s32 	%r141, %r53, %r140;
	add.s32 	%r142, %r140, 1;
	setp.eq.s32 	%p31, %r141, %r142;
	setp.lt.s32 	%p32, %r54, %r139;
	and.pred  	%p33, %p31, %p32;
	add.s32 	%r147, %r141, %r156;
	selp.u32 	%r172, 1, 0, %p33;
$L__BB42_27:
	sub.s32 	%r143, %r2, %r147;
	add.s32 	%r144, %r143, %r172;
	cvta.to.global.u64 	%rd64, %rd8;
	mul.wide.s32 	%rd65, %r1, 8;
	add.s64 	%rd66, %rd64, %rd65;
	st.global.u32 	[%rd66], %r147;
	st.global.u32 	[%rd66+4], %r144;
$L__BB42_28:
	ret;

}
	// .globl	_ZN6thrust24THRUST_300001_SM_1000_NS8cuda_cub4core6detail13_kernel_agentINS1_16__set_operations10SetOpAgentINS0_12zip_iteratorIN4cuda3std3__45tupleIJNS0_6detail15normal_iteratorINS0_10device_ptrIiEEEESG_EEEEENS7_INSB_IJSG_NS0_17constant_iteratorIiNS0_11use_defaultESK_EEEEEEEPNSB_IJiiEEESP_SI_SP_iNSC_13compare_firstINSA_7greaterIiEEEENS5_23serial_set_intersectionENSA_17integral_constantIbLb0EEEEEJSI_SN_SP_SP_iiSI_SP_ST_SU_PNSA_4pairIiiEEPmN3cub18CUB_300001_SM_100013ScanTileStateIiLb1EEEEEEvDpT0_
.visible .entry _ZN6thrust24THRUST_300001_SM_1000_NS8cuda_cub4core6detail13_kernel_agentINS1_16__set_operations10SetOpAgentINS0_12zip_iteratorIN4cuda3std3__45tupleIJNS0_6detail15normal_iteratorINS0_10device_ptrIiEEEESG_EEEEENS7_INSB_IJSG_NS0_17constant_iteratorIiNS0_11use_defaultESK_EEEEEEEPNSB_IJiiEEESP_SI_SP_iNSC_13compare_firstINSA_7greaterIiEEEENS5_23serial_set_intersectionENSA_17integral_constantIbLb0EEEEEJSI_SN_SP_SP_iiSI_SP_ST_SU_PNSA_4pairIiiEEPmN3cub18CUB_300001_SM_100013ScanTileStateIiLb1EEEEEEvDpT0_(
	.param .align 8 .b8 _ZN6thrust24THRUST_300001_SM_1000_NS8cuda_cub4core6detail13_kernel_agentINS1_16__set_operations10SetOpAgentINS0_12zip_iteratorIN4cuda3std3__45tupleIJNS0_6detail15normal_iteratorINS0_10device_ptrIiEEEESG_EEEEENS7_INSB_IJSG_NS0_17constant_iteratorIiNS0_11use_defaultESK_EEEEEEEPNSB_IJiiEEESP_SI_SP_iNSC_13compare_firstINSA_7greaterIiEEEENS5_23serial_set_intersectionENSA_17integral_constantIbLb0EEEEEJSI_SN_SP_SP_iiSI_SP_ST_SU_PNSA_4pairIiiEEPmN3cub18CUB_300001_SM_100013ScanTileStateIiLb1EEEEEEvDpT0__param_0[16],
	.param .align 8 .b8 _ZN6thrust24THRUST_300001_SM_1000_NS8cuda_cub4core6detail13_kernel_agentINS1_16__set_operations10SetOpAgentINS0_12zip_iteratorIN4cuda3std3__45tupleIJNS0_6detail15normal_iteratorINS0_10device_ptrIiEEEESG_EEEEENS7_INSB_IJSG_NS0_17constant_iteratorIiNS0_11use_defaultESK_EEEEEEEPNSB_IJiiEEESP_SI_SP_iNSC_13compare_firstINSA_7greaterIiEEEENS5_23serial_set_intersectionENSA_17integral_constantIbLb0EEEEEJSI_SN_SP_SP_iiSI_SP_ST_SU_PNSA_4pairIiiEEPmN3cub18CUB_300001_SM_100013ScanTileStateIiLb1EEEEEEvDpT0__param_1[24],
	.param .u64 .ptr .align 1 _ZN6thrust24THRUST_300001_SM_1000_NS8cuda_cub4core6detail13_kernel_agentINS1_16__set_operations10SetOpAgentINS0_12zip_iteratorIN4cuda3std3__45tupleIJNS0_6detail15normal_iteratorINS0_10device_ptrIiEEEESG_EEEEENS7_INSB_IJSG_NS0_17constant_iteratorIiNS0_11use_defaultESK_EEEEEEEPNSB_IJiiEEESP_SI_SP_iNSC_13compare_firstINSA_7greaterIiEEEENS5_23serial_set_intersectionENSA_17integral_constantIbLb0EEEEEJSI_SN_SP_SP_iiSI_SP_ST_SU_PNSA_4pairIiiEEPmN3cub18CUB_300001_SM_100013ScanTileStateIiLb1EEEEEEvDpT0__param_2,
	.param .u64 .ptr .align 1 _ZN6thrust24THRUST_300001_SM_1000_NS8cuda_cub4core6detail13_kernel_agentINS1_16__set_operations10SetOpAgentINS0_12zip_iteratorIN4cuda3std3__45tupleIJNS0_6detail15normal_iteratorINS0_10device_ptrIiEEEESG_EEEEENS7_INSB_IJSG_NS0_17constant_iteratorIiNS0_11use_defaultESK_EEEEEEEPNSB_IJiiEEESP_SI_SP_iNSC_13compare_firstINSA_7greaterIiEEEENS5_23serial_set_intersectionENSA_17integral_constantIbLb0EEEEEJSI_SN_SP_SP_iiSI_SP_ST_SU_PNSA_4pairIiiEEPmN3cub18CUB_300001_SM_100013ScanTileStateIiLb1EEEEEEvDpT0__param_3,
	.param .u32 _ZN6thrust24THRUST_300001_SM_1000_NS8cuda_cub4core6detail13_kernel_agentINS1_16__set_operations10SetOpAgentINS0_12zip_iteratorIN4cuda3std3__45tupleIJNS0_6detail15normal_iteratorINS0_10device_ptrIiEEEESG_EEEEENS7_INSB_IJSG_NS0_17constant_iteratorIiNS0_11use_defaultESK_EEEEEEEPNSB_IJiiEEESP_SI_SP_iNSC_13compare_firstINSA_7greaterIiEEEENS5_23serial_set_intersectionENSA_17integral_constantIbLb0EEEEEJSI_SN_SP_SP_iiSI_SP_ST_SU_PNSA_4pairIiiEEPmN3cub18CUB_300001_SM_100013ScanTileStateIiLb1EEEEEEvDpT0__param_4,
	.param .u32 _ZN6thrust24THRUST_300001_SM_1000_NS8cuda_cub4core6detail13_kernel_agentINS1_16__set_operations10SetOpAgentINS0_12zip_iteratorIN4cuda3std3__45tupleIJNS0_6detail15normal_iteratorINS0_10device_ptrIiEEEESG_EEEEENS7_INSB_IJSG_NS0_17constant_iteratorIiNS0_11use_defaultESK_EEEEEEEPNSB_IJiiEEESP_SI_SP_iNSC_13compare_firstINSA_7greaterIiEEEENS5_23serial_set_intersectionENSA_17integral_constantIbLb0EEEEEJSI_SN_SP_SP_iiSI_SP_ST_SU_PNSA_4pairIiiEEPmN3cub18CUB_300001_SM_100013ScanTileStateIiLb1EEEEEEvDpT0__param_5,
	.param .align 8 .b8 _ZN6thrust24THRUST_300001_SM_1000_NS8cuda_cub4core6detail13_kernel_agentINS1_16__set_operations10SetOpAgentINS0_12zip_iteratorIN4cuda3std3__45tupleIJNS0_6detail15normal_iteratorINS0_10device_ptrIiEEEESG_EEEEENS7_INSB_IJSG_NS0_17constant_iteratorIiNS0_11use_defaultESK_EEEEEEEPNSB_IJiiEEESP_SI_SP_iNSC_13compare_firstINSA_7greaterIiEEEENS5_23serial_set_intersectionENSA_17integral_constantIbLb0EEEEEJSI_SN_SP_SP_iiSI_SP_ST_SU_PNSA_4pairIiiEEPmN3cub18CUB_300001_SM_100013ScanTileStateIiLb1EEEEEEvDpT0__param_6[16],
	.param .u64 .ptr .align 1 _ZN6thrust24THRUST_300001_SM_1000_NS8cuda_cub4core6detail13_kernel_agentINS1_16__set_operations10SetOpAgentINS0_12zip_iteratorIN4cuda3std3__45tupleIJNS0_6detail15normal_iteratorINS0_10device_ptrIiEEEESG_EEEEENS7_INSB_IJSG_NS0_17constant_iteratorIiNS0_11use_defaultESK_EEEEEEEPNSB_IJiiEEESP_SI_SP_iNSC_13compare_firstINSA_7greaterIiEEEENS5_23serial_set_intersectionENSA_17integral_constantIbLb0EEEEEJSI_SN_SP_SP_iiSI_SP_ST_SU_PNSA_4pairIiiEEPmN3cub18CUB_300001_SM_100013ScanTileStateIiLb1EEEEEEvDpT0__param_7,
	.param .align 1 .b8 _ZN6thrust24THRUST_300001_SM_1000_NS8cuda_cub4core6detail13_kernel_agentINS1_16__set_operations10SetOpAgentINS0_12zip_iteratorIN4cuda3std3__45tupleIJNS0_6detail15normal_iteratorINS0_10device_ptrIiEEEESG_EEEEENS7_INSB_IJSG_NS0_17constant_iteratorIiNS0_11use_defaultESK_EEEEEEEPNSB_IJiiEEESP_SI_SP_iNSC_13compare_firstINSA_7greaterIiEEEENS5_23serial_set_intersectionENSA_17integral_constantIbLb0EEEEEJSI_SN_SP_SP_iiSI_SP_ST_SU_PNSA_4pairIiiEEPmN3cub18CUB_300001_SM_100013ScanTileStateIiLb1EEEEEEvDpT0__param_8[1],
	.param .align 1 .b8 _ZN6thrust24THRUST_300001_SM_1000_NS8cuda_cub4core6detail13_kernel_agentINS1_16__set_operations10SetOpAgentINS0_12zip_iteratorIN4cuda3std3__45tupleIJNS0_6detail15normal_iteratorINS0_10device_ptrIiEEEESG_EEEEENS7_INSB_IJSG_NS0_17constant_iteratorIiNS0_11use_defaultESK_EEEEEEEPNSB_IJiiEEESP_SI_SP_iNSC_13compare_firstINSA_7greaterIiEEEENS5_23serial_set_intersectionENSA_17integral_constantIbLb0EEEEEJSI_SN_SP_SP_iiSI_SP_ST_SU_PNSA_4pairIiiEEPmN3cub18CUB_300001_SM_100013ScanTileStateIiLb1EEEEEEvDpT0__param_9[1],
	.param .u64 .ptr .align 1 _ZN6thrust24THRUST_300001_SM_1000_NS8cuda_cub4core6detail13_kernel_agentINS1_16__set_operations10SetOpAgentINS0_12zip_iteratorIN4cuda3std3__45tupleIJNS0_6detail15normal_iteratorINS0_10device_ptrIiEEEESG_EEEEENS7_INSB_IJSG_NS0_17constant_iteratorIiNS0_11use_defaultESK_EEEEEEEPNSB_IJiiEEESP_SI_SP_iNSC_13compare_firstINSA_7greaterIiEEEENS5_23serial_set_intersectionENSA_17integral_constantIbLb0EEEEEJSI_SN_SP_SP_iiSI_SP_ST_SU_PNSA_4pairIiiEEPmN3cub18CUB_300001_SM_100013ScanTileStateIiLb1EEEEEEvDpT0__param_10,
	.param .u64 .ptr .align 1 _ZN6thrust24THRUST_300001_SM_1000_NS8cuda_cub4core6detail13_kernel_agentINS1_16__set_operations10SetOpAgentINS0_12zip_iteratorIN4cuda3std3__45tupleIJNS0_6detail15normal_iteratorINS0_10device_ptrIiEEEESG_EEEEENS7_INSB_IJSG_NS0_17constant_iteratorIiNS0_11use_defaultESK_EEEEEEEPNSB_IJiiEEESP_SI_SP_iNSC_13compare_firstINSA_7greaterIiEEEENS5_23serial_set_intersectionENSA_17integral_constantIbLb0EEEEEJSI_SN_SP_SP_iiSI_SP_ST_SU_PNSA_4pairIiiEEPmN3cub18CUB_300001_SM_100013ScanTileStateIiLb1EEEEEEvDpT0__param_11,
	.param .align 8 .b8 _ZN6thrust24THRUST_300001_SM_1000_NS8cuda_cub4core6detail13_kernel_agentINS1_16__set_operations10SetOpAgentINS0_12zip_iteratorIN4cuda3std3__45tupleIJNS0_6detail15normal_iteratorINS0_10device_ptrIiEEEESG_EEEEENS7_INSB_IJSG_NS0_17constant_iteratorIiNS0_11use_defaultESK_EEEEEEEPNSB_IJiiEEESP_SI_SP_iNSC_13compare_firstINSA_7greaterIiEEEENS5_23serial_set_intersectionENSA_17integral_constantIbLb0EEEEEJSI_SN_SP_SP_iiSI_SP_ST_SU_PNSA_4pairIiiEEPmN3cub18CUB_300001_SM_100013ScanTileStateIiLb1EEEEEEvDpT0__param_12[8]
)
.maxntid 512
{
	.reg .pred 	%p<373>;
	.reg .b32 	%r<1986>;
	.reg .b64 	%rd<109>;

	ld.param.u64 	%rd29, [_ZN6thrust24THRUST_300001_SM_1000_NS8cuda_cub4core6detail13_kernel_agentINS1_16__set_operations10SetOpAgentINS0_12zip_iteratorIN4cuda3std3__45tupleIJNS0_6detail15normal_iteratorINS0_10device_ptrIiEEEESG_EEEEENS7_INSB_IJSG_NS0_17constant_iteratorIiNS0_11use_defaultESK_EEEEEEEPNSB_IJiiEEESP_SI_SP_iNSC_13compare_firstINSA_7greaterIiEEEENS5_23serial_set_intersectionENSA_17integral_constantIbLb0EEEEEJSI_SN_SP_SP_iiSI_SP_ST_SU_PNSA_4pairIiiEEPmN3cub18CUB_300001_SM_100013ScanTileStateIiLb1EEEEEEvDpT0__param_6+8];
	ld.param.u64 	%rd28, [_ZN6thrust24THRUST_300001_SM_1000_NS8cuda_cub4core6detail13_kernel_agentINS1_16__set_operations10SetOpAgentINS0_12zip_iteratorIN4cuda3std3__45tupleIJNS0_6detail15normal_iteratorINS0_10device_ptrIiEEEESG_EEEEENS7_INSB_IJSG_NS0_17constant_iteratorIiNS0_11use_defaultESK_EEEEEEEPNSB_IJiiEEESP_SI_SP_iNSC_13compare_firstINSA_7greaterIiEEEENS5_23serial_set_intersectionENSA_17integral_constantIbLb0EEEEEJSI_SN_SP_SP_iiSI_SP_ST_SU_PNSA_4pairIiiEEPmN3cub18CUB_300001_SM_100013ScanTileStateIiLb1EEEEEEvDpT0__param_6];
	ld.param.u64 	%rd2, [_ZN6thrust24THRUST_300001_SM_1000_NS8cuda_cub4core6detail13_kernel_agentINS1_16__set_operations10SetOpAgentINS0_12zip_iteratorIN4cuda3std3__45tupleIJNS0_6detail15normal_iteratorINS0_10device_ptrIiEEEESG_EEEEENS7_INSB_IJSG_NS0_17constant_iteratorIiNS0_11use_defaultESK_EEEEEEEPNSB_IJiiEEESP_SI_SP_iNSC_13compare_firstINSA_7greaterIiEEEENS5_23serial_set_intersectionENSA_17integral_constantIbLb0EEEEEJSI_SN_SP_SP_iiSI_SP_ST_SU_PNSA_4pairIiiEEPmN3cub18CUB_300001_SM_100013ScanTileStateIiLb1EEEEEEvDpT0__param_12];
	ld.param.u32 	%r1, [_ZN6thrust24THRUST_300001_SM_1000_NS8cuda_cub4core6detail13_kernel_agentINS1_16__set_operations10SetOpAgentINS0_12zip_iteratorIN4cuda3std3__45tupleIJNS0_6detail15normal_iteratorINS0_10device_ptrIiEEEESG_EEEEENS7_INSB_IJSG_NS0_17constant_iteratorIiNS0_11use_defaultESK_EEEEEEEPNSB_IJiiEEESP_SI_SP_iNSC_13compare_firstINSA_7greaterIiEEEENS5_23serial_set_intersectionENSA_17integral_constantIbLb0EEEEEJSI_SN_SP_SP_iiSI_SP_ST_SU_PNSA_4pairIiiEEPmN3cub18CUB_300001_SM_100013ScanTileStateIiLb1EEEEEEvDpT0__param_1+16];
	ld.param.u64 	%rd31, [_ZN6thrust24THRUST_300001_SM_1000_NS8cuda_cub4core6detail13_kernel_agentINS1_16__set_operations10SetOpAgentINS0_12zip_iteratorIN4cuda3std3__45tupleIJNS0_6detail15normal_iteratorINS0_10device_ptrIiEEEESG_EEEEENS7_INSB_IJSG_NS0_17constant_iteratorIiNS0_11use_defaultESK_EEEEEEEPNSB_IJiiEEESP_SI_SP_iNSC_13compare_firstINSA_7greaterIiEEEENS5_23serial_set_intersectionENSA_17integral_constantIbLb0EEEEEJSI_SN_SP_SP_iiSI_SP_ST_SU_PNSA_4pairIiiEEPmN3cub18CUB_300001_SM_100013ScanTileStateIiLb1EEEEEEvDpT0__param_1];
	ld.param.u64 	%rd32, [_ZN6thrust24THRUST_300001_SM_1000_NS8cuda_cub4core6detail13_kernel_agentINS1_16__set_operations10SetOpAgentINS0_12zip_iteratorIN4cuda3std3__45tupleIJNS0_6detail15normal_iteratorINS0_10device_ptrIiEEEESG_EEEEENS7_INSB_IJSG_NS0_17constant_iteratorIiNS0_11use_defaultESK_EEEEEEEPNSB_IJiiEEESP_SI_SP_iNSC_13compare_firstINSA_7greaterIiEEEENS5_23serial_set_intersectionENSA_17integral_constantIbLb0EEEEEJSI_SN_SP_SP_iiSI_SP_ST_SU_PNSA_4pairIiiEEPmN3cub18CUB_300001_SM_100013ScanTileStateIiLb1EEEEEEvDpT0__param_0+8];
	ld.param.u64 	%rd33, [_ZN6thrust24THRUST_300001_SM_1000_NS8cuda_cub4core6detail13_kernel_agentINS1_16__set_operations10SetOpAgentINS0_12zip_iteratorIN4cuda3std3__45tupleIJNS0_6detail15normal_iteratorINS0_10device_ptrIiEEEESG_EEEEENS7_INSB_IJSG_NS0_17constant_iteratorIiNS0_11use_defaultESK_EEEEEEEPNSB_IJiiEEESP_SI_SP_iNSC_13compare_firstINSA_7greaterIiEEEENS5_23serial_set_intersectionENSA_17integral_constantIbLb0EEEEEJSI_SN_SP_SP_iiSI_SP_ST_SU_PNSA_4pairIiiEEPmN3cub18CUB_300001_SM_100013ScanTileStateIiLb1EEEEEEvDpT0__param_0];
	ld.param.u64 	%rd34, [_ZN6thrust24THRUST_300001_SM_1000_NS8cuda_cub4core6detail13_kernel_agentINS1_16__set_operations10SetOpAgentINS0_12zip_iteratorIN4cuda3std3__45tupleIJNS0_6detail15normal_iteratorINS0_10device_ptrIiEEEESG_EEEEENS7_INSB_IJSG_NS0_17constant_iteratorIiNS0_11use_defaultESK_EEEEEEEPNSB_IJiiEEESP_SI_SP_iNSC_13compare_firstINSA_7greaterIiEEEENS5_23serial_set_intersectionENSA_17integral_constantIbLb0EEEEEJSI_SN_SP_SP_iiSI_SP_ST_SU_PNSA_4pairIiiEEPmN3cub18CUB_300001_SM_100013ScanTileStateIiLb1EEEEEEvDpT0__param_10];
	cvta.to.global.u64 	%rd1, %rd34;
	cvta.to.global.u64 	%rd3, %rd33;
	cvta.to.global.u64 	%rd4, %rd32;
	cvta.to.global.u64 	%rd5, %rd31;
	mov.u32 	%r2, %ctaid.x;
	mov.u32 	%r627, %nctaid.x;
	add.s32 	%r628, %r627, -1;
	setp.ge.u32 	%p13, %r2, %r628;
	@%p13 bra 	$L__BB43_157;
	mul.wide.u32 	%rd73, %r2, 8;
	add.s64 	%rd74, %rd1, %rd73;
	ld.global.u32 	%r1184, [%rd74];
	ld.global.u32 	%r1185, [%rd74+4];
	ld.global.u32 	%r1186, [%rd74+8];
	ld.global.u32 	%r1187, [%rd74+12];
	sub.s32 	%r3, %r1186, %r1184;
	sub.s32 	%r1188, %r1187, %r1185;
	cvt.s64.s32 	%rd75, %r1184;
	mul.wide.s32 	%rd76, %r1185, 4;
	add.s64 	%rd6, %rd5, %rd76;
	mov.u32 	%r1862, %tid.x;
	setp.ge.s32 	%p198, %r1862, %r3;
	cvt.u64.u32 	%rd7, %r1862;
	add.s64 	%rd77, %rd75, %rd7;
	shl.b64 	%rd78, %rd77, 2;
	add.s64 	%rd8, %rd3, %rd78;
	add.s64 	%rd9, %rd4, %rd78;
	@%p198 bra 	$L__BB43_3;
	ld.global.u32 	%r1741, [%rd8];
	ld.global.u32 	%r1740, [%rd9];
	bra.uni 	$L__BB43_4;
$L__BB43_3:
	sub.s32 	%r1189, %r1862, %r3;
	mul.wide.s32 	%rd79, %r1189, 4;
	add.s64 	%rd80, %rd6, %rd79;
	ld.global.u32 	%r1741, [%rd80];
	mov.u32 	%r1740, %r1;
$L__BB43_4:
	add.s32 	%r1190, %r1862, 512;
	setp.lt.s32 	%p199, %r1190, %r3;
	cvt.s64.s32 	%rd81, %r3;
	sub.s64 	%rd82, %rd7, %rd81;
	shl.b64 	%rd83, %rd82, 2;
	add.s64 	%rd10, %rd6, %rd83;
	@%p199 bra 	$L__BB43_6;
	ld.global.u32 	%r1743, [%rd10+2048];
	mov.u32 	%r1742, %r1;
	bra.uni 	$L__BB43_7;
$L__BB43_6:
	ld.global.u32 	%r1743, [%rd8+2048];
	ld.global.u32 	%r1742, [%rd9+2048];
$L__BB43_7:
	or.b32  	%r1191, %r1862, 1024;
	setp.lt.s32 	%p200, %r1191, %r3;
	@%p200 bra 	$L__BB43_9;
	ld.global.u32 	%r1745, [%rd10+4096];
	mov.u32 	%r1744, %r1;
	bra.uni 	$L__BB43_10;
$L__BB43_9:
	ld.global.u32 	%r1745, [%rd8+4096];
	ld.global.u32 	%r1744, [%rd9+4096];
$L__BB43_10:
	add.s32 	%r1192, %r1862, 1536;
	setp.lt.s32 	%p201, %r1192, %r3;
	@%p201 bra 	$L__BB43_12;
	ld.global.u32 	%r1747, [%rd10+6144];
	mov.u32 	%r1746, %r1;
	bra.uni 	$L__BB43_13;
$L__BB43_12:
	ld.global.u32 	%r1747, [%rd8+6144];
	ld.global.u32 	%r1746, [%rd9+6144];
$L__BB43_13:
	or.b32  	%r1193, %r1862, 2048;
	setp.lt.s32 	%p202, %r1193, %r3;
	@%p202 bra 	$L__BB43_15;
	ld.global.u32 	%r1749, [%rd10+8192];
	mov.u32 	%r1748, %r1;
	bra.uni 	$L__BB43_16;
$L__BB43_15:
	ld.global.u32 	%r1749, [%rd8+8192];
	ld.global.u32 	%r1748, [%rd9+8192];
$L__BB43_16:
	add.s32 	%r1194, %r1862, 2560;
	setp.lt.s32 	%p203, %r1194, %r3;
	@%p203 bra 	$L__BB43_18;
	ld.global.u32 	%r1751, [%rd10+10240];
	mov.u32 	%r1750, %r1;
	bra.uni 	$L__BB43_19;
$L__BB43_18:
	ld.global.u32 	%r1751, [%rd8+10240];
	ld.global.u32 	%r1750, [%rd9+10240];
$L__BB43_19:
	or.b32  	%r1195, %r1862, 3072;
	setp.lt.s32 	%p204, %r1195, %r3;
	@%p204 bra 	$L__BB43_21;
	ld.global.u32 	%r1753, [%rd10+12288];
	mov.u32 	%r1752, %r1;
	bra.uni 	$L__BB43_22;
$L__BB43_21:
	ld.global.u32 	%r1753, [%rd8+12288];
	ld.global.u32 	%r1752, [%rd9+12288];
$L__BB43_22:
	add.s32 	%r1196, %r1862, 3584;
	setp.lt.s32 	%p205, %r1196, %r3;
	@%p205 bra 	$L__BB43_24;
	ld.global.u32 	%r1755, [%rd10+14336];
	mov.u32 	%r1754, %r1;
	bra.uni 	$L__BB43_25;
$L__BB43_24:
	ld.global.u32 	%r1755, [%rd8+14336];
	ld.global.u32 	%r1754, [%rd9+14336];
$L__BB43_25:
	or.b32  	%r1197, %r1862, 4096;
	setp.lt.s32 	%p206, %r1197, %r3;
	@%p206 bra 	$L__BB43_27;
	ld.global.u32 	%r1757, [%rd10+16384];
	mov.u32 	%r1756, %r1;
	bra.uni 	$L__BB43_28;
$L__BB43_27:
	ld.global.u32 	%r1757, [%rd8+16384];
	ld.global.u32 	%r1756, [%rd9+16384];
$L__BB43_28:
	add.s32 	%r51, %r1862, 4608;
	add.s32 	%r52, %r1188, %r3;
	setp.ge.s32 	%p207, %r51, %r52;
	mov.b32 	%r1758, 0;
	mov.u32 	%r1759, %r1758;
	@%p207 bra 	$L__BB43_32;
	setp.ge.s32 	%p208, %r51, %r3;
	@%p208 bra 	$L__BB43_31;
	ld.global.u32 	%r1759, [%rd8+18432];
	ld.global.u32 	%r1758, [%rd9+18432];
	bra.uni 	$L__BB43_32;
$L__BB43_31:
	ld.global.u32 	%r1759, [%rd10+18432];
	mov.u32 	%r1758, %r1;
$L__BB43_32:
	mov.u32 	%r1199, _ZN6thrust24THRUST_300001_SM_1000_NS8cuda_cub4core6detail5shmemE;
	add.s32 	%r1200, %r1199, 2048;
	shl.b32 	%r1202, %r1862, 3;
	add.s32 	%r1203, %r1200, %r1202;
	st.shared.v2.u32 	[%r1203], {%r1741, %r1740};
	st.shared.v2.u32 	[%r1203+4096], {%r1743, %r1742};
	st.shared.v2.u32 	[%r1203+8192], {%r1745, %r1744};
	st.shared.v2.u32 	[%r1203+12288], {%r1747, %r1746};
	st.shared.v2.u32 	[%r1203+16384], {%r1749, %r1748};
	st.shared.v2.u32 	[%r1203+20480], {%r1751, %r1750};
	st.shared.v2.u32 	[%r1203+24576], {%r1753, %r1752};
	st.shared.v2.u32 	[%r1203+28672], {%r1755, %r1754};
	st.shared.v2.u32 	[%r1203+32768], {%r1757, %r1756};
	st.shared.v2.u32 	[%r1203+36864], {%r1759, %r1758};
	bar.sync 	0;
	mul.lo.s32 	%r1204, %r1862, 10;
	min.s32 	%r58, %r52, %r1204;
	shl.b32 	%r1205, %r3, 3;
	add.s32 	%r59, %r1200, %r1205;
	sub.s32 	%r1206, %r58, %r1188;
	max.s32 	%r1762, %r1206, 0;
	min.s32 	%r1761, %r3, %r58;
	setp.ge.s32 	%p209, %r1762, %r1761;
	@%p209 bra 	$L__BB43_34;
$L__BB43_33:
	add.s32 	%r1207, %r1762, %r1761;
	shr.s32 	%r1208, %r1207, 1;
	shl.b32 	%r1209, %r1208, 3;
	add.s32 	%r1211, %r1199, %r1209;
	ld.shared.u32 	%r1212, [%r1211+2048];
	not.b32 	%r1213, %r1208;
	add.s32 	%r1214, %r58, %r1213;
	shl.b32 	%r1215, %r1214, 3;
	add.s32 	%r1216, %r59, %r1215;
	ld.shared.u32 	%r1217, [%r1216];
	setp.gt.s32 	%p210, %r1217, %r1212;
	add.s32 	%r1218, %r1208, 1;
	selp.b32 	%r1762, %r1762, %r1218, %p210;
	selp.b32 	%r1761, %r1208, %r1761, %p210;
	setp.lt.s32 	%p211, %r1762, %r1761;
	@%p211 bra 	$L__BB43_33;
$L__BB43_34:
	sub.s32 	%r67, %r58, %r1762;
	setp.ge.s32 	%p212, %r67, %r1188;
	mov.b32 	%r1789, 0;
	@%p212 bra 	$L__BB43_59;
	shl.b32 	%r1222, %r67, 3;
	add.s32 	%r68, %r59, %r1222;
	ld.shared.u32 	%r69, [%r68];
	setp.lt.s32 	%p213, %r1762, 1;
	mov.b32 	%r1766, 0;
	mov.u32 	%r1765, %r1762;
	@%p213 bra 	$L__BB43_37;
	mul.lo.s32 	%r1223, %r1762, 511;
	shr.s32 	%r1224, %r1223, 9;
	shl.b32 	%r1225, %r1224, 3;
	add.s32 	%r1227, %r1199, %r1225;
	ld.shared.u32 	%r1228, [%r1227+2048];
	setp.gt.s32 	%p214, %r1228, %r69;
	add.s32 	%r1229, %r1224, 1;
	selp.b32 	%r1765, %r1762, %r1224, %p214;
	selp.b32 	%r1766, %r1229, 0, %p214;
$L__BB43_37:
	setp.ge.s32 	%p215, %r1766, %r1765;
	@%p215 bra 	$L__BB43_39;
	mad.lo.s32 	%r1230, %r1765, 127, %r1766;
	shr.s32 	%r1231, %r1230, 7;
	shl.b32 	%r1232, %r1231, 3;
	add.s32 	%r1234, %r1199, %r1232;
	ld.shared.u32 	%r1235, [%r1234+2048];
	setp.gt.s32 	%p216, %r1235, %r69;
	add.s32 	%r1236, %r1231, 1;
	selp.b32 	%r1765, %r1765, %r1231, %p216;
	selp.b32 	%r1766, %r1236, %r1766, %p216;
$L__BB43_39:
	setp.ge.s32 	%p217, %r1766, %r1765;
	@%p217 bra 	$L__BB43_41;
	mad.lo.s32 	%r1237, %r1765, 31, %r1766;
	shr.s32 	%r1238, %r1237, 5;
	shl.b32 	%r1239, %r1238, 3;
	add.s32 	%r1241, %r1199, %r1239;
	ld.shared.u32 	%r1242, [%r1241+2048];
	setp.gt.s32 	%p218, %r1242, %r69;
	add.s32 	%r1243, %r1238, 1;
	selp.b32 	%r1765, %r1765, %r1238, %p218;
	selp.b32 	%r1766, %r1243, %r1766, %p218;
$L__BB43_41:
	setp.ge.s32 	%p219, %r1766, %r1765;
	@%p219 bra 	$L__BB43_43;
	mad.lo.s32 	%r1244, %r1765, 15, %r1766;
	shr.s32 	%r1245, %r1244, 4;
	shl.b32 	%r1246, %r1245, 3;
	add.s32 	%r1248, %r1199, %r1246;
	ld.shared.u32 	%r1249, [%r1248+2048];
	setp.gt.s32 	%p220, %r1249, %r69;
	add.s32 	%r1250, %r1245, 1;
	selp.b32 	%r1765, %r1765, %r1245, %p220;
	selp.b32 	%r1766, %r1250, %r1766, %p220;
$L__BB43_43:
	setp.ge.s32 	%p221, %r1766, %r1765;
	@%p221 bra 	$L__BB43_45;
$L__BB43_44:
	add.s32 	%r1252, %r1766, %r1765;
	shr.s32 	%r1253, %r1252, 1;
	shl.b32 	%r1254, %r1253, 3;
	add.s32 	%r1256, %r1199, %r1254;
	ld.shared.u32 	%r1257, [%r1256+2048];
	setp.gt.s32 	%p222, %r1257, %r69;
	add.s32 	%r1258, %r1253, 1;
	selp.b32 	%r1765, %r1765, %r1253, %p222;
	selp.b32 	%r1766, %r1258, %r1766, %p222;
	setp.lt.s32 	%p223, %r1766, %r1765;
	@%p223 bra 	$L__BB43_44;
$L__BB43_45:
	setp.lt.s32 	%p224, %r67, 1;
	mov.b32 	%r1777, 0;
	mov.u32 	%r1776, %r67;
	@%p224 bra 	$L__BB43_47;
	mul.lo.s32 	%r1261, %r67, 511;
	shr.s32 	%r1262, %r1261, 9;
	shl.b32 	%r1263, %r1262, 3;
	add.s32 	%r1264, %r59, %r1263;
	ld.shared.u32 	%r1265, [%r1264];
	setp.gt.s32 	%p225, %r1265, %r69;
	add.s32 	%r1266, %r1262, 1;
	selp.b32 	%r1776, %r67, %r1262, %p225;
	selp.b32 	%r1777, %r1266, 0, %p225;
$L__BB43_47:
	setp.ge.s32 	%p226, %r1777, %r1776;
	@%p226 bra 	$L__BB43_49;
	mad.lo.s32 	%r1268, %r1776, 127, %r1777;
	shr.s32 	%r1269, %r1268, 7;
	shl.b32 	%r1270, %r1269, 3;
	add.s32 	%r1271, %r59, %r1270;
	ld.shared.u32 	%r1272, [%r1271];
	setp.gt.s32 	%p227, %r1272, %r69;
	add.s32 	%r1273, %r1269, 1;
	selp.b32 	%r1776, %r1776, %r1269, %p227;
	selp.b32 	%r1777, %r1273, %r1777, %p227;
$L__BB43_49:
	setp.ge.s32 	%p228, %r1777, %r1776;
	@%p228 bra 	$L__BB43_51;
	mad.lo.s32 	%r1274, %r1776, 31, %r1777;
	shr.s32 	%r1275, %r1274, 5;
	shl.b32 	%r1276, %r1275, 3;
	add.s32 	%r1277, %r59, %r1276;
	ld.shared.u32 	%r1278, [%r1277];
	setp.gt.s32 	%p229, %r1278, %r69;
	add.s32 	%r1279, %r1275, 1;
	selp.b32 	%r1776, %r1776, %r1275, %p229;
	selp.b32 	%r1777, %r1279, %r1777, %p229;
$L__BB43_51:
	setp.ge.s32 	%p230, %r1777, %r1776;
	@%p230 bra 	$L__BB43_53;
	mad.lo.s32 	%r1280, %r1776, 15, %r1777;
	shr.s32 	%r1281, %r1280, 4;
	shl.b32 	%r1282, %r1281, 3;
	add.s32 	%r1283, %r59, %r1282;
	ld.shared.u32 	%r1284, [%r1283];
	setp.gt.s32 	%p231, %r1284, %r69;
	add.s32 	%r1285, %r1281, 1;
	selp.b32 	%r1776, %r1776, %r1281, %p231;
	selp.b32 	%r1777, %r1285, %r1777, %p231;
$L__BB43_53:
	setp.ge.s32 	%p232, %r1777, %r1776;
	@%p232 bra 	$L__BB43_55;
$L__BB43_54:
	add.s32 	%r1287, %r1777, %r1776;
	shr.s32 	%r1288, %r1287, 1;
	shl.b32 	%r1289, %r1288, 3;
	add.s32 	%r1290, %r59, %r1289;
	ld.shared.u32 	%r1291, [%r1290];
	setp.gt.s32 	%p233, %r1291, %r69;
	add.s32 	%r1292, %r1288, 1;
	selp.b32 	%r1776, %r1776, %r1288, %p233;
	selp.b32 	%r1777, %r1292, %r1777, %p233;
	setp.lt.s32 	%p234, %r1777, %r1776;
	@%p234 bra 	$L__BB43_54;
$L__BB43_55:
	sub.s32 	%r1295, %r1762, %r1766;
	sub.s32 	%r114, %r67, %r1777;
	add.s32 	%r115, %r114, %r1295;
	shr.s32 	%r1296, %r115, 1;
	max.s32 	%r116, %r1296, %r114;
	add.s32 	%r1298, %r1777, %r116;
	add.s32 	%r1299, %r1298, 1;
	min.s32 	%r1300, %r1299, %r1188;
	sub.s32 	%r1786, %r1300, %r67;
	setp.lt.s32 	%p235, %r1786, 1;
	mov.b32 	%r1787, 0;
	@%p235 bra 	$L__BB43_58;
	mov.b32 	%r1787, 0;
$L__BB43_57:
	add.s32 	%r1302, %r1787, %r1786;
	shr.s32 	%r1303, %r1302, 1;
	shl.b32 	%r1304, %r1303, 3;
	add.s32 	%r1305, %r68, %r1304;
	ld.shared.u32 	%r1306, [%r1305];
	setp.gt.s32 	%p236, %r69, %r1306;
	add.s32 	%r1307, %r1303, 1;
	selp.b32 	%r1786, %r1303, %r1786, %p236;
	selp.b32 	%r1787, %r1787, %r1307, %p236;
	setp.lt.s32 	%p237, %r1787, %r1786;
	@%p237 bra 	$L__BB43_57;
$L__BB43_58:
	add.s32 	%r1308, %r114, %r1787;
	min.s32 	%r1309, %r1308, %r116;
	sub.s32 	%r1310, %r115, %r1309;
	add.s32 	%r1311, %r1309, 1;
	setp.eq.s32 	%p238, %r1310, %r1311;
	setp.lt.s32 	%p239, %r116, %r1308;
	and.pred  	%p240, %p238, %p239;
	add.s32 	%r1762, %r1310, %r1766;
	selp.u32 	%r1789, 1, 0, %p240;
$L__BB43_59:
	sub.s32 	%r1312, %r58, %r1762;
	add.s32 	%r1313, %r1312, %r1789;
	setp.eq.s32 	%p241, %r1862, 0;
	shl.b32 	%r1315, %r3, 16;
	or.b32  	%r1316, %r1315, %r1188;
	shl.b32 	%r1317, %r1762, 16;
	or.b32  	%r1318, %r1313, %r1317;
	selp.b32 	%r1319, %r1316, %r1318, %p241;
	add.s32 	%r1320, %r1862, -1;
	selp.b32 	%r1321, 511, %r1320, %p241;
	shl.b32 	%r1322, %r1321, 2;
	add.s32 	%r1324, %r1199, %r1322;
	st.shared.u32 	[%r1324], %r1319;
	bar.sync 	0;
	shl.b32 	%r1325, %r1862, 2;
	add.s32 	%r1326, %r1199, %r1325;
	ld.shared.u32 	%r1327, [%r1326];
	shr.s32 	%r127, %r1327, 16;
	and.b32  	%r1329, %r1327, 65535;
	add.s32 	%r1799, %r1313, %r3;
	add.s32 	%r129, %r1329, %r3;
	shl.b32 	%r1330, %r1313, 3;
	add.s32 	%r130, %r59, %r1330;
	ld.shared.u32 	%r131, [%r130];
	shl.b32 	%r1331, %r1762, 3;
	add.s32 	%r1332, %r1199, %r1331;
	add.s32 	%r132, %r1332, 2048;
	ld.shared.v2.u32 	{%r135, %r136}, [%r1332+2048];
	setp.gt.s32 	%p242, %r131, %r135;
	setp.lt.s32 	%p243, %r1762, %r127;
	setp.lt.s32 	%p244, %r1799, %r129;
	and.pred  	%p245, %p243, %p244;
	setp.eq.s32 	%p246, %r131, %r135;
	and.pred  	%p1, %p245, %p246;
	mov.u32 	%r1790, %r135;
	mov.u32 	%r1791, %r136;
	@%p242 bra 	$L__BB43_61;
	add.s32 	%r1762, %r1762, 1;
	ld.shared.v2.u32 	{%r1790, %r1791}, [%r132+8];
$L__BB43_61:
	setp.gt.s32 	%p247, %r135, %r131;
	mov.u32 	%r1798, %r131;
	@%p247 bra 	$L__BB43_63;
	add.s32 	%r1799, %r1799, 1;
	ld.shared.u32 	%r1798, [%r130+8];
$L__BB43_63:
	setp.gt.s32 	%p248, %r1798, %r1790;
	setp.ge.s32 	%p249, %r1762, %r127;
	setp.ge.s32 	%p250, %r1799, %r129;
	or.pred  	%p251, %p249, %p250;
	setp.ne.s32 	%p252, %r1798, %r1790;
	or.pred  	%p2, %p251, %p252;
	mov.u32 	%r1795, %r1790;
	mov.u32 	%r1796, %r1791;
	@%p248 bra 	$L__BB43_65;
	add.s32 	%r147, %r1762, 1;
	shl.b32 	%r1333, %r1762, 3;
	add.s32 	%r1335, %r1199, %r1333;
	ld.shared.v2.u32 	{%r1795, %r1796}, [%r1335+2056];
	mov.u32 	%r1762, %r147;
$L__BB43_65:
	setp.gt.s32 	%p253, %r1790, %r1798;
	@%p253 bra 	$L__BB43_67;
	add.s32 	%r153, %r1799, 1;
	shl.b32 	%r1336, %r1799, 3;
	add.s32 	%r1338, %r1199, %r1336;
	ld.shared.u32 	%r1798, [%r1338+2056];
	mov.u32 	%r1799, %r153;
$L__BB43_67:
	setp.gt.s32 	%p254, %r1798, %r1795;
	setp.ge.s32 	%p255, %r1762, %r127;
	setp.ge.s32 	%p256, %r1799, %r129;
	or.pred  	%p257, %p255, %p256;
	setp.ne.s32 	%p258, %r1798, %r1795;
	or.pred  	%p3, %p257, %p258;
	mov.u32 	%r1800, %r1795;
	mov.u32 	%r1801, %r1796;
	@%p254 bra 	$L__BB43_69;
	add.s32 	%r157, %r1762, 1;
	shl.b32 	%r1339, %r1762, 3;
	add.s32 	%r1341, %r1199, %r1339;
	ld.shared.v2.u32 	{%r1800, %r1801}, [%r1341+2056];
	mov.u32 	%r1762, %r157;
$L__BB43_69:
	setp.gt.s32 	%p259, %r1795, %r1798;
	@%p259 bra 	$L__BB43_71;
	add.s32 	%r163, %r1799, 1;
	shl.b32 	%r1342, %r1799, 3;
	add.s32 	%r1344, %r1199, %r1342;
	ld.shared.u32 	%r1798, [%r1344+2056];
	mov.u32 	%r1799, %r163;
$L__BB43_71:
	setp.gt.s32 	%p260, %r1798, %r1800;
	setp.ge.s32 	%p261, %r1762, %r127;
	setp.ge.s32 	%p262, %r1799, %r129;
	or.pred  	%p263, %p261, %p262;
	setp.ne.s32 	%p264, %r1798, %r1800;
	or.pred  	%p4, %p263, %p264;
	mov.u32 	%r1805, %r1800;
	mov.u32 	%r1806, %r1801;
	@%p260 bra 	$L__BB43_73;
	add.s32 	%r167, %r1762, 1;
	shl.b32 	%r1345, %r1762, 3;
	add.s32 	%r1347, %r1199, %r1345;
	ld.shared.v2.u32 	{%r1805, %r1806}, [%r1347+2056];
	mov.u32 	%r1762, %r167;
$L__BB43_73:
	setp.gt.s32 	%p265, %r1800, %r1798;
	@%p265 bra 	$L__BB43_75;
	add.s32 	%r173, %r1799, 1;
	shl.b32 	%r1348, %r1799, 3;
	add.s32 	%r1350, %r1199, %r1348;
	ld.shared.u32 	%r1798, [%r1350+2056];
	mov.u32 	%r1799, %r173;
$L__BB43_75:
	setp.gt.s32 	%p266, %r1798, %r1805;
	setp.ge.s32 	%p267, %r1762, %r127;
	setp.ge.s32 	%p268, %r1799, %r129;
	or.pred  	%p269, %p267, %p268;
	setp.ne.s32 	%p270, %r1798, %r1805;
	or.pred  	%p5, %p269, %p270;
	mov.u32 	%r1810, %r1805;
	mov.u32 	%r1811, %r1806;
	@%p266 bra 	$L__BB43_77;
	add.s32 	%r177, %r1762, 1;
	shl.b32 	%r1351, %r1762, 3;
	mov.u32 	%r1352, _ZN6thrust24THRUST_300001_SM_1000_NS8cuda_cub4core6detail5shmemE;
	add.s32 	%r1353, %r1352, %r1351;
	ld.shared.v2.u32 	{%r1810, %r1811}, [%r1353+2056];
	mov.u32 	%r1762, %r177;
$L__BB43_77:
	setp.gt.s32 	%p271, %r1805, %r1798;
	@%p271 bra 	$L__BB43_79;
	add.s32 	%r183, %r1799, 1;
	shl.b32 	%r1354, %r1799, 3;
	mov.u32 	%r1355, _ZN6thrust24THRUST_300001_SM_1000_NS8cuda_cub4core6detail5shmemE;
	add.s32 	%r1356, %r1355, %r1354;
	ld.shared.u32 	%r1798, [%r1356+2056];
	mov.u32 	%r1799, %r183;
$L__BB43_79:
	setp.gt.s32 	%p272, %r1798, %r1810;
	setp.ge.s32 	%p273, %r1762, %r127;
	setp.ge.s32 	%p274, %r1799, %r129;
	or.pred  	%p275, %p273, %p274;
	setp.ne.s32 	%p276, %r1798, %r1810;
	or.pred  	%p6, %p275, %p276;
	mov.u32 	%r1815, %r1810;
	mov.u32 	%r1816, %r1811;
	@%p272 bra 	$L__BB43_81;
	add.s32 	%r187, %r1762, 1;
	shl.b32 	%r1357, %r1762, 3;
	mov.u32 	%r1358, _ZN6thrust24THRUST_300001_SM_1000_NS8cuda_cub4core6detail5shmemE;
	add.s32 	%r1359, %r1358, %r1357;
	ld.shared.v2.u32 	{%r1815, %r1816}, [%r1359+2056];
	mov.u32 	%r1762, %r187;
$L__BB43_81:
	setp.gt.s32 	%p277, %r1810, %r1798;
	@%p277 bra 	$L__BB43_83;
	add.s32 	%r193, %r1799, 1;
	shl.b32 	%r1360, %r1799, 3;
	mov.u32 	%r1361, _ZN6thrust24THRUST_300001_SM_1000_NS8cuda_cub4core6detail5shmemE;
	add.s32 	%r1362, %r1361, %r1360;
	ld.shared.u32 	%r1798, [%r1362+2056];
	mov.u32 	%r1799, %r193;
$L__BB43_83:
	setp.gt.s32 	%p278, %r1798, %r1815;
	mov.u32 	%r1820, %r1815;
	mov.u32 	%r1821, %r1816;
	mov.u32 	%r1827, %r1762;
	@%p278 bra 	$L__BB43_85;
	add.s32 	%r1827, %r1762, 1;
	shl.b32 	%r1363, %r1762, 3;
	mov.u32 	%r1364, _ZN6thrust24THRUST_300001_SM_1000_NS8cuda_cub4core6detail5shmemE;
	add.s32 	%r1365, %r1364, %r1363;
	ld.shared.v2.u32 	{%r1820, %r1821}, [%r1365+2056];
$L__BB43_85:
	setp.gt.s32 	%p279, %r1815, %r1798;
	mov.u32 	%r1828, %r1798;
	mov.u32 	%r1829, %r1799;
	@%p279 bra 	$L__BB43_87;
	add.s32 	%r1829, %r1799, 1;
	shl.b32 	%r1366, %r1799, 3;
	mov.u32 	%r1367, _ZN6thrust24THRUST_300001_SM_1000_NS8cuda_cub4core6detail5shmemE;
	add.s32 	%r1368, %r1367, %r1366;
	ld.shared.u32 	%r1828, [%r1368+2056];
$L__BB43_87:
	setp.gt.s32 	%p280, %r1828, %r1820;
	setp.lt.s32 	%p281, %r1827, %r127;
	setp.lt.s32 	%p282, %r1829, %r129;
	setp.eq.s32 	%p283, %r1828, %r1820;
	selp.b32 	%r1369, 128, 0, %p283;
	selp.b32 	%r1370, %r1369, 0, %p282;
	selp.b32 	%r1371, %r1370, 0, %p281;
	setp.eq.s32 	%p284, %r1798, %r1815;
	setp.lt.s32 	%p285, %r1799, %r129;
	setp.lt.s32 	%p286, %r1762, %r127;
	selp.b32 	%r1372, 64, 0, %p284;
	selp.b32 	%r1373, %r1372, 0, %p285;
	selp.b32 	%r1374, %r1373, 0, %p286;
	or.b32  	%r1375, %r1374, %r1371;
	selp.b32 	%r1376, 0, 16, %p5;
	selp.b32 	%r1377, 0, 8, %p4;
	selp.u32 	%r1378, 1, 0, %p1;
	selp.b32 	%r1379, 0, 2, %p2;
	or.b32  	%r1380, %r1379, %r1378;
	selp.b32 	%r1381, 0, 4, %p3;
	or.b32  	%r1382, %r1380, %r1381;
	or.b32  	%r1383, %r1382, %r1377;
	or.b32  	%r1384, %r1383, %r1376;
	selp.b32 	%r1385, 0, 32, %p6;
	or.b32  	%r1386, %r1384, %r1385;
	or.b32  	%r207, %r1375, %r1386;
	mov.u32 	%r1825, %r1820;
	mov.u32 	%r1826, %r1821;
	@%p280 bra 	$L__BB43_89;
	add.s32 	%r208, %r1827, 1;
	shl.b32 	%r1387, %r1827, 3;
	mov.u32 	%r1388, _ZN6thrust24THRUST_300001_SM_1000_NS8cuda_cub4core6detail5shmemE;
	add.s32 	%r1389, %r1388, %r1387;
	ld.shared.v2.u32 	{%r1825, %r1826}, [%r1389+2056];
	mov.u32 	%r1827, %r208;
$L__BB43_89:
	setp.gt.s32 	%p287, %r1820, %r1828;
	@%p287 bra 	$L__BB43_91;
	add.s32 	%r214, %r1829, 1;
	shl.b32 	%r1390, %r1829, 3;
	mov.u32 	%r1391, _ZN6thrust24THRUST_300001_SM_1000_NS8cuda_cub4core6detail5shmemE;
	add.s32 	%r1392, %r1391, %r1390;
	ld.shared.u32 	%r1828, [%r1392+2056];
	mov.u32 	%r1829, %r214;
$L__BB43_91:
	setp.gt.s32 	%p288, %r1828, %r1825;
	mov.u32 	%r1830, %r1825;
	mov.u32 	%r1831, %r1826;
	mov.u32 	%r1832, %r1827;
	@%p288 bra 	$L__BB43_93;
	add.s32 	%r1832, %r1827, 1;
	shl.b32 	%r1393, %r1827, 3;
	mov.u32 	%r1394, _ZN6thrust24THRUST_300001_SM_1000_NS8cuda_cub4core6detail5shmemE;
	add.s32 	%r1395, %r1394, %r1393;
	ld.shared.v2.u32 	{%r1830, %r1831}, [%r1395+2056];
$L__BB43_93:
	setp.gt.s32 	%p289, %r1825, %r1828;
	mov.u32 	%r1833, %r1828;
	mov.u32 	%r1834, %r1829;
	@%p289 bra 	$L__BB43_95;
	add.s32 	%r1834, %r1829, 1;
	shl.b32 	%r1396, %r1829, 3;
	mov.u32 	%r1397, _ZN6thrust24THRUST_300001_SM_1000_NS8cuda_cub4core6detail5shmemE;
	add.s32 	%r1398, %r1397, %r1396;
	ld.shared.u32 	%r1833, [%r1398+2056];
$L__BB43_95:
	setp.lt.s32 	%p290, %r1832, %r127;
	setp.lt.s32 	%p291, %r1834, %r129;
	setp.eq.s32 	%p292, %r1833, %r1830;
	selp.b32 	%r1399, 512, 0, %p292;
	selp.b32 	%r1400, %r1399, 0, %p291;
	selp.b32 	%r1401, %r1400, 0, %p290;
	setp.eq.s32 	%p293, %r1828, %r1825;
	setp.lt.s32 	%p294, %r1829, %r129;
	setp.lt.s32 	%p295, %r1827, %r127;
	selp.b32 	%r1402, 256, 0, %p293;
	selp.b32 	%r1403, %r1402, 0, %p294;
	selp.b32 	%r1404, %r1403, 0, %p295;
	or.b32  	%r1405, %r1404, %r1401;
	or.b32  	%r228, %r1405, %r207;
	bar.sync 	0;
	popc.b32 	%r229, %r228;
	setp.ne.s32 	%p296, %r2, 0;
	@%p296 bra 	$L__BB43_100;
	shr.u32 	%r230, %r1862, 5;
	// begin inline asm
	mov.u32 %r1597, %laneid;
	// end inline asm
	mov.b32 	%r1600, 1;
	mov.b32 	%r1625, 0;
	mov.b32 	%r1627, -1;
	// begin inline asm
	{  .reg .s32 r0;  .reg .pred p;  shfl.sync.up.b32 r0|p, %r229, %r1600, %r1625, %r1627;  @p add.s32 r0, r0, %r229;  mov.s32 %r1598, r0;}
	// end inline asm
	mov.b32 	%r1606, 2;
	// begin inline asm
	{  .reg .s32 r0;  .reg .pred p;  shfl.sync.up.b32 r0|p, %r1598, %r1606, %r1625, %r1627;  @p add.s32 r0, r0, %r1598;  mov.s32 %r1604, r0;}
	// end inline asm
	mov.b32 	%r1612, 4;
	// begin inline asm
	{  .reg .s32 r0;  .reg .pred p;  shfl.sync.up.b32 r0|p, %r1604, %r1612, %r1625, %r1627;  @p add.s32 r0, r0, %r1604;  mov.s32 %r1610, r0;}
	// end inline asm
	mov.b32 	%r1618, 8;
	// begin inline asm
	{  .reg .s32 r0;  .reg .pred p;  shfl.sync.up.b32 r0|p, %r1610, %r1618, %r1625, %r1627;  @p add.s32 r0, r0, %r1610;  mov.s32 %r1616, r0;}
	// end inline asm
	mov.b32 	%r1624, 16;
	// begin inline asm
	{  .reg .s32 r0;  .reg .pred p;  shfl.sync.up.b32 r0|p, %r1616, %r1624, %r1625, %r1627;  @p add.s32 r0, r0, %r1616;  mov.s32 %r1622, r0;}
	// end inline asm
	setp.ne.s32 	%p345, %r1597, 31;
	@%p345 bra 	$L__BB43_98;
	shl.b32 	%r1628, %r230, 2;
	mov.u32 	%r1629, _ZN6thrust24THRUST_300001_SM_1000_NS8cuda_cub4core6detail5shmemE;
	add.s32 	%r1630, %r1629, %r1628;
	st.shared.u32 	[%r1630], %r1622;
$L__BB43_98:
	setp.ne.s32 	%p346, %r1862, 0;
	bar.sync 	0;
	ld.shared.v4.u32 	{%r1632, %r1633, %r1634, %r1635}, [_ZN6thrust24THRUST_300001_SM_1000_NS8cuda_cub4core6detail5shmemE];
	shr.u32 	%r1636, %r1862, 5;
	add.s32 	%r1637, %r1633, %r1632;
	setp.eq.s32 	%p347, %r1636, 2;
	selp.b32 	%r1638, %r1637, %r1632, %p347;
	add.s32 	%r1639, %r1637, %r1634;
	setp.eq.s32 	%p348, %r1636, 3;
	selp.b32 	%r1640, %r1639, %r1638, %p348;
	add.s32 	%r1641, %r1639, %r1635;
	setp.eq.s32 	%p349, %r1636, 4;
	selp.b32 	%r1642, %r1641, %r1640, %p349;
	ld.shared.v4.u32 	{%r1643, %r1644, %r1645, %r1646}, [_ZN6thrust24THRUST_300001_SM_1000_NS8cuda_cub4core6detail5shmemE+16];
	add.s32 	%r1647, %r1641, %r1643;
	setp.eq.s32 	%p350, %r1636, 5;
	selp.b32 	%r1648, %r1647, %r1642, %p350;
	add.s32 	%r1649, %r1647, %r1644;
	setp.eq.s32 	%p351, %r1636, 6;
	selp.b32 	%r1650, %r1649, %r1648, %p351;
	add.s32 	%r1651, %r1649, %r1645;
	setp.eq.s32 	%p352, %r1636, 7;
	selp.b32 	%r1652, %r1651, %r1650, %p352;
	add.s32 	%r1653, %r1651, %r1646;
	setp.eq.s32 	%p353, %r1636, 8;
	selp.b32 	%r1654, %r1653, %r1652, %p353;
	ld.shared.v4.u32 	{%r1655, %r1656, %r1657, %r1658}, [_ZN6thrust24THRUST_300001_SM_1000_NS8cuda_cub4core6detail5shmemE+32];
	add.s32 	%r1659, %r1653, %r1655;
	setp.eq.s32 	%p354, %r1636, 9;
	selp.b32 	%r1660, %r1659, %r1654, %p354;
	add.s32 	%r1661, %r1659, %r1656;
	setp.eq.s32 	%p355, %r1636, 10;
	selp.b32 	%r1662, %r1661, %r1660, %p355;
	add.s32 	%r1663, %r1661, %r1657;
	setp.eq.s32 	%p356, %r1636, 11;
	selp.b32 	%r1664, %r1663, %r1662, %p356;
	add.s32 	%r1665, %r1663, %r1658;
	setp.eq.s32 	%p357, %r1636, 12;
	selp.b32 	%r1666, %r1665, %r1664, %p357;
	ld.shared.v4.u32 	{%r1667, %r1668, %r1669, %r1670}, [_ZN6thrust24THRUST_300001_SM_1000_NS8cuda_cub4core6detail5shmemE+48];
	add.s32 	%r1671, %r1665, %r1667;
	setp.eq.s32 	%p358, %r1636, 13;
	selp.b32 	%r1672, %r1671, %r1666, %p358;
	add.s32 	%r1673, %r1671, %r1668;
	setp.eq.s32 	%p359, %r1636, 14;
	selp.b32 	%r1674, %r1673, %r1672, %p359;
	add.s32 	%r1675, %r1673, %r1669;
	setp.eq.s32 	%p360, %r1636, 15;
	selp.b32 	%r1676, %r1675, %r1674, %p360;
	add.s32 	%r1844, %r1675, %r1670;
	setp.lt.u32 	%p361, %r1862, 32;
	selp.b32 	%r1677, 0, %r1676, %p361;
	setp.eq.s32 	%p362, %r1597, 0;
	sub.s32 	%r1678, %r1622, %r229;
	selp.b32 	%r1679, 0, %r1678, %p362;
	add.s32 	%r1842, %r1677, %r1679;
	mov.b32 	%r1846, 0;
	@%p346 bra 	$L__BB43_130;
	add.s64 	%rd101, %rd2, 256;
	mov.b32 	%r1680, 101;
	// begin inline asm
	st.relaxed.gpu.v2.u32 [%rd101], {%r1680, %r1844};
	// end inline asm
	bra.uni 	$L__BB43_130;
$L__BB43_100:
	// begin inline asm
	mov.u32 %r1406, %laneid;
	// end inline asm
	mov.b32 	%r1409, 1;
	mov.b32 	%r1434, 0;
	mov.b32 	%r1436, -1;
	// begin inline asm
	{  .reg .s32 r0;  .reg .pred p;  shfl.sync.up.b32 r0|p, %r229, %r1409, %r1434, %r1436;  @p add.s32 r0, r0, %r229;  mov.s32 %r1407, r0;}
	// end inline asm
	mov.b32 	%r1415, 2;
	// begin inline asm
	{  .reg .s32 r0;  .reg .pred p;  shfl.sync.up.b32 r0|p, %r1407, %r1415, %r1434, %r1436;  @p add.s32 r0, r0, %r1407;  mov.s32 %r1413, r0;}
	// end inline asm
	mov.b32 	%r1421, 4;
	// begin inline asm
	{  .reg .s32 r0;  .reg .pred p;  shfl.sync.up.b32 r0|p, %r1413, %r1421, %r1434, %r1436;  @p add.s32 r0, r0, %r1413;  mov.s32 %r1419, r0;}
	// end inline asm
	mov.b32 	%r1427, 8;
	// begin inline asm
	{  .reg .s32 r0;  .reg .pred p;  shfl.sync.up.b32 r0|p, %r1419, %r1427, %r1434, %r1436;  @p add.s32 r0, r0, %r1419;  mov.s32 %r1425, r0;}
	// end inline asm
	mov.b32 	%r1433, 16;
	// begin inline asm
	{  .reg .s32 r0;  .reg .pred p;  shfl.sync.up.b32 r0|p, %r1425, %r1433, %r1434, %r1436;  @p add.s32 r0, r0, %r1425;  mov.s32 %r1431, r0;}
	// end inline asm
	setp.ne.s32 	%p297, %r1406, 31;
	@%p297 bra 	$L__BB43_102;
	shr.u32 	%r1437, %r1862, 3;
	and.b32  	%r1438, %r1437, 124;
	mov.u32 	%r1439, _ZN6thrust24THRUST_300001_SM_1000_NS8cuda_cub4core6detail5shmemE;
	add.s32 	%r1440, %r1439, %r1438;
	st.shared.u32 	[%r1440], %r1431;
$L__BB43_102:
	sub.s32 	%r1441, %r1431, %r229;
	bar.sync 	0;
	ld.shared.v4.u32 	{%r1442, %r1443, %r1444, %r1445}, [_ZN6thrust24THRUST_300001_SM_1000_NS8cuda_cub4core6detail5shmemE];
	shr.u32 	%r1446, %r1862, 5;
	add.s32 	%r1447, %r1443, %r1442;
	setp.eq.s32 	%p298, %r1446, 2;
	selp.b32 	%r1448, %r1447, %r1442, %p298;
	add.s32 	%r1449, %r1447, %r1444;
	setp.eq.s32 	%p299, %r1446, 3;
	selp.b32 	%r1450, %r1449, %r1448, %p299;
	add.s32 	%r1451, %r1449, %r1445;
	setp.eq.s32 	%p300, %r1446, 4;
	selp.b32 	%r1452, %r1451, %r1450, %p300;
	ld.shared.v4.u32 	{%r1453, %r1454, %r1455, %r1456}, [_ZN6thrust24THRUST_300001_SM_1000_NS8cuda_cub4core6detail5shmemE+16];
	add.s32 	%r1457, %r1451, %r1453;
	setp.eq.s32 	%p301, %r1446, 5;
	selp.b32 	%r1458, %r1457, %r1452, %p301;
	add.s32 	%r1459, %r1457, %r1454;
	setp.eq.s32 	%p302, %r1446, 6;
	selp.b32 	%r1460, %r1459, %r1458, %p302;
	add.s32 	%r1461, %r1459, %r1455;
	setp.eq.s32 	%p303, %r1446, 7;
	selp.b32 	%r1462, %r1461, %r1460, %p303;
	add.s32 	%r1463, %r1461, %r1456;
	setp.eq.s32 	%p304, %r1446, 8;
	selp.b32 	%r1464, %r1463, %r1462, %p304;
	ld.shared.v4.u32 	{%r1465, %r1466, %r1467, %r1468}, [_ZN6thrust24THRUST_300001_SM_1000_NS8cuda_cub4core6detail5shmemE+32];
	add.s32 	%r1469, %r1463, %r1465;
	setp.eq.s32 	%p305, %r1446, 9;
	selp.b32 	%r1470, %r1469, %r1464, %p305;
	add.s32 	%r1471, %r1469, %r1466;
	setp.eq.s32 	%p306, %r1446, 10;
	selp.b32 	%r1472, %r1471, %r1470, %p306;
	add.s32 	%r1473, %r1471, %r1467;
	setp.eq.s32 	%p307, %r1446, 11;
	selp.b32 	%r1474, %r1473, %r1472, %p307;
	add.s32 	%r1475, %r1473, %r1468;
	setp.eq.s32 	%p308, %r1446, 12;
	selp.b32 	%r1476, %r1475, %r1474, %p308;
	ld.shared.v4.u32 	{%r1477, %r1478, %r1479, %r1480}, [_ZN6thrust24THRUST_300001_SM_1000_NS8cuda_cub4core6detail5shmemE+48];
	add.s32 	%r1481, %r1475, %r1477;
	setp.eq.s32 	%p309, %r1446, 13;
	selp.b32 	%r1482, %r1481, %r1476, %p309;
	add.s32 	%r1483, %r1481, %r1478;
	setp.eq.s32 	%p310, %r1446, 14;
	selp.b32 	%r1484, %r1483, %r1482, %p310;
	add.s32 	%r1485, %r1483, %r1479;
	setp.eq.s32 	%p311, %r1446, 15;
	selp.b32 	%r1486, %r1485, %r1484, %p311;
	add.s32 	%r237, %r1485, %r1480;
	setp.gt.u32 	%p312, %r1862, 31;
	setp.lt.u32 	%p313, %r1862, 32;
	setp.eq.s32 	%p314, %r1406, 0;
	selp.b32 	%r1487, 0, %r1441, %p314;
	add.s32 	%r1842, %r1486, %r1487;
	selp.b32 	%r239, %r1441, %r1842, %p313;
	@%p312 bra 	$L__BB43_127;
	setp.ne.s32 	%p315, %r1862, 0;
	mul.wide.u32 	%rd84, %r2, 8;
	add.s64 	%rd11, %rd2, %rd84;
	@%p315 bra 	$L__BB43_105;
	st.shared.u32 	[_ZN6thrust24THRUST_300001_SM_1000_NS8cuda_cub4core6detail5shmemE+108], %r237;
	add.s64 	%rd85, %rd11, 256;
	mov.b32 	%r1488, 100;
	// begin inline asm
	st.relaxed.gpu.v2.u32 [%rd85], {%r1488, %r237};
	// end inline asm
$L__BB43_105:
	mov.u32 	%r1490, %nctaid.x;
	setp.gt.u32 	%p316, %r1490, 499;
	@%p316 bra 	$L__BB43_107;
	membar.cta;
	bra.uni 	$L__BB43_108;
$L__BB43_107:
	mov.b32 	%r1491, 450;
	// begin inline asm
	nanosleep.u32 %r1491;
	// end inline asm
$L__BB43_108:
	mul.wide.u32 	%rd87, %r1862, 8;
	xor.b64  	%rd88, %rd87, -8;
	add.s64 	%rd89, %rd11, %rd88;
	add.s64 	%rd86, %rd89, 256;
	// begin inline asm
	ld.relaxed.gpu.v2.u32 {%r1840, %r1836}, [%rd86];
	// end inline asm
$L__BB43_109:
	setp.eq.s32 	%p317, %r1840, 99;
	mov.b32 	%r1494, -1;
	vote.sync.any.pred 	%p318, %p317, %r1494;
	not.pred 	%p319, %p318;
	@%p319 bra 	$L__BB43_114;
	setp.gt.u32 	%p344, %r1490, 499;
	@%p344 bra 	$L__BB43_112;
	membar.cta;
	bra.uni 	$L__BB43_113;
$L__BB43_112:
	mov.b32 	%r1594, 350;
	// begin inline asm
	nanosleep.u32 %r1594;
	// end inline asm
$L__BB43_113:
	// begin inline asm
	ld.relaxed.gpu.v2.u32 {%r1840, %r1836}, [%rd86];
	// end inline asm
	bra.uni 	$L__BB43_109;
$L__BB43_114:
	setp.eq.s32 	%p320, %r1840, 101;
	mov.b32 	%r1521, -1;
	vote.sync.ballot.b32 	%r1522, %p320, %r1521;
	// begin inline asm
	mov.u32 %r1496, %lanemask_ge;
	// end inline asm
	and.b32  	%r1523, %r1522, %r1496;
	or.b32  	%r1524, %r1523, -2147483648;
	add.s32 	%r1525, %r1524, -1;
	not.b32 	%r1526, %r1524;
	and.b32  	%r1527, %r1526, %r1525;
	popc.b32 	%r1500, %r1527;
	mov.b32 	%r1499, 1;
	// begin inline asm
	shfl.sync.down.b32 %r1497, %r1836, %r1499, %r1500, %r1521;
	// end inline asm
	setp.lt.s32 	%p322, %r1406, %r1500;
	selp.b32 	%r1528, %r1497, 0, %p322;
	add.s32 	%r1503, %r1528, %r1836;
	mov.b32 	%r1504, 2;
	// begin inline asm
	shfl.sync.down.b32 %r1502, %r1503, %r1504, %r1500, %r1521;
	// end inline asm
	add.s32 	%r1529, %r1406, 2;
	setp.gt.s32 	%p323, %r1529, %r1500;
	selp.b32 	%r1530, 0, %r1502, %p323;
	add.s32 	%r1508, %r1503, %r1530;
	mov.b32 	%r1509, 4;
	// begin inline asm
	shfl.sync.down.b32 %r1507, %r1508, %r1509, %r1500, %r1521;
	// end inline asm
	add.s32 	%r1531, %r1406, 4;
	setp.gt.s32 	%p324, %r1531, %r1500;
	selp.b32 	%r1532, 0, %r1507, %p324;
	add.s32 	%r1513, %r1508, %r1532;
	mov.b32 	%r1514, 8;
	// begin inline asm
	shfl.sync.down.b32 %r1512, %r1513, %r1514, %r1500, %r1521;
	// end inline asm
	add.s32 	%r1533, %r1406, 8;
	setp.gt.s32 	%p325, %r1533, %r1500;
	selp.b32 	%r1534, 0, %r1512, %p325;
	add.s32 	%r1518, %r1513, %r1534;
	mov.b32 	%r1519, 16;
	// begin inline asm
	shfl.sync.down.b32 %r1517, %r1518, %r1519, %r1500, %r1521;
	// end inline asm
	add.s32 	%r1535, %r1406, 16;
	setp.gt.s32 	%p326, %r1535, %r1500;
	selp.b32 	%r1536, 0, %r1517, %p326;
	add.s32 	%r1838, %r1518, %r1536;
	not.b32 	%r1537, %r1862;
	mov.u32 	%r1538, %ctaid.x;
	add.s32 	%r1839, %r1538, %r1537;
	add.s64 	%rd12, %rd2, 256;
$L__BB43_115:
	setp.ne.s32 	%p327, %r1840, 101;
	mov.b32 	%r1539, -1;
	vote.sync.all.pred 	%p328, %p327, %r1539;
	not.pred 	%p329, %p328;
	@%p329 bra 	$L__BB43_123;
	mul.wide.s32 	%rd92, %r1839, 8;
	add.s64 	%rd93, %rd12, %rd92;
	add.s64 	%rd91, %rd93, -256;
	// begin inline asm
	ld.relaxed.gpu.v2.u32 {%r1840, %r1841}, [%rd91];
	// end inline asm
$L__BB43_117:
	setp.eq.s32 	%p333, %r1840, 99;
	mov.b32 	%r1546, -1;
	vote.sync.any.pred 	%p334, %p333, %r1546;
	not.pred 	%p335, %p334;
	@%p335 bra 	$L__BB43_122;
	mov.u32 	%r1589, %nctaid.x;
	setp.gt.u32 	%p343, %r1589, 499;
	@%p343 bra 	$L__BB43_120;
	membar.cta;
	bra.uni 	$L__BB43_121;
$L__BB43_120:
	mov.b32 	%r1590, 350;
	// begin inline asm
	nanosleep.u32 %r1590;
	// end inline asm
$L__BB43_121:
	// begin inline asm
	ld.relaxed.gpu.v2.u32 {%r1840, %r1841}, [%rd91];
	// end inline asm
	bra.uni 	$L__BB43_117;
$L__BB43_122:
	setp.eq.s32 	%p336, %r1840, 101;
	mov.b32 	%r1572, -1;
	vote.sync.ballot.b32 	%r1573, %p336, %r1572;
	and.b32  	%r1574, %r1573, %r1496;
	or.b32  	%r1575, %r1574, -2147483648;
	add.s32 	%r1576, %r1575, -1;
	not.b32 	%r1577, %r1575;
	and.b32  	%r1578, %r1577, %r1576;
	popc.b32 	%r1551, %r1578;
	mov.b32 	%r1550, 1;
	// begin inline asm
	shfl.sync.down.b32 %r1548, %r1841, %r1550, %r1551, %r1572;
	// end inline asm
	setp.lt.s32 	%p338, %r1406, %r1551;
	selp.b32 	%r1579, %r1548, 0, %p338;
	add.s32 	%r1554, %r1579, %r1841;
	mov.b32 	%r1555, 2;
	// begin inline asm
	shfl.sync.down.b32 %r1553, %r1554, %r1555, %r1551, %r1572;
	// end inline asm
	add.s32 	%r1580, %r1406, 2;
	setp.gt.s32 	%p339, %r1580, %r1551;
	selp.b32 	%r1581, 0, %r1553, %p339;
	add.s32 	%r1559, %r1554, %r1581;
	mov.b32 	%r1560, 4;
	// begin inline asm
	shfl.sync.down.b32 %r1558, %r1559, %r1560, %r1551, %r1572;
	// end inline asm
	add.s32 	%r1582, %r1406, 4;
	setp.gt.s32 	%p340, %r1582, %r1551;
	selp.b32 	%r1583, 0, %r1558, %p340;
	add.s32 	%r1564, %r1559, %r1583;
	mov.b32 	%r1565, 8;
	// begin inline asm
	shfl.sync.down.b32 %r1563, %r1564, %r1565, %r1551, %r1572;
	// end inline asm
	add.s32 	%r1584, %r1406, 8;
	setp.gt.s32 	%p341, %r1584, %r1551;
	selp.b32 	%r1585, 0, %r1563, %p341;
	add.s32 	%r1569, %r1564, %r1585;
	mov.b32 	%r1570, 16;
	// begin inline asm
	shfl.sync.down.b32 %r1568, %r1569, %r1570, %r1551, %r1572;
	// end inline asm
	add.s32 	%r1586, %r1406, 16;
	setp.gt.s32 	%p342, %r1586, %r1551;
	selp.b32 	%r1587, 0, %r1568, %p342;
	add.s32 	%r1588, %r1587, %r1838;
	add.s32 	%r1838, %r1588, %r1569;
	add.s32 	%r1839, %r1839, -32;
	bra.uni 	$L__BB43_115;
$L__BB43_123:
	setp.ne.s32 	%p330, %r1862, 0;
	@%p330 bra 	$L__BB43_125;
	add.s32 	%r1542, %r1838, %r237;
	add.s64 	%rd90, %rd11, 256;
	mov.b32 	%r1541, 101;
	// begin inline asm
	st.relaxed.gpu.v2.u32 [%rd90], {%r1541, %r1542};
	// end inline asm
	st.shared.u32 	[_ZN6thrust24THRUST_300001_SM_1000_NS8cuda_cub4core6detail5shmemE+100], %r1838;
	st.shared.u32 	[_ZN6thrust24THRUST_300001_SM_1000_NS8cuda_cub4core6detail5shmemE+104], %r1542;
$L__BB43_125:
	setp.ne.s32 	%p331, %r1406, 0;
	mov.u32 	%r1842, %r239;
	@%p331 bra 	$L__BB43_127;
	st.shared.u32 	[_ZN6thrust24THRUST_300001_SM_1000_NS8cuda_cub4core6detail5shmemE+80], %r1838;
	mov.u32 	%r1842, %r1838;
$L__BB43_127:
	setp.eq.s32 	%p332, %r1862, 0;
	bar.sync 	0;
	@%p332 bra 	$L__BB43_129;
	ld.shared.u32 	%r1543, [_ZN6thrust24THRUST_300001_SM_1000_NS8cuda_cub4core6detail5shmemE+80];
	add.s32 	%r1842, %r1543, %r1842;
$L__BB43_129:
	ld.shared.u32 	%r1844, [_ZN6thrust24THRUST_300001_SM_1000_NS8cuda_cub4core6detail5shmemE+108];
	ld.shared.u32 	%r1846, [_ZN6thrust24THRUST_300001_SM_1000_NS8cuda_cub4core6detail5shmemE+100];
$L__BB43_130:
	bar.sync 	0;
	sub.s32 	%r1848, %r1842, %r1846;
	not.pred 	%p363, %p1;
	@%p363 bra 	$L__BB43_132;
	add.s32 	%r273, %r1848, 1;
	shl.b32 	%r1683, %r1848, 3;
	mov.u32 	%r1684, _ZN6thrust24THRUST_300001_SM_1000_NS8cuda_cub4core6detail5shmemE;
	add.s32 	%r1685, %r1684, %r1683;
	st.shared.v2.u32 	[%r1685+2048], {%r131, %r136};
	mov.u32 	%r1848, %r273;
$L__BB43_132:
	@%p2 bra 	$L__BB43_134;
	add.s32 	%r275, %r1848, 1;
	shl.b32 	%r1686, %r1848, 3;
	mov.u32 	%r1687, _ZN6thrust24THRUST_300001_SM_1000_NS8cuda_cub4core6detail5shmemE;
	add.s32 	%r1688, %r1687, %r1686;
	st.shared.v2.u32 	[%r1688+2048], {%r1790, %r1791};
	mov.u32 	%r1848, %r275;
$L__BB43_134:
	@%p3 bra 	$L__BB43_136;
	add.s32 	%r277, %r1848, 1;
	shl.b32 	%r1689, %r1848, 3;
	mov.u32 	%r1690, _ZN6thrust24THRUST_300001_SM_1000_NS8cuda_cub4core6detail5shmemE;
	add.s32 	%r1691, %r1690, %r1689;
	st.shared.v2.u32 	[%r1691+2048], {%r1795, %r1796};
	mov.u32 	%r1848, %r277;
$L__BB43_136:
	@%p4 bra 	$L__BB43_138;
	add.s32 	%r279, %r1848, 1;
	shl.b32 	%r1692, %r1848, 3;
	mov.u32 	%r1693, _ZN6thrust24THRUST_300001_SM_1000_NS8cuda_cub4core6detail5shmemE;
	add.s32 	%r1694, %r1693, %r1692;
	st.shared.v2.u32 	[%r1694+2048], {%r1800, %r1801};
	mov.u32 	%r1848, %r279;
$L__BB43_138:
	@%p5 bra 	$L__BB43_140;
	add.s32 	%r281, %r1848, 1;
	shl.b32 	%r1695, %r1848, 3;
	mov.u32 	%r1696, _ZN6thrust24THRUST_300001_SM_1000_NS8cuda_cub4core6detail5shmemE;
	add.s32 	%r1697, %r1696, %r1695;
	st.shared.v2.u32 	[%r1697+2048], {%r1805, %r1806};
	mov.u32 	%r1848, %r281;
$L__BB43_140:
	@%p6 bra 	$L__BB43_142;
	add.s32 	%r283, %r1848, 1;
	shl.b32 	%r1698, %r1848, 3;
	mov.u32 	%r1699, _ZN6thrust24THRUST_300001_SM_1000_NS8cuda_cub4core6detail5shmemE;
	add.s32 	%r1700, %r1699, %r1698;
	st.shared.v2.u32 	[%r1700+2048], {%r1810, %r1811};
	mov.u32 	%r1848, %r283;
$L__BB43_142:
	and.b32  	%r1701, %r207, 64;
	setp.eq.s32 	%p364, %r1701, 0;
	@%p364 bra 	$L__BB43_144;
	add.s32 	%r285, %r1848, 1;
	shl.b32 	%r1702, %r1848, 3;
	mov.u32 	%r1703, _ZN6thrust24THRUST_300001_SM_1000_NS8cuda_cub4core6detail5shmemE;
	add.s32 	%r1704, %r1703, %r1702;
	st.shared.v2.u32 	[%r1704+2048], {%r1815, %r1816};
	mov.u32 	%r1848, %r285;
$L__BB43_144:
	and.b32  	%r1705, %r207, 128;
	setp.eq.s32 	%p365, %r1705, 0;
	@%p365 bra 	$L__BB43_146;
	add.s32 	%r287, %r1848, 1;
	shl.b32 	%r1706, %r1848, 3;
	mov.u32 	%r1707, _ZN6thrust24THRUST_300001_SM_1000_NS8cuda_cub4core6detail5shmemE;
	add.s32 	%r1708, %r1707, %r1706;
	st.shared.v2.u32 	[%r1708+2048], {%r1820, %r1821};
	mov.u32 	%r1848, %r287;
$L__BB43_146:
	and.b32  	%r1709, %r228, 256;
	setp.eq.s32 	%p366, %r1709, 0;
	@%p366 bra 	$L__BB43_148;
	add.s32 	%r289, %r1848, 1;
	shl.b32 	%r1710, %r1848, 3;
	mov.u32 	%r1711, _ZN6thrust24THRUST_300001_SM_1000_NS8cuda_cub4core6detail5shmemE;
	add.s32 	%r1712, %r1711, %r1710;
	st.shared.v2.u32 	[%r1712+2048], {%r1825, %r1826};
	mov.u32 	%r1848, %r289;
$L__BB43_148:
	and.b32  	%r1713, %r228, 512;
	setp.eq.s32 	%p367, %r1713, 0;
	@%p367 bra 	$L__BB43_150;
	shl.b32 	%r1714, %r1848, 3;
	mov.u32 	%r1715, _ZN6thrust24THRUST_300001_SM_1000_NS8cuda_cub4core6detail5shmemE;
	add.s32 	%r1716, %r1715, %r1714;
	st.shared.v2.u32 	[%r1716+2048], {%r1830, %r1831};
$L__BB43_150:
	bar.sync 	0;
	setp.ge.s32 	%p368, %r1862, %r1844;
	@%p368 bra 	$L__BB43_323;
	cvta.to.global.u64 	%rd13, %rd28;
	cvta.to.global.u64 	%rd14, %rd29;
	not.b32 	%r1717, %r1862;
	add.s32 	%r291, %r1844, %r1717;
	and.b32  	%r1718, %r291, 1536;
	setp.eq.s32 	%p369, %r1718, 1536;
	@%p369 bra 	$L__BB43_154;
	shr.u32 	%r1719, %r291, 9;
	add.s32 	%r1720, %r1719, 1;
	and.b32  	%r1721, %r1720, 3;
	add.s32 	%r1858, %r1862, %r1846;
	shl.b32 	%r1722, %r1862, 3;
	mov.u32 	%r1723, _ZN6thrust24THRUST_300001_SM_1000_NS8cuda_cub4core6detail5shmemE;
	add.s32 	%r1724, %r1722, %r1723;
	add.s32 	%r1857, %r1724, 2048;
	neg.s32 	%r1856, %r1721;
	shl.b32 	%r1725, %r1720, 9;
	and.b32  	%r1726, %r1725, 1536;
	add.s32 	%r1862, %r1862, %r1726;
$L__BB43_153:
	.pragma "nounroll";
	mul.wide.s32 	%rd102, %r1858, 4;
	add.s64 	%rd103, %rd14, %rd102;
	add.s64 	%rd104, %rd13, %rd102;
	ld.shared.v2.u32 	{%r1727, %r1728}, [%r1857];
	st.global.u32 	[%rd104], %r1727;
	st.global.u32 	[%rd103], %r1728;
	add.s32 	%r1858, %r1858, 512;
	add.s32 	%r1857, %r1857, 4096;
	add.s32 	%r1856, %r1856, 1;
	setp.ne.s32 	%p370, %r1856, 0;
	@%p370 bra 	$L__BB43_153;
$L__BB43_154:
	setp.lt.u32 	%p371, %r291, 1536;
	@%p371 bra 	$L__BB43_323;
	add.s64 	%rd15, %rd13, 4096;
	add.s32 	%r1861, %r1846, %r1862;
	add.s64 	%rd16, %rd14, 4096;
	shl.b32 	%r1729, %r1862, 3;
	mov.u32 	%r1730, _ZN6thrust24THRUST_300001_SM_1000_NS8cuda_cub4core6detail5shmemE;
	add.s32 	%r1731, %r1729, %r1730;
	add.s32 	%r1860, %r1731, 10240;
$L__BB43_156:
	mul.wide.s32 	%rd105, %r1861, 4;
	add.s64 	%rd106, %rd15, %rd105;
	add.s64 	%rd107, %rd16, %rd105;
	ld.shared.v2.u32 	{%r1732, %r1733}, [%r1860+-8192];
	st.global.u32 	[%rd106+-4096], %r1732;
	st.global.u32 	[%rd107+-4096], %r1733;
	ld.shared.v2.u32 	{%r1734, %r1735}, [%r1860+-4096];
	st.global.u32 	[%rd106+-2048], %r1734;
	st.global.u32 	[%rd107+-2048], %r1735;
	ld.shared.v2.u32 	{%r1736, %r1737}, [%r1860];
	st.global.u32 	[%rd106], %r1736;
	st.global.u32 	[%rd107], %r1737;
	ld.shared.v2.u32 	{%r1738, %r1739}, [%r1860+4096];
	st.global.u32 	[%rd106+2048], %r1738;
	st.global.u32 	[%rd107+2048], %r1739;
	add.s32 	%r1862, %r1862, 2048;
	add.s32 	%r1861, %r1861, 2048;
	add.s32 	%r1860, %r1860, 16384;
	setp.lt.s32 	%p372, %r1862, %r1844;
	@%p372 bra 	$L__BB43_156;
	bra.uni 	$L__BB43_323;
$L__BB43_157:
	mul.wide.u32 	%rd35, %r2, 8;
	add.s64 	%rd36, %rd1, %rd35;
	ld.global.u32 	%r630, [%rd36];
	ld.global.u32 	%r631, [%rd36+4];
	ld.global.u32 	%r632, [%rd36+8];
	ld.global.u32 	%r633, [%rd36+12];
	sub.s32 	%r311, %r632, %r630;
	sub.s32 	%r634, %r633, %r631;
	cvt.s64.s32 	%rd37, %r630;
	cvt.s64.s32 	%rd17, %r631;
	mov.u32 	%r313, %tid.x;
	add.s32 	%r314, %r634, %r311;
	setp.ge.s32 	%p14, %r313, %r314;
	cvt.u64.u32 	%rd18, %r313;
	add.s64 	%rd38, %rd18, %rd37;
	shl.b64 	%rd39, %rd38, 2;
	add.s64 	%rd19, %rd3, %rd39;
	add.s64 	%rd20, %rd4, %rd39;
	mov.b32 	%r1863, 0;
	mov.u32 	%r1864, %r1863;
	@%p14 bra 	$L__BB43_161;
	setp.ge.s32 	%p15, %r313, %r311;
	@%p15 bra 	$L__BB43_160;
	ld.global.u32 	%r1864, [%rd19];
	ld.global.u32 	%r1863, [%rd20];
	bra.uni 	$L__BB43_161;
$L__BB43_160:
	sub.s32 	%r635, %r313, %r311;
	cvt.s64.s32 	%rd40, %r635;
	add.s64 	%rd41, %rd40, %rd17;
	shl.b64 	%rd42, %rd41, 2;
	add.s64 	%rd43, %rd5, %rd42;
	ld.global.u32 	%r1864, [%rd43];
	mov.u32 	%r1863, %r1;
$L__BB43_161:
	add.s32 	%r320, %r313, 512;
	setp.ge.s32 	%p16, %r320, %r314;
	cvt.s64.s32 	%rd44, %r311;
	sub.s64 	%rd45, %rd18, %rd44;
	add.s64 	%rd46, %rd45, %rd17;
	shl.b64 	%rd47, %rd46, 2;
	add.s64 	%rd21, %rd5, %rd47;
	mov.b32 	%r1865, 0;
	mov.u32 	%r1866, %r1865;
	@%p16 bra 	$L__BB43_165;
	setp.lt.s32 	%p17, %r320, %r311;
	@%p17 bra 	$L__BB43_164;
	ld.global.u32 	%r1866, [%rd21+2048];
	mov.u32 	%r1865, %r1;
	bra.uni 	$L__BB43_165;
$L__BB43_164:
	ld.global.u32 	%r1866, [%rd19+2048];
	ld.global.u32 	%r1865, [%rd20+2048];
$L__BB43_165:
	or.b32  	%r326, %r313, 1024;
	setp.ge.s32 	%p18, %r326, %r314;
	mov.b32 	%r1867, 0;
	mov.u32 	%r1868, %r1867;
	@%p18 bra 	$L__BB43_169;
	setp.lt.s32 	%p19, %r326, %r311;
	@%p19 bra 	$L__BB43_168;
	ld.global.u32 	%r1868, [%rd21+4096];
	mov.u32 	%r1867, %r1;
	bra.uni 	$L__BB43_169;
$L__BB43_168:
	ld.global.u32 	%r1868, [%rd19+4096];
	ld.global.u32 	%r1867, [%rd20+4096];
$L__BB43_169:
	add.s32 	%r332, %r313, 1536;
	setp.ge.s32 	%p20, %r332, %r314;
	mov.b32 	%r1869, 0;
	mov.u32 	%r1870, %r1869;
	@%p20 bra 	$L__BB43_173;
	setp.lt.s32 	%p21, %r332, %r311;
	@%p21 bra 	$L__BB43_172;
	ld.global.u32 	%r1870, [%rd21+6144];
	mov.u32 	%r1869, %r1;
	bra.uni 	$L__BB43_173;
$L__BB43_172:
	ld.global.u32 	%r1870, [%rd19+6144];
	ld.global.u32 	%r1869, [%rd20+6144];
$L__BB43_173:
	or.b32  	%r338, %r313, 2048;
	setp.ge.s32 	%p22, %r338, %r314;
	mov.b32 	%r1871, 0;
	mov.u32 	%r1872, %r1871;
	@%p22 bra 	$L__BB43_177;
	setp.lt.s32 	%p23, %r338, %r311;
	@%p23 bra 	$L__BB43_176;
	ld.global.u32 	%r1872, [%rd21+8192];
	mov.u32 	%r1871, %r1;
	bra.uni 	$L__BB43_177;
$L__BB43_176:
	ld.global.u32 	%r1872, [%rd19+8192];
	ld.global.u32 	%r1871, [%rd20+8192];
$L__BB43_177:
	add.s32 	%r344, %r313, 2560;
	setp.ge.s32 	%p24, %r344, %r314;
	mov.b32 	%r1873, 0;
	mov.u32 	%r1874, %r1873;
	@%p24 bra 	$L__BB43_181;
	setp.lt.s32 	%p25, %r344, %r311;
	@%p25 bra 	$L__BB43_180;
	ld.global.u32 	%r1874, [%rd21+10240];
	mov.u32 	%r1873, %r1;
	bra.uni 	$L__BB43_181;
$L__BB43_180:
	ld.global.u32 	%r1874, [%rd19+10240];
	ld.global.u32 	%r1873, [%rd20+10240];
$L__BB43_181:
	or.b32  	%r350, %r313, 3072;
	setp.ge.s32 	%p26, %r350, %r314;
	mov.b32 	%r1875, 0;
	mov.u32 	%r1876, %r1875;
	@%p26 bra 	$L__BB43_185;
	setp.lt.s32 	%p27, %r350, %r311;
	@%p27 bra 	$L__BB43_184;
	ld.global.u32 	%r1876, [%rd21+12288];
	mov.u32 	%r1875, %r1;
	bra.uni 	$L__BB43_185;
$L__BB43_184:
	ld.global.u32 	%r1876, [%rd19+12288];
	ld.global.u32 	%r1875, [%rd20+12288];
$L__BB43_185:
	add.s32 	%r356, %r313, 3584;
	setp.ge.s32 	%p28, %r356, %r314;
	mov.b32 	%r1877, 0;
	mov.u32 	%r1878, %r1877;
	@%p28 bra 	$L__BB43_189;
	setp.lt.s32 	%p29, %r356, %r311;
	@%p29 bra 	$L__BB43_188;
	ld.global.u32 	%r1878, [%rd21+14336];
	mov.u32 	%r1877, %r1;
	bra.uni 	$L__BB43_189;
$L__BB43_188:
	ld.global.u32 	%r1878, [%rd19+14336];
	ld.global.u32 	%r1877, [%rd20+14336];
$L__BB43_189:
	or.b32  	%r362, %r313, 4096;
	setp.ge.s32 	%p30, %r362, %r314;
	mov.b32 	%r1879, 0;
	mov.u32 	%r1880, %r1879;
	@%p30 bra 	$L__BB43_193;
	setp.lt.s32 	%p31, %r362, %r311;
	@%p31 bra 	$L__BB43_192;
	ld.global.u32 	%r1880, [%rd21+16384];
	mov.u32 	%r1879, %r1;
	bra.uni 	$L__BB43_193;
$L__BB43_192:
	ld.global.u32 	%r1880, [%rd19+16384];
	ld.global.u32 	%r1879, [%rd20+16384];
$L__BB43_193:
	add.s32 	%r368, %r313, 4608;
	setp.ge.s32 	%p32, %r368, %r314;
	mov.b32 	%r1881, 0;
	mov.u32 	%r1882, %r1881;
	@%p32 bra 	$L__BB43_197;
	setp.lt.s32 	%p33, %r368, %r311;
	@%p33 bra 	$L__BB43_196;
	ld.global.u32 	%r1882, [%rd21+18432];
	mov.u32 	%r1881, %r1;
	bra.uni 	$L__BB43_197;
$L__BB43_196:
	ld.global.u32 	%r1882, [%rd19+18432];
	ld.global.u32 	%r1881, [%rd20+18432];
$L__BB43_197:
	mov.u32 	%r645, _ZN6thrust24THRUST_300001_SM_1000_NS8cuda_cub4core6detail5shmemE;
	add.s32 	%r646, %r645, 2048;
	shl.b32 	%r648, %r313, 3;
	add.s32 	%r649, %r646, %r648;
	st.shared.v2.u32 	[%r649], {%r1864, %r1863};
	st.shared.v2.u32 	[%r649+4096], {%r1866, %r1865};
	st.shared.v2.u32 	[%r649+8192], {%r1868, %r1867};
	st.shared.v2.u32 	[%r649+12288], {%r1870, %r1869};
	st.shared.v2.u32 	[%r649+16384], {%r1872, %r1871};
	st.shared.v2.u32 	[%r649+20480], {%r1874, %r1873};
	st.shared.v2.u32 	[%r649+24576], {%r1876, %r1875};
	st.shared.v2.u32 	[%r649+28672], {%r1878, %r1877};
	st.shared.v2.u32 	[%r649+32768], {%r1880, %r1879};
	st.shared.v2.u32 	[%r649+36864], {%r1882, %r1881};
	bar.sync 	0;
	mul.lo.s32 	%r650, %r313, 10;
	min.s32 	%r374, %r314, %r650;
	shl.b32 	%r651, %r311, 3;
	add.s32 	%r375, %r646, %r651;
	sub.s32 	%r652, %r374, %r634;
	max.s32 	%r1885, %r652, 0;
	min.s32 	%r1884, %r311, %r374;
	setp.ge.s32 	%p34, %r1885, %r1884;
	@%p34 bra 	$L__BB43_199;
$L__BB43_198:
	add.s32 	%r653, %r1885, %r1884;
	shr.s32 	%r654, %r653, 1;
	shl.b32 	%r655, %r654, 3;
	add.s32 	%r657, %r645, %r655;
	ld.shared.u32 	%r658, [%r657+2048];
	not.b32 	%r659, %r654;
	add.s32 	%r660, %r374, %r659;
	shl.b32 	%r661, %r660, 3;
	add.s32 	%r662, %r375, %r661;
	ld.shared.u32 	%r663, [%r662];
	setp.gt.s32 	%p35, %r663, %r658;
	add.s32 	%r664, %r654, 1;
	selp.b32 	%r1885, %r1885, %r664, %p35;
	selp.b32 	%r1884, %r654, %r1884, %p35;
	setp.lt.s32 	%p36, %r1885, %r1884;
	@%p36 bra 	$L__BB43_198;
$L__BB43_199:
	sub.s32 	%r383, %r374, %r1885;
	setp.ge.s32 	%p37, %r383, %r634;
	mov.b32 	%r1912, 0;
	@%p37 bra 	$L__BB43_224;
	shl.b32 	%r668, %r383, 3;
	add.s32 	%r384, %r375, %r668;
	ld.shared.u32 	%r385, [%r384];
	setp.lt.s32 	%p38, %r1885, 1;
	mov.b32 	%r1889, 0;
	mov.u32 	%r1888, %r1885;
	@%p38 bra 	$L__BB43_202;
	mul.lo.s32 	%r669, %r1885, 511;
	shr.s32 	%r670, %r669, 9;
	shl.b32 	%r671, %r670, 3;
	add.s32 	%r673, %r645, %r671;
	ld.shared.u32 	%r674, [%r673+2048];
	setp.gt.s32 	%p39, %r674, %r385;
	add.s32 	%r675, %r670, 1;
	selp.b32 	%r1888, %r1885, %r670, %p39;
	selp.b32 	%r1889, %r675, 0, %p39;
$L__BB43_202:
	setp.ge.s32 	%p40, %r1889, %r1888;
	@%p40 bra 	$L__BB43_204;
	mad.lo.s32 	%r676, %r1888, 127, %r1889;
	shr.s32 	%r677, %r676, 7;
	shl.b32 	%r678, %r677, 3;
	add.s32 	%r680, %r645, %r678;
	ld.shared.u32 	%r681, [%r680+2048];
	setp.gt.s32 	%p41, %r681, %r385;
	add.s32 	%r682, %r677, 1;
	selp.b32 	%r1888, %r1888, %r677, %p41;
	selp.b32 	%r1889, %r682, %r1889, %p41;
$L__BB43_204:
	setp.ge.s32 	%p42, %r1889, %r1888;
	@%p42 bra 	$L__BB43_206;
	mad.lo.s32 	%r683, %r1888, 31, %r1889;
	shr.s32 	%r684, %r683, 5;
	shl.b32 	%r685, %r684, 3;
	add.s32 	%r687, %r645, %r685;
	ld.shared.u32 	%r688, [%r687+2048];
	setp.gt.s32 	%p43, %r688, %r385;
	add.s32 	%r689, %r684, 1;
	selp.b32 	%r1888, %r1888, %r684, %p43;
	selp.b32 	%r1889, %r689, %r1889, %p43;
$L__BB43_206:
	setp.ge.s32 	%p44, %r1889, %r1888;
	@%p44 bra 	$L__BB43_208;
	mad.lo.s32 	%r690, %r1888, 15, %r1889;
	shr.s32 	%r691, %r690, 4;
	shl.b32 	%r692, %r691, 3;
	add.s32 	%r694, %r645, %r692;
	ld.shared.u32 	%r695, [%r694+2048];
	setp.gt.s32 	%p45, %r695, %r385;
	add.s32 	%r696, %r691, 1;
	selp.b32 	%r1888, %r1888, %r691, %p45;
	selp.b32 	%r1889, %r696, %r1889, %p45;
$L__BB43_208:
	setp.ge.s32 	%p46, %r1889, %r1888;
	@%p46 bra 	$L__BB43_210;
$L__BB43_209:
	add.s32 	%r698, %r1889, %r1888;
	shr.s32 	%r699, %r698, 1;
	shl.b32 	%r700, %r699, 3;
	add.s32 	%r702, %r645, %r700;
	ld.shared.u32 	%r703, [%r702+2048];
	setp.gt.s32 	%p47, %r703, %r385;
	add.s32 	%r704, %r699, 1;
	selp.b32 	%r1888, %r1888, %r699, %p47;
	selp.b32 	%r1889, %r704, %r1889, %p47;
	setp.lt.s32 	%p48, %r1889, %r1888;
	@%p48 bra 	$L__BB43_209;
$L__BB43_210:
	setp.lt.s32 	%p49, %r383, 1;
	mov.b32 	%r1900, 0;
	mov.u32 	%r1899, %r383;
	@%p49 bra 	$L__BB43_212;
	mul.lo.s32 	%r707, %r383, 511;
	shr.s32 	%r708, %r707, 9;
	shl.b32 	%r709, %r708, 3;
	add.s32 	%r710, %r375, %r709;
	ld.shared.u32 	%r711, [%r710];
	setp.gt.s32 	%p50, %r711, %r385;
	add.s32 	%r712, %r708, 1;
	selp.b32 	%r1899, %r383, %r708, %p50;
	selp.b32 	%r1900, %r712, 0, %p50;
$L__BB43_212:
	setp.ge.s32 	%p51, %r1900, %r1899;
	@%p51 bra 	$L__BB43_214;
	mad.lo.s32 	%r714, %r1899, 127, %r1900;
	shr.s32 	%r715, %r714, 7;
	shl.b32 	%r716, %r715, 3;
	add.s32 	%r717, %r375, %r716;
	ld.shared.u32 	%r718, [%r717];
	setp.gt.s32 	%p52, %r718, %r385;
	add.s32 	%r719, %r715, 1;
	selp.b32 	%r1899, %r1899, %r715, %p52;
	selp.b32 	%r1900, %r719, %r1900, %p52;
$L__BB43_214:
	setp.ge.s32 	%p53, %r1900, %r1899;
	@%p53 bra 	$L__BB43_216;
	mad.lo.s32 	%r720, %r1899, 31, %r1900;
	shr.s32 	%r721, %r720, 5;
	shl.b32 	%r722, %r721, 3;
	add.s32 	%r723, %r375, %r722;
	ld.shared.u32 	%r724, [%r723];
	setp.gt.s32 	%p54, %r724, %r385;
	add.s32 	%r725, %r721, 1;
	selp.b32 	%r1899, %r1899, %r721, %p54;
	selp.b32 	%r1900, %r725, %r1900, %p54;
$L__BB43_216:
	setp.ge.s32 	%p55, %r1900, %r1899;
	@%p55 bra 	$L__BB43_218;
	mad.lo.s32 	%r726, %r1899, 15, %r1900;
	shr.s32 	%r727, %r726, 4;
	shl.b32 	%r728, %r727, 3;
	add.s32 	%r729, %r375, %r728;
	ld.shared.u32 	%r730, [%r729];
	setp.gt.s32 	%p56, %r730, %r385;
	add.s32 	%r731, %r727, 1;
	selp.b32 	%r1899, %r1899, %r727, %p56;
	selp.b32 	%r1900, %r731, %r1900, %p56;
$L__BB43_218:
	setp.ge.s32 	%p57, %r1900, %r1899;
	@%p57 bra 	$L__BB43_220;
$L__BB43_219:
	add.s32 	%r733, %r1900, %r1899;
	shr.s32 	%r734, %r733, 1;
	shl.b32 	%r735, %r734, 3;
	add.s32 	%r736, %r375, %r735;
	ld.shared.u32 	%r737, [%r736];
	setp.gt.s32 	%p58, %r737, %r385;
	add.s32 	%r738, %r734, 1;
	selp.b32 	%r1899, %r1899, %r734, %p58;
	selp.b32 	%r1900, %r738, %r1900, %p58;
	setp.lt.s32 	%p59, %r1900, %r1899;
	@%p59 bra 	$L__BB43_219;
$L__BB43_220:
	sub.s32 	%r741, %r1885, %r1889;
	sub.s32 	%r430, %r383, %r1900;
	add.s32 	%r431, %r430, %r741;
	shr.s32 	%r742, %r431, 1;
	max.s32 	%r432, %r742, %r430;
	add.s32 	%r744, %r1900, %r432;
	add.s32 	%r745, %r744, 1;
	min.s32 	%r746, %r745, %r634;
	sub.s32 	%r1909, %r746, %r383;
	setp.lt.s32 	%p60, %r1909, 1;
	mov.b32 	%r1910, 0;
	@%p60 bra 	$L__BB43_223;
	mov.b32 	%r1910, 0;
$L__BB43_222:
	add.s32 	%r748, %r1910, %r1909;
	shr.s32 	%r749, %r748, 1;
	shl.b32 	%r750, %r749, 3;
	add.s32 	%r751, %r384, %r750;
	ld.shared.u32 	%r752, [%r751];
	setp.gt.s32 	%p61, %r385, %r752;
	add.s32 	%r753, %r749, 1;
	selp.b32 	%r1909, %r749, %r1909, %p61;
	selp.b32 	%r1910, %r1910, %r753, %p61;
	setp.lt.s32 	%p62, %r1910, %r1909;
	@%p62 bra 	$L__BB43_222;
$L__BB43_223:
	add.s32 	%r754, %r430, %r1910;
	min.s32 	%r755, %r754, %r432;
	sub.s32 	%r756, %r431, %r755;
	add.s32 	%r757, %r755, 1;
	setp.eq.s32 	%p63, %r756, %r757;
	setp.lt.s32 	%p64, %r432, %r754;
	and.pred  	%p65, %p63, %p64;
	add.s32 	%r1885, %r756, %r1889;
	selp.u32 	%r1912, 1, 0, %p65;
$L__BB43_224:
	sub.s32 	%r758, %r374, %r1885;
	add.s32 	%r759, %r758, %r1912;
	setp.eq.s32 	%p66, %r313, 0;
	shl.b32 	%r761, %r311, 16;
	or.b32  	%r762, %r761, %r634;
	shl.b32 	%r763, %r1885, 16;
	or.b32  	%r764, %r759, %r763;
	selp.b32 	%r765, %r762, %r764, %p66;
	add.s32 	%r766, %r313, -1;
	selp.b32 	%r767, 511, %r766, %p66;
	shl.b32 	%r768, %r767, 2;
	add.s32 	%r770, %r645, %r768;
	st.shared.u32 	[%r770], %r765;
	bar.sync 	0;
	shl.b32 	%r771, %r313, 2;
	add.s32 	%r772, %r645, %r771;
	ld.shared.u32 	%r773, [%r772];
	shr.s32 	%r443, %r773, 16;
	and.b32  	%r775, %r773, 65535;
	add.s32 	%r1922, %r759, %r311;
	add.s32 	%r445, %r775, %r311;
	shl.b32 	%r776, %r759, 3;
	add.s32 	%r446, %r375, %r776;
	ld.shared.u32 	%r447, [%r446];
	shl.b32 	%r777, %r1885, 3;
	add.s32 	%r778, %r645, %r777;
	add.s32 	%r448, %r778, 2048;
	ld.shared.v2.u32 	{%r451, %r452}, [%r778+2048];
	setp.gt.s32 	%p67, %r447, %r451;
	setp.lt.s32 	%p68, %r1885, %r443;
	setp.lt.s32 	%p69, %r1922, %r445;
	and.pred  	%p70, %p68, %p69;
	setp.eq.s32 	%p71, %r447, %r451;
	and.pred  	%p7, %p70, %p71;
	mov.u32 	%r1913, %r451;
	mov.u32 	%r1914, %r452;
	@%p67 bra 	$L__BB43_226;
	add.s32 	%r1885, %r1885, 1;
	ld.shared.v2.u32 	{%r1913, %r1914}, [%r448+8];
$L__BB43_226:
	setp.gt.s32 	%p72, %r451, %r447;
	mov.u32 	%r1921, %r447;
	@%p72 bra 	$L__BB43_228;
	add.s32 	%r1922, %r1922, 1;
	ld.shared.u32 	%r1921, [%r446+8];
$L__BB43_228:
	setp.gt.s32 	%p73, %r1921, %r1913;
	setp.ge.s32 	%p74, %r1885, %r443;
	setp.ge.s32 	%p75, %r1922, %r445;
	or.pred  	%p76, %p74, %p75;
	setp.ne.s32 	%p77, %r1921, %r1913;
	or.pred  	%p8, %p76, %p77;
	mov.u32 	%r1918, %r1913;
	mov.u32 	%r1919, %r1914;
	@%p73 bra 	$L__BB43_230;
	add.s32 	%r463, %r1885, 1;
	shl.b32 	%r779, %r1885, 3;
	add.s32 	%r781, %r645, %r779;
	ld.shared.v2.u32 	{%r1918, %r1919}, [%r781+2056];
	mov.u32 	%r1885, %r463;
$L__BB43_230:
	setp.gt.s32 	%p78, %r1913, %r1921;
	@%p78 bra 	$L__BB43_232;
	add.s32 	%r469, %r1922, 1;
	shl.b32 	%r782, %r1922, 3;
	add.s32 	%r784, %r645, %r782;
	ld.shared.u32 	%r1921, [%r784+2056];
	mov.u32 	%r1922, %r469;
$L__BB43_232:
	setp.gt.s32 	%p79, %r1921, %r1918;
	setp.ge.s32 	%p80, %r1885, %r443;
	setp.ge.s32 	%p81, %r1922, %r445;
	or.pred  	%p82, %p80, %p81;
	setp.ne.s32 	%p83, %r1921, %r1918;
	or.pred  	%p9, %p82, %p83;
	mov.u32 	%r1923, %r1918;
	mov.u32 	%r1924, %r1919;
	@%p79 bra 	$L__BB43_234;
	add.s32 	%r473, %r1885, 1;
	shl.b32 	%r785, %r1885, 3;
	add.s32 	%r787, %r645, %r785;
	ld.shared.v2.u32 	{%r1923, %r1924}, [%r787+2056];
	mov.u32 	%r1885, %r473;
$L__BB43_234:
	setp.gt.s32 	%p84, %r1918, %r1921;
	@%p84 bra 	$L__BB43_236;
	add.s32 	%r479, %r1922, 1;
	shl.b32 	%r788, %r1922, 3;
	add.s32 	%r790, %r645, %r788;
	ld.shared.u32 	%r1921, [%r790+2056];
	mov.u32 	%r1922, %r479;
$L__BB43_236:
	setp.gt.s32 	%p85, %r1921, %r1923;
	setp.ge.s32 	%p86, %r1885, %r443;
	setp.ge.s32 	%p87, %r1922, %r445;
	or.pred  	%p88, %p86, %p87;
	setp.ne.s32 	%p89, %r1921, %r1923;
	or.pred  	%p10, %p88, %p89;
	mov.u32 	%r1928, %r1923;
	mov.u32 	%r1929, %r1924;
	@%p85 bra 	$L__BB43_238;
	add.s32 	%r483, %r1885, 1;
	shl.b32 	%r791, %r1885, 3;
	add.s32 	%r793, %r645, %r791;
	ld.shared.v2.u32 	{%r1928, %r1929}, [%r793+2056];
	mov.u32 	%r1885, %r483;
$L__BB43_238:
	setp.gt.s32 	%p90, %r1923, %r1921;
	@%p90 bra 	$L__BB43_240;
	add.s32 	%r489, %r1922, 1;
	shl.b32 	%r794, %r1922, 3;
	add.s32 	%r796, %r645, %r794;
	ld.shared.u32 	%r1921, [%r796+2056];
	mov.u32 	%r1922, %r489;
$L__BB43_240:
	setp.gt.s32 	%p91, %r1921, %r1928;
	setp.ge.s32 	%p92, %r1885, %r443;
	setp.ge.s32 	%p93, %r1922, %r445;
	or.pred  	%p94, %p92, %p93;
	setp.ne.s32 	%p95, %r1921, %r1928;
	or.pred  	%p11, %p94, %p95;
	mov.u32 	%r1933, %r1928;
	mov.u32 	%r1934, %r1929;
	@%p91 bra 	$L__BB43_242;
	add.s32 	%r493, %r1885, 1;
	shl.b32 	%r797, %r1885, 3;
	mov.u32 	%r798, _ZN6thrust24THRUST_300001_SM_1000_NS8cuda_cub4core6detail5shmemE;
	add.s32 	%r799, %r798, %r797;
	ld.shared.v2.u32 	{%r1933, %r1934}, [%r799+2056];
	mov.u32 	%r1885, %r493;
$L__BB43_242:
	setp.gt.s32 	%p96, %r1928, %r1921;
	@%p96 bra 	$L__BB43_244;
	add.s32 	%r499, %r1922, 1;
	shl.b32 	%r800, %r1922, 3;
	mov.u32 	%r801, _ZN6thrust24THRUST_300001_SM_1000_NS8cuda_cub4core6detail5shmemE;
	add.s32 	%r802, %r801, %r800;
	ld.shared.u32 	%r1921, [%r802+2056];
	mov.u32 	%r1922, %r499;
$L__BB43_244:
	setp.gt.s32 	%p97, %r1921, %r1933;
	setp.ge.s32 	%p98, %r1885, %r443;
	setp.ge.s32 	%p99, %r1922, %r445;
	or.pred  	%p100, %p98, %p99;
	setp.ne.s32 	%p101, %r1921, %r1933;
	or.pred  	%p12, %p100, %p101;
	mov.u32 	%r1938, %r1933;
	mov.u32 	%r1939, %r1934;
	@%p97 bra 	$L__BB43_246;
	add.s32 	%r503, %r1885, 1;
	shl.b32 	%r803, %r1885, 3;
	mov.u32 	%r804, _ZN6thrust24THRUST_300001_SM_1000_NS8cuda_cub4core6detail5shmemE;
	add.s32 	%r805, %r804, %r803;
	ld.shared.v2.u32 	{%r1938, %r1939}, [%r805+2056];
	mov.u32 	%r1885, %r503;
$L__BB43_246:
	setp.gt.s32 	%p102, %r1933, %r1921;
	@%p102 bra 	$L__BB43_248;
	add.s32 	%r509, %r1922, 1;
	shl.b32 	%r806, %r1922, 3;
	mov.u32 	%r807, _ZN6thrust24THRUST_300001_SM_1000_NS8cuda_cub4core6detail5shmemE;
	add.s32 	%r808, %r807, %r806;
	ld.shared.u32 	%r1921, [%r808+2056];
	mov.u32 	%r1922, %r509;
$L__BB43_248:
	setp.gt.s32 	%p103, %r1921, %r1938;
	mov.u32 	%r1943, %r1938;
	mov.u32 	%r1944, %r1939;
	mov.u32 	%r1950, %r1885;
	@%p103 bra 	$L__BB43_250;
	add.s32 	%r1950, %r1885, 1;
	shl.b32 	%r809, %r1885, 3;
	mov.u32 	%r810, _ZN6thrust24THRUST_300001_SM_1000_NS8cuda_cub4core6detail5shmemE;
	add.s32 	%r811, %r810, %r809;
	ld.shared.v2.u32 	{%r1943, %r1944}, [%r811+2056];
$L__BB43_250:
	setp.gt.s32 	%p104, %r1938, %r1921;
	mov.u32 	%r1951, %r1921;
	mov.u32 	%r1952, %r1922;
	@%p104 bra 	$L__BB43_252;
	add.s32 	%r1952, %r1922, 1;
	shl.b32 	%r812, %r1922, 3;
	mov.u32 	%r813, _ZN6thrust24THRUST_300001_SM_1000_NS8cuda_cub4core6detail5shmemE;
	add.s32 	%r814, %r813, %r812;
	ld.shared.u32 	%r1951, [%r814+2056];
$L__BB43_252:
	setp.gt.s32 	%p105, %r1951, %r1943;
	setp.lt.s32 	%p106, %r1950, %r443;
	setp.lt.s32 	%p107, %r1952, %r445;
	setp.eq.s32 	%p108, %r1951, %r1943;
	selp.b32 	%r815, 128, 0, %p108;
	selp.b32 	%r816, %r815, 0, %p107;
	selp.b32 	%r817, %r816, 0, %p106;
	setp.eq.s32 	%p109, %r1921, %r1938;
	setp.lt.s32 	%p110, %r1922, %r445;
	setp.lt.s32 	%p111, %r1885, %r443;
	selp.b32 	%r818, 64, 0, %p109;
	selp.b32 	%r819, %r818, 0, %p110;
	selp.b32 	%r820, %r819, 0, %p111;
	or.b32  	%r821, %r820, %r817;
	selp.b32 	%r822, 0, 16, %p11;
	selp.b32 	%r823, 0, 8, %p10;
	selp.u32 	%r824, 1, 0, %p7;
	selp.b32 	%r825, 0, 2, %p8;
	or.b32  	%r826, %r825, %r824;
	selp.b32 	%r827, 0, 4, %p9;
	or.b32  	%r828, %r826, %r827;
	or.b32  	%r829, %r828, %r823;
	or.b32  	%r830, %r829, %r822;
	selp.b32 	%r831, 0, 32, %p12;
	or.b32  	%r832, %r830, %r831;
	or.b32  	%r523, %r821, %r832;
	mov.u32 	%r1948, %r1943;
	mov.u32 	%r1949, %r1944;
	@%p105 bra 	$L__BB43_254;
	add.s32 	%r524, %r1950, 1;
	shl.b32 	%r833, %r1950, 3;
	mov.u32 	%r834, _ZN6thrust24THRUST_300001_SM_1000_NS8cuda_cub4core6detail5shmemE;
	add.s32 	%r835, %r834, %r833;
	ld.shared.v2.u32 	{%r1948, %r1949}, [%r835+2056];
	mov.u32 	%r1950, %r524;
$L__BB43_254:
	setp.gt.s32 	%p112, %r1943, %r1951;
	@%p112 bra 	$L__BB43_256;
	add.s32 	%r530, %r1952, 1;
	shl.b32 	%r836, %r1952, 3;
	mov.u32 	%r837, _ZN6thrust24THRUST_300001_SM_1000_NS8cuda_cub4core6detail5shmemE;
	add.s32 	%r838, %r837, %r836;
	ld.shared.u32 	%r1951, [%r838+2056];
	mov.u32 	%r1952, %r530;
$L__BB43_256:
	setp.gt.s32 	%p113, %r1951, %r1948;
	mov.u32 	%r1953, %r1948;
	mov.u32 	%r1954, %r1949;
	mov.u32 	%r1955, %r1950;
	@%p113 bra 	$L__BB43_258;
	add.s32 	%r1955, %r1950, 1;
	shl.b32 	%r839, %r1950, 3;
	mov.u32 	%r840, _ZN6thrust24THRUST_300001_SM_1000_NS8cuda_cub4core6detail5shmemE;
	add.s32 	%r841, %r840, %r839;
	ld.shared.v2.u32 	{%r1953, %r1954}, [%r841+2056];
$L__BB43_258:
	setp.gt.s32 	%p114, %r1948, %r1951;
	mov.u32 	%r1956, %r1951;
	mov.u32 	%r1957, %r1952;
	@%p114 bra 	$L__BB43_260;
	add.s32 	%r1957, %r1952, 1;
	shl.b32 	%r842, %r1952, 3;
	mov.u32 	%r843, _ZN6thrust24THRUST_300001_SM_1000_NS8cuda_cub4core6detail5shmemE;
	add.s32 	%r844, %r843, %r842;
	ld.shared.u32 	%r1956, [%r844+2056];
$L__BB43_260:
	setp.lt.s32 	%p115, %r1955, %r443;
	setp.lt.s32 	%p116, %r1957, %r445;
	setp.eq.s32 	%p117, %r1956, %r1953;
	selp.b32 	%r845, 512, 0, %p117;
	selp.b32 	%r846, %r845, 0, %p116;
	selp.b32 	%r847, %r846, 0, %p115;
	setp.eq.s32 	%p118, %r1951, %r1948;
	setp.lt.s32 	%p119, %r1952, %r445;
	setp.lt.s32 	%p120, %r1950, %r443;
	selp.b32 	%r848, 256, 0, %p118;
	selp.b32 	%r849, %r848, 0, %p119;
	selp.b32 	%r850, %r849, 0, %p120;
	or.b32  	%r851, %r850, %r847;
	or.b32  	%r544, %r851, %r523;
	bar.sync 	0;
	popc.b32 	%r545, %r544;
	setp.ne.s32 	%p121, %r2, 0;
	@%p121 bra 	$L__BB43_264;
	shr.u32 	%r546, %r313, 5;
	// begin inline asm
	mov.u32 %r1043, %laneid;
	// end inline asm
	mov.b32 	%r1046, 1;
	mov.b32 	%r1071, 0;
	mov.b32 	%r1073, -1;
	// begin inline asm
	{  .reg .s32 r0;  .reg .pred p;  shfl.sync.up.b32 r0|p, %r545, %r1046, %r1071, %r1073;  @p add.s32 r0, r0, %r545;  mov.s32 %r1044, r0;}
	// end inline asm
	mov.b32 	%r1052, 2;
	// begin inline asm
	{  .reg .s32 r0;  .reg .pred p;  shfl.sync.up.b32 r0|p, %r1044, %r1052, %r1071, %r1073;  @p add.s32 r0, r0, %r1044;  mov.s32 %r1050, r0;}
	// end inline asm
	mov.b32 	%r1058, 4;
	// begin inline asm
	{  .reg .s32 r0;  .reg .pred p;  shfl.sync.up.b32 r0|p, %r1050, %r1058, %r1071, %r1073;  @p add.s32 r0, r0, %r1050;  mov.s32 %r1056, r0;}
	// end inline asm
	mov.b32 	%r1064, 8;
	// begin inline asm
	{  .reg .s32 r0;  .reg .pred p;  shfl.sync.up.b32 r0|p, %r1056, %r1064, %r1071, %r1073;  @p add.s32 r0, r0, %r1056;  mov.s32 %r1062, r0;}
	// end inline asm
	mov.b32 	%r1070, 16;
	// begin inline asm
	{  .reg .s32 r0;  .reg .pred p;  shfl.sync.up.b32 r0|p, %r1062, %r1070, %r1071, %r1073;  @p add.s32 r0, r0, %r1062;  mov.s32 %r1068, r0;}
	// end inline asm
	setp.ne.s32 	%p170, %r1043, 31;
	@%p170 bra 	$L__BB43_263;
	shl.b32 	%r1074, %r546, 2;
	mov.u32 	%r1075, _ZN6thrust24THRUST_300001_SM_1000_NS8cuda_cub4core6detail5shmemE;
	add.s32 	%r1076, %r1075, %r1074;
	st.shared.u32 	[%r1076], %r1068;
$L__BB43_263:
	bar.sync 	0;
	ld.shared.v4.u32 	{%r1078, %r1079, %r1080, %r1081}, [_ZN6thrust24THRUST_300001_SM_1000_NS8cuda_cub4core6detail5shmemE];
	add.s32 	%r1083, %r1079, %r1078;
	setp.eq.s32 	%p171, %r546, 2;
	selp.b32 	%r1084, %r1083, %r1078, %p171;
	add.s32 	%r1085, %r1083, %r1080;
	setp.eq.s32 	%p172, %r546, 3;
	selp.b32 	%r1086, %r1085, %r1084, %p172;
	add.s32 	%r1087, %r1085, %r1081;
	setp.eq.s32 	%p173, %r546, 4;
	selp.b32 	%r1088, %r1087, %r1086, %p173;
	ld.shared.v4.u32 	{%r1089, %r1090, %r1091, %r1092}, [_ZN6thrust24THRUST_300001_SM_1000_NS8cuda_cub4core6detail5shmemE+16];
	add.s32 	%r1093, %r1087, %r1089;
	setp.eq.s32 	%p174, %r546, 5;
	selp.b32 	%r1094, %r1093, %r1088, %p174;
	add.s32 	%r1095, %r1093, %r1090;
	setp.eq.s32 	%p175, %r546, 6;
	selp.b32 	%r1096, %r1095, %r1094, %p175;
	add.s32 	%r1097, %r1095, %r1091;
	setp.eq.s32 	%p176, %r546, 7;
	selp.b32 	%r1098, %r1097, %r1096, %p176;
	add.s32 	%r1099, %r1097, %r1092;
	setp.eq.s32 	%p177, %r546, 8;
	selp.b32 	%r1100, %r1099, %r1098, %p177;
	ld.shared.v4.u32 	{%r1101, %r1102, %r1103, %r1104}, [_ZN6thrust24THRUST_300001_SM_1000_NS8cuda_cub4core6detail5shmemE+32];
	add.s32 	%r1105, %r1099, %r1101;
	setp.eq.s32 	%p178, %r546, 9;
	selp.b32 	%r1106, %r1105, %r1100, %p178;
	add.s32 	%r1107, %r1105, %r1102;
	setp.eq.s32 	%p179, %r546, 10;
	selp.b32 	%r1108, %r1107, %r1106, %p179;
	add.s32 	%r1109, %r1107, %r1103;
	setp.eq.s32 	%p180, %r546, 11;
	selp.b32 	%r1110, %r1109, %r1108, %p180;
	add.s32 	%r1111, %r1109, %r1104;
	setp.eq.s32 	%p181, %r546, 12;
	selp.b32 	%r1112, %r1111, %r1110, %p181;
	ld.shared.v4.u32 	{%r1113, %r1114, %r1115, %r1116}, [_ZN6thrust24THRUST_300001_SM_1000_NS8cuda_cub4core6detail5shmemE+48];
	add.s32 	%r1117, %r1111, %r1113;
	setp.eq.s32 	%p182, %r546, 13;
	selp.b32 	%r1118, %r1117, %r1112, %p182;
	add.s32 	%r1119, %r1117, %r1114;
	setp.eq.s32 	%p183, %r546, 14;
	selp.b32 	%r1120, %r1119, %r1118, %p183;
	add.s32 	%r1121, %r1119, %r1115;
	setp.eq.s32 	%p184, %r546, 15;
	selp.b32 	%r1122, %r1121, %r1120, %p184;
	add.s32 	%r1968, %r1121, %r1116;
	setp.lt.u32 	%p185, %r313, 32;
	selp.b32 	%r1123, 0, %r1122, %p185;
	setp.eq.s32 	%p186, %r1043, 0;
	sub.s32 	%r1124, %r1068, %r545;
	selp.b32 	%r1125, 0, %r1124, %p186;
	add.s32 	%r1965, %r1123, %r1125;
	mov.b32 	%r1969, 0;
	bra.uni 	$L__BB43_294;
$L__BB43_264:
	// begin inline asm
	mov.u32 %r852, %laneid;
	// end inline asm
	mov.b32 	%r855, 1;
	mov.b32 	%r880, 0;
	mov.b32 	%r882, -1;
	// begin inline asm
	{  .reg .s32 r0;  .reg .pred p;  shfl.sync.up.b32 r0|p, %r545, %r855, %r880, %r882;  @p add.s32 r0, r0, %r545;  mov.s32 %r853, r0;}
	// end inline asm
	mov.b32 	%r861, 2;
	// begin inline asm
	{  .reg .s32 r0;  .reg .pred p;  shfl.sync.up.b32 r0|p, %r853, %r861, %r880, %r882;  @p add.s32 r0, r0, %r853;  mov.s32 %r859, r0;}
	// end inline asm
	mov.b32 	%r867, 4;
	// begin inline asm
	{  .reg .s32 r0;  .reg .pred p;  shfl.sync.up.b32 r0|p, %r859, %r867, %r880, %r882;  @p add.s32 r0, r0, %r859;  mov.s32 %r865, r0;}
	// end inline asm
	mov.b32 	%r873, 8;
	// begin inline asm
	{  .reg .s32 r0;  .reg .pred p;  shfl.sync.up.b32 r0|p, %r865, %r873, %r880, %r882;  @p add.s32 r0, r0, %r865;  mov.s32 %r871, r0;}
	// end inline asm
	mov.b32 	%r879, 16;
	// begin inline asm
	{  .reg .s32 r0;  .reg .pred p;  shfl.sync.up.b32 r0|p, %r871, %r879, %r880, %r882;  @p add.s32 r0, r0, %r871;  mov.s32 %r877, r0;}
	// end inline asm
	setp.ne.s32 	%p122, %r852, 31;
	@%p122 bra 	$L__BB43_266;
	shr.u32 	%r883, %r313, 3;
	and.b32  	%r884, %r883, 124;
	mov.u32 	%r885, _ZN6thrust24THRUST_300001_SM_1000_NS8cuda_cub4core6detail5shmemE;
	add.s32 	%r886, %r885, %r884;
	st.shared.u32 	[%r886], %r877;
$L__BB43_266:
	sub.s32 	%r887, %r877, %r545;
	bar.sync 	0;
	ld.shared.v4.u32 	{%r888, %r889, %r890, %r891}, [_ZN6thrust24THRUST_300001_SM_1000_NS8cuda_cub4core6detail5shmemE];
	shr.u32 	%r892, %r313, 5;
	add.s32 	%r893, %r889, %r888;
	setp.eq.s32 	%p123, %r892, 2;
	selp.b32 	%r894, %r893, %r888, %p123;
	add.s32 	%r895, %r893, %r890;
	setp.eq.s32 	%p124, %r892, 3;
	selp.b32 	%r896, %r895, %r894, %p124;
	add.s32 	%r897, %r895, %r891;
	setp.eq.s32 	%p125, %r892, 4;
	selp.b32 	%r898, %r897, %r896, %p125;
	ld.shared.v4.u32 	{%r899, %r900, %r901, %r902}, [_ZN6thrust24THRUST_300001_SM_1000_NS8cuda_cub4core6detail5shmemE+16];
	add.s32 	%r903, %r897, %r899;
	setp.eq.s32 	%p126, %r892, 5;
	selp.b32 	%r904, %r903, %r898, %p126;
	add.s32 	%r905, %r903, %r900;
	setp.eq.s32 	%p127, %r892, 6;
	selp.b32 	%r906, %r905, %r904, %p127;
	add.s32 	%r907, %r905, %r901;
	setp.eq.s32 	%p128, %r892, 7;
	selp.b32 	%r908, %r907, %r906, %p128;
	add.s32 	%r909, %r907, %r902;
	setp.eq.s32 	%p129, %r892, 8;
	selp.b32 	%r910, %r909, %r908, %p129;
	ld.shared.v4.u32 	{%r911, %r912, %r913, %r914}, [_ZN6thrust24THRUST_300001_SM_1000_NS8cuda_cub4core6detail5shmemE+32];
	add.s32 	%r915, %r909, %r911;
	setp.eq.s32 	%p130, %r892, 9;
	selp.b32 	%r916, %r915, %r910, %p130;
	add.s32 	%r917, %r915, %r912;
	setp.eq.s32 	%p131, %r892, 10;
	selp.b32 	%r918, %r917, %r916, %p131;
	add.s32 	%r919, %r917, %r913;
	setp.eq.s32 	%p132, %r892, 11;
	selp.b32 	%r920, %r919, %r918, %p132;
	add.s32 	%r921, %r919, %r914;
	setp.eq.s32 	%p133, %r892, 12;
	selp.b32 	%r922, %r921, %r920, %p133;
	ld.shared.v4.u32 	{%r923, %r924, %r925, %r926}, [_ZN6thrust24THRUST_300001_SM_1000_NS8cuda_cub4core6detail5shmemE+48];
	add.s32 	%r927, %r921, %r923;
	setp.eq.s32 	%p134, %r892, 13;
	selp.b32 	%r928, %r927, %r922, %p134;
	add.s32 	%r929, %r927, %r924;
	setp.eq.s32 	%p135, %r892, 14;
	selp.b32 	%r930, %r929, %r928, %p135;
	add.s32 	%r931, %r929, %r925;
	setp.eq.s32 	%p136, %r892, 15;
	selp.b32 	%r932, %r931, %r930, %p136;
	add.s32 	%r553, %r931, %r926;
	setp.gt.u32 	%p137, %r313, 31;
	setp.lt.u32 	%p138, %r313, 32;
	setp.eq.s32 	%p139, %r852, 0;
	selp.b32 	%r933, 0, %r887, %p139;
	add.s32 	%r1965, %r932, %r933;
	selp.b32 	%r555, %r887, %r1965, %p138;
	@%p137 bra 	$L__BB43_291;
	setp.ne.s32 	%p140, %r313, 0;
	mul.wide.u32 	%rd48, %r2, 8;
	add.s64 	%rd22, %rd2, %rd48;
	@%p140 bra 	$L__BB43_269;
	st.shared.u32 	[_ZN6thrust24THRUST_300001_SM_1000_NS8cuda_cub4core6detail5shmemE+108], %r553;
	add.s64 	%rd49, %rd22, 256;
	mov.b32 	%r934, 100;
	// begin inline asm
	st.relaxed.gpu.v2.u32 [%rd49], {%r934, %r553};
	// end inline asm
$L__BB43_269:
	mov.u32 	%r936, %nctaid.x;
	setp.gt.u32 	%p141, %r936, 499;
	@%p141 bra 	$L__BB43_271;
	membar.cta;
	bra.uni 	$L__BB43_272;
$L__BB43_271:
	mov.b32 	%r937, 450;
	// begin inline asm
	nanosleep.u32 %r937;
	// end inline asm
$L__BB43_272:
	mul.wide.u32 	%rd51, %r313, 8;
	xor.b64  	%rd52, %rd51, -8;
	add.s64 	%rd53, %rd22, %rd52;
	add.s64 	%rd50, %rd53, 256;
	// begin inline asm
	ld.relaxed.gpu.v2.u32 {%r1963, %r1959}, [%rd50];
	// end inline asm
$L__BB43_273:
	setp.eq.s32 	%p142, %r1963, 99;
	mov.b32 	%r940, -1;
	vote.sync.any.pred 	%p143, %p142, %r940;
	not.pred 	%p144, %p143;
	@%p144 bra 	$L__BB43_278;
	setp.gt.u32 	%p169, %r936, 499;
	@%p169 bra 	$L__BB43_276;
	membar.cta;
	bra.uni 	$L__BB43_277;
$L__BB43_276:
	mov.b32 	%r1040, 350;
	// begin inline asm
	nanosleep.u32 %r1040;
	// end inline asm
$L__BB43_277:
	// begin inline asm
	ld.relaxed.gpu.v2.u32 {%r1963, %r1959}, [%rd50];
	// end inline asm
	bra.uni 	$L__BB43_273;
$L__BB43_278:
	setp.eq.s32 	%p145, %r1963, 101;
	mov.b32 	%r967, -1;
	vote.sync.ballot.b32 	%r968, %p145, %r967;
	// begin inline asm
	mov.u32 %r942, %lanemask_ge;
	// end inline asm
	and.b32  	%r969, %r968, %r942;
	or.b32  	%r970, %r969, -2147483648;
	add.s32 	%r971, %r970, -1;
	not.b32 	%r972, %r970;
	and.b32  	%r973, %r972, %r971;
	popc.b32 	%r946, %r973;
	mov.b32 	%r945, 1;
	// begin inline asm
	shfl.sync.down.b32 %r943, %r1959, %r945, %r946, %r967;
	// end inline asm
	setp.lt.s32 	%p147, %r852, %r946;
	selp.b32 	%r974, %r943, 0, %p147;
	add.s32 	%r949, %r974, %r1959;
	mov.b32 	%r950, 2;
	// begin inline asm
	shfl.sync.down.b32 %r948, %r949, %r950, %r946, %r967;
	// end inline asm
	add.s32 	%r975, %r852, 2;
	setp.gt.s32 	%p148, %r975, %r946;
	selp.b32 	%r976, 0, %r948, %p148;
	add.s32 	%r954, %r949, %r976;
	mov.b32 	%r955, 4;
	// begin inline asm
	shfl.sync.down.b32 %r953, %r954, %r955, %r946, %r967;
	// end inline asm
	add.s32 	%r977, %r852, 4;
	setp.gt.s32 	%p149, %r977, %r946;
	selp.b32 	%r978, 0, %r953, %p149;
	add.s32 	%r959, %r954, %r978;
	mov.b32 	%r960, 8;
	// begin inline asm
	shfl.sync.down.b32 %r958, %r959, %r960, %r946, %r967;
	// end inline asm
	add.s32 	%r979, %r852, 8;
	setp.gt.s32 	%p150, %r979, %r946;
	selp.b32 	%r980, 0, %r958, %p150;
	add.s32 	%r964, %r959, %r980;
	mov.b32 	%r965, 16;
	// begin inline asm
	shfl.sync.down.b32 %r963, %r964, %r965, %r946, %r967;
	// end inline asm
	add.s32 	%r981, %r852, 16;
	setp.gt.s32 	%p151, %r981, %r946;
	selp.b32 	%r982, 0, %r963, %p151;
	add.s32 	%r1960, %r964, %r982;
	not.b32 	%r983, %r313;
	mov.u32 	%r984, %ctaid.x;
	add.s32 	%r1962, %r984, %r983;
	add.s64 	%rd23, %rd2, 256;
$L__BB43_279:
	setp.ne.s32 	%p152, %r1963, 101;
	mov.b32 	%r985, -1;
	vote.sync.all.pred 	%p153, %p152, %r985;
	not.pred 	%p154, %p153;
	@%p154 bra 	$L__BB43_287;
	mul.wide.s32 	%rd56, %r1962, 8;
	add.s64 	%rd57, %rd23, %rd56;
	add.s64 	%rd55, %rd57, -256;
	// begin inline asm
	ld.relaxed.gpu.v2.u32 {%r1963, %r1964}, [%rd55];
	// end inline asm
$L__BB43_281:
	setp.eq.s32 	%p158, %r1963, 99;
	mov.b32 	%r992, -1;
	vote.sync.any.pred 	%p159, %p158, %r992;
	not.pred 	%p160, %p159;
	@%p160 bra 	$L__BB43_286;
	mov.u32 	%r1035, %nctaid.x;
	setp.gt.u32 	%p168, %r1035, 499;
	@%p168 bra 	$L__BB43_284;
	membar.cta;
	bra.uni 	$L__BB43_285;
$L__BB43_284:
	mov.b32 	%r1036, 350;
	// begin inline asm
	nanosleep.u32 %r1036;
	// end inline asm
$L__BB43_285:
	// begin inline asm
	ld.relaxed.gpu.v2.u32 {%r1963, %r1964}, [%rd55];
	// end inline asm
	bra.uni 	$L__BB43_281;
$L__BB43_286:
	setp.eq.s32 	%p161, %r1963, 101;
	mov.b32 	%r1018, -1;
	vote.sync.ballot.b32 	%r1019, %p161, %r1018;
	and.b32  	%r1020, %r1019, %r942;
	or.b32  	%r1021, %r1020, -2147483648;
	add.s32 	%r1022, %r1021, -1;
	not.b32 	%r1023, %r1021;
	and.b32  	%r1024, %r1023, %r1022;
	popc.b32 	%r997, %r1024;
	mov.b32 	%r996, 1;
	// begin inline asm
	shfl.sync.down.b32 %r994, %r1964, %r996, %r997, %r1018;
	// end inline asm
	setp.lt.s32 	%p163, %r852, %r997;
	selp.b32 	%r1025, %r994, 0, %p163;
	add.s32 	%r1000, %r1025, %r1964;
	mov.b32 	%r1001, 2;
	// begin inline asm
	shfl.sync.down.b32 %r999, %r1000, %r1001, %r997, %r1018;
	// end inline asm
	add.s32 	%r1026, %r852, 2;
	setp.gt.s32 	%p164, %r1026, %r997;
	selp.b32 	%r1027, 0, %r999, %p164;
	add.s32 	%r1005, %r1000, %r1027;
	mov.b32 	%r1006, 4;
	// begin inline asm
	shfl.sync.down.b32 %r1004, %r1005, %r1006, %r997, %r1018;
	// end inline asm
	add.s32 	%r1028, %r852, 4;
	setp.gt.s32 	%p165, %r1028, %r997;
	selp.b32 	%r1029, 0, %r1004, %p165;
	add.s32 	%r1010, %r1005, %r1029;
	mov.b32 	%r1011, 8;
	// begin inline asm
	shfl.sync.down.b32 %r1009, %r1010, %r1011, %r997, %r1018;
	// end inline asm
	add.s32 	%r1030, %r852, 8;
	setp.gt.s32 	%p166, %r1030, %r997;
	selp.b32 	%r1031, 0, %r1009, %p166;
	add.s32 	%r1015, %r1010, %r1031;
	mov.b32 	%r1016, 16;
	// begin inline asm
	shfl.sync.down.b32 %r1014, %r1015, %r1016, %r997, %r1018;
	// end inline asm
	add.s32 	%r1032, %r852, 16;
	setp.gt.s32 	%p167, %r1032, %r997;
	selp.b32 	%r1033, 0, %r1014, %p167;
	add.s32 	%r1034, %r1033, %r1960;
	add.s32 	%r1960, %r1034, %r1015;
	add.s32 	%r1962, %r1962, -32;
	bra.uni 	$L__BB43_279;
$L__BB43_287:
	setp.ne.s32 	%p155, %r313, 0;
	@%p155 bra 	$L__BB43_289;
	add.s32 	%r988, %r1960, %r553;
	add.s64 	%rd54, %rd22, 256;
	mov.b32 	%r987, 101;
	// begin inline asm
	st.relaxed.gpu.v2.u32 [%rd54], {%r987, %r988};
	// end inline asm
	st.shared.u32 	[_ZN6thrust24THRUST_300001_SM_1000_NS8cuda_cub4core6detail5shmemE+100], %r1960;
	st.shared.u32 	[_ZN6thrust24THRUST_300001_SM_1000_NS8cuda_cub4core6detail5shmemE+104], %r988;
$L__BB43_289:
	setp.ne.s32 	%p156, %r852, 0;
	mov.u32 	%r1965, %r555;
	@%p156 bra 	$L__BB43_291;
	st.shared.u32 	[_ZN6thrust24THRUST_300001_SM_1000_NS8cuda_cub4core6detail5shmemE+80], %r1960;
	mov.u32 	%r1965, %r1960;
$L__BB43_291:
	setp.eq.s32 	%p157, %r313, 0;
	bar.sync 	0;
	@%p157 bra 	$L__BB43_293;
	ld.shared.u32 	%r989, [_ZN6thrust24THRUST_300001_SM_1000_NS8cuda_cub4core6detail5shmemE+80];
	add.s32 	%r1965, %r989, %r1965;
$L__BB43_293:
	ld.shared.u32 	%r1968, [_ZN6thrust24THRUST_300001_SM_1000_NS8cuda_cub4core6detail5shmemE+108];
	ld.shared.u32 	%r1969, [_ZN6thrust24THRUST_300001_SM_1000_NS8cuda_cub4core6detail5shmemE+100];
$L__BB43_294:
	bar.sync 	0;
	sub.s32 	%r1971, %r1965, %r1969;
	not.pred 	%p187, %p7;
	@%p187 bra 	$L__BB43_296;
	add.s32 	%r589, %r1971, 1;
	shl.b32 	%r1126, %r1971, 3;
	mov.u32 	%r1127, _ZN6thrust24THRUST_300001_SM_1000_NS8cuda_cub4core6detail5shmemE;
	add.s32 	%r1128, %r1127, %r1126;
	st.shared.v2.u32 	[%r1128+2048], {%r447, %r452};
	mov.u32 	%r1971, %r589;
$L__BB43_296:
	@%p8 bra 	$L__BB43_298;
	add.s32 	%r591, %r1971, 1;
	shl.b32 	%r1129, %r1971, 3;
	mov.u32 	%r1130, _ZN6thrust24THRUST_300001_SM_1000_NS8cuda_cub4core6detail5shmemE;
	add.s32 	%r1131, %r1130, %r1129;
	st.shared.v2.u32 	[%r1131+2048], {%r1913, %r1914};
	mov.u32 	%r1971, %r591;
$L__BB43_298:
	@%p9 bra 	$L__BB43_300;
	add.s32 	%r593, %r1971, 1;
	shl.b32 	%r1132, %r1971, 3;
	mov.u32 	%r1133, _ZN6thrust24THRUST_300001_SM_1000_NS8cuda_cub4core6detail5shmemE;
	add.s32 	%r1134, %r1133, %r1132;
	st.shared.v2.u32 	[%r1134+2048], {%r1918, %r1919};
	mov.u32 	%r1971, %r593;
$L__BB43_300:
	@%p10 bra 	$L__BB43_302;
	add.s32 	%r595, %r1971, 1;
	shl.b32 	%r1135, %r1971, 3;
	mov.u32 	%r1136, _ZN6thrust24THRUST_300001_SM_1000_NS8cuda_cub4core6detail5shmemE;
	add.s32 	%r1137, %r1136, %r1135;
	st.shared.v2.u32 	[%r1137+2048], {%r1923, %r1924};
	mov.u32 	%r1971, %r595;
$L__BB43_302:
	@%p11 bra 	$L__BB43_304;
	add.s32 	%r597, %r1971, 1;
	shl.b32 	%r1138, %r1971, 3;
	mov.u32 	%r1139, _ZN6thrust24THRUST_300001_SM_1000_NS8cuda_cub4core6detail5shmemE;
	add.s32 	%r1140, %r1139, %r1138;
	st.shared.v2.u32 	[%r1140+2048], {%r1928, %r1929};
	mov.u32 	%r1971, %r597;
$L__BB43_304:
	@%p12 bra 	$L__BB43_306;
	add.s32 	%r599, %r1971, 1;
	shl.b32 	%r1141, %r1971, 3;
	mov.u32 	%r1142, _ZN6thrust24THRUST_300001_SM_1000_NS8cuda_cub4core6detail5shmemE;
	add.s32 	%r1143, %r1142, %r1141;
	st.shared.v2.u32 	[%r1143+2048], {%r1933, %r1934};
	mov.u32 	%r1971, %r599;
$L__BB43_306:
	and.b32  	%r1144, %r523, 64;
	setp.eq.s32 	%p188, %r1144, 0;
	@%p188 bra 	$L__BB43_308;
	add.s32 	%r601, %r1971, 1;
	shl.b32 	%r1145, %r1971, 3;
	mov.u32 	%r1146, _ZN6thrust24THRUST_300001_SM_1000_NS8cuda_cub4core6detail5shmemE;
	add.s32 	%r1147, %r1146, %r1145;
	st.shared.v2.u32 	[%r1147+2048], {%r1938, %r1939};
	mov.u32 	%r1971, %r601;
$L__BB43_308:
	and.b32  	%r1148, %r523, 128;
	setp.eq.s32 	%p189, %r1148, 0;
	@%p189 bra 	$L__BB43_310;
	add.s32 	%r603, %r1971, 1;
	shl.b32 	%r1149, %r1971, 3;
	mov.u32 	%r1150, _ZN6thrust24THRUST_300001_SM_1000_NS8cuda_cub4core6detail5shmemE;
	add.s32 	%r1151, %r1150, %r1149;
	st.shared.v2.u32 	[%r1151+2048], {%r1943, %r1944};
	mov.u32 	%r1971, %r603;
$L__BB43_310:
	and.b32  	%r1152, %r544, 256;
	setp.eq.s32 	%p190, %r1152, 0;
	@%p190 bra 	$L__BB43_312;
	add.s32 	%r605, %r1971, 1;
	shl.b32 	%r1153, %r1971, 3;
	mov.u32 	%r1154, _ZN6thrust24THRUST_300001_SM_1000_NS8cuda_cub4core6detail5shmemE;
	add.s32 	%r1155, %r1154, %r1153;
	st.shared.v2.u32 	[%r1155+2048], {%r1948, %r1949};
	mov.u32 	%r1971, %r605;
$L__BB43_312:
	and.b32  	%r1156, %r544, 512;
	setp.eq.s32 	%p191, %r1156, 0;
	@%p191 bra 	$L__BB43_314;
	shl.b32 	%r1157, %r1971, 3;
	mov.u32 	%r1158, _ZN6thrust24THRUST_300001_SM_1000_NS8cuda_cub4core6detail5shmemE;
	add.s32 	%r1159, %r1158, %r1157;
	st.shared.v2.u32 	[%r1159+2048], {%r1953, %r1954};
$L__BB43_314:
	bar.sync 	0;
	setp.ge.s32 	%p192, %r313, %r1968;
	@%p192 bra 	$L__BB43_321;
	cvta.to.global.u64 	%rd24, %rd28;
	cvta.to.global.u64 	%rd25, %rd29;
	not.b32 	%r1160, %r313;
	add.s32 	%r607, %r1968, %r1160;
	and.b32  	%r1161, %r607, 1536;
	setp.eq.s32 	%p193, %r1161, 1536;
	mov.u32 	%r1985, %r313;
	@%p193 bra 	$L__BB43_318;
	shr.u32 	%r1162, %r607, 9;
	add.s32 	%r1163, %r1162, 1;
	and.b32  	%r1164, %r1163, 3;
	add.s32 	%r1981, %r313, %r1969;
	shl.b32 	%r1165, %r313, 3;
	mov.u32 	%r1166, _ZN6thrust24THRUST_300001_SM_1000_NS8cuda_cub4core6detail5shmemE;
	add.s32 	%r1167, %r1165, %r1166;
	add.s32 	%r1980, %r1167, 2048;
	neg.s32 	%r1979, %r1164;
	shl.b32 	%r1168, %r1163, 9;
	and.b32  	%r1169, %r1168, 1536;
	add.s32 	%r1985, %r313, %r1169;
$L__BB43_317:
	.pragma "nounroll";
	mul.wide.s32 	%rd65, %r1981, 4;
	add.s64 	%rd66, %rd25, %rd65;
	add.s64 	%rd67, %rd24, %rd65;
	ld.shared.v2.u32 	{%r1170, %r1171}, [%r1980];
	st.global.u32 	[%rd67], %r1170;
	st.global.u32 	[%rd66], %r1171;
	add.s32 	%r1981, %r1981, 512;
	add.s32 	%r1980, %r1980, 4096;
	add.s32 	%r1979, %r1979, 1;
	setp.ne.s32 	%p194, %r1979, 0;
	@%p194 bra 	$L__BB43_317;
$L__BB43_318:
	setp.lt.u32 	%p195, %r607, 1536;
	@%p195 bra 	$L__BB43_321;
	add.s64 	%rd26, %rd24, 4096;
	add.s32 	%r1984, %r1985, %r1969;
	add.s64 	%rd27, %rd25, 4096;
	shl.b32 	%r1172, %r1985, 3;
	mov.u32 	%r1173, _ZN6thrust24THRUST_300001_SM_1000_NS8cuda_cub4core6detail5shmemE;
	add.s32 	%r1174, %r1172, %r1173;
	add.s32 	%r1983, %r1174, 10240;
$L__BB43_320:
	mul.wide.s32 	%rd68, %r1984, 4;
	add.s64 	%rd69, %rd26, %rd68;
	add.s64 	%rd70, %rd27, %rd68;
	ld.shared.v2.u32 	{%r1175, %r1176}, [%r1983+-8192];
	st.global.u32 	[%rd69+-4096], %r1175;
	st.global.u32 	[%rd70+-4096], %r1176;
	ld.shared.v2.u32 	{%r1177, %r1178}, [%r1983+-4096];
	st.global.u32 	[%rd69+-2048], %r1177;
	st.global.u32 	[%rd70+-2048], %r1178;
	ld.shared.v2.u32 	{%r1179, %r1180}, [%r1983];
	st.global.u32 	[%rd69], %r1179;
	st.global.u32 	[%rd70], %r1180;
	ld.shared.v2.u32 	{%r1181, %r1182}, [%r1983+4096];
	st.global.u32 	[%rd69+2048], %r1181;
	st.global.u32 	[%rd70+2048], %r1182;
	add.s32 	%r1985, %r1985, 2048;
	add.s32 	%r1984, %r1984, 2048;
	add.s32 	%r1983, %r1983, 16384;
	setp.lt.s32 	%p196, %r1985, %r1968;
	@%p196 bra 	$L__BB43_320;
$L__BB43_321:
	setp.ne.s32 	%p197, %r313, 0;
	@%p197 bra 	$L__BB43_323;
	ld.param.u64 	%rd108, [_ZN6thrust24THRUST_300001_SM_1000_NS8cuda_cub4core6detail13_kernel_agentINS1_16__set_operations10SetOpAgentINS0_12zip_iteratorIN4cuda3std3__45tupleIJNS0_6detail15normal_iteratorINS0_10device_ptrIiEEEESG_EEEEENS7_INSB_IJSG_NS0_17constant_iteratorIiNS0_11use_defaultESK_EEEEEEEPNSB_IJiiEEESP_SI_SP_iNSC_13compare_firstINSA_7greaterIiEEEENS5_23serial_set_intersectionENSA_17integral_constantIbLb0EEEEEJSI_SN_SP_SP_iiSI_SP_ST_SU_PNSA_4pairIiiEEPmN3cub18CUB_300001_SM_100013ScanTileStateIiLb1EEEEEEvDpT0__param_11];
	add.s32 	%r1183, %r1969, %r1968;
	cvt.s64.s32 	%rd71, %r1183;
	cvta.to.global.u64 	%rd72, %rd108;
	st.global.u64 	[%rd72], %rd71;
$L__BB43_323:
	ret;

}
	// .globl	_ZN6thrust24THRUST_300001_SM_1000_NS8cuda_cub4core6detail13_kernel_agentINS1_16__set_operations14PartitionAgentINS0_12zip_iteratorIN4cuda3std3__45tupleIJNS0_6detail15normal_iteratorINS0_10device_ptrIiEEEESG_EEEEENS7_INSB_IJSG_NS0_17constant_iteratorIiNS0_11use_defaultESK_EEEEEEElNSC_13compare_firstINSA_7greaterIiEEEEEEJSI_SN_lllPNSA_4pairIllEESR_iEEEvDpT0_
.visible .entry _ZN6thrust24THRUST_300001_SM_1000_NS8cuda_cub4core6detail13_kernel_agentINS1_16__set_operations14PartitionAgentINS0_12zip_iteratorIN4cuda3std3__45tupleIJNS0_6detail15normal_iteratorINS0_10device_ptrIiEEEESG_EEEEENS7_INSB_IJSG_NS0_17constant_iteratorIiNS0_11use_defaultESK_EEEEEEElNSC_13compare_firstINSA_7greaterIiEEEEEEJSI_SN_lllPNSA_4pairIllEESR_iEEEvDpT0_(
	.param .align 8 .b8 _ZN6thrust24THRUST_300001_SM_1000_NS8cuda_cub4core6detail13_kernel_agentINS1_16__set_operations14PartitionAgentINS0_12zip_iteratorIN4cuda3std3__45tupleIJNS0_6detail15normal_iteratorINS0_10device_ptrIiEEEESG_EEEEENS7_INSB_IJSG_NS0_17constant_iteratorIiNS0_11use_defaultESK_EEEEEEElNSC_13compare_firstINSA_7greaterIiEEEEEEJSI_SN_lllPNSA_4pairIllEESR_iEEEvDpT0__param_0[16],
	.param .align 8 .b8 _ZN6thrust24THRUST_300001_SM_1000_NS8cuda_cub4core6detail13_kernel_agentINS1_16__set_operations14PartitionAgentINS0_12zip_iteratorIN4cuda3std3__45tupleIJNS0_6detail15normal_iteratorINS0_10device_ptrIiEEEESG_EEEEENS7_INSB_IJSG_NS0_17constant_iteratorIiNS0_11use_defaultESK_EEEEEEElNSC_13compare_firstINSA_7greaterIiEEEEEEJSI_SN_lllPNSA_4pairIllEESR_iEEEvDpT0__param_1[24],
	.param .u64 _ZN6thrust24THRUST_300001_SM_1000_NS8cuda_cub4core6detail13_kernel_agentINS1_16__set_operations14PartitionAgentINS0_12zip_iteratorIN4cuda3std3__45tupleIJNS0_6detail15normal_iteratorINS0_10device_ptrIiEEEESG_EEEEENS7_INSB_IJSG_NS0_17constant_iteratorIiNS0_11use_defaultESK_EEEEEEElNSC_13compare_firstINSA_7greaterIiEEEEEEJSI_SN_lllPNSA_4pairIllEESR_iEEEvDpT0__param_2,
	.param .u64 _ZN6thrust24THRUST_300001_SM_1000_NS8cuda_cub4core6detail13_kernel_agentINS1_16__set_operations14PartitionAgentINS0_12zip_iteratorIN4cuda3std3__45tupleIJNS0_6detail15normal_iteratorINS0_10device_ptrIiEEEESG_EEEEENS7_INSB_IJSG_NS0_17constant_iteratorIiNS0_11use_defaultESK_EEEEEEElNSC_13compare_firstINSA_7greaterIiEEEEEEJSI_SN_lllPNSA_4pairIllEESR_iEEEvDpT0__param_3,
	.param .u64 _ZN6thrust24THRUST_300001_SM_1000_NS8cuda_cub4core6detail13_kernel_agentINS1_16__set_operations14PartitionAgentINS0_12zip_iteratorIN4cuda3std3__45tupleIJNS0_6detail15normal_iteratorINS0_10device_ptrIiEEEESG_EEEEENS7_INSB_IJSG_NS0_17constant_iteratorIiNS0_11use_defaultESK_EEEEEEElNSC_13compare_firstINSA_7greaterIiEEEEEEJSI_SN_lllPNSA_4pairIllEESR_iEEEvDpT0__param_4,
	.param .u64 .ptr .align 1 _ZN6thrust24THRUST_300001_SM_1000_NS8cuda_cub4core6detail13_kernel_agentINS1_16__set_operations14PartitionAgentINS0_12zip_iteratorIN4cuda3std3__45tupleIJNS0_6detail15normal_iteratorINS0_10device_ptrIiEEEESG_EEEEENS7_INSB_IJSG_NS0_17constant_iteratorIiNS0_11use_defaultESK_EEEEEEElNSC_13compare_firstINSA_7greaterIiEEEEEEJSI_SN_lllPNSA_4pairIllEESR_iEEEvDpT0__param_5,
	.param .align 1 .b8 _ZN6thrust24THRUST_300001_SM_1000_NS8cuda_cub4core6detail13_kernel_agentINS1_16__set_operations14PartitionAgentINS0_12zip_iteratorIN4cuda3std3__45tupleIJNS0_6detail15normal_iteratorINS0_10device_ptrIiEEEESG_EEEEENS7_INSB_IJSG_NS0_17constant_iteratorIiNS0_11use_defaultESK_EEEEEEElNSC_13compare_firstINSA_7greaterIiEEEEEEJSI_SN_lllPNSA_4pairIllEESR_iEEEvDpT0__param_6[1],
	.param .u32 _ZN6thrust24THRUST_300001_SM_1000_NS8cuda_cub4core6detail13_kernel_agentINS1_16__set_operations14PartitionAgentINS0_12zip_iteratorIN4cuda3std3__45tupleIJNS0_6detail15normal_iteratorINS0_10device_ptrIiEEEESG_EEEEENS7_INSB_IJSG_NS0_17constant_iteratorIiNS0_11use_defaultESK_EEEEEEElNSC_13compare_firstINSA_7greaterIiEEEEEEJSI_SN_lllPNSA_4pairIllEESR_iEEEvDpT0__param_7
)
.maxntid 256
{
	.reg .pred 	%p<34>;
	.reg .b16 	%rs<5>;
	.reg .b32 	%r<26>;
	.reg .b64 	%rd<191>;

	ld.param.u64 	%rd69, [_ZN6thrust24THRUST_300001_SM_1000_NS8cuda_cub4core6detail13_kernel_agentINS1_16__set_operations14PartitionAgentINS0_12zip_iteratorIN4cuda3std3__45tupleIJNS0_6detail15normal_iteratorINS0_10device_ptrIiEEEESG_EEEEENS7_INSB_IJSG_NS0_17constant_iteratorIiNS0_11use_defaultESK_EEEEEEElNSC_13compare_firstINSA_7greaterIiEEEEEEJSI_SN_lllPNSA_4pairIllEESR_iEEEvDpT0__param_1];
	ld.param.u64 	%rd67, [_ZN6thrust24THRUST_300001_SM_1000_NS8cuda_cub4core6detail13_kernel_agentINS1_16__set_operations14PartitionAgentINS0_12zip_iteratorIN4cuda3std3__45tupleIJNS0_6detail15normal_iteratorINS0_10device_ptrIiEEEESG_EEEEENS7_INSB_IJSG_NS0_17constant_iteratorIiNS0_11use_defaultESK_EEEEEEElNSC_13compare_firstINSA_7greaterIiEEEEEEJSI_SN_lllPNSA_4pairIllEESR_iEEEvDpT0__param_0];
	ld.param.u64 	%rd71, [_ZN6thrust24THRUST_300001_SM_1000_NS8cuda_cub4core6detail13_kernel_agentINS1_16__set_operations14PartitionAgentINS0_12zip_iteratorIN4cuda3std3__45tupleIJNS0_6detail15normal_iteratorINS0_10device_ptrIiEEEESG_EEEEENS7_INSB_IJSG_NS0_17constant_iteratorIiNS0_11use_defaultESK_EEEEEEElNSC_13compare_firstINSA_7greaterIiEEEEEEJSI_SN_lllPNSA_4pairIllEESR_iEEEvDpT0__param_2];
	ld.param.u64 	%rd72, [_ZN6thrust24THRUST_300001_SM_1000_NS8cuda_cub4core6detail13_kernel_agentINS1_16__set_operations14PartitionAgentINS0_12zip_iteratorIN4cuda3std3__45tupleIJNS0_6detail15normal_iteratorINS0_10device_ptrIiEEEESG_EEEEENS7_INSB_IJSG_NS0_17constant_iteratorIiNS0_11use_defaultESK_EEEEEEElNSC_13compare_firstINSA_7greaterIiEEEEEEJSI_SN_lllPNSA_4pairIllEESR_iEEEvDpT0__param_3];
	ld.param.u64 	%rd74, [_ZN6thrust24THRUST_300001_SM_1000_NS8cuda_cub4core6detail13_kernel_agentINS1_16__set_operations14PartitionAgentINS0_12zip_iteratorIN4cuda3std3__45tupleIJNS0_6detail15normal_iteratorINS0_10device_ptrIiEEEESG_EEEEENS7_INSB_IJSG_NS0_17constant_iteratorIiNS0_11use_defaultESK_EEEEEEElNSC_13compare_firstINSA_7greaterIiEEEEEEJSI_SN_lllPNSA_4pairIllEESR_iEEEvDpT0__param_4];
	ld.param.u64 	%rd73, [_ZN6thrust24THRUST_300001_SM_1000_NS8cuda_cub4core6detail13_kernel_agentINS1_16__set_operations14PartitionAgentINS0_12zip_iteratorIN4cuda3std3__45tupleIJNS0_6detail15normal_iteratorINS0_10device_ptrIiEEEESG_EEEEENS7_INSB_IJSG_NS0_17constant_iteratorIiNS0_11use_defaultESK_EEEEEEElNSC_13compare_firstINSA_7greaterIiEEEEEEJSI_SN_lllPNSA_4pairIllEESR_iEEEvDpT0__param_5];
	ld.param.u32 	%r3, [_ZN6thrust24THRUST_300001_SM_1000_NS8cuda_cub4core6detail13_kernel_agentINS1_16__set_operations14PartitionAgentINS0_12zip_iteratorIN4cuda3std3__45tupleIJNS0_6detail15normal_iteratorINS0_10device_ptrIiEEEESG_EEEEENS7_INSB_IJSG_NS0_17constant_iteratorIiNS0_11use_defaultESK_EEEEEEElNSC_13compare_firstINSA_7greaterIiEEEEEEJSI_SN_lllPNSA_4pairIllEESR_iEEEvDpT0__param_7];
	mov.u32 	%r9, %ntid.x;
	mov.u32 	%r10, %ctaid.x;
	mov.u32 	%r11, %tid.x;
	mad.lo.s32 	%r12, %r9, %r10, %r11;
	cvt.u64.u32 	%rd1, %r12;
	setp.le.s64 	%p1, %rd74, %rd1;
	@%p1 bra 	$L__BB44_28;
	cvt.s64.s32 	%rd75, %r3;
	mul.lo.s64 	%rd76, %rd75, %rd1;
	add.s64 	%rd77, %rd72, %rd71;
	min.s64 	%rd2, %rd77, %rd76;
	cvta.to.global.u64 	%rd3, %rd69;
	cvta.to.global.u64 	%rd4, %rd67;
	sub.s64 	%rd78, %rd2, %rd72;
	max.s64 	%rd165, %rd78, 0;
	min.s64 	%rd163, %rd71, %rd2;
	setp.ge.s64 	%p2, %rd165, %rd163;
	@%p2 bra 	$L__BB44_3;
$L__BB44_2:
	add.s64 	%rd79, %rd163, %rd165;
	shr.u64 	%rd80, %rd79, 1;
	shl.b64 	%rd81, %rd80, 2;
	add.s64 	%rd82, %rd4, %rd81;
	ld.global.u32 	%r13, [%rd82];
	not.b64 	%rd83, %rd80;
	add.s64 	%rd84, %rd2, %rd83;
	shl.b64 	%rd85, %rd84, 2;
	add.s64 	%rd86, %rd3, %rd85;
	ld.global.u32 	%r14, [%rd86];
	setp.gt.s32 	%p3, %r14, %r13;
	add.s64 	%rd87, %rd80, 1;
	selp.b64 	%rd165, %rd165, %rd87, %p3;
	selp.b64 	%rd163, %rd80, %rd163, %p3;
	setp.lt.s64 	%p4, %rd165, %rd163;
	@%p4 bra 	$L__BB44_2;
$L__BB44_3:
	sub.s64 	%rd12, %rd2, %rd165;
	setp.ge.s64 	%p5, %rd12, %rd72;
	mov.b64 	%rd190, 0;
	@%p5 bra 	$L__BB44_27;
	shl.b64 	%rd90, %rd12, 2;
	add.s64 	%rd13, %rd3, %rd90;
	ld.global.u32 	%r1, [%rd13];
	setp.lt.s64 	%p6, %rd165, 1;
	mov.b64 	%rd168, 0;
	mov.u64 	%rd174, %rd168;
	@%p6 bra 	$L__BB44_11;
	mul.lo.s64 	%rd91, %rd165, 511;
	shr.u64 	%rd92, %rd91, 9;
	shl.b64 	%rd93, %rd92, 2;
	add.s64 	%rd94, %rd4, %rd93;
	ld.global.u32 	%r15, [%rd94];
	setp.gt.s32 	%p7, %r15, %r1;
	add.s64 	%rd95, %rd92, 1;
	selp.b64 	%rd168, %rd165, %rd92, %p7;
	selp.b64 	%rd174, %rd95, 0, %p7;
	setp.ge.u64 	%p8, %rd174, %rd168;
	@%p8 bra 	$L__BB44_7;
	mad.lo.s64 	%rd96, %rd168, 127, %rd174;
	shr.u64 	%rd97, %rd96, 7;
	shl.b64 	%rd98, %rd97, 2;
	add.s64 	%rd99, %rd4, %rd98;
	ld.global.u32 	%r16, [%rd99];
	setp.gt.s32 	%p9, %r16, %r1;
	add.s64 	%rd100, %rd97, 1;
	selp.b64 	%rd168, %rd168, %rd97, %p9;
	selp.b64 	%rd174, %rd100, %rd174, %p9;
$L__BB44_7:
	setp.ge.u64 	%p10, %rd174, %rd168;
	@%p10 bra 	$L__BB44_9;
	mad.lo.s64 	%rd101, %rd168, 31, %rd174;
	shr.u64 	%rd102, %rd101, 5;
	shl.b64 	%rd103, %rd102, 2;
	add.s64 	%rd104, %rd4, %rd103;
	ld.global.u32 	%r17, [%rd104];
	setp.gt.s32 	%p11, %r17, %r1;
	add.s64 	%rd105, %rd102, 1;
	selp.b64 	%rd168, %rd168, %rd102, %p11;
	selp.b64 	%rd174, %rd105, %rd174, %p11;
$L__BB44_9:
	setp.ge.u64 	%p12, %rd174, %rd168;
	@%p12 bra 	$L__BB44_11;
	mad.lo.s64 	%rd106, %rd168, 15, %rd174;
	shr.u64 	%rd107, %rd106, 4;
	shl.b64 	%rd108, %rd107, 2;
	add.s64 	%rd109, %rd4, %rd108;
	ld.global.u32 	%r18, [%rd109];
	setp.gt.s32 	%p13, %r18, %r1;
	add.s64 	%rd110, %rd107, 1;
	selp.b64 	%rd168, %rd168, %rd107, %p13;
	selp.b64 	%rd174, %rd110, %rd174, %p13;
$L__BB44_11:
	setp.ge.u64 	%p14, %rd174, %rd168;
	@%p14 bra 	$L__BB44_13;
$L__BB44_12:
	add.s64 	%rd111, %rd174, %rd168;
	shr.s64 	%rd112, %rd111, 1;
	shl.b64 	%rd113, %rd112, 2;
	add.s64 	%rd114, %rd4, %rd113;
	ld.global.u32 	%r19, [%rd114];
	setp.gt.s32 	%p15, %r19, %r1;
	add.s64 	%rd115, %rd112, 1;
	selp.b64 	%rd168, %rd168, %rd112, %p15;
	selp.b64 	%rd174, %rd115, %rd174, %p15;
	setp.lt.s64 	%p16, %rd174, %rd168;
	@%p16 bra 	$L__BB44_12;
$L__BB44_13:
	setp.lt.s64 	%p17, %rd12, 1;
	mov.b64 	%rd178, 0;
	mov.u64 	%rd177, %rd12;
	@%p17 bra 	$L__BB44_15;
	mul.lo.s64 	%rd117, %rd12, 511;
	shr.u64 	%rd118, %rd117, 9;
	shl.b64 	%rd119, %rd118, 2;
	add.s64 	%rd120, %rd3, %rd119;
	ld.global.u32 	%r20, [%rd120];
	setp.gt.s32 	%p18, %r20, %r1;
	add.s64 	%rd121, %rd118, 1;
	selp.b64 	%rd177, %rd12, %rd118, %p18;
	selp.b64 	%rd178, %rd121, 0, %p18;
$L__BB44_15:
	setp.ge.s64 	%p19, %rd178, %rd177;
	@%p19 bra 	$L__BB44_17;
	mad.lo.s64 	%rd122, %rd177, 127, %rd178;
	shr.u64 	%rd123, %rd122, 7;
	shl.b64 	%rd124, %rd123, 2;
	add.s64 	%rd125, %rd3, %rd124;
	ld.global.u32 	%r21, [%rd125];
	setp.gt.s32 	%p20, %r21, %r1;
	add.s64 	%rd126, %rd123, 1;
	selp.b64 	%rd177, %rd177, %rd123, %p20;
	selp.b64 	%rd178, %rd126, %rd178, %p20;
$L__BB44_17:
	setp.ge.s64 	%p21, %rd178, %rd177;
	@%p21 bra 	$L__BB44_19;
	mad.lo.s64 	%rd127, %rd177, 31, %rd178;
	shr.u64 	%rd128, %rd127, 5;
	shl.b64 	%rd129, %rd128, 2;
	add.s64 	%rd130, %rd3, %rd129;
	ld.global.u32 	%r22, [%rd130];
	setp.gt.s32 	%p22, %r22, %r1;
	add.s64 	%rd131, %rd128, 1;
	selp.b64 	%rd177, %rd177, %rd128, %p22;
	selp.b64 	%rd178, %rd131, %rd178, %p22;
$L__BB44_19:
	setp.ge.s64 	%p23, %rd178, %rd177;
	@%p23 bra 	$L__BB44_21;
	mad.lo.s64 	%rd132, %rd177, 15, %rd178;
	shr.u64 	%rd133, %rd132, 4;
	shl.b64 	%rd134, %rd133, 2;
	add.s64 	%rd135, %rd3, %rd134;
	ld.global.u32 	%r23, [%rd135];
	setp.gt.s32 	%p24, %r23, %r1;
	add.s64 	%rd136, %rd133, 1;
	selp.b64 	%rd177, %rd177, %rd133, %p24;
	selp.b64 	%rd178, %rd136, %rd178, %p24;
$L__BB44_21:
	setp.ge.s64 	%p25, %rd178, %rd177;
	@%p25 bra 	$L__BB44_23;
$L__BB44_22:
	add.s64 	%rd137, %rd178, %rd177;
	shr.s64 	%rd138, %rd137, 1;
	shl.b64 	%rd139, %rd138, 2;
	add.s64 	%rd140, %rd3, %rd139;
	ld.global.u32 	%r24, [%rd140];
	setp.gt.s32 	%p26, %r24, %r1;
	add.s64 	%rd141, %rd138, 1;
	selp.b64 	%rd177, %rd177, %rd138, %p26;
	selp.b64 	%rd178, %rd141, %rd178, %p26;
	setp.lt.s64 	%p27, %rd178, %rd177;
	@%p27 bra 	$L__BB44_22;
$L__BB44_23:
	sub.s64 	%rd143, %rd165, %rd174;
	sub.s64 	%rd54, %rd12, %rd178;
	add.s64 	%rd55, %rd54, %rd143;
	shr.s64 	%rd144, %rd55, 1;
	max.s64 	%rd56, %rd144, %rd54;
	add.s64 	%rd145, %rd178, %rd56;
	add.s64 	%rd146, %rd145, 1;
	min.s64 	%rd147, %rd146, %rd72;
	sub.s64 	%rd187, %rd147, %rd12;
	setp.lt.s64 	%p28, %rd187, 1;
	mov.b64 	%rd188, 0;
	@%p28 bra 	$L__BB44_26;
	mov.b64 	%rd188, 0;
$L__BB44_25:
	add.s64 	%rd149, %rd188, %rd187;
	shr.u64 	%rd150, %rd149, 1;
	shl.b64 	%rd151, %rd150, 2;
	add.s64 	%rd152, %rd13, %rd151;
	ld.global.u32 	%r25, [%rd152];
	setp.gt.s32 	%p29, %r1, %r25;
	add.s64 	%rd153, %rd150, 1;
	selp.b64 	%rd187, %rd150, %rd187, %p29;
	selp.b64 	%rd188, %rd188, %rd153, %p29;
	setp.lt.s64 	%p30, %rd188, %rd187;
	@%p30 bra 	$L__BB44_25;
$L__BB44_26:
	add.s64 	%rd154, %rd54, %rd188;
	min.s64 	%rd155, %rd154, %rd56;
	sub.s64 	%rd156, %rd55, %rd155;
	add.s64 	%rd157, %rd155, 1;
	setp.eq.s64 	%p31, %rd156, %rd157;
	setp.lt.s64 	%p32, %rd56, %rd154;
	and.pred  	%p33, %p31, %p32;
	add.s64 	%rd165, %rd156, %rd174;
	selp.u64 	%rd190, 1, 0, %p33;
$L__BB44_27:
	sub.s64 	%rd158, %rd2, %rd165;
	add.s64 	%rd159, %rd158, %rd190;
	cvta.to.global.u64 	%rd160, %rd73;
	shl.b64 	%rd161, %rd1, 4;
	add.s64 	%rd162, %rd160, %rd161;
	st.global.u64 	[%rd162], %rd165;
	st.global.u64 	[%rd162+8], %rd159;
$L__BB44_28:
	ret;

}
	// .globl	_ZN6thrust24THRUST_300001_SM_1000_NS8cuda_cub4core6detail13_kernel_agentINS1_16__set_operations10SetOpAgentINS0_12zip_iteratorIN4cuda3std3__45tupleIJNS0_6detail15normal_iteratorINS0_10device_ptrIiEEEESG_EEEEENS7_INSB_IJSG_NS0_17constant_iteratorIiNS0_11use_defaultESK_EEEEEEEPNSB_IJiiEEESP_SI_SP_lNSC_13compare_firstINSA_7greaterIiEEEENS5_23serial_set_intersectionENSA_17integral_constantIbLb0EEEEEJSI_SN_SP_SP_llSI_SP_ST_SU_PNSA_4pairIllEEPmN3cub18CUB_300001_SM_100013ScanTileStateIlLb1EEEEEEvDpT0_
.visible .entry _ZN6thrust24THRUST_300001_SM_1000_NS8cuda_cub4core6detail13_kernel_agentINS1_16__set_operations10SetOpAgentINS0_12zip_iteratorIN4cuda3std3__45tupleIJNS0_6detail15normal_iteratorINS0_10device_ptrIiEEEESG_EEEEENS7_INSB_IJSG_NS0_17constant_iteratorIiNS0_11use_defaultESK_EEEEEEEPNSB_IJiiEEESP_SI_SP_lNSC_13compare_firstINSA_7greaterIiEEEENS5_23serial_set_intersectionENSA_17integral_constantIbLb0EEEEEJSI_SN_SP_SP_llSI_SP_ST_SU_PNSA_4pairIllEEPmN3cub18CUB_300001_SM_100013ScanTileStateIlLb1EEEEEEvDpT0_(
	.param .align 8 .b8 _ZN6thrust24THRUST_300001_SM_1000_NS8cuda_cub4core6detail13_kernel_agentINS1_16__set_operations10SetOpAgentINS0_12zip_iteratorIN4cuda3std3__45tupleIJNS0_6detail15normal_iteratorINS0_10device_ptrIiEEEESG_EEEEENS7_INSB_IJSG_NS0_17constant_iteratorIiNS0_11use_defaultESK_EEEEEEEPNSB_IJiiEEESP_SI_SP_lNSC_13compare_firstINSA_7greaterIiEEEENS5_23serial_set_intersectionENSA_17integral_constantIbLb0EEEEEJSI_SN_SP_SP_llSI_SP_ST_SU_PNSA_4pairIllEEPmN3cub18CUB_300001_SM_100013ScanTileStateIlLb1EEEEEEvDpT0__param_0[16],
	.param .align 8 .b8 _ZN6thrust24THRUST_300001_SM_1000_NS8cuda_cub4core6detail13_kernel_agentINS1_16__set_operations10SetOpAgentINS0_12zip_iteratorIN4cuda3std3__45tupleIJNS0_6detail15normal_iteratorINS0_10device_ptrIiEEEESG_EEEEENS7_INSB_IJSG_NS0_17constant_iteratorIiNS0_11use_defaultESK_EEEEEEEPNSB_IJiiEEESP_SI_SP_lNSC_13compare_firstINSA_7greaterIiEEEENS5_23serial_set_intersectionENSA_17integral_constantIbLb0EEEEEJSI_SN_SP_SP_llSI_SP_ST_SU_PNSA_4pairIllEEPmN3cub18CUB_300001_SM_100013ScanTileStateIlLb1EEEEEEvDpT0__param_1[24],
	.param .u64 .ptr .align 1 _ZN6thrust24THRUST_300001_SM_1000_NS8cuda_cub4core6detail13_kernel_agentINS1_16__set_operations10SetOpAgentINS0_12zip_iteratorIN4cuda3std3__45tupleIJNS0_6detail15normal_iteratorINS0_10device_ptrIiEEEESG_EEEEENS7_INSB_IJSG_NS0_17constant_iteratorIiNS0_11use_defaultESK_EEEEEEEPNSB_IJiiEEESP_SI_SP_lNSC_13compare_firstINSA_7greaterIiEEEENS5_23serial_set_intersectionENSA_17integral_constantIbLb0EEEEEJSI_SN_SP_SP_llSI_SP_ST_SU_PNSA_4pairIllEEPmN3cub18CUB_300001_SM_100013ScanTileStateIlLb1EEEEEEvDpT0__param_2,
	.param .u64 .ptr .align 1 _ZN6thrust24THRUST_300001_SM_1000_NS8cuda_cub4core6detail13_kernel_agentINS1_16__set_operations10SetOpAgentINS0_12zip_iteratorIN4cuda3std3__45tupleIJNS0_6detail15normal_iteratorINS0_10device_ptrIiEEEESG_EEEEENS7_INSB_IJSG_NS0_17constant_iteratorIiNS0_11use_defaultESK_EEEEEEEPNSB_IJiiEEESP_SI_SP_lNSC_13compare_firstINSA_7greaterIiEEEENS5_23serial_set_intersectionENSA_17integral_constantIbLb0EEEEEJSI_SN_SP_SP_llSI_SP_ST_SU_PNSA_4pairIllEEPmN3cub18CUB_300001_SM_100013ScanTileStateIlLb1EEEEEEvDpT0__param_3,
	.param .u64 _ZN6thrust24THRUST_300001_SM_1000_NS8cuda_cub4core6detail13_kernel_agentINS1_16__set_operations10SetOpAgentINS0_12zip_iteratorIN4cuda3std3__45tupleIJNS0_6detail15normal_iteratorINS0_10device_ptrIiEEEESG_EEEEENS7_INSB_IJSG_NS0_17constant_iteratorIiNS0_11use_defaultESK_EEEEEEEPNSB_IJiiEEESP_SI_SP_lNSC_13compare_firstINSA_7greaterIiEEEENS5_23serial_set_intersectionENSA_17integral_constantIbLb0EEEEEJSI_SN_SP_SP_llSI_SP_ST_SU_PNSA_4pairIllEEPmN3cub18CUB_300001_SM_100013ScanTileStateIlLb1EEEEEEvDpT0__param_4,
	.param .u64 _ZN6thrust24THRUST_300001_SM_1000_NS8cuda_cub4core6detail13_kernel_agentINS1_16__set_operations10SetOpAgentINS0_12zip_iteratorIN4cuda3std3__45tupleIJNS0_6detail15normal_iteratorINS0_10device_ptrIiEEEESG_EEEEENS7_INSB_IJSG_NS0_17constant_iteratorIiNS0_11use_defaultESK_EEEEEEEPNSB_IJiiEEESP_SI_SP_lNSC_13compare_firstINSA_7greaterIiEEEENS5_23serial_set_intersectionENSA_17integral_constantIbLb0EEEEEJSI_SN_SP_SP_llSI_SP_ST_SU_PNSA_4pairIllEEPmN3cub18CUB_300001_SM_100013ScanTileStateIlLb1EEEEEEvDpT0__param_5,
	.param .align 8 .b8 _ZN6thrust24THRUST_300001_SM_1000_NS8cuda_cub4core6detail13_kernel_agentINS1_16__set_operations10SetOpAgentINS0_12zip_iteratorIN4cuda3std3__45tupleIJNS0_6detail15normal_iteratorINS0_10device_ptrIiEEEESG_EEEEENS7_INSB_IJSG_NS0_17constant_iteratorIiNS0_11use_defaultESK_EEEEEEEPNSB_IJiiEEESP_SI_SP_lNSC_13compare_firstINSA_7greaterIiEEEENS5_23serial_set_intersectionENSA_17integral_constantIbLb0EEEEEJSI_SN_SP_SP_llSI_SP_ST_SU_PNSA_4pairIllEEPmN3cub18CUB_300001_SM_100013ScanTileStateIlLb1EEEEEEvDpT0__param_6[16],
	.param .u64 .ptr .align 1 _ZN6thrust24THRUST_300001_SM_1000_NS8cuda_cub4core6detail13_kernel_agentINS1_16__set_operations10SetOpAgentINS0_12zip_iteratorIN4cuda3std3__45tupleIJNS0_6detail15normal_iteratorINS0_10device_ptrIiEEEESG_EEEEENS7_INSB_IJSG_NS0_17constant_iteratorIiNS0_11use_defaultESK_EEEEEEEPNSB_IJiiEEESP_SI_SP_lNSC_13compare_firstINSA_7greaterIiEEEENS5_23serial_set_intersectionENSA_17integral_constantIbLb0EEEEEJSI_SN_SP_SP_llSI_SP_ST_SU_PNSA_4pairIllEEPmN3cub18CUB_300001_SM_100013ScanTileStateIlLb1EEEEEEvDpT0__param_7,
	.param .align 1 .b8 _ZN6thrust24THRUST_300001_SM_1000_NS8cuda_cub4core6detail13_kernel_agentINS1_16__set_operations10SetOpAgentINS0_12zip_iteratorIN4cuda3std3__45tupleIJNS0_6detail15normal_iteratorINS0_10device_ptrIiEEEESG_EEEEENS7_INSB_IJSG_NS0_17constant_iteratorIiNS0_11use_defaultESK_EEEEEEEPNSB_IJiiEEESP_SI_SP_lNSC_13compare_firstINSA_7greaterIiEEEENS5_23serial_set_intersectionENSA_17integral_constantIbLb0EEEEEJSI_SN_SP_SP_llSI_SP_ST_SU_PNSA_4pairIllEEPmN3cub18CUB_300001_SM_100013ScanTileStateIlLb1EEEEEEvDpT0__param_8[1],
	.param .align 1 .b8 _ZN6thrust24THRUST_300001_SM_1000_NS8cuda_cub4core6detail13_kernel_agentINS1_16__set_operations10SetOpAgentINS0_12zip_iteratorIN4cuda3std3__45tupleIJNS0_6detail15normal_iteratorINS0_10device_ptrIiEEEESG_EEEEENS7_INSB_IJSG_NS0_17constant_iteratorIiNS0_11use_defaultESK_EEEEEEEPNSB_IJiiEEESP_SI_SP_lNSC_13compare_firstINSA_7greaterIiEEEENS5_23serial_set_intersectionENSA_17integral_constantIbLb0EEEEEJSI_SN_SP_SP_llSI_SP_ST_SU_PNSA_4pairIllEEPmN3cub18CUB_300001_SM_100013ScanTileStateIlLb1EEEEEEvDpT0__param_9[1],
	.param .u64 .ptr .align 1 _ZN6thrust24THRUST_300001_SM_1000_NS8cuda_cub4core6detail13_kernel_agentINS1_16__set_operations10SetOpAgentINS0_12zip_iteratorIN4cuda3std3__45tupleIJNS0_6detail15normal_iteratorINS0_10device_ptrIiEEEESG_EEEEENS7_INSB_IJSG_NS0_17constant_iteratorIiNS0_11use_defaultESK_EEEEEEEPNSB_IJiiEEESP_SI_SP_lNSC_13compare_firstINSA_7greaterIiEEEENS5_23serial_set_intersectionENSA_17integral_constantIbLb0EEEEEJSI_SN_SP_SP_llSI_SP_ST_SU_PNSA_4pairIllEEPmN3cub18CUB_300001_SM_100013ScanTileStateIlLb1EEEEEEvDpT0__param_10,
	.param .u64 .ptr .align 1 _ZN6thrust24THRUST_300001_SM_1000_NS8cuda_cub4core6detail13_kernel_agentINS1_16__set_operations10SetOpAgentINS0_12zip_iteratorIN4cuda3std3__45tupleIJNS0_6detail15normal_iteratorINS0_10device_ptrIiEEEESG_EEEEENS7_INSB_IJSG_NS0_17constant_iteratorIiNS0_11use_defaultESK_EEEEEEEPNSB_IJiiEEESP_SI_SP_lNSC_13compare_firstINSA_7greaterIiEEEENS5_23serial_set_intersectionENSA_17integral_constantIbLb0EEEEEJSI_SN_SP_SP_llSI_SP_ST_SU_PNSA_4pairIllEEPmN3cub18CUB_300001_SM_100013ScanTileStateIlLb1EEEEEEvDpT0__param_11,
	.param .align 8 .b8 _ZN6thrust24THRUST_300001_SM_1000_NS8cuda_cub4core6detail13_kernel_agentINS1_16__set_operations10SetOpAgentINS0_12zip_iteratorIN4cuda3std3__45tupleIJNS0_6detail15normal_iteratorINS0_10device_ptrIiEEEESG_EEEEENS7_INSB_IJSG_NS0_17constant_iteratorIiNS0_11use_defaultESK_EEEEEEEPNSB_IJiiEEESP_SI_SP_lNSC_13compare_firstINSA_7greaterIiEEEENS5_23serial_set_intersectionENSA_17integral_constantIbLb0EEEEEJSI_SN_SP_SP_llSI_SP_ST_SU_PNSA_4pairIllEEPmN3cub18CUB_300001_SM_100013ScanTileStateIlLb1EEEEEEvDpT0__param_12[8]
)
.maxntid 512
{
	.reg .pred 	%p<393>;
	.reg .b32 	%r<1836>;
	.reg .b64 	%rd<570>;

	ld.param.u64 	%rd116, [_ZN6thrust24THRUST_300001_SM_1000_NS8cuda_cub4core6detail13_kernel_agentINS1_16__set_operations10SetOpAgentINS0_12zip_iteratorIN4cuda3std3__45tupleIJNS0_6detail15normal_iteratorINS0_10device_ptrIiEEEESG_EEEEENS7_INSB_IJSG_NS0_17constant_iteratorIiNS0_11use_defaultESK_EEEEEEEPNSB_IJiiEEESP_SI_SP_lNSC_13compare_firstINSA_7greaterIiEEEENS5_23serial_set_intersectionENSA_17integral_constantIbLb0EEEEEJSI_SN_SP_SP_llSI_SP_ST_SU_PNSA_4pairIllEEPmN3cub18CUB_300001_SM_100013ScanTileStateIlLb1EEEEEEvDpT0__param_6+8];
	ld.param.u64 	%rd115, [_ZN6thrust24THRUST_300001_SM_1000_NS8cuda_cub4core6detail13_kernel_agentINS1_16__set_operations10SetOpAgentINS0_12zip_iteratorIN4cuda3std3__45tupleIJNS0_6detail15normal_iteratorINS0_10device_ptrIiEEEESG_EEEEENS7_INSB_IJSG_NS0_17constant_iteratorIiNS0_11use_defaultESK_EEEEEEEPNSB_IJiiEEESP_SI_SP_lNSC_13compare_firstINSA_7greaterIiEEEENS5_23serial_set_intersectionENSA_17integral_constantIbLb0EEEEEJSI_SN_SP_SP_llSI_SP_ST_SU_PNSA_4pairIllEEPmN3cub18CUB_300001_SM_100013ScanTileStateIlLb1EEEEEEvDpT0__param_6];
	ld.param.u64 	%rd2, [_ZN6thrust24THRUST_300001_SM_1000_NS8cuda_cub4core6detail13_kernel_agentINS1_16__set_operations10SetOpAgentINS0_12zip_iteratorIN4cuda3std3__45tupleIJNS0_6detail15normal_iteratorINS0_10device_ptrIiEEEESG_EEEEENS7_INSB_IJSG_NS0_17constant_iteratorIiNS0_11use_defaultESK_EEEEEEEPNSB_IJiiEEESP_SI_SP_lNSC_13compare_firstINSA_7greaterIiEEEENS5_23serial_set_intersectionENSA_17integral_constantIbLb0EEEEEJSI_SN_SP_SP_llSI_SP_ST_SU_PNSA_4pairIllEEPmN3cub18CUB_300001_SM_100013ScanTileStateIlLb1EEEEEEvDpT0__param_12];
	ld.param.u32 	%r1, [_ZN6thrust24THRUST_300001_SM_1000_NS8cuda_cub4core6detail13_kernel_agentINS1_16__set_operations10SetOpAgentINS0_12zip_iteratorIN4cuda3std3__45tupleIJNS0_6detail15normal_iteratorINS0_10device_ptrIiEEEESG_EEEEENS7_INSB_IJSG_NS0_17constant_iteratorIiNS0_11use_defaultESK_EEEEEEEPNSB_IJiiEEESP_SI_SP_lNSC_13compare_firstINSA_7greaterIiEEEENS5_23serial_set_intersectionENSA_17integral_constantIbLb0EEEEEJSI_SN_SP_SP_llSI_SP_ST_SU_PNSA_4pairIllEEPmN3cub18CUB_300001_SM_100013ScanTileStateIlLb1EEEEEEvDpT0__param_1+16];
	ld.param.u64 	%rd118, [_ZN6thrust24THRUST_300001_SM_1000_NS8cuda_cub4core6detail13_kernel_agentINS1_16__set_operations10SetOpAgentINS0_12zip_iteratorIN4cuda3std3__45tupleIJNS0_6detail15normal_iteratorINS0_10device_ptrIiEEEESG_EEEEENS7_INSB_IJSG_NS0_17constant_iteratorIiNS0_11use_defaultESK_EEEEEEEPNSB_IJiiEEESP_SI_SP_lNSC_13compare_firstINSA_7greaterIiEEEENS5_23serial_set_intersectionENSA_17integral_constantIbLb0EEEEEJSI_SN_SP_SP_llSI_SP_ST_SU_PNSA_4pairIllEEPmN3cub18CUB_300001_SM_100013ScanTileStateIlLb1EEEEEEvDpT0__param_1];
	ld.param.u64 	%rd119, [_ZN6thrust24THRUST_300001_SM_1000_NS8cuda_cub4core6detail13_kernel_agentINS1_16__set_operations10SetOpAgentINS0_12zip_iteratorIN4cuda3std3__45tupleIJNS0_6detail15normal_iteratorINS0_10device_ptrIiEEEESG_EEEEENS7_INSB_IJSG_NS0_17constant_iteratorIiNS0_11use_defaultESK_EEEEEEEPNSB_IJiiEEESP_SI_SP_lNSC_13compare_firstINSA_7greaterIiEEEENS5_23serial_set_intersectionENSA_17integral_constantIbLb0EEEEEJSI_SN_SP_SP_llSI_SP_ST_SU_PNSA_4pairIllEEPmN3cub18CUB_300001_SM_100013ScanTileStateIlLb1EEEEEEvDpT0__param_0+8];
	ld.param.u64 	%rd120, [_ZN6thrust24THRUST_300001_SM_1000_NS8cuda_cub4core6detail13_kernel_agentINS1_16__set_operations10SetOpAgentINS0_12zip_iteratorIN4cuda3std3__45tupleIJNS0_6detail15normal_iteratorINS0_10device_ptrIiEEEESG_EEEEENS7_INSB_IJSG_NS0_17constant_iteratorIiNS0_11use_defaultESK_EEEEEEEPNSB_IJiiEEESP_SI_SP_lNSC_13compare_firstINSA_7greaterIiEEEENS5_23serial_set_intersectionENSA_17integral_constantIbLb0EEEEEJSI_SN_SP_SP_llSI_SP_ST_SU_PNSA_4pairIllEEPmN3cub18CUB_300001_SM_100013ScanTileStateIlLb1EEEEEEvDpT0__param_0];
	ld.param.u64 	%rd121, [_ZN6thrust24THRUST_300001_SM_1000_NS8cuda_cub4core6detail13_kernel_agentINS1_16__set_operations10SetOpAgentINS0_12zip_iteratorIN4cuda3std3__45tupleIJNS0_6detail15normal_iteratorINS0_10device_ptrIiEEEESG_EEEEENS7_INSB_IJSG_NS0_17constant_iteratorIiNS0_11use_defaultESK_EEEEEEEPNSB_IJiiEEESP_SI_SP_lNSC_13compare_firstINSA_7greaterIiEEEENS5_23serial_set_intersectionENSA_17integral_constantIbLb0EEEEEJSI_SN_SP_SP_llSI_SP_ST_SU_PNSA_4pairIllEEPmN3cub18CUB_300001_SM_100013ScanTileStateIlLb1EEEEEEvDpT0__param_10];
	cvta.to.global.u64 	%rd1, %rd121;
	cvta.to.global.u64 	%rd3, %rd120;
	cvta.to.global.u64 	%rd4, %rd119;
	cvta.to.global.u64 	%rd5, %rd118;
	mov.u32 	%r2, %ctaid.x;
	mov.u32 	%r549, %nctaid.x;
	add.s32 	%r550, %r549, -1;
	setp.ge.u32 	%p13, %r2, %r550;
	@%p13 bra 	$L__BB45_157;
	mul.wide.u32 	%rd329, %r2, 16;
	add.s64 	%rd330, %rd1, %rd329;
	ld.global.u64 	%rd331, [%rd330];
	ld.global.u64 	%rd332, [%rd330+8];
	ld.global.u64 	%rd333, [%rd330+16];
	ld.global.u64 	%rd334, [%rd330+24];
	cvt.u32.u64 	%r1084, %rd331;
	cvt.u32.u64 	%r1085, %rd333;
	sub.s32 	%r3, %r1085, %r1084;
	sub.s64 	%rd335, %rd334, %rd332;
	cvt.u32.u64 	%r4, %rd335;
	mov.u32 	%r5, %tid.x;
	setp.ge.s32 	%p208, %r5, %r3;
	cvt.u64.u32 	%rd337, %r5;
	add.s64 	%rd338, %rd331, %rd337;
	shl.b64 	%rd339, %rd338, 2;
	add.s64 	%rd6, %rd3, %rd339;
	add.s64 	%rd7, %rd4, %rd339;
	sub.s32 	%r1086, %r5, %r3;
	cvt.s64.s32 	%rd340, %r1086;
	add.s64 	%rd341, %rd332, %rd340;
	shl.b64 	%rd342, %rd341, 2;
	add.s64 	%rd8, %rd5, %rd342;
	@%p208 bra 	$L__BB45_3;
	ld.global.u32 	%r1617, [%rd6];
	ld.global.u32 	%r1616, [%rd7];
	bra.uni 	$L__BB45_4;
$L__BB45_3:
	ld.global.u32 	%r1617, [%rd8];
	mov.u32 	%r1616, %r1;
$L__BB45_4:
	add.s32 	%r1087, %r5, 512;
	setp.lt.s32 	%p209, %r1087, %r3;
	@%p209 bra 	$L__BB45_6;
	ld.global.u32 	%r1619, [%rd8+2048];
	mov.u32 	%r1618, %r1;
	bra.uni 	$L__BB45_7;
$L__BB45_6:
	ld.global.u32 	%r1619, [%rd6+2048];
	ld.global.u32 	%r1618, [%rd7+2048];
$L__BB45_7:
	or.b32  	%r1088, %r5, 1024;
	setp.lt.s32 	%p210, %r1088, %r3;
	@%p210 bra 	$L__BB45_9;
	ld.global.u32 	%r1621, [%rd8+4096];
	mov.u32 	%r1620, %r1;
	bra.uni 	$L__BB45_10;
$L__BB45_9:
	ld.global.u32 	%r1621, [%rd6+4096];
	ld.global.u32 	%r1620, [%rd7+4096];
$L__BB45_10:
	add.s32 	%r1089, %r5, 1536;
	setp.lt.s32 	%p211, %r1089, %r3;
	@%p211 bra 	$L__BB45_12;
	ld.global.u32 	%r1623, [%rd8+6144];
	mov.u32 	%r1622, %r1;
	bra.uni 	$L__BB45_13;
$L__BB45_12:
	ld.global.u32 	%r1623, [%rd6+6144];
	ld.global.u32 	%r1622, [%rd7+6144];
$L__BB45_13:
	or.b32  	%r1090, %r5, 2048;
	setp.lt.s32 	%p212, %r1090, %r3;
	@%p212 bra 	$L__BB45_15;
	ld.global.u32 	%r1625, [%rd8+8192];
	mov.u32 	%r1624, %r1;
	bra.uni 	$L__BB45_16;
$L__BB45_15:
	ld.global.u32 	%r1625, [%rd6+8192];
	ld.global.u32 	%r1624, [%rd7+8192];
$L__BB45_16:
	add.s32 	%r1091, %r5, 2560;
	setp.lt.s32 	%p213, %r1091, %r3;
	@%p213 bra 	$L__BB45_18;
	ld.global.u32 	%r1627, [%rd8+10240];
	mov.u32 	%r1626, %r1;
	bra.uni 	$L__BB45_19;
$L__BB45_18:
	ld.global.u32 	%r1627, [%rd6+10240];
	ld.global.u32 	%r1626, [%rd7+10240];
$L__BB45_19:
	or.b32  	%r1092, %r5, 3072;
	setp.lt.s32 	%p214, %r1092, %r3;
	@%p214 bra 	$L__BB45_21;
	ld.global.u32 	%r1629, [%rd8+12288];
	mov.u32 	%r1628, %r1;
	bra.uni 	$L__BB45_22;
$L__BB45_21:
	ld.global.u32 	%r1629, [%rd6+12288];
	ld.global.u32 	%r1628, [%rd7+12288];
$L__BB45_22:
	add.s32 	%r1093, %r5, 3584;
	setp.lt.s32 	%p215, %r1093, %r3;
	@%p215 bra 	$L__BB45_24;
	ld.global.u32 	%r1631, [%rd8+14336];
	mov.u32 	%r1630, %r1;
	bra.uni 	$L__BB45_25;
$L__BB45_24:
	ld.global.u32 	%r1631, [%rd6+14336];
	ld.global.u32 	%r1630, [%rd7+14336];
$L__BB45_25:
	or.b32  	%r1094, %r5, 4096;
	setp.lt.s32 	%p216, %r1094, %r3;
	@%p216 bra 	$L__BB45_27;
	ld.global.u32 	%r1633, [%rd8+16384];
	mov.u32 	%r1632, %r1;
	bra.uni 	$L__BB45_28;
$L__BB45_27:
	ld.global.u32 	%r1633, [%rd6+16384];
	ld.global.u32 	%r1632, [%rd7+16384];
$L__BB45_28:
	add.s32 	%r51, %r5, 4608;
	add.s32 	%r52, %r4, %r3;
	setp.ge.s32 	%p217, %r51, %r52;
	mov.b32 	%r1634, 0;
	mov.u32 	%r1635, %r1634;
	@%p217 bra 	$L__BB45_32;
	setp.ge.s32 	%p218, %r51, %r3;
	@%p218 bra 	$L__BB45_31;
	ld.global.u32 	%r1635, [%rd6+18432];
	ld.global.u32 	%r1634, [%rd7+18432];
	bra.uni 	$L__BB45_32;
$L__BB45_31:
	ld.global.u32 	%r1635, [%rd8+18432];
	mov.u32 	%r1634, %r1;
$L__BB45_32:
	mov.u32 	%r1096, _ZN6thrust24THRUST_300001_SM_1000_NS8cuda_cub4core6detail5shmemE;
	add.s32 	%r1097, %r1096, 2048;
	shl.b32 	%r1099, %r5, 3;
	add.s32 	%r1100, %r1097, %r1099;
	st.shared.v2.u32 	[%r1100], {%r1617, %r1616};
	st.shared.v2.u32 	[%r1100+4096], {%r1619, %r1618};
	st.shared.v2.u32 	[%r1100+8192], {%r1621, %r1620};
	st.shared.v2.u32 	[%r1100+12288], {%r1623, %r1622};
	st.shared.v2.u32 	[%r1100+16384], {%r1625, %r1624};
	st.shared.v2.u32 	[%r1100+20480], {%r1627, %r1626};
	st.shared.v2.u32 	[%r1100+24576], {%r1629, %r1628};
	st.shared.v2.u32 	[%r1100+28672], {%r1631, %r1630};
	st.shared.v2.u32 	[%r1100+32768], {%r1633, %r1632};
	st.shared.v2.u32 	[%r1100+36864], {%r1635, %r1634};
	bar.sync 	0;
	mul.lo.s32 	%r1101, %r5, 10;
	min.s32 	%r58, %r52, %r1101;
	shl.b32 	%r1102, %r3, 3;
	add.s32 	%r59, %r1097, %r1102;
	sub.s32 	%r1103, %r58, %r4;
	max.s32 	%r1638, %r1103, 0;
	min.s32 	%r1637, %r58, %r3;
	setp.ge.s32 	%p219, %r1638, %r1637;
	@%p219 bra 	$L__BB45_34;
$L__BB45_33:
	add.s32 	%r1104, %r1638, %r1637;
	shr.s32 	%r1105, %r1104, 1;
	shl.b32 	%r1106, %r1105, 3;
	add.s32 	%r1108, %r1096, %r1106;
	ld.shared.u32 	%r1109, [%r1108+2048];
	not.b32 	%r1110, %r1105;
	add.s32 	%r1111, %r58, %r1110;
	shl.b32 	%r1112, %r1111, 3;
	add.s32 	%r1113, %r59, %r1112;
	ld.shared.u32 	%r1114, [%r1113];
	setp.gt.s32 	%p220, %r1114, %r1109;
	add.s32 	%r1115, %r1105, 1;
	selp.b32 	%r1638, %r1638, %r1115, %p220;
	selp.b32 	%r1637, %r1105, %r1637, %p220;
	setp.lt.s32 	%p221, %r1638, %r1637;
	@%p221 bra 	$L__BB45_33;
$L__BB45_34:
	sub.s32 	%r67, %r58, %r1638;
	setp.ge.s32 	%p222, %r67, %r4;
	mov.b32 	%r1665, 0;
	@%p222 bra 	$L__BB45_59;
	shl.b32 	%r1119, %r67, 3;
	add.s32 	%r68, %r59, %r1119;
	ld.shared.u32 	%r69, [%r68];
	setp.lt.s32 	%p223, %r1638, 1;
	mov.b32 	%r1642, 0;
	mov.u32 	%r1641, %r1638;
	@%p223 bra 	$L__BB45_37;
	mul.lo.s32 	%r1120, %r1638, 511;
	shr.s32 	%r1121, %r1120, 9;
	shl.b32 	%r1122, %r1121, 3;
	add.s32 	%r1124, %r1096, %r1122;
	ld.shared.u32 	%r1125, [%r1124+2048];
	setp.gt.s32 	%p224, %r1125, %r69;
	add.s32 	%r1126, %r1121, 1;
	selp.b32 	%r1641, %r1638, %r1121, %p224;
	selp.b32 	%r1642, %r1126, 0, %p224;
$L__BB45_37:
	setp.ge.s32 	%p225, %r1642, %r1641;
	@%p225 bra 	$L__BB45_39;
	mad.lo.s32 	%r1127, %r1641, 127, %r1642;
	shr.s32 	%r1128, %r1127, 7;
	shl.b32 	%r1129, %r1128, 3;
	add.s32 	%r1131, %r1096, %r1129;
	ld.shared.u32 	%r1132, [%r1131+2048];
	setp.gt.s32 	%p226, %r1132, %r69;
	add.s32 	%r1133, %r1128, 1;
	selp.b32 	%r1641, %r1641, %r1128, %p226;
	selp.b32 	%r1642, %r1133, %r1642, %p226;
$L__BB45_39:
	setp.ge.s32 	%p227, %r1642, %r1641;
	@%p227 bra 	$L__BB45_41;
	mad.lo.s32 	%r1134, %r1641, 31, %r1642;
	shr.s32 	%r1135, %r1134, 5;
	shl.b32 	%r1136, %r1135, 3;
	add.s32 	%r1138, %r1096, %r1136;
	ld.shared.u32 	%r1139, [%r1138+2048];
	setp.gt.s32 	%p228, %r1139, %r69;
	add.s32 	%r1140, %r1135, 1;
	selp.b32 	%r1641, %r1641, %r1135, %p228;
	selp.b32 	%r1642, %r1140, %r1642, %p228;
$L__BB45_41:
	setp.ge.s32 	%p229, %r1642, %r1641;
	@%p229 bra 	$L__BB45_43;
	mad.lo.s32 	%r1141, %r1641, 15, %r1642;
	shr.s32 	%r1142, %r1141, 4;
	shl.b32 	%r1143, %r1142, 3;
	add.s32 	%r1145, %r1096, %r1143;
	ld.shared.u32 	%r1146, [%r1145+2048];
	setp.gt.s32 	%p230, %r1146, %r69;
	add.s32 	%r1147, %r1142, 1;
	selp.b32 	%r1641, %r1641, %r1142, %p230;
	selp.b32 	%r1642, %r1147, %r1642, %p230;
$L__BB45_43:
	setp.ge.s32 	%p231, %r1642, %r1641;
	@%p231 bra 	$L__BB45_45;
$L__BB45_44:
	add.s32 	%r1149, %r1642, %r1641;
	shr.s32 	%r1150, %r1149, 1;
	shl.b32 	%r1151, %r1150, 3;
	add.s32 	%r1153, %r1096, %r1151;
	ld.shared.u32 	%r1154, [%r1153+2048];
	setp.gt.s32 	%p232, %r1154, %r69;
	add.s32 	%r1155, %r1150, 1;
	selp.b32 	%r1641, %r1641, %r1150, %p232;
	selp.b32 	%r1642, %r1155, %r1642, %p232;
	setp.lt.s32 	%p233, %r1642, %r1641;
	@%p233 bra 	$L__BB45_44;
$L__BB45_45:
	setp.lt.s32 	%p234, %r67, 1;
	mov.b32 	%r1653, 0;
	mov.u32 	%r1652, %r67;
	@%p234 bra 	$L__BB45_47;
	mul.lo.s32 	%r1158, %r67, 511;
	shr.s32 	%r1159, %r1158, 9;
	shl.b32 	%r1160, %r1159, 3;
	add.s32 	%r1161, %r59, %r1160;
	ld.shared.u32 	%r1162, [%r1161];
	setp.gt.s32 	%p235, %r1162, %r69;
	add.s32 	%r1163, %r1159, 1;
	selp.b32 	%r1652, %r67, %r1159, %p235;
	selp.b32 	%r1653, %r1163, 0, %p235;
$L__BB45_47:
	setp.ge.s32 	%p236, %r1653, %r1652;
	@%p236 bra 	$L__BB45_49;
	mad.lo.s32 	%r1165, %r1652, 127, %r1653;
	shr.s32 	%r1166, %r1165, 7;
	shl.b32 	%r1167, %r1166, 3;
	add.s32 	%r1168, %r59, %r1167;
	ld.shared.u32 	%r1169, [%r1168];
	setp.gt.s32 	%p237, %r1169, %r69;
	add.s32 	%r1170, %r1166, 1;
	selp.b32 	%r1652, %r1652, %r1166, %p237;
	selp.b32 	%r1653, %r1170, %r1653, %p237;
$L__BB45_49:
	setp.ge.s32 	%p238, %r1653, %r1652;
	@%p238 bra 	$L__BB45_51;
	mad.lo.s32 	%r1171, %r1652, 31, %r1653;
	shr.s32 	%r1172, %r1171, 5;
	shl.b32 	%r1173, %r1172, 3;
	add.s32 	%r1174, %r59, %r1173;
	ld.shared.u32 	%r1175, [%r1174];
	setp.gt.s32 	%p239, %r1175, %r69;
	add.s32 	%r1176, %r1172, 1;
	selp.b32 	%r1652, %r1652, %r1172, %p239;
	selp.b32 	%r1653, %r1176, %r1653, %p239;
$L__BB45_51:
	setp.ge.s32 	%p240, %r1653, %r1652;
	@%p240 bra 	$L__BB45_53;
	mad.lo.s32 	%r1177, %r1652, 15, %r1653;
	shr.s32 	%r1178, %r1177, 4;
	shl.b32 	%r1179, %r1178, 3;
	add.s32 	%r1180, %r59, %r1179;
	ld.shared.u32 	%r1181, [%r1180];
	setp.gt.s32 	%p241, %r1181, %r69;
	add.s32 	%r1182, %r1178, 1;
	selp.b32 	%r1652, %r1652, %r1178, %p241;
	selp.b32 	%r1653, %r1182, %r1653, %p241;
$L__BB45_53:
	setp.ge.s32 	%p242, %r1653, %r1652;
	@%p242 bra 	$L__BB45_55;
$L__BB45_54:
	add.s32 	%r1184, %r1653, %r1652;
	shr.s32 	%r1185, %r1184, 1;
	shl.b32 	%r1186, %r1185, 3;
	add.s32 	%r1187, %r59, %r1186;
	ld.shared.u32 	%r1188, [%r1187];
	setp.gt.s32 	%p243, %r1188, %r69;
	add.s32 	%r1189, %r1185, 1;
	selp.b32 	%r1652, %r1652, %r1185, %p243;
	selp.b32 	%r1653, %r1189, %r1653, %p243;
	setp.lt.s32 	%p244, %r1653, %r1652;
	@%p244 bra 	$L__BB45_54;
$L__BB45_55:
	sub.s32 	%r1192, %r1638, %r1642;
	sub.s32 	%r114, %r67, %r1653;
	add.s32 	%r115, %r114, %r1192;
	shr.s32 	%r1193, %r115, 1;
	max.s32 	%r116, %r1193, %r114;
	add.s32 	%r1195, %r1653, %r116;
	add.s32 	%r1196, %r1195, 1;
	min.s32 	%r1197, %r1196, %r4;
	sub.s32 	%r1662, %r1197, %r67;
	setp.lt.s32 	%p245, %r1662, 1;
	mov.b32 	%r1663, 0;
	@%p245 bra 	$L__BB45_58;
	mov.b32 	%r1663, 0;
$L__BB45_57:
	add.s32 	%r1199, %r1663, %r1662;
	shr.s32 	%r1200, %r1199, 1;
	shl.b32 	%r1201, %r1200, 3;
	add.s32 	%r1202, %r68, %r1201;
	ld.shared.u32 	%r1203, [%r1202];
	setp.gt.s32 	%p246, %r69, %r1203;
	add.s32 	%r1204, %r1200, 1;
	selp.b32 	%r1662, %r1200, %r1662, %p246;
	selp.b32 	%r1663, %r1663, %r1204, %p246;
	setp.lt.s32 	%p247, %r1663, %r1662;
	@%p247 bra 	$L__BB45_57;
$L__BB45_58:
	add.s32 	%r1205, %r114, %r1663;
	min.s32 	%r1206, %r1205, %r116;
	sub.s32 	%r1207, %r115, %r1206;
	add.s32 	%r1208, %r1206, 1;
	setp.eq.s32 	%p248, %r1207, %r1208;
	setp.lt.s32 	%p249, %r116, %r1205;
	and.pred  	%p250, %p248, %p249;
	add.s32 	%r1638, %r1207, %r1642;
	selp.u32 	%r1665, 1, 0, %p250;
$L__BB45_59:
	sub.s32 	%r1209, %r58, %r1638;
	add.s32 	%r1210, %r1209, %r1665;
	setp.eq.s32 	%p251, %r5, 0;
	shl.b32 	%r1212, %r3, 16;
	or.b32  	%r1213, %r1212, %r4;
	shl.b32 	%r1214, %r1638, 16;
	or.b32  	%r1215, %r1210, %r1214;
	selp.b32 	%r1216, %r1213, %r1215, %p251;
	add.s32 	%r1217, %r5, -1;
	selp.b32 	%r1218, 511, %r1217, %p251;
	shl.b32 	%r1219, %r1218, 2;
	add.s32 	%r1221, %r1096, %r1219;
	st.shared.u32 	[%r1221], %r1216;
	bar.sync 	0;
	shl.b32 	%r1222, %r5, 2;
	add.s32 	%r1223, %r1096, %r1222;
	ld.shared.u32 	%r1224, [%r1223];
	shr.s32 	%r127, %r1224, 16;
	and.b32  	%r1226, %r1224, 65535;
	add.s32 	%r1675, %r1210, %r3;
	add.s32 	%r129, %r1226, %r3;
	shl.b32 	%r1227, %r1675, 3;
	add.s32 	%r130, %r1097, %r1227;
	ld.shared.u32 	%r131, [%r130];
	shl.b32 	%r1229, %r1638, 3;
	add.s32 	%r132, %r1097, %r1229;
	ld.shared.v2.u32 	{%r135, %r136}, [%r132];
	setp.gt.s32 	%p252, %r131, %r135;
	setp.lt.s32 	%p253, %r1638, %r127;
	setp.lt.s32 	%p254, %r1675, %r129;
	and.pred  	%p255, %p253, %p254;
	setp.eq.s32 	%p256, %r131, %r135;
	and.pred  	%p1, %p255, %p256;
	mov.u32 	%r1666, %r135;
	mov.u32 	%r1667, %r136;
	@%p252 bra 	$L__BB45_61;
	add.s32 	%r1638, %r1638, 1;
	ld.shared.v2.u32 	{%r1666, %r1667}, [%r132+8];
$L__BB45_61:
	setp.gt.s32 	%p257, %r135, %r131;
	mov.u32 	%r1674, %r131;
	@%p257 bra 	$L__BB45_63;
	add.s32 	%r1675, %r1675, 1;
	ld.shared.u32 	%r1674, [%r130+8];
$L__BB45_63:
	setp.gt.s32 	%p258, %r1674, %r1666;
	setp.ge.s32 	%p259, %r1638, %r127;
	setp.ge.s32 	%p260, %r1675, %r129;
	or.pred  	%p261, %p259, %p260;
	setp.ne.s32 	%p262, %r1674, %r1666;
	or.pred  	%p2, %p261, %p262;
	mov.u32 	%r1671, %r1666;
	mov.u32 	%r1672, %r1667;
	@%p258 bra 	$L__BB45_65;
	add.s32 	%r147, %r1638, 1;
	shl.b32 	%r1230, %r1638, 3;
	add.s32 	%r1232, %r1096, %r1230;
	ld.shared.v2.u32 	{%r1671, %r1672}, [%r1232+2056];
	mov.u32 	%r1638, %r147;
$L__BB45_65:
	setp.gt.s32 	%p263, %r1666, %r1674;
	@%p263 bra 	$L__BB45_67;
	add.s32 	%r153, %r1675, 1;
	shl.b32 	%r1233, %r1675, 3;
	add.s32 	%r1235, %r1096, %r1233;
	ld.shared.u32 	%r1674, [%r1235+2056];
	mov.u32 	%r1675, %r153;
$L__BB45_67:
	setp.gt.s32 	%p264, %r1674, %r1671;
	setp.ge.s32 	%p265, %r1638, %r127;
	setp.ge.s32 	%p266, %r1675, %r129;
	or.pred  	%p267, %p265, %p266;
	setp.ne.s32 	%p268, %r1674, %r1671;
	or.pred  	%p3, %p267, %p268;
	mov.u32 	%r1676, %r1671;
	mov.u32 	%r1677, %r1672;
	@%p264 bra 	$L__BB45_69;
	add.s32 	%r157, %r1638, 1;
	shl.b32 	%r1236, %r1638, 3;
	add.s32 	%r1238, %r1096, %r1236;
	ld.shared.v2.u32 	{%r1676, %r1677}, [%r1238+2056];
	mov.u32 	%r1638, %r157;
$L__BB45_69:
	setp.gt.s32 	%p269, %r1671, %r1674;
	@%p269 bra 	$L__BB45_71;
	add.s32 	%r163, %r1675, 1;
	shl.b32 	%r1239, %r1675, 3;
	add.s32 	%r1241, %r1096, %r1239;
	ld.shared.u32 	%r1674, [%r1241+2056];
	mov.u32 	%r1675, %r163;
$L__BB45_71:
	setp.gt.s32 	%p270, %r1674, %r1676;
	setp.ge.s32 	%p271, %r1638, %r127;
	setp.ge.s32 	%p272, %r1675, %r129;
	or.pred  	%p273, %p271, %p272;
	setp.ne.s32 	%p274, %r1674, %r1676;
	or.pred  	%p4, %p273, %p274;
	mov.u32 	%r1681, %r1676;
	mov.u32 	%r1682, %r1677;
	@%p270 bra 	$L__BB45_73;
	add.s32 	%r167, %r1638, 1;
	shl.b32 	%r1242, %r1638, 3;
	add.s32 	%r1244, %r1096, %r1242;
	ld.shared.v2.u32 	{%r1681, %r1682}, [%r1244+2056];
	mov.u32 	%r1638, %r167;
$L__BB45_73:
	setp.gt.s32 	%p275, %r1676, %r1674;
	@%p275 bra 	$L__BB45_75;
	add.s32 	%r173, %r1675, 1;
	shl.b32 	%r1245, %r1675, 3;
	add.s32 	%r1247, %r1096, %r1245;
	ld.shared.u32 	%r1674, [%r1247+2056];
	mov.u32 	%r1675, %r173;
$L__BB45_75:
	setp.gt.s32 	%p276, %r1674, %r1681;
	setp.ge.s32 	%p277, %r1638, %r127;
	setp.ge.s32 	%p278, %r1675, %r129;
	or.pred  	%p279, %p277, %p278;
	setp.ne.s32 	%p280, %r1674, %r1681;
	or.pred  	%p5, %p279, %p280;
	mov.u32 	%r1686, %r1681;
	mov.u32 	%r1687, %r1682;
	@%p276 bra 	$L__BB45_77;
	add.s32 	%r177, %r1638, 1;
	shl.b32 	%r1248, %r1638, 3;
	mov.u32 	%r1249, _ZN6thrust24THRUST_300001_SM_1000_NS8cuda_cub4core6detail5shmemE;
	add.s32 	%r1250, %r1249, %r1248;
	ld.shared.v2.u32 	{%r1686, %r1687}, [%r1250+2056];
	mov.u32 	%r1638, %r177;
$L__BB45_77:
	setp.gt.s32 	%p281, %r1681, %r1674;
	@%p281 bra 	$L__BB45_79;
	add.s32 	%r183, %r1675, 1;
	shl.b32 	%r1251, %r1675, 3;
	mov.u32 	%r1252, _ZN6thrust24THRUST_300001_SM_1000_NS8cuda_cub4core6detail5shmemE;
	add.s32 	%r1253, %r1252, %r1251;
	ld.shared.u32 	%r1674, [%r1253+2056];
	mov.u32 	%r1675, %r183;
$L__BB45_79:
	setp.gt.s32 	%p282, %r1674, %r1686;
	setp.ge.s32 	%p283, %r1638, %r127;
	setp.ge.s32 	%p284, %r1675, %r129;
	or.pred  	%p285, %p283, %p284;
	setp.ne.s32 	%p286, %r1674, %r1686;
	or.pred  	%p6, %p285, %p286;
	mov.u32 	%r1691, %r1686;
	mov.u32 	%r1692, %r1687;
	@%p282 bra 	$L__BB45_81;
	add.s32 	%r187, %r1638, 1;
	shl.b32 	%r1254, %r1638, 3;
	mov.u32 	%r1255, _ZN6thrust24THRUST_300001_SM_1000_NS8cuda_cub4core6detail5shmemE;
	add.s32 	%r1256, %r1255, %r1254;
	ld.shared.v2.u32 	{%r1691, %r1692}, [%r1256+2056];
	mov.u32 	%r1638, %r187;
$L__BB45_81:
	setp.gt.s32 	%p287, %r1686, %r1674;
	@%p287 bra 	$L__BB45_83;
	add.s32 	%r193, %r1675, 1;
	shl.b32 	%r1257, %r1675, 3;
	mov.u32 	%r1258, _ZN6thrust24THRUST_300001_SM_1000_NS8cuda_cub4core6detail5shmemE;
	add.s32 	%r1259, %r1258, %r1257;
	ld.shared.u32 	%r1674, [%r1259+2056];
	mov.u32 	%r1675, %r193;
$L__BB45_83:
	setp.gt.s32 	%p288, %r1674, %r1691;
	mov.u32 	%r1696, %r1691;
	mov.u32 	%r1697, %r1692;
	mov.u32 	%r1703, %r1638;
	@%p288 bra 	$L__BB45_85;
	add.s32 	%r1703, %r1638, 1;
	shl.b32 	%r1260, %r1638, 3;
	mov.u32 	%r1261, _ZN6thrust24THRUST_300001_SM_1000_NS8cuda_cub4core6detail5shmemE;
	add.s32 	%r1262, %r1261, %r1260;
	ld.shared.v2.u32 	{%r1696, %r1697}, [%r1262+2056];
$L__BB45_85:
	setp.gt.s32 	%p289, %r1691, %r1674;
	mov.u32 	%r1704, %r1674;
	mov.u32 	%r1705, %r1675;
	@%p289 bra 	$L__BB45_87;
	add.s32 	%r1705, %r1675, 1;
	shl.b32 	%r1263, %r1675, 3;
	mov.u32 	%r1264, _ZN6thrust24THRUST_300001_SM_1000_NS8cuda_cub4core6detail5shmemE;
	add.s32 	%r1265, %r1264, %r1263;
	ld.shared.u32 	%r1704, [%r1265+2056];
$L__BB45_87:
	setp.gt.s32 	%p290, %r1704, %r1696;
	setp.lt.s32 	%p291, %r1703, %r127;
	setp.lt.s32 	%p292, %r1705, %r129;
	setp.eq.s32 	%p293, %r1704, %r1696;
	selp.b32 	%r1266, 128, 0, %p293;
	selp.b32 	%r1267, %r1266, 0, %p292;
	selp.b32 	%r1268, %r1267, 0, %p291;
	setp.eq.s32 	%p294, %r1674, %r1691;
	setp.lt.s32 	%p295, %r1675, %r129;
	setp.lt.s32 	%p296, %r1638, %r127;
	selp.b32 	%r1269, 64, 0, %p294;
	selp.b32 	%r1270, %r1269, 0, %p295;
	selp.b32 	%r1271, %r1270, 0, %p296;
	or.b32  	%r1272, %r1271, %r1268;
	selp.b32 	%r1273, 0, 16, %p5;
	selp.b32 	%r1274, 0, 8, %p4;
	selp.u32 	%r1275, 1, 0, %p1;
	selp.b32 	%r1276, 0, 2, %p2;
	or.b32  	%r1277, %r1276, %r1275;
	selp.b32 	%r1278, 0, 4, %p3;
	or.b32  	%r1279, %r1277, %r1278;
	or.b32  	%r1280, %r1279, %r1274;
	or.b32  	%r1281, %r1280, %r1273;
	selp.b32 	%r1282, 0, 32, %p6;
	or.b32  	%r1283, %r1281, %r1282;
	or.b32  	%r207, %r1272, %r1283;
	mov.u32 	%r1701, %r1696;
	mov.u32 	%r1702, %r1697;
	@%p290 bra 	$L__BB45_89;
	add.s32 	%r208, %r1703, 1;
	shl.b32 	%r1284, %r1703, 3;
	mov.u32 	%r1285, _ZN6thrust24THRUST_300001_SM_1000_NS8cuda_cub4core6detail5shmemE;
	add.s32 	%r1286, %r1285, %r1284;
	ld.shared.v2.u32 	{%r1701, %r1702}, [%r1286+2056];
	mov.u32 	%r1703, %r208;
$L__BB45_89:
	setp.gt.s32 	%p297, %r1696, %r1704;
	@%p297 bra 	$L__BB45_91;
	add.s32 	%r214, %r1705, 1;
	shl.b32 	%r1287, %r1705, 3;
	mov.u32 	%r1288, _ZN6thrust24THRUST_300001_SM_1000_NS8cuda_cub4core6detail5shmemE;
	add.s32 	%r1289, %r1288, %r1287;
	ld.shared.u32 	%r1704, [%r1289+2056];
	mov.u32 	%r1705, %r214;
$L__BB45_91:
	setp.gt.s32 	%p298, %r1704, %r1701;
	mov.u32 	%r1706, %r1701;
	mov.u32 	%r1707, %r1702;
	mov.u32 	%r1708, %r1703;
	@%p298 bra 	$L__BB45_93;
	add.s32 	%r1708, %r1703, 1;
	shl.b32 	%r1290, %r1703, 3;
	mov.u32 	%r1291, _ZN6thrust24THRUST_300001_SM_1000_NS8cuda_cub4core6detail5shmemE;
	add.s32 	%r1292, %r1291, %r1290;
	ld.shared.v2.u32 	{%r1706, %r1707}, [%r1292+2056];
$L__BB45_93:
	setp.gt.s32 	%p299, %r1701, %r1704;
	mov.u32 	%r1709, %r1704;
	mov.u32 	%r1710, %r1705;
	@%p299 bra 	$L__BB45_95;
	add.s32 	%r1710, %r1705, 1;
	shl.b32 	%r1293, %r1705, 3;
	mov.u32 	%r1294, _ZN6thrust24THRUST_300001_SM_1000_NS8cuda_cub4core6detail5shmemE;
	add.s32 	%r1295, %r1294, %r1293;
	ld.shared.u32 	%r1709, [%r1295+2056];
$L__BB45_95:
	setp.lt.s32 	%p300, %r1708, %r127;
	setp.lt.s32 	%p301, %r1710, %r129;
	setp.eq.s32 	%p302, %r1709, %r1706;
	selp.b32 	%r1296, 512, 0, %p302;
	selp.b32 	%r1297, %r1296, 0, %p301;
	selp.b32 	%r1298, %r1297, 0, %p300;
	setp.eq.s32 	%p303, %r1704, %r1701;
	setp.lt.s32 	%p304, %r1705, %r129;
	setp.lt.s32 	%p305, %r1703, %r127;
	selp.b32 	%r1299, 256, 0, %p303;
	selp.b32 	%r1300, %r1299, 0, %p304;
	selp.b32 	%r1301, %r1300, 0, %p305;
	or.b32  	%r1302, %r1301, %r1298;
	or.b32  	%r228, %r1302, %r207;
	bar.sync 	0;
	popc.b32 	%r229, %r228;
	setp.ne.s32 	%p306, %r2, 0;
	@%p306 bra 	$L__BB45_100;
	// begin inline asm
	mov.u32 %r1500, %laneid;
	// end inline asm
	cvt.u64.u32 	%rd464, %r229;
	mov.b64 	{%r1502, %r1507}, %rd464;
	mov.b32 	%r1508, 1;
	mov.b32 	%r1549, 0;
	mov.b32 	%r1550, -1;
	// begin inline asm
	shfl.sync.up.b32 %r1501, %r1502, %r1508, %r1549, %r1550;
	// end inline asm
	// begin inline asm
	shfl.sync.up.b32 %r1506, %r1507, %r1508, %r1549, %r1550;
	// end inline asm
	mov.b64 	%rd465, {%r1501, %r1506};
	setp.lt.s32 	%p360, %r1500, 1;
	selp.b64 	%rd466, 0, %rd465, %p360;
	add.s64 	%rd467, %rd466, %rd464;
	mov.b64 	{%r1512, %r1517}, %rd467;
	mov.b32 	%r1518, 2;
	// begin inline asm
	shfl.sync.up.b32 %r1511, %r1512, %r1518, %r1549, %r1550;
	// end inline asm
	// begin inline asm
	shfl.sync.up.b32 %r1516, %r1517, %r1518, %r1549, %r1550;
	// end inline asm
	mov.b64 	%rd468, {%r1511, %r1516};
	setp.lt.s32 	%p361, %r1500, 2;
	selp.b64 	%rd469, 0, %rd468, %p361;
	add.s64 	%rd470, %rd469, %rd467;
	mov.b64 	{%r1522, %r1527}, %rd470;
	mov.b32 	%r1528, 4;
	// begin inline asm
	shfl.sync.up.b32 %r1521, %r1522, %r1528, %r1549, %r1550;
	// end inline asm
	// begin inline asm
	shfl.sync.up.b32 %r1526, %r1527, %r1528, %r1549, %r1550;
	// end inline asm
	mov.b64 	%rd471, {%r1521, %r1526};
	setp.lt.s32 	%p362, %r1500, 4;
	selp.b64 	%rd472, 0, %rd471, %p362;
	add.s64 	%rd473, %rd472, %rd470;
	mov.b64 	{%r1532, %r1537}, %rd473;
	mov.b32 	%r1538, 8;
	// begin inline asm
	shfl.sync.up.b32 %r1531, %r1532, %r1538, %r1549, %r1550;
	// end inline asm
	// begin inline asm
	shfl.sync.up.b32 %r1536, %r1537, %r1538, %r1549, %r1550;
	// end inline asm
	mov.b64 	%rd474, {%r1531, %r1536};
	setp.lt.s32 	%p363, %r1500, 8;
	selp.b64 	%rd475, 0, %rd474, %p363;
	add.s64 	%rd476, %rd475, %rd473;
	mov.b64 	{%r1542, %r1547}, %rd476;
	mov.b32 	%r1548, 16;
	// begin inline asm
	shfl.sync.up.b32 %r1541, %r1542, %r1548, %r1549, %r1550;
	// end inline asm
	// begin inline asm
	shfl.sync.up.b32 %r1546, %r1547, %r1548, %r1549, %r1550;
	// end inline asm
	mov.b64 	%rd477, {%r1541, %r1546};
	setp.lt.s32 	%p364, %r1500, 16;
	selp.b64 	%rd478, 0, %rd477, %p364;
	add.s64 	%rd9, %rd478, %rd476;
	setp.ne.s32 	%p365, %r1500, 31;
	@%p365 bra 	$L__BB45_98;
	shr.u32 	%r1551, %r5, 2;
	and.b32  	%r1552, %r1551, 248;
	mov.u32 	%r1553, _ZN6thrust24THRUST_300001_SM_1000_NS8cuda_cub4core6detail5shmemE;
	add.s32 	%r1554, %r1553, %r1552;
	st.shared.u64 	[%r1554], %rd9;
$L__BB45_98:
	mov.u32 	%r1555, %tid.x;
	setp.ne.s32 	%p366, %r1555, 0;
	bar.sync 	0;
	ld.shared.v2.u64 	{%rd480, %rd481}, [_ZN6thrust24THRUST_300001_SM_1000_NS8cuda_cub4core6detail5shmemE];
	shr.u32 	%r1556, %r1555, 5;
	add.s64 	%rd482, %rd481, %rd480;
	setp.eq.s32 	%p367, %r1556, 2;
	selp.b64 	%rd483, %rd482, %rd480, %p367;
	ld.shared.v2.u64 	{%rd484, %rd485}, [_ZN6thrust24THRUST_300001_SM_1000_NS8cuda_cub4core6detail5shmemE+16];
	add.s64 	%rd486, %rd482, %rd484;
	setp.eq.s32 	%p368, %r1556, 3;
	selp.b64 	%rd487, %rd486, %rd483, %p368;
	add.s64 	%rd488, %rd486, %rd485;
	setp.eq.s32 	%p369, %r1556, 4;
	selp.b64 	%rd489, %rd488, %rd487, %p369;
	ld.shared.v2.u64 	{%rd490, %rd491}, [_ZN6thrust24THRUST_300001_SM_1000_NS8cuda_cub4core6detail5shmemE+32];
	add.s64 	%rd492, %rd488, %rd490;
	setp.eq.s32 	%p370, %r1556, 5;
	selp.b64 	%rd493, %rd492, %rd489, %p370;
	add.s64 	%rd494, %rd492, %rd491;
	setp.eq.s32 	%p371, %r1556, 6;
	selp.b64 	%rd495, %rd494, %rd493, %p371;
	ld.shared.v2.u64 	{%rd496, %rd497}, [_ZN6thrust24THRUST_300001_SM_1000_NS8cuda_cub4core6detail5shmemE+48];
	add.s64 	%rd498, %rd494, %rd496;
	setp.eq.s32 	%p372, %r1556, 7;
	selp.b64 	%rd499, %rd498, %rd495, %p372;
	add.s64 	%rd500, %rd498, %rd497;
	setp.eq.s32 	%p373, %r1556, 8;
	selp.b64 	%rd501, %rd500, %rd499, %p373;
	ld.shared.v2.u64 	{%rd502, %rd503}, [_ZN6thrust24THRUST_300001_SM_1000_NS8cuda_cub4core6detail5shmemE+64];
	add.s64 	%rd504, %rd500, %rd502;
	setp.eq.s32 	%p374, %r1556, 9;
	selp.b64 	%rd505, %rd504, %rd501, %p374;
	add.s64 	%rd506, %rd504, %rd503;
	setp.eq.s32 	%p375, %r1556, 10;
	selp.b64 	%rd507, %rd506, %rd505, %p375;
	ld.shared.v2.u64 	{%rd508, %rd509}, [_ZN6thrust24THRUST_300001_SM_1000_NS8cuda_cub4core6detail5shmemE+80];
	add.s64 	%rd510, %rd506, %rd508;
	setp.eq.s32 	%p376, %r1556, 11;
	selp.b64 	%rd511, %rd510, %rd507, %p376;
	add.s64 	%rd512, %rd510, %rd509;
	setp.eq.s32 	%p377, %r1556, 12;
	selp.b64 	%rd513, %rd512, %rd511, %p377;
	ld.shared.v2.u64 	{%rd514, %rd515}, [_ZN6thrust24THRUST_300001_SM_1000_NS8cuda_cub4core6detail5shmemE+96];
	add.s64 	%rd516, %rd512, %rd514;
	setp.eq.s32 	%p378, %r1556, 13;
	selp.b64 	%rd517, %rd516, %rd513, %p378;
	add.s64 	%rd518, %rd516, %rd515;
	setp.eq.s32 	%p379, %r1556, 14;
	selp.b64 	%rd519, %rd518, %rd517, %p379;
	ld.shared.v2.u64 	{%rd520, %rd521}, [_ZN6thrust24THRUST_300001_SM_1000_NS8cuda_cub4core6detail5shmemE+112];
	add.s64 	%rd522, %rd518, %rd520;
	setp.eq.s32 	%p380, %r1556, 15;
	selp.b64 	%rd523, %rd522, %rd519, %p380;
	add.s64 	%rd548, %rd522, %rd521;
	setp.lt.u32 	%p381, %r1555, 32;
	selp.b64 	%rd524, 0, %rd523, %p381;
	setp.eq.s32 	%p382, %r1500, 0;
	cvt.u64.u32 	%rd525, %r229;
	sub.s64 	%rd526, %rd9, %rd525;
	selp.b64 	%rd527, 0, %rd526, %p382;
	add.s64 	%rd546, %rd524, %rd527;
	mov.b64 	%rd550, 0;
	@%p366 bra 	$L__BB45_130;
	add.s64 	%rd528, %rd2, 512;
	mov.b64 	%rd529, 101;
	// begin inline asm
	st.relaxed.gpu.v2.u64 [%rd528], {%rd529, %rd548};
	// end inline asm
	bra.uni 	$L__BB45_130;
$L__BB45_100:
	// begin inline asm
	mov.u32 %r1303, %laneid;
	// end inline asm
	cvt.u64.u32 	%rd343, %r229;
	mov.b64 	{%r1305, %r1310}, %rd343;
	mov.b32 	%r1311, 1;
	mov.b32 	%r1352, 0;
	mov.b32 	%r1353, -1;
	// begin inline asm
	shfl.sync.up.b32 %r1304, %r1305, %r1311, %r1352, %r1353;
	// end inline asm
	// begin inline asm
	shfl.sync.up.b32 %r1309, %r1310, %r1311, %r1352, %r1353;
	// end inline asm
	mov.b64 	%rd344, {%r1304, %r1309};
	setp.lt.s32 	%p307, %r1303, 1;
	selp.b64 	%rd345, 0, %rd344, %p307;
	add.s64 	%rd346, %rd345, %rd343;
	mov.b64 	{%r1315, %r1320}, %rd346;
	mov.b32 	%r1321, 2;
	// begin inline asm
	shfl.sync.up.b32 %r1314, %r1315, %r1321, %r1352, %r1353;
	// end inline asm
	// begin inline asm
	shfl.sync.up.b32 %r1319, %r1320, %r1321, %r1352, %r1353;
	// end inline asm
	mov.b64 	%rd347, {%r1314, %r1319};
	setp.lt.s32 	%p308, %r1303, 2;
	selp.b64 	%rd348, 0, %rd347, %p308;
	add.s64 	%rd349, %rd348, %rd346;
	mov.b64 	{%r1325, %r1330}, %rd349;
	mov.b32 	%r1331, 4;
	// begin inline asm
	shfl.sync.up.b32 %r1324, %r1325, %r1331, %r1352, %r1353;
	// end inline asm
	// begin inline asm
	shfl.sync.up.b32 %r1329, %r1330, %r1331, %r1352, %r1353;
	// end inline asm
	mov.b64 	%rd350, {%r1324, %r1329};
	setp.lt.s32 	%p309, %r1303, 4;
	selp.b64 	%rd351, 0, %rd350, %p309;
	add.s64 	%rd352, %rd351, %rd349;
	mov.b64 	{%r1335, %r1340}, %rd352;
	mov.b32 	%r1341, 8;
	// begin inline asm
	shfl.sync.up.b32 %r1334, %r1335, %r1341, %r1352, %r1353;
	// end inline asm
	// begin inline asm
	shfl.sync.up.b32 %r1339, %r1340, %r1341, %r1352, %r1353;
	// end inline asm
	mov.b64 	%rd353, {%r1334, %r1339};
	setp.lt.s32 	%p310, %r1303, 8;
	selp.b64 	%rd354, 0, %rd353, %p310;
	add.s64 	%rd355, %rd354, %rd352;
	mov.b64 	{%r1345, %r1350}, %rd355;
	mov.b32 	%r1351, 16;
	// begin inline asm
	shfl.sync.up.b32 %r1344, %r1345, %r1351, %r1352, %r1353;
	// end inline asm
	// begin inline asm
	shfl.sync.up.b32 %r1349, %r1350, %r1351, %r1352, %r1353;
	// end inline asm
	mov.b64 	%rd356, {%r1344, %r1349};
	setp.lt.s32 	%p311, %r1303, 16;
	selp.b64 	%rd357, 0, %rd356, %p311;
	add.s64 	%rd12, %rd357, %rd355;
	setp.ne.s32 	%p312, %r1303, 31;
	@%p312 bra 	$L__BB45_102;
	shr.u32 	%r1354, %r5, 2;
	and.b32  	%r1355, %r1354, 248;
	mov.u32 	%r1356, _ZN6thrust24THRUST_300001_SM_1000_NS8cuda_cub4core6detail5shmemE;
	add.s32 	%r1357, %r1356, %r1355;
	st.shared.u64 	[%r1357], %rd12;
$L__BB45_102:
	cvt.u64.u32 	%rd358, %r229;
	sub.s64 	%rd359, %rd12, %rd358;
	bar.sync 	0;
	ld.shared.v2.u64 	{%rd360, %rd361}, [_ZN6thrust24THRUST_300001_SM_1000_NS8cuda_cub4core6detail5shmemE];
	mov.u32 	%r232, %tid.x;
	shr.u32 	%r1358, %r232, 5;
	add.s64 	%rd362, %rd361, %rd360;
	setp.eq.s32 	%p313, %r1358, 2;
	selp.b64 	%rd363, %rd362, %rd360, %p313;
	ld.shared.v2.u64 	{%rd364, %rd365}, [_ZN6thrust24THRUST_300001_SM_1000_NS8cuda_cub4core6detail5shmemE+16];
	add.s64 	%rd366, %rd362, %rd364;
	setp.eq.s32 	%p314, %r1358, 3;
	selp.b64 	%rd367, %rd366, %rd363, %p314;
	add.s64 	%rd368, %rd366, %rd365;
	setp.eq.s32 	%p315, %r1358, 4;
	selp.b64 	%rd369, %rd368, %rd367, %p315;
	ld.shared.v2.u64 	{%rd370, %rd371}, [_ZN6thrust24THRUST_300001_SM_1000_NS8cuda_cub4core6detail5shmemE+32];
	add.s64 	%rd372, %rd368, %rd370;
	setp.eq.s32 	%p316, %r1358, 5;
	selp.b64 	%rd373, %rd372, %rd369, %p316;
	add.s64 	%rd374, %rd372, %rd371;
	setp.eq.s32 	%p317, %r1358, 6;
	selp.b64 	%rd375, %rd374, %rd373, %p317;
	ld.shared.v2.u64 	{%rd376, %rd377}, [_ZN6thrust24THRUST_300001_SM_1000_NS8cuda_cub4core6detail5shmemE+48];
	add.s64 	%rd378, %rd374, %rd376;
	setp.eq.s32 	%p318, %r1358, 7;
	selp.b64 	%rd379, %rd378, %rd375, %p318;
	add.s64 	%rd380, %rd378, %rd377;
	setp.eq.s32 	%p319, %r1358, 8;
	selp.b64 	%rd381, %rd380, %rd379, %p319;
	ld.shared.v2.u64 	{%rd382, %rd383}, [_ZN6thrust24THRUST_300001_SM_1000_NS8cuda_cub4core6detail5shmemE+64];
	add.s64 	%rd384, %rd380, %rd382;
	setp.eq.s32 	%p320, %r1358, 9;
	selp.b64 	%rd385, %rd384, %rd381, %p320;
	add.s64 	%rd386, %rd384, %rd383;
	setp.eq.s32 	%p321, %r1358, 10;
	selp.b64 	%rd387, %rd386, %rd385, %p321;
	ld.shared.v2.u64 	{%rd388, %rd389}, [_ZN6thrust24THRUST_300001_SM_1000_NS8cuda_cub4core6detail5shmemE+80];
	add.s64 	%rd390, %rd386, %rd388;
	setp.eq.s32 	%p322, %r1358, 11;
	selp.b64 	%rd391, %rd390, %rd387, %p322;
	add.s64 	%rd392, %rd390, %rd389;
	setp.eq.s32 	%p323, %r1358, 12;
	selp.b64 	%rd393, %rd392, %rd391, %p323;
	ld.shared.v2.u64 	{%rd394, %rd395}, [_ZN6thrust24THRUST_300001_SM_1000_NS8cuda_cub4core6detail5shmemE+96];
	add.s64 	%rd396, %rd392, %rd394;
	setp.eq.s32 	%p324, %r1358, 13;
	selp.b64 	%rd397, %rd396, %rd393, %p324;
	add.s64 	%rd398, %rd396, %rd395;
	setp.eq.s32 	%p325, %r1358, 14;
	selp.b64 	%rd399, %rd398, %rd397, %p325;
	ld.shared.v2.u64 	{%rd400, %rd401}, [_ZN6thrust24THRUST_300001_SM_1000_NS8cuda_cub4core6detail5shmemE+112];
	add.s64 	%rd402, %rd398, %rd400;
	setp.eq.s32 	%p326, %r1358, 15;
	selp.b64 	%rd403, %rd402, %rd399, %p326;
	add.s64 	%rd13, %rd402, %rd401;
	setp.gt.u32 	%p327, %r232, 31;
	setp.lt.u32 	%p328, %r232, 32;
	setp.eq.s32 	%p329, %r1303, 0;
	selp.b64 	%rd404, 0, %rd359, %p329;
	add.s64 	%rd546, %rd403, %rd404;
	selp.b64 	%rd15, %rd359, %rd546, %p328;
	@%p327 bra 	$L__BB45_127;
	setp.ne.s32 	%p330, %r232, 0;
	mov.u32 	%r1359, %ctaid.x;
	mul.wide.u32 	%rd405, %r1359, 16;
	add.s64 	%rd16, %rd2, %rd405;
	@%p330 bra 	$L__BB45_105;
	st.shared.u64 	[_ZN6thrust24THRUST_300001_SM_1000_NS8cuda_cub4core6detail5shmemE+184], %rd13;
	add.s64 	%rd406, %rd16, 512;
	mov.b64 	%rd407, 100;
	// begin inline asm
	st.relaxed.gpu.v2.u64 [%rd406], {%rd407, %rd13};
	// end inline asm
$L__BB45_105:
	mov.u32 	%r1360, %nctaid.x;
	setp.gt.u32 	%p331, %r1360, 499;
	@%p331 bra 	$L__BB45_107;
	membar.cta;
	bra.uni 	$L__BB45_108;
$L__BB45_107:
	mov.b32 	%r1361, 450;
	// begin inline asm
	nanosleep.u32 %r1361;
	// end inline asm
$L__BB45_108:
	mul.wide.u32 	%rd412, %r232, 16;
	xor.b64  	%rd413, %rd412, -16;
	add.s64 	%rd414, %rd16, %rd413;
	add.s64 	%rd411, %rd414, 512;
	// begin inline asm
	ld.relaxed.gpu.v2.u64 {%rd544, %rd541}, [%rd411];
	// end inline asm
	mov.u32 	%r1497, %nctaid.x;
$L__BB45_109:
	setp.eq.s64 	%p332, %rd544, 99;
	mov.b32 	%r1363, -1;
	vote.sync.any.pred 	%p333, %p332, %r1363;
	not.pred 	%p334, %p333;
	@%p334 bra 	$L__BB45_114;
	setp.gt.u32 	%p359, %r1497, 499;
	@%p359 bra 	$L__BB45_112;
	membar.cta;
	bra.uni 	$L__BB45_113;
$L__BB45_112:
	mov.b32 	%r1498, 350;
	// begin inline asm
	nanosleep.u32 %r1498;
	// end inline asm
$L__BB45_113:
	// begin inline asm
	ld.relaxed.gpu.v2.u64 {%rd544, %rd541}, [%rd411];
	// end inline asm
	bra.uni 	$L__BB45_109;
$L__BB45_114:
	setp.eq.s64 	%p335, %rd544, 101;
	mov.b32 	%r1415, -1;
	vote.sync.ballot.b32 	%r1416, %p335, %r1415;
	// begin inline asm
	mov.u32 %r1365, %lanemask_ge;
	// end inline asm
	and.b32  	%r1417, %r1416, %r1365;
	or.b32  	%r1418, %r1417, -2147483648;
	add.s32 	%r1419, %r1418, -1;
	not.b32 	%r1420, %r1418;
	and.b32  	%r1421, %r1420, %r1419;
	popc.b32 	%r1369, %r1421;
	mov.b64 	{%r1367, %r1372}, %rd541;
	mov.b32 	%r1373, 1;
	// begin inline asm
	shfl.sync.down.b32 %r1366, %r1367, %r1373, %r1369, %r1415;
	// end inline asm
	// begin inline asm
	shfl.sync.down.b32 %r1371, %r1372, %r1373, %r1369, %r1415;
	// end inline asm
	mov.b64 	%rd415, {%r1366, %r1371};
	setp.lt.s32 	%p337, %r1303, %r1369;
	selp.b64 	%rd416, %rd415, 0, %p337;
	add.s64 	%rd417, %rd416, %rd541;
	mov.b64 	{%r1377, %r1382}, %rd417;
	mov.b32 	%r1383, 2;
	// begin inline asm
	shfl.sync.down.b32 %r1376, %r1377, %r1383, %r1369, %r1415;
	// end inline asm
	// begin inline asm
	shfl.sync.down.b32 %r1381, %r1382, %r1383, %r1369, %r1415;
	// end inline asm
	mov.b64 	%rd418, {%r1376, %r1381};
	add.s32 	%r1422, %r1303, 2;
	setp.gt.s32 	%p338, %r1422, %r1369;
	selp.b64 	%rd419, 0, %rd418, %p338;
	add.s64 	%rd420, %rd419, %rd417;
	mov.b64 	{%r1387, %r1392}, %rd420;
	mov.b32 	%r1393, 4;
	// begin inline asm
	shfl.sync.down.b32 %r1386, %r1387, %r1393, %r1369, %r1415;
	// end inline asm
	// begin inline asm
	shfl.sync.down.b32 %r1391, %r1392, %r1393, %r1369, %r1415;
	// end inline asm
	mov.b64 	%rd421, {%r1386, %r1391};
	add.s32 	%r1423, %r1303, 4;
	setp.gt.s32 	%p339, %r1423, %r1369;
	selp.b64 	%rd422, 0, %rd421, %p339;
	add.s64 	%rd423, %rd422, %rd420;
	mov.b64 	{%r1397, %r1402}, %rd423;
	mov.b32 	%r1403, 8;
	// begin inline asm
	shfl.sync.down.b32 %r1396, %r1397, %r1403, %r1369, %r1415;
	// end inline asm
	// begin inline asm
	shfl.sync.down.b32 %r1401, %r1402, %r1403, %r1369, %r1415;
	// end inline asm
	mov.b64 	%rd424, {%r1396, %r1401};
	add.s32 	%r1424, %r1303, 8;
	setp.gt.s32 	%p340, %r1424, %r1369;
	selp.b64 	%rd425, 0, %rd424, %p340;
	add.s64 	%rd426, %rd425, %rd423;
	mov.b64 	{%r1407, %r1412}, %rd426;
	mov.b32 	%r1413, 16;
	// begin inline asm
	shfl.sync.down.b32 %r1406, %r1407, %r1413, %r1369, %r1415;
	// end inline asm
	// begin inline asm
	shfl.sync.down.b32 %r1411, %r1412, %r1413, %r1369, %r1415;
	// end inline asm
	mov.b64 	%rd427, {%r1406, %r1411};
	add.s32 	%r1425, %r1303, 16;
	setp.gt.s32 	%p341, %r1425, %r1369;
	selp.b64 	%rd428, 0, %rd427, %p341;
	add.s64 	%rd543, %rd428, %rd426;
	mov.u32 	%r1426, %tid.x;
	not.b32 	%r1427, %r1426;
	mov.u32 	%r1428, %ctaid.x;
	add.s32 	%r1711, %r1428, %r1427;
	add.s64 	%rd26, %rd2, 512;
$L__BB45_115:
	setp.ne.s64 	%p342, %rd544, 101;
	mov.b32 	%r1429, -1;
	vote.sync.all.pred 	%p343, %p342, %r1429;
	not.pred 	%p344, %p343;
	@%p344 bra 	$L__BB45_123;
	mul.wide.s32 	%rd436, %r1711, 16;
	add.s64 	%rd437, %rd26, %rd436;
	add.s64 	%rd435, %rd437, -512;
	// begin inline asm
	ld.relaxed.gpu.v2.u64 {%rd544, %rd545}, [%rd435];
	// end inline asm
$L__BB45_117:
	setp.eq.s64 	%p348, %rd544, 99;
	mov.b32 	%r1433, -1;
	vote.sync.any.pred 	%p349, %p348, %r1433;
	not.pred 	%p350, %p349;
	@%p350 bra 	$L__BB45_122;
	mov.u32 	%r1495, %nctaid.x;
	setp.gt.u32 	%p358, %r1495, 499;
	@%p358 bra 	$L__BB45_120;
	membar.cta;
	bra.uni 	$L__BB45_121;
$L__BB45_120:
	mov.b32 	%r1496, 350;
	// begin inline asm
	nanosleep.u32 %r1496;
	// end inline asm
$L__BB45_121:
	mul.wide.s32 	%rd456, %r1711, 16;
	add.s64 	%rd457, %rd26, %rd456;
	add.s64 	%rd455, %rd457, -512;
	// begin inline asm
	ld.relaxed.gpu.v2.u64 {%rd544, %rd545}, [%rd455];
	// end inline asm
	bra.uni 	$L__BB45_117;
$L__BB45_122:
	setp.eq.s64 	%p351, %rd544, 101;
	mov.b32 	%r1484, -1;
	vote.sync.ballot.b32 	%r1485, %p351, %r1484;
	and.b32  	%r1486, %r1485, %r1365;
	or.b32  	%r1487, %r1486, -2147483648;
	add.s32 	%r1488, %r1487, -1;
	not.b32 	%r1489, %r1487;
	and.b32  	%r1490, %r1489, %r1488;
	popc.b32 	%r1438, %r1490;
	mov.b64 	{%r1436, %r1441}, %rd545;
	mov.b32 	%r1442, 1;
	// begin inline asm
	shfl.sync.down.b32 %r1435, %r1436, %r1442, %r1438, %r1484;
	// end inline asm
	// begin inline asm
	shfl.sync.down.b32 %r1440, %r1441, %r1442, %r1438, %r1484;
	// end inline asm
	mov.b64 	%rd438, {%r1435, %r1440};
	setp.lt.s32 	%p353, %r1303, %r1438;
	selp.b64 	%rd439, %rd438, 0, %p353;
	add.s64 	%rd440, %rd439, %rd545;
	mov.b64 	{%r1446, %r1451}, %rd440;
	mov.b32 	%r1452, 2;
	// begin inline asm
	shfl.sync.down.b32 %r1445, %r1446, %r1452, %r1438, %r1484;
	// end inline asm
	// begin inline asm
	shfl.sync.down.b32 %r1450, %r1451, %r1452, %r1438, %r1484;
	// end inline asm
	mov.b64 	%rd441, {%r1445, %r1450};
	add.s32 	%r1491, %r1303, 2;
	setp.gt.s32 	%p354, %r1491, %r1438;
	selp.b64 	%rd442, 0, %rd441, %p354;
	add.s64 	%rd443, %rd440, %rd442;
	mov.b64 	{%r1456, %r1461}, %rd443;
	mov.b32 	%r1462, 4;
	// begin inline asm
	shfl.sync.down.b32 %r1455, %r1456, %r1462, %r1438, %r1484;
	// end inline asm
	// begin inline asm
	shfl.sync.down.b32 %r1460, %r1461, %r1462, %r1438, %r1484;
	// end inline asm
	mov.b64 	%rd444, {%r1455, %r1460};
	add.s32 	%r1492, %r1303, 4;
	setp.gt.s32 	%p355, %r1492, %r1438;
	selp.b64 	%rd445, 0, %rd444, %p355;
	add.s64 	%rd446, %rd445, %rd443;
	mov.b64 	{%r1466, %r1471}, %rd446;
	mov.b32 	%r1472, 8;
	// begin inline asm
	shfl.sync.down.b32 %r1465, %r1466, %r1472, %r1438, %r1484;
	// end inline asm
	// begin inline asm
	shfl.sync.down.b32 %r1470, %r1471, %r1472, %r1438, %r1484;
	// end inline asm
	mov.b64 	%rd447, {%r1465, %r1470};
	add.s32 	%r1493, %r1303, 8;
	setp.gt.s32 	%p356, %r1493, %r1438;
	selp.b64 	%rd448, 0, %rd447, %p356;
	add.s64 	%rd449, %rd448, %rd446;
	mov.b64 	{%r1476, %r1481}, %rd449;
	mov.b32 	%r1482, 16;
	// begin inline asm
	shfl.sync.down.b32 %r1475, %r1476, %r1482, %r1438, %r1484;
	// end inline asm
	// begin inline asm
	shfl.sync.down.b32 %r1480, %r1481, %r1482, %r1438, %r1484;
	// end inline asm
	mov.b64 	%rd450, {%r1475, %r1480};
	add.s32 	%r1494, %r1303, 16;
	setp.gt.s32 	%p357, %r1494, %r1438;
	selp.b64 	%rd451, 0, %rd450, %p357;
	add.s64 	%rd452, %rd449, %rd543;
	add.s64 	%rd543, %rd452, %rd451;
	add.s32 	%r1711, %r1711, -32;
	bra.uni 	$L__BB45_115;
$L__BB45_123:
	mov.u32 	%r1431, %tid.x;
	setp.ne.s32 	%p345, %r1431, 0;
	@%p345 bra 	$L__BB45_125;
	add.s64 	%rd431, %rd543, %rd13;
	add.s64 	%rd429, %rd16, 512;
	mov.b64 	%rd430, 101;
	// begin inline asm
	st.relaxed.gpu.v2.u64 [%rd429], {%rd430, %rd431};
	// end inline asm
	st.shared.u64 	[_ZN6thrust24THRUST_300001_SM_1000_NS8cuda_cub4core6detail5shmemE+168], %rd543;
	st.shared.u64 	[_ZN6thrust24THRUST_300001_SM_1000_NS8cuda_cub4core6detail5shmemE+176], %rd431;
$L__BB45_125:
	setp.ne.s32 	%p346, %r1303, 0;
	mov.u64 	%rd546, %rd15;
	@%p346 bra 	$L__BB45_127;
	st.shared.u64 	[_ZN6thrust24THRUST_300001_SM_1000_NS8cuda_cub4core6detail5shmemE+144], %rd543;
	mov.u64 	%rd546, %rd543;
$L__BB45_127:
	mov.u32 	%r1432, %tid.x;
	setp.eq.s32 	%p347, %r1432, 0;
	bar.sync 	0;
	@%p347 bra 	$L__BB45_129;
	ld.shared.u64 	%rd432, [_ZN6thrust24THRUST_300001_SM_1000_NS8cuda_cub4core6detail5shmemE+144];
	add.s64 	%rd546, %rd432, %rd546;
$L__BB45_129:
	ld.shared.u64 	%rd548, [_ZN6thrust24THRUST_300001_SM_1000_NS8cuda_cub4core6detail5shmemE+184];
	ld.shared.u64 	%rd550, [_ZN6thrust24THRUST_300001_SM_1000_NS8cuda_cub4core6detail5shmemE+168];
$L__BB45_130:
	bar.sync 	0;
	cvt.u32.u64 	%r237, %rd548;
	cvt.u32.u64 	%r1557, %rd550;
	cvt.u32.u64 	%r1558, %rd546;
	sub.s32 	%r1713, %r1558, %r1557;
	not.pred 	%p383, %p1;
	@%p383 bra 	$L__BB45_132;
	add.s32 	%r239, %r1713, 1;
	shl.b32 	%r1559, %r1713, 3;
	mov.u32 	%r1560, _ZN6thrust24THRUST_300001_SM_1000_NS8cuda_cub4core6detail5shmemE;
	add.s32 	%r1561, %r1560, %r1559;
	st.shared.v2.u32 	[%r1561+2048], {%r131, %r136};
	mov.u32 	%r1713, %r239;
$L__BB45_132:
	@%p2 bra 	$L__BB45_134;
	add.s32 	%r241, %r1713, 1;
	shl.b32 	%r1562, %r1713, 3;
	mov.u32 	%r1563, _ZN6thrust24THRUST_300001_SM_1000_NS8cuda_cub4core6detail5shmemE;
	add.s32 	%r1564, %r1563, %r1562;
	st.shared.v2.u32 	[%r1564+2048], {%r1666, %r1667};
	mov.u32 	%r1713, %r241;
$L__BB45_134:
	@%p3 bra 	$L__BB45_136;
	add.s32 	%r243, %r1713, 1;
	shl.b32 	%r1565, %r1713, 3;
	mov.u32 	%r1566, _ZN6thrust24THRUST_300001_SM_1000_NS8cuda_cub4core6detail5shmemE;
	add.s32 	%r1567, %r1566, %r1565;
	st.shared.v2.u32 	[%r1567+2048], {%r1671, %r1672};
	mov.u32 	%r1713, %r243;
$L__BB45_136:
	@%p4 bra 	$L__BB45_138;
	add.s32 	%r245, %r1713, 1;
	shl.b32 	%r1568, %r1713, 3;
	mov.u32 	%r1569, _ZN6thrust24THRUST_300001_SM_1000_NS8cuda_cub4core6detail5shmemE;
	add.s32 	%r1570, %r1569, %r1568;
	st.shared.v2.u32 	[%r1570+2048], {%r1676, %r1677};
	mov.u32 	%r1713, %r245;
$L__BB45_138:
	@%p5 bra 	$L__BB45_140;
	add.s32 	%r247, %r1713, 1;
	shl.b32 	%r1571, %r1713, 3;
	mov.u32 	%r1572, _ZN6thrust24THRUST_300001_SM_1000_NS8cuda_cub4core6detail5shmemE;
	add.s32 	%r1573, %r1572, %r1571;
	st.shared.v2.u32 	[%r1573+2048], {%r1681, %r1682};
	mov.u32 	%r1713, %r247;
$L__BB45_140:
	@%p6 bra 	$L__BB45_142;
	add.s32 	%r249, %r1713, 1;
	shl.b32 	%r1574, %r1713, 3;
	mov.u32 	%r1575, _ZN6thrust24THRUST_300001_SM_1000_NS8cuda_cub4core6detail5shmemE;
	add.s32 	%r1576, %r1575, %r1574;
	st.shared.v2.u32 	[%r1576+2048], {%r1686, %r1687};
	mov.u32 	%r1713, %r249;
$L__BB45_142:
	and.b32  	%r1577, %r207, 64;
	setp.eq.s32 	%p384, %r1577, 0;
	@%p384 bra 	$L__BB45_144;
	add.s32 	%r251, %r1713, 1;
	shl.b32 	%r1578, %r1713, 3;
	mov.u32 	%r1579, _ZN6thrust24THRUST_300001_SM_1000_NS8cuda_cub4core6detail5shmemE;
	add.s32 	%r1580, %r1579, %r1578;
	st.shared.v2.u32 	[%r1580+2048], {%r1691, %r1692};
	mov.u32 	%r1713, %r251;
$L__BB45_144:
	and.b32  	%r1581, %r207, 128;
	setp.eq.s32 	%p385, %r1581, 0;
	@%p385 bra 	$L__BB45_146;
	add.s32 	%r253, %r1713, 1;
	shl.b32 	%r1582, %r1713, 3;
	mov.u32 	%r1583, _ZN6thrust24THRUST_300001_SM_1000_NS8cuda_cub4core6detail5shmemE;
	add.s32 	%r1584, %r1583, %r1582;
	st.shared.v2.u32 	[%r1584+2048], {%r1696, %r1697};
	mov.u32 	%r1713, %r253;
$L__BB45_146:
	and.b32  	%r1585, %r228, 256;
	setp.eq.s32 	%p386, %r1585, 0;
	@%p386 bra 	$L__BB45_148;
	add.s32 	%r255, %r1713, 1;
	shl.b32 	%r1586, %r1713, 3;
	mov.u32 	%r1587, _ZN6thrust24THRUST_300001_SM_1000_NS8cuda_cub4core6detail5shmemE;
	add.s32 	%r1588, %r1587, %r1586;
	st.shared.v2.u32 	[%r1588+2048], {%r1701, %r1702};
	mov.u32 	%r1713, %r255;
$L__BB45_148:
	and.b32  	%r1589, %r228, 512;
	setp.eq.s32 	%p387, %r1589, 0;
	@%p387 bra 	$L__BB45_150;
	shl.b32 	%r1590, %r1713, 3;
	mov.u32 	%r1591, _ZN6thrust24THRUST_300001_SM_1000_NS8cuda_cub4core6detail5shmemE;
	add.s32 	%r1592, %r1591, %r1590;
	st.shared.v2.u32 	[%r1592+2048], {%r1706, %r1707};
$L__BB45_150:
	bar.sync 	0;
	mov.u32 	%r1725, %tid.x;
	setp.ge.s32 	%p388, %r1725, %r237;
	@%p388 bra 	$L__BB45_323;
	cvta.to.global.u64 	%rd46, %rd115;
	cvta.to.global.u64 	%rd47, %rd116;
	not.b32 	%r1593, %r1725;
	add.s32 	%r258, %r1593, %r237;
	and.b32  	%r1594, %r258, 1536;
	setp.eq.s32 	%p389, %r1594, 1536;
	@%p389 bra 	$L__BB45_154;
	shr.u32 	%r1595, %r258, 9;
	add.s32 	%r1596, %r1595, 1;
	and.b32  	%r1597, %r1596, 3;
	shl.b32 	%r1598, %r1725, 3;
	mov.u32 	%r1599, _ZN6thrust24THRUST_300001_SM_1000_NS8cuda_cub4core6detail5shmemE;
	add.s32 	%r1600, %r1598, %r1599;
	add.s32 	%r1722, %r1600, 2048;
	cvt.u64.u32 	%rd532, %r1725;
	add.s64 	%rd533, %rd550, %rd532;
	shl.b64 	%rd534, %rd533, 2;
	add.s64 	%rd552, %rd47, %rd534;
	add.s64 	%rd551, %rd46, %rd534;
	neg.s32 	%r1721, %r1597;
	shl.b32 	%r1601, %r1596, 9;
	and.b32  	%r1602, %r1601, 1536;
	add.s32 	%r1725, %r1725, %r1602;
$L__BB45_153:
	.pragma "nounroll";
	ld.shared.v2.u32 	{%r1603, %r1604}, [%r1722];
	st.global.u32 	[%rd551], %r1603;
	st.global.u32 	[%rd552], %r1604;
	add.s32 	%r1722, %r1722, 4096;
	add.s64 	%rd552, %rd552, 2048;
	add.s64 	%rd551, %rd551, 2048;
	add.s32 	%r1721, %r1721, 1;
	setp.ne.s32 	%p390, %r1721, 0;
	@%p390 bra 	$L__BB45_153;
$L__BB45_154:
	setp.lt.u32 	%p391, %r258, 1536;
	@%p391 bra 	$L__BB45_323;
	cvt.u64.u32 	%rd535, %r1725;
	add.s64 	%rd536, %rd550, %rd535;
	shl.b64 	%rd537, %rd536, 2;
	add.s64 	%rd538, %rd537, 4096;
	add.s64 	%rd554, %rd46, %rd538;
	add.s64 	%rd553, %rd47, %rd538;
	shl.b32 	%r1605, %r1725, 3;
	mov.u32 	%r1606, _ZN6thrust24THRUST_300001_SM_1000_NS8cuda_cub4core6detail5shmemE;
	add.s32 	%r1607, %r1605, %r1606;
	add.s32 	%r1724, %r1607, 10240;
$L__BB45_156:
	ld.shared.v2.u32 	{%r1608, %r1609}, [%r1724+-8192];
	st.global.u32 	[%rd554+-4096], %r1608;
	st.global.u32 	[%rd553+-4096], %r1609;
	ld.shared.v2.u32 	{%r1610, %r1611}, [%r1724+-4096];
	st.global.u32 	[%rd554+-2048], %r1610;
	st.global.u32 	[%rd553+-2048], %r1611;
	ld.shared.v2.u32 	{%r1612, %r1613}, [%r1724];
	st.global.u32 	[%rd554], %r1612;
	st.global.u32 	[%rd553], %r1613;
	ld.shared.v2.u32 	{%r1614, %r1615}, [%r1724+4096];
	st.global.u32 	[%rd554+2048], %r1614;
	st.global.u32 	[%rd553+2048], %r1615;
	add.s32 	%r1725, %r1725, 2048;
	add.s64 	%rd554, %rd554, 8192;
	add.s64 	%rd553, %rd553, 8192;
	add.s32 	%r1724, %r1724, 16384;
	setp.lt.s32 	%p392, %r1725, %r237;
	@%p392 bra 	$L__BB45_156;
	bra.uni 	$L__BB45_323;
$L__BB45_157:
	mul.wide.u32 	%rd122, %r2, 16;
	add.s64 	%rd123, %rd1, %rd122;
	ld.global.u64 	%rd124, [%rd123];
	ld.global.u64 	%rd125, [%rd123+8];
	ld.global.u64 	%rd126, [%rd123+16];
	ld.global.u64 	%rd127, [%rd123+24];
	cvt.u32.u64 	%r552, %rd124;
	cvt.u32.u64 	%r553, %rd126;
	sub.s32 	%r272, %r553, %r552;
	sub.s64 	%rd128, %rd127, %rd125;
	cvt.u32.u64 	%r273, %rd128;
	mov.u32 	%r274, %tid.x;
	add.s32 	%r275, %r273, %r272;
	setp.ge.s32 	%p14, %r274, %r275;
	cvt.u64.u32 	%rd130, %r274;
	add.s64 	%rd131, %rd124, %rd130;
	shl.b64 	%rd132, %rd131, 2;
	add.s64 	%rd60, %rd3, %rd132;
	add.s64 	%rd61, %rd4, %rd132;
	sub.s32 	%r554, %r274, %r272;
	cvt.s64.s32 	%rd133, %r554;
	add.s64 	%rd134, %rd125, %rd133;
	shl.b64 	%rd135, %rd134, 2;
	add.s64 	%rd62, %rd5, %rd135;
	mov.b32 	%r1726, 0;
	mov.u32 	%r1727, %r1726;
	@%p14 bra 	$L__BB45_161;
	setp.ge.s32 	%p15, %r274, %r272;
	@%p15 bra 	$L__BB45_160;
	ld.global.u32 	%r1727, [%rd60];
	ld.global.u32 	%r1726, [%rd61];
	bra.uni 	$L__BB45_161;
$L__BB45_160:
	ld.global.u32 	%r1727, [%rd62];
	mov.u32 	%r1726, %r1;
$L__BB45_161:
	add.s32 	%r281, %r274, 512;
	setp.ge.s32 	%p16, %r281, %r275;
	mov.b32 	%r1728, 0;
	mov.u32 	%r1729, %r1728;
	@%p16 bra 	$L__BB45_165;
	setp.lt.s32 	%p17, %r281, %r272;
	@%p17 bra 	$L__BB45_164;
	ld.global.u32 	%r1729, [%rd62+2048];
	mov.u32 	%r1728, %r1;
	bra.uni 	$L__BB45_165;
$L__BB45_164:
	ld.global.u32 	%r1729, [%rd60+2048];
	ld.global.u32 	%r1728, [%rd61+2048];
$L__BB45_165:
	or.b32  	%r287, %r274, 1024;
	setp.ge.s32 	%p18, %r287, %r275;
	mov.b32 	%r1730, 0;
	mov.u32 	%r1731, %r1730;
	@%p18 bra 	$L__BB45_169;
	setp.lt.s32 	%p19, %r287, %r272;
	@%p19 bra 	$L__BB45_168;
	ld.global.u32 	%r1731, [%rd62+4096];
	mov.u32 	%r1730, %r1;
	bra.uni 	$L__BB45_169;
$L__BB45_168:
	ld.global.u32 	%r1731, [%rd60+4096];
	ld.global.u32 	%r1730, [%rd61+4096];
$L__BB45_169:
	add.s32 	%r293, %r274, 1536;
	setp.ge.s32 	%p20, %r293, %r275;
	mov.b32 	%r1732, 0;
	mov.u32 	%r1733, %r1732;
	@%p20 bra 	$L__BB45_173;
	setp.lt.s32 	%p21, %r293, %r272;
	@%p21 bra 	$L__BB45_172;
	ld.global.u32 	%r1733, [%rd62+6144];
	mov.u32 	%r1732, %r1;
	bra.uni 	$L__BB45_173;
$L__BB45_172:
	ld.global.u32 	%r1733, [%rd60+6144];
	ld.global.u32 	%r1732, [%rd61+6144];
$L__BB45_173:
	or.b32  	%r299, %r274, 2048;
	setp.ge.s32 	%p22, %r299, %r275;
	mov.b32 	%r1734, 0;
	mov.u32 	%r1735, %r1734;
	@%p22 bra 	$L__BB45_177;
	setp.lt.s32 	%p23, %r299, %r272;
	@%p23 bra 	$L__BB45_176;
	ld.global.u32 	%r1735, [%rd62+8192];
	mov.u32 	%r1734, %r1;
	bra.uni 	$L__BB45_177;
$L__BB45_176:
	ld.global.u32 	%r1735, [%rd60+8192];
	ld.global.u32 	%r1734, [%rd61+8192];
$L__BB45_177:
	add.s32 	%r305, %r274, 2560;
	setp.ge.s32 	%p24, %r305, %r275;
	mov.b32 	%r1736, 0;
	mov.u32 	%r1737, %r1736;
	@%p24 bra 	$L__BB45_181;
	setp.lt.s32 	%p25, %r305, %r272;
	@%p25 bra 	$L__BB45_180;
	ld.global.u32 	%r1737, [%rd62+10240];
	mov.u32 	%r1736, %r1;
	bra.uni 	$L__BB45_181;
$L__BB45_180:
	ld.global.u32 	%r1737, [%rd60+10240];
	ld.global.u32 	%r1736, [%rd61+10240];
$L__BB45_181:
	or.b32  	%r311, %r274, 3072;
	setp.ge.s32 	%p26, %r311, %r275;
	mov.b32 	%r1738, 0;
	mov.u32 	%r1739, %r1738;
	@%p26 bra 	$L__BB45_185;
	setp.lt.s32 	%p27, %r311, %r272;
	@%p27 bra 	$L__BB45_184;
	ld.global.u32 	%r1739, [%rd62+12288];
	mov.u32 	%r1738, %r1;
	bra.uni 	$L__BB45_185;
$L__BB45_184:
	ld.global.u32 	%r1739, [%rd60+12288];
	ld.global.u32 	%r1738, [%rd61+12288];
$L__BB45_185:
	add.s32 	%r317, %r274, 3584;
	setp.ge.s32 	%p28, %r317, %r275;
	mov.b32 	%r1740, 0;
	mov.u32 	%r1741, %r1740;
	@%p28 bra 	$L__BB45_189;
	setp.lt.s32 	%p29, %r317, %r272;
	@%p29 bra 	$L__BB45_188;
	ld.global.u32 	%r1741, [%rd62+14336];
	mov.u32 	%r1740, %r1;
	bra.uni 	$L__BB45_189;
$L__BB45_188:
	ld.global.u32 	%r1741, [%rd60+14336];
	ld.global.u32 	%r1740, [%rd61+14336];
$L__BB45_189:
	or.b32  	%r323, %r274, 4096;
	setp.ge.s32 	%p30, %r323, %r275;
	mov.b32 	%r1742, 0;
	mov.u32 	%r1743, %r1742;
	@%p30 bra 	$L__BB45_193;
	setp.lt.s32 	%p31, %r323, %r272;
	@%p31 bra 	$L__BB45_192;
	ld.global.u32 	%r1743, [%rd62+16384];
	mov.u32 	%r1742, %r1;
	bra.uni 	$L__BB45_193;
$L__BB45_192:
	ld.global.u32 	%r1743, [%rd60+16384];
	ld.global.u32 	%r1742, [%rd61+16384];
$L__BB45_193:
	add.s32 	%r329, %r274, 4608;
	setp.ge.s32 	%p32, %r329, %r275;
	mov.b32 	%r1744, 0;
	mov.u32 	%r1745, %r1744;
	@%p32 bra 	$L__BB45_197;
	setp.lt.s32 	%p33, %r329, %r272;
	@%p33 bra 	$L__BB45_196;
	ld.global.u32 	%r1745, [%rd62+18432];
	mov.u32 	%r1744, %r1;
	bra.uni 	$L__BB45_197;
$L__BB45_196:
	ld.global.u32 	%r1745, [%rd60+18432];
	ld.global.u32 	%r1744, [%rd61+18432];
$L__BB45_197:
	mov.u32 	%r564, _ZN6thrust24THRUST_300001_SM_1000_NS8cuda_cub4core6detail5shmemE;
	add.s32 	%r565, %r564, 2048;
	shl.b32 	%r567, %r274, 3;
	add.s32 	%r568, %r565, %r567;
	st.shared.v2.u32 	[%r568], {%r1727, %r1726};
	st.shared.v2.u32 	[%r568+4096], {%r1729, %r1728};
	st.shared.v2.u32 	[%r568+8192], {%r1731, %r1730};
	st.shared.v2.u32 	[%r568+12288], {%r1733, %r1732};
	st.shared.v2.u32 	[%r568+16384], {%r1735, %r1734};
	st.shared.v2.u32 	[%r568+20480], {%r1737, %r1736};
	st.shared.v2.u32 	[%r568+24576], {%r1739, %r1738};
	st.shared.v2.u32 	[%r568+28672], {%r1741, %r1740};
	st.shared.v2.u32 	[%r568+32768], {%r1743, %r1742};
	st.shared.v2.u32 	[%r568+36864], {%r1745, %r1744};
	bar.sync 	0;
	mul.lo.s32 	%r569, %r274, 10;
	min.s32 	%r335, %r275, %r569;
	shl.b32 	%r570, %r272, 3;
	add.s32 	%r336, %r565, %r570;
	sub.s32 	%r571, %r335, %r273;
	max.s32 	%r1748, %r571, 0;
	min.s32 	%r1747, %r335, %r272;
	setp.ge.s32 	%p34, %r1748, %r1747;
	@%p34 bra 	$L__BB45_199;
$L__BB45_198:
	add.s32 	%r572, %r1748, %r1747;
	shr.s32 	%r573, %r572, 1;
	shl.b32 	%r574, %r573, 3;
	add.s32 	%r576, %r564, %r574;
	ld.shared.u32 	%r577, [%r576+2048];
	not.b32 	%r578, %r573;
	add.s32 	%r579, %r335, %r578;
	shl.b32 	%r580, %r579, 3;
	add.s32 	%r581, %r336, %r580;
	ld.shared.u32 	%r582, [%r581];
	setp.gt.s32 	%p35, %r582, %r577;
	add.s32 	%r583, %r573, 1;
	selp.b32 	%r1748, %r1748, %r583, %p35;
	selp.b32 	%r1747, %r573, %r1747, %p35;
	setp.lt.s32 	%p36, %r1748, %r1747;
	@%p36 bra 	$L__BB45_198;
$L__BB45_199:
	sub.s32 	%r344, %r335, %r1748;
	setp.ge.s32 	%p37, %r344, %r273;
	mov.b32 	%r1775, 0;
	@%p37 bra 	$L__BB45_224;
	shl.b32 	%r587, %r344, 3;
	add.s32 	%r345, %r336, %r587;
	ld.shared.u32 	%r346, [%r345];
	setp.lt.s32 	%p38, %r1748, 1;
	mov.b32 	%r1752, 0;
	mov.u32 	%r1751, %r1748;
	@%p38 bra 	$L__BB45_202;
	mul.lo.s32 	%r588, %r1748, 511;
	shr.s32 	%r589, %r588, 9;
	shl.b32 	%r590, %r589, 3;
	add.s32 	%r592, %r564, %r590;
	ld.shared.u32 	%r593, [%r592+2048];
	setp.gt.s32 	%p39, %r593, %r346;
	add.s32 	%r594, %r589, 1;
	selp.b32 	%r1751, %r1748, %r589, %p39;
	selp.b32 	%r1752, %r594, 0, %p39;
$L__BB45_202:
	setp.ge.s32 	%p40, %r1752, %r1751;
	@%p40 bra 	$L__BB45_204;
	mad.lo.s32 	%r595, %r1751, 127, %r1752;
	shr.s32 	%r596, %r595, 7;
	shl.b32 	%r597, %r596, 3;
	add.s32 	%r599, %r564, %r597;
	ld.shared.u32 	%r600, [%r599+2048];
	setp.gt.s32 	%p41, %r600, %r346;
	add.s32 	%r601, %r596, 1;
	selp.b32 	%r1751, %r1751, %r596, %p41;
	selp.b32 	%r1752, %r601, %r1752, %p41;
$L__BB45_204:
	setp.ge.s32 	%p42, %r1752, %r1751;
	@%p42 bra 	$L__BB45_206;
	mad.lo.s32 	%r602, %r1751, 31, %r1752;
	shr.s32 	%r603, %r602, 5;
	shl.b32 	%r604, %r603, 3;
	add.s32 	%r606, %r564, %r604;
	ld.shared.u32 	%r607, [%r606+2048];
	setp.gt.s32 	%p43, %r607, %r346;
	add.s32 	%r608, %r603, 1;
	selp.b32 	%r1751, %r1751, %r603, %p43;
	selp.b32 	%r1752, %r608, %r1752, %p43;
$L__BB45_206:
	setp.ge.s32 	%p44, %r1752, %r1751;
	@%p44 bra 	$L__BB45_208;
	mad.lo.s32 	%r609, %r1751, 15, %r1752;
	shr.s32 	%r610, %r609, 4;
	shl.b32 	%r611, %r610, 3;
	add.s32 	%r613, %r564, %r611;
	ld.shared.u32 	%r614, [%r613+2048];
	setp.gt.s32 	%p45, %r614, %r346;
	add.s32 	%r615, %r610, 1;
	selp.b32 	%r1751, %r1751, %r610, %p45;
	selp.b32 	%r1752, %r615, %r1752, %p45;
$L__BB45_208:
	setp.ge.s32 	%p46, %r1752, %r1751;
	@%p46 bra 	$L__BB45_210;
$L__BB45_209:
	add.s32 	%r617, %r1752, %r1751;
	shr.s32 	%r618, %r617, 1;
	shl.b32 	%r619, %r618, 3;
	add.s32 	%r621, %r564, %r619;
	ld.shared.u32 	%r622, [%r621+2048];
	setp.gt.s32 	%p47, %r622, %r346;
	add.s32 	%r623, %r618, 1;
	selp.b32 	%r1751, %r1751, %r618, %p47;
	selp.b32 	%r1752, %r623, %r1752, %p47;
	setp.lt.s32 	%p48, %r1752, %r1751;
	@%p48 bra 	$L__BB45_209;
$L__BB45_210:
	setp.lt.s32 	%p49, %r344, 1;
	mov.b32 	%r1763, 0;
	mov.u32 	%r1762, %r344;
	@%p49 bra 	$L__BB45_212;
	mul.lo.s32 	%r626, %r344, 511;
	shr.s32 	%r627, %r626, 9;
	shl.b32 	%r628, %r627, 3;
	add.s32 	%r629, %r336, %r628;
	ld.shared.u32 	%r630, [%r629];
	setp.gt.s32 	%p50, %r630, %r346;
	add.s32 	%r631, %r627, 1;
	selp.b32 	%r1762, %r344, %r627, %p50;
	selp.b32 	%r1763, %r631, 0, %p50;
$L__BB45_212:
	setp.ge.s32 	%p51, %r1763, %r1762;
	@%p51 bra 	$L__BB45_214;
	mad.lo.s32 	%r633, %r1762, 127, %r1763;
	shr.s32 	%r634, %r633, 7;
	shl.b32 	%r635, %r634, 3;
	add.s32 	%r636, %r336, %r635;
	ld.shared.u32 	%r637, [%r636];
	setp.gt.s32 	%p52, %r637, %r346;
	add.s32 	%r638, %r634, 1;
	selp.b32 	%r1762, %r1762, %r634, %p52;
	selp.b32 	%r1763, %r638, %r1763, %p52;
$L__BB45_214:
	setp.ge.s32 	%p53, %r1763, %r1762;
	@%p53 bra 	$L__BB45_216;
	mad.lo.s32 	%r639, %r1762, 31, %r1763;
	shr.s32 	%r640, %r639, 5;
	shl.b32 	%r641, %r640, 3;
	add.s32 	%r642, %r336, %r641;
	ld.shared.u32 	%r643, [%r642];
	setp.gt.s32 	%p54, %r643, %r346;
	add.s32 	%r644, %r640, 1;
	selp.b32 	%r1762, %r1762, %r640, %p54;
	selp.b32 	%r1763, %r644, %r1763, %p54;
$L__BB45_216:
	setp.ge.s32 	%p55, %r1763, %r1762;
	@%p55 bra 	$L__BB45_218;
	mad.lo.s32 	%r645, %r1762, 15, %r1763;
	shr.s32 	%r646, %r645, 4;
	shl.b32 	%r647, %r646, 3;
	add.s32 	%r648, %r336, %r647;
	ld.shared.u32 	%r649, [%r648];
	setp.gt.s32 	%p56, %r649, %r346;
	add.s32 	%r650, %r646, 1;
	selp.b32 	%r1762, %r1762, %r646, %p56;
	selp.b32 	%r1763, %r650, %r1763, %p56;
$L__BB45_218:
	setp.ge.s32 	%p57, %r1763, %r1762;
	@%p57 bra 	$L__BB45_220;
$L__BB45_219:
	add.s32 	%r652, %r1763, %r1762;
	shr.s32 	%r653, %r652, 1;
	shl.b32 	%r654, %r653, 3;
	add.s32 	%r655, %r336, %r654;
	ld.shared.u32 	%r656, [%r655];
	setp.gt.s32 	%p58, %r656, %r346;
	add.s32 	%r657, %r653, 1;
	selp.b32 	%r1762, %r1762, %r653, %p58;
	selp.b32 	%r1763, %r657, %r1763, %p58;
	setp.lt.s32 	%p59, %r1763, %r1762;
	@%p59 bra 	$L__BB45_219;
$L__BB45_220:
	sub.s32 	%r660, %r1748, %r1752;
	sub.s32 	%r391, %r344, %r1763;
	add.s32 	%r392, %r391, %r660;
	shr.s32 	%r661, %r392, 1;
	max.s32 	%r393, %r661, %r391;
	add.s32 	%r663, %r1763, %r393;
	add.s32 	%r664, %r663, 1;
	min.s32 	%r665, %r664, %r273;
	sub.s32 	%r1772, %r665, %r344;
	setp.lt.s32 	%p60, %r1772, 1;
	mov.b32 	%r1773, 0;
	@%p60 bra 	$L__BB45_223;
	mov.b32 	%r1773, 0;
$L__BB45_222:
	add.s32 	%r667, %r1773, %r1772;
	shr.s32 	%r668, %r667, 1;
	shl.b32 	%r669, %r668, 3;
	add.s32 	%r670, %r345, %r669;
	ld.shared.u32 	%r671, [%r670];
	setp.gt.s32 	%p61, %r346, %r671;
	add.s32 	%r672, %r668, 1;
	selp.b32 	%r1772, %r668, %r1772, %p61;
	selp.b32 	%r1773, %r1773, %r672, %p61;
	setp.lt.s32 	%p62, %r1773, %r1772;
	@%p62 bra 	$L__BB45_222;
$L__BB45_223:
	add.s32 	%r673, %r391, %r1773;
	min.s32 	%r674, %r673, %r393;
	sub.s32 	%r675, %r392, %r674;
	add.s32 	%r676, %r674, 1;
	setp.eq.s32 	%p63, %r675, %r676;
	setp.lt.s32 	%p64, %r393, %r673;
	and.pred  	%p65, %p63, %p64;
	add.s32 	%r1748, %r675, %r1752;
	selp.u32 	%r1775, 1, 0, %p65;
$L__BB45_224:
	sub.s32 	%r677, %r335, %r1748;
	add.s32 	%r678, %r677, %r1775;
	setp.eq.s32 	%p66, %r274, 0;
	shl.b32 	%r680, %r272, 16;
	or.b32  	%r681, %r680, %r273;
	shl.b32 	%r682, %r1748, 16;
	or.b32  	%r683, %r678, %r682;
	selp.b32 	%r684, %r681, %r683, %p66;
	add.s32 	%r685, %r274, -1;
	selp.b32 	%r686, 511, %r685, %p66;
	shl.b32 	%r687, %r686, 2;
	add.s32 	%r689, %r564, %r687;
	st.shared.u32 	[%r689], %r684;
	bar.sync 	0;
	shl.b32 	%r690, %r274, 2;
	add.s32 	%r691, %r564, %r690;
	ld.shared.u32 	%r692, [%r691];
	shr.s32 	%r404, %r692, 16;
	and.b32  	%r694, %r692, 65535;
	add.s32 	%r1785, %r678, %r272;
	add.s32 	%r406, %r694, %r272;
	shl.b32 	%r695, %r1785, 3;
	add.s32 	%r407, %r565, %r695;
	ld.shared.u32 	%r408, [%r407];
	shl.b32 	%r697, %r1748, 3;
	add.s32 	%r409, %r565, %r697;
	ld.shared.v2.u32 	{%r412, %r413}, [%r409];
	setp.gt.s32 	%p67, %r408, %r412;
	setp.lt.s32 	%p68, %r1748, %r404;
	setp.lt.s32 	%p69, %r1785, %r406;
	and.pred  	%p70, %p68, %p69;
	setp.eq.s32 	%p71, %r408, %r412;
	and.pred  	%p7, %p70, %p71;
	mov.u32 	%r1776, %r412;
	mov.u32 	%r1777, %r413;
	@%p67 bra 	$L__BB45_226;
	add.s32 	%r1748, %r1748, 1;
	ld.shared.v2.u32 	{%r1776, %r1777}, [%r409+8];
$L__BB45_226:
	setp.gt.s32 	%p72, %r412, %r408;
	mov.u32 	%r1784, %r408;
	@%p72 bra 	$L__BB45_228;
	add.s32 	%r1785, %r1785, 1;
	ld.shared.u32 	%r1784, [%r407+8];
$L__BB45_228:
	setp.gt.s32 	%p73, %r1784, %r1776;
	setp.ge.s32 	%p74, %r1748, %r404;
	setp.ge.s32 	%p75, %r1785, %r406;
	or.pred  	%p76, %p74, %p75;
	setp.ne.s32 	%p77, %r1784, %r1776;
	or.pred  	%p8, %p76, %p77;
	mov.u32 	%r1781, %r1776;
	mov.u32 	%r1782, %r1777;
	@%p73 bra 	$L__BB45_230;
	add.s32 	%r424, %r1748, 1;
	shl.b32 	%r698, %r1748, 3;
	add.s32 	%r700, %r564, %r698;
	ld.shared.v2.u32 	{%r1781, %r1782}, [%r700+2056];
	mov.u32 	%r1748, %r424;
$L__BB45_230:
	setp.gt.s32 	%p78, %r1776, %r1784;
	@%p78 bra 	$L__BB45_232;
	add.s32 	%r430, %r1785, 1;
	shl.b32 	%r701, %r1785, 3;
	add.s32 	%r703, %r564, %r701;
	ld.shared.u32 	%r1784, [%r703+2056];
	mov.u32 	%r1785, %r430;
$L__BB45_232:
	setp.gt.s32 	%p79, %r1784, %r1781;
	setp.ge.s32 	%p80, %r1748, %r404;
	setp.ge.s32 	%p81, %r1785, %r406;
	or.pred  	%p82, %p80, %p81;
	setp.ne.s32 	%p83, %r1784, %r1781;
	or.pred  	%p9, %p82, %p83;
	mov.u32 	%r1786, %r1781;
	mov.u32 	%r1787, %r1782;
	@%p79 bra 	$L__BB45_234;
	add.s32 	%r434, %r1748, 1;
	shl.b32 	%r704, %r1748, 3;
	add.s32 	%r706, %r564, %r704;
	ld.shared.v2.u32 	{%r1786, %r1787}, [%r706+2056];
	mov.u32 	%r1748, %r434;
$L__BB45_234:
	setp.gt.s32 	%p84, %r1781, %r1784;
	@%p84 bra 	$L__BB45_236;
	add.s32 	%r440, %r1785, 1;
	shl.b32 	%r707, %r1785, 3;
	add.s32 	%r709, %r564, %r707;
	ld.shared.u32 	%r1784, [%r709+2056];
	mov.u32 	%r1785, %r440;
$L__BB45_236:
	setp.gt.s32 	%p85, %r1784, %r1786;
	setp.ge.s32 	%p86, %r1748, %r404;
	setp.ge.s32 	%p87, %r1785, %r406;
	or.pred  	%p88, %p86, %p87;
	setp.ne.s32 	%p89, %r1784, %r1786;
	or.pred  	%p10, %p88, %p89;
	mov.u32 	%r1791, %r1786;
	mov.u32 	%r1792, %r1787;
	@%p85 bra 	$L__BB45_238;
	add.s32 	%r444, %r1748, 1;
	shl.b32 	%r710, %r1748, 3;
	add.s32 	%r712, %r564, %r710;
	ld.shared.v2.u32 	{%r1791, %r1792}, [%r712+2056];
	mov.u32 	%r1748, %r444;
$L__BB45_238:
	setp.gt.s32 	%p90, %r1786, %r1784;
	@%p90 bra 	$L__BB45_240;
	add.s32 	%r450, %r1785, 1;
	shl.b32 	%r713, %r1785, 3;
	add.s32 	%r715, %r564, %r713;
	ld.shared.u32 	%r1784, [%r715+2056];
	mov.u32 	%r1785, %r450;
$L__BB45_240:
	setp.gt.s32 	%p91, %r1784, %r1791;
	setp.ge.s32 	%p92, %r1748, %r404;
	setp.ge.s32 	%p93, %r1785, %r406;
	or.pred  	%p94, %p92, %p93;
	setp.ne.s32 	%p95, %r1784, %r1791;
	or.pred  	%p11, %p94, %p95;
	mov.u32 	%r1796, %r1791;
	mov.u32 	%r1797, %r1792;
	@%p91 bra 	$L__BB45_242;
	add.s32 	%r454, %r1748, 1;
	shl.b32 	%r716, %r1748, 3;
	mov.u32 	%r717, _ZN6thrust24THRUST_300001_SM_1000_NS8cuda_cub4core6detail5shmemE;
	add.s32 	%r718, %r717, %r716;
	ld.shared.v2.u32 	{%r1796, %r1797}, [%r718+2056];
	mov.u32 	%r1748, %r454;
$L__BB45_242:
	setp.gt.s32 	%p96, %r1791, %r1784;
	@%p96 bra 	$L__BB45_244;
	add.s32 	%r460, %r1785, 1;
	shl.b32 	%r719, %r1785, 3;
	mov.u32 	%r720, _ZN6thrust24THRUST_300001_SM_1000_NS8cuda_cub4core6detail5shmemE;
	add.s32 	%r721, %r720, %r719;
	ld.shared.u32 	%r1784, [%r721+2056];
	mov.u32 	%r1785, %r460;
$L__BB45_244:
	setp.gt.s32 	%p97, %r1784, %r1796;
	setp.ge.s32 	%p98, %r1748, %r404;
	setp.ge.s32 	%p99, %r1785, %r406;
	or.pred  	%p100, %p98, %p99;
	setp.ne.s32 	%p101, %r1784, %r1796;
	or.pred  	%p12, %p100, %p101;
	mov.u32 	%r1801, %r1796;
	mov.u32 	%r1802, %r1797;
	@%p97 bra 	$L__BB45_246;
	add.s32 	%r464, %r1748, 1;
	shl.b32 	%r722, %r1748, 3;
	mov.u32 	%r723, _ZN6thrust24THRUST_300001_SM_1000_NS8cuda_cub4core6detail5shmemE;
	add.s32 	%r724, %r723, %r722;
	ld.shared.v2.u32 	{%r1801, %r1802}, [%r724+2056];
	mov.u32 	%r1748, %r464;
$L__BB45_246:
	setp.gt.s32 	%p102, %r1796, %r1784;
	@%p102 bra 	$L__BB45_248;
	add.s32 	%r470, %r1785, 1;
	shl.b32 	%r725, %r1785, 3;
	mov.u32 	%r726, _ZN6thrust24THRUST_300001_SM_1000_NS8cuda_cub4core6detail5shmemE;
	add.s32 	%r727, %r726, %r725;
	ld.shared.u32 	%r1784, [%r727+2056];
	mov.u32 	%r1785, %r470;
$L__BB45_248:
	setp.gt.s32 	%p103, %r1784, %r1801;
	mov.u32 	%r1806, %r1801;
	mov.u32 	%r1807, %r1802;
	mov.u32 	%r1813, %r1748;
	@%p103 bra 	$L__BB45_250;
	add.s32 	%r1813, %r1748, 1;
	shl.b32 	%r728, %r1748, 3;
	mov.u32 	%r729, _ZN6thrust24THRUST_300001_SM_1000_NS8cuda_cub4core6detail5shmemE;
	add.s32 	%r730, %r729, %r728;
	ld.shared.v2.u32 	{%r1806, %r1807}, [%r730+2056];
$L__BB45_250:
	setp.gt.s32 	%p104, %r1801, %r1784;
	mov.u32 	%r1814, %r1784;
	mov.u32 	%r1815, %r1785;
	@%p104 bra 	$L__BB45_252;
	add.s32 	%r1815, %r1785, 1;
	shl.b32 	%r731, %r1785, 3;
	mov.u32 	%r732, _ZN6thrust24THRUST_300001_SM_1000_NS8cuda_cub4core6detail5shmemE;
	add.s32 	%r733, %r732, %r731;
	ld.shared.u32 	%r1814, [%r733+2056];
$L__BB45_252:
	setp.gt.s32 	%p105, %r1814, %r1806;
	setp.lt.s32 	%p106, %r1813, %r404;
	setp.lt.s32 	%p107, %r1815, %r406;
	setp.eq.s32 	%p108, %r1814, %r1806;
	selp.b32 	%r734, 128, 0, %p108;
	selp.b32 	%r735, %r734, 0, %p107;
	selp.b32 	%r736, %r735, 0, %p106;
	setp.eq.s32 	%p109, %r1784, %r1801;
	setp.lt.s32 	%p110, %r1785, %r406;
	setp.lt.s32 	%p111, %r1748, %r404;
	selp.b32 	%r737, 64, 0, %p109;
	selp.b32 	%r738, %r737, 0, %p110;
	selp.b32 	%r739, %r738, 0, %p111;
	or.b32  	%r740, %r739, %r736;
	selp.b32 	%r741, 0, 16, %p11;
	selp.b32 	%r742, 0, 8, %p10;
	selp.u32 	%r743, 1, 0, %p7;
	selp.b32 	%r744, 0, 2, %p8;
	or.b32  	%r745, %r744, %r743;
	selp.b32 	%r746, 0, 4, %p9;
	or.b32  	%r747, %r745, %r746;
	or.b32  	%r748, %r747, %r742;
	or.b32  	%r749, %r748, %r741;
	selp.b32 	%r750, 0, 32, %p12;
	or.b32  	%r751, %r749, %r750;
	or.b32  	%r484, %r740, %r751;
	mov.u32 	%r1811, %r1806;
	mov.u32 	%r1812, %r1807;
	@%p105 bra 	$L__BB45_254;
	add.s32 	%r485, %r1813, 1;
	shl.b32 	%r752, %r1813, 3;
	mov.u32 	%r753, _ZN6thrust24THRUST_300001_SM_1000_NS8cuda_cub4core6detail5shmemE;
	add.s32 	%r754, %r753, %r752;
	ld.shared.v2.u32 	{%r1811, %r1812}, [%r754+2056];
	mov.u32 	%r1813, %r485;
$L__BB45_254:
	setp.gt.s32 	%p112, %r1806, %r1814;
	@%p112 bra 	$L__BB45_256;
	add.s32 	%r491, %r1815, 1;
	shl.b32 	%r755, %r1815, 3;
	mov.u32 	%r756, _ZN6thrust24THRUST_300001_SM_1000_NS8cuda_cub4core6detail5shmemE;
	add.s32 	%r757, %r756, %r755;
	ld.shared.u32 	%r1814, [%r757+2056];
	mov.u32 	%r1815, %r491;
$L__BB45_256:
	setp.gt.s32 	%p113, %r1814, %r1811;
	mov.u32 	%r1816, %r1811;
	mov.u32 	%r1817, %r1812;
	mov.u32 	%r1818, %r1813;
	@%p113 bra 	$L__BB45_258;
	add.s32 	%r1818, %r1813, 1;
	shl.b32 	%r758, %r1813, 3;
	mov.u32 	%r759, _ZN6thrust24THRUST_300001_SM_1000_NS8cuda_cub4core6detail5shmemE;
	add.s32 	%r760, %r759, %r758;
	ld.shared.v2.u32 	{%r1816, %r1817}, [%r760+2056];
$L__BB45_258:
	setp.gt.s32 	%p114, %r1811, %r1814;
	mov.u32 	%r1819, %r1814;
	mov.u32 	%r1820, %r1815;
	@%p114 bra 	$L__BB45_260;
	add.s32 	%r1820, %r1815, 1;
	shl.b32 	%r761, %r1815, 3;
	mov.u32 	%r762, _ZN6thrust24THRUST_300001_SM_1000_NS8cuda_cub4core6detail5shmemE;
	add.s32 	%r763, %r762, %r761;
	ld.shared.u32 	%r1819, [%r763+2056];
$L__BB45_260:
	setp.lt.s32 	%p115, %r1818, %r404;
	setp.lt.s32 	%p116, %r1820, %r406;
	setp.eq.s32 	%p117, %r1819, %r1816;
	selp.b32 	%r764, 512, 0, %p117;
	selp.b32 	%r765, %r764, 0, %p116;
	selp.b32 	%r766, %r765, 0, %p115;
	setp.eq.s32 	%p118, %r1814, %r1811;
	setp.lt.s32 	%p119, %r1815, %r406;
	setp.lt.s32 	%p120, %r1813, %r404;
	selp.b32 	%r767, 256, 0, %p118;
	selp.b32 	%r768, %r767, 0, %p119;
	selp.b32 	%r769, %r768, 0, %p120;
	or.b32  	%r770, %r769, %r766;
	or.b32  	%r505, %r770, %r484;
	bar.sync 	0;
	popc.b32 	%r506, %r505;
	cvt.u64.u32 	%rd63, %r506;
	setp.ne.s32 	%p121, %r2, 0;
	@%p121 bra 	$L__BB45_264;
	// begin inline asm
	mov.u32 %r968, %laneid;
	// end inline asm
	mov.b64 	{%r970, %r975}, %rd63;
	mov.b32 	%r976, 1;
	mov.b32 	%r1017, 0;
	mov.b32 	%r1018, -1;
	// begin inline asm
	shfl.sync.up.b32 %r969, %r970, %r976, %r1017, %r1018;
	// end inline asm
	// begin inline asm
	shfl.sync.up.b32 %r974, %r975, %r976, %r1017, %r1018;
	// end inline asm
	mov.b64 	%rd257, {%r969, %r974};
	setp.lt.s32 	%p175, %r968, 1;
	selp.b64 	%rd258, 0, %rd257, %p175;
	add.s64 	%rd259, %rd258, %rd63;
	mov.b64 	{%r980, %r985}, %rd259;
	mov.b32 	%r986, 2;
	// begin inline asm
	shfl.sync.up.b32 %r979, %r980, %r986, %r1017, %r1018;
	// end inline asm
	// begin inline asm
	shfl.sync.up.b32 %r984, %r985, %r986, %r1017, %r1018;
	// end inline asm
	mov.b64 	%rd260, {%r979, %r984};
	setp.lt.s32 	%p176, %r968, 2;
	selp.b64 	%rd261, 0, %rd260, %p176;
	add.s64 	%rd262, %rd261, %rd259;
	mov.b64 	{%r990, %r995}, %rd262;
	mov.b32 	%r996, 4;
	// begin inline asm
	shfl.sync.up.b32 %r989, %r990, %r996, %r1017, %r1018;
	// end inline asm
	// begin inline asm
	shfl.sync.up.b32 %r994, %r995, %r996, %r1017, %r1018;
	// end inline asm
	mov.b64 	%rd263, {%r989, %r994};
	setp.lt.s32 	%p177, %r968, 4;
	selp.b64 	%rd264, 0, %rd263, %p177;
	add.s64 	%rd265, %rd264, %rd262;
	mov.b64 	{%r1000, %r1005}, %rd265;
	mov.b32 	%r1006, 8;
	// begin inline asm
	shfl.sync.up.b32 %r999, %r1000, %r1006, %r1017, %r1018;
	// end inline asm
	// begin inline asm
	shfl.sync.up.b32 %r1004, %r1005, %r1006, %r1017, %r1018;
	// end inline asm
	mov.b64 	%rd266, {%r999, %r1004};
	setp.lt.s32 	%p178, %r968, 8;
	selp.b64 	%rd267, 0, %rd266, %p178;
	add.s64 	%rd268, %rd267, %rd265;
	mov.b64 	{%r1010, %r1015}, %rd268;
	mov.b32 	%r1016, 16;
	// begin inline asm
	shfl.sync.up.b32 %r1009, %r1010, %r1016, %r1017, %r1018;
	// end inline asm
	// begin inline asm
	shfl.sync.up.b32 %r1014, %r1015, %r1016, %r1017, %r1018;
	// end inline asm
	mov.b64 	%rd269, {%r1009, %r1014};
	setp.lt.s32 	%p179, %r968, 16;
	selp.b64 	%rd270, 0, %rd269, %p179;
	add.s64 	%rd64, %rd270, %rd268;
	setp.ne.s32 	%p180, %r968, 31;
	@%p180 bra 	$L__BB45_263;
	shr.u32 	%r1019, %r274, 2;
	and.b32  	%r1020, %r1019, 248;
	mov.u32 	%r1021, _ZN6thrust24THRUST_300001_SM_1000_NS8cuda_cub4core6detail5shmemE;
	add.s32 	%r1022, %r1021, %r1020;
	st.shared.u64 	[%r1022], %rd64;
$L__BB45_263:
	bar.sync 	0;
	ld.shared.v2.u64 	{%rd272, %rd273}, [_ZN6thrust24THRUST_300001_SM_1000_NS8cuda_cub4core6detail5shmemE];
	mov.u32 	%r1023, %tid.x;
	shr.u32 	%r1024, %r1023, 5;
	add.s64 	%rd274, %rd273, %rd272;
	setp.eq.s32 	%p181, %r1024, 2;
	selp.b64 	%rd275, %rd274, %rd272, %p181;
	ld.shared.v2.u64 	{%rd276, %rd277}, [_ZN6thrust24THRUST_300001_SM_1000_NS8cuda_cub4core6detail5shmemE+16];
	add.s64 	%rd278, %rd274, %rd276;
	setp.eq.s32 	%p182, %r1024, 3;
	selp.b64 	%rd279, %rd278, %rd275, %p182;
	add.s64 	%rd280, %rd278, %rd277;
	setp.eq.s32 	%p183, %r1024, 4;
	selp.b64 	%rd281, %rd280, %rd279, %p183;
	ld.shared.v2.u64 	{%rd282, %rd283}, [_ZN6thrust24THRUST_300001_SM_1000_NS8cuda_cub4core6detail5shmemE+32];
	add.s64 	%rd284, %rd280, %rd282;
	setp.eq.s32 	%p184, %r1024, 5;
	selp.b64 	%rd285, %rd284, %rd281, %p184;
	add.s64 	%rd286, %rd284, %rd283;
	setp.eq.s32 	%p185, %r1024, 6;
	selp.b64 	%rd287, %rd286, %rd285, %p185;
	ld.shared.v2.u64 	{%rd288, %rd289}, [_ZN6thrust24THRUST_300001_SM_1000_NS8cuda_cub4core6detail5shmemE+48];
	add.s64 	%rd290, %rd286, %rd288;
	setp.eq.s32 	%p186, %r1024, 7;
	selp.b64 	%rd291, %rd290, %rd287, %p186;
	add.s64 	%rd292, %rd290, %rd289;
	setp.eq.s32 	%p187, %r1024, 8;
	selp.b64 	%rd293, %rd292, %rd291, %p187;
	ld.shared.v2.u64 	{%rd294, %rd295}, [_ZN6thrust24THRUST_300001_SM_1000_NS8cuda_cub4core6detail5shmemE+64];
	add.s64 	%rd296, %rd292, %rd294;
	setp.eq.s32 	%p188, %r1024, 9;
	selp.b64 	%rd297, %rd296, %rd293, %p188;
	add.s64 	%rd298, %rd296, %rd295;
	setp.eq.s32 	%p189, %r1024, 10;
	selp.b64 	%rd299, %rd298, %rd297, %p189;
	ld.shared.v2.u64 	{%rd300, %rd301}, [_ZN6thrust24THRUST_300001_SM_1000_NS8cuda_cub4core6detail5shmemE+80];
	add.s64 	%rd302, %rd298, %rd300;
	setp.eq.s32 	%p190, %r1024, 11;
	selp.b64 	%rd303, %rd302, %rd299, %p190;
	add.s64 	%rd304, %rd302, %rd301;
	setp.eq.s32 	%p191, %r1024, 12;
	selp.b64 	%rd305, %rd304, %rd303, %p191;
	ld.shared.v2.u64 	{%rd306, %rd307}, [_ZN6thrust24THRUST_300001_SM_1000_NS8cuda_cub4core6detail5shmemE+96];
	add.s64 	%rd308, %rd304, %rd306;
	setp.eq.s32 	%p192, %r1024, 13;
	selp.b64 	%rd309, %rd308, %rd305, %p192;
	add.s64 	%rd310, %rd308, %rd307;
	setp.eq.s32 	%p193, %r1024, 14;
	selp.b64 	%rd311, %rd310, %rd309, %p193;
	ld.shared.v2.u64 	{%rd312, %rd313}, [_ZN6thrust24THRUST_300001_SM_1000_NS8cuda_cub4core6detail5shmemE+112];
	add.s64 	%rd314, %rd310, %rd312;
	setp.eq.s32 	%p194, %r1024, 15;
	selp.b64 	%rd315, %rd314, %rd311, %p194;
	add.s64 	%rd564, %rd314, %rd313;
	setp.lt.u32 	%p195, %r1023, 32;
	selp.b64 	%rd316, 0, %rd315, %p195;
	setp.eq.s32 	%p196, %r968, 0;
	cvt.u64.u32 	%rd317, %r506;
	sub.s64 	%rd318, %rd64, %rd317;
	selp.b64 	%rd319, 0, %rd318, %p196;
	add.s64 	%rd561, %rd316, %rd319;
	mov.b64 	%rd565, 0;
	bra.uni 	$L__BB45_294;
$L__BB45_264:
	// begin inline asm
	mov.u32 %r771, %laneid;
	// end inline asm
	mov.b64 	{%r773, %r778}, %rd63;
	mov.b32 	%r779, 1;
	mov.b32 	%r820, 0;
	mov.b32 	%r821, -1;
	// begin inline asm
	shfl.sync.up.b32 %r772, %r773, %r779, %r820, %r821;
	// end inline asm
	// begin inline asm
	shfl.sync.up.b32 %r777, %r778, %r779, %r820, %r821;
	// end inline asm
	mov.b64 	%rd137, {%r772, %r777};
	setp.lt.s32 	%p122, %r771, 1;
	selp.b64 	%rd138, 0, %rd137, %p122;
	add.s64 	%rd139, %rd138, %rd63;
	mov.b64 	{%r783, %r788}, %rd139;
	mov.b32 	%r789, 2;
	// begin inline asm
	shfl.sync.up.b32 %r782, %r783, %r789, %r820, %r821;
	// end inline asm
	// begin inline asm
	shfl.sync.up.b32 %r787, %r788, %r789, %r820, %r821;
	// end inline asm
	mov.b64 	%rd140, {%r782, %r787};
	setp.lt.s32 	%p123, %r771, 2;
	selp.b64 	%rd141, 0, %rd140, %p123;
	add.s64 	%rd142, %rd141, %rd139;
	mov.b64 	{%r793, %r798}, %rd142;
	mov.b32 	%r799, 4;
	// begin inline asm
	shfl.sync.up.b32 %r792, %r793, %r799, %r820, %r821;
	// end inline asm
	// begin inline asm
	shfl.sync.up.b32 %r797, %r798, %r799, %r820, %r821;
	// end inline asm
	mov.b64 	%rd143, {%r792, %r797};
	setp.lt.s32 	%p124, %r771, 4;
	selp.b64 	%rd144, 0, %rd143, %p124;
	add.s64 	%rd145, %rd144, %rd142;
	mov.b64 	{%r803, %r808}, %rd145;
	mov.b32 	%r809, 8;
	// begin inline asm
	shfl.sync.up.b32 %r802, %r803, %r809, %r820, %r821;
	// end inline asm
	// begin inline asm
	shfl.sync.up.b32 %r807, %r808, %r809, %r820, %r821;
	// end inline asm
	mov.b64 	%rd146, {%r802, %r807};
	setp.lt.s32 	%p125, %r771, 8;
	selp.b64 	%rd147, 0, %rd146, %p125;
	add.s64 	%rd148, %rd147, %rd145;
	mov.b64 	{%r813, %r818}, %rd148;
	mov.b32 	%r819, 16;
	// begin inline asm
	shfl.sync.up.b32 %r812, %r813, %r819, %r820, %r821;
	// end inline asm
	// begin inline asm
	shfl.sync.up.b32 %r817, %r818, %r819, %r820, %r821;
	// end inline asm
	mov.b64 	%rd149, {%r812, %r817};
	setp.lt.s32 	%p126, %r771, 16;
	selp.b64 	%rd150, 0, %rd149, %p126;
	add.s64 	%rd67, %rd150, %rd148;
	setp.ne.s32 	%p127, %r771, 31;
	@%p127 bra 	$L__BB45_266;
	shr.u32 	%r822, %r274, 2;
	and.b32  	%r823, %r822, 248;
	mov.u32 	%r824, _ZN6thrust24THRUST_300001_SM_1000_NS8cuda_cub4core6detail5shmemE;
	add.s32 	%r825, %r824, %r823;
	st.shared.u64 	[%r825], %rd67;
$L__BB45_266:
	cvt.u64.u32 	%rd151, %r506;
	sub.s64 	%rd152, %rd67, %rd151;
	bar.sync 	0;
	ld.shared.v2.u64 	{%rd153, %rd154}, [_ZN6thrust24THRUST_300001_SM_1000_NS8cuda_cub4core6detail5shmemE];
	mov.u32 	%r509, %tid.x;
	shr.u32 	%r826, %r509, 5;
	add.s64 	%rd155, %rd154, %rd153;
	setp.eq.s32 	%p128, %r826, 2;
	selp.b64 	%rd156, %rd155, %rd153, %p128;
	ld.shared.v2.u64 	{%rd157, %rd158}, [_ZN6thrust24THRUST_300001_SM_1000_NS8cuda_cub4core6detail5shmemE+16];
	add.s64 	%rd159, %rd155, %rd157;
	setp.eq.s32 	%p129, %r826, 3;
	selp.b64 	%rd160, %rd159, %rd156, %p129;
	add.s64 	%rd161, %rd159, %rd158;
	setp.eq.s32 	%p130, %r826, 4;
	selp.b64 	%rd162, %rd161, %rd160, %p130;
	ld.shared.v2.u64 	{%rd163, %rd164}, [_ZN6thrust24THRUST_300001_SM_1000_NS8cuda_cub4core6detail5shmemE+32];
	add.s64 	%rd165, %rd161, %rd163;
	setp.eq.s32 	%p131, %r826, 5;
	selp.b64 	%rd166, %rd165, %rd162, %p131;
	add.s64 	%rd167, %rd165, %rd164;
	setp.eq.s32 	%p132, %r826, 6;
	selp.b64 	%rd168, %rd167, %rd166, %p132;
	ld.shared.v2.u64 	{%rd169, %rd170}, [_ZN6thrust24THRUST_300001_SM_1000_NS8cuda_cub4core6detail5shmemE+48];
	add.s64 	%rd171, %rd167, %rd169;
	setp.eq.s32 	%p133, %r826, 7;
	selp.b64 	%rd172, %rd171, %rd168, %p133;
	add.s64 	%rd173, %rd171, %rd170;
	setp.eq.s32 	%p134, %r826, 8;
	selp.b64 	%rd174, %rd173, %rd172, %p134;
	ld.shared.v2.u64 	{%rd175, %rd176}, [_ZN6thrust24THRUST_300001_SM_1000_NS8cuda_cub4core6detail5shmemE+64];
	add.s64 	%rd177, %rd173, %rd175;
	setp.eq.s32 	%p135, %r826, 9;
	selp.b64 	%rd178, %rd177, %rd174, %p135;
	add.s64 	%rd179, %rd177, %rd176;
	setp.eq.s32 	%p136, %r826, 10;
	selp.b64 	%rd180, %rd179, %rd178, %p136;
	ld.shared.v2.u64 	{%rd181, %rd182}, [_ZN6thrust24THRUST_300001_SM_1000_NS8cuda_cub4core6detail5shmemE+80];
	add.s64 	%rd183, %rd179, %rd181;
	setp.eq.s32 	%p137, %r826, 11;
	selp.b64 	%rd184, %rd183, %rd180, %p137;
	add.s64 	%rd185, %rd183, %rd182;
	setp.eq.s32 	%p138, %r826, 12;
	selp.b64 	%rd186, %rd185, %rd184, %p138;
	ld.shared.v2.u64 	{%rd187, %rd188}, [_ZN6thrust24THRUST_300001_SM_1000_NS8cuda_cub4core6detail5shmemE+96];
	add.s64 	%rd189, %rd185, %rd187;
	setp.eq.s32 	%p139, %r826, 13;
	selp.b64 	%rd190, %rd189, %rd186, %p139;
	add.s64 	%rd191, %rd189, %rd188;
	setp.eq.s32 	%p140, %r826, 14;
	selp.b64 	%rd192, %rd191, %rd190, %p140;
	ld.shared.v2.u64 	{%rd193, %rd194}, [_ZN6thrust24THRUST_300001_SM_1000_NS8cuda_cub4core6detail5shmemE+112];
	add.s64 	%rd195, %rd191, %rd193;
	setp.eq.s32 	%p141, %r826, 15;
	selp.b64 	%rd196, %rd195, %rd192, %p141;
	add.s64 	%rd68, %rd195, %rd194;
	setp.gt.u32 	%p142, %r509, 31;
	setp.lt.u32 	%p143, %r509, 32;
	setp.eq.s32 	%p144, %r771, 0;
	selp.b64 	%rd197, 0, %rd152, %p144;
	add.s64 	%rd561, %rd196, %rd197;
	selp.b64 	%rd70, %rd152, %rd561, %p143;
	@%p142 bra 	$L__BB45_291;
	setp.ne.s32 	%p145, %r509, 0;
	mov.u32 	%r827, %ctaid.x;
	mul.wide.u32 	%rd198, %r827, 16;
	add.s64 	%rd71, %rd2, %rd198;
	@%p145 bra 	$L__BB45_269;
	st.shared.u64 	[_ZN6thrust24THRUST_300001_SM_1000_NS8cuda_cub4core6detail5shmemE+184], %rd68;
	add.s64 	%rd199, %rd71, 512;
	mov.b64 	%rd200, 100;
	// begin inline asm
	st.relaxed.gpu.v2.u64 [%rd199], {%rd200, %rd68};
	// end inline asm
$L__BB45_269:
	mov.u32 	%r828, %nctaid.x;
	setp.gt.u32 	%p146, %r828, 499;
	@%p146 bra 	$L__BB45_271;
	membar.cta;
	bra.uni 	$L__BB45_272;
$L__BB45_271:
	mov.b32 	%r829, 450;
	// begin inline asm
	nanosleep.u32 %r829;
	// end inline asm
$L__BB45_272:
	mul.wide.u32 	%rd205, %r509, 16;
	xor.b64  	%rd206, %rd205, -16;
	add.s64 	%rd207, %rd71, %rd206;
	add.s64 	%rd204, %rd207, 512;
	// begin inline asm
	ld.relaxed.gpu.v2.u64 {%rd559, %rd556}, [%rd204];
	// end inline asm
	mov.u32 	%r965, %nctaid.x;
$L__BB45_273:
	setp.eq.s64 	%p147, %rd559, 99;
	mov.b32 	%r831, -1;
	vote.sync.any.pred 	%p148, %p147, %r831;
	not.pred 	%p149, %p148;
	@%p149 bra 	$L__BB45_278;
	setp.gt.u32 	%p174, %r965, 499;
	@%p174 bra 	$L__BB45_276;
	membar.cta;
	bra.uni 	$L__BB45_277;
$L__BB45_276:
	mov.b32 	%r966, 350;
	// begin inline asm
	nanosleep.u32 %r966;
	// end inline asm
$L__BB45_277:
	// begin inline asm
	ld.relaxed.gpu.v2.u64 {%rd559, %rd556}, [%rd204];
	// end inline asm
	bra.uni 	$L__BB45_273;
$L__BB45_278:
	setp.eq.s64 	%p150, %rd559, 101;
	mov.b32 	%r883, -1;
	vote.sync.ballot.b32 	%r884, %p150, %r883;
	// begin inline asm
	mov.u32 %r833, %lanemask_ge;
	// end inline asm
	and.b32  	%r885, %r884, %r833;
	or.b32  	%r886, %r885, -2147483648;
	add.s32 	%r887, %r886, -1;
	not.b32 	%r888, %r886;
	and.b32  	%r889, %r888, %r887;
	popc.b32 	%r837, %r889;
	mov.b64 	{%r835, %r840}, %rd556;
	mov.b32 	%r841, 1;
	// begin inline asm
	shfl.sync.down.b32 %r834, %r835, %r841, %r837, %r883;
	// end inline asm
	// begin inline asm
	shfl.sync.down.b32 %r839, %r840, %r841, %r837, %r883;
	// end inline asm
	mov.b64 	%rd208, {%r834, %r839};
	setp.lt.s32 	%p152, %r771, %r837;
	selp.b64 	%rd209, %rd208, 0, %p152;
	add.s64 	%rd210, %rd209, %rd556;
	mov.b64 	{%r845, %r850}, %rd210;
	mov.b32 	%r851, 2;
	// begin inline asm
	shfl.sync.down.b32 %r844, %r845, %r851, %r837, %r883;
	// end inline asm
	// begin inline asm
	shfl.sync.down.b32 %r849, %r850, %r851, %r837, %r883;
	// end inline asm
	mov.b64 	%rd211, {%r844, %r849};
	add.s32 	%r890, %r771, 2;
	setp.gt.s32 	%p153, %r890, %r837;
	selp.b64 	%rd212, 0, %rd211, %p153;
	add.s64 	%rd213, %rd212, %rd210;
	mov.b64 	{%r855, %r860}, %rd213;
	mov.b32 	%r861, 4;
	// begin inline asm
	shfl.sync.down.b32 %r854, %r855, %r861, %r837, %r883;
	// end inline asm
	// begin inline asm
	shfl.sync.down.b32 %r859, %r860, %r861, %r837, %r883;
	// end inline asm
	mov.b64 	%rd214, {%r854, %r859};
	add.s32 	%r891, %r771, 4;
	setp.gt.s32 	%p154, %r891, %r837;
	selp.b64 	%rd215, 0, %rd214, %p154;
	add.s64 	%rd216, %rd215, %rd213;
	mov.b64 	{%r865, %r870}, %rd216;
	mov.b32 	%r871, 8;
	// begin inline asm
	shfl.sync.down.b32 %r864, %r865, %r871, %r837, %r883;
	// end inline asm
	// begin inline asm
	shfl.sync.down.b32 %r869, %r870, %r871, %r837, %r883;
	// end inline asm
	mov.b64 	%rd217, {%r864, %r869};
	add.s32 	%r892, %r771, 8;
	setp.gt.s32 	%p155, %r892, %r837;
	selp.b64 	%rd218, 0, %rd217, %p155;
	add.s64 	%rd219, %rd218, %rd216;
	mov.b64 	{%r875, %r880}, %rd219;
	mov.b32 	%r881, 16;
	// begin inline asm
	shfl.sync.down.b32 %r874, %r875, %r881, %r837, %r883;
	// end inline asm
	// begin inline asm
	shfl.sync.down.b32 %r879, %r880, %r881, %r837, %r883;
	// end inline asm
	mov.b64 	%rd220, {%r874, %r879};
	add.s32 	%r893, %r771, 16;
	setp.gt.s32 	%p156, %r893, %r837;
	selp.b64 	%rd221, 0, %rd220, %p156;
	add.s64 	%rd557, %rd221, %rd219;
	mov.u32 	%r894, %tid.x;
	not.b32 	%r895, %r894;
	mov.u32 	%r896, %ctaid.x;
	add.s32 	%r1821, %r896, %r895;
	add.s64 	%rd81, %rd2, 512;
$L__BB45_279:
	setp.ne.s64 	%p157, %rd559, 101;
	mov.b32 	%r897, -1;
	vote.sync.all.pred 	%p158, %p157, %r897;
	not.pred 	%p159, %p158;
	@%p159 bra 	$L__BB45_287;
	mul.wide.s32 	%rd229, %r1821, 16;
	add.s64 	%rd230, %rd81, %rd229;
	add.s64 	%rd228, %rd230, -512;
	// begin inline asm
	ld.relaxed.gpu.v2.u64 {%rd559, %rd560}, [%rd228];
	// end inline asm
$L__BB45_281:
	setp.eq.s64 	%p163, %rd559, 99;
	mov.b32 	%r901, -1;
	vote.sync.any.pred 	%p164, %p163, %r901;
	not.pred 	%p165, %p164;
	@%p165 bra 	$L__BB45_286;
	mov.u32 	%r963, %nctaid.x;
	setp.gt.u32 	%p173, %r963, 499;
	@%p173 bra 	$L__BB45_284;
	membar.cta;
	bra.uni 	$L__BB45_285;
$L__BB45_284:
	mov.b32 	%r964, 350;
	// begin inline asm
	nanosleep.u32 %r964;
	// end inline asm
$L__BB45_285:
	mul.wide.s32 	%rd249, %r1821, 16;
	add.s64 	%rd250, %rd81, %rd249;
	add.s64 	%rd248, %rd250, -512;
	// begin inline asm
	ld.relaxed.gpu.v2.u64 {%rd559, %rd560}, [%rd248];
	// end inline asm
	bra.uni 	$L__BB45_281;
$L__BB45_286:
	setp.eq.s64 	%p166, %rd559, 101;
	mov.b32 	%r952, -1;
	vote.sync.ballot.b32 	%r953, %p166, %r952;
	and.b32  	%r954, %r953, %r833;
	or.b32  	%r955, %r954, -2147483648;
	add.s32 	%r956, %r955, -1;
	not.b32 	%r957, %r955;
	and.b32  	%r958, %r957, %r956;
	popc.b32 	%r906, %r958;
	mov.b64 	{%r904, %r909}, %rd560;
	mov.b32 	%r910, 1;
	// begin inline asm
	shfl.sync.down.b32 %r903, %r904, %r910, %r906, %r952;
	// end inline asm
	// begin inline asm
	shfl.sync.down.b32 %r908, %r909, %r910, %r906, %r952;
	// end inline asm
	mov.b64 	%rd231, {%r903, %r908};
	setp.lt.s32 	%p168, %r771, %r906;
	selp.b64 	%rd232, %rd231, 0, %p168;
	add.s64 	%rd233, %rd232, %rd560;
	mov.b64 	{%r914, %r919}, %rd233;
	mov.b32 	%r920, 2;
	// begin inline asm
	shfl.sync.down.b32 %r913, %r914, %r920, %r906, %r952;
	// end inline asm
	// begin inline asm
	shfl.sync.down.b32 %r918, %r919, %r920, %r906, %r952;
	// end inline asm
	mov.b64 	%rd234, {%r913, %r918};
	add.s32 	%r959, %r771, 2;
	setp.gt.s32 	%p169, %r959, %r906;
	selp.b64 	%rd235, 0, %rd234, %p169;
	add.s64 	%rd236, %rd233, %rd235;
	mov.b64 	{%r924, %r929}, %rd236;
	mov.b32 	%r930, 4;
	// begin inline asm
	shfl.sync.down.b32 %r923, %r924, %r930, %r906, %r952;
	// end inline asm
	// begin inline asm
	shfl.sync.down.b32 %r928, %r929, %r930, %r906, %r952;
	// end inline asm
	mov.b64 	%rd237, {%r923, %r928};
	add.s32 	%r960, %r771, 4;
	setp.gt.s32 	%p170, %r960, %r906;
	selp.b64 	%rd238, 0, %rd237, %p170;
	add.s64 	%rd239, %rd238, %rd236;
	mov.b64 	{%r934, %r939}, %rd239;
	mov.b32 	%r940, 8;
	// begin inline asm
	shfl.sync.down.b32 %r933, %r934, %r940, %r906, %r952;
	// end inline asm
	// begin inline asm
	shfl.sync.down.b32 %r938, %r939, %r940, %r906, %r952;
	// end inline asm
	mov.b64 	%rd240, {%r933, %r938};
	add.s32 	%r961, %r771, 8;
	setp.gt.s32 	%p171, %r961, %r906;
	selp.b64 	%rd241, 0, %rd240, %p171;
	add.s64 	%rd242, %rd241, %rd239;
	mov.b64 	{%r944, %r949}, %rd242;
	mov.b32 	%r950, 16;
	// begin inline asm
	shfl.sync.down.b32 %r943, %r944, %r950, %r906, %r952;
	// end inline asm
	// begin inline asm
	shfl.sync.down.b32 %r948, %r949, %r950, %r906, %r952;
	// end inline asm
	mov.b64 	%rd243, {%r943, %r948};
	add.s32 	%r962, %r771, 16;
	setp.gt.s32 	%p172, %r962, %r906;
	selp.b64 	%rd244, 0, %rd243, %p172;
	add.s64 	%rd245, %rd242, %rd557;
	add.s64 	%rd557, %rd245, %rd244;
	add.s32 	%r1821, %r1821, -32;
	bra.uni 	$L__BB45_279;
$L__BB45_287:
	mov.u32 	%r899, %tid.x;
	setp.ne.s32 	%p160, %r899, 0;
	@%p160 bra 	$L__BB45_289;
	add.s64 	%rd224, %rd557, %rd68;
	add.s64 	%rd222, %rd71, 512;
	mov.b64 	%rd223, 101;
	// begin inline asm
	st.relaxed.gpu.v2.u64 [%rd222], {%rd223, %rd224};
	// end inline asm
	st.shared.u64 	[_ZN6thrust24THRUST_300001_SM_1000_NS8cuda_cub4core6detail5shmemE+168], %rd557;
	st.shared.u64 	[_ZN6thrust24THRUST_300001_SM_1000_NS8cuda_cub4core6detail5shmemE+176], %rd224;
$L__BB45_289:
	setp.ne.s32 	%p161, %r771, 0;
	mov.u64 	%rd561, %rd70;
	@%p161 bra 	$L__BB45_291;
	st.shared.u64 	[_ZN6thrust24THRUST_300001_SM_1000_NS8cuda_cub4core6detail5shmemE+144], %rd557;
	mov.u64 	%rd561, %rd557;
$L__BB45_291:
	mov.u32 	%r900, %tid.x;
	setp.eq.s32 	%p162, %r900, 0;
	bar.sync 	0;
	@%p162 bra 	$L__BB45_293;
	ld.shared.u64 	%rd225, [_ZN6thrust24THRUST_300001_SM_1000_NS8cuda_cub4core6detail5shmemE+144];
	add.s64 	%rd561, %rd225, %rd561;
$L__BB45_293:
	ld.shared.u64 	%rd564, [_ZN6thrust24THRUST_300001_SM_1000_NS8cuda_cub4core6detail5shmemE+184];
	ld.shared.u64 	%rd565, [_ZN6thrust24THRUST_300001_SM_1000_NS8cuda_cub4core6detail5shmemE+168];
$L__BB45_294:
	bar.sync 	0;
	cvt.u32.u64 	%r514, %rd564;
	cvt.u32.u64 	%r1025, %rd565;
	cvt.u32.u64 	%r1026, %rd561;
	sub.s32 	%r1823, %r1026, %r1025;
	not.pred 	%p197, %p7;
	@%p197 bra 	$L__BB45_296;
	add.s32 	%r516, %r1823, 1;
	shl.b32 	%r1027, %r1823, 3;
	mov.u32 	%r1028, _ZN6thrust24THRUST_300001_SM_1000_NS8cuda_cub4core6detail5shmemE;
	add.s32 	%r1029, %r1028, %r1027;
	st.shared.v2.u32 	[%r1029+2048], {%r408, %r413};
	mov.u32 	%r1823, %r516;
$L__BB45_296:
	@%p8 bra 	$L__BB45_298;
	add.s32 	%r518, %r1823, 1;
	shl.b32 	%r1030, %r1823, 3;
	mov.u32 	%r1031, _ZN6thrust24THRUST_300001_SM_1000_NS8cuda_cub4core6detail5shmemE;
	add.s32 	%r1032, %r1031, %r1030;
	st.shared.v2.u32 	[%r1032+2048], {%r1776, %r1777};
	mov.u32 	%r1823, %r518;
$L__BB45_298:
	@%p9 bra 	$L__BB45_300;
	add.s32 	%r520, %r1823, 1;
	shl.b32 	%r1033, %r1823, 3;
	mov.u32 	%r1034, _ZN6thrust24THRUST_300001_SM_1000_NS8cuda_cub4core6detail5shmemE;
	add.s32 	%r1035, %r1034, %r1033;
	st.shared.v2.u32 	[%r1035+2048], {%r1781, %r1782};
	mov.u32 	%r1823, %r520;
$L__BB45_300:
	@%p10 bra 	$L__BB45_302;
	add.s32 	%r522, %r1823, 1;
	shl.b32 	%r1036, %r1823, 3;
	mov.u32 	%r1037, _ZN6thrust24THRUST_300001_SM_1000_NS8cuda_cub4core6detail5shmemE;
	add.s32 	%r1038, %r1037, %r1036;
	st.shared.v2.u32 	[%r1038+2048], {%r1786, %r1787};
	mov.u32 	%r1823, %r522;
$L__BB45_302:
	@%p11 bra 	$L__BB45_304;
	add.s32 	%r524, %r1823, 1;
	shl.b32 	%r1039, %r1823, 3;
	mov.u32 	%r1040, _ZN6thrust24THRUST_300001_SM_1000_NS8cuda_cub4core6detail5shmemE;
	add.s32 	%r1041, %r1040, %r1039;
	st.shared.v2.u32 	[%r1041+2048], {%r1791, %r1792};
	mov.u32 	%r1823, %r524;
$L__BB45_304:
	@%p12 bra 	$L__BB45_306;
	add.s32 	%r526, %r1823, 1;
	shl.b32 	%r1042, %r1823, 3;
	mov.u32 	%r1043, _ZN6thrust24THRUST_300001_SM_1000_NS8cuda_cub4core6detail5shmemE;
	add.s32 	%r1044, %r1043, %r1042;
	st.shared.v2.u32 	[%r1044+2048], {%r1796, %r1797};
	mov.u32 	%r1823, %r526;
$L__BB45_306:
	and.b32  	%r1045, %r484, 64;
	setp.eq.s32 	%p198, %r1045, 0;
	@%p198 bra 	$L__BB45_308;
	add.s32 	%r528, %r1823, 1;
	shl.b32 	%r1046, %r1823, 3;
	mov.u32 	%r1047, _ZN6thrust24THRUST_300001_SM_1000_NS8cuda_cub4core6detail5shmemE;
	add.s32 	%r1048, %r1047, %r1046;
	st.shared.v2.u32 	[%r1048+2048], {%r1801, %r1802};
	mov.u32 	%r1823, %r528;
$L__BB45_308:
	and.b32  	%r1049, %r484, 128;
	setp.eq.s32 	%p199, %r1049, 0;
	@%p199 bra 	$L__BB45_310;
	add.s32 	%r530, %r1823, 1;
	shl.b32 	%r1050, %r1823, 3;
	mov.u32 	%r1051, _ZN6thrust24THRUST_300001_SM_1000_NS8cuda_cub4core6detail5shmemE;
	add.s32 	%r1052, %r1051, %r1050;
	st.shared.v2.u32 	[%r1052+2048], {%r1806, %r1807};
	mov.u32 	%r1823, %r530;
$L__BB45_310:
	and.b32  	%r1053, %r505, 256;
	setp.eq.s32 	%p200, %r1053, 0;
	@%p200 bra 	$L__BB45_312;
	add.s32 	%r532, %r1823, 1;
	shl.b32 	%r1054, %r1823, 3;
	mov.u32 	%r1055, _ZN6thrust24THRUST_300001_SM_1000_NS8cuda_cub4core6detail5shmemE;
	add.s32 	%r1056, %r1055, %r1054;
	st.shared.v2.u32 	[%r1056+2048], {%r1811, %r1812};
	mov.u32 	%r1823, %r532;
$L__BB45_312:
	and.b32  	%r1057, %r505, 512;
	setp.eq.s32 	%p201, %r1057, 0;
	@%p201 bra 	$L__BB45_314;
	shl.b32 	%r1058, %r1823, 3;
	mov.u32 	%r1059, _ZN6thrust24THRUST_300001_SM_1000_NS8cuda_cub4core6detail5shmemE;
	add.s32 	%r1060, %r1059, %r1058;
	st.shared.v2.u32 	[%r1060+2048], {%r1816, %r1817};
$L__BB45_314:
	bar.sync 	0;
	mov.u32 	%r534, %tid.x;
	setp.ge.s32 	%p202, %r534, %r514;
	@%p202 bra 	$L__BB45_321;
	cvta.to.global.u64 	%rd101, %rd115;
	cvta.to.global.u64 	%rd102, %rd116;
	not.b32 	%r1061, %r534;
	add.s32 	%r535, %r1061, %r514;
	and.b32  	%r1062, %r535, 1536;
	setp.eq.s32 	%p203, %r1062, 1536;
	mov.u32 	%r1835, %r534;
	@%p203 bra 	$L__BB45_318;
	shr.u32 	%r1063, %r535, 9;
	add.s32 	%r1064, %r1063, 1;
	and.b32  	%r1065, %r1064, 3;
	shl.b32 	%r1066, %r534, 3;
	mov.u32 	%r1067, _ZN6thrust24THRUST_300001_SM_1000_NS8cuda_cub4core6detail5shmemE;
	add.s32 	%r1068, %r1066, %r1067;
	add.s32 	%r1832, %r1068, 2048;
	cvt.u64.u32 	%rd320, %r534;
	add.s64 	%rd321, %rd565, %rd320;
	shl.b64 	%rd322, %rd321, 2;
	add.s64 	%rd567, %rd102, %rd322;
	add.s64 	%rd566, %rd101, %rd322;
	neg.s32 	%r1831, %r1065;
	shl.b32 	%r1069, %r1064, 9;
	and.b32  	%r1070, %r1069, 1536;
	add.s32 	%r1835, %r534, %r1070;
$L__BB45_317:
	.pragma "nounroll";
	ld.shared.v2.u32 	{%r1071, %r1072}, [%r1832];
	st.global.u32 	[%rd566], %r1071;
	st.global.u32 	[%rd567], %r1072;
	add.s32 	%r1832, %r1832, 4096;
	add.s64 	%rd567, %rd567, 2048;
	add.s64 	%rd566, %rd566, 2048;
	add.s32 	%r1831, %r1831, 1;
	setp.ne.s32 	%p204, %r1831, 0;
	@%p204 bra 	$L__BB45_317;
$L__BB45_318:
	setp.lt.u32 	%p205, %r535, 1536;
	@%p205 bra 	$L__BB45_321;
	cvt.u64.u32 	%rd323, %r1835;
	add.s64 	%rd324, %rd565, %rd323;
	shl.b64 	%rd325, %rd324, 2;
	add.s64 	%rd326, %rd325, 4096;
	add.s64 	%rd569, %rd101, %rd326;
	add.s64 	%rd568, %rd102, %rd326;
	shl.b32 	%r1073, %r1835, 3;
	mov.u32 	%r1074, _ZN6thrust24THRUST_300001_SM_1000_NS8cuda_cub4core6detail5shmemE;
	add.s32 	%r1075, %r1073, %r1074;
	add.s32 	%r1834, %r1075, 10240;
$L__BB45_320:
	ld.shared.v2.u32 	{%r1076, %r1077}, [%r1834+-8192];
	st.global.u32 	[%rd569+-4096], %r1076;
	st.global.u32 	[%rd568+-4096], %r1077;
	ld.shared.v2.u32 	{%r1078, %r1079}, [%r1834+-4096];
	st.global.u32 	[%rd569+-2048], %r1078;
	st.global.u32 	[%rd568+-2048], %r1079;
	ld.shared.v2.u32 	{%r1080, %r1081}, [%r1834];
	st.global.u32 	[%rd569], %r1080;
	st.global.u32 	[%rd568], %r1081;
	ld.shared.v2.u32 	{%r1082, %r1083}, [%r1834+4096];
	st.global.u32 	[%rd569+2048], %r1082;
	st.global.u32 	[%rd568+2048], %r1083;
	add.s32 	%r1835, %r1835, 2048;
	add.s64 	%rd569, %rd569, 8192;
	add.s64 	%rd568, %rd568, 8192;
	add.s32 	%r1834, %r1834, 16384;
	setp.lt.s32 	%p206, %r1835, %r514;
	@%p206 bra 	$L__BB45_320;
$L__BB45_321:
	setp.ne.s32 	%p207, %r534, 0;
	@%p207 bra 	$L__BB45_323;
	ld.param.u64 	%rd539, [_ZN6thrust24THRUST_300001_SM_1000_NS8cuda_cub4core6detail13_kernel_agentINS1_16__set_operations10SetOpAgentINS0_12zip_iteratorIN4cuda3std3__45tupleIJNS0_6detail15normal_iteratorINS0_10device_ptrIiEEEESG_EEEEENS7_INSB_IJSG_NS0_17constant_iteratorIiNS0_11use_defaultESK_EEEEEEEPNSB_IJiiEEESP_SI_SP_lNSC_13compare_firstINSA_7greaterIiEEEENS5_23serial_set_intersectionENSA_17integral_constantIbLb0EEEEEJSI_SN_SP_SP_llSI_SP_ST_SU_PNSA_4pairIllEEPmN3cub18CUB_300001_SM_100013ScanTileStateIlLb1EEEEEEvDpT0__param_11];
	add.s64 	%rd327, %rd565, %rd564;
	cvta.to.global.u64 	%rd328, %rd539;
	st.global.u64 	[%rd328], %rd327;
$L__BB45_323:
	ret;

}
	// .globl	_ZN3cub18CUB_300001_SM_10006detail11EmptyKernelIvEEvv
.visible .entry _ZN3cub18CUB_300001_SM_10006detail11EmptyKernelIvEEvv()
{


	ret;

}
	// .globl	_ZN3cub18CUB_300001_SM_10006detail8for_each13static_kernelINS2_12policy_hub_t12policy_500_tEmN6thrust24THRUST_300001_SM_1000_NS8cuda_cub20__uninitialized_fill7functorINS7_10device_ptrIiEEiEEEEvT0_T1_
.visible .entry _ZN3cub18CUB_300001_SM_10006detail8for_each13static_kernelINS2_12policy_hub_t12policy_500_tEmN6thrust24THRUST_300001_SM_1000_NS8cuda_cub20__uninitialized_fill7functorINS7_10device_ptrIiEEiEEEEvT0_T1_(
	.param .u64 _ZN3cub18CUB_300001_SM_10006detail8for_each13static_kernelINS2_12policy_hub_t12policy_500_tEmN6thrust24THRUST_300001_SM_1000_NS8cuda_cub20__uninitialized_fill7functorINS7_10device_ptrIiEEiEEEEvT0_T1__param_0,
	.param .align 8 .b8 _ZN3cub18CUB_300001_SM_10006detail8for_each13static_kernelINS2_12policy_hub_t12policy_500_tEmN6thrust24THRUST_300001_SM_1000_NS8cuda_cub20__uninitialized_fill7functorINS7_10device_ptrIiEEiEEEEvT0_T1__param_1[16]
)
.maxntid 256
{
	.reg .pred 	%p<4>;
	.reg .b16 	%rs<5>;
	.reg .b32 	%r<12>;
	.reg .b64 	%rd<16>;

	ld.param.u32 	%r3, [_ZN3cub18CUB_300001_SM_10006detail8for_each13static_kernelINS2_12policy_hub_t12policy_500_tEmN6thrust24THRUST_300001_SM_1000_NS8cuda_cub20__uninitialized_fill7functorINS7_10device_ptrIiEEiEEEEvT0_T1__param_1+8];
	ld.param.u64 	%rd4, [_ZN3cub18CUB_300001_SM_10006detail8for_each13static_kernelINS2_12policy_hub_t12policy_500_tEmN6thrust24THRUST_300001_SM_1000_NS8cuda_cub20__uninitialized_fill7functorINS7_10device_ptrIiEEiEEEEvT0_T1__param_1];
	ld.param.u64 	%rd5, [_ZN3cub18CUB_300001_SM_10006detail8for_each13static_kernelINS2_12policy_hub_t12policy_500_tEmN6thrust24THRUST_300001_SM_1000_NS8cuda_cub20__uninitialized_fill7functorINS7_10device_ptrIiEEiEEEEvT0_T1__param_0];
	mov.u32 	%r9, %ctaid.x;
	mul.wide.u32 	%rd1, %r9, 512;
	sub.s64 	%rd2, %rd5, %rd1;
	setp.lt.u64 	%p1, %rd2, 512;
	@%p1 bra 	$L__BB47_2;
	mov.u32 	%r11, %tid.x;
	cvta.to.global.u64 	%rd11, %rd4;
	cvt.u64.u32 	%rd12, %r11;
	add.s64 	%rd13, %rd1, %rd12;
	shl.b64 	%rd14, %rd13, 2;
	add.s64 	%rd15, %rd11, %rd14;
	st.global.u32 	[%rd15], %r3;
	st.global.u32 	[%rd15+1024], %r3;
	bra.uni 	$L__BB47_6;
$L__BB47_2:
	cvta.to.global.u64 	%rd6, %rd4;
	mov.u32 	%r2, %tid.x;
	cvt.u64.u32 	%rd7, %r2;
	setp.le.u64 	%p2, %rd2, %rd7;
	add.s64 	%rd8, %rd1, %rd7;
	shl.b64 	%rd9, %rd8, 2;
	add.s64 	%rd3, %rd6, %rd9;
	@%p2 bra 	$L__BB47_4;
	st.global.u32 	[%rd3], %r3;
$L__BB47_4:
	add.s32 	%r10, %r2, 256;
	cvt.u64.u32 	%rd10, %r10;
	setp.le.u64 	%p3, %rd2, %rd10;
	@%p3 bra 	$L__BB47_6;
	st.global.u32 	[%rd3+1024], %r3;
$L__BB47_6:
	ret;

}
	// .globl	_ZN3cub18CUB_300001_SM_10006detail8for_each13static_kernelINS2_12policy_hub_t12policy_500_tElN6thrust24THRUST_300001_SM_1000_NS8cuda_cub20__uninitialized_copy7functorINS7_6detail15normal_iteratorINS7_10device_ptrIiEEEENSC_INS7_7pointerIiNS8_5par_tENS7_11use_defaultESI_EEEEEEEEvT0_T1_
.visible .entry _ZN3cub18CUB_300001_SM_10006detail8for_each13static_kernelINS2_12policy_hub_t12policy_500_tElN6thrust24THRUST_300001_SM_1000_NS8cuda_cub20__uninitialized_copy7functorINS7_6detail15normal_iteratorINS7_10device_ptrIiEEEENSC_INS7_7pointerIiNS8_5par_tENS7_11use_defaultESI_EEEEEEEEvT0_T1_(
	.param .u64 _ZN3cub18CUB_300001_SM_10006detail8for_each13static_kernelINS2_12policy_hub_t12policy_500_tElN6thrust24THRUST_300001_SM_1000_NS8cuda_cub20__uninitialized_copy7functorINS7_6detail15normal_iteratorINS7_10device_ptrIiEEEENSC_INS7_7pointerIiNS8_5par_tENS7_11use_defaultESI_EEEEEEEEvT0_T1__param_0,
	.param .align 8 .b8 _ZN3cub18CUB_300001_SM_10006detail8for_each13static_kernelINS2_12policy_hub_t12policy_500_tElN6thrust24THRUST_300001_SM_1000_NS8cuda_cub20__uninitialized_copy7functorINS7_6detail15normal_iteratorINS7_10device_ptrIiEEEENSC_INS7_7pointerIiNS8_5par_tENS7_11use_defaultESI_EEEEEEEEvT0_T1__param_1[16]
)
.maxntid 256
{
	.reg .pred 	%p<4>;
	.reg .b32 	%r<10>;
	.reg .b64 	%rd<26>;

	ld.param.u64 	%rd8, [_ZN3cub18CUB_300001_SM_10006detail8for_each13static_kernelINS2_12policy_hub_t12policy_500_tElN6thrust24THRUST_300001_SM_1000_NS8cuda_cub20__uninitialized_copy7functorINS7_6detail15normal_iteratorINS7_10device_ptrIiEEEENSC_INS7_7pointerIiNS8_5par_tENS7_11use_defaultESI_EEEEEEEEvT0_T1__param_1+8];
	ld.param.u64 	%rd7, [_ZN3cub18CUB_300001_SM_10006detail8for_each13static_kernelINS2_12policy_hub_t12policy_500_tElN6thrust24THRUST_300001_SM_1000_NS8cuda_cub20__uninitialized_copy7functorINS7_6detail15normal_iteratorINS7_10device_ptrIiEEEENSC_INS7_7pointerIiNS8_5par_tENS7_11use_defaultESI_EEEEEEEEvT0_T1__param_1];
	ld.param.u64 	%rd9, [_ZN3cub18CUB_300001_SM_10006detail8for_each13static_kernelINS2_12policy_hub_t12policy_500_tElN6thrust24THRUST_300001_SM_1000_NS8cuda_cub20__uninitialized_copy7functorINS7_6detail15normal_iteratorINS7_10device_ptrIiEEEENSC_INS7_7pointerIiNS8_5par_tENS7_11use_defaultESI_EEEEEEEEvT0_T1__param_0];
	mov.u32 	%r1, %ctaid.x;
	mul.wide.u32 	%rd1, %r1, 512;
	sub.s64 	%rd2, %rd9, %rd1;
	setp.lt.s64 	%p1, %rd2, 512;
	@%p1 bra 	$L__BB48_2;
	mov.u32 	%r7, %tid.x;
	cvta.to.global.u64 	%rd19, %rd8;
	cvta.to.global.u64 	%rd20, %rd7;
	cvt.u64.u32 	%rd21, %r7;
	add.s64 	%rd22, %rd1, %rd21;
	shl.b64 	%rd23, %rd22, 2;
	add.s64 	%rd24, %rd20, %rd23;
	add.s64 	%rd25, %rd19, %rd23;
	ld.global.u32 	%r8, [%rd24];
	st.global.u32 	[%rd25], %r8;
	ld.global.u32 	%r9, [%rd24+1024];
	st.global.u32 	[%rd25+1024], %r9;
	bra.uni 	$L__BB48_6;
$L__BB48_2:
	cvta.to.global.u64 	%rd3, %rd7;
	cvta.to.global.u64 	%rd4, %rd8;
	mov.u32 	%r2, %tid.x;
	cvt.s64.s32 	%rd5, %rd2;
	cvt.u64.u32 	%rd6, %r2;
	setp.le.s64 	%p2, %rd5, %rd6;
	@%p2 bra 	$L__BB48_4;
	add.s64 	%rd10, %rd1, %rd6;
	shl.b64 	%rd11, %rd10, 2;
	add.s64 	%rd12, %rd3, %rd11;
	add.s64 	%rd13, %rd4, %rd11;
	ld.global.u32 	%r3, [%rd12];
	st.global.u32 	[%rd13], %r3;
$L__BB48_4:
	cvt.u32.u64 	%r4, %rd6;
	add.s32 	%r5, %r4, 256;
	cvt.u64.u32 	%rd14, %r5;
	setp.le.s64 	%p3, %rd5, %rd14;
	@%p3 bra 	$L__BB48_6;
	add.s64 	%rd15, %rd1, %rd6;
	shl.b64 	%rd16, %rd15, 2;
	add.s64 	%rd17, %rd3, %rd16;
	add.s64 	%rd18, %rd4, %rd16;
	ld.global.u32 	%r6, [%rd17+1024];
	st.global.u32 	[%rd18+1024], %r6;
$L__BB48_6:
	ret;

}
	// .globl	_ZN3cub18CUB_300001_SM_10006detail8for_each13static_kernelINS2_12policy_hub_t12policy_500_tElN6thrust24THRUST_300001_SM_1000_NS8cuda_cub20__uninitialized_copy7functorINS7_6detail15normal_iteratorINS7_10device_ptrIiEEEENSC_INS7_7pointerIiNS8_3tagENS7_11use_defaultESI_EEEEEEEEvT0_T1_
.visible .entry _ZN3cub18CUB_300001_SM_10006detail8for_each13static_kernelINS2_12policy_hub_t12policy_500_tElN6thrust24THRUST_300001_SM_1000_NS8cuda_cub20__uninitialized_copy7functorINS7_6detail15normal_iteratorINS7_10device_ptrIiEEEENSC_INS7_7pointerIiNS8_3tagENS7_11use_defaultESI_EEEEEEEEvT0_T1_(
	.param .u64 _ZN3cub18CUB_300001_SM_10006detail8for_each13static_kernelINS2_12policy_hub_t12policy_500_tElN6thrust24THRUST_300001_SM_1000_NS8cuda_cub20__uninitialized_copy7functorINS7_6detail15normal_iteratorINS7_10device_ptrIiEEEENSC_INS7_7pointerIiNS8_3tagENS7_11use_defaultESI_EEEEEEEEvT0_T1__param_0,
	.param .align 8 .b8 _ZN3cub18CUB_300001_SM_10006detail8for_each13static_kernelINS2_12policy_hub_t12policy_500_tElN6thrust24THRUST_300001_SM_1000_NS8cuda_cub20__uninitialized_copy7functorINS7_6detail15normal_iteratorINS7_10device_ptrIiEEEENSC_INS7_7pointerIiNS8_3tagENS7_11use_defaultESI_EEEEEEEEvT0_T1__param_1[16]
)
.maxntid 256
{
	.reg .pred 	%p<4>;
	.reg .b32 	%r<10>;
	.reg .b64 	%rd<26>;

	ld.param.u64 	%rd8, [_ZN3cub18CUB_300001_SM_10006detail8for_each13static_kernelINS2_12policy_hub_t12policy_500_tElN6thrust24THRUST_300001_SM_1000_NS8cuda_cub20__uninitialized_copy7functorINS7_6detail15normal_iteratorINS7_10device_ptrIiEEEENSC_INS7_7pointerIiNS8_3tagENS7_11use_defaultESI_EEEEEEEEvT0_T1__param_1+8];
	ld.param.u64 	%rd7, [_ZN3cub18CUB_300001_SM_10006detail8for_each13static_kernelINS2_12policy_hub_t12policy_500_tElN6thrust24THRUST_300001_SM_1000_NS8cuda_cub20__uninitialized_copy7functorINS7_6detail15normal_iteratorINS7_10device_ptrIiEEEENSC_INS7_7pointerIiNS8_3tagENS7_11use_defaultESI_EEEEEEEEvT0_T1__param_1];
	ld.param.u64 	%rd9, [_ZN3cub18CUB_300001_SM_10006detail8for_each13static_kernelINS2_12policy_hub_t12policy_500_tElN6thrust24THRUST_300001_SM_1000_NS8cuda_cub20__uninitialized_copy7functorINS7_6detail15normal_iteratorINS7_10device_ptrIiEEEENSC_INS7_7pointerIiNS8_3tagENS7_11use_defaultESI_EEEEEEEEvT0_T1__param_0];
	mov.u32 	%r1, %ctaid.x;
	mul.wide.u32 	%rd1, %r1, 512;
	sub.s64 	%rd2, %rd9, %rd1;
	setp.lt.s64 	%p1, %rd2, 512;
	@%p1 bra 	$L__BB49_2;
	mov.u32 	%r7, %tid.x;
	cvta.to.global.u64 	%rd19, %rd8;
	cvta.to.global.u64 	%rd20, %rd7;
	cvt.u64.u32 	%rd21, %r7;
	add.s64 	%rd22, %rd1, %rd21;
	shl.b64 	%rd23, %rd22, 2;
	add.s64 	%rd24, %rd20, %rd23;
	add.s64 	%rd25, %rd19, %rd23;
	ld.global.u32 	%r8, [%rd24];
	st.global.u32 	[%rd25], %r8;
	ld.global.u32 	%r9, [%rd24+1024];
	st.global.u32 	[%rd25+1024], %r9;
	bra.uni 	$L__BB49_6;
$L__BB49_2:
	cvta.to.global.u64 	%rd3, %rd7;
	cvta.to.global.u64 	%rd4, %rd8;
	mov.u32 	%r2, %tid.x;
	cvt.s64.s32 	%rd5, %rd2;
	cvt.u64.u32 	%rd6, %r2;
	setp.le.s64 	%p2, %rd5, %rd6;
	@%p2 bra 	$L__BB49_4;
	add.s64 	%rd10, %rd1, %rd6;
	shl.b64 	%rd11, %rd10, 2;
	add.s64 	%rd12, %rd3, %rd11;
	add.s64 	%rd13, %rd4, %rd11;
	ld.global.u32 	%r3, [%rd12];
	st.global.u32 	[%rd13], %r3;
$L__BB49_4:
	cvt.u32.u64 	%r4, %rd6;
	add.s32 	%r5, %r4, 256;
	cvt.u64.u32 	%rd14, %r5;
	setp.le.s64 	%p3, %rd5, %rd14;
	@%p3 bra 	$L__BB49_6;
	add.s64 	%rd15, %rd1, %rd6;
	shl.b64 	%rd16, %rd15, 2;
	add.s64 	%rd17, %rd3, %rd16;
	add.s64 	%rd18, %rd4, %rd16;
	ld.global.u32 	%r6, [%rd17+1024];
	st.global.u32 	[%rd18+1024], %r6;
$L__BB49_6:
	ret;

}
	// .globl	_ZN3cub18CUB_300001_SM_10006detail8for_each13static_kernelINS2_12policy_hub_t12policy_500_tEmNS2_12op_wrapper_tIm11add_functorN6thrust24THRUST_300001_SM_1000_NS6detail15normal_iteratorINS9_10device_ptrIiEEEEEEEEvT0_T1_
.visible .entry _ZN3cub18CUB_300001_SM_10006detail8for_each13static_kernelINS2_12policy_hub_t12policy_500_tEmNS2_12op_wrapper_tIm11add_functorN6thrust24THRUST_300001_SM_1000_NS6detail15normal_iteratorINS9_10device_ptrIiEEEEEEEEvT0_T1_(
	.param .u64 _ZN3cub18CUB_300001_SM_10006detail8for_each13static_kernelINS2_12policy_hub_t12policy_500_tEmNS2_12op_wrapper_tIm11add_functorN6thrust24THRUST_300001_SM_1000_NS6detail15normal_iteratorINS9_10device_ptrIiEEEEEEEEvT0_T1__param_0,
	.param .align 8 .b8 _ZN3cub18CUB_300001_SM_10006detail8for_each13static_kernelINS2_12policy_hub_t12policy_500_tEmNS2_12op_wrapper_tIm11add_functorN6thrust24THRUST_300001_SM_1000_NS6detail15normal_iteratorINS9_10device_ptrIiEEEEEEEEvT0_T1__param_1[16]
)
.maxntid 256
{
	.reg .pred 	%p<4>;
	.reg .b16 	%rs<9>;
	.reg .b32 	%r<23>;
	.reg .b64 	%rd<16>;

	ld.param.u64 	%rd4, [_ZN3cub18CUB_300001_SM_10006detail8for_each13static_kernelINS2_12policy_hub_t12policy_500_tEmNS2_12op_wrapper_tIm11add_functorN6thrust24THRUST_300001_SM_1000_NS6detail15normal_iteratorINS9_10device_ptrIiEEEEEEEEvT0_T1__param_1];
	ld.param.u64 	%rd5, [_ZN3cub18CUB_300001_SM_10006detail8for_each13static_kernelINS2_12policy_hub_t12policy_500_tEmNS2_12op_wrapper_tIm11add_functorN6thrust24THRUST_300001_SM_1000_NS6detail15normal_iteratorINS9_10device_ptrIiEEEEEEEEvT0_T1__param_0];
	mov.u32 	%r12, %ctaid.x;
	mul.wide.u32 	%rd1, %r12, 512;
	sub.s64 	%rd2, %rd5, %rd1;
	setp.lt.u64 	%p1, %rd2, 512;
	@%p1 bra 	$L__BB50_2;
	mov.u32 	%r18, %tid.x;
	cvta.to.global.u64 	%rd11, %rd4;
	cvt.u64.u32 	%rd12, %r18;
	add.s64 	%rd13, %rd1, %rd12;
	shl.b64 	%rd14, %rd13, 2;
	add.s64 	%rd15, %rd11, %rd14;
	ld.global.u32 	%r19, [%rd15];
	add.s32 	%r20, %r19, 1;
	st.global.u32 	[%rd15], %r20;
	ld.global.u32 	%r21, [%rd15+1024];
	add.s32 	%r22, %r21, 1;
	st.global.u32 	[%rd15+1024], %r22;
	bra.uni 	$L__BB50_6;
$L__BB50_2:
	cvta.to.global.u64 	%rd6, %rd4;
	mov.u32 	%r1, %tid.x;
	cvt.u64.u32 	%rd7, %r1;
	setp.le.u64 	%p2, %rd2, %rd7;
	add.s64 	%rd8, %rd1, %rd7;
	shl.b64 	%rd9, %rd8, 2;
	add.s64 	%rd3, %rd6, %rd9;
	@%p2 bra 	$L__BB50_4;
	ld.global.u32 	%r13, [%rd3];
	add.s32 	%r14, %r13, 1;
	st.global.u32 	[%rd3], %r14;
$L__BB50_4:
	add.s32 	%r15, %r1, 256;
	cvt.u64.u32 	%rd10, %r15;
	setp.le.u64 	%p3, %rd2, %rd10;
	@%p3 bra 	$L__BB50_6;
	ld.global.u32 	%r16, [%rd3+1024];
	add.s32 	%r17, %r16, 1;
	st.global.u32 	[%rd3+1024], %r17;
$L__BB50_6:
	ret;

}
	// .globl	_ZN3cub18CUB_300001_SM_10006detail8for_each13static_kernelINS2_12policy_hub_t12policy_500_tElN6thrust24THRUST_300001_SM_1000_NS8cuda_cub10__tabulate7functorINS7_6detail15normal_iteratorINS7_10device_ptrIiEEEEN4cuda3std3__46negateIiEElEEEEvT0_T1_
.visible .entry _ZN3cub18CUB_300001_SM_10006detail8for_each13static_kernelINS2_12policy_hub_t12policy_500_tElN6thrust24THRUST_300001_SM_1000_NS8cuda_cub10__tabulate7functorINS7_6detail15normal_iteratorINS7_10device_ptrIiEEEEN4cuda3std3__46negateIiEElEEEEvT0_T1_(
	.param .u64 _ZN3cub18CUB_300001_SM_10006detail8for_each13static_kernelINS2_12policy_hub_t12policy_500_tElN6thrust24THRUST_300001_SM_1000_NS8cuda_cub10__tabulate7functorINS7_6detail15normal_iteratorINS7_10device_ptrIiEEEEN4cuda3std3__46negateIiEElEEEEvT0_T1__param_0,
	.param .align 8 .b8 _ZN3cub18CUB_300001_SM_10006detail8for_each13static_kernelINS2_12policy_hub_t12policy_500_tElN6thrust24THRUST_300001_SM_1000_NS8cuda_cub10__tabulate7functorINS7_6detail15normal_iteratorINS7_10device_ptrIiEEEEN4cuda3std3__46negateIiEElEEEEvT0_T1__param_1[16]
)
.maxntid 256
{
	.reg .pred 	%p<4>;
	.reg .b16 	%rs<9>;
	.reg .b32 	%r<23>;
	.reg .b64 	%rd<20>;

	ld.param.u64 	%rd7, [_ZN3cub18CUB_300001_SM_10006detail8for_each13static_kernelINS2_12policy_hub_t12policy_500_tElN6thrust24THRUST_300001_SM_1000_NS8cuda_cub10__tabulate7functorINS7_6detail15normal_iteratorINS7_10device_ptrIiEEEEN4cuda3std3__46negateIiEElEEEEvT0_T1__param_1];
	ld.param.u64 	%rd8, [_ZN3cub18CUB_300001_SM_10006detail8for_each13static_kernelINS2_12policy_hub_t12policy_500_tElN6thrust24THRUST_300001_SM_1000_NS8cuda_cub10__tabulate7functorINS7_6detail15normal_iteratorINS7_10device_ptrIiEEEEN4cuda3std3__46negateIiEElEEEEvT0_T1__param_0];
	mov.u32 	%r11, %ctaid.x;
	mul.wide.u32 	%rd1, %r11, 512;
	sub.s64 	%rd2, %rd8, %rd1;
	setp.lt.s64 	%p1, %rd2, 512;
	@%p1 bra 	$L__BB51_2;
	mov.u32 	%r19, %tid.x;
	cvta.to.global.u64 	%rd15, %rd7;
	cvt.u64.u32 	%rd16, %r19;
	add.s64 	%rd17, %rd1, %rd16;
	cvt.u32.u64 	%r20, %rd17;
	neg.s32 	%r21, %r20;
	shl.b64 	%rd18, %rd17, 2;
	add.s64 	%rd19, %rd15, %rd18;
	st.global.u32 	[%rd19], %r21;
	sub.s32 	%r22, -256, %r20;
	st.global.u32 	[%rd19+1024], %r22;
	bra.uni 	$L__BB51_6;
$L__BB51_2:
	cvta.to.global.u64 	%rd3, %rd7;
	mov.u32 	%r12, %tid.x;
	cvt.s64.s32 	%rd4, %rd2;
	cvt.u64.u32 	%rd5, %r12;
	setp.le.s64 	%p2, %rd4, %rd5;
	@%p2 bra 	$L__BB51_4;
	add.s64 	%rd9, %rd1, %rd5;
	cvt.u32.u64 	%r13, %rd9;
	neg.s32 	%r14, %r13;
	shl.b64 	%rd10, %rd9, 2;
	add.s64 	%rd11, %rd3, %rd10;
	st.global.u32 	[%rd11], %r14;
$L__BB51_4:
	cvt.u32.u64 	%r15, %rd5;
	add.s32 	%r16, %r15, 256;
	cvt.u64.u32 	%rd6, %r16;
	setp.le.s64 	%p3, %rd4, %rd6;
	@%p3 bra 	$L__BB51_6;
	add.s64 	%rd12, %rd1, %rd6;
	shl.b64 	%rd13, %rd12, 2;
	cvt.u32.u64 	%r17, %rd12;
	neg.s32 	%r18, %r17;
	add.s64 	%rd14, %rd13, %rd3;
	st.global.u32 	[%rd14], %r18;
$L__BB51_6:
	ret;

}
	// .globl	_ZN3cub18CUB_300001_SM_10006detail8for_each13static_kernelINS2_12policy_hub_t12policy_500_tElN6thrust24THRUST_300001_SM_1000_NS8cuda_cub13__swap_ranges6swap_fINS7_6detail15normal_iteratorINS7_10device_ptrIiEEEENS7_16reverse_iteratorISF_EEEEEEvT0_T1_
.visible .entry _ZN3cub18CUB_300001_SM_10006detail8for_each13static_kernelINS2_12policy_hub_t12policy_500_tElN6thrust24THRUST_300001_SM_1000_NS8cuda_cub13__swap_ranges6swap_fINS7_6detail15normal_iteratorINS7_10device_ptrIiEEEENS7_16reverse_iteratorISF_EEEEEEvT0_T1_(
	.param .u64 _ZN3cub18CUB_300001_SM_10006detail8for_each13static_kernelINS2_12policy_hub_t12policy_500_tElN6thrust24THRUST_300001_SM_1000_NS8cuda_cub13__swap_ranges6swap_fINS7_6detail15normal_iteratorINS7_10device_ptrIiEEEENS7_16reverse_iteratorISF_EEEEEEvT0_T1__param_0,
	.param .align 8 .b8 _ZN3cub18CUB_300001_SM_10006detail8for_each13static_kernelINS2_12policy_hub_t12policy_500_tElN6thrust24THRUST_300001_SM_1000_NS8cuda_cub13__swap_ranges6swap_fINS7_6detail15normal_iteratorINS7_10device_ptrIiEEEENS7_16reverse_iteratorISF_EEEEEEvT0_T1__param_1[16]
)
.maxntid 256
{
	.reg .pred 	%p<4>;
	.reg .b32 	%r<14>;
	.reg .b64 	%rd<26>;

	ld.param.u64 	%rd8, [_ZN3cub18CUB_300001_SM_10006detail8for_each13static_kernelINS2_12policy_hub_t12policy_500_tElN6thrust24THRUST_300001_SM_1000_NS8cuda_cub13__swap_ranges6swap_fINS7_6detail15normal_iteratorINS7_10device_ptrIiEEEENS7_16reverse_iteratorISF_EEEEEEvT0_T1__param_1+8];
	ld.param.u64 	%rd7, [_ZN3cub18CUB_300001_SM_10006detail8for_each13static_kernelINS2_12policy_hub_t12policy_500_tElN6thrust24THRUST_300001_SM_1000_NS8cuda_cub13__swap_ranges6swap_fINS7_6detail15normal_iteratorINS7_10device_ptrIiEEEENS7_16reverse_iteratorISF_EEEEEEvT0_T1__param_1];
	ld.param.u64 	%rd9, [_ZN3cub18CUB_300001_SM_10006detail8for_each13static_kernelINS2_12policy_hub_t12policy_500_tElN6thrust24THRUST_300001_SM_1000_NS8cuda_cub13__swap_ranges6swap_fINS7_6detail15normal_iteratorINS7_10device_ptrIiEEEENS7_16reverse_iteratorISF_EEEEEEvT0_T1__param_0];
	mov.u32 	%r1, %ctaid.x;
	mul.wide.u32 	%rd1, %r1, 512;
	sub.s64 	%rd2, %rd9, %rd1;
	setp.lt.s64 	%p1, %rd2, 512;
	@%p1 bra 	$L__BB52_2;
	cvta.to.global.u64 	%rd19, %rd8;
	mov.u32 	%r9, %tid.x;
	cvta.to.global.u64 	%rd20, %rd7;
	cvt.u64.u32 	%rd21, %r9;
	add.s64 	%rd22, %rd1, %rd21;
	shl.b64 	%rd23, %rd22, 2;
	add.s64 	%rd24, %rd20, %rd23;
	ld.global.u32 	%r10, [%rd24];
	sub.s64 	%rd25, %rd19, %rd23;
	ld.global.u32 	%r11, [%rd25+-4];
	st.global.u32 	[%rd24], %r11;
	st.global.u32 	[%rd25+-4], %r10;
	ld.global.u32 	%r12, [%rd24+1024];
	ld.global.u32 	%r13, [%rd25+-1028];
	st.global.u32 	[%rd24+1024], %r13;
	st.global.u32 	[%rd25+-1028], %r12;
	bra.uni 	$L__BB52_6;
$L__BB52_2:
	cvta.to.global.u64 	%rd3, %rd7;
	cvta.to.global.u64 	%rd4, %rd8;
	mov.u32 	%r2, %tid.x;
	cvt.s64.s32 	%rd5, %rd2;
	cvt.u64.u32 	%rd6, %r2;
	setp.le.s64 	%p2, %rd5, %rd6;
	@%p2 bra 	$L__BB52_4;
	add.s64 	%rd10, %rd1, %rd6;
	shl.b64 	%rd11, %rd10, 2;
	add.s64 	%rd12, %rd3, %rd11;
	ld.global.u32 	%r3, [%rd12];
	sub.s64 	%rd13, %rd4, %rd11;
	ld.global.u32 	%r4, [%rd13+-4];
	st.global.u32 	[%rd12], %r4;
	st.global.u32 	[%rd13+-4], %r3;
$L__BB52_4:
	cvt.u32.u64 	%r5, %rd6;
	add.s32 	%r6, %r5, 256;
	cvt.u64.u32 	%rd14, %r6;
	setp.le.s64 	%p3, %rd5, %rd14;
	@%p3 bra 	$L__BB52_6;
	add.s64 	%rd15, %rd1, %rd6;
	shl.b64 	%rd16, %rd15, 2;
	add.s64 	%rd17, %rd3, %rd16;
	ld.global.u32 	%r7, [%rd17+1024];
	sub.s64 	%rd18, %rd4, %rd16;
	ld.global.u32 	%r8, [%rd18+-1028];
	st.global.u32 	[%rd17+1024], %r8;
	st.global.u32 	[%rd18+-1028], %r7;
$L__BB52_6:
	ret;

}
	// .globl	_ZN3cub18CUB_300001_SM_10006detail8for_each13static_kernelINS2_12policy_hub_t12policy_500_tElNS2_12op_wrapper_tIlN6thrust24THRUST_300001_SM_1000_NS6system6detail7generic6detail21binary_search_functorINS8_6detail15normal_iteratorINS8_10device_ptrIiEEEENSC_18binary_search_lessENSC_3lbfEEENS8_12zip_iteratorIN4cuda3std3__45tupleIJNSF_INS8_7pointerIiNS8_8cuda_cub5par_tENS8_11use_defaultESU_EEEENSF_INSR_IlST_SU_SU_EEEEEEEEEEEEEvT0_T1_
.visible .entry _ZN3cub18CUB_300001_SM_10006detail8for_each13static_kernelINS2_12policy_hub_t12policy_500_tElNS2_12op_wrapper_tIlN6thrust24THRUST_300001_SM_1000_NS6system6detail7generic6detail21binary_search_functorINS8_6detail15normal_iteratorINS8_10device_ptrIiEEEENSC_18binary_search_lessENSC_3lbfEEENS8_12zip_iteratorIN4cuda3std3__45tupleIJNSF_INS8_7pointerIiNS8_8cuda_cub5par_tENS8_11use_defaultESU_EEEENSF_INSR_IlST_SU_SU_EEEEEEEEEEEEEvT0_T1_(
	.param .u64 _ZN3cub18CUB_300001_SM_10006detail8for_each13static_kernelINS2_12policy_hub_t12policy_500_tElNS2_12op_wrapper_tIlN6thrust24THRUST_300001_SM_1000_NS6system6detail7generic6detail21binary_search_functorINS8_6detail15normal_iteratorINS8_10device_ptrIiEEEENSC_18binary_search_lessENSC_3lbfEEENS8_12zip_iteratorIN4cuda3std3__45tupleIJNSF_INS8_7pointerIiNS8_8cuda_cub5par_tENS8_11use_defaultESU_EEEENSF_INSR_IlST_SU_SU_EEEEEEEEEEEEEvT0_T1__param_0,
	.param .align 8 .b8 _ZN3cub18CUB_300001_SM_10006detail8for_each13static_kernelINS2_12policy_hub_t12policy_500_tElNS2_12op_wrapper_tIlN6thrust24THRUST_300001_SM_1000_NS6system6detail7generic6detail21binary_search_functorINS8_6detail15normal_iteratorINS8_10device_ptrIiEEEENSC_18binary_search_lessENSC_3lbfEEENS8_12zip_iteratorIN4cuda3std3__45tupleIJNSF_INS8_7pointerIiNS8_8cuda_cub5par_tENS8_11use_defaultESU_EEEENSF_INSR_IlST_SU_SU_EEEEEEEEEEEEEvT0_T1__param_1[40]
)
.maxntid 256
{
	.reg .pred 	%p<16>;
	.reg .b16 	%rs<9>;
	.reg .b32 	%r<24>;
	.reg .b64 	%rd<110>;

	ld.param.u64 	%rd37, [_ZN3cub18CUB_300001_SM_10006detail8for_each13static_kernelINS2_12policy_hub_t12policy_500_tElNS2_12op_wrapper_tIlN6thrust24THRUST_300001_SM_1000_NS6system6detail7generic6detail21binary_search_functorINS8_6detail15normal_iteratorINS8_10device_ptrIiEEEENSC_18binary_search_lessENSC_3lbfEEENS8_12zip_iteratorIN4cuda3std3__45tupleIJNSF_INS8_7pointerIiNS8_8cuda_cub5par_tENS8_11use_defaultESU_EEEENSF_INSR_IlST_SU_SU_EEEEEEEEEEEEEvT0_T1__param_1+24];
	ld.param.u64 	%rd36, [_ZN3cub18CUB_300001_SM_10006detail8for_each13static_kernelINS2_12policy_hub_t12policy_500_tElNS2_12op_wrapper_tIlN6thrust24THRUST_300001_SM_1000_NS6system6detail7generic6detail21binary_search_functorINS8_6detail15normal_iteratorINS8_10device_ptrIiEEEENSC_18binary_search_lessENSC_3lbfEEENS8_12zip_iteratorIN4cuda3std3__45tupleIJNSF_INS8_7pointerIiNS8_8cuda_cub5par_tENS8_11use_defaultESU_EEEENSF_INSR_IlST_SU_SU_EEEEEEEEEEEEEvT0_T1__param_1+16];
	ld.param.u64 	%rd35, [_ZN3cub18CUB_300001_SM_10006detail8for_each13static_kernelINS2_12policy_hub_t12policy_500_tElNS2_12op_wrapper_tIlN6thrust24THRUST_300001_SM_1000_NS6system6detail7generic6detail21binary_search_functorINS8_6detail15normal_iteratorINS8_10device_ptrIiEEEENSC_18binary_search_lessENSC_3lbfEEENS8_12zip_iteratorIN4cuda3std3__45tupleIJNSF_INS8_7pointerIiNS8_8cuda_cub5par_tENS8_11use_defaultESU_EEEENSF_INSR_IlST_SU_SU_EEEEEEEEEEEEEvT0_T1__param_1+8];
	ld.param.u64 	%rd34, [_ZN3cub18CUB_300001_SM_10006detail8for_each13static_kernelINS2_12policy_hub_t12policy_500_tElNS2_12op_wrapper_tIlN6thrust24THRUST_300001_SM_1000_NS6system6detail7generic6detail21binary_search_functorINS8_6detail15normal_iteratorINS8_10device_ptrIiEEEENSC_18binary_search_lessENSC_3lbfEEENS8_12zip_iteratorIN4cuda3std3__45tupleIJNSF_INS8_7pointerIiNS8_8cuda_cub5par_tENS8_11use_defaultESU_EEEENSF_INSR_IlST_SU_SU_EEEEEEEEEEEEEvT0_T1__param_1];
	ld.param.u64 	%rd38, [_ZN3cub18CUB_300001_SM_10006detail8for_each13static_kernelINS2_12policy_hub_t12policy_500_tElNS2_12op_wrapper_tIlN6thrust24THRUST_300001_SM_1000_NS6system6detail7generic6detail21binary_search_functorINS8_6detail15normal_iteratorINS8_10device_ptrIiEEEENSC_18binary_search_lessENSC_3lbfEEENS8_12zip_iteratorIN4cuda3std3__45tupleIJNSF_INS8_7pointerIiNS8_8cuda_cub5par_tENS8_11use_defaultESU_EEEENSF_INSR_IlST_SU_SU_EEEEEEEEEEEEEvT0_T1__param_0];
	mov.u32 	%r17, %ctaid.x;
	mul.wide.u32 	%rd1, %r17, 512;
	sub.s64 	%rd2, %rd38, %rd1;
	setp.lt.s64 	%p1, %rd2, 512;
	@%p1 bra 	$L__BB53_8;
	cvta.to.global.u64 	%rd4, %rd35;
	cvta.to.global.u64 	%rd5, %rd36;
	mov.u32 	%r1, %tid.x;
	sub.s64 	%rd73, %rd37, %rd36;
	shr.s64 	%rd105, %rd73, 2;
	setp.lt.s64 	%p11, %rd105, 1;
	@%p11 bra 	$L__BB53_7;
	cvta.to.global.u64 	%rd80, %rd34;
	cvt.u64.u32 	%rd81, %r1;
	add.s64 	%rd82, %rd1, %rd81;
	shl.b64 	%rd83, %rd82, 2;
	add.s64 	%rd7, %rd80, %rd83;
	shl.b64 	%rd84, %rd82, 3;
	add.s64 	%rd8, %rd4, %rd84;
	ld.global.u32 	%r2, [%rd7];
	mov.b64 	%rd102, 0;
	mov.u64 	%rd103, %rd105;
$L__BB53_3:
	sub.s64 	%rd85, %rd103, %rd102;
	shr.u64 	%rd86, %rd85, 63;
	add.s64 	%rd87, %rd85, %rd86;
	shr.s64 	%rd88, %rd87, 1;
	add.s64 	%rd89, %rd88, %rd102;
	shl.b64 	%rd90, %rd89, 2;
	add.s64 	%rd91, %rd5, %rd90;
	ld.global.u32 	%r22, [%rd91];
	setp.lt.s32 	%p12, %r22, %r2;
	add.s64 	%rd92, %rd89, 1;
	selp.b64 	%rd103, %rd103, %rd89, %p12;
	selp.b64 	%rd102, %rd92, %rd102, %p12;
	setp.lt.s64 	%p13, %rd102, %rd103;
	@%p13 bra 	$L__BB53_3;
	st.global.u64 	[%rd8], %rd102;
	ld.global.u32 	%r3, [%rd7+1024];
	mov.b64 	%rd104, 0;
$L__BB53_5:
	sub.s64 	%rd94, %rd105, %rd104;
	shr.u64 	%rd95, %rd94, 63;
	add.s64 	%rd96, %rd94, %rd95;
	shr.s64 	%rd97, %rd96, 1;
	add.s64 	%rd98, %rd97, %rd104;
	shl.b64 	%rd99, %rd98, 2;
	add.s64 	%rd100, %rd5, %rd99;
	ld.global.u32 	%r23, [%rd100];
	setp.lt.s32 	%p14, %r23, %r3;
	add.s64 	%rd101, %rd98, 1;
	selp.b64 	%rd105, %rd105, %rd98, %p14;
	selp.b64 	%rd104, %rd101, %rd104, %p14;
	setp.lt.s64 	%p15, %rd104, %rd105;
	@%p15 bra 	$L__BB53_5;
	st.global.u64 	[%rd8+2048], %rd104;
	bra.uni 	$L__BB53_21;
$L__BB53_7:
	cvt.u64.u32 	%rd74, %r1;
	add.s64 	%rd75, %rd1, %rd74;
	shl.b64 	%rd76, %rd75, 3;
	add.s64 	%rd77, %rd4, %rd76;
	mov.b64 	%rd78, 0;
	st.global.u64 	[%rd77], %rd78;
	st.global.u64 	[%rd77+2048], %rd78;
	bra.uni 	$L__BB53_21;
$L__BB53_8:
	cvta.to.global.u64 	%rd17, %rd34;
	cvta.to.global.u64 	%rd18, %rd35;
	cvta.to.global.u64 	%rd19, %rd36;
	mov.u32 	%r4, %tid.x;
	cvt.s64.s32 	%rd20, %rd2;
	sub.s64 	%rd39, %rd37, %rd36;
	shr.s64 	%rd109, %rd39, 2;
	setp.lt.s64 	%p2, %rd109, 1;
	@%p2 bra 	$L__BB53_17;
	cvt.u64.u32 	%rd22, %r4;
	setp.le.s64 	%p5, %rd20, %rd22;
	@%p5 bra 	$L__BB53_13;
	add.s64 	%rd47, %rd1, %rd22;
	shl.b64 	%rd48, %rd47, 2;
	add.s64 	%rd49, %rd17, %rd48;
	shl.b64 	%rd50, %rd47, 3;
	add.s64 	%rd23, %rd18, %rd50;
	ld.global.u32 	%r5, [%rd49];
	mov.b64 	%rd106, 0;
	mov.u64 	%rd107, %rd109;
$L__BB53_11:
	sub.s64 	%rd51, %rd107, %rd106;
	shr.u64 	%rd52, %rd51, 63;
	add.s64 	%rd53, %rd51, %rd52;
	shr.s64 	%rd54, %rd53, 1;
	add.s64 	%rd55, %rd54, %rd106;
	shl.b64 	%rd56, %rd55, 2;
	add.s64 	%rd57, %rd19, %rd56;
	ld.global.u32 	%r19, [%rd57];
	setp.lt.s32 	%p6, %r19, %r5;
	add.s64 	%rd58, %rd55, 1;
	selp.b64 	%rd107, %rd107, %rd55, %p6;
	selp.b64 	%rd106, %rd58, %rd106, %p6;
	setp.lt.s64 	%p7, %rd106, %rd107;
	@%p7 bra 	$L__BB53_11;
	st.global.u64 	[%rd23], %rd106;
$L__BB53_13:
	add.s32 	%r20, %r4, 256;
	cvt.u64.u32 	%rd59, %r20;
	setp.le.s64 	%p8, %rd20, %rd59;
	@%p8 bra 	$L__BB53_21;
	add.s64 	%rd61, %rd1, %rd22;
	shl.b64 	%rd62, %rd61, 2;
	add.s64 	%rd63, %rd17, %rd62;
	shl.b64 	%rd64, %rd61, 3;
	add.s64 	%rd28, %rd18, %rd64;
	ld.global.u32 	%r6, [%rd63+1024];
	mov.b64 	%rd108, 0;
$L__BB53_15:
	sub.s64 	%rd65, %rd109, %rd108;
	shr.u64 	%rd66, %rd65, 63;
	add.s64 	%rd67, %rd65, %rd66;
	shr.s64 	%rd68, %rd67, 1;
	add.s64 	%rd69, %rd68, %rd108;
	shl.b64 	%rd70, %rd69, 2;
	add.s64 	%rd71, %rd19, %rd70;
	ld.global.u32 	%r21, [%rd71];
	setp.lt.s32 	%p9, %r21, %r6;
	add.s64 	%rd72, %rd69, 1;
	selp.b64 	%rd109, %rd109, %rd69, %p9;
	selp.b64 	%rd108, %rd72, %rd108, %p9;
	setp.lt.s64 	%p10, %rd108, %rd109;
	@%p10 bra 	$L__BB53_15;
	st.global.u64 	[%rd28+2048], %rd108;
	bra.uni 	$L__BB53_21;
$L__BB53_17:
	cvt.u64.u32 	%rd40, %r4;
	setp.le.s64 	%p3, %rd20, %rd40;
	add.s64 	%rd41, %rd1, %rd40;
	shl.b64 	%rd42, %rd41, 3;
	add.s64 	%rd33, %rd18, %rd42;
	@%p3 bra 	$L__BB53_19;
	mov.b64 	%rd43, 0;
	st.global.u64 	[%rd33], %rd43;
$L__BB53_19:
	add.s32 	%r18, %r4, 256;
	cvt.u64.u32 	%rd44, %r18;
	setp.le.s64 	%p4, %rd20, %rd44;
	@%p4 bra 	$L__BB53_21;
	mov.b64 	%rd45, 0;
	st.global.u64 	[%rd33+2048], %rd45;
$L__BB53_21:
	ret;

}
	// .globl	_ZN3cub18CUB_300001_SM_10006detail8for_each13static_kernelINS2_12policy_hub_t12policy_500_tElNS2_12op_wrapper_tIlN6thrust24THRUST_300001_SM_1000_NS6system6detail7generic6detail21binary_search_functorINS8_6detail15normal_iteratorINS8_10device_ptrIiEEEENSC_18binary_search_lessENSC_3ubfEEENS8_12zip_iteratorIN4cuda3std3__45tupleIJNSF_INS8_7pointerIiNS8_8cuda_cub5par_tENS8_11use_defaultESU_EEEENSF_INSR_IlST_SU_SU_EEEEEEEEEEEEEvT0_T1_
.visible .entry _ZN3cub18CUB_300001_SM_10006detail8for_each13static_kernelINS2_12policy_hub_t12policy_500_tElNS2_12op_wrapper_tIlN6thrust24THRUST_300001_SM_1000_NS6system6detail7generic6detail21binary_search_functorINS8_6detail15normal_iteratorINS8_10device_ptrIiEEEENSC_18binary_search_lessENSC_3ubfEEENS8_12zip_iteratorIN4cuda3std3__45tupleIJNSF_INS8_7pointerIiNS8_8cuda_cub5par_tENS8_11use_defaultESU_EEEENSF_INSR_IlST_SU_SU_EEEEEEEEEEEEEvT0_T1_(
	.param .u64 _ZN3cub18CUB_300001_SM_10006detail8for_each13static_kernelINS2_12policy_hub_t12policy_500_tElNS2_12op_wrapper_tIlN6thrust24THRUST_300001_SM_1000_NS6system6detail7generic6detail21binary_search_functorINS8_6detail15normal_iteratorINS8_10device_ptrIiEEEENSC_18binary_search_lessENSC_3ubfEEENS8_12zip_iteratorIN4cuda3std3__45tupleIJNSF_INS8_7pointerIiNS8_8cuda_cub5par_tENS8_11use_defaultESU_EEEENSF_INSR_IlST_SU_SU_EEEEEEEEEEEEEvT0_T1__param_0,
	.param .align 8 .b8 _ZN3cub18CUB_300001_SM_10006detail8for_each13static_kernelINS2_12policy_hub_t12policy_500_tElNS2_12op_wrapper_tIlN6thrust24THRUST_300001_SM_1000_NS6system6detail7generic6detail21binary_search_functorINS8_6detail15normal_iteratorINS8_10device_ptrIiEEEENSC_18binary_search_lessENSC_3ubfEEENS8_12zip_iteratorIN4cuda3std3__45tupleIJNSF_INS8_7pointerIiNS8_8cuda_cub5par_tENS8_11use_defaultESU_EEEENSF_INSR_IlST_SU_SU_EEEEEEEEEEEEEvT0_T1__param_1[40]
)
.maxntid 256
{
	.reg .pred 	%p<16>;
	.reg .b16 	%rs<9>;
	.reg .b32 	%r<24>;
	.reg .b64 	%rd<110>;

	ld.param.u64 	%rd37, [_ZN3cub18CUB_300001_SM_10006detail8for_each13static_kernelINS2_12policy_hub_t12policy_500_tElNS2_12op_wrapper_tIlN6thrust24THRUST_300001_SM_1000_NS6system6detail7generic6detail21binary_search_functorINS8_6detail15normal_iteratorINS8_10device_ptrIiEEEENSC_18binary_search_lessENSC_3ubfEEENS8_12zip_iteratorIN4cuda3std3__45tupleIJNSF_INS8_7pointerIiNS8_8cuda_cub5par_tENS8_11use_defaultESU_EEEENSF_INSR_IlST_SU_SU_EEEEEEEEEEEEEvT0_T1__param_1+24];
	ld.param.u64 	%rd36, [_ZN3cub18CUB_300001_SM_10006detail8for_each13static_kernelINS2_12policy_hub_t12policy_500_tElNS2_12op_wrapper_tIlN6thrust24THRUST_300001_SM_1000_NS6system6detail7generic6detail21binary_search_functorINS8_6detail15normal_iteratorINS8_10device_ptrIiEEEENSC_18binary_search_lessENSC_3ubfEEENS8_12zip_iteratorIN4cuda3std3__45tupleIJNSF_INS8_7pointerIiNS8_8cuda_cub5par_tENS8_11use_defaultESU_EEEENSF_INSR_IlST_SU_SU_EEEEEEEEEEEEEvT0_T1__param_1+16];
	ld.param.u64 	%rd35, [_ZN3cub18CUB_300001_SM_10006detail8for_each13static_kernelINS2_12policy_hub_t12policy_500_tElNS2_12op_wrapper_tIlN6thrust24THRUST_300001_SM_1000_NS6system6detail7generic6detail21binary_search_functorINS8_6detail15normal_iteratorINS8_10device_ptrIiEEEENSC_18binary_search_lessENSC_3ubfEEENS8_12zip_iteratorIN4cuda3std3__45tupleIJNSF_INS8_7pointerIiNS8_8cuda_cub5par_tENS8_11use_defaultESU_EEEENSF_INSR_IlST_SU_SU_EEEEEEEEEEEEEvT0_T1__param_1+8];
	ld.param.u64 	%rd34, [_ZN3cub18CUB_300001_SM_10006detail8for_each13static_kernelINS2_12policy_hub_t12policy_500_tElNS2_12op_wrapper_tIlN6thrust24THRUST_300001_SM_1000_NS6system6detail7generic6detail21binary_search_functorINS8_6detail15normal_iteratorINS8_10device_ptrIiEEEENSC_18binary_search_lessENSC_3ubfEEENS8_12zip_iteratorIN4cuda3std3__45tupleIJNSF_INS8_7pointerIiNS8_8cuda_cub5par_tENS8_11use_defaultESU_EEEENSF_INSR_IlST_SU_SU_EEEEEEEEEEEEEvT0_T1__param_1];
	ld.param.u64 	%rd38, [_ZN3cub18CUB_300001_SM_10006detail8for_each13static_kernelINS2_12policy_hub_t12policy_500_tElNS2_12op_wrapper_tIlN6thrust24THRUST_300001_SM_1000_NS6system6detail7generic6detail21binary_search_functorINS8_6detail15normal_iteratorINS8_10device_ptrIiEEEENSC_18binary_search_lessENSC_3ubfEEENS8_12zip_iteratorIN4cuda3std3__45tupleIJNSF_INS8_7pointerIiNS8_8cuda_cub5par_tENS8_11use_defaultESU_EEEENSF_INSR_IlST_SU_SU_EEEEEEEEEEEEEvT0_T1__param_0];
	mov.u32 	%r17, %ctaid.x;
	mul.wide.u32 	%rd1, %r17, 512;
	sub.s64 	%rd2, %rd38, %rd1;
	setp.lt.s64 	%p1, %rd2, 512;
	@%p1 bra 	$L__BB54_8;
	cvta.to.global.u64 	%rd4, %rd35;
	cvta.to.global.u64 	%rd5, %rd36;
	mov.u32 	%r1, %tid.x;
	sub.s64 	%rd73, %rd37, %rd36;
	shr.s64 	%rd105, %rd73, 2;
	setp.lt.s64 	%p11, %rd105, 1;
	@%p11 bra 	$L__BB54_7;
	cvta.to.global.u64 	%rd80, %rd34;
	cvt.u64.u32 	%rd81, %r1;
	add.s64 	%rd82, %rd1, %rd81;
	shl.b64 	%rd83, %rd82, 2;
	add.s64 	%rd7, %rd80, %rd83;
	shl.b64 	%rd84, %rd82, 3;
	add.s64 	%rd8, %rd4, %rd84;
	ld.global.u32 	%r2, [%rd7];
	mov.b64 	%rd102, 0;
	mov.u64 	%rd103, %rd105;
$L__BB54_3:
	sub.s64 	%rd85, %rd103, %rd102;
	shr.u64 	%rd86, %rd85, 63;
	add.s64 	%rd87, %rd85, %rd86;
	shr.s64 	%rd88, %rd87, 1;
	add.s64 	%rd89, %rd88, %rd102;
	shl.b64 	%rd90, %rd89, 2;
	add.s64 	%rd91, %rd5, %rd90;
	ld.global.u32 	%r22, [%rd91];
	setp.lt.s32 	%p12, %r2, %r22;
	add.s64 	%rd92, %rd89, 1;
	selp.b64 	%rd103, %rd89, %rd103, %p12;
	selp.b64 	%rd102, %rd102, %rd92, %p12;
	setp.lt.s64 	%p13, %rd102, %rd103;
	@%p13 bra 	$L__BB54_3;
	st.global.u64 	[%rd8], %rd102;
	ld.global.u32 	%r3, [%rd7+1024];
	mov.b64 	%rd104, 0;
$L__BB54_5:
	sub.s64 	%rd94, %rd105, %rd104;
	shr.u64 	%rd95, %rd94, 63;
	add.s64 	%rd96, %rd94, %rd95;
	shr.s64 	%rd97, %rd96, 1;
	add.s64 	%rd98, %rd97, %rd104;
	shl.b64 	%rd99, %rd98, 2;
	add.s64 	%rd100, %rd5, %rd99;
	ld.global.u32 	%r23, [%rd100];
	setp.lt.s32 	%p14, %r3, %r23;
	add.s64 	%rd101, %rd98, 1;
	selp.b64 	%rd105, %rd98, %rd105, %p14;
	selp.b64 	%rd104, %rd104, %rd101, %p14;
	setp.lt.s64 	%p15, %rd104, %rd105;
	@%p15 bra 	$L__BB54_5;
	st.global.u64 	[%rd8+2048], %rd104;
	bra.uni 	$L__BB54_21;
$L__BB54_7:
	cvt.u64.u32 	%rd74, %r1;
	add.s64 	%rd75, %rd1, %rd74;
	shl.b64 	%rd76, %rd75, 3;
	add.s64 	%rd77, %rd4, %rd76;
	mov.b64 	%rd78, 0;
	st.global.u64 	[%rd77], %rd78;
	st.global.u64 	[%rd77+2048], %rd78;
	bra.uni 	$L__BB54_21;
$L__BB54_8:
	cvta.to.global.u64 	%rd17, %rd34;
	cvta.to.global.u64 	%rd18, %rd35;
	cvta.to.global.u64 	%rd19, %rd36;
	mov.u32 	%r4, %tid.x;
	cvt.s64.s32 	%rd20, %rd2;
	sub.s64 	%rd39, %rd37, %rd36;
	shr.s64 	%rd109, %rd39, 2;
	setp.lt.s64 	%p2, %rd109, 1;
	@%p2 bra 	$L__BB54_17;
	cvt.u64.u32 	%rd22, %r4;
	setp.le.s64 	%p5, %rd20, %rd22;
	@%p5 bra 	$L__BB54_13;
	add.s64 	%rd47, %rd1, %rd22;
	shl.b64 	%rd48, %rd47, 2;
	add.s64 	%rd49, %rd17, %rd48;
	shl.b64 	%rd50, %rd47, 3;
	add.s64 	%rd23, %rd18, %rd50;
	ld.global.u32 	%r5, [%rd49];
	mov.b64 	%rd106, 0;
	mov.u64 	%rd107, %rd109;
$L__BB54_11:
	sub.s64 	%rd51, %rd107, %rd106;
	shr.u64 	%rd52, %rd51, 63;
	add.s64 	%rd53, %rd51, %rd52;
	shr.s64 	%rd54, %rd53, 1;
	add.s64 	%rd55, %rd54, %rd106;
	shl.b64 	%rd56, %rd55, 2;
	add.s64 	%rd57, %rd19, %rd56;
	ld.global.u32 	%r19, [%rd57];
	setp.lt.s32 	%p6, %r5, %r19;
	add.s64 	%rd58, %rd55, 1;
	selp.b64 	%rd107, %rd55, %rd107, %p6;
	selp.b64 	%rd106, %rd106, %rd58, %p6;
	setp.lt.s64 	%p7, %rd106, %rd107;
	@%p7 bra 	$L__BB54_11;
	st.global.u64 	[%rd23], %rd106;
$L__BB54_13:
	add.s32 	%r20, %r4, 256;
	cvt.u64.u32 	%rd59, %r20;
	setp.le.s64 	%p8, %rd20, %rd59;
	@%p8 bra 	$L__BB54_21;
	add.s64 	%rd61, %rd1, %rd22;
	shl.b64 	%rd62, %rd61, 2;
	add.s64 	%rd63, %rd17, %rd62;
	shl.b64 	%rd64, %rd61, 3;
	add.s64 	%rd28, %rd18, %rd64;
	ld.global.u32 	%r6, [%rd63+1024];
	mov.b64 	%rd108, 0;
$L__BB54_15:
	sub.s64 	%rd65, %rd109, %rd108;
	shr.u64 	%rd66, %rd65, 63;
	add.s64 	%rd67, %rd65, %rd66;
	shr.s64 	%rd68, %rd67, 1;
	add.s64 	%rd69, %rd68, %rd108;
	shl.b64 	%rd70, %rd69, 2;
	add.s64 	%rd71, %rd19, %rd70;
	ld.global.u32 	%r21, [%rd71];
	setp.lt.s32 	%p9, %r6, %r21;
	add.s64 	%rd72, %rd69, 1;
	selp.b64 	%rd109, %rd69, %rd109, %p9;
	selp.b64 	%rd108, %rd108, %rd72, %p9;
	setp.lt.s64 	%p10, %rd108, %rd109;
	@%p10 bra 	$L__BB54_15;
	st.global.u64 	[%rd28+2048], %rd108;
	bra.uni 	$L__BB54_21;
$L__BB54_17:
	cvt.u64.u32 	%rd40, %r4;
	setp.le.s64 	%p3, %rd20, %rd40;
	add.s64 	%rd41, %rd1, %rd40;
	shl.b64 	%rd42, %rd41, 3;
	add.s64 	%rd33, %rd18, %rd42;
	@%p3 bra 	$L__BB54_19;
	mov.b64 	%rd43, 0;
	st.global.u64 	[%rd33], %rd43;
$L__BB54_19:
	add.s32 	%r18, %r4, 256;
	cvt.u64.u32 	%rd44, %r18;
	setp.le.s64 	%p4, %rd20, %rd44;
	@%p4 bra 	$L__BB54_21;
	mov.b64 	%rd45, 0;
	st.global.u64 	[%rd33+2048], %rd45;
$L__BB54_21:
	ret;

}
	// .globl	_ZN3cub18CUB_300001_SM_10006detail8for_each13static_kernelINS2_12policy_hub_t12policy_500_tElNS2_12op_wrapper_tIlN6thrust24THRUST_300001_SM_1000_NS6system6detail7generic6detail21binary_search_functorINS8_6detail15normal_iteratorINS8_10device_ptrIiEEEENSC_18binary_search_lessENSC_3lbfEEENS8_12zip_iteratorIN4cuda3std3__45tupleIJNSF_INS8_7pointerIiNS8_8cuda_cub3tagENS8_11use_defaultESU_EEEENSF_INSR_IlST_SU_SU_EEEEEEEEEEEEEvT0_T1_
.visible .entry _ZN3cub18CUB_300001_SM_10006detail8for_each13static_kernelINS2_12policy_hub_t12policy_500_tElNS2_12op_wrapper_tIlN6thrust24THRUST_300001_SM_1000_NS6system6detail7generic6detail21binary_search_functorINS8_6detail15normal_iteratorINS8_10device_ptrIiEEEENSC_18binary_search_lessENSC_3lbfEEENS8_12zip_iteratorIN4cuda3std3__45tupleIJNSF_INS8_7pointerIiNS8_8cuda_cub3tagENS8_11use_defaultESU_EEEENSF_INSR_IlST_SU_SU_EEEEEEEEEEEEEvT0_T1_(
	.param .u64 _ZN3cub18CUB_300001_SM_10006detail8for_each13static_kernelINS2_12policy_hub_t12policy_500_tElNS2_12op_wrapper_tIlN6thrust24THRUST_300001_SM_1000_NS6system6detail7generic6detail21binary_search_functorINS8_6detail15normal_iteratorINS8_10device_ptrIiEEEENSC_18binary_search_lessENSC_3lbfEEENS8_12zip_iteratorIN4cuda3std3__45tupleIJNSF_INS8_7pointerIiNS8_8cuda_cub3tagENS8_11use_defaultESU_EEEENSF_INSR_IlST_SU_SU_EEEEEEEEEEEEEvT0_T1__param_0,
	.param .align 8 .b8 _ZN3cub18CUB_300001_SM_10006detail8for_each13static_kernelINS2_12policy_hub_t12policy_500_tElNS2_12op_wrapper_tIlN6thrust24THRUST_300001_SM_1000_NS6system6detail7generic6detail21binary_search_functorINS8_6detail15normal_iteratorINS8_10device_ptrIiEEEENSC_18binary_search_lessENSC_3lbfEEENS8_12zip_iteratorIN4cuda3std3__45tupleIJNSF_INS8_7pointerIiNS8_8cuda_cub3tagENS8_11use_defaultESU_EEEENSF_INSR_IlST_SU_SU_EEEEEEEEEEEEEvT0_T1__param_1[40]
)
.maxntid 256
{
	.reg .pred 	%p<16>;
	.reg .b16 	%rs<9>;
	.reg .b32 	%r<24>;
	.reg .b64 	%rd<110>;

	ld.param.u64 	%rd37, [_ZN3cub18CUB_300001_SM_10006detail8for_each13static_kernelINS2_12policy_hub_t12policy_500_tElNS2_12op_wrapper_tIlN6thrust24THRUST_300001_SM_1000_NS6system6detail7generic6detail21binary_search_functorINS8_6detail15normal_iteratorINS8_10device_ptrIiEEEENSC_18binary_search_lessENSC_3lbfEEENS8_12zip_iteratorIN4cuda3std3__45tupleIJNSF_INS8_7pointerIiNS8_8cuda_cub3tagENS8_11use_defaultESU_EEEENSF_INSR_IlST_SU_SU_EEEEEEEEEEEEEvT0_T1__param_1+24];
	ld.param.u64 	%rd36, [_ZN3cub18CUB_300001_SM_10006detail8for_each13static_kernelINS2_12policy_hub_t12policy_500_tElNS2_12op_wrapper_tIlN6thrust24THRUST_300001_SM_1000_NS6system6detail7generic6detail21binary_search_functorINS8_6detail15normal_iteratorINS8_10device_ptrIiEEEENSC_18binary_search_lessENSC_3lbfEEENS8_12zip_iteratorIN4cuda3std3__45tupleIJNSF_INS8_7pointerIiNS8_8cuda_cub3tagENS8_11use_defaultESU_EEEENSF_INSR_IlST_SU_SU_EEEEEEEEEEEEEvT0_T1__param_1+16];
	ld.param.u64 	%rd35, [_ZN3cub18CUB_300001_SM_10006detail8for_each13static_kernelINS2_12policy_hub_t12policy_500_tElNS2_12op_wrapper_tIlN6thrust24THRUST_300001_SM_1000_NS6system6detail7generic6detail21binary_search_functorINS8_6detail15normal_iteratorINS8_10device_ptrIiEEEENSC_18binary_search_lessENSC_3lbfEEENS8_12zip_iteratorIN4cuda3std3__45tupleIJNSF_INS8_7pointerIiNS8_8cuda_cub3tagENS8_11use_defaultESU_EEEENSF_INSR_IlST_SU_SU_EEEEEEEEEEEEEvT0_T1__param_1+8];
	ld.param.u64 	%rd34, [_ZN3cub18CUB_300001_SM_10006detail8for_each13static_kernelINS2_12policy_hub_t12policy_500_tElNS2_12op_wrapper_tIlN6thrust24THRUST_300001_SM_1000_NS6system6detail7generic6detail21binary_search_functorINS8_6detail15normal_iteratorINS8_10device_ptrIiEEEENSC_18binary_search_lessENSC_3lbfEEENS8_12zip_iteratorIN4cuda3std3__45tupleIJNSF_INS8_7pointerIiNS8_8cuda_cub3tagENS8_11use_defaultESU_EEEENSF_INSR_IlST_SU_SU_EEEEEEEEEEEEEvT0_T1__param_1];
	ld.param.u64 	%rd38, [_ZN3cub18CUB_300001_SM_10006detail8for_each13static_kernelINS2_12policy_hub_t12policy_500_tElNS2_12op_wrapper_tIlN6thrust24THRUST_300001_SM_1000_NS6system6detail7generic6detail21binary_search_functorINS8_6detail15normal_iteratorINS8_10device_ptrIiEEEENSC_18binary_search_lessENSC_3lbfEEENS8_12zip_iteratorIN4cuda3std3__45tupleIJNSF_INS8_7pointerIiNS8_8cuda_cub3tagENS8_11use_defaultESU_EEEENSF_INSR_IlST_SU_SU_EEEEEEEEEEEEEvT0_T1__param_0];
	mov.u32 	%r17, %ctaid.x;
	mul.wide.u32 	%rd1, %r17, 512;
	sub.s64 	%rd2, %rd38, %rd1;
	setp.lt.s64 	%p1, %rd2, 512;
	@%p1 bra 	$L__BB55_8;
	cvta.to.global.u64 	%rd4, %rd35;
	cvta.to.global.u64 	%rd5, %rd36;
	mov.u32 	%r1, %tid.x;
	sub.s64 	%rd73, %rd37, %rd36;
	shr.s64 	%rd105, %rd73, 2;
	setp.lt.s64 	%p11, %rd105, 1;
	@%p11 bra 	$L__BB55_7;
	cvta.to.global.u64 	%rd80, %rd34;
	cvt.u64.u32 	%rd81, %r1;
	add.s64 	%rd82, %rd1, %rd81;
	shl.b64 	%rd83, %rd82, 2;
	add.s64 	%rd7, %rd80, %rd83;
	shl.b64 	%rd84, %rd82, 3;
	add.s64 	%rd8, %rd4, %rd84;
	ld.global.u32 	%r2, [%rd7];
	mov.b64 	%rd102, 0;
	mov.u64 	%rd103, %rd105;
$L__BB55_3:
	sub.s64 	%rd85, %rd103, %rd102;
	shr.u64 	%rd86, %rd85, 63;
	add.s64 	%rd87, %rd85, %rd86;
	shr.s64 	%rd88, %rd87, 1;
	add.s64 	%rd89, %rd88, %rd102;
	shl.b64 	%rd90, %rd89, 2;
	add.s64 	%rd91, %rd5, %rd90;
	ld.global.u32 	%r22, [%rd91];
	setp.lt.s32 	%p12, %r22, %r2;
	add.s64 	%rd92, %rd89, 1;
	selp.b64 	%rd103, %rd103, %rd89, %p12;
	selp.b64 	%rd102, %rd92, %rd102, %p12;
	setp.lt.s64 	%p13, %rd102, %rd103;
	@%p13 bra 	$L__BB55_3;
	st.global.u64 	[%rd8], %rd102;
	ld.global.u32 	%r3, [%rd7+1024];
	mov.b64 	%rd104, 0;
$L__BB55_5:
	sub.s64 	%rd94, %rd105, %rd104;
	shr.u64 	%rd95, %rd94, 63;
	add.s64 	%rd96, %rd94, %rd95;
	shr.s64 	%rd97, %rd96, 1;
	add.s64 	%rd98, %rd97, %rd104;
	shl.b64 	%rd99, %rd98, 2;
	add.s64 	%rd100, %rd5, %rd99;
	ld.global.u32 	%r23, [%rd100];
	setp.lt.s32 	%p14, %r23, %r3;
	add.s64 	%rd101, %rd98, 1;
	selp.b64 	%rd105, %rd105, %rd98, %p14;
	selp.b64 	%rd104, %rd101, %rd104, %p14;
	setp.lt.s64 	%p15, %rd104, %rd105;
	@%p15 bra 	$L__BB55_5;
	st.global.u64 	[%rd8+2048], %rd104;
	bra.uni 	$L__BB55_21;
$L__BB55_7:
	cvt.u64.u32 	%rd74, %r1;
	add.s64 	%rd75, %rd1, %rd74;
	shl.b64 	%rd76, %rd75, 3;
	add.s64 	%rd77, %rd4, %rd76;
	mov.b64 	%rd78, 0;
	st.global.u64 	[%rd77], %rd78;
	st.global.u64 	[%rd77+2048], %rd78;
	bra.uni 	$L__BB55_21;
$L__BB55_8:
	cvta.to.global.u64 	%rd17, %rd34;
	cvta.to.global.u64 	%rd18, %rd35;
	cvta.to.global.u64 	%rd19, %rd36;
	mov.u32 	%r4, %tid.x;
	cvt.s64.s32 	%rd20, %rd2;
	sub.s64 	%rd39, %rd37, %rd36;
	shr.s64 	%rd109, %rd39, 2;
	setp.lt.s64 	%p2, %rd109, 1;
	@%p2 bra 	$L__BB55_17;
	cvt.u64.u32 	%rd22, %r4;
	setp.le.s64 	%p5, %rd20, %rd22;
	@%p5 bra 	$L__BB55_13;
	add.s64 	%rd47, %rd1, %rd22;
	shl.b64 	%rd48, %rd47, 2;
	add.s64 	%rd49, %rd17, %rd48;
	shl.b64 	%rd50, %rd47, 3;
	add.s64 	%rd23, %rd18, %rd50;
	ld.global.u32 	%r5, [%rd49];
	mov.b64 	%rd106, 0;
	mov.u64 	%rd107, %rd109;
$L__BB55_11:
	sub.s64 	%rd51, %rd107, %rd106;
	shr.u64 	%rd52, %rd51, 63;
	add.s64 	%rd53, %rd51, %rd52;
	shr.s64 	%rd54, %rd53, 1;
	add.s64 	%rd55, %rd54, %rd106;
	shl.b64 	%rd56, %rd55, 2;
	add.s64 	%rd57, %rd19, %rd56;
	ld.global.u32 	%r19, [%rd57];
	setp.lt.s32 	%p6, %r19, %r5;
	add.s64 	%rd58, %rd55, 1;
	selp.b64 	%rd107, %rd107, %rd55, %p6;
	selp.b64 	%rd106, %rd58, %rd106, %p6;
	setp.lt.s64 	%p7, %rd106, %rd107;
	@%p7 bra 	$L__BB55_11;
	st.global.u64 	[%rd23], %rd106;
$L__BB55_13:
	add.s32 	%r20, %r4, 256;
	cvt.u64.u32 	%rd59, %r20;
	setp.le.s64 	%p8, %rd20, %rd59;
	@%p8 bra 	$L__BB55_21;
	add.s64 	%rd61, %rd1, %rd22;
	shl.b64 	%rd62, %rd61, 2;
	add.s64 	%rd63, %rd17, %rd62;
	shl.b64 	%rd64, %rd61, 3;
	add.s64 	%rd28, %rd18, %rd64;
	ld.global.u32 	%r6, [%rd63+1024];
	mov.b64 	%rd108, 0;
$L__BB55_15:
	sub.s64 	%rd65, %rd109, %rd108;
	shr.u64 	%rd66, %rd65, 63;
	add.s64 	%rd67, %rd65, %rd66;
	shr.s64 	%rd68, %rd67, 1;
	add.s64 	%rd69, %rd68, %rd108;
	shl.b64 	%rd70, %rd69, 2;
	add.s64 	%rd71, %rd19, %rd70;
	ld.global.u32 	%r21, [%rd71];
	setp.lt.s32 	%p9, %r21, %r6;
	add.s64 	%rd72, %rd69, 1;
	selp.b64 	%rd109, %rd109, %rd69, %p9;
	selp.b64 	%rd108, %rd72, %rd108, %p9;
	setp.lt.s64 	%p10, %rd108, %rd109;
	@%p10 bra 	$L__BB55_15;
	st.global.u64 	[%rd28+2048], %rd108;
	bra.uni 	$L__BB55_21;
$L__BB55_17:
	cvt.u64.u32 	%rd40, %r4;
	setp.le.s64 	%p3, %rd20, %rd40;
	add.s64 	%rd41, %rd1, %rd40;
	shl.b64 	%rd42, %rd41, 3;
	add.s64 	%rd33, %rd18, %rd42;
	@%p3 bra 	$L__BB55_19;
	mov.b64 	%rd43, 0;
	st.global.u64 	[%rd33], %rd43;
$L__BB55_19:
	add.s32 	%r18, %r4, 256;
	cvt.u64.u32 	%rd44, %r18;
	setp.le.s64 	%p4, %rd20, %rd44;
	@%p4 bra 	$L__BB55_21;
	mov.b64 	%rd45, 0;
	st.global.u64 	[%rd33+2048], %rd45;
$L__BB55_21:
	ret;

}
	// .globl	_ZN3cub18CUB_300001_SM_10006detail8for_each13static_kernelINS2_12policy_hub_t12policy_500_tElNS2_12op_wrapper_tIlN6thrust24THRUST_300001_SM_1000_NS6system6detail7generic6detail21binary_search_functorINS8_6detail15normal_iteratorINS8_10device_ptrIiEEEENSC_18binary_search_lessENSC_3ubfEEENS8_12zip_iteratorIN4cuda3std3__45tupleIJNSF_INS8_7pointerIiNS8_8cuda_cub3tagENS8_11use_defaultESU_EEEENSF_INSR_IlST_SU_SU_EEEEEEEEEEEEEvT0_T1_
.visible .entry _ZN3cub18CUB_300001_SM_10006detail8for_each13static_kernelINS2_12policy_hub_t12policy_500_tElNS2_12op_wrapper_tIlN6thrust24THRUST_300001_SM_1000_NS6system6detail7generic6detail21binary_search_functorINS8_6detail15normal_iteratorINS8_10device_ptrIiEEEENSC_18binary_search_lessENSC_3ubfEEENS8_12zip_iteratorIN4cuda3std3__45tupleIJNSF_INS8_7pointerIiNS8_8cuda_cub3tagENS8_11use_defaultESU_EEEENSF_INSR_IlST_SU_SU_EEEEEEEEEEEEEvT0_T1_(
	.param .u64 _ZN3cub18CUB_300001_SM_10006detail8for_each13static_kernelINS2_12policy_hub_t12policy_500_tElNS2_12op_wrapper_tIlN6thrust24THRUST_300001_SM_1000_NS6system6detail7generic6detail21binary_search_functorINS8_6detail15normal_iteratorINS8_10device_ptrIiEEEENSC_18binary_search_lessENSC_3ubfEEENS8_12zip_iteratorIN4cuda3std3__45tupleIJNSF_INS8_7pointerIiNS8_8cuda_cub3tagENS8_11use_defaultESU_EEEENSF_INSR_IlST_SU_SU_EEEEEEEEEEEEEvT0_T1__param_0,
	.param .align 8 .b8 _ZN3cub18CUB_300001_SM_10006detail8for_each13static_kernelINS2_12policy_hub_t12policy_500_tElNS2_12op_wrapper_tIlN6thrust24THRUST_300001_SM_1000_NS6system6detail7generic6detail21binary_search_functorINS8_6detail15normal_iteratorINS8_10device_ptrIiEEEENSC_18binary_search_lessENSC_3ubfEEENS8_12zip_iteratorIN4cuda3std3__45tupleIJNSF_INS8_7pointerIiNS8_8cuda_cub3tagENS8_11use_defaultESU_EEEENSF_INSR_IlST_SU_SU_EEEEEEEEEEEEEvT0_T1__param_1[40]
)
.maxntid 256
{
	.reg .pred 	%p<16>;
	.reg .b16 	%rs<9>;
	.reg .b32 	%r<24>;
	.reg .b64 	%rd<110>;

	ld.param.u64 	%rd37, [_ZN3cub18CUB_300001_SM_10006detail8for_each13static_kernelINS2_12policy_hub_t12policy_500_tElNS2_12op_wrapper_tIlN6thrust24THRUST_300001_SM_1000_NS6system6detail7generic6detail21binary_search_functorINS8_6detail15normal_iteratorINS8_10device_ptrIiEEEENSC_18binary_search_lessENSC_3ubfEEENS8_12zip_iteratorIN4cuda3std3__45tupleIJNSF_INS8_7pointerIiNS8_8cuda_cub3tagENS8_11use_defaultESU_EEEENSF_INSR_IlST_SU_SU_EEEEEEEEEEEEEvT0_T1__param_1+24];
	ld.param.u64 	%rd36, [_ZN3cub18CUB_300001_SM_10006detail8for_each13static_kernelINS2_12policy_hub_t12policy_500_tElNS2_12op_wrapper_tIlN6thrust24THRUST_300001_SM_1000_NS6system6detail7generic6detail21binary_search_functorINS8_6detail15normal_iteratorINS8_10device_ptrIiEEEENSC_18binary_search_lessENSC_3ubfEEENS8_12zip_iteratorIN4cuda3std3__45tupleIJNSF_INS8_7pointerIiNS8_8cuda_cub3tagENS8_11use_defaultESU_EEEENSF_INSR_IlST_SU_SU_EEEEEEEEEEEEEvT0_T1__param_1+16];
	ld.param.u64 	%rd35, [_ZN3cub18CUB_300001_SM_10006detail8for_each13static_kernelINS2_12policy_hub_t12policy_500_tElNS2_12op_wrapper_tIlN6thrust24THRUST_300001_SM_1000_NS6system6detail7generic6detail21binary_search_functorINS8_6detail15normal_iteratorINS8_10device_ptrIiEEEENSC_18binary_search_lessENSC_3ubfEEENS8_12zip_iteratorIN4cuda3std3__45tupleIJNSF_INS8_7pointerIiNS8_8cuda_cub3tagENS8_11use_defaultESU_EEEENSF_INSR_IlST_SU_SU_EEEEEEEEEEEEEvT0_T1__param_1+8];
	ld.param.u64 	%rd34, [_ZN3cub18CUB_300001_SM_10006detail8for_each13static_kernelINS2_12policy_hub_t12policy_500_tElNS2_12op_wrapper_tIlN6thrust24THRUST_300001_SM_1000_NS6system6detail7generic6detail21binary_search_functorINS8_6detail15normal_iteratorINS8_10device_ptrIiEEEENSC_18binary_search_lessENSC_3ubfEEENS8_12zip_iteratorIN4cuda3std3__45tupleIJNSF_INS8_7pointerIiNS8_8cuda_cub3tagENS8_11use_defaultESU_EEEENSF_INSR_IlST_SU_SU_EEEEEEEEEEEEEvT0_T1__param_1];
	ld.param.u64 	%rd38, [_ZN3cub18CUB_300001_SM_10006detail8for_each13static_kernelINS2_12policy_hub_t12policy_500_tElNS2_12op_wrapper_tIlN6thrust24THRUST_300001_SM_1000_NS6system6detail7generic6detail21binary_search_functorINS8_6detail15normal_iteratorINS8_10device_ptrIiEEEENSC_18binary_search_lessENSC_3ubfEEENS8_12zip_iteratorIN4cuda3std3__45tupleIJNSF_INS8_7pointerIiNS8_8cuda_cub3tagENS8_11use_defaultESU_EEEENSF_INSR_IlST_SU_SU_EEEEEEEEEEEEEvT0_T1__param_0];
	mov.u32 	%r17, %ctaid.x;
	mul.wide.u32 	%rd1, %r17, 512;
	sub.s64 	%rd2, %rd38, %rd1;
	setp.lt.s64 	%p1, %rd2, 512;
	@%p1 bra 	$L__BB56_8;
	cvta.to.global.u64 	%rd4, %rd35;
	cvta.to.global.u64 	%rd5, %rd36;
	mov.u32 	%r1, %tid.x;
	sub.s64 	%rd73, %rd37, %rd36;
	shr.s64 	%rd105, %rd73, 2;
	setp.lt.s64 	%p11, %rd105, 1;
	@%p11 bra 	$L__BB56_7;
	cvta.to.global.u64 	%rd80, %rd34;
	cvt.u64.u32 	%rd81, %r1;
	add.s64 	%rd82, %rd1, %rd81;
	shl.b64 	%rd83, %rd82, 2;
	add.s64 	%rd7, %rd80, %rd83;
	shl.b64 	%rd84, %rd82, 3;
	add.s64 	%rd8, %rd4, %rd84;
	ld.global.u32 	%r2, [%rd7];
	mov.b64 	%rd102, 0;
	mov.u64 	%rd103, %rd105;
$L__BB56_3:
	sub.s64 	%rd85, %rd103, %rd102;
	shr.u64 	%rd86, %rd85, 63;
	add.s64 	%rd87, %rd85, %rd86;
	shr.s64 	%rd88, %rd87, 1;
	add.s64 	%rd89, %rd88, %rd102;
	shl.b64 	%rd90, %rd89, 2;
	add.s64 	%rd91, %rd5, %rd90;
	ld.global.u32 	%r22, [%rd91];
	setp.lt.s32 	%p12, %r2, %r22;
	add.s64 	%rd92, %rd89, 1;
	selp.b64 	%rd103, %rd89, %rd103, %p12;
	selp.b64 	%rd102, %rd102, %rd92, %p12;
	setp.lt.s64 	%p13, %rd102, %rd103;
	@%p13 bra 	$L__BB56_3;
	st.global.u64 	[%rd8], %rd102;
	ld.global.u32 	%r3, [%rd7+1024];
	mov.b64 	%rd104, 0;
$L__BB56_5:
	sub.s64 	%rd94, %rd105, %rd104;
	shr.u64 	%rd95, %rd94, 63;
	add.s64 	%rd96, %rd94, %rd95;
	shr.s64 	%rd97, %rd96, 1;
	add.s64 	%rd98, %rd97, %rd104;
	shl.b64 	%rd99, %rd98, 2;
	add.s64 	%rd100, %rd5, %rd99;
	ld.global.u32 	%r23, [%rd100];
	setp.lt.s32 	%p14, %r3, %r23;
	add.s64 	%rd101, %rd98, 1;
	selp.b64 	%rd105, %rd98, %rd105, %p14;
	selp.b64 	%rd104, %rd104, %rd101, %p14;
	setp.lt.s64 	%p15, %rd104, %rd105;
	@%p15 bra 	$L__BB56_5;
	st.global.u64 	[%rd8+2048], %rd104;
	bra.uni 	$L__BB56_21;
$L__BB56_7:
	cvt.u64.u32 	%rd74, %r1;
	add.s64 	%rd75, %rd1, %rd74;
	shl.b64 	%rd76, %rd75, 3;
	add.s64 	%rd77, %rd4, %rd76;
	mov.b64 	%rd78, 0;
	st.global.u64 	[%rd77], %rd78;
	st.global.u64 	[%rd77+2048], %rd78;
	bra.uni 	$L__BB56_21;
$L__BB56_8:
	cvta.to.global.u64 	%rd17, %rd34;
	cvta.to.global.u64 	%rd18, %rd35;
	cvta.to.global.u64 	%rd19, %rd36;
	mov.u32 	%r4, %tid.x;
	cvt.s64.s32 	%rd20, %rd2;
	sub.s64 	%rd39, %rd37, %rd36;
	shr.s64 	%rd109, %rd39, 2;
	setp.lt.s64 	%p2, %rd109, 1;
	@%p2 bra 	$L__BB56_17;
	cvt.u64.u32 	%rd22, %r4;
	setp.le.s64 	%p5, %rd20, %rd22;
	@%p5 bra 	$L__BB56_13;
	add.s64 	%rd47, %rd1, %rd22;
	shl.b64 	%rd48, %rd47, 2;
	add.s64 	%rd49, %rd17, %rd48;
	shl.b64 	%rd50, %rd47, 3;
	add.s64 	%rd23, %rd18, %rd50;
	ld.global.u32 	%r5, [%rd49];
	mov.b64 	%rd106, 0;
	mov.u64 	%rd107, %rd109;
$L__BB56_11:
	sub.s64 	%rd51, %rd107, %rd106;
	shr.u64 	%rd52, %rd51, 63;
	add.s64 	%rd53, %rd51, %rd52;
	shr.s64 	%rd54, %rd53, 1;
	add.s64 	%rd55, %rd54, %rd106;
	shl.b64 	%rd56, %rd55, 2;
	add.s64 	%rd57, %rd19, %rd56;
	ld.global.u32 	%r19, [%rd57];
	setp.lt.s32 	%p6, %r5, %r19;
	add.s64 	%rd58, %rd55, 1;
	selp.b64 	%rd107, %rd55, %rd107, %p6;
	selp.b64 	%rd106, %rd106, %rd58, %p6;
	setp.lt.s64 	%p7, %rd106, %rd107;
	@%p7 bra 	$L__BB56_11;
	st.global.u64 	[%rd23], %rd106;
$L__BB56_13:
	add.s32 	%r20, %r4, 256;
	cvt.u64.u32 	%rd59, %r20;
	setp.le.s64 	%p8, %rd20, %rd59;
	@%p8 bra 	$L__BB56_21;
	add.s64 	%rd61, %rd1, %rd22;
	shl.b64 	%rd62, %rd61, 2;
	add.s64 	%rd63, %rd17, %rd62;
	shl.b64 	%rd64, %rd61, 3;
	add.s64 	%rd28, %rd18, %rd64;
	ld.global.u32 	%r6, [%rd63+1024];
	mov.b64 	%rd108, 0;
$L__BB56_15:
	sub.s64 	%rd65, %rd109, %rd108;
	shr.u64 	%rd66, %rd65, 63;
	add.s64 	%rd67, %rd65, %rd66;
	shr.s64 	%rd68, %rd67, 1;
	add.s64 	%rd69, %rd68, %rd108;
	shl.b64 	%rd70, %rd69, 2;
	add.s64 	%rd71, %rd19, %rd70;
	ld.global.u32 	%r21, [%rd71];
	setp.lt.s32 	%p9, %r6, %r21;
	add.s64 	%rd72, %rd69, 1;
	selp.b64 	%rd109, %rd69, %rd109, %p9;
	selp.b64 	%rd108, %rd108, %rd72, %p9;
	setp.lt.s64 	%p10, %rd108, %rd109;
	@%p10 bra 	$L__BB56_15;
	st.global.u64 	[%rd28+2048], %rd108;
	bra.uni 	$L__BB56_21;
$L__BB56_17:
	cvt.u64.u32 	%rd40, %r4;
	setp.le.s64 	%p3, %rd20, %rd40;
	add.s64 	%rd41, %rd1, %rd40;
	shl.b64 	%rd42, %rd41, 3;
	add.s64 	%rd33, %rd18, %rd42;
	@%p3 bra 	$L__BB56_19;
	mov.b64 	%rd43, 0;
	st.global.u64 	[%rd33], %rd43;
$L__BB56_19:
	add.s32 	%r18, %r4, 256;
	cvt.u64.u32 	%rd44, %r18;
	setp.le.s64 	%p4, %rd20, %rd44;
	@%p4 bra 	$L__BB56_21;
	mov.b64 	%rd45, 0;
	st.global.u64 	[%rd33+2048], %rd45;
$L__BB56_21:
	ret;

}
	// .globl	_ZN3cub18CUB_300001_SM_10006detail8for_each13static_kernelINS2_12policy_hub_t12policy_500_tElNS2_12op_wrapper_tIlN6thrust24THRUST_300001_SM_1000_NS6system6detail7generic6detail21binary_search_functorINS8_6detail15normal_iteratorINS8_10device_ptrIiEEEEN4cuda3std3__44lessIiEENSC_3lbfEEENS8_12zip_iteratorINSL_5tupleIJNSF_INS8_7pointerIiNS8_8cuda_cub5par_tENS8_11use_defaultESV_EEEENSF_INSS_IlSU_SV_SV_EEEEEEEEEEEEEvT0_T1_
.visible .entry _ZN3cub18CUB_300001_SM_10006detail8for_each13static_kernelINS2_12policy_hub_t12policy_500_tElNS2_12op_wrapper_tIlN6thrust24THRUST_300001_SM_1000_NS6system6detail7generic6detail21binary_search_functorINS8_6detail15normal_iteratorINS8_10device_ptrIiEEEEN4cuda3std3__44lessIiEENSC_3lbfEEENS8_12zip_iteratorINSL_5tupleIJNSF_INS8_7pointerIiNS8_8cuda_cub5par_tENS8_11use_defaultESV_EEEENSF_INSS_IlSU_SV_SV_EEEEEEEEEEEEEvT0_T1_(
	.param .u64 _ZN3cub18CUB_300001_SM_10006detail8for_each13static_kernelINS2_12policy_hub_t12policy_500_tElNS2_12op_wrapper_tIlN6thrust24THRUST_300001_SM_1000_NS6system6detail7generic6detail21binary_search_functorINS8_6detail15normal_iteratorINS8_10device_ptrIiEEEEN4cuda3std3__44lessIiEENSC_3lbfEEENS8_12zip_iteratorINSL_5tupleIJNSF_INS8_7pointerIiNS8_8cuda_cub5par_tENS8_11use_defaultESV_EEEENSF_INSS_IlSU_SV_SV_EEEEEEEEEEEEEvT0_T1__param_0,
	.param .align 8 .b8 _ZN3cub18CUB_300001_SM_10006detail8for_each13static_kernelINS2_12policy_hub_t12policy_500_tElNS2_12op_wrapper_tIlN6thrust24THRUST_300001_SM_1000_NS6system6detail7generic6detail21binary_search_functorINS8_6detail15normal_iteratorINS8_10device_ptrIiEEEEN4cuda3std3__44lessIiEENSC_3lbfEEENS8_12zip_iteratorINSL_5tupleIJNSF_INS8_7pointerIiNS8_8cuda_cub5par_tENS8_11use_defaultESV_EEEENSF_INSS_IlSU_SV_SV_EEEEEEEEEEEEEvT0_T1__param_1[40]
)
.maxntid 256
{
	.reg .pred 	%p<16>;
	.reg .b16 	%rs<9>;
	.reg .b32 	%r<24>;
	.reg .b64 	%rd<110>;

	ld.param.u64 	%rd37, [_ZN3cub18CUB_300001_SM_10006detail8for_each13static_kernelINS2_12policy_hub_t12policy_500_tElNS2_12op_wrapper_tIlN6thrust24THRUST_300001_SM_1000_NS6system6detail7generic6detail21binary_search_functorINS8_6detail15normal_iteratorINS8_10device_ptrIiEEEEN4cuda3std3__44lessIiEENSC_3lbfEEENS8_12zip_iteratorINSL_5tupleIJNSF_INS8_7pointerIiNS8_8cuda_cub5par_tENS8_11use_defaultESV_EEEENSF_INSS_IlSU_SV_SV_EEEEEEEEEEEEEvT0_T1__param_1+24];
	ld.param.u64 	%rd36, [_ZN3cub18CUB_300001_SM_10006detail8for_each13static_kernelINS2_12policy_hub_t12policy_500_tElNS2_12op_wrapper_tIlN6thrust24THRUST_300001_SM_1000_NS6system6detail7generic6detail21binary_search_functorINS8_6detail15normal_iteratorINS8_10device_ptrIiEEEEN4cuda3std3__44lessIiEENSC_3lbfEEENS8_12zip_iteratorINSL_5tupleIJNSF_INS8_7pointerIiNS8_8cuda_cub5par_tENS8_11use_defaultESV_EEEENSF_INSS_IlSU_SV_SV_EEEEEEEEEEEEEvT0_T1__param_1+16];
	ld.param.u64 	%rd35, [_ZN3cub18CUB_300001_SM_10006detail8for_each13static_kernelINS2_12policy_hub_t12policy_500_tElNS2_12op_wrapper_tIlN6thrust24THRUST_300001_SM_1000_NS6system6detail7generic6detail21binary_search_functorINS8_6detail15normal_iteratorINS8_10device_ptrIiEEEEN4cuda3std3__44lessIiEENSC_3lbfEEENS8_12zip_iteratorINSL_5tupleIJNSF_INS8_7pointerIiNS8_8cuda_cub5par_tENS8_11use_defaultESV_EEEENSF_INSS_IlSU_SV_SV_EEEEEEEEEEEEEvT0_T1__param_1+8];
	ld.param.u64 	%rd34, [_ZN3cub18CUB_300001_SM_10006detail8for_each13static_kernelINS2_12policy_hub_t12policy_500_tElNS2_12op_wrapper_tIlN6thrust24THRUST_300001_SM_1000_NS6system6detail7generic6detail21binary_search_functorINS8_6detail15normal_iteratorINS8_10device_ptrIiEEEEN4cuda3std3__44lessIiEENSC_3lbfEEENS8_12zip_iteratorINSL_5tupleIJNSF_INS8_7pointerIiNS8_8cuda_cub5par_tENS8_11use_defaultESV_EEEENSF_INSS_IlSU_SV_SV_EEEEEEEEEEEEEvT0_T1__param_1];
	ld.param.u64 	%rd38, [_ZN3cub18CUB_300001_SM_10006detail8for_each13static_kernelINS2_12policy_hub_t12policy_500_tElNS2_12op_wrapper_tIlN6thrust24THRUST_300001_SM_1000_NS6system6detail7generic6detail21binary_search_functorINS8_6detail15normal_iteratorINS8_10device_ptrIiEEEEN4cuda3std3__44lessIiEENSC_3lbfEEENS8_12zip_iteratorINSL_5tupleIJNSF_INS8_7pointerIiNS8_8cuda_cub5par_tENS8_11use_defaultESV_EEEENSF_INSS_IlSU_SV_SV_EEEEEEEEEEEEEvT0_T1__param_0];
	mov.u32 	%r17, %ctaid.x;
	mul.wide.u32 	%rd1, %r17, 512;
	sub.s64 	%rd2, %rd38, %rd1;
	setp.lt.s64 	%p1, %rd2, 512;
	@%p1 bra 	$L__BB57_8;
	cvta.to.global.u64 	%rd4, %rd35;
	cvta.to.global.u64 	%rd5, %rd36;
	mov.u32 	%r1, %tid.x;
	sub.s64 	%rd73, %rd37, %rd36;
	shr.s64 	%rd105, %rd73, 2;
	setp.lt.s64 	%p11, %rd105, 1;
	@%p11 bra 	$L__BB57_7;
	cvta.to.global.u64 	%rd80, %rd34;
	cvt.u64.u32 	%rd81, %r1;
	add.s64 	%rd82, %rd1, %rd81;
	shl.b64 	%rd83, %rd82, 2;
	add.s64 	%rd7, %rd80, %rd83;
	shl.b64 	%rd84, %rd82, 3;
	add.s64 	%rd8, %rd4, %rd84;
	ld.global.u32 	%r2, [%rd7];
	mov.b64 	%rd102, 0;
	mov.u64 	%rd103, %rd105;
$L__BB57_3:
	sub.s64 	%rd85, %rd103, %rd102;
	shr.u64 	%rd86, %rd85, 63;
	add.s64 	%rd87, %rd85, %rd86;
	shr.s64 	%rd88, %rd87, 1;
	add.s64 	%rd89, %rd88, %rd102;
	shl.b64 	%rd90, %rd89, 2;
	add.s64 	%rd91, %rd5, %rd90;
	ld.global.u32 	%r22, [%rd91];
	setp.lt.s32 	%p12, %r22, %r2;
	add.s64 	%rd92, %rd89, 1;
	selp.b64 	%rd103, %rd103, %rd89, %p12;
	selp.b64 	%rd102, %rd92, %rd102, %p12;
	setp.lt.s64 	%p13, %rd102, %rd103;
	@%p13 bra 	$L__BB57_3;
	st.global.u64 	[%rd8], %rd102;
	ld.global.u32 	%r3, [%rd7+1024];
	mov.b64 	%rd104, 0;
$L__BB57_5:
	sub.s64 	%rd94, %rd105, %rd104;
	shr.u64 	%rd95, %rd94, 63;
	add.s64 	%rd96, %rd94, %rd95;
	shr.s64 	%rd97, %rd96, 1;
	add.s64 	%rd98, %rd97, %rd104;
	shl.b64 	%rd99, %rd98, 2;
	add.s64 	%rd100, %rd5, %rd99;
	ld.global.u32 	%r23, [%rd100];
	setp.lt.s32 	%p14, %r23, %r3;
	add.s64 	%rd101, %rd98, 1;
	selp.b64 	%rd105, %rd105, %rd98, %p14;
	selp.b64 	%rd104, %rd101, %rd104, %p14;
	setp.lt.s64 	%p15, %rd104, %rd105;
	@%p15 bra 	$L__BB57_5;
	st.global.u64 	[%rd8+2048], %rd104;
	bra.uni 	$L__BB57_21;
$L__BB57_7:
	cvt.u64.u32 	%rd74, %r1;
	add.s64 	%rd75, %rd1, %rd74;
	shl.b64 	%rd76, %rd75, 3;
	add.s64 	%rd77, %rd4, %rd76;
	mov.b64 	%rd78, 0;
	st.global.u64 	[%rd77], %rd78;
	st.global.u64 	[%rd77+2048], %rd78;
	bra.uni 	$L__BB57_21;
$L__BB57_8:
	cvta.to.global.u64 	%rd17, %rd34;
	cvta.to.global.u64 	%rd18, %rd35;
	cvta.to.global.u64 	%rd19, %rd36;
	mov.u32 	%r4, %tid.x;
	cvt.s64.s32 	%rd20, %rd2;
	sub.s64 	%rd39, %rd37, %rd36;
	shr.s64 	%rd109, %rd39, 2;
	setp.lt.s64 	%p2, %rd109, 1;
	@%p2 bra 	$L__BB57_17;
	cvt.u64.u32 	%rd22, %r4;
	setp.le.s64 	%p5, %rd20, %rd22;
	@%p5 bra 	$L__BB57_13;
	add.s64 	%rd47, %rd1, %rd22;
	shl.b64 	%rd48, %rd47, 2;
	add.s64 	%rd49, %rd17, %rd48;
	shl.b64 	%rd50, %rd47, 3;
	add.s64 	%rd23, %rd18, %rd50;
	ld.global.u32 	%r5, [%rd49];
	mov.b64 	%rd106, 0;
	mov.u64 	%rd107, %rd109;
$L__BB57_11:
	sub.s64 	%rd51, %rd107, %rd106;
	shr.u64 	%rd52, %rd51, 63;
	add.s64 	%rd53, %rd51, %rd52;
	shr.s64 	%rd54, %rd53, 1;
	add.s64 	%rd55, %rd54, %rd106;
	shl.b64 	%rd56, %rd55, 2;
	add.s64 	%rd57, %rd19, %rd56;
	ld.global.u32 	%r19, [%rd57];
	setp.lt.s32 	%p6, %r19, %r5;
	add.s64 	%rd58, %rd55, 1;
	selp.b64 	%rd107, %rd107, %rd55, %p6;
	selp.b64 	%rd106, %rd58, %rd106, %p6;
	setp.lt.s64 	%p7, %rd106, %rd107;
	@%p7 bra 	$L__BB57_11;
	st.global.u64 	[%rd23], %rd106;
$L__BB57_13:
	add.s32 	%r20, %r4, 256;
	cvt.u64.u32 	%rd59, %r20;
	setp.le.s64 	%p8, %rd20, %rd59;
	@%p8 bra 	$L__BB57_21;
	add.s64 	%rd61, %rd1, %rd22;
	shl.b64 	%rd62, %rd61, 2;
	add.s64 	%rd63, %rd17, %rd62;
	shl.b64 	%rd64, %rd61, 3;
	add.s64 	%rd28, %rd18, %rd64;
	ld.global.u32 	%r6, [%rd63+1024];
	mov.b64 	%rd108, 0;
$L__BB57_15:
	sub.s64 	%rd65, %rd109, %rd108;
	shr.u64 	%rd66, %rd65, 63;
	add.s64 	%rd67, %rd65, %rd66;
	shr.s64 	%rd68, %rd67, 1;
	add.s64 	%rd69, %rd68, %rd108;
	shl.b64 	%rd70, %rd69, 2;
	add.s64 	%rd71, %rd19, %rd70;
	ld.global.u32 	%r21, [%rd71];
	setp.lt.s32 	%p9, %r21, %r6;
	add.s64 	%rd72, %rd69, 1;
	selp.b64 	%rd109, %rd109, %rd69, %p9;
	selp.b64 	%rd108, %rd72, %rd108, %p9;
	setp.lt.s64 	%p10, %rd108, %rd109;
	@%p10 bra 	$L__BB57_15;
	st.global.u64 	[%rd28+2048], %rd108;
	bra.uni 	$L__BB57_21;
$L__BB57_17:
	cvt.u64.u32 	%rd40, %r4;
	setp.le.s64 	%p3, %rd20, %rd40;
	add.s64 	%rd41, %rd1, %rd40;
	shl.b64 	%rd42, %rd41, 3;
	add.s64 	%rd33, %rd18, %rd42;
	@%p3 bra 	$L__BB57_19;
	mov.b64 	%rd43, 0;
	st.global.u64 	[%rd33], %rd43;
$L__BB57_19:
	add.s32 	%r18, %r4, 256;
	cvt.u64.u32 	%rd44, %r18;
	setp.le.s64 	%p4, %rd20, %rd44;
	@%p4 bra 	$L__BB57_21;
	mov.b64 	%rd45, 0;
	st.global.u64 	[%rd33+2048], %rd45;
$L__BB57_21:
	ret;

}
	// .globl	_ZN3cub18CUB_300001_SM_10006detail8for_each13static_kernelINS2_12policy_hub_t12policy_500_tElNS2_12op_wrapper_tIlN6thrust24THRUST_300001_SM_1000_NS6system6detail7generic6detail21binary_search_functorINS8_6detail15normal_iteratorINS8_10device_ptrIiEEEEN4cuda3std3__44lessIiEENSC_3ubfEEENS8_12zip_iteratorINSL_5tupleIJNSF_INS8_7pointerIiNS8_8cuda_cub5par_tENS8_11use_defaultESV_EEEENSF_INSS_IlSU_SV_SV_EEEEEEEEEEEEEvT0_T1_
.visible .entry _ZN3cub18CUB_300001_SM_10006detail8for_each13static_kernelINS2_12policy_hub_t12policy_500_tElNS2_12op_wrapper_tIlN6thrust24THRUST_300001_SM_1000_NS6system6detail7generic6detail21binary_search_functorINS8_6detail15normal_iteratorINS8_10device_ptrIiEEEEN4cuda3std3__44lessIiEENSC_3ubfEEENS8_12zip_iteratorINSL_5tupleIJNSF_INS8_7pointerIiNS8_8cuda_cub5par_tENS8_11use_defaultESV_EEEENSF_INSS_IlSU_SV_SV_EEEEEEEEEEEEEvT0_T1_(
	.param .u64 _ZN3cub18CUB_300001_SM_10006detail8for_each13static_kernelINS2_12policy_hub_t12policy_500_tElNS2_12op_wrapper_tIlN6thrust24THRUST_300001_SM_1000_NS6system6detail7generic6detail21binary_search_functorINS8_6detail15normal_iteratorINS8_10device_ptrIiEEEEN4cuda3std3__44lessIiEENSC_3ubfEEENS8_12zip_iteratorINSL_5tupleIJNSF_INS8_7pointerIiNS8_8cuda_cub5par_tENS8_11use_defaultESV_EEEENSF_INSS_IlSU_SV_SV_EEEEEEEEEEEEEvT0_T1__param_0,
	.param .align 8 .b8 _ZN3cub18CUB_300001_SM_10006detail8for_each13static_kernelINS2_12policy_hub_t12policy_500_tElNS2_12op_wrapper_tIlN6thrust24THRUST_300001_SM_1000_NS6system6detail7generic6detail21binary_search_functorINS8_6detail15normal_iteratorINS8_10device_ptrIiEEEEN4cuda3std3__44lessIiEENSC_3ubfEEENS8_12zip_iteratorINSL_5tupleIJNSF_INS8_7pointerIiNS8_8cuda_cub5par_tENS8_11use_defaultESV_EEEENSF_INSS_IlSU_SV_SV_EEEEEEEEEEEEEvT0_T1__param_1[40]
)
.maxntid 256
{
	.reg .pred 	%p<16>;
	.reg .b16 	%rs<9>;
	.reg .b32 	%r<24>;
	.reg .b64 	%rd<110>;

	ld.param.u64 	%rd37, [_ZN3cub18CUB_300001_SM_10006detail8for_each13static_kernelINS2_12policy_hub_t12policy_500_tElNS2_12op_wrapper_tIlN6thrust24THRUST_300001_SM_1000_NS6system6detail7generic6detail21binary_search_functorINS8_6detail15normal_iteratorINS8_10device_ptrIiEEEEN4cuda3std3__44lessIiEENSC_3ubfEEENS8_12zip_iteratorINSL_5tupleIJNSF_INS8_7pointerIiNS8_8cuda_cub5par_tENS8_11use_defaultESV_EEEENSF_INSS_IlSU_SV_SV_EEEEEEEEEEEEEvT0_T1__param_1+24];
	ld.param.u64 	%rd36, [_ZN3cub18CUB_300001_SM_10006detail8for_each13static_kernelINS2_12policy_hub_t12policy_500_tElNS2_12op_wrapper_tIlN6thrust24THRUST_300001_SM_1000_NS6system6detail7generic6detail21binary_search_functorINS8_6detail15normal_iteratorINS8_10device_ptrIiEEEEN4cuda3std3__44lessIiEENSC_3ubfEEENS8_12zip_iteratorINSL_5tupleIJNSF_INS8_7pointerIiNS8_8cuda_cub5par_tENS8_11use_defaultESV_EEEENSF_INSS_IlSU_SV_SV_EEEEEEEEEEEEEvT0_T1__param_1+16];
	ld.param.u64 	%rd35, [_ZN3cub18CUB_300001_SM_10006detail8for_each13static_kernelINS2_12policy_hub_t12policy_500_tElNS2_12op_wrapper_tIlN6thrust24THRUST_300001_SM_1000_NS6system6detail7generic6detail21binary_search_functorINS8_6detail15normal_iteratorINS8_10device_ptrIiEEEEN4cuda3std3__44lessIiEENSC_3ubfEEENS8_12zip_iteratorINSL_5tupleIJNSF_INS8_7pointerIiNS8_8cuda_cub5par_tENS8_11use_defaultESV_EEEENSF_INSS_IlSU_SV_SV_EEEEEEEEEEEEEvT0_T1__param_1+8];
	ld.param.u64 	%rd34, [_ZN3cub18CUB_300001_SM_10006detail8for_each13static_kernelINS2_12policy_hub_t12policy_500_tElNS2_12op_wrapper_tIlN6thrust24THRUST_300001_SM_1000_NS6system6detail7generic6detail21binary_search_functorINS8_6detail15normal_iteratorINS8_10device_ptrIiEEEEN4cuda3std3__44lessIiEENSC_3ubfEEENS8_12zip_iteratorINSL_5tupleIJNSF_INS8_7pointerIiNS8_8cuda_cub5par_tENS8_11use_defaultESV_EEEENSF_INSS_IlSU_SV_SV_EEEEEEEEEEEEEvT0_T1__param_1];
	ld.param.u64 	%rd38, [_ZN3cub18CUB_300001_SM_10006detail8for_each13static_kernelINS2_12policy_hub_t12policy_500_tElNS2_12op_wrapper_tIlN6thrust24THRUST_300001_SM_1000_NS6system6detail7generic6detail21binary_search_functorINS8_6detail15normal_iteratorINS8_10device_ptrIiEEEEN4cuda3std3__44lessIiEENSC_3ubfEEENS8_12zip_iteratorINSL_5tupleIJNSF_INS8_7pointerIiNS8_8cuda_cub5par_tENS8_11use_defaultESV_EEEENSF_INSS_IlSU_SV_SV_EEEEEEEEEEEEEvT0_T1__param_0];
	mov.u32 	%r17, %ctaid.x;
	mul.wide.u32 	%rd1, %r17, 512;
	sub.s64 	%rd2, %rd38, %rd1;
	setp.lt.s64 	%p1, %rd2, 512;
	@%p1 bra 	$L__BB58_8;
	cvta.to.global.u64 	%rd4, %rd35;
	cvta.to.global.u64 	%rd5, %rd36;
	mov.u32 	%r1, %tid.x;
	sub.s64 	%rd73, %rd37, %rd36;
	shr.s64 	%rd105, %rd73, 2;
	setp.lt.s64 	%p11, %rd105, 1;
	@%p11 bra 	$L__BB58_7;
	cvta.to.global.u64 	%rd80, %rd34;
	cvt.u64.u32 	%rd81, %r1;
	add.s64 	%rd82, %rd1, %rd81;
	shl.b64 	%rd83, %rd82, 2;
	add.s64 	%rd7, %rd80, %rd83;
	shl.b64 	%rd84, %rd82, 3;
	add.s64 	%rd8, %rd4, %rd84;
	ld.global.u32 	%r2, [%rd7];
	mov.b64 	%rd102, 0;
	mov.u64 	%rd103, %rd105;
$L__BB58_3:
	sub.s64 	%rd85, %rd103, %rd102;
	shr.u64 	%rd86, %rd85, 63;
	add.s64 	%rd87, %rd85, %rd86;
	shr.s64 	%rd88, %rd87, 1;
	add.s64 	%rd89, %rd88, %rd102;
	shl.b64 	%rd90, %rd89, 2;
	add.s64 	%rd91, %rd5, %rd90;
	ld.global.u32 	%r22, [%rd91];
	setp.lt.s32 	%p12, %r2, %r22;
	add.s64 	%rd92, %rd89, 1;
	selp.b64 	%rd103, %rd89, %rd103, %p12;
	selp.b64 	%rd102, %rd102, %rd92, %p12;
	setp.lt.s64 	%p13, %rd102, %rd103;
	@%p13 bra 	$L__BB58_3;
	st.global.u64 	[%rd8], %rd102;
	ld.global.u32 	%r3, [%rd7+1024];
	mov.b64 	%rd104, 0;
$L__BB58_5:
	sub.s64 	%rd94, %rd105, %rd104;
	shr.u64 	%rd95, %rd94, 63;
	add.s64 	%rd96, %rd94, %rd95;
	shr.s64 	%rd97, %rd96, 1;
	add.s64 	%rd98, %rd97, %rd104;
	shl.b64 	%rd99, %rd98, 2;
	add.s64 	%rd100, %rd5, %rd99;
	ld.global.u32 	%r23, [%rd100];
	setp.lt.s32 	%p14, %r3, %r23;
	add.s64 	%rd101, %rd98, 1;
	selp.b64 	%rd105, %rd98, %rd105, %p14;
	selp.b64 	%rd104, %rd104, %rd101, %p14;
	setp.lt.s64 	%p15, %rd104, %rd105;
	@%p15 bra 	$L__BB58_5;
	st.global.u64 	[%rd8+2048], %rd104;
	bra.uni 	$L__BB58_21;
$L__BB58_7:
	cvt.u64.u32 	%rd74, %r1;
	add.s64 	%rd75, %rd1, %rd74;
	shl.b64 	%rd76, %rd75, 3;
	add.s64 	%rd77, %rd4, %rd76;
	mov.b64 	%rd78, 0;
	st.global.u64 	[%rd77], %rd78;
	st.global.u64 	[%rd77+2048], %rd78;
	bra.uni 	$L__BB58_21;
$L__BB58_8:
	cvta.to.global.u64 	%rd17, %rd34;
	cvta.to.global.u64 	%rd18, %rd35;
	cvta.to.global.u64 	%rd19, %rd36;
	mov.u32 	%r4, %tid.x;
	cvt.s64.s32 	%rd20, %rd2;
	sub.s64 	%rd39, %rd37, %rd36;
	shr.s64 	%rd109, %rd39, 2;
	setp.lt.s64 	%p2, %rd109, 1;
	@%p2 bra 	$L__BB58_17;
	cvt.u64.u32 	%rd22, %r4;
	setp.le.s64 	%p5, %rd20, %rd22;
	@%p5 bra 	$L__BB58_13;
	add.s64 	%rd47, %rd1, %rd22;
	shl.b64 	%rd48, %rd47, 2;
	add.s64 	%rd49, %rd17, %rd48;
	shl.b64 	%rd50, %rd47, 3;
	add.s64 	%rd23, %rd18, %rd50;
	ld.global.u32 	%r5, [%rd49];
	mov.b64 	%rd106, 0;
	mov.u64 	%rd107, %rd109;
$L__BB58_11:
	sub.s64 	%rd51, %rd107, %rd106;
	shr.u64 	%rd52, %rd51, 63;
	add.s64 	%rd53, %rd51, %rd52;
	shr.s64 	%rd54, %rd53, 1;
	add.s64 	%rd55, %rd54, %rd106;
	shl.b64 	%rd56, %rd55, 2;
	add.s64 	%rd57, %rd19, %rd56;
	ld.global.u32 	%r19, [%rd57];
	setp.lt.s32 	%p6, %r5, %r19;
	add.s64 	%rd58, %rd55, 1;
	selp.b64 	%rd107, %rd55, %rd107, %p6;
	selp.b64 	%rd106, %rd106, %rd58, %p6;
	setp.lt.s64 	%p7, %rd106, %rd107;
	@%p7 bra 	$L__BB58_11;
	st.global.u64 	[%rd23], %rd106;
$L__BB58_13:
	add.s32 	%r20, %r4, 256;
	cvt.u64.u32 	%rd59, %r20;
	setp.le.s64 	%p8, %rd20, %rd59;
	@%p8 bra 	$L__BB58_21;
	add.s64 	%rd61, %rd1, %rd22;
	shl.b64 	%rd62, %rd61, 2;
	add.s64 	%rd63, %rd17, %rd62;
	shl.b64 	%rd64, %rd61, 3;
	add.s64 	%rd28, %rd18, %rd64;
	ld.global.u32 	%r6, [%rd63+1024];
	mov.b64 	%rd108, 0;
$L__BB58_15:
	sub.s64 	%rd65, %rd109, %rd108;
	shr.u64 	%rd66, %rd65, 63;
	add.s64 	%rd67, %rd65, %rd66;
	shr.s64 	%rd68, %rd67, 1;
	add.s64 	%rd69, %rd68, %rd108;
	shl.b64 	%rd70, %rd69, 2;
	add.s64 	%rd71, %rd19, %rd70;
	ld.global.u32 	%r21, [%rd71];
	setp.lt.s32 	%p9, %r6, %r21;
	add.s64 	%rd72, %rd69, 1;
	selp.b64 	%rd109, %rd69, %rd109, %p9;
	selp.b64 	%rd108, %rd108, %rd72, %p9;
	setp.lt.s64 	%p10, %rd108, %rd109;
	@%p10 bra 	$L__BB58_15;
	st.global.u64 	[%rd28+2048], %rd108;
	bra.uni 	$L__BB58_21;
$L__BB58_17:
	cvt.u64.u32 	%rd40, %r4;
	setp.le.s64 	%p3, %rd20, %rd40;
	add.s64 	%rd41, %rd1, %rd40;
	shl.b64 	%rd42, %rd41, 3;
	add.s64 	%rd33, %rd18, %rd42;
	@%p3 bra 	$L__BB58_19;
	mov.b64 	%rd43, 0;
	st.global.u64 	[%rd33], %rd43;
$L__BB58_19:
	add.s32 	%r18, %r4, 256;
	cvt.u64.u32 	%rd44, %r18;
	setp.le.s64 	%p4, %rd20, %rd44;
	@%p4 bra 	$L__BB58_21;
	mov.b64 	%rd45, 0;
	st.global.u64 	[%rd33+2048], %rd45;
$L__BB58_21:
	ret;

}
	// .globl	_ZN3cub18CUB_300001_SM_10006detail8for_each13static_kernelINS2_12policy_hub_t12policy_500_tElNS2_12op_wrapper_tIlN6thrust24THRUST_300001_SM_1000_NS6system6detail7generic6detail21binary_search_functorINS8_6detail15normal_iteratorINS8_10device_ptrIiEEEEN4cuda3std3__44lessIiEENSC_3lbfEEENS8_12zip_iteratorINSL_5tupleIJNSF_INS8_7pointerIiNS8_8cuda_cub3tagENS8_11use_defaultESV_EEEENSF_INSS_IlSU_SV_SV_EEEEEEEEEEEEEvT0_T1_
.visible .entry _ZN3cub18CUB_300001_SM_10006detail8for_each13static_kernelINS2_12policy_hub_t12policy_500_tElNS2_12op_wrapper_tIlN6thrust24THRUST_300001_SM_1000_NS6system6detail7generic6detail21binary_search_functorINS8_6detail15normal_iteratorINS8_10device_ptrIiEEEEN4cuda3std3__44lessIiEENSC_3lbfEEENS8_12zip_iteratorINSL_5tupleIJNSF_INS8_7pointerIiNS8_8cuda_cub3tagENS8_11use_defaultESV_EEEENSF_INSS_IlSU_SV_SV_EEEEEEEEEEEEEvT0_T1_(
	.param .u64 _ZN3cub18CUB_300001_SM_10006detail8for_each13static_kernelINS2_12policy_hub_t12policy_500_tElNS2_12op_wrapper_tIlN6thrust24THRUST_300001_SM_1000_NS6system6detail7generic6detail21binary_search_functorINS8_6detail15normal_iteratorINS8_10device_ptrIiEEEEN4cuda3std3__44lessIiEENSC_3lbfEEENS8_12zip_iteratorINSL_5tupleIJNSF_INS8_7pointerIiNS8_8cuda_cub3tagENS8_11use_defaultESV_EEEENSF_INSS_IlSU_SV_SV_EEEEEEEEEEEEEvT0_T1__param_0,
	.param .align 8 .b8 _ZN3cub18CUB_300001_SM_10006detail8for_each13static_kernelINS2_12policy_hub_t12policy_500_tElNS2_12op_wrapper_tIlN6thrust24THRUST_300001_SM_1000_NS6system6detail7generic6detail21binary_search_functorINS8_6detail15normal_iteratorINS8_10device_ptrIiEEEEN4cuda3std3__44lessIiEENSC_3lbfEEENS8_12zip_iteratorINSL_5tupleIJNSF_INS8_7pointerIiNS8_8cuda_cub3tagENS8_11use_defaultESV_EEEENSF_INSS_IlSU_SV_SV_EEEEEEEEEEEEEvT0_T1__param_1[40]
)
.maxntid 256
{
	.reg .pred 	%p<16>;
	.reg .b16 	%rs<9>;
	.reg .b32 	%r<24>;
	.reg .b64 	%rd<110>;

	ld.param.u64 	%rd37, [_ZN3cub18CUB_300001_SM_10006detail8for_each13static_kernelINS2_12policy_hub_t12policy_500_tElNS2_12op_wrapper_tIlN6thrust24THRUST_300001_SM_1000_NS6system6detail7generic6detail21binary_search_functorINS8_6detail15normal_iteratorINS8_10device_ptrIiEEEEN4cuda3std3__44lessIiEENSC_3lbfEEENS8_12zip_iteratorINSL_5tupleIJNSF_INS8_7pointerIiNS8_8cuda_cub3tagENS8_11use_defaultESV_EEEENSF_INSS_IlSU_SV_SV_EEEEEEEEEEEEEvT0_T1__param_1+24];
	ld.param.u64 	%rd36, [_ZN3cub18CUB_300001_SM_10006detail8for_each13static_kernelINS2_12policy_hub_t12policy_500_tElNS2_12op_wrapper_tIlN6thrust24THRUST_300001_SM_1000_NS6system6detail7generic6detail21binary_search_functorINS8_6detail15normal_iteratorINS8_10device_ptrIiEEEEN4cuda3std3__44lessIiEENSC_3lbfEEENS8_12zip_iteratorINSL_5tupleIJNSF_INS8_7pointerIiNS8_8cuda_cub3tagENS8_11use_defaultESV_EEEENSF_INSS_IlSU_SV_SV_EEEEEEEEEEEEEvT0_T1__param_1+16];
	ld.param.u64 	%rd35, [_ZN3cub18CUB_300001_SM_10006detail8for_each13static_kernelINS2_12policy_hub_t12policy_500_tElNS2_12op_wrapper_tIlN6thrust24THRUST_300001_SM_1000_NS6system6detail7generic6detail21binary_search_functorINS8_6detail15normal_iteratorINS8_10device_ptrIiEEEEN4cuda3std3__44lessIiEENSC_3lbfEEENS8_12zip_iteratorINSL_5tupleIJNSF_INS8_7pointerIiNS8_8cuda_cub3tagENS8_11use_defaultESV_EEEENSF_INSS_IlSU_SV_SV_EEEEEEEEEEEEEvT0_T1__param_1+8];
	ld.param.u64 	%rd34, [_ZN3cub18CUB_300001_SM_10006detail8for_each13static_kernelINS2_12policy_hub_t12policy_500_tElNS2_12op_wrapper_tIlN6thrust24THRUST_300001_SM_1000_NS6system6detail7generic6detail21binary_search_functorINS8_6detail15normal_iteratorINS8_10device_ptrIiEEEEN4cuda3std3__44lessIiEENSC_3lbfEEENS8_12zip_iteratorINSL_5tupleIJNSF_INS8_7pointerIiNS8_8cuda_cub3tagENS8_11use_defaultESV_EEEENSF_INSS_IlSU_SV_SV_EEEEEEEEEEEEEvT0_T1__param_1];
	ld.param.u64 	%rd38, [_ZN3cub18CUB_300001_SM_10006detail8for_each13static_kernelINS2_12policy_hub_t12policy_500_tElNS2_12op_wrapper_tIlN6thrust24THRUST_300001_SM_1000_NS6system6detail7generic6detail21binary_search_functorINS8_6detail15normal_iteratorINS8_10device_ptrIiEEEEN4cuda3std3__44lessIiEENSC_3lbfEEENS8_12zip_iteratorINSL_5tupleIJNSF_INS8_7pointerIiNS8_8cuda_cub3tagENS8_11use_defaultESV_EEEENSF_INSS_IlSU_SV_SV_EEEEEEEEEEEEEvT0_T1__param_0];
	mov.u32 	%r17, %ctaid.x;
	mul.wide.u32 	%rd1, %r17, 512;
	sub.s64 	%rd2, %rd38, %rd1;
	setp.lt.s64 	%p1, %rd2, 512;
	@%p1 bra 	$L__BB59_8;
	cvta.to.global.u64 	%rd4, %rd35;
	cvta.to.global.u64 	%rd5, %rd36;
	mov.u32 	%r1, %tid.x;
	sub.s64 	%rd73, %rd37, %rd36;
	shr.s64 	%rd105, %rd73, 2;
	setp.lt.s64 	%p11, %rd105, 1;
	@%p11 bra 	$L__BB59_7;
	cvta.to.global.u64 	%rd80, %rd34;
	cvt.u64.u32 	%rd81, %r1;
	add.s64 	%rd82, %rd1, %rd81;
	shl.b64 	%rd83, %rd82, 2;
	add.s64 	%rd7, %rd80, %rd83;
	shl.b64 	%rd84, %rd82, 3;
	add.s64 	%rd8, %rd4, %rd84;
	ld.global.u32 	%r2, [%rd7];
	mov.b64 	%rd102, 0;
	mov.u64 	%rd103, %rd105;
$L__BB59_3:
	sub.s64 	%rd85, %rd103, %rd102;
	shr.u64 	%rd86, %rd85, 63;
	add.s64 	%rd87, %rd85, %rd86;
	shr.s64 	%rd88, %rd87, 1;
	add.s64 	%rd89, %rd88, %rd102;
	shl.b64 	%rd90, %rd89, 2;
	add.s64 	%rd91, %rd5, %rd90;
	ld.global.u32 	%r22, [%rd91];
	setp.lt.s32 	%p12, %r22, %r2;
	add.s64 	%rd92, %rd89, 1;
	selp.b64 	%rd103, %rd103, %rd89, %p12;
	selp.b64 	%rd102, %rd92, %rd102, %p12;
	setp.lt.s64 	%p13, %rd102, %rd103;
	@%p13 bra 	$L__BB59_3;
	st.global.u64 	[%rd8], %rd102;
	ld.global.u32 	%r3, [%rd7+1024];
	mov.b64 	%rd104, 0;
$L__BB59_5:
	sub.s64 	%rd94, %rd105, %rd104;
	shr.u64 	%rd95, %rd94, 63;
	add.s64 	%rd96, %rd94, %rd95;
	shr.s64 	%rd97, %rd96, 1;
	add.s64 	%rd98, %rd97, %rd104;
	shl.b64 	%rd99, %rd98, 2;
	add.s64 	%rd100, %rd5, %rd99;
	ld.global.u32 	%r23, [%rd100];
	setp.lt.s32 	%p14, %r23, %r3;
	add.s64 	%rd101, %rd98, 1;
	selp.b64 	%rd105, %rd105, %rd98, %p14;
	selp.b64 	%rd104, %rd101, %rd104, %p14;
	setp.lt.s64 	%p15, %rd104, %rd105;
	@%p15 bra 	$L__BB59_5;
	st.global.u64 	[%rd8+2048], %rd104;
	bra.uni 	$L__BB59_21;
$L__BB59_7:
	cvt.u64.u32 	%rd74, %r1;
	add.s64 	%rd75, %rd1, %rd74;
	shl.b64 	%rd76, %rd75, 3;
	add.s64 	%rd77, %rd4, %rd76;
	mov.b64 	%rd78, 0;
	st.global.u64 	[%rd77], %rd78;
	st.global.u64 	[%rd77+2048], %rd78;
	bra.uni 	$L__BB59_21;
$L__BB59_8:
	cvta.to.global.u64 	%rd17, %rd34;
	cvta.to.global.u64 	%rd18, %rd35;
	cvta.to.global.u64 	%rd19, %rd36;
	mov.u32 	%r4, %tid.x;
	cvt.s64.s32 	%rd20, %rd2;
	sub.s64 	%rd39, %rd37, %rd36;
	shr.s64 	%rd109, %rd39, 2;
	setp.lt.s64 	%p2, %rd109, 1;
	@%p2 bra 	$L__BB59_17;
	cvt.u64.u32 	%rd22, %r4;
	setp.le.s64 	%p5, %rd20, %rd22;
	@%p5 bra 	$L__BB59_13;
	add.s64 	%rd47, %rd1, %rd22;
	shl.b64 	%rd48, %rd47, 2;
	add.s64 	%rd49, %rd17, %rd48;
	shl.b64 	%rd50, %rd47, 3;
	add.s64 	%rd23, %rd18, %rd50;
	ld.global.u32 	%r5, [%rd49];
	mov.b64 	%rd106, 0;
	mov.u64 	%rd107, %rd109;
$L__BB59_11:
	sub.s64 	%rd51, %rd107, %rd106;
	shr.u64 	%rd52, %rd51, 63;
	add.s64 	%rd53, %rd51, %rd52;
	shr.s64 	%rd54, %rd53, 1;
	add.s64 	%rd55, %rd54, %rd106;
	shl.b64 	%rd56, %rd55, 2;
	add.s64 	%rd57, %rd19, %rd56;
	ld.global.u32 	%r19, [%rd57];
	setp.lt.s32 	%p6, %r19, %r5;
	add.s64 	%rd58, %rd55, 1;
	selp.b64 	%rd107, %rd107, %rd55, %p6;
	selp.b64 	%rd106, %rd58, %rd106, %p6;
	setp.lt.s64 	%p7, %rd106, %rd107;
	@%p7 bra 	$L__BB59_11;
	st.global.u64 	[%rd23], %rd106;
$L__BB59_13:
	add.s32 	%r20, %r4, 256;
	cvt.u64.u32 	%rd59, %r20;
	setp.le.s64 	%p8, %rd20, %rd59;
	@%p8 bra 	$L__BB59_21;
	add.s64 	%rd61, %rd1, %rd22;
	shl.b64 	%rd62, %rd61, 2;
	add.s64 	%rd63, %rd17, %rd62;
	shl.b64 	%rd64, %rd61, 3;
	add.s64 	%rd28, %rd18, %rd64;
	ld.global.u32 	%r6, [%rd63+1024];
	mov.b64 	%rd108, 0;
$L__BB59_15:
	sub.s64 	%rd65, %rd109, %rd108;
	shr.u64 	%rd66, %rd65, 63;
	add.s64 	%rd67, %rd65, %rd66;
	shr.s64 	%rd68, %rd67, 1;
	add.s64 	%rd69, %rd68, %rd108;
	shl.b64 	%rd70, %rd69, 2;
	add.s64 	%rd71, %rd19, %rd70;
	ld.global.u32 	%r21, [%rd71];
	setp.lt.s32 	%p9, %r21, %r6;
	add.s64 	%rd72, %rd69, 1;
	selp.b64 	%rd109, %rd109, %rd69, %p9;
	selp.b64 	%rd108, %rd72, %rd108, %p9;
	setp.lt.s64 	%p10, %rd108, %rd109;
	@%p10 bra 	$L__BB59_15;
	st.global.u64 	[%rd28+2048], %rd108;
	bra.uni 	$L__BB59_21;
$L__BB59_17:
	cvt.u64.u32 	%rd40, %r4;
	setp.le.s64 	%p3, %rd20, %rd40;
	add.s64 	%rd41, %rd1, %rd40;
	shl.b64 	%rd42, %rd41, 3;
	add.s64 	%rd33, %rd18, %rd42;
	@%p3 bra 	$L__BB59_19;
	mov.b64 	%rd43, 0;
	st.global.u64 	[%rd33], %rd43;
$L__BB59_19:
	add.s32 	%r18, %r4, 256;
	cvt.u64.u32 	%rd44, %r18;
	setp.le.s64 	%p4, %rd20, %rd44;
	@%p4 bra 	$L__BB59_21;
	mov.b64 	%rd45, 0;
	st.global.u64 	[%rd33+2048], %rd45;
$L__BB59_21:
	ret;

}
	// .globl	_ZN3cub18CUB_300001_SM_10006detail8for_each13static_kernelINS2_12policy_hub_t12policy_500_tElNS2_12op_wrapper_tIlN6thrust24THRUST_300001_SM_1000_NS6system6detail7generic6detail21binary_search_functorINS8_6detail15normal_iteratorINS8_10device_ptrIiEEEEN4cuda3std3__44lessIiEENSC_3ubfEEENS8_12zip_iteratorINSL_5tupleIJNSF_INS8_7pointerIiNS8_8cuda_cub3tagENS8_11use_defaultESV_EEEENSF_INSS_IlSU_SV_SV_EEEEEEEEEEEEEvT0_T1_
.visible .entry _ZN3cub18CUB_300001_SM_10006detail8for_each13static_kernelINS2_12policy_hub_t12policy_500_tElNS2_12op_wrapper_tIlN6thrust24THRUST_300001_SM_1000_NS6system6detail7generic6detail21binary_search_functorINS8_6detail15normal_iteratorINS8_10device_ptrIiEEEEN4cuda3std3__44lessIiEENSC_3ubfEEENS8_12zip_iteratorINSL_5tupleIJNSF_INS8_7pointerIiNS8_8cuda_cub3tagENS8_11use_defaultESV_EEEENSF_INSS_IlSU_SV_SV_EEEEEEEEEEEEEvT0_T1_(
	.param .u64 _ZN3cub18CUB_300001_SM_10006detail8for_each13static_kernelINS2_12policy_hub_t12policy_500_tElNS2_12op_wrapper_tIlN6thrust24THRUST_300001_SM_1000_NS6system6detail7generic6detail21binary_search_functorINS8_6detail15normal_iteratorINS8_10device_ptrIiEEEEN4cuda3std3__44lessIiEENSC_3ubfEEENS8_12zip_iteratorINSL_5tupleIJNSF_INS8_7pointerIiNS8_8cuda_cub3tagENS8_11use_defaultESV_EEEENSF_INSS_IlSU_SV_SV_EEEEEEEEEEEEEvT0_T1__param_0,
	.param .align 8 .b8 _ZN3cub18CUB_300001_SM_10006detail8for_each13static_kernelINS2_12policy_hub_t12policy_500_tElNS2_12op_wrapper_tIlN6thrust24THRUST_300001_SM_1000_NS6system6detail7generic6detail21binary_search_functorINS8_6detail15normal_iteratorINS8_10device_ptrIiEEEEN4cuda3std3__44lessIiEENSC_3ubfEEENS8_12zip_iteratorINSL_5tupleIJNSF_INS8_7pointerIiNS8_8cuda_cub3tagENS8_11use_defaultESV_EEEENSF_INSS_IlSU_SV_SV_EEEEEEEEEEEEEvT0_T1__param_1[40]
)
.maxntid 256
{
	.reg .pred 	%p<16>;
	.reg .b16 	%rs<9>;
	.reg .b32 	%r<24>;
	.reg .b64 	%rd<110>;

	ld.param.u64 	%rd37, [_ZN3cub18CUB_300001_SM_10006detail8for_each13static_kernelINS2_12policy_hub_t12policy_500_tElNS2_12op_wrapper_tIlN6thrust24THRUST_300001_SM_1000_NS6system6detail7generic6detail21binary_search_functorINS8_6detail15normal_iteratorINS8_10device_ptrIiEEEEN4cuda3std3__44lessIiEENSC_3ubfEEENS8_12zip_iteratorINSL_5tupleIJNSF_INS8_7pointerIiNS8_8cuda_cub3tagENS8_11use_defaultESV_EEEENSF_INSS_IlSU_SV_SV_EEEEEEEEEEEEEvT0_T1__param_1+24];
	ld.param.u64 	%rd36, [_ZN3cub18CUB_300001_SM_10006detail8for_each13static_kernelINS2_12policy_hub_t12policy_500_tElNS2_12op_wrapper_tIlN6thrust24THRUST_300001_SM_1000_NS6system6detail7generic6detail21binary_search_functorINS8_6detail15normal_iteratorINS8_10device_ptrIiEEEEN4cuda3std3__44lessIiEENSC_3ubfEEENS8_12zip_iteratorINSL_5tupleIJNSF_INS8_7pointerIiNS8_8cuda_cub3tagENS8_11use_defaultESV_EEEENSF_INSS_IlSU_SV_SV_EEEEEEEEEEEEEvT0_T1__param_1+16];
	ld.param.u64 	%rd35, [_ZN3cub18CUB_300001_SM_10006detail8for_each13static_kernelINS2_12policy_hub_t12policy_500_tElNS2_12op_wrapper_tIlN6thrust24THRUST_300001_SM_1000_NS6system6detail7generic6detail21binary_search_functorINS8_6detail15normal_iteratorINS8_10device_ptrIiEEEEN4cuda3std3__44lessIiEENSC_3ubfEEENS8_12zip_iteratorINSL_5tupleIJNSF_INS8_7pointerIiNS8_8cuda_cub3tagENS8_11use_defaultESV_EEEENSF_INSS_IlSU_SV_SV_EEEEEEEEEEEEEvT0_T1__param_1+8];
	ld.param.u64 	%rd34, [_ZN3cub18CUB_300001_SM_10006detail8for_each13static_kernelINS2_12policy_hub_t12policy_500_tElNS2_12op_wrapper_tIlN6thrust24THRUST_300001_SM_1000_NS6system6detail7generic6detail21binary_search_functorINS8_6detail15normal_iteratorINS8_10device_ptrIiEEEEN4cuda3std3__44lessIiEENSC_3ubfEEENS8_12zip_iteratorINSL_5tupleIJNSF_INS8_7pointerIiNS8_8cuda_cub3tagENS8_11use_defaultESV_EEEENSF_INSS_IlSU_SV_SV_EEEEEEEEEEEEEvT0_T1__param_1];
	ld.param.u64 	%rd38, [_ZN3cub18CUB_300001_SM_10006detail8for_each13static_kernelINS2_12policy_hub_t12policy_500_tElNS2_12op_wrapper_tIlN6thrust24THRUST_300001_SM_1000_NS6system6detail7generic6detail21binary_search_functorINS8_6detail15normal_iteratorINS8_10device_ptrIiEEEEN4cuda3std3__44lessIiEENSC_3ubfEEENS8_12zip_iteratorINSL_5tupleIJNSF_INS8_7pointerIiNS8_8cuda_cub3tagENS8_11use_defaultESV_EEEENSF_INSS_IlSU_SV_SV_EEEEEEEEEEEEEvT0_T1__param_0];
	mov.u32 	%r17, %ctaid.x;
	mul.wide.u32 	%rd1, %r17, 512;
	sub.s64 	%rd2, %rd38, %rd1;
	setp.lt.s64 	%p1, %rd2, 512;
	@%p1 bra 	$L__BB60_8;
	cvta.to.global.u64 	%rd4, %rd35;
	cvta.to.global.u64 	%rd5, %rd36;
	mov.u32 	%r1, %tid.x;
	sub.s64 	%rd73, %rd37, %rd36;
	shr.s64 	%rd105, %rd73, 2;
	setp.lt.s64 	%p11, %rd105, 1;
	@%p11 bra 	$L__BB60_7;
	cvta.to.global.u64 	%rd80, %rd34;
	cvt.u64.u32 	%rd81, %r1;
	add.s64 	%rd82, %rd1, %rd81;
	shl.b64 	%rd83, %rd82, 2;
	add.s64 	%rd7, %rd80, %rd83;
	shl.b64 	%rd84, %rd82, 3;
	add.s64 	%rd8, %rd4, %rd84;
	ld.global.u32 	%r2, [%rd7];
	mov.b64 	%rd102, 0;
	mov.u64 	%rd103, %rd105;
$L__BB60_3:
	sub.s64 	%rd85, %rd103, %rd102;
	shr.u64 	%rd86, %rd85, 63;
	add.s64 	%rd87, %rd85, %rd86;
	shr.s64 	%rd88, %rd87, 1;
	add.s64 	%rd89, %rd88, %rd102;
	shl.b64 	%rd90, %rd89, 2;
	add.s64 	%rd91, %rd5, %rd90;
	ld.global.u32 	%r22, [%rd91];
	setp.lt.s32 	%p12, %r2, %r22;
	add.s64 	%rd92, %rd89, 1;
	selp.b64 	%rd103, %rd89, %rd103, %p12;
	selp.b64 	%rd102, %rd102, %rd92, %p12;
	setp.lt.s64 	%p13, %rd102, %rd103;
	@%p13 bra 	$L__BB60_3;
	st.global.u64 	[%rd8], %rd102;
	ld.global.u32 	%r3, [%rd7+1024];
	mov.b64 	%rd104, 0;
$L__BB60_5:
	sub.s64 	%rd94, %rd105, %rd104;
	shr.u64 	%rd95, %rd94, 63;
	add.s64 	%rd96, %rd94, %rd95;
	shr.s64 	%rd97, %rd96, 1;
	add.s64 	%rd98, %rd97, %rd104;
	shl.b64 	%rd99, %rd98, 2;
	add.s64 	%rd100, %rd5, %rd99;
	ld.global.u32 	%r23, [%rd100];
	setp.lt.s32 	%p14, %r3, %r23;
	add.s64 	%rd101, %rd98, 1;
	selp.b64 	%rd105, %rd98, %rd105, %p14;
	selp.b64 	%rd104, %rd104, %rd101, %p14;
	setp.lt.s64 	%p15, %rd104, %rd105;
	@%p15 bra 	$L__BB60_5;
	st.global.u64 	[%rd8+2048], %rd104;
	bra.uni 	$L__BB60_21;
$L__BB60_7:
	cvt.u64.u32 	%rd74, %r1;
	add.s64 	%rd75, %rd1, %rd74;
	shl.b64 	%rd76, %rd75, 3;
	add.s64 	%rd77, %rd4, %rd76;
	mov.b64 	%rd78, 0;
	st.global.u64 	[%rd77], %rd78;
	st.global.u64 	[%rd77+2048], %rd78;
	bra.uni 	$L__BB60_21;
$L__BB60_8:
	cvta.to.global.u64 	%rd17, %rd34;
	cvta.to.global.u64 	%rd18, %rd35;
	cvta.to.global.u64 	%rd19, %rd36;
	mov.u32 	%r4, %tid.x;
	cvt.s64.s32 	%rd20, %rd2;
	sub.s64 	%rd39, %rd37, %rd36;
	shr.s64 	%rd109, %rd39, 2;
	setp.lt.s64 	%p2, %rd109, 1;
	@%p2 bra 	$L__BB60_17;
	cvt.u64.u32 	%rd22, %r4;
	setp.le.s64 	%p5, %rd20, %rd22;
	@%p5 bra 	$L__BB60_13;
	add.s64 	%rd47, %rd1, %rd22;
	shl.b64 	%rd48, %rd47, 2;
	add.s64 	%rd49, %rd17, %rd48;
	shl.b64 	%rd50, %rd47, 3;
	add.s64 	%rd23, %rd18, %rd50;
	ld.global.u32 	%r5, [%rd49];
	mov.b64 	%rd106, 0;
	mov.u64 	%rd107, %rd109;
$L__BB60_11:
	sub.s64 	%rd51, %rd107, %rd106;
	shr.u64 	%rd52, %rd51, 63;
	add.s64 	%rd53, %rd51, %rd52;
	shr.s64 	%rd54, %rd53, 1;
	add.s64 	%rd55, %rd54, %rd106;
	shl.b64 	%rd56, %rd55, 2;
	add.s64 	%rd57, %rd19, %rd56;
	ld.global.u32 	%r19, [%rd57];
	setp.lt.s32 	%p6, %r5, %r19;
	add.s64 	%rd58, %rd55, 1;
	selp.b64 	%rd107, %rd55, %rd107, %p6;
	selp.b64 	%rd106, %rd106, %rd58, %p6;
	setp.lt.s64 	%p7, %rd106, %rd107;
	@%p7 bra 	$L__BB60_11;
	st.global.u64 	[%rd23], %rd106;
$L__BB60_13:
	add.s32 	%r20, %r4, 256;
	cvt.u64.u32 	%rd59, %r20;
	setp.le.s64 	%p8, %rd20, %rd59;
	@%p8 bra 	$L__BB60_21;
	add.s64 	%rd61, %rd1, %rd22;
	shl.b64 	%rd62, %rd61, 2;
	add.s64 	%rd63, %rd17, %rd62;
	shl.b64 	%rd64, %rd61, 3;
	add.s64 	%rd28, %rd18, %rd64;
	ld.global.u32 	%r6, [%rd63+1024];
	mov.b64 	%rd108, 0;
$L__BB60_15:
	sub.s64 	%rd65, %rd109, %rd108;
	shr.u64 	%rd66, %rd65, 63;
	add.s64 	%rd67, %rd65, %rd66;
	shr.s64 	%rd68, %rd67, 1;
	add.s64 	%rd69, %rd68, %rd108;
	shl.b64 	%rd70, %rd69, 2;
	add.s64 	%rd71, %rd19, %rd70;
	ld.global.u32 	%r21, [%rd71];
	setp.lt.s32 	%p9, %r6, %r21;
	add.s64 	%rd72, %rd69, 1;
	selp.b64 	%rd109, %rd69, %rd109, %p9;
	selp.b64 	%rd108, %rd108, %rd72, %p9;
	setp.lt.s64 	%p10, %rd108, %rd109;
	@%p10 bra 	$L__BB60_15;
	st.global.u64 	[%rd28+2048], %rd108;
	bra.uni 	$L__BB60_21;
$L__BB60_17:
	cvt.u64.u32 	%rd40, %r4;
	setp.le.s64 	%p3, %rd20, %rd40;
	add.s64 	%rd41, %rd1, %rd40;
	shl.b64 	%rd42, %rd41, 3;
	add.s64 	%rd33, %rd18, %rd42;
	@%p3 bra 	$L__BB60_19;
	mov.b64 	%rd43, 0;
	st.global.u64 	[%rd33], %rd43;
$L__BB60_19:
	add.s32 	%r18, %r4, 256;
	cvt.u64.u32 	%rd44, %r18;
	setp.le.s64 	%p4, %rd20, %rd44;
	@%p4 bra 	$L__BB60_21;
	mov.b64 	%rd45, 0;
	st.global.u64 	[%rd33+2048], %rd45;
$L__BB60_21:
	ret;

}
	// .globl	_ZN3cub18CUB_300001_SM_10006detail9transform16transform_kernelINS2_10policy_hubILb1EN4cuda3std3__45tupleIJN6thrust24THRUST_300001_SM_1000_NS6detail15normal_iteratorINSA_10device_ptrIiEEEEEEEE10policy1000EiNSA_8cuda_cub9__replace14new_value_if_fINSB_14equal_to_valueIiEEiiEESF_JPiEEEvT0_iT1_T2_DpNS2_10kernel_argIT3_EE
.visible .entry _ZN3cub18CUB_300001_SM_10006detail9transform16transform_kernelINS2_10policy_hubILb1EN4cuda3std3__45tupleIJN6thrust24THRUST_300001_SM_1000_NS6detail15normal_iteratorINSA_10device_ptrIiEEEEEEEE10policy1000EiNSA_8cuda_cub9__replace14new_value_if_fINSB_14equal_to_valueIiEEiiEESF_JPiEEEvT0_iT1_T2_DpNS2_10kernel_argIT3_EE(
	.param .u32 _ZN3cub18CUB_300001_SM_10006detail9transform16transform_kernelINS2_10policy_hubILb1EN4cuda3std3__45tupleIJN6thrust24THRUST_300001_SM_1000_NS6detail15normal_iteratorINSA_10device_ptrIiEEEEEEEE10policy1000EiNSA_8cuda_cub9__replace14new_value_if_fINSB_14equal_to_valueIiEEiiEESF_JPiEEEvT0_iT1_T2_DpNS2_10kernel_argIT3_EE_param_0,
	.param .u32 _ZN3cub18CUB_300001_SM_10006detail9transform16transform_kernelINS2_10policy_hubILb1EN4cuda3std3__45tupleIJN6thrust24THRUST_300001_SM_1000_NS6detail15normal_iteratorINSA_10device_ptrIiEEEEEEEE10policy1000EiNSA_8cuda_cub9__replace14new_value_if_fINSB_14equal_to_valueIiEEiiEESF_JPiEEEvT0_iT1_T2_DpNS2_10kernel_argIT3_EE_param_1,
	.param .align 4 .b8 _ZN3cub18CUB_300001_SM_10006detail9transform16transform_kernelINS2_10policy_hubILb1EN4cuda3std3__45tupleIJN6thrust24THRUST_300001_SM_1000_NS6detail15normal_iteratorINSA_10device_ptrIiEEEEEEEE10policy1000EiNSA_8cuda_cub9__replace14new_value_if_fINSB_14equal_to_valueIiEEiiEESF_JPiEEEvT0_iT1_T2_DpNS2_10kernel_argIT3_EE_param_2[8],
	.param .align 8 .b8 _ZN3cub18CUB_300001_SM_10006detail9transform16transform_kernelINS2_10policy_hubILb1EN4cuda3std3__45tupleIJN6thrust24THRUST_300001_SM_1000_NS6detail15normal_iteratorINSA_10device_ptrIiEEEEEEEE10policy1000EiNSA_8cuda_cub9__replace14new_value_if_fINSB_14equal_to_valueIiEEiiEESF_JPiEEEvT0_iT1_T2_DpNS2_10kernel_argIT3_EE_param_3[8],
	.param .align 8 .b8 _ZN3cub18CUB_300001_SM_10006detail9transform16transform_kernelINS2_10policy_hubILb1EN4cuda3std3__45tupleIJN6thrust24THRUST_300001_SM_1000_NS6detail15normal_iteratorINSA_10device_ptrIiEEEEEEEE10policy1000EiNSA_8cuda_cub9__replace14new_value_if_fINSB_14equal_to_valueIiEEiiEESF_JPiEEEvT0_iT1_T2_DpNS2_10kernel_argIT3_EE_param_4[16]
)
.maxntid 128
{
	.reg .pred 	%p<43>;
	.reg .b32 	%r<106>;
	.reg .b64 	%rd<55>;

	ld.param.u32 	%r1, [_ZN3cub18CUB_300001_SM_10006detail9transform16transform_kernelINS2_10policy_hubILb1EN4cuda3std3__45tupleIJN6thrust24THRUST_300001_SM_1000_NS6detail15normal_iteratorINSA_10device_ptrIiEEEEEEEE10policy1000EiNSA_8cuda_cub9__replace14new_value_if_fINSB_14equal_to_valueIiEEiiEESF_JPiEEEvT0_iT1_T2_DpNS2_10kernel_argIT3_EE_param_2];
	ld.param.u32 	%r2, [_ZN3cub18CUB_300001_SM_10006detail9transform16transform_kernelINS2_10policy_hubILb1EN4cuda3std3__45tupleIJN6thrust24THRUST_300001_SM_1000_NS6detail15normal_iteratorINSA_10device_ptrIiEEEEEEEE10policy1000EiNSA_8cuda_cub9__replace14new_value_if_fINSB_14equal_to_valueIiEEiiEESF_JPiEEEvT0_iT1_T2_DpNS2_10kernel_argIT3_EE_param_2+4];
	ld.param.u32 	%r42, [_ZN3cub18CUB_300001_SM_10006detail9transform16transform_kernelINS2_10policy_hubILb1EN4cuda3std3__45tupleIJN6thrust24THRUST_300001_SM_1000_NS6detail15normal_iteratorINSA_10device_ptrIiEEEEEEEE10policy1000EiNSA_8cuda_cub9__replace14new_value_if_fINSB_14equal_to_valueIiEEiiEESF_JPiEEEvT0_iT1_T2_DpNS2_10kernel_argIT3_EE_param_0];
	ld.param.u64 	%rd14, [_ZN3cub18CUB_300001_SM_10006detail9transform16transform_kernelINS2_10policy_hubILb1EN4cuda3std3__45tupleIJN6thrust24THRUST_300001_SM_1000_NS6detail15normal_iteratorINSA_10device_ptrIiEEEEEEEE10policy1000EiNSA_8cuda_cub9__replace14new_value_if_fINSB_14equal_to_valueIiEEiiEESF_JPiEEEvT0_iT1_T2_DpNS2_10kernel_argIT3_EE_param_4];
	ld.param.u64 	%rd15, [_ZN3cub18CUB_300001_SM_10006detail9transform16transform_kernelINS2_10policy_hubILb1EN4cuda3std3__45tupleIJN6thrust24THRUST_300001_SM_1000_NS6detail15normal_iteratorINSA_10device_ptrIiEEEEEEEE10policy1000EiNSA_8cuda_cub9__replace14new_value_if_fINSB_14equal_to_valueIiEEiiEESF_JPiEEEvT0_iT1_T2_DpNS2_10kernel_argIT3_EE_param_3];
	ld.param.u32 	%r41, [_ZN3cub18CUB_300001_SM_10006detail9transform16transform_kernelINS2_10policy_hubILb1EN4cuda3std3__45tupleIJN6thrust24THRUST_300001_SM_1000_NS6detail15normal_iteratorINSA_10device_ptrIiEEEEEEEE10policy1000EiNSA_8cuda_cub9__replace14new_value_if_fINSB_14equal_to_valueIiEEiiEESF_JPiEEEvT0_iT1_T2_DpNS2_10kernel_argIT3_EE_param_1];
	cvta.to.global.u64 	%rd1, %rd15;
	cvta.to.global.u64 	%rd2, %rd14;
	shl.b32 	%r3, %r41, 7;
	mov.u32 	%r43, %ctaid.x;
	mul.lo.s32 	%r4, %r3, %r43;
	sub.s32 	%r5, %r42, %r4;
	min.s32 	%r6, %r3, %r5;
	shl.b32 	%r7, %r6, 2;
	mov.u32 	%r8, %tid.x;
	shl.b32 	%r96, %r8, 7;
	setp.ge.s32 	%p1, %r96, %r7;
	@%p1 bra 	$L__BB61_3;
	mul.wide.u32 	%rd16, %r8, 128;
	add.s64 	%rd17, %rd2, %rd16;
	mul.wide.s32 	%rd18, %r4, 4;
	add.s64 	%rd53, %rd17, %rd18;
$L__BB61_2:
	.pragma "nounroll";
	// begin inline asm
	prefetch.global.L2 [%rd53];
	// end inline asm
	add.s32 	%r96, %r96, 16384;
	add.s64 	%rd53, %rd53, 16384;
	setp.lt.s32 	%p2, %r96, %r7;
	@%p2 bra 	$L__BB61_2;
$L__BB61_3:
	mul.wide.s32 	%rd20, %r4, 4;
	add.s64 	%rd6, %rd2, %rd20;
	add.s64 	%rd7, %rd1, %rd20;
	setp.gt.s32 	%p3, %r3, %r5;
	@%p3 bra 	$L__BB61_16;
	setp.lt.s32 	%p4, %r41, 1;
	@%p4 bra 	$L__BB61_33;
	and.b32  	%r12, %r41, 7;
	setp.lt.u32 	%p5, %r41, 8;
	mov.b32 	%r103, 0;
	@%p5 bra 	$L__BB61_8;
	and.b32  	%r103, %r41, 2147483640;
	neg.s32 	%r98, %r103;
	mul.wide.u32 	%rd21, %r8, 4;
	add.s64 	%rd54, %rd20, %rd21;
	add.s32 	%r97, %r8, 128;
$L__BB61_7:
	.pragma "nounroll";
	mul.wide.s32 	%rd22, %r97, 4;
	add.s64 	%rd23, %rd20, %rd22;
	add.s64 	%rd24, %rd2, %rd54;
	ld.global.u32 	%r45, [%rd24];
	setp.eq.s32 	%p6, %r45, %r1;
	selp.b32 	%r46, %r2, %r45, %p6;
	add.s64 	%rd25, %rd1, %rd54;
	st.global.u32 	[%rd25], %r46;
	add.s64 	%rd26, %rd2, %rd23;
	ld.global.u32 	%r47, [%rd26];
	setp.eq.s32 	%p7, %r47, %r1;
	selp.b32 	%r48, %r2, %r47, %p7;
	add.s64 	%rd27, %rd1, %rd23;
	st.global.u32 	[%rd27], %r48;
	ld.global.u32 	%r49, [%rd26+512];
	setp.eq.s32 	%p8, %r49, %r1;
	selp.b32 	%r50, %r2, %r49, %p8;
	st.global.u32 	[%rd27+512], %r50;
	ld.global.u32 	%r51, [%rd26+1024];
	setp.eq.s32 	%p9, %r51, %r1;
	selp.b32 	%r52, %r2, %r51, %p9;
	st.global.u32 	[%rd27+1024], %r52;
	ld.global.u32 	%r53, [%rd26+1536];
	setp.eq.s32 	%p10, %r53, %r1;
	selp.b32 	%r54, %r2, %r53, %p10;
	st.global.u32 	[%rd27+1536], %r54;
	ld.global.u32 	%r55, [%rd26+2048];
	setp.eq.s32 	%p11, %r55, %r1;
	selp.b32 	%r56, %r2, %r55, %p11;
	st.global.u32 	[%rd27+2048], %r56;
	ld.global.u32 	%r57, [%rd26+2560];
	setp.eq.s32 	%p12, %r57, %r1;
	selp.b32 	%r58, %r2, %r57, %p12;
	st.global.u32 	[%rd27+2560], %r58;
	ld.global.u32 	%r59, [%rd26+3072];
	setp.eq.s32 	%p13, %r59, %r1;
	selp.b32 	%r60, %r2, %r59, %p13;
	st.global.u32 	[%rd27+3072], %r60;
	add.s32 	%r98, %r98, 8;
	add.s64 	%rd54, %rd54, 4096;
	add.s32 	%r97, %r97, 1024;
	setp.eq.s32 	%p14, %r98, 0;
	@%p14 bra 	$L__BB61_8;
	bra.uni 	$L__BB61_7;
$L__BB61_8:
	setp.eq.s32 	%p15, %r12, 0;
	@%p15 bra 	$L__BB61_33;
	and.b32  	%r36, %r41, 3;
	setp.lt.u32 	%p16, %r12, 4;
	@%p16 bra 	$L__BB61_11;
	shl.b32 	%r61, %r103, 7;
	add.s32 	%r62, %r61, %r8;
	mul.wide.s32 	%rd28, %r62, 4;
	add.s64 	%rd29, %rd6, %rd28;
	ld.global.u32 	%r63, [%rd29];
	setp.eq.s32 	%p17, %r63, %r1;
	selp.b32 	%r64, %r2, %r63, %p17;
	add.s64 	%rd30, %rd7, %rd28;
	st.global.u32 	[%rd30], %r64;
	ld.global.u32 	%r65, [%rd29+512];
	setp.eq.s32 	%p18, %r65, %r1;
	selp.b32 	%r66, %r2, %r65, %p18;
	st.global.u32 	[%rd30+512], %r66;
	ld.global.u32 	%r67, [%rd29+1024];
	setp.eq.s32 	%p19, %r67, %r1;
	selp.b32 	%r68, %r2, %r67, %p19;
	st.global.u32 	[%rd30+1024], %r68;
	ld.global.u32 	%r69, [%rd29+1536];
	setp.eq.s32 	%p20, %r69, %r1;
	selp.b32 	%r70, %r2, %r69, %p20;
	st.global.u32 	[%rd30+1536], %r70;
	add.s32 	%r103, %r103, 4;
$L__BB61_11:
	setp.eq.s32 	%p21, %r36, 0;
	@%p21 bra 	$L__BB61_33;
	setp.eq.s32 	%p22, %r36, 1;
	@%p22 bra 	$L__BB61_14;
	shl.b32 	%r71, %r103, 7;
	add.s32 	%r72, %r71, %r8;
	mul.wide.s32 	%rd31, %r72, 4;
	add.s64 	%rd32, %rd6, %rd31;
	ld.global.u32 	%r73, [%rd32];
	setp.eq.s32 	%p23, %r73, %r1;
	selp.b32 	%r74, %r2, %r73, %p23;
	add.s64 	%rd33, %rd7, %rd31;
	st.global.u32 	[%rd33], %r74;
	ld.global.u32 	%r75, [%rd32+512];
	setp.eq.s32 	%p24, %r75, %r1;
	selp.b32 	%r76, %r2, %r75, %p24;
	st.global.u32 	[%rd33+512], %r76;
	add.s32 	%r103, %r103, 2;
$L__BB61_14:
	and.b32  	%r77, %r41, 1;
	setp.eq.b32 	%p25, %r77, 1;
	not.pred 	%p26, %p25;
	@%p26 bra 	$L__BB61_33;
	shl.b32 	%r78, %r103, 7;
	add.s32 	%r79, %r78, %r8;
	mul.wide.s32 	%rd34, %r79, 4;
	add.s64 	%rd35, %rd6, %rd34;
	ld.global.u32 	%r80, [%rd35];
	setp.eq.s32 	%p27, %r80, %r1;
	selp.b32 	%r81, %r2, %r80, %p27;
	add.s64 	%rd36, %rd7, %rd34;
	st.global.u32 	[%rd36], %r81;
	bra.uni 	$L__BB61_33;
$L__BB61_16:
	setp.lt.s32 	%p28, %r41, 1;
	@%p28 bra 	$L__BB61_33;
	and.b32  	%r16, %r41, 3;
	setp.lt.u32 	%p29, %r41, 4;
	mov.b32 	%r100, 0;
	@%p29 bra 	$L__BB61_28;
	and.b32  	%r100, %r41, 2147483644;
	mov.b32 	%r99, 0;
$L__BB61_19:
	shl.b32 	%r84, %r99, 7;
	add.s32 	%r23, %r84, %r8;
	setp.ge.s32 	%p30, %r23, %r6;
	@%p30 bra 	$L__BB61_21;
	mul.wide.s32 	%rd37, %r23, 4;
	add.s64 	%rd38, %rd6, %rd37;
	ld.global.u32 	%r85, [%rd38];
	setp.eq.s32 	%p31, %r85, %r1;
	selp.b32 	%r86, %r2, %r85, %p31;
	add.s64 	%rd39, %rd7, %rd37;
	st.global.u32 	[%rd39], %r86;
$L__BB61_21:
	add.s32 	%r24, %r23, 128;
	setp.ge.s32 	%p32, %r24, %r6;
	@%p32 bra 	$L__BB61_23;
	mul.wide.s32 	%rd40, %r24, 4;
	add.s64 	%rd41, %rd6, %rd40;
	ld.global.u32 	%r87, [%rd41];
	setp.eq.s32 	%p33, %r87, %r1;
	selp.b32 	%r88, %r2, %r87, %p33;
	add.s64 	%rd42, %rd7, %rd40;
	st.global.u32 	[%rd42], %r88;
$L__BB61_23:
	add.s32 	%r25, %r23, 256;
	setp.ge.s32 	%p34, %r25, %r6;
	@%p34 bra 	$L__BB61_25;
	mul.wide.s32 	%rd43, %r25, 4;
	add.s64 	%rd44, %rd6, %rd43;
	ld.global.u32 	%r89, [%rd44];
	setp.eq.s32 	%p35, %r89, %r1;
	selp.b32 	%r90, %r2, %r89, %p35;
	add.s64 	%rd45, %rd7, %rd43;
	st.global.u32 	[%rd45], %r90;
$L__BB61_25:
	add.s32 	%r26, %r23, 384;
	setp.ge.s32 	%p36, %r26, %r6;
	@%p36 bra 	$L__BB61_27;
	mul.wide.s32 	%rd46, %r26, 4;
	add.s64 	%rd47, %rd6, %rd46;
	ld.global.u32 	%r91, [%rd47];
	setp.eq.s32 	%p37, %r91, %r1;
	selp.b32 	%r92, %r2, %r91, %p37;
	add.s64 	%rd48, %rd7, %rd46;
	st.global.u32 	[%rd48], %r92;
$L__BB61_27:
	add.s32 	%r99, %r99, 4;
	setp.ne.s32 	%p38, %r99, %r100;
	@%p38 bra 	$L__BB61_19;
$L__BB61_28:
	setp.eq.s32 	%p39, %r16, 0;
	@%p39 bra 	$L__BB61_33;
	shl.b32 	%r93, %r100, 7;
	add.s32 	%r102, %r8, %r93;
	neg.s32 	%r101, %r16;
$L__BB61_30:
	.pragma "nounroll";
	setp.ge.s32 	%p40, %r102, %r6;
	@%p40 bra 	$L__BB61_32;
	mul.wide.s32 	%rd50, %r102, 4;
	add.s64 	%rd51, %rd6, %rd50;
	ld.global.u32 	%r94, [%rd51];
	setp.eq.s32 	%p41, %r94, %r1;
	selp.b32 	%r95, %r2, %r94, %p41;
	add.s64 	%rd52, %rd7, %rd50;
	st.global.u32 	[%rd52], %r95;
$L__BB61_32:
	add.s32 	%r102, %r102, 128;
	add.s32 	%r101, %r101, 1;
	setp.eq.s32 	%p42, %r101, 0;
	@%p42 bra 	$L__BB61_33;
	bra.uni 	$L__BB61_30;
$L__BB61_33:
	ret;

}
	// .globl	_ZN3cub18CUB_300001_SM_10006detail9transform16transform_kernelINS2_10policy_hubILb1EN4cuda3std3__45tupleIJN6thrust24THRUST_300001_SM_1000_NS6detail15normal_iteratorINSA_10device_ptrIiEEEEEEEE10policy1000ElNSA_8cuda_cub9__replace14new_value_if_fINSB_14equal_to_valueIiEEiiEESF_JPiEEEvT0_iT1_T2_DpNS2_10kernel_argIT3_EE
.visible .entry _ZN3cub18CUB_300001_SM_10006detail9transform16transform_kernelINS2_10policy_hubILb1EN4cuda3std3__45tupleIJN6thrust24THRUST_300001_SM_1000_NS6detail15normal_iteratorINSA_10device_ptrIiEEEEEEEE10policy1000ElNSA_8cuda_cub9__replace14new_value_if_fINSB_14equal_to_valueIiEEiiEESF_JPiEEEvT0_iT1_T2_DpNS2_10kernel_argIT3_EE(
	.param .u64 _ZN3cub18CUB_300001_SM_10006detail9transform16transform_kernelINS2_10policy_hubILb1EN4cuda3std3__45tupleIJN6thrust24THRUST_300001_SM_1000_NS6detail15normal_iteratorINSA_10device_ptrIiEEEEEEEE10policy1000ElNSA_8cuda_cub9__replace14new_value_if_fINSB_14equal_to_valueIiEEiiEESF_JPiEEEvT0_iT1_T2_DpNS2_10kernel_argIT3_EE_param_0,
	.param .u32 _ZN3cub18CUB_300001_SM_10006detail9transform16transform_kernelINS2_10policy_hubILb1EN4cuda3std3__45tupleIJN6thrust24THRUST_300001_SM_1000_NS6detail15normal_iteratorINSA_10device_ptrIiEEEEEEEE10policy1000ElNSA_8cuda_cub9__replace14new_value_if_fINSB_14equal_to_valueIiEEiiEESF_JPiEEEvT0_iT1_T2_DpNS2_10kernel_argIT3_EE_param_1,
	.param .align 4 .b8 _ZN3cub18CUB_300001_SM_10006detail9transform16transform_kernelINS2_10policy_hubILb1EN4cuda3std3__45tupleIJN6thrust24THRUST_300001_SM_1000_NS6detail15normal_iteratorINSA_10device_ptrIiEEEEEEEE10policy1000ElNSA_8cuda_cub9__replace14new_value_if_fINSB_14equal_to_valueIiEEiiEESF_JPiEEEvT0_iT1_T2_DpNS2_10kernel_argIT3_EE_param_2[8],
	.param .align 8 .b8 _ZN3cub18CUB_300001_SM_10006detail9transform16transform_kernelINS2_10policy_hubILb1EN4cuda3std3__45tupleIJN6thrust24THRUST_300001_SM_1000_NS6detail15normal_iteratorINSA_10device_ptrIiEEEEEEEE10policy1000ElNSA_8cuda_cub9__replace14new_value_if_fINSB_14equal_to_valueIiEEiiEESF_JPiEEEvT0_iT1_T2_DpNS2_10kernel_argIT3_EE_param_3[8],
	.param .align 8 .b8 _ZN3cub18CUB_300001_SM_10006detail9transform16transform_kernelINS2_10policy_hubILb1EN4cuda3std3__45tupleIJN6thrust24THRUST_300001_SM_1000_NS6detail15normal_iteratorINSA_10device_ptrIiEEEEEEEE10policy1000ElNSA_8cuda_cub9__replace14new_value_if_fINSB_14equal_to_valueIiEEiiEESF_JPiEEEvT0_iT1_T2_DpNS2_10kernel_argIT3_EE_param_4[16]
)
.maxntid 128
{
	.reg .pred 	%p<43>;
	.reg .b32 	%r<103>;
	.reg .b64 	%rd<61>;

	ld.param.u32 	%r1, [_ZN3cub18CUB_300001_SM_10006detail9transform16transform_kernelINS2_10policy_hubILb1EN4cuda3std3__45tupleIJN6thrust24THRUST_300001_SM_1000_NS6detail15normal_iteratorINSA_10device_ptrIiEEEEEEEE10policy1000ElNSA_8cuda_cub9__replace14new_value_if_fINSB_14equal_to_valueIiEEiiEESF_JPiEEEvT0_iT1_T2_DpNS2_10kernel_argIT3_EE_param_2];
	ld.param.u32 	%r2, [_ZN3cub18CUB_300001_SM_10006detail9transform16transform_kernelINS2_10policy_hubILb1EN4cuda3std3__45tupleIJN6thrust24THRUST_300001_SM_1000_NS6detail15normal_iteratorINSA_10device_ptrIiEEEEEEEE10policy1000ElNSA_8cuda_cub9__replace14new_value_if_fINSB_14equal_to_valueIiEEiiEESF_JPiEEEvT0_iT1_T2_DpNS2_10kernel_argIT3_EE_param_2+4];
	ld.param.u64 	%rd15, [_ZN3cub18CUB_300001_SM_10006detail9transform16transform_kernelINS2_10policy_hubILb1EN4cuda3std3__45tupleIJN6thrust24THRUST_300001_SM_1000_NS6detail15normal_iteratorINSA_10device_ptrIiEEEEEEEE10policy1000ElNSA_8cuda_cub9__replace14new_value_if_fINSB_14equal_to_valueIiEEiiEESF_JPiEEEvT0_iT1_T2_DpNS2_10kernel_argIT3_EE_param_0];
	ld.param.u64 	%rd16, [_ZN3cub18CUB_300001_SM_10006detail9transform16transform_kernelINS2_10policy_hubILb1EN4cuda3std3__45tupleIJN6thrust24THRUST_300001_SM_1000_NS6detail15normal_iteratorINSA_10device_ptrIiEEEEEEEE10policy1000ElNSA_8cuda_cub9__replace14new_value_if_fINSB_14equal_to_valueIiEEiiEESF_JPiEEEvT0_iT1_T2_DpNS2_10kernel_argIT3_EE_param_4];
	ld.param.u64 	%rd17, [_ZN3cub18CUB_300001_SM_10006detail9transform16transform_kernelINS2_10policy_hubILb1EN4cuda3std3__45tupleIJN6thrust24THRUST_300001_SM_1000_NS6detail15normal_iteratorINSA_10device_ptrIiEEEEEEEE10policy1000ElNSA_8cuda_cub9__replace14new_value_if_fINSB_14equal_to_valueIiEEiiEESF_JPiEEEvT0_iT1_T2_DpNS2_10kernel_argIT3_EE_param_3];
	ld.param.u32 	%r39, [_ZN3cub18CUB_300001_SM_10006detail9transform16transform_kernelINS2_10policy_hubILb1EN4cuda3std3__45tupleIJN6thrust24THRUST_300001_SM_1000_NS6detail15normal_iteratorINSA_10device_ptrIiEEEEEEEE10policy1000ElNSA_8cuda_cub9__replace14new_value_if_fINSB_14equal_to_valueIiEEiiEESF_JPiEEEvT0_iT1_T2_DpNS2_10kernel_argIT3_EE_param_1];
	cvta.to.global.u64 	%rd1, %rd17;
	cvta.to.global.u64 	%rd2, %rd16;
	shl.b32 	%r3, %r39, 7;
	mov.u32 	%r40, %ctaid.x;
	cvt.u64.u32 	%rd18, %r40;
	cvt.s64.s32 	%rd19, %r3;
	mul.lo.s64 	%rd3, %rd19, %rd18;
	sub.s64 	%rd20, %rd15, %rd3;
	min.s64 	%rd21, %rd20, %rd19;
	cvt.u32.u64 	%r4, %rd21;
	shl.b32 	%r5, %r4, 2;
	mov.u32 	%r6, %tid.x;
	shl.b32 	%r93, %r6, 7;
	setp.ge.s32 	%p1, %r93, %r5;
	@%p1 bra 	$L__BB62_3;
	shl.b64 	%rd22, %rd3, 2;
	add.s64 	%rd23, %rd2, %rd22;
	mul.wide.u32 	%rd24, %r6, 128;
	add.s64 	%rd59, %rd23, %rd24;
$L__BB62_2:
	.pragma "nounroll";
	// begin inline asm
	prefetch.global.L2 [%rd59];
	// end inline asm
	add.s32 	%r93, %r93, 16384;
	add.s64 	%rd59, %rd59, 16384;
	setp.lt.s32 	%p2, %r93, %r5;
	@%p2 bra 	$L__BB62_2;
$L__BB62_3:
	shl.b64 	%rd26, %rd3, 2;
	add.s64 	%rd7, %rd2, %rd26;
	add.s64 	%rd8, %rd1, %rd26;
	setp.eq.s32 	%p3, %r3, %r4;
	@%p3 bra 	$L__BB62_21;
	setp.lt.s32 	%p4, %r39, 1;
	@%p4 bra 	$L__BB62_33;
	and.b32  	%r10, %r39, 3;
	setp.lt.u32 	%p5, %r39, 4;
	mov.b32 	%r100, 0;
	@%p5 bra 	$L__BB62_16;
	and.b32  	%r100, %r39, 2147483644;
	mov.b32 	%r96, 0;
$L__BB62_7:
	shl.b32 	%r43, %r96, 7;
	add.s32 	%r21, %r43, %r6;
	setp.ge.s32 	%p6, %r21, %r4;
	@%p6 bra 	$L__BB62_9;
	mul.wide.s32 	%rd27, %r21, 4;
	add.s64 	%rd28, %rd7, %rd27;
	ld.global.u32 	%r44, [%rd28];
	setp.eq.s32 	%p7, %r44, %r1;
	selp.b32 	%r45, %r2, %r44, %p7;
	add.s64 	%rd29, %rd8, %rd27;
	st.global.u32 	[%rd29], %r45;
$L__BB62_9:
	add.s32 	%r22, %r21, 128;
	setp.ge.s32 	%p8, %r22, %r4;
	@%p8 bra 	$L__BB62_11;
	mul.wide.s32 	%rd30, %r22, 4;
	add.s64 	%rd31, %rd7, %rd30;
	ld.global.u32 	%r46, [%rd31];
	setp.eq.s32 	%p9, %r46, %r1;
	selp.b32 	%r47, %r2, %r46, %p9;
	add.s64 	%rd32, %rd8, %rd30;
	st.global.u32 	[%rd32], %r47;
$L__BB62_11:
	add.s32 	%r23, %r21, 256;
	setp.ge.s32 	%p10, %r23, %r4;
	@%p10 bra 	$L__BB62_13;
	mul.wide.s32 	%rd33, %r23, 4;
	add.s64 	%rd34, %rd7, %rd33;
	ld.global.u32 	%r48, [%rd34];
	setp.eq.s32 	%p11, %r48, %r1;
	selp.b32 	%r49, %r2, %r48, %p11;
	add.s64 	%rd35, %rd8, %rd33;
	st.global.u32 	[%rd35], %r49;
$L__BB62_13:
	add.s32 	%r24, %r21, 384;
	setp.ge.s32 	%p12, %r24, %r4;
	@%p12 bra 	$L__BB62_15;
	mul.wide.s32 	%rd36, %r24, 4;
	add.s64 	%rd37, %rd7, %rd36;
	ld.global.u32 	%r50, [%rd37];
	setp.eq.s32 	%p13, %r50, %r1;
	selp.b32 	%r51, %r2, %r50, %p13;
	add.s64 	%rd38, %rd8, %rd36;
	st.global.u32 	[%rd38], %r51;
$L__BB62_15:
	add.s32 	%r96, %r96, 4;
	setp.eq.s32 	%p14, %r96, %r100;
	@%p14 bra 	$L__BB62_16;
	bra.uni 	$L__BB62_7;
$L__BB62_16:
	setp.eq.s32 	%p15, %r10, 0;
	@%p15 bra 	$L__BB62_33;
	shl.b32 	%r52, %r100, 7;
	add.s32 	%r102, %r6, %r52;
	neg.s32 	%r101, %r10;
$L__BB62_18:
	.pragma "nounroll";
	setp.ge.s32 	%p16, %r102, %r4;
	@%p16 bra 	$L__BB62_20;
	mul.wide.s32 	%rd40, %r102, 4;
	add.s64 	%rd41, %rd7, %rd40;
	ld.global.u32 	%r53, [%rd41];
	setp.eq.s32 	%p17, %r53, %r1;
	selp.b32 	%r54, %r2, %r53, %p17;
	add.s64 	%rd42, %rd8, %rd40;
	st.global.u32 	[%rd42], %r54;
$L__BB62_20:
	add.s32 	%r102, %r102, 128;
	add.s32 	%r101, %r101, 1;
	setp.ne.s32 	%p18, %r101, 0;
	@%p18 bra 	$L__BB62_18;
	bra.uni 	$L__BB62_33;
$L__BB62_21:
	setp.lt.s32 	%p19, %r39, 1;
	@%p19 bra 	$L__BB62_33;
	and.b32  	%r12, %r39, 7;
	setp.lt.u32 	%p20, %r39, 8;
	mov.b32 	%r98, 0;
	@%p20 bra 	$L__BB62_25;
	and.b32  	%r98, %r39, 2147483640;
	neg.s32 	%r95, %r98;
	mul.wide.u32 	%rd43, %r6, 4;
	add.s64 	%rd60, %rd26, %rd43;
	add.s32 	%r94, %r6, 128;
$L__BB62_24:
	.pragma "nounroll";
	mul.wide.s32 	%rd44, %r94, 4;
	add.s64 	%rd45, %rd26, %rd44;
	add.s64 	%rd46, %rd2, %rd60;
	ld.global.u32 	%r56, [%rd46];
	setp.eq.s32 	%p21, %r56, %r1;
	selp.b32 	%r57, %r2, %r56, %p21;
	add.s64 	%rd47, %rd1, %rd60;
	st.global.u32 	[%rd47], %r57;
	add.s64 	%rd48, %rd2, %rd45;
	ld.global.u32 	%r58, [%rd48];
	setp.eq.s32 	%p22, %r58, %r1;
	selp.b32 	%r59, %r2, %r58, %p22;
	add.s64 	%rd49, %rd1, %rd45;
	st.global.u32 	[%rd49], %r59;
	ld.global.u32 	%r60, [%rd48+512];
	setp.eq.s32 	%p23, %r60, %r1;
	selp.b32 	%r61, %r2, %r60, %p23;
	st.global.u32 	[%rd49+512], %r61;
	ld.global.u32 	%r62, [%rd48+1024];
	setp.eq.s32 	%p24, %r62, %r1;
	selp.b32 	%r63, %r2, %r62, %p24;
	st.global.u32 	[%rd49+1024], %r63;
	ld.global.u32 	%r64, [%rd48+1536];
	setp.eq.s32 	%p25, %r64, %r1;
	selp.b32 	%r65, %r2, %r64, %p25;
	st.global.u32 	[%rd49+1536], %r65;
	ld.global.u32 	%r66, [%rd48+2048];
	setp.eq.s32 	%p26, %r66, %r1;
	selp.b32 	%r67, %r2, %r66, %p26;
	st.global.u32 	[%rd49+2048], %r67;
	ld.global.u32 	%r68, [%rd48+2560];
	setp.eq.s32 	%p27, %r68, %r1;
	selp.b32 	%r69, %r2, %r68, %p27;
	st.global.u32 	[%rd49+2560], %r69;
	ld.global.u32 	%r70, [%rd48+3072];
	setp.eq.s32 	%p28, %r70, %r1;
	selp.b32 	%r71, %r2, %r70, %p28;
	st.global.u32 	[%rd49+3072], %r71;
	add.s32 	%r95, %r95, 8;
	add.s64 	%rd60, %rd60, 4096;
	add.s32 	%r94, %r94, 1024;
	setp.eq.s32 	%p29, %r95, 0;
	@%p29 bra 	$L__BB62_25;
	bra.uni 	$L__BB62_24;
$L__BB62_25:
	setp.eq.s32 	%p30, %r12, 0;
	@%p30 bra 	$L__BB62_33;
	and.b32  	%r27, %r39, 3;
	setp.lt.u32 	%p31, %r12, 4;
	@%p31 bra 	$L__BB62_28;
	shl.b32 	%r72, %r98, 7;
	add.s32 	%r73, %r72, %r6;
	mul.wide.s32 	%rd50, %r73, 4;
	add.s64 	%rd51, %rd7, %rd50;
	ld.global.u32 	%r74, [%rd51];
	setp.eq.s32 	%p32, %r74, %r1;
	selp.b32 	%r75, %r2, %r74, %p32;
	add.s64 	%rd52, %rd8, %rd50;
	st.global.u32 	[%rd52], %r75;
	ld.global.u32 	%r76, [%rd51+512];
	setp.eq.s32 	%p33, %r76, %r1;
	selp.b32 	%r77, %r2, %r76, %p33;
	st.global.u32 	[%rd52+512], %r77;
	ld.global.u32 	%r78, [%rd51+1024];
	setp.eq.s32 	%p34, %r78, %r1;
	selp.b32 	%r79, %r2, %r78, %p34;
	st.global.u32 	[%rd52+1024], %r79;
	ld.global.u32 	%r80, [%rd51+1536];
	setp.eq.s32 	%p35, %r80, %r1;
	selp.b32 	%r81, %r2, %r80, %p35;
	st.global.u32 	[%rd52+1536], %r81;
	add.s32 	%r98, %r98, 4;
$L__BB62_28:
	setp.eq.s32 	%p36, %r27, 0;
	@%p36 bra 	$L__BB62_33;
	setp.eq.s32 	%p37, %r27, 1;
	@%p37 bra 	$L__BB62_31;
	shl.b32 	%r82, %r98, 7;
	add.s32 	%r83, %r82, %r6;
	mul.wide.s32 	%rd53, %r83, 4;
	add.s64 	%rd54, %rd7, %rd53;
	ld.global.u32 	%r84, [%rd54];
	setp.eq.s32 	%p38, %r84, %r1;
	selp.b32 	%r85, %r2, %r84, %p38;
	add.s64 	%rd55, %rd8, %rd53;
	st.global.u32 	[%rd55], %r85;
	ld.global.u32 	%r86, [%rd54+512];
	setp.eq.s32 	%p39, %r86, %r1;
	selp.b32 	%r87, %r2, %r86, %p39;
	st.global.u32 	[%rd55+512], %r87;
	add.s32 	%r98, %r98, 2;
$L__BB62_31:
	and.b32  	%r88, %r39, 1;
	setp.eq.b32 	%p40, %r88, 1;
	not.pred 	%p41, %p40;
	@%p41 bra 	$L__BB62_33;
	shl.b32 	%r89, %r98, 7;
	add.s32 	%r90, %r89, %r6;
	mul.wide.s32 	%rd56, %r90, 4;
	add.s64 	%rd57, %rd7, %rd56;
	ld.global.u32 	%r91, [%rd57];
	setp.eq.s32 	%p42, %r91, %r1;
	selp.b32 	%r92, %r2, %r91, %p42;
	add.s64 	%rd58, %rd8, %rd56;
	st.global.u32 	[%rd58], %r92;
$L__BB62_33:
	ret;

}
	// .globl	_ZN3cub18CUB_300001_SM_10006detail4scan20DeviceScanInitKernelINS0_13ScanTileStateIiLb1EEEEEvT_i
.visible .entry _ZN3cub18CUB_300001_SM_10006detail4scan20DeviceScanInitKernelINS0_13ScanTileStateIiLb1EEEEEvT_i(
	.param .align 8 .b8 _ZN3cub18CUB_300001_SM_10006detail4scan20DeviceScanInitKernelINS0_13ScanTileStateIiLb1EEEEEvT_i_param_0[8],
	.param .u32 _ZN3cub18CUB_300001_SM_10006detail4scan20DeviceScanInitKernelINS0_13ScanTileStateIiLb1EEEEEvT_i_param_1
)
{
	.reg .pred 	%p<5>;
	.reg .b32 	%r<10>;
	.reg .b64 	%rd<7>;

	ld.param.u64 	%rd2, [_ZN3cub18CUB_300001_SM_10006detail4scan20DeviceScanInitKernelINS0_13ScanTileStateIiLb1EEEEEvT_i_param_0];
	ld.param.u32 	%r4, [_ZN3cub18CUB_300001_SM_10006detail4scan20DeviceScanInitKernelINS0_13ScanTileStateIiLb1EEEEEvT_i_param_1];
	cvta.to.global.u64 	%rd1, %rd2;
	mov.u32 	%r1, %ctaid.x;
	mov.u32 	%r5, %ntid.x;
	mov.u32 	%r2, %tid.x;
	mad.lo.s32 	%r3, %r1, %r5, %r2;
	setp.ge.s32 	%p1, %r3, %r4;
	@%p1 bra 	$L__BB63_2;
	mul.wide.s32 	%rd3, %r3, 8;
	add.s64 	%rd4, %rd1, %rd3;
	mov.b32 	%r6, 0;
	mov.b32 	%r7, 99;
	st.global.v2.u32 	[%rd4+256], {%r7, %r6};
$L__BB63_2:
	setp.ne.s32 	%p2, %r1, 0;
	setp.gt.u32 	%p3, %r2, 31;
	or.pred  	%p4, %p2, %p3;
	@%p4 bra 	$L__BB63_4;
	mul.wide.u32 	%rd5, %r2, 8;
	add.s64 	%rd6, %rd1, %rd5;
	mov.b32 	%r9, 0;
	st.global.v2.u32 	[%rd6], {%r9, %r9};
$L__BB63_4:
	ret;

}
	// .globl	_ZN3cub18CUB_300001_SM_10006detail4scan16DeviceScanKernelINS2_10policy_hubIiiijN4cuda3std3__44plusIvEEE10Policy1000EN6thrust24THRUST_300001_SM_1000_NS6detail15normal_iteratorINSD_10device_ptrIiEEEESI_NS0_13ScanTileStateIiLb1EEES9_NS1_10InputValueIiPiEEjiLb0EiEEvT0_T1_T2_iT3_T4_T5_
.visible .entry _ZN3cub18CUB_300001_SM_10006detail4scan16DeviceScanKernelINS2_10policy_hubIiiijN4cuda3std3__44plusIvEEE10Policy1000EN6thrust24THRUST_300001_SM_1000_NS6detail15normal_iteratorINSD_10device_ptrIiEEEESI_NS0_13ScanTileStateIiLb1EEES9_NS1_10InputValueIiPiEEjiLb0EiEEvT0_T1_T2_iT3_T4_T5_(
	.param .align 8 .b8 _ZN3cub18CUB_300001_SM_10006detail4scan16DeviceScanKernelINS2_10policy_hubIiiijN4cuda3std3__44plusIvEEE10Policy1000EN6thrust24THRUST_300001_SM_1000_NS6detail15normal_iteratorINSD_10device_ptrIiEEEESI_NS0_13ScanTileStateIiLb1EEES9_NS1_10InputValueIiPiEEjiLb0EiEEvT0_T1_T2_iT3_T4_T5__param_0[8],
	.param .align 8 .b8 _ZN3cub18CUB_300001_SM_10006detail4scan16DeviceScanKernelINS2_10policy_hubIiiijN4cuda3std3__44plusIvEEE10Policy1000EN6thrust24THRUST_300001_SM_1000_NS6detail15normal_iteratorINSD_10device_ptrIiEEEESI_NS0_13ScanTileStateIiLb1EEES9_NS1_10InputValueIiPiEEjiLb0EiEEvT0_T1_T2_iT3_T4_T5__param_1[8],
	.param .align 8 .b8 _ZN3cub18CUB_300001_SM_10006detail4scan16DeviceScanKernelINS2_10policy_hubIiiijN4cuda3std3__44plusIvEEE10Policy1000EN6thrust24THRUST_300001_SM_1000_NS6detail15normal_iteratorINSD_10device_ptrIiEEEESI_NS0_13ScanTileStateIiLb1EEES9_NS1_10InputValueIiPiEEjiLb0EiEEvT0_T1_T2_iT3_T4_T5__param_2[8],
	.param .u32 _ZN3cub18CUB_300001_SM_10006detail4scan16DeviceScanKernelINS2_10policy_hubIiiijN4cuda3std3__44plusIvEEE10Policy1000EN6thrust24THRUST_300001_SM_1000_NS6detail15normal_iteratorINSD_10device_ptrIiEEEESI_NS0_13ScanTileStateIiLb1EEES9_NS1_10InputValueIiPiEEjiLb0EiEEvT0_T1_T2_iT3_T4_T5__param_3,
	.param .align 1 .b8 _ZN3cub18CUB_300001_SM_10006detail4scan16DeviceScanKernelINS2_10policy_hubIiiijN4cuda3std3__44plusIvEEE10Policy1000EN6thrust24THRUST_300001_SM_1000_NS6detail15normal_iteratorINSD_10device_ptrIiEEEESI_NS0_13ScanTileStateIiLb1EEES9_NS1_10InputValueIiPiEEjiLb0EiEEvT0_T1_T2_iT3_T4_T5__param_4[1],
	.param .align 8 .b8 _ZN3cub18CUB_300001_SM_10006detail4scan16DeviceScanKernelINS2_10policy_hubIiiijN4cuda3std3__44plusIvEEE10Policy1000EN6thrust24THRUST_300001_SM_1000_NS6detail15normal_iteratorINSD_10device_ptrIiEEEESI_NS0_13ScanTileStateIiLb1EEES9_NS1_10InputValueIiPiEEjiLb0EiEEvT0_T1_T2_iT3_T4_T5__param_5[16],
	.param .u32 _ZN3cub18CUB_300001_SM_10006detail4scan16DeviceScanKernelINS2_10policy_hubIiiijN4cuda3std3__44plusIvEEE10Policy1000EN6thrust24THRUST_300001_SM_1000_NS6detail15normal_iteratorINSD_10device_ptrIiEEEESI_NS0_13ScanTileStateIiLb1EEES9_NS1_10InputValueIiPiEEjiLb0EiEEvT0_T1_T2_iT3_T4_T5__param_6
)
.maxntid 384
{
	.reg .pred 	%p<160>;
	.reg .b16 	%rs<3>;
	.reg .b32 	%r<1050>;
	.reg .b64 	%rd<58>;
	// demoted variable
	.shared .align 16 .b8 _ZZN3cub18CUB_300001_SM_10006detail4scan16DeviceScanKernelINS2_10policy_hubIiiijN4cuda3std3__44plusIvEEE10Policy1000EN6thrust24THRUST_300001_SM_1000_NS6detail15normal_iteratorINSD_10device_ptrIiEEEESI_NS0_13ScanTileStateIiLb1EEES9_NS1_10InputValueIiPiEEjiLb0EiEEvT0_T1_T2_iT3_T4_T5_E12temp_storage[33808];
	ld.param.u32 	%r239, [_ZN3cub18CUB_300001_SM_10006detail4scan16DeviceScanKernelINS2_10policy_hubIiiijN4cuda3std3__44plusIvEEE10Policy1000EN6thrust24THRUST_300001_SM_1000_NS6detail15normal_iteratorINSD_10device_ptrIiEEEESI_NS0_13ScanTileStateIiLb1EEES9_NS1_10InputValueIiPiEEjiLb0EiEEvT0_T1_T2_iT3_T4_T5__param_5];
	bfe.u32 	%r240, %r239, 0, 8;
	cvt.u16.u32 	%rs1, %r240;
	and.b16  	%rs2, %rs1, 255;
	ld.param.u64 	%rd16, [_ZN3cub18CUB_300001_SM_10006detail4scan16DeviceScanKernelINS2_10policy_hubIiiijN4cuda3std3__44plusIvEEE10Policy1000EN6thrust24THRUST_300001_SM_1000_NS6detail15normal_iteratorINSD_10device_ptrIiEEEESI_NS0_13ScanTileStateIiLb1EEES9_NS1_10InputValueIiPiEEjiLb0EiEEvT0_T1_T2_iT3_T4_T5__param_2];
	ld.param.u64 	%rd15, [_ZN3cub18CUB_300001_SM_10006detail4scan16DeviceScanKernelINS2_10policy_hubIiiijN4cuda3std3__44plusIvEEE10Policy1000EN6thrust24THRUST_300001_SM_1000_NS6detail15normal_iteratorINSD_10device_ptrIiEEEESI_NS0_13ScanTileStateIiLb1EEES9_NS1_10InputValueIiPiEEjiLb0EiEEvT0_T1_T2_iT3_T4_T5__param_1];
	ld.param.u64 	%rd14, [_ZN3cub18CUB_300001_SM_10006detail4scan16DeviceScanKernelINS2_10policy_hubIiiijN4cuda3std3__44plusIvEEE10Policy1000EN6thrust24THRUST_300001_SM_1000_NS6detail15normal_iteratorINSD_10device_ptrIiEEEESI_NS0_13ScanTileStateIiLb1EEES9_NS1_10InputValueIiPiEEjiLb0EiEEvT0_T1_T2_iT3_T4_T5__param_0];
	ld.param.u64 	%rd1, [_ZN3cub18CUB_300001_SM_10006detail4scan16DeviceScanKernelINS2_10policy_hubIiiijN4cuda3std3__44plusIvEEE10Policy1000EN6thrust24THRUST_300001_SM_1000_NS6detail15normal_iteratorINSD_10device_ptrIiEEEESI_NS0_13ScanTileStateIiLb1EEES9_NS1_10InputValueIiPiEEjiLb0EiEEvT0_T1_T2_iT3_T4_T5__param_5+8];
	ld.param.u32 	%r238, [_ZN3cub18CUB_300001_SM_10006detail4scan16DeviceScanKernelINS2_10policy_hubIiiijN4cuda3std3__44plusIvEEE10Policy1000EN6thrust24THRUST_300001_SM_1000_NS6detail15normal_iteratorINSD_10device_ptrIiEEEESI_NS0_13ScanTileStateIiLb1EEES9_NS1_10InputValueIiPiEEjiLb0EiEEvT0_T1_T2_iT3_T4_T5__param_6];
	setp.eq.s16 	%p1, %rs2, 0;
	@%p1 bra 	$L__BB64_2;
	cvta.to.global.u64 	%rd17, %rd1;
	ld.global.u32 	%r997, [%rd17];
	bra.uni 	$L__BB64_3;
$L__BB64_2:
	cvt.u32.u64 	%r997, %rd1;
$L__BB64_3:
	ld.param.u32 	%r995, [_ZN3cub18CUB_300001_SM_10006detail4scan16DeviceScanKernelINS2_10policy_hubIiiijN4cuda3std3__44plusIvEEE10Policy1000EN6thrust24THRUST_300001_SM_1000_NS6detail15normal_iteratorINSD_10device_ptrIiEEEESI_NS0_13ScanTileStateIiLb1EEES9_NS1_10InputValueIiPiEEjiLb0EiEEvT0_T1_T2_iT3_T4_T5__param_3];
	cvta.to.global.u64 	%rd3, %rd14;
	cvta.to.global.u64 	%rd4, %rd15;
	mov.u32 	%r241, %ctaid.x;
	add.s32 	%r998, %r995, %r241;
	mul.lo.s32 	%r5, %r998, 8448;
	sub.s32 	%r6, %r238, %r5;
	setp.lt.u32 	%p2, %r6, 8449;
	@%p2 bra 	$L__BB64_29;
	cvt.u64.u32 	%rd40, %r5;
	mov.u32 	%r7, %tid.x;
	and.b32  	%r640, %r7, 31;
	and.b32  	%r641, %r7, 992;
	mul.lo.s32 	%r642, %r641, 22;
	or.b32  	%r643, %r642, %r640;
	cvt.u64.u32 	%rd41, %r643;
	add.s64 	%rd5, %rd41, %rd40;
	shl.b64 	%rd42, %rd5, 2;
	add.s64 	%rd43, %rd3, %rd42;
	ld.global.u32 	%r644, [%rd43];
	ld.global.u32 	%r645, [%rd43+128];
	ld.global.u32 	%r646, [%rd43+256];
	ld.global.u32 	%r647, [%rd43+384];
	ld.global.u32 	%r648, [%rd43+512];
	ld.global.u32 	%r649, [%rd43+640];
	ld.global.u32 	%r650, [%rd43+768];
	ld.global.u32 	%r651, [%rd43+896];
	ld.global.u32 	%r652, [%rd43+1024];
	ld.global.u32 	%r653, [%rd43+1152];
	ld.global.u32 	%r654, [%rd43+1280];
	ld.global.u32 	%r655, [%rd43+1408];
	ld.global.u32 	%r656, [%rd43+1536];
	ld.global.u32 	%r657, [%rd43+1664];
	ld.global.u32 	%r658, [%rd43+1792];
	ld.global.u32 	%r659, [%rd43+1920];
	ld.global.u32 	%r660, [%rd43+2048];
	ld.global.u32 	%r661, [%rd43+2176];
	ld.global.u32 	%r662, [%rd43+2304];
	ld.global.u32 	%r663, [%rd43+2432];
	ld.global.u32 	%r664, [%rd43+2560];
	ld.global.u32 	%r665, [%rd43+2688];
	// begin inline asm
	mov.u32 %r639, %laneid;
	// end inline asm
	shr.u32 	%r9, %r7, 5;
	mad.lo.s32 	%r666, %r9, 704, %r639;
	shl.b32 	%r667, %r666, 2;
	mov.u32 	%r668, _ZZN3cub18CUB_300001_SM_10006detail4scan16DeviceScanKernelINS2_10policy_hubIiiijN4cuda3std3__44plusIvEEE10Policy1000EN6thrust24THRUST_300001_SM_1000_NS6detail15normal_iteratorINSD_10device_ptrIiEEEESI_NS0_13ScanTileStateIiLb1EEES9_NS1_10InputValueIiPiEEjiLb0EiEEvT0_T1_T2_iT3_T4_T5_E12temp_storage;
	add.s32 	%r10, %r668, %r667;
	st.shared.u32 	[%r10], %r644;
	st.shared.u32 	[%r10+128], %r645;
	st.shared.u32 	[%r10+256], %r646;
	st.shared.u32 	[%r10+384], %r647;
	st.shared.u32 	[%r10+512], %r648;
	st.shared.u32 	[%r10+640], %r649;
	st.shared.u32 	[%r10+768], %r650;
	st.shared.u32 	[%r10+896], %r651;
	st.shared.u32 	[%r10+1024], %r652;
	st.shared.u32 	[%r10+1152], %r653;
	st.shared.u32 	[%r10+1280], %r654;
	st.shared.u32 	[%r10+1408], %r655;
	st.shared.u32 	[%r10+1536], %r656;
	st.shared.u32 	[%r10+1664], %r657;
	st.shared.u32 	[%r10+1792], %r658;
	st.shared.u32 	[%r10+1920], %r659;
	st.shared.u32 	[%r10+2048], %r660;
	st.shared.u32 	[%r10+2176], %r661;
	st.shared.u32 	[%r10+2304], %r662;
	st.shared.u32 	[%r10+2432], %r663;
	st.shared.u32 	[%r10+2560], %r664;
	st.shared.u32 	[%r10+2688], %r665;
	bar.warp.sync 	-1;
	mad.lo.s32 	%r11, %r639, 84, %r10;
	ld.shared.v2.u32 	{%r12, %r13}, [%r11];
	ld.shared.v2.u32 	{%r14, %r15}, [%r11+8];
	ld.shared.v2.u32 	{%r16, %r17}, [%r11+16];
	ld.shared.v2.u32 	{%r18, %r19}, [%r11+24];
	ld.shared.v2.u32 	{%r20, %r21}, [%r11+32];
	ld.shared.v2.u32 	{%r22, %r23}, [%r11+40];
	ld.shared.v2.u32 	{%r24, %r25}, [%r11+48];
	ld.shared.v2.u32 	{%r26, %r27}, [%r11+56];
	ld.shared.v2.u32 	{%r28, %r29}, [%r11+64];
	ld.shared.v2.u32 	{%r30, %r31}, [%r11+72];
	ld.shared.v2.u32 	{%r32, %r33}, [%r11+80];
	bar.sync 	0;
	setp.ne.s32 	%p104, %r998, 0;
	@%p104 bra 	$L__BB64_9;
	add.s32 	%r890, %r13, %r12;
	add.s32 	%r891, %r14, %r890;
	add.s32 	%r892, %r15, %r891;
	add.s32 	%r893, %r16, %r892;
	add.s32 	%r894, %r17, %r893;
	add.s32 	%r895, %r18, %r894;
	add.s32 	%r896, %r19, %r895;
	add.s32 	%r897, %r20, %r896;
	add.s32 	%r898, %r21, %r897;
	add.s32 	%r899, %r22, %r898;
	add.s32 	%r900, %r23, %r899;
	add.s32 	%r901, %r24, %r900;
	add.s32 	%r902, %r25, %r901;
	add.s32 	%r903, %r26, %r902;
	add.s32 	%r904, %r27, %r903;
	add.s32 	%r905, %r28, %r904;
	add.s32 	%r906, %r29, %r905;
	add.s32 	%r907, %r30, %r906;
	add.s32 	%r908, %r31, %r907;
	add.s32 	%r909, %r32, %r908;
	add.s32 	%r864, %r33, %r909;
	mov.b32 	%r862, 1;
	mov.b32 	%r887, 0;
	mov.b32 	%r889, -1;
	// begin inline asm
	{  .reg .s32 r0;  .reg .pred p;  shfl.sync.up.b32 r0|p, %r864, %r862, %r887, %r889;  @p add.s32 r0, r0, %r864;  mov.s32 %r860, r0;}
	// end inline asm
	mov.b32 	%r868, 2;
	// begin inline asm
	{  .reg .s32 r0;  .reg .pred p;  shfl.sync.up.b32 r0|p, %r860, %r868, %r887, %r889;  @p add.s32 r0, r0, %r860;  mov.s32 %r866, r0;}
	// end inline asm
	mov.b32 	%r874, 4;
	// begin inline asm
	{  .reg .s32 r0;  .reg .pred p;  shfl.sync.up.b32 r0|p, %r866, %r874, %r887, %r889;  @p add.s32 r0, r0, %r866;  mov.s32 %r872, r0;}
	// end inline asm
	mov.b32 	%r880, 8;
	// begin inline asm
	{  .reg .s32 r0;  .reg .pred p;  shfl.sync.up.b32 r0|p, %r872, %r880, %r887, %r889;  @p add.s32 r0, r0, %r872;  mov.s32 %r878, r0;}
	// end inline asm
	mov.b32 	%r886, 16;
	// begin inline asm
	{  .reg .s32 r0;  .reg .pred p;  shfl.sync.up.b32 r0|p, %r878, %r886, %r887, %r889;  @p add.s32 r0, r0, %r878;  mov.s32 %r884, r0;}
	// end inline asm
	setp.ne.s32 	%p146, %r639, 31;
	@%p146 bra 	$L__BB64_7;
	shl.b32 	%r910, %r9, 2;
	add.s32 	%r912, %r668, %r910;
	st.shared.u32 	[%r912+16], %r884;
$L__BB64_7:
	bar.sync 	0;
	ld.shared.v4.u32 	{%r913, %r914, %r915, %r916}, [_ZZN3cub18CUB_300001_SM_10006detail4scan16DeviceScanKernelINS2_10policy_hubIiiijN4cuda3std3__44plusIvEEE10Policy1000EN6thrust24THRUST_300001_SM_1000_NS6detail15normal_iteratorINSD_10device_ptrIiEEEESI_NS0_13ScanTileStateIiLb1EEES9_NS1_10InputValueIiPiEEjiLb0EiEEvT0_T1_T2_iT3_T4_T5_E12temp_storage+16];
	add.s32 	%r917, %r914, %r913;
	setp.eq.s32 	%p147, %r9, 2;
	selp.b32 	%r918, %r917, %r913, %p147;
	add.s32 	%r919, %r917, %r915;
	setp.eq.s32 	%p148, %r9, 3;
	selp.b32 	%r920, %r919, %r918, %p148;
	add.s32 	%r921, %r919, %r916;
	setp.eq.s32 	%p149, %r9, 4;
	selp.b32 	%r922, %r921, %r920, %p149;
	ld.shared.v4.u32 	{%r923, %r924, %r925, %r926}, [_ZZN3cub18CUB_300001_SM_10006detail4scan16DeviceScanKernelINS2_10policy_hubIiiijN4cuda3std3__44plusIvEEE10Policy1000EN6thrust24THRUST_300001_SM_1000_NS6detail15normal_iteratorINSD_10device_ptrIiEEEESI_NS0_13ScanTileStateIiLb1EEES9_NS1_10InputValueIiPiEEjiLb0EiEEvT0_T1_T2_iT3_T4_T5_E12temp_storage+32];
	add.s32 	%r927, %r921, %r923;
	setp.eq.s32 	%p150, %r9, 5;
	selp.b32 	%r928, %r927, %r922, %p150;
	add.s32 	%r929, %r927, %r924;
	setp.eq.s32 	%p151, %r9, 6;
	selp.b32 	%r930, %r929, %r928, %p151;
	add.s32 	%r931, %r929, %r925;
	setp.eq.s32 	%p152, %r9, 7;
	selp.b32 	%r932, %r931, %r930, %p152;
	add.s32 	%r933, %r931, %r926;
	setp.eq.s32 	%p153, %r9, 8;
	selp.b32 	%r934, %r933, %r932, %p153;
	ld.shared.v4.u32 	{%r935, %r936, %r937, %r938}, [_ZZN3cub18CUB_300001_SM_10006detail4scan16DeviceScanKernelINS2_10policy_hubIiiijN4cuda3std3__44plusIvEEE10Policy1000EN6thrust24THRUST_300001_SM_1000_NS6detail15normal_iteratorINSD_10device_ptrIiEEEESI_NS0_13ScanTileStateIiLb1EEES9_NS1_10InputValueIiPiEEjiLb0EiEEvT0_T1_T2_iT3_T4_T5_E12temp_storage+48];
	add.s32 	%r939, %r933, %r935;
	setp.eq.s32 	%p154, %r9, 9;
	selp.b32 	%r940, %r939, %r934, %p154;
	add.s32 	%r941, %r939, %r936;
	setp.eq.s32 	%p155, %r9, 10;
	selp.b32 	%r942, %r941, %r940, %p155;
	add.s32 	%r943, %r941, %r937;
	setp.eq.s32 	%p156, %r9, 11;
	selp.b32 	%r944, %r943, %r942, %p156;
	setp.lt.u32 	%p157, %r7, 32;
	selp.b32 	%r945, 0, %r944, %p157;
	setp.eq.s32 	%p158, %r639, 0;
	sub.s32 	%r946, %r884, %r864;
	selp.b32 	%r947, 0, %r946, %p158;
	add.s32 	%r948, %r947, %r997;
	add.s32 	%r1012, %r948, %r945;
	add.s32 	%r949, %r938, %r997;
	add.s32 	%r37, %r949, %r943;
	setp.ne.s32 	%p159, %r7, 0;
	@%p159 bra 	$L__BB64_28;
	add.s64 	%rd55, %rd16, 256;
	mov.b32 	%r950, 101;
	// begin inline asm
	st.relaxed.gpu.v2.u32 [%rd55], {%r950, %r37};
	// end inline asm
	bra.uni 	$L__BB64_28;
$L__BB64_9:
	add.s32 	%r699, %r13, %r12;
	add.s32 	%r700, %r14, %r699;
	add.s32 	%r701, %r15, %r700;
	add.s32 	%r702, %r16, %r701;
	add.s32 	%r703, %r17, %r702;
	add.s32 	%r704, %r18, %r703;
	add.s32 	%r705, %r19, %r704;
	add.s32 	%r706, %r20, %r705;
	add.s32 	%r707, %r21, %r706;
	add.s32 	%r708, %r22, %r707;
	add.s32 	%r709, %r23, %r708;
	add.s32 	%r710, %r24, %r709;
	add.s32 	%r711, %r25, %r710;
	add.s32 	%r712, %r26, %r711;
	add.s32 	%r713, %r27, %r712;
	add.s32 	%r714, %r28, %r713;
	add.s32 	%r715, %r29, %r714;
	add.s32 	%r716, %r30, %r715;
	add.s32 	%r717, %r31, %r716;
	add.s32 	%r718, %r32, %r717;
	add.s32 	%r673, %r33, %r718;
	mov.b32 	%r671, 1;
	mov.b32 	%r696, 0;
	mov.b32 	%r698, -1;
	// begin inline asm
	{  .reg .s32 r0;  .reg .pred p;  shfl.sync.up.b32 r0|p, %r673, %r671, %r696, %r698;  @p add.s32 r0, r0, %r673;  mov.s32 %r669, r0;}
	// end inline asm
	mov.b32 	%r677, 2;
	// begin inline asm
	{  .reg .s32 r0;  .reg .pred p;  shfl.sync.up.b32 r0|p, %r669, %r677, %r696, %r698;  @p add.s32 r0, r0, %r669;  mov.s32 %r675, r0;}
	// end inline asm
	mov.b32 	%r683, 4;
	// begin inline asm
	{  .reg .s32 r0;  .reg .pred p;  shfl.sync.up.b32 r0|p, %r675, %r683, %r696, %r698;  @p add.s32 r0, r0, %r675;  mov.s32 %r681, r0;}
	// end inline asm
	mov.b32 	%r689, 8;
	// begin inline asm
	{  .reg .s32 r0;  .reg .pred p;  shfl.sync.up.b32 r0|p, %r681, %r689, %r696, %r698;  @p add.s32 r0, r0, %r681;  mov.s32 %r687, r0;}
	// end inline asm
	mov.b32 	%r695, 16;
	// begin inline asm
	{  .reg .s32 r0;  .reg .pred p;  shfl.sync.up.b32 r0|p, %r687, %r695, %r696, %r698;  @p add.s32 r0, r0, %r687;  mov.s32 %r693, r0;}
	// end inline asm
	setp.ne.s32 	%p105, %r639, 31;
	@%p105 bra 	$L__BB64_11;
	shl.b32 	%r719, %r9, 2;
	add.s32 	%r721, %r668, %r719;
	st.shared.u32 	[%r721+16], %r693;
$L__BB64_11:
	sub.s32 	%r722, %r693, %r673;
	bar.sync 	0;
	ld.shared.v4.u32 	{%r723, %r724, %r725, %r726}, [_ZZN3cub18CUB_300001_SM_10006detail4scan16DeviceScanKernelINS2_10policy_hubIiiijN4cuda3std3__44plusIvEEE10Policy1000EN6thrust24THRUST_300001_SM_1000_NS6detail15normal_iteratorINSD_10device_ptrIiEEEESI_NS0_13ScanTileStateIiLb1EEES9_NS1_10InputValueIiPiEEjiLb0EiEEvT0_T1_T2_iT3_T4_T5_E12temp_storage+16];
	add.s32 	%r727, %r724, %r723;
	setp.eq.s32 	%p106, %r9, 2;
	selp.b32 	%r728, %r727, %r723, %p106;
	add.s32 	%r729, %r727, %r725;
	setp.eq.s32 	%p107, %r9, 3;
	selp.b32 	%r730, %r729, %r728, %p107;
	add.s32 	%r731, %r729, %r726;
	setp.eq.s32 	%p108, %r9, 4;
	selp.b32 	%r732, %r731, %r730, %p108;
	ld.shared.v4.u32 	{%r733, %r734, %r735, %r736}, [_ZZN3cub18CUB_300001_SM_10006detail4scan16DeviceScanKernelINS2_10policy_hubIiiijN4cuda3std3__44plusIvEEE10Policy1000EN6thrust24THRUST_300001_SM_1000_NS6detail15normal_iteratorINSD_10device_ptrIiEEEESI_NS0_13ScanTileStateIiLb1EEES9_NS1_10InputValueIiPiEEjiLb0EiEEvT0_T1_T2_iT3_T4_T5_E12temp_storage+32];
	add.s32 	%r737, %r731, %r733;
	setp.eq.s32 	%p109, %r9, 5;
	selp.b32 	%r738, %r737, %r732, %p109;
	add.s32 	%r739, %r737, %r734;
	setp.eq.s32 	%p110, %r9, 6;
	selp.b32 	%r740, %r739, %r738, %p110;
	add.s32 	%r741, %r739, %r735;
	setp.eq.s32 	%p111, %r9, 7;
	selp.b32 	%r742, %r741, %r740, %p111;
	add.s32 	%r743, %r741, %r736;
	setp.eq.s32 	%p112, %r9, 8;
	selp.b32 	%r744, %r743, %r742, %p112;
	ld.shared.v4.u32 	{%r745, %r746, %r747, %r748}, [_ZZN3cub18CUB_300001_SM_10006detail4scan16DeviceScanKernelINS2_10policy_hubIiiijN4cuda3std3__44plusIvEEE10Policy1000EN6thrust24THRUST_300001_SM_1000_NS6detail15normal_iteratorINSD_10device_ptrIiEEEESI_NS0_13ScanTileStateIiLb1EEES9_NS1_10InputValueIiPiEEjiLb0EiEEvT0_T1_T2_iT3_T4_T5_E12temp_storage+48];
	add.s32 	%r749, %r743, %r745;
	setp.eq.s32 	%p113, %r9, 9;
	selp.b32 	%r750, %r749, %r744, %p113;
	add.s32 	%r751, %r749, %r746;
	setp.eq.s32 	%p114, %r9, 10;
	selp.b32 	%r752, %r751, %r750, %p114;
	add.s32 	%r753, %r751, %r747;
	setp.eq.s32 	%p115, %r9, 11;
	selp.b32 	%r754, %r753, %r752, %p115;
	add.s32 	%r40, %r753, %r748;
	setp.gt.u32 	%p116, %r7, 31;
	setp.lt.u32 	%p117, %r7, 32;
	setp.eq.s32 	%p118, %r639, 0;
	selp.b32 	%r755, 0, %r722, %p118;
	add.s32 	%r1011, %r754, %r755;
	selp.b32 	%r42, %r722, %r1011, %p117;
	@%p116 bra 	$L__BB64_27;
	setp.ne.s32 	%p119, %r7, 0;
	mul.wide.s32 	%rd44, %r998, 8;
	add.s64 	%rd6, %rd16, %rd44;
	@%p119 bra 	$L__BB64_14;
	st.shared.u32 	[_ZZN3cub18CUB_300001_SM_10006detail4scan16DeviceScanKernelINS2_10policy_hubIiiijN4cuda3std3__44plusIvEEE10Policy1000EN6thrust24THRUST_300001_SM_1000_NS6detail15normal_iteratorINSD_10device_ptrIiEEEESI_NS0_13ScanTileStateIiLb1EEES9_NS1_10InputValueIiPiEEjiLb0EiEEvT0_T1_T2_iT3_T4_T5_E12temp_storage+12], %r40;
	add.s64 	%rd45, %rd6, 256;
	mov.b32 	%r756, 100;
	// begin inline asm
	st.relaxed.gpu.v2.u32 [%rd45], {%r756, %r40};
	// end inline asm
$L__BB64_14:
	not.b32 	%r762, %r7;
	add.s32 	%r1006, %r998, %r762;
	mov.b32 	%r758, 830;
	// begin inline asm
	nanosleep.u32 %r758;
	// end inline asm
	mul.wide.s32 	%rd47, %r1006, 8;
	add.s64 	%rd48, %rd16, %rd47;
	add.s64 	%rd46, %rd48, 256;
	// begin inline asm
	ld.relaxed.gpu.v2.u32 {%r1008, %r1000}, [%rd46];
	// end inline asm
	mov.b32 	%r1001, 952;
$L__BB64_15:
	setp.eq.s32 	%p120, %r1008, 99;
	mov.b32 	%r763, -1;
	vote.sync.any.pred 	%p121, %p120, %r763;
	not.pred 	%p122, %p121;
	@%p122 bra 	$L__BB64_17;
	mul.lo.s32 	%r858, %r998, 16807;
	and.b32  	%r998, %r858, 2147483647;
	add.s32 	%r859, %r1001, 1;
	rem.u32 	%r855, %r998, %r859;
	// begin inline asm
	nanosleep.u32 %r855;
	// end inline asm
	shr.u32 	%r1001, %r1001, 1;
	// begin inline asm
	ld.relaxed.gpu.v2.u32 {%r1008, %r1000}, [%rd46];
	// end inline asm
	bra.uni 	$L__BB64_15;
$L__BB64_17:
	setp.eq.s32 	%p123, %r1008, 101;
	mov.b32 	%r790, -1;
	vote.sync.ballot.b32 	%r792, %p123, %r790;
	// begin inline asm
	mov.u32 %r765, %lanemask_ge;
	// end inline asm
	and.b32  	%r793, %r792, %r765;
	or.b32  	%r794, %r793, -2147483648;
	add.s32 	%r795, %r794, -1;
	not.b32 	%r796, %r794;
	and.b32  	%r797, %r796, %r795;
	popc.b32 	%r769, %r797;
	mov.b32 	%r768, 1;
	// begin inline asm
	shfl.sync.down.b32 %r766, %r1000, %r768, %r769, %r790;
	// end inline asm
	setp.lt.s32 	%p125, %r639, %r769;
	selp.b32 	%r798, %r766, 0, %p125;
	add.s32 	%r772, %r798, %r1000;
	mov.b32 	%r773, 2;
	// begin inline asm
	shfl.sync.down.b32 %r771, %r772, %r773, %r769, %r790;
	// end inline asm
	add.s32 	%r57, %r639, 2;
	setp.gt.s32 	%p126, %r57, %r769;
	selp.b32 	%r799, 0, %r771, %p126;
	add.s32 	%r777, %r772, %r799;
	mov.b32 	%r778, 4;
	// begin inline asm
	shfl.sync.down.b32 %r776, %r777, %r778, %r769, %r790;
	// end inline asm
	add.s32 	%r58, %r639, 4;
	setp.gt.s32 	%p127, %r58, %r769;
	selp.b32 	%r800, 0, %r776, %p127;
	add.s32 	%r782, %r777, %r800;
	mov.b32 	%r783, 8;
	// begin inline asm
	shfl.sync.down.b32 %r781, %r782, %r783, %r769, %r790;
	// end inline asm
	add.s32 	%r59, %r639, 8;
	setp.gt.s32 	%p128, %r59, %r769;
	selp.b32 	%r801, 0, %r781, %p128;
	add.s32 	%r787, %r782, %r801;
	mov.b32 	%r788, 16;
	// begin inline asm
	shfl.sync.down.b32 %r786, %r787, %r788, %r769, %r790;
	// end inline asm
	add.s32 	%r60, %r639, 16;
	setp.gt.s32 	%p129, %r60, %r769;
	selp.b32 	%r802, 0, %r786, %p129;
	add.s32 	%r1005, %r787, %r802;
	add.s64 	%rd8, %rd16, 256;
	mov.b32 	%r1002, 952;
$L__BB64_18:
	setp.ne.s32 	%p130, %r1008, 101;
	mov.b32 	%r803, -1;
	vote.sync.all.pred 	%p131, %p130, %r803;
	not.pred 	%p132, %p131;
	@%p132 bra 	$L__BB64_23;
	shr.u32 	%r1002, %r1002, 1;
	mul.wide.s32 	%rd51, %r1006, 8;
	add.s64 	%rd52, %rd8, %rd51;
	add.s64 	%rd50, %rd52, -256;
	// begin inline asm
	ld.relaxed.gpu.v2.u32 {%r1008, %r1009}, [%rd50];
	// end inline asm
	mov.u32 	%r1010, %r1002;
$L__BB64_20:
	setp.eq.s32 	%p136, %r1008, 99;
	mov.b32 	%r811, -1;
	vote.sync.any.pred 	%p137, %p136, %r811;
	not.pred 	%p138, %p137;
	@%p138 bra 	$L__BB64_22;
	mul.lo.s32 	%r853, %r998, 16807;
	and.b32  	%r998, %r853, 2147483647;
	add.s32 	%r854, %r1010, 1;
	rem.u32 	%r850, %r998, %r854;
	// begin inline asm
	nanosleep.u32 %r850;
	// end inline asm
	shr.u32 	%r1010, %r1010, 1;
	// begin inline asm
	ld.relaxed.gpu.v2.u32 {%r1008, %r1009}, [%rd50];
	// end inline asm
	bra.uni 	$L__BB64_20;
$L__BB64_22:
	setp.eq.s32 	%p139, %r1008, 101;
	mov.b32 	%r837, -1;
	vote.sync.ballot.b32 	%r838, %p139, %r837;
	and.b32  	%r839, %r838, %r765;
	or.b32  	%r840, %r839, -2147483648;
	add.s32 	%r841, %r840, -1;
	not.b32 	%r842, %r840;
	and.b32  	%r843, %r842, %r841;
	popc.b32 	%r816, %r843;
	mov.b32 	%r815, 1;
	// begin inline asm
	shfl.sync.down.b32 %r813, %r1009, %r815, %r816, %r837;
	// end inline asm
	setp.lt.s32 	%p141, %r639, %r816;
	selp.b32 	%r844, %r813, 0, %p141;
	add.s32 	%r819, %r844, %r1009;
	mov.b32 	%r820, 2;
	// begin inline asm
	shfl.sync.down.b32 %r818, %r819, %r820, %r816, %r837;
	// end inline asm
	setp.gt.s32 	%p142, %r57, %r816;
	selp.b32 	%r845, 0, %r818, %p142;
	add.s32 	%r824, %r819, %r845;
	mov.b32 	%r825, 4;
	// begin inline asm
	shfl.sync.down.b32 %r823, %r824, %r825, %r816, %r837;
	// end inline asm
	setp.gt.s32 	%p143, %r58, %r816;
	selp.b32 	%r846, 0, %r823, %p143;
	add.s32 	%r829, %r824, %r846;
	mov.b32 	%r830, 8;
	// begin inline asm
	shfl.sync.down.b32 %r828, %r829, %r830, %r816, %r837;
	// end inline asm
	setp.gt.s32 	%p144, %r59, %r816;
	selp.b32 	%r847, 0, %r828, %p144;
	add.s32 	%r834, %r829, %r847;
	mov.b32 	%r835, 16;
	// begin inline asm
	shfl.sync.down.b32 %r833, %r834, %r835, %r816, %r837;
	// end inline asm
	setp.gt.s32 	%p145, %r60, %r816;
	selp.b32 	%r848, 0, %r833, %p145;
	add.s32 	%r849, %r848, %r1005;
	add.s32 	%r1005, %r849, %r834;
	add.s32 	%r1006, %r1006, -32;
	bra.uni 	$L__BB64_18;
$L__BB64_23:
	@%p119 bra 	$L__BB64_25;
	add.s32 	%r806, %r1005, %r40;
	add.s64 	%rd49, %rd6, 256;
	mov.b32 	%r805, 101;
	// begin inline asm
	st.relaxed.gpu.v2.u32 [%rd49], {%r805, %r806};
	// end inline asm
	st.shared.u32 	[_ZZN3cub18CUB_300001_SM_10006detail4scan16DeviceScanKernelINS2_10policy_hubIiiijN4cuda3std3__44plusIvEEE10Policy1000EN6thrust24THRUST_300001_SM_1000_NS6detail15normal_iteratorINSD_10device_ptrIiEEEESI_NS0_13ScanTileStateIiLb1EEES9_NS1_10InputValueIiPiEEjiLb0EiEEvT0_T1_T2_iT3_T4_T5_E12temp_storage+4], %r1005;
	st.shared.u32 	[_ZZN3cub18CUB_300001_SM_10006detail4scan16DeviceScanKernelINS2_10policy_hubIiiijN4cuda3std3__44plusIvEEE10Policy1000EN6thrust24THRUST_300001_SM_1000_NS6detail15normal_iteratorINSD_10device_ptrIiEEEESI_NS0_13ScanTileStateIiLb1EEES9_NS1_10InputValueIiPiEEjiLb0EiEEvT0_T1_T2_iT3_T4_T5_E12temp_storage+8], %r806;
$L__BB64_25:
	setp.ne.s32 	%p134, %r639, 0;
	mov.u32 	%r1011, %r42;
	@%p134 bra 	$L__BB64_27;
	st.shared.u32 	[_ZZN3cub18CUB_300001_SM_10006detail4scan16DeviceScanKernelINS2_10policy_hubIiiijN4cuda3std3__44plusIvEEE10Policy1000EN6thrust24THRUST_300001_SM_1000_NS6detail15normal_iteratorINSD_10device_ptrIiEEEESI_NS0_13ScanTileStateIiLb1EEES9_NS1_10InputValueIiPiEEjiLb0EiEEvT0_T1_T2_iT3_T4_T5_E12temp_storage+76], %r1005;
	mov.u32 	%r1011, %r1005;
$L__BB64_27:
	bar.sync 	0;
	setp.eq.s32 	%p135, %r7, 0;
	ld.shared.u32 	%r807, [_ZZN3cub18CUB_300001_SM_10006detail4scan16DeviceScanKernelINS2_10policy_hubIiiijN4cuda3std3__44plusIvEEE10Policy1000EN6thrust24THRUST_300001_SM_1000_NS6detail15normal_iteratorINSD_10device_ptrIiEEEESI_NS0_13ScanTileStateIiLb1EEES9_NS1_10InputValueIiPiEEjiLb0EiEEvT0_T1_T2_iT3_T4_T5_E12temp_storage+76];
	selp.b32 	%r808, 0, %r807, %p135;
	add.s32 	%r1012, %r808, %r1011;
$L__BB64_28:
	add.s32 	%r952, %r1012, %r12;
	add.s32 	%r953, %r13, %r952;
	add.s32 	%r954, %r14, %r953;
	add.s32 	%r955, %r15, %r954;
	add.s32 	%r956, %r16, %r955;
	add.s32 	%r957, %r17, %r956;
	add.s32 	%r958, %r18, %r957;
	add.s32 	%r959, %r19, %r958;
	add.s32 	%r960, %r20, %r959;
	add.s32 	%r961, %r21, %r960;
	add.s32 	%r962, %r22, %r961;
	add.s32 	%r963, %r23, %r962;
	add.s32 	%r964, %r24, %r963;
	add.s32 	%r965, %r25, %r964;
	add.s32 	%r966, %r26, %r965;
	add.s32 	%r967, %r27, %r966;
	add.s32 	%r968, %r28, %r967;
	add.s32 	%r969, %r29, %r968;
	add.s32 	%r970, %r30, %r969;
	add.s32 	%r971, %r31, %r970;
	add.s32 	%r972, %r32, %r971;
	bar.sync 	0;
	st.shared.v2.u32 	[%r11], {%r1012, %r952};
	st.shared.v2.u32 	[%r11+8], {%r953, %r954};
	st.shared.v2.u32 	[%r11+16], {%r955, %r956};
	st.shared.v2.u32 	[%r11+24], {%r957, %r958};
	st.shared.v2.u32 	[%r11+32], {%r959, %r960};
	st.shared.v2.u32 	[%r11+40], {%r961, %r962};
	st.shared.v2.u32 	[%r11+48], {%r963, %r964};
	st.shared.v2.u32 	[%r11+56], {%r965, %r966};
	st.shared.v2.u32 	[%r11+64], {%r967, %r968};
	st.shared.v2.u32 	[%r11+72], {%r969, %r970};
	st.shared.v2.u32 	[%r11+80], {%r971, %r972};
	bar.warp.sync 	-1;
	ld.shared.u32 	%r973, [%r10];
	ld.shared.u32 	%r974, [%r10+128];
	ld.shared.u32 	%r975, [%r10+256];
	ld.shared.u32 	%r976, [%r10+384];
	ld.shared.u32 	%r977, [%r10+512];
	ld.shared.u32 	%r978, [%r10+640];
	ld.shared.u32 	%r979, [%r10+768];
	ld.shared.u32 	%r980, [%r10+896];
	ld.shared.u32 	%r981, [%r10+1024];
	ld.shared.u32 	%r982, [%r10+1152];
	ld.shared.u32 	%r983, [%r10+1280];
	ld.shared.u32 	%r984, [%r10+1408];
	ld.shared.u32 	%r985, [%r10+1536];
	ld.shared.u32 	%r986, [%r10+1664];
	ld.shared.u32 	%r987, [%r10+1792];
	ld.shared.u32 	%r988, [%r10+1920];
	ld.shared.u32 	%r989, [%r10+2048];
	ld.shared.u32 	%r990, [%r10+2176];
	ld.shared.u32 	%r991, [%r10+2304];
	ld.shared.u32 	%r992, [%r10+2432];
	ld.shared.u32 	%r993, [%r10+2560];
	ld.shared.u32 	%r994, [%r10+2688];
	add.s64 	%rd57, %rd4, %rd42;
	st.global.u32 	[%rd57], %r973;
	st.global.u32 	[%rd57+128], %r974;
	st.global.u32 	[%rd57+256], %r975;
	st.global.u32 	[%rd57+384], %r976;
	st.global.u32 	[%rd57+512], %r977;
	st.global.u32 	[%rd57+640], %r978;
	st.global.u32 	[%rd57+768], %r979;
	st.global.u32 	[%rd57+896], %r980;
	st.global.u32 	[%rd57+1024], %r981;
	st.global.u32 	[%rd57+1152], %r982;
	st.global.u32 	[%rd57+1280], %r983;
	st.global.u32 	[%rd57+1408], %r984;
	st.global.u32 	[%rd57+1536], %r985;
	st.global.u32 	[%rd57+1664], %r986;
	st.global.u32 	[%rd57+1792], %r987;
	st.global.u32 	[%rd57+1920], %r988;
	st.global.u32 	[%rd57+2048], %r989;
	st.global.u32 	[%rd57+2176], %r990;
	st.global.u32 	[%rd57+2304], %r991;
	st.global.u32 	[%rd57+2432], %r992;
	st.global.u32 	[%rd57+2560], %r993;
	st.global.u32 	[%rd57+2688], %r994;
	bra.uni 	$L__BB64_143;
$L__BB64_29:
	setp.eq.s32 	%p3, %r6, 0;
	@%p3 bra 	$L__BB64_143;
	mul.wide.u32 	%rd18, %r5, 4;
	add.s64 	%rd19, %rd3, %rd18;
	mov.u32 	%r85, %tid.x;
	ld.global.u32 	%r1034, [%rd19];
	and.b32  	%r242, %r85, 31;
	and.b32  	%r243, %r85, 992;
	mul.lo.s32 	%r244, %r243, 22;
	or.b32  	%r87, %r244, %r242;
	setp.ge.u32 	%p4, %r87, %r6;
	shl.b32 	%r245, %r87, 2;
	cvt.u64.u32 	%rd20, %r245;
	add.s64 	%rd10, %rd19, %rd20;
	mov.u32 	%r1013, %r1034;
	@%p4 bra 	$L__BB64_32;
	ld.global.u32 	%r1013, [%rd10];
$L__BB64_32:
	add.s32 	%r90, %r87, 32;
	setp.ge.u32 	%p5, %r90, %r6;
	mov.u32 	%r1014, %r1034;
	@%p5 bra 	$L__BB64_34;
	ld.global.u32 	%r1014, [%rd10+128];
$L__BB64_34:
	add.s32 	%r93, %r87, 64;
	setp.ge.u32 	%p6, %r93, %r6;
	mov.u32 	%r1015, %r1034;
	@%p6 bra 	$L__BB64_36;
	ld.global.u32 	%r1015, [%rd10+256];
$L__BB64_36:
	add.s32 	%r96, %r87, 96;
	setp.ge.u32 	%p7, %r96, %r6;
	mov.u32 	%r1016, %r1034;
	@%p7 bra 	$L__BB64_38;
	ld.global.u32 	%r1016, [%rd10+384];
$L__BB64_38:
	add.s32 	%r246, %r87, 128;
	setp.ge.u32 	%p8, %r246, %r6;
	mov.u32 	%r1017, %r1034;
	@%p8 bra 	$L__BB64_40;
	ld.global.u32 	%r1017, [%rd10+512];
$L__BB64_40:
	add.s32 	%r247, %r87, 160;
	setp.ge.u32 	%p9, %r247, %r6;
	mov.u32 	%r1018, %r1034;
	@%p9 bra 	$L__BB64_42;
	ld.global.u32 	%r1018, [%rd10+640];
$L__BB64_42:
	add.s32 	%r248, %r87, 192;
	setp.ge.u32 	%p10, %r248, %r6;
	mov.u32 	%r1019, %r1034;
	@%p10 bra 	$L__BB64_44;
	ld.global.u32 	%r1019, [%rd10+768];
$L__BB64_44:
	add.s32 	%r249, %r87, 224;
	setp.ge.u32 	%p11, %r249, %r6;
	mov.u32 	%r1020, %r1034;
	@%p11 bra 	$L__BB64_46;
	ld.global.u32 	%r1020, [%rd10+896];
$L__BB64_46:
	add.s32 	%r250, %r87, 256;
	setp.ge.u32 	%p12, %r250, %r6;
	mov.u32 	%r1021, %r1034;
	@%p12 bra 	$L__BB64_48;
	ld.global.u32 	%r1021, [%rd10+1024];
$L__BB64_48:
	add.s32 	%r251, %r87, 288;
	setp.ge.u32 	%p13, %r251, %r6;
	mov.u32 	%r1022, %r1034;
	@%p13 bra 	$L__BB64_50;
	ld.global.u32 	%r1022, [%rd10+1152];
$L__BB64_50:
	add.s32 	%r111, %r87, 320;
	setp.ge.u32 	%p14, %r111, %r6;
	mov.u32 	%r1023, %r1034;
	@%p14 bra 	$L__BB64_52;
	ld.global.u32 	%r1023, [%rd10+1280];
$L__BB64_52:
	add.s32 	%r114, %r87, 352;
	setp.ge.u32 	%p15, %r114, %r6;
	mov.u32 	%r1024, %r1034;
	@%p15 bra 	$L__BB64_54;
	ld.global.u32 	%r1024, [%rd10+1408];
$L__BB64_54:
	add.s32 	%r117, %r87, 384;
	setp.ge.u32 	%p16, %r117, %r6;
	mov.u32 	%r1025, %r1034;
	@%p16 bra 	$L__BB64_56;
	ld.global.u32 	%r1025, [%rd10+1536];
$L__BB64_56:
	add.s32 	%r120, %r87, 416;
	setp.ge.u32 	%p17, %r120, %r6;
	mov.u32 	%r1026, %r1034;
	@%p17 bra 	$L__BB64_58;
	ld.global.u32 	%r1026, [%rd10+1664];
$L__BB64_58:
	add.s32 	%r252, %r87, 448;
	setp.ge.u32 	%p18, %r252, %r6;
	mov.u32 	%r1027, %r1034;
	@%p18 bra 	$L__BB64_60;
	ld.global.u32 	%r1027, [%rd10+1792];
$L__BB64_60:
	add.s32 	%r253, %r87, 480;
	setp.ge.u32 	%p19, %r253, %r6;
	mov.u32 	%r1028, %r1034;
	@%p19 bra 	$L__BB64_62;
	ld.global.u32 	%r1028, [%rd10+1920];
$L__BB64_62:
	add.s32 	%r254, %r87, 512;
	setp.ge.u32 	%p20, %r254, %r6;
	mov.u32 	%r1029, %r1034;
	@%p20 bra 	$L__BB64_64;
	ld.global.u32 	%r1029, [%rd10+2048];
$L__BB64_64:
	add.s32 	%r129, %r87, 544;
	setp.ge.u32 	%p21, %r129, %r6;
	mov.u32 	%r1030, %r1034;
	@%p21 bra 	$L__BB64_66;
	ld.global.u32 	%r1030, [%rd10+2176];
$L__BB64_66:
	add.s32 	%r132, %r87, 576;
	setp.ge.u32 	%p22, %r132, %r6;
	mov.u32 	%r1031, %r1034;
	@%p22 bra 	$L__BB64_68;
	ld.global.u32 	%r1031, [%rd10+2304];
$L__BB64_68:
	add.s32 	%r255, %r87, 608;
	setp.ge.u32 	%p23, %r255, %r6;
	mov.u32 	%r1032, %r1034;
	@%p23 bra 	$L__BB64_70;
	ld.global.u32 	%r1032, [%rd10+2432];
$L__BB64_70:
	add.s32 	%r256, %r87, 640;
	setp.ge.u32 	%p24, %r256, %r6;
	mov.u32 	%r1033, %r1034;
	@%p24 bra 	$L__BB64_72;
	ld.global.u32 	%r1033, [%rd10+2560];
$L__BB64_72:
	add.s32 	%r139, %r87, 672;
	setp.ge.u32 	%p25, %r139, %r6;
	@%p25 bra 	$L__BB64_74;
	ld.global.u32 	%r1034, [%rd10+2688];
$L__BB64_74:
	// begin inline asm
	mov.u32 %r257, %laneid;
	// end inline asm
	shr.u32 	%r143, %r85, 5;
	mad.lo.s32 	%r258, %r143, 704, %r257;
	shl.b32 	%r259, %r258, 2;
	mov.u32 	%r260, _ZZN3cub18CUB_300001_SM_10006detail4scan16DeviceScanKernelINS2_10policy_hubIiiijN4cuda3std3__44plusIvEEE10Policy1000EN6thrust24THRUST_300001_SM_1000_NS6detail15normal_iteratorINSD_10device_ptrIiEEEESI_NS0_13ScanTileStateIiLb1EEES9_NS1_10InputValueIiPiEEjiLb0EiEEvT0_T1_T2_iT3_T4_T5_E12temp_storage;
	add.s32 	%r144, %r260, %r259;
	st.shared.u32 	[%r144], %r1013;
	st.shared.u32 	[%r144+128], %r1014;
	st.shared.u32 	[%r144+256], %r1015;
	st.shared.u32 	[%r144+384], %r1016;
	st.shared.u32 	[%r144+512], %r1017;
	st.shared.u32 	[%r144+640], %r1018;
	st.shared.u32 	[%r144+768], %r1019;
	st.shared.u32 	[%r144+896], %r1020;
	st.shared.u32 	[%r144+1024], %r1021;
	st.shared.u32 	[%r144+1152], %r1022;
	st.shared.u32 	[%r144+1280], %r1023;
	st.shared.u32 	[%r144+1408], %r1024;
	st.shared.u32 	[%r144+1536], %r1025;
	st.shared.u32 	[%r144+1664], %r1026;
	st.shared.u32 	[%r144+1792], %r1027;
	st.shared.u32 	[%r144+1920], %r1028;
	st.shared.u32 	[%r144+2048], %r1029;
	st.shared.u32 	[%r144+2176], %r1030;
	st.shared.u32 	[%r144+2304], %r1031;
	st.shared.u32 	[%r144+2432], %r1032;
	st.shared.u32 	[%r144+2560], %r1033;
	st.shared.u32 	[%r144+2688], %r1034;
	bar.warp.sync 	-1;
	mad.lo.s32 	%r145, %r257, 84, %r144;
	ld.shared.v2.u32 	{%r146, %r147}, [%r145];
	ld.shared.v2.u32 	{%r148, %r149}, [%r145+8];
	ld.shared.v2.u32 	{%r150, %r151}, [%r145+16];
	ld.shared.v2.u32 	{%r152, %r153}, [%r145+24];
	ld.shared.v2.u32 	{%r154, %r155}, [%r145+32];
	ld.shared.v2.u32 	{%r156, %r157}, [%r145+40];
	ld.shared.v2.u32 	{%r158, %r159}, [%r145+48];
	ld.shared.v2.u32 	{%r160, %r161}, [%r145+56];
	ld.shared.v2.u32 	{%r162, %r163}, [%r145+64];
	ld.shared.v2.u32 	{%r164, %r165}, [%r145+72];
	ld.shared.v2.u32 	{%r166, %r167}, [%r145+80];
	bar.sync 	0;
	setp.ne.s32 	%p26, %r998, 0;
	@%p26 bra 	$L__BB64_78;
	add.s32 	%r490, %r147, %r146;
	add.s32 	%r491, %r148, %r490;
	add.s32 	%r492, %r149, %r491;
	add.s32 	%r493, %r150, %r492;
	add.s32 	%r494, %r151, %r493;
	add.s32 	%r495, %r152, %r494;
	add.s32 	%r496, %r153, %r495;
	add.s32 	%r497, %r154, %r496;
	add.s32 	%r498, %r155, %r497;
	add.s32 	%r499, %r156, %r498;
	add.s32 	%r500, %r157, %r499;
	add.s32 	%r501, %r158, %r500;
	add.s32 	%r502, %r159, %r501;
	add.s32 	%r503, %r160, %r502;
	add.s32 	%r504, %r161, %r503;
	add.s32 	%r505, %r162, %r504;
	add.s32 	%r506, %r163, %r505;
	add.s32 	%r507, %r164, %r506;
	add.s32 	%r508, %r165, %r507;
	add.s32 	%r509, %r166, %r508;
	add.s32 	%r464, %r167, %r509;
	mov.b32 	%r462, 1;
	mov.b32 	%r487, 0;
	mov.b32 	%r489, -1;
	// begin inline asm
	{  .reg .s32 r0;  .reg .pred p;  shfl.sync.up.b32 r0|p, %r464, %r462, %r487, %r489;  @p add.s32 r0, r0, %r464;  mov.s32 %r460, r0;}
	// end inline asm
	mov.b32 	%r468, 2;
	// begin inline asm
	{  .reg .s32 r0;  .reg .pred p;  shfl.sync.up.b32 r0|p, %r460, %r468, %r487, %r489;  @p add.s32 r0, r0, %r460;  mov.s32 %r466, r0;}
	// end inline asm
	mov.b32 	%r474, 4;
	// begin inline asm
	{  .reg .s32 r0;  .reg .pred p;  shfl.sync.up.b32 r0|p, %r466, %r474, %r487, %r489;  @p add.s32 r0, r0, %r466;  mov.s32 %r472, r0;}
	// end inline asm
	mov.b32 	%r480, 8;
	// begin inline asm
	{  .reg .s32 r0;  .reg .pred p;  shfl.sync.up.b32 r0|p, %r472, %r480, %r487, %r489;  @p add.s32 r0, r0, %r472;  mov.s32 %r478, r0;}
	// end inline asm
	mov.b32 	%r486, 16;
	// begin inline asm
	{  .reg .s32 r0;  .reg .pred p;  shfl.sync.up.b32 r0|p, %r478, %r486, %r487, %r489;  @p add.s32 r0, r0, %r478;  mov.s32 %r484, r0;}
	// end inline asm
	setp.ne.s32 	%p68, %r257, 31;
	@%p68 bra 	$L__BB64_77;
	shl.b32 	%r510, %r143, 2;
	mov.u32 	%r511, _ZZN3cub18CUB_300001_SM_10006detail4scan16DeviceScanKernelINS2_10policy_hubIiiijN4cuda3std3__44plusIvEEE10Policy1000EN6thrust24THRUST_300001_SM_1000_NS6detail15normal_iteratorINSD_10device_ptrIiEEEESI_NS0_13ScanTileStateIiLb1EEES9_NS1_10InputValueIiPiEEjiLb0EiEEvT0_T1_T2_iT3_T4_T5_E12temp_storage;
	add.s32 	%r512, %r511, %r510;
	st.shared.u32 	[%r512+16], %r484;
$L__BB64_77:
	bar.sync 	0;
	ld.shared.v4.u32 	{%r513, %r514, %r515, %r516}, [_ZZN3cub18CUB_300001_SM_10006detail4scan16DeviceScanKernelINS2_10policy_hubIiiijN4cuda3std3__44plusIvEEE10Policy1000EN6thrust24THRUST_300001_SM_1000_NS6detail15normal_iteratorINSD_10device_ptrIiEEEESI_NS0_13ScanTileStateIiLb1EEES9_NS1_10InputValueIiPiEEjiLb0EiEEvT0_T1_T2_iT3_T4_T5_E12temp_storage+16];
	add.s32 	%r517, %r514, %r513;
	setp.eq.s32 	%p69, %r143, 2;
	selp.b32 	%r518, %r517, %r513, %p69;
	add.s32 	%r519, %r517, %r515;
	setp.eq.s32 	%p70, %r143, 3;
	selp.b32 	%r520, %r519, %r518, %p70;
	add.s32 	%r521, %r519, %r516;
	setp.eq.s32 	%p71, %r143, 4;
	selp.b32 	%r522, %r521, %r520, %p71;
	ld.shared.v4.u32 	{%r523, %r524, %r525, %r526}, [_ZZN3cub18CUB_300001_SM_10006detail4scan16DeviceScanKernelINS2_10policy_hubIiiijN4cuda3std3__44plusIvEEE10Policy1000EN6thrust24THRUST_300001_SM_1000_NS6detail15normal_iteratorINSD_10device_ptrIiEEEESI_NS0_13ScanTileStateIiLb1EEES9_NS1_10InputValueIiPiEEjiLb0EiEEvT0_T1_T2_iT3_T4_T5_E12temp_storage+32];
	add.s32 	%r527, %r521, %r523;
	setp.eq.s32 	%p72, %r143, 5;
	selp.b32 	%r528, %r527, %r522, %p72;
	add.s32 	%r529, %r527, %r524;
	setp.eq.s32 	%p73, %r143, 6;
	selp.b32 	%r530, %r529, %r528, %p73;
	add.s32 	%r531, %r529, %r525;
	setp.eq.s32 	%p74, %r143, 7;
	selp.b32 	%r532, %r531, %r530, %p74;
	add.s32 	%r533, %r531, %r526;
	setp.eq.s32 	%p75, %r143, 8;
	selp.b32 	%r534, %r533, %r532, %p75;
	.pragma "used_bytes_mask 4095";
	ld.shared.v4.u32 	{%r535, %r536, %r537, %r538}, [_ZZN3cub18CUB_300001_SM_10006detail4scan16DeviceScanKernelINS2_10policy_hubIiiijN4cuda3std3__44plusIvEEE10Policy1000EN6thrust24THRUST_300001_SM_1000_NS6detail15normal_iteratorINSD_10device_ptrIiEEEESI_NS0_13ScanTileStateIiLb1EEES9_NS1_10InputValueIiPiEEjiLb0EiEEvT0_T1_T2_iT3_T4_T5_E12temp_storage+48];
	add.s32 	%r539, %r533, %r535;
	setp.eq.s32 	%p76, %r143, 9;
	selp.b32 	%r540, %r539, %r534, %p76;
	add.s32 	%r541, %r539, %r536;
	setp.eq.s32 	%p77, %r143, 10;
	selp.b32 	%r542, %r541, %r540, %p77;
	add.s32 	%r543, %r541, %r537;
	setp.eq.s32 	%p78, %r143, 11;
	selp.b32 	%r544, %r543, %r542, %p78;
	setp.lt.u32 	%p79, %r85, 32;
	selp.b32 	%r545, 0, %r544, %p79;
	setp.eq.s32 	%p80, %r257, 0;
	sub.s32 	%r546, %r484, %r464;
	selp.b32 	%r547, 0, %r546, %p80;
	add.s32 	%r548, %r547, %r997;
	add.s32 	%r1049, %r548, %r545;
	bra.uni 	$L__BB64_97;
$L__BB64_78:
	add.s32 	%r291, %r147, %r146;
	add.s32 	%r292, %r148, %r291;
	add.s32 	%r293, %r149, %r292;
	add.s32 	%r294, %r150, %r293;
	add.s32 	%r295, %r151, %r294;
	add.s32 	%r296, %r152, %r295;
	add.s32 	%r297, %r153, %r296;
	add.s32 	%r298, %r154, %r297;
	add.s32 	%r299, %r155, %r298;
	add.s32 	%r300, %r156, %r299;
	add.s32 	%r301, %r157, %r300;
	add.s32 	%r302, %r158, %r301;
	add.s32 	%r303, %r159, %r302;
	add.s32 	%r304, %r160, %r303;
	add.s32 	%r305, %r161, %r304;
	add.s32 	%r306, %r162, %r305;
	add.s32 	%r307, %r163, %r306;
	add.s32 	%r308, %r164, %r307;
	add.s32 	%r309, %r165, %r308;
	add.s32 	%r310, %r166, %r309;
	add.s32 	%r265, %r167, %r310;
	mov.b32 	%r263, 1;
	mov.b32 	%r288, 0;
	mov.b32 	%r290, -1;
	// begin inline asm
	{  .reg .s32 r0;  .reg .pred p;  shfl.sync.up.b32 r0|p, %r265, %r263, %r288, %r290;  @p add.s32 r0, r0, %r265;  mov.s32 %r261, r0;}
	// end inline asm
	mov.b32 	%r269, 2;
	// begin inline asm
	{  .reg .s32 r0;  .reg .pred p;  shfl.sync.up.b32 r0|p, %r261, %r269, %r288, %r290;  @p add.s32 r0, r0, %r261;  mov.s32 %r267, r0;}
	// end inline asm
	mov.b32 	%r275, 4;
	// begin inline asm
	{  .reg .s32 r0;  .reg .pred p;  shfl.sync.up.b32 r0|p, %r267, %r275, %r288, %r290;  @p add.s32 r0, r0, %r267;  mov.s32 %r273, r0;}
	// end inline asm
	mov.b32 	%r281, 8;
	// begin inline asm
	{  .reg .s32 r0;  .reg .pred p;  shfl.sync.up.b32 r0|p, %r273, %r281, %r288, %r290;  @p add.s32 r0, r0, %r273;  mov.s32 %r279, r0;}
	// end inline asm
	mov.b32 	%r287, 16;
	// begin inline asm
	{  .reg .s32 r0;  .reg .pred p;  shfl.sync.up.b32 r0|p, %r279, %r287, %r288, %r290;  @p add.s32 r0, r0, %r279;  mov.s32 %r285, r0;}
	// end inline asm
	setp.ne.s32 	%p27, %r257, 31;
	@%p27 bra 	$L__BB64_80;
	shl.b32 	%r311, %r143, 2;
	mov.u32 	%r312, _ZZN3cub18CUB_300001_SM_10006detail4scan16DeviceScanKernelINS2_10policy_hubIiiijN4cuda3std3__44plusIvEEE10Policy1000EN6thrust24THRUST_300001_SM_1000_NS6detail15normal_iteratorINSD_10device_ptrIiEEEESI_NS0_13ScanTileStateIiLb1EEES9_NS1_10InputValueIiPiEEjiLb0EiEEvT0_T1_T2_iT3_T4_T5_E12temp_storage;
	add.s32 	%r313, %r312, %r311;
	st.shared.u32 	[%r313+16], %r285;
$L__BB64_80:
	sub.s32 	%r314, %r285, %r265;
	bar.sync 	0;
	ld.shared.v4.u32 	{%r315, %r316, %r317, %r318}, [_ZZN3cub18CUB_300001_SM_10006detail4scan16DeviceScanKernelINS2_10policy_hubIiiijN4cuda3std3__44plusIvEEE10Policy1000EN6thrust24THRUST_300001_SM_1000_NS6detail15normal_iteratorINSD_10device_ptrIiEEEESI_NS0_13ScanTileStateIiLb1EEES9_NS1_10InputValueIiPiEEjiLb0EiEEvT0_T1_T2_iT3_T4_T5_E12temp_storage+16];
	add.s32 	%r319, %r316, %r315;
	setp.eq.s32 	%p28, %r143, 2;
	selp.b32 	%r320, %r319, %r315, %p28;
	add.s32 	%r321, %r319, %r317;
	setp.eq.s32 	%p29, %r143, 3;
	selp.b32 	%r322, %r321, %r320, %p29;
	add.s32 	%r323, %r321, %r318;
	setp.eq.s32 	%p30, %r143, 4;
	selp.b32 	%r324, %r323, %r322, %p30;
	ld.shared.v4.u32 	{%r325, %r326, %r327, %r328}, [_ZZN3cub18CUB_300001_SM_10006detail4scan16DeviceScanKernelINS2_10policy_hubIiiijN4cuda3std3__44plusIvEEE10Policy1000EN6thrust24THRUST_300001_SM_1000_NS6detail15normal_iteratorINSD_10device_ptrIiEEEESI_NS0_13ScanTileStateIiLb1EEES9_NS1_10InputValueIiPiEEjiLb0EiEEvT0_T1_T2_iT3_T4_T5_E12temp_storage+32];
	add.s32 	%r329, %r323, %r325;
	setp.eq.s32 	%p31, %r143, 5;
	selp.b32 	%r330, %r329, %r324, %p31;
	add.s32 	%r331, %r329, %r326;
	setp.eq.s32 	%p32, %r143, 6;
	selp.b32 	%r332, %r331, %r330, %p32;
	add.s32 	%r333, %r331, %r327;
	setp.eq.s32 	%p33, %r143, 7;
	selp.b32 	%r334, %r333, %r332, %p33;
	add.s32 	%r335, %r333, %r328;
	setp.eq.s32 	%p34, %r143, 8;
	selp.b32 	%r336, %r335, %r334, %p34;
	ld.shared.v4.u32 	{%r337, %r338, %r339, %r340}, [_ZZN3cub18CUB_300001_SM_10006detail4scan16DeviceScanKernelINS2_10policy_hubIiiijN4cuda3std3__44plusIvEEE10Policy1000EN6thrust24THRUST_300001_SM_1000_NS6detail15normal_iteratorINSD_10device_ptrIiEEEESI_NS0_13ScanTileStateIiLb1EEES9_NS1_10InputValueIiPiEEjiLb0EiEEvT0_T1_T2_iT3_T4_T5_E12temp_storage+48];
	add.s32 	%r341, %r335, %r337;
	setp.eq.s32 	%p35, %r143, 9;
	selp.b32 	%r342, %r341, %r336, %p35;
	add.s32 	%r343, %r341, %r338;
	setp.eq.s32 	%p36, %r143, 10;
	selp.b32 	%r344, %r343, %r342, %p36;
	add.s32 	%r345, %r343, %r339;
	setp.eq.s32 	%p37, %r143, 11;
	selp.b32 	%r346, %r345, %r344, %p37;
	add.s32 	%r173, %r345, %r340;
	setp.gt.u32 	%p38, %r85, 31;
	setp.lt.u32 	%p39, %r85, 32;
	setp.eq.s32 	%p40, %r257, 0;
	selp.b32 	%r347, 0, %r314, %p40;
	add.s32 	%r1048, %r346, %r347;
	selp.b32 	%r175, %r314, %r1048, %p39;
	@%p38 bra 	$L__BB64_96;
	setp.ne.s32 	%p41, %r85, 0;
	mul.wide.s32 	%rd21, %r998, 8;
	add.s64 	%rd11, %rd16, %rd21;
	@%p41 bra 	$L__BB64_83;
	st.shared.u32 	[_ZZN3cub18CUB_300001_SM_10006detail4scan16DeviceScanKernelINS2_10policy_hubIiiijN4cuda3std3__44plusIvEEE10Policy1000EN6thrust24THRUST_300001_SM_1000_NS6detail15normal_iteratorINSD_10device_ptrIiEEEESI_NS0_13ScanTileStateIiLb1EEES9_NS1_10InputValueIiPiEEjiLb0EiEEvT0_T1_T2_iT3_T4_T5_E12temp_storage+12], %r173;
	add.s64 	%rd22, %rd11, 256;
	mov.b32 	%r348, 100;
	// begin inline asm
	st.relaxed.gpu.v2.u32 [%rd22], {%r348, %r173};
	// end inline asm
$L__BB64_83:
	not.b32 	%r354, %r85;
	add.s32 	%r1043, %r998, %r354;
	mov.b32 	%r350, 830;
	// begin inline asm
	nanosleep.u32 %r350;
	// end inline asm
	mul.wide.s32 	%rd24, %r1043, 8;
	add.s64 	%rd25, %rd16, %rd24;
	add.s64 	%rd23, %rd25, 256;
	// begin inline asm
	ld.relaxed.gpu.v2.u32 {%r1045, %r1037}, [%rd23];
	// end inline asm
	mov.b32 	%r1038, 952;
$L__BB64_84:
	setp.eq.s32 	%p42, %r1045, 99;
	mov.b32 	%r355, -1;
	vote.sync.any.pred 	%p43, %p42, %r355;
	not.pred 	%p44, %p43;
	@%p44 bra 	$L__BB64_86;
	mul.lo.s32 	%r458, %r998, 16807;
	and.b32  	%r998, %r458, 2147483647;
	add.s32 	%r459, %r1038, 1;
	rem.u32 	%r455, %r998, %r459;
	// begin inline asm
	nanosleep.u32 %r455;
	// end inline asm
	shr.u32 	%r1038, %r1038, 1;
	// begin inline asm
	ld.relaxed.gpu.v2.u32 {%r1045, %r1037}, [%rd23];
	// end inline asm
	bra.uni 	$L__BB64_84;
$L__BB64_86:
	setp.eq.s32 	%p45, %r1045, 101;
	mov.b32 	%r382, -1;
	vote.sync.ballot.b32 	%r384, %p45, %r382;
	// begin inline asm
	mov.u32 %r357, %lanemask_ge;
	// end inline asm
	and.b32  	%r385, %r384, %r357;
	or.b32  	%r386, %r385, -2147483648;
	add.s32 	%r387, %r386, -1;
	not.b32 	%r388, %r386;
	and.b32  	%r389, %r388, %r387;
	popc.b32 	%r361, %r389;
	mov.b32 	%r360, 1;
	// begin inline asm
	shfl.sync.down.b32 %r358, %r1037, %r360, %r361, %r382;
	// end inline asm
	setp.lt.s32 	%p47, %r257, %r361;
	selp.b32 	%r390, %r358, 0, %p47;
	add.s32 	%r364, %r390, %r1037;
	mov.b32 	%r365, 2;
	// begin inline asm
	shfl.sync.down.b32 %r363, %r364, %r365, %r361, %r382;
	// end inline asm
	add.s32 	%r391, %r257, 2;
	setp.gt.s32 	%p48, %r391, %r361;
	selp.b32 	%r392, 0, %r363, %p48;
	add.s32 	%r369, %r364, %r392;
	mov.b32 	%r370, 4;
	// begin inline asm
	shfl.sync.down.b32 %r368, %r369, %r370, %r361, %r382;
	// end inline asm
	add.s32 	%r393, %r257, 4;
	setp.gt.s32 	%p49, %r393, %r361;
	selp.b32 	%r394, 0, %r368, %p49;
	add.s32 	%r374, %r369, %r394;
	mov.b32 	%r375, 8;
	// begin inline asm
	shfl.sync.down.b32 %r373, %r374, %r375, %r361, %r382;
	// end inline asm
	add.s32 	%r395, %r257, 8;
	setp.gt.s32 	%p50, %r395, %r361;
	selp.b32 	%r396, 0, %r373, %p50;
	add.s32 	%r379, %r374, %r396;
	mov.b32 	%r380, 16;
	// begin inline asm
	shfl.sync.down.b32 %r378, %r379, %r380, %r361, %r382;
	// end inline asm
	add.s32 	%r397, %r257, 16;
	setp.gt.s32 	%p51, %r397, %r361;
	selp.b32 	%r398, 0, %r378, %p51;
	add.s32 	%r1041, %r379, %r398;
	add.s64 	%rd12, %rd16, 256;
	mov.b32 	%r1039, 952;
$L__BB64_87:
	setp.ne.s32 	%p52, %r1045, 101;
	mov.b32 	%r399, -1;
	vote.sync.all.pred 	%p53, %p52, %r399;
	not.pred 	%p54, %p53;
	@%p54 bra 	$L__BB64_92;
	shr.u32 	%r1039, %r1039, 1;
	mul.wide.s32 	%rd28, %r1043, 8;
	add.s64 	%rd29, %rd12, %rd28;
	add.s64 	%rd27, %rd29, -256;
	// begin inline asm
	ld.relaxed.gpu.v2.u32 {%r1045, %r1046}, [%rd27];
	// end inline asm
	mov.u32 	%r1047, %r1039;
$L__BB64_89:
	setp.eq.s32 	%p58, %r1045, 99;
	mov.b32 	%r407, -1;
	vote.sync.any.pred 	%p59, %p58, %r407;
	not.pred 	%p60, %p59;
	@%p60 bra 	$L__BB64_91;
	mul.lo.s32 	%r453, %r998, 16807;
	and.b32  	%r998, %r453, 2147483647;
	add.s32 	%r454, %r1047, 1;
	rem.u32 	%r450, %r998, %r454;
	// begin inline asm
	nanosleep.u32 %r450;
	// end inline asm
	shr.u32 	%r1047, %r1047, 1;
	// begin inline asm
	ld.relaxed.gpu.v2.u32 {%r1045, %r1046}, [%rd27];
	// end inline asm
	bra.uni 	$L__BB64_89;
$L__BB64_91:
	setp.eq.s32 	%p61, %r1045, 101;
	mov.b32 	%r433, -1;
	vote.sync.ballot.b32 	%r434, %p61, %r433;
	and.b32  	%r435, %r434, %r357;
	or.b32  	%r436, %r435, -2147483648;
	add.s32 	%r437, %r436, -1;
	not.b32 	%r438, %r436;
	and.b32  	%r439, %r438, %r437;
	popc.b32 	%r412, %r439;
	mov.b32 	%r411, 1;
	// begin inline asm
	shfl.sync.down.b32 %r409, %r1046, %r411, %r412, %r433;
	// end inline asm
	setp.lt.s32 	%p63, %r257, %r412;
	selp.b32 	%r440, %r409, 0, %p63;
	add.s32 	%r415, %r440, %r1046;
	mov.b32 	%r416, 2;
	// begin inline asm
	shfl.sync.down.b32 %r414, %r415, %r416, %r412, %r433;
	// end inline asm
	add.s32 	%r441, %r257, 2;
	setp.gt.s32 	%p64, %r441, %r412;
	selp.b32 	%r442, 0, %r414, %p64;
	add.s32 	%r420, %r415, %r442;
	mov.b32 	%r421, 4;
	// begin inline asm
	shfl.sync.down.b32 %r419, %r420, %r421, %r412, %r433;
	// end inline asm
	add.s32 	%r443, %r257, 4;
	setp.gt.s32 	%p65, %r443, %r412;
	selp.b32 	%r444, 0, %r419, %p65;
	add.s32 	%r425, %r420, %r444;
	mov.b32 	%r426, 8;
	// begin inline asm
	shfl.sync.down.b32 %r424, %r425, %r426, %r412, %r433;
	// end inline asm
	add.s32 	%r445, %r257, 8;
	setp.gt.s32 	%p66, %r445, %r412;
	selp.b32 	%r446, 0, %r424, %p66;
	add.s32 	%r430, %r425, %r446;
	mov.b32 	%r431, 16;
	// begin inline asm
	shfl.sync.down.b32 %r429, %r430, %r431, %r412, %r433;
	// end inline asm
	add.s32 	%r447, %r257, 16;
	setp.gt.s32 	%p67, %r447, %r412;
	selp.b32 	%r448, 0, %r429, %p67;
	add.s32 	%r449, %r448, %r1041;
	add.s32 	%r1041, %r449, %r430;
	add.s32 	%r1043, %r1043, -32;
	bra.uni 	$L__BB64_87;
$L__BB64_92:
	@%p41 bra 	$L__BB64_94;
	add.s32 	%r402, %r1041, %r173;
	add.s64 	%rd26, %rd11, 256;
	mov.b32 	%r401, 101;
	// begin inline asm
	st.relaxed.gpu.v2.u32 [%rd26], {%r401, %r402};
	// end inline asm
	st.shared.u32 	[_ZZN3cub18CUB_300001_SM_10006detail4scan16DeviceScanKernelINS2_10policy_hubIiiijN4cuda3std3__44plusIvEEE10Policy1000EN6thrust24THRUST_300001_SM_1000_NS6detail15normal_iteratorINSD_10device_ptrIiEEEESI_NS0_13ScanTileStateIiLb1EEES9_NS1_10InputValueIiPiEEjiLb0EiEEvT0_T1_T2_iT3_T4_T5_E12temp_storage+4], %r1041;
	st.shared.u32 	[_ZZN3cub18CUB_300001_SM_10006detail4scan16DeviceScanKernelINS2_10policy_hubIiiijN4cuda3std3__44plusIvEEE10Policy1000EN6thrust24THRUST_300001_SM_1000_NS6detail15normal_iteratorINSD_10device_ptrIiEEEESI_NS0_13ScanTileStateIiLb1EEES9_NS1_10InputValueIiPiEEjiLb0EiEEvT0_T1_T2_iT3_T4_T5_E12temp_storage+8], %r402;
$L__BB64_94:
	setp.ne.s32 	%p56, %r257, 0;
	mov.u32 	%r1048, %r175;
	@%p56 bra 	$L__BB64_96;
	st.shared.u32 	[_ZZN3cub18CUB_300001_SM_10006detail4scan16DeviceScanKernelINS2_10policy_hubIiiijN4cuda3std3__44plusIvEEE10Policy1000EN6thrust24THRUST_300001_SM_1000_NS6detail15normal_iteratorINSD_10device_ptrIiEEEESI_NS0_13ScanTileStateIiLb1EEES9_NS1_10InputValueIiPiEEjiLb0EiEEvT0_T1_T2_iT3_T4_T5_E12temp_storage+76], %r1041;
	mov.u32 	%r1048, %r1041;
$L__BB64_96:
	bar.sync 	0;
	setp.eq.s32 	%p57, %r85, 0;
	ld.shared.u32 	%r403, [_ZZN3cub18CUB_300001_SM_10006detail4scan16DeviceScanKernelINS2_10policy_hubIiiijN4cuda3std3__44plusIvEEE10Policy1000EN6thrust24THRUST_300001_SM_1000_NS6detail15normal_iteratorINSD_10device_ptrIiEEEESI_NS0_13ScanTileStateIiLb1EEES9_NS1_10InputValueIiPiEEjiLb0EiEEvT0_T1_T2_iT3_T4_T5_E12temp_storage+76];
	selp.b32 	%r404, 0, %r403, %p57;
	add.s32 	%r1049, %r404, %r1048;
$L__BB64_97:
	add.s32 	%r549, %r1049, %r146;
	add.s32 	%r550, %r147, %r549;
	add.s32 	%r551, %r148, %r550;
	add.s32 	%r552, %r149, %r551;
	add.s32 	%r553, %r150, %r552;
	add.s32 	%r554, %r151, %r553;
	add.s32 	%r555, %r152, %r554;
	add.s32 	%r556, %r153, %r555;
	add.s32 	%r557, %r154, %r556;
	add.s32 	%r558, %r155, %r557;
	add.s32 	%r559, %r156, %r558;
	add.s32 	%r560, %r157, %r559;
	add.s32 	%r561, %r158, %r560;
	add.s32 	%r562, %r159, %r561;
	add.s32 	%r563, %r160, %r562;
	add.s32 	%r564, %r161, %r563;
	add.s32 	%r565, %r162, %r564;
	add.s32 	%r566, %r163, %r565;
	add.s32 	%r567, %r164, %r566;
	add.s32 	%r568, %r165, %r567;
	add.s32 	%r569, %r166, %r568;
	bar.sync 	0;
	st.shared.v2.u32 	[%r145], {%r1049, %r549};
	st.shared.v2.u32 	[%r145+8], {%r550, %r551};
	st.shared.v2.u32 	[%r145+16], {%r552, %r553};
	st.shared.v2.u32 	[%r145+24], {%r554, %r555};
	st.shared.v2.u32 	[%r145+32], {%r556, %r557};
	st.shared.v2.u32 	[%r145+40], {%r558, %r559};
	st.shared.v2.u32 	[%r145+48], {%r560, %r561};
	st.shared.v2.u32 	[%r145+56], {%r562, %r563};
	st.shared.v2.u32 	[%r145+64], {%r564, %r565};
	st.shared.v2.u32 	[%r145+72], {%r566, %r567};
	st.shared.v2.u32 	[%r145+80], {%r568, %r569};
	bar.warp.sync 	-1;
	ld.shared.u32 	%r214, [%r144];
	ld.shared.u32 	%r215, [%r144+128];
	ld.shared.u32 	%r216, [%r144+256];
	ld.shared.u32 	%r217, [%r144+384];
	ld.shared.u32 	%r218, [%r144+512];
	ld.shared.u32 	%r219, [%r144+640];
	ld.shared.u32 	%r220, [%r144+768];
	ld.shared.u32 	%r221, [%r144+896];
	ld.shared.u32 	%r222, [%r144+1024];
	ld.shared.u32 	%r223, [%r144+1152];
	ld.shared.u32 	%r224, [%r144+1280];
	ld.shared.u32 	%r225, [%r144+1408];
	ld.shared.u32 	%r226, [%r144+1536];
	ld.shared.u32 	%r227, [%r144+1664];
	ld.shared.u32 	%r228, [%r144+1792];
	ld.shared.u32 	%r229, [%r144+1920];
	ld.shared.u32 	%r230, [%r144+2048];
	ld.shared.u32 	%r231, [%r144+2176];
	ld.shared.u32 	%r232, [%r144+2304];
	ld.shared.u32 	%r233, [%r144+2432];
	ld.shared.u32 	%r234, [%r144+2560];
	ld.shared.u32 	%r235, [%r144+2688];
	setp.ne.s32 	%p81, %r85, 0;
	@%p81 bra 	$L__BB64_99;
	st.volatile.shared.u32 	[_ZZN3cub18CUB_300001_SM_10006detail4scan16DeviceScanKernelINS2_10policy_hubIiiijN4cuda3std3__44plusIvEEE10Policy1000EN6thrust24THRUST_300001_SM_1000_NS6detail15normal_iteratorINSD_10device_ptrIiEEEESI_NS0_13ScanTileStateIiLb1EEES9_NS1_10InputValueIiPiEEjiLb0EiEEvT0_T1_T2_iT3_T4_T5_E12temp_storage+33792], %r6;
$L__BB64_99:
	ld.param.u32 	%r996, [_ZN3cub18CUB_300001_SM_10006detail4scan16DeviceScanKernelINS2_10policy_hubIiiijN4cuda3std3__44plusIvEEE10Policy1000EN6thrust24THRUST_300001_SM_1000_NS6detail15normal_iteratorINSD_10device_ptrIiEEEESI_NS0_13ScanTileStateIiLb1EEES9_NS1_10InputValueIiPiEEjiLb0EiEEvT0_T1_T2_iT3_T4_T5__param_3];
	bar.sync 	0;
	ld.volatile.shared.u32 	%r236, [_ZZN3cub18CUB_300001_SM_10006detail4scan16DeviceScanKernelINS2_10policy_hubIiiijN4cuda3std3__44plusIvEEE10Policy1000EN6thrust24THRUST_300001_SM_1000_NS6detail15normal_iteratorINSD_10device_ptrIiEEEESI_NS0_13ScanTileStateIiLb1EEES9_NS1_10InputValueIiPiEEjiLb0EiEEvT0_T1_T2_iT3_T4_T5_E12temp_storage+33792];
	cvt.u64.u32 	%rd36, %r87;
	mov.u32 	%r570, %ctaid.x;
	add.s32 	%r571, %r996, %r570;
	mul.lo.s32 	%r572, %r571, 8448;
	cvt.u64.u32 	%rd37, %r572;
	add.s64 	%rd38, %rd36, %rd37;
	setp.ge.s32 	%p82, %r87, %r236;
	shl.b64 	%rd39, %rd38, 2;
	add.s64 	%rd13, %rd4, %rd39;
	@%p82 bra 	$L__BB64_101;
	st.global.u32 	[%rd13], %r214;
$L__BB64_101:
	setp.ge.s32 	%p83, %r90, %r236;
	@%p83 bra 	$L__BB64_103;
	st.global.u32 	[%rd13+128], %r215;
$L__BB64_103:
	setp.ge.s32 	%p84, %r93, %r236;
	@%p84 bra 	$L__BB64_105;
	st.global.u32 	[%rd13+256], %r216;
$L__BB64_105:
	setp.ge.s32 	%p85, %r96, %r236;
	@%p85 bra 	$L__BB64_107;
	st.global.u32 	[%rd13+384], %r217;
$L__BB64_107:
	mov.u32 	%r573, %tid.x;
	and.b32  	%r574, %r573, 992;
	mul.lo.s32 	%r575, %r574, 22;
	and.b32  	%r576, %r573, 31;
	or.b32  	%r577, %r575, %r576;
	add.s32 	%r578, %r577, 128;
	setp.ge.s32 	%p86, %r578, %r236;
	@%p86 bra 	$L__BB64_109;
	st.global.u32 	[%rd13+512], %r218;
$L__BB64_109:
	add.s32 	%r584, %r577, 160;
	setp.ge.s32 	%p87, %r584, %r236;
	@%p87 bra 	$L__BB64_111;
	st.global.u32 	[%rd13+640], %r219;
$L__BB64_111:
	add.s32 	%r590, %r577, 192;
	setp.ge.s32 	%p88, %r590, %r236;
	@%p88 bra 	$L__BB64_113;
	st.global.u32 	[%rd13+768], %r220;
$L__BB64_113:
	add.s32 	%r596, %r577, 224;
	setp.ge.s32 	%p89, %r596, %r236;
	@%p89 bra 	$L__BB64_115;
	st.global.u32 	[%rd13+896], %r221;
$L__BB64_115:
	add.s32 	%r602, %r577, 256;
	setp.ge.s32 	%p90, %r602, %r236;
	@%p90 bra 	$L__BB64_117;
	st.global.u32 	[%rd13+1024], %r222;
$L__BB64_117:
	add.s32 	%r608, %r577, 288;
	setp.ge.s32 	%p91, %r608, %r236;
	@%p91 bra 	$L__BB64_119;
	st.global.u32 	[%rd13+1152], %r223;
$L__BB64_119:
	setp.ge.s32 	%p92, %r111, %r236;
	@%p92 bra 	$L__BB64_121;
	st.global.u32 	[%rd13+1280], %r224;
$L__BB64_121:
	setp.ge.s32 	%p93, %r114, %r236;
	@%p93 bra 	$L__BB64_123;
	st.global.u32 	[%rd13+1408], %r225;
$L__BB64_123:
	setp.ge.s32 	%p94, %r117, %r236;
	@%p94 bra 	$L__BB64_125;
	st.global.u32 	[%rd13+1536], %r226;
$L__BB64_125:
	setp.ge.s32 	%p95, %r120, %r236;
	@%p95 bra 	$L__BB64_127;
	st.global.u32 	[%rd13+1664], %r227;
$L__BB64_127:
	add.s32 	%r614, %r577, 448;
	setp.ge.s32 	%p96, %r614, %r236;
	@%p96 bra 	$L__BB64_129;
	st.global.u32 	[%rd13+1792], %r228;
$L__BB64_129:
	add.s32 	%r620, %r577, 480;
	setp.ge.s32 	%p97, %r620, %r236;
	@%p97 bra 	$L__BB64_131;
	st.global.u32 	[%rd13+1920], %r229;
$L__BB64_131:
	add.s32 	%r626, %r577, 512;
	setp.ge.s32 	%p98, %r626, %r236;
	@%p98 bra 	$L__BB64_133;
	st.global.u32 	[%rd13+2048], %r230;
$L__BB64_133:
	setp.ge.s32 	%p99, %r129, %r236;
	@%p99 bra 	$L__BB64_135;
	st.global.u32 	[%rd13+2176], %r231;
$L__BB64_135:
	setp.ge.s32 	%p100, %r132, %r236;
	@%p100 bra 	$L__BB64_137;
	st.global.u32 	[%rd13+2304], %r232;
$L__BB64_137:
	add.s32 	%r632, %r577, 608;
	setp.ge.s32 	%p101, %r632, %r236;
	@%p101 bra 	$L__BB64_139;
	st.global.u32 	[%rd13+2432], %r233;
$L__BB64_139:
	add.s32 	%r638, %r577, 640;
	setp.ge.s32 	%p102, %r638, %r236;
	@%p102 bra 	$L__BB64_141;
	st.global.u32 	[%rd13+2560], %r234;
$L__BB64_141:
	setp.ge.s32 	%p103, %r139, %r236;
	@%p103 bra 	$L__BB64_143;
	st.global.u32 	[%rd13+2688], %r235;
$L__BB64_143:
	ret;

}
	// .globl	_ZN3cub18CUB_300001_SM_10006detail4scan16DeviceScanKernelINS2_10policy_hubIiiimN4cuda3std3__44plusIvEEE10Policy1000EN6thrust24THRUST_300001_SM_1000_NS6detail15normal_iteratorINSD_10device_ptrIiEEEESI_NS0_13ScanTileStateIiLb1EEES9_NS1_10InputValueIiPiEEmiLb0EiEEvT0_T1_T2_iT3_T4_T5_
.visible .entry _ZN3cub18CUB_300001_SM_10006detail4scan16DeviceScanKernelINS2_10policy_hubIiiimN4cuda3std3__44plusIvEEE10Policy1000EN6thrust24THRUST_300001_SM_1000_NS6detail15normal_iteratorINSD_10device_ptrIiEEEESI_NS0_13ScanTileStateIiLb1EEES9_NS1_10InputValueIiPiEEmiLb0EiEEvT0_T1_T2_iT3_T4_T5_(
	.param .align 8 .b8 _ZN3cub18CUB_300001_SM_10006detail4scan16DeviceScanKernelINS2_10policy_hubIiiimN4cuda3std3__44plusIvEEE10Policy1000EN6thrust24THRUST_300001_SM_1000_NS6detail15normal_iteratorINSD_10device_ptrIiEEEESI_NS0_13ScanTileStateIiLb1EEES9_NS1_10InputValueIiPiEEmiLb0EiEEvT0_T1_T2_iT3_T4_T5__param_0[8],
	.param .align 8 .b8 _ZN3cub18CUB_300001_SM_10006detail4scan16DeviceScanKernelINS2_10policy_hubIiiimN4cuda3std3__44plusIvEEE10Policy1000EN6thrust24THRUST_300001_SM_1000_NS6detail15normal_iteratorINSD_10device_ptrIiEEEESI_NS0_13ScanTileStateIiLb1EEES9_NS1_10InputValueIiPiEEmiLb0EiEEvT0_T1_T2_iT3_T4_T5__param_1[8],
	.param .align 8 .b8 _ZN3cub18CUB_300001_SM_10006detail4scan16DeviceScanKernelINS2_10policy_hubIiiimN4cuda3std3__44plusIvEEE10Policy1000EN6thrust24THRUST_300001_SM_1000_NS6detail15normal_iteratorINSD_10device_ptrIiEEEESI_NS0_13ScanTileStateIiLb1EEES9_NS1_10InputValueIiPiEEmiLb0EiEEvT0_T1_T2_iT3_T4_T5__param_2[8],
	.param .u32 _ZN3cub18CUB_300001_SM_10006detail4scan16DeviceScanKernelINS2_10policy_hubIiiimN4cuda3std3__44plusIvEEE10Policy1000EN6thrust24THRUST_300001_SM_1000_NS6detail15normal_iteratorINSD_10device_ptrIiEEEESI_NS0_13ScanTileStateIiLb1EEES9_NS1_10InputValueIiPiEEmiLb0EiEEvT0_T1_T2_iT3_T4_T5__param_3,
	.param .align 1 .b8 _ZN3cub18CUB_300001_SM_10006detail4scan16DeviceScanKernelINS2_10policy_hubIiiimN4cuda3std3__44plusIvEEE10Policy1000EN6thrust24THRUST_300001_SM_1000_NS6detail15normal_iteratorINSD_10device_ptrIiEEEESI_NS0_13ScanTileStateIiLb1EEES9_NS1_10InputValueIiPiEEmiLb0EiEEvT0_T1_T2_iT3_T4_T5__param_4[1],
	.param .align 8 .b8 _ZN3cub18CUB_300001_SM_10006detail4scan16DeviceScanKernelINS2_10policy_hubIiiimN4cuda3std3__44plusIvEEE10Policy1000EN6thrust24THRUST_300001_SM_1000_NS6detail15normal_iteratorINSD_10device_ptrIiEEEESI_NS0_13ScanTileStateIiLb1EEES9_NS1_10InputValueIiPiEEmiLb0EiEEvT0_T1_T2_iT3_T4_T5__param_5[16],
	.param .u64 _ZN3cub18CUB_300001_SM_10006detail4scan16DeviceScanKernelINS2_10policy_hubIiiimN4cuda3std3__44plusIvEEE10Policy1000EN6thrust24THRUST_300001_SM_1000_NS6detail15normal_iteratorINSD_10device_ptrIiEEEESI_NS0_13ScanTileStateIiLb1EEES9_NS1_10InputValueIiPiEEmiLb0EiEEvT0_T1_T2_iT3_T4_T5__param_6
)
.maxntid 416
{
	.reg .pred 	%p<158>;
	.reg .b16 	%rs<3>;
	.reg .b32 	%r<1003>;
	.reg .b64 	%rd<59>;
	// demoted variable
	.shared .align 16 .b8 _ZZN3cub18CUB_300001_SM_10006detail4scan16DeviceScanKernelINS2_10policy_hubIiiimN4cuda3std3__44plusIvEEE10Policy1000EN6thrust24THRUST_300001_SM_1000_NS6detail15normal_iteratorINSD_10device_ptrIiEEEESI_NS0_13ScanTileStateIiLb1EEES9_NS1_10InputValueIiPiEEmiLb0EiEEvT0_T1_T2_iT3_T4_T5_E12temp_storage[31632];
	ld.param.u32 	%r206, [_ZN3cub18CUB_300001_SM_10006detail4scan16DeviceScanKernelINS2_10policy_hubIiiimN4cuda3std3__44plusIvEEE10Policy1000EN6thrust24THRUST_300001_SM_1000_NS6detail15normal_iteratorINSD_10device_ptrIiEEEESI_NS0_13ScanTileStateIiLb1EEES9_NS1_10InputValueIiPiEEmiLb0EiEEvT0_T1_T2_iT3_T4_T5__param_5];
	bfe.u32 	%r207, %r206, 0, 8;
	cvt.u16.u32 	%rs1, %r207;
	and.b16  	%rs2, %rs1, 255;
	ld.param.u64 	%rd18, [_ZN3cub18CUB_300001_SM_10006detail4scan16DeviceScanKernelINS2_10policy_hubIiiimN4cuda3std3__44plusIvEEE10Policy1000EN6thrust24THRUST_300001_SM_1000_NS6detail15normal_iteratorINSD_10device_ptrIiEEEESI_NS0_13ScanTileStateIiLb1EEES9_NS1_10InputValueIiPiEEmiLb0EiEEvT0_T1_T2_iT3_T4_T5__param_2];
	ld.param.u64 	%rd17, [_ZN3cub18CUB_300001_SM_10006detail4scan16DeviceScanKernelINS2_10policy_hubIiiimN4cuda3std3__44plusIvEEE10Policy1000EN6thrust24THRUST_300001_SM_1000_NS6detail15normal_iteratorINSD_10device_ptrIiEEEESI_NS0_13ScanTileStateIiLb1EEES9_NS1_10InputValueIiPiEEmiLb0EiEEvT0_T1_T2_iT3_T4_T5__param_1];
	ld.param.u64 	%rd16, [_ZN3cub18CUB_300001_SM_10006detail4scan16DeviceScanKernelINS2_10policy_hubIiiimN4cuda3std3__44plusIvEEE10Policy1000EN6thrust24THRUST_300001_SM_1000_NS6detail15normal_iteratorINSD_10device_ptrIiEEEESI_NS0_13ScanTileStateIiLb1EEES9_NS1_10InputValueIiPiEEmiLb0EiEEvT0_T1_T2_iT3_T4_T5__param_0];
	ld.param.u64 	%rd1, [_ZN3cub18CUB_300001_SM_10006detail4scan16DeviceScanKernelINS2_10policy_hubIiiimN4cuda3std3__44plusIvEEE10Policy1000EN6thrust24THRUST_300001_SM_1000_NS6detail15normal_iteratorINSD_10device_ptrIiEEEESI_NS0_13ScanTileStateIiLb1EEES9_NS1_10InputValueIiPiEEmiLb0EiEEvT0_T1_T2_iT3_T4_T5__param_5+8];
	ld.param.u32 	%r205, [_ZN3cub18CUB_300001_SM_10006detail4scan16DeviceScanKernelINS2_10policy_hubIiiimN4cuda3std3__44plusIvEEE10Policy1000EN6thrust24THRUST_300001_SM_1000_NS6detail15normal_iteratorINSD_10device_ptrIiEEEESI_NS0_13ScanTileStateIiLb1EEES9_NS1_10InputValueIiPiEEmiLb0EiEEvT0_T1_T2_iT3_T4_T5__param_3];
	ld.param.u64 	%rd19, [_ZN3cub18CUB_300001_SM_10006detail4scan16DeviceScanKernelINS2_10policy_hubIiiimN4cuda3std3__44plusIvEEE10Policy1000EN6thrust24THRUST_300001_SM_1000_NS6detail15normal_iteratorINSD_10device_ptrIiEEEESI_NS0_13ScanTileStateIiLb1EEES9_NS1_10InputValueIiPiEEmiLb0EiEEvT0_T1_T2_iT3_T4_T5__param_6];
	setp.eq.s16 	%p1, %rs2, 0;
	@%p1 bra 	$L__BB65_2;
	cvta.to.global.u64 	%rd20, %rd1;
	ld.global.u32 	%r959, [%rd20];
	bra.uni 	$L__BB65_3;
$L__BB65_2:
	cvt.u32.u64 	%r959, %rd1;
$L__BB65_3:
	cvta.to.global.u64 	%rd3, %rd16;
	cvta.to.global.u64 	%rd4, %rd17;
	mov.u32 	%r208, %ctaid.x;
	add.s32 	%r4, %r205, %r208;
	mul.wide.s32 	%rd5, %r4, 7904;
	sub.s64 	%rd6, %rd19, %rd5;
	setp.lt.u64 	%p2, %rd6, 7905;
	@%p2 bra 	$L__BB65_29;
	mov.u32 	%r5, %tid.x;
	and.b32  	%r617, %r5, 31;
	and.b32  	%r618, %r5, 992;
	mul.lo.s32 	%r619, %r618, 19;
	or.b32  	%r620, %r619, %r617;
	cvt.u64.u32 	%rd42, %r620;
	add.s64 	%rd7, %rd5, %rd42;
	shl.b64 	%rd43, %rd7, 2;
	add.s64 	%rd44, %rd3, %rd43;
	ld.global.u32 	%r621, [%rd44];
	ld.global.u32 	%r622, [%rd44+128];
	ld.global.u32 	%r623, [%rd44+256];
	ld.global.u32 	%r624, [%rd44+384];
	ld.global.u32 	%r625, [%rd44+512];
	ld.global.u32 	%r626, [%rd44+640];
	ld.global.u32 	%r627, [%rd44+768];
	ld.global.u32 	%r628, [%rd44+896];
	ld.global.u32 	%r629, [%rd44+1024];
	ld.global.u32 	%r630, [%rd44+1152];
	ld.global.u32 	%r631, [%rd44+1280];
	ld.global.u32 	%r632, [%rd44+1408];
	ld.global.u32 	%r633, [%rd44+1536];
	ld.global.u32 	%r634, [%rd44+1664];
	ld.global.u32 	%r635, [%rd44+1792];
	ld.global.u32 	%r636, [%rd44+1920];
	ld.global.u32 	%r637, [%rd44+2048];
	ld.global.u32 	%r638, [%rd44+2176];
	ld.global.u32 	%r639, [%rd44+2304];
	// begin inline asm
	mov.u32 %r616, %laneid;
	// end inline asm
	shr.u32 	%r7, %r5, 5;
	mad.lo.s32 	%r640, %r7, 608, %r616;
	shl.b32 	%r641, %r640, 2;
	mov.u32 	%r642, _ZZN3cub18CUB_300001_SM_10006detail4scan16DeviceScanKernelINS2_10policy_hubIiiimN4cuda3std3__44plusIvEEE10Policy1000EN6thrust24THRUST_300001_SM_1000_NS6detail15normal_iteratorINSD_10device_ptrIiEEEESI_NS0_13ScanTileStateIiLb1EEES9_NS1_10InputValueIiPiEEmiLb0EiEEvT0_T1_T2_iT3_T4_T5_E12temp_storage;
	add.s32 	%r8, %r642, %r641;
	st.shared.u32 	[%r8], %r621;
	st.shared.u32 	[%r8+128], %r622;
	st.shared.u32 	[%r8+256], %r623;
	st.shared.u32 	[%r8+384], %r624;
	st.shared.u32 	[%r8+512], %r625;
	st.shared.u32 	[%r8+640], %r626;
	st.shared.u32 	[%r8+768], %r627;
	st.shared.u32 	[%r8+896], %r628;
	st.shared.u32 	[%r8+1024], %r629;
	st.shared.u32 	[%r8+1152], %r630;
	st.shared.u32 	[%r8+1280], %r631;
	st.shared.u32 	[%r8+1408], %r632;
	st.shared.u32 	[%r8+1536], %r633;
	st.shared.u32 	[%r8+1664], %r634;
	st.shared.u32 	[%r8+1792], %r635;
	st.shared.u32 	[%r8+1920], %r636;
	st.shared.u32 	[%r8+2048], %r637;
	st.shared.u32 	[%r8+2176], %r638;
	st.shared.u32 	[%r8+2304], %r639;
	bar.warp.sync 	-1;
	mad.lo.s32 	%r9, %r616, 72, %r8;
	ld.shared.u32 	%r10, [%r9];
	ld.shared.u32 	%r11, [%r9+4];
	ld.shared.u32 	%r12, [%r9+8];
	ld.shared.u32 	%r13, [%r9+12];
	ld.shared.u32 	%r14, [%r9+16];
	ld.shared.u32 	%r15, [%r9+20];
	ld.shared.u32 	%r16, [%r9+24];
	ld.shared.u32 	%r17, [%r9+28];
	ld.shared.u32 	%r18, [%r9+32];
	ld.shared.u32 	%r19, [%r9+36];
	ld.shared.u32 	%r20, [%r9+40];
	ld.shared.u32 	%r21, [%r9+44];
	ld.shared.u32 	%r22, [%r9+48];
	ld.shared.u32 	%r23, [%r9+52];
	ld.shared.u32 	%r24, [%r9+56];
	ld.shared.u32 	%r25, [%r9+60];
	ld.shared.u32 	%r26, [%r9+64];
	ld.shared.u32 	%r27, [%r9+68];
	ld.shared.u32 	%r28, [%r9+72];
	bar.sync 	0;
	setp.ne.s32 	%p100, %r4, 0;
	@%p100 bra 	$L__BB65_9;
	add.s32 	%r860, %r11, %r10;
	add.s32 	%r861, %r12, %r860;
	add.s32 	%r862, %r13, %r861;
	add.s32 	%r863, %r14, %r862;
	add.s32 	%r864, %r15, %r863;
	add.s32 	%r865, %r16, %r864;
	add.s32 	%r866, %r17, %r865;
	add.s32 	%r867, %r18, %r866;
	add.s32 	%r868, %r19, %r867;
	add.s32 	%r869, %r20, %r868;
	add.s32 	%r870, %r21, %r869;
	add.s32 	%r871, %r22, %r870;
	add.s32 	%r872, %r23, %r871;
	add.s32 	%r873, %r24, %r872;
	add.s32 	%r874, %r25, %r873;
	add.s32 	%r875, %r26, %r874;
	add.s32 	%r876, %r27, %r875;
	add.s32 	%r834, %r28, %r876;
	mov.b32 	%r832, 1;
	mov.b32 	%r857, 0;
	mov.b32 	%r859, -1;
	// begin inline asm
	{  .reg .s32 r0;  .reg .pred p;  shfl.sync.up.b32 r0|p, %r834, %r832, %r857, %r859;  @p add.s32 r0, r0, %r834;  mov.s32 %r830, r0;}
	// end inline asm
	mov.b32 	%r838, 2;
	// begin inline asm
	{  .reg .s32 r0;  .reg .pred p;  shfl.sync.up.b32 r0|p, %r830, %r838, %r857, %r859;  @p add.s32 r0, r0, %r830;  mov.s32 %r836, r0;}
	// end inline asm
	mov.b32 	%r844, 4;
	// begin inline asm
	{  .reg .s32 r0;  .reg .pred p;  shfl.sync.up.b32 r0|p, %r836, %r844, %r857, %r859;  @p add.s32 r0, r0, %r836;  mov.s32 %r842, r0;}
	// end inline asm
	mov.b32 	%r850, 8;
	// begin inline asm
	{  .reg .s32 r0;  .reg .pred p;  shfl.sync.up.b32 r0|p, %r842, %r850, %r857, %r859;  @p add.s32 r0, r0, %r842;  mov.s32 %r848, r0;}
	// end inline asm
	mov.b32 	%r856, 16;
	// begin inline asm
	{  .reg .s32 r0;  .reg .pred p;  shfl.sync.up.b32 r0|p, %r848, %r856, %r857, %r859;  @p add.s32 r0, r0, %r848;  mov.s32 %r854, r0;}
	// end inline asm
	setp.ne.s32 	%p143, %r616, 31;
	@%p143 bra 	$L__BB65_7;
	shl.b32 	%r877, %r7, 2;
	mov.u32 	%r878, _ZZN3cub18CUB_300001_SM_10006detail4scan16DeviceScanKernelINS2_10policy_hubIiiimN4cuda3std3__44plusIvEEE10Policy1000EN6thrust24THRUST_300001_SM_1000_NS6detail15normal_iteratorINSD_10device_ptrIiEEEESI_NS0_13ScanTileStateIiLb1EEES9_NS1_10InputValueIiPiEEmiLb0EiEEvT0_T1_T2_iT3_T4_T5_E12temp_storage;
	add.s32 	%r879, %r878, %r877;
	st.shared.u32 	[%r879+16], %r854;
$L__BB65_7:
	bar.sync 	0;
	ld.shared.v4.u32 	{%r880, %r881, %r882, %r883}, [_ZZN3cub18CUB_300001_SM_10006detail4scan16DeviceScanKernelINS2_10policy_hubIiiimN4cuda3std3__44plusIvEEE10Policy1000EN6thrust24THRUST_300001_SM_1000_NS6detail15normal_iteratorINSD_10device_ptrIiEEEESI_NS0_13ScanTileStateIiLb1EEES9_NS1_10InputValueIiPiEEmiLb0EiEEvT0_T1_T2_iT3_T4_T5_E12temp_storage+16];
	add.s32 	%r884, %r881, %r880;
	setp.eq.s32 	%p144, %r7, 2;
	selp.b32 	%r885, %r884, %r880, %p144;
	add.s32 	%r886, %r884, %r882;
	setp.eq.s32 	%p145, %r7, 3;
	selp.b32 	%r887, %r886, %r885, %p145;
	add.s32 	%r888, %r886, %r883;
	setp.eq.s32 	%p146, %r7, 4;
	selp.b32 	%r889, %r888, %r887, %p146;
	ld.shared.v4.u32 	{%r890, %r891, %r892, %r893}, [_ZZN3cub18CUB_300001_SM_10006detail4scan16DeviceScanKernelINS2_10policy_hubIiiimN4cuda3std3__44plusIvEEE10Policy1000EN6thrust24THRUST_300001_SM_1000_NS6detail15normal_iteratorINSD_10device_ptrIiEEEESI_NS0_13ScanTileStateIiLb1EEES9_NS1_10InputValueIiPiEEmiLb0EiEEvT0_T1_T2_iT3_T4_T5_E12temp_storage+32];
	add.s32 	%r894, %r888, %r890;
	setp.eq.s32 	%p147, %r7, 5;
	selp.b32 	%r895, %r894, %r889, %p147;
	add.s32 	%r896, %r894, %r891;
	setp.eq.s32 	%p148, %r7, 6;
	selp.b32 	%r897, %r896, %r895, %p148;
	add.s32 	%r898, %r896, %r892;
	setp.eq.s32 	%p149, %r7, 7;
	selp.b32 	%r899, %r898, %r897, %p149;
	add.s32 	%r900, %r898, %r893;
	setp.eq.s32 	%p150, %r7, 8;
	selp.b32 	%r901, %r900, %r899, %p150;
	ld.shared.v4.u32 	{%r902, %r903, %r904, %r905}, [_ZZN3cub18CUB_300001_SM_10006detail4scan16DeviceScanKernelINS2_10policy_hubIiiimN4cuda3std3__44plusIvEEE10Policy1000EN6thrust24THRUST_300001_SM_1000_NS6detail15normal_iteratorINSD_10device_ptrIiEEEESI_NS0_13ScanTileStateIiLb1EEES9_NS1_10InputValueIiPiEEmiLb0EiEEvT0_T1_T2_iT3_T4_T5_E12temp_storage+48];
	add.s32 	%r906, %r900, %r902;
	setp.eq.s32 	%p151, %r7, 9;
	selp.b32 	%r907, %r906, %r901, %p151;
	add.s32 	%r908, %r906, %r903;
	setp.eq.s32 	%p152, %r7, 10;
	selp.b32 	%r909, %r908, %r907, %p152;
	add.s32 	%r910, %r908, %r904;
	setp.eq.s32 	%p153, %r7, 11;
	selp.b32 	%r911, %r910, %r909, %p153;
	add.s32 	%r912, %r910, %r905;
	setp.eq.s32 	%p154, %r7, 12;
	selp.b32 	%r913, %r912, %r911, %p154;
	ld.shared.u32 	%r914, [_ZZN3cub18CUB_300001_SM_10006detail4scan16DeviceScanKernelINS2_10policy_hubIiiimN4cuda3std3__44plusIvEEE10Policy1000EN6thrust24THRUST_300001_SM_1000_NS6detail15normal_iteratorINSD_10device_ptrIiEEEESI_NS0_13ScanTileStateIiLb1EEES9_NS1_10InputValueIiPiEEmiLb0EiEEvT0_T1_T2_iT3_T4_T5_E12temp_storage+64];
	setp.lt.u32 	%p155, %r5, 32;
	selp.b32 	%r915, 0, %r913, %p155;
	setp.eq.s32 	%p156, %r616, 0;
	sub.s32 	%r916, %r854, %r834;
	selp.b32 	%r917, 0, %r916, %p156;
	add.s32 	%r918, %r917, %r959;
	add.s32 	%r971, %r918, %r915;
	add.s32 	%r919, %r914, %r959;
	add.s32 	%r32, %r919, %r912;
	setp.ne.s32 	%p157, %r5, 0;
	@%p157 bra 	$L__BB65_28;
	add.s64 	%rd56, %rd18, 256;
	mov.b32 	%r920, 101;
	// begin inline asm
	st.relaxed.gpu.v2.u32 [%rd56], {%r920, %r32};
	// end inline asm
	bra.uni 	$L__BB65_28;
$L__BB65_9:
	add.s32 	%r673, %r11, %r10;
	add.s32 	%r674, %r12, %r673;
	add.s32 	%r675, %r13, %r674;
	add.s32 	%r676, %r14, %r675;
	add.s32 	%r677, %r15, %r676;
	add.s32 	%r678, %r16, %r677;
	add.s32 	%r679, %r17, %r678;
	add.s32 	%r680, %r18, %r679;
	add.s32 	%r681, %r19, %r680;
	add.s32 	%r682, %r20, %r681;
	add.s32 	%r683, %r21, %r682;
	add.s32 	%r684, %r22, %r683;
	add.s32 	%r685, %r23, %r684;
	add.s32 	%r686, %r24, %r685;
	add.s32 	%r687, %r25, %r686;
	add.s32 	%r688, %r26, %r687;
	add.s32 	%r689, %r27, %r688;
	add.s32 	%r647, %r28, %r689;
	mov.b32 	%r645, 1;
	mov.b32 	%r670, 0;
	mov.b32 	%r672, -1;
	// begin inline asm
	{  .reg .s32 r0;  .reg .pred p;  shfl.sync.up.b32 r0|p, %r647, %r645, %r670, %r672;  @p add.s32 r0, r0, %r647;  mov.s32 %r643, r0;}
	// end inline asm
	mov.b32 	%r651, 2;
	// begin inline asm
	{  .reg .s32 r0;  .reg .pred p;  shfl.sync.up.b32 r0|p, %r643, %r651, %r670, %r672;  @p add.s32 r0, r0, %r643;  mov.s32 %r649, r0;}
	// end inline asm
	mov.b32 	%r657, 4;
	// begin inline asm
	{  .reg .s32 r0;  .reg .pred p;  shfl.sync.up.b32 r0|p, %r649, %r657, %r670, %r672;  @p add.s32 r0, r0, %r649;  mov.s32 %r655, r0;}
	// end inline asm
	mov.b32 	%r663, 8;
	// begin inline asm
	{  .reg .s32 r0;  .reg .pred p;  shfl.sync.up.b32 r0|p, %r655, %r663, %r670, %r672;  @p add.s32 r0, r0, %r655;  mov.s32 %r661, r0;}
	// end inline asm
	mov.b32 	%r669, 16;
	// begin inline asm
	{  .reg .s32 r0;  .reg .pred p;  shfl.sync.up.b32 r0|p, %r661, %r669, %r670, %r672;  @p add.s32 r0, r0, %r661;  mov.s32 %r667, r0;}
	// end inline asm
	setp.ne.s32 	%p101, %r616, 31;
	@%p101 bra 	$L__BB65_11;
	shl.b32 	%r690, %r7, 2;
	mov.u32 	%r691, _ZZN3cub18CUB_300001_SM_10006detail4scan16DeviceScanKernelINS2_10policy_hubIiiimN4cuda3std3__44plusIvEEE10Policy1000EN6thrust24THRUST_300001_SM_1000_NS6detail15normal_iteratorINSD_10device_ptrIiEEEESI_NS0_13ScanTileStateIiLb1EEES9_NS1_10InputValueIiPiEEmiLb0EiEEvT0_T1_T2_iT3_T4_T5_E12temp_storage;
	add.s32 	%r692, %r691, %r690;
	st.shared.u32 	[%r692+16], %r667;
$L__BB65_11:
	sub.s32 	%r693, %r667, %r647;
	bar.sync 	0;
	ld.shared.v4.u32 	{%r694, %r695, %r696, %r697}, [_ZZN3cub18CUB_300001_SM_10006detail4scan16DeviceScanKernelINS2_10policy_hubIiiimN4cuda3std3__44plusIvEEE10Policy1000EN6thrust24THRUST_300001_SM_1000_NS6detail15normal_iteratorINSD_10device_ptrIiEEEESI_NS0_13ScanTileStateIiLb1EEES9_NS1_10InputValueIiPiEEmiLb0EiEEvT0_T1_T2_iT3_T4_T5_E12temp_storage+16];
	add.s32 	%r698, %r695, %r694;
	setp.eq.s32 	%p102, %r7, 2;
	selp.b32 	%r699, %r698, %r694, %p102;
	add.s32 	%r700, %r698, %r696;
	setp.eq.s32 	%p103, %r7, 3;
	selp.b32 	%r701, %r700, %r699, %p103;
	add.s32 	%r702, %r700, %r697;
	setp.eq.s32 	%p104, %r7, 4;
	selp.b32 	%r703, %r702, %r701, %p104;
	ld.shared.v4.u32 	{%r704, %r705, %r706, %r707}, [_ZZN3cub18CUB_300001_SM_10006detail4scan16DeviceScanKernelINS2_10policy_hubIiiimN4cuda3std3__44plusIvEEE10Policy1000EN6thrust24THRUST_300001_SM_1000_NS6detail15normal_iteratorINSD_10device_ptrIiEEEESI_NS0_13ScanTileStateIiLb1EEES9_NS1_10InputValueIiPiEEmiLb0EiEEvT0_T1_T2_iT3_T4_T5_E12temp_storage+32];
	add.s32 	%r708, %r702, %r704;
	setp.eq.s32 	%p105, %r7, 5;
	selp.b32 	%r709, %r708, %r703, %p105;
	add.s32 	%r710, %r708, %r705;
	setp.eq.s32 	%p106, %r7, 6;
	selp.b32 	%r711, %r710, %r709, %p106;
	add.s32 	%r712, %r710, %r706;
	setp.eq.s32 	%p107, %r7, 7;
	selp.b32 	%r713, %r712, %r711, %p107;
	add.s32 	%r714, %r712, %r707;
	setp.eq.s32 	%p108, %r7, 8;
	selp.b32 	%r715, %r714, %r713, %p108;
	ld.shared.v4.u32 	{%r716, %r717, %r718, %r719}, [_ZZN3cub18CUB_300001_SM_10006detail4scan16DeviceScanKernelINS2_10policy_hubIiiimN4cuda3std3__44plusIvEEE10Policy1000EN6thrust24THRUST_300001_SM_1000_NS6detail15normal_iteratorINSD_10device_ptrIiEEEESI_NS0_13ScanTileStateIiLb1EEES9_NS1_10InputValueIiPiEEmiLb0EiEEvT0_T1_T2_iT3_T4_T5_E12temp_storage+48];
	add.s32 	%r720, %r714, %r716;
	setp.eq.s32 	%p109, %r7, 9;
	selp.b32 	%r721, %r720, %r715, %p109;
	add.s32 	%r722, %r720, %r717;
	setp.eq.s32 	%p110, %r7, 10;
	selp.b32 	%r723, %r722, %r721, %p110;
	add.s32 	%r724, %r722, %r718;
	setp.eq.s32 	%p111, %r7, 11;
	selp.b32 	%r725, %r724, %r723, %p111;
	add.s32 	%r726, %r724, %r719;
	setp.eq.s32 	%p112, %r7, 12;
	selp.b32 	%r727, %r726, %r725, %p112;
	ld.shared.u32 	%r728, [_ZZN3cub18CUB_300001_SM_10006detail4scan16DeviceScanKernelINS2_10policy_hubIiiimN4cuda3std3__44plusIvEEE10Policy1000EN6thrust24THRUST_300001_SM_1000_NS6detail15normal_iteratorINSD_10device_ptrIiEEEESI_NS0_13ScanTileStateIiLb1EEES9_NS1_10InputValueIiPiEEmiLb0EiEEvT0_T1_T2_iT3_T4_T5_E12temp_storage+64];
	add.s32 	%r35, %r726, %r728;
	setp.gt.u32 	%p113, %r5, 31;
	setp.lt.u32 	%p114, %r5, 32;
	setp.eq.s32 	%p115, %r616, 0;
	selp.b32 	%r729, 0, %r693, %p115;
	add.s32 	%r970, %r727, %r729;
	selp.b32 	%r37, %r693, %r970, %p114;
	@%p113 bra 	$L__BB65_27;
	setp.ne.s32 	%p116, %r5, 0;
	mul.wide.s32 	%rd45, %r4, 8;
	add.s64 	%rd8, %rd18, %rd45;
	@%p116 bra 	$L__BB65_14;
	st.shared.u32 	[_ZZN3cub18CUB_300001_SM_10006detail4scan16DeviceScanKernelINS2_10policy_hubIiiimN4cuda3std3__44plusIvEEE10Policy1000EN6thrust24THRUST_300001_SM_1000_NS6detail15normal_iteratorINSD_10device_ptrIiEEEESI_NS0_13ScanTileStateIiLb1EEES9_NS1_10InputValueIiPiEEmiLb0EiEEvT0_T1_T2_iT3_T4_T5_E12temp_storage+12], %r35;
	add.s64 	%rd46, %rd8, 256;
	mov.b32 	%r730, 100;
	// begin inline asm
	st.relaxed.gpu.v2.u32 [%rd46], {%r730, %r35};
	// end inline asm
$L__BB65_14:
	not.b32 	%r736, %r5;
	add.s32 	%r966, %r4, %r736;
	mov.b32 	%r732, 550;
	// begin inline asm
	nanosleep.u32 %r732;
	// end inline asm
	mul.wide.s32 	%rd48, %r966, 8;
	add.s64 	%rd49, %rd18, %rd48;
	add.s64 	%rd47, %rd49, 256;
	// begin inline asm
	ld.relaxed.gpu.v2.u32 {%r967, %r961}, [%rd47];
	// end inline asm
	mov.b32 	%r962, 478;
$L__BB65_15:
	setp.eq.s32 	%p117, %r967, 99;
	mov.b32 	%r737, -1;
	vote.sync.any.pred 	%p118, %p117, %r737;
	not.pred 	%p119, %p118;
	@%p119 bra 	$L__BB65_17;
	// begin inline asm
	nanosleep.u32 %r962;
	// end inline asm
	shr.u32 	%r962, %r962, 1;
	// begin inline asm
	ld.relaxed.gpu.v2.u32 {%r967, %r961}, [%rd47];
	// end inline asm
	bra.uni 	$L__BB65_15;
$L__BB65_17:
	setp.eq.s32 	%p120, %r967, 101;
	mov.b32 	%r764, -1;
	vote.sync.ballot.b32 	%r766, %p120, %r764;
	// begin inline asm
	mov.u32 %r739, %lanemask_ge;
	// end inline asm
	and.b32  	%r767, %r766, %r739;
	or.b32  	%r768, %r767, -2147483648;
	add.s32 	%r769, %r768, -1;
	not.b32 	%r770, %r768;
	and.b32  	%r771, %r770, %r769;
	popc.b32 	%r743, %r771;
	mov.b32 	%r742, 1;
	// begin inline asm
	shfl.sync.down.b32 %r740, %r961, %r742, %r743, %r764;
	// end inline asm
	setp.lt.s32 	%p122, %r616, %r743;
	selp.b32 	%r772, %r740, 0, %p122;
	add.s32 	%r746, %r772, %r961;
	mov.b32 	%r747, 2;
	// begin inline asm
	shfl.sync.down.b32 %r745, %r746, %r747, %r743, %r764;
	// end inline asm
	add.s32 	%r50, %r616, 2;
	setp.gt.s32 	%p123, %r50, %r743;
	selp.b32 	%r773, 0, %r745, %p123;
	add.s32 	%r751, %r746, %r773;
	mov.b32 	%r752, 4;
	// begin inline asm
	shfl.sync.down.b32 %r750, %r751, %r752, %r743, %r764;
	// end inline asm
	add.s32 	%r51, %r616, 4;
	setp.gt.s32 	%p124, %r51, %r743;
	selp.b32 	%r774, 0, %r750, %p124;
	add.s32 	%r756, %r751, %r774;
	mov.b32 	%r757, 8;
	// begin inline asm
	shfl.sync.down.b32 %r755, %r756, %r757, %r743, %r764;
	// end inline asm
	add.s32 	%r52, %r616, 8;
	setp.gt.s32 	%p125, %r52, %r743;
	selp.b32 	%r775, 0, %r755, %p125;
	add.s32 	%r761, %r756, %r775;
	mov.b32 	%r762, 16;
	// begin inline asm
	shfl.sync.down.b32 %r760, %r761, %r762, %r743, %r764;
	// end inline asm
	add.s32 	%r53, %r616, 16;
	setp.gt.s32 	%p126, %r53, %r743;
	selp.b32 	%r776, 0, %r760, %p126;
	add.s32 	%r965, %r761, %r776;
	add.s64 	%rd10, %rd18, 256;
	mov.b32 	%r963, 478;
$L__BB65_18:
	setp.ne.s32 	%p127, %r967, 101;
	mov.b32 	%r777, -1;
	vote.sync.all.pred 	%p128, %p127, %r777;
	not.pred 	%p129, %p128;
	@%p129 bra 	$L__BB65_23;
	shr.u32 	%r963, %r963, 1;
	mul.wide.s32 	%rd52, %r966, 8;
	add.s64 	%rd53, %rd10, %rd52;
	add.s64 	%rd51, %rd53, -256;
	// begin inline asm
	ld.relaxed.gpu.v2.u32 {%r967, %r968}, [%rd51];
	// end inline asm
	mov.u32 	%r969, %r963;
$L__BB65_20:
	setp.eq.s32 	%p133, %r967, 99;
	mov.b32 	%r785, -1;
	vote.sync.any.pred 	%p134, %p133, %r785;
	not.pred 	%p135, %p134;
	@%p135 bra 	$L__BB65_22;
	// begin inline asm
	nanosleep.u32 %r969;
	// end inline asm
	shr.u32 	%r969, %r969, 1;
	// begin inline asm
	ld.relaxed.gpu.v2.u32 {%r967, %r968}, [%rd51];
	// end inline asm
	bra.uni 	$L__BB65_20;
$L__BB65_22:
	setp.eq.s32 	%p136, %r967, 101;
	mov.b32 	%r811, -1;
	vote.sync.ballot.b32 	%r812, %p136, %r811;
	and.b32  	%r813, %r812, %r739;
	or.b32  	%r814, %r813, -2147483648;
	add.s32 	%r815, %r814, -1;
	not.b32 	%r816, %r814;
	and.b32  	%r817, %r816, %r815;
	popc.b32 	%r790, %r817;
	mov.b32 	%r789, 1;
	// begin inline asm
	shfl.sync.down.b32 %r787, %r968, %r789, %r790, %r811;
	// end inline asm
	setp.lt.s32 	%p138, %r616, %r790;
	selp.b32 	%r818, %r787, 0, %p138;
	add.s32 	%r793, %r818, %r968;
	mov.b32 	%r794, 2;
	// begin inline asm
	shfl.sync.down.b32 %r792, %r793, %r794, %r790, %r811;
	// end inline asm
	setp.gt.s32 	%p139, %r50, %r790;
	selp.b32 	%r819, 0, %r792, %p139;
	add.s32 	%r798, %r793, %r819;
	mov.b32 	%r799, 4;
	// begin inline asm
	shfl.sync.down.b32 %r797, %r798, %r799, %r790, %r811;
	// end inline asm
	setp.gt.s32 	%p140, %r51, %r790;
	selp.b32 	%r820, 0, %r797, %p140;
	add.s32 	%r803, %r798, %r820;
	mov.b32 	%r804, 8;
	// begin inline asm
	shfl.sync.down.b32 %r802, %r803, %r804, %r790, %r811;
	// end inline asm
	setp.gt.s32 	%p141, %r52, %r790;
	selp.b32 	%r821, 0, %r802, %p141;
	add.s32 	%r808, %r803, %r821;
	mov.b32 	%r809, 16;
	// begin inline asm
	shfl.sync.down.b32 %r807, %r808, %r809, %r790, %r811;
	// end inline asm
	setp.gt.s32 	%p142, %r53, %r790;
	selp.b32 	%r822, 0, %r807, %p142;
	add.s32 	%r823, %r822, %r965;
	add.s32 	%r965, %r823, %r808;
	add.s32 	%r966, %r966, -32;
	bra.uni 	$L__BB65_18;
$L__BB65_23:
	@%p116 bra 	$L__BB65_25;
	add.s32 	%r780, %r965, %r35;
	add.s64 	%rd50, %rd8, 256;
	mov.b32 	%r779, 101;
	// begin inline asm
	st.relaxed.gpu.v2.u32 [%rd50], {%r779, %r780};
	// end inline asm
	st.shared.u32 	[_ZZN3cub18CUB_300001_SM_10006detail4scan16DeviceScanKernelINS2_10policy_hubIiiimN4cuda3std3__44plusIvEEE10Policy1000EN6thrust24THRUST_300001_SM_1000_NS6detail15normal_iteratorINSD_10device_ptrIiEEEESI_NS0_13ScanTileStateIiLb1EEES9_NS1_10InputValueIiPiEEmiLb0EiEEvT0_T1_T2_iT3_T4_T5_E12temp_storage+4], %r965;
	st.shared.u32 	[_ZZN3cub18CUB_300001_SM_10006detail4scan16DeviceScanKernelINS2_10policy_hubIiiimN4cuda3std3__44plusIvEEE10Policy1000EN6thrust24THRUST_300001_SM_1000_NS6detail15normal_iteratorINSD_10device_ptrIiEEEESI_NS0_13ScanTileStateIiLb1EEES9_NS1_10InputValueIiPiEEmiLb0EiEEvT0_T1_T2_iT3_T4_T5_E12temp_storage+8], %r780;
$L__BB65_25:
	setp.ne.s32 	%p131, %r616, 0;
	mov.u32 	%r970, %r37;
	@%p131 bra 	$L__BB65_27;
	st.shared.u32 	[_ZZN3cub18CUB_300001_SM_10006detail4scan16DeviceScanKernelINS2_10policy_hubIiiimN4cuda3std3__44plusIvEEE10Policy1000EN6thrust24THRUST_300001_SM_1000_NS6detail15normal_iteratorINSD_10device_ptrIiEEEESI_NS0_13ScanTileStateIiLb1EEES9_NS1_10InputValueIiPiEEmiLb0EiEEvT0_T1_T2_iT3_T4_T5_E12temp_storage+84], %r965;
	mov.u32 	%r970, %r965;
$L__BB65_27:
	bar.sync 	0;
	setp.eq.s32 	%p132, %r5, 0;
	ld.shared.u32 	%r781, [_ZZN3cub18CUB_300001_SM_10006detail4scan16DeviceScanKernelINS2_10policy_hubIiiimN4cuda3std3__44plusIvEEE10Policy1000EN6thrust24THRUST_300001_SM_1000_NS6detail15normal_iteratorINSD_10device_ptrIiEEEESI_NS0_13ScanTileStateIiLb1EEES9_NS1_10InputValueIiPiEEmiLb0EiEEvT0_T1_T2_iT3_T4_T5_E12temp_storage+84];
	selp.b32 	%r782, 0, %r781, %p132;
	add.s32 	%r971, %r782, %r970;
$L__BB65_28:
	add.s32 	%r922, %r971, %r10;
	add.s32 	%r923, %r11, %r922;
	add.s32 	%r924, %r12, %r923;
	add.s32 	%r925, %r13, %r924;
	add.s32 	%r926, %r14, %r925;
	add.s32 	%r927, %r15, %r926;
	add.s32 	%r928, %r16, %r927;
	add.s32 	%r929, %r17, %r928;
	add.s32 	%r930, %r18, %r929;
	add.s32 	%r931, %r19, %r930;
	add.s32 	%r932, %r20, %r931;
	add.s32 	%r933, %r21, %r932;
	add.s32 	%r934, %r22, %r933;
	add.s32 	%r935, %r23, %r934;
	add.s32 	%r936, %r24, %r935;
	add.s32 	%r937, %r25, %r936;
	add.s32 	%r938, %r26, %r937;
	add.s32 	%r939, %r27, %r938;
	bar.sync 	0;
	st.shared.u32 	[%r9], %r971;
	st.shared.u32 	[%r9+4], %r922;
	st.shared.u32 	[%r9+8], %r923;
	st.shared.u32 	[%r9+12], %r924;
	st.shared.u32 	[%r9+16], %r925;
	st.shared.u32 	[%r9+20], %r926;
	st.shared.u32 	[%r9+24], %r927;
	st.shared.u32 	[%r9+28], %r928;
	st.shared.u32 	[%r9+32], %r929;
	st.shared.u32 	[%r9+36], %r930;
	st.shared.u32 	[%r9+40], %r931;
	st.shared.u32 	[%r9+44], %r932;
	st.shared.u32 	[%r9+48], %r933;
	st.shared.u32 	[%r9+52], %r934;
	st.shared.u32 	[%r9+56], %r935;
	st.shared.u32 	[%r9+60], %r936;
	st.shared.u32 	[%r9+64], %r937;
	st.shared.u32 	[%r9+68], %r938;
	st.shared.u32 	[%r9+72], %r939;
	bar.warp.sync 	-1;
	ld.shared.u32 	%r940, [%r8];
	ld.shared.u32 	%r941, [%r8+128];
	ld.shared.u32 	%r942, [%r8+256];
	ld.shared.u32 	%r943, [%r8+384];
	ld.shared.u32 	%r944, [%r8+512];
	ld.shared.u32 	%r945, [%r8+640];
	ld.shared.u32 	%r946, [%r8+768];
	ld.shared.u32 	%r947, [%r8+896];
	ld.shared.u32 	%r948, [%r8+1024];
	ld.shared.u32 	%r949, [%r8+1152];
	ld.shared.u32 	%r950, [%r8+1280];
	ld.shared.u32 	%r951, [%r8+1408];
	ld.shared.u32 	%r952, [%r8+1536];
	ld.shared.u32 	%r953, [%r8+1664];
	ld.shared.u32 	%r954, [%r8+1792];
	ld.shared.u32 	%r955, [%r8+1920];
	ld.shared.u32 	%r956, [%r8+2048];
	ld.shared.u32 	%r957, [%r8+2176];
	ld.shared.u32 	%r958, [%r8+2304];
	add.s64 	%rd58, %rd4, %rd43;
	st.global.u32 	[%rd58], %r940;
	st.global.u32 	[%rd58+128], %r941;
	st.global.u32 	[%rd58+256], %r942;
	st.global.u32 	[%rd58+384], %r943;
	st.global.u32 	[%rd58+512], %r944;
	st.global.u32 	[%rd58+640], %r945;
	st.global.u32 	[%rd58+768], %r946;
	st.global.u32 	[%rd58+896], %r947;
	st.global.u32 	[%rd58+1024], %r948;
	st.global.u32 	[%rd58+1152], %r949;
	st.global.u32 	[%rd58+1280], %r950;
	st.global.u32 	[%rd58+1408], %r951;
	st.global.u32 	[%rd58+1536], %r952;
	st.global.u32 	[%rd58+1664], %r953;
	st.global.u32 	[%rd58+1792], %r954;
	st.global.u32 	[%rd58+1920], %r955;
	st.global.u32 	[%rd58+2048], %r956;
	st.global.u32 	[%rd58+2176], %r957;
	st.global.u32 	[%rd58+2304], %r958;
	bra.uni 	$L__BB65_131;
$L__BB65_29:
	setp.eq.s64 	%p3, %rd6, 0;
	@%p3 bra 	$L__BB65_131;
	cvt.u32.u64 	%r75, %rd6;
	shl.b64 	%rd21, %rd5, 2;
	add.s64 	%rd22, %rd3, %rd21;
	mov.u32 	%r76, %tid.x;
	ld.global.u32 	%r990, [%rd22];
	and.b32  	%r209, %r76, 31;
	and.b32  	%r210, %r76, 992;
	mul.lo.s32 	%r211, %r210, 19;
	or.b32  	%r78, %r211, %r209;
	setp.ge.u32 	%p4, %r78, %r75;
	shl.b32 	%r212, %r78, 2;
	cvt.u64.u32 	%rd23, %r212;
	add.s64 	%rd12, %rd22, %rd23;
	mov.u32 	%r972, %r990;
	@%p4 bra 	$L__BB65_32;
	ld.global.u32 	%r972, [%rd12];
$L__BB65_32:
	add.s32 	%r213, %r78, 32;
	setp.ge.u32 	%p5, %r213, %r75;
	mov.u32 	%r973, %r990;
	@%p5 bra 	$L__BB65_34;
	ld.global.u32 	%r973, [%rd12+128];
$L__BB65_34:
	add.s32 	%r214, %r78, 64;
	setp.ge.u32 	%p6, %r214, %r75;
	mov.u32 	%r974, %r990;
	@%p6 bra 	$L__BB65_36;
	ld.global.u32 	%r974, [%rd12+256];
$L__BB65_36:
	add.s32 	%r215, %r78, 96;
	setp.ge.u32 	%p7, %r215, %r75;
	mov.u32 	%r975, %r990;
	@%p7 bra 	$L__BB65_38;
	ld.global.u32 	%r975, [%rd12+384];
$L__BB65_38:
	add.s32 	%r216, %r78, 128;
	setp.ge.u32 	%p8, %r216, %r75;
	mov.u32 	%r976, %r990;
	@%p8 bra 	$L__BB65_40;
	ld.global.u32 	%r976, [%rd12+512];
$L__BB65_40:
	add.s32 	%r217, %r78, 160;
	setp.ge.u32 	%p9, %r217, %r75;
	mov.u32 	%r977, %r990;
	@%p9 bra 	$L__BB65_42;
	ld.global.u32 	%r977, [%rd12+640];
$L__BB65_42:
	add.s32 	%r218, %r78, 192;
	setp.ge.u32 	%p10, %r218, %r75;
	mov.u32 	%r978, %r990;
	@%p10 bra 	$L__BB65_44;
	ld.global.u32 	%r978, [%rd12+768];
$L__BB65_44:
	add.s32 	%r219, %r78, 224;
	setp.ge.u32 	%p11, %r219, %r75;
	mov.u32 	%r979, %r990;
	@%p11 bra 	$L__BB65_46;
	ld.global.u32 	%r979, [%rd12+896];
$L__BB65_46:
	add.s32 	%r95, %r78, 256;
	setp.ge.u32 	%p12, %r95, %r75;
	mov.u32 	%r980, %r990;
	@%p12 bra 	$L__BB65_48;
	ld.global.u32 	%r980, [%rd12+1024];
$L__BB65_48:
	add.s32 	%r98, %r78, 288;
	setp.ge.u32 	%p13, %r98, %r75;
	mov.u32 	%r981, %r990;
	@%p13 bra 	$L__BB65_50;
	ld.global.u32 	%r981, [%rd12+1152];
$L__BB65_50:
	add.s32 	%r220, %r78, 320;
	setp.ge.u32 	%p14, %r220, %r75;
	mov.u32 	%r982, %r990;
	@%p14 bra 	$L__BB65_52;
	ld.global.u32 	%r982, [%rd12+1280];
$L__BB65_52:
	add.s32 	%r221, %r78, 352;
	setp.ge.u32 	%p15, %r221, %r75;
	mov.u32 	%r983, %r990;
	@%p15 bra 	$L__BB65_54;
	ld.global.u32 	%r983, [%rd12+1408];
$L__BB65_54:
	add.s32 	%r222, %r78, 384;
	setp.ge.u32 	%p16, %r222, %r75;
	mov.u32 	%r984, %r990;
	@%p16 bra 	$L__BB65_56;
	ld.global.u32 	%r984, [%rd12+1536];
$L__BB65_56:
	add.s32 	%r223, %r78, 416;
	setp.ge.u32 	%p17, %r223, %r75;
	mov.u32 	%r985, %r990;
	@%p17 bra 	$L__BB65_58;
	ld.global.u32 	%r985, [%rd12+1664];
$L__BB65_58:
	add.s32 	%r224, %r78, 448;
	setp.ge.u32 	%p18, %r224, %r75;
	mov.u32 	%r986, %r990;
	@%p18 bra 	$L__BB65_60;
	ld.global.u32 	%r986, [%rd12+1792];
$L__BB65_60:
	add.s32 	%r225, %r78, 480;
	setp.ge.u32 	%p19, %r225, %r75;
	mov.u32 	%r987, %r990;
	@%p19 bra 	$L__BB65_62;
	ld.global.u32 	%r987, [%rd12+1920];
$L__BB65_62:
	add.s32 	%r226, %r78, 512;
	setp.ge.u32 	%p20, %r226, %r75;
	mov.u32 	%r988, %r990;
	@%p20 bra 	$L__BB65_64;
	ld.global.u32 	%r988, [%rd12+2048];
$L__BB65_64:
	add.s32 	%r115, %r78, 544;
	setp.ge.u32 	%p21, %r115, %r75;
	mov.u32 	%r989, %r990;
	@%p21 bra 	$L__BB65_66;
	ld.global.u32 	%r989, [%rd12+2176];
$L__BB65_66:
	add.s32 	%r118, %r78, 576;
	setp.ge.u32 	%p22, %r118, %r75;
	@%p22 bra 	$L__BB65_68;
	ld.global.u32 	%r990, [%rd12+2304];
$L__BB65_68:
	// begin inline asm
	mov.u32 %r227, %laneid;
	// end inline asm
	shr.u32 	%r122, %r76, 5;
	mad.lo.s32 	%r228, %r122, 608, %r227;
	shl.b32 	%r229, %r228, 2;
	mov.u32 	%r230, _ZZN3cub18CUB_300001_SM_10006detail4scan16DeviceScanKernelINS2_10policy_hubIiiimN4cuda3std3__44plusIvEEE10Policy1000EN6thrust24THRUST_300001_SM_1000_NS6detail15normal_iteratorINSD_10device_ptrIiEEEESI_NS0_13ScanTileStateIiLb1EEES9_NS1_10InputValueIiPiEEmiLb0EiEEvT0_T1_T2_iT3_T4_T5_E12temp_storage;
	add.s32 	%r123, %r230, %r229;
	st.shared.u32 	[%r123], %r972;
	st.shared.u32 	[%r123+128], %r973;
	st.shared.u32 	[%r123+256], %r974;
	st.shared.u32 	[%r123+384], %r975;
	st.shared.u32 	[%r123+512], %r976;
	st.shared.u32 	[%r123+640], %r977;
	st.shared.u32 	[%r123+768], %r978;
	st.shared.u32 	[%r123+896], %r979;
	st.shared.u32 	[%r123+1024], %r980;
	st.shared.u32 	[%r123+1152], %r981;
	st.shared.u32 	[%r123+1280], %r982;
	st.shared.u32 	[%r123+1408], %r983;
	st.shared.u32 	[%r123+1536], %r984;
	st.shared.u32 	[%r123+1664], %r985;
	st.shared.u32 	[%r123+1792], %r986;
	st.shared.u32 	[%r123+1920], %r987;
	st.shared.u32 	[%r123+2048], %r988;
	st.shared.u32 	[%r123+2176], %r989;
	st.shared.u32 	[%r123+2304], %r990;
	bar.warp.sync 	-1;
	mad.lo.s32 	%r124, %r227, 72, %r123;
	ld.shared.u32 	%r125, [%r124];
	ld.shared.u32 	%r126, [%r124+4];
	ld.shared.u32 	%r127, [%r124+8];
	ld.shared.u32 	%r128, [%r124+12];
	ld.shared.u32 	%r129, [%r124+16];
	ld.shared.u32 	%r130, [%r124+20];
	ld.shared.u32 	%r131, [%r124+24];
	ld.shared.u32 	%r132, [%r124+28];
	ld.shared.u32 	%r133, [%r124+32];
	ld.shared.u32 	%r134, [%r124+36];
	ld.shared.u32 	%r135, [%r124+40];
	ld.shared.u32 	%r136, [%r124+44];
	ld.shared.u32 	%r137, [%r124+48];
	ld.shared.u32 	%r138, [%r124+52];
	ld.shared.u32 	%r139, [%r124+56];
	ld.shared.u32 	%r140, [%r124+60];
	ld.shared.u32 	%r141, [%r124+64];
	ld.shared.u32 	%r142, [%r124+68];
	ld.shared.u32 	%r143, [%r124+72];
	bar.sync 	0;
	setp.ne.s32 	%p23, %r4, 0;
	@%p23 bra 	$L__BB65_72;
	add.s32 	%r456, %r126, %r125;
	add.s32 	%r457, %r127, %r456;
	add.s32 	%r458, %r128, %r457;
	add.s32 	%r459, %r129, %r458;
	add.s32 	%r460, %r130, %r459;
	add.s32 	%r461, %r131, %r460;
	add.s32 	%r462, %r132, %r461;
	add.s32 	%r463, %r133, %r462;
	add.s32 	%r464, %r134, %r463;
	add.s32 	%r465, %r135, %r464;
	add.s32 	%r466, %r136, %r465;
	add.s32 	%r467, %r137, %r466;
	add.s32 	%r468, %r138, %r467;
	add.s32 	%r469, %r139, %r468;
	add.s32 	%r470, %r140, %r469;
	add.s32 	%r471, %r141, %r470;
	add.s32 	%r472, %r142, %r471;
	add.s32 	%r430, %r143, %r472;
	mov.b32 	%r428, 1;
	mov.b32 	%r453, 0;
	mov.b32 	%r455, -1;
	// begin inline asm
	{  .reg .s32 r0;  .reg .pred p;  shfl.sync.up.b32 r0|p, %r430, %r428, %r453, %r455;  @p add.s32 r0, r0, %r430;  mov.s32 %r426, r0;}
	// end inline asm
	mov.b32 	%r434, 2;
	// begin inline asm
	{  .reg .s32 r0;  .reg .pred p;  shfl.sync.up.b32 r0|p, %r426, %r434, %r453, %r455;  @p add.s32 r0, r0, %r426;  mov.s32 %r432, r0;}
	// end inline asm
	mov.b32 	%r440, 4;
	// begin inline asm
	{  .reg .s32 r0;  .reg .pred p;  shfl.sync.up.b32 r0|p, %r432, %r440, %r453, %r455;  @p add.s32 r0, r0, %r432;  mov.s32 %r438, r0;}
	// end inline asm
	mov.b32 	%r446, 8;
	// begin inline asm
	{  .reg .s32 r0;  .reg .pred p;  shfl.sync.up.b32 r0|p, %r438, %r446, %r453, %r455;  @p add.s32 r0, r0, %r438;  mov.s32 %r444, r0;}
	// end inline asm
	mov.b32 	%r452, 16;
	// begin inline asm
	{  .reg .s32 r0;  .reg .pred p;  shfl.sync.up.b32 r0|p, %r444, %r452, %r453, %r455;  @p add.s32 r0, r0, %r444;  mov.s32 %r450, r0;}
	// end inline asm
	setp.ne.s32 	%p66, %r227, 31;
	@%p66 bra 	$L__BB65_71;
	shl.b32 	%r473, %r122, 2;
	mov.u32 	%r474, _ZZN3cub18CUB_300001_SM_10006detail4scan16DeviceScanKernelINS2_10policy_hubIiiimN4cuda3std3__44plusIvEEE10Policy1000EN6thrust24THRUST_300001_SM_1000_NS6detail15normal_iteratorINSD_10device_ptrIiEEEESI_NS0_13ScanTileStateIiLb1EEES9_NS1_10InputValueIiPiEEmiLb0EiEEvT0_T1_T2_iT3_T4_T5_E12temp_storage;
	add.s32 	%r475, %r474, %r473;
	st.shared.u32 	[%r475+16], %r450;
$L__BB65_71:
	bar.sync 	0;
	ld.shared.v4.u32 	{%r476, %r477, %r478, %r479}, [_ZZN3cub18CUB_300001_SM_10006detail4scan16DeviceScanKernelINS2_10policy_hubIiiimN4cuda3std3__44plusIvEEE10Policy1000EN6thrust24THRUST_300001_SM_1000_NS6detail15normal_iteratorINSD_10device_ptrIiEEEESI_NS0_13ScanTileStateIiLb1EEES9_NS1_10InputValueIiPiEEmiLb0EiEEvT0_T1_T2_iT3_T4_T5_E12temp_storage+16];
	add.s32 	%r480, %r477, %r476;
	setp.eq.s32 	%p67, %r122, 2;
	selp.b32 	%r481, %r480, %r476, %p67;
	add.s32 	%r482, %r480, %r478;
	setp.eq.s32 	%p68, %r122, 3;
	selp.b32 	%r483, %r482, %r481, %p68;
	add.s32 	%r484, %r482, %r479;
	setp.eq.s32 	%p69, %r122, 4;
	selp.b32 	%r485, %r484, %r483, %p69;
	ld.shared.v4.u32 	{%r486, %r487, %r488, %r489}, [_ZZN3cub18CUB_300001_SM_10006detail4scan16DeviceScanKernelINS2_10policy_hubIiiimN4cuda3std3__44plusIvEEE10Policy1000EN6thrust24THRUST_300001_SM_1000_NS6detail15normal_iteratorINSD_10device_ptrIiEEEESI_NS0_13ScanTileStateIiLb1EEES9_NS1_10InputValueIiPiEEmiLb0EiEEvT0_T1_T2_iT3_T4_T5_E12temp_storage+32];
	add.s32 	%r490, %r484, %r486;
	setp.eq.s32 	%p70, %r122, 5;
	selp.b32 	%r491, %r490, %r485, %p70;
	add.s32 	%r492, %r490, %r487;
	setp.eq.s32 	%p71, %r122, 6;
	selp.b32 	%r493, %r492, %r491, %p71;
	add.s32 	%r494, %r492, %r488;
	setp.eq.s32 	%p72, %r122, 7;
	selp.b32 	%r495, %r494, %r493, %p72;
	add.s32 	%r496, %r494, %r489;
	setp.eq.s32 	%p73, %r122, 8;
	selp.b32 	%r497, %r496, %r495, %p73;
	ld.shared.v4.u32 	{%r498, %r499, %r500, %r501}, [_ZZN3cub18CUB_300001_SM_10006detail4scan16DeviceScanKernelINS2_10policy_hubIiiimN4cuda3std3__44plusIvEEE10Policy1000EN6thrust24THRUST_300001_SM_1000_NS6detail15normal_iteratorINSD_10device_ptrIiEEEESI_NS0_13ScanTileStateIiLb1EEES9_NS1_10InputValueIiPiEEmiLb0EiEEvT0_T1_T2_iT3_T4_T5_E12temp_storage+48];
	add.s32 	%r502, %r496, %r498;
	setp.eq.s32 	%p74, %r122, 9;
	selp.b32 	%r503, %r502, %r497, %p74;
	add.s32 	%r504, %r502, %r499;
	setp.eq.s32 	%p75, %r122, 10;
	selp.b32 	%r505, %r504, %r503, %p75;
	add.s32 	%r506, %r504, %r500;
	setp.eq.s32 	%p76, %r122, 11;
	selp.b32 	%r507, %r506, %r505, %p76;
	add.s32 	%r508, %r506, %r501;
	setp.eq.s32 	%p77, %r122, 12;
	selp.b32 	%r509, %r508, %r507, %p77;
	setp.lt.u32 	%p78, %r76, 32;
	selp.b32 	%r510, 0, %r509, %p78;
	setp.eq.s32 	%p79, %r227, 0;
	sub.s32 	%r511, %r450, %r430;
	selp.b32 	%r512, 0, %r511, %p79;
	add.s32 	%r513, %r512, %r959;
	add.s32 	%r1002, %r513, %r510;
	bra.uni 	$L__BB65_91;
$L__BB65_72:
	add.s32 	%r261, %r126, %r125;
	add.s32 	%r262, %r127, %r261;
	add.s32 	%r263, %r128, %r262;
	add.s32 	%r264, %r129, %r263;
	add.s32 	%r265, %r130, %r264;
	add.s32 	%r266, %r131, %r265;
	add.s32 	%r267, %r132, %r266;
	add.s32 	%r268, %r133, %r267;
	add.s32 	%r269, %r134, %r268;
	add.s32 	%r270, %r135, %r269;
	add.s32 	%r271, %r136, %r270;
	add.s32 	%r272, %r137, %r271;
	add.s32 	%r273, %r138, %r272;
	add.s32 	%r274, %r139, %r273;
	add.s32 	%r275, %r140, %r274;
	add.s32 	%r276, %r141, %r275;
	add.s32 	%r277, %r142, %r276;
	add.s32 	%r235, %r143, %r277;
	mov.b32 	%r233, 1;
	mov.b32 	%r258, 0;
	mov.b32 	%r260, -1;
	// begin inline asm
	{  .reg .s32 r0;  .reg .pred p;  shfl.sync.up.b32 r0|p, %r235, %r233, %r258, %r260;  @p add.s32 r0, r0, %r235;  mov.s32 %r231, r0;}
	// end inline asm
	mov.b32 	%r239, 2;
	// begin inline asm
	{  .reg .s32 r0;  .reg .pred p;  shfl.sync.up.b32 r0|p, %r231, %r239, %r258, %r260;  @p add.s32 r0, r0, %r231;  mov.s32 %r237, r0;}
	// end inline asm
	mov.b32 	%r245, 4;
	// begin inline asm
	{  .reg .s32 r0;  .reg .pred p;  shfl.sync.up.b32 r0|p, %r237, %r245, %r258, %r260;  @p add.s32 r0, r0, %r237;  mov.s32 %r243, r0;}
	// end inline asm
	mov.b32 	%r251, 8;
	// begin inline asm
	{  .reg .s32 r0;  .reg .pred p;  shfl.sync.up.b32 r0|p, %r243, %r251, %r258, %r260;  @p add.s32 r0, r0, %r243;  mov.s32 %r249, r0;}
	// end inline asm
	mov.b32 	%r257, 16;
	// begin inline asm
	{  .reg .s32 r0;  .reg .pred p;  shfl.sync.up.b32 r0|p, %r249, %r257, %r258, %r260;  @p add.s32 r0, r0, %r249;  mov.s32 %r255, r0;}
	// end inline asm
	setp.ne.s32 	%p24, %r227, 31;
	@%p24 bra 	$L__BB65_74;
	shl.b32 	%r278, %r122, 2;
	mov.u32 	%r279, _ZZN3cub18CUB_300001_SM_10006detail4scan16DeviceScanKernelINS2_10policy_hubIiiimN4cuda3std3__44plusIvEEE10Policy1000EN6thrust24THRUST_300001_SM_1000_NS6detail15normal_iteratorINSD_10device_ptrIiEEEESI_NS0_13ScanTileStateIiLb1EEES9_NS1_10InputValueIiPiEEmiLb0EiEEvT0_T1_T2_iT3_T4_T5_E12temp_storage;
	add.s32 	%r280, %r279, %r278;
	st.shared.u32 	[%r280+16], %r255;
$L__BB65_74:
	sub.s32 	%r281, %r255, %r235;
	bar.sync 	0;
	ld.shared.v4.u32 	{%r282, %r283, %r284, %r285}, [_ZZN3cub18CUB_300001_SM_10006detail4scan16DeviceScanKernelINS2_10policy_hubIiiimN4cuda3std3__44plusIvEEE10Policy1000EN6thrust24THRUST_300001_SM_1000_NS6detail15normal_iteratorINSD_10device_ptrIiEEEESI_NS0_13ScanTileStateIiLb1EEES9_NS1_10InputValueIiPiEEmiLb0EiEEvT0_T1_T2_iT3_T4_T5_E12temp_storage+16];
	add.s32 	%r286, %r283, %r282;
	setp.eq.s32 	%p25, %r122, 2;
	selp.b32 	%r287, %r286, %r282, %p25;
	add.s32 	%r288, %r286, %r284;
	setp.eq.s32 	%p26, %r122, 3;
	selp.b32 	%r289, %r288, %r287, %p26;
	add.s32 	%r290, %r288, %r285;
	setp.eq.s32 	%p27, %r122, 4;
	selp.b32 	%r291, %r290, %r289, %p27;
	ld.shared.v4.u32 	{%r292, %r293, %r294, %r295}, [_ZZN3cub18CUB_300001_SM_10006detail4scan16DeviceScanKernelINS2_10policy_hubIiiimN4cuda3std3__44plusIvEEE10Policy1000EN6thrust24THRUST_300001_SM_1000_NS6detail15normal_iteratorINSD_10device_ptrIiEEEESI_NS0_13ScanTileStateIiLb1EEES9_NS1_10InputValueIiPiEEmiLb0EiEEvT0_T1_T2_iT3_T4_T5_E12temp_storage+32];
	add.s32 	%r296, %r290, %r292;
	setp.eq.s32 	%p28, %r122, 5;
	selp.b32 	%r297, %r296, %r291, %p28;
	add.s32 	%r298, %r296, %r293;
	setp.eq.s32 	%p29, %r122, 6;
	selp.b32 	%r299, %r298, %r297, %p29;
	add.s32 	%r300, %r298, %r294;
	setp.eq.s32 	%p30, %r122, 7;
	selp.b32 	%r301, %r300, %r299, %p30;
	add.s32 	%r302, %r300, %r295;
	setp.eq.s32 	%p31, %r122, 8;
	selp.b32 	%r303, %r302, %r301, %p31;
	ld.shared.v4.u32 	{%r304, %r305, %r306, %r307}, [_ZZN3cub18CUB_300001_SM_10006detail4scan16DeviceScanKernelINS2_10policy_hubIiiimN4cuda3std3__44plusIvEEE10Policy1000EN6thrust24THRUST_300001_SM_1000_NS6detail15normal_iteratorINSD_10device_ptrIiEEEESI_NS0_13ScanTileStateIiLb1EEES9_NS1_10InputValueIiPiEEmiLb0EiEEvT0_T1_T2_iT3_T4_T5_E12temp_storage+48];
	add.s32 	%r308, %r302, %r304;
	setp.eq.s32 	%p32, %r122, 9;
	selp.b32 	%r309, %r308, %r303, %p32;
	add.s32 	%r310, %r308, %r305;
	setp.eq.s32 	%p33, %r122, 10;
	selp.b32 	%r311, %r310, %r309, %p33;
	add.s32 	%r312, %r310, %r306;
	setp.eq.s32 	%p34, %r122, 11;
	selp.b32 	%r313, %r312, %r311, %p34;
	add.s32 	%r314, %r312, %r307;
	setp.eq.s32 	%p35, %r122, 12;
	selp.b32 	%r315, %r314, %r313, %p35;
	ld.shared.u32 	%r316, [_ZZN3cub18CUB_300001_SM_10006detail4scan16DeviceScanKernelINS2_10policy_hubIiiimN4cuda3std3__44plusIvEEE10Policy1000EN6thrust24THRUST_300001_SM_1000_NS6detail15normal_iteratorINSD_10device_ptrIiEEEESI_NS0_13ScanTileStateIiLb1EEES9_NS1_10InputValueIiPiEEmiLb0EiEEvT0_T1_T2_iT3_T4_T5_E12temp_storage+64];
	add.s32 	%r149, %r314, %r316;
	setp.gt.u32 	%p36, %r76, 31;
	setp.lt.u32 	%p37, %r76, 32;
	setp.eq.s32 	%p38, %r227, 0;
	selp.b32 	%r317, 0, %r281, %p38;
	add.s32 	%r1001, %r315, %r317;
	selp.b32 	%r151, %r281, %r1001, %p37;
	@%p36 bra 	$L__BB65_90;
	setp.ne.s32 	%p39, %r76, 0;
	mul.wide.s32 	%rd24, %r4, 8;
	add.s64 	%rd13, %rd18, %rd24;
	@%p39 bra 	$L__BB65_77;
	st.shared.u32 	[_ZZN3cub18CUB_300001_SM_10006detail4scan16DeviceScanKernelINS2_10policy_hubIiiimN4cuda3std3__44plusIvEEE10Policy1000EN6thrust24THRUST_300001_SM_1000_NS6detail15normal_iteratorINSD_10device_ptrIiEEEESI_NS0_13ScanTileStateIiLb1EEES9_NS1_10InputValueIiPiEEmiLb0EiEEvT0_T1_T2_iT3_T4_T5_E12temp_storage+12], %r149;
	add.s64 	%rd25, %rd13, 256;
	mov.b32 	%r318, 100;
	// begin inline asm
	st.relaxed.gpu.v2.u32 [%rd25], {%r318, %r149};
	// end inline asm
$L__BB65_77:
	not.b32 	%r324, %r76;
	add.s32 	%r997, %r4, %r324;
	mov.b32 	%r320, 550;
	// begin inline asm
	nanosleep.u32 %r320;
	// end inline asm
	mul.wide.s32 	%rd27, %r997, 8;
	add.s64 	%rd28, %rd18, %rd27;
	add.s64 	%rd26, %rd28, 256;
	// begin inline asm
	ld.relaxed.gpu.v2.u32 {%r998, %r992}, [%rd26];
	// end inline asm
	mov.b32 	%r993, 478;
$L__BB65_78:
	setp.eq.s32 	%p40, %r998, 99;
	mov.b32 	%r325, -1;
	vote.sync.any.pred 	%p41, %p40, %r325;
	not.pred 	%p42, %p41;
	@%p42 bra 	$L__BB65_80;
	// begin inline asm
	nanosleep.u32 %r993;
	// end inline asm
	shr.u32 	%r993, %r993, 1;
	// begin inline asm
	ld.relaxed.gpu.v2.u32 {%r998, %r992}, [%rd26];
	// end inline asm
	bra.uni 	$L__BB65_78;
$L__BB65_80:
	setp.eq.s32 	%p43, %r998, 101;
	mov.b32 	%r352, -1;
	vote.sync.ballot.b32 	%r354, %p43, %r352;
	// begin inline asm
	mov.u32 %r327, %lanemask_ge;
	// end inline asm
	and.b32  	%r355, %r354, %r327;
	or.b32  	%r356, %r355, -2147483648;
	add.s32 	%r357, %r356, -1;
	not.b32 	%r358, %r356;
	and.b32  	%r359, %r358, %r357;
	popc.b32 	%r331, %r359;
	mov.b32 	%r330, 1;
	// begin inline asm
	shfl.sync.down.b32 %r328, %r992, %r330, %r331, %r352;
	// end inline asm
	setp.lt.s32 	%p45, %r227, %r331;
	selp.b32 	%r360, %r328, 0, %p45;
	add.s32 	%r334, %r360, %r992;
	mov.b32 	%r335, 2;
	// begin inline asm
	shfl.sync.down.b32 %r333, %r334, %r335, %r331, %r352;
	// end inline asm
	add.s32 	%r361, %r227, 2;
	setp.gt.s32 	%p46, %r361, %r331;
	selp.b32 	%r362, 0, %r333, %p46;
	add.s32 	%r339, %r334, %r362;
	mov.b32 	%r340, 4;
	// begin inline asm
	shfl.sync.down.b32 %r338, %r339, %r340, %r331, %r352;
	// end inline asm
	add.s32 	%r363, %r227, 4;
	setp.gt.s32 	%p47, %r363, %r331;
	selp.b32 	%r364, 0, %r338, %p47;
	add.s32 	%r344, %r339, %r364;
	mov.b32 	%r345, 8;
	// begin inline asm
	shfl.sync.down.b32 %r343, %r344, %r345, %r331, %r352;
	// end inline asm
	add.s32 	%r365, %r227, 8;
	setp.gt.s32 	%p48, %r365, %r331;
	selp.b32 	%r366, 0, %r343, %p48;
	add.s32 	%r349, %r344, %r366;
	mov.b32 	%r350, 16;
	// begin inline asm
	shfl.sync.down.b32 %r348, %r349, %r350, %r331, %r352;
	// end inline asm
	add.s32 	%r367, %r227, 16;
	setp.gt.s32 	%p49, %r367, %r331;
	selp.b32 	%r368, 0, %r348, %p49;
	add.s32 	%r994, %r349, %r368;
	add.s64 	%rd14, %rd18, 256;
	mov.b32 	%r995, 478;
$L__BB65_81:
	setp.ne.s32 	%p50, %r998, 101;
	mov.b32 	%r369, -1;
	vote.sync.all.pred 	%p51, %p50, %r369;
	not.pred 	%p52, %p51;
	@%p52 bra 	$L__BB65_86;
	shr.u32 	%r995, %r995, 1;
	mul.wide.s32 	%rd31, %r997, 8;
	add.s64 	%rd32, %rd14, %rd31;
	add.s64 	%rd30, %rd32, -256;
	// begin inline asm
	ld.relaxed.gpu.v2.u32 {%r998, %r999}, [%rd30];
	// end inline asm
	mov.u32 	%r1000, %r995;
$L__BB65_83:
	setp.eq.s32 	%p56, %r998, 99;
	mov.b32 	%r377, -1;
	vote.sync.any.pred 	%p57, %p56, %r377;
	not.pred 	%p58, %p57;
	@%p58 bra 	$L__BB65_85;
	// begin inline asm
	nanosleep.u32 %r1000;
	// end inline asm
	shr.u32 	%r1000, %r1000, 1;
	// begin inline asm
	ld.relaxed.gpu.v2.u32 {%r998, %r999}, [%rd30];
	// end inline asm
	bra.uni 	$L__BB65_83;
$L__BB65_85:
	setp.eq.s32 	%p59, %r998, 101;
	mov.b32 	%r403, -1;
	vote.sync.ballot.b32 	%r404, %p59, %r403;
	and.b32  	%r405, %r404, %r327;
	or.b32  	%r406, %r405, -2147483648;
	add.s32 	%r407, %r406, -1;
	not.b32 	%r408, %r406;
	and.b32  	%r409, %r408, %r407;
	popc.b32 	%r382, %r409;
	mov.b32 	%r381, 1;
	// begin inline asm
	shfl.sync.down.b32 %r379, %r999, %r381, %r382, %r403;
	// end inline asm
	setp.lt.s32 	%p61, %r227, %r382;
	selp.b32 	%r410, %r379, 0, %p61;
	add.s32 	%r385, %r410, %r999;
	mov.b32 	%r386, 2;
	// begin inline asm
	shfl.sync.down.b32 %r384, %r385, %r386, %r382, %r403;
	// end inline asm
	add.s32 	%r411, %r227, 2;
	setp.gt.s32 	%p62, %r411, %r382;
	selp.b32 	%r412, 0, %r384, %p62;
	add.s32 	%r390, %r385, %r412;
	mov.b32 	%r391, 4;
	// begin inline asm
	shfl.sync.down.b32 %r389, %r390, %r391, %r382, %r403;
	// end inline asm
	add.s32 	%r413, %r227, 4;
	setp.gt.s32 	%p63, %r413, %r382;
	selp.b32 	%r414, 0, %r389, %p63;
	add.s32 	%r395, %r390, %r414;
	mov.b32 	%r396, 8;
	// begin inline asm
	shfl.sync.down.b32 %r394, %r395, %r396, %r382, %r403;
	// end inline asm
	add.s32 	%r415, %r227, 8;
	setp.gt.s32 	%p64, %r415, %r382;
	selp.b32 	%r416, 0, %r394, %p64;
	add.s32 	%r400, %r395, %r416;
	mov.b32 	%r401, 16;
	// begin inline asm
	shfl.sync.down.b32 %r399, %r400, %r401, %r382, %r403;
	// end inline asm
	add.s32 	%r417, %r227, 16;
	setp.gt.s32 	%p65, %r417, %r382;
	selp.b32 	%r418, 0, %r399, %p65;
	add.s32 	%r419, %r418, %r994;
	add.s32 	%r994, %r419, %r400;
	add.s32 	%r997, %r997, -32;
	bra.uni 	$L__BB65_81;
$L__BB65_86:
	@%p39 bra 	$L__BB65_88;
	add.s32 	%r372, %r994, %r149;
	add.s64 	%rd29, %rd13, 256;
	mov.b32 	%r371, 101;
	// begin inline asm
	st.relaxed.gpu.v2.u32 [%rd29], {%r371, %r372};
	// end inline asm
	st.shared.u32 	[_ZZN3cub18CUB_300001_SM_10006detail4scan16DeviceScanKernelINS2_10policy_hubIiiimN4cuda3std3__44plusIvEEE10Policy1000EN6thrust24THRUST_300001_SM_1000_NS6detail15normal_iteratorINSD_10device_ptrIiEEEESI_NS0_13ScanTileStateIiLb1EEES9_NS1_10InputValueIiPiEEmiLb0EiEEvT0_T1_T2_iT3_T4_T5_E12temp_storage+4], %r994;
	st.shared.u32 	[_ZZN3cub18CUB_300001_SM_10006detail4scan16DeviceScanKernelINS2_10policy_hubIiiimN4cuda3std3__44plusIvEEE10Policy1000EN6thrust24THRUST_300001_SM_1000_NS6detail15normal_iteratorINSD_10device_ptrIiEEEESI_NS0_13ScanTileStateIiLb1EEES9_NS1_10InputValueIiPiEEmiLb0EiEEvT0_T1_T2_iT3_T4_T5_E12temp_storage+8], %r372;
$L__BB65_88:
	setp.ne.s32 	%p54, %r227, 0;
	mov.u32 	%r1001, %r151;
	@%p54 bra 	$L__BB65_90;
	st.shared.u32 	[_ZZN3cub18CUB_300001_SM_10006detail4scan16DeviceScanKernelINS2_10policy_hubIiiimN4cuda3std3__44plusIvEEE10Policy1000EN6thrust24THRUST_300001_SM_1000_NS6detail15normal_iteratorINSD_10device_ptrIiEEEESI_NS0_13ScanTileStateIiLb1EEES9_NS1_10InputValueIiPiEEmiLb0EiEEvT0_T1_T2_iT3_T4_T5_E12temp_storage+84], %r994;
	mov.u32 	%r1001, %r994;
$L__BB65_90:
	bar.sync 	0;
	setp.eq.s32 	%p55, %r76, 0;
	ld.shared.u32 	%r373, [_ZZN3cub18CUB_300001_SM_10006detail4scan16DeviceScanKernelINS2_10policy_hubIiiimN4cuda3std3__44plusIvEEE10Policy1000EN6thrust24THRUST_300001_SM_1000_NS6detail15normal_iteratorINSD_10device_ptrIiEEEESI_NS0_13ScanTileStateIiLb1EEES9_NS1_10InputValueIiPiEEmiLb0EiEEvT0_T1_T2_iT3_T4_T5_E12temp_storage+84];
	selp.b32 	%r374, 0, %r373, %p55;
	add.s32 	%r1002, %r374, %r1001;
$L__BB65_91:
	add.s32 	%r514, %r1002, %r125;
	add.s32 	%r515, %r126, %r514;
	add.s32 	%r516, %r127, %r515;
	add.s32 	%r517, %r128, %r516;
	add.s32 	%r518, %r129, %r517;
	add.s32 	%r519, %r130, %r518;
	add.s32 	%r520, %r131, %r519;
	add.s32 	%r521, %r132, %r520;
	add.s32 	%r522, %r133, %r521;
	add.s32 	%r523, %r134, %r522;
	add.s32 	%r524, %r135, %r523;
	add.s32 	%r525, %r136, %r524;
	add.s32 	%r526, %r137, %r525;
	add.s32 	%r527, %r138, %r526;
	add.s32 	%r528, %r139, %r527;
	add.s32 	%r529, %r140, %r528;
	add.s32 	%r530, %r141, %r529;
	add.s32 	%r531, %r142, %r530;
	bar.sync 	0;
	st.shared.u32 	[%r124], %r1002;
	st.shared.u32 	[%r124+4], %r514;
	st.shared.u32 	[%r124+8], %r515;
	st.shared.u32 	[%r124+12], %r516;
	st.shared.u32 	[%r124+16], %r517;
	st.shared.u32 	[%r124+20], %r518;
	st.shared.u32 	[%r124+24], %r519;
	st.shared.u32 	[%r124+28], %r520;
	st.shared.u32 	[%r124+32], %r521;
	st.shared.u32 	[%r124+36], %r522;
	st.shared.u32 	[%r124+40], %r523;
	st.shared.u32 	[%r124+44], %r524;
	st.shared.u32 	[%r124+48], %r525;
	st.shared.u32 	[%r124+52], %r526;
	st.shared.u32 	[%r124+56], %r527;
	st.shared.u32 	[%r124+60], %r528;
	st.shared.u32 	[%r124+64], %r529;
	st.shared.u32 	[%r124+68], %r530;
	st.shared.u32 	[%r124+72], %r531;
	bar.warp.sync 	-1;
	ld.shared.u32 	%r185, [%r123];
	ld.shared.u32 	%r186, [%r123+128];
	ld.shared.u32 	%r187, [%r123+256];
	ld.shared.u32 	%r188, [%r123+384];
	ld.shared.u32 	%r189, [%r123+512];
	ld.shared.u32 	%r190, [%r123+640];
	ld.shared.u32 	%r191, [%r123+768];
	ld.shared.u32 	%r192, [%r123+896];
	ld.shared.u32 	%r193, [%r123+1024];
	ld.shared.u32 	%r194, [%r123+1152];
	ld.shared.u32 	%r195, [%r123+1280];
	ld.shared.u32 	%r196, [%r123+1408];
	ld.shared.u32 	%r197, [%r123+1536];
	ld.shared.u32 	%r198, [%r123+1664];
	ld.shared.u32 	%r199, [%r123+1792];
	ld.shared.u32 	%r200, [%r123+1920];
	ld.shared.u32 	%r201, [%r123+2048];
	ld.shared.u32 	%r202, [%r123+2176];
	ld.shared.u32 	%r203, [%r123+2304];
	setp.ne.s32 	%p80, %r76, 0;
	@%p80 bra 	$L__BB65_93;
	st.volatile.shared.u32 	[_ZZN3cub18CUB_300001_SM_10006detail4scan16DeviceScanKernelINS2_10policy_hubIiiimN4cuda3std3__44plusIvEEE10Policy1000EN6thrust24THRUST_300001_SM_1000_NS6detail15normal_iteratorINSD_10device_ptrIiEEEESI_NS0_13ScanTileStateIiLb1EEES9_NS1_10InputValueIiPiEEmiLb0EiEEvT0_T1_T2_iT3_T4_T5_E12temp_storage+31616], %r75;
$L__BB65_93:
	bar.sync 	0;
	ld.volatile.shared.u32 	%r204, [_ZZN3cub18CUB_300001_SM_10006detail4scan16DeviceScanKernelINS2_10policy_hubIiiimN4cuda3std3__44plusIvEEE10Policy1000EN6thrust24THRUST_300001_SM_1000_NS6detail15normal_iteratorINSD_10device_ptrIiEEEESI_NS0_13ScanTileStateIiLb1EEES9_NS1_10InputValueIiPiEEmiLb0EiEEvT0_T1_T2_iT3_T4_T5_E12temp_storage+31616];
	cvt.u64.u32 	%rd39, %r78;
	add.s64 	%rd40, %rd5, %rd39;
	setp.ge.s32 	%p81, %r78, %r204;
	shl.b64 	%rd41, %rd40, 2;
	add.s64 	%rd15, %rd4, %rd41;
	@%p81 bra 	$L__BB65_95;
	st.global.u32 	[%rd15], %r185;
$L__BB65_95:
	mov.u32 	%r532, %tid.x;
	and.b32  	%r533, %r532, 992;
	mul.lo.s32 	%r534, %r533, 19;
	and.b32  	%r535, %r532, 31;
	or.b32  	%r536, %r534, %r535;
	add.s32 	%r537, %r536, 32;
	setp.ge.s32 	%p82, %r537, %r204;
	@%p82 bra 	$L__BB65_97;
	st.global.u32 	[%rd15+128], %r186;
$L__BB65_97:
	add.s32 	%r543, %r536, 64;
	setp.ge.s32 	%p83, %r543, %r204;
	@%p83 bra 	$L__BB65_99;
	st.global.u32 	[%rd15+256], %r187;
$L__BB65_99:
	add.s32 	%r549, %r536, 96;
	setp.ge.s32 	%p84, %r549, %r204;
	@%p84 bra 	$L__BB65_101;
	st.global.u32 	[%rd15+384], %r188;
$L__BB65_101:
	add.s32 	%r555, %r536, 128;
	setp.ge.s32 	%p85, %r555, %r204;
	@%p85 bra 	$L__BB65_103;
	st.global.u32 	[%rd15+512], %r189;
$L__BB65_103:
	add.s32 	%r561, %r536, 160;
	setp.ge.s32 	%p86, %r561, %r204;
	@%p86 bra 	$L__BB65_105;
	st.global.u32 	[%rd15+640], %r190;
$L__BB65_105:
	add.s32 	%r567, %r536, 192;
	setp.ge.s32 	%p87, %r567, %r204;
	@%p87 bra 	$L__BB65_107;
	st.global.u32 	[%rd15+768], %r191;
$L__BB65_107:
	add.s32 	%r573, %r536, 224;
	setp.ge.s32 	%p88, %r573, %r204;
	@%p88 bra 	$L__BB65_109;
	st.global.u32 	[%rd15+896], %r192;
$L__BB65_109:
	setp.ge.s32 	%p89, %r95, %r204;
	@%p89 bra 	$L__BB65_111;
	st.global.u32 	[%rd15+1024], %r193;
$L__BB65_111:
	setp.ge.s32 	%p90, %r98, %r204;
	@%p90 bra 	$L__BB65_113;
	st.global.u32 	[%rd15+1152], %r194;
$L__BB65_113:
	add.s32 	%r579, %r536, 320;
	setp.ge.s32 	%p91, %r579, %r204;
	@%p91 bra 	$L__BB65_115;
	st.global.u32 	[%rd15+1280], %r195;
$L__BB65_115:
	add.s32 	%r585, %r536, 352;
	setp.ge.s32 	%p92, %r585, %r204;
	@%p92 bra 	$L__BB65_117;
	st.global.u32 	[%rd15+1408], %r196;
$L__BB65_117:
	add.s32 	%r591, %r536, 384;
	setp.ge.s32 	%p93, %r591, %r204;
	@%p93 bra 	$L__BB65_119;
	st.global.u32 	[%rd15+1536], %r197;
$L__BB65_119:
	add.s32 	%r597, %r536, 416;
	setp.ge.s32 	%p94, %r597, %r204;
	@%p94 bra 	$L__BB65_121;
	st.global.u32 	[%rd15+1664], %r198;
$L__BB65_121:
	add.s32 	%r603, %r536, 448;
	setp.ge.s32 	%p95, %r603, %r204;
	@%p95 bra 	$L__BB65_123;
	st.global.u32 	[%rd15+1792], %r199;
$L__BB65_123:
	add.s32 	%r609, %r536, 480;
	setp.ge.s32 	%p96, %r609, %r204;
	@%p96 bra 	$L__BB65_125;
	st.global.u32 	[%rd15+1920], %r200;
$L__BB65_125:
	add.s32 	%r615, %r536, 512;
	setp.ge.s32 	%p97, %r615, %r204;
	@%p97 bra 	$L__BB65_127;
	st.global.u32 	[%rd15+2048], %r201;
$L__BB65_127:
	setp.ge.s32 	%p98, %r115, %r204;
	@%p98 bra 	$L__BB65_129;
	st.global.u32 	[%rd15+2176], %r202;
$L__BB65_129:
	setp.ge.s32 	%p99, %r118, %r204;
	@%p99 bra 	$L__BB65_131;
	st.global.u32 	[%rd15+2304], %r203;
$L__BB65_131:
	ret;

}
	// .globl	_ZN3cub18CUB_300001_SM_10006detail4scan16DeviceScanKernelINS2_10policy_hubIiiijN4cuda3__47maximumIiEEE10Policy1000EN6thrust24THRUST_300001_SM_1000_NS6detail15normal_iteratorINSC_10device_ptrIiEEEESH_NS0_13ScanTileStateIiLb1EEES8_NS1_10InputValueIiPiEEjiLb0EiEEvT0_T1_T2_iT3_T4_T5_
.visible .entry _ZN3cub18CUB_300001_SM_10006detail4scan16DeviceScanKernelINS2_10policy_hubIiiijN4cuda3__47maximumIiEEE10Policy1000EN6thrust24THRUST_300001_SM_1000_NS6detail15normal_iteratorINSC_10device_ptrIiEEEESH_NS0_13ScanTileStateIiLb1EEES8_NS1_10InputValueIiPiEEjiLb0EiEEvT0_T1_T2_iT3_T4_T5_(
	.param .align 8 .b8 _ZN3cub18CUB_300001_SM_10006detail4scan16DeviceScanKernelINS2_10policy_hubIiiijN4cuda3__47maximumIiEEE10Policy1000EN6thrust24THRUST_300001_SM_1000_NS6detail15normal_iteratorINSC_10device_ptrIiEEEESH_NS0_13ScanTileStateIiLb1EEES8_NS1_10InputValueIiPiEEjiLb0EiEEvT0_T1_T2_iT3_T4_T5__param_0[8],
	.param .align 8 .b8 _ZN3cub18CUB_300001_SM_10006detail4scan16DeviceScanKernelINS2_10policy_hubIiiijN4cuda3__47maximumIiEEE10Policy1000EN6thrust24THRUST_300001_SM_1000_NS6detail15normal_iteratorINSC_10device_ptrIiEEEESH_NS0_13ScanTileStateIiLb1EEES8_NS1_10InputValueIiPiEEjiLb0EiEEvT0_T1_T2_iT3_T4_T5__param_1[8],
	.param .align 8 .b8 _ZN3cub18CUB_300001_SM_10006detail4scan16DeviceScanKernelINS2_10policy_hubIiiijN4cuda3__47maximumIiEEE10Policy1000EN6thrust24THRUST_300001_SM_1000_NS6detail15normal_iteratorINSC_10device_ptrIiEEEESH_NS0_13ScanTileStateIiLb1EEES8_NS1_10InputValueIiPiEEjiLb0EiEEvT0_T1_T2_iT3_T4_T5__param_2[8],
	.param .u32 _ZN3cub18CUB_300001_SM_10006detail4scan16DeviceScanKernelINS2_10policy_hubIiiijN4cuda3__47maximumIiEEE10Policy1000EN6thrust24THRUST_300001_SM_1000_NS6detail15normal_iteratorINSC_10device_ptrIiEEEESH_NS0_13ScanTileStateIiLb1EEES8_NS1_10InputValueIiPiEEjiLb0EiEEvT0_T1_T2_iT3_T4_T5__param_3,
	.param .align 1 .b8 _ZN3cub18CUB_300001_SM_10006detail4scan16DeviceScanKernelINS2_10policy_hubIiiijN4cuda3__47maximumIiEEE10Policy1000EN6thrust24THRUST_300001_SM_1000_NS6detail15normal_iteratorINSC_10device_ptrIiEEEESH_NS0_13ScanTileStateIiLb1EEES8_NS1_10InputValueIiPiEEjiLb0EiEEvT0_T1_T2_iT3_T4_T5__param_4[1],
	.param .align 8 .b8 _ZN3cub18CUB_300001_SM_10006detail4scan16DeviceScanKernelINS2_10policy_hubIiiijN4cuda3__47maximumIiEEE10Policy1000EN6thrust24THRUST_300001_SM_1000_NS6detail15normal_iteratorINSC_10device_ptrIiEEEESH_NS0_13ScanTileStateIiLb1EEES8_NS1_10InputValueIiPiEEjiLb0EiEEvT0_T1_T2_iT3_T4_T5__param_5[16],
	.param .u32 _ZN3cub18CUB_300001_SM_10006detail4scan16DeviceScanKernelINS2_10policy_hubIiiijN4cuda3__47maximumIiEEE10Policy1000EN6thrust24THRUST_300001_SM_1000_NS6detail15normal_iteratorINSC_10device_ptrIiEEEESH_NS0_13ScanTileStateIiLb1EEES8_NS1_10InputValueIiPiEEjiLb0EiEEvT0_T1_T2_iT3_T4_T5__param_6
)
.maxntid 128
{
	.reg .pred 	%p<158>;
	.reg .b16 	%rs<3>;
	.reg .b32 	%r<1028>;
	.reg .b64 	%rd<56>;
	// demoted variable
	.shared .align 16 .b8 _ZZN3cub18CUB_300001_SM_10006detail4scan16DeviceScanKernelINS2_10policy_hubIiiijN4cuda3__47maximumIiEEE10Policy1000EN6thrust24THRUST_300001_SM_1000_NS6detail15normal_iteratorINSC_10device_ptrIiEEEESH_NS0_13ScanTileStateIiLb1EEES8_NS1_10InputValueIiPiEEjiLb0EiEEvT0_T1_T2_iT3_T4_T5_E12temp_storage[12304];
	ld.param.u32 	%r380, [_ZN3cub18CUB_300001_SM_10006detail4scan16DeviceScanKernelINS2_10policy_hubIiiijN4cuda3__47maximumIiEEE10Policy1000EN6thrust24THRUST_300001_SM_1000_NS6detail15normal_iteratorINSC_10device_ptrIiEEEESH_NS0_13ScanTileStateIiLb1EEES8_NS1_10InputValueIiPiEEjiLb0EiEEvT0_T1_T2_iT3_T4_T5__param_5];
	bfe.u32 	%r381, %r380, 0, 8;
	cvt.u16.u32 	%rs1, %r381;
	and.b16  	%rs2, %rs1, 255;
	ld.param.u64 	%rd19, [_ZN3cub18CUB_300001_SM_10006detail4scan16DeviceScanKernelINS2_10policy_hubIiiijN4cuda3__47maximumIiEEE10Policy1000EN6thrust24THRUST_300001_SM_1000_NS6detail15normal_iteratorINSC_10device_ptrIiEEEESH_NS0_13ScanTileStateIiLb1EEES8_NS1_10InputValueIiPiEEjiLb0EiEEvT0_T1_T2_iT3_T4_T5__param_2];
	ld.param.u64 	%rd18, [_ZN3cub18CUB_300001_SM_10006detail4scan16DeviceScanKernelINS2_10policy_hubIiiijN4cuda3__47maximumIiEEE10Policy1000EN6thrust24THRUST_300001_SM_1000_NS6detail15normal_iteratorINSC_10device_ptrIiEEEESH_NS0_13ScanTileStateIiLb1EEES8_NS1_10InputValueIiPiEEjiLb0EiEEvT0_T1_T2_iT3_T4_T5__param_1];
	ld.param.u64 	%rd17, [_ZN3cub18CUB_300001_SM_10006detail4scan16DeviceScanKernelINS2_10policy_hubIiiijN4cuda3__47maximumIiEEE10Policy1000EN6thrust24THRUST_300001_SM_1000_NS6detail15normal_iteratorINSC_10device_ptrIiEEEESH_NS0_13ScanTileStateIiLb1EEES8_NS1_10InputValueIiPiEEjiLb0EiEEvT0_T1_T2_iT3_T4_T5__param_0];
	ld.param.u64 	%rd1, [_ZN3cub18CUB_300001_SM_10006detail4scan16DeviceScanKernelINS2_10policy_hubIiiijN4cuda3__47maximumIiEEE10Policy1000EN6thrust24THRUST_300001_SM_1000_NS6detail15normal_iteratorINSC_10device_ptrIiEEEESH_NS0_13ScanTileStateIiLb1EEES8_NS1_10InputValueIiPiEEjiLb0EiEEvT0_T1_T2_iT3_T4_T5__param_5+8];
	ld.param.u32 	%r379, [_ZN3cub18CUB_300001_SM_10006detail4scan16DeviceScanKernelINS2_10policy_hubIiiijN4cuda3__47maximumIiEEE10Policy1000EN6thrust24THRUST_300001_SM_1000_NS6detail15normal_iteratorINSC_10device_ptrIiEEEESH_NS0_13ScanTileStateIiLb1EEES8_NS1_10InputValueIiPiEEjiLb0EiEEvT0_T1_T2_iT3_T4_T5__param_6];
	setp.eq.s16 	%p1, %rs2, 0;
	@%p1 bra 	$L__BB66_2;
	cvta.to.global.u64 	%rd20, %rd1;
	ld.global.u32 	%r939, [%rd20];
	bra.uni 	$L__BB66_3;
$L__BB66_2:
	cvt.u32.u64 	%r939, %rd1;
$L__BB66_3:
	ld.param.u32 	%r936, [_ZN3cub18CUB_300001_SM_10006detail4scan16DeviceScanKernelINS2_10policy_hubIiiijN4cuda3__47maximumIiEEE10Policy1000EN6thrust24THRUST_300001_SM_1000_NS6detail15normal_iteratorINSC_10device_ptrIiEEEESH_NS0_13ScanTileStateIiLb1EEES8_NS1_10InputValueIiPiEEjiLb0EiEEvT0_T1_T2_iT3_T4_T5__param_3];
	cvta.to.global.u64 	%rd3, %rd17;
	cvta.to.global.u64 	%rd4, %rd18;
	mov.u32 	%r382, %ctaid.x;
	add.s32 	%r4, %r936, %r382;
	mul.lo.s32 	%r5, %r4, 3072;
	sub.s32 	%r6, %r379, %r5;
	setp.lt.u32 	%p2, %r6, 3073;
	@%p2 bra 	$L__BB66_38;
	cvt.u64.u32 	%rd38, %r5;
	mov.u32 	%r7, %tid.x;
	and.b32  	%r642, %r7, 31;
	and.b32  	%r643, %r7, 992;
	mul.lo.s32 	%r644, %r643, 24;
	or.b32  	%r645, %r644, %r642;
	cvt.u64.u32 	%rd39, %r645;
	add.s64 	%rd5, %rd39, %rd38;
	shl.b64 	%rd40, %rd5, 2;
	add.s64 	%rd41, %rd3, %rd40;
	ld.global.u32 	%r646, [%rd41];
	ld.global.u32 	%r647, [%rd41+128];
	ld.global.u32 	%r648, [%rd41+256];
	ld.global.u32 	%r649, [%rd41+384];
	ld.global.u32 	%r650, [%rd41+512];
	ld.global.u32 	%r651, [%rd41+640];
	ld.global.u32 	%r652, [%rd41+768];
	ld.global.u32 	%r653, [%rd41+896];
	ld.global.u32 	%r654, [%rd41+1024];
	ld.global.u32 	%r655, [%rd41+1152];
	ld.global.u32 	%r656, [%rd41+1280];
	ld.global.u32 	%r657, [%rd41+1408];
	ld.global.u32 	%r658, [%rd41+1536];
	ld.global.u32 	%r659, [%rd41+1664];
	ld.global.u32 	%r660, [%rd41+1792];
	ld.global.u32 	%r661, [%rd41+1920];
	ld.global.u32 	%r662, [%rd41+2048];
	ld.global.u32 	%r663, [%rd41+2176];
	ld.global.u32 	%r664, [%rd41+2304];
	ld.global.u32 	%r665, [%rd41+2432];
	ld.global.u32 	%r666, [%rd41+2560];
	ld.global.u32 	%r667, [%rd41+2688];
	ld.global.u32 	%r668, [%rd41+2816];
	ld.global.u32 	%r669, [%rd41+2944];
	// begin inline asm
	mov.u32 %r641, %laneid;
	// end inline asm
	shr.u32 	%r9, %r7, 5;
	mad.lo.s32 	%r670, %r9, 768, %r641;
	shl.b32 	%r671, %r670, 2;
	mov.u32 	%r672, _ZZN3cub18CUB_300001_SM_10006detail4scan16DeviceScanKernelINS2_10policy_hubIiiijN4cuda3__47maximumIiEEE10Policy1000EN6thrust24THRUST_300001_SM_1000_NS6detail15normal_iteratorINSC_10device_ptrIiEEEESH_NS0_13ScanTileStateIiLb1EEES8_NS1_10InputValueIiPiEEjiLb0EiEEvT0_T1_T2_iT3_T4_T5_E12temp_storage;
	add.s32 	%r10, %r672, %r671;
	st.shared.u32 	[%r10], %r646;
	st.shared.u32 	[%r10+128], %r647;
	st.shared.u32 	[%r10+256], %r648;
	st.shared.u32 	[%r10+384], %r649;
	st.shared.u32 	[%r10+512], %r650;
	st.shared.u32 	[%r10+640], %r651;
	st.shared.u32 	[%r10+768], %r652;
	st.shared.u32 	[%r10+896], %r653;
	st.shared.u32 	[%r10+1024], %r654;
	st.shared.u32 	[%r10+1152], %r655;
	st.shared.u32 	[%r10+1280], %r656;
	st.shared.u32 	[%r10+1408], %r657;
	st.shared.u32 	[%r10+1536], %r658;
	st.shared.u32 	[%r10+1664], %r659;
	st.shared.u32 	[%r10+1792], %r660;
	st.shared.u32 	[%r10+1920], %r661;
	st.shared.u32 	[%r10+2048], %r662;
	st.shared.u32 	[%r10+2176], %r663;
	st.shared.u32 	[%r10+2304], %r664;
	st.shared.u32 	[%r10+2432], %r665;
	st.shared.u32 	[%r10+2560], %r666;
	st.shared.u32 	[%r10+2688], %r667;
	st.shared.u32 	[%r10+2816], %r668;
	st.shared.u32 	[%r10+2944], %r669;
	bar.warp.sync 	-1;
	mad.lo.s32 	%r11, %r641, 92, %r10;
	ld.shared.v4.u32 	{%r12, %r13, %r14, %r15}, [%r11];
	ld.shared.v4.u32 	{%r16, %r17, %r18, %r19}, [%r11+16];
	ld.shared.v4.u32 	{%r20, %r21, %r22, %r23}, [%r11+32];
	ld.shared.v4.u32 	{%r24, %r25, %r26, %r27}, [%r11+48];
	ld.shared.v4.u32 	{%r28, %r29, %r30, %r31}, [%r11+64];
	ld.shared.v4.u32 	{%r32, %r33, %r34, %r35}, [%r11+80];
	bar.sync 	0;
	setp.ne.s32 	%p105, %r4, 0;
	@%p105 bra 	$L__BB66_9;
	max.s32 	%r869, %r12, %r13;
	max.s32 	%r870, %r869, %r14;
	max.s32 	%r871, %r15, %r16;
	max.s32 	%r872, %r871, %r17;
	max.s32 	%r873, %r18, %r19;
	max.s32 	%r874, %r873, %r20;
	max.s32 	%r875, %r21, %r22;
	max.s32 	%r876, %r875, %r23;
	max.s32 	%r877, %r24, %r25;
	max.s32 	%r878, %r877, %r26;
	max.s32 	%r879, %r27, %r28;
	max.s32 	%r880, %r879, %r29;
	max.s32 	%r881, %r30, %r31;
	max.s32 	%r882, %r881, %r32;
	max.s32 	%r883, %r33, %r34;
	max.s32 	%r884, %r883, %r35;
	max.s32 	%r885, %r870, %r872;
	max.s32 	%r886, %r885, %r874;
	max.s32 	%r887, %r876, %r878;
	max.s32 	%r888, %r887, %r880;
	max.s32 	%r889, %r882, %r884;
	max.s32 	%r890, %r886, %r888;
	max.s32 	%r840, %r890, %r889;
	mov.b32 	%r866, 1;
	mov.b32 	%r867, 0;
	mov.b32 	%r868, -1;
	// begin inline asm
	shfl.sync.up.b32 %r839, %r840, %r866, %r867, %r868;
	// end inline asm
	max.s32 	%r891, %r839, %r840;
	setp.lt.s32 	%p147, %r641, 1;
	selp.b32 	%r845, %r840, %r891, %p147;
	mov.b32 	%r846, 2;
	// begin inline asm
	shfl.sync.up.b32 %r844, %r845, %r846, %r867, %r868;
	// end inline asm
	max.s32 	%r892, %r844, %r845;
	setp.lt.s32 	%p148, %r641, 2;
	selp.b32 	%r850, %r845, %r892, %p148;
	mov.b32 	%r851, 4;
	// begin inline asm
	shfl.sync.up.b32 %r849, %r850, %r851, %r867, %r868;
	// end inline asm
	max.s32 	%r893, %r849, %r850;
	setp.lt.s32 	%p149, %r641, 4;
	selp.b32 	%r855, %r850, %r893, %p149;
	mov.b32 	%r856, 8;
	// begin inline asm
	shfl.sync.up.b32 %r854, %r855, %r856, %r867, %r868;
	// end inline asm
	max.s32 	%r894, %r854, %r855;
	setp.lt.s32 	%p150, %r641, 8;
	selp.b32 	%r860, %r855, %r894, %p150;
	mov.b32 	%r861, 16;
	// begin inline asm
	shfl.sync.up.b32 %r859, %r860, %r861, %r867, %r868;
	// end inline asm
	max.s32 	%r36, %r859, %r860;
	setp.lt.s32 	%p151, %r641, 16;
	selp.b32 	%r865, %r860, %r36, %p151;
	// begin inline asm
	shfl.sync.up.b32 %r864, %r865, %r866, %r867, %r868;
	// end inline asm
	setp.ne.s32 	%p152, %r641, 31;
	@%p152 bra 	$L__BB66_7;
	shl.b32 	%r895, %r9, 2;
	add.s32 	%r897, %r672, %r895;
	st.shared.u32 	[%r897+16], %r36;
$L__BB66_7:
	bar.sync 	0;
	ld.shared.v4.u32 	{%r898, %r899, %r900, %r901}, [_ZZN3cub18CUB_300001_SM_10006detail4scan16DeviceScanKernelINS2_10policy_hubIiiijN4cuda3__47maximumIiEEE10Policy1000EN6thrust24THRUST_300001_SM_1000_NS6detail15normal_iteratorINSC_10device_ptrIiEEEESH_NS0_13ScanTileStateIiLb1EEES8_NS1_10InputValueIiPiEEjiLb0EiEEvT0_T1_T2_iT3_T4_T5_E12temp_storage+16];
	max.s32 	%r902, %r898, %r899;
	setp.eq.s32 	%p153, %r9, 2;
	selp.b32 	%r903, %r902, %r898, %p153;
	max.s32 	%r904, %r902, %r900;
	setp.eq.s32 	%p154, %r9, 3;
	selp.b32 	%r905, %r904, %r903, %p154;
	max.s32 	%r906, %r904, %r901;
	max.s32 	%r907, %r939, %r905;
	setp.lt.u32 	%p155, %r7, 32;
	selp.b32 	%r908, %r939, %r907, %p155;
	max.s32 	%r909, %r908, %r864;
	setp.eq.s32 	%p156, %r641, 0;
	selp.b32 	%r971, %r908, %r909, %p156;
	max.s32 	%r970, %r971, %r12;
	max.s32 	%r969, %r970, %r13;
	max.s32 	%r968, %r969, %r14;
	max.s32 	%r967, %r968, %r15;
	max.s32 	%r966, %r967, %r16;
	max.s32 	%r965, %r966, %r17;
	max.s32 	%r964, %r965, %r18;
	max.s32 	%r963, %r964, %r19;
	max.s32 	%r962, %r963, %r20;
	max.s32 	%r961, %r962, %r21;
	max.s32 	%r960, %r961, %r22;
	max.s32 	%r959, %r960, %r23;
	max.s32 	%r958, %r959, %r24;
	max.s32 	%r957, %r958, %r25;
	max.s32 	%r956, %r957, %r26;
	max.s32 	%r955, %r956, %r27;
	max.s32 	%r954, %r955, %r28;
	max.s32 	%r953, %r954, %r29;
	max.s32 	%r952, %r953, %r30;
	max.s32 	%r951, %r952, %r31;
	max.s32 	%r950, %r951, %r32;
	max.s32 	%r949, %r950, %r33;
	max.s32 	%r948, %r949, %r34;
	max.s32 	%r62, %r939, %r906;
	setp.ne.s32 	%p157, %r7, 0;
	@%p157 bra 	$L__BB66_37;
	add.s64 	%rd53, %rd19, 256;
	mov.b32 	%r910, 101;
	// begin inline asm
	st.relaxed.gpu.v2.u32 [%rd53], {%r910, %r62};
	// end inline asm
	bra.uni 	$L__BB66_37;
$L__BB66_9:
	max.s32 	%r703, %r12, %r13;
	max.s32 	%r704, %r703, %r14;
	max.s32 	%r705, %r15, %r16;
	max.s32 	%r706, %r705, %r17;
	max.s32 	%r707, %r18, %r19;
	max.s32 	%r708, %r707, %r20;
	max.s32 	%r709, %r21, %r22;
	max.s32 	%r710, %r709, %r23;
	max.s32 	%r711, %r24, %r25;
	max.s32 	%r712, %r711, %r26;
	max.s32 	%r713, %r27, %r28;
	max.s32 	%r714, %r713, %r29;
	max.s32 	%r715, %r30, %r31;
	max.s32 	%r716, %r715, %r32;
	max.s32 	%r717, %r33, %r34;
	max.s32 	%r718, %r717, %r35;
	max.s32 	%r719, %r704, %r706;
	max.s32 	%r720, %r719, %r708;
	max.s32 	%r721, %r710, %r712;
	max.s32 	%r722, %r721, %r714;
	max.s32 	%r723, %r716, %r718;
	max.s32 	%r724, %r720, %r722;
	max.s32 	%r674, %r724, %r723;
	mov.b32 	%r700, 1;
	mov.b32 	%r701, 0;
	mov.b32 	%r702, -1;
	// begin inline asm
	shfl.sync.up.b32 %r673, %r674, %r700, %r701, %r702;
	// end inline asm
	max.s32 	%r725, %r673, %r674;
	setp.lt.s32 	%p106, %r641, 1;
	selp.b32 	%r679, %r674, %r725, %p106;
	mov.b32 	%r680, 2;
	// begin inline asm
	shfl.sync.up.b32 %r678, %r679, %r680, %r701, %r702;
	// end inline asm
	max.s32 	%r726, %r678, %r679;
	setp.lt.s32 	%p107, %r641, 2;
	selp.b32 	%r684, %r679, %r726, %p107;
	mov.b32 	%r685, 4;
	// begin inline asm
	shfl.sync.up.b32 %r683, %r684, %r685, %r701, %r702;
	// end inline asm
	max.s32 	%r727, %r683, %r684;
	setp.lt.s32 	%p108, %r641, 4;
	selp.b32 	%r689, %r684, %r727, %p108;
	mov.b32 	%r690, 8;
	// begin inline asm
	shfl.sync.up.b32 %r688, %r689, %r690, %r701, %r702;
	// end inline asm
	max.s32 	%r728, %r688, %r689;
	setp.lt.s32 	%p109, %r641, 8;
	selp.b32 	%r694, %r689, %r728, %p109;
	mov.b32 	%r695, 16;
	// begin inline asm
	shfl.sync.up.b32 %r693, %r694, %r695, %r701, %r702;
	// end inline asm
	max.s32 	%r63, %r693, %r694;
	setp.lt.s32 	%p110, %r641, 16;
	selp.b32 	%r699, %r694, %r63, %p110;
	// begin inline asm
	shfl.sync.up.b32 %r698, %r699, %r700, %r701, %r702;
	// end inline asm
	setp.ne.s32 	%p111, %r641, 31;
	@%p111 bra 	$L__BB66_11;
	shl.b32 	%r729, %r9, 2;
	add.s32 	%r731, %r672, %r729;
	st.shared.u32 	[%r731+16], %r63;
$L__BB66_11:
	bar.sync 	0;
	ld.shared.v4.u32 	{%r732, %r733, %r734, %r735}, [_ZZN3cub18CUB_300001_SM_10006detail4scan16DeviceScanKernelINS2_10policy_hubIiiijN4cuda3__47maximumIiEEE10Policy1000EN6thrust24THRUST_300001_SM_1000_NS6detail15normal_iteratorINSC_10device_ptrIiEEEESH_NS0_13ScanTileStateIiLb1EEES8_NS1_10InputValueIiPiEEjiLb0EiEEvT0_T1_T2_iT3_T4_T5_E12temp_storage+16];
	max.s32 	%r736, %r732, %r733;
	setp.eq.s32 	%p112, %r9, 2;
	selp.b32 	%r737, %r736, %r732, %p112;
	max.s32 	%r738, %r736, %r734;
	setp.eq.s32 	%p113, %r9, 3;
	selp.b32 	%r739, %r738, %r737, %p113;
	max.s32 	%r65, %r738, %r735;
	setp.gt.u32 	%p114, %r7, 31;
	setp.lt.u32 	%p115, %r7, 32;
	max.s32 	%r740, %r739, %r698;
	setp.eq.s32 	%p116, %r641, 0;
	selp.b32 	%r947, %r739, %r740, %p116;
	selp.b32 	%r67, %r698, %r947, %p115;
	@%p114 bra 	$L__BB66_36;
	setp.ne.s32 	%p117, %r7, 0;
	mul.wide.s32 	%rd42, %r4, 8;
	add.s64 	%rd6, %rd19, %rd42;
	@%p117 bra 	$L__BB66_14;
	st.shared.u32 	[_ZZN3cub18CUB_300001_SM_10006detail4scan16DeviceScanKernelINS2_10policy_hubIiiijN4cuda3__47maximumIiEEE10Policy1000EN6thrust24THRUST_300001_SM_1000_NS6detail15normal_iteratorINSC_10device_ptrIiEEEESH_NS0_13ScanTileStateIiLb1EEES8_NS1_10InputValueIiPiEEjiLb0EiEEvT0_T1_T2_iT3_T4_T5_E12temp_storage+12], %r65;
	add.s64 	%rd43, %rd6, 256;
	mov.b32 	%r741, 100;
	// begin inline asm
	st.relaxed.gpu.v2.u32 [%rd43], {%r741, %r65};
	// end inline asm
$L__BB66_14:
	not.b32 	%r743, %r7;
	add.s32 	%r944, %r4, %r743;
	mov.u32 	%r69, %nctaid.x;
	setp.gt.u32 	%p118, %r69, 499;
	@%p118 bra 	$L__BB66_16;
	membar.cta;
	bra.uni 	$L__BB66_17;
$L__BB66_16:
	mov.b32 	%r744, 1245;
	// begin inline asm
	nanosleep.u32 %r744;
	// end inline asm
$L__BB66_17:
	mul.wide.s32 	%rd45, %r944, 8;
	add.s64 	%rd46, %rd19, %rd45;
	add.s64 	%rd44, %rd46, 256;
	// begin inline asm
	ld.relaxed.gpu.v2.u32 {%r945, %r941}, [%rd44];
	// end inline asm
$L__BB66_18:
	setp.eq.s32 	%p119, %r945, 99;
	mov.b32 	%r747, -1;
	vote.sync.any.pred 	%p120, %p119, %r747;
	not.pred 	%p121, %p120;
	@%p121 bra 	$L__BB66_23;
	setp.gt.u32 	%p146, %r69, 499;
	@%p146 bra 	$L__BB66_21;
	membar.cta;
	bra.uni 	$L__BB66_22;
$L__BB66_21:
	mov.b32 	%r836, 648;
	// begin inline asm
	nanosleep.u32 %r836;
	// end inline asm
$L__BB66_22:
	// begin inline asm
	ld.relaxed.gpu.v2.u32 {%r945, %r941}, [%rd44];
	// end inline asm
	bra.uni 	$L__BB66_18;
$L__BB66_23:
	setp.eq.s32 	%p122, %r945, 101;
	mov.b32 	%r774, -1;
	vote.sync.ballot.b32 	%r775, %p122, %r774;
	// begin inline asm
	mov.u32 %r749, %lanemask_ge;
	// end inline asm
	and.b32  	%r776, %r775, %r749;
	or.b32  	%r777, %r776, -2147483648;
	add.s32 	%r778, %r777, -1;
	not.b32 	%r779, %r777;
	and.b32  	%r780, %r779, %r778;
	popc.b32 	%r753, %r780;
	mov.b32 	%r752, 1;
	// begin inline asm
	shfl.sync.down.b32 %r750, %r941, %r752, %r753, %r774;
	// end inline asm
	setp.lt.s32 	%p124, %r641, %r753;
	max.s32 	%r781, %r750, %r941;
	selp.b32 	%r756, %r781, %r941, %p124;
	mov.b32 	%r757, 2;
	// begin inline asm
	shfl.sync.down.b32 %r755, %r756, %r757, %r753, %r774;
	// end inline asm
	add.s32 	%r79, %r641, 2;
	setp.gt.s32 	%p125, %r79, %r753;
	max.s32 	%r782, %r755, %r756;
	selp.b32 	%r761, %r756, %r782, %p125;
	mov.b32 	%r762, 4;
	// begin inline asm
	shfl.sync.down.b32 %r760, %r761, %r762, %r753, %r774;
	// end inline asm
	add.s32 	%r80, %r641, 4;
	setp.gt.s32 	%p126, %r80, %r753;
	max.s32 	%r783, %r760, %r761;
	selp.b32 	%r766, %r761, %r783, %p126;
	mov.b32 	%r767, 8;
	// begin inline asm
	shfl.sync.down.b32 %r765, %r766, %r767, %r753, %r774;
	// end inline asm
	add.s32 	%r81, %r641, 8;
	setp.gt.s32 	%p127, %r81, %r753;
	max.s32 	%r784, %r765, %r766;
	selp.b32 	%r771, %r766, %r784, %p127;
	mov.b32 	%r772, 16;
	// begin inline asm
	shfl.sync.down.b32 %r770, %r771, %r772, %r753, %r774;
	// end inline asm
	add.s32 	%r82, %r641, 16;
	setp.gt.s32 	%p128, %r82, %r753;
	max.s32 	%r785, %r770, %r771;
	selp.b32 	%r943, %r771, %r785, %p128;
	add.s64 	%rd8, %rd19, 256;
$L__BB66_24:
	setp.ne.s32 	%p129, %r945, 101;
	mov.b32 	%r786, -1;
	vote.sync.all.pred 	%p130, %p129, %r786;
	not.pred 	%p131, %p130;
	@%p131 bra 	$L__BB66_32;
	mul.wide.s32 	%rd49, %r944, 8;
	add.s64 	%rd50, %rd8, %rd49;
	add.s64 	%rd48, %rd50, -256;
	// begin inline asm
	ld.relaxed.gpu.v2.u32 {%r945, %r946}, [%rd48];
	// end inline asm
$L__BB66_26:
	setp.eq.s32 	%p135, %r945, 99;
	mov.b32 	%r794, -1;
	vote.sync.any.pred 	%p136, %p135, %r794;
	not.pred 	%p137, %p136;
	@%p137 bra 	$L__BB66_31;
	setp.gt.u32 	%p145, %r69, 499;
	@%p145 bra 	$L__BB66_29;
	membar.cta;
	bra.uni 	$L__BB66_30;
$L__BB66_29:
	mov.b32 	%r833, 648;
	// begin inline asm
	nanosleep.u32 %r833;
	// end inline asm
$L__BB66_30:
	// begin inline asm
	ld.relaxed.gpu.v2.u32 {%r945, %r946}, [%rd48];
	// end inline asm
	bra.uni 	$L__BB66_26;
$L__BB66_31:
	setp.eq.s32 	%p138, %r945, 101;
	mov.b32 	%r820, -1;
	vote.sync.ballot.b32 	%r821, %p138, %r820;
	and.b32  	%r822, %r821, %r749;
	or.b32  	%r823, %r822, -2147483648;
	add.s32 	%r824, %r823, -1;
	not.b32 	%r825, %r823;
	and.b32  	%r826, %r825, %r824;
	popc.b32 	%r799, %r826;
	mov.b32 	%r798, 1;
	// begin inline asm
	shfl.sync.down.b32 %r796, %r946, %r798, %r799, %r820;
	// end inline asm
	setp.lt.s32 	%p140, %r641, %r799;
	max.s32 	%r827, %r796, %r946;
	selp.b32 	%r802, %r827, %r946, %p140;
	mov.b32 	%r803, 2;
	// begin inline asm
	shfl.sync.down.b32 %r801, %r802, %r803, %r799, %r820;
	// end inline asm
	setp.gt.s32 	%p141, %r79, %r799;
	max.s32 	%r828, %r801, %r802;
	selp.b32 	%r807, %r802, %r828, %p141;
	mov.b32 	%r808, 4;
	// begin inline asm
	shfl.sync.down.b32 %r806, %r807, %r808, %r799, %r820;
	// end inline asm
	setp.gt.s32 	%p142, %r80, %r799;
	max.s32 	%r829, %r806, %r807;
	selp.b32 	%r812, %r807, %r829, %p142;
	mov.b32 	%r813, 8;
	// begin inline asm
	shfl.sync.down.b32 %r811, %r812, %r813, %r799, %r820;
	// end inline asm
	setp.gt.s32 	%p143, %r81, %r799;
	max.s32 	%r830, %r811, %r812;
	selp.b32 	%r817, %r812, %r830, %p143;
	mov.b32 	%r818, 16;
	// begin inline asm
	shfl.sync.down.b32 %r816, %r817, %r818, %r799, %r820;
	// end inline asm
	setp.gt.s32 	%p144, %r82, %r799;
	max.s32 	%r831, %r816, %r817;
	selp.b32 	%r832, %r817, %r831, %p144;
	max.s32 	%r943, %r832, %r943;
	add.s32 	%r944, %r944, -32;
	bra.uni 	$L__BB66_24;
$L__BB66_32:
	setp.ne.s32 	%p132, %r7, 0;
	@%p132 bra 	$L__BB66_34;
	max.s32 	%r789, %r943, %r65;
	add.s64 	%rd47, %rd6, 256;
	mov.b32 	%r788, 101;
	// begin inline asm
	st.relaxed.gpu.v2.u32 [%rd47], {%r788, %r789};
	// end inline asm
	st.shared.u32 	[_ZZN3cub18CUB_300001_SM_10006detail4scan16DeviceScanKernelINS2_10policy_hubIiiijN4cuda3__47maximumIiEEE10Policy1000EN6thrust24THRUST_300001_SM_1000_NS6detail15normal_iteratorINSC_10device_ptrIiEEEESH_NS0_13ScanTileStateIiLb1EEES8_NS1_10InputValueIiPiEEjiLb0EiEEvT0_T1_T2_iT3_T4_T5_E12temp_storage+4], %r943;
	st.shared.u32 	[_ZZN3cub18CUB_300001_SM_10006detail4scan16DeviceScanKernelINS2_10policy_hubIiiijN4cuda3__47maximumIiEEE10Policy1000EN6thrust24THRUST_300001_SM_1000_NS6detail15normal_iteratorINSC_10device_ptrIiEEEESH_NS0_13ScanTileStateIiLb1EEES8_NS1_10InputValueIiPiEEjiLb0EiEEvT0_T1_T2_iT3_T4_T5_E12temp_storage+8], %r789;
$L__BB66_34:
	setp.ne.s32 	%p133, %r641, 0;
	mov.u32 	%r947, %r67;
	@%p133 bra 	$L__BB66_36;
	st.shared.u32 	[_ZZN3cub18CUB_300001_SM_10006detail4scan16DeviceScanKernelINS2_10policy_hubIiiijN4cuda3__47maximumIiEEE10Policy1000EN6thrust24THRUST_300001_SM_1000_NS6detail15normal_iteratorINSC_10device_ptrIiEEEESH_NS0_13ScanTileStateIiLb1EEES8_NS1_10InputValueIiPiEEjiLb0EiEEvT0_T1_T2_iT3_T4_T5_E12temp_storage+36], %r943;
	mov.u32 	%r947, %r943;
$L__BB66_36:
	bar.sync 	0;
	ld.shared.u32 	%r790, [_ZZN3cub18CUB_300001_SM_10006detail4scan16DeviceScanKernelINS2_10policy_hubIiiijN4cuda3__47maximumIiEEE10Policy1000EN6thrust24THRUST_300001_SM_1000_NS6detail15normal_iteratorINSC_10device_ptrIiEEEESH_NS0_13ScanTileStateIiLb1EEES8_NS1_10InputValueIiPiEEjiLb0EiEEvT0_T1_T2_iT3_T4_T5_E12temp_storage+36];
	setp.eq.s32 	%p134, %r7, 0;
	max.s32 	%r791, %r790, %r947;
	selp.b32 	%r971, %r947, %r791, %p134;
	max.s32 	%r970, %r971, %r12;
	max.s32 	%r969, %r970, %r13;
	max.s32 	%r968, %r969, %r14;
	max.s32 	%r967, %r968, %r15;
	max.s32 	%r966, %r967, %r16;
	max.s32 	%r965, %r966, %r17;
	max.s32 	%r964, %r965, %r18;
	max.s32 	%r963, %r964, %r19;
	max.s32 	%r962, %r963, %r20;
	max.s32 	%r961, %r962, %r21;
	max.s32 	%r960, %r961, %r22;
	max.s32 	%r959, %r960, %r23;
	max.s32 	%r958, %r959, %r24;
	max.s32 	%r957, %r958, %r25;
	max.s32 	%r956, %r957, %r26;
	max.s32 	%r955, %r956, %r27;
	max.s32 	%r954, %r955, %r28;
	max.s32 	%r953, %r954, %r29;
	max.s32 	%r952, %r953, %r30;
	max.s32 	%r951, %r952, %r31;
	max.s32 	%r950, %r951, %r32;
	max.s32 	%r949, %r950, %r33;
	max.s32 	%r948, %r949, %r34;
$L__BB66_37:
	bar.sync 	0;
	st.shared.v4.u32 	[%r11], {%r971, %r970, %r969, %r968};
	st.shared.v4.u32 	[%r11+16], {%r967, %r966, %r965, %r964};
	st.shared.v4.u32 	[%r11+32], {%r963, %r962, %r961, %r960};
	st.shared.v4.u32 	[%r11+48], {%r959, %r958, %r957, %r956};
	st.shared.v4.u32 	[%r11+64], {%r955, %r954, %r953, %r952};
	st.shared.v4.u32 	[%r11+80], {%r951, %r950, %r949, %r948};
	bar.warp.sync 	-1;
	ld.shared.u32 	%r912, [%r10];
	ld.shared.u32 	%r913, [%r10+128];
	ld.shared.u32 	%r914, [%r10+256];
	ld.shared.u32 	%r915, [%r10+384];
	ld.shared.u32 	%r916, [%r10+512];
	ld.shared.u32 	%r917, [%r10+640];
	ld.shared.u32 	%r918, [%r10+768];
	ld.shared.u32 	%r919, [%r10+896];
	ld.shared.u32 	%r920, [%r10+1024];
	ld.shared.u32 	%r921, [%r10+1152];
	ld.shared.u32 	%r922, [%r10+1280];
	ld.shared.u32 	%r923, [%r10+1408];
	ld.shared.u32 	%r924, [%r10+1536];
	ld.shared.u32 	%r925, [%r10+1664];
	ld.shared.u32 	%r926, [%r10+1792];
	ld.shared.u32 	%r927, [%r10+1920];
	ld.shared.u32 	%r928, [%r10+2048];
	ld.shared.u32 	%r929, [%r10+2176];
	ld.shared.u32 	%r930, [%r10+2304];
	ld.shared.u32 	%r931, [%r10+2432];
	ld.shared.u32 	%r932, [%r10+2560];
	ld.shared.u32 	%r933, [%r10+2688];
	ld.shared.u32 	%r934, [%r10+2816];
	ld.shared.u32 	%r935, [%r10+2944];
	add.s64 	%rd55, %rd4, %rd40;
	st.global.u32 	[%rd55], %r912;
	st.global.u32 	[%rd55+128], %r913;
	st.global.u32 	[%rd55+256], %r914;
	st.global.u32 	[%rd55+384], %r915;
	st.global.u32 	[%rd55+512], %r916;
	st.global.u32 	[%rd55+640], %r917;
	st.global.u32 	[%rd55+768], %r918;
	st.global.u32 	[%rd55+896], %r919;
	st.global.u32 	[%rd55+1024], %r920;
	st.global.u32 	[%rd55+1152], %r921;
	st.global.u32 	[%rd55+1280], %r922;
	st.global.u32 	[%rd55+1408], %r923;
	st.global.u32 	[%rd55+1536], %r924;
	st.global.u32 	[%rd55+1664], %r925;
	st.global.u32 	[%rd55+1792], %r926;
	st.global.u32 	[%rd55+1920], %r927;
	st.global.u32 	[%rd55+2048], %r928;
	st.global.u32 	[%rd55+2176], %r929;
	st.global.u32 	[%rd55+2304], %r930;
	st.global.u32 	[%rd55+2432], %r931;
	st.global.u32 	[%rd55+2560], %r932;
	st.global.u32 	[%rd55+2688], %r933;
	st.global.u32 	[%rd55+2816], %r934;
	st.global.u32 	[%rd55+2944], %r935;
	bra.uni 	$L__BB66_169;
$L__BB66_38:
	setp.eq.s32 	%p3, %r6, 0;
	@%p3 bra 	$L__BB66_169;
	cvt.u64.u32 	%rd10, %r5;
	mul.wide.u32 	%rd21, %r5, 4;
	add.s64 	%rd22, %rd3, %rd21;
	mov.u32 	%r146, %tid.x;
	ld.global.u32 	%r995, [%rd22];
	and.b32  	%r383, %r146, 31;
	and.b32  	%r384, %r146, 992;
	mul.lo.s32 	%r385, %r384, 24;
	or.b32  	%r148, %r385, %r383;
	setp.ge.u32 	%p4, %r148, %r6;
	shl.b32 	%r386, %r148, 2;
	cvt.u64.u32 	%rd23, %r386;
	add.s64 	%rd11, %rd22, %rd23;
	mov.u32 	%r972, %r995;
	@%p4 bra 	$L__BB66_41;
	ld.global.u32 	%r972, [%rd11];
$L__BB66_41:
	add.s32 	%r151, %r148, 32;
	setp.ge.u32 	%p5, %r151, %r6;
	mov.u32 	%r973, %r995;
	@%p5 bra 	$L__BB66_43;
	ld.global.u32 	%r973, [%rd11+128];
$L__BB66_43:
	add.s32 	%r154, %r148, 64;
	setp.ge.u32 	%p6, %r154, %r6;
	mov.u32 	%r974, %r995;
	@%p6 bra 	$L__BB66_45;
	ld.global.u32 	%r974, [%rd11+256];
$L__BB66_45:
	add.s32 	%r157, %r148, 96;
	setp.ge.u32 	%p7, %r157, %r6;
	mov.u32 	%r975, %r995;
	@%p7 bra 	$L__BB66_47;
	ld.global.u32 	%r975, [%rd11+384];
$L__BB66_47:
	add.s32 	%r160, %r148, 128;
	setp.ge.u32 	%p8, %r160, %r6;
	mov.u32 	%r976, %r995;
	@%p8 bra 	$L__BB66_49;
	ld.global.u32 	%r976, [%rd11+512];
$L__BB66_49:
	add.s32 	%r163, %r148, 160;
	setp.ge.u32 	%p9, %r163, %r6;
	mov.u32 	%r977, %r995;
	@%p9 bra 	$L__BB66_51;
	ld.global.u32 	%r977, [%rd11+640];
$L__BB66_51:
	add.s32 	%r166, %r148, 192;
	setp.ge.u32 	%p10, %r166, %r6;
	mov.u32 	%r978, %r995;
	@%p10 bra 	$L__BB66_53;
	ld.global.u32 	%r978, [%rd11+768];
$L__BB66_53:
	add.s32 	%r169, %r148, 224;
	setp.ge.u32 	%p11, %r169, %r6;
	mov.u32 	%r979, %r995;
	@%p11 bra 	$L__BB66_55;
	ld.global.u32 	%r979, [%rd11+896];
$L__BB66_55:
	add.s32 	%r172, %r148, 256;
	setp.ge.u32 	%p12, %r172, %r6;
	mov.u32 	%r980, %r995;
	@%p12 bra 	$L__BB66_57;
	ld.global.u32 	%r980, [%rd11+1024];
$L__BB66_57:
	add.s32 	%r175, %r148, 288;
	setp.ge.u32 	%p13, %r175, %r6;
	mov.u32 	%r981, %r995;
	@%p13 bra 	$L__BB66_59;
	ld.global.u32 	%r981, [%rd11+1152];
$L__BB66_59:
	add.s32 	%r178, %r148, 320;
	setp.ge.u32 	%p14, %r178, %r6;
	mov.u32 	%r982, %r995;
	@%p14 bra 	$L__BB66_61;
	ld.global.u32 	%r982, [%rd11+1280];
$L__BB66_61:
	add.s32 	%r181, %r148, 352;
	setp.ge.u32 	%p15, %r181, %r6;
	mov.u32 	%r983, %r995;
	@%p15 bra 	$L__BB66_63;
	ld.global.u32 	%r983, [%rd11+1408];
$L__BB66_63:
	add.s32 	%r184, %r148, 384;
	setp.ge.u32 	%p16, %r184, %r6;
	mov.u32 	%r984, %r995;
	@%p16 bra 	$L__BB66_65;
	ld.global.u32 	%r984, [%rd11+1536];
$L__BB66_65:
	add.s32 	%r187, %r148, 416;
	setp.ge.u32 	%p17, %r187, %r6;
	mov.u32 	%r985, %r995;
	@%p17 bra 	$L__BB66_67;
	ld.global.u32 	%r985, [%rd11+1664];
$L__BB66_67:
	add.s32 	%r190, %r148, 448;
	setp.ge.u32 	%p18, %r190, %r6;
	mov.u32 	%r986, %r995;
	@%p18 bra 	$L__BB66_69;
	ld.global.u32 	%r986, [%rd11+1792];
$L__BB66_69:
	add.s32 	%r193, %r148, 480;
	setp.ge.u32 	%p19, %r193, %r6;
	mov.u32 	%r987, %r995;
	@%p19 bra 	$L__BB66_71;
	ld.global.u32 	%r987, [%rd11+1920];
$L__BB66_71:
	add.s32 	%r196, %r148, 512;
	setp.ge.u32 	%p20, %r196, %r6;
	mov.u32 	%r988, %r995;
	@%p20 bra 	$L__BB66_73;
	ld.global.u32 	%r988, [%rd11+2048];
$L__BB66_73:
	add.s32 	%r199, %r148, 544;
	setp.ge.u32 	%p21, %r199, %r6;
	mov.u32 	%r989, %r995;
	@%p21 bra 	$L__BB66_75;
	ld.global.u32 	%r989, [%rd11+2176];
$L__BB66_75:
	add.s32 	%r202, %r148, 576;
	setp.ge.u32 	%p22, %r202, %r6;
	mov.u32 	%r990, %r995;
	@%p22 bra 	$L__BB66_77;
	ld.global.u32 	%r990, [%rd11+2304];
$L__BB66_77:
	add.s32 	%r205, %r148, 608;
	setp.ge.u32 	%p23, %r205, %r6;
	mov.u32 	%r991, %r995;
	@%p23 bra 	$L__BB66_79;
	ld.global.u32 	%r991, [%rd11+2432];
$L__BB66_79:
	add.s32 	%r208, %r148, 640;
	setp.ge.u32 	%p24, %r208, %r6;
	mov.u32 	%r992, %r995;
	@%p24 bra 	$L__BB66_81;
	ld.global.u32 	%r992, [%rd11+2560];
$L__BB66_81:
	add.s32 	%r211, %r148, 672;
	setp.ge.u32 	%p25, %r211, %r6;
	mov.u32 	%r993, %r995;
	@%p25 bra 	$L__BB66_83;
	ld.global.u32 	%r993, [%rd11+2688];
$L__BB66_83:
	add.s32 	%r214, %r148, 704;
	setp.ge.u32 	%p26, %r214, %r6;
	mov.u32 	%r994, %r995;
	@%p26 bra 	$L__BB66_85;
	ld.global.u32 	%r994, [%rd11+2816];
$L__BB66_85:
	add.s32 	%r217, %r148, 736;
	setp.ge.u32 	%p27, %r217, %r6;
	@%p27 bra 	$L__BB66_87;
	ld.global.u32 	%r995, [%rd11+2944];
$L__BB66_87:
	// begin inline asm
	mov.u32 %r387, %laneid;
	// end inline asm
	shr.u32 	%r221, %r146, 5;
	mad.lo.s32 	%r388, %r221, 768, %r387;
	shl.b32 	%r389, %r388, 2;
	mov.u32 	%r390, _ZZN3cub18CUB_300001_SM_10006detail4scan16DeviceScanKernelINS2_10policy_hubIiiijN4cuda3__47maximumIiEEE10Policy1000EN6thrust24THRUST_300001_SM_1000_NS6detail15normal_iteratorINSC_10device_ptrIiEEEESH_NS0_13ScanTileStateIiLb1EEES8_NS1_10InputValueIiPiEEjiLb0EiEEvT0_T1_T2_iT3_T4_T5_E12temp_storage;
	add.s32 	%r222, %r390, %r389;
	st.shared.u32 	[%r222], %r972;
	st.shared.u32 	[%r222+128], %r973;
	st.shared.u32 	[%r222+256], %r974;
	st.shared.u32 	[%r222+384], %r975;
	st.shared.u32 	[%r222+512], %r976;
	st.shared.u32 	[%r222+640], %r977;
	st.shared.u32 	[%r222+768], %r978;
	st.shared.u32 	[%r222+896], %r979;
	st.shared.u32 	[%r222+1024], %r980;
	st.shared.u32 	[%r222+1152], %r981;
	st.shared.u32 	[%r222+1280], %r982;
	st.shared.u32 	[%r222+1408], %r983;
	st.shared.u32 	[%r222+1536], %r984;
	st.shared.u32 	[%r222+1664], %r985;
	st.shared.u32 	[%r222+1792], %r986;
	st.shared.u32 	[%r222+1920], %r987;
	st.shared.u32 	[%r222+2048], %r988;
	st.shared.u32 	[%r222+2176], %r989;
	st.shared.u32 	[%r222+2304], %r990;
	st.shared.u32 	[%r222+2432], %r991;
	st.shared.u32 	[%r222+2560], %r992;
	st.shared.u32 	[%r222+2688], %r993;
	st.shared.u32 	[%r222+2816], %r994;
	st.shared.u32 	[%r222+2944], %r995;
	bar.warp.sync 	-1;
	mad.lo.s32 	%r223, %r387, 92, %r222;
	ld.shared.v4.u32 	{%r224, %r225, %r226, %r227}, [%r223];
	ld.shared.v4.u32 	{%r228, %r229, %r230, %r231}, [%r223+16];
	ld.shared.v4.u32 	{%r232, %r233, %r234, %r235}, [%r223+32];
	ld.shared.v4.u32 	{%r236, %r237, %r238, %r239}, [%r223+48];
	ld.shared.v4.u32 	{%r240, %r241, %r242, %r243}, [%r223+64];
	ld.shared.v4.u32 	{%r244, %r245, %r246, %r247}, [%r223+80];
	bar.sync 	0;
	setp.ne.s32 	%p28, %r4, 0;
	@%p28 bra 	$L__BB66_91;
	max.s32 	%r601, %r224, %r225;
	max.s32 	%r602, %r601, %r226;
	max.s32 	%r603, %r227, %r228;
	max.s32 	%r604, %r603, %r229;
	max.s32 	%r605, %r230, %r231;
	max.s32 	%r606, %r605, %r232;
	max.s32 	%r607, %r233, %r234;
	max.s32 	%r608, %r607, %r235;
	max.s32 	%r609, %r236, %r237;
	max.s32 	%r610, %r609, %r238;
	max.s32 	%r611, %r239, %r240;
	max.s32 	%r612, %r611, %r241;
	max.s32 	%r613, %r242, %r243;
	max.s32 	%r614, %r613, %r244;
	max.s32 	%r615, %r245, %r246;
	max.s32 	%r616, %r615, %r247;
	max.s32 	%r617, %r602, %r604;
	max.s32 	%r618, %r617, %r606;
	max.s32 	%r619, %r608, %r610;
	max.s32 	%r620, %r619, %r612;
	max.s32 	%r621, %r614, %r616;
	max.s32 	%r622, %r618, %r620;
	max.s32 	%r572, %r622, %r621;
	mov.b32 	%r598, 1;
	mov.b32 	%r599, 0;
	mov.b32 	%r600, -1;
	// begin inline asm
	shfl.sync.up.b32 %r571, %r572, %r598, %r599, %r600;
	// end inline asm
	max.s32 	%r623, %r571, %r572;
	setp.lt.s32 	%p70, %r387, 1;
	selp.b32 	%r577, %r572, %r623, %p70;
	mov.b32 	%r578, 2;
	// begin inline asm
	shfl.sync.up.b32 %r576, %r577, %r578, %r599, %r600;
	// end inline asm
	max.s32 	%r624, %r576, %r577;
	setp.lt.s32 	%p71, %r387, 2;
	selp.b32 	%r582, %r577, %r624, %p71;
	mov.b32 	%r583, 4;
	// begin inline asm
	shfl.sync.up.b32 %r581, %r582, %r583, %r599, %r600;
	// end inline asm
	max.s32 	%r625, %r581, %r582;
	setp.lt.s32 	%p72, %r387, 4;
	selp.b32 	%r587, %r582, %r625, %p72;
	mov.b32 	%r588, 8;
	// begin inline asm
	shfl.sync.up.b32 %r586, %r587, %r588, %r599, %r600;
	// end inline asm
	max.s32 	%r626, %r586, %r587;
	setp.lt.s32 	%p73, %r387, 8;
	selp.b32 	%r592, %r587, %r626, %p73;
	mov.b32 	%r593, 16;
	// begin inline asm
	shfl.sync.up.b32 %r591, %r592, %r593, %r599, %r600;
	// end inline asm
	max.s32 	%r248, %r591, %r592;
	setp.lt.s32 	%p74, %r387, 16;
	selp.b32 	%r597, %r592, %r248, %p74;
	// begin inline asm
	shfl.sync.up.b32 %r596, %r597, %r598, %r599, %r600;
	// end inline asm
	setp.ne.s32 	%p75, %r387, 31;
	@%p75 bra 	$L__BB66_90;
	shl.b32 	%r627, %r221, 2;
	mov.u32 	%r628, _ZZN3cub18CUB_300001_SM_10006detail4scan16DeviceScanKernelINS2_10policy_hubIiiijN4cuda3__47maximumIiEEE10Policy1000EN6thrust24THRUST_300001_SM_1000_NS6detail15normal_iteratorINSC_10device_ptrIiEEEESH_NS0_13ScanTileStateIiLb1EEES8_NS1_10InputValueIiPiEEjiLb0EiEEvT0_T1_T2_iT3_T4_T5_E12temp_storage;
	add.s32 	%r629, %r628, %r627;
	st.shared.u32 	[%r629+16], %r248;
$L__BB66_90:
	bar.sync 	0;
	.pragma "used_bytes_mask 4095";
	ld.shared.v4.u32 	{%r630, %r631, %r632, %r633}, [_ZZN3cub18CUB_300001_SM_10006detail4scan16DeviceScanKernelINS2_10policy_hubIiiijN4cuda3__47maximumIiEEE10Policy1000EN6thrust24THRUST_300001_SM_1000_NS6detail15normal_iteratorINSC_10device_ptrIiEEEESH_NS0_13ScanTileStateIiLb1EEES8_NS1_10InputValueIiPiEEjiLb0EiEEvT0_T1_T2_iT3_T4_T5_E12temp_storage+16];
	max.s32 	%r634, %r630, %r631;
	setp.eq.s32 	%p76, %r221, 2;
	selp.b32 	%r635, %r634, %r630, %p76;
	max.s32 	%r636, %r634, %r632;
	setp.eq.s32 	%p77, %r221, 3;
	selp.b32 	%r637, %r636, %r635, %p77;
	max.s32 	%r638, %r939, %r637;
	setp.lt.u32 	%p78, %r146, 32;
	selp.b32 	%r639, %r939, %r638, %p78;
	max.s32 	%r640, %r639, %r596;
	setp.eq.s32 	%p79, %r387, 0;
	selp.b32 	%r1004, %r639, %r640, %p79;
	max.s32 	%r1005, %r1004, %r224;
	max.s32 	%r1006, %r1005, %r225;
	max.s32 	%r1007, %r1006, %r226;
	max.s32 	%r1008, %r1007, %r227;
	max.s32 	%r1009, %r1008, %r228;
	max.s32 	%r1010, %r1009, %r229;
	max.s32 	%r1011, %r1010, %r230;
	max.s32 	%r1012, %r1011, %r231;
	max.s32 	%r1013, %r1012, %r232;
	max.s32 	%r1014, %r1013, %r233;
	max.s32 	%r1015, %r1014, %r234;
	max.s32 	%r1016, %r1015, %r235;
	max.s32 	%r1017, %r1016, %r236;
	max.s32 	%r1018, %r1017, %r237;
	max.s32 	%r1019, %r1018, %r238;
	max.s32 	%r1020, %r1019, %r239;
	max.s32 	%r1021, %r1020, %r240;
	max.s32 	%r1022, %r1021, %r241;
	max.s32 	%r1023, %r1022, %r242;
	max.s32 	%r1024, %r1023, %r243;
	max.s32 	%r1025, %r1024, %r244;
	max.s32 	%r1026, %r1025, %r245;
	max.s32 	%r1027, %r1026, %r246;
	bra.uni 	$L__BB66_119;
$L__BB66_91:
	max.s32 	%r421, %r224, %r225;
	max.s32 	%r422, %r421, %r226;
	max.s32 	%r423, %r227, %r228;
	max.s32 	%r424, %r423, %r229;
	max.s32 	%r425, %r230, %r231;
	max.s32 	%r426, %r425, %r232;
	max.s32 	%r427, %r233, %r234;
	max.s32 	%r428, %r427, %r235;
	max.s32 	%r429, %r236, %r237;
	max.s32 	%r430, %r429, %r238;
	max.s32 	%r431, %r239, %r240;
	max.s32 	%r432, %r431, %r241;
	max.s32 	%r433, %r242, %r243;
	max.s32 	%r434, %r433, %r244;
	max.s32 	%r435, %r245, %r246;
	max.s32 	%r436, %r435, %r247;
	max.s32 	%r437, %r422, %r424;
	max.s32 	%r438, %r437, %r426;
	max.s32 	%r439, %r428, %r430;
	max.s32 	%r440, %r439, %r432;
	max.s32 	%r441, %r434, %r436;
	max.s32 	%r442, %r438, %r440;
	max.s32 	%r392, %r442, %r441;
	mov.b32 	%r418, 1;
	mov.b32 	%r419, 0;
	mov.b32 	%r420, -1;
	// begin inline asm
	shfl.sync.up.b32 %r391, %r392, %r418, %r419, %r420;
	// end inline asm
	max.s32 	%r443, %r391, %r392;
	setp.lt.s32 	%p29, %r387, 1;
	selp.b32 	%r397, %r392, %r443, %p29;
	mov.b32 	%r398, 2;
	// begin inline asm
	shfl.sync.up.b32 %r396, %r397, %r398, %r419, %r420;
	// end inline asm
	max.s32 	%r444, %r396, %r397;
	setp.lt.s32 	%p30, %r387, 2;
	selp.b32 	%r402, %r397, %r444, %p30;
	mov.b32 	%r403, 4;
	// begin inline asm
	shfl.sync.up.b32 %r401, %r402, %r403, %r419, %r420;
	// end inline asm
	max.s32 	%r445, %r401, %r402;
	setp.lt.s32 	%p31, %r387, 4;
	selp.b32 	%r407, %r402, %r445, %p31;
	mov.b32 	%r408, 8;
	// begin inline asm
	shfl.sync.up.b32 %r406, %r407, %r408, %r419, %r420;
	// end inline asm
	max.s32 	%r446, %r406, %r407;
	setp.lt.s32 	%p32, %r387, 8;
	selp.b32 	%r412, %r407, %r446, %p32;
	mov.b32 	%r413, 16;
	// begin inline asm
	shfl.sync.up.b32 %r411, %r412, %r413, %r419, %r420;
	// end inline asm
	max.s32 	%r274, %r411, %r412;
	setp.lt.s32 	%p33, %r387, 16;
	selp.b32 	%r417, %r412, %r274, %p33;
	// begin inline asm
	shfl.sync.up.b32 %r416, %r417, %r418, %r419, %r420;
	// end inline asm
	setp.ne.s32 	%p34, %r387, 31;
	@%p34 bra 	$L__BB66_93;
	shl.b32 	%r447, %r221, 2;
	mov.u32 	%r448, _ZZN3cub18CUB_300001_SM_10006detail4scan16DeviceScanKernelINS2_10policy_hubIiiijN4cuda3__47maximumIiEEE10Policy1000EN6thrust24THRUST_300001_SM_1000_NS6detail15normal_iteratorINSC_10device_ptrIiEEEESH_NS0_13ScanTileStateIiLb1EEES8_NS1_10InputValueIiPiEEjiLb0EiEEvT0_T1_T2_iT3_T4_T5_E12temp_storage;
	add.s32 	%r449, %r448, %r447;
	st.shared.u32 	[%r449+16], %r274;
$L__BB66_93:
	bar.sync 	0;
	ld.shared.v4.u32 	{%r450, %r451, %r452, %r453}, [_ZZN3cub18CUB_300001_SM_10006detail4scan16DeviceScanKernelINS2_10policy_hubIiiijN4cuda3__47maximumIiEEE10Policy1000EN6thrust24THRUST_300001_SM_1000_NS6detail15normal_iteratorINSC_10device_ptrIiEEEESH_NS0_13ScanTileStateIiLb1EEES8_NS1_10InputValueIiPiEEjiLb0EiEEvT0_T1_T2_iT3_T4_T5_E12temp_storage+16];
	max.s32 	%r454, %r450, %r451;
	setp.eq.s32 	%p35, %r221, 2;
	selp.b32 	%r455, %r454, %r450, %p35;
	max.s32 	%r456, %r454, %r452;
	setp.eq.s32 	%p36, %r221, 3;
	selp.b32 	%r457, %r456, %r455, %p36;
	max.s32 	%r276, %r456, %r453;
	setp.gt.u32 	%p37, %r146, 31;
	setp.lt.u32 	%p38, %r146, 32;
	max.s32 	%r458, %r457, %r416;
	setp.eq.s32 	%p39, %r387, 0;
	selp.b32 	%r1003, %r457, %r458, %p39;
	selp.b32 	%r278, %r416, %r1003, %p38;
	@%p37 bra 	$L__BB66_118;
	setp.ne.s32 	%p40, %r146, 0;
	mul.wide.s32 	%rd24, %r4, 8;
	add.s64 	%rd12, %rd19, %rd24;
	@%p40 bra 	$L__BB66_96;
	st.shared.u32 	[_ZZN3cub18CUB_300001_SM_10006detail4scan16DeviceScanKernelINS2_10policy_hubIiiijN4cuda3__47maximumIiEEE10Policy1000EN6thrust24THRUST_300001_SM_1000_NS6detail15normal_iteratorINSC_10device_ptrIiEEEESH_NS0_13ScanTileStateIiLb1EEES8_NS1_10InputValueIiPiEEjiLb0EiEEvT0_T1_T2_iT3_T4_T5_E12temp_storage+12], %r276;
	add.s64 	%rd25, %rd12, 256;
	mov.b32 	%r459, 100;
	// begin inline asm
	st.relaxed.gpu.v2.u32 [%rd25], {%r459, %r276};
	// end inline asm
$L__BB66_96:
	mov.u32 	%r279, %nctaid.x;
	setp.gt.u32 	%p41, %r279, 499;
	@%p41 bra 	$L__BB66_98;
	membar.cta;
	bra.uni 	$L__BB66_99;
$L__BB66_98:
	mov.b32 	%r461, 1245;
	// begin inline asm
	nanosleep.u32 %r461;
	// end inline asm
$L__BB66_99:
	ld.param.u32 	%r937, [_ZN3cub18CUB_300001_SM_10006detail4scan16DeviceScanKernelINS2_10policy_hubIiiijN4cuda3__47maximumIiEEE10Policy1000EN6thrust24THRUST_300001_SM_1000_NS6detail15normal_iteratorINSC_10device_ptrIiEEEESH_NS0_13ScanTileStateIiLb1EEES8_NS1_10InputValueIiPiEEjiLb0EiEEvT0_T1_T2_iT3_T4_T5__param_3];
	mov.u32 	%r464, %ctaid.x;
	add.s32 	%r465, %r937, %r464;
	not.b32 	%r466, %r146;
	add.s32 	%r467, %r465, %r466;
	mul.wide.s32 	%rd27, %r467, 8;
	add.s64 	%rd28, %rd19, %rd27;
	add.s64 	%rd26, %rd28, 256;
	// begin inline asm
	ld.relaxed.gpu.v2.u32 {%r1001, %r997}, [%rd26];
	// end inline asm
$L__BB66_100:
	setp.eq.s32 	%p42, %r1001, 99;
	mov.b32 	%r468, -1;
	vote.sync.any.pred 	%p43, %p42, %r468;
	not.pred 	%p44, %p43;
	@%p44 bra 	$L__BB66_105;
	@%p41 bra 	$L__BB66_103;
	membar.cta;
	bra.uni 	$L__BB66_104;
$L__BB66_103:
	mov.b32 	%r568, 648;
	// begin inline asm
	nanosleep.u32 %r568;
	// end inline asm
$L__BB66_104:
	// begin inline asm
	ld.relaxed.gpu.v2.u32 {%r1001, %r997}, [%rd26];
	// end inline asm
	bra.uni 	$L__BB66_100;
$L__BB66_105:
	ld.param.u32 	%r938, [_ZN3cub18CUB_300001_SM_10006detail4scan16DeviceScanKernelINS2_10policy_hubIiiijN4cuda3__47maximumIiEEE10Policy1000EN6thrust24THRUST_300001_SM_1000_NS6detail15normal_iteratorINSC_10device_ptrIiEEEESH_NS0_13ScanTileStateIiLb1EEES8_NS1_10InputValueIiPiEEjiLb0EiEEvT0_T1_T2_iT3_T4_T5__param_3];
	mov.u32 	%r496, %ctaid.x;
	add.s32 	%r497, %r938, %r496;
	not.b32 	%r498, %r146;
	add.s32 	%r1000, %r497, %r498;
	setp.eq.s32 	%p45, %r1001, 101;
	mov.b32 	%r495, -1;
	vote.sync.ballot.b32 	%r499, %p45, %r495;
	// begin inline asm
	mov.u32 %r470, %lanemask_ge;
	// end inline asm
	and.b32  	%r500, %r499, %r470;
	or.b32  	%r501, %r500, -2147483648;
	add.s32 	%r502, %r501, -1;
	not.b32 	%r503, %r501;
	and.b32  	%r504, %r503, %r502;
	popc.b32 	%r474, %r504;
	mov.b32 	%r473, 1;
	// begin inline asm
	shfl.sync.down.b32 %r471, %r997, %r473, %r474, %r495;
	// end inline asm
	setp.lt.s32 	%p47, %r387, %r474;
	max.s32 	%r505, %r471, %r997;
	selp.b32 	%r477, %r505, %r997, %p47;
	mov.b32 	%r478, 2;
	// begin inline asm
	shfl.sync.down.b32 %r476, %r477, %r478, %r474, %r495;
	// end inline asm
	add.s32 	%r506, %r387, 2;
	setp.gt.s32 	%p48, %r506, %r474;
	max.s32 	%r507, %r476, %r477;
	selp.b32 	%r482, %r477, %r507, %p48;
	mov.b32 	%r483, 4;
	// begin inline asm
	shfl.sync.down.b32 %r481, %r482, %r483, %r474, %r495;
	// end inline asm
	add.s32 	%r508, %r387, 4;
	setp.gt.s32 	%p49, %r508, %r474;
	max.s32 	%r509, %r481, %r482;
	selp.b32 	%r487, %r482, %r509, %p49;
	mov.b32 	%r488, 8;
	// begin inline asm
	shfl.sync.down.b32 %r486, %r487, %r488, %r474, %r495;
	// end inline asm
	add.s32 	%r510, %r387, 8;
	setp.gt.s32 	%p50, %r510, %r474;
	max.s32 	%r511, %r486, %r487;
	selp.b32 	%r492, %r487, %r511, %p50;
	mov.b32 	%r493, 16;
	// begin inline asm
	shfl.sync.down.b32 %r491, %r492, %r493, %r474, %r495;
	// end inline asm
	add.s32 	%r512, %r387, 16;
	setp.gt.s32 	%p51, %r512, %r474;
	max.s32 	%r513, %r491, %r492;
	selp.b32 	%r998, %r492, %r513, %p51;
	add.s64 	%rd14, %rd19, 256;
$L__BB66_106:
	setp.ne.s32 	%p52, %r1001, 101;
	mov.b32 	%r514, -1;
	vote.sync.all.pred 	%p53, %p52, %r514;
	not.pred 	%p54, %p53;
	@%p54 bra 	$L__BB66_114;
	mul.wide.s32 	%rd31, %r1000, 8;
	add.s64 	%rd32, %rd14, %rd31;
	add.s64 	%rd30, %rd32, -256;
	// begin inline asm
	ld.relaxed.gpu.v2.u32 {%r1001, %r1002}, [%rd30];
	// end inline asm
$L__BB66_108:
	setp.eq.s32 	%p58, %r1001, 99;
	mov.b32 	%r522, -1;
	vote.sync.any.pred 	%p59, %p58, %r522;
	not.pred 	%p60, %p59;
	@%p60 bra 	$L__BB66_113;
	@%p41 bra 	$L__BB66_111;
	membar.cta;
	bra.uni 	$L__BB66_112;
$L__BB66_111:
	mov.b32 	%r565, 648;
	// begin inline asm
	nanosleep.u32 %r565;
	// end inline asm
$L__BB66_112:
	// begin inline asm
	ld.relaxed.gpu.v2.u32 {%r1001, %r1002}, [%rd30];
	// end inline asm
	bra.uni 	$L__BB66_108;
$L__BB66_113:
	setp.eq.s32 	%p61, %r1001, 101;
	mov.b32 	%r548, -1;
	vote.sync.ballot.b32 	%r549, %p61, %r548;
	and.b32  	%r550, %r549, %r470;
	or.b32  	%r551, %r550, -2147483648;
	add.s32 	%r552, %r551, -1;
	not.b32 	%r553, %r551;
	and.b32  	%r554, %r553, %r552;
	popc.b32 	%r527, %r554;
	mov.b32 	%r526, 1;
	// begin inline asm
	shfl.sync.down.b32 %r524, %r1002, %r526, %r527, %r548;
	// end inline asm
	setp.lt.s32 	%p63, %r387, %r527;
	max.s32 	%r555, %r524, %r1002;
	selp.b32 	%r530, %r555, %r1002, %p63;
	mov.b32 	%r531, 2;
	// begin inline asm
	shfl.sync.down.b32 %r529, %r530, %r531, %r527, %r548;
	// end inline asm
	add.s32 	%r556, %r387, 2;
	setp.gt.s32 	%p64, %r556, %r527;
	max.s32 	%r557, %r529, %r530;
	selp.b32 	%r535, %r530, %r557, %p64;
	mov.b32 	%r536, 4;
	// begin inline asm
	shfl.sync.down.b32 %r534, %r535, %r536, %r527, %r548;
	// end inline asm
	add.s32 	%r558, %r387, 4;
	setp.gt.s32 	%p65, %r558, %r527;
	max.s32 	%r559, %r534, %r535;
	selp.b32 	%r540, %r535, %r559, %p65;
	mov.b32 	%r541, 8;
	// begin inline asm
	shfl.sync.down.b32 %r539, %r540, %r541, %r527, %r548;
	// end inline asm
	add.s32 	%r560, %r387, 8;
	setp.gt.s32 	%p66, %r560, %r527;
	max.s32 	%r561, %r539, %r540;
	selp.b32 	%r545, %r540, %r561, %p66;
	mov.b32 	%r546, 16;
	// begin inline asm
	shfl.sync.down.b32 %r544, %r545, %r546, %r527, %r548;
	// end inline asm
	add.s32 	%r562, %r387, 16;
	setp.gt.s32 	%p67, %r562, %r527;
	max.s32 	%r563, %r544, %r545;
	selp.b32 	%r564, %r545, %r563, %p67;
	max.s32 	%r998, %r564, %r998;
	add.s32 	%r1000, %r1000, -32;
	bra.uni 	$L__BB66_106;
$L__BB66_114:
	@%p40 bra 	$L__BB66_116;
	max.s32 	%r517, %r998, %r276;
	add.s64 	%rd29, %rd12, 256;
	mov.b32 	%r516, 101;
	// begin inline asm
	st.relaxed.gpu.v2.u32 [%rd29], {%r516, %r517};
	// end inline asm
	st.shared.u32 	[_ZZN3cub18CUB_300001_SM_10006detail4scan16DeviceScanKernelINS2_10policy_hubIiiijN4cuda3__47maximumIiEEE10Policy1000EN6thrust24THRUST_300001_SM_1000_NS6detail15normal_iteratorINSC_10device_ptrIiEEEESH_NS0_13ScanTileStateIiLb1EEES8_NS1_10InputValueIiPiEEjiLb0EiEEvT0_T1_T2_iT3_T4_T5_E12temp_storage+4], %r998;
	st.shared.u32 	[_ZZN3cub18CUB_300001_SM_10006detail4scan16DeviceScanKernelINS2_10policy_hubIiiijN4cuda3__47maximumIiEEE10Policy1000EN6thrust24THRUST_300001_SM_1000_NS6detail15normal_iteratorINSC_10device_ptrIiEEEESH_NS0_13ScanTileStateIiLb1EEES8_NS1_10InputValueIiPiEEjiLb0EiEEvT0_T1_T2_iT3_T4_T5_E12temp_storage+8], %r517;
$L__BB66_116:
	setp.ne.s32 	%p56, %r387, 0;
	mov.u32 	%r1003, %r278;
	@%p56 bra 	$L__BB66_118;
	st.shared.u32 	[_ZZN3cub18CUB_300001_SM_10006detail4scan16DeviceScanKernelINS2_10policy_hubIiiijN4cuda3__47maximumIiEEE10Policy1000EN6thrust24THRUST_300001_SM_1000_NS6detail15normal_iteratorINSC_10device_ptrIiEEEESH_NS0_13ScanTileStateIiLb1EEES8_NS1_10InputValueIiPiEEjiLb0EiEEvT0_T1_T2_iT3_T4_T5_E12temp_storage+36], %r998;
	mov.u32 	%r1003, %r998;
$L__BB66_118:
	bar.sync 	0;
	ld.shared.u32 	%r518, [_ZZN3cub18CUB_300001_SM_10006detail4scan16DeviceScanKernelINS2_10policy_hubIiiijN4cuda3__47maximumIiEEE10Policy1000EN6thrust24THRUST_300001_SM_1000_NS6detail15normal_iteratorINSC_10device_ptrIiEEEESH_NS0_13ScanTileStateIiLb1EEES8_NS1_10InputValueIiPiEEjiLb0EiEEvT0_T1_T2_iT3_T4_T5_E12temp_storage+36];
	setp.eq.s32 	%p57, %r146, 0;
	max.s32 	%r519, %r518, %r1003;
	selp.b32 	%r1004, %r1003, %r519, %p57;
	max.s32 	%r1005, %r1004, %r224;
	max.s32 	%r1006, %r1005, %r225;
	max.s32 	%r1007, %r1006, %r226;
	max.s32 	%r1008, %r1007, %r227;
	max.s32 	%r1009, %r1008, %r228;
	max.s32 	%r1010, %r1009, %r229;
	max.s32 	%r1011, %r1010, %r230;
	max.s32 	%r1012, %r1011, %r231;
	max.s32 	%r1013, %r1012, %r232;
	max.s32 	%r1014, %r1013, %r233;
	max.s32 	%r1015, %r1014, %r234;
	max.s32 	%r1016, %r1015, %r235;
	max.s32 	%r1017, %r1016, %r236;
	max.s32 	%r1018, %r1017, %r237;
	max.s32 	%r1019, %r1018, %r238;
	max.s32 	%r1020, %r1019, %r239;
	max.s32 	%r1021, %r1020, %r240;
	max.s32 	%r1022, %r1021, %r241;
	max.s32 	%r1023, %r1022, %r242;
	max.s32 	%r1024, %r1023, %r243;
	max.s32 	%r1025, %r1024, %r244;
	max.s32 	%r1026, %r1025, %r245;
	max.s32 	%r1027, %r1026, %r246;
$L__BB66_119:
	bar.sync 	0;
	st.shared.v4.u32 	[%r223], {%r1004, %r1005, %r1006, %r1007};
	st.shared.v4.u32 	[%r223+16], {%r1008, %r1009, %r1010, %r1011};
	st.shared.v4.u32 	[%r223+32], {%r1012, %r1013, %r1014, %r1015};
	st.shared.v4.u32 	[%r223+48], {%r1016, %r1017, %r1018, %r1019};
	st.shared.v4.u32 	[%r223+64], {%r1020, %r1021, %r1022, %r1023};
	st.shared.v4.u32 	[%r223+80], {%r1024, %r1025, %r1026, %r1027};
	bar.warp.sync 	-1;
	ld.shared.u32 	%r353, [%r222];
	ld.shared.u32 	%r354, [%r222+128];
	ld.shared.u32 	%r355, [%r222+256];
	ld.shared.u32 	%r356, [%r222+384];
	ld.shared.u32 	%r357, [%r222+512];
	ld.shared.u32 	%r358, [%r222+640];
	ld.shared.u32 	%r359, [%r222+768];
	ld.shared.u32 	%r360, [%r222+896];
	ld.shared.u32 	%r361, [%r222+1024];
	ld.shared.u32 	%r362, [%r222+1152];
	ld.shared.u32 	%r363, [%r222+1280];
	ld.shared.u32 	%r364, [%r222+1408];
	ld.shared.u32 	%r365, [%r222+1536];
	ld.shared.u32 	%r366, [%r222+1664];
	ld.shared.u32 	%r367, [%r222+1792];
	ld.shared.u32 	%r368, [%r222+1920];
	ld.shared.u32 	%r369, [%r222+2048];
	ld.shared.u32 	%r370, [%r222+2176];
	ld.shared.u32 	%r371, [%r222+2304];
	ld.shared.u32 	%r372, [%r222+2432];
	ld.shared.u32 	%r373, [%r222+2560];
	ld.shared.u32 	%r374, [%r222+2688];
	ld.shared.u32 	%r375, [%r222+2816];
	ld.shared.u32 	%r376, [%r222+2944];
	setp.ne.s32 	%p80, %r146, 0;
	@%p80 bra 	$L__BB66_121;
	st.volatile.shared.u32 	[_ZZN3cub18CUB_300001_SM_10006detail4scan16DeviceScanKernelINS2_10policy_hubIiiijN4cuda3__47maximumIiEEE10Policy1000EN6thrust24THRUST_300001_SM_1000_NS6detail15normal_iteratorINSC_10device_ptrIiEEEESH_NS0_13ScanTileStateIiLb1EEES8_NS1_10InputValueIiPiEEjiLb0EiEEvT0_T1_T2_iT3_T4_T5_E12temp_storage+12288], %r6;
$L__BB66_121:
	bar.sync 	0;
	ld.volatile.shared.u32 	%r377, [_ZZN3cub18CUB_300001_SM_10006detail4scan16DeviceScanKernelINS2_10policy_hubIiiijN4cuda3__47maximumIiEEE10Policy1000EN6thrust24THRUST_300001_SM_1000_NS6detail15normal_iteratorINSC_10device_ptrIiEEEESH_NS0_13ScanTileStateIiLb1EEES8_NS1_10InputValueIiPiEEjiLb0EiEEvT0_T1_T2_iT3_T4_T5_E12temp_storage+12288];
	cvt.u64.u32 	%rd35, %r148;
	add.s64 	%rd36, %rd35, %rd10;
	setp.ge.s32 	%p81, %r148, %r377;
	shl.b64 	%rd37, %rd36, 2;
	add.s64 	%rd16, %rd4, %rd37;
	@%p81 bra 	$L__BB66_123;
	st.global.u32 	[%rd16], %r353;
$L__BB66_123:
	setp.ge.s32 	%p82, %r151, %r377;
	@%p82 bra 	$L__BB66_125;
	st.global.u32 	[%rd16+128], %r354;
$L__BB66_125:
	setp.ge.s32 	%p83, %r154, %r377;
	@%p83 bra 	$L__BB66_127;
	st.global.u32 	[%rd16+256], %r355;
$L__BB66_127:
	setp.ge.s32 	%p84, %r157, %r377;
	@%p84 bra 	$L__BB66_129;
	st.global.u32 	[%rd16+384], %r356;
$L__BB66_129:
	setp.ge.s32 	%p85, %r160, %r377;
	@%p85 bra 	$L__BB66_131;
	st.global.u32 	[%rd16+512], %r357;
$L__BB66_131:
	setp.ge.s32 	%p86, %r163, %r377;
	@%p86 bra 	$L__BB66_133;
	st.global.u32 	[%rd16+640], %r358;
$L__BB66_133:
	setp.ge.s32 	%p87, %r166, %r377;
	@%p87 bra 	$L__BB66_135;
	st.global.u32 	[%rd16+768], %r359;
$L__BB66_135:
	setp.ge.s32 	%p88, %r169, %r377;
	@%p88 bra 	$L__BB66_137;
	st.global.u32 	[%rd16+896], %r360;
$L__BB66_137:
	setp.ge.s32 	%p89, %r172, %r377;
	@%p89 bra 	$L__BB66_139;
	st.global.u32 	[%rd16+1024], %r361;
$L__BB66_139:
	setp.ge.s32 	%p90, %r175, %r377;
	@%p90 bra 	$L__BB66_141;
	st.global.u32 	[%rd16+1152], %r362;
$L__BB66_141:
	setp.ge.s32 	%p91, %r178, %r377;
	@%p91 bra 	$L__BB66_143;
	st.global.u32 	[%rd16+1280], %r363;
$L__BB66_143:
	setp.ge.s32 	%p92, %r181, %r377;
	@%p92 bra 	$L__BB66_145;
	st.global.u32 	[%rd16+1408], %r364;
$L__BB66_145:
	setp.ge.s32 	%p93, %r184, %r377;
	@%p93 bra 	$L__BB66_147;
	st.global.u32 	[%rd16+1536], %r365;
$L__BB66_147:
	setp.ge.s32 	%p94, %r187, %r377;
	@%p94 bra 	$L__BB66_149;
	st.global.u32 	[%rd16+1664], %r366;
$L__BB66_149:
	setp.ge.s32 	%p95, %r190, %r377;
	@%p95 bra 	$L__BB66_151;
	st.global.u32 	[%rd16+1792], %r367;
$L__BB66_151:
	setp.ge.s32 	%p96, %r193, %r377;
	@%p96 bra 	$L__BB66_153;
	st.global.u32 	[%rd16+1920], %r368;
$L__BB66_153:
	setp.ge.s32 	%p97, %r196, %r377;
	@%p97 bra 	$L__BB66_155;
	st.global.u32 	[%rd16+2048], %r369;
$L__BB66_155:
	setp.ge.s32 	%p98, %r199, %r377;
	@%p98 bra 	$L__BB66_157;
	st.global.u32 	[%rd16+2176], %r370;
$L__BB66_157:
	setp.ge.s32 	%p99, %r202, %r377;
	@%p99 bra 	$L__BB66_159;
	st.global.u32 	[%rd16+2304], %r371;
$L__BB66_159:
	setp.ge.s32 	%p100, %r205, %r377;
	@%p100 bra 	$L__BB66_161;
	st.global.u32 	[%rd16+2432], %r372;
$L__BB66_161:
	setp.ge.s32 	%p101, %r208, %r377;
	@%p101 bra 	$L__BB66_163;
	st.global.u32 	[%rd16+2560], %r373;
$L__BB66_163:
	setp.ge.s32 	%p102, %r211, %r377;
	@%p102 bra 	$L__BB66_165;
	st.global.u32 	[%rd16+2688], %r374;
$L__BB66_165:
	setp.ge.s32 	%p103, %r214, %r377;
	@%p103 bra 	$L__BB66_167;
	st.global.u32 	[%rd16+2816], %r375;
$L__BB66_167:
	setp.ge.s32 	%p104, %r217, %r377;
	@%p104 bra 	$L__BB66_169;
	st.global.u32 	[%rd16+2944], %r376;
$L__BB66_169:
	ret;

}
	// .globl	_ZN3cub18CUB_300001_SM_10006detail4scan16DeviceScanKernelINS2_10policy_hubIiiimN4cuda3__47maximumIiEEE10Policy1000EN6thrust24THRUST_300001_SM_1000_NS6detail15normal_iteratorINSC_10device_ptrIiEEEESH_NS0_13ScanTileStateIiLb1EEES8_NS1_10InputValueIiPiEEmiLb0EiEEvT0_T1_T2_iT3_T4_T5_
.visible .entry _ZN3cub18CUB_300001_SM_10006detail4scan16DeviceScanKernelINS2_10policy_hubIiiimN4cuda3__47maximumIiEEE10Policy1000EN6thrust24THRUST_300001_SM_1000_NS6detail15normal_iteratorINSC_10device_ptrIiEEEESH_NS0_13ScanTileStateIiLb1EEES8_NS1_10InputValueIiPiEEmiLb0EiEEvT0_T1_T2_iT3_T4_T5_(
	.param .align 8 .b8 _ZN3cub18CUB_300001_SM_10006detail4scan16DeviceScanKernelINS2_10policy_hubIiiimN4cuda3__47maximumIiEEE10Policy1000EN6thrust24THRUST_300001_SM_1000_NS6detail15normal_iteratorINSC_10device_ptrIiEEEESH_NS0_13ScanTileStateIiLb1EEES8_NS1_10InputValueIiPiEEmiLb0EiEEvT0_T1_T2_iT3_T4_T5__param_0[8],
	.param .align 8 .b8 _ZN3cub18CUB_300001_SM_10006detail4scan16DeviceScanKernelINS2_10policy_hubIiiimN4cuda3__47maximumIiEEE10Policy1000EN6thrust24THRUST_300001_SM_1000_NS6detail15normal_iteratorINSC_10device_ptrIiEEEESH_NS0_13ScanTileStateIiLb1EEES8_NS1_10InputValueIiPiEEmiLb0EiEEvT0_T1_T2_iT3_T4_T5__param_1[8],
	.param .align 8 .b8 _ZN3cub18CUB_300001_SM_10006detail4scan16DeviceScanKernelINS2_10policy_hubIiiimN4cuda3__47maximumIiEEE10Policy1000EN6thrust24THRUST_300001_SM_1000_NS6detail15normal_iteratorINSC_10device_ptrIiEEEESH_NS0_13ScanTileStateIiLb1EEES8_NS1_10InputValueIiPiEEmiLb0EiEEvT0_T1_T2_iT3_T4_T5__param_2[8],
	.param .u32 _ZN3cub18CUB_300001_SM_10006detail4scan16DeviceScanKernelINS2_10policy_hubIiiimN4cuda3__47maximumIiEEE10Policy1000EN6thrust24THRUST_300001_SM_1000_NS6detail15normal_iteratorINSC_10device_ptrIiEEEESH_NS0_13ScanTileStateIiLb1EEES8_NS1_10InputValueIiPiEEmiLb0EiEEvT0_T1_T2_iT3_T4_T5__param_3,
	.param .align 1 .b8 _ZN3cub18CUB_300001_SM_10006detail4scan16DeviceScanKernelINS2_10policy_hubIiiimN4cuda3__47maximumIiEEE10Policy1000EN6thrust24THRUST_300001_SM_1000_NS6detail15normal_iteratorINSC_10device_ptrIiEEEESH_NS0_13ScanTileStateIiLb1EEES8_NS1_10InputValueIiPiEEmiLb0EiEEvT0_T1_T2_iT3_T4_T5__param_4[1],
	.param .align 8 .b8 _ZN3cub18CUB_300001_SM_10006detail4scan16DeviceScanKernelINS2_10policy_hubIiiimN4cuda3__47maximumIiEEE10Policy1000EN6thrust24THRUST_300001_SM_1000_NS6detail15normal_iteratorINSC_10device_ptrIiEEEESH_NS0_13ScanTileStateIiLb1EEES8_NS1_10InputValueIiPiEEmiLb0EiEEvT0_T1_T2_iT3_T4_T5__param_5[16],
	.param .u64 _ZN3cub18CUB_300001_SM_10006detail4scan16DeviceScanKernelINS2_10policy_hubIiiimN4cuda3__47maximumIiEEE10Policy1000EN6thrust24THRUST_300001_SM_1000_NS6detail15normal_iteratorINSC_10device_ptrIiEEEESH_NS0_13ScanTileStateIiLb1EEES8_NS1_10InputValueIiPiEEmiLb0EiEEvT0_T1_T2_iT3_T4_T5__param_6
)
.maxntid 128
{
	.reg .pred 	%p<158>;
	.reg .b16 	%rs<3>;
	.reg .b32 	%r<1026>;
	.reg .b64 	%rd<57>;
	// demoted variable
	.shared .align 16 .b8 _ZZN3cub18CUB_300001_SM_10006detail4scan16DeviceScanKernelINS2_10policy_hubIiiimN4cuda3__47maximumIiEEE10Policy1000EN6thrust24THRUST_300001_SM_1000_NS6detail15normal_iteratorINSC_10device_ptrIiEEEESH_NS0_13ScanTileStateIiLb1EEES8_NS1_10InputValueIiPiEEmiLb0EiEEvT0_T1_T2_iT3_T4_T5_E12temp_storage[12304];
	ld.param.u32 	%r378, [_ZN3cub18CUB_300001_SM_10006detail4scan16DeviceScanKernelINS2_10policy_hubIiiimN4cuda3__47maximumIiEEE10Policy1000EN6thrust24THRUST_300001_SM_1000_NS6detail15normal_iteratorINSC_10device_ptrIiEEEESH_NS0_13ScanTileStateIiLb1EEES8_NS1_10InputValueIiPiEEmiLb0EiEEvT0_T1_T2_iT3_T4_T5__param_5];
	bfe.u32 	%r379, %r378, 0, 8;
	cvt.u16.u32 	%rs1, %r379;
	and.b16  	%rs2, %rs1, 255;
	ld.param.u64 	%rd20, [_ZN3cub18CUB_300001_SM_10006detail4scan16DeviceScanKernelINS2_10policy_hubIiiimN4cuda3__47maximumIiEEE10Policy1000EN6thrust24THRUST_300001_SM_1000_NS6detail15normal_iteratorINSC_10device_ptrIiEEEESH_NS0_13ScanTileStateIiLb1EEES8_NS1_10InputValueIiPiEEmiLb0EiEEvT0_T1_T2_iT3_T4_T5__param_2];
	ld.param.u64 	%rd19, [_ZN3cub18CUB_300001_SM_10006detail4scan16DeviceScanKernelINS2_10policy_hubIiiimN4cuda3__47maximumIiEEE10Policy1000EN6thrust24THRUST_300001_SM_1000_NS6detail15normal_iteratorINSC_10device_ptrIiEEEESH_NS0_13ScanTileStateIiLb1EEES8_NS1_10InputValueIiPiEEmiLb0EiEEvT0_T1_T2_iT3_T4_T5__param_1];
	ld.param.u64 	%rd18, [_ZN3cub18CUB_300001_SM_10006detail4scan16DeviceScanKernelINS2_10policy_hubIiiimN4cuda3__47maximumIiEEE10Policy1000EN6thrust24THRUST_300001_SM_1000_NS6detail15normal_iteratorINSC_10device_ptrIiEEEESH_NS0_13ScanTileStateIiLb1EEES8_NS1_10InputValueIiPiEEmiLb0EiEEvT0_T1_T2_iT3_T4_T5__param_0];
	ld.param.u64 	%rd1, [_ZN3cub18CUB_300001_SM_10006detail4scan16DeviceScanKernelINS2_10policy_hubIiiimN4cuda3__47maximumIiEEE10Policy1000EN6thrust24THRUST_300001_SM_1000_NS6detail15normal_iteratorINSC_10device_ptrIiEEEESH_NS0_13ScanTileStateIiLb1EEES8_NS1_10InputValueIiPiEEmiLb0EiEEvT0_T1_T2_iT3_T4_T5__param_5+8];
	ld.param.u64 	%rd21, [_ZN3cub18CUB_300001_SM_10006detail4scan16DeviceScanKernelINS2_10policy_hubIiiimN4cuda3__47maximumIiEEE10Policy1000EN6thrust24THRUST_300001_SM_1000_NS6detail15normal_iteratorINSC_10device_ptrIiEEEESH_NS0_13ScanTileStateIiLb1EEES8_NS1_10InputValueIiPiEEmiLb0EiEEvT0_T1_T2_iT3_T4_T5__param_6];
	setp.eq.s16 	%p1, %rs2, 0;
	@%p1 bra 	$L__BB67_2;
	cvta.to.global.u64 	%rd22, %rd1;
	ld.global.u32 	%r937, [%rd22];
	bra.uni 	$L__BB67_3;
$L__BB67_2:
	cvt.u32.u64 	%r937, %rd1;
$L__BB67_3:
	ld.param.u32 	%r934, [_ZN3cub18CUB_300001_SM_10006detail4scan16DeviceScanKernelINS2_10policy_hubIiiimN4cuda3__47maximumIiEEE10Policy1000EN6thrust24THRUST_300001_SM_1000_NS6detail15normal_iteratorINSC_10device_ptrIiEEEESH_NS0_13ScanTileStateIiLb1EEES8_NS1_10InputValueIiPiEEmiLb0EiEEvT0_T1_T2_iT3_T4_T5__param_3];
	cvta.to.global.u64 	%rd3, %rd18;
	cvta.to.global.u64 	%rd4, %rd19;
	mov.u32 	%r380, %ctaid.x;
	add.s32 	%r4, %r934, %r380;
	mul.wide.s32 	%rd5, %r4, 3072;
	sub.s64 	%rd6, %rd21, %rd5;
	setp.lt.u64 	%p2, %rd6, 3073;
	@%p2 bra 	$L__BB67_38;
	mov.u32 	%r5, %tid.x;
	and.b32  	%r640, %r5, 31;
	and.b32  	%r641, %r5, 992;
	mul.lo.s32 	%r642, %r641, 24;
	or.b32  	%r643, %r642, %r640;
	cvt.u64.u32 	%rd40, %r643;
	add.s64 	%rd7, %rd5, %rd40;
	shl.b64 	%rd41, %rd7, 2;
	add.s64 	%rd42, %rd3, %rd41;
	ld.global.u32 	%r644, [%rd42];
	ld.global.u32 	%r645, [%rd42+128];
	ld.global.u32 	%r646, [%rd42+256];
	ld.global.u32 	%r647, [%rd42+384];
	ld.global.u32 	%r648, [%rd42+512];
	ld.global.u32 	%r649, [%rd42+640];
	ld.global.u32 	%r650, [%rd42+768];
	ld.global.u32 	%r651, [%rd42+896];
	ld.global.u32 	%r652, [%rd42+1024];
	ld.global.u32 	%r653, [%rd42+1152];
	ld.global.u32 	%r654, [%rd42+1280];
	ld.global.u32 	%r655, [%rd42+1408];
	ld.global.u32 	%r656, [%rd42+1536];
	ld.global.u32 	%r657, [%rd42+1664];
	ld.global.u32 	%r658, [%rd42+1792];
	ld.global.u32 	%r659, [%rd42+1920];
	ld.global.u32 	%r660, [%rd42+2048];
	ld.global.u32 	%r661, [%rd42+2176];
	ld.global.u32 	%r662, [%rd42+2304];
	ld.global.u32 	%r663, [%rd42+2432];
	ld.global.u32 	%r664, [%rd42+2560];
	ld.global.u32 	%r665, [%rd42+2688];
	ld.global.u32 	%r666, [%rd42+2816];
	ld.global.u32 	%r667, [%rd42+2944];
	// begin inline asm
	mov.u32 %r639, %laneid;
	// end inline asm
	shr.u32 	%r7, %r5, 5;
	mad.lo.s32 	%r668, %r7, 768, %r639;
	shl.b32 	%r669, %r668, 2;
	mov.u32 	%r670, _ZZN3cub18CUB_300001_SM_10006detail4scan16DeviceScanKernelINS2_10policy_hubIiiimN4cuda3__47maximumIiEEE10Policy1000EN6thrust24THRUST_300001_SM_1000_NS6detail15normal_iteratorINSC_10device_ptrIiEEEESH_NS0_13ScanTileStateIiLb1EEES8_NS1_10InputValueIiPiEEmiLb0EiEEvT0_T1_T2_iT3_T4_T5_E12temp_storage;
	add.s32 	%r8, %r670, %r669;
	st.shared.u32 	[%r8], %r644;
	st.shared.u32 	[%r8+128], %r645;
	st.shared.u32 	[%r8+256], %r646;
	st.shared.u32 	[%r8+384], %r647;
	st.shared.u32 	[%r8+512], %r648;
	st.shared.u32 	[%r8+640], %r649;
	st.shared.u32 	[%r8+768], %r650;
	st.shared.u32 	[%r8+896], %r651;
	st.shared.u32 	[%r8+1024], %r652;
	st.shared.u32 	[%r8+1152], %r653;
	st.shared.u32 	[%r8+1280], %r654;
	st.shared.u32 	[%r8+1408], %r655;
	st.shared.u32 	[%r8+1536], %r656;
	st.shared.u32 	[%r8+1664], %r657;
	st.shared.u32 	[%r8+1792], %r658;
	st.shared.u32 	[%r8+1920], %r659;
	st.shared.u32 	[%r8+2048], %r660;
	st.shared.u32 	[%r8+2176], %r661;
	st.shared.u32 	[%r8+2304], %r662;
	st.shared.u32 	[%r8+2432], %r663;
	st.shared.u32 	[%r8+2560], %r664;
	st.shared.u32 	[%r8+2688], %r665;
	st.shared.u32 	[%r8+2816], %r666;
	st.shared.u32 	[%r8+2944], %r667;
	bar.warp.sync 	-1;
	mad.lo.s32 	%r9, %r639, 92, %r8;
	ld.shared.v4.u32 	{%r10, %r11, %r12, %r13}, [%r9];
	ld.shared.v4.u32 	{%r14, %r15, %r16, %r17}, [%r9+16];
	ld.shared.v4.u32 	{%r18, %r19, %r20, %r21}, [%r9+32];
	ld.shared.v4.u32 	{%r22, %r23, %r24, %r25}, [%r9+48];
	ld.shared.v4.u32 	{%r26, %r27, %r28, %r29}, [%r9+64];
	ld.shared.v4.u32 	{%r30, %r31, %r32, %r33}, [%r9+80];
	bar.sync 	0;
	setp.ne.s32 	%p105, %r4, 0;
	@%p105 bra 	$L__BB67_9;
	max.s32 	%r867, %r10, %r11;
	max.s32 	%r868, %r867, %r12;
	max.s32 	%r869, %r13, %r14;
	max.s32 	%r870, %r869, %r15;
	max.s32 	%r871, %r16, %r17;
	max.s32 	%r872, %r871, %r18;
	max.s32 	%r873, %r19, %r20;
	max.s32 	%r874, %r873, %r21;
	max.s32 	%r875, %r22, %r23;
	max.s32 	%r876, %r875, %r24;
	max.s32 	%r877, %r25, %r26;
	max.s32 	%r878, %r877, %r27;
	max.s32 	%r879, %r28, %r29;
	max.s32 	%r880, %r879, %r30;
	max.s32 	%r881, %r31, %r32;
	max.s32 	%r882, %r881, %r33;
	max.s32 	%r883, %r868, %r870;
	max.s32 	%r884, %r883, %r872;
	max.s32 	%r885, %r874, %r876;
	max.s32 	%r886, %r885, %r878;
	max.s32 	%r887, %r880, %r882;
	max.s32 	%r888, %r884, %r886;
	max.s32 	%r838, %r888, %r887;
	mov.b32 	%r864, 1;
	mov.b32 	%r865, 0;
	mov.b32 	%r866, -1;
	// begin inline asm
	shfl.sync.up.b32 %r837, %r838, %r864, %r865, %r866;
	// end inline asm
	max.s32 	%r889, %r837, %r838;
	setp.lt.s32 	%p147, %r639, 1;
	selp.b32 	%r843, %r838, %r889, %p147;
	mov.b32 	%r844, 2;
	// begin inline asm
	shfl.sync.up.b32 %r842, %r843, %r844, %r865, %r866;
	// end inline asm
	max.s32 	%r890, %r842, %r843;
	setp.lt.s32 	%p148, %r639, 2;
	selp.b32 	%r848, %r843, %r890, %p148;
	mov.b32 	%r849, 4;
	// begin inline asm
	shfl.sync.up.b32 %r847, %r848, %r849, %r865, %r866;
	// end inline asm
	max.s32 	%r891, %r847, %r848;
	setp.lt.s32 	%p149, %r639, 4;
	selp.b32 	%r853, %r848, %r891, %p149;
	mov.b32 	%r854, 8;
	// begin inline asm
	shfl.sync.up.b32 %r852, %r853, %r854, %r865, %r866;
	// end inline asm
	max.s32 	%r892, %r852, %r853;
	setp.lt.s32 	%p150, %r639, 8;
	selp.b32 	%r858, %r853, %r892, %p150;
	mov.b32 	%r859, 16;
	// begin inline asm
	shfl.sync.up.b32 %r857, %r858, %r859, %r865, %r866;
	// end inline asm
	max.s32 	%r34, %r857, %r858;
	setp.lt.s32 	%p151, %r639, 16;
	selp.b32 	%r863, %r858, %r34, %p151;
	// begin inline asm
	shfl.sync.up.b32 %r862, %r863, %r864, %r865, %r866;
	// end inline asm
	setp.ne.s32 	%p152, %r639, 31;
	@%p152 bra 	$L__BB67_7;
	shl.b32 	%r893, %r7, 2;
	add.s32 	%r895, %r670, %r893;
	st.shared.u32 	[%r895+16], %r34;
$L__BB67_7:
	bar.sync 	0;
	ld.shared.v4.u32 	{%r896, %r897, %r898, %r899}, [_ZZN3cub18CUB_300001_SM_10006detail4scan16DeviceScanKernelINS2_10policy_hubIiiimN4cuda3__47maximumIiEEE10Policy1000EN6thrust24THRUST_300001_SM_1000_NS6detail15normal_iteratorINSC_10device_ptrIiEEEESH_NS0_13ScanTileStateIiLb1EEES8_NS1_10InputValueIiPiEEmiLb0EiEEvT0_T1_T2_iT3_T4_T5_E12temp_storage+16];
	max.s32 	%r900, %r896, %r897;
	setp.eq.s32 	%p153, %r7, 2;
	selp.b32 	%r901, %r900, %r896, %p153;
	max.s32 	%r902, %r900, %r898;
	setp.eq.s32 	%p154, %r7, 3;
	selp.b32 	%r903, %r902, %r901, %p154;
	max.s32 	%r904, %r902, %r899;
	max.s32 	%r905, %r937, %r903;
	setp.lt.u32 	%p155, %r5, 32;
	selp.b32 	%r906, %r937, %r905, %p155;
	max.s32 	%r907, %r906, %r862;
	setp.eq.s32 	%p156, %r639, 0;
	selp.b32 	%r969, %r906, %r907, %p156;
	max.s32 	%r968, %r969, %r10;
	max.s32 	%r967, %r968, %r11;
	max.s32 	%r966, %r967, %r12;
	max.s32 	%r965, %r966, %r13;
	max.s32 	%r964, %r965, %r14;
	max.s32 	%r963, %r964, %r15;
	max.s32 	%r962, %r963, %r16;
	max.s32 	%r961, %r962, %r17;
	max.s32 	%r960, %r961, %r18;
	max.s32 	%r959, %r960, %r19;
	max.s32 	%r958, %r959, %r20;
	max.s32 	%r957, %r958, %r21;
	max.s32 	%r956, %r957, %r22;
	max.s32 	%r955, %r956, %r23;
	max.s32 	%r954, %r955, %r24;
	max.s32 	%r953, %r954, %r25;
	max.s32 	%r952, %r953, %r26;
	max.s32 	%r951, %r952, %r27;
	max.s32 	%r950, %r951, %r28;
	max.s32 	%r949, %r950, %r29;
	max.s32 	%r948, %r949, %r30;
	max.s32 	%r947, %r948, %r31;
	max.s32 	%r946, %r947, %r32;
	max.s32 	%r60, %r937, %r904;
	setp.ne.s32 	%p157, %r5, 0;
	@%p157 bra 	$L__BB67_37;
	add.s64 	%rd54, %rd20, 256;
	mov.b32 	%r908, 101;
	// begin inline asm
	st.relaxed.gpu.v2.u32 [%rd54], {%r908, %r60};
	// end inline asm
	bra.uni 	$L__BB67_37;
$L__BB67_9:
	max.s32 	%r701, %r10, %r11;
	max.s32 	%r702, %r701, %r12;
	max.s32 	%r703, %r13, %r14;
	max.s32 	%r704, %r703, %r15;
	max.s32 	%r705, %r16, %r17;
	max.s32 	%r706, %r705, %r18;
	max.s32 	%r707, %r19, %r20;
	max.s32 	%r708, %r707, %r21;
	max.s32 	%r709, %r22, %r23;
	max.s32 	%r710, %r709, %r24;
	max.s32 	%r711, %r25, %r26;
	max.s32 	%r712, %r711, %r27;
	max.s32 	%r713, %r28, %r29;
	max.s32 	%r714, %r713, %r30;
	max.s32 	%r715, %r31, %r32;
	max.s32 	%r716, %r715, %r33;
	max.s32 	%r717, %r702, %r704;
	max.s32 	%r718, %r717, %r706;
	max.s32 	%r719, %r708, %r710;
	max.s32 	%r720, %r719, %r712;
	max.s32 	%r721, %r714, %r716;
	max.s32 	%r722, %r718, %r720;
	max.s32 	%r672, %r722, %r721;
	mov.b32 	%r698, 1;
	mov.b32 	%r699, 0;
	mov.b32 	%r700, -1;
	// begin inline asm
	shfl.sync.up.b32 %r671, %r672, %r698, %r699, %r700;
	// end inline asm
	max.s32 	%r723, %r671, %r672;
	setp.lt.s32 	%p106, %r639, 1;
	selp.b32 	%r677, %r672, %r723, %p106;
	mov.b32 	%r678, 2;
	// begin inline asm
	shfl.sync.up.b32 %r676, %r677, %r678, %r699, %r700;
	// end inline asm
	max.s32 	%r724, %r676, %r677;
	setp.lt.s32 	%p107, %r639, 2;
	selp.b32 	%r682, %r677, %r724, %p107;
	mov.b32 	%r683, 4;
	// begin inline asm
	shfl.sync.up.b32 %r681, %r682, %r683, %r699, %r700;
	// end inline asm
	max.s32 	%r725, %r681, %r682;
	setp.lt.s32 	%p108, %r639, 4;
	selp.b32 	%r687, %r682, %r725, %p108;
	mov.b32 	%r688, 8;
	// begin inline asm
	shfl.sync.up.b32 %r686, %r687, %r688, %r699, %r700;
	// end inline asm
	max.s32 	%r726, %r686, %r687;
	setp.lt.s32 	%p109, %r639, 8;
	selp.b32 	%r692, %r687, %r726, %p109;
	mov.b32 	%r693, 16;
	// begin inline asm
	shfl.sync.up.b32 %r691, %r692, %r693, %r699, %r700;
	// end inline asm
	max.s32 	%r61, %r691, %r692;
	setp.lt.s32 	%p110, %r639, 16;
	selp.b32 	%r697, %r692, %r61, %p110;
	// begin inline asm
	shfl.sync.up.b32 %r696, %r697, %r698, %r699, %r700;
	// end inline asm
	setp.ne.s32 	%p111, %r639, 31;
	@%p111 bra 	$L__BB67_11;
	shl.b32 	%r727, %r7, 2;
	add.s32 	%r729, %r670, %r727;
	st.shared.u32 	[%r729+16], %r61;
$L__BB67_11:
	bar.sync 	0;
	ld.shared.v4.u32 	{%r730, %r731, %r732, %r733}, [_ZZN3cub18CUB_300001_SM_10006detail4scan16DeviceScanKernelINS2_10policy_hubIiiimN4cuda3__47maximumIiEEE10Policy1000EN6thrust24THRUST_300001_SM_1000_NS6detail15normal_iteratorINSC_10device_ptrIiEEEESH_NS0_13ScanTileStateIiLb1EEES8_NS1_10InputValueIiPiEEmiLb0EiEEvT0_T1_T2_iT3_T4_T5_E12temp_storage+16];
	max.s32 	%r734, %r730, %r731;
	setp.eq.s32 	%p112, %r7, 2;
	selp.b32 	%r735, %r734, %r730, %p112;
	max.s32 	%r736, %r734, %r732;
	setp.eq.s32 	%p113, %r7, 3;
	selp.b32 	%r737, %r736, %r735, %p113;
	max.s32 	%r63, %r736, %r733;
	setp.gt.u32 	%p114, %r5, 31;
	setp.lt.u32 	%p115, %r5, 32;
	max.s32 	%r738, %r737, %r696;
	setp.eq.s32 	%p116, %r639, 0;
	selp.b32 	%r945, %r737, %r738, %p116;
	selp.b32 	%r65, %r696, %r945, %p115;
	@%p114 bra 	$L__BB67_36;
	setp.ne.s32 	%p117, %r5, 0;
	mul.wide.s32 	%rd43, %r4, 8;
	add.s64 	%rd8, %rd20, %rd43;
	@%p117 bra 	$L__BB67_14;
	st.shared.u32 	[_ZZN3cub18CUB_300001_SM_10006detail4scan16DeviceScanKernelINS2_10policy_hubIiiimN4cuda3__47maximumIiEEE10Policy1000EN6thrust24THRUST_300001_SM_1000_NS6detail15normal_iteratorINSC_10device_ptrIiEEEESH_NS0_13ScanTileStateIiLb1EEES8_NS1_10InputValueIiPiEEmiLb0EiEEvT0_T1_T2_iT3_T4_T5_E12temp_storage+12], %r63;
	add.s64 	%rd44, %rd8, 256;
	mov.b32 	%r739, 100;
	// begin inline asm
	st.relaxed.gpu.v2.u32 [%rd44], {%r739, %r63};
	// end inline asm
$L__BB67_14:
	not.b32 	%r741, %r5;
	add.s32 	%r942, %r4, %r741;
	mov.u32 	%r67, %nctaid.x;
	setp.gt.u32 	%p118, %r67, 499;
	@%p118 bra 	$L__BB67_16;
	membar.cta;
	bra.uni 	$L__BB67_17;
$L__BB67_16:
	mov.b32 	%r742, 1245;
	// begin inline asm
	nanosleep.u32 %r742;
	// end inline asm
$L__BB67_17:
	mul.wide.s32 	%rd46, %r942, 8;
	add.s64 	%rd47, %rd20, %rd46;
	add.s64 	%rd45, %rd47, 256;
	// begin inline asm
	ld.relaxed.gpu.v2.u32 {%r943, %r939}, [%rd45];
	// end inline asm
$L__BB67_18:
	setp.eq.s32 	%p119, %r943, 99;
	mov.b32 	%r745, -1;
	vote.sync.any.pred 	%p120, %p119, %r745;
	not.pred 	%p121, %p120;
	@%p121 bra 	$L__BB67_23;
	setp.gt.u32 	%p146, %r67, 499;
	@%p146 bra 	$L__BB67_21;
	membar.cta;
	bra.uni 	$L__BB67_22;
$L__BB67_21:
	mov.b32 	%r834, 648;
	// begin inline asm
	nanosleep.u32 %r834;
	// end inline asm
$L__BB67_22:
	// begin inline asm
	ld.relaxed.gpu.v2.u32 {%r943, %r939}, [%rd45];
	// end inline asm
	bra.uni 	$L__BB67_18;
$L__BB67_23:
	setp.eq.s32 	%p122, %r943, 101;
	mov.b32 	%r772, -1;
	vote.sync.ballot.b32 	%r773, %p122, %r772;
	// begin inline asm
	mov.u32 %r747, %lanemask_ge;
	// end inline asm
	and.b32  	%r774, %r773, %r747;
	or.b32  	%r775, %r774, -2147483648;
	add.s32 	%r776, %r775, -1;
	not.b32 	%r777, %r775;
	and.b32  	%r778, %r777, %r776;
	popc.b32 	%r751, %r778;
	mov.b32 	%r750, 1;
	// begin inline asm
	shfl.sync.down.b32 %r748, %r939, %r750, %r751, %r772;
	// end inline asm
	setp.lt.s32 	%p124, %r639, %r751;
	max.s32 	%r779, %r748, %r939;
	selp.b32 	%r754, %r779, %r939, %p124;
	mov.b32 	%r755, 2;
	// begin inline asm
	shfl.sync.down.b32 %r753, %r754, %r755, %r751, %r772;
	// end inline asm
	add.s32 	%r77, %r639, 2;
	setp.gt.s32 	%p125, %r77, %r751;
	max.s32 	%r780, %r753, %r754;
	selp.b32 	%r759, %r754, %r780, %p125;
	mov.b32 	%r760, 4;
	// begin inline asm
	shfl.sync.down.b32 %r758, %r759, %r760, %r751, %r772;
	// end inline asm
	add.s32 	%r78, %r639, 4;
	setp.gt.s32 	%p126, %r78, %r751;
	max.s32 	%r781, %r758, %r759;
	selp.b32 	%r764, %r759, %r781, %p126;
	mov.b32 	%r765, 8;
	// begin inline asm
	shfl.sync.down.b32 %r763, %r764, %r765, %r751, %r772;
	// end inline asm
	add.s32 	%r79, %r639, 8;
	setp.gt.s32 	%p127, %r79, %r751;
	max.s32 	%r782, %r763, %r764;
	selp.b32 	%r769, %r764, %r782, %p127;
	mov.b32 	%r770, 16;
	// begin inline asm
	shfl.sync.down.b32 %r768, %r769, %r770, %r751, %r772;
	// end inline asm
	add.s32 	%r80, %r639, 16;
	setp.gt.s32 	%p128, %r80, %r751;
	max.s32 	%r783, %r768, %r769;
	selp.b32 	%r941, %r769, %r783, %p128;
	add.s64 	%rd10, %rd20, 256;
$L__BB67_24:
	setp.ne.s32 	%p129, %r943, 101;
	mov.b32 	%r784, -1;
	vote.sync.all.pred 	%p130, %p129, %r784;
	not.pred 	%p131, %p130;
	@%p131 bra 	$L__BB67_32;
	mul.wide.s32 	%rd50, %r942, 8;
	add.s64 	%rd51, %rd10, %rd50;
	add.s64 	%rd49, %rd51, -256;
	// begin inline asm
	ld.relaxed.gpu.v2.u32 {%r943, %r944}, [%rd49];
	// end inline asm
$L__BB67_26:
	setp.eq.s32 	%p135, %r943, 99;
	mov.b32 	%r792, -1;
	vote.sync.any.pred 	%p136, %p135, %r792;
	not.pred 	%p137, %p136;
	@%p137 bra 	$L__BB67_31;
	setp.gt.u32 	%p145, %r67, 499;
	@%p145 bra 	$L__BB67_29;
	membar.cta;
	bra.uni 	$L__BB67_30;
$L__BB67_29:
	mov.b32 	%r831, 648;
	// begin inline asm
	nanosleep.u32 %r831;
	// end inline asm
$L__BB67_30:
	// begin inline asm
	ld.relaxed.gpu.v2.u32 {%r943, %r944}, [%rd49];
	// end inline asm
	bra.uni 	$L__BB67_26;
$L__BB67_31:
	setp.eq.s32 	%p138, %r943, 101;
	mov.b32 	%r818, -1;
	vote.sync.ballot.b32 	%r819, %p138, %r818;
	and.b32  	%r820, %r819, %r747;
	or.b32  	%r821, %r820, -2147483648;
	add.s32 	%r822, %r821, -1;
	not.b32 	%r823, %r821;
	and.b32  	%r824, %r823, %r822;
	popc.b32 	%r797, %r824;
	mov.b32 	%r796, 1;
	// begin inline asm
	shfl.sync.down.b32 %r794, %r944, %r796, %r797, %r818;
	// end inline asm
	setp.lt.s32 	%p140, %r639, %r797;
	max.s32 	%r825, %r794, %r944;
	selp.b32 	%r800, %r825, %r944, %p140;
	mov.b32 	%r801, 2;
	// begin inline asm
	shfl.sync.down.b32 %r799, %r800, %r801, %r797, %r818;
	// end inline asm
	setp.gt.s32 	%p141, %r77, %r797;
	max.s32 	%r826, %r799, %r800;
	selp.b32 	%r805, %r800, %r826, %p141;
	mov.b32 	%r806, 4;
	// begin inline asm
	shfl.sync.down.b32 %r804, %r805, %r806, %r797, %r818;
	// end inline asm
	setp.gt.s32 	%p142, %r78, %r797;
	max.s32 	%r827, %r804, %r805;
	selp.b32 	%r810, %r805, %r827, %p142;
	mov.b32 	%r811, 8;
	// begin inline asm
	shfl.sync.down.b32 %r809, %r810, %r811, %r797, %r818;
	// end inline asm
	setp.gt.s32 	%p143, %r79, %r797;
	max.s32 	%r828, %r809, %r810;
	selp.b32 	%r815, %r810, %r828, %p143;
	mov.b32 	%r816, 16;
	// begin inline asm
	shfl.sync.down.b32 %r814, %r815, %r816, %r797, %r818;
	// end inline asm
	setp.gt.s32 	%p144, %r80, %r797;
	max.s32 	%r829, %r814, %r815;
	selp.b32 	%r830, %r815, %r829, %p144;
	max.s32 	%r941, %r830, %r941;
	add.s32 	%r942, %r942, -32;
	bra.uni 	$L__BB67_24;
$L__BB67_32:
	setp.ne.s32 	%p132, %r5, 0;
	@%p132 bra 	$L__BB67_34;
	max.s32 	%r787, %r941, %r63;
	add.s64 	%rd48, %rd8, 256;
	mov.b32 	%r786, 101;
	// begin inline asm
	st.relaxed.gpu.v2.u32 [%rd48], {%r786, %r787};
	// end inline asm
	st.shared.u32 	[_ZZN3cub18CUB_300001_SM_10006detail4scan16DeviceScanKernelINS2_10policy_hubIiiimN4cuda3__47maximumIiEEE10Policy1000EN6thrust24THRUST_300001_SM_1000_NS6detail15normal_iteratorINSC_10device_ptrIiEEEESH_NS0_13ScanTileStateIiLb1EEES8_NS1_10InputValueIiPiEEmiLb0EiEEvT0_T1_T2_iT3_T4_T5_E12temp_storage+4], %r941;
	st.shared.u32 	[_ZZN3cub18CUB_300001_SM_10006detail4scan16DeviceScanKernelINS2_10policy_hubIiiimN4cuda3__47maximumIiEEE10Policy1000EN6thrust24THRUST_300001_SM_1000_NS6detail15normal_iteratorINSC_10device_ptrIiEEEESH_NS0_13ScanTileStateIiLb1EEES8_NS1_10InputValueIiPiEEmiLb0EiEEvT0_T1_T2_iT3_T4_T5_E12temp_storage+8], %r787;
$L__BB67_34:
	setp.ne.s32 	%p133, %r639, 0;
	mov.u32 	%r945, %r65;
	@%p133 bra 	$L__BB67_36;
	st.shared.u32 	[_ZZN3cub18CUB_300001_SM_10006detail4scan16DeviceScanKernelINS2_10policy_hubIiiimN4cuda3__47maximumIiEEE10Policy1000EN6thrust24THRUST_300001_SM_1000_NS6detail15normal_iteratorINSC_10device_ptrIiEEEESH_NS0_13ScanTileStateIiLb1EEES8_NS1_10InputValueIiPiEEmiLb0EiEEvT0_T1_T2_iT3_T4_T5_E12temp_storage+36], %r941;
	mov.u32 	%r945, %r941;
$L__BB67_36:
	bar.sync 	0;
	ld.shared.u32 	%r788, [_ZZN3cub18CUB_300001_SM_10006detail4scan16DeviceScanKernelINS2_10policy_hubIiiimN4cuda3__47maximumIiEEE10Policy1000EN6thrust24THRUST_300001_SM_1000_NS6detail15normal_iteratorINSC_10device_ptrIiEEEESH_NS0_13ScanTileStateIiLb1EEES8_NS1_10InputValueIiPiEEmiLb0EiEEvT0_T1_T2_iT3_T4_T5_E12temp_storage+36];
	setp.eq.s32 	%p134, %r5, 0;
	max.s32 	%r789, %r788, %r945;
	selp.b32 	%r969, %r945, %r789, %p134;
	max.s32 	%r968, %r969, %r10;
	max.s32 	%r967, %r968, %r11;
	max.s32 	%r966, %r967, %r12;
	max.s32 	%r965, %r966, %r13;
	max.s32 	%r964, %r965, %r14;
	max.s32 	%r963, %r964, %r15;
	max.s32 	%r962, %r963, %r16;
	max.s32 	%r961, %r962, %r17;
	max.s32 	%r960, %r961, %r18;
	max.s32 	%r959, %r960, %r19;
	max.s32 	%r958, %r959, %r20;
	max.s32 	%r957, %r958, %r21;
	max.s32 	%r956, %r957, %r22;
	max.s32 	%r955, %r956, %r23;
	max.s32 	%r954, %r955, %r24;
	max.s32 	%r953, %r954, %r25;
	max.s32 	%r952, %r953, %r26;
	max.s32 	%r951, %r952, %r27;
	max.s32 	%r950, %r951, %r28;
	max.s32 	%r949, %r950, %r29;
	max.s32 	%r948, %r949, %r30;
	max.s32 	%r947, %r948, %r31;
	max.s32 	%r946, %r947, %r32;
$L__BB67_37:
	bar.sync 	0;
	st.shared.v4.u32 	[%r9], {%r969, %r968, %r967, %r966};
	st.shared.v4.u32 	[%r9+16], {%r965, %r964, %r963, %r962};
	st.shared.v4.u32 	[%r9+32], {%r961, %r960, %r959, %r958};
	st.shared.v4.u32 	[%r9+48], {%r957, %r956, %r955, %r954};
	st.shared.v4.u32 	[%r9+64], {%r953, %r952, %r951, %r950};
	st.shared.v4.u32 	[%r9+80], {%r949, %r948, %r947, %r946};
	bar.warp.sync 	-1;
	ld.shared.u32 	%r910, [%r8];
	ld.shared.u32 	%r911, [%r8+128];
	ld.shared.u32 	%r912, [%r8+256];
	ld.shared.u32 	%r913, [%r8+384];
	ld.shared.u32 	%r914, [%r8+512];
	ld.shared.u32 	%r915, [%r8+640];
	ld.shared.u32 	%r916, [%r8+768];
	ld.shared.u32 	%r917, [%r8+896];
	ld.shared.u32 	%r918, [%r8+1024];
	ld.shared.u32 	%r919, [%r8+1152];
	ld.shared.u32 	%r920, [%r8+1280];
	ld.shared.u32 	%r921, [%r8+1408];
	ld.shared.u32 	%r922, [%r8+1536];
	ld.shared.u32 	%r923, [%r8+1664];
	ld.shared.u32 	%r924, [%r8+1792];
	ld.shared.u32 	%r925, [%r8+1920];
	ld.shared.u32 	%r926, [%r8+2048];
	ld.shared.u32 	%r927, [%r8+2176];
	ld.shared.u32 	%r928, [%r8+2304];
	ld.shared.u32 	%r929, [%r8+2432];
	ld.shared.u32 	%r930, [%r8+2560];
	ld.shared.u32 	%r931, [%r8+2688];
	ld.shared.u32 	%r932, [%r8+2816];
	ld.shared.u32 	%r933, [%r8+2944];
	add.s64 	%rd56, %rd4, %rd41;
	st.global.u32 	[%rd56], %r910;
	st.global.u32 	[%rd56+128], %r911;
	st.global.u32 	[%rd56+256], %r912;
	st.global.u32 	[%rd56+384], %r913;
	st.global.u32 	[%rd56+512], %r914;
	st.global.u32 	[%rd56+640], %r915;
	st.global.u32 	[%rd56+768], %r916;
	st.global.u32 	[%rd56+896], %r917;
	st.global.u32 	[%rd56+1024], %r918;
	st.global.u32 	[%rd56+1152], %r919;
	st.global.u32 	[%rd56+1280], %r920;
	st.global.u32 	[%rd56+1408], %r921;
	st.global.u32 	[%rd56+1536], %r922;
	st.global.u32 	[%rd56+1664], %r923;
	st.global.u32 	[%rd56+1792], %r924;
	st.global.u32 	[%rd56+1920], %r925;
	st.global.u32 	[%rd56+2048], %r926;
	st.global.u32 	[%rd56+2176], %r927;
	st.global.u32 	[%rd56+2304], %r928;
	st.global.u32 	[%rd56+2432], %r929;
	st.global.u32 	[%rd56+2560], %r930;
	st.global.u32 	[%rd56+2688], %r931;
	st.global.u32 	[%rd56+2816], %r932;
	st.global.u32 	[%rd56+2944], %r933;
	bra.uni 	$L__BB67_169;
$L__BB67_38:
	setp.eq.s64 	%p3, %rd6, 0;
	@%p3 bra 	$L__BB67_169;
	cvt.u32.u64 	%r144, %rd6;
	shl.b64 	%rd23, %rd5, 2;
	add.s64 	%rd24, %rd3, %rd23;
	mov.u32 	%r145, %tid.x;
	ld.global.u32 	%r993, [%rd24];
	and.b32  	%r381, %r145, 31;
	and.b32  	%r382, %r145, 992;
	mul.lo.s32 	%r383, %r382, 24;
	or.b32  	%r147, %r383, %r381;
	setp.ge.u32 	%p4, %r147, %r144;
	shl.b32 	%r384, %r147, 2;
	cvt.u64.u32 	%rd25, %r384;
	add.s64 	%rd12, %rd24, %rd25;
	mov.u32 	%r970, %r993;
	@%p4 bra 	$L__BB67_41;
	ld.global.u32 	%r970, [%rd12];
$L__BB67_41:
	add.s32 	%r150, %r147, 32;
	setp.ge.u32 	%p5, %r150, %r144;
	mov.u32 	%r971, %r993;
	@%p5 bra 	$L__BB67_43;
	ld.global.u32 	%r971, [%rd12+128];
$L__BB67_43:
	add.s32 	%r153, %r147, 64;
	setp.ge.u32 	%p6, %r153, %r144;
	mov.u32 	%r972, %r993;
	@%p6 bra 	$L__BB67_45;
	ld.global.u32 	%r972, [%rd12+256];
$L__BB67_45:
	add.s32 	%r156, %r147, 96;
	setp.ge.u32 	%p7, %r156, %r144;
	mov.u32 	%r973, %r993;
	@%p7 bra 	$L__BB67_47;
	ld.global.u32 	%r973, [%rd12+384];
$L__BB67_47:
	add.s32 	%r159, %r147, 128;
	setp.ge.u32 	%p8, %r159, %r144;
	mov.u32 	%r974, %r993;
	@%p8 bra 	$L__BB67_49;
	ld.global.u32 	%r974, [%rd12+512];
$L__BB67_49:
	add.s32 	%r162, %r147, 160;
	setp.ge.u32 	%p9, %r162, %r144;
	mov.u32 	%r975, %r993;
	@%p9 bra 	$L__BB67_51;
	ld.global.u32 	%r975, [%rd12+640];
$L__BB67_51:
	add.s32 	%r165, %r147, 192;
	setp.ge.u32 	%p10, %r165, %r144;
	mov.u32 	%r976, %r993;
	@%p10 bra 	$L__BB67_53;
	ld.global.u32 	%r976, [%rd12+768];
$L__BB67_53:
	add.s32 	%r168, %r147, 224;
	setp.ge.u32 	%p11, %r168, %r144;
	mov.u32 	%r977, %r993;
	@%p11 bra 	$L__BB67_55;
	ld.global.u32 	%r977, [%rd12+896];
$L__BB67_55:
	add.s32 	%r171, %r147, 256;
	setp.ge.u32 	%p12, %r171, %r144;
	mov.u32 	%r978, %r993;
	@%p12 bra 	$L__BB67_57;
	ld.global.u32 	%r978, [%rd12+1024];
$L__BB67_57:
	add.s32 	%r174, %r147, 288;
	setp.ge.u32 	%p13, %r174, %r144;
	mov.u32 	%r979, %r993;
	@%p13 bra 	$L__BB67_59;
	ld.global.u32 	%r979, [%rd12+1152];
$L__BB67_59:
	add.s32 	%r177, %r147, 320;
	setp.ge.u32 	%p14, %r177, %r144;
	mov.u32 	%r980, %r993;
	@%p14 bra 	$L__BB67_61;
	ld.global.u32 	%r980, [%rd12+1280];
$L__BB67_61:
	add.s32 	%r180, %r147, 352;
	setp.ge.u32 	%p15, %r180, %r144;
	mov.u32 	%r981, %r993;
	@%p15 bra 	$L__BB67_63;
	ld.global.u32 	%r981, [%rd12+1408];
$L__BB67_63:
	add.s32 	%r183, %r147, 384;
	setp.ge.u32 	%p16, %r183, %r144;
	mov.u32 	%r982, %r993;
	@%p16 bra 	$L__BB67_65;
	ld.global.u32 	%r982, [%rd12+1536];
$L__BB67_65:
	add.s32 	%r186, %r147, 416;
	setp.ge.u32 	%p17, %r186, %r144;
	mov.u32 	%r983, %r993;
	@%p17 bra 	$L__BB67_67;
	ld.global.u32 	%r983, [%rd12+1664];
$L__BB67_67:
	add.s32 	%r189, %r147, 448;
	setp.ge.u32 	%p18, %r189, %r144;
	mov.u32 	%r984, %r993;
	@%p18 bra 	$L__BB67_69;
	ld.global.u32 	%r984, [%rd12+1792];
$L__BB67_69:
	add.s32 	%r192, %r147, 480;
	setp.ge.u32 	%p19, %r192, %r144;
	mov.u32 	%r985, %r993;
	@%p19 bra 	$L__BB67_71;
	ld.global.u32 	%r985, [%rd12+1920];
$L__BB67_71:
	add.s32 	%r195, %r147, 512;
	setp.ge.u32 	%p20, %r195, %r144;
	mov.u32 	%r986, %r993;
	@%p20 bra 	$L__BB67_73;
	ld.global.u32 	%r986, [%rd12+2048];
$L__BB67_73:
	add.s32 	%r198, %r147, 544;
	setp.ge.u32 	%p21, %r198, %r144;
	mov.u32 	%r987, %r993;
	@%p21 bra 	$L__BB67_75;
	ld.global.u32 	%r987, [%rd12+2176];
$L__BB67_75:
	add.s32 	%r201, %r147, 576;
	setp.ge.u32 	%p22, %r201, %r144;
	mov.u32 	%r988, %r993;
	@%p22 bra 	$L__BB67_77;
	ld.global.u32 	%r988, [%rd12+2304];
$L__BB67_77:
	add.s32 	%r204, %r147, 608;
	setp.ge.u32 	%p23, %r204, %r144;
	mov.u32 	%r989, %r993;
	@%p23 bra 	$L__BB67_79;
	ld.global.u32 	%r989, [%rd12+2432];
$L__BB67_79:
	add.s32 	%r207, %r147, 640;
	setp.ge.u32 	%p24, %r207, %r144;
	mov.u32 	%r990, %r993;
	@%p24 bra 	$L__BB67_81;
	ld.global.u32 	%r990, [%rd12+2560];
$L__BB67_81:
	add.s32 	%r210, %r147, 672;
	setp.ge.u32 	%p25, %r210, %r144;
	mov.u32 	%r991, %r993;
	@%p25 bra 	$L__BB67_83;
	ld.global.u32 	%r991, [%rd12+2688];
$L__BB67_83:
	add.s32 	%r213, %r147, 704;
	setp.ge.u32 	%p26, %r213, %r144;
	mov.u32 	%r992, %r993;
	@%p26 bra 	$L__BB67_85;
	ld.global.u32 	%r992, [%rd12+2816];
$L__BB67_85:
	add.s32 	%r216, %r147, 736;
	setp.ge.u32 	%p27, %r216, %r144;
	@%p27 bra 	$L__BB67_87;
	ld.global.u32 	%r993, [%rd12+2944];
$L__BB67_87:
	// begin inline asm
	mov.u32 %r385, %laneid;
	// end inline asm
	shr.u32 	%r220, %r145, 5;
	mad.lo.s32 	%r386, %r220, 768, %r385;
	shl.b32 	%r387, %r386, 2;
	mov.u32 	%r388, _ZZN3cub18CUB_300001_SM_10006detail4scan16DeviceScanKernelINS2_10policy_hubIiiimN4cuda3__47maximumIiEEE10Policy1000EN6thrust24THRUST_300001_SM_1000_NS6detail15normal_iteratorINSC_10device_ptrIiEEEESH_NS0_13ScanTileStateIiLb1EEES8_NS1_10InputValueIiPiEEmiLb0EiEEvT0_T1_T2_iT3_T4_T5_E12temp_storage;
	add.s32 	%r221, %r388, %r387;
	st.shared.u32 	[%r221], %r970;
	st.shared.u32 	[%r221+128], %r971;
	st.shared.u32 	[%r221+256], %r972;
	st.shared.u32 	[%r221+384], %r973;
	st.shared.u32 	[%r221+512], %r974;
	st.shared.u32 	[%r221+640], %r975;
	st.shared.u32 	[%r221+768], %r976;
	st.shared.u32 	[%r221+896], %r977;
	st.shared.u32 	[%r221+1024], %r978;
	st.shared.u32 	[%r221+1152], %r979;
	st.shared.u32 	[%r221+1280], %r980;
	st.shared.u32 	[%r221+1408], %r981;
	st.shared.u32 	[%r221+1536], %r982;
	st.shared.u32 	[%r221+1664], %r983;
	st.shared.u32 	[%r221+1792], %r984;
	st.shared.u32 	[%r221+1920], %r985;
	st.shared.u32 	[%r221+2048], %r986;
	st.shared.u32 	[%r221+2176], %r987;
	st.shared.u32 	[%r221+2304], %r988;
	st.shared.u32 	[%r221+2432], %r989;
	st.shared.u32 	[%r221+2560], %r990;
	st.shared.u32 	[%r221+2688], %r991;
	st.shared.u32 	[%r221+2816], %r992;
	st.shared.u32 	[%r221+2944], %r993;
	bar.warp.sync 	-1;
	mad.lo.s32 	%r222, %r385, 92, %r221;
	ld.shared.v4.u32 	{%r223, %r224, %r225, %r226}, [%r222];
	ld.shared.v4.u32 	{%r227, %r228, %r229, %r230}, [%r222+16];
	ld.shared.v4.u32 	{%r231, %r232, %r233, %r234}, [%r222+32];
	ld.shared.v4.u32 	{%r235, %r236, %r237, %r238}, [%r222+48];
	ld.shared.v4.u32 	{%r239, %r240, %r241, %r242}, [%r222+64];
	ld.shared.v4.u32 	{%r243, %r244, %r245, %r246}, [%r222+80];
	bar.sync 	0;
	setp.ne.s32 	%p28, %r4, 0;
	@%p28 bra 	$L__BB67_91;
	max.s32 	%r599, %r223, %r224;
	max.s32 	%r600, %r599, %r225;
	max.s32 	%r601, %r226, %r227;
	max.s32 	%r602, %r601, %r228;
	max.s32 	%r603, %r229, %r230;
	max.s32 	%r604, %r603, %r231;
	max.s32 	%r605, %r232, %r233;
	max.s32 	%r606, %r605, %r234;
	max.s32 	%r607, %r235, %r236;
	max.s32 	%r608, %r607, %r237;
	max.s32 	%r609, %r238, %r239;
	max.s32 	%r610, %r609, %r240;
	max.s32 	%r611, %r241, %r242;
	max.s32 	%r612, %r611, %r243;
	max.s32 	%r613, %r244, %r245;
	max.s32 	%r614, %r613, %r246;
	max.s32 	%r615, %r600, %r602;
	max.s32 	%r616, %r615, %r604;
	max.s32 	%r617, %r606, %r608;
	max.s32 	%r618, %r617, %r610;
	max.s32 	%r619, %r612, %r614;
	max.s32 	%r620, %r616, %r618;
	max.s32 	%r570, %r620, %r619;
	mov.b32 	%r596, 1;
	mov.b32 	%r597, 0;
	mov.b32 	%r598, -1;
	// begin inline asm
	shfl.sync.up.b32 %r569, %r570, %r596, %r597, %r598;
	// end inline asm
	max.s32 	%r621, %r569, %r570;
	setp.lt.s32 	%p70, %r385, 1;
	selp.b32 	%r575, %r570, %r621, %p70;
	mov.b32 	%r576, 2;
	// begin inline asm
	shfl.sync.up.b32 %r574, %r575, %r576, %r597, %r598;
	// end inline asm
	max.s32 	%r622, %r574, %r575;
	setp.lt.s32 	%p71, %r385, 2;
	selp.b32 	%r580, %r575, %r622, %p71;
	mov.b32 	%r581, 4;
	// begin inline asm
	shfl.sync.up.b32 %r579, %r580, %r581, %r597, %r598;
	// end inline asm
	max.s32 	%r623, %r579, %r580;
	setp.lt.s32 	%p72, %r385, 4;
	selp.b32 	%r585, %r580, %r623, %p72;
	mov.b32 	%r586, 8;
	// begin inline asm
	shfl.sync.up.b32 %r584, %r585, %r586, %r597, %r598;
	// end inline asm
	max.s32 	%r624, %r584, %r585;
	setp.lt.s32 	%p73, %r385, 8;
	selp.b32 	%r590, %r585, %r624, %p73;
	mov.b32 	%r591, 16;
	// begin inline asm
	shfl.sync.up.b32 %r589, %r590, %r591, %r597, %r598;
	// end inline asm
	max.s32 	%r247, %r589, %r590;
	setp.lt.s32 	%p74, %r385, 16;
	selp.b32 	%r595, %r590, %r247, %p74;
	// begin inline asm
	shfl.sync.up.b32 %r594, %r595, %r596, %r597, %r598;
	// end inline asm
	setp.ne.s32 	%p75, %r385, 31;
	@%p75 bra 	$L__BB67_90;
	shl.b32 	%r625, %r220, 2;
	mov.u32 	%r626, _ZZN3cub18CUB_300001_SM_10006detail4scan16DeviceScanKernelINS2_10policy_hubIiiimN4cuda3__47maximumIiEEE10Policy1000EN6thrust24THRUST_300001_SM_1000_NS6detail15normal_iteratorINSC_10device_ptrIiEEEESH_NS0_13ScanTileStateIiLb1EEES8_NS1_10InputValueIiPiEEmiLb0EiEEvT0_T1_T2_iT3_T4_T5_E12temp_storage;
	add.s32 	%r627, %r626, %r625;
	st.shared.u32 	[%r627+16], %r247;
$L__BB67_90:
	bar.sync 	0;
	.pragma "used_bytes_mask 4095";
	ld.shared.v4.u32 	{%r628, %r629, %r630, %r631}, [_ZZN3cub18CUB_300001_SM_10006detail4scan16DeviceScanKernelINS2_10policy_hubIiiimN4cuda3__47maximumIiEEE10Policy1000EN6thrust24THRUST_300001_SM_1000_NS6detail15normal_iteratorINSC_10device_ptrIiEEEESH_NS0_13ScanTileStateIiLb1EEES8_NS1_10InputValueIiPiEEmiLb0EiEEvT0_T1_T2_iT3_T4_T5_E12temp_storage+16];
	max.s32 	%r632, %r628, %r629;
	setp.eq.s32 	%p76, %r220, 2;
	selp.b32 	%r633, %r632, %r628, %p76;
	max.s32 	%r634, %r632, %r630;
	setp.eq.s32 	%p77, %r220, 3;
	selp.b32 	%r635, %r634, %r633, %p77;
	max.s32 	%r636, %r937, %r635;
	setp.lt.u32 	%p78, %r145, 32;
	selp.b32 	%r637, %r937, %r636, %p78;
	max.s32 	%r638, %r637, %r594;
	setp.eq.s32 	%p79, %r385, 0;
	selp.b32 	%r1002, %r637, %r638, %p79;
	max.s32 	%r1003, %r1002, %r223;
	max.s32 	%r1004, %r1003, %r224;
	max.s32 	%r1005, %r1004, %r225;
	max.s32 	%r1006, %r1005, %r226;
	max.s32 	%r1007, %r1006, %r227;
	max.s32 	%r1008, %r1007, %r228;
	max.s32 	%r1009, %r1008, %r229;
	max.s32 	%r1010, %r1009, %r230;
	max.s32 	%r1011, %r1010, %r231;
	max.s32 	%r1012, %r1011, %r232;
	max.s32 	%r1013, %r1012, %r233;
	max.s32 	%r1014, %r1013, %r234;
	max.s32 	%r1015, %r1014, %r235;
	max.s32 	%r1016, %r1015, %r236;
	max.s32 	%r1017, %r1016, %r237;
	max.s32 	%r1018, %r1017, %r238;
	max.s32 	%r1019, %r1018, %r239;
	max.s32 	%r1020, %r1019, %r240;
	max.s32 	%r1021, %r1020, %r241;
	max.s32 	%r1022, %r1021, %r242;
	max.s32 	%r1023, %r1022, %r243;
	max.s32 	%r1024, %r1023, %r244;
	max.s32 	%r1025, %r1024, %r245;
	bra.uni 	$L__BB67_119;
$L__BB67_91:
	max.s32 	%r419, %r223, %r224;
	max.s32 	%r420, %r419, %r225;
	max.s32 	%r421, %r226, %r227;
	max.s32 	%r422, %r421, %r228;
	max.s32 	%r423, %r229, %r230;
	max.s32 	%r424, %r423, %r231;
	max.s32 	%r425, %r232, %r233;
	max.s32 	%r426, %r425, %r234;
	max.s32 	%r427, %r235, %r236;
	max.s32 	%r428, %r427, %r237;
	max.s32 	%r429, %r238, %r239;
	max.s32 	%r430, %r429, %r240;
	max.s32 	%r431, %r241, %r242;
	max.s32 	%r432, %r431, %r243;
	max.s32 	%r433, %r244, %r245;
	max.s32 	%r434, %r433, %r246;
	max.s32 	%r435, %r420, %r422;
	max.s32 	%r436, %r435, %r424;
	max.s32 	%r437, %r426, %r428;
	max.s32 	%r438, %r437, %r430;
	max.s32 	%r439, %r432, %r434;
	max.s32 	%r440, %r436, %r438;
	max.s32 	%r390, %r440, %r439;
	mov.b32 	%r416, 1;
	mov.b32 	%r417, 0;
	mov.b32 	%r418, -1;
	// begin inline asm
	shfl.sync.up.b32 %r389, %r390, %r416, %r417, %r418;
	// end inline asm
	max.s32 	%r441, %r389, %r390;
	setp.lt.s32 	%p29, %r385, 1;
	selp.b32 	%r395, %r390, %r441, %p29;
	mov.b32 	%r396, 2;
	// begin inline asm
	shfl.sync.up.b32 %r394, %r395, %r396, %r417, %r418;
	// end inline asm
	max.s32 	%r442, %r394, %r395;
	setp.lt.s32 	%p30, %r385, 2;
	selp.b32 	%r400, %r395, %r442, %p30;
	mov.b32 	%r401, 4;
	// begin inline asm
	shfl.sync.up.b32 %r399, %r400, %r401, %r417, %r418;
	// end inline asm
	max.s32 	%r443, %r399, %r400;
	setp.lt.s32 	%p31, %r385, 4;
	selp.b32 	%r405, %r400, %r443, %p31;
	mov.b32 	%r406, 8;
	// begin inline asm
	shfl.sync.up.b32 %r404, %r405, %r406, %r417, %r418;
	// end inline asm
	max.s32 	%r444, %r404, %r405;
	setp.lt.s32 	%p32, %r385, 8;
	selp.b32 	%r410, %r405, %r444, %p32;
	mov.b32 	%r411, 16;
	// begin inline asm
	shfl.sync.up.b32 %r409, %r410, %r411, %r417, %r418;
	// end inline asm
	max.s32 	%r273, %r409, %r410;
	setp.lt.s32 	%p33, %r385, 16;
	selp.b32 	%r415, %r410, %r273, %p33;
	// begin inline asm
	shfl.sync.up.b32 %r414, %r415, %r416, %r417, %r418;
	// end inline asm
	setp.ne.s32 	%p34, %r385, 31;
	@%p34 bra 	$L__BB67_93;
	shl.b32 	%r445, %r220, 2;
	mov.u32 	%r446, _ZZN3cub18CUB_300001_SM_10006detail4scan16DeviceScanKernelINS2_10policy_hubIiiimN4cuda3__47maximumIiEEE10Policy1000EN6thrust24THRUST_300001_SM_1000_NS6detail15normal_iteratorINSC_10device_ptrIiEEEESH_NS0_13ScanTileStateIiLb1EEES8_NS1_10InputValueIiPiEEmiLb0EiEEvT0_T1_T2_iT3_T4_T5_E12temp_storage;
	add.s32 	%r447, %r446, %r445;
	st.shared.u32 	[%r447+16], %r273;
$L__BB67_93:
	bar.sync 	0;
	ld.shared.v4.u32 	{%r448, %r449, %r450, %r451}, [_ZZN3cub18CUB_300001_SM_10006detail4scan16DeviceScanKernelINS2_10policy_hubIiiimN4cuda3__47maximumIiEEE10Policy1000EN6thrust24THRUST_300001_SM_1000_NS6detail15normal_iteratorINSC_10device_ptrIiEEEESH_NS0_13ScanTileStateIiLb1EEES8_NS1_10InputValueIiPiEEmiLb0EiEEvT0_T1_T2_iT3_T4_T5_E12temp_storage+16];
	max.s32 	%r452, %r448, %r449;
	setp.eq.s32 	%p35, %r220, 2;
	selp.b32 	%r453, %r452, %r448, %p35;
	max.s32 	%r454, %r452, %r450;
	setp.eq.s32 	%p36, %r220, 3;
	selp.b32 	%r455, %r454, %r453, %p36;
	max.s32 	%r275, %r454, %r451;
	setp.gt.u32 	%p37, %r145, 31;
	setp.lt.u32 	%p38, %r145, 32;
	max.s32 	%r456, %r455, %r414;
	setp.eq.s32 	%p39, %r385, 0;
	selp.b32 	%r1001, %r455, %r456, %p39;
	selp.b32 	%r277, %r414, %r1001, %p38;
	@%p37 bra 	$L__BB67_118;
	setp.ne.s32 	%p40, %r145, 0;
	mul.wide.s32 	%rd26, %r4, 8;
	add.s64 	%rd13, %rd20, %rd26;
	@%p40 bra 	$L__BB67_96;
	st.shared.u32 	[_ZZN3cub18CUB_300001_SM_10006detail4scan16DeviceScanKernelINS2_10policy_hubIiiimN4cuda3__47maximumIiEEE10Policy1000EN6thrust24THRUST_300001_SM_1000_NS6detail15normal_iteratorINSC_10device_ptrIiEEEESH_NS0_13ScanTileStateIiLb1EEES8_NS1_10InputValueIiPiEEmiLb0EiEEvT0_T1_T2_iT3_T4_T5_E12temp_storage+12], %r275;
	add.s64 	%rd27, %rd13, 256;
	mov.b32 	%r457, 100;
	// begin inline asm
	st.relaxed.gpu.v2.u32 [%rd27], {%r457, %r275};
	// end inline asm
$L__BB67_96:
	mov.u32 	%r278, %nctaid.x;
	setp.gt.u32 	%p41, %r278, 499;
	@%p41 bra 	$L__BB67_98;
	membar.cta;
	bra.uni 	$L__BB67_99;
$L__BB67_98:
	mov.b32 	%r459, 1245;
	// begin inline asm
	nanosleep.u32 %r459;
	// end inline asm
$L__BB67_99:
	ld.param.u32 	%r935, [_ZN3cub18CUB_300001_SM_10006detail4scan16DeviceScanKernelINS2_10policy_hubIiiimN4cuda3__47maximumIiEEE10Policy1000EN6thrust24THRUST_300001_SM_1000_NS6detail15normal_iteratorINSC_10device_ptrIiEEEESH_NS0_13ScanTileStateIiLb1EEES8_NS1_10InputValueIiPiEEmiLb0EiEEvT0_T1_T2_iT3_T4_T5__param_3];
	mov.u32 	%r462, %ctaid.x;
	add.s32 	%r463, %r935, %r462;
	not.b32 	%r464, %r145;
	add.s32 	%r465, %r463, %r464;
	mul.wide.s32 	%rd29, %r465, 8;
	add.s64 	%rd30, %rd20, %rd29;
	add.s64 	%rd28, %rd30, 256;
	// begin inline asm
	ld.relaxed.gpu.v2.u32 {%r999, %r995}, [%rd28];
	// end inline asm
$L__BB67_100:
	setp.eq.s32 	%p42, %r999, 99;
	mov.b32 	%r466, -1;
	vote.sync.any.pred 	%p43, %p42, %r466;
	not.pred 	%p44, %p43;
	@%p44 bra 	$L__BB67_105;
	@%p41 bra 	$L__BB67_103;
	membar.cta;
	bra.uni 	$L__BB67_104;
$L__BB67_103:
	mov.b32 	%r566, 648;
	// begin inline asm
	nanosleep.u32 %r566;
	// end inline asm
$L__BB67_104:
	// begin inline asm
	ld.relaxed.gpu.v2.u32 {%r999, %r995}, [%rd28];
	// end inline asm
	bra.uni 	$L__BB67_100;
$L__BB67_105:
	ld.param.u32 	%r936, [_ZN3cub18CUB_300001_SM_10006detail4scan16DeviceScanKernelINS2_10policy_hubIiiimN4cuda3__47maximumIiEEE10Policy1000EN6thrust24THRUST_300001_SM_1000_NS6detail15normal_iteratorINSC_10device_ptrIiEEEESH_NS0_13ScanTileStateIiLb1EEES8_NS1_10InputValueIiPiEEmiLb0EiEEvT0_T1_T2_iT3_T4_T5__param_3];
	mov.u32 	%r494, %ctaid.x;
	add.s32 	%r495, %r936, %r494;
	not.b32 	%r496, %r145;
	add.s32 	%r998, %r495, %r496;
	setp.eq.s32 	%p45, %r999, 101;
	mov.b32 	%r493, -1;
	vote.sync.ballot.b32 	%r497, %p45, %r493;
	// begin inline asm
	mov.u32 %r468, %lanemask_ge;
	// end inline asm
	and.b32  	%r498, %r497, %r468;
	or.b32  	%r499, %r498, -2147483648;
	add.s32 	%r500, %r499, -1;
	not.b32 	%r501, %r499;
	and.b32  	%r502, %r501, %r500;
	popc.b32 	%r472, %r502;
	mov.b32 	%r471, 1;
	// begin inline asm
	shfl.sync.down.b32 %r469, %r995, %r471, %r472, %r493;
	// end inline asm
	setp.lt.s32 	%p47, %r385, %r472;
	max.s32 	%r503, %r469, %r995;
	selp.b32 	%r475, %r503, %r995, %p47;
	mov.b32 	%r476, 2;
	// begin inline asm
	shfl.sync.down.b32 %r474, %r475, %r476, %r472, %r493;
	// end inline asm
	add.s32 	%r504, %r385, 2;
	setp.gt.s32 	%p48, %r504, %r472;
	max.s32 	%r505, %r474, %r475;
	selp.b32 	%r480, %r475, %r505, %p48;
	mov.b32 	%r481, 4;
	// begin inline asm
	shfl.sync.down.b32 %r479, %r480, %r481, %r472, %r493;
	// end inline asm
	add.s32 	%r506, %r385, 4;
	setp.gt.s32 	%p49, %r506, %r472;
	max.s32 	%r507, %r479, %r480;
	selp.b32 	%r485, %r480, %r507, %p49;
	mov.b32 	%r486, 8;
	// begin inline asm
	shfl.sync.down.b32 %r484, %r485, %r486, %r472, %r493;
	// end inline asm
	add.s32 	%r508, %r385, 8;
	setp.gt.s32 	%p50, %r508, %r472;
	max.s32 	%r509, %r484, %r485;
	selp.b32 	%r490, %r485, %r509, %p50;
	mov.b32 	%r491, 16;
	// begin inline asm
	shfl.sync.down.b32 %r489, %r490, %r491, %r472, %r493;
	// end inline asm
	add.s32 	%r510, %r385, 16;
	setp.gt.s32 	%p51, %r510, %r472;
	max.s32 	%r511, %r489, %r490;
	selp.b32 	%r996, %r490, %r511, %p51;
	add.s64 	%rd15, %rd20, 256;
$L__BB67_106:
	setp.ne.s32 	%p52, %r999, 101;
	mov.b32 	%r512, -1;
	vote.sync.all.pred 	%p53, %p52, %r512;
	not.pred 	%p54, %p53;
	@%p54 bra 	$L__BB67_114;
	mul.wide.s32 	%rd33, %r998, 8;
	add.s64 	%rd34, %rd15, %rd33;
	add.s64 	%rd32, %rd34, -256;
	// begin inline asm
	ld.relaxed.gpu.v2.u32 {%r999, %r1000}, [%rd32];
	// end inline asm
$L__BB67_108:
	setp.eq.s32 	%p58, %r999, 99;
	mov.b32 	%r520, -1;
	vote.sync.any.pred 	%p59, %p58, %r520;
	not.pred 	%p60, %p59;
	@%p60 bra 	$L__BB67_113;
	@%p41 bra 	$L__BB67_111;
	membar.cta;
	bra.uni 	$L__BB67_112;
$L__BB67_111:
	mov.b32 	%r563, 648;
	// begin inline asm
	nanosleep.u32 %r563;
	// end inline asm
$L__BB67_112:
	// begin inline asm
	ld.relaxed.gpu.v2.u32 {%r999, %r1000}, [%rd32];
	// end inline asm
	bra.uni 	$L__BB67_108;
$L__BB67_113:
	setp.eq.s32 	%p61, %r999, 101;
	mov.b32 	%r546, -1;
	vote.sync.ballot.b32 	%r547, %p61, %r546;
	and.b32  	%r548, %r547, %r468;
	or.b32  	%r549, %r548, -2147483648;
	add.s32 	%r550, %r549, -1;
	not.b32 	%r551, %r549;
	and.b32  	%r552, %r551, %r550;
	popc.b32 	%r525, %r552;
	mov.b32 	%r524, 1;
	// begin inline asm
	shfl.sync.down.b32 %r522, %r1000, %r524, %r525, %r546;
	// end inline asm
	setp.lt.s32 	%p63, %r385, %r525;
	max.s32 	%r553, %r522, %r1000;
	selp.b32 	%r528, %r553, %r1000, %p63;
	mov.b32 	%r529, 2;
	// begin inline asm
	shfl.sync.down.b32 %r527, %r528, %r529, %r525, %r546;
	// end inline asm
	add.s32 	%r554, %r385, 2;
	setp.gt.s32 	%p64, %r554, %r525;
	max.s32 	%r555, %r527, %r528;
	selp.b32 	%r533, %r528, %r555, %p64;
	mov.b32 	%r534, 4;
	// begin inline asm
	shfl.sync.down.b32 %r532, %r533, %r534, %r525, %r546;
	// end inline asm
	add.s32 	%r556, %r385, 4;
	setp.gt.s32 	%p65, %r556, %r525;
	max.s32 	%r557, %r532, %r533;
	selp.b32 	%r538, %r533, %r557, %p65;
	mov.b32 	%r539, 8;
	// begin inline asm
	shfl.sync.down.b32 %r537, %r538, %r539, %r525, %r546;
	// end inline asm
	add.s32 	%r558, %r385, 8;
	setp.gt.s32 	%p66, %r558, %r525;
	max.s32 	%r559, %r537, %r538;
	selp.b32 	%r543, %r538, %r559, %p66;
	mov.b32 	%r544, 16;
	// begin inline asm
	shfl.sync.down.b32 %r542, %r543, %r544, %r525, %r546;
	// end inline asm
	add.s32 	%r560, %r385, 16;
	setp.gt.s32 	%p67, %r560, %r525;
	max.s32 	%r561, %r542, %r543;
	selp.b32 	%r562, %r543, %r561, %p67;
	max.s32 	%r996, %r562, %r996;
	add.s32 	%r998, %r998, -32;
	bra.uni 	$L__BB67_106;
$L__BB67_114:
	@%p40 bra 	$L__BB67_116;
	max.s32 	%r515, %r996, %r275;
	add.s64 	%rd31, %rd13, 256;
	mov.b32 	%r514, 101;
	// begin inline asm
	st.relaxed.gpu.v2.u32 [%rd31], {%r514, %r515};
	// end inline asm
	st.shared.u32 	[_ZZN3cub18CUB_300001_SM_10006detail4scan16DeviceScanKernelINS2_10policy_hubIiiimN4cuda3__47maximumIiEEE10Policy1000EN6thrust24THRUST_300001_SM_1000_NS6detail15normal_iteratorINSC_10device_ptrIiEEEESH_NS0_13ScanTileStateIiLb1EEES8_NS1_10InputValueIiPiEEmiLb0EiEEvT0_T1_T2_iT3_T4_T5_E12temp_storage+4], %r996;
	st.shared.u32 	[_ZZN3cub18CUB_300001_SM_10006detail4scan16DeviceScanKernelINS2_10policy_hubIiiimN4cuda3__47maximumIiEEE10Policy1000EN6thrust24THRUST_300001_SM_1000_NS6detail15normal_iteratorINSC_10device_ptrIiEEEESH_NS0_13ScanTileStateIiLb1EEES8_NS1_10InputValueIiPiEEmiLb0EiEEvT0_T1_T2_iT3_T4_T5_E12temp_storage+8], %r515;
$L__BB67_116:
	setp.ne.s32 	%p56, %r385, 0;
	mov.u32 	%r1001, %r277;
	@%p56 bra 	$L__BB67_118;
	st.shared.u32 	[_ZZN3cub18CUB_300001_SM_10006detail4scan16DeviceScanKernelINS2_10policy_hubIiiimN4cuda3__47maximumIiEEE10Policy1000EN6thrust24THRUST_300001_SM_1000_NS6detail15normal_iteratorINSC_10device_ptrIiEEEESH_NS0_13ScanTileStateIiLb1EEES8_NS1_10InputValueIiPiEEmiLb0EiEEvT0_T1_T2_iT3_T4_T5_E12temp_storage+36], %r996;
	mov.u32 	%r1001, %r996;
$L__BB67_118:
	bar.sync 	0;
	ld.shared.u32 	%r516, [_ZZN3cub18CUB_300001_SM_10006detail4scan16DeviceScanKernelINS2_10policy_hubIiiimN4cuda3__47maximumIiEEE10Policy1000EN6thrust24THRUST_300001_SM_1000_NS6detail15normal_iteratorINSC_10device_ptrIiEEEESH_NS0_13ScanTileStateIiLb1EEES8_NS1_10InputValueIiPiEEmiLb0EiEEvT0_T1_T2_iT3_T4_T5_E12temp_storage+36];
	setp.eq.s32 	%p57, %r145, 0;
	max.s32 	%r517, %r516, %r1001;
	selp.b32 	%r1002, %r1001, %r517, %p57;
	max.s32 	%r1003, %r1002, %r223;
	max.s32 	%r1004, %r1003, %r224;
	max.s32 	%r1005, %r1004, %r225;
	max.s32 	%r1006, %r1005, %r226;
	max.s32 	%r1007, %r1006, %r227;
	max.s32 	%r1008, %r1007, %r228;
	max.s32 	%r1009, %r1008, %r229;
	max.s32 	%r1010, %r1009, %r230;
	max.s32 	%r1011, %r1010, %r231;
	max.s32 	%r1012, %r1011, %r232;
	max.s32 	%r1013, %r1012, %r233;
	max.s32 	%r1014, %r1013, %r234;
	max.s32 	%r1015, %r1014, %r235;
	max.s32 	%r1016, %r1015, %r236;
	max.s32 	%r1017, %r1016, %r237;
	max.s32 	%r1018, %r1017, %r238;
	max.s32 	%r1019, %r1018, %r239;
	max.s32 	%r1020, %r1019, %r240;
	max.s32 	%r1021, %r1020, %r241;
	max.s32 	%r1022, %r1021, %r242;
	max.s32 	%r1023, %r1022, %r243;
	max.s32 	%r1024, %r1023, %r244;
	max.s32 	%r1025, %r1024, %r245;
$L__BB67_119:
	bar.sync 	0;
	st.shared.v4.u32 	[%r222], {%r1002, %r1003, %r1004, %r1005};
	st.shared.v4.u32 	[%r222+16], {%r1006, %r1007, %r1008, %r1009};
	st.shared.v4.u32 	[%r222+32], {%r1010, %r1011, %r1012, %r1013};
	st.shared.v4.u32 	[%r222+48], {%r1014, %r1015, %r1016, %r1017};
	st.shared.v4.u32 	[%r222+64], {%r1018, %r1019, %r1020, %r1021};
	st.shared.v4.u32 	[%r222+80], {%r1022, %r1023, %r1024, %r1025};
	bar.warp.sync 	-1;
	ld.shared.u32 	%r352, [%r221];
	ld.shared.u32 	%r353, [%r221+128];
	ld.shared.u32 	%r354, [%r221+256];
	ld.shared.u32 	%r355, [%r221+384];
	ld.shared.u32 	%r356, [%r221+512];
	ld.shared.u32 	%r357, [%r221+640];
	ld.shared.u32 	%r358, [%r221+768];
	ld.shared.u32 	%r359, [%r221+896];
	ld.shared.u32 	%r360, [%r221+1024];
	ld.shared.u32 	%r361, [%r221+1152];
	ld.shared.u32 	%r362, [%r221+1280];
	ld.shared.u32 	%r363, [%r221+1408];
	ld.shared.u32 	%r364, [%r221+1536];
	ld.shared.u32 	%r365, [%r221+1664];
	ld.shared.u32 	%r366, [%r221+1792];
	ld.shared.u32 	%r367, [%r221+1920];
	ld.shared.u32 	%r368, [%r221+2048];
	ld.shared.u32 	%r369, [%r221+2176];
	ld.shared.u32 	%r370, [%r221+2304];
	ld.shared.u32 	%r371, [%r221+2432];
	ld.shared.u32 	%r372, [%r221+2560];
	ld.shared.u32 	%r373, [%r221+2688];
	ld.shared.u32 	%r374, [%r221+2816];
	ld.shared.u32 	%r375, [%r221+2944];
	setp.ne.s32 	%p80, %r145, 0;
	@%p80 bra 	$L__BB67_121;
	st.volatile.shared.u32 	[_ZZN3cub18CUB_300001_SM_10006detail4scan16DeviceScanKernelINS2_10policy_hubIiiimN4cuda3__47maximumIiEEE10Policy1000EN6thrust24THRUST_300001_SM_1000_NS6detail15normal_iteratorINSC_10device_ptrIiEEEESH_NS0_13ScanTileStateIiLb1EEES8_NS1_10InputValueIiPiEEmiLb0EiEEvT0_T1_T2_iT3_T4_T5_E12temp_storage+12288], %r144;
$L__BB67_121:
	bar.sync 	0;
	ld.volatile.shared.u32 	%r376, [_ZZN3cub18CUB_300001_SM_10006detail4scan16DeviceScanKernelINS2_10policy_hubIiiimN4cuda3__47maximumIiEEE10Policy1000EN6thrust24THRUST_300001_SM_1000_NS6detail15normal_iteratorINSC_10device_ptrIiEEEESH_NS0_13ScanTileStateIiLb1EEES8_NS1_10InputValueIiPiEEmiLb0EiEEvT0_T1_T2_iT3_T4_T5_E12temp_storage+12288];
	cvt.u64.u32 	%rd37, %r147;
	add.s64 	%rd38, %rd5, %rd37;
	setp.ge.s32 	%p81, %r147, %r376;
	shl.b64 	%rd39, %rd38, 2;
	add.s64 	%rd17, %rd4, %rd39;
	@%p81 bra 	$L__BB67_123;
	st.global.u32 	[%rd17], %r352;
$L__BB67_123:
	setp.ge.s32 	%p82, %r150, %r376;
	@%p82 bra 	$L__BB67_125;
	st.global.u32 	[%rd17+128], %r353;
$L__BB67_125:
	setp.ge.s32 	%p83, %r153, %r376;
	@%p83 bra 	$L__BB67_127;
	st.global.u32 	[%rd17+256], %r354;
$L__BB67_127:
	setp.ge.s32 	%p84, %r156, %r376;
	@%p84 bra 	$L__BB67_129;
	st.global.u32 	[%rd17+384], %r355;
$L__BB67_129:
	setp.ge.s32 	%p85, %r159, %r376;
	@%p85 bra 	$L__BB67_131;
	st.global.u32 	[%rd17+512], %r356;
$L__BB67_131:
	setp.ge.s32 	%p86, %r162, %r376;
	@%p86 bra 	$L__BB67_133;
	st.global.u32 	[%rd17+640], %r357;
$L__BB67_133:
	setp.ge.s32 	%p87, %r165, %r376;
	@%p87 bra 	$L__BB67_135;
	st.global.u32 	[%rd17+768], %r358;
$L__BB67_135:
	setp.ge.s32 	%p88, %r168, %r376;
	@%p88 bra 	$L__BB67_137;
	st.global.u32 	[%rd17+896], %r359;
$L__BB67_137:
	setp.ge.s32 	%p89, %r171, %r376;
	@%p89 bra 	$L__BB67_139;
	st.global.u32 	[%rd17+1024], %r360;
$L__BB67_139:
	setp.ge.s32 	%p90, %r174, %r376;
	@%p90 bra 	$L__BB67_141;
	st.global.u32 	[%rd17+1152], %r361;
$L__BB67_141:
	setp.ge.s32 	%p91, %r177, %r376;
	@%p91 bra 	$L__BB67_143;
	st.global.u32 	[%rd17+1280], %r362;
$L__BB67_143:
	setp.ge.s32 	%p92, %r180, %r376;
	@%p92 bra 	$L__BB67_145;
	st.global.u32 	[%rd17+1408], %r363;
$L__BB67_145:
	setp.ge.s32 	%p93, %r183, %r376;
	@%p93 bra 	$L__BB67_147;
	st.global.u32 	[%rd17+1536], %r364;
$L__BB67_147:
	setp.ge.s32 	%p94, %r186, %r376;
	@%p94 bra 	$L__BB67_149;
	st.global.u32 	[%rd17+1664], %r365;
$L__BB67_149:
	setp.ge.s32 	%p95, %r189, %r376;
	@%p95 bra 	$L__BB67_151;
	st.global.u32 	[%rd17+1792], %r366;
$L__BB67_151:
	setp.ge.s32 	%p96, %r192, %r376;
	@%p96 bra 	$L__BB67_153;
	st.global.u32 	[%rd17+1920], %r367;
$L__BB67_153:
	setp.ge.s32 	%p97, %r195, %r376;
	@%p97 bra 	$L__BB67_155;
	st.global.u32 	[%rd17+2048], %r368;
$L__BB67_155:
	setp.ge.s32 	%p98, %r198, %r376;
	@%p98 bra 	$L__BB67_157;
	st.global.u32 	[%rd17+2176], %r369;
$L__BB67_157:
	setp.ge.s32 	%p99, %r201, %r376;
	@%p99 bra 	$L__BB67_159;
	st.global.u32 	[%rd17+2304], %r370;
$L__BB67_159:
	setp.ge.s32 	%p100, %r204, %r376;
	@%p100 bra 	$L__BB67_161;
	st.global.u32 	[%rd17+2432], %r371;
$L__BB67_161:
	setp.ge.s32 	%p101, %r207, %r376;
	@%p101 bra 	$L__BB67_163;
	st.global.u32 	[%rd17+2560], %r372;
$L__BB67_163:
	setp.ge.s32 	%p102, %r210, %r376;
	@%p102 bra 	$L__BB67_165;
	st.global.u32 	[%rd17+2688], %r373;
$L__BB67_165:
	setp.ge.s32 	%p103, %r213, %r376;
	@%p103 bra 	$L__BB67_167;
	st.global.u32 	[%rd17+2816], %r374;
$L__BB67_167:
	setp.ge.s32 	%p104, %r216, %r376;
	@%p104 bra 	$L__BB67_169;
	st.global.u32 	[%rd17+2944], %r375;
$L__BB67_169:
	ret;

}
	// .globl	_ZN3cub18CUB_300001_SM_10006detail4scan23DeviceCompactInitKernelINS0_13ScanTileStateIjLb1EEEPjEEvT_iT0_
.visible .entry _ZN3cub18CUB_300001_SM_10006detail4scan23DeviceCompactInitKernelINS0_13ScanTileStateIjLb1EEEPjEEvT_iT0_(
	.param .align 8 .b8 _ZN3cub18CUB_300001_SM_10006detail4scan23DeviceCompactInitKernelINS0_13ScanTileStateIjLb1EEEPjEEvT_iT0__param_0[8],
	.param .u32 _ZN3cub18CUB_300001_SM_10006detail4scan23DeviceCompactInitKernelINS0_13ScanTileStateIjLb1EEEPjEEvT_iT0__param_1,
	.param .u64 .ptr .align 1 _ZN3cub18CUB_300001_SM_10006detail4scan23DeviceCompactInitKernelINS0_13ScanTileStateIjLb1EEEPjEEvT_iT0__param_2
)
{
	.reg .pred 	%p<6>;
	.reg .b32 	%r<12>;
	.reg .b64 	%rd<9>;

	ld.param.u64 	%rd3, [_ZN3cub18CUB_300001_SM_10006detail4scan23DeviceCompactInitKernelINS0_13ScanTileStateIjLb1EEEPjEEvT_iT0__param_0];
	ld.param.u32 	%r4, [_ZN3cub18CUB_300001_SM_10006detail4scan23DeviceCompactInitKernelINS0_13ScanTileStateIjLb1EEEPjEEvT_iT0__param_1];
	ld.param.u64 	%rd2, [_ZN3cub18CUB_300001_SM_10006detail4scan23DeviceCompactInitKernelINS0_13ScanTileStateIjLb1EEEPjEEvT_iT0__param_2];
	cvta.to.global.u64 	%rd1, %rd3;
	mov.u32 	%r1, %ctaid.x;
	mov.u32 	%r5, %ntid.x;
	mov.u32 	%r2, %tid.x;
	mad.lo.s32 	%r3, %r1, %r5, %r2;
	setp.ge.s32 	%p1, %r3, %r4;
	@%p1 bra 	$L__BB68_2;
	mul.wide.s32 	%rd4, %r3, 8;
	add.s64 	%rd5, %rd1, %rd4;
	mov.b32 	%r6, 0;
	mov.b32 	%r7, 99;
	st.global.v2.u32 	[%rd5+256], {%r7, %r6};
$L__BB68_2:
	setp.ne.s32 	%p2, %r1, 0;
	setp.gt.u32 	%p3, %r2, 31;
	or.pred  	%p4, %p2, %p3;
	@%p4 bra 	$L__BB68_4;
	mul.wide.u32 	%rd6, %r2, 8;
	add.s64 	%rd7, %rd1, %rd6;
	mov.b32 	%r9, 0;
	st.global.v2.u32 	[%rd7], {%r9, %r9};
$L__BB68_4:
	or.b32  	%r10, %r1, %r2;
	setp.ne.s32 	%p5, %r10, 0;
	@%p5 bra 	$L__BB68_6;
	cvta.to.global.u64 	%rd8, %rd2;
	mov.b32 	%r11, 0;
	st.global.u32 	[%rd8], %r11;
$L__BB68_6:
	ret;

}
	// .globl	_ZN3cub18CUB_300001_SM_10006detail4scan23DeviceCompactInitKernelINS0_13ScanTileStateIyLb1EEEPmEEvT_iT0_
.visible .entry _ZN3cub18CUB_300001_SM_10006detail4scan23DeviceCompactInitKernelINS0_13ScanTileStateIyLb1EEEPmEEvT_iT0_(
	.param .align 8 .b8 _ZN3cub18CUB_300001_SM_10006detail4scan23DeviceCompactInitKernelINS0_13ScanTileStateIyLb1EEEPmEEvT_iT0__param_0[8],
	.param .u32 _ZN3cub18CUB_300001_SM_10006detail4scan23DeviceCompactInitKernelINS0_13ScanTileStateIyLb1EEEPmEEvT_iT0__param_1,
	.param .u64 .ptr .align 1 _ZN3cub18CUB_300001_SM_10006detail4scan23DeviceCompactInitKernelINS0_13ScanTileStateIyLb1EEEPmEEvT_iT0__param_2
)
{
	.reg .pred 	%p<6>;
	.reg .b32 	%r<8>;
	.reg .b64 	%rd<13>;

	ld.param.u64 	%rd3, [_ZN3cub18CUB_300001_SM_10006detail4scan23DeviceCompactInitKernelINS0_13ScanTileStateIyLb1EEEPmEEvT_iT0__param_0];
	ld.param.u32 	%r4, [_ZN3cub18CUB_300001_SM_10006detail4scan23DeviceCompactInitKernelINS0_13ScanTileStateIyLb1EEEPmEEvT_iT0__param_1];
	ld.param.u64 	%rd2, [_ZN3cub18CUB_300001_SM_10006detail4scan23DeviceCompactInitKernelINS0_13ScanTileStateIyLb1EEEPmEEvT_iT0__param_2];
	cvta.to.global.u64 	%rd1, %rd3;
	mov.u32 	%r1, %ctaid.x;
	mov.u32 	%r5, %ntid.x;
	mov.u32 	%r2, %tid.x;
	mad.lo.s32 	%r3, %r1, %r5, %r2;
	setp.ge.s32 	%p1, %r3, %r4;
	@%p1 bra 	$L__BB69_2;
	mul.wide.s32 	%rd4, %r3, 16;
	add.s64 	%rd5, %rd1, %rd4;
	mov.b64 	%rd6, 0;
	mov.b64 	%rd7, 99;
	st.global.v2.u64 	[%rd5+512], {%rd7, %rd6};
$L__BB69_2:
	setp.ne.s32 	%p2, %r1, 0;
	setp.gt.u32 	%p3, %r2, 31;
	or.pred  	%p4, %p2, %p3;
	@%p4 bra 	$L__BB69_4;
	mul.wide.u32 	%rd8, %r2, 16;
	add.s64 	%rd9, %rd1, %rd8;
	mov.b64 	%rd10, 0;
	st.global.v2.u64 	[%rd9], {%rd10, %rd10};
$L__BB69_4:
	or.b32  	%r7, %r1, %r2;
	setp.ne.s32 	%p5, %r7, 0;
	@%p5 bra 	$L__BB69_6;
	cvta.to.global.u64 	%rd11, %rd2;
	mov.b64 	%rd12, 0;
	st.global.u64 	[%rd11], %rd12;
$L__BB69_6:
	ret;

}
	// .globl	_ZN3cub18CUB_300001_SM_10006detail4scan23DeviceCompactInitKernelINS0_13ScanTileStateIiLb1EEEPiEEvT_iT0_
.visible .entry _ZN3cub18CUB_300001_SM_10006detail4scan23DeviceCompactInitKernelINS0_13ScanTileStateIiLb1EEEPiEEvT_iT0_(
	.param .align 8 .b8 _ZN3cub18CUB_300001_SM_10006detail4scan23DeviceCompactInitKernelINS0_13ScanTileStateIiLb1EEEPiEEvT_iT0__param_0[8],
	.param .u32 _ZN3cub18CUB_300001_SM_10006detail4scan23DeviceCompactInitKernelINS0_13ScanTileStateIiLb1EEEPiEEvT_iT0__param_1,
	.param .u64 .ptr .align 1 _ZN3cub18CUB_300001_SM_10006detail4scan23DeviceCompactInitKernelINS0_13ScanTileStateIiLb1EEEPiEEvT_iT0__param_2
)
{
	.reg .pred 	%p<6>;
	.reg .b32 	%r<12>;
	.reg .b64 	%rd<9>;

	ld.param.u64 	%rd3, [_ZN3cub18CUB_300001_SM_10006detail4scan23DeviceCompactInitKernelINS0_13ScanTileStateIiLb1EEEPiEEvT_iT0__param_0];
	ld.param.u32 	%r4, [_ZN3cub18CUB_300001_SM_10006detail4scan23DeviceCompactInitKernelINS0_13ScanTileStateIiLb1EEEPiEEvT_iT0__param_1];
	ld.param.u64 	%rd2, [_ZN3cub18CUB_300001_SM_10006detail4scan23DeviceCompactInitKernelINS0_13ScanTileStateIiLb1EEEPiEEvT_iT0__param_2];
	cvta.to.global.u64 	%rd1, %rd3;
	mov.u32 	%r1, %ctaid.x;
	mov.u32 	%r5, %ntid.x;
	mov.u32 	%r2, %tid.x;
	mad.lo.s32 	%r3, %r1, %r5, %r2;
	setp.ge.s32 	%p1, %r3, %r4;
	@%p1 bra 	$L__BB70_2;
	mul.wide.s32 	%rd4, %r3, 8;
	add.s64 	%rd5, %rd1, %rd4;
	mov.b32 	%r6, 0;
	mov.b32 	%r7, 99;
	st.global.v2.u32 	[%rd5+256], {%r7, %r6};
$L__BB70_2:
	setp.ne.s32 	%p2, %r1, 0;
	setp.gt.u32 	%p3, %r2, 31;
	or.pred  	%p4, %p2, %p3;
	@%p4 bra 	$L__BB70_4;
	mul.wide.u32 	%rd6, %r2, 8;
	add.s64 	%rd7, %rd1, %rd6;
	mov.b32 	%r9, 0;
	st.global.v2.u32 	[%rd7], {%r9, %r9};
$L__BB70_4:
	or.b32  	%r10, %r1, %r2;
	setp.ne.s32 	%p5, %r10, 0;
	@%p5 bra 	$L__BB70_6;
	cvta.to.global.u64 	%rd8, %rd2;
	mov.b32 	%r11, 0;
	st.global.u32 	[%rd8], %r11;
$L__BB70_6:
	ret;

}
	// .globl	_ZN3cub18CUB_300001_SM_10006detail4scan23DeviceCompactInitKernelINS0_13ScanTileStateIiLb1EEEPlEEvT_iT0_
.visible .entry _ZN3cub18CUB_300001_SM_10006detail4scan23DeviceCompactInitKernelINS0_13ScanTileStateIiLb1EEEPlEEvT_iT0_(
	.param .align 8 .b8 _ZN3cub18CUB_300001_SM_10006detail4scan23DeviceCompactInitKernelINS0_13ScanTileStateIiLb1EEEPlEEvT_iT0__param_0[8],
	.param .u32 _ZN3cub18CUB_300001_SM_10006detail4scan23DeviceCompactInitKernelINS0_13ScanTileStateIiLb1EEEPlEEvT_iT0__param_1,
	.param .u64 .ptr .align 1 _ZN3cub18CUB_300001_SM_10006detail4scan23DeviceCompactInitKernelINS0_13ScanTileStateIiLb1EEEPlEEvT_iT0__param_2
)
{
	.reg .pred 	%p<6>;
	.reg .b32 	%r<11>;
	.reg .b64 	%rd<10>;

	ld.param.u64 	%rd3, [_ZN3cub18CUB_300001_SM_10006detail4scan23DeviceCompactInitKernelINS0_13ScanTileStateIiLb1EEEPlEEvT_iT0__param_0];
	ld.param.u32 	%r4, [_ZN3cub18CUB_300001_SM_10006detail4scan23DeviceCompactInitKernelINS0_13ScanTileStateIiLb1EEEPlEEvT_iT0__param_1];
	ld.param.u64 	%rd2, [_ZN3cub18CUB_300001_SM_10006detail4scan23DeviceCompactInitKernelINS0_13ScanTileStateIiLb1EEEPlEEvT_iT0__param_2];
	cvta.to.global.u64 	%rd1, %rd3;
	mov.u32 	%r1, %ctaid.x;
	mov.u32 	%r5, %ntid.x;
	mov.u32 	%r2, %tid.x;
	mad.lo.s32 	%r3, %r1, %r5, %r2;
	setp.ge.s32 	%p1, %r3, %r4;
	@%p1 bra 	$L__BB71_2;
	mul.wide.s32 	%rd4, %r3, 8;
	add.s64 	%rd5, %rd1, %rd4;
	mov.b32 	%r6, 0;
	mov.b32 	%r7, 99;
	st.global.v2.u32 	[%rd5+256], {%r7, %r6};
$L__BB71_2:
	setp.ne.s32 	%p2, %r1, 0;
	setp.gt.u32 	%p3, %r2, 31;
	or.pred  	%p4, %p2, %p3;
	@%p4 bra 	$L__BB71_4;
	mul.wide.u32 	%rd6, %r2, 8;
	add.s64 	%rd7, %rd1, %rd6;
	mov.b32 	%r9, 0;
	st.global.v2.u32 	[%rd7], {%r9, %r9};
$L__BB71_4:
	or.b32  	%r10, %r1, %r2;
	setp.ne.s32 	%p5, %r10, 0;
	@%p5 bra 	$L__BB71_6;
	cvta.to.global.u64 	%rd8, %rd2;
	mov.b64 	%rd9, 0;
	st.global.u64 	[%rd8], %rd9;
$L__BB71_6:
	ret;

}
	// .globl	_ZN3cub18CUB_300001_SM_10006detail4scan16DeviceScanKernelINS2_10policy_hubIiiijN4cuda3std3__44plusIiEEE10Policy1000EN6thrust24THRUST_300001_SM_1000_NS18transform_iteratorINS7_6negateIiEENSD_6detail15normal_iteratorINSD_10device_ptrIiEEEEiiEESL_NS0_13ScanTileStateIiLb1EEES9_NS1_10InputValueIiPiEEjiLb0EiEEvT0_T1_T2_iT3_T4_T5_
.visible .entry _ZN3cub18CUB_300001_SM_10006detail4scan16DeviceScanKernelINS2_10policy_hubIiiijN4cuda3std3__44plusIiEEE10Policy1000EN6thrust24THRUST_300001_SM_1000_NS18transform_iteratorINS7_6negateIiEENSD_6detail15normal_iteratorINSD_10device_ptrIiEEEEiiEESL_NS0_13ScanTileStateIiLb1EEES9_NS1_10InputValueIiPiEEjiLb0EiEEvT0_T1_T2_iT3_T4_T5_(
	.param .align 8 .b8 _ZN3cub18CUB_300001_SM_10006detail4scan16DeviceScanKernelINS2_10policy_hubIiiijN4cuda3std3__44plusIiEEE10Policy1000EN6thrust24THRUST_300001_SM_1000_NS18transform_iteratorINS7_6negateIiEENSD_6detail15normal_iteratorINSD_10device_ptrIiEEEEiiEESL_NS0_13ScanTileStateIiLb1EEES9_NS1_10InputValueIiPiEEjiLb0EiEEvT0_T1_T2_iT3_T4_T5__param_0[16],
	.param .align 8 .b8 _ZN3cub18CUB_300001_SM_10006detail4scan16DeviceScanKernelINS2_10policy_hubIiiijN4cuda3std3__44plusIiEEE10Policy1000EN6thrust24THRUST_300001_SM_1000_NS18transform_iteratorINS7_6negateIiEENSD_6detail15normal_iteratorINSD_10device_ptrIiEEEEiiEESL_NS0_13ScanTileStateIiLb1EEES9_NS1_10InputValueIiPiEEjiLb0EiEEvT0_T1_T2_iT3_T4_T5__param_1[8],
	.param .align 8 .b8 _ZN3cub18CUB_300001_SM_10006detail4scan16DeviceScanKernelINS2_10policy_hubIiiijN4cuda3std3__44plusIiEEE10Policy1000EN6thrust24THRUST_300001_SM_1000_NS18transform_iteratorINS7_6negateIiEENSD_6detail15normal_iteratorINSD_10device_ptrIiEEEEiiEESL_NS0_13ScanTileStateIiLb1EEES9_NS1_10InputValueIiPiEEjiLb0EiEEvT0_T1_T2_iT3_T4_T5__param_2[8],
	.param .u32 _ZN3cub18CUB_300001_SM_10006detail4scan16DeviceScanKernelINS2_10policy_hubIiiijN4cuda3std3__44plusIiEEE10Policy1000EN6thrust24THRUST_300001_SM_1000_NS18transform_iteratorINS7_6negateIiEENSD_6detail15normal_iteratorINSD_10device_ptrIiEEEEiiEESL_NS0_13ScanTileStateIiLb1EEES9_NS1_10InputValueIiPiEEjiLb0EiEEvT0_T1_T2_iT3_T4_T5__param_3,
	.param .align 1 .b8 _ZN3cub18CUB_300001_SM_10006detail4scan16DeviceScanKernelINS2_10policy_hubIiiijN4cuda3std3__44plusIiEEE10Policy1000EN6thrust24THRUST_300001_SM_1000_NS18transform_iteratorINS7_6negateIiEENSD_6detail15normal_iteratorINSD_10device_ptrIiEEEEiiEESL_NS0_13ScanTileStateIiLb1EEES9_NS1_10InputValueIiPiEEjiLb0EiEEvT0_T1_T2_iT3_T4_T5__param_4[1],
	.param .align 8 .b8 _ZN3cub18CUB_300001_SM_10006detail4scan16DeviceScanKernelINS2_10policy_hubIiiijN4cuda3std3__44plusIiEEE10Policy1000EN6thrust24THRUST_300001_SM_1000_NS18transform_iteratorINS7_6negateIiEENSD_6detail15normal_iteratorINSD_10device_ptrIiEEEEiiEESL_NS0_13ScanTileStateIiLb1EEES9_NS1_10InputValueIiPiEEjiLb0EiEEvT0_T1_T2_iT3_T4_T5__param_5[16],
	.param .u32 _ZN3cub18CUB_300001_SM_10006detail4scan16DeviceScanKernelINS2_10policy_hubIiiijN4cuda3std3__44plusIiEEE10Policy1000EN6thrust24THRUST_300001_SM_1000_NS18transform_iteratorINS7_6negateIiEENSD_6detail15normal_iteratorINSD_10device_ptrIiEEEEiiEESL_NS0_13ScanTileStateIiLb1EEES9_NS1_10InputValueIiPiEEjiLb0EiEEvT0_T1_T2_iT3_T4_T5__param_6
)
.maxntid 384
{
	.reg .pred 	%p<180>;
	.reg .b16 	%rs<11>;
	.reg .b32 	%r<1121>;
	.reg .b64 	%rd<58>;
	// demoted variable
	.shared .align 16 .b8 _ZZN3cub18CUB_300001_SM_10006detail4scan16DeviceScanKernelINS2_10policy_hubIiiijN4cuda3std3__44plusIiEEE10Policy1000EN6thrust24THRUST_300001_SM_1000_NS18transform_iteratorINS7_6negateIiEENSD_6detail15normal_iteratorINSD_10device_ptrIiEEEEiiEESL_NS0_13ScanTileStateIiLb1EEES9_NS1_10InputValueIiPiEEjiLb0EiEEvT0_T1_T2_iT3_T4_T5_E12temp_storage[33808];
	ld.param.u32 	%r249, [_ZN3cub18CUB_300001_SM_10006detail4scan16DeviceScanKernelINS2_10policy_hubIiiijN4cuda3std3__44plusIiEEE10Policy1000EN6thrust24THRUST_300001_SM_1000_NS18transform_iteratorINS7_6negateIiEENSD_6detail15normal_iteratorINSD_10device_ptrIiEEEEiiEESL_NS0_13ScanTileStateIiLb1EEES9_NS1_10InputValueIiPiEEjiLb0EiEEvT0_T1_T2_iT3_T4_T5__param_5];
	bfe.u32 	%r250, %r249, 0, 8;
	cvt.u16.u32 	%rs9, %r250;
	and.b16  	%rs10, %rs9, 255;
	ld.param.u64 	%rd14, [_ZN3cub18CUB_300001_SM_10006detail4scan16DeviceScanKernelINS2_10policy_hubIiiijN4cuda3std3__44plusIiEEE10Policy1000EN6thrust24THRUST_300001_SM_1000_NS18transform_iteratorINS7_6negateIiEENSD_6detail15normal_iteratorINSD_10device_ptrIiEEEEiiEESL_NS0_13ScanTileStateIiLb1EEES9_NS1_10InputValueIiPiEEjiLb0EiEEvT0_T1_T2_iT3_T4_T5__param_0];
	ld.param.u64 	%rd16, [_ZN3cub18CUB_300001_SM_10006detail4scan16DeviceScanKernelINS2_10policy_hubIiiijN4cuda3std3__44plusIiEEE10Policy1000EN6thrust24THRUST_300001_SM_1000_NS18transform_iteratorINS7_6negateIiEENSD_6detail15normal_iteratorINSD_10device_ptrIiEEEEiiEESL_NS0_13ScanTileStateIiLb1EEES9_NS1_10InputValueIiPiEEjiLb0EiEEvT0_T1_T2_iT3_T4_T5__param_2];
	ld.param.u64 	%rd15, [_ZN3cub18CUB_300001_SM_10006detail4scan16DeviceScanKernelINS2_10policy_hubIiiijN4cuda3std3__44plusIiEEE10Policy1000EN6thrust24THRUST_300001_SM_1000_NS18transform_iteratorINS7_6negateIiEENSD_6detail15normal_iteratorINSD_10device_ptrIiEEEEiiEESL_NS0_13ScanTileStateIiLb1EEES9_NS1_10InputValueIiPiEEjiLb0EiEEvT0_T1_T2_iT3_T4_T5__param_1];
	ld.param.u64 	%rd1, [_ZN3cub18CUB_300001_SM_10006detail4scan16DeviceScanKernelINS2_10policy_hubIiiijN4cuda3std3__44plusIiEEE10Policy1000EN6thrust24THRUST_300001_SM_1000_NS18transform_iteratorINS7_6negateIiEENSD_6detail15normal_iteratorINSD_10device_ptrIiEEEEiiEESL_NS0_13ScanTileStateIiLb1EEES9_NS1_10InputValueIiPiEEjiLb0EiEEvT0_T1_T2_iT3_T4_T5__param_5+8];
	ld.param.u32 	%r238, [_ZN3cub18CUB_300001_SM_10006detail4scan16DeviceScanKernelINS2_10policy_hubIiiijN4cuda3std3__44plusIiEEE10Policy1000EN6thrust24THRUST_300001_SM_1000_NS18transform_iteratorINS7_6negateIiEENSD_6detail15normal_iteratorINSD_10device_ptrIiEEEEiiEESL_NS0_13ScanTileStateIiLb1EEES9_NS1_10InputValueIiPiEEjiLb0EiEEvT0_T1_T2_iT3_T4_T5__param_6];
	setp.eq.s16 	%p1, %rs10, 0;
	@%p1 bra 	$L__BB72_2;
	cvta.to.global.u64 	%rd17, %rd1;
	ld.global.u32 	%r1068, [%rd17];
	bra.uni 	$L__BB72_3;
$L__BB72_2:
	cvt.u32.u64 	%r1068, %rd1;
$L__BB72_3:
	ld.param.u32 	%r1066, [_ZN3cub18CUB_300001_SM_10006detail4scan16DeviceScanKernelINS2_10policy_hubIiiijN4cuda3std3__44plusIiEEE10Policy1000EN6thrust24THRUST_300001_SM_1000_NS18transform_iteratorINS7_6negateIiEENSD_6detail15normal_iteratorINSD_10device_ptrIiEEEEiiEESL_NS0_13ScanTileStateIiLb1EEES9_NS1_10InputValueIiPiEEjiLb0EiEEvT0_T1_T2_iT3_T4_T5__param_3];
	cvta.to.global.u64 	%rd3, %rd14;
	cvta.to.global.u64 	%rd4, %rd15;
	mov.u32 	%r251, %ctaid.x;
	add.s32 	%r1069, %r1066, %r251;
	mul.lo.s32 	%r5, %r1069, 8448;
	sub.s32 	%r6, %r238, %r5;
	setp.lt.u32 	%p2, %r6, 8449;
	@%p2 bra 	$L__BB72_29;
	cvt.u64.u32 	%rd40, %r5;
	mov.u32 	%r7, %tid.x;
	and.b32  	%r681, %r7, 31;
	and.b32  	%r682, %r7, 992;
	mul.lo.s32 	%r683, %r682, 22;
	or.b32  	%r684, %r683, %r681;
	cvt.u64.u32 	%rd41, %r684;
	add.s64 	%rd5, %rd41, %rd40;
	shl.b64 	%rd42, %rd5, 2;
	add.s64 	%rd43, %rd3, %rd42;
	ld.global.u32 	%r685, [%rd43];
	neg.s32 	%r686, %r685;
	ld.global.u32 	%r687, [%rd43+128];
	neg.s32 	%r688, %r687;
	ld.global.u32 	%r689, [%rd43+256];
	neg.s32 	%r690, %r689;
	ld.global.u32 	%r691, [%rd43+384];
	neg.s32 	%r692, %r691;
	ld.global.u32 	%r693, [%rd43+512];
	neg.s32 	%r694, %r693;
	ld.global.u32 	%r695, [%rd43+640];
	neg.s32 	%r696, %r695;
	ld.global.u32 	%r697, [%rd43+768];
	neg.s32 	%r698, %r697;
	ld.global.u32 	%r699, [%rd43+896];
	neg.s32 	%r700, %r699;
	ld.global.u32 	%r701, [%rd43+1024];
	neg.s32 	%r702, %r701;
	ld.global.u32 	%r703, [%rd43+1152];
	neg.s32 	%r704, %r703;
	ld.global.u32 	%r705, [%rd43+1280];
	neg.s32 	%r706, %r705;
	ld.global.u32 	%r707, [%rd43+1408];
	neg.s32 	%r708, %r707;
	ld.global.u32 	%r709, [%rd43+1536];
	neg.s32 	%r710, %r709;
	ld.global.u32 	%r711, [%rd43+1664];
	neg.s32 	%r712, %r711;
	ld.global.u32 	%r713, [%rd43+1792];
	neg.s32 	%r714, %r713;
	ld.global.u32 	%r715, [%rd43+1920];
	neg.s32 	%r716, %r715;
	ld.global.u32 	%r717, [%rd43+2048];
	neg.s32 	%r718, %r717;
	ld.global.u32 	%r719, [%rd43+2176];
	neg.s32 	%r720, %r719;
	ld.global.u32 	%r721, [%rd43+2304];
	neg.s32 	%r722, %r721;
	ld.global.u32 	%r723, [%rd43+2432];
	neg.s32 	%r724, %r723;
	ld.global.u32 	%r725, [%rd43+2560];
	neg.s32 	%r726, %r725;
	ld.global.u32 	%r727, [%rd43+2688];
	neg.s32 	%r728, %r727;
	// begin inline asm
	mov.u32 %r680, %laneid;
	// end inline asm
	shr.u32 	%r9, %r7, 5;
	mad.lo.s32 	%r729, %r9, 704, %r680;
	shl.b32 	%r730, %r729, 2;
	mov.u32 	%r731, _ZZN3cub18CUB_300001_SM_10006detail4scan16DeviceScanKernelINS2_10policy_hubIiiijN4cuda3std3__44plusIiEEE10Policy1000EN6thrust24THRUST_300001_SM_1000_NS18transform_iteratorINS7_6negateIiEENSD_6detail15normal_iteratorINSD_10device_ptrIiEEEEiiEESL_NS0_13ScanTileStateIiLb1EEES9_NS1_10InputValueIiPiEEjiLb0EiEEvT0_T1_T2_iT3_T4_T5_E12temp_storage;
	add.s32 	%r10, %r731, %r730;
	st.shared.u32 	[%r10], %r686;
	st.shared.u32 	[%r10+128], %r688;
	st.shared.u32 	[%r10+256], %r690;
	st.shared.u32 	[%r10+384], %r692;
	st.shared.u32 	[%r10+512], %r694;
	st.shared.u32 	[%r10+640], %r696;
	st.shared.u32 	[%r10+768], %r698;
	st.shared.u32 	[%r10+896], %r700;
	st.shared.u32 	[%r10+1024], %r702;
	st.shared.u32 	[%r10+1152], %r704;
	st.shared.u32 	[%r10+1280], %r706;
	st.shared.u32 	[%r10+1408], %r708;
	st.shared.u32 	[%r10+1536], %r710;
	st.shared.u32 	[%r10+1664], %r712;
	st.shared.u32 	[%r10+1792], %r714;
	st.shared.u32 	[%r10+1920], %r716;
	st.shared.u32 	[%r10+2048], %r718;
	st.shared.u32 	[%r10+2176], %r720;
	st.shared.u32 	[%r10+2304], %r722;
	st.shared.u32 	[%r10+2432], %r724;
	st.shared.u32 	[%r10+2560], %r726;
	st.shared.u32 	[%r10+2688], %r728;
	bar.warp.sync 	-1;
	mad.lo.s32 	%r11, %r680, 84, %r10;
	ld.shared.v2.u32 	{%r12, %r13}, [%r11];
	ld.shared.v2.u32 	{%r14, %r15}, [%r11+8];
	ld.shared.v2.u32 	{%r16, %r17}, [%r11+16];
	ld.shared.v2.u32 	{%r18, %r19}, [%r11+24];
	ld.shared.v2.u32 	{%r20, %r21}, [%r11+32];
	ld.shared.v2.u32 	{%r22, %r23}, [%r11+40];
	ld.shared.v2.u32 	{%r24, %r25}, [%r11+48];
	ld.shared.v2.u32 	{%r26, %r27}, [%r11+56];
	ld.shared.v2.u32 	{%r28, %r29}, [%r11+64];
	ld.shared.v2.u32 	{%r30, %r31}, [%r11+72];
	ld.shared.v2.u32 	{%r32, %r33}, [%r11+80];
	bar.sync 	0;
	setp.ne.s32 	%p114, %r1069, 0;
	@%p114 bra 	$L__BB72_9;
	add.s32 	%r957, %r13, %r12;
	add.s32 	%r958, %r14, %r957;
	add.s32 	%r959, %r15, %r958;
	add.s32 	%r960, %r16, %r959;
	add.s32 	%r961, %r17, %r960;
	add.s32 	%r962, %r18, %r961;
	add.s32 	%r963, %r19, %r962;
	add.s32 	%r964, %r20, %r963;
	add.s32 	%r965, %r21, %r964;
	add.s32 	%r966, %r22, %r965;
	add.s32 	%r967, %r23, %r966;
	add.s32 	%r968, %r24, %r967;
	add.s32 	%r969, %r25, %r968;
	add.s32 	%r970, %r26, %r969;
	add.s32 	%r971, %r27, %r970;
	add.s32 	%r972, %r28, %r971;
	add.s32 	%r973, %r29, %r972;
	add.s32 	%r974, %r30, %r973;
	add.s32 	%r975, %r31, %r974;
	add.s32 	%r976, %r32, %r975;
	add.s32 	%r928, %r33, %r976;
	mov.b32 	%r954, 1;
	mov.b32 	%r955, 0;
	mov.b32 	%r956, -1;
	// begin inline asm
	shfl.sync.up.b32 %r927, %r928, %r954, %r955, %r956;
	// end inline asm
	setp.gt.s32 	%p161, %r680, 0;
	selp.b32 	%r977, %r927, 0, %p161;
	add.s32 	%r933, %r977, %r928;
	mov.b32 	%r934, 2;
	// begin inline asm
	shfl.sync.up.b32 %r932, %r933, %r934, %r955, %r956;
	// end inline asm
	setp.lt.s32 	%p162, %r680, 2;
	selp.b32 	%r978, 0, %r932, %p162;
	add.s32 	%r938, %r978, %r933;
	mov.b32 	%r939, 4;
	// begin inline asm
	shfl.sync.up.b32 %r937, %r938, %r939, %r955, %r956;
	// end inline asm
	setp.lt.s32 	%p163, %r680, 4;
	selp.b32 	%r979, 0, %r937, %p163;
	add.s32 	%r943, %r979, %r938;
	mov.b32 	%r944, 8;
	// begin inline asm
	shfl.sync.up.b32 %r942, %r943, %r944, %r955, %r956;
	// end inline asm
	setp.lt.s32 	%p164, %r680, 8;
	selp.b32 	%r980, 0, %r942, %p164;
	add.s32 	%r948, %r980, %r943;
	mov.b32 	%r949, 16;
	// begin inline asm
	shfl.sync.up.b32 %r947, %r948, %r949, %r955, %r956;
	// end inline asm
	setp.lt.s32 	%p165, %r680, 16;
	selp.b32 	%r981, 0, %r947, %p165;
	add.s32 	%r953, %r981, %r948;
	// begin inline asm
	shfl.sync.up.b32 %r952, %r953, %r954, %r955, %r956;
	// end inline asm
	setp.ne.s32 	%p166, %r680, 31;
	@%p166 bra 	$L__BB72_7;
	shl.b32 	%r982, %r9, 2;
	add.s32 	%r984, %r731, %r982;
	st.shared.u32 	[%r984+16], %r953;
$L__BB72_7:
	bar.sync 	0;
	ld.shared.v4.u32 	{%r985, %r986, %r987, %r988}, [_ZZN3cub18CUB_300001_SM_10006detail4scan16DeviceScanKernelINS2_10policy_hubIiiijN4cuda3std3__44plusIiEEE10Policy1000EN6thrust24THRUST_300001_SM_1000_NS18transform_iteratorINS7_6negateIiEENSD_6detail15normal_iteratorINSD_10device_ptrIiEEEEiiEESL_NS0_13ScanTileStateIiLb1EEES9_NS1_10InputValueIiPiEEjiLb0EiEEvT0_T1_T2_iT3_T4_T5_E12temp_storage+16];
	add.s32 	%r989, %r986, %r985;
	setp.eq.s32 	%p167, %r9, 2;
	selp.b32 	%r990, %r989, %r985, %p167;
	add.s32 	%r991, %r989, %r987;
	setp.eq.s32 	%p168, %r9, 3;
	selp.b32 	%r992, %r991, %r990, %p168;
	add.s32 	%r993, %r991, %r988;
	setp.eq.s32 	%p169, %r9, 4;
	selp.b32 	%r994, %r993, %r992, %p169;
	ld.shared.v4.u32 	{%r995, %r996, %r997, %r998}, [_ZZN3cub18CUB_300001_SM_10006detail4scan16DeviceScanKernelINS2_10policy_hubIiiijN4cuda3std3__44plusIiEEE10Policy1000EN6thrust24THRUST_300001_SM_1000_NS18transform_iteratorINS7_6negateIiEENSD_6detail15normal_iteratorINSD_10device_ptrIiEEEEiiEESL_NS0_13ScanTileStateIiLb1EEES9_NS1_10InputValueIiPiEEjiLb0EiEEvT0_T1_T2_iT3_T4_T5_E12temp_storage+32];
	add.s32 	%r999, %r993, %r995;
	setp.eq.s32 	%p170, %r9, 5;
	selp.b32 	%r1000, %r999, %r994, %p170;
	add.s32 	%r1001, %r999, %r996;
	setp.eq.s32 	%p171, %r9, 6;
	selp.b32 	%r1002, %r1001, %r1000, %p171;
	add.s32 	%r1003, %r1001, %r997;
	setp.eq.s32 	%p172, %r9, 7;
	selp.b32 	%r1004, %r1003, %r1002, %p172;
	add.s32 	%r1005, %r1003, %r998;
	setp.eq.s32 	%p173, %r9, 8;
	selp.b32 	%r1006, %r1005, %r1004, %p173;
	ld.shared.v4.u32 	{%r1007, %r1008, %r1009, %r1010}, [_ZZN3cub18CUB_300001_SM_10006detail4scan16DeviceScanKernelINS2_10policy_hubIiiijN4cuda3std3__44plusIiEEE10Policy1000EN6thrust24THRUST_300001_SM_1000_NS18transform_iteratorINS7_6negateIiEENSD_6detail15normal_iteratorINSD_10device_ptrIiEEEEiiEESL_NS0_13ScanTileStateIiLb1EEES9_NS1_10InputValueIiPiEEjiLb0EiEEvT0_T1_T2_iT3_T4_T5_E12temp_storage+48];
	add.s32 	%r1011, %r1005, %r1007;
	setp.eq.s32 	%p174, %r9, 9;
	selp.b32 	%r1012, %r1011, %r1006, %p174;
	add.s32 	%r1013, %r1011, %r1008;
	setp.eq.s32 	%p175, %r9, 10;
	selp.b32 	%r1014, %r1013, %r1012, %p175;
	add.s32 	%r1015, %r1013, %r1009;
	setp.eq.s32 	%p176, %r9, 11;
	selp.b32 	%r1016, %r1015, %r1014, %p176;
	setp.lt.u32 	%p177, %r7, 32;
	selp.b32 	%r1017, 0, %r1016, %p177;
	setp.eq.s32 	%p178, %r680, 0;
	selp.b32 	%r1018, 0, %r952, %p178;
	add.s32 	%r1019, %r1018, %r1068;
	add.s32 	%r1083, %r1019, %r1017;
	add.s32 	%r1020, %r1010, %r1068;
	add.s32 	%r37, %r1020, %r1015;
	setp.ne.s32 	%p179, %r7, 0;
	@%p179 bra 	$L__BB72_28;
	add.s64 	%rd55, %rd16, 256;
	mov.b32 	%r1021, 101;
	// begin inline asm
	st.relaxed.gpu.v2.u32 [%rd55], {%r1021, %r37};
	// end inline asm
	bra.uni 	$L__BB72_28;
$L__BB72_9:
	add.s32 	%r762, %r13, %r12;
	add.s32 	%r763, %r14, %r762;
	add.s32 	%r764, %r15, %r763;
	add.s32 	%r765, %r16, %r764;
	add.s32 	%r766, %r17, %r765;
	add.s32 	%r767, %r18, %r766;
	add.s32 	%r768, %r19, %r767;
	add.s32 	%r769, %r20, %r768;
	add.s32 	%r770, %r21, %r769;
	add.s32 	%r771, %r22, %r770;
	add.s32 	%r772, %r23, %r771;
	add.s32 	%r773, %r24, %r772;
	add.s32 	%r774, %r25, %r773;
	add.s32 	%r775, %r26, %r774;
	add.s32 	%r776, %r27, %r775;
	add.s32 	%r777, %r28, %r776;
	add.s32 	%r778, %r29, %r777;
	add.s32 	%r779, %r30, %r778;
	add.s32 	%r780, %r31, %r779;
	add.s32 	%r781, %r32, %r780;
	add.s32 	%r733, %r33, %r781;
	mov.b32 	%r759, 1;
	mov.b32 	%r760, 0;
	mov.b32 	%r761, -1;
	// begin inline asm
	shfl.sync.up.b32 %r732, %r733, %r759, %r760, %r761;
	// end inline asm
	setp.gt.s32 	%p115, %r680, 0;
	selp.b32 	%r782, %r732, 0, %p115;
	add.s32 	%r738, %r782, %r733;
	mov.b32 	%r739, 2;
	// begin inline asm
	shfl.sync.up.b32 %r737, %r738, %r739, %r760, %r761;
	// end inline asm
	setp.lt.s32 	%p116, %r680, 2;
	selp.b32 	%r783, 0, %r737, %p116;
	add.s32 	%r743, %r783, %r738;
	mov.b32 	%r744, 4;
	// begin inline asm
	shfl.sync.up.b32 %r742, %r743, %r744, %r760, %r761;
	// end inline asm
	setp.lt.s32 	%p117, %r680, 4;
	selp.b32 	%r784, 0, %r742, %p117;
	add.s32 	%r748, %r784, %r743;
	mov.b32 	%r749, 8;
	// begin inline asm
	shfl.sync.up.b32 %r747, %r748, %r749, %r760, %r761;
	// end inline asm
	setp.lt.s32 	%p118, %r680, 8;
	selp.b32 	%r785, 0, %r747, %p118;
	add.s32 	%r753, %r785, %r748;
	mov.b32 	%r754, 16;
	// begin inline asm
	shfl.sync.up.b32 %r752, %r753, %r754, %r760, %r761;
	// end inline asm
	setp.lt.s32 	%p119, %r680, 16;
	selp.b32 	%r786, 0, %r752, %p119;
	add.s32 	%r758, %r786, %r753;
	// begin inline asm
	shfl.sync.up.b32 %r757, %r758, %r759, %r760, %r761;
	// end inline asm
	setp.ne.s32 	%p120, %r680, 31;
	@%p120 bra 	$L__BB72_11;
	shl.b32 	%r787, %r9, 2;
	add.s32 	%r789, %r731, %r787;
	st.shared.u32 	[%r789+16], %r758;
$L__BB72_11:
	bar.sync 	0;
	ld.shared.v4.u32 	{%r790, %r791, %r792, %r793}, [_ZZN3cub18CUB_300001_SM_10006detail4scan16DeviceScanKernelINS2_10policy_hubIiiijN4cuda3std3__44plusIiEEE10Policy1000EN6thrust24THRUST_300001_SM_1000_NS18transform_iteratorINS7_6negateIiEENSD_6detail15normal_iteratorINSD_10device_ptrIiEEEEiiEESL_NS0_13ScanTileStateIiLb1EEES9_NS1_10InputValueIiPiEEjiLb0EiEEvT0_T1_T2_iT3_T4_T5_E12temp_storage+16];
	add.s32 	%r794, %r791, %r790;
	setp.eq.s32 	%p121, %r9, 2;
	selp.b32 	%r795, %r794, %r790, %p121;
	add.s32 	%r796, %r794, %r792;
	setp.eq.s32 	%p122, %r9, 3;
	selp.b32 	%r797, %r796, %r795, %p122;
	add.s32 	%r798, %r796, %r793;
	setp.eq.s32 	%p123, %r9, 4;
	selp.b32 	%r799, %r798, %r797, %p123;
	ld.shared.v4.u32 	{%r800, %r801, %r802, %r803}, [_ZZN3cub18CUB_300001_SM_10006detail4scan16DeviceScanKernelINS2_10policy_hubIiiijN4cuda3std3__44plusIiEEE10Policy1000EN6thrust24THRUST_300001_SM_1000_NS18transform_iteratorINS7_6negateIiEENSD_6detail15normal_iteratorINSD_10device_ptrIiEEEEiiEESL_NS0_13ScanTileStateIiLb1EEES9_NS1_10InputValueIiPiEEjiLb0EiEEvT0_T1_T2_iT3_T4_T5_E12temp_storage+32];
	add.s32 	%r804, %r798, %r800;
	setp.eq.s32 	%p124, %r9, 5;
	selp.b32 	%r805, %r804, %r799, %p124;
	add.s32 	%r806, %r804, %r801;
	setp.eq.s32 	%p125, %r9, 6;
	selp.b32 	%r807, %r806, %r805, %p125;
	add.s32 	%r808, %r806, %r802;
	setp.eq.s32 	%p126, %r9, 7;
	selp.b32 	%r809, %r808, %r807, %p126;
	add.s32 	%r810, %r808, %r803;
	setp.eq.s32 	%p127, %r9, 8;
	selp.b32 	%r811, %r810, %r809, %p127;
	ld.shared.v4.u32 	{%r812, %r813, %r814, %r815}, [_ZZN3cub18CUB_300001_SM_10006detail4scan16DeviceScanKernelINS2_10policy_hubIiiijN4cuda3std3__44plusIiEEE10Policy1000EN6thrust24THRUST_300001_SM_1000_NS18transform_iteratorINS7_6negateIiEENSD_6detail15normal_iteratorINSD_10device_ptrIiEEEEiiEESL_NS0_13ScanTileStateIiLb1EEES9_NS1_10InputValueIiPiEEjiLb0EiEEvT0_T1_T2_iT3_T4_T5_E12temp_storage+48];
	add.s32 	%r816, %r810, %r812;
	setp.eq.s32 	%p128, %r9, 9;
	selp.b32 	%r817, %r816, %r811, %p128;
	add.s32 	%r818, %r816, %r813;
	setp.eq.s32 	%p129, %r9, 10;
	selp.b32 	%r819, %r818, %r817, %p129;
	add.s32 	%r820, %r818, %r814;
	setp.eq.s32 	%p130, %r9, 11;
	selp.b32 	%r821, %r820, %r819, %p130;
	add.s32 	%r40, %r820, %r815;
	setp.gt.u32 	%p131, %r7, 31;
	setp.lt.u32 	%p132, %r7, 32;
	setp.eq.s32 	%p133, %r680, 0;
	selp.b32 	%r822, 0, %r757, %p133;
	add.s32 	%r1082, %r821, %r822;
	selp.b32 	%r42, %r757, %r1082, %p132;
	@%p131 bra 	$L__BB72_27;
	setp.ne.s32 	%p134, %r7, 0;
	mul.wide.s32 	%rd44, %r1069, 8;
	add.s64 	%rd6, %rd16, %rd44;
	@%p134 bra 	$L__BB72_14;
	st.shared.u32 	[_ZZN3cub18CUB_300001_SM_10006detail4scan16DeviceScanKernelINS2_10policy_hubIiiijN4cuda3std3__44plusIiEEE10Policy1000EN6thrust24THRUST_300001_SM_1000_NS18transform_iteratorINS7_6negateIiEENSD_6detail15normal_iteratorINSD_10device_ptrIiEEEEiiEESL_NS0_13ScanTileStateIiLb1EEES9_NS1_10InputValueIiPiEEjiLb0EiEEvT0_T1_T2_iT3_T4_T5_E12temp_storage+12], %r40;
	add.s64 	%rd45, %rd6, 256;
	mov.b32 	%r823, 100;
	// begin inline asm
	st.relaxed.gpu.v2.u32 [%rd45], {%r823, %r40};
	// end inline asm
$L__BB72_14:
	not.b32 	%r829, %r7;
	add.s32 	%r1077, %r1069, %r829;
	mov.b32 	%r825, 830;
	// begin inline asm
	nanosleep.u32 %r825;
	// end inline asm
	mul.wide.s32 	%rd47, %r1077, 8;
	add.s64 	%rd48, %rd16, %rd47;
	add.s64 	%rd46, %rd48, 256;
	// begin inline asm
	ld.relaxed.gpu.v2.u32 {%r1079, %r1071}, [%rd46];
	// end inline asm
	mov.b32 	%r1072, 952;
$L__BB72_15:
	setp.eq.s32 	%p135, %r1079, 99;
	mov.b32 	%r830, -1;
	vote.sync.any.pred 	%p136, %p135, %r830;
	not.pred 	%p137, %p136;
	@%p137 bra 	$L__BB72_17;
	mul.lo.s32 	%r925, %r1069, 16807;
	and.b32  	%r1069, %r925, 2147483647;
	add.s32 	%r926, %r1072, 1;
	rem.u32 	%r922, %r1069, %r926;
	// begin inline asm
	nanosleep.u32 %r922;
	// end inline asm
	shr.u32 	%r1072, %r1072, 1;
	// begin inline asm
	ld.relaxed.gpu.v2.u32 {%r1079, %r1071}, [%rd46];
	// end inline asm
	bra.uni 	$L__BB72_15;
$L__BB72_17:
	setp.eq.s32 	%p138, %r1079, 101;
	mov.b32 	%r857, -1;
	vote.sync.ballot.b32 	%r859, %p138, %r857;
	// begin inline asm
	mov.u32 %r832, %lanemask_ge;
	// end inline asm
	and.b32  	%r860, %r859, %r832;
	or.b32  	%r861, %r860, -2147483648;
	add.s32 	%r862, %r861, -1;
	not.b32 	%r863, %r861;
	and.b32  	%r864, %r863, %r862;
	popc.b32 	%r836, %r864;
	mov.b32 	%r835, 1;
	// begin inline asm
	shfl.sync.down.b32 %r833, %r1071, %r835, %r836, %r857;
	// end inline asm
	setp.lt.s32 	%p140, %r680, %r836;
	selp.b32 	%r865, %r833, 0, %p140;
	add.s32 	%r839, %r865, %r1071;
	mov.b32 	%r840, 2;
	// begin inline asm
	shfl.sync.down.b32 %r838, %r839, %r840, %r836, %r857;
	// end inline asm
	add.s32 	%r57, %r680, 2;
	setp.gt.s32 	%p141, %r57, %r836;
	selp.b32 	%r866, 0, %r838, %p141;
	add.s32 	%r844, %r839, %r866;
	mov.b32 	%r845, 4;
	// begin inline asm
	shfl.sync.down.b32 %r843, %r844, %r845, %r836, %r857;
	// end inline asm
	add.s32 	%r58, %r680, 4;
	setp.gt.s32 	%p142, %r58, %r836;
	selp.b32 	%r867, 0, %r843, %p142;
	add.s32 	%r849, %r844, %r867;
	mov.b32 	%r850, 8;
	// begin inline asm
	shfl.sync.down.b32 %r848, %r849, %r850, %r836, %r857;
	// end inline asm
	add.s32 	%r59, %r680, 8;
	setp.gt.s32 	%p143, %r59, %r836;
	selp.b32 	%r868, 0, %r848, %p143;
	add.s32 	%r854, %r849, %r868;
	mov.b32 	%r855, 16;
	// begin inline asm
	shfl.sync.down.b32 %r853, %r854, %r855, %r836, %r857;
	// end inline asm
	add.s32 	%r60, %r680, 16;
	setp.gt.s32 	%p144, %r60, %r836;
	selp.b32 	%r869, 0, %r853, %p144;
	add.s32 	%r1076, %r854, %r869;
	add.s64 	%rd8, %rd16, 256;
	mov.b32 	%r1073, 952;
$L__BB72_18:
	setp.ne.s32 	%p145, %r1079, 101;
	mov.b32 	%r870, -1;
	vote.sync.all.pred 	%p146, %p145, %r870;
	not.pred 	%p147, %p146;
	@%p147 bra 	$L__BB72_23;
	shr.u32 	%r1073, %r1073, 1;
	mul.wide.s32 	%rd51, %r1077, 8;
	add.s64 	%rd52, %rd8, %rd51;
	add.s64 	%rd50, %rd52, -256;
	// begin inline asm
	ld.relaxed.gpu.v2.u32 {%r1079, %r1080}, [%rd50];
	// end inline asm
	mov.u32 	%r1081, %r1073;
$L__BB72_20:
	setp.eq.s32 	%p151, %r1079, 99;
	mov.b32 	%r878, -1;
	vote.sync.any.pred 	%p152, %p151, %r878;
	not.pred 	%p153, %p152;
	@%p153 bra 	$L__BB72_22;
	mul.lo.s32 	%r920, %r1069, 16807;
	and.b32  	%r1069, %r920, 2147483647;
	add.s32 	%r921, %r1081, 1;
	rem.u32 	%r917, %r1069, %r921;
	// begin inline asm
	nanosleep.u32 %r917;
	// end inline asm
	shr.u32 	%r1081, %r1081, 1;
	// begin inline asm
	ld.relaxed.gpu.v2.u32 {%r1079, %r1080}, [%rd50];
	// end inline asm
	bra.uni 	$L__BB72_20;
$L__BB72_22:
	setp.eq.s32 	%p154, %r1079, 101;
	mov.b32 	%r904, -1;
	vote.sync.ballot.b32 	%r905, %p154, %r904;
	and.b32  	%r906, %r905, %r832;
	or.b32  	%r907, %r906, -2147483648;
	add.s32 	%r908, %r907, -1;
	not.b32 	%r909, %r907;
	and.b32  	%r910, %r909, %r908;
	popc.b32 	%r883, %r910;
	mov.b32 	%r882, 1;
	// begin inline asm
	shfl.sync.down.b32 %r880, %r1080, %r882, %r883, %r904;
	// end inline asm
	setp.lt.s32 	%p156, %r680, %r883;
	selp.b32 	%r911, %r880, 0, %p156;
	add.s32 	%r886, %r911, %r1080;
	mov.b32 	%r887, 2;
	// begin inline asm
	shfl.sync.down.b32 %r885, %r886, %r887, %r883, %r904;
	// end inline asm
	setp.gt.s32 	%p157, %r57, %r883;
	selp.b32 	%r912, 0, %r885, %p157;
	add.s32 	%r891, %r886, %r912;
	mov.b32 	%r892, 4;
	// begin inline asm
	shfl.sync.down.b32 %r890, %r891, %r892, %r883, %r904;
	// end inline asm
	setp.gt.s32 	%p158, %r58, %r883;
	selp.b32 	%r913, 0, %r890, %p158;
	add.s32 	%r896, %r891, %r913;
	mov.b32 	%r897, 8;
	// begin inline asm
	shfl.sync.down.b32 %r895, %r896, %r897, %r883, %r904;
	// end inline asm
	setp.gt.s32 	%p159, %r59, %r883;
	selp.b32 	%r914, 0, %r895, %p159;
	add.s32 	%r901, %r896, %r914;
	mov.b32 	%r902, 16;
	// begin inline asm
	shfl.sync.down.b32 %r900, %r901, %r902, %r883, %r904;
	// end inline asm
	setp.gt.s32 	%p160, %r60, %r883;
	selp.b32 	%r915, 0, %r900, %p160;
	add.s32 	%r916, %r915, %r1076;
	add.s32 	%r1076, %r916, %r901;
	add.s32 	%r1077, %r1077, -32;
	bra.uni 	$L__BB72_18;
$L__BB72_23:
	@%p134 bra 	$L__BB72_25;
	add.s32 	%r873, %r1076, %r40;
	add.s64 	%rd49, %rd6, 256;
	mov.b32 	%r872, 101;
	// begin inline asm
	st.relaxed.gpu.v2.u32 [%rd49], {%r872, %r873};
	// end inline asm
	st.shared.u32 	[_ZZN3cub18CUB_300001_SM_10006detail4scan16DeviceScanKernelINS2_10policy_hubIiiijN4cuda3std3__44plusIiEEE10Policy1000EN6thrust24THRUST_300001_SM_1000_NS18transform_iteratorINS7_6negateIiEENSD_6detail15normal_iteratorINSD_10device_ptrIiEEEEiiEESL_NS0_13ScanTileStateIiLb1EEES9_NS1_10InputValueIiPiEEjiLb0EiEEvT0_T1_T2_iT3_T4_T5_E12temp_storage+4], %r1076;
	st.shared.u32 	[_ZZN3cub18CUB_300001_SM_10006detail4scan16DeviceScanKernelINS2_10policy_hubIiiijN4cuda3std3__44plusIiEEE10Policy1000EN6thrust24THRUST_300001_SM_1000_NS18transform_iteratorINS7_6negateIiEENSD_6detail15normal_iteratorINSD_10device_ptrIiEEEEiiEESL_NS0_13ScanTileStateIiLb1EEES9_NS1_10InputValueIiPiEEjiLb0EiEEvT0_T1_T2_iT3_T4_T5_E12temp_storage+8], %r873;
$L__BB72_25:
	setp.ne.s32 	%p149, %r680, 0;
	mov.u32 	%r1082, %r42;
	@%p149 bra 	$L__BB72_27;
	st.shared.u32 	[_ZZN3cub18CUB_300001_SM_10006detail4scan16DeviceScanKernelINS2_10policy_hubIiiijN4cuda3std3__44plusIiEEE10Policy1000EN6thrust24THRUST_300001_SM_1000_NS18transform_iteratorINS7_6negateIiEENSD_6detail15normal_iteratorINSD_10device_ptrIiEEEEiiEESL_NS0_13ScanTileStateIiLb1EEES9_NS1_10InputValueIiPiEEjiLb0EiEEvT0_T1_T2_iT3_T4_T5_E12temp_storage+76], %r1076;
	mov.u32 	%r1082, %r1076;
$L__BB72_27:
	bar.sync 	0;
	setp.eq.s32 	%p150, %r7, 0;
	ld.shared.u32 	%r874, [_ZZN3cub18CUB_300001_SM_10006detail4scan16DeviceScanKernelINS2_10policy_hubIiiijN4cuda3std3__44plusIiEEE10Policy1000EN6thrust24THRUST_300001_SM_1000_NS18transform_iteratorINS7_6negateIiEENSD_6detail15normal_iteratorINSD_10device_ptrIiEEEEiiEESL_NS0_13ScanTileStateIiLb1EEES9_NS1_10InputValueIiPiEEjiLb0EiEEvT0_T1_T2_iT3_T4_T5_E12temp_storage+76];
	selp.b32 	%r875, 0, %r874, %p150;
	add.s32 	%r1083, %r875, %r1082;
$L__BB72_28:
	add.s32 	%r1023, %r1083, %r12;
	add.s32 	%r1024, %r13, %r1023;
	add.s32 	%r1025, %r14, %r1024;
	add.s32 	%r1026, %r15, %r1025;
	add.s32 	%r1027, %r16, %r1026;
	add.s32 	%r1028, %r17, %r1027;
	add.s32 	%r1029, %r18, %r1028;
	add.s32 	%r1030, %r19, %r1029;
	add.s32 	%r1031, %r20, %r1030;
	add.s32 	%r1032, %r21, %r1031;
	add.s32 	%r1033, %r22, %r1032;
	add.s32 	%r1034, %r23, %r1033;
	add.s32 	%r1035, %r24, %r1034;
	add.s32 	%r1036, %r25, %r1035;
	add.s32 	%r1037, %r26, %r1036;
	add.s32 	%r1038, %r27, %r1037;
	add.s32 	%r1039, %r28, %r1038;
	add.s32 	%r1040, %r29, %r1039;
	add.s32 	%r1041, %r30, %r1040;
	add.s32 	%r1042, %r31, %r1041;
	add.s32 	%r1043, %r32, %r1042;
	bar.sync 	0;
	st.shared.v2.u32 	[%r11], {%r1083, %r1023};
	st.shared.v2.u32 	[%r11+8], {%r1024, %r1025};
	st.shared.v2.u32 	[%r11+16], {%r1026, %r1027};
	st.shared.v2.u32 	[%r11+24], {%r1028, %r1029};
	st.shared.v2.u32 	[%r11+32], {%r1030, %r1031};
	st.shared.v2.u32 	[%r11+40], {%r1032, %r1033};
	st.shared.v2.u32 	[%r11+48], {%r1034, %r1035};
	st.shared.v2.u32 	[%r11+56], {%r1036, %r1037};
	st.shared.v2.u32 	[%r11+64], {%r1038, %r1039};
	st.shared.v2.u32 	[%r11+72], {%r1040, %r1041};
	st.shared.v2.u32 	[%r11+80], {%r1042, %r1043};
	bar.warp.sync 	-1;
	ld.shared.u32 	%r1044, [%r10];
	ld.shared.u32 	%r1045, [%r10+128];
	ld.shared.u32 	%r1046, [%r10+256];
	ld.shared.u32 	%r1047, [%r10+384];
	ld.shared.u32 	%r1048, [%r10+512];
	ld.shared.u32 	%r1049, [%r10+640];
	ld.shared.u32 	%r1050, [%r10+768];
	ld.shared.u32 	%r1051, [%r10+896];
	ld.shared.u32 	%r1052, [%r10+1024];
	ld.shared.u32 	%r1053, [%r10+1152];
	ld.shared.u32 	%r1054, [%r10+1280];
	ld.shared.u32 	%r1055, [%r10+1408];
	ld.shared.u32 	%r1056, [%r10+1536];
	ld.shared.u32 	%r1057, [%r10+1664];
	ld.shared.u32 	%r1058, [%r10+1792];
	ld.shared.u32 	%r1059, [%r10+1920];
	ld.shared.u32 	%r1060, [%r10+2048];
	ld.shared.u32 	%r1061, [%r10+2176];
	ld.shared.u32 	%r1062, [%r10+2304];
	ld.shared.u32 	%r1063, [%r10+2432];
	ld.shared.u32 	%r1064, [%r10+2560];
	ld.shared.u32 	%r1065, [%r10+2688];
	add.s64 	%rd57, %rd4, %rd42;
	st.global.u32 	[%rd57], %r1044;
	st.global.u32 	[%rd57+128], %r1045;
	st.global.u32 	[%rd57+256], %r1046;
	st.global.u32 	[%rd57+384], %r1047;
	st.global.u32 	[%rd57+512], %r1048;
	st.global.u32 	[%rd57+640], %r1049;
	st.global.u32 	[%rd57+768], %r1050;
	st.global.u32 	[%rd57+896], %r1051;
	st.global.u32 	[%rd57+1024], %r1052;
	st.global.u32 	[%rd57+1152], %r1053;
	st.global.u32 	[%rd57+1280], %r1054;
	st.global.u32 	[%rd57+1408], %r1055;
	st.global.u32 	[%rd57+1536], %r1056;
	st.global.u32 	[%rd57+1664], %r1057;
	st.global.u32 	[%rd57+1792], %r1058;
	st.global.u32 	[%rd57+1920], %r1059;
	st.global.u32 	[%rd57+2048], %r1060;
	st.global.u32 	[%rd57+2176], %r1061;
	st.global.u32 	[%rd57+2304], %r1062;
	st.global.u32 	[%rd57+2432], %r1063;
	st.global.u32 	[%rd57+2560], %r1064;
	st.global.u32 	[%rd57+2688], %r1065;
	bra.uni 	$L__BB72_143;
$L__BB72_29:
	setp.eq.s32 	%p3, %r6, 0;
	@%p3 bra 	$L__BB72_143;
	mul.wide.u32 	%rd18, %r5, 4;
	add.s64 	%rd19, %rd3, %rd18;
	mov.u32 	%r85, %tid.x;
	ld.global.u32 	%r252, [%rd19];
	neg.s32 	%r1105, %r252;
	and.b32  	%r253, %r85, 31;
	and.b32  	%r254, %r85, 992;
	mul.lo.s32 	%r255, %r254, 22;
	or.b32  	%r87, %r255, %r253;
	setp.ge.u32 	%p4, %r87, %r6;
	shl.b32 	%r256, %r87, 2;
	cvt.u64.u32 	%rd20, %r256;
	add.s64 	%rd10, %rd19, %rd20;
	mov.u32 	%r1084, %r1105;
	@%p4 bra 	$L__BB72_32;
	ld.global.u32 	%r257, [%rd10];
	neg.s32 	%r1084, %r257;
$L__BB72_32:
	add.s32 	%r90, %r87, 32;
	setp.ge.u32 	%p5, %r90, %r6;
	mov.u32 	%r1085, %r1105;
	@%p5 bra 	$L__BB72_34;
	ld.global.u32 	%r258, [%rd10+128];
	neg.s32 	%r1085, %r258;
$L__BB72_34:
	add.s32 	%r93, %r87, 64;
	setp.ge.u32 	%p6, %r93, %r6;
	mov.u32 	%r1086, %r1105;
	@%p6 bra 	$L__BB72_36;
	ld.global.u32 	%r259, [%rd10+256];
	neg.s32 	%r1086, %r259;
$L__BB72_36:
	add.s32 	%r260, %r87, 96;
	setp.ge.u32 	%p7, %r260, %r6;
	mov.u32 	%r1087, %r1105;
	@%p7 bra 	$L__BB72_38;
	ld.global.u32 	%r261, [%rd10+384];
	neg.s32 	%r1087, %r261;
$L__BB72_38:
	add.s32 	%r262, %r87, 128;
	setp.ge.u32 	%p8, %r262, %r6;
	mov.u32 	%r1088, %r1105;
	@%p8 bra 	$L__BB72_40;
	ld.global.u32 	%r263, [%rd10+512];
	neg.s32 	%r1088, %r263;
$L__BB72_40:
	add.s32 	%r264, %r87, 160;
	setp.ge.u32 	%p9, %r264, %r6;
	mov.u32 	%r1089, %r1105;
	@%p9 bra 	$L__BB72_42;
	ld.global.u32 	%r265, [%rd10+640];
	neg.s32 	%r1089, %r265;
$L__BB72_42:
	add.s32 	%r266, %r87, 192;
	setp.ge.u32 	%p10, %r266, %r6;
	mov.u32 	%r1090, %r1105;
	@%p10 bra 	$L__BB72_44;
	ld.global.u32 	%r267, [%rd10+768];
	neg.s32 	%r1090, %r267;
$L__BB72_44:
	add.s32 	%r104, %r87, 224;
	setp.ge.u32 	%p11, %r104, %r6;
	mov.u32 	%r1091, %r1105;
	@%p11 bra 	$L__BB72_46;
	ld.global.u32 	%r268, [%rd10+896];
	neg.s32 	%r1091, %r268;
$L__BB72_46:
	add.s32 	%r269, %r87, 256;
	setp.ge.u32 	%p12, %r269, %r6;
	mov.u32 	%r1092, %r1105;
	@%p12 bra 	$L__BB72_48;
	ld.global.u32 	%r270, [%rd10+1024];
	neg.s32 	%r1092, %r270;
$L__BB72_48:
	add.s32 	%r109, %r87, 288;
	setp.ge.u32 	%p13, %r109, %r6;
	mov.u32 	%r1093, %r1105;
	@%p13 bra 	$L__BB72_50;
	ld.global.u32 	%r271, [%rd10+1152];
	neg.s32 	%r1093, %r271;
$L__BB72_50:
	add.s32 	%r112, %r87, 320;
	setp.ge.u32 	%p14, %r112, %r6;
	mov.u32 	%r1094, %r1105;
	@%p14 bra 	$L__BB72_52;
	ld.global.u32 	%r272, [%rd10+1280];
	neg.s32 	%r1094, %r272;
$L__BB72_52:
	add.s32 	%r273, %r87, 352;
	setp.ge.u32 	%p15, %r273, %r6;
	mov.u32 	%r1095, %r1105;
	@%p15 bra 	$L__BB72_54;
	ld.global.u32 	%r274, [%rd10+1408];
	neg.s32 	%r1095, %r274;
$L__BB72_54:
	add.s32 	%r117, %r87, 384;
	setp.ge.u32 	%p16, %r117, %r6;
	mov.u32 	%r1096, %r1105;
	@%p16 bra 	$L__BB72_56;
	ld.global.u32 	%r275, [%rd10+1536];
	neg.s32 	%r1096, %r275;
$L__BB72_56:
	add.s32 	%r276, %r87, 416;
	setp.ge.u32 	%p17, %r276, %r6;
	mov.u32 	%r1097, %r1105;
	@%p17 bra 	$L__BB72_58;
	ld.global.u32 	%r277, [%rd10+1664];
	neg.s32 	%r1097, %r277;
$L__BB72_58:
	add.s32 	%r278, %r87, 448;
	setp.ge.u32 	%p18, %r278, %r6;
	mov.u32 	%r1098, %r1105;
	@%p18 bra 	$L__BB72_60;
	ld.global.u32 	%r279, [%rd10+1792];
	neg.s32 	%r1098, %r279;
$L__BB72_60:
	add.s32 	%r124, %r87, 480;
	setp.ge.u32 	%p19, %r124, %r6;
	mov.u32 	%r1099, %r1105;
	@%p19 bra 	$L__BB72_62;
	ld.global.u32 	%r280, [%rd10+1920];
	neg.s32 	%r1099, %r280;
$L__BB72_62:
	add.s32 	%r281, %r87, 512;
	setp.ge.u32 	%p20, %r281, %r6;
	mov.u32 	%r1100, %r1105;
	@%p20 bra 	$L__BB72_64;
	ld.global.u32 	%r282, [%rd10+2048];
	neg.s32 	%r1100, %r282;
$L__BB72_64:
	add.s32 	%r129, %r87, 544;
	setp.ge.u32 	%p21, %r129, %r6;
	mov.u32 	%r1101, %r1105;
	@%p21 bra 	$L__BB72_66;
	ld.global.u32 	%r283, [%rd10+2176];
	neg.s32 	%r1101, %r283;
$L__BB72_66:
	add.s32 	%r284, %r87, 576;
	setp.ge.u32 	%p22, %r284, %r6;
	mov.u32 	%r1102, %r1105;
	@%p22 bra 	$L__BB72_68;
	ld.global.u32 	%r285, [%rd10+2304];
	neg.s32 	%r1102, %r285;
$L__BB72_68:
	add.s32 	%r134, %r87, 608;
	setp.ge.u32 	%p23, %r134, %r6;
	mov.u32 	%r1103, %r1105;
	@%p23 bra 	$L__BB72_70;
	ld.global.u32 	%r286, [%rd10+2432];
	neg.s32 	%r1103, %r286;
$L__BB72_70:
	add.s32 	%r287, %r87, 640;
	setp.ge.u32 	%p24, %r287, %r6;
	mov.u32 	%r1104, %r1105;
	@%p24 bra 	$L__BB72_72;
	ld.global.u32 	%r288, [%rd10+2560];
	neg.s32 	%r1104, %r288;
$L__BB72_72:
	add.s32 	%r139, %r87, 672;
	setp.ge.u32 	%p25, %r139, %r6;
	@%p25 bra 	$L__BB72_74;
	ld.global.u32 	%r289, [%rd10+2688];
	neg.s32 	%r1105, %r289;
$L__BB72_74:
	// begin inline asm
	mov.u32 %r290, %laneid;
	// end inline asm
	shr.u32 	%r143, %r85, 5;
	mad.lo.s32 	%r291, %r143, 704, %r290;
	shl.b32 	%r292, %r291, 2;
	mov.u32 	%r293, _ZZN3cub18CUB_300001_SM_10006detail4scan16DeviceScanKernelINS2_10policy_hubIiiijN4cuda3std3__44plusIiEEE10Policy1000EN6thrust24THRUST_300001_SM_1000_NS18transform_iteratorINS7_6negateIiEENSD_6detail15normal_iteratorINSD_10device_ptrIiEEEEiiEESL_NS0_13ScanTileStateIiLb1EEES9_NS1_10InputValueIiPiEEjiLb0EiEEvT0_T1_T2_iT3_T4_T5_E12temp_storage;
	add.s32 	%r144, %r293, %r292;
	st.shared.u32 	[%r144], %r1084;
	st.shared.u32 	[%r144+128], %r1085;
	st.shared.u32 	[%r144+256], %r1086;
	st.shared.u32 	[%r144+384], %r1087;
	st.shared.u32 	[%r144+512], %r1088;
	st.shared.u32 	[%r144+640], %r1089;
	st.shared.u32 	[%r144+768], %r1090;
	st.shared.u32 	[%r144+896], %r1091;
	st.shared.u32 	[%r144+1024], %r1092;
	st.shared.u32 	[%r144+1152], %r1093;
	st.shared.u32 	[%r144+1280], %r1094;
	st.shared.u32 	[%r144+1408], %r1095;
	st.shared.u32 	[%r144+1536], %r1096;
	st.shared.u32 	[%r144+1664], %r1097;
	st.shared.u32 	[%r144+1792], %r1098;
	st.shared.u32 	[%r144+1920], %r1099;
	st.shared.u32 	[%r144+2048], %r1100;
	st.shared.u32 	[%r144+2176], %r1101;
	st.shared.u32 	[%r144+2304], %r1102;
	st.shared.u32 	[%r144+2432], %r1103;
	st.shared.u32 	[%r144+2560], %r1104;
	st.shared.u32 	[%r144+2688], %r1105;
	bar.warp.sync 	-1;
	mad.lo.s32 	%r145, %r290, 84, %r144;
	ld.shared.v2.u32 	{%r146, %r147}, [%r145];
	ld.shared.v2.u32 	{%r148, %r149}, [%r145+8];
	ld.shared.v2.u32 	{%r150, %r151}, [%r145+16];
	ld.shared.v2.u32 	{%r152, %r153}, [%r145+24];
	ld.shared.v2.u32 	{%r154, %r155}, [%r145+32];
	ld.shared.v2.u32 	{%r156, %r157}, [%r145+40];
	ld.shared.v2.u32 	{%r158, %r159}, [%r145+48];
	ld.shared.v2.u32 	{%r160, %r161}, [%r145+56];
	ld.shared.v2.u32 	{%r162, %r163}, [%r145+64];
	ld.shared.v2.u32 	{%r164, %r165}, [%r145+72];
	ld.shared.v2.u32 	{%r166, %r167}, [%r145+80];
	bar.sync 	0;
	setp.ne.s32 	%p26, %r1069, 0;
	@%p26 bra 	$L__BB72_78;
	add.s32 	%r527, %r147, %r146;
	add.s32 	%r528, %r148, %r527;
	add.s32 	%r529, %r149, %r528;
	add.s32 	%r530, %r150, %r529;
	add.s32 	%r531, %r151, %r530;
	add.s32 	%r532, %r152, %r531;
	add.s32 	%r533, %r153, %r532;
	add.s32 	%r534, %r154, %r533;
	add.s32 	%r535, %r155, %r534;
	add.s32 	%r536, %r156, %r535;
	add.s32 	%r537, %r157, %r536;
	add.s32 	%r538, %r158, %r537;
	add.s32 	%r539, %r159, %r538;
	add.s32 	%r540, %r160, %r539;
	add.s32 	%r541, %r161, %r540;
	add.s32 	%r542, %r162, %r541;
	add.s32 	%r543, %r163, %r542;
	add.s32 	%r544, %r164, %r543;
	add.s32 	%r545, %r165, %r544;
	add.s32 	%r546, %r166, %r545;
	add.s32 	%r498, %r167, %r546;
	mov.b32 	%r524, 1;
	mov.b32 	%r525, 0;
	mov.b32 	%r526, -1;
	// begin inline asm
	shfl.sync.up.b32 %r497, %r498, %r524, %r525, %r526;
	// end inline asm
	setp.gt.s32 	%p73, %r290, 0;
	selp.b32 	%r547, %r497, 0, %p73;
	add.s32 	%r503, %r547, %r498;
	mov.b32 	%r504, 2;
	// begin inline asm
	shfl.sync.up.b32 %r502, %r503, %r504, %r525, %r526;
	// end inline asm
	setp.lt.s32 	%p74, %r290, 2;
	selp.b32 	%r548, 0, %r502, %p74;
	add.s32 	%r508, %r548, %r503;
	mov.b32 	%r509, 4;
	// begin inline asm
	shfl.sync.up.b32 %r507, %r508, %r509, %r525, %r526;
	// end inline asm
	setp.lt.s32 	%p75, %r290, 4;
	selp.b32 	%r549, 0, %r507, %p75;
	add.s32 	%r513, %r549, %r508;
	mov.b32 	%r514, 8;
	// begin inline asm
	shfl.sync.up.b32 %r512, %r513, %r514, %r525, %r526;
	// end inline asm
	setp.lt.s32 	%p76, %r290, 8;
	selp.b32 	%r550, 0, %r512, %p76;
	add.s32 	%r518, %r550, %r513;
	mov.b32 	%r519, 16;
	// begin inline asm
	shfl.sync.up.b32 %r517, %r518, %r519, %r525, %r526;
	// end inline asm
	setp.lt.s32 	%p77, %r290, 16;
	selp.b32 	%r551, 0, %r517, %p77;
	add.s32 	%r523, %r551, %r518;
	// begin inline asm
	shfl.sync.up.b32 %r522, %r523, %r524, %r525, %r526;
	// end inline asm
	setp.ne.s32 	%p78, %r290, 31;
	@%p78 bra 	$L__BB72_77;
	shl.b32 	%r552, %r143, 2;
	mov.u32 	%r553, _ZZN3cub18CUB_300001_SM_10006detail4scan16DeviceScanKernelINS2_10policy_hubIiiijN4cuda3std3__44plusIiEEE10Policy1000EN6thrust24THRUST_300001_SM_1000_NS18transform_iteratorINS7_6negateIiEENSD_6detail15normal_iteratorINSD_10device_ptrIiEEEEiiEESL_NS0_13ScanTileStateIiLb1EEES9_NS1_10InputValueIiPiEEjiLb0EiEEvT0_T1_T2_iT3_T4_T5_E12temp_storage;
	add.s32 	%r554, %r553, %r552;
	st.shared.u32 	[%r554+16], %r523;
$L__BB72_77:
	bar.sync 	0;
	ld.shared.v4.u32 	{%r555, %r556, %r557, %r558}, [_ZZN3cub18CUB_300001_SM_10006detail4scan16DeviceScanKernelINS2_10policy_hubIiiijN4cuda3std3__44plusIiEEE10Policy1000EN6thrust24THRUST_300001_SM_1000_NS18transform_iteratorINS7_6negateIiEENSD_6detail15normal_iteratorINSD_10device_ptrIiEEEEiiEESL_NS0_13ScanTileStateIiLb1EEES9_NS1_10InputValueIiPiEEjiLb0EiEEvT0_T1_T2_iT3_T4_T5_E12temp_storage+16];
	add.s32 	%r559, %r556, %r555;
	setp.eq.s32 	%p79, %r143, 2;
	selp.b32 	%r560, %r559, %r555, %p79;
	add.s32 	%r561, %r559, %r557;
	setp.eq.s32 	%p80, %r143, 3;
	selp.b32 	%r562, %r561, %r560, %p80;
	add.s32 	%r563, %r561, %r558;
	setp.eq.s32 	%p81, %r143, 4;
	selp.b32 	%r564, %r563, %r562, %p81;
	ld.shared.v4.u32 	{%r565, %r566, %r567, %r568}, [_ZZN3cub18CUB_300001_SM_10006detail4scan16DeviceScanKernelINS2_10policy_hubIiiijN4cuda3std3__44plusIiEEE10Policy1000EN6thrust24THRUST_300001_SM_1000_NS18transform_iteratorINS7_6negateIiEENSD_6detail15normal_iteratorINSD_10device_ptrIiEEEEiiEESL_NS0_13ScanTileStateIiLb1EEES9_NS1_10InputValueIiPiEEjiLb0EiEEvT0_T1_T2_iT3_T4_T5_E12temp_storage+32];
	add.s32 	%r569, %r563, %r565;
	setp.eq.s32 	%p82, %r143, 5;
	selp.b32 	%r570, %r569, %r564, %p82;
	add.s32 	%r571, %r569, %r566;
	setp.eq.s32 	%p83, %r143, 6;
	selp.b32 	%r572, %r571, %r570, %p83;
	add.s32 	%r573, %r571, %r567;
	setp.eq.s32 	%p84, %r143, 7;
	selp.b32 	%r574, %r573, %r572, %p84;
	add.s32 	%r575, %r573, %r568;
	setp.eq.s32 	%p85, %r143, 8;
	selp.b32 	%r576, %r575, %r574, %p85;
	.pragma "used_bytes_mask 4095";
	ld.shared.v4.u32 	{%r577, %r578, %r579, %r580}, [_ZZN3cub18CUB_300001_SM_10006detail4scan16DeviceScanKernelINS2_10policy_hubIiiijN4cuda3std3__44plusIiEEE10Policy1000EN6thrust24THRUST_300001_SM_1000_NS18transform_iteratorINS7_6negateIiEENSD_6detail15normal_iteratorINSD_10device_ptrIiEEEEiiEESL_NS0_13ScanTileStateIiLb1EEES9_NS1_10InputValueIiPiEEjiLb0EiEEvT0_T1_T2_iT3_T4_T5_E12temp_storage+48];
	add.s32 	%r581, %r575, %r577;
	setp.eq.s32 	%p86, %r143, 9;
	selp.b32 	%r582, %r581, %r576, %p86;
	add.s32 	%r583, %r581, %r578;
	setp.eq.s32 	%p87, %r143, 10;
	selp.b32 	%r584, %r583, %r582, %p87;
	add.s32 	%r585, %r583, %r579;
	setp.eq.s32 	%p88, %r143, 11;
	selp.b32 	%r586, %r585, %r584, %p88;
	setp.lt.u32 	%p89, %r85, 32;
	selp.b32 	%r587, 0, %r586, %p89;
	setp.eq.s32 	%p90, %r290, 0;
	selp.b32 	%r588, 0, %r522, %p90;
	add.s32 	%r589, %r588, %r1068;
	add.s32 	%r1120, %r589, %r587;
	bra.uni 	$L__BB72_97;
$L__BB72_78:
	add.s32 	%r324, %r147, %r146;
	add.s32 	%r325, %r148, %r324;
	add.s32 	%r326, %r149, %r325;
	add.s32 	%r327, %r150, %r326;
	add.s32 	%r328, %r151, %r327;
	add.s32 	%r329, %r152, %r328;
	add.s32 	%r330, %r153, %r329;
	add.s32 	%r331, %r154, %r330;
	add.s32 	%r332, %r155, %r331;
	add.s32 	%r333, %r156, %r332;
	add.s32 	%r334, %r157, %r333;
	add.s32 	%r335, %r158, %r334;
	add.s32 	%r336, %r159, %r335;
	add.s32 	%r337, %r160, %r336;
	add.s32 	%r338, %r161, %r337;
	add.s32 	%r339, %r162, %r338;
	add.s32 	%r340, %r163, %r339;
	add.s32 	%r341, %r164, %r340;
	add.s32 	%r342, %r165, %r341;
	add.s32 	%r343, %r166, %r342;
	add.s32 	%r295, %r167, %r343;
	mov.b32 	%r321, 1;
	mov.b32 	%r322, 0;
	mov.b32 	%r323, -1;
	// begin inline asm
	shfl.sync.up.b32 %r294, %r295, %r321, %r322, %r323;
	// end inline asm
	setp.gt.s32 	%p27, %r290, 0;
	selp.b32 	%r344, %r294, 0, %p27;
	add.s32 	%r300, %r344, %r295;
	mov.b32 	%r301, 2;
	// begin inline asm
	shfl.sync.up.b32 %r299, %r300, %r301, %r322, %r323;
	// end inline asm
	setp.lt.s32 	%p28, %r290, 2;
	selp.b32 	%r345, 0, %r299, %p28;
	add.s32 	%r305, %r345, %r300;
	mov.b32 	%r306, 4;
	// begin inline asm
	shfl.sync.up.b32 %r304, %r305, %r306, %r322, %r323;
	// end inline asm
	setp.lt.s32 	%p29, %r290, 4;
	selp.b32 	%r346, 0, %r304, %p29;
	add.s32 	%r310, %r346, %r305;
	mov.b32 	%r311, 8;
	// begin inline asm
	shfl.sync.up.b32 %r309, %r310, %r311, %r322, %r323;
	// end inline asm
	setp.lt.s32 	%p30, %r290, 8;
	selp.b32 	%r347, 0, %r309, %p30;
	add.s32 	%r315, %r347, %r310;
	mov.b32 	%r316, 16;
	// begin inline asm
	shfl.sync.up.b32 %r314, %r315, %r316, %r322, %r323;
	// end inline asm
	setp.lt.s32 	%p31, %r290, 16;
	selp.b32 	%r348, 0, %r314, %p31;
	add.s32 	%r320, %r348, %r315;
	// begin inline asm
	shfl.sync.up.b32 %r319, %r320, %r321, %r322, %r323;
	// end inline asm
	setp.ne.s32 	%p32, %r290, 31;
	@%p32 bra 	$L__BB72_80;
	shl.b32 	%r349, %r143, 2;
	mov.u32 	%r350, _ZZN3cub18CUB_300001_SM_10006detail4scan16DeviceScanKernelINS2_10policy_hubIiiijN4cuda3std3__44plusIiEEE10Policy1000EN6thrust24THRUST_300001_SM_1000_NS18transform_iteratorINS7_6negateIiEENSD_6detail15normal_iteratorINSD_10device_ptrIiEEEEiiEESL_NS0_13ScanTileStateIiLb1EEES9_NS1_10InputValueIiPiEEjiLb0EiEEvT0_T1_T2_iT3_T4_T5_E12temp_storage;
	add.s32 	%r351, %r350, %r349;
	st.shared.u32 	[%r351+16], %r320;
$L__BB72_80:
	bar.sync 	0;
	ld.shared.v4.u32 	{%r352, %r353, %r354, %r355}, [_ZZN3cub18CUB_300001_SM_10006detail4scan16DeviceScanKernelINS2_10policy_hubIiiijN4cuda3std3__44plusIiEEE10Policy1000EN6thrust24THRUST_300001_SM_1000_NS18transform_iteratorINS7_6negateIiEENSD_6detail15normal_iteratorINSD_10device_ptrIiEEEEiiEESL_NS0_13ScanTileStateIiLb1EEES9_NS1_10InputValueIiPiEEjiLb0EiEEvT0_T1_T2_iT3_T4_T5_E12temp_storage+16];
	add.s32 	%r356, %r353, %r352;
	setp.eq.s32 	%p33, %r143, 2;
	selp.b32 	%r357, %r356, %r352, %p33;
	add.s32 	%r358, %r356, %r354;
	setp.eq.s32 	%p34, %r143, 3;
	selp.b32 	%r359, %r358, %r357, %p34;
	add.s32 	%r360, %r358, %r355;
	setp.eq.s32 	%p35, %r143, 4;
	selp.b32 	%r361, %r360, %r359, %p35;
	ld.shared.v4.u32 	{%r362, %r363, %r364, %r365}, [_ZZN3cub18CUB_300001_SM_10006detail4scan16DeviceScanKernelINS2_10policy_hubIiiijN4cuda3std3__44plusIiEEE10Policy1000EN6thrust24THRUST_300001_SM_1000_NS18transform_iteratorINS7_6negateIiEENSD_6detail15normal_iteratorINSD_10device_ptrIiEEEEiiEESL_NS0_13ScanTileStateIiLb1EEES9_NS1_10InputValueIiPiEEjiLb0EiEEvT0_T1_T2_iT3_T4_T5_E12temp_storage+32];
	add.s32 	%r366, %r360, %r362;
	setp.eq.s32 	%p36, %r143, 5;
	selp.b32 	%r367, %r366, %r361, %p36;
	add.s32 	%r368, %r366, %r363;
	setp.eq.s32 	%p37, %r143, 6;
	selp.b32 	%r369, %r368, %r367, %p37;
	add.s32 	%r370, %r368, %r364;
	setp.eq.s32 	%p38, %r143, 7;
	selp.b32 	%r371, %r370, %r369, %p38;
	add.s32 	%r372, %r370, %r365;
	setp.eq.s32 	%p39, %r143, 8;
	selp.b32 	%r373, %r372, %r371, %p39;
	ld.shared.v4.u32 	{%r374, %r375, %r376, %r377}, [_ZZN3cub18CUB_300001_SM_10006detail4scan16DeviceScanKernelINS2_10policy_hubIiiijN4cuda3std3__44plusIiEEE10Policy1000EN6thrust24THRUST_300001_SM_1000_NS18transform_iteratorINS7_6negateIiEENSD_6detail15normal_iteratorINSD_10device_ptrIiEEEEiiEESL_NS0_13ScanTileStateIiLb1EEES9_NS1_10InputValueIiPiEEjiLb0EiEEvT0_T1_T2_iT3_T4_T5_E12temp_storage+48];
	add.s32 	%r378, %r372, %r374;
	setp.eq.s32 	%p40, %r143, 9;
	selp.b32 	%r379, %r378, %r373, %p40;
	add.s32 	%r380, %r378, %r375;
	setp.eq.s32 	%p41, %r143, 10;
	selp.b32 	%r381, %r380, %r379, %p41;
	add.s32 	%r382, %r380, %r376;
	setp.eq.s32 	%p42, %r143, 11;
	selp.b32 	%r383, %r382, %r381, %p42;
	add.s32 	%r173, %r382, %r377;
	setp.gt.u32 	%p43, %r85, 31;
	setp.lt.u32 	%p44, %r85, 32;
	setp.eq.s32 	%p45, %r290, 0;
	selp.b32 	%r384, 0, %r319, %p45;
	add.s32 	%r1119, %r383, %r384;
	selp.b32 	%r175, %r319, %r1119, %p44;
	@%p43 bra 	$L__BB72_96;
	setp.ne.s32 	%p46, %r85, 0;
	mul.wide.s32 	%rd21, %r1069, 8;
	add.s64 	%rd11, %rd16, %rd21;
	@%p46 bra 	$L__BB72_83;
	st.shared.u32 	[_ZZN3cub18CUB_300001_SM_10006detail4scan16DeviceScanKernelINS2_10policy_hubIiiijN4cuda3std3__44plusIiEEE10Policy1000EN6thrust24THRUST_300001_SM_1000_NS18transform_iteratorINS7_6negateIiEENSD_6detail15normal_iteratorINSD_10device_ptrIiEEEEiiEESL_NS0_13ScanTileStateIiLb1EEES9_NS1_10InputValueIiPiEEjiLb0EiEEvT0_T1_T2_iT3_T4_T5_E12temp_storage+12], %r173;
	add.s64 	%rd22, %rd11, 256;
	mov.b32 	%r385, 100;
	// begin inline asm
	st.relaxed.gpu.v2.u32 [%rd22], {%r385, %r173};
	// end inline asm
$L__BB72_83:
	not.b32 	%r391, %r85;
	add.s32 	%r1114, %r1069, %r391;
	mov.b32 	%r387, 830;
	// begin inline asm
	nanosleep.u32 %r387;
	// end inline asm
	mul.wide.s32 	%rd24, %r1114, 8;
	add.s64 	%rd25, %rd16, %rd24;
	add.s64 	%rd23, %rd25, 256;
	// begin inline asm
	ld.relaxed.gpu.v2.u32 {%r1116, %r1108}, [%rd23];
	// end inline asm
	mov.b32 	%r1109, 952;
$L__BB72_84:
	setp.eq.s32 	%p47, %r1116, 99;
	mov.b32 	%r392, -1;
	vote.sync.any.pred 	%p48, %p47, %r392;
	not.pred 	%p49, %p48;
	@%p49 bra 	$L__BB72_86;
	mul.lo.s32 	%r495, %r1069, 16807;
	and.b32  	%r1069, %r495, 2147483647;
	add.s32 	%r496, %r1109, 1;
	rem.u32 	%r492, %r1069, %r496;
	// begin inline asm
	nanosleep.u32 %r492;
	// end inline asm
	shr.u32 	%r1109, %r1109, 1;
	// begin inline asm
	ld.relaxed.gpu.v2.u32 {%r1116, %r1108}, [%rd23];
	// end inline asm
	bra.uni 	$L__BB72_84;
$L__BB72_86:
	setp.eq.s32 	%p50, %r1116, 101;
	mov.b32 	%r419, -1;
	vote.sync.ballot.b32 	%r421, %p50, %r419;
	// begin inline asm
	mov.u32 %r394, %lanemask_ge;
	// end inline asm
	and.b32  	%r422, %r421, %r394;
	or.b32  	%r423, %r422, -2147483648;
	add.s32 	%r424, %r423, -1;
	not.b32 	%r425, %r423;
	and.b32  	%r426, %r425, %r424;
	popc.b32 	%r398, %r426;
	mov.b32 	%r397, 1;
	// begin inline asm
	shfl.sync.down.b32 %r395, %r1108, %r397, %r398, %r419;
	// end inline asm
	setp.lt.s32 	%p52, %r290, %r398;
	selp.b32 	%r427, %r395, 0, %p52;
	add.s32 	%r401, %r427, %r1108;
	mov.b32 	%r402, 2;
	// begin inline asm
	shfl.sync.down.b32 %r400, %r401, %r402, %r398, %r419;
	// end inline asm
	add.s32 	%r428, %r290, 2;
	setp.gt.s32 	%p53, %r428, %r398;
	selp.b32 	%r429, 0, %r400, %p53;
	add.s32 	%r406, %r401, %r429;
	mov.b32 	%r407, 4;
	// begin inline asm
	shfl.sync.down.b32 %r405, %r406, %r407, %r398, %r419;
	// end inline asm
	add.s32 	%r430, %r290, 4;
	setp.gt.s32 	%p54, %r430, %r398;
	selp.b32 	%r431, 0, %r405, %p54;
	add.s32 	%r411, %r406, %r431;
	mov.b32 	%r412, 8;
	// begin inline asm
	shfl.sync.down.b32 %r410, %r411, %r412, %r398, %r419;
	// end inline asm
	add.s32 	%r432, %r290, 8;
	setp.gt.s32 	%p55, %r432, %r398;
	selp.b32 	%r433, 0, %r410, %p55;
	add.s32 	%r416, %r411, %r433;
	mov.b32 	%r417, 16;
	// begin inline asm
	shfl.sync.down.b32 %r415, %r416, %r417, %r398, %r419;
	// end inline asm
	add.s32 	%r434, %r290, 16;
	setp.gt.s32 	%p56, %r434, %r398;
	selp.b32 	%r435, 0, %r415, %p56;
	add.s32 	%r1112, %r416, %r435;
	add.s64 	%rd12, %rd16, 256;
	mov.b32 	%r1110, 952;
$L__BB72_87:
	setp.ne.s32 	%p57, %r1116, 101;
	mov.b32 	%r436, -1;
	vote.sync.all.pred 	%p58, %p57, %r436;
	not.pred 	%p59, %p58;
	@%p59 bra 	$L__BB72_92;
	shr.u32 	%r1110, %r1110, 1;
	mul.wide.s32 	%rd28, %r1114, 8;
	add.s64 	%rd29, %rd12, %rd28;
	add.s64 	%rd27, %rd29, -256;
	// begin inline asm
	ld.relaxed.gpu.v2.u32 {%r1116, %r1117}, [%rd27];
	// end inline asm
	mov.u32 	%r1118, %r1110;
$L__BB72_89:
	setp.eq.s32 	%p63, %r1116, 99;
	mov.b32 	%r444, -1;
	vote.sync.any.pred 	%p64, %p63, %r444;
	not.pred 	%p65, %p64;
	@%p65 bra 	$L__BB72_91;
	mul.lo.s32 	%r490, %r1069, 16807;
	and.b32  	%r1069, %r490, 2147483647;
	add.s32 	%r491, %r1118, 1;
	rem.u32 	%r487, %r1069, %r491;
	// begin inline asm
	nanosleep.u32 %r487;
	// end inline asm
	shr.u32 	%r1118, %r1118, 1;
	// begin inline asm
	ld.relaxed.gpu.v2.u32 {%r1116, %r1117}, [%rd27];
	// end inline asm
	bra.uni 	$L__BB72_89;
$L__BB72_91:
	setp.eq.s32 	%p66, %r1116, 101;
	mov.b32 	%r470, -1;
	vote.sync.ballot.b32 	%r471, %p66, %r470;
	and.b32  	%r472, %r471, %r394;
	or.b32  	%r473, %r472, -2147483648;
	add.s32 	%r474, %r473, -1;
	not.b32 	%r475, %r473;
	and.b32  	%r476, %r475, %r474;
	popc.b32 	%r449, %r476;
	mov.b32 	%r448, 1;
	// begin inline asm
	shfl.sync.down.b32 %r446, %r1117, %r448, %r449, %r470;
	// end inline asm
	setp.lt.s32 	%p68, %r290, %r449;
	selp.b32 	%r477, %r446, 0, %p68;
	add.s32 	%r452, %r477, %r1117;
	mov.b32 	%r453, 2;
	// begin inline asm
	shfl.sync.down.b32 %r451, %r452, %r453, %r449, %r470;
	// end inline asm
	add.s32 	%r478, %r290, 2;
	setp.gt.s32 	%p69, %r478, %r449;
	selp.b32 	%r479, 0, %r451, %p69;
	add.s32 	%r457, %r452, %r479;
	mov.b32 	%r458, 4;
	// begin inline asm
	shfl.sync.down.b32 %r456, %r457, %r458, %r449, %r470;
	// end inline asm
	add.s32 	%r480, %r290, 4;
	setp.gt.s32 	%p70, %r480, %r449;
	selp.b32 	%r481, 0, %r456, %p70;
	add.s32 	%r462, %r457, %r481;
	mov.b32 	%r463, 8;
	// begin inline asm
	shfl.sync.down.b32 %r461, %r462, %r463, %r449, %r470;
	// end inline asm
	add.s32 	%r482, %r290, 8;
	setp.gt.s32 	%p71, %r482, %r449;
	selp.b32 	%r483, 0, %r461, %p71;
	add.s32 	%r467, %r462, %r483;
	mov.b32 	%r468, 16;
	// begin inline asm
	shfl.sync.down.b32 %r466, %r467, %r468, %r449, %r470;
	// end inline asm
	add.s32 	%r484, %r290, 16;
	setp.gt.s32 	%p72, %r484, %r449;
	selp.b32 	%r485, 0, %r466, %p72;
	add.s32 	%r486, %r485, %r1112;
	add.s32 	%r1112, %r486, %r467;
	add.s32 	%r1114, %r1114, -32;
	bra.uni 	$L__BB72_87;
$L__BB72_92:
	@%p46 bra 	$L__BB72_94;
	add.s32 	%r439, %r1112, %r173;
	add.s64 	%rd26, %rd11, 256;
	mov.b32 	%r438, 101;
	// begin inline asm
	st.relaxed.gpu.v2.u32 [%rd26], {%r438, %r439};
	// end inline asm
	st.shared.u32 	[_ZZN3cub18CUB_300001_SM_10006detail4scan16DeviceScanKernelINS2_10policy_hubIiiijN4cuda3std3__44plusIiEEE10Policy1000EN6thrust24THRUST_300001_SM_1000_NS18transform_iteratorINS7_6negateIiEENSD_6detail15normal_iteratorINSD_10device_ptrIiEEEEiiEESL_NS0_13ScanTileStateIiLb1EEES9_NS1_10InputValueIiPiEEjiLb0EiEEvT0_T1_T2_iT3_T4_T5_E12temp_storage+4], %r1112;
	st.shared.u32 	[_ZZN3cub18CUB_300001_SM_10006detail4scan16DeviceScanKernelINS2_10policy_hubIiiijN4cuda3std3__44plusIiEEE10Policy1000EN6thrust24THRUST_300001_SM_1000_NS18transform_iteratorINS7_6negateIiEENSD_6detail15normal_iteratorINSD_10device_ptrIiEEEEiiEESL_NS0_13ScanTileStateIiLb1EEES9_NS1_10InputValueIiPiEEjiLb0EiEEvT0_T1_T2_iT3_T4_T5_E12temp_storage+8], %r439;
$L__BB72_94:
	setp.ne.s32 	%p61, %r290, 0;
	mov.u32 	%r1119, %r175;
	@%p61 bra 	$L__BB72_96;
	st.shared.u32 	[_ZZN3cub18CUB_300001_SM_10006detail4scan16DeviceScanKernelINS2_10policy_hubIiiijN4cuda3std3__44plusIiEEE10Policy1000EN6thrust24THRUST_300001_SM_1000_NS18transform_iteratorINS7_6negateIiEENSD_6detail15normal_iteratorINSD_10device_ptrIiEEEEiiEESL_NS0_13ScanTileStateIiLb1EEES9_NS1_10InputValueIiPiEEjiLb0EiEEvT0_T1_T2_iT3_T4_T5_E12temp_storage+76], %r1112;
	mov.u32 	%r1119, %r1112;
$L__BB72_96:
	bar.sync 	0;
	setp.eq.s32 	%p62, %r85, 0;
	ld.shared.u32 	%r440, [_ZZN3cub18CUB_300001_SM_10006detail4scan16DeviceScanKernelINS2_10policy_hubIiiijN4cuda3std3__44plusIiEEE10Policy1000EN6thrust24THRUST_300001_SM_1000_NS18transform_iteratorINS7_6negateIiEENSD_6detail15normal_iteratorINSD_10device_ptrIiEEEEiiEESL_NS0_13ScanTileStateIiLb1EEES9_NS1_10InputValueIiPiEEjiLb0EiEEvT0_T1_T2_iT3_T4_T5_E12temp_storage+76];
	selp.b32 	%r441, 0, %r440, %p62;
	add.s32 	%r1120, %r441, %r1119;
$L__BB72_97:
	add.s32 	%r590, %r1120, %r146;
	add.s32 	%r591, %r147, %r590;
	add.s32 	%r592, %r148, %r591;
	add.s32 	%r593, %r149, %r592;
	add.s32 	%r594, %r150, %r593;
	add.s32 	%r595, %r151, %r594;
	add.s32 	%r596, %r152, %r595;
	add.s32 	%r597, %r153, %r596;
	add.s32 	%r598, %r154, %r597;
	add.s32 	%r599, %r155, %r598;
	add.s32 	%r600, %r156, %r599;
	add.s32 	%r601, %r157, %r600;
	add.s32 	%r602, %r158, %r601;
	add.s32 	%r603, %r159, %r602;
	add.s32 	%r604, %r160, %r603;
	add.s32 	%r605, %r161, %r604;
	add.s32 	%r606, %r162, %r605;
	add.s32 	%r607, %r163, %r606;
	add.s32 	%r608, %r164, %r607;
	add.s32 	%r609, %r165, %r608;
	add.s32 	%r610, %r166, %r609;
	bar.sync 	0;
	st.shared.v2.u32 	[%r145], {%r1120, %r590};
	st.shared.v2.u32 	[%r145+8], {%r591, %r592};
	st.shared.v2.u32 	[%r145+16], {%r593, %r594};
	st.shared.v2.u32 	[%r145+24], {%r595, %r596};
	st.shared.v2.u32 	[%r145+32], {%r597, %r598};
	st.shared.v2.u32 	[%r145+40], {%r599, %r600};
	st.shared.v2.u32 	[%r145+48], {%r601, %r602};
	st.shared.v2.u32 	[%r145+56], {%r603, %r604};
	st.shared.v2.u32 	[%r145+64], {%r605, %r606};
	st.shared.v2.u32 	[%r145+72], {%r607, %r608};
	st.shared.v2.u32 	[%r145+80], {%r609, %r610};
	bar.warp.sync 	-1;
	ld.shared.u32 	%r214, [%r144];
	ld.shared.u32 	%r215, [%r144+128];
	ld.shared.u32 	%r216, [%r144+256];
	ld.shared.u32 	%r217, [%r144+384];
	ld.shared.u32 	%r218, [%r144+512];
	ld.shared.u32 	%r219, [%r144+640];
	ld.shared.u32 	%r220, [%r144+768];
	ld.shared.u32 	%r221, [%r144+896];
	ld.shared.u32 	%r222, [%r144+1024];
	ld.shared.u32 	%r223, [%r144+1152];
	ld.shared.u32 	%r224, [%r144+1280];
	ld.shared.u32 	%r225, [%r144+1408];
	ld.shared.u32 	%r226, [%r144+1536];
	ld.shared.u32 	%r227, [%r144+1664];
	ld.shared.u32 	%r228, [%r144+1792];
	ld.shared.u32 	%r229, [%r144+1920];
	ld.shared.u32 	%r230, [%r144+2048];
	ld.shared.u32 	%r231, [%r144+2176];
	ld.shared.u32 	%r232, [%r144+2304];
	ld.shared.u32 	%r233, [%r144+2432];
	ld.shared.u32 	%r234, [%r144+2560];
	ld.shared.u32 	%r235, [%r144+2688];
	setp.ne.s32 	%p91, %r85, 0;
	@%p91 bra 	$L__BB72_99;
	st.volatile.shared.u32 	[_ZZN3cub18CUB_300001_SM_10006detail4scan16DeviceScanKernelINS2_10policy_hubIiiijN4cuda3std3__44plusIiEEE10Policy1000EN6thrust24THRUST_300001_SM_1000_NS18transform_iteratorINS7_6negateIiEENSD_6detail15normal_iteratorINSD_10device_ptrIiEEEEiiEESL_NS0_13ScanTileStateIiLb1EEES9_NS1_10InputValueIiPiEEjiLb0EiEEvT0_T1_T2_iT3_T4_T5_E12temp_storage+33792], %r6;
$L__BB72_99:
	ld.param.u32 	%r1067, [_ZN3cub18CUB_300001_SM_10006detail4scan16DeviceScanKernelINS2_10policy_hubIiiijN4cuda3std3__44plusIiEEE10Policy1000EN6thrust24THRUST_300001_SM_1000_NS18transform_iteratorINS7_6negateIiEENSD_6detail15normal_iteratorINSD_10device_ptrIiEEEEiiEESL_NS0_13ScanTileStateIiLb1EEES9_NS1_10InputValueIiPiEEjiLb0EiEEvT0_T1_T2_iT3_T4_T5__param_3];
	bar.sync 	0;
	ld.volatile.shared.u32 	%r236, [_ZZN3cub18CUB_300001_SM_10006detail4scan16DeviceScanKernelINS2_10policy_hubIiiijN4cuda3std3__44plusIiEEE10Policy1000EN6thrust24THRUST_300001_SM_1000_NS18transform_iteratorINS7_6negateIiEENSD_6detail15normal_iteratorINSD_10device_ptrIiEEEEiiEESL_NS0_13ScanTileStateIiLb1EEES9_NS1_10InputValueIiPiEEjiLb0EiEEvT0_T1_T2_iT3_T4_T5_E12temp_storage+33792];
	cvt.u64.u32 	%rd36, %r87;
	mov.u32 	%r611, %ctaid.x;
	add.s32 	%r612, %r1067, %r611;
	mul.lo.s32 	%r613, %r612, 8448;
	cvt.u64.u32 	%rd37, %r613;
	add.s64 	%rd38, %rd36, %rd37;
	setp.ge.s32 	%p92, %r87, %r236;
	shl.b64 	%rd39, %rd38, 2;
	add.s64 	%rd13, %rd4, %rd39;
	@%p92 bra 	$L__BB72_101;
	st.global.u32 	[%rd13], %r214;
$L__BB72_101:
	setp.ge.s32 	%p93, %r90, %r236;
	@%p93 bra 	$L__BB72_103;
	st.global.u32 	[%rd13+128], %r215;
$L__BB72_103:
	setp.ge.s32 	%p94, %r93, %r236;
	@%p94 bra 	$L__BB72_105;
	st.global.u32 	[%rd13+256], %r216;
$L__BB72_105:
	mov.u32 	%r614, %tid.x;
	and.b32  	%r615, %r614, 992;
	mul.lo.s32 	%r616, %r615, 22;
	and.b32  	%r617, %r614, 31;
	or.b32  	%r618, %r616, %r617;
	add.s32 	%r619, %r618, 96;
	setp.ge.s32 	%p95, %r619, %r236;
	@%p95 bra 	$L__BB72_107;
	st.global.u32 	[%rd13+384], %r217;
$L__BB72_107:
	add.s32 	%r625, %r618, 128;
	setp.ge.s32 	%p96, %r625, %r236;
	@%p96 bra 	$L__BB72_109;
	st.global.u32 	[%rd13+512], %r218;
$L__BB72_109:
	add.s32 	%r631, %r618, 160;
	setp.ge.s32 	%p97, %r631, %r236;
	@%p97 bra 	$L__BB72_111;
	st.global.u32 	[%rd13+640], %r219;
$L__BB72_111:
	add.s32 	%r637, %r618, 192;
	setp.ge.s32 	%p98, %r637, %r236;
	@%p98 bra 	$L__BB72_113;
	st.global.u32 	[%rd13+768], %r220;
$L__BB72_113:
	setp.ge.s32 	%p99, %r104, %r236;
	@%p99 bra 	$L__BB72_115;
	st.global.u32 	[%rd13+896], %r221;
$L__BB72_115:
	add.s32 	%r643, %r618, 256;
	setp.ge.s32 	%p100, %r643, %r236;
	@%p100 bra 	$L__BB72_117;
	st.global.u32 	[%rd13+1024], %r222;
$L__BB72_117:
	setp.ge.s32 	%p101, %r109, %r236;
	@%p101 bra 	$L__BB72_119;
	st.global.u32 	[%rd13+1152], %r223;
$L__BB72_119:
	setp.ge.s32 	%p102, %r112, %r236;
	@%p102 bra 	$L__BB72_121;
	st.global.u32 	[%rd13+1280], %r224;
$L__BB72_121:
	add.s32 	%r649, %r618, 352;
	setp.ge.s32 	%p103, %r649, %r236;
	@%p103 bra 	$L__BB72_123;
	st.global.u32 	[%rd13+1408], %r225;
$L__BB72_123:
	setp.ge.s32 	%p104, %r117, %r236;
	@%p104 bra 	$L__BB72_125;
	st.global.u32 	[%rd13+1536], %r226;
$L__BB72_125:
	add.s32 	%r655, %r618, 416;
	setp.ge.s32 	%p105, %r655, %r236;
	@%p105 bra 	$L__BB72_127;
	st.global.u32 	[%rd13+1664], %r227;
$L__BB72_127:
	add.s32 	%r661, %r618, 448;
	setp.ge.s32 	%p106, %r661, %r236;
	@%p106 bra 	$L__BB72_129;
	st.global.u32 	[%rd13+1792], %r228;
$L__BB72_129:
	setp.ge.s32 	%p107, %r124, %r236;
	@%p107 bra 	$L__BB72_131;
	st.global.u32 	[%rd13+1920], %r229;
$L__BB72_131:
	add.s32 	%r667, %r618, 512;
	setp.ge.s32 	%p108, %r667, %r236;
	@%p108 bra 	$L__BB72_133;
	st.global.u32 	[%rd13+2048], %r230;
$L__BB72_133:
	setp.ge.s32 	%p109, %r129, %r236;
	@%p109 bra 	$L__BB72_135;
	st.global.u32 	[%rd13+2176], %r231;
$L__BB72_135:
	add.s32 	%r673, %r618, 576;
	setp.ge.s32 	%p110, %r673, %r236;
	@%p110 bra 	$L__BB72_137;
	st.global.u32 	[%rd13+2304], %r232;
$L__BB72_137:
	setp.ge.s32 	%p111, %r134, %r236;
	@%p111 bra 	$L__BB72_139;
	st.global.u32 	[%rd13+2432], %r233;
$L__BB72_139:
	add.s32 	%r679, %r618, 640;
	setp.ge.s32 	%p112, %r679, %r236;
	@%p112 bra 	$L__BB72_141;
	st.global.u32 	[%rd13+2560], %r234;
$L__BB72_141:
	setp.ge.s32 	%p113, %r139, %r236;
	@%p113 bra 	$L__BB72_143;
	st.global.u32 	[%rd13+2688], %r235;
$L__BB72_143:
	ret;

}
	// .globl	_ZN3cub18CUB_300001_SM_10006detail4scan16DeviceScanKernelINS2_10policy_hubIiiimN4cuda3std3__44plusIiEEE10Policy1000EN6thrust24THRUST_300001_SM_1000_NS18transform_iteratorINS7_6negateIiEENSD_6detail15normal_iteratorINSD_10device_ptrIiEEEEiiEESL_NS0_13ScanTileStateIiLb1EEES9_NS1_10InputValueIiPiEEmiLb0EiEEvT0_T1_T2_iT3_T4_T5_
.visible .entry _ZN3cub18CUB_300001_SM_10006detail4scan16DeviceScanKernelINS2_10policy_hubIiiimN4cuda3std3__44plusIiEEE10Policy1000EN6thrust24THRUST_300001_SM_1000_NS18transform_iteratorINS7_6negateIiEENSD_6detail15normal_iteratorINSD_10device_ptrIiEEEEiiEESL_NS0_13ScanTileStateIiLb1EEES9_NS1_10InputValueIiPiEEmiLb0EiEEvT0_T1_T2_iT3_T4_T5_(
	.param .align 8 .b8 _ZN3cub18CUB_300001_SM_10006detail4scan16DeviceScanKernelINS2_10policy_hubIiiimN4cuda3std3__44plusIiEEE10Policy1000EN6thrust24THRUST_300001_SM_1000_NS18transform_iteratorINS7_6negateIiEENSD_6detail15normal_iteratorINSD_10device_ptrIiEEEEiiEESL_NS0_13ScanTileStateIiLb1EEES9_NS1_10InputValueIiPiEEmiLb0EiEEvT0_T1_T2_iT3_T4_T5__param_0[16],
	.param .align 8 .b8 _ZN3cub18CUB_300001_SM_10006detail4scan16DeviceScanKernelINS2_10policy_hubIiiimN4cuda3std3__44plusIiEEE10Policy1000EN6thrust24THRUST_300001_SM_1000_NS18transform_iteratorINS7_6negateIiEENSD_6detail15normal_iteratorINSD_10device_ptrIiEEEEiiEESL_NS0_13ScanTileStateIiLb1EEES9_NS1_10InputValueIiPiEEmiLb0EiEEvT0_T1_T2_iT3_T4_T5__param_1[8],
	.param .align 8 .b8 _ZN3cub18CUB_300001_SM_10006detail4scan16DeviceScanKernelINS2_10policy_hubIiiimN4cuda3std3__44plusIiEEE10Policy1000EN6thrust24THRUST_300001_SM_1000_NS18transform_iteratorINS7_6negateIiEENSD_6detail15normal_iteratorINSD_10device_ptrIiEEEEiiEESL_NS0_13ScanTileStateIiLb1EEES9_NS1_10InputValueIiPiEEmiLb0EiEEvT0_T1_T2_iT3_T4_T5__param_2[8],
	.param .u32 _ZN3cub18CUB_300001_SM_10006detail4scan16DeviceScanKernelINS2_10policy_hubIiiimN4cuda3std3__44plusIiEEE10Policy1000EN6thrust24THRUST_300001_SM_1000_NS18transform_iteratorINS7_6negateIiEENSD_6detail15normal_iteratorINSD_10device_ptrIiEEEEiiEESL_NS0_13ScanTileStateIiLb1EEES9_NS1_10InputValueIiPiEEmiLb0EiEEvT0_T1_T2_iT3_T4_T5__param_3,
	.param .align 1 .b8 _ZN3cub18CUB_300001_SM_10006detail4scan16DeviceScanKernelINS2_10policy_hubIiiimN4cuda3std3__44plusIiEEE10Policy1000EN6thrust24THRUST_300001_SM_1000_NS18transform_iteratorINS7_6negateIiEENSD_6detail15normal_iteratorINSD_10device_ptrIiEEEEiiEESL_NS0_13ScanTileStateIiLb1EEES9_NS1_10InputValueIiPiEEmiLb0EiEEvT0_T1_T2_iT3_T4_T5__param_4[1],
	.param .align 8 .b8 _ZN3cub18CUB_300001_SM_10006detail4scan16DeviceScanKernelINS2_10policy_hubIiiimN4cuda3std3__44plusIiEEE10Policy1000EN6thrust24THRUST_300001_SM_1000_NS18transform_iteratorINS7_6negateIiEENSD_6detail15normal_iteratorINSD_10device_ptrIiEEEEiiEESL_NS0_13ScanTileStateIiLb1EEES9_NS1_10InputValueIiPiEEmiLb0EiEEvT0_T1_T2_iT3_T4_T5__param_5[16],
	.param .u64 _ZN3cub18CUB_300001_SM_10006detail4scan16DeviceScanKernelINS2_10policy_hubIiiimN4cuda3std3__44plusIiEEE10Policy1000EN6thrust24THRUST_300001_SM_1000_NS18transform_iteratorINS7_6negateIiEENSD_6detail15normal_iteratorINSD_10device_ptrIiEEEEiiEESL_NS0_13ScanTileStateIiLb1EEES9_NS1_10InputValueIiPiEEmiLb0EiEEvT0_T1_T2_iT3_T4_T5__param_6
)
.maxntid 416
{
	.reg .pred 	%p<178>;
	.reg .b16 	%rs<11>;
	.reg .b32 	%r<1068>;
	.reg .b64 	%rd<59>;
	// demoted variable
	.shared .align 16 .b8 _ZZN3cub18CUB_300001_SM_10006detail4scan16DeviceScanKernelINS2_10policy_hubIiiimN4cuda3std3__44plusIiEEE10Policy1000EN6thrust24THRUST_300001_SM_1000_NS18transform_iteratorINS7_6negateIiEENSD_6detail15normal_iteratorINSD_10device_ptrIiEEEEiiEESL_NS0_13ScanTileStateIiLb1EEES9_NS1_10InputValueIiPiEEmiLb0EiEEvT0_T1_T2_iT3_T4_T5_E12temp_storage[31632];
	ld.param.u32 	%r216, [_ZN3cub18CUB_300001_SM_10006detail4scan16DeviceScanKernelINS2_10policy_hubIiiimN4cuda3std3__44plusIiEEE10Policy1000EN6thrust24THRUST_300001_SM_1000_NS18transform_iteratorINS7_6negateIiEENSD_6detail15normal_iteratorINSD_10device_ptrIiEEEEiiEESL_NS0_13ScanTileStateIiLb1EEES9_NS1_10InputValueIiPiEEmiLb0EiEEvT0_T1_T2_iT3_T4_T5__param_5];
	bfe.u32 	%r217, %r216, 0, 8;
	cvt.u16.u32 	%rs9, %r217;
	and.b16  	%rs10, %rs9, 255;
	ld.param.u64 	%rd16, [_ZN3cub18CUB_300001_SM_10006detail4scan16DeviceScanKernelINS2_10policy_hubIiiimN4cuda3std3__44plusIiEEE10Policy1000EN6thrust24THRUST_300001_SM_1000_NS18transform_iteratorINS7_6negateIiEENSD_6detail15normal_iteratorINSD_10device_ptrIiEEEEiiEESL_NS0_13ScanTileStateIiLb1EEES9_NS1_10InputValueIiPiEEmiLb0EiEEvT0_T1_T2_iT3_T4_T5__param_0];
	ld.param.u64 	%rd18, [_ZN3cub18CUB_300001_SM_10006detail4scan16DeviceScanKernelINS2_10policy_hubIiiimN4cuda3std3__44plusIiEEE10Policy1000EN6thrust24THRUST_300001_SM_1000_NS18transform_iteratorINS7_6negateIiEENSD_6detail15normal_iteratorINSD_10device_ptrIiEEEEiiEESL_NS0_13ScanTileStateIiLb1EEES9_NS1_10InputValueIiPiEEmiLb0EiEEvT0_T1_T2_iT3_T4_T5__param_2];
	ld.param.u64 	%rd17, [_ZN3cub18CUB_300001_SM_10006detail4scan16DeviceScanKernelINS2_10policy_hubIiiimN4cuda3std3__44plusIiEEE10Policy1000EN6thrust24THRUST_300001_SM_1000_NS18transform_iteratorINS7_6negateIiEENSD_6detail15normal_iteratorINSD_10device_ptrIiEEEEiiEESL_NS0_13ScanTileStateIiLb1EEES9_NS1_10InputValueIiPiEEmiLb0EiEEvT0_T1_T2_iT3_T4_T5__param_1];
	ld.param.u64 	%rd1, [_ZN3cub18CUB_300001_SM_10006detail4scan16DeviceScanKernelINS2_10policy_hubIiiimN4cuda3std3__44plusIiEEE10Policy1000EN6thrust24THRUST_300001_SM_1000_NS18transform_iteratorINS7_6negateIiEENSD_6detail15normal_iteratorINSD_10device_ptrIiEEEEiiEESL_NS0_13ScanTileStateIiLb1EEES9_NS1_10InputValueIiPiEEmiLb0EiEEvT0_T1_T2_iT3_T4_T5__param_5+8];
	ld.param.u32 	%r205, [_ZN3cub18CUB_300001_SM_10006detail4scan16DeviceScanKernelINS2_10policy_hubIiiimN4cuda3std3__44plusIiEEE10Policy1000EN6thrust24THRUST_300001_SM_1000_NS18transform_iteratorINS7_6negateIiEENSD_6detail15normal_iteratorINSD_10device_ptrIiEEEEiiEESL_NS0_13ScanTileStateIiLb1EEES9_NS1_10InputValueIiPiEEmiLb0EiEEvT0_T1_T2_iT3_T4_T5__param_3];
	ld.param.u64 	%rd19, [_ZN3cub18CUB_300001_SM_10006detail4scan16DeviceScanKernelINS2_10policy_hubIiiimN4cuda3std3__44plusIiEEE10Policy1000EN6thrust24THRUST_300001_SM_1000_NS18transform_iteratorINS7_6negateIiEENSD_6detail15normal_iteratorINSD_10device_ptrIiEEEEiiEESL_NS0_13ScanTileStateIiLb1EEES9_NS1_10InputValueIiPiEEmiLb0EiEEvT0_T1_T2_iT3_T4_T5__param_6];
	setp.eq.s16 	%p1, %rs10, 0;
	@%p1 bra 	$L__BB73_2;
	cvta.to.global.u64 	%rd20, %rd1;
	ld.global.u32 	%r1024, [%rd20];
	bra.uni 	$L__BB73_3;
$L__BB73_2:
	cvt.u32.u64 	%r1024, %rd1;
$L__BB73_3:
	cvta.to.global.u64 	%rd3, %rd16;
	cvta.to.global.u64 	%rd4, %rd17;
	mov.u32 	%r218, %ctaid.x;
	add.s32 	%r4, %r205, %r218;
	mul.wide.s32 	%rd5, %r4, 7904;
	sub.s64 	%rd6, %rd19, %rd5;
	setp.lt.u64 	%p2, %rd6, 7905;
	@%p2 bra 	$L__BB73_29;
	mov.u32 	%r5, %tid.x;
	and.b32  	%r655, %r5, 31;
	and.b32  	%r656, %r5, 992;
	mul.lo.s32 	%r657, %r656, 19;
	or.b32  	%r658, %r657, %r655;
	cvt.u64.u32 	%rd42, %r658;
	add.s64 	%rd7, %rd5, %rd42;
	shl.b64 	%rd43, %rd7, 2;
	add.s64 	%rd44, %rd3, %rd43;
	ld.global.u32 	%r659, [%rd44];
	neg.s32 	%r660, %r659;
	ld.global.u32 	%r661, [%rd44+128];
	neg.s32 	%r662, %r661;
	ld.global.u32 	%r663, [%rd44+256];
	neg.s32 	%r664, %r663;
	ld.global.u32 	%r665, [%rd44+384];
	neg.s32 	%r666, %r665;
	ld.global.u32 	%r667, [%rd44+512];
	neg.s32 	%r668, %r667;
	ld.global.u32 	%r669, [%rd44+640];
	neg.s32 	%r670, %r669;
	ld.global.u32 	%r671, [%rd44+768];
	neg.s32 	%r672, %r671;
	ld.global.u32 	%r673, [%rd44+896];
	neg.s32 	%r674, %r673;
	ld.global.u32 	%r675, [%rd44+1024];
	neg.s32 	%r676, %r675;
	ld.global.u32 	%r677, [%rd44+1152];
	neg.s32 	%r678, %r677;
	ld.global.u32 	%r679, [%rd44+1280];
	neg.s32 	%r680, %r679;
	ld.global.u32 	%r681, [%rd44+1408];
	neg.s32 	%r682, %r681;
	ld.global.u32 	%r683, [%rd44+1536];
	neg.s32 	%r684, %r683;
	ld.global.u32 	%r685, [%rd44+1664];
	neg.s32 	%r686, %r685;
	ld.global.u32 	%r687, [%rd44+1792];
	neg.s32 	%r688, %r687;
	ld.global.u32 	%r689, [%rd44+1920];
	neg.s32 	%r690, %r689;
	ld.global.u32 	%r691, [%rd44+2048];
	neg.s32 	%r692, %r691;
	ld.global.u32 	%r693, [%rd44+2176];
	neg.s32 	%r694, %r693;
	ld.global.u32 	%r695, [%rd44+2304];
	neg.s32 	%r696, %r695;
	// begin inline asm
	mov.u32 %r654, %laneid;
	// end inline asm
	shr.u32 	%r7, %r5, 5;
	mad.lo.s32 	%r697, %r7, 608, %r654;
	shl.b32 	%r698, %r697, 2;
	mov.u32 	%r699, _ZZN3cub18CUB_300001_SM_10006detail4scan16DeviceScanKernelINS2_10policy_hubIiiimN4cuda3std3__44plusIiEEE10Policy1000EN6thrust24THRUST_300001_SM_1000_NS18transform_iteratorINS7_6negateIiEENSD_6detail15normal_iteratorINSD_10device_ptrIiEEEEiiEESL_NS0_13ScanTileStateIiLb1EEES9_NS1_10InputValueIiPiEEmiLb0EiEEvT0_T1_T2_iT3_T4_T5_E12temp_storage;
	add.s32 	%r8, %r699, %r698;
	st.shared.u32 	[%r8], %r660;
	st.shared.u32 	[%r8+128], %r662;
	st.shared.u32 	[%r8+256], %r664;
	st.shared.u32 	[%r8+384], %r666;
	st.shared.u32 	[%r8+512], %r668;
	st.shared.u32 	[%r8+640], %r670;
	st.shared.u32 	[%r8+768], %r672;
	st.shared.u32 	[%r8+896], %r674;
	st.shared.u32 	[%r8+1024], %r676;
	st.shared.u32 	[%r8+1152], %r678;
	st.shared.u32 	[%r8+1280], %r680;
	st.shared.u32 	[%r8+1408], %r682;
	st.shared.u32 	[%r8+1536], %r684;
	st.shared.u32 	[%r8+1664], %r686;
	st.shared.u32 	[%r8+1792], %r688;
	st.shared.u32 	[%r8+1920], %r690;
	st.shared.u32 	[%r8+2048], %r692;
	st.shared.u32 	[%r8+2176], %r694;
	st.shared.u32 	[%r8+2304], %r696;
	bar.warp.sync 	-1;
	mad.lo.s32 	%r9, %r654, 72, %r8;
	ld.shared.u32 	%r10, [%r9];
	ld.shared.u32 	%r11, [%r9+4];
	ld.shared.u32 	%r12, [%r9+8];
	ld.shared.u32 	%r13, [%r9+12];
	ld.shared.u32 	%r14, [%r9+16];
	ld.shared.u32 	%r15, [%r9+20];
	ld.shared.u32 	%r16, [%r9+24];
	ld.shared.u32 	%r17, [%r9+28];
	ld.shared.u32 	%r18, [%r9+32];
	ld.shared.u32 	%r19, [%r9+36];
	ld.shared.u32 	%r20, [%r9+40];
	ld.shared.u32 	%r21, [%r9+44];
	ld.shared.u32 	%r22, [%r9+48];
	ld.shared.u32 	%r23, [%r9+52];
	ld.shared.u32 	%r24, [%r9+56];
	ld.shared.u32 	%r25, [%r9+60];
	ld.shared.u32 	%r26, [%r9+64];
	ld.shared.u32 	%r27, [%r9+68];
	ld.shared.u32 	%r28, [%r9+72];
	bar.sync 	0;
	setp.ne.s32 	%p110, %r4, 0;
	@%p110 bra 	$L__BB73_9;
	add.s32 	%r921, %r11, %r10;
	add.s32 	%r922, %r12, %r921;
	add.s32 	%r923, %r13, %r922;
	add.s32 	%r924, %r14, %r923;
	add.s32 	%r925, %r15, %r924;
	add.s32 	%r926, %r16, %r925;
	add.s32 	%r927, %r17, %r926;
	add.s32 	%r928, %r18, %r927;
	add.s32 	%r929, %r19, %r928;
	add.s32 	%r930, %r20, %r929;
	add.s32 	%r931, %r21, %r930;
	add.s32 	%r932, %r22, %r931;
	add.s32 	%r933, %r23, %r932;
	add.s32 	%r934, %r24, %r933;
	add.s32 	%r935, %r25, %r934;
	add.s32 	%r936, %r26, %r935;
	add.s32 	%r937, %r27, %r936;
	add.s32 	%r892, %r28, %r937;
	mov.b32 	%r918, 1;
	mov.b32 	%r919, 0;
	mov.b32 	%r920, -1;
	// begin inline asm
	shfl.sync.up.b32 %r891, %r892, %r918, %r919, %r920;
	// end inline asm
	setp.gt.s32 	%p158, %r654, 0;
	selp.b32 	%r938, %r891, 0, %p158;
	add.s32 	%r897, %r938, %r892;
	mov.b32 	%r898, 2;
	// begin inline asm
	shfl.sync.up.b32 %r896, %r897, %r898, %r919, %r920;
	// end inline asm
	setp.lt.s32 	%p159, %r654, 2;
	selp.b32 	%r939, 0, %r896, %p159;
	add.s32 	%r902, %r939, %r897;
	mov.b32 	%r903, 4;
	// begin inline asm
	shfl.sync.up.b32 %r901, %r902, %r903, %r919, %r920;
	// end inline asm
	setp.lt.s32 	%p160, %r654, 4;
	selp.b32 	%r940, 0, %r901, %p160;
	add.s32 	%r907, %r940, %r902;
	mov.b32 	%r908, 8;
	// begin inline asm
	shfl.sync.up.b32 %r906, %r907, %r908, %r919, %r920;
	// end inline asm
	setp.lt.s32 	%p161, %r654, 8;
	selp.b32 	%r941, 0, %r906, %p161;
	add.s32 	%r912, %r941, %r907;
	mov.b32 	%r913, 16;
	// begin inline asm
	shfl.sync.up.b32 %r911, %r912, %r913, %r919, %r920;
	// end inline asm
	setp.lt.s32 	%p162, %r654, 16;
	selp.b32 	%r942, 0, %r911, %p162;
	add.s32 	%r917, %r942, %r912;
	// begin inline asm
	shfl.sync.up.b32 %r916, %r917, %r918, %r919, %r920;
	// end inline asm
	setp.ne.s32 	%p163, %r654, 31;
	@%p163 bra 	$L__BB73_7;
	shl.b32 	%r943, %r7, 2;
	mov.u32 	%r944, _ZZN3cub18CUB_300001_SM_10006detail4scan16DeviceScanKernelINS2_10policy_hubIiiimN4cuda3std3__44plusIiEEE10Policy1000EN6thrust24THRUST_300001_SM_1000_NS18transform_iteratorINS7_6negateIiEENSD_6detail15normal_iteratorINSD_10device_ptrIiEEEEiiEESL_NS0_13ScanTileStateIiLb1EEES9_NS1_10InputValueIiPiEEmiLb0EiEEvT0_T1_T2_iT3_T4_T5_E12temp_storage;
	add.s32 	%r945, %r944, %r943;
	st.shared.u32 	[%r945+16], %r917;
$L__BB73_7:
	bar.sync 	0;
	ld.shared.v4.u32 	{%r946, %r947, %r948, %r949}, [_ZZN3cub18CUB_300001_SM_10006detail4scan16DeviceScanKernelINS2_10policy_hubIiiimN4cuda3std3__44plusIiEEE10Policy1000EN6thrust24THRUST_300001_SM_1000_NS18transform_iteratorINS7_6negateIiEENSD_6detail15normal_iteratorINSD_10device_ptrIiEEEEiiEESL_NS0_13ScanTileStateIiLb1EEES9_NS1_10InputValueIiPiEEmiLb0EiEEvT0_T1_T2_iT3_T4_T5_E12temp_storage+16];
	add.s32 	%r950, %r947, %r946;
	setp.eq.s32 	%p164, %r7, 2;
	selp.b32 	%r951, %r950, %r946, %p164;
	add.s32 	%r952, %r950, %r948;
	setp.eq.s32 	%p165, %r7, 3;
	selp.b32 	%r953, %r952, %r951, %p165;
	add.s32 	%r954, %r952, %r949;
	setp.eq.s32 	%p166, %r7, 4;
	selp.b32 	%r955, %r954, %r953, %p166;
	ld.shared.v4.u32 	{%r956, %r957, %r958, %r959}, [_ZZN3cub18CUB_300001_SM_10006detail4scan16DeviceScanKernelINS2_10policy_hubIiiimN4cuda3std3__44plusIiEEE10Policy1000EN6thrust24THRUST_300001_SM_1000_NS18transform_iteratorINS7_6negateIiEENSD_6detail15normal_iteratorINSD_10device_ptrIiEEEEiiEESL_NS0_13ScanTileStateIiLb1EEES9_NS1_10InputValueIiPiEEmiLb0EiEEvT0_T1_T2_iT3_T4_T5_E12temp_storage+32];
	add.s32 	%r960, %r954, %r956;
	setp.eq.s32 	%p167, %r7, 5;
	selp.b32 	%r961, %r960, %r955, %p167;
	add.s32 	%r962, %r960, %r957;
	setp.eq.s32 	%p168, %r7, 6;
	selp.b32 	%r963, %r962, %r961, %p168;
	add.s32 	%r964, %r962, %r958;
	setp.eq.s32 	%p169, %r7, 7;
	selp.b32 	%r965, %r964, %r963, %p169;
	add.s32 	%r966, %r964, %r959;
	setp.eq.s32 	%p170, %r7, 8;
	selp.b32 	%r967, %r966, %r965, %p170;
	ld.shared.v4.u32 	{%r968, %r969, %r970, %r971}, [_ZZN3cub18CUB_300001_SM_10006detail4scan16DeviceScanKernelINS2_10policy_hubIiiimN4cuda3std3__44plusIiEEE10Policy1000EN6thrust24THRUST_300001_SM_1000_NS18transform_iteratorINS7_6negateIiEENSD_6detail15normal_iteratorINSD_10device_ptrIiEEEEiiEESL_NS0_13ScanTileStateIiLb1EEES9_NS1_10InputValueIiPiEEmiLb0EiEEvT0_T1_T2_iT3_T4_T5_E12temp_storage+48];
	add.s32 	%r972, %r966, %r968;
	setp.eq.s32 	%p171, %r7, 9;
	selp.b32 	%r973, %r972, %r967, %p171;
	add.s32 	%r974, %r972, %r969;
	setp.eq.s32 	%p172, %r7, 10;
	selp.b32 	%r975, %r974, %r973, %p172;
	add.s32 	%r976, %r974, %r970;
	setp.eq.s32 	%p173, %r7, 11;
	selp.b32 	%r977, %r976, %r975, %p173;
	add.s32 	%r978, %r976, %r971;
	setp.eq.s32 	%p174, %r7, 12;
	selp.b32 	%r979, %r978, %r977, %p174;
	ld.shared.u32 	%r980, [_ZZN3cub18CUB_300001_SM_10006detail4scan16DeviceScanKernelINS2_10policy_hubIiiimN4cuda3std3__44plusIiEEE10Policy1000EN6thrust24THRUST_300001_SM_1000_NS18transform_iteratorINS7_6negateIiEENSD_6detail15normal_iteratorINSD_10device_ptrIiEEEEiiEESL_NS0_13ScanTileStateIiLb1EEES9_NS1_10InputValueIiPiEEmiLb0EiEEvT0_T1_T2_iT3_T4_T5_E12temp_storage+64];
	setp.lt.u32 	%p175, %r5, 32;
	selp.b32 	%r981, 0, %r979, %p175;
	setp.eq.s32 	%p176, %r654, 0;
	selp.b32 	%r982, 0, %r916, %p176;
	add.s32 	%r983, %r982, %r1024;
	add.s32 	%r1036, %r983, %r981;
	add.s32 	%r984, %r980, %r1024;
	add.s32 	%r32, %r984, %r978;
	setp.ne.s32 	%p177, %r5, 0;
	@%p177 bra 	$L__BB73_28;
	add.s64 	%rd56, %rd18, 256;
	mov.b32 	%r985, 101;
	// begin inline asm
	st.relaxed.gpu.v2.u32 [%rd56], {%r985, %r32};
	// end inline asm
	bra.uni 	$L__BB73_28;
$L__BB73_9:
	add.s32 	%r730, %r11, %r10;
	add.s32 	%r731, %r12, %r730;
	add.s32 	%r732, %r13, %r731;
	add.s32 	%r733, %r14, %r732;
	add.s32 	%r734, %r15, %r733;
	add.s32 	%r735, %r16, %r734;
	add.s32 	%r736, %r17, %r735;
	add.s32 	%r737, %r18, %r736;
	add.s32 	%r738, %r19, %r737;
	add.s32 	%r739, %r20, %r738;
	add.s32 	%r740, %r21, %r739;
	add.s32 	%r741, %r22, %r740;
	add.s32 	%r742, %r23, %r741;
	add.s32 	%r743, %r24, %r742;
	add.s32 	%r744, %r25, %r743;
	add.s32 	%r745, %r26, %r744;
	add.s32 	%r746, %r27, %r745;
	add.s32 	%r701, %r28, %r746;
	mov.b32 	%r727, 1;
	mov.b32 	%r728, 0;
	mov.b32 	%r729, -1;
	// begin inline asm
	shfl.sync.up.b32 %r700, %r701, %r727, %r728, %r729;
	// end inline asm
	setp.gt.s32 	%p111, %r654, 0;
	selp.b32 	%r747, %r700, 0, %p111;
	add.s32 	%r706, %r747, %r701;
	mov.b32 	%r707, 2;
	// begin inline asm
	shfl.sync.up.b32 %r705, %r706, %r707, %r728, %r729;
	// end inline asm
	setp.lt.s32 	%p112, %r654, 2;
	selp.b32 	%r748, 0, %r705, %p112;
	add.s32 	%r711, %r748, %r706;
	mov.b32 	%r712, 4;
	// begin inline asm
	shfl.sync.up.b32 %r710, %r711, %r712, %r728, %r729;
	// end inline asm
	setp.lt.s32 	%p113, %r654, 4;
	selp.b32 	%r749, 0, %r710, %p113;
	add.s32 	%r716, %r749, %r711;
	mov.b32 	%r717, 8;
	// begin inline asm
	shfl.sync.up.b32 %r715, %r716, %r717, %r728, %r729;
	// end inline asm
	setp.lt.s32 	%p114, %r654, 8;
	selp.b32 	%r750, 0, %r715, %p114;
	add.s32 	%r721, %r750, %r716;
	mov.b32 	%r722, 16;
	// begin inline asm
	shfl.sync.up.b32 %r720, %r721, %r722, %r728, %r729;
	// end inline asm
	setp.lt.s32 	%p115, %r654, 16;
	selp.b32 	%r751, 0, %r720, %p115;
	add.s32 	%r726, %r751, %r721;
	// begin inline asm
	shfl.sync.up.b32 %r725, %r726, %r727, %r728, %r729;
	// end inline asm
	setp.ne.s32 	%p116, %r654, 31;
	@%p116 bra 	$L__BB73_11;
	shl.b32 	%r752, %r7, 2;
	mov.u32 	%r753, _ZZN3cub18CUB_300001_SM_10006detail4scan16DeviceScanKernelINS2_10policy_hubIiiimN4cuda3std3__44plusIiEEE10Policy1000EN6thrust24THRUST_300001_SM_1000_NS18transform_iteratorINS7_6negateIiEENSD_6detail15normal_iteratorINSD_10device_ptrIiEEEEiiEESL_NS0_13ScanTileStateIiLb1EEES9_NS1_10InputValueIiPiEEmiLb0EiEEvT0_T1_T2_iT3_T4_T5_E12temp_storage;
	add.s32 	%r754, %r753, %r752;
	st.shared.u32 	[%r754+16], %r726;
$L__BB73_11:
	bar.sync 	0;
	ld.shared.v4.u32 	{%r755, %r756, %r757, %r758}, [_ZZN3cub18CUB_300001_SM_10006detail4scan16DeviceScanKernelINS2_10policy_hubIiiimN4cuda3std3__44plusIiEEE10Policy1000EN6thrust24THRUST_300001_SM_1000_NS18transform_iteratorINS7_6negateIiEENSD_6detail15normal_iteratorINSD_10device_ptrIiEEEEiiEESL_NS0_13ScanTileStateIiLb1EEES9_NS1_10InputValueIiPiEEmiLb0EiEEvT0_T1_T2_iT3_T4_T5_E12temp_storage+16];
	add.s32 	%r759, %r756, %r755;
	setp.eq.s32 	%p117, %r7, 2;
	selp.b32 	%r760, %r759, %r755, %p117;
	add.s32 	%r761, %r759, %r757;
	setp.eq.s32 	%p118, %r7, 3;
	selp.b32 	%r762, %r761, %r760, %p118;
	add.s32 	%r763, %r761, %r758;
	setp.eq.s32 	%p119, %r7, 4;
	selp.b32 	%r764, %r763, %r762, %p119;
	ld.shared.v4.u32 	{%r765, %r766, %r767, %r768}, [_ZZN3cub18CUB_300001_SM_10006detail4scan16DeviceScanKernelINS2_10policy_hubIiiimN4cuda3std3__44plusIiEEE10Policy1000EN6thrust24THRUST_300001_SM_1000_NS18transform_iteratorINS7_6negateIiEENSD_6detail15normal_iteratorINSD_10device_ptrIiEEEEiiEESL_NS0_13ScanTileStateIiLb1EEES9_NS1_10InputValueIiPiEEmiLb0EiEEvT0_T1_T2_iT3_T4_T5_E12temp_storage+32];
	add.s32 	%r769, %r763, %r765;
	setp.eq.s32 	%p120, %r7, 5;
	selp.b32 	%r770, %r769, %r764, %p120;
	add.s32 	%r771, %r769, %r766;
	setp.eq.s32 	%p121, %r7, 6;
	selp.b32 	%r772, %r771, %r770, %p121;
	add.s32 	%r773, %r771, %r767;
	setp.eq.s32 	%p122, %r7, 7;
	selp.b32 	%r774, %r773, %r772, %p122;
	add.s32 	%r775, %r773, %r768;
	setp.eq.s32 	%p123, %r7, 8;
	selp.b32 	%r776, %r775, %r774, %p123;
	ld.shared.v4.u32 	{%r777, %r778, %r779, %r780}, [_ZZN3cub18CUB_300001_SM_10006detail4scan16DeviceScanKernelINS2_10policy_hubIiiimN4cuda3std3__44plusIiEEE10Policy1000EN6thrust24THRUST_300001_SM_1000_NS18transform_iteratorINS7_6negateIiEENSD_6detail15normal_iteratorINSD_10device_ptrIiEEEEiiEESL_NS0_13ScanTileStateIiLb1EEES9_NS1_10InputValueIiPiEEmiLb0EiEEvT0_T1_T2_iT3_T4_T5_E12temp_storage+48];
	add.s32 	%r781, %r775, %r777;
	setp.eq.s32 	%p124, %r7, 9;
	selp.b32 	%r782, %r781, %r776, %p124;
	add.s32 	%r783, %r781, %r778;
	setp.eq.s32 	%p125, %r7, 10;
	selp.b32 	%r784, %r783, %r782, %p125;
	add.s32 	%r785, %r783, %r779;
	setp.eq.s32 	%p126, %r7, 11;
	selp.b32 	%r786, %r785, %r784, %p126;
	add.s32 	%r787, %r785, %r780;
	setp.eq.s32 	%p127, %r7, 12;
	selp.b32 	%r788, %r787, %r786, %p127;
	ld.shared.u32 	%r789, [_ZZN3cub18CUB_300001_SM_10006detail4scan16DeviceScanKernelINS2_10policy_hubIiiimN4cuda3std3__44plusIiEEE10Policy1000EN6thrust24THRUST_300001_SM_1000_NS18transform_iteratorINS7_6negateIiEENSD_6detail15normal_iteratorINSD_10device_ptrIiEEEEiiEESL_NS0_13ScanTileStateIiLb1EEES9_NS1_10InputValueIiPiEEmiLb0EiEEvT0_T1_T2_iT3_T4_T5_E12temp_storage+64];
	add.s32 	%r35, %r787, %r789;
	setp.gt.u32 	%p128, %r5, 31;
	setp.lt.u32 	%p129, %r5, 32;
	setp.eq.s32 	%p130, %r654, 0;
	selp.b32 	%r790, 0, %r725, %p130;
	add.s32 	%r1035, %r788, %r790;
	selp.b32 	%r37, %r725, %r1035, %p129;
	@%p128 bra 	$L__BB73_27;
	setp.ne.s32 	%p131, %r5, 0;
	mul.wide.s32 	%rd45, %r4, 8;
	add.s64 	%rd8, %rd18, %rd45;
	@%p131 bra 	$L__BB73_14;
	st.shared.u32 	[_ZZN3cub18CUB_300001_SM_10006detail4scan16DeviceScanKernelINS2_10policy_hubIiiimN4cuda3std3__44plusIiEEE10Policy1000EN6thrust24THRUST_300001_SM_1000_NS18transform_iteratorINS7_6negateIiEENSD_6detail15normal_iteratorINSD_10device_ptrIiEEEEiiEESL_NS0_13ScanTileStateIiLb1EEES9_NS1_10InputValueIiPiEEmiLb0EiEEvT0_T1_T2_iT3_T4_T5_E12temp_storage+12], %r35;
	add.s64 	%rd46, %rd8, 256;
	mov.b32 	%r791, 100;
	// begin inline asm
	st.relaxed.gpu.v2.u32 [%rd46], {%r791, %r35};
	// end inline asm
$L__BB73_14:
	not.b32 	%r797, %r5;
	add.s32 	%r1031, %r4, %r797;
	mov.b32 	%r793, 550;
	// begin inline asm
	nanosleep.u32 %r793;
	// end inline asm
	mul.wide.s32 	%rd48, %r1031, 8;
	add.s64 	%rd49, %rd18, %rd48;
	add.s64 	%rd47, %rd49, 256;
	// begin inline asm
	ld.relaxed.gpu.v2.u32 {%r1032, %r1026}, [%rd47];
	// end inline asm
	mov.b32 	%r1027, 478;
$L__BB73_15:
	setp.eq.s32 	%p132, %r1032, 99;
	mov.b32 	%r798, -1;
	vote.sync.any.pred 	%p133, %p132, %r798;
	not.pred 	%p134, %p133;
	@%p134 bra 	$L__BB73_17;
	// begin inline asm
	nanosleep.u32 %r1027;
	// end inline asm
	shr.u32 	%r1027, %r1027, 1;
	// begin inline asm
	ld.relaxed.gpu.v2.u32 {%r1032, %r1026}, [%rd47];
	// end inline asm
	bra.uni 	$L__BB73_15;
$L__BB73_17:
	setp.eq.s32 	%p135, %r1032, 101;
	mov.b32 	%r825, -1;
	vote.sync.ballot.b32 	%r827, %p135, %r825;
	// begin inline asm
	mov.u32 %r800, %lanemask_ge;
	// end inline asm
	and.b32  	%r828, %r827, %r800;
	or.b32  	%r829, %r828, -2147483648;
	add.s32 	%r830, %r829, -1;
	not.b32 	%r831, %r829;
	and.b32  	%r832, %r831, %r830;
	popc.b32 	%r804, %r832;
	mov.b32 	%r803, 1;
	// begin inline asm
	shfl.sync.down.b32 %r801, %r1026, %r803, %r804, %r825;
	// end inline asm
	setp.lt.s32 	%p137, %r654, %r804;
	selp.b32 	%r833, %r801, 0, %p137;
	add.s32 	%r807, %r833, %r1026;
	mov.b32 	%r808, 2;
	// begin inline asm
	shfl.sync.down.b32 %r806, %r807, %r808, %r804, %r825;
	// end inline asm
	add.s32 	%r50, %r654, 2;
	setp.gt.s32 	%p138, %r50, %r804;
	selp.b32 	%r834, 0, %r806, %p138;
	add.s32 	%r812, %r807, %r834;
	mov.b32 	%r813, 4;
	// begin inline asm
	shfl.sync.down.b32 %r811, %r812, %r813, %r804, %r825;
	// end inline asm
	add.s32 	%r51, %r654, 4;
	setp.gt.s32 	%p139, %r51, %r804;
	selp.b32 	%r835, 0, %r811, %p139;
	add.s32 	%r817, %r812, %r835;
	mov.b32 	%r818, 8;
	// begin inline asm
	shfl.sync.down.b32 %r816, %r817, %r818, %r804, %r825;
	// end inline asm
	add.s32 	%r52, %r654, 8;
	setp.gt.s32 	%p140, %r52, %r804;
	selp.b32 	%r836, 0, %r816, %p140;
	add.s32 	%r822, %r817, %r836;
	mov.b32 	%r823, 16;
	// begin inline asm
	shfl.sync.down.b32 %r821, %r822, %r823, %r804, %r825;
	// end inline asm
	add.s32 	%r53, %r654, 16;
	setp.gt.s32 	%p141, %r53, %r804;
	selp.b32 	%r837, 0, %r821, %p141;
	add.s32 	%r1030, %r822, %r837;
	add.s64 	%rd10, %rd18, 256;
	mov.b32 	%r1028, 478;
$L__BB73_18:
	setp.ne.s32 	%p142, %r1032, 101;
	mov.b32 	%r838, -1;
	vote.sync.all.pred 	%p143, %p142, %r838;
	not.pred 	%p144, %p143;
	@%p144 bra 	$L__BB73_23;
	shr.u32 	%r1028, %r1028, 1;
	mul.wide.s32 	%rd52, %r1031, 8;
	add.s64 	%rd53, %rd10, %rd52;
	add.s64 	%rd51, %rd53, -256;
	// begin inline asm
	ld.relaxed.gpu.v2.u32 {%r1032, %r1033}, [%rd51];
	// end inline asm
	mov.u32 	%r1034, %r1028;
$L__BB73_20:
	setp.eq.s32 	%p148, %r1032, 99;
	mov.b32 	%r846, -1;
	vote.sync.any.pred 	%p149, %p148, %r846;
	not.pred 	%p150, %p149;
	@%p150 bra 	$L__BB73_22;
	// begin inline asm
	nanosleep.u32 %r1034;
	// end inline asm
	shr.u32 	%r1034, %r1034, 1;
	// begin inline asm
	ld.relaxed.gpu.v2.u32 {%r1032, %r1033}, [%rd51];
	// end inline asm
	bra.uni 	$L__BB73_20;
$L__BB73_22:
	setp.eq.s32 	%p151, %r1032, 101;
	mov.b32 	%r872, -1;
	vote.sync.ballot.b32 	%r873, %p151, %r872;
	and.b32  	%r874, %r873, %r800;
	or.b32  	%r875, %r874, -2147483648;
	add.s32 	%r876, %r875, -1;
	not.b32 	%r877, %r875;
	and.b32  	%r878, %r877, %r876;
	popc.b32 	%r851, %r878;
	mov.b32 	%r850, 1;
	// begin inline asm
	shfl.sync.down.b32 %r848, %r1033, %r850, %r851, %r872;
	// end inline asm
	setp.lt.s32 	%p153, %r654, %r851;
	selp.b32 	%r879, %r848, 0, %p153;
	add.s32 	%r854, %r879, %r1033;
	mov.b32 	%r855, 2;
	// begin inline asm
	shfl.sync.down.b32 %r853, %r854, %r855, %r851, %r872;
	// end inline asm
	setp.gt.s32 	%p154, %r50, %r851;
	selp.b32 	%r880, 0, %r853, %p154;
	add.s32 	%r859, %r854, %r880;
	mov.b32 	%r860, 4;
	// begin inline asm
	shfl.sync.down.b32 %r858, %r859, %r860, %r851, %r872;
	// end inline asm
	setp.gt.s32 	%p155, %r51, %r851;
	selp.b32 	%r881, 0, %r858, %p155;
	add.s32 	%r864, %r859, %r881;
	mov.b32 	%r865, 8;
	// begin inline asm
	shfl.sync.down.b32 %r863, %r864, %r865, %r851, %r872;
	// end inline asm
	setp.gt.s32 	%p156, %r52, %r851;
	selp.b32 	%r882, 0, %r863, %p156;
	add.s32 	%r869, %r864, %r882;
	mov.b32 	%r870, 16;
	// begin inline asm
	shfl.sync.down.b32 %r868, %r869, %r870, %r851, %r872;
	// end inline asm
	setp.gt.s32 	%p157, %r53, %r851;
	selp.b32 	%r883, 0, %r868, %p157;
	add.s32 	%r884, %r883, %r1030;
	add.s32 	%r1030, %r884, %r869;
	add.s32 	%r1031, %r1031, -32;
	bra.uni 	$L__BB73_18;
$L__BB73_23:
	@%p131 bra 	$L__BB73_25;
	add.s32 	%r841, %r1030, %r35;
	add.s64 	%rd50, %rd8, 256;
	mov.b32 	%r840, 101;
	// begin inline asm
	st.relaxed.gpu.v2.u32 [%rd50], {%r840, %r841};
	// end inline asm
	st.shared.u32 	[_ZZN3cub18CUB_300001_SM_10006detail4scan16DeviceScanKernelINS2_10policy_hubIiiimN4cuda3std3__44plusIiEEE10Policy1000EN6thrust24THRUST_300001_SM_1000_NS18transform_iteratorINS7_6negateIiEENSD_6detail15normal_iteratorINSD_10device_ptrIiEEEEiiEESL_NS0_13ScanTileStateIiLb1EEES9_NS1_10InputValueIiPiEEmiLb0EiEEvT0_T1_T2_iT3_T4_T5_E12temp_storage+4], %r1030;
	st.shared.u32 	[_ZZN3cub18CUB_300001_SM_10006detail4scan16DeviceScanKernelINS2_10policy_hubIiiimN4cuda3std3__44plusIiEEE10Policy1000EN6thrust24THRUST_300001_SM_1000_NS18transform_iteratorINS7_6negateIiEENSD_6detail15normal_iteratorINSD_10device_ptrIiEEEEiiEESL_NS0_13ScanTileStateIiLb1EEES9_NS1_10InputValueIiPiEEmiLb0EiEEvT0_T1_T2_iT3_T4_T5_E12temp_storage+8], %r841;
$L__BB73_25:
	setp.ne.s32 	%p146, %r654, 0;
	mov.u32 	%r1035, %r37;
	@%p146 bra 	$L__BB73_27;
	st.shared.u32 	[_ZZN3cub18CUB_300001_SM_10006detail4scan16DeviceScanKernelINS2_10policy_hubIiiimN4cuda3std3__44plusIiEEE10Policy1000EN6thrust24THRUST_300001_SM_1000_NS18transform_iteratorINS7_6negateIiEENSD_6detail15normal_iteratorINSD_10device_ptrIiEEEEiiEESL_NS0_13ScanTileStateIiLb1EEES9_NS1_10InputValueIiPiEEmiLb0EiEEvT0_T1_T2_iT3_T4_T5_E12temp_storage+84], %r1030;
	mov.u32 	%r1035, %r1030;
$L__BB73_27:
	bar.sync 	0;
	setp.eq.s32 	%p147, %r5, 0;
	ld.shared.u32 	%r842, [_ZZN3cub18CUB_300001_SM_10006detail4scan16DeviceScanKernelINS2_10policy_hubIiiimN4cuda3std3__44plusIiEEE10Policy1000EN6thrust24THRUST_300001_SM_1000_NS18transform_iteratorINS7_6negateIiEENSD_6detail15normal_iteratorINSD_10device_ptrIiEEEEiiEESL_NS0_13ScanTileStateIiLb1EEES9_NS1_10InputValueIiPiEEmiLb0EiEEvT0_T1_T2_iT3_T4_T5_E12temp_storage+84];
	selp.b32 	%r843, 0, %r842, %p147;
	add.s32 	%r1036, %r843, %r1035;
$L__BB73_28:
	add.s32 	%r987, %r1036, %r10;
	add.s32 	%r988, %r11, %r987;
	add.s32 	%r989, %r12, %r988;
	add.s32 	%r990, %r13, %r989;
	add.s32 	%r991, %r14, %r990;
	add.s32 	%r992, %r15, %r991;
	add.s32 	%r993, %r16, %r992;
	add.s32 	%r994, %r17, %r993;
	add.s32 	%r995, %r18, %r994;
	add.s32 	%r996, %r19, %r995;
	add.s32 	%r997, %r20, %r996;
	add.s32 	%r998, %r21, %r997;
	add.s32 	%r999, %r22, %r998;
	add.s32 	%r1000, %r23, %r999;
	add.s32 	%r1001, %r24, %r1000;
	add.s32 	%r1002, %r25, %r1001;
	add.s32 	%r1003, %r26, %r1002;
	add.s32 	%r1004, %r27, %r1003;
	bar.sync 	0;
	st.shared.u32 	[%r9], %r1036;
	st.shared.u32 	[%r9+4], %r987;
	st.shared.u32 	[%r9+8], %r988;
	st.shared.u32 	[%r9+12], %r989;
	st.shared.u32 	[%r9+16], %r990;
	st.shared.u32 	[%r9+20], %r991;
	st.shared.u32 	[%r9+24], %r992;
	st.shared.u32 	[%r9+28], %r993;
	st.shared.u32 	[%r9+32], %r994;
	st.shared.u32 	[%r9+36], %r995;
	st.shared.u32 	[%r9+40], %r996;
	st.shared.u32 	[%r9+44], %r997;
	st.shared.u32 	[%r9+48], %r998;
	st.shared.u32 	[%r9+52], %r999;
	st.shared.u32 	[%r9+56], %r1000;
	st.shared.u32 	[%r9+60], %r1001;
	st.shared.u32 	[%r9+64], %r1002;
	st.shared.u32 	[%r9+68], %r1003;
	st.shared.u32 	[%r9+72], %r1004;
	bar.warp.sync 	-1;
	ld.shared.u32 	%r1005, [%r8];
	ld.shared.u32 	%r1006, [%r8+128];
	ld.shared.u32 	%r1007, [%r8+256];
	ld.shared.u32 	%r1008, [%r8+384];
	ld.shared.u32 	%r1009, [%r8+512];
	ld.shared.u32 	%r1010, [%r8+640];
	ld.shared.u32 	%r1011, [%r8+768];
	ld.shared.u32 	%r1012, [%r8+896];
	ld.shared.u32 	%r1013, [%r8+1024];
	ld.shared.u32 	%r1014, [%r8+1152];
	ld.shared.u32 	%r1015, [%r8+1280];
	ld.shared.u32 	%r1016, [%r8+1408];
	ld.shared.u32 	%r1017, [%r8+1536];
	ld.shared.u32 	%r1018, [%r8+1664];
	ld.shared.u32 	%r1019, [%r8+1792];
	ld.shared.u32 	%r1020, [%r8+1920];
	ld.shared.u32 	%r1021, [%r8+2048];
	ld.shared.u32 	%r1022, [%r8+2176];
	ld.shared.u32 	%r1023, [%r8+2304];
	add.s64 	%rd58, %rd4, %rd43;
	st.global.u32 	[%rd58], %r1005;
	st.global.u32 	[%rd58+128], %r1006;
	st.global.u32 	[%rd58+256], %r1007;
	st.global.u32 	[%rd58+384], %r1008;
	st.global.u32 	[%rd58+512], %r1009;
	st.global.u32 	[%rd58+640], %r1010;
	st.global.u32 	[%rd58+768], %r1011;
	st.global.u32 	[%rd58+896], %r1012;
	st.global.u32 	[%rd58+1024], %r1013;
	st.global.u32 	[%rd58+1152], %r1014;
	st.global.u32 	[%rd58+1280], %r1015;
	st.global.u32 	[%rd58+1408], %r1016;
	st.global.u32 	[%rd58+1536], %r1017;
	st.global.u32 	[%rd58+1664], %r1018;
	st.global.u32 	[%rd58+1792], %r1019;
	st.global.u32 	[%rd58+1920], %r1020;
	st.global.u32 	[%rd58+2048], %r1021;
	st.global.u32 	[%rd58+2176], %r1022;
	st.global.u32 	[%rd58+2304], %r1023;
	bra.uni 	$L__BB73_131;
$L__BB73_29:
	setp.eq.s64 	%p3, %rd6, 0;
	@%p3 bra 	$L__BB73_131;
	cvt.u32.u64 	%r75, %rd6;
	shl.b64 	%rd21, %rd5, 2;
	add.s64 	%rd22, %rd3, %rd21;
	mov.u32 	%r76, %tid.x;
	ld.global.u32 	%r219, [%rd22];
	neg.s32 	%r1055, %r219;
	and.b32  	%r220, %r76, 31;
	and.b32  	%r221, %r76, 992;
	mul.lo.s32 	%r222, %r221, 19;
	or.b32  	%r78, %r222, %r220;
	setp.ge.u32 	%p4, %r78, %r75;
	shl.b32 	%r223, %r78, 2;
	cvt.u64.u32 	%rd23, %r223;
	add.s64 	%rd12, %rd22, %rd23;
	mov.u32 	%r1037, %r1055;
	@%p4 bra 	$L__BB73_32;
	ld.global.u32 	%r224, [%rd12];
	neg.s32 	%r1037, %r224;
$L__BB73_32:
	add.s32 	%r225, %r78, 32;
	setp.ge.u32 	%p5, %r225, %r75;
	mov.u32 	%r1038, %r1055;
	@%p5 bra 	$L__BB73_34;
	ld.global.u32 	%r226, [%rd12+128];
	neg.s32 	%r1038, %r226;
$L__BB73_34:
	add.s32 	%r227, %r78, 64;
	setp.ge.u32 	%p6, %r227, %r75;
	mov.u32 	%r1039, %r1055;
	@%p6 bra 	$L__BB73_36;
	ld.global.u32 	%r228, [%rd12+256];
	neg.s32 	%r1039, %r228;
$L__BB73_36:
	add.s32 	%r229, %r78, 96;
	setp.ge.u32 	%p7, %r229, %r75;
	mov.u32 	%r1040, %r1055;
	@%p7 bra 	$L__BB73_38;
	ld.global.u32 	%r230, [%rd12+384];
	neg.s32 	%r1040, %r230;
$L__BB73_38:
	add.s32 	%r231, %r78, 128;
	setp.ge.u32 	%p8, %r231, %r75;
	mov.u32 	%r1041, %r1055;
	@%p8 bra 	$L__BB73_40;
	ld.global.u32 	%r232, [%rd12+512];
	neg.s32 	%r1041, %r232;
$L__BB73_40:
	add.s32 	%r233, %r78, 160;
	setp.ge.u32 	%p9, %r233, %r75;
	mov.u32 	%r1042, %r1055;
	@%p9 bra 	$L__BB73_42;
	ld.global.u32 	%r234, [%rd12+640];
	neg.s32 	%r1042, %r234;
$L__BB73_42:
	add.s32 	%r235, %r78, 192;
	setp.ge.u32 	%p10, %r235, %r75;
	mov.u32 	%r1043, %r1055;
	@%p10 bra 	$L__BB73_44;
	ld.global.u32 	%r236, [%rd12+768];
	neg.s32 	%r1043, %r236;
$L__BB73_44:
	add.s32 	%r93, %r78, 224;
	setp.ge.u32 	%p11, %r93, %r75;
	mov.u32 	%r1044, %r1055;
	@%p11 bra 	$L__BB73_46;
	ld.global.u32 	%r237, [%rd12+896];
	neg.s32 	%r1044, %r237;
$L__BB73_46:
	add.s32 	%r96, %r78, 256;
	setp.ge.u32 	%p12, %r96, %r75;
	mov.u32 	%r1045, %r1055;
	@%p12 bra 	$L__BB73_48;
	ld.global.u32 	%r238, [%rd12+1024];
	neg.s32 	%r1045, %r238;
$L__BB73_48:
	add.s32 	%r239, %r78, 288;
	setp.ge.u32 	%p13, %r239, %r75;
	mov.u32 	%r1046, %r1055;
	@%p13 bra 	$L__BB73_50;
	ld.global.u32 	%r240, [%rd12+1152];
	neg.s32 	%r1046, %r240;
$L__BB73_50:
	add.s32 	%r241, %r78, 320;
	setp.ge.u32 	%p14, %r241, %r75;
	mov.u32 	%r1047, %r1055;
	@%p14 bra 	$L__BB73_52;
	ld.global.u32 	%r242, [%rd12+1280];
	neg.s32 	%r1047, %r242;
$L__BB73_52:
	add.s32 	%r243, %r78, 352;
	setp.ge.u32 	%p15, %r243, %r75;
	mov.u32 	%r1048, %r1055;
	@%p15 bra 	$L__BB73_54;
	ld.global.u32 	%r244, [%rd12+1408];
	neg.s32 	%r1048, %r244;
$L__BB73_54:
	add.s32 	%r245, %r78, 384;
	setp.ge.u32 	%p16, %r245, %r75;
	mov.u32 	%r1049, %r1055;
	@%p16 bra 	$L__BB73_56;
	ld.global.u32 	%r246, [%rd12+1536];
	neg.s32 	%r1049, %r246;
$L__BB73_56:
	add.s32 	%r247, %r78, 416;
	setp.ge.u32 	%p17, %r247, %r75;
	mov.u32 	%r1050, %r1055;
	@%p17 bra 	$L__BB73_58;
	ld.global.u32 	%r248, [%rd12+1664];
	neg.s32 	%r1050, %r248;
$L__BB73_58:
	add.s32 	%r249, %r78, 448;
	setp.ge.u32 	%p18, %r249, %r75;
	mov.u32 	%r1051, %r1055;
	@%p18 bra 	$L__BB73_60;
	ld.global.u32 	%r250, [%rd12+1792];
	neg.s32 	%r1051, %r250;
$L__BB73_60:
	add.s32 	%r251, %r78, 480;
	setp.ge.u32 	%p19, %r251, %r75;
	mov.u32 	%r1052, %r1055;
	@%p19 bra 	$L__BB73_62;
	ld.global.u32 	%r252, [%rd12+1920];
	neg.s32 	%r1052, %r252;
$L__BB73_62:
	add.s32 	%r253, %r78, 512;
	setp.ge.u32 	%p20, %r253, %r75;
	mov.u32 	%r1053, %r1055;
	@%p20 bra 	$L__BB73_64;
	ld.global.u32 	%r254, [%rd12+2048];
	neg.s32 	%r1053, %r254;
$L__BB73_64:
	add.s32 	%r115, %r78, 544;
	setp.ge.u32 	%p21, %r115, %r75;
	mov.u32 	%r1054, %r1055;
	@%p21 bra 	$L__BB73_66;
	ld.global.u32 	%r255, [%rd12+2176];
	neg.s32 	%r1054, %r255;
$L__BB73_66:
	add.s32 	%r118, %r78, 576;
	setp.ge.u32 	%p22, %r118, %r75;
	@%p22 bra 	$L__BB73_68;
	ld.global.u32 	%r256, [%rd12+2304];
	neg.s32 	%r1055, %r256;
$L__BB73_68:
	// begin inline asm
	mov.u32 %r257, %laneid;
	// end inline asm
	shr.u32 	%r122, %r76, 5;
	mad.lo.s32 	%r258, %r122, 608, %r257;
	shl.b32 	%r259, %r258, 2;
	mov.u32 	%r260, _ZZN3cub18CUB_300001_SM_10006detail4scan16DeviceScanKernelINS2_10policy_hubIiiimN4cuda3std3__44plusIiEEE10Policy1000EN6thrust24THRUST_300001_SM_1000_NS18transform_iteratorINS7_6negateIiEENSD_6detail15normal_iteratorINSD_10device_ptrIiEEEEiiEESL_NS0_13ScanTileStateIiLb1EEES9_NS1_10InputValueIiPiEEmiLb0EiEEvT0_T1_T2_iT3_T4_T5_E12temp_storage;
	add.s32 	%r123, %r260, %r259;
	st.shared.u32 	[%r123], %r1037;
	st.shared.u32 	[%r123+128], %r1038;
	st.shared.u32 	[%r123+256], %r1039;
	st.shared.u32 	[%r123+384], %r1040;
	st.shared.u32 	[%r123+512], %r1041;
	st.shared.u32 	[%r123+640], %r1042;
	st.shared.u32 	[%r123+768], %r1043;
	st.shared.u32 	[%r123+896], %r1044;
	st.shared.u32 	[%r123+1024], %r1045;
	st.shared.u32 	[%r123+1152], %r1046;
	st.shared.u32 	[%r123+1280], %r1047;
	st.shared.u32 	[%r123+1408], %r1048;
	st.shared.u32 	[%r123+1536], %r1049;
	st.shared.u32 	[%r123+1664], %r1050;
	st.shared.u32 	[%r123+1792], %r1051;
	st.shared.u32 	[%r123+1920], %r1052;
	st.shared.u32 	[%r123+2048], %r1053;
	st.shared.u32 	[%r123+2176], %r1054;
	st.shared.u32 	[%r123+2304], %r1055;
	bar.warp.sync 	-1;
	mad.lo.s32 	%r124, %r257, 72, %r123;
	ld.shared.u32 	%r125, [%r124];
	ld.shared.u32 	%r126, [%r124+4];
	ld.shared.u32 	%r127, [%r124+8];
	ld.shared.u32 	%r128, [%r124+12];
	ld.shared.u32 	%r129, [%r124+16];
	ld.shared.u32 	%r130, [%r124+20];
	ld.shared.u32 	%r131, [%r124+24];
	ld.shared.u32 	%r132, [%r124+28];
	ld.shared.u32 	%r133, [%r124+32];
	ld.shared.u32 	%r134, [%r124+36];
	ld.shared.u32 	%r135, [%r124+40];
	ld.shared.u32 	%r136, [%r124+44];
	ld.shared.u32 	%r137, [%r124+48];
	ld.shared.u32 	%r138, [%r124+52];
	ld.shared.u32 	%r139, [%r124+56];
	ld.shared.u32 	%r140, [%r124+60];
	ld.shared.u32 	%r141, [%r124+64];
	ld.shared.u32 	%r142, [%r124+68];
	ld.shared.u32 	%r143, [%r124+72];
	bar.sync 	0;
	setp.ne.s32 	%p23, %r4, 0;
	@%p23 bra 	$L__BB73_72;
	add.s32 	%r490, %r126, %r125;
	add.s32 	%r491, %r127, %r490;
	add.s32 	%r492, %r128, %r491;
	add.s32 	%r493, %r129, %r492;
	add.s32 	%r494, %r130, %r493;
	add.s32 	%r495, %r131, %r494;
	add.s32 	%r496, %r132, %r495;
	add.s32 	%r497, %r133, %r496;
	add.s32 	%r498, %r134, %r497;
	add.s32 	%r499, %r135, %r498;
	add.s32 	%r500, %r136, %r499;
	add.s32 	%r501, %r137, %r500;
	add.s32 	%r502, %r138, %r501;
	add.s32 	%r503, %r139, %r502;
	add.s32 	%r504, %r140, %r503;
	add.s32 	%r505, %r141, %r504;
	add.s32 	%r506, %r142, %r505;
	add.s32 	%r461, %r143, %r506;
	mov.b32 	%r487, 1;
	mov.b32 	%r488, 0;
	mov.b32 	%r489, -1;
	// begin inline asm
	shfl.sync.up.b32 %r460, %r461, %r487, %r488, %r489;
	// end inline asm
	setp.gt.s32 	%p71, %r257, 0;
	selp.b32 	%r507, %r460, 0, %p71;
	add.s32 	%r466, %r507, %r461;
	mov.b32 	%r467, 2;
	// begin inline asm
	shfl.sync.up.b32 %r465, %r466, %r467, %r488, %r489;
	// end inline asm
	setp.lt.s32 	%p72, %r257, 2;
	selp.b32 	%r508, 0, %r465, %p72;
	add.s32 	%r471, %r508, %r466;
	mov.b32 	%r472, 4;
	// begin inline asm
	shfl.sync.up.b32 %r470, %r471, %r472, %r488, %r489;
	// end inline asm
	setp.lt.s32 	%p73, %r257, 4;
	selp.b32 	%r509, 0, %r470, %p73;
	add.s32 	%r476, %r509, %r471;
	mov.b32 	%r477, 8;
	// begin inline asm
	shfl.sync.up.b32 %r475, %r476, %r477, %r488, %r489;
	// end inline asm
	setp.lt.s32 	%p74, %r257, 8;
	selp.b32 	%r510, 0, %r475, %p74;
	add.s32 	%r481, %r510, %r476;
	mov.b32 	%r482, 16;
	// begin inline asm
	shfl.sync.up.b32 %r480, %r481, %r482, %r488, %r489;
	// end inline asm
	setp.lt.s32 	%p75, %r257, 16;
	selp.b32 	%r511, 0, %r480, %p75;
	add.s32 	%r486, %r511, %r481;
	// begin inline asm
	shfl.sync.up.b32 %r485, %r486, %r487, %r488, %r489;
	// end inline asm
	setp.ne.s32 	%p76, %r257, 31;
	@%p76 bra 	$L__BB73_71;
	shl.b32 	%r512, %r122, 2;
	mov.u32 	%r513, _ZZN3cub18CUB_300001_SM_10006detail4scan16DeviceScanKernelINS2_10policy_hubIiiimN4cuda3std3__44plusIiEEE10Policy1000EN6thrust24THRUST_300001_SM_1000_NS18transform_iteratorINS7_6negateIiEENSD_6detail15normal_iteratorINSD_10device_ptrIiEEEEiiEESL_NS0_13ScanTileStateIiLb1EEES9_NS1_10InputValueIiPiEEmiLb0EiEEvT0_T1_T2_iT3_T4_T5_E12temp_storage;
	add.s32 	%r514, %r513, %r512;
	st.shared.u32 	[%r514+16], %r486;
$L__BB73_71:
	bar.sync 	0;
	ld.shared.v4.u32 	{%r515, %r516, %r517, %r518}, [_ZZN3cub18CUB_300001_SM_10006detail4scan16DeviceScanKernelINS2_10policy_hubIiiimN4cuda3std3__44plusIiEEE10Policy1000EN6thrust24THRUST_300001_SM_1000_NS18transform_iteratorINS7_6negateIiEENSD_6detail15normal_iteratorINSD_10device_ptrIiEEEEiiEESL_NS0_13ScanTileStateIiLb1EEES9_NS1_10InputValueIiPiEEmiLb0EiEEvT0_T1_T2_iT3_T4_T5_E12temp_storage+16];
	add.s32 	%r519, %r516, %r515;
	setp.eq.s32 	%p77, %r122, 2;
	selp.b32 	%r520, %r519, %r515, %p77;
	add.s32 	%r521, %r519, %r517;
	setp.eq.s32 	%p78, %r122, 3;
	selp.b32 	%r522, %r521, %r520, %p78;
	add.s32 	%r523, %r521, %r518;
	setp.eq.s32 	%p79, %r122, 4;
	selp.b32 	%r524, %r523, %r522, %p79;
	ld.shared.v4.u32 	{%r525, %r526, %r527, %r528}, [_ZZN3cub18CUB_300001_SM_10006detail4scan16DeviceScanKernelINS2_10policy_hubIiiimN4cuda3std3__44plusIiEEE10Policy1000EN6thrust24THRUST_300001_SM_1000_NS18transform_iteratorINS7_6negateIiEENSD_6detail15normal_iteratorINSD_10device_ptrIiEEEEiiEESL_NS0_13ScanTileStateIiLb1EEES9_NS1_10InputValueIiPiEEmiLb0EiEEvT0_T1_T2_iT3_T4_T5_E12temp_storage+32];
	add.s32 	%r529, %r523, %r525;
	setp.eq.s32 	%p80, %r122, 5;
	selp.b32 	%r530, %r529, %r524, %p80;
	add.s32 	%r531, %r529, %r526;
	setp.eq.s32 	%p81, %r122, 6;
	selp.b32 	%r532, %r531, %r530, %p81;
	add.s32 	%r533, %r531, %r527;
	setp.eq.s32 	%p82, %r122, 7;
	selp.b32 	%r534, %r533, %r532, %p82;
	add.s32 	%r535, %r533, %r528;
	setp.eq.s32 	%p83, %r122, 8;
	selp.b32 	%r536, %r535, %r534, %p83;
	ld.shared.v4.u32 	{%r537, %r538, %r539, %r540}, [_ZZN3cub18CUB_300001_SM_10006detail4scan16DeviceScanKernelINS2_10policy_hubIiiimN4cuda3std3__44plusIiEEE10Policy1000EN6thrust24THRUST_300001_SM_1000_NS18transform_iteratorINS7_6negateIiEENSD_6detail15normal_iteratorINSD_10device_ptrIiEEEEiiEESL_NS0_13ScanTileStateIiLb1EEES9_NS1_10InputValueIiPiEEmiLb0EiEEvT0_T1_T2_iT3_T4_T5_E12temp_storage+48];
	add.s32 	%r541, %r535, %r537;
	setp.eq.s32 	%p84, %r122, 9;
	selp.b32 	%r542, %r541, %r536, %p84;
	add.s32 	%r543, %r541, %r538;
	setp.eq.s32 	%p85, %r122, 10;
	selp.b32 	%r544, %r543, %r542, %p85;
	add.s32 	%r545, %r543, %r539;
	setp.eq.s32 	%p86, %r122, 11;
	selp.b32 	%r546, %r545, %r544, %p86;
	add.s32 	%r547, %r545, %r540;
	setp.eq.s32 	%p87, %r122, 12;
	selp.b32 	%r548, %r547, %r546, %p87;
	setp.lt.u32 	%p88, %r76, 32;
	selp.b32 	%r549, 0, %r548, %p88;
	setp.eq.s32 	%p89, %r257, 0;
	selp.b32 	%r550, 0, %r485, %p89;
	add.s32 	%r551, %r550, %r1024;
	add.s32 	%r1067, %r551, %r549;
	bra.uni 	$L__BB73_91;
$L__BB73_72:
	add.s32 	%r291, %r126, %r125;
	add.s32 	%r292, %r127, %r291;
	add.s32 	%r293, %r128, %r292;
	add.s32 	%r294, %r129, %r293;
	add.s32 	%r295, %r130, %r294;
	add.s32 	%r296, %r131, %r295;
	add.s32 	%r297, %r132, %r296;
	add.s32 	%r298, %r133, %r297;
	add.s32 	%r299, %r134, %r298;
	add.s32 	%r300, %r135, %r299;
	add.s32 	%r301, %r136, %r300;
	add.s32 	%r302, %r137, %r301;
	add.s32 	%r303, %r138, %r302;
	add.s32 	%r304, %r139, %r303;
	add.s32 	%r305, %r140, %r304;
	add.s32 	%r306, %r141, %r305;
	add.s32 	%r307, %r142, %r306;
	add.s32 	%r262, %r143, %r307;
	mov.b32 	%r288, 1;
	mov.b32 	%r289, 0;
	mov.b32 	%r290, -1;
	// begin inline asm
	shfl.sync.up.b32 %r261, %r262, %r288, %r289, %r290;
	// end inline asm
	setp.gt.s32 	%p24, %r257, 0;
	selp.b32 	%r308, %r261, 0, %p24;
	add.s32 	%r267, %r308, %r262;
	mov.b32 	%r268, 2;
	// begin inline asm
	shfl.sync.up.b32 %r266, %r267, %r268, %r289, %r290;
	// end inline asm
	setp.lt.s32 	%p25, %r257, 2;
	selp.b32 	%r309, 0, %r266, %p25;
	add.s32 	%r272, %r309, %r267;
	mov.b32 	%r273, 4;
	// begin inline asm
	shfl.sync.up.b32 %r271, %r272, %r273, %r289, %r290;
	// end inline asm
	setp.lt.s32 	%p26, %r257, 4;
	selp.b32 	%r310, 0, %r271, %p26;
	add.s32 	%r277, %r310, %r272;
	mov.b32 	%r278, 8;
	// begin inline asm
	shfl.sync.up.b32 %r276, %r277, %r278, %r289, %r290;
	// end inline asm
	setp.lt.s32 	%p27, %r257, 8;
	selp.b32 	%r311, 0, %r276, %p27;
	add.s32 	%r282, %r311, %r277;
	mov.b32 	%r283, 16;
	// begin inline asm
	shfl.sync.up.b32 %r281, %r282, %r283, %r289, %r290;
	// end inline asm
	setp.lt.s32 	%p28, %r257, 16;
	selp.b32 	%r312, 0, %r281, %p28;
	add.s32 	%r287, %r312, %r282;
	// begin inline asm
	shfl.sync.up.b32 %r286, %r287, %r288, %r289, %r290;
	// end inline asm
	setp.ne.s32 	%p29, %r257, 31;
	@%p29 bra 	$L__BB73_74;
	shl.b32 	%r313, %r122, 2;
	mov.u32 	%r314, _ZZN3cub18CUB_300001_SM_10006detail4scan16DeviceScanKernelINS2_10policy_hubIiiimN4cuda3std3__44plusIiEEE10Policy1000EN6thrust24THRUST_300001_SM_1000_NS18transform_iteratorINS7_6negateIiEENSD_6detail15normal_iteratorINSD_10device_ptrIiEEEEiiEESL_NS0_13ScanTileStateIiLb1EEES9_NS1_10InputValueIiPiEEmiLb0EiEEvT0_T1_T2_iT3_T4_T5_E12temp_storage;
	add.s32 	%r315, %r314, %r313;
	st.shared.u32 	[%r315+16], %r287;
$L__BB73_74:
	bar.sync 	0;
	ld.shared.v4.u32 	{%r316, %r317, %r318, %r319}, [_ZZN3cub18CUB_300001_SM_10006detail4scan16DeviceScanKernelINS2_10policy_hubIiiimN4cuda3std3__44plusIiEEE10Policy1000EN6thrust24THRUST_300001_SM_1000_NS18transform_iteratorINS7_6negateIiEENSD_6detail15normal_iteratorINSD_10device_ptrIiEEEEiiEESL_NS0_13ScanTileStateIiLb1EEES9_NS1_10InputValueIiPiEEmiLb0EiEEvT0_T1_T2_iT3_T4_T5_E12temp_storage+16];
	add.s32 	%r320, %r317, %r316;
	setp.eq.s32 	%p30, %r122, 2;
	selp.b32 	%r321, %r320, %r316, %p30;
	add.s32 	%r322, %r320, %r318;
	setp.eq.s32 	%p31, %r122, 3;
	selp.b32 	%r323, %r322, %r321, %p31;
	add.s32 	%r324, %r322, %r319;
	setp.eq.s32 	%p32, %r122, 4;
	selp.b32 	%r325, %r324, %r323, %p32;
	ld.shared.v4.u32 	{%r326, %r327, %r328, %r329}, [_ZZN3cub18CUB_300001_SM_10006detail4scan16DeviceScanKernelINS2_10policy_hubIiiimN4cuda3std3__44plusIiEEE10Policy1000EN6thrust24THRUST_300001_SM_1000_NS18transform_iteratorINS7_6negateIiEENSD_6detail15normal_iteratorINSD_10device_ptrIiEEEEiiEESL_NS0_13ScanTileStateIiLb1EEES9_NS1_10InputValueIiPiEEmiLb0EiEEvT0_T1_T2_iT3_T4_T5_E12temp_storage+32];
	add.s32 	%r330, %r324, %r326;
	setp.eq.s32 	%p33, %r122, 5;
	selp.b32 	%r331, %r330, %r325, %p33;
	add.s32 	%r332, %r330, %r327;
	setp.eq.s32 	%p34, %r122, 6;
	selp.b32 	%r333, %r332, %r331, %p34;
	add.s32 	%r334, %r332, %r328;
	setp.eq.s32 	%p35, %r122, 7;
	selp.b32 	%r335, %r334, %r333, %p35;
	add.s32 	%r336, %r334, %r329;
	setp.eq.s32 	%p36, %r122, 8;
	selp.b32 	%r337, %r336, %r335, %p36;
	ld.shared.v4.u32 	{%r338, %r339, %r340, %r341}, [_ZZN3cub18CUB_300001_SM_10006detail4scan16DeviceScanKernelINS2_10policy_hubIiiimN4cuda3std3__44plusIiEEE10Policy1000EN6thrust24THRUST_300001_SM_1000_NS18transform_iteratorINS7_6negateIiEENSD_6detail15normal_iteratorINSD_10device_ptrIiEEEEiiEESL_NS0_13ScanTileStateIiLb1EEES9_NS1_10InputValueIiPiEEmiLb0EiEEvT0_T1_T2_iT3_T4_T5_E12temp_storage+48];
	add.s32 	%r342, %r336, %r338;
	setp.eq.s32 	%p37, %r122, 9;
	selp.b32 	%r343, %r342, %r337, %p37;
	add.s32 	%r344, %r342, %r339;
	setp.eq.s32 	%p38, %r122, 10;
	selp.b32 	%r345, %r344, %r343, %p38;
	add.s32 	%r346, %r344, %r340;
	setp.eq.s32 	%p39, %r122, 11;
	selp.b32 	%r347, %r346, %r345, %p39;
	add.s32 	%r348, %r346, %r341;
	setp.eq.s32 	%p40, %r122, 12;
	selp.b32 	%r349, %r348, %r347, %p40;
	ld.shared.u32 	%r350, [_ZZN3cub18CUB_300001_SM_10006detail4scan16DeviceScanKernelINS2_10policy_hubIiiimN4cuda3std3__44plusIiEEE10Policy1000EN6thrust24THRUST_300001_SM_1000_NS18transform_iteratorINS7_6negateIiEENSD_6detail15normal_iteratorINSD_10device_ptrIiEEEEiiEESL_NS0_13ScanTileStateIiLb1EEES9_NS1_10InputValueIiPiEEmiLb0EiEEvT0_T1_T2_iT3_T4_T5_E12temp_storage+64];
	add.s32 	%r149, %r348, %r350;
	setp.gt.u32 	%p41, %r76, 31;
	setp.lt.u32 	%p42, %r76, 32;
	setp.eq.s32 	%p43, %r257, 0;
	selp.b32 	%r351, 0, %r286, %p43;
	add.s32 	%r1066, %r349, %r351;
	selp.b32 	%r151, %r286, %r1066, %p42;
	@%p41 bra 	$L__BB73_90;
	setp.ne.s32 	%p44, %r76, 0;
	mul.wide.s32 	%rd24, %r4, 8;
	add.s64 	%rd13, %rd18, %rd24;
	@%p44 bra 	$L__BB73_77;
	st.shared.u32 	[_ZZN3cub18CUB_300001_SM_10006detail4scan16DeviceScanKernelINS2_10policy_hubIiiimN4cuda3std3__44plusIiEEE10Policy1000EN6thrust24THRUST_300001_SM_1000_NS18transform_iteratorINS7_6negateIiEENSD_6detail15normal_iteratorINSD_10device_ptrIiEEEEiiEESL_NS0_13ScanTileStateIiLb1EEES9_NS1_10InputValueIiPiEEmiLb0EiEEvT0_T1_T2_iT3_T4_T5_E12temp_storage+12], %r149;
	add.s64 	%rd25, %rd13, 256;
	mov.b32 	%r352, 100;
	// begin inline asm
	st.relaxed.gpu.v2.u32 [%rd25], {%r352, %r149};
	// end inline asm
$L__BB73_77:
	not.b32 	%r358, %r76;
	add.s32 	%r1062, %r4, %r358;
	mov.b32 	%r354, 550;
	// begin inline asm
	nanosleep.u32 %r354;
	// end inline asm
	mul.wide.s32 	%rd27, %r1062, 8;
	add.s64 	%rd28, %rd18, %rd27;
	add.s64 	%rd26, %rd28, 256;
	// begin inline asm
	ld.relaxed.gpu.v2.u32 {%r1063, %r1057}, [%rd26];
	// end inline asm
	mov.b32 	%r1058, 478;
$L__BB73_78:
	setp.eq.s32 	%p45, %r1063, 99;
	mov.b32 	%r359, -1;
	vote.sync.any.pred 	%p46, %p45, %r359;
	not.pred 	%p47, %p46;
	@%p47 bra 	$L__BB73_80;
	// begin inline asm
	nanosleep.u32 %r1058;
	// end inline asm
	shr.u32 	%r1058, %r1058, 1;
	// begin inline asm
	ld.relaxed.gpu.v2.u32 {%r1063, %r1057}, [%rd26];
	// end inline asm
	bra.uni 	$L__BB73_78;
$L__BB73_80:
	setp.eq.s32 	%p48, %r1063, 101;
	mov.b32 	%r386, -1;
	vote.sync.ballot.b32 	%r388, %p48, %r386;
	// begin inline asm
	mov.u32 %r361, %lanemask_ge;
	// end inline asm
	and.b32  	%r389, %r388, %r361;
	or.b32  	%r390, %r389, -2147483648;
	add.s32 	%r391, %r390, -1;
	not.b32 	%r392, %r390;
	and.b32  	%r393, %r392, %r391;
	popc.b32 	%r365, %r393;
	mov.b32 	%r364, 1;
	// begin inline asm
	shfl.sync.down.b32 %r362, %r1057, %r364, %r365, %r386;
	// end inline asm
	setp.lt.s32 	%p50, %r257, %r365;
	selp.b32 	%r394, %r362, 0, %p50;
	add.s32 	%r368, %r394, %r1057;
	mov.b32 	%r369, 2;
	// begin inline asm
	shfl.sync.down.b32 %r367, %r368, %r369, %r365, %r386;
	// end inline asm
	add.s32 	%r395, %r257, 2;
	setp.gt.s32 	%p51, %r395, %r365;
	selp.b32 	%r396, 0, %r367, %p51;
	add.s32 	%r373, %r368, %r396;
	mov.b32 	%r374, 4;
	// begin inline asm
	shfl.sync.down.b32 %r372, %r373, %r374, %r365, %r386;
	// end inline asm
	add.s32 	%r397, %r257, 4;
	setp.gt.s32 	%p52, %r397, %r365;
	selp.b32 	%r398, 0, %r372, %p52;
	add.s32 	%r378, %r373, %r398;
	mov.b32 	%r379, 8;
	// begin inline asm
	shfl.sync.down.b32 %r377, %r378, %r379, %r365, %r386;
	// end inline asm
	add.s32 	%r399, %r257, 8;
	setp.gt.s32 	%p53, %r399, %r365;
	selp.b32 	%r400, 0, %r377, %p53;
	add.s32 	%r383, %r378, %r400;
	mov.b32 	%r384, 16;
	// begin inline asm
	shfl.sync.down.b32 %r382, %r383, %r384, %r365, %r386;
	// end inline asm
	add.s32 	%r401, %r257, 16;
	setp.gt.s32 	%p54, %r401, %r365;
	selp.b32 	%r402, 0, %r382, %p54;
	add.s32 	%r1059, %r383, %r402;
	add.s64 	%rd14, %rd18, 256;
	mov.b32 	%r1060, 478;
$L__BB73_81:
	setp.ne.s32 	%p55, %r1063, 101;
	mov.b32 	%r403, -1;
	vote.sync.all.pred 	%p56, %p55, %r403;
	not.pred 	%p57, %p56;
	@%p57 bra 	$L__BB73_86;
	shr.u32 	%r1060, %r1060, 1;
	mul.wide.s32 	%rd31, %r1062, 8;
	add.s64 	%rd32, %rd14, %rd31;
	add.s64 	%rd30, %rd32, -256;
	// begin inline asm
	ld.relaxed.gpu.v2.u32 {%r1063, %r1064}, [%rd30];
	// end inline asm
	mov.u32 	%r1065, %r1060;
$L__BB73_83:
	setp.eq.s32 	%p61, %r1063, 99;
	mov.b32 	%r411, -1;
	vote.sync.any.pred 	%p62, %p61, %r411;
	not.pred 	%p63, %p62;
	@%p63 bra 	$L__BB73_85;
	// begin inline asm
	nanosleep.u32 %r1065;
	// end inline asm
	shr.u32 	%r1065, %r1065, 1;
	// begin inline asm
	ld.relaxed.gpu.v2.u32 {%r1063, %r1064}, [%rd30];
	// end inline asm
	bra.uni 	$L__BB73_83;
$L__BB73_85:
	setp.eq.s32 	%p64, %r1063, 101;
	mov.b32 	%r437, -1;
	vote.sync.ballot.b32 	%r438, %p64, %r437;
	and.b32  	%r439, %r438, %r361;
	or.b32  	%r440, %r439, -2147483648;
	add.s32 	%r441, %r440, -1;
	not.b32 	%r442, %r440;
	and.b32  	%r443, %r442, %r441;
	popc.b32 	%r416, %r443;
	mov.b32 	%r415, 1;
	// begin inline asm
	shfl.sync.down.b32 %r413, %r1064, %r415, %r416, %r437;
	// end inline asm
	setp.lt.s32 	%p66, %r257, %r416;
	selp.b32 	%r444, %r413, 0, %p66;
	add.s32 	%r419, %r444, %r1064;
	mov.b32 	%r420, 2;
	// begin inline asm
	shfl.sync.down.b32 %r418, %r419, %r420, %r416, %r437;
	// end inline asm
	add.s32 	%r445, %r257, 2;
	setp.gt.s32 	%p67, %r445, %r416;
	selp.b32 	%r446, 0, %r418, %p67;
	add.s32 	%r424, %r419, %r446;
	mov.b32 	%r425, 4;
	// begin inline asm
	shfl.sync.down.b32 %r423, %r424, %r425, %r416, %r437;
	// end inline asm
	add.s32 	%r447, %r257, 4;
	setp.gt.s32 	%p68, %r447, %r416;
	selp.b32 	%r448, 0, %r423, %p68;
	add.s32 	%r429, %r424, %r448;
	mov.b32 	%r430, 8;
	// begin inline asm
	shfl.sync.down.b32 %r428, %r429, %r430, %r416, %r437;
	// end inline asm
	add.s32 	%r449, %r257, 8;
	setp.gt.s32 	%p69, %r449, %r416;
	selp.b32 	%r450, 0, %r428, %p69;
	add.s32 	%r434, %r429, %r450;
	mov.b32 	%r435, 16;
	// begin inline asm
	shfl.sync.down.b32 %r433, %r434, %r435, %r416, %r437;
	// end inline asm
	add.s32 	%r451, %r257, 16;
	setp.gt.s32 	%p70, %r451, %r416;
	selp.b32 	%r452, 0, %r433, %p70;
	add.s32 	%r453, %r452, %r1059;
	add.s32 	%r1059, %r453, %r434;
	add.s32 	%r1062, %r1062, -32;
	bra.uni 	$L__BB73_81;
$L__BB73_86:
	@%p44 bra 	$L__BB73_88;
	add.s32 	%r406, %r1059, %r149;
	add.s64 	%rd29, %rd13, 256;
	mov.b32 	%r405, 101;
	// begin inline asm
	st.relaxed.gpu.v2.u32 [%rd29], {%r405, %r406};
	// end inline asm
	st.shared.u32 	[_ZZN3cub18CUB_300001_SM_10006detail4scan16DeviceScanKernelINS2_10policy_hubIiiimN4cuda3std3__44plusIiEEE10Policy1000EN6thrust24THRUST_300001_SM_1000_NS18transform_iteratorINS7_6negateIiEENSD_6detail15normal_iteratorINSD_10device_ptrIiEEEEiiEESL_NS0_13ScanTileStateIiLb1EEES9_NS1_10InputValueIiPiEEmiLb0EiEEvT0_T1_T2_iT3_T4_T5_E12temp_storage+4], %r1059;
	st.shared.u32 	[_ZZN3cub18CUB_300001_SM_10006detail4scan16DeviceScanKernelINS2_10policy_hubIiiimN4cuda3std3__44plusIiEEE10Policy1000EN6thrust24THRUST_300001_SM_1000_NS18transform_iteratorINS7_6negateIiEENSD_6detail15normal_iteratorINSD_10device_ptrIiEEEEiiEESL_NS0_13ScanTileStateIiLb1EEES9_NS1_10InputValueIiPiEEmiLb0EiEEvT0_T1_T2_iT3_T4_T5_E12temp_storage+8], %r406;
$L__BB73_88:
	setp.ne.s32 	%p59, %r257, 0;
	mov.u32 	%r1066, %r151;
	@%p59 bra 	$L__BB73_90;
	st.shared.u32 	[_ZZN3cub18CUB_300001_SM_10006detail4scan16DeviceScanKernelINS2_10policy_hubIiiimN4cuda3std3__44plusIiEEE10Policy1000EN6thrust24THRUST_300001_SM_1000_NS18transform_iteratorINS7_6negateIiEENSD_6detail15normal_iteratorINSD_10device_ptrIiEEEEiiEESL_NS0_13ScanTileStateIiLb1EEES9_NS1_10InputValueIiPiEEmiLb0EiEEvT0_T1_T2_iT3_T4_T5_E12temp_storage+84], %r1059;
	mov.u32 	%r1066, %r1059;
$L__BB73_90:
	bar.sync 	0;
	setp.eq.s32 	%p60, %r76, 0;
	ld.shared.u32 	%r407, [_ZZN3cub18CUB_300001_SM_10006detail4scan16DeviceScanKernelINS2_10policy_hubIiiimN4cuda3std3__44plusIiEEE10Policy1000EN6thrust24THRUST_300001_SM_1000_NS18transform_iteratorINS7_6negateIiEENSD_6detail15normal_iteratorINSD_10device_ptrIiEEEEiiEESL_NS0_13ScanTileStateIiLb1EEES9_NS1_10InputValueIiPiEEmiLb0EiEEvT0_T1_T2_iT3_T4_T5_E12temp_storage+84];
	selp.b32 	%r408, 0, %r407, %p60;
	add.s32 	%r1067, %r408, %r1066;
$L__BB73_91:
	add.s32 	%r552, %r1067, %r125;
	add.s32 	%r553, %r126, %r552;
	add.s32 	%r554, %r127, %r553;
	add.s32 	%r555, %r128, %r554;
	add.s32 	%r556, %r129, %r555;
	add.s32 	%r557, %r130, %r556;
	add.s32 	%r558, %r131, %r557;
	add.s32 	%r559, %r132, %r558;
	add.s32 	%r560, %r133, %r559;
	add.s32 	%r561, %r134, %r560;
	add.s32 	%r562, %r135, %r561;
	add.s32 	%r563, %r136, %r562;
	add.s32 	%r564, %r137, %r563;
	add.s32 	%r565, %r138, %r564;
	add.s32 	%r566, %r139, %r565;
	add.s32 	%r567, %r140, %r566;
	add.s32 	%r568, %r141, %r567;
	add.s32 	%r569, %r142, %r568;
	bar.sync 	0;
	st.shared.u32 	[%r124], %r1067;
	st.shared.u32 	[%r124+4], %r552;
	st.shared.u32 	[%r124+8], %r553;
	st.shared.u32 	[%r124+12], %r554;
	st.shared.u32 	[%r124+16], %r555;
	st.shared.u32 	[%r124+20], %r556;
	st.shared.u32 	[%r124+24], %r557;
	st.shared.u32 	[%r124+28], %r558;
	st.shared.u32 	[%r124+32], %r559;
	st.shared.u32 	[%r124+36], %r560;
	st.shared.u32 	[%r124+40], %r561;
	st.shared.u32 	[%r124+44], %r562;
	st.shared.u32 	[%r124+48], %r563;
	st.shared.u32 	[%r124+52], %r564;
	st.shared.u32 	[%r124+56], %r565;
	st.shared.u32 	[%r124+60], %r566;
	st.shared.u32 	[%r124+64], %r567;
	st.shared.u32 	[%r124+68], %r568;
	st.shared.u32 	[%r124+72], %r569;
	bar.warp.sync 	-1;
	ld.shared.u32 	%r185, [%r123];
	ld.shared.u32 	%r186, [%r123+128];
	ld.shared.u32 	%r187, [%r123+256];
	ld.shared.u32 	%r188, [%r123+384];
	ld.shared.u32 	%r189, [%r123+512];
	ld.shared.u32 	%r190, [%r123+640];
	ld.shared.u32 	%r191, [%r123+768];
	ld.shared.u32 	%r192, [%r123+896];
	ld.shared.u32 	%r193, [%r123+1024];
	ld.shared.u32 	%r194, [%r123+1152];
	ld.shared.u32 	%r195, [%r123+1280];
	ld.shared.u32 	%r196, [%r123+1408];
	ld.shared.u32 	%r197, [%r123+1536];
	ld.shared.u32 	%r198, [%r123+1664];
	ld.shared.u32 	%r199, [%r123+1792];
	ld.shared.u32 	%r200, [%r123+1920];
	ld.shared.u32 	%r201, [%r123+2048];
	ld.shared.u32 	%r202, [%r123+2176];
	ld.shared.u32 	%r203, [%r123+2304];
	setp.ne.s32 	%p90, %r76, 0;
	@%p90 bra 	$L__BB73_93;
	st.volatile.shared.u32 	[_ZZN3cub18CUB_300001_SM_10006detail4scan16DeviceScanKernelINS2_10policy_hubIiiimN4cuda3std3__44plusIiEEE10Policy1000EN6thrust24THRUST_300001_SM_1000_NS18transform_iteratorINS7_6negateIiEENSD_6detail15normal_iteratorINSD_10device_ptrIiEEEEiiEESL_NS0_13ScanTileStateIiLb1EEES9_NS1_10InputValueIiPiEEmiLb0EiEEvT0_T1_T2_iT3_T4_T5_E12temp_storage+31616], %r75;
$L__BB73_93:
	bar.sync 	0;
	ld.volatile.shared.u32 	%r204, [_ZZN3cub18CUB_300001_SM_10006detail4scan16DeviceScanKernelINS2_10policy_hubIiiimN4cuda3std3__44plusIiEEE10Policy1000EN6thrust24THRUST_300001_SM_1000_NS18transform_iteratorINS7_6negateIiEENSD_6detail15normal_iteratorINSD_10device_ptrIiEEEEiiEESL_NS0_13ScanTileStateIiLb1EEES9_NS1_10InputValueIiPiEEmiLb0EiEEvT0_T1_T2_iT3_T4_T5_E12temp_storage+31616];
	cvt.u64.u32 	%rd39, %r78;
	add.s64 	%rd40, %rd5, %rd39;
	setp.ge.s32 	%p91, %r78, %r204;
	shl.b64 	%rd41, %rd40, 2;
	add.s64 	%rd15, %rd4, %rd41;
	@%p91 bra 	$L__BB73_95;
	st.global.u32 	[%rd15], %r185;
$L__BB73_95:
	mov.u32 	%r570, %tid.x;
	and.b32  	%r571, %r570, 992;
	mul.lo.s32 	%r572, %r571, 19;
	and.b32  	%r573, %r570, 31;
	or.b32  	%r574, %r572, %r573;
	add.s32 	%r575, %r574, 32;
	setp.ge.s32 	%p92, %r575, %r204;
	@%p92 bra 	$L__BB73_97;
	st.global.u32 	[%rd15+128], %r186;
$L__BB73_97:
	add.s32 	%r581, %r574, 64;
	setp.ge.s32 	%p93, %r581, %r204;
	@%p93 bra 	$L__BB73_99;
	st.global.u32 	[%rd15+256], %r187;
$L__BB73_99:
	add.s32 	%r587, %r574, 96;
	setp.ge.s32 	%p94, %r587, %r204;
	@%p94 bra 	$L__BB73_101;
	st.global.u32 	[%rd15+384], %r188;
$L__BB73_101:
	add.s32 	%r593, %r574, 128;
	setp.ge.s32 	%p95, %r593, %r204;
	@%p95 bra 	$L__BB73_103;
	st.global.u32 	[%rd15+512], %r189;
$L__BB73_103:
	add.s32 	%r599, %r574, 160;
	setp.ge.s32 	%p96, %r599, %r204;
	@%p96 bra 	$L__BB73_105;
	st.global.u32 	[%rd15+640], %r190;
$L__BB73_105:
	add.s32 	%r605, %r574, 192;
	setp.ge.s32 	%p97, %r605, %r204;
	@%p97 bra 	$L__BB73_107;
	st.global.u32 	[%rd15+768], %r191;
$L__BB73_107:
	setp.ge.s32 	%p98, %r93, %r204;
	@%p98 bra 	$L__BB73_109;
	st.global.u32 	[%rd15+896], %r192;
$L__BB73_109:
	setp.ge.s32 	%p99, %r96, %r204;
	@%p99 bra 	$L__BB73_111;
	st.global.u32 	[%rd15+1024], %r193;
$L__BB73_111:
	add.s32 	%r611, %r574, 288;
	setp.ge.s32 	%p100, %r611, %r204;
	@%p100 bra 	$L__BB73_113;
	st.global.u32 	[%rd15+1152], %r194;
$L__BB73_113:
	add.s32 	%r617, %r574, 320;
	setp.ge.s32 	%p101, %r617, %r204;
	@%p101 bra 	$L__BB73_115;
	st.global.u32 	[%rd15+1280], %r195;
$L__BB73_115:
	add.s32 	%r623, %r574, 352;
	setp.ge.s32 	%p102, %r623, %r204;
	@%p102 bra 	$L__BB73_117;
	st.global.u32 	[%rd15+1408], %r196;
$L__BB73_117:
	add.s32 	%r629, %r574, 384;
	setp.ge.s32 	%p103, %r629, %r204;
	@%p103 bra 	$L__BB73_119;
	st.global.u32 	[%rd15+1536], %r197;
$L__BB73_119:
	add.s32 	%r635, %r574, 416;
	setp.ge.s32 	%p104, %r635, %r204;
	@%p104 bra 	$L__BB73_121;
	st.global.u32 	[%rd15+1664], %r198;
$L__BB73_121:
	add.s32 	%r641, %r574, 448;
	setp.ge.s32 	%p105, %r641, %r204;
	@%p105 bra 	$L__BB73_123;
	st.global.u32 	[%rd15+1792], %r199;
$L__BB73_123:
	add.s32 	%r647, %r574, 480;
	setp.ge.s32 	%p106, %r647, %r204;
	@%p106 bra 	$L__BB73_125;
	st.global.u32 	[%rd15+1920], %r200;
$L__BB73_125:
	add.s32 	%r653, %r574, 512;
	setp.ge.s32 	%p107, %r653, %r204;
	@%p107 bra 	$L__BB73_127;
	st.global.u32 	[%rd15+2048], %r201;
$L__BB73_127:
	setp.ge.s32 	%p108, %r115, %r204;
	@%p108 bra 	$L__BB73_129;
	st.global.u32 	[%rd15+2176], %r202;
$L__BB73_129:
	setp.ge.s32 	%p109, %r118, %r204;
	@%p109 bra 	$L__BB73_131;
	st.global.u32 	[%rd15+2304], %r203;
$L__BB73_131:
	ret;

}
	// .globl	_ZN3cub18CUB_300001_SM_10006detail4scan16DeviceScanKernelINS2_10policy_hubIiiijN4cuda3std3__44plusIiEEE10Policy1000EN6thrust24THRUST_300001_SM_1000_NS18transform_iteratorINS7_6negateIiEENSD_6detail15normal_iteratorINSD_10device_ptrIiEEEEiiEESL_NS0_13ScanTileStateIiLb1EEES9_NS0_8NullTypeEjiLb0ESP_EEvT0_T1_T2_iT3_T4_T5_
.visible .entry _ZN3cub18CUB_300001_SM_10006detail4scan16DeviceScanKernelINS2_10policy_hubIiiijN4cuda3std3__44plusIiEEE10Policy1000EN6thrust24THRUST_300001_SM_1000_NS18transform_iteratorINS7_6negateIiEENSD_6detail15normal_iteratorINSD_10device_ptrIiEEEEiiEESL_NS0_13ScanTileStateIiLb1EEES9_NS0_8NullTypeEjiLb0ESP_EEvT0_T1_T2_iT3_T4_T5_(
	.param .align 8 .b8 _ZN3cub18CUB_300001_SM_10006detail4scan16DeviceScanKernelINS2_10policy_hubIiiijN4cuda3std3__44plusIiEEE10Policy1000EN6thrust24THRUST_300001_SM_1000_NS18transform_iteratorINS7_6negateIiEENSD_6detail15normal_iteratorINSD_10device_ptrIiEEEEiiEESL_NS0_13ScanTileStateIiLb1EEES9_NS0_8NullTypeEjiLb0ESP_EEvT0_T1_T2_iT3_T4_T5__param_0[16],
	.param .align 8 .b8 _ZN3cub18CUB_300001_SM_10006detail4scan16DeviceScanKernelINS2_10policy_hubIiiijN4cuda3std3__44plusIiEEE10Policy1000EN6thrust24THRUST_300001_SM_1000_NS18transform_iteratorINS7_6negateIiEENSD_6detail15normal_iteratorINSD_10device_ptrIiEEEEiiEESL_NS0_13ScanTileStateIiLb1EEES9_NS0_8NullTypeEjiLb0ESP_EEvT0_T1_T2_iT3_T4_T5__param_1[8],
	.param .align 8 .b8 _ZN3cub18CUB_300001_SM_10006detail4scan16DeviceScanKernelINS2_10policy_hubIiiijN4cuda3std3__44plusIiEEE10Policy1000EN6thrust24THRUST_300001_SM_1000_NS18transform_iteratorINS7_6negateIiEENSD_6detail15normal_iteratorINSD_10device_ptrIiEEEEiiEESL_NS0_13ScanTileStateIiLb1EEES9_NS0_8NullTypeEjiLb0ESP_EEvT0_T1_T2_iT3_T4_T5__param_2[8],
	.param .u32 _ZN3cub18CUB_300001_SM_10006detail4scan16DeviceScanKernelINS2_10policy_hubIiiijN4cuda3std3__44plusIiEEE10Policy1000EN6thrust24THRUST_300001_SM_1000_NS18transform_iteratorINS7_6negateIiEENSD_6detail15normal_iteratorINSD_10device_ptrIiEEEEiiEESL_NS0_13ScanTileStateIiLb1EEES9_NS0_8NullTypeEjiLb0ESP_EEvT0_T1_T2_iT3_T4_T5__param_3,
	.param .align 1 .b8 _ZN3cub18CUB_300001_SM_10006detail4scan16DeviceScanKernelINS2_10policy_hubIiiijN4cuda3std3__44plusIiEEE10Policy1000EN6thrust24THRUST_300001_SM_1000_NS18transform_iteratorINS7_6negateIiEENSD_6detail15normal_iteratorINSD_10device_ptrIiEEEEiiEESL_NS0_13ScanTileStateIiLb1EEES9_NS0_8NullTypeEjiLb0ESP_EEvT0_T1_T2_iT3_T4_T5__param_4[1],
	.param .align 1 .b8 _ZN3cub18CUB_300001_SM_10006detail4scan16DeviceScanKernelINS2_10policy_hubIiiijN4cuda3std3__44plusIiEEE10Policy1000EN6thrust24THRUST_300001_SM_1000_NS18transform_iteratorINS7_6negateIiEENSD_6detail15normal_iteratorINSD_10device_ptrIiEEEEiiEESL_NS0_13ScanTileStateIiLb1EEES9_NS0_8NullTypeEjiLb0ESP_EEvT0_T1_T2_iT3_T4_T5__param_5[1],
	.param .u32 _ZN3cub18CUB_300001_SM_10006detail4scan16DeviceScanKernelINS2_10policy_hubIiiijN4cuda3std3__44plusIiEEE10Policy1000EN6thrust24THRUST_300001_SM_1000_NS18transform_iteratorINS7_6negateIiEENSD_6detail15normal_iteratorINSD_10device_ptrIiEEEEiiEESL_NS0_13ScanTileStateIiLb1EEES9_NS0_8NullTypeEjiLb0ESP_EEvT0_T1_T2_iT3_T4_T5__param_6
)
.maxntid 384
{
	.reg .pred 	%p<180>;
	.reg .b32 	%r<1111>;
	.reg .b64 	%rd<55>;
	// demoted variable
	.shared .align 16 .b8 _ZZN3cub18CUB_300001_SM_10006detail4scan16DeviceScanKernelINS2_10policy_hubIiiijN4cuda3std3__44plusIiEEE10Policy1000EN6thrust24THRUST_300001_SM_1000_NS18transform_iteratorINS7_6negateIiEENSD_6detail15normal_iteratorINSD_10device_ptrIiEEEEiiEESL_NS0_13ScanTileStateIiLb1EEES9_NS0_8NullTypeEjiLb0ESP_EEvT0_T1_T2_iT3_T4_T5_E12temp_storage[33808];
	ld.param.u64 	%rd1, [_ZN3cub18CUB_300001_SM_10006detail4scan16DeviceScanKernelINS2_10policy_hubIiiijN4cuda3std3__44plusIiEEE10Policy1000EN6thrust24THRUST_300001_SM_1000_NS18transform_iteratorINS7_6negateIiEENSD_6detail15normal_iteratorINSD_10device_ptrIiEEEEiiEESL_NS0_13ScanTileStateIiLb1EEES9_NS0_8NullTypeEjiLb0ESP_EEvT0_T1_T2_iT3_T4_T5__param_2];
	ld.param.u64 	%rd13, [_ZN3cub18CUB_300001_SM_10006detail4scan16DeviceScanKernelINS2_10policy_hubIiiijN4cuda3std3__44plusIiEEE10Policy1000EN6thrust24THRUST_300001_SM_1000_NS18transform_iteratorINS7_6negateIiEENSD_6detail15normal_iteratorINSD_10device_ptrIiEEEEiiEESL_NS0_13ScanTileStateIiLb1EEES9_NS0_8NullTypeEjiLb0ESP_EEvT0_T1_T2_iT3_T4_T5__param_1];
	ld.param.u64 	%rd14, [_ZN3cub18CUB_300001_SM_10006detail4scan16DeviceScanKernelINS2_10policy_hubIiiijN4cuda3std3__44plusIiEEE10Policy1000EN6thrust24THRUST_300001_SM_1000_NS18transform_iteratorINS7_6negateIiEENSD_6detail15normal_iteratorINSD_10device_ptrIiEEEEiiEESL_NS0_13ScanTileStateIiLb1EEES9_NS0_8NullTypeEjiLb0ESP_EEvT0_T1_T2_iT3_T4_T5__param_0];
	ld.param.u32 	%r233, [_ZN3cub18CUB_300001_SM_10006detail4scan16DeviceScanKernelINS2_10policy_hubIiiijN4cuda3std3__44plusIiEEE10Policy1000EN6thrust24THRUST_300001_SM_1000_NS18transform_iteratorINS7_6negateIiEENSD_6detail15normal_iteratorINSD_10device_ptrIiEEEEiiEESL_NS0_13ScanTileStateIiLb1EEES9_NS0_8NullTypeEjiLb0ESP_EEvT0_T1_T2_iT3_T4_T5__param_3];
	ld.param.u32 	%r234, [_ZN3cub18CUB_300001_SM_10006detail4scan16DeviceScanKernelINS2_10policy_hubIiiijN4cuda3std3__44plusIiEEE10Policy1000EN6thrust24THRUST_300001_SM_1000_NS18transform_iteratorINS7_6negateIiEENSD_6detail15normal_iteratorINSD_10device_ptrIiEEEEiiEESL_NS0_13ScanTileStateIiLb1EEES9_NS0_8NullTypeEjiLb0ESP_EEvT0_T1_T2_iT3_T4_T5__param_6];
	cvta.to.global.u64 	%rd2, %rd14;
	cvta.to.global.u64 	%rd3, %rd13;
	mov.u32 	%r235, %ctaid.x;
	add.s32 	%r1059, %r233, %r235;
	mul.lo.s32 	%r2, %r1059, 8448;
	sub.s32 	%r3, %r234, %r2;
	setp.lt.u32 	%p1, %r3, 8449;
	@%p1 bra 	$L__BB74_26;
	cvt.u64.u32 	%rd37, %r2;
	mov.u32 	%r4, %tid.x;
	and.b32  	%r673, %r4, 31;
	and.b32  	%r674, %r4, 992;
	mul.lo.s32 	%r675, %r674, 22;
	or.b32  	%r676, %r675, %r673;
	cvt.u64.u32 	%rd38, %r676;
	add.s64 	%rd4, %rd38, %rd37;
	shl.b64 	%rd39, %rd4, 2;
	add.s64 	%rd40, %rd2, %rd39;
	ld.global.u32 	%r677, [%rd40];
	neg.s32 	%r678, %r677;
	ld.global.u32 	%r679, [%rd40+128];
	neg.s32 	%r680, %r679;
	ld.global.u32 	%r681, [%rd40+256];
	neg.s32 	%r682, %r681;
	ld.global.u32 	%r683, [%rd40+384];
	neg.s32 	%r684, %r683;
	ld.global.u32 	%r685, [%rd40+512];
	neg.s32 	%r686, %r685;
	ld.global.u32 	%r687, [%rd40+640];
	neg.s32 	%r688, %r687;
	ld.global.u32 	%r689, [%rd40+768];
	neg.s32 	%r690, %r689;
	ld.global.u32 	%r691, [%rd40+896];
	neg.s32 	%r692, %r691;
	ld.global.u32 	%r693, [%rd40+1024];
	neg.s32 	%r694, %r693;
	ld.global.u32 	%r695, [%rd40+1152];
	neg.s32 	%r696, %r695;
	ld.global.u32 	%r697, [%rd40+1280];
	neg.s32 	%r698, %r697;
	ld.global.u32 	%r699, [%rd40+1408];
	neg.s32 	%r700, %r699;
	ld.global.u32 	%r701, [%rd40+1536];
	neg.s32 	%r702, %r701;
	ld.global.u32 	%r703, [%rd40+1664];
	neg.s32 	%r704, %r703;
	ld.global.u32 	%r705, [%rd40+1792];
	neg.s32 	%r706, %r705;
	ld.global.u32 	%r707, [%rd40+1920];
	neg.s32 	%r708, %r707;
	ld.global.u32 	%r709, [%rd40+2048];
	neg.s32 	%r710, %r709;
	ld.global.u32 	%r711, [%rd40+2176];
	neg.s32 	%r712, %r711;
	ld.global.u32 	%r713, [%rd40+2304];
	neg.s32 	%r714, %r713;
	ld.global.u32 	%r715, [%rd40+2432];
	neg.s32 	%r716, %r715;
	ld.global.u32 	%r717, [%rd40+2560];
	neg.s32 	%r718, %r717;
	ld.global.u32 	%r719, [%rd40+2688];
	neg.s32 	%r720, %r719;
	// begin inline asm
	mov.u32 %r672, %laneid;
	// end inline asm
	shr.u32 	%r6, %r4, 5;
	mad.lo.s32 	%r721, %r6, 704, %r672;
	shl.b32 	%r722, %r721, 2;
	mov.u32 	%r723, _ZZN3cub18CUB_300001_SM_10006detail4scan16DeviceScanKernelINS2_10policy_hubIiiijN4cuda3std3__44plusIiEEE10Policy1000EN6thrust24THRUST_300001_SM_1000_NS18transform_iteratorINS7_6negateIiEENSD_6detail15normal_iteratorINSD_10device_ptrIiEEEEiiEESL_NS0_13ScanTileStateIiLb1EEES9_NS0_8NullTypeEjiLb0ESP_EEvT0_T1_T2_iT3_T4_T5_E12temp_storage;
	add.s32 	%r7, %r723, %r722;
	st.shared.u32 	[%r7], %r678;
	st.shared.u32 	[%r7+128], %r680;
	st.shared.u32 	[%r7+256], %r682;
	st.shared.u32 	[%r7+384], %r684;
	st.shared.u32 	[%r7+512], %r686;
	st.shared.u32 	[%r7+640], %r688;
	st.shared.u32 	[%r7+768], %r690;
	st.shared.u32 	[%r7+896], %r692;
	st.shared.u32 	[%r7+1024], %r694;
	st.shared.u32 	[%r7+1152], %r696;
	st.shared.u32 	[%r7+1280], %r698;
	st.shared.u32 	[%r7+1408], %r700;
	st.shared.u32 	[%r7+1536], %r702;
	st.shared.u32 	[%r7+1664], %r704;
	st.shared.u32 	[%r7+1792], %r706;
	st.shared.u32 	[%r7+1920], %r708;
	st.shared.u32 	[%r7+2048], %r710;
	st.shared.u32 	[%r7+2176], %r712;
	st.shared.u32 	[%r7+2304], %r714;
	st.shared.u32 	[%r7+2432], %r716;
	st.shared.u32 	[%r7+2560], %r718;
	st.shared.u32 	[%r7+2688], %r720;
	bar.warp.sync 	-1;
	mad.lo.s32 	%r8, %r672, 84, %r7;
	ld.shared.v2.u32 	{%r9, %r10}, [%r8];
	ld.shared.v2.u32 	{%r11, %r12}, [%r8+8];
	ld.shared.v2.u32 	{%r13, %r14}, [%r8+16];
	ld.shared.v2.u32 	{%r15, %r16}, [%r8+24];
	ld.shared.v2.u32 	{%r17, %r18}, [%r8+32];
	ld.shared.v2.u32 	{%r19, %r20}, [%r8+40];
	ld.shared.v2.u32 	{%r21, %r22}, [%r8+48];
	ld.shared.v2.u32 	{%r23, %r24}, [%r8+56];
	ld.shared.v2.u32 	{%r25, %r26}, [%r8+64];
	ld.shared.v2.u32 	{%r27, %r28}, [%r8+72];
	ld.shared.v2.u32 	{%r29, %r30}, [%r8+80];
	bar.sync 	0;
	setp.ne.s32 	%p114, %r1059, 0;
	@%p114 bra 	$L__BB74_6;
	add.s32 	%r949, %r10, %r9;
	add.s32 	%r950, %r11, %r949;
	add.s32 	%r951, %r12, %r950;
	add.s32 	%r952, %r13, %r951;
	add.s32 	%r953, %r14, %r952;
	add.s32 	%r954, %r15, %r953;
	add.s32 	%r955, %r16, %r954;
	add.s32 	%r956, %r17, %r955;
	add.s32 	%r957, %r18, %r956;
	add.s32 	%r958, %r19, %r957;
	add.s32 	%r959, %r20, %r958;
	add.s32 	%r960, %r21, %r959;
	add.s32 	%r961, %r22, %r960;
	add.s32 	%r962, %r23, %r961;
	add.s32 	%r963, %r24, %r962;
	add.s32 	%r964, %r25, %r963;
	add.s32 	%r965, %r26, %r964;
	add.s32 	%r966, %r27, %r965;
	add.s32 	%r967, %r28, %r966;
	add.s32 	%r968, %r29, %r967;
	add.s32 	%r920, %r30, %r968;
	mov.b32 	%r946, 1;
	mov.b32 	%r947, 0;
	mov.b32 	%r948, -1;
	// begin inline asm
	shfl.sync.up.b32 %r919, %r920, %r946, %r947, %r948;
	// end inline asm
	setp.gt.s32 	%p161, %r672, 0;
	selp.b32 	%r969, %r919, 0, %p161;
	add.s32 	%r925, %r969, %r920;
	mov.b32 	%r926, 2;
	// begin inline asm
	shfl.sync.up.b32 %r924, %r925, %r926, %r947, %r948;
	// end inline asm
	setp.lt.s32 	%p162, %r672, 2;
	selp.b32 	%r970, 0, %r924, %p162;
	add.s32 	%r930, %r970, %r925;
	mov.b32 	%r931, 4;
	// begin inline asm
	shfl.sync.up.b32 %r929, %r930, %r931, %r947, %r948;
	// end inline asm
	setp.lt.s32 	%p163, %r672, 4;
	selp.b32 	%r971, 0, %r929, %p163;
	add.s32 	%r935, %r971, %r930;
	mov.b32 	%r936, 8;
	// begin inline asm
	shfl.sync.up.b32 %r934, %r935, %r936, %r947, %r948;
	// end inline asm
	setp.lt.s32 	%p164, %r672, 8;
	selp.b32 	%r972, 0, %r934, %p164;
	add.s32 	%r940, %r972, %r935;
	mov.b32 	%r941, 16;
	// begin inline asm
	shfl.sync.up.b32 %r939, %r940, %r941, %r947, %r948;
	// end inline asm
	setp.lt.s32 	%p165, %r672, 16;
	selp.b32 	%r973, 0, %r939, %p165;
	add.s32 	%r945, %r973, %r940;
	// begin inline asm
	shfl.sync.up.b32 %r944, %r945, %r946, %r947, %r948;
	// end inline asm
	setp.ne.s32 	%p166, %r672, 31;
	@%p166 bra 	$L__BB74_4;
	shl.b32 	%r974, %r6, 2;
	add.s32 	%r976, %r723, %r974;
	st.shared.u32 	[%r976+16], %r945;
$L__BB74_4:
	bar.sync 	0;
	ld.shared.v4.u32 	{%r977, %r978, %r979, %r980}, [_ZZN3cub18CUB_300001_SM_10006detail4scan16DeviceScanKernelINS2_10policy_hubIiiijN4cuda3std3__44plusIiEEE10Policy1000EN6thrust24THRUST_300001_SM_1000_NS18transform_iteratorINS7_6negateIiEENSD_6detail15normal_iteratorINSD_10device_ptrIiEEEEiiEESL_NS0_13ScanTileStateIiLb1EEES9_NS0_8NullTypeEjiLb0ESP_EEvT0_T1_T2_iT3_T4_T5_E12temp_storage+16];
	add.s32 	%r981, %r978, %r977;
	setp.eq.s32 	%p167, %r6, 2;
	selp.b32 	%r982, %r981, %r977, %p167;
	add.s32 	%r983, %r981, %r979;
	setp.eq.s32 	%p168, %r6, 3;
	selp.b32 	%r984, %r983, %r982, %p168;
	add.s32 	%r985, %r983, %r980;
	setp.eq.s32 	%p169, %r6, 4;
	selp.b32 	%r986, %r985, %r984, %p169;
	ld.shared.v4.u32 	{%r987, %r988, %r989, %r990}, [_ZZN3cub18CUB_300001_SM_10006detail4scan16DeviceScanKernelINS2_10policy_hubIiiijN4cuda3std3__44plusIiEEE10Policy1000EN6thrust24THRUST_300001_SM_1000_NS18transform_iteratorINS7_6negateIiEENSD_6detail15normal_iteratorINSD_10device_ptrIiEEEEiiEESL_NS0_13ScanTileStateIiLb1EEES9_NS0_8NullTypeEjiLb0ESP_EEvT0_T1_T2_iT3_T4_T5_E12temp_storage+32];
	add.s32 	%r991, %r985, %r987;
	setp.eq.s32 	%p170, %r6, 5;
	selp.b32 	%r992, %r991, %r986, %p170;
	add.s32 	%r993, %r991, %r988;
	setp.eq.s32 	%p171, %r6, 6;
	selp.b32 	%r994, %r993, %r992, %p171;
	add.s32 	%r995, %r993, %r989;
	setp.eq.s32 	%p172, %r6, 7;
	selp.b32 	%r996, %r995, %r994, %p172;
	add.s32 	%r997, %r995, %r990;
	setp.eq.s32 	%p173, %r6, 8;
	selp.b32 	%r998, %r997, %r996, %p173;
	ld.shared.v4.u32 	{%r999, %r1000, %r1001, %r1002}, [_ZZN3cub18CUB_300001_SM_10006detail4scan16DeviceScanKernelINS2_10policy_hubIiiijN4cuda3std3__44plusIiEEE10Policy1000EN6thrust24THRUST_300001_SM_1000_NS18transform_iteratorINS7_6negateIiEENSD_6detail15normal_iteratorINSD_10device_ptrIiEEEEiiEESL_NS0_13ScanTileStateIiLb1EEES9_NS0_8NullTypeEjiLb0ESP_EEvT0_T1_T2_iT3_T4_T5_E12temp_storage+48];
	add.s32 	%r1003, %r997, %r999;
	setp.eq.s32 	%p174, %r6, 9;
	selp.b32 	%r1004, %r1003, %r998, %p174;
	add.s32 	%r1005, %r1003, %r1000;
	setp.eq.s32 	%p175, %r6, 10;
	selp.b32 	%r1006, %r1005, %r1004, %p175;
	add.s32 	%r1007, %r1005, %r1001;
	setp.eq.s32 	%p176, %r6, 11;
	selp.b32 	%r1008, %r1007, %r1006, %p176;
	add.s32 	%r33, %r1007, %r1002;
	setp.lt.u32 	%p177, %r4, 32;
	setp.eq.s32 	%p178, %r672, 0;
	selp.b32 	%r1009, 0, %r944, %p178;
	add.s32 	%r1010, %r1008, %r1009;
	selp.b32 	%r1073, %r944, %r1010, %p177;
	setp.ne.s32 	%p179, %r4, 0;
	@%p179 bra 	$L__BB74_25;
	add.s64 	%rd52, %rd1, 256;
	mov.b32 	%r1011, 101;
	// begin inline asm
	st.relaxed.gpu.v2.u32 [%rd52], {%r1011, %r33};
	// end inline asm
	mov.b32 	%r1073, 0;
	bra.uni 	$L__BB74_25;
$L__BB74_6:
	add.s32 	%r754, %r10, %r9;
	add.s32 	%r755, %r11, %r754;
	add.s32 	%r756, %r12, %r755;
	add.s32 	%r757, %r13, %r756;
	add.s32 	%r758, %r14, %r757;
	add.s32 	%r759, %r15, %r758;
	add.s32 	%r760, %r16, %r759;
	add.s32 	%r761, %r17, %r760;
	add.s32 	%r762, %r18, %r761;
	add.s32 	%r763, %r19, %r762;
	add.s32 	%r764, %r20, %r763;
	add.s32 	%r765, %r21, %r764;
	add.s32 	%r766, %r22, %r765;
	add.s32 	%r767, %r23, %r766;
	add.s32 	%r768, %r24, %r767;
	add.s32 	%r769, %r25, %r768;
	add.s32 	%r770, %r26, %r769;
	add.s32 	%r771, %r27, %r770;
	add.s32 	%r772, %r28, %r771;
	add.s32 	%r773, %r29, %r772;
	add.s32 	%r725, %r30, %r773;
	mov.b32 	%r751, 1;
	mov.b32 	%r752, 0;
	mov.b32 	%r753, -1;
	// begin inline asm
	shfl.sync.up.b32 %r724, %r725, %r751, %r752, %r753;
	// end inline asm
	setp.gt.s32 	%p115, %r672, 0;
	selp.b32 	%r774, %r724, 0, %p115;
	add.s32 	%r730, %r774, %r725;
	mov.b32 	%r731, 2;
	// begin inline asm
	shfl.sync.up.b32 %r729, %r730, %r731, %r752, %r753;
	// end inline asm
	setp.lt.s32 	%p116, %r672, 2;
	selp.b32 	%r775, 0, %r729, %p116;
	add.s32 	%r735, %r775, %r730;
	mov.b32 	%r736, 4;
	// begin inline asm
	shfl.sync.up.b32 %r734, %r735, %r736, %r752, %r753;
	// end inline asm
	setp.lt.s32 	%p117, %r672, 4;
	selp.b32 	%r776, 0, %r734, %p117;
	add.s32 	%r740, %r776, %r735;
	mov.b32 	%r741, 8;
	// begin inline asm
	shfl.sync.up.b32 %r739, %r740, %r741, %r752, %r753;
	// end inline asm
	setp.lt.s32 	%p118, %r672, 8;
	selp.b32 	%r777, 0, %r739, %p118;
	add.s32 	%r745, %r777, %r740;
	mov.b32 	%r746, 16;
	// begin inline asm
	shfl.sync.up.b32 %r744, %r745, %r746, %r752, %r753;
	// end inline asm
	setp.lt.s32 	%p119, %r672, 16;
	selp.b32 	%r778, 0, %r744, %p119;
	add.s32 	%r750, %r778, %r745;
	// begin inline asm
	shfl.sync.up.b32 %r749, %r750, %r751, %r752, %r753;
	// end inline asm
	setp.ne.s32 	%p120, %r672, 31;
	@%p120 bra 	$L__BB74_8;
	shl.b32 	%r779, %r6, 2;
	add.s32 	%r781, %r723, %r779;
	st.shared.u32 	[%r781+16], %r750;
$L__BB74_8:
	bar.sync 	0;
	ld.shared.v4.u32 	{%r782, %r783, %r784, %r785}, [_ZZN3cub18CUB_300001_SM_10006detail4scan16DeviceScanKernelINS2_10policy_hubIiiijN4cuda3std3__44plusIiEEE10Policy1000EN6thrust24THRUST_300001_SM_1000_NS18transform_iteratorINS7_6negateIiEENSD_6detail15normal_iteratorINSD_10device_ptrIiEEEEiiEESL_NS0_13ScanTileStateIiLb1EEES9_NS0_8NullTypeEjiLb0ESP_EEvT0_T1_T2_iT3_T4_T5_E12temp_storage+16];
	add.s32 	%r786, %r783, %r782;
	setp.eq.s32 	%p121, %r6, 2;
	selp.b32 	%r787, %r786, %r782, %p121;
	add.s32 	%r788, %r786, %r784;
	setp.eq.s32 	%p122, %r6, 3;
	selp.b32 	%r789, %r788, %r787, %p122;
	add.s32 	%r790, %r788, %r785;
	setp.eq.s32 	%p123, %r6, 4;
	selp.b32 	%r791, %r790, %r789, %p123;
	ld.shared.v4.u32 	{%r792, %r793, %r794, %r795}, [_ZZN3cub18CUB_300001_SM_10006detail4scan16DeviceScanKernelINS2_10policy_hubIiiijN4cuda3std3__44plusIiEEE10Policy1000EN6thrust24THRUST_300001_SM_1000_NS18transform_iteratorINS7_6negateIiEENSD_6detail15normal_iteratorINSD_10device_ptrIiEEEEiiEESL_NS0_13ScanTileStateIiLb1EEES9_NS0_8NullTypeEjiLb0ESP_EEvT0_T1_T2_iT3_T4_T5_E12temp_storage+32];
	add.s32 	%r796, %r790, %r792;
	setp.eq.s32 	%p124, %r6, 5;
	selp.b32 	%r797, %r796, %r791, %p124;
	add.s32 	%r798, %r796, %r793;
	setp.eq.s32 	%p125, %r6, 6;
	selp.b32 	%r799, %r798, %r797, %p125;
	add.s32 	%r800, %r798, %r794;
	setp.eq.s32 	%p126, %r6, 7;
	selp.b32 	%r801, %r800, %r799, %p126;
	add.s32 	%r802, %r800, %r795;
	setp.eq.s32 	%p127, %r6, 8;
	selp.b32 	%r803, %r802, %r801, %p127;
	ld.shared.v4.u32 	{%r804, %r805, %r806, %r807}, [_ZZN3cub18CUB_300001_SM_10006detail4scan16DeviceScanKernelINS2_10policy_hubIiiijN4cuda3std3__44plusIiEEE10Policy1000EN6thrust24THRUST_300001_SM_1000_NS18transform_iteratorINS7_6negateIiEENSD_6detail15normal_iteratorINSD_10device_ptrIiEEEEiiEESL_NS0_13ScanTileStateIiLb1EEES9_NS0_8NullTypeEjiLb0ESP_EEvT0_T1_T2_iT3_T4_T5_E12temp_storage+48];
	add.s32 	%r808, %r802, %r804;
	setp.eq.s32 	%p128, %r6, 9;
	selp.b32 	%r809, %r808, %r803, %p128;
	add.s32 	%r810, %r808, %r805;
	setp.eq.s32 	%p129, %r6, 10;
	selp.b32 	%r811, %r810, %r809, %p129;
	add.s32 	%r812, %r810, %r806;
	setp.eq.s32 	%p130, %r6, 11;
	selp.b32 	%r813, %r812, %r811, %p130;
	add.s32 	%r37, %r812, %r807;
	setp.gt.u32 	%p131, %r4, 31;
	setp.lt.u32 	%p132, %r4, 32;
	setp.eq.s32 	%p133, %r672, 0;
	selp.b32 	%r814, 0, %r749, %p133;
	add.s32 	%r1072, %r813, %r814;
	selp.b32 	%r39, %r749, %r1072, %p132;
	@%p131 bra 	$L__BB74_24;
	setp.ne.s32 	%p134, %r4, 0;
	mul.wide.s32 	%rd41, %r1059, 8;
	add.s64 	%rd5, %rd1, %rd41;
	@%p134 bra 	$L__BB74_11;
	st.shared.u32 	[_ZZN3cub18CUB_300001_SM_10006detail4scan16DeviceScanKernelINS2_10policy_hubIiiijN4cuda3std3__44plusIiEEE10Policy1000EN6thrust24THRUST_300001_SM_1000_NS18transform_iteratorINS7_6negateIiEENSD_6detail15normal_iteratorINSD_10device_ptrIiEEEEiiEESL_NS0_13ScanTileStateIiLb1EEES9_NS0_8NullTypeEjiLb0ESP_EEvT0_T1_T2_iT3_T4_T5_E12temp_storage+12], %r37;
	add.s64 	%rd42, %rd5, 256;
	mov.b32 	%r815, 100;
	// begin inline asm
	st.relaxed.gpu.v2.u32 [%rd42], {%r815, %r37};
	// end inline asm
$L__BB74_11:
	not.b32 	%r821, %r4;
	add.s32 	%r1067, %r1059, %r821;
	mov.b32 	%r817, 830;
	// begin inline asm
	nanosleep.u32 %r817;
	// end inline asm
	mul.wide.s32 	%rd44, %r1067, 8;
	add.s64 	%rd45, %rd1, %rd44;
	add.s64 	%rd43, %rd45, 256;
	// begin inline asm
	ld.relaxed.gpu.v2.u32 {%r1069, %r1061}, [%rd43];
	// end inline asm
	mov.b32 	%r1062, 952;
$L__BB74_12:
	setp.eq.s32 	%p135, %r1069, 99;
	mov.b32 	%r822, -1;
	vote.sync.any.pred 	%p136, %p135, %r822;
	not.pred 	%p137, %p136;
	@%p137 bra 	$L__BB74_14;
	mul.lo.s32 	%r917, %r1059, 16807;
	and.b32  	%r1059, %r917, 2147483647;
	add.s32 	%r918, %r1062, 1;
	rem.u32 	%r914, %r1059, %r918;
	// begin inline asm
	nanosleep.u32 %r914;
	// end inline asm
	shr.u32 	%r1062, %r1062, 1;
	// begin inline asm
	ld.relaxed.gpu.v2.u32 {%r1069, %r1061}, [%rd43];
	// end inline asm
	bra.uni 	$L__BB74_12;
$L__BB74_14:
	setp.eq.s32 	%p138, %r1069, 101;
	mov.b32 	%r849, -1;
	vote.sync.ballot.b32 	%r851, %p138, %r849;
	// begin inline asm
	mov.u32 %r824, %lanemask_ge;
	// end inline asm
	and.b32  	%r852, %r851, %r824;
	or.b32  	%r853, %r852, -2147483648;
	add.s32 	%r854, %r853, -1;
	not.b32 	%r855, %r853;
	and.b32  	%r856, %r855, %r854;
	popc.b32 	%r828, %r856;
	mov.b32 	%r827, 1;
	// begin inline asm
	shfl.sync.down.b32 %r825, %r1061, %r827, %r828, %r849;
	// end inline asm
	setp.lt.s32 	%p140, %r672, %r828;
	selp.b32 	%r857, %r825, 0, %p140;
	add.s32 	%r831, %r857, %r1061;
	mov.b32 	%r832, 2;
	// begin inline asm
	shfl.sync.down.b32 %r830, %r831, %r832, %r828, %r849;
	// end inline asm
	add.s32 	%r54, %r672, 2;
	setp.gt.s32 	%p141, %r54, %r828;
	selp.b32 	%r858, 0, %r830, %p141;
	add.s32 	%r836, %r831, %r858;
	mov.b32 	%r837, 4;
	// begin inline asm
	shfl.sync.down.b32 %r835, %r836, %r837, %r828, %r849;
	// end inline asm
	add.s32 	%r55, %r672, 4;
	setp.gt.s32 	%p142, %r55, %r828;
	selp.b32 	%r859, 0, %r835, %p142;
	add.s32 	%r841, %r836, %r859;
	mov.b32 	%r842, 8;
	// begin inline asm
	shfl.sync.down.b32 %r840, %r841, %r842, %r828, %r849;
	// end inline asm
	add.s32 	%r56, %r672, 8;
	setp.gt.s32 	%p143, %r56, %r828;
	selp.b32 	%r860, 0, %r840, %p143;
	add.s32 	%r846, %r841, %r860;
	mov.b32 	%r847, 16;
	// begin inline asm
	shfl.sync.down.b32 %r845, %r846, %r847, %r828, %r849;
	// end inline asm
	add.s32 	%r57, %r672, 16;
	setp.gt.s32 	%p144, %r57, %r828;
	selp.b32 	%r861, 0, %r845, %p144;
	add.s32 	%r1066, %r846, %r861;
	add.s64 	%rd7, %rd1, 256;
	mov.b32 	%r1063, 952;
$L__BB74_15:
	setp.ne.s32 	%p145, %r1069, 101;
	mov.b32 	%r862, -1;
	vote.sync.all.pred 	%p146, %p145, %r862;
	not.pred 	%p147, %p146;
	@%p147 bra 	$L__BB74_20;
	shr.u32 	%r1063, %r1063, 1;
	mul.wide.s32 	%rd48, %r1067, 8;
	add.s64 	%rd49, %rd7, %rd48;
	add.s64 	%rd47, %rd49, -256;
	// begin inline asm
	ld.relaxed.gpu.v2.u32 {%r1069, %r1070}, [%rd47];
	// end inline asm
	mov.u32 	%r1071, %r1063;
$L__BB74_17:
	setp.eq.s32 	%p151, %r1069, 99;
	mov.b32 	%r870, -1;
	vote.sync.any.pred 	%p152, %p151, %r870;
	not.pred 	%p153, %p152;
	@%p153 bra 	$L__BB74_19;
	mul.lo.s32 	%r912, %r1059, 16807;
	and.b32  	%r1059, %r912, 2147483647;
	add.s32 	%r913, %r1071, 1;
	rem.u32 	%r909, %r1059, %r913;
	// begin inline asm
	nanosleep.u32 %r909;
	// end inline asm
	shr.u32 	%r1071, %r1071, 1;
	// begin inline asm
	ld.relaxed.gpu.v2.u32 {%r1069, %r1070}, [%rd47];
	// end inline asm
	bra.uni 	$L__BB74_17;
$L__BB74_19:
	setp.eq.s32 	%p154, %r1069, 101;
	mov.b32 	%r896, -1;
	vote.sync.ballot.b32 	%r897, %p154, %r896;
	and.b32  	%r898, %r897, %r824;
	or.b32  	%r899, %r898, -2147483648;
	add.s32 	%r900, %r899, -1;
	not.b32 	%r901, %r899;
	and.b32  	%r902, %r901, %r900;
	popc.b32 	%r875, %r902;
	mov.b32 	%r874, 1;
	// begin inline asm
	shfl.sync.down.b32 %r872, %r1070, %r874, %r875, %r896;
	// end inline asm
	setp.lt.s32 	%p156, %r672, %r875;
	selp.b32 	%r903, %r872, 0, %p156;
	add.s32 	%r878, %r903, %r1070;
	mov.b32 	%r879, 2;
	// begin inline asm
	shfl.sync.down.b32 %r877, %r878, %r879, %r875, %r896;
	// end inline asm
	setp.gt.s32 	%p157, %r54, %r875;
	selp.b32 	%r904, 0, %r877, %p157;
	add.s32 	%r883, %r878, %r904;
	mov.b32 	%r884, 4;
	// begin inline asm
	shfl.sync.down.b32 %r882, %r883, %r884, %r875, %r896;
	// end inline asm
	setp.gt.s32 	%p158, %r55, %r875;
	selp.b32 	%r905, 0, %r882, %p158;
	add.s32 	%r888, %r883, %r905;
	mov.b32 	%r889, 8;
	// begin inline asm
	shfl.sync.down.b32 %r887, %r888, %r889, %r875, %r896;
	// end inline asm
	setp.gt.s32 	%p159, %r56, %r875;
	selp.b32 	%r906, 0, %r887, %p159;
	add.s32 	%r893, %r888, %r906;
	mov.b32 	%r894, 16;
	// begin inline asm
	shfl.sync.down.b32 %r892, %r893, %r894, %r875, %r896;
	// end inline asm
	setp.gt.s32 	%p160, %r57, %r875;
	selp.b32 	%r907, 0, %r892, %p160;
	add.s32 	%r908, %r907, %r1066;
	add.s32 	%r1066, %r908, %r893;
	add.s32 	%r1067, %r1067, -32;
	bra.uni 	$L__BB74_15;
$L__BB74_20:
	@%p134 bra 	$L__BB74_22;
	add.s32 	%r865, %r1066, %r37;
	add.s64 	%rd46, %rd5, 256;
	mov.b32 	%r864, 101;
	// begin inline asm
	st.relaxed.gpu.v2.u32 [%rd46], {%r864, %r865};
	// end inline asm
	st.shared.u32 	[_ZZN3cub18CUB_300001_SM_10006detail4scan16DeviceScanKernelINS2_10policy_hubIiiijN4cuda3std3__44plusIiEEE10Policy1000EN6thrust24THRUST_300001_SM_1000_NS18transform_iteratorINS7_6negateIiEENSD_6detail15normal_iteratorINSD_10device_ptrIiEEEEiiEESL_NS0_13ScanTileStateIiLb1EEES9_NS0_8NullTypeEjiLb0ESP_EEvT0_T1_T2_iT3_T4_T5_E12temp_storage+4], %r1066;
	st.shared.u32 	[_ZZN3cub18CUB_300001_SM_10006detail4scan16DeviceScanKernelINS2_10policy_hubIiiijN4cuda3std3__44plusIiEEE10Policy1000EN6thrust24THRUST_300001_SM_1000_NS18transform_iteratorINS7_6negateIiEENSD_6detail15normal_iteratorINSD_10device_ptrIiEEEEiiEESL_NS0_13ScanTileStateIiLb1EEES9_NS0_8NullTypeEjiLb0ESP_EEvT0_T1_T2_iT3_T4_T5_E12temp_storage+8], %r865;
$L__BB74_22:
	setp.ne.s32 	%p149, %r672, 0;
	mov.u32 	%r1072, %r39;
	@%p149 bra 	$L__BB74_24;
	st.shared.u32 	[_ZZN3cub18CUB_300001_SM_10006detail4scan16DeviceScanKernelINS2_10policy_hubIiiijN4cuda3std3__44plusIiEEE10Policy1000EN6thrust24THRUST_300001_SM_1000_NS18transform_iteratorINS7_6negateIiEENSD_6detail15normal_iteratorINSD_10device_ptrIiEEEEiiEESL_NS0_13ScanTileStateIiLb1EEES9_NS0_8NullTypeEjiLb0ESP_EEvT0_T1_T2_iT3_T4_T5_E12temp_storage+76], %r1066;
	mov.u32 	%r1072, %r1066;
$L__BB74_24:
	bar.sync 	0;
	setp.eq.s32 	%p150, %r4, 0;
	ld.shared.u32 	%r866, [_ZZN3cub18CUB_300001_SM_10006detail4scan16DeviceScanKernelINS2_10policy_hubIiiijN4cuda3std3__44plusIiEEE10Policy1000EN6thrust24THRUST_300001_SM_1000_NS18transform_iteratorINS7_6negateIiEENSD_6detail15normal_iteratorINSD_10device_ptrIiEEEEiiEESL_NS0_13ScanTileStateIiLb1EEES9_NS0_8NullTypeEjiLb0ESP_EEvT0_T1_T2_iT3_T4_T5_E12temp_storage+76];
	selp.b32 	%r867, 0, %r866, %p150;
	add.s32 	%r1073, %r867, %r1072;
$L__BB74_25:
	add.s32 	%r1014, %r1073, %r9;
	add.s32 	%r1015, %r10, %r1014;
	add.s32 	%r1016, %r11, %r1015;
	add.s32 	%r1017, %r12, %r1016;
	add.s32 	%r1018, %r13, %r1017;
	add.s32 	%r1019, %r14, %r1018;
	add.s32 	%r1020, %r15, %r1019;
	add.s32 	%r1021, %r16, %r1020;
	add.s32 	%r1022, %r17, %r1021;
	add.s32 	%r1023, %r18, %r1022;
	add.s32 	%r1024, %r19, %r1023;
	add.s32 	%r1025, %r20, %r1024;
	add.s32 	%r1026, %r21, %r1025;
	add.s32 	%r1027, %r22, %r1026;
	add.s32 	%r1028, %r23, %r1027;
	add.s32 	%r1029, %r24, %r1028;
	add.s32 	%r1030, %r25, %r1029;
	add.s32 	%r1031, %r26, %r1030;
	add.s32 	%r1032, %r27, %r1031;
	add.s32 	%r1033, %r28, %r1032;
	add.s32 	%r1034, %r29, %r1033;
	add.s32 	%r1035, %r30, %r1034;
	bar.sync 	0;
	st.shared.v2.u32 	[%r8], {%r1014, %r1015};
	st.shared.v2.u32 	[%r8+8], {%r1016, %r1017};
	st.shared.v2.u32 	[%r8+16], {%r1018, %r1019};
	st.shared.v2.u32 	[%r8+24], {%r1020, %r1021};
	st.shared.v2.u32 	[%r8+32], {%r1022, %r1023};
	st.shared.v2.u32 	[%r8+40], {%r1024, %r1025};
	st.shared.v2.u32 	[%r8+48], {%r1026, %r1027};
	st.shared.v2.u32 	[%r8+56], {%r1028, %r1029};
	st.shared.v2.u32 	[%r8+64], {%r1030, %r1031};
	st.shared.v2.u32 	[%r8+72], {%r1032, %r1033};
	st.shared.v2.u32 	[%r8+80], {%r1034, %r1035};
	bar.warp.sync 	-1;
	ld.shared.u32 	%r1036, [%r7];
	ld.shared.u32 	%r1037, [%r7+128];
	ld.shared.u32 	%r1038, [%r7+256];
	ld.shared.u32 	%r1039, [%r7+384];
	ld.shared.u32 	%r1040, [%r7+512];
	ld.shared.u32 	%r1041, [%r7+640];
	ld.shared.u32 	%r1042, [%r7+768];
	ld.shared.u32 	%r1043, [%r7+896];
	ld.shared.u32 	%r1044, [%r7+1024];
	ld.shared.u32 	%r1045, [%r7+1152];
	ld.shared.u32 	%r1046, [%r7+1280];
	ld.shared.u32 	%r1047, [%r7+1408];
	ld.shared.u32 	%r1048, [%r7+1536];
	ld.shared.u32 	%r1049, [%r7+1664];
	ld.shared.u32 	%r1050, [%r7+1792];
	ld.shared.u32 	%r1051, [%r7+1920];
	ld.shared.u32 	%r1052, [%r7+2048];
	ld.shared.u32 	%r1053, [%r7+2176];
	ld.shared.u32 	%r1054, [%r7+2304];
	ld.shared.u32 	%r1055, [%r7+2432];
	ld.shared.u32 	%r1056, [%r7+2560];
	ld.shared.u32 	%r1057, [%r7+2688];
	add.s64 	%rd54, %rd3, %rd39;
	st.global.u32 	[%rd54], %r1036;
	st.global.u32 	[%rd54+128], %r1037;
	st.global.u32 	[%rd54+256], %r1038;
	st.global.u32 	[%rd54+384], %r1039;
	st.global.u32 	[%rd54+512], %r1040;
	st.global.u32 	[%rd54+640], %r1041;
	st.global.u32 	[%rd54+768], %r1042;
	st.global.u32 	[%rd54+896], %r1043;
	st.global.u32 	[%rd54+1024], %r1044;
	st.global.u32 	[%rd54+1152], %r1045;
	st.global.u32 	[%rd54+1280], %r1046;
	st.global.u32 	[%rd54+1408], %r1047;
	st.global.u32 	[%rd54+1536], %r1048;
	st.global.u32 	[%rd54+1664], %r1049;
	st.global.u32 	[%rd54+1792], %r1050;
	st.global.u32 	[%rd54+1920], %r1051;
	st.global.u32 	[%rd54+2048], %r1052;
	st.global.u32 	[%rd54+2176], %r1053;
	st.global.u32 	[%rd54+2304], %r1054;
	st.global.u32 	[%rd54+2432], %r1055;
	st.global.u32 	[%rd54+2560], %r1056;
	st.global.u32 	[%rd54+2688], %r1057;
	bra.uni 	$L__BB74_140;
$L__BB74_26:
	setp.eq.s32 	%p2, %r3, 0;
	@%p2 bra 	$L__BB74_140;
	mul.wide.u32 	%rd15, %r2, 4;
	add.s64 	%rd16, %rd2, %rd15;
	mov.u32 	%r82, %tid.x;
	ld.global.u32 	%r236, [%rd16];
	neg.s32 	%r1095, %r236;
	and.b32  	%r237, %r82, 31;
	and.b32  	%r238, %r82, 992;
	mul.lo.s32 	%r239, %r238, 22;
	or.b32  	%r84, %r239, %r237;
	setp.ge.u32 	%p3, %r84, %r3;
	shl.b32 	%r240, %r84, 2;
	cvt.u64.u32 	%rd17, %r240;
	add.s64 	%rd9, %rd16, %rd17;
	mov.u32 	%r1074, %r1095;
	@%p3 bra 	$L__BB74_29;
	ld.global.u32 	%r241, [%rd9];
	neg.s32 	%r1074, %r241;
$L__BB74_29:
	add.s32 	%r242, %r84, 32;
	setp.ge.u32 	%p4, %r242, %r3;
	mov.u32 	%r1075, %r1095;
	@%p4 bra 	$L__BB74_31;
	ld.global.u32 	%r243, [%rd9+128];
	neg.s32 	%r1075, %r243;
$L__BB74_31:
	add.s32 	%r89, %r84, 64;
	setp.ge.u32 	%p5, %r89, %r3;
	mov.u32 	%r1076, %r1095;
	@%p5 bra 	$L__BB74_33;
	ld.global.u32 	%r244, [%rd9+256];
	neg.s32 	%r1076, %r244;
$L__BB74_33:
	add.s32 	%r92, %r84, 96;
	setp.ge.u32 	%p6, %r92, %r3;
	mov.u32 	%r1077, %r1095;
	@%p6 bra 	$L__BB74_35;
	ld.global.u32 	%r245, [%rd9+384];
	neg.s32 	%r1077, %r245;
$L__BB74_35:
	add.s32 	%r246, %r84, 128;
	setp.ge.u32 	%p7, %r246, %r3;
	mov.u32 	%r1078, %r1095;
	@%p7 bra 	$L__BB74_37;
	ld.global.u32 	%r247, [%rd9+512];
	neg.s32 	%r1078, %r247;
$L__BB74_37:
	add.s32 	%r248, %r84, 160;
	setp.ge.u32 	%p8, %r248, %r3;
	mov.u32 	%r1079, %r1095;
	@%p8 bra 	$L__BB74_39;
	ld.global.u32 	%r249, [%rd9+640];
	neg.s32 	%r1079, %r249;
$L__BB74_39:
	add.s32 	%r250, %r84, 192;
	setp.ge.u32 	%p9, %r250, %r3;
	mov.u32 	%r1080, %r1095;
	@%p9 bra 	$L__BB74_41;
	ld.global.u32 	%r251, [%rd9+768];
	neg.s32 	%r1080, %r251;
$L__BB74_41:
	add.s32 	%r101, %r84, 224;
	setp.ge.u32 	%p10, %r101, %r3;
	mov.u32 	%r1081, %r1095;
	@%p10 bra 	$L__BB74_43;
	ld.global.u32 	%r252, [%rd9+896];
	neg.s32 	%r1081, %r252;
$L__BB74_43:
	add.s32 	%r253, %r84, 256;
	setp.ge.u32 	%p11, %r253, %r3;
	mov.u32 	%r1082, %r1095;
	@%p11 bra 	$L__BB74_45;
	ld.global.u32 	%r254, [%rd9+1024];
	neg.s32 	%r1082, %r254;
$L__BB74_45:
	add.s32 	%r255, %r84, 288;
	setp.ge.u32 	%p12, %r255, %r3;
	mov.u32 	%r1083, %r1095;
	@%p12 bra 	$L__BB74_47;
	ld.global.u32 	%r256, [%rd9+1152];
	neg.s32 	%r1083, %r256;
$L__BB74_47:
	add.s32 	%r257, %r84, 320;
	setp.ge.u32 	%p13, %r257, %r3;
	mov.u32 	%r1084, %r1095;
	@%p13 bra 	$L__BB74_49;
	ld.global.u32 	%r258, [%rd9+1280];
	neg.s32 	%r1084, %r258;
$L__BB74_49:
	add.s32 	%r110, %r84, 352;
	setp.ge.u32 	%p14, %r110, %r3;
	mov.u32 	%r1085, %r1095;
	@%p14 bra 	$L__BB74_51;
	ld.global.u32 	%r259, [%rd9+1408];
	neg.s32 	%r1085, %r259;
$L__BB74_51:
	add.s32 	%r113, %r84, 384;
	setp.ge.u32 	%p15, %r113, %r3;
	mov.u32 	%r1086, %r1095;
	@%p15 bra 	$L__BB74_53;
	ld.global.u32 	%r260, [%rd9+1536];
	neg.s32 	%r1086, %r260;
$L__BB74_53:
	add.s32 	%r261, %r84, 416;
	setp.ge.u32 	%p16, %r261, %r3;
	mov.u32 	%r1087, %r1095;
	@%p16 bra 	$L__BB74_55;
	ld.global.u32 	%r262, [%rd9+1664];
	neg.s32 	%r1087, %r262;
$L__BB74_55:
	add.s32 	%r118, %r84, 448;
	setp.ge.u32 	%p17, %r118, %r3;
	mov.u32 	%r1088, %r1095;
	@%p17 bra 	$L__BB74_57;
	ld.global.u32 	%r263, [%rd9+1792];
	neg.s32 	%r1088, %r263;
$L__BB74_57:
	add.s32 	%r264, %r84, 480;
	setp.ge.u32 	%p18, %r264, %r3;
	mov.u32 	%r1089, %r1095;
	@%p18 bra 	$L__BB74_59;
	ld.global.u32 	%r265, [%rd9+1920];
	neg.s32 	%r1089, %r265;
$L__BB74_59:
	add.s32 	%r266, %r84, 512;
	setp.ge.u32 	%p19, %r266, %r3;
	mov.u32 	%r1090, %r1095;
	@%p19 bra 	$L__BB74_61;
	ld.global.u32 	%r267, [%rd9+2048];
	neg.s32 	%r1090, %r267;
$L__BB74_61:
	add.s32 	%r125, %r84, 544;
	setp.ge.u32 	%p20, %r125, %r3;
	mov.u32 	%r1091, %r1095;
	@%p20 bra 	$L__BB74_63;
	ld.global.u32 	%r268, [%rd9+2176];
	neg.s32 	%r1091, %r268;
$L__BB74_63:
	add.s32 	%r269, %r84, 576;
	setp.ge.u32 	%p21, %r269, %r3;
	mov.u32 	%r1092, %r1095;
	@%p21 bra 	$L__BB74_65;
	ld.global.u32 	%r270, [%rd9+2304];
	neg.s32 	%r1092, %r270;
$L__BB74_65:
	add.s32 	%r130, %r84, 608;
	setp.ge.u32 	%p22, %r130, %r3;
	mov.u32 	%r1093, %r1095;
	@%p22 bra 	$L__BB74_67;
	ld.global.u32 	%r271, [%rd9+2432];
	neg.s32 	%r1093, %r271;
$L__BB74_67:
	add.s32 	%r272, %r84, 640;
	setp.ge.u32 	%p23, %r272, %r3;
	mov.u32 	%r1094, %r1095;
	@%p23 bra 	$L__BB74_69;
	ld.global.u32 	%r273, [%rd9+2560];
	neg.s32 	%r1094, %r273;
$L__BB74_69:
	add.s32 	%r135, %r84, 672;
	setp.ge.u32 	%p24, %r135, %r3;
	@%p24 bra 	$L__BB74_71;
	ld.global.u32 	%r274, [%rd9+2688];
	neg.s32 	%r1095, %r274;
$L__BB74_71:
	// begin inline asm
	mov.u32 %r275, %laneid;
	// end inline asm
	shr.u32 	%r139, %r82, 5;
	mad.lo.s32 	%r276, %r139, 704, %r275;
	shl.b32 	%r277, %r276, 2;
	mov.u32 	%r278, _ZZN3cub18CUB_300001_SM_10006detail4scan16DeviceScanKernelINS2_10policy_hubIiiijN4cuda3std3__44plusIiEEE10Policy1000EN6thrust24THRUST_300001_SM_1000_NS18transform_iteratorINS7_6negateIiEENSD_6detail15normal_iteratorINSD_10device_ptrIiEEEEiiEESL_NS0_13ScanTileStateIiLb1EEES9_NS0_8NullTypeEjiLb0ESP_EEvT0_T1_T2_iT3_T4_T5_E12temp_storage;
	add.s32 	%r140, %r278, %r277;
	st.shared.u32 	[%r140], %r1074;
	st.shared.u32 	[%r140+128], %r1075;
	st.shared.u32 	[%r140+256], %r1076;
	st.shared.u32 	[%r140+384], %r1077;
	st.shared.u32 	[%r140+512], %r1078;
	st.shared.u32 	[%r140+640], %r1079;
	st.shared.u32 	[%r140+768], %r1080;
	st.shared.u32 	[%r140+896], %r1081;
	st.shared.u32 	[%r140+1024], %r1082;
	st.shared.u32 	[%r140+1152], %r1083;
	st.shared.u32 	[%r140+1280], %r1084;
	st.shared.u32 	[%r140+1408], %r1085;
	st.shared.u32 	[%r140+1536], %r1086;
	st.shared.u32 	[%r140+1664], %r1087;
	st.shared.u32 	[%r140+1792], %r1088;
	st.shared.u32 	[%r140+1920], %r1089;
	st.shared.u32 	[%r140+2048], %r1090;
	st.shared.u32 	[%r140+2176], %r1091;
	st.shared.u32 	[%r140+2304], %r1092;
	st.shared.u32 	[%r140+2432], %r1093;
	st.shared.u32 	[%r140+2560], %r1094;
	st.shared.u32 	[%r140+2688], %r1095;
	bar.warp.sync 	-1;
	mad.lo.s32 	%r141, %r275, 84, %r140;
	ld.shared.v2.u32 	{%r142, %r143}, [%r141];
	ld.shared.v2.u32 	{%r144, %r145}, [%r141+8];
	ld.shared.v2.u32 	{%r146, %r147}, [%r141+16];
	ld.shared.v2.u32 	{%r148, %r149}, [%r141+24];
	ld.shared.v2.u32 	{%r150, %r151}, [%r141+32];
	ld.shared.v2.u32 	{%r152, %r153}, [%r141+40];
	ld.shared.v2.u32 	{%r154, %r155}, [%r141+48];
	ld.shared.v2.u32 	{%r156, %r157}, [%r141+56];
	ld.shared.v2.u32 	{%r158, %r159}, [%r141+64];
	ld.shared.v2.u32 	{%r160, %r161}, [%r141+72];
	ld.shared.v2.u32 	{%r162, %r163}, [%r141+80];
	bar.sync 	0;
	setp.ne.s32 	%p25, %r1059, 0;
	@%p25 bra 	$L__BB74_75;
	add.s32 	%r512, %r143, %r142;
	add.s32 	%r513, %r144, %r512;
	add.s32 	%r514, %r145, %r513;
	add.s32 	%r515, %r146, %r514;
	add.s32 	%r516, %r147, %r515;
	add.s32 	%r517, %r148, %r516;
	add.s32 	%r518, %r149, %r517;
	add.s32 	%r519, %r150, %r518;
	add.s32 	%r520, %r151, %r519;
	add.s32 	%r521, %r152, %r520;
	add.s32 	%r522, %r153, %r521;
	add.s32 	%r523, %r154, %r522;
	add.s32 	%r524, %r155, %r523;
	add.s32 	%r525, %r156, %r524;
	add.s32 	%r526, %r157, %r525;
	add.s32 	%r527, %r158, %r526;
	add.s32 	%r528, %r159, %r527;
	add.s32 	%r529, %r160, %r528;
	add.s32 	%r530, %r161, %r529;
	add.s32 	%r531, %r162, %r530;
	add.s32 	%r483, %r163, %r531;
	mov.b32 	%r509, 1;
	mov.b32 	%r510, 0;
	mov.b32 	%r511, -1;
	// begin inline asm
	shfl.sync.up.b32 %r482, %r483, %r509, %r510, %r511;
	// end inline asm
	setp.gt.s32 	%p72, %r275, 0;
	selp.b32 	%r532, %r482, 0, %p72;
	add.s32 	%r488, %r532, %r483;
	mov.b32 	%r489, 2;
	// begin inline asm
	shfl.sync.up.b32 %r487, %r488, %r489, %r510, %r511;
	// end inline asm
	setp.lt.s32 	%p73, %r275, 2;
	selp.b32 	%r533, 0, %r487, %p73;
	add.s32 	%r493, %r533, %r488;
	mov.b32 	%r494, 4;
	// begin inline asm
	shfl.sync.up.b32 %r492, %r493, %r494, %r510, %r511;
	// end inline asm
	setp.lt.s32 	%p74, %r275, 4;
	selp.b32 	%r534, 0, %r492, %p74;
	add.s32 	%r498, %r534, %r493;
	mov.b32 	%r499, 8;
	// begin inline asm
	shfl.sync.up.b32 %r497, %r498, %r499, %r510, %r511;
	// end inline asm
	setp.lt.s32 	%p75, %r275, 8;
	selp.b32 	%r535, 0, %r497, %p75;
	add.s32 	%r503, %r535, %r498;
	mov.b32 	%r504, 16;
	// begin inline asm
	shfl.sync.up.b32 %r502, %r503, %r504, %r510, %r511;
	// end inline asm
	setp.lt.s32 	%p76, %r275, 16;
	selp.b32 	%r536, 0, %r502, %p76;
	add.s32 	%r508, %r536, %r503;
	// begin inline asm
	shfl.sync.up.b32 %r507, %r508, %r509, %r510, %r511;
	// end inline asm
	setp.ne.s32 	%p77, %r275, 31;
	@%p77 bra 	$L__BB74_74;
	shl.b32 	%r537, %r139, 2;
	mov.u32 	%r538, _ZZN3cub18CUB_300001_SM_10006detail4scan16DeviceScanKernelINS2_10policy_hubIiiijN4cuda3std3__44plusIiEEE10Policy1000EN6thrust24THRUST_300001_SM_1000_NS18transform_iteratorINS7_6negateIiEENSD_6detail15normal_iteratorINSD_10device_ptrIiEEEEiiEESL_NS0_13ScanTileStateIiLb1EEES9_NS0_8NullTypeEjiLb0ESP_EEvT0_T1_T2_iT3_T4_T5_E12temp_storage;
	add.s32 	%r539, %r538, %r537;
	st.shared.u32 	[%r539+16], %r508;
$L__BB74_74:
	bar.sync 	0;
	ld.shared.v4.u32 	{%r540, %r541, %r542, %r543}, [_ZZN3cub18CUB_300001_SM_10006detail4scan16DeviceScanKernelINS2_10policy_hubIiiijN4cuda3std3__44plusIiEEE10Policy1000EN6thrust24THRUST_300001_SM_1000_NS18transform_iteratorINS7_6negateIiEENSD_6detail15normal_iteratorINSD_10device_ptrIiEEEEiiEESL_NS0_13ScanTileStateIiLb1EEES9_NS0_8NullTypeEjiLb0ESP_EEvT0_T1_T2_iT3_T4_T5_E12temp_storage+16];
	add.s32 	%r544, %r541, %r540;
	setp.eq.s32 	%p78, %r139, 2;
	selp.b32 	%r545, %r544, %r540, %p78;
	add.s32 	%r546, %r544, %r542;
	setp.eq.s32 	%p79, %r139, 3;
	selp.b32 	%r547, %r546, %r545, %p79;
	add.s32 	%r548, %r546, %r543;
	setp.eq.s32 	%p80, %r139, 4;
	selp.b32 	%r549, %r548, %r547, %p80;
	ld.shared.v4.u32 	{%r550, %r551, %r552, %r553}, [_ZZN3cub18CUB_300001_SM_10006detail4scan16DeviceScanKernelINS2_10policy_hubIiiijN4cuda3std3__44plusIiEEE10Policy1000EN6thrust24THRUST_300001_SM_1000_NS18transform_iteratorINS7_6negateIiEENSD_6detail15normal_iteratorINSD_10device_ptrIiEEEEiiEESL_NS0_13ScanTileStateIiLb1EEES9_NS0_8NullTypeEjiLb0ESP_EEvT0_T1_T2_iT3_T4_T5_E12temp_storage+32];
	add.s32 	%r554, %r548, %r550;
	setp.eq.s32 	%p81, %r139, 5;
	selp.b32 	%r555, %r554, %r549, %p81;
	add.s32 	%r556, %r554, %r551;
	setp.eq.s32 	%p82, %r139, 6;
	selp.b32 	%r557, %r556, %r555, %p82;
	add.s32 	%r558, %r556, %r552;
	setp.eq.s32 	%p83, %r139, 7;
	selp.b32 	%r559, %r558, %r557, %p83;
	add.s32 	%r560, %r558, %r553;
	setp.eq.s32 	%p84, %r139, 8;
	selp.b32 	%r561, %r560, %r559, %p84;
	.pragma "used_bytes_mask 4095";
	ld.shared.v4.u32 	{%r562, %r563, %r564, %r565}, [_ZZN3cub18CUB_300001_SM_10006detail4scan16DeviceScanKernelINS2_10policy_hubIiiijN4cuda3std3__44plusIiEEE10Policy1000EN6thrust24THRUST_300001_SM_1000_NS18transform_iteratorINS7_6negateIiEENSD_6detail15normal_iteratorINSD_10device_ptrIiEEEEiiEESL_NS0_13ScanTileStateIiLb1EEES9_NS0_8NullTypeEjiLb0ESP_EEvT0_T1_T2_iT3_T4_T5_E12temp_storage+48];
	add.s32 	%r566, %r560, %r562;
	setp.eq.s32 	%p85, %r139, 9;
	selp.b32 	%r567, %r566, %r561, %p85;
	add.s32 	%r568, %r566, %r563;
	setp.eq.s32 	%p86, %r139, 10;
	selp.b32 	%r569, %r568, %r567, %p86;
	add.s32 	%r570, %r568, %r564;
	setp.eq.s32 	%p87, %r139, 11;
	selp.b32 	%r571, %r570, %r569, %p87;
	setp.lt.u32 	%p88, %r82, 32;
	setp.eq.s32 	%p89, %r275, 0;
	selp.b32 	%r572, 0, %r507, %p89;
	add.s32 	%r573, %r571, %r572;
	selp.b32 	%r574, %r507, %r573, %p88;
	setp.eq.s32 	%p90, %r82, 0;
	selp.b32 	%r1110, 0, %r574, %p90;
	bra.uni 	$L__BB74_94;
$L__BB74_75:
	add.s32 	%r309, %r143, %r142;
	add.s32 	%r310, %r144, %r309;
	add.s32 	%r311, %r145, %r310;
	add.s32 	%r312, %r146, %r311;
	add.s32 	%r313, %r147, %r312;
	add.s32 	%r314, %r148, %r313;
	add.s32 	%r315, %r149, %r314;
	add.s32 	%r316, %r150, %r315;
	add.s32 	%r317, %r151, %r316;
	add.s32 	%r318, %r152, %r317;
	add.s32 	%r319, %r153, %r318;
	add.s32 	%r320, %r154, %r319;
	add.s32 	%r321, %r155, %r320;
	add.s32 	%r322, %r156, %r321;
	add.s32 	%r323, %r157, %r322;
	add.s32 	%r324, %r158, %r323;
	add.s32 	%r325, %r159, %r324;
	add.s32 	%r326, %r160, %r325;
	add.s32 	%r327, %r161, %r326;
	add.s32 	%r328, %r162, %r327;
	add.s32 	%r280, %r163, %r328;
	mov.b32 	%r306, 1;
	mov.b32 	%r307, 0;
	mov.b32 	%r308, -1;
	// begin inline asm
	shfl.sync.up.b32 %r279, %r280, %r306, %r307, %r308;
	// end inline asm
	setp.gt.s32 	%p26, %r275, 0;
	selp.b32 	%r329, %r279, 0, %p26;
	add.s32 	%r285, %r329, %r280;
	mov.b32 	%r286, 2;
	// begin inline asm
	shfl.sync.up.b32 %r284, %r285, %r286, %r307, %r308;
	// end inline asm
	setp.lt.s32 	%p27, %r275, 2;
	selp.b32 	%r330, 0, %r284, %p27;
	add.s32 	%r290, %r330, %r285;
	mov.b32 	%r291, 4;
	// begin inline asm
	shfl.sync.up.b32 %r289, %r290, %r291, %r307, %r308;
	// end inline asm
	setp.lt.s32 	%p28, %r275, 4;
	selp.b32 	%r331, 0, %r289, %p28;
	add.s32 	%r295, %r331, %r290;
	mov.b32 	%r296, 8;
	// begin inline asm
	shfl.sync.up.b32 %r294, %r295, %r296, %r307, %r308;
	// end inline asm
	setp.lt.s32 	%p29, %r275, 8;
	selp.b32 	%r332, 0, %r294, %p29;
	add.s32 	%r300, %r332, %r295;
	mov.b32 	%r301, 16;
	// begin inline asm
	shfl.sync.up.b32 %r299, %r300, %r301, %r307, %r308;
	// end inline asm
	setp.lt.s32 	%p30, %r275, 16;
	selp.b32 	%r333, 0, %r299, %p30;
	add.s32 	%r305, %r333, %r300;
	// begin inline asm
	shfl.sync.up.b32 %r304, %r305, %r306, %r307, %r308;
	// end inline asm
	setp.ne.s32 	%p31, %r275, 31;
	@%p31 bra 	$L__BB74_77;
	shl.b32 	%r334, %r139, 2;
	mov.u32 	%r335, _ZZN3cub18CUB_300001_SM_10006detail4scan16DeviceScanKernelINS2_10policy_hubIiiijN4cuda3std3__44plusIiEEE10Policy1000EN6thrust24THRUST_300001_SM_1000_NS18transform_iteratorINS7_6negateIiEENSD_6detail15normal_iteratorINSD_10device_ptrIiEEEEiiEESL_NS0_13ScanTileStateIiLb1EEES9_NS0_8NullTypeEjiLb0ESP_EEvT0_T1_T2_iT3_T4_T5_E12temp_storage;
	add.s32 	%r336, %r335, %r334;
	st.shared.u32 	[%r336+16], %r305;
$L__BB74_77:
	bar.sync 	0;
	ld.shared.v4.u32 	{%r337, %r338, %r339, %r340}, [_ZZN3cub18CUB_300001_SM_10006detail4scan16DeviceScanKernelINS2_10policy_hubIiiijN4cuda3std3__44plusIiEEE10Policy1000EN6thrust24THRUST_300001_SM_1000_NS18transform_iteratorINS7_6negateIiEENSD_6detail15normal_iteratorINSD_10device_ptrIiEEEEiiEESL_NS0_13ScanTileStateIiLb1EEES9_NS0_8NullTypeEjiLb0ESP_EEvT0_T1_T2_iT3_T4_T5_E12temp_storage+16];
	add.s32 	%r341, %r338, %r337;
	setp.eq.s32 	%p32, %r139, 2;
	selp.b32 	%r342, %r341, %r337, %p32;
	add.s32 	%r343, %r341, %r339;
	setp.eq.s32 	%p33, %r139, 3;
	selp.b32 	%r344, %r343, %r342, %p33;
	add.s32 	%r345, %r343, %r340;
	setp.eq.s32 	%p34, %r139, 4;
	selp.b32 	%r346, %r345, %r344, %p34;
	ld.shared.v4.u32 	{%r347, %r348, %r349, %r350}, [_ZZN3cub18CUB_300001_SM_10006detail4scan16DeviceScanKernelINS2_10policy_hubIiiijN4cuda3std3__44plusIiEEE10Policy1000EN6thrust24THRUST_300001_SM_1000_NS18transform_iteratorINS7_6negateIiEENSD_6detail15normal_iteratorINSD_10device_ptrIiEEEEiiEESL_NS0_13ScanTileStateIiLb1EEES9_NS0_8NullTypeEjiLb0ESP_EEvT0_T1_T2_iT3_T4_T5_E12temp_storage+32];
	add.s32 	%r351, %r345, %r347;
	setp.eq.s32 	%p35, %r139, 5;
	selp.b32 	%r352, %r351, %r346, %p35;
	add.s32 	%r353, %r351, %r348;
	setp.eq.s32 	%p36, %r139, 6;
	selp.b32 	%r354, %r353, %r352, %p36;
	add.s32 	%r355, %r353, %r349;
	setp.eq.s32 	%p37, %r139, 7;
	selp.b32 	%r356, %r355, %r354, %p37;
	add.s32 	%r357, %r355, %r350;
	setp.eq.s32 	%p38, %r139, 8;
	selp.b32 	%r358, %r357, %r356, %p38;
	ld.shared.v4.u32 	{%r359, %r360, %r361, %r362}, [_ZZN3cub18CUB_300001_SM_10006detail4scan16DeviceScanKernelINS2_10policy_hubIiiijN4cuda3std3__44plusIiEEE10Policy1000EN6thrust24THRUST_300001_SM_1000_NS18transform_iteratorINS7_6negateIiEENSD_6detail15normal_iteratorINSD_10device_ptrIiEEEEiiEESL_NS0_13ScanTileStateIiLb1EEES9_NS0_8NullTypeEjiLb0ESP_EEvT0_T1_T2_iT3_T4_T5_E12temp_storage+48];
	add.s32 	%r363, %r357, %r359;
	setp.eq.s32 	%p39, %r139, 9;
	selp.b32 	%r364, %r363, %r358, %p39;
	add.s32 	%r365, %r363, %r360;
	setp.eq.s32 	%p40, %r139, 10;
	selp.b32 	%r366, %r365, %r364, %p40;
	add.s32 	%r367, %r365, %r361;
	setp.eq.s32 	%p41, %r139, 11;
	selp.b32 	%r368, %r367, %r366, %p41;
	add.s32 	%r169, %r367, %r362;
	setp.gt.u32 	%p42, %r82, 31;
	setp.lt.u32 	%p43, %r82, 32;
	setp.eq.s32 	%p44, %r275, 0;
	selp.b32 	%r369, 0, %r304, %p44;
	add.s32 	%r1109, %r368, %r369;
	selp.b32 	%r171, %r304, %r1109, %p43;
	@%p42 bra 	$L__BB74_93;
	setp.ne.s32 	%p45, %r82, 0;
	mul.wide.s32 	%rd18, %r1059, 8;
	add.s64 	%rd10, %rd1, %rd18;
	@%p45 bra 	$L__BB74_80;
	st.shared.u32 	[_ZZN3cub18CUB_300001_SM_10006detail4scan16DeviceScanKernelINS2_10policy_hubIiiijN4cuda3std3__44plusIiEEE10Policy1000EN6thrust24THRUST_300001_SM_1000_NS18transform_iteratorINS7_6negateIiEENSD_6detail15normal_iteratorINSD_10device_ptrIiEEEEiiEESL_NS0_13ScanTileStateIiLb1EEES9_NS0_8NullTypeEjiLb0ESP_EEvT0_T1_T2_iT3_T4_T5_E12temp_storage+12], %r169;
	add.s64 	%rd19, %rd10, 256;
	mov.b32 	%r370, 100;
	// begin inline asm
	st.relaxed.gpu.v2.u32 [%rd19], {%r370, %r169};
	// end inline asm
$L__BB74_80:
	not.b32 	%r376, %r82;
	add.s32 	%r1104, %r1059, %r376;
	mov.b32 	%r372, 830;
	// begin inline asm
	nanosleep.u32 %r372;
	// end inline asm
	mul.wide.s32 	%rd21, %r1104, 8;
	add.s64 	%rd22, %rd1, %rd21;
	add.s64 	%rd20, %rd22, 256;
	// begin inline asm
	ld.relaxed.gpu.v2.u32 {%r1106, %r1098}, [%rd20];
	// end inline asm
	mov.b32 	%r1099, 952;
$L__BB74_81:
	setp.eq.s32 	%p46, %r1106, 99;
	mov.b32 	%r377, -1;
	vote.sync.any.pred 	%p47, %p46, %r377;
	not.pred 	%p48, %p47;
	@%p48 bra 	$L__BB74_83;
	mul.lo.s32 	%r480, %r1059, 16807;
	and.b32  	%r1059, %r480, 2147483647;
	add.s32 	%r481, %r1099, 1;
	rem.u32 	%r477, %r1059, %r481;
	// begin inline asm
	nanosleep.u32 %r477;
	// end inline asm
	shr.u32 	%r1099, %r1099, 1;
	// begin inline asm
	ld.relaxed.gpu.v2.u32 {%r1106, %r1098}, [%rd20];
	// end inline asm
	bra.uni 	$L__BB74_81;
$L__BB74_83:
	setp.eq.s32 	%p49, %r1106, 101;
	mov.b32 	%r404, -1;
	vote.sync.ballot.b32 	%r406, %p49, %r404;
	// begin inline asm
	mov.u32 %r379, %lanemask_ge;
	// end inline asm
	and.b32  	%r407, %r406, %r379;
	or.b32  	%r408, %r407, -2147483648;
	add.s32 	%r409, %r408, -1;
	not.b32 	%r410, %r408;
	and.b32  	%r411, %r410, %r409;
	popc.b32 	%r383, %r411;
	mov.b32 	%r382, 1;
	// begin inline asm
	shfl.sync.down.b32 %r380, %r1098, %r382, %r383, %r404;
	// end inline asm
	setp.lt.s32 	%p51, %r275, %r383;
	selp.b32 	%r412, %r380, 0, %p51;
	add.s32 	%r386, %r412, %r1098;
	mov.b32 	%r387, 2;
	// begin inline asm
	shfl.sync.down.b32 %r385, %r386, %r387, %r383, %r404;
	// end inline asm
	add.s32 	%r413, %r275, 2;
	setp.gt.s32 	%p52, %r413, %r383;
	selp.b32 	%r414, 0, %r385, %p52;
	add.s32 	%r391, %r386, %r414;
	mov.b32 	%r392, 4;
	// begin inline asm
	shfl.sync.down.b32 %r390, %r391, %r392, %r383, %r404;
	// end inline asm
	add.s32 	%r415, %r275, 4;
	setp.gt.s32 	%p53, %r415, %r383;
	selp.b32 	%r416, 0, %r390, %p53;
	add.s32 	%r396, %r391, %r416;
	mov.b32 	%r397, 8;
	// begin inline asm
	shfl.sync.down.b32 %r395, %r396, %r397, %r383, %r404;
	// end inline asm
	add.s32 	%r417, %r275, 8;
	setp.gt.s32 	%p54, %r417, %r383;
	selp.b32 	%r418, 0, %r395, %p54;
	add.s32 	%r401, %r396, %r418;
	mov.b32 	%r402, 16;
	// begin inline asm
	shfl.sync.down.b32 %r400, %r401, %r402, %r383, %r404;
	// end inline asm
	add.s32 	%r419, %r275, 16;
	setp.gt.s32 	%p55, %r419, %r383;
	selp.b32 	%r420, 0, %r400, %p55;
	add.s32 	%r1102, %r401, %r420;
	add.s64 	%rd11, %rd1, 256;
	mov.b32 	%r1100, 952;
$L__BB74_84:
	setp.ne.s32 	%p56, %r1106, 101;
	mov.b32 	%r421, -1;
	vote.sync.all.pred 	%p57, %p56, %r421;
	not.pred 	%p58, %p57;
	@%p58 bra 	$L__BB74_89;
	shr.u32 	%r1100, %r1100, 1;
	mul.wide.s32 	%rd25, %r1104, 8;
	add.s64 	%rd26, %rd11, %rd25;
	add.s64 	%rd24, %rd26, -256;
	// begin inline asm
	ld.relaxed.gpu.v2.u32 {%r1106, %r1107}, [%rd24];
	// end inline asm
	mov.u32 	%r1108, %r1100;
$L__BB74_86:
	setp.eq.s32 	%p62, %r1106, 99;
	mov.b32 	%r429, -1;
	vote.sync.any.pred 	%p63, %p62, %r429;
	not.pred 	%p64, %p63;
	@%p64 bra 	$L__BB74_88;
	mul.lo.s32 	%r475, %r1059, 16807;
	and.b32  	%r1059, %r475, 2147483647;
	add.s32 	%r476, %r1108, 1;
	rem.u32 	%r472, %r1059, %r476;
	// begin inline asm
	nanosleep.u32 %r472;
	// end inline asm
	shr.u32 	%r1108, %r1108, 1;
	// begin inline asm
	ld.relaxed.gpu.v2.u32 {%r1106, %r1107}, [%rd24];
	// end inline asm
	bra.uni 	$L__BB74_86;
$L__BB74_88:
	setp.eq.s32 	%p65, %r1106, 101;
	mov.b32 	%r455, -1;
	vote.sync.ballot.b32 	%r456, %p65, %r455;
	and.b32  	%r457, %r456, %r379;
	or.b32  	%r458, %r457, -2147483648;
	add.s32 	%r459, %r458, -1;
	not.b32 	%r460, %r458;
	and.b32  	%r461, %r460, %r459;
	popc.b32 	%r434, %r461;
	mov.b32 	%r433, 1;
	// begin inline asm
	shfl.sync.down.b32 %r431, %r1107, %r433, %r434, %r455;
	// end inline asm
	setp.lt.s32 	%p67, %r275, %r434;
	selp.b32 	%r462, %r431, 0, %p67;
	add.s32 	%r437, %r462, %r1107;
	mov.b32 	%r438, 2;
	// begin inline asm
	shfl.sync.down.b32 %r436, %r437, %r438, %r434, %r455;
	// end inline asm
	add.s32 	%r463, %r275, 2;
	setp.gt.s32 	%p68, %r463, %r434;
	selp.b32 	%r464, 0, %r436, %p68;
	add.s32 	%r442, %r437, %r464;
	mov.b32 	%r443, 4;
	// begin inline asm
	shfl.sync.down.b32 %r441, %r442, %r443, %r434, %r455;
	// end inline asm
	add.s32 	%r465, %r275, 4;
	setp.gt.s32 	%p69, %r465, %r434;
	selp.b32 	%r466, 0, %r441, %p69;
	add.s32 	%r447, %r442, %r466;
	mov.b32 	%r448, 8;
	// begin inline asm
	shfl.sync.down.b32 %r446, %r447, %r448, %r434, %r455;
	// end inline asm
	add.s32 	%r467, %r275, 8;
	setp.gt.s32 	%p70, %r467, %r434;
	selp.b32 	%r468, 0, %r446, %p70;
	add.s32 	%r452, %r447, %r468;
	mov.b32 	%r453, 16;
	// begin inline asm
	shfl.sync.down.b32 %r451, %r452, %r453, %r434, %r455;
	// end inline asm
	add.s32 	%r469, %r275, 16;
	setp.gt.s32 	%p71, %r469, %r434;
	selp.b32 	%r470, 0, %r451, %p71;
	add.s32 	%r471, %r470, %r1102;
	add.s32 	%r1102, %r471, %r452;
	add.s32 	%r1104, %r1104, -32;
	bra.uni 	$L__BB74_84;
$L__BB74_89:
	@%p45 bra 	$L__BB74_91;
	add.s32 	%r424, %r1102, %r169;
	add.s64 	%rd23, %rd10, 256;
	mov.b32 	%r423, 101;
	// begin inline asm
	st.relaxed.gpu.v2.u32 [%rd23], {%r423, %r424};
	// end inline asm
	st.shared.u32 	[_ZZN3cub18CUB_300001_SM_10006detail4scan16DeviceScanKernelINS2_10policy_hubIiiijN4cuda3std3__44plusIiEEE10Policy1000EN6thrust24THRUST_300001_SM_1000_NS18transform_iteratorINS7_6negateIiEENSD_6detail15normal_iteratorINSD_10device_ptrIiEEEEiiEESL_NS0_13ScanTileStateIiLb1EEES9_NS0_8NullTypeEjiLb0ESP_EEvT0_T1_T2_iT3_T4_T5_E12temp_storage+4], %r1102;
	st.shared.u32 	[_ZZN3cub18CUB_300001_SM_10006detail4scan16DeviceScanKernelINS2_10policy_hubIiiijN4cuda3std3__44plusIiEEE10Policy1000EN6thrust24THRUST_300001_SM_1000_NS18transform_iteratorINS7_6negateIiEENSD_6detail15normal_iteratorINSD_10device_ptrIiEEEEiiEESL_NS0_13ScanTileStateIiLb1EEES9_NS0_8NullTypeEjiLb0ESP_EEvT0_T1_T2_iT3_T4_T5_E12temp_storage+8], %r424;
$L__BB74_91:
	setp.ne.s32 	%p60, %r275, 0;
	mov.u32 	%r1109, %r171;
	@%p60 bra 	$L__BB74_93;
	st.shared.u32 	[_ZZN3cub18CUB_300001_SM_10006detail4scan16DeviceScanKernelINS2_10policy_hubIiiijN4cuda3std3__44plusIiEEE10Policy1000EN6thrust24THRUST_300001_SM_1000_NS18transform_iteratorINS7_6negateIiEENSD_6detail15normal_iteratorINSD_10device_ptrIiEEEEiiEESL_NS0_13ScanTileStateIiLb1EEES9_NS0_8NullTypeEjiLb0ESP_EEvT0_T1_T2_iT3_T4_T5_E12temp_storage+76], %r1102;
	mov.u32 	%r1109, %r1102;
$L__BB74_93:
	bar.sync 	0;
	setp.eq.s32 	%p61, %r82, 0;
	ld.shared.u32 	%r425, [_ZZN3cub18CUB_300001_SM_10006detail4scan16DeviceScanKernelINS2_10policy_hubIiiijN4cuda3std3__44plusIiEEE10Policy1000EN6thrust24THRUST_300001_SM_1000_NS18transform_iteratorINS7_6negateIiEENSD_6detail15normal_iteratorINSD_10device_ptrIiEEEEiiEESL_NS0_13ScanTileStateIiLb1EEES9_NS0_8NullTypeEjiLb0ESP_EEvT0_T1_T2_iT3_T4_T5_E12temp_storage+76];
	selp.b32 	%r426, 0, %r425, %p61;
	add.s32 	%r1110, %r426, %r1109;
$L__BB74_94:
	add.s32 	%r575, %r1110, %r142;
	add.s32 	%r576, %r143, %r575;
	add.s32 	%r577, %r144, %r576;
	add.s32 	%r578, %r145, %r577;
	add.s32 	%r579, %r146, %r578;
	add.s32 	%r580, %r147, %r579;
	add.s32 	%r581, %r148, %r580;
	add.s32 	%r582, %r149, %r581;
	add.s32 	%r583, %r150, %r582;
	add.s32 	%r584, %r151, %r583;
	add.s32 	%r585, %r152, %r584;
	add.s32 	%r586, %r153, %r585;
	add.s32 	%r587, %r154, %r586;
	add.s32 	%r588, %r155, %r587;
	add.s32 	%r589, %r156, %r588;
	add.s32 	%r590, %r157, %r589;
	add.s32 	%r591, %r158, %r590;
	add.s32 	%r592, %r159, %r591;
	add.s32 	%r593, %r160, %r592;
	add.s32 	%r594, %r161, %r593;
	add.s32 	%r595, %r162, %r594;
	add.s32 	%r596, %r163, %r595;
	bar.sync 	0;
	st.shared.v2.u32 	[%r141], {%r575, %r576};
	st.shared.v2.u32 	[%r141+8], {%r577, %r578};
	st.shared.v2.u32 	[%r141+16], {%r579, %r580};
	st.shared.v2.u32 	[%r141+24], {%r581, %r582};
	st.shared.v2.u32 	[%r141+32], {%r583, %r584};
	st.shared.v2.u32 	[%r141+40], {%r585, %r586};
	st.shared.v2.u32 	[%r141+48], {%r587, %r588};
	st.shared.v2.u32 	[%r141+56], {%r589, %r590};
	st.shared.v2.u32 	[%r141+64], {%r591, %r592};
	st.shared.v2.u32 	[%r141+72], {%r593, %r594};
	st.shared.v2.u32 	[%r141+80], {%r595, %r596};
	bar.warp.sync 	-1;
	ld.shared.u32 	%r210, [%r140];
	ld.shared.u32 	%r211, [%r140+128];
	ld.shared.u32 	%r212, [%r140+256];
	ld.shared.u32 	%r213, [%r140+384];
	ld.shared.u32 	%r214, [%r140+512];
	ld.shared.u32 	%r215, [%r140+640];
	ld.shared.u32 	%r216, [%r140+768];
	ld.shared.u32 	%r217, [%r140+896];
	ld.shared.u32 	%r218, [%r140+1024];
	ld.shared.u32 	%r219, [%r140+1152];
	ld.shared.u32 	%r220, [%r140+1280];
	ld.shared.u32 	%r221, [%r140+1408];
	ld.shared.u32 	%r222, [%r140+1536];
	ld.shared.u32 	%r223, [%r140+1664];
	ld.shared.u32 	%r224, [%r140+1792];
	ld.shared.u32 	%r225, [%r140+1920];
	ld.shared.u32 	%r226, [%r140+2048];
	ld.shared.u32 	%r227, [%r140+2176];
	ld.shared.u32 	%r228, [%r140+2304];
	ld.shared.u32 	%r229, [%r140+2432];
	ld.shared.u32 	%r230, [%r140+2560];
	ld.shared.u32 	%r231, [%r140+2688];
	setp.ne.s32 	%p91, %r82, 0;
	@%p91 bra 	$L__BB74_96;
	st.volatile.shared.u32 	[_ZZN3cub18CUB_300001_SM_10006detail4scan16DeviceScanKernelINS2_10policy_hubIiiijN4cuda3std3__44plusIiEEE10Policy1000EN6thrust24THRUST_300001_SM_1000_NS18transform_iteratorINS7_6negateIiEENSD_6detail15normal_iteratorINSD_10device_ptrIiEEEEiiEESL_NS0_13ScanTileStateIiLb1EEES9_NS0_8NullTypeEjiLb0ESP_EEvT0_T1_T2_iT3_T4_T5_E12temp_storage+33792], %r3;
$L__BB74_96:
	ld.param.u32 	%r1058, [_ZN3cub18CUB_300001_SM_10006detail4scan16DeviceScanKernelINS2_10policy_hubIiiijN4cuda3std3__44plusIiEEE10Policy1000EN6thrust24THRUST_300001_SM_1000_NS18transform_iteratorINS7_6negateIiEENSD_6detail15normal_iteratorINSD_10device_ptrIiEEEEiiEESL_NS0_13ScanTileStateIiLb1EEES9_NS0_8NullTypeEjiLb0ESP_EEvT0_T1_T2_iT3_T4_T5__param_3];
	bar.sync 	0;
	ld.volatile.shared.u32 	%r232, [_ZZN3cub18CUB_300001_SM_10006detail4scan16DeviceScanKernelINS2_10policy_hubIiiijN4cuda3std3__44plusIiEEE10Policy1000EN6thrust24THRUST_300001_SM_1000_NS18transform_iteratorINS7_6negateIiEENSD_6detail15normal_iteratorINSD_10device_ptrIiEEEEiiEESL_NS0_13ScanTileStateIiLb1EEES9_NS0_8NullTypeEjiLb0ESP_EEvT0_T1_T2_iT3_T4_T5_E12temp_storage+33792];
	cvt.u64.u32 	%rd33, %r84;
	mov.u32 	%r597, %ctaid.x;
	add.s32 	%r598, %r1058, %r597;
	mul.lo.s32 	%r599, %r598, 8448;
	cvt.u64.u32 	%rd34, %r599;
	add.s64 	%rd35, %rd33, %rd34;
	setp.ge.s32 	%p92, %r84, %r232;
	shl.b64 	%rd36, %rd35, 2;
	add.s64 	%rd12, %rd3, %rd36;
	@%p92 bra 	$L__BB74_98;
	st.global.u32 	[%rd12], %r210;
$L__BB74_98:
	mov.u32 	%r600, %tid.x;
	and.b32  	%r601, %r600, 992;
	mul.lo.s32 	%r602, %r601, 22;
	and.b32  	%r603, %r600, 31;
	or.b32  	%r604, %r602, %r603;
	or.b32  	%r605, %r604, 32;
	setp.ge.s32 	%p93, %r605, %r232;
	@%p93 bra 	$L__BB74_100;
	st.global.u32 	[%rd12+128], %r211;
$L__BB74_100:
	setp.ge.s32 	%p94, %r89, %r232;
	@%p94 bra 	$L__BB74_102;
	st.global.u32 	[%rd12+256], %r212;
$L__BB74_102:
	setp.ge.s32 	%p95, %r92, %r232;
	@%p95 bra 	$L__BB74_104;
	st.global.u32 	[%rd12+384], %r213;
$L__BB74_104:
	add.s32 	%r611, %r604, 128;
	setp.ge.s32 	%p96, %r611, %r232;
	@%p96 bra 	$L__BB74_106;
	st.global.u32 	[%rd12+512], %r214;
$L__BB74_106:
	add.s32 	%r617, %r604, 160;
	setp.ge.s32 	%p97, %r617, %r232;
	@%p97 bra 	$L__BB74_108;
	st.global.u32 	[%rd12+640], %r215;
$L__BB74_108:
	add.s32 	%r623, %r604, 192;
	setp.ge.s32 	%p98, %r623, %r232;
	@%p98 bra 	$L__BB74_110;
	st.global.u32 	[%rd12+768], %r216;
$L__BB74_110:
	setp.ge.s32 	%p99, %r101, %r232;
	@%p99 bra 	$L__BB74_112;
	st.global.u32 	[%rd12+896], %r217;
$L__BB74_112:
	add.s32 	%r629, %r604, 256;
	setp.ge.s32 	%p100, %r629, %r232;
	@%p100 bra 	$L__BB74_114;
	st.global.u32 	[%rd12+1024], %r218;
$L__BB74_114:
	add.s32 	%r635, %r604, 288;
	setp.ge.s32 	%p101, %r635, %r232;
	@%p101 bra 	$L__BB74_116;
	st.global.u32 	[%rd12+1152], %r219;
$L__BB74_116:
	add.s32 	%r641, %r604, 320;
	setp.ge.s32 	%p102, %r641, %r232;
	@%p102 bra 	$L__BB74_118;
	st.global.u32 	[%rd12+1280], %r220;
$L__BB74_118:
	setp.ge.s32 	%p103, %r110, %r232;
	@%p103 bra 	$L__BB74_120;
	st.global.u32 	[%rd12+1408], %r221;
$L__BB74_120:
	setp.ge.s32 	%p104, %r113, %r232;
	@%p104 bra 	$L__BB74_122;
	st.global.u32 	[%rd12+1536], %r222;
$L__BB74_122:
	add.s32 	%r647, %r604, 416;
	setp.ge.s32 	%p105, %r647, %r232;
	@%p105 bra 	$L__BB74_124;
	st.global.u32 	[%rd12+1664], %r223;
$L__BB74_124:
	setp.ge.s32 	%p106, %r118, %r232;
	@%p106 bra 	$L__BB74_126;
	st.global.u32 	[%rd12+1792], %r224;
$L__BB74_126:
	add.s32 	%r653, %r604, 480;
	setp.ge.s32 	%p107, %r653, %r232;
	@%p107 bra 	$L__BB74_128;
	st.global.u32 	[%rd12+1920], %r225;
$L__BB74_128:
	add.s32 	%r659, %r604, 512;
	setp.ge.s32 	%p108, %r659, %r232;
	@%p108 bra 	$L__BB74_130;
	st.global.u32 	[%rd12+2048], %r226;
$L__BB74_130:
	setp.ge.s32 	%p109, %r125, %r232;
	@%p109 bra 	$L__BB74_132;
	st.global.u32 	[%rd12+2176], %r227;
$L__BB74_132:
	add.s32 	%r665, %r604, 576;
	setp.ge.s32 	%p110, %r665, %r232;
	@%p110 bra 	$L__BB74_134;
	st.global.u32 	[%rd12+2304], %r228;
$L__BB74_134:
	setp.ge.s32 	%p111, %r130, %r232;
	@%p111 bra 	$L__BB74_136;
	st.global.u32 	[%rd12+2432], %r229;
$L__BB74_136:
	add.s32 	%r671, %r604, 640;
	setp.ge.s32 	%p112, %r671, %r232;
	@%p112 bra 	$L__BB74_138;
	st.global.u32 	[%rd12+2560], %r230;
$L__BB74_138:
	setp.ge.s32 	%p113, %r135, %r232;
	@%p113 bra 	$L__BB74_140;
	st.global.u32 	[%rd12+2688], %r231;
$L__BB74_140:
	ret;

}
	// .globl	_ZN3cub18CUB_300001_SM_10006detail4scan16DeviceScanKernelINS2_10policy_hubIiiimN4cuda3std3__44plusIiEEE10Policy1000EN6thrust24THRUST_300001_SM_1000_NS18transform_iteratorINS7_6negateIiEENSD_6detail15normal_iteratorINSD_10device_ptrIiEEEEiiEESL_NS0_13ScanTileStateIiLb1EEES9_NS0_8NullTypeEmiLb0ESP_EEvT0_T1_T2_iT3_T4_T5_
.visible .entry _ZN3cub18CUB_300001_SM_10006detail4scan16DeviceScanKernelINS2_10policy_hubIiiimN4cuda3std3__44plusIiEEE10Policy1000EN6thrust24THRUST_300001_SM_1000_NS18transform_iteratorINS7_6negateIiEENSD_6detail15normal_iteratorINSD_10device_ptrIiEEEEiiEESL_NS0_13ScanTileStateIiLb1EEES9_NS0_8NullTypeEmiLb0ESP_EEvT0_T1_T2_iT3_T4_T5_(
	.param .align 8 .b8 _ZN3cub18CUB_300001_SM_10006detail4scan16DeviceScanKernelINS2_10policy_hubIiiimN4cuda3std3__44plusIiEEE10Policy1000EN6thrust24THRUST_300001_SM_1000_NS18transform_iteratorINS7_6negateIiEENSD_6detail15normal_iteratorINSD_10device_ptrIiEEEEiiEESL_NS0_13ScanTileStateIiLb1EEES9_NS0_8NullTypeEmiLb0ESP_EEvT0_T1_T2_iT3_T4_T5__param_0[16],
	.param .align 8 .b8 _ZN3cub18CUB_300001_SM_10006detail4scan16DeviceScanKernelINS2_10policy_hubIiiimN4cuda3std3__44plusIiEEE10Policy1000EN6thrust24THRUST_300001_SM_1000_NS18transform_iteratorINS7_6negateIiEENSD_6detail15normal_iteratorINSD_10device_ptrIiEEEEiiEESL_NS0_13ScanTileStateIiLb1EEES9_NS0_8NullTypeEmiLb0ESP_EEvT0_T1_T2_iT3_T4_T5__param_1[8],
	.param .align 8 .b8 _ZN3cub18CUB_300001_SM_10006detail4scan16DeviceScanKernelINS2_10policy_hubIiiimN4cuda3std3__44plusIiEEE10Policy1000EN6thrust24THRUST_300001_SM_1000_NS18transform_iteratorINS7_6negateIiEENSD_6detail15normal_iteratorINSD_10device_ptrIiEEEEiiEESL_NS0_13ScanTileStateIiLb1EEES9_NS0_8NullTypeEmiLb0ESP_EEvT0_T1_T2_iT3_T4_T5__param_2[8],
	.param .u32 _ZN3cub18CUB_300001_SM_10006detail4scan16DeviceScanKernelINS2_10policy_hubIiiimN4cuda3std3__44plusIiEEE10Policy1000EN6thrust24THRUST_300001_SM_1000_NS18transform_iteratorINS7_6negateIiEENSD_6detail15normal_iteratorINSD_10device_ptrIiEEEEiiEESL_NS0_13ScanTileStateIiLb1EEES9_NS0_8NullTypeEmiLb0ESP_EEvT0_T1_T2_iT3_T4_T5__param_3,
	.param .align 1 .b8 _ZN3cub18CUB_300001_SM_10006detail4scan16DeviceScanKernelINS2_10policy_hubIiiimN4cuda3std3__44plusIiEEE10Policy1000EN6thrust24THRUST_300001_SM_1000_NS18transform_iteratorINS7_6negateIiEENSD_6detail15normal_iteratorINSD_10device_ptrIiEEEEiiEESL_NS0_13ScanTileStateIiLb1EEES9_NS0_8NullTypeEmiLb0ESP_EEvT0_T1_T2_iT3_T4_T5__param_4[1],
	.param .align 1 .b8 _ZN3cub18CUB_300001_SM_10006detail4scan16DeviceScanKernelINS2_10policy_hubIiiimN4cuda3std3__44plusIiEEE10Policy1000EN6thrust24THRUST_300001_SM_1000_NS18transform_iteratorINS7_6negateIiEENSD_6detail15normal_iteratorINSD_10device_ptrIiEEEEiiEESL_NS0_13ScanTileStateIiLb1EEES9_NS0_8NullTypeEmiLb0ESP_EEvT0_T1_T2_iT3_T4_T5__param_5[1],
	.param .u64 _ZN3cub18CUB_300001_SM_10006detail4scan16DeviceScanKernelINS2_10policy_hubIiiimN4cuda3std3__44plusIiEEE10Policy1000EN6thrust24THRUST_300001_SM_1000_NS18transform_iteratorINS7_6negateIiEENSD_6detail15normal_iteratorINSD_10device_ptrIiEEEEiiEESL_NS0_13ScanTileStateIiLb1EEES9_NS0_8NullTypeEmiLb0ESP_EEvT0_T1_T2_iT3_T4_T5__param_6
)
.maxntid 416
{
	.reg .pred 	%p<178>;
	.reg .b32 	%r<1064>;
	.reg .b64 	%rd<55>;
	// demoted variable
	.shared .align 16 .b8 _ZZN3cub18CUB_300001_SM_10006detail4scan16DeviceScanKernelINS2_10policy_hubIiiimN4cuda3std3__44plusIiEEE10Policy1000EN6thrust24THRUST_300001_SM_1000_NS18transform_iteratorINS7_6negateIiEENSD_6detail15normal_iteratorINSD_10device_ptrIiEEEEiiEESL_NS0_13ScanTileStateIiLb1EEES9_NS0_8NullTypeEmiLb0ESP_EEvT0_T1_T2_iT3_T4_T5_E12temp_storage[31632];
	ld.param.u64 	%rd1, [_ZN3cub18CUB_300001_SM_10006detail4scan16DeviceScanKernelINS2_10policy_hubIiiimN4cuda3std3__44plusIiEEE10Policy1000EN6thrust24THRUST_300001_SM_1000_NS18transform_iteratorINS7_6negateIiEENSD_6detail15normal_iteratorINSD_10device_ptrIiEEEEiiEESL_NS0_13ScanTileStateIiLb1EEES9_NS0_8NullTypeEmiLb0ESP_EEvT0_T1_T2_iT3_T4_T5__param_2];
	ld.param.u64 	%rd16, [_ZN3cub18CUB_300001_SM_10006detail4scan16DeviceScanKernelINS2_10policy_hubIiiimN4cuda3std3__44plusIiEEE10Policy1000EN6thrust24THRUST_300001_SM_1000_NS18transform_iteratorINS7_6negateIiEENSD_6detail15normal_iteratorINSD_10device_ptrIiEEEEiiEESL_NS0_13ScanTileStateIiLb1EEES9_NS0_8NullTypeEmiLb0ESP_EEvT0_T1_T2_iT3_T4_T5__param_1];
	ld.param.u64 	%rd17, [_ZN3cub18CUB_300001_SM_10006detail4scan16DeviceScanKernelINS2_10policy_hubIiiimN4cuda3std3__44plusIiEEE10Policy1000EN6thrust24THRUST_300001_SM_1000_NS18transform_iteratorINS7_6negateIiEENSD_6detail15normal_iteratorINSD_10device_ptrIiEEEEiiEESL_NS0_13ScanTileStateIiLb1EEES9_NS0_8NullTypeEmiLb0ESP_EEvT0_T1_T2_iT3_T4_T5__param_0];
	ld.param.u32 	%r200, [_ZN3cub18CUB_300001_SM_10006detail4scan16DeviceScanKernelINS2_10policy_hubIiiimN4cuda3std3__44plusIiEEE10Policy1000EN6thrust24THRUST_300001_SM_1000_NS18transform_iteratorINS7_6negateIiEENSD_6detail15normal_iteratorINSD_10device_ptrIiEEEEiiEESL_NS0_13ScanTileStateIiLb1EEES9_NS0_8NullTypeEmiLb0ESP_EEvT0_T1_T2_iT3_T4_T5__param_3];
	ld.param.u64 	%rd18, [_ZN3cub18CUB_300001_SM_10006detail4scan16DeviceScanKernelINS2_10policy_hubIiiimN4cuda3std3__44plusIiEEE10Policy1000EN6thrust24THRUST_300001_SM_1000_NS18transform_iteratorINS7_6negateIiEENSD_6detail15normal_iteratorINSD_10device_ptrIiEEEEiiEESL_NS0_13ScanTileStateIiLb1EEES9_NS0_8NullTypeEmiLb0ESP_EEvT0_T1_T2_iT3_T4_T5__param_6];
	cvta.to.global.u64 	%rd2, %rd17;
	cvta.to.global.u64 	%rd3, %rd16;
	mov.u32 	%r201, %ctaid.x;
	add.s32 	%r1, %r200, %r201;
	mul.wide.s32 	%rd4, %r1, 7904;
	sub.s64 	%rd5, %rd18, %rd4;
	setp.lt.u64 	%p1, %rd5, 7905;
	@%p1 bra 	$L__BB75_26;
	mov.u32 	%r2, %tid.x;
	and.b32  	%r653, %r2, 31;
	and.b32  	%r654, %r2, 992;
	mul.lo.s32 	%r655, %r654, 19;
	or.b32  	%r656, %r655, %r653;
	cvt.u64.u32 	%rd38, %r656;
	add.s64 	%rd6, %rd4, %rd38;
	shl.b64 	%rd39, %rd6, 2;
	add.s64 	%rd40, %rd2, %rd39;
	ld.global.u32 	%r657, [%rd40];
	neg.s32 	%r658, %r657;
	ld.global.u32 	%r659, [%rd40+128];
	neg.s32 	%r660, %r659;
	ld.global.u32 	%r661, [%rd40+256];
	neg.s32 	%r662, %r661;
	ld.global.u32 	%r663, [%rd40+384];
	neg.s32 	%r664, %r663;
	ld.global.u32 	%r665, [%rd40+512];
	neg.s32 	%r666, %r665;
	ld.global.u32 	%r667, [%rd40+640];
	neg.s32 	%r668, %r667;
	ld.global.u32 	%r669, [%rd40+768];
	neg.s32 	%r670, %r669;
	ld.global.u32 	%r671, [%rd40+896];
	neg.s32 	%r672, %r671;
	ld.global.u32 	%r673, [%rd40+1024];
	neg.s32 	%r674, %r673;
	ld.global.u32 	%r675, [%rd40+1152];
	neg.s32 	%r676, %r675;
	ld.global.u32 	%r677, [%rd40+1280];
	neg.s32 	%r678, %r677;
	ld.global.u32 	%r679, [%rd40+1408];
	neg.s32 	%r680, %r679;
	ld.global.u32 	%r681, [%rd40+1536];
	neg.s32 	%r682, %r681;
	ld.global.u32 	%r683, [%rd40+1664];
	neg.s32 	%r684, %r683;
	ld.global.u32 	%r685, [%rd40+1792];
	neg.s32 	%r686, %r685;
	ld.global.u32 	%r687, [%rd40+1920];
	neg.s32 	%r688, %r687;
	ld.global.u32 	%r689, [%rd40+2048];
	neg.s32 	%r690, %r689;
	ld.global.u32 	%r691, [%rd40+2176];
	neg.s32 	%r692, %r691;
	ld.global.u32 	%r693, [%rd40+2304];
	neg.s32 	%r694, %r693;
	// begin inline asm
	mov.u32 %r652, %laneid;
	// end inline asm
	shr.u32 	%r4, %r2, 5;
	mad.lo.s32 	%r695, %r4, 608, %r652;
	shl.b32 	%r696, %r695, 2;
	mov.u32 	%r697, _ZZN3cub18CUB_300001_SM_10006detail4scan16DeviceScanKernelINS2_10policy_hubIiiimN4cuda3std3__44plusIiEEE10Policy1000EN6thrust24THRUST_300001_SM_1000_NS18transform_iteratorINS7_6negateIiEENSD_6detail15normal_iteratorINSD_10device_ptrIiEEEEiiEESL_NS0_13ScanTileStateIiLb1EEES9_NS0_8NullTypeEmiLb0ESP_EEvT0_T1_T2_iT3_T4_T5_E12temp_storage;
	add.s32 	%r5, %r697, %r696;
	st.shared.u32 	[%r5], %r658;
	st.shared.u32 	[%r5+128], %r660;
	st.shared.u32 	[%r5+256], %r662;
	st.shared.u32 	[%r5+384], %r664;
	st.shared.u32 	[%r5+512], %r666;
	st.shared.u32 	[%r5+640], %r668;
	st.shared.u32 	[%r5+768], %r670;
	st.shared.u32 	[%r5+896], %r672;
	st.shared.u32 	[%r5+1024], %r674;
	st.shared.u32 	[%r5+1152], %r676;
	st.shared.u32 	[%r5+1280], %r678;
	st.shared.u32 	[%r5+1408], %r680;
	st.shared.u32 	[%r5+1536], %r682;
	st.shared.u32 	[%r5+1664], %r684;
	st.shared.u32 	[%r5+1792], %r686;
	st.shared.u32 	[%r5+1920], %r688;
	st.shared.u32 	[%r5+2048], %r690;
	st.shared.u32 	[%r5+2176], %r692;
	st.shared.u32 	[%r5+2304], %r694;
	bar.warp.sync 	-1;
	mad.lo.s32 	%r6, %r652, 72, %r5;
	ld.shared.u32 	%r7, [%r6];
	ld.shared.u32 	%r8, [%r6+4];
	ld.shared.u32 	%r9, [%r6+8];
	ld.shared.u32 	%r10, [%r6+12];
	ld.shared.u32 	%r11, [%r6+16];
	ld.shared.u32 	%r12, [%r6+20];
	ld.shared.u32 	%r13, [%r6+24];
	ld.shared.u32 	%r14, [%r6+28];
	ld.shared.u32 	%r15, [%r6+32];
	ld.shared.u32 	%r16, [%r6+36];
	ld.shared.u32 	%r17, [%r6+40];
	ld.shared.u32 	%r18, [%r6+44];
	ld.shared.u32 	%r19, [%r6+48];
	ld.shared.u32 	%r20, [%r6+52];
	ld.shared.u32 	%r21, [%r6+56];
	ld.shared.u32 	%r22, [%r6+60];
	ld.shared.u32 	%r23, [%r6+64];
	ld.shared.u32 	%r24, [%r6+68];
	ld.shared.u32 	%r25, [%r6+72];
	bar.sync 	0;
	setp.ne.s32 	%p110, %r1, 0;
	@%p110 bra 	$L__BB75_6;
	add.s32 	%r919, %r8, %r7;
	add.s32 	%r920, %r9, %r919;
	add.s32 	%r921, %r10, %r920;
	add.s32 	%r922, %r11, %r921;
	add.s32 	%r923, %r12, %r922;
	add.s32 	%r924, %r13, %r923;
	add.s32 	%r925, %r14, %r924;
	add.s32 	%r926, %r15, %r925;
	add.s32 	%r927, %r16, %r926;
	add.s32 	%r928, %r17, %r927;
	add.s32 	%r929, %r18, %r928;
	add.s32 	%r930, %r19, %r929;
	add.s32 	%r931, %r20, %r930;
	add.s32 	%r932, %r21, %r931;
	add.s32 	%r933, %r22, %r932;
	add.s32 	%r934, %r23, %r933;
	add.s32 	%r935, %r24, %r934;
	add.s32 	%r890, %r25, %r935;
	mov.b32 	%r916, 1;
	mov.b32 	%r917, 0;
	mov.b32 	%r918, -1;
	// begin inline asm
	shfl.sync.up.b32 %r889, %r890, %r916, %r917, %r918;
	// end inline asm
	setp.gt.s32 	%p158, %r652, 0;
	selp.b32 	%r936, %r889, 0, %p158;
	add.s32 	%r895, %r936, %r890;
	mov.b32 	%r896, 2;
	// begin inline asm
	shfl.sync.up.b32 %r894, %r895, %r896, %r917, %r918;
	// end inline asm
	setp.lt.s32 	%p159, %r652, 2;
	selp.b32 	%r937, 0, %r894, %p159;
	add.s32 	%r900, %r937, %r895;
	mov.b32 	%r901, 4;
	// begin inline asm
	shfl.sync.up.b32 %r899, %r900, %r901, %r917, %r918;
	// end inline asm
	setp.lt.s32 	%p160, %r652, 4;
	selp.b32 	%r938, 0, %r899, %p160;
	add.s32 	%r905, %r938, %r900;
	mov.b32 	%r906, 8;
	// begin inline asm
	shfl.sync.up.b32 %r904, %r905, %r906, %r917, %r918;
	// end inline asm
	setp.lt.s32 	%p161, %r652, 8;
	selp.b32 	%r939, 0, %r904, %p161;
	add.s32 	%r910, %r939, %r905;
	mov.b32 	%r911, 16;
	// begin inline asm
	shfl.sync.up.b32 %r909, %r910, %r911, %r917, %r918;
	// end inline asm
	setp.lt.s32 	%p162, %r652, 16;
	selp.b32 	%r940, 0, %r909, %p162;
	add.s32 	%r915, %r940, %r910;
	// begin inline asm
	shfl.sync.up.b32 %r914, %r915, %r916, %r917, %r918;
	// end inline asm
	setp.ne.s32 	%p163, %r652, 31;
	@%p163 bra 	$L__BB75_4;
	shl.b32 	%r941, %r4, 2;
	mov.u32 	%r942, _ZZN3cub18CUB_300001_SM_10006detail4scan16DeviceScanKernelINS2_10policy_hubIiiimN4cuda3std3__44plusIiEEE10Policy1000EN6thrust24THRUST_300001_SM_1000_NS18transform_iteratorINS7_6negateIiEENSD_6detail15normal_iteratorINSD_10device_ptrIiEEEEiiEESL_NS0_13ScanTileStateIiLb1EEES9_NS0_8NullTypeEmiLb0ESP_EEvT0_T1_T2_iT3_T4_T5_E12temp_storage;
	add.s32 	%r943, %r942, %r941;
	st.shared.u32 	[%r943+16], %r915;
$L__BB75_4:
	bar.sync 	0;
	ld.shared.v4.u32 	{%r944, %r945, %r946, %r947}, [_ZZN3cub18CUB_300001_SM_10006detail4scan16DeviceScanKernelINS2_10policy_hubIiiimN4cuda3std3__44plusIiEEE10Policy1000EN6thrust24THRUST_300001_SM_1000_NS18transform_iteratorINS7_6negateIiEENSD_6detail15normal_iteratorINSD_10device_ptrIiEEEEiiEESL_NS0_13ScanTileStateIiLb1EEES9_NS0_8NullTypeEmiLb0ESP_EEvT0_T1_T2_iT3_T4_T5_E12temp_storage+16];
	add.s32 	%r948, %r945, %r944;
	setp.eq.s32 	%p164, %r4, 2;
	selp.b32 	%r949, %r948, %r944, %p164;
	add.s32 	%r950, %r948, %r946;
	setp.eq.s32 	%p165, %r4, 3;
	selp.b32 	%r951, %r950, %r949, %p165;
	add.s32 	%r952, %r950, %r947;
	setp.eq.s32 	%p166, %r4, 4;
	selp.b32 	%r953, %r952, %r951, %p166;
	ld.shared.v4.u32 	{%r954, %r955, %r956, %r957}, [_ZZN3cub18CUB_300001_SM_10006detail4scan16DeviceScanKernelINS2_10policy_hubIiiimN4cuda3std3__44plusIiEEE10Policy1000EN6thrust24THRUST_300001_SM_1000_NS18transform_iteratorINS7_6negateIiEENSD_6detail15normal_iteratorINSD_10device_ptrIiEEEEiiEESL_NS0_13ScanTileStateIiLb1EEES9_NS0_8NullTypeEmiLb0ESP_EEvT0_T1_T2_iT3_T4_T5_E12temp_storage+32];
	add.s32 	%r958, %r952, %r954;
	setp.eq.s32 	%p167, %r4, 5;
	selp.b32 	%r959, %r958, %r953, %p167;
	add.s32 	%r960, %r958, %r955;
	setp.eq.s32 	%p168, %r4, 6;
	selp.b32 	%r961, %r960, %r959, %p168;
	add.s32 	%r962, %r960, %r956;
	setp.eq.s32 	%p169, %r4, 7;
	selp.b32 	%r963, %r962, %r961, %p169;
	add.s32 	%r964, %r962, %r957;
	setp.eq.s32 	%p170, %r4, 8;
	selp.b32 	%r965, %r964, %r963, %p170;
	ld.shared.v4.u32 	{%r966, %r967, %r968, %r969}, [_ZZN3cub18CUB_300001_SM_10006detail4scan16DeviceScanKernelINS2_10policy_hubIiiimN4cuda3std3__44plusIiEEE10Policy1000EN6thrust24THRUST_300001_SM_1000_NS18transform_iteratorINS7_6negateIiEENSD_6detail15normal_iteratorINSD_10device_ptrIiEEEEiiEESL_NS0_13ScanTileStateIiLb1EEES9_NS0_8NullTypeEmiLb0ESP_EEvT0_T1_T2_iT3_T4_T5_E12temp_storage+48];
	add.s32 	%r970, %r964, %r966;
	setp.eq.s32 	%p171, %r4, 9;
	selp.b32 	%r971, %r970, %r965, %p171;
	add.s32 	%r972, %r970, %r967;
	setp.eq.s32 	%p172, %r4, 10;
	selp.b32 	%r973, %r972, %r971, %p172;
	add.s32 	%r974, %r972, %r968;
	setp.eq.s32 	%p173, %r4, 11;
	selp.b32 	%r975, %r974, %r973, %p173;
	add.s32 	%r28, %r974, %r969;
	setp.eq.s32 	%p174, %r4, 12;
	selp.b32 	%r976, %r28, %r975, %p174;
	setp.lt.u32 	%p175, %r2, 32;
	setp.eq.s32 	%p176, %r652, 0;
	selp.b32 	%r977, 0, %r914, %p176;
	add.s32 	%r978, %r976, %r977;
	selp.b32 	%r1032, %r914, %r978, %p175;
	setp.ne.s32 	%p177, %r2, 0;
	@%p177 bra 	$L__BB75_25;
	ld.shared.u32 	%r982, [_ZZN3cub18CUB_300001_SM_10006detail4scan16DeviceScanKernelINS2_10policy_hubIiiimN4cuda3std3__44plusIiEEE10Policy1000EN6thrust24THRUST_300001_SM_1000_NS18transform_iteratorINS7_6negateIiEENSD_6detail15normal_iteratorINSD_10device_ptrIiEEEEiiEESL_NS0_13ScanTileStateIiLb1EEES9_NS0_8NullTypeEmiLb0ESP_EEvT0_T1_T2_iT3_T4_T5_E12temp_storage+64];
	add.s64 	%rd52, %rd1, 256;
	add.s32 	%r980, %r28, %r982;
	mov.b32 	%r979, 101;
	// begin inline asm
	st.relaxed.gpu.v2.u32 [%rd52], {%r979, %r980};
	// end inline asm
	mov.b32 	%r1032, 0;
	bra.uni 	$L__BB75_25;
$L__BB75_6:
	add.s32 	%r728, %r8, %r7;
	add.s32 	%r729, %r9, %r728;
	add.s32 	%r730, %r10, %r729;
	add.s32 	%r731, %r11, %r730;
	add.s32 	%r732, %r12, %r731;
	add.s32 	%r733, %r13, %r732;
	add.s32 	%r734, %r14, %r733;
	add.s32 	%r735, %r15, %r734;
	add.s32 	%r736, %r16, %r735;
	add.s32 	%r737, %r17, %r736;
	add.s32 	%r738, %r18, %r737;
	add.s32 	%r739, %r19, %r738;
	add.s32 	%r740, %r20, %r739;
	add.s32 	%r741, %r21, %r740;
	add.s32 	%r742, %r22, %r741;
	add.s32 	%r743, %r23, %r742;
	add.s32 	%r744, %r24, %r743;
	add.s32 	%r699, %r25, %r744;
	mov.b32 	%r725, 1;
	mov.b32 	%r726, 0;
	mov.b32 	%r727, -1;
	// begin inline asm
	shfl.sync.up.b32 %r698, %r699, %r725, %r726, %r727;
	// end inline asm
	setp.gt.s32 	%p111, %r652, 0;
	selp.b32 	%r745, %r698, 0, %p111;
	add.s32 	%r704, %r745, %r699;
	mov.b32 	%r705, 2;
	// begin inline asm
	shfl.sync.up.b32 %r703, %r704, %r705, %r726, %r727;
	// end inline asm
	setp.lt.s32 	%p112, %r652, 2;
	selp.b32 	%r746, 0, %r703, %p112;
	add.s32 	%r709, %r746, %r704;
	mov.b32 	%r710, 4;
	// begin inline asm
	shfl.sync.up.b32 %r708, %r709, %r710, %r726, %r727;
	// end inline asm
	setp.lt.s32 	%p113, %r652, 4;
	selp.b32 	%r747, 0, %r708, %p113;
	add.s32 	%r714, %r747, %r709;
	mov.b32 	%r715, 8;
	// begin inline asm
	shfl.sync.up.b32 %r713, %r714, %r715, %r726, %r727;
	// end inline asm
	setp.lt.s32 	%p114, %r652, 8;
	selp.b32 	%r748, 0, %r713, %p114;
	add.s32 	%r719, %r748, %r714;
	mov.b32 	%r720, 16;
	// begin inline asm
	shfl.sync.up.b32 %r718, %r719, %r720, %r726, %r727;
	// end inline asm
	setp.lt.s32 	%p115, %r652, 16;
	selp.b32 	%r749, 0, %r718, %p115;
	add.s32 	%r724, %r749, %r719;
	// begin inline asm
	shfl.sync.up.b32 %r723, %r724, %r725, %r726, %r727;
	// end inline asm
	setp.ne.s32 	%p116, %r652, 31;
	@%p116 bra 	$L__BB75_8;
	shl.b32 	%r750, %r4, 2;
	mov.u32 	%r751, _ZZN3cub18CUB_300001_SM_10006detail4scan16DeviceScanKernelINS2_10policy_hubIiiimN4cuda3std3__44plusIiEEE10Policy1000EN6thrust24THRUST_300001_SM_1000_NS18transform_iteratorINS7_6negateIiEENSD_6detail15normal_iteratorINSD_10device_ptrIiEEEEiiEESL_NS0_13ScanTileStateIiLb1EEES9_NS0_8NullTypeEmiLb0ESP_EEvT0_T1_T2_iT3_T4_T5_E12temp_storage;
	add.s32 	%r752, %r751, %r750;
	st.shared.u32 	[%r752+16], %r724;
$L__BB75_8:
	bar.sync 	0;
	ld.shared.v4.u32 	{%r753, %r754, %r755, %r756}, [_ZZN3cub18CUB_300001_SM_10006detail4scan16DeviceScanKernelINS2_10policy_hubIiiimN4cuda3std3__44plusIiEEE10Policy1000EN6thrust24THRUST_300001_SM_1000_NS18transform_iteratorINS7_6negateIiEENSD_6detail15normal_iteratorINSD_10device_ptrIiEEEEiiEESL_NS0_13ScanTileStateIiLb1EEES9_NS0_8NullTypeEmiLb0ESP_EEvT0_T1_T2_iT3_T4_T5_E12temp_storage+16];
	add.s32 	%r757, %r754, %r753;
	setp.eq.s32 	%p117, %r4, 2;
	selp.b32 	%r758, %r757, %r753, %p117;
	add.s32 	%r759, %r757, %r755;
	setp.eq.s32 	%p118, %r4, 3;
	selp.b32 	%r760, %r759, %r758, %p118;
	add.s32 	%r761, %r759, %r756;
	setp.eq.s32 	%p119, %r4, 4;
	selp.b32 	%r762, %r761, %r760, %p119;
	ld.shared.v4.u32 	{%r763, %r764, %r765, %r766}, [_ZZN3cub18CUB_300001_SM_10006detail4scan16DeviceScanKernelINS2_10policy_hubIiiimN4cuda3std3__44plusIiEEE10Policy1000EN6thrust24THRUST_300001_SM_1000_NS18transform_iteratorINS7_6negateIiEENSD_6detail15normal_iteratorINSD_10device_ptrIiEEEEiiEESL_NS0_13ScanTileStateIiLb1EEES9_NS0_8NullTypeEmiLb0ESP_EEvT0_T1_T2_iT3_T4_T5_E12temp_storage+32];
	add.s32 	%r767, %r761, %r763;
	setp.eq.s32 	%p120, %r4, 5;
	selp.b32 	%r768, %r767, %r762, %p120;
	add.s32 	%r769, %r767, %r764;
	setp.eq.s32 	%p121, %r4, 6;
	selp.b32 	%r770, %r769, %r768, %p121;
	add.s32 	%r771, %r769, %r765;
	setp.eq.s32 	%p122, %r4, 7;
	selp.b32 	%r772, %r771, %r770, %p122;
	add.s32 	%r773, %r771, %r766;
	setp.eq.s32 	%p123, %r4, 8;
	selp.b32 	%r774, %r773, %r772, %p123;
	ld.shared.v4.u32 	{%r775, %r776, %r777, %r778}, [_ZZN3cub18CUB_300001_SM_10006detail4scan16DeviceScanKernelINS2_10policy_hubIiiimN4cuda3std3__44plusIiEEE10Policy1000EN6thrust24THRUST_300001_SM_1000_NS18transform_iteratorINS7_6negateIiEENSD_6detail15normal_iteratorINSD_10device_ptrIiEEEEiiEESL_NS0_13ScanTileStateIiLb1EEES9_NS0_8NullTypeEmiLb0ESP_EEvT0_T1_T2_iT3_T4_T5_E12temp_storage+48];
	add.s32 	%r779, %r773, %r775;
	setp.eq.s32 	%p124, %r4, 9;
	selp.b32 	%r780, %r779, %r774, %p124;
	add.s32 	%r781, %r779, %r776;
	setp.eq.s32 	%p125, %r4, 10;
	selp.b32 	%r782, %r781, %r780, %p125;
	add.s32 	%r783, %r781, %r777;
	setp.eq.s32 	%p126, %r4, 11;
	selp.b32 	%r784, %r783, %r782, %p126;
	add.s32 	%r785, %r783, %r778;
	setp.eq.s32 	%p127, %r4, 12;
	selp.b32 	%r786, %r785, %r784, %p127;
	ld.shared.u32 	%r787, [_ZZN3cub18CUB_300001_SM_10006detail4scan16DeviceScanKernelINS2_10policy_hubIiiimN4cuda3std3__44plusIiEEE10Policy1000EN6thrust24THRUST_300001_SM_1000_NS18transform_iteratorINS7_6negateIiEENSD_6detail15normal_iteratorINSD_10device_ptrIiEEEEiiEESL_NS0_13ScanTileStateIiLb1EEES9_NS0_8NullTypeEmiLb0ESP_EEvT0_T1_T2_iT3_T4_T5_E12temp_storage+64];
	add.s32 	%r32, %r785, %r787;
	setp.gt.u32 	%p128, %r2, 31;
	setp.lt.u32 	%p129, %r2, 32;
	setp.eq.s32 	%p130, %r652, 0;
	selp.b32 	%r788, 0, %r723, %p130;
	add.s32 	%r1031, %r786, %r788;
	selp.b32 	%r34, %r723, %r1031, %p129;
	@%p128 bra 	$L__BB75_24;
	setp.ne.s32 	%p131, %r2, 0;
	mul.wide.s32 	%rd41, %r1, 8;
	add.s64 	%rd7, %rd1, %rd41;
	@%p131 bra 	$L__BB75_11;
	st.shared.u32 	[_ZZN3cub18CUB_300001_SM_10006detail4scan16DeviceScanKernelINS2_10policy_hubIiiimN4cuda3std3__44plusIiEEE10Policy1000EN6thrust24THRUST_300001_SM_1000_NS18transform_iteratorINS7_6negateIiEENSD_6detail15normal_iteratorINSD_10device_ptrIiEEEEiiEESL_NS0_13ScanTileStateIiLb1EEES9_NS0_8NullTypeEmiLb0ESP_EEvT0_T1_T2_iT3_T4_T5_E12temp_storage+12], %r32;
	add.s64 	%rd42, %rd7, 256;
	mov.b32 	%r789, 100;
	// begin inline asm
	st.relaxed.gpu.v2.u32 [%rd42], {%r789, %r32};
	// end inline asm
$L__BB75_11:
	not.b32 	%r795, %r2;
	add.s32 	%r1027, %r1, %r795;
	mov.b32 	%r791, 550;
	// begin inline asm
	nanosleep.u32 %r791;
	// end inline asm
	mul.wide.s32 	%rd44, %r1027, 8;
	add.s64 	%rd45, %rd1, %rd44;
	add.s64 	%rd43, %rd45, 256;
	// begin inline asm
	ld.relaxed.gpu.v2.u32 {%r1028, %r1022}, [%rd43];
	// end inline asm
	mov.b32 	%r1023, 478;
$L__BB75_12:
	setp.eq.s32 	%p132, %r1028, 99;
	mov.b32 	%r796, -1;
	vote.sync.any.pred 	%p133, %p132, %r796;
	not.pred 	%p134, %p133;
	@%p134 bra 	$L__BB75_14;
	// begin inline asm
	nanosleep.u32 %r1023;
	// end inline asm
	shr.u32 	%r1023, %r1023, 1;
	// begin inline asm
	ld.relaxed.gpu.v2.u32 {%r1028, %r1022}, [%rd43];
	// end inline asm
	bra.uni 	$L__BB75_12;
$L__BB75_14:
	setp.eq.s32 	%p135, %r1028, 101;
	mov.b32 	%r823, -1;
	vote.sync.ballot.b32 	%r825, %p135, %r823;
	// begin inline asm
	mov.u32 %r798, %lanemask_ge;
	// end inline asm
	and.b32  	%r826, %r825, %r798;
	or.b32  	%r827, %r826, -2147483648;
	add.s32 	%r828, %r827, -1;
	not.b32 	%r829, %r827;
	and.b32  	%r830, %r829, %r828;
	popc.b32 	%r802, %r830;
	mov.b32 	%r801, 1;
	// begin inline asm
	shfl.sync.down.b32 %r799, %r1022, %r801, %r802, %r823;
	// end inline asm
	setp.lt.s32 	%p137, %r652, %r802;
	selp.b32 	%r831, %r799, 0, %p137;
	add.s32 	%r805, %r831, %r1022;
	mov.b32 	%r806, 2;
	// begin inline asm
	shfl.sync.down.b32 %r804, %r805, %r806, %r802, %r823;
	// end inline asm
	add.s32 	%r47, %r652, 2;
	setp.gt.s32 	%p138, %r47, %r802;
	selp.b32 	%r832, 0, %r804, %p138;
	add.s32 	%r810, %r805, %r832;
	mov.b32 	%r811, 4;
	// begin inline asm
	shfl.sync.down.b32 %r809, %r810, %r811, %r802, %r823;
	// end inline asm
	add.s32 	%r48, %r652, 4;
	setp.gt.s32 	%p139, %r48, %r802;
	selp.b32 	%r833, 0, %r809, %p139;
	add.s32 	%r815, %r810, %r833;
	mov.b32 	%r816, 8;
	// begin inline asm
	shfl.sync.down.b32 %r814, %r815, %r816, %r802, %r823;
	// end inline asm
	add.s32 	%r49, %r652, 8;
	setp.gt.s32 	%p140, %r49, %r802;
	selp.b32 	%r834, 0, %r814, %p140;
	add.s32 	%r820, %r815, %r834;
	mov.b32 	%r821, 16;
	// begin inline asm
	shfl.sync.down.b32 %r819, %r820, %r821, %r802, %r823;
	// end inline asm
	add.s32 	%r50, %r652, 16;
	setp.gt.s32 	%p141, %r50, %r802;
	selp.b32 	%r835, 0, %r819, %p141;
	add.s32 	%r1026, %r820, %r835;
	add.s64 	%rd9, %rd1, 256;
	mov.b32 	%r1024, 478;
$L__BB75_15:
	setp.ne.s32 	%p142, %r1028, 101;
	mov.b32 	%r836, -1;
	vote.sync.all.pred 	%p143, %p142, %r836;
	not.pred 	%p144, %p143;
	@%p144 bra 	$L__BB75_20;
	shr.u32 	%r1024, %r1024, 1;
	mul.wide.s32 	%rd48, %r1027, 8;
	add.s64 	%rd49, %rd9, %rd48;
	add.s64 	%rd47, %rd49, -256;
	// begin inline asm
	ld.relaxed.gpu.v2.u32 {%r1028, %r1029}, [%rd47];
	// end inline asm
	mov.u32 	%r1030, %r1024;
$L__BB75_17:
	setp.eq.s32 	%p148, %r1028, 99;
	mov.b32 	%r844, -1;
	vote.sync.any.pred 	%p149, %p148, %r844;
	not.pred 	%p150, %p149;
	@%p150 bra 	$L__BB75_19;
	// begin inline asm
	nanosleep.u32 %r1030;
	// end inline asm
	shr.u32 	%r1030, %r1030, 1;
	// begin inline asm
	ld.relaxed.gpu.v2.u32 {%r1028, %r1029}, [%rd47];
	// end inline asm
	bra.uni 	$L__BB75_17;
$L__BB75_19:
	setp.eq.s32 	%p151, %r1028, 101;
	mov.b32 	%r870, -1;
	vote.sync.ballot.b32 	%r871, %p151, %r870;
	and.b32  	%r872, %r871, %r798;
	or.b32  	%r873, %r872, -2147483648;
	add.s32 	%r874, %r873, -1;
	not.b32 	%r875, %r873;
	and.b32  	%r876, %r875, %r874;
	popc.b32 	%r849, %r876;
	mov.b32 	%r848, 1;
	// begin inline asm
	shfl.sync.down.b32 %r846, %r1029, %r848, %r849, %r870;
	// end inline asm
	setp.lt.s32 	%p153, %r652, %r849;
	selp.b32 	%r877, %r846, 0, %p153;
	add.s32 	%r852, %r877, %r1029;
	mov.b32 	%r853, 2;
	// begin inline asm
	shfl.sync.down.b32 %r851, %r852, %r853, %r849, %r870;
	// end inline asm
	setp.gt.s32 	%p154, %r47, %r849;
	selp.b32 	%r878, 0, %r851, %p154;
	add.s32 	%r857, %r852, %r878;
	mov.b32 	%r858, 4;
	// begin inline asm
	shfl.sync.down.b32 %r856, %r857, %r858, %r849, %r870;
	// end inline asm
	setp.gt.s32 	%p155, %r48, %r849;
	selp.b32 	%r879, 0, %r856, %p155;
	add.s32 	%r862, %r857, %r879;
	mov.b32 	%r863, 8;
	// begin inline asm
	shfl.sync.down.b32 %r861, %r862, %r863, %r849, %r870;
	// end inline asm
	setp.gt.s32 	%p156, %r49, %r849;
	selp.b32 	%r880, 0, %r861, %p156;
	add.s32 	%r867, %r862, %r880;
	mov.b32 	%r868, 16;
	// begin inline asm
	shfl.sync.down.b32 %r866, %r867, %r868, %r849, %r870;
	// end inline asm
	setp.gt.s32 	%p157, %r50, %r849;
	selp.b32 	%r881, 0, %r866, %p157;
	add.s32 	%r882, %r881, %r1026;
	add.s32 	%r1026, %r882, %r867;
	add.s32 	%r1027, %r1027, -32;
	bra.uni 	$L__BB75_15;
$L__BB75_20:
	@%p131 bra 	$L__BB75_22;
	add.s32 	%r839, %r1026, %r32;
	add.s64 	%rd46, %rd7, 256;
	mov.b32 	%r838, 101;
	// begin inline asm
	st.relaxed.gpu.v2.u32 [%rd46], {%r838, %r839};
	// end inline asm
	st.shared.u32 	[_ZZN3cub18CUB_300001_SM_10006detail4scan16DeviceScanKernelINS2_10policy_hubIiiimN4cuda3std3__44plusIiEEE10Policy1000EN6thrust24THRUST_300001_SM_1000_NS18transform_iteratorINS7_6negateIiEENSD_6detail15normal_iteratorINSD_10device_ptrIiEEEEiiEESL_NS0_13ScanTileStateIiLb1EEES9_NS0_8NullTypeEmiLb0ESP_EEvT0_T1_T2_iT3_T4_T5_E12temp_storage+4], %r1026;
	st.shared.u32 	[_ZZN3cub18CUB_300001_SM_10006detail4scan16DeviceScanKernelINS2_10policy_hubIiiimN4cuda3std3__44plusIiEEE10Policy1000EN6thrust24THRUST_300001_SM_1000_NS18transform_iteratorINS7_6negateIiEENSD_6detail15normal_iteratorINSD_10device_ptrIiEEEEiiEESL_NS0_13ScanTileStateIiLb1EEES9_NS0_8NullTypeEmiLb0ESP_EEvT0_T1_T2_iT3_T4_T5_E12temp_storage+8], %r839;
$L__BB75_22:
	setp.ne.s32 	%p146, %r652, 0;
	mov.u32 	%r1031, %r34;
	@%p146 bra 	$L__BB75_24;
	st.shared.u32 	[_ZZN3cub18CUB_300001_SM_10006detail4scan16DeviceScanKernelINS2_10policy_hubIiiimN4cuda3std3__44plusIiEEE10Policy1000EN6thrust24THRUST_300001_SM_1000_NS18transform_iteratorINS7_6negateIiEENSD_6detail15normal_iteratorINSD_10device_ptrIiEEEEiiEESL_NS0_13ScanTileStateIiLb1EEES9_NS0_8NullTypeEmiLb0ESP_EEvT0_T1_T2_iT3_T4_T5_E12temp_storage+84], %r1026;
	mov.u32 	%r1031, %r1026;
$L__BB75_24:
	bar.sync 	0;
	setp.eq.s32 	%p147, %r2, 0;
	ld.shared.u32 	%r840, [_ZZN3cub18CUB_300001_SM_10006detail4scan16DeviceScanKernelINS2_10policy_hubIiiimN4cuda3std3__44plusIiEEE10Policy1000EN6thrust24THRUST_300001_SM_1000_NS18transform_iteratorINS7_6negateIiEENSD_6detail15normal_iteratorINSD_10device_ptrIiEEEEiiEESL_NS0_13ScanTileStateIiLb1EEES9_NS0_8NullTypeEmiLb0ESP_EEvT0_T1_T2_iT3_T4_T5_E12temp_storage+84];
	selp.b32 	%r841, 0, %r840, %p147;
	add.s32 	%r1032, %r841, %r1031;
$L__BB75_25:
	add.s32 	%r983, %r1032, %r7;
	add.s32 	%r984, %r8, %r983;
	add.s32 	%r985, %r9, %r984;
	add.s32 	%r986, %r10, %r985;
	add.s32 	%r987, %r11, %r986;
	add.s32 	%r988, %r12, %r987;
	add.s32 	%r989, %r13, %r988;
	add.s32 	%r990, %r14, %r989;
	add.s32 	%r991, %r15, %r990;
	add.s32 	%r992, %r16, %r991;
	add.s32 	%r993, %r17, %r992;
	add.s32 	%r994, %r18, %r993;
	add.s32 	%r995, %r19, %r994;
	add.s32 	%r996, %r20, %r995;
	add.s32 	%r997, %r21, %r996;
	add.s32 	%r998, %r22, %r997;
	add.s32 	%r999, %r23, %r998;
	add.s32 	%r1000, %r24, %r999;
	add.s32 	%r1001, %r25, %r1000;
	bar.sync 	0;
	st.shared.u32 	[%r6], %r983;
	st.shared.u32 	[%r6+4], %r984;
	st.shared.u32 	[%r6+8], %r985;
	st.shared.u32 	[%r6+12], %r986;
	st.shared.u32 	[%r6+16], %r987;
	st.shared.u32 	[%r6+20], %r988;
	st.shared.u32 	[%r6+24], %r989;
	st.shared.u32 	[%r6+28], %r990;
	st.shared.u32 	[%r6+32], %r991;
	st.shared.u32 	[%r6+36], %r992;
	st.shared.u32 	[%r6+40], %r993;
	st.shared.u32 	[%r6+44], %r994;
	st.shared.u32 	[%r6+48], %r995;
	st.shared.u32 	[%r6+52], %r996;
	st.shared.u32 	[%r6+56], %r997;
	st.shared.u32 	[%r6+60], %r998;
	st.shared.u32 	[%r6+64], %r999;
	st.shared.u32 	[%r6+68], %r1000;
	st.shared.u32 	[%r6+72], %r1001;
	bar.warp.sync 	-1;
	ld.shared.u32 	%r1002, [%r5];
	ld.shared.u32 	%r1003, [%r5+128];
	ld.shared.u32 	%r1004, [%r5+256];
	ld.shared.u32 	%r1005, [%r5+384];
	ld.shared.u32 	%r1006, [%r5+512];
	ld.shared.u32 	%r1007, [%r5+640];
	ld.shared.u32 	%r1008, [%r5+768];
	ld.shared.u32 	%r1009, [%r5+896];
	ld.shared.u32 	%r1010, [%r5+1024];
	ld.shared.u32 	%r1011, [%r5+1152];
	ld.shared.u32 	%r1012, [%r5+1280];
	ld.shared.u32 	%r1013, [%r5+1408];
	ld.shared.u32 	%r1014, [%r5+1536];
	ld.shared.u32 	%r1015, [%r5+1664];
	ld.shared.u32 	%r1016, [%r5+1792];
	ld.shared.u32 	%r1017, [%r5+1920];
	ld.shared.u32 	%r1018, [%r5+2048];
	ld.shared.u32 	%r1019, [%r5+2176];
	ld.shared.u32 	%r1020, [%r5+2304];
	add.s64 	%rd54, %rd3, %rd39;
	st.global.u32 	[%rd54], %r1002;
	st.global.u32 	[%rd54+128], %r1003;
	st.global.u32 	[%rd54+256], %r1004;
	st.global.u32 	[%rd54+384], %r1005;
	st.global.u32 	[%rd54+512], %r1006;
	st.global.u32 	[%rd54+640], %r1007;
	st.global.u32 	[%rd54+768], %r1008;
	st.global.u32 	[%rd54+896], %r1009;
	st.global.u32 	[%rd54+1024], %r1010;
	st.global.u32 	[%rd54+1152], %r1011;
	st.global.u32 	[%rd54+1280], %r1012;
	st.global.u32 	[%rd54+1408], %r1013;
	st.global.u32 	[%rd54+1536], %r1014;
	st.global.u32 	[%rd54+1664], %r1015;
	st.global.u32 	[%rd54+1792], %r1016;
	st.global.u32 	[%rd54+1920], %r1017;
	st.global.u32 	[%rd54+2048], %r1018;
	st.global.u32 	[%rd54+2176], %r1019;
	st.global.u32 	[%rd54+2304], %r1020;
	bra.uni 	$L__BB75_128;
$L__BB75_26:
	setp.eq.s64 	%p2, %rd5, 0;
	@%p2 bra 	$L__BB75_128;
	cvt.u32.u64 	%r72, %rd5;
	shl.b64 	%rd19, %rd4, 2;
	add.s64 	%rd20, %rd2, %rd19;
	mov.u32 	%r73, %tid.x;
	ld.global.u32 	%r202, [%rd20];
	neg.s32 	%r1051, %r202;
	and.b32  	%r203, %r73, 31;
	and.b32  	%r204, %r73, 992;
	mul.lo.s32 	%r205, %r204, 19;
	or.b32  	%r75, %r205, %r203;
	setp.ge.u32 	%p3, %r75, %r72;
	shl.b32 	%r206, %r75, 2;
	cvt.u64.u32 	%rd21, %r206;
	add.s64 	%rd11, %rd20, %rd21;
	mov.u32 	%r1033, %r1051;
	@%p3 bra 	$L__BB75_29;
	ld.global.u32 	%r207, [%rd11];
	neg.s32 	%r1033, %r207;
$L__BB75_29:
	add.s32 	%r208, %r75, 32;
	setp.ge.u32 	%p4, %r208, %r72;
	mov.u32 	%r1034, %r1051;
	@%p4 bra 	$L__BB75_31;
	ld.global.u32 	%r209, [%rd11+128];
	neg.s32 	%r1034, %r209;
$L__BB75_31:
	add.s32 	%r210, %r75, 64;
	setp.ge.u32 	%p5, %r210, %r72;
	mov.u32 	%r1035, %r1051;
	@%p5 bra 	$L__BB75_33;
	ld.global.u32 	%r211, [%rd11+256];
	neg.s32 	%r1035, %r211;
$L__BB75_33:
	add.s32 	%r212, %r75, 96;
	setp.ge.u32 	%p6, %r212, %r72;
	mov.u32 	%r1036, %r1051;
	@%p6 bra 	$L__BB75_35;
	ld.global.u32 	%r213, [%rd11+384];
	neg.s32 	%r1036, %r213;
$L__BB75_35:
	add.s32 	%r214, %r75, 128;
	setp.ge.u32 	%p7, %r214, %r72;
	mov.u32 	%r1037, %r1051;
	@%p7 bra 	$L__BB75_37;
	ld.global.u32 	%r215, [%rd11+512];
	neg.s32 	%r1037, %r215;
$L__BB75_37:
	add.s32 	%r216, %r75, 160;
	setp.ge.u32 	%p8, %r216, %r72;
	mov.u32 	%r1038, %r1051;
	@%p8 bra 	$L__BB75_39;
	ld.global.u32 	%r217, [%rd11+640];
	neg.s32 	%r1038, %r217;
$L__BB75_39:
	add.s32 	%r218, %r75, 192;
	setp.ge.u32 	%p9, %r218, %r72;
	mov.u32 	%r1039, %r1051;
	@%p9 bra 	$L__BB75_41;
	ld.global.u32 	%r219, [%rd11+768];
	neg.s32 	%r1039, %r219;
$L__BB75_41:
	add.s32 	%r220, %r75, 224;
	setp.ge.u32 	%p10, %r220, %r72;
	mov.u32 	%r1040, %r1051;
	@%p10 bra 	$L__BB75_43;
	ld.global.u32 	%r221, [%rd11+896];
	neg.s32 	%r1040, %r221;
$L__BB75_43:
	add.s32 	%r92, %r75, 256;
	setp.ge.u32 	%p11, %r92, %r72;
	mov.u32 	%r1041, %r1051;
	@%p11 bra 	$L__BB75_45;
	ld.global.u32 	%r222, [%rd11+1024];
	neg.s32 	%r1041, %r222;
$L__BB75_45:
	add.s32 	%r223, %r75, 288;
	setp.ge.u32 	%p12, %r223, %r72;
	mov.u32 	%r1042, %r1051;
	@%p12 bra 	$L__BB75_47;
	ld.global.u32 	%r224, [%rd11+1152];
	neg.s32 	%r1042, %r224;
$L__BB75_47:
	add.s32 	%r225, %r75, 320;
	setp.ge.u32 	%p13, %r225, %r72;
	mov.u32 	%r1043, %r1051;
	@%p13 bra 	$L__BB75_49;
	ld.global.u32 	%r226, [%rd11+1280];
	neg.s32 	%r1043, %r226;
$L__BB75_49:
	add.s32 	%r227, %r75, 352;
	setp.ge.u32 	%p14, %r227, %r72;
	mov.u32 	%r1044, %r1051;
	@%p14 bra 	$L__BB75_51;
	ld.global.u32 	%r228, [%rd11+1408];
	neg.s32 	%r1044, %r228;
$L__BB75_51:
	add.s32 	%r229, %r75, 384;
	setp.ge.u32 	%p15, %r229, %r72;
	mov.u32 	%r1045, %r1051;
	@%p15 bra 	$L__BB75_53;
	ld.global.u32 	%r230, [%rd11+1536];
	neg.s32 	%r1045, %r230;
$L__BB75_53:
	add.s32 	%r231, %r75, 416;
	setp.ge.u32 	%p16, %r231, %r72;
	mov.u32 	%r1046, %r1051;
	@%p16 bra 	$L__BB75_55;
	ld.global.u32 	%r232, [%rd11+1664];
	neg.s32 	%r1046, %r232;
$L__BB75_55:
	add.s32 	%r233, %r75, 448;
	setp.ge.u32 	%p17, %r233, %r72;
	mov.u32 	%r1047, %r1051;
	@%p17 bra 	$L__BB75_57;
	ld.global.u32 	%r234, [%rd11+1792];
	neg.s32 	%r1047, %r234;
$L__BB75_57:
	add.s32 	%r235, %r75, 480;
	setp.ge.u32 	%p18, %r235, %r72;
	mov.u32 	%r1048, %r1051;
	@%p18 bra 	$L__BB75_59;
	ld.global.u32 	%r236, [%rd11+1920];
	neg.s32 	%r1048, %r236;
$L__BB75_59:
	add.s32 	%r237, %r75, 512;
	setp.ge.u32 	%p19, %r237, %r72;
	mov.u32 	%r1049, %r1051;
	@%p19 bra 	$L__BB75_61;
	ld.global.u32 	%r238, [%rd11+2048];
	neg.s32 	%r1049, %r238;
$L__BB75_61:
	add.s32 	%r239, %r75, 544;
	setp.ge.u32 	%p20, %r239, %r72;
	mov.u32 	%r1050, %r1051;
	@%p20 bra 	$L__BB75_63;
	ld.global.u32 	%r240, [%rd11+2176];
	neg.s32 	%r1050, %r240;
$L__BB75_63:
	add.s32 	%r113, %r75, 576;
	setp.ge.u32 	%p21, %r113, %r72;
	@%p21 bra 	$L__BB75_65;
	ld.global.u32 	%r241, [%rd11+2304];
	neg.s32 	%r1051, %r241;
$L__BB75_65:
	// begin inline asm
	mov.u32 %r242, %laneid;
	// end inline asm
	shr.u32 	%r117, %r73, 5;
	mad.lo.s32 	%r243, %r117, 608, %r242;
	shl.b32 	%r244, %r243, 2;
	mov.u32 	%r245, _ZZN3cub18CUB_300001_SM_10006detail4scan16DeviceScanKernelINS2_10policy_hubIiiimN4cuda3std3__44plusIiEEE10Policy1000EN6thrust24THRUST_300001_SM_1000_NS18transform_iteratorINS7_6negateIiEENSD_6detail15normal_iteratorINSD_10device_ptrIiEEEEiiEESL_NS0_13ScanTileStateIiLb1EEES9_NS0_8NullTypeEmiLb0ESP_EEvT0_T1_T2_iT3_T4_T5_E12temp_storage;
	add.s32 	%r118, %r245, %r244;
	st.shared.u32 	[%r118], %r1033;
	st.shared.u32 	[%r118+128], %r1034;
	st.shared.u32 	[%r118+256], %r1035;
	st.shared.u32 	[%r118+384], %r1036;
	st.shared.u32 	[%r118+512], %r1037;
	st.shared.u32 	[%r118+640], %r1038;
	st.shared.u32 	[%r118+768], %r1039;
	st.shared.u32 	[%r118+896], %r1040;
	st.shared.u32 	[%r118+1024], %r1041;
	st.shared.u32 	[%r118+1152], %r1042;
	st.shared.u32 	[%r118+1280], %r1043;
	st.shared.u32 	[%r118+1408], %r1044;
	st.shared.u32 	[%r118+1536], %r1045;
	st.shared.u32 	[%r118+1664], %r1046;
	st.shared.u32 	[%r118+1792], %r1047;
	st.shared.u32 	[%r118+1920], %r1048;
	st.shared.u32 	[%r118+2048], %r1049;
	st.shared.u32 	[%r118+2176], %r1050;
	st.shared.u32 	[%r118+2304], %r1051;
	bar.warp.sync 	-1;
	mad.lo.s32 	%r119, %r242, 72, %r118;
	ld.shared.u32 	%r120, [%r119];
	ld.shared.u32 	%r121, [%r119+4];
	ld.shared.u32 	%r122, [%r119+8];
	ld.shared.u32 	%r123, [%r119+12];
	ld.shared.u32 	%r124, [%r119+16];
	ld.shared.u32 	%r125, [%r119+20];
	ld.shared.u32 	%r126, [%r119+24];
	ld.shared.u32 	%r127, [%r119+28];
	ld.shared.u32 	%r128, [%r119+32];
	ld.shared.u32 	%r129, [%r119+36];
	ld.shared.u32 	%r130, [%r119+40];
	ld.shared.u32 	%r131, [%r119+44];
	ld.shared.u32 	%r132, [%r119+48];
	ld.shared.u32 	%r133, [%r119+52];
	ld.shared.u32 	%r134, [%r119+56];
	ld.shared.u32 	%r135, [%r119+60];
	ld.shared.u32 	%r136, [%r119+64];
	ld.shared.u32 	%r137, [%r119+68];
	ld.shared.u32 	%r138, [%r119+72];
	bar.sync 	0;
	setp.ne.s32 	%p22, %r1, 0;
	@%p22 bra 	$L__BB75_69;
	add.s32 	%r475, %r121, %r120;
	add.s32 	%r476, %r122, %r475;
	add.s32 	%r477, %r123, %r476;
	add.s32 	%r478, %r124, %r477;
	add.s32 	%r479, %r125, %r478;
	add.s32 	%r480, %r126, %r479;
	add.s32 	%r481, %r127, %r480;
	add.s32 	%r482, %r128, %r481;
	add.s32 	%r483, %r129, %r482;
	add.s32 	%r484, %r130, %r483;
	add.s32 	%r485, %r131, %r484;
	add.s32 	%r486, %r132, %r485;
	add.s32 	%r487, %r133, %r486;
	add.s32 	%r488, %r134, %r487;
	add.s32 	%r489, %r135, %r488;
	add.s32 	%r490, %r136, %r489;
	add.s32 	%r491, %r137, %r490;
	add.s32 	%r446, %r138, %r491;
	mov.b32 	%r472, 1;
	mov.b32 	%r473, 0;
	mov.b32 	%r474, -1;
	// begin inline asm
	shfl.sync.up.b32 %r445, %r446, %r472, %r473, %r474;
	// end inline asm
	setp.gt.s32 	%p70, %r242, 0;
	selp.b32 	%r492, %r445, 0, %p70;
	add.s32 	%r451, %r492, %r446;
	mov.b32 	%r452, 2;
	// begin inline asm
	shfl.sync.up.b32 %r450, %r451, %r452, %r473, %r474;
	// end inline asm
	setp.lt.s32 	%p71, %r242, 2;
	selp.b32 	%r493, 0, %r450, %p71;
	add.s32 	%r456, %r493, %r451;
	mov.b32 	%r457, 4;
	// begin inline asm
	shfl.sync.up.b32 %r455, %r456, %r457, %r473, %r474;
	// end inline asm
	setp.lt.s32 	%p72, %r242, 4;
	selp.b32 	%r494, 0, %r455, %p72;
	add.s32 	%r461, %r494, %r456;
	mov.b32 	%r462, 8;
	// begin inline asm
	shfl.sync.up.b32 %r460, %r461, %r462, %r473, %r474;
	// end inline asm
	setp.lt.s32 	%p73, %r242, 8;
	selp.b32 	%r495, 0, %r460, %p73;
	add.s32 	%r466, %r495, %r461;
	mov.b32 	%r467, 16;
	// begin inline asm
	shfl.sync.up.b32 %r465, %r466, %r467, %r473, %r474;
	// end inline asm
	setp.lt.s32 	%p74, %r242, 16;
	selp.b32 	%r496, 0, %r465, %p74;
	add.s32 	%r471, %r496, %r466;
	// begin inline asm
	shfl.sync.up.b32 %r470, %r471, %r472, %r473, %r474;
	// end inline asm
	setp.ne.s32 	%p75, %r242, 31;
	@%p75 bra 	$L__BB75_68;
	shl.b32 	%r497, %r117, 2;
	mov.u32 	%r498, _ZZN3cub18CUB_300001_SM_10006detail4scan16DeviceScanKernelINS2_10policy_hubIiiimN4cuda3std3__44plusIiEEE10Policy1000EN6thrust24THRUST_300001_SM_1000_NS18transform_iteratorINS7_6negateIiEENSD_6detail15normal_iteratorINSD_10device_ptrIiEEEEiiEESL_NS0_13ScanTileStateIiLb1EEES9_NS0_8NullTypeEmiLb0ESP_EEvT0_T1_T2_iT3_T4_T5_E12temp_storage;
	add.s32 	%r499, %r498, %r497;
	st.shared.u32 	[%r499+16], %r471;
$L__BB75_68:
	bar.sync 	0;
	ld.shared.v4.u32 	{%r500, %r501, %r502, %r503}, [_ZZN3cub18CUB_300001_SM_10006detail4scan16DeviceScanKernelINS2_10policy_hubIiiimN4cuda3std3__44plusIiEEE10Policy1000EN6thrust24THRUST_300001_SM_1000_NS18transform_iteratorINS7_6negateIiEENSD_6detail15normal_iteratorINSD_10device_ptrIiEEEEiiEESL_NS0_13ScanTileStateIiLb1EEES9_NS0_8NullTypeEmiLb0ESP_EEvT0_T1_T2_iT3_T4_T5_E12temp_storage+16];
	add.s32 	%r504, %r501, %r500;
	setp.eq.s32 	%p76, %r117, 2;
	selp.b32 	%r505, %r504, %r500, %p76;
	add.s32 	%r506, %r504, %r502;
	setp.eq.s32 	%p77, %r117, 3;
	selp.b32 	%r507, %r506, %r505, %p77;
	add.s32 	%r508, %r506, %r503;
	setp.eq.s32 	%p78, %r117, 4;
	selp.b32 	%r509, %r508, %r507, %p78;
	ld.shared.v4.u32 	{%r510, %r511, %r512, %r513}, [_ZZN3cub18CUB_300001_SM_10006detail4scan16DeviceScanKernelINS2_10policy_hubIiiimN4cuda3std3__44plusIiEEE10Policy1000EN6thrust24THRUST_300001_SM_1000_NS18transform_iteratorINS7_6negateIiEENSD_6detail15normal_iteratorINSD_10device_ptrIiEEEEiiEESL_NS0_13ScanTileStateIiLb1EEES9_NS0_8NullTypeEmiLb0ESP_EEvT0_T1_T2_iT3_T4_T5_E12temp_storage+32];
	add.s32 	%r514, %r508, %r510;
	setp.eq.s32 	%p79, %r117, 5;
	selp.b32 	%r515, %r514, %r509, %p79;
	add.s32 	%r516, %r514, %r511;
	setp.eq.s32 	%p80, %r117, 6;
	selp.b32 	%r517, %r516, %r515, %p80;
	add.s32 	%r518, %r516, %r512;
	setp.eq.s32 	%p81, %r117, 7;
	selp.b32 	%r519, %r518, %r517, %p81;
	add.s32 	%r520, %r518, %r513;
	setp.eq.s32 	%p82, %r117, 8;
	selp.b32 	%r521, %r520, %r519, %p82;
	ld.shared.v4.u32 	{%r522, %r523, %r524, %r525}, [_ZZN3cub18CUB_300001_SM_10006detail4scan16DeviceScanKernelINS2_10policy_hubIiiimN4cuda3std3__44plusIiEEE10Policy1000EN6thrust24THRUST_300001_SM_1000_NS18transform_iteratorINS7_6negateIiEENSD_6detail15normal_iteratorINSD_10device_ptrIiEEEEiiEESL_NS0_13ScanTileStateIiLb1EEES9_NS0_8NullTypeEmiLb0ESP_EEvT0_T1_T2_iT3_T4_T5_E12temp_storage+48];
	add.s32 	%r526, %r520, %r522;
	setp.eq.s32 	%p83, %r117, 9;
	selp.b32 	%r527, %r526, %r521, %p83;
	add.s32 	%r528, %r526, %r523;
	setp.eq.s32 	%p84, %r117, 10;
	selp.b32 	%r529, %r528, %r527, %p84;
	add.s32 	%r530, %r528, %r524;
	setp.eq.s32 	%p85, %r117, 11;
	selp.b32 	%r531, %r530, %r529, %p85;
	add.s32 	%r532, %r530, %r525;
	setp.eq.s32 	%p86, %r117, 12;
	selp.b32 	%r533, %r532, %r531, %p86;
	setp.lt.u32 	%p87, %r73, 32;
	setp.eq.s32 	%p88, %r242, 0;
	selp.b32 	%r534, 0, %r470, %p88;
	add.s32 	%r535, %r533, %r534;
	selp.b32 	%r536, %r470, %r535, %p87;
	setp.eq.s32 	%p89, %r73, 0;
	selp.b32 	%r1063, 0, %r536, %p89;
	bra.uni 	$L__BB75_88;
$L__BB75_69:
	add.s32 	%r276, %r121, %r120;
	add.s32 	%r277, %r122, %r276;
	add.s32 	%r278, %r123, %r277;
	add.s32 	%r279, %r124, %r278;
	add.s32 	%r280, %r125, %r279;
	add.s32 	%r281, %r126, %r280;
	add.s32 	%r282, %r127, %r281;
	add.s32 	%r283, %r128, %r282;
	add.s32 	%r284, %r129, %r283;
	add.s32 	%r285, %r130, %r284;
	add.s32 	%r286, %r131, %r285;
	add.s32 	%r287, %r132, %r286;
	add.s32 	%r288, %r133, %r287;
	add.s32 	%r289, %r134, %r288;
	add.s32 	%r290, %r135, %r289;
	add.s32 	%r291, %r136, %r290;
	add.s32 	%r292, %r137, %r291;
	add.s32 	%r247, %r138, %r292;
	mov.b32 	%r273, 1;
	mov.b32 	%r274, 0;
	mov.b32 	%r275, -1;
	// begin inline asm
	shfl.sync.up.b32 %r246, %r247, %r273, %r274, %r275;
	// end inline asm
	setp.gt.s32 	%p23, %r242, 0;
	selp.b32 	%r293, %r246, 0, %p23;
	add.s32 	%r252, %r293, %r247;
	mov.b32 	%r253, 2;
	// begin inline asm
	shfl.sync.up.b32 %r251, %r252, %r253, %r274, %r275;
	// end inline asm
	setp.lt.s32 	%p24, %r242, 2;
	selp.b32 	%r294, 0, %r251, %p24;
	add.s32 	%r257, %r294, %r252;
	mov.b32 	%r258, 4;
	// begin inline asm
	shfl.sync.up.b32 %r256, %r257, %r258, %r274, %r275;
	// end inline asm
	setp.lt.s32 	%p25, %r242, 4;
	selp.b32 	%r295, 0, %r256, %p25;
	add.s32 	%r262, %r295, %r257;
	mov.b32 	%r263, 8;
	// begin inline asm
	shfl.sync.up.b32 %r261, %r262, %r263, %r274, %r275;
	// end inline asm
	setp.lt.s32 	%p26, %r242, 8;
	selp.b32 	%r296, 0, %r261, %p26;
	add.s32 	%r267, %r296, %r262;
	mov.b32 	%r268, 16;
	// begin inline asm
	shfl.sync.up.b32 %r266, %r267, %r268, %r274, %r275;
	// end inline asm
	setp.lt.s32 	%p27, %r242, 16;
	selp.b32 	%r297, 0, %r266, %p27;
	add.s32 	%r272, %r297, %r267;
	// begin inline asm
	shfl.sync.up.b32 %r271, %r272, %r273, %r274, %r275;
	// end inline asm
	setp.ne.s32 	%p28, %r242, 31;
	@%p28 bra 	$L__BB75_71;
	shl.b32 	%r298, %r117, 2;
	mov.u32 	%r299, _ZZN3cub18CUB_300001_SM_10006detail4scan16DeviceScanKernelINS2_10policy_hubIiiimN4cuda3std3__44plusIiEEE10Policy1000EN6thrust24THRUST_300001_SM_1000_NS18transform_iteratorINS7_6negateIiEENSD_6detail15normal_iteratorINSD_10device_ptrIiEEEEiiEESL_NS0_13ScanTileStateIiLb1EEES9_NS0_8NullTypeEmiLb0ESP_EEvT0_T1_T2_iT3_T4_T5_E12temp_storage;
	add.s32 	%r300, %r299, %r298;
	st.shared.u32 	[%r300+16], %r272;
$L__BB75_71:
	bar.sync 	0;
	ld.shared.v4.u32 	{%r301, %r302, %r303, %r304}, [_ZZN3cub18CUB_300001_SM_10006detail4scan16DeviceScanKernelINS2_10policy_hubIiiimN4cuda3std3__44plusIiEEE10Policy1000EN6thrust24THRUST_300001_SM_1000_NS18transform_iteratorINS7_6negateIiEENSD_6detail15normal_iteratorINSD_10device_ptrIiEEEEiiEESL_NS0_13ScanTileStateIiLb1EEES9_NS0_8NullTypeEmiLb0ESP_EEvT0_T1_T2_iT3_T4_T5_E12temp_storage+16];
	add.s32 	%r305, %r302, %r301;
	setp.eq.s32 	%p29, %r117, 2;
	selp.b32 	%r306, %r305, %r301, %p29;
	add.s32 	%r307, %r305, %r303;
	setp.eq.s32 	%p30, %r117, 3;
	selp.b32 	%r308, %r307, %r306, %p30;
	add.s32 	%r309, %r307, %r304;
	setp.eq.s32 	%p31, %r117, 4;
	selp.b32 	%r310, %r309, %r308, %p31;
	ld.shared.v4.u32 	{%r311, %r312, %r313, %r314}, [_ZZN3cub18CUB_300001_SM_10006detail4scan16DeviceScanKernelINS2_10policy_hubIiiimN4cuda3std3__44plusIiEEE10Policy1000EN6thrust24THRUST_300001_SM_1000_NS18transform_iteratorINS7_6negateIiEENSD_6detail15normal_iteratorINSD_10device_ptrIiEEEEiiEESL_NS0_13ScanTileStateIiLb1EEES9_NS0_8NullTypeEmiLb0ESP_EEvT0_T1_T2_iT3_T4_T5_E12temp_storage+32];
	add.s32 	%r315, %r309, %r311;
	setp.eq.s32 	%p32, %r117, 5;
	selp.b32 	%r316, %r315, %r310, %p32;
	add.s32 	%r317, %r315, %r312;
	setp.eq.s32 	%p33, %r117, 6;
	selp.b32 	%r318, %r317, %r316, %p33;
	add.s32 	%r319, %r317, %r313;
	setp.eq.s32 	%p34, %r117, 7;
	selp.b32 	%r320, %r319, %r318, %p34;
	add.s32 	%r321, %r319, %r314;
	setp.eq.s32 	%p35, %r117, 8;
	selp.b32 	%r322, %r321, %r320, %p35;
	ld.shared.v4.u32 	{%r323, %r324, %r325, %r326}, [_ZZN3cub18CUB_300001_SM_10006detail4scan16DeviceScanKernelINS2_10policy_hubIiiimN4cuda3std3__44plusIiEEE10Policy1000EN6thrust24THRUST_300001_SM_1000_NS18transform_iteratorINS7_6negateIiEENSD_6detail15normal_iteratorINSD_10device_ptrIiEEEEiiEESL_NS0_13ScanTileStateIiLb1EEES9_NS0_8NullTypeEmiLb0ESP_EEvT0_T1_T2_iT3_T4_T5_E12temp_storage+48];
	add.s32 	%r327, %r321, %r323;
	setp.eq.s32 	%p36, %r117, 9;
	selp.b32 	%r328, %r327, %r322, %p36;
	add.s32 	%r329, %r327, %r324;
	setp.eq.s32 	%p37, %r117, 10;
	selp.b32 	%r330, %r329, %r328, %p37;
	add.s32 	%r331, %r329, %r325;
	setp.eq.s32 	%p38, %r117, 11;
	selp.b32 	%r332, %r331, %r330, %p38;
	add.s32 	%r333, %r331, %r326;
	setp.eq.s32 	%p39, %r117, 12;
	selp.b32 	%r334, %r333, %r332, %p39;
	ld.shared.u32 	%r335, [_ZZN3cub18CUB_300001_SM_10006detail4scan16DeviceScanKernelINS2_10policy_hubIiiimN4cuda3std3__44plusIiEEE10Policy1000EN6thrust24THRUST_300001_SM_1000_NS18transform_iteratorINS7_6negateIiEENSD_6detail15normal_iteratorINSD_10device_ptrIiEEEEiiEESL_NS0_13ScanTileStateIiLb1EEES9_NS0_8NullTypeEmiLb0ESP_EEvT0_T1_T2_iT3_T4_T5_E12temp_storage+64];
	add.s32 	%r144, %r333, %r335;
	setp.gt.u32 	%p40, %r73, 31;
	setp.lt.u32 	%p41, %r73, 32;
	setp.eq.s32 	%p42, %r242, 0;
	selp.b32 	%r336, 0, %r271, %p42;
	add.s32 	%r1062, %r334, %r336;
	selp.b32 	%r146, %r271, %r1062, %p41;
	@%p40 bra 	$L__BB75_87;
	setp.ne.s32 	%p43, %r73, 0;
	mul.wide.s32 	%rd22, %r1, 8;
	add.s64 	%rd12, %rd1, %rd22;
	@%p43 bra 	$L__BB75_74;
	st.shared.u32 	[_ZZN3cub18CUB_300001_SM_10006detail4scan16DeviceScanKernelINS2_10policy_hubIiiimN4cuda3std3__44plusIiEEE10Policy1000EN6thrust24THRUST_300001_SM_1000_NS18transform_iteratorINS7_6negateIiEENSD_6detail15normal_iteratorINSD_10device_ptrIiEEEEiiEESL_NS0_13ScanTileStateIiLb1EEES9_NS0_8NullTypeEmiLb0ESP_EEvT0_T1_T2_iT3_T4_T5_E12temp_storage+12], %r144;
	add.s64 	%rd23, %rd12, 256;
	mov.b32 	%r337, 100;
	// begin inline asm
	st.relaxed.gpu.v2.u32 [%rd23], {%r337, %r144};
	// end inline asm
$L__BB75_74:
	not.b32 	%r343, %r73;
	add.s32 	%r1058, %r1, %r343;
	mov.b32 	%r339, 550;
	// begin inline asm
	nanosleep.u32 %r339;
	// end inline asm
	mul.wide.s32 	%rd25, %r1058, 8;
	add.s64 	%rd26, %rd1, %rd25;
	add.s64 	%rd24, %rd26, 256;
	// begin inline asm
	ld.relaxed.gpu.v2.u32 {%r1059, %r1053}, [%rd24];
	// end inline asm
	mov.b32 	%r1054, 478;
$L__BB75_75:
	setp.eq.s32 	%p44, %r1059, 99;
	mov.b32 	%r344, -1;
	vote.sync.any.pred 	%p45, %p44, %r344;
	not.pred 	%p46, %p45;
	@%p46 bra 	$L__BB75_77;
	// begin inline asm
	nanosleep.u32 %r1054;
	// end inline asm
	shr.u32 	%r1054, %r1054, 1;
	// begin inline asm
	ld.relaxed.gpu.v2.u32 {%r1059, %r1053}, [%rd24];
	// end inline asm
	bra.uni 	$L__BB75_75;
$L__BB75_77:
	setp.eq.s32 	%p47, %r1059, 101;
	mov.b32 	%r371, -1;
	vote.sync.ballot.b32 	%r373, %p47, %r371;
	// begin inline asm
	mov.u32 %r346, %lanemask_ge;
	// end inline asm
	and.b32  	%r374, %r373, %r346;
	or.b32  	%r375, %r374, -2147483648;
	add.s32 	%r376, %r375, -1;
	not.b32 	%r377, %r375;
	and.b32  	%r378, %r377, %r376;
	popc.b32 	%r350, %r378;
	mov.b32 	%r349, 1;
	// begin inline asm
	shfl.sync.down.b32 %r347, %r1053, %r349, %r350, %r371;
	// end inline asm
	setp.lt.s32 	%p49, %r242, %r350;
	selp.b32 	%r379, %r347, 0, %p49;
	add.s32 	%r353, %r379, %r1053;
	mov.b32 	%r354, 2;
	// begin inline asm
	shfl.sync.down.b32 %r352, %r353, %r354, %r350, %r371;
	// end inline asm
	add.s32 	%r380, %r242, 2;
	setp.gt.s32 	%p50, %r380, %r350;
	selp.b32 	%r381, 0, %r352, %p50;
	add.s32 	%r358, %r353, %r381;
	mov.b32 	%r359, 4;
	// begin inline asm
	shfl.sync.down.b32 %r357, %r358, %r359, %r350, %r371;
	// end inline asm
	add.s32 	%r382, %r242, 4;
	setp.gt.s32 	%p51, %r382, %r350;
	selp.b32 	%r383, 0, %r357, %p51;
	add.s32 	%r363, %r358, %r383;
	mov.b32 	%r364, 8;
	// begin inline asm
	shfl.sync.down.b32 %r362, %r363, %r364, %r350, %r371;
	// end inline asm
	add.s32 	%r384, %r242, 8;
	setp.gt.s32 	%p52, %r384, %r350;
	selp.b32 	%r385, 0, %r362, %p52;
	add.s32 	%r368, %r363, %r385;
	mov.b32 	%r369, 16;
	// begin inline asm
	shfl.sync.down.b32 %r367, %r368, %r369, %r350, %r371;
	// end inline asm
	add.s32 	%r386, %r242, 16;
	setp.gt.s32 	%p53, %r386, %r350;
	selp.b32 	%r387, 0, %r367, %p53;
	add.s32 	%r1055, %r368, %r387;
	add.s64 	%rd13, %rd1, 256;
	mov.b32 	%r1056, 478;
$L__BB75_78:
	setp.ne.s32 	%p54, %r1059, 101;
	mov.b32 	%r388, -1;
	vote.sync.all.pred 	%p55, %p54, %r388;
	not.pred 	%p56, %p55;
	@%p56 bra 	$L__BB75_83;
	shr.u32 	%r1056, %r1056, 1;
	mul.wide.s32 	%rd29, %r1058, 8;
	add.s64 	%rd30, %rd13, %rd29;
	add.s64 	%rd28, %rd30, -256;
	// begin inline asm
	ld.relaxed.gpu.v2.u32 {%r1059, %r1060}, [%rd28];
	// end inline asm
	mov.u32 	%r1061, %r1056;
$L__BB75_80:
	setp.eq.s32 	%p60, %r1059, 99;
	mov.b32 	%r396, -1;
	vote.sync.any.pred 	%p61, %p60, %r396;
	not.pred 	%p62, %p61;
	@%p62 bra 	$L__BB75_82;
	// begin inline asm
	nanosleep.u32 %r1061;
	// end inline asm
	shr.u32 	%r1061, %r1061, 1;
	// begin inline asm
	ld.relaxed.gpu.v2.u32 {%r1059, %r1060}, [%rd28];
	// end inline asm
	bra.uni 	$L__BB75_80;
$L__BB75_82:
	setp.eq.s32 	%p63, %r1059, 101;
	mov.b32 	%r422, -1;
	vote.sync.ballot.b32 	%r423, %p63, %r422;
	and.b32  	%r424, %r423, %r346;
	or.b32  	%r425, %r424, -2147483648;
	add.s32 	%r426, %r425, -1;
	not.b32 	%r427, %r425;
	and.b32  	%r428, %r427, %r426;
	popc.b32 	%r401, %r428;
	mov.b32 	%r400, 1;
	// begin inline asm
	shfl.sync.down.b32 %r398, %r1060, %r400, %r401, %r422;
	// end inline asm
	setp.lt.s32 	%p65, %r242, %r401;
	selp.b32 	%r429, %r398, 0, %p65;
	add.s32 	%r404, %r429, %r1060;
	mov.b32 	%r405, 2;
	// begin inline asm
	shfl.sync.down.b32 %r403, %r404, %r405, %r401, %r422;
	// end inline asm
	add.s32 	%r430, %r242, 2;
	setp.gt.s32 	%p66, %r430, %r401;
	selp.b32 	%r431, 0, %r403, %p66;
	add.s32 	%r409, %r404, %r431;
	mov.b32 	%r410, 4;
	// begin inline asm
	shfl.sync.down.b32 %r408, %r409, %r410, %r401, %r422;
	// end inline asm
	add.s32 	%r432, %r242, 4;
	setp.gt.s32 	%p67, %r432, %r401;
	selp.b32 	%r433, 0, %r408, %p67;
	add.s32 	%r414, %r409, %r433;
	mov.b32 	%r415, 8;
	// begin inline asm
	shfl.sync.down.b32 %r413, %r414, %r415, %r401, %r422;
	// end inline asm
	add.s32 	%r434, %r242, 8;
	setp.gt.s32 	%p68, %r434, %r401;
	selp.b32 	%r435, 0, %r413, %p68;
	add.s32 	%r419, %r414, %r435;
	mov.b32 	%r420, 16;
	// begin inline asm
	shfl.sync.down.b32 %r418, %r419, %r420, %r401, %r422;
	// end inline asm
	add.s32 	%r436, %r242, 16;
	setp.gt.s32 	%p69, %r436, %r401;
	selp.b32 	%r437, 0, %r418, %p69;
	add.s32 	%r438, %r437, %r1055;
	add.s32 	%r1055, %r438, %r419;
	add.s32 	%r1058, %r1058, -32;
	bra.uni 	$L__BB75_78;
$L__BB75_83:
	@%p43 bra 	$L__BB75_85;
	add.s32 	%r391, %r1055, %r144;
	add.s64 	%rd27, %rd12, 256;
	mov.b32 	%r390, 101;
	// begin inline asm
	st.relaxed.gpu.v2.u32 [%rd27], {%r390, %r391};
	// end inline asm
	st.shared.u32 	[_ZZN3cub18CUB_300001_SM_10006detail4scan16DeviceScanKernelINS2_10policy_hubIiiimN4cuda3std3__44plusIiEEE10Policy1000EN6thrust24THRUST_300001_SM_1000_NS18transform_iteratorINS7_6negateIiEENSD_6detail15normal_iteratorINSD_10device_ptrIiEEEEiiEESL_NS0_13ScanTileStateIiLb1EEES9_NS0_8NullTypeEmiLb0ESP_EEvT0_T1_T2_iT3_T4_T5_E12temp_storage+4], %r1055;
	st.shared.u32 	[_ZZN3cub18CUB_300001_SM_10006detail4scan16DeviceScanKernelINS2_10policy_hubIiiimN4cuda3std3__44plusIiEEE10Policy1000EN6thrust24THRUST_300001_SM_1000_NS18transform_iteratorINS7_6negateIiEENSD_6detail15normal_iteratorINSD_10device_ptrIiEEEEiiEESL_NS0_13ScanTileStateIiLb1EEES9_NS0_8NullTypeEmiLb0ESP_EEvT0_T1_T2_iT3_T4_T5_E12temp_storage+8], %r391;
$L__BB75_85:
	setp.ne.s32 	%p58, %r242, 0;
	mov.u32 	%r1062, %r146;
	@%p58 bra 	$L__BB75_87;
	st.shared.u32 	[_ZZN3cub18CUB_300001_SM_10006detail4scan16DeviceScanKernelINS2_10policy_hubIiiimN4cuda3std3__44plusIiEEE10Policy1000EN6thrust24THRUST_300001_SM_1000_NS18transform_iteratorINS7_6negateIiEENSD_6detail15normal_iteratorINSD_10device_ptrIiEEEEiiEESL_NS0_13ScanTileStateIiLb1EEES9_NS0_8NullTypeEmiLb0ESP_EEvT0_T1_T2_iT3_T4_T5_E12temp_storage+84], %r1055;
	mov.u32 	%r1062, %r1055;
$L__BB75_87:
	bar.sync 	0;
	setp.eq.s32 	%p59, %r73, 0;
	ld.shared.u32 	%r392, [_ZZN3cub18CUB_300001_SM_10006detail4scan16DeviceScanKernelINS2_10policy_hubIiiimN4cuda3std3__44plusIiEEE10Policy1000EN6thrust24THRUST_300001_SM_1000_NS18transform_iteratorINS7_6negateIiEENSD_6detail15normal_iteratorINSD_10device_ptrIiEEEEiiEESL_NS0_13ScanTileStateIiLb1EEES9_NS0_8NullTypeEmiLb0ESP_EEvT0_T1_T2_iT3_T4_T5_E12temp_storage+84];
	selp.b32 	%r393, 0, %r392, %p59;
	add.s32 	%r1063, %r393, %r1062;
$L__BB75_88:
	add.s32 	%r537, %r1063, %r120;
	add.s32 	%r538, %r121, %r537;
	add.s32 	%r539, %r122, %r538;
	add.s32 	%r540, %r123, %r539;
	add.s32 	%r541, %r124, %r540;
	add.s32 	%r542, %r125, %r541;
	add.s32 	%r543, %r126, %r542;
	add.s32 	%r544, %r127, %r543;
	add.s32 	%r545, %r128, %r544;
	add.s32 	%r546, %r129, %r545;
	add.s32 	%r547, %r130, %r546;
	add.s32 	%r548, %r131, %r547;
	add.s32 	%r549, %r132, %r548;
	add.s32 	%r550, %r133, %r549;
	add.s32 	%r551, %r134, %r550;
	add.s32 	%r552, %r135, %r551;
	add.s32 	%r553, %r136, %r552;
	add.s32 	%r554, %r137, %r553;
	add.s32 	%r555, %r138, %r554;
	bar.sync 	0;
	st.shared.u32 	[%r119], %r537;
	st.shared.u32 	[%r119+4], %r538;
	st.shared.u32 	[%r119+8], %r539;
	st.shared.u32 	[%r119+12], %r540;
	st.shared.u32 	[%r119+16], %r541;
	st.shared.u32 	[%r119+20], %r542;
	st.shared.u32 	[%r119+24], %r543;
	st.shared.u32 	[%r119+28], %r544;
	st.shared.u32 	[%r119+32], %r545;
	st.shared.u32 	[%r119+36], %r546;
	st.shared.u32 	[%r119+40], %r547;
	st.shared.u32 	[%r119+44], %r548;
	st.shared.u32 	[%r119+48], %r549;
	st.shared.u32 	[%r119+52], %r550;
	st.shared.u32 	[%r119+56], %r551;
	st.shared.u32 	[%r119+60], %r552;
	st.shared.u32 	[%r119+64], %r553;
	st.shared.u32 	[%r119+68], %r554;
	st.shared.u32 	[%r119+72], %r555;
	bar.warp.sync 	-1;
	ld.shared.u32 	%r180, [%r118];
	ld.shared.u32 	%r181, [%r118+128];
	ld.shared.u32 	%r182, [%r118+256];
	ld.shared.u32 	%r183, [%r118+384];
	ld.shared.u32 	%r184, [%r118+512];
	ld.shared.u32 	%r185, [%r118+640];
	ld.shared.u32 	%r186, [%r118+768];
	ld.shared.u32 	%r187, [%r118+896];
	ld.shared.u32 	%r188, [%r118+1024];
	ld.shared.u32 	%r189, [%r118+1152];
	ld.shared.u32 	%r190, [%r118+1280];
	ld.shared.u32 	%r191, [%r118+1408];
	ld.shared.u32 	%r192, [%r118+1536];
	ld.shared.u32 	%r193, [%r118+1664];
	ld.shared.u32 	%r194, [%r118+1792];
	ld.shared.u32 	%r195, [%r118+1920];
	ld.shared.u32 	%r196, [%r118+2048];
	ld.shared.u32 	%r197, [%r118+2176];
	ld.shared.u32 	%r198, [%r118+2304];
	setp.ne.s32 	%p90, %r73, 0;
	@%p90 bra 	$L__BB75_90;
	st.volatile.shared.u32 	[_ZZN3cub18CUB_300001_SM_10006detail4scan16DeviceScanKernelINS2_10policy_hubIiiimN4cuda3std3__44plusIiEEE10Policy1000EN6thrust24THRUST_300001_SM_1000_NS18transform_iteratorINS7_6negateIiEENSD_6detail15normal_iteratorINSD_10device_ptrIiEEEEiiEESL_NS0_13ScanTileStateIiLb1EEES9_NS0_8NullTypeEmiLb0ESP_EEvT0_T1_T2_iT3_T4_T5_E12temp_storage+31616], %r72;
$L__BB75_90:
	bar.sync 	0;
	ld.volatile.shared.u32 	%r199, [_ZZN3cub18CUB_300001_SM_10006detail4scan16DeviceScanKernelINS2_10policy_hubIiiimN4cuda3std3__44plusIiEEE10Policy1000EN6thrust24THRUST_300001_SM_1000_NS18transform_iteratorINS7_6negateIiEENSD_6detail15normal_iteratorINSD_10device_ptrIiEEEEiiEESL_NS0_13ScanTileStateIiLb1EEES9_NS0_8NullTypeEmiLb0ESP_EEvT0_T1_T2_iT3_T4_T5_E12temp_storage+31616];
	cvt.u64.u32 	%rd35, %r75;
	add.s64 	%rd36, %rd4, %rd35;
	setp.ge.s32 	%p91, %r75, %r199;
	shl.b64 	%rd37, %rd36, 2;
	add.s64 	%rd15, %rd3, %rd37;
	@%p91 bra 	$L__BB75_92;
	st.global.u32 	[%rd15], %r180;
$L__BB75_92:
	mov.u32 	%r556, %tid.x;
	and.b32  	%r557, %r556, 992;
	mul.lo.s32 	%r558, %r557, 19;
	and.b32  	%r559, %r556, 31;
	or.b32  	%r560, %r558, %r559;
	add.s32 	%r561, %r560, 32;
	setp.ge.s32 	%p92, %r561, %r199;
	@%p92 bra 	$L__BB75_94;
	st.global.u32 	[%rd15+128], %r181;
$L__BB75_94:
	add.s32 	%r567, %r560, 64;
	setp.ge.s32 	%p93, %r567, %r199;
	@%p93 bra 	$L__BB75_96;
	st.global.u32 	[%rd15+256], %r182;
$L__BB75_96:
	add.s32 	%r573, %r560, 96;
	setp.ge.s32 	%p94, %r573, %r199;
	@%p94 bra 	$L__BB75_98;
	st.global.u32 	[%rd15+384], %r183;
$L__BB75_98:
	add.s32 	%r579, %r560, 128;
	setp.ge.s32 	%p95, %r579, %r199;
	@%p95 bra 	$L__BB75_100;
	st.global.u32 	[%rd15+512], %r184;
$L__BB75_100:
	add.s32 	%r585, %r560, 160;
	setp.ge.s32 	%p96, %r585, %r199;
	@%p96 bra 	$L__BB75_102;
	st.global.u32 	[%rd15+640], %r185;
$L__BB75_102:
	add.s32 	%r591, %r560, 192;
	setp.ge.s32 	%p97, %r591, %r199;
	@%p97 bra 	$L__BB75_104;
	st.global.u32 	[%rd15+768], %r186;
$L__BB75_104:
	add.s32 	%r597, %r560, 224;
	setp.ge.s32 	%p98, %r597, %r199;
	@%p98 bra 	$L__BB75_106;
	st.global.u32 	[%rd15+896], %r187;
$L__BB75_106:
	setp.ge.s32 	%p99, %r92, %r199;
	@%p99 bra 	$L__BB75_108;
	st.global.u32 	[%rd15+1024], %r188;
$L__BB75_108:
	add.s32 	%r603, %r560, 288;
	setp.ge.s32 	%p100, %r603, %r199;
	@%p100 bra 	$L__BB75_110;
	st.global.u32 	[%rd15+1152], %r189;
$L__BB75_110:
	add.s32 	%r609, %r560, 320;
	setp.ge.s32 	%p101, %r609, %r199;
	@%p101 bra 	$L__BB75_112;
	st.global.u32 	[%rd15+1280], %r190;
$L__BB75_112:
	add.s32 	%r615, %r560, 352;
	setp.ge.s32 	%p102, %r615, %r199;
	@%p102 bra 	$L__BB75_114;
	st.global.u32 	[%rd15+1408], %r191;
$L__BB75_114:
	add.s32 	%r621, %r560, 384;
	setp.ge.s32 	%p103, %r621, %r199;
	@%p103 bra 	$L__BB75_116;
	st.global.u32 	[%rd15+1536], %r192;
$L__BB75_116:
	add.s32 	%r627, %r560, 416;
	setp.ge.s32 	%p104, %r627, %r199;
	@%p104 bra 	$L__BB75_118;
	st.global.u32 	[%rd15+1664], %r193;
$L__BB75_118:
	add.s32 	%r633, %r560, 448;
	setp.ge.s32 	%p105, %r633, %r199;
	@%p105 bra 	$L__BB75_120;
	st.global.u32 	[%rd15+1792], %r194;
$L__BB75_120:
	add.s32 	%r639, %r560, 480;
	setp.ge.s32 	%p106, %r639, %r199;
	@%p106 bra 	$L__BB75_122;
	st.global.u32 	[%rd15+1920], %r195;
$L__BB75_122:
	add.s32 	%r645, %r560, 512;
	setp.ge.s32 	%p107, %r645, %r199;
	@%p107 bra 	$L__BB75_124;
	st.global.u32 	[%rd15+2048], %r196;
$L__BB75_124:
	add.s32 	%r651, %r560, 544;
	setp.ge.s32 	%p108, %r651, %r199;
	@%p108 bra 	$L__BB75_126;
	st.global.u32 	[%rd15+2176], %r197;
$L__BB75_126:
	setp.ge.s32 	%p109, %r113, %r199;
	@%p109 bra 	$L__BB75_128;
	st.global.u32 	[%rd15+2304], %r198;
$L__BB75_128:
	ret;

}
	// .globl	_ZN3cub18CUB_300001_SM_10006detail6select23DeviceSelectSweepKernelINS2_10policy_hubIiNS0_8NullTypeEiLb0ELNS0_10SelectImplE2EE10Policy1000EPiPS5_N6thrust24THRUST_300001_SM_1000_NS6detail15normal_iteratorINSC_10device_ptrIiEEEES9_NS0_13ScanTileStateIiLb1EEE7is_evenS5_iNS2_19streaming_context_tIiLb0EEELS6_2EEEvT0_T1_T2_T3_T4_T5_T6_T7_iT8_NS1_7vsmem_tE
.visible .entry _ZN3cub18CUB_300001_SM_10006detail6select23DeviceSelectSweepKernelINS2_10policy_hubIiNS0_8NullTypeEiLb0ELNS0_10SelectImplE2EE10Policy1000EPiPS5_N6thrust24THRUST_300001_SM_1000_NS6detail15normal_iteratorINSC_10device_ptrIiEEEES9_NS0_13ScanTileStateIiLb1EEE7is_evenS5_iNS2_19streaming_context_tIiLb0EEELS6_2EEEvT0_T1_T2_T3_T4_T5_T6_T7_iT8_NS1_7vsmem_tE(
	.param .u64 .ptr .align 1 _ZN3cub18CUB_300001_SM_10006detail6select23DeviceSelectSweepKernelINS2_10policy_hubIiNS0_8NullTypeEiLb0ELNS0_10SelectImplE2EE10Policy1000EPiPS5_N6thrust24THRUST_300001_SM_1000_NS6detail15normal_iteratorINSC_10device_ptrIiEEEES9_NS0_13ScanTileStateIiLb1EEE7is_evenS5_iNS2_19streaming_context_tIiLb0EEELS6_2EEEvT0_T1_T2_T3_T4_T5_T6_T7_iT8_NS1_7vsmem_tE_param_0,
	.param .u64 .ptr .align 1 _ZN3cub18CUB_300001_SM_10006detail6select23DeviceSelectSweepKernelINS2_10policy_hubIiNS0_8NullTypeEiLb0ELNS0_10SelectImplE2EE10Policy1000EPiPS5_N6thrust24THRUST_300001_SM_1000_NS6detail15normal_iteratorINSC_10device_ptrIiEEEES9_NS0_13ScanTileStateIiLb1EEE7is_evenS5_iNS2_19streaming_context_tIiLb0EEELS6_2EEEvT0_T1_T2_T3_T4_T5_T6_T7_iT8_NS1_7vsmem_tE_param_1,
	.param .align 8 .b8 _ZN3cub18CUB_300001_SM_10006detail6select23DeviceSelectSweepKernelINS2_10policy_hubIiNS0_8NullTypeEiLb0ELNS0_10SelectImplE2EE10Policy1000EPiPS5_N6thrust24THRUST_300001_SM_1000_NS6detail15normal_iteratorINSC_10device_ptrIiEEEES9_NS0_13ScanTileStateIiLb1EEE7is_evenS5_iNS2_19streaming_context_tIiLb0EEELS6_2EEEvT0_T1_T2_T3_T4_T5_T6_T7_iT8_NS1_7vsmem_tE_param_2[8],
	.param .u64 .ptr .align 1 _ZN3cub18CUB_300001_SM_10006detail6select23DeviceSelectSweepKernelINS2_10policy_hubIiNS0_8NullTypeEiLb0ELNS0_10SelectImplE2EE10Policy1000EPiPS5_N6thrust24THRUST_300001_SM_1000_NS6detail15normal_iteratorINSC_10device_ptrIiEEEES9_NS0_13ScanTileStateIiLb1EEE7is_evenS5_iNS2_19streaming_context_tIiLb0EEELS6_2EEEvT0_T1_T2_T3_T4_T5_T6_T7_iT8_NS1_7vsmem_tE_param_3,
	.param .align 8 .b8 _ZN3cub18CUB_300001_SM_10006detail6select23DeviceSelectSweepKernelINS2_10policy_hubIiNS0_8NullTypeEiLb0ELNS0_10SelectImplE2EE10Policy1000EPiPS5_N6thrust24THRUST_300001_SM_1000_NS6detail15normal_iteratorINSC_10device_ptrIiEEEES9_NS0_13ScanTileStateIiLb1EEE7is_evenS5_iNS2_19streaming_context_tIiLb0EEELS6_2EEEvT0_T1_T2_T3_T4_T5_T6_T7_iT8_NS1_7vsmem_tE_param_4[8],
	.param .align 1 .b8 _ZN3cub18CUB_300001_SM_10006detail6select23DeviceSelectSweepKernelINS2_10policy_hubIiNS0_8NullTypeEiLb0ELNS0_10SelectImplE2EE10Policy1000EPiPS5_N6thrust24THRUST_300001_SM_1000_NS6detail15normal_iteratorINSC_10device_ptrIiEEEES9_NS0_13ScanTileStateIiLb1EEE7is_evenS5_iNS2_19streaming_context_tIiLb0EEELS6_2EEEvT0_T1_T2_T3_T4_T5_T6_T7_iT8_NS1_7vsmem_tE_param_5[1],
	.param .align 1 .b8 _ZN3cub18CUB_300001_SM_10006detail6select23DeviceSelectSweepKernelINS2_10policy_hubIiNS0_8NullTypeEiLb0ELNS0_10SelectImplE2EE10Policy1000EPiPS5_N6thrust24THRUST_300001_SM_1000_NS6detail15normal_iteratorINSC_10device_ptrIiEEEES9_NS0_13ScanTileStateIiLb1EEE7is_evenS5_iNS2_19streaming_context_tIiLb0EEELS6_2EEEvT0_T1_T2_T3_T4_T5_T6_T7_iT8_NS1_7vsmem_tE_param_6[1],
	.param .u32 _ZN3cub18CUB_300001_SM_10006detail6select23DeviceSelectSweepKernelINS2_10policy_hubIiNS0_8NullTypeEiLb0ELNS0_10SelectImplE2EE10Policy1000EPiPS5_N6thrust24THRUST_300001_SM_1000_NS6detail15normal_iteratorINSC_10device_ptrIiEEEES9_NS0_13ScanTileStateIiLb1EEE7is_evenS5_iNS2_19streaming_context_tIiLb0EEELS6_2EEEvT0_T1_T2_T3_T4_T5_T6_T7_iT8_NS1_7vsmem_tE_param_7,
	.param .u32 _ZN3cub18CUB_300001_SM_10006detail6select23DeviceSelectSweepKernelINS2_10policy_hubIiNS0_8NullTypeEiLb0ELNS0_10SelectImplE2EE10Policy1000EPiPS5_N6thrust24THRUST_300001_SM_1000_NS6detail15normal_iteratorINSC_10device_ptrIiEEEES9_NS0_13ScanTileStateIiLb1EEE7is_evenS5_iNS2_19streaming_context_tIiLb0EEELS6_2EEEvT0_T1_T2_T3_T4_T5_T6_T7_iT8_NS1_7vsmem_tE_param_8,
	.param .align 1 .b8 _ZN3cub18CUB_300001_SM_10006detail6select23DeviceSelectSweepKernelINS2_10policy_hubIiNS0_8NullTypeEiLb0ELNS0_10SelectImplE2EE10Policy1000EPiPS5_N6thrust24THRUST_300001_SM_1000_NS6detail15normal_iteratorINSC_10device_ptrIiEEEES9_NS0_13ScanTileStateIiLb1EEE7is_evenS5_iNS2_19streaming_context_tIiLb0EEELS6_2EEEvT0_T1_T2_T3_T4_T5_T6_T7_iT8_NS1_7vsmem_tE_param_9[1],
	.param .align 8 .b8 _ZN3cub18CUB_300001_SM_10006detail6select23DeviceSelectSweepKernelINS2_10policy_hubIiNS0_8NullTypeEiLb0ELNS0_10SelectImplE2EE10Policy1000EPiPS5_N6thrust24THRUST_300001_SM_1000_NS6detail15normal_iteratorINSC_10device_ptrIiEEEES9_NS0_13ScanTileStateIiLb1EEE7is_evenS5_iNS2_19streaming_context_tIiLb0EEELS6_2EEEvT0_T1_T2_T3_T4_T5_T6_T7_iT8_NS1_7vsmem_tE_param_10[8]
)
.maxntid 608
{
	.reg .pred 	%p<435>;
	.reg .b32 	%r<2569>;
	.reg .b64 	%rd<212>;
	// demoted variable
	.shared .align 16 .b8 _ZZN3cub18CUB_300001_SM_10006detail6select23DeviceSelectSweepKernelINS2_10policy_hubIiNS0_8NullTypeEiLb0ELNS0_10SelectImplE2EE10Policy1000EPiPS5_N6thrust24THRUST_300001_SM_1000_NS6detail15normal_iteratorINSC_10device_ptrIiEEEES9_NS0_13ScanTileStateIiLb1EEE7is_evenS5_iNS2_19streaming_context_tIiLb0EEELS6_2EEEvT0_T1_T2_T3_T4_T5_T6_T7_iT8_NS1_7vsmem_tEE19static_temp_storage[46208];
	ld.param.u64 	%rd2, [_ZN3cub18CUB_300001_SM_10006detail6select23DeviceSelectSweepKernelINS2_10policy_hubIiNS0_8NullTypeEiLb0ELNS0_10SelectImplE2EE10Policy1000EPiPS5_N6thrust24THRUST_300001_SM_1000_NS6detail15normal_iteratorINSC_10device_ptrIiEEEES9_NS0_13ScanTileStateIiLb1EEE7is_evenS5_iNS2_19streaming_context_tIiLb0EEELS6_2EEEvT0_T1_T2_T3_T4_T5_T6_T7_iT8_NS1_7vsmem_tE_param_4];
	ld.param.u64 	%rd16, [_ZN3cub18CUB_300001_SM_10006detail6select23DeviceSelectSweepKernelINS2_10policy_hubIiNS0_8NullTypeEiLb0ELNS0_10SelectImplE2EE10Policy1000EPiPS5_N6thrust24THRUST_300001_SM_1000_NS6detail15normal_iteratorINSC_10device_ptrIiEEEES9_NS0_13ScanTileStateIiLb1EEE7is_evenS5_iNS2_19streaming_context_tIiLb0EEELS6_2EEEvT0_T1_T2_T3_T4_T5_T6_T7_iT8_NS1_7vsmem_tE_param_2];
	ld.param.u64 	%rd14, [_ZN3cub18CUB_300001_SM_10006detail6select23DeviceSelectSweepKernelINS2_10policy_hubIiNS0_8NullTypeEiLb0ELNS0_10SelectImplE2EE10Policy1000EPiPS5_N6thrust24THRUST_300001_SM_1000_NS6detail15normal_iteratorINSC_10device_ptrIiEEEES9_NS0_13ScanTileStateIiLb1EEE7is_evenS5_iNS2_19streaming_context_tIiLb0EEELS6_2EEEvT0_T1_T2_T3_T4_T5_T6_T7_iT8_NS1_7vsmem_tE_param_0];
	ld.param.u32 	%r332, [_ZN3cub18CUB_300001_SM_10006detail6select23DeviceSelectSweepKernelINS2_10policy_hubIiNS0_8NullTypeEiLb0ELNS0_10SelectImplE2EE10Policy1000EPiPS5_N6thrust24THRUST_300001_SM_1000_NS6detail15normal_iteratorINSC_10device_ptrIiEEEES9_NS0_13ScanTileStateIiLb1EEE7is_evenS5_iNS2_19streaming_context_tIiLb0EEELS6_2EEEvT0_T1_T2_T3_T4_T5_T6_T7_iT8_NS1_7vsmem_tE_param_8];
	cvta.to.global.u64 	%rd1, %rd14;
	cvta.to.global.u64 	%rd3, %rd16;
	mov.u32 	%r333, %ctaid.x;
	mov.u32 	%r334, %nctaid.y;
	mov.u32 	%r335, %ctaid.y;
	mad.lo.s32 	%r1, %r333, %r334, %r335;
	mul.lo.s32 	%r2, %r1, 11552;
	add.s32 	%r336, %r332, -1;
	setp.ge.s32 	%p1, %r1, %r336;
	@%p1 bra 	$L__BB76_28;
	setp.ne.s32 	%p289, %r1, 0;
	@%p289 bra 	$L__BB76_7;
	ld.param.u64 	%rd210, [_ZN3cub18CUB_300001_SM_10006detail6select23DeviceSelectSweepKernelINS2_10policy_hubIiNS0_8NullTypeEiLb0ELNS0_10SelectImplE2EE10Policy1000EPiPS5_N6thrust24THRUST_300001_SM_1000_NS6detail15normal_iteratorINSC_10device_ptrIiEEEES9_NS0_13ScanTileStateIiLb1EEE7is_evenS5_iNS2_19streaming_context_tIiLb0EEELS6_2EEEvT0_T1_T2_T3_T4_T5_T6_T7_iT8_NS1_7vsmem_tE_param_0];
	mov.u32 	%r3, %tid.x;
	and.b32  	%r2086, %r3, 31;
	and.b32  	%r2087, %r3, 992;
	mul.lo.s32 	%r2088, %r2087, 19;
	or.b32  	%r2089, %r2088, %r2086;
	mov.u32 	%r2090, %ctaid.x;
	mov.u32 	%r2091, %nctaid.y;
	mov.u32 	%r2092, %ctaid.y;
	mad.lo.s32 	%r2093, %r2090, %r2091, %r2092;
	mad.lo.s32 	%r2094, %r2093, 11552, %r2089;
	cvta.to.global.u64 	%rd167, %rd210;
	mul.wide.u32 	%rd168, %r2094, 4;
	add.s64 	%rd169, %rd167, %rd168;
	ld.global.u32 	%r2095, [%rd169];
	ld.global.u32 	%r2096, [%rd169+128];
	ld.global.u32 	%r2097, [%rd169+256];
	ld.global.u32 	%r2098, [%rd169+384];
	ld.global.u32 	%r2099, [%rd169+512];
	ld.global.u32 	%r2100, [%rd169+640];
	ld.global.u32 	%r2101, [%rd169+768];
	ld.global.u32 	%r2102, [%rd169+896];
	ld.global.u32 	%r2103, [%rd169+1024];
	ld.global.u32 	%r2104, [%rd169+1152];
	ld.global.u32 	%r2105, [%rd169+1280];
	ld.global.u32 	%r2106, [%rd169+1408];
	ld.global.u32 	%r2107, [%rd169+1536];
	ld.global.u32 	%r2108, [%rd169+1664];
	ld.global.u32 	%r2109, [%rd169+1792];
	ld.global.u32 	%r2110, [%rd169+1920];
	ld.global.u32 	%r2111, [%rd169+2048];
	ld.global.u32 	%r2112, [%rd169+2176];
	ld.global.u32 	%r2113, [%rd169+2304];
	// begin inline asm
	mov.u32 %r2055, %laneid;
	// end inline asm
	shr.u32 	%r5, %r3, 5;
	mad.lo.s32 	%r2114, %r5, 608, %r2055;
	shl.b32 	%r2115, %r2114, 2;
	mov.u32 	%r2116, _ZZN3cub18CUB_300001_SM_10006detail6select23DeviceSelectSweepKernelINS2_10policy_hubIiNS0_8NullTypeEiLb0ELNS0_10SelectImplE2EE10Policy1000EPiPS5_N6thrust24THRUST_300001_SM_1000_NS6detail15normal_iteratorINSC_10device_ptrIiEEEES9_NS0_13ScanTileStateIiLb1EEE7is_evenS5_iNS2_19streaming_context_tIiLb0EEELS6_2EEEvT0_T1_T2_T3_T4_T5_T6_T7_iT8_NS1_7vsmem_tEE19static_temp_storage;
	add.s32 	%r2117, %r2116, %r2115;
	st.shared.u32 	[%r2117], %r2095;
	st.shared.u32 	[%r2117+128], %r2096;
	st.shared.u32 	[%r2117+256], %r2097;
	st.shared.u32 	[%r2117+384], %r2098;
	st.shared.u32 	[%r2117+512], %r2099;
	st.shared.u32 	[%r2117+640], %r2100;
	st.shared.u32 	[%r2117+768], %r2101;
	st.shared.u32 	[%r2117+896], %r2102;
	st.shared.u32 	[%r2117+1024], %r2103;
	st.shared.u32 	[%r2117+1152], %r2104;
	st.shared.u32 	[%r2117+1280], %r2105;
	st.shared.u32 	[%r2117+1408], %r2106;
	st.shared.u32 	[%r2117+1536], %r2107;
	st.shared.u32 	[%r2117+1664], %r2108;
	st.shared.u32 	[%r2117+1792], %r2109;
	st.shared.u32 	[%r2117+1920], %r2110;
	st.shared.u32 	[%r2117+2048], %r2111;
	st.shared.u32 	[%r2117+2176], %r2112;
	st.shared.u32 	[%r2117+2304], %r2113;
	bar.warp.sync 	-1;
	mad.lo.s32 	%r2118, %r2055, 72, %r2117;
	ld.shared.u32 	%r6, [%r2118];
	ld.shared.u32 	%r7, [%r2118+4];
	not.b32 	%r2119, %r7;
	ld.shared.u32 	%r8, [%r2118+8];
	not.b32 	%r2120, %r8;
	ld.shared.u32 	%r9, [%r2118+12];
	ld.shared.u32 	%r10, [%r2118+16];
	not.b32 	%r2121, %r10;
	ld.shared.u32 	%r11, [%r2118+20];
	not.b32 	%r2122, %r11;
	ld.shared.u32 	%r12, [%r2118+24];
	not.b32 	%r2123, %r12;
	ld.shared.u32 	%r13, [%r2118+28];
	not.b32 	%r2124, %r13;
	ld.shared.u32 	%r14, [%r2118+32];
	not.b32 	%r2125, %r14;
	ld.shared.u32 	%r15, [%r2118+36];
	ld.shared.u32 	%r16, [%r2118+40];
	not.b32 	%r2126, %r16;
	ld.shared.u32 	%r17, [%r2118+44];
	not.b32 	%r2127, %r17;
	ld.shared.u32 	%r18, [%r2118+48];
	not.b32 	%r2128, %r18;
	ld.shared.u32 	%r19, [%r2118+52];
	not.b32 	%r2129, %r19;
	ld.shared.u32 	%r20, [%r2118+56];
	not.b32 	%r2130, %r20;
	ld.shared.u32 	%r21, [%r2118+60];
	not.b32 	%r2131, %r21;
	ld.shared.u32 	%r22, [%r2118+64];
	not.b32 	%r2132, %r22;
	ld.shared.u32 	%r23, [%r2118+68];
	not.b32 	%r2133, %r23;
	ld.shared.u32 	%r24, [%r2118+72];
	not.b32 	%r2134, %r24;
	and.b32  	%r25, %r6, 1;
	xor.b32  	%r2135, %r25, 1;
	and.b32  	%r2136, %r2119, 1;
	and.b32  	%r26, %r2120, 1;
	and.b32  	%r27, %r9, 1;
	xor.b32  	%r2137, %r27, 1;
	and.b32  	%r2138, %r2121, 1;
	and.b32  	%r2139, %r2122, 1;
	and.b32  	%r2140, %r2123, 1;
	and.b32  	%r28, %r2124, 1;
	and.b32  	%r29, %r2125, 1;
	and.b32  	%r30, %r15, 1;
	xor.b32  	%r2141, %r30, 1;
	and.b32  	%r2142, %r2126, 1;
	and.b32  	%r2143, %r2127, 1;
	and.b32  	%r2144, %r2128, 1;
	and.b32  	%r2145, %r2129, 1;
	and.b32  	%r2146, %r2130, 1;
	and.b32  	%r2147, %r2131, 1;
	and.b32  	%r2148, %r2132, 1;
	and.b32  	%r2149, %r2133, 1;
	and.b32  	%r2150, %r2134, 1;
	bar.sync 	0;
	add.s32 	%r2151, %r2136, %r2135;
	add.s32 	%r2152, %r26, %r2151;
	add.s32 	%r2153, %r2137, %r2152;
	add.s32 	%r2154, %r2138, %r2153;
	add.s32 	%r2155, %r2139, %r2154;
	add.s32 	%r2156, %r2140, %r2155;
	add.s32 	%r2157, %r28, %r2156;
	add.s32 	%r31, %r29, %r2157;
	add.s32 	%r32, %r2141, %r31;
	add.s32 	%r2158, %r2142, %r32;
	add.s32 	%r2159, %r2143, %r2158;
	add.s32 	%r2160, %r2144, %r2159;
	add.s32 	%r2161, %r2145, %r2160;
	add.s32 	%r2162, %r2146, %r2161;
	add.s32 	%r2163, %r2147, %r2162;
	add.s32 	%r2164, %r2148, %r2163;
	add.s32 	%r2165, %r2149, %r2164;
	add.s32 	%r2060, %r2150, %r2165;
	mov.b32 	%r2058, 1;
	mov.b32 	%r2083, 0;
	mov.b32 	%r2085, -1;
	// begin inline asm
	{  .reg .s32 r0;  .reg .pred p;  shfl.sync.up.b32 r0|p, %r2060, %r2058, %r2083, %r2085;  @p add.s32 r0, r0, %r2060;  mov.s32 %r2056, r0;}
	// end inline asm
	mov.b32 	%r2064, 2;
	// begin inline asm
	{  .reg .s32 r0;  .reg .pred p;  shfl.sync.up.b32 r0|p, %r2056, %r2064, %r2083, %r2085;  @p add.s32 r0, r0, %r2056;  mov.s32 %r2062, r0;}
	// end inline asm
	mov.b32 	%r2070, 4;
	// begin inline asm
	{  .reg .s32 r0;  .reg .pred p;  shfl.sync.up.b32 r0|p, %r2062, %r2070, %r2083, %r2085;  @p add.s32 r0, r0, %r2062;  mov.s32 %r2068, r0;}
	// end inline asm
	mov.b32 	%r2076, 8;
	// begin inline asm
	{  .reg .s32 r0;  .reg .pred p;  shfl.sync.up.b32 r0|p, %r2068, %r2076, %r2083, %r2085;  @p add.s32 r0, r0, %r2068;  mov.s32 %r2074, r0;}
	// end inline asm
	mov.b32 	%r2082, 16;
	// begin inline asm
	{  .reg .s32 r0;  .reg .pred p;  shfl.sync.up.b32 r0|p, %r2074, %r2082, %r2083, %r2085;  @p add.s32 r0, r0, %r2074;  mov.s32 %r2080, r0;}
	// end inline asm
	setp.ne.s32 	%p376, %r2055, 31;
	@%p376 bra 	$L__BB76_4;
	shl.b32 	%r2166, %r5, 2;
	add.s32 	%r2168, %r2116, %r2166;
	st.shared.u32 	[%r2168], %r2080;
$L__BB76_4:
	bar.sync 	0;
	ld.shared.v4.u32 	{%r2169, %r2170, %r2171, %r2172}, [_ZZN3cub18CUB_300001_SM_10006detail6select23DeviceSelectSweepKernelINS2_10policy_hubIiNS0_8NullTypeEiLb0ELNS0_10SelectImplE2EE10Policy1000EPiPS5_N6thrust24THRUST_300001_SM_1000_NS6detail15normal_iteratorINSC_10device_ptrIiEEEES9_NS0_13ScanTileStateIiLb1EEE7is_evenS5_iNS2_19streaming_context_tIiLb0EEELS6_2EEEvT0_T1_T2_T3_T4_T5_T6_T7_iT8_NS1_7vsmem_tEE19static_temp_storage];
	add.s32 	%r2173, %r2170, %r2169;
	setp.eq.s32 	%p377, %r5, 2;
	selp.b32 	%r2174, %r2173, %r2169, %p377;
	add.s32 	%r2175, %r2173, %r2171;
	setp.eq.s32 	%p378, %r5, 3;
	selp.b32 	%r2176, %r2175, %r2174, %p378;
	add.s32 	%r2177, %r2175, %r2172;
	setp.eq.s32 	%p379, %r5, 4;
	selp.b32 	%r2178, %r2177, %r2176, %p379;
	ld.shared.v4.u32 	{%r2179, %r2180, %r2181, %r2182}, [_ZZN3cub18CUB_300001_SM_10006detail6select23DeviceSelectSweepKernelINS2_10policy_hubIiNS0_8NullTypeEiLb0ELNS0_10SelectImplE2EE10Policy1000EPiPS5_N6thrust24THRUST_300001_SM_1000_NS6detail15normal_iteratorINSC_10device_ptrIiEEEES9_NS0_13ScanTileStateIiLb1EEE7is_evenS5_iNS2_19streaming_context_tIiLb0EEELS6_2EEEvT0_T1_T2_T3_T4_T5_T6_T7_iT8_NS1_7vsmem_tEE19static_temp_storage+16];
	add.s32 	%r2183, %r2177, %r2179;
	setp.eq.s32 	%p380, %r5, 5;
	selp.b32 	%r2184, %r2183, %r2178, %p380;
	add.s32 	%r2185, %r2183, %r2180;
	setp.eq.s32 	%p381, %r5, 6;
	selp.b32 	%r2186, %r2185, %r2184, %p381;
	add.s32 	%r2187, %r2185, %r2181;
	setp.eq.s32 	%p382, %r5, 7;
	selp.b32 	%r2188, %r2187, %r2186, %p382;
	add.s32 	%r2189, %r2187, %r2182;
	setp.eq.s32 	%p383, %r5, 8;
	selp.b32 	%r2190, %r2189, %r2188, %p383;
	ld.shared.v4.u32 	{%r2191, %r2192, %r2193, %r2194}, [_ZZN3cub18CUB_300001_SM_10006detail6select23DeviceSelectSweepKernelINS2_10policy_hubIiNS0_8NullTypeEiLb0ELNS0_10SelectImplE2EE10Policy1000EPiPS5_N6thrust24THRUST_300001_SM_1000_NS6detail15normal_iteratorINSC_10device_ptrIiEEEES9_NS0_13ScanTileStateIiLb1EEE7is_evenS5_iNS2_19streaming_context_tIiLb0EEELS6_2EEEvT0_T1_T2_T3_T4_T5_T6_T7_iT8_NS1_7vsmem_tEE19static_temp_storage+32];
	add.s32 	%r2195, %r2189, %r2191;
	setp.eq.s32 	%p384, %r5, 9;
	selp.b32 	%r2196, %r2195, %r2190, %p384;
	add.s32 	%r2197, %r2195, %r2192;
	setp.eq.s32 	%p385, %r5, 10;
	selp.b32 	%r2198, %r2197, %r2196, %p385;
	add.s32 	%r2199, %r2197, %r2193;
	setp.eq.s32 	%p386, %r5, 11;
	selp.b32 	%r2200, %r2199, %r2198, %p386;
	add.s32 	%r2201, %r2199, %r2194;
	setp.eq.s32 	%p387, %r5, 12;
	selp.b32 	%r2202, %r2201, %r2200, %p387;
	ld.shared.v4.u32 	{%r2203, %r2204, %r2205, %r2206}, [_ZZN3cub18CUB_300001_SM_10006detail6select23DeviceSelectSweepKernelINS2_10policy_hubIiNS0_8NullTypeEiLb0ELNS0_10SelectImplE2EE10Policy1000EPiPS5_N6thrust24THRUST_300001_SM_1000_NS6detail15normal_iteratorINSC_10device_ptrIiEEEES9_NS0_13ScanTileStateIiLb1EEE7is_evenS5_iNS2_19streaming_context_tIiLb0EEELS6_2EEEvT0_T1_T2_T3_T4_T5_T6_T7_iT8_NS1_7vsmem_tEE19static_temp_storage+48];
	add.s32 	%r2207, %r2201, %r2203;
	setp.eq.s32 	%p388, %r5, 13;
	selp.b32 	%r2208, %r2207, %r2202, %p388;
	add.s32 	%r2209, %r2207, %r2204;
	setp.eq.s32 	%p389, %r5, 14;
	selp.b32 	%r2210, %r2209, %r2208, %p389;
	add.s32 	%r2211, %r2209, %r2205;
	setp.eq.s32 	%p390, %r5, 15;
	selp.b32 	%r2212, %r2211, %r2210, %p390;
	add.s32 	%r2213, %r2211, %r2206;
	setp.eq.s32 	%p391, %r5, 16;
	selp.b32 	%r2214, %r2213, %r2212, %p391;
	.pragma "used_bytes_mask 4095";
	ld.shared.v4.u32 	{%r2215, %r2216, %r2217, %r2218}, [_ZZN3cub18CUB_300001_SM_10006detail6select23DeviceSelectSweepKernelINS2_10policy_hubIiNS0_8NullTypeEiLb0ELNS0_10SelectImplE2EE10Policy1000EPiPS5_N6thrust24THRUST_300001_SM_1000_NS6detail15normal_iteratorINSC_10device_ptrIiEEEES9_NS0_13ScanTileStateIiLb1EEE7is_evenS5_iNS2_19streaming_context_tIiLb0EEELS6_2EEEvT0_T1_T2_T3_T4_T5_T6_T7_iT8_NS1_7vsmem_tEE19static_temp_storage+64];
	add.s32 	%r2219, %r2213, %r2215;
	setp.eq.s32 	%p392, %r5, 17;
	selp.b32 	%r2220, %r2219, %r2214, %p392;
	add.s32 	%r2221, %r2219, %r2216;
	setp.eq.s32 	%p393, %r5, 18;
	selp.b32 	%r2222, %r2221, %r2220, %p393;
	add.s32 	%r35, %r2221, %r2217;
	setp.lt.u32 	%p394, %r3, 32;
	selp.b32 	%r2223, 0, %r2222, %p394;
	setp.eq.s32 	%p395, %r2055, 0;
	sub.s32 	%r2224, %r2080, %r2060;
	selp.b32 	%r2225, 0, %r2224, %p395;
	add.s32 	%r36, %r2223, %r2225;
	setp.ne.s32 	%p396, %r3, 0;
	@%p396 bra 	$L__BB76_6;
	add.s64 	%rd170, %rd2, 256;
	mov.b32 	%r2226, 101;
	// begin inline asm
	st.relaxed.gpu.v2.u32 [%rd170], {%r2226, %r35};
	// end inline asm
$L__BB76_6:
	ld.param.u32 	%r2499, [_ZN3cub18CUB_300001_SM_10006detail6select23DeviceSelectSweepKernelINS2_10policy_hubIiNS0_8NullTypeEiLb0ELNS0_10SelectImplE2EE10Policy1000EPiPS5_N6thrust24THRUST_300001_SM_1000_NS6detail15normal_iteratorINSC_10device_ptrIiEEEES9_NS0_13ScanTileStateIiLb1EEE7is_evenS5_iNS2_19streaming_context_tIiLb0EEELS6_2EEEvT0_T1_T2_T3_T4_T5_T6_T7_iT8_NS1_7vsmem_tE_param_7];
	bar.sync 	0;
	sub.s32 	%r2228, 11552, %r35;
	mul.lo.s32 	%r2229, %r3, 19;
	sub.s32 	%r2230, %r2229, %r36;
	setp.eq.s32 	%p397, %r25, 0;
	add.s32 	%r2231, %r36, %r2228;
	selp.b32 	%r2232, %r2231, %r2230, %p397;
	shl.b32 	%r2233, %r2232, 2;
	add.s32 	%r2235, %r2116, %r2233;
	st.shared.u32 	[%r2235], %r6;
	add.s32 	%r2237, %r36, %r2135;
	sub.s32 	%r2238, %r2229, %r2237;
	add.s32 	%r2239, %r2238, 1;
	and.b32  	%r2240, %r7, 1;
	setp.eq.s32 	%p398, %r2240, 0;
	add.s32 	%r2241, %r2231, %r2135;
	selp.b32 	%r2242, %r2241, %r2239, %p398;
	shl.b32 	%r2243, %r2242, 2;
	add.s32 	%r2244, %r2116, %r2243;
	st.shared.u32 	[%r2244], %r7;
	xor.b32  	%r2245, %r2240, 1;
	add.s32 	%r2246, %r2245, %r2135;
	add.s32 	%r2247, %r2246, %r36;
	sub.s32 	%r2248, %r2229, %r2247;
	add.s32 	%r2249, %r2248, 2;
	and.b32  	%r2250, %r8, 1;
	setp.eq.b32 	%p399, %r2250, 1;
	add.s32 	%r2251, %r2241, %r2245;
	selp.b32 	%r2252, %r2249, %r2251, %p399;
	shl.b32 	%r2253, %r2252, 2;
	add.s32 	%r2254, %r2116, %r2253;
	st.shared.u32 	[%r2254], %r8;
	add.s32 	%r2255, %r2247, %r26;
	sub.s32 	%r2256, %r2229, %r2255;
	add.s32 	%r2257, %r2256, 3;
	setp.eq.s32 	%p400, %r27, 0;
	add.s32 	%r2258, %r2251, %r26;
	selp.b32 	%r2259, %r2258, %r2257, %p400;
	shl.b32 	%r2260, %r2259, 2;
	add.s32 	%r2261, %r2116, %r2260;
	st.shared.u32 	[%r2261], %r9;
	add.s32 	%r2263, %r2255, %r2137;
	sub.s32 	%r2264, %r2229, %r2263;
	add.s32 	%r2265, %r2264, 4;
	and.b32  	%r2266, %r10, 1;
	setp.eq.s32 	%p401, %r2266, 0;
	add.s32 	%r2267, %r2258, %r2137;
	selp.b32 	%r2268, %r2267, %r2265, %p401;
	shl.b32 	%r2269, %r2268, 2;
	add.s32 	%r2270, %r2116, %r2269;
	st.shared.u32 	[%r2270], %r10;
	xor.b32  	%r2271, %r2266, 1;
	add.s32 	%r2272, %r2263, %r2271;
	sub.s32 	%r2273, %r2229, %r2272;
	add.s32 	%r2274, %r2273, 5;
	and.b32  	%r2275, %r11, 1;
	setp.eq.s32 	%p402, %r2275, 0;
	add.s32 	%r2276, %r2267, %r2271;
	selp.b32 	%r2277, %r2276, %r2274, %p402;
	shl.b32 	%r2278, %r2277, 2;
	add.s32 	%r2279, %r2116, %r2278;
	st.shared.u32 	[%r2279], %r11;
	xor.b32  	%r2280, %r2275, 1;
	add.s32 	%r2281, %r2272, %r2280;
	sub.s32 	%r2282, %r2229, %r2281;
	add.s32 	%r2283, %r2282, 6;
	and.b32  	%r2284, %r12, 1;
	setp.eq.s32 	%p403, %r2284, 0;
	add.s32 	%r2285, %r2276, %r2280;
	selp.b32 	%r2286, %r2285, %r2283, %p403;
	shl.b32 	%r2287, %r2286, 2;
	add.s32 	%r2288, %r2116, %r2287;
	st.shared.u32 	[%r2288], %r12;
	xor.b32  	%r2289, %r2284, 1;
	add.s32 	%r2290, %r2281, %r2289;
	sub.s32 	%r2291, %r2229, %r2290;
	add.s32 	%r2292, %r2291, 7;
	and.b32  	%r2293, %r13, 1;
	setp.eq.b32 	%p404, %r2293, 1;
	add.s32 	%r2294, %r2285, %r2289;
	selp.b32 	%r2295, %r2292, %r2294, %p404;
	shl.b32 	%r2296, %r2295, 2;
	add.s32 	%r2297, %r2116, %r2296;
	st.shared.u32 	[%r2297], %r13;
	add.s32 	%r2298, %r2290, %r28;
	sub.s32 	%r2299, %r2229, %r2298;
	add.s32 	%r2300, %r2299, 8;
	and.b32  	%r2301, %r14, 1;
	setp.eq.b32 	%p405, %r2301, 1;
	add.s32 	%r2302, %r2294, %r28;
	selp.b32 	%r2303, %r2300, %r2302, %p405;
	shl.b32 	%r2304, %r2303, 2;
	add.s32 	%r2305, %r2116, %r2304;
	st.shared.u32 	[%r2305], %r14;
	add.s32 	%r2306, %r31, %r36;
	sub.s32 	%r2307, %r2229, %r2306;
	add.s32 	%r2308, %r2307, 9;
	setp.eq.s32 	%p406, %r30, 0;
	add.s32 	%r2309, %r2302, %r29;
	selp.b32 	%r2310, %r2309, %r2308, %p406;
	shl.b32 	%r2311, %r2310, 2;
	add.s32 	%r2312, %r2116, %r2311;
	st.shared.u32 	[%r2312], %r15;
	add.s32 	%r2313, %r32, %r36;
	sub.s32 	%r2314, %r2229, %r2313;
	add.s32 	%r2315, %r2314, 10;
	and.b32  	%r2316, %r16, 1;
	setp.eq.s32 	%p407, %r2316, 0;
	add.s32 	%r2318, %r2309, %r2141;
	selp.b32 	%r2319, %r2318, %r2315, %p407;
	shl.b32 	%r2320, %r2319, 2;
	add.s32 	%r2321, %r2116, %r2320;
	st.shared.u32 	[%r2321], %r16;
	xor.b32  	%r2322, %r2316, 1;
	add.s32 	%r2323, %r2313, %r2322;
	sub.s32 	%r2324, %r2229, %r2323;
	add.s32 	%r2325, %r2324, 11;
	and.b32  	%r2326, %r17, 1;
	setp.eq.s32 	%p408, %r2326, 0;
	add.s32 	%r2327, %r2318, %r2322;
	selp.b32 	%r2328, %r2327, %r2325, %p408;
	shl.b32 	%r2329, %r2328, 2;
	add.s32 	%r2330, %r2116, %r2329;
	st.shared.u32 	[%r2330], %r17;
	xor.b32  	%r2331, %r2326, 1;
	add.s32 	%r2332, %r2323, %r2331;
	sub.s32 	%r2333, %r2229, %r2332;
	add.s32 	%r2334, %r2333, 12;
	and.b32  	%r2335, %r18, 1;
	setp.eq.s32 	%p409, %r2335, 0;
	add.s32 	%r2336, %r2327, %r2331;
	selp.b32 	%r2337, %r2336, %r2334, %p409;
	shl.b32 	%r2338, %r2337, 2;
	add.s32 	%r2339, %r2116, %r2338;
	st.shared.u32 	[%r2339], %r18;
	xor.b32  	%r2340, %r2335, 1;
	add.s32 	%r2341, %r2332, %r2340;
	sub.s32 	%r2342, %r2229, %r2341;
	add.s32 	%r2343, %r2342, 13;
	and.b32  	%r2344, %r19, 1;
	setp.eq.s32 	%p410, %r2344, 0;
	add.s32 	%r2345, %r2336, %r2340;
	selp.b32 	%r2346, %r2345, %r2343, %p410;
	shl.b32 	%r2347, %r2346, 2;
	add.s32 	%r2348, %r2116, %r2347;
	st.shared.u32 	[%r2348], %r19;
	xor.b32  	%r2349, %r2344, 1;
	add.s32 	%r2350, %r2341, %r2349;
	sub.s32 	%r2351, %r2229, %r2350;
	add.s32 	%r2352, %r2351, 14;
	and.b32  	%r2353, %r20, 1;
	setp.eq.s32 	%p411, %r2353, 0;
	add.s32 	%r2354, %r2345, %r2349;
	selp.b32 	%r2355, %r2354, %r2352, %p411;
	shl.b32 	%r2356, %r2355, 2;
	add.s32 	%r2357, %r2116, %r2356;
	st.shared.u32 	[%r2357], %r20;
	xor.b32  	%r2358, %r2353, 1;
	add.s32 	%r2359, %r2350, %r2358;
	sub.s32 	%r2360, %r2229, %r2359;
	add.s32 	%r2361, %r2360, 15;
	and.b32  	%r2362, %r21, 1;
	setp.eq.s32 	%p412, %r2362, 0;
	add.s32 	%r2363, %r2354, %r2358;
	selp.b32 	%r2364, %r2363, %r2361, %p412;
	shl.b32 	%r2365, %r2364, 2;
	add.s32 	%r2366, %r2116, %r2365;
	st.shared.u32 	[%r2366], %r21;
	xor.b32  	%r2367, %r2362, 1;
	add.s32 	%r2368, %r2359, %r2367;
	sub.s32 	%r2369, %r2229, %r2368;
	add.s32 	%r2370, %r2369, 16;
	and.b32  	%r2371, %r22, 1;
	setp.eq.s32 	%p413, %r2371, 0;
	add.s32 	%r2372, %r2363, %r2367;
	selp.b32 	%r2373, %r2372, %r2370, %p413;
	shl.b32 	%r2374, %r2373, 2;
	add.s32 	%r2375, %r2116, %r2374;
	st.shared.u32 	[%r2375], %r22;
	xor.b32  	%r2376, %r2371, 1;
	add.s32 	%r2377, %r2368, %r2376;
	sub.s32 	%r2378, %r2229, %r2377;
	add.s32 	%r2379, %r2378, 17;
	and.b32  	%r2380, %r23, 1;
	setp.eq.s32 	%p414, %r2380, 0;
	add.s32 	%r2381, %r2372, %r2376;
	selp.b32 	%r2382, %r2381, %r2379, %p414;
	shl.b32 	%r2383, %r2382, 2;
	add.s32 	%r2384, %r2116, %r2383;
	st.shared.u32 	[%r2384], %r23;
	xor.b32  	%r2385, %r2380, 1;
	add.s32 	%r2386, %r2377, %r2385;
	sub.s32 	%r2387, %r2229, %r2386;
	add.s32 	%r2388, %r2387, 18;
	and.b32  	%r2389, %r24, 1;
	setp.eq.b32 	%p415, %r2389, 1;
	add.s32 	%r2390, %r2381, %r2385;
	selp.b32 	%r2391, %r2388, %r2390, %p415;
	shl.b32 	%r2392, %r2391, 2;
	add.s32 	%r2393, %r2116, %r2392;
	st.shared.u32 	[%r2393], %r24;
	bar.sync 	0;
	sub.s32 	%r2394, %r3, %r2228;
	setp.lt.s32 	%p416, %r3, %r2228;
	not.b32 	%r2395, %r3;
	add.s32 	%r2396, %r2499, %r2395;
	selp.b32 	%r2397, %r2396, %r2394, %p416;
	shl.b32 	%r2398, %r3, 2;
	add.s32 	%r2399, %r2116, %r2398;
	ld.shared.u32 	%r2400, [%r2399];
	mul.wide.s32 	%rd171, %r2397, 4;
	add.s64 	%rd172, %rd3, %rd171;
	st.global.u32 	[%rd172], %r2400;
	add.s32 	%r2401, %r3, 608;
	sub.s32 	%r2402, %r2401, %r2228;
	setp.lt.s32 	%p417, %r2401, %r2228;
	sub.s32 	%r2403, %r2499, %r3;
	add.s32 	%r2404, %r2403, -609;
	selp.b32 	%r2405, %r2404, %r2402, %p417;
	ld.shared.u32 	%r2406, [%r2399+2432];
	mul.wide.s32 	%rd173, %r2405, 4;
	add.s64 	%rd174, %rd3, %rd173;
	st.global.u32 	[%rd174], %r2406;
	add.s32 	%r2407, %r3, 1216;
	sub.s32 	%r2408, %r2407, %r2228;
	setp.lt.s32 	%p418, %r2407, %r2228;
	add.s32 	%r2409, %r2403, -1217;
	selp.b32 	%r2410, %r2409, %r2408, %p418;
	ld.shared.u32 	%r2411, [%r2399+4864];
	mul.wide.s32 	%rd175, %r2410, 4;
	add.s64 	%rd176, %rd3, %rd175;
	st.global.u32 	[%rd176], %r2411;
	add.s32 	%r2412, %r3, 1824;
	sub.s32 	%r2413, %r2412, %r2228;
	setp.lt.s32 	%p419, %r2412, %r2228;
	add.s32 	%r2414, %r2403, -1825;
	selp.b32 	%r2415, %r2414, %r2413, %p419;
	ld.shared.u32 	%r2416, [%r2399+7296];
	mul.wide.s32 	%rd177, %r2415, 4;
	add.s64 	%rd178, %rd3, %rd177;
	st.global.u32 	[%rd178], %r2416;
	add.s32 	%r2417, %r3, 2432;
	sub.s32 	%r2418, %r2417, %r2228;
	setp.lt.s32 	%p420, %r2417, %r2228;
	add.s32 	%r2419, %r2403, -2433;
	selp.b32 	%r2420, %r2419, %r2418, %p420;
	ld.shared.u32 	%r2421, [%r2399+9728];
	mul.wide.s32 	%rd179, %r2420, 4;
	add.s64 	%rd180, %rd3, %rd179;
	st.global.u32 	[%rd180], %r2421;
	add.s32 	%r2422, %r3, 3040;
	sub.s32 	%r2423, %r2422, %r2228;
	setp.lt.s32 	%p421, %r2422, %r2228;
	add.s32 	%r2424, %r2403, -3041;
	selp.b32 	%r2425, %r2424, %r2423, %p421;
	ld.shared.u32 	%r2426, [%r2399+12160];
	mul.wide.s32 	%rd181, %r2425, 4;
	add.s64 	%rd182, %rd3, %rd181;
	st.global.u32 	[%rd182], %r2426;
	add.s32 	%r2427, %r3, 3648;
	sub.s32 	%r2428, %r2427, %r2228;
	setp.lt.s32 	%p422, %r2427, %r2228;
	add.s32 	%r2429, %r2403, -3649;
	selp.b32 	%r2430, %r2429, %r2428, %p422;
	ld.shared.u32 	%r2431, [%r2399+14592];
	mul.wide.s32 	%rd183, %r2430, 4;
	add.s64 	%rd184, %rd3, %rd183;
	st.global.u32 	[%rd184], %r2431;
	add.s32 	%r2432, %r3, 4256;
	sub.s32 	%r2433, %r2432, %r2228;
	setp.lt.s32 	%p423, %r2432, %r2228;
	add.s32 	%r2434, %r2403, -4257;
	selp.b32 	%r2435, %r2434, %r2433, %p423;
	ld.shared.u32 	%r2436, [%r2399+17024];
	mul.wide.s32 	%rd185, %r2435, 4;
	add.s64 	%rd186, %rd3, %rd185;
	st.global.u32 	[%rd186], %r2436;
	add.s32 	%r2437, %r3, 4864;
	sub.s32 	%r2438, %r2437, %r2228;
	setp.lt.s32 	%p424, %r2437, %r2228;
	add.s32 	%r2439, %r2403, -4865;
	selp.b32 	%r2440, %r2439, %r2438, %p424;
	ld.shared.u32 	%r2441, [%r2399+19456];
	mul.wide.s32 	%rd187, %r2440, 4;
	add.s64 	%rd188, %rd3, %rd187;
	st.global.u32 	[%rd188], %r2441;
	add.s32 	%r2442, %r3, 5472;
	sub.s32 	%r2443, %r2442, %r2228;
	setp.lt.s32 	%p425, %r2442, %r2228;
	add.s32 	%r2444, %r2403, -5473;
	selp.b32 	%r2445, %r2444, %r2443, %p425;
	ld.shared.u32 	%r2446, [%r2399+21888];
	mul.wide.s32 	%rd189, %r2445, 4;
	add.s64 	%rd190, %rd3, %rd189;
	st.global.u32 	[%rd190], %r2446;
	add.s32 	%r2447, %r3, 6080;
	sub.s32 	%r2448, %r2447, %r2228;
	setp.lt.s32 	%p426, %r2447, %r2228;
	add.s32 	%r2449, %r2403, -6081;
	selp.b32 	%r2450, %r2449, %r2448, %p426;
	ld.shared.u32 	%r2451, [%r2399+24320];
	mul.wide.s32 	%rd191, %r2450, 4;
	add.s64 	%rd192, %rd3, %rd191;
	st.global.u32 	[%rd192], %r2451;
	add.s32 	%r2452, %r3, 6688;
	sub.s32 	%r2453, %r2452, %r2228;
	setp.lt.s32 	%p427, %r2452, %r2228;
	add.s32 	%r2454, %r2403, -6689;
	selp.b32 	%r2455, %r2454, %r2453, %p427;
	ld.shared.u32 	%r2456, [%r2399+26752];
	mul.wide.s32 	%rd193, %r2455, 4;
	add.s64 	%rd194, %rd3, %rd193;
	st.global.u32 	[%rd194], %r2456;
	add.s32 	%r2457, %r3, 7296;
	sub.s32 	%r2458, %r2457, %r2228;
	setp.lt.s32 	%p428, %r2457, %r2228;
	add.s32 	%r2459, %r2403, -7297;
	selp.b32 	%r2460, %r2459, %r2458, %p428;
	ld.shared.u32 	%r2461, [%r2399+29184];
	mul.wide.s32 	%rd195, %r2460, 4;
	add.s64 	%rd196, %rd3, %rd195;
	st.global.u32 	[%rd196], %r2461;
	add.s32 	%r2462, %r3, 7904;
	sub.s32 	%r2463, %r2462, %r2228;
	setp.lt.s32 	%p429, %r2462, %r2228;
	add.s32 	%r2464, %r2403, -7905;
	selp.b32 	%r2465, %r2464, %r2463, %p429;
	ld.shared.u32 	%r2466, [%r2399+31616];
	mul.wide.s32 	%rd197, %r2465, 4;
	add.s64 	%rd198, %rd3, %rd197;
	st.global.u32 	[%rd198], %r2466;
	add.s32 	%r2467, %r3, 8512;
	sub.s32 	%r2468, %r2467, %r2228;
	setp.lt.s32 	%p430, %r2467, %r2228;
	add.s32 	%r2469, %r2403, -8513;
	selp.b32 	%r2470, %r2469, %r2468, %p430;
	ld.shared.u32 	%r2471, [%r2399+34048];
	mul.wide.s32 	%rd199, %r2470, 4;
	add.s64 	%rd200, %rd3, %rd199;
	st.global.u32 	[%rd200], %r2471;
	add.s32 	%r2472, %r3, 9120;
	sub.s32 	%r2473, %r2472, %r2228;
	setp.lt.s32 	%p431, %r2472, %r2228;
	add.s32 	%r2474, %r2403, -9121;
	selp.b32 	%r2475, %r2474, %r2473, %p431;
	ld.shared.u32 	%r2476, [%r2399+36480];
	mul.wide.s32 	%rd201, %r2475, 4;
	add.s64 	%rd202, %rd3, %rd201;
	st.global.u32 	[%rd202], %r2476;
	add.s32 	%r2477, %r3, 9728;
	sub.s32 	%r2478, %r2477, %r2228;
	setp.lt.s32 	%p432, %r2477, %r2228;
	add.s32 	%r2479, %r2403, -9729;
	selp.b32 	%r2480, %r2479, %r2478, %p432;
	ld.shared.u32 	%r2481, [%r2399+38912];
	mul.wide.s32 	%rd203, %r2480, 4;
	add.s64 	%rd204, %rd3, %rd203;
	st.global.u32 	[%rd204], %r2481;
	add.s32 	%r2482, %r3, 10336;
	sub.s32 	%r2483, %r2482, %r2228;
	setp.lt.s32 	%p433, %r2482, %r2228;
	add.s32 	%r2484, %r2403, -10337;
	selp.b32 	%r2485, %r2484, %r2483, %p433;
	ld.shared.u32 	%r2486, [%r2399+41344];
	mul.wide.s32 	%rd205, %r2485, 4;
	add.s64 	%rd206, %rd3, %rd205;
	st.global.u32 	[%rd206], %r2486;
	add.s32 	%r2487, %r3, 10944;
	sub.s32 	%r2488, %r2487, %r2228;
	setp.lt.s32 	%p434, %r2487, %r2228;
	add.s32 	%r2489, %r2403, -10945;
	selp.b32 	%r2490, %r2489, %r2488, %p434;
	ld.shared.u32 	%r2491, [%r2399+43776];
	mul.wide.s32 	%rd207, %r2490, 4;
	add.s64 	%rd208, %rd3, %rd207;
	st.global.u32 	[%rd208], %r2491;
	bra.uni 	$L__BB76_205;
$L__BB76_7:
	ld.param.u64 	%rd209, [_ZN3cub18CUB_300001_SM_10006detail6select23DeviceSelectSweepKernelINS2_10policy_hubIiNS0_8NullTypeEiLb0ELNS0_10SelectImplE2EE10Policy1000EPiPS5_N6thrust24THRUST_300001_SM_1000_NS6detail15normal_iteratorINSC_10device_ptrIiEEEES9_NS0_13ScanTileStateIiLb1EEE7is_evenS5_iNS2_19streaming_context_tIiLb0EEELS6_2EEEvT0_T1_T2_T3_T4_T5_T6_T7_iT8_NS1_7vsmem_tE_param_0];
	mov.u32 	%r37, %tid.x;
	and.b32  	%r1504, %r37, 31;
	and.b32  	%r1505, %r37, 992;
	mul.lo.s32 	%r1506, %r1505, 19;
	or.b32  	%r1507, %r1506, %r1504;
	mov.u32 	%r1509, %nctaid.y;
	mov.u32 	%r1510, %ctaid.y;
	mad.lo.s32 	%r2509, %r333, %r1509, %r1510;
	mul.lo.s32 	%r39, %r2509, 11552;
	cvt.s64.s32 	%rd112, %r39;
	cvt.u64.u32 	%rd113, %r1507;
	add.s64 	%rd114, %rd113, %rd112;
	cvta.to.global.u64 	%rd115, %rd209;
	shl.b64 	%rd116, %rd114, 2;
	add.s64 	%rd117, %rd115, %rd116;
	ld.global.u32 	%r1511, [%rd117];
	ld.global.u32 	%r1512, [%rd117+128];
	ld.global.u32 	%r1513, [%rd117+256];
	ld.global.u32 	%r1514, [%rd117+384];
	ld.global.u32 	%r1515, [%rd117+512];
	ld.global.u32 	%r1516, [%rd117+640];
	ld.global.u32 	%r1517, [%rd117+768];
	ld.global.u32 	%r1518, [%rd117+896];
	ld.global.u32 	%r1519, [%rd117+1024];
	ld.global.u32 	%r1520, [%rd117+1152];
	ld.global.u32 	%r1521, [%rd117+1280];
	ld.global.u32 	%r1522, [%rd117+1408];
	ld.global.u32 	%r1523, [%rd117+1536];
	ld.global.u32 	%r1524, [%rd117+1664];
	ld.global.u32 	%r1525, [%rd117+1792];
	ld.global.u32 	%r1526, [%rd117+1920];
	ld.global.u32 	%r1527, [%rd117+2048];
	ld.global.u32 	%r1528, [%rd117+2176];
	ld.global.u32 	%r1529, [%rd117+2304];
	// begin inline asm
	mov.u32 %r1473, %laneid;
	// end inline asm
	shr.u32 	%r41, %r37, 5;
	mad.lo.s32 	%r1530, %r41, 608, %r1473;
	shl.b32 	%r1531, %r1530, 2;
	mov.u32 	%r1532, _ZZN3cub18CUB_300001_SM_10006detail6select23DeviceSelectSweepKernelINS2_10policy_hubIiNS0_8NullTypeEiLb0ELNS0_10SelectImplE2EE10Policy1000EPiPS5_N6thrust24THRUST_300001_SM_1000_NS6detail15normal_iteratorINSC_10device_ptrIiEEEES9_NS0_13ScanTileStateIiLb1EEE7is_evenS5_iNS2_19streaming_context_tIiLb0EEELS6_2EEEvT0_T1_T2_T3_T4_T5_T6_T7_iT8_NS1_7vsmem_tEE19static_temp_storage;
	add.s32 	%r1533, %r1532, %r1531;
	st.shared.u32 	[%r1533], %r1511;
	st.shared.u32 	[%r1533+128], %r1512;
	st.shared.u32 	[%r1533+256], %r1513;
	st.shared.u32 	[%r1533+384], %r1514;
	st.shared.u32 	[%r1533+512], %r1515;
	st.shared.u32 	[%r1533+640], %r1516;
	st.shared.u32 	[%r1533+768], %r1517;
	st.shared.u32 	[%r1533+896], %r1518;
	st.shared.u32 	[%r1533+1024], %r1519;
	st.shared.u32 	[%r1533+1152], %r1520;
	st.shared.u32 	[%r1533+1280], %r1521;
	st.shared.u32 	[%r1533+1408], %r1522;
	st.shared.u32 	[%r1533+1536], %r1523;
	st.shared.u32 	[%r1533+1664], %r1524;
	st.shared.u32 	[%r1533+1792], %r1525;
	st.shared.u32 	[%r1533+1920], %r1526;
	st.shared.u32 	[%r1533+2048], %r1527;
	st.shared.u32 	[%r1533+2176], %r1528;
	st.shared.u32 	[%r1533+2304], %r1529;
	bar.warp.sync 	-1;
	mad.lo.s32 	%r1534, %r1473, 72, %r1533;
	ld.shared.u32 	%r42, [%r1534];
	not.b32 	%r1535, %r42;
	ld.shared.u32 	%r43, [%r1534+4];
	not.b32 	%r1536, %r43;
	ld.shared.u32 	%r44, [%r1534+8];
	not.b32 	%r1537, %r44;
	ld.shared.u32 	%r45, [%r1534+12];
	not.b32 	%r1538, %r45;
	ld.shared.u32 	%r46, [%r1534+16];
	not.b32 	%r1539, %r46;
	ld.shared.u32 	%r47, [%r1534+20];
	not.b32 	%r1540, %r47;
	ld.shared.u32 	%r48, [%r1534+24];
	not.b32 	%r1541, %r48;
	ld.shared.u32 	%r49, [%r1534+28];
	not.b32 	%r1542, %r49;
	ld.shared.u32 	%r50, [%r1534+32];
	not.b32 	%r1543, %r50;
	ld.shared.u32 	%r51, [%r1534+36];
	not.b32 	%r1544, %r51;
	ld.shared.u32 	%r52, [%r1534+40];
	not.b32 	%r1545, %r52;
	ld.shared.u32 	%r53, [%r1534+44];
	not.b32 	%r1546, %r53;
	ld.shared.u32 	%r54, [%r1534+48];
	not.b32 	%r1547, %r54;
	ld.shared.u32 	%r55, [%r1534+52];
	not.b32 	%r1548, %r55;
	ld.shared.u32 	%r56, [%r1534+56];
	not.b32 	%r1549, %r56;
	ld.shared.u32 	%r57, [%r1534+60];
	not.b32 	%r1550, %r57;
	ld.shared.u32 	%r58, [%r1534+64];
	not.b32 	%r1551, %r58;
	ld.shared.u32 	%r59, [%r1534+68];
	not.b32 	%r1552, %r59;
	ld.shared.u32 	%r60, [%r1534+72];
	not.b32 	%r1553, %r60;
	and.b32  	%r1554, %r1535, 1;
	and.b32  	%r1555, %r1536, 1;
	and.b32  	%r1556, %r1537, 1;
	and.b32  	%r1557, %r1538, 1;
	and.b32  	%r1558, %r1539, 1;
	and.b32  	%r1559, %r1540, 1;
	and.b32  	%r1560, %r1541, 1;
	and.b32  	%r1561, %r1542, 1;
	and.b32  	%r1562, %r1543, 1;
	and.b32  	%r1563, %r1544, 1;
	and.b32  	%r1564, %r1545, 1;
	and.b32  	%r1565, %r1546, 1;
	and.b32  	%r1566, %r1547, 1;
	and.b32  	%r1567, %r1548, 1;
	and.b32  	%r1568, %r1549, 1;
	and.b32  	%r1569, %r1550, 1;
	and.b32  	%r1570, %r1551, 1;
	and.b32  	%r1571, %r1552, 1;
	and.b32  	%r1572, %r1553, 1;
	bar.sync 	0;
	add.s32 	%r1573, %r1555, %r1554;
	add.s32 	%r1574, %r1556, %r1573;
	add.s32 	%r1575, %r1557, %r1574;
	add.s32 	%r1576, %r1558, %r1575;
	add.s32 	%r1577, %r1559, %r1576;
	add.s32 	%r1578, %r1560, %r1577;
	add.s32 	%r1579, %r1561, %r1578;
	add.s32 	%r1580, %r1562, %r1579;
	add.s32 	%r1581, %r1563, %r1580;
	add.s32 	%r1582, %r1564, %r1581;
	add.s32 	%r1583, %r1565, %r1582;
	add.s32 	%r1584, %r1566, %r1583;
	add.s32 	%r1585, %r1567, %r1584;
	add.s32 	%r1586, %r1568, %r1585;
	add.s32 	%r1587, %r1569, %r1586;
	add.s32 	%r1588, %r1570, %r1587;
	add.s32 	%r1589, %r1571, %r1588;
	add.s32 	%r1478, %r1572, %r1589;
	mov.b32 	%r1476, 1;
	mov.b32 	%r1501, 0;
	mov.b32 	%r1503, -1;
	// begin inline asm
	{  .reg .s32 r0;  .reg .pred p;  shfl.sync.up.b32 r0|p, %r1478, %r1476, %r1501, %r1503;  @p add.s32 r0, r0, %r1478;  mov.s32 %r1474, r0;}
	// end inline asm
	mov.b32 	%r1482, 2;
	// begin inline asm
	{  .reg .s32 r0;  .reg .pred p;  shfl.sync.up.b32 r0|p, %r1474, %r1482, %r1501, %r1503;  @p add.s32 r0, r0, %r1474;  mov.s32 %r1480, r0;}
	// end inline asm
	mov.b32 	%r1488, 4;
	// begin inline asm
	{  .reg .s32 r0;  .reg .pred p;  shfl.sync.up.b32 r0|p, %r1480, %r1488, %r1501, %r1503;  @p add.s32 r0, r0, %r1480;  mov.s32 %r1486, r0;}
	// end inline asm
	mov.b32 	%r1494, 8;
	// begin inline asm
	{  .reg .s32 r0;  .reg .pred p;  shfl.sync.up.b32 r0|p, %r1486, %r1494, %r1501, %r1503;  @p add.s32 r0, r0, %r1486;  mov.s32 %r1492, r0;}
	// end inline asm
	mov.b32 	%r1500, 16;
	// begin inline asm
	{  .reg .s32 r0;  .reg .pred p;  shfl.sync.up.b32 r0|p, %r1492, %r1500, %r1501, %r1503;  @p add.s32 r0, r0, %r1492;  mov.s32 %r1498, r0;}
	// end inline asm
	setp.ne.s32 	%p290, %r1473, 31;
	@%p290 bra 	$L__BB76_9;
	shl.b32 	%r1590, %r41, 2;
	add.s32 	%r1592, %r1532, %r1590;
	st.shared.u32 	[%r1592], %r1498;
$L__BB76_9:
	sub.s32 	%r1593, %r1498, %r1478;
	bar.sync 	0;
	ld.shared.v4.u32 	{%r1594, %r1595, %r1596, %r1597}, [_ZZN3cub18CUB_300001_SM_10006detail6select23DeviceSelectSweepKernelINS2_10policy_hubIiNS0_8NullTypeEiLb0ELNS0_10SelectImplE2EE10Policy1000EPiPS5_N6thrust24THRUST_300001_SM_1000_NS6detail15normal_iteratorINSC_10device_ptrIiEEEES9_NS0_13ScanTileStateIiLb1EEE7is_evenS5_iNS2_19streaming_context_tIiLb0EEELS6_2EEEvT0_T1_T2_T3_T4_T5_T6_T7_iT8_NS1_7vsmem_tEE19static_temp_storage];
	add.s32 	%r1598, %r1595, %r1594;
	setp.eq.s32 	%p291, %r41, 2;
	selp.b32 	%r1599, %r1598, %r1594, %p291;
	add.s32 	%r1600, %r1598, %r1596;
	setp.eq.s32 	%p292, %r41, 3;
	selp.b32 	%r1601, %r1600, %r1599, %p292;
	add.s32 	%r1602, %r1600, %r1597;
	setp.eq.s32 	%p293, %r41, 4;
	selp.b32 	%r1603, %r1602, %r1601, %p293;
	ld.shared.v4.u32 	{%r1604, %r1605, %r1606, %r1607}, [_ZZN3cub18CUB_300001_SM_10006detail6select23DeviceSelectSweepKernelINS2_10policy_hubIiNS0_8NullTypeEiLb0ELNS0_10SelectImplE2EE10Policy1000EPiPS5_N6thrust24THRUST_300001_SM_1000_NS6detail15normal_iteratorINSC_10device_ptrIiEEEES9_NS0_13ScanTileStateIiLb1EEE7is_evenS5_iNS2_19streaming_context_tIiLb0EEELS6_2EEEvT0_T1_T2_T3_T4_T5_T6_T7_iT8_NS1_7vsmem_tEE19static_temp_storage+16];
	add.s32 	%r1608, %r1602, %r1604;
	setp.eq.s32 	%p294, %r41, 5;
	selp.b32 	%r1609, %r1608, %r1603, %p294;
	add.s32 	%r1610, %r1608, %r1605;
	setp.eq.s32 	%p295, %r41, 6;
	selp.b32 	%r1611, %r1610, %r1609, %p295;
	add.s32 	%r1612, %r1610, %r1606;
	setp.eq.s32 	%p296, %r41, 7;
	selp.b32 	%r1613, %r1612, %r1611, %p296;
	add.s32 	%r1614, %r1612, %r1607;
	setp.eq.s32 	%p297, %r41, 8;
	selp.b32 	%r1615, %r1614, %r1613, %p297;
	ld.shared.v4.u32 	{%r1616, %r1617, %r1618, %r1619}, [_ZZN3cub18CUB_300001_SM_10006detail6select23DeviceSelectSweepKernelINS2_10policy_hubIiNS0_8NullTypeEiLb0ELNS0_10SelectImplE2EE10Policy1000EPiPS5_N6thrust24THRUST_300001_SM_1000_NS6detail15normal_iteratorINSC_10device_ptrIiEEEES9_NS0_13ScanTileStateIiLb1EEE7is_evenS5_iNS2_19streaming_context_tIiLb0EEELS6_2EEEvT0_T1_T2_T3_T4_T5_T6_T7_iT8_NS1_7vsmem_tEE19static_temp_storage+32];
	add.s32 	%r1620, %r1614, %r1616;
	setp.eq.s32 	%p298, %r41, 9;
	selp.b32 	%r1621, %r1620, %r1615, %p298;
	add.s32 	%r1622, %r1620, %r1617;
	setp.eq.s32 	%p299, %r41, 10;
	selp.b32 	%r1623, %r1622, %r1621, %p299;
	add.s32 	%r1624, %r1622, %r1618;
	setp.eq.s32 	%p300, %r41, 11;
	selp.b32 	%r1625, %r1624, %r1623, %p300;
	add.s32 	%r1626, %r1624, %r1619;
	setp.eq.s32 	%p301, %r41, 12;
	selp.b32 	%r1627, %r1626, %r1625, %p301;
	ld.shared.v4.u32 	{%r1628, %r1629, %r1630, %r1631}, [_ZZN3cub18CUB_300001_SM_10006detail6select23DeviceSelectSweepKernelINS2_10policy_hubIiNS0_8NullTypeEiLb0ELNS0_10SelectImplE2EE10Policy1000EPiPS5_N6thrust24THRUST_300001_SM_1000_NS6detail15normal_iteratorINSC_10device_ptrIiEEEES9_NS0_13ScanTileStateIiLb1EEE7is_evenS5_iNS2_19streaming_context_tIiLb0EEELS6_2EEEvT0_T1_T2_T3_T4_T5_T6_T7_iT8_NS1_7vsmem_tEE19static_temp_storage+48];
	add.s32 	%r1632, %r1626, %r1628;
	setp.eq.s32 	%p302, %r41, 13;
	selp.b32 	%r1633, %r1632, %r1627, %p302;
	add.s32 	%r1634, %r1632, %r1629;
	setp.eq.s32 	%p303, %r41, 14;
	selp.b32 	%r1635, %r1634, %r1633, %p303;
	add.s32 	%r1636, %r1634, %r1630;
	setp.eq.s32 	%p304, %r41, 15;
	selp.b32 	%r1637, %r1636, %r1635, %p304;
	add.s32 	%r1638, %r1636, %r1631;
	setp.eq.s32 	%p305, %r41, 16;
	selp.b32 	%r1639, %r1638, %r1637, %p305;
	.pragma "used_bytes_mask 4095";
	ld.shared.v4.u32 	{%r1640, %r1641, %r1642, %r1643}, [_ZZN3cub18CUB_300001_SM_10006detail6select23DeviceSelectSweepKernelINS2_10policy_hubIiNS0_8NullTypeEiLb0ELNS0_10SelectImplE2EE10Policy1000EPiPS5_N6thrust24THRUST_300001_SM_1000_NS6detail15normal_iteratorINSC_10device_ptrIiEEEES9_NS0_13ScanTileStateIiLb1EEE7is_evenS5_iNS2_19streaming_context_tIiLb0EEELS6_2EEEvT0_T1_T2_T3_T4_T5_T6_T7_iT8_NS1_7vsmem_tEE19static_temp_storage+64];
	add.s32 	%r1644, %r1638, %r1640;
	setp.eq.s32 	%p306, %r41, 17;
	selp.b32 	%r1645, %r1644, %r1639, %p306;
	add.s32 	%r1646, %r1644, %r1641;
	setp.eq.s32 	%p307, %r41, 18;
	selp.b32 	%r1647, %r1646, %r1645, %p307;
	add.s32 	%r63, %r1646, %r1642;
	setp.gt.u32 	%p308, %r37, 31;
	setp.lt.u32 	%p309, %r37, 32;
	setp.eq.s32 	%p310, %r1473, 0;
	selp.b32 	%r1648, 0, %r1593, %p310;
	add.s32 	%r2513, %r1647, %r1648;
	selp.b32 	%r65, %r1593, %r2513, %p309;
	@%p308 bra 	$L__BB76_25;
	setp.ne.s32 	%p311, %r37, 0;
	mul.wide.s32 	%rd118, %r2509, 8;
	add.s64 	%rd4, %rd2, %rd118;
	@%p311 bra 	$L__BB76_12;
	st.shared.u32 	[_ZZN3cub18CUB_300001_SM_10006detail6select23DeviceSelectSweepKernelINS2_10policy_hubIiNS0_8NullTypeEiLb0ELNS0_10SelectImplE2EE10Policy1000EPiPS5_N6thrust24THRUST_300001_SM_1000_NS6detail15normal_iteratorINSC_10device_ptrIiEEEES9_NS0_13ScanTileStateIiLb1EEE7is_evenS5_iNS2_19streaming_context_tIiLb0EEELS6_2EEEvT0_T1_T2_T3_T4_T5_T6_T7_iT8_NS1_7vsmem_tEE19static_temp_storage+140], %r63;
	add.s64 	%rd119, %rd4, 256;
	mov.b32 	%r1649, 100;
	// begin inline asm
	st.relaxed.gpu.v2.u32 [%rd119], {%r1649, %r63};
	// end inline asm
$L__BB76_12:
	not.b32 	%r1655, %r37;
	add.s32 	%r2508, %r2509, %r1655;
	mov.b32 	%r1651, 970;
	// begin inline asm
	nanosleep.u32 %r1651;
	// end inline asm
	mul.wide.s32 	%rd121, %r2508, 8;
	add.s64 	%rd122, %rd2, %rd121;
	add.s64 	%rd120, %rd122, 256;
	// begin inline asm
	ld.relaxed.gpu.v2.u32 {%r2510, %r2502}, [%rd120];
	// end inline asm
	mov.b32 	%r2503, 362;
$L__BB76_13:
	setp.eq.s32 	%p312, %r2510, 99;
	mov.b32 	%r1656, -1;
	vote.sync.any.pred 	%p313, %p312, %r1656;
	not.pred 	%p314, %p313;
	@%p314 bra 	$L__BB76_15;
	shr.u32 	%r75, %r2503, 1;
	mul.lo.s32 	%r2051, %r2509, 16807;
	and.b32  	%r2509, %r2051, 2147483647;
	sub.s32 	%r2052, %r2503, %r75;
	add.s32 	%r2053, %r2052, 1;
	rem.u32 	%r2054, %r2509, %r2053;
	add.s32 	%r2048, %r2054, %r75;
	// begin inline asm
	nanosleep.u32 %r2048;
	// end inline asm
	// begin inline asm
	ld.relaxed.gpu.v2.u32 {%r2510, %r2502}, [%rd120];
	// end inline asm
	mov.u32 	%r2503, %r75;
	bra.uni 	$L__BB76_13;
$L__BB76_15:
	setp.eq.s32 	%p315, %r2510, 101;
	mov.b32 	%r1683, -1;
	vote.sync.ballot.b32 	%r1685, %p315, %r1683;
	// begin inline asm
	mov.u32 %r1658, %lanemask_ge;
	// end inline asm
	and.b32  	%r1686, %r1685, %r1658;
	or.b32  	%r1687, %r1686, -2147483648;
	add.s32 	%r1688, %r1687, -1;
	not.b32 	%r1689, %r1687;
	and.b32  	%r1690, %r1689, %r1688;
	popc.b32 	%r1662, %r1690;
	mov.b32 	%r1661, 1;
	// begin inline asm
	shfl.sync.down.b32 %r1659, %r2502, %r1661, %r1662, %r1683;
	// end inline asm
	setp.lt.s32 	%p317, %r1473, %r1662;
	selp.b32 	%r1691, %r1659, 0, %p317;
	add.s32 	%r1665, %r1691, %r2502;
	mov.b32 	%r1666, 2;
	// begin inline asm
	shfl.sync.down.b32 %r1664, %r1665, %r1666, %r1662, %r1683;
	// end inline asm
	add.s32 	%r80, %r1473, 2;
	setp.gt.s32 	%p318, %r80, %r1662;
	selp.b32 	%r1692, 0, %r1664, %p318;
	add.s32 	%r1670, %r1665, %r1692;
	mov.b32 	%r1671, 4;
	// begin inline asm
	shfl.sync.down.b32 %r1669, %r1670, %r1671, %r1662, %r1683;
	// end inline asm
	add.s32 	%r1693, %r1473, 4;
	setp.gt.s32 	%p319, %r1693, %r1662;
	selp.b32 	%r1694, 0, %r1669, %p319;
	add.s32 	%r1675, %r1670, %r1694;
	mov.b32 	%r1676, 8;
	// begin inline asm
	shfl.sync.down.b32 %r1674, %r1675, %r1676, %r1662, %r1683;
	// end inline asm
	add.s32 	%r1695, %r1473, 8;
	setp.gt.s32 	%p320, %r1695, %r1662;
	selp.b32 	%r1696, 0, %r1674, %p320;
	add.s32 	%r1680, %r1675, %r1696;
	mov.b32 	%r1681, 16;
	// begin inline asm
	shfl.sync.down.b32 %r1679, %r1680, %r1681, %r1662, %r1683;
	// end inline asm
	add.s32 	%r1697, %r1473, 16;
	setp.gt.s32 	%p321, %r1697, %r1662;
	selp.b32 	%r1698, 0, %r1679, %p321;
	add.s32 	%r2506, %r1680, %r1698;
	add.s64 	%rd6, %rd2, 256;
	mov.b32 	%r2504, 362;
$L__BB76_16:
	setp.ne.s32 	%p322, %r2510, 101;
	mov.b32 	%r1699, -1;
	vote.sync.all.pred 	%p323, %p322, %r1699;
	not.pred 	%p324, %p323;
	@%p324 bra 	$L__BB76_21;
	shr.u32 	%r2504, %r2504, 1;
	mul.wide.s32 	%rd163, %r2508, 8;
	add.s64 	%rd164, %rd6, %rd163;
	add.s64 	%rd162, %rd164, -256;
	// begin inline asm
	ld.relaxed.gpu.v2.u32 {%r2510, %r2511}, [%rd162];
	// end inline asm
	mov.u32 	%r2512, %r2504;
$L__BB76_18:
	setp.eq.s32 	%p366, %r2510, 99;
	mov.b32 	%r1999, -1;
	vote.sync.any.pred 	%p367, %p366, %r1999;
	not.pred 	%p368, %p367;
	@%p368 bra 	$L__BB76_20;
	shr.u32 	%r96, %r2512, 1;
	mul.lo.s32 	%r2044, %r2509, 16807;
	and.b32  	%r2509, %r2044, 2147483647;
	sub.s32 	%r2045, %r2512, %r96;
	add.s32 	%r2046, %r2045, 1;
	rem.u32 	%r2047, %r2509, %r2046;
	add.s32 	%r2041, %r2047, %r96;
	// begin inline asm
	nanosleep.u32 %r2041;
	// end inline asm
	// begin inline asm
	ld.relaxed.gpu.v2.u32 {%r2510, %r2511}, [%rd162];
	// end inline asm
	mov.u32 	%r2512, %r96;
	bra.uni 	$L__BB76_18;
$L__BB76_20:
	setp.eq.s32 	%p369, %r2510, 101;
	mov.b32 	%r2025, -1;
	vote.sync.ballot.b32 	%r2026, %p369, %r2025;
	and.b32  	%r2027, %r2026, %r1658;
	or.b32  	%r2028, %r2027, -2147483648;
	add.s32 	%r2029, %r2028, -1;
	not.b32 	%r2030, %r2028;
	and.b32  	%r2031, %r2030, %r2029;
	popc.b32 	%r2004, %r2031;
	mov.b32 	%r2003, 1;
	// begin inline asm
	shfl.sync.down.b32 %r2001, %r2511, %r2003, %r2004, %r2025;
	// end inline asm
	setp.lt.s32 	%p371, %r1473, %r2004;
	selp.b32 	%r2032, %r2001, 0, %p371;
	add.s32 	%r2007, %r2032, %r2511;
	mov.b32 	%r2008, 2;
	// begin inline asm
	shfl.sync.down.b32 %r2006, %r2007, %r2008, %r2004, %r2025;
	// end inline asm
	setp.gt.s32 	%p372, %r80, %r2004;
	selp.b32 	%r2033, 0, %r2006, %p372;
	add.s32 	%r2012, %r2007, %r2033;
	mov.b32 	%r2013, 4;
	// begin inline asm
	shfl.sync.down.b32 %r2011, %r2012, %r2013, %r2004, %r2025;
	// end inline asm
	setp.gt.s32 	%p373, %r1693, %r2004;
	selp.b32 	%r2035, 0, %r2011, %p373;
	add.s32 	%r2017, %r2012, %r2035;
	mov.b32 	%r2018, 8;
	// begin inline asm
	shfl.sync.down.b32 %r2016, %r2017, %r2018, %r2004, %r2025;
	// end inline asm
	setp.gt.s32 	%p374, %r1695, %r2004;
	selp.b32 	%r2037, 0, %r2016, %p374;
	add.s32 	%r2022, %r2017, %r2037;
	mov.b32 	%r2023, 16;
	// begin inline asm
	shfl.sync.down.b32 %r2021, %r2022, %r2023, %r2004, %r2025;
	// end inline asm
	setp.gt.s32 	%p375, %r1697, %r2004;
	selp.b32 	%r2039, 0, %r2021, %p375;
	add.s32 	%r2040, %r2039, %r2506;
	add.s32 	%r2506, %r2040, %r2022;
	add.s32 	%r2508, %r2508, -32;
	bra.uni 	$L__BB76_16;
$L__BB76_21:
	setp.ne.s32 	%p325, %r37, 0;
	@%p325 bra 	$L__BB76_23;
	add.s32 	%r1702, %r2506, %r63;
	add.s64 	%rd123, %rd4, 256;
	mov.b32 	%r1701, 101;
	// begin inline asm
	st.relaxed.gpu.v2.u32 [%rd123], {%r1701, %r1702};
	// end inline asm
	st.shared.u32 	[_ZZN3cub18CUB_300001_SM_10006detail6select23DeviceSelectSweepKernelINS2_10policy_hubIiNS0_8NullTypeEiLb0ELNS0_10SelectImplE2EE10Policy1000EPiPS5_N6thrust24THRUST_300001_SM_1000_NS6detail15normal_iteratorINSC_10device_ptrIiEEEES9_NS0_13ScanTileStateIiLb1EEE7is_evenS5_iNS2_19streaming_context_tIiLb0EEELS6_2EEEvT0_T1_T2_T3_T4_T5_T6_T7_iT8_NS1_7vsmem_tEE19static_temp_storage+132], %r2506;
	st.shared.u32 	[_ZZN3cub18CUB_300001_SM_10006detail6select23DeviceSelectSweepKernelINS2_10policy_hubIiNS0_8NullTypeEiLb0ELNS0_10SelectImplE2EE10Policy1000EPiPS5_N6thrust24THRUST_300001_SM_1000_NS6detail15normal_iteratorINSC_10device_ptrIiEEEES9_NS0_13ScanTileStateIiLb1EEE7is_evenS5_iNS2_19streaming_context_tIiLb0EEELS6_2EEEvT0_T1_T2_T3_T4_T5_T6_T7_iT8_NS1_7vsmem_tEE19static_temp_storage+136], %r1702;
$L__BB76_23:
	setp.ne.s32 	%p326, %r1473, 0;
	mov.u32 	%r2513, %r65;
	@%p326 bra 	$L__BB76_25;
	st.shared.u32 	[_ZZN3cub18CUB_300001_SM_10006detail6select23DeviceSelectSweepKernelINS2_10policy_hubIiNS0_8NullTypeEiLb0ELNS0_10SelectImplE2EE10Policy1000EPiPS5_N6thrust24THRUST_300001_SM_1000_NS6detail15normal_iteratorINSC_10device_ptrIiEEEES9_NS0_13ScanTileStateIiLb1EEE7is_evenS5_iNS2_19streaming_context_tIiLb0EEELS6_2EEEvT0_T1_T2_T3_T4_T5_T6_T7_iT8_NS1_7vsmem_tEE19static_temp_storage+96], %r2506;
	mov.u32 	%r2513, %r2506;
$L__BB76_25:
	bar.sync 	0;
	setp.eq.s32 	%p327, %r37, 0;
	@%p327 bra 	$L__BB76_27;
	ld.shared.u32 	%r1703, [_ZZN3cub18CUB_300001_SM_10006detail6select23DeviceSelectSweepKernelINS2_10policy_hubIiNS0_8NullTypeEiLb0ELNS0_10SelectImplE2EE10Policy1000EPiPS5_N6thrust24THRUST_300001_SM_1000_NS6detail15normal_iteratorINSC_10device_ptrIiEEEES9_NS0_13ScanTileStateIiLb1EEE7is_evenS5_iNS2_19streaming_context_tIiLb0EEELS6_2EEEvT0_T1_T2_T3_T4_T5_T6_T7_iT8_NS1_7vsmem_tEE19static_temp_storage+96];
	add.s32 	%r2513, %r1703, %r2513;
$L__BB76_27:
	ld.param.u32 	%r2498, [_ZN3cub18CUB_300001_SM_10006detail6select23DeviceSelectSweepKernelINS2_10policy_hubIiNS0_8NullTypeEiLb0ELNS0_10SelectImplE2EE10Policy1000EPiPS5_N6thrust24THRUST_300001_SM_1000_NS6detail15normal_iteratorINSC_10device_ptrIiEEEES9_NS0_13ScanTileStateIiLb1EEE7is_evenS5_iNS2_19streaming_context_tIiLb0EEELS6_2EEEvT0_T1_T2_T3_T4_T5_T6_T7_iT8_NS1_7vsmem_tE_param_7];
	and.b32  	%r1704, %r42, 1;
	xor.b32  	%r1705, %r1704, 1;
	add.s32 	%r1706, %r1705, %r2513;
	and.b32  	%r1707, %r43, 1;
	xor.b32  	%r1708, %r1707, 1;
	add.s32 	%r1709, %r1706, %r1708;
	and.b32  	%r1710, %r44, 1;
	xor.b32  	%r1711, %r1710, 1;
	add.s32 	%r1712, %r1709, %r1711;
	and.b32  	%r1713, %r45, 1;
	xor.b32  	%r1714, %r1713, 1;
	add.s32 	%r1715, %r1712, %r1714;
	and.b32  	%r1716, %r46, 1;
	xor.b32  	%r1717, %r1716, 1;
	add.s32 	%r1718, %r1715, %r1717;
	and.b32  	%r1719, %r47, 1;
	xor.b32  	%r1720, %r1719, 1;
	add.s32 	%r1721, %r1718, %r1720;
	and.b32  	%r1722, %r48, 1;
	xor.b32  	%r1723, %r1722, 1;
	add.s32 	%r1724, %r1721, %r1723;
	and.b32  	%r1725, %r49, 1;
	xor.b32  	%r1726, %r1725, 1;
	add.s32 	%r1727, %r1724, %r1726;
	and.b32  	%r1728, %r50, 1;
	xor.b32  	%r1729, %r1728, 1;
	add.s32 	%r1730, %r1727, %r1729;
	and.b32  	%r1731, %r51, 1;
	xor.b32  	%r1732, %r1731, 1;
	add.s32 	%r1733, %r1730, %r1732;
	and.b32  	%r1734, %r52, 1;
	xor.b32  	%r1735, %r1734, 1;
	add.s32 	%r1736, %r1733, %r1735;
	and.b32  	%r1737, %r53, 1;
	xor.b32  	%r1738, %r1737, 1;
	add.s32 	%r1739, %r1736, %r1738;
	and.b32  	%r1740, %r54, 1;
	xor.b32  	%r1741, %r1740, 1;
	add.s32 	%r1742, %r1739, %r1741;
	and.b32  	%r1743, %r55, 1;
	xor.b32  	%r1744, %r1743, 1;
	add.s32 	%r1745, %r1742, %r1744;
	and.b32  	%r1746, %r56, 1;
	xor.b32  	%r1747, %r1746, 1;
	add.s32 	%r1748, %r1745, %r1747;
	and.b32  	%r1749, %r57, 1;
	xor.b32  	%r1750, %r1749, 1;
	add.s32 	%r1751, %r1748, %r1750;
	and.b32  	%r1752, %r58, 1;
	xor.b32  	%r1753, %r1752, 1;
	add.s32 	%r1754, %r1751, %r1753;
	and.b32  	%r1755, %r59, 1;
	xor.b32  	%r1756, %r1755, 1;
	add.s32 	%r1757, %r1754, %r1756;
	mov.u32 	%r1758, _ZZN3cub18CUB_300001_SM_10006detail6select23DeviceSelectSweepKernelINS2_10policy_hubIiNS0_8NullTypeEiLb0ELNS0_10SelectImplE2EE10Policy1000EPiPS5_N6thrust24THRUST_300001_SM_1000_NS6detail15normal_iteratorINSC_10device_ptrIiEEEES9_NS0_13ScanTileStateIiLb1EEE7is_evenS5_iNS2_19streaming_context_tIiLb0EEELS6_2EEEvT0_T1_T2_T3_T4_T5_T6_T7_iT8_NS1_7vsmem_tEE19static_temp_storage;
	ld.shared.u32 	%r1759, [_ZZN3cub18CUB_300001_SM_10006detail6select23DeviceSelectSweepKernelINS2_10policy_hubIiNS0_8NullTypeEiLb0ELNS0_10SelectImplE2EE10Policy1000EPiPS5_N6thrust24THRUST_300001_SM_1000_NS6detail15normal_iteratorINSC_10device_ptrIiEEEES9_NS0_13ScanTileStateIiLb1EEE7is_evenS5_iNS2_19streaming_context_tIiLb0EEELS6_2EEEvT0_T1_T2_T3_T4_T5_T6_T7_iT8_NS1_7vsmem_tEE19static_temp_storage+140];
	ld.shared.u32 	%r1760, [_ZZN3cub18CUB_300001_SM_10006detail6select23DeviceSelectSweepKernelINS2_10policy_hubIiNS0_8NullTypeEiLb0ELNS0_10SelectImplE2EE10Policy1000EPiPS5_N6thrust24THRUST_300001_SM_1000_NS6detail15normal_iteratorINSC_10device_ptrIiEEEES9_NS0_13ScanTileStateIiLb1EEE7is_evenS5_iNS2_19streaming_context_tIiLb0EEELS6_2EEEvT0_T1_T2_T3_T4_T5_T6_T7_iT8_NS1_7vsmem_tEE19static_temp_storage+132];
	sub.s32 	%r1761, %r39, %r1760;
	bar.sync 	0;
	sub.s32 	%r1762, 11552, %r1759;
	mul.lo.s32 	%r1763, %r37, 19;
	add.s32 	%r1764, %r1759, %r1760;
	sub.s32 	%r1765, %r2513, %r1760;
	sub.s32 	%r1766, %r1763, %r1765;
	setp.eq.s32 	%p328, %r1704, 0;
	add.s32 	%r1767, %r1765, %r1762;
	selp.b32 	%r1768, %r1767, %r1766, %p328;
	shl.b32 	%r1769, %r1768, 2;
	add.s32 	%r1770, %r1758, %r1769;
	st.shared.u32 	[%r1770], %r42;
	sub.s32 	%r1771, %r1760, %r1706;
	add.s32 	%r1772, %r1763, %r1771;
	add.s32 	%r1773, %r1772, 1;
	setp.eq.s32 	%p329, %r1707, 0;
	add.s32 	%r1774, %r1767, %r1705;
	selp.b32 	%r1775, %r1774, %r1773, %p329;
	shl.b32 	%r1776, %r1775, 2;
	add.s32 	%r1777, %r1758, %r1776;
	st.shared.u32 	[%r1777], %r43;
	sub.s32 	%r1778, %r1760, %r1709;
	add.s32 	%r1779, %r1763, %r1778;
	add.s32 	%r1780, %r1779, 2;
	setp.eq.s32 	%p330, %r1710, 0;
	add.s32 	%r1781, %r1774, %r1708;
	selp.b32 	%r1782, %r1781, %r1780, %p330;
	shl.b32 	%r1783, %r1782, 2;
	add.s32 	%r1784, %r1758, %r1783;
	st.shared.u32 	[%r1784], %r44;
	sub.s32 	%r1785, %r1760, %r1712;
	add.s32 	%r1786, %r1763, %r1785;
	add.s32 	%r1787, %r1786, 3;
	setp.eq.s32 	%p331, %r1713, 0;
	add.s32 	%r1788, %r1781, %r1711;
	selp.b32 	%r1789, %r1788, %r1787, %p331;
	shl.b32 	%r1790, %r1789, 2;
	add.s32 	%r1791, %r1758, %r1790;
	st.shared.u32 	[%r1791], %r45;
	sub.s32 	%r1792, %r1760, %r1715;
	add.s32 	%r1793, %r1763, %r1792;
	add.s32 	%r1794, %r1793, 4;
	setp.eq.s32 	%p332, %r1716, 0;
	add.s32 	%r1795, %r1788, %r1714;
	selp.b32 	%r1796, %r1795, %r1794, %p332;
	shl.b32 	%r1797, %r1796, 2;
	add.s32 	%r1798, %r1758, %r1797;
	st.shared.u32 	[%r1798], %r46;
	sub.s32 	%r1799, %r1760, %r1718;
	add.s32 	%r1800, %r1763, %r1799;
	add.s32 	%r1801, %r1800, 5;
	setp.eq.s32 	%p333, %r1719, 0;
	add.s32 	%r1802, %r1795, %r1717;
	selp.b32 	%r1803, %r1802, %r1801, %p333;
	shl.b32 	%r1804, %r1803, 2;
	add.s32 	%r1805, %r1758, %r1804;
	st.shared.u32 	[%r1805], %r47;
	sub.s32 	%r1806, %r1760, %r1721;
	add.s32 	%r1807, %r1763, %r1806;
	add.s32 	%r1808, %r1807, 6;
	setp.eq.s32 	%p334, %r1722, 0;
	add.s32 	%r1809, %r1802, %r1720;
	selp.b32 	%r1810, %r1809, %r1808, %p334;
	shl.b32 	%r1811, %r1810, 2;
	add.s32 	%r1812, %r1758, %r1811;
	st.shared.u32 	[%r1812], %r48;
	sub.s32 	%r1813, %r1760, %r1724;
	add.s32 	%r1814, %r1763, %r1813;
	add.s32 	%r1815, %r1814, 7;
	setp.eq.s32 	%p335, %r1725, 0;
	add.s32 	%r1816, %r1809, %r1723;
	selp.b32 	%r1817, %r1816, %r1815, %p335;
	shl.b32 	%r1818, %r1817, 2;
	add.s32 	%r1819, %r1758, %r1818;
	st.shared.u32 	[%r1819], %r49;
	sub.s32 	%r1820, %r1760, %r1727;
	add.s32 	%r1821, %r1763, %r1820;
	add.s32 	%r1822, %r1821, 8;
	setp.eq.s32 	%p336, %r1728, 0;
	add.s32 	%r1823, %r1816, %r1726;
	selp.b32 	%r1824, %r1823, %r1822, %p336;
	shl.b32 	%r1825, %r1824, 2;
	add.s32 	%r1826, %r1758, %r1825;
	st.shared.u32 	[%r1826], %r50;
	sub.s32 	%r1827, %r1760, %r1730;
	add.s32 	%r1828, %r1763, %r1827;
	add.s32 	%r1829, %r1828, 9;
	setp.eq.s32 	%p337, %r1731, 0;
	add.s32 	%r1830, %r1823, %r1729;
	selp.b32 	%r1831, %r1830, %r1829, %p337;
	shl.b32 	%r1832, %r1831, 2;
	add.s32 	%r1833, %r1758, %r1832;
	st.shared.u32 	[%r1833], %r51;
	sub.s32 	%r1834, %r1760, %r1733;
	add.s32 	%r1835, %r1763, %r1834;
	add.s32 	%r1836, %r1835, 10;
	setp.eq.s32 	%p338, %r1734, 0;
	add.s32 	%r1837, %r1830, %r1732;
	selp.b32 	%r1838, %r1837, %r1836, %p338;
	shl.b32 	%r1839, %r1838, 2;
	add.s32 	%r1840, %r1758, %r1839;
	st.shared.u32 	[%r1840], %r52;
	sub.s32 	%r1841, %r1760, %r1736;
	add.s32 	%r1842, %r1763, %r1841;
	add.s32 	%r1843, %r1842, 11;
	setp.eq.s32 	%p339, %r1737, 0;
	add.s32 	%r1844, %r1837, %r1735;
	selp.b32 	%r1845, %r1844, %r1843, %p339;
	shl.b32 	%r1846, %r1845, 2;
	add.s32 	%r1847, %r1758, %r1846;
	st.shared.u32 	[%r1847], %r53;
	sub.s32 	%r1848, %r1760, %r1739;
	add.s32 	%r1849, %r1763, %r1848;
	add.s32 	%r1850, %r1849, 12;
	setp.eq.s32 	%p340, %r1740, 0;
	add.s32 	%r1851, %r1844, %r1738;
	selp.b32 	%r1852, %r1851, %r1850, %p340;
	shl.b32 	%r1853, %r1852, 2;
	add.s32 	%r1854, %r1758, %r1853;
	st.shared.u32 	[%r1854], %r54;
	sub.s32 	%r1855, %r1760, %r1742;
	add.s32 	%r1856, %r1763, %r1855;
	add.s32 	%r1857, %r1856, 13;
	setp.eq.s32 	%p341, %r1743, 0;
	add.s32 	%r1858, %r1851, %r1741;
	selp.b32 	%r1859, %r1858, %r1857, %p341;
	shl.b32 	%r1860, %r1859, 2;
	add.s32 	%r1861, %r1758, %r1860;
	st.shared.u32 	[%r1861], %r55;
	sub.s32 	%r1862, %r1760, %r1745;
	add.s32 	%r1863, %r1763, %r1862;
	add.s32 	%r1864, %r1863, 14;
	setp.eq.s32 	%p342, %r1746, 0;
	add.s32 	%r1865, %r1858, %r1744;
	selp.b32 	%r1866, %r1865, %r1864, %p342;
	shl.b32 	%r1867, %r1866, 2;
	add.s32 	%r1868, %r1758, %r1867;
	st.shared.u32 	[%r1868], %r56;
	sub.s32 	%r1869, %r1760, %r1748;
	add.s32 	%r1870, %r1763, %r1869;
	add.s32 	%r1871, %r1870, 15;
	setp.eq.s32 	%p343, %r1749, 0;
	add.s32 	%r1872, %r1865, %r1747;
	selp.b32 	%r1873, %r1872, %r1871, %p343;
	shl.b32 	%r1874, %r1873, 2;
	add.s32 	%r1875, %r1758, %r1874;
	st.shared.u32 	[%r1875], %r57;
	sub.s32 	%r1876, %r1760, %r1751;
	add.s32 	%r1877, %r1763, %r1876;
	add.s32 	%r1878, %r1877, 16;
	setp.eq.s32 	%p344, %r1752, 0;
	add.s32 	%r1879, %r1872, %r1750;
	selp.b32 	%r1880, %r1879, %r1878, %p344;
	shl.b32 	%r1881, %r1880, 2;
	add.s32 	%r1882, %r1758, %r1881;
	st.shared.u32 	[%r1882], %r58;
	sub.s32 	%r1883, %r1760, %r1754;
	add.s32 	%r1884, %r1763, %r1883;
	add.s32 	%r1885, %r1884, 17;
	setp.eq.s32 	%p345, %r1755, 0;
	add.s32 	%r1886, %r1879, %r1753;
	selp.b32 	%r1887, %r1886, %r1885, %p345;
	shl.b32 	%r1888, %r1887, 2;
	add.s32 	%r1889, %r1758, %r1888;
	st.shared.u32 	[%r1889], %r59;
	sub.s32 	%r1890, %r1760, %r1757;
	add.s32 	%r1891, %r1763, %r1890;
	add.s32 	%r1892, %r1891, 18;
	and.b32  	%r1893, %r60, 1;
	setp.eq.b32 	%p346, %r1893, 1;
	add.s32 	%r1894, %r1886, %r1756;
	selp.b32 	%r1895, %r1892, %r1894, %p346;
	shl.b32 	%r1896, %r1895, 2;
	add.s32 	%r1897, %r1758, %r1896;
	st.shared.u32 	[%r1897], %r60;
	bar.sync 	0;
	add.s32 	%r1898, %r1764, %r37;
	setp.lt.s32 	%p347, %r37, %r1762;
	add.s32 	%r1899, %r1761, %r37;
	not.b32 	%r1900, %r1899;
	add.s32 	%r1901, %r2498, %r1900;
	add.s32 	%r1902, %r1898, -11552;
	selp.b32 	%r1903, %r1901, %r1902, %p347;
	shl.b32 	%r1904, %r37, 2;
	add.s32 	%r1905, %r1758, %r1904;
	ld.shared.u32 	%r1906, [%r1905];
	mul.wide.s32 	%rd124, %r1903, 4;
	add.s64 	%rd125, %rd3, %rd124;
	st.global.u32 	[%rd125], %r1906;
	add.s32 	%r1907, %r37, 608;
	setp.lt.s32 	%p348, %r1907, %r1762;
	add.s32 	%r1908, %r1901, -608;
	add.s32 	%r1909, %r1898, -10944;
	selp.b32 	%r1910, %r1908, %r1909, %p348;
	ld.shared.u32 	%r1911, [%r1905+2432];
	mul.wide.s32 	%rd126, %r1910, 4;
	add.s64 	%rd127, %rd3, %rd126;
	st.global.u32 	[%rd127], %r1911;
	add.s32 	%r1912, %r37, 1216;
	setp.lt.s32 	%p349, %r1912, %r1762;
	add.s32 	%r1913, %r1901, -1216;
	add.s32 	%r1914, %r1898, -10336;
	selp.b32 	%r1915, %r1913, %r1914, %p349;
	ld.shared.u32 	%r1916, [%r1905+4864];
	mul.wide.s32 	%rd128, %r1915, 4;
	add.s64 	%rd129, %rd3, %rd128;
	st.global.u32 	[%rd129], %r1916;
	add.s32 	%r1917, %r37, 1824;
	setp.lt.s32 	%p350, %r1917, %r1762;
	add.s32 	%r1918, %r1901, -1824;
	add.s32 	%r1919, %r1898, -9728;
	selp.b32 	%r1920, %r1918, %r1919, %p350;
	ld.shared.u32 	%r1921, [%r1905+7296];
	mul.wide.s32 	%rd130, %r1920, 4;
	add.s64 	%rd131, %rd3, %rd130;
	st.global.u32 	[%rd131], %r1921;
	add.s32 	%r1922, %r37, 2432;
	setp.lt.s32 	%p351, %r1922, %r1762;
	add.s32 	%r1923, %r1901, -2432;
	add.s32 	%r1924, %r1898, -9120;
	selp.b32 	%r1925, %r1923, %r1924, %p351;
	ld.shared.u32 	%r1926, [%r1905+9728];
	mul.wide.s32 	%rd132, %r1925, 4;
	add.s64 	%rd133, %rd3, %rd132;
	st.global.u32 	[%rd133], %r1926;
	add.s32 	%r1927, %r37, 3040;
	setp.lt.s32 	%p352, %r1927, %r1762;
	add.s32 	%r1928, %r1901, -3040;
	add.s32 	%r1929, %r1898, -8512;
	selp.b32 	%r1930, %r1928, %r1929, %p352;
	ld.shared.u32 	%r1931, [%r1905+12160];
	mul.wide.s32 	%rd134, %r1930, 4;
	add.s64 	%rd135, %rd3, %rd134;
	st.global.u32 	[%rd135], %r1931;
	add.s32 	%r1932, %r37, 3648;
	setp.lt.s32 	%p353, %r1932, %r1762;
	add.s32 	%r1933, %r1901, -3648;
	add.s32 	%r1934, %r1898, -7904;
	selp.b32 	%r1935, %r1933, %r1934, %p353;
	ld.shared.u32 	%r1936, [%r1905+14592];
	mul.wide.s32 	%rd136, %r1935, 4;
	add.s64 	%rd137, %rd3, %rd136;
	st.global.u32 	[%rd137], %r1936;
	add.s32 	%r1937, %r37, 4256;
	setp.lt.s32 	%p354, %r1937, %r1762;
	add.s32 	%r1938, %r1901, -4256;
	add.s32 	%r1939, %r1898, -7296;
	selp.b32 	%r1940, %r1938, %r1939, %p354;
	ld.shared.u32 	%r1941, [%r1905+17024];
	mul.wide.s32 	%rd138, %r1940, 4;
	add.s64 	%rd139, %rd3, %rd138;
	st.global.u32 	[%rd139], %r1941;
	add.s32 	%r1942, %r37, 4864;
	setp.lt.s32 	%p355, %r1942, %r1762;
	add.s32 	%r1943, %r1901, -4864;
	add.s32 	%r1944, %r1898, -6688;
	selp.b32 	%r1945, %r1943, %r1944, %p355;
	ld.shared.u32 	%r1946, [%r1905+19456];
	mul.wide.s32 	%rd140, %r1945, 4;
	add.s64 	%rd141, %rd3, %rd140;
	st.global.u32 	[%rd141], %r1946;
	add.s32 	%r1947, %r37, 5472;
	setp.lt.s32 	%p356, %r1947, %r1762;
	add.s32 	%r1948, %r1901, -5472;
	add.s32 	%r1949, %r1898, -6080;
	selp.b32 	%r1950, %r1948, %r1949, %p356;
	ld.shared.u32 	%r1951, [%r1905+21888];
	mul.wide.s32 	%rd142, %r1950, 4;
	add.s64 	%rd143, %rd3, %rd142;
	st.global.u32 	[%rd143], %r1951;
	add.s32 	%r1952, %r37, 6080;
	setp.lt.s32 	%p357, %r1952, %r1762;
	add.s32 	%r1953, %r1901, -6080;
	add.s32 	%r1954, %r1898, -5472;
	selp.b32 	%r1955, %r1953, %r1954, %p357;
	ld.shared.u32 	%r1956, [%r1905+24320];
	mul.wide.s32 	%rd144, %r1955, 4;
	add.s64 	%rd145, %rd3, %rd144;
	st.global.u32 	[%rd145], %r1956;
	add.s32 	%r1957, %r37, 6688;
	setp.lt.s32 	%p358, %r1957, %r1762;
	add.s32 	%r1958, %r1901, -6688;
	add.s32 	%r1959, %r1898, -4864;
	selp.b32 	%r1960, %r1958, %r1959, %p358;
	ld.shared.u32 	%r1961, [%r1905+26752];
	mul.wide.s32 	%rd146, %r1960, 4;
	add.s64 	%rd147, %rd3, %rd146;
	st.global.u32 	[%rd147], %r1961;
	add.s32 	%r1962, %r37, 7296;
	setp.lt.s32 	%p359, %r1962, %r1762;
	add.s32 	%r1963, %r1901, -7296;
	add.s32 	%r1964, %r1898, -4256;
	selp.b32 	%r1965, %r1963, %r1964, %p359;
	ld.shared.u32 	%r1966, [%r1905+29184];
	mul.wide.s32 	%rd148, %r1965, 4;
	add.s64 	%rd149, %rd3, %rd148;
	st.global.u32 	[%rd149], %r1966;
	add.s32 	%r1967, %r37, 7904;
	setp.lt.s32 	%p360, %r1967, %r1762;
	add.s32 	%r1968, %r1901, -7904;
	add.s32 	%r1969, %r1898, -3648;
	selp.b32 	%r1970, %r1968, %r1969, %p360;
	ld.shared.u32 	%r1971, [%r1905+31616];
	mul.wide.s32 	%rd150, %r1970, 4;
	add.s64 	%rd151, %rd3, %rd150;
	st.global.u32 	[%rd151], %r1971;
	add.s32 	%r1972, %r37, 8512;
	setp.lt.s32 	%p361, %r1972, %r1762;
	add.s32 	%r1973, %r1901, -8512;
	add.s32 	%r1974, %r1898, -3040;
	selp.b32 	%r1975, %r1973, %r1974, %p361;
	ld.shared.u32 	%r1976, [%r1905+34048];
	mul.wide.s32 	%rd152, %r1975, 4;
	add.s64 	%rd153, %rd3, %rd152;
	st.global.u32 	[%rd153], %r1976;
	add.s32 	%r1977, %r37, 9120;
	setp.lt.s32 	%p362, %r1977, %r1762;
	add.s32 	%r1978, %r1901, -9120;
	add.s32 	%r1979, %r1898, -2432;
	selp.b32 	%r1980, %r1978, %r1979, %p362;
	ld.shared.u32 	%r1981, [%r1905+36480];
	mul.wide.s32 	%rd154, %r1980, 4;
	add.s64 	%rd155, %rd3, %rd154;
	st.global.u32 	[%rd155], %r1981;
	add.s32 	%r1982, %r37, 9728;
	setp.lt.s32 	%p363, %r1982, %r1762;
	add.s32 	%r1983, %r1901, -9728;
	add.s32 	%r1984, %r1898, -1824;
	selp.b32 	%r1985, %r1983, %r1984, %p363;
	ld.shared.u32 	%r1986, [%r1905+38912];
	mul.wide.s32 	%rd156, %r1985, 4;
	add.s64 	%rd157, %rd3, %rd156;
	st.global.u32 	[%rd157], %r1986;
	add.s32 	%r1987, %r37, 10336;
	setp.lt.s32 	%p364, %r1987, %r1762;
	add.s32 	%r1988, %r1901, -10336;
	add.s32 	%r1989, %r1898, -1216;
	selp.b32 	%r1990, %r1988, %r1989, %p364;
	ld.shared.u32 	%r1991, [%r1905+41344];
	mul.wide.s32 	%rd158, %r1990, 4;
	add.s64 	%rd159, %rd3, %rd158;
	st.global.u32 	[%rd159], %r1991;
	add.s32 	%r1992, %r37, 10944;
	setp.lt.s32 	%p365, %r1992, %r1762;
	add.s32 	%r1993, %r1901, -10944;
	add.s32 	%r1994, %r1898, -608;
	selp.b32 	%r1995, %r1993, %r1994, %p365;
	ld.shared.u32 	%r1996, [%r1905+43776];
	mul.wide.s32 	%rd160, %r1995, 4;
	add.s64 	%rd161, %rd3, %rd160;
	st.global.u32 	[%rd161], %r1996;
	bra.uni 	$L__BB76_205;
$L__BB76_28:
	ld.param.u32 	%r2492, [_ZN3cub18CUB_300001_SM_10006detail6select23DeviceSelectSweepKernelINS2_10policy_hubIiNS0_8NullTypeEiLb0ELNS0_10SelectImplE2EE10Policy1000EPiPS5_N6thrust24THRUST_300001_SM_1000_NS6detail15normal_iteratorINSC_10device_ptrIiEEEES9_NS0_13ScanTileStateIiLb1EEE7is_evenS5_iNS2_19streaming_context_tIiLb0EEELS6_2EEEvT0_T1_T2_T3_T4_T5_T6_T7_iT8_NS1_7vsmem_tE_param_7];
	sub.s32 	%r105, %r2492, %r2;
	setp.ne.s32 	%p2, %r1, 0;
	@%p2 bra 	$L__BB76_107;
	mov.u32 	%r988, %tid.x;
	and.b32  	%r989, %r988, 31;
	and.b32  	%r990, %r988, 992;
	mul.lo.s32 	%r991, %r990, 19;
	or.b32  	%r106, %r991, %r989;
	setp.ge.s32 	%p165, %r106, %r105;
	@%p165 bra 	$L__BB76_31;
	add.s32 	%r992, %r106, %r2;
	mul.wide.u32 	%rd70, %r992, 4;
	add.s64 	%rd71, %rd1, %rd70;
	ld.global.u32 	%r2515, [%rd71];
$L__BB76_31:
	add.s32 	%r994, %r106, 32;
	setp.ge.s32 	%p166, %r994, %r105;
	add.s32 	%r995, %r106, %r2;
	mul.wide.u32 	%rd72, %r995, 4;
	add.s64 	%rd8, %rd1, %rd72;
	@%p166 bra 	$L__BB76_33;
	ld.global.u32 	%r2516, [%rd8+128];
$L__BB76_33:
	add.s32 	%r997, %r106, 64;
	setp.ge.s32 	%p167, %r997, %r105;
	@%p167 bra 	$L__BB76_35;
	ld.global.u32 	%r2517, [%rd8+256];
$L__BB76_35:
	add.s32 	%r999, %r106, 96;
	setp.ge.s32 	%p168, %r999, %r105;
	@%p168 bra 	$L__BB76_37;
	ld.global.u32 	%r2518, [%rd8+384];
$L__BB76_37:
	add.s32 	%r1001, %r106, 128;
	setp.ge.s32 	%p169, %r1001, %r105;
	@%p169 bra 	$L__BB76_39;
	ld.global.u32 	%r2519, [%rd8+512];
$L__BB76_39:
	add.s32 	%r1003, %r106, 160;
	setp.ge.s32 	%p170, %r1003, %r105;
	@%p170 bra 	$L__BB76_41;
	ld.global.u32 	%r2520, [%rd8+640];
$L__BB76_41:
	add.s32 	%r1005, %r106, 192;
	setp.ge.s32 	%p171, %r1005, %r105;
	@%p171 bra 	$L__BB76_43;
	ld.global.u32 	%r2521, [%rd8+768];
$L__BB76_43:
	add.s32 	%r1007, %r106, 224;
	setp.ge.s32 	%p172, %r1007, %r105;
	@%p172 bra 	$L__BB76_45;
	ld.global.u32 	%r2522, [%rd8+896];
$L__BB76_45:
	add.s32 	%r1009, %r106, 256;
	setp.ge.s32 	%p173, %r1009, %r105;
	@%p173 bra 	$L__BB76_47;
	ld.global.u32 	%r2523, [%rd8+1024];
$L__BB76_47:
	add.s32 	%r1011, %r106, 288;
	setp.ge.s32 	%p174, %r1011, %r105;
	@%p174 bra 	$L__BB76_49;
	ld.global.u32 	%r2524, [%rd8+1152];
$L__BB76_49:
	add.s32 	%r1013, %r106, 320;
	setp.ge.s32 	%p175, %r1013, %r105;
	@%p175 bra 	$L__BB76_51;
	ld.global.u32 	%r2525, [%rd8+1280];
$L__BB76_51:
	add.s32 	%r1015, %r106, 352;
	setp.ge.s32 	%p176, %r1015, %r105;
	@%p176 bra 	$L__BB76_53;
	ld.global.u32 	%r2526, [%rd8+1408];
$L__BB76_53:
	add.s32 	%r1017, %r106, 384;
	setp.ge.s32 	%p177, %r1017, %r105;
	@%p177 bra 	$L__BB76_55;
	ld.global.u32 	%r2527, [%rd8+1536];
$L__BB76_55:
	add.s32 	%r1019, %r106, 416;
	setp.ge.s32 	%p178, %r1019, %r105;
	@%p178 bra 	$L__BB76_57;
	ld.global.u32 	%r2528, [%rd8+1664];
$L__BB76_57:
	add.s32 	%r1021, %r106, 448;
	setp.ge.s32 	%p179, %r1021, %r105;
	@%p179 bra 	$L__BB76_59;
	ld.global.u32 	%r2529, [%rd8+1792];
$L__BB76_59:
	add.s32 	%r1023, %r106, 480;
	setp.ge.s32 	%p180, %r1023, %r105;
	@%p180 bra 	$L__BB76_61;
	ld.global.u32 	%r2530, [%rd8+1920];
$L__BB76_61:
	add.s32 	%r1025, %r106, 512;
	setp.ge.s32 	%p181, %r1025, %r105;
	@%p181 bra 	$L__BB76_63;
	ld.global.u32 	%r2531, [%rd8+2048];
$L__BB76_63:
	add.s32 	%r1027, %r106, 544;
	setp.ge.s32 	%p182, %r1027, %r105;
	@%p182 bra 	$L__BB76_65;
	ld.global.u32 	%r2532, [%rd8+2176];
$L__BB76_65:
	add.s32 	%r1029, %r106, 576;
	setp.ge.s32 	%p183, %r1029, %r105;
	@%p183 bra 	$L__BB76_67;
	ld.global.u32 	%r2533, [%rd8+2304];
$L__BB76_67:
	ld.param.u32 	%r2495, [_ZN3cub18CUB_300001_SM_10006detail6select23DeviceSelectSweepKernelINS2_10policy_hubIiNS0_8NullTypeEiLb0ELNS0_10SelectImplE2EE10Policy1000EPiPS5_N6thrust24THRUST_300001_SM_1000_NS6detail15normal_iteratorINSC_10device_ptrIiEEEES9_NS0_13ScanTileStateIiLb1EEE7is_evenS5_iNS2_19streaming_context_tIiLb0EEELS6_2EEEvT0_T1_T2_T3_T4_T5_T6_T7_iT8_NS1_7vsmem_tE_param_7];
	// begin inline asm
	mov.u32 %r1030, %laneid;
	// end inline asm
	shr.u32 	%r1061, %r988, 5;
	mad.lo.s32 	%r1062, %r1061, 608, %r1030;
	shl.b32 	%r1063, %r1062, 2;
	mov.u32 	%r1064, _ZZN3cub18CUB_300001_SM_10006detail6select23DeviceSelectSweepKernelINS2_10policy_hubIiNS0_8NullTypeEiLb0ELNS0_10SelectImplE2EE10Policy1000EPiPS5_N6thrust24THRUST_300001_SM_1000_NS6detail15normal_iteratorINSC_10device_ptrIiEEEES9_NS0_13ScanTileStateIiLb1EEE7is_evenS5_iNS2_19streaming_context_tIiLb0EEELS6_2EEEvT0_T1_T2_T3_T4_T5_T6_T7_iT8_NS1_7vsmem_tEE19static_temp_storage;
	add.s32 	%r1065, %r1064, %r1063;
	st.shared.u32 	[%r1065], %r2515;
	st.shared.u32 	[%r1065+128], %r2516;
	st.shared.u32 	[%r1065+256], %r2517;
	st.shared.u32 	[%r1065+384], %r2518;
	st.shared.u32 	[%r1065+512], %r2519;
	st.shared.u32 	[%r1065+640], %r2520;
	st.shared.u32 	[%r1065+768], %r2521;
	st.shared.u32 	[%r1065+896], %r2522;
	st.shared.u32 	[%r1065+1024], %r2523;
	st.shared.u32 	[%r1065+1152], %r2524;
	st.shared.u32 	[%r1065+1280], %r2525;
	st.shared.u32 	[%r1065+1408], %r2526;
	st.shared.u32 	[%r1065+1536], %r2527;
	st.shared.u32 	[%r1065+1664], %r2528;
	st.shared.u32 	[%r1065+1792], %r2529;
	st.shared.u32 	[%r1065+1920], %r2530;
	st.shared.u32 	[%r1065+2048], %r2531;
	st.shared.u32 	[%r1065+2176], %r2532;
	st.shared.u32 	[%r1065+2304], %r2533;
	bar.warp.sync 	-1;
	mad.lo.s32 	%r1066, %r1030, 72, %r1065;
	ld.shared.u32 	%r147, [%r1066];
	not.b32 	%r1067, %r147;
	ld.shared.u32 	%r148, [%r1066+4];
	not.b32 	%r1068, %r148;
	ld.shared.u32 	%r149, [%r1066+8];
	not.b32 	%r1069, %r149;
	ld.shared.u32 	%r150, [%r1066+12];
	not.b32 	%r1070, %r150;
	ld.shared.u32 	%r151, [%r1066+16];
	not.b32 	%r1071, %r151;
	ld.shared.u32 	%r152, [%r1066+20];
	not.b32 	%r1072, %r152;
	ld.shared.u32 	%r153, [%r1066+24];
	not.b32 	%r1073, %r153;
	ld.shared.u32 	%r154, [%r1066+28];
	not.b32 	%r1074, %r154;
	ld.shared.u32 	%r155, [%r1066+32];
	not.b32 	%r1075, %r155;
	ld.shared.u32 	%r156, [%r1066+36];
	not.b32 	%r1076, %r156;
	ld.shared.u32 	%r157, [%r1066+40];
	not.b32 	%r1077, %r157;
	ld.shared.u32 	%r158, [%r1066+44];
	not.b32 	%r1078, %r158;
	ld.shared.u32 	%r159, [%r1066+48];
	not.b32 	%r1079, %r159;
	ld.shared.u32 	%r160, [%r1066+52];
	not.b32 	%r1080, %r160;
	ld.shared.u32 	%r161, [%r1066+56];
	not.b32 	%r1081, %r161;
	ld.shared.u32 	%r162, [%r1066+60];
	not.b32 	%r1082, %r162;
	ld.shared.u32 	%r163, [%r1066+64];
	not.b32 	%r1083, %r163;
	ld.shared.u32 	%r164, [%r1066+68];
	not.b32 	%r1084, %r164;
	ld.shared.u32 	%r165, [%r1066+72];
	not.b32 	%r1085, %r165;
	mul.lo.s32 	%r1086, %r988, 19;
	mov.u32 	%r1087, %ctaid.x;
	mov.u32 	%r1088, %nctaid.y;
	mov.u32 	%r1089, %ctaid.y;
	mad.lo.s32 	%r1090, %r1087, %r1088, %r1089;
	mul.lo.s32 	%r1091, %r1090, 11552;
	sub.s32 	%r166, %r2495, %r1091;
	setp.lt.s32 	%p184, %r1086, %r166;
	and.b32  	%r1092, %r1067, 1;
	selp.b32 	%r167, %r1092, 1, %p184;
	add.s32 	%r1093, %r1086, 1;
	setp.lt.s32 	%p185, %r1093, %r166;
	and.b32  	%r1094, %r1068, 1;
	selp.b32 	%r1095, %r1094, 1, %p185;
	add.s32 	%r1096, %r1086, 2;
	setp.lt.s32 	%p186, %r1096, %r166;
	and.b32  	%r1097, %r1069, 1;
	selp.b32 	%r1098, %r1097, 1, %p186;
	add.s32 	%r1099, %r1086, 3;
	setp.lt.s32 	%p187, %r1099, %r166;
	and.b32  	%r1100, %r1070, 1;
	selp.b32 	%r1101, %r1100, 1, %p187;
	add.s32 	%r1102, %r1086, 4;
	setp.lt.s32 	%p188, %r1102, %r166;
	and.b32  	%r1103, %r1071, 1;
	selp.b32 	%r168, %r1103, 1, %p188;
	add.s32 	%r1104, %r1086, 5;
	setp.lt.s32 	%p189, %r1104, %r166;
	and.b32  	%r1105, %r1072, 1;
	selp.b32 	%r169, %r1105, 1, %p189;
	add.s32 	%r1106, %r1086, 6;
	setp.lt.s32 	%p190, %r1106, %r166;
	and.b32  	%r1107, %r1073, 1;
	selp.b32 	%r170, %r1107, 1, %p190;
	add.s32 	%r1108, %r1086, 7;
	setp.lt.s32 	%p191, %r1108, %r166;
	and.b32  	%r1109, %r1074, 1;
	selp.b32 	%r1110, %r1109, 1, %p191;
	add.s32 	%r1111, %r1086, 8;
	setp.lt.s32 	%p192, %r1111, %r166;
	and.b32  	%r1112, %r1075, 1;
	selp.b32 	%r1113, %r1112, 1, %p192;
	add.s32 	%r1114, %r1086, 9;
	setp.lt.s32 	%p193, %r1114, %r166;
	and.b32  	%r1115, %r1076, 1;
	selp.b32 	%r171, %r1115, 1, %p193;
	add.s32 	%r1116, %r1086, 10;
	setp.lt.s32 	%p194, %r1116, %r166;
	and.b32  	%r1117, %r1077, 1;
	selp.b32 	%r1118, %r1117, 1, %p194;
	add.s32 	%r1119, %r1086, 11;
	setp.lt.s32 	%p195, %r1119, %r166;
	and.b32  	%r1120, %r1078, 1;
	selp.b32 	%r172, %r1120, 1, %p195;
	add.s32 	%r1121, %r1086, 12;
	setp.lt.s32 	%p196, %r1121, %r166;
	and.b32  	%r1122, %r1079, 1;
	selp.b32 	%r173, %r1122, 1, %p196;
	add.s32 	%r1123, %r1086, 13;
	setp.lt.s32 	%p197, %r1123, %r166;
	and.b32  	%r1124, %r1080, 1;
	selp.b32 	%r174, %r1124, 1, %p197;
	add.s32 	%r1125, %r1086, 14;
	setp.lt.s32 	%p198, %r1125, %r166;
	and.b32  	%r1126, %r1081, 1;
	selp.b32 	%r175, %r1126, 1, %p198;
	add.s32 	%r1127, %r1086, 15;
	setp.lt.s32 	%p199, %r1127, %r166;
	and.b32  	%r1128, %r1082, 1;
	selp.b32 	%r1129, %r1128, 1, %p199;
	add.s32 	%r1130, %r1086, 16;
	setp.lt.s32 	%p200, %r1130, %r166;
	and.b32  	%r1131, %r1083, 1;
	selp.b32 	%r1132, %r1131, 1, %p200;
	add.s32 	%r1133, %r1086, 17;
	setp.lt.s32 	%p201, %r1133, %r166;
	and.b32  	%r1134, %r1084, 1;
	selp.b32 	%r176, %r1134, 1, %p201;
	add.s32 	%r1135, %r1086, 18;
	setp.lt.s32 	%p202, %r1135, %r166;
	and.b32  	%r1136, %r1085, 1;
	selp.b32 	%r177, %r1136, 1, %p202;
	bar.sync 	0;
	add.s32 	%r1137, %r1095, %r167;
	add.s32 	%r1138, %r1098, %r1137;
	add.s32 	%r1139, %r1101, %r1138;
	add.s32 	%r1140, %r168, %r1139;
	add.s32 	%r1141, %r169, %r1140;
	add.s32 	%r1142, %r170, %r1141;
	add.s32 	%r1143, %r1110, %r1142;
	add.s32 	%r1144, %r1113, %r1143;
	add.s32 	%r1145, %r171, %r1144;
	add.s32 	%r1146, %r1118, %r1145;
	add.s32 	%r1147, %r172, %r1146;
	add.s32 	%r1148, %r173, %r1147;
	add.s32 	%r1149, %r174, %r1148;
	add.s32 	%r1150, %r175, %r1149;
	add.s32 	%r1151, %r1129, %r1150;
	add.s32 	%r1152, %r1132, %r1151;
	add.s32 	%r1153, %r176, %r1152;
	add.s32 	%r1035, %r177, %r1153;
	mov.b32 	%r1033, 1;
	mov.b32 	%r1058, 0;
	mov.b32 	%r1060, -1;
	// begin inline asm
	{  .reg .s32 r0;  .reg .pred p;  shfl.sync.up.b32 r0|p, %r1035, %r1033, %r1058, %r1060;  @p add.s32 r0, r0, %r1035;  mov.s32 %r1031, r0;}
	// end inline asm
	mov.b32 	%r1039, 2;
	// begin inline asm
	{  .reg .s32 r0;  .reg .pred p;  shfl.sync.up.b32 r0|p, %r1031, %r1039, %r1058, %r1060;  @p add.s32 r0, r0, %r1031;  mov.s32 %r1037, r0;}
	// end inline asm
	mov.b32 	%r1045, 4;
	// begin inline asm
	{  .reg .s32 r0;  .reg .pred p;  shfl.sync.up.b32 r0|p, %r1037, %r1045, %r1058, %r1060;  @p add.s32 r0, r0, %r1037;  mov.s32 %r1043, r0;}
	// end inline asm
	mov.b32 	%r1051, 8;
	// begin inline asm
	{  .reg .s32 r0;  .reg .pred p;  shfl.sync.up.b32 r0|p, %r1043, %r1051, %r1058, %r1060;  @p add.s32 r0, r0, %r1043;  mov.s32 %r1049, r0;}
	// end inline asm
	mov.b32 	%r1057, 16;
	// begin inline asm
	{  .reg .s32 r0;  .reg .pred p;  shfl.sync.up.b32 r0|p, %r1049, %r1057, %r1058, %r1060;  @p add.s32 r0, r0, %r1049;  mov.s32 %r1055, r0;}
	// end inline asm
	setp.ne.s32 	%p203, %r1030, 31;
	@%p203 bra 	$L__BB76_69;
	shr.u32 	%r1154, %r988, 3;
	and.b32  	%r1155, %r1154, 124;
	add.s32 	%r1157, %r1064, %r1155;
	st.shared.u32 	[%r1157], %r1055;
$L__BB76_69:
	bar.sync 	0;
	mov.u32 	%r1158, _ZZN3cub18CUB_300001_SM_10006detail6select23DeviceSelectSweepKernelINS2_10policy_hubIiNS0_8NullTypeEiLb0ELNS0_10SelectImplE2EE10Policy1000EPiPS5_N6thrust24THRUST_300001_SM_1000_NS6detail15normal_iteratorINSC_10device_ptrIiEEEES9_NS0_13ScanTileStateIiLb1EEE7is_evenS5_iNS2_19streaming_context_tIiLb0EEELS6_2EEEvT0_T1_T2_T3_T4_T5_T6_T7_iT8_NS1_7vsmem_tEE19static_temp_storage;
	ld.shared.v4.u32 	{%r1159, %r1160, %r1161, %r1162}, [_ZZN3cub18CUB_300001_SM_10006detail6select23DeviceSelectSweepKernelINS2_10policy_hubIiNS0_8NullTypeEiLb0ELNS0_10SelectImplE2EE10Policy1000EPiPS5_N6thrust24THRUST_300001_SM_1000_NS6detail15normal_iteratorINSC_10device_ptrIiEEEES9_NS0_13ScanTileStateIiLb1EEE7is_evenS5_iNS2_19streaming_context_tIiLb0EEELS6_2EEEvT0_T1_T2_T3_T4_T5_T6_T7_iT8_NS1_7vsmem_tEE19static_temp_storage];
	shr.u32 	%r1163, %r988, 5;
	add.s32 	%r1164, %r1160, %r1159;
	setp.eq.s32 	%p204, %r1163, 2;
	selp.b32 	%r1165, %r1164, %r1159, %p204;
	add.s32 	%r1166, %r1164, %r1161;
	setp.eq.s32 	%p205, %r1163, 3;
	selp.b32 	%r1167, %r1166, %r1165, %p205;
	add.s32 	%r1168, %r1166, %r1162;
	setp.eq.s32 	%p206, %r1163, 4;
	selp.b32 	%r1169, %r1168, %r1167, %p206;
	ld.shared.v4.u32 	{%r1170, %r1171, %r1172, %r1173}, [_ZZN3cub18CUB_300001_SM_10006detail6select23DeviceSelectSweepKernelINS2_10policy_hubIiNS0_8NullTypeEiLb0ELNS0_10SelectImplE2EE10Policy1000EPiPS5_N6thrust24THRUST_300001_SM_1000_NS6detail15normal_iteratorINSC_10device_ptrIiEEEES9_NS0_13ScanTileStateIiLb1EEE7is_evenS5_iNS2_19streaming_context_tIiLb0EEELS6_2EEEvT0_T1_T2_T3_T4_T5_T6_T7_iT8_NS1_7vsmem_tEE19static_temp_storage+16];
	add.s32 	%r1174, %r1168, %r1170;
	setp.eq.s32 	%p207, %r1163, 5;
	selp.b32 	%r1175, %r1174, %r1169, %p207;
	add.s32 	%r1176, %r1174, %r1171;
	setp.eq.s32 	%p208, %r1163, 6;
	selp.b32 	%r1177, %r1176, %r1175, %p208;
	add.s32 	%r1178, %r1176, %r1172;
	setp.eq.s32 	%p209, %r1163, 7;
	selp.b32 	%r1179, %r1178, %r1177, %p209;
	add.s32 	%r1180, %r1178, %r1173;
	setp.eq.s32 	%p210, %r1163, 8;
	selp.b32 	%r1181, %r1180, %r1179, %p210;
	ld.shared.v4.u32 	{%r1182, %r1183, %r1184, %r1185}, [_ZZN3cub18CUB_300001_SM_10006detail6select23DeviceSelectSweepKernelINS2_10policy_hubIiNS0_8NullTypeEiLb0ELNS0_10SelectImplE2EE10Policy1000EPiPS5_N6thrust24THRUST_300001_SM_1000_NS6detail15normal_iteratorINSC_10device_ptrIiEEEES9_NS0_13ScanTileStateIiLb1EEE7is_evenS5_iNS2_19streaming_context_tIiLb0EEELS6_2EEEvT0_T1_T2_T3_T4_T5_T6_T7_iT8_NS1_7vsmem_tEE19static_temp_storage+32];
	add.s32 	%r1186, %r1180, %r1182;
	setp.eq.s32 	%p211, %r1163, 9;
	selp.b32 	%r1187, %r1186, %r1181, %p211;
	add.s32 	%r1188, %r1186, %r1183;
	setp.eq.s32 	%p212, %r1163, 10;
	selp.b32 	%r1189, %r1188, %r1187, %p212;
	add.s32 	%r1190, %r1188, %r1184;
	setp.eq.s32 	%p213, %r1163, 11;
	selp.b32 	%r1191, %r1190, %r1189, %p213;
	add.s32 	%r1192, %r1190, %r1185;
	setp.eq.s32 	%p214, %r1163, 12;
	selp.b32 	%r1193, %r1192, %r1191, %p214;
	ld.shared.v4.u32 	{%r1194, %r1195, %r1196, %r1197}, [_ZZN3cub18CUB_300001_SM_10006detail6select23DeviceSelectSweepKernelINS2_10policy_hubIiNS0_8NullTypeEiLb0ELNS0_10SelectImplE2EE10Policy1000EPiPS5_N6thrust24THRUST_300001_SM_1000_NS6detail15normal_iteratorINSC_10device_ptrIiEEEES9_NS0_13ScanTileStateIiLb1EEE7is_evenS5_iNS2_19streaming_context_tIiLb0EEELS6_2EEEvT0_T1_T2_T3_T4_T5_T6_T7_iT8_NS1_7vsmem_tEE19static_temp_storage+48];
	add.s32 	%r1198, %r1192, %r1194;
	setp.eq.s32 	%p215, %r1163, 13;
	selp.b32 	%r1199, %r1198, %r1193, %p215;
	add.s32 	%r1200, %r1198, %r1195;
	setp.eq.s32 	%p216, %r1163, 14;
	selp.b32 	%r1201, %r1200, %r1199, %p216;
	add.s32 	%r1202, %r1200, %r1196;
	setp.eq.s32 	%p217, %r1163, 15;
	selp.b32 	%r1203, %r1202, %r1201, %p217;
	add.s32 	%r1204, %r1202, %r1197;
	setp.eq.s32 	%p218, %r1163, 16;
	selp.b32 	%r1205, %r1204, %r1203, %p218;
	.pragma "used_bytes_mask 4095";
	ld.shared.v4.u32 	{%r1206, %r1207, %r1208, %r1209}, [_ZZN3cub18CUB_300001_SM_10006detail6select23DeviceSelectSweepKernelINS2_10policy_hubIiNS0_8NullTypeEiLb0ELNS0_10SelectImplE2EE10Policy1000EPiPS5_N6thrust24THRUST_300001_SM_1000_NS6detail15normal_iteratorINSC_10device_ptrIiEEEES9_NS0_13ScanTileStateIiLb1EEE7is_evenS5_iNS2_19streaming_context_tIiLb0EEELS6_2EEEvT0_T1_T2_T3_T4_T5_T6_T7_iT8_NS1_7vsmem_tEE19static_temp_storage+64];
	add.s32 	%r1210, %r1204, %r1206;
	setp.eq.s32 	%p219, %r1163, 17;
	selp.b32 	%r1211, %r1210, %r1205, %p219;
	add.s32 	%r1212, %r1210, %r1207;
	setp.eq.s32 	%p220, %r1163, 18;
	selp.b32 	%r1213, %r1212, %r1211, %p220;
	setp.lt.u32 	%p221, %r988, 32;
	selp.b32 	%r1214, 0, %r1213, %p221;
	setp.eq.s32 	%p222, %r1030, 0;
	mul.lo.s32 	%r1215, %r988, 19;
	add.s32 	%r1216, %r1215, 1;
	setp.lt.s32 	%p223, %r1216, %r166;
	not.b32 	%r1217, %r148;
	and.b32  	%r1218, %r1217, 1;
	selp.b32 	%r1219, %r1218, 1, %p223;
	add.s32 	%r1220, %r1219, %r167;
	add.s32 	%r1221, %r1215, 2;
	setp.lt.s32 	%p224, %r1221, %r166;
	not.b32 	%r1222, %r149;
	and.b32  	%r1223, %r1222, 1;
	selp.b32 	%r1224, %r1223, 1, %p224;
	add.s32 	%r1225, %r1224, %r1220;
	add.s32 	%r1226, %r1215, 3;
	setp.lt.s32 	%p225, %r1226, %r166;
	not.b32 	%r1227, %r150;
	and.b32  	%r1228, %r1227, 1;
	selp.b32 	%r1229, %r1228, 1, %p225;
	add.s32 	%r1230, %r1229, %r1225;
	add.s32 	%r1231, %r168, %r1230;
	add.s32 	%r1232, %r169, %r1231;
	add.s32 	%r1233, %r170, %r1232;
	add.s32 	%r1234, %r1215, 7;
	setp.lt.s32 	%p226, %r1234, %r166;
	not.b32 	%r1235, %r154;
	and.b32  	%r1236, %r1235, 1;
	selp.b32 	%r1237, %r1236, 1, %p226;
	add.s32 	%r1238, %r1237, %r1233;
	add.s32 	%r1239, %r1215, 8;
	setp.lt.s32 	%p227, %r1239, %r166;
	not.b32 	%r1240, %r155;
	and.b32  	%r1241, %r1240, 1;
	selp.b32 	%r1242, %r1241, 1, %p227;
	add.s32 	%r1243, %r1242, %r1238;
	add.s32 	%r1244, %r171, %r1243;
	add.s32 	%r1245, %r1215, 10;
	setp.lt.s32 	%p228, %r1245, %r166;
	not.b32 	%r1246, %r157;
	and.b32  	%r1247, %r1246, 1;
	selp.b32 	%r1248, %r1247, 1, %p228;
	add.s32 	%r1249, %r1248, %r1244;
	add.s32 	%r1250, %r172, %r1249;
	add.s32 	%r1251, %r173, %r1250;
	add.s32 	%r1252, %r174, %r1251;
	add.s32 	%r1253, %r175, %r1252;
	add.s32 	%r1254, %r1215, 15;
	setp.lt.s32 	%p229, %r1254, %r166;
	not.b32 	%r1255, %r162;
	and.b32  	%r1256, %r1255, 1;
	selp.b32 	%r1257, %r1256, 1, %p229;
	add.s32 	%r1258, %r1257, %r1253;
	add.s32 	%r1259, %r1215, 16;
	setp.lt.s32 	%p230, %r1259, %r166;
	not.b32 	%r1260, %r163;
	and.b32  	%r1261, %r1260, 1;
	selp.b32 	%r1262, %r1261, 1, %p230;
	add.s32 	%r1263, %r1262, %r1258;
	add.s32 	%r1264, %r176, %r1263;
	add.s32 	%r1265, %r177, %r1264;
	sub.s32 	%r1266, %r1055, %r1265;
	selp.b32 	%r1267, 0, %r1266, %p222;
	add.s32 	%r1268, %r1214, %r1267;
	add.s32 	%r1269, %r1268, %r167;
	add.s32 	%r1270, %r1220, %r1268;
	add.s32 	%r1271, %r1225, %r1268;
	add.s32 	%r1272, %r1230, %r1268;
	add.s32 	%r1273, %r1231, %r1268;
	add.s32 	%r1274, %r1232, %r1268;
	add.s32 	%r1275, %r1233, %r1268;
	add.s32 	%r1276, %r1238, %r1268;
	add.s32 	%r1277, %r1243, %r1268;
	add.s32 	%r1278, %r1244, %r1268;
	add.s32 	%r1279, %r1249, %r1268;
	add.s32 	%r1280, %r1250, %r1268;
	add.s32 	%r1281, %r1251, %r1268;
	add.s32 	%r1282, %r1252, %r1268;
	add.s32 	%r1283, %r1253, %r1268;
	add.s32 	%r1284, %r1258, %r1268;
	add.s32 	%r1285, %r1263, %r1268;
	add.s32 	%r1286, %r1264, %r1268;
	add.s32 	%r1287, %r166, %r1208;
	add.s32 	%r1288, %r1287, %r1212;
	add.s32 	%r2568, %r1288, -11552;
	bar.sync 	0;
	sub.s32 	%r180, %r166, %r2568;
	sub.s32 	%r1289, %r1215, %r1268;
	setp.eq.s32 	%p231, %r167, 0;
	add.s32 	%r1290, %r1268, %r180;
	selp.b32 	%r1291, %r1289, %r1290, %p231;
	shl.b32 	%r1292, %r1291, 2;
	add.s32 	%r1293, %r1158, %r1292;
	st.shared.u32 	[%r1293], %r147;
	sub.s32 	%r1294, %r1216, %r1269;
	setp.eq.s32 	%p232, %r1219, 0;
	add.s32 	%r1295, %r1290, %r167;
	selp.b32 	%r1296, %r1294, %r1295, %p232;
	shl.b32 	%r1297, %r1296, 2;
	add.s32 	%r1298, %r1158, %r1297;
	st.shared.u32 	[%r1298], %r148;
	sub.s32 	%r1299, %r1221, %r1270;
	setp.eq.s32 	%p233, %r1224, 0;
	add.s32 	%r1300, %r1295, %r1219;
	selp.b32 	%r1301, %r1299, %r1300, %p233;
	shl.b32 	%r1302, %r1301, 2;
	add.s32 	%r1303, %r1158, %r1302;
	st.shared.u32 	[%r1303], %r149;
	sub.s32 	%r1304, %r1226, %r1271;
	setp.eq.s32 	%p234, %r1229, 0;
	add.s32 	%r1305, %r1300, %r1224;
	selp.b32 	%r1306, %r1304, %r1305, %p234;
	shl.b32 	%r1307, %r1306, 2;
	add.s32 	%r1308, %r1158, %r1307;
	st.shared.u32 	[%r1308], %r150;
	sub.s32 	%r1309, %r1215, %r1272;
	add.s32 	%r1310, %r1309, 4;
	setp.eq.s32 	%p235, %r168, 0;
	add.s32 	%r1311, %r1305, %r1229;
	selp.b32 	%r1312, %r1310, %r1311, %p235;
	shl.b32 	%r1313, %r1312, 2;
	add.s32 	%r1314, %r1158, %r1313;
	st.shared.u32 	[%r1314], %r151;
	sub.s32 	%r1315, %r1215, %r1273;
	add.s32 	%r1316, %r1315, 5;
	setp.eq.s32 	%p236, %r169, 0;
	add.s32 	%r1317, %r1311, %r168;
	selp.b32 	%r1318, %r1316, %r1317, %p236;
	shl.b32 	%r1319, %r1318, 2;
	add.s32 	%r1320, %r1158, %r1319;
	st.shared.u32 	[%r1320], %r152;
	sub.s32 	%r1321, %r1215, %r1274;
	add.s32 	%r1322, %r1321, 6;
	setp.eq.s32 	%p237, %r170, 0;
	add.s32 	%r1323, %r1317, %r169;
	selp.b32 	%r1324, %r1322, %r1323, %p237;
	shl.b32 	%r1325, %r1324, 2;
	add.s32 	%r1326, %r1158, %r1325;
	st.shared.u32 	[%r1326], %r153;
	sub.s32 	%r1327, %r1234, %r1275;
	setp.eq.s32 	%p238, %r1237, 0;
	add.s32 	%r1328, %r1323, %r170;
	selp.b32 	%r1329, %r1327, %r1328, %p238;
	shl.b32 	%r1330, %r1329, 2;
	add.s32 	%r1331, %r1158, %r1330;
	st.shared.u32 	[%r1331], %r154;
	sub.s32 	%r1332, %r1239, %r1276;
	setp.eq.s32 	%p239, %r1242, 0;
	add.s32 	%r1333, %r1328, %r1237;
	selp.b32 	%r1334, %r1332, %r1333, %p239;
	shl.b32 	%r1335, %r1334, 2;
	add.s32 	%r1336, %r1158, %r1335;
	st.shared.u32 	[%r1336], %r155;
	sub.s32 	%r1337, %r1215, %r1277;
	add.s32 	%r1338, %r1337, 9;
	setp.eq.s32 	%p240, %r171, 0;
	add.s32 	%r1339, %r1333, %r1242;
	selp.b32 	%r1340, %r1338, %r1339, %p240;
	shl.b32 	%r1341, %r1340, 2;
	add.s32 	%r1342, %r1158, %r1341;
	st.shared.u32 	[%r1342], %r156;
	sub.s32 	%r1343, %r1245, %r1278;
	setp.eq.s32 	%p241, %r1248, 0;
	add.s32 	%r1344, %r1339, %r171;
	selp.b32 	%r1345, %r1343, %r1344, %p241;
	shl.b32 	%r1346, %r1345, 2;
	add.s32 	%r1347, %r1158, %r1346;
	st.shared.u32 	[%r1347], %r157;
	sub.s32 	%r1348, %r1215, %r1279;
	add.s32 	%r1349, %r1348, 11;
	setp.eq.s32 	%p242, %r172, 0;
	add.s32 	%r1350, %r1344, %r1248;
	selp.b32 	%r1351, %r1349, %r1350, %p242;
	shl.b32 	%r1352, %r1351, 2;
	add.s32 	%r1353, %r1158, %r1352;
	st.shared.u32 	[%r1353], %r158;
	sub.s32 	%r1354, %r1215, %r1280;
	add.s32 	%r1355, %r1354, 12;
	setp.eq.s32 	%p243, %r173, 0;
	add.s32 	%r1356, %r1350, %r172;
	selp.b32 	%r1357, %r1355, %r1356, %p243;
	shl.b32 	%r1358, %r1357, 2;
	add.s32 	%r1359, %r1158, %r1358;
	st.shared.u32 	[%r1359], %r159;
	sub.s32 	%r1360, %r1215, %r1281;
	add.s32 	%r1361, %r1360, 13;
	setp.eq.s32 	%p244, %r174, 0;
	add.s32 	%r1362, %r1356, %r173;
	selp.b32 	%r1363, %r1361, %r1362, %p244;
	shl.b32 	%r1364, %r1363, 2;
	add.s32 	%r1365, %r1158, %r1364;
	st.shared.u32 	[%r1365], %r160;
	sub.s32 	%r1366, %r1215, %r1282;
	add.s32 	%r1367, %r1366, 14;
	setp.eq.s32 	%p245, %r175, 0;
	add.s32 	%r1368, %r1362, %r174;
	selp.b32 	%r1369, %r1367, %r1368, %p245;
	shl.b32 	%r1370, %r1369, 2;
	add.s32 	%r1371, %r1158, %r1370;
	st.shared.u32 	[%r1371], %r161;
	sub.s32 	%r1372, %r1254, %r1283;
	setp.eq.s32 	%p246, %r1257, 0;
	add.s32 	%r1373, %r1368, %r175;
	selp.b32 	%r1374, %r1372, %r1373, %p246;
	shl.b32 	%r1375, %r1374, 2;
	add.s32 	%r1376, %r1158, %r1375;
	st.shared.u32 	[%r1376], %r162;
	sub.s32 	%r1377, %r1259, %r1284;
	setp.eq.s32 	%p247, %r1262, 0;
	add.s32 	%r1378, %r1373, %r1257;
	selp.b32 	%r1379, %r1377, %r1378, %p247;
	shl.b32 	%r1380, %r1379, 2;
	add.s32 	%r1381, %r1158, %r1380;
	st.shared.u32 	[%r1381], %r163;
	sub.s32 	%r1382, %r1215, %r1285;
	add.s32 	%r1383, %r1382, 17;
	setp.eq.s32 	%p248, %r176, 0;
	add.s32 	%r1384, %r1378, %r1262;
	selp.b32 	%r1385, %r1383, %r1384, %p248;
	shl.b32 	%r1386, %r1385, 2;
	add.s32 	%r1387, %r1158, %r1386;
	st.shared.u32 	[%r1387], %r164;
	sub.s32 	%r1388, %r1215, %r1286;
	add.s32 	%r1389, %r1388, 18;
	setp.eq.s32 	%p249, %r177, 0;
	add.s32 	%r1390, %r1384, %r176;
	selp.b32 	%r1391, %r1389, %r1390, %p249;
	shl.b32 	%r1392, %r1391, 2;
	add.s32 	%r1393, %r1158, %r1392;
	st.shared.u32 	[%r1393], %r165;
	bar.sync 	0;
	setp.ge.s32 	%p250, %r988, %r166;
	shl.b32 	%r1394, %r988, 2;
	add.s32 	%r181, %r1158, %r1394;
	@%p250 bra 	$L__BB76_71;
	ld.param.u32 	%r2496, [_ZN3cub18CUB_300001_SM_10006detail6select23DeviceSelectSweepKernelINS2_10policy_hubIiNS0_8NullTypeEiLb0ELNS0_10SelectImplE2EE10Policy1000EPiPS5_N6thrust24THRUST_300001_SM_1000_NS6detail15normal_iteratorINSC_10device_ptrIiEEEES9_NS0_13ScanTileStateIiLb1EEE7is_evenS5_iNS2_19streaming_context_tIiLb0EEELS6_2EEEvT0_T1_T2_T3_T4_T5_T6_T7_iT8_NS1_7vsmem_tE_param_7];
	ld.shared.u32 	%r1395, [%r181];
	not.b32 	%r1396, %r988;
	add.s32 	%r1397, %r2496, %r1396;
	setp.lt.s32 	%p251, %r988, %r180;
	sub.s32 	%r1398, %r988, %r180;
	selp.b32 	%r1399, %r1397, %r1398, %p251;
	mul.wide.s32 	%rd73, %r1399, 4;
	add.s64 	%rd74, %rd3, %rd73;
	st.global.u32 	[%rd74], %r1395;
$L__BB76_71:
	ld.param.u32 	%r2497, [_ZN3cub18CUB_300001_SM_10006detail6select23DeviceSelectSweepKernelINS2_10policy_hubIiNS0_8NullTypeEiLb0ELNS0_10SelectImplE2EE10Policy1000EPiPS5_N6thrust24THRUST_300001_SM_1000_NS6detail15normal_iteratorINSC_10device_ptrIiEEEES9_NS0_13ScanTileStateIiLb1EEE7is_evenS5_iNS2_19streaming_context_tIiLb0EEELS6_2EEEvT0_T1_T2_T3_T4_T5_T6_T7_iT8_NS1_7vsmem_tE_param_7];
	add.s32 	%r182, %r988, 608;
	sub.s32 	%r183, %r2497, %r988;
	setp.ge.s32 	%p252, %r182, %r166;
	@%p252 bra 	$L__BB76_73;
	ld.shared.u32 	%r1400, [%r181+2432];
	add.s32 	%r1401, %r183, -609;
	setp.lt.s32 	%p253, %r182, %r180;
	sub.s32 	%r1402, %r182, %r180;
	selp.b32 	%r1403, %r1401, %r1402, %p253;
	mul.wide.s32 	%rd75, %r1403, 4;
	add.s64 	%rd76, %rd3, %rd75;
	st.global.u32 	[%rd76], %r1400;
$L__BB76_73:
	add.s32 	%r184, %r988, 1216;
	setp.ge.s32 	%p254, %r184, %r166;
	@%p254 bra 	$L__BB76_75;
	ld.shared.u32 	%r1404, [%r181+4864];
	add.s32 	%r1405, %r183, -1217;
	setp.lt.s32 	%p255, %r184, %r180;
	sub.s32 	%r1406, %r184, %r180;
	selp.b32 	%r1407, %r1405, %r1406, %p255;
	mul.wide.s32 	%rd77, %r1407, 4;
	add.s64 	%rd78, %rd3, %rd77;
	st.global.u32 	[%rd78], %r1404;
$L__BB76_75:
	add.s32 	%r185, %r988, 1824;
	setp.ge.s32 	%p256, %r185, %r166;
	@%p256 bra 	$L__BB76_77;
	ld.shared.u32 	%r1408, [%r181+7296];
	add.s32 	%r1409, %r183, -1825;
	setp.lt.s32 	%p257, %r185, %r180;
	sub.s32 	%r1410, %r185, %r180;
	selp.b32 	%r1411, %r1409, %r1410, %p257;
	mul.wide.s32 	%rd79, %r1411, 4;
	add.s64 	%rd80, %rd3, %rd79;
	st.global.u32 	[%rd80], %r1408;
$L__BB76_77:
	add.s32 	%r186, %r988, 2432;
	setp.ge.s32 	%p258, %r186, %r166;
	@%p258 bra 	$L__BB76_79;
	ld.shared.u32 	%r1412, [%r181+9728];
	add.s32 	%r1413, %r183, -2433;
	setp.lt.s32 	%p259, %r186, %r180;
	sub.s32 	%r1414, %r186, %r180;
	selp.b32 	%r1415, %r1413, %r1414, %p259;
	mul.wide.s32 	%rd81, %r1415, 4;
	add.s64 	%rd82, %rd3, %rd81;
	st.global.u32 	[%rd82], %r1412;
$L__BB76_79:
	add.s32 	%r187, %r988, 3040;
	setp.ge.s32 	%p260, %r187, %r166;
	@%p260 bra 	$L__BB76_81;
	ld.shared.u32 	%r1416, [%r181+12160];
	add.s32 	%r1417, %r183, -3041;
	setp.lt.s32 	%p261, %r187, %r180;
	sub.s32 	%r1418, %r187, %r180;
	selp.b32 	%r1419, %r1417, %r1418, %p261;
	mul.wide.s32 	%rd83, %r1419, 4;
	add.s64 	%rd84, %rd3, %rd83;
	st.global.u32 	[%rd84], %r1416;
$L__BB76_81:
	add.s32 	%r188, %r988, 3648;
	setp.ge.s32 	%p262, %r188, %r166;
	@%p262 bra 	$L__BB76_83;
	ld.shared.u32 	%r1420, [%r181+14592];
	add.s32 	%r1421, %r183, -3649;
	setp.lt.s32 	%p263, %r188, %r180;
	sub.s32 	%r1422, %r188, %r180;
	selp.b32 	%r1423, %r1421, %r1422, %p263;
	mul.wide.s32 	%rd85, %r1423, 4;
	add.s64 	%rd86, %rd3, %rd85;
	st.global.u32 	[%rd86], %r1420;
$L__BB76_83:
	add.s32 	%r189, %r988, 4256;
	setp.ge.s32 	%p264, %r189, %r166;
	@%p264 bra 	$L__BB76_85;
	ld.shared.u32 	%r1424, [%r181+17024];
	add.s32 	%r1425, %r183, -4257;
	setp.lt.s32 	%p265, %r189, %r180;
	sub.s32 	%r1426, %r189, %r180;
	selp.b32 	%r1427, %r1425, %r1426, %p265;
	mul.wide.s32 	%rd87, %r1427, 4;
	add.s64 	%rd88, %rd3, %rd87;
	st.global.u32 	[%rd88], %r1424;
$L__BB76_85:
	add.s32 	%r190, %r988, 4864;
	setp.ge.s32 	%p266, %r190, %r166;
	@%p266 bra 	$L__BB76_87;
	ld.shared.u32 	%r1428, [%r181+19456];
	add.s32 	%r1429, %r183, -4865;
	setp.lt.s32 	%p267, %r190, %r180;
	sub.s32 	%r1430, %r190, %r180;
	selp.b32 	%r1431, %r1429, %r1430, %p267;
	mul.wide.s32 	%rd89, %r1431, 4;
	add.s64 	%rd90, %rd3, %rd89;
	st.global.u32 	[%rd90], %r1428;
$L__BB76_87:
	add.s32 	%r191, %r988, 5472;
	setp.ge.s32 	%p268, %r191, %r166;
	@%p268 bra 	$L__BB76_89;
	ld.shared.u32 	%r1432, [%r181+21888];
	add.s32 	%r1433, %r183, -5473;
	setp.lt.s32 	%p269, %r191, %r180;
	sub.s32 	%r1434, %r191, %r180;
	selp.b32 	%r1435, %r1433, %r1434, %p269;
	mul.wide.s32 	%rd91, %r1435, 4;
	add.s64 	%rd92, %rd3, %rd91;
	st.global.u32 	[%rd92], %r1432;
$L__BB76_89:
	add.s32 	%r192, %r988, 6080;
	setp.ge.s32 	%p270, %r192, %r166;
	@%p270 bra 	$L__BB76_91;
	ld.shared.u32 	%r1436, [%r181+24320];
	add.s32 	%r1437, %r183, -6081;
	setp.lt.s32 	%p271, %r192, %r180;
	sub.s32 	%r1438, %r192, %r180;
	selp.b32 	%r1439, %r1437, %r1438, %p271;
	mul.wide.s32 	%rd93, %r1439, 4;
	add.s64 	%rd94, %rd3, %rd93;
	st.global.u32 	[%rd94], %r1436;
$L__BB76_91:
	add.s32 	%r193, %r988, 6688;
	setp.ge.s32 	%p272, %r193, %r166;
	@%p272 bra 	$L__BB76_93;
	ld.shared.u32 	%r1440, [%r181+26752];
	add.s32 	%r1441, %r183, -6689;
	setp.lt.s32 	%p273, %r193, %r180;
	sub.s32 	%r1442, %r193, %r180;
	selp.b32 	%r1443, %r1441, %r1442, %p273;
	mul.wide.s32 	%rd95, %r1443, 4;
	add.s64 	%rd96, %rd3, %rd95;
	st.global.u32 	[%rd96], %r1440;
$L__BB76_93:
	add.s32 	%r194, %r988, 7296;
	setp.ge.s32 	%p274, %r194, %r166;
	@%p274 bra 	$L__BB76_95;
	ld.shared.u32 	%r1444, [%r181+29184];
	add.s32 	%r1445, %r183, -7297;
	setp.lt.s32 	%p275, %r194, %r180;
	sub.s32 	%r1446, %r194, %r180;
	selp.b32 	%r1447, %r1445, %r1446, %p275;
	mul.wide.s32 	%rd97, %r1447, 4;
	add.s64 	%rd98, %rd3, %rd97;
	st.global.u32 	[%rd98], %r1444;
$L__BB76_95:
	add.s32 	%r195, %r988, 7904;
	setp.ge.s32 	%p276, %r195, %r166;
	@%p276 bra 	$L__BB76_97;
	ld.shared.u32 	%r1448, [%r181+31616];
	add.s32 	%r1449, %r183, -7905;
	setp.lt.s32 	%p277, %r195, %r180;
	sub.s32 	%r1450, %r195, %r180;
	selp.b32 	%r1451, %r1449, %r1450, %p277;
	mul.wide.s32 	%rd99, %r1451, 4;
	add.s64 	%rd100, %rd3, %rd99;
	st.global.u32 	[%rd100], %r1448;
$L__BB76_97:
	add.s32 	%r196, %r988, 8512;
	setp.ge.s32 	%p278, %r196, %r166;
	@%p278 bra 	$L__BB76_99;
	ld.shared.u32 	%r1452, [%r181+34048];
	add.s32 	%r1453, %r183, -8513;
	setp.lt.s32 	%p279, %r196, %r180;
	sub.s32 	%r1454, %r196, %r180;
	selp.b32 	%r1455, %r1453, %r1454, %p279;
	mul.wide.s32 	%rd101, %r1455, 4;
	add.s64 	%rd102, %rd3, %rd101;
	st.global.u32 	[%rd102], %r1452;
$L__BB76_99:
	add.s32 	%r197, %r988, 9120;
	setp.ge.s32 	%p280, %r197, %r166;
	@%p280 bra 	$L__BB76_101;
	ld.shared.u32 	%r1456, [%r181+36480];
	add.s32 	%r1457, %r183, -9121;
	setp.lt.s32 	%p281, %r197, %r180;
	sub.s32 	%r1458, %r197, %r180;
	selp.b32 	%r1459, %r1457, %r1458, %p281;
	mul.wide.s32 	%rd103, %r1459, 4;
	add.s64 	%rd104, %rd3, %rd103;
	st.global.u32 	[%rd104], %r1456;
$L__BB76_101:
	add.s32 	%r198, %r988, 9728;
	setp.ge.s32 	%p282, %r198, %r166;
	@%p282 bra 	$L__BB76_103;
	ld.shared.u32 	%r1460, [%r181+38912];
	add.s32 	%r1461, %r183, -9729;
	setp.lt.s32 	%p283, %r198, %r180;
	sub.s32 	%r1462, %r198, %r180;
	selp.b32 	%r1463, %r1461, %r1462, %p283;
	mul.wide.s32 	%rd105, %r1463, 4;
	add.s64 	%rd106, %rd3, %rd105;
	st.global.u32 	[%rd106], %r1460;
$L__BB76_103:
	add.s32 	%r199, %r988, 10336;
	setp.ge.s32 	%p284, %r199, %r166;
	@%p284 bra 	$L__BB76_105;
	ld.shared.u32 	%r1464, [%r181+41344];
	add.s32 	%r1465, %r183, -10337;
	setp.lt.s32 	%p285, %r199, %r180;
	sub.s32 	%r1466, %r199, %r180;
	selp.b32 	%r1467, %r1465, %r1466, %p285;
	mul.wide.s32 	%rd107, %r1467, 4;
	add.s64 	%rd108, %rd3, %rd107;
	st.global.u32 	[%rd108], %r1464;
$L__BB76_105:
	add.s32 	%r1468, %r988, 10944;
	sub.s32 	%r1469, %r1468, %r180;
	setp.lt.s32 	%p286, %r1468, %r180;
	add.s32 	%r1470, %r183, -10945;
	selp.b32 	%r200, %r1470, %r1469, %p286;
	setp.ge.s32 	%p287, %r1468, %r166;
	@%p287 bra 	$L__BB76_203;
	ld.shared.u32 	%r1471, [%r181+43776];
	mul.wide.s32 	%rd109, %r200, 4;
	add.s64 	%rd110, %rd3, %rd109;
	st.global.u32 	[%rd110], %r1471;
	bra.uni 	$L__BB76_203;
$L__BB76_107:
	cvt.s64.s32 	%rd17, %r2;
	mov.u32 	%r338, %tid.x;
	and.b32  	%r339, %r338, 31;
	and.b32  	%r340, %r338, 992;
	mul.lo.s32 	%r341, %r340, 19;
	or.b32  	%r201, %r341, %r339;
	setp.ge.s32 	%p3, %r201, %r105;
	cvt.u64.u32 	%rd18, %r201;
	add.s64 	%rd19, %rd18, %rd17;
	shl.b64 	%rd20, %rd19, 2;
	add.s64 	%rd9, %rd1, %rd20;
	@%p3 bra 	$L__BB76_109;
	ld.global.u32 	%r2534, [%rd9];
$L__BB76_109:
	add.s32 	%r343, %r201, 32;
	setp.ge.s32 	%p4, %r343, %r105;
	@%p4 bra 	$L__BB76_111;
	ld.global.u32 	%r2535, [%rd9+128];
$L__BB76_111:
	add.s32 	%r345, %r201, 64;
	setp.ge.s32 	%p5, %r345, %r105;
	@%p5 bra 	$L__BB76_113;
	ld.global.u32 	%r2536, [%rd9+256];
$L__BB76_113:
	add.s32 	%r347, %r201, 96;
	setp.ge.s32 	%p6, %r347, %r105;
	@%p6 bra 	$L__BB76_115;
	ld.global.u32 	%r2537, [%rd9+384];
$L__BB76_115:
	add.s32 	%r349, %r201, 128;
	setp.ge.s32 	%p7, %r349, %r105;
	@%p7 bra 	$L__BB76_117;
	ld.global.u32 	%r2538, [%rd9+512];
$L__BB76_117:
	add.s32 	%r351, %r201, 160;
	setp.ge.s32 	%p8, %r351, %r105;
	@%p8 bra 	$L__BB76_119;
	ld.global.u32 	%r2539, [%rd9+640];
$L__BB76_119:
	add.s32 	%r353, %r201, 192;
	setp.ge.s32 	%p9, %r353, %r105;
	@%p9 bra 	$L__BB76_121;
	ld.global.u32 	%r2540, [%rd9+768];
$L__BB76_121:
	add.s32 	%r355, %r201, 224;
	setp.ge.s32 	%p10, %r355, %r105;
	@%p10 bra 	$L__BB76_123;
	ld.global.u32 	%r2541, [%rd9+896];
$L__BB76_123:
	add.s32 	%r357, %r201, 256;
	setp.ge.s32 	%p11, %r357, %r105;
	@%p11 bra 	$L__BB76_125;
	ld.global.u32 	%r2542, [%rd9+1024];
$L__BB76_125:
	add.s32 	%r359, %r201, 288;
	setp.ge.s32 	%p12, %r359, %r105;
	@%p12 bra 	$L__BB76_127;
	ld.global.u32 	%r2543, [%rd9+1152];
$L__BB76_127:
	add.s32 	%r361, %r201, 320;
	setp.ge.s32 	%p13, %r361, %r105;
	@%p13 bra 	$L__BB76_129;
	ld.global.u32 	%r2544, [%rd9+1280];
$L__BB76_129:
	add.s32 	%r363, %r201, 352;
	setp.ge.s32 	%p14, %r363, %r105;
	@%p14 bra 	$L__BB76_131;
	ld.global.u32 	%r2545, [%rd9+1408];
$L__BB76_131:
	add.s32 	%r365, %r201, 384;
	setp.ge.s32 	%p15, %r365, %r105;
	@%p15 bra 	$L__BB76_133;
	ld.global.u32 	%r2546, [%rd9+1536];
$L__BB76_133:
	add.s32 	%r367, %r201, 416;
	setp.ge.s32 	%p16, %r367, %r105;
	@%p16 bra 	$L__BB76_135;
	ld.global.u32 	%r2547, [%rd9+1664];
$L__BB76_135:
	add.s32 	%r369, %r201, 448;
	setp.ge.s32 	%p17, %r369, %r105;
	@%p17 bra 	$L__BB76_137;
	ld.global.u32 	%r2548, [%rd9+1792];
$L__BB76_137:
	add.s32 	%r371, %r201, 480;
	setp.ge.s32 	%p18, %r371, %r105;
	@%p18 bra 	$L__BB76_139;
	ld.global.u32 	%r2549, [%rd9+1920];
$L__BB76_139:
	add.s32 	%r373, %r201, 512;
	setp.ge.s32 	%p19, %r373, %r105;
	@%p19 bra 	$L__BB76_141;
	ld.global.u32 	%r2550, [%rd9+2048];
$L__BB76_141:
	add.s32 	%r375, %r201, 544;
	setp.ge.s32 	%p20, %r375, %r105;
	@%p20 bra 	$L__BB76_143;
	ld.global.u32 	%r2551, [%rd9+2176];
$L__BB76_143:
	add.s32 	%r377, %r201, 576;
	setp.ge.s32 	%p21, %r377, %r105;
	@%p21 bra 	$L__BB76_145;
	ld.global.u32 	%r2552, [%rd9+2304];
$L__BB76_145:
	ld.param.u32 	%r2493, [_ZN3cub18CUB_300001_SM_10006detail6select23DeviceSelectSweepKernelINS2_10policy_hubIiNS0_8NullTypeEiLb0ELNS0_10SelectImplE2EE10Policy1000EPiPS5_N6thrust24THRUST_300001_SM_1000_NS6detail15normal_iteratorINSC_10device_ptrIiEEEES9_NS0_13ScanTileStateIiLb1EEE7is_evenS5_iNS2_19streaming_context_tIiLb0EEELS6_2EEEvT0_T1_T2_T3_T4_T5_T6_T7_iT8_NS1_7vsmem_tE_param_7];
	// begin inline asm
	mov.u32 %r378, %laneid;
	// end inline asm
	mov.u32 	%r241, %tid.x;
	shr.u32 	%r242, %r241, 5;
	mad.lo.s32 	%r409, %r242, 608, %r378;
	shl.b32 	%r410, %r409, 2;
	mov.u32 	%r411, _ZZN3cub18CUB_300001_SM_10006detail6select23DeviceSelectSweepKernelINS2_10policy_hubIiNS0_8NullTypeEiLb0ELNS0_10SelectImplE2EE10Policy1000EPiPS5_N6thrust24THRUST_300001_SM_1000_NS6detail15normal_iteratorINSC_10device_ptrIiEEEES9_NS0_13ScanTileStateIiLb1EEE7is_evenS5_iNS2_19streaming_context_tIiLb0EEELS6_2EEEvT0_T1_T2_T3_T4_T5_T6_T7_iT8_NS1_7vsmem_tEE19static_temp_storage;
	add.s32 	%r412, %r411, %r410;
	st.shared.u32 	[%r412], %r2534;
	st.shared.u32 	[%r412+128], %r2535;
	st.shared.u32 	[%r412+256], %r2536;
	st.shared.u32 	[%r412+384], %r2537;
	st.shared.u32 	[%r412+512], %r2538;
	st.shared.u32 	[%r412+640], %r2539;
	st.shared.u32 	[%r412+768], %r2540;
	st.shared.u32 	[%r412+896], %r2541;
	st.shared.u32 	[%r412+1024], %r2542;
	st.shared.u32 	[%r412+1152], %r2543;
	st.shared.u32 	[%r412+1280], %r2544;
	st.shared.u32 	[%r412+1408], %r2545;
	st.shared.u32 	[%r412+1536], %r2546;
	st.shared.u32 	[%r412+1664], %r2547;
	st.shared.u32 	[%r412+1792], %r2548;
	st.shared.u32 	[%r412+1920], %r2549;
	st.shared.u32 	[%r412+2048], %r2550;
	st.shared.u32 	[%r412+2176], %r2551;
	st.shared.u32 	[%r412+2304], %r2552;
	bar.warp.sync 	-1;
	mad.lo.s32 	%r413, %r378, 72, %r412;
	ld.shared.u32 	%r243, [%r413];
	not.b32 	%r414, %r243;
	ld.shared.u32 	%r244, [%r413+4];
	not.b32 	%r415, %r244;
	ld.shared.u32 	%r245, [%r413+8];
	not.b32 	%r416, %r245;
	ld.shared.u32 	%r246, [%r413+12];
	not.b32 	%r417, %r246;
	ld.shared.u32 	%r247, [%r413+16];
	not.b32 	%r418, %r247;
	ld.shared.u32 	%r248, [%r413+20];
	not.b32 	%r419, %r248;
	ld.shared.u32 	%r249, [%r413+24];
	not.b32 	%r420, %r249;
	ld.shared.u32 	%r250, [%r413+28];
	not.b32 	%r421, %r250;
	ld.shared.u32 	%r251, [%r413+32];
	not.b32 	%r422, %r251;
	ld.shared.u32 	%r252, [%r413+36];
	not.b32 	%r423, %r252;
	ld.shared.u32 	%r253, [%r413+40];
	not.b32 	%r424, %r253;
	ld.shared.u32 	%r254, [%r413+44];
	not.b32 	%r425, %r254;
	ld.shared.u32 	%r255, [%r413+48];
	not.b32 	%r426, %r255;
	ld.shared.u32 	%r256, [%r413+52];
	not.b32 	%r427, %r256;
	ld.shared.u32 	%r257, [%r413+56];
	not.b32 	%r428, %r257;
	ld.shared.u32 	%r258, [%r413+60];
	not.b32 	%r429, %r258;
	ld.shared.u32 	%r259, [%r413+64];
	not.b32 	%r430, %r259;
	ld.shared.u32 	%r260, [%r413+68];
	not.b32 	%r431, %r260;
	ld.shared.u32 	%r261, [%r413+72];
	not.b32 	%r432, %r261;
	mul.lo.s32 	%r433, %r241, 19;
	mov.u32 	%r434, %ctaid.x;
	mov.u32 	%r435, %nctaid.y;
	mov.u32 	%r436, %ctaid.y;
	mad.lo.s32 	%r2562, %r434, %r435, %r436;
	mul.lo.s32 	%r438, %r2562, 11552;
	sub.s32 	%r262, %r2493, %r438;
	setp.lt.s32 	%p22, %r433, %r262;
	and.b32  	%r439, %r414, 1;
	selp.b32 	%r440, %r439, 1, %p22;
	add.s32 	%r441, %r433, 1;
	setp.lt.s32 	%p23, %r441, %r262;
	and.b32  	%r442, %r415, 1;
	selp.b32 	%r443, %r442, 1, %p23;
	add.s32 	%r444, %r433, 2;
	setp.lt.s32 	%p24, %r444, %r262;
	and.b32  	%r445, %r416, 1;
	selp.b32 	%r446, %r445, 1, %p24;
	add.s32 	%r447, %r433, 3;
	setp.lt.s32 	%p25, %r447, %r262;
	and.b32  	%r448, %r417, 1;
	selp.b32 	%r449, %r448, 1, %p25;
	add.s32 	%r450, %r433, 4;
	setp.lt.s32 	%p26, %r450, %r262;
	and.b32  	%r451, %r418, 1;
	selp.b32 	%r452, %r451, 1, %p26;
	add.s32 	%r453, %r433, 5;
	setp.lt.s32 	%p27, %r453, %r262;
	and.b32  	%r454, %r419, 1;
	selp.b32 	%r455, %r454, 1, %p27;
	add.s32 	%r456, %r433, 6;
	setp.lt.s32 	%p28, %r456, %r262;
	and.b32  	%r457, %r420, 1;
	selp.b32 	%r458, %r457, 1, %p28;
	add.s32 	%r459, %r433, 7;
	setp.lt.s32 	%p29, %r459, %r262;
	and.b32  	%r460, %r421, 1;
	selp.b32 	%r461, %r460, 1, %p29;
	add.s32 	%r462, %r433, 8;
	setp.lt.s32 	%p30, %r462, %r262;
	and.b32  	%r463, %r422, 1;
	selp.b32 	%r464, %r463, 1, %p30;
	add.s32 	%r465, %r433, 9;
	setp.lt.s32 	%p31, %r465, %r262;
	and.b32  	%r466, %r423, 1;
	selp.b32 	%r467, %r466, 1, %p31;
	add.s32 	%r468, %r433, 10;
	setp.lt.s32 	%p32, %r468, %r262;
	and.b32  	%r469, %r424, 1;
	selp.b32 	%r470, %r469, 1, %p32;
	add.s32 	%r471, %r433, 11;
	setp.lt.s32 	%p33, %r471, %r262;
	and.b32  	%r472, %r425, 1;
	selp.b32 	%r473, %r472, 1, %p33;
	add.s32 	%r474, %r433, 12;
	setp.lt.s32 	%p34, %r474, %r262;
	and.b32  	%r475, %r426, 1;
	selp.b32 	%r476, %r475, 1, %p34;
	add.s32 	%r477, %r433, 13;
	setp.lt.s32 	%p35, %r477, %r262;
	and.b32  	%r478, %r427, 1;
	selp.b32 	%r479, %r478, 1, %p35;
	add.s32 	%r480, %r433, 14;
	setp.lt.s32 	%p36, %r480, %r262;
	and.b32  	%r481, %r428, 1;
	selp.b32 	%r482, %r481, 1, %p36;
	add.s32 	%r483, %r433, 15;
	setp.lt.s32 	%p37, %r483, %r262;
	and.b32  	%r484, %r429, 1;
	selp.b32 	%r485, %r484, 1, %p37;
	add.s32 	%r486, %r433, 16;
	setp.lt.s32 	%p38, %r486, %r262;
	and.b32  	%r487, %r430, 1;
	selp.b32 	%r488, %r487, 1, %p38;
	add.s32 	%r489, %r433, 17;
	setp.lt.s32 	%p39, %r489, %r262;
	and.b32  	%r490, %r431, 1;
	selp.b32 	%r491, %r490, 1, %p39;
	add.s32 	%r492, %r433, 18;
	setp.lt.s32 	%p40, %r492, %r262;
	and.b32  	%r493, %r432, 1;
	selp.b32 	%r494, %r493, 1, %p40;
	bar.sync 	0;
	add.s32 	%r495, %r443, %r440;
	add.s32 	%r496, %r446, %r495;
	add.s32 	%r497, %r449, %r496;
	add.s32 	%r498, %r452, %r497;
	add.s32 	%r499, %r455, %r498;
	add.s32 	%r500, %r458, %r499;
	add.s32 	%r501, %r461, %r500;
	add.s32 	%r502, %r464, %r501;
	add.s32 	%r503, %r467, %r502;
	add.s32 	%r504, %r470, %r503;
	add.s32 	%r505, %r473, %r504;
	add.s32 	%r506, %r476, %r505;
	add.s32 	%r507, %r479, %r506;
	add.s32 	%r508, %r482, %r507;
	add.s32 	%r509, %r485, %r508;
	add.s32 	%r510, %r488, %r509;
	add.s32 	%r511, %r491, %r510;
	add.s32 	%r383, %r494, %r511;
	mov.b32 	%r381, 1;
	mov.b32 	%r406, 0;
	mov.b32 	%r408, -1;
	// begin inline asm
	{  .reg .s32 r0;  .reg .pred p;  shfl.sync.up.b32 r0|p, %r383, %r381, %r406, %r408;  @p add.s32 r0, r0, %r383;  mov.s32 %r379, r0;}
	// end inline asm
	mov.b32 	%r387, 2;
	// begin inline asm
	{  .reg .s32 r0;  .reg .pred p;  shfl.sync.up.b32 r0|p, %r379, %r387, %r406, %r408;  @p add.s32 r0, r0, %r379;  mov.s32 %r385, r0;}
	// end inline asm
	mov.b32 	%r393, 4;
	// begin inline asm
	{  .reg .s32 r0;  .reg .pred p;  shfl.sync.up.b32 r0|p, %r385, %r393, %r406, %r408;  @p add.s32 r0, r0, %r385;  mov.s32 %r391, r0;}
	// end inline asm
	mov.b32 	%r399, 8;
	// begin inline asm
	{  .reg .s32 r0;  .reg .pred p;  shfl.sync.up.b32 r0|p, %r391, %r399, %r406, %r408;  @p add.s32 r0, r0, %r391;  mov.s32 %r397, r0;}
	// end inline asm
	mov.b32 	%r405, 16;
	// begin inline asm
	{  .reg .s32 r0;  .reg .pred p;  shfl.sync.up.b32 r0|p, %r397, %r405, %r406, %r408;  @p add.s32 r0, r0, %r397;  mov.s32 %r403, r0;}
	// end inline asm
	setp.ne.s32 	%p41, %r378, 31;
	@%p41 bra 	$L__BB76_147;
	shl.b32 	%r512, %r242, 2;
	add.s32 	%r514, %r411, %r512;
	st.shared.u32 	[%r514], %r403;
$L__BB76_147:
	sub.s32 	%r515, %r403, %r383;
	bar.sync 	0;
	ld.shared.v4.u32 	{%r516, %r517, %r518, %r519}, [_ZZN3cub18CUB_300001_SM_10006detail6select23DeviceSelectSweepKernelINS2_10policy_hubIiNS0_8NullTypeEiLb0ELNS0_10SelectImplE2EE10Policy1000EPiPS5_N6thrust24THRUST_300001_SM_1000_NS6detail15normal_iteratorINSC_10device_ptrIiEEEES9_NS0_13ScanTileStateIiLb1EEE7is_evenS5_iNS2_19streaming_context_tIiLb0EEELS6_2EEEvT0_T1_T2_T3_T4_T5_T6_T7_iT8_NS1_7vsmem_tEE19static_temp_storage];
	add.s32 	%r520, %r517, %r516;
	setp.eq.s32 	%p42, %r242, 2;
	selp.b32 	%r521, %r520, %r516, %p42;
	add.s32 	%r522, %r520, %r518;
	setp.eq.s32 	%p43, %r242, 3;
	selp.b32 	%r523, %r522, %r521, %p43;
	add.s32 	%r524, %r522, %r519;
	setp.eq.s32 	%p44, %r242, 4;
	selp.b32 	%r525, %r524, %r523, %p44;
	ld.shared.v4.u32 	{%r526, %r527, %r528, %r529}, [_ZZN3cub18CUB_300001_SM_10006detail6select23DeviceSelectSweepKernelINS2_10policy_hubIiNS0_8NullTypeEiLb0ELNS0_10SelectImplE2EE10Policy1000EPiPS5_N6thrust24THRUST_300001_SM_1000_NS6detail15normal_iteratorINSC_10device_ptrIiEEEES9_NS0_13ScanTileStateIiLb1EEE7is_evenS5_iNS2_19streaming_context_tIiLb0EEELS6_2EEEvT0_T1_T2_T3_T4_T5_T6_T7_iT8_NS1_7vsmem_tEE19static_temp_storage+16];
	add.s32 	%r530, %r524, %r526;
	setp.eq.s32 	%p45, %r242, 5;
	selp.b32 	%r531, %r530, %r525, %p45;
	add.s32 	%r532, %r530, %r527;
	setp.eq.s32 	%p46, %r242, 6;
	selp.b32 	%r533, %r532, %r531, %p46;
	add.s32 	%r534, %r532, %r528;
	setp.eq.s32 	%p47, %r242, 7;
	selp.b32 	%r535, %r534, %r533, %p47;
	add.s32 	%r536, %r534, %r529;
	setp.eq.s32 	%p48, %r242, 8;
	selp.b32 	%r537, %r536, %r535, %p48;
	ld.shared.v4.u32 	{%r538, %r539, %r540, %r541}, [_ZZN3cub18CUB_300001_SM_10006detail6select23DeviceSelectSweepKernelINS2_10policy_hubIiNS0_8NullTypeEiLb0ELNS0_10SelectImplE2EE10Policy1000EPiPS5_N6thrust24THRUST_300001_SM_1000_NS6detail15normal_iteratorINSC_10device_ptrIiEEEES9_NS0_13ScanTileStateIiLb1EEE7is_evenS5_iNS2_19streaming_context_tIiLb0EEELS6_2EEEvT0_T1_T2_T3_T4_T5_T6_T7_iT8_NS1_7vsmem_tEE19static_temp_storage+32];
	add.s32 	%r542, %r536, %r538;
	setp.eq.s32 	%p49, %r242, 9;
	selp.b32 	%r543, %r542, %r537, %p49;
	add.s32 	%r544, %r542, %r539;
	setp.eq.s32 	%p50, %r242, 10;
	selp.b32 	%r545, %r544, %r543, %p50;
	add.s32 	%r546, %r544, %r540;
	setp.eq.s32 	%p51, %r242, 11;
	selp.b32 	%r547, %r546, %r545, %p51;
	add.s32 	%r548, %r546, %r541;
	setp.eq.s32 	%p52, %r242, 12;
	selp.b32 	%r549, %r548, %r547, %p52;
	ld.shared.v4.u32 	{%r550, %r551, %r552, %r553}, [_ZZN3cub18CUB_300001_SM_10006detail6select23DeviceSelectSweepKernelINS2_10policy_hubIiNS0_8NullTypeEiLb0ELNS0_10SelectImplE2EE10Policy1000EPiPS5_N6thrust24THRUST_300001_SM_1000_NS6detail15normal_iteratorINSC_10device_ptrIiEEEES9_NS0_13ScanTileStateIiLb1EEE7is_evenS5_iNS2_19streaming_context_tIiLb0EEELS6_2EEEvT0_T1_T2_T3_T4_T5_T6_T7_iT8_NS1_7vsmem_tEE19static_temp_storage+48];
	add.s32 	%r554, %r548, %r550;
	setp.eq.s32 	%p53, %r242, 13;
	selp.b32 	%r555, %r554, %r549, %p53;
	add.s32 	%r556, %r554, %r551;
	setp.eq.s32 	%p54, %r242, 14;
	selp.b32 	%r557, %r556, %r555, %p54;
	add.s32 	%r558, %r556, %r552;
	setp.eq.s32 	%p55, %r242, 15;
	selp.b32 	%r559, %r558, %r557, %p55;
	add.s32 	%r560, %r558, %r553;
	setp.eq.s32 	%p56, %r242, 16;
	selp.b32 	%r561, %r560, %r559, %p56;
	.pragma "used_bytes_mask 4095";
	ld.shared.v4.u32 	{%r562, %r563, %r564, %r565}, [_ZZN3cub18CUB_300001_SM_10006detail6select23DeviceSelectSweepKernelINS2_10policy_hubIiNS0_8NullTypeEiLb0ELNS0_10SelectImplE2EE10Policy1000EPiPS5_N6thrust24THRUST_300001_SM_1000_NS6detail15normal_iteratorINSC_10device_ptrIiEEEES9_NS0_13ScanTileStateIiLb1EEE7is_evenS5_iNS2_19streaming_context_tIiLb0EEELS6_2EEEvT0_T1_T2_T3_T4_T5_T6_T7_iT8_NS1_7vsmem_tEE19static_temp_storage+64];
	add.s32 	%r566, %r560, %r562;
	setp.eq.s32 	%p57, %r242, 17;
	selp.b32 	%r567, %r566, %r561, %p57;
	add.s32 	%r568, %r566, %r563;
	setp.eq.s32 	%p58, %r242, 18;
	selp.b32 	%r569, %r568, %r567, %p58;
	add.s32 	%r265, %r568, %r564;
	setp.gt.u32 	%p59, %r241, 31;
	setp.lt.u32 	%p60, %r241, 32;
	setp.eq.s32 	%p61, %r378, 0;
	selp.b32 	%r570, 0, %r515, %p61;
	add.s32 	%r2566, %r569, %r570;
	selp.b32 	%r267, %r515, %r2566, %p60;
	@%p59 bra 	$L__BB76_163;
	setp.ne.s32 	%p62, %r241, 0;
	mul.wide.s32 	%rd21, %r2562, 8;
	add.s64 	%rd10, %rd2, %rd21;
	@%p62 bra 	$L__BB76_150;
	st.shared.u32 	[_ZZN3cub18CUB_300001_SM_10006detail6select23DeviceSelectSweepKernelINS2_10policy_hubIiNS0_8NullTypeEiLb0ELNS0_10SelectImplE2EE10Policy1000EPiPS5_N6thrust24THRUST_300001_SM_1000_NS6detail15normal_iteratorINSC_10device_ptrIiEEEES9_NS0_13ScanTileStateIiLb1EEE7is_evenS5_iNS2_19streaming_context_tIiLb0EEELS6_2EEEvT0_T1_T2_T3_T4_T5_T6_T7_iT8_NS1_7vsmem_tEE19static_temp_storage+140], %r265;
	add.s64 	%rd22, %rd10, 256;
	mov.b32 	%r574, 100;
	// begin inline asm
	st.relaxed.gpu.v2.u32 [%rd22], {%r574, %r265};
	// end inline asm
$L__BB76_150:
	not.b32 	%r580, %r241;
	add.s32 	%r2561, %r2562, %r580;
	mov.b32 	%r576, 970;
	// begin inline asm
	nanosleep.u32 %r576;
	// end inline asm
	mul.wide.s32 	%rd24, %r2561, 8;
	add.s64 	%rd25, %rd2, %rd24;
	add.s64 	%rd23, %rd25, 256;
	// begin inline asm
	ld.relaxed.gpu.v2.u32 {%r2563, %r2555}, [%rd23];
	// end inline asm
	mov.b32 	%r2556, 362;
$L__BB76_151:
	setp.eq.s32 	%p63, %r2563, 99;
	mov.b32 	%r581, -1;
	vote.sync.any.pred 	%p64, %p63, %r581;
	not.pred 	%p65, %p64;
	@%p65 bra 	$L__BB76_153;
	shr.u32 	%r278, %r2556, 1;
	mul.lo.s32 	%r983, %r2562, 16807;
	and.b32  	%r2562, %r983, 2147483647;
	sub.s32 	%r984, %r2556, %r278;
	add.s32 	%r985, %r984, 1;
	rem.u32 	%r986, %r2562, %r985;
	add.s32 	%r980, %r986, %r278;
	// begin inline asm
	nanosleep.u32 %r980;
	// end inline asm
	// begin inline asm
	ld.relaxed.gpu.v2.u32 {%r2563, %r2555}, [%rd23];
	// end inline asm
	mov.u32 	%r2556, %r278;
	bra.uni 	$L__BB76_151;
$L__BB76_153:
	setp.eq.s32 	%p66, %r2563, 101;
	mov.b32 	%r608, -1;
	vote.sync.ballot.b32 	%r610, %p66, %r608;
	// begin inline asm
	mov.u32 %r583, %lanemask_ge;
	// end inline asm
	and.b32  	%r611, %r610, %r583;
	or.b32  	%r612, %r611, -2147483648;
	add.s32 	%r613, %r612, -1;
	not.b32 	%r614, %r612;
	and.b32  	%r615, %r614, %r613;
	popc.b32 	%r587, %r615;
	mov.b32 	%r586, 1;
	// begin inline asm
	shfl.sync.down.b32 %r584, %r2555, %r586, %r587, %r608;
	// end inline asm
	setp.lt.s32 	%p68, %r378, %r587;
	selp.b32 	%r616, %r584, 0, %p68;
	add.s32 	%r590, %r616, %r2555;
	mov.b32 	%r591, 2;
	// begin inline asm
	shfl.sync.down.b32 %r589, %r590, %r591, %r587, %r608;
	// end inline asm
	add.s32 	%r617, %r378, 2;
	setp.gt.s32 	%p69, %r617, %r587;
	selp.b32 	%r618, 0, %r589, %p69;
	add.s32 	%r595, %r590, %r618;
	mov.b32 	%r596, 4;
	// begin inline asm
	shfl.sync.down.b32 %r594, %r595, %r596, %r587, %r608;
	// end inline asm
	add.s32 	%r619, %r378, 4;
	setp.gt.s32 	%p70, %r619, %r587;
	selp.b32 	%r620, 0, %r594, %p70;
	add.s32 	%r600, %r595, %r620;
	mov.b32 	%r601, 8;
	// begin inline asm
	shfl.sync.down.b32 %r599, %r600, %r601, %r587, %r608;
	// end inline asm
	add.s32 	%r621, %r378, 8;
	setp.gt.s32 	%p71, %r621, %r587;
	selp.b32 	%r622, 0, %r599, %p71;
	add.s32 	%r605, %r600, %r622;
	mov.b32 	%r606, 16;
	// begin inline asm
	shfl.sync.down.b32 %r604, %r605, %r606, %r587, %r608;
	// end inline asm
	add.s32 	%r623, %r378, 16;
	setp.gt.s32 	%p72, %r623, %r587;
	selp.b32 	%r624, 0, %r604, %p72;
	add.s32 	%r2559, %r605, %r624;
	add.s64 	%rd12, %rd2, 256;
	mov.b32 	%r2557, 362;
$L__BB76_154:
	setp.ne.s32 	%p73, %r2563, 101;
	mov.b32 	%r625, -1;
	vote.sync.all.pred 	%p74, %p73, %r625;
	not.pred 	%p75, %p74;
	@%p75 bra 	$L__BB76_159;
	shr.u32 	%r2557, %r2557, 1;
	mul.wide.s32 	%rd66, %r2561, 8;
	add.s64 	%rd67, %rd12, %rd66;
	add.s64 	%rd65, %rd67, -256;
	// begin inline asm
	ld.relaxed.gpu.v2.u32 {%r2563, %r2564}, [%rd65];
	// end inline asm
	mov.u32 	%r2565, %r2557;
$L__BB76_156:
	setp.eq.s32 	%p155, %r2563, 99;
	mov.b32 	%r930, -1;
	vote.sync.any.pred 	%p156, %p155, %r930;
	not.pred 	%p157, %p156;
	@%p157 bra 	$L__BB76_158;
	shr.u32 	%r298, %r2565, 1;
	mul.lo.s32 	%r976, %r2562, 16807;
	and.b32  	%r2562, %r976, 2147483647;
	sub.s32 	%r977, %r2565, %r298;
	add.s32 	%r978, %r977, 1;
	rem.u32 	%r979, %r2562, %r978;
	add.s32 	%r973, %r979, %r298;
	// begin inline asm
	nanosleep.u32 %r973;
	// end inline asm
	// begin inline asm
	ld.relaxed.gpu.v2.u32 {%r2563, %r2564}, [%rd65];
	// end inline asm
	mov.u32 	%r2565, %r298;
	bra.uni 	$L__BB76_156;
$L__BB76_158:
	setp.eq.s32 	%p158, %r2563, 101;
	mov.b32 	%r956, -1;
	vote.sync.ballot.b32 	%r957, %p158, %r956;
	and.b32  	%r958, %r957, %r583;
	or.b32  	%r959, %r958, -2147483648;
	add.s32 	%r960, %r959, -1;
	not.b32 	%r961, %r959;
	and.b32  	%r962, %r961, %r960;
	popc.b32 	%r935, %r962;
	mov.b32 	%r934, 1;
	// begin inline asm
	shfl.sync.down.b32 %r932, %r2564, %r934, %r935, %r956;
	// end inline asm
	setp.lt.s32 	%p160, %r378, %r935;
	selp.b32 	%r963, %r932, 0, %p160;
	add.s32 	%r938, %r963, %r2564;
	mov.b32 	%r939, 2;
	// begin inline asm
	shfl.sync.down.b32 %r937, %r938, %r939, %r935, %r956;
	// end inline asm
	setp.gt.s32 	%p161, %r617, %r935;
	selp.b32 	%r965, 0, %r937, %p161;
	add.s32 	%r943, %r938, %r965;
	mov.b32 	%r944, 4;
	// begin inline asm
	shfl.sync.down.b32 %r942, %r943, %r944, %r935, %r956;
	// end inline asm
	setp.gt.s32 	%p162, %r619, %r935;
	selp.b32 	%r967, 0, %r942, %p162;
	add.s32 	%r948, %r943, %r967;
	mov.b32 	%r949, 8;
	// begin inline asm
	shfl.sync.down.b32 %r947, %r948, %r949, %r935, %r956;
	// end inline asm
	setp.gt.s32 	%p163, %r621, %r935;
	selp.b32 	%r969, 0, %r947, %p163;
	add.s32 	%r953, %r948, %r969;
	mov.b32 	%r954, 16;
	// begin inline asm
	shfl.sync.down.b32 %r952, %r953, %r954, %r935, %r956;
	// end inline asm
	setp.gt.s32 	%p164, %r623, %r935;
	selp.b32 	%r971, 0, %r952, %p164;
	add.s32 	%r972, %r971, %r2559;
	add.s32 	%r2559, %r972, %r953;
	add.s32 	%r2561, %r2561, -32;
	bra.uni 	$L__BB76_154;
$L__BB76_159:
	setp.ne.s32 	%p76, %r241, 0;
	@%p76 bra 	$L__BB76_161;
	add.s32 	%r628, %r2559, %r265;
	add.s64 	%rd26, %rd10, 256;
	mov.b32 	%r627, 101;
	// begin inline asm
	st.relaxed.gpu.v2.u32 [%rd26], {%r627, %r628};
	// end inline asm
	st.shared.u32 	[_ZZN3cub18CUB_300001_SM_10006detail6select23DeviceSelectSweepKernelINS2_10policy_hubIiNS0_8NullTypeEiLb0ELNS0_10SelectImplE2EE10Policy1000EPiPS5_N6thrust24THRUST_300001_SM_1000_NS6detail15normal_iteratorINSC_10device_ptrIiEEEES9_NS0_13ScanTileStateIiLb1EEE7is_evenS5_iNS2_19streaming_context_tIiLb0EEELS6_2EEEvT0_T1_T2_T3_T4_T5_T6_T7_iT8_NS1_7vsmem_tEE19static_temp_storage+132], %r2559;
	st.shared.u32 	[_ZZN3cub18CUB_300001_SM_10006detail6select23DeviceSelectSweepKernelINS2_10policy_hubIiNS0_8NullTypeEiLb0ELNS0_10SelectImplE2EE10Policy1000EPiPS5_N6thrust24THRUST_300001_SM_1000_NS6detail15normal_iteratorINSC_10device_ptrIiEEEES9_NS0_13ScanTileStateIiLb1EEE7is_evenS5_iNS2_19streaming_context_tIiLb0EEELS6_2EEEvT0_T1_T2_T3_T4_T5_T6_T7_iT8_NS1_7vsmem_tEE19static_temp_storage+136], %r628;
$L__BB76_161:
	setp.ne.s32 	%p77, %r378, 0;
	mov.u32 	%r2566, %r267;
	@%p77 bra 	$L__BB76_163;
	st.shared.u32 	[_ZZN3cub18CUB_300001_SM_10006detail6select23DeviceSelectSweepKernelINS2_10policy_hubIiNS0_8NullTypeEiLb0ELNS0_10SelectImplE2EE10Policy1000EPiPS5_N6thrust24THRUST_300001_SM_1000_NS6detail15normal_iteratorINSC_10device_ptrIiEEEES9_NS0_13ScanTileStateIiLb1EEE7is_evenS5_iNS2_19streaming_context_tIiLb0EEELS6_2EEEvT0_T1_T2_T3_T4_T5_T6_T7_iT8_NS1_7vsmem_tEE19static_temp_storage+96], %r2559;
	mov.u32 	%r2566, %r2559;
$L__BB76_163:
	bar.sync 	0;
	setp.eq.s32 	%p78, %r241, 0;
	@%p78 bra 	$L__BB76_165;
	ld.shared.u32 	%r629, [_ZZN3cub18CUB_300001_SM_10006detail6select23DeviceSelectSweepKernelINS2_10policy_hubIiNS0_8NullTypeEiLb0ELNS0_10SelectImplE2EE10Policy1000EPiPS5_N6thrust24THRUST_300001_SM_1000_NS6detail15normal_iteratorINSC_10device_ptrIiEEEES9_NS0_13ScanTileStateIiLb1EEE7is_evenS5_iNS2_19streaming_context_tIiLb0EEELS6_2EEEvT0_T1_T2_T3_T4_T5_T6_T7_iT8_NS1_7vsmem_tEE19static_temp_storage+96];
	add.s32 	%r2566, %r629, %r2566;
$L__BB76_165:
	ld.param.u32 	%r2494, [_ZN3cub18CUB_300001_SM_10006detail6select23DeviceSelectSweepKernelINS2_10policy_hubIiNS0_8NullTypeEiLb0ELNS0_10SelectImplE2EE10Policy1000EPiPS5_N6thrust24THRUST_300001_SM_1000_NS6detail15normal_iteratorINSC_10device_ptrIiEEEES9_NS0_13ScanTileStateIiLb1EEE7is_evenS5_iNS2_19streaming_context_tIiLb0EEELS6_2EEEvT0_T1_T2_T3_T4_T5_T6_T7_iT8_NS1_7vsmem_tE_param_7];
	mul.lo.s32 	%r630, %r241, 19;
	setp.lt.s32 	%p79, %r630, %r262;
	not.b32 	%r631, %r243;
	and.b32  	%r632, %r631, 1;
	selp.b32 	%r633, %r632, 1, %p79;
	add.s32 	%r634, %r633, %r2566;
	add.s32 	%r635, %r630, 1;
	setp.lt.s32 	%p80, %r635, %r262;
	not.b32 	%r636, %r244;
	and.b32  	%r637, %r636, 1;
	selp.b32 	%r638, %r637, 1, %p80;
	add.s32 	%r639, %r634, %r638;
	add.s32 	%r640, %r630, 2;
	setp.lt.s32 	%p81, %r640, %r262;
	not.b32 	%r641, %r245;
	and.b32  	%r642, %r641, 1;
	selp.b32 	%r643, %r642, 1, %p81;
	add.s32 	%r644, %r639, %r643;
	add.s32 	%r645, %r630, 3;
	setp.lt.s32 	%p82, %r645, %r262;
	not.b32 	%r646, %r246;
	and.b32  	%r647, %r646, 1;
	selp.b32 	%r648, %r647, 1, %p82;
	add.s32 	%r649, %r644, %r648;
	add.s32 	%r650, %r630, 4;
	setp.lt.s32 	%p83, %r650, %r262;
	not.b32 	%r651, %r247;
	and.b32  	%r652, %r651, 1;
	selp.b32 	%r653, %r652, 1, %p83;
	add.s32 	%r654, %r649, %r653;
	add.s32 	%r655, %r630, 5;
	setp.lt.s32 	%p84, %r655, %r262;
	not.b32 	%r656, %r248;
	and.b32  	%r657, %r656, 1;
	selp.b32 	%r658, %r657, 1, %p84;
	add.s32 	%r659, %r654, %r658;
	add.s32 	%r660, %r630, 6;
	setp.lt.s32 	%p85, %r660, %r262;
	not.b32 	%r661, %r249;
	and.b32  	%r662, %r661, 1;
	selp.b32 	%r663, %r662, 1, %p85;
	add.s32 	%r664, %r659, %r663;
	add.s32 	%r665, %r630, 7;
	setp.lt.s32 	%p86, %r665, %r262;
	not.b32 	%r666, %r250;
	and.b32  	%r667, %r666, 1;
	selp.b32 	%r668, %r667, 1, %p86;
	add.s32 	%r669, %r664, %r668;
	add.s32 	%r670, %r630, 8;
	setp.lt.s32 	%p87, %r670, %r262;
	not.b32 	%r671, %r251;
	and.b32  	%r672, %r671, 1;
	selp.b32 	%r673, %r672, 1, %p87;
	add.s32 	%r674, %r669, %r673;
	add.s32 	%r675, %r630, 9;
	setp.lt.s32 	%p88, %r675, %r262;
	not.b32 	%r676, %r252;
	and.b32  	%r677, %r676, 1;
	selp.b32 	%r678, %r677, 1, %p88;
	add.s32 	%r679, %r674, %r678;
	add.s32 	%r680, %r630, 10;
	setp.lt.s32 	%p89, %r680, %r262;
	not.b32 	%r681, %r253;
	and.b32  	%r682, %r681, 1;
	selp.b32 	%r683, %r682, 1, %p89;
	add.s32 	%r684, %r679, %r683;
	add.s32 	%r685, %r630, 11;
	setp.lt.s32 	%p90, %r685, %r262;
	not.b32 	%r686, %r254;
	and.b32  	%r687, %r686, 1;
	selp.b32 	%r688, %r687, 1, %p90;
	add.s32 	%r689, %r684, %r688;
	add.s32 	%r690, %r630, 12;
	setp.lt.s32 	%p91, %r690, %r262;
	not.b32 	%r691, %r255;
	and.b32  	%r692, %r691, 1;
	selp.b32 	%r693, %r692, 1, %p91;
	add.s32 	%r694, %r689, %r693;
	add.s32 	%r695, %r630, 13;
	setp.lt.s32 	%p92, %r695, %r262;
	not.b32 	%r696, %r256;
	and.b32  	%r697, %r696, 1;
	selp.b32 	%r698, %r697, 1, %p92;
	add.s32 	%r699, %r694, %r698;
	add.s32 	%r700, %r630, 14;
	setp.lt.s32 	%p93, %r700, %r262;
	not.b32 	%r701, %r257;
	and.b32  	%r702, %r701, 1;
	selp.b32 	%r703, %r702, 1, %p93;
	add.s32 	%r704, %r699, %r703;
	add.s32 	%r705, %r630, 15;
	setp.lt.s32 	%p94, %r705, %r262;
	not.b32 	%r706, %r258;
	and.b32  	%r707, %r706, 1;
	selp.b32 	%r708, %r707, 1, %p94;
	add.s32 	%r709, %r704, %r708;
	add.s32 	%r710, %r630, 16;
	setp.lt.s32 	%p95, %r710, %r262;
	not.b32 	%r711, %r259;
	and.b32  	%r712, %r711, 1;
	selp.b32 	%r713, %r712, 1, %p95;
	add.s32 	%r714, %r709, %r713;
	add.s32 	%r715, %r630, 17;
	setp.lt.s32 	%p96, %r715, %r262;
	not.b32 	%r716, %r260;
	and.b32  	%r717, %r716, 1;
	selp.b32 	%r718, %r717, 1, %p96;
	add.s32 	%r719, %r714, %r718;
	mov.u32 	%r720, _ZZN3cub18CUB_300001_SM_10006detail6select23DeviceSelectSweepKernelINS2_10policy_hubIiNS0_8NullTypeEiLb0ELNS0_10SelectImplE2EE10Policy1000EPiPS5_N6thrust24THRUST_300001_SM_1000_NS6detail15normal_iteratorINSC_10device_ptrIiEEEES9_NS0_13ScanTileStateIiLb1EEE7is_evenS5_iNS2_19streaming_context_tIiLb0EEELS6_2EEEvT0_T1_T2_T3_T4_T5_T6_T7_iT8_NS1_7vsmem_tEE19static_temp_storage;
	ld.shared.v2.u32 	{%r721, %r722}, [_ZZN3cub18CUB_300001_SM_10006detail6select23DeviceSelectSweepKernelINS2_10policy_hubIiNS0_8NullTypeEiLb0ELNS0_10SelectImplE2EE10Policy1000EPiPS5_N6thrust24THRUST_300001_SM_1000_NS6detail15normal_iteratorINSC_10device_ptrIiEEEES9_NS0_13ScanTileStateIiLb1EEE7is_evenS5_iNS2_19streaming_context_tIiLb0EEELS6_2EEEvT0_T1_T2_T3_T4_T5_T6_T7_iT8_NS1_7vsmem_tEE19static_temp_storage+136];
	ld.shared.u32 	%r723, [_ZZN3cub18CUB_300001_SM_10006detail6select23DeviceSelectSweepKernelINS2_10policy_hubIiNS0_8NullTypeEiLb0ELNS0_10SelectImplE2EE10Policy1000EPiPS5_N6thrust24THRUST_300001_SM_1000_NS6detail15normal_iteratorINSC_10device_ptrIiEEEES9_NS0_13ScanTileStateIiLb1EEE7is_evenS5_iNS2_19streaming_context_tIiLb0EEELS6_2EEEvT0_T1_T2_T3_T4_T5_T6_T7_iT8_NS1_7vsmem_tEE19static_temp_storage+132];
	mov.u32 	%r724, %ctaid.x;
	mov.u32 	%r725, %nctaid.y;
	mov.u32 	%r726, %ctaid.y;
	mad.lo.s32 	%r727, %r724, %r725, %r726;
	mul.lo.s32 	%r728, %r727, 11552;
	sub.s32 	%r729, %r728, %r723;
	sub.s32 	%r730, 11552, %r262;
	sub.s32 	%r2568, %r721, %r730;
	sub.s32 	%r731, %r730, %r722;
	bar.sync 	0;
	add.s32 	%r308, %r731, %r262;
	sub.s32 	%r732, %r2566, %r723;
	sub.s32 	%r733, %r630, %r732;
	setp.eq.s32 	%p97, %r633, 0;
	add.s32 	%r734, %r732, %r308;
	selp.b32 	%r735, %r733, %r734, %p97;
	shl.b32 	%r736, %r735, 2;
	add.s32 	%r737, %r720, %r736;
	st.shared.u32 	[%r737], %r243;
	sub.s32 	%r738, %r723, %r634;
	add.s32 	%r739, %r738, %r635;
	setp.eq.s32 	%p98, %r638, 0;
	add.s32 	%r740, %r734, %r633;
	selp.b32 	%r741, %r739, %r740, %p98;
	shl.b32 	%r742, %r741, 2;
	add.s32 	%r743, %r720, %r742;
	st.shared.u32 	[%r743], %r244;
	sub.s32 	%r744, %r723, %r639;
	add.s32 	%r745, %r744, %r640;
	setp.eq.s32 	%p99, %r643, 0;
	add.s32 	%r746, %r740, %r638;
	selp.b32 	%r747, %r745, %r746, %p99;
	shl.b32 	%r748, %r747, 2;
	add.s32 	%r749, %r720, %r748;
	st.shared.u32 	[%r749], %r245;
	sub.s32 	%r750, %r723, %r644;
	add.s32 	%r751, %r750, %r645;
	setp.eq.s32 	%p100, %r648, 0;
	add.s32 	%r752, %r746, %r643;
	selp.b32 	%r753, %r751, %r752, %p100;
	shl.b32 	%r754, %r753, 2;
	add.s32 	%r755, %r720, %r754;
	st.shared.u32 	[%r755], %r246;
	sub.s32 	%r756, %r723, %r649;
	add.s32 	%r757, %r756, %r650;
	setp.eq.s32 	%p101, %r653, 0;
	add.s32 	%r758, %r752, %r648;
	selp.b32 	%r759, %r757, %r758, %p101;
	shl.b32 	%r760, %r759, 2;
	add.s32 	%r761, %r720, %r760;
	st.shared.u32 	[%r761], %r247;
	sub.s32 	%r762, %r723, %r654;
	add.s32 	%r763, %r762, %r655;
	setp.eq.s32 	%p102, %r658, 0;
	add.s32 	%r764, %r758, %r653;
	selp.b32 	%r765, %r763, %r764, %p102;
	shl.b32 	%r766, %r765, 2;
	add.s32 	%r767, %r720, %r766;
	st.shared.u32 	[%r767], %r248;
	sub.s32 	%r768, %r723, %r659;
	add.s32 	%r769, %r768, %r660;
	setp.eq.s32 	%p103, %r663, 0;
	add.s32 	%r770, %r764, %r658;
	selp.b32 	%r771, %r769, %r770, %p103;
	shl.b32 	%r772, %r771, 2;
	add.s32 	%r773, %r720, %r772;
	st.shared.u32 	[%r773], %r249;
	sub.s32 	%r774, %r723, %r664;
	add.s32 	%r775, %r774, %r665;
	setp.eq.s32 	%p104, %r668, 0;
	add.s32 	%r776, %r770, %r663;
	selp.b32 	%r777, %r775, %r776, %p104;
	shl.b32 	%r778, %r777, 2;
	add.s32 	%r779, %r720, %r778;
	st.shared.u32 	[%r779], %r250;
	sub.s32 	%r780, %r723, %r669;
	add.s32 	%r781, %r780, %r670;
	setp.eq.s32 	%p105, %r673, 0;
	add.s32 	%r782, %r776, %r668;
	selp.b32 	%r783, %r781, %r782, %p105;
	shl.b32 	%r784, %r783, 2;
	add.s32 	%r785, %r720, %r784;
	st.shared.u32 	[%r785], %r251;
	sub.s32 	%r786, %r723, %r674;
	add.s32 	%r787, %r786, %r675;
	setp.eq.s32 	%p106, %r678, 0;
	add.s32 	%r788, %r782, %r673;
	selp.b32 	%r789, %r787, %r788, %p106;
	shl.b32 	%r790, %r789, 2;
	add.s32 	%r791, %r720, %r790;
	st.shared.u32 	[%r791], %r252;
	sub.s32 	%r792, %r723, %r679;
	add.s32 	%r793, %r792, %r680;
	setp.eq.s32 	%p107, %r683, 0;
	add.s32 	%r794, %r788, %r678;
	selp.b32 	%r795, %r793, %r794, %p107;
	shl.b32 	%r796, %r795, 2;
	add.s32 	%r797, %r720, %r796;
	st.shared.u32 	[%r797], %r253;
	sub.s32 	%r798, %r723, %r684;
	add.s32 	%r799, %r798, %r685;
	setp.eq.s32 	%p108, %r688, 0;
	add.s32 	%r800, %r794, %r683;
	selp.b32 	%r801, %r799, %r800, %p108;
	shl.b32 	%r802, %r801, 2;
	add.s32 	%r803, %r720, %r802;
	st.shared.u32 	[%r803], %r254;
	sub.s32 	%r804, %r723, %r689;
	add.s32 	%r805, %r804, %r690;
	setp.eq.s32 	%p109, %r693, 0;
	add.s32 	%r806, %r800, %r688;
	selp.b32 	%r807, %r805, %r806, %p109;
	shl.b32 	%r808, %r807, 2;
	add.s32 	%r809, %r720, %r808;
	st.shared.u32 	[%r809], %r255;
	sub.s32 	%r810, %r723, %r694;
	add.s32 	%r811, %r810, %r695;
	setp.eq.s32 	%p110, %r698, 0;
	add.s32 	%r812, %r806, %r693;
	selp.b32 	%r813, %r811, %r812, %p110;
	shl.b32 	%r814, %r813, 2;
	add.s32 	%r815, %r720, %r814;
	st.shared.u32 	[%r815], %r256;
	sub.s32 	%r816, %r723, %r699;
	add.s32 	%r817, %r816, %r700;
	setp.eq.s32 	%p111, %r703, 0;
	add.s32 	%r818, %r812, %r698;
	selp.b32 	%r819, %r817, %r818, %p111;
	shl.b32 	%r820, %r819, 2;
	add.s32 	%r821, %r720, %r820;
	st.shared.u32 	[%r821], %r257;
	sub.s32 	%r822, %r723, %r704;
	add.s32 	%r823, %r822, %r705;
	setp.eq.s32 	%p112, %r708, 0;
	add.s32 	%r824, %r818, %r703;
	selp.b32 	%r825, %r823, %r824, %p112;
	shl.b32 	%r826, %r825, 2;
	add.s32 	%r827, %r720, %r826;
	st.shared.u32 	[%r827], %r258;
	sub.s32 	%r828, %r723, %r709;
	add.s32 	%r829, %r828, %r710;
	setp.eq.s32 	%p113, %r713, 0;
	add.s32 	%r830, %r824, %r708;
	selp.b32 	%r831, %r829, %r830, %p113;
	shl.b32 	%r832, %r831, 2;
	add.s32 	%r833, %r720, %r832;
	st.shared.u32 	[%r833], %r259;
	sub.s32 	%r834, %r723, %r714;
	add.s32 	%r835, %r834, %r715;
	setp.eq.s32 	%p114, %r718, 0;
	add.s32 	%r836, %r830, %r713;
	selp.b32 	%r837, %r835, %r836, %p114;
	shl.b32 	%r838, %r837, 2;
	add.s32 	%r839, %r720, %r838;
	st.shared.u32 	[%r839], %r260;
	sub.s32 	%r840, %r723, %r719;
	add.s32 	%r841, %r630, 18;
	add.s32 	%r842, %r840, %r841;
	setp.lt.s32 	%p115, %r841, %r262;
	not.b32 	%r843, %r261;
	and.b32  	%r844, %r843, 1;
	selp.b32 	%r845, %r844, 1, %p115;
	setp.eq.s32 	%p116, %r845, 0;
	add.s32 	%r846, %r836, %r718;
	selp.b32 	%r847, %r842, %r846, %p116;
	shl.b32 	%r848, %r847, 2;
	add.s32 	%r849, %r720, %r848;
	st.shared.u32 	[%r849], %r261;
	bar.sync 	0;
	sub.s32 	%r850, %r723, %r308;
	add.s32 	%r851, %r729, %r241;
	not.b32 	%r852, %r851;
	add.s32 	%r309, %r2494, %r852;
	add.s32 	%r310, %r850, %r241;
	setp.ge.s32 	%p117, %r241, %r262;
	shl.b32 	%r853, %r241, 2;
	add.s32 	%r311, %r720, %r853;
	@%p117 bra 	$L__BB76_167;
	ld.shared.u32 	%r854, [%r311];
	setp.lt.s32 	%p118, %r241, %r308;
	selp.b32 	%r855, %r309, %r310, %p118;
	mul.wide.s32 	%rd27, %r855, 4;
	add.s64 	%rd28, %rd3, %rd27;
	st.global.u32 	[%rd28], %r854;
$L__BB76_167:
	add.s32 	%r312, %r241, 608;
	setp.ge.s32 	%p119, %r312, %r262;
	@%p119 bra 	$L__BB76_169;
	ld.shared.u32 	%r856, [%r311+2432];
	add.s32 	%r857, %r310, 608;
	add.s32 	%r858, %r309, -608;
	setp.lt.s32 	%p120, %r312, %r308;
	selp.b32 	%r859, %r858, %r857, %p120;
	mul.wide.s32 	%rd29, %r859, 4;
	add.s64 	%rd30, %rd3, %rd29;
	st.global.u32 	[%rd30], %r856;
$L__BB76_169:
	add.s32 	%r313, %r241, 1216;
	setp.ge.s32 	%p121, %r313, %r262;
	@%p121 bra 	$L__BB76_171;
	ld.shared.u32 	%r860, [%r311+4864];
	add.s32 	%r861, %r310, 1216;
	add.s32 	%r862, %r309, -1216;
	setp.lt.s32 	%p122, %r313, %r308;
	selp.b32 	%r863, %r862, %r861, %p122;
	mul.wide.s32 	%rd31, %r863, 4;
	add.s64 	%rd32, %rd3, %rd31;
	st.global.u32 	[%rd32], %r860;
$L__BB76_171:
	add.s32 	%r314, %r241, 1824;
	setp.ge.s32 	%p123, %r314, %r262;
	@%p123 bra 	$L__BB76_173;
	ld.shared.u32 	%r864, [%r311+7296];
	add.s32 	%r865, %r310, 1824;
	add.s32 	%r866, %r309, -1824;
	setp.lt.s32 	%p124, %r314, %r308;
	selp.b32 	%r867, %r866, %r865, %p124;
	mul.wide.s32 	%rd33, %r867, 4;
	add.s64 	%rd34, %rd3, %rd33;
	st.global.u32 	[%rd34], %r864;
$L__BB76_173:
	add.s32 	%r315, %r241, 2432;
	setp.ge.s32 	%p125, %r315, %r262;
	@%p125 bra 	$L__BB76_175;
	ld.shared.u32 	%r868, [%r311+9728];
	add.s32 	%r869, %r310, 2432;
	add.s32 	%r870, %r309, -2432;
	setp.lt.s32 	%p126, %r315, %r308;
	selp.b32 	%r871, %r870, %r869, %p126;
	mul.wide.s32 	%rd35, %r871, 4;
	add.s64 	%rd36, %rd3, %rd35;
	st.global.u32 	[%rd36], %r868;
$L__BB76_175:
	add.s32 	%r316, %r241, 3040;
	setp.ge.s32 	%p127, %r316, %r262;
	@%p127 bra 	$L__BB76_177;
	ld.shared.u32 	%r872, [%r311+12160];
	add.s32 	%r873, %r310, 3040;
	add.s32 	%r874, %r309, -3040;
	setp.lt.s32 	%p128, %r316, %r308;
	selp.b32 	%r875, %r874, %r873, %p128;
	mul.wide.s32 	%rd37, %r875, 4;
	add.s64 	%rd38, %rd3, %rd37;
	st.global.u32 	[%rd38], %r872;
$L__BB76_177:
	add.s32 	%r317, %r241, 3648;
	setp.ge.s32 	%p129, %r317, %r262;
	@%p129 bra 	$L__BB76_179;
	ld.shared.u32 	%r876, [%r311+14592];
	add.s32 	%r877, %r310, 3648;
	add.s32 	%r878, %r309, -3648;
	setp.lt.s32 	%p130, %r317, %r308;
	selp.b32 	%r879, %r878, %r877, %p130;
	mul.wide.s32 	%rd39, %r879, 4;
	add.s64 	%rd40, %rd3, %rd39;
	st.global.u32 	[%rd40], %r876;
$L__BB76_179:
	add.s32 	%r318, %r241, 4256;
	setp.ge.s32 	%p131, %r318, %r262;
	@%p131 bra 	$L__BB76_181;
	ld.shared.u32 	%r880, [%r311+17024];
	add.s32 	%r881, %r310, 4256;
	add.s32 	%r882, %r309, -4256;
	setp.lt.s32 	%p132, %r318, %r308;
	selp.b32 	%r883, %r882, %r881, %p132;
	mul.wide.s32 	%rd41, %r883, 4;
	add.s64 	%rd42, %rd3, %rd41;
	st.global.u32 	[%rd42], %r880;
$L__BB76_181:
	add.s32 	%r319, %r241, 4864;
	setp.ge.s32 	%p133, %r319, %r262;
	@%p133 bra 	$L__BB76_183;
	ld.shared.u32 	%r884, [%r311+19456];
	add.s32 	%r885, %r310, 4864;
	add.s32 	%r886, %r309, -4864;
	setp.lt.s32 	%p134, %r319, %r308;
	selp.b32 	%r887, %r886, %r885, %p134;
	mul.wide.s32 	%rd43, %r887, 4;
	add.s64 	%rd44, %rd3, %rd43;
	st.global.u32 	[%rd44], %r884;
$L__BB76_183:
	add.s32 	%r320, %r241, 5472;
	setp.ge.s32 	%p135, %r320, %r262;
	@%p135 bra 	$L__BB76_185;
	ld.shared.u32 	%r888, [%r311+21888];
	add.s32 	%r889, %r310, 5472;
	add.s32 	%r890, %r309, -5472;
	setp.lt.s32 	%p136, %r320, %r308;
	selp.b32 	%r891, %r890, %r889, %p136;
	mul.wide.s32 	%rd45, %r891, 4;
	add.s64 	%rd46, %rd3, %rd45;
	st.global.u32 	[%rd46], %r888;
$L__BB76_185:
	add.s32 	%r321, %r241, 6080;
	setp.ge.s32 	%p137, %r321, %r262;
	@%p137 bra 	$L__BB76_187;
	ld.shared.u32 	%r892, [%r311+24320];
	add.s32 	%r893, %r310, 6080;
	add.s32 	%r894, %r309, -6080;
	setp.lt.s32 	%p138, %r321, %r308;
	selp.b32 	%r895, %r894, %r893, %p138;
	mul.wide.s32 	%rd47, %r895, 4;
	add.s64 	%rd48, %rd3, %rd47;
	st.global.u32 	[%rd48], %r892;
$L__BB76_187:
	add.s32 	%r322, %r241, 6688;
	setp.ge.s32 	%p139, %r322, %r262;
	@%p139 bra 	$L__BB76_189;
	ld.shared.u32 	%r896, [%r311+26752];
	add.s32 	%r897, %r310, 6688;
	add.s32 	%r898, %r309, -6688;
	setp.lt.s32 	%p140, %r322, %r308;
	selp.b32 	%r899, %r898, %r897, %p140;
	mul.wide.s32 	%rd49, %r899, 4;
	add.s64 	%rd50, %rd3, %rd49;
	st.global.u32 	[%rd50], %r896;
$L__BB76_189:
	add.s32 	%r323, %r241, 7296;
	setp.ge.s32 	%p141, %r323, %r262;
	@%p141 bra 	$L__BB76_191;
	ld.shared.u32 	%r900, [%r311+29184];
	add.s32 	%r901, %r310, 7296;
	add.s32 	%r902, %r309, -7296;
	setp.lt.s32 	%p142, %r323, %r308;
	selp.b32 	%r903, %r902, %r901, %p142;
	mul.wide.s32 	%rd51, %r903, 4;
	add.s64 	%rd52, %rd3, %rd51;
	st.global.u32 	[%rd52], %r900;
$L__BB76_191:
	add.s32 	%r324, %r241, 7904;
	setp.ge.s32 	%p143, %r324, %r262;
	@%p143 bra 	$L__BB76_193;
	ld.shared.u32 	%r904, [%r311+31616];
	add.s32 	%r905, %r310, 7904;
	add.s32 	%r906, %r309, -7904;
	setp.lt.s32 	%p144, %r324, %r308;
	selp.b32 	%r907, %r906, %r905, %p144;
	mul.wide.s32 	%rd53, %r907, 4;
	add.s64 	%rd54, %rd3, %rd53;
	st.global.u32 	[%rd54], %r904;
$L__BB76_193:
	add.s32 	%r325, %r241, 8512;
	setp.ge.s32 	%p145, %r325, %r262;
	@%p145 bra 	$L__BB76_195;
	ld.shared.u32 	%r908, [%r311+34048];
	add.s32 	%r909, %r310, 8512;
	add.s32 	%r910, %r309, -8512;
	setp.lt.s32 	%p146, %r325, %r308;
	selp.b32 	%r911, %r910, %r909, %p146;
	mul.wide.s32 	%rd55, %r911, 4;
	add.s64 	%rd56, %rd3, %rd55;
	st.global.u32 	[%rd56], %r908;
$L__BB76_195:
	add.s32 	%r326, %r241, 9120;
	setp.ge.s32 	%p147, %r326, %r262;
	@%p147 bra 	$L__BB76_197;
	ld.shared.u32 	%r912, [%r311+36480];
	add.s32 	%r913, %r310, 9120;
	add.s32 	%r914, %r309, -9120;
	setp.lt.s32 	%p148, %r326, %r308;
	selp.b32 	%r915, %r914, %r913, %p148;
	mul.wide.s32 	%rd57, %r915, 4;
	add.s64 	%rd58, %rd3, %rd57;
	st.global.u32 	[%rd58], %r912;
$L__BB76_197:
	add.s32 	%r327, %r241, 9728;
	setp.ge.s32 	%p149, %r327, %r262;
	@%p149 bra 	$L__BB76_199;
	ld.shared.u32 	%r916, [%r311+38912];
	add.s32 	%r917, %r310, 9728;
	add.s32 	%r918, %r309, -9728;
	setp.lt.s32 	%p150, %r327, %r308;
	selp.b32 	%r919, %r918, %r917, %p150;
	mul.wide.s32 	%rd59, %r919, 4;
	add.s64 	%rd60, %rd3, %rd59;
	st.global.u32 	[%rd60], %r916;
$L__BB76_199:
	add.s32 	%r328, %r241, 10336;
	setp.ge.s32 	%p151, %r328, %r262;
	@%p151 bra 	$L__BB76_201;
	ld.shared.u32 	%r920, [%r311+41344];
	add.s32 	%r921, %r310, 10336;
	add.s32 	%r922, %r309, -10336;
	setp.lt.s32 	%p152, %r328, %r308;
	selp.b32 	%r923, %r922, %r921, %p152;
	mul.wide.s32 	%rd61, %r923, 4;
	add.s64 	%rd62, %rd3, %rd61;
	st.global.u32 	[%rd62], %r920;
$L__BB76_201:
	add.s32 	%r924, %r241, 10944;
	setp.lt.s32 	%p153, %r924, %r308;
	add.s32 	%r925, %r309, -10944;
	add.s32 	%r926, %r310, 10944;
	selp.b32 	%r329, %r925, %r926, %p153;
	setp.ge.s32 	%p154, %r924, %r262;
	@%p154 bra 	$L__BB76_203;
	ld.shared.u32 	%r927, [%r311+43776];
	mul.wide.s32 	%rd63, %r329, 4;
	add.s64 	%rd64, %rd3, %rd63;
	st.global.u32 	[%rd64], %r927;
$L__BB76_203:
	mov.u32 	%r1472, %tid.x;
	setp.ne.s32 	%p288, %r1472, 0;
	@%p288 bra 	$L__BB76_205;
	ld.param.u64 	%rd211, [_ZN3cub18CUB_300001_SM_10006detail6select23DeviceSelectSweepKernelINS2_10policy_hubIiNS0_8NullTypeEiLb0ELNS0_10SelectImplE2EE10Policy1000EPiPS5_N6thrust24THRUST_300001_SM_1000_NS6detail15normal_iteratorINSC_10device_ptrIiEEEES9_NS0_13ScanTileStateIiLb1EEE7is_evenS5_iNS2_19streaming_context_tIiLb0EEELS6_2EEEvT0_T1_T2_T3_T4_T5_T6_T7_iT8_NS1_7vsmem_tE_param_3];
	cvta.to.global.u64 	%rd111, %rd211;
	st.global.u32 	[%rd111], %r2568;
$L__BB76_205:
	ret;

}
	// .globl	_ZN3cub18CUB_300001_SM_10006detail6select23DeviceSelectSweepKernelINS2_10policy_hubIiNS0_8NullTypeElLb0ELNS0_10SelectImplE2EE10Policy1000EPiPS5_N6thrust24THRUST_300001_SM_1000_NS6detail15normal_iteratorINSC_10device_ptrIiEEEEPlNS0_13ScanTileStateIiLb1EEE7is_evenS5_iNS2_19streaming_context_tIlLb1EEELS6_2EEEvT0_T1_T2_T3_T4_T5_T6_T7_iT8_NS1_7vsmem_tE
.visible .entry _ZN3cub18CUB_300001_SM_10006detail6select23DeviceSelectSweepKernelINS2_10policy_hubIiNS0_8NullTypeElLb0ELNS0_10SelectImplE2EE10Policy1000EPiPS5_N6thrust24THRUST_300001_SM_1000_NS6detail15normal_iteratorINSC_10device_ptrIiEEEEPlNS0_13ScanTileStateIiLb1EEE7is_evenS5_iNS2_19streaming_context_tIlLb1EEELS6_2EEEvT0_T1_T2_T3_T4_T5_T6_T7_iT8_NS1_7vsmem_tE(
	.param .u64 .ptr .align 1 _ZN3cub18CUB_300001_SM_10006detail6select23DeviceSelectSweepKernelINS2_10policy_hubIiNS0_8NullTypeElLb0ELNS0_10SelectImplE2EE10Policy1000EPiPS5_N6thrust24THRUST_300001_SM_1000_NS6detail15normal_iteratorINSC_10device_ptrIiEEEEPlNS0_13ScanTileStateIiLb1EEE7is_evenS5_iNS2_19streaming_context_tIlLb1EEELS6_2EEEvT0_T1_T2_T3_T4_T5_T6_T7_iT8_NS1_7vsmem_tE_param_0,
	.param .u64 .ptr .align 1 _ZN3cub18CUB_300001_SM_10006detail6select23DeviceSelectSweepKernelINS2_10policy_hubIiNS0_8NullTypeElLb0ELNS0_10SelectImplE2EE10Policy1000EPiPS5_N6thrust24THRUST_300001_SM_1000_NS6detail15normal_iteratorINSC_10device_ptrIiEEEEPlNS0_13ScanTileStateIiLb1EEE7is_evenS5_iNS2_19streaming_context_tIlLb1EEELS6_2EEEvT0_T1_T2_T3_T4_T5_T6_T7_iT8_NS1_7vsmem_tE_param_1,
	.param .align 8 .b8 _ZN3cub18CUB_300001_SM_10006detail6select23DeviceSelectSweepKernelINS2_10policy_hubIiNS0_8NullTypeElLb0ELNS0_10SelectImplE2EE10Policy1000EPiPS5_N6thrust24THRUST_300001_SM_1000_NS6detail15normal_iteratorINSC_10device_ptrIiEEEEPlNS0_13ScanTileStateIiLb1EEE7is_evenS5_iNS2_19streaming_context_tIlLb1EEELS6_2EEEvT0_T1_T2_T3_T4_T5_T6_T7_iT8_NS1_7vsmem_tE_param_2[8],
	.param .u64 .ptr .align 1 _ZN3cub18CUB_300001_SM_10006detail6select23DeviceSelectSweepKernelINS2_10policy_hubIiNS0_8NullTypeElLb0ELNS0_10SelectImplE2EE10Policy1000EPiPS5_N6thrust24THRUST_300001_SM_1000_NS6detail15normal_iteratorINSC_10device_ptrIiEEEEPlNS0_13ScanTileStateIiLb1EEE7is_evenS5_iNS2_19streaming_context_tIlLb1EEELS6_2EEEvT0_T1_T2_T3_T4_T5_T6_T7_iT8_NS1_7vsmem_tE_param_3,
	.param .align 8 .b8 _ZN3cub18CUB_300001_SM_10006detail6select23DeviceSelectSweepKernelINS2_10policy_hubIiNS0_8NullTypeElLb0ELNS0_10SelectImplE2EE10Policy1000EPiPS5_N6thrust24THRUST_300001_SM_1000_NS6detail15normal_iteratorINSC_10device_ptrIiEEEEPlNS0_13ScanTileStateIiLb1EEE7is_evenS5_iNS2_19streaming_context_tIlLb1EEELS6_2EEEvT0_T1_T2_T3_T4_T5_T6_T7_iT8_NS1_7vsmem_tE_param_4[8],
	.param .align 1 .b8 _ZN3cub18CUB_300001_SM_10006detail6select23DeviceSelectSweepKernelINS2_10policy_hubIiNS0_8NullTypeElLb0ELNS0_10SelectImplE2EE10Policy1000EPiPS5_N6thrust24THRUST_300001_SM_1000_NS6detail15normal_iteratorINSC_10device_ptrIiEEEEPlNS0_13ScanTileStateIiLb1EEE7is_evenS5_iNS2_19streaming_context_tIlLb1EEELS6_2EEEvT0_T1_T2_T3_T4_T5_T6_T7_iT8_NS1_7vsmem_tE_param_5[1],
	.param .align 1 .b8 _ZN3cub18CUB_300001_SM_10006detail6select23DeviceSelectSweepKernelINS2_10policy_hubIiNS0_8NullTypeElLb0ELNS0_10SelectImplE2EE10Policy1000EPiPS5_N6thrust24THRUST_300001_SM_1000_NS6detail15normal_iteratorINSC_10device_ptrIiEEEEPlNS0_13ScanTileStateIiLb1EEE7is_evenS5_iNS2_19streaming_context_tIlLb1EEELS6_2EEEvT0_T1_T2_T3_T4_T5_T6_T7_iT8_NS1_7vsmem_tE_param_6[1],
	.param .u32 _ZN3cub18CUB_300001_SM_10006detail6select23DeviceSelectSweepKernelINS2_10policy_hubIiNS0_8NullTypeElLb0ELNS0_10SelectImplE2EE10Policy1000EPiPS5_N6thrust24THRUST_300001_SM_1000_NS6detail15normal_iteratorINSC_10device_ptrIiEEEEPlNS0_13ScanTileStateIiLb1EEE7is_evenS5_iNS2_19streaming_context_tIlLb1EEELS6_2EEEvT0_T1_T2_T3_T4_T5_T6_T7_iT8_NS1_7vsmem_tE_param_7,
	.param .u32 _ZN3cub18CUB_300001_SM_10006detail6select23DeviceSelectSweepKernelINS2_10policy_hubIiNS0_8NullTypeElLb0ELNS0_10SelectImplE2EE10Policy1000EPiPS5_N6thrust24THRUST_300001_SM_1000_NS6detail15normal_iteratorINSC_10device_ptrIiEEEEPlNS0_13ScanTileStateIiLb1EEE7is_evenS5_iNS2_19streaming_context_tIlLb1EEELS6_2EEEvT0_T1_T2_T3_T4_T5_T6_T7_iT8_NS1_7vsmem_tE_param_8,
	.param .align 8 .b8 _ZN3cub18CUB_300001_SM_10006detail6select23DeviceSelectSweepKernelINS2_10policy_hubIiNS0_8NullTypeElLb0ELNS0_10SelectImplE2EE10Policy1000EPiPS5_N6thrust24THRUST_300001_SM_1000_NS6detail15normal_iteratorINSC_10device_ptrIiEEEEPlNS0_13ScanTileStateIiLb1EEE7is_evenS5_iNS2_19streaming_context_tIlLb1EEELS6_2EEEvT0_T1_T2_T3_T4_T5_T6_T7_iT8_NS1_7vsmem_tE_param_9[40],
	.param .align 8 .b8 _ZN3cub18CUB_300001_SM_10006detail6select23DeviceSelectSweepKernelINS2_10policy_hubIiNS0_8NullTypeElLb0ELNS0_10SelectImplE2EE10Policy1000EPiPS5_N6thrust24THRUST_300001_SM_1000_NS6detail15normal_iteratorINSC_10device_ptrIiEEEEPlNS0_13ScanTileStateIiLb1EEE7is_evenS5_iNS2_19streaming_context_tIlLb1EEELS6_2EEEvT0_T1_T2_T3_T4_T5_T6_T7_iT8_NS1_7vsmem_tE_param_10[8]
)
.maxntid 608
{
	.reg .pred 	%p<567>;
	.reg .b16 	%rs<164>;
	.reg .b32 	%r<2145>;
	.reg .b64 	%rd<1632>;
	// demoted variable
	.shared .align 16 .b8 _ZZN3cub18CUB_300001_SM_10006detail6select23DeviceSelectSweepKernelINS2_10policy_hubIiNS0_8NullTypeElLb0ELNS0_10SelectImplE2EE10Policy1000EPiPS5_N6thrust24THRUST_300001_SM_1000_NS6detail15normal_iteratorINSC_10device_ptrIiEEEEPlNS0_13ScanTileStateIiLb1EEE7is_evenS5_iNS2_19streaming_context_tIlLb1EEELS6_2EEEvT0_T1_T2_T3_T4_T5_T6_T7_iT8_NS1_7vsmem_tEE19static_temp_storage[46208];
	ld.param.u64 	%rd3, [_ZN3cub18CUB_300001_SM_10006detail6select23DeviceSelectSweepKernelINS2_10policy_hubIiNS0_8NullTypeElLb0ELNS0_10SelectImplE2EE10Policy1000EPiPS5_N6thrust24THRUST_300001_SM_1000_NS6detail15normal_iteratorINSC_10device_ptrIiEEEEPlNS0_13ScanTileStateIiLb1EEE7is_evenS5_iNS2_19streaming_context_tIlLb1EEELS6_2EEEvT0_T1_T2_T3_T4_T5_T6_T7_iT8_NS1_7vsmem_tE_param_4];
	ld.param.u64 	%rd568, [_ZN3cub18CUB_300001_SM_10006detail6select23DeviceSelectSweepKernelINS2_10policy_hubIiNS0_8NullTypeElLb0ELNS0_10SelectImplE2EE10Policy1000EPiPS5_N6thrust24THRUST_300001_SM_1000_NS6detail15normal_iteratorINSC_10device_ptrIiEEEEPlNS0_13ScanTileStateIiLb1EEE7is_evenS5_iNS2_19streaming_context_tIlLb1EEELS6_2EEEvT0_T1_T2_T3_T4_T5_T6_T7_iT8_NS1_7vsmem_tE_param_2];
	ld.param.u64 	%rd569, [_ZN3cub18CUB_300001_SM_10006detail6select23DeviceSelectSweepKernelINS2_10policy_hubIiNS0_8NullTypeElLb0ELNS0_10SelectImplE2EE10Policy1000EPiPS5_N6thrust24THRUST_300001_SM_1000_NS6detail15normal_iteratorINSC_10device_ptrIiEEEEPlNS0_13ScanTileStateIiLb1EEE7is_evenS5_iNS2_19streaming_context_tIlLb1EEELS6_2EEEvT0_T1_T2_T3_T4_T5_T6_T7_iT8_NS1_7vsmem_tE_param_0];
	ld.param.u32 	%r571, [_ZN3cub18CUB_300001_SM_10006detail6select23DeviceSelectSweepKernelINS2_10policy_hubIiNS0_8NullTypeElLb0ELNS0_10SelectImplE2EE10Policy1000EPiPS5_N6thrust24THRUST_300001_SM_1000_NS6detail15normal_iteratorINSC_10device_ptrIiEEEEPlNS0_13ScanTileStateIiLb1EEE7is_evenS5_iNS2_19streaming_context_tIlLb1EEELS6_2EEEvT0_T1_T2_T3_T4_T5_T6_T7_iT8_NS1_7vsmem_tE_param_7];
	ld.param.u32 	%r572, [_ZN3cub18CUB_300001_SM_10006detail6select23DeviceSelectSweepKernelINS2_10policy_hubIiNS0_8NullTypeElLb0ELNS0_10SelectImplE2EE10Policy1000EPiPS5_N6thrust24THRUST_300001_SM_1000_NS6detail15normal_iteratorINSC_10device_ptrIiEEEEPlNS0_13ScanTileStateIiLb1EEE7is_evenS5_iNS2_19streaming_context_tIlLb1EEELS6_2EEEvT0_T1_T2_T3_T4_T5_T6_T7_iT8_NS1_7vsmem_tE_param_8];
	mov.b64 	%rd570, _ZN3cub18CUB_300001_SM_10006detail6select23DeviceSelectSweepKernelINS2_10policy_hubIiNS0_8NullTypeElLb0ELNS0_10SelectImplE2EE10Policy1000EPiPS5_N6thrust24THRUST_300001_SM_1000_NS6detail15normal_iteratorINSC_10device_ptrIiEEEEPlNS0_13ScanTileStateIiLb1EEE7is_evenS5_iNS2_19streaming_context_tIlLb1EEELS6_2EEEvT0_T1_T2_T3_T4_T5_T6_T7_iT8_NS1_7vsmem_tE_param_9;
	mov.u64 	%rd1, %rd570;
	cvta.to.global.u64 	%rd2, %rd569;
	cvta.to.global.u64 	%rd4, %rd568;
	mov.u32 	%r573, %ctaid.x;
	mov.u32 	%r574, %nctaid.y;
	mov.u32 	%r575, %ctaid.y;
	mad.lo.s32 	%r2076, %r573, %r574, %r575;
	mul.lo.s32 	%r2, %r2076, 11552;
	add.s32 	%r576, %r572, -1;
	setp.ge.s32 	%p1, %r2076, %r576;
	@%p1 bra 	$L__BB77_294;
	setp.ne.s32 	%p343, %r2076, 0;
	@%p343 bra 	$L__BB77_140;
	ld.param.u8 	%rs125, [%rd1];
	setp.eq.s16 	%p469, %rs125, 0;
	ld.param.u64 	%rd1220, [%rd1+16];
	selp.b64 	%rd1221, %rd1220, 0, %p469;
	cvt.u64.u32 	%rd1222, %r2;
	add.s64 	%rd1223, %rd1221, %rd1222;
	mov.u32 	%r3, %tid.x;
	and.b32  	%r1812, %r3, 31;
	and.b32  	%r1813, %r3, 992;
	mul.lo.s32 	%r1814, %r1813, 19;
	or.b32  	%r1815, %r1814, %r1812;
	cvt.u64.u32 	%rd1224, %r1815;
	add.s64 	%rd1225, %rd1223, %rd1224;
	shl.b64 	%rd1226, %rd1225, 2;
	add.s64 	%rd1227, %rd2, %rd1226;
	ld.global.u32 	%r1816, [%rd1227];
	ld.global.u32 	%r1817, [%rd1227+128];
	ld.global.u32 	%r1818, [%rd1227+256];
	ld.global.u32 	%r1819, [%rd1227+384];
	ld.global.u32 	%r1820, [%rd1227+512];
	ld.global.u32 	%r1821, [%rd1227+640];
	ld.global.u32 	%r1822, [%rd1227+768];
	ld.global.u32 	%r1823, [%rd1227+896];
	ld.global.u32 	%r1824, [%rd1227+1024];
	ld.global.u32 	%r1825, [%rd1227+1152];
	ld.global.u32 	%r1826, [%rd1227+1280];
	ld.global.u32 	%r1827, [%rd1227+1408];
	ld.global.u32 	%r1828, [%rd1227+1536];
	ld.global.u32 	%r1829, [%rd1227+1664];
	ld.global.u32 	%r1830, [%rd1227+1792];
	ld.global.u32 	%r1831, [%rd1227+1920];
	ld.global.u32 	%r1832, [%rd1227+2048];
	ld.global.u32 	%r1833, [%rd1227+2176];
	ld.global.u32 	%r1834, [%rd1227+2304];
	// begin inline asm
	mov.u32 %r1781, %laneid;
	// end inline asm
	shr.u32 	%r5, %r3, 5;
	mad.lo.s32 	%r1835, %r5, 608, %r1781;
	shl.b32 	%r1836, %r1835, 2;
	mov.u32 	%r1837, _ZZN3cub18CUB_300001_SM_10006detail6select23DeviceSelectSweepKernelINS2_10policy_hubIiNS0_8NullTypeElLb0ELNS0_10SelectImplE2EE10Policy1000EPiPS5_N6thrust24THRUST_300001_SM_1000_NS6detail15normal_iteratorINSC_10device_ptrIiEEEEPlNS0_13ScanTileStateIiLb1EEE7is_evenS5_iNS2_19streaming_context_tIlLb1EEELS6_2EEEvT0_T1_T2_T3_T4_T5_T6_T7_iT8_NS1_7vsmem_tEE19static_temp_storage;
	add.s32 	%r1838, %r1837, %r1836;
	st.shared.u32 	[%r1838], %r1816;
	st.shared.u32 	[%r1838+128], %r1817;
	st.shared.u32 	[%r1838+256], %r1818;
	st.shared.u32 	[%r1838+384], %r1819;
	st.shared.u32 	[%r1838+512], %r1820;
	st.shared.u32 	[%r1838+640], %r1821;
	st.shared.u32 	[%r1838+768], %r1822;
	st.shared.u32 	[%r1838+896], %r1823;
	st.shared.u32 	[%r1838+1024], %r1824;
	st.shared.u32 	[%r1838+1152], %r1825;
	st.shared.u32 	[%r1838+1280], %r1826;
	st.shared.u32 	[%r1838+1408], %r1827;
	st.shared.u32 	[%r1838+1536], %r1828;
	st.shared.u32 	[%r1838+1664], %r1829;
	st.shared.u32 	[%r1838+1792], %r1830;
	st.shared.u32 	[%r1838+1920], %r1831;
	st.shared.u32 	[%r1838+2048], %r1832;
	st.shared.u32 	[%r1838+2176], %r1833;
	st.shared.u32 	[%r1838+2304], %r1834;
	bar.warp.sync 	-1;
	mad.lo.s32 	%r1839, %r1781, 72, %r1838;
	ld.shared.u32 	%r6, [%r1839];
	ld.shared.u32 	%r7, [%r1839+4];
	ld.shared.u32 	%r8, [%r1839+8];
	ld.shared.u32 	%r9, [%r1839+12];
	ld.shared.u32 	%r10, [%r1839+16];
	ld.shared.u32 	%r11, [%r1839+20];
	ld.shared.u32 	%r12, [%r1839+24];
	ld.shared.u32 	%r13, [%r1839+28];
	ld.shared.u32 	%r14, [%r1839+32];
	ld.shared.u32 	%r15, [%r1839+36];
	ld.shared.u32 	%r16, [%r1839+40];
	ld.shared.u32 	%r17, [%r1839+44];
	ld.shared.u32 	%r18, [%r1839+48];
	ld.shared.u32 	%r19, [%r1839+52];
	ld.shared.u32 	%r20, [%r1839+56];
	ld.shared.u32 	%r21, [%r1839+60];
	ld.shared.u32 	%r22, [%r1839+64];
	ld.shared.u32 	%r23, [%r1839+68];
	ld.shared.u32 	%r24, [%r1839+72];
	and.b32  	%r25, %r6, 1;
	xor.b32  	%r26, %r25, 1;
	and.b32  	%r27, %r7, 1;
	xor.b32  	%r28, %r27, 1;
	and.b32  	%r29, %r8, 1;
	xor.b32  	%r30, %r29, 1;
	and.b32  	%r31, %r9, 1;
	xor.b32  	%r32, %r31, 1;
	and.b32  	%r33, %r10, 1;
	xor.b32  	%r34, %r33, 1;
	and.b32  	%r35, %r11, 1;
	xor.b32  	%r36, %r35, 1;
	and.b32  	%r37, %r12, 1;
	xor.b32  	%r38, %r37, 1;
	and.b32  	%r39, %r13, 1;
	xor.b32  	%r40, %r39, 1;
	and.b32  	%r41, %r14, 1;
	xor.b32  	%r42, %r41, 1;
	and.b32  	%r43, %r15, 1;
	xor.b32  	%r44, %r43, 1;
	and.b32  	%r45, %r16, 1;
	xor.b32  	%r46, %r45, 1;
	and.b32  	%r47, %r17, 1;
	xor.b32  	%r48, %r47, 1;
	and.b32  	%r49, %r18, 1;
	xor.b32  	%r50, %r49, 1;
	and.b32  	%r51, %r19, 1;
	xor.b32  	%r52, %r51, 1;
	and.b32  	%r53, %r20, 1;
	xor.b32  	%r54, %r53, 1;
	and.b32  	%r55, %r21, 1;
	xor.b32  	%r56, %r55, 1;
	and.b32  	%r57, %r22, 1;
	xor.b32  	%r58, %r57, 1;
	and.b32  	%r59, %r23, 1;
	xor.b32  	%r60, %r59, 1;
	and.b32  	%r61, %r24, 1;
	xor.b32  	%r1840, %r61, 1;
	bar.sync 	0;
	add.s32 	%r62, %r28, %r26;
	add.s32 	%r63, %r30, %r62;
	add.s32 	%r64, %r32, %r63;
	add.s32 	%r65, %r34, %r64;
	add.s32 	%r66, %r36, %r65;
	add.s32 	%r67, %r38, %r66;
	add.s32 	%r68, %r40, %r67;
	add.s32 	%r69, %r42, %r68;
	add.s32 	%r70, %r44, %r69;
	add.s32 	%r71, %r46, %r70;
	add.s32 	%r72, %r48, %r71;
	add.s32 	%r73, %r50, %r72;
	add.s32 	%r74, %r52, %r73;
	add.s32 	%r75, %r54, %r74;
	add.s32 	%r76, %r56, %r75;
	add.s32 	%r77, %r58, %r76;
	add.s32 	%r78, %r60, %r77;
	add.s32 	%r1786, %r1840, %r78;
	mov.b32 	%r1784, 1;
	mov.b32 	%r1809, 0;
	mov.b32 	%r1811, -1;
	// begin inline asm
	{  .reg .s32 r0;  .reg .pred p;  shfl.sync.up.b32 r0|p, %r1786, %r1784, %r1809, %r1811;  @p add.s32 r0, r0, %r1786;  mov.s32 %r1782, r0;}
	// end inline asm
	mov.b32 	%r1790, 2;
	// begin inline asm
	{  .reg .s32 r0;  .reg .pred p;  shfl.sync.up.b32 r0|p, %r1782, %r1790, %r1809, %r1811;  @p add.s32 r0, r0, %r1782;  mov.s32 %r1788, r0;}
	// end inline asm
	mov.b32 	%r1796, 4;
	// begin inline asm
	{  .reg .s32 r0;  .reg .pred p;  shfl.sync.up.b32 r0|p, %r1788, %r1796, %r1809, %r1811;  @p add.s32 r0, r0, %r1788;  mov.s32 %r1794, r0;}
	// end inline asm
	mov.b32 	%r1802, 8;
	// begin inline asm
	{  .reg .s32 r0;  .reg .pred p;  shfl.sync.up.b32 r0|p, %r1794, %r1802, %r1809, %r1811;  @p add.s32 r0, r0, %r1794;  mov.s32 %r1800, r0;}
	// end inline asm
	mov.b32 	%r1808, 16;
	// begin inline asm
	{  .reg .s32 r0;  .reg .pred p;  shfl.sync.up.b32 r0|p, %r1800, %r1808, %r1809, %r1811;  @p add.s32 r0, r0, %r1800;  mov.s32 %r1806, r0;}
	// end inline asm
	setp.ne.s32 	%p470, %r1781, 31;
	@%p470 bra 	$L__BB77_4;
	shl.b32 	%r1841, %r5, 2;
	mov.u32 	%r1842, _ZZN3cub18CUB_300001_SM_10006detail6select23DeviceSelectSweepKernelINS2_10policy_hubIiNS0_8NullTypeElLb0ELNS0_10SelectImplE2EE10Policy1000EPiPS5_N6thrust24THRUST_300001_SM_1000_NS6detail15normal_iteratorINSC_10device_ptrIiEEEEPlNS0_13ScanTileStateIiLb1EEE7is_evenS5_iNS2_19streaming_context_tIlLb1EEELS6_2EEEvT0_T1_T2_T3_T4_T5_T6_T7_iT8_NS1_7vsmem_tEE19static_temp_storage;
	add.s32 	%r1843, %r1842, %r1841;
	st.shared.u32 	[%r1843], %r1806;
$L__BB77_4:
	bar.sync 	0;
	ld.shared.v4.u32 	{%r1844, %r1845, %r1846, %r1847}, [_ZZN3cub18CUB_300001_SM_10006detail6select23DeviceSelectSweepKernelINS2_10policy_hubIiNS0_8NullTypeElLb0ELNS0_10SelectImplE2EE10Policy1000EPiPS5_N6thrust24THRUST_300001_SM_1000_NS6detail15normal_iteratorINSC_10device_ptrIiEEEEPlNS0_13ScanTileStateIiLb1EEE7is_evenS5_iNS2_19streaming_context_tIlLb1EEELS6_2EEEvT0_T1_T2_T3_T4_T5_T6_T7_iT8_NS1_7vsmem_tEE19static_temp_storage];
	add.s32 	%r1848, %r1845, %r1844;
	setp.eq.s32 	%p471, %r5, 2;
	selp.b32 	%r1849, %r1848, %r1844, %p471;
	add.s32 	%r1850, %r1848, %r1846;
	setp.eq.s32 	%p472, %r5, 3;
	selp.b32 	%r1851, %r1850, %r1849, %p472;
	add.s32 	%r1852, %r1850, %r1847;
	setp.eq.s32 	%p473, %r5, 4;
	selp.b32 	%r1853, %r1852, %r1851, %p473;
	ld.shared.v4.u32 	{%r1854, %r1855, %r1856, %r1857}, [_ZZN3cub18CUB_300001_SM_10006detail6select23DeviceSelectSweepKernelINS2_10policy_hubIiNS0_8NullTypeElLb0ELNS0_10SelectImplE2EE10Policy1000EPiPS5_N6thrust24THRUST_300001_SM_1000_NS6detail15normal_iteratorINSC_10device_ptrIiEEEEPlNS0_13ScanTileStateIiLb1EEE7is_evenS5_iNS2_19streaming_context_tIlLb1EEELS6_2EEEvT0_T1_T2_T3_T4_T5_T6_T7_iT8_NS1_7vsmem_tEE19static_temp_storage+16];
	add.s32 	%r1858, %r1852, %r1854;
	setp.eq.s32 	%p474, %r5, 5;
	selp.b32 	%r1859, %r1858, %r1853, %p474;
	add.s32 	%r1860, %r1858, %r1855;
	setp.eq.s32 	%p475, %r5, 6;
	selp.b32 	%r1861, %r1860, %r1859, %p475;
	add.s32 	%r1862, %r1860, %r1856;
	setp.eq.s32 	%p476, %r5, 7;
	selp.b32 	%r1863, %r1862, %r1861, %p476;
	add.s32 	%r1864, %r1862, %r1857;
	setp.eq.s32 	%p477, %r5, 8;
	selp.b32 	%r1865, %r1864, %r1863, %p477;
	ld.shared.v4.u32 	{%r1866, %r1867, %r1868, %r1869}, [_ZZN3cub18CUB_300001_SM_10006detail6select23DeviceSelectSweepKernelINS2_10policy_hubIiNS0_8NullTypeElLb0ELNS0_10SelectImplE2EE10Policy1000EPiPS5_N6thrust24THRUST_300001_SM_1000_NS6detail15normal_iteratorINSC_10device_ptrIiEEEEPlNS0_13ScanTileStateIiLb1EEE7is_evenS5_iNS2_19streaming_context_tIlLb1EEELS6_2EEEvT0_T1_T2_T3_T4_T5_T6_T7_iT8_NS1_7vsmem_tEE19static_temp_storage+32];
	add.s32 	%r1870, %r1864, %r1866;
	setp.eq.s32 	%p478, %r5, 9;
	selp.b32 	%r1871, %r1870, %r1865, %p478;
	add.s32 	%r1872, %r1870, %r1867;
	setp.eq.s32 	%p479, %r5, 10;
	selp.b32 	%r1873, %r1872, %r1871, %p479;
	add.s32 	%r1874, %r1872, %r1868;
	setp.eq.s32 	%p480, %r5, 11;
	selp.b32 	%r1875, %r1874, %r1873, %p480;
	add.s32 	%r1876, %r1874, %r1869;
	setp.eq.s32 	%p481, %r5, 12;
	selp.b32 	%r1877, %r1876, %r1875, %p481;
	ld.shared.v4.u32 	{%r1878, %r1879, %r1880, %r1881}, [_ZZN3cub18CUB_300001_SM_10006detail6select23DeviceSelectSweepKernelINS2_10policy_hubIiNS0_8NullTypeElLb0ELNS0_10SelectImplE2EE10Policy1000EPiPS5_N6thrust24THRUST_300001_SM_1000_NS6detail15normal_iteratorINSC_10device_ptrIiEEEEPlNS0_13ScanTileStateIiLb1EEE7is_evenS5_iNS2_19streaming_context_tIlLb1EEELS6_2EEEvT0_T1_T2_T3_T4_T5_T6_T7_iT8_NS1_7vsmem_tEE19static_temp_storage+48];
	add.s32 	%r1882, %r1876, %r1878;
	setp.eq.s32 	%p482, %r5, 13;
	selp.b32 	%r1883, %r1882, %r1877, %p482;
	add.s32 	%r1884, %r1882, %r1879;
	setp.eq.s32 	%p483, %r5, 14;
	selp.b32 	%r1885, %r1884, %r1883, %p483;
	add.s32 	%r1886, %r1884, %r1880;
	setp.eq.s32 	%p484, %r5, 15;
	selp.b32 	%r1887, %r1886, %r1885, %p484;
	add.s32 	%r1888, %r1886, %r1881;
	setp.eq.s32 	%p485, %r5, 16;
	selp.b32 	%r1889, %r1888, %r1887, %p485;
	.pragma "used_bytes_mask 4095";
	ld.shared.v4.u32 	{%r1890, %r1891, %r1892, %r1893}, [_ZZN3cub18CUB_300001_SM_10006detail6select23DeviceSelectSweepKernelINS2_10policy_hubIiNS0_8NullTypeElLb0ELNS0_10SelectImplE2EE10Policy1000EPiPS5_N6thrust24THRUST_300001_SM_1000_NS6detail15normal_iteratorINSC_10device_ptrIiEEEEPlNS0_13ScanTileStateIiLb1EEE7is_evenS5_iNS2_19streaming_context_tIlLb1EEELS6_2EEEvT0_T1_T2_T3_T4_T5_T6_T7_iT8_NS1_7vsmem_tEE19static_temp_storage+64];
	add.s32 	%r1894, %r1888, %r1890;
	setp.eq.s32 	%p486, %r5, 17;
	selp.b32 	%r1895, %r1894, %r1889, %p486;
	add.s32 	%r1896, %r1894, %r1891;
	setp.eq.s32 	%p487, %r5, 18;
	selp.b32 	%r1897, %r1896, %r1895, %p487;
	add.s32 	%r81, %r1896, %r1892;
	setp.lt.u32 	%p488, %r3, 32;
	selp.b32 	%r1898, 0, %r1897, %p488;
	setp.eq.s32 	%p489, %r1781, 0;
	sub.s32 	%r1899, %r1806, %r1786;
	selp.b32 	%r1900, 0, %r1899, %p489;
	add.s32 	%r82, %r1898, %r1900;
	setp.ne.s32 	%p490, %r3, 0;
	@%p490 bra 	$L__BB77_6;
	add.s64 	%rd1228, %rd3, 256;
	mov.b32 	%r1901, 101;
	// begin inline asm
	st.relaxed.gpu.v2.u32 [%rd1228], {%r1901, %r81};
	// end inline asm
$L__BB77_6:
	bar.sync 	0;
	sub.s32 	%r83, 11552, %r81;
	mul.lo.s32 	%r1903, %r3, 19;
	sub.s32 	%r1904, %r1903, %r82;
	setp.eq.s32 	%p491, %r25, 0;
	add.s32 	%r1905, %r82, %r83;
	selp.b32 	%r1906, %r1905, %r1904, %p491;
	shl.b32 	%r1907, %r1906, 2;
	mov.u32 	%r1908, _ZZN3cub18CUB_300001_SM_10006detail6select23DeviceSelectSweepKernelINS2_10policy_hubIiNS0_8NullTypeElLb0ELNS0_10SelectImplE2EE10Policy1000EPiPS5_N6thrust24THRUST_300001_SM_1000_NS6detail15normal_iteratorINSC_10device_ptrIiEEEEPlNS0_13ScanTileStateIiLb1EEE7is_evenS5_iNS2_19streaming_context_tIlLb1EEELS6_2EEEvT0_T1_T2_T3_T4_T5_T6_T7_iT8_NS1_7vsmem_tEE19static_temp_storage;
	add.s32 	%r1909, %r1908, %r1907;
	st.shared.u32 	[%r1909], %r6;
	add.s32 	%r1910, %r82, %r26;
	sub.s32 	%r1911, %r1903, %r1910;
	add.s32 	%r1912, %r1911, 1;
	setp.eq.s32 	%p492, %r27, 0;
	add.s32 	%r1913, %r1905, %r26;
	selp.b32 	%r1914, %r1913, %r1912, %p492;
	shl.b32 	%r1915, %r1914, 2;
	add.s32 	%r1916, %r1908, %r1915;
	st.shared.u32 	[%r1916], %r7;
	add.s32 	%r1917, %r62, %r82;
	sub.s32 	%r1918, %r1903, %r1917;
	add.s32 	%r1919, %r1918, 2;
	setp.eq.s32 	%p493, %r29, 0;
	add.s32 	%r1920, %r1913, %r28;
	selp.b32 	%r1921, %r1920, %r1919, %p493;
	shl.b32 	%r1922, %r1921, 2;
	add.s32 	%r1923, %r1908, %r1922;
	st.shared.u32 	[%r1923], %r8;
	add.s32 	%r1924, %r63, %r82;
	sub.s32 	%r1925, %r1903, %r1924;
	add.s32 	%r1926, %r1925, 3;
	setp.eq.s32 	%p494, %r31, 0;
	add.s32 	%r1927, %r1920, %r30;
	selp.b32 	%r1928, %r1927, %r1926, %p494;
	shl.b32 	%r1929, %r1928, 2;
	add.s32 	%r1930, %r1908, %r1929;
	st.shared.u32 	[%r1930], %r9;
	add.s32 	%r1931, %r64, %r82;
	sub.s32 	%r1932, %r1903, %r1931;
	add.s32 	%r1933, %r1932, 4;
	setp.eq.s32 	%p495, %r33, 0;
	add.s32 	%r1934, %r1927, %r32;
	selp.b32 	%r1935, %r1934, %r1933, %p495;
	shl.b32 	%r1936, %r1935, 2;
	add.s32 	%r1937, %r1908, %r1936;
	st.shared.u32 	[%r1937], %r10;
	add.s32 	%r1938, %r65, %r82;
	sub.s32 	%r1939, %r1903, %r1938;
	add.s32 	%r1940, %r1939, 5;
	setp.eq.s32 	%p496, %r35, 0;
	add.s32 	%r1941, %r1934, %r34;
	selp.b32 	%r1942, %r1941, %r1940, %p496;
	shl.b32 	%r1943, %r1942, 2;
	add.s32 	%r1944, %r1908, %r1943;
	st.shared.u32 	[%r1944], %r11;
	add.s32 	%r1945, %r66, %r82;
	sub.s32 	%r1946, %r1903, %r1945;
	add.s32 	%r1947, %r1946, 6;
	setp.eq.s32 	%p497, %r37, 0;
	add.s32 	%r1948, %r1941, %r36;
	selp.b32 	%r1949, %r1948, %r1947, %p497;
	shl.b32 	%r1950, %r1949, 2;
	add.s32 	%r1951, %r1908, %r1950;
	st.shared.u32 	[%r1951], %r12;
	add.s32 	%r1952, %r67, %r82;
	sub.s32 	%r1953, %r1903, %r1952;
	add.s32 	%r1954, %r1953, 7;
	setp.eq.s32 	%p498, %r39, 0;
	add.s32 	%r1955, %r1948, %r38;
	selp.b32 	%r1956, %r1955, %r1954, %p498;
	shl.b32 	%r1957, %r1956, 2;
	add.s32 	%r1958, %r1908, %r1957;
	st.shared.u32 	[%r1958], %r13;
	add.s32 	%r1959, %r68, %r82;
	sub.s32 	%r1960, %r1903, %r1959;
	add.s32 	%r1961, %r1960, 8;
	setp.eq.s32 	%p499, %r41, 0;
	add.s32 	%r1962, %r1955, %r40;
	selp.b32 	%r1963, %r1962, %r1961, %p499;
	shl.b32 	%r1964, %r1963, 2;
	add.s32 	%r1965, %r1908, %r1964;
	st.shared.u32 	[%r1965], %r14;
	add.s32 	%r1966, %r69, %r82;
	sub.s32 	%r1967, %r1903, %r1966;
	add.s32 	%r1968, %r1967, 9;
	setp.eq.s32 	%p500, %r43, 0;
	add.s32 	%r1969, %r1962, %r42;
	selp.b32 	%r1970, %r1969, %r1968, %p500;
	shl.b32 	%r1971, %r1970, 2;
	add.s32 	%r1972, %r1908, %r1971;
	st.shared.u32 	[%r1972], %r15;
	add.s32 	%r1973, %r70, %r82;
	sub.s32 	%r1974, %r1903, %r1973;
	add.s32 	%r1975, %r1974, 10;
	setp.eq.s32 	%p501, %r45, 0;
	add.s32 	%r1976, %r1969, %r44;
	selp.b32 	%r1977, %r1976, %r1975, %p501;
	shl.b32 	%r1978, %r1977, 2;
	add.s32 	%r1979, %r1908, %r1978;
	st.shared.u32 	[%r1979], %r16;
	add.s32 	%r1980, %r71, %r82;
	sub.s32 	%r1981, %r1903, %r1980;
	add.s32 	%r1982, %r1981, 11;
	setp.eq.s32 	%p502, %r47, 0;
	add.s32 	%r1983, %r1976, %r46;
	selp.b32 	%r1984, %r1983, %r1982, %p502;
	shl.b32 	%r1985, %r1984, 2;
	add.s32 	%r1986, %r1908, %r1985;
	st.shared.u32 	[%r1986], %r17;
	add.s32 	%r1987, %r72, %r82;
	sub.s32 	%r1988, %r1903, %r1987;
	add.s32 	%r1989, %r1988, 12;
	setp.eq.s32 	%p503, %r49, 0;
	add.s32 	%r1990, %r1983, %r48;
	selp.b32 	%r1991, %r1990, %r1989, %p503;
	shl.b32 	%r1992, %r1991, 2;
	add.s32 	%r1993, %r1908, %r1992;
	st.shared.u32 	[%r1993], %r18;
	add.s32 	%r1994, %r73, %r82;
	sub.s32 	%r1995, %r1903, %r1994;
	add.s32 	%r1996, %r1995, 13;
	setp.eq.s32 	%p504, %r51, 0;
	add.s32 	%r1997, %r1990, %r50;
	selp.b32 	%r1998, %r1997, %r1996, %p504;
	shl.b32 	%r1999, %r1998, 2;
	add.s32 	%r2000, %r1908, %r1999;
	st.shared.u32 	[%r2000], %r19;
	add.s32 	%r2001, %r74, %r82;
	sub.s32 	%r2002, %r1903, %r2001;
	add.s32 	%r2003, %r2002, 14;
	setp.eq.s32 	%p505, %r53, 0;
	add.s32 	%r2004, %r1997, %r52;
	selp.b32 	%r2005, %r2004, %r2003, %p505;
	shl.b32 	%r2006, %r2005, 2;
	add.s32 	%r2007, %r1908, %r2006;
	st.shared.u32 	[%r2007], %r20;
	add.s32 	%r2008, %r75, %r82;
	sub.s32 	%r2009, %r1903, %r2008;
	add.s32 	%r2010, %r2009, 15;
	setp.eq.s32 	%p506, %r55, 0;
	add.s32 	%r2011, %r2004, %r54;
	selp.b32 	%r2012, %r2011, %r2010, %p506;
	shl.b32 	%r2013, %r2012, 2;
	add.s32 	%r2014, %r1908, %r2013;
	st.shared.u32 	[%r2014], %r21;
	add.s32 	%r2015, %r76, %r82;
	sub.s32 	%r2016, %r1903, %r2015;
	add.s32 	%r2017, %r2016, 16;
	setp.eq.s32 	%p507, %r57, 0;
	add.s32 	%r2018, %r2011, %r56;
	selp.b32 	%r2019, %r2018, %r2017, %p507;
	shl.b32 	%r2020, %r2019, 2;
	add.s32 	%r2021, %r1908, %r2020;
	st.shared.u32 	[%r2021], %r22;
	add.s32 	%r2022, %r77, %r82;
	sub.s32 	%r2023, %r1903, %r2022;
	add.s32 	%r2024, %r2023, 17;
	setp.eq.s32 	%p508, %r59, 0;
	add.s32 	%r2025, %r2018, %r58;
	selp.b32 	%r2026, %r2025, %r2024, %p508;
	shl.b32 	%r2027, %r2026, 2;
	add.s32 	%r2028, %r1908, %r2027;
	st.shared.u32 	[%r2028], %r23;
	add.s32 	%r2029, %r78, %r82;
	sub.s32 	%r2030, %r1903, %r2029;
	add.s32 	%r2031, %r2030, 18;
	setp.eq.s32 	%p509, %r61, 0;
	add.s32 	%r2032, %r2025, %r60;
	selp.b32 	%r2033, %r2032, %r2031, %p509;
	shl.b32 	%r2034, %r2033, 2;
	add.s32 	%r2035, %r1908, %r2034;
	st.shared.u32 	[%r2035], %r24;
	bar.sync 	0;
	ld.param.u8 	%rs1, [%rd1];
	ld.param.u64 	%rd1229, [%rd1+24];
	cvta.to.global.u64 	%rd5, %rd1229;
	ld.param.u64 	%rd6, [%rd1+8];
	ld.param.u64 	%rd7, [%rd1+16];
	setp.ge.s32 	%p510, %r3, %r83;
	@%p510 bra 	$L__BB77_10;
	setp.ne.s16 	%p512, %rs1, 0;
	mov.b64 	%rd1402, 0;
	@%p512 bra 	$L__BB77_9;
	ld.global.u64 	%rd1233, [%rd5];
	sub.s64 	%rd1402, %rd7, %rd1233;
$L__BB77_9:
	cvt.u64.u32 	%rd1234, %r3;
	add.s64 	%rd1235, %rd1402, %rd1234;
	not.b64 	%rd1236, %rd1235;
	add.s64 	%rd1404, %rd6, %rd1236;
	bra.uni 	$L__BB77_13;
$L__BB77_10:
	setp.ne.s16 	%p511, %rs1, 0;
	mov.b64 	%rd1403, 0;
	@%p511 bra 	$L__BB77_12;
	ld.global.u64 	%rd1403, [%rd5];
$L__BB77_12:
	sub.s32 	%r2036, %r3, %r83;
	cvt.s64.s32 	%rd1231, %r2036;
	add.s64 	%rd1404, %rd1403, %rd1231;
$L__BB77_13:
	shl.b32 	%r2037, %r3, 2;
	add.s32 	%r84, %r1908, %r2037;
	ld.shared.u32 	%r2039, [%r84];
	shl.b64 	%rd1237, %rd1404, 2;
	add.s64 	%rd1238, %rd4, %rd1237;
	st.global.u32 	[%rd1238], %r2039;
	add.s32 	%r85, %r3, 608;
	setp.lt.s32 	%p513, %r85, %r83;
	@%p513 bra 	$L__BB77_17;
	setp.ne.s16 	%p514, %rs1, 0;
	mov.b64 	%rd1405, 0;
	@%p514 bra 	$L__BB77_16;
	ld.global.u64 	%rd1405, [%rd5];
$L__BB77_16:
	sub.s32 	%r2040, %r85, %r83;
	cvt.s64.s32 	%rd1240, %r2040;
	add.s64 	%rd1407, %rd1405, %rd1240;
	bra.uni 	$L__BB77_20;
$L__BB77_17:
	setp.ne.s16 	%p515, %rs1, 0;
	mov.b64 	%rd1406, 0;
	@%p515 bra 	$L__BB77_19;
	ld.global.u64 	%rd1242, [%rd5];
	sub.s64 	%rd1406, %rd7, %rd1242;
$L__BB77_19:
	cvt.u64.u32 	%rd1243, %r85;
	add.s64 	%rd1244, %rd1406, %rd1243;
	not.b64 	%rd1245, %rd1244;
	add.s64 	%rd1407, %rd6, %rd1245;
$L__BB77_20:
	ld.shared.u32 	%r2041, [%r84+2432];
	shl.b64 	%rd1246, %rd1407, 2;
	add.s64 	%rd1247, %rd4, %rd1246;
	st.global.u32 	[%rd1247], %r2041;
	add.s32 	%r86, %r3, 1216;
	setp.lt.s32 	%p516, %r86, %r83;
	@%p516 bra 	$L__BB77_24;
	setp.ne.s16 	%p517, %rs1, 0;
	mov.b64 	%rd1408, 0;
	@%p517 bra 	$L__BB77_23;
	ld.global.u64 	%rd1408, [%rd5];
$L__BB77_23:
	sub.s32 	%r2042, %r86, %r83;
	cvt.s64.s32 	%rd1249, %r2042;
	add.s64 	%rd1410, %rd1408, %rd1249;
	bra.uni 	$L__BB77_27;
$L__BB77_24:
	setp.ne.s16 	%p518, %rs1, 0;
	mov.b64 	%rd1409, 0;
	@%p518 bra 	$L__BB77_26;
	ld.global.u64 	%rd1251, [%rd5];
	sub.s64 	%rd1409, %rd7, %rd1251;
$L__BB77_26:
	cvt.u64.u32 	%rd1252, %r86;
	add.s64 	%rd1253, %rd1409, %rd1252;
	not.b64 	%rd1254, %rd1253;
	add.s64 	%rd1410, %rd6, %rd1254;
$L__BB77_27:
	ld.shared.u32 	%r2043, [%r84+4864];
	shl.b64 	%rd1255, %rd1410, 2;
	add.s64 	%rd1256, %rd4, %rd1255;
	st.global.u32 	[%rd1256], %r2043;
	add.s32 	%r87, %r3, 1824;
	setp.lt.s32 	%p519, %r87, %r83;
	@%p519 bra 	$L__BB77_31;
	setp.ne.s16 	%p520, %rs1, 0;
	mov.b64 	%rd1411, 0;
	@%p520 bra 	$L__BB77_30;
	ld.global.u64 	%rd1411, [%rd5];
$L__BB77_30:
	sub.s32 	%r2044, %r87, %r83;
	cvt.s64.s32 	%rd1258, %r2044;
	add.s64 	%rd1413, %rd1411, %rd1258;
	bra.uni 	$L__BB77_34;
$L__BB77_31:
	setp.ne.s16 	%p521, %rs1, 0;
	mov.b64 	%rd1412, 0;
	@%p521 bra 	$L__BB77_33;
	ld.global.u64 	%rd1260, [%rd5];
	sub.s64 	%rd1412, %rd7, %rd1260;
$L__BB77_33:
	cvt.u64.u32 	%rd1261, %r87;
	add.s64 	%rd1262, %rd1412, %rd1261;
	not.b64 	%rd1263, %rd1262;
	add.s64 	%rd1413, %rd6, %rd1263;
$L__BB77_34:
	ld.shared.u32 	%r2045, [%r84+7296];
	shl.b64 	%rd1264, %rd1413, 2;
	add.s64 	%rd1265, %rd4, %rd1264;
	st.global.u32 	[%rd1265], %r2045;
	add.s32 	%r88, %r3, 2432;
	setp.lt.s32 	%p522, %r88, %r83;
	@%p522 bra 	$L__BB77_38;
	setp.ne.s16 	%p523, %rs1, 0;
	mov.b64 	%rd1414, 0;
	@%p523 bra 	$L__BB77_37;
	ld.global.u64 	%rd1414, [%rd5];
$L__BB77_37:
	sub.s32 	%r2046, %r88, %r83;
	cvt.s64.s32 	%rd1267, %r2046;
	add.s64 	%rd1416, %rd1414, %rd1267;
	bra.uni 	$L__BB77_41;
$L__BB77_38:
	setp.ne.s16 	%p524, %rs1, 0;
	mov.b64 	%rd1415, 0;
	@%p524 bra 	$L__BB77_40;
	ld.global.u64 	%rd1269, [%rd5];
	sub.s64 	%rd1415, %rd7, %rd1269;
$L__BB77_40:
	cvt.u64.u32 	%rd1270, %r88;
	add.s64 	%rd1271, %rd1415, %rd1270;
	not.b64 	%rd1272, %rd1271;
	add.s64 	%rd1416, %rd6, %rd1272;
$L__BB77_41:
	ld.shared.u32 	%r2047, [%r84+9728];
	shl.b64 	%rd1273, %rd1416, 2;
	add.s64 	%rd1274, %rd4, %rd1273;
	st.global.u32 	[%rd1274], %r2047;
	add.s32 	%r89, %r3, 3040;
	setp.lt.s32 	%p525, %r89, %r83;
	@%p525 bra 	$L__BB77_45;
	setp.ne.s16 	%p526, %rs1, 0;
	mov.b64 	%rd1417, 0;
	@%p526 bra 	$L__BB77_44;
	ld.global.u64 	%rd1417, [%rd5];
$L__BB77_44:
	sub.s32 	%r2048, %r89, %r83;
	cvt.s64.s32 	%rd1276, %r2048;
	add.s64 	%rd1419, %rd1417, %rd1276;
	bra.uni 	$L__BB77_48;
$L__BB77_45:
	setp.ne.s16 	%p527, %rs1, 0;
	mov.b64 	%rd1418, 0;
	@%p527 bra 	$L__BB77_47;
	ld.global.u64 	%rd1278, [%rd5];
	sub.s64 	%rd1418, %rd7, %rd1278;
$L__BB77_47:
	cvt.u64.u32 	%rd1279, %r89;
	add.s64 	%rd1280, %rd1418, %rd1279;
	not.b64 	%rd1281, %rd1280;
	add.s64 	%rd1419, %rd6, %rd1281;
$L__BB77_48:
	ld.shared.u32 	%r2049, [%r84+12160];
	shl.b64 	%rd1282, %rd1419, 2;
	add.s64 	%rd1283, %rd4, %rd1282;
	st.global.u32 	[%rd1283], %r2049;
	add.s32 	%r90, %r3, 3648;
	setp.lt.s32 	%p528, %r90, %r83;
	@%p528 bra 	$L__BB77_52;
	setp.ne.s16 	%p529, %rs1, 0;
	mov.b64 	%rd1420, 0;
	@%p529 bra 	$L__BB77_51;
	ld.global.u64 	%rd1420, [%rd5];
$L__BB77_51:
	sub.s32 	%r2050, %r90, %r83;
	cvt.s64.s32 	%rd1285, %r2050;
	add.s64 	%rd1422, %rd1420, %rd1285;
	bra.uni 	$L__BB77_55;
$L__BB77_52:
	setp.ne.s16 	%p530, %rs1, 0;
	mov.b64 	%rd1421, 0;
	@%p530 bra 	$L__BB77_54;
	ld.global.u64 	%rd1287, [%rd5];
	sub.s64 	%rd1421, %rd7, %rd1287;
$L__BB77_54:
	cvt.u64.u32 	%rd1288, %r90;
	add.s64 	%rd1289, %rd1421, %rd1288;
	not.b64 	%rd1290, %rd1289;
	add.s64 	%rd1422, %rd6, %rd1290;
$L__BB77_55:
	ld.shared.u32 	%r2051, [%r84+14592];
	shl.b64 	%rd1291, %rd1422, 2;
	add.s64 	%rd1292, %rd4, %rd1291;
	st.global.u32 	[%rd1292], %r2051;
	add.s32 	%r91, %r3, 4256;
	setp.lt.s32 	%p531, %r91, %r83;
	@%p531 bra 	$L__BB77_59;
	setp.ne.s16 	%p532, %rs1, 0;
	mov.b64 	%rd1423, 0;
	@%p532 bra 	$L__BB77_58;
	ld.global.u64 	%rd1423, [%rd5];
$L__BB77_58:
	sub.s32 	%r2052, %r91, %r83;
	cvt.s64.s32 	%rd1294, %r2052;
	add.s64 	%rd1425, %rd1423, %rd1294;
	bra.uni 	$L__BB77_62;
$L__BB77_59:
	setp.ne.s16 	%p533, %rs1, 0;
	mov.b64 	%rd1424, 0;
	@%p533 bra 	$L__BB77_61;
	ld.global.u64 	%rd1296, [%rd5];
	sub.s64 	%rd1424, %rd7, %rd1296;
$L__BB77_61:
	cvt.u64.u32 	%rd1297, %r91;
	add.s64 	%rd1298, %rd1424, %rd1297;
	not.b64 	%rd1299, %rd1298;
	add.s64 	%rd1425, %rd6, %rd1299;
$L__BB77_62:
	ld.shared.u32 	%r2053, [%r84+17024];
	shl.b64 	%rd1300, %rd1425, 2;
	add.s64 	%rd1301, %rd4, %rd1300;
	st.global.u32 	[%rd1301], %r2053;
	add.s32 	%r92, %r3, 4864;
	setp.lt.s32 	%p534, %r92, %r83;
	@%p534 bra 	$L__BB77_66;
	setp.ne.s16 	%p535, %rs1, 0;
	mov.b64 	%rd1426, 0;
	@%p535 bra 	$L__BB77_65;
	ld.global.u64 	%rd1426, [%rd5];
$L__BB77_65:
	sub.s32 	%r2054, %r92, %r83;
	cvt.s64.s32 	%rd1303, %r2054;
	add.s64 	%rd1428, %rd1426, %rd1303;
	bra.uni 	$L__BB77_69;
$L__BB77_66:
	setp.ne.s16 	%p536, %rs1, 0;
	mov.b64 	%rd1427, 0;
	@%p536 bra 	$L__BB77_68;
	ld.global.u64 	%rd1305, [%rd5];
	sub.s64 	%rd1427, %rd7, %rd1305;
$L__BB77_68:
	cvt.u64.u32 	%rd1306, %r92;
	add.s64 	%rd1307, %rd1427, %rd1306;
	not.b64 	%rd1308, %rd1307;
	add.s64 	%rd1428, %rd6, %rd1308;
$L__BB77_69:
	ld.shared.u32 	%r2055, [%r84+19456];
	shl.b64 	%rd1309, %rd1428, 2;
	add.s64 	%rd1310, %rd4, %rd1309;
	st.global.u32 	[%rd1310], %r2055;
	add.s32 	%r93, %r3, 5472;
	setp.lt.s32 	%p537, %r93, %r83;
	@%p537 bra 	$L__BB77_73;
	setp.ne.s16 	%p538, %rs1, 0;
	mov.b64 	%rd1429, 0;
	@%p538 bra 	$L__BB77_72;
	ld.global.u64 	%rd1429, [%rd5];
$L__BB77_72:
	sub.s32 	%r2056, %r93, %r83;
	cvt.s64.s32 	%rd1312, %r2056;
	add.s64 	%rd1431, %rd1429, %rd1312;
	bra.uni 	$L__BB77_76;
$L__BB77_73:
	setp.ne.s16 	%p539, %rs1, 0;
	mov.b64 	%rd1430, 0;
	@%p539 bra 	$L__BB77_75;
	ld.global.u64 	%rd1314, [%rd5];
	sub.s64 	%rd1430, %rd7, %rd1314;
$L__BB77_75:
	cvt.u64.u32 	%rd1315, %r93;
	add.s64 	%rd1316, %rd1430, %rd1315;
	not.b64 	%rd1317, %rd1316;
	add.s64 	%rd1431, %rd6, %rd1317;
$L__BB77_76:
	ld.shared.u32 	%r2057, [%r84+21888];
	shl.b64 	%rd1318, %rd1431, 2;
	add.s64 	%rd1319, %rd4, %rd1318;
	st.global.u32 	[%rd1319], %r2057;
	add.s32 	%r94, %r3, 6080;
	setp.lt.s32 	%p540, %r94, %r83;
	@%p540 bra 	$L__BB77_80;
	setp.ne.s16 	%p541, %rs1, 0;
	mov.b64 	%rd1432, 0;
	@%p541 bra 	$L__BB77_79;
	ld.global.u64 	%rd1432, [%rd5];
$L__BB77_79:
	sub.s32 	%r2058, %r94, %r83;
	cvt.s64.s32 	%rd1321, %r2058;
	add.s64 	%rd1434, %rd1432, %rd1321;
	bra.uni 	$L__BB77_83;
$L__BB77_80:
	setp.ne.s16 	%p542, %rs1, 0;
	mov.b64 	%rd1433, 0;
	@%p542 bra 	$L__BB77_82;
	ld.global.u64 	%rd1323, [%rd5];
	sub.s64 	%rd1433, %rd7, %rd1323;
$L__BB77_82:
	cvt.u64.u32 	%rd1324, %r94;
	add.s64 	%rd1325, %rd1433, %rd1324;
	not.b64 	%rd1326, %rd1325;
	add.s64 	%rd1434, %rd6, %rd1326;
$L__BB77_83:
	ld.shared.u32 	%r2059, [%r84+24320];
	shl.b64 	%rd1327, %rd1434, 2;
	add.s64 	%rd1328, %rd4, %rd1327;
	st.global.u32 	[%rd1328], %r2059;
	add.s32 	%r95, %r3, 6688;
	setp.lt.s32 	%p543, %r95, %r83;
	@%p543 bra 	$L__BB77_87;
	setp.ne.s16 	%p544, %rs1, 0;
	mov.b64 	%rd1435, 0;
	@%p544 bra 	$L__BB77_86;
	ld.global.u64 	%rd1435, [%rd5];
$L__BB77_86:
	sub.s32 	%r2060, %r95, %r83;
	cvt.s64.s32 	%rd1330, %r2060;
	add.s64 	%rd1437, %rd1435, %rd1330;
	bra.uni 	$L__BB77_90;
$L__BB77_87:
	setp.ne.s16 	%p545, %rs1, 0;
	mov.b64 	%rd1436, 0;
	@%p545 bra 	$L__BB77_89;
	ld.global.u64 	%rd1332, [%rd5];
	sub.s64 	%rd1436, %rd7, %rd1332;
$L__BB77_89:
	cvt.u64.u32 	%rd1333, %r95;
	add.s64 	%rd1334, %rd1436, %rd1333;
	not.b64 	%rd1335, %rd1334;
	add.s64 	%rd1437, %rd6, %rd1335;
$L__BB77_90:
	ld.shared.u32 	%r2061, [%r84+26752];
	shl.b64 	%rd1336, %rd1437, 2;
	add.s64 	%rd1337, %rd4, %rd1336;
	st.global.u32 	[%rd1337], %r2061;
	add.s32 	%r96, %r3, 7296;
	setp.lt.s32 	%p546, %r96, %r83;
	@%p546 bra 	$L__BB77_94;
	setp.ne.s16 	%p547, %rs1, 0;
	mov.b64 	%rd1438, 0;
	@%p547 bra 	$L__BB77_93;
	ld.global.u64 	%rd1438, [%rd5];
$L__BB77_93:
	sub.s32 	%r2062, %r96, %r83;
	cvt.s64.s32 	%rd1339, %r2062;
	add.s64 	%rd1440, %rd1438, %rd1339;
	bra.uni 	$L__BB77_97;
$L__BB77_94:
	setp.ne.s16 	%p548, %rs1, 0;
	mov.b64 	%rd1439, 0;
	@%p548 bra 	$L__BB77_96;
	ld.global.u64 	%rd1341, [%rd5];
	sub.s64 	%rd1439, %rd7, %rd1341;
$L__BB77_96:
	cvt.u64.u32 	%rd1342, %r96;
	add.s64 	%rd1343, %rd1439, %rd1342;
	not.b64 	%rd1344, %rd1343;
	add.s64 	%rd1440, %rd6, %rd1344;
$L__BB77_97:
	ld.shared.u32 	%r2063, [%r84+29184];
	shl.b64 	%rd1345, %rd1440, 2;
	add.s64 	%rd1346, %rd4, %rd1345;
	st.global.u32 	[%rd1346], %r2063;
	add.s32 	%r97, %r3, 7904;
	setp.lt.s32 	%p549, %r97, %r83;
	@%p549 bra 	$L__BB77_101;
	setp.ne.s16 	%p550, %rs1, 0;
	mov.b64 	%rd1441, 0;
	@%p550 bra 	$L__BB77_100;
	ld.global.u64 	%rd1441, [%rd5];
$L__BB77_100:
	sub.s32 	%r2064, %r97, %r83;
	cvt.s64.s32 	%rd1348, %r2064;
	add.s64 	%rd1443, %rd1441, %rd1348;
	bra.uni 	$L__BB77_104;
$L__BB77_101:
	setp.ne.s16 	%p551, %rs1, 0;
	mov.b64 	%rd1442, 0;
	@%p551 bra 	$L__BB77_103;
	ld.global.u64 	%rd1350, [%rd5];
	sub.s64 	%rd1442, %rd7, %rd1350;
$L__BB77_103:
	cvt.u64.u32 	%rd1351, %r97;
	add.s64 	%rd1352, %rd1442, %rd1351;
	not.b64 	%rd1353, %rd1352;
	add.s64 	%rd1443, %rd6, %rd1353;
$L__BB77_104:
	ld.shared.u32 	%r2065, [%r84+31616];
	shl.b64 	%rd1354, %rd1443, 2;
	add.s64 	%rd1355, %rd4, %rd1354;
	st.global.u32 	[%rd1355], %r2065;
	add.s32 	%r98, %r3, 8512;
	setp.lt.s32 	%p552, %r98, %r83;
	@%p552 bra 	$L__BB77_108;
	setp.ne.s16 	%p553, %rs1, 0;
	mov.b64 	%rd1444, 0;
	@%p553 bra 	$L__BB77_107;
	ld.global.u64 	%rd1444, [%rd5];
$L__BB77_107:
	sub.s32 	%r2066, %r98, %r83;
	cvt.s64.s32 	%rd1357, %r2066;
	add.s64 	%rd1446, %rd1444, %rd1357;
	bra.uni 	$L__BB77_111;
$L__BB77_108:
	setp.ne.s16 	%p554, %rs1, 0;
	mov.b64 	%rd1445, 0;
	@%p554 bra 	$L__BB77_110;
	ld.global.u64 	%rd1359, [%rd5];
	sub.s64 	%rd1445, %rd7, %rd1359;
$L__BB77_110:
	cvt.u64.u32 	%rd1360, %r98;
	add.s64 	%rd1361, %rd1445, %rd1360;
	not.b64 	%rd1362, %rd1361;
	add.s64 	%rd1446, %rd6, %rd1362;
$L__BB77_111:
	ld.shared.u32 	%r2067, [%r84+34048];
	shl.b64 	%rd1363, %rd1446, 2;
	add.s64 	%rd1364, %rd4, %rd1363;
	st.global.u32 	[%rd1364], %r2067;
	add.s32 	%r99, %r3, 9120;
	setp.lt.s32 	%p555, %r99, %r83;
	@%p555 bra 	$L__BB77_115;
	setp.ne.s16 	%p556, %rs1, 0;
	mov.b64 	%rd1447, 0;
	@%p556 bra 	$L__BB77_114;
	ld.global.u64 	%rd1447, [%rd5];
$L__BB77_114:
	sub.s32 	%r2068, %r99, %r83;
	cvt.s64.s32 	%rd1366, %r2068;
	add.s64 	%rd1449, %rd1447, %rd1366;
	bra.uni 	$L__BB77_118;
$L__BB77_115:
	setp.ne.s16 	%p557, %rs1, 0;
	mov.b64 	%rd1448, 0;
	@%p557 bra 	$L__BB77_117;
	ld.global.u64 	%rd1368, [%rd5];
	sub.s64 	%rd1448, %rd7, %rd1368;
$L__BB77_117:
	cvt.u64.u32 	%rd1369, %r99;
	add.s64 	%rd1370, %rd1448, %rd1369;
	not.b64 	%rd1371, %rd1370;
	add.s64 	%rd1449, %rd6, %rd1371;
$L__BB77_118:
	ld.shared.u32 	%r2069, [%r84+36480];
	shl.b64 	%rd1372, %rd1449, 2;
	add.s64 	%rd1373, %rd4, %rd1372;
	st.global.u32 	[%rd1373], %r2069;
	add.s32 	%r100, %r3, 9728;
	setp.lt.s32 	%p558, %r100, %r83;
	@%p558 bra 	$L__BB77_122;
	setp.ne.s16 	%p559, %rs1, 0;
	mov.b64 	%rd1450, 0;
	@%p559 bra 	$L__BB77_121;
	ld.global.u64 	%rd1450, [%rd5];
$L__BB77_121:
	sub.s32 	%r2070, %r100, %r83;
	cvt.s64.s32 	%rd1375, %r2070;
	add.s64 	%rd1452, %rd1450, %rd1375;
	bra.uni 	$L__BB77_125;
$L__BB77_122:
	setp.ne.s16 	%p560, %rs1, 0;
	mov.b64 	%rd1451, 0;
	@%p560 bra 	$L__BB77_124;
	ld.global.u64 	%rd1377, [%rd5];
	sub.s64 	%rd1451, %rd7, %rd1377;
$L__BB77_124:
	cvt.u64.u32 	%rd1378, %r100;
	add.s64 	%rd1379, %rd1451, %rd1378;
	not.b64 	%rd1380, %rd1379;
	add.s64 	%rd1452, %rd6, %rd1380;
$L__BB77_125:
	ld.shared.u32 	%r2071, [%r84+38912];
	shl.b64 	%rd1381, %rd1452, 2;
	add.s64 	%rd1382, %rd4, %rd1381;
	st.global.u32 	[%rd1382], %r2071;
	add.s32 	%r101, %r3, 10336;
	setp.lt.s32 	%p561, %r101, %r83;
	@%p561 bra 	$L__BB77_129;
	setp.ne.s16 	%p562, %rs1, 0;
	mov.b64 	%rd1453, 0;
	@%p562 bra 	$L__BB77_128;
	ld.global.u64 	%rd1453, [%rd5];
$L__BB77_128:
	sub.s32 	%r2072, %r101, %r83;
	cvt.s64.s32 	%rd1384, %r2072;
	add.s64 	%rd1455, %rd1453, %rd1384;
	bra.uni 	$L__BB77_132;
$L__BB77_129:
	setp.ne.s16 	%p563, %rs1, 0;
	mov.b64 	%rd1454, 0;
	@%p563 bra 	$L__BB77_131;
	ld.global.u64 	%rd1386, [%rd5];
	sub.s64 	%rd1454, %rd7, %rd1386;
$L__BB77_131:
	cvt.u64.u32 	%rd1387, %r101;
	add.s64 	%rd1388, %rd1454, %rd1387;
	not.b64 	%rd1389, %rd1388;
	add.s64 	%rd1455, %rd6, %rd1389;
$L__BB77_132:
	ld.shared.u32 	%r2073, [%r84+41344];
	shl.b64 	%rd1390, %rd1455, 2;
	add.s64 	%rd1391, %rd4, %rd1390;
	st.global.u32 	[%rd1391], %r2073;
	add.s32 	%r102, %r3, 10944;
	setp.lt.s32 	%p564, %r102, %r83;
	@%p564 bra 	$L__BB77_136;
	setp.ne.s16 	%p565, %rs1, 0;
	mov.b64 	%rd1456, 0;
	@%p565 bra 	$L__BB77_135;
	ld.global.u64 	%rd1456, [%rd5];
$L__BB77_135:
	sub.s32 	%r2074, %r102, %r83;
	cvt.s64.s32 	%rd1393, %r2074;
	add.s64 	%rd1458, %rd1456, %rd1393;
	bra.uni 	$L__BB77_139;
$L__BB77_136:
	setp.ne.s16 	%p566, %rs1, 0;
	mov.b64 	%rd1457, 0;
	@%p566 bra 	$L__BB77_138;
	ld.global.u64 	%rd1395, [%rd5];
	sub.s64 	%rd1457, %rd7, %rd1395;
$L__BB77_138:
	cvt.u64.u32 	%rd1396, %r102;
	add.s64 	%rd1397, %rd1457, %rd1396;
	not.b64 	%rd1398, %rd1397;
	add.s64 	%rd1458, %rd6, %rd1398;
$L__BB77_139:
	ld.shared.u32 	%r2075, [%r84+43776];
	shl.b64 	%rd1399, %rd1458, 2;
	add.s64 	%rd1400, %rd4, %rd1399;
	st.global.u32 	[%rd1400], %r2075;
	bra.uni 	$L__BB77_743;
$L__BB77_140:
	ld.param.u8 	%rs86, [%rd1];
	setp.eq.s16 	%p344, %rs86, 0;
	ld.param.u64 	%rd991, [%rd1+16];
	selp.b64 	%rd992, %rd991, 0, %p344;
	cvt.s64.s32 	%rd993, %r2;
	add.s64 	%rd994, %rd992, %rd993;
	mov.u32 	%r103, %tid.x;
	and.b32  	%r1395, %r103, 31;
	and.b32  	%r1396, %r103, 992;
	mul.lo.s32 	%r1397, %r1396, 19;
	or.b32  	%r1398, %r1397, %r1395;
	cvt.u64.u32 	%rd995, %r1398;
	add.s64 	%rd996, %rd994, %rd995;
	shl.b64 	%rd997, %rd996, 2;
	add.s64 	%rd998, %rd2, %rd997;
	ld.global.u32 	%r1399, [%rd998];
	ld.global.u32 	%r1400, [%rd998+128];
	ld.global.u32 	%r1401, [%rd998+256];
	ld.global.u32 	%r1402, [%rd998+384];
	ld.global.u32 	%r1403, [%rd998+512];
	ld.global.u32 	%r1404, [%rd998+640];
	ld.global.u32 	%r1405, [%rd998+768];
	ld.global.u32 	%r1406, [%rd998+896];
	ld.global.u32 	%r1407, [%rd998+1024];
	ld.global.u32 	%r1408, [%rd998+1152];
	ld.global.u32 	%r1409, [%rd998+1280];
	ld.global.u32 	%r1410, [%rd998+1408];
	ld.global.u32 	%r1411, [%rd998+1536];
	ld.global.u32 	%r1412, [%rd998+1664];
	ld.global.u32 	%r1413, [%rd998+1792];
	ld.global.u32 	%r1414, [%rd998+1920];
	ld.global.u32 	%r1415, [%rd998+2048];
	ld.global.u32 	%r1416, [%rd998+2176];
	ld.global.u32 	%r1417, [%rd998+2304];
	// begin inline asm
	mov.u32 %r1364, %laneid;
	// end inline asm
	shr.u32 	%r105, %r103, 5;
	mad.lo.s32 	%r1418, %r105, 608, %r1364;
	shl.b32 	%r1419, %r1418, 2;
	mov.u32 	%r1420, _ZZN3cub18CUB_300001_SM_10006detail6select23DeviceSelectSweepKernelINS2_10policy_hubIiNS0_8NullTypeElLb0ELNS0_10SelectImplE2EE10Policy1000EPiPS5_N6thrust24THRUST_300001_SM_1000_NS6detail15normal_iteratorINSC_10device_ptrIiEEEEPlNS0_13ScanTileStateIiLb1EEE7is_evenS5_iNS2_19streaming_context_tIlLb1EEELS6_2EEEvT0_T1_T2_T3_T4_T5_T6_T7_iT8_NS1_7vsmem_tEE19static_temp_storage;
	add.s32 	%r1421, %r1420, %r1419;
	st.shared.u32 	[%r1421], %r1399;
	st.shared.u32 	[%r1421+128], %r1400;
	st.shared.u32 	[%r1421+256], %r1401;
	st.shared.u32 	[%r1421+384], %r1402;
	st.shared.u32 	[%r1421+512], %r1403;
	st.shared.u32 	[%r1421+640], %r1404;
	st.shared.u32 	[%r1421+768], %r1405;
	st.shared.u32 	[%r1421+896], %r1406;
	st.shared.u32 	[%r1421+1024], %r1407;
	st.shared.u32 	[%r1421+1152], %r1408;
	st.shared.u32 	[%r1421+1280], %r1409;
	st.shared.u32 	[%r1421+1408], %r1410;
	st.shared.u32 	[%r1421+1536], %r1411;
	st.shared.u32 	[%r1421+1664], %r1412;
	st.shared.u32 	[%r1421+1792], %r1413;
	st.shared.u32 	[%r1421+1920], %r1414;
	st.shared.u32 	[%r1421+2048], %r1415;
	st.shared.u32 	[%r1421+2176], %r1416;
	st.shared.u32 	[%r1421+2304], %r1417;
	bar.warp.sync 	-1;
	mad.lo.s32 	%r1422, %r1364, 72, %r1421;
	ld.shared.u32 	%r106, [%r1422];
	ld.shared.u32 	%r107, [%r1422+4];
	ld.shared.u32 	%r108, [%r1422+8];
	ld.shared.u32 	%r109, [%r1422+12];
	ld.shared.u32 	%r110, [%r1422+16];
	ld.shared.u32 	%r111, [%r1422+20];
	ld.shared.u32 	%r112, [%r1422+24];
	ld.shared.u32 	%r113, [%r1422+28];
	ld.shared.u32 	%r114, [%r1422+32];
	ld.shared.u32 	%r115, [%r1422+36];
	ld.shared.u32 	%r116, [%r1422+40];
	ld.shared.u32 	%r117, [%r1422+44];
	ld.shared.u32 	%r118, [%r1422+48];
	ld.shared.u32 	%r119, [%r1422+52];
	ld.shared.u32 	%r120, [%r1422+56];
	ld.shared.u32 	%r121, [%r1422+60];
	ld.shared.u32 	%r122, [%r1422+64];
	ld.shared.u32 	%r123, [%r1422+68];
	ld.shared.u32 	%r124, [%r1422+72];
	and.b32  	%r125, %r106, 1;
	xor.b32  	%r126, %r125, 1;
	and.b32  	%r127, %r107, 1;
	xor.b32  	%r128, %r127, 1;
	and.b32  	%r129, %r108, 1;
	xor.b32  	%r130, %r129, 1;
	and.b32  	%r131, %r109, 1;
	xor.b32  	%r132, %r131, 1;
	and.b32  	%r133, %r110, 1;
	xor.b32  	%r134, %r133, 1;
	and.b32  	%r135, %r111, 1;
	xor.b32  	%r136, %r135, 1;
	and.b32  	%r137, %r112, 1;
	xor.b32  	%r138, %r137, 1;
	and.b32  	%r139, %r113, 1;
	xor.b32  	%r140, %r139, 1;
	and.b32  	%r141, %r114, 1;
	xor.b32  	%r142, %r141, 1;
	and.b32  	%r143, %r115, 1;
	xor.b32  	%r144, %r143, 1;
	and.b32  	%r145, %r116, 1;
	xor.b32  	%r146, %r145, 1;
	and.b32  	%r147, %r117, 1;
	xor.b32  	%r148, %r147, 1;
	and.b32  	%r149, %r118, 1;
	xor.b32  	%r150, %r149, 1;
	and.b32  	%r151, %r119, 1;
	xor.b32  	%r152, %r151, 1;
	and.b32  	%r153, %r120, 1;
	xor.b32  	%r154, %r153, 1;
	and.b32  	%r155, %r121, 1;
	xor.b32  	%r156, %r155, 1;
	and.b32  	%r157, %r122, 1;
	xor.b32  	%r158, %r157, 1;
	and.b32  	%r159, %r123, 1;
	xor.b32  	%r160, %r159, 1;
	and.b32  	%r161, %r124, 1;
	xor.b32  	%r1423, %r161, 1;
	bar.sync 	0;
	add.s32 	%r162, %r128, %r126;
	add.s32 	%r163, %r130, %r162;
	add.s32 	%r164, %r132, %r163;
	add.s32 	%r165, %r134, %r164;
	add.s32 	%r166, %r136, %r165;
	add.s32 	%r167, %r138, %r166;
	add.s32 	%r168, %r140, %r167;
	add.s32 	%r169, %r142, %r168;
	add.s32 	%r170, %r144, %r169;
	add.s32 	%r171, %r146, %r170;
	add.s32 	%r172, %r148, %r171;
	add.s32 	%r173, %r150, %r172;
	add.s32 	%r174, %r152, %r173;
	add.s32 	%r175, %r154, %r174;
	add.s32 	%r176, %r156, %r175;
	add.s32 	%r177, %r158, %r176;
	add.s32 	%r178, %r160, %r177;
	add.s32 	%r1369, %r1423, %r178;
	mov.b32 	%r1367, 1;
	mov.b32 	%r1392, 0;
	mov.b32 	%r1394, -1;
	// begin inline asm
	{  .reg .s32 r0;  .reg .pred p;  shfl.sync.up.b32 r0|p, %r1369, %r1367, %r1392, %r1394;  @p add.s32 r0, r0, %r1369;  mov.s32 %r1365, r0;}
	// end inline asm
	mov.b32 	%r1373, 2;
	// begin inline asm
	{  .reg .s32 r0;  .reg .pred p;  shfl.sync.up.b32 r0|p, %r1365, %r1373, %r1392, %r1394;  @p add.s32 r0, r0, %r1365;  mov.s32 %r1371, r0;}
	// end inline asm
	mov.b32 	%r1379, 4;
	// begin inline asm
	{  .reg .s32 r0;  .reg .pred p;  shfl.sync.up.b32 r0|p, %r1371, %r1379, %r1392, %r1394;  @p add.s32 r0, r0, %r1371;  mov.s32 %r1377, r0;}
	// end inline asm
	mov.b32 	%r1385, 8;
	// begin inline asm
	{  .reg .s32 r0;  .reg .pred p;  shfl.sync.up.b32 r0|p, %r1377, %r1385, %r1392, %r1394;  @p add.s32 r0, r0, %r1377;  mov.s32 %r1383, r0;}
	// end inline asm
	mov.b32 	%r1391, 16;
	// begin inline asm
	{  .reg .s32 r0;  .reg .pred p;  shfl.sync.up.b32 r0|p, %r1383, %r1391, %r1392, %r1394;  @p add.s32 r0, r0, %r1383;  mov.s32 %r1389, r0;}
	// end inline asm
	setp.ne.s32 	%p345, %r1364, 31;
	@%p345 bra 	$L__BB77_142;
	shl.b32 	%r1424, %r105, 2;
	mov.u32 	%r1425, _ZZN3cub18CUB_300001_SM_10006detail6select23DeviceSelectSweepKernelINS2_10policy_hubIiNS0_8NullTypeElLb0ELNS0_10SelectImplE2EE10Policy1000EPiPS5_N6thrust24THRUST_300001_SM_1000_NS6detail15normal_iteratorINSC_10device_ptrIiEEEEPlNS0_13ScanTileStateIiLb1EEE7is_evenS5_iNS2_19streaming_context_tIlLb1EEELS6_2EEEvT0_T1_T2_T3_T4_T5_T6_T7_iT8_NS1_7vsmem_tEE19static_temp_storage;
	add.s32 	%r1426, %r1425, %r1424;
	st.shared.u32 	[%r1426], %r1389;
$L__BB77_142:
	sub.s32 	%r1427, %r1389, %r1369;
	bar.sync 	0;
	ld.shared.v4.u32 	{%r1428, %r1429, %r1430, %r1431}, [_ZZN3cub18CUB_300001_SM_10006detail6select23DeviceSelectSweepKernelINS2_10policy_hubIiNS0_8NullTypeElLb0ELNS0_10SelectImplE2EE10Policy1000EPiPS5_N6thrust24THRUST_300001_SM_1000_NS6detail15normal_iteratorINSC_10device_ptrIiEEEEPlNS0_13ScanTileStateIiLb1EEE7is_evenS5_iNS2_19streaming_context_tIlLb1EEELS6_2EEEvT0_T1_T2_T3_T4_T5_T6_T7_iT8_NS1_7vsmem_tEE19static_temp_storage];
	add.s32 	%r1432, %r1429, %r1428;
	setp.eq.s32 	%p346, %r105, 2;
	selp.b32 	%r1433, %r1432, %r1428, %p346;
	add.s32 	%r1434, %r1432, %r1430;
	setp.eq.s32 	%p347, %r105, 3;
	selp.b32 	%r1435, %r1434, %r1433, %p347;
	add.s32 	%r1436, %r1434, %r1431;
	setp.eq.s32 	%p348, %r105, 4;
	selp.b32 	%r1437, %r1436, %r1435, %p348;
	ld.shared.v4.u32 	{%r1438, %r1439, %r1440, %r1441}, [_ZZN3cub18CUB_300001_SM_10006detail6select23DeviceSelectSweepKernelINS2_10policy_hubIiNS0_8NullTypeElLb0ELNS0_10SelectImplE2EE10Policy1000EPiPS5_N6thrust24THRUST_300001_SM_1000_NS6detail15normal_iteratorINSC_10device_ptrIiEEEEPlNS0_13ScanTileStateIiLb1EEE7is_evenS5_iNS2_19streaming_context_tIlLb1EEELS6_2EEEvT0_T1_T2_T3_T4_T5_T6_T7_iT8_NS1_7vsmem_tEE19static_temp_storage+16];
	add.s32 	%r1442, %r1436, %r1438;
	setp.eq.s32 	%p349, %r105, 5;
	selp.b32 	%r1443, %r1442, %r1437, %p349;
	add.s32 	%r1444, %r1442, %r1439;
	setp.eq.s32 	%p350, %r105, 6;
	selp.b32 	%r1445, %r1444, %r1443, %p350;
	add.s32 	%r1446, %r1444, %r1440;
	setp.eq.s32 	%p351, %r105, 7;
	selp.b32 	%r1447, %r1446, %r1445, %p351;
	add.s32 	%r1448, %r1446, %r1441;
	setp.eq.s32 	%p352, %r105, 8;
	selp.b32 	%r1449, %r1448, %r1447, %p352;
	ld.shared.v4.u32 	{%r1450, %r1451, %r1452, %r1453}, [_ZZN3cub18CUB_300001_SM_10006detail6select23DeviceSelectSweepKernelINS2_10policy_hubIiNS0_8NullTypeElLb0ELNS0_10SelectImplE2EE10Policy1000EPiPS5_N6thrust24THRUST_300001_SM_1000_NS6detail15normal_iteratorINSC_10device_ptrIiEEEEPlNS0_13ScanTileStateIiLb1EEE7is_evenS5_iNS2_19streaming_context_tIlLb1EEELS6_2EEEvT0_T1_T2_T3_T4_T5_T6_T7_iT8_NS1_7vsmem_tEE19static_temp_storage+32];
	add.s32 	%r1454, %r1448, %r1450;
	setp.eq.s32 	%p353, %r105, 9;
	selp.b32 	%r1455, %r1454, %r1449, %p353;
	add.s32 	%r1456, %r1454, %r1451;
	setp.eq.s32 	%p354, %r105, 10;
	selp.b32 	%r1457, %r1456, %r1455, %p354;
	add.s32 	%r1458, %r1456, %r1452;
	setp.eq.s32 	%p355, %r105, 11;
	selp.b32 	%r1459, %r1458, %r1457, %p355;
	add.s32 	%r1460, %r1458, %r1453;
	setp.eq.s32 	%p356, %r105, 12;
	selp.b32 	%r1461, %r1460, %r1459, %p356;
	ld.shared.v4.u32 	{%r1462, %r1463, %r1464, %r1465}, [_ZZN3cub18CUB_300001_SM_10006detail6select23DeviceSelectSweepKernelINS2_10policy_hubIiNS0_8NullTypeElLb0ELNS0_10SelectImplE2EE10Policy1000EPiPS5_N6thrust24THRUST_300001_SM_1000_NS6detail15normal_iteratorINSC_10device_ptrIiEEEEPlNS0_13ScanTileStateIiLb1EEE7is_evenS5_iNS2_19streaming_context_tIlLb1EEELS6_2EEEvT0_T1_T2_T3_T4_T5_T6_T7_iT8_NS1_7vsmem_tEE19static_temp_storage+48];
	add.s32 	%r1466, %r1460, %r1462;
	setp.eq.s32 	%p357, %r105, 13;
	selp.b32 	%r1467, %r1466, %r1461, %p357;
	add.s32 	%r1468, %r1466, %r1463;
	setp.eq.s32 	%p358, %r105, 14;
	selp.b32 	%r1469, %r1468, %r1467, %p358;
	add.s32 	%r1470, %r1468, %r1464;
	setp.eq.s32 	%p359, %r105, 15;
	selp.b32 	%r1471, %r1470, %r1469, %p359;
	add.s32 	%r1472, %r1470, %r1465;
	setp.eq.s32 	%p360, %r105, 16;
	selp.b32 	%r1473, %r1472, %r1471, %p360;
	.pragma "used_bytes_mask 4095";
	ld.shared.v4.u32 	{%r1474, %r1475, %r1476, %r1477}, [_ZZN3cub18CUB_300001_SM_10006detail6select23DeviceSelectSweepKernelINS2_10policy_hubIiNS0_8NullTypeElLb0ELNS0_10SelectImplE2EE10Policy1000EPiPS5_N6thrust24THRUST_300001_SM_1000_NS6detail15normal_iteratorINSC_10device_ptrIiEEEEPlNS0_13ScanTileStateIiLb1EEE7is_evenS5_iNS2_19streaming_context_tIlLb1EEELS6_2EEEvT0_T1_T2_T3_T4_T5_T6_T7_iT8_NS1_7vsmem_tEE19static_temp_storage+64];
	add.s32 	%r1478, %r1472, %r1474;
	setp.eq.s32 	%p361, %r105, 17;
	selp.b32 	%r1479, %r1478, %r1473, %p361;
	add.s32 	%r1480, %r1478, %r1475;
	setp.eq.s32 	%p362, %r105, 18;
	selp.b32 	%r1481, %r1480, %r1479, %p362;
	add.s32 	%r181, %r1480, %r1476;
	setp.gt.u32 	%p363, %r103, 31;
	setp.lt.u32 	%p364, %r103, 32;
	setp.eq.s32 	%p365, %r1364, 0;
	selp.b32 	%r1482, 0, %r1427, %p365;
	add.s32 	%r2089, %r1481, %r1482;
	selp.b32 	%r183, %r1427, %r2089, %p364;
	@%p363 bra 	$L__BB77_158;
	setp.ne.s32 	%p366, %r103, 0;
	mul.wide.s32 	%rd999, %r2076, 8;
	add.s64 	%rd141, %rd3, %rd999;
	@%p366 bra 	$L__BB77_145;
	st.shared.u32 	[_ZZN3cub18CUB_300001_SM_10006detail6select23DeviceSelectSweepKernelINS2_10policy_hubIiNS0_8NullTypeElLb0ELNS0_10SelectImplE2EE10Policy1000EPiPS5_N6thrust24THRUST_300001_SM_1000_NS6detail15normal_iteratorINSC_10device_ptrIiEEEEPlNS0_13ScanTileStateIiLb1EEE7is_evenS5_iNS2_19streaming_context_tIlLb1EEELS6_2EEEvT0_T1_T2_T3_T4_T5_T6_T7_iT8_NS1_7vsmem_tEE19static_temp_storage+140], %r181;
	add.s64 	%rd1000, %rd141, 256;
	mov.b32 	%r1483, 100;
	// begin inline asm
	st.relaxed.gpu.v2.u32 [%rd1000], {%r1483, %r181};
	// end inline asm
$L__BB77_145:
	not.b32 	%r1489, %r103;
	add.s32 	%r2084, %r2076, %r1489;
	mov.b32 	%r1485, 950;
	// begin inline asm
	nanosleep.u32 %r1485;
	// end inline asm
	mul.wide.s32 	%rd1002, %r2084, 8;
	add.s64 	%rd1003, %rd3, %rd1002;
	add.s64 	%rd1001, %rd1003, 256;
	// begin inline asm
	ld.relaxed.gpu.v2.u32 {%r2086, %r2078}, [%rd1001];
	// end inline asm
	mov.b32 	%r2079, 942;
$L__BB77_146:
	setp.eq.s32 	%p367, %r2086, 99;
	mov.b32 	%r1490, -1;
	vote.sync.any.pred 	%p368, %p367, %r1490;
	not.pred 	%p369, %p368;
	@%p369 bra 	$L__BB77_148;
	mul.lo.s32 	%r1779, %r2076, 16807;
	and.b32  	%r2076, %r1779, 2147483647;
	add.s32 	%r1780, %r2079, 1;
	rem.u32 	%r1776, %r2076, %r1780;
	// begin inline asm
	nanosleep.u32 %r1776;
	// end inline asm
	shr.u32 	%r2079, %r2079, 1;
	// begin inline asm
	ld.relaxed.gpu.v2.u32 {%r2086, %r2078}, [%rd1001];
	// end inline asm
	bra.uni 	$L__BB77_146;
$L__BB77_148:
	setp.eq.s32 	%p370, %r2086, 101;
	mov.b32 	%r1517, -1;
	vote.sync.ballot.b32 	%r1519, %p370, %r1517;
	// begin inline asm
	mov.u32 %r1492, %lanemask_ge;
	// end inline asm
	and.b32  	%r1520, %r1519, %r1492;
	or.b32  	%r1521, %r1520, -2147483648;
	add.s32 	%r1522, %r1521, -1;
	not.b32 	%r1523, %r1521;
	and.b32  	%r1524, %r1523, %r1522;
	popc.b32 	%r1496, %r1524;
	mov.b32 	%r1495, 1;
	// begin inline asm
	shfl.sync.down.b32 %r1493, %r2078, %r1495, %r1496, %r1517;
	// end inline asm
	setp.lt.s32 	%p372, %r1364, %r1496;
	selp.b32 	%r1525, %r1493, 0, %p372;
	add.s32 	%r1499, %r1525, %r2078;
	mov.b32 	%r1500, 2;
	// begin inline asm
	shfl.sync.down.b32 %r1498, %r1499, %r1500, %r1496, %r1517;
	// end inline asm
	add.s32 	%r198, %r1364, 2;
	setp.gt.s32 	%p373, %r198, %r1496;
	selp.b32 	%r1526, 0, %r1498, %p373;
	add.s32 	%r1504, %r1499, %r1526;
	mov.b32 	%r1505, 4;
	// begin inline asm
	shfl.sync.down.b32 %r1503, %r1504, %r1505, %r1496, %r1517;
	// end inline asm
	add.s32 	%r199, %r1364, 4;
	setp.gt.s32 	%p374, %r199, %r1496;
	selp.b32 	%r1527, 0, %r1503, %p374;
	add.s32 	%r1509, %r1504, %r1527;
	mov.b32 	%r1510, 8;
	// begin inline asm
	shfl.sync.down.b32 %r1508, %r1509, %r1510, %r1496, %r1517;
	// end inline asm
	add.s32 	%r200, %r1364, 8;
	setp.gt.s32 	%p375, %r200, %r1496;
	selp.b32 	%r1528, 0, %r1508, %p375;
	add.s32 	%r1514, %r1509, %r1528;
	mov.b32 	%r1515, 16;
	// begin inline asm
	shfl.sync.down.b32 %r1513, %r1514, %r1515, %r1496, %r1517;
	// end inline asm
	add.s32 	%r201, %r1364, 16;
	setp.gt.s32 	%p376, %r201, %r1496;
	selp.b32 	%r1529, 0, %r1513, %p376;
	add.s32 	%r2082, %r1514, %r1529;
	add.s64 	%rd143, %rd3, 256;
	mov.b32 	%r2080, 942;
$L__BB77_149:
	setp.ne.s32 	%p377, %r2086, 101;
	mov.b32 	%r1530, -1;
	vote.sync.all.pred 	%p378, %p377, %r1530;
	not.pred 	%p379, %p378;
	@%p379 bra 	$L__BB77_154;
	shr.u32 	%r2080, %r2080, 1;
	mul.wide.s32 	%rd1216, %r2084, 8;
	add.s64 	%rd1217, %rd143, %rd1216;
	add.s64 	%rd1215, %rd1217, -256;
	// begin inline asm
	ld.relaxed.gpu.v2.u32 {%r2086, %r2087}, [%rd1215];
	// end inline asm
	mov.u32 	%r2088, %r2080;
$L__BB77_151:
	setp.eq.s32 	%p459, %r2086, 99;
	mov.b32 	%r1732, -1;
	vote.sync.any.pred 	%p460, %p459, %r1732;
	not.pred 	%p461, %p460;
	@%p461 bra 	$L__BB77_153;
	mul.lo.s32 	%r1774, %r2076, 16807;
	and.b32  	%r2076, %r1774, 2147483647;
	add.s32 	%r1775, %r2088, 1;
	rem.u32 	%r1771, %r2076, %r1775;
	// begin inline asm
	nanosleep.u32 %r1771;
	// end inline asm
	shr.u32 	%r2088, %r2088, 1;
	// begin inline asm
	ld.relaxed.gpu.v2.u32 {%r2086, %r2087}, [%rd1215];
	// end inline asm
	bra.uni 	$L__BB77_151;
$L__BB77_153:
	setp.eq.s32 	%p462, %r2086, 101;
	mov.b32 	%r1758, -1;
	vote.sync.ballot.b32 	%r1759, %p462, %r1758;
	and.b32  	%r1760, %r1759, %r1492;
	or.b32  	%r1761, %r1760, -2147483648;
	add.s32 	%r1762, %r1761, -1;
	not.b32 	%r1763, %r1761;
	and.b32  	%r1764, %r1763, %r1762;
	popc.b32 	%r1737, %r1764;
	mov.b32 	%r1736, 1;
	// begin inline asm
	shfl.sync.down.b32 %r1734, %r2087, %r1736, %r1737, %r1758;
	// end inline asm
	setp.lt.s32 	%p464, %r1364, %r1737;
	selp.b32 	%r1765, %r1734, 0, %p464;
	add.s32 	%r1740, %r1765, %r2087;
	mov.b32 	%r1741, 2;
	// begin inline asm
	shfl.sync.down.b32 %r1739, %r1740, %r1741, %r1737, %r1758;
	// end inline asm
	setp.gt.s32 	%p465, %r198, %r1737;
	selp.b32 	%r1766, 0, %r1739, %p465;
	add.s32 	%r1745, %r1740, %r1766;
	mov.b32 	%r1746, 4;
	// begin inline asm
	shfl.sync.down.b32 %r1744, %r1745, %r1746, %r1737, %r1758;
	// end inline asm
	setp.gt.s32 	%p466, %r199, %r1737;
	selp.b32 	%r1767, 0, %r1744, %p466;
	add.s32 	%r1750, %r1745, %r1767;
	mov.b32 	%r1751, 8;
	// begin inline asm
	shfl.sync.down.b32 %r1749, %r1750, %r1751, %r1737, %r1758;
	// end inline asm
	setp.gt.s32 	%p467, %r200, %r1737;
	selp.b32 	%r1768, 0, %r1749, %p467;
	add.s32 	%r1755, %r1750, %r1768;
	mov.b32 	%r1756, 16;
	// begin inline asm
	shfl.sync.down.b32 %r1754, %r1755, %r1756, %r1737, %r1758;
	// end inline asm
	setp.gt.s32 	%p468, %r201, %r1737;
	selp.b32 	%r1769, 0, %r1754, %p468;
	add.s32 	%r1770, %r1769, %r2082;
	add.s32 	%r2082, %r1770, %r1755;
	add.s32 	%r2084, %r2084, -32;
	bra.uni 	$L__BB77_149;
$L__BB77_154:
	@%p366 bra 	$L__BB77_156;
	add.s32 	%r1533, %r2082, %r181;
	add.s64 	%rd1004, %rd141, 256;
	mov.b32 	%r1532, 101;
	// begin inline asm
	st.relaxed.gpu.v2.u32 [%rd1004], {%r1532, %r1533};
	// end inline asm
	st.shared.u32 	[_ZZN3cub18CUB_300001_SM_10006detail6select23DeviceSelectSweepKernelINS2_10policy_hubIiNS0_8NullTypeElLb0ELNS0_10SelectImplE2EE10Policy1000EPiPS5_N6thrust24THRUST_300001_SM_1000_NS6detail15normal_iteratorINSC_10device_ptrIiEEEEPlNS0_13ScanTileStateIiLb1EEE7is_evenS5_iNS2_19streaming_context_tIlLb1EEELS6_2EEEvT0_T1_T2_T3_T4_T5_T6_T7_iT8_NS1_7vsmem_tEE19static_temp_storage+132], %r2082;
	st.shared.u32 	[_ZZN3cub18CUB_300001_SM_10006detail6select23DeviceSelectSweepKernelINS2_10policy_hubIiNS0_8NullTypeElLb0ELNS0_10SelectImplE2EE10Policy1000EPiPS5_N6thrust24THRUST_300001_SM_1000_NS6detail15normal_iteratorINSC_10device_ptrIiEEEEPlNS0_13ScanTileStateIiLb1EEE7is_evenS5_iNS2_19streaming_context_tIlLb1EEELS6_2EEEvT0_T1_T2_T3_T4_T5_T6_T7_iT8_NS1_7vsmem_tEE19static_temp_storage+136], %r1533;
$L__BB77_156:
	setp.ne.s32 	%p381, %r1364, 0;
	mov.u32 	%r2089, %r183;
	@%p381 bra 	$L__BB77_158;
	st.shared.u32 	[_ZZN3cub18CUB_300001_SM_10006detail6select23DeviceSelectSweepKernelINS2_10policy_hubIiNS0_8NullTypeElLb0ELNS0_10SelectImplE2EE10Policy1000EPiPS5_N6thrust24THRUST_300001_SM_1000_NS6detail15normal_iteratorINSC_10device_ptrIiEEEEPlNS0_13ScanTileStateIiLb1EEE7is_evenS5_iNS2_19streaming_context_tIlLb1EEELS6_2EEEvT0_T1_T2_T3_T4_T5_T6_T7_iT8_NS1_7vsmem_tEE19static_temp_storage+96], %r2082;
	mov.u32 	%r2089, %r2082;
$L__BB77_158:
	bar.sync 	0;
	setp.eq.s32 	%p382, %r103, 0;
	@%p382 bra 	$L__BB77_160;
	ld.shared.u32 	%r1534, [_ZZN3cub18CUB_300001_SM_10006detail6select23DeviceSelectSweepKernelINS2_10policy_hubIiNS0_8NullTypeElLb0ELNS0_10SelectImplE2EE10Policy1000EPiPS5_N6thrust24THRUST_300001_SM_1000_NS6detail15normal_iteratorINSC_10device_ptrIiEEEEPlNS0_13ScanTileStateIiLb1EEE7is_evenS5_iNS2_19streaming_context_tIlLb1EEELS6_2EEEvT0_T1_T2_T3_T4_T5_T6_T7_iT8_NS1_7vsmem_tEE19static_temp_storage+96];
	add.s32 	%r2089, %r1534, %r2089;
$L__BB77_160:
	add.s32 	%r1535, %r126, %r2089;
	add.s32 	%r1536, %r162, %r2089;
	add.s32 	%r1537, %r163, %r2089;
	add.s32 	%r1538, %r164, %r2089;
	add.s32 	%r1539, %r165, %r2089;
	add.s32 	%r1540, %r166, %r2089;
	add.s32 	%r1541, %r167, %r2089;
	add.s32 	%r1542, %r168, %r2089;
	add.s32 	%r1543, %r169, %r2089;
	add.s32 	%r1544, %r170, %r2089;
	add.s32 	%r1545, %r171, %r2089;
	add.s32 	%r1546, %r172, %r2089;
	add.s32 	%r1547, %r173, %r2089;
	add.s32 	%r1548, %r174, %r2089;
	add.s32 	%r1549, %r175, %r2089;
	add.s32 	%r1550, %r176, %r2089;
	add.s32 	%r1551, %r177, %r2089;
	add.s32 	%r1552, %r178, %r2089;
	mov.u32 	%r1553, _ZZN3cub18CUB_300001_SM_10006detail6select23DeviceSelectSweepKernelINS2_10policy_hubIiNS0_8NullTypeElLb0ELNS0_10SelectImplE2EE10Policy1000EPiPS5_N6thrust24THRUST_300001_SM_1000_NS6detail15normal_iteratorINSC_10device_ptrIiEEEEPlNS0_13ScanTileStateIiLb1EEE7is_evenS5_iNS2_19streaming_context_tIlLb1EEELS6_2EEEvT0_T1_T2_T3_T4_T5_T6_T7_iT8_NS1_7vsmem_tEE19static_temp_storage;
	ld.shared.u32 	%r1554, [_ZZN3cub18CUB_300001_SM_10006detail6select23DeviceSelectSweepKernelINS2_10policy_hubIiNS0_8NullTypeElLb0ELNS0_10SelectImplE2EE10Policy1000EPiPS5_N6thrust24THRUST_300001_SM_1000_NS6detail15normal_iteratorINSC_10device_ptrIiEEEEPlNS0_13ScanTileStateIiLb1EEE7is_evenS5_iNS2_19streaming_context_tIlLb1EEELS6_2EEEvT0_T1_T2_T3_T4_T5_T6_T7_iT8_NS1_7vsmem_tEE19static_temp_storage+140];
	ld.shared.u32 	%r1555, [_ZZN3cub18CUB_300001_SM_10006detail6select23DeviceSelectSweepKernelINS2_10policy_hubIiNS0_8NullTypeElLb0ELNS0_10SelectImplE2EE10Policy1000EPiPS5_N6thrust24THRUST_300001_SM_1000_NS6detail15normal_iteratorINSC_10device_ptrIiEEEEPlNS0_13ScanTileStateIiLb1EEE7is_evenS5_iNS2_19streaming_context_tIlLb1EEELS6_2EEEvT0_T1_T2_T3_T4_T5_T6_T7_iT8_NS1_7vsmem_tEE19static_temp_storage+132];
	sub.s32 	%r1556, %r2, %r1555;
	bar.sync 	0;
	sub.s32 	%r226, 11552, %r1554;
	mul.lo.s32 	%r1557, %r103, 19;
	sub.s32 	%r1558, %r2089, %r1555;
	sub.s32 	%r1559, %r1557, %r1558;
	setp.eq.s32 	%p383, %r125, 0;
	add.s32 	%r1560, %r1558, %r226;
	selp.b32 	%r1561, %r1560, %r1559, %p383;
	shl.b32 	%r1562, %r1561, 2;
	add.s32 	%r1563, %r1553, %r1562;
	st.shared.u32 	[%r1563], %r106;
	sub.s32 	%r1564, %r1555, %r1535;
	add.s32 	%r1565, %r1557, %r1564;
	add.s32 	%r1566, %r1565, 1;
	setp.eq.s32 	%p384, %r127, 0;
	add.s32 	%r1567, %r1560, %r126;
	selp.b32 	%r1568, %r1567, %r1566, %p384;
	shl.b32 	%r1569, %r1568, 2;
	add.s32 	%r1570, %r1553, %r1569;
	st.shared.u32 	[%r1570], %r107;
	sub.s32 	%r1571, %r1555, %r1536;
	add.s32 	%r1572, %r1557, %r1571;
	add.s32 	%r1573, %r1572, 2;
	setp.eq.s32 	%p385, %r129, 0;
	add.s32 	%r1574, %r1567, %r128;
	selp.b32 	%r1575, %r1574, %r1573, %p385;
	shl.b32 	%r1576, %r1575, 2;
	add.s32 	%r1577, %r1553, %r1576;
	st.shared.u32 	[%r1577], %r108;
	sub.s32 	%r1578, %r1555, %r1537;
	add.s32 	%r1579, %r1557, %r1578;
	add.s32 	%r1580, %r1579, 3;
	setp.eq.s32 	%p386, %r131, 0;
	add.s32 	%r1581, %r1574, %r130;
	selp.b32 	%r1582, %r1581, %r1580, %p386;
	shl.b32 	%r1583, %r1582, 2;
	add.s32 	%r1584, %r1553, %r1583;
	st.shared.u32 	[%r1584], %r109;
	sub.s32 	%r1585, %r1555, %r1538;
	add.s32 	%r1586, %r1557, %r1585;
	add.s32 	%r1587, %r1586, 4;
	setp.eq.s32 	%p387, %r133, 0;
	add.s32 	%r1588, %r1581, %r132;
	selp.b32 	%r1589, %r1588, %r1587, %p387;
	shl.b32 	%r1590, %r1589, 2;
	add.s32 	%r1591, %r1553, %r1590;
	st.shared.u32 	[%r1591], %r110;
	sub.s32 	%r1592, %r1555, %r1539;
	add.s32 	%r1593, %r1557, %r1592;
	add.s32 	%r1594, %r1593, 5;
	setp.eq.s32 	%p388, %r135, 0;
	add.s32 	%r1595, %r1588, %r134;
	selp.b32 	%r1596, %r1595, %r1594, %p388;
	shl.b32 	%r1597, %r1596, 2;
	add.s32 	%r1598, %r1553, %r1597;
	st.shared.u32 	[%r1598], %r111;
	sub.s32 	%r1599, %r1555, %r1540;
	add.s32 	%r1600, %r1557, %r1599;
	add.s32 	%r1601, %r1600, 6;
	setp.eq.s32 	%p389, %r137, 0;
	add.s32 	%r1602, %r1595, %r136;
	selp.b32 	%r1603, %r1602, %r1601, %p389;
	shl.b32 	%r1604, %r1603, 2;
	add.s32 	%r1605, %r1553, %r1604;
	st.shared.u32 	[%r1605], %r112;
	sub.s32 	%r1606, %r1555, %r1541;
	add.s32 	%r1607, %r1557, %r1606;
	add.s32 	%r1608, %r1607, 7;
	setp.eq.s32 	%p390, %r139, 0;
	add.s32 	%r1609, %r1602, %r138;
	selp.b32 	%r1610, %r1609, %r1608, %p390;
	shl.b32 	%r1611, %r1610, 2;
	add.s32 	%r1612, %r1553, %r1611;
	st.shared.u32 	[%r1612], %r113;
	sub.s32 	%r1613, %r1555, %r1542;
	add.s32 	%r1614, %r1557, %r1613;
	add.s32 	%r1615, %r1614, 8;
	setp.eq.s32 	%p391, %r141, 0;
	add.s32 	%r1616, %r1609, %r140;
	selp.b32 	%r1617, %r1616, %r1615, %p391;
	shl.b32 	%r1618, %r1617, 2;
	add.s32 	%r1619, %r1553, %r1618;
	st.shared.u32 	[%r1619], %r114;
	sub.s32 	%r1620, %r1555, %r1543;
	add.s32 	%r1621, %r1557, %r1620;
	add.s32 	%r1622, %r1621, 9;
	setp.eq.s32 	%p392, %r143, 0;
	add.s32 	%r1623, %r1616, %r142;
	selp.b32 	%r1624, %r1623, %r1622, %p392;
	shl.b32 	%r1625, %r1624, 2;
	add.s32 	%r1626, %r1553, %r1625;
	st.shared.u32 	[%r1626], %r115;
	sub.s32 	%r1627, %r1555, %r1544;
	add.s32 	%r1628, %r1557, %r1627;
	add.s32 	%r1629, %r1628, 10;
	setp.eq.s32 	%p393, %r145, 0;
	add.s32 	%r1630, %r1623, %r144;
	selp.b32 	%r1631, %r1630, %r1629, %p393;
	shl.b32 	%r1632, %r1631, 2;
	add.s32 	%r1633, %r1553, %r1632;
	st.shared.u32 	[%r1633], %r116;
	sub.s32 	%r1634, %r1555, %r1545;
	add.s32 	%r1635, %r1557, %r1634;
	add.s32 	%r1636, %r1635, 11;
	setp.eq.s32 	%p394, %r147, 0;
	add.s32 	%r1637, %r1630, %r146;
	selp.b32 	%r1638, %r1637, %r1636, %p394;
	shl.b32 	%r1639, %r1638, 2;
	add.s32 	%r1640, %r1553, %r1639;
	st.shared.u32 	[%r1640], %r117;
	sub.s32 	%r1641, %r1555, %r1546;
	add.s32 	%r1642, %r1557, %r1641;
	add.s32 	%r1643, %r1642, 12;
	setp.eq.s32 	%p395, %r149, 0;
	add.s32 	%r1644, %r1637, %r148;
	selp.b32 	%r1645, %r1644, %r1643, %p395;
	shl.b32 	%r1646, %r1645, 2;
	add.s32 	%r1647, %r1553, %r1646;
	st.shared.u32 	[%r1647], %r118;
	sub.s32 	%r1648, %r1555, %r1547;
	add.s32 	%r1649, %r1557, %r1648;
	add.s32 	%r1650, %r1649, 13;
	setp.eq.s32 	%p396, %r151, 0;
	add.s32 	%r1651, %r1644, %r150;
	selp.b32 	%r1652, %r1651, %r1650, %p396;
	shl.b32 	%r1653, %r1652, 2;
	add.s32 	%r1654, %r1553, %r1653;
	st.shared.u32 	[%r1654], %r119;
	sub.s32 	%r1655, %r1555, %r1548;
	add.s32 	%r1656, %r1557, %r1655;
	add.s32 	%r1657, %r1656, 14;
	setp.eq.s32 	%p397, %r153, 0;
	add.s32 	%r1658, %r1651, %r152;
	selp.b32 	%r1659, %r1658, %r1657, %p397;
	shl.b32 	%r1660, %r1659, 2;
	add.s32 	%r1661, %r1553, %r1660;
	st.shared.u32 	[%r1661], %r120;
	sub.s32 	%r1662, %r1555, %r1549;
	add.s32 	%r1663, %r1557, %r1662;
	add.s32 	%r1664, %r1663, 15;
	setp.eq.s32 	%p398, %r155, 0;
	add.s32 	%r1665, %r1658, %r154;
	selp.b32 	%r1666, %r1665, %r1664, %p398;
	shl.b32 	%r1667, %r1666, 2;
	add.s32 	%r1668, %r1553, %r1667;
	st.shared.u32 	[%r1668], %r121;
	sub.s32 	%r1669, %r1555, %r1550;
	add.s32 	%r1670, %r1557, %r1669;
	add.s32 	%r1671, %r1670, 16;
	setp.eq.s32 	%p399, %r157, 0;
	add.s32 	%r1672, %r1665, %r156;
	selp.b32 	%r1673, %r1672, %r1671, %p399;
	shl.b32 	%r1674, %r1673, 2;
	add.s32 	%r1675, %r1553, %r1674;
	st.shared.u32 	[%r1675], %r122;
	sub.s32 	%r1676, %r1555, %r1551;
	add.s32 	%r1677, %r1557, %r1676;
	add.s32 	%r1678, %r1677, 17;
	setp.eq.s32 	%p400, %r159, 0;
	add.s32 	%r1679, %r1672, %r158;
	selp.b32 	%r1680, %r1679, %r1678, %p400;
	shl.b32 	%r1681, %r1680, 2;
	add.s32 	%r1682, %r1553, %r1681;
	st.shared.u32 	[%r1682], %r123;
	sub.s32 	%r1683, %r1555, %r1552;
	add.s32 	%r1684, %r1557, %r1683;
	add.s32 	%r1685, %r1684, 18;
	setp.eq.s32 	%p401, %r161, 0;
	add.s32 	%r1686, %r1679, %r160;
	selp.b32 	%r1687, %r1686, %r1685, %p401;
	shl.b32 	%r1688, %r1687, 2;
	add.s32 	%r1689, %r1553, %r1688;
	st.shared.u32 	[%r1689], %r124;
	bar.sync 	0;
	ld.param.u8 	%rs2, [%rd1];
	ld.param.u64 	%rd1005, [%rd1+24];
	cvta.to.global.u64 	%rd145, %rd1005;
	cvt.s64.s32 	%rd146, %r1555;
	ld.param.u64 	%rd147, [%rd1+8];
	ld.param.u64 	%rd148, [%rd1+16];
	cvt.s64.s32 	%rd149, %r1556;
	setp.ge.s32 	%p402, %r103, %r226;
	@%p402 bra 	$L__BB77_164;
	setp.ne.s16 	%p404, %rs2, 0;
	mov.b64 	%rd1459, 0;
	@%p404 bra 	$L__BB77_163;
	ld.global.u64 	%rd1010, [%rd145];
	sub.s64 	%rd1459, %rd148, %rd1010;
$L__BB77_163:
	cvt.u64.u32 	%rd1011, %r103;
	add.s64 	%rd1012, %rd1011, %rd149;
	add.s64 	%rd1013, %rd1012, %rd1459;
	not.b64 	%rd1014, %rd1013;
	add.s64 	%rd1461, %rd147, %rd1014;
	bra.uni 	$L__BB77_167;
$L__BB77_164:
	setp.ne.s16 	%p403, %rs2, 0;
	mov.b64 	%rd1460, 0;
	@%p403 bra 	$L__BB77_166;
	ld.global.u64 	%rd1460, [%rd145];
$L__BB77_166:
	sub.s32 	%r1690, %r103, %r226;
	cvt.s64.s32 	%rd1007, %r1690;
	add.s64 	%rd1008, %rd1007, %rd146;
	add.s64 	%rd1461, %rd1008, %rd1460;
$L__BB77_167:
	shl.b32 	%r1691, %r103, 2;
	add.s32 	%r227, %r1553, %r1691;
	ld.shared.u32 	%r1693, [%r227];
	shl.b64 	%rd1015, %rd1461, 2;
	add.s64 	%rd1016, %rd4, %rd1015;
	st.global.u32 	[%rd1016], %r1693;
	add.s32 	%r228, %r103, 608;
	setp.lt.s32 	%p405, %r228, %r226;
	@%p405 bra 	$L__BB77_171;
	setp.ne.s16 	%p406, %rs2, 0;
	mov.b64 	%rd1462, 0;
	@%p406 bra 	$L__BB77_170;
	ld.global.u64 	%rd1462, [%rd145];
$L__BB77_170:
	sub.s32 	%r1694, %r228, %r226;
	cvt.s64.s32 	%rd1018, %r1694;
	add.s64 	%rd1019, %rd1018, %rd146;
	add.s64 	%rd1464, %rd1019, %rd1462;
	bra.uni 	$L__BB77_174;
$L__BB77_171:
	setp.ne.s16 	%p407, %rs2, 0;
	mov.b64 	%rd1463, 0;
	@%p407 bra 	$L__BB77_173;
	ld.global.u64 	%rd1021, [%rd145];
	sub.s64 	%rd1463, %rd148, %rd1021;
$L__BB77_173:
	cvt.u64.u32 	%rd1022, %r228;
	add.s64 	%rd1023, %rd1022, %rd149;
	add.s64 	%rd1024, %rd1023, %rd1463;
	not.b64 	%rd1025, %rd1024;
	add.s64 	%rd1464, %rd147, %rd1025;
$L__BB77_174:
	ld.shared.u32 	%r1695, [%r227+2432];
	shl.b64 	%rd1026, %rd1464, 2;
	add.s64 	%rd1027, %rd4, %rd1026;
	st.global.u32 	[%rd1027], %r1695;
	add.s32 	%r229, %r103, 1216;
	setp.lt.s32 	%p408, %r229, %r226;
	@%p408 bra 	$L__BB77_178;
	setp.ne.s16 	%p409, %rs2, 0;
	mov.b64 	%rd1465, 0;
	@%p409 bra 	$L__BB77_177;
	ld.global.u64 	%rd1465, [%rd145];
$L__BB77_177:
	sub.s32 	%r1696, %r229, %r226;
	cvt.s64.s32 	%rd1029, %r1696;
	add.s64 	%rd1030, %rd1029, %rd146;
	add.s64 	%rd1467, %rd1030, %rd1465;
	bra.uni 	$L__BB77_181;
$L__BB77_178:
	setp.ne.s16 	%p410, %rs2, 0;
	mov.b64 	%rd1466, 0;
	@%p410 bra 	$L__BB77_180;
	ld.global.u64 	%rd1032, [%rd145];
	sub.s64 	%rd1466, %rd148, %rd1032;
$L__BB77_180:
	cvt.u64.u32 	%rd1033, %r229;
	add.s64 	%rd1034, %rd1033, %rd149;
	add.s64 	%rd1035, %rd1034, %rd1466;
	not.b64 	%rd1036, %rd1035;
	add.s64 	%rd1467, %rd147, %rd1036;
$L__BB77_181:
	ld.shared.u32 	%r1697, [%r227+4864];
	shl.b64 	%rd1037, %rd1467, 2;
	add.s64 	%rd1038, %rd4, %rd1037;
	st.global.u32 	[%rd1038], %r1697;
	add.s32 	%r230, %r103, 1824;
	setp.lt.s32 	%p411, %r230, %r226;
	@%p411 bra 	$L__BB77_185;
	setp.ne.s16 	%p412, %rs2, 0;
	mov.b64 	%rd1468, 0;
	@%p412 bra 	$L__BB77_184;
	ld.global.u64 	%rd1468, [%rd145];
$L__BB77_184:
	sub.s32 	%r1698, %r230, %r226;
	cvt.s64.s32 	%rd1040, %r1698;
	add.s64 	%rd1041, %rd1040, %rd146;
	add.s64 	%rd1470, %rd1041, %rd1468;
	bra.uni 	$L__BB77_188;
$L__BB77_185:
	setp.ne.s16 	%p413, %rs2, 0;
	mov.b64 	%rd1469, 0;
	@%p413 bra 	$L__BB77_187;
	ld.global.u64 	%rd1043, [%rd145];
	sub.s64 	%rd1469, %rd148, %rd1043;
$L__BB77_187:
	cvt.u64.u32 	%rd1044, %r230;
	add.s64 	%rd1045, %rd1044, %rd149;
	add.s64 	%rd1046, %rd1045, %rd1469;
	not.b64 	%rd1047, %rd1046;
	add.s64 	%rd1470, %rd147, %rd1047;
$L__BB77_188:
	ld.shared.u32 	%r1699, [%r227+7296];
	shl.b64 	%rd1048, %rd1470, 2;
	add.s64 	%rd1049, %rd4, %rd1048;
	st.global.u32 	[%rd1049], %r1699;
	add.s32 	%r231, %r103, 2432;
	setp.lt.s32 	%p414, %r231, %r226;
	@%p414 bra 	$L__BB77_192;
	setp.ne.s16 	%p415, %rs2, 0;
	mov.b64 	%rd1471, 0;
	@%p415 bra 	$L__BB77_191;
	ld.global.u64 	%rd1471, [%rd145];
$L__BB77_191:
	sub.s32 	%r1700, %r231, %r226;
	cvt.s64.s32 	%rd1051, %r1700;
	add.s64 	%rd1052, %rd1051, %rd146;
	add.s64 	%rd1473, %rd1052, %rd1471;
	bra.uni 	$L__BB77_195;
$L__BB77_192:
	setp.ne.s16 	%p416, %rs2, 0;
	mov.b64 	%rd1472, 0;
	@%p416 bra 	$L__BB77_194;
	ld.global.u64 	%rd1054, [%rd145];
	sub.s64 	%rd1472, %rd148, %rd1054;
$L__BB77_194:
	cvt.u64.u32 	%rd1055, %r231;
	add.s64 	%rd1056, %rd1055, %rd149;
	add.s64 	%rd1057, %rd1056, %rd1472;
	not.b64 	%rd1058, %rd1057;
	add.s64 	%rd1473, %rd147, %rd1058;
$L__BB77_195:
	ld.shared.u32 	%r1701, [%r227+9728];
	shl.b64 	%rd1059, %rd1473, 2;
	add.s64 	%rd1060, %rd4, %rd1059;
	st.global.u32 	[%rd1060], %r1701;
	add.s32 	%r232, %r103, 3040;
	setp.lt.s32 	%p417, %r232, %r226;
	@%p417 bra 	$L__BB77_199;
	setp.ne.s16 	%p418, %rs2, 0;
	mov.b64 	%rd1474, 0;
	@%p418 bra 	$L__BB77_198;
	ld.global.u64 	%rd1474, [%rd145];
$L__BB77_198:
	sub.s32 	%r1702, %r232, %r226;
	cvt.s64.s32 	%rd1062, %r1702;
	add.s64 	%rd1063, %rd1062, %rd146;
	add.s64 	%rd1476, %rd1063, %rd1474;
	bra.uni 	$L__BB77_202;
$L__BB77_199:
	setp.ne.s16 	%p419, %rs2, 0;
	mov.b64 	%rd1475, 0;
	@%p419 bra 	$L__BB77_201;
	ld.global.u64 	%rd1065, [%rd145];
	sub.s64 	%rd1475, %rd148, %rd1065;
$L__BB77_201:
	cvt.u64.u32 	%rd1066, %r232;
	add.s64 	%rd1067, %rd1066, %rd149;
	add.s64 	%rd1068, %rd1067, %rd1475;
	not.b64 	%rd1069, %rd1068;
	add.s64 	%rd1476, %rd147, %rd1069;
$L__BB77_202:
	ld.shared.u32 	%r1703, [%r227+12160];
	shl.b64 	%rd1070, %rd1476, 2;
	add.s64 	%rd1071, %rd4, %rd1070;
	st.global.u32 	[%rd1071], %r1703;
	add.s32 	%r233, %r103, 3648;
	setp.lt.s32 	%p420, %r233, %r226;
	@%p420 bra 	$L__BB77_206;
	setp.ne.s16 	%p421, %rs2, 0;
	mov.b64 	%rd1477, 0;
	@%p421 bra 	$L__BB77_205;
	ld.global.u64 	%rd1477, [%rd145];
$L__BB77_205:
	sub.s32 	%r1704, %r233, %r226;
	cvt.s64.s32 	%rd1073, %r1704;
	add.s64 	%rd1074, %rd1073, %rd146;
	add.s64 	%rd1479, %rd1074, %rd1477;
	bra.uni 	$L__BB77_209;
$L__BB77_206:
	setp.ne.s16 	%p422, %rs2, 0;
	mov.b64 	%rd1478, 0;
	@%p422 bra 	$L__BB77_208;
	ld.global.u64 	%rd1076, [%rd145];
	sub.s64 	%rd1478, %rd148, %rd1076;
$L__BB77_208:
	cvt.u64.u32 	%rd1077, %r233;
	add.s64 	%rd1078, %rd1077, %rd149;
	add.s64 	%rd1079, %rd1078, %rd1478;
	not.b64 	%rd1080, %rd1079;
	add.s64 	%rd1479, %rd147, %rd1080;
$L__BB77_209:
	ld.shared.u32 	%r1705, [%r227+14592];
	shl.b64 	%rd1081, %rd1479, 2;
	add.s64 	%rd1082, %rd4, %rd1081;
	st.global.u32 	[%rd1082], %r1705;
	add.s32 	%r234, %r103, 4256;
	setp.lt.s32 	%p423, %r234, %r226;
	@%p423 bra 	$L__BB77_213;
	setp.ne.s16 	%p424, %rs2, 0;
	mov.b64 	%rd1480, 0;
	@%p424 bra 	$L__BB77_212;
	ld.global.u64 	%rd1480, [%rd145];
$L__BB77_212:
	sub.s32 	%r1706, %r234, %r226;
	cvt.s64.s32 	%rd1084, %r1706;
	add.s64 	%rd1085, %rd1084, %rd146;
	add.s64 	%rd1482, %rd1085, %rd1480;
	bra.uni 	$L__BB77_216;
$L__BB77_213:
	setp.ne.s16 	%p425, %rs2, 0;
	mov.b64 	%rd1481, 0;
	@%p425 bra 	$L__BB77_215;
	ld.global.u64 	%rd1087, [%rd145];
	sub.s64 	%rd1481, %rd148, %rd1087;
$L__BB77_215:
	cvt.u64.u32 	%rd1088, %r234;
	add.s64 	%rd1089, %rd1088, %rd149;
	add.s64 	%rd1090, %rd1089, %rd1481;
	not.b64 	%rd1091, %rd1090;
	add.s64 	%rd1482, %rd147, %rd1091;
$L__BB77_216:
	ld.shared.u32 	%r1707, [%r227+17024];
	shl.b64 	%rd1092, %rd1482, 2;
	add.s64 	%rd1093, %rd4, %rd1092;
	st.global.u32 	[%rd1093], %r1707;
	add.s32 	%r235, %r103, 4864;
	setp.lt.s32 	%p426, %r235, %r226;
	@%p426 bra 	$L__BB77_220;
	setp.ne.s16 	%p427, %rs2, 0;
	mov.b64 	%rd1483, 0;
	@%p427 bra 	$L__BB77_219;
	ld.global.u64 	%rd1483, [%rd145];
$L__BB77_219:
	sub.s32 	%r1708, %r235, %r226;
	cvt.s64.s32 	%rd1095, %r1708;
	add.s64 	%rd1096, %rd1095, %rd146;
	add.s64 	%rd1485, %rd1096, %rd1483;
	bra.uni 	$L__BB77_223;
$L__BB77_220:
	setp.ne.s16 	%p428, %rs2, 0;
	mov.b64 	%rd1484, 0;
	@%p428 bra 	$L__BB77_222;
	ld.global.u64 	%rd1098, [%rd145];
	sub.s64 	%rd1484, %rd148, %rd1098;
$L__BB77_222:
	cvt.u64.u32 	%rd1099, %r235;
	add.s64 	%rd1100, %rd1099, %rd149;
	add.s64 	%rd1101, %rd1100, %rd1484;
	not.b64 	%rd1102, %rd1101;
	add.s64 	%rd1485, %rd147, %rd1102;
$L__BB77_223:
	ld.shared.u32 	%r1709, [%r227+19456];
	shl.b64 	%rd1103, %rd1485, 2;
	add.s64 	%rd1104, %rd4, %rd1103;
	st.global.u32 	[%rd1104], %r1709;
	add.s32 	%r236, %r103, 5472;
	setp.lt.s32 	%p429, %r236, %r226;
	@%p429 bra 	$L__BB77_227;
	setp.ne.s16 	%p430, %rs2, 0;
	mov.b64 	%rd1486, 0;
	@%p430 bra 	$L__BB77_226;
	ld.global.u64 	%rd1486, [%rd145];
$L__BB77_226:
	sub.s32 	%r1710, %r236, %r226;
	cvt.s64.s32 	%rd1106, %r1710;
	add.s64 	%rd1107, %rd1106, %rd146;
	add.s64 	%rd1488, %rd1107, %rd1486;
	bra.uni 	$L__BB77_230;
$L__BB77_227:
	setp.ne.s16 	%p431, %rs2, 0;
	mov.b64 	%rd1487, 0;
	@%p431 bra 	$L__BB77_229;
	ld.global.u64 	%rd1109, [%rd145];
	sub.s64 	%rd1487, %rd148, %rd1109;
$L__BB77_229:
	cvt.u64.u32 	%rd1110, %r236;
	add.s64 	%rd1111, %rd1110, %rd149;
	add.s64 	%rd1112, %rd1111, %rd1487;
	not.b64 	%rd1113, %rd1112;
	add.s64 	%rd1488, %rd147, %rd1113;
$L__BB77_230:
	ld.shared.u32 	%r1711, [%r227+21888];
	shl.b64 	%rd1114, %rd1488, 2;
	add.s64 	%rd1115, %rd4, %rd1114;
	st.global.u32 	[%rd1115], %r1711;
	add.s32 	%r237, %r103, 6080;
	setp.lt.s32 	%p432, %r237, %r226;
	@%p432 bra 	$L__BB77_234;
	setp.ne.s16 	%p433, %rs2, 0;
	mov.b64 	%rd1489, 0;
	@%p433 bra 	$L__BB77_233;
	ld.global.u64 	%rd1489, [%rd145];
$L__BB77_233:
	sub.s32 	%r1712, %r237, %r226;
	cvt.s64.s32 	%rd1117, %r1712;
	add.s64 	%rd1118, %rd1117, %rd146;
	add.s64 	%rd1491, %rd1118, %rd1489;
	bra.uni 	$L__BB77_237;
$L__BB77_234:
	setp.ne.s16 	%p434, %rs2, 0;
	mov.b64 	%rd1490, 0;
	@%p434 bra 	$L__BB77_236;
	ld.global.u64 	%rd1120, [%rd145];
	sub.s64 	%rd1490, %rd148, %rd1120;
$L__BB77_236:
	cvt.u64.u32 	%rd1121, %r237;
	add.s64 	%rd1122, %rd1121, %rd149;
	add.s64 	%rd1123, %rd1122, %rd1490;
	not.b64 	%rd1124, %rd1123;
	add.s64 	%rd1491, %rd147, %rd1124;
$L__BB77_237:
	ld.shared.u32 	%r1713, [%r227+24320];
	shl.b64 	%rd1125, %rd1491, 2;
	add.s64 	%rd1126, %rd4, %rd1125;
	st.global.u32 	[%rd1126], %r1713;
	add.s32 	%r238, %r103, 6688;
	setp.lt.s32 	%p435, %r238, %r226;
	@%p435 bra 	$L__BB77_241;
	setp.ne.s16 	%p436, %rs2, 0;
	mov.b64 	%rd1492, 0;
	@%p436 bra 	$L__BB77_240;
	ld.global.u64 	%rd1492, [%rd145];
$L__BB77_240:
	sub.s32 	%r1714, %r238, %r226;
	cvt.s64.s32 	%rd1128, %r1714;
	add.s64 	%rd1129, %rd1128, %rd146;
	add.s64 	%rd1494, %rd1129, %rd1492;
	bra.uni 	$L__BB77_244;
$L__BB77_241:
	setp.ne.s16 	%p437, %rs2, 0;
	mov.b64 	%rd1493, 0;
	@%p437 bra 	$L__BB77_243;
	ld.global.u64 	%rd1131, [%rd145];
	sub.s64 	%rd1493, %rd148, %rd1131;
$L__BB77_243:
	cvt.u64.u32 	%rd1132, %r238;
	add.s64 	%rd1133, %rd1132, %rd149;
	add.s64 	%rd1134, %rd1133, %rd1493;
	not.b64 	%rd1135, %rd1134;
	add.s64 	%rd1494, %rd147, %rd1135;
$L__BB77_244:
	ld.shared.u32 	%r1715, [%r227+26752];
	shl.b64 	%rd1136, %rd1494, 2;
	add.s64 	%rd1137, %rd4, %rd1136;
	st.global.u32 	[%rd1137], %r1715;
	add.s32 	%r239, %r103, 7296;
	setp.lt.s32 	%p438, %r239, %r226;
	@%p438 bra 	$L__BB77_248;
	setp.ne.s16 	%p439, %rs2, 0;
	mov.b64 	%rd1495, 0;
	@%p439 bra 	$L__BB77_247;
	ld.global.u64 	%rd1495, [%rd145];
$L__BB77_247:
	sub.s32 	%r1716, %r239, %r226;
	cvt.s64.s32 	%rd1139, %r1716;
	add.s64 	%rd1140, %rd1139, %rd146;
	add.s64 	%rd1497, %rd1140, %rd1495;
	bra.uni 	$L__BB77_251;
$L__BB77_248:
	setp.ne.s16 	%p440, %rs2, 0;
	mov.b64 	%rd1496, 0;
	@%p440 bra 	$L__BB77_250;
	ld.global.u64 	%rd1142, [%rd145];
	sub.s64 	%rd1496, %rd148, %rd1142;
$L__BB77_250:
	cvt.u64.u32 	%rd1143, %r239;
	add.s64 	%rd1144, %rd1143, %rd149;
	add.s64 	%rd1145, %rd1144, %rd1496;
	not.b64 	%rd1146, %rd1145;
	add.s64 	%rd1497, %rd147, %rd1146;
$L__BB77_251:
	ld.shared.u32 	%r1717, [%r227+29184];
	shl.b64 	%rd1147, %rd1497, 2;
	add.s64 	%rd1148, %rd4, %rd1147;
	st.global.u32 	[%rd1148], %r1717;
	add.s32 	%r240, %r103, 7904;
	setp.lt.s32 	%p441, %r240, %r226;
	@%p441 bra 	$L__BB77_255;
	setp.ne.s16 	%p442, %rs2, 0;
	mov.b64 	%rd1498, 0;
	@%p442 bra 	$L__BB77_254;
	ld.global.u64 	%rd1498, [%rd145];
$L__BB77_254:
	sub.s32 	%r1718, %r240, %r226;
	cvt.s64.s32 	%rd1150, %r1718;
	add.s64 	%rd1151, %rd1150, %rd146;
	add.s64 	%rd1500, %rd1151, %rd1498;
	bra.uni 	$L__BB77_258;
$L__BB77_255:
	setp.ne.s16 	%p443, %rs2, 0;
	mov.b64 	%rd1499, 0;
	@%p443 bra 	$L__BB77_257;
	ld.global.u64 	%rd1153, [%rd145];
	sub.s64 	%rd1499, %rd148, %rd1153;
$L__BB77_257:
	cvt.u64.u32 	%rd1154, %r240;
	add.s64 	%rd1155, %rd1154, %rd149;
	add.s64 	%rd1156, %rd1155, %rd1499;
	not.b64 	%rd1157, %rd1156;
	add.s64 	%rd1500, %rd147, %rd1157;
$L__BB77_258:
	ld.shared.u32 	%r1719, [%r227+31616];
	shl.b64 	%rd1158, %rd1500, 2;
	add.s64 	%rd1159, %rd4, %rd1158;
	st.global.u32 	[%rd1159], %r1719;
	add.s32 	%r241, %r103, 8512;
	setp.lt.s32 	%p444, %r241, %r226;
	@%p444 bra 	$L__BB77_262;
	setp.ne.s16 	%p445, %rs2, 0;
	mov.b64 	%rd1501, 0;
	@%p445 bra 	$L__BB77_261;
	ld.global.u64 	%rd1501, [%rd145];
$L__BB77_261:
	sub.s32 	%r1720, %r241, %r226;
	cvt.s64.s32 	%rd1161, %r1720;
	add.s64 	%rd1162, %rd1161, %rd146;
	add.s64 	%rd1503, %rd1162, %rd1501;
	bra.uni 	$L__BB77_265;
$L__BB77_262:
	setp.ne.s16 	%p446, %rs2, 0;
	mov.b64 	%rd1502, 0;
	@%p446 bra 	$L__BB77_264;
	ld.global.u64 	%rd1164, [%rd145];
	sub.s64 	%rd1502, %rd148, %rd1164;
$L__BB77_264:
	cvt.u64.u32 	%rd1165, %r241;
	add.s64 	%rd1166, %rd1165, %rd149;
	add.s64 	%rd1167, %rd1166, %rd1502;
	not.b64 	%rd1168, %rd1167;
	add.s64 	%rd1503, %rd147, %rd1168;
$L__BB77_265:
	ld.shared.u32 	%r1721, [%r227+34048];
	shl.b64 	%rd1169, %rd1503, 2;
	add.s64 	%rd1170, %rd4, %rd1169;
	st.global.u32 	[%rd1170], %r1721;
	add.s32 	%r242, %r103, 9120;
	setp.lt.s32 	%p447, %r242, %r226;
	@%p447 bra 	$L__BB77_269;
	setp.ne.s16 	%p448, %rs2, 0;
	mov.b64 	%rd1504, 0;
	@%p448 bra 	$L__BB77_268;
	ld.global.u64 	%rd1504, [%rd145];
$L__BB77_268:
	sub.s32 	%r1722, %r242, %r226;
	cvt.s64.s32 	%rd1172, %r1722;
	add.s64 	%rd1173, %rd1172, %rd146;
	add.s64 	%rd1506, %rd1173, %rd1504;
	bra.uni 	$L__BB77_272;
$L__BB77_269:
	setp.ne.s16 	%p449, %rs2, 0;
	mov.b64 	%rd1505, 0;
	@%p449 bra 	$L__BB77_271;
	ld.global.u64 	%rd1175, [%rd145];
	sub.s64 	%rd1505, %rd148, %rd1175;
$L__BB77_271:
	cvt.u64.u32 	%rd1176, %r242;
	add.s64 	%rd1177, %rd1176, %rd149;
	add.s64 	%rd1178, %rd1177, %rd1505;
	not.b64 	%rd1179, %rd1178;
	add.s64 	%rd1506, %rd147, %rd1179;
$L__BB77_272:
	ld.shared.u32 	%r1723, [%r227+36480];
	shl.b64 	%rd1180, %rd1506, 2;
	add.s64 	%rd1181, %rd4, %rd1180;
	st.global.u32 	[%rd1181], %r1723;
	add.s32 	%r243, %r103, 9728;
	setp.lt.s32 	%p450, %r243, %r226;
	@%p450 bra 	$L__BB77_276;
	setp.ne.s16 	%p451, %rs2, 0;
	mov.b64 	%rd1507, 0;
	@%p451 bra 	$L__BB77_275;
	ld.global.u64 	%rd1507, [%rd145];
$L__BB77_275:
	sub.s32 	%r1724, %r243, %r226;
	cvt.s64.s32 	%rd1183, %r1724;
	add.s64 	%rd1184, %rd1183, %rd146;
	add.s64 	%rd1509, %rd1184, %rd1507;
	bra.uni 	$L__BB77_279;
$L__BB77_276:
	setp.ne.s16 	%p452, %rs2, 0;
	mov.b64 	%rd1508, 0;
	@%p452 bra 	$L__BB77_278;
	ld.global.u64 	%rd1186, [%rd145];
	sub.s64 	%rd1508, %rd148, %rd1186;
$L__BB77_278:
	cvt.u64.u32 	%rd1187, %r243;
	add.s64 	%rd1188, %rd1187, %rd149;
	add.s64 	%rd1189, %rd1188, %rd1508;
	not.b64 	%rd1190, %rd1189;
	add.s64 	%rd1509, %rd147, %rd1190;
$L__BB77_279:
	ld.shared.u32 	%r1725, [%r227+38912];
	shl.b64 	%rd1191, %rd1509, 2;
	add.s64 	%rd1192, %rd4, %rd1191;
	st.global.u32 	[%rd1192], %r1725;
	add.s32 	%r244, %r103, 10336;
	setp.lt.s32 	%p453, %r244, %r226;
	@%p453 bra 	$L__BB77_283;
	setp.ne.s16 	%p454, %rs2, 0;
	mov.b64 	%rd1510, 0;
	@%p454 bra 	$L__BB77_282;
	ld.global.u64 	%rd1510, [%rd145];
$L__BB77_282:
	sub.s32 	%r1726, %r244, %r226;
	cvt.s64.s32 	%rd1194, %r1726;
	add.s64 	%rd1195, %rd1194, %rd146;
	add.s64 	%rd1512, %rd1195, %rd1510;
	bra.uni 	$L__BB77_286;
$L__BB77_283:
	setp.ne.s16 	%p455, %rs2, 0;
	mov.b64 	%rd1511, 0;
	@%p455 bra 	$L__BB77_285;
	ld.global.u64 	%rd1197, [%rd145];
	sub.s64 	%rd1511, %rd148, %rd1197;
$L__BB77_285:
	cvt.u64.u32 	%rd1198, %r244;
	add.s64 	%rd1199, %rd1198, %rd149;
	add.s64 	%rd1200, %rd1199, %rd1511;
	not.b64 	%rd1201, %rd1200;
	add.s64 	%rd1512, %rd147, %rd1201;
$L__BB77_286:
	ld.shared.u32 	%r1727, [%r227+41344];
	shl.b64 	%rd1202, %rd1512, 2;
	add.s64 	%rd1203, %rd4, %rd1202;
	st.global.u32 	[%rd1203], %r1727;
	add.s32 	%r245, %r103, 10944;
	setp.lt.s32 	%p456, %r245, %r226;
	@%p456 bra 	$L__BB77_290;
	setp.ne.s16 	%p457, %rs2, 0;
	mov.b64 	%rd1513, 0;
	@%p457 bra 	$L__BB77_289;
	ld.global.u64 	%rd1513, [%rd145];
$L__BB77_289:
	sub.s32 	%r1728, %r245, %r226;
	cvt.s64.s32 	%rd1205, %r1728;
	add.s64 	%rd1206, %rd1205, %rd146;
	add.s64 	%rd1515, %rd1206, %rd1513;
	bra.uni 	$L__BB77_293;
$L__BB77_290:
	setp.ne.s16 	%p458, %rs2, 0;
	mov.b64 	%rd1514, 0;
	@%p458 bra 	$L__BB77_292;
	ld.global.u64 	%rd1208, [%rd145];
	sub.s64 	%rd1514, %rd148, %rd1208;
$L__BB77_292:
	cvt.u64.u32 	%rd1209, %r245;
	add.s64 	%rd1210, %rd1209, %rd149;
	add.s64 	%rd1211, %rd1210, %rd1514;
	not.b64 	%rd1212, %rd1211;
	add.s64 	%rd1515, %rd147, %rd1212;
$L__BB77_293:
	ld.shared.u32 	%r1729, [%r227+43776];
	shl.b64 	%rd1213, %rd1515, 2;
	add.s64 	%rd1214, %rd4, %rd1213;
	st.global.u32 	[%rd1214], %r1729;
	bra.uni 	$L__BB77_743;
$L__BB77_294:
	sub.s32 	%r246, %r571, %r2;
	setp.ne.s32 	%p2, %r2076, 0;
	@%p2 bra 	$L__BB77_506;
	ld.param.u8 	%rs44, [%rd1];
	setp.eq.s16 	%p185, %rs44, 0;
	ld.param.u64 	%rd799, [%rd1+16];
	selp.b64 	%rd800, %rd799, 0, %p185;
	cvt.u64.u32 	%rd801, %r2;
	add.s64 	%rd802, %rd800, %rd801;
	mov.u32 	%r247, %tid.x;
	and.b32  	%r1033, %r247, 31;
	and.b32  	%r1034, %r247, 992;
	mul.lo.s32 	%r1035, %r1034, 19;
	or.b32  	%r248, %r1035, %r1033;
	setp.ge.s32 	%p186, %r248, %r246;
	cvt.u64.u32 	%rd803, %r248;
	add.s64 	%rd804, %rd802, %rd803;
	shl.b64 	%rd805, %rd804, 2;
	add.s64 	%rd283, %rd2, %rd805;
	@%p186 bra 	$L__BB77_297;
	ld.global.u32 	%r2091, [%rd283];
$L__BB77_297:
	add.s32 	%r1037, %r248, 32;
	setp.ge.s32 	%p187, %r1037, %r246;
	@%p187 bra 	$L__BB77_299;
	ld.global.u32 	%r2092, [%rd283+128];
$L__BB77_299:
	add.s32 	%r1039, %r248, 64;
	setp.ge.s32 	%p188, %r1039, %r246;
	@%p188 bra 	$L__BB77_301;
	ld.global.u32 	%r2093, [%rd283+256];
$L__BB77_301:
	add.s32 	%r1041, %r248, 96;
	setp.ge.s32 	%p189, %r1041, %r246;
	@%p189 bra 	$L__BB77_303;
	ld.global.u32 	%r2094, [%rd283+384];
$L__BB77_303:
	add.s32 	%r1043, %r248, 128;
	setp.ge.s32 	%p190, %r1043, %r246;
	@%p190 bra 	$L__BB77_305;
	ld.global.u32 	%r2095, [%rd283+512];
$L__BB77_305:
	add.s32 	%r1045, %r248, 160;
	setp.ge.s32 	%p191, %r1045, %r246;
	@%p191 bra 	$L__BB77_307;
	ld.global.u32 	%r2096, [%rd283+640];
$L__BB77_307:
	add.s32 	%r1047, %r248, 192;
	setp.ge.s32 	%p192, %r1047, %r246;
	@%p192 bra 	$L__BB77_309;
	ld.global.u32 	%r2097, [%rd283+768];
$L__BB77_309:
	add.s32 	%r1049, %r248, 224;
	setp.ge.s32 	%p193, %r1049, %r246;
	@%p193 bra 	$L__BB77_311;
	ld.global.u32 	%r2098, [%rd283+896];
$L__BB77_311:
	add.s32 	%r1051, %r248, 256;
	setp.ge.s32 	%p194, %r1051, %r246;
	@%p194 bra 	$L__BB77_313;
	ld.global.u32 	%r2099, [%rd283+1024];
$L__BB77_313:
	add.s32 	%r1053, %r248, 288;
	setp.ge.s32 	%p195, %r1053, %r246;
	@%p195 bra 	$L__BB77_315;
	ld.global.u32 	%r2100, [%rd283+1152];
$L__BB77_315:
	add.s32 	%r1055, %r248, 320;
	setp.ge.s32 	%p196, %r1055, %r246;
	@%p196 bra 	$L__BB77_317;
	ld.global.u32 	%r2101, [%rd283+1280];
$L__BB77_317:
	add.s32 	%r1057, %r248, 352;
	setp.ge.s32 	%p197, %r1057, %r246;
	@%p197 bra 	$L__BB77_319;
	ld.global.u32 	%r2102, [%rd283+1408];
$L__BB77_319:
	add.s32 	%r1059, %r248, 384;
	setp.ge.s32 	%p198, %r1059, %r246;
	@%p198 bra 	$L__BB77_321;
	ld.global.u32 	%r2103, [%rd283+1536];
$L__BB77_321:
	add.s32 	%r1061, %r248, 416;
	setp.ge.s32 	%p199, %r1061, %r246;
	@%p199 bra 	$L__BB77_323;
	ld.global.u32 	%r2104, [%rd283+1664];
$L__BB77_323:
	add.s32 	%r1063, %r248, 448;
	setp.ge.s32 	%p200, %r1063, %r246;
	@%p200 bra 	$L__BB77_325;
	ld.global.u32 	%r2105, [%rd283+1792];
$L__BB77_325:
	add.s32 	%r1065, %r248, 480;
	setp.ge.s32 	%p201, %r1065, %r246;
	@%p201 bra 	$L__BB77_327;
	ld.global.u32 	%r2106, [%rd283+1920];
$L__BB77_327:
	add.s32 	%r1067, %r248, 512;
	setp.ge.s32 	%p202, %r1067, %r246;
	@%p202 bra 	$L__BB77_329;
	ld.global.u32 	%r2107, [%rd283+2048];
$L__BB77_329:
	add.s32 	%r1069, %r248, 544;
	setp.ge.s32 	%p203, %r1069, %r246;
	@%p203 bra 	$L__BB77_331;
	ld.global.u32 	%r2108, [%rd283+2176];
$L__BB77_331:
	add.s32 	%r1071, %r248, 576;
	setp.ge.s32 	%p204, %r1071, %r246;
	@%p204 bra 	$L__BB77_333;
	ld.global.u32 	%r2109, [%rd283+2304];
$L__BB77_333:
	// begin inline asm
	mov.u32 %r1072, %laneid;
	// end inline asm
	shr.u32 	%r288, %r247, 5;
	mad.lo.s32 	%r1103, %r288, 608, %r1072;
	shl.b32 	%r1104, %r1103, 2;
	mov.u32 	%r1105, _ZZN3cub18CUB_300001_SM_10006detail6select23DeviceSelectSweepKernelINS2_10policy_hubIiNS0_8NullTypeElLb0ELNS0_10SelectImplE2EE10Policy1000EPiPS5_N6thrust24THRUST_300001_SM_1000_NS6detail15normal_iteratorINSC_10device_ptrIiEEEEPlNS0_13ScanTileStateIiLb1EEE7is_evenS5_iNS2_19streaming_context_tIlLb1EEELS6_2EEEvT0_T1_T2_T3_T4_T5_T6_T7_iT8_NS1_7vsmem_tEE19static_temp_storage;
	add.s32 	%r1106, %r1105, %r1104;
	st.shared.u32 	[%r1106], %r2091;
	st.shared.u32 	[%r1106+128], %r2092;
	st.shared.u32 	[%r1106+256], %r2093;
	st.shared.u32 	[%r1106+384], %r2094;
	st.shared.u32 	[%r1106+512], %r2095;
	st.shared.u32 	[%r1106+640], %r2096;
	st.shared.u32 	[%r1106+768], %r2097;
	st.shared.u32 	[%r1106+896], %r2098;
	st.shared.u32 	[%r1106+1024], %r2099;
	st.shared.u32 	[%r1106+1152], %r2100;
	st.shared.u32 	[%r1106+1280], %r2101;
	st.shared.u32 	[%r1106+1408], %r2102;
	st.shared.u32 	[%r1106+1536], %r2103;
	st.shared.u32 	[%r1106+1664], %r2104;
	st.shared.u32 	[%r1106+1792], %r2105;
	st.shared.u32 	[%r1106+1920], %r2106;
	st.shared.u32 	[%r1106+2048], %r2107;
	st.shared.u32 	[%r1106+2176], %r2108;
	st.shared.u32 	[%r1106+2304], %r2109;
	bar.warp.sync 	-1;
	mad.lo.s32 	%r1107, %r1072, 72, %r1106;
	ld.shared.u32 	%r289, [%r1107];
	not.b32 	%r1108, %r289;
	ld.shared.u32 	%r290, [%r1107+4];
	not.b32 	%r1109, %r290;
	ld.shared.u32 	%r291, [%r1107+8];
	not.b32 	%r1110, %r291;
	ld.shared.u32 	%r292, [%r1107+12];
	not.b32 	%r1111, %r292;
	ld.shared.u32 	%r293, [%r1107+16];
	not.b32 	%r1112, %r293;
	ld.shared.u32 	%r294, [%r1107+20];
	not.b32 	%r1113, %r294;
	ld.shared.u32 	%r295, [%r1107+24];
	not.b32 	%r1114, %r295;
	ld.shared.u32 	%r296, [%r1107+28];
	not.b32 	%r1115, %r296;
	ld.shared.u32 	%r297, [%r1107+32];
	not.b32 	%r1116, %r297;
	ld.shared.u32 	%r298, [%r1107+36];
	not.b32 	%r1117, %r298;
	ld.shared.u32 	%r299, [%r1107+40];
	not.b32 	%r1118, %r299;
	ld.shared.u32 	%r300, [%r1107+44];
	not.b32 	%r1119, %r300;
	ld.shared.u32 	%r301, [%r1107+48];
	not.b32 	%r1120, %r301;
	ld.shared.u32 	%r302, [%r1107+52];
	not.b32 	%r1121, %r302;
	ld.shared.u32 	%r303, [%r1107+56];
	not.b32 	%r1122, %r303;
	ld.shared.u32 	%r304, [%r1107+60];
	not.b32 	%r1123, %r304;
	ld.shared.u32 	%r305, [%r1107+64];
	not.b32 	%r1124, %r305;
	ld.shared.u32 	%r306, [%r1107+68];
	not.b32 	%r1125, %r306;
	ld.shared.u32 	%r307, [%r1107+72];
	not.b32 	%r1126, %r307;
	mul.lo.s32 	%r308, %r247, 19;
	setp.lt.s32 	%p205, %r308, %r246;
	and.b32  	%r1127, %r1108, 1;
	selp.b32 	%r309, %r1127, 1, %p205;
	add.s32 	%r310, %r308, 1;
	setp.lt.s32 	%p206, %r310, %r246;
	and.b32  	%r1128, %r1109, 1;
	selp.b32 	%r311, %r1128, 1, %p206;
	add.s32 	%r312, %r308, 2;
	setp.lt.s32 	%p207, %r312, %r246;
	and.b32  	%r1129, %r1110, 1;
	selp.b32 	%r313, %r1129, 1, %p207;
	add.s32 	%r314, %r308, 3;
	setp.lt.s32 	%p208, %r314, %r246;
	and.b32  	%r1130, %r1111, 1;
	selp.b32 	%r315, %r1130, 1, %p208;
	add.s32 	%r316, %r308, 4;
	setp.lt.s32 	%p209, %r316, %r246;
	and.b32  	%r1131, %r1112, 1;
	selp.b32 	%r317, %r1131, 1, %p209;
	add.s32 	%r318, %r308, 5;
	setp.lt.s32 	%p210, %r318, %r246;
	and.b32  	%r1132, %r1113, 1;
	selp.b32 	%r319, %r1132, 1, %p210;
	add.s32 	%r320, %r308, 6;
	setp.lt.s32 	%p211, %r320, %r246;
	and.b32  	%r1133, %r1114, 1;
	selp.b32 	%r321, %r1133, 1, %p211;
	add.s32 	%r322, %r308, 7;
	setp.lt.s32 	%p212, %r322, %r246;
	and.b32  	%r1134, %r1115, 1;
	selp.b32 	%r323, %r1134, 1, %p212;
	add.s32 	%r324, %r308, 8;
	setp.lt.s32 	%p213, %r324, %r246;
	and.b32  	%r1135, %r1116, 1;
	selp.b32 	%r325, %r1135, 1, %p213;
	add.s32 	%r326, %r308, 9;
	setp.lt.s32 	%p214, %r326, %r246;
	and.b32  	%r1136, %r1117, 1;
	selp.b32 	%r327, %r1136, 1, %p214;
	add.s32 	%r328, %r308, 10;
	setp.lt.s32 	%p215, %r328, %r246;
	and.b32  	%r1137, %r1118, 1;
	selp.b32 	%r329, %r1137, 1, %p215;
	add.s32 	%r330, %r308, 11;
	setp.lt.s32 	%p216, %r330, %r246;
	and.b32  	%r1138, %r1119, 1;
	selp.b32 	%r331, %r1138, 1, %p216;
	add.s32 	%r332, %r308, 12;
	setp.lt.s32 	%p217, %r332, %r246;
	and.b32  	%r1139, %r1120, 1;
	selp.b32 	%r333, %r1139, 1, %p217;
	add.s32 	%r334, %r308, 13;
	setp.lt.s32 	%p218, %r334, %r246;
	and.b32  	%r1140, %r1121, 1;
	selp.b32 	%r335, %r1140, 1, %p218;
	add.s32 	%r336, %r308, 14;
	setp.lt.s32 	%p219, %r336, %r246;
	and.b32  	%r1141, %r1122, 1;
	selp.b32 	%r337, %r1141, 1, %p219;
	add.s32 	%r338, %r308, 15;
	setp.lt.s32 	%p220, %r338, %r246;
	and.b32  	%r1142, %r1123, 1;
	selp.b32 	%r339, %r1142, 1, %p220;
	add.s32 	%r340, %r308, 16;
	setp.lt.s32 	%p221, %r340, %r246;
	and.b32  	%r1143, %r1124, 1;
	selp.b32 	%r341, %r1143, 1, %p221;
	add.s32 	%r342, %r308, 17;
	setp.lt.s32 	%p222, %r342, %r246;
	and.b32  	%r1144, %r1125, 1;
	selp.b32 	%r343, %r1144, 1, %p222;
	add.s32 	%r344, %r308, 18;
	setp.lt.s32 	%p223, %r344, %r246;
	and.b32  	%r1145, %r1126, 1;
	selp.b32 	%r345, %r1145, 1, %p223;
	bar.sync 	0;
	add.s32 	%r346, %r311, %r309;
	add.s32 	%r347, %r313, %r346;
	add.s32 	%r348, %r315, %r347;
	add.s32 	%r349, %r317, %r348;
	add.s32 	%r350, %r319, %r349;
	add.s32 	%r351, %r321, %r350;
	add.s32 	%r352, %r323, %r351;
	add.s32 	%r353, %r325, %r352;
	add.s32 	%r354, %r327, %r353;
	add.s32 	%r355, %r329, %r354;
	add.s32 	%r356, %r331, %r355;
	add.s32 	%r357, %r333, %r356;
	add.s32 	%r358, %r335, %r357;
	add.s32 	%r359, %r337, %r358;
	add.s32 	%r360, %r339, %r359;
	add.s32 	%r361, %r341, %r360;
	add.s32 	%r362, %r343, %r361;
	add.s32 	%r1077, %r345, %r362;
	mov.b32 	%r1075, 1;
	mov.b32 	%r1100, 0;
	mov.b32 	%r1102, -1;
	// begin inline asm
	{  .reg .s32 r0;  .reg .pred p;  shfl.sync.up.b32 r0|p, %r1077, %r1075, %r1100, %r1102;  @p add.s32 r0, r0, %r1077;  mov.s32 %r1073, r0;}
	// end inline asm
	mov.b32 	%r1081, 2;
	// begin inline asm
	{  .reg .s32 r0;  .reg .pred p;  shfl.sync.up.b32 r0|p, %r1073, %r1081, %r1100, %r1102;  @p add.s32 r0, r0, %r1073;  mov.s32 %r1079, r0;}
	// end inline asm
	mov.b32 	%r1087, 4;
	// begin inline asm
	{  .reg .s32 r0;  .reg .pred p;  shfl.sync.up.b32 r0|p, %r1079, %r1087, %r1100, %r1102;  @p add.s32 r0, r0, %r1079;  mov.s32 %r1085, r0;}
	// end inline asm
	mov.b32 	%r1093, 8;
	// begin inline asm
	{  .reg .s32 r0;  .reg .pred p;  shfl.sync.up.b32 r0|p, %r1085, %r1093, %r1100, %r1102;  @p add.s32 r0, r0, %r1085;  mov.s32 %r1091, r0;}
	// end inline asm
	mov.b32 	%r1099, 16;
	// begin inline asm
	{  .reg .s32 r0;  .reg .pred p;  shfl.sync.up.b32 r0|p, %r1091, %r1099, %r1100, %r1102;  @p add.s32 r0, r0, %r1091;  mov.s32 %r1097, r0;}
	// end inline asm
	setp.ne.s32 	%p224, %r1072, 31;
	@%p224 bra 	$L__BB77_335;
	shl.b32 	%r1146, %r288, 2;
	mov.u32 	%r1147, _ZZN3cub18CUB_300001_SM_10006detail6select23DeviceSelectSweepKernelINS2_10policy_hubIiNS0_8NullTypeElLb0ELNS0_10SelectImplE2EE10Policy1000EPiPS5_N6thrust24THRUST_300001_SM_1000_NS6detail15normal_iteratorINSC_10device_ptrIiEEEEPlNS0_13ScanTileStateIiLb1EEE7is_evenS5_iNS2_19streaming_context_tIlLb1EEELS6_2EEEvT0_T1_T2_T3_T4_T5_T6_T7_iT8_NS1_7vsmem_tEE19static_temp_storage;
	add.s32 	%r1148, %r1147, %r1146;
	st.shared.u32 	[%r1148], %r1097;
$L__BB77_335:
	bar.sync 	0;
	mov.u32 	%r1149, _ZZN3cub18CUB_300001_SM_10006detail6select23DeviceSelectSweepKernelINS2_10policy_hubIiNS0_8NullTypeElLb0ELNS0_10SelectImplE2EE10Policy1000EPiPS5_N6thrust24THRUST_300001_SM_1000_NS6detail15normal_iteratorINSC_10device_ptrIiEEEEPlNS0_13ScanTileStateIiLb1EEE7is_evenS5_iNS2_19streaming_context_tIlLb1EEELS6_2EEEvT0_T1_T2_T3_T4_T5_T6_T7_iT8_NS1_7vsmem_tEE19static_temp_storage;
	ld.shared.v4.u32 	{%r1150, %r1151, %r1152, %r1153}, [_ZZN3cub18CUB_300001_SM_10006detail6select23DeviceSelectSweepKernelINS2_10policy_hubIiNS0_8NullTypeElLb0ELNS0_10SelectImplE2EE10Policy1000EPiPS5_N6thrust24THRUST_300001_SM_1000_NS6detail15normal_iteratorINSC_10device_ptrIiEEEEPlNS0_13ScanTileStateIiLb1EEE7is_evenS5_iNS2_19streaming_context_tIlLb1EEELS6_2EEEvT0_T1_T2_T3_T4_T5_T6_T7_iT8_NS1_7vsmem_tEE19static_temp_storage];
	add.s32 	%r1154, %r1151, %r1150;
	setp.eq.s32 	%p225, %r288, 2;
	selp.b32 	%r1155, %r1154, %r1150, %p225;
	add.s32 	%r1156, %r1154, %r1152;
	setp.eq.s32 	%p226, %r288, 3;
	selp.b32 	%r1157, %r1156, %r1155, %p226;
	add.s32 	%r1158, %r1156, %r1153;
	setp.eq.s32 	%p227, %r288, 4;
	selp.b32 	%r1159, %r1158, %r1157, %p227;
	ld.shared.v4.u32 	{%r1160, %r1161, %r1162, %r1163}, [_ZZN3cub18CUB_300001_SM_10006detail6select23DeviceSelectSweepKernelINS2_10policy_hubIiNS0_8NullTypeElLb0ELNS0_10SelectImplE2EE10Policy1000EPiPS5_N6thrust24THRUST_300001_SM_1000_NS6detail15normal_iteratorINSC_10device_ptrIiEEEEPlNS0_13ScanTileStateIiLb1EEE7is_evenS5_iNS2_19streaming_context_tIlLb1EEELS6_2EEEvT0_T1_T2_T3_T4_T5_T6_T7_iT8_NS1_7vsmem_tEE19static_temp_storage+16];
	add.s32 	%r1164, %r1158, %r1160;
	setp.eq.s32 	%p228, %r288, 5;
	selp.b32 	%r1165, %r1164, %r1159, %p228;
	add.s32 	%r1166, %r1164, %r1161;
	setp.eq.s32 	%p229, %r288, 6;
	selp.b32 	%r1167, %r1166, %r1165, %p229;
	add.s32 	%r1168, %r1166, %r1162;
	setp.eq.s32 	%p230, %r288, 7;
	selp.b32 	%r1169, %r1168, %r1167, %p230;
	add.s32 	%r1170, %r1168, %r1163;
	setp.eq.s32 	%p231, %r288, 8;
	selp.b32 	%r1171, %r1170, %r1169, %p231;
	ld.shared.v4.u32 	{%r1172, %r1173, %r1174, %r1175}, [_ZZN3cub18CUB_300001_SM_10006detail6select23DeviceSelectSweepKernelINS2_10policy_hubIiNS0_8NullTypeElLb0ELNS0_10SelectImplE2EE10Policy1000EPiPS5_N6thrust24THRUST_300001_SM_1000_NS6detail15normal_iteratorINSC_10device_ptrIiEEEEPlNS0_13ScanTileStateIiLb1EEE7is_evenS5_iNS2_19streaming_context_tIlLb1EEELS6_2EEEvT0_T1_T2_T3_T4_T5_T6_T7_iT8_NS1_7vsmem_tEE19static_temp_storage+32];
	add.s32 	%r1176, %r1170, %r1172;
	setp.eq.s32 	%p232, %r288, 9;
	selp.b32 	%r1177, %r1176, %r1171, %p232;
	add.s32 	%r1178, %r1176, %r1173;
	setp.eq.s32 	%p233, %r288, 10;
	selp.b32 	%r1179, %r1178, %r1177, %p233;
	add.s32 	%r1180, %r1178, %r1174;
	setp.eq.s32 	%p234, %r288, 11;
	selp.b32 	%r1181, %r1180, %r1179, %p234;
	add.s32 	%r1182, %r1180, %r1175;
	setp.eq.s32 	%p235, %r288, 12;
	selp.b32 	%r1183, %r1182, %r1181, %p235;
	ld.shared.v4.u32 	{%r1184, %r1185, %r1186, %r1187}, [_ZZN3cub18CUB_300001_SM_10006detail6select23DeviceSelectSweepKernelINS2_10policy_hubIiNS0_8NullTypeElLb0ELNS0_10SelectImplE2EE10Policy1000EPiPS5_N6thrust24THRUST_300001_SM_1000_NS6detail15normal_iteratorINSC_10device_ptrIiEEEEPlNS0_13ScanTileStateIiLb1EEE7is_evenS5_iNS2_19streaming_context_tIlLb1EEELS6_2EEEvT0_T1_T2_T3_T4_T5_T6_T7_iT8_NS1_7vsmem_tEE19static_temp_storage+48];
	add.s32 	%r1188, %r1182, %r1184;
	setp.eq.s32 	%p236, %r288, 13;
	selp.b32 	%r1189, %r1188, %r1183, %p236;
	add.s32 	%r1190, %r1188, %r1185;
	setp.eq.s32 	%p237, %r288, 14;
	selp.b32 	%r1191, %r1190, %r1189, %p237;
	add.s32 	%r1192, %r1190, %r1186;
	setp.eq.s32 	%p238, %r288, 15;
	selp.b32 	%r1193, %r1192, %r1191, %p238;
	add.s32 	%r1194, %r1192, %r1187;
	setp.eq.s32 	%p239, %r288, 16;
	selp.b32 	%r1195, %r1194, %r1193, %p239;
	.pragma "used_bytes_mask 4095";
	ld.shared.v4.u32 	{%r1196, %r1197, %r1198, %r1199}, [_ZZN3cub18CUB_300001_SM_10006detail6select23DeviceSelectSweepKernelINS2_10policy_hubIiNS0_8NullTypeElLb0ELNS0_10SelectImplE2EE10Policy1000EPiPS5_N6thrust24THRUST_300001_SM_1000_NS6detail15normal_iteratorINSC_10device_ptrIiEEEEPlNS0_13ScanTileStateIiLb1EEE7is_evenS5_iNS2_19streaming_context_tIlLb1EEELS6_2EEEvT0_T1_T2_T3_T4_T5_T6_T7_iT8_NS1_7vsmem_tEE19static_temp_storage+64];
	add.s32 	%r1200, %r1194, %r1196;
	setp.eq.s32 	%p240, %r288, 17;
	selp.b32 	%r1201, %r1200, %r1195, %p240;
	add.s32 	%r1202, %r1200, %r1197;
	setp.eq.s32 	%p241, %r288, 18;
	selp.b32 	%r1203, %r1202, %r1201, %p241;
	setp.lt.u32 	%p242, %r247, 32;
	selp.b32 	%r1204, 0, %r1203, %p242;
	setp.eq.s32 	%p243, %r1072, 0;
	sub.s32 	%r1205, %r1097, %r1077;
	selp.b32 	%r1206, 0, %r1205, %p243;
	add.s32 	%r1207, %r1204, %r1206;
	add.s32 	%r1208, %r1207, %r309;
	add.s32 	%r1209, %r346, %r1207;
	add.s32 	%r1210, %r347, %r1207;
	add.s32 	%r1211, %r348, %r1207;
	add.s32 	%r1212, %r349, %r1207;
	add.s32 	%r1213, %r350, %r1207;
	add.s32 	%r1214, %r351, %r1207;
	add.s32 	%r1215, %r352, %r1207;
	add.s32 	%r1216, %r353, %r1207;
	add.s32 	%r1217, %r354, %r1207;
	add.s32 	%r1218, %r355, %r1207;
	add.s32 	%r1219, %r356, %r1207;
	add.s32 	%r1220, %r357, %r1207;
	add.s32 	%r1221, %r358, %r1207;
	add.s32 	%r1222, %r359, %r1207;
	add.s32 	%r1223, %r360, %r1207;
	add.s32 	%r1224, %r361, %r1207;
	add.s32 	%r1225, %r362, %r1207;
	add.s32 	%r1226, %r246, %r1198;
	add.s32 	%r1227, %r1226, %r1202;
	add.s32 	%r2144, %r1227, -11552;
	bar.sync 	0;
	sub.s32 	%r366, %r246, %r2144;
	sub.s32 	%r1228, %r308, %r1207;
	setp.eq.s32 	%p244, %r309, 0;
	add.s32 	%r1229, %r1207, %r366;
	selp.b32 	%r1230, %r1228, %r1229, %p244;
	shl.b32 	%r1231, %r1230, 2;
	add.s32 	%r1232, %r1149, %r1231;
	st.shared.u32 	[%r1232], %r289;
	sub.s32 	%r1233, %r310, %r1208;
	setp.eq.s32 	%p245, %r311, 0;
	add.s32 	%r1234, %r1229, %r309;
	selp.b32 	%r1235, %r1233, %r1234, %p245;
	shl.b32 	%r1236, %r1235, 2;
	add.s32 	%r1237, %r1149, %r1236;
	st.shared.u32 	[%r1237], %r290;
	sub.s32 	%r1238, %r312, %r1209;
	setp.eq.s32 	%p246, %r313, 0;
	add.s32 	%r1239, %r1234, %r311;
	selp.b32 	%r1240, %r1238, %r1239, %p246;
	shl.b32 	%r1241, %r1240, 2;
	add.s32 	%r1242, %r1149, %r1241;
	st.shared.u32 	[%r1242], %r291;
	sub.s32 	%r1243, %r314, %r1210;
	setp.eq.s32 	%p247, %r315, 0;
	add.s32 	%r1244, %r1239, %r313;
	selp.b32 	%r1245, %r1243, %r1244, %p247;
	shl.b32 	%r1246, %r1245, 2;
	add.s32 	%r1247, %r1149, %r1246;
	st.shared.u32 	[%r1247], %r292;
	sub.s32 	%r1248, %r316, %r1211;
	setp.eq.s32 	%p248, %r317, 0;
	add.s32 	%r1249, %r1244, %r315;
	selp.b32 	%r1250, %r1248, %r1249, %p248;
	shl.b32 	%r1251, %r1250, 2;
	add.s32 	%r1252, %r1149, %r1251;
	st.shared.u32 	[%r1252], %r293;
	sub.s32 	%r1253, %r318, %r1212;
	setp.eq.s32 	%p249, %r319, 0;
	add.s32 	%r1254, %r1249, %r317;
	selp.b32 	%r1255, %r1253, %r1254, %p249;
	shl.b32 	%r1256, %r1255, 2;
	add.s32 	%r1257, %r1149, %r1256;
	st.shared.u32 	[%r1257], %r294;
	sub.s32 	%r1258, %r320, %r1213;
	setp.eq.s32 	%p250, %r321, 0;
	add.s32 	%r1259, %r1254, %r319;
	selp.b32 	%r1260, %r1258, %r1259, %p250;
	shl.b32 	%r1261, %r1260, 2;
	add.s32 	%r1262, %r1149, %r1261;
	st.shared.u32 	[%r1262], %r295;
	sub.s32 	%r1263, %r322, %r1214;
	setp.eq.s32 	%p251, %r323, 0;
	add.s32 	%r1264, %r1259, %r321;
	selp.b32 	%r1265, %r1263, %r1264, %p251;
	shl.b32 	%r1266, %r1265, 2;
	add.s32 	%r1267, %r1149, %r1266;
	st.shared.u32 	[%r1267], %r296;
	sub.s32 	%r1268, %r324, %r1215;
	setp.eq.s32 	%p252, %r325, 0;
	add.s32 	%r1269, %r1264, %r323;
	selp.b32 	%r1270, %r1268, %r1269, %p252;
	shl.b32 	%r1271, %r1270, 2;
	add.s32 	%r1272, %r1149, %r1271;
	st.shared.u32 	[%r1272], %r297;
	sub.s32 	%r1273, %r326, %r1216;
	setp.eq.s32 	%p253, %r327, 0;
	add.s32 	%r1274, %r1269, %r325;
	selp.b32 	%r1275, %r1273, %r1274, %p253;
	shl.b32 	%r1276, %r1275, 2;
	add.s32 	%r1277, %r1149, %r1276;
	st.shared.u32 	[%r1277], %r298;
	sub.s32 	%r1278, %r328, %r1217;
	setp.eq.s32 	%p254, %r329, 0;
	add.s32 	%r1279, %r1274, %r327;
	selp.b32 	%r1280, %r1278, %r1279, %p254;
	shl.b32 	%r1281, %r1280, 2;
	add.s32 	%r1282, %r1149, %r1281;
	st.shared.u32 	[%r1282], %r299;
	sub.s32 	%r1283, %r330, %r1218;
	setp.eq.s32 	%p255, %r331, 0;
	add.s32 	%r1284, %r1279, %r329;
	selp.b32 	%r1285, %r1283, %r1284, %p255;
	shl.b32 	%r1286, %r1285, 2;
	add.s32 	%r1287, %r1149, %r1286;
	st.shared.u32 	[%r1287], %r300;
	sub.s32 	%r1288, %r332, %r1219;
	setp.eq.s32 	%p256, %r333, 0;
	add.s32 	%r1289, %r1284, %r331;
	selp.b32 	%r1290, %r1288, %r1289, %p256;
	shl.b32 	%r1291, %r1290, 2;
	add.s32 	%r1292, %r1149, %r1291;
	st.shared.u32 	[%r1292], %r301;
	sub.s32 	%r1293, %r334, %r1220;
	setp.eq.s32 	%p257, %r335, 0;
	add.s32 	%r1294, %r1289, %r333;
	selp.b32 	%r1295, %r1293, %r1294, %p257;
	shl.b32 	%r1296, %r1295, 2;
	add.s32 	%r1297, %r1149, %r1296;
	st.shared.u32 	[%r1297], %r302;
	sub.s32 	%r1298, %r336, %r1221;
	setp.eq.s32 	%p258, %r337, 0;
	add.s32 	%r1299, %r1294, %r335;
	selp.b32 	%r1300, %r1298, %r1299, %p258;
	shl.b32 	%r1301, %r1300, 2;
	add.s32 	%r1302, %r1149, %r1301;
	st.shared.u32 	[%r1302], %r303;
	sub.s32 	%r1303, %r338, %r1222;
	setp.eq.s32 	%p259, %r339, 0;
	add.s32 	%r1304, %r1299, %r337;
	selp.b32 	%r1305, %r1303, %r1304, %p259;
	shl.b32 	%r1306, %r1305, 2;
	add.s32 	%r1307, %r1149, %r1306;
	st.shared.u32 	[%r1307], %r304;
	sub.s32 	%r1308, %r340, %r1223;
	setp.eq.s32 	%p260, %r341, 0;
	add.s32 	%r1309, %r1304, %r339;
	selp.b32 	%r1310, %r1308, %r1309, %p260;
	shl.b32 	%r1311, %r1310, 2;
	add.s32 	%r1312, %r1149, %r1311;
	st.shared.u32 	[%r1312], %r305;
	sub.s32 	%r1313, %r342, %r1224;
	setp.eq.s32 	%p261, %r343, 0;
	add.s32 	%r1314, %r1309, %r341;
	selp.b32 	%r1315, %r1313, %r1314, %p261;
	shl.b32 	%r1316, %r1315, 2;
	add.s32 	%r1317, %r1149, %r1316;
	st.shared.u32 	[%r1317], %r306;
	sub.s32 	%r1318, %r344, %r1225;
	setp.eq.s32 	%p262, %r345, 0;
	add.s32 	%r1319, %r1314, %r343;
	selp.b32 	%r1320, %r1318, %r1319, %p262;
	shl.b32 	%r1321, %r1320, 2;
	add.s32 	%r1322, %r1149, %r1321;
	st.shared.u32 	[%r1322], %r307;
	bar.sync 	0;
	ld.param.u8 	%rs3, [%rd1];
	ld.param.u64 	%rd806, [%rd1+24];
	cvta.to.global.u64 	%rd284, %rd806;
	ld.param.u64 	%rd285, [%rd1+8];
	ld.param.u64 	%rd286, [%rd1+16];
	setp.ge.s32 	%p263, %r247, %r366;
	@%p263 bra 	$L__BB77_339;
	setp.ne.s16 	%p265, %rs3, 0;
	mov.b64 	%rd1516, 0;
	@%p265 bra 	$L__BB77_338;
	ld.global.u64 	%rd810, [%rd284];
	sub.s64 	%rd1516, %rd286, %rd810;
$L__BB77_338:
	cvt.u64.u32 	%rd811, %r247;
	add.s64 	%rd812, %rd1516, %rd811;
	not.b64 	%rd813, %rd812;
	add.s64 	%rd1518, %rd285, %rd813;
	bra.uni 	$L__BB77_342;
$L__BB77_339:
	setp.ne.s16 	%p264, %rs3, 0;
	mov.b64 	%rd1517, 0;
	@%p264 bra 	$L__BB77_341;
	ld.global.u64 	%rd1517, [%rd284];
$L__BB77_341:
	sub.s32 	%r1323, %r247, %r366;
	cvt.s64.s32 	%rd808, %r1323;
	add.s64 	%rd1518, %rd1517, %rd808;
$L__BB77_342:
	setp.ge.s32 	%p266, %r247, %r246;
	shl.b32 	%r1324, %r247, 2;
	add.s32 	%r367, %r1149, %r1324;
	@%p266 bra 	$L__BB77_344;
	ld.shared.u32 	%r1326, [%r367];
	shl.b64 	%rd814, %rd1518, 2;
	add.s64 	%rd815, %rd4, %rd814;
	st.global.u32 	[%rd815], %r1326;
$L__BB77_344:
	add.s32 	%r368, %r247, 608;
	setp.lt.s32 	%p267, %r368, %r366;
	@%p267 bra 	$L__BB77_348;
	setp.ne.s16 	%p268, %rs3, 0;
	mov.b64 	%rd1519, 0;
	@%p268 bra 	$L__BB77_347;
	ld.global.u64 	%rd1519, [%rd284];
$L__BB77_347:
	sub.s32 	%r1327, %r368, %r366;
	cvt.s64.s32 	%rd817, %r1327;
	add.s64 	%rd1521, %rd1519, %rd817;
	bra.uni 	$L__BB77_351;
$L__BB77_348:
	setp.ne.s16 	%p269, %rs3, 0;
	mov.b64 	%rd1520, 0;
	@%p269 bra 	$L__BB77_350;
	ld.global.u64 	%rd819, [%rd284];
	sub.s64 	%rd1520, %rd286, %rd819;
$L__BB77_350:
	cvt.u64.u32 	%rd820, %r368;
	add.s64 	%rd821, %rd1520, %rd820;
	not.b64 	%rd822, %rd821;
	add.s64 	%rd1521, %rd285, %rd822;
$L__BB77_351:
	setp.ge.s32 	%p270, %r368, %r246;
	@%p270 bra 	$L__BB77_353;
	ld.shared.u32 	%r1328, [%r367+2432];
	shl.b64 	%rd823, %rd1521, 2;
	add.s64 	%rd824, %rd4, %rd823;
	st.global.u32 	[%rd824], %r1328;
$L__BB77_353:
	add.s32 	%r369, %r247, 1216;
	setp.lt.s32 	%p271, %r369, %r366;
	@%p271 bra 	$L__BB77_357;
	setp.ne.s16 	%p272, %rs3, 0;
	mov.b64 	%rd1522, 0;
	@%p272 bra 	$L__BB77_356;
	ld.global.u64 	%rd1522, [%rd284];
$L__BB77_356:
	sub.s32 	%r1329, %r369, %r366;
	cvt.s64.s32 	%rd826, %r1329;
	add.s64 	%rd1524, %rd1522, %rd826;
	bra.uni 	$L__BB77_360;
$L__BB77_357:
	setp.ne.s16 	%p273, %rs3, 0;
	mov.b64 	%rd1523, 0;
	@%p273 bra 	$L__BB77_359;
	ld.global.u64 	%rd828, [%rd284];
	sub.s64 	%rd1523, %rd286, %rd828;
$L__BB77_359:
	cvt.u64.u32 	%rd829, %r369;
	add.s64 	%rd830, %rd1523, %rd829;
	not.b64 	%rd831, %rd830;
	add.s64 	%rd1524, %rd285, %rd831;
$L__BB77_360:
	setp.ge.s32 	%p274, %r369, %r246;
	@%p274 bra 	$L__BB77_362;
	ld.shared.u32 	%r1330, [%r367+4864];
	shl.b64 	%rd832, %rd1524, 2;
	add.s64 	%rd833, %rd4, %rd832;
	st.global.u32 	[%rd833], %r1330;
$L__BB77_362:
	add.s32 	%r370, %r247, 1824;
	setp.lt.s32 	%p275, %r370, %r366;
	@%p275 bra 	$L__BB77_366;
	setp.ne.s16 	%p276, %rs3, 0;
	mov.b64 	%rd1525, 0;
	@%p276 bra 	$L__BB77_365;
	ld.global.u64 	%rd1525, [%rd284];
$L__BB77_365:
	sub.s32 	%r1331, %r370, %r366;
	cvt.s64.s32 	%rd835, %r1331;
	add.s64 	%rd1527, %rd1525, %rd835;
	bra.uni 	$L__BB77_369;
$L__BB77_366:
	setp.ne.s16 	%p277, %rs3, 0;
	mov.b64 	%rd1526, 0;
	@%p277 bra 	$L__BB77_368;
	ld.global.u64 	%rd837, [%rd284];
	sub.s64 	%rd1526, %rd286, %rd837;
$L__BB77_368:
	cvt.u64.u32 	%rd838, %r370;
	add.s64 	%rd839, %rd1526, %rd838;
	not.b64 	%rd840, %rd839;
	add.s64 	%rd1527, %rd285, %rd840;
$L__BB77_369:
	setp.ge.s32 	%p278, %r370, %r246;
	@%p278 bra 	$L__BB77_371;
	ld.shared.u32 	%r1332, [%r367+7296];
	shl.b64 	%rd841, %rd1527, 2;
	add.s64 	%rd842, %rd4, %rd841;
	st.global.u32 	[%rd842], %r1332;
$L__BB77_371:
	add.s32 	%r371, %r247, 2432;
	setp.lt.s32 	%p279, %r371, %r366;
	@%p279 bra 	$L__BB77_375;
	setp.ne.s16 	%p280, %rs3, 0;
	mov.b64 	%rd1528, 0;
	@%p280 bra 	$L__BB77_374;
	ld.global.u64 	%rd1528, [%rd284];
$L__BB77_374:
	sub.s32 	%r1333, %r371, %r366;
	cvt.s64.s32 	%rd844, %r1333;
	add.s64 	%rd1530, %rd1528, %rd844;
	bra.uni 	$L__BB77_378;
$L__BB77_375:
	setp.ne.s16 	%p281, %rs3, 0;
	mov.b64 	%rd1529, 0;
	@%p281 bra 	$L__BB77_377;
	ld.global.u64 	%rd846, [%rd284];
	sub.s64 	%rd1529, %rd286, %rd846;
$L__BB77_377:
	cvt.u64.u32 	%rd847, %r371;
	add.s64 	%rd848, %rd1529, %rd847;
	not.b64 	%rd849, %rd848;
	add.s64 	%rd1530, %rd285, %rd849;
$L__BB77_378:
	setp.ge.s32 	%p282, %r371, %r246;
	@%p282 bra 	$L__BB77_380;
	ld.shared.u32 	%r1334, [%r367+9728];
	shl.b64 	%rd850, %rd1530, 2;
	add.s64 	%rd851, %rd4, %rd850;
	st.global.u32 	[%rd851], %r1334;
$L__BB77_380:
	add.s32 	%r372, %r247, 3040;
	setp.lt.s32 	%p283, %r372, %r366;
	@%p283 bra 	$L__BB77_384;
	setp.ne.s16 	%p284, %rs3, 0;
	mov.b64 	%rd1531, 0;
	@%p284 bra 	$L__BB77_383;
	ld.global.u64 	%rd1531, [%rd284];
$L__BB77_383:
	sub.s32 	%r1335, %r372, %r366;
	cvt.s64.s32 	%rd853, %r1335;
	add.s64 	%rd1533, %rd1531, %rd853;
	bra.uni 	$L__BB77_387;
$L__BB77_384:
	setp.ne.s16 	%p285, %rs3, 0;
	mov.b64 	%rd1532, 0;
	@%p285 bra 	$L__BB77_386;
	ld.global.u64 	%rd855, [%rd284];
	sub.s64 	%rd1532, %rd286, %rd855;
$L__BB77_386:
	cvt.u64.u32 	%rd856, %r372;
	add.s64 	%rd857, %rd1532, %rd856;
	not.b64 	%rd858, %rd857;
	add.s64 	%rd1533, %rd285, %rd858;
$L__BB77_387:
	setp.ge.s32 	%p286, %r372, %r246;
	@%p286 bra 	$L__BB77_389;
	ld.shared.u32 	%r1336, [%r367+12160];
	shl.b64 	%rd859, %rd1533, 2;
	add.s64 	%rd860, %rd4, %rd859;
	st.global.u32 	[%rd860], %r1336;
$L__BB77_389:
	add.s32 	%r373, %r247, 3648;
	setp.lt.s32 	%p287, %r373, %r366;
	@%p287 bra 	$L__BB77_393;
	setp.ne.s16 	%p288, %rs3, 0;
	mov.b64 	%rd1534, 0;
	@%p288 bra 	$L__BB77_392;
	ld.global.u64 	%rd1534, [%rd284];
$L__BB77_392:
	sub.s32 	%r1337, %r373, %r366;
	cvt.s64.s32 	%rd862, %r1337;
	add.s64 	%rd1536, %rd1534, %rd862;
	bra.uni 	$L__BB77_396;
$L__BB77_393:
	setp.ne.s16 	%p289, %rs3, 0;
	mov.b64 	%rd1535, 0;
	@%p289 bra 	$L__BB77_395;
	ld.global.u64 	%rd864, [%rd284];
	sub.s64 	%rd1535, %rd286, %rd864;
$L__BB77_395:
	cvt.u64.u32 	%rd865, %r373;
	add.s64 	%rd866, %rd1535, %rd865;
	not.b64 	%rd867, %rd866;
	add.s64 	%rd1536, %rd285, %rd867;
$L__BB77_396:
	setp.ge.s32 	%p290, %r373, %r246;
	@%p290 bra 	$L__BB77_398;
	ld.shared.u32 	%r1338, [%r367+14592];
	shl.b64 	%rd868, %rd1536, 2;
	add.s64 	%rd869, %rd4, %rd868;
	st.global.u32 	[%rd869], %r1338;
$L__BB77_398:
	add.s32 	%r374, %r247, 4256;
	setp.lt.s32 	%p291, %r374, %r366;
	@%p291 bra 	$L__BB77_402;
	setp.ne.s16 	%p292, %rs3, 0;
	mov.b64 	%rd1537, 0;
	@%p292 bra 	$L__BB77_401;
	ld.global.u64 	%rd1537, [%rd284];
$L__BB77_401:
	sub.s32 	%r1339, %r374, %r366;
	cvt.s64.s32 	%rd871, %r1339;
	add.s64 	%rd1539, %rd1537, %rd871;
	bra.uni 	$L__BB77_405;
$L__BB77_402:
	setp.ne.s16 	%p293, %rs3, 0;
	mov.b64 	%rd1538, 0;
	@%p293 bra 	$L__BB77_404;
	ld.global.u64 	%rd873, [%rd284];
	sub.s64 	%rd1538, %rd286, %rd873;
$L__BB77_404:
	cvt.u64.u32 	%rd874, %r374;
	add.s64 	%rd875, %rd1538, %rd874;
	not.b64 	%rd876, %rd875;
	add.s64 	%rd1539, %rd285, %rd876;
$L__BB77_405:
	setp.ge.s32 	%p294, %r374, %r246;
	@%p294 bra 	$L__BB77_407;
	ld.shared.u32 	%r1340, [%r367+17024];
	shl.b64 	%rd877, %rd1539, 2;
	add.s64 	%rd878, %rd4, %rd877;
	st.global.u32 	[%rd878], %r1340;
$L__BB77_407:
	add.s32 	%r375, %r247, 4864;
	setp.lt.s32 	%p295, %r375, %r366;
	@%p295 bra 	$L__BB77_411;
	setp.ne.s16 	%p296, %rs3, 0;
	mov.b64 	%rd1540, 0;
	@%p296 bra 	$L__BB77_410;
	ld.global.u64 	%rd1540, [%rd284];
$L__BB77_410:
	sub.s32 	%r1341, %r375, %r366;
	cvt.s64.s32 	%rd880, %r1341;
	add.s64 	%rd1542, %rd1540, %rd880;
	bra.uni 	$L__BB77_414;
$L__BB77_411:
	setp.ne.s16 	%p297, %rs3, 0;
	mov.b64 	%rd1541, 0;
	@%p297 bra 	$L__BB77_413;
	ld.global.u64 	%rd882, [%rd284];
	sub.s64 	%rd1541, %rd286, %rd882;
$L__BB77_413:
	cvt.u64.u32 	%rd883, %r375;
	add.s64 	%rd884, %rd1541, %rd883;
	not.b64 	%rd885, %rd884;
	add.s64 	%rd1542, %rd285, %rd885;
$L__BB77_414:
	setp.ge.s32 	%p298, %r375, %r246;
	@%p298 bra 	$L__BB77_416;
	ld.shared.u32 	%r1342, [%r367+19456];
	shl.b64 	%rd886, %rd1542, 2;
	add.s64 	%rd887, %rd4, %rd886;
	st.global.u32 	[%rd887], %r1342;
$L__BB77_416:
	add.s32 	%r376, %r247, 5472;
	setp.lt.s32 	%p299, %r376, %r366;
	@%p299 bra 	$L__BB77_420;
	setp.ne.s16 	%p300, %rs3, 0;
	mov.b64 	%rd1543, 0;
	@%p300 bra 	$L__BB77_419;
	ld.global.u64 	%rd1543, [%rd284];
$L__BB77_419:
	sub.s32 	%r1343, %r376, %r366;
	cvt.s64.s32 	%rd889, %r1343;
	add.s64 	%rd1545, %rd1543, %rd889;
	bra.uni 	$L__BB77_423;
$L__BB77_420:
	setp.ne.s16 	%p301, %rs3, 0;
	mov.b64 	%rd1544, 0;
	@%p301 bra 	$L__BB77_422;
	ld.global.u64 	%rd891, [%rd284];
	sub.s64 	%rd1544, %rd286, %rd891;
$L__BB77_422:
	cvt.u64.u32 	%rd892, %r376;
	add.s64 	%rd893, %rd1544, %rd892;
	not.b64 	%rd894, %rd893;
	add.s64 	%rd1545, %rd285, %rd894;
$L__BB77_423:
	setp.ge.s32 	%p302, %r376, %r246;
	@%p302 bra 	$L__BB77_425;
	ld.shared.u32 	%r1344, [%r367+21888];
	shl.b64 	%rd895, %rd1545, 2;
	add.s64 	%rd896, %rd4, %rd895;
	st.global.u32 	[%rd896], %r1344;
$L__BB77_425:
	add.s32 	%r377, %r247, 6080;
	setp.lt.s32 	%p303, %r377, %r366;
	@%p303 bra 	$L__BB77_429;
	setp.ne.s16 	%p304, %rs3, 0;
	mov.b64 	%rd1546, 0;
	@%p304 bra 	$L__BB77_428;
	ld.global.u64 	%rd1546, [%rd284];
$L__BB77_428:
	sub.s32 	%r1345, %r377, %r366;
	cvt.s64.s32 	%rd898, %r1345;
	add.s64 	%rd1548, %rd1546, %rd898;
	bra.uni 	$L__BB77_432;
$L__BB77_429:
	setp.ne.s16 	%p305, %rs3, 0;
	mov.b64 	%rd1547, 0;
	@%p305 bra 	$L__BB77_431;
	ld.global.u64 	%rd900, [%rd284];
	sub.s64 	%rd1547, %rd286, %rd900;
$L__BB77_431:
	cvt.u64.u32 	%rd901, %r377;
	add.s64 	%rd902, %rd1547, %rd901;
	not.b64 	%rd903, %rd902;
	add.s64 	%rd1548, %rd285, %rd903;
$L__BB77_432:
	setp.ge.s32 	%p306, %r377, %r246;
	@%p306 bra 	$L__BB77_434;
	ld.shared.u32 	%r1346, [%r367+24320];
	shl.b64 	%rd904, %rd1548, 2;
	add.s64 	%rd905, %rd4, %rd904;
	st.global.u32 	[%rd905], %r1346;
$L__BB77_434:
	add.s32 	%r378, %r247, 6688;
	setp.lt.s32 	%p307, %r378, %r366;
	@%p307 bra 	$L__BB77_438;
	setp.ne.s16 	%p308, %rs3, 0;
	mov.b64 	%rd1549, 0;
	@%p308 bra 	$L__BB77_437;
	ld.global.u64 	%rd1549, [%rd284];
$L__BB77_437:
	sub.s32 	%r1347, %r378, %r366;
	cvt.s64.s32 	%rd907, %r1347;
	add.s64 	%rd1551, %rd1549, %rd907;
	bra.uni 	$L__BB77_441;
$L__BB77_438:
	setp.ne.s16 	%p309, %rs3, 0;
	mov.b64 	%rd1550, 0;
	@%p309 bra 	$L__BB77_440;
	ld.global.u64 	%rd909, [%rd284];
	sub.s64 	%rd1550, %rd286, %rd909;
$L__BB77_440:
	cvt.u64.u32 	%rd910, %r378;
	add.s64 	%rd911, %rd1550, %rd910;
	not.b64 	%rd912, %rd911;
	add.s64 	%rd1551, %rd285, %rd912;
$L__BB77_441:
	setp.ge.s32 	%p310, %r378, %r246;
	@%p310 bra 	$L__BB77_443;
	ld.shared.u32 	%r1348, [%r367+26752];
	shl.b64 	%rd913, %rd1551, 2;
	add.s64 	%rd914, %rd4, %rd913;
	st.global.u32 	[%rd914], %r1348;
$L__BB77_443:
	add.s32 	%r379, %r247, 7296;
	setp.lt.s32 	%p311, %r379, %r366;
	@%p311 bra 	$L__BB77_447;
	setp.ne.s16 	%p312, %rs3, 0;
	mov.b64 	%rd1552, 0;
	@%p312 bra 	$L__BB77_446;
	ld.global.u64 	%rd1552, [%rd284];
$L__BB77_446:
	sub.s32 	%r1349, %r379, %r366;
	cvt.s64.s32 	%rd916, %r1349;
	add.s64 	%rd1554, %rd1552, %rd916;
	bra.uni 	$L__BB77_450;
$L__BB77_447:
	setp.ne.s16 	%p313, %rs3, 0;
	mov.b64 	%rd1553, 0;
	@%p313 bra 	$L__BB77_449;
	ld.global.u64 	%rd918, [%rd284];
	sub.s64 	%rd1553, %rd286, %rd918;
$L__BB77_449:
	cvt.u64.u32 	%rd919, %r379;
	add.s64 	%rd920, %rd1553, %rd919;
	not.b64 	%rd921, %rd920;
	add.s64 	%rd1554, %rd285, %rd921;
$L__BB77_450:
	setp.ge.s32 	%p314, %r379, %r246;
	@%p314 bra 	$L__BB77_452;
	ld.shared.u32 	%r1350, [%r367+29184];
	shl.b64 	%rd922, %rd1554, 2;
	add.s64 	%rd923, %rd4, %rd922;
	st.global.u32 	[%rd923], %r1350;
$L__BB77_452:
	add.s32 	%r380, %r247, 7904;
	setp.lt.s32 	%p315, %r380, %r366;
	@%p315 bra 	$L__BB77_456;
	setp.ne.s16 	%p316, %rs3, 0;
	mov.b64 	%rd1555, 0;
	@%p316 bra 	$L__BB77_455;
	ld.global.u64 	%rd1555, [%rd284];
$L__BB77_455:
	sub.s32 	%r1351, %r380, %r366;
	cvt.s64.s32 	%rd925, %r1351;
	add.s64 	%rd1557, %rd1555, %rd925;
	bra.uni 	$L__BB77_459;
$L__BB77_456:
	setp.ne.s16 	%p317, %rs3, 0;
	mov.b64 	%rd1556, 0;
	@%p317 bra 	$L__BB77_458;
	ld.global.u64 	%rd927, [%rd284];
	sub.s64 	%rd1556, %rd286, %rd927;
$L__BB77_458:
	cvt.u64.u32 	%rd928, %r380;
	add.s64 	%rd929, %rd1556, %rd928;
	not.b64 	%rd930, %rd929;
	add.s64 	%rd1557, %rd285, %rd930;
$L__BB77_459:
	setp.ge.s32 	%p318, %r380, %r246;
	@%p318 bra 	$L__BB77_461;
	ld.shared.u32 	%r1352, [%r367+31616];
	shl.b64 	%rd931, %rd1557, 2;
	add.s64 	%rd932, %rd4, %rd931;
	st.global.u32 	[%rd932], %r1352;
$L__BB77_461:
	add.s32 	%r381, %r247, 8512;
	setp.lt.s32 	%p319, %r381, %r366;
	@%p319 bra 	$L__BB77_465;
	setp.ne.s16 	%p320, %rs3, 0;
	mov.b64 	%rd1558, 0;
	@%p320 bra 	$L__BB77_464;
	ld.global.u64 	%rd1558, [%rd284];
$L__BB77_464:
	sub.s32 	%r1353, %r381, %r366;
	cvt.s64.s32 	%rd934, %r1353;
	add.s64 	%rd1560, %rd1558, %rd934;
	bra.uni 	$L__BB77_468;
$L__BB77_465:
	setp.ne.s16 	%p321, %rs3, 0;
	mov.b64 	%rd1559, 0;
	@%p321 bra 	$L__BB77_467;
	ld.global.u64 	%rd936, [%rd284];
	sub.s64 	%rd1559, %rd286, %rd936;
$L__BB77_467:
	cvt.u64.u32 	%rd937, %r381;
	add.s64 	%rd938, %rd1559, %rd937;
	not.b64 	%rd939, %rd938;
	add.s64 	%rd1560, %rd285, %rd939;
$L__BB77_468:
	setp.ge.s32 	%p322, %r381, %r246;
	@%p322 bra 	$L__BB77_470;
	ld.shared.u32 	%r1354, [%r367+34048];
	shl.b64 	%rd940, %rd1560, 2;
	add.s64 	%rd941, %rd4, %rd940;
	st.global.u32 	[%rd941], %r1354;
$L__BB77_470:
	add.s32 	%r382, %r247, 9120;
	setp.lt.s32 	%p323, %r382, %r366;
	@%p323 bra 	$L__BB77_474;
	setp.ne.s16 	%p324, %rs3, 0;
	mov.b64 	%rd1561, 0;
	@%p324 bra 	$L__BB77_473;
	ld.global.u64 	%rd1561, [%rd284];
$L__BB77_473:
	sub.s32 	%r1355, %r382, %r366;
	cvt.s64.s32 	%rd943, %r1355;
	add.s64 	%rd1563, %rd1561, %rd943;
	bra.uni 	$L__BB77_477;
$L__BB77_474:
	setp.ne.s16 	%p325, %rs3, 0;
	mov.b64 	%rd1562, 0;
	@%p325 bra 	$L__BB77_476;
	ld.global.u64 	%rd945, [%rd284];
	sub.s64 	%rd1562, %rd286, %rd945;
$L__BB77_476:
	cvt.u64.u32 	%rd946, %r382;
	add.s64 	%rd947, %rd1562, %rd946;
	not.b64 	%rd948, %rd947;
	add.s64 	%rd1563, %rd285, %rd948;
$L__BB77_477:
	setp.ge.s32 	%p326, %r382, %r246;
	@%p326 bra 	$L__BB77_479;
	ld.shared.u32 	%r1356, [%r367+36480];
	shl.b64 	%rd949, %rd1563, 2;
	add.s64 	%rd950, %rd4, %rd949;
	st.global.u32 	[%rd950], %r1356;
$L__BB77_479:
	add.s32 	%r383, %r247, 9728;
	setp.lt.s32 	%p327, %r383, %r366;
	@%p327 bra 	$L__BB77_483;
	setp.ne.s16 	%p328, %rs3, 0;
	mov.b64 	%rd1564, 0;
	@%p328 bra 	$L__BB77_482;
	ld.global.u64 	%rd1564, [%rd284];
$L__BB77_482:
	sub.s32 	%r1357, %r383, %r366;
	cvt.s64.s32 	%rd952, %r1357;
	add.s64 	%rd1566, %rd1564, %rd952;
	bra.uni 	$L__BB77_486;
$L__BB77_483:
	setp.ne.s16 	%p329, %rs3, 0;
	mov.b64 	%rd1565, 0;
	@%p329 bra 	$L__BB77_485;
	ld.global.u64 	%rd954, [%rd284];
	sub.s64 	%rd1565, %rd286, %rd954;
$L__BB77_485:
	cvt.u64.u32 	%rd955, %r383;
	add.s64 	%rd956, %rd1565, %rd955;
	not.b64 	%rd957, %rd956;
	add.s64 	%rd1566, %rd285, %rd957;
$L__BB77_486:
	setp.ge.s32 	%p330, %r383, %r246;
	@%p330 bra 	$L__BB77_488;
	ld.shared.u32 	%r1358, [%r367+38912];
	shl.b64 	%rd958, %rd1566, 2;
	add.s64 	%rd959, %rd4, %rd958;
	st.global.u32 	[%rd959], %r1358;
$L__BB77_488:
	add.s32 	%r384, %r247, 10336;
	setp.lt.s32 	%p331, %r384, %r366;
	@%p331 bra 	$L__BB77_492;
	setp.ne.s16 	%p332, %rs3, 0;
	mov.b64 	%rd1567, 0;
	@%p332 bra 	$L__BB77_491;
	ld.global.u64 	%rd1567, [%rd284];
$L__BB77_491:
	sub.s32 	%r1359, %r384, %r366;
	cvt.s64.s32 	%rd961, %r1359;
	add.s64 	%rd1569, %rd1567, %rd961;
	bra.uni 	$L__BB77_495;
$L__BB77_492:
	setp.ne.s16 	%p333, %rs3, 0;
	mov.b64 	%rd1568, 0;
	@%p333 bra 	$L__BB77_494;
	ld.global.u64 	%rd963, [%rd284];
	sub.s64 	%rd1568, %rd286, %rd963;
$L__BB77_494:
	cvt.u64.u32 	%rd964, %r384;
	add.s64 	%rd965, %rd1568, %rd964;
	not.b64 	%rd966, %rd965;
	add.s64 	%rd1569, %rd285, %rd966;
$L__BB77_495:
	setp.ge.s32 	%p334, %r384, %r246;
	@%p334 bra 	$L__BB77_497;
	ld.shared.u32 	%r1360, [%r367+41344];
	shl.b64 	%rd967, %rd1569, 2;
	add.s64 	%rd968, %rd4, %rd967;
	st.global.u32 	[%rd968], %r1360;
$L__BB77_497:
	add.s32 	%r385, %r247, 10944;
	setp.lt.s32 	%p335, %r385, %r366;
	@%p335 bra 	$L__BB77_501;
	setp.ne.s16 	%p336, %rs3, 0;
	mov.b64 	%rd1570, 0;
	@%p336 bra 	$L__BB77_500;
	ld.global.u64 	%rd1570, [%rd284];
$L__BB77_500:
	sub.s32 	%r1361, %r385, %r366;
	cvt.s64.s32 	%rd970, %r1361;
	add.s64 	%rd1572, %rd1570, %rd970;
	bra.uni 	$L__BB77_504;
$L__BB77_501:
	setp.ne.s16 	%p337, %rs3, 0;
	mov.b64 	%rd1571, 0;
	@%p337 bra 	$L__BB77_503;
	ld.global.u64 	%rd972, [%rd284];
	sub.s64 	%rd1571, %rd286, %rd972;
$L__BB77_503:
	cvt.u64.u32 	%rd973, %r385;
	add.s64 	%rd974, %rd1571, %rd973;
	not.b64 	%rd975, %rd974;
	add.s64 	%rd1572, %rd285, %rd975;
$L__BB77_504:
	setp.ge.s32 	%p338, %r385, %r246;
	@%p338 bra 	$L__BB77_735;
	ld.shared.u32 	%r1362, [%r367+43776];
	shl.b64 	%rd976, %rd1572, 2;
	add.s64 	%rd977, %rd4, %rd976;
	st.global.u32 	[%rd977], %r1362;
	bra.uni 	$L__BB77_735;
$L__BB77_506:
	ld.param.u8 	%rs5, [%rd1];
	setp.eq.s16 	%p3, %rs5, 0;
	ld.param.u64 	%rd571, [%rd1+16];
	selp.b64 	%rd572, %rd571, 0, %p3;
	cvt.s64.s32 	%rd573, %r2;
	add.s64 	%rd574, %rd572, %rd573;
	mov.u32 	%r386, %tid.x;
	and.b32  	%r578, %r386, 31;
	and.b32  	%r579, %r386, 992;
	mul.lo.s32 	%r580, %r579, 19;
	or.b32  	%r387, %r580, %r578;
	setp.ge.s32 	%p4, %r387, %r246;
	cvt.u64.u32 	%rd575, %r387;
	add.s64 	%rd576, %rd574, %rd575;
	shl.b64 	%rd577, %rd576, 2;
	add.s64 	%rd420, %rd2, %rd577;
	@%p4 bra 	$L__BB77_508;
	ld.global.u32 	%r2110, [%rd420];
$L__BB77_508:
	add.s32 	%r582, %r387, 32;
	setp.ge.s32 	%p5, %r582, %r246;
	@%p5 bra 	$L__BB77_510;
	ld.global.u32 	%r2111, [%rd420+128];
$L__BB77_510:
	add.s32 	%r584, %r387, 64;
	setp.ge.s32 	%p6, %r584, %r246;
	@%p6 bra 	$L__BB77_512;
	ld.global.u32 	%r2112, [%rd420+256];
$L__BB77_512:
	add.s32 	%r586, %r387, 96;
	setp.ge.s32 	%p7, %r586, %r246;
	@%p7 bra 	$L__BB77_514;
	ld.global.u32 	%r2113, [%rd420+384];
$L__BB77_514:
	add.s32 	%r588, %r387, 128;
	setp.ge.s32 	%p8, %r588, %r246;
	@%p8 bra 	$L__BB77_516;
	ld.global.u32 	%r2114, [%rd420+512];
$L__BB77_516:
	add.s32 	%r590, %r387, 160;
	setp.ge.s32 	%p9, %r590, %r246;
	@%p9 bra 	$L__BB77_518;
	ld.global.u32 	%r2115, [%rd420+640];
$L__BB77_518:
	add.s32 	%r592, %r387, 192;
	setp.ge.s32 	%p10, %r592, %r246;
	@%p10 bra 	$L__BB77_520;
	ld.global.u32 	%r2116, [%rd420+768];
$L__BB77_520:
	add.s32 	%r594, %r387, 224;
	setp.ge.s32 	%p11, %r594, %r246;
	@%p11 bra 	$L__BB77_522;
	ld.global.u32 	%r2117, [%rd420+896];
$L__BB77_522:
	add.s32 	%r596, %r387, 256;
	setp.ge.s32 	%p12, %r596, %r246;
	@%p12 bra 	$L__BB77_524;
	ld.global.u32 	%r2118, [%rd420+1024];
$L__BB77_524:
	add.s32 	%r598, %r387, 288;
	setp.ge.s32 	%p13, %r598, %r246;
	@%p13 bra 	$L__BB77_526;
	ld.global.u32 	%r2119, [%rd420+1152];
$L__BB77_526:
	add.s32 	%r600, %r387, 320;
	setp.ge.s32 	%p14, %r600, %r246;
	@%p14 bra 	$L__BB77_528;
	ld.global.u32 	%r2120, [%rd420+1280];
$L__BB77_528:
	add.s32 	%r602, %r387, 352;
	setp.ge.s32 	%p15, %r602, %r246;
	@%p15 bra 	$L__BB77_530;
	ld.global.u32 	%r2121, [%rd420+1408];
$L__BB77_530:
	add.s32 	%r604, %r387, 384;
	setp.ge.s32 	%p16, %r604, %r246;
	@%p16 bra 	$L__BB77_532;
	ld.global.u32 	%r2122, [%rd420+1536];
$L__BB77_532:
	add.s32 	%r606, %r387, 416;
	setp.ge.s32 	%p17, %r606, %r246;
	@%p17 bra 	$L__BB77_534;
	ld.global.u32 	%r2123, [%rd420+1664];
$L__BB77_534:
	add.s32 	%r608, %r387, 448;
	setp.ge.s32 	%p18, %r608, %r246;
	@%p18 bra 	$L__BB77_536;
	ld.global.u32 	%r2124, [%rd420+1792];
$L__BB77_536:
	add.s32 	%r610, %r387, 480;
	setp.ge.s32 	%p19, %r610, %r246;
	@%p19 bra 	$L__BB77_538;
	ld.global.u32 	%r2125, [%rd420+1920];
$L__BB77_538:
	add.s32 	%r612, %r387, 512;
	setp.ge.s32 	%p20, %r612, %r246;
	@%p20 bra 	$L__BB77_540;
	ld.global.u32 	%r2126, [%rd420+2048];
$L__BB77_540:
	add.s32 	%r614, %r387, 544;
	setp.ge.s32 	%p21, %r614, %r246;
	@%p21 bra 	$L__BB77_542;
	ld.global.u32 	%r2127, [%rd420+2176];
$L__BB77_542:
	add.s32 	%r616, %r387, 576;
	setp.ge.s32 	%p22, %r616, %r246;
	@%p22 bra 	$L__BB77_544;
	ld.global.u32 	%r2128, [%rd420+2304];
$L__BB77_544:
	// begin inline asm
	mov.u32 %r617, %laneid;
	// end inline asm
	shr.u32 	%r427, %r386, 5;
	mad.lo.s32 	%r648, %r427, 608, %r617;
	shl.b32 	%r649, %r648, 2;
	mov.u32 	%r650, _ZZN3cub18CUB_300001_SM_10006detail6select23DeviceSelectSweepKernelINS2_10policy_hubIiNS0_8NullTypeElLb0ELNS0_10SelectImplE2EE10Policy1000EPiPS5_N6thrust24THRUST_300001_SM_1000_NS6detail15normal_iteratorINSC_10device_ptrIiEEEEPlNS0_13ScanTileStateIiLb1EEE7is_evenS5_iNS2_19streaming_context_tIlLb1EEELS6_2EEEvT0_T1_T2_T3_T4_T5_T6_T7_iT8_NS1_7vsmem_tEE19static_temp_storage;
	add.s32 	%r651, %r650, %r649;
	st.shared.u32 	[%r651], %r2110;
	st.shared.u32 	[%r651+128], %r2111;
	st.shared.u32 	[%r651+256], %r2112;
	st.shared.u32 	[%r651+384], %r2113;
	st.shared.u32 	[%r651+512], %r2114;
	st.shared.u32 	[%r651+640], %r2115;
	st.shared.u32 	[%r651+768], %r2116;
	st.shared.u32 	[%r651+896], %r2117;
	st.shared.u32 	[%r651+1024], %r2118;
	st.shared.u32 	[%r651+1152], %r2119;
	st.shared.u32 	[%r651+1280], %r2120;
	st.shared.u32 	[%r651+1408], %r2121;
	st.shared.u32 	[%r651+1536], %r2122;
	st.shared.u32 	[%r651+1664], %r2123;
	st.shared.u32 	[%r651+1792], %r2124;
	st.shared.u32 	[%r651+1920], %r2125;
	st.shared.u32 	[%r651+2048], %r2126;
	st.shared.u32 	[%r651+2176], %r2127;
	st.shared.u32 	[%r651+2304], %r2128;
	bar.warp.sync 	-1;
	mad.lo.s32 	%r652, %r617, 72, %r651;
	ld.shared.u32 	%r428, [%r652];
	not.b32 	%r653, %r428;
	ld.shared.u32 	%r429, [%r652+4];
	not.b32 	%r654, %r429;
	ld.shared.u32 	%r430, [%r652+8];
	not.b32 	%r655, %r430;
	ld.shared.u32 	%r431, [%r652+12];
	not.b32 	%r656, %r431;
	ld.shared.u32 	%r432, [%r652+16];
	not.b32 	%r657, %r432;
	ld.shared.u32 	%r433, [%r652+20];
	not.b32 	%r658, %r433;
	ld.shared.u32 	%r434, [%r652+24];
	not.b32 	%r659, %r434;
	ld.shared.u32 	%r435, [%r652+28];
	not.b32 	%r660, %r435;
	ld.shared.u32 	%r436, [%r652+32];
	not.b32 	%r661, %r436;
	ld.shared.u32 	%r437, [%r652+36];
	not.b32 	%r662, %r437;
	ld.shared.u32 	%r438, [%r652+40];
	not.b32 	%r663, %r438;
	ld.shared.u32 	%r439, [%r652+44];
	not.b32 	%r664, %r439;
	ld.shared.u32 	%r440, [%r652+48];
	not.b32 	%r665, %r440;
	ld.shared.u32 	%r441, [%r652+52];
	not.b32 	%r666, %r441;
	ld.shared.u32 	%r442, [%r652+56];
	not.b32 	%r667, %r442;
	ld.shared.u32 	%r443, [%r652+60];
	not.b32 	%r668, %r443;
	ld.shared.u32 	%r444, [%r652+64];
	not.b32 	%r669, %r444;
	ld.shared.u32 	%r445, [%r652+68];
	not.b32 	%r670, %r445;
	ld.shared.u32 	%r446, [%r652+72];
	not.b32 	%r671, %r446;
	mul.lo.s32 	%r447, %r386, 19;
	setp.lt.s32 	%p23, %r447, %r246;
	and.b32  	%r672, %r653, 1;
	selp.b32 	%r448, %r672, 1, %p23;
	add.s32 	%r449, %r447, 1;
	setp.lt.s32 	%p24, %r449, %r246;
	and.b32  	%r673, %r654, 1;
	selp.b32 	%r450, %r673, 1, %p24;
	add.s32 	%r451, %r447, 2;
	setp.lt.s32 	%p25, %r451, %r246;
	and.b32  	%r674, %r655, 1;
	selp.b32 	%r452, %r674, 1, %p25;
	add.s32 	%r453, %r447, 3;
	setp.lt.s32 	%p26, %r453, %r246;
	and.b32  	%r675, %r656, 1;
	selp.b32 	%r454, %r675, 1, %p26;
	add.s32 	%r455, %r447, 4;
	setp.lt.s32 	%p27, %r455, %r246;
	and.b32  	%r676, %r657, 1;
	selp.b32 	%r456, %r676, 1, %p27;
	add.s32 	%r457, %r447, 5;
	setp.lt.s32 	%p28, %r457, %r246;
	and.b32  	%r677, %r658, 1;
	selp.b32 	%r458, %r677, 1, %p28;
	add.s32 	%r459, %r447, 6;
	setp.lt.s32 	%p29, %r459, %r246;
	and.b32  	%r678, %r659, 1;
	selp.b32 	%r460, %r678, 1, %p29;
	add.s32 	%r461, %r447, 7;
	setp.lt.s32 	%p30, %r461, %r246;
	and.b32  	%r679, %r660, 1;
	selp.b32 	%r462, %r679, 1, %p30;
	add.s32 	%r463, %r447, 8;
	setp.lt.s32 	%p31, %r463, %r246;
	and.b32  	%r680, %r661, 1;
	selp.b32 	%r464, %r680, 1, %p31;
	add.s32 	%r465, %r447, 9;
	setp.lt.s32 	%p32, %r465, %r246;
	and.b32  	%r681, %r662, 1;
	selp.b32 	%r466, %r681, 1, %p32;
	add.s32 	%r467, %r447, 10;
	setp.lt.s32 	%p33, %r467, %r246;
	and.b32  	%r682, %r663, 1;
	selp.b32 	%r468, %r682, 1, %p33;
	add.s32 	%r469, %r447, 11;
	setp.lt.s32 	%p34, %r469, %r246;
	and.b32  	%r683, %r664, 1;
	selp.b32 	%r470, %r683, 1, %p34;
	add.s32 	%r471, %r447, 12;
	setp.lt.s32 	%p35, %r471, %r246;
	and.b32  	%r684, %r665, 1;
	selp.b32 	%r472, %r684, 1, %p35;
	add.s32 	%r473, %r447, 13;
	setp.lt.s32 	%p36, %r473, %r246;
	and.b32  	%r685, %r666, 1;
	selp.b32 	%r474, %r685, 1, %p36;
	add.s32 	%r475, %r447, 14;
	setp.lt.s32 	%p37, %r475, %r246;
	and.b32  	%r686, %r667, 1;
	selp.b32 	%r476, %r686, 1, %p37;
	add.s32 	%r477, %r447, 15;
	setp.lt.s32 	%p38, %r477, %r246;
	and.b32  	%r687, %r668, 1;
	selp.b32 	%r478, %r687, 1, %p38;
	add.s32 	%r479, %r447, 16;
	setp.lt.s32 	%p39, %r479, %r246;
	and.b32  	%r688, %r669, 1;
	selp.b32 	%r480, %r688, 1, %p39;
	add.s32 	%r481, %r447, 17;
	setp.lt.s32 	%p40, %r481, %r246;
	and.b32  	%r689, %r670, 1;
	selp.b32 	%r482, %r689, 1, %p40;
	add.s32 	%r483, %r447, 18;
	setp.lt.s32 	%p41, %r483, %r246;
	and.b32  	%r690, %r671, 1;
	selp.b32 	%r484, %r690, 1, %p41;
	bar.sync 	0;
	add.s32 	%r485, %r450, %r448;
	add.s32 	%r486, %r452, %r485;
	add.s32 	%r487, %r454, %r486;
	add.s32 	%r488, %r456, %r487;
	add.s32 	%r489, %r458, %r488;
	add.s32 	%r490, %r460, %r489;
	add.s32 	%r491, %r462, %r490;
	add.s32 	%r492, %r464, %r491;
	add.s32 	%r493, %r466, %r492;
	add.s32 	%r494, %r468, %r493;
	add.s32 	%r495, %r470, %r494;
	add.s32 	%r496, %r472, %r495;
	add.s32 	%r497, %r474, %r496;
	add.s32 	%r498, %r476, %r497;
	add.s32 	%r499, %r478, %r498;
	add.s32 	%r500, %r480, %r499;
	add.s32 	%r501, %r482, %r500;
	add.s32 	%r622, %r484, %r501;
	mov.b32 	%r620, 1;
	mov.b32 	%r645, 0;
	mov.b32 	%r647, -1;
	// begin inline asm
	{  .reg .s32 r0;  .reg .pred p;  shfl.sync.up.b32 r0|p, %r622, %r620, %r645, %r647;  @p add.s32 r0, r0, %r622;  mov.s32 %r618, r0;}
	// end inline asm
	mov.b32 	%r626, 2;
	// begin inline asm
	{  .reg .s32 r0;  .reg .pred p;  shfl.sync.up.b32 r0|p, %r618, %r626, %r645, %r647;  @p add.s32 r0, r0, %r618;  mov.s32 %r624, r0;}
	// end inline asm
	mov.b32 	%r632, 4;
	// begin inline asm
	{  .reg .s32 r0;  .reg .pred p;  shfl.sync.up.b32 r0|p, %r624, %r632, %r645, %r647;  @p add.s32 r0, r0, %r624;  mov.s32 %r630, r0;}
	// end inline asm
	mov.b32 	%r638, 8;
	// begin inline asm
	{  .reg .s32 r0;  .reg .pred p;  shfl.sync.up.b32 r0|p, %r630, %r638, %r645, %r647;  @p add.s32 r0, r0, %r630;  mov.s32 %r636, r0;}
	// end inline asm
	mov.b32 	%r644, 16;
	// begin inline asm
	{  .reg .s32 r0;  .reg .pred p;  shfl.sync.up.b32 r0|p, %r636, %r644, %r645, %r647;  @p add.s32 r0, r0, %r636;  mov.s32 %r642, r0;}
	// end inline asm
	setp.ne.s32 	%p42, %r617, 31;
	@%p42 bra 	$L__BB77_546;
	shl.b32 	%r691, %r427, 2;
	mov.u32 	%r692, _ZZN3cub18CUB_300001_SM_10006detail6select23DeviceSelectSweepKernelINS2_10policy_hubIiNS0_8NullTypeElLb0ELNS0_10SelectImplE2EE10Policy1000EPiPS5_N6thrust24THRUST_300001_SM_1000_NS6detail15normal_iteratorINSC_10device_ptrIiEEEEPlNS0_13ScanTileStateIiLb1EEE7is_evenS5_iNS2_19streaming_context_tIlLb1EEELS6_2EEEvT0_T1_T2_T3_T4_T5_T6_T7_iT8_NS1_7vsmem_tEE19static_temp_storage;
	add.s32 	%r693, %r692, %r691;
	st.shared.u32 	[%r693], %r642;
$L__BB77_546:
	sub.s32 	%r694, %r642, %r622;
	bar.sync 	0;
	ld.shared.v4.u32 	{%r695, %r696, %r697, %r698}, [_ZZN3cub18CUB_300001_SM_10006detail6select23DeviceSelectSweepKernelINS2_10policy_hubIiNS0_8NullTypeElLb0ELNS0_10SelectImplE2EE10Policy1000EPiPS5_N6thrust24THRUST_300001_SM_1000_NS6detail15normal_iteratorINSC_10device_ptrIiEEEEPlNS0_13ScanTileStateIiLb1EEE7is_evenS5_iNS2_19streaming_context_tIlLb1EEELS6_2EEEvT0_T1_T2_T3_T4_T5_T6_T7_iT8_NS1_7vsmem_tEE19static_temp_storage];
	add.s32 	%r699, %r696, %r695;
	setp.eq.s32 	%p43, %r427, 2;
	selp.b32 	%r700, %r699, %r695, %p43;
	add.s32 	%r701, %r699, %r697;
	setp.eq.s32 	%p44, %r427, 3;
	selp.b32 	%r702, %r701, %r700, %p44;
	add.s32 	%r703, %r701, %r698;
	setp.eq.s32 	%p45, %r427, 4;
	selp.b32 	%r704, %r703, %r702, %p45;
	ld.shared.v4.u32 	{%r705, %r706, %r707, %r708}, [_ZZN3cub18CUB_300001_SM_10006detail6select23DeviceSelectSweepKernelINS2_10policy_hubIiNS0_8NullTypeElLb0ELNS0_10SelectImplE2EE10Policy1000EPiPS5_N6thrust24THRUST_300001_SM_1000_NS6detail15normal_iteratorINSC_10device_ptrIiEEEEPlNS0_13ScanTileStateIiLb1EEE7is_evenS5_iNS2_19streaming_context_tIlLb1EEELS6_2EEEvT0_T1_T2_T3_T4_T5_T6_T7_iT8_NS1_7vsmem_tEE19static_temp_storage+16];
	add.s32 	%r709, %r703, %r705;
	setp.eq.s32 	%p46, %r427, 5;
	selp.b32 	%r710, %r709, %r704, %p46;
	add.s32 	%r711, %r709, %r706;
	setp.eq.s32 	%p47, %r427, 6;
	selp.b32 	%r712, %r711, %r710, %p47;
	add.s32 	%r713, %r711, %r707;
	setp.eq.s32 	%p48, %r427, 7;
	selp.b32 	%r714, %r713, %r712, %p48;
	add.s32 	%r715, %r713, %r708;
	setp.eq.s32 	%p49, %r427, 8;
	selp.b32 	%r716, %r715, %r714, %p49;
	ld.shared.v4.u32 	{%r717, %r718, %r719, %r720}, [_ZZN3cub18CUB_300001_SM_10006detail6select23DeviceSelectSweepKernelINS2_10policy_hubIiNS0_8NullTypeElLb0ELNS0_10SelectImplE2EE10Policy1000EPiPS5_N6thrust24THRUST_300001_SM_1000_NS6detail15normal_iteratorINSC_10device_ptrIiEEEEPlNS0_13ScanTileStateIiLb1EEE7is_evenS5_iNS2_19streaming_context_tIlLb1EEELS6_2EEEvT0_T1_T2_T3_T4_T5_T6_T7_iT8_NS1_7vsmem_tEE19static_temp_storage+32];
	add.s32 	%r721, %r715, %r717;
	setp.eq.s32 	%p50, %r427, 9;
	selp.b32 	%r722, %r721, %r716, %p50;
	add.s32 	%r723, %r721, %r718;
	setp.eq.s32 	%p51, %r427, 10;
	selp.b32 	%r724, %r723, %r722, %p51;
	add.s32 	%r725, %r723, %r719;
	setp.eq.s32 	%p52, %r427, 11;
	selp.b32 	%r726, %r725, %r724, %p52;
	add.s32 	%r727, %r725, %r720;
	setp.eq.s32 	%p53, %r427, 12;
	selp.b32 	%r728, %r727, %r726, %p53;
	ld.shared.v4.u32 	{%r729, %r730, %r731, %r732}, [_ZZN3cub18CUB_300001_SM_10006detail6select23DeviceSelectSweepKernelINS2_10policy_hubIiNS0_8NullTypeElLb0ELNS0_10SelectImplE2EE10Policy1000EPiPS5_N6thrust24THRUST_300001_SM_1000_NS6detail15normal_iteratorINSC_10device_ptrIiEEEEPlNS0_13ScanTileStateIiLb1EEE7is_evenS5_iNS2_19streaming_context_tIlLb1EEELS6_2EEEvT0_T1_T2_T3_T4_T5_T6_T7_iT8_NS1_7vsmem_tEE19static_temp_storage+48];
	add.s32 	%r733, %r727, %r729;
	setp.eq.s32 	%p54, %r427, 13;
	selp.b32 	%r734, %r733, %r728, %p54;
	add.s32 	%r735, %r733, %r730;
	setp.eq.s32 	%p55, %r427, 14;
	selp.b32 	%r736, %r735, %r734, %p55;
	add.s32 	%r737, %r735, %r731;
	setp.eq.s32 	%p56, %r427, 15;
	selp.b32 	%r738, %r737, %r736, %p56;
	add.s32 	%r739, %r737, %r732;
	setp.eq.s32 	%p57, %r427, 16;
	selp.b32 	%r740, %r739, %r738, %p57;
	.pragma "used_bytes_mask 4095";
	ld.shared.v4.u32 	{%r741, %r742, %r743, %r744}, [_ZZN3cub18CUB_300001_SM_10006detail6select23DeviceSelectSweepKernelINS2_10policy_hubIiNS0_8NullTypeElLb0ELNS0_10SelectImplE2EE10Policy1000EPiPS5_N6thrust24THRUST_300001_SM_1000_NS6detail15normal_iteratorINSC_10device_ptrIiEEEEPlNS0_13ScanTileStateIiLb1EEE7is_evenS5_iNS2_19streaming_context_tIlLb1EEELS6_2EEEvT0_T1_T2_T3_T4_T5_T6_T7_iT8_NS1_7vsmem_tEE19static_temp_storage+64];
	add.s32 	%r745, %r739, %r741;
	setp.eq.s32 	%p58, %r427, 17;
	selp.b32 	%r746, %r745, %r740, %p58;
	add.s32 	%r747, %r745, %r742;
	setp.eq.s32 	%p59, %r427, 18;
	selp.b32 	%r748, %r747, %r746, %p59;
	add.s32 	%r504, %r747, %r743;
	setp.gt.u32 	%p60, %r386, 31;
	setp.lt.u32 	%p61, %r386, 32;
	setp.eq.s32 	%p62, %r617, 0;
	selp.b32 	%r749, 0, %r694, %p62;
	add.s32 	%r2142, %r748, %r749;
	selp.b32 	%r506, %r694, %r2142, %p61;
	@%p60 bra 	$L__BB77_562;
	setp.ne.s32 	%p63, %r386, 0;
	mul.wide.s32 	%rd578, %r2076, 8;
	add.s64 	%rd421, %rd3, %rd578;
	@%p63 bra 	$L__BB77_549;
	st.shared.u32 	[_ZZN3cub18CUB_300001_SM_10006detail6select23DeviceSelectSweepKernelINS2_10policy_hubIiNS0_8NullTypeElLb0ELNS0_10SelectImplE2EE10Policy1000EPiPS5_N6thrust24THRUST_300001_SM_1000_NS6detail15normal_iteratorINSC_10device_ptrIiEEEEPlNS0_13ScanTileStateIiLb1EEE7is_evenS5_iNS2_19streaming_context_tIlLb1EEELS6_2EEEvT0_T1_T2_T3_T4_T5_T6_T7_iT8_NS1_7vsmem_tEE19static_temp_storage+140], %r504;
	add.s64 	%rd579, %rd421, 256;
	mov.b32 	%r750, 100;
	// begin inline asm
	st.relaxed.gpu.v2.u32 [%rd579], {%r750, %r504};
	// end inline asm
$L__BB77_549:
	not.b32 	%r756, %r386;
	add.s32 	%r2137, %r2076, %r756;
	mov.b32 	%r752, 950;
	// begin inline asm
	nanosleep.u32 %r752;
	// end inline asm
	mul.wide.s32 	%rd581, %r2137, 8;
	add.s64 	%rd582, %rd3, %rd581;
	add.s64 	%rd580, %rd582, 256;
	// begin inline asm
	ld.relaxed.gpu.v2.u32 {%r2139, %r2131}, [%rd580];
	// end inline asm
	mov.b32 	%r2132, 942;
$L__BB77_550:
	setp.eq.s32 	%p64, %r2139, 99;
	mov.b32 	%r757, -1;
	vote.sync.any.pred 	%p65, %p64, %r757;
	not.pred 	%p66, %p65;
	@%p66 bra 	$L__BB77_552;
	mul.lo.s32 	%r1030, %r2076, 16807;
	and.b32  	%r2076, %r1030, 2147483647;
	add.s32 	%r1031, %r2132, 1;
	rem.u32 	%r1027, %r2076, %r1031;
	// begin inline asm
	nanosleep.u32 %r1027;
	// end inline asm
	shr.u32 	%r2132, %r2132, 1;
	// begin inline asm
	ld.relaxed.gpu.v2.u32 {%r2139, %r2131}, [%rd580];
	// end inline asm
	bra.uni 	$L__BB77_550;
$L__BB77_552:
	setp.eq.s32 	%p67, %r2139, 101;
	mov.b32 	%r784, -1;
	vote.sync.ballot.b32 	%r786, %p67, %r784;
	// begin inline asm
	mov.u32 %r759, %lanemask_ge;
	// end inline asm
	and.b32  	%r787, %r786, %r759;
	or.b32  	%r788, %r787, -2147483648;
	add.s32 	%r789, %r788, -1;
	not.b32 	%r790, %r788;
	and.b32  	%r791, %r790, %r789;
	popc.b32 	%r763, %r791;
	mov.b32 	%r762, 1;
	// begin inline asm
	shfl.sync.down.b32 %r760, %r2131, %r762, %r763, %r784;
	// end inline asm
	setp.lt.s32 	%p69, %r617, %r763;
	selp.b32 	%r792, %r760, 0, %p69;
	add.s32 	%r766, %r792, %r2131;
	mov.b32 	%r767, 2;
	// begin inline asm
	shfl.sync.down.b32 %r765, %r766, %r767, %r763, %r784;
	// end inline asm
	add.s32 	%r521, %r617, 2;
	setp.gt.s32 	%p70, %r521, %r763;
	selp.b32 	%r793, 0, %r765, %p70;
	add.s32 	%r771, %r766, %r793;
	mov.b32 	%r772, 4;
	// begin inline asm
	shfl.sync.down.b32 %r770, %r771, %r772, %r763, %r784;
	// end inline asm
	add.s32 	%r522, %r617, 4;
	setp.gt.s32 	%p71, %r522, %r763;
	selp.b32 	%r794, 0, %r770, %p71;
	add.s32 	%r776, %r771, %r794;
	mov.b32 	%r777, 8;
	// begin inline asm
	shfl.sync.down.b32 %r775, %r776, %r777, %r763, %r784;
	// end inline asm
	add.s32 	%r523, %r617, 8;
	setp.gt.s32 	%p72, %r523, %r763;
	selp.b32 	%r795, 0, %r775, %p72;
	add.s32 	%r781, %r776, %r795;
	mov.b32 	%r782, 16;
	// begin inline asm
	shfl.sync.down.b32 %r780, %r781, %r782, %r763, %r784;
	// end inline asm
	add.s32 	%r524, %r617, 16;
	setp.gt.s32 	%p73, %r524, %r763;
	selp.b32 	%r796, 0, %r780, %p73;
	add.s32 	%r2135, %r781, %r796;
	add.s64 	%rd423, %rd3, 256;
	mov.b32 	%r2133, 942;
$L__BB77_553:
	setp.ne.s32 	%p74, %r2139, 101;
	mov.b32 	%r797, -1;
	vote.sync.all.pred 	%p75, %p74, %r797;
	not.pred 	%p76, %p75;
	@%p76 bra 	$L__BB77_558;
	shr.u32 	%r2133, %r2133, 1;
	mul.wide.s32 	%rd795, %r2137, 8;
	add.s64 	%rd796, %rd423, %rd795;
	add.s64 	%rd794, %rd796, -256;
	// begin inline asm
	ld.relaxed.gpu.v2.u32 {%r2139, %r2140}, [%rd794];
	// end inline asm
	mov.u32 	%r2141, %r2133;
$L__BB77_555:
	setp.eq.s32 	%p175, %r2139, 99;
	mov.b32 	%r983, -1;
	vote.sync.any.pred 	%p176, %p175, %r983;
	not.pred 	%p177, %p176;
	@%p177 bra 	$L__BB77_557;
	mul.lo.s32 	%r1025, %r2076, 16807;
	and.b32  	%r2076, %r1025, 2147483647;
	add.s32 	%r1026, %r2141, 1;
	rem.u32 	%r1022, %r2076, %r1026;
	// begin inline asm
	nanosleep.u32 %r1022;
	// end inline asm
	shr.u32 	%r2141, %r2141, 1;
	// begin inline asm
	ld.relaxed.gpu.v2.u32 {%r2139, %r2140}, [%rd794];
	// end inline asm
	bra.uni 	$L__BB77_555;
$L__BB77_557:
	setp.eq.s32 	%p178, %r2139, 101;
	mov.b32 	%r1009, -1;
	vote.sync.ballot.b32 	%r1010, %p178, %r1009;
	and.b32  	%r1011, %r1010, %r759;
	or.b32  	%r1012, %r1011, -2147483648;
	add.s32 	%r1013, %r1012, -1;
	not.b32 	%r1014, %r1012;
	and.b32  	%r1015, %r1014, %r1013;
	popc.b32 	%r988, %r1015;
	mov.b32 	%r987, 1;
	// begin inline asm
	shfl.sync.down.b32 %r985, %r2140, %r987, %r988, %r1009;
	// end inline asm
	setp.lt.s32 	%p180, %r617, %r988;
	selp.b32 	%r1016, %r985, 0, %p180;
	add.s32 	%r991, %r1016, %r2140;
	mov.b32 	%r992, 2;
	// begin inline asm
	shfl.sync.down.b32 %r990, %r991, %r992, %r988, %r1009;
	// end inline asm
	setp.gt.s32 	%p181, %r521, %r988;
	selp.b32 	%r1017, 0, %r990, %p181;
	add.s32 	%r996, %r991, %r1017;
	mov.b32 	%r997, 4;
	// begin inline asm
	shfl.sync.down.b32 %r995, %r996, %r997, %r988, %r1009;
	// end inline asm
	setp.gt.s32 	%p182, %r522, %r988;
	selp.b32 	%r1018, 0, %r995, %p182;
	add.s32 	%r1001, %r996, %r1018;
	mov.b32 	%r1002, 8;
	// begin inline asm
	shfl.sync.down.b32 %r1000, %r1001, %r1002, %r988, %r1009;
	// end inline asm
	setp.gt.s32 	%p183, %r523, %r988;
	selp.b32 	%r1019, 0, %r1000, %p183;
	add.s32 	%r1006, %r1001, %r1019;
	mov.b32 	%r1007, 16;
	// begin inline asm
	shfl.sync.down.b32 %r1005, %r1006, %r1007, %r988, %r1009;
	// end inline asm
	setp.gt.s32 	%p184, %r524, %r988;
	selp.b32 	%r1020, 0, %r1005, %p184;
	add.s32 	%r1021, %r1020, %r2135;
	add.s32 	%r2135, %r1021, %r1006;
	add.s32 	%r2137, %r2137, -32;
	bra.uni 	$L__BB77_553;
$L__BB77_558:
	@%p63 bra 	$L__BB77_560;
	add.s32 	%r800, %r2135, %r504;
	add.s64 	%rd583, %rd421, 256;
	mov.b32 	%r799, 101;
	// begin inline asm
	st.relaxed.gpu.v2.u32 [%rd583], {%r799, %r800};
	// end inline asm
	st.shared.u32 	[_ZZN3cub18CUB_300001_SM_10006detail6select23DeviceSelectSweepKernelINS2_10policy_hubIiNS0_8NullTypeElLb0ELNS0_10SelectImplE2EE10Policy1000EPiPS5_N6thrust24THRUST_300001_SM_1000_NS6detail15normal_iteratorINSC_10device_ptrIiEEEEPlNS0_13ScanTileStateIiLb1EEE7is_evenS5_iNS2_19streaming_context_tIlLb1EEELS6_2EEEvT0_T1_T2_T3_T4_T5_T6_T7_iT8_NS1_7vsmem_tEE19static_temp_storage+132], %r2135;
	st.shared.u32 	[_ZZN3cub18CUB_300001_SM_10006detail6select23DeviceSelectSweepKernelINS2_10policy_hubIiNS0_8NullTypeElLb0ELNS0_10SelectImplE2EE10Policy1000EPiPS5_N6thrust24THRUST_300001_SM_1000_NS6detail15normal_iteratorINSC_10device_ptrIiEEEEPlNS0_13ScanTileStateIiLb1EEE7is_evenS5_iNS2_19streaming_context_tIlLb1EEELS6_2EEEvT0_T1_T2_T3_T4_T5_T6_T7_iT8_NS1_7vsmem_tEE19static_temp_storage+136], %r800;
$L__BB77_560:
	setp.ne.s32 	%p78, %r617, 0;
	mov.u32 	%r2142, %r506;
	@%p78 bra 	$L__BB77_562;
	st.shared.u32 	[_ZZN3cub18CUB_300001_SM_10006detail6select23DeviceSelectSweepKernelINS2_10policy_hubIiNS0_8NullTypeElLb0ELNS0_10SelectImplE2EE10Policy1000EPiPS5_N6thrust24THRUST_300001_SM_1000_NS6detail15normal_iteratorINSC_10device_ptrIiEEEEPlNS0_13ScanTileStateIiLb1EEE7is_evenS5_iNS2_19streaming_context_tIlLb1EEELS6_2EEEvT0_T1_T2_T3_T4_T5_T6_T7_iT8_NS1_7vsmem_tEE19static_temp_storage+96], %r2135;
	mov.u32 	%r2142, %r2135;
$L__BB77_562:
	bar.sync 	0;
	setp.eq.s32 	%p79, %r386, 0;
	@%p79 bra 	$L__BB77_564;
	ld.shared.u32 	%r801, [_ZZN3cub18CUB_300001_SM_10006detail6select23DeviceSelectSweepKernelINS2_10policy_hubIiNS0_8NullTypeElLb0ELNS0_10SelectImplE2EE10Policy1000EPiPS5_N6thrust24THRUST_300001_SM_1000_NS6detail15normal_iteratorINSC_10device_ptrIiEEEEPlNS0_13ScanTileStateIiLb1EEE7is_evenS5_iNS2_19streaming_context_tIlLb1EEELS6_2EEEvT0_T1_T2_T3_T4_T5_T6_T7_iT8_NS1_7vsmem_tEE19static_temp_storage+96];
	add.s32 	%r2142, %r801, %r2142;
$L__BB77_564:
	add.s32 	%r802, %r448, %r2142;
	add.s32 	%r803, %r485, %r2142;
	add.s32 	%r804, %r486, %r2142;
	add.s32 	%r805, %r487, %r2142;
	add.s32 	%r806, %r488, %r2142;
	add.s32 	%r807, %r489, %r2142;
	add.s32 	%r808, %r490, %r2142;
	add.s32 	%r809, %r491, %r2142;
	add.s32 	%r810, %r492, %r2142;
	add.s32 	%r811, %r493, %r2142;
	add.s32 	%r812, %r494, %r2142;
	add.s32 	%r813, %r495, %r2142;
	add.s32 	%r814, %r496, %r2142;
	add.s32 	%r815, %r497, %r2142;
	add.s32 	%r816, %r498, %r2142;
	add.s32 	%r817, %r499, %r2142;
	add.s32 	%r818, %r500, %r2142;
	add.s32 	%r819, %r501, %r2142;
	mov.u32 	%r820, _ZZN3cub18CUB_300001_SM_10006detail6select23DeviceSelectSweepKernelINS2_10policy_hubIiNS0_8NullTypeElLb0ELNS0_10SelectImplE2EE10Policy1000EPiPS5_N6thrust24THRUST_300001_SM_1000_NS6detail15normal_iteratorINSC_10device_ptrIiEEEEPlNS0_13ScanTileStateIiLb1EEE7is_evenS5_iNS2_19streaming_context_tIlLb1EEELS6_2EEEvT0_T1_T2_T3_T4_T5_T6_T7_iT8_NS1_7vsmem_tEE19static_temp_storage;
	ld.shared.v2.u32 	{%r821, %r822}, [_ZZN3cub18CUB_300001_SM_10006detail6select23DeviceSelectSweepKernelINS2_10policy_hubIiNS0_8NullTypeElLb0ELNS0_10SelectImplE2EE10Policy1000EPiPS5_N6thrust24THRUST_300001_SM_1000_NS6detail15normal_iteratorINSC_10device_ptrIiEEEEPlNS0_13ScanTileStateIiLb1EEE7is_evenS5_iNS2_19streaming_context_tIlLb1EEELS6_2EEEvT0_T1_T2_T3_T4_T5_T6_T7_iT8_NS1_7vsmem_tEE19static_temp_storage+136];
	ld.shared.u32 	%r823, [_ZZN3cub18CUB_300001_SM_10006detail6select23DeviceSelectSweepKernelINS2_10policy_hubIiNS0_8NullTypeElLb0ELNS0_10SelectImplE2EE10Policy1000EPiPS5_N6thrust24THRUST_300001_SM_1000_NS6detail15normal_iteratorINSC_10device_ptrIiEEEEPlNS0_13ScanTileStateIiLb1EEE7is_evenS5_iNS2_19streaming_context_tIlLb1EEELS6_2EEEvT0_T1_T2_T3_T4_T5_T6_T7_iT8_NS1_7vsmem_tEE19static_temp_storage+132];
	sub.s32 	%r824, %r2, %r823;
	sub.s32 	%r825, 11552, %r246;
	sub.s32 	%r2144, %r821, %r825;
	sub.s32 	%r826, %r825, %r822;
	bar.sync 	0;
	add.s32 	%r550, %r826, %r246;
	sub.s32 	%r827, %r2142, %r823;
	sub.s32 	%r828, %r447, %r827;
	setp.eq.s32 	%p80, %r448, 0;
	add.s32 	%r829, %r827, %r550;
	selp.b32 	%r830, %r828, %r829, %p80;
	shl.b32 	%r831, %r830, 2;
	add.s32 	%r832, %r820, %r831;
	st.shared.u32 	[%r832], %r428;
	sub.s32 	%r833, %r823, %r802;
	add.s32 	%r834, %r833, %r449;
	setp.eq.s32 	%p81, %r450, 0;
	add.s32 	%r835, %r829, %r448;
	selp.b32 	%r836, %r834, %r835, %p81;
	shl.b32 	%r837, %r836, 2;
	add.s32 	%r838, %r820, %r837;
	st.shared.u32 	[%r838], %r429;
	sub.s32 	%r839, %r823, %r803;
	add.s32 	%r840, %r839, %r451;
	setp.eq.s32 	%p82, %r452, 0;
	add.s32 	%r841, %r835, %r450;
	selp.b32 	%r842, %r840, %r841, %p82;
	shl.b32 	%r843, %r842, 2;
	add.s32 	%r844, %r820, %r843;
	st.shared.u32 	[%r844], %r430;
	sub.s32 	%r845, %r823, %r804;
	add.s32 	%r846, %r845, %r453;
	setp.eq.s32 	%p83, %r454, 0;
	add.s32 	%r847, %r841, %r452;
	selp.b32 	%r848, %r846, %r847, %p83;
	shl.b32 	%r849, %r848, 2;
	add.s32 	%r850, %r820, %r849;
	st.shared.u32 	[%r850], %r431;
	sub.s32 	%r851, %r823, %r805;
	add.s32 	%r852, %r851, %r455;
	setp.eq.s32 	%p84, %r456, 0;
	add.s32 	%r853, %r847, %r454;
	selp.b32 	%r854, %r852, %r853, %p84;
	shl.b32 	%r855, %r854, 2;
	add.s32 	%r856, %r820, %r855;
	st.shared.u32 	[%r856], %r432;
	sub.s32 	%r857, %r823, %r806;
	add.s32 	%r858, %r857, %r457;
	setp.eq.s32 	%p85, %r458, 0;
	add.s32 	%r859, %r853, %r456;
	selp.b32 	%r860, %r858, %r859, %p85;
	shl.b32 	%r861, %r860, 2;
	add.s32 	%r862, %r820, %r861;
	st.shared.u32 	[%r862], %r433;
	sub.s32 	%r863, %r823, %r807;
	add.s32 	%r864, %r863, %r459;
	setp.eq.s32 	%p86, %r460, 0;
	add.s32 	%r865, %r859, %r458;
	selp.b32 	%r866, %r864, %r865, %p86;
	shl.b32 	%r867, %r866, 2;
	add.s32 	%r868, %r820, %r867;
	st.shared.u32 	[%r868], %r434;
	sub.s32 	%r869, %r823, %r808;
	add.s32 	%r870, %r869, %r461;
	setp.eq.s32 	%p87, %r462, 0;
	add.s32 	%r871, %r865, %r460;
	selp.b32 	%r872, %r870, %r871, %p87;
	shl.b32 	%r873, %r872, 2;
	add.s32 	%r874, %r820, %r873;
	st.shared.u32 	[%r874], %r435;
	sub.s32 	%r875, %r823, %r809;
	add.s32 	%r876, %r875, %r463;
	setp.eq.s32 	%p88, %r464, 0;
	add.s32 	%r877, %r871, %r462;
	selp.b32 	%r878, %r876, %r877, %p88;
	shl.b32 	%r879, %r878, 2;
	add.s32 	%r880, %r820, %r879;
	st.shared.u32 	[%r880], %r436;
	sub.s32 	%r881, %r823, %r810;
	add.s32 	%r882, %r881, %r465;
	setp.eq.s32 	%p89, %r466, 0;
	add.s32 	%r883, %r877, %r464;
	selp.b32 	%r884, %r882, %r883, %p89;
	shl.b32 	%r885, %r884, 2;
	add.s32 	%r886, %r820, %r885;
	st.shared.u32 	[%r886], %r437;
	sub.s32 	%r887, %r823, %r811;
	add.s32 	%r888, %r887, %r467;
	setp.eq.s32 	%p90, %r468, 0;
	add.s32 	%r889, %r883, %r466;
	selp.b32 	%r890, %r888, %r889, %p90;
	shl.b32 	%r891, %r890, 2;
	add.s32 	%r892, %r820, %r891;
	st.shared.u32 	[%r892], %r438;
	sub.s32 	%r893, %r823, %r812;
	add.s32 	%r894, %r893, %r469;
	setp.eq.s32 	%p91, %r470, 0;
	add.s32 	%r895, %r889, %r468;
	selp.b32 	%r896, %r894, %r895, %p91;
	shl.b32 	%r897, %r896, 2;
	add.s32 	%r898, %r820, %r897;
	st.shared.u32 	[%r898], %r439;
	sub.s32 	%r899, %r823, %r813;
	add.s32 	%r900, %r899, %r471;
	setp.eq.s32 	%p92, %r472, 0;
	add.s32 	%r901, %r895, %r470;
	selp.b32 	%r902, %r900, %r901, %p92;
	shl.b32 	%r903, %r902, 2;
	add.s32 	%r904, %r820, %r903;
	st.shared.u32 	[%r904], %r440;
	sub.s32 	%r905, %r823, %r814;
	add.s32 	%r906, %r905, %r473;
	setp.eq.s32 	%p93, %r474, 0;
	add.s32 	%r907, %r901, %r472;
	selp.b32 	%r908, %r906, %r907, %p93;
	shl.b32 	%r909, %r908, 2;
	add.s32 	%r910, %r820, %r909;
	st.shared.u32 	[%r910], %r441;
	sub.s32 	%r911, %r823, %r815;
	add.s32 	%r912, %r911, %r475;
	setp.eq.s32 	%p94, %r476, 0;
	add.s32 	%r913, %r907, %r474;
	selp.b32 	%r914, %r912, %r913, %p94;
	shl.b32 	%r915, %r914, 2;
	add.s32 	%r916, %r820, %r915;
	st.shared.u32 	[%r916], %r442;
	sub.s32 	%r917, %r823, %r816;
	add.s32 	%r918, %r917, %r477;
	setp.eq.s32 	%p95, %r478, 0;
	add.s32 	%r919, %r913, %r476;
	selp.b32 	%r920, %r918, %r919, %p95;
	shl.b32 	%r921, %r920, 2;
	add.s32 	%r922, %r820, %r921;
	st.shared.u32 	[%r922], %r443;
	sub.s32 	%r923, %r823, %r817;
	add.s32 	%r924, %r923, %r479;
	setp.eq.s32 	%p96, %r480, 0;
	add.s32 	%r925, %r919, %r478;
	selp.b32 	%r926, %r924, %r925, %p96;
	shl.b32 	%r927, %r926, 2;
	add.s32 	%r928, %r820, %r927;
	st.shared.u32 	[%r928], %r444;
	sub.s32 	%r929, %r823, %r818;
	add.s32 	%r930, %r929, %r481;
	setp.eq.s32 	%p97, %r482, 0;
	add.s32 	%r931, %r925, %r480;
	selp.b32 	%r932, %r930, %r931, %p97;
	shl.b32 	%r933, %r932, 2;
	add.s32 	%r934, %r820, %r933;
	st.shared.u32 	[%r934], %r445;
	sub.s32 	%r935, %r823, %r819;
	add.s32 	%r936, %r935, %r483;
	setp.eq.s32 	%p98, %r484, 0;
	add.s32 	%r937, %r931, %r482;
	selp.b32 	%r938, %r936, %r937, %p98;
	shl.b32 	%r939, %r938, 2;
	add.s32 	%r940, %r820, %r939;
	st.shared.u32 	[%r940], %r446;
	bar.sync 	0;
	ld.param.u8 	%rs4, [%rd1];
	ld.param.u64 	%rd584, [%rd1+24];
	cvta.to.global.u64 	%rd425, %rd584;
	cvt.s64.s32 	%rd426, %r823;
	ld.param.u64 	%rd427, [%rd1+8];
	ld.param.u64 	%rd428, [%rd1+16];
	cvt.s64.s32 	%rd429, %r824;
	setp.ge.s32 	%p99, %r386, %r550;
	@%p99 bra 	$L__BB77_568;
	setp.ne.s16 	%p101, %rs4, 0;
	mov.b64 	%rd1573, 0;
	@%p101 bra 	$L__BB77_567;
	ld.global.u64 	%rd589, [%rd425];
	sub.s64 	%rd1573, %rd428, %rd589;
$L__BB77_567:
	cvt.u64.u32 	%rd590, %r386;
	add.s64 	%rd591, %rd590, %rd429;
	add.s64 	%rd592, %rd591, %rd1573;
	not.b64 	%rd593, %rd592;
	add.s64 	%rd1575, %rd427, %rd593;
	bra.uni 	$L__BB77_571;
$L__BB77_568:
	setp.ne.s16 	%p100, %rs4, 0;
	mov.b64 	%rd1574, 0;
	@%p100 bra 	$L__BB77_570;
	ld.global.u64 	%rd1574, [%rd425];
$L__BB77_570:
	sub.s32 	%r941, %r386, %r550;
	cvt.s64.s32 	%rd586, %r941;
	add.s64 	%rd587, %rd586, %rd426;
	add.s64 	%rd1575, %rd587, %rd1574;
$L__BB77_571:
	setp.ge.s32 	%p102, %r386, %r246;
	shl.b32 	%r942, %r386, 2;
	add.s32 	%r551, %r820, %r942;
	@%p102 bra 	$L__BB77_573;
	ld.shared.u32 	%r944, [%r551];
	shl.b64 	%rd594, %rd1575, 2;
	add.s64 	%rd595, %rd4, %rd594;
	st.global.u32 	[%rd595], %r944;
$L__BB77_573:
	add.s32 	%r552, %r386, 608;
	setp.lt.s32 	%p103, %r552, %r550;
	@%p103 bra 	$L__BB77_577;
	setp.ne.s16 	%p104, %rs4, 0;
	mov.b64 	%rd1576, 0;
	@%p104 bra 	$L__BB77_576;
	ld.global.u64 	%rd1576, [%rd425];
$L__BB77_576:
	sub.s32 	%r945, %r552, %r550;
	cvt.s64.s32 	%rd597, %r945;
	add.s64 	%rd598, %rd597, %rd426;
	add.s64 	%rd1578, %rd598, %rd1576;
	bra.uni 	$L__BB77_580;
$L__BB77_577:
	setp.ne.s16 	%p105, %rs4, 0;
	mov.b64 	%rd1577, 0;
	@%p105 bra 	$L__BB77_579;
	ld.global.u64 	%rd600, [%rd425];
	sub.s64 	%rd1577, %rd428, %rd600;
$L__BB77_579:
	cvt.u64.u32 	%rd601, %r552;
	add.s64 	%rd602, %rd601, %rd429;
	add.s64 	%rd603, %rd602, %rd1577;
	not.b64 	%rd604, %rd603;
	add.s64 	%rd1578, %rd427, %rd604;
$L__BB77_580:
	setp.ge.s32 	%p106, %r552, %r246;
	@%p106 bra 	$L__BB77_582;
	ld.shared.u32 	%r946, [%r551+2432];
	shl.b64 	%rd605, %rd1578, 2;
	add.s64 	%rd606, %rd4, %rd605;
	st.global.u32 	[%rd606], %r946;
$L__BB77_582:
	add.s32 	%r553, %r386, 1216;
	setp.lt.s32 	%p107, %r553, %r550;
	@%p107 bra 	$L__BB77_586;
	setp.ne.s16 	%p108, %rs4, 0;
	mov.b64 	%rd1579, 0;
	@%p108 bra 	$L__BB77_585;
	ld.global.u64 	%rd1579, [%rd425];
$L__BB77_585:
	sub.s32 	%r947, %r553, %r550;
	cvt.s64.s32 	%rd608, %r947;
	add.s64 	%rd609, %rd608, %rd426;
	add.s64 	%rd1581, %rd609, %rd1579;
	bra.uni 	$L__BB77_589;
$L__BB77_586:
	setp.ne.s16 	%p109, %rs4, 0;
	mov.b64 	%rd1580, 0;
	@%p109 bra 	$L__BB77_588;
	ld.global.u64 	%rd611, [%rd425];
	sub.s64 	%rd1580, %rd428, %rd611;
$L__BB77_588:
	cvt.u64.u32 	%rd612, %r553;
	add.s64 	%rd613, %rd612, %rd429;
	add.s64 	%rd614, %rd613, %rd1580;
	not.b64 	%rd615, %rd614;
	add.s64 	%rd1581, %rd427, %rd615;
$L__BB77_589:
	setp.ge.s32 	%p110, %r553, %r246;
	@%p110 bra 	$L__BB77_591;
	ld.shared.u32 	%r948, [%r551+4864];
	shl.b64 	%rd616, %rd1581, 2;
	add.s64 	%rd617, %rd4, %rd616;
	st.global.u32 	[%rd617], %r948;
$L__BB77_591:
	add.s32 	%r554, %r386, 1824;
	setp.lt.s32 	%p111, %r554, %r550;
	@%p111 bra 	$L__BB77_595;
	setp.ne.s16 	%p112, %rs4, 0;
	mov.b64 	%rd1582, 0;
	@%p112 bra 	$L__BB77_594;
	ld.global.u64 	%rd1582, [%rd425];
$L__BB77_594:
	sub.s32 	%r949, %r554, %r550;
	cvt.s64.s32 	%rd619, %r949;
	add.s64 	%rd620, %rd619, %rd426;
	add.s64 	%rd1584, %rd620, %rd1582;
	bra.uni 	$L__BB77_598;
$L__BB77_595:
	setp.ne.s16 	%p113, %rs4, 0;
	mov.b64 	%rd1583, 0;
	@%p113 bra 	$L__BB77_597;
	ld.global.u64 	%rd622, [%rd425];
	sub.s64 	%rd1583, %rd428, %rd622;
$L__BB77_597:
	cvt.u64.u32 	%rd623, %r554;
	add.s64 	%rd624, %rd623, %rd429;
	add.s64 	%rd625, %rd624, %rd1583;
	not.b64 	%rd626, %rd625;
	add.s64 	%rd1584, %rd427, %rd626;
$L__BB77_598:
	setp.ge.s32 	%p114, %r554, %r246;
	@%p114 bra 	$L__BB77_600;
	ld.shared.u32 	%r950, [%r551+7296];
	shl.b64 	%rd627, %rd1584, 2;
	add.s64 	%rd628, %rd4, %rd627;
	st.global.u32 	[%rd628], %r950;
$L__BB77_600:
	add.s32 	%r555, %r386, 2432;
	setp.lt.s32 	%p115, %r555, %r550;
	@%p115 bra 	$L__BB77_604;
	setp.ne.s16 	%p116, %rs4, 0;
	mov.b64 	%rd1585, 0;
	@%p116 bra 	$L__BB77_603;
	ld.global.u64 	%rd1585, [%rd425];
$L__BB77_603:
	sub.s32 	%r951, %r555, %r550;
	cvt.s64.s32 	%rd630, %r951;
	add.s64 	%rd631, %rd630, %rd426;
	add.s64 	%rd1587, %rd631, %rd1585;
	bra.uni 	$L__BB77_607;
$L__BB77_604:
	setp.ne.s16 	%p117, %rs4, 0;
	mov.b64 	%rd1586, 0;
	@%p117 bra 	$L__BB77_606;
	ld.global.u64 	%rd633, [%rd425];
	sub.s64 	%rd1586, %rd428, %rd633;
$L__BB77_606:
	cvt.u64.u32 	%rd634, %r555;
	add.s64 	%rd635, %rd634, %rd429;
	add.s64 	%rd636, %rd635, %rd1586;
	not.b64 	%rd637, %rd636;
	add.s64 	%rd1587, %rd427, %rd637;
$L__BB77_607:
	setp.ge.s32 	%p118, %r555, %r246;
	@%p118 bra 	$L__BB77_609;
	ld.shared.u32 	%r952, [%r551+9728];
	shl.b64 	%rd638, %rd1587, 2;
	add.s64 	%rd639, %rd4, %rd638;
	st.global.u32 	[%rd639], %r952;
$L__BB77_609:
	add.s32 	%r556, %r386, 3040;
	setp.lt.s32 	%p119, %r556, %r550;
	@%p119 bra 	$L__BB77_613;
	setp.ne.s16 	%p120, %rs4, 0;
	mov.b64 	%rd1588, 0;
	@%p120 bra 	$L__BB77_612;
	ld.global.u64 	%rd1588, [%rd425];
$L__BB77_612:
	sub.s32 	%r953, %r556, %r550;
	cvt.s64.s32 	%rd641, %r953;
	add.s64 	%rd642, %rd641, %rd426;
	add.s64 	%rd1590, %rd642, %rd1588;
	bra.uni 	$L__BB77_616;
$L__BB77_613:
	setp.ne.s16 	%p121, %rs4, 0;
	mov.b64 	%rd1589, 0;
	@%p121 bra 	$L__BB77_615;
	ld.global.u64 	%rd644, [%rd425];
	sub.s64 	%rd1589, %rd428, %rd644;
$L__BB77_615:
	cvt.u64.u32 	%rd645, %r556;
	add.s64 	%rd646, %rd645, %rd429;
	add.s64 	%rd647, %rd646, %rd1589;
	not.b64 	%rd648, %rd647;
	add.s64 	%rd1590, %rd427, %rd648;
$L__BB77_616:
	setp.ge.s32 	%p122, %r556, %r246;
	@%p122 bra 	$L__BB77_618;
	ld.shared.u32 	%r954, [%r551+12160];
	shl.b64 	%rd649, %rd1590, 2;
	add.s64 	%rd650, %rd4, %rd649;
	st.global.u32 	[%rd650], %r954;
$L__BB77_618:
	add.s32 	%r557, %r386, 3648;
	setp.lt.s32 	%p123, %r557, %r550;
	@%p123 bra 	$L__BB77_622;
	setp.ne.s16 	%p124, %rs4, 0;
	mov.b64 	%rd1591, 0;
	@%p124 bra 	$L__BB77_621;
	ld.global.u64 	%rd1591, [%rd425];
$L__BB77_621:
	sub.s32 	%r955, %r557, %r550;
	cvt.s64.s32 	%rd652, %r955;
	add.s64 	%rd653, %rd652, %rd426;
	add.s64 	%rd1593, %rd653, %rd1591;
	bra.uni 	$L__BB77_625;
$L__BB77_622:
	setp.ne.s16 	%p125, %rs4, 0;
	mov.b64 	%rd1592, 0;
	@%p125 bra 	$L__BB77_624;
	ld.global.u64 	%rd655, [%rd425];
	sub.s64 	%rd1592, %rd428, %rd655;
$L__BB77_624:
	cvt.u64.u32 	%rd656, %r557;
	add.s64 	%rd657, %rd656, %rd429;
	add.s64 	%rd658, %rd657, %rd1592;
	not.b64 	%rd659, %rd658;
	add.s64 	%rd1593, %rd427, %rd659;
$L__BB77_625:
	setp.ge.s32 	%p126, %r557, %r246;
	@%p126 bra 	$L__BB77_627;
	ld.shared.u32 	%r956, [%r551+14592];
	shl.b64 	%rd660, %rd1593, 2;
	add.s64 	%rd661, %rd4, %rd660;
	st.global.u32 	[%rd661], %r956;
$L__BB77_627:
	add.s32 	%r558, %r386, 4256;
	setp.lt.s32 	%p127, %r558, %r550;
	@%p127 bra 	$L__BB77_631;
	setp.ne.s16 	%p128, %rs4, 0;
	mov.b64 	%rd1594, 0;
	@%p128 bra 	$L__BB77_630;
	ld.global.u64 	%rd1594, [%rd425];
$L__BB77_630:
	sub.s32 	%r957, %r558, %r550;
	cvt.s64.s32 	%rd663, %r957;
	add.s64 	%rd664, %rd663, %rd426;
	add.s64 	%rd1596, %rd664, %rd1594;
	bra.uni 	$L__BB77_634;
$L__BB77_631:
	setp.ne.s16 	%p129, %rs4, 0;
	mov.b64 	%rd1595, 0;
	@%p129 bra 	$L__BB77_633;
	ld.global.u64 	%rd666, [%rd425];
	sub.s64 	%rd1595, %rd428, %rd666;
$L__BB77_633:
	cvt.u64.u32 	%rd667, %r558;
	add.s64 	%rd668, %rd667, %rd429;
	add.s64 	%rd669, %rd668, %rd1595;
	not.b64 	%rd670, %rd669;
	add.s64 	%rd1596, %rd427, %rd670;
$L__BB77_634:
	setp.ge.s32 	%p130, %r558, %r246;
	@%p130 bra 	$L__BB77_636;
	ld.shared.u32 	%r958, [%r551+17024];
	shl.b64 	%rd671, %rd1596, 2;
	add.s64 	%rd672, %rd4, %rd671;
	st.global.u32 	[%rd672], %r958;
$L__BB77_636:
	add.s32 	%r559, %r386, 4864;
	setp.lt.s32 	%p131, %r559, %r550;
	@%p131 bra 	$L__BB77_640;
	setp.ne.s16 	%p132, %rs4, 0;
	mov.b64 	%rd1597, 0;
	@%p132 bra 	$L__BB77_639;
	ld.global.u64 	%rd1597, [%rd425];
$L__BB77_639:
	sub.s32 	%r959, %r559, %r550;
	cvt.s64.s32 	%rd674, %r959;
	add.s64 	%rd675, %rd674, %rd426;
	add.s64 	%rd1599, %rd675, %rd1597;
	bra.uni 	$L__BB77_643;
$L__BB77_640:
	setp.ne.s16 	%p133, %rs4, 0;
	mov.b64 	%rd1598, 0;
	@%p133 bra 	$L__BB77_642;
	ld.global.u64 	%rd677, [%rd425];
	sub.s64 	%rd1598, %rd428, %rd677;
$L__BB77_642:
	cvt.u64.u32 	%rd678, %r559;
	add.s64 	%rd679, %rd678, %rd429;
	add.s64 	%rd680, %rd679, %rd1598;
	not.b64 	%rd681, %rd680;
	add.s64 	%rd1599, %rd427, %rd681;
$L__BB77_643:
	setp.ge.s32 	%p134, %r559, %r246;
	@%p134 bra 	$L__BB77_645;
	ld.shared.u32 	%r960, [%r551+19456];
	shl.b64 	%rd682, %rd1599, 2;
	add.s64 	%rd683, %rd4, %rd682;
	st.global.u32 	[%rd683], %r960;
$L__BB77_645:
	add.s32 	%r560, %r386, 5472;
	setp.lt.s32 	%p135, %r560, %r550;
	@%p135 bra 	$L__BB77_649;
	setp.ne.s16 	%p136, %rs4, 0;
	mov.b64 	%rd1600, 0;
	@%p136 bra 	$L__BB77_648;
	ld.global.u64 	%rd1600, [%rd425];
$L__BB77_648:
	sub.s32 	%r961, %r560, %r550;
	cvt.s64.s32 	%rd685, %r961;
	add.s64 	%rd686, %rd685, %rd426;
	add.s64 	%rd1602, %rd686, %rd1600;
	bra.uni 	$L__BB77_652;
$L__BB77_649:
	setp.ne.s16 	%p137, %rs4, 0;
	mov.b64 	%rd1601, 0;
	@%p137 bra 	$L__BB77_651;
	ld.global.u64 	%rd688, [%rd425];
	sub.s64 	%rd1601, %rd428, %rd688;
$L__BB77_651:
	cvt.u64.u32 	%rd689, %r560;
	add.s64 	%rd690, %rd689, %rd429;
	add.s64 	%rd691, %rd690, %rd1601;
	not.b64 	%rd692, %rd691;
	add.s64 	%rd1602, %rd427, %rd692;
$L__BB77_652:
	setp.ge.s32 	%p138, %r560, %r246;
	@%p138 bra 	$L__BB77_654;
	ld.shared.u32 	%r962, [%r551+21888];
	shl.b64 	%rd693, %rd1602, 2;
	add.s64 	%rd694, %rd4, %rd693;
	st.global.u32 	[%rd694], %r962;
$L__BB77_654:
	add.s32 	%r561, %r386, 6080;
	setp.lt.s32 	%p139, %r561, %r550;
	@%p139 bra 	$L__BB77_658;
	setp.ne.s16 	%p140, %rs4, 0;
	mov.b64 	%rd1603, 0;
	@%p140 bra 	$L__BB77_657;
	ld.global.u64 	%rd1603, [%rd425];
$L__BB77_657:
	sub.s32 	%r963, %r561, %r550;
	cvt.s64.s32 	%rd696, %r963;
	add.s64 	%rd697, %rd696, %rd426;
	add.s64 	%rd1605, %rd697, %rd1603;
	bra.uni 	$L__BB77_661;
$L__BB77_658:
	setp.ne.s16 	%p141, %rs4, 0;
	mov.b64 	%rd1604, 0;
	@%p141 bra 	$L__BB77_660;
	ld.global.u64 	%rd699, [%rd425];
	sub.s64 	%rd1604, %rd428, %rd699;
$L__BB77_660:
	cvt.u64.u32 	%rd700, %r561;
	add.s64 	%rd701, %rd700, %rd429;
	add.s64 	%rd702, %rd701, %rd1604;
	not.b64 	%rd703, %rd702;
	add.s64 	%rd1605, %rd427, %rd703;
$L__BB77_661:
	setp.ge.s32 	%p142, %r561, %r246;
	@%p142 bra 	$L__BB77_663;
	ld.shared.u32 	%r964, [%r551+24320];
	shl.b64 	%rd704, %rd1605, 2;
	add.s64 	%rd705, %rd4, %rd704;
	st.global.u32 	[%rd705], %r964;
$L__BB77_663:
	add.s32 	%r562, %r386, 6688;
	setp.lt.s32 	%p143, %r562, %r550;
	@%p143 bra 	$L__BB77_667;
	setp.ne.s16 	%p144, %rs4, 0;
	mov.b64 	%rd1606, 0;
	@%p144 bra 	$L__BB77_666;
	ld.global.u64 	%rd1606, [%rd425];
$L__BB77_666:
	sub.s32 	%r965, %r562, %r550;
	cvt.s64.s32 	%rd707, %r965;
	add.s64 	%rd708, %rd707, %rd426;
	add.s64 	%rd1608, %rd708, %rd1606;
	bra.uni 	$L__BB77_670;
$L__BB77_667:
	setp.ne.s16 	%p145, %rs4, 0;
	mov.b64 	%rd1607, 0;
	@%p145 bra 	$L__BB77_669;
	ld.global.u64 	%rd710, [%rd425];
	sub.s64 	%rd1607, %rd428, %rd710;
$L__BB77_669:
	cvt.u64.u32 	%rd711, %r562;
	add.s64 	%rd712, %rd711, %rd429;
	add.s64 	%rd713, %rd712, %rd1607;
	not.b64 	%rd714, %rd713;
	add.s64 	%rd1608, %rd427, %rd714;
$L__BB77_670:
	setp.ge.s32 	%p146, %r562, %r246;
	@%p146 bra 	$L__BB77_672;
	ld.shared.u32 	%r966, [%r551+26752];
	shl.b64 	%rd715, %rd1608, 2;
	add.s64 	%rd716, %rd4, %rd715;
	st.global.u32 	[%rd716], %r966;
$L__BB77_672:
	add.s32 	%r563, %r386, 7296;
	setp.lt.s32 	%p147, %r563, %r550;
	@%p147 bra 	$L__BB77_676;
	setp.ne.s16 	%p148, %rs4, 0;
	mov.b64 	%rd1609, 0;
	@%p148 bra 	$L__BB77_675;
	ld.global.u64 	%rd1609, [%rd425];
$L__BB77_675:
	sub.s32 	%r967, %r563, %r550;
	cvt.s64.s32 	%rd718, %r967;
	add.s64 	%rd719, %rd718, %rd426;
	add.s64 	%rd1611, %rd719, %rd1609;
	bra.uni 	$L__BB77_679;
$L__BB77_676:
	setp.ne.s16 	%p149, %rs4, 0;
	mov.b64 	%rd1610, 0;
	@%p149 bra 	$L__BB77_678;
	ld.global.u64 	%rd721, [%rd425];
	sub.s64 	%rd1610, %rd428, %rd721;
$L__BB77_678:
	cvt.u64.u32 	%rd722, %r563;
	add.s64 	%rd723, %rd722, %rd429;
	add.s64 	%rd724, %rd723, %rd1610;
	not.b64 	%rd725, %rd724;
	add.s64 	%rd1611, %rd427, %rd725;
$L__BB77_679:
	setp.ge.s32 	%p150, %r563, %r246;
	@%p150 bra 	$L__BB77_681;
	ld.shared.u32 	%r968, [%r551+29184];
	shl.b64 	%rd726, %rd1611, 2;
	add.s64 	%rd727, %rd4, %rd726;
	st.global.u32 	[%rd727], %r968;
$L__BB77_681:
	add.s32 	%r564, %r386, 7904;
	setp.lt.s32 	%p151, %r564, %r550;
	@%p151 bra 	$L__BB77_685;
	setp.ne.s16 	%p152, %rs4, 0;
	mov.b64 	%rd1612, 0;
	@%p152 bra 	$L__BB77_684;
	ld.global.u64 	%rd1612, [%rd425];
$L__BB77_684:
	sub.s32 	%r969, %r564, %r550;
	cvt.s64.s32 	%rd729, %r969;
	add.s64 	%rd730, %rd729, %rd426;
	add.s64 	%rd1614, %rd730, %rd1612;
	bra.uni 	$L__BB77_688;
$L__BB77_685:
	setp.ne.s16 	%p153, %rs4, 0;
	mov.b64 	%rd1613, 0;
	@%p153 bra 	$L__BB77_687;
	ld.global.u64 	%rd732, [%rd425];
	sub.s64 	%rd1613, %rd428, %rd732;
$L__BB77_687:
	cvt.u64.u32 	%rd733, %r564;
	add.s64 	%rd734, %rd733, %rd429;
	add.s64 	%rd735, %rd734, %rd1613;
	not.b64 	%rd736, %rd735;
	add.s64 	%rd1614, %rd427, %rd736;
$L__BB77_688:
	setp.ge.s32 	%p154, %r564, %r246;
	@%p154 bra 	$L__BB77_690;
	ld.shared.u32 	%r970, [%r551+31616];
	shl.b64 	%rd737, %rd1614, 2;
	add.s64 	%rd738, %rd4, %rd737;
	st.global.u32 	[%rd738], %r970;
$L__BB77_690:
	add.s32 	%r565, %r386, 8512;
	setp.lt.s32 	%p155, %r565, %r550;
	@%p155 bra 	$L__BB77_694;
	setp.ne.s16 	%p156, %rs4, 0;
	mov.b64 	%rd1615, 0;
	@%p156 bra 	$L__BB77_693;
	ld.global.u64 	%rd1615, [%rd425];
$L__BB77_693:
	sub.s32 	%r971, %r565, %r550;
	cvt.s64.s32 	%rd740, %r971;
	add.s64 	%rd741, %rd740, %rd426;
	add.s64 	%rd1617, %rd741, %rd1615;
	bra.uni 	$L__BB77_697;
$L__BB77_694:
	setp.ne.s16 	%p157, %rs4, 0;
	mov.b64 	%rd1616, 0;
	@%p157 bra 	$L__BB77_696;
	ld.global.u64 	%rd743, [%rd425];
	sub.s64 	%rd1616, %rd428, %rd743;
$L__BB77_696:
	cvt.u64.u32 	%rd744, %r565;
	add.s64 	%rd745, %rd744, %rd429;
	add.s64 	%rd746, %rd745, %rd1616;
	not.b64 	%rd747, %rd746;
	add.s64 	%rd1617, %rd427, %rd747;
$L__BB77_697:
	setp.ge.s32 	%p158, %r565, %r246;
	@%p158 bra 	$L__BB77_699;
	ld.shared.u32 	%r972, [%r551+34048];
	shl.b64 	%rd748, %rd1617, 2;
	add.s64 	%rd749, %rd4, %rd748;
	st.global.u32 	[%rd749], %r972;
$L__BB77_699:
	add.s32 	%r566, %r386, 9120;
	setp.lt.s32 	%p159, %r566, %r550;
	@%p159 bra 	$L__BB77_703;
	setp.ne.s16 	%p160, %rs4, 0;
	mov.b64 	%rd1618, 0;
	@%p160 bra 	$L__BB77_702;
	ld.global.u64 	%rd1618, [%rd425];
$L__BB77_702:
	sub.s32 	%r973, %r566, %r550;
	cvt.s64.s32 	%rd751, %r973;
	add.s64 	%rd752, %rd751, %rd426;
	add.s64 	%rd1620, %rd752, %rd1618;
	bra.uni 	$L__BB77_706;
$L__BB77_703:
	setp.ne.s16 	%p161, %rs4, 0;
	mov.b64 	%rd1619, 0;
	@%p161 bra 	$L__BB77_705;
	ld.global.u64 	%rd754, [%rd425];
	sub.s64 	%rd1619, %rd428, %rd754;
$L__BB77_705:
	cvt.u64.u32 	%rd755, %r566;
	add.s64 	%rd756, %rd755, %rd429;
	add.s64 	%rd757, %rd756, %rd1619;
	not.b64 	%rd758, %rd757;
	add.s64 	%rd1620, %rd427, %rd758;
$L__BB77_706:
	setp.ge.s32 	%p162, %r566, %r246;
	@%p162 bra 	$L__BB77_708;
	ld.shared.u32 	%r974, [%r551+36480];
	shl.b64 	%rd759, %rd1620, 2;
	add.s64 	%rd760, %rd4, %rd759;
	st.global.u32 	[%rd760], %r974;
$L__BB77_708:
	add.s32 	%r567, %r386, 9728;
	setp.lt.s32 	%p163, %r567, %r550;
	@%p163 bra 	$L__BB77_712;
	setp.ne.s16 	%p164, %rs4, 0;
	mov.b64 	%rd1621, 0;
	@%p164 bra 	$L__BB77_711;
	ld.global.u64 	%rd1621, [%rd425];
$L__BB77_711:
	sub.s32 	%r975, %r567, %r550;
	cvt.s64.s32 	%rd762, %r975;
	add.s64 	%rd763, %rd762, %rd426;
	add.s64 	%rd1623, %rd763, %rd1621;
	bra.uni 	$L__BB77_715;
$L__BB77_712:
	setp.ne.s16 	%p165, %rs4, 0;
	mov.b64 	%rd1622, 0;
	@%p165 bra 	$L__BB77_714;
	ld.global.u64 	%rd765, [%rd425];
	sub.s64 	%rd1622, %rd428, %rd765;
$L__BB77_714:
	cvt.u64.u32 	%rd766, %r567;
	add.s64 	%rd767, %rd766, %rd429;
	add.s64 	%rd768, %rd767, %rd1622;
	not.b64 	%rd769, %rd768;
	add.s64 	%rd1623, %rd427, %rd769;
$L__BB77_715:
	setp.ge.s32 	%p166, %r567, %r246;
	@%p166 bra 	$L__BB77_717;
	ld.shared.u32 	%r976, [%r551+38912];
	shl.b64 	%rd770, %rd1623, 2;
	add.s64 	%rd771, %rd4, %rd770;
	st.global.u32 	[%rd771], %r976;
$L__BB77_717:
	add.s32 	%r568, %r386, 10336;
	setp.lt.s32 	%p167, %r568, %r550;
	@%p167 bra 	$L__BB77_721;
	setp.ne.s16 	%p168, %rs4, 0;
	mov.b64 	%rd1624, 0;
	@%p168 bra 	$L__BB77_720;
	ld.global.u64 	%rd1624, [%rd425];
$L__BB77_720:
	sub.s32 	%r977, %r568, %r550;
	cvt.s64.s32 	%rd773, %r977;
	add.s64 	%rd774, %rd773, %rd426;
	add.s64 	%rd1626, %rd774, %rd1624;
	bra.uni 	$L__BB77_724;
$L__BB77_721:
	setp.ne.s16 	%p169, %rs4, 0;
	mov.b64 	%rd1625, 0;
	@%p169 bra 	$L__BB77_723;
	ld.global.u64 	%rd776, [%rd425];
	sub.s64 	%rd1625, %rd428, %rd776;
$L__BB77_723:
	cvt.u64.u32 	%rd777, %r568;
	add.s64 	%rd778, %rd777, %rd429;
	add.s64 	%rd779, %rd778, %rd1625;
	not.b64 	%rd780, %rd779;
	add.s64 	%rd1626, %rd427, %rd780;
$L__BB77_724:
	setp.ge.s32 	%p170, %r568, %r246;
	@%p170 bra 	$L__BB77_726;
	ld.shared.u32 	%r978, [%r551+41344];
	shl.b64 	%rd781, %rd1626, 2;
	add.s64 	%rd782, %rd4, %rd781;
	st.global.u32 	[%rd782], %r978;
$L__BB77_726:
	add.s32 	%r569, %r386, 10944;
	setp.lt.s32 	%p171, %r569, %r550;
	@%p171 bra 	$L__BB77_730;
	setp.ne.s16 	%p172, %rs4, 0;
	mov.b64 	%rd1627, 0;
	@%p172 bra 	$L__BB77_729;
	ld.global.u64 	%rd1627, [%rd425];
$L__BB77_729:
	sub.s32 	%r979, %r569, %r550;
	cvt.s64.s32 	%rd784, %r979;
	add.s64 	%rd785, %rd784, %rd426;
	add.s64 	%rd1629, %rd785, %rd1627;
	bra.uni 	$L__BB77_733;
$L__BB77_730:
	setp.ne.s16 	%p173, %rs4, 0;
	mov.b64 	%rd1628, 0;
	@%p173 bra 	$L__BB77_732;
	ld.global.u64 	%rd787, [%rd425];
	sub.s64 	%rd1628, %rd428, %rd787;
$L__BB77_732:
	cvt.u64.u32 	%rd788, %r569;
	add.s64 	%rd789, %rd788, %rd429;
	add.s64 	%rd790, %rd789, %rd1628;
	not.b64 	%rd791, %rd790;
	add.s64 	%rd1629, %rd427, %rd791;
$L__BB77_733:
	setp.ge.s32 	%p174, %r569, %r246;
	@%p174 bra 	$L__BB77_735;
	ld.shared.u32 	%r980, [%r551+43776];
	shl.b64 	%rd792, %rd1629, 2;
	add.s64 	%rd793, %rd4, %rd792;
	st.global.u32 	[%rd793], %r980;
$L__BB77_735:
	mov.u32 	%r1363, %tid.x;
	setp.ne.s32 	%p339, %r1363, 0;
	@%p339 bra 	$L__BB77_743;
	ld.param.u8 	%rs83, [%rd1+1];
	setp.eq.s16 	%p340, %rs83, 0;
	@%p340 bra 	$L__BB77_740;
	ld.param.u8 	%rs84, [%rd1];
	setp.ne.s16 	%p341, %rs84, 0;
	mov.b64 	%rd1630, 0;
	@%p341 bra 	$L__BB77_739;
	ld.param.u64 	%rd979, [%rd1+24];
	cvta.to.global.u64 	%rd980, %rd979;
	ld.global.u64 	%rd1630, [%rd980];
$L__BB77_739:
	ld.param.u64 	%rd1401, [_ZN3cub18CUB_300001_SM_10006detail6select23DeviceSelectSweepKernelINS2_10policy_hubIiNS0_8NullTypeElLb0ELNS0_10SelectImplE2EE10Policy1000EPiPS5_N6thrust24THRUST_300001_SM_1000_NS6detail15normal_iteratorINSC_10device_ptrIiEEEEPlNS0_13ScanTileStateIiLb1EEE7is_evenS5_iNS2_19streaming_context_tIlLb1EEELS6_2EEEvT0_T1_T2_T3_T4_T5_T6_T7_iT8_NS1_7vsmem_tE_param_3];
	cvt.s64.s32 	%rd981, %r2144;
	add.s64 	%rd982, %rd1630, %rd981;
	cvta.to.global.u64 	%rd983, %rd1401;
	st.global.u64 	[%rd983], %rd982;
	bra.uni 	$L__BB77_743;
$L__BB77_740:
	ld.param.u8 	%rs85, [%rd1];
	setp.ne.s16 	%p342, %rs85, 0;
	mov.b64 	%rd1631, 0;
	@%p342 bra 	$L__BB77_742;
	ld.param.u64 	%rd985, [%rd1+24];
	cvta.to.global.u64 	%rd986, %rd985;
	ld.global.u64 	%rd1631, [%rd986];
$L__BB77_742:
	cvt.s64.s32 	%rd987, %r2144;
	add.s64 	%rd988, %rd1631, %rd987;
	ld.param.u64 	%rd989, [%rd1+32];
	cvta.to.global.u64 	%rd990, %rd989;
	st.global.u64 	[%rd990], %rd988;
$L__BB77_743:
	ret;

}
	// .globl	_ZN3cub18CUB_300001_SM_10006detail6select23DeviceSelectSweepKernelINS2_10policy_hubIiiiLb0ELNS0_10SelectImplE2EE10Policy1000EPiN6thrust24THRUST_300001_SM_1000_NS6detail15normal_iteratorINSA_10device_ptrIiEEEESF_S8_NS0_13ScanTileStateIiLb1EEE7is_evenNS0_8NullTypeEiNS2_19streaming_context_tIiLb0EEELS5_2EEEvT0_T1_T2_T3_T4_T5_T6_T7_iT8_NS1_7vsmem_tE
.visible .entry _ZN3cub18CUB_300001_SM_10006detail6select23DeviceSelectSweepKernelINS2_10policy_hubIiiiLb0ELNS0_10SelectImplE2EE10Policy1000EPiN6thrust24THRUST_300001_SM_1000_NS6detail15normal_iteratorINSA_10device_ptrIiEEEESF_S8_NS0_13ScanTileStateIiLb1EEE7is_evenNS0_8NullTypeEiNS2_19streaming_context_tIiLb0EEELS5_2EEEvT0_T1_T2_T3_T4_T5_T6_T7_iT8_NS1_7vsmem_tE(
	.param .u64 .ptr .align 1 _ZN3cub18CUB_300001_SM_10006detail6select23DeviceSelectSweepKernelINS2_10policy_hubIiiiLb0ELNS0_10SelectImplE2EE10Policy1000EPiN6thrust24THRUST_300001_SM_1000_NS6detail15normal_iteratorINSA_10device_ptrIiEEEESF_S8_NS0_13ScanTileStateIiLb1EEE7is_evenNS0_8NullTypeEiNS2_19streaming_context_tIiLb0EEELS5_2EEEvT0_T1_T2_T3_T4_T5_T6_T7_iT8_NS1_7vsmem_tE_param_0,
	.param .align 8 .b8 _ZN3cub18CUB_300001_SM_10006detail6select23DeviceSelectSweepKernelINS2_10policy_hubIiiiLb0ELNS0_10SelectImplE2EE10Policy1000EPiN6thrust24THRUST_300001_SM_1000_NS6detail15normal_iteratorINSA_10device_ptrIiEEEESF_S8_NS0_13ScanTileStateIiLb1EEE7is_evenNS0_8NullTypeEiNS2_19streaming_context_tIiLb0EEELS5_2EEEvT0_T1_T2_T3_T4_T5_T6_T7_iT8_NS1_7vsmem_tE_param_1[8],
	.param .align 8 .b8 _ZN3cub18CUB_300001_SM_10006detail6select23DeviceSelectSweepKernelINS2_10policy_hubIiiiLb0ELNS0_10SelectImplE2EE10Policy1000EPiN6thrust24THRUST_300001_SM_1000_NS6detail15normal_iteratorINSA_10device_ptrIiEEEESF_S8_NS0_13ScanTileStateIiLb1EEE7is_evenNS0_8NullTypeEiNS2_19streaming_context_tIiLb0EEELS5_2EEEvT0_T1_T2_T3_T4_T5_T6_T7_iT8_NS1_7vsmem_tE_param_2[8],
	.param .u64 .ptr .align 1 _ZN3cub18CUB_300001_SM_10006detail6select23DeviceSelectSweepKernelINS2_10policy_hubIiiiLb0ELNS0_10SelectImplE2EE10Policy1000EPiN6thrust24THRUST_300001_SM_1000_NS6detail15normal_iteratorINSA_10device_ptrIiEEEESF_S8_NS0_13ScanTileStateIiLb1EEE7is_evenNS0_8NullTypeEiNS2_19streaming_context_tIiLb0EEELS5_2EEEvT0_T1_T2_T3_T4_T5_T6_T7_iT8_NS1_7vsmem_tE_param_3,
	.param .align 8 .b8 _ZN3cub18CUB_300001_SM_10006detail6select23DeviceSelectSweepKernelINS2_10policy_hubIiiiLb0ELNS0_10SelectImplE2EE10Policy1000EPiN6thrust24THRUST_300001_SM_1000_NS6detail15normal_iteratorINSA_10device_ptrIiEEEESF_S8_NS0_13ScanTileStateIiLb1EEE7is_evenNS0_8NullTypeEiNS2_19streaming_context_tIiLb0EEELS5_2EEEvT0_T1_T2_T3_T4_T5_T6_T7_iT8_NS1_7vsmem_tE_param_4[8],
	.param .align 1 .b8 _ZN3cub18CUB_300001_SM_10006detail6select23DeviceSelectSweepKernelINS2_10policy_hubIiiiLb0ELNS0_10SelectImplE2EE10Policy1000EPiN6thrust24THRUST_300001_SM_1000_NS6detail15normal_iteratorINSA_10device_ptrIiEEEESF_S8_NS0_13ScanTileStateIiLb1EEE7is_evenNS0_8NullTypeEiNS2_19streaming_context_tIiLb0EEELS5_2EEEvT0_T1_T2_T3_T4_T5_T6_T7_iT8_NS1_7vsmem_tE_param_5[1],
	.param .align 1 .b8 _ZN3cub18CUB_300001_SM_10006detail6select23DeviceSelectSweepKernelINS2_10policy_hubIiiiLb0ELNS0_10SelectImplE2EE10Policy1000EPiN6thrust24THRUST_300001_SM_1000_NS6detail15normal_iteratorINSA_10device_ptrIiEEEESF_S8_NS0_13ScanTileStateIiLb1EEE7is_evenNS0_8NullTypeEiNS2_19streaming_context_tIiLb0EEELS5_2EEEvT0_T1_T2_T3_T4_T5_T6_T7_iT8_NS1_7vsmem_tE_param_6[1],
	.param .u32 _ZN3cub18CUB_300001_SM_10006detail6select23DeviceSelectSweepKernelINS2_10policy_hubIiiiLb0ELNS0_10SelectImplE2EE10Policy1000EPiN6thrust24THRUST_300001_SM_1000_NS6detail15normal_iteratorINSA_10device_ptrIiEEEESF_S8_NS0_13ScanTileStateIiLb1EEE7is_evenNS0_8NullTypeEiNS2_19streaming_context_tIiLb0EEELS5_2EEEvT0_T1_T2_T3_T4_T5_T6_T7_iT8_NS1_7vsmem_tE_param_7,
	.param .u32 _ZN3cub18CUB_300001_SM_10006detail6select23DeviceSelectSweepKernelINS2_10policy_hubIiiiLb0ELNS0_10SelectImplE2EE10Policy1000EPiN6thrust24THRUST_300001_SM_1000_NS6detail15normal_iteratorINSA_10device_ptrIiEEEESF_S8_NS0_13ScanTileStateIiLb1EEE7is_evenNS0_8NullTypeEiNS2_19streaming_context_tIiLb0EEELS5_2EEEvT0_T1_T2_T3_T4_T5_T6_T7_iT8_NS1_7vsmem_tE_param_8,
	.param .align 1 .b8 _ZN3cub18CUB_300001_SM_10006detail6select23DeviceSelectSweepKernelINS2_10policy_hubIiiiLb0ELNS0_10SelectImplE2EE10Policy1000EPiN6thrust24THRUST_300001_SM_1000_NS6detail15normal_iteratorINSA_10device_ptrIiEEEESF_S8_NS0_13ScanTileStateIiLb1EEE7is_evenNS0_8NullTypeEiNS2_19streaming_context_tIiLb0EEELS5_2EEEvT0_T1_T2_T3_T4_T5_T6_T7_iT8_NS1_7vsmem_tE_param_9[1],
	.param .align 8 .b8 _ZN3cub18CUB_300001_SM_10006detail6select23DeviceSelectSweepKernelINS2_10policy_hubIiiiLb0ELNS0_10SelectImplE2EE10Policy1000EPiN6thrust24THRUST_300001_SM_1000_NS6detail15normal_iteratorINSA_10device_ptrIiEEEESF_S8_NS0_13ScanTileStateIiLb1EEE7is_evenNS0_8NullTypeEiNS2_19streaming_context_tIiLb0EEELS5_2EEEvT0_T1_T2_T3_T4_T5_T6_T7_iT8_NS1_7vsmem_tE_param_10[8]
)
.maxntid 448
{
	.reg .pred 	%p<276>;
	.reg .b32 	%r<1646>;
	.reg .b64 	%rd<160>;
	// demoted variable
	.shared .align 16 .b8 _ZZN3cub18CUB_300001_SM_10006detail6select23DeviceSelectSweepKernelINS2_10policy_hubIiiiLb0ELNS0_10SelectImplE2EE10Policy1000EPiN6thrust24THRUST_300001_SM_1000_NS6detail15normal_iteratorINSA_10device_ptrIiEEEESF_S8_NS0_13ScanTileStateIiLb1EEE7is_evenNS0_8NullTypeEiNS2_19streaming_context_tIiLb0EEELS5_2EEEvT0_T1_T2_T3_T4_T5_T6_T7_iT8_NS1_7vsmem_tEE19static_temp_storage[19712];
	ld.param.u64 	%rd2, [_ZN3cub18CUB_300001_SM_10006detail6select23DeviceSelectSweepKernelINS2_10policy_hubIiiiLb0ELNS0_10SelectImplE2EE10Policy1000EPiN6thrust24THRUST_300001_SM_1000_NS6detail15normal_iteratorINSA_10device_ptrIiEEEESF_S8_NS0_13ScanTileStateIiLb1EEE7is_evenNS0_8NullTypeEiNS2_19streaming_context_tIiLb0EEELS5_2EEEvT0_T1_T2_T3_T4_T5_T6_T7_iT8_NS1_7vsmem_tE_param_4];
	ld.param.u64 	%rd18, [_ZN3cub18CUB_300001_SM_10006detail6select23DeviceSelectSweepKernelINS2_10policy_hubIiiiLb0ELNS0_10SelectImplE2EE10Policy1000EPiN6thrust24THRUST_300001_SM_1000_NS6detail15normal_iteratorINSA_10device_ptrIiEEEESF_S8_NS0_13ScanTileStateIiLb1EEE7is_evenNS0_8NullTypeEiNS2_19streaming_context_tIiLb0EEELS5_2EEEvT0_T1_T2_T3_T4_T5_T6_T7_iT8_NS1_7vsmem_tE_param_1];
	ld.param.u64 	%rd19, [_ZN3cub18CUB_300001_SM_10006detail6select23DeviceSelectSweepKernelINS2_10policy_hubIiiiLb0ELNS0_10SelectImplE2EE10Policy1000EPiN6thrust24THRUST_300001_SM_1000_NS6detail15normal_iteratorINSA_10device_ptrIiEEEESF_S8_NS0_13ScanTileStateIiLb1EEE7is_evenNS0_8NullTypeEiNS2_19streaming_context_tIiLb0EEELS5_2EEEvT0_T1_T2_T3_T4_T5_T6_T7_iT8_NS1_7vsmem_tE_param_2];
	ld.param.u64 	%rd16, [_ZN3cub18CUB_300001_SM_10006detail6select23DeviceSelectSweepKernelINS2_10policy_hubIiiiLb0ELNS0_10SelectImplE2EE10Policy1000EPiN6thrust24THRUST_300001_SM_1000_NS6detail15normal_iteratorINSA_10device_ptrIiEEEESF_S8_NS0_13ScanTileStateIiLb1EEE7is_evenNS0_8NullTypeEiNS2_19streaming_context_tIiLb0EEELS5_2EEEvT0_T1_T2_T3_T4_T5_T6_T7_iT8_NS1_7vsmem_tE_param_0];
	ld.param.u32 	%r283, [_ZN3cub18CUB_300001_SM_10006detail6select23DeviceSelectSweepKernelINS2_10policy_hubIiiiLb0ELNS0_10SelectImplE2EE10Policy1000EPiN6thrust24THRUST_300001_SM_1000_NS6detail15normal_iteratorINSA_10device_ptrIiEEEESF_S8_NS0_13ScanTileStateIiLb1EEE7is_evenNS0_8NullTypeEiNS2_19streaming_context_tIiLb0EEELS5_2EEEvT0_T1_T2_T3_T4_T5_T6_T7_iT8_NS1_7vsmem_tE_param_8];
	cvta.to.global.u64 	%rd1, %rd16;
	cvta.to.global.u64 	%rd3, %rd19;
	cvta.to.global.u64 	%rd4, %rd18;
	mov.u32 	%r284, %ctaid.x;
	mov.u32 	%r285, %nctaid.y;
	mov.u32 	%r286, %ctaid.y;
	mad.lo.s32 	%r1, %r284, %r285, %r286;
	mul.lo.s32 	%r2, %r1, 4928;
	add.s32 	%r287, %r283, -1;
	setp.ge.s32 	%p1, %r1, %r287;
	@%p1 bra 	$L__BB78_26;
	setp.ne.s32 	%p172, %r1, 0;
	@%p172 bra 	$L__BB78_7;
	ld.param.u64 	%rd158, [_ZN3cub18CUB_300001_SM_10006detail6select23DeviceSelectSweepKernelINS2_10policy_hubIiiiLb0ELNS0_10SelectImplE2EE10Policy1000EPiN6thrust24THRUST_300001_SM_1000_NS6detail15normal_iteratorINSA_10device_ptrIiEEEESF_S8_NS0_13ScanTileStateIiLb1EEE7is_evenNS0_8NullTypeEiNS2_19streaming_context_tIiLb0EEELS5_2EEEvT0_T1_T2_T3_T4_T5_T6_T7_iT8_NS1_7vsmem_tE_param_0];
	mov.u32 	%r3, %tid.x;
	mul.lo.s32 	%r1351, %r3, 11;
	mad.lo.s32 	%r1356, %r1, 4928, %r1351;
	cvta.to.global.u64 	%rd130, %rd158;
	mul.wide.u32 	%rd131, %r1356, 4;
	add.s64 	%rd132, %rd130, %rd131;
	ld.global.u32 	%r4, [%rd132];
	ld.global.u32 	%r5, [%rd132+4];
	ld.global.u32 	%r6, [%rd132+8];
	ld.global.u32 	%r7, [%rd132+12];
	ld.global.u32 	%r8, [%rd132+16];
	ld.global.u32 	%r9, [%rd132+20];
	ld.global.u32 	%r10, [%rd132+24];
	ld.global.u32 	%r11, [%rd132+28];
	ld.global.u32 	%r12, [%rd132+32];
	ld.global.u32 	%r13, [%rd132+36];
	ld.global.u32 	%r14, [%rd132+40];
	bar.sync 	0;
	add.s64 	%rd133, %rd4, %rd131;
	ld.global.u32 	%r1357, [%rd133];
	ld.global.u32 	%r1358, [%rd133+4];
	ld.global.u32 	%r1359, [%rd133+8];
	ld.global.u32 	%r1360, [%rd133+12];
	ld.global.u32 	%r1361, [%rd133+16];
	ld.global.u32 	%r1362, [%rd133+20];
	ld.global.u32 	%r1363, [%rd133+24];
	ld.global.u32 	%r1364, [%rd133+28];
	ld.global.u32 	%r1365, [%rd133+32];
	ld.global.u32 	%r1366, [%rd133+36];
	ld.global.u32 	%r1367, [%rd133+40];
	and.b32  	%r15, %r1357, 1;
	xor.b32  	%r1368, %r15, 1;
	and.b32  	%r16, %r1358, 1;
	xor.b32  	%r17, %r16, 1;
	and.b32  	%r18, %r1359, 1;
	xor.b32  	%r1369, %r18, 1;
	and.b32  	%r19, %r1360, 1;
	xor.b32  	%r1370, %r19, 1;
	and.b32  	%r20, %r1361, 1;
	xor.b32  	%r1371, %r20, 1;
	and.b32  	%r21, %r1362, 1;
	xor.b32  	%r1372, %r21, 1;
	and.b32  	%r22, %r1363, 1;
	xor.b32  	%r23, %r22, 1;
	and.b32  	%r24, %r1364, 1;
	xor.b32  	%r25, %r24, 1;
	and.b32  	%r26, %r1365, 1;
	xor.b32  	%r27, %r26, 1;
	and.b32  	%r28, %r1366, 1;
	xor.b32  	%r1373, %r28, 1;
	and.b32  	%r29, %r1367, 1;
	xor.b32  	%r1374, %r29, 1;
	bar.sync 	0;
	add.s32 	%r1375, %r17, %r1368;
	add.s32 	%r30, %r1369, %r1375;
	add.s32 	%r1376, %r1370, %r30;
	add.s32 	%r1377, %r1371, %r1376;
	add.s32 	%r1378, %r1372, %r1377;
	add.s32 	%r1379, %r23, %r1378;
	add.s32 	%r1380, %r25, %r1379;
	add.s32 	%r31, %r27, %r1380;
	add.s32 	%r1381, %r1373, %r31;
	add.s32 	%r1325, %r1374, %r1381;
	// begin inline asm
	mov.u32 %r1320, %laneid;
	// end inline asm
	mov.b32 	%r1323, 1;
	mov.b32 	%r1348, 0;
	mov.b32 	%r1350, -1;
	// begin inline asm
	{  .reg .s32 r0;  .reg .pred p;  shfl.sync.up.b32 r0|p, %r1325, %r1323, %r1348, %r1350;  @p add.s32 r0, r0, %r1325;  mov.s32 %r1321, r0;}
	// end inline asm
	mov.b32 	%r1329, 2;
	// begin inline asm
	{  .reg .s32 r0;  .reg .pred p;  shfl.sync.up.b32 r0|p, %r1321, %r1329, %r1348, %r1350;  @p add.s32 r0, r0, %r1321;  mov.s32 %r1327, r0;}
	// end inline asm
	mov.b32 	%r1335, 4;
	// begin inline asm
	{  .reg .s32 r0;  .reg .pred p;  shfl.sync.up.b32 r0|p, %r1327, %r1335, %r1348, %r1350;  @p add.s32 r0, r0, %r1327;  mov.s32 %r1333, r0;}
	// end inline asm
	mov.b32 	%r1341, 8;
	// begin inline asm
	{  .reg .s32 r0;  .reg .pred p;  shfl.sync.up.b32 r0|p, %r1333, %r1341, %r1348, %r1350;  @p add.s32 r0, r0, %r1333;  mov.s32 %r1339, r0;}
	// end inline asm
	mov.b32 	%r1347, 16;
	// begin inline asm
	{  .reg .s32 r0;  .reg .pred p;  shfl.sync.up.b32 r0|p, %r1339, %r1347, %r1348, %r1350;  @p add.s32 r0, r0, %r1339;  mov.s32 %r1345, r0;}
	// end inline asm
	setp.ne.s32 	%p238, %r1320, 31;
	@%p238 bra 	$L__BB78_4;
	shr.u32 	%r1382, %r3, 3;
	and.b32  	%r1383, %r1382, 124;
	mov.u32 	%r1384, _ZZN3cub18CUB_300001_SM_10006detail6select23DeviceSelectSweepKernelINS2_10policy_hubIiiiLb0ELNS0_10SelectImplE2EE10Policy1000EPiN6thrust24THRUST_300001_SM_1000_NS6detail15normal_iteratorINSA_10device_ptrIiEEEESF_S8_NS0_13ScanTileStateIiLb1EEE7is_evenNS0_8NullTypeEiNS2_19streaming_context_tIiLb0EEELS5_2EEEvT0_T1_T2_T3_T4_T5_T6_T7_iT8_NS1_7vsmem_tEE19static_temp_storage;
	add.s32 	%r1385, %r1384, %r1383;
	st.shared.u32 	[%r1385], %r1345;
$L__BB78_4:
	bar.sync 	0;
	ld.shared.v4.u32 	{%r1386, %r1387, %r1388, %r1389}, [_ZZN3cub18CUB_300001_SM_10006detail6select23DeviceSelectSweepKernelINS2_10policy_hubIiiiLb0ELNS0_10SelectImplE2EE10Policy1000EPiN6thrust24THRUST_300001_SM_1000_NS6detail15normal_iteratorINSA_10device_ptrIiEEEESF_S8_NS0_13ScanTileStateIiLb1EEE7is_evenNS0_8NullTypeEiNS2_19streaming_context_tIiLb0EEELS5_2EEEvT0_T1_T2_T3_T4_T5_T6_T7_iT8_NS1_7vsmem_tEE19static_temp_storage];
	shr.u32 	%r1390, %r3, 5;
	add.s32 	%r1391, %r1387, %r1386;
	setp.eq.s32 	%p239, %r1390, 2;
	selp.b32 	%r1392, %r1391, %r1386, %p239;
	add.s32 	%r1393, %r1391, %r1388;
	setp.eq.s32 	%p240, %r1390, 3;
	selp.b32 	%r1394, %r1393, %r1392, %p240;
	add.s32 	%r1395, %r1393, %r1389;
	setp.eq.s32 	%p241, %r1390, 4;
	selp.b32 	%r1396, %r1395, %r1394, %p241;
	ld.shared.v4.u32 	{%r1397, %r1398, %r1399, %r1400}, [_ZZN3cub18CUB_300001_SM_10006detail6select23DeviceSelectSweepKernelINS2_10policy_hubIiiiLb0ELNS0_10SelectImplE2EE10Policy1000EPiN6thrust24THRUST_300001_SM_1000_NS6detail15normal_iteratorINSA_10device_ptrIiEEEESF_S8_NS0_13ScanTileStateIiLb1EEE7is_evenNS0_8NullTypeEiNS2_19streaming_context_tIiLb0EEELS5_2EEEvT0_T1_T2_T3_T4_T5_T6_T7_iT8_NS1_7vsmem_tEE19static_temp_storage+16];
	add.s32 	%r1401, %r1395, %r1397;
	setp.eq.s32 	%p242, %r1390, 5;
	selp.b32 	%r1402, %r1401, %r1396, %p242;
	add.s32 	%r1403, %r1401, %r1398;
	setp.eq.s32 	%p243, %r1390, 6;
	selp.b32 	%r1404, %r1403, %r1402, %p243;
	add.s32 	%r1405, %r1403, %r1399;
	setp.eq.s32 	%p244, %r1390, 7;
	selp.b32 	%r1406, %r1405, %r1404, %p244;
	add.s32 	%r1407, %r1405, %r1400;
	setp.eq.s32 	%p245, %r1390, 8;
	selp.b32 	%r1408, %r1407, %r1406, %p245;
	ld.shared.v4.u32 	{%r1409, %r1410, %r1411, %r1412}, [_ZZN3cub18CUB_300001_SM_10006detail6select23DeviceSelectSweepKernelINS2_10policy_hubIiiiLb0ELNS0_10SelectImplE2EE10Policy1000EPiN6thrust24THRUST_300001_SM_1000_NS6detail15normal_iteratorINSA_10device_ptrIiEEEESF_S8_NS0_13ScanTileStateIiLb1EEE7is_evenNS0_8NullTypeEiNS2_19streaming_context_tIiLb0EEELS5_2EEEvT0_T1_T2_T3_T4_T5_T6_T7_iT8_NS1_7vsmem_tEE19static_temp_storage+32];
	add.s32 	%r1413, %r1407, %r1409;
	setp.eq.s32 	%p246, %r1390, 9;
	selp.b32 	%r1414, %r1413, %r1408, %p246;
	add.s32 	%r1415, %r1413, %r1410;
	setp.eq.s32 	%p247, %r1390, 10;
	selp.b32 	%r1416, %r1415, %r1414, %p247;
	add.s32 	%r1417, %r1415, %r1411;
	setp.eq.s32 	%p248, %r1390, 11;
	selp.b32 	%r1418, %r1417, %r1416, %p248;
	add.s32 	%r1419, %r1417, %r1412;
	setp.eq.s32 	%p249, %r1390, 12;
	selp.b32 	%r1420, %r1419, %r1418, %p249;
	ld.shared.v2.u32 	{%r1421, %r1422}, [_ZZN3cub18CUB_300001_SM_10006detail6select23DeviceSelectSweepKernelINS2_10policy_hubIiiiLb0ELNS0_10SelectImplE2EE10Policy1000EPiN6thrust24THRUST_300001_SM_1000_NS6detail15normal_iteratorINSA_10device_ptrIiEEEESF_S8_NS0_13ScanTileStateIiLb1EEE7is_evenNS0_8NullTypeEiNS2_19streaming_context_tIiLb0EEELS5_2EEEvT0_T1_T2_T3_T4_T5_T6_T7_iT8_NS1_7vsmem_tEE19static_temp_storage+48];
	add.s32 	%r1423, %r1419, %r1421;
	setp.eq.s32 	%p250, %r1390, 13;
	selp.b32 	%r1424, %r1423, %r1420, %p250;
	add.s32 	%r35, %r1423, %r1422;
	setp.lt.u32 	%p251, %r3, 32;
	selp.b32 	%r1425, 0, %r1424, %p251;
	setp.eq.s32 	%p252, %r1320, 0;
	sub.s32 	%r1426, %r1345, %r1325;
	selp.b32 	%r1427, 0, %r1426, %p252;
	add.s32 	%r36, %r1425, %r1427;
	setp.ne.s32 	%p253, %r3, 0;
	@%p253 bra 	$L__BB78_6;
	add.s64 	%rd134, %rd2, 256;
	mov.b32 	%r1428, 101;
	// begin inline asm
	st.relaxed.gpu.v2.u32 [%rd134], {%r1428, %r35};
	// end inline asm
$L__BB78_6:
	ld.param.u32 	%r1578, [_ZN3cub18CUB_300001_SM_10006detail6select23DeviceSelectSweepKernelINS2_10policy_hubIiiiLb0ELNS0_10SelectImplE2EE10Policy1000EPiN6thrust24THRUST_300001_SM_1000_NS6detail15normal_iteratorINSA_10device_ptrIiEEEESF_S8_NS0_13ScanTileStateIiLb1EEE7is_evenNS0_8NullTypeEiNS2_19streaming_context_tIiLb0EEELS5_2EEEvT0_T1_T2_T3_T4_T5_T6_T7_iT8_NS1_7vsmem_tE_param_7];
	bar.sync 	0;
	sub.s32 	%r1430, 4928, %r35;
	sub.s32 	%r1432, %r1351, %r36;
	setp.eq.s32 	%p254, %r15, 0;
	add.s32 	%r1433, %r36, %r1430;
	selp.b32 	%r1434, %r1433, %r1432, %p254;
	shl.b32 	%r1435, %r1434, 2;
	mov.u32 	%r1436, _ZZN3cub18CUB_300001_SM_10006detail6select23DeviceSelectSweepKernelINS2_10policy_hubIiiiLb0ELNS0_10SelectImplE2EE10Policy1000EPiN6thrust24THRUST_300001_SM_1000_NS6detail15normal_iteratorINSA_10device_ptrIiEEEESF_S8_NS0_13ScanTileStateIiLb1EEE7is_evenNS0_8NullTypeEiNS2_19streaming_context_tIiLb0EEELS5_2EEEvT0_T1_T2_T3_T4_T5_T6_T7_iT8_NS1_7vsmem_tEE19static_temp_storage;
	add.s32 	%r1437, %r1436, %r1435;
	st.shared.u32 	[%r1437], %r4;
	add.s32 	%r1439, %r36, %r1368;
	sub.s32 	%r1440, %r1351, %r1439;
	add.s32 	%r1441, %r1440, 1;
	setp.eq.s32 	%p255, %r16, 0;
	add.s32 	%r1442, %r1433, %r1368;
	selp.b32 	%r1443, %r1442, %r1441, %p255;
	shl.b32 	%r1444, %r1443, 2;
	add.s32 	%r1445, %r1436, %r1444;
	st.shared.u32 	[%r1445], %r5;
	add.s32 	%r1447, %r1375, %r36;
	sub.s32 	%r1448, %r1351, %r1447;
	add.s32 	%r1449, %r1448, 2;
	setp.eq.s32 	%p256, %r18, 0;
	add.s32 	%r1450, %r1442, %r17;
	selp.b32 	%r1451, %r1450, %r1449, %p256;
	shl.b32 	%r1452, %r1451, 2;
	add.s32 	%r1453, %r1436, %r1452;
	st.shared.u32 	[%r1453], %r6;
	add.s32 	%r1454, %r30, %r36;
	sub.s32 	%r1455, %r1351, %r1454;
	add.s32 	%r1456, %r1455, 3;
	setp.eq.s32 	%p257, %r19, 0;
	add.s32 	%r1458, %r1450, %r1369;
	selp.b32 	%r1459, %r1458, %r1456, %p257;
	shl.b32 	%r1460, %r1459, 2;
	add.s32 	%r1461, %r1436, %r1460;
	st.shared.u32 	[%r1461], %r7;
	xor.b32  	%r1462, %r19, 1;
	add.s32 	%r1463, %r1454, %r1462;
	sub.s32 	%r1464, %r1351, %r1463;
	add.s32 	%r1465, %r1464, 4;
	setp.eq.s32 	%p258, %r20, 0;
	add.s32 	%r1466, %r1458, %r1462;
	selp.b32 	%r1467, %r1466, %r1465, %p258;
	shl.b32 	%r1468, %r1467, 2;
	add.s32 	%r1469, %r1436, %r1468;
	st.shared.u32 	[%r1469], %r8;
	xor.b32  	%r1470, %r20, 1;
	add.s32 	%r1471, %r1463, %r1470;
	sub.s32 	%r1472, %r1351, %r1471;
	add.s32 	%r1473, %r1472, 5;
	setp.eq.s32 	%p259, %r21, 0;
	add.s32 	%r1474, %r1466, %r1470;
	selp.b32 	%r1475, %r1474, %r1473, %p259;
	shl.b32 	%r1476, %r1475, 2;
	add.s32 	%r1477, %r1436, %r1476;
	st.shared.u32 	[%r1477], %r9;
	xor.b32  	%r1478, %r21, 1;
	add.s32 	%r1479, %r1471, %r1478;
	sub.s32 	%r1480, %r1351, %r1479;
	add.s32 	%r1481, %r1480, 6;
	setp.eq.s32 	%p260, %r22, 0;
	add.s32 	%r1482, %r1474, %r1478;
	selp.b32 	%r1483, %r1482, %r1481, %p260;
	shl.b32 	%r1484, %r1483, 2;
	add.s32 	%r1485, %r1436, %r1484;
	st.shared.u32 	[%r1485], %r10;
	add.s32 	%r1486, %r1479, %r23;
	sub.s32 	%r1487, %r1351, %r1486;
	add.s32 	%r1488, %r1487, 7;
	setp.eq.s32 	%p261, %r24, 0;
	add.s32 	%r1489, %r1482, %r23;
	selp.b32 	%r1490, %r1489, %r1488, %p261;
	shl.b32 	%r1491, %r1490, 2;
	add.s32 	%r1492, %r1436, %r1491;
	st.shared.u32 	[%r1492], %r11;
	add.s32 	%r1493, %r1486, %r25;
	sub.s32 	%r1494, %r1351, %r1493;
	add.s32 	%r1495, %r1494, 8;
	setp.eq.s32 	%p262, %r26, 0;
	add.s32 	%r1496, %r1489, %r25;
	selp.b32 	%r1497, %r1496, %r1495, %p262;
	shl.b32 	%r1498, %r1497, 2;
	add.s32 	%r1499, %r1436, %r1498;
	st.shared.u32 	[%r1499], %r12;
	add.s32 	%r1500, %r31, %r36;
	sub.s32 	%r1501, %r1351, %r1500;
	add.s32 	%r1502, %r1501, 9;
	setp.eq.s32 	%p263, %r28, 0;
	add.s32 	%r1503, %r1496, %r27;
	selp.b32 	%r1504, %r1503, %r1502, %p263;
	shl.b32 	%r1505, %r1504, 2;
	add.s32 	%r1506, %r1436, %r1505;
	st.shared.u32 	[%r1506], %r13;
	xor.b32  	%r1507, %r28, 1;
	add.s32 	%r1508, %r1500, %r1507;
	sub.s32 	%r1509, %r1351, %r1508;
	add.s32 	%r1510, %r1509, 10;
	setp.eq.s32 	%p264, %r29, 0;
	add.s32 	%r1511, %r1503, %r1507;
	selp.b32 	%r1512, %r1511, %r1510, %p264;
	shl.b32 	%r1513, %r1512, 2;
	add.s32 	%r1514, %r1436, %r1513;
	st.shared.u32 	[%r1514], %r14;
	bar.sync 	0;
	sub.s32 	%r1515, %r3, %r1430;
	setp.lt.s32 	%p265, %r3, %r1430;
	not.b32 	%r1516, %r3;
	add.s32 	%r1517, %r1578, %r1516;
	selp.b32 	%r1518, %r1517, %r1515, %p265;
	shl.b32 	%r1519, %r3, 2;
	add.s32 	%r1520, %r1436, %r1519;
	ld.shared.u32 	%r1521, [%r1520];
	mul.wide.s32 	%rd135, %r1518, 4;
	add.s64 	%rd136, %rd3, %rd135;
	st.global.u32 	[%rd136], %r1521;
	add.s32 	%r1522, %r3, 448;
	sub.s32 	%r1523, %r1522, %r1430;
	setp.lt.s32 	%p266, %r1522, %r1430;
	sub.s32 	%r1524, %r1578, %r3;
	add.s32 	%r1525, %r1524, -449;
	selp.b32 	%r1526, %r1525, %r1523, %p266;
	ld.shared.u32 	%r1527, [%r1520+1792];
	mul.wide.s32 	%rd137, %r1526, 4;
	add.s64 	%rd138, %rd3, %rd137;
	st.global.u32 	[%rd138], %r1527;
	add.s32 	%r1528, %r3, 896;
	sub.s32 	%r1529, %r1528, %r1430;
	setp.lt.s32 	%p267, %r1528, %r1430;
	add.s32 	%r1530, %r1524, -897;
	selp.b32 	%r1531, %r1530, %r1529, %p267;
	ld.shared.u32 	%r1532, [%r1520+3584];
	mul.wide.s32 	%rd139, %r1531, 4;
	add.s64 	%rd140, %rd3, %rd139;
	st.global.u32 	[%rd140], %r1532;
	add.s32 	%r1533, %r3, 1344;
	sub.s32 	%r1534, %r1533, %r1430;
	setp.lt.s32 	%p268, %r1533, %r1430;
	add.s32 	%r1535, %r1524, -1345;
	selp.b32 	%r1536, %r1535, %r1534, %p268;
	ld.shared.u32 	%r1537, [%r1520+5376];
	mul.wide.s32 	%rd141, %r1536, 4;
	add.s64 	%rd142, %rd3, %rd141;
	st.global.u32 	[%rd142], %r1537;
	add.s32 	%r1538, %r3, 1792;
	sub.s32 	%r1539, %r1538, %r1430;
	setp.lt.s32 	%p269, %r1538, %r1430;
	add.s32 	%r1540, %r1524, -1793;
	selp.b32 	%r1541, %r1540, %r1539, %p269;
	ld.shared.u32 	%r1542, [%r1520+7168];
	mul.wide.s32 	%rd143, %r1541, 4;
	add.s64 	%rd144, %rd3, %rd143;
	st.global.u32 	[%rd144], %r1542;
	add.s32 	%r1543, %r3, 2240;
	sub.s32 	%r1544, %r1543, %r1430;
	setp.lt.s32 	%p270, %r1543, %r1430;
	add.s32 	%r1545, %r1524, -2241;
	selp.b32 	%r1546, %r1545, %r1544, %p270;
	ld.shared.u32 	%r1547, [%r1520+8960];
	mul.wide.s32 	%rd145, %r1546, 4;
	add.s64 	%rd146, %rd3, %rd145;
	st.global.u32 	[%rd146], %r1547;
	add.s32 	%r1548, %r3, 2688;
	sub.s32 	%r1549, %r1548, %r1430;
	setp.lt.s32 	%p271, %r1548, %r1430;
	add.s32 	%r1550, %r1524, -2689;
	selp.b32 	%r1551, %r1550, %r1549, %p271;
	ld.shared.u32 	%r1552, [%r1520+10752];
	mul.wide.s32 	%rd147, %r1551, 4;
	add.s64 	%rd148, %rd3, %rd147;
	st.global.u32 	[%rd148], %r1552;
	add.s32 	%r1553, %r3, 3136;
	sub.s32 	%r1554, %r1553, %r1430;
	setp.lt.s32 	%p272, %r1553, %r1430;
	add.s32 	%r1555, %r1524, -3137;
	selp.b32 	%r1556, %r1555, %r1554, %p272;
	ld.shared.u32 	%r1557, [%r1520+12544];
	mul.wide.s32 	%rd149, %r1556, 4;
	add.s64 	%rd150, %rd3, %rd149;
	st.global.u32 	[%rd150], %r1557;
	add.s32 	%r1558, %r3, 3584;
	sub.s32 	%r1559, %r1558, %r1430;
	setp.lt.s32 	%p273, %r1558, %r1430;
	add.s32 	%r1560, %r1524, -3585;
	selp.b32 	%r1561, %r1560, %r1559, %p273;
	ld.shared.u32 	%r1562, [%r1520+14336];
	mul.wide.s32 	%rd151, %r1561, 4;
	add.s64 	%rd152, %rd3, %rd151;
	st.global.u32 	[%rd152], %r1562;
	add.s32 	%r1563, %r3, 4032;
	sub.s32 	%r1564, %r1563, %r1430;
	setp.lt.s32 	%p274, %r1563, %r1430;
	add.s32 	%r1565, %r1524, -4033;
	selp.b32 	%r1566, %r1565, %r1564, %p274;
	ld.shared.u32 	%r1567, [%r1520+16128];
	mul.wide.s32 	%rd153, %r1566, 4;
	add.s64 	%rd154, %rd3, %rd153;
	st.global.u32 	[%rd154], %r1567;
	add.s32 	%r1568, %r3, 4480;
	sub.s32 	%r1569, %r1568, %r1430;
	setp.lt.s32 	%p275, %r1568, %r1430;
	add.s32 	%r1570, %r1524, -4481;
	selp.b32 	%r1571, %r1570, %r1569, %p275;
	ld.shared.u32 	%r1572, [%r1520+17920];
	mul.wide.s32 	%rd155, %r1571, 4;
	add.s64 	%rd156, %rd3, %rd155;
	st.global.u32 	[%rd156], %r1572;
	bra.uni 	$L__BB78_181;
$L__BB78_7:
	ld.param.u64 	%rd157, [_ZN3cub18CUB_300001_SM_10006detail6select23DeviceSelectSweepKernelINS2_10policy_hubIiiiLb0ELNS0_10SelectImplE2EE10Policy1000EPiN6thrust24THRUST_300001_SM_1000_NS6detail15normal_iteratorINSA_10device_ptrIiEEEESF_S8_NS0_13ScanTileStateIiLb1EEE7is_evenNS0_8NullTypeEiNS2_19streaming_context_tIiLb0EEELS5_2EEEvT0_T1_T2_T3_T4_T5_T6_T7_iT8_NS1_7vsmem_tE_param_0];
	cvt.s64.s32 	%rd88, %r2;
	mov.u32 	%r39, %tid.x;
	mul.lo.s32 	%r971, %r39, 11;
	cvt.u64.u32 	%rd89, %r971;
	add.s64 	%rd90, %rd89, %rd88;
	cvta.to.global.u64 	%rd91, %rd157;
	shl.b64 	%rd92, %rd90, 2;
	add.s64 	%rd93, %rd91, %rd92;
	ld.global.u32 	%r40, [%rd93];
	ld.global.u32 	%r41, [%rd93+4];
	ld.global.u32 	%r42, [%rd93+8];
	ld.global.u32 	%r43, [%rd93+12];
	ld.global.u32 	%r44, [%rd93+16];
	ld.global.u32 	%r45, [%rd93+20];
	ld.global.u32 	%r46, [%rd93+24];
	ld.global.u32 	%r47, [%rd93+28];
	ld.global.u32 	%r48, [%rd93+32];
	ld.global.u32 	%r49, [%rd93+36];
	ld.global.u32 	%r50, [%rd93+40];
	bar.sync 	0;
	add.s64 	%rd94, %rd4, %rd92;
	ld.global.u32 	%r972, [%rd94];
	ld.global.u32 	%r973, [%rd94+4];
	ld.global.u32 	%r974, [%rd94+8];
	ld.global.u32 	%r975, [%rd94+12];
	ld.global.u32 	%r976, [%rd94+16];
	ld.global.u32 	%r977, [%rd94+20];
	ld.global.u32 	%r978, [%rd94+24];
	ld.global.u32 	%r979, [%rd94+28];
	ld.global.u32 	%r980, [%rd94+32];
	ld.global.u32 	%r981, [%rd94+36];
	ld.global.u32 	%r982, [%rd94+40];
	and.b32  	%r51, %r972, 1;
	xor.b32  	%r983, %r51, 1;
	and.b32  	%r52, %r973, 1;
	xor.b32  	%r984, %r52, 1;
	and.b32  	%r53, %r974, 1;
	xor.b32  	%r985, %r53, 1;
	and.b32  	%r54, %r975, 1;
	xor.b32  	%r986, %r54, 1;
	and.b32  	%r55, %r976, 1;
	xor.b32  	%r987, %r55, 1;
	and.b32  	%r56, %r977, 1;
	xor.b32  	%r988, %r56, 1;
	and.b32  	%r57, %r978, 1;
	xor.b32  	%r989, %r57, 1;
	and.b32  	%r58, %r979, 1;
	xor.b32  	%r990, %r58, 1;
	and.b32  	%r59, %r980, 1;
	xor.b32  	%r991, %r59, 1;
	and.b32  	%r60, %r981, 1;
	xor.b32  	%r992, %r60, 1;
	and.b32  	%r61, %r982, 1;
	xor.b32  	%r993, %r61, 1;
	bar.sync 	0;
	add.s32 	%r994, %r984, %r983;
	add.s32 	%r995, %r985, %r994;
	add.s32 	%r996, %r986, %r995;
	add.s32 	%r997, %r987, %r996;
	add.s32 	%r998, %r988, %r997;
	add.s32 	%r999, %r989, %r998;
	add.s32 	%r1000, %r990, %r999;
	add.s32 	%r1001, %r991, %r1000;
	add.s32 	%r1002, %r992, %r1001;
	add.s32 	%r942, %r993, %r1002;
	// begin inline asm
	mov.u32 %r937, %laneid;
	// end inline asm
	mov.b32 	%r940, 1;
	mov.b32 	%r965, 0;
	mov.b32 	%r967, -1;
	// begin inline asm
	{  .reg .s32 r0;  .reg .pred p;  shfl.sync.up.b32 r0|p, %r942, %r940, %r965, %r967;  @p add.s32 r0, r0, %r942;  mov.s32 %r938, r0;}
	// end inline asm
	mov.b32 	%r946, 2;
	// begin inline asm
	{  .reg .s32 r0;  .reg .pred p;  shfl.sync.up.b32 r0|p, %r938, %r946, %r965, %r967;  @p add.s32 r0, r0, %r938;  mov.s32 %r944, r0;}
	// end inline asm
	mov.b32 	%r952, 4;
	// begin inline asm
	{  .reg .s32 r0;  .reg .pred p;  shfl.sync.up.b32 r0|p, %r944, %r952, %r965, %r967;  @p add.s32 r0, r0, %r944;  mov.s32 %r950, r0;}
	// end inline asm
	mov.b32 	%r958, 8;
	// begin inline asm
	{  .reg .s32 r0;  .reg .pred p;  shfl.sync.up.b32 r0|p, %r950, %r958, %r965, %r967;  @p add.s32 r0, r0, %r950;  mov.s32 %r956, r0;}
	// end inline asm
	mov.b32 	%r964, 16;
	// begin inline asm
	{  .reg .s32 r0;  .reg .pred p;  shfl.sync.up.b32 r0|p, %r956, %r964, %r965, %r967;  @p add.s32 r0, r0, %r956;  mov.s32 %r962, r0;}
	// end inline asm
	setp.ne.s32 	%p173, %r937, 31;
	@%p173 bra 	$L__BB78_9;
	shr.u32 	%r1003, %r39, 3;
	and.b32  	%r1004, %r1003, 124;
	mov.u32 	%r1005, _ZZN3cub18CUB_300001_SM_10006detail6select23DeviceSelectSweepKernelINS2_10policy_hubIiiiLb0ELNS0_10SelectImplE2EE10Policy1000EPiN6thrust24THRUST_300001_SM_1000_NS6detail15normal_iteratorINSA_10device_ptrIiEEEESF_S8_NS0_13ScanTileStateIiLb1EEE7is_evenNS0_8NullTypeEiNS2_19streaming_context_tIiLb0EEELS5_2EEEvT0_T1_T2_T3_T4_T5_T6_T7_iT8_NS1_7vsmem_tEE19static_temp_storage;
	add.s32 	%r1006, %r1005, %r1004;
	st.shared.u32 	[%r1006], %r962;
$L__BB78_9:
	sub.s32 	%r1007, %r962, %r942;
	bar.sync 	0;
	ld.shared.v4.u32 	{%r1008, %r1009, %r1010, %r1011}, [_ZZN3cub18CUB_300001_SM_10006detail6select23DeviceSelectSweepKernelINS2_10policy_hubIiiiLb0ELNS0_10SelectImplE2EE10Policy1000EPiN6thrust24THRUST_300001_SM_1000_NS6detail15normal_iteratorINSA_10device_ptrIiEEEESF_S8_NS0_13ScanTileStateIiLb1EEE7is_evenNS0_8NullTypeEiNS2_19streaming_context_tIiLb0EEELS5_2EEEvT0_T1_T2_T3_T4_T5_T6_T7_iT8_NS1_7vsmem_tEE19static_temp_storage];
	shr.u32 	%r1012, %r39, 5;
	add.s32 	%r1013, %r1009, %r1008;
	setp.eq.s32 	%p174, %r1012, 2;
	selp.b32 	%r1014, %r1013, %r1008, %p174;
	add.s32 	%r1015, %r1013, %r1010;
	setp.eq.s32 	%p175, %r1012, 3;
	selp.b32 	%r1016, %r1015, %r1014, %p175;
	add.s32 	%r1017, %r1015, %r1011;
	setp.eq.s32 	%p176, %r1012, 4;
	selp.b32 	%r1018, %r1017, %r1016, %p176;
	ld.shared.v4.u32 	{%r1019, %r1020, %r1021, %r1022}, [_ZZN3cub18CUB_300001_SM_10006detail6select23DeviceSelectSweepKernelINS2_10policy_hubIiiiLb0ELNS0_10SelectImplE2EE10Policy1000EPiN6thrust24THRUST_300001_SM_1000_NS6detail15normal_iteratorINSA_10device_ptrIiEEEESF_S8_NS0_13ScanTileStateIiLb1EEE7is_evenNS0_8NullTypeEiNS2_19streaming_context_tIiLb0EEELS5_2EEEvT0_T1_T2_T3_T4_T5_T6_T7_iT8_NS1_7vsmem_tEE19static_temp_storage+16];
	add.s32 	%r1023, %r1017, %r1019;
	setp.eq.s32 	%p177, %r1012, 5;
	selp.b32 	%r1024, %r1023, %r1018, %p177;
	add.s32 	%r1025, %r1023, %r1020;
	setp.eq.s32 	%p178, %r1012, 6;
	selp.b32 	%r1026, %r1025, %r1024, %p178;
	add.s32 	%r1027, %r1025, %r1021;
	setp.eq.s32 	%p179, %r1012, 7;
	selp.b32 	%r1028, %r1027, %r1026, %p179;
	add.s32 	%r1029, %r1027, %r1022;
	setp.eq.s32 	%p180, %r1012, 8;
	selp.b32 	%r1030, %r1029, %r1028, %p180;
	ld.shared.v4.u32 	{%r1031, %r1032, %r1033, %r1034}, [_ZZN3cub18CUB_300001_SM_10006detail6select23DeviceSelectSweepKernelINS2_10policy_hubIiiiLb0ELNS0_10SelectImplE2EE10Policy1000EPiN6thrust24THRUST_300001_SM_1000_NS6detail15normal_iteratorINSA_10device_ptrIiEEEESF_S8_NS0_13ScanTileStateIiLb1EEE7is_evenNS0_8NullTypeEiNS2_19streaming_context_tIiLb0EEELS5_2EEEvT0_T1_T2_T3_T4_T5_T6_T7_iT8_NS1_7vsmem_tEE19static_temp_storage+32];
	add.s32 	%r1035, %r1029, %r1031;
	setp.eq.s32 	%p181, %r1012, 9;
	selp.b32 	%r1036, %r1035, %r1030, %p181;
	add.s32 	%r1037, %r1035, %r1032;
	setp.eq.s32 	%p182, %r1012, 10;
	selp.b32 	%r1038, %r1037, %r1036, %p182;
	add.s32 	%r1039, %r1037, %r1033;
	setp.eq.s32 	%p183, %r1012, 11;
	selp.b32 	%r1040, %r1039, %r1038, %p183;
	add.s32 	%r1041, %r1039, %r1034;
	setp.eq.s32 	%p184, %r1012, 12;
	selp.b32 	%r1042, %r1041, %r1040, %p184;
	ld.shared.v2.u32 	{%r1043, %r1044}, [_ZZN3cub18CUB_300001_SM_10006detail6select23DeviceSelectSweepKernelINS2_10policy_hubIiiiLb0ELNS0_10SelectImplE2EE10Policy1000EPiN6thrust24THRUST_300001_SM_1000_NS6detail15normal_iteratorINSA_10device_ptrIiEEEESF_S8_NS0_13ScanTileStateIiLb1EEE7is_evenNS0_8NullTypeEiNS2_19streaming_context_tIiLb0EEELS5_2EEEvT0_T1_T2_T3_T4_T5_T6_T7_iT8_NS1_7vsmem_tEE19static_temp_storage+48];
	add.s32 	%r1045, %r1041, %r1043;
	setp.eq.s32 	%p185, %r1012, 13;
	selp.b32 	%r1046, %r1045, %r1042, %p185;
	add.s32 	%r65, %r1045, %r1044;
	setp.gt.u32 	%p186, %r39, 31;
	setp.lt.u32 	%p187, %r39, 32;
	setp.eq.s32 	%p188, %r937, 0;
	selp.b32 	%r1047, 0, %r1007, %p188;
	add.s32 	%r1589, %r1046, %r1047;
	selp.b32 	%r67, %r1007, %r1589, %p187;
	@%p186 bra 	$L__BB78_25;
	setp.ne.s32 	%p189, %r39, 0;
	mul.wide.s32 	%rd95, %r1, 8;
	add.s64 	%rd5, %rd2, %rd95;
	@%p189 bra 	$L__BB78_12;
	st.shared.u32 	[_ZZN3cub18CUB_300001_SM_10006detail6select23DeviceSelectSweepKernelINS2_10policy_hubIiiiLb0ELNS0_10SelectImplE2EE10Policy1000EPiN6thrust24THRUST_300001_SM_1000_NS6detail15normal_iteratorINSA_10device_ptrIiEEEESF_S8_NS0_13ScanTileStateIiLb1EEE7is_evenNS0_8NullTypeEiNS2_19streaming_context_tIiLb0EEELS5_2EEEvT0_T1_T2_T3_T4_T5_T6_T7_iT8_NS1_7vsmem_tEE19static_temp_storage+108], %r65;
	add.s64 	%rd96, %rd5, 256;
	mov.b32 	%r1048, 100;
	// begin inline asm
	st.relaxed.gpu.v2.u32 [%rd96], {%r1048, %r65};
	// end inline asm
$L__BB78_12:
	not.b32 	%r1054, %r39;
	add.s32 	%r1585, %r1, %r1054;
	mov.b32 	%r1050, 665;
	// begin inline asm
	nanosleep.u32 %r1050;
	// end inline asm
	mul.wide.s32 	%rd98, %r1585, 8;
	add.s64 	%rd99, %rd2, %rd98;
	add.s64 	%rd97, %rd99, 256;
	// begin inline asm
	ld.relaxed.gpu.v2.u32 {%r1586, %r1580}, [%rd97];
	// end inline asm
	mov.b32 	%r1581, 238;
$L__BB78_13:
	setp.eq.s32 	%p190, %r1586, 99;
	mov.b32 	%r1055, -1;
	vote.sync.any.pred 	%p191, %p190, %r1055;
	not.pred 	%p192, %p191;
	@%p192 bra 	$L__BB78_15;
	// begin inline asm
	nanosleep.u32 %r1581;
	// end inline asm
	shr.u32 	%r1581, %r1581, 1;
	// begin inline asm
	ld.relaxed.gpu.v2.u32 {%r1586, %r1580}, [%rd97];
	// end inline asm
	bra.uni 	$L__BB78_13;
$L__BB78_15:
	setp.eq.s32 	%p193, %r1586, 101;
	mov.b32 	%r1082, -1;
	vote.sync.ballot.b32 	%r1084, %p193, %r1082;
	// begin inline asm
	mov.u32 %r1057, %lanemask_ge;
	// end inline asm
	and.b32  	%r1085, %r1084, %r1057;
	or.b32  	%r1086, %r1085, -2147483648;
	add.s32 	%r1087, %r1086, -1;
	not.b32 	%r1088, %r1086;
	and.b32  	%r1089, %r1088, %r1087;
	popc.b32 	%r1061, %r1089;
	mov.b32 	%r1060, 1;
	// begin inline asm
	shfl.sync.down.b32 %r1058, %r1580, %r1060, %r1061, %r1082;
	// end inline asm
	setp.lt.s32 	%p195, %r937, %r1061;
	selp.b32 	%r1090, %r1058, 0, %p195;
	add.s32 	%r1064, %r1090, %r1580;
	mov.b32 	%r1065, 2;
	// begin inline asm
	shfl.sync.down.b32 %r1063, %r1064, %r1065, %r1061, %r1082;
	// end inline asm
	add.s32 	%r1091, %r937, 2;
	setp.gt.s32 	%p196, %r1091, %r1061;
	selp.b32 	%r1092, 0, %r1063, %p196;
	add.s32 	%r1069, %r1064, %r1092;
	mov.b32 	%r1070, 4;
	// begin inline asm
	shfl.sync.down.b32 %r1068, %r1069, %r1070, %r1061, %r1082;
	// end inline asm
	add.s32 	%r1093, %r937, 4;
	setp.gt.s32 	%p197, %r1093, %r1061;
	selp.b32 	%r1094, 0, %r1068, %p197;
	add.s32 	%r1074, %r1069, %r1094;
	mov.b32 	%r1075, 8;
	// begin inline asm
	shfl.sync.down.b32 %r1073, %r1074, %r1075, %r1061, %r1082;
	// end inline asm
	add.s32 	%r1095, %r937, 8;
	setp.gt.s32 	%p198, %r1095, %r1061;
	selp.b32 	%r1096, 0, %r1073, %p198;
	add.s32 	%r1079, %r1074, %r1096;
	mov.b32 	%r1080, 16;
	// begin inline asm
	shfl.sync.down.b32 %r1078, %r1079, %r1080, %r1061, %r1082;
	// end inline asm
	add.s32 	%r1097, %r937, 16;
	setp.gt.s32 	%p199, %r1097, %r1061;
	selp.b32 	%r1098, 0, %r1078, %p199;
	add.s32 	%r1582, %r1079, %r1098;
	add.s64 	%rd7, %rd2, 256;
	mov.b32 	%r1583, 238;
$L__BB78_16:
	setp.ne.s32 	%p200, %r1586, 101;
	mov.b32 	%r1099, -1;
	vote.sync.all.pred 	%p201, %p200, %r1099;
	not.pred 	%p202, %p201;
	@%p202 bra 	$L__BB78_21;
	shr.u32 	%r1583, %r1583, 1;
	mul.wide.s32 	%rd124, %r1585, 8;
	add.s64 	%rd125, %rd7, %rd124;
	add.s64 	%rd123, %rd125, -256;
	// begin inline asm
	ld.relaxed.gpu.v2.u32 {%r1586, %r1587}, [%rd123];
	// end inline asm
	mov.u32 	%r1588, %r1583;
$L__BB78_18:
	setp.eq.s32 	%p228, %r1586, 99;
	mov.b32 	%r1271, -1;
	vote.sync.any.pred 	%p229, %p228, %r1271;
	not.pred 	%p230, %p229;
	@%p230 bra 	$L__BB78_20;
	// begin inline asm
	nanosleep.u32 %r1588;
	// end inline asm
	shr.u32 	%r1588, %r1588, 1;
	// begin inline asm
	ld.relaxed.gpu.v2.u32 {%r1586, %r1587}, [%rd123];
	// end inline asm
	bra.uni 	$L__BB78_18;
$L__BB78_20:
	setp.eq.s32 	%p231, %r1586, 101;
	mov.b32 	%r1297, -1;
	vote.sync.ballot.b32 	%r1298, %p231, %r1297;
	and.b32  	%r1299, %r1298, %r1057;
	or.b32  	%r1300, %r1299, -2147483648;
	add.s32 	%r1301, %r1300, -1;
	not.b32 	%r1302, %r1300;
	and.b32  	%r1303, %r1302, %r1301;
	popc.b32 	%r1276, %r1303;
	mov.b32 	%r1275, 1;
	// begin inline asm
	shfl.sync.down.b32 %r1273, %r1587, %r1275, %r1276, %r1297;
	// end inline asm
	setp.lt.s32 	%p233, %r937, %r1276;
	selp.b32 	%r1304, %r1273, 0, %p233;
	add.s32 	%r1279, %r1304, %r1587;
	mov.b32 	%r1280, 2;
	// begin inline asm
	shfl.sync.down.b32 %r1278, %r1279, %r1280, %r1276, %r1297;
	// end inline asm
	setp.gt.s32 	%p234, %r1091, %r1276;
	selp.b32 	%r1306, 0, %r1278, %p234;
	add.s32 	%r1284, %r1279, %r1306;
	mov.b32 	%r1285, 4;
	// begin inline asm
	shfl.sync.down.b32 %r1283, %r1284, %r1285, %r1276, %r1297;
	// end inline asm
	setp.gt.s32 	%p235, %r1093, %r1276;
	selp.b32 	%r1308, 0, %r1283, %p235;
	add.s32 	%r1289, %r1284, %r1308;
	mov.b32 	%r1290, 8;
	// begin inline asm
	shfl.sync.down.b32 %r1288, %r1289, %r1290, %r1276, %r1297;
	// end inline asm
	setp.gt.s32 	%p236, %r1095, %r1276;
	selp.b32 	%r1310, 0, %r1288, %p236;
	add.s32 	%r1294, %r1289, %r1310;
	mov.b32 	%r1295, 16;
	// begin inline asm
	shfl.sync.down.b32 %r1293, %r1294, %r1295, %r1276, %r1297;
	// end inline asm
	setp.gt.s32 	%p237, %r1097, %r1276;
	selp.b32 	%r1312, 0, %r1293, %p237;
	add.s32 	%r1313, %r1312, %r1582;
	add.s32 	%r1582, %r1313, %r1294;
	add.s32 	%r1585, %r1585, -32;
	bra.uni 	$L__BB78_16;
$L__BB78_21:
	setp.ne.s32 	%p203, %r39, 0;
	@%p203 bra 	$L__BB78_23;
	add.s32 	%r1102, %r1582, %r65;
	add.s64 	%rd100, %rd5, 256;
	mov.b32 	%r1101, 101;
	// begin inline asm
	st.relaxed.gpu.v2.u32 [%rd100], {%r1101, %r1102};
	// end inline asm
	st.shared.u32 	[_ZZN3cub18CUB_300001_SM_10006detail6select23DeviceSelectSweepKernelINS2_10policy_hubIiiiLb0ELNS0_10SelectImplE2EE10Policy1000EPiN6thrust24THRUST_300001_SM_1000_NS6detail15normal_iteratorINSA_10device_ptrIiEEEESF_S8_NS0_13ScanTileStateIiLb1EEE7is_evenNS0_8NullTypeEiNS2_19streaming_context_tIiLb0EEELS5_2EEEvT0_T1_T2_T3_T4_T5_T6_T7_iT8_NS1_7vsmem_tEE19static_temp_storage+100], %r1582;
	st.shared.u32 	[_ZZN3cub18CUB_300001_SM_10006detail6select23DeviceSelectSweepKernelINS2_10policy_hubIiiiLb0ELNS0_10SelectImplE2EE10Policy1000EPiN6thrust24THRUST_300001_SM_1000_NS6detail15normal_iteratorINSA_10device_ptrIiEEEESF_S8_NS0_13ScanTileStateIiLb1EEE7is_evenNS0_8NullTypeEiNS2_19streaming_context_tIiLb0EEELS5_2EEEvT0_T1_T2_T3_T4_T5_T6_T7_iT8_NS1_7vsmem_tEE19static_temp_storage+104], %r1102;
$L__BB78_23:
	setp.ne.s32 	%p204, %r937, 0;
	mov.u32 	%r1589, %r67;
	@%p204 bra 	$L__BB78_25;
	st.shared.u32 	[_ZZN3cub18CUB_300001_SM_10006detail6select23DeviceSelectSweepKernelINS2_10policy_hubIiiiLb0ELNS0_10SelectImplE2EE10Policy1000EPiN6thrust24THRUST_300001_SM_1000_NS6detail15normal_iteratorINSA_10device_ptrIiEEEESF_S8_NS0_13ScanTileStateIiLb1EEE7is_evenNS0_8NullTypeEiNS2_19streaming_context_tIiLb0EEELS5_2EEEvT0_T1_T2_T3_T4_T5_T6_T7_iT8_NS1_7vsmem_tEE19static_temp_storage+72], %r1582;
	mov.u32 	%r1589, %r1582;
$L__BB78_25:
	ld.param.u32 	%r1577, [_ZN3cub18CUB_300001_SM_10006detail6select23DeviceSelectSweepKernelINS2_10policy_hubIiiiLb0ELNS0_10SelectImplE2EE10Policy1000EPiN6thrust24THRUST_300001_SM_1000_NS6detail15normal_iteratorINSA_10device_ptrIiEEEESF_S8_NS0_13ScanTileStateIiLb1EEE7is_evenNS0_8NullTypeEiNS2_19streaming_context_tIiLb0EEELS5_2EEEvT0_T1_T2_T3_T4_T5_T6_T7_iT8_NS1_7vsmem_tE_param_7];
	bar.sync 	0;
	setp.eq.s32 	%p205, %r39, 0;
	mov.u32 	%r1103, _ZZN3cub18CUB_300001_SM_10006detail6select23DeviceSelectSweepKernelINS2_10policy_hubIiiiLb0ELNS0_10SelectImplE2EE10Policy1000EPiN6thrust24THRUST_300001_SM_1000_NS6detail15normal_iteratorINSA_10device_ptrIiEEEESF_S8_NS0_13ScanTileStateIiLb1EEE7is_evenNS0_8NullTypeEiNS2_19streaming_context_tIiLb0EEELS5_2EEEvT0_T1_T2_T3_T4_T5_T6_T7_iT8_NS1_7vsmem_tEE19static_temp_storage;
	ld.shared.u32 	%r1104, [_ZZN3cub18CUB_300001_SM_10006detail6select23DeviceSelectSweepKernelINS2_10policy_hubIiiiLb0ELNS0_10SelectImplE2EE10Policy1000EPiN6thrust24THRUST_300001_SM_1000_NS6detail15normal_iteratorINSA_10device_ptrIiEEEESF_S8_NS0_13ScanTileStateIiLb1EEE7is_evenNS0_8NullTypeEiNS2_19streaming_context_tIiLb0EEELS5_2EEEvT0_T1_T2_T3_T4_T5_T6_T7_iT8_NS1_7vsmem_tEE19static_temp_storage+72];
	selp.b32 	%r1105, 0, %r1104, %p205;
	add.s32 	%r1106, %r1105, %r1589;
	xor.b32  	%r1107, %r51, 1;
	add.s32 	%r1108, %r1106, %r1107;
	xor.b32  	%r1109, %r52, 1;
	add.s32 	%r1110, %r1109, %r1107;
	add.s32 	%r1111, %r1110, %r1106;
	xor.b32  	%r1112, %r53, 1;
	add.s32 	%r1113, %r1111, %r1112;
	xor.b32  	%r1114, %r54, 1;
	add.s32 	%r1115, %r1113, %r1114;
	xor.b32  	%r1116, %r55, 1;
	add.s32 	%r1117, %r1115, %r1116;
	xor.b32  	%r1118, %r56, 1;
	add.s32 	%r1119, %r1117, %r1118;
	xor.b32  	%r1120, %r57, 1;
	add.s32 	%r1121, %r1119, %r1120;
	xor.b32  	%r1122, %r58, 1;
	add.s32 	%r1123, %r1121, %r1122;
	xor.b32  	%r1124, %r59, 1;
	add.s32 	%r1125, %r1123, %r1124;
	xor.b32  	%r1126, %r60, 1;
	add.s32 	%r1127, %r1125, %r1126;
	ld.shared.u32 	%r1128, [_ZZN3cub18CUB_300001_SM_10006detail6select23DeviceSelectSweepKernelINS2_10policy_hubIiiiLb0ELNS0_10SelectImplE2EE10Policy1000EPiN6thrust24THRUST_300001_SM_1000_NS6detail15normal_iteratorINSA_10device_ptrIiEEEESF_S8_NS0_13ScanTileStateIiLb1EEE7is_evenNS0_8NullTypeEiNS2_19streaming_context_tIiLb0EEELS5_2EEEvT0_T1_T2_T3_T4_T5_T6_T7_iT8_NS1_7vsmem_tEE19static_temp_storage+108];
	ld.shared.u32 	%r1129, [_ZZN3cub18CUB_300001_SM_10006detail6select23DeviceSelectSweepKernelINS2_10policy_hubIiiiLb0ELNS0_10SelectImplE2EE10Policy1000EPiN6thrust24THRUST_300001_SM_1000_NS6detail15normal_iteratorINSA_10device_ptrIiEEEESF_S8_NS0_13ScanTileStateIiLb1EEE7is_evenNS0_8NullTypeEiNS2_19streaming_context_tIiLb0EEELS5_2EEEvT0_T1_T2_T3_T4_T5_T6_T7_iT8_NS1_7vsmem_tEE19static_temp_storage+100];
	sub.s32 	%r1130, %r2, %r1129;
	bar.sync 	0;
	sub.s32 	%r1131, 4928, %r1128;
	add.s32 	%r1132, %r1128, %r1129;
	sub.s32 	%r1133, %r1106, %r1129;
	mul.lo.s32 	%r1134, %r39, 11;
	sub.s32 	%r1135, %r1134, %r1133;
	setp.eq.s32 	%p206, %r51, 0;
	add.s32 	%r1136, %r1133, %r1131;
	selp.b32 	%r1137, %r1136, %r1135, %p206;
	shl.b32 	%r1138, %r1137, 2;
	add.s32 	%r1139, %r1103, %r1138;
	st.shared.u32 	[%r1139], %r40;
	sub.s32 	%r1140, %r1129, %r1108;
	add.s32 	%r1141, %r1134, %r1140;
	add.s32 	%r1142, %r1141, 1;
	setp.eq.s32 	%p207, %r52, 0;
	add.s32 	%r1143, %r1136, %r1107;
	selp.b32 	%r1144, %r1143, %r1142, %p207;
	shl.b32 	%r1145, %r1144, 2;
	add.s32 	%r1146, %r1103, %r1145;
	st.shared.u32 	[%r1146], %r41;
	sub.s32 	%r1147, %r1129, %r1111;
	add.s32 	%r1148, %r1134, %r1147;
	add.s32 	%r1149, %r1148, 2;
	setp.eq.s32 	%p208, %r53, 0;
	add.s32 	%r1150, %r1143, %r1109;
	selp.b32 	%r1151, %r1150, %r1149, %p208;
	shl.b32 	%r1152, %r1151, 2;
	add.s32 	%r1153, %r1103, %r1152;
	st.shared.u32 	[%r1153], %r42;
	sub.s32 	%r1154, %r1129, %r1113;
	add.s32 	%r1155, %r1134, %r1154;
	add.s32 	%r1156, %r1155, 3;
	setp.eq.s32 	%p209, %r54, 0;
	add.s32 	%r1157, %r1150, %r1112;
	selp.b32 	%r1158, %r1157, %r1156, %p209;
	shl.b32 	%r1159, %r1158, 2;
	add.s32 	%r1160, %r1103, %r1159;
	st.shared.u32 	[%r1160], %r43;
	sub.s32 	%r1161, %r1129, %r1115;
	add.s32 	%r1162, %r1134, %r1161;
	add.s32 	%r1163, %r1162, 4;
	setp.eq.s32 	%p210, %r55, 0;
	add.s32 	%r1164, %r1157, %r1114;
	selp.b32 	%r1165, %r1164, %r1163, %p210;
	shl.b32 	%r1166, %r1165, 2;
	add.s32 	%r1167, %r1103, %r1166;
	st.shared.u32 	[%r1167], %r44;
	sub.s32 	%r1168, %r1129, %r1117;
	add.s32 	%r1169, %r1134, %r1168;
	add.s32 	%r1170, %r1169, 5;
	setp.eq.s32 	%p211, %r56, 0;
	add.s32 	%r1171, %r1164, %r1116;
	selp.b32 	%r1172, %r1171, %r1170, %p211;
	shl.b32 	%r1173, %r1172, 2;
	add.s32 	%r1174, %r1103, %r1173;
	st.shared.u32 	[%r1174], %r45;
	sub.s32 	%r1175, %r1129, %r1119;
	add.s32 	%r1176, %r1134, %r1175;
	add.s32 	%r1177, %r1176, 6;
	setp.eq.s32 	%p212, %r57, 0;
	add.s32 	%r1178, %r1171, %r1118;
	selp.b32 	%r1179, %r1178, %r1177, %p212;
	shl.b32 	%r1180, %r1179, 2;
	add.s32 	%r1181, %r1103, %r1180;
	st.shared.u32 	[%r1181], %r46;
	sub.s32 	%r1182, %r1129, %r1121;
	add.s32 	%r1183, %r1134, %r1182;
	add.s32 	%r1184, %r1183, 7;
	setp.eq.s32 	%p213, %r58, 0;
	add.s32 	%r1185, %r1178, %r1120;
	selp.b32 	%r1186, %r1185, %r1184, %p213;
	shl.b32 	%r1187, %r1186, 2;
	add.s32 	%r1188, %r1103, %r1187;
	st.shared.u32 	[%r1188], %r47;
	sub.s32 	%r1189, %r1129, %r1123;
	add.s32 	%r1190, %r1134, %r1189;
	add.s32 	%r1191, %r1190, 8;
	setp.eq.s32 	%p214, %r59, 0;
	add.s32 	%r1192, %r1185, %r1122;
	selp.b32 	%r1193, %r1192, %r1191, %p214;
	shl.b32 	%r1194, %r1193, 2;
	add.s32 	%r1195, %r1103, %r1194;
	st.shared.u32 	[%r1195], %r48;
	sub.s32 	%r1196, %r1129, %r1125;
	add.s32 	%r1197, %r1134, %r1196;
	add.s32 	%r1198, %r1197, 9;
	setp.eq.s32 	%p215, %r60, 0;
	add.s32 	%r1199, %r1192, %r1124;
	selp.b32 	%r1200, %r1199, %r1198, %p215;
	shl.b32 	%r1201, %r1200, 2;
	add.s32 	%r1202, %r1103, %r1201;
	st.shared.u32 	[%r1202], %r49;
	sub.s32 	%r1203, %r1129, %r1127;
	add.s32 	%r1204, %r1134, %r1203;
	add.s32 	%r1205, %r1204, 10;
	setp.eq.s32 	%p216, %r61, 0;
	add.s32 	%r1206, %r1199, %r1126;
	selp.b32 	%r1207, %r1206, %r1205, %p216;
	shl.b32 	%r1208, %r1207, 2;
	add.s32 	%r1209, %r1103, %r1208;
	st.shared.u32 	[%r1209], %r50;
	bar.sync 	0;
	add.s32 	%r1210, %r1132, %r39;
	setp.lt.s32 	%p217, %r39, %r1131;
	add.s32 	%r1211, %r1130, %r39;
	not.b32 	%r1212, %r1211;
	add.s32 	%r1213, %r1577, %r1212;
	add.s32 	%r1214, %r1210, -4928;
	selp.b32 	%r1215, %r1213, %r1214, %p217;
	shl.b32 	%r1216, %r39, 2;
	add.s32 	%r1217, %r1103, %r1216;
	ld.shared.u32 	%r1218, [%r1217];
	mul.wide.s32 	%rd101, %r1215, 4;
	add.s64 	%rd102, %rd3, %rd101;
	st.global.u32 	[%rd102], %r1218;
	add.s32 	%r1219, %r39, 448;
	setp.lt.s32 	%p218, %r1219, %r1131;
	add.s32 	%r1220, %r1213, -448;
	add.s32 	%r1221, %r1210, -4480;
	selp.b32 	%r1222, %r1220, %r1221, %p218;
	ld.shared.u32 	%r1223, [%r1217+1792];
	mul.wide.s32 	%rd103, %r1222, 4;
	add.s64 	%rd104, %rd3, %rd103;
	st.global.u32 	[%rd104], %r1223;
	add.s32 	%r1224, %r39, 896;
	setp.lt.s32 	%p219, %r1224, %r1131;
	add.s32 	%r1225, %r1213, -896;
	add.s32 	%r1226, %r1210, -4032;
	selp.b32 	%r1227, %r1225, %r1226, %p219;
	ld.shared.u32 	%r1228, [%r1217+3584];
	mul.wide.s32 	%rd105, %r1227, 4;
	add.s64 	%rd106, %rd3, %rd105;
	st.global.u32 	[%rd106], %r1228;
	add.s32 	%r1229, %r39, 1344;
	setp.lt.s32 	%p220, %r1229, %r1131;
	add.s32 	%r1230, %r1213, -1344;
	add.s32 	%r1231, %r1210, -3584;
	selp.b32 	%r1232, %r1230, %r1231, %p220;
	ld.shared.u32 	%r1233, [%r1217+5376];
	mul.wide.s32 	%rd107, %r1232, 4;
	add.s64 	%rd108, %rd3, %rd107;
	st.global.u32 	[%rd108], %r1233;
	add.s32 	%r1234, %r39, 1792;
	setp.lt.s32 	%p221, %r1234, %r1131;
	add.s32 	%r1235, %r1213, -1792;
	add.s32 	%r1236, %r1210, -3136;
	selp.b32 	%r1237, %r1235, %r1236, %p221;
	ld.shared.u32 	%r1238, [%r1217+7168];
	mul.wide.s32 	%rd109, %r1237, 4;
	add.s64 	%rd110, %rd3, %rd109;
	st.global.u32 	[%rd110], %r1238;
	add.s32 	%r1239, %r39, 2240;
	setp.lt.s32 	%p222, %r1239, %r1131;
	add.s32 	%r1240, %r1213, -2240;
	add.s32 	%r1241, %r1210, -2688;
	selp.b32 	%r1242, %r1240, %r1241, %p222;
	ld.shared.u32 	%r1243, [%r1217+8960];
	mul.wide.s32 	%rd111, %r1242, 4;
	add.s64 	%rd112, %rd3, %rd111;
	st.global.u32 	[%rd112], %r1243;
	add.s32 	%r1244, %r39, 2688;
	setp.lt.s32 	%p223, %r1244, %r1131;
	add.s32 	%r1245, %r1213, -2688;
	add.s32 	%r1246, %r1210, -2240;
	selp.b32 	%r1247, %r1245, %r1246, %p223;
	ld.shared.u32 	%r1248, [%r1217+10752];
	mul.wide.s32 	%rd113, %r1247, 4;
	add.s64 	%rd114, %rd3, %rd113;
	st.global.u32 	[%rd114], %r1248;
	add.s32 	%r1249, %r39, 3136;
	setp.lt.s32 	%p224, %r1249, %r1131;
	add.s32 	%r1250, %r1213, -3136;
	add.s32 	%r1251, %r1210, -1792;
	selp.b32 	%r1252, %r1250, %r1251, %p224;
	ld.shared.u32 	%r1253, [%r1217+12544];
	mul.wide.s32 	%rd115, %r1252, 4;
	add.s64 	%rd116, %rd3, %rd115;
	st.global.u32 	[%rd116], %r1253;
	add.s32 	%r1254, %r39, 3584;
	setp.lt.s32 	%p225, %r1254, %r1131;
	add.s32 	%r1255, %r1213, -3584;
	add.s32 	%r1256, %r1210, -1344;
	selp.b32 	%r1257, %r1255, %r1256, %p225;
	ld.shared.u32 	%r1258, [%r1217+14336];
	mul.wide.s32 	%rd117, %r1257, 4;
	add.s64 	%rd118, %rd3, %rd117;
	st.global.u32 	[%rd118], %r1258;
	add.s32 	%r1259, %r39, 4032;
	setp.lt.s32 	%p226, %r1259, %r1131;
	add.s32 	%r1260, %r1213, -4032;
	add.s32 	%r1261, %r1210, -896;
	selp.b32 	%r1262, %r1260, %r1261, %p226;
	ld.shared.u32 	%r1263, [%r1217+16128];
	mul.wide.s32 	%rd119, %r1262, 4;
	add.s64 	%rd120, %rd3, %rd119;
	st.global.u32 	[%rd120], %r1263;
	add.s32 	%r1264, %r39, 4480;
	setp.lt.s32 	%p227, %r1264, %r1131;
	add.s32 	%r1265, %r1213, -4480;
	add.s32 	%r1266, %r1210, -448;
	selp.b32 	%r1267, %r1265, %r1266, %p227;
	ld.shared.u32 	%r1268, [%r1217+17920];
	mul.wide.s32 	%rd121, %r1267, 4;
	add.s64 	%rd122, %rd3, %rd121;
	st.global.u32 	[%rd122], %r1268;
	bra.uni 	$L__BB78_181;
$L__BB78_26:
	ld.param.u32 	%r1573, [_ZN3cub18CUB_300001_SM_10006detail6select23DeviceSelectSweepKernelINS2_10policy_hubIiiiLb0ELNS0_10SelectImplE2EE10Policy1000EPiN6thrust24THRUST_300001_SM_1000_NS6detail15normal_iteratorINSA_10device_ptrIiEEEESF_S8_NS0_13ScanTileStateIiLb1EEE7is_evenNS0_8NullTypeEiNS2_19streaming_context_tIiLb0EEELS5_2EEEvT0_T1_T2_T3_T4_T5_T6_T7_iT8_NS1_7vsmem_tE_param_7];
	sub.s32 	%r99, %r1573, %r2;
	setp.ne.s32 	%p2, %r1, 0;
	@%p2 bra 	$L__BB78_95;
	mov.u32 	%r100, %tid.x;
	mul.lo.s32 	%r101, %r100, 11;
	setp.ge.s32 	%p101, %r101, %r99;
	@%p101 bra 	$L__BB78_29;
	add.s32 	%r673, %r101, %r2;
	mul.wide.u32 	%rd59, %r673, 4;
	add.s64 	%rd60, %rd1, %rd59;
	ld.global.u32 	%r1590, [%rd60];
$L__BB78_29:
	add.s32 	%r104, %r101, 1;
	setp.ge.s32 	%p102, %r104, %r99;
	add.s32 	%r105, %r101, %r2;
	mul.wide.u32 	%rd61, %r105, 4;
	add.s64 	%rd8, %rd1, %rd61;
	@%p102 bra 	$L__BB78_31;
	ld.global.u32 	%r1591, [%rd8+4];
$L__BB78_31:
	add.s32 	%r108, %r101, 2;
	setp.ge.s32 	%p103, %r108, %r99;
	@%p103 bra 	$L__BB78_33;
	ld.global.u32 	%r1592, [%rd8+8];
$L__BB78_33:
	add.s32 	%r111, %r101, 3;
	setp.ge.s32 	%p104, %r111, %r99;
	@%p104 bra 	$L__BB78_35;
	ld.global.u32 	%r1593, [%rd8+12];
$L__BB78_35:
	add.s32 	%r114, %r101, 4;
	setp.ge.s32 	%p105, %r114, %r99;
	@%p105 bra 	$L__BB78_37;
	ld.global.u32 	%r1594, [%rd8+16];
$L__BB78_37:
	add.s32 	%r117, %r101, 5;
	setp.ge.s32 	%p106, %r117, %r99;
	@%p106 bra 	$L__BB78_39;
	ld.global.u32 	%r1595, [%rd8+20];
$L__BB78_39:
	add.s32 	%r120, %r101, 6;
	setp.ge.s32 	%p107, %r120, %r99;
	@%p107 bra 	$L__BB78_41;
	ld.global.u32 	%r1596, [%rd8+24];
$L__BB78_41:
	add.s32 	%r123, %r101, 7;
	setp.ge.s32 	%p108, %r123, %r99;
	@%p108 bra 	$L__BB78_43;
	ld.global.u32 	%r1597, [%rd8+28];
$L__BB78_43:
	add.s32 	%r126, %r101, 8;
	setp.ge.s32 	%p109, %r126, %r99;
	@%p109 bra 	$L__BB78_45;
	ld.global.u32 	%r1598, [%rd8+32];
$L__BB78_45:
	add.s32 	%r129, %r101, 9;
	setp.ge.s32 	%p110, %r129, %r99;
	@%p110 bra 	$L__BB78_47;
	ld.global.u32 	%r1599, [%rd8+36];
$L__BB78_47:
	add.s32 	%r132, %r101, 10;
	setp.ge.s32 	%p111, %r132, %r99;
	@%p111 bra 	$L__BB78_49;
	ld.global.u32 	%r1600, [%rd8+40];
$L__BB78_49:
	setp.ge.s32 	%p112, %r101, %r99;
	bar.sync 	0;
	mov.b32 	%r1601, 1;
	@%p112 bra 	$L__BB78_51;
	add.s64 	%rd63, %rd4, %rd61;
	ld.global.u32 	%r685, [%rd63];
	not.b32 	%r686, %r685;
	and.b32  	%r1601, %r686, 1;
$L__BB78_51:
	setp.ge.s32 	%p113, %r104, %r99;
	add.s64 	%rd9, %rd4, %rd61;
	mov.b32 	%r1602, 1;
	@%p113 bra 	$L__BB78_53;
	ld.global.u32 	%r688, [%rd9+4];
	not.b32 	%r689, %r688;
	and.b32  	%r1602, %r689, 1;
$L__BB78_53:
	setp.ge.s32 	%p114, %r108, %r99;
	mov.b32 	%r1603, 1;
	@%p114 bra 	$L__BB78_55;
	ld.global.u32 	%r691, [%rd9+8];
	not.b32 	%r692, %r691;
	and.b32  	%r1603, %r692, 1;
$L__BB78_55:
	setp.ge.s32 	%p115, %r111, %r99;
	mov.b32 	%r1604, 1;
	@%p115 bra 	$L__BB78_57;
	ld.global.u32 	%r694, [%rd9+12];
	not.b32 	%r695, %r694;
	and.b32  	%r1604, %r695, 1;
$L__BB78_57:
	setp.ge.s32 	%p116, %r114, %r99;
	mov.b32 	%r1605, 1;
	@%p116 bra 	$L__BB78_59;
	ld.global.u32 	%r697, [%rd9+16];
	not.b32 	%r698, %r697;
	and.b32  	%r1605, %r698, 1;
$L__BB78_59:
	setp.ge.s32 	%p117, %r117, %r99;
	mov.b32 	%r1606, 1;
	@%p117 bra 	$L__BB78_61;
	ld.global.u32 	%r700, [%rd9+20];
	not.b32 	%r701, %r700;
	and.b32  	%r1606, %r701, 1;
$L__BB78_61:
	setp.ge.s32 	%p118, %r120, %r99;
	mov.b32 	%r1607, 1;
	@%p118 bra 	$L__BB78_63;
	ld.global.u32 	%r703, [%rd9+24];
	not.b32 	%r704, %r703;
	and.b32  	%r1607, %r704, 1;
$L__BB78_63:
	setp.ge.s32 	%p119, %r123, %r99;
	mov.b32 	%r1608, 1;
	@%p119 bra 	$L__BB78_65;
	ld.global.u32 	%r706, [%rd9+28];
	not.b32 	%r707, %r706;
	and.b32  	%r1608, %r707, 1;
$L__BB78_65:
	setp.ge.s32 	%p120, %r126, %r99;
	mov.b32 	%r1609, 1;
	@%p120 bra 	$L__BB78_67;
	ld.global.u32 	%r709, [%rd9+32];
	not.b32 	%r710, %r709;
	and.b32  	%r1609, %r710, 1;
$L__BB78_67:
	setp.ge.s32 	%p121, %r129, %r99;
	mov.b32 	%r1610, 1;
	@%p121 bra 	$L__BB78_69;
	ld.global.u32 	%r712, [%rd9+36];
	not.b32 	%r713, %r712;
	and.b32  	%r1610, %r713, 1;
$L__BB78_69:
	setp.ge.s32 	%p122, %r132, %r99;
	mov.b32 	%r1611, 1;
	@%p122 bra 	$L__BB78_71;
	ld.global.u32 	%r715, [%rd9+40];
	not.b32 	%r716, %r715;
	and.b32  	%r1611, %r716, 1;
$L__BB78_71:
	bar.sync 	0;
	add.s32 	%r748, %r1602, %r1601;
	add.s32 	%r749, %r1603, %r748;
	add.s32 	%r750, %r1604, %r749;
	add.s32 	%r751, %r1605, %r750;
	add.s32 	%r752, %r1606, %r751;
	add.s32 	%r753, %r1607, %r752;
	add.s32 	%r754, %r1608, %r753;
	add.s32 	%r755, %r1609, %r754;
	add.s32 	%r756, %r1610, %r755;
	add.s32 	%r722, %r1611, %r756;
	// begin inline asm
	mov.u32 %r717, %laneid;
	// end inline asm
	mov.b32 	%r720, 1;
	mov.b32 	%r745, 0;
	mov.b32 	%r747, -1;
	// begin inline asm
	{  .reg .s32 r0;  .reg .pred p;  shfl.sync.up.b32 r0|p, %r722, %r720, %r745, %r747;  @p add.s32 r0, r0, %r722;  mov.s32 %r718, r0;}
	// end inline asm
	mov.b32 	%r726, 2;
	// begin inline asm
	{  .reg .s32 r0;  .reg .pred p;  shfl.sync.up.b32 r0|p, %r718, %r726, %r745, %r747;  @p add.s32 r0, r0, %r718;  mov.s32 %r724, r0;}
	// end inline asm
	mov.b32 	%r732, 4;
	// begin inline asm
	{  .reg .s32 r0;  .reg .pred p;  shfl.sync.up.b32 r0|p, %r724, %r732, %r745, %r747;  @p add.s32 r0, r0, %r724;  mov.s32 %r730, r0;}
	// end inline asm
	mov.b32 	%r738, 8;
	// begin inline asm
	{  .reg .s32 r0;  .reg .pred p;  shfl.sync.up.b32 r0|p, %r730, %r738, %r745, %r747;  @p add.s32 r0, r0, %r730;  mov.s32 %r736, r0;}
	// end inline asm
	mov.b32 	%r744, 16;
	// begin inline asm
	{  .reg .s32 r0;  .reg .pred p;  shfl.sync.up.b32 r0|p, %r736, %r744, %r745, %r747;  @p add.s32 r0, r0, %r736;  mov.s32 %r742, r0;}
	// end inline asm
	setp.ne.s32 	%p123, %r717, 31;
	@%p123 bra 	$L__BB78_73;
	shr.u32 	%r757, %r100, 3;
	and.b32  	%r758, %r757, 124;
	mov.u32 	%r759, _ZZN3cub18CUB_300001_SM_10006detail6select23DeviceSelectSweepKernelINS2_10policy_hubIiiiLb0ELNS0_10SelectImplE2EE10Policy1000EPiN6thrust24THRUST_300001_SM_1000_NS6detail15normal_iteratorINSA_10device_ptrIiEEEESF_S8_NS0_13ScanTileStateIiLb1EEE7is_evenNS0_8NullTypeEiNS2_19streaming_context_tIiLb0EEELS5_2EEEvT0_T1_T2_T3_T4_T5_T6_T7_iT8_NS1_7vsmem_tEE19static_temp_storage;
	add.s32 	%r760, %r759, %r758;
	st.shared.u32 	[%r760], %r742;
$L__BB78_73:
	bar.sync 	0;
	mov.u32 	%r761, _ZZN3cub18CUB_300001_SM_10006detail6select23DeviceSelectSweepKernelINS2_10policy_hubIiiiLb0ELNS0_10SelectImplE2EE10Policy1000EPiN6thrust24THRUST_300001_SM_1000_NS6detail15normal_iteratorINSA_10device_ptrIiEEEESF_S8_NS0_13ScanTileStateIiLb1EEE7is_evenNS0_8NullTypeEiNS2_19streaming_context_tIiLb0EEELS5_2EEEvT0_T1_T2_T3_T4_T5_T6_T7_iT8_NS1_7vsmem_tEE19static_temp_storage;
	ld.shared.v4.u32 	{%r762, %r763, %r764, %r765}, [_ZZN3cub18CUB_300001_SM_10006detail6select23DeviceSelectSweepKernelINS2_10policy_hubIiiiLb0ELNS0_10SelectImplE2EE10Policy1000EPiN6thrust24THRUST_300001_SM_1000_NS6detail15normal_iteratorINSA_10device_ptrIiEEEESF_S8_NS0_13ScanTileStateIiLb1EEE7is_evenNS0_8NullTypeEiNS2_19streaming_context_tIiLb0EEELS5_2EEEvT0_T1_T2_T3_T4_T5_T6_T7_iT8_NS1_7vsmem_tEE19static_temp_storage];
	shr.u32 	%r766, %r100, 5;
	add.s32 	%r767, %r763, %r762;
	setp.eq.s32 	%p124, %r766, 2;
	selp.b32 	%r768, %r767, %r762, %p124;
	add.s32 	%r769, %r767, %r764;
	setp.eq.s32 	%p125, %r766, 3;
	selp.b32 	%r770, %r769, %r768, %p125;
	add.s32 	%r771, %r769, %r765;
	setp.eq.s32 	%p126, %r766, 4;
	selp.b32 	%r772, %r771, %r770, %p126;
	ld.shared.v4.u32 	{%r773, %r774, %r775, %r776}, [_ZZN3cub18CUB_300001_SM_10006detail6select23DeviceSelectSweepKernelINS2_10policy_hubIiiiLb0ELNS0_10SelectImplE2EE10Policy1000EPiN6thrust24THRUST_300001_SM_1000_NS6detail15normal_iteratorINSA_10device_ptrIiEEEESF_S8_NS0_13ScanTileStateIiLb1EEE7is_evenNS0_8NullTypeEiNS2_19streaming_context_tIiLb0EEELS5_2EEEvT0_T1_T2_T3_T4_T5_T6_T7_iT8_NS1_7vsmem_tEE19static_temp_storage+16];
	add.s32 	%r777, %r771, %r773;
	setp.eq.s32 	%p127, %r766, 5;
	selp.b32 	%r778, %r777, %r772, %p127;
	add.s32 	%r779, %r777, %r774;
	setp.eq.s32 	%p128, %r766, 6;
	selp.b32 	%r780, %r779, %r778, %p128;
	add.s32 	%r781, %r779, %r775;
	setp.eq.s32 	%p129, %r766, 7;
	selp.b32 	%r782, %r781, %r780, %p129;
	add.s32 	%r783, %r781, %r776;
	setp.eq.s32 	%p130, %r766, 8;
	selp.b32 	%r784, %r783, %r782, %p130;
	ld.shared.v4.u32 	{%r785, %r786, %r787, %r788}, [_ZZN3cub18CUB_300001_SM_10006detail6select23DeviceSelectSweepKernelINS2_10policy_hubIiiiLb0ELNS0_10SelectImplE2EE10Policy1000EPiN6thrust24THRUST_300001_SM_1000_NS6detail15normal_iteratorINSA_10device_ptrIiEEEESF_S8_NS0_13ScanTileStateIiLb1EEE7is_evenNS0_8NullTypeEiNS2_19streaming_context_tIiLb0EEELS5_2EEEvT0_T1_T2_T3_T4_T5_T6_T7_iT8_NS1_7vsmem_tEE19static_temp_storage+32];
	add.s32 	%r789, %r783, %r785;
	setp.eq.s32 	%p131, %r766, 9;
	selp.b32 	%r790, %r789, %r784, %p131;
	add.s32 	%r791, %r789, %r786;
	setp.eq.s32 	%p132, %r766, 10;
	selp.b32 	%r792, %r791, %r790, %p132;
	add.s32 	%r793, %r791, %r787;
	setp.eq.s32 	%p133, %r766, 11;
	selp.b32 	%r794, %r793, %r792, %p133;
	add.s32 	%r795, %r793, %r788;
	setp.eq.s32 	%p134, %r766, 12;
	selp.b32 	%r796, %r795, %r794, %p134;
	ld.shared.v2.u32 	{%r797, %r798}, [_ZZN3cub18CUB_300001_SM_10006detail6select23DeviceSelectSweepKernelINS2_10policy_hubIiiiLb0ELNS0_10SelectImplE2EE10Policy1000EPiN6thrust24THRUST_300001_SM_1000_NS6detail15normal_iteratorINSA_10device_ptrIiEEEESF_S8_NS0_13ScanTileStateIiLb1EEE7is_evenNS0_8NullTypeEiNS2_19streaming_context_tIiLb0EEELS5_2EEEvT0_T1_T2_T3_T4_T5_T6_T7_iT8_NS1_7vsmem_tEE19static_temp_storage+48];
	add.s32 	%r799, %r795, %r797;
	setp.eq.s32 	%p135, %r766, 13;
	selp.b32 	%r800, %r799, %r796, %p135;
	setp.lt.u32 	%p136, %r100, 32;
	selp.b32 	%r801, 0, %r800, %p136;
	setp.eq.s32 	%p137, %r717, 0;
	add.s32 	%r805, %r1605, %r750;
	add.s32 	%r806, %r1606, %r805;
	add.s32 	%r807, %r1607, %r806;
	add.s32 	%r808, %r1608, %r807;
	add.s32 	%r809, %r1609, %r808;
	add.s32 	%r810, %r1610, %r809;
	add.s32 	%r811, %r1611, %r810;
	sub.s32 	%r812, %r742, %r811;
	selp.b32 	%r813, 0, %r812, %p137;
	add.s32 	%r814, %r801, %r813;
	add.s32 	%r815, %r814, %r1601;
	add.s32 	%r816, %r748, %r814;
	add.s32 	%r817, %r749, %r814;
	add.s32 	%r818, %r750, %r814;
	add.s32 	%r819, %r805, %r814;
	add.s32 	%r820, %r806, %r814;
	add.s32 	%r821, %r807, %r814;
	add.s32 	%r822, %r808, %r814;
	add.s32 	%r823, %r809, %r814;
	add.s32 	%r824, %r810, %r814;
	add.s32 	%r825, %r99, %r798;
	add.s32 	%r826, %r825, %r799;
	add.s32 	%r1645, %r826, -4928;
	bar.sync 	0;
	sub.s32 	%r160, %r99, %r1645;
	sub.s32 	%r827, %r101, %r814;
	setp.eq.s32 	%p138, %r1601, 0;
	add.s32 	%r828, %r814, %r160;
	selp.b32 	%r829, %r827, %r828, %p138;
	shl.b32 	%r830, %r829, 2;
	add.s32 	%r831, %r761, %r830;
	st.shared.u32 	[%r831], %r1590;
	sub.s32 	%r832, %r104, %r815;
	setp.eq.s32 	%p139, %r1602, 0;
	add.s32 	%r833, %r828, %r1601;
	selp.b32 	%r834, %r832, %r833, %p139;
	shl.b32 	%r835, %r834, 2;
	add.s32 	%r836, %r761, %r835;
	st.shared.u32 	[%r836], %r1591;
	sub.s32 	%r837, %r101, %r816;
	add.s32 	%r838, %r837, 2;
	setp.eq.s32 	%p140, %r1603, 0;
	add.s32 	%r839, %r833, %r1602;
	selp.b32 	%r840, %r838, %r839, %p140;
	shl.b32 	%r841, %r840, 2;
	add.s32 	%r842, %r761, %r841;
	st.shared.u32 	[%r842], %r1592;
	sub.s32 	%r843, %r101, %r817;
	add.s32 	%r844, %r843, 3;
	setp.eq.s32 	%p141, %r1604, 0;
	add.s32 	%r845, %r839, %r1603;
	selp.b32 	%r846, %r844, %r845, %p141;
	shl.b32 	%r847, %r846, 2;
	add.s32 	%r848, %r761, %r847;
	st.shared.u32 	[%r848], %r1593;
	sub.s32 	%r849, %r101, %r818;
	add.s32 	%r850, %r849, 4;
	setp.eq.s32 	%p142, %r1605, 0;
	add.s32 	%r851, %r845, %r1604;
	selp.b32 	%r852, %r850, %r851, %p142;
	shl.b32 	%r853, %r852, 2;
	add.s32 	%r854, %r761, %r853;
	st.shared.u32 	[%r854], %r1594;
	sub.s32 	%r855, %r101, %r819;
	add.s32 	%r856, %r855, 5;
	setp.eq.s32 	%p143, %r1606, 0;
	add.s32 	%r857, %r851, %r1605;
	selp.b32 	%r858, %r856, %r857, %p143;
	shl.b32 	%r859, %r858, 2;
	add.s32 	%r860, %r761, %r859;
	st.shared.u32 	[%r860], %r1595;
	sub.s32 	%r861, %r101, %r820;
	add.s32 	%r862, %r861, 6;
	setp.eq.s32 	%p144, %r1607, 0;
	add.s32 	%r863, %r857, %r1606;
	selp.b32 	%r864, %r862, %r863, %p144;
	shl.b32 	%r865, %r864, 2;
	add.s32 	%r866, %r761, %r865;
	st.shared.u32 	[%r866], %r1596;
	sub.s32 	%r867, %r101, %r821;
	add.s32 	%r868, %r867, 7;
	setp.eq.s32 	%p145, %r1608, 0;
	add.s32 	%r869, %r863, %r1607;
	selp.b32 	%r870, %r868, %r869, %p145;
	shl.b32 	%r871, %r870, 2;
	add.s32 	%r872, %r761, %r871;
	st.shared.u32 	[%r872], %r1597;
	sub.s32 	%r873, %r101, %r822;
	add.s32 	%r874, %r873, 8;
	setp.eq.s32 	%p146, %r1609, 0;
	add.s32 	%r875, %r869, %r1608;
	selp.b32 	%r876, %r874, %r875, %p146;
	shl.b32 	%r877, %r876, 2;
	add.s32 	%r878, %r761, %r877;
	st.shared.u32 	[%r878], %r1598;
	sub.s32 	%r879, %r129, %r823;
	setp.eq.s32 	%p147, %r1610, 0;
	add.s32 	%r880, %r875, %r1609;
	selp.b32 	%r881, %r879, %r880, %p147;
	shl.b32 	%r882, %r881, 2;
	add.s32 	%r883, %r761, %r882;
	st.shared.u32 	[%r883], %r1599;
	sub.s32 	%r884, %r101, %r824;
	add.s32 	%r885, %r884, 10;
	setp.eq.s32 	%p148, %r1611, 0;
	add.s32 	%r886, %r880, %r1610;
	selp.b32 	%r887, %r885, %r886, %p148;
	shl.b32 	%r888, %r887, 2;
	add.s32 	%r889, %r761, %r888;
	st.shared.u32 	[%r889], %r1600;
	bar.sync 	0;
	setp.ge.s32 	%p149, %r100, %r99;
	shl.b32 	%r890, %r100, 2;
	add.s32 	%r161, %r761, %r890;
	@%p149 bra 	$L__BB78_75;
	ld.param.u32 	%r1575, [_ZN3cub18CUB_300001_SM_10006detail6select23DeviceSelectSweepKernelINS2_10policy_hubIiiiLb0ELNS0_10SelectImplE2EE10Policy1000EPiN6thrust24THRUST_300001_SM_1000_NS6detail15normal_iteratorINSA_10device_ptrIiEEEESF_S8_NS0_13ScanTileStateIiLb1EEE7is_evenNS0_8NullTypeEiNS2_19streaming_context_tIiLb0EEELS5_2EEEvT0_T1_T2_T3_T4_T5_T6_T7_iT8_NS1_7vsmem_tE_param_7];
	ld.shared.u32 	%r891, [%r161];
	not.b32 	%r892, %r100;
	add.s32 	%r893, %r1575, %r892;
	setp.lt.s32 	%p150, %r100, %r160;
	sub.s32 	%r894, %r100, %r160;
	selp.b32 	%r895, %r893, %r894, %p150;
	mul.wide.s32 	%rd65, %r895, 4;
	add.s64 	%rd66, %rd3, %rd65;
	st.global.u32 	[%rd66], %r891;
$L__BB78_75:
	ld.param.u32 	%r1576, [_ZN3cub18CUB_300001_SM_10006detail6select23DeviceSelectSweepKernelINS2_10policy_hubIiiiLb0ELNS0_10SelectImplE2EE10Policy1000EPiN6thrust24THRUST_300001_SM_1000_NS6detail15normal_iteratorINSA_10device_ptrIiEEEESF_S8_NS0_13ScanTileStateIiLb1EEE7is_evenNS0_8NullTypeEiNS2_19streaming_context_tIiLb0EEELS5_2EEEvT0_T1_T2_T3_T4_T5_T6_T7_iT8_NS1_7vsmem_tE_param_7];
	add.s32 	%r162, %r100, 448;
	sub.s32 	%r163, %r1576, %r100;
	setp.ge.s32 	%p151, %r162, %r99;
	@%p151 bra 	$L__BB78_77;
	ld.shared.u32 	%r896, [%r161+1792];
	add.s32 	%r897, %r163, -449;
	setp.lt.s32 	%p152, %r162, %r160;
	sub.s32 	%r898, %r162, %r160;
	selp.b32 	%r899, %r897, %r898, %p152;
	mul.wide.s32 	%rd67, %r899, 4;
	add.s64 	%rd68, %rd3, %rd67;
	st.global.u32 	[%rd68], %r896;
$L__BB78_77:
	add.s32 	%r164, %r100, 896;
	setp.ge.s32 	%p153, %r164, %r99;
	@%p153 bra 	$L__BB78_79;
	ld.shared.u32 	%r900, [%r161+3584];
	add.s32 	%r901, %r163, -897;
	setp.lt.s32 	%p154, %r164, %r160;
	sub.s32 	%r902, %r164, %r160;
	selp.b32 	%r903, %r901, %r902, %p154;
	mul.wide.s32 	%rd69, %r903, 4;
	add.s64 	%rd70, %rd3, %rd69;
	st.global.u32 	[%rd70], %r900;
$L__BB78_79:
	add.s32 	%r165, %r100, 1344;
	setp.ge.s32 	%p155, %r165, %r99;
	@%p155 bra 	$L__BB78_81;
	ld.shared.u32 	%r904, [%r161+5376];
	add.s32 	%r905, %r163, -1345;
	setp.lt.s32 	%p156, %r165, %r160;
	sub.s32 	%r906, %r165, %r160;
	selp.b32 	%r907, %r905, %r906, %p156;
	mul.wide.s32 	%rd71, %r907, 4;
	add.s64 	%rd72, %rd3, %rd71;
	st.global.u32 	[%rd72], %r904;
$L__BB78_81:
	add.s32 	%r166, %r100, 1792;
	setp.ge.s32 	%p157, %r166, %r99;
	@%p157 bra 	$L__BB78_83;
	ld.shared.u32 	%r908, [%r161+7168];
	add.s32 	%r909, %r163, -1793;
	setp.lt.s32 	%p158, %r166, %r160;
	sub.s32 	%r910, %r166, %r160;
	selp.b32 	%r911, %r909, %r910, %p158;
	mul.wide.s32 	%rd73, %r911, 4;
	add.s64 	%rd74, %rd3, %rd73;
	st.global.u32 	[%rd74], %r908;
$L__BB78_83:
	add.s32 	%r167, %r100, 2240;
	setp.ge.s32 	%p159, %r167, %r99;
	@%p159 bra 	$L__BB78_85;
	ld.shared.u32 	%r912, [%r161+8960];
	add.s32 	%r913, %r163, -2241;
	setp.lt.s32 	%p160, %r167, %r160;
	sub.s32 	%r914, %r167, %r160;
	selp.b32 	%r915, %r913, %r914, %p160;
	mul.wide.s32 	%rd75, %r915, 4;
	add.s64 	%rd76, %rd3, %rd75;
	st.global.u32 	[%rd76], %r912;
$L__BB78_85:
	add.s32 	%r168, %r100, 2688;
	setp.ge.s32 	%p161, %r168, %r99;
	@%p161 bra 	$L__BB78_87;
	ld.shared.u32 	%r916, [%r161+10752];
	add.s32 	%r917, %r163, -2689;
	setp.lt.s32 	%p162, %r168, %r160;
	sub.s32 	%r918, %r168, %r160;
	selp.b32 	%r919, %r917, %r918, %p162;
	mul.wide.s32 	%rd77, %r919, 4;
	add.s64 	%rd78, %rd3, %rd77;
	st.global.u32 	[%rd78], %r916;
$L__BB78_87:
	add.s32 	%r169, %r100, 3136;
	setp.ge.s32 	%p163, %r169, %r99;
	@%p163 bra 	$L__BB78_89;
	ld.shared.u32 	%r920, [%r161+12544];
	add.s32 	%r921, %r163, -3137;
	setp.lt.s32 	%p164, %r169, %r160;
	sub.s32 	%r922, %r169, %r160;
	selp.b32 	%r923, %r921, %r922, %p164;
	mul.wide.s32 	%rd79, %r923, 4;
	add.s64 	%rd80, %rd3, %rd79;
	st.global.u32 	[%rd80], %r920;
$L__BB78_89:
	add.s32 	%r170, %r100, 3584;
	setp.ge.s32 	%p165, %r170, %r99;
	@%p165 bra 	$L__BB78_91;
	ld.shared.u32 	%r924, [%r161+14336];
	add.s32 	%r925, %r163, -3585;
	setp.lt.s32 	%p166, %r170, %r160;
	sub.s32 	%r926, %r170, %r160;
	selp.b32 	%r927, %r925, %r926, %p166;
	mul.wide.s32 	%rd81, %r927, 4;
	add.s64 	%rd82, %rd3, %rd81;
	st.global.u32 	[%rd82], %r924;
$L__BB78_91:
	add.s32 	%r171, %r100, 4032;
	setp.ge.s32 	%p167, %r171, %r99;
	@%p167 bra 	$L__BB78_93;
	ld.shared.u32 	%r928, [%r161+16128];
	add.s32 	%r929, %r163, -4033;
	setp.lt.s32 	%p168, %r171, %r160;
	sub.s32 	%r930, %r171, %r160;
	selp.b32 	%r931, %r929, %r930, %p168;
	mul.wide.s32 	%rd83, %r931, 4;
	add.s64 	%rd84, %rd3, %rd83;
	st.global.u32 	[%rd84], %r928;
$L__BB78_93:
	add.s32 	%r932, %r100, 4480;
	sub.s32 	%r933, %r932, %r160;
	setp.lt.s32 	%p169, %r932, %r160;
	add.s32 	%r934, %r163, -4481;
	selp.b32 	%r172, %r934, %r933, %p169;
	setp.ge.s32 	%p170, %r932, %r99;
	@%p170 bra 	$L__BB78_179;
	ld.shared.u32 	%r935, [%r161+17920];
	mul.wide.s32 	%rd85, %r172, 4;
	add.s64 	%rd86, %rd3, %rd85;
	st.global.u32 	[%rd86], %r935;
	bra.uni 	$L__BB78_179;
$L__BB78_95:
	cvt.s64.s32 	%rd20, %r2;
	mov.u32 	%r173, %tid.x;
	mul.lo.s32 	%r174, %r173, 11;
	setp.ge.s32 	%p3, %r174, %r99;
	cvt.u64.u32 	%rd21, %r174;
	add.s64 	%rd10, %rd21, %rd20;
	shl.b64 	%rd22, %rd10, 2;
	add.s64 	%rd11, %rd1, %rd22;
	@%p3 bra 	$L__BB78_97;
	ld.global.u32 	%r1612, [%rd11];
$L__BB78_97:
	add.s32 	%r177, %r174, 1;
	setp.ge.s32 	%p4, %r177, %r99;
	@%p4 bra 	$L__BB78_99;
	ld.global.u32 	%r1613, [%rd11+4];
$L__BB78_99:
	add.s32 	%r180, %r174, 2;
	setp.ge.s32 	%p5, %r180, %r99;
	@%p5 bra 	$L__BB78_101;
	ld.global.u32 	%r1614, [%rd11+8];
$L__BB78_101:
	add.s32 	%r183, %r174, 3;
	setp.ge.s32 	%p6, %r183, %r99;
	@%p6 bra 	$L__BB78_103;
	ld.global.u32 	%r1615, [%rd11+12];
$L__BB78_103:
	add.s32 	%r186, %r174, 4;
	setp.ge.s32 	%p7, %r186, %r99;
	@%p7 bra 	$L__BB78_105;
	ld.global.u32 	%r1616, [%rd11+16];
$L__BB78_105:
	add.s32 	%r189, %r174, 5;
	setp.ge.s32 	%p8, %r189, %r99;
	@%p8 bra 	$L__BB78_107;
	ld.global.u32 	%r1617, [%rd11+20];
$L__BB78_107:
	add.s32 	%r192, %r174, 6;
	setp.ge.s32 	%p9, %r192, %r99;
	@%p9 bra 	$L__BB78_109;
	ld.global.u32 	%r1618, [%rd11+24];
$L__BB78_109:
	add.s32 	%r195, %r174, 7;
	setp.ge.s32 	%p10, %r195, %r99;
	@%p10 bra 	$L__BB78_111;
	ld.global.u32 	%r1619, [%rd11+28];
$L__BB78_111:
	add.s32 	%r198, %r174, 8;
	setp.ge.s32 	%p11, %r198, %r99;
	@%p11 bra 	$L__BB78_113;
	ld.global.u32 	%r1620, [%rd11+32];
$L__BB78_113:
	add.s32 	%r201, %r174, 9;
	setp.ge.s32 	%p12, %r201, %r99;
	@%p12 bra 	$L__BB78_115;
	ld.global.u32 	%r1621, [%rd11+36];
$L__BB78_115:
	add.s32 	%r204, %r174, 10;
	setp.ge.s32 	%p13, %r204, %r99;
	@%p13 bra 	$L__BB78_117;
	ld.global.u32 	%r1622, [%rd11+40];
$L__BB78_117:
	setp.ge.s32 	%p14, %r174, %r99;
	bar.sync 	0;
	add.s64 	%rd12, %rd4, %rd22;
	mov.b32 	%r1623, 1;
	@%p14 bra 	$L__BB78_119;
	ld.global.u32 	%r300, [%rd12];
	not.b32 	%r301, %r300;
	and.b32  	%r1623, %r301, 1;
$L__BB78_119:
	setp.ge.s32 	%p15, %r177, %r99;
	mov.b32 	%r1624, 1;
	@%p15 bra 	$L__BB78_121;
	ld.global.u32 	%r303, [%rd12+4];
	not.b32 	%r304, %r303;
	and.b32  	%r1624, %r304, 1;
$L__BB78_121:
	setp.ge.s32 	%p16, %r180, %r99;
	mov.b32 	%r1625, 1;
	@%p16 bra 	$L__BB78_123;
	ld.global.u32 	%r306, [%rd12+8];
	not.b32 	%r307, %r306;
	and.b32  	%r1625, %r307, 1;
$L__BB78_123:
	setp.ge.s32 	%p17, %r183, %r99;
	mov.b32 	%r1626, 1;
	@%p17 bra 	$L__BB78_125;
	ld.global.u32 	%r309, [%rd12+12];
	not.b32 	%r310, %r309;
	and.b32  	%r1626, %r310, 1;
$L__BB78_125:
	setp.ge.s32 	%p18, %r186, %r99;
	mov.b32 	%r1627, 1;
	@%p18 bra 	$L__BB78_127;
	ld.global.u32 	%r312, [%rd12+16];
	not.b32 	%r313, %r312;
	and.b32  	%r1627, %r313, 1;
$L__BB78_127:
	setp.ge.s32 	%p19, %r189, %r99;
	mov.b32 	%r1628, 1;
	@%p19 bra 	$L__BB78_129;
	ld.global.u32 	%r315, [%rd12+20];
	not.b32 	%r316, %r315;
	and.b32  	%r1628, %r316, 1;
$L__BB78_129:
	setp.ge.s32 	%p20, %r192, %r99;
	mov.b32 	%r1629, 1;
	@%p20 bra 	$L__BB78_131;
	ld.global.u32 	%r318, [%rd12+24];
	not.b32 	%r319, %r318;
	and.b32  	%r1629, %r319, 1;
$L__BB78_131:
	setp.ge.s32 	%p21, %r195, %r99;
	mov.b32 	%r1630, 1;
	@%p21 bra 	$L__BB78_133;
	ld.global.u32 	%r321, [%rd12+28];
	not.b32 	%r322, %r321;
	and.b32  	%r1630, %r322, 1;
$L__BB78_133:
	setp.ge.s32 	%p22, %r198, %r99;
	mov.b32 	%r1631, 1;
	@%p22 bra 	$L__BB78_135;
	ld.global.u32 	%r324, [%rd12+32];
	not.b32 	%r325, %r324;
	and.b32  	%r1631, %r325, 1;
$L__BB78_135:
	setp.ge.s32 	%p23, %r201, %r99;
	mov.b32 	%r1632, 1;
	@%p23 bra 	$L__BB78_137;
	ld.global.u32 	%r327, [%rd12+36];
	not.b32 	%r328, %r327;
	and.b32  	%r1632, %r328, 1;
$L__BB78_137:
	setp.ge.s32 	%p24, %r204, %r99;
	mov.b32 	%r1633, 1;
	@%p24 bra 	$L__BB78_139;
	ld.global.u32 	%r330, [%rd12+40];
	not.b32 	%r331, %r330;
	and.b32  	%r1633, %r331, 1;
$L__BB78_139:
	bar.sync 	0;
	add.s32 	%r363, %r1624, %r1623;
	add.s32 	%r364, %r1625, %r363;
	add.s32 	%r365, %r1626, %r364;
	add.s32 	%r366, %r1627, %r365;
	add.s32 	%r367, %r1628, %r366;
	add.s32 	%r368, %r1629, %r367;
	add.s32 	%r369, %r1630, %r368;
	add.s32 	%r370, %r1631, %r369;
	add.s32 	%r371, %r1632, %r370;
	add.s32 	%r337, %r1633, %r371;
	// begin inline asm
	mov.u32 %r332, %laneid;
	// end inline asm
	mov.b32 	%r335, 1;
	mov.b32 	%r360, 0;
	mov.b32 	%r362, -1;
	// begin inline asm
	{  .reg .s32 r0;  .reg .pred p;  shfl.sync.up.b32 r0|p, %r337, %r335, %r360, %r362;  @p add.s32 r0, r0, %r337;  mov.s32 %r333, r0;}
	// end inline asm
	mov.b32 	%r341, 2;
	// begin inline asm
	{  .reg .s32 r0;  .reg .pred p;  shfl.sync.up.b32 r0|p, %r333, %r341, %r360, %r362;  @p add.s32 r0, r0, %r333;  mov.s32 %r339, r0;}
	// end inline asm
	mov.b32 	%r347, 4;
	// begin inline asm
	{  .reg .s32 r0;  .reg .pred p;  shfl.sync.up.b32 r0|p, %r339, %r347, %r360, %r362;  @p add.s32 r0, r0, %r339;  mov.s32 %r345, r0;}
	// end inline asm
	mov.b32 	%r353, 8;
	// begin inline asm
	{  .reg .s32 r0;  .reg .pred p;  shfl.sync.up.b32 r0|p, %r345, %r353, %r360, %r362;  @p add.s32 r0, r0, %r345;  mov.s32 %r351, r0;}
	// end inline asm
	mov.b32 	%r359, 16;
	// begin inline asm
	{  .reg .s32 r0;  .reg .pred p;  shfl.sync.up.b32 r0|p, %r351, %r359, %r360, %r362;  @p add.s32 r0, r0, %r351;  mov.s32 %r357, r0;}
	// end inline asm
	setp.ne.s32 	%p25, %r332, 31;
	@%p25 bra 	$L__BB78_141;
	shr.u32 	%r372, %r173, 3;
	and.b32  	%r373, %r372, 124;
	mov.u32 	%r374, _ZZN3cub18CUB_300001_SM_10006detail6select23DeviceSelectSweepKernelINS2_10policy_hubIiiiLb0ELNS0_10SelectImplE2EE10Policy1000EPiN6thrust24THRUST_300001_SM_1000_NS6detail15normal_iteratorINSA_10device_ptrIiEEEESF_S8_NS0_13ScanTileStateIiLb1EEE7is_evenNS0_8NullTypeEiNS2_19streaming_context_tIiLb0EEELS5_2EEEvT0_T1_T2_T3_T4_T5_T6_T7_iT8_NS1_7vsmem_tEE19static_temp_storage;
	add.s32 	%r375, %r374, %r373;
	st.shared.u32 	[%r375], %r357;
$L__BB78_141:
	sub.s32 	%r376, %r357, %r337;
	bar.sync 	0;
	ld.shared.v4.u32 	{%r377, %r378, %r379, %r380}, [_ZZN3cub18CUB_300001_SM_10006detail6select23DeviceSelectSweepKernelINS2_10policy_hubIiiiLb0ELNS0_10SelectImplE2EE10Policy1000EPiN6thrust24THRUST_300001_SM_1000_NS6detail15normal_iteratorINSA_10device_ptrIiEEEESF_S8_NS0_13ScanTileStateIiLb1EEE7is_evenNS0_8NullTypeEiNS2_19streaming_context_tIiLb0EEELS5_2EEEvT0_T1_T2_T3_T4_T5_T6_T7_iT8_NS1_7vsmem_tEE19static_temp_storage];
	shr.u32 	%r381, %r173, 5;
	add.s32 	%r382, %r378, %r377;
	setp.eq.s32 	%p26, %r381, 2;
	selp.b32 	%r383, %r382, %r377, %p26;
	add.s32 	%r384, %r382, %r379;
	setp.eq.s32 	%p27, %r381, 3;
	selp.b32 	%r385, %r384, %r383, %p27;
	add.s32 	%r386, %r384, %r380;
	setp.eq.s32 	%p28, %r381, 4;
	selp.b32 	%r387, %r386, %r385, %p28;
	ld.shared.v4.u32 	{%r388, %r389, %r390, %r391}, [_ZZN3cub18CUB_300001_SM_10006detail6select23DeviceSelectSweepKernelINS2_10policy_hubIiiiLb0ELNS0_10SelectImplE2EE10Policy1000EPiN6thrust24THRUST_300001_SM_1000_NS6detail15normal_iteratorINSA_10device_ptrIiEEEESF_S8_NS0_13ScanTileStateIiLb1EEE7is_evenNS0_8NullTypeEiNS2_19streaming_context_tIiLb0EEELS5_2EEEvT0_T1_T2_T3_T4_T5_T6_T7_iT8_NS1_7vsmem_tEE19static_temp_storage+16];
	add.s32 	%r392, %r386, %r388;
	setp.eq.s32 	%p29, %r381, 5;
	selp.b32 	%r393, %r392, %r387, %p29;
	add.s32 	%r394, %r392, %r389;
	setp.eq.s32 	%p30, %r381, 6;
	selp.b32 	%r395, %r394, %r393, %p30;
	add.s32 	%r396, %r394, %r390;
	setp.eq.s32 	%p31, %r381, 7;
	selp.b32 	%r397, %r396, %r395, %p31;
	add.s32 	%r398, %r396, %r391;
	setp.eq.s32 	%p32, %r381, 8;
	selp.b32 	%r399, %r398, %r397, %p32;
	ld.shared.v4.u32 	{%r400, %r401, %r402, %r403}, [_ZZN3cub18CUB_300001_SM_10006detail6select23DeviceSelectSweepKernelINS2_10policy_hubIiiiLb0ELNS0_10SelectImplE2EE10Policy1000EPiN6thrust24THRUST_300001_SM_1000_NS6detail15normal_iteratorINSA_10device_ptrIiEEEESF_S8_NS0_13ScanTileStateIiLb1EEE7is_evenNS0_8NullTypeEiNS2_19streaming_context_tIiLb0EEELS5_2EEEvT0_T1_T2_T3_T4_T5_T6_T7_iT8_NS1_7vsmem_tEE19static_temp_storage+32];
	add.s32 	%r404, %r398, %r400;
	setp.eq.s32 	%p33, %r381, 9;
	selp.b32 	%r405, %r404, %r399, %p33;
	add.s32 	%r406, %r404, %r401;
	setp.eq.s32 	%p34, %r381, 10;
	selp.b32 	%r407, %r406, %r405, %p34;
	add.s32 	%r408, %r406, %r402;
	setp.eq.s32 	%p35, %r381, 11;
	selp.b32 	%r409, %r408, %r407, %p35;
	add.s32 	%r410, %r408, %r403;
	setp.eq.s32 	%p36, %r381, 12;
	selp.b32 	%r411, %r410, %r409, %p36;
	ld.shared.v2.u32 	{%r412, %r413}, [_ZZN3cub18CUB_300001_SM_10006detail6select23DeviceSelectSweepKernelINS2_10policy_hubIiiiLb0ELNS0_10SelectImplE2EE10Policy1000EPiN6thrust24THRUST_300001_SM_1000_NS6detail15normal_iteratorINSA_10device_ptrIiEEEESF_S8_NS0_13ScanTileStateIiLb1EEE7is_evenNS0_8NullTypeEiNS2_19streaming_context_tIiLb0EEELS5_2EEEvT0_T1_T2_T3_T4_T5_T6_T7_iT8_NS1_7vsmem_tEE19static_temp_storage+48];
	add.s32 	%r414, %r410, %r412;
	setp.eq.s32 	%p37, %r381, 13;
	selp.b32 	%r415, %r414, %r411, %p37;
	add.s32 	%r232, %r414, %r413;
	setp.gt.u32 	%p38, %r173, 31;
	setp.lt.u32 	%p39, %r173, 32;
	setp.eq.s32 	%p40, %r332, 0;
	selp.b32 	%r416, 0, %r376, %p40;
	add.s32 	%r1644, %r415, %r416;
	selp.b32 	%r234, %r376, %r1644, %p39;
	@%p38 bra 	$L__BB78_157;
	setp.ne.s32 	%p41, %r173, 0;
	mul.wide.s32 	%rd24, %r1, 8;
	add.s64 	%rd13, %rd2, %rd24;
	@%p41 bra 	$L__BB78_144;
	st.shared.u32 	[_ZZN3cub18CUB_300001_SM_10006detail6select23DeviceSelectSweepKernelINS2_10policy_hubIiiiLb0ELNS0_10SelectImplE2EE10Policy1000EPiN6thrust24THRUST_300001_SM_1000_NS6detail15normal_iteratorINSA_10device_ptrIiEEEESF_S8_NS0_13ScanTileStateIiLb1EEE7is_evenNS0_8NullTypeEiNS2_19streaming_context_tIiLb0EEELS5_2EEEvT0_T1_T2_T3_T4_T5_T6_T7_iT8_NS1_7vsmem_tEE19static_temp_storage+108], %r232;
	add.s64 	%rd25, %rd13, 256;
	mov.b32 	%r417, 100;
	// begin inline asm
	st.relaxed.gpu.v2.u32 [%rd25], {%r417, %r232};
	// end inline asm
$L__BB78_144:
	not.b32 	%r423, %r173;
	add.s32 	%r1640, %r1, %r423;
	mov.b32 	%r419, 665;
	// begin inline asm
	nanosleep.u32 %r419;
	// end inline asm
	mul.wide.s32 	%rd27, %r1640, 8;
	add.s64 	%rd28, %rd2, %rd27;
	add.s64 	%rd26, %rd28, 256;
	// begin inline asm
	ld.relaxed.gpu.v2.u32 {%r1641, %r1635}, [%rd26];
	// end inline asm
	mov.b32 	%r1636, 238;
$L__BB78_145:
	setp.eq.s32 	%p42, %r1641, 99;
	mov.b32 	%r424, -1;
	vote.sync.any.pred 	%p43, %p42, %r424;
	not.pred 	%p44, %p43;
	@%p44 bra 	$L__BB78_147;
	// begin inline asm
	nanosleep.u32 %r1636;
	// end inline asm
	shr.u32 	%r1636, %r1636, 1;
	// begin inline asm
	ld.relaxed.gpu.v2.u32 {%r1641, %r1635}, [%rd26];
	// end inline asm
	bra.uni 	$L__BB78_145;
$L__BB78_147:
	setp.eq.s32 	%p45, %r1641, 101;
	mov.b32 	%r451, -1;
	vote.sync.ballot.b32 	%r453, %p45, %r451;
	// begin inline asm
	mov.u32 %r426, %lanemask_ge;
	// end inline asm
	and.b32  	%r454, %r453, %r426;
	or.b32  	%r455, %r454, -2147483648;
	add.s32 	%r456, %r455, -1;
	not.b32 	%r457, %r455;
	and.b32  	%r458, %r457, %r456;
	popc.b32 	%r430, %r458;
	mov.b32 	%r429, 1;
	// begin inline asm
	shfl.sync.down.b32 %r427, %r1635, %r429, %r430, %r451;
	// end inline asm
	setp.lt.s32 	%p47, %r332, %r430;
	selp.b32 	%r459, %r427, 0, %p47;
	add.s32 	%r433, %r459, %r1635;
	mov.b32 	%r434, 2;
	// begin inline asm
	shfl.sync.down.b32 %r432, %r433, %r434, %r430, %r451;
	// end inline asm
	add.s32 	%r460, %r332, 2;
	setp.gt.s32 	%p48, %r460, %r430;
	selp.b32 	%r461, 0, %r432, %p48;
	add.s32 	%r438, %r433, %r461;
	mov.b32 	%r439, 4;
	// begin inline asm
	shfl.sync.down.b32 %r437, %r438, %r439, %r430, %r451;
	// end inline asm
	add.s32 	%r462, %r332, 4;
	setp.gt.s32 	%p49, %r462, %r430;
	selp.b32 	%r463, 0, %r437, %p49;
	add.s32 	%r443, %r438, %r463;
	mov.b32 	%r444, 8;
	// begin inline asm
	shfl.sync.down.b32 %r442, %r443, %r444, %r430, %r451;
	// end inline asm
	add.s32 	%r464, %r332, 8;
	setp.gt.s32 	%p50, %r464, %r430;
	selp.b32 	%r465, 0, %r442, %p50;
	add.s32 	%r448, %r443, %r465;
	mov.b32 	%r449, 16;
	// begin inline asm
	shfl.sync.down.b32 %r447, %r448, %r449, %r430, %r451;
	// end inline asm
	add.s32 	%r466, %r332, 16;
	setp.gt.s32 	%p51, %r466, %r430;
	selp.b32 	%r467, 0, %r447, %p51;
	add.s32 	%r1637, %r448, %r467;
	add.s64 	%rd15, %rd2, 256;
	mov.b32 	%r1638, 238;
$L__BB78_148:
	setp.ne.s32 	%p52, %r1641, 101;
	mov.b32 	%r468, -1;
	vote.sync.all.pred 	%p53, %p52, %r468;
	not.pred 	%p54, %p53;
	@%p54 bra 	$L__BB78_153;
	shr.u32 	%r1638, %r1638, 1;
	mul.wide.s32 	%rd53, %r1640, 8;
	add.s64 	%rd54, %rd15, %rd53;
	add.s64 	%rd52, %rd54, -256;
	// begin inline asm
	ld.relaxed.gpu.v2.u32 {%r1641, %r1642}, [%rd52];
	// end inline asm
	mov.u32 	%r1643, %r1638;
$L__BB78_150:
	setp.eq.s32 	%p91, %r1641, 99;
	mov.b32 	%r623, -1;
	vote.sync.any.pred 	%p92, %p91, %r623;
	not.pred 	%p93, %p92;
	@%p93 bra 	$L__BB78_152;
	// begin inline asm
	nanosleep.u32 %r1643;
	// end inline asm
	shr.u32 	%r1643, %r1643, 1;
	// begin inline asm
	ld.relaxed.gpu.v2.u32 {%r1641, %r1642}, [%rd52];
	// end inline asm
	bra.uni 	$L__BB78_150;
$L__BB78_152:
	setp.eq.s32 	%p94, %r1641, 101;
	mov.b32 	%r649, -1;
	vote.sync.ballot.b32 	%r650, %p94, %r649;
	and.b32  	%r651, %r650, %r426;
	or.b32  	%r652, %r651, -2147483648;
	add.s32 	%r653, %r652, -1;
	not.b32 	%r654, %r652;
	and.b32  	%r655, %r654, %r653;
	popc.b32 	%r628, %r655;
	mov.b32 	%r627, 1;
	// begin inline asm
	shfl.sync.down.b32 %r625, %r1642, %r627, %r628, %r649;
	// end inline asm
	setp.lt.s32 	%p96, %r332, %r628;
	selp.b32 	%r656, %r625, 0, %p96;
	add.s32 	%r631, %r656, %r1642;
	mov.b32 	%r632, 2;
	// begin inline asm
	shfl.sync.down.b32 %r630, %r631, %r632, %r628, %r649;
	// end inline asm
	setp.gt.s32 	%p97, %r460, %r628;
	selp.b32 	%r658, 0, %r630, %p97;
	add.s32 	%r636, %r631, %r658;
	mov.b32 	%r637, 4;
	// begin inline asm
	shfl.sync.down.b32 %r635, %r636, %r637, %r628, %r649;
	// end inline asm
	setp.gt.s32 	%p98, %r462, %r628;
	selp.b32 	%r660, 0, %r635, %p98;
	add.s32 	%r641, %r636, %r660;
	mov.b32 	%r642, 8;
	// begin inline asm
	shfl.sync.down.b32 %r640, %r641, %r642, %r628, %r649;
	// end inline asm
	add.s32 	%r661, %r332, 8;
	setp.gt.s32 	%p99, %r661, %r628;
	selp.b32 	%r662, 0, %r640, %p99;
	add.s32 	%r646, %r641, %r662;
	mov.b32 	%r647, 16;
	// begin inline asm
	shfl.sync.down.b32 %r645, %r646, %r647, %r628, %r649;
	// end inline asm
	add.s32 	%r663, %r332, 16;
	setp.gt.s32 	%p100, %r663, %r628;
	selp.b32 	%r664, 0, %r645, %p100;
	add.s32 	%r665, %r664, %r1637;
	add.s32 	%r1637, %r665, %r646;
	add.s32 	%r1640, %r1640, -32;
	bra.uni 	$L__BB78_148;
$L__BB78_153:
	setp.ne.s32 	%p55, %r173, 0;
	@%p55 bra 	$L__BB78_155;
	add.s32 	%r471, %r1637, %r232;
	add.s64 	%rd29, %rd13, 256;
	mov.b32 	%r470, 101;
	// begin inline asm
	st.relaxed.gpu.v2.u32 [%rd29], {%r470, %r471};
	// end inline asm
	st.shared.u32 	[_ZZN3cub18CUB_300001_SM_10006detail6select23DeviceSelectSweepKernelINS2_10policy_hubIiiiLb0ELNS0_10SelectImplE2EE10Policy1000EPiN6thrust24THRUST_300001_SM_1000_NS6detail15normal_iteratorINSA_10device_ptrIiEEEESF_S8_NS0_13ScanTileStateIiLb1EEE7is_evenNS0_8NullTypeEiNS2_19streaming_context_tIiLb0EEELS5_2EEEvT0_T1_T2_T3_T4_T5_T6_T7_iT8_NS1_7vsmem_tEE19static_temp_storage+100], %r1637;
	st.shared.u32 	[_ZZN3cub18CUB_300001_SM_10006detail6select23DeviceSelectSweepKernelINS2_10policy_hubIiiiLb0ELNS0_10SelectImplE2EE10Policy1000EPiN6thrust24THRUST_300001_SM_1000_NS6detail15normal_iteratorINSA_10device_ptrIiEEEESF_S8_NS0_13ScanTileStateIiLb1EEE7is_evenNS0_8NullTypeEiNS2_19streaming_context_tIiLb0EEELS5_2EEEvT0_T1_T2_T3_T4_T5_T6_T7_iT8_NS1_7vsmem_tEE19static_temp_storage+104], %r471;
$L__BB78_155:
	setp.ne.s32 	%p56, %r332, 0;
	mov.u32 	%r1644, %r234;
	@%p56 bra 	$L__BB78_157;
	st.shared.u32 	[_ZZN3cub18CUB_300001_SM_10006detail6select23DeviceSelectSweepKernelINS2_10policy_hubIiiiLb0ELNS0_10SelectImplE2EE10Policy1000EPiN6thrust24THRUST_300001_SM_1000_NS6detail15normal_iteratorINSA_10device_ptrIiEEEESF_S8_NS0_13ScanTileStateIiLb1EEE7is_evenNS0_8NullTypeEiNS2_19streaming_context_tIiLb0EEELS5_2EEEvT0_T1_T2_T3_T4_T5_T6_T7_iT8_NS1_7vsmem_tEE19static_temp_storage+72], %r1637;
	mov.u32 	%r1644, %r1637;
$L__BB78_157:
	ld.param.u32 	%r1574, [_ZN3cub18CUB_300001_SM_10006detail6select23DeviceSelectSweepKernelINS2_10policy_hubIiiiLb0ELNS0_10SelectImplE2EE10Policy1000EPiN6thrust24THRUST_300001_SM_1000_NS6detail15normal_iteratorINSA_10device_ptrIiEEEESF_S8_NS0_13ScanTileStateIiLb1EEE7is_evenNS0_8NullTypeEiNS2_19streaming_context_tIiLb0EEELS5_2EEEvT0_T1_T2_T3_T4_T5_T6_T7_iT8_NS1_7vsmem_tE_param_7];
	bar.sync 	0;
	setp.eq.s32 	%p57, %r173, 0;
	mov.u32 	%r472, _ZZN3cub18CUB_300001_SM_10006detail6select23DeviceSelectSweepKernelINS2_10policy_hubIiiiLb0ELNS0_10SelectImplE2EE10Policy1000EPiN6thrust24THRUST_300001_SM_1000_NS6detail15normal_iteratorINSA_10device_ptrIiEEEESF_S8_NS0_13ScanTileStateIiLb1EEE7is_evenNS0_8NullTypeEiNS2_19streaming_context_tIiLb0EEELS5_2EEEvT0_T1_T2_T3_T4_T5_T6_T7_iT8_NS1_7vsmem_tEE19static_temp_storage;
	ld.shared.u32 	%r473, [_ZZN3cub18CUB_300001_SM_10006detail6select23DeviceSelectSweepKernelINS2_10policy_hubIiiiLb0ELNS0_10SelectImplE2EE10Policy1000EPiN6thrust24THRUST_300001_SM_1000_NS6detail15normal_iteratorINSA_10device_ptrIiEEEESF_S8_NS0_13ScanTileStateIiLb1EEE7is_evenNS0_8NullTypeEiNS2_19streaming_context_tIiLb0EEELS5_2EEEvT0_T1_T2_T3_T4_T5_T6_T7_iT8_NS1_7vsmem_tEE19static_temp_storage+72];
	selp.b32 	%r474, 0, %r473, %p57;
	add.s32 	%r475, %r474, %r1644;
	add.s32 	%r476, %r475, %r1623;
	add.s32 	%r478, %r363, %r475;
	add.s32 	%r479, %r478, %r1625;
	add.s32 	%r480, %r479, %r1626;
	add.s32 	%r481, %r480, %r1627;
	add.s32 	%r482, %r481, %r1628;
	add.s32 	%r483, %r482, %r1629;
	add.s32 	%r484, %r483, %r1630;
	add.s32 	%r485, %r484, %r1631;
	add.s32 	%r486, %r485, %r1632;
	ld.shared.v2.u32 	{%r487, %r488}, [_ZZN3cub18CUB_300001_SM_10006detail6select23DeviceSelectSweepKernelINS2_10policy_hubIiiiLb0ELNS0_10SelectImplE2EE10Policy1000EPiN6thrust24THRUST_300001_SM_1000_NS6detail15normal_iteratorINSA_10device_ptrIiEEEESF_S8_NS0_13ScanTileStateIiLb1EEE7is_evenNS0_8NullTypeEiNS2_19streaming_context_tIiLb0EEELS5_2EEEvT0_T1_T2_T3_T4_T5_T6_T7_iT8_NS1_7vsmem_tEE19static_temp_storage+104];
	ld.shared.u32 	%r489, [_ZZN3cub18CUB_300001_SM_10006detail6select23DeviceSelectSweepKernelINS2_10policy_hubIiiiLb0ELNS0_10SelectImplE2EE10Policy1000EPiN6thrust24THRUST_300001_SM_1000_NS6detail15normal_iteratorINSA_10device_ptrIiEEEESF_S8_NS0_13ScanTileStateIiLb1EEE7is_evenNS0_8NullTypeEiNS2_19streaming_context_tIiLb0EEELS5_2EEEvT0_T1_T2_T3_T4_T5_T6_T7_iT8_NS1_7vsmem_tEE19static_temp_storage+100];
	mov.u32 	%r491, %nctaid.y;
	mov.u32 	%r492, %ctaid.y;
	mad.lo.s32 	%r493, %r284, %r491, %r492;
	mul.lo.s32 	%r494, %r493, 4928;
	sub.s32 	%r495, %r494, %r489;
	sub.s32 	%r496, 4928, %r99;
	sub.s32 	%r1645, %r487, %r496;
	sub.s32 	%r497, %r496, %r488;
	bar.sync 	0;
	add.s32 	%r267, %r497, %r99;
	sub.s32 	%r498, %r475, %r489;
	mul.lo.s32 	%r499, %r173, 11;
	sub.s32 	%r500, %r499, %r498;
	setp.eq.s32 	%p58, %r1623, 0;
	add.s32 	%r501, %r498, %r267;
	selp.b32 	%r502, %r500, %r501, %p58;
	shl.b32 	%r503, %r502, 2;
	add.s32 	%r504, %r472, %r503;
	st.shared.u32 	[%r504], %r1612;
	sub.s32 	%r505, %r489, %r476;
	add.s32 	%r506, %r499, %r505;
	add.s32 	%r507, %r506, 1;
	setp.eq.s32 	%p59, %r1624, 0;
	add.s32 	%r508, %r501, %r1623;
	selp.b32 	%r509, %r507, %r508, %p59;
	shl.b32 	%r510, %r509, 2;
	add.s32 	%r511, %r472, %r510;
	st.shared.u32 	[%r511], %r1613;
	sub.s32 	%r512, %r489, %r478;
	add.s32 	%r513, %r499, %r512;
	add.s32 	%r514, %r513, 2;
	setp.eq.s32 	%p60, %r1625, 0;
	add.s32 	%r515, %r508, %r1624;
	selp.b32 	%r516, %r514, %r515, %p60;
	shl.b32 	%r517, %r516, 2;
	add.s32 	%r518, %r472, %r517;
	st.shared.u32 	[%r518], %r1614;
	sub.s32 	%r519, %r489, %r479;
	add.s32 	%r520, %r499, %r519;
	add.s32 	%r521, %r520, 3;
	setp.eq.s32 	%p61, %r1626, 0;
	add.s32 	%r522, %r515, %r1625;
	selp.b32 	%r523, %r521, %r522, %p61;
	shl.b32 	%r524, %r523, 2;
	add.s32 	%r525, %r472, %r524;
	st.shared.u32 	[%r525], %r1615;
	sub.s32 	%r526, %r489, %r480;
	add.s32 	%r527, %r499, %r526;
	add.s32 	%r528, %r527, 4;
	setp.eq.s32 	%p62, %r1627, 0;
	add.s32 	%r529, %r522, %r1626;
	selp.b32 	%r530, %r528, %r529, %p62;
	shl.b32 	%r531, %r530, 2;
	add.s32 	%r532, %r472, %r531;
	st.shared.u32 	[%r532], %r1616;
	sub.s32 	%r533, %r489, %r481;
	add.s32 	%r534, %r499, %r533;
	add.s32 	%r535, %r534, 5;
	setp.eq.s32 	%p63, %r1628, 0;
	add.s32 	%r536, %r529, %r1627;
	selp.b32 	%r537, %r535, %r536, %p63;
	shl.b32 	%r538, %r537, 2;
	add.s32 	%r539, %r472, %r538;
	st.shared.u32 	[%r539], %r1617;
	sub.s32 	%r540, %r489, %r482;
	add.s32 	%r541, %r499, %r540;
	add.s32 	%r542, %r541, 6;
	setp.eq.s32 	%p64, %r1629, 0;
	add.s32 	%r543, %r536, %r1628;
	selp.b32 	%r544, %r542, %r543, %p64;
	shl.b32 	%r545, %r544, 2;
	add.s32 	%r546, %r472, %r545;
	st.shared.u32 	[%r546], %r1618;
	sub.s32 	%r547, %r489, %r483;
	add.s32 	%r548, %r499, %r547;
	add.s32 	%r549, %r548, 7;
	setp.eq.s32 	%p65, %r1630, 0;
	add.s32 	%r550, %r543, %r1629;
	selp.b32 	%r551, %r549, %r550, %p65;
	shl.b32 	%r552, %r551, 2;
	add.s32 	%r553, %r472, %r552;
	st.shared.u32 	[%r553], %r1619;
	sub.s32 	%r554, %r489, %r484;
	add.s32 	%r555, %r499, %r554;
	add.s32 	%r556, %r555, 8;
	setp.eq.s32 	%p66, %r1631, 0;
	add.s32 	%r557, %r550, %r1630;
	selp.b32 	%r558, %r556, %r557, %p66;
	shl.b32 	%r559, %r558, 2;
	add.s32 	%r560, %r472, %r559;
	st.shared.u32 	[%r560], %r1620;
	sub.s32 	%r561, %r489, %r485;
	add.s32 	%r562, %r499, %r561;
	add.s32 	%r563, %r562, 9;
	setp.eq.s32 	%p67, %r1632, 0;
	add.s32 	%r564, %r557, %r1631;
	selp.b32 	%r565, %r563, %r564, %p67;
	shl.b32 	%r566, %r565, 2;
	add.s32 	%r567, %r472, %r566;
	st.shared.u32 	[%r567], %r1621;
	sub.s32 	%r568, %r489, %r486;
	add.s32 	%r569, %r499, %r568;
	add.s32 	%r570, %r569, 10;
	setp.eq.s32 	%p68, %r1633, 0;
	add.s32 	%r571, %r564, %r1632;
	selp.b32 	%r572, %r570, %r571, %p68;
	shl.b32 	%r573, %r572, 2;
	add.s32 	%r574, %r472, %r573;
	st.shared.u32 	[%r574], %r1622;
	bar.sync 	0;
	sub.s32 	%r575, %r489, %r267;
	add.s32 	%r576, %r495, %r173;
	not.b32 	%r577, %r576;
	add.s32 	%r268, %r1574, %r577;
	add.s32 	%r269, %r575, %r173;
	setp.ge.s32 	%p69, %r173, %r99;
	shl.b32 	%r578, %r173, 2;
	add.s32 	%r270, %r472, %r578;
	@%p69 bra 	$L__BB78_159;
	ld.shared.u32 	%r579, [%r270];
	setp.lt.s32 	%p70, %r173, %r267;
	selp.b32 	%r580, %r268, %r269, %p70;
	mul.wide.s32 	%rd30, %r580, 4;
	add.s64 	%rd31, %rd3, %rd30;
	st.global.u32 	[%rd31], %r579;
$L__BB78_159:
	add.s32 	%r271, %r173, 448;
	setp.ge.s32 	%p71, %r271, %r99;
	@%p71 bra 	$L__BB78_161;
	ld.shared.u32 	%r581, [%r270+1792];
	add.s32 	%r582, %r269, 448;
	add.s32 	%r583, %r268, -448;
	setp.lt.s32 	%p72, %r271, %r267;
	selp.b32 	%r584, %r583, %r582, %p72;
	mul.wide.s32 	%rd32, %r584, 4;
	add.s64 	%rd33, %rd3, %rd32;
	st.global.u32 	[%rd33], %r581;
$L__BB78_161:
	add.s32 	%r272, %r173, 896;
	setp.ge.s32 	%p73, %r272, %r99;
	@%p73 bra 	$L__BB78_163;
	ld.shared.u32 	%r585, [%r270+3584];
	add.s32 	%r586, %r269, 896;
	add.s32 	%r587, %r268, -896;
	setp.lt.s32 	%p74, %r272, %r267;
	selp.b32 	%r588, %r587, %r586, %p74;
	mul.wide.s32 	%rd34, %r588, 4;
	add.s64 	%rd35, %rd3, %rd34;
	st.global.u32 	[%rd35], %r585;
$L__BB78_163:
	add.s32 	%r273, %r173, 1344;
	setp.ge.s32 	%p75, %r273, %r99;
	@%p75 bra 	$L__BB78_165;
	ld.shared.u32 	%r589, [%r270+5376];
	add.s32 	%r590, %r269, 1344;
	add.s32 	%r591, %r268, -1344;
	setp.lt.s32 	%p76, %r273, %r267;
	selp.b32 	%r592, %r591, %r590, %p76;
	mul.wide.s32 	%rd36, %r592, 4;
	add.s64 	%rd37, %rd3, %rd36;
	st.global.u32 	[%rd37], %r589;
$L__BB78_165:
	add.s32 	%r274, %r173, 1792;
	setp.ge.s32 	%p77, %r274, %r99;
	@%p77 bra 	$L__BB78_167;
	ld.shared.u32 	%r593, [%r270+7168];
	add.s32 	%r594, %r269, 1792;
	add.s32 	%r595, %r268, -1792;
	setp.lt.s32 	%p78, %r274, %r267;
	selp.b32 	%r596, %r595, %r594, %p78;
	mul.wide.s32 	%rd38, %r596, 4;
	add.s64 	%rd39, %rd3, %rd38;
	st.global.u32 	[%rd39], %r593;
$L__BB78_167:
	add.s32 	%r275, %r173, 2240;
	setp.ge.s32 	%p79, %r275, %r99;
	@%p79 bra 	$L__BB78_169;
	ld.shared.u32 	%r597, [%r270+8960];
	add.s32 	%r598, %r269, 2240;
	add.s32 	%r599, %r268, -2240;
	setp.lt.s32 	%p80, %r275, %r267;
	selp.b32 	%r600, %r599, %r598, %p80;
	mul.wide.s32 	%rd40, %r600, 4;
	add.s64 	%rd41, %rd3, %rd40;
	st.global.u32 	[%rd41], %r597;
$L__BB78_169:
	add.s32 	%r276, %r173, 2688;
	setp.ge.s32 	%p81, %r276, %r99;
	@%p81 bra 	$L__BB78_171;
	ld.shared.u32 	%r601, [%r270+10752];
	add.s32 	%r602, %r269, 2688;
	add.s32 	%r603, %r268, -2688;
	setp.lt.s32 	%p82, %r276, %r267;
	selp.b32 	%r604, %r603, %r602, %p82;
	mul.wide.s32 	%rd42, %r604, 4;
	add.s64 	%rd43, %rd3, %rd42;
	st.global.u32 	[%rd43], %r601;
$L__BB78_171:
	add.s32 	%r277, %r173, 3136;
	setp.ge.s32 	%p83, %r277, %r99;
	@%p83 bra 	$L__BB78_173;
	ld.shared.u32 	%r605, [%r270+12544];
	add.s32 	%r606, %r269, 3136;
	add.s32 	%r607, %r268, -3136;
	setp.lt.s32 	%p84, %r277, %r267;
	selp.b32 	%r608, %r607, %r606, %p84;
	mul.wide.s32 	%rd44, %r608, 4;
	add.s64 	%rd45, %rd3, %rd44;
	st.global.u32 	[%rd45], %r605;
$L__BB78_173:
	add.s32 	%r278, %r173, 3584;
	setp.ge.s32 	%p85, %r278, %r99;
	@%p85 bra 	$L__BB78_175;
	ld.shared.u32 	%r609, [%r270+14336];
	add.s32 	%r610, %r269, 3584;
	add.s32 	%r611, %r268, -3584;
	setp.lt.s32 	%p86, %r278, %r267;
	selp.b32 	%r612, %r611, %r610, %p86;
	mul.wide.s32 	%rd46, %r612, 4;
	add.s64 	%rd47, %rd3, %rd46;
	st.global.u32 	[%rd47], %r609;
$L__BB78_175:
	add.s32 	%r279, %r173, 4032;
	setp.ge.s32 	%p87, %r279, %r99;
	@%p87 bra 	$L__BB78_177;
	ld.shared.u32 	%r613, [%r270+16128];
	add.s32 	%r614, %r269, 4032;
	add.s32 	%r615, %r268, -4032;
	setp.lt.s32 	%p88, %r279, %r267;
	selp.b32 	%r616, %r615, %r614, %p88;
	mul.wide.s32 	%rd48, %r616, 4;
	add.s64 	%rd49, %rd3, %rd48;
	st.global.u32 	[%rd49], %r613;
$L__BB78_177:
	add.s32 	%r617, %r173, 4480;
	setp.lt.s32 	%p89, %r617, %r267;
	add.s32 	%r618, %r268, -4480;
	add.s32 	%r619, %r269, 4480;
	selp.b32 	%r280, %r618, %r619, %p89;
	setp.ge.s32 	%p90, %r617, %r99;
	@%p90 bra 	$L__BB78_179;
	ld.shared.u32 	%r620, [%r270+17920];
	mul.wide.s32 	%rd50, %r280, 4;
	add.s64 	%rd51, %rd3, %rd50;
	st.global.u32 	[%rd51], %r620;
$L__BB78_179:
	mov.u32 	%r936, %tid.x;
	setp.ne.s32 	%p171, %r936, 0;
	@%p171 bra 	$L__BB78_181;
	ld.param.u64 	%rd159, [_ZN3cub18CUB_300001_SM_10006detail6select23DeviceSelectSweepKernelINS2_10policy_hubIiiiLb0ELNS0_10SelectImplE2EE10Policy1000EPiN6thrust24THRUST_300001_SM_1000_NS6detail15normal_iteratorINSA_10device_ptrIiEEEESF_S8_NS0_13ScanTileStateIiLb1EEE7is_evenNS0_8NullTypeEiNS2_19streaming_context_tIiLb0EEELS5_2EEEvT0_T1_T2_T3_T4_T5_T6_T7_iT8_NS1_7vsmem_tE_param_3];
	cvta.to.global.u64 	%rd87, %rd159;
	st.global.u32 	[%rd87], %r1645;
$L__BB78_181:
	ret;

}
	// .globl	_ZN3cub18CUB_300001_SM_10006detail6select23DeviceSelectSweepKernelINS2_10policy_hubIiilLb0ELNS0_10SelectImplE2EE10Policy1000EPiN6thrust24THRUST_300001_SM_1000_NS6detail15normal_iteratorINSA_10device_ptrIiEEEESF_PlNS0_13ScanTileStateIiLb1EEE7is_evenNS0_8NullTypeEiNS2_19streaming_context_tIlLb1EEELS5_2EEEvT0_T1_T2_T3_T4_T5_T6_T7_iT8_NS1_7vsmem_tE
.visible .entry _ZN3cub18CUB_300001_SM_10006detail6select23DeviceSelectSweepKernelINS2_10policy_hubIiilLb0ELNS0_10SelectImplE2EE10Policy1000EPiN6thrust24THRUST_300001_SM_1000_NS6detail15normal_iteratorINSA_10device_ptrIiEEEESF_PlNS0_13ScanTileStateIiLb1EEE7is_evenNS0_8NullTypeEiNS2_19streaming_context_tIlLb1EEELS5_2EEEvT0_T1_T2_T3_T4_T5_T6_T7_iT8_NS1_7vsmem_tE(
	.param .u64 .ptr .align 1 _ZN3cub18CUB_300001_SM_10006detail6select23DeviceSelectSweepKernelINS2_10policy_hubIiilLb0ELNS0_10SelectImplE2EE10Policy1000EPiN6thrust24THRUST_300001_SM_1000_NS6detail15normal_iteratorINSA_10device_ptrIiEEEESF_PlNS0_13ScanTileStateIiLb1EEE7is_evenNS0_8NullTypeEiNS2_19streaming_context_tIlLb1EEELS5_2EEEvT0_T1_T2_T3_T4_T5_T6_T7_iT8_NS1_7vsmem_tE_param_0,
	.param .align 8 .b8 _ZN3cub18CUB_300001_SM_10006detail6select23DeviceSelectSweepKernelINS2_10policy_hubIiilLb0ELNS0_10SelectImplE2EE10Policy1000EPiN6thrust24THRUST_300001_SM_1000_NS6detail15normal_iteratorINSA_10device_ptrIiEEEESF_PlNS0_13ScanTileStateIiLb1EEE7is_evenNS0_8NullTypeEiNS2_19streaming_context_tIlLb1EEELS5_2EEEvT0_T1_T2_T3_T4_T5_T6_T7_iT8_NS1_7vsmem_tE_param_1[8],
	.param .align 8 .b8 _ZN3cub18CUB_300001_SM_10006detail6select23DeviceSelectSweepKernelINS2_10policy_hubIiilLb0ELNS0_10SelectImplE2EE10Policy1000EPiN6thrust24THRUST_300001_SM_1000_NS6detail15normal_iteratorINSA_10device_ptrIiEEEESF_PlNS0_13ScanTileStateIiLb1EEE7is_evenNS0_8NullTypeEiNS2_19streaming_context_tIlLb1EEELS5_2EEEvT0_T1_T2_T3_T4_T5_T6_T7_iT8_NS1_7vsmem_tE_param_2[8],
	.param .u64 .ptr .align 1 _ZN3cub18CUB_300001_SM_10006detail6select23DeviceSelectSweepKernelINS2_10policy_hubIiilLb0ELNS0_10SelectImplE2EE10Policy1000EPiN6thrust24THRUST_300001_SM_1000_NS6detail15normal_iteratorINSA_10device_ptrIiEEEESF_PlNS0_13ScanTileStateIiLb1EEE7is_evenNS0_8NullTypeEiNS2_19streaming_context_tIlLb1EEELS5_2EEEvT0_T1_T2_T3_T4_T5_T6_T7_iT8_NS1_7vsmem_tE_param_3,
	.param .align 8 .b8 _ZN3cub18CUB_300001_SM_10006detail6select23DeviceSelectSweepKernelINS2_10policy_hubIiilLb0ELNS0_10SelectImplE2EE10Policy1000EPiN6thrust24THRUST_300001_SM_1000_NS6detail15normal_iteratorINSA_10device_ptrIiEEEESF_PlNS0_13ScanTileStateIiLb1EEE7is_evenNS0_8NullTypeEiNS2_19streaming_context_tIlLb1EEELS5_2EEEvT0_T1_T2_T3_T4_T5_T6_T7_iT8_NS1_7vsmem_tE_param_4[8],
	.param .align 1 .b8 _ZN3cub18CUB_300001_SM_10006detail6select23DeviceSelectSweepKernelINS2_10policy_hubIiilLb0ELNS0_10SelectImplE2EE10Policy1000EPiN6thrust24THRUST_300001_SM_1000_NS6detail15normal_iteratorINSA_10device_ptrIiEEEESF_PlNS0_13ScanTileStateIiLb1EEE7is_evenNS0_8NullTypeEiNS2_19streaming_context_tIlLb1EEELS5_2EEEvT0_T1_T2_T3_T4_T5_T6_T7_iT8_NS1_7vsmem_tE_param_5[1],
	.param .align 1 .b8 _ZN3cub18CUB_300001_SM_10006detail6select23DeviceSelectSweepKernelINS2_10policy_hubIiilLb0ELNS0_10SelectImplE2EE10Policy1000EPiN6thrust24THRUST_300001_SM_1000_NS6detail15normal_iteratorINSA_10device_ptrIiEEEESF_PlNS0_13ScanTileStateIiLb1EEE7is_evenNS0_8NullTypeEiNS2_19streaming_context_tIlLb1EEELS5_2EEEvT0_T1_T2_T3_T4_T5_T6_T7_iT8_NS1_7vsmem_tE_param_6[1],
	.param .u32 _ZN3cub18CUB_300001_SM_10006detail6select23DeviceSelectSweepKernelINS2_10policy_hubIiilLb0ELNS0_10SelectImplE2EE10Policy1000EPiN6thrust24THRUST_300001_SM_1000_NS6detail15normal_iteratorINSA_10device_ptrIiEEEESF_PlNS0_13ScanTileStateIiLb1EEE7is_evenNS0_8NullTypeEiNS2_19streaming_context_tIlLb1EEELS5_2EEEvT0_T1_T2_T3_T4_T5_T6_T7_iT8_NS1_7vsmem_tE_param_7,
	.param .u32 _ZN3cub18CUB_300001_SM_10006detail6select23DeviceSelectSweepKernelINS2_10policy_hubIiilLb0ELNS0_10SelectImplE2EE10Policy1000EPiN6thrust24THRUST_300001_SM_1000_NS6detail15normal_iteratorINSA_10device_ptrIiEEEESF_PlNS0_13ScanTileStateIiLb1EEE7is_evenNS0_8NullTypeEiNS2_19streaming_context_tIlLb1EEELS5_2EEEvT0_T1_T2_T3_T4_T5_T6_T7_iT8_NS1_7vsmem_tE_param_8,
	.param .align 8 .b8 _ZN3cub18CUB_300001_SM_10006detail6select23DeviceSelectSweepKernelINS2_10policy_hubIiilLb0ELNS0_10SelectImplE2EE10Policy1000EPiN6thrust24THRUST_300001_SM_1000_NS6detail15normal_iteratorINSA_10device_ptrIiEEEESF_PlNS0_13ScanTileStateIiLb1EEE7is_evenNS0_8NullTypeEiNS2_19streaming_context_tIlLb1EEELS5_2EEEvT0_T1_T2_T3_T4_T5_T6_T7_iT8_NS1_7vsmem_tE_param_9[40],
	.param .align 8 .b8 _ZN3cub18CUB_300001_SM_10006detail6select23DeviceSelectSweepKernelINS2_10policy_hubIiilLb0ELNS0_10SelectImplE2EE10Policy1000EPiN6thrust24THRUST_300001_SM_1000_NS6detail15normal_iteratorINSA_10device_ptrIiEEEESF_PlNS0_13ScanTileStateIiLb1EEE7is_evenNS0_8NullTypeEiNS2_19streaming_context_tIlLb1EEELS5_2EEEvT0_T1_T2_T3_T4_T5_T6_T7_iT8_NS1_7vsmem_tE_param_10[8]
)
.maxntid 352
{
	.reg .pred 	%p<427>;
	.reg .b16 	%rs<126>;
	.reg .b32 	%r<1825>;
	.reg .b64 	%rd<1262>;
	// demoted variable
	.shared .align 16 .b8 _ZZN3cub18CUB_300001_SM_10006detail6select23DeviceSelectSweepKernelINS2_10policy_hubIiilLb0ELNS0_10SelectImplE2EE10Policy1000EPiN6thrust24THRUST_300001_SM_1000_NS6detail15normal_iteratorINSA_10device_ptrIiEEEESF_PlNS0_13ScanTileStateIiLb1EEE7is_evenNS0_8NullTypeEiNS2_19streaming_context_tIlLb1EEELS5_2EEEvT0_T1_T2_T3_T4_T5_T6_T7_iT8_NS1_7vsmem_tEE19static_temp_storage[19712];
	ld.param.u64 	%rd3, [_ZN3cub18CUB_300001_SM_10006detail6select23DeviceSelectSweepKernelINS2_10policy_hubIiilLb0ELNS0_10SelectImplE2EE10Policy1000EPiN6thrust24THRUST_300001_SM_1000_NS6detail15normal_iteratorINSA_10device_ptrIiEEEESF_PlNS0_13ScanTileStateIiLb1EEE7is_evenNS0_8NullTypeEiNS2_19streaming_context_tIlLb1EEELS5_2EEEvT0_T1_T2_T3_T4_T5_T6_T7_iT8_NS1_7vsmem_tE_param_4];
	ld.param.u64 	%rd435, [_ZN3cub18CUB_300001_SM_10006detail6select23DeviceSelectSweepKernelINS2_10policy_hubIiilLb0ELNS0_10SelectImplE2EE10Policy1000EPiN6thrust24THRUST_300001_SM_1000_NS6detail15normal_iteratorINSA_10device_ptrIiEEEESF_PlNS0_13ScanTileStateIiLb1EEE7is_evenNS0_8NullTypeEiNS2_19streaming_context_tIlLb1EEELS5_2EEEvT0_T1_T2_T3_T4_T5_T6_T7_iT8_NS1_7vsmem_tE_param_1];
	ld.param.u64 	%rd436, [_ZN3cub18CUB_300001_SM_10006detail6select23DeviceSelectSweepKernelINS2_10policy_hubIiilLb0ELNS0_10SelectImplE2EE10Policy1000EPiN6thrust24THRUST_300001_SM_1000_NS6detail15normal_iteratorINSA_10device_ptrIiEEEESF_PlNS0_13ScanTileStateIiLb1EEE7is_evenNS0_8NullTypeEiNS2_19streaming_context_tIlLb1EEELS5_2EEEvT0_T1_T2_T3_T4_T5_T6_T7_iT8_NS1_7vsmem_tE_param_2];
	ld.param.u64 	%rd432, [_ZN3cub18CUB_300001_SM_10006detail6select23DeviceSelectSweepKernelINS2_10policy_hubIiilLb0ELNS0_10SelectImplE2EE10Policy1000EPiN6thrust24THRUST_300001_SM_1000_NS6detail15normal_iteratorINSA_10device_ptrIiEEEESF_PlNS0_13ScanTileStateIiLb1EEE7is_evenNS0_8NullTypeEiNS2_19streaming_context_tIlLb1EEELS5_2EEEvT0_T1_T2_T3_T4_T5_T6_T7_iT8_NS1_7vsmem_tE_param_0];
	ld.param.u32 	%r363, [_ZN3cub18CUB_300001_SM_10006detail6select23DeviceSelectSweepKernelINS2_10policy_hubIiilLb0ELNS0_10SelectImplE2EE10Policy1000EPiN6thrust24THRUST_300001_SM_1000_NS6detail15normal_iteratorINSA_10device_ptrIiEEEESF_PlNS0_13ScanTileStateIiLb1EEE7is_evenNS0_8NullTypeEiNS2_19streaming_context_tIlLb1EEELS5_2EEEvT0_T1_T2_T3_T4_T5_T6_T7_iT8_NS1_7vsmem_tE_param_7];
	ld.param.u32 	%r364, [_ZN3cub18CUB_300001_SM_10006detail6select23DeviceSelectSweepKernelINS2_10policy_hubIiilLb0ELNS0_10SelectImplE2EE10Policy1000EPiN6thrust24THRUST_300001_SM_1000_NS6detail15normal_iteratorINSA_10device_ptrIiEEEESF_PlNS0_13ScanTileStateIiLb1EEE7is_evenNS0_8NullTypeEiNS2_19streaming_context_tIlLb1EEELS5_2EEEvT0_T1_T2_T3_T4_T5_T6_T7_iT8_NS1_7vsmem_tE_param_8];
	mov.b64 	%rd434, _ZN3cub18CUB_300001_SM_10006detail6select23DeviceSelectSweepKernelINS2_10policy_hubIiilLb0ELNS0_10SelectImplE2EE10Policy1000EPiN6thrust24THRUST_300001_SM_1000_NS6detail15normal_iteratorINSA_10device_ptrIiEEEESF_PlNS0_13ScanTileStateIiLb1EEE7is_evenNS0_8NullTypeEiNS2_19streaming_context_tIlLb1EEELS5_2EEEvT0_T1_T2_T3_T4_T5_T6_T7_iT8_NS1_7vsmem_tE_param_9;
	mov.u64 	%rd1, %rd434;
	cvta.to.global.u64 	%rd2, %rd432;
	cvta.to.global.u64 	%rd4, %rd436;
	cvta.to.global.u64 	%rd5, %rd435;
	mov.u32 	%r365, %ctaid.x;
	mov.u32 	%r366, %nctaid.y;
	mov.u32 	%r367, %ctaid.y;
	mad.lo.s32 	%r1810, %r365, %r366, %r367;
	mul.lo.s32 	%r2, %r1810, 4928;
	add.s32 	%r368, %r364, -1;
	setp.ge.s32 	%p1, %r1810, %r368;
	@%p1 bra 	$L__BB79_222;
	setp.ne.s32 	%p259, %r1810, 0;
	@%p259 bra 	$L__BB79_105;
	ld.param.u64 	%rd1090, [_ZN3cub18CUB_300001_SM_10006detail6select23DeviceSelectSweepKernelINS2_10policy_hubIiilLb0ELNS0_10SelectImplE2EE10Policy1000EPiN6thrust24THRUST_300001_SM_1000_NS6detail15normal_iteratorINSA_10device_ptrIiEEEESF_PlNS0_13ScanTileStateIiLb1EEE7is_evenNS0_8NullTypeEiNS2_19streaming_context_tIlLb1EEELS5_2EEEvT0_T1_T2_T3_T4_T5_T6_T7_iT8_NS1_7vsmem_tE_param_0];
	mov.u64 	%rd949, %rd434;
	ld.param.u8 	%rs97, [%rd949];
	setp.eq.s16 	%p357, %rs97, 0;
	ld.param.u64 	%rd950, [%rd949+16];
	selp.b64 	%rd951, %rd950, 0, %p357;
	mad.lo.s32 	%r1526, %r365, %r366, %r367;
	mul.lo.s32 	%r1527, %r1526, 4928;
	cvt.u64.u32 	%rd952, %r1527;
	add.s64 	%rd953, %rd951, %rd952;
	mov.u32 	%r3, %tid.x;
	mul.lo.s32 	%r1528, %r3, 14;
	cvt.u64.u32 	%rd954, %r1528;
	add.s64 	%rd955, %rd953, %rd954;
	cvta.to.global.u64 	%rd956, %rd1090;
	shl.b64 	%rd957, %rd955, 2;
	add.s64 	%rd958, %rd956, %rd957;
	ld.global.u32 	%r4, [%rd958];
	ld.global.u32 	%r5, [%rd958+4];
	ld.global.u32 	%r6, [%rd958+8];
	ld.global.u32 	%r7, [%rd958+12];
	ld.global.u32 	%r8, [%rd958+16];
	ld.global.u32 	%r9, [%rd958+20];
	ld.global.u32 	%r10, [%rd958+24];
	ld.global.u32 	%r11, [%rd958+28];
	ld.global.u32 	%r12, [%rd958+32];
	ld.global.u32 	%r13, [%rd958+36];
	ld.global.u32 	%r14, [%rd958+40];
	ld.global.u32 	%r15, [%rd958+44];
	ld.global.u32 	%r16, [%rd958+48];
	ld.global.u32 	%r17, [%rd958+52];
	bar.sync 	0;
	add.s64 	%rd959, %rd5, %rd957;
	ld.global.u32 	%r1529, [%rd959];
	ld.global.u32 	%r1530, [%rd959+4];
	ld.global.u32 	%r1531, [%rd959+8];
	ld.global.u32 	%r1532, [%rd959+12];
	ld.global.u32 	%r1533, [%rd959+16];
	ld.global.u32 	%r1534, [%rd959+20];
	ld.global.u32 	%r1535, [%rd959+24];
	ld.global.u32 	%r1536, [%rd959+28];
	ld.global.u32 	%r1537, [%rd959+32];
	ld.global.u32 	%r1538, [%rd959+36];
	ld.global.u32 	%r1539, [%rd959+40];
	ld.global.u32 	%r1540, [%rd959+44];
	ld.global.u32 	%r1541, [%rd959+48];
	ld.global.u32 	%r1542, [%rd959+52];
	and.b32  	%r18, %r1529, 1;
	xor.b32  	%r1543, %r18, 1;
	and.b32  	%r19, %r1530, 1;
	xor.b32  	%r20, %r19, 1;
	and.b32  	%r21, %r1531, 1;
	xor.b32  	%r22, %r21, 1;
	and.b32  	%r23, %r1532, 1;
	xor.b32  	%r1544, %r23, 1;
	and.b32  	%r24, %r1533, 1;
	xor.b32  	%r1545, %r24, 1;
	and.b32  	%r25, %r1534, 1;
	xor.b32  	%r1546, %r25, 1;
	and.b32  	%r26, %r1535, 1;
	xor.b32  	%r1547, %r26, 1;
	and.b32  	%r27, %r1536, 1;
	xor.b32  	%r28, %r27, 1;
	and.b32  	%r29, %r1537, 1;
	xor.b32  	%r30, %r29, 1;
	and.b32  	%r31, %r1538, 1;
	xor.b32  	%r1548, %r31, 1;
	and.b32  	%r32, %r1539, 1;
	xor.b32  	%r1549, %r32, 1;
	and.b32  	%r33, %r1540, 1;
	xor.b32  	%r1550, %r33, 1;
	and.b32  	%r34, %r1541, 1;
	xor.b32  	%r1551, %r34, 1;
	and.b32  	%r35, %r1542, 1;
	xor.b32  	%r1552, %r35, 1;
	bar.sync 	0;
	add.s32 	%r1553, %r20, %r1543;
	add.s32 	%r36, %r22, %r1553;
	add.s32 	%r1554, %r1544, %r36;
	add.s32 	%r1555, %r1545, %r1554;
	add.s32 	%r1556, %r1546, %r1555;
	add.s32 	%r1557, %r1547, %r1556;
	add.s32 	%r37, %r28, %r1557;
	add.s32 	%r38, %r30, %r37;
	add.s32 	%r1558, %r1548, %r38;
	add.s32 	%r1559, %r1549, %r1558;
	add.s32 	%r1560, %r1550, %r1559;
	add.s32 	%r1561, %r1551, %r1560;
	add.s32 	%r1497, %r1552, %r1561;
	// begin inline asm
	mov.u32 %r1492, %laneid;
	// end inline asm
	mov.b32 	%r1495, 1;
	mov.b32 	%r1520, 0;
	mov.b32 	%r1522, -1;
	// begin inline asm
	{  .reg .s32 r0;  .reg .pred p;  shfl.sync.up.b32 r0|p, %r1497, %r1495, %r1520, %r1522;  @p add.s32 r0, r0, %r1497;  mov.s32 %r1493, r0;}
	// end inline asm
	mov.b32 	%r1501, 2;
	// begin inline asm
	{  .reg .s32 r0;  .reg .pred p;  shfl.sync.up.b32 r0|p, %r1493, %r1501, %r1520, %r1522;  @p add.s32 r0, r0, %r1493;  mov.s32 %r1499, r0;}
	// end inline asm
	mov.b32 	%r1507, 4;
	// begin inline asm
	{  .reg .s32 r0;  .reg .pred p;  shfl.sync.up.b32 r0|p, %r1499, %r1507, %r1520, %r1522;  @p add.s32 r0, r0, %r1499;  mov.s32 %r1505, r0;}
	// end inline asm
	mov.b32 	%r1513, 8;
	// begin inline asm
	{  .reg .s32 r0;  .reg .pred p;  shfl.sync.up.b32 r0|p, %r1505, %r1513, %r1520, %r1522;  @p add.s32 r0, r0, %r1505;  mov.s32 %r1511, r0;}
	// end inline asm
	mov.b32 	%r1519, 16;
	// begin inline asm
	{  .reg .s32 r0;  .reg .pred p;  shfl.sync.up.b32 r0|p, %r1511, %r1519, %r1520, %r1522;  @p add.s32 r0, r0, %r1511;  mov.s32 %r1517, r0;}
	// end inline asm
	setp.ne.s32 	%p358, %r1492, 31;
	@%p358 bra 	$L__BB79_4;
	shr.u32 	%r1562, %r3, 3;
	and.b32  	%r1563, %r1562, 124;
	mov.u32 	%r1564, _ZZN3cub18CUB_300001_SM_10006detail6select23DeviceSelectSweepKernelINS2_10policy_hubIiilLb0ELNS0_10SelectImplE2EE10Policy1000EPiN6thrust24THRUST_300001_SM_1000_NS6detail15normal_iteratorINSA_10device_ptrIiEEEESF_PlNS0_13ScanTileStateIiLb1EEE7is_evenNS0_8NullTypeEiNS2_19streaming_context_tIlLb1EEELS5_2EEEvT0_T1_T2_T3_T4_T5_T6_T7_iT8_NS1_7vsmem_tEE19static_temp_storage;
	add.s32 	%r1565, %r1564, %r1563;
	st.shared.u32 	[%r1565], %r1517;
$L__BB79_4:
	bar.sync 	0;
	ld.shared.v4.u32 	{%r1566, %r1567, %r1568, %r1569}, [_ZZN3cub18CUB_300001_SM_10006detail6select23DeviceSelectSweepKernelINS2_10policy_hubIiilLb0ELNS0_10SelectImplE2EE10Policy1000EPiN6thrust24THRUST_300001_SM_1000_NS6detail15normal_iteratorINSA_10device_ptrIiEEEESF_PlNS0_13ScanTileStateIiLb1EEE7is_evenNS0_8NullTypeEiNS2_19streaming_context_tIlLb1EEELS5_2EEEvT0_T1_T2_T3_T4_T5_T6_T7_iT8_NS1_7vsmem_tEE19static_temp_storage];
	shr.u32 	%r1570, %r3, 5;
	add.s32 	%r1571, %r1567, %r1566;
	setp.eq.s32 	%p359, %r1570, 2;
	selp.b32 	%r1572, %r1571, %r1566, %p359;
	add.s32 	%r1573, %r1571, %r1568;
	setp.eq.s32 	%p360, %r1570, 3;
	selp.b32 	%r1574, %r1573, %r1572, %p360;
	add.s32 	%r1575, %r1573, %r1569;
	setp.eq.s32 	%p361, %r1570, 4;
	selp.b32 	%r1576, %r1575, %r1574, %p361;
	ld.shared.v4.u32 	{%r1577, %r1578, %r1579, %r1580}, [_ZZN3cub18CUB_300001_SM_10006detail6select23DeviceSelectSweepKernelINS2_10policy_hubIiilLb0ELNS0_10SelectImplE2EE10Policy1000EPiN6thrust24THRUST_300001_SM_1000_NS6detail15normal_iteratorINSA_10device_ptrIiEEEESF_PlNS0_13ScanTileStateIiLb1EEE7is_evenNS0_8NullTypeEiNS2_19streaming_context_tIlLb1EEELS5_2EEEvT0_T1_T2_T3_T4_T5_T6_T7_iT8_NS1_7vsmem_tEE19static_temp_storage+16];
	add.s32 	%r1581, %r1575, %r1577;
	setp.eq.s32 	%p362, %r1570, 5;
	selp.b32 	%r1582, %r1581, %r1576, %p362;
	add.s32 	%r1583, %r1581, %r1578;
	setp.eq.s32 	%p363, %r1570, 6;
	selp.b32 	%r1584, %r1583, %r1582, %p363;
	add.s32 	%r1585, %r1583, %r1579;
	setp.eq.s32 	%p364, %r1570, 7;
	selp.b32 	%r1586, %r1585, %r1584, %p364;
	add.s32 	%r1587, %r1585, %r1580;
	setp.eq.s32 	%p365, %r1570, 8;
	selp.b32 	%r1588, %r1587, %r1586, %p365;
	.pragma "used_bytes_mask 4095";
	ld.shared.v4.u32 	{%r1589, %r1590, %r1591, %r1592}, [_ZZN3cub18CUB_300001_SM_10006detail6select23DeviceSelectSweepKernelINS2_10policy_hubIiilLb0ELNS0_10SelectImplE2EE10Policy1000EPiN6thrust24THRUST_300001_SM_1000_NS6detail15normal_iteratorINSA_10device_ptrIiEEEESF_PlNS0_13ScanTileStateIiLb1EEE7is_evenNS0_8NullTypeEiNS2_19streaming_context_tIlLb1EEELS5_2EEEvT0_T1_T2_T3_T4_T5_T6_T7_iT8_NS1_7vsmem_tEE19static_temp_storage+32];
	add.s32 	%r1593, %r1587, %r1589;
	setp.eq.s32 	%p366, %r1570, 9;
	selp.b32 	%r1594, %r1593, %r1588, %p366;
	add.s32 	%r1595, %r1593, %r1590;
	setp.eq.s32 	%p367, %r1570, 10;
	selp.b32 	%r1596, %r1595, %r1594, %p367;
	add.s32 	%r42, %r1595, %r1591;
	setp.lt.u32 	%p368, %r3, 32;
	selp.b32 	%r1597, 0, %r1596, %p368;
	setp.eq.s32 	%p369, %r1492, 0;
	sub.s32 	%r1598, %r1517, %r1497;
	selp.b32 	%r1599, 0, %r1598, %p369;
	add.s32 	%r43, %r1597, %r1599;
	setp.ne.s32 	%p370, %r3, 0;
	@%p370 bra 	$L__BB79_6;
	add.s64 	%rd960, %rd3, 256;
	mov.b32 	%r1600, 101;
	// begin inline asm
	st.relaxed.gpu.v2.u32 [%rd960], {%r1600, %r42};
	// end inline asm
$L__BB79_6:
	bar.sync 	0;
	sub.s32 	%r44, 4928, %r42;
	sub.s32 	%r1603, %r1528, %r43;
	setp.eq.s32 	%p371, %r18, 0;
	add.s32 	%r1604, %r43, %r44;
	selp.b32 	%r1605, %r1604, %r1603, %p371;
	shl.b32 	%r1606, %r1605, 2;
	mov.u32 	%r1607, _ZZN3cub18CUB_300001_SM_10006detail6select23DeviceSelectSweepKernelINS2_10policy_hubIiilLb0ELNS0_10SelectImplE2EE10Policy1000EPiN6thrust24THRUST_300001_SM_1000_NS6detail15normal_iteratorINSA_10device_ptrIiEEEESF_PlNS0_13ScanTileStateIiLb1EEE7is_evenNS0_8NullTypeEiNS2_19streaming_context_tIlLb1EEELS5_2EEEvT0_T1_T2_T3_T4_T5_T6_T7_iT8_NS1_7vsmem_tEE19static_temp_storage;
	add.s32 	%r1608, %r1607, %r1606;
	st.shared.u32 	[%r1608], %r4;
	add.s32 	%r1610, %r43, %r1543;
	sub.s32 	%r1611, %r1528, %r1610;
	add.s32 	%r1612, %r1611, 1;
	setp.eq.s32 	%p372, %r19, 0;
	add.s32 	%r1613, %r1604, %r1543;
	selp.b32 	%r1614, %r1613, %r1612, %p372;
	shl.b32 	%r1615, %r1614, 2;
	add.s32 	%r1616, %r1607, %r1615;
	st.shared.u32 	[%r1616], %r5;
	add.s32 	%r1618, %r1553, %r43;
	sub.s32 	%r1619, %r1528, %r1618;
	add.s32 	%r1620, %r1619, 2;
	setp.eq.s32 	%p373, %r21, 0;
	add.s32 	%r1621, %r1613, %r20;
	selp.b32 	%r1622, %r1621, %r1620, %p373;
	shl.b32 	%r1623, %r1622, 2;
	add.s32 	%r1624, %r1607, %r1623;
	st.shared.u32 	[%r1624], %r6;
	add.s32 	%r1625, %r36, %r43;
	sub.s32 	%r1626, %r1528, %r1625;
	add.s32 	%r1627, %r1626, 3;
	setp.eq.s32 	%p374, %r23, 0;
	add.s32 	%r1628, %r1621, %r22;
	selp.b32 	%r1629, %r1628, %r1627, %p374;
	shl.b32 	%r1630, %r1629, 2;
	add.s32 	%r1631, %r1607, %r1630;
	st.shared.u32 	[%r1631], %r7;
	xor.b32  	%r1632, %r23, 1;
	add.s32 	%r1633, %r1625, %r1632;
	sub.s32 	%r1634, %r1528, %r1633;
	add.s32 	%r1635, %r1634, 4;
	setp.eq.s32 	%p375, %r24, 0;
	add.s32 	%r1636, %r1628, %r1632;
	selp.b32 	%r1637, %r1636, %r1635, %p375;
	shl.b32 	%r1638, %r1637, 2;
	add.s32 	%r1639, %r1607, %r1638;
	st.shared.u32 	[%r1639], %r8;
	xor.b32  	%r1640, %r24, 1;
	add.s32 	%r1641, %r1633, %r1640;
	sub.s32 	%r1642, %r1528, %r1641;
	add.s32 	%r1643, %r1642, 5;
	setp.eq.s32 	%p376, %r25, 0;
	add.s32 	%r1644, %r1636, %r1640;
	selp.b32 	%r1645, %r1644, %r1643, %p376;
	shl.b32 	%r1646, %r1645, 2;
	add.s32 	%r1647, %r1607, %r1646;
	st.shared.u32 	[%r1647], %r9;
	xor.b32  	%r1648, %r25, 1;
	add.s32 	%r1649, %r1641, %r1648;
	sub.s32 	%r1650, %r1528, %r1649;
	add.s32 	%r1651, %r1650, 6;
	setp.eq.s32 	%p377, %r26, 0;
	add.s32 	%r1652, %r1644, %r1648;
	selp.b32 	%r1653, %r1652, %r1651, %p377;
	shl.b32 	%r1654, %r1653, 2;
	add.s32 	%r1655, %r1607, %r1654;
	st.shared.u32 	[%r1655], %r10;
	xor.b32  	%r1656, %r26, 1;
	add.s32 	%r1657, %r1649, %r1656;
	sub.s32 	%r1658, %r1528, %r1657;
	add.s32 	%r1659, %r1658, 7;
	setp.eq.s32 	%p378, %r27, 0;
	add.s32 	%r1660, %r1652, %r1656;
	selp.b32 	%r1661, %r1660, %r1659, %p378;
	shl.b32 	%r1662, %r1661, 2;
	add.s32 	%r1663, %r1607, %r1662;
	st.shared.u32 	[%r1663], %r11;
	add.s32 	%r1664, %r37, %r43;
	sub.s32 	%r1665, %r1528, %r1664;
	add.s32 	%r1666, %r1665, 8;
	setp.eq.s32 	%p379, %r29, 0;
	add.s32 	%r1667, %r1660, %r28;
	selp.b32 	%r1668, %r1667, %r1666, %p379;
	shl.b32 	%r1669, %r1668, 2;
	add.s32 	%r1670, %r1607, %r1669;
	st.shared.u32 	[%r1670], %r12;
	add.s32 	%r1671, %r38, %r43;
	sub.s32 	%r1672, %r1528, %r1671;
	add.s32 	%r1673, %r1672, 9;
	setp.eq.s32 	%p380, %r31, 0;
	add.s32 	%r1674, %r1667, %r30;
	selp.b32 	%r1675, %r1674, %r1673, %p380;
	shl.b32 	%r1676, %r1675, 2;
	add.s32 	%r1677, %r1607, %r1676;
	st.shared.u32 	[%r1677], %r13;
	xor.b32  	%r1678, %r31, 1;
	add.s32 	%r1679, %r1671, %r1678;
	sub.s32 	%r1680, %r1528, %r1679;
	add.s32 	%r1681, %r1680, 10;
	setp.eq.s32 	%p381, %r32, 0;
	add.s32 	%r1682, %r1674, %r1678;
	selp.b32 	%r1683, %r1682, %r1681, %p381;
	shl.b32 	%r1684, %r1683, 2;
	add.s32 	%r1685, %r1607, %r1684;
	st.shared.u32 	[%r1685], %r14;
	xor.b32  	%r1686, %r32, 1;
	add.s32 	%r1687, %r1679, %r1686;
	sub.s32 	%r1688, %r1528, %r1687;
	add.s32 	%r1689, %r1688, 11;
	setp.eq.s32 	%p382, %r33, 0;
	add.s32 	%r1690, %r1682, %r1686;
	selp.b32 	%r1691, %r1690, %r1689, %p382;
	shl.b32 	%r1692, %r1691, 2;
	add.s32 	%r1693, %r1607, %r1692;
	st.shared.u32 	[%r1693], %r15;
	xor.b32  	%r1694, %r33, 1;
	add.s32 	%r1695, %r1687, %r1694;
	sub.s32 	%r1696, %r1528, %r1695;
	add.s32 	%r1697, %r1696, 12;
	setp.eq.s32 	%p383, %r34, 0;
	add.s32 	%r1698, %r1690, %r1694;
	selp.b32 	%r1699, %r1698, %r1697, %p383;
	shl.b32 	%r1700, %r1699, 2;
	add.s32 	%r1701, %r1607, %r1700;
	st.shared.u32 	[%r1701], %r16;
	xor.b32  	%r1702, %r34, 1;
	add.s32 	%r1703, %r1695, %r1702;
	sub.s32 	%r1704, %r1528, %r1703;
	add.s32 	%r1705, %r1704, 13;
	setp.eq.s32 	%p384, %r35, 0;
	add.s32 	%r1706, %r1698, %r1702;
	selp.b32 	%r1707, %r1706, %r1705, %p384;
	shl.b32 	%r1708, %r1707, 2;
	add.s32 	%r1709, %r1607, %r1708;
	st.shared.u32 	[%r1709], %r17;
	bar.sync 	0;
	mov.u64 	%rd961, %rd434;
	ld.param.u8 	%rs1, [%rd961];
	ld.param.u64 	%rd962, [%rd961+24];
	cvta.to.global.u64 	%rd6, %rd962;
	ld.param.u64 	%rd7, [%rd961+8];
	ld.param.u64 	%rd8, [%rd961+16];
	setp.ge.s32 	%p385, %r3, %r44;
	@%p385 bra 	$L__BB79_10;
	setp.ne.s16 	%p387, %rs1, 0;
	mov.b64 	%rd1092, 0;
	@%p387 bra 	$L__BB79_9;
	ld.global.u64 	%rd966, [%rd6];
	sub.s64 	%rd1092, %rd8, %rd966;
$L__BB79_9:
	cvt.u64.u32 	%rd967, %r3;
	add.s64 	%rd968, %rd1092, %rd967;
	not.b64 	%rd969, %rd968;
	add.s64 	%rd1094, %rd7, %rd969;
	bra.uni 	$L__BB79_13;
$L__BB79_10:
	setp.ne.s16 	%p386, %rs1, 0;
	mov.b64 	%rd1093, 0;
	@%p386 bra 	$L__BB79_12;
	ld.global.u64 	%rd1093, [%rd6];
$L__BB79_12:
	sub.s32 	%r1710, %r3, %r44;
	cvt.s64.s32 	%rd964, %r1710;
	add.s64 	%rd1094, %rd1093, %rd964;
$L__BB79_13:
	shl.b32 	%r1711, %r3, 2;
	add.s32 	%r45, %r1607, %r1711;
	ld.shared.u32 	%r1713, [%r45];
	shl.b64 	%rd970, %rd1094, 2;
	add.s64 	%rd971, %rd4, %rd970;
	st.global.u32 	[%rd971], %r1713;
	add.s32 	%r46, %r3, 352;
	setp.lt.s32 	%p388, %r46, %r44;
	@%p388 bra 	$L__BB79_17;
	setp.ne.s16 	%p389, %rs1, 0;
	mov.b64 	%rd1095, 0;
	@%p389 bra 	$L__BB79_16;
	ld.global.u64 	%rd1095, [%rd6];
$L__BB79_16:
	sub.s32 	%r1714, %r46, %r44;
	cvt.s64.s32 	%rd973, %r1714;
	add.s64 	%rd1097, %rd1095, %rd973;
	bra.uni 	$L__BB79_20;
$L__BB79_17:
	setp.ne.s16 	%p390, %rs1, 0;
	mov.b64 	%rd1096, 0;
	@%p390 bra 	$L__BB79_19;
	ld.global.u64 	%rd975, [%rd6];
	sub.s64 	%rd1096, %rd8, %rd975;
$L__BB79_19:
	cvt.u64.u32 	%rd976, %r46;
	add.s64 	%rd977, %rd1096, %rd976;
	not.b64 	%rd978, %rd977;
	add.s64 	%rd1097, %rd7, %rd978;
$L__BB79_20:
	ld.shared.u32 	%r1715, [%r45+1408];
	shl.b64 	%rd979, %rd1097, 2;
	add.s64 	%rd980, %rd4, %rd979;
	st.global.u32 	[%rd980], %r1715;
	add.s32 	%r47, %r3, 704;
	setp.lt.s32 	%p391, %r47, %r44;
	@%p391 bra 	$L__BB79_24;
	setp.ne.s16 	%p392, %rs1, 0;
	mov.b64 	%rd1098, 0;
	@%p392 bra 	$L__BB79_23;
	ld.global.u64 	%rd1098, [%rd6];
$L__BB79_23:
	sub.s32 	%r1716, %r47, %r44;
	cvt.s64.s32 	%rd982, %r1716;
	add.s64 	%rd1100, %rd1098, %rd982;
	bra.uni 	$L__BB79_27;
$L__BB79_24:
	setp.ne.s16 	%p393, %rs1, 0;
	mov.b64 	%rd1099, 0;
	@%p393 bra 	$L__BB79_26;
	ld.global.u64 	%rd984, [%rd6];
	sub.s64 	%rd1099, %rd8, %rd984;
$L__BB79_26:
	cvt.u64.u32 	%rd985, %r47;
	add.s64 	%rd986, %rd1099, %rd985;
	not.b64 	%rd987, %rd986;
	add.s64 	%rd1100, %rd7, %rd987;
$L__BB79_27:
	ld.shared.u32 	%r1717, [%r45+2816];
	shl.b64 	%rd988, %rd1100, 2;
	add.s64 	%rd989, %rd4, %rd988;
	st.global.u32 	[%rd989], %r1717;
	add.s32 	%r48, %r3, 1056;
	setp.lt.s32 	%p394, %r48, %r44;
	@%p394 bra 	$L__BB79_31;
	setp.ne.s16 	%p395, %rs1, 0;
	mov.b64 	%rd1101, 0;
	@%p395 bra 	$L__BB79_30;
	ld.global.u64 	%rd1101, [%rd6];
$L__BB79_30:
	sub.s32 	%r1718, %r48, %r44;
	cvt.s64.s32 	%rd991, %r1718;
	add.s64 	%rd1103, %rd1101, %rd991;
	bra.uni 	$L__BB79_34;
$L__BB79_31:
	setp.ne.s16 	%p396, %rs1, 0;
	mov.b64 	%rd1102, 0;
	@%p396 bra 	$L__BB79_33;
	ld.global.u64 	%rd993, [%rd6];
	sub.s64 	%rd1102, %rd8, %rd993;
$L__BB79_33:
	cvt.u64.u32 	%rd994, %r48;
	add.s64 	%rd995, %rd1102, %rd994;
	not.b64 	%rd996, %rd995;
	add.s64 	%rd1103, %rd7, %rd996;
$L__BB79_34:
	ld.shared.u32 	%r1719, [%r45+4224];
	shl.b64 	%rd997, %rd1103, 2;
	add.s64 	%rd998, %rd4, %rd997;
	st.global.u32 	[%rd998], %r1719;
	add.s32 	%r49, %r3, 1408;
	setp.lt.s32 	%p397, %r49, %r44;
	@%p397 bra 	$L__BB79_38;
	setp.ne.s16 	%p398, %rs1, 0;
	mov.b64 	%rd1104, 0;
	@%p398 bra 	$L__BB79_37;
	ld.global.u64 	%rd1104, [%rd6];
$L__BB79_37:
	sub.s32 	%r1720, %r49, %r44;
	cvt.s64.s32 	%rd1000, %r1720;
	add.s64 	%rd1106, %rd1104, %rd1000;
	bra.uni 	$L__BB79_41;
$L__BB79_38:
	setp.ne.s16 	%p399, %rs1, 0;
	mov.b64 	%rd1105, 0;
	@%p399 bra 	$L__BB79_40;
	ld.global.u64 	%rd1002, [%rd6];
	sub.s64 	%rd1105, %rd8, %rd1002;
$L__BB79_40:
	cvt.u64.u32 	%rd1003, %r49;
	add.s64 	%rd1004, %rd1105, %rd1003;
	not.b64 	%rd1005, %rd1004;
	add.s64 	%rd1106, %rd7, %rd1005;
$L__BB79_41:
	ld.shared.u32 	%r1721, [%r45+5632];
	shl.b64 	%rd1006, %rd1106, 2;
	add.s64 	%rd1007, %rd4, %rd1006;
	st.global.u32 	[%rd1007], %r1721;
	add.s32 	%r50, %r3, 1760;
	setp.lt.s32 	%p400, %r50, %r44;
	@%p400 bra 	$L__BB79_45;
	setp.ne.s16 	%p401, %rs1, 0;
	mov.b64 	%rd1107, 0;
	@%p401 bra 	$L__BB79_44;
	ld.global.u64 	%rd1107, [%rd6];
$L__BB79_44:
	sub.s32 	%r1722, %r50, %r44;
	cvt.s64.s32 	%rd1009, %r1722;
	add.s64 	%rd1109, %rd1107, %rd1009;
	bra.uni 	$L__BB79_48;
$L__BB79_45:
	setp.ne.s16 	%p402, %rs1, 0;
	mov.b64 	%rd1108, 0;
	@%p402 bra 	$L__BB79_47;
	ld.global.u64 	%rd1011, [%rd6];
	sub.s64 	%rd1108, %rd8, %rd1011;
$L__BB79_47:
	cvt.u64.u32 	%rd1012, %r50;
	add.s64 	%rd1013, %rd1108, %rd1012;
	not.b64 	%rd1014, %rd1013;
	add.s64 	%rd1109, %rd7, %rd1014;
$L__BB79_48:
	ld.shared.u32 	%r1723, [%r45+7040];
	shl.b64 	%rd1015, %rd1109, 2;
	add.s64 	%rd1016, %rd4, %rd1015;
	st.global.u32 	[%rd1016], %r1723;
	add.s32 	%r51, %r3, 2112;
	setp.lt.s32 	%p403, %r51, %r44;
	@%p403 bra 	$L__BB79_52;
	setp.ne.s16 	%p404, %rs1, 0;
	mov.b64 	%rd1110, 0;
	@%p404 bra 	$L__BB79_51;
	ld.global.u64 	%rd1110, [%rd6];
$L__BB79_51:
	sub.s32 	%r1724, %r51, %r44;
	cvt.s64.s32 	%rd1018, %r1724;
	add.s64 	%rd1112, %rd1110, %rd1018;
	bra.uni 	$L__BB79_55;
$L__BB79_52:
	setp.ne.s16 	%p405, %rs1, 0;
	mov.b64 	%rd1111, 0;
	@%p405 bra 	$L__BB79_54;
	ld.global.u64 	%rd1020, [%rd6];
	sub.s64 	%rd1111, %rd8, %rd1020;
$L__BB79_54:
	cvt.u64.u32 	%rd1021, %r51;
	add.s64 	%rd1022, %rd1111, %rd1021;
	not.b64 	%rd1023, %rd1022;
	add.s64 	%rd1112, %rd7, %rd1023;
$L__BB79_55:
	ld.shared.u32 	%r1725, [%r45+8448];
	shl.b64 	%rd1024, %rd1112, 2;
	add.s64 	%rd1025, %rd4, %rd1024;
	st.global.u32 	[%rd1025], %r1725;
	add.s32 	%r52, %r3, 2464;
	setp.lt.s32 	%p406, %r52, %r44;
	@%p406 bra 	$L__BB79_59;
	setp.ne.s16 	%p407, %rs1, 0;
	mov.b64 	%rd1113, 0;
	@%p407 bra 	$L__BB79_58;
	ld.global.u64 	%rd1113, [%rd6];
$L__BB79_58:
	sub.s32 	%r1726, %r52, %r44;
	cvt.s64.s32 	%rd1027, %r1726;
	add.s64 	%rd1115, %rd1113, %rd1027;
	bra.uni 	$L__BB79_62;
$L__BB79_59:
	setp.ne.s16 	%p408, %rs1, 0;
	mov.b64 	%rd1114, 0;
	@%p408 bra 	$L__BB79_61;
	ld.global.u64 	%rd1029, [%rd6];
	sub.s64 	%rd1114, %rd8, %rd1029;
$L__BB79_61:
	cvt.u64.u32 	%rd1030, %r52;
	add.s64 	%rd1031, %rd1114, %rd1030;
	not.b64 	%rd1032, %rd1031;
	add.s64 	%rd1115, %rd7, %rd1032;
$L__BB79_62:
	ld.shared.u32 	%r1727, [%r45+9856];
	shl.b64 	%rd1033, %rd1115, 2;
	add.s64 	%rd1034, %rd4, %rd1033;
	st.global.u32 	[%rd1034], %r1727;
	add.s32 	%r53, %r3, 2816;
	setp.lt.s32 	%p409, %r53, %r44;
	@%p409 bra 	$L__BB79_66;
	setp.ne.s16 	%p410, %rs1, 0;
	mov.b64 	%rd1116, 0;
	@%p410 bra 	$L__BB79_65;
	ld.global.u64 	%rd1116, [%rd6];
$L__BB79_65:
	sub.s32 	%r1728, %r53, %r44;
	cvt.s64.s32 	%rd1036, %r1728;
	add.s64 	%rd1118, %rd1116, %rd1036;
	bra.uni 	$L__BB79_69;
$L__BB79_66:
	setp.ne.s16 	%p411, %rs1, 0;
	mov.b64 	%rd1117, 0;
	@%p411 bra 	$L__BB79_68;
	ld.global.u64 	%rd1038, [%rd6];
	sub.s64 	%rd1117, %rd8, %rd1038;
$L__BB79_68:
	cvt.u64.u32 	%rd1039, %r53;
	add.s64 	%rd1040, %rd1117, %rd1039;
	not.b64 	%rd1041, %rd1040;
	add.s64 	%rd1118, %rd7, %rd1041;
$L__BB79_69:
	ld.shared.u32 	%r1729, [%r45+11264];
	shl.b64 	%rd1042, %rd1118, 2;
	add.s64 	%rd1043, %rd4, %rd1042;
	st.global.u32 	[%rd1043], %r1729;
	add.s32 	%r54, %r3, 3168;
	setp.lt.s32 	%p412, %r54, %r44;
	@%p412 bra 	$L__BB79_73;
	setp.ne.s16 	%p413, %rs1, 0;
	mov.b64 	%rd1119, 0;
	@%p413 bra 	$L__BB79_72;
	ld.global.u64 	%rd1119, [%rd6];
$L__BB79_72:
	sub.s32 	%r1730, %r54, %r44;
	cvt.s64.s32 	%rd1045, %r1730;
	add.s64 	%rd1121, %rd1119, %rd1045;
	bra.uni 	$L__BB79_76;
$L__BB79_73:
	setp.ne.s16 	%p414, %rs1, 0;
	mov.b64 	%rd1120, 0;
	@%p414 bra 	$L__BB79_75;
	ld.global.u64 	%rd1047, [%rd6];
	sub.s64 	%rd1120, %rd8, %rd1047;
$L__BB79_75:
	cvt.u64.u32 	%rd1048, %r54;
	add.s64 	%rd1049, %rd1120, %rd1048;
	not.b64 	%rd1050, %rd1049;
	add.s64 	%rd1121, %rd7, %rd1050;
$L__BB79_76:
	ld.shared.u32 	%r1731, [%r45+12672];
	shl.b64 	%rd1051, %rd1121, 2;
	add.s64 	%rd1052, %rd4, %rd1051;
	st.global.u32 	[%rd1052], %r1731;
	add.s32 	%r55, %r3, 3520;
	setp.lt.s32 	%p415, %r55, %r44;
	@%p415 bra 	$L__BB79_80;
	setp.ne.s16 	%p416, %rs1, 0;
	mov.b64 	%rd1122, 0;
	@%p416 bra 	$L__BB79_79;
	ld.global.u64 	%rd1122, [%rd6];
$L__BB79_79:
	sub.s32 	%r1732, %r55, %r44;
	cvt.s64.s32 	%rd1054, %r1732;
	add.s64 	%rd1124, %rd1122, %rd1054;
	bra.uni 	$L__BB79_83;
$L__BB79_80:
	setp.ne.s16 	%p417, %rs1, 0;
	mov.b64 	%rd1123, 0;
	@%p417 bra 	$L__BB79_82;
	ld.global.u64 	%rd1056, [%rd6];
	sub.s64 	%rd1123, %rd8, %rd1056;
$L__BB79_82:
	cvt.u64.u32 	%rd1057, %r55;
	add.s64 	%rd1058, %rd1123, %rd1057;
	not.b64 	%rd1059, %rd1058;
	add.s64 	%rd1124, %rd7, %rd1059;
$L__BB79_83:
	ld.shared.u32 	%r1733, [%r45+14080];
	shl.b64 	%rd1060, %rd1124, 2;
	add.s64 	%rd1061, %rd4, %rd1060;
	st.global.u32 	[%rd1061], %r1733;
	add.s32 	%r56, %r3, 3872;
	setp.lt.s32 	%p418, %r56, %r44;
	@%p418 bra 	$L__BB79_87;
	setp.ne.s16 	%p419, %rs1, 0;
	mov.b64 	%rd1125, 0;
	@%p419 bra 	$L__BB79_86;
	ld.global.u64 	%rd1125, [%rd6];
$L__BB79_86:
	sub.s32 	%r1734, %r56, %r44;
	cvt.s64.s32 	%rd1063, %r1734;
	add.s64 	%rd1127, %rd1125, %rd1063;
	bra.uni 	$L__BB79_90;
$L__BB79_87:
	setp.ne.s16 	%p420, %rs1, 0;
	mov.b64 	%rd1126, 0;
	@%p420 bra 	$L__BB79_89;
	ld.global.u64 	%rd1065, [%rd6];
	sub.s64 	%rd1126, %rd8, %rd1065;
$L__BB79_89:
	cvt.u64.u32 	%rd1066, %r56;
	add.s64 	%rd1067, %rd1126, %rd1066;
	not.b64 	%rd1068, %rd1067;
	add.s64 	%rd1127, %rd7, %rd1068;
$L__BB79_90:
	ld.shared.u32 	%r1735, [%r45+15488];
	shl.b64 	%rd1069, %rd1127, 2;
	add.s64 	%rd1070, %rd4, %rd1069;
	st.global.u32 	[%rd1070], %r1735;
	add.s32 	%r57, %r3, 4224;
	setp.lt.s32 	%p421, %r57, %r44;
	@%p421 bra 	$L__BB79_94;
	setp.ne.s16 	%p422, %rs1, 0;
	mov.b64 	%rd1128, 0;
	@%p422 bra 	$L__BB79_93;
	ld.global.u64 	%rd1128, [%rd6];
$L__BB79_93:
	sub.s32 	%r1736, %r57, %r44;
	cvt.s64.s32 	%rd1072, %r1736;
	add.s64 	%rd1130, %rd1128, %rd1072;
	bra.uni 	$L__BB79_97;
$L__BB79_94:
	setp.ne.s16 	%p423, %rs1, 0;
	mov.b64 	%rd1129, 0;
	@%p423 bra 	$L__BB79_96;
	ld.global.u64 	%rd1074, [%rd6];
	sub.s64 	%rd1129, %rd8, %rd1074;
$L__BB79_96:
	cvt.u64.u32 	%rd1075, %r57;
	add.s64 	%rd1076, %rd1129, %rd1075;
	not.b64 	%rd1077, %rd1076;
	add.s64 	%rd1130, %rd7, %rd1077;
$L__BB79_97:
	ld.shared.u32 	%r1737, [%r45+16896];
	shl.b64 	%rd1078, %rd1130, 2;
	add.s64 	%rd1079, %rd4, %rd1078;
	st.global.u32 	[%rd1079], %r1737;
	add.s32 	%r58, %r3, 4576;
	setp.lt.s32 	%p424, %r58, %r44;
	@%p424 bra 	$L__BB79_101;
	setp.ne.s16 	%p425, %rs1, 0;
	mov.b64 	%rd1131, 0;
	@%p425 bra 	$L__BB79_100;
	ld.global.u64 	%rd1131, [%rd6];
$L__BB79_100:
	sub.s32 	%r1738, %r58, %r44;
	cvt.s64.s32 	%rd1081, %r1738;
	add.s64 	%rd1133, %rd1131, %rd1081;
	bra.uni 	$L__BB79_104;
$L__BB79_101:
	setp.ne.s16 	%p426, %rs1, 0;
	mov.b64 	%rd1132, 0;
	@%p426 bra 	$L__BB79_103;
	ld.global.u64 	%rd1083, [%rd6];
	sub.s64 	%rd1132, %rd8, %rd1083;
$L__BB79_103:
	cvt.u64.u32 	%rd1084, %r58;
	add.s64 	%rd1085, %rd1132, %rd1084;
	not.b64 	%rd1086, %rd1085;
	add.s64 	%rd1133, %rd7, %rd1086;
$L__BB79_104:
	ld.shared.u32 	%r1739, [%r45+18304];
	shl.b64 	%rd1087, %rd1133, 2;
	add.s64 	%rd1088, %rd4, %rd1087;
	st.global.u32 	[%rd1088], %r1739;
	bra.uni 	$L__BB79_615;
$L__BB79_105:
	ld.param.u64 	%rd1089, [_ZN3cub18CUB_300001_SM_10006detail6select23DeviceSelectSweepKernelINS2_10policy_hubIiilLb0ELNS0_10SelectImplE2EE10Policy1000EPiN6thrust24THRUST_300001_SM_1000_NS6detail15normal_iteratorINSA_10device_ptrIiEEEESF_PlNS0_13ScanTileStateIiLb1EEE7is_evenNS0_8NullTypeEiNS2_19streaming_context_tIlLb1EEELS5_2EEEvT0_T1_T2_T3_T4_T5_T6_T7_iT8_NS1_7vsmem_tE_param_0];
	mov.u64 	%rd769, %rd434;
	ld.param.u8 	%rs68, [%rd769];
	setp.eq.s16 	%p260, %rs68, 0;
	ld.param.u64 	%rd770, [%rd769+16];
	selp.b64 	%rd771, %rd770, 0, %p260;
	mad.lo.s32 	%r1749, %r365, %r366, %r367;
	mul.lo.s32 	%r60, %r1749, 4928;
	cvt.s64.s32 	%rd772, %r60;
	add.s64 	%rd773, %rd771, %rd772;
	mov.u32 	%r61, %tid.x;
	mul.lo.s32 	%r1136, %r61, 14;
	cvt.u64.u32 	%rd774, %r1136;
	add.s64 	%rd775, %rd773, %rd774;
	cvta.to.global.u64 	%rd776, %rd1089;
	shl.b64 	%rd777, %rd775, 2;
	add.s64 	%rd778, %rd776, %rd777;
	ld.global.u32 	%r62, [%rd778];
	ld.global.u32 	%r63, [%rd778+4];
	ld.global.u32 	%r64, [%rd778+8];
	ld.global.u32 	%r65, [%rd778+12];
	ld.global.u32 	%r66, [%rd778+16];
	ld.global.u32 	%r67, [%rd778+20];
	ld.global.u32 	%r68, [%rd778+24];
	ld.global.u32 	%r69, [%rd778+28];
	ld.global.u32 	%r70, [%rd778+32];
	ld.global.u32 	%r71, [%rd778+36];
	ld.global.u32 	%r72, [%rd778+40];
	ld.global.u32 	%r73, [%rd778+44];
	ld.global.u32 	%r74, [%rd778+48];
	ld.global.u32 	%r75, [%rd778+52];
	bar.sync 	0;
	add.s64 	%rd779, %rd5, %rd777;
	ld.global.u32 	%r1137, [%rd779];
	ld.global.u32 	%r1138, [%rd779+4];
	ld.global.u32 	%r1139, [%rd779+8];
	ld.global.u32 	%r1140, [%rd779+12];
	ld.global.u32 	%r1141, [%rd779+16];
	ld.global.u32 	%r1142, [%rd779+20];
	ld.global.u32 	%r1143, [%rd779+24];
	ld.global.u32 	%r1144, [%rd779+28];
	ld.global.u32 	%r1145, [%rd779+32];
	ld.global.u32 	%r1146, [%rd779+36];
	ld.global.u32 	%r1147, [%rd779+40];
	ld.global.u32 	%r1148, [%rd779+44];
	ld.global.u32 	%r1149, [%rd779+48];
	ld.global.u32 	%r1150, [%rd779+52];
	and.b32  	%r76, %r1137, 1;
	xor.b32  	%r1151, %r76, 1;
	and.b32  	%r77, %r1138, 1;
	xor.b32  	%r1152, %r77, 1;
	and.b32  	%r78, %r1139, 1;
	xor.b32  	%r1153, %r78, 1;
	and.b32  	%r79, %r1140, 1;
	xor.b32  	%r1154, %r79, 1;
	and.b32  	%r80, %r1141, 1;
	xor.b32  	%r1155, %r80, 1;
	and.b32  	%r81, %r1142, 1;
	xor.b32  	%r1156, %r81, 1;
	and.b32  	%r82, %r1143, 1;
	xor.b32  	%r1157, %r82, 1;
	and.b32  	%r83, %r1144, 1;
	xor.b32  	%r1158, %r83, 1;
	and.b32  	%r84, %r1145, 1;
	xor.b32  	%r1159, %r84, 1;
	and.b32  	%r85, %r1146, 1;
	xor.b32  	%r1160, %r85, 1;
	and.b32  	%r86, %r1147, 1;
	xor.b32  	%r1161, %r86, 1;
	and.b32  	%r87, %r1148, 1;
	xor.b32  	%r1162, %r87, 1;
	and.b32  	%r88, %r1149, 1;
	xor.b32  	%r1163, %r88, 1;
	and.b32  	%r89, %r1150, 1;
	xor.b32  	%r1164, %r89, 1;
	bar.sync 	0;
	add.s32 	%r1165, %r1152, %r1151;
	add.s32 	%r1166, %r1153, %r1165;
	add.s32 	%r1167, %r1154, %r1166;
	add.s32 	%r1168, %r1155, %r1167;
	add.s32 	%r1169, %r1156, %r1168;
	add.s32 	%r1170, %r1157, %r1169;
	add.s32 	%r1171, %r1158, %r1170;
	add.s32 	%r1172, %r1159, %r1171;
	add.s32 	%r1173, %r1160, %r1172;
	add.s32 	%r1174, %r1161, %r1173;
	add.s32 	%r1175, %r1162, %r1174;
	add.s32 	%r1176, %r1163, %r1175;
	add.s32 	%r1107, %r1164, %r1176;
	// begin inline asm
	mov.u32 %r1102, %laneid;
	// end inline asm
	mov.b32 	%r1105, 1;
	mov.b32 	%r1130, 0;
	mov.b32 	%r1132, -1;
	// begin inline asm
	{  .reg .s32 r0;  .reg .pred p;  shfl.sync.up.b32 r0|p, %r1107, %r1105, %r1130, %r1132;  @p add.s32 r0, r0, %r1107;  mov.s32 %r1103, r0;}
	// end inline asm
	mov.b32 	%r1111, 2;
	// begin inline asm
	{  .reg .s32 r0;  .reg .pred p;  shfl.sync.up.b32 r0|p, %r1103, %r1111, %r1130, %r1132;  @p add.s32 r0, r0, %r1103;  mov.s32 %r1109, r0;}
	// end inline asm
	mov.b32 	%r1117, 4;
	// begin inline asm
	{  .reg .s32 r0;  .reg .pred p;  shfl.sync.up.b32 r0|p, %r1109, %r1117, %r1130, %r1132;  @p add.s32 r0, r0, %r1109;  mov.s32 %r1115, r0;}
	// end inline asm
	mov.b32 	%r1123, 8;
	// begin inline asm
	{  .reg .s32 r0;  .reg .pred p;  shfl.sync.up.b32 r0|p, %r1115, %r1123, %r1130, %r1132;  @p add.s32 r0, r0, %r1115;  mov.s32 %r1121, r0;}
	// end inline asm
	mov.b32 	%r1129, 16;
	// begin inline asm
	{  .reg .s32 r0;  .reg .pred p;  shfl.sync.up.b32 r0|p, %r1121, %r1129, %r1130, %r1132;  @p add.s32 r0, r0, %r1121;  mov.s32 %r1127, r0;}
	// end inline asm
	setp.ne.s32 	%p261, %r1102, 31;
	@%p261 bra 	$L__BB79_107;
	shr.u32 	%r1177, %r61, 3;
	and.b32  	%r1178, %r1177, 124;
	mov.u32 	%r1179, _ZZN3cub18CUB_300001_SM_10006detail6select23DeviceSelectSweepKernelINS2_10policy_hubIiilLb0ELNS0_10SelectImplE2EE10Policy1000EPiN6thrust24THRUST_300001_SM_1000_NS6detail15normal_iteratorINSA_10device_ptrIiEEEESF_PlNS0_13ScanTileStateIiLb1EEE7is_evenNS0_8NullTypeEiNS2_19streaming_context_tIlLb1EEELS5_2EEEvT0_T1_T2_T3_T4_T5_T6_T7_iT8_NS1_7vsmem_tEE19static_temp_storage;
	add.s32 	%r1180, %r1179, %r1178;
	st.shared.u32 	[%r1180], %r1127;
$L__BB79_107:
	sub.s32 	%r1181, %r1127, %r1107;
	bar.sync 	0;
	ld.shared.v4.u32 	{%r1182, %r1183, %r1184, %r1185}, [_ZZN3cub18CUB_300001_SM_10006detail6select23DeviceSelectSweepKernelINS2_10policy_hubIiilLb0ELNS0_10SelectImplE2EE10Policy1000EPiN6thrust24THRUST_300001_SM_1000_NS6detail15normal_iteratorINSA_10device_ptrIiEEEESF_PlNS0_13ScanTileStateIiLb1EEE7is_evenNS0_8NullTypeEiNS2_19streaming_context_tIlLb1EEELS5_2EEEvT0_T1_T2_T3_T4_T5_T6_T7_iT8_NS1_7vsmem_tEE19static_temp_storage];
	shr.u32 	%r1186, %r61, 5;
	add.s32 	%r1187, %r1183, %r1182;
	setp.eq.s32 	%p262, %r1186, 2;
	selp.b32 	%r1188, %r1187, %r1182, %p262;
	add.s32 	%r1189, %r1187, %r1184;
	setp.eq.s32 	%p263, %r1186, 3;
	selp.b32 	%r1190, %r1189, %r1188, %p263;
	add.s32 	%r1191, %r1189, %r1185;
	setp.eq.s32 	%p264, %r1186, 4;
	selp.b32 	%r1192, %r1191, %r1190, %p264;
	ld.shared.v4.u32 	{%r1193, %r1194, %r1195, %r1196}, [_ZZN3cub18CUB_300001_SM_10006detail6select23DeviceSelectSweepKernelINS2_10policy_hubIiilLb0ELNS0_10SelectImplE2EE10Policy1000EPiN6thrust24THRUST_300001_SM_1000_NS6detail15normal_iteratorINSA_10device_ptrIiEEEESF_PlNS0_13ScanTileStateIiLb1EEE7is_evenNS0_8NullTypeEiNS2_19streaming_context_tIlLb1EEELS5_2EEEvT0_T1_T2_T3_T4_T5_T6_T7_iT8_NS1_7vsmem_tEE19static_temp_storage+16];
	add.s32 	%r1197, %r1191, %r1193;
	setp.eq.s32 	%p265, %r1186, 5;
	selp.b32 	%r1198, %r1197, %r1192, %p265;
	add.s32 	%r1199, %r1197, %r1194;
	setp.eq.s32 	%p266, %r1186, 6;
	selp.b32 	%r1200, %r1199, %r1198, %p266;
	add.s32 	%r1201, %r1199, %r1195;
	setp.eq.s32 	%p267, %r1186, 7;
	selp.b32 	%r1202, %r1201, %r1200, %p267;
	add.s32 	%r1203, %r1201, %r1196;
	setp.eq.s32 	%p268, %r1186, 8;
	selp.b32 	%r1204, %r1203, %r1202, %p268;
	.pragma "used_bytes_mask 4095";
	ld.shared.v4.u32 	{%r1205, %r1206, %r1207, %r1208}, [_ZZN3cub18CUB_300001_SM_10006detail6select23DeviceSelectSweepKernelINS2_10policy_hubIiilLb0ELNS0_10SelectImplE2EE10Policy1000EPiN6thrust24THRUST_300001_SM_1000_NS6detail15normal_iteratorINSA_10device_ptrIiEEEESF_PlNS0_13ScanTileStateIiLb1EEE7is_evenNS0_8NullTypeEiNS2_19streaming_context_tIlLb1EEELS5_2EEEvT0_T1_T2_T3_T4_T5_T6_T7_iT8_NS1_7vsmem_tEE19static_temp_storage+32];
	add.s32 	%r1209, %r1203, %r1205;
	setp.eq.s32 	%p269, %r1186, 9;
	selp.b32 	%r1210, %r1209, %r1204, %p269;
	add.s32 	%r1211, %r1209, %r1206;
	setp.eq.s32 	%p270, %r1186, 10;
	selp.b32 	%r1212, %r1211, %r1210, %p270;
	add.s32 	%r93, %r1211, %r1207;
	setp.gt.u32 	%p271, %r61, 31;
	setp.lt.u32 	%p272, %r61, 32;
	setp.eq.s32 	%p273, %r1102, 0;
	selp.b32 	%r1213, 0, %r1181, %p273;
	add.s32 	%r1753, %r1212, %r1213;
	selp.b32 	%r95, %r1181, %r1753, %p272;
	@%p271 bra 	$L__BB79_123;
	setp.ne.s32 	%p274, %r61, 0;
	mul.wide.s32 	%rd780, %r1749, 8;
	add.s64 	%rd107, %rd3, %rd780;
	@%p274 bra 	$L__BB79_110;
	st.shared.u32 	[_ZZN3cub18CUB_300001_SM_10006detail6select23DeviceSelectSweepKernelINS2_10policy_hubIiilLb0ELNS0_10SelectImplE2EE10Policy1000EPiN6thrust24THRUST_300001_SM_1000_NS6detail15normal_iteratorINSA_10device_ptrIiEEEESF_PlNS0_13ScanTileStateIiLb1EEE7is_evenNS0_8NullTypeEiNS2_19streaming_context_tIlLb1EEELS5_2EEEvT0_T1_T2_T3_T4_T5_T6_T7_iT8_NS1_7vsmem_tEE19static_temp_storage+76], %r93;
	add.s64 	%rd781, %rd107, 256;
	mov.b32 	%r1214, 100;
	// begin inline asm
	st.relaxed.gpu.v2.u32 [%rd781], {%r1214, %r93};
	// end inline asm
$L__BB79_110:
	not.b32 	%r1220, %r61;
	add.s32 	%r1748, %r1749, %r1220;
	mov.b32 	%r1216, 655;
	// begin inline asm
	nanosleep.u32 %r1216;
	// end inline asm
	mul.wide.s32 	%rd783, %r1748, 8;
	add.s64 	%rd784, %rd3, %rd783;
	add.s64 	%rd782, %rd784, 256;
	// begin inline asm
	ld.relaxed.gpu.v2.u32 {%r1750, %r1742}, [%rd782];
	// end inline asm
	mov.b32 	%r1743, 722;
$L__BB79_111:
	setp.eq.s32 	%p275, %r1750, 99;
	mov.b32 	%r1221, -1;
	vote.sync.any.pred 	%p276, %p275, %r1221;
	not.pred 	%p277, %p276;
	@%p277 bra 	$L__BB79_113;
	shr.u32 	%r105, %r1743, 1;
	mul.lo.s32 	%r1488, %r1749, 16807;
	and.b32  	%r1749, %r1488, 2147483647;
	sub.s32 	%r1489, %r1743, %r105;
	add.s32 	%r1490, %r1489, 1;
	rem.u32 	%r1491, %r1749, %r1490;
	add.s32 	%r1485, %r1491, %r105;
	// begin inline asm
	nanosleep.u32 %r1485;
	// end inline asm
	// begin inline asm
	ld.relaxed.gpu.v2.u32 {%r1750, %r1742}, [%rd782];
	// end inline asm
	mov.u32 	%r1743, %r105;
	bra.uni 	$L__BB79_111;
$L__BB79_113:
	setp.eq.s32 	%p278, %r1750, 101;
	mov.b32 	%r1248, -1;
	vote.sync.ballot.b32 	%r1250, %p278, %r1248;
	// begin inline asm
	mov.u32 %r1223, %lanemask_ge;
	// end inline asm
	and.b32  	%r1251, %r1250, %r1223;
	or.b32  	%r1252, %r1251, -2147483648;
	add.s32 	%r1253, %r1252, -1;
	not.b32 	%r1254, %r1252;
	and.b32  	%r1255, %r1254, %r1253;
	popc.b32 	%r1227, %r1255;
	mov.b32 	%r1226, 1;
	// begin inline asm
	shfl.sync.down.b32 %r1224, %r1742, %r1226, %r1227, %r1248;
	// end inline asm
	setp.lt.s32 	%p280, %r1102, %r1227;
	selp.b32 	%r1256, %r1224, 0, %p280;
	add.s32 	%r1230, %r1256, %r1742;
	mov.b32 	%r1231, 2;
	// begin inline asm
	shfl.sync.down.b32 %r1229, %r1230, %r1231, %r1227, %r1248;
	// end inline asm
	add.s32 	%r1257, %r1102, 2;
	setp.gt.s32 	%p281, %r1257, %r1227;
	selp.b32 	%r1258, 0, %r1229, %p281;
	add.s32 	%r1235, %r1230, %r1258;
	mov.b32 	%r1236, 4;
	// begin inline asm
	shfl.sync.down.b32 %r1234, %r1235, %r1236, %r1227, %r1248;
	// end inline asm
	add.s32 	%r1259, %r1102, 4;
	setp.gt.s32 	%p282, %r1259, %r1227;
	selp.b32 	%r1260, 0, %r1234, %p282;
	add.s32 	%r1240, %r1235, %r1260;
	mov.b32 	%r1241, 8;
	// begin inline asm
	shfl.sync.down.b32 %r1239, %r1240, %r1241, %r1227, %r1248;
	// end inline asm
	add.s32 	%r1261, %r1102, 8;
	setp.gt.s32 	%p283, %r1261, %r1227;
	selp.b32 	%r1262, 0, %r1239, %p283;
	add.s32 	%r1245, %r1240, %r1262;
	mov.b32 	%r1246, 16;
	// begin inline asm
	shfl.sync.down.b32 %r1244, %r1245, %r1246, %r1227, %r1248;
	// end inline asm
	add.s32 	%r1263, %r1102, 16;
	setp.gt.s32 	%p284, %r1263, %r1227;
	selp.b32 	%r1264, 0, %r1244, %p284;
	add.s32 	%r1746, %r1245, %r1264;
	add.s64 	%rd109, %rd3, 256;
	mov.b32 	%r1744, 722;
$L__BB79_114:
	setp.ne.s32 	%p285, %r1750, 101;
	mov.b32 	%r1265, -1;
	vote.sync.all.pred 	%p286, %p285, %r1265;
	not.pred 	%p287, %p286;
	@%p287 bra 	$L__BB79_119;
	shr.u32 	%r1744, %r1744, 1;
	mul.wide.s32 	%rd943, %r1748, 8;
	add.s64 	%rd944, %rd109, %rd943;
	add.s64 	%rd942, %rd944, -256;
	// begin inline asm
	ld.relaxed.gpu.v2.u32 {%r1750, %r1751}, [%rd942];
	// end inline asm
	mov.u32 	%r1752, %r1744;
$L__BB79_116:
	setp.eq.s32 	%p347, %r1750, 99;
	mov.b32 	%r1435, -1;
	vote.sync.any.pred 	%p348, %p347, %r1435;
	not.pred 	%p349, %p348;
	@%p349 bra 	$L__BB79_118;
	shr.u32 	%r125, %r1752, 1;
	mul.lo.s32 	%r1481, %r1749, 16807;
	and.b32  	%r1749, %r1481, 2147483647;
	sub.s32 	%r1482, %r1752, %r125;
	add.s32 	%r1483, %r1482, 1;
	rem.u32 	%r1484, %r1749, %r1483;
	add.s32 	%r1478, %r1484, %r125;
	// begin inline asm
	nanosleep.u32 %r1478;
	// end inline asm
	// begin inline asm
	ld.relaxed.gpu.v2.u32 {%r1750, %r1751}, [%rd942];
	// end inline asm
	mov.u32 	%r1752, %r125;
	bra.uni 	$L__BB79_116;
$L__BB79_118:
	setp.eq.s32 	%p350, %r1750, 101;
	mov.b32 	%r1461, -1;
	vote.sync.ballot.b32 	%r1462, %p350, %r1461;
	and.b32  	%r1463, %r1462, %r1223;
	or.b32  	%r1464, %r1463, -2147483648;
	add.s32 	%r1465, %r1464, -1;
	not.b32 	%r1466, %r1464;
	and.b32  	%r1467, %r1466, %r1465;
	popc.b32 	%r1440, %r1467;
	mov.b32 	%r1439, 1;
	// begin inline asm
	shfl.sync.down.b32 %r1437, %r1751, %r1439, %r1440, %r1461;
	// end inline asm
	setp.lt.s32 	%p352, %r1102, %r1440;
	selp.b32 	%r1468, %r1437, 0, %p352;
	add.s32 	%r1443, %r1468, %r1751;
	mov.b32 	%r1444, 2;
	// begin inline asm
	shfl.sync.down.b32 %r1442, %r1443, %r1444, %r1440, %r1461;
	// end inline asm
	setp.gt.s32 	%p353, %r1257, %r1440;
	selp.b32 	%r1470, 0, %r1442, %p353;
	add.s32 	%r1448, %r1443, %r1470;
	mov.b32 	%r1449, 4;
	// begin inline asm
	shfl.sync.down.b32 %r1447, %r1448, %r1449, %r1440, %r1461;
	// end inline asm
	setp.gt.s32 	%p354, %r1259, %r1440;
	selp.b32 	%r1472, 0, %r1447, %p354;
	add.s32 	%r1453, %r1448, %r1472;
	mov.b32 	%r1454, 8;
	// begin inline asm
	shfl.sync.down.b32 %r1452, %r1453, %r1454, %r1440, %r1461;
	// end inline asm
	setp.gt.s32 	%p355, %r1261, %r1440;
	selp.b32 	%r1474, 0, %r1452, %p355;
	add.s32 	%r1458, %r1453, %r1474;
	mov.b32 	%r1459, 16;
	// begin inline asm
	shfl.sync.down.b32 %r1457, %r1458, %r1459, %r1440, %r1461;
	// end inline asm
	add.s32 	%r1475, %r1102, 16;
	setp.gt.s32 	%p356, %r1475, %r1440;
	selp.b32 	%r1476, 0, %r1457, %p356;
	add.s32 	%r1477, %r1476, %r1746;
	add.s32 	%r1746, %r1477, %r1458;
	add.s32 	%r1748, %r1748, -32;
	bra.uni 	$L__BB79_114;
$L__BB79_119:
	setp.ne.s32 	%p288, %r61, 0;
	@%p288 bra 	$L__BB79_121;
	add.s32 	%r1268, %r1746, %r93;
	add.s64 	%rd785, %rd107, 256;
	mov.b32 	%r1267, 101;
	// begin inline asm
	st.relaxed.gpu.v2.u32 [%rd785], {%r1267, %r1268};
	// end inline asm
	st.shared.u32 	[_ZZN3cub18CUB_300001_SM_10006detail6select23DeviceSelectSweepKernelINS2_10policy_hubIiilLb0ELNS0_10SelectImplE2EE10Policy1000EPiN6thrust24THRUST_300001_SM_1000_NS6detail15normal_iteratorINSA_10device_ptrIiEEEESF_PlNS0_13ScanTileStateIiLb1EEE7is_evenNS0_8NullTypeEiNS2_19streaming_context_tIlLb1EEELS5_2EEEvT0_T1_T2_T3_T4_T5_T6_T7_iT8_NS1_7vsmem_tEE19static_temp_storage+68], %r1746;
	st.shared.u32 	[_ZZN3cub18CUB_300001_SM_10006detail6select23DeviceSelectSweepKernelINS2_10policy_hubIiilLb0ELNS0_10SelectImplE2EE10Policy1000EPiN6thrust24THRUST_300001_SM_1000_NS6detail15normal_iteratorINSA_10device_ptrIiEEEESF_PlNS0_13ScanTileStateIiLb1EEE7is_evenNS0_8NullTypeEiNS2_19streaming_context_tIlLb1EEELS5_2EEEvT0_T1_T2_T3_T4_T5_T6_T7_iT8_NS1_7vsmem_tEE19static_temp_storage+72], %r1268;
$L__BB79_121:
	setp.ne.s32 	%p289, %r1102, 0;
	mov.u32 	%r1753, %r95;
	@%p289 bra 	$L__BB79_123;
	st.shared.u32 	[_ZZN3cub18CUB_300001_SM_10006detail6select23DeviceSelectSweepKernelINS2_10policy_hubIiilLb0ELNS0_10SelectImplE2EE10Policy1000EPiN6thrust24THRUST_300001_SM_1000_NS6detail15normal_iteratorINSA_10device_ptrIiEEEESF_PlNS0_13ScanTileStateIiLb1EEE7is_evenNS0_8NullTypeEiNS2_19streaming_context_tIlLb1EEELS5_2EEEvT0_T1_T2_T3_T4_T5_T6_T7_iT8_NS1_7vsmem_tEE19static_temp_storage+56], %r1746;
	mov.u32 	%r1753, %r1746;
$L__BB79_123:
	bar.sync 	0;
	setp.eq.s32 	%p290, %r61, 0;
	mov.u32 	%r1269, _ZZN3cub18CUB_300001_SM_10006detail6select23DeviceSelectSweepKernelINS2_10policy_hubIiilLb0ELNS0_10SelectImplE2EE10Policy1000EPiN6thrust24THRUST_300001_SM_1000_NS6detail15normal_iteratorINSA_10device_ptrIiEEEESF_PlNS0_13ScanTileStateIiLb1EEE7is_evenNS0_8NullTypeEiNS2_19streaming_context_tIlLb1EEELS5_2EEEvT0_T1_T2_T3_T4_T5_T6_T7_iT8_NS1_7vsmem_tEE19static_temp_storage;
	ld.shared.u32 	%r1270, [_ZZN3cub18CUB_300001_SM_10006detail6select23DeviceSelectSweepKernelINS2_10policy_hubIiilLb0ELNS0_10SelectImplE2EE10Policy1000EPiN6thrust24THRUST_300001_SM_1000_NS6detail15normal_iteratorINSA_10device_ptrIiEEEESF_PlNS0_13ScanTileStateIiLb1EEE7is_evenNS0_8NullTypeEiNS2_19streaming_context_tIlLb1EEELS5_2EEEvT0_T1_T2_T3_T4_T5_T6_T7_iT8_NS1_7vsmem_tEE19static_temp_storage+56];
	.pragma "used_bytes_mask 61680";
	ld.shared.v4.u32 	{%r1271, %r1272, %r1273, %r1274}, [_ZZN3cub18CUB_300001_SM_10006detail6select23DeviceSelectSweepKernelINS2_10policy_hubIiilLb0ELNS0_10SelectImplE2EE10Policy1000EPiN6thrust24THRUST_300001_SM_1000_NS6detail15normal_iteratorINSA_10device_ptrIiEEEESF_PlNS0_13ScanTileStateIiLb1EEE7is_evenNS0_8NullTypeEiNS2_19streaming_context_tIlLb1EEELS5_2EEEvT0_T1_T2_T3_T4_T5_T6_T7_iT8_NS1_7vsmem_tEE19static_temp_storage+64];
	selp.b32 	%r1275, 0, %r1270, %p290;
	add.s32 	%r1276, %r1275, %r1753;
	xor.b32  	%r1277, %r76, 1;
	add.s32 	%r1278, %r1276, %r1277;
	xor.b32  	%r1279, %r77, 1;
	add.s32 	%r1280, %r1279, %r1277;
	add.s32 	%r1281, %r1280, %r1276;
	xor.b32  	%r1282, %r78, 1;
	add.s32 	%r1283, %r1281, %r1282;
	xor.b32  	%r1284, %r79, 1;
	add.s32 	%r1285, %r1283, %r1284;
	xor.b32  	%r1286, %r80, 1;
	add.s32 	%r1287, %r1285, %r1286;
	xor.b32  	%r1288, %r81, 1;
	add.s32 	%r1289, %r1287, %r1288;
	xor.b32  	%r1290, %r82, 1;
	add.s32 	%r1291, %r1289, %r1290;
	xor.b32  	%r1292, %r83, 1;
	add.s32 	%r1293, %r1291, %r1292;
	xor.b32  	%r1294, %r84, 1;
	add.s32 	%r1295, %r1293, %r1294;
	xor.b32  	%r1296, %r85, 1;
	add.s32 	%r1297, %r1295, %r1296;
	xor.b32  	%r1298, %r86, 1;
	add.s32 	%r1299, %r1297, %r1298;
	xor.b32  	%r1300, %r87, 1;
	add.s32 	%r1301, %r1299, %r1300;
	xor.b32  	%r1302, %r88, 1;
	add.s32 	%r1303, %r1301, %r1302;
	sub.s32 	%r1304, %r60, %r1272;
	bar.sync 	0;
	sub.s32 	%r132, 4928, %r1274;
	sub.s32 	%r1305, %r1276, %r1272;
	mul.lo.s32 	%r1306, %r61, 14;
	sub.s32 	%r1307, %r1306, %r1305;
	setp.eq.s32 	%p291, %r76, 0;
	add.s32 	%r1308, %r1305, %r132;
	selp.b32 	%r1309, %r1308, %r1307, %p291;
	shl.b32 	%r1310, %r1309, 2;
	add.s32 	%r1311, %r1269, %r1310;
	st.shared.u32 	[%r1311], %r62;
	sub.s32 	%r1312, %r1272, %r1278;
	add.s32 	%r1313, %r1306, %r1312;
	add.s32 	%r1314, %r1313, 1;
	setp.eq.s32 	%p292, %r77, 0;
	add.s32 	%r1315, %r1308, %r1277;
	selp.b32 	%r1316, %r1315, %r1314, %p292;
	shl.b32 	%r1317, %r1316, 2;
	add.s32 	%r1318, %r1269, %r1317;
	st.shared.u32 	[%r1318], %r63;
	sub.s32 	%r1319, %r1272, %r1281;
	add.s32 	%r1320, %r1306, %r1319;
	add.s32 	%r1321, %r1320, 2;
	setp.eq.s32 	%p293, %r78, 0;
	add.s32 	%r1322, %r1315, %r1279;
	selp.b32 	%r1323, %r1322, %r1321, %p293;
	shl.b32 	%r1324, %r1323, 2;
	add.s32 	%r1325, %r1269, %r1324;
	st.shared.u32 	[%r1325], %r64;
	sub.s32 	%r1326, %r1272, %r1283;
	add.s32 	%r1327, %r1306, %r1326;
	add.s32 	%r1328, %r1327, 3;
	setp.eq.s32 	%p294, %r79, 0;
	add.s32 	%r1329, %r1322, %r1282;
	selp.b32 	%r1330, %r1329, %r1328, %p294;
	shl.b32 	%r1331, %r1330, 2;
	add.s32 	%r1332, %r1269, %r1331;
	st.shared.u32 	[%r1332], %r65;
	sub.s32 	%r1333, %r1272, %r1285;
	add.s32 	%r1334, %r1306, %r1333;
	add.s32 	%r1335, %r1334, 4;
	setp.eq.s32 	%p295, %r80, 0;
	add.s32 	%r1336, %r1329, %r1284;
	selp.b32 	%r1337, %r1336, %r1335, %p295;
	shl.b32 	%r1338, %r1337, 2;
	add.s32 	%r1339, %r1269, %r1338;
	st.shared.u32 	[%r1339], %r66;
	sub.s32 	%r1340, %r1272, %r1287;
	add.s32 	%r1341, %r1306, %r1340;
	add.s32 	%r1342, %r1341, 5;
	setp.eq.s32 	%p296, %r81, 0;
	add.s32 	%r1343, %r1336, %r1286;
	selp.b32 	%r1344, %r1343, %r1342, %p296;
	shl.b32 	%r1345, %r1344, 2;
	add.s32 	%r1346, %r1269, %r1345;
	st.shared.u32 	[%r1346], %r67;
	sub.s32 	%r1347, %r1272, %r1289;
	add.s32 	%r1348, %r1306, %r1347;
	add.s32 	%r1349, %r1348, 6;
	setp.eq.s32 	%p297, %r82, 0;
	add.s32 	%r1350, %r1343, %r1288;
	selp.b32 	%r1351, %r1350, %r1349, %p297;
	shl.b32 	%r1352, %r1351, 2;
	add.s32 	%r1353, %r1269, %r1352;
	st.shared.u32 	[%r1353], %r68;
	sub.s32 	%r1354, %r1272, %r1291;
	add.s32 	%r1355, %r1306, %r1354;
	add.s32 	%r1356, %r1355, 7;
	setp.eq.s32 	%p298, %r83, 0;
	add.s32 	%r1357, %r1350, %r1290;
	selp.b32 	%r1358, %r1357, %r1356, %p298;
	shl.b32 	%r1359, %r1358, 2;
	add.s32 	%r1360, %r1269, %r1359;
	st.shared.u32 	[%r1360], %r69;
	sub.s32 	%r1361, %r1272, %r1293;
	add.s32 	%r1362, %r1306, %r1361;
	add.s32 	%r1363, %r1362, 8;
	setp.eq.s32 	%p299, %r84, 0;
	add.s32 	%r1364, %r1357, %r1292;
	selp.b32 	%r1365, %r1364, %r1363, %p299;
	shl.b32 	%r1366, %r1365, 2;
	add.s32 	%r1367, %r1269, %r1366;
	st.shared.u32 	[%r1367], %r70;
	sub.s32 	%r1368, %r1272, %r1295;
	add.s32 	%r1369, %r1306, %r1368;
	add.s32 	%r1370, %r1369, 9;
	setp.eq.s32 	%p300, %r85, 0;
	add.s32 	%r1371, %r1364, %r1294;
	selp.b32 	%r1372, %r1371, %r1370, %p300;
	shl.b32 	%r1373, %r1372, 2;
	add.s32 	%r1374, %r1269, %r1373;
	st.shared.u32 	[%r1374], %r71;
	sub.s32 	%r1375, %r1272, %r1297;
	add.s32 	%r1376, %r1306, %r1375;
	add.s32 	%r1377, %r1376, 10;
	setp.eq.s32 	%p301, %r86, 0;
	add.s32 	%r1378, %r1371, %r1296;
	selp.b32 	%r1379, %r1378, %r1377, %p301;
	shl.b32 	%r1380, %r1379, 2;
	add.s32 	%r1381, %r1269, %r1380;
	st.shared.u32 	[%r1381], %r72;
	sub.s32 	%r1382, %r1272, %r1299;
	add.s32 	%r1383, %r1306, %r1382;
	add.s32 	%r1384, %r1383, 11;
	setp.eq.s32 	%p302, %r87, 0;
	add.s32 	%r1385, %r1378, %r1298;
	selp.b32 	%r1386, %r1385, %r1384, %p302;
	shl.b32 	%r1387, %r1386, 2;
	add.s32 	%r1388, %r1269, %r1387;
	st.shared.u32 	[%r1388], %r73;
	sub.s32 	%r1389, %r1272, %r1301;
	add.s32 	%r1390, %r1306, %r1389;
	add.s32 	%r1391, %r1390, 12;
	setp.eq.s32 	%p303, %r88, 0;
	add.s32 	%r1392, %r1385, %r1300;
	selp.b32 	%r1393, %r1392, %r1391, %p303;
	shl.b32 	%r1394, %r1393, 2;
	add.s32 	%r1395, %r1269, %r1394;
	st.shared.u32 	[%r1395], %r74;
	sub.s32 	%r1396, %r1272, %r1303;
	add.s32 	%r1397, %r1306, %r1396;
	add.s32 	%r1398, %r1397, 13;
	setp.eq.s32 	%p304, %r89, 0;
	add.s32 	%r1399, %r1392, %r1302;
	selp.b32 	%r1400, %r1399, %r1398, %p304;
	shl.b32 	%r1401, %r1400, 2;
	add.s32 	%r1402, %r1269, %r1401;
	st.shared.u32 	[%r1402], %r75;
	bar.sync 	0;
	mov.u64 	%rd786, %rd434;
	ld.param.u8 	%rs2, [%rd786];
	ld.param.u64 	%rd787, [%rd786+24];
	cvta.to.global.u64 	%rd110, %rd787;
	cvt.s64.s32 	%rd111, %r1272;
	ld.param.u64 	%rd112, [%rd786+8];
	ld.param.u64 	%rd113, [%rd786+16];
	cvt.s64.s32 	%rd114, %r1304;
	setp.ge.s32 	%p305, %r61, %r132;
	@%p305 bra 	$L__BB79_127;
	setp.ne.s16 	%p307, %rs2, 0;
	mov.b64 	%rd1134, 0;
	@%p307 bra 	$L__BB79_126;
	ld.global.u64 	%rd792, [%rd110];
	sub.s64 	%rd1134, %rd113, %rd792;
$L__BB79_126:
	cvt.u64.u32 	%rd793, %r61;
	add.s64 	%rd794, %rd793, %rd114;
	add.s64 	%rd795, %rd794, %rd1134;
	not.b64 	%rd796, %rd795;
	add.s64 	%rd1136, %rd112, %rd796;
	bra.uni 	$L__BB79_130;
$L__BB79_127:
	setp.ne.s16 	%p306, %rs2, 0;
	mov.b64 	%rd1135, 0;
	@%p306 bra 	$L__BB79_129;
	ld.global.u64 	%rd1135, [%rd110];
$L__BB79_129:
	sub.s32 	%r1403, %r61, %r132;
	cvt.s64.s32 	%rd789, %r1403;
	add.s64 	%rd790, %rd789, %rd111;
	add.s64 	%rd1136, %rd790, %rd1135;
$L__BB79_130:
	shl.b32 	%r1404, %r61, 2;
	add.s32 	%r133, %r1269, %r1404;
	ld.shared.u32 	%r1406, [%r133];
	shl.b64 	%rd797, %rd1136, 2;
	add.s64 	%rd798, %rd4, %rd797;
	st.global.u32 	[%rd798], %r1406;
	add.s32 	%r134, %r61, 352;
	setp.lt.s32 	%p308, %r134, %r132;
	@%p308 bra 	$L__BB79_134;
	setp.ne.s16 	%p309, %rs2, 0;
	mov.b64 	%rd1137, 0;
	@%p309 bra 	$L__BB79_133;
	ld.global.u64 	%rd1137, [%rd110];
$L__BB79_133:
	sub.s32 	%r1407, %r134, %r132;
	cvt.s64.s32 	%rd800, %r1407;
	add.s64 	%rd801, %rd800, %rd111;
	add.s64 	%rd1139, %rd801, %rd1137;
	bra.uni 	$L__BB79_137;
$L__BB79_134:
	setp.ne.s16 	%p310, %rs2, 0;
	mov.b64 	%rd1138, 0;
	@%p310 bra 	$L__BB79_136;
	ld.global.u64 	%rd803, [%rd110];
	sub.s64 	%rd1138, %rd113, %rd803;
$L__BB79_136:
	cvt.u64.u32 	%rd804, %r134;
	add.s64 	%rd805, %rd804, %rd114;
	add.s64 	%rd806, %rd805, %rd1138;
	not.b64 	%rd807, %rd806;
	add.s64 	%rd1139, %rd112, %rd807;
$L__BB79_137:
	ld.shared.u32 	%r1408, [%r133+1408];
	shl.b64 	%rd808, %rd1139, 2;
	add.s64 	%rd809, %rd4, %rd808;
	st.global.u32 	[%rd809], %r1408;
	add.s32 	%r135, %r61, 704;
	setp.lt.s32 	%p311, %r135, %r132;
	@%p311 bra 	$L__BB79_141;
	setp.ne.s16 	%p312, %rs2, 0;
	mov.b64 	%rd1140, 0;
	@%p312 bra 	$L__BB79_140;
	ld.global.u64 	%rd1140, [%rd110];
$L__BB79_140:
	sub.s32 	%r1409, %r135, %r132;
	cvt.s64.s32 	%rd811, %r1409;
	add.s64 	%rd812, %rd811, %rd111;
	add.s64 	%rd1142, %rd812, %rd1140;
	bra.uni 	$L__BB79_144;
$L__BB79_141:
	setp.ne.s16 	%p313, %rs2, 0;
	mov.b64 	%rd1141, 0;
	@%p313 bra 	$L__BB79_143;
	ld.global.u64 	%rd814, [%rd110];
	sub.s64 	%rd1141, %rd113, %rd814;
$L__BB79_143:
	cvt.u64.u32 	%rd815, %r135;
	add.s64 	%rd816, %rd815, %rd114;
	add.s64 	%rd817, %rd816, %rd1141;
	not.b64 	%rd818, %rd817;
	add.s64 	%rd1142, %rd112, %rd818;
$L__BB79_144:
	ld.shared.u32 	%r1410, [%r133+2816];
	shl.b64 	%rd819, %rd1142, 2;
	add.s64 	%rd820, %rd4, %rd819;
	st.global.u32 	[%rd820], %r1410;
	add.s32 	%r136, %r61, 1056;
	setp.lt.s32 	%p314, %r136, %r132;
	@%p314 bra 	$L__BB79_148;
	setp.ne.s16 	%p315, %rs2, 0;
	mov.b64 	%rd1143, 0;
	@%p315 bra 	$L__BB79_147;
	ld.global.u64 	%rd1143, [%rd110];
$L__BB79_147:
	sub.s32 	%r1411, %r136, %r132;
	cvt.s64.s32 	%rd822, %r1411;
	add.s64 	%rd823, %rd822, %rd111;
	add.s64 	%rd1145, %rd823, %rd1143;
	bra.uni 	$L__BB79_151;
$L__BB79_148:
	setp.ne.s16 	%p316, %rs2, 0;
	mov.b64 	%rd1144, 0;
	@%p316 bra 	$L__BB79_150;
	ld.global.u64 	%rd825, [%rd110];
	sub.s64 	%rd1144, %rd113, %rd825;
$L__BB79_150:
	cvt.u64.u32 	%rd826, %r136;
	add.s64 	%rd827, %rd826, %rd114;
	add.s64 	%rd828, %rd827, %rd1144;
	not.b64 	%rd829, %rd828;
	add.s64 	%rd1145, %rd112, %rd829;
$L__BB79_151:
	ld.shared.u32 	%r1412, [%r133+4224];
	shl.b64 	%rd830, %rd1145, 2;
	add.s64 	%rd831, %rd4, %rd830;
	st.global.u32 	[%rd831], %r1412;
	add.s32 	%r137, %r61, 1408;
	setp.lt.s32 	%p317, %r137, %r132;
	@%p317 bra 	$L__BB79_155;
	setp.ne.s16 	%p318, %rs2, 0;
	mov.b64 	%rd1146, 0;
	@%p318 bra 	$L__BB79_154;
	ld.global.u64 	%rd1146, [%rd110];
$L__BB79_154:
	sub.s32 	%r1413, %r137, %r132;
	cvt.s64.s32 	%rd833, %r1413;
	add.s64 	%rd834, %rd833, %rd111;
	add.s64 	%rd1148, %rd834, %rd1146;
	bra.uni 	$L__BB79_158;
$L__BB79_155:
	setp.ne.s16 	%p319, %rs2, 0;
	mov.b64 	%rd1147, 0;
	@%p319 bra 	$L__BB79_157;
	ld.global.u64 	%rd836, [%rd110];
	sub.s64 	%rd1147, %rd113, %rd836;
$L__BB79_157:
	cvt.u64.u32 	%rd837, %r137;
	add.s64 	%rd838, %rd837, %rd114;
	add.s64 	%rd839, %rd838, %rd1147;
	not.b64 	%rd840, %rd839;
	add.s64 	%rd1148, %rd112, %rd840;
$L__BB79_158:
	ld.shared.u32 	%r1414, [%r133+5632];
	shl.b64 	%rd841, %rd1148, 2;
	add.s64 	%rd842, %rd4, %rd841;
	st.global.u32 	[%rd842], %r1414;
	add.s32 	%r138, %r61, 1760;
	setp.lt.s32 	%p320, %r138, %r132;
	@%p320 bra 	$L__BB79_162;
	setp.ne.s16 	%p321, %rs2, 0;
	mov.b64 	%rd1149, 0;
	@%p321 bra 	$L__BB79_161;
	ld.global.u64 	%rd1149, [%rd110];
$L__BB79_161:
	sub.s32 	%r1415, %r138, %r132;
	cvt.s64.s32 	%rd844, %r1415;
	add.s64 	%rd845, %rd844, %rd111;
	add.s64 	%rd1151, %rd845, %rd1149;
	bra.uni 	$L__BB79_165;
$L__BB79_162:
	setp.ne.s16 	%p322, %rs2, 0;
	mov.b64 	%rd1150, 0;
	@%p322 bra 	$L__BB79_164;
	ld.global.u64 	%rd847, [%rd110];
	sub.s64 	%rd1150, %rd113, %rd847;
$L__BB79_164:
	cvt.u64.u32 	%rd848, %r138;
	add.s64 	%rd849, %rd848, %rd114;
	add.s64 	%rd850, %rd849, %rd1150;
	not.b64 	%rd851, %rd850;
	add.s64 	%rd1151, %rd112, %rd851;
$L__BB79_165:
	ld.shared.u32 	%r1416, [%r133+7040];
	shl.b64 	%rd852, %rd1151, 2;
	add.s64 	%rd853, %rd4, %rd852;
	st.global.u32 	[%rd853], %r1416;
	add.s32 	%r139, %r61, 2112;
	setp.lt.s32 	%p323, %r139, %r132;
	@%p323 bra 	$L__BB79_169;
	setp.ne.s16 	%p324, %rs2, 0;
	mov.b64 	%rd1152, 0;
	@%p324 bra 	$L__BB79_168;
	ld.global.u64 	%rd1152, [%rd110];
$L__BB79_168:
	sub.s32 	%r1417, %r139, %r132;
	cvt.s64.s32 	%rd855, %r1417;
	add.s64 	%rd856, %rd855, %rd111;
	add.s64 	%rd1154, %rd856, %rd1152;
	bra.uni 	$L__BB79_172;
$L__BB79_169:
	setp.ne.s16 	%p325, %rs2, 0;
	mov.b64 	%rd1153, 0;
	@%p325 bra 	$L__BB79_171;
	ld.global.u64 	%rd858, [%rd110];
	sub.s64 	%rd1153, %rd113, %rd858;
$L__BB79_171:
	cvt.u64.u32 	%rd859, %r139;
	add.s64 	%rd860, %rd859, %rd114;
	add.s64 	%rd861, %rd860, %rd1153;
	not.b64 	%rd862, %rd861;
	add.s64 	%rd1154, %rd112, %rd862;
$L__BB79_172:
	ld.shared.u32 	%r1418, [%r133+8448];
	shl.b64 	%rd863, %rd1154, 2;
	add.s64 	%rd864, %rd4, %rd863;
	st.global.u32 	[%rd864], %r1418;
	add.s32 	%r140, %r61, 2464;
	setp.lt.s32 	%p326, %r140, %r132;
	@%p326 bra 	$L__BB79_176;
	setp.ne.s16 	%p327, %rs2, 0;
	mov.b64 	%rd1155, 0;
	@%p327 bra 	$L__BB79_175;
	ld.global.u64 	%rd1155, [%rd110];
$L__BB79_175:
	sub.s32 	%r1419, %r140, %r132;
	cvt.s64.s32 	%rd866, %r1419;
	add.s64 	%rd867, %rd866, %rd111;
	add.s64 	%rd1157, %rd867, %rd1155;
	bra.uni 	$L__BB79_179;
$L__BB79_176:
	setp.ne.s16 	%p328, %rs2, 0;
	mov.b64 	%rd1156, 0;
	@%p328 bra 	$L__BB79_178;
	ld.global.u64 	%rd869, [%rd110];
	sub.s64 	%rd1156, %rd113, %rd869;
$L__BB79_178:
	cvt.u64.u32 	%rd870, %r140;
	add.s64 	%rd871, %rd870, %rd114;
	add.s64 	%rd872, %rd871, %rd1156;
	not.b64 	%rd873, %rd872;
	add.s64 	%rd1157, %rd112, %rd873;
$L__BB79_179:
	ld.shared.u32 	%r1420, [%r133+9856];
	shl.b64 	%rd874, %rd1157, 2;
	add.s64 	%rd875, %rd4, %rd874;
	st.global.u32 	[%rd875], %r1420;
	add.s32 	%r141, %r61, 2816;
	setp.lt.s32 	%p329, %r141, %r132;
	@%p329 bra 	$L__BB79_183;
	setp.ne.s16 	%p330, %rs2, 0;
	mov.b64 	%rd1158, 0;
	@%p330 bra 	$L__BB79_182;
	ld.global.u64 	%rd1158, [%rd110];
$L__BB79_182:
	sub.s32 	%r1421, %r141, %r132;
	cvt.s64.s32 	%rd877, %r1421;
	add.s64 	%rd878, %rd877, %rd111;
	add.s64 	%rd1160, %rd878, %rd1158;
	bra.uni 	$L__BB79_186;
$L__BB79_183:
	setp.ne.s16 	%p331, %rs2, 0;
	mov.b64 	%rd1159, 0;
	@%p331 bra 	$L__BB79_185;
	ld.global.u64 	%rd880, [%rd110];
	sub.s64 	%rd1159, %rd113, %rd880;
$L__BB79_185:
	cvt.u64.u32 	%rd881, %r141;
	add.s64 	%rd882, %rd881, %rd114;
	add.s64 	%rd883, %rd882, %rd1159;
	not.b64 	%rd884, %rd883;
	add.s64 	%rd1160, %rd112, %rd884;
$L__BB79_186:
	ld.shared.u32 	%r1422, [%r133+11264];
	shl.b64 	%rd885, %rd1160, 2;
	add.s64 	%rd886, %rd4, %rd885;
	st.global.u32 	[%rd886], %r1422;
	add.s32 	%r142, %r61, 3168;
	setp.lt.s32 	%p332, %r142, %r132;
	@%p332 bra 	$L__BB79_190;
	setp.ne.s16 	%p333, %rs2, 0;
	mov.b64 	%rd1161, 0;
	@%p333 bra 	$L__BB79_189;
	ld.global.u64 	%rd1161, [%rd110];
$L__BB79_189:
	sub.s32 	%r1423, %r142, %r132;
	cvt.s64.s32 	%rd888, %r1423;
	add.s64 	%rd889, %rd888, %rd111;
	add.s64 	%rd1163, %rd889, %rd1161;
	bra.uni 	$L__BB79_193;
$L__BB79_190:
	setp.ne.s16 	%p334, %rs2, 0;
	mov.b64 	%rd1162, 0;
	@%p334 bra 	$L__BB79_192;
	ld.global.u64 	%rd891, [%rd110];
	sub.s64 	%rd1162, %rd113, %rd891;
$L__BB79_192:
	cvt.u64.u32 	%rd892, %r142;
	add.s64 	%rd893, %rd892, %rd114;
	add.s64 	%rd894, %rd893, %rd1162;
	not.b64 	%rd895, %rd894;
	add.s64 	%rd1163, %rd112, %rd895;
$L__BB79_193:
	ld.shared.u32 	%r1424, [%r133+12672];
	shl.b64 	%rd896, %rd1163, 2;
	add.s64 	%rd897, %rd4, %rd896;
	st.global.u32 	[%rd897], %r1424;
	add.s32 	%r143, %r61, 3520;
	setp.lt.s32 	%p335, %r143, %r132;
	@%p335 bra 	$L__BB79_197;
	setp.ne.s16 	%p336, %rs2, 0;
	mov.b64 	%rd1164, 0;
	@%p336 bra 	$L__BB79_196;
	ld.global.u64 	%rd1164, [%rd110];
$L__BB79_196:
	sub.s32 	%r1425, %r143, %r132;
	cvt.s64.s32 	%rd899, %r1425;
	add.s64 	%rd900, %rd899, %rd111;
	add.s64 	%rd1166, %rd900, %rd1164;
	bra.uni 	$L__BB79_200;
$L__BB79_197:
	setp.ne.s16 	%p337, %rs2, 0;
	mov.b64 	%rd1165, 0;
	@%p337 bra 	$L__BB79_199;
	ld.global.u64 	%rd902, [%rd110];
	sub.s64 	%rd1165, %rd113, %rd902;
$L__BB79_199:
	cvt.u64.u32 	%rd903, %r143;
	add.s64 	%rd904, %rd903, %rd114;
	add.s64 	%rd905, %rd904, %rd1165;
	not.b64 	%rd906, %rd905;
	add.s64 	%rd1166, %rd112, %rd906;
$L__BB79_200:
	ld.shared.u32 	%r1426, [%r133+14080];
	shl.b64 	%rd907, %rd1166, 2;
	add.s64 	%rd908, %rd4, %rd907;
	st.global.u32 	[%rd908], %r1426;
	add.s32 	%r144, %r61, 3872;
	setp.lt.s32 	%p338, %r144, %r132;
	@%p338 bra 	$L__BB79_204;
	setp.ne.s16 	%p339, %rs2, 0;
	mov.b64 	%rd1167, 0;
	@%p339 bra 	$L__BB79_203;
	ld.global.u64 	%rd1167, [%rd110];
$L__BB79_203:
	sub.s32 	%r1427, %r144, %r132;
	cvt.s64.s32 	%rd910, %r1427;
	add.s64 	%rd911, %rd910, %rd111;
	add.s64 	%rd1169, %rd911, %rd1167;
	bra.uni 	$L__BB79_207;
$L__BB79_204:
	setp.ne.s16 	%p340, %rs2, 0;
	mov.b64 	%rd1168, 0;
	@%p340 bra 	$L__BB79_206;
	ld.global.u64 	%rd913, [%rd110];
	sub.s64 	%rd1168, %rd113, %rd913;
$L__BB79_206:
	cvt.u64.u32 	%rd914, %r144;
	add.s64 	%rd915, %rd914, %rd114;
	add.s64 	%rd916, %rd915, %rd1168;
	not.b64 	%rd917, %rd916;
	add.s64 	%rd1169, %rd112, %rd917;
$L__BB79_207:
	ld.shared.u32 	%r1428, [%r133+15488];
	shl.b64 	%rd918, %rd1169, 2;
	add.s64 	%rd919, %rd4, %rd918;
	st.global.u32 	[%rd919], %r1428;
	add.s32 	%r145, %r61, 4224;
	setp.lt.s32 	%p341, %r145, %r132;
	@%p341 bra 	$L__BB79_211;
	setp.ne.s16 	%p342, %rs2, 0;
	mov.b64 	%rd1170, 0;
	@%p342 bra 	$L__BB79_210;
	ld.global.u64 	%rd1170, [%rd110];
$L__BB79_210:
	sub.s32 	%r1429, %r145, %r132;
	cvt.s64.s32 	%rd921, %r1429;
	add.s64 	%rd922, %rd921, %rd111;
	add.s64 	%rd1172, %rd922, %rd1170;
	bra.uni 	$L__BB79_214;
$L__BB79_211:
	setp.ne.s16 	%p343, %rs2, 0;
	mov.b64 	%rd1171, 0;
	@%p343 bra 	$L__BB79_213;
	ld.global.u64 	%rd924, [%rd110];
	sub.s64 	%rd1171, %rd113, %rd924;
$L__BB79_213:
	cvt.u64.u32 	%rd925, %r145;
	add.s64 	%rd926, %rd925, %rd114;
	add.s64 	%rd927, %rd926, %rd1171;
	not.b64 	%rd928, %rd927;
	add.s64 	%rd1172, %rd112, %rd928;
$L__BB79_214:
	ld.shared.u32 	%r1430, [%r133+16896];
	shl.b64 	%rd929, %rd1172, 2;
	add.s64 	%rd930, %rd4, %rd929;
	st.global.u32 	[%rd930], %r1430;
	add.s32 	%r146, %r61, 4576;
	setp.lt.s32 	%p344, %r146, %r132;
	@%p344 bra 	$L__BB79_218;
	setp.ne.s16 	%p345, %rs2, 0;
	mov.b64 	%rd1173, 0;
	@%p345 bra 	$L__BB79_217;
	ld.global.u64 	%rd1173, [%rd110];
$L__BB79_217:
	sub.s32 	%r1431, %r146, %r132;
	cvt.s64.s32 	%rd932, %r1431;
	add.s64 	%rd933, %rd932, %rd111;
	add.s64 	%rd1175, %rd933, %rd1173;
	bra.uni 	$L__BB79_221;
$L__BB79_218:
	setp.ne.s16 	%p346, %rs2, 0;
	mov.b64 	%rd1174, 0;
	@%p346 bra 	$L__BB79_220;
	ld.global.u64 	%rd935, [%rd110];
	sub.s64 	%rd1174, %rd113, %rd935;
$L__BB79_220:
	cvt.u64.u32 	%rd936, %r146;
	add.s64 	%rd937, %rd936, %rd114;
	add.s64 	%rd938, %rd937, %rd1174;
	not.b64 	%rd939, %rd938;
	add.s64 	%rd1175, %rd112, %rd939;
$L__BB79_221:
	ld.shared.u32 	%r1432, [%r133+18304];
	shl.b64 	%rd940, %rd1175, 2;
	add.s64 	%rd941, %rd4, %rd940;
	st.global.u32 	[%rd941], %r1432;
	bra.uni 	$L__BB79_615;
$L__BB79_222:
	sub.s32 	%r147, %r363, %r2;
	setp.ne.s32 	%p2, %r1810, 0;
	@%p2 bra 	$L__BB79_407;
	ld.param.u8 	%rs35, [%rd1];
	setp.eq.s16 	%p143, %rs35, 0;
	ld.param.u64 	%rd618, [%rd1+16];
	selp.b64 	%rd619, %rd618, 0, %p143;
	cvt.u64.u32 	%rd213, %r2;
	add.s64 	%rd620, %rd619, %rd213;
	mov.u32 	%r148, %tid.x;
	mul.lo.s32 	%r806, %r148, 14;
	setp.ge.s32 	%p144, %r806, %r147;
	cvt.u64.u32 	%rd214, %r806;
	add.s64 	%rd621, %rd620, %rd214;
	shl.b64 	%rd622, %rd621, 2;
	add.s64 	%rd215, %rd2, %rd622;
	@%p144 bra 	$L__BB79_225;
	ld.global.u32 	%r1754, [%rd215];
$L__BB79_225:
	cvt.u32.u64 	%r808, %rd214;
	add.s32 	%r151, %r808, 1;
	setp.ge.s32 	%p145, %r151, %r147;
	@%p145 bra 	$L__BB79_227;
	ld.global.u32 	%r1755, [%rd215+4];
$L__BB79_227:
	add.s32 	%r154, %r808, 2;
	setp.ge.s32 	%p146, %r154, %r147;
	@%p146 bra 	$L__BB79_229;
	ld.global.u32 	%r1756, [%rd215+8];
$L__BB79_229:
	add.s32 	%r157, %r808, 3;
	setp.ge.s32 	%p147, %r157, %r147;
	@%p147 bra 	$L__BB79_231;
	ld.global.u32 	%r1757, [%rd215+12];
$L__BB79_231:
	add.s32 	%r160, %r808, 4;
	setp.ge.s32 	%p148, %r160, %r147;
	@%p148 bra 	$L__BB79_233;
	ld.global.u32 	%r1758, [%rd215+16];
$L__BB79_233:
	add.s32 	%r163, %r808, 5;
	setp.ge.s32 	%p149, %r163, %r147;
	@%p149 bra 	$L__BB79_235;
	ld.global.u32 	%r1759, [%rd215+20];
$L__BB79_235:
	add.s32 	%r166, %r808, 6;
	setp.ge.s32 	%p150, %r166, %r147;
	@%p150 bra 	$L__BB79_237;
	ld.global.u32 	%r1760, [%rd215+24];
$L__BB79_237:
	add.s32 	%r169, %r808, 7;
	setp.ge.s32 	%p151, %r169, %r147;
	@%p151 bra 	$L__BB79_239;
	ld.global.u32 	%r1761, [%rd215+28];
$L__BB79_239:
	add.s32 	%r172, %r808, 8;
	setp.ge.s32 	%p152, %r172, %r147;
	@%p152 bra 	$L__BB79_241;
	ld.global.u32 	%r1762, [%rd215+32];
$L__BB79_241:
	add.s32 	%r175, %r808, 9;
	setp.ge.s32 	%p153, %r175, %r147;
	@%p153 bra 	$L__BB79_243;
	ld.global.u32 	%r1763, [%rd215+36];
$L__BB79_243:
	add.s32 	%r178, %r808, 10;
	setp.ge.s32 	%p154, %r178, %r147;
	@%p154 bra 	$L__BB79_245;
	ld.global.u32 	%r1764, [%rd215+40];
$L__BB79_245:
	add.s32 	%r181, %r808, 11;
	setp.ge.s32 	%p155, %r181, %r147;
	@%p155 bra 	$L__BB79_247;
	ld.global.u32 	%r1765, [%rd215+44];
$L__BB79_247:
	add.s32 	%r184, %r808, 12;
	setp.ge.s32 	%p156, %r184, %r147;
	@%p156 bra 	$L__BB79_249;
	ld.global.u32 	%r1766, [%rd215+48];
$L__BB79_249:
	add.s32 	%r187, %r808, 13;
	setp.ge.s32 	%p157, %r187, %r147;
	@%p157 bra 	$L__BB79_251;
	ld.global.u32 	%r1767, [%rd215+52];
$L__BB79_251:
	setp.ge.s32 	%p158, %r808, %r147;
	bar.sync 	0;
	setp.eq.s16 	%p159, %rs35, 0;
	selp.b64 	%rd624, %rd618, 0, %p159;
	add.s64 	%rd625, %rd624, %rd213;
	add.s64 	%rd626, %rd625, %rd214;
	shl.b64 	%rd627, %rd626, 2;
	add.s64 	%rd216, %rd5, %rd627;
	mov.b32 	%r1768, 1;
	@%p158 bra 	$L__BB79_253;
	ld.global.u32 	%r835, [%rd216];
	not.b32 	%r836, %r835;
	and.b32  	%r1768, %r836, 1;
$L__BB79_253:
	setp.ge.s32 	%p160, %r151, %r147;
	mov.b32 	%r1769, 1;
	@%p160 bra 	$L__BB79_255;
	ld.global.u32 	%r838, [%rd216+4];
	not.b32 	%r839, %r838;
	and.b32  	%r1769, %r839, 1;
$L__BB79_255:
	setp.ge.s32 	%p161, %r154, %r147;
	mov.b32 	%r1770, 1;
	@%p161 bra 	$L__BB79_257;
	ld.global.u32 	%r841, [%rd216+8];
	not.b32 	%r842, %r841;
	and.b32  	%r1770, %r842, 1;
$L__BB79_257:
	setp.ge.s32 	%p162, %r157, %r147;
	mov.b32 	%r1771, 1;
	@%p162 bra 	$L__BB79_259;
	ld.global.u32 	%r844, [%rd216+12];
	not.b32 	%r845, %r844;
	and.b32  	%r1771, %r845, 1;
$L__BB79_259:
	setp.ge.s32 	%p163, %r160, %r147;
	mov.b32 	%r1772, 1;
	@%p163 bra 	$L__BB79_261;
	ld.global.u32 	%r847, [%rd216+16];
	not.b32 	%r848, %r847;
	and.b32  	%r1772, %r848, 1;
$L__BB79_261:
	setp.ge.s32 	%p164, %r163, %r147;
	mov.b32 	%r1773, 1;
	@%p164 bra 	$L__BB79_263;
	ld.global.u32 	%r850, [%rd216+20];
	not.b32 	%r851, %r850;
	and.b32  	%r1773, %r851, 1;
$L__BB79_263:
	setp.ge.s32 	%p165, %r166, %r147;
	mov.b32 	%r1774, 1;
	@%p165 bra 	$L__BB79_265;
	ld.global.u32 	%r853, [%rd216+24];
	not.b32 	%r854, %r853;
	and.b32  	%r1774, %r854, 1;
$L__BB79_265:
	setp.ge.s32 	%p166, %r169, %r147;
	mov.b32 	%r1775, 1;
	@%p166 bra 	$L__BB79_267;
	ld.global.u32 	%r856, [%rd216+28];
	not.b32 	%r857, %r856;
	and.b32  	%r1775, %r857, 1;
$L__BB79_267:
	setp.ge.s32 	%p167, %r172, %r147;
	mov.b32 	%r1776, 1;
	@%p167 bra 	$L__BB79_269;
	ld.global.u32 	%r859, [%rd216+32];
	not.b32 	%r860, %r859;
	and.b32  	%r1776, %r860, 1;
$L__BB79_269:
	setp.ge.s32 	%p168, %r175, %r147;
	mov.b32 	%r1777, 1;
	@%p168 bra 	$L__BB79_271;
	ld.global.u32 	%r862, [%rd216+36];
	not.b32 	%r863, %r862;
	and.b32  	%r1777, %r863, 1;
$L__BB79_271:
	setp.ge.s32 	%p169, %r178, %r147;
	mov.b32 	%r1778, 1;
	@%p169 bra 	$L__BB79_273;
	ld.global.u32 	%r865, [%rd216+40];
	not.b32 	%r866, %r865;
	and.b32  	%r1778, %r866, 1;
$L__BB79_273:
	setp.ge.s32 	%p170, %r181, %r147;
	mov.b32 	%r1779, 1;
	@%p170 bra 	$L__BB79_275;
	ld.global.u32 	%r868, [%rd216+44];
	not.b32 	%r869, %r868;
	and.b32  	%r1779, %r869, 1;
$L__BB79_275:
	setp.ge.s32 	%p171, %r184, %r147;
	mov.b32 	%r1780, 1;
	@%p171 bra 	$L__BB79_277;
	ld.global.u32 	%r871, [%rd216+48];
	not.b32 	%r872, %r871;
	and.b32  	%r1780, %r872, 1;
$L__BB79_277:
	setp.ge.s32 	%p172, %r187, %r147;
	mov.b32 	%r1781, 1;
	@%p172 bra 	$L__BB79_279;
	ld.global.u32 	%r874, [%rd216+52];
	not.b32 	%r875, %r874;
	and.b32  	%r1781, %r875, 1;
$L__BB79_279:
	bar.sync 	0;
	add.s32 	%r907, %r1769, %r1768;
	add.s32 	%r908, %r1770, %r907;
	add.s32 	%r909, %r1771, %r908;
	add.s32 	%r910, %r1772, %r909;
	add.s32 	%r911, %r1773, %r910;
	add.s32 	%r912, %r1774, %r911;
	add.s32 	%r913, %r1775, %r912;
	add.s32 	%r914, %r1776, %r913;
	add.s32 	%r915, %r1777, %r914;
	add.s32 	%r916, %r1778, %r915;
	add.s32 	%r917, %r1779, %r916;
	add.s32 	%r918, %r1780, %r917;
	add.s32 	%r881, %r1781, %r918;
	// begin inline asm
	mov.u32 %r876, %laneid;
	// end inline asm
	mov.b32 	%r879, 1;
	mov.b32 	%r904, 0;
	mov.b32 	%r906, -1;
	// begin inline asm
	{  .reg .s32 r0;  .reg .pred p;  shfl.sync.up.b32 r0|p, %r881, %r879, %r904, %r906;  @p add.s32 r0, r0, %r881;  mov.s32 %r877, r0;}
	// end inline asm
	mov.b32 	%r885, 2;
	// begin inline asm
	{  .reg .s32 r0;  .reg .pred p;  shfl.sync.up.b32 r0|p, %r877, %r885, %r904, %r906;  @p add.s32 r0, r0, %r877;  mov.s32 %r883, r0;}
	// end inline asm
	mov.b32 	%r891, 4;
	// begin inline asm
	{  .reg .s32 r0;  .reg .pred p;  shfl.sync.up.b32 r0|p, %r883, %r891, %r904, %r906;  @p add.s32 r0, r0, %r883;  mov.s32 %r889, r0;}
	// end inline asm
	mov.b32 	%r897, 8;
	// begin inline asm
	{  .reg .s32 r0;  .reg .pred p;  shfl.sync.up.b32 r0|p, %r889, %r897, %r904, %r906;  @p add.s32 r0, r0, %r889;  mov.s32 %r895, r0;}
	// end inline asm
	mov.b32 	%r903, 16;
	// begin inline asm
	{  .reg .s32 r0;  .reg .pred p;  shfl.sync.up.b32 r0|p, %r895, %r903, %r904, %r906;  @p add.s32 r0, r0, %r895;  mov.s32 %r901, r0;}
	// end inline asm
	setp.ne.s32 	%p173, %r876, 31;
	@%p173 bra 	$L__BB79_281;
	shr.u32 	%r919, %r148, 3;
	and.b32  	%r920, %r919, 124;
	mov.u32 	%r921, _ZZN3cub18CUB_300001_SM_10006detail6select23DeviceSelectSweepKernelINS2_10policy_hubIiilLb0ELNS0_10SelectImplE2EE10Policy1000EPiN6thrust24THRUST_300001_SM_1000_NS6detail15normal_iteratorINSA_10device_ptrIiEEEESF_PlNS0_13ScanTileStateIiLb1EEE7is_evenNS0_8NullTypeEiNS2_19streaming_context_tIlLb1EEELS5_2EEEvT0_T1_T2_T3_T4_T5_T6_T7_iT8_NS1_7vsmem_tEE19static_temp_storage;
	add.s32 	%r922, %r921, %r920;
	st.shared.u32 	[%r922], %r901;
$L__BB79_281:
	bar.sync 	0;
	mov.u32 	%r924, _ZZN3cub18CUB_300001_SM_10006detail6select23DeviceSelectSweepKernelINS2_10policy_hubIiilLb0ELNS0_10SelectImplE2EE10Policy1000EPiN6thrust24THRUST_300001_SM_1000_NS6detail15normal_iteratorINSA_10device_ptrIiEEEESF_PlNS0_13ScanTileStateIiLb1EEE7is_evenNS0_8NullTypeEiNS2_19streaming_context_tIlLb1EEELS5_2EEEvT0_T1_T2_T3_T4_T5_T6_T7_iT8_NS1_7vsmem_tEE19static_temp_storage;
	ld.shared.v4.u32 	{%r925, %r926, %r927, %r928}, [_ZZN3cub18CUB_300001_SM_10006detail6select23DeviceSelectSweepKernelINS2_10policy_hubIiilLb0ELNS0_10SelectImplE2EE10Policy1000EPiN6thrust24THRUST_300001_SM_1000_NS6detail15normal_iteratorINSA_10device_ptrIiEEEESF_PlNS0_13ScanTileStateIiLb1EEE7is_evenNS0_8NullTypeEiNS2_19streaming_context_tIlLb1EEELS5_2EEEvT0_T1_T2_T3_T4_T5_T6_T7_iT8_NS1_7vsmem_tEE19static_temp_storage];
	shr.u32 	%r929, %r148, 5;
	add.s32 	%r930, %r926, %r925;
	setp.eq.s32 	%p174, %r929, 2;
	selp.b32 	%r931, %r930, %r925, %p174;
	add.s32 	%r932, %r930, %r927;
	setp.eq.s32 	%p175, %r929, 3;
	selp.b32 	%r933, %r932, %r931, %p175;
	add.s32 	%r934, %r932, %r928;
	setp.eq.s32 	%p176, %r929, 4;
	selp.b32 	%r935, %r934, %r933, %p176;
	ld.shared.v4.u32 	{%r936, %r937, %r938, %r939}, [_ZZN3cub18CUB_300001_SM_10006detail6select23DeviceSelectSweepKernelINS2_10policy_hubIiilLb0ELNS0_10SelectImplE2EE10Policy1000EPiN6thrust24THRUST_300001_SM_1000_NS6detail15normal_iteratorINSA_10device_ptrIiEEEESF_PlNS0_13ScanTileStateIiLb1EEE7is_evenNS0_8NullTypeEiNS2_19streaming_context_tIlLb1EEELS5_2EEEvT0_T1_T2_T3_T4_T5_T6_T7_iT8_NS1_7vsmem_tEE19static_temp_storage+16];
	add.s32 	%r940, %r934, %r936;
	setp.eq.s32 	%p177, %r929, 5;
	selp.b32 	%r941, %r940, %r935, %p177;
	add.s32 	%r942, %r940, %r937;
	setp.eq.s32 	%p178, %r929, 6;
	selp.b32 	%r943, %r942, %r941, %p178;
	add.s32 	%r944, %r942, %r938;
	setp.eq.s32 	%p179, %r929, 7;
	selp.b32 	%r945, %r944, %r943, %p179;
	add.s32 	%r946, %r944, %r939;
	setp.eq.s32 	%p180, %r929, 8;
	selp.b32 	%r947, %r946, %r945, %p180;
	.pragma "used_bytes_mask 4095";
	ld.shared.v4.u32 	{%r948, %r949, %r950, %r951}, [_ZZN3cub18CUB_300001_SM_10006detail6select23DeviceSelectSweepKernelINS2_10policy_hubIiilLb0ELNS0_10SelectImplE2EE10Policy1000EPiN6thrust24THRUST_300001_SM_1000_NS6detail15normal_iteratorINSA_10device_ptrIiEEEESF_PlNS0_13ScanTileStateIiLb1EEE7is_evenNS0_8NullTypeEiNS2_19streaming_context_tIlLb1EEELS5_2EEEvT0_T1_T2_T3_T4_T5_T6_T7_iT8_NS1_7vsmem_tEE19static_temp_storage+32];
	add.s32 	%r952, %r946, %r948;
	setp.eq.s32 	%p181, %r929, 9;
	selp.b32 	%r953, %r952, %r947, %p181;
	add.s32 	%r954, %r952, %r949;
	setp.eq.s32 	%p182, %r929, 10;
	selp.b32 	%r955, %r954, %r953, %p182;
	setp.lt.u32 	%p183, %r148, 32;
	selp.b32 	%r956, 0, %r955, %p183;
	setp.eq.s32 	%p184, %r876, 0;
	add.s32 	%r957, %r1769, %r1768;
	add.s32 	%r958, %r1770, %r957;
	add.s32 	%r959, %r1771, %r958;
	add.s32 	%r960, %r1772, %r959;
	add.s32 	%r961, %r1773, %r960;
	add.s32 	%r962, %r1774, %r961;
	add.s32 	%r963, %r1775, %r962;
	add.s32 	%r964, %r1776, %r963;
	add.s32 	%r965, %r1777, %r964;
	add.s32 	%r966, %r1778, %r965;
	add.s32 	%r967, %r1779, %r966;
	add.s32 	%r968, %r1780, %r967;
	add.s32 	%r969, %r1781, %r968;
	sub.s32 	%r970, %r901, %r969;
	selp.b32 	%r971, 0, %r970, %p184;
	add.s32 	%r972, %r956, %r971;
	add.s32 	%r973, %r972, %r1768;
	add.s32 	%r974, %r957, %r972;
	add.s32 	%r975, %r958, %r972;
	add.s32 	%r976, %r959, %r972;
	add.s32 	%r977, %r960, %r972;
	add.s32 	%r978, %r961, %r972;
	add.s32 	%r979, %r962, %r972;
	add.s32 	%r980, %r963, %r972;
	add.s32 	%r981, %r964, %r972;
	add.s32 	%r982, %r965, %r972;
	add.s32 	%r983, %r966, %r972;
	add.s32 	%r984, %r967, %r972;
	add.s32 	%r985, %r968, %r972;
	add.s32 	%r986, %r147, %r950;
	add.s32 	%r987, %r986, %r954;
	add.s32 	%r1824, %r987, -4928;
	bar.sync 	0;
	sub.s32 	%r221, %r147, %r1824;
	sub.s32 	%r988, %r806, %r972;
	setp.eq.s32 	%p185, %r1768, 0;
	add.s32 	%r989, %r972, %r221;
	selp.b32 	%r990, %r988, %r989, %p185;
	shl.b32 	%r991, %r990, 2;
	add.s32 	%r992, %r924, %r991;
	st.shared.u32 	[%r992], %r1754;
	sub.s32 	%r993, %r806, %r973;
	add.s32 	%r994, %r993, 1;
	setp.eq.s32 	%p186, %r1769, 0;
	add.s32 	%r995, %r989, %r1768;
	selp.b32 	%r996, %r994, %r995, %p186;
	shl.b32 	%r997, %r996, 2;
	add.s32 	%r998, %r924, %r997;
	st.shared.u32 	[%r998], %r1755;
	sub.s32 	%r999, %r806, %r974;
	add.s32 	%r1000, %r999, 2;
	setp.eq.s32 	%p187, %r1770, 0;
	add.s32 	%r1001, %r995, %r1769;
	selp.b32 	%r1002, %r1000, %r1001, %p187;
	shl.b32 	%r1003, %r1002, 2;
	add.s32 	%r1004, %r924, %r1003;
	st.shared.u32 	[%r1004], %r1756;
	sub.s32 	%r1005, %r806, %r975;
	add.s32 	%r1006, %r1005, 3;
	setp.eq.s32 	%p188, %r1771, 0;
	add.s32 	%r1007, %r1001, %r1770;
	selp.b32 	%r1008, %r1006, %r1007, %p188;
	shl.b32 	%r1009, %r1008, 2;
	add.s32 	%r1010, %r924, %r1009;
	st.shared.u32 	[%r1010], %r1757;
	sub.s32 	%r1011, %r806, %r976;
	add.s32 	%r1012, %r1011, 4;
	setp.eq.s32 	%p189, %r1772, 0;
	add.s32 	%r1013, %r1007, %r1771;
	selp.b32 	%r1014, %r1012, %r1013, %p189;
	shl.b32 	%r1015, %r1014, 2;
	add.s32 	%r1016, %r924, %r1015;
	st.shared.u32 	[%r1016], %r1758;
	sub.s32 	%r1017, %r806, %r977;
	add.s32 	%r1018, %r1017, 5;
	setp.eq.s32 	%p190, %r1773, 0;
	add.s32 	%r1019, %r1013, %r1772;
	selp.b32 	%r1020, %r1018, %r1019, %p190;
	shl.b32 	%r1021, %r1020, 2;
	add.s32 	%r1022, %r924, %r1021;
	st.shared.u32 	[%r1022], %r1759;
	sub.s32 	%r1023, %r806, %r978;
	add.s32 	%r1024, %r1023, 6;
	setp.eq.s32 	%p191, %r1774, 0;
	add.s32 	%r1025, %r1019, %r1773;
	selp.b32 	%r1026, %r1024, %r1025, %p191;
	shl.b32 	%r1027, %r1026, 2;
	add.s32 	%r1028, %r924, %r1027;
	st.shared.u32 	[%r1028], %r1760;
	sub.s32 	%r1029, %r806, %r979;
	add.s32 	%r1030, %r1029, 7;
	setp.eq.s32 	%p192, %r1775, 0;
	add.s32 	%r1031, %r1025, %r1774;
	selp.b32 	%r1032, %r1030, %r1031, %p192;
	shl.b32 	%r1033, %r1032, 2;
	add.s32 	%r1034, %r924, %r1033;
	st.shared.u32 	[%r1034], %r1761;
	sub.s32 	%r1035, %r806, %r980;
	add.s32 	%r1036, %r1035, 8;
	setp.eq.s32 	%p193, %r1776, 0;
	add.s32 	%r1037, %r1031, %r1775;
	selp.b32 	%r1038, %r1036, %r1037, %p193;
	shl.b32 	%r1039, %r1038, 2;
	add.s32 	%r1040, %r924, %r1039;
	st.shared.u32 	[%r1040], %r1762;
	sub.s32 	%r1041, %r806, %r981;
	add.s32 	%r1042, %r1041, 9;
	setp.eq.s32 	%p194, %r1777, 0;
	add.s32 	%r1043, %r1037, %r1776;
	selp.b32 	%r1044, %r1042, %r1043, %p194;
	shl.b32 	%r1045, %r1044, 2;
	add.s32 	%r1046, %r924, %r1045;
	st.shared.u32 	[%r1046], %r1763;
	sub.s32 	%r1047, %r806, %r982;
	add.s32 	%r1048, %r1047, 10;
	setp.eq.s32 	%p195, %r1778, 0;
	add.s32 	%r1049, %r1043, %r1777;
	selp.b32 	%r1050, %r1048, %r1049, %p195;
	shl.b32 	%r1051, %r1050, 2;
	add.s32 	%r1052, %r924, %r1051;
	st.shared.u32 	[%r1052], %r1764;
	sub.s32 	%r1053, %r806, %r983;
	add.s32 	%r1054, %r1053, 11;
	setp.eq.s32 	%p196, %r1779, 0;
	add.s32 	%r1055, %r1049, %r1778;
	selp.b32 	%r1056, %r1054, %r1055, %p196;
	shl.b32 	%r1057, %r1056, 2;
	add.s32 	%r1058, %r924, %r1057;
	st.shared.u32 	[%r1058], %r1765;
	sub.s32 	%r1059, %r806, %r984;
	add.s32 	%r1060, %r1059, 12;
	setp.eq.s32 	%p197, %r1780, 0;
	add.s32 	%r1061, %r1055, %r1779;
	selp.b32 	%r1062, %r1060, %r1061, %p197;
	shl.b32 	%r1063, %r1062, 2;
	add.s32 	%r1064, %r924, %r1063;
	st.shared.u32 	[%r1064], %r1766;
	sub.s32 	%r1065, %r806, %r985;
	add.s32 	%r1066, %r1065, 13;
	setp.eq.s32 	%p198, %r1781, 0;
	add.s32 	%r1067, %r1061, %r1780;
	selp.b32 	%r1068, %r1066, %r1067, %p198;
	shl.b32 	%r1069, %r1068, 2;
	add.s32 	%r1070, %r924, %r1069;
	st.shared.u32 	[%r1070], %r1767;
	bar.sync 	0;
	mov.u64 	%rd628, %rd434;
	ld.param.u8 	%rs3, [%rd628];
	ld.param.u64 	%rd629, [%rd628+24];
	cvta.to.global.u64 	%rd217, %rd629;
	ld.param.u64 	%rd218, [%rd628+8];
	ld.param.u64 	%rd219, [%rd628+16];
	setp.ge.s32 	%p199, %r148, %r221;
	@%p199 bra 	$L__BB79_285;
	setp.ne.s16 	%p201, %rs3, 0;
	mov.b64 	%rd1176, 0;
	@%p201 bra 	$L__BB79_284;
	ld.global.u64 	%rd633, [%rd217];
	sub.s64 	%rd1176, %rd219, %rd633;
$L__BB79_284:
	cvt.u64.u32 	%rd634, %r148;
	add.s64 	%rd635, %rd1176, %rd634;
	not.b64 	%rd636, %rd635;
	add.s64 	%rd1178, %rd218, %rd636;
	bra.uni 	$L__BB79_288;
$L__BB79_285:
	setp.ne.s16 	%p200, %rs3, 0;
	mov.b64 	%rd1177, 0;
	@%p200 bra 	$L__BB79_287;
	ld.global.u64 	%rd1177, [%rd217];
$L__BB79_287:
	sub.s32 	%r1071, %r148, %r221;
	cvt.s64.s32 	%rd631, %r1071;
	add.s64 	%rd1178, %rd1177, %rd631;
$L__BB79_288:
	setp.ge.s32 	%p202, %r148, %r147;
	shl.b32 	%r1072, %r148, 2;
	add.s32 	%r222, %r924, %r1072;
	@%p202 bra 	$L__BB79_290;
	ld.shared.u32 	%r1074, [%r222];
	shl.b64 	%rd637, %rd1178, 2;
	add.s64 	%rd638, %rd4, %rd637;
	st.global.u32 	[%rd638], %r1074;
$L__BB79_290:
	add.s32 	%r223, %r148, 352;
	setp.lt.s32 	%p203, %r223, %r221;
	@%p203 bra 	$L__BB79_294;
	setp.ne.s16 	%p204, %rs3, 0;
	mov.b64 	%rd1179, 0;
	@%p204 bra 	$L__BB79_293;
	ld.global.u64 	%rd1179, [%rd217];
$L__BB79_293:
	sub.s32 	%r1075, %r223, %r221;
	cvt.s64.s32 	%rd640, %r1075;
	add.s64 	%rd1181, %rd1179, %rd640;
	bra.uni 	$L__BB79_297;
$L__BB79_294:
	setp.ne.s16 	%p205, %rs3, 0;
	mov.b64 	%rd1180, 0;
	@%p205 bra 	$L__BB79_296;
	ld.global.u64 	%rd642, [%rd217];
	sub.s64 	%rd1180, %rd219, %rd642;
$L__BB79_296:
	cvt.u64.u32 	%rd643, %r223;
	add.s64 	%rd644, %rd1180, %rd643;
	not.b64 	%rd645, %rd644;
	add.s64 	%rd1181, %rd218, %rd645;
$L__BB79_297:
	setp.ge.s32 	%p206, %r223, %r147;
	@%p206 bra 	$L__BB79_299;
	ld.shared.u32 	%r1076, [%r222+1408];
	shl.b64 	%rd646, %rd1181, 2;
	add.s64 	%rd647, %rd4, %rd646;
	st.global.u32 	[%rd647], %r1076;
$L__BB79_299:
	add.s32 	%r224, %r148, 704;
	setp.lt.s32 	%p207, %r224, %r221;
	@%p207 bra 	$L__BB79_303;
	setp.ne.s16 	%p208, %rs3, 0;
	mov.b64 	%rd1182, 0;
	@%p208 bra 	$L__BB79_302;
	ld.global.u64 	%rd1182, [%rd217];
$L__BB79_302:
	sub.s32 	%r1077, %r224, %r221;
	cvt.s64.s32 	%rd649, %r1077;
	add.s64 	%rd1184, %rd1182, %rd649;
	bra.uni 	$L__BB79_306;
$L__BB79_303:
	setp.ne.s16 	%p209, %rs3, 0;
	mov.b64 	%rd1183, 0;
	@%p209 bra 	$L__BB79_305;
	ld.global.u64 	%rd651, [%rd217];
	sub.s64 	%rd1183, %rd219, %rd651;
$L__BB79_305:
	cvt.u64.u32 	%rd652, %r224;
	add.s64 	%rd653, %rd1183, %rd652;
	not.b64 	%rd654, %rd653;
	add.s64 	%rd1184, %rd218, %rd654;
$L__BB79_306:
	setp.ge.s32 	%p210, %r224, %r147;
	@%p210 bra 	$L__BB79_308;
	ld.shared.u32 	%r1078, [%r222+2816];
	shl.b64 	%rd655, %rd1184, 2;
	add.s64 	%rd656, %rd4, %rd655;
	st.global.u32 	[%rd656], %r1078;
$L__BB79_308:
	add.s32 	%r225, %r148, 1056;
	setp.lt.s32 	%p211, %r225, %r221;
	@%p211 bra 	$L__BB79_312;
	setp.ne.s16 	%p212, %rs3, 0;
	mov.b64 	%rd1185, 0;
	@%p212 bra 	$L__BB79_311;
	ld.global.u64 	%rd1185, [%rd217];
$L__BB79_311:
	sub.s32 	%r1079, %r225, %r221;
	cvt.s64.s32 	%rd658, %r1079;
	add.s64 	%rd1187, %rd1185, %rd658;
	bra.uni 	$L__BB79_315;
$L__BB79_312:
	setp.ne.s16 	%p213, %rs3, 0;
	mov.b64 	%rd1186, 0;
	@%p213 bra 	$L__BB79_314;
	ld.global.u64 	%rd660, [%rd217];
	sub.s64 	%rd1186, %rd219, %rd660;
$L__BB79_314:
	cvt.u64.u32 	%rd661, %r225;
	add.s64 	%rd662, %rd1186, %rd661;
	not.b64 	%rd663, %rd662;
	add.s64 	%rd1187, %rd218, %rd663;
$L__BB79_315:
	setp.ge.s32 	%p214, %r225, %r147;
	@%p214 bra 	$L__BB79_317;
	ld.shared.u32 	%r1080, [%r222+4224];
	shl.b64 	%rd664, %rd1187, 2;
	add.s64 	%rd665, %rd4, %rd664;
	st.global.u32 	[%rd665], %r1080;
$L__BB79_317:
	add.s32 	%r226, %r148, 1408;
	setp.lt.s32 	%p215, %r226, %r221;
	@%p215 bra 	$L__BB79_321;
	setp.ne.s16 	%p216, %rs3, 0;
	mov.b64 	%rd1188, 0;
	@%p216 bra 	$L__BB79_320;
	ld.global.u64 	%rd1188, [%rd217];
$L__BB79_320:
	sub.s32 	%r1081, %r226, %r221;
	cvt.s64.s32 	%rd667, %r1081;
	add.s64 	%rd1190, %rd1188, %rd667;
	bra.uni 	$L__BB79_324;
$L__BB79_321:
	setp.ne.s16 	%p217, %rs3, 0;
	mov.b64 	%rd1189, 0;
	@%p217 bra 	$L__BB79_323;
	ld.global.u64 	%rd669, [%rd217];
	sub.s64 	%rd1189, %rd219, %rd669;
$L__BB79_323:
	cvt.u64.u32 	%rd670, %r226;
	add.s64 	%rd671, %rd1189, %rd670;
	not.b64 	%rd672, %rd671;
	add.s64 	%rd1190, %rd218, %rd672;
$L__BB79_324:
	setp.ge.s32 	%p218, %r226, %r147;
	@%p218 bra 	$L__BB79_326;
	ld.shared.u32 	%r1082, [%r222+5632];
	shl.b64 	%rd673, %rd1190, 2;
	add.s64 	%rd674, %rd4, %rd673;
	st.global.u32 	[%rd674], %r1082;
$L__BB79_326:
	add.s32 	%r227, %r148, 1760;
	setp.lt.s32 	%p219, %r227, %r221;
	@%p219 bra 	$L__BB79_330;
	setp.ne.s16 	%p220, %rs3, 0;
	mov.b64 	%rd1191, 0;
	@%p220 bra 	$L__BB79_329;
	ld.global.u64 	%rd1191, [%rd217];
$L__BB79_329:
	sub.s32 	%r1083, %r227, %r221;
	cvt.s64.s32 	%rd676, %r1083;
	add.s64 	%rd1193, %rd1191, %rd676;
	bra.uni 	$L__BB79_333;
$L__BB79_330:
	setp.ne.s16 	%p221, %rs3, 0;
	mov.b64 	%rd1192, 0;
	@%p221 bra 	$L__BB79_332;
	ld.global.u64 	%rd678, [%rd217];
	sub.s64 	%rd1192, %rd219, %rd678;
$L__BB79_332:
	cvt.u64.u32 	%rd679, %r227;
	add.s64 	%rd680, %rd1192, %rd679;
	not.b64 	%rd681, %rd680;
	add.s64 	%rd1193, %rd218, %rd681;
$L__BB79_333:
	setp.ge.s32 	%p222, %r227, %r147;
	@%p222 bra 	$L__BB79_335;
	ld.shared.u32 	%r1084, [%r222+7040];
	shl.b64 	%rd682, %rd1193, 2;
	add.s64 	%rd683, %rd4, %rd682;
	st.global.u32 	[%rd683], %r1084;
$L__BB79_335:
	add.s32 	%r228, %r148, 2112;
	setp.lt.s32 	%p223, %r228, %r221;
	@%p223 bra 	$L__BB79_339;
	setp.ne.s16 	%p224, %rs3, 0;
	mov.b64 	%rd1194, 0;
	@%p224 bra 	$L__BB79_338;
	ld.global.u64 	%rd1194, [%rd217];
$L__BB79_338:
	sub.s32 	%r1085, %r228, %r221;
	cvt.s64.s32 	%rd685, %r1085;
	add.s64 	%rd1196, %rd1194, %rd685;
	bra.uni 	$L__BB79_342;
$L__BB79_339:
	setp.ne.s16 	%p225, %rs3, 0;
	mov.b64 	%rd1195, 0;
	@%p225 bra 	$L__BB79_341;
	ld.global.u64 	%rd687, [%rd217];
	sub.s64 	%rd1195, %rd219, %rd687;
$L__BB79_341:
	cvt.u64.u32 	%rd688, %r228;
	add.s64 	%rd689, %rd1195, %rd688;
	not.b64 	%rd690, %rd689;
	add.s64 	%rd1196, %rd218, %rd690;
$L__BB79_342:
	setp.ge.s32 	%p226, %r228, %r147;
	@%p226 bra 	$L__BB79_344;
	ld.shared.u32 	%r1086, [%r222+8448];
	shl.b64 	%rd691, %rd1196, 2;
	add.s64 	%rd692, %rd4, %rd691;
	st.global.u32 	[%rd692], %r1086;
$L__BB79_344:
	add.s32 	%r229, %r148, 2464;
	setp.lt.s32 	%p227, %r229, %r221;
	@%p227 bra 	$L__BB79_348;
	setp.ne.s16 	%p228, %rs3, 0;
	mov.b64 	%rd1197, 0;
	@%p228 bra 	$L__BB79_347;
	ld.global.u64 	%rd1197, [%rd217];
$L__BB79_347:
	sub.s32 	%r1087, %r229, %r221;
	cvt.s64.s32 	%rd694, %r1087;
	add.s64 	%rd1199, %rd1197, %rd694;
	bra.uni 	$L__BB79_351;
$L__BB79_348:
	setp.ne.s16 	%p229, %rs3, 0;
	mov.b64 	%rd1198, 0;
	@%p229 bra 	$L__BB79_350;
	ld.global.u64 	%rd696, [%rd217];
	sub.s64 	%rd1198, %rd219, %rd696;
$L__BB79_350:
	cvt.u64.u32 	%rd697, %r229;
	add.s64 	%rd698, %rd1198, %rd697;
	not.b64 	%rd699, %rd698;
	add.s64 	%rd1199, %rd218, %rd699;
$L__BB79_351:
	setp.ge.s32 	%p230, %r229, %r147;
	@%p230 bra 	$L__BB79_353;
	ld.shared.u32 	%r1088, [%r222+9856];
	shl.b64 	%rd700, %rd1199, 2;
	add.s64 	%rd701, %rd4, %rd700;
	st.global.u32 	[%rd701], %r1088;
$L__BB79_353:
	add.s32 	%r230, %r148, 2816;
	setp.lt.s32 	%p231, %r230, %r221;
	@%p231 bra 	$L__BB79_357;
	setp.ne.s16 	%p232, %rs3, 0;
	mov.b64 	%rd1200, 0;
	@%p232 bra 	$L__BB79_356;
	ld.global.u64 	%rd1200, [%rd217];
$L__BB79_356:
	sub.s32 	%r1089, %r230, %r221;
	cvt.s64.s32 	%rd703, %r1089;
	add.s64 	%rd1202, %rd1200, %rd703;
	bra.uni 	$L__BB79_360;
$L__BB79_357:
	setp.ne.s16 	%p233, %rs3, 0;
	mov.b64 	%rd1201, 0;
	@%p233 bra 	$L__BB79_359;
	ld.global.u64 	%rd705, [%rd217];
	sub.s64 	%rd1201, %rd219, %rd705;
$L__BB79_359:
	cvt.u64.u32 	%rd706, %r230;
	add.s64 	%rd707, %rd1201, %rd706;
	not.b64 	%rd708, %rd707;
	add.s64 	%rd1202, %rd218, %rd708;
$L__BB79_360:
	setp.ge.s32 	%p234, %r230, %r147;
	@%p234 bra 	$L__BB79_362;
	ld.shared.u32 	%r1090, [%r222+11264];
	shl.b64 	%rd709, %rd1202, 2;
	add.s64 	%rd710, %rd4, %rd709;
	st.global.u32 	[%rd710], %r1090;
$L__BB79_362:
	add.s32 	%r231, %r148, 3168;
	setp.lt.s32 	%p235, %r231, %r221;
	@%p235 bra 	$L__BB79_366;
	setp.ne.s16 	%p236, %rs3, 0;
	mov.b64 	%rd1203, 0;
	@%p236 bra 	$L__BB79_365;
	ld.global.u64 	%rd1203, [%rd217];
$L__BB79_365:
	sub.s32 	%r1091, %r231, %r221;
	cvt.s64.s32 	%rd712, %r1091;
	add.s64 	%rd1205, %rd1203, %rd712;
	bra.uni 	$L__BB79_369;
$L__BB79_366:
	setp.ne.s16 	%p237, %rs3, 0;
	mov.b64 	%rd1204, 0;
	@%p237 bra 	$L__BB79_368;
	ld.global.u64 	%rd714, [%rd217];
	sub.s64 	%rd1204, %rd219, %rd714;
$L__BB79_368:
	cvt.u64.u32 	%rd715, %r231;
	add.s64 	%rd716, %rd1204, %rd715;
	not.b64 	%rd717, %rd716;
	add.s64 	%rd1205, %rd218, %rd717;
$L__BB79_369:
	setp.ge.s32 	%p238, %r231, %r147;
	@%p238 bra 	$L__BB79_371;
	ld.shared.u32 	%r1092, [%r222+12672];
	shl.b64 	%rd718, %rd1205, 2;
	add.s64 	%rd719, %rd4, %rd718;
	st.global.u32 	[%rd719], %r1092;
$L__BB79_371:
	add.s32 	%r232, %r148, 3520;
	setp.lt.s32 	%p239, %r232, %r221;
	@%p239 bra 	$L__BB79_375;
	setp.ne.s16 	%p240, %rs3, 0;
	mov.b64 	%rd1206, 0;
	@%p240 bra 	$L__BB79_374;
	ld.global.u64 	%rd1206, [%rd217];
$L__BB79_374:
	sub.s32 	%r1093, %r232, %r221;
	cvt.s64.s32 	%rd721, %r1093;
	add.s64 	%rd1208, %rd1206, %rd721;
	bra.uni 	$L__BB79_378;
$L__BB79_375:
	setp.ne.s16 	%p241, %rs3, 0;
	mov.b64 	%rd1207, 0;
	@%p241 bra 	$L__BB79_377;
	ld.global.u64 	%rd723, [%rd217];
	sub.s64 	%rd1207, %rd219, %rd723;
$L__BB79_377:
	cvt.u64.u32 	%rd724, %r232;
	add.s64 	%rd725, %rd1207, %rd724;
	not.b64 	%rd726, %rd725;
	add.s64 	%rd1208, %rd218, %rd726;
$L__BB79_378:
	setp.ge.s32 	%p242, %r232, %r147;
	@%p242 bra 	$L__BB79_380;
	ld.shared.u32 	%r1094, [%r222+14080];
	shl.b64 	%rd727, %rd1208, 2;
	add.s64 	%rd728, %rd4, %rd727;
	st.global.u32 	[%rd728], %r1094;
$L__BB79_380:
	add.s32 	%r233, %r148, 3872;
	setp.lt.s32 	%p243, %r233, %r221;
	@%p243 bra 	$L__BB79_384;
	setp.ne.s16 	%p244, %rs3, 0;
	mov.b64 	%rd1209, 0;
	@%p244 bra 	$L__BB79_383;
	ld.global.u64 	%rd1209, [%rd217];
$L__BB79_383:
	sub.s32 	%r1095, %r233, %r221;
	cvt.s64.s32 	%rd730, %r1095;
	add.s64 	%rd1211, %rd1209, %rd730;
	bra.uni 	$L__BB79_387;
$L__BB79_384:
	setp.ne.s16 	%p245, %rs3, 0;
	mov.b64 	%rd1210, 0;
	@%p245 bra 	$L__BB79_386;
	ld.global.u64 	%rd732, [%rd217];
	sub.s64 	%rd1210, %rd219, %rd732;
$L__BB79_386:
	cvt.u64.u32 	%rd733, %r233;
	add.s64 	%rd734, %rd1210, %rd733;
	not.b64 	%rd735, %rd734;
	add.s64 	%rd1211, %rd218, %rd735;
$L__BB79_387:
	setp.ge.s32 	%p246, %r233, %r147;
	@%p246 bra 	$L__BB79_389;
	ld.shared.u32 	%r1096, [%r222+15488];
	shl.b64 	%rd736, %rd1211, 2;
	add.s64 	%rd737, %rd4, %rd736;
	st.global.u32 	[%rd737], %r1096;
$L__BB79_389:
	add.s32 	%r234, %r148, 4224;
	setp.lt.s32 	%p247, %r234, %r221;
	@%p247 bra 	$L__BB79_393;
	setp.ne.s16 	%p248, %rs3, 0;
	mov.b64 	%rd1212, 0;
	@%p248 bra 	$L__BB79_392;
	ld.global.u64 	%rd1212, [%rd217];
$L__BB79_392:
	sub.s32 	%r1097, %r234, %r221;
	cvt.s64.s32 	%rd739, %r1097;
	add.s64 	%rd1214, %rd1212, %rd739;
	bra.uni 	$L__BB79_396;
$L__BB79_393:
	setp.ne.s16 	%p249, %rs3, 0;
	mov.b64 	%rd1213, 0;
	@%p249 bra 	$L__BB79_395;
	ld.global.u64 	%rd741, [%rd217];
	sub.s64 	%rd1213, %rd219, %rd741;
$L__BB79_395:
	cvt.u64.u32 	%rd742, %r234;
	add.s64 	%rd743, %rd1213, %rd742;
	not.b64 	%rd744, %rd743;
	add.s64 	%rd1214, %rd218, %rd744;
$L__BB79_396:
	setp.ge.s32 	%p250, %r234, %r147;
	@%p250 bra 	$L__BB79_398;
	ld.shared.u32 	%r1098, [%r222+16896];
	shl.b64 	%rd745, %rd1214, 2;
	add.s64 	%rd746, %rd4, %rd745;
	st.global.u32 	[%rd746], %r1098;
$L__BB79_398:
	add.s32 	%r235, %r148, 4576;
	setp.lt.s32 	%p251, %r235, %r221;
	@%p251 bra 	$L__BB79_402;
	setp.ne.s16 	%p252, %rs3, 0;
	mov.b64 	%rd1215, 0;
	@%p252 bra 	$L__BB79_401;
	ld.global.u64 	%rd1215, [%rd217];
$L__BB79_401:
	sub.s32 	%r1099, %r235, %r221;
	cvt.s64.s32 	%rd748, %r1099;
	add.s64 	%rd1217, %rd1215, %rd748;
	bra.uni 	$L__BB79_405;
$L__BB79_402:
	setp.ne.s16 	%p253, %rs3, 0;
	mov.b64 	%rd1216, 0;
	@%p253 bra 	$L__BB79_404;
	ld.global.u64 	%rd750, [%rd217];
	sub.s64 	%rd1216, %rd219, %rd750;
$L__BB79_404:
	cvt.u64.u32 	%rd751, %r235;
	add.s64 	%rd752, %rd1216, %rd751;
	not.b64 	%rd753, %rd752;
	add.s64 	%rd1217, %rd218, %rd753;
$L__BB79_405:
	setp.ge.s32 	%p254, %r235, %r147;
	@%p254 bra 	$L__BB79_607;
	ld.shared.u32 	%r1100, [%r222+18304];
	shl.b64 	%rd754, %rd1217, 2;
	add.s64 	%rd755, %rd4, %rd754;
	st.global.u32 	[%rd755], %r1100;
	bra.uni 	$L__BB79_607;
$L__BB79_407:
	ld.param.u8 	%rs5, [%rd1];
	setp.eq.s16 	%p3, %rs5, 0;
	ld.param.u64 	%rd437, [%rd1+16];
	selp.b64 	%rd438, %rd437, 0, %p3;
	cvt.s64.s32 	%rd318, %r2;
	add.s64 	%rd439, %rd438, %rd318;
	mov.u32 	%r370, %tid.x;
	mul.lo.s32 	%r371, %r370, 14;
	setp.ge.s32 	%p4, %r371, %r147;
	cvt.u64.u32 	%rd319, %r371;
	add.s64 	%rd440, %rd439, %rd319;
	shl.b64 	%rd441, %rd440, 2;
	add.s64 	%rd320, %rd2, %rd441;
	@%p4 bra 	$L__BB79_409;
	ld.global.u32 	%r1782, [%rd320];
$L__BB79_409:
	cvt.u32.u64 	%r373, %rd319;
	add.s32 	%r238, %r373, 1;
	setp.ge.s32 	%p5, %r238, %r147;
	@%p5 bra 	$L__BB79_411;
	ld.global.u32 	%r1783, [%rd320+4];
$L__BB79_411:
	add.s32 	%r241, %r373, 2;
	setp.ge.s32 	%p6, %r241, %r147;
	@%p6 bra 	$L__BB79_413;
	ld.global.u32 	%r1784, [%rd320+8];
$L__BB79_413:
	add.s32 	%r244, %r373, 3;
	setp.ge.s32 	%p7, %r244, %r147;
	@%p7 bra 	$L__BB79_415;
	ld.global.u32 	%r1785, [%rd320+12];
$L__BB79_415:
	add.s32 	%r247, %r373, 4;
	setp.ge.s32 	%p8, %r247, %r147;
	@%p8 bra 	$L__BB79_417;
	ld.global.u32 	%r1786, [%rd320+16];
$L__BB79_417:
	add.s32 	%r250, %r373, 5;
	setp.ge.s32 	%p9, %r250, %r147;
	@%p9 bra 	$L__BB79_419;
	ld.global.u32 	%r1787, [%rd320+20];
$L__BB79_419:
	add.s32 	%r253, %r373, 6;
	setp.ge.s32 	%p10, %r253, %r147;
	@%p10 bra 	$L__BB79_421;
	ld.global.u32 	%r1788, [%rd320+24];
$L__BB79_421:
	add.s32 	%r256, %r373, 7;
	setp.ge.s32 	%p11, %r256, %r147;
	@%p11 bra 	$L__BB79_423;
	ld.global.u32 	%r1789, [%rd320+28];
$L__BB79_423:
	add.s32 	%r259, %r373, 8;
	setp.ge.s32 	%p12, %r259, %r147;
	@%p12 bra 	$L__BB79_425;
	ld.global.u32 	%r1790, [%rd320+32];
$L__BB79_425:
	add.s32 	%r262, %r373, 9;
	setp.ge.s32 	%p13, %r262, %r147;
	@%p13 bra 	$L__BB79_427;
	ld.global.u32 	%r1791, [%rd320+36];
$L__BB79_427:
	add.s32 	%r265, %r373, 10;
	setp.ge.s32 	%p14, %r265, %r147;
	@%p14 bra 	$L__BB79_429;
	ld.global.u32 	%r1792, [%rd320+40];
$L__BB79_429:
	add.s32 	%r394, %r373, 11;
	setp.ge.s32 	%p15, %r394, %r147;
	@%p15 bra 	$L__BB79_431;
	ld.global.u32 	%r1793, [%rd320+44];
$L__BB79_431:
	add.s32 	%r397, %r373, 12;
	setp.ge.s32 	%p16, %r397, %r147;
	@%p16 bra 	$L__BB79_433;
	ld.global.u32 	%r1794, [%rd320+48];
$L__BB79_433:
	add.s32 	%r400, %r373, 13;
	setp.ge.s32 	%p17, %r400, %r147;
	@%p17 bra 	$L__BB79_435;
	ld.global.u32 	%r1795, [%rd320+52];
$L__BB79_435:
	setp.ge.s32 	%p18, %r373, %r147;
	bar.sync 	0;
	setp.eq.s16 	%p19, %rs5, 0;
	selp.b64 	%rd443, %rd437, 0, %p19;
	add.s64 	%rd444, %rd443, %rd318;
	add.s64 	%rd445, %rd444, %rd319;
	shl.b64 	%rd446, %rd445, 2;
	add.s64 	%rd321, %rd5, %rd446;
	mov.b32 	%r1796, 1;
	@%p18 bra 	$L__BB79_437;
	ld.global.u32 	%r403, [%rd321];
	not.b32 	%r404, %r403;
	and.b32  	%r1796, %r404, 1;
$L__BB79_437:
	setp.ge.s32 	%p20, %r238, %r147;
	mov.b32 	%r1797, 1;
	@%p20 bra 	$L__BB79_439;
	ld.global.u32 	%r406, [%rd321+4];
	not.b32 	%r407, %r406;
	and.b32  	%r1797, %r407, 1;
$L__BB79_439:
	setp.ge.s32 	%p21, %r241, %r147;
	mov.b32 	%r1798, 1;
	@%p21 bra 	$L__BB79_441;
	ld.global.u32 	%r409, [%rd321+8];
	not.b32 	%r410, %r409;
	and.b32  	%r1798, %r410, 1;
$L__BB79_441:
	setp.ge.s32 	%p22, %r244, %r147;
	mov.b32 	%r1799, 1;
	@%p22 bra 	$L__BB79_443;
	ld.global.u32 	%r412, [%rd321+12];
	not.b32 	%r413, %r412;
	and.b32  	%r1799, %r413, 1;
$L__BB79_443:
	setp.ge.s32 	%p23, %r247, %r147;
	mov.b32 	%r1800, 1;
	@%p23 bra 	$L__BB79_445;
	ld.global.u32 	%r415, [%rd321+16];
	not.b32 	%r416, %r415;
	and.b32  	%r1800, %r416, 1;
$L__BB79_445:
	setp.ge.s32 	%p24, %r250, %r147;
	mov.b32 	%r1801, 1;
	@%p24 bra 	$L__BB79_447;
	ld.global.u32 	%r418, [%rd321+20];
	not.b32 	%r419, %r418;
	and.b32  	%r1801, %r419, 1;
$L__BB79_447:
	setp.ge.s32 	%p25, %r253, %r147;
	mov.b32 	%r1802, 1;
	@%p25 bra 	$L__BB79_449;
	ld.global.u32 	%r421, [%rd321+24];
	not.b32 	%r422, %r421;
	and.b32  	%r1802, %r422, 1;
$L__BB79_449:
	setp.ge.s32 	%p26, %r256, %r147;
	mov.b32 	%r1803, 1;
	@%p26 bra 	$L__BB79_451;
	ld.global.u32 	%r424, [%rd321+28];
	not.b32 	%r425, %r424;
	and.b32  	%r1803, %r425, 1;
$L__BB79_451:
	setp.ge.s32 	%p27, %r259, %r147;
	mov.b32 	%r1804, 1;
	@%p27 bra 	$L__BB79_453;
	ld.global.u32 	%r427, [%rd321+32];
	not.b32 	%r428, %r427;
	and.b32  	%r1804, %r428, 1;
$L__BB79_453:
	setp.ge.s32 	%p28, %r262, %r147;
	mov.b32 	%r1805, 1;
	@%p28 bra 	$L__BB79_455;
	ld.global.u32 	%r430, [%rd321+36];
	not.b32 	%r431, %r430;
	and.b32  	%r1805, %r431, 1;
$L__BB79_455:
	setp.ge.s32 	%p29, %r265, %r147;
	mov.b32 	%r1806, 1;
	@%p29 bra 	$L__BB79_457;
	ld.global.u32 	%r433, [%rd321+40];
	not.b32 	%r434, %r433;
	and.b32  	%r1806, %r434, 1;
$L__BB79_457:
	setp.ge.s32 	%p30, %r394, %r147;
	mov.b32 	%r1807, 1;
	@%p30 bra 	$L__BB79_459;
	ld.global.u32 	%r438, [%rd321+44];
	not.b32 	%r439, %r438;
	and.b32  	%r1807, %r439, 1;
$L__BB79_459:
	setp.ge.s32 	%p31, %r397, %r147;
	mov.b32 	%r1808, 1;
	@%p31 bra 	$L__BB79_461;
	ld.global.u32 	%r443, [%rd321+48];
	not.b32 	%r444, %r443;
	and.b32  	%r1808, %r444, 1;
$L__BB79_461:
	setp.ge.s32 	%p32, %r400, %r147;
	mov.b32 	%r1809, 1;
	@%p32 bra 	$L__BB79_463;
	ld.global.u32 	%r448, [%rd321+52];
	not.b32 	%r449, %r448;
	and.b32  	%r1809, %r449, 1;
$L__BB79_463:
	bar.sync 	0;
	add.s32 	%r481, %r1797, %r1796;
	add.s32 	%r482, %r1798, %r481;
	add.s32 	%r483, %r1799, %r482;
	add.s32 	%r484, %r1800, %r483;
	add.s32 	%r485, %r1801, %r484;
	add.s32 	%r486, %r1802, %r485;
	add.s32 	%r487, %r1803, %r486;
	add.s32 	%r488, %r1804, %r487;
	add.s32 	%r489, %r1805, %r488;
	add.s32 	%r490, %r1806, %r489;
	add.s32 	%r491, %r1807, %r490;
	add.s32 	%r492, %r1808, %r491;
	add.s32 	%r455, %r1809, %r492;
	// begin inline asm
	mov.u32 %r450, %laneid;
	// end inline asm
	mov.b32 	%r453, 1;
	mov.b32 	%r478, 0;
	mov.b32 	%r480, -1;
	// begin inline asm
	{  .reg .s32 r0;  .reg .pred p;  shfl.sync.up.b32 r0|p, %r455, %r453, %r478, %r480;  @p add.s32 r0, r0, %r455;  mov.s32 %r451, r0;}
	// end inline asm
	mov.b32 	%r459, 2;
	// begin inline asm
	{  .reg .s32 r0;  .reg .pred p;  shfl.sync.up.b32 r0|p, %r451, %r459, %r478, %r480;  @p add.s32 r0, r0, %r451;  mov.s32 %r457, r0;}
	// end inline asm
	mov.b32 	%r465, 4;
	// begin inline asm
	{  .reg .s32 r0;  .reg .pred p;  shfl.sync.up.b32 r0|p, %r457, %r465, %r478, %r480;  @p add.s32 r0, r0, %r457;  mov.s32 %r463, r0;}
	// end inline asm
	mov.b32 	%r471, 8;
	// begin inline asm
	{  .reg .s32 r0;  .reg .pred p;  shfl.sync.up.b32 r0|p, %r463, %r471, %r478, %r480;  @p add.s32 r0, r0, %r463;  mov.s32 %r469, r0;}
	// end inline asm
	mov.b32 	%r477, 16;
	// begin inline asm
	{  .reg .s32 r0;  .reg .pred p;  shfl.sync.up.b32 r0|p, %r469, %r477, %r478, %r480;  @p add.s32 r0, r0, %r469;  mov.s32 %r475, r0;}
	// end inline asm
	setp.ne.s32 	%p33, %r450, 31;
	@%p33 bra 	$L__BB79_465;
	shr.u32 	%r493, %r370, 3;
	and.b32  	%r494, %r493, 124;
	mov.u32 	%r495, _ZZN3cub18CUB_300001_SM_10006detail6select23DeviceSelectSweepKernelINS2_10policy_hubIiilLb0ELNS0_10SelectImplE2EE10Policy1000EPiN6thrust24THRUST_300001_SM_1000_NS6detail15normal_iteratorINSA_10device_ptrIiEEEESF_PlNS0_13ScanTileStateIiLb1EEE7is_evenNS0_8NullTypeEiNS2_19streaming_context_tIlLb1EEELS5_2EEEvT0_T1_T2_T3_T4_T5_T6_T7_iT8_NS1_7vsmem_tEE19static_temp_storage;
	add.s32 	%r496, %r495, %r494;
	st.shared.u32 	[%r496], %r475;
$L__BB79_465:
	sub.s32 	%r497, %r475, %r455;
	bar.sync 	0;
	ld.shared.v4.u32 	{%r498, %r499, %r500, %r501}, [_ZZN3cub18CUB_300001_SM_10006detail6select23DeviceSelectSweepKernelINS2_10policy_hubIiilLb0ELNS0_10SelectImplE2EE10Policy1000EPiN6thrust24THRUST_300001_SM_1000_NS6detail15normal_iteratorINSA_10device_ptrIiEEEESF_PlNS0_13ScanTileStateIiLb1EEE7is_evenNS0_8NullTypeEiNS2_19streaming_context_tIlLb1EEELS5_2EEEvT0_T1_T2_T3_T4_T5_T6_T7_iT8_NS1_7vsmem_tEE19static_temp_storage];
	shr.u32 	%r502, %r370, 5;
	add.s32 	%r503, %r499, %r498;
	setp.eq.s32 	%p34, %r502, 2;
	selp.b32 	%r504, %r503, %r498, %p34;
	add.s32 	%r505, %r503, %r500;
	setp.eq.s32 	%p35, %r502, 3;
	selp.b32 	%r506, %r505, %r504, %p35;
	add.s32 	%r507, %r505, %r501;
	setp.eq.s32 	%p36, %r502, 4;
	selp.b32 	%r508, %r507, %r506, %p36;
	ld.shared.v4.u32 	{%r509, %r510, %r511, %r512}, [_ZZN3cub18CUB_300001_SM_10006detail6select23DeviceSelectSweepKernelINS2_10policy_hubIiilLb0ELNS0_10SelectImplE2EE10Policy1000EPiN6thrust24THRUST_300001_SM_1000_NS6detail15normal_iteratorINSA_10device_ptrIiEEEESF_PlNS0_13ScanTileStateIiLb1EEE7is_evenNS0_8NullTypeEiNS2_19streaming_context_tIlLb1EEELS5_2EEEvT0_T1_T2_T3_T4_T5_T6_T7_iT8_NS1_7vsmem_tEE19static_temp_storage+16];
	add.s32 	%r513, %r507, %r509;
	setp.eq.s32 	%p37, %r502, 5;
	selp.b32 	%r514, %r513, %r508, %p37;
	add.s32 	%r515, %r513, %r510;
	setp.eq.s32 	%p38, %r502, 6;
	selp.b32 	%r516, %r515, %r514, %p38;
	add.s32 	%r517, %r515, %r511;
	setp.eq.s32 	%p39, %r502, 7;
	selp.b32 	%r518, %r517, %r516, %p39;
	add.s32 	%r519, %r517, %r512;
	setp.eq.s32 	%p40, %r502, 8;
	selp.b32 	%r520, %r519, %r518, %p40;
	.pragma "used_bytes_mask 4095";
	ld.shared.v4.u32 	{%r521, %r522, %r523, %r524}, [_ZZN3cub18CUB_300001_SM_10006detail6select23DeviceSelectSweepKernelINS2_10policy_hubIiilLb0ELNS0_10SelectImplE2EE10Policy1000EPiN6thrust24THRUST_300001_SM_1000_NS6detail15normal_iteratorINSA_10device_ptrIiEEEESF_PlNS0_13ScanTileStateIiLb1EEE7is_evenNS0_8NullTypeEiNS2_19streaming_context_tIlLb1EEELS5_2EEEvT0_T1_T2_T3_T4_T5_T6_T7_iT8_NS1_7vsmem_tEE19static_temp_storage+32];
	add.s32 	%r525, %r519, %r521;
	setp.eq.s32 	%p41, %r502, 9;
	selp.b32 	%r526, %r525, %r520, %p41;
	add.s32 	%r527, %r525, %r522;
	setp.eq.s32 	%p42, %r502, 10;
	selp.b32 	%r528, %r527, %r526, %p42;
	add.s32 	%r306, %r527, %r523;
	setp.gt.u32 	%p43, %r370, 31;
	setp.lt.u32 	%p44, %r370, 32;
	setp.eq.s32 	%p45, %r450, 0;
	selp.b32 	%r529, 0, %r497, %p45;
	add.s32 	%r1823, %r528, %r529;
	selp.b32 	%r308, %r497, %r1823, %p44;
	@%p43 bra 	$L__BB79_481;
	setp.ne.s32 	%p46, %r370, 0;
	mul.wide.s32 	%rd447, %r1810, 8;
	add.s64 	%rd322, %rd3, %rd447;
	@%p46 bra 	$L__BB79_468;
	st.shared.u32 	[_ZZN3cub18CUB_300001_SM_10006detail6select23DeviceSelectSweepKernelINS2_10policy_hubIiilLb0ELNS0_10SelectImplE2EE10Policy1000EPiN6thrust24THRUST_300001_SM_1000_NS6detail15normal_iteratorINSA_10device_ptrIiEEEESF_PlNS0_13ScanTileStateIiLb1EEE7is_evenNS0_8NullTypeEiNS2_19streaming_context_tIlLb1EEELS5_2EEEvT0_T1_T2_T3_T4_T5_T6_T7_iT8_NS1_7vsmem_tEE19static_temp_storage+76], %r306;
	add.s64 	%rd448, %rd322, 256;
	mov.b32 	%r533, 100;
	// begin inline asm
	st.relaxed.gpu.v2.u32 [%rd448], {%r533, %r306};
	// end inline asm
$L__BB79_468:
	not.b32 	%r539, %r370;
	add.s32 	%r1818, %r1810, %r539;
	mov.b32 	%r535, 655;
	// begin inline asm
	nanosleep.u32 %r535;
	// end inline asm
	mul.wide.s32 	%rd450, %r1818, 8;
	add.s64 	%rd451, %rd3, %rd450;
	add.s64 	%rd449, %rd451, 256;
	// begin inline asm
	ld.relaxed.gpu.v2.u32 {%r1820, %r1812}, [%rd449];
	// end inline asm
	mov.b32 	%r1813, 722;
$L__BB79_469:
	setp.eq.s32 	%p47, %r1820, 99;
	mov.b32 	%r540, -1;
	vote.sync.any.pred 	%p48, %p47, %r540;
	not.pred 	%p49, %p48;
	@%p49 bra 	$L__BB79_471;
	shr.u32 	%r319, %r1813, 1;
	mul.lo.s32 	%r801, %r1810, 16807;
	and.b32  	%r1810, %r801, 2147483647;
	sub.s32 	%r802, %r1813, %r319;
	add.s32 	%r803, %r802, 1;
	rem.u32 	%r804, %r1810, %r803;
	add.s32 	%r798, %r804, %r319;
	// begin inline asm
	nanosleep.u32 %r798;
	// end inline asm
	// begin inline asm
	ld.relaxed.gpu.v2.u32 {%r1820, %r1812}, [%rd449];
	// end inline asm
	mov.u32 	%r1813, %r319;
	bra.uni 	$L__BB79_469;
$L__BB79_471:
	setp.eq.s32 	%p50, %r1820, 101;
	mov.b32 	%r567, -1;
	vote.sync.ballot.b32 	%r569, %p50, %r567;
	// begin inline asm
	mov.u32 %r542, %lanemask_ge;
	// end inline asm
	and.b32  	%r570, %r569, %r542;
	or.b32  	%r571, %r570, -2147483648;
	add.s32 	%r572, %r571, -1;
	not.b32 	%r573, %r571;
	and.b32  	%r574, %r573, %r572;
	popc.b32 	%r546, %r574;
	mov.b32 	%r545, 1;
	// begin inline asm
	shfl.sync.down.b32 %r543, %r1812, %r545, %r546, %r567;
	// end inline asm
	setp.lt.s32 	%p52, %r450, %r546;
	selp.b32 	%r575, %r543, 0, %p52;
	add.s32 	%r549, %r575, %r1812;
	mov.b32 	%r550, 2;
	// begin inline asm
	shfl.sync.down.b32 %r548, %r549, %r550, %r546, %r567;
	// end inline asm
	add.s32 	%r576, %r450, 2;
	setp.gt.s32 	%p53, %r576, %r546;
	selp.b32 	%r577, 0, %r548, %p53;
	add.s32 	%r554, %r549, %r577;
	mov.b32 	%r555, 4;
	// begin inline asm
	shfl.sync.down.b32 %r553, %r554, %r555, %r546, %r567;
	// end inline asm
	add.s32 	%r578, %r450, 4;
	setp.gt.s32 	%p54, %r578, %r546;
	selp.b32 	%r579, 0, %r553, %p54;
	add.s32 	%r559, %r554, %r579;
	mov.b32 	%r560, 8;
	// begin inline asm
	shfl.sync.down.b32 %r558, %r559, %r560, %r546, %r567;
	// end inline asm
	add.s32 	%r580, %r450, 8;
	setp.gt.s32 	%p55, %r580, %r546;
	selp.b32 	%r581, 0, %r558, %p55;
	add.s32 	%r564, %r559, %r581;
	mov.b32 	%r565, 16;
	// begin inline asm
	shfl.sync.down.b32 %r563, %r564, %r565, %r546, %r567;
	// end inline asm
	add.s32 	%r582, %r450, 16;
	setp.gt.s32 	%p56, %r582, %r546;
	selp.b32 	%r583, 0, %r563, %p56;
	add.s32 	%r1816, %r564, %r583;
	add.s64 	%rd323, %rd3, 256;
	mov.b32 	%r1814, 722;
$L__BB79_472:
	setp.ne.s32 	%p57, %r1820, 101;
	mov.b32 	%r584, -1;
	vote.sync.all.pred 	%p58, %p57, %r584;
	not.pred 	%p59, %p58;
	@%p59 bra 	$L__BB79_477;
	shr.u32 	%r1814, %r1814, 1;
	mul.wide.s32 	%rd610, %r1818, 8;
	add.s64 	%rd611, %rd323, %rd610;
	add.s64 	%rd609, %rd611, -256;
	// begin inline asm
	ld.relaxed.gpu.v2.u32 {%r1820, %r1821}, [%rd609];
	// end inline asm
	mov.u32 	%r1822, %r1814;
$L__BB79_474:
	setp.eq.s32 	%p133, %r1820, 99;
	mov.b32 	%r748, -1;
	vote.sync.any.pred 	%p134, %p133, %r748;
	not.pred 	%p135, %p134;
	@%p135 bra 	$L__BB79_476;
	shr.u32 	%r339, %r1822, 1;
	mul.lo.s32 	%r794, %r1810, 16807;
	and.b32  	%r1810, %r794, 2147483647;
	sub.s32 	%r795, %r1822, %r339;
	add.s32 	%r796, %r795, 1;
	rem.u32 	%r797, %r1810, %r796;
	add.s32 	%r791, %r797, %r339;
	// begin inline asm
	nanosleep.u32 %r791;
	// end inline asm
	// begin inline asm
	ld.relaxed.gpu.v2.u32 {%r1820, %r1821}, [%rd609];
	// end inline asm
	mov.u32 	%r1822, %r339;
	bra.uni 	$L__BB79_474;
$L__BB79_476:
	setp.eq.s32 	%p136, %r1820, 101;
	mov.b32 	%r774, -1;
	vote.sync.ballot.b32 	%r775, %p136, %r774;
	and.b32  	%r776, %r775, %r542;
	or.b32  	%r777, %r776, -2147483648;
	add.s32 	%r778, %r777, -1;
	not.b32 	%r779, %r777;
	and.b32  	%r780, %r779, %r778;
	popc.b32 	%r753, %r780;
	mov.b32 	%r752, 1;
	// begin inline asm
	shfl.sync.down.b32 %r750, %r1821, %r752, %r753, %r774;
	// end inline asm
	setp.lt.s32 	%p138, %r450, %r753;
	selp.b32 	%r781, %r750, 0, %p138;
	add.s32 	%r756, %r781, %r1821;
	mov.b32 	%r757, 2;
	// begin inline asm
	shfl.sync.down.b32 %r755, %r756, %r757, %r753, %r774;
	// end inline asm
	setp.gt.s32 	%p139, %r576, %r753;
	selp.b32 	%r783, 0, %r755, %p139;
	add.s32 	%r761, %r756, %r783;
	mov.b32 	%r762, 4;
	// begin inline asm
	shfl.sync.down.b32 %r760, %r761, %r762, %r753, %r774;
	// end inline asm
	setp.gt.s32 	%p140, %r578, %r753;
	selp.b32 	%r785, 0, %r760, %p140;
	add.s32 	%r766, %r761, %r785;
	mov.b32 	%r767, 8;
	// begin inline asm
	shfl.sync.down.b32 %r765, %r766, %r767, %r753, %r774;
	// end inline asm
	setp.gt.s32 	%p141, %r580, %r753;
	selp.b32 	%r787, 0, %r765, %p141;
	add.s32 	%r771, %r766, %r787;
	mov.b32 	%r772, 16;
	// begin inline asm
	shfl.sync.down.b32 %r770, %r771, %r772, %r753, %r774;
	// end inline asm
	add.s32 	%r788, %r450, 16;
	setp.gt.s32 	%p142, %r788, %r753;
	selp.b32 	%r789, 0, %r770, %p142;
	add.s32 	%r790, %r789, %r1816;
	add.s32 	%r1816, %r790, %r771;
	add.s32 	%r1818, %r1818, -32;
	bra.uni 	$L__BB79_472;
$L__BB79_477:
	setp.ne.s32 	%p60, %r370, 0;
	@%p60 bra 	$L__BB79_479;
	add.s32 	%r587, %r1816, %r306;
	add.s64 	%rd452, %rd322, 256;
	mov.b32 	%r586, 101;
	// begin inline asm
	st.relaxed.gpu.v2.u32 [%rd452], {%r586, %r587};
	// end inline asm
	st.shared.u32 	[_ZZN3cub18CUB_300001_SM_10006detail6select23DeviceSelectSweepKernelINS2_10policy_hubIiilLb0ELNS0_10SelectImplE2EE10Policy1000EPiN6thrust24THRUST_300001_SM_1000_NS6detail15normal_iteratorINSA_10device_ptrIiEEEESF_PlNS0_13ScanTileStateIiLb1EEE7is_evenNS0_8NullTypeEiNS2_19streaming_context_tIlLb1EEELS5_2EEEvT0_T1_T2_T3_T4_T5_T6_T7_iT8_NS1_7vsmem_tEE19static_temp_storage+68], %r1816;
	st.shared.u32 	[_ZZN3cub18CUB_300001_SM_10006detail6select23DeviceSelectSweepKernelINS2_10policy_hubIiilLb0ELNS0_10SelectImplE2EE10Policy1000EPiN6thrust24THRUST_300001_SM_1000_NS6detail15normal_iteratorINSA_10device_ptrIiEEEESF_PlNS0_13ScanTileStateIiLb1EEE7is_evenNS0_8NullTypeEiNS2_19streaming_context_tIlLb1EEELS5_2EEEvT0_T1_T2_T3_T4_T5_T6_T7_iT8_NS1_7vsmem_tEE19static_temp_storage+72], %r587;
$L__BB79_479:
	setp.ne.s32 	%p61, %r450, 0;
	mov.u32 	%r1823, %r308;
	@%p61 bra 	$L__BB79_481;
	st.shared.u32 	[_ZZN3cub18CUB_300001_SM_10006detail6select23DeviceSelectSweepKernelINS2_10policy_hubIiilLb0ELNS0_10SelectImplE2EE10Policy1000EPiN6thrust24THRUST_300001_SM_1000_NS6detail15normal_iteratorINSA_10device_ptrIiEEEESF_PlNS0_13ScanTileStateIiLb1EEE7is_evenNS0_8NullTypeEiNS2_19streaming_context_tIlLb1EEELS5_2EEEvT0_T1_T2_T3_T4_T5_T6_T7_iT8_NS1_7vsmem_tEE19static_temp_storage+56], %r1816;
	mov.u32 	%r1823, %r1816;
$L__BB79_481:
	mul.lo.s32 	%r588, %r370, 14;
	bar.sync 	0;
	setp.eq.s32 	%p62, %r370, 0;
	mov.u32 	%r589, _ZZN3cub18CUB_300001_SM_10006detail6select23DeviceSelectSweepKernelINS2_10policy_hubIiilLb0ELNS0_10SelectImplE2EE10Policy1000EPiN6thrust24THRUST_300001_SM_1000_NS6detail15normal_iteratorINSA_10device_ptrIiEEEESF_PlNS0_13ScanTileStateIiLb1EEE7is_evenNS0_8NullTypeEiNS2_19streaming_context_tIlLb1EEELS5_2EEEvT0_T1_T2_T3_T4_T5_T6_T7_iT8_NS1_7vsmem_tEE19static_temp_storage;
	ld.shared.u32 	%r590, [_ZZN3cub18CUB_300001_SM_10006detail6select23DeviceSelectSweepKernelINS2_10policy_hubIiilLb0ELNS0_10SelectImplE2EE10Policy1000EPiN6thrust24THRUST_300001_SM_1000_NS6detail15normal_iteratorINSA_10device_ptrIiEEEESF_PlNS0_13ScanTileStateIiLb1EEE7is_evenNS0_8NullTypeEiNS2_19streaming_context_tIlLb1EEELS5_2EEEvT0_T1_T2_T3_T4_T5_T6_T7_iT8_NS1_7vsmem_tEE19static_temp_storage+56];
	.pragma "used_bytes_mask 65520";
	ld.shared.v4.u32 	{%r591, %r592, %r593, %r594}, [_ZZN3cub18CUB_300001_SM_10006detail6select23DeviceSelectSweepKernelINS2_10policy_hubIiilLb0ELNS0_10SelectImplE2EE10Policy1000EPiN6thrust24THRUST_300001_SM_1000_NS6detail15normal_iteratorINSA_10device_ptrIiEEEESF_PlNS0_13ScanTileStateIiLb1EEE7is_evenNS0_8NullTypeEiNS2_19streaming_context_tIlLb1EEELS5_2EEEvT0_T1_T2_T3_T4_T5_T6_T7_iT8_NS1_7vsmem_tEE19static_temp_storage+64];
	selp.b32 	%r595, 0, %r590, %p62;
	add.s32 	%r596, %r595, %r1823;
	add.s32 	%r597, %r596, %r1796;
	add.s32 	%r598, %r1797, %r1796;
	add.s32 	%r599, %r598, %r596;
	add.s32 	%r600, %r599, %r1798;
	add.s32 	%r601, %r600, %r1799;
	add.s32 	%r602, %r601, %r1800;
	add.s32 	%r603, %r602, %r1801;
	add.s32 	%r604, %r603, %r1802;
	add.s32 	%r605, %r604, %r1803;
	add.s32 	%r606, %r605, %r1804;
	add.s32 	%r607, %r606, %r1805;
	add.s32 	%r608, %r607, %r1806;
	add.s32 	%r609, %r608, %r1807;
	add.s32 	%r610, %r609, %r1808;
	mov.u32 	%r611, %ctaid.x;
	mov.u32 	%r612, %nctaid.y;
	mov.u32 	%r613, %ctaid.y;
	mad.lo.s32 	%r614, %r611, %r612, %r613;
	mul.lo.s32 	%r615, %r614, 4928;
	sub.s32 	%r616, %r615, %r592;
	sub.s32 	%r617, 4928, %r147;
	sub.s32 	%r1824, %r593, %r617;
	sub.s32 	%r618, %r617, %r594;
	bar.sync 	0;
	add.s32 	%r347, %r618, %r147;
	sub.s32 	%r619, %r596, %r592;
	sub.s32 	%r620, %r588, %r619;
	setp.eq.s32 	%p63, %r1796, 0;
	add.s32 	%r621, %r619, %r347;
	selp.b32 	%r622, %r620, %r621, %p63;
	shl.b32 	%r623, %r622, 2;
	add.s32 	%r624, %r589, %r623;
	st.shared.u32 	[%r624], %r1782;
	sub.s32 	%r625, %r592, %r597;
	add.s32 	%r626, %r588, %r625;
	add.s32 	%r627, %r626, 1;
	setp.eq.s32 	%p64, %r1797, 0;
	add.s32 	%r628, %r621, %r1796;
	selp.b32 	%r629, %r627, %r628, %p64;
	shl.b32 	%r630, %r629, 2;
	add.s32 	%r631, %r589, %r630;
	st.shared.u32 	[%r631], %r1783;
	sub.s32 	%r632, %r592, %r599;
	add.s32 	%r633, %r588, %r632;
	add.s32 	%r634, %r633, 2;
	setp.eq.s32 	%p65, %r1798, 0;
	add.s32 	%r635, %r628, %r1797;
	selp.b32 	%r636, %r634, %r635, %p65;
	shl.b32 	%r637, %r636, 2;
	add.s32 	%r638, %r589, %r637;
	st.shared.u32 	[%r638], %r1784;
	sub.s32 	%r639, %r592, %r600;
	add.s32 	%r640, %r588, %r639;
	add.s32 	%r641, %r640, 3;
	setp.eq.s32 	%p66, %r1799, 0;
	add.s32 	%r642, %r635, %r1798;
	selp.b32 	%r643, %r641, %r642, %p66;
	shl.b32 	%r644, %r643, 2;
	add.s32 	%r645, %r589, %r644;
	st.shared.u32 	[%r645], %r1785;
	sub.s32 	%r646, %r592, %r601;
	add.s32 	%r647, %r588, %r646;
	add.s32 	%r648, %r647, 4;
	setp.eq.s32 	%p67, %r1800, 0;
	add.s32 	%r649, %r642, %r1799;
	selp.b32 	%r650, %r648, %r649, %p67;
	shl.b32 	%r651, %r650, 2;
	add.s32 	%r652, %r589, %r651;
	st.shared.u32 	[%r652], %r1786;
	sub.s32 	%r653, %r592, %r602;
	add.s32 	%r654, %r588, %r653;
	add.s32 	%r655, %r654, 5;
	setp.eq.s32 	%p68, %r1801, 0;
	add.s32 	%r656, %r649, %r1800;
	selp.b32 	%r657, %r655, %r656, %p68;
	shl.b32 	%r658, %r657, 2;
	add.s32 	%r659, %r589, %r658;
	st.shared.u32 	[%r659], %r1787;
	sub.s32 	%r660, %r592, %r603;
	add.s32 	%r661, %r588, %r660;
	add.s32 	%r662, %r661, 6;
	setp.eq.s32 	%p69, %r1802, 0;
	add.s32 	%r663, %r656, %r1801;
	selp.b32 	%r664, %r662, %r663, %p69;
	shl.b32 	%r665, %r664, 2;
	add.s32 	%r666, %r589, %r665;
	st.shared.u32 	[%r666], %r1788;
	sub.s32 	%r667, %r592, %r604;
	add.s32 	%r668, %r588, %r667;
	add.s32 	%r669, %r668, 7;
	setp.eq.s32 	%p70, %r1803, 0;
	add.s32 	%r670, %r663, %r1802;
	selp.b32 	%r671, %r669, %r670, %p70;
	shl.b32 	%r672, %r671, 2;
	add.s32 	%r673, %r589, %r672;
	st.shared.u32 	[%r673], %r1789;
	sub.s32 	%r674, %r592, %r605;
	add.s32 	%r675, %r588, %r674;
	add.s32 	%r676, %r675, 8;
	setp.eq.s32 	%p71, %r1804, 0;
	add.s32 	%r677, %r670, %r1803;
	selp.b32 	%r678, %r676, %r677, %p71;
	shl.b32 	%r679, %r678, 2;
	add.s32 	%r680, %r589, %r679;
	st.shared.u32 	[%r680], %r1790;
	sub.s32 	%r681, %r592, %r606;
	add.s32 	%r682, %r588, %r681;
	add.s32 	%r683, %r682, 9;
	setp.eq.s32 	%p72, %r1805, 0;
	add.s32 	%r684, %r677, %r1804;
	selp.b32 	%r685, %r683, %r684, %p72;
	shl.b32 	%r686, %r685, 2;
	add.s32 	%r687, %r589, %r686;
	st.shared.u32 	[%r687], %r1791;
	sub.s32 	%r688, %r592, %r607;
	add.s32 	%r689, %r588, %r688;
	add.s32 	%r690, %r689, 10;
	setp.eq.s32 	%p73, %r1806, 0;
	add.s32 	%r691, %r684, %r1805;
	selp.b32 	%r692, %r690, %r691, %p73;
	shl.b32 	%r693, %r692, 2;
	add.s32 	%r694, %r589, %r693;
	st.shared.u32 	[%r694], %r1792;
	sub.s32 	%r695, %r592, %r608;
	add.s32 	%r696, %r588, %r695;
	add.s32 	%r697, %r696, 11;
	setp.eq.s32 	%p74, %r1807, 0;
	add.s32 	%r698, %r691, %r1806;
	selp.b32 	%r699, %r697, %r698, %p74;
	shl.b32 	%r700, %r699, 2;
	add.s32 	%r701, %r589, %r700;
	st.shared.u32 	[%r701], %r1793;
	sub.s32 	%r702, %r592, %r609;
	add.s32 	%r703, %r588, %r702;
	add.s32 	%r704, %r703, 12;
	setp.eq.s32 	%p75, %r1808, 0;
	add.s32 	%r705, %r698, %r1807;
	selp.b32 	%r706, %r704, %r705, %p75;
	shl.b32 	%r707, %r706, 2;
	add.s32 	%r708, %r589, %r707;
	st.shared.u32 	[%r708], %r1794;
	sub.s32 	%r709, %r592, %r610;
	add.s32 	%r710, %r588, %r709;
	add.s32 	%r711, %r710, 13;
	setp.eq.s32 	%p76, %r1809, 0;
	add.s32 	%r712, %r705, %r1808;
	selp.b32 	%r713, %r711, %r712, %p76;
	shl.b32 	%r714, %r713, 2;
	add.s32 	%r715, %r589, %r714;
	st.shared.u32 	[%r715], %r1795;
	bar.sync 	0;
	mov.u64 	%rd453, %rd434;
	ld.param.u8 	%rs4, [%rd453];
	ld.param.u64 	%rd454, [%rd453+24];
	cvta.to.global.u64 	%rd324, %rd454;
	cvt.s64.s32 	%rd325, %r592;
	ld.param.u64 	%rd326, [%rd453+8];
	ld.param.u64 	%rd327, [%rd453+16];
	cvt.s64.s32 	%rd328, %r616;
	setp.ge.s32 	%p77, %r370, %r347;
	@%p77 bra 	$L__BB79_485;
	setp.ne.s16 	%p79, %rs4, 0;
	mov.b64 	%rd1218, 0;
	@%p79 bra 	$L__BB79_484;
	ld.global.u64 	%rd459, [%rd324];
	sub.s64 	%rd1218, %rd327, %rd459;
$L__BB79_484:
	cvt.u64.u32 	%rd460, %r370;
	add.s64 	%rd461, %rd460, %rd328;
	add.s64 	%rd462, %rd461, %rd1218;
	not.b64 	%rd463, %rd462;
	add.s64 	%rd1220, %rd326, %rd463;
	bra.uni 	$L__BB79_488;
$L__BB79_485:
	setp.ne.s16 	%p78, %rs4, 0;
	mov.b64 	%rd1219, 0;
	@%p78 bra 	$L__BB79_487;
	ld.global.u64 	%rd1219, [%rd324];
$L__BB79_487:
	sub.s32 	%r716, %r370, %r347;
	cvt.s64.s32 	%rd456, %r716;
	add.s64 	%rd457, %rd456, %rd325;
	add.s64 	%rd1220, %rd457, %rd1219;
$L__BB79_488:
	setp.ge.s32 	%p80, %r370, %r147;
	shl.b32 	%r717, %r370, 2;
	add.s32 	%r348, %r589, %r717;
	@%p80 bra 	$L__BB79_490;
	ld.shared.u32 	%r719, [%r348];
	shl.b64 	%rd464, %rd1220, 2;
	add.s64 	%rd465, %rd4, %rd464;
	st.global.u32 	[%rd465], %r719;
$L__BB79_490:
	add.s32 	%r349, %r370, 352;
	setp.lt.s32 	%p81, %r349, %r347;
	@%p81 bra 	$L__BB79_494;
	setp.ne.s16 	%p82, %rs4, 0;
	mov.b64 	%rd1221, 0;
	@%p82 bra 	$L__BB79_493;
	ld.global.u64 	%rd1221, [%rd324];
$L__BB79_493:
	sub.s32 	%r720, %r349, %r347;
	cvt.s64.s32 	%rd467, %r720;
	add.s64 	%rd468, %rd467, %rd325;
	add.s64 	%rd1223, %rd468, %rd1221;
	bra.uni 	$L__BB79_497;
$L__BB79_494:
	setp.ne.s16 	%p83, %rs4, 0;
	mov.b64 	%rd1222, 0;
	@%p83 bra 	$L__BB79_496;
	ld.global.u64 	%rd470, [%rd324];
	sub.s64 	%rd1222, %rd327, %rd470;
$L__BB79_496:
	cvt.u64.u32 	%rd471, %r349;
	add.s64 	%rd472, %rd471, %rd328;
	add.s64 	%rd473, %rd472, %rd1222;
	not.b64 	%rd474, %rd473;
	add.s64 	%rd1223, %rd326, %rd474;
$L__BB79_497:
	setp.ge.s32 	%p84, %r349, %r147;
	@%p84 bra 	$L__BB79_499;
	ld.shared.u32 	%r721, [%r348+1408];
	shl.b64 	%rd475, %rd1223, 2;
	add.s64 	%rd476, %rd4, %rd475;
	st.global.u32 	[%rd476], %r721;
$L__BB79_499:
	add.s32 	%r350, %r370, 704;
	setp.lt.s32 	%p85, %r350, %r347;
	@%p85 bra 	$L__BB79_503;
	setp.ne.s16 	%p86, %rs4, 0;
	mov.b64 	%rd1224, 0;
	@%p86 bra 	$L__BB79_502;
	ld.global.u64 	%rd1224, [%rd324];
$L__BB79_502:
	sub.s32 	%r722, %r350, %r347;
	cvt.s64.s32 	%rd478, %r722;
	add.s64 	%rd479, %rd478, %rd325;
	add.s64 	%rd1226, %rd479, %rd1224;
	bra.uni 	$L__BB79_506;
$L__BB79_503:
	setp.ne.s16 	%p87, %rs4, 0;
	mov.b64 	%rd1225, 0;
	@%p87 bra 	$L__BB79_505;
	ld.global.u64 	%rd481, [%rd324];
	sub.s64 	%rd1225, %rd327, %rd481;
$L__BB79_505:
	cvt.u64.u32 	%rd482, %r350;
	add.s64 	%rd483, %rd482, %rd328;
	add.s64 	%rd484, %rd483, %rd1225;
	not.b64 	%rd485, %rd484;
	add.s64 	%rd1226, %rd326, %rd485;
$L__BB79_506:
	setp.ge.s32 	%p88, %r350, %r147;
	@%p88 bra 	$L__BB79_508;
	ld.shared.u32 	%r723, [%r348+2816];
	shl.b64 	%rd486, %rd1226, 2;
	add.s64 	%rd487, %rd4, %rd486;
	st.global.u32 	[%rd487], %r723;
$L__BB79_508:
	add.s32 	%r351, %r370, 1056;
	setp.lt.s32 	%p89, %r351, %r347;
	@%p89 bra 	$L__BB79_512;
	setp.ne.s16 	%p90, %rs4, 0;
	mov.b64 	%rd1227, 0;
	@%p90 bra 	$L__BB79_511;
	ld.global.u64 	%rd1227, [%rd324];
$L__BB79_511:
	sub.s32 	%r724, %r351, %r347;
	cvt.s64.s32 	%rd489, %r724;
	add.s64 	%rd490, %rd489, %rd325;
	add.s64 	%rd1229, %rd490, %rd1227;
	bra.uni 	$L__BB79_515;
$L__BB79_512:
	setp.ne.s16 	%p91, %rs4, 0;
	mov.b64 	%rd1228, 0;
	@%p91 bra 	$L__BB79_514;
	ld.global.u64 	%rd492, [%rd324];
	sub.s64 	%rd1228, %rd327, %rd492;
$L__BB79_514:
	cvt.u64.u32 	%rd493, %r351;
	add.s64 	%rd494, %rd493, %rd328;
	add.s64 	%rd495, %rd494, %rd1228;
	not.b64 	%rd496, %rd495;
	add.s64 	%rd1229, %rd326, %rd496;
$L__BB79_515:
	setp.ge.s32 	%p92, %r351, %r147;
	@%p92 bra 	$L__BB79_517;
	ld.shared.u32 	%r725, [%r348+4224];
	shl.b64 	%rd497, %rd1229, 2;
	add.s64 	%rd498, %rd4, %rd497;
	st.global.u32 	[%rd498], %r725;
$L__BB79_517:
	add.s32 	%r352, %r370, 1408;
	setp.lt.s32 	%p93, %r352, %r347;
	@%p93 bra 	$L__BB79_521;
	setp.ne.s16 	%p94, %rs4, 0;
	mov.b64 	%rd1230, 0;
	@%p94 bra 	$L__BB79_520;
	ld.global.u64 	%rd1230, [%rd324];
$L__BB79_520:
	sub.s32 	%r726, %r352, %r347;
	cvt.s64.s32 	%rd500, %r726;
	add.s64 	%rd501, %rd500, %rd325;
	add.s64 	%rd1232, %rd501, %rd1230;
	bra.uni 	$L__BB79_524;
$L__BB79_521:
	setp.ne.s16 	%p95, %rs4, 0;
	mov.b64 	%rd1231, 0;
	@%p95 bra 	$L__BB79_523;
	ld.global.u64 	%rd503, [%rd324];
	sub.s64 	%rd1231, %rd327, %rd503;
$L__BB79_523:
	cvt.u64.u32 	%rd504, %r352;
	add.s64 	%rd505, %rd504, %rd328;
	add.s64 	%rd506, %rd505, %rd1231;
	not.b64 	%rd507, %rd506;
	add.s64 	%rd1232, %rd326, %rd507;
$L__BB79_524:
	setp.ge.s32 	%p96, %r352, %r147;
	@%p96 bra 	$L__BB79_526;
	ld.shared.u32 	%r727, [%r348+5632];
	shl.b64 	%rd508, %rd1232, 2;
	add.s64 	%rd509, %rd4, %rd508;
	st.global.u32 	[%rd509], %r727;
$L__BB79_526:
	add.s32 	%r353, %r370, 1760;
	setp.lt.s32 	%p97, %r353, %r347;
	@%p97 bra 	$L__BB79_530;
	setp.ne.s16 	%p98, %rs4, 0;
	mov.b64 	%rd1233, 0;
	@%p98 bra 	$L__BB79_529;
	ld.global.u64 	%rd1233, [%rd324];
$L__BB79_529:
	sub.s32 	%r728, %r353, %r347;
	cvt.s64.s32 	%rd511, %r728;
	add.s64 	%rd512, %rd511, %rd325;
	add.s64 	%rd1235, %rd512, %rd1233;
	bra.uni 	$L__BB79_533;
$L__BB79_530:
	setp.ne.s16 	%p99, %rs4, 0;
	mov.b64 	%rd1234, 0;
	@%p99 bra 	$L__BB79_532;
	ld.global.u64 	%rd514, [%rd324];
	sub.s64 	%rd1234, %rd327, %rd514;
$L__BB79_532:
	cvt.u64.u32 	%rd515, %r353;
	add.s64 	%rd516, %rd515, %rd328;
	add.s64 	%rd517, %rd516, %rd1234;
	not.b64 	%rd518, %rd517;
	add.s64 	%rd1235, %rd326, %rd518;
$L__BB79_533:
	setp.ge.s32 	%p100, %r353, %r147;
	@%p100 bra 	$L__BB79_535;
	ld.shared.u32 	%r729, [%r348+7040];
	shl.b64 	%rd519, %rd1235, 2;
	add.s64 	%rd520, %rd4, %rd519;
	st.global.u32 	[%rd520], %r729;
$L__BB79_535:
	add.s32 	%r354, %r370, 2112;
	setp.lt.s32 	%p101, %r354, %r347;
	@%p101 bra 	$L__BB79_539;
	setp.ne.s16 	%p102, %rs4, 0;
	mov.b64 	%rd1236, 0;
	@%p102 bra 	$L__BB79_538;
	ld.global.u64 	%rd1236, [%rd324];
$L__BB79_538:
	sub.s32 	%r730, %r354, %r347;
	cvt.s64.s32 	%rd522, %r730;
	add.s64 	%rd523, %rd522, %rd325;
	add.s64 	%rd1238, %rd523, %rd1236;
	bra.uni 	$L__BB79_542;
$L__BB79_539:
	setp.ne.s16 	%p103, %rs4, 0;
	mov.b64 	%rd1237, 0;
	@%p103 bra 	$L__BB79_541;
	ld.global.u64 	%rd525, [%rd324];
	sub.s64 	%rd1237, %rd327, %rd525;
$L__BB79_541:
	cvt.u64.u32 	%rd526, %r354;
	add.s64 	%rd527, %rd526, %rd328;
	add.s64 	%rd528, %rd527, %rd1237;
	not.b64 	%rd529, %rd528;
	add.s64 	%rd1238, %rd326, %rd529;
$L__BB79_542:
	setp.ge.s32 	%p104, %r354, %r147;
	@%p104 bra 	$L__BB79_544;
	ld.shared.u32 	%r731, [%r348+8448];
	shl.b64 	%rd530, %rd1238, 2;
	add.s64 	%rd531, %rd4, %rd530;
	st.global.u32 	[%rd531], %r731;
$L__BB79_544:
	add.s32 	%r355, %r370, 2464;
	setp.lt.s32 	%p105, %r355, %r347;
	@%p105 bra 	$L__BB79_548;
	setp.ne.s16 	%p106, %rs4, 0;
	mov.b64 	%rd1239, 0;
	@%p106 bra 	$L__BB79_547;
	ld.global.u64 	%rd1239, [%rd324];
$L__BB79_547:
	sub.s32 	%r732, %r355, %r347;
	cvt.s64.s32 	%rd533, %r732;
	add.s64 	%rd534, %rd533, %rd325;
	add.s64 	%rd1241, %rd534, %rd1239;
	bra.uni 	$L__BB79_551;
$L__BB79_548:
	setp.ne.s16 	%p107, %rs4, 0;
	mov.b64 	%rd1240, 0;
	@%p107 bra 	$L__BB79_550;
	ld.global.u64 	%rd536, [%rd324];
	sub.s64 	%rd1240, %rd327, %rd536;
$L__BB79_550:
	cvt.u64.u32 	%rd537, %r355;
	add.s64 	%rd538, %rd537, %rd328;
	add.s64 	%rd539, %rd538, %rd1240;
	not.b64 	%rd540, %rd539;
	add.s64 	%rd1241, %rd326, %rd540;
$L__BB79_551:
	setp.ge.s32 	%p108, %r355, %r147;
	@%p108 bra 	$L__BB79_553;
	ld.shared.u32 	%r733, [%r348+9856];
	shl.b64 	%rd541, %rd1241, 2;
	add.s64 	%rd542, %rd4, %rd541;
	st.global.u32 	[%rd542], %r733;
$L__BB79_553:
	add.s32 	%r356, %r370, 2816;
	setp.lt.s32 	%p109, %r356, %r347;
	@%p109 bra 	$L__BB79_557;
	setp.ne.s16 	%p110, %rs4, 0;
	mov.b64 	%rd1242, 0;
	@%p110 bra 	$L__BB79_556;
	ld.global.u64 	%rd1242, [%rd324];
$L__BB79_556:
	sub.s32 	%r734, %r356, %r347;
	cvt.s64.s32 	%rd544, %r734;
	add.s64 	%rd545, %rd544, %rd325;
	add.s64 	%rd1244, %rd545, %rd1242;
	bra.uni 	$L__BB79_560;
$L__BB79_557:
	setp.ne.s16 	%p111, %rs4, 0;
	mov.b64 	%rd1243, 0;
	@%p111 bra 	$L__BB79_559;
	ld.global.u64 	%rd547, [%rd324];
	sub.s64 	%rd1243, %rd327, %rd547;
$L__BB79_559:
	cvt.u64.u32 	%rd548, %r356;
	add.s64 	%rd549, %rd548, %rd328;
	add.s64 	%rd550, %rd549, %rd1243;
	not.b64 	%rd551, %rd550;
	add.s64 	%rd1244, %rd326, %rd551;
$L__BB79_560:
	setp.ge.s32 	%p112, %r356, %r147;
	@%p112 bra 	$L__BB79_562;
	ld.shared.u32 	%r735, [%r348+11264];
	shl.b64 	%rd552, %rd1244, 2;
	add.s64 	%rd553, %rd4, %rd552;
	st.global.u32 	[%rd553], %r735;
$L__BB79_562:
	add.s32 	%r357, %r370, 3168;
	setp.lt.s32 	%p113, %r357, %r347;
	@%p113 bra 	$L__BB79_566;
	setp.ne.s16 	%p114, %rs4, 0;
	mov.b64 	%rd1245, 0;
	@%p114 bra 	$L__BB79_565;
	ld.global.u64 	%rd1245, [%rd324];
$L__BB79_565:
	sub.s32 	%r736, %r357, %r347;
	cvt.s64.s32 	%rd555, %r736;
	add.s64 	%rd556, %rd555, %rd325;
	add.s64 	%rd1247, %rd556, %rd1245;
	bra.uni 	$L__BB79_569;
$L__BB79_566:
	setp.ne.s16 	%p115, %rs4, 0;
	mov.b64 	%rd1246, 0;
	@%p115 bra 	$L__BB79_568;
	ld.global.u64 	%rd558, [%rd324];
	sub.s64 	%rd1246, %rd327, %rd558;
$L__BB79_568:
	cvt.u64.u32 	%rd559, %r357;
	add.s64 	%rd560, %rd559, %rd328;
	add.s64 	%rd561, %rd560, %rd1246;
	not.b64 	%rd562, %rd561;
	add.s64 	%rd1247, %rd326, %rd562;
$L__BB79_569:
	setp.ge.s32 	%p116, %r357, %r147;
	@%p116 bra 	$L__BB79_571;
	ld.shared.u32 	%r737, [%r348+12672];
	shl.b64 	%rd563, %rd1247, 2;
	add.s64 	%rd564, %rd4, %rd563;
	st.global.u32 	[%rd564], %r737;
$L__BB79_571:
	add.s32 	%r358, %r370, 3520;
	setp.lt.s32 	%p117, %r358, %r347;
	@%p117 bra 	$L__BB79_575;
	setp.ne.s16 	%p118, %rs4, 0;
	mov.b64 	%rd1248, 0;
	@%p118 bra 	$L__BB79_574;
	ld.global.u64 	%rd1248, [%rd324];
$L__BB79_574:
	sub.s32 	%r738, %r358, %r347;
	cvt.s64.s32 	%rd566, %r738;
	add.s64 	%rd567, %rd566, %rd325;
	add.s64 	%rd1250, %rd567, %rd1248;
	bra.uni 	$L__BB79_578;
$L__BB79_575:
	setp.ne.s16 	%p119, %rs4, 0;
	mov.b64 	%rd1249, 0;
	@%p119 bra 	$L__BB79_577;
	ld.global.u64 	%rd569, [%rd324];
	sub.s64 	%rd1249, %rd327, %rd569;
$L__BB79_577:
	cvt.u64.u32 	%rd570, %r358;
	add.s64 	%rd571, %rd570, %rd328;
	add.s64 	%rd572, %rd571, %rd1249;
	not.b64 	%rd573, %rd572;
	add.s64 	%rd1250, %rd326, %rd573;
$L__BB79_578:
	setp.ge.s32 	%p120, %r358, %r147;
	@%p120 bra 	$L__BB79_580;
	ld.shared.u32 	%r739, [%r348+14080];
	shl.b64 	%rd574, %rd1250, 2;
	add.s64 	%rd575, %rd4, %rd574;
	st.global.u32 	[%rd575], %r739;
$L__BB79_580:
	add.s32 	%r359, %r370, 3872;
	setp.lt.s32 	%p121, %r359, %r347;
	@%p121 bra 	$L__BB79_584;
	setp.ne.s16 	%p122, %rs4, 0;
	mov.b64 	%rd1251, 0;
	@%p122 bra 	$L__BB79_583;
	ld.global.u64 	%rd1251, [%rd324];
$L__BB79_583:
	sub.s32 	%r740, %r359, %r347;
	cvt.s64.s32 	%rd577, %r740;
	add.s64 	%rd578, %rd577, %rd325;
	add.s64 	%rd1253, %rd578, %rd1251;
	bra.uni 	$L__BB79_587;
$L__BB79_584:
	setp.ne.s16 	%p123, %rs4, 0;
	mov.b64 	%rd1252, 0;
	@%p123 bra 	$L__BB79_586;
	ld.global.u64 	%rd580, [%rd324];
	sub.s64 	%rd1252, %rd327, %rd580;
$L__BB79_586:
	cvt.u64.u32 	%rd581, %r359;
	add.s64 	%rd582, %rd581, %rd328;
	add.s64 	%rd583, %rd582, %rd1252;
	not.b64 	%rd584, %rd583;
	add.s64 	%rd1253, %rd326, %rd584;
$L__BB79_587:
	setp.ge.s32 	%p124, %r359, %r147;
	@%p124 bra 	$L__BB79_589;
	ld.shared.u32 	%r741, [%r348+15488];
	shl.b64 	%rd585, %rd1253, 2;
	add.s64 	%rd586, %rd4, %rd585;
	st.global.u32 	[%rd586], %r741;
$L__BB79_589:
	add.s32 	%r360, %r370, 4224;
	setp.lt.s32 	%p125, %r360, %r347;
	@%p125 bra 	$L__BB79_593;
	setp.ne.s16 	%p126, %rs4, 0;
	mov.b64 	%rd1254, 0;
	@%p126 bra 	$L__BB79_592;
	ld.global.u64 	%rd1254, [%rd324];
$L__BB79_592:
	sub.s32 	%r742, %r360, %r347;
	cvt.s64.s32 	%rd588, %r742;
	add.s64 	%rd589, %rd588, %rd325;
	add.s64 	%rd1256, %rd589, %rd1254;
	bra.uni 	$L__BB79_596;
$L__BB79_593:
	setp.ne.s16 	%p127, %rs4, 0;
	mov.b64 	%rd1255, 0;
	@%p127 bra 	$L__BB79_595;
	ld.global.u64 	%rd591, [%rd324];
	sub.s64 	%rd1255, %rd327, %rd591;
$L__BB79_595:
	cvt.u64.u32 	%rd592, %r360;
	add.s64 	%rd593, %rd592, %rd328;
	add.s64 	%rd594, %rd593, %rd1255;
	not.b64 	%rd595, %rd594;
	add.s64 	%rd1256, %rd326, %rd595;
$L__BB79_596:
	setp.ge.s32 	%p128, %r360, %r147;
	@%p128 bra 	$L__BB79_598;
	ld.shared.u32 	%r743, [%r348+16896];
	shl.b64 	%rd596, %rd1256, 2;
	add.s64 	%rd597, %rd4, %rd596;
	st.global.u32 	[%rd597], %r743;
$L__BB79_598:
	add.s32 	%r361, %r370, 4576;
	setp.lt.s32 	%p129, %r361, %r347;
	@%p129 bra 	$L__BB79_602;
	setp.ne.s16 	%p130, %rs4, 0;
	mov.b64 	%rd1257, 0;
	@%p130 bra 	$L__BB79_601;
	ld.global.u64 	%rd1257, [%rd324];
$L__BB79_601:
	sub.s32 	%r744, %r361, %r347;
	cvt.s64.s32 	%rd599, %r744;
	add.s64 	%rd600, %rd599, %rd325;
	add.s64 	%rd1259, %rd600, %rd1257;
	bra.uni 	$L__BB79_605;
$L__BB79_602:
	setp.ne.s16 	%p131, %rs4, 0;
	mov.b64 	%rd1258, 0;
	@%p131 bra 	$L__BB79_604;
	ld.global.u64 	%rd602, [%rd324];
	sub.s64 	%rd1258, %rd327, %rd602;
$L__BB79_604:
	cvt.u64.u32 	%rd603, %r361;
	add.s64 	%rd604, %rd603, %rd328;
	add.s64 	%rd605, %rd604, %rd1258;
	not.b64 	%rd606, %rd605;
	add.s64 	%rd1259, %rd326, %rd606;
$L__BB79_605:
	setp.ge.s32 	%p132, %r361, %r147;
	@%p132 bra 	$L__BB79_607;
	ld.shared.u32 	%r745, [%r348+18304];
	shl.b64 	%rd607, %rd1259, 2;
	add.s64 	%rd608, %rd4, %rd607;
	st.global.u32 	[%rd608], %r745;
$L__BB79_607:
	mov.u32 	%r1101, %tid.x;
	setp.ne.s32 	%p255, %r1101, 0;
	@%p255 bra 	$L__BB79_615;
	mov.u64 	%rd427, %rd434;
	ld.param.u8 	%rs65, [%rd427+1];
	setp.eq.s16 	%p256, %rs65, 0;
	@%p256 bra 	$L__BB79_612;
	ld.param.u8 	%rs66, [%rd427];
	setp.ne.s16 	%p257, %rs66, 0;
	mov.b64 	%rd1260, 0;
	@%p257 bra 	$L__BB79_611;
	ld.param.u64 	%rd757, [%rd427+24];
	cvta.to.global.u64 	%rd758, %rd757;
	ld.global.u64 	%rd1260, [%rd758];
$L__BB79_611:
	ld.param.u64 	%rd1091, [_ZN3cub18CUB_300001_SM_10006detail6select23DeviceSelectSweepKernelINS2_10policy_hubIiilLb0ELNS0_10SelectImplE2EE10Policy1000EPiN6thrust24THRUST_300001_SM_1000_NS6detail15normal_iteratorINSA_10device_ptrIiEEEESF_PlNS0_13ScanTileStateIiLb1EEE7is_evenNS0_8NullTypeEiNS2_19streaming_context_tIlLb1EEELS5_2EEEvT0_T1_T2_T3_T4_T5_T6_T7_iT8_NS1_7vsmem_tE_param_3];
	cvt.s64.s32 	%rd759, %r1824;
	add.s64 	%rd760, %rd1260, %rd759;
	cvta.to.global.u64 	%rd761, %rd1091;
	st.global.u64 	[%rd761], %rd760;
	bra.uni 	$L__BB79_615;
$L__BB79_612:
	ld.param.u8 	%rs67, [%rd427];
	setp.ne.s16 	%p258, %rs67, 0;
	mov.b64 	%rd1261, 0;
	@%p258 bra 	$L__BB79_614;
	ld.param.u64 	%rd763, [%rd427+24];
	cvta.to.global.u64 	%rd764, %rd763;
	ld.global.u64 	%rd1261, [%rd764];
$L__BB79_614:
	cvt.s64.s32 	%rd765, %r1824;
	add.s64 	%rd766, %rd1261, %rd765;
	ld.param.u64 	%rd767, [%rd427+32];
	cvta.to.global.u64 	%rd768, %rd767;
	st.global.u64 	[%rd768], %rd766;
$L__BB79_615:
	ret;

}
	// .globl	_ZN3cub18CUB_300001_SM_10006detail6select23DeviceSelectSweepKernelINS2_10policy_hubIiNS0_8NullTypeEiLb0ELNS0_10SelectImplE0EE10Policy1000EN6thrust24THRUST_300001_SM_1000_NS6detail15normal_iteratorINSA_10device_ptrIiEEEEPS5_SF_PlNS0_13ScanTileStateIiLb1EEEN4cuda3std3__410__not_fn_tINSB_14equal_to_valueIiEEEES5_iNS2_19streaming_context_tIlLb1EEELS6_0EEEvT0_T1_T2_T3_T4_T5_T6_T7_iT8_NS1_7vsmem_tE
.visible .entry _ZN3cub18CUB_300001_SM_10006detail6select23DeviceSelectSweepKernelINS2_10policy_hubIiNS0_8NullTypeEiLb0ELNS0_10SelectImplE0EE10Policy1000EN6thrust24THRUST_300001_SM_1000_NS6detail15normal_iteratorINSA_10device_ptrIiEEEEPS5_SF_PlNS0_13ScanTileStateIiLb1EEEN4cuda3std3__410__not_fn_tINSB_14equal_to_valueIiEEEES5_iNS2_19streaming_context_tIlLb1EEELS6_0EEEvT0_T1_T2_T3_T4_T5_T6_T7_iT8_NS1_7vsmem_tE(
	.param .align 8 .b8 _ZN3cub18CUB_300001_SM_10006detail6select23DeviceSelectSweepKernelINS2_10policy_hubIiNS0_8NullTypeEiLb0ELNS0_10SelectImplE0EE10Policy1000EN6thrust24THRUST_300001_SM_1000_NS6detail15normal_iteratorINSA_10device_ptrIiEEEEPS5_SF_PlNS0_13ScanTileStateIiLb1EEEN4cuda3std3__410__not_fn_tINSB_14equal_to_valueIiEEEES5_iNS2_19streaming_context_tIlLb1EEELS6_0EEEvT0_T1_T2_T3_T4_T5_T6_T7_iT8_NS1_7vsmem_tE_param_0[8],
	.param .u64 .ptr .align 1 _ZN3cub18CUB_300001_SM_10006detail6select23DeviceSelectSweepKernelINS2_10policy_hubIiNS0_8NullTypeEiLb0ELNS0_10SelectImplE0EE10Policy1000EN6thrust24THRUST_300001_SM_1000_NS6detail15normal_iteratorINSA_10device_ptrIiEEEEPS5_SF_PlNS0_13ScanTileStateIiLb1EEEN4cuda3std3__410__not_fn_tINSB_14equal_to_valueIiEEEES5_iNS2_19streaming_context_tIlLb1EEELS6_0EEEvT0_T1_T2_T3_T4_T5_T6_T7_iT8_NS1_7vsmem_tE_param_1,
	.param .align 8 .b8 _ZN3cub18CUB_300001_SM_10006detail6select23DeviceSelectSweepKernelINS2_10policy_hubIiNS0_8NullTypeEiLb0ELNS0_10SelectImplE0EE10Policy1000EN6thrust24THRUST_300001_SM_1000_NS6detail15normal_iteratorINSA_10device_ptrIiEEEEPS5_SF_PlNS0_13ScanTileStateIiLb1EEEN4cuda3std3__410__not_fn_tINSB_14equal_to_valueIiEEEES5_iNS2_19streaming_context_tIlLb1EEELS6_0EEEvT0_T1_T2_T3_T4_T5_T6_T7_iT8_NS1_7vsmem_tE_param_2[8],
	.param .u64 .ptr .align 1 _ZN3cub18CUB_300001_SM_10006detail6select23DeviceSelectSweepKernelINS2_10policy_hubIiNS0_8NullTypeEiLb0ELNS0_10SelectImplE0EE10Policy1000EN6thrust24THRUST_300001_SM_1000_NS6detail15normal_iteratorINSA_10device_ptrIiEEEEPS5_SF_PlNS0_13ScanTileStateIiLb1EEEN4cuda3std3__410__not_fn_tINSB_14equal_to_valueIiEEEES5_iNS2_19streaming_context_tIlLb1EEELS6_0EEEvT0_T1_T2_T3_T4_T5_T6_T7_iT8_NS1_7vsmem_tE_param_3,
	.param .align 8 .b8 _ZN3cub18CUB_300001_SM_10006detail6select23DeviceSelectSweepKernelINS2_10policy_hubIiNS0_8NullTypeEiLb0ELNS0_10SelectImplE0EE10Policy1000EN6thrust24THRUST_300001_SM_1000_NS6detail15normal_iteratorINSA_10device_ptrIiEEEEPS5_SF_PlNS0_13ScanTileStateIiLb1EEEN4cuda3std3__410__not_fn_tINSB_14equal_to_valueIiEEEES5_iNS2_19streaming_context_tIlLb1EEELS6_0EEEvT0_T1_T2_T3_T4_T5_T6_T7_iT8_NS1_7vsmem_tE_param_4[8],
	.param .align 4 .b8 _ZN3cub18CUB_300001_SM_10006detail6select23DeviceSelectSweepKernelINS2_10policy_hubIiNS0_8NullTypeEiLb0ELNS0_10SelectImplE0EE10Policy1000EN6thrust24THRUST_300001_SM_1000_NS6detail15normal_iteratorINSA_10device_ptrIiEEEEPS5_SF_PlNS0_13ScanTileStateIiLb1EEEN4cuda3std3__410__not_fn_tINSB_14equal_to_valueIiEEEES5_iNS2_19streaming_context_tIlLb1EEELS6_0EEEvT0_T1_T2_T3_T4_T5_T6_T7_iT8_NS1_7vsmem_tE_param_5[4],
	.param .align 1 .b8 _ZN3cub18CUB_300001_SM_10006detail6select23DeviceSelectSweepKernelINS2_10policy_hubIiNS0_8NullTypeEiLb0ELNS0_10SelectImplE0EE10Policy1000EN6thrust24THRUST_300001_SM_1000_NS6detail15normal_iteratorINSA_10device_ptrIiEEEEPS5_SF_PlNS0_13ScanTileStateIiLb1EEEN4cuda3std3__410__not_fn_tINSB_14equal_to_valueIiEEEES5_iNS2_19streaming_context_tIlLb1EEELS6_0EEEvT0_T1_T2_T3_T4_T5_T6_T7_iT8_NS1_7vsmem_tE_param_6[1],
	.param .u32 _ZN3cub18CUB_300001_SM_10006detail6select23DeviceSelectSweepKernelINS2_10policy_hubIiNS0_8NullTypeEiLb0ELNS0_10SelectImplE0EE10Policy1000EN6thrust24THRUST_300001_SM_1000_NS6detail15normal_iteratorINSA_10device_ptrIiEEEEPS5_SF_PlNS0_13ScanTileStateIiLb1EEEN4cuda3std3__410__not_fn_tINSB_14equal_to_valueIiEEEES5_iNS2_19streaming_context_tIlLb1EEELS6_0EEEvT0_T1_T2_T3_T4_T5_T6_T7_iT8_NS1_7vsmem_tE_param_7,
	.param .u32 _ZN3cub18CUB_300001_SM_10006detail6select23DeviceSelectSweepKernelINS2_10policy_hubIiNS0_8NullTypeEiLb0ELNS0_10SelectImplE0EE10Policy1000EN6thrust24THRUST_300001_SM_1000_NS6detail15normal_iteratorINSA_10device_ptrIiEEEEPS5_SF_PlNS0_13ScanTileStateIiLb1EEEN4cuda3std3__410__not_fn_tINSB_14equal_to_valueIiEEEES5_iNS2_19streaming_context_tIlLb1EEELS6_0EEEvT0_T1_T2_T3_T4_T5_T6_T7_iT8_NS1_7vsmem_tE_param_8,
	.param .align 8 .b8 _ZN3cub18CUB_300001_SM_10006detail6select23DeviceSelectSweepKernelINS2_10policy_hubIiNS0_8NullTypeEiLb0ELNS0_10SelectImplE0EE10Policy1000EN6thrust24THRUST_300001_SM_1000_NS6detail15normal_iteratorINSA_10device_ptrIiEEEEPS5_SF_PlNS0_13ScanTileStateIiLb1EEEN4cuda3std3__410__not_fn_tINSB_14equal_to_valueIiEEEES5_iNS2_19streaming_context_tIlLb1EEELS6_0EEEvT0_T1_T2_T3_T4_T5_T6_T7_iT8_NS1_7vsmem_tE_param_9[40],
	.param .align 8 .b8 _ZN3cub18CUB_300001_SM_10006detail6select23DeviceSelectSweepKernelINS2_10policy_hubIiNS0_8NullTypeEiLb0ELNS0_10SelectImplE0EE10Policy1000EN6thrust24THRUST_300001_SM_1000_NS6detail15normal_iteratorINSA_10device_ptrIiEEEEPS5_SF_PlNS0_13ScanTileStateIiLb1EEEN4cuda3std3__410__not_fn_tINSB_14equal_to_valueIiEEEES5_iNS2_19streaming_context_tIlLb1EEELS6_0EEEvT0_T1_T2_T3_T4_T5_T6_T7_iT8_NS1_7vsmem_tE_param_10[8]
)
.maxntid 384
{
	.reg .pred 	%p<553>;
	.reg .b16 	%rs<96>;
	.reg .b32 	%r<1558>;
	.reg .b64 	%rd<757>;
	// demoted variable
	.shared .align 16 .b8 _ZZN3cub18CUB_300001_SM_10006detail6select23DeviceSelectSweepKernelINS2_10policy_hubIiNS0_8NullTypeEiLb0ELNS0_10SelectImplE0EE10Policy1000EN6thrust24THRUST_300001_SM_1000_NS6detail15normal_iteratorINSA_10device_ptrIiEEEEPS5_SF_PlNS0_13ScanTileStateIiLb1EEEN4cuda3std3__410__not_fn_tINSB_14equal_to_valueIiEEEES5_iNS2_19streaming_context_tIlLb1EEELS6_0EEEvT0_T1_T2_T3_T4_T5_T6_T7_iT8_NS1_7vsmem_tEE19static_temp_storage[23040];
	ld.param.u64 	%rd2, [_ZN3cub18CUB_300001_SM_10006detail6select23DeviceSelectSweepKernelINS2_10policy_hubIiNS0_8NullTypeEiLb0ELNS0_10SelectImplE0EE10Policy1000EN6thrust24THRUST_300001_SM_1000_NS6detail15normal_iteratorINSA_10device_ptrIiEEEEPS5_SF_PlNS0_13ScanTileStateIiLb1EEEN4cuda3std3__410__not_fn_tINSB_14equal_to_valueIiEEEES5_iNS2_19streaming_context_tIlLb1EEELS6_0EEEvT0_T1_T2_T3_T4_T5_T6_T7_iT8_NS1_7vsmem_tE_param_4];
	ld.param.u32 	%r1, [_ZN3cub18CUB_300001_SM_10006detail6select23DeviceSelectSweepKernelINS2_10policy_hubIiNS0_8NullTypeEiLb0ELNS0_10SelectImplE0EE10Policy1000EN6thrust24THRUST_300001_SM_1000_NS6detail15normal_iteratorINSA_10device_ptrIiEEEEPS5_SF_PlNS0_13ScanTileStateIiLb1EEEN4cuda3std3__410__not_fn_tINSB_14equal_to_valueIiEEEES5_iNS2_19streaming_context_tIlLb1EEELS6_0EEEvT0_T1_T2_T3_T4_T5_T6_T7_iT8_NS1_7vsmem_tE_param_5];
	ld.param.u64 	%rd208, [_ZN3cub18CUB_300001_SM_10006detail6select23DeviceSelectSweepKernelINS2_10policy_hubIiNS0_8NullTypeEiLb0ELNS0_10SelectImplE0EE10Policy1000EN6thrust24THRUST_300001_SM_1000_NS6detail15normal_iteratorINSA_10device_ptrIiEEEEPS5_SF_PlNS0_13ScanTileStateIiLb1EEEN4cuda3std3__410__not_fn_tINSB_14equal_to_valueIiEEEES5_iNS2_19streaming_context_tIlLb1EEELS6_0EEEvT0_T1_T2_T3_T4_T5_T6_T7_iT8_NS1_7vsmem_tE_param_2];
	ld.param.u64 	%rd209, [_ZN3cub18CUB_300001_SM_10006detail6select23DeviceSelectSweepKernelINS2_10policy_hubIiNS0_8NullTypeEiLb0ELNS0_10SelectImplE0EE10Policy1000EN6thrust24THRUST_300001_SM_1000_NS6detail15normal_iteratorINSA_10device_ptrIiEEEEPS5_SF_PlNS0_13ScanTileStateIiLb1EEEN4cuda3std3__410__not_fn_tINSB_14equal_to_valueIiEEEES5_iNS2_19streaming_context_tIlLb1EEELS6_0EEEvT0_T1_T2_T3_T4_T5_T6_T7_iT8_NS1_7vsmem_tE_param_0];
	ld.param.u32 	%r454, [_ZN3cub18CUB_300001_SM_10006detail6select23DeviceSelectSweepKernelINS2_10policy_hubIiNS0_8NullTypeEiLb0ELNS0_10SelectImplE0EE10Policy1000EN6thrust24THRUST_300001_SM_1000_NS6detail15normal_iteratorINSA_10device_ptrIiEEEEPS5_SF_PlNS0_13ScanTileStateIiLb1EEEN4cuda3std3__410__not_fn_tINSB_14equal_to_valueIiEEEES5_iNS2_19streaming_context_tIlLb1EEELS6_0EEEvT0_T1_T2_T3_T4_T5_T6_T7_iT8_NS1_7vsmem_tE_param_8];
	mov.b64 	%rd207, _ZN3cub18CUB_300001_SM_10006detail6select23DeviceSelectSweepKernelINS2_10policy_hubIiNS0_8NullTypeEiLb0ELNS0_10SelectImplE0EE10Policy1000EN6thrust24THRUST_300001_SM_1000_NS6detail15normal_iteratorINSA_10device_ptrIiEEEEPS5_SF_PlNS0_13ScanTileStateIiLb1EEEN4cuda3std3__410__not_fn_tINSB_14equal_to_valueIiEEEES5_iNS2_19streaming_context_tIlLb1EEELS6_0EEEvT0_T1_T2_T3_T4_T5_T6_T7_iT8_NS1_7vsmem_tE_param_9;
	mov.u64 	%rd1, %rd207;
	cvta.to.global.u64 	%rd3, %rd209;
	cvta.to.global.u64 	%rd4, %rd208;
	mov.u32 	%r455, %ctaid.x;
	mov.u32 	%r456, %nctaid.y;
	mov.u32 	%r457, %ctaid.y;
	mad.lo.s32 	%r1480, %r455, %r456, %r457;
	mul.lo.s32 	%r3, %r1480, 5760;
	add.s32 	%r458, %r454, -1;
	setp.ge.s32 	%p31, %r1480, %r458;
	@%p31 bra 	$L__BB80_240;
	setp.ne.s32 	%p353, %r1480, 0;
	@%p353 bra 	$L__BB80_114;
	ld.param.u8 	%rs75, [%rd1];
	setp.eq.s16 	%p467, %rs75, 0;
	ld.param.u64 	%rd562, [%rd1+16];
	selp.b64 	%rd563, %rd562, 0, %p467;
	cvt.u64.u32 	%rd564, %r3;
	add.s64 	%rd565, %rd563, %rd564;
	mov.u32 	%r1477, %tid.x;
	and.b32  	%r1335, %r1477, 31;
	and.b32  	%r1336, %r1477, 992;
	mul.lo.s32 	%r1337, %r1336, 15;
	or.b32  	%r1338, %r1337, %r1335;
	cvt.u64.u32 	%rd566, %r1338;
	add.s64 	%rd567, %rd565, %rd566;
	shl.b64 	%rd568, %rd567, 2;
	add.s64 	%rd569, %rd3, %rd568;
	ld.global.u32 	%r1339, [%rd569];
	ld.global.u32 	%r1340, [%rd569+128];
	ld.global.u32 	%r1341, [%rd569+256];
	ld.global.u32 	%r1342, [%rd569+384];
	ld.global.u32 	%r1343, [%rd569+512];
	ld.global.u32 	%r1344, [%rd569+640];
	ld.global.u32 	%r1345, [%rd569+768];
	ld.global.u32 	%r1346, [%rd569+896];
	ld.global.u32 	%r1347, [%rd569+1024];
	ld.global.u32 	%r1348, [%rd569+1152];
	ld.global.u32 	%r1349, [%rd569+1280];
	ld.global.u32 	%r1350, [%rd569+1408];
	ld.global.u32 	%r1351, [%rd569+1536];
	ld.global.u32 	%r1352, [%rd569+1664];
	ld.global.u32 	%r1353, [%rd569+1792];
	// begin inline asm
	mov.u32 %r1304, %laneid;
	// end inline asm
	shr.u32 	%r6, %r1477, 5;
	mad.lo.s32 	%r1354, %r6, 480, %r1304;
	shl.b32 	%r1355, %r1354, 2;
	mov.u32 	%r1356, _ZZN3cub18CUB_300001_SM_10006detail6select23DeviceSelectSweepKernelINS2_10policy_hubIiNS0_8NullTypeEiLb0ELNS0_10SelectImplE0EE10Policy1000EN6thrust24THRUST_300001_SM_1000_NS6detail15normal_iteratorINSA_10device_ptrIiEEEEPS5_SF_PlNS0_13ScanTileStateIiLb1EEEN4cuda3std3__410__not_fn_tINSB_14equal_to_valueIiEEEES5_iNS2_19streaming_context_tIlLb1EEELS6_0EEEvT0_T1_T2_T3_T4_T5_T6_T7_iT8_NS1_7vsmem_tEE19static_temp_storage;
	add.s32 	%r1357, %r1356, %r1355;
	st.shared.u32 	[%r1357], %r1339;
	st.shared.u32 	[%r1357+128], %r1340;
	st.shared.u32 	[%r1357+256], %r1341;
	st.shared.u32 	[%r1357+384], %r1342;
	st.shared.u32 	[%r1357+512], %r1343;
	st.shared.u32 	[%r1357+640], %r1344;
	st.shared.u32 	[%r1357+768], %r1345;
	st.shared.u32 	[%r1357+896], %r1346;
	st.shared.u32 	[%r1357+1024], %r1347;
	st.shared.u32 	[%r1357+1152], %r1348;
	st.shared.u32 	[%r1357+1280], %r1349;
	st.shared.u32 	[%r1357+1408], %r1350;
	st.shared.u32 	[%r1357+1536], %r1351;
	st.shared.u32 	[%r1357+1664], %r1352;
	st.shared.u32 	[%r1357+1792], %r1353;
	bar.warp.sync 	-1;
	mad.lo.s32 	%r1358, %r1304, 56, %r1357;
	ld.shared.u32 	%r7, [%r1358];
	ld.shared.u32 	%r8, [%r1358+4];
	ld.shared.u32 	%r9, [%r1358+8];
	ld.shared.u32 	%r10, [%r1358+12];
	ld.shared.u32 	%r11, [%r1358+16];
	ld.shared.u32 	%r12, [%r1358+20];
	ld.shared.u32 	%r13, [%r1358+24];
	ld.shared.u32 	%r14, [%r1358+28];
	ld.shared.u32 	%r15, [%r1358+32];
	ld.shared.u32 	%r16, [%r1358+36];
	ld.shared.u32 	%r17, [%r1358+40];
	ld.shared.u32 	%r18, [%r1358+44];
	ld.shared.u32 	%r19, [%r1358+48];
	ld.shared.u32 	%r20, [%r1358+52];
	ld.shared.u32 	%r21, [%r1358+56];
	setp.ne.s32 	%p468, %r7, %r1;
	selp.u32 	%r22, 1, 0, %p468;
	setp.ne.s32 	%p469, %r8, %r1;
	selp.u32 	%r1359, 1, 0, %p469;
	setp.ne.s32 	%p470, %r9, %r1;
	selp.u32 	%r1360, 1, 0, %p470;
	setp.ne.s32 	%p471, %r10, %r1;
	selp.u32 	%r1361, 1, 0, %p471;
	setp.ne.s32 	%p472, %r11, %r1;
	selp.u32 	%r1362, 1, 0, %p472;
	setp.ne.s32 	%p473, %r12, %r1;
	selp.u32 	%r1363, 1, 0, %p473;
	setp.ne.s32 	%p474, %r13, %r1;
	selp.u32 	%r1364, 1, 0, %p474;
	setp.ne.s32 	%p475, %r14, %r1;
	selp.u32 	%r1365, 1, 0, %p475;
	setp.ne.s32 	%p476, %r15, %r1;
	selp.u32 	%r1366, 1, 0, %p476;
	setp.ne.s32 	%p477, %r16, %r1;
	selp.u32 	%r1367, 1, 0, %p477;
	setp.ne.s32 	%p478, %r17, %r1;
	selp.u32 	%r1368, 1, 0, %p478;
	setp.ne.s32 	%p479, %r18, %r1;
	selp.u32 	%r1369, 1, 0, %p479;
	setp.ne.s32 	%p480, %r19, %r1;
	selp.u32 	%r1370, 1, 0, %p480;
	setp.ne.s32 	%p481, %r20, %r1;
	selp.u32 	%r1371, 1, 0, %p481;
	setp.ne.s32 	%p482, %r21, %r1;
	selp.u32 	%r1372, 1, 0, %p482;
	bar.sync 	0;
	add.s32 	%r23, %r1359, %r22;
	add.s32 	%r24, %r23, %r1360;
	add.s32 	%r25, %r24, %r1361;
	add.s32 	%r26, %r25, %r1362;
	add.s32 	%r27, %r26, %r1363;
	add.s32 	%r28, %r27, %r1364;
	add.s32 	%r29, %r28, %r1365;
	add.s32 	%r30, %r29, %r1366;
	add.s32 	%r31, %r30, %r1367;
	add.s32 	%r32, %r31, %r1368;
	add.s32 	%r33, %r32, %r1369;
	add.s32 	%r34, %r33, %r1370;
	add.s32 	%r35, %r34, %r1371;
	add.s32 	%r1309, %r35, %r1372;
	mov.b32 	%r1307, 1;
	mov.b32 	%r1332, 0;
	mov.b32 	%r1334, -1;
	// begin inline asm
	{  .reg .s32 r0;  .reg .pred p;  shfl.sync.up.b32 r0|p, %r1309, %r1307, %r1332, %r1334;  @p add.s32 r0, r0, %r1309;  mov.s32 %r1305, r0;}
	// end inline asm
	mov.b32 	%r1313, 2;
	// begin inline asm
	{  .reg .s32 r0;  .reg .pred p;  shfl.sync.up.b32 r0|p, %r1305, %r1313, %r1332, %r1334;  @p add.s32 r0, r0, %r1305;  mov.s32 %r1311, r0;}
	// end inline asm
	mov.b32 	%r1319, 4;
	// begin inline asm
	{  .reg .s32 r0;  .reg .pred p;  shfl.sync.up.b32 r0|p, %r1311, %r1319, %r1332, %r1334;  @p add.s32 r0, r0, %r1311;  mov.s32 %r1317, r0;}
	// end inline asm
	mov.b32 	%r1325, 8;
	// begin inline asm
	{  .reg .s32 r0;  .reg .pred p;  shfl.sync.up.b32 r0|p, %r1317, %r1325, %r1332, %r1334;  @p add.s32 r0, r0, %r1317;  mov.s32 %r1323, r0;}
	// end inline asm
	mov.b32 	%r1331, 16;
	// begin inline asm
	{  .reg .s32 r0;  .reg .pred p;  shfl.sync.up.b32 r0|p, %r1323, %r1331, %r1332, %r1334;  @p add.s32 r0, r0, %r1323;  mov.s32 %r1329, r0;}
	// end inline asm
	setp.ne.s32 	%p483, %r1304, 31;
	@%p483 bra 	$L__BB80_4;
	shl.b32 	%r1373, %r6, 2;
	add.s32 	%r1375, %r1356, %r1373;
	st.shared.u32 	[%r1375], %r1329;
$L__BB80_4:
	bar.sync 	0;
	ld.shared.v4.u32 	{%r38, %r39, %r40, %r41}, [_ZZN3cub18CUB_300001_SM_10006detail6select23DeviceSelectSweepKernelINS2_10policy_hubIiNS0_8NullTypeEiLb0ELNS0_10SelectImplE0EE10Policy1000EN6thrust24THRUST_300001_SM_1000_NS6detail15normal_iteratorINSA_10device_ptrIiEEEEPS5_SF_PlNS0_13ScanTileStateIiLb1EEEN4cuda3std3__410__not_fn_tINSB_14equal_to_valueIiEEEES5_iNS2_19streaming_context_tIlLb1EEELS6_0EEEvT0_T1_T2_T3_T4_T5_T6_T7_iT8_NS1_7vsmem_tEE19static_temp_storage];
	add.s32 	%r1376, %r39, %r38;
	setp.eq.s32 	%p484, %r6, 2;
	selp.b32 	%r1377, %r1376, %r38, %p484;
	add.s32 	%r1378, %r1376, %r40;
	setp.eq.s32 	%p485, %r6, 3;
	selp.b32 	%r1379, %r1378, %r1377, %p485;
	add.s32 	%r1380, %r1378, %r41;
	setp.eq.s32 	%p486, %r6, 4;
	selp.b32 	%r1381, %r1380, %r1379, %p486;
	ld.shared.v4.u32 	{%r42, %r43, %r44, %r45}, [_ZZN3cub18CUB_300001_SM_10006detail6select23DeviceSelectSweepKernelINS2_10policy_hubIiNS0_8NullTypeEiLb0ELNS0_10SelectImplE0EE10Policy1000EN6thrust24THRUST_300001_SM_1000_NS6detail15normal_iteratorINSA_10device_ptrIiEEEEPS5_SF_PlNS0_13ScanTileStateIiLb1EEEN4cuda3std3__410__not_fn_tINSB_14equal_to_valueIiEEEES5_iNS2_19streaming_context_tIlLb1EEELS6_0EEEvT0_T1_T2_T3_T4_T5_T6_T7_iT8_NS1_7vsmem_tEE19static_temp_storage+16];
	add.s32 	%r1382, %r1380, %r42;
	setp.eq.s32 	%p487, %r6, 5;
	selp.b32 	%r1383, %r1382, %r1381, %p487;
	add.s32 	%r1384, %r1382, %r43;
	setp.eq.s32 	%p488, %r6, 6;
	selp.b32 	%r1385, %r1384, %r1383, %p488;
	add.s32 	%r1386, %r1384, %r44;
	setp.eq.s32 	%p489, %r6, 7;
	selp.b32 	%r1387, %r1386, %r1385, %p489;
	add.s32 	%r1388, %r1386, %r45;
	setp.eq.s32 	%p490, %r6, 8;
	selp.b32 	%r1389, %r1388, %r1387, %p490;
	ld.shared.v4.u32 	{%r46, %r47, %r48, %r49}, [_ZZN3cub18CUB_300001_SM_10006detail6select23DeviceSelectSweepKernelINS2_10policy_hubIiNS0_8NullTypeEiLb0ELNS0_10SelectImplE0EE10Policy1000EN6thrust24THRUST_300001_SM_1000_NS6detail15normal_iteratorINSA_10device_ptrIiEEEEPS5_SF_PlNS0_13ScanTileStateIiLb1EEEN4cuda3std3__410__not_fn_tINSB_14equal_to_valueIiEEEES5_iNS2_19streaming_context_tIlLb1EEELS6_0EEEvT0_T1_T2_T3_T4_T5_T6_T7_iT8_NS1_7vsmem_tEE19static_temp_storage+32];
	add.s32 	%r1390, %r1388, %r46;
	setp.eq.s32 	%p491, %r6, 9;
	selp.b32 	%r1391, %r1390, %r1389, %p491;
	add.s32 	%r1392, %r1390, %r47;
	setp.eq.s32 	%p492, %r6, 10;
	selp.b32 	%r1393, %r1392, %r1391, %p492;
	add.s32 	%r1394, %r1392, %r48;
	setp.eq.s32 	%p493, %r6, 11;
	selp.b32 	%r1395, %r1394, %r1393, %p493;
	add.s32 	%r50, %r1394, %r49;
	setp.lt.u32 	%p494, %r1477, 32;
	selp.b32 	%r1396, 0, %r1395, %p494;
	setp.eq.s32 	%p495, %r1304, 0;
	sub.s32 	%r1397, %r1329, %r1309;
	selp.b32 	%r1398, 0, %r1397, %p495;
	add.s32 	%r51, %r1396, %r1398;
	add.s32 	%r52, %r51, %r22;
	add.s32 	%r53, %r23, %r51;
	add.s32 	%r54, %r24, %r51;
	add.s32 	%r55, %r25, %r51;
	add.s32 	%r56, %r26, %r51;
	add.s32 	%r57, %r27, %r51;
	add.s32 	%r58, %r28, %r51;
	add.s32 	%r59, %r29, %r51;
	add.s32 	%r60, %r30, %r51;
	add.s32 	%r61, %r31, %r51;
	add.s32 	%r62, %r32, %r51;
	add.s32 	%r63, %r33, %r51;
	add.s32 	%r64, %r34, %r51;
	add.s32 	%r65, %r35, %r51;
	setp.ne.s32 	%p496, %r1477, 0;
	@%p496 bra 	$L__BB80_6;
	add.s64 	%rd570, %rd2, 256;
	mov.b32 	%r1399, 101;
	// begin inline asm
	st.relaxed.gpu.v2.u32 [%rd570], {%r1399, %r50};
	// end inline asm
$L__BB80_6:
	mov.u64 	%rd5, %rd207;
	setp.gt.s32 	%p497, %r50, 384;
	@%p497 bra 	$L__BB80_67;
	setp.ne.s32 	%p498, %r7, %r1;
	ld.param.u8 	%rs1, [%rd5];
	ld.param.u64 	%rd571, [%rd5+24];
	cvta.to.global.u64 	%rd6, %rd571;
	@%p498 bra 	$L__BB80_8;
	bra.uni 	$L__BB80_11;
$L__BB80_8:
	setp.ne.s16 	%p499, %rs1, 0;
	mov.b64 	%rd678, 0;
	@%p499 bra 	$L__BB80_10;
	ld.global.u64 	%rd678, [%rd6];
$L__BB80_10:
	cvt.s64.s32 	%rd573, %r51;
	add.s64 	%rd574, %rd678, %rd573;
	shl.b64 	%rd575, %rd574, 2;
	add.s64 	%rd576, %rd4, %rd575;
	st.global.u32 	[%rd576], %r7;
$L__BB80_11:
	setp.eq.s32 	%p500, %r8, %r1;
	@%p500 bra 	$L__BB80_15;
	setp.ne.s16 	%p501, %rs1, 0;
	mov.b64 	%rd679, 0;
	@%p501 bra 	$L__BB80_14;
	ld.global.u64 	%rd679, [%rd6];
$L__BB80_14:
	cvt.s64.s32 	%rd578, %r52;
	add.s64 	%rd579, %rd679, %rd578;
	shl.b64 	%rd580, %rd579, 2;
	add.s64 	%rd581, %rd4, %rd580;
	st.global.u32 	[%rd581], %r8;
$L__BB80_15:
	setp.eq.s32 	%p502, %r9, %r1;
	@%p502 bra 	$L__BB80_19;
	setp.ne.s16 	%p503, %rs1, 0;
	mov.b64 	%rd680, 0;
	@%p503 bra 	$L__BB80_18;
	ld.global.u64 	%rd680, [%rd6];
$L__BB80_18:
	cvt.s64.s32 	%rd583, %r53;
	add.s64 	%rd584, %rd680, %rd583;
	shl.b64 	%rd585, %rd584, 2;
	add.s64 	%rd586, %rd4, %rd585;
	st.global.u32 	[%rd586], %r9;
$L__BB80_19:
	setp.eq.s32 	%p504, %r10, %r1;
	@%p504 bra 	$L__BB80_23;
	setp.ne.s16 	%p505, %rs1, 0;
	mov.b64 	%rd681, 0;
	@%p505 bra 	$L__BB80_22;
	ld.global.u64 	%rd681, [%rd6];
$L__BB80_22:
	cvt.s64.s32 	%rd588, %r54;
	add.s64 	%rd589, %rd681, %rd588;
	shl.b64 	%rd590, %rd589, 2;
	add.s64 	%rd591, %rd4, %rd590;
	st.global.u32 	[%rd591], %r10;
$L__BB80_23:
	setp.eq.s32 	%p506, %r11, %r1;
	@%p506 bra 	$L__BB80_27;
	setp.ne.s16 	%p507, %rs1, 0;
	mov.b64 	%rd682, 0;
	@%p507 bra 	$L__BB80_26;
	ld.global.u64 	%rd682, [%rd6];
$L__BB80_26:
	cvt.s64.s32 	%rd593, %r55;
	add.s64 	%rd594, %rd682, %rd593;
	shl.b64 	%rd595, %rd594, 2;
	add.s64 	%rd596, %rd4, %rd595;
	st.global.u32 	[%rd596], %r11;
$L__BB80_27:
	setp.eq.s32 	%p508, %r12, %r1;
	@%p508 bra 	$L__BB80_31;
	setp.ne.s16 	%p509, %rs1, 0;
	mov.b64 	%rd683, 0;
	@%p509 bra 	$L__BB80_30;
	ld.global.u64 	%rd683, [%rd6];
$L__BB80_30:
	cvt.s64.s32 	%rd598, %r56;
	add.s64 	%rd599, %rd683, %rd598;
	shl.b64 	%rd600, %rd599, 2;
	add.s64 	%rd601, %rd4, %rd600;
	st.global.u32 	[%rd601], %r12;
$L__BB80_31:
	setp.eq.s32 	%p510, %r13, %r1;
	@%p510 bra 	$L__BB80_35;
	setp.ne.s16 	%p511, %rs1, 0;
	mov.b64 	%rd684, 0;
	@%p511 bra 	$L__BB80_34;
	ld.global.u64 	%rd684, [%rd6];
$L__BB80_34:
	cvt.s64.s32 	%rd603, %r57;
	add.s64 	%rd604, %rd684, %rd603;
	shl.b64 	%rd605, %rd604, 2;
	add.s64 	%rd606, %rd4, %rd605;
	st.global.u32 	[%rd606], %r13;
$L__BB80_35:
	setp.eq.s32 	%p512, %r14, %r1;
	@%p512 bra 	$L__BB80_39;
	setp.ne.s16 	%p513, %rs1, 0;
	mov.b64 	%rd685, 0;
	@%p513 bra 	$L__BB80_38;
	ld.global.u64 	%rd685, [%rd6];
$L__BB80_38:
	cvt.s64.s32 	%rd608, %r58;
	add.s64 	%rd609, %rd685, %rd608;
	shl.b64 	%rd610, %rd609, 2;
	add.s64 	%rd611, %rd4, %rd610;
	st.global.u32 	[%rd611], %r14;
$L__BB80_39:
	setp.eq.s32 	%p514, %r15, %r1;
	@%p514 bra 	$L__BB80_43;
	setp.ne.s16 	%p515, %rs1, 0;
	mov.b64 	%rd686, 0;
	@%p515 bra 	$L__BB80_42;
	ld.global.u64 	%rd686, [%rd6];
$L__BB80_42:
	cvt.s64.s32 	%rd613, %r59;
	add.s64 	%rd614, %rd686, %rd613;
	shl.b64 	%rd615, %rd614, 2;
	add.s64 	%rd616, %rd4, %rd615;
	st.global.u32 	[%rd616], %r15;
$L__BB80_43:
	setp.eq.s32 	%p516, %r16, %r1;
	@%p516 bra 	$L__BB80_47;
	setp.ne.s16 	%p517, %rs1, 0;
	mov.b64 	%rd687, 0;
	@%p517 bra 	$L__BB80_46;
	ld.global.u64 	%rd687, [%rd6];
$L__BB80_46:
	cvt.s64.s32 	%rd618, %r60;
	add.s64 	%rd619, %rd687, %rd618;
	shl.b64 	%rd620, %rd619, 2;
	add.s64 	%rd621, %rd4, %rd620;
	st.global.u32 	[%rd621], %r16;
$L__BB80_47:
	setp.eq.s32 	%p518, %r17, %r1;
	@%p518 bra 	$L__BB80_51;
	setp.ne.s16 	%p519, %rs1, 0;
	mov.b64 	%rd688, 0;
	@%p519 bra 	$L__BB80_50;
	ld.global.u64 	%rd688, [%rd6];
$L__BB80_50:
	cvt.s64.s32 	%rd623, %r61;
	add.s64 	%rd624, %rd688, %rd623;
	shl.b64 	%rd625, %rd624, 2;
	add.s64 	%rd626, %rd4, %rd625;
	st.global.u32 	[%rd626], %r17;
$L__BB80_51:
	setp.eq.s32 	%p520, %r18, %r1;
	@%p520 bra 	$L__BB80_55;
	setp.ne.s16 	%p521, %rs1, 0;
	mov.b64 	%rd689, 0;
	@%p521 bra 	$L__BB80_54;
	ld.global.u64 	%rd689, [%rd6];
$L__BB80_54:
	cvt.s64.s32 	%rd628, %r62;
	add.s64 	%rd629, %rd689, %rd628;
	shl.b64 	%rd630, %rd629, 2;
	add.s64 	%rd631, %rd4, %rd630;
	st.global.u32 	[%rd631], %r18;
$L__BB80_55:
	setp.eq.s32 	%p522, %r19, %r1;
	@%p522 bra 	$L__BB80_59;
	setp.ne.s16 	%p523, %rs1, 0;
	mov.b64 	%rd690, 0;
	@%p523 bra 	$L__BB80_58;
	ld.global.u64 	%rd690, [%rd6];
$L__BB80_58:
	cvt.s64.s32 	%rd633, %r63;
	add.s64 	%rd634, %rd690, %rd633;
	shl.b64 	%rd635, %rd634, 2;
	add.s64 	%rd636, %rd4, %rd635;
	st.global.u32 	[%rd636], %r19;
$L__BB80_59:
	setp.eq.s32 	%p524, %r20, %r1;
	@%p524 bra 	$L__BB80_63;
	setp.ne.s16 	%p525, %rs1, 0;
	mov.b64 	%rd691, 0;
	@%p525 bra 	$L__BB80_62;
	ld.global.u64 	%rd691, [%rd6];
$L__BB80_62:
	cvt.s64.s32 	%rd638, %r64;
	add.s64 	%rd639, %rd691, %rd638;
	shl.b64 	%rd640, %rd639, 2;
	add.s64 	%rd641, %rd4, %rd640;
	st.global.u32 	[%rd641], %r20;
$L__BB80_63:
	setp.eq.s32 	%p526, %r21, %r1;
	@%p526 bra 	$L__BB80_545;
	setp.ne.s16 	%p527, %rs1, 0;
	mov.b64 	%rd692, 0;
	@%p527 bra 	$L__BB80_66;
	ld.global.u64 	%rd692, [%rd6];
$L__BB80_66:
	cvt.s64.s32 	%rd643, %r65;
	add.s64 	%rd644, %rd692, %rd643;
	shl.b64 	%rd645, %rd644, 2;
	add.s64 	%rd646, %rd4, %rd645;
	st.global.u32 	[%rd646], %r21;
	bra.uni 	$L__BB80_545;
$L__BB80_67:
	setp.eq.s32 	%p528, %r7, %r1;
	bar.sync 	0;
	@%p528 bra 	$L__BB80_69;
	shl.b32 	%r1401, %r51, 2;
	mov.u32 	%r1402, _ZZN3cub18CUB_300001_SM_10006detail6select23DeviceSelectSweepKernelINS2_10policy_hubIiNS0_8NullTypeEiLb0ELNS0_10SelectImplE0EE10Policy1000EN6thrust24THRUST_300001_SM_1000_NS6detail15normal_iteratorINSA_10device_ptrIiEEEEPS5_SF_PlNS0_13ScanTileStateIiLb1EEEN4cuda3std3__410__not_fn_tINSB_14equal_to_valueIiEEEES5_iNS2_19streaming_context_tIlLb1EEELS6_0EEEvT0_T1_T2_T3_T4_T5_T6_T7_iT8_NS1_7vsmem_tEE19static_temp_storage;
	add.s32 	%r1403, %r1402, %r1401;
	st.shared.u32 	[%r1403], %r7;
$L__BB80_69:
	setp.eq.s32 	%p529, %r8, %r1;
	@%p529 bra 	$L__BB80_71;
	shl.b32 	%r1404, %r52, 2;
	mov.u32 	%r1405, _ZZN3cub18CUB_300001_SM_10006detail6select23DeviceSelectSweepKernelINS2_10policy_hubIiNS0_8NullTypeEiLb0ELNS0_10SelectImplE0EE10Policy1000EN6thrust24THRUST_300001_SM_1000_NS6detail15normal_iteratorINSA_10device_ptrIiEEEEPS5_SF_PlNS0_13ScanTileStateIiLb1EEEN4cuda3std3__410__not_fn_tINSB_14equal_to_valueIiEEEES5_iNS2_19streaming_context_tIlLb1EEELS6_0EEEvT0_T1_T2_T3_T4_T5_T6_T7_iT8_NS1_7vsmem_tEE19static_temp_storage;
	add.s32 	%r1406, %r1405, %r1404;
	st.shared.u32 	[%r1406], %r8;
$L__BB80_71:
	setp.eq.s32 	%p530, %r9, %r1;
	@%p530 bra 	$L__BB80_73;
	shl.b32 	%r1407, %r53, 2;
	mov.u32 	%r1408, _ZZN3cub18CUB_300001_SM_10006detail6select23DeviceSelectSweepKernelINS2_10policy_hubIiNS0_8NullTypeEiLb0ELNS0_10SelectImplE0EE10Policy1000EN6thrust24THRUST_300001_SM_1000_NS6detail15normal_iteratorINSA_10device_ptrIiEEEEPS5_SF_PlNS0_13ScanTileStateIiLb1EEEN4cuda3std3__410__not_fn_tINSB_14equal_to_valueIiEEEES5_iNS2_19streaming_context_tIlLb1EEELS6_0EEEvT0_T1_T2_T3_T4_T5_T6_T7_iT8_NS1_7vsmem_tEE19static_temp_storage;
	add.s32 	%r1409, %r1408, %r1407;
	st.shared.u32 	[%r1409], %r9;
$L__BB80_73:
	setp.eq.s32 	%p531, %r10, %r1;
	@%p531 bra 	$L__BB80_75;
	shl.b32 	%r1410, %r54, 2;
	mov.u32 	%r1411, _ZZN3cub18CUB_300001_SM_10006detail6select23DeviceSelectSweepKernelINS2_10policy_hubIiNS0_8NullTypeEiLb0ELNS0_10SelectImplE0EE10Policy1000EN6thrust24THRUST_300001_SM_1000_NS6detail15normal_iteratorINSA_10device_ptrIiEEEEPS5_SF_PlNS0_13ScanTileStateIiLb1EEEN4cuda3std3__410__not_fn_tINSB_14equal_to_valueIiEEEES5_iNS2_19streaming_context_tIlLb1EEELS6_0EEEvT0_T1_T2_T3_T4_T5_T6_T7_iT8_NS1_7vsmem_tEE19static_temp_storage;
	add.s32 	%r1412, %r1411, %r1410;
	st.shared.u32 	[%r1412], %r10;
$L__BB80_75:
	setp.eq.s32 	%p532, %r11, %r1;
	@%p532 bra 	$L__BB80_77;
	shl.b32 	%r1413, %r55, 2;
	mov.u32 	%r1414, _ZZN3cub18CUB_300001_SM_10006detail6select23DeviceSelectSweepKernelINS2_10policy_hubIiNS0_8NullTypeEiLb0ELNS0_10SelectImplE0EE10Policy1000EN6thrust24THRUST_300001_SM_1000_NS6detail15normal_iteratorINSA_10device_ptrIiEEEEPS5_SF_PlNS0_13ScanTileStateIiLb1EEEN4cuda3std3__410__not_fn_tINSB_14equal_to_valueIiEEEES5_iNS2_19streaming_context_tIlLb1EEELS6_0EEEvT0_T1_T2_T3_T4_T5_T6_T7_iT8_NS1_7vsmem_tEE19static_temp_storage;
	add.s32 	%r1415, %r1414, %r1413;
	st.shared.u32 	[%r1415], %r11;
$L__BB80_77:
	setp.eq.s32 	%p533, %r12, %r1;
	@%p533 bra 	$L__BB80_79;
	shl.b32 	%r1416, %r56, 2;
	mov.u32 	%r1417, _ZZN3cub18CUB_300001_SM_10006detail6select23DeviceSelectSweepKernelINS2_10policy_hubIiNS0_8NullTypeEiLb0ELNS0_10SelectImplE0EE10Policy1000EN6thrust24THRUST_300001_SM_1000_NS6detail15normal_iteratorINSA_10device_ptrIiEEEEPS5_SF_PlNS0_13ScanTileStateIiLb1EEEN4cuda3std3__410__not_fn_tINSB_14equal_to_valueIiEEEES5_iNS2_19streaming_context_tIlLb1EEELS6_0EEEvT0_T1_T2_T3_T4_T5_T6_T7_iT8_NS1_7vsmem_tEE19static_temp_storage;
	add.s32 	%r1418, %r1417, %r1416;
	st.shared.u32 	[%r1418], %r12;
$L__BB80_79:
	setp.eq.s32 	%p534, %r13, %r1;
	@%p534 bra 	$L__BB80_81;
	shl.b32 	%r1419, %r57, 2;
	mov.u32 	%r1420, _ZZN3cub18CUB_300001_SM_10006detail6select23DeviceSelectSweepKernelINS2_10policy_hubIiNS0_8NullTypeEiLb0ELNS0_10SelectImplE0EE10Policy1000EN6thrust24THRUST_300001_SM_1000_NS6detail15normal_iteratorINSA_10device_ptrIiEEEEPS5_SF_PlNS0_13ScanTileStateIiLb1EEEN4cuda3std3__410__not_fn_tINSB_14equal_to_valueIiEEEES5_iNS2_19streaming_context_tIlLb1EEELS6_0EEEvT0_T1_T2_T3_T4_T5_T6_T7_iT8_NS1_7vsmem_tEE19static_temp_storage;
	add.s32 	%r1421, %r1420, %r1419;
	st.shared.u32 	[%r1421], %r13;
$L__BB80_81:
	setp.eq.s32 	%p535, %r14, %r1;
	@%p535 bra 	$L__BB80_83;
	shl.b32 	%r1422, %r58, 2;
	mov.u32 	%r1423, _ZZN3cub18CUB_300001_SM_10006detail6select23DeviceSelectSweepKernelINS2_10policy_hubIiNS0_8NullTypeEiLb0ELNS0_10SelectImplE0EE10Policy1000EN6thrust24THRUST_300001_SM_1000_NS6detail15normal_iteratorINSA_10device_ptrIiEEEEPS5_SF_PlNS0_13ScanTileStateIiLb1EEEN4cuda3std3__410__not_fn_tINSB_14equal_to_valueIiEEEES5_iNS2_19streaming_context_tIlLb1EEELS6_0EEEvT0_T1_T2_T3_T4_T5_T6_T7_iT8_NS1_7vsmem_tEE19static_temp_storage;
	add.s32 	%r1424, %r1423, %r1422;
	st.shared.u32 	[%r1424], %r14;
$L__BB80_83:
	setp.eq.s32 	%p536, %r15, %r1;
	@%p536 bra 	$L__BB80_85;
	shl.b32 	%r1425, %r59, 2;
	mov.u32 	%r1426, _ZZN3cub18CUB_300001_SM_10006detail6select23DeviceSelectSweepKernelINS2_10policy_hubIiNS0_8NullTypeEiLb0ELNS0_10SelectImplE0EE10Policy1000EN6thrust24THRUST_300001_SM_1000_NS6detail15normal_iteratorINSA_10device_ptrIiEEEEPS5_SF_PlNS0_13ScanTileStateIiLb1EEEN4cuda3std3__410__not_fn_tINSB_14equal_to_valueIiEEEES5_iNS2_19streaming_context_tIlLb1EEELS6_0EEEvT0_T1_T2_T3_T4_T5_T6_T7_iT8_NS1_7vsmem_tEE19static_temp_storage;
	add.s32 	%r1427, %r1426, %r1425;
	st.shared.u32 	[%r1427], %r15;
$L__BB80_85:
	setp.eq.s32 	%p537, %r16, %r1;
	@%p537 bra 	$L__BB80_87;
	shl.b32 	%r1428, %r60, 2;
	mov.u32 	%r1429, _ZZN3cub18CUB_300001_SM_10006detail6select23DeviceSelectSweepKernelINS2_10policy_hubIiNS0_8NullTypeEiLb0ELNS0_10SelectImplE0EE10Policy1000EN6thrust24THRUST_300001_SM_1000_NS6detail15normal_iteratorINSA_10device_ptrIiEEEEPS5_SF_PlNS0_13ScanTileStateIiLb1EEEN4cuda3std3__410__not_fn_tINSB_14equal_to_valueIiEEEES5_iNS2_19streaming_context_tIlLb1EEELS6_0EEEvT0_T1_T2_T3_T4_T5_T6_T7_iT8_NS1_7vsmem_tEE19static_temp_storage;
	add.s32 	%r1430, %r1429, %r1428;
	st.shared.u32 	[%r1430], %r16;
$L__BB80_87:
	setp.eq.s32 	%p538, %r17, %r1;
	@%p538 bra 	$L__BB80_89;
	shl.b32 	%r1431, %r61, 2;
	mov.u32 	%r1432, _ZZN3cub18CUB_300001_SM_10006detail6select23DeviceSelectSweepKernelINS2_10policy_hubIiNS0_8NullTypeEiLb0ELNS0_10SelectImplE0EE10Policy1000EN6thrust24THRUST_300001_SM_1000_NS6detail15normal_iteratorINSA_10device_ptrIiEEEEPS5_SF_PlNS0_13ScanTileStateIiLb1EEEN4cuda3std3__410__not_fn_tINSB_14equal_to_valueIiEEEES5_iNS2_19streaming_context_tIlLb1EEELS6_0EEEvT0_T1_T2_T3_T4_T5_T6_T7_iT8_NS1_7vsmem_tEE19static_temp_storage;
	add.s32 	%r1433, %r1432, %r1431;
	st.shared.u32 	[%r1433], %r17;
$L__BB80_89:
	setp.eq.s32 	%p539, %r18, %r1;
	@%p539 bra 	$L__BB80_91;
	shl.b32 	%r1434, %r62, 2;
	mov.u32 	%r1435, _ZZN3cub18CUB_300001_SM_10006detail6select23DeviceSelectSweepKernelINS2_10policy_hubIiNS0_8NullTypeEiLb0ELNS0_10SelectImplE0EE10Policy1000EN6thrust24THRUST_300001_SM_1000_NS6detail15normal_iteratorINSA_10device_ptrIiEEEEPS5_SF_PlNS0_13ScanTileStateIiLb1EEEN4cuda3std3__410__not_fn_tINSB_14equal_to_valueIiEEEES5_iNS2_19streaming_context_tIlLb1EEELS6_0EEEvT0_T1_T2_T3_T4_T5_T6_T7_iT8_NS1_7vsmem_tEE19static_temp_storage;
	add.s32 	%r1436, %r1435, %r1434;
	st.shared.u32 	[%r1436], %r18;
$L__BB80_91:
	setp.eq.s32 	%p540, %r19, %r1;
	@%p540 bra 	$L__BB80_93;
	shl.b32 	%r1437, %r63, 2;
	mov.u32 	%r1438, _ZZN3cub18CUB_300001_SM_10006detail6select23DeviceSelectSweepKernelINS2_10policy_hubIiNS0_8NullTypeEiLb0ELNS0_10SelectImplE0EE10Policy1000EN6thrust24THRUST_300001_SM_1000_NS6detail15normal_iteratorINSA_10device_ptrIiEEEEPS5_SF_PlNS0_13ScanTileStateIiLb1EEEN4cuda3std3__410__not_fn_tINSB_14equal_to_valueIiEEEES5_iNS2_19streaming_context_tIlLb1EEELS6_0EEEvT0_T1_T2_T3_T4_T5_T6_T7_iT8_NS1_7vsmem_tEE19static_temp_storage;
	add.s32 	%r1439, %r1438, %r1437;
	st.shared.u32 	[%r1439], %r19;
$L__BB80_93:
	setp.eq.s32 	%p541, %r20, %r1;
	@%p541 bra 	$L__BB80_95;
	shl.b32 	%r1440, %r64, 2;
	mov.u32 	%r1441, _ZZN3cub18CUB_300001_SM_10006detail6select23DeviceSelectSweepKernelINS2_10policy_hubIiNS0_8NullTypeEiLb0ELNS0_10SelectImplE0EE10Policy1000EN6thrust24THRUST_300001_SM_1000_NS6detail15normal_iteratorINSA_10device_ptrIiEEEEPS5_SF_PlNS0_13ScanTileStateIiLb1EEEN4cuda3std3__410__not_fn_tINSB_14equal_to_valueIiEEEES5_iNS2_19streaming_context_tIlLb1EEELS6_0EEEvT0_T1_T2_T3_T4_T5_T6_T7_iT8_NS1_7vsmem_tEE19static_temp_storage;
	add.s32 	%r1442, %r1441, %r1440;
	st.shared.u32 	[%r1442], %r20;
$L__BB80_95:
	setp.eq.s32 	%p542, %r21, %r1;
	@%p542 bra 	$L__BB80_97;
	shl.b32 	%r1443, %r65, 2;
	mov.u32 	%r1444, _ZZN3cub18CUB_300001_SM_10006detail6select23DeviceSelectSweepKernelINS2_10policy_hubIiNS0_8NullTypeEiLb0ELNS0_10SelectImplE0EE10Policy1000EN6thrust24THRUST_300001_SM_1000_NS6detail15normal_iteratorINSA_10device_ptrIiEEEEPS5_SF_PlNS0_13ScanTileStateIiLb1EEEN4cuda3std3__410__not_fn_tINSB_14equal_to_valueIiEEEES5_iNS2_19streaming_context_tIlLb1EEELS6_0EEEvT0_T1_T2_T3_T4_T5_T6_T7_iT8_NS1_7vsmem_tEE19static_temp_storage;
	add.s32 	%r1445, %r1444, %r1443;
	st.shared.u32 	[%r1445], %r21;
$L__BB80_97:
	bar.sync 	0;
	setp.ge.u32 	%p543, %r1477, %r50;
	@%p543 bra 	$L__BB80_545;
	ld.param.u8 	%rs2, [%rd5];
	ld.param.u64 	%rd647, [%rd5+24];
	cvta.to.global.u64 	%rd7, %rd647;
	add.s32 	%r1446, %r39, %r40;
	add.s32 	%r1447, %r1446, %r41;
	add.s32 	%r1448, %r1447, %r42;
	add.s32 	%r1449, %r1448, %r43;
	add.s32 	%r1450, %r1449, %r44;
	add.s32 	%r1451, %r1450, %r45;
	add.s32 	%r1452, %r1451, %r46;
	add.s32 	%r1453, %r1452, %r47;
	add.s32 	%r1454, %r1453, %r48;
	add.s32 	%r1455, %r1454, %r49;
	add.s32 	%r1456, %r1455, %r38;
	not.b32 	%r1457, %r1477;
	add.s32 	%r66, %r1456, %r1457;
	mul.hi.u32 	%r1458, %r66, -1431655765;
	shr.u32 	%r1459, %r1458, 8;
	add.s32 	%r67, %r1459, 1;
	and.b32  	%r1460, %r1459, 3;
	setp.eq.s32 	%p544, %r1460, 3;
	@%p544 bra 	$L__BB80_103;
	cvt.u64.u32 	%rd671, %r1477;
	shl.b32 	%r1461, %r1477, 2;
	mov.u32 	%r1462, _ZZN3cub18CUB_300001_SM_10006detail6select23DeviceSelectSweepKernelINS2_10policy_hubIiNS0_8NullTypeEiLb0ELNS0_10SelectImplE0EE10Policy1000EN6thrust24THRUST_300001_SM_1000_NS6detail15normal_iteratorINSA_10device_ptrIiEEEEPS5_SF_PlNS0_13ScanTileStateIiLb1EEEN4cuda3std3__410__not_fn_tINSB_14equal_to_valueIiEEEES5_iNS2_19streaming_context_tIlLb1EEELS6_0EEEvT0_T1_T2_T3_T4_T5_T6_T7_iT8_NS1_7vsmem_tEE19static_temp_storage;
	add.s32 	%r1476, %r1462, %r1461;
	and.b32  	%r1463, %r67, 3;
	neg.s32 	%r1475, %r1463;
$L__BB80_100:
	.pragma "nounroll";
	setp.ne.s16 	%p545, %rs2, 0;
	mov.b64 	%rd672, 0;
	@%p545 bra 	$L__BB80_102;
	ld.global.u64 	%rd672, [%rd7];
$L__BB80_102:
	add.s64 	%rd649, %rd672, %rd671;
	shl.b64 	%rd650, %rd649, 2;
	add.s64 	%rd651, %rd4, %rd650;
	ld.shared.u32 	%r1464, [%r1476];
	st.global.u32 	[%rd651], %r1464;
	add.s64 	%rd671, %rd671, 384;
	cvt.u32.u64 	%r1477, %rd671;
	add.s32 	%r1476, %r1476, 1536;
	add.s32 	%r1475, %r1475, 1;
	setp.ne.s32 	%p546, %r1475, 0;
	@%p546 bra 	$L__BB80_100;
$L__BB80_103:
	setp.lt.u32 	%p547, %r66, 1152;
	@%p547 bra 	$L__BB80_545;
	mul.wide.u32 	%rd653, %r1477, 4;
	add.s64 	%rd13, %rd4, %rd653;
	shl.b32 	%r1465, %r1477, 2;
	mov.u32 	%r1466, _ZZN3cub18CUB_300001_SM_10006detail6select23DeviceSelectSweepKernelINS2_10policy_hubIiNS0_8NullTypeEiLb0ELNS0_10SelectImplE0EE10Policy1000EN6thrust24THRUST_300001_SM_1000_NS6detail15normal_iteratorINSA_10device_ptrIiEEEEPS5_SF_PlNS0_13ScanTileStateIiLb1EEEN4cuda3std3__410__not_fn_tINSB_14equal_to_valueIiEEEES5_iNS2_19streaming_context_tIlLb1EEELS6_0EEEvT0_T1_T2_T3_T4_T5_T6_T7_iT8_NS1_7vsmem_tEE19static_temp_storage;
	add.s32 	%r1467, %r1465, %r1466;
	add.s32 	%r1478, %r1467, 3072;
	mov.b64 	%rd673, 0;
$L__BB80_105:
	setp.ne.s16 	%p548, %rs2, 0;
	mov.b64 	%rd674, 0;
	@%p548 bra 	$L__BB80_107;
	ld.global.u64 	%rd674, [%rd7];
$L__BB80_107:
	setp.ne.s16 	%p549, %rs2, 0;
	shl.b64 	%rd656, %rd674, 2;
	add.s64 	%rd657, %rd673, %rd656;
	add.s64 	%rd658, %rd13, %rd657;
	ld.shared.u32 	%r1468, [%r1478+-3072];
	st.global.u32 	[%rd658], %r1468;
	mov.b64 	%rd675, 0;
	@%p549 bra 	$L__BB80_109;
	ld.global.u64 	%rd675, [%rd7];
$L__BB80_109:
	setp.ne.s16 	%p550, %rs2, 0;
	shl.b64 	%rd660, %rd675, 2;
	add.s64 	%rd661, %rd673, %rd660;
	add.s64 	%rd662, %rd13, %rd661;
	ld.shared.u32 	%r1469, [%r1478+-1536];
	st.global.u32 	[%rd662+1536], %r1469;
	mov.b64 	%rd676, 0;
	@%p550 bra 	$L__BB80_111;
	ld.global.u64 	%rd676, [%rd7];
$L__BB80_111:
	setp.ne.s16 	%p551, %rs2, 0;
	shl.b64 	%rd664, %rd676, 2;
	add.s64 	%rd665, %rd673, %rd664;
	add.s64 	%rd666, %rd13, %rd665;
	ld.shared.u32 	%r1470, [%r1478];
	st.global.u32 	[%rd666+3072], %r1470;
	mov.b64 	%rd677, 0;
	@%p551 bra 	$L__BB80_113;
	ld.global.u64 	%rd677, [%rd7];
$L__BB80_113:
	shl.b64 	%rd667, %rd677, 2;
	add.s64 	%rd668, %rd673, %rd667;
	add.s64 	%rd669, %rd13, %rd668;
	ld.shared.u32 	%r1471, [%r1478+1536];
	st.global.u32 	[%rd669+4608], %r1471;
	add.s32 	%r1477, %r1477, 1536;
	add.s64 	%rd673, %rd673, 6144;
	add.s32 	%r1478, %r1478, 6144;
	setp.lt.s32 	%p552, %r1477, %r50;
	@%p552 bra 	$L__BB80_105;
	bra.uni 	$L__BB80_545;
$L__BB80_114:
	ld.param.u8 	%rs54, [%rd1];
	setp.eq.s16 	%p354, %rs54, 0;
	ld.param.u64 	%rd445, [%rd1+16];
	selp.b64 	%rd446, %rd445, 0, %p354;
	cvt.s64.s32 	%rd447, %r3;
	add.s64 	%rd448, %rd446, %rd447;
	mov.u32 	%r1497, %tid.x;
	and.b32  	%r1043, %r1497, 31;
	and.b32  	%r1044, %r1497, 992;
	mul.lo.s32 	%r1045, %r1044, 15;
	or.b32  	%r1046, %r1045, %r1043;
	cvt.u64.u32 	%rd449, %r1046;
	add.s64 	%rd450, %rd448, %rd449;
	shl.b64 	%rd451, %rd450, 2;
	add.s64 	%rd452, %rd3, %rd451;
	ld.global.u32 	%r1047, [%rd452];
	ld.global.u32 	%r1048, [%rd452+128];
	ld.global.u32 	%r1049, [%rd452+256];
	ld.global.u32 	%r1050, [%rd452+384];
	ld.global.u32 	%r1051, [%rd452+512];
	ld.global.u32 	%r1052, [%rd452+640];
	ld.global.u32 	%r1053, [%rd452+768];
	ld.global.u32 	%r1054, [%rd452+896];
	ld.global.u32 	%r1055, [%rd452+1024];
	ld.global.u32 	%r1056, [%rd452+1152];
	ld.global.u32 	%r1057, [%rd452+1280];
	ld.global.u32 	%r1058, [%rd452+1408];
	ld.global.u32 	%r1059, [%rd452+1536];
	ld.global.u32 	%r1060, [%rd452+1664];
	ld.global.u32 	%r1061, [%rd452+1792];
	// begin inline asm
	mov.u32 %r1012, %laneid;
	// end inline asm
	shr.u32 	%r83, %r1497, 5;
	mad.lo.s32 	%r1062, %r83, 480, %r1012;
	shl.b32 	%r1063, %r1062, 2;
	mov.u32 	%r1064, _ZZN3cub18CUB_300001_SM_10006detail6select23DeviceSelectSweepKernelINS2_10policy_hubIiNS0_8NullTypeEiLb0ELNS0_10SelectImplE0EE10Policy1000EN6thrust24THRUST_300001_SM_1000_NS6detail15normal_iteratorINSA_10device_ptrIiEEEEPS5_SF_PlNS0_13ScanTileStateIiLb1EEEN4cuda3std3__410__not_fn_tINSB_14equal_to_valueIiEEEES5_iNS2_19streaming_context_tIlLb1EEELS6_0EEEvT0_T1_T2_T3_T4_T5_T6_T7_iT8_NS1_7vsmem_tEE19static_temp_storage;
	add.s32 	%r1065, %r1064, %r1063;
	st.shared.u32 	[%r1065], %r1047;
	st.shared.u32 	[%r1065+128], %r1048;
	st.shared.u32 	[%r1065+256], %r1049;
	st.shared.u32 	[%r1065+384], %r1050;
	st.shared.u32 	[%r1065+512], %r1051;
	st.shared.u32 	[%r1065+640], %r1052;
	st.shared.u32 	[%r1065+768], %r1053;
	st.shared.u32 	[%r1065+896], %r1054;
	st.shared.u32 	[%r1065+1024], %r1055;
	st.shared.u32 	[%r1065+1152], %r1056;
	st.shared.u32 	[%r1065+1280], %r1057;
	st.shared.u32 	[%r1065+1408], %r1058;
	st.shared.u32 	[%r1065+1536], %r1059;
	st.shared.u32 	[%r1065+1664], %r1060;
	st.shared.u32 	[%r1065+1792], %r1061;
	bar.warp.sync 	-1;
	mad.lo.s32 	%r1066, %r1012, 56, %r1065;
	ld.shared.u32 	%r84, [%r1066];
	ld.shared.u32 	%r85, [%r1066+4];
	ld.shared.u32 	%r86, [%r1066+8];
	ld.shared.u32 	%r87, [%r1066+12];
	ld.shared.u32 	%r88, [%r1066+16];
	ld.shared.u32 	%r89, [%r1066+20];
	ld.shared.u32 	%r90, [%r1066+24];
	ld.shared.u32 	%r91, [%r1066+28];
	ld.shared.u32 	%r92, [%r1066+32];
	ld.shared.u32 	%r93, [%r1066+36];
	ld.shared.u32 	%r94, [%r1066+40];
	ld.shared.u32 	%r95, [%r1066+44];
	ld.shared.u32 	%r96, [%r1066+48];
	ld.shared.u32 	%r97, [%r1066+52];
	ld.shared.u32 	%r98, [%r1066+56];
	setp.ne.s32 	%p355, %r84, %r1;
	selp.u32 	%r99, 1, 0, %p355;
	setp.ne.s32 	%p356, %r85, %r1;
	selp.u32 	%r1067, 1, 0, %p356;
	setp.ne.s32 	%p357, %r86, %r1;
	selp.u32 	%r1068, 1, 0, %p357;
	setp.ne.s32 	%p358, %r87, %r1;
	selp.u32 	%r1069, 1, 0, %p358;
	setp.ne.s32 	%p359, %r88, %r1;
	selp.u32 	%r1070, 1, 0, %p359;
	setp.ne.s32 	%p360, %r89, %r1;
	selp.u32 	%r1071, 1, 0, %p360;
	setp.ne.s32 	%p361, %r90, %r1;
	selp.u32 	%r1072, 1, 0, %p361;
	setp.ne.s32 	%p362, %r91, %r1;
	selp.u32 	%r1073, 1, 0, %p362;
	setp.ne.s32 	%p363, %r92, %r1;
	selp.u32 	%r1074, 1, 0, %p363;
	setp.ne.s32 	%p364, %r93, %r1;
	selp.u32 	%r1075, 1, 0, %p364;
	setp.ne.s32 	%p365, %r94, %r1;
	selp.u32 	%r1076, 1, 0, %p365;
	setp.ne.s32 	%p366, %r95, %r1;
	selp.u32 	%r1077, 1, 0, %p366;
	setp.ne.s32 	%p367, %r96, %r1;
	selp.u32 	%r1078, 1, 0, %p367;
	setp.ne.s32 	%p368, %r97, %r1;
	selp.u32 	%r1079, 1, 0, %p368;
	setp.ne.s32 	%p369, %r98, %r1;
	selp.u32 	%r1080, 1, 0, %p369;
	bar.sync 	0;
	add.s32 	%r100, %r1067, %r99;
	add.s32 	%r101, %r100, %r1068;
	add.s32 	%r102, %r101, %r1069;
	add.s32 	%r103, %r102, %r1070;
	add.s32 	%r104, %r103, %r1071;
	add.s32 	%r105, %r104, %r1072;
	add.s32 	%r106, %r105, %r1073;
	add.s32 	%r107, %r106, %r1074;
	add.s32 	%r108, %r107, %r1075;
	add.s32 	%r109, %r108, %r1076;
	add.s32 	%r110, %r109, %r1077;
	add.s32 	%r111, %r110, %r1078;
	add.s32 	%r112, %r111, %r1079;
	add.s32 	%r1017, %r112, %r1080;
	mov.b32 	%r1015, 1;
	mov.b32 	%r1040, 0;
	mov.b32 	%r1042, -1;
	// begin inline asm
	{  .reg .s32 r0;  .reg .pred p;  shfl.sync.up.b32 r0|p, %r1017, %r1015, %r1040, %r1042;  @p add.s32 r0, r0, %r1017;  mov.s32 %r1013, r0;}
	// end inline asm
	mov.b32 	%r1021, 2;
	// begin inline asm
	{  .reg .s32 r0;  .reg .pred p;  shfl.sync.up.b32 r0|p, %r1013, %r1021, %r1040, %r1042;  @p add.s32 r0, r0, %r1013;  mov.s32 %r1019, r0;}
	// end inline asm
	mov.b32 	%r1027, 4;
	// begin inline asm
	{  .reg .s32 r0;  .reg .pred p;  shfl.sync.up.b32 r0|p, %r1019, %r1027, %r1040, %r1042;  @p add.s32 r0, r0, %r1019;  mov.s32 %r1025, r0;}
	// end inline asm
	mov.b32 	%r1033, 8;
	// begin inline asm
	{  .reg .s32 r0;  .reg .pred p;  shfl.sync.up.b32 r0|p, %r1025, %r1033, %r1040, %r1042;  @p add.s32 r0, r0, %r1025;  mov.s32 %r1031, r0;}
	// end inline asm
	mov.b32 	%r1039, 16;
	// begin inline asm
	{  .reg .s32 r0;  .reg .pred p;  shfl.sync.up.b32 r0|p, %r1031, %r1039, %r1040, %r1042;  @p add.s32 r0, r0, %r1031;  mov.s32 %r1037, r0;}
	// end inline asm
	setp.ne.s32 	%p370, %r1012, 31;
	@%p370 bra 	$L__BB80_116;
	shl.b32 	%r1081, %r83, 2;
	add.s32 	%r1083, %r1064, %r1081;
	st.shared.u32 	[%r1083], %r1037;
$L__BB80_116:
	sub.s32 	%r1084, %r1037, %r1017;
	bar.sync 	0;
	ld.shared.v4.u32 	{%r1085, %r1086, %r1087, %r1088}, [_ZZN3cub18CUB_300001_SM_10006detail6select23DeviceSelectSweepKernelINS2_10policy_hubIiNS0_8NullTypeEiLb0ELNS0_10SelectImplE0EE10Policy1000EN6thrust24THRUST_300001_SM_1000_NS6detail15normal_iteratorINSA_10device_ptrIiEEEEPS5_SF_PlNS0_13ScanTileStateIiLb1EEEN4cuda3std3__410__not_fn_tINSB_14equal_to_valueIiEEEES5_iNS2_19streaming_context_tIlLb1EEELS6_0EEEvT0_T1_T2_T3_T4_T5_T6_T7_iT8_NS1_7vsmem_tEE19static_temp_storage];
	add.s32 	%r1089, %r1086, %r1085;
	setp.eq.s32 	%p371, %r83, 2;
	selp.b32 	%r1090, %r1089, %r1085, %p371;
	add.s32 	%r1091, %r1089, %r1087;
	setp.eq.s32 	%p372, %r83, 3;
	selp.b32 	%r1092, %r1091, %r1090, %p372;
	add.s32 	%r1093, %r1091, %r1088;
	setp.eq.s32 	%p373, %r83, 4;
	selp.b32 	%r1094, %r1093, %r1092, %p373;
	ld.shared.v4.u32 	{%r1095, %r1096, %r1097, %r1098}, [_ZZN3cub18CUB_300001_SM_10006detail6select23DeviceSelectSweepKernelINS2_10policy_hubIiNS0_8NullTypeEiLb0ELNS0_10SelectImplE0EE10Policy1000EN6thrust24THRUST_300001_SM_1000_NS6detail15normal_iteratorINSA_10device_ptrIiEEEEPS5_SF_PlNS0_13ScanTileStateIiLb1EEEN4cuda3std3__410__not_fn_tINSB_14equal_to_valueIiEEEES5_iNS2_19streaming_context_tIlLb1EEELS6_0EEEvT0_T1_T2_T3_T4_T5_T6_T7_iT8_NS1_7vsmem_tEE19static_temp_storage+16];
	add.s32 	%r1099, %r1093, %r1095;
	setp.eq.s32 	%p374, %r83, 5;
	selp.b32 	%r1100, %r1099, %r1094, %p374;
	add.s32 	%r1101, %r1099, %r1096;
	setp.eq.s32 	%p375, %r83, 6;
	selp.b32 	%r1102, %r1101, %r1100, %p375;
	add.s32 	%r1103, %r1101, %r1097;
	setp.eq.s32 	%p376, %r83, 7;
	selp.b32 	%r1104, %r1103, %r1102, %p376;
	add.s32 	%r1105, %r1103, %r1098;
	setp.eq.s32 	%p377, %r83, 8;
	selp.b32 	%r1106, %r1105, %r1104, %p377;
	ld.shared.v4.u32 	{%r1107, %r1108, %r1109, %r1110}, [_ZZN3cub18CUB_300001_SM_10006detail6select23DeviceSelectSweepKernelINS2_10policy_hubIiNS0_8NullTypeEiLb0ELNS0_10SelectImplE0EE10Policy1000EN6thrust24THRUST_300001_SM_1000_NS6detail15normal_iteratorINSA_10device_ptrIiEEEEPS5_SF_PlNS0_13ScanTileStateIiLb1EEEN4cuda3std3__410__not_fn_tINSB_14equal_to_valueIiEEEES5_iNS2_19streaming_context_tIlLb1EEELS6_0EEEvT0_T1_T2_T3_T4_T5_T6_T7_iT8_NS1_7vsmem_tEE19static_temp_storage+32];
	add.s32 	%r1111, %r1105, %r1107;
	setp.eq.s32 	%p378, %r83, 9;
	selp.b32 	%r1112, %r1111, %r1106, %p378;
	add.s32 	%r1113, %r1111, %r1108;
	setp.eq.s32 	%p379, %r83, 10;
	selp.b32 	%r1114, %r1113, %r1112, %p379;
	add.s32 	%r1115, %r1113, %r1109;
	setp.eq.s32 	%p380, %r83, 11;
	selp.b32 	%r1116, %r1115, %r1114, %p380;
	add.s32 	%r115, %r1115, %r1110;
	setp.gt.u32 	%p381, %r1497, 31;
	setp.lt.u32 	%p382, %r1497, 32;
	setp.eq.s32 	%p383, %r1012, 0;
	selp.b32 	%r1117, 0, %r1084, %p383;
	add.s32 	%r1493, %r1116, %r1117;
	selp.b32 	%r117, %r1084, %r1493, %p382;
	@%p381 bra 	$L__BB80_132;
	setp.ne.s32 	%p384, %r1497, 0;
	mul.wide.s32 	%rd453, %r1480, 8;
	add.s64 	%rd54, %rd2, %rd453;
	@%p384 bra 	$L__BB80_119;
	st.shared.u32 	[_ZZN3cub18CUB_300001_SM_10006detail6select23DeviceSelectSweepKernelINS2_10policy_hubIiNS0_8NullTypeEiLb0ELNS0_10SelectImplE0EE10Policy1000EN6thrust24THRUST_300001_SM_1000_NS6detail15normal_iteratorINSA_10device_ptrIiEEEEPS5_SF_PlNS0_13ScanTileStateIiLb1EEEN4cuda3std3__410__not_fn_tINSB_14equal_to_valueIiEEEES5_iNS2_19streaming_context_tIlLb1EEELS6_0EEEvT0_T1_T2_T3_T4_T5_T6_T7_iT8_NS1_7vsmem_tEE19static_temp_storage+76], %r115;
	add.s64 	%rd454, %rd54, 256;
	mov.b32 	%r1118, 100;
	// begin inline asm
	st.relaxed.gpu.v2.u32 [%rd454], {%r1118, %r115};
	// end inline asm
$L__BB80_119:
	not.b32 	%r1124, %r1497;
	add.s32 	%r1488, %r1480, %r1124;
	mov.b32 	%r1120, 585;
	// begin inline asm
	nanosleep.u32 %r1120;
	// end inline asm
	mul.wide.s32 	%rd456, %r1488, 8;
	add.s64 	%rd457, %rd2, %rd456;
	add.s64 	%rd455, %rd457, 256;
	// begin inline asm
	ld.relaxed.gpu.v2.u32 {%r1490, %r1482}, [%rd455];
	// end inline asm
	mov.b32 	%r1483, 754;
$L__BB80_120:
	setp.eq.s32 	%p385, %r1490, 99;
	mov.b32 	%r1125, -1;
	vote.sync.any.pred 	%p386, %p385, %r1125;
	not.pred 	%p387, %p386;
	@%p387 bra 	$L__BB80_122;
	shr.u32 	%r127, %r1483, 1;
	mul.lo.s32 	%r1300, %r1480, 16807;
	and.b32  	%r1480, %r1300, 2147483647;
	sub.s32 	%r1301, %r1483, %r127;
	add.s32 	%r1302, %r1301, 1;
	rem.u32 	%r1303, %r1480, %r1302;
	add.s32 	%r1297, %r1303, %r127;
	// begin inline asm
	nanosleep.u32 %r1297;
	// end inline asm
	// begin inline asm
	ld.relaxed.gpu.v2.u32 {%r1490, %r1482}, [%rd455];
	// end inline asm
	mov.u32 	%r1483, %r127;
	bra.uni 	$L__BB80_120;
$L__BB80_122:
	setp.eq.s32 	%p388, %r1490, 101;
	mov.b32 	%r1152, -1;
	vote.sync.ballot.b32 	%r1154, %p388, %r1152;
	// begin inline asm
	mov.u32 %r1127, %lanemask_ge;
	// end inline asm
	and.b32  	%r1155, %r1154, %r1127;
	or.b32  	%r1156, %r1155, -2147483648;
	add.s32 	%r1157, %r1156, -1;
	not.b32 	%r1158, %r1156;
	and.b32  	%r1159, %r1158, %r1157;
	popc.b32 	%r1131, %r1159;
	mov.b32 	%r1130, 1;
	// begin inline asm
	shfl.sync.down.b32 %r1128, %r1482, %r1130, %r1131, %r1152;
	// end inline asm
	setp.lt.s32 	%p390, %r1012, %r1131;
	selp.b32 	%r1160, %r1128, 0, %p390;
	add.s32 	%r1134, %r1160, %r1482;
	mov.b32 	%r1135, 2;
	// begin inline asm
	shfl.sync.down.b32 %r1133, %r1134, %r1135, %r1131, %r1152;
	// end inline asm
	add.s32 	%r132, %r1012, 2;
	setp.gt.s32 	%p391, %r132, %r1131;
	selp.b32 	%r1161, 0, %r1133, %p391;
	add.s32 	%r1139, %r1134, %r1161;
	mov.b32 	%r1140, 4;
	// begin inline asm
	shfl.sync.down.b32 %r1138, %r1139, %r1140, %r1131, %r1152;
	// end inline asm
	add.s32 	%r133, %r1012, 4;
	setp.gt.s32 	%p392, %r133, %r1131;
	selp.b32 	%r1162, 0, %r1138, %p392;
	add.s32 	%r1144, %r1139, %r1162;
	mov.b32 	%r1145, 8;
	// begin inline asm
	shfl.sync.down.b32 %r1143, %r1144, %r1145, %r1131, %r1152;
	// end inline asm
	add.s32 	%r134, %r1012, 8;
	setp.gt.s32 	%p393, %r134, %r1131;
	selp.b32 	%r1163, 0, %r1143, %p393;
	add.s32 	%r1149, %r1144, %r1163;
	mov.b32 	%r1150, 16;
	// begin inline asm
	shfl.sync.down.b32 %r1148, %r1149, %r1150, %r1131, %r1152;
	// end inline asm
	add.s32 	%r135, %r1012, 16;
	setp.gt.s32 	%p394, %r135, %r1131;
	selp.b32 	%r1164, 0, %r1148, %p394;
	add.s32 	%r1486, %r1149, %r1164;
	add.s64 	%rd56, %rd2, 256;
	mov.b32 	%r1484, 754;
$L__BB80_123:
	setp.ne.s32 	%p395, %r1490, 101;
	mov.b32 	%r1165, -1;
	vote.sync.all.pred 	%p396, %p395, %r1165;
	not.pred 	%p397, %p396;
	@%p397 bra 	$L__BB80_128;
	shr.u32 	%r1484, %r1484, 1;
	mul.wide.s32 	%rd558, %r1488, 8;
	add.s64 	%rd559, %rd56, %rd558;
	add.s64 	%rd557, %rd559, -256;
	// begin inline asm
	ld.relaxed.gpu.v2.u32 {%r1490, %r1491}, [%rd557];
	// end inline asm
	mov.u32 	%r1492, %r1484;
$L__BB80_125:
	setp.eq.s32 	%p457, %r1490, 99;
	mov.b32 	%r1251, -1;
	vote.sync.any.pred 	%p458, %p457, %r1251;
	not.pred 	%p459, %p458;
	@%p459 bra 	$L__BB80_127;
	shr.u32 	%r151, %r1492, 1;
	mul.lo.s32 	%r1293, %r1480, 16807;
	and.b32  	%r1480, %r1293, 2147483647;
	sub.s32 	%r1294, %r1492, %r151;
	add.s32 	%r1295, %r1294, 1;
	rem.u32 	%r1296, %r1480, %r1295;
	add.s32 	%r1290, %r1296, %r151;
	// begin inline asm
	nanosleep.u32 %r1290;
	// end inline asm
	// begin inline asm
	ld.relaxed.gpu.v2.u32 {%r1490, %r1491}, [%rd557];
	// end inline asm
	mov.u32 	%r1492, %r151;
	bra.uni 	$L__BB80_125;
$L__BB80_127:
	setp.eq.s32 	%p460, %r1490, 101;
	mov.b32 	%r1277, -1;
	vote.sync.ballot.b32 	%r1278, %p460, %r1277;
	and.b32  	%r1279, %r1278, %r1127;
	or.b32  	%r1280, %r1279, -2147483648;
	add.s32 	%r1281, %r1280, -1;
	not.b32 	%r1282, %r1280;
	and.b32  	%r1283, %r1282, %r1281;
	popc.b32 	%r1256, %r1283;
	mov.b32 	%r1255, 1;
	// begin inline asm
	shfl.sync.down.b32 %r1253, %r1491, %r1255, %r1256, %r1277;
	// end inline asm
	setp.lt.s32 	%p462, %r1012, %r1256;
	selp.b32 	%r1284, %r1253, 0, %p462;
	add.s32 	%r1259, %r1284, %r1491;
	mov.b32 	%r1260, 2;
	// begin inline asm
	shfl.sync.down.b32 %r1258, %r1259, %r1260, %r1256, %r1277;
	// end inline asm
	setp.gt.s32 	%p463, %r132, %r1256;
	selp.b32 	%r1285, 0, %r1258, %p463;
	add.s32 	%r1264, %r1259, %r1285;
	mov.b32 	%r1265, 4;
	// begin inline asm
	shfl.sync.down.b32 %r1263, %r1264, %r1265, %r1256, %r1277;
	// end inline asm
	setp.gt.s32 	%p464, %r133, %r1256;
	selp.b32 	%r1286, 0, %r1263, %p464;
	add.s32 	%r1269, %r1264, %r1286;
	mov.b32 	%r1270, 8;
	// begin inline asm
	shfl.sync.down.b32 %r1268, %r1269, %r1270, %r1256, %r1277;
	// end inline asm
	setp.gt.s32 	%p465, %r134, %r1256;
	selp.b32 	%r1287, 0, %r1268, %p465;
	add.s32 	%r1274, %r1269, %r1287;
	mov.b32 	%r1275, 16;
	// begin inline asm
	shfl.sync.down.b32 %r1273, %r1274, %r1275, %r1256, %r1277;
	// end inline asm
	setp.gt.s32 	%p466, %r135, %r1256;
	selp.b32 	%r1288, 0, %r1273, %p466;
	add.s32 	%r1289, %r1288, %r1486;
	add.s32 	%r1486, %r1289, %r1274;
	add.s32 	%r1488, %r1488, -32;
	bra.uni 	$L__BB80_123;
$L__BB80_128:
	setp.ne.s32 	%p398, %r1497, 0;
	@%p398 bra 	$L__BB80_130;
	add.s32 	%r1168, %r1486, %r115;
	add.s64 	%rd458, %rd54, 256;
	mov.b32 	%r1167, 101;
	// begin inline asm
	st.relaxed.gpu.v2.u32 [%rd458], {%r1167, %r1168};
	// end inline asm
	st.shared.u32 	[_ZZN3cub18CUB_300001_SM_10006detail6select23DeviceSelectSweepKernelINS2_10policy_hubIiNS0_8NullTypeEiLb0ELNS0_10SelectImplE0EE10Policy1000EN6thrust24THRUST_300001_SM_1000_NS6detail15normal_iteratorINSA_10device_ptrIiEEEEPS5_SF_PlNS0_13ScanTileStateIiLb1EEEN4cuda3std3__410__not_fn_tINSB_14equal_to_valueIiEEEES5_iNS2_19streaming_context_tIlLb1EEELS6_0EEEvT0_T1_T2_T3_T4_T5_T6_T7_iT8_NS1_7vsmem_tEE19static_temp_storage+68], %r1486;
	st.shared.u32 	[_ZZN3cub18CUB_300001_SM_10006detail6select23DeviceSelectSweepKernelINS2_10policy_hubIiNS0_8NullTypeEiLb0ELNS0_10SelectImplE0EE10Policy1000EN6thrust24THRUST_300001_SM_1000_NS6detail15normal_iteratorINSA_10device_ptrIiEEEEPS5_SF_PlNS0_13ScanTileStateIiLb1EEEN4cuda3std3__410__not_fn_tINSB_14equal_to_valueIiEEEES5_iNS2_19streaming_context_tIlLb1EEELS6_0EEEvT0_T1_T2_T3_T4_T5_T6_T7_iT8_NS1_7vsmem_tEE19static_temp_storage+72], %r1168;
$L__BB80_130:
	setp.ne.s32 	%p399, %r1012, 0;
	mov.u32 	%r1493, %r117;
	@%p399 bra 	$L__BB80_132;
	st.shared.u32 	[_ZZN3cub18CUB_300001_SM_10006detail6select23DeviceSelectSweepKernelINS2_10policy_hubIiNS0_8NullTypeEiLb0ELNS0_10SelectImplE0EE10Policy1000EN6thrust24THRUST_300001_SM_1000_NS6detail15normal_iteratorINSA_10device_ptrIiEEEEPS5_SF_PlNS0_13ScanTileStateIiLb1EEEN4cuda3std3__410__not_fn_tINSB_14equal_to_valueIiEEEES5_iNS2_19streaming_context_tIlLb1EEELS6_0EEEvT0_T1_T2_T3_T4_T5_T6_T7_iT8_NS1_7vsmem_tEE19static_temp_storage+60], %r1486;
	mov.u32 	%r1493, %r1486;
$L__BB80_132:
	mov.u64 	%rd58, %rd207;
	bar.sync 	0;
	setp.eq.s32 	%p400, %r1497, 0;
	ld.shared.u32 	%r1169, [_ZZN3cub18CUB_300001_SM_10006detail6select23DeviceSelectSweepKernelINS2_10policy_hubIiNS0_8NullTypeEiLb0ELNS0_10SelectImplE0EE10Policy1000EN6thrust24THRUST_300001_SM_1000_NS6detail15normal_iteratorINSA_10device_ptrIiEEEEPS5_SF_PlNS0_13ScanTileStateIiLb1EEEN4cuda3std3__410__not_fn_tINSB_14equal_to_valueIiEEEES5_iNS2_19streaming_context_tIlLb1EEELS6_0EEEvT0_T1_T2_T3_T4_T5_T6_T7_iT8_NS1_7vsmem_tEE19static_temp_storage+60];
	.pragma "used_bytes_mask 61680";
	ld.shared.v4.u32 	{%r1170, %r158, %r1171, %r159}, [_ZZN3cub18CUB_300001_SM_10006detail6select23DeviceSelectSweepKernelINS2_10policy_hubIiNS0_8NullTypeEiLb0ELNS0_10SelectImplE0EE10Policy1000EN6thrust24THRUST_300001_SM_1000_NS6detail15normal_iteratorINSA_10device_ptrIiEEEEPS5_SF_PlNS0_13ScanTileStateIiLb1EEEN4cuda3std3__410__not_fn_tINSB_14equal_to_valueIiEEEES5_iNS2_19streaming_context_tIlLb1EEELS6_0EEEvT0_T1_T2_T3_T4_T5_T6_T7_iT8_NS1_7vsmem_tEE19static_temp_storage+64];
	selp.b32 	%r1172, 0, %r1169, %p400;
	add.s32 	%r160, %r1172, %r1493;
	add.s32 	%r161, %r160, %r99;
	add.s32 	%r162, %r100, %r160;
	add.s32 	%r163, %r101, %r160;
	add.s32 	%r164, %r102, %r160;
	add.s32 	%r165, %r103, %r160;
	add.s32 	%r166, %r104, %r160;
	add.s32 	%r167, %r105, %r160;
	add.s32 	%r168, %r106, %r160;
	add.s32 	%r169, %r107, %r160;
	add.s32 	%r170, %r108, %r160;
	add.s32 	%r171, %r109, %r160;
	add.s32 	%r172, %r110, %r160;
	add.s32 	%r173, %r111, %r160;
	add.s32 	%r174, %r112, %r160;
	setp.gt.s32 	%p401, %r159, 384;
	@%p401 bra 	$L__BB80_193;
	setp.ne.s32 	%p402, %r84, %r1;
	ld.param.u8 	%rs3, [%rd58];
	ld.param.u64 	%rd459, [%rd58+24];
	cvta.to.global.u64 	%rd59, %rd459;
	@%p402 bra 	$L__BB80_134;
	bra.uni 	$L__BB80_137;
$L__BB80_134:
	setp.ne.s16 	%p403, %rs3, 0;
	mov.b64 	%rd698, 0;
	@%p403 bra 	$L__BB80_136;
	ld.global.u64 	%rd698, [%rd59];
$L__BB80_136:
	cvt.s64.s32 	%rd461, %r160;
	add.s64 	%rd462, %rd698, %rd461;
	shl.b64 	%rd463, %rd462, 2;
	add.s64 	%rd464, %rd4, %rd463;
	st.global.u32 	[%rd464], %r84;
$L__BB80_137:
	setp.eq.s32 	%p404, %r85, %r1;
	@%p404 bra 	$L__BB80_141;
	setp.ne.s16 	%p405, %rs3, 0;
	mov.b64 	%rd699, 0;
	@%p405 bra 	$L__BB80_140;
	ld.global.u64 	%rd699, [%rd59];
$L__BB80_140:
	cvt.s64.s32 	%rd466, %r161;
	add.s64 	%rd467, %rd699, %rd466;
	shl.b64 	%rd468, %rd467, 2;
	add.s64 	%rd469, %rd4, %rd468;
	st.global.u32 	[%rd469], %r85;
$L__BB80_141:
	setp.eq.s32 	%p406, %r86, %r1;
	@%p406 bra 	$L__BB80_145;
	setp.ne.s16 	%p407, %rs3, 0;
	mov.b64 	%rd700, 0;
	@%p407 bra 	$L__BB80_144;
	ld.global.u64 	%rd700, [%rd59];
$L__BB80_144:
	cvt.s64.s32 	%rd471, %r162;
	add.s64 	%rd472, %rd700, %rd471;
	shl.b64 	%rd473, %rd472, 2;
	add.s64 	%rd474, %rd4, %rd473;
	st.global.u32 	[%rd474], %r86;
$L__BB80_145:
	setp.eq.s32 	%p408, %r87, %r1;
	@%p408 bra 	$L__BB80_149;
	setp.ne.s16 	%p409, %rs3, 0;
	mov.b64 	%rd701, 0;
	@%p409 bra 	$L__BB80_148;
	ld.global.u64 	%rd701, [%rd59];
$L__BB80_148:
	cvt.s64.s32 	%rd476, %r163;
	add.s64 	%rd477, %rd701, %rd476;
	shl.b64 	%rd478, %rd477, 2;
	add.s64 	%rd479, %rd4, %rd478;
	st.global.u32 	[%rd479], %r87;
$L__BB80_149:
	setp.eq.s32 	%p410, %r88, %r1;
	@%p410 bra 	$L__BB80_153;
	setp.ne.s16 	%p411, %rs3, 0;
	mov.b64 	%rd702, 0;
	@%p411 bra 	$L__BB80_152;
	ld.global.u64 	%rd702, [%rd59];
$L__BB80_152:
	cvt.s64.s32 	%rd481, %r164;
	add.s64 	%rd482, %rd702, %rd481;
	shl.b64 	%rd483, %rd482, 2;
	add.s64 	%rd484, %rd4, %rd483;
	st.global.u32 	[%rd484], %r88;
$L__BB80_153:
	setp.eq.s32 	%p412, %r89, %r1;
	@%p412 bra 	$L__BB80_157;
	setp.ne.s16 	%p413, %rs3, 0;
	mov.b64 	%rd703, 0;
	@%p413 bra 	$L__BB80_156;
	ld.global.u64 	%rd703, [%rd59];
$L__BB80_156:
	cvt.s64.s32 	%rd486, %r165;
	add.s64 	%rd487, %rd703, %rd486;
	shl.b64 	%rd488, %rd487, 2;
	add.s64 	%rd489, %rd4, %rd488;
	st.global.u32 	[%rd489], %r89;
$L__BB80_157:
	setp.eq.s32 	%p414, %r90, %r1;
	@%p414 bra 	$L__BB80_161;
	setp.ne.s16 	%p415, %rs3, 0;
	mov.b64 	%rd704, 0;
	@%p415 bra 	$L__BB80_160;
	ld.global.u64 	%rd704, [%rd59];
$L__BB80_160:
	cvt.s64.s32 	%rd491, %r166;
	add.s64 	%rd492, %rd704, %rd491;
	shl.b64 	%rd493, %rd492, 2;
	add.s64 	%rd494, %rd4, %rd493;
	st.global.u32 	[%rd494], %r90;
$L__BB80_161:
	setp.eq.s32 	%p416, %r91, %r1;
	@%p416 bra 	$L__BB80_165;
	setp.ne.s16 	%p417, %rs3, 0;
	mov.b64 	%rd705, 0;
	@%p417 bra 	$L__BB80_164;
	ld.global.u64 	%rd705, [%rd59];
$L__BB80_164:
	cvt.s64.s32 	%rd496, %r167;
	add.s64 	%rd497, %rd705, %rd496;
	shl.b64 	%rd498, %rd497, 2;
	add.s64 	%rd499, %rd4, %rd498;
	st.global.u32 	[%rd499], %r91;
$L__BB80_165:
	setp.eq.s32 	%p418, %r92, %r1;
	@%p418 bra 	$L__BB80_169;
	setp.ne.s16 	%p419, %rs3, 0;
	mov.b64 	%rd706, 0;
	@%p419 bra 	$L__BB80_168;
	ld.global.u64 	%rd706, [%rd59];
$L__BB80_168:
	cvt.s64.s32 	%rd501, %r168;
	add.s64 	%rd502, %rd706, %rd501;
	shl.b64 	%rd503, %rd502, 2;
	add.s64 	%rd504, %rd4, %rd503;
	st.global.u32 	[%rd504], %r92;
$L__BB80_169:
	setp.eq.s32 	%p420, %r93, %r1;
	@%p420 bra 	$L__BB80_173;
	setp.ne.s16 	%p421, %rs3, 0;
	mov.b64 	%rd707, 0;
	@%p421 bra 	$L__BB80_172;
	ld.global.u64 	%rd707, [%rd59];
$L__BB80_172:
	cvt.s64.s32 	%rd506, %r169;
	add.s64 	%rd507, %rd707, %rd506;
	shl.b64 	%rd508, %rd507, 2;
	add.s64 	%rd509, %rd4, %rd508;
	st.global.u32 	[%rd509], %r93;
$L__BB80_173:
	setp.eq.s32 	%p422, %r94, %r1;
	@%p422 bra 	$L__BB80_177;
	setp.ne.s16 	%p423, %rs3, 0;
	mov.b64 	%rd708, 0;
	@%p423 bra 	$L__BB80_176;
	ld.global.u64 	%rd708, [%rd59];
$L__BB80_176:
	cvt.s64.s32 	%rd511, %r170;
	add.s64 	%rd512, %rd708, %rd511;
	shl.b64 	%rd513, %rd512, 2;
	add.s64 	%rd514, %rd4, %rd513;
	st.global.u32 	[%rd514], %r94;
$L__BB80_177:
	setp.eq.s32 	%p424, %r95, %r1;
	@%p424 bra 	$L__BB80_181;
	setp.ne.s16 	%p425, %rs3, 0;
	mov.b64 	%rd709, 0;
	@%p425 bra 	$L__BB80_180;
	ld.global.u64 	%rd709, [%rd59];
$L__BB80_180:
	cvt.s64.s32 	%rd516, %r171;
	add.s64 	%rd517, %rd709, %rd516;
	shl.b64 	%rd518, %rd517, 2;
	add.s64 	%rd519, %rd4, %rd518;
	st.global.u32 	[%rd519], %r95;
$L__BB80_181:
	setp.eq.s32 	%p426, %r96, %r1;
	@%p426 bra 	$L__BB80_185;
	setp.ne.s16 	%p427, %rs3, 0;
	mov.b64 	%rd710, 0;
	@%p427 bra 	$L__BB80_184;
	ld.global.u64 	%rd710, [%rd59];
$L__BB80_184:
	cvt.s64.s32 	%rd521, %r172;
	add.s64 	%rd522, %rd710, %rd521;
	shl.b64 	%rd523, %rd522, 2;
	add.s64 	%rd524, %rd4, %rd523;
	st.global.u32 	[%rd524], %r96;
$L__BB80_185:
	setp.eq.s32 	%p428, %r97, %r1;
	@%p428 bra 	$L__BB80_189;
	setp.ne.s16 	%p429, %rs3, 0;
	mov.b64 	%rd711, 0;
	@%p429 bra 	$L__BB80_188;
	ld.global.u64 	%rd711, [%rd59];
$L__BB80_188:
	cvt.s64.s32 	%rd526, %r173;
	add.s64 	%rd527, %rd711, %rd526;
	shl.b64 	%rd528, %rd527, 2;
	add.s64 	%rd529, %rd4, %rd528;
	st.global.u32 	[%rd529], %r97;
$L__BB80_189:
	setp.eq.s32 	%p430, %r98, %r1;
	@%p430 bra 	$L__BB80_545;
	setp.ne.s16 	%p431, %rs3, 0;
	mov.b64 	%rd712, 0;
	@%p431 bra 	$L__BB80_192;
	ld.global.u64 	%rd712, [%rd59];
$L__BB80_192:
	cvt.s64.s32 	%rd531, %r174;
	add.s64 	%rd532, %rd712, %rd531;
	shl.b64 	%rd533, %rd532, 2;
	add.s64 	%rd534, %rd4, %rd533;
	st.global.u32 	[%rd534], %r98;
	bra.uni 	$L__BB80_545;
$L__BB80_193:
	setp.eq.s32 	%p432, %r84, %r1;
	bar.sync 	0;
	@%p432 bra 	$L__BB80_195;
	sub.s32 	%r1173, %r160, %r158;
	shl.b32 	%r1174, %r1173, 2;
	mov.u32 	%r1175, _ZZN3cub18CUB_300001_SM_10006detail6select23DeviceSelectSweepKernelINS2_10policy_hubIiNS0_8NullTypeEiLb0ELNS0_10SelectImplE0EE10Policy1000EN6thrust24THRUST_300001_SM_1000_NS6detail15normal_iteratorINSA_10device_ptrIiEEEEPS5_SF_PlNS0_13ScanTileStateIiLb1EEEN4cuda3std3__410__not_fn_tINSB_14equal_to_valueIiEEEES5_iNS2_19streaming_context_tIlLb1EEELS6_0EEEvT0_T1_T2_T3_T4_T5_T6_T7_iT8_NS1_7vsmem_tEE19static_temp_storage;
	add.s32 	%r1176, %r1175, %r1174;
	st.shared.u32 	[%r1176], %r84;
$L__BB80_195:
	setp.eq.s32 	%p433, %r85, %r1;
	@%p433 bra 	$L__BB80_197;
	sub.s32 	%r1177, %r161, %r158;
	shl.b32 	%r1178, %r1177, 2;
	mov.u32 	%r1179, _ZZN3cub18CUB_300001_SM_10006detail6select23DeviceSelectSweepKernelINS2_10policy_hubIiNS0_8NullTypeEiLb0ELNS0_10SelectImplE0EE10Policy1000EN6thrust24THRUST_300001_SM_1000_NS6detail15normal_iteratorINSA_10device_ptrIiEEEEPS5_SF_PlNS0_13ScanTileStateIiLb1EEEN4cuda3std3__410__not_fn_tINSB_14equal_to_valueIiEEEES5_iNS2_19streaming_context_tIlLb1EEELS6_0EEEvT0_T1_T2_T3_T4_T5_T6_T7_iT8_NS1_7vsmem_tEE19static_temp_storage;
	add.s32 	%r1180, %r1179, %r1178;
	st.shared.u32 	[%r1180], %r85;
$L__BB80_197:
	setp.eq.s32 	%p434, %r86, %r1;
	@%p434 bra 	$L__BB80_199;
	sub.s32 	%r1181, %r162, %r158;
	shl.b32 	%r1182, %r1181, 2;
	mov.u32 	%r1183, _ZZN3cub18CUB_300001_SM_10006detail6select23DeviceSelectSweepKernelINS2_10policy_hubIiNS0_8NullTypeEiLb0ELNS0_10SelectImplE0EE10Policy1000EN6thrust24THRUST_300001_SM_1000_NS6detail15normal_iteratorINSA_10device_ptrIiEEEEPS5_SF_PlNS0_13ScanTileStateIiLb1EEEN4cuda3std3__410__not_fn_tINSB_14equal_to_valueIiEEEES5_iNS2_19streaming_context_tIlLb1EEELS6_0EEEvT0_T1_T2_T3_T4_T5_T6_T7_iT8_NS1_7vsmem_tEE19static_temp_storage;
	add.s32 	%r1184, %r1183, %r1182;
	st.shared.u32 	[%r1184], %r86;
$L__BB80_199:
	setp.eq.s32 	%p435, %r87, %r1;
	@%p435 bra 	$L__BB80_201;
	sub.s32 	%r1185, %r163, %r158;
	shl.b32 	%r1186, %r1185, 2;
	mov.u32 	%r1187, _ZZN3cub18CUB_300001_SM_10006detail6select23DeviceSelectSweepKernelINS2_10policy_hubIiNS0_8NullTypeEiLb0ELNS0_10SelectImplE0EE10Policy1000EN6thrust24THRUST_300001_SM_1000_NS6detail15normal_iteratorINSA_10device_ptrIiEEEEPS5_SF_PlNS0_13ScanTileStateIiLb1EEEN4cuda3std3__410__not_fn_tINSB_14equal_to_valueIiEEEES5_iNS2_19streaming_context_tIlLb1EEELS6_0EEEvT0_T1_T2_T3_T4_T5_T6_T7_iT8_NS1_7vsmem_tEE19static_temp_storage;
	add.s32 	%r1188, %r1187, %r1186;
	st.shared.u32 	[%r1188], %r87;
$L__BB80_201:
	setp.eq.s32 	%p436, %r88, %r1;
	@%p436 bra 	$L__BB80_203;
	sub.s32 	%r1189, %r164, %r158;
	shl.b32 	%r1190, %r1189, 2;
	mov.u32 	%r1191, _ZZN3cub18CUB_300001_SM_10006detail6select23DeviceSelectSweepKernelINS2_10policy_hubIiNS0_8NullTypeEiLb0ELNS0_10SelectImplE0EE10Policy1000EN6thrust24THRUST_300001_SM_1000_NS6detail15normal_iteratorINSA_10device_ptrIiEEEEPS5_SF_PlNS0_13ScanTileStateIiLb1EEEN4cuda3std3__410__not_fn_tINSB_14equal_to_valueIiEEEES5_iNS2_19streaming_context_tIlLb1EEELS6_0EEEvT0_T1_T2_T3_T4_T5_T6_T7_iT8_NS1_7vsmem_tEE19static_temp_storage;
	add.s32 	%r1192, %r1191, %r1190;
	st.shared.u32 	[%r1192], %r88;
$L__BB80_203:
	setp.eq.s32 	%p437, %r89, %r1;
	@%p437 bra 	$L__BB80_205;
	sub.s32 	%r1193, %r165, %r158;
	shl.b32 	%r1194, %r1193, 2;
	mov.u32 	%r1195, _ZZN3cub18CUB_300001_SM_10006detail6select23DeviceSelectSweepKernelINS2_10policy_hubIiNS0_8NullTypeEiLb0ELNS0_10SelectImplE0EE10Policy1000EN6thrust24THRUST_300001_SM_1000_NS6detail15normal_iteratorINSA_10device_ptrIiEEEEPS5_SF_PlNS0_13ScanTileStateIiLb1EEEN4cuda3std3__410__not_fn_tINSB_14equal_to_valueIiEEEES5_iNS2_19streaming_context_tIlLb1EEELS6_0EEEvT0_T1_T2_T3_T4_T5_T6_T7_iT8_NS1_7vsmem_tEE19static_temp_storage;
	add.s32 	%r1196, %r1195, %r1194;
	st.shared.u32 	[%r1196], %r89;
$L__BB80_205:
	setp.eq.s32 	%p438, %r90, %r1;
	@%p438 bra 	$L__BB80_207;
	sub.s32 	%r1197, %r166, %r158;
	shl.b32 	%r1198, %r1197, 2;
	mov.u32 	%r1199, _ZZN3cub18CUB_300001_SM_10006detail6select23DeviceSelectSweepKernelINS2_10policy_hubIiNS0_8NullTypeEiLb0ELNS0_10SelectImplE0EE10Policy1000EN6thrust24THRUST_300001_SM_1000_NS6detail15normal_iteratorINSA_10device_ptrIiEEEEPS5_SF_PlNS0_13ScanTileStateIiLb1EEEN4cuda3std3__410__not_fn_tINSB_14equal_to_valueIiEEEES5_iNS2_19streaming_context_tIlLb1EEELS6_0EEEvT0_T1_T2_T3_T4_T5_T6_T7_iT8_NS1_7vsmem_tEE19static_temp_storage;
	add.s32 	%r1200, %r1199, %r1198;
	st.shared.u32 	[%r1200], %r90;
$L__BB80_207:
	setp.eq.s32 	%p439, %r91, %r1;
	@%p439 bra 	$L__BB80_209;
	sub.s32 	%r1201, %r167, %r158;
	shl.b32 	%r1202, %r1201, 2;
	mov.u32 	%r1203, _ZZN3cub18CUB_300001_SM_10006detail6select23DeviceSelectSweepKernelINS2_10policy_hubIiNS0_8NullTypeEiLb0ELNS0_10SelectImplE0EE10Policy1000EN6thrust24THRUST_300001_SM_1000_NS6detail15normal_iteratorINSA_10device_ptrIiEEEEPS5_SF_PlNS0_13ScanTileStateIiLb1EEEN4cuda3std3__410__not_fn_tINSB_14equal_to_valueIiEEEES5_iNS2_19streaming_context_tIlLb1EEELS6_0EEEvT0_T1_T2_T3_T4_T5_T6_T7_iT8_NS1_7vsmem_tEE19static_temp_storage;
	add.s32 	%r1204, %r1203, %r1202;
	st.shared.u32 	[%r1204], %r91;
$L__BB80_209:
	setp.eq.s32 	%p440, %r92, %r1;
	@%p440 bra 	$L__BB80_211;
	sub.s32 	%r1205, %r168, %r158;
	shl.b32 	%r1206, %r1205, 2;
	mov.u32 	%r1207, _ZZN3cub18CUB_300001_SM_10006detail6select23DeviceSelectSweepKernelINS2_10policy_hubIiNS0_8NullTypeEiLb0ELNS0_10SelectImplE0EE10Policy1000EN6thrust24THRUST_300001_SM_1000_NS6detail15normal_iteratorINSA_10device_ptrIiEEEEPS5_SF_PlNS0_13ScanTileStateIiLb1EEEN4cuda3std3__410__not_fn_tINSB_14equal_to_valueIiEEEES5_iNS2_19streaming_context_tIlLb1EEELS6_0EEEvT0_T1_T2_T3_T4_T5_T6_T7_iT8_NS1_7vsmem_tEE19static_temp_storage;
	add.s32 	%r1208, %r1207, %r1206;
	st.shared.u32 	[%r1208], %r92;
$L__BB80_211:
	setp.eq.s32 	%p441, %r93, %r1;
	@%p441 bra 	$L__BB80_213;
	sub.s32 	%r1209, %r169, %r158;
	shl.b32 	%r1210, %r1209, 2;
	mov.u32 	%r1211, _ZZN3cub18CUB_300001_SM_10006detail6select23DeviceSelectSweepKernelINS2_10policy_hubIiNS0_8NullTypeEiLb0ELNS0_10SelectImplE0EE10Policy1000EN6thrust24THRUST_300001_SM_1000_NS6detail15normal_iteratorINSA_10device_ptrIiEEEEPS5_SF_PlNS0_13ScanTileStateIiLb1EEEN4cuda3std3__410__not_fn_tINSB_14equal_to_valueIiEEEES5_iNS2_19streaming_context_tIlLb1EEELS6_0EEEvT0_T1_T2_T3_T4_T5_T6_T7_iT8_NS1_7vsmem_tEE19static_temp_storage;
	add.s32 	%r1212, %r1211, %r1210;
	st.shared.u32 	[%r1212], %r93;
$L__BB80_213:
	setp.eq.s32 	%p442, %r94, %r1;
	@%p442 bra 	$L__BB80_215;
	sub.s32 	%r1213, %r170, %r158;
	shl.b32 	%r1214, %r1213, 2;
	mov.u32 	%r1215, _ZZN3cub18CUB_300001_SM_10006detail6select23DeviceSelectSweepKernelINS2_10policy_hubIiNS0_8NullTypeEiLb0ELNS0_10SelectImplE0EE10Policy1000EN6thrust24THRUST_300001_SM_1000_NS6detail15normal_iteratorINSA_10device_ptrIiEEEEPS5_SF_PlNS0_13ScanTileStateIiLb1EEEN4cuda3std3__410__not_fn_tINSB_14equal_to_valueIiEEEES5_iNS2_19streaming_context_tIlLb1EEELS6_0EEEvT0_T1_T2_T3_T4_T5_T6_T7_iT8_NS1_7vsmem_tEE19static_temp_storage;
	add.s32 	%r1216, %r1215, %r1214;
	st.shared.u32 	[%r1216], %r94;
$L__BB80_215:
	setp.eq.s32 	%p443, %r95, %r1;
	@%p443 bra 	$L__BB80_217;
	sub.s32 	%r1217, %r171, %r158;
	shl.b32 	%r1218, %r1217, 2;
	mov.u32 	%r1219, _ZZN3cub18CUB_300001_SM_10006detail6select23DeviceSelectSweepKernelINS2_10policy_hubIiNS0_8NullTypeEiLb0ELNS0_10SelectImplE0EE10Policy1000EN6thrust24THRUST_300001_SM_1000_NS6detail15normal_iteratorINSA_10device_ptrIiEEEEPS5_SF_PlNS0_13ScanTileStateIiLb1EEEN4cuda3std3__410__not_fn_tINSB_14equal_to_valueIiEEEES5_iNS2_19streaming_context_tIlLb1EEELS6_0EEEvT0_T1_T2_T3_T4_T5_T6_T7_iT8_NS1_7vsmem_tEE19static_temp_storage;
	add.s32 	%r1220, %r1219, %r1218;
	st.shared.u32 	[%r1220], %r95;
$L__BB80_217:
	setp.eq.s32 	%p444, %r96, %r1;
	@%p444 bra 	$L__BB80_219;
	sub.s32 	%r1221, %r172, %r158;
	shl.b32 	%r1222, %r1221, 2;
	mov.u32 	%r1223, _ZZN3cub18CUB_300001_SM_10006detail6select23DeviceSelectSweepKernelINS2_10policy_hubIiNS0_8NullTypeEiLb0ELNS0_10SelectImplE0EE10Policy1000EN6thrust24THRUST_300001_SM_1000_NS6detail15normal_iteratorINSA_10device_ptrIiEEEEPS5_SF_PlNS0_13ScanTileStateIiLb1EEEN4cuda3std3__410__not_fn_tINSB_14equal_to_valueIiEEEES5_iNS2_19streaming_context_tIlLb1EEELS6_0EEEvT0_T1_T2_T3_T4_T5_T6_T7_iT8_NS1_7vsmem_tEE19static_temp_storage;
	add.s32 	%r1224, %r1223, %r1222;
	st.shared.u32 	[%r1224], %r96;
$L__BB80_219:
	setp.eq.s32 	%p445, %r97, %r1;
	@%p445 bra 	$L__BB80_221;
	sub.s32 	%r1225, %r173, %r158;
	shl.b32 	%r1226, %r1225, 2;
	mov.u32 	%r1227, _ZZN3cub18CUB_300001_SM_10006detail6select23DeviceSelectSweepKernelINS2_10policy_hubIiNS0_8NullTypeEiLb0ELNS0_10SelectImplE0EE10Policy1000EN6thrust24THRUST_300001_SM_1000_NS6detail15normal_iteratorINSA_10device_ptrIiEEEEPS5_SF_PlNS0_13ScanTileStateIiLb1EEEN4cuda3std3__410__not_fn_tINSB_14equal_to_valueIiEEEES5_iNS2_19streaming_context_tIlLb1EEELS6_0EEEvT0_T1_T2_T3_T4_T5_T6_T7_iT8_NS1_7vsmem_tEE19static_temp_storage;
	add.s32 	%r1228, %r1227, %r1226;
	st.shared.u32 	[%r1228], %r97;
$L__BB80_221:
	setp.eq.s32 	%p446, %r98, %r1;
	@%p446 bra 	$L__BB80_223;
	sub.s32 	%r1229, %r174, %r158;
	shl.b32 	%r1230, %r1229, 2;
	mov.u32 	%r1231, _ZZN3cub18CUB_300001_SM_10006detail6select23DeviceSelectSweepKernelINS2_10policy_hubIiNS0_8NullTypeEiLb0ELNS0_10SelectImplE0EE10Policy1000EN6thrust24THRUST_300001_SM_1000_NS6detail15normal_iteratorINSA_10device_ptrIiEEEEPS5_SF_PlNS0_13ScanTileStateIiLb1EEEN4cuda3std3__410__not_fn_tINSB_14equal_to_valueIiEEEES5_iNS2_19streaming_context_tIlLb1EEELS6_0EEEvT0_T1_T2_T3_T4_T5_T6_T7_iT8_NS1_7vsmem_tEE19static_temp_storage;
	add.s32 	%r1232, %r1231, %r1230;
	st.shared.u32 	[%r1232], %r98;
$L__BB80_223:
	bar.sync 	0;
	setp.ge.s32 	%p447, %r1497, %r159;
	@%p447 bra 	$L__BB80_545;
	ld.param.u8 	%rs4, [%rd58];
	ld.param.u64 	%rd535, [%rd58+24];
	cvta.to.global.u64 	%rd60, %rd535;
	not.b32 	%r1233, %r1497;
	add.s32 	%r175, %r159, %r1233;
	mul.hi.u32 	%r1234, %r175, -1431655765;
	shr.u32 	%r1235, %r1234, 8;
	add.s32 	%r176, %r1235, 1;
	and.b32  	%r1236, %r1235, 3;
	setp.eq.s32 	%p448, %r1236, 3;
	@%p448 bra 	$L__BB80_229;
	and.b32  	%r1237, %r176, 3;
	add.s32 	%r1496, %r158, %r1497;
	shl.b32 	%r1238, %r1497, 2;
	mov.u32 	%r1239, _ZZN3cub18CUB_300001_SM_10006detail6select23DeviceSelectSweepKernelINS2_10policy_hubIiNS0_8NullTypeEiLb0ELNS0_10SelectImplE0EE10Policy1000EN6thrust24THRUST_300001_SM_1000_NS6detail15normal_iteratorINSA_10device_ptrIiEEEEPS5_SF_PlNS0_13ScanTileStateIiLb1EEEN4cuda3std3__410__not_fn_tINSB_14equal_to_valueIiEEEES5_iNS2_19streaming_context_tIlLb1EEELS6_0EEEvT0_T1_T2_T3_T4_T5_T6_T7_iT8_NS1_7vsmem_tEE19static_temp_storage;
	add.s32 	%r1495, %r1239, %r1238;
	neg.s32 	%r1494, %r1237;
	mad.lo.s32 	%r1497, %r1237, 384, %r1497;
$L__BB80_226:
	.pragma "nounroll";
	setp.ne.s16 	%p449, %rs4, 0;
	mov.b64 	%rd693, 0;
	@%p449 bra 	$L__BB80_228;
	ld.global.u64 	%rd693, [%rd60];
$L__BB80_228:
	cvt.s64.s32 	%rd537, %r1496;
	add.s64 	%rd538, %rd693, %rd537;
	shl.b64 	%rd539, %rd538, 2;
	add.s64 	%rd540, %rd4, %rd539;
	ld.shared.u32 	%r1240, [%r1495];
	st.global.u32 	[%rd540], %r1240;
	add.s32 	%r1496, %r1496, 384;
	add.s32 	%r1495, %r1495, 1536;
	add.s32 	%r1494, %r1494, 1;
	setp.ne.s32 	%p450, %r1494, 0;
	@%p450 bra 	$L__BB80_226;
$L__BB80_229:
	setp.lt.u32 	%p451, %r175, 1152;
	@%p451 bra 	$L__BB80_545;
	add.s32 	%r1499, %r158, %r1497;
	shl.b32 	%r1241, %r1497, 2;
	mov.u32 	%r1242, _ZZN3cub18CUB_300001_SM_10006detail6select23DeviceSelectSweepKernelINS2_10policy_hubIiNS0_8NullTypeEiLb0ELNS0_10SelectImplE0EE10Policy1000EN6thrust24THRUST_300001_SM_1000_NS6detail15normal_iteratorINSA_10device_ptrIiEEEEPS5_SF_PlNS0_13ScanTileStateIiLb1EEEN4cuda3std3__410__not_fn_tINSB_14equal_to_valueIiEEEES5_iNS2_19streaming_context_tIlLb1EEELS6_0EEEvT0_T1_T2_T3_T4_T5_T6_T7_iT8_NS1_7vsmem_tEE19static_temp_storage;
	add.s32 	%r1243, %r1241, %r1242;
	add.s32 	%r1498, %r1243, 3072;
$L__BB80_231:
	setp.ne.s16 	%p452, %rs4, 0;
	cvt.s64.s32 	%rd63, %r1499;
	mov.b64 	%rd694, 0;
	@%p452 bra 	$L__BB80_233;
	ld.global.u64 	%rd694, [%rd60];
$L__BB80_233:
	setp.ne.s16 	%p453, %rs4, 0;
	add.s64 	%rd543, %rd694, %rd63;
	shl.b64 	%rd544, %rd543, 2;
	add.s64 	%rd545, %rd4, %rd544;
	ld.shared.u32 	%r1244, [%r1498+-3072];
	st.global.u32 	[%rd545], %r1244;
	mov.b64 	%rd695, 0;
	@%p453 bra 	$L__BB80_235;
	ld.global.u64 	%rd695, [%rd60];
$L__BB80_235:
	setp.ne.s16 	%p454, %rs4, 0;
	add.s64 	%rd547, %rd695, %rd63;
	shl.b64 	%rd548, %rd547, 2;
	add.s64 	%rd549, %rd4, %rd548;
	ld.shared.u32 	%r1245, [%r1498+-1536];
	st.global.u32 	[%rd549+1536], %r1245;
	mov.b64 	%rd696, 0;
	@%p454 bra 	$L__BB80_237;
	ld.global.u64 	%rd696, [%rd60];
$L__BB80_237:
	setp.ne.s16 	%p455, %rs4, 0;
	add.s64 	%rd551, %rd696, %rd63;
	shl.b64 	%rd552, %rd551, 2;
	add.s64 	%rd553, %rd4, %rd552;
	ld.shared.u32 	%r1246, [%r1498];
	st.global.u32 	[%rd553+3072], %r1246;
	mov.b64 	%rd697, 0;
	@%p455 bra 	$L__BB80_239;
	ld.global.u64 	%rd697, [%rd60];
$L__BB80_239:
	cvt.u32.u64 	%r1247, %rd63;
	add.s64 	%rd554, %rd697, %rd63;
	shl.b64 	%rd555, %rd554, 2;
	add.s64 	%rd556, %rd4, %rd555;
	ld.shared.u32 	%r1248, [%r1498+1536];
	st.global.u32 	[%rd556+4608], %r1248;
	add.s32 	%r1497, %r1497, 1536;
	add.s32 	%r1499, %r1247, 1536;
	add.s32 	%r1498, %r1498, 6144;
	setp.lt.s32 	%p456, %r1497, %r159;
	@%p456 bra 	$L__BB80_231;
	bra.uni 	$L__BB80_545;
$L__BB80_240:
	ld.param.u32 	%r1472, [_ZN3cub18CUB_300001_SM_10006detail6select23DeviceSelectSweepKernelINS2_10policy_hubIiNS0_8NullTypeEiLb0ELNS0_10SelectImplE0EE10Policy1000EN6thrust24THRUST_300001_SM_1000_NS6detail15normal_iteratorINSA_10device_ptrIiEEEEPS5_SF_PlNS0_13ScanTileStateIiLb1EEEN4cuda3std3__410__not_fn_tINSB_14equal_to_valueIiEEEES5_iNS2_19streaming_context_tIlLb1EEELS6_0EEEvT0_T1_T2_T3_T4_T5_T6_T7_iT8_NS1_7vsmem_tE_param_7];
	sub.s32 	%r196, %r1472, %r3;
	setp.ne.s32 	%p32, %r1480, 0;
	@%p32 bra 	$L__BB80_381;
	ld.param.u8 	%rs30, [%rd1];
	setp.eq.s16 	%p205, %rs30, 0;
	ld.param.u64 	%rd326, [%rd1+16];
	selp.b64 	%rd327, %rd326, 0, %p205;
	cvt.u64.u32 	%rd328, %r3;
	add.s64 	%rd329, %rd327, %rd328;
	mov.u32 	%r1518, %tid.x;
	and.b32  	%r800, %r1518, 31;
	and.b32  	%r801, %r1518, 992;
	mul.lo.s32 	%r802, %r801, 15;
	or.b32  	%r198, %r802, %r800;
	setp.ge.s32 	%p206, %r198, %r196;
	cvt.u64.u32 	%rd330, %r198;
	add.s64 	%rd331, %rd329, %rd330;
	shl.b64 	%rd332, %rd331, 2;
	add.s64 	%rd102, %rd3, %rd332;
	@%p206 bra 	$L__BB80_243;
	ld.global.u32 	%r1501, [%rd102];
$L__BB80_243:
	add.s32 	%r804, %r198, 32;
	setp.ge.s32 	%p207, %r804, %r196;
	@%p207 bra 	$L__BB80_245;
	ld.global.u32 	%r1502, [%rd102+128];
$L__BB80_245:
	add.s32 	%r806, %r198, 64;
	setp.ge.s32 	%p208, %r806, %r196;
	@%p208 bra 	$L__BB80_247;
	ld.global.u32 	%r1503, [%rd102+256];
$L__BB80_247:
	add.s32 	%r808, %r198, 96;
	setp.ge.s32 	%p209, %r808, %r196;
	@%p209 bra 	$L__BB80_249;
	ld.global.u32 	%r1504, [%rd102+384];
$L__BB80_249:
	add.s32 	%r810, %r198, 128;
	setp.ge.s32 	%p210, %r810, %r196;
	@%p210 bra 	$L__BB80_251;
	ld.global.u32 	%r1505, [%rd102+512];
$L__BB80_251:
	add.s32 	%r812, %r198, 160;
	setp.ge.s32 	%p211, %r812, %r196;
	@%p211 bra 	$L__BB80_253;
	ld.global.u32 	%r1506, [%rd102+640];
$L__BB80_253:
	add.s32 	%r814, %r198, 192;
	setp.ge.s32 	%p212, %r814, %r196;
	@%p212 bra 	$L__BB80_255;
	ld.global.u32 	%r1507, [%rd102+768];
$L__BB80_255:
	add.s32 	%r816, %r198, 224;
	setp.ge.s32 	%p213, %r816, %r196;
	@%p213 bra 	$L__BB80_257;
	ld.global.u32 	%r1508, [%rd102+896];
$L__BB80_257:
	add.s32 	%r818, %r198, 256;
	setp.ge.s32 	%p214, %r818, %r196;
	@%p214 bra 	$L__BB80_259;
	ld.global.u32 	%r1509, [%rd102+1024];
$L__BB80_259:
	add.s32 	%r820, %r198, 288;
	setp.ge.s32 	%p215, %r820, %r196;
	@%p215 bra 	$L__BB80_261;
	ld.global.u32 	%r1510, [%rd102+1152];
$L__BB80_261:
	add.s32 	%r822, %r198, 320;
	setp.ge.s32 	%p216, %r822, %r196;
	@%p216 bra 	$L__BB80_263;
	ld.global.u32 	%r1511, [%rd102+1280];
$L__BB80_263:
	add.s32 	%r824, %r198, 352;
	setp.ge.s32 	%p217, %r824, %r196;
	@%p217 bra 	$L__BB80_265;
	ld.global.u32 	%r1512, [%rd102+1408];
$L__BB80_265:
	add.s32 	%r826, %r198, 384;
	setp.ge.s32 	%p218, %r826, %r196;
	@%p218 bra 	$L__BB80_267;
	ld.global.u32 	%r1513, [%rd102+1536];
$L__BB80_267:
	add.s32 	%r828, %r198, 416;
	setp.ge.s32 	%p219, %r828, %r196;
	@%p219 bra 	$L__BB80_269;
	ld.global.u32 	%r1514, [%rd102+1664];
$L__BB80_269:
	add.s32 	%r830, %r198, 448;
	setp.ge.s32 	%p220, %r830, %r196;
	@%p220 bra 	$L__BB80_271;
	ld.global.u32 	%r1515, [%rd102+1792];
$L__BB80_271:
	// begin inline asm
	mov.u32 %r831, %laneid;
	// end inline asm
	shr.u32 	%r230, %r1518, 5;
	mad.lo.s32 	%r862, %r230, 480, %r831;
	shl.b32 	%r863, %r862, 2;
	mov.u32 	%r864, _ZZN3cub18CUB_300001_SM_10006detail6select23DeviceSelectSweepKernelINS2_10policy_hubIiNS0_8NullTypeEiLb0ELNS0_10SelectImplE0EE10Policy1000EN6thrust24THRUST_300001_SM_1000_NS6detail15normal_iteratorINSA_10device_ptrIiEEEEPS5_SF_PlNS0_13ScanTileStateIiLb1EEEN4cuda3std3__410__not_fn_tINSB_14equal_to_valueIiEEEES5_iNS2_19streaming_context_tIlLb1EEELS6_0EEEvT0_T1_T2_T3_T4_T5_T6_T7_iT8_NS1_7vsmem_tEE19static_temp_storage;
	add.s32 	%r865, %r864, %r863;
	st.shared.u32 	[%r865], %r1501;
	st.shared.u32 	[%r865+128], %r1502;
	st.shared.u32 	[%r865+256], %r1503;
	st.shared.u32 	[%r865+384], %r1504;
	st.shared.u32 	[%r865+512], %r1505;
	st.shared.u32 	[%r865+640], %r1506;
	st.shared.u32 	[%r865+768], %r1507;
	st.shared.u32 	[%r865+896], %r1508;
	st.shared.u32 	[%r865+1024], %r1509;
	st.shared.u32 	[%r865+1152], %r1510;
	st.shared.u32 	[%r865+1280], %r1511;
	st.shared.u32 	[%r865+1408], %r1512;
	st.shared.u32 	[%r865+1536], %r1513;
	st.shared.u32 	[%r865+1664], %r1514;
	st.shared.u32 	[%r865+1792], %r1515;
	bar.warp.sync 	-1;
	mad.lo.s32 	%r866, %r831, 56, %r865;
	ld.shared.u32 	%r867, [%r866];
	ld.shared.u32 	%r868, [%r866+4];
	ld.shared.u32 	%r869, [%r866+8];
	ld.shared.u32 	%r870, [%r866+12];
	ld.shared.u32 	%r871, [%r866+16];
	ld.shared.u32 	%r872, [%r866+20];
	ld.shared.u32 	%r873, [%r866+24];
	ld.shared.u32 	%r874, [%r866+28];
	ld.shared.u32 	%r875, [%r866+32];
	ld.shared.u32 	%r876, [%r866+36];
	ld.shared.u32 	%r877, [%r866+40];
	ld.shared.u32 	%r878, [%r866+44];
	ld.shared.u32 	%r879, [%r866+48];
	ld.shared.u32 	%r880, [%r866+52];
	ld.shared.u32 	%r881, [%r866+56];
	mul.lo.s32 	%r882, %r1518, 15;
	setp.ge.s32 	%p221, %r882, %r196;
	setp.ne.s32 	%p222, %r867, %r1;
	or.pred  	%p1, %p221, %p222;
	selp.u32 	%r246, 1, 0, %p1;
	add.s32 	%r883, %r882, 1;
	setp.ge.s32 	%p223, %r883, %r196;
	setp.ne.s32 	%p224, %r868, %r1;
	or.pred  	%p2, %p223, %p224;
	selp.u32 	%r884, 1, 0, %p2;
	add.s32 	%r885, %r882, 2;
	setp.ge.s32 	%p225, %r885, %r196;
	setp.ne.s32 	%p226, %r869, %r1;
	or.pred  	%p3, %p225, %p226;
	selp.u32 	%r886, 1, 0, %p3;
	add.s32 	%r887, %r882, 3;
	setp.ge.s32 	%p227, %r887, %r196;
	setp.ne.s32 	%p228, %r870, %r1;
	or.pred  	%p4, %p227, %p228;
	selp.u32 	%r888, 1, 0, %p4;
	add.s32 	%r889, %r882, 4;
	setp.ge.s32 	%p229, %r889, %r196;
	setp.ne.s32 	%p230, %r871, %r1;
	or.pred  	%p5, %p229, %p230;
	selp.u32 	%r890, 1, 0, %p5;
	add.s32 	%r891, %r882, 5;
	setp.ge.s32 	%p231, %r891, %r196;
	setp.ne.s32 	%p232, %r872, %r1;
	or.pred  	%p6, %p231, %p232;
	selp.u32 	%r892, 1, 0, %p6;
	add.s32 	%r893, %r882, 6;
	setp.ge.s32 	%p233, %r893, %r196;
	setp.ne.s32 	%p234, %r873, %r1;
	or.pred  	%p7, %p233, %p234;
	selp.u32 	%r894, 1, 0, %p7;
	add.s32 	%r895, %r882, 7;
	setp.ge.s32 	%p235, %r895, %r196;
	setp.ne.s32 	%p236, %r874, %r1;
	or.pred  	%p8, %p235, %p236;
	selp.u32 	%r896, 1, 0, %p8;
	add.s32 	%r897, %r882, 8;
	setp.ge.s32 	%p237, %r897, %r196;
	setp.ne.s32 	%p238, %r875, %r1;
	or.pred  	%p9, %p237, %p238;
	selp.u32 	%r898, 1, 0, %p9;
	add.s32 	%r899, %r882, 9;
	setp.ge.s32 	%p239, %r899, %r196;
	setp.ne.s32 	%p240, %r876, %r1;
	or.pred  	%p10, %p239, %p240;
	selp.u32 	%r900, 1, 0, %p10;
	add.s32 	%r901, %r882, 10;
	setp.ge.s32 	%p241, %r901, %r196;
	setp.ne.s32 	%p242, %r877, %r1;
	or.pred  	%p11, %p241, %p242;
	selp.u32 	%r902, 1, 0, %p11;
	add.s32 	%r903, %r882, 11;
	setp.ge.s32 	%p243, %r903, %r196;
	setp.ne.s32 	%p244, %r878, %r1;
	or.pred  	%p12, %p243, %p244;
	selp.u32 	%r904, 1, 0, %p12;
	add.s32 	%r905, %r882, 12;
	setp.ge.s32 	%p245, %r905, %r196;
	setp.ne.s32 	%p246, %r879, %r1;
	or.pred  	%p13, %p245, %p246;
	selp.u32 	%r906, 1, 0, %p13;
	add.s32 	%r907, %r882, 13;
	setp.ge.s32 	%p247, %r907, %r196;
	setp.ne.s32 	%p248, %r880, %r1;
	or.pred  	%p14, %p247, %p248;
	selp.u32 	%r908, 1, 0, %p14;
	add.s32 	%r909, %r882, 14;
	setp.ge.s32 	%p249, %r909, %r196;
	setp.ne.s32 	%p250, %r881, %r1;
	or.pred  	%p15, %p249, %p250;
	selp.u32 	%r910, 1, 0, %p15;
	bar.sync 	0;
	add.s32 	%r247, %r884, %r246;
	add.s32 	%r248, %r247, %r886;
	add.s32 	%r249, %r248, %r888;
	add.s32 	%r250, %r249, %r890;
	add.s32 	%r251, %r250, %r892;
	add.s32 	%r252, %r251, %r894;
	add.s32 	%r253, %r252, %r896;
	add.s32 	%r254, %r253, %r898;
	add.s32 	%r255, %r254, %r900;
	add.s32 	%r256, %r255, %r902;
	add.s32 	%r257, %r256, %r904;
	add.s32 	%r258, %r257, %r906;
	add.s32 	%r259, %r258, %r908;
	add.s32 	%r836, %r259, %r910;
	mov.b32 	%r834, 1;
	mov.b32 	%r859, 0;
	mov.b32 	%r861, -1;
	// begin inline asm
	{  .reg .s32 r0;  .reg .pred p;  shfl.sync.up.b32 r0|p, %r836, %r834, %r859, %r861;  @p add.s32 r0, r0, %r836;  mov.s32 %r832, r0;}
	// end inline asm
	mov.b32 	%r840, 2;
	// begin inline asm
	{  .reg .s32 r0;  .reg .pred p;  shfl.sync.up.b32 r0|p, %r832, %r840, %r859, %r861;  @p add.s32 r0, r0, %r832;  mov.s32 %r838, r0;}
	// end inline asm
	mov.b32 	%r846, 4;
	// begin inline asm
	{  .reg .s32 r0;  .reg .pred p;  shfl.sync.up.b32 r0|p, %r838, %r846, %r859, %r861;  @p add.s32 r0, r0, %r838;  mov.s32 %r844, r0;}
	// end inline asm
	mov.b32 	%r852, 8;
	// begin inline asm
	{  .reg .s32 r0;  .reg .pred p;  shfl.sync.up.b32 r0|p, %r844, %r852, %r859, %r861;  @p add.s32 r0, r0, %r844;  mov.s32 %r850, r0;}
	// end inline asm
	mov.b32 	%r858, 16;
	// begin inline asm
	{  .reg .s32 r0;  .reg .pred p;  shfl.sync.up.b32 r0|p, %r850, %r858, %r859, %r861;  @p add.s32 r0, r0, %r850;  mov.s32 %r856, r0;}
	// end inline asm
	setp.ne.s32 	%p251, %r831, 31;
	@%p251 bra 	$L__BB80_273;
	shl.b32 	%r911, %r230, 2;
	mov.u32 	%r912, _ZZN3cub18CUB_300001_SM_10006detail6select23DeviceSelectSweepKernelINS2_10policy_hubIiNS0_8NullTypeEiLb0ELNS0_10SelectImplE0EE10Policy1000EN6thrust24THRUST_300001_SM_1000_NS6detail15normal_iteratorINSA_10device_ptrIiEEEEPS5_SF_PlNS0_13ScanTileStateIiLb1EEEN4cuda3std3__410__not_fn_tINSB_14equal_to_valueIiEEEES5_iNS2_19streaming_context_tIlLb1EEELS6_0EEEvT0_T1_T2_T3_T4_T5_T6_T7_iT8_NS1_7vsmem_tEE19static_temp_storage;
	add.s32 	%r913, %r912, %r911;
	st.shared.u32 	[%r913], %r856;
$L__BB80_273:
	mov.u64 	%rd103, %rd207;
	bar.sync 	0;
	ld.shared.v4.u32 	{%r262, %r263, %r264, %r265}, [_ZZN3cub18CUB_300001_SM_10006detail6select23DeviceSelectSweepKernelINS2_10policy_hubIiNS0_8NullTypeEiLb0ELNS0_10SelectImplE0EE10Policy1000EN6thrust24THRUST_300001_SM_1000_NS6detail15normal_iteratorINSA_10device_ptrIiEEEEPS5_SF_PlNS0_13ScanTileStateIiLb1EEEN4cuda3std3__410__not_fn_tINSB_14equal_to_valueIiEEEES5_iNS2_19streaming_context_tIlLb1EEELS6_0EEEvT0_T1_T2_T3_T4_T5_T6_T7_iT8_NS1_7vsmem_tEE19static_temp_storage];
	add.s32 	%r914, %r263, %r262;
	setp.eq.s32 	%p252, %r230, 2;
	selp.b32 	%r915, %r914, %r262, %p252;
	add.s32 	%r916, %r914, %r264;
	setp.eq.s32 	%p253, %r230, 3;
	selp.b32 	%r917, %r916, %r915, %p253;
	add.s32 	%r918, %r916, %r265;
	setp.eq.s32 	%p254, %r230, 4;
	selp.b32 	%r919, %r918, %r917, %p254;
	ld.shared.v4.u32 	{%r266, %r267, %r268, %r269}, [_ZZN3cub18CUB_300001_SM_10006detail6select23DeviceSelectSweepKernelINS2_10policy_hubIiNS0_8NullTypeEiLb0ELNS0_10SelectImplE0EE10Policy1000EN6thrust24THRUST_300001_SM_1000_NS6detail15normal_iteratorINSA_10device_ptrIiEEEEPS5_SF_PlNS0_13ScanTileStateIiLb1EEEN4cuda3std3__410__not_fn_tINSB_14equal_to_valueIiEEEES5_iNS2_19streaming_context_tIlLb1EEELS6_0EEEvT0_T1_T2_T3_T4_T5_T6_T7_iT8_NS1_7vsmem_tEE19static_temp_storage+16];
	add.s32 	%r920, %r918, %r266;
	setp.eq.s32 	%p255, %r230, 5;
	selp.b32 	%r921, %r920, %r919, %p255;
	add.s32 	%r922, %r920, %r267;
	setp.eq.s32 	%p256, %r230, 6;
	selp.b32 	%r923, %r922, %r921, %p256;
	add.s32 	%r924, %r922, %r268;
	setp.eq.s32 	%p257, %r230, 7;
	selp.b32 	%r925, %r924, %r923, %p257;
	add.s32 	%r926, %r924, %r269;
	setp.eq.s32 	%p258, %r230, 8;
	selp.b32 	%r927, %r926, %r925, %p258;
	ld.shared.v4.u32 	{%r270, %r271, %r272, %r273}, [_ZZN3cub18CUB_300001_SM_10006detail6select23DeviceSelectSweepKernelINS2_10policy_hubIiNS0_8NullTypeEiLb0ELNS0_10SelectImplE0EE10Policy1000EN6thrust24THRUST_300001_SM_1000_NS6detail15normal_iteratorINSA_10device_ptrIiEEEEPS5_SF_PlNS0_13ScanTileStateIiLb1EEEN4cuda3std3__410__not_fn_tINSB_14equal_to_valueIiEEEES5_iNS2_19streaming_context_tIlLb1EEELS6_0EEEvT0_T1_T2_T3_T4_T5_T6_T7_iT8_NS1_7vsmem_tEE19static_temp_storage+32];
	add.s32 	%r928, %r926, %r270;
	setp.eq.s32 	%p259, %r230, 9;
	selp.b32 	%r929, %r928, %r927, %p259;
	add.s32 	%r930, %r928, %r271;
	setp.eq.s32 	%p260, %r230, 10;
	selp.b32 	%r931, %r930, %r929, %p260;
	add.s32 	%r932, %r930, %r272;
	setp.eq.s32 	%p261, %r230, 11;
	selp.b32 	%r933, %r932, %r931, %p261;
	setp.lt.u32 	%p262, %r1518, 32;
	selp.b32 	%r934, 0, %r933, %p262;
	setp.eq.s32 	%p263, %r831, 0;
	sub.s32 	%r935, %r856, %r836;
	selp.b32 	%r936, 0, %r935, %p263;
	add.s32 	%r274, %r934, %r936;
	add.s32 	%r275, %r274, %r246;
	add.s32 	%r276, %r247, %r274;
	add.s32 	%r277, %r248, %r274;
	add.s32 	%r278, %r249, %r274;
	add.s32 	%r279, %r250, %r274;
	add.s32 	%r280, %r251, %r274;
	add.s32 	%r281, %r252, %r274;
	add.s32 	%r282, %r253, %r274;
	add.s32 	%r283, %r254, %r274;
	add.s32 	%r284, %r255, %r274;
	add.s32 	%r285, %r256, %r274;
	add.s32 	%r286, %r257, %r274;
	add.s32 	%r287, %r258, %r274;
	add.s32 	%r288, %r259, %r274;
	add.s32 	%r937, %r196, %r273;
	add.s32 	%r938, %r937, %r932;
	add.s32 	%r1557, %r938, -5760;
	setp.gt.s32 	%p264, %r1557, 384;
	@%p264 bra 	$L__BB80_334;
	ld.param.u8 	%rs5, [%rd103];
	ld.param.u64 	%rd333, [%rd103+24];
	cvta.to.global.u64 	%rd104, %rd333;
	setp.lt.s32 	%p265, %r274, %r1557;
	and.pred  	%p266, %p1, %p265;
	@%p266 bra 	$L__BB80_275;
	bra.uni 	$L__BB80_278;
$L__BB80_275:
	setp.ne.s16 	%p267, %rs5, 0;
	mov.b64 	%rd720, 0;
	@%p267 bra 	$L__BB80_277;
	ld.global.u64 	%rd720, [%rd104];
$L__BB80_277:
	cvt.s64.s32 	%rd335, %r274;
	add.s64 	%rd336, %rd720, %rd335;
	shl.b64 	%rd337, %rd336, 2;
	add.s64 	%rd338, %rd4, %rd337;
	st.global.u32 	[%rd338], %r867;
$L__BB80_278:
	setp.ge.s32 	%p268, %r275, %r1557;
	not.pred 	%p269, %p2;
	or.pred  	%p270, %p269, %p268;
	@%p270 bra 	$L__BB80_282;
	setp.ne.s16 	%p271, %rs5, 0;
	mov.b64 	%rd721, 0;
	@%p271 bra 	$L__BB80_281;
	ld.global.u64 	%rd721, [%rd104];
$L__BB80_281:
	cvt.s64.s32 	%rd340, %r275;
	add.s64 	%rd341, %rd721, %rd340;
	shl.b64 	%rd342, %rd341, 2;
	add.s64 	%rd343, %rd4, %rd342;
	st.global.u32 	[%rd343], %r868;
$L__BB80_282:
	setp.ge.s32 	%p272, %r276, %r1557;
	not.pred 	%p273, %p3;
	or.pred  	%p274, %p273, %p272;
	@%p274 bra 	$L__BB80_286;
	setp.ne.s16 	%p275, %rs5, 0;
	mov.b64 	%rd722, 0;
	@%p275 bra 	$L__BB80_285;
	ld.global.u64 	%rd722, [%rd104];
$L__BB80_285:
	cvt.s64.s32 	%rd345, %r276;
	add.s64 	%rd346, %rd722, %rd345;
	shl.b64 	%rd347, %rd346, 2;
	add.s64 	%rd348, %rd4, %rd347;
	st.global.u32 	[%rd348], %r869;
$L__BB80_286:
	setp.ge.s32 	%p276, %r277, %r1557;
	not.pred 	%p277, %p4;
	or.pred  	%p278, %p277, %p276;
	@%p278 bra 	$L__BB80_290;
	setp.ne.s16 	%p279, %rs5, 0;
	mov.b64 	%rd723, 0;
	@%p279 bra 	$L__BB80_289;
	ld.global.u64 	%rd723, [%rd104];
$L__BB80_289:
	cvt.s64.s32 	%rd350, %r277;
	add.s64 	%rd351, %rd723, %rd350;
	shl.b64 	%rd352, %rd351, 2;
	add.s64 	%rd353, %rd4, %rd352;
	st.global.u32 	[%rd353], %r870;
$L__BB80_290:
	setp.ge.s32 	%p280, %r278, %r1557;
	not.pred 	%p281, %p5;
	or.pred  	%p282, %p281, %p280;
	@%p282 bra 	$L__BB80_294;
	setp.ne.s16 	%p283, %rs5, 0;
	mov.b64 	%rd724, 0;
	@%p283 bra 	$L__BB80_293;
	ld.global.u64 	%rd724, [%rd104];
$L__BB80_293:
	cvt.s64.s32 	%rd355, %r278;
	add.s64 	%rd356, %rd724, %rd355;
	shl.b64 	%rd357, %rd356, 2;
	add.s64 	%rd358, %rd4, %rd357;
	st.global.u32 	[%rd358], %r871;
$L__BB80_294:
	setp.ge.s32 	%p284, %r279, %r1557;
	not.pred 	%p285, %p6;
	or.pred  	%p286, %p285, %p284;
	@%p286 bra 	$L__BB80_298;
	setp.ne.s16 	%p287, %rs5, 0;
	mov.b64 	%rd725, 0;
	@%p287 bra 	$L__BB80_297;
	ld.global.u64 	%rd725, [%rd104];
$L__BB80_297:
	cvt.s64.s32 	%rd360, %r279;
	add.s64 	%rd361, %rd725, %rd360;
	shl.b64 	%rd362, %rd361, 2;
	add.s64 	%rd363, %rd4, %rd362;
	st.global.u32 	[%rd363], %r872;
$L__BB80_298:
	setp.ge.s32 	%p288, %r280, %r1557;
	not.pred 	%p289, %p7;
	or.pred  	%p290, %p289, %p288;
	@%p290 bra 	$L__BB80_302;
	setp.ne.s16 	%p291, %rs5, 0;
	mov.b64 	%rd726, 0;
	@%p291 bra 	$L__BB80_301;
	ld.global.u64 	%rd726, [%rd104];
$L__BB80_301:
	cvt.s64.s32 	%rd365, %r280;
	add.s64 	%rd366, %rd726, %rd365;
	shl.b64 	%rd367, %rd366, 2;
	add.s64 	%rd368, %rd4, %rd367;
	st.global.u32 	[%rd368], %r873;
$L__BB80_302:
	setp.ge.s32 	%p292, %r281, %r1557;
	not.pred 	%p293, %p8;
	or.pred  	%p294, %p293, %p292;
	@%p294 bra 	$L__BB80_306;
	setp.ne.s16 	%p295, %rs5, 0;
	mov.b64 	%rd727, 0;
	@%p295 bra 	$L__BB80_305;
	ld.global.u64 	%rd727, [%rd104];
$L__BB80_305:
	cvt.s64.s32 	%rd370, %r281;
	add.s64 	%rd371, %rd727, %rd370;
	shl.b64 	%rd372, %rd371, 2;
	add.s64 	%rd373, %rd4, %rd372;
	st.global.u32 	[%rd373], %r874;
$L__BB80_306:
	setp.ge.s32 	%p296, %r282, %r1557;
	not.pred 	%p297, %p9;
	or.pred  	%p298, %p297, %p296;
	@%p298 bra 	$L__BB80_310;
	setp.ne.s16 	%p299, %rs5, 0;
	mov.b64 	%rd728, 0;
	@%p299 bra 	$L__BB80_309;
	ld.global.u64 	%rd728, [%rd104];
$L__BB80_309:
	cvt.s64.s32 	%rd375, %r282;
	add.s64 	%rd376, %rd728, %rd375;
	shl.b64 	%rd377, %rd376, 2;
	add.s64 	%rd378, %rd4, %rd377;
	st.global.u32 	[%rd378], %r875;
$L__BB80_310:
	setp.ge.s32 	%p300, %r283, %r1557;
	not.pred 	%p301, %p10;
	or.pred  	%p302, %p301, %p300;
	@%p302 bra 	$L__BB80_314;
	setp.ne.s16 	%p303, %rs5, 0;
	mov.b64 	%rd729, 0;
	@%p303 bra 	$L__BB80_313;
	ld.global.u64 	%rd729, [%rd104];
$L__BB80_313:
	cvt.s64.s32 	%rd380, %r283;
	add.s64 	%rd381, %rd729, %rd380;
	shl.b64 	%rd382, %rd381, 2;
	add.s64 	%rd383, %rd4, %rd382;
	st.global.u32 	[%rd383], %r876;
$L__BB80_314:
	setp.ge.s32 	%p304, %r284, %r1557;
	not.pred 	%p305, %p11;
	or.pred  	%p306, %p305, %p304;
	@%p306 bra 	$L__BB80_318;
	setp.ne.s16 	%p307, %rs5, 0;
	mov.b64 	%rd730, 0;
	@%p307 bra 	$L__BB80_317;
	ld.global.u64 	%rd730, [%rd104];
$L__BB80_317:
	cvt.s64.s32 	%rd385, %r284;
	add.s64 	%rd386, %rd730, %rd385;
	shl.b64 	%rd387, %rd386, 2;
	add.s64 	%rd388, %rd4, %rd387;
	st.global.u32 	[%rd388], %r877;
$L__BB80_318:
	setp.ge.s32 	%p308, %r285, %r1557;
	not.pred 	%p309, %p12;
	or.pred  	%p310, %p309, %p308;
	@%p310 bra 	$L__BB80_322;
	setp.ne.s16 	%p311, %rs5, 0;
	mov.b64 	%rd731, 0;
	@%p311 bra 	$L__BB80_321;
	ld.global.u64 	%rd731, [%rd104];
$L__BB80_321:
	cvt.s64.s32 	%rd390, %r285;
	add.s64 	%rd391, %rd731, %rd390;
	shl.b64 	%rd392, %rd391, 2;
	add.s64 	%rd393, %rd4, %rd392;
	st.global.u32 	[%rd393], %r878;
$L__BB80_322:
	setp.ge.s32 	%p312, %r286, %r1557;
	not.pred 	%p313, %p13;
	or.pred  	%p314, %p313, %p312;
	@%p314 bra 	$L__BB80_326;
	setp.ne.s16 	%p315, %rs5, 0;
	mov.b64 	%rd732, 0;
	@%p315 bra 	$L__BB80_325;
	ld.global.u64 	%rd732, [%rd104];
$L__BB80_325:
	cvt.s64.s32 	%rd395, %r286;
	add.s64 	%rd396, %rd732, %rd395;
	shl.b64 	%rd397, %rd396, 2;
	add.s64 	%rd398, %rd4, %rd397;
	st.global.u32 	[%rd398], %r879;
$L__BB80_326:
	setp.ge.s32 	%p316, %r287, %r1557;
	not.pred 	%p317, %p14;
	or.pred  	%p318, %p317, %p316;
	@%p318 bra 	$L__BB80_330;
	setp.ne.s16 	%p319, %rs5, 0;
	mov.b64 	%rd733, 0;
	@%p319 bra 	$L__BB80_329;
	ld.global.u64 	%rd733, [%rd104];
$L__BB80_329:
	cvt.s64.s32 	%rd400, %r287;
	add.s64 	%rd401, %rd733, %rd400;
	shl.b64 	%rd402, %rd401, 2;
	add.s64 	%rd403, %rd4, %rd402;
	st.global.u32 	[%rd403], %r880;
$L__BB80_330:
	setp.ge.s32 	%p320, %r288, %r1557;
	not.pred 	%p321, %p15;
	or.pred  	%p322, %p321, %p320;
	@%p322 bra 	$L__BB80_537;
	setp.ne.s16 	%p323, %rs5, 0;
	mov.b64 	%rd734, 0;
	@%p323 bra 	$L__BB80_333;
	ld.global.u64 	%rd734, [%rd104];
$L__BB80_333:
	cvt.s64.s32 	%rd405, %r288;
	add.s64 	%rd406, %rd734, %rd405;
	shl.b64 	%rd407, %rd406, 2;
	add.s64 	%rd408, %rd4, %rd407;
	st.global.u32 	[%rd408], %r881;
	bra.uni 	$L__BB80_537;
$L__BB80_334:
	bar.sync 	0;
	not.pred 	%p324, %p1;
	@%p324 bra 	$L__BB80_336;
	shl.b32 	%r939, %r274, 2;
	mov.u32 	%r940, _ZZN3cub18CUB_300001_SM_10006detail6select23DeviceSelectSweepKernelINS2_10policy_hubIiNS0_8NullTypeEiLb0ELNS0_10SelectImplE0EE10Policy1000EN6thrust24THRUST_300001_SM_1000_NS6detail15normal_iteratorINSA_10device_ptrIiEEEEPS5_SF_PlNS0_13ScanTileStateIiLb1EEEN4cuda3std3__410__not_fn_tINSB_14equal_to_valueIiEEEES5_iNS2_19streaming_context_tIlLb1EEELS6_0EEEvT0_T1_T2_T3_T4_T5_T6_T7_iT8_NS1_7vsmem_tEE19static_temp_storage;
	add.s32 	%r941, %r940, %r939;
	st.shared.u32 	[%r941], %r867;
$L__BB80_336:
	not.pred 	%p325, %p2;
	@%p325 bra 	$L__BB80_338;
	shl.b32 	%r942, %r275, 2;
	mov.u32 	%r943, _ZZN3cub18CUB_300001_SM_10006detail6select23DeviceSelectSweepKernelINS2_10policy_hubIiNS0_8NullTypeEiLb0ELNS0_10SelectImplE0EE10Policy1000EN6thrust24THRUST_300001_SM_1000_NS6detail15normal_iteratorINSA_10device_ptrIiEEEEPS5_SF_PlNS0_13ScanTileStateIiLb1EEEN4cuda3std3__410__not_fn_tINSB_14equal_to_valueIiEEEES5_iNS2_19streaming_context_tIlLb1EEELS6_0EEEvT0_T1_T2_T3_T4_T5_T6_T7_iT8_NS1_7vsmem_tEE19static_temp_storage;
	add.s32 	%r944, %r943, %r942;
	st.shared.u32 	[%r944], %r868;
$L__BB80_338:
	not.pred 	%p326, %p3;
	@%p326 bra 	$L__BB80_340;
	shl.b32 	%r945, %r276, 2;
	mov.u32 	%r946, _ZZN3cub18CUB_300001_SM_10006detail6select23DeviceSelectSweepKernelINS2_10policy_hubIiNS0_8NullTypeEiLb0ELNS0_10SelectImplE0EE10Policy1000EN6thrust24THRUST_300001_SM_1000_NS6detail15normal_iteratorINSA_10device_ptrIiEEEEPS5_SF_PlNS0_13ScanTileStateIiLb1EEEN4cuda3std3__410__not_fn_tINSB_14equal_to_valueIiEEEES5_iNS2_19streaming_context_tIlLb1EEELS6_0EEEvT0_T1_T2_T3_T4_T5_T6_T7_iT8_NS1_7vsmem_tEE19static_temp_storage;
	add.s32 	%r947, %r946, %r945;
	st.shared.u32 	[%r947], %r869;
$L__BB80_340:
	not.pred 	%p327, %p4;
	@%p327 bra 	$L__BB80_342;
	shl.b32 	%r948, %r277, 2;
	mov.u32 	%r949, _ZZN3cub18CUB_300001_SM_10006detail6select23DeviceSelectSweepKernelINS2_10policy_hubIiNS0_8NullTypeEiLb0ELNS0_10SelectImplE0EE10Policy1000EN6thrust24THRUST_300001_SM_1000_NS6detail15normal_iteratorINSA_10device_ptrIiEEEEPS5_SF_PlNS0_13ScanTileStateIiLb1EEEN4cuda3std3__410__not_fn_tINSB_14equal_to_valueIiEEEES5_iNS2_19streaming_context_tIlLb1EEELS6_0EEEvT0_T1_T2_T3_T4_T5_T6_T7_iT8_NS1_7vsmem_tEE19static_temp_storage;
	add.s32 	%r950, %r949, %r948;
	st.shared.u32 	[%r950], %r870;
$L__BB80_342:
	not.pred 	%p328, %p5;
	@%p328 bra 	$L__BB80_344;
	shl.b32 	%r951, %r278, 2;
	mov.u32 	%r952, _ZZN3cub18CUB_300001_SM_10006detail6select23DeviceSelectSweepKernelINS2_10policy_hubIiNS0_8NullTypeEiLb0ELNS0_10SelectImplE0EE10Policy1000EN6thrust24THRUST_300001_SM_1000_NS6detail15normal_iteratorINSA_10device_ptrIiEEEEPS5_SF_PlNS0_13ScanTileStateIiLb1EEEN4cuda3std3__410__not_fn_tINSB_14equal_to_valueIiEEEES5_iNS2_19streaming_context_tIlLb1EEELS6_0EEEvT0_T1_T2_T3_T4_T5_T6_T7_iT8_NS1_7vsmem_tEE19static_temp_storage;
	add.s32 	%r953, %r952, %r951;
	st.shared.u32 	[%r953], %r871;
$L__BB80_344:
	not.pred 	%p329, %p6;
	@%p329 bra 	$L__BB80_346;
	shl.b32 	%r954, %r279, 2;
	mov.u32 	%r955, _ZZN3cub18CUB_300001_SM_10006detail6select23DeviceSelectSweepKernelINS2_10policy_hubIiNS0_8NullTypeEiLb0ELNS0_10SelectImplE0EE10Policy1000EN6thrust24THRUST_300001_SM_1000_NS6detail15normal_iteratorINSA_10device_ptrIiEEEEPS5_SF_PlNS0_13ScanTileStateIiLb1EEEN4cuda3std3__410__not_fn_tINSB_14equal_to_valueIiEEEES5_iNS2_19streaming_context_tIlLb1EEELS6_0EEEvT0_T1_T2_T3_T4_T5_T6_T7_iT8_NS1_7vsmem_tEE19static_temp_storage;
	add.s32 	%r956, %r955, %r954;
	st.shared.u32 	[%r956], %r872;
$L__BB80_346:
	not.pred 	%p330, %p7;
	@%p330 bra 	$L__BB80_348;
	shl.b32 	%r957, %r280, 2;
	mov.u32 	%r958, _ZZN3cub18CUB_300001_SM_10006detail6select23DeviceSelectSweepKernelINS2_10policy_hubIiNS0_8NullTypeEiLb0ELNS0_10SelectImplE0EE10Policy1000EN6thrust24THRUST_300001_SM_1000_NS6detail15normal_iteratorINSA_10device_ptrIiEEEEPS5_SF_PlNS0_13ScanTileStateIiLb1EEEN4cuda3std3__410__not_fn_tINSB_14equal_to_valueIiEEEES5_iNS2_19streaming_context_tIlLb1EEELS6_0EEEvT0_T1_T2_T3_T4_T5_T6_T7_iT8_NS1_7vsmem_tEE19static_temp_storage;
	add.s32 	%r959, %r958, %r957;
	st.shared.u32 	[%r959], %r873;
$L__BB80_348:
	not.pred 	%p331, %p8;
	@%p331 bra 	$L__BB80_350;
	shl.b32 	%r960, %r281, 2;
	mov.u32 	%r961, _ZZN3cub18CUB_300001_SM_10006detail6select23DeviceSelectSweepKernelINS2_10policy_hubIiNS0_8NullTypeEiLb0ELNS0_10SelectImplE0EE10Policy1000EN6thrust24THRUST_300001_SM_1000_NS6detail15normal_iteratorINSA_10device_ptrIiEEEEPS5_SF_PlNS0_13ScanTileStateIiLb1EEEN4cuda3std3__410__not_fn_tINSB_14equal_to_valueIiEEEES5_iNS2_19streaming_context_tIlLb1EEELS6_0EEEvT0_T1_T2_T3_T4_T5_T6_T7_iT8_NS1_7vsmem_tEE19static_temp_storage;
	add.s32 	%r962, %r961, %r960;
	st.shared.u32 	[%r962], %r874;
$L__BB80_350:
	not.pred 	%p332, %p9;
	@%p332 bra 	$L__BB80_352;
	shl.b32 	%r963, %r282, 2;
	mov.u32 	%r964, _ZZN3cub18CUB_300001_SM_10006detail6select23DeviceSelectSweepKernelINS2_10policy_hubIiNS0_8NullTypeEiLb0ELNS0_10SelectImplE0EE10Policy1000EN6thrust24THRUST_300001_SM_1000_NS6detail15normal_iteratorINSA_10device_ptrIiEEEEPS5_SF_PlNS0_13ScanTileStateIiLb1EEEN4cuda3std3__410__not_fn_tINSB_14equal_to_valueIiEEEES5_iNS2_19streaming_context_tIlLb1EEELS6_0EEEvT0_T1_T2_T3_T4_T5_T6_T7_iT8_NS1_7vsmem_tEE19static_temp_storage;
	add.s32 	%r965, %r964, %r963;
	st.shared.u32 	[%r965], %r875;
$L__BB80_352:
	not.pred 	%p333, %p10;
	@%p333 bra 	$L__BB80_354;
	shl.b32 	%r966, %r283, 2;
	mov.u32 	%r967, _ZZN3cub18CUB_300001_SM_10006detail6select23DeviceSelectSweepKernelINS2_10policy_hubIiNS0_8NullTypeEiLb0ELNS0_10SelectImplE0EE10Policy1000EN6thrust24THRUST_300001_SM_1000_NS6detail15normal_iteratorINSA_10device_ptrIiEEEEPS5_SF_PlNS0_13ScanTileStateIiLb1EEEN4cuda3std3__410__not_fn_tINSB_14equal_to_valueIiEEEES5_iNS2_19streaming_context_tIlLb1EEELS6_0EEEvT0_T1_T2_T3_T4_T5_T6_T7_iT8_NS1_7vsmem_tEE19static_temp_storage;
	add.s32 	%r968, %r967, %r966;
	st.shared.u32 	[%r968], %r876;
$L__BB80_354:
	not.pred 	%p334, %p11;
	@%p334 bra 	$L__BB80_356;
	shl.b32 	%r969, %r284, 2;
	mov.u32 	%r970, _ZZN3cub18CUB_300001_SM_10006detail6select23DeviceSelectSweepKernelINS2_10policy_hubIiNS0_8NullTypeEiLb0ELNS0_10SelectImplE0EE10Policy1000EN6thrust24THRUST_300001_SM_1000_NS6detail15normal_iteratorINSA_10device_ptrIiEEEEPS5_SF_PlNS0_13ScanTileStateIiLb1EEEN4cuda3std3__410__not_fn_tINSB_14equal_to_valueIiEEEES5_iNS2_19streaming_context_tIlLb1EEELS6_0EEEvT0_T1_T2_T3_T4_T5_T6_T7_iT8_NS1_7vsmem_tEE19static_temp_storage;
	add.s32 	%r971, %r970, %r969;
	st.shared.u32 	[%r971], %r877;
$L__BB80_356:
	not.pred 	%p335, %p12;
	@%p335 bra 	$L__BB80_358;
	shl.b32 	%r972, %r285, 2;
	mov.u32 	%r973, _ZZN3cub18CUB_300001_SM_10006detail6select23DeviceSelectSweepKernelINS2_10policy_hubIiNS0_8NullTypeEiLb0ELNS0_10SelectImplE0EE10Policy1000EN6thrust24THRUST_300001_SM_1000_NS6detail15normal_iteratorINSA_10device_ptrIiEEEEPS5_SF_PlNS0_13ScanTileStateIiLb1EEEN4cuda3std3__410__not_fn_tINSB_14equal_to_valueIiEEEES5_iNS2_19streaming_context_tIlLb1EEELS6_0EEEvT0_T1_T2_T3_T4_T5_T6_T7_iT8_NS1_7vsmem_tEE19static_temp_storage;
	add.s32 	%r974, %r973, %r972;
	st.shared.u32 	[%r974], %r878;
$L__BB80_358:
	not.pred 	%p336, %p13;
	@%p336 bra 	$L__BB80_360;
	shl.b32 	%r975, %r286, 2;
	mov.u32 	%r976, _ZZN3cub18CUB_300001_SM_10006detail6select23DeviceSelectSweepKernelINS2_10policy_hubIiNS0_8NullTypeEiLb0ELNS0_10SelectImplE0EE10Policy1000EN6thrust24THRUST_300001_SM_1000_NS6detail15normal_iteratorINSA_10device_ptrIiEEEEPS5_SF_PlNS0_13ScanTileStateIiLb1EEEN4cuda3std3__410__not_fn_tINSB_14equal_to_valueIiEEEES5_iNS2_19streaming_context_tIlLb1EEELS6_0EEEvT0_T1_T2_T3_T4_T5_T6_T7_iT8_NS1_7vsmem_tEE19static_temp_storage;
	add.s32 	%r977, %r976, %r975;
	st.shared.u32 	[%r977], %r879;
$L__BB80_360:
	not.pred 	%p337, %p14;
	@%p337 bra 	$L__BB80_362;
	shl.b32 	%r978, %r287, 2;
	mov.u32 	%r979, _ZZN3cub18CUB_300001_SM_10006detail6select23DeviceSelectSweepKernelINS2_10policy_hubIiNS0_8NullTypeEiLb0ELNS0_10SelectImplE0EE10Policy1000EN6thrust24THRUST_300001_SM_1000_NS6detail15normal_iteratorINSA_10device_ptrIiEEEEPS5_SF_PlNS0_13ScanTileStateIiLb1EEEN4cuda3std3__410__not_fn_tINSB_14equal_to_valueIiEEEES5_iNS2_19streaming_context_tIlLb1EEELS6_0EEEvT0_T1_T2_T3_T4_T5_T6_T7_iT8_NS1_7vsmem_tEE19static_temp_storage;
	add.s32 	%r980, %r979, %r978;
	st.shared.u32 	[%r980], %r880;
$L__BB80_362:
	not.pred 	%p338, %p15;
	@%p338 bra 	$L__BB80_364;
	shl.b32 	%r981, %r288, 2;
	mov.u32 	%r982, _ZZN3cub18CUB_300001_SM_10006detail6select23DeviceSelectSweepKernelINS2_10policy_hubIiNS0_8NullTypeEiLb0ELNS0_10SelectImplE0EE10Policy1000EN6thrust24THRUST_300001_SM_1000_NS6detail15normal_iteratorINSA_10device_ptrIiEEEEPS5_SF_PlNS0_13ScanTileStateIiLb1EEEN4cuda3std3__410__not_fn_tINSB_14equal_to_valueIiEEEES5_iNS2_19streaming_context_tIlLb1EEELS6_0EEEvT0_T1_T2_T3_T4_T5_T6_T7_iT8_NS1_7vsmem_tEE19static_temp_storage;
	add.s32 	%r983, %r982, %r981;
	st.shared.u32 	[%r983], %r881;
$L__BB80_364:
	bar.sync 	0;
	setp.ge.u32 	%p339, %r1518, %r1557;
	@%p339 bra 	$L__BB80_537;
	ld.param.u32 	%r1474, [_ZN3cub18CUB_300001_SM_10006detail6select23DeviceSelectSweepKernelINS2_10policy_hubIiNS0_8NullTypeEiLb0ELNS0_10SelectImplE0EE10Policy1000EN6thrust24THRUST_300001_SM_1000_NS6detail15normal_iteratorINSA_10device_ptrIiEEEEPS5_SF_PlNS0_13ScanTileStateIiLb1EEEN4cuda3std3__410__not_fn_tINSB_14equal_to_valueIiEEEES5_iNS2_19streaming_context_tIlLb1EEELS6_0EEEvT0_T1_T2_T3_T4_T5_T6_T7_iT8_NS1_7vsmem_tE_param_7];
	ld.param.u8 	%rs6, [%rd103];
	ld.param.u64 	%rd409, [%rd103+24];
	cvta.to.global.u64 	%rd105, %rd409;
	add.s32 	%r984, %r263, %r264;
	add.s32 	%r985, %r984, %r265;
	add.s32 	%r986, %r985, %r266;
	add.s32 	%r987, %r986, %r267;
	add.s32 	%r988, %r987, %r268;
	add.s32 	%r989, %r988, %r269;
	add.s32 	%r990, %r989, %r270;
	add.s32 	%r991, %r990, %r271;
	add.s32 	%r992, %r991, %r272;
	add.s32 	%r993, %r992, %r273;
	add.s32 	%r994, %r993, %r262;
	add.s32 	%r995, %r994, %r1474;
	sub.s32 	%r996, %r995, %r1518;
	add.s32 	%r290, %r996, -5761;
	mul.hi.u32 	%r997, %r290, -1431655765;
	shr.u32 	%r998, %r997, 8;
	add.s32 	%r291, %r998, 1;
	and.b32  	%r999, %r998, 3;
	setp.eq.s32 	%p340, %r999, 3;
	@%p340 bra 	$L__BB80_370;
	cvt.u64.u32 	%rd713, %r1518;
	shl.b32 	%r1000, %r1518, 2;
	mov.u32 	%r1001, _ZZN3cub18CUB_300001_SM_10006detail6select23DeviceSelectSweepKernelINS2_10policy_hubIiNS0_8NullTypeEiLb0ELNS0_10SelectImplE0EE10Policy1000EN6thrust24THRUST_300001_SM_1000_NS6detail15normal_iteratorINSA_10device_ptrIiEEEEPS5_SF_PlNS0_13ScanTileStateIiLb1EEEN4cuda3std3__410__not_fn_tINSB_14equal_to_valueIiEEEES5_iNS2_19streaming_context_tIlLb1EEELS6_0EEEvT0_T1_T2_T3_T4_T5_T6_T7_iT8_NS1_7vsmem_tEE19static_temp_storage;
	add.s32 	%r1517, %r1001, %r1000;
	and.b32  	%r1002, %r291, 3;
	neg.s32 	%r1516, %r1002;
$L__BB80_367:
	.pragma "nounroll";
	setp.ne.s16 	%p341, %rs6, 0;
	mov.b64 	%rd714, 0;
	@%p341 bra 	$L__BB80_369;
	ld.global.u64 	%rd714, [%rd105];
$L__BB80_369:
	add.s64 	%rd411, %rd714, %rd713;
	shl.b64 	%rd412, %rd411, 2;
	add.s64 	%rd413, %rd4, %rd412;
	ld.shared.u32 	%r1003, [%r1517];
	st.global.u32 	[%rd413], %r1003;
	add.s64 	%rd713, %rd713, 384;
	cvt.u32.u64 	%r1518, %rd713;
	add.s32 	%r1517, %r1517, 1536;
	add.s32 	%r1516, %r1516, 1;
	setp.ne.s32 	%p342, %r1516, 0;
	@%p342 bra 	$L__BB80_367;
$L__BB80_370:
	setp.lt.u32 	%p343, %r290, 1152;
	@%p343 bra 	$L__BB80_537;
	mul.wide.u32 	%rd415, %r1518, 4;
	add.s64 	%rd111, %rd4, %rd415;
	shl.b32 	%r1004, %r1518, 2;
	mov.u32 	%r1005, _ZZN3cub18CUB_300001_SM_10006detail6select23DeviceSelectSweepKernelINS2_10policy_hubIiNS0_8NullTypeEiLb0ELNS0_10SelectImplE0EE10Policy1000EN6thrust24THRUST_300001_SM_1000_NS6detail15normal_iteratorINSA_10device_ptrIiEEEEPS5_SF_PlNS0_13ScanTileStateIiLb1EEEN4cuda3std3__410__not_fn_tINSB_14equal_to_valueIiEEEES5_iNS2_19streaming_context_tIlLb1EEELS6_0EEEvT0_T1_T2_T3_T4_T5_T6_T7_iT8_NS1_7vsmem_tEE19static_temp_storage;
	add.s32 	%r1006, %r1004, %r1005;
	add.s32 	%r1519, %r1006, 3072;
	mov.b64 	%rd715, 0;
$L__BB80_372:
	setp.ne.s16 	%p344, %rs6, 0;
	mov.b64 	%rd716, 0;
	@%p344 bra 	$L__BB80_374;
	ld.global.u64 	%rd716, [%rd105];
$L__BB80_374:
	setp.ne.s16 	%p345, %rs6, 0;
	shl.b64 	%rd418, %rd716, 2;
	add.s64 	%rd419, %rd715, %rd418;
	add.s64 	%rd420, %rd111, %rd419;
	ld.shared.u32 	%r1007, [%r1519+-3072];
	st.global.u32 	[%rd420], %r1007;
	mov.b64 	%rd717, 0;
	@%p345 bra 	$L__BB80_376;
	ld.global.u64 	%rd717, [%rd105];
$L__BB80_376:
	setp.ne.s16 	%p346, %rs6, 0;
	shl.b64 	%rd422, %rd717, 2;
	add.s64 	%rd423, %rd715, %rd422;
	add.s64 	%rd424, %rd111, %rd423;
	ld.shared.u32 	%r1008, [%r1519+-1536];
	st.global.u32 	[%rd424+1536], %r1008;
	mov.b64 	%rd718, 0;
	@%p346 bra 	$L__BB80_378;
	ld.global.u64 	%rd718, [%rd105];
$L__BB80_378:
	setp.ne.s16 	%p347, %rs6, 0;
	shl.b64 	%rd426, %rd718, 2;
	add.s64 	%rd427, %rd715, %rd426;
	add.s64 	%rd428, %rd111, %rd427;
	ld.shared.u32 	%r1009, [%r1519];
	st.global.u32 	[%rd428+3072], %r1009;
	mov.b64 	%rd719, 0;
	@%p347 bra 	$L__BB80_380;
	ld.global.u64 	%rd719, [%rd105];
$L__BB80_380:
	shl.b64 	%rd429, %rd719, 2;
	add.s64 	%rd430, %rd715, %rd429;
	add.s64 	%rd431, %rd111, %rd430;
	ld.shared.u32 	%r1010, [%r1519+1536];
	st.global.u32 	[%rd431+4608], %r1010;
	add.s32 	%r1518, %r1518, 1536;
	add.s64 	%rd715, %rd715, 6144;
	add.s32 	%r1519, %r1519, 6144;
	setp.lt.s32 	%p348, %r1518, %r1557;
	@%p348 bra 	$L__BB80_372;
	bra.uni 	$L__BB80_537;
$L__BB80_381:
	ld.param.u8 	%rs9, [%rd1];
	setp.eq.s16 	%p33, %rs9, 0;
	ld.param.u64 	%rd210, [%rd1+16];
	selp.b64 	%rd211, %rd210, 0, %p33;
	cvt.s64.s32 	%rd212, %r3;
	add.s64 	%rd213, %rd211, %rd212;
	mov.u32 	%r1553, %tid.x;
	and.b32  	%r460, %r1553, 31;
	and.b32  	%r461, %r1553, 992;
	mul.lo.s32 	%r462, %r461, 15;
	or.b32  	%r306, %r462, %r460;
	setp.ge.s32 	%p34, %r306, %r196;
	cvt.u64.u32 	%rd214, %r306;
	add.s64 	%rd215, %rd213, %rd214;
	shl.b64 	%rd216, %rd215, 2;
	add.s64 	%rd152, %rd3, %rd216;
	@%p34 bra 	$L__BB80_383;
	ld.global.u32 	%r1521, [%rd152];
$L__BB80_383:
	add.s32 	%r464, %r306, 32;
	setp.ge.s32 	%p35, %r464, %r196;
	@%p35 bra 	$L__BB80_385;
	ld.global.u32 	%r1522, [%rd152+128];
$L__BB80_385:
	add.s32 	%r466, %r306, 64;
	setp.ge.s32 	%p36, %r466, %r196;
	@%p36 bra 	$L__BB80_387;
	ld.global.u32 	%r1523, [%rd152+256];
$L__BB80_387:
	add.s32 	%r468, %r306, 96;
	setp.ge.s32 	%p37, %r468, %r196;
	@%p37 bra 	$L__BB80_389;
	ld.global.u32 	%r1524, [%rd152+384];
$L__BB80_389:
	add.s32 	%r470, %r306, 128;
	setp.ge.s32 	%p38, %r470, %r196;
	@%p38 bra 	$L__BB80_391;
	ld.global.u32 	%r1525, [%rd152+512];
$L__BB80_391:
	add.s32 	%r472, %r306, 160;
	setp.ge.s32 	%p39, %r472, %r196;
	@%p39 bra 	$L__BB80_393;
	ld.global.u32 	%r1526, [%rd152+640];
$L__BB80_393:
	add.s32 	%r474, %r306, 192;
	setp.ge.s32 	%p40, %r474, %r196;
	@%p40 bra 	$L__BB80_395;
	ld.global.u32 	%r1527, [%rd152+768];
$L__BB80_395:
	add.s32 	%r476, %r306, 224;
	setp.ge.s32 	%p41, %r476, %r196;
	@%p41 bra 	$L__BB80_397;
	ld.global.u32 	%r1528, [%rd152+896];
$L__BB80_397:
	add.s32 	%r478, %r306, 256;
	setp.ge.s32 	%p42, %r478, %r196;
	@%p42 bra 	$L__BB80_399;
	ld.global.u32 	%r1529, [%rd152+1024];
$L__BB80_399:
	add.s32 	%r480, %r306, 288;
	setp.ge.s32 	%p43, %r480, %r196;
	@%p43 bra 	$L__BB80_401;
	ld.global.u32 	%r1530, [%rd152+1152];
$L__BB80_401:
	add.s32 	%r482, %r306, 320;
	setp.ge.s32 	%p44, %r482, %r196;
	@%p44 bra 	$L__BB80_403;
	ld.global.u32 	%r1531, [%rd152+1280];
$L__BB80_403:
	add.s32 	%r484, %r306, 352;
	setp.ge.s32 	%p45, %r484, %r196;
	@%p45 bra 	$L__BB80_405;
	ld.global.u32 	%r1532, [%rd152+1408];
$L__BB80_405:
	add.s32 	%r486, %r306, 384;
	setp.ge.s32 	%p46, %r486, %r196;
	@%p46 bra 	$L__BB80_407;
	ld.global.u32 	%r1533, [%rd152+1536];
$L__BB80_407:
	add.s32 	%r488, %r306, 416;
	setp.ge.s32 	%p47, %r488, %r196;
	@%p47 bra 	$L__BB80_409;
	ld.global.u32 	%r1534, [%rd152+1664];
$L__BB80_409:
	add.s32 	%r490, %r306, 448;
	setp.ge.s32 	%p48, %r490, %r196;
	@%p48 bra 	$L__BB80_411;
	ld.global.u32 	%r1535, [%rd152+1792];
$L__BB80_411:
	// begin inline asm
	mov.u32 %r491, %laneid;
	// end inline asm
	shr.u32 	%r338, %r1553, 5;
	mad.lo.s32 	%r522, %r338, 480, %r491;
	shl.b32 	%r523, %r522, 2;
	mov.u32 	%r524, _ZZN3cub18CUB_300001_SM_10006detail6select23DeviceSelectSweepKernelINS2_10policy_hubIiNS0_8NullTypeEiLb0ELNS0_10SelectImplE0EE10Policy1000EN6thrust24THRUST_300001_SM_1000_NS6detail15normal_iteratorINSA_10device_ptrIiEEEEPS5_SF_PlNS0_13ScanTileStateIiLb1EEEN4cuda3std3__410__not_fn_tINSB_14equal_to_valueIiEEEES5_iNS2_19streaming_context_tIlLb1EEELS6_0EEEvT0_T1_T2_T3_T4_T5_T6_T7_iT8_NS1_7vsmem_tEE19static_temp_storage;
	add.s32 	%r525, %r524, %r523;
	st.shared.u32 	[%r525], %r1521;
	st.shared.u32 	[%r525+128], %r1522;
	st.shared.u32 	[%r525+256], %r1523;
	st.shared.u32 	[%r525+384], %r1524;
	st.shared.u32 	[%r525+512], %r1525;
	st.shared.u32 	[%r525+640], %r1526;
	st.shared.u32 	[%r525+768], %r1527;
	st.shared.u32 	[%r525+896], %r1528;
	st.shared.u32 	[%r525+1024], %r1529;
	st.shared.u32 	[%r525+1152], %r1530;
	st.shared.u32 	[%r525+1280], %r1531;
	st.shared.u32 	[%r525+1408], %r1532;
	st.shared.u32 	[%r525+1536], %r1533;
	st.shared.u32 	[%r525+1664], %r1534;
	st.shared.u32 	[%r525+1792], %r1535;
	bar.warp.sync 	-1;
	mad.lo.s32 	%r526, %r491, 56, %r525;
	ld.shared.u32 	%r527, [%r526];
	ld.shared.u32 	%r528, [%r526+4];
	ld.shared.u32 	%r529, [%r526+8];
	ld.shared.u32 	%r530, [%r526+12];
	ld.shared.u32 	%r531, [%r526+16];
	ld.shared.u32 	%r532, [%r526+20];
	ld.shared.u32 	%r533, [%r526+24];
	ld.shared.u32 	%r534, [%r526+28];
	ld.shared.u32 	%r535, [%r526+32];
	ld.shared.u32 	%r536, [%r526+36];
	ld.shared.u32 	%r537, [%r526+40];
	ld.shared.u32 	%r538, [%r526+44];
	ld.shared.u32 	%r539, [%r526+48];
	ld.shared.u32 	%r540, [%r526+52];
	ld.shared.u32 	%r541, [%r526+56];
	mul.lo.s32 	%r542, %r1553, 15;
	setp.ge.s32 	%p49, %r542, %r196;
	setp.ne.s32 	%p50, %r527, %r1;
	or.pred  	%p16, %p49, %p50;
	selp.u32 	%r543, 1, 0, %p16;
	add.s32 	%r544, %r542, 1;
	setp.ge.s32 	%p51, %r544, %r196;
	setp.ne.s32 	%p52, %r528, %r1;
	or.pred  	%p17, %p51, %p52;
	selp.u32 	%r545, 1, 0, %p17;
	add.s32 	%r546, %r542, 2;
	setp.ge.s32 	%p53, %r546, %r196;
	setp.ne.s32 	%p54, %r529, %r1;
	or.pred  	%p18, %p53, %p54;
	selp.u32 	%r547, 1, 0, %p18;
	add.s32 	%r548, %r542, 3;
	setp.ge.s32 	%p55, %r548, %r196;
	setp.ne.s32 	%p56, %r530, %r1;
	or.pred  	%p19, %p55, %p56;
	selp.u32 	%r549, 1, 0, %p19;
	add.s32 	%r550, %r542, 4;
	setp.ge.s32 	%p57, %r550, %r196;
	setp.ne.s32 	%p58, %r531, %r1;
	or.pred  	%p20, %p57, %p58;
	selp.u32 	%r551, 1, 0, %p20;
	add.s32 	%r552, %r542, 5;
	setp.ge.s32 	%p59, %r552, %r196;
	setp.ne.s32 	%p60, %r532, %r1;
	or.pred  	%p21, %p59, %p60;
	selp.u32 	%r553, 1, 0, %p21;
	add.s32 	%r554, %r542, 6;
	setp.ge.s32 	%p61, %r554, %r196;
	setp.ne.s32 	%p62, %r533, %r1;
	or.pred  	%p22, %p61, %p62;
	selp.u32 	%r555, 1, 0, %p22;
	add.s32 	%r556, %r542, 7;
	setp.ge.s32 	%p63, %r556, %r196;
	setp.ne.s32 	%p64, %r534, %r1;
	or.pred  	%p23, %p63, %p64;
	selp.u32 	%r557, 1, 0, %p23;
	add.s32 	%r558, %r542, 8;
	setp.ge.s32 	%p65, %r558, %r196;
	setp.ne.s32 	%p66, %r535, %r1;
	or.pred  	%p24, %p65, %p66;
	selp.u32 	%r559, 1, 0, %p24;
	add.s32 	%r560, %r542, 9;
	setp.ge.s32 	%p67, %r560, %r196;
	setp.ne.s32 	%p68, %r536, %r1;
	or.pred  	%p25, %p67, %p68;
	selp.u32 	%r561, 1, 0, %p25;
	add.s32 	%r562, %r542, 10;
	setp.ge.s32 	%p69, %r562, %r196;
	setp.ne.s32 	%p70, %r537, %r1;
	or.pred  	%p26, %p69, %p70;
	selp.u32 	%r563, 1, 0, %p26;
	add.s32 	%r564, %r542, 11;
	setp.ge.s32 	%p71, %r564, %r196;
	setp.ne.s32 	%p72, %r538, %r1;
	or.pred  	%p27, %p71, %p72;
	selp.u32 	%r565, 1, 0, %p27;
	add.s32 	%r566, %r542, 12;
	setp.ge.s32 	%p73, %r566, %r196;
	setp.ne.s32 	%p74, %r539, %r1;
	or.pred  	%p28, %p73, %p74;
	selp.u32 	%r567, 1, 0, %p28;
	add.s32 	%r568, %r542, 13;
	setp.ge.s32 	%p75, %r568, %r196;
	setp.ne.s32 	%p76, %r540, %r1;
	or.pred  	%p29, %p75, %p76;
	selp.u32 	%r569, 1, 0, %p29;
	add.s32 	%r570, %r542, 14;
	setp.ge.s32 	%p77, %r570, %r196;
	setp.ne.s32 	%p78, %r541, %r1;
	or.pred  	%p30, %p77, %p78;
	selp.u32 	%r571, 1, 0, %p30;
	bar.sync 	0;
	add.s32 	%r354, %r545, %r543;
	add.s32 	%r355, %r354, %r547;
	add.s32 	%r356, %r355, %r549;
	add.s32 	%r357, %r356, %r551;
	add.s32 	%r358, %r357, %r553;
	add.s32 	%r359, %r358, %r555;
	add.s32 	%r360, %r359, %r557;
	add.s32 	%r361, %r360, %r559;
	add.s32 	%r362, %r361, %r561;
	add.s32 	%r363, %r362, %r563;
	add.s32 	%r364, %r363, %r565;
	add.s32 	%r365, %r364, %r567;
	add.s32 	%r366, %r365, %r569;
	add.s32 	%r496, %r366, %r571;
	mov.b32 	%r494, 1;
	mov.b32 	%r519, 0;
	mov.b32 	%r521, -1;
	// begin inline asm
	{  .reg .s32 r0;  .reg .pred p;  shfl.sync.up.b32 r0|p, %r496, %r494, %r519, %r521;  @p add.s32 r0, r0, %r496;  mov.s32 %r492, r0;}
	// end inline asm
	mov.b32 	%r500, 2;
	// begin inline asm
	{  .reg .s32 r0;  .reg .pred p;  shfl.sync.up.b32 r0|p, %r492, %r500, %r519, %r521;  @p add.s32 r0, r0, %r492;  mov.s32 %r498, r0;}
	// end inline asm
	mov.b32 	%r506, 4;
	// begin inline asm
	{  .reg .s32 r0;  .reg .pred p;  shfl.sync.up.b32 r0|p, %r498, %r506, %r519, %r521;  @p add.s32 r0, r0, %r498;  mov.s32 %r504, r0;}
	// end inline asm
	mov.b32 	%r512, 8;
	// begin inline asm
	{  .reg .s32 r0;  .reg .pred p;  shfl.sync.up.b32 r0|p, %r504, %r512, %r519, %r521;  @p add.s32 r0, r0, %r504;  mov.s32 %r510, r0;}
	// end inline asm
	mov.b32 	%r518, 16;
	// begin inline asm
	{  .reg .s32 r0;  .reg .pred p;  shfl.sync.up.b32 r0|p, %r510, %r518, %r519, %r521;  @p add.s32 r0, r0, %r510;  mov.s32 %r516, r0;}
	// end inline asm
	setp.ne.s32 	%p79, %r491, 31;
	@%p79 bra 	$L__BB80_413;
	shl.b32 	%r572, %r338, 2;
	mov.u32 	%r573, _ZZN3cub18CUB_300001_SM_10006detail6select23DeviceSelectSweepKernelINS2_10policy_hubIiNS0_8NullTypeEiLb0ELNS0_10SelectImplE0EE10Policy1000EN6thrust24THRUST_300001_SM_1000_NS6detail15normal_iteratorINSA_10device_ptrIiEEEEPS5_SF_PlNS0_13ScanTileStateIiLb1EEEN4cuda3std3__410__not_fn_tINSB_14equal_to_valueIiEEEES5_iNS2_19streaming_context_tIlLb1EEELS6_0EEEvT0_T1_T2_T3_T4_T5_T6_T7_iT8_NS1_7vsmem_tEE19static_temp_storage;
	add.s32 	%r574, %r573, %r572;
	st.shared.u32 	[%r574], %r516;
$L__BB80_413:
	sub.s32 	%r575, %r516, %r496;
	bar.sync 	0;
	ld.shared.v4.u32 	{%r576, %r577, %r578, %r579}, [_ZZN3cub18CUB_300001_SM_10006detail6select23DeviceSelectSweepKernelINS2_10policy_hubIiNS0_8NullTypeEiLb0ELNS0_10SelectImplE0EE10Policy1000EN6thrust24THRUST_300001_SM_1000_NS6detail15normal_iteratorINSA_10device_ptrIiEEEEPS5_SF_PlNS0_13ScanTileStateIiLb1EEEN4cuda3std3__410__not_fn_tINSB_14equal_to_valueIiEEEES5_iNS2_19streaming_context_tIlLb1EEELS6_0EEEvT0_T1_T2_T3_T4_T5_T6_T7_iT8_NS1_7vsmem_tEE19static_temp_storage];
	add.s32 	%r580, %r577, %r576;
	setp.eq.s32 	%p80, %r338, 2;
	selp.b32 	%r581, %r580, %r576, %p80;
	add.s32 	%r582, %r580, %r578;
	setp.eq.s32 	%p81, %r338, 3;
	selp.b32 	%r583, %r582, %r581, %p81;
	add.s32 	%r584, %r582, %r579;
	setp.eq.s32 	%p82, %r338, 4;
	selp.b32 	%r585, %r584, %r583, %p82;
	ld.shared.v4.u32 	{%r586, %r587, %r588, %r589}, [_ZZN3cub18CUB_300001_SM_10006detail6select23DeviceSelectSweepKernelINS2_10policy_hubIiNS0_8NullTypeEiLb0ELNS0_10SelectImplE0EE10Policy1000EN6thrust24THRUST_300001_SM_1000_NS6detail15normal_iteratorINSA_10device_ptrIiEEEEPS5_SF_PlNS0_13ScanTileStateIiLb1EEEN4cuda3std3__410__not_fn_tINSB_14equal_to_valueIiEEEES5_iNS2_19streaming_context_tIlLb1EEELS6_0EEEvT0_T1_T2_T3_T4_T5_T6_T7_iT8_NS1_7vsmem_tEE19static_temp_storage+16];
	add.s32 	%r590, %r584, %r586;
	setp.eq.s32 	%p83, %r338, 5;
	selp.b32 	%r591, %r590, %r585, %p83;
	add.s32 	%r592, %r590, %r587;
	setp.eq.s32 	%p84, %r338, 6;
	selp.b32 	%r593, %r592, %r591, %p84;
	add.s32 	%r594, %r592, %r588;
	setp.eq.s32 	%p85, %r338, 7;
	selp.b32 	%r595, %r594, %r593, %p85;
	add.s32 	%r596, %r594, %r589;
	setp.eq.s32 	%p86, %r338, 8;
	selp.b32 	%r597, %r596, %r595, %p86;
	ld.shared.v4.u32 	{%r598, %r599, %r600, %r601}, [_ZZN3cub18CUB_300001_SM_10006detail6select23DeviceSelectSweepKernelINS2_10policy_hubIiNS0_8NullTypeEiLb0ELNS0_10SelectImplE0EE10Policy1000EN6thrust24THRUST_300001_SM_1000_NS6detail15normal_iteratorINSA_10device_ptrIiEEEEPS5_SF_PlNS0_13ScanTileStateIiLb1EEEN4cuda3std3__410__not_fn_tINSB_14equal_to_valueIiEEEES5_iNS2_19streaming_context_tIlLb1EEELS6_0EEEvT0_T1_T2_T3_T4_T5_T6_T7_iT8_NS1_7vsmem_tEE19static_temp_storage+32];
	add.s32 	%r602, %r596, %r598;
	setp.eq.s32 	%p87, %r338, 9;
	selp.b32 	%r603, %r602, %r597, %p87;
	add.s32 	%r604, %r602, %r599;
	setp.eq.s32 	%p88, %r338, 10;
	selp.b32 	%r605, %r604, %r603, %p88;
	add.s32 	%r606, %r604, %r600;
	setp.eq.s32 	%p89, %r338, 11;
	selp.b32 	%r607, %r606, %r605, %p89;
	add.s32 	%r369, %r606, %r601;
	setp.gt.u32 	%p90, %r1553, 31;
	setp.lt.u32 	%p91, %r1553, 32;
	setp.eq.s32 	%p92, %r491, 0;
	selp.b32 	%r608, 0, %r575, %p92;
	add.s32 	%r1549, %r607, %r608;
	selp.b32 	%r371, %r575, %r1549, %p91;
	@%p90 bra 	$L__BB80_429;
	setp.ne.s32 	%p93, %r1553, 0;
	mul.wide.s32 	%rd217, %r1480, 8;
	add.s64 	%rd153, %rd2, %rd217;
	@%p93 bra 	$L__BB80_416;
	st.shared.u32 	[_ZZN3cub18CUB_300001_SM_10006detail6select23DeviceSelectSweepKernelINS2_10policy_hubIiNS0_8NullTypeEiLb0ELNS0_10SelectImplE0EE10Policy1000EN6thrust24THRUST_300001_SM_1000_NS6detail15normal_iteratorINSA_10device_ptrIiEEEEPS5_SF_PlNS0_13ScanTileStateIiLb1EEEN4cuda3std3__410__not_fn_tINSB_14equal_to_valueIiEEEES5_iNS2_19streaming_context_tIlLb1EEELS6_0EEEvT0_T1_T2_T3_T4_T5_T6_T7_iT8_NS1_7vsmem_tEE19static_temp_storage+76], %r369;
	add.s64 	%rd218, %rd153, 256;
	mov.b32 	%r609, 100;
	// begin inline asm
	st.relaxed.gpu.v2.u32 [%rd218], {%r609, %r369};
	// end inline asm
$L__BB80_416:
	not.b32 	%r615, %r1553;
	add.s32 	%r1544, %r1480, %r615;
	mov.b32 	%r611, 585;
	// begin inline asm
	nanosleep.u32 %r611;
	// end inline asm
	mul.wide.s32 	%rd220, %r1544, 8;
	add.s64 	%rd221, %rd2, %rd220;
	add.s64 	%rd219, %rd221, 256;
	// begin inline asm
	ld.relaxed.gpu.v2.u32 {%r1546, %r1538}, [%rd219];
	// end inline asm
	mov.b32 	%r1539, 754;
$L__BB80_417:
	setp.eq.s32 	%p94, %r1546, 99;
	mov.b32 	%r616, -1;
	vote.sync.any.pred 	%p95, %p94, %r616;
	not.pred 	%p96, %p95;
	@%p96 bra 	$L__BB80_419;
	shr.u32 	%r381, %r1539, 1;
	mul.lo.s32 	%r795, %r1480, 16807;
	and.b32  	%r1480, %r795, 2147483647;
	sub.s32 	%r796, %r1539, %r381;
	add.s32 	%r797, %r796, 1;
	rem.u32 	%r798, %r1480, %r797;
	add.s32 	%r792, %r798, %r381;
	// begin inline asm
	nanosleep.u32 %r792;
	// end inline asm
	// begin inline asm
	ld.relaxed.gpu.v2.u32 {%r1546, %r1538}, [%rd219];
	// end inline asm
	mov.u32 	%r1539, %r381;
	bra.uni 	$L__BB80_417;
$L__BB80_419:
	setp.eq.s32 	%p97, %r1546, 101;
	mov.b32 	%r643, -1;
	vote.sync.ballot.b32 	%r645, %p97, %r643;
	// begin inline asm
	mov.u32 %r618, %lanemask_ge;
	// end inline asm
	and.b32  	%r646, %r645, %r618;
	or.b32  	%r647, %r646, -2147483648;
	add.s32 	%r648, %r647, -1;
	not.b32 	%r649, %r647;
	and.b32  	%r650, %r649, %r648;
	popc.b32 	%r622, %r650;
	mov.b32 	%r621, 1;
	// begin inline asm
	shfl.sync.down.b32 %r619, %r1538, %r621, %r622, %r643;
	// end inline asm
	setp.lt.s32 	%p99, %r491, %r622;
	selp.b32 	%r651, %r619, 0, %p99;
	add.s32 	%r625, %r651, %r1538;
	mov.b32 	%r626, 2;
	// begin inline asm
	shfl.sync.down.b32 %r624, %r625, %r626, %r622, %r643;
	// end inline asm
	add.s32 	%r386, %r491, 2;
	setp.gt.s32 	%p100, %r386, %r622;
	selp.b32 	%r652, 0, %r624, %p100;
	add.s32 	%r630, %r625, %r652;
	mov.b32 	%r631, 4;
	// begin inline asm
	shfl.sync.down.b32 %r629, %r630, %r631, %r622, %r643;
	// end inline asm
	add.s32 	%r387, %r491, 4;
	setp.gt.s32 	%p101, %r387, %r622;
	selp.b32 	%r653, 0, %r629, %p101;
	add.s32 	%r635, %r630, %r653;
	mov.b32 	%r636, 8;
	// begin inline asm
	shfl.sync.down.b32 %r634, %r635, %r636, %r622, %r643;
	// end inline asm
	add.s32 	%r388, %r491, 8;
	setp.gt.s32 	%p102, %r388, %r622;
	selp.b32 	%r654, 0, %r634, %p102;
	add.s32 	%r640, %r635, %r654;
	mov.b32 	%r641, 16;
	// begin inline asm
	shfl.sync.down.b32 %r639, %r640, %r641, %r622, %r643;
	// end inline asm
	add.s32 	%r389, %r491, 16;
	setp.gt.s32 	%p103, %r389, %r622;
	selp.b32 	%r655, 0, %r639, %p103;
	add.s32 	%r1542, %r640, %r655;
	add.s64 	%rd155, %rd2, 256;
	mov.b32 	%r1540, 754;
$L__BB80_420:
	setp.ne.s32 	%p104, %r1546, 101;
	mov.b32 	%r656, -1;
	vote.sync.all.pred 	%p105, %p104, %r656;
	not.pred 	%p106, %p105;
	@%p106 bra 	$L__BB80_425;
	shr.u32 	%r1540, %r1540, 1;
	mul.wide.s32 	%rd322, %r1544, 8;
	add.s64 	%rd323, %rd155, %rd322;
	add.s64 	%rd321, %rd323, -256;
	// begin inline asm
	ld.relaxed.gpu.v2.u32 {%r1546, %r1547}, [%rd321];
	// end inline asm
	mov.u32 	%r1548, %r1540;
$L__BB80_422:
	setp.eq.s32 	%p195, %r1546, 99;
	mov.b32 	%r746, -1;
	vote.sync.any.pred 	%p196, %p195, %r746;
	not.pred 	%p197, %p196;
	@%p197 bra 	$L__BB80_424;
	shr.u32 	%r405, %r1548, 1;
	mul.lo.s32 	%r788, %r1480, 16807;
	and.b32  	%r1480, %r788, 2147483647;
	sub.s32 	%r789, %r1548, %r405;
	add.s32 	%r790, %r789, 1;
	rem.u32 	%r791, %r1480, %r790;
	add.s32 	%r785, %r791, %r405;
	// begin inline asm
	nanosleep.u32 %r785;
	// end inline asm
	// begin inline asm
	ld.relaxed.gpu.v2.u32 {%r1546, %r1547}, [%rd321];
	// end inline asm
	mov.u32 	%r1548, %r405;
	bra.uni 	$L__BB80_422;
$L__BB80_424:
	setp.eq.s32 	%p198, %r1546, 101;
	mov.b32 	%r772, -1;
	vote.sync.ballot.b32 	%r773, %p198, %r772;
	and.b32  	%r774, %r773, %r618;
	or.b32  	%r775, %r774, -2147483648;
	add.s32 	%r776, %r775, -1;
	not.b32 	%r777, %r775;
	and.b32  	%r778, %r777, %r776;
	popc.b32 	%r751, %r778;
	mov.b32 	%r750, 1;
	// begin inline asm
	shfl.sync.down.b32 %r748, %r1547, %r750, %r751, %r772;
	// end inline asm
	setp.lt.s32 	%p200, %r491, %r751;
	selp.b32 	%r779, %r748, 0, %p200;
	add.s32 	%r754, %r779, %r1547;
	mov.b32 	%r755, 2;
	// begin inline asm
	shfl.sync.down.b32 %r753, %r754, %r755, %r751, %r772;
	// end inline asm
	setp.gt.s32 	%p201, %r386, %r751;
	selp.b32 	%r780, 0, %r753, %p201;
	add.s32 	%r759, %r754, %r780;
	mov.b32 	%r760, 4;
	// begin inline asm
	shfl.sync.down.b32 %r758, %r759, %r760, %r751, %r772;
	// end inline asm
	setp.gt.s32 	%p202, %r387, %r751;
	selp.b32 	%r781, 0, %r758, %p202;
	add.s32 	%r764, %r759, %r781;
	mov.b32 	%r765, 8;
	// begin inline asm
	shfl.sync.down.b32 %r763, %r764, %r765, %r751, %r772;
	// end inline asm
	setp.gt.s32 	%p203, %r388, %r751;
	selp.b32 	%r782, 0, %r763, %p203;
	add.s32 	%r769, %r764, %r782;
	mov.b32 	%r770, 16;
	// begin inline asm
	shfl.sync.down.b32 %r768, %r769, %r770, %r751, %r772;
	// end inline asm
	setp.gt.s32 	%p204, %r389, %r751;
	selp.b32 	%r783, 0, %r768, %p204;
	add.s32 	%r784, %r783, %r1542;
	add.s32 	%r1542, %r784, %r769;
	add.s32 	%r1544, %r1544, -32;
	bra.uni 	$L__BB80_420;
$L__BB80_425:
	setp.ne.s32 	%p107, %r1553, 0;
	@%p107 bra 	$L__BB80_427;
	add.s32 	%r659, %r1542, %r369;
	add.s64 	%rd222, %rd153, 256;
	mov.b32 	%r658, 101;
	// begin inline asm
	st.relaxed.gpu.v2.u32 [%rd222], {%r658, %r659};
	// end inline asm
	st.shared.u32 	[_ZZN3cub18CUB_300001_SM_10006detail6select23DeviceSelectSweepKernelINS2_10policy_hubIiNS0_8NullTypeEiLb0ELNS0_10SelectImplE0EE10Policy1000EN6thrust24THRUST_300001_SM_1000_NS6detail15normal_iteratorINSA_10device_ptrIiEEEEPS5_SF_PlNS0_13ScanTileStateIiLb1EEEN4cuda3std3__410__not_fn_tINSB_14equal_to_valueIiEEEES5_iNS2_19streaming_context_tIlLb1EEELS6_0EEEvT0_T1_T2_T3_T4_T5_T6_T7_iT8_NS1_7vsmem_tEE19static_temp_storage+68], %r1542;
	st.shared.u32 	[_ZZN3cub18CUB_300001_SM_10006detail6select23DeviceSelectSweepKernelINS2_10policy_hubIiNS0_8NullTypeEiLb0ELNS0_10SelectImplE0EE10Policy1000EN6thrust24THRUST_300001_SM_1000_NS6detail15normal_iteratorINSA_10device_ptrIiEEEEPS5_SF_PlNS0_13ScanTileStateIiLb1EEEN4cuda3std3__410__not_fn_tINSB_14equal_to_valueIiEEEES5_iNS2_19streaming_context_tIlLb1EEELS6_0EEEvT0_T1_T2_T3_T4_T5_T6_T7_iT8_NS1_7vsmem_tEE19static_temp_storage+72], %r659;
$L__BB80_427:
	setp.ne.s32 	%p108, %r491, 0;
	mov.u32 	%r1549, %r371;
	@%p108 bra 	$L__BB80_429;
	st.shared.u32 	[_ZZN3cub18CUB_300001_SM_10006detail6select23DeviceSelectSweepKernelINS2_10policy_hubIiNS0_8NullTypeEiLb0ELNS0_10SelectImplE0EE10Policy1000EN6thrust24THRUST_300001_SM_1000_NS6detail15normal_iteratorINSA_10device_ptrIiEEEEPS5_SF_PlNS0_13ScanTileStateIiLb1EEEN4cuda3std3__410__not_fn_tINSB_14equal_to_valueIiEEEES5_iNS2_19streaming_context_tIlLb1EEELS6_0EEEvT0_T1_T2_T3_T4_T5_T6_T7_iT8_NS1_7vsmem_tEE19static_temp_storage+60], %r1542;
	mov.u32 	%r1549, %r1542;
$L__BB80_429:
	mov.u64 	%rd157, %rd207;
	bar.sync 	0;
	setp.eq.s32 	%p109, %r1553, 0;
	ld.shared.u32 	%r660, [_ZZN3cub18CUB_300001_SM_10006detail6select23DeviceSelectSweepKernelINS2_10policy_hubIiNS0_8NullTypeEiLb0ELNS0_10SelectImplE0EE10Policy1000EN6thrust24THRUST_300001_SM_1000_NS6detail15normal_iteratorINSA_10device_ptrIiEEEEPS5_SF_PlNS0_13ScanTileStateIiLb1EEEN4cuda3std3__410__not_fn_tINSB_14equal_to_valueIiEEEES5_iNS2_19streaming_context_tIlLb1EEELS6_0EEEvT0_T1_T2_T3_T4_T5_T6_T7_iT8_NS1_7vsmem_tEE19static_temp_storage+60];
	.pragma "used_bytes_mask 65520";
	ld.shared.v4.u32 	{%r661, %r412, %r662, %r413}, [_ZZN3cub18CUB_300001_SM_10006detail6select23DeviceSelectSweepKernelINS2_10policy_hubIiNS0_8NullTypeEiLb0ELNS0_10SelectImplE0EE10Policy1000EN6thrust24THRUST_300001_SM_1000_NS6detail15normal_iteratorINSA_10device_ptrIiEEEEPS5_SF_PlNS0_13ScanTileStateIiLb1EEEN4cuda3std3__410__not_fn_tINSB_14equal_to_valueIiEEEES5_iNS2_19streaming_context_tIlLb1EEELS6_0EEEvT0_T1_T2_T3_T4_T5_T6_T7_iT8_NS1_7vsmem_tEE19static_temp_storage+64];
	selp.b32 	%r663, 0, %r660, %p109;
	add.s32 	%r414, %r663, %r1549;
	selp.u32 	%r664, 1, 0, %p16;
	add.s32 	%r415, %r414, %r664;
	add.s32 	%r416, %r354, %r414;
	add.s32 	%r417, %r355, %r414;
	add.s32 	%r418, %r356, %r414;
	add.s32 	%r419, %r357, %r414;
	add.s32 	%r420, %r358, %r414;
	add.s32 	%r421, %r359, %r414;
	add.s32 	%r422, %r360, %r414;
	add.s32 	%r423, %r361, %r414;
	add.s32 	%r424, %r362, %r414;
	add.s32 	%r425, %r363, %r414;
	add.s32 	%r426, %r364, %r414;
	add.s32 	%r427, %r365, %r414;
	add.s32 	%r428, %r366, %r414;
	sub.s32 	%r665, 5760, %r196;
	sub.s32 	%r1557, %r662, %r665;
	sub.s32 	%r430, %r413, %r665;
	setp.gt.s32 	%p110, %r430, 384;
	@%p110 bra 	$L__BB80_490;
	ld.param.u8 	%rs7, [%rd157];
	ld.param.u64 	%rd223, [%rd157+24];
	cvta.to.global.u64 	%rd158, %rd223;
	setp.lt.s32 	%p111, %r414, %r1557;
	and.pred  	%p112, %p16, %p111;
	@%p112 bra 	$L__BB80_431;
	bra.uni 	$L__BB80_434;
$L__BB80_431:
	setp.ne.s16 	%p113, %rs7, 0;
	mov.b64 	%rd740, 0;
	@%p113 bra 	$L__BB80_433;
	ld.global.u64 	%rd740, [%rd158];
$L__BB80_433:
	cvt.s64.s32 	%rd225, %r414;
	add.s64 	%rd226, %rd740, %rd225;
	shl.b64 	%rd227, %rd226, 2;
	add.s64 	%rd228, %rd4, %rd227;
	st.global.u32 	[%rd228], %r527;
$L__BB80_434:
	setp.ge.s32 	%p114, %r415, %r1557;
	not.pred 	%p115, %p17;
	or.pred  	%p116, %p115, %p114;
	@%p116 bra 	$L__BB80_438;
	setp.ne.s16 	%p117, %rs7, 0;
	mov.b64 	%rd741, 0;
	@%p117 bra 	$L__BB80_437;
	ld.global.u64 	%rd741, [%rd158];
$L__BB80_437:
	cvt.s64.s32 	%rd230, %r415;
	add.s64 	%rd231, %rd741, %rd230;
	shl.b64 	%rd232, %rd231, 2;
	add.s64 	%rd233, %rd4, %rd232;
	st.global.u32 	[%rd233], %r528;
$L__BB80_438:
	setp.ge.s32 	%p118, %r416, %r1557;
	not.pred 	%p119, %p18;
	or.pred  	%p120, %p119, %p118;
	@%p120 bra 	$L__BB80_442;
	setp.ne.s16 	%p121, %rs7, 0;
	mov.b64 	%rd742, 0;
	@%p121 bra 	$L__BB80_441;
	ld.global.u64 	%rd742, [%rd158];
$L__BB80_441:
	cvt.s64.s32 	%rd235, %r416;
	add.s64 	%rd236, %rd742, %rd235;
	shl.b64 	%rd237, %rd236, 2;
	add.s64 	%rd238, %rd4, %rd237;
	st.global.u32 	[%rd238], %r529;
$L__BB80_442:
	setp.ge.s32 	%p122, %r417, %r1557;
	not.pred 	%p123, %p19;
	or.pred  	%p124, %p123, %p122;
	@%p124 bra 	$L__BB80_446;
	setp.ne.s16 	%p125, %rs7, 0;
	mov.b64 	%rd743, 0;
	@%p125 bra 	$L__BB80_445;
	ld.global.u64 	%rd743, [%rd158];
$L__BB80_445:
	cvt.s64.s32 	%rd240, %r417;
	add.s64 	%rd241, %rd743, %rd240;
	shl.b64 	%rd242, %rd241, 2;
	add.s64 	%rd243, %rd4, %rd242;
	st.global.u32 	[%rd243], %r530;
$L__BB80_446:
	setp.ge.s32 	%p126, %r418, %r1557;
	not.pred 	%p127, %p20;
	or.pred  	%p128, %p127, %p126;
	@%p128 bra 	$L__BB80_450;
	setp.ne.s16 	%p129, %rs7, 0;
	mov.b64 	%rd744, 0;
	@%p129 bra 	$L__BB80_449;
	ld.global.u64 	%rd744, [%rd158];
$L__BB80_449:
	cvt.s64.s32 	%rd245, %r418;
	add.s64 	%rd246, %rd744, %rd245;
	shl.b64 	%rd247, %rd246, 2;
	add.s64 	%rd248, %rd4, %rd247;
	st.global.u32 	[%rd248], %r531;
$L__BB80_450:
	setp.ge.s32 	%p130, %r419, %r1557;
	not.pred 	%p131, %p21;
	or.pred  	%p132, %p131, %p130;
	@%p132 bra 	$L__BB80_454;
	setp.ne.s16 	%p133, %rs7, 0;
	mov.b64 	%rd745, 0;
	@%p133 bra 	$L__BB80_453;
	ld.global.u64 	%rd745, [%rd158];
$L__BB80_453:
	cvt.s64.s32 	%rd250, %r419;
	add.s64 	%rd251, %rd745, %rd250;
	shl.b64 	%rd252, %rd251, 2;
	add.s64 	%rd253, %rd4, %rd252;
	st.global.u32 	[%rd253], %r532;
$L__BB80_454:
	setp.ge.s32 	%p134, %r420, %r1557;
	not.pred 	%p135, %p22;
	or.pred  	%p136, %p135, %p134;
	@%p136 bra 	$L__BB80_458;
	setp.ne.s16 	%p137, %rs7, 0;
	mov.b64 	%rd746, 0;
	@%p137 bra 	$L__BB80_457;
	ld.global.u64 	%rd746, [%rd158];
$L__BB80_457:
	cvt.s64.s32 	%rd255, %r420;
	add.s64 	%rd256, %rd746, %rd255;
	shl.b64 	%rd257, %rd256, 2;
	add.s64 	%rd258, %rd4, %rd257;
	st.global.u32 	[%rd258], %r533;
$L__BB80_458:
	setp.ge.s32 	%p138, %r421, %r1557;
	not.pred 	%p139, %p23;
	or.pred  	%p140, %p139, %p138;
	@%p140 bra 	$L__BB80_462;
	setp.ne.s16 	%p141, %rs7, 0;
	mov.b64 	%rd747, 0;
	@%p141 bra 	$L__BB80_461;
	ld.global.u64 	%rd747, [%rd158];
$L__BB80_461:
	cvt.s64.s32 	%rd260, %r421;
	add.s64 	%rd261, %rd747, %rd260;
	shl.b64 	%rd262, %rd261, 2;
	add.s64 	%rd263, %rd4, %rd262;
	st.global.u32 	[%rd263], %r534;
$L__BB80_462:
	setp.ge.s32 	%p142, %r422, %r1557;
	not.pred 	%p143, %p24;
	or.pred  	%p144, %p143, %p142;
	@%p144 bra 	$L__BB80_466;
	setp.ne.s16 	%p145, %rs7, 0;
	mov.b64 	%rd748, 0;
	@%p145 bra 	$L__BB80_465;
	ld.global.u64 	%rd748, [%rd158];
$L__BB80_465:
	cvt.s64.s32 	%rd265, %r422;
	add.s64 	%rd266, %rd748, %rd265;
	shl.b64 	%rd267, %rd266, 2;
	add.s64 	%rd268, %rd4, %rd267;
	st.global.u32 	[%rd268], %r535;
$L__BB80_466:
	setp.ge.s32 	%p146, %r423, %r1557;
	not.pred 	%p147, %p25;
	or.pred  	%p148, %p147, %p146;
	@%p148 bra 	$L__BB80_470;
	setp.ne.s16 	%p149, %rs7, 0;
	mov.b64 	%rd749, 0;
	@%p149 bra 	$L__BB80_469;
	ld.global.u64 	%rd749, [%rd158];
$L__BB80_469:
	cvt.s64.s32 	%rd270, %r423;
	add.s64 	%rd271, %rd749, %rd270;
	shl.b64 	%rd272, %rd271, 2;
	add.s64 	%rd273, %rd4, %rd272;
	st.global.u32 	[%rd273], %r536;
$L__BB80_470:
	setp.ge.s32 	%p150, %r424, %r1557;
	not.pred 	%p151, %p26;
	or.pred  	%p152, %p151, %p150;
	@%p152 bra 	$L__BB80_474;
	setp.ne.s16 	%p153, %rs7, 0;
	mov.b64 	%rd750, 0;
	@%p153 bra 	$L__BB80_473;
	ld.global.u64 	%rd750, [%rd158];
$L__BB80_473:
	cvt.s64.s32 	%rd275, %r424;
	add.s64 	%rd276, %rd750, %rd275;
	shl.b64 	%rd277, %rd276, 2;
	add.s64 	%rd278, %rd4, %rd277;
	st.global.u32 	[%rd278], %r537;
$L__BB80_474:
	setp.ge.s32 	%p154, %r425, %r1557;
	not.pred 	%p155, %p27;
	or.pred  	%p156, %p155, %p154;
	@%p156 bra 	$L__BB80_478;
	setp.ne.s16 	%p157, %rs7, 0;
	mov.b64 	%rd751, 0;
	@%p157 bra 	$L__BB80_477;
	ld.global.u64 	%rd751, [%rd158];
$L__BB80_477:
	cvt.s64.s32 	%rd280, %r425;
	add.s64 	%rd281, %rd751, %rd280;
	shl.b64 	%rd282, %rd281, 2;
	add.s64 	%rd283, %rd4, %rd282;
	st.global.u32 	[%rd283], %r538;
$L__BB80_478:
	setp.ge.s32 	%p158, %r426, %r1557;
	not.pred 	%p159, %p28;
	or.pred  	%p160, %p159, %p158;
	@%p160 bra 	$L__BB80_482;
	setp.ne.s16 	%p161, %rs7, 0;
	mov.b64 	%rd752, 0;
	@%p161 bra 	$L__BB80_481;
	ld.global.u64 	%rd752, [%rd158];
$L__BB80_481:
	cvt.s64.s32 	%rd285, %r426;
	add.s64 	%rd286, %rd752, %rd285;
	shl.b64 	%rd287, %rd286, 2;
	add.s64 	%rd288, %rd4, %rd287;
	st.global.u32 	[%rd288], %r539;
$L__BB80_482:
	setp.ge.s32 	%p162, %r427, %r1557;
	not.pred 	%p163, %p29;
	or.pred  	%p164, %p163, %p162;
	@%p164 bra 	$L__BB80_486;
	setp.ne.s16 	%p165, %rs7, 0;
	mov.b64 	%rd753, 0;
	@%p165 bra 	$L__BB80_485;
	ld.global.u64 	%rd753, [%rd158];
$L__BB80_485:
	cvt.s64.s32 	%rd290, %r427;
	add.s64 	%rd291, %rd753, %rd290;
	shl.b64 	%rd292, %rd291, 2;
	add.s64 	%rd293, %rd4, %rd292;
	st.global.u32 	[%rd293], %r540;
$L__BB80_486:
	setp.ge.s32 	%p166, %r428, %r1557;
	not.pred 	%p167, %p30;
	or.pred  	%p168, %p167, %p166;
	@%p168 bra 	$L__BB80_537;
	setp.ne.s16 	%p169, %rs7, 0;
	mov.b64 	%rd754, 0;
	@%p169 bra 	$L__BB80_489;
	ld.global.u64 	%rd754, [%rd158];
$L__BB80_489:
	cvt.s64.s32 	%rd295, %r428;
	add.s64 	%rd296, %rd754, %rd295;
	shl.b64 	%rd297, %rd296, 2;
	add.s64 	%rd298, %rd4, %rd297;
	st.global.u32 	[%rd298], %r541;
	bra.uni 	$L__BB80_537;
$L__BB80_490:
	bar.sync 	0;
	not.pred 	%p170, %p16;
	@%p170 bra 	$L__BB80_492;
	sub.s32 	%r666, %r414, %r412;
	shl.b32 	%r667, %r666, 2;
	mov.u32 	%r668, _ZZN3cub18CUB_300001_SM_10006detail6select23DeviceSelectSweepKernelINS2_10policy_hubIiNS0_8NullTypeEiLb0ELNS0_10SelectImplE0EE10Policy1000EN6thrust24THRUST_300001_SM_1000_NS6detail15normal_iteratorINSA_10device_ptrIiEEEEPS5_SF_PlNS0_13ScanTileStateIiLb1EEEN4cuda3std3__410__not_fn_tINSB_14equal_to_valueIiEEEES5_iNS2_19streaming_context_tIlLb1EEELS6_0EEEvT0_T1_T2_T3_T4_T5_T6_T7_iT8_NS1_7vsmem_tEE19static_temp_storage;
	add.s32 	%r669, %r668, %r667;
	st.shared.u32 	[%r669], %r527;
$L__BB80_492:
	not.pred 	%p171, %p17;
	@%p171 bra 	$L__BB80_494;
	sub.s32 	%r670, %r415, %r412;
	shl.b32 	%r671, %r670, 2;
	mov.u32 	%r672, _ZZN3cub18CUB_300001_SM_10006detail6select23DeviceSelectSweepKernelINS2_10policy_hubIiNS0_8NullTypeEiLb0ELNS0_10SelectImplE0EE10Policy1000EN6thrust24THRUST_300001_SM_1000_NS6detail15normal_iteratorINSA_10device_ptrIiEEEEPS5_SF_PlNS0_13ScanTileStateIiLb1EEEN4cuda3std3__410__not_fn_tINSB_14equal_to_valueIiEEEES5_iNS2_19streaming_context_tIlLb1EEELS6_0EEEvT0_T1_T2_T3_T4_T5_T6_T7_iT8_NS1_7vsmem_tEE19static_temp_storage;
	add.s32 	%r673, %r672, %r671;
	st.shared.u32 	[%r673], %r528;
$L__BB80_494:
	not.pred 	%p172, %p18;
	@%p172 bra 	$L__BB80_496;
	sub.s32 	%r674, %r416, %r412;
	shl.b32 	%r675, %r674, 2;
	mov.u32 	%r676, _ZZN3cub18CUB_300001_SM_10006detail6select23DeviceSelectSweepKernelINS2_10policy_hubIiNS0_8NullTypeEiLb0ELNS0_10SelectImplE0EE10Policy1000EN6thrust24THRUST_300001_SM_1000_NS6detail15normal_iteratorINSA_10device_ptrIiEEEEPS5_SF_PlNS0_13ScanTileStateIiLb1EEEN4cuda3std3__410__not_fn_tINSB_14equal_to_valueIiEEEES5_iNS2_19streaming_context_tIlLb1EEELS6_0EEEvT0_T1_T2_T3_T4_T5_T6_T7_iT8_NS1_7vsmem_tEE19static_temp_storage;
	add.s32 	%r677, %r676, %r675;
	st.shared.u32 	[%r677], %r529;
$L__BB80_496:
	not.pred 	%p173, %p19;
	@%p173 bra 	$L__BB80_498;
	sub.s32 	%r678, %r417, %r412;
	shl.b32 	%r679, %r678, 2;
	mov.u32 	%r680, _ZZN3cub18CUB_300001_SM_10006detail6select23DeviceSelectSweepKernelINS2_10policy_hubIiNS0_8NullTypeEiLb0ELNS0_10SelectImplE0EE10Policy1000EN6thrust24THRUST_300001_SM_1000_NS6detail15normal_iteratorINSA_10device_ptrIiEEEEPS5_SF_PlNS0_13ScanTileStateIiLb1EEEN4cuda3std3__410__not_fn_tINSB_14equal_to_valueIiEEEES5_iNS2_19streaming_context_tIlLb1EEELS6_0EEEvT0_T1_T2_T3_T4_T5_T6_T7_iT8_NS1_7vsmem_tEE19static_temp_storage;
	add.s32 	%r681, %r680, %r679;
	st.shared.u32 	[%r681], %r530;
$L__BB80_498:
	not.pred 	%p174, %p20;
	@%p174 bra 	$L__BB80_500;
	sub.s32 	%r682, %r418, %r412;
	shl.b32 	%r683, %r682, 2;
	mov.u32 	%r684, _ZZN3cub18CUB_300001_SM_10006detail6select23DeviceSelectSweepKernelINS2_10policy_hubIiNS0_8NullTypeEiLb0ELNS0_10SelectImplE0EE10Policy1000EN6thrust24THRUST_300001_SM_1000_NS6detail15normal_iteratorINSA_10device_ptrIiEEEEPS5_SF_PlNS0_13ScanTileStateIiLb1EEEN4cuda3std3__410__not_fn_tINSB_14equal_to_valueIiEEEES5_iNS2_19streaming_context_tIlLb1EEELS6_0EEEvT0_T1_T2_T3_T4_T5_T6_T7_iT8_NS1_7vsmem_tEE19static_temp_storage;
	add.s32 	%r685, %r684, %r683;
	st.shared.u32 	[%r685], %r531;
$L__BB80_500:
	not.pred 	%p175, %p21;
	@%p175 bra 	$L__BB80_502;
	sub.s32 	%r686, %r419, %r412;
	shl.b32 	%r687, %r686, 2;
	mov.u32 	%r688, _ZZN3cub18CUB_300001_SM_10006detail6select23DeviceSelectSweepKernelINS2_10policy_hubIiNS0_8NullTypeEiLb0ELNS0_10SelectImplE0EE10Policy1000EN6thrust24THRUST_300001_SM_1000_NS6detail15normal_iteratorINSA_10device_ptrIiEEEEPS5_SF_PlNS0_13ScanTileStateIiLb1EEEN4cuda3std3__410__not_fn_tINSB_14equal_to_valueIiEEEES5_iNS2_19streaming_context_tIlLb1EEELS6_0EEEvT0_T1_T2_T3_T4_T5_T6_T7_iT8_NS1_7vsmem_tEE19static_temp_storage;
	add.s32 	%r689, %r688, %r687;
	st.shared.u32 	[%r689], %r532;
$L__BB80_502:
	not.pred 	%p176, %p22;
	@%p176 bra 	$L__BB80_504;
	sub.s32 	%r690, %r420, %r412;
	shl.b32 	%r691, %r690, 2;
	mov.u32 	%r692, _ZZN3cub18CUB_300001_SM_10006detail6select23DeviceSelectSweepKernelINS2_10policy_hubIiNS0_8NullTypeEiLb0ELNS0_10SelectImplE0EE10Policy1000EN6thrust24THRUST_300001_SM_1000_NS6detail15normal_iteratorINSA_10device_ptrIiEEEEPS5_SF_PlNS0_13ScanTileStateIiLb1EEEN4cuda3std3__410__not_fn_tINSB_14equal_to_valueIiEEEES5_iNS2_19streaming_context_tIlLb1EEELS6_0EEEvT0_T1_T2_T3_T4_T5_T6_T7_iT8_NS1_7vsmem_tEE19static_temp_storage;
	add.s32 	%r693, %r692, %r691;
	st.shared.u32 	[%r693], %r533;
$L__BB80_504:
	not.pred 	%p177, %p23;
	@%p177 bra 	$L__BB80_506;
	sub.s32 	%r694, %r421, %r412;
	shl.b32 	%r695, %r694, 2;
	mov.u32 	%r696, _ZZN3cub18CUB_300001_SM_10006detail6select23DeviceSelectSweepKernelINS2_10policy_hubIiNS0_8NullTypeEiLb0ELNS0_10SelectImplE0EE10Policy1000EN6thrust24THRUST_300001_SM_1000_NS6detail15normal_iteratorINSA_10device_ptrIiEEEEPS5_SF_PlNS0_13ScanTileStateIiLb1EEEN4cuda3std3__410__not_fn_tINSB_14equal_to_valueIiEEEES5_iNS2_19streaming_context_tIlLb1EEELS6_0EEEvT0_T1_T2_T3_T4_T5_T6_T7_iT8_NS1_7vsmem_tEE19static_temp_storage;
	add.s32 	%r697, %r696, %r695;
	st.shared.u32 	[%r697], %r534;
$L__BB80_506:
	not.pred 	%p178, %p24;
	@%p178 bra 	$L__BB80_508;
	sub.s32 	%r698, %r422, %r412;
	shl.b32 	%r699, %r698, 2;
	mov.u32 	%r700, _ZZN3cub18CUB_300001_SM_10006detail6select23DeviceSelectSweepKernelINS2_10policy_hubIiNS0_8NullTypeEiLb0ELNS0_10SelectImplE0EE10Policy1000EN6thrust24THRUST_300001_SM_1000_NS6detail15normal_iteratorINSA_10device_ptrIiEEEEPS5_SF_PlNS0_13ScanTileStateIiLb1EEEN4cuda3std3__410__not_fn_tINSB_14equal_to_valueIiEEEES5_iNS2_19streaming_context_tIlLb1EEELS6_0EEEvT0_T1_T2_T3_T4_T5_T6_T7_iT8_NS1_7vsmem_tEE19static_temp_storage;
	add.s32 	%r701, %r700, %r699;
	st.shared.u32 	[%r701], %r535;
$L__BB80_508:
	not.pred 	%p179, %p25;
	@%p179 bra 	$L__BB80_510;
	sub.s32 	%r702, %r423, %r412;
	shl.b32 	%r703, %r702, 2;
	mov.u32 	%r704, _ZZN3cub18CUB_300001_SM_10006detail6select23DeviceSelectSweepKernelINS2_10policy_hubIiNS0_8NullTypeEiLb0ELNS0_10SelectImplE0EE10Policy1000EN6thrust24THRUST_300001_SM_1000_NS6detail15normal_iteratorINSA_10device_ptrIiEEEEPS5_SF_PlNS0_13ScanTileStateIiLb1EEEN4cuda3std3__410__not_fn_tINSB_14equal_to_valueIiEEEES5_iNS2_19streaming_context_tIlLb1EEELS6_0EEEvT0_T1_T2_T3_T4_T5_T6_T7_iT8_NS1_7vsmem_tEE19static_temp_storage;
	add.s32 	%r705, %r704, %r703;
	st.shared.u32 	[%r705], %r536;
$L__BB80_510:
	not.pred 	%p180, %p26;
	@%p180 bra 	$L__BB80_512;
	sub.s32 	%r706, %r424, %r412;
	shl.b32 	%r707, %r706, 2;
	mov.u32 	%r708, _ZZN3cub18CUB_300001_SM_10006detail6select23DeviceSelectSweepKernelINS2_10policy_hubIiNS0_8NullTypeEiLb0ELNS0_10SelectImplE0EE10Policy1000EN6thrust24THRUST_300001_SM_1000_NS6detail15normal_iteratorINSA_10device_ptrIiEEEEPS5_SF_PlNS0_13ScanTileStateIiLb1EEEN4cuda3std3__410__not_fn_tINSB_14equal_to_valueIiEEEES5_iNS2_19streaming_context_tIlLb1EEELS6_0EEEvT0_T1_T2_T3_T4_T5_T6_T7_iT8_NS1_7vsmem_tEE19static_temp_storage;
	add.s32 	%r709, %r708, %r707;
	st.shared.u32 	[%r709], %r537;
$L__BB80_512:
	not.pred 	%p181, %p27;
	@%p181 bra 	$L__BB80_514;
	sub.s32 	%r710, %r425, %r412;
	shl.b32 	%r711, %r710, 2;
	mov.u32 	%r712, _ZZN3cub18CUB_300001_SM_10006detail6select23DeviceSelectSweepKernelINS2_10policy_hubIiNS0_8NullTypeEiLb0ELNS0_10SelectImplE0EE10Policy1000EN6thrust24THRUST_300001_SM_1000_NS6detail15normal_iteratorINSA_10device_ptrIiEEEEPS5_SF_PlNS0_13ScanTileStateIiLb1EEEN4cuda3std3__410__not_fn_tINSB_14equal_to_valueIiEEEES5_iNS2_19streaming_context_tIlLb1EEELS6_0EEEvT0_T1_T2_T3_T4_T5_T6_T7_iT8_NS1_7vsmem_tEE19static_temp_storage;
	add.s32 	%r713, %r712, %r711;
	st.shared.u32 	[%r713], %r538;
$L__BB80_514:
	not.pred 	%p182, %p28;
	@%p182 bra 	$L__BB80_516;
	sub.s32 	%r714, %r426, %r412;
	shl.b32 	%r715, %r714, 2;
	mov.u32 	%r716, _ZZN3cub18CUB_300001_SM_10006detail6select23DeviceSelectSweepKernelINS2_10policy_hubIiNS0_8NullTypeEiLb0ELNS0_10SelectImplE0EE10Policy1000EN6thrust24THRUST_300001_SM_1000_NS6detail15normal_iteratorINSA_10device_ptrIiEEEEPS5_SF_PlNS0_13ScanTileStateIiLb1EEEN4cuda3std3__410__not_fn_tINSB_14equal_to_valueIiEEEES5_iNS2_19streaming_context_tIlLb1EEELS6_0EEEvT0_T1_T2_T3_T4_T5_T6_T7_iT8_NS1_7vsmem_tEE19static_temp_storage;
	add.s32 	%r717, %r716, %r715;
	st.shared.u32 	[%r717], %r539;
$L__BB80_516:
	not.pred 	%p183, %p29;
	@%p183 bra 	$L__BB80_518;
	sub.s32 	%r718, %r427, %r412;
	shl.b32 	%r719, %r718, 2;
	mov.u32 	%r720, _ZZN3cub18CUB_300001_SM_10006detail6select23DeviceSelectSweepKernelINS2_10policy_hubIiNS0_8NullTypeEiLb0ELNS0_10SelectImplE0EE10Policy1000EN6thrust24THRUST_300001_SM_1000_NS6detail15normal_iteratorINSA_10device_ptrIiEEEEPS5_SF_PlNS0_13ScanTileStateIiLb1EEEN4cuda3std3__410__not_fn_tINSB_14equal_to_valueIiEEEES5_iNS2_19streaming_context_tIlLb1EEELS6_0EEEvT0_T1_T2_T3_T4_T5_T6_T7_iT8_NS1_7vsmem_tEE19static_temp_storage;
	add.s32 	%r721, %r720, %r719;
	st.shared.u32 	[%r721], %r540;
$L__BB80_518:
	not.pred 	%p184, %p30;
	@%p184 bra 	$L__BB80_520;
	sub.s32 	%r722, %r428, %r412;
	shl.b32 	%r723, %r722, 2;
	mov.u32 	%r724, _ZZN3cub18CUB_300001_SM_10006detail6select23DeviceSelectSweepKernelINS2_10policy_hubIiNS0_8NullTypeEiLb0ELNS0_10SelectImplE0EE10Policy1000EN6thrust24THRUST_300001_SM_1000_NS6detail15normal_iteratorINSA_10device_ptrIiEEEEPS5_SF_PlNS0_13ScanTileStateIiLb1EEEN4cuda3std3__410__not_fn_tINSB_14equal_to_valueIiEEEES5_iNS2_19streaming_context_tIlLb1EEELS6_0EEEvT0_T1_T2_T3_T4_T5_T6_T7_iT8_NS1_7vsmem_tEE19static_temp_storage;
	add.s32 	%r725, %r724, %r723;
	st.shared.u32 	[%r725], %r541;
$L__BB80_520:
	bar.sync 	0;
	setp.ge.s32 	%p185, %r1553, %r430;
	@%p185 bra 	$L__BB80_537;
	ld.param.u32 	%r1473, [_ZN3cub18CUB_300001_SM_10006detail6select23DeviceSelectSweepKernelINS2_10policy_hubIiNS0_8NullTypeEiLb0ELNS0_10SelectImplE0EE10Policy1000EN6thrust24THRUST_300001_SM_1000_NS6detail15normal_iteratorINSA_10device_ptrIiEEEEPS5_SF_PlNS0_13ScanTileStateIiLb1EEEN4cuda3std3__410__not_fn_tINSB_14equal_to_valueIiEEEES5_iNS2_19streaming_context_tIlLb1EEELS6_0EEEvT0_T1_T2_T3_T4_T5_T6_T7_iT8_NS1_7vsmem_tE_param_7];
	ld.param.u8 	%rs8, [%rd157];
	ld.param.u64 	%rd299, [%rd157+24];
	cvta.to.global.u64 	%rd159, %rd299;
	add.s32 	%r726, %r413, %r1473;
	add.s32 	%r727, %r1553, %r3;
	sub.s32 	%r728, %r726, %r727;
	add.s32 	%r431, %r728, -5761;
	mul.hi.u32 	%r729, %r431, -1431655765;
	shr.u32 	%r730, %r729, 8;
	add.s32 	%r432, %r730, 1;
	and.b32  	%r731, %r730, 3;
	setp.eq.s32 	%p186, %r731, 3;
	@%p186 bra 	$L__BB80_526;
	and.b32  	%r732, %r432, 3;
	add.s32 	%r1552, %r412, %r1553;
	shl.b32 	%r733, %r1553, 2;
	mov.u32 	%r734, _ZZN3cub18CUB_300001_SM_10006detail6select23DeviceSelectSweepKernelINS2_10policy_hubIiNS0_8NullTypeEiLb0ELNS0_10SelectImplE0EE10Policy1000EN6thrust24THRUST_300001_SM_1000_NS6detail15normal_iteratorINSA_10device_ptrIiEEEEPS5_SF_PlNS0_13ScanTileStateIiLb1EEEN4cuda3std3__410__not_fn_tINSB_14equal_to_valueIiEEEES5_iNS2_19streaming_context_tIlLb1EEELS6_0EEEvT0_T1_T2_T3_T4_T5_T6_T7_iT8_NS1_7vsmem_tEE19static_temp_storage;
	add.s32 	%r1551, %r734, %r733;
	neg.s32 	%r1550, %r732;
	mad.lo.s32 	%r1553, %r732, 384, %r1553;
$L__BB80_523:
	.pragma "nounroll";
	setp.ne.s16 	%p187, %rs8, 0;
	mov.b64 	%rd735, 0;
	@%p187 bra 	$L__BB80_525;
	ld.global.u64 	%rd735, [%rd159];
$L__BB80_525:
	cvt.s64.s32 	%rd301, %r1552;
	add.s64 	%rd302, %rd735, %rd301;
	shl.b64 	%rd303, %rd302, 2;
	add.s64 	%rd304, %rd4, %rd303;
	ld.shared.u32 	%r735, [%r1551];
	st.global.u32 	[%rd304], %r735;
	add.s32 	%r1552, %r1552, 384;
	add.s32 	%r1551, %r1551, 1536;
	add.s32 	%r1550, %r1550, 1;
	setp.ne.s32 	%p188, %r1550, 0;
	@%p188 bra 	$L__BB80_523;
$L__BB80_526:
	setp.lt.u32 	%p189, %r431, 1152;
	@%p189 bra 	$L__BB80_537;
	add.s32 	%r1555, %r412, %r1553;
	shl.b32 	%r736, %r1553, 2;
	mov.u32 	%r737, _ZZN3cub18CUB_300001_SM_10006detail6select23DeviceSelectSweepKernelINS2_10policy_hubIiNS0_8NullTypeEiLb0ELNS0_10SelectImplE0EE10Policy1000EN6thrust24THRUST_300001_SM_1000_NS6detail15normal_iteratorINSA_10device_ptrIiEEEEPS5_SF_PlNS0_13ScanTileStateIiLb1EEEN4cuda3std3__410__not_fn_tINSB_14equal_to_valueIiEEEES5_iNS2_19streaming_context_tIlLb1EEELS6_0EEEvT0_T1_T2_T3_T4_T5_T6_T7_iT8_NS1_7vsmem_tEE19static_temp_storage;
	add.s32 	%r738, %r736, %r737;
	add.s32 	%r1554, %r738, 3072;
$L__BB80_528:
	setp.ne.s16 	%p190, %rs8, 0;
	cvt.s64.s32 	%rd162, %r1555;
	mov.b64 	%rd736, 0;
	@%p190 bra 	$L__BB80_530;
	ld.global.u64 	%rd736, [%rd159];
$L__BB80_530:
	setp.ne.s16 	%p191, %rs8, 0;
	add.s64 	%rd307, %rd736, %rd162;
	shl.b64 	%rd308, %rd307, 2;
	add.s64 	%rd309, %rd4, %rd308;
	ld.shared.u32 	%r739, [%r1554+-3072];
	st.global.u32 	[%rd309], %r739;
	mov.b64 	%rd737, 0;
	@%p191 bra 	$L__BB80_532;
	ld.global.u64 	%rd737, [%rd159];
$L__BB80_532:
	setp.ne.s16 	%p192, %rs8, 0;
	add.s64 	%rd311, %rd737, %rd162;
	shl.b64 	%rd312, %rd311, 2;
	add.s64 	%rd313, %rd4, %rd312;
	ld.shared.u32 	%r740, [%r1554+-1536];
	st.global.u32 	[%rd313+1536], %r740;
	mov.b64 	%rd738, 0;
	@%p192 bra 	$L__BB80_534;
	ld.global.u64 	%rd738, [%rd159];
$L__BB80_534:
	setp.ne.s16 	%p193, %rs8, 0;
	add.s64 	%rd315, %rd738, %rd162;
	shl.b64 	%rd316, %rd315, 2;
	add.s64 	%rd317, %rd4, %rd316;
	ld.shared.u32 	%r741, [%r1554];
	st.global.u32 	[%rd317+3072], %r741;
	mov.b64 	%rd739, 0;
	@%p193 bra 	$L__BB80_536;
	ld.global.u64 	%rd739, [%rd159];
$L__BB80_536:
	cvt.u32.u64 	%r742, %rd162;
	add.s64 	%rd318, %rd739, %rd162;
	shl.b64 	%rd319, %rd318, 2;
	add.s64 	%rd320, %rd4, %rd319;
	ld.shared.u32 	%r743, [%r1554+1536];
	st.global.u32 	[%rd320+4608], %r743;
	add.s32 	%r1553, %r1553, 1536;
	add.s32 	%r1555, %r742, 1536;
	add.s32 	%r1554, %r1554, 6144;
	setp.lt.s32 	%p194, %r1553, %r430;
	@%p194 bra 	$L__BB80_528;
$L__BB80_537:
	mov.u32 	%r1011, %tid.x;
	setp.ne.s32 	%p349, %r1011, 0;
	@%p349 bra 	$L__BB80_545;
	mov.u64 	%rd201, %rd207;
	ld.param.u8 	%rs51, [%rd201+1];
	setp.eq.s16 	%p350, %rs51, 0;
	@%p350 bra 	$L__BB80_542;
	ld.param.u8 	%rs52, [%rd201];
	setp.ne.s16 	%p351, %rs52, 0;
	mov.b64 	%rd755, 0;
	@%p351 bra 	$L__BB80_541;
	ld.param.u64 	%rd433, [%rd201+24];
	cvta.to.global.u64 	%rd434, %rd433;
	ld.global.u64 	%rd755, [%rd434];
$L__BB80_541:
	ld.param.u64 	%rd670, [_ZN3cub18CUB_300001_SM_10006detail6select23DeviceSelectSweepKernelINS2_10policy_hubIiNS0_8NullTypeEiLb0ELNS0_10SelectImplE0EE10Policy1000EN6thrust24THRUST_300001_SM_1000_NS6detail15normal_iteratorINSA_10device_ptrIiEEEEPS5_SF_PlNS0_13ScanTileStateIiLb1EEEN4cuda3std3__410__not_fn_tINSB_14equal_to_valueIiEEEES5_iNS2_19streaming_context_tIlLb1EEELS6_0EEEvT0_T1_T2_T3_T4_T5_T6_T7_iT8_NS1_7vsmem_tE_param_3];
	cvt.s64.s32 	%rd435, %r1557;
	add.s64 	%rd436, %rd755, %rd435;
	cvta.to.global.u64 	%rd437, %rd670;
	st.global.u64 	[%rd437], %rd436;
	bra.uni 	$L__BB80_545;
$L__BB80_542:
	ld.param.u8 	%rs53, [%rd201];
	setp.ne.s16 	%p352, %rs53, 0;
	mov.b64 	%rd756, 0;
	@%p352 bra 	$L__BB80_544;
	ld.param.u64 	%rd439, [%rd201+24];
	cvta.to.global.u64 	%rd440, %rd439;
	ld.global.u64 	%rd756, [%rd440];
$L__BB80_544:
	cvt.s64.s32 	%rd441, %r1557;
	add.s64 	%rd442, %rd756, %rd441;
	ld.param.u64 	%rd443, [%rd201+32];
	cvta.to.global.u64 	%rd444, %rd443;
	st.global.u64 	[%rd444], %rd442;
$L__BB80_545:
	ret;

}
	// .globl	_ZN3cub18CUB_300001_SM_10006detail6select23DeviceSelectSweepKernelINS2_10policy_hubIiNS0_8NullTypeEiLb1ELNS0_10SelectImplE2EE10Policy1000EN6thrust24THRUST_300001_SM_1000_NS6detail15normal_iteratorINSA_10device_ptrIiEEEEPS5_NS2_27partition_distinct_output_tISF_SF_EEPiNS0_13ScanTileStateIiLb1EEE7is_evenS5_iNS2_19streaming_context_tIiLb0EEELS6_2EEEvT0_T1_T2_T3_T4_T5_T6_T7_iT8_NS1_7vsmem_tE
.visible .entry _ZN3cub18CUB_300001_SM_10006detail6select23DeviceSelectSweepKernelINS2_10policy_hubIiNS0_8NullTypeEiLb1ELNS0_10SelectImplE2EE10Policy1000EN6thrust24THRUST_300001_SM_1000_NS6detail15normal_iteratorINSA_10device_ptrIiEEEEPS5_NS2_27partition_distinct_output_tISF_SF_EEPiNS0_13ScanTileStateIiLb1EEE7is_evenS5_iNS2_19streaming_context_tIiLb0EEELS6_2EEEvT0_T1_T2_T3_T4_T5_T6_T7_iT8_NS1_7vsmem_tE(
	.param .align 8 .b8 _ZN3cub18CUB_300001_SM_10006detail6select23DeviceSelectSweepKernelINS2_10policy_hubIiNS0_8NullTypeEiLb1ELNS0_10SelectImplE2EE10Policy1000EN6thrust24THRUST_300001_SM_1000_NS6detail15normal_iteratorINSA_10device_ptrIiEEEEPS5_NS2_27partition_distinct_output_tISF_SF_EEPiNS0_13ScanTileStateIiLb1EEE7is_evenS5_iNS2_19streaming_context_tIiLb0EEELS6_2EEEvT0_T1_T2_T3_T4_T5_T6_T7_iT8_NS1_7vsmem_tE_param_0[8],
	.param .u64 .ptr .align 1 _ZN3cub18CUB_300001_SM_10006detail6select23DeviceSelectSweepKernelINS2_10policy_hubIiNS0_8NullTypeEiLb1ELNS0_10SelectImplE2EE10Policy1000EN6thrust24THRUST_300001_SM_1000_NS6detail15normal_iteratorINSA_10device_ptrIiEEEEPS5_NS2_27partition_distinct_output_tISF_SF_EEPiNS0_13ScanTileStateIiLb1EEE7is_evenS5_iNS2_19streaming_context_tIiLb0EEELS6_2EEEvT0_T1_T2_T3_T4_T5_T6_T7_iT8_NS1_7vsmem_tE_param_1,
	.param .align 8 .b8 _ZN3cub18CUB_300001_SM_10006detail6select23DeviceSelectSweepKernelINS2_10policy_hubIiNS0_8NullTypeEiLb1ELNS0_10SelectImplE2EE10Policy1000EN6thrust24THRUST_300001_SM_1000_NS6detail15normal_iteratorINSA_10device_ptrIiEEEEPS5_NS2_27partition_distinct_output_tISF_SF_EEPiNS0_13ScanTileStateIiLb1EEE7is_evenS5_iNS2_19streaming_context_tIiLb0EEELS6_2EEEvT0_T1_T2_T3_T4_T5_T6_T7_iT8_NS1_7vsmem_tE_param_2[16],
	.param .u64 .ptr .align 1 _ZN3cub18CUB_300001_SM_10006detail6select23DeviceSelectSweepKernelINS2_10policy_hubIiNS0_8NullTypeEiLb1ELNS0_10SelectImplE2EE10Policy1000EN6thrust24THRUST_300001_SM_1000_NS6detail15normal_iteratorINSA_10device_ptrIiEEEEPS5_NS2_27partition_distinct_output_tISF_SF_EEPiNS0_13ScanTileStateIiLb1EEE7is_evenS5_iNS2_19streaming_context_tIiLb0EEELS6_2EEEvT0_T1_T2_T3_T4_T5_T6_T7_iT8_NS1_7vsmem_tE_param_3,
	.param .align 8 .b8 _ZN3cub18CUB_300001_SM_10006detail6select23DeviceSelectSweepKernelINS2_10policy_hubIiNS0_8NullTypeEiLb1ELNS0_10SelectImplE2EE10Policy1000EN6thrust24THRUST_300001_SM_1000_NS6detail15normal_iteratorINSA_10device_ptrIiEEEEPS5_NS2_27partition_distinct_output_tISF_SF_EEPiNS0_13ScanTileStateIiLb1EEE7is_evenS5_iNS2_19streaming_context_tIiLb0EEELS6_2EEEvT0_T1_T2_T3_T4_T5_T6_T7_iT8_NS1_7vsmem_tE_param_4[8],
	.param .align 1 .b8 _ZN3cub18CUB_300001_SM_10006detail6select23DeviceSelectSweepKernelINS2_10policy_hubIiNS0_8NullTypeEiLb1ELNS0_10SelectImplE2EE10Policy1000EN6thrust24THRUST_300001_SM_1000_NS6detail15normal_iteratorINSA_10device_ptrIiEEEEPS5_NS2_27partition_distinct_output_tISF_SF_EEPiNS0_13ScanTileStateIiLb1EEE7is_evenS5_iNS2_19streaming_context_tIiLb0EEELS6_2EEEvT0_T1_T2_T3_T4_T5_T6_T7_iT8_NS1_7vsmem_tE_param_5[1],
	.param .align 1 .b8 _ZN3cub18CUB_300001_SM_10006detail6select23DeviceSelectSweepKernelINS2_10policy_hubIiNS0_8NullTypeEiLb1ELNS0_10SelectImplE2EE10Policy1000EN6thrust24THRUST_300001_SM_1000_NS6detail15normal_iteratorINSA_10device_ptrIiEEEEPS5_NS2_27partition_distinct_output_tISF_SF_EEPiNS0_13ScanTileStateIiLb1EEE7is_evenS5_iNS2_19streaming_context_tIiLb0EEELS6_2EEEvT0_T1_T2_T3_T4_T5_T6_T7_iT8_NS1_7vsmem_tE_param_6[1],
	.param .u32 _ZN3cub18CUB_300001_SM_10006detail6select23DeviceSelectSweepKernelINS2_10policy_hubIiNS0_8NullTypeEiLb1ELNS0_10SelectImplE2EE10Policy1000EN6thrust24THRUST_300001_SM_1000_NS6detail15normal_iteratorINSA_10device_ptrIiEEEEPS5_NS2_27partition_distinct_output_tISF_SF_EEPiNS0_13ScanTileStateIiLb1EEE7is_evenS5_iNS2_19streaming_context_tIiLb0EEELS6_2EEEvT0_T1_T2_T3_T4_T5_T6_T7_iT8_NS1_7vsmem_tE_param_7,
	.param .u32 _ZN3cub18CUB_300001_SM_10006detail6select23DeviceSelectSweepKernelINS2_10policy_hubIiNS0_8NullTypeEiLb1ELNS0_10SelectImplE2EE10Policy1000EN6thrust24THRUST_300001_SM_1000_NS6detail15normal_iteratorINSA_10device_ptrIiEEEEPS5_NS2_27partition_distinct_output_tISF_SF_EEPiNS0_13ScanTileStateIiLb1EEE7is_evenS5_iNS2_19streaming_context_tIiLb0EEELS6_2EEEvT0_T1_T2_T3_T4_T5_T6_T7_iT8_NS1_7vsmem_tE_param_8,
	.param .align 1 .b8 _ZN3cub18CUB_300001_SM_10006detail6select23DeviceSelectSweepKernelINS2_10policy_hubIiNS0_8NullTypeEiLb1ELNS0_10SelectImplE2EE10Policy1000EN6thrust24THRUST_300001_SM_1000_NS6detail15normal_iteratorINSA_10device_ptrIiEEEEPS5_NS2_27partition_distinct_output_tISF_SF_EEPiNS0_13ScanTileStateIiLb1EEE7is_evenS5_iNS2_19streaming_context_tIiLb0EEELS6_2EEEvT0_T1_T2_T3_T4_T5_T6_T7_iT8_NS1_7vsmem_tE_param_9[1],
	.param .align 8 .b8 _ZN3cub18CUB_300001_SM_10006detail6select23DeviceSelectSweepKernelINS2_10policy_hubIiNS0_8NullTypeEiLb1ELNS0_10SelectImplE2EE10Policy1000EN6thrust24THRUST_300001_SM_1000_NS6detail15normal_iteratorINSA_10device_ptrIiEEEEPS5_NS2_27partition_distinct_output_tISF_SF_EEPiNS0_13ScanTileStateIiLb1EEE7is_evenS5_iNS2_19streaming_context_tIiLb0EEELS6_2EEEvT0_T1_T2_T3_T4_T5_T6_T7_iT8_NS1_7vsmem_tE_param_10[8]
)
.maxntid 320
{
	.reg .pred 	%p<391>;
	.reg .b32 	%r<2028>;
	.reg .b64 	%rd<444>;
	// demoted variable
	.shared .align 16 .b8 _ZZN3cub18CUB_300001_SM_10006detail6select23DeviceSelectSweepKernelINS2_10policy_hubIiNS0_8NullTypeEiLb1ELNS0_10SelectImplE2EE10Policy1000EN6thrust24THRUST_300001_SM_1000_NS6detail15normal_iteratorINSA_10device_ptrIiEEEEPS5_NS2_27partition_distinct_output_tISF_SF_EEPiNS0_13ScanTileStateIiLb1EEE7is_evenS5_iNS2_19streaming_context_tIiLb0EEELS6_2EEEvT0_T1_T2_T3_T4_T5_T6_T7_iT8_NS1_7vsmem_tEE19static_temp_storage[24320];
	ld.param.u64 	%rd1, [_ZN3cub18CUB_300001_SM_10006detail6select23DeviceSelectSweepKernelINS2_10policy_hubIiNS0_8NullTypeEiLb1ELNS0_10SelectImplE2EE10Policy1000EN6thrust24THRUST_300001_SM_1000_NS6detail15normal_iteratorINSA_10device_ptrIiEEEEPS5_NS2_27partition_distinct_output_tISF_SF_EEPiNS0_13ScanTileStateIiLb1EEE7is_evenS5_iNS2_19streaming_context_tIiLb0EEELS6_2EEEvT0_T1_T2_T3_T4_T5_T6_T7_iT8_NS1_7vsmem_tE_param_4];
	ld.param.u64 	%rd20, [_ZN3cub18CUB_300001_SM_10006detail6select23DeviceSelectSweepKernelINS2_10policy_hubIiNS0_8NullTypeEiLb1ELNS0_10SelectImplE2EE10Policy1000EN6thrust24THRUST_300001_SM_1000_NS6detail15normal_iteratorINSA_10device_ptrIiEEEEPS5_NS2_27partition_distinct_output_tISF_SF_EEPiNS0_13ScanTileStateIiLb1EEE7is_evenS5_iNS2_19streaming_context_tIiLb0EEELS6_2EEEvT0_T1_T2_T3_T4_T5_T6_T7_iT8_NS1_7vsmem_tE_param_2+8];
	ld.param.u64 	%rd21, [_ZN3cub18CUB_300001_SM_10006detail6select23DeviceSelectSweepKernelINS2_10policy_hubIiNS0_8NullTypeEiLb1ELNS0_10SelectImplE2EE10Policy1000EN6thrust24THRUST_300001_SM_1000_NS6detail15normal_iteratorINSA_10device_ptrIiEEEEPS5_NS2_27partition_distinct_output_tISF_SF_EEPiNS0_13ScanTileStateIiLb1EEE7is_evenS5_iNS2_19streaming_context_tIiLb0EEELS6_2EEEvT0_T1_T2_T3_T4_T5_T6_T7_iT8_NS1_7vsmem_tE_param_2];
	ld.param.u64 	%rd22, [_ZN3cub18CUB_300001_SM_10006detail6select23DeviceSelectSweepKernelINS2_10policy_hubIiNS0_8NullTypeEiLb1ELNS0_10SelectImplE2EE10Policy1000EN6thrust24THRUST_300001_SM_1000_NS6detail15normal_iteratorINSA_10device_ptrIiEEEEPS5_NS2_27partition_distinct_output_tISF_SF_EEPiNS0_13ScanTileStateIiLb1EEE7is_evenS5_iNS2_19streaming_context_tIiLb0EEELS6_2EEEvT0_T1_T2_T3_T4_T5_T6_T7_iT8_NS1_7vsmem_tE_param_0];
	ld.param.u32 	%r623, [_ZN3cub18CUB_300001_SM_10006detail6select23DeviceSelectSweepKernelINS2_10policy_hubIiNS0_8NullTypeEiLb1ELNS0_10SelectImplE2EE10Policy1000EN6thrust24THRUST_300001_SM_1000_NS6detail15normal_iteratorINSA_10device_ptrIiEEEEPS5_NS2_27partition_distinct_output_tISF_SF_EEPiNS0_13ScanTileStateIiLb1EEE7is_evenS5_iNS2_19streaming_context_tIiLb0EEELS6_2EEEvT0_T1_T2_T3_T4_T5_T6_T7_iT8_NS1_7vsmem_tE_param_7];
	ld.param.u32 	%r624, [_ZN3cub18CUB_300001_SM_10006detail6select23DeviceSelectSweepKernelINS2_10policy_hubIiNS0_8NullTypeEiLb1ELNS0_10SelectImplE2EE10Policy1000EN6thrust24THRUST_300001_SM_1000_NS6detail15normal_iteratorINSA_10device_ptrIiEEEEPS5_NS2_27partition_distinct_output_tISF_SF_EEPiNS0_13ScanTileStateIiLb1EEE7is_evenS5_iNS2_19streaming_context_tIiLb0EEELS6_2EEEvT0_T1_T2_T3_T4_T5_T6_T7_iT8_NS1_7vsmem_tE_param_8];
	cvta.to.global.u64 	%rd2, %rd22;
	cvta.to.global.u64 	%rd3, %rd21;
	cvta.to.global.u64 	%rd4, %rd20;
	mov.u32 	%r625, %ctaid.x;
	mov.u32 	%r626, %nctaid.y;
	mov.u32 	%r627, %ctaid.y;
	mad.lo.s32 	%r1961, %r625, %r626, %r627;
	mul.lo.s32 	%r2, %r1961, 6080;
	add.s32 	%r628, %r624, -1;
	setp.ge.s32 	%p1, %r1961, %r628;
	@%p1 bra 	$L__BB81_138;
	setp.ne.s32 	%p263, %r1961, 0;
	@%p263 bra 	$L__BB81_63;
	mov.u32 	%r3, %tid.x;
	and.b32  	%r1744, %r3, 31;
	and.b32  	%r1745, %r3, 992;
	mul.lo.s32 	%r1746, %r1745, 19;
	or.b32  	%r1747, %r1746, %r1744;
	add.s32 	%r1748, %r1747, %r2;
	mul.wide.u32 	%rd256, %r1748, 4;
	add.s64 	%rd257, %rd2, %rd256;
	ld.global.u32 	%r1749, [%rd257];
	ld.global.u32 	%r1750, [%rd257+128];
	ld.global.u32 	%r1751, [%rd257+256];
	ld.global.u32 	%r1752, [%rd257+384];
	ld.global.u32 	%r1753, [%rd257+512];
	ld.global.u32 	%r1754, [%rd257+640];
	ld.global.u32 	%r1755, [%rd257+768];
	ld.global.u32 	%r1756, [%rd257+896];
	ld.global.u32 	%r1757, [%rd257+1024];
	ld.global.u32 	%r1758, [%rd257+1152];
	ld.global.u32 	%r1759, [%rd257+1280];
	ld.global.u32 	%r1760, [%rd257+1408];
	ld.global.u32 	%r1761, [%rd257+1536];
	ld.global.u32 	%r1762, [%rd257+1664];
	ld.global.u32 	%r1763, [%rd257+1792];
	ld.global.u32 	%r1764, [%rd257+1920];
	ld.global.u32 	%r1765, [%rd257+2048];
	ld.global.u32 	%r1766, [%rd257+2176];
	ld.global.u32 	%r1767, [%rd257+2304];
	// begin inline asm
	mov.u32 %r1713, %laneid;
	// end inline asm
	shr.u32 	%r5, %r3, 5;
	mad.lo.s32 	%r1768, %r5, 608, %r1713;
	shl.b32 	%r1769, %r1768, 2;
	mov.u32 	%r1770, _ZZN3cub18CUB_300001_SM_10006detail6select23DeviceSelectSweepKernelINS2_10policy_hubIiNS0_8NullTypeEiLb1ELNS0_10SelectImplE2EE10Policy1000EN6thrust24THRUST_300001_SM_1000_NS6detail15normal_iteratorINSA_10device_ptrIiEEEEPS5_NS2_27partition_distinct_output_tISF_SF_EEPiNS0_13ScanTileStateIiLb1EEE7is_evenS5_iNS2_19streaming_context_tIiLb0EEELS6_2EEEvT0_T1_T2_T3_T4_T5_T6_T7_iT8_NS1_7vsmem_tEE19static_temp_storage;
	add.s32 	%r1771, %r1770, %r1769;
	st.shared.u32 	[%r1771], %r1749;
	st.shared.u32 	[%r1771+128], %r1750;
	st.shared.u32 	[%r1771+256], %r1751;
	st.shared.u32 	[%r1771+384], %r1752;
	st.shared.u32 	[%r1771+512], %r1753;
	st.shared.u32 	[%r1771+640], %r1754;
	st.shared.u32 	[%r1771+768], %r1755;
	st.shared.u32 	[%r1771+896], %r1756;
	st.shared.u32 	[%r1771+1024], %r1757;
	st.shared.u32 	[%r1771+1152], %r1758;
	st.shared.u32 	[%r1771+1280], %r1759;
	st.shared.u32 	[%r1771+1408], %r1760;
	st.shared.u32 	[%r1771+1536], %r1761;
	st.shared.u32 	[%r1771+1664], %r1762;
	st.shared.u32 	[%r1771+1792], %r1763;
	st.shared.u32 	[%r1771+1920], %r1764;
	st.shared.u32 	[%r1771+2048], %r1765;
	st.shared.u32 	[%r1771+2176], %r1766;
	st.shared.u32 	[%r1771+2304], %r1767;
	bar.warp.sync 	-1;
	mad.lo.s32 	%r1772, %r1713, 72, %r1771;
	ld.shared.u32 	%r6, [%r1772];
	ld.shared.u32 	%r7, [%r1772+4];
	ld.shared.u32 	%r8, [%r1772+8];
	ld.shared.u32 	%r9, [%r1772+12];
	ld.shared.u32 	%r10, [%r1772+16];
	ld.shared.u32 	%r11, [%r1772+20];
	ld.shared.u32 	%r12, [%r1772+24];
	ld.shared.u32 	%r13, [%r1772+28];
	ld.shared.u32 	%r14, [%r1772+32];
	ld.shared.u32 	%r15, [%r1772+36];
	ld.shared.u32 	%r16, [%r1772+40];
	ld.shared.u32 	%r17, [%r1772+44];
	ld.shared.u32 	%r18, [%r1772+48];
	ld.shared.u32 	%r19, [%r1772+52];
	ld.shared.u32 	%r20, [%r1772+56];
	ld.shared.u32 	%r21, [%r1772+60];
	ld.shared.u32 	%r22, [%r1772+64];
	ld.shared.u32 	%r23, [%r1772+68];
	ld.shared.u32 	%r24, [%r1772+72];
	and.b32  	%r25, %r6, 1;
	xor.b32  	%r26, %r25, 1;
	and.b32  	%r27, %r7, 1;
	xor.b32  	%r28, %r27, 1;
	and.b32  	%r29, %r8, 1;
	xor.b32  	%r30, %r29, 1;
	and.b32  	%r31, %r9, 1;
	xor.b32  	%r32, %r31, 1;
	and.b32  	%r33, %r10, 1;
	xor.b32  	%r34, %r33, 1;
	and.b32  	%r35, %r11, 1;
	xor.b32  	%r36, %r35, 1;
	and.b32  	%r37, %r12, 1;
	xor.b32  	%r38, %r37, 1;
	and.b32  	%r39, %r13, 1;
	xor.b32  	%r40, %r39, 1;
	and.b32  	%r41, %r14, 1;
	xor.b32  	%r42, %r41, 1;
	and.b32  	%r43, %r15, 1;
	xor.b32  	%r44, %r43, 1;
	and.b32  	%r45, %r16, 1;
	xor.b32  	%r46, %r45, 1;
	and.b32  	%r47, %r17, 1;
	xor.b32  	%r48, %r47, 1;
	and.b32  	%r49, %r18, 1;
	xor.b32  	%r50, %r49, 1;
	and.b32  	%r51, %r19, 1;
	xor.b32  	%r52, %r51, 1;
	and.b32  	%r53, %r20, 1;
	xor.b32  	%r54, %r53, 1;
	and.b32  	%r55, %r21, 1;
	xor.b32  	%r56, %r55, 1;
	and.b32  	%r57, %r22, 1;
	xor.b32  	%r58, %r57, 1;
	and.b32  	%r59, %r23, 1;
	xor.b32  	%r60, %r59, 1;
	and.b32  	%r61, %r24, 1;
	xor.b32  	%r1773, %r61, 1;
	bar.sync 	0;
	add.s32 	%r62, %r28, %r26;
	add.s32 	%r63, %r30, %r62;
	add.s32 	%r64, %r32, %r63;
	add.s32 	%r65, %r34, %r64;
	add.s32 	%r66, %r36, %r65;
	add.s32 	%r67, %r38, %r66;
	add.s32 	%r68, %r40, %r67;
	add.s32 	%r69, %r42, %r68;
	add.s32 	%r70, %r44, %r69;
	add.s32 	%r71, %r46, %r70;
	add.s32 	%r72, %r48, %r71;
	add.s32 	%r73, %r50, %r72;
	add.s32 	%r74, %r52, %r73;
	add.s32 	%r75, %r54, %r74;
	add.s32 	%r76, %r56, %r75;
	add.s32 	%r77, %r58, %r76;
	add.s32 	%r78, %r60, %r77;
	add.s32 	%r1718, %r1773, %r78;
	mov.b32 	%r1716, 1;
	mov.b32 	%r1741, 0;
	mov.b32 	%r1743, -1;
	// begin inline asm
	{  .reg .s32 r0;  .reg .pred p;  shfl.sync.up.b32 r0|p, %r1718, %r1716, %r1741, %r1743;  @p add.s32 r0, r0, %r1718;  mov.s32 %r1714, r0;}
	// end inline asm
	mov.b32 	%r1722, 2;
	// begin inline asm
	{  .reg .s32 r0;  .reg .pred p;  shfl.sync.up.b32 r0|p, %r1714, %r1722, %r1741, %r1743;  @p add.s32 r0, r0, %r1714;  mov.s32 %r1720, r0;}
	// end inline asm
	mov.b32 	%r1728, 4;
	// begin inline asm
	{  .reg .s32 r0;  .reg .pred p;  shfl.sync.up.b32 r0|p, %r1720, %r1728, %r1741, %r1743;  @p add.s32 r0, r0, %r1720;  mov.s32 %r1726, r0;}
	// end inline asm
	mov.b32 	%r1734, 8;
	// begin inline asm
	{  .reg .s32 r0;  .reg .pred p;  shfl.sync.up.b32 r0|p, %r1726, %r1734, %r1741, %r1743;  @p add.s32 r0, r0, %r1726;  mov.s32 %r1732, r0;}
	// end inline asm
	mov.b32 	%r1740, 16;
	// begin inline asm
	{  .reg .s32 r0;  .reg .pred p;  shfl.sync.up.b32 r0|p, %r1732, %r1740, %r1741, %r1743;  @p add.s32 r0, r0, %r1732;  mov.s32 %r1738, r0;}
	// end inline asm
	setp.ne.s32 	%p341, %r1713, 31;
	@%p341 bra 	$L__BB81_4;
	shl.b32 	%r1774, %r5, 2;
	mov.u32 	%r1775, _ZZN3cub18CUB_300001_SM_10006detail6select23DeviceSelectSweepKernelINS2_10policy_hubIiNS0_8NullTypeEiLb1ELNS0_10SelectImplE2EE10Policy1000EN6thrust24THRUST_300001_SM_1000_NS6detail15normal_iteratorINSA_10device_ptrIiEEEEPS5_NS2_27partition_distinct_output_tISF_SF_EEPiNS0_13ScanTileStateIiLb1EEE7is_evenS5_iNS2_19streaming_context_tIiLb0EEELS6_2EEEvT0_T1_T2_T3_T4_T5_T6_T7_iT8_NS1_7vsmem_tEE19static_temp_storage;
	add.s32 	%r1776, %r1775, %r1774;
	st.shared.u32 	[%r1776], %r1738;
$L__BB81_4:
	bar.sync 	0;
	ld.shared.v4.u32 	{%r1777, %r1778, %r1779, %r1780}, [_ZZN3cub18CUB_300001_SM_10006detail6select23DeviceSelectSweepKernelINS2_10policy_hubIiNS0_8NullTypeEiLb1ELNS0_10SelectImplE2EE10Policy1000EN6thrust24THRUST_300001_SM_1000_NS6detail15normal_iteratorINSA_10device_ptrIiEEEEPS5_NS2_27partition_distinct_output_tISF_SF_EEPiNS0_13ScanTileStateIiLb1EEE7is_evenS5_iNS2_19streaming_context_tIiLb0EEELS6_2EEEvT0_T1_T2_T3_T4_T5_T6_T7_iT8_NS1_7vsmem_tEE19static_temp_storage];
	add.s32 	%r1781, %r1778, %r1777;
	setp.eq.s32 	%p342, %r5, 2;
	selp.b32 	%r1782, %r1781, %r1777, %p342;
	add.s32 	%r1783, %r1781, %r1779;
	setp.eq.s32 	%p343, %r5, 3;
	selp.b32 	%r1784, %r1783, %r1782, %p343;
	add.s32 	%r1785, %r1783, %r1780;
	setp.eq.s32 	%p344, %r5, 4;
	selp.b32 	%r1786, %r1785, %r1784, %p344;
	ld.shared.v4.u32 	{%r1787, %r1788, %r1789, %r1790}, [_ZZN3cub18CUB_300001_SM_10006detail6select23DeviceSelectSweepKernelINS2_10policy_hubIiNS0_8NullTypeEiLb1ELNS0_10SelectImplE2EE10Policy1000EN6thrust24THRUST_300001_SM_1000_NS6detail15normal_iteratorINSA_10device_ptrIiEEEEPS5_NS2_27partition_distinct_output_tISF_SF_EEPiNS0_13ScanTileStateIiLb1EEE7is_evenS5_iNS2_19streaming_context_tIiLb0EEELS6_2EEEvT0_T1_T2_T3_T4_T5_T6_T7_iT8_NS1_7vsmem_tEE19static_temp_storage+16];
	add.s32 	%r1791, %r1785, %r1787;
	setp.eq.s32 	%p345, %r5, 5;
	selp.b32 	%r1792, %r1791, %r1786, %p345;
	add.s32 	%r1793, %r1791, %r1788;
	setp.eq.s32 	%p346, %r5, 6;
	selp.b32 	%r1794, %r1793, %r1792, %p346;
	add.s32 	%r1795, %r1793, %r1789;
	setp.eq.s32 	%p347, %r5, 7;
	selp.b32 	%r1796, %r1795, %r1794, %p347;
	add.s32 	%r1797, %r1795, %r1790;
	setp.eq.s32 	%p348, %r5, 8;
	selp.b32 	%r1798, %r1797, %r1796, %p348;
	ld.shared.v2.u32 	{%r1799, %r1800}, [_ZZN3cub18CUB_300001_SM_10006detail6select23DeviceSelectSweepKernelINS2_10policy_hubIiNS0_8NullTypeEiLb1ELNS0_10SelectImplE2EE10Policy1000EN6thrust24THRUST_300001_SM_1000_NS6detail15normal_iteratorINSA_10device_ptrIiEEEEPS5_NS2_27partition_distinct_output_tISF_SF_EEPiNS0_13ScanTileStateIiLb1EEE7is_evenS5_iNS2_19streaming_context_tIiLb0EEELS6_2EEEvT0_T1_T2_T3_T4_T5_T6_T7_iT8_NS1_7vsmem_tEE19static_temp_storage+32];
	add.s32 	%r1801, %r1797, %r1799;
	setp.eq.s32 	%p349, %r5, 9;
	selp.b32 	%r1802, %r1801, %r1798, %p349;
	add.s32 	%r81, %r1801, %r1800;
	setp.lt.u32 	%p350, %r3, 32;
	selp.b32 	%r1803, 0, %r1802, %p350;
	setp.eq.s32 	%p351, %r1713, 0;
	sub.s32 	%r1804, %r1738, %r1718;
	selp.b32 	%r1805, 0, %r1804, %p351;
	add.s32 	%r82, %r1803, %r1805;
	setp.ne.s32 	%p352, %r3, 0;
	@%p352 bra 	$L__BB81_6;
	add.s64 	%rd258, %rd1, 256;
	mov.b32 	%r1806, 101;
	// begin inline asm
	st.relaxed.gpu.v2.u32 [%rd258], {%r1806, %r81};
	// end inline asm
$L__BB81_6:
	bar.sync 	0;
	sub.s32 	%r83, 6080, %r81;
	mul.lo.s32 	%r1808, %r3, 19;
	sub.s32 	%r1809, %r1808, %r82;
	setp.eq.s32 	%p353, %r25, 0;
	add.s32 	%r1810, %r82, %r83;
	selp.b32 	%r1811, %r1810, %r1809, %p353;
	shl.b32 	%r1812, %r1811, 2;
	mov.u32 	%r1813, _ZZN3cub18CUB_300001_SM_10006detail6select23DeviceSelectSweepKernelINS2_10policy_hubIiNS0_8NullTypeEiLb1ELNS0_10SelectImplE2EE10Policy1000EN6thrust24THRUST_300001_SM_1000_NS6detail15normal_iteratorINSA_10device_ptrIiEEEEPS5_NS2_27partition_distinct_output_tISF_SF_EEPiNS0_13ScanTileStateIiLb1EEE7is_evenS5_iNS2_19streaming_context_tIiLb0EEELS6_2EEEvT0_T1_T2_T3_T4_T5_T6_T7_iT8_NS1_7vsmem_tEE19static_temp_storage;
	add.s32 	%r1814, %r1813, %r1812;
	st.shared.u32 	[%r1814], %r6;
	add.s32 	%r1815, %r82, %r26;
	sub.s32 	%r1816, %r1808, %r1815;
	add.s32 	%r1817, %r1816, 1;
	setp.eq.s32 	%p354, %r27, 0;
	add.s32 	%r1818, %r1810, %r26;
	selp.b32 	%r1819, %r1818, %r1817, %p354;
	shl.b32 	%r1820, %r1819, 2;
	add.s32 	%r1821, %r1813, %r1820;
	st.shared.u32 	[%r1821], %r7;
	add.s32 	%r1822, %r62, %r82;
	sub.s32 	%r1823, %r1808, %r1822;
	add.s32 	%r1824, %r1823, 2;
	setp.eq.s32 	%p355, %r29, 0;
	add.s32 	%r1825, %r1818, %r28;
	selp.b32 	%r1826, %r1825, %r1824, %p355;
	shl.b32 	%r1827, %r1826, 2;
	add.s32 	%r1828, %r1813, %r1827;
	st.shared.u32 	[%r1828], %r8;
	add.s32 	%r1829, %r63, %r82;
	sub.s32 	%r1830, %r1808, %r1829;
	add.s32 	%r1831, %r1830, 3;
	setp.eq.s32 	%p356, %r31, 0;
	add.s32 	%r1832, %r1825, %r30;
	selp.b32 	%r1833, %r1832, %r1831, %p356;
	shl.b32 	%r1834, %r1833, 2;
	add.s32 	%r1835, %r1813, %r1834;
	st.shared.u32 	[%r1835], %r9;
	add.s32 	%r1836, %r64, %r82;
	sub.s32 	%r1837, %r1808, %r1836;
	add.s32 	%r1838, %r1837, 4;
	setp.eq.s32 	%p357, %r33, 0;
	add.s32 	%r1839, %r1832, %r32;
	selp.b32 	%r1840, %r1839, %r1838, %p357;
	shl.b32 	%r1841, %r1840, 2;
	add.s32 	%r1842, %r1813, %r1841;
	st.shared.u32 	[%r1842], %r10;
	add.s32 	%r1843, %r65, %r82;
	sub.s32 	%r1844, %r1808, %r1843;
	add.s32 	%r1845, %r1844, 5;
	setp.eq.s32 	%p358, %r35, 0;
	add.s32 	%r1846, %r1839, %r34;
	selp.b32 	%r1847, %r1846, %r1845, %p358;
	shl.b32 	%r1848, %r1847, 2;
	add.s32 	%r1849, %r1813, %r1848;
	st.shared.u32 	[%r1849], %r11;
	add.s32 	%r1850, %r66, %r82;
	sub.s32 	%r1851, %r1808, %r1850;
	add.s32 	%r1852, %r1851, 6;
	setp.eq.s32 	%p359, %r37, 0;
	add.s32 	%r1853, %r1846, %r36;
	selp.b32 	%r1854, %r1853, %r1852, %p359;
	shl.b32 	%r1855, %r1854, 2;
	add.s32 	%r1856, %r1813, %r1855;
	st.shared.u32 	[%r1856], %r12;
	add.s32 	%r1857, %r67, %r82;
	sub.s32 	%r1858, %r1808, %r1857;
	add.s32 	%r1859, %r1858, 7;
	setp.eq.s32 	%p360, %r39, 0;
	add.s32 	%r1860, %r1853, %r38;
	selp.b32 	%r1861, %r1860, %r1859, %p360;
	shl.b32 	%r1862, %r1861, 2;
	add.s32 	%r1863, %r1813, %r1862;
	st.shared.u32 	[%r1863], %r13;
	add.s32 	%r1864, %r68, %r82;
	sub.s32 	%r1865, %r1808, %r1864;
	add.s32 	%r1866, %r1865, 8;
	setp.eq.s32 	%p361, %r41, 0;
	add.s32 	%r1867, %r1860, %r40;
	selp.b32 	%r1868, %r1867, %r1866, %p361;
	shl.b32 	%r1869, %r1868, 2;
	add.s32 	%r1870, %r1813, %r1869;
	st.shared.u32 	[%r1870], %r14;
	add.s32 	%r1871, %r69, %r82;
	sub.s32 	%r1872, %r1808, %r1871;
	add.s32 	%r1873, %r1872, 9;
	setp.eq.s32 	%p362, %r43, 0;
	add.s32 	%r1874, %r1867, %r42;
	selp.b32 	%r1875, %r1874, %r1873, %p362;
	shl.b32 	%r1876, %r1875, 2;
	add.s32 	%r1877, %r1813, %r1876;
	st.shared.u32 	[%r1877], %r15;
	add.s32 	%r1878, %r70, %r82;
	sub.s32 	%r1879, %r1808, %r1878;
	add.s32 	%r1880, %r1879, 10;
	setp.eq.s32 	%p363, %r45, 0;
	add.s32 	%r1881, %r1874, %r44;
	selp.b32 	%r1882, %r1881, %r1880, %p363;
	shl.b32 	%r1883, %r1882, 2;
	add.s32 	%r1884, %r1813, %r1883;
	st.shared.u32 	[%r1884], %r16;
	add.s32 	%r1885, %r71, %r82;
	sub.s32 	%r1886, %r1808, %r1885;
	add.s32 	%r1887, %r1886, 11;
	setp.eq.s32 	%p364, %r47, 0;
	add.s32 	%r1888, %r1881, %r46;
	selp.b32 	%r1889, %r1888, %r1887, %p364;
	shl.b32 	%r1890, %r1889, 2;
	add.s32 	%r1891, %r1813, %r1890;
	st.shared.u32 	[%r1891], %r17;
	add.s32 	%r1892, %r72, %r82;
	sub.s32 	%r1893, %r1808, %r1892;
	add.s32 	%r1894, %r1893, 12;
	setp.eq.s32 	%p365, %r49, 0;
	add.s32 	%r1895, %r1888, %r48;
	selp.b32 	%r1896, %r1895, %r1894, %p365;
	shl.b32 	%r1897, %r1896, 2;
	add.s32 	%r1898, %r1813, %r1897;
	st.shared.u32 	[%r1898], %r18;
	add.s32 	%r1899, %r73, %r82;
	sub.s32 	%r1900, %r1808, %r1899;
	add.s32 	%r1901, %r1900, 13;
	setp.eq.s32 	%p366, %r51, 0;
	add.s32 	%r1902, %r1895, %r50;
	selp.b32 	%r1903, %r1902, %r1901, %p366;
	shl.b32 	%r1904, %r1903, 2;
	add.s32 	%r1905, %r1813, %r1904;
	st.shared.u32 	[%r1905], %r19;
	add.s32 	%r1906, %r74, %r82;
	sub.s32 	%r1907, %r1808, %r1906;
	add.s32 	%r1908, %r1907, 14;
	setp.eq.s32 	%p367, %r53, 0;
	add.s32 	%r1909, %r1902, %r52;
	selp.b32 	%r1910, %r1909, %r1908, %p367;
	shl.b32 	%r1911, %r1910, 2;
	add.s32 	%r1912, %r1813, %r1911;
	st.shared.u32 	[%r1912], %r20;
	add.s32 	%r1913, %r75, %r82;
	sub.s32 	%r1914, %r1808, %r1913;
	add.s32 	%r1915, %r1914, 15;
	setp.eq.s32 	%p368, %r55, 0;
	add.s32 	%r1916, %r1909, %r54;
	selp.b32 	%r1917, %r1916, %r1915, %p368;
	shl.b32 	%r1918, %r1917, 2;
	add.s32 	%r1919, %r1813, %r1918;
	st.shared.u32 	[%r1919], %r21;
	add.s32 	%r1920, %r76, %r82;
	sub.s32 	%r1921, %r1808, %r1920;
	add.s32 	%r1922, %r1921, 16;
	setp.eq.s32 	%p369, %r57, 0;
	add.s32 	%r1923, %r1916, %r56;
	selp.b32 	%r1924, %r1923, %r1922, %p369;
	shl.b32 	%r1925, %r1924, 2;
	add.s32 	%r1926, %r1813, %r1925;
	st.shared.u32 	[%r1926], %r22;
	add.s32 	%r1927, %r77, %r82;
	sub.s32 	%r1928, %r1808, %r1927;
	add.s32 	%r1929, %r1928, 17;
	setp.eq.s32 	%p370, %r59, 0;
	add.s32 	%r1930, %r1923, %r58;
	selp.b32 	%r1931, %r1930, %r1929, %p370;
	shl.b32 	%r1932, %r1931, 2;
	add.s32 	%r1933, %r1813, %r1932;
	st.shared.u32 	[%r1933], %r23;
	add.s32 	%r1934, %r78, %r82;
	sub.s32 	%r1935, %r1808, %r1934;
	add.s32 	%r1936, %r1935, 18;
	setp.eq.s32 	%p371, %r61, 0;
	add.s32 	%r1937, %r1930, %r60;
	selp.b32 	%r1938, %r1937, %r1936, %p371;
	shl.b32 	%r1939, %r1938, 2;
	add.s32 	%r1940, %r1813, %r1939;
	st.shared.u32 	[%r1940], %r24;
	bar.sync 	0;
	setp.lt.s32 	%p372, %r3, %r83;
	selp.b32 	%r1941, 0, %r83, %p372;
	sub.s32 	%r84, %r3, %r1941;
	shl.b32 	%r1942, %r3, 2;
	add.s32 	%r85, %r1813, %r1942;
	ld.shared.u32 	%r86, [%r85];
	@%p372 bra 	$L__BB81_8;
	mul.wide.s32 	%rd259, %r84, 4;
	add.s64 	%rd260, %rd3, %rd259;
	st.global.u32 	[%rd260], %r86;
	bra.uni 	$L__BB81_9;
$L__BB81_8:
	mul.wide.s32 	%rd261, %r84, 4;
	add.s64 	%rd262, %rd4, %rd261;
	st.global.u32 	[%rd262], %r86;
$L__BB81_9:
	add.s32 	%r1943, %r3, 320;
	setp.lt.s32 	%p373, %r1943, %r83;
	selp.b32 	%r87, 0, %r83, %p373;
	ld.shared.u32 	%r88, [%r85+1280];
	@%p373 bra 	$L__BB81_11;
	cvt.s64.s32 	%rd263, %r87;
	cvt.u64.u32 	%rd264, %r3;
	sub.s64 	%rd265, %rd264, %rd263;
	shl.b64 	%rd266, %rd265, 2;
	add.s64 	%rd267, %rd3, %rd266;
	st.global.u32 	[%rd267+1280], %r88;
	bra.uni 	$L__BB81_12;
$L__BB81_11:
	cvt.s64.s32 	%rd268, %r87;
	cvt.u64.u32 	%rd269, %r3;
	sub.s64 	%rd270, %rd269, %rd268;
	shl.b64 	%rd271, %rd270, 2;
	add.s64 	%rd272, %rd4, %rd271;
	st.global.u32 	[%rd272+1280], %r88;
$L__BB81_12:
	add.s32 	%r1944, %r3, 640;
	setp.lt.s32 	%p374, %r1944, %r83;
	selp.b32 	%r89, 0, %r83, %p374;
	ld.shared.u32 	%r90, [%r85+2560];
	@%p374 bra 	$L__BB81_14;
	cvt.s64.s32 	%rd273, %r89;
	cvt.u64.u32 	%rd274, %r3;
	sub.s64 	%rd275, %rd274, %rd273;
	shl.b64 	%rd276, %rd275, 2;
	add.s64 	%rd277, %rd3, %rd276;
	st.global.u32 	[%rd277+2560], %r90;
	bra.uni 	$L__BB81_15;
$L__BB81_14:
	cvt.s64.s32 	%rd278, %r89;
	cvt.u64.u32 	%rd279, %r3;
	sub.s64 	%rd280, %rd279, %rd278;
	shl.b64 	%rd281, %rd280, 2;
	add.s64 	%rd282, %rd4, %rd281;
	st.global.u32 	[%rd282+2560], %r90;
$L__BB81_15:
	add.s32 	%r1945, %r3, 960;
	setp.lt.s32 	%p375, %r1945, %r83;
	selp.b32 	%r91, 0, %r83, %p375;
	ld.shared.u32 	%r92, [%r85+3840];
	@%p375 bra 	$L__BB81_17;
	cvt.s64.s32 	%rd283, %r91;
	cvt.u64.u32 	%rd284, %r3;
	sub.s64 	%rd285, %rd284, %rd283;
	shl.b64 	%rd286, %rd285, 2;
	add.s64 	%rd287, %rd3, %rd286;
	st.global.u32 	[%rd287+3840], %r92;
	bra.uni 	$L__BB81_18;
$L__BB81_17:
	cvt.s64.s32 	%rd288, %r91;
	cvt.u64.u32 	%rd289, %r3;
	sub.s64 	%rd290, %rd289, %rd288;
	shl.b64 	%rd291, %rd290, 2;
	add.s64 	%rd292, %rd4, %rd291;
	st.global.u32 	[%rd292+3840], %r92;
$L__BB81_18:
	add.s32 	%r1946, %r3, 1280;
	setp.lt.s32 	%p376, %r1946, %r83;
	selp.b32 	%r93, 0, %r83, %p376;
	ld.shared.u32 	%r94, [%r85+5120];
	@%p376 bra 	$L__BB81_20;
	cvt.s64.s32 	%rd293, %r93;
	cvt.u64.u32 	%rd294, %r3;
	sub.s64 	%rd295, %rd294, %rd293;
	shl.b64 	%rd296, %rd295, 2;
	add.s64 	%rd297, %rd3, %rd296;
	st.global.u32 	[%rd297+5120], %r94;
	bra.uni 	$L__BB81_21;
$L__BB81_20:
	cvt.s64.s32 	%rd298, %r93;
	cvt.u64.u32 	%rd299, %r3;
	sub.s64 	%rd300, %rd299, %rd298;
	shl.b64 	%rd301, %rd300, 2;
	add.s64 	%rd302, %rd4, %rd301;
	st.global.u32 	[%rd302+5120], %r94;
$L__BB81_21:
	add.s32 	%r1947, %r3, 1600;
	setp.lt.s32 	%p377, %r1947, %r83;
	selp.b32 	%r95, 0, %r83, %p377;
	ld.shared.u32 	%r96, [%r85+6400];
	@%p377 bra 	$L__BB81_23;
	cvt.s64.s32 	%rd303, %r95;
	cvt.u64.u32 	%rd304, %r3;
	sub.s64 	%rd305, %rd304, %rd303;
	shl.b64 	%rd306, %rd305, 2;
	add.s64 	%rd307, %rd3, %rd306;
	st.global.u32 	[%rd307+6400], %r96;
	bra.uni 	$L__BB81_24;
$L__BB81_23:
	cvt.s64.s32 	%rd308, %r95;
	cvt.u64.u32 	%rd309, %r3;
	sub.s64 	%rd310, %rd309, %rd308;
	shl.b64 	%rd311, %rd310, 2;
	add.s64 	%rd312, %rd4, %rd311;
	st.global.u32 	[%rd312+6400], %r96;
$L__BB81_24:
	add.s32 	%r1948, %r3, 1920;
	setp.lt.s32 	%p378, %r1948, %r83;
	selp.b32 	%r97, 0, %r83, %p378;
	ld.shared.u32 	%r98, [%r85+7680];
	@%p378 bra 	$L__BB81_26;
	cvt.s64.s32 	%rd313, %r97;
	cvt.u64.u32 	%rd314, %r3;
	sub.s64 	%rd315, %rd314, %rd313;
	shl.b64 	%rd316, %rd315, 2;
	add.s64 	%rd317, %rd3, %rd316;
	st.global.u32 	[%rd317+7680], %r98;
	bra.uni 	$L__BB81_27;
$L__BB81_26:
	cvt.s64.s32 	%rd318, %r97;
	cvt.u64.u32 	%rd319, %r3;
	sub.s64 	%rd320, %rd319, %rd318;
	shl.b64 	%rd321, %rd320, 2;
	add.s64 	%rd322, %rd4, %rd321;
	st.global.u32 	[%rd322+7680], %r98;
$L__BB81_27:
	add.s32 	%r1949, %r3, 2240;
	setp.lt.s32 	%p379, %r1949, %r83;
	selp.b32 	%r99, 0, %r83, %p379;
	ld.shared.u32 	%r100, [%r85+8960];
	@%p379 bra 	$L__BB81_29;
	cvt.s64.s32 	%rd323, %r99;
	cvt.u64.u32 	%rd324, %r3;
	sub.s64 	%rd325, %rd324, %rd323;
	shl.b64 	%rd326, %rd325, 2;
	add.s64 	%rd327, %rd3, %rd326;
	st.global.u32 	[%rd327+8960], %r100;
	bra.uni 	$L__BB81_30;
$L__BB81_29:
	cvt.s64.s32 	%rd328, %r99;
	cvt.u64.u32 	%rd329, %r3;
	sub.s64 	%rd330, %rd329, %rd328;
	shl.b64 	%rd331, %rd330, 2;
	add.s64 	%rd332, %rd4, %rd331;
	st.global.u32 	[%rd332+8960], %r100;
$L__BB81_30:
	add.s32 	%r1950, %r3, 2560;
	setp.lt.s32 	%p380, %r1950, %r83;
	selp.b32 	%r101, 0, %r83, %p380;
	ld.shared.u32 	%r102, [%r85+10240];
	@%p380 bra 	$L__BB81_32;
	cvt.s64.s32 	%rd333, %r101;
	cvt.u64.u32 	%rd334, %r3;
	sub.s64 	%rd335, %rd334, %rd333;
	shl.b64 	%rd336, %rd335, 2;
	add.s64 	%rd337, %rd3, %rd336;
	st.global.u32 	[%rd337+10240], %r102;
	bra.uni 	$L__BB81_33;
$L__BB81_32:
	cvt.s64.s32 	%rd338, %r101;
	cvt.u64.u32 	%rd339, %r3;
	sub.s64 	%rd340, %rd339, %rd338;
	shl.b64 	%rd341, %rd340, 2;
	add.s64 	%rd342, %rd4, %rd341;
	st.global.u32 	[%rd342+10240], %r102;
$L__BB81_33:
	add.s32 	%r1951, %r3, 2880;
	setp.lt.s32 	%p381, %r1951, %r83;
	selp.b32 	%r103, 0, %r83, %p381;
	ld.shared.u32 	%r104, [%r85+11520];
	@%p381 bra 	$L__BB81_35;
	cvt.s64.s32 	%rd343, %r103;
	cvt.u64.u32 	%rd344, %r3;
	sub.s64 	%rd345, %rd344, %rd343;
	shl.b64 	%rd346, %rd345, 2;
	add.s64 	%rd347, %rd3, %rd346;
	st.global.u32 	[%rd347+11520], %r104;
	bra.uni 	$L__BB81_36;
$L__BB81_35:
	cvt.s64.s32 	%rd348, %r103;
	cvt.u64.u32 	%rd349, %r3;
	sub.s64 	%rd350, %rd349, %rd348;
	shl.b64 	%rd351, %rd350, 2;
	add.s64 	%rd352, %rd4, %rd351;
	st.global.u32 	[%rd352+11520], %r104;
$L__BB81_36:
	add.s32 	%r1952, %r3, 3200;
	setp.lt.s32 	%p382, %r1952, %r83;
	selp.b32 	%r105, 0, %r83, %p382;
	ld.shared.u32 	%r106, [%r85+12800];
	@%p382 bra 	$L__BB81_38;
	cvt.s64.s32 	%rd353, %r105;
	cvt.u64.u32 	%rd354, %r3;
	sub.s64 	%rd355, %rd354, %rd353;
	shl.b64 	%rd356, %rd355, 2;
	add.s64 	%rd357, %rd3, %rd356;
	st.global.u32 	[%rd357+12800], %r106;
	bra.uni 	$L__BB81_39;
$L__BB81_38:
	cvt.s64.s32 	%rd358, %r105;
	cvt.u64.u32 	%rd359, %r3;
	sub.s64 	%rd360, %rd359, %rd358;
	shl.b64 	%rd361, %rd360, 2;
	add.s64 	%rd362, %rd4, %rd361;
	st.global.u32 	[%rd362+12800], %r106;
$L__BB81_39:
	add.s32 	%r1953, %r3, 3520;
	setp.lt.s32 	%p383, %r1953, %r83;
	selp.b32 	%r107, 0, %r83, %p383;
	ld.shared.u32 	%r108, [%r85+14080];
	@%p383 bra 	$L__BB81_41;
	cvt.s64.s32 	%rd363, %r107;
	cvt.u64.u32 	%rd364, %r3;
	sub.s64 	%rd365, %rd364, %rd363;
	shl.b64 	%rd366, %rd365, 2;
	add.s64 	%rd367, %rd3, %rd366;
	st.global.u32 	[%rd367+14080], %r108;
	bra.uni 	$L__BB81_42;
$L__BB81_41:
	cvt.s64.s32 	%rd368, %r107;
	cvt.u64.u32 	%rd369, %r3;
	sub.s64 	%rd370, %rd369, %rd368;
	shl.b64 	%rd371, %rd370, 2;
	add.s64 	%rd372, %rd4, %rd371;
	st.global.u32 	[%rd372+14080], %r108;
$L__BB81_42:
	add.s32 	%r1954, %r3, 3840;
	setp.lt.s32 	%p384, %r1954, %r83;
	selp.b32 	%r109, 0, %r83, %p384;
	ld.shared.u32 	%r110, [%r85+15360];
	@%p384 bra 	$L__BB81_44;
	cvt.s64.s32 	%rd373, %r109;
	cvt.u64.u32 	%rd374, %r3;
	sub.s64 	%rd375, %rd374, %rd373;
	shl.b64 	%rd376, %rd375, 2;
	add.s64 	%rd377, %rd3, %rd376;
	st.global.u32 	[%rd377+15360], %r110;
	bra.uni 	$L__BB81_45;
$L__BB81_44:
	cvt.s64.s32 	%rd378, %r109;
	cvt.u64.u32 	%rd379, %r3;
	sub.s64 	%rd380, %rd379, %rd378;
	shl.b64 	%rd381, %rd380, 2;
	add.s64 	%rd382, %rd4, %rd381;
	st.global.u32 	[%rd382+15360], %r110;
$L__BB81_45:
	add.s32 	%r1955, %r3, 4160;
	setp.lt.s32 	%p385, %r1955, %r83;
	selp.b32 	%r111, 0, %r83, %p385;
	ld.shared.u32 	%r112, [%r85+16640];
	@%p385 bra 	$L__BB81_47;
	cvt.s64.s32 	%rd383, %r111;
	cvt.u64.u32 	%rd384, %r3;
	sub.s64 	%rd385, %rd384, %rd383;
	shl.b64 	%rd386, %rd385, 2;
	add.s64 	%rd387, %rd3, %rd386;
	st.global.u32 	[%rd387+16640], %r112;
	bra.uni 	$L__BB81_48;
$L__BB81_47:
	cvt.s64.s32 	%rd388, %r111;
	cvt.u64.u32 	%rd389, %r3;
	sub.s64 	%rd390, %rd389, %rd388;
	shl.b64 	%rd391, %rd390, 2;
	add.s64 	%rd392, %rd4, %rd391;
	st.global.u32 	[%rd392+16640], %r112;
$L__BB81_48:
	add.s32 	%r1956, %r3, 4480;
	setp.lt.s32 	%p386, %r1956, %r83;
	selp.b32 	%r113, 0, %r83, %p386;
	ld.shared.u32 	%r114, [%r85+17920];
	@%p386 bra 	$L__BB81_50;
	cvt.s64.s32 	%rd393, %r113;
	cvt.u64.u32 	%rd394, %r3;
	sub.s64 	%rd395, %rd394, %rd393;
	shl.b64 	%rd396, %rd395, 2;
	add.s64 	%rd397, %rd3, %rd396;
	st.global.u32 	[%rd397+17920], %r114;
	bra.uni 	$L__BB81_51;
$L__BB81_50:
	cvt.s64.s32 	%rd398, %r113;
	cvt.u64.u32 	%rd399, %r3;
	sub.s64 	%rd400, %rd399, %rd398;
	shl.b64 	%rd401, %rd400, 2;
	add.s64 	%rd402, %rd4, %rd401;
	st.global.u32 	[%rd402+17920], %r114;
$L__BB81_51:
	add.s32 	%r1957, %r3, 4800;
	setp.lt.s32 	%p387, %r1957, %r83;
	selp.b32 	%r115, 0, %r83, %p387;
	ld.shared.u32 	%r116, [%r85+19200];
	@%p387 bra 	$L__BB81_53;
	cvt.s64.s32 	%rd403, %r115;
	cvt.u64.u32 	%rd404, %r3;
	sub.s64 	%rd405, %rd404, %rd403;
	shl.b64 	%rd406, %rd405, 2;
	add.s64 	%rd407, %rd3, %rd406;
	st.global.u32 	[%rd407+19200], %r116;
	bra.uni 	$L__BB81_54;
$L__BB81_53:
	cvt.s64.s32 	%rd408, %r115;
	cvt.u64.u32 	%rd409, %r3;
	sub.s64 	%rd410, %rd409, %rd408;
	shl.b64 	%rd411, %rd410, 2;
	add.s64 	%rd412, %rd4, %rd411;
	st.global.u32 	[%rd412+19200], %r116;
$L__BB81_54:
	or.b32  	%r1958, %r3, 5120;
	setp.lt.s32 	%p388, %r1958, %r83;
	selp.b32 	%r117, 0, %r83, %p388;
	ld.shared.u32 	%r118, [%r85+20480];
	@%p388 bra 	$L__BB81_56;
	cvt.s64.s32 	%rd413, %r117;
	cvt.u64.u32 	%rd414, %r3;
	sub.s64 	%rd415, %rd414, %rd413;
	shl.b64 	%rd416, %rd415, 2;
	add.s64 	%rd417, %rd3, %rd416;
	st.global.u32 	[%rd417+20480], %r118;
	bra.uni 	$L__BB81_57;
$L__BB81_56:
	cvt.s64.s32 	%rd418, %r117;
	cvt.u64.u32 	%rd419, %r3;
	sub.s64 	%rd420, %rd419, %rd418;
	shl.b64 	%rd421, %rd420, 2;
	add.s64 	%rd422, %rd4, %rd421;
	st.global.u32 	[%rd422+20480], %r118;
$L__BB81_57:
	add.s32 	%r1959, %r3, 5440;
	setp.lt.s32 	%p389, %r1959, %r83;
	selp.b32 	%r119, 0, %r83, %p389;
	ld.shared.u32 	%r120, [%r85+21760];
	@%p389 bra 	$L__BB81_59;
	cvt.s64.s32 	%rd423, %r119;
	cvt.u64.u32 	%rd424, %r3;
	sub.s64 	%rd425, %rd424, %rd423;
	shl.b64 	%rd426, %rd425, 2;
	add.s64 	%rd427, %rd3, %rd426;
	st.global.u32 	[%rd427+21760], %r120;
	bra.uni 	$L__BB81_60;
$L__BB81_59:
	cvt.s64.s32 	%rd428, %r119;
	cvt.u64.u32 	%rd429, %r3;
	sub.s64 	%rd430, %rd429, %rd428;
	shl.b64 	%rd431, %rd430, 2;
	add.s64 	%rd432, %rd4, %rd431;
	st.global.u32 	[%rd432+21760], %r120;
$L__BB81_60:
	add.s32 	%r1960, %r3, 5760;
	setp.lt.s32 	%p390, %r1960, %r83;
	selp.b32 	%r121, 0, %r83, %p390;
	ld.shared.u32 	%r122, [%r85+23040];
	@%p390 bra 	$L__BB81_62;
	cvt.s64.s32 	%rd433, %r121;
	cvt.u64.u32 	%rd434, %r3;
	sub.s64 	%rd435, %rd434, %rd433;
	shl.b64 	%rd436, %rd435, 2;
	add.s64 	%rd437, %rd3, %rd436;
	st.global.u32 	[%rd437+23040], %r122;
	bra.uni 	$L__BB81_389;
$L__BB81_62:
	cvt.s64.s32 	%rd438, %r121;
	cvt.u64.u32 	%rd439, %r3;
	sub.s64 	%rd440, %rd439, %rd438;
	shl.b64 	%rd441, %rd440, 2;
	add.s64 	%rd442, %rd4, %rd441;
	st.global.u32 	[%rd442+23040], %r122;
	bra.uni 	$L__BB81_389;
$L__BB81_63:
	mov.u32 	%r123, %tid.x;
	and.b32  	%r1356, %r123, 31;
	and.b32  	%r1357, %r123, 992;
	mul.lo.s32 	%r1358, %r1357, 19;
	or.b32  	%r1359, %r1358, %r1356;
	cvt.s64.s32 	%rd233, %r2;
	cvt.u64.u32 	%rd234, %r1359;
	add.s64 	%rd235, %rd234, %rd233;
	shl.b64 	%rd236, %rd235, 2;
	add.s64 	%rd237, %rd2, %rd236;
	ld.global.u32 	%r1360, [%rd237];
	ld.global.u32 	%r1361, [%rd237+128];
	ld.global.u32 	%r1362, [%rd237+256];
	ld.global.u32 	%r1363, [%rd237+384];
	ld.global.u32 	%r1364, [%rd237+512];
	ld.global.u32 	%r1365, [%rd237+640];
	ld.global.u32 	%r1366, [%rd237+768];
	ld.global.u32 	%r1367, [%rd237+896];
	ld.global.u32 	%r1368, [%rd237+1024];
	ld.global.u32 	%r1369, [%rd237+1152];
	ld.global.u32 	%r1370, [%rd237+1280];
	ld.global.u32 	%r1371, [%rd237+1408];
	ld.global.u32 	%r1372, [%rd237+1536];
	ld.global.u32 	%r1373, [%rd237+1664];
	ld.global.u32 	%r1374, [%rd237+1792];
	ld.global.u32 	%r1375, [%rd237+1920];
	ld.global.u32 	%r1376, [%rd237+2048];
	ld.global.u32 	%r1377, [%rd237+2176];
	ld.global.u32 	%r1378, [%rd237+2304];
	// begin inline asm
	mov.u32 %r1325, %laneid;
	// end inline asm
	shr.u32 	%r125, %r123, 5;
	mad.lo.s32 	%r1379, %r125, 608, %r1325;
	shl.b32 	%r1380, %r1379, 2;
	mov.u32 	%r1381, _ZZN3cub18CUB_300001_SM_10006detail6select23DeviceSelectSweepKernelINS2_10policy_hubIiNS0_8NullTypeEiLb1ELNS0_10SelectImplE2EE10Policy1000EN6thrust24THRUST_300001_SM_1000_NS6detail15normal_iteratorINSA_10device_ptrIiEEEEPS5_NS2_27partition_distinct_output_tISF_SF_EEPiNS0_13ScanTileStateIiLb1EEE7is_evenS5_iNS2_19streaming_context_tIiLb0EEELS6_2EEEvT0_T1_T2_T3_T4_T5_T6_T7_iT8_NS1_7vsmem_tEE19static_temp_storage;
	add.s32 	%r1382, %r1381, %r1380;
	st.shared.u32 	[%r1382], %r1360;
	st.shared.u32 	[%r1382+128], %r1361;
	st.shared.u32 	[%r1382+256], %r1362;
	st.shared.u32 	[%r1382+384], %r1363;
	st.shared.u32 	[%r1382+512], %r1364;
	st.shared.u32 	[%r1382+640], %r1365;
	st.shared.u32 	[%r1382+768], %r1366;
	st.shared.u32 	[%r1382+896], %r1367;
	st.shared.u32 	[%r1382+1024], %r1368;
	st.shared.u32 	[%r1382+1152], %r1369;
	st.shared.u32 	[%r1382+1280], %r1370;
	st.shared.u32 	[%r1382+1408], %r1371;
	st.shared.u32 	[%r1382+1536], %r1372;
	st.shared.u32 	[%r1382+1664], %r1373;
	st.shared.u32 	[%r1382+1792], %r1374;
	st.shared.u32 	[%r1382+1920], %r1375;
	st.shared.u32 	[%r1382+2048], %r1376;
	st.shared.u32 	[%r1382+2176], %r1377;
	st.shared.u32 	[%r1382+2304], %r1378;
	bar.warp.sync 	-1;
	mad.lo.s32 	%r1383, %r1325, 72, %r1382;
	ld.shared.u32 	%r126, [%r1383];
	not.b32 	%r1384, %r126;
	ld.shared.u32 	%r127, [%r1383+4];
	not.b32 	%r1385, %r127;
	ld.shared.u32 	%r128, [%r1383+8];
	ld.shared.u32 	%r129, [%r1383+12];
	ld.shared.u32 	%r130, [%r1383+16];
	ld.shared.u32 	%r131, [%r1383+20];
	ld.shared.u32 	%r132, [%r1383+24];
	ld.shared.u32 	%r133, [%r1383+28];
	ld.shared.u32 	%r134, [%r1383+32];
	ld.shared.u32 	%r135, [%r1383+36];
	ld.shared.u32 	%r136, [%r1383+40];
	ld.shared.u32 	%r137, [%r1383+44];
	ld.shared.u32 	%r138, [%r1383+48];
	ld.shared.u32 	%r139, [%r1383+52];
	ld.shared.u32 	%r140, [%r1383+56];
	ld.shared.u32 	%r141, [%r1383+60];
	ld.shared.u32 	%r142, [%r1383+64];
	ld.shared.u32 	%r143, [%r1383+68];
	not.b32 	%r1386, %r143;
	ld.shared.u32 	%r144, [%r1383+72];
	and.b32  	%r145, %r1384, 1;
	and.b32  	%r146, %r1385, 1;
	and.b32  	%r147, %r128, 1;
	xor.b32  	%r148, %r147, 1;
	and.b32  	%r149, %r129, 1;
	xor.b32  	%r150, %r149, 1;
	and.b32  	%r151, %r130, 1;
	xor.b32  	%r152, %r151, 1;
	and.b32  	%r153, %r131, 1;
	xor.b32  	%r154, %r153, 1;
	and.b32  	%r155, %r132, 1;
	xor.b32  	%r156, %r155, 1;
	and.b32  	%r157, %r133, 1;
	xor.b32  	%r158, %r157, 1;
	and.b32  	%r159, %r134, 1;
	xor.b32  	%r160, %r159, 1;
	and.b32  	%r161, %r135, 1;
	xor.b32  	%r162, %r161, 1;
	and.b32  	%r163, %r136, 1;
	xor.b32  	%r164, %r163, 1;
	and.b32  	%r165, %r137, 1;
	xor.b32  	%r166, %r165, 1;
	and.b32  	%r167, %r138, 1;
	xor.b32  	%r168, %r167, 1;
	and.b32  	%r169, %r139, 1;
	xor.b32  	%r170, %r169, 1;
	and.b32  	%r171, %r140, 1;
	xor.b32  	%r172, %r171, 1;
	and.b32  	%r173, %r141, 1;
	xor.b32  	%r1387, %r173, 1;
	and.b32  	%r174, %r142, 1;
	xor.b32  	%r1388, %r174, 1;
	and.b32  	%r175, %r1386, 1;
	and.b32  	%r176, %r144, 1;
	xor.b32  	%r1389, %r176, 1;
	bar.sync 	0;
	add.s32 	%r177, %r146, %r145;
	add.s32 	%r178, %r148, %r177;
	add.s32 	%r1390, %r150, %r178;
	add.s32 	%r179, %r152, %r1390;
	add.s32 	%r180, %r154, %r179;
	add.s32 	%r181, %r156, %r180;
	add.s32 	%r182, %r158, %r181;
	add.s32 	%r183, %r160, %r182;
	add.s32 	%r184, %r162, %r183;
	add.s32 	%r185, %r164, %r184;
	add.s32 	%r186, %r166, %r185;
	add.s32 	%r187, %r168, %r186;
	add.s32 	%r188, %r170, %r187;
	add.s32 	%r189, %r172, %r188;
	add.s32 	%r190, %r1387, %r189;
	add.s32 	%r191, %r1388, %r190;
	add.s32 	%r192, %r175, %r191;
	add.s32 	%r1330, %r1389, %r192;
	mov.b32 	%r1328, 1;
	mov.b32 	%r1353, 0;
	mov.b32 	%r1355, -1;
	// begin inline asm
	{  .reg .s32 r0;  .reg .pred p;  shfl.sync.up.b32 r0|p, %r1330, %r1328, %r1353, %r1355;  @p add.s32 r0, r0, %r1330;  mov.s32 %r1326, r0;}
	// end inline asm
	mov.b32 	%r1334, 2;
	// begin inline asm
	{  .reg .s32 r0;  .reg .pred p;  shfl.sync.up.b32 r0|p, %r1326, %r1334, %r1353, %r1355;  @p add.s32 r0, r0, %r1326;  mov.s32 %r1332, r0;}
	// end inline asm
	mov.b32 	%r1340, 4;
	// begin inline asm
	{  .reg .s32 r0;  .reg .pred p;  shfl.sync.up.b32 r0|p, %r1332, %r1340, %r1353, %r1355;  @p add.s32 r0, r0, %r1332;  mov.s32 %r1338, r0;}
	// end inline asm
	mov.b32 	%r1346, 8;
	// begin inline asm
	{  .reg .s32 r0;  .reg .pred p;  shfl.sync.up.b32 r0|p, %r1338, %r1346, %r1353, %r1355;  @p add.s32 r0, r0, %r1338;  mov.s32 %r1344, r0;}
	// end inline asm
	mov.b32 	%r1352, 16;
	// begin inline asm
	{  .reg .s32 r0;  .reg .pred p;  shfl.sync.up.b32 r0|p, %r1344, %r1352, %r1353, %r1355;  @p add.s32 r0, r0, %r1344;  mov.s32 %r1350, r0;}
	// end inline asm
	setp.ne.s32 	%p264, %r1325, 31;
	@%p264 bra 	$L__BB81_65;
	shl.b32 	%r1391, %r125, 2;
	mov.u32 	%r1392, _ZZN3cub18CUB_300001_SM_10006detail6select23DeviceSelectSweepKernelINS2_10policy_hubIiNS0_8NullTypeEiLb1ELNS0_10SelectImplE2EE10Policy1000EN6thrust24THRUST_300001_SM_1000_NS6detail15normal_iteratorINSA_10device_ptrIiEEEEPS5_NS2_27partition_distinct_output_tISF_SF_EEPiNS0_13ScanTileStateIiLb1EEE7is_evenS5_iNS2_19streaming_context_tIiLb0EEELS6_2EEEvT0_T1_T2_T3_T4_T5_T6_T7_iT8_NS1_7vsmem_tEE19static_temp_storage;
	add.s32 	%r1393, %r1392, %r1391;
	st.shared.u32 	[%r1393], %r1350;
$L__BB81_65:
	sub.s32 	%r1394, %r1350, %r1330;
	bar.sync 	0;
	ld.shared.v4.u32 	{%r1395, %r1396, %r1397, %r1398}, [_ZZN3cub18CUB_300001_SM_10006detail6select23DeviceSelectSweepKernelINS2_10policy_hubIiNS0_8NullTypeEiLb1ELNS0_10SelectImplE2EE10Policy1000EN6thrust24THRUST_300001_SM_1000_NS6detail15normal_iteratorINSA_10device_ptrIiEEEEPS5_NS2_27partition_distinct_output_tISF_SF_EEPiNS0_13ScanTileStateIiLb1EEE7is_evenS5_iNS2_19streaming_context_tIiLb0EEELS6_2EEEvT0_T1_T2_T3_T4_T5_T6_T7_iT8_NS1_7vsmem_tEE19static_temp_storage];
	add.s32 	%r1399, %r1396, %r1395;
	setp.eq.s32 	%p265, %r125, 2;
	selp.b32 	%r1400, %r1399, %r1395, %p265;
	add.s32 	%r1401, %r1399, %r1397;
	setp.eq.s32 	%p266, %r125, 3;
	selp.b32 	%r1402, %r1401, %r1400, %p266;
	add.s32 	%r1403, %r1401, %r1398;
	setp.eq.s32 	%p267, %r125, 4;
	selp.b32 	%r1404, %r1403, %r1402, %p267;
	ld.shared.v4.u32 	{%r1405, %r1406, %r1407, %r1408}, [_ZZN3cub18CUB_300001_SM_10006detail6select23DeviceSelectSweepKernelINS2_10policy_hubIiNS0_8NullTypeEiLb1ELNS0_10SelectImplE2EE10Policy1000EN6thrust24THRUST_300001_SM_1000_NS6detail15normal_iteratorINSA_10device_ptrIiEEEEPS5_NS2_27partition_distinct_output_tISF_SF_EEPiNS0_13ScanTileStateIiLb1EEE7is_evenS5_iNS2_19streaming_context_tIiLb0EEELS6_2EEEvT0_T1_T2_T3_T4_T5_T6_T7_iT8_NS1_7vsmem_tEE19static_temp_storage+16];
	add.s32 	%r1409, %r1403, %r1405;
	setp.eq.s32 	%p268, %r125, 5;
	selp.b32 	%r1410, %r1409, %r1404, %p268;
	add.s32 	%r1411, %r1409, %r1406;
	setp.eq.s32 	%p269, %r125, 6;
	selp.b32 	%r1412, %r1411, %r1410, %p269;
	add.s32 	%r1413, %r1411, %r1407;
	setp.eq.s32 	%p270, %r125, 7;
	selp.b32 	%r1414, %r1413, %r1412, %p270;
	add.s32 	%r1415, %r1413, %r1408;
	setp.eq.s32 	%p271, %r125, 8;
	selp.b32 	%r1416, %r1415, %r1414, %p271;
	ld.shared.v2.u32 	{%r1417, %r1418}, [_ZZN3cub18CUB_300001_SM_10006detail6select23DeviceSelectSweepKernelINS2_10policy_hubIiNS0_8NullTypeEiLb1ELNS0_10SelectImplE2EE10Policy1000EN6thrust24THRUST_300001_SM_1000_NS6detail15normal_iteratorINSA_10device_ptrIiEEEEPS5_NS2_27partition_distinct_output_tISF_SF_EEPiNS0_13ScanTileStateIiLb1EEE7is_evenS5_iNS2_19streaming_context_tIiLb0EEELS6_2EEEvT0_T1_T2_T3_T4_T5_T6_T7_iT8_NS1_7vsmem_tEE19static_temp_storage+32];
	add.s32 	%r1419, %r1415, %r1417;
	setp.eq.s32 	%p272, %r125, 9;
	selp.b32 	%r1420, %r1419, %r1416, %p272;
	add.s32 	%r195, %r1419, %r1418;
	setp.gt.u32 	%p273, %r123, 31;
	setp.lt.u32 	%p274, %r123, 32;
	setp.eq.s32 	%p275, %r1325, 0;
	selp.b32 	%r1421, 0, %r1394, %p275;
	add.s32 	%r1974, %r1420, %r1421;
	selp.b32 	%r197, %r1394, %r1974, %p274;
	@%p273 bra 	$L__BB81_81;
	setp.ne.s32 	%p276, %r123, 0;
	mul.wide.s32 	%rd238, %r1961, 8;
	add.s64 	%rd5, %rd1, %rd238;
	@%p276 bra 	$L__BB81_68;
	st.shared.u32 	[_ZZN3cub18CUB_300001_SM_10006detail6select23DeviceSelectSweepKernelINS2_10policy_hubIiNS0_8NullTypeEiLb1ELNS0_10SelectImplE2EE10Policy1000EN6thrust24THRUST_300001_SM_1000_NS6detail15normal_iteratorINSA_10device_ptrIiEEEEPS5_NS2_27partition_distinct_output_tISF_SF_EEPiNS0_13ScanTileStateIiLb1EEE7is_evenS5_iNS2_19streaming_context_tIiLb0EEELS6_2EEEvT0_T1_T2_T3_T4_T5_T6_T7_iT8_NS1_7vsmem_tEE19static_temp_storage+76], %r195;
	add.s64 	%rd239, %rd5, 256;
	mov.b32 	%r1422, 100;
	// begin inline asm
	st.relaxed.gpu.v2.u32 [%rd239], {%r1422, %r195};
	// end inline asm
$L__BB81_68:
	not.b32 	%r1428, %r123;
	add.s32 	%r1969, %r1961, %r1428;
	mov.b32 	%r1424, 570;
	// begin inline asm
	nanosleep.u32 %r1424;
	// end inline asm
	mul.wide.s32 	%rd241, %r1969, 8;
	add.s64 	%rd242, %rd1, %rd241;
	add.s64 	%rd240, %rd242, 256;
	// begin inline asm
	ld.relaxed.gpu.v2.u32 {%r1971, %r1963}, [%rd240];
	// end inline asm
	mov.b32 	%r1964, 358;
$L__BB81_69:
	setp.eq.s32 	%p277, %r1971, 99;
	mov.b32 	%r1429, -1;
	vote.sync.any.pred 	%p278, %p277, %r1429;
	not.pred 	%p279, %p278;
	@%p279 bra 	$L__BB81_71;
	shr.u32 	%r207, %r1964, 1;
	mul.lo.s32 	%r1709, %r1961, 16807;
	and.b32  	%r1961, %r1709, 2147483647;
	sub.s32 	%r1710, %r1964, %r207;
	add.s32 	%r1711, %r1710, 1;
	rem.u32 	%r1712, %r1961, %r1711;
	add.s32 	%r1706, %r1712, %r207;
	// begin inline asm
	nanosleep.u32 %r1706;
	// end inline asm
	// begin inline asm
	ld.relaxed.gpu.v2.u32 {%r1971, %r1963}, [%rd240];
	// end inline asm
	mov.u32 	%r1964, %r207;
	bra.uni 	$L__BB81_69;
$L__BB81_71:
	setp.eq.s32 	%p280, %r1971, 101;
	mov.b32 	%r1456, -1;
	vote.sync.ballot.b32 	%r1458, %p280, %r1456;
	// begin inline asm
	mov.u32 %r1431, %lanemask_ge;
	// end inline asm
	and.b32  	%r1459, %r1458, %r1431;
	or.b32  	%r1460, %r1459, -2147483648;
	add.s32 	%r1461, %r1460, -1;
	not.b32 	%r1462, %r1460;
	and.b32  	%r1463, %r1462, %r1461;
	popc.b32 	%r1435, %r1463;
	mov.b32 	%r1434, 1;
	// begin inline asm
	shfl.sync.down.b32 %r1432, %r1963, %r1434, %r1435, %r1456;
	// end inline asm
	setp.lt.s32 	%p282, %r1325, %r1435;
	selp.b32 	%r1464, %r1432, 0, %p282;
	add.s32 	%r1438, %r1464, %r1963;
	mov.b32 	%r1439, 2;
	// begin inline asm
	shfl.sync.down.b32 %r1437, %r1438, %r1439, %r1435, %r1456;
	// end inline asm
	add.s32 	%r212, %r1325, 2;
	setp.gt.s32 	%p283, %r212, %r1435;
	selp.b32 	%r1465, 0, %r1437, %p283;
	add.s32 	%r1443, %r1438, %r1465;
	mov.b32 	%r1444, 4;
	// begin inline asm
	shfl.sync.down.b32 %r1442, %r1443, %r1444, %r1435, %r1456;
	// end inline asm
	add.s32 	%r213, %r1325, 4;
	setp.gt.s32 	%p284, %r213, %r1435;
	selp.b32 	%r1466, 0, %r1442, %p284;
	add.s32 	%r1448, %r1443, %r1466;
	mov.b32 	%r1449, 8;
	// begin inline asm
	shfl.sync.down.b32 %r1447, %r1448, %r1449, %r1435, %r1456;
	// end inline asm
	add.s32 	%r214, %r1325, 8;
	setp.gt.s32 	%p285, %r214, %r1435;
	selp.b32 	%r1467, 0, %r1447, %p285;
	add.s32 	%r1453, %r1448, %r1467;
	mov.b32 	%r1454, 16;
	// begin inline asm
	shfl.sync.down.b32 %r1452, %r1453, %r1454, %r1435, %r1456;
	// end inline asm
	add.s32 	%r215, %r1325, 16;
	setp.gt.s32 	%p286, %r215, %r1435;
	selp.b32 	%r1468, 0, %r1452, %p286;
	add.s32 	%r1967, %r1453, %r1468;
	add.s64 	%rd7, %rd1, 256;
	mov.b32 	%r1965, 358;
$L__BB81_72:
	setp.ne.s32 	%p287, %r1971, 101;
	mov.b32 	%r1469, -1;
	vote.sync.all.pred 	%p288, %p287, %r1469;
	not.pred 	%p289, %p288;
	@%p289 bra 	$L__BB81_77;
	shr.u32 	%r1965, %r1965, 1;
	mul.wide.s32 	%rd252, %r1969, 8;
	add.s64 	%rd253, %rd7, %rd252;
	add.s64 	%rd251, %rd253, -256;
	// begin inline asm
	ld.relaxed.gpu.v2.u32 {%r1971, %r1972}, [%rd251];
	// end inline asm
	mov.u32 	%r1973, %r1965;
$L__BB81_74:
	setp.eq.s32 	%p331, %r1971, 99;
	mov.b32 	%r1660, -1;
	vote.sync.any.pred 	%p332, %p331, %r1660;
	not.pred 	%p333, %p332;
	@%p333 bra 	$L__BB81_76;
	shr.u32 	%r231, %r1973, 1;
	mul.lo.s32 	%r1702, %r1961, 16807;
	and.b32  	%r1961, %r1702, 2147483647;
	sub.s32 	%r1703, %r1973, %r231;
	add.s32 	%r1704, %r1703, 1;
	rem.u32 	%r1705, %r1961, %r1704;
	add.s32 	%r1699, %r1705, %r231;
	// begin inline asm
	nanosleep.u32 %r1699;
	// end inline asm
	// begin inline asm
	ld.relaxed.gpu.v2.u32 {%r1971, %r1972}, [%rd251];
	// end inline asm
	mov.u32 	%r1973, %r231;
	bra.uni 	$L__BB81_74;
$L__BB81_76:
	setp.eq.s32 	%p334, %r1971, 101;
	mov.b32 	%r1686, -1;
	vote.sync.ballot.b32 	%r1687, %p334, %r1686;
	and.b32  	%r1688, %r1687, %r1431;
	or.b32  	%r1689, %r1688, -2147483648;
	add.s32 	%r1690, %r1689, -1;
	not.b32 	%r1691, %r1689;
	and.b32  	%r1692, %r1691, %r1690;
	popc.b32 	%r1665, %r1692;
	mov.b32 	%r1664, 1;
	// begin inline asm
	shfl.sync.down.b32 %r1662, %r1972, %r1664, %r1665, %r1686;
	// end inline asm
	setp.lt.s32 	%p336, %r1325, %r1665;
	selp.b32 	%r1693, %r1662, 0, %p336;
	add.s32 	%r1668, %r1693, %r1972;
	mov.b32 	%r1669, 2;
	// begin inline asm
	shfl.sync.down.b32 %r1667, %r1668, %r1669, %r1665, %r1686;
	// end inline asm
	setp.gt.s32 	%p337, %r212, %r1665;
	selp.b32 	%r1694, 0, %r1667, %p337;
	add.s32 	%r1673, %r1668, %r1694;
	mov.b32 	%r1674, 4;
	// begin inline asm
	shfl.sync.down.b32 %r1672, %r1673, %r1674, %r1665, %r1686;
	// end inline asm
	setp.gt.s32 	%p338, %r213, %r1665;
	selp.b32 	%r1695, 0, %r1672, %p338;
	add.s32 	%r1678, %r1673, %r1695;
	mov.b32 	%r1679, 8;
	// begin inline asm
	shfl.sync.down.b32 %r1677, %r1678, %r1679, %r1665, %r1686;
	// end inline asm
	setp.gt.s32 	%p339, %r214, %r1665;
	selp.b32 	%r1696, 0, %r1677, %p339;
	add.s32 	%r1683, %r1678, %r1696;
	mov.b32 	%r1684, 16;
	// begin inline asm
	shfl.sync.down.b32 %r1682, %r1683, %r1684, %r1665, %r1686;
	// end inline asm
	setp.gt.s32 	%p340, %r215, %r1665;
	selp.b32 	%r1697, 0, %r1682, %p340;
	add.s32 	%r1698, %r1697, %r1967;
	add.s32 	%r1967, %r1698, %r1683;
	add.s32 	%r1969, %r1969, -32;
	bra.uni 	$L__BB81_72;
$L__BB81_77:
	@%p276 bra 	$L__BB81_79;
	add.s32 	%r1472, %r1967, %r195;
	add.s64 	%rd243, %rd5, 256;
	mov.b32 	%r1471, 101;
	// begin inline asm
	st.relaxed.gpu.v2.u32 [%rd243], {%r1471, %r1472};
	// end inline asm
	st.shared.u32 	[_ZZN3cub18CUB_300001_SM_10006detail6select23DeviceSelectSweepKernelINS2_10policy_hubIiNS0_8NullTypeEiLb1ELNS0_10SelectImplE2EE10Policy1000EN6thrust24THRUST_300001_SM_1000_NS6detail15normal_iteratorINSA_10device_ptrIiEEEEPS5_NS2_27partition_distinct_output_tISF_SF_EEPiNS0_13ScanTileStateIiLb1EEE7is_evenS5_iNS2_19streaming_context_tIiLb0EEELS6_2EEEvT0_T1_T2_T3_T4_T5_T6_T7_iT8_NS1_7vsmem_tEE19static_temp_storage+68], %r1967;
	st.shared.u32 	[_ZZN3cub18CUB_300001_SM_10006detail6select23DeviceSelectSweepKernelINS2_10policy_hubIiNS0_8NullTypeEiLb1ELNS0_10SelectImplE2EE10Policy1000EN6thrust24THRUST_300001_SM_1000_NS6detail15normal_iteratorINSA_10device_ptrIiEEEEPS5_NS2_27partition_distinct_output_tISF_SF_EEPiNS0_13ScanTileStateIiLb1EEE7is_evenS5_iNS2_19streaming_context_tIiLb0EEELS6_2EEEvT0_T1_T2_T3_T4_T5_T6_T7_iT8_NS1_7vsmem_tEE19static_temp_storage+72], %r1472;
$L__BB81_79:
	setp.ne.s32 	%p291, %r1325, 0;
	mov.u32 	%r1974, %r197;
	@%p291 bra 	$L__BB81_81;
	st.shared.u32 	[_ZZN3cub18CUB_300001_SM_10006detail6select23DeviceSelectSweepKernelINS2_10policy_hubIiNS0_8NullTypeEiLb1ELNS0_10SelectImplE2EE10Policy1000EN6thrust24THRUST_300001_SM_1000_NS6detail15normal_iteratorINSA_10device_ptrIiEEEEPS5_NS2_27partition_distinct_output_tISF_SF_EEPiNS0_13ScanTileStateIiLb1EEE7is_evenS5_iNS2_19streaming_context_tIiLb0EEELS6_2EEEvT0_T1_T2_T3_T4_T5_T6_T7_iT8_NS1_7vsmem_tEE19static_temp_storage+52], %r1967;
	mov.u32 	%r1974, %r1967;
$L__BB81_81:
	bar.sync 	0;
	setp.eq.s32 	%p292, %r123, 0;
	mov.u32 	%r1473, _ZZN3cub18CUB_300001_SM_10006detail6select23DeviceSelectSweepKernelINS2_10policy_hubIiNS0_8NullTypeEiLb1ELNS0_10SelectImplE2EE10Policy1000EN6thrust24THRUST_300001_SM_1000_NS6detail15normal_iteratorINSA_10device_ptrIiEEEEPS5_NS2_27partition_distinct_output_tISF_SF_EEPiNS0_13ScanTileStateIiLb1EEE7is_evenS5_iNS2_19streaming_context_tIiLb0EEELS6_2EEEvT0_T1_T2_T3_T4_T5_T6_T7_iT8_NS1_7vsmem_tEE19static_temp_storage;
	ld.shared.u32 	%r1474, [_ZZN3cub18CUB_300001_SM_10006detail6select23DeviceSelectSweepKernelINS2_10policy_hubIiNS0_8NullTypeEiLb1ELNS0_10SelectImplE2EE10Policy1000EN6thrust24THRUST_300001_SM_1000_NS6detail15normal_iteratorINSA_10device_ptrIiEEEEPS5_NS2_27partition_distinct_output_tISF_SF_EEPiNS0_13ScanTileStateIiLb1EEE7is_evenS5_iNS2_19streaming_context_tIiLb0EEELS6_2EEEvT0_T1_T2_T3_T4_T5_T6_T7_iT8_NS1_7vsmem_tEE19static_temp_storage+52];
	selp.b32 	%r1475, 0, %r1474, %p292;
	add.s32 	%r1476, %r1475, %r1974;
	add.s32 	%r1477, %r1476, %r145;
	add.s32 	%r1478, %r177, %r1476;
	add.s32 	%r1479, %r178, %r1476;
	add.s32 	%r1480, %r1479, %r150;
	add.s32 	%r1481, %r179, %r1476;
	add.s32 	%r1482, %r180, %r1476;
	add.s32 	%r1483, %r181, %r1476;
	add.s32 	%r1484, %r182, %r1476;
	add.s32 	%r1485, %r183, %r1476;
	add.s32 	%r1486, %r184, %r1476;
	add.s32 	%r1487, %r185, %r1476;
	add.s32 	%r1488, %r186, %r1476;
	add.s32 	%r1489, %r187, %r1476;
	add.s32 	%r1490, %r188, %r1476;
	add.s32 	%r1491, %r189, %r1476;
	add.s32 	%r1492, %r190, %r1476;
	add.s32 	%r1493, %r191, %r1476;
	add.s32 	%r1494, %r192, %r1476;
	ld.shared.u32 	%r1495, [_ZZN3cub18CUB_300001_SM_10006detail6select23DeviceSelectSweepKernelINS2_10policy_hubIiNS0_8NullTypeEiLb1ELNS0_10SelectImplE2EE10Policy1000EN6thrust24THRUST_300001_SM_1000_NS6detail15normal_iteratorINSA_10device_ptrIiEEEEPS5_NS2_27partition_distinct_output_tISF_SF_EEPiNS0_13ScanTileStateIiLb1EEE7is_evenS5_iNS2_19streaming_context_tIiLb0EEELS6_2EEEvT0_T1_T2_T3_T4_T5_T6_T7_iT8_NS1_7vsmem_tEE19static_temp_storage+76];
	ld.shared.u32 	%r1496, [_ZZN3cub18CUB_300001_SM_10006detail6select23DeviceSelectSweepKernelINS2_10policy_hubIiNS0_8NullTypeEiLb1ELNS0_10SelectImplE2EE10Policy1000EN6thrust24THRUST_300001_SM_1000_NS6detail15normal_iteratorINSA_10device_ptrIiEEEEPS5_NS2_27partition_distinct_output_tISF_SF_EEPiNS0_13ScanTileStateIiLb1EEE7is_evenS5_iNS2_19streaming_context_tIiLb0EEELS6_2EEEvT0_T1_T2_T3_T4_T5_T6_T7_iT8_NS1_7vsmem_tEE19static_temp_storage+68];
	sub.s32 	%r238, %r2, %r1496;
	bar.sync 	0;
	sub.s32 	%r239, 6080, %r1495;
	mul.lo.s32 	%r1497, %r123, 19;
	add.s32 	%r1498, %r1495, %r1496;
	sub.s32 	%r1499, %r1476, %r1496;
	sub.s32 	%r1500, %r1497, %r1499;
	and.b32  	%r1501, %r126, 1;
	setp.eq.b32 	%p293, %r1501, 1;
	add.s32 	%r1502, %r1499, %r239;
	selp.b32 	%r1503, %r1500, %r1502, %p293;
	shl.b32 	%r1504, %r1503, 2;
	add.s32 	%r1505, %r1473, %r1504;
	st.shared.u32 	[%r1505], %r126;
	sub.s32 	%r1506, %r1496, %r1477;
	add.s32 	%r1507, %r1497, %r1506;
	add.s32 	%r1508, %r1507, 1;
	and.b32  	%r1509, %r127, 1;
	setp.eq.b32 	%p294, %r1509, 1;
	add.s32 	%r1510, %r1502, %r145;
	selp.b32 	%r1511, %r1508, %r1510, %p294;
	shl.b32 	%r1512, %r1511, 2;
	add.s32 	%r1513, %r1473, %r1512;
	st.shared.u32 	[%r1513], %r127;
	sub.s32 	%r1514, %r1496, %r1478;
	add.s32 	%r1515, %r1497, %r1514;
	add.s32 	%r1516, %r1515, 2;
	setp.eq.s32 	%p295, %r147, 0;
	add.s32 	%r1517, %r1510, %r146;
	selp.b32 	%r1518, %r1517, %r1516, %p295;
	shl.b32 	%r1519, %r1518, 2;
	add.s32 	%r1520, %r1473, %r1519;
	st.shared.u32 	[%r1520], %r128;
	sub.s32 	%r1521, %r1496, %r1479;
	add.s32 	%r1522, %r1497, %r1521;
	add.s32 	%r1523, %r1522, 3;
	setp.eq.s32 	%p296, %r149, 0;
	add.s32 	%r1524, %r1517, %r148;
	selp.b32 	%r1525, %r1524, %r1523, %p296;
	shl.b32 	%r1526, %r1525, 2;
	add.s32 	%r1527, %r1473, %r1526;
	st.shared.u32 	[%r1527], %r129;
	sub.s32 	%r1528, %r1496, %r1480;
	add.s32 	%r1529, %r1497, %r1528;
	add.s32 	%r1530, %r1529, 4;
	setp.eq.s32 	%p297, %r151, 0;
	add.s32 	%r1531, %r1524, %r150;
	selp.b32 	%r1532, %r1531, %r1530, %p297;
	shl.b32 	%r1533, %r1532, 2;
	add.s32 	%r1534, %r1473, %r1533;
	st.shared.u32 	[%r1534], %r130;
	sub.s32 	%r1535, %r1496, %r1481;
	add.s32 	%r1536, %r1497, %r1535;
	add.s32 	%r1537, %r1536, 5;
	setp.eq.s32 	%p298, %r153, 0;
	add.s32 	%r1538, %r1531, %r152;
	selp.b32 	%r1539, %r1538, %r1537, %p298;
	shl.b32 	%r1540, %r1539, 2;
	add.s32 	%r1541, %r1473, %r1540;
	st.shared.u32 	[%r1541], %r131;
	sub.s32 	%r1542, %r1496, %r1482;
	add.s32 	%r1543, %r1497, %r1542;
	add.s32 	%r1544, %r1543, 6;
	setp.eq.s32 	%p299, %r155, 0;
	add.s32 	%r1545, %r1538, %r154;
	selp.b32 	%r1546, %r1545, %r1544, %p299;
	shl.b32 	%r1547, %r1546, 2;
	add.s32 	%r1548, %r1473, %r1547;
	st.shared.u32 	[%r1548], %r132;
	sub.s32 	%r1549, %r1496, %r1483;
	add.s32 	%r1550, %r1497, %r1549;
	add.s32 	%r1551, %r1550, 7;
	setp.eq.s32 	%p300, %r157, 0;
	add.s32 	%r1552, %r1545, %r156;
	selp.b32 	%r1553, %r1552, %r1551, %p300;
	shl.b32 	%r1554, %r1553, 2;
	add.s32 	%r1555, %r1473, %r1554;
	st.shared.u32 	[%r1555], %r133;
	sub.s32 	%r1556, %r1496, %r1484;
	add.s32 	%r1557, %r1497, %r1556;
	add.s32 	%r1558, %r1557, 8;
	setp.eq.s32 	%p301, %r159, 0;
	add.s32 	%r1559, %r1552, %r158;
	selp.b32 	%r1560, %r1559, %r1558, %p301;
	shl.b32 	%r1561, %r1560, 2;
	add.s32 	%r1562, %r1473, %r1561;
	st.shared.u32 	[%r1562], %r134;
	sub.s32 	%r1563, %r1496, %r1485;
	add.s32 	%r1564, %r1497, %r1563;
	add.s32 	%r1565, %r1564, 9;
	setp.eq.s32 	%p302, %r161, 0;
	add.s32 	%r1566, %r1559, %r160;
	selp.b32 	%r1567, %r1566, %r1565, %p302;
	shl.b32 	%r1568, %r1567, 2;
	add.s32 	%r1569, %r1473, %r1568;
	st.shared.u32 	[%r1569], %r135;
	sub.s32 	%r1570, %r1496, %r1486;
	add.s32 	%r1571, %r1497, %r1570;
	add.s32 	%r1572, %r1571, 10;
	setp.eq.s32 	%p303, %r163, 0;
	add.s32 	%r1573, %r1566, %r162;
	selp.b32 	%r1574, %r1573, %r1572, %p303;
	shl.b32 	%r1575, %r1574, 2;
	add.s32 	%r1576, %r1473, %r1575;
	st.shared.u32 	[%r1576], %r136;
	sub.s32 	%r1577, %r1496, %r1487;
	add.s32 	%r1578, %r1497, %r1577;
	add.s32 	%r1579, %r1578, 11;
	setp.eq.s32 	%p304, %r165, 0;
	add.s32 	%r1580, %r1573, %r164;
	selp.b32 	%r1581, %r1580, %r1579, %p304;
	shl.b32 	%r1582, %r1581, 2;
	add.s32 	%r1583, %r1473, %r1582;
	st.shared.u32 	[%r1583], %r137;
	sub.s32 	%r1584, %r1496, %r1488;
	add.s32 	%r1585, %r1497, %r1584;
	add.s32 	%r1586, %r1585, 12;
	setp.eq.s32 	%p305, %r167, 0;
	add.s32 	%r1587, %r1580, %r166;
	selp.b32 	%r1588, %r1587, %r1586, %p305;
	shl.b32 	%r1589, %r1588, 2;
	add.s32 	%r1590, %r1473, %r1589;
	st.shared.u32 	[%r1590], %r138;
	sub.s32 	%r1591, %r1496, %r1489;
	add.s32 	%r1592, %r1497, %r1591;
	add.s32 	%r1593, %r1592, 13;
	setp.eq.s32 	%p306, %r169, 0;
	add.s32 	%r1594, %r1587, %r168;
	selp.b32 	%r1595, %r1594, %r1593, %p306;
	shl.b32 	%r1596, %r1595, 2;
	add.s32 	%r1597, %r1473, %r1596;
	st.shared.u32 	[%r1597], %r139;
	sub.s32 	%r1598, %r1496, %r1490;
	add.s32 	%r1599, %r1497, %r1598;
	add.s32 	%r1600, %r1599, 14;
	setp.eq.s32 	%p307, %r171, 0;
	add.s32 	%r1601, %r1594, %r170;
	selp.b32 	%r1602, %r1601, %r1600, %p307;
	shl.b32 	%r1603, %r1602, 2;
	add.s32 	%r1604, %r1473, %r1603;
	st.shared.u32 	[%r1604], %r140;
	sub.s32 	%r1605, %r1496, %r1491;
	add.s32 	%r1606, %r1497, %r1605;
	add.s32 	%r1607, %r1606, 15;
	setp.eq.s32 	%p308, %r173, 0;
	add.s32 	%r1608, %r1601, %r172;
	selp.b32 	%r1609, %r1608, %r1607, %p308;
	shl.b32 	%r1610, %r1609, 2;
	add.s32 	%r1611, %r1473, %r1610;
	st.shared.u32 	[%r1611], %r141;
	sub.s32 	%r1612, %r1496, %r1492;
	add.s32 	%r1613, %r1497, %r1612;
	add.s32 	%r1614, %r1613, 16;
	setp.eq.s32 	%p309, %r174, 0;
	xor.b32  	%r1615, %r173, 1;
	add.s32 	%r1616, %r1608, %r1615;
	selp.b32 	%r1617, %r1616, %r1614, %p309;
	shl.b32 	%r1618, %r1617, 2;
	add.s32 	%r1619, %r1473, %r1618;
	st.shared.u32 	[%r1619], %r142;
	sub.s32 	%r1620, %r1496, %r1493;
	add.s32 	%r1621, %r1497, %r1620;
	add.s32 	%r1622, %r1621, 17;
	and.b32  	%r1623, %r143, 1;
	setp.eq.b32 	%p310, %r1623, 1;
	xor.b32  	%r1624, %r174, 1;
	add.s32 	%r1625, %r1616, %r1624;
	selp.b32 	%r1626, %r1622, %r1625, %p310;
	shl.b32 	%r1627, %r1626, 2;
	add.s32 	%r1628, %r1473, %r1627;
	st.shared.u32 	[%r1628], %r143;
	sub.s32 	%r1629, %r1496, %r1494;
	add.s32 	%r1630, %r1497, %r1629;
	add.s32 	%r1631, %r1630, 18;
	setp.eq.s32 	%p311, %r176, 0;
	add.s32 	%r1632, %r1625, %r175;
	selp.b32 	%r1633, %r1632, %r1631, %p311;
	shl.b32 	%r1634, %r1633, 2;
	add.s32 	%r1635, %r1473, %r1634;
	st.shared.u32 	[%r1635], %r144;
	bar.sync 	0;
	add.s32 	%r1636, %r1498, %r123;
	setp.lt.s32 	%p312, %r123, %r239;
	add.s32 	%r1637, %r1636, -6080;
	shl.b32 	%r1638, %r123, 2;
	add.s32 	%r240, %r1473, %r1638;
	ld.shared.u32 	%r241, [%r240];
	mul.wide.s32 	%rd244, %r1637, 4;
	add.s64 	%rd9, %rd3, %rd244;
	@%p312 bra 	$L__BB81_83;
	st.global.u32 	[%rd9], %r241;
	bra.uni 	$L__BB81_84;
$L__BB81_83:
	add.s32 	%r1639, %r238, %r123;
	mul.wide.s32 	%rd245, %r1639, 4;
	add.s64 	%rd246, %rd4, %rd245;
	st.global.u32 	[%rd246], %r241;
$L__BB81_84:
	add.s32 	%r1640, %r123, 320;
	setp.lt.s32 	%p313, %r1640, %r239;
	ld.shared.u32 	%r242, [%r240+1280];
	cvt.u64.u32 	%rd247, %r123;
	cvt.s64.s32 	%rd248, %r238;
	add.s64 	%rd249, %rd248, %rd247;
	shl.b64 	%rd250, %rd249, 2;
	add.s64 	%rd10, %rd4, %rd250;
	@%p313 bra 	$L__BB81_86;
	st.global.u32 	[%rd9+1280], %r242;
	bra.uni 	$L__BB81_87;
$L__BB81_86:
	st.global.u32 	[%rd10+1280], %r242;
$L__BB81_87:
	add.s32 	%r1641, %r123, 640;
	setp.lt.s32 	%p314, %r1641, %r239;
	ld.shared.u32 	%r243, [%r240+2560];
	@%p314 bra 	$L__BB81_89;
	st.global.u32 	[%rd9+2560], %r243;
	bra.uni 	$L__BB81_90;
$L__BB81_89:
	st.global.u32 	[%rd10+2560], %r243;
$L__BB81_90:
	add.s32 	%r1642, %r123, 960;
	setp.lt.s32 	%p315, %r1642, %r239;
	ld.shared.u32 	%r244, [%r240+3840];
	@%p315 bra 	$L__BB81_92;
	st.global.u32 	[%rd9+3840], %r244;
	bra.uni 	$L__BB81_93;
$L__BB81_92:
	st.global.u32 	[%rd10+3840], %r244;
$L__BB81_93:
	add.s32 	%r1643, %r123, 1280;
	setp.lt.s32 	%p316, %r1643, %r239;
	ld.shared.u32 	%r245, [%r240+5120];
	@%p316 bra 	$L__BB81_95;
	st.global.u32 	[%rd9+5120], %r245;
	bra.uni 	$L__BB81_96;
$L__BB81_95:
	st.global.u32 	[%rd10+5120], %r245;
$L__BB81_96:
	add.s32 	%r1644, %r123, 1600;
	setp.lt.s32 	%p317, %r1644, %r239;
	ld.shared.u32 	%r246, [%r240+6400];
	@%p317 bra 	$L__BB81_98;
	st.global.u32 	[%rd9+6400], %r246;
	bra.uni 	$L__BB81_99;
$L__BB81_98:
	st.global.u32 	[%rd10+6400], %r246;
$L__BB81_99:
	add.s32 	%r1645, %r123, 1920;
	setp.lt.s32 	%p318, %r1645, %r239;
	ld.shared.u32 	%r247, [%r240+7680];
	@%p318 bra 	$L__BB81_101;
	st.global.u32 	[%rd9+7680], %r247;
	bra.uni 	$L__BB81_102;
$L__BB81_101:
	st.global.u32 	[%rd10+7680], %r247;
$L__BB81_102:
	add.s32 	%r1646, %r123, 2240;
	setp.lt.s32 	%p319, %r1646, %r239;
	ld.shared.u32 	%r248, [%r240+8960];
	@%p319 bra 	$L__BB81_104;
	st.global.u32 	[%rd9+8960], %r248;
	bra.uni 	$L__BB81_105;
$L__BB81_104:
	st.global.u32 	[%rd10+8960], %r248;
$L__BB81_105:
	add.s32 	%r1647, %r123, 2560;
	setp.lt.s32 	%p320, %r1647, %r239;
	ld.shared.u32 	%r249, [%r240+10240];
	@%p320 bra 	$L__BB81_107;
	st.global.u32 	[%rd9+10240], %r249;
	bra.uni 	$L__BB81_108;
$L__BB81_107:
	st.global.u32 	[%rd10+10240], %r249;
$L__BB81_108:
	add.s32 	%r1648, %r123, 2880;
	setp.lt.s32 	%p321, %r1648, %r239;
	ld.shared.u32 	%r250, [%r240+11520];
	@%p321 bra 	$L__BB81_110;
	st.global.u32 	[%rd9+11520], %r250;
	bra.uni 	$L__BB81_111;
$L__BB81_110:
	st.global.u32 	[%rd10+11520], %r250;
$L__BB81_111:
	add.s32 	%r1649, %r123, 3200;
	setp.lt.s32 	%p322, %r1649, %r239;
	ld.shared.u32 	%r251, [%r240+12800];
	@%p322 bra 	$L__BB81_113;
	st.global.u32 	[%rd9+12800], %r251;
	bra.uni 	$L__BB81_114;
$L__BB81_113:
	st.global.u32 	[%rd10+12800], %r251;
$L__BB81_114:
	add.s32 	%r1650, %r123, 3520;
	setp.lt.s32 	%p323, %r1650, %r239;
	ld.shared.u32 	%r252, [%r240+14080];
	@%p323 bra 	$L__BB81_116;
	st.global.u32 	[%rd9+14080], %r252;
	bra.uni 	$L__BB81_117;
$L__BB81_116:
	st.global.u32 	[%rd10+14080], %r252;
$L__BB81_117:
	add.s32 	%r1651, %r123, 3840;
	setp.lt.s32 	%p324, %r1651, %r239;
	ld.shared.u32 	%r253, [%r240+15360];
	@%p324 bra 	$L__BB81_119;
	st.global.u32 	[%rd9+15360], %r253;
	bra.uni 	$L__BB81_120;
$L__BB81_119:
	st.global.u32 	[%rd10+15360], %r253;
$L__BB81_120:
	add.s32 	%r1652, %r123, 4160;
	setp.lt.s32 	%p325, %r1652, %r239;
	ld.shared.u32 	%r254, [%r240+16640];
	@%p325 bra 	$L__BB81_122;
	st.global.u32 	[%rd9+16640], %r254;
	bra.uni 	$L__BB81_123;
$L__BB81_122:
	st.global.u32 	[%rd10+16640], %r254;
$L__BB81_123:
	add.s32 	%r1653, %r123, 4480;
	setp.lt.s32 	%p326, %r1653, %r239;
	ld.shared.u32 	%r255, [%r240+17920];
	@%p326 bra 	$L__BB81_125;
	st.global.u32 	[%rd9+17920], %r255;
	bra.uni 	$L__BB81_126;
$L__BB81_125:
	st.global.u32 	[%rd10+17920], %r255;
$L__BB81_126:
	add.s32 	%r1654, %r123, 4800;
	setp.lt.s32 	%p327, %r1654, %r239;
	ld.shared.u32 	%r256, [%r240+19200];
	@%p327 bra 	$L__BB81_128;
	st.global.u32 	[%rd9+19200], %r256;
	bra.uni 	$L__BB81_129;
$L__BB81_128:
	st.global.u32 	[%rd10+19200], %r256;
$L__BB81_129:
	or.b32  	%r1655, %r123, 5120;
	setp.lt.s32 	%p328, %r1655, %r239;
	ld.shared.u32 	%r257, [%r240+20480];
	@%p328 bra 	$L__BB81_131;
	st.global.u32 	[%rd9+20480], %r257;
	bra.uni 	$L__BB81_132;
$L__BB81_131:
	st.global.u32 	[%rd10+20480], %r257;
$L__BB81_132:
	add.s32 	%r1656, %r123, 5440;
	setp.lt.s32 	%p329, %r1656, %r239;
	ld.shared.u32 	%r258, [%r240+21760];
	@%p329 bra 	$L__BB81_134;
	st.global.u32 	[%rd9+21760], %r258;
	bra.uni 	$L__BB81_135;
$L__BB81_134:
	st.global.u32 	[%rd10+21760], %r258;
$L__BB81_135:
	add.s32 	%r1657, %r123, 5760;
	setp.lt.s32 	%p330, %r1657, %r239;
	ld.shared.u32 	%r259, [%r240+23040];
	@%p330 bra 	$L__BB81_137;
	st.global.u32 	[%rd9+23040], %r259;
	bra.uni 	$L__BB81_389;
$L__BB81_137:
	st.global.u32 	[%rd10+23040], %r259;
	bra.uni 	$L__BB81_389;
$L__BB81_138:
	sub.s32 	%r260, %r623, %r2;
	setp.ne.s32 	%p2, %r1961, 0;
	@%p2 bra 	$L__BB81_255;
	mov.u32 	%r261, %tid.x;
	and.b32  	%r1058, %r261, 31;
	and.b32  	%r1059, %r261, 992;
	mul.lo.s32 	%r1060, %r1059, 19;
	or.b32  	%r262, %r1060, %r1058;
	setp.ge.s32 	%p137, %r262, %r260;
	@%p137 bra 	$L__BB81_141;
	add.s32 	%r1061, %r262, %r2;
	mul.wide.u32 	%rd45, %r1061, 4;
	add.s64 	%rd46, %rd2, %rd45;
	ld.global.u32 	%r1975, [%rd46];
$L__BB81_141:
	add.s32 	%r1063, %r262, 32;
	setp.ge.s32 	%p138, %r1063, %r260;
	add.s32 	%r1064, %r262, %r2;
	mul.wide.u32 	%rd47, %r1064, 4;
	add.s64 	%rd11, %rd2, %rd47;
	@%p138 bra 	$L__BB81_143;
	ld.global.u32 	%r1976, [%rd11+128];
$L__BB81_143:
	add.s32 	%r1066, %r262, 64;
	setp.ge.s32 	%p139, %r1066, %r260;
	@%p139 bra 	$L__BB81_145;
	ld.global.u32 	%r1977, [%rd11+256];
$L__BB81_145:
	add.s32 	%r1068, %r262, 96;
	setp.ge.s32 	%p140, %r1068, %r260;
	@%p140 bra 	$L__BB81_147;
	ld.global.u32 	%r1978, [%rd11+384];
$L__BB81_147:
	add.s32 	%r1070, %r262, 128;
	setp.ge.s32 	%p141, %r1070, %r260;
	@%p141 bra 	$L__BB81_149;
	ld.global.u32 	%r1979, [%rd11+512];
$L__BB81_149:
	add.s32 	%r1072, %r262, 160;
	setp.ge.s32 	%p142, %r1072, %r260;
	@%p142 bra 	$L__BB81_151;
	ld.global.u32 	%r1980, [%rd11+640];
$L__BB81_151:
	add.s32 	%r1074, %r262, 192;
	setp.ge.s32 	%p143, %r1074, %r260;
	@%p143 bra 	$L__BB81_153;
	ld.global.u32 	%r1981, [%rd11+768];
$L__BB81_153:
	add.s32 	%r1076, %r262, 224;
	setp.ge.s32 	%p144, %r1076, %r260;
	@%p144 bra 	$L__BB81_155;
	ld.global.u32 	%r1982, [%rd11+896];
$L__BB81_155:
	add.s32 	%r1078, %r262, 256;
	setp.ge.s32 	%p145, %r1078, %r260;
	@%p145 bra 	$L__BB81_157;
	ld.global.u32 	%r1983, [%rd11+1024];
$L__BB81_157:
	add.s32 	%r1080, %r262, 288;
	setp.ge.s32 	%p146, %r1080, %r260;
	@%p146 bra 	$L__BB81_159;
	ld.global.u32 	%r1984, [%rd11+1152];
$L__BB81_159:
	add.s32 	%r1082, %r262, 320;
	setp.ge.s32 	%p147, %r1082, %r260;
	@%p147 bra 	$L__BB81_161;
	ld.global.u32 	%r1985, [%rd11+1280];
$L__BB81_161:
	add.s32 	%r1084, %r262, 352;
	setp.ge.s32 	%p148, %r1084, %r260;
	@%p148 bra 	$L__BB81_163;
	ld.global.u32 	%r1986, [%rd11+1408];
$L__BB81_163:
	add.s32 	%r1086, %r262, 384;
	setp.ge.s32 	%p149, %r1086, %r260;
	@%p149 bra 	$L__BB81_165;
	ld.global.u32 	%r1987, [%rd11+1536];
$L__BB81_165:
	add.s32 	%r1088, %r262, 416;
	setp.ge.s32 	%p150, %r1088, %r260;
	@%p150 bra 	$L__BB81_167;
	ld.global.u32 	%r1988, [%rd11+1664];
$L__BB81_167:
	add.s32 	%r1090, %r262, 448;
	setp.ge.s32 	%p151, %r1090, %r260;
	@%p151 bra 	$L__BB81_169;
	ld.global.u32 	%r1989, [%rd11+1792];
$L__BB81_169:
	add.s32 	%r1092, %r262, 480;
	setp.ge.s32 	%p152, %r1092, %r260;
	@%p152 bra 	$L__BB81_171;
	ld.global.u32 	%r1990, [%rd11+1920];
$L__BB81_171:
	add.s32 	%r1094, %r262, 512;
	setp.ge.s32 	%p153, %r1094, %r260;
	@%p153 bra 	$L__BB81_173;
	ld.global.u32 	%r1991, [%rd11+2048];
$L__BB81_173:
	add.s32 	%r1096, %r262, 544;
	setp.ge.s32 	%p154, %r1096, %r260;
	@%p154 bra 	$L__BB81_175;
	ld.global.u32 	%r1992, [%rd11+2176];
$L__BB81_175:
	add.s32 	%r1098, %r262, 576;
	setp.ge.s32 	%p155, %r1098, %r260;
	@%p155 bra 	$L__BB81_177;
	ld.global.u32 	%r1993, [%rd11+2304];
$L__BB81_177:
	// begin inline asm
	mov.u32 %r1099, %laneid;
	// end inline asm
	shr.u32 	%r302, %r261, 5;
	mad.lo.s32 	%r1130, %r302, 608, %r1099;
	shl.b32 	%r1131, %r1130, 2;
	mov.u32 	%r1132, _ZZN3cub18CUB_300001_SM_10006detail6select23DeviceSelectSweepKernelINS2_10policy_hubIiNS0_8NullTypeEiLb1ELNS0_10SelectImplE2EE10Policy1000EN6thrust24THRUST_300001_SM_1000_NS6detail15normal_iteratorINSA_10device_ptrIiEEEEPS5_NS2_27partition_distinct_output_tISF_SF_EEPiNS0_13ScanTileStateIiLb1EEE7is_evenS5_iNS2_19streaming_context_tIiLb0EEELS6_2EEEvT0_T1_T2_T3_T4_T5_T6_T7_iT8_NS1_7vsmem_tEE19static_temp_storage;
	add.s32 	%r1133, %r1132, %r1131;
	st.shared.u32 	[%r1133], %r1975;
	st.shared.u32 	[%r1133+128], %r1976;
	st.shared.u32 	[%r1133+256], %r1977;
	st.shared.u32 	[%r1133+384], %r1978;
	st.shared.u32 	[%r1133+512], %r1979;
	st.shared.u32 	[%r1133+640], %r1980;
	st.shared.u32 	[%r1133+768], %r1981;
	st.shared.u32 	[%r1133+896], %r1982;
	st.shared.u32 	[%r1133+1024], %r1983;
	st.shared.u32 	[%r1133+1152], %r1984;
	st.shared.u32 	[%r1133+1280], %r1985;
	st.shared.u32 	[%r1133+1408], %r1986;
	st.shared.u32 	[%r1133+1536], %r1987;
	st.shared.u32 	[%r1133+1664], %r1988;
	st.shared.u32 	[%r1133+1792], %r1989;
	st.shared.u32 	[%r1133+1920], %r1990;
	st.shared.u32 	[%r1133+2048], %r1991;
	st.shared.u32 	[%r1133+2176], %r1992;
	st.shared.u32 	[%r1133+2304], %r1993;
	bar.warp.sync 	-1;
	mad.lo.s32 	%r1134, %r1099, 72, %r1133;
	ld.shared.u32 	%r303, [%r1134];
	not.b32 	%r1135, %r303;
	ld.shared.u32 	%r304, [%r1134+4];
	not.b32 	%r1136, %r304;
	ld.shared.u32 	%r305, [%r1134+8];
	not.b32 	%r1137, %r305;
	ld.shared.u32 	%r306, [%r1134+12];
	not.b32 	%r1138, %r306;
	ld.shared.u32 	%r307, [%r1134+16];
	not.b32 	%r1139, %r307;
	ld.shared.u32 	%r308, [%r1134+20];
	not.b32 	%r1140, %r308;
	ld.shared.u32 	%r309, [%r1134+24];
	not.b32 	%r1141, %r309;
	ld.shared.u32 	%r310, [%r1134+28];
	not.b32 	%r1142, %r310;
	ld.shared.u32 	%r311, [%r1134+32];
	not.b32 	%r1143, %r311;
	ld.shared.u32 	%r312, [%r1134+36];
	not.b32 	%r1144, %r312;
	ld.shared.u32 	%r313, [%r1134+40];
	not.b32 	%r1145, %r313;
	ld.shared.u32 	%r314, [%r1134+44];
	not.b32 	%r1146, %r314;
	ld.shared.u32 	%r315, [%r1134+48];
	not.b32 	%r1147, %r315;
	ld.shared.u32 	%r316, [%r1134+52];
	not.b32 	%r1148, %r316;
	ld.shared.u32 	%r317, [%r1134+56];
	not.b32 	%r1149, %r317;
	ld.shared.u32 	%r318, [%r1134+60];
	not.b32 	%r1150, %r318;
	ld.shared.u32 	%r319, [%r1134+64];
	not.b32 	%r1151, %r319;
	ld.shared.u32 	%r320, [%r1134+68];
	not.b32 	%r1152, %r320;
	ld.shared.u32 	%r321, [%r1134+72];
	not.b32 	%r1153, %r321;
	mul.lo.s32 	%r322, %r261, 19;
	setp.lt.s32 	%p156, %r322, %r260;
	and.b32  	%r1154, %r1135, 1;
	selp.b32 	%r323, %r1154, 1, %p156;
	add.s32 	%r324, %r322, 1;
	setp.lt.s32 	%p157, %r324, %r260;
	and.b32  	%r1155, %r1136, 1;
	selp.b32 	%r325, %r1155, 1, %p157;
	add.s32 	%r326, %r322, 2;
	setp.lt.s32 	%p158, %r326, %r260;
	and.b32  	%r1156, %r1137, 1;
	selp.b32 	%r327, %r1156, 1, %p158;
	add.s32 	%r328, %r322, 3;
	setp.lt.s32 	%p159, %r328, %r260;
	and.b32  	%r1157, %r1138, 1;
	selp.b32 	%r329, %r1157, 1, %p159;
	add.s32 	%r330, %r322, 4;
	setp.lt.s32 	%p160, %r330, %r260;
	and.b32  	%r1158, %r1139, 1;
	selp.b32 	%r331, %r1158, 1, %p160;
	add.s32 	%r332, %r322, 5;
	setp.lt.s32 	%p161, %r332, %r260;
	and.b32  	%r1159, %r1140, 1;
	selp.b32 	%r333, %r1159, 1, %p161;
	add.s32 	%r334, %r322, 6;
	setp.lt.s32 	%p162, %r334, %r260;
	and.b32  	%r1160, %r1141, 1;
	selp.b32 	%r335, %r1160, 1, %p162;
	add.s32 	%r336, %r322, 7;
	setp.lt.s32 	%p163, %r336, %r260;
	and.b32  	%r1161, %r1142, 1;
	selp.b32 	%r337, %r1161, 1, %p163;
	add.s32 	%r338, %r322, 8;
	setp.lt.s32 	%p164, %r338, %r260;
	and.b32  	%r1162, %r1143, 1;
	selp.b32 	%r339, %r1162, 1, %p164;
	add.s32 	%r340, %r322, 9;
	setp.lt.s32 	%p165, %r340, %r260;
	and.b32  	%r1163, %r1144, 1;
	selp.b32 	%r341, %r1163, 1, %p165;
	add.s32 	%r342, %r322, 10;
	setp.lt.s32 	%p166, %r342, %r260;
	and.b32  	%r1164, %r1145, 1;
	selp.b32 	%r343, %r1164, 1, %p166;
	add.s32 	%r344, %r322, 11;
	setp.lt.s32 	%p167, %r344, %r260;
	and.b32  	%r1165, %r1146, 1;
	selp.b32 	%r345, %r1165, 1, %p167;
	add.s32 	%r346, %r322, 12;
	setp.lt.s32 	%p168, %r346, %r260;
	and.b32  	%r1166, %r1147, 1;
	selp.b32 	%r347, %r1166, 1, %p168;
	add.s32 	%r348, %r322, 13;
	setp.lt.s32 	%p169, %r348, %r260;
	and.b32  	%r1167, %r1148, 1;
	selp.b32 	%r349, %r1167, 1, %p169;
	add.s32 	%r350, %r322, 14;
	setp.lt.s32 	%p170, %r350, %r260;
	and.b32  	%r1168, %r1149, 1;
	selp.b32 	%r351, %r1168, 1, %p170;
	add.s32 	%r352, %r322, 15;
	setp.lt.s32 	%p171, %r352, %r260;
	and.b32  	%r1169, %r1150, 1;
	selp.b32 	%r353, %r1169, 1, %p171;
	add.s32 	%r354, %r322, 16;
	setp.lt.s32 	%p172, %r354, %r260;
	and.b32  	%r1170, %r1151, 1;
	selp.b32 	%r355, %r1170, 1, %p172;
	add.s32 	%r356, %r322, 17;
	setp.lt.s32 	%p173, %r356, %r260;
	and.b32  	%r1171, %r1152, 1;
	selp.b32 	%r357, %r1171, 1, %p173;
	add.s32 	%r358, %r322, 18;
	setp.lt.s32 	%p174, %r358, %r260;
	and.b32  	%r1172, %r1153, 1;
	selp.b32 	%r359, %r1172, 1, %p174;
	bar.sync 	0;
	add.s32 	%r360, %r325, %r323;
	add.s32 	%r361, %r327, %r360;
	add.s32 	%r362, %r329, %r361;
	add.s32 	%r363, %r331, %r362;
	add.s32 	%r364, %r333, %r363;
	add.s32 	%r365, %r335, %r364;
	add.s32 	%r366, %r337, %r365;
	add.s32 	%r367, %r339, %r366;
	add.s32 	%r368, %r341, %r367;
	add.s32 	%r369, %r343, %r368;
	add.s32 	%r370, %r345, %r369;
	add.s32 	%r371, %r347, %r370;
	add.s32 	%r372, %r349, %r371;
	add.s32 	%r373, %r351, %r372;
	add.s32 	%r374, %r353, %r373;
	add.s32 	%r375, %r355, %r374;
	add.s32 	%r376, %r357, %r375;
	add.s32 	%r1104, %r359, %r376;
	mov.b32 	%r1102, 1;
	mov.b32 	%r1127, 0;
	mov.b32 	%r1129, -1;
	// begin inline asm
	{  .reg .s32 r0;  .reg .pred p;  shfl.sync.up.b32 r0|p, %r1104, %r1102, %r1127, %r1129;  @p add.s32 r0, r0, %r1104;  mov.s32 %r1100, r0;}
	// end inline asm
	mov.b32 	%r1108, 2;
	// begin inline asm
	{  .reg .s32 r0;  .reg .pred p;  shfl.sync.up.b32 r0|p, %r1100, %r1108, %r1127, %r1129;  @p add.s32 r0, r0, %r1100;  mov.s32 %r1106, r0;}
	// end inline asm
	mov.b32 	%r1114, 4;
	// begin inline asm
	{  .reg .s32 r0;  .reg .pred p;  shfl.sync.up.b32 r0|p, %r1106, %r1114, %r1127, %r1129;  @p add.s32 r0, r0, %r1106;  mov.s32 %r1112, r0;}
	// end inline asm
	mov.b32 	%r1120, 8;
	// begin inline asm
	{  .reg .s32 r0;  .reg .pred p;  shfl.sync.up.b32 r0|p, %r1112, %r1120, %r1127, %r1129;  @p add.s32 r0, r0, %r1112;  mov.s32 %r1118, r0;}
	// end inline asm
	mov.b32 	%r1126, 16;
	// begin inline asm
	{  .reg .s32 r0;  .reg .pred p;  shfl.sync.up.b32 r0|p, %r1118, %r1126, %r1127, %r1129;  @p add.s32 r0, r0, %r1118;  mov.s32 %r1124, r0;}
	// end inline asm
	setp.ne.s32 	%p175, %r1099, 31;
	@%p175 bra 	$L__BB81_179;
	shl.b32 	%r1173, %r302, 2;
	mov.u32 	%r1174, _ZZN3cub18CUB_300001_SM_10006detail6select23DeviceSelectSweepKernelINS2_10policy_hubIiNS0_8NullTypeEiLb1ELNS0_10SelectImplE2EE10Policy1000EN6thrust24THRUST_300001_SM_1000_NS6detail15normal_iteratorINSA_10device_ptrIiEEEEPS5_NS2_27partition_distinct_output_tISF_SF_EEPiNS0_13ScanTileStateIiLb1EEE7is_evenS5_iNS2_19streaming_context_tIiLb0EEELS6_2EEEvT0_T1_T2_T3_T4_T5_T6_T7_iT8_NS1_7vsmem_tEE19static_temp_storage;
	add.s32 	%r1175, %r1174, %r1173;
	st.shared.u32 	[%r1175], %r1124;
$L__BB81_179:
	bar.sync 	0;
	mov.u32 	%r1176, _ZZN3cub18CUB_300001_SM_10006detail6select23DeviceSelectSweepKernelINS2_10policy_hubIiNS0_8NullTypeEiLb1ELNS0_10SelectImplE2EE10Policy1000EN6thrust24THRUST_300001_SM_1000_NS6detail15normal_iteratorINSA_10device_ptrIiEEEEPS5_NS2_27partition_distinct_output_tISF_SF_EEPiNS0_13ScanTileStateIiLb1EEE7is_evenS5_iNS2_19streaming_context_tIiLb0EEELS6_2EEEvT0_T1_T2_T3_T4_T5_T6_T7_iT8_NS1_7vsmem_tEE19static_temp_storage;
	ld.shared.v4.u32 	{%r1177, %r1178, %r1179, %r1180}, [_ZZN3cub18CUB_300001_SM_10006detail6select23DeviceSelectSweepKernelINS2_10policy_hubIiNS0_8NullTypeEiLb1ELNS0_10SelectImplE2EE10Policy1000EN6thrust24THRUST_300001_SM_1000_NS6detail15normal_iteratorINSA_10device_ptrIiEEEEPS5_NS2_27partition_distinct_output_tISF_SF_EEPiNS0_13ScanTileStateIiLb1EEE7is_evenS5_iNS2_19streaming_context_tIiLb0EEELS6_2EEEvT0_T1_T2_T3_T4_T5_T6_T7_iT8_NS1_7vsmem_tEE19static_temp_storage];
	add.s32 	%r1181, %r1178, %r1177;
	setp.eq.s32 	%p176, %r302, 2;
	selp.b32 	%r1182, %r1181, %r1177, %p176;
	add.s32 	%r1183, %r1181, %r1179;
	setp.eq.s32 	%p177, %r302, 3;
	selp.b32 	%r1184, %r1183, %r1182, %p177;
	add.s32 	%r1185, %r1183, %r1180;
	setp.eq.s32 	%p178, %r302, 4;
	selp.b32 	%r1186, %r1185, %r1184, %p178;
	ld.shared.v4.u32 	{%r1187, %r1188, %r1189, %r1190}, [_ZZN3cub18CUB_300001_SM_10006detail6select23DeviceSelectSweepKernelINS2_10policy_hubIiNS0_8NullTypeEiLb1ELNS0_10SelectImplE2EE10Policy1000EN6thrust24THRUST_300001_SM_1000_NS6detail15normal_iteratorINSA_10device_ptrIiEEEEPS5_NS2_27partition_distinct_output_tISF_SF_EEPiNS0_13ScanTileStateIiLb1EEE7is_evenS5_iNS2_19streaming_context_tIiLb0EEELS6_2EEEvT0_T1_T2_T3_T4_T5_T6_T7_iT8_NS1_7vsmem_tEE19static_temp_storage+16];
	add.s32 	%r1191, %r1185, %r1187;
	setp.eq.s32 	%p179, %r302, 5;
	selp.b32 	%r1192, %r1191, %r1186, %p179;
	add.s32 	%r1193, %r1191, %r1188;
	setp.eq.s32 	%p180, %r302, 6;
	selp.b32 	%r1194, %r1193, %r1192, %p180;
	add.s32 	%r1195, %r1193, %r1189;
	setp.eq.s32 	%p181, %r302, 7;
	selp.b32 	%r1196, %r1195, %r1194, %p181;
	add.s32 	%r1197, %r1195, %r1190;
	setp.eq.s32 	%p182, %r302, 8;
	selp.b32 	%r1198, %r1197, %r1196, %p182;
	ld.shared.v2.u32 	{%r1199, %r1200}, [_ZZN3cub18CUB_300001_SM_10006detail6select23DeviceSelectSweepKernelINS2_10policy_hubIiNS0_8NullTypeEiLb1ELNS0_10SelectImplE2EE10Policy1000EN6thrust24THRUST_300001_SM_1000_NS6detail15normal_iteratorINSA_10device_ptrIiEEEEPS5_NS2_27partition_distinct_output_tISF_SF_EEPiNS0_13ScanTileStateIiLb1EEE7is_evenS5_iNS2_19streaming_context_tIiLb0EEELS6_2EEEvT0_T1_T2_T3_T4_T5_T6_T7_iT8_NS1_7vsmem_tEE19static_temp_storage+32];
	add.s32 	%r1201, %r1197, %r1199;
	setp.eq.s32 	%p183, %r302, 9;
	selp.b32 	%r1202, %r1201, %r1198, %p183;
	setp.lt.u32 	%p184, %r261, 32;
	selp.b32 	%r1203, 0, %r1202, %p184;
	setp.eq.s32 	%p185, %r1099, 0;
	sub.s32 	%r1204, %r1124, %r1104;
	selp.b32 	%r1205, 0, %r1204, %p185;
	add.s32 	%r1206, %r1203, %r1205;
	add.s32 	%r1207, %r1206, %r323;
	add.s32 	%r1208, %r360, %r1206;
	add.s32 	%r1209, %r361, %r1206;
	add.s32 	%r1210, %r362, %r1206;
	add.s32 	%r1211, %r363, %r1206;
	add.s32 	%r1212, %r364, %r1206;
	add.s32 	%r1213, %r365, %r1206;
	add.s32 	%r1214, %r366, %r1206;
	add.s32 	%r1215, %r367, %r1206;
	add.s32 	%r1216, %r368, %r1206;
	add.s32 	%r1217, %r369, %r1206;
	add.s32 	%r1218, %r370, %r1206;
	add.s32 	%r1219, %r371, %r1206;
	add.s32 	%r1220, %r372, %r1206;
	add.s32 	%r1221, %r373, %r1206;
	add.s32 	%r1222, %r374, %r1206;
	add.s32 	%r1223, %r375, %r1206;
	add.s32 	%r1224, %r376, %r1206;
	add.s32 	%r1225, %r260, %r1200;
	add.s32 	%r1226, %r1225, %r1201;
	add.s32 	%r2027, %r1226, -6080;
	bar.sync 	0;
	sub.s32 	%r380, %r260, %r2027;
	sub.s32 	%r1227, %r322, %r1206;
	setp.eq.s32 	%p186, %r323, 0;
	add.s32 	%r1228, %r1206, %r380;
	selp.b32 	%r1229, %r1227, %r1228, %p186;
	shl.b32 	%r1230, %r1229, 2;
	add.s32 	%r1231, %r1176, %r1230;
	st.shared.u32 	[%r1231], %r303;
	sub.s32 	%r1232, %r324, %r1207;
	setp.eq.s32 	%p187, %r325, 0;
	add.s32 	%r1233, %r1228, %r323;
	selp.b32 	%r1234, %r1232, %r1233, %p187;
	shl.b32 	%r1235, %r1234, 2;
	add.s32 	%r1236, %r1176, %r1235;
	st.shared.u32 	[%r1236], %r304;
	sub.s32 	%r1237, %r326, %r1208;
	setp.eq.s32 	%p188, %r327, 0;
	add.s32 	%r1238, %r1233, %r325;
	selp.b32 	%r1239, %r1237, %r1238, %p188;
	shl.b32 	%r1240, %r1239, 2;
	add.s32 	%r1241, %r1176, %r1240;
	st.shared.u32 	[%r1241], %r305;
	sub.s32 	%r1242, %r328, %r1209;
	setp.eq.s32 	%p189, %r329, 0;
	add.s32 	%r1243, %r1238, %r327;
	selp.b32 	%r1244, %r1242, %r1243, %p189;
	shl.b32 	%r1245, %r1244, 2;
	add.s32 	%r1246, %r1176, %r1245;
	st.shared.u32 	[%r1246], %r306;
	sub.s32 	%r1247, %r330, %r1210;
	setp.eq.s32 	%p190, %r331, 0;
	add.s32 	%r1248, %r1243, %r329;
	selp.b32 	%r1249, %r1247, %r1248, %p190;
	shl.b32 	%r1250, %r1249, 2;
	add.s32 	%r1251, %r1176, %r1250;
	st.shared.u32 	[%r1251], %r307;
	sub.s32 	%r1252, %r332, %r1211;
	setp.eq.s32 	%p191, %r333, 0;
	add.s32 	%r1253, %r1248, %r331;
	selp.b32 	%r1254, %r1252, %r1253, %p191;
	shl.b32 	%r1255, %r1254, 2;
	add.s32 	%r1256, %r1176, %r1255;
	st.shared.u32 	[%r1256], %r308;
	sub.s32 	%r1257, %r334, %r1212;
	setp.eq.s32 	%p192, %r335, 0;
	add.s32 	%r1258, %r1253, %r333;
	selp.b32 	%r1259, %r1257, %r1258, %p192;
	shl.b32 	%r1260, %r1259, 2;
	add.s32 	%r1261, %r1176, %r1260;
	st.shared.u32 	[%r1261], %r309;
	sub.s32 	%r1262, %r336, %r1213;
	setp.eq.s32 	%p193, %r337, 0;
	add.s32 	%r1263, %r1258, %r335;
	selp.b32 	%r1264, %r1262, %r1263, %p193;
	shl.b32 	%r1265, %r1264, 2;
	add.s32 	%r1266, %r1176, %r1265;
	st.shared.u32 	[%r1266], %r310;
	sub.s32 	%r1267, %r338, %r1214;
	setp.eq.s32 	%p194, %r339, 0;
	add.s32 	%r1268, %r1263, %r337;
	selp.b32 	%r1269, %r1267, %r1268, %p194;
	shl.b32 	%r1270, %r1269, 2;
	add.s32 	%r1271, %r1176, %r1270;
	st.shared.u32 	[%r1271], %r311;
	sub.s32 	%r1272, %r340, %r1215;
	setp.eq.s32 	%p195, %r341, 0;
	add.s32 	%r1273, %r1268, %r339;
	selp.b32 	%r1274, %r1272, %r1273, %p195;
	shl.b32 	%r1275, %r1274, 2;
	add.s32 	%r1276, %r1176, %r1275;
	st.shared.u32 	[%r1276], %r312;
	sub.s32 	%r1277, %r342, %r1216;
	setp.eq.s32 	%p196, %r343, 0;
	add.s32 	%r1278, %r1273, %r341;
	selp.b32 	%r1279, %r1277, %r1278, %p196;
	shl.b32 	%r1280, %r1279, 2;
	add.s32 	%r1281, %r1176, %r1280;
	st.shared.u32 	[%r1281], %r313;
	sub.s32 	%r1282, %r344, %r1217;
	setp.eq.s32 	%p197, %r345, 0;
	add.s32 	%r1283, %r1278, %r343;
	selp.b32 	%r1284, %r1282, %r1283, %p197;
	shl.b32 	%r1285, %r1284, 2;
	add.s32 	%r1286, %r1176, %r1285;
	st.shared.u32 	[%r1286], %r314;
	sub.s32 	%r1287, %r346, %r1218;
	setp.eq.s32 	%p198, %r347, 0;
	add.s32 	%r1288, %r1283, %r345;
	selp.b32 	%r1289, %r1287, %r1288, %p198;
	shl.b32 	%r1290, %r1289, 2;
	add.s32 	%r1291, %r1176, %r1290;
	st.shared.u32 	[%r1291], %r315;
	sub.s32 	%r1292, %r348, %r1219;
	setp.eq.s32 	%p199, %r349, 0;
	add.s32 	%r1293, %r1288, %r347;
	selp.b32 	%r1294, %r1292, %r1293, %p199;
	shl.b32 	%r1295, %r1294, 2;
	add.s32 	%r1296, %r1176, %r1295;
	st.shared.u32 	[%r1296], %r316;
	sub.s32 	%r1297, %r350, %r1220;
	setp.eq.s32 	%p200, %r351, 0;
	add.s32 	%r1298, %r1293, %r349;
	selp.b32 	%r1299, %r1297, %r1298, %p200;
	shl.b32 	%r1300, %r1299, 2;
	add.s32 	%r1301, %r1176, %r1300;
	st.shared.u32 	[%r1301], %r317;
	sub.s32 	%r1302, %r352, %r1221;
	setp.eq.s32 	%p201, %r353, 0;
	add.s32 	%r1303, %r1298, %r351;
	selp.b32 	%r1304, %r1302, %r1303, %p201;
	shl.b32 	%r1305, %r1304, 2;
	add.s32 	%r1306, %r1176, %r1305;
	st.shared.u32 	[%r1306], %r318;
	sub.s32 	%r1307, %r354, %r1222;
	setp.eq.s32 	%p202, %r355, 0;
	add.s32 	%r1308, %r1303, %r353;
	selp.b32 	%r1309, %r1307, %r1308, %p202;
	shl.b32 	%r1310, %r1309, 2;
	add.s32 	%r1311, %r1176, %r1310;
	st.shared.u32 	[%r1311], %r319;
	sub.s32 	%r1312, %r356, %r1223;
	setp.eq.s32 	%p203, %r357, 0;
	add.s32 	%r1313, %r1308, %r355;
	selp.b32 	%r1314, %r1312, %r1313, %p203;
	shl.b32 	%r1315, %r1314, 2;
	add.s32 	%r1316, %r1176, %r1315;
	st.shared.u32 	[%r1316], %r320;
	sub.s32 	%r1317, %r358, %r1224;
	setp.eq.s32 	%p204, %r359, 0;
	add.s32 	%r1318, %r1313, %r357;
	selp.b32 	%r1319, %r1317, %r1318, %p204;
	shl.b32 	%r1320, %r1319, 2;
	add.s32 	%r1321, %r1176, %r1320;
	st.shared.u32 	[%r1321], %r321;
	bar.sync 	0;
	setp.lt.s32 	%p205, %r261, %r380;
	selp.b32 	%r1322, 0, %r380, %p205;
	sub.s32 	%r381, %r261, %r1322;
	shl.b32 	%r1323, %r261, 2;
	add.s32 	%r382, %r1176, %r1323;
	ld.shared.u32 	%r383, [%r382];
	setp.ge.s32 	%p206, %r261, %r260;
	@%p206 bra 	$L__BB81_183;
	setp.lt.s32 	%p207, %r261, %r380;
	@%p207 bra 	$L__BB81_182;
	mul.wide.s32 	%rd48, %r381, 4;
	add.s64 	%rd49, %rd3, %rd48;
	st.global.u32 	[%rd49], %r383;
	bra.uni 	$L__BB81_183;
$L__BB81_182:
	mul.wide.s32 	%rd50, %r381, 4;
	add.s64 	%rd51, %rd4, %rd50;
	st.global.u32 	[%rd51], %r383;
$L__BB81_183:
	add.s32 	%r384, %r261, 320;
	setp.lt.s32 	%p208, %r384, %r380;
	selp.b32 	%r385, 0, %r380, %p208;
	ld.shared.u32 	%r386, [%r382+1280];
	setp.ge.s32 	%p209, %r384, %r260;
	@%p209 bra 	$L__BB81_187;
	setp.lt.s32 	%p210, %r384, %r380;
	@%p210 bra 	$L__BB81_186;
	cvt.s64.s32 	%rd52, %r385;
	cvt.u64.u32 	%rd53, %r261;
	sub.s64 	%rd54, %rd53, %rd52;
	shl.b64 	%rd55, %rd54, 2;
	add.s64 	%rd56, %rd3, %rd55;
	st.global.u32 	[%rd56+1280], %r386;
	bra.uni 	$L__BB81_187;
$L__BB81_186:
	cvt.s64.s32 	%rd57, %r385;
	cvt.u64.u32 	%rd58, %r261;
	sub.s64 	%rd59, %rd58, %rd57;
	shl.b64 	%rd60, %rd59, 2;
	add.s64 	%rd61, %rd4, %rd60;
	st.global.u32 	[%rd61+1280], %r386;
$L__BB81_187:
	add.s32 	%r387, %r261, 640;
	setp.lt.s32 	%p211, %r387, %r380;
	selp.b32 	%r388, 0, %r380, %p211;
	ld.shared.u32 	%r389, [%r382+2560];
	setp.ge.s32 	%p212, %r387, %r260;
	@%p212 bra 	$L__BB81_191;
	setp.lt.s32 	%p213, %r387, %r380;
	@%p213 bra 	$L__BB81_190;
	cvt.s64.s32 	%rd62, %r388;
	cvt.u64.u32 	%rd63, %r261;
	sub.s64 	%rd64, %rd63, %rd62;
	shl.b64 	%rd65, %rd64, 2;
	add.s64 	%rd66, %rd3, %rd65;
	st.global.u32 	[%rd66+2560], %r389;
	bra.uni 	$L__BB81_191;
$L__BB81_190:
	cvt.s64.s32 	%rd67, %r388;
	cvt.u64.u32 	%rd68, %r261;
	sub.s64 	%rd69, %rd68, %rd67;
	shl.b64 	%rd70, %rd69, 2;
	add.s64 	%rd71, %rd4, %rd70;
	st.global.u32 	[%rd71+2560], %r389;
$L__BB81_191:
	add.s32 	%r390, %r261, 960;
	setp.lt.s32 	%p214, %r390, %r380;
	selp.b32 	%r391, 0, %r380, %p214;
	ld.shared.u32 	%r392, [%r382+3840];
	setp.ge.s32 	%p215, %r390, %r260;
	@%p215 bra 	$L__BB81_195;
	setp.lt.s32 	%p216, %r390, %r380;
	@%p216 bra 	$L__BB81_194;
	cvt.s64.s32 	%rd72, %r391;
	cvt.u64.u32 	%rd73, %r261;
	sub.s64 	%rd74, %rd73, %rd72;
	shl.b64 	%rd75, %rd74, 2;
	add.s64 	%rd76, %rd3, %rd75;
	st.global.u32 	[%rd76+3840], %r392;
	bra.uni 	$L__BB81_195;
$L__BB81_194:
	cvt.s64.s32 	%rd77, %r391;
	cvt.u64.u32 	%rd78, %r261;
	sub.s64 	%rd79, %rd78, %rd77;
	shl.b64 	%rd80, %rd79, 2;
	add.s64 	%rd81, %rd4, %rd80;
	st.global.u32 	[%rd81+3840], %r392;
$L__BB81_195:
	add.s32 	%r393, %r261, 1280;
	setp.lt.s32 	%p217, %r393, %r380;
	selp.b32 	%r394, 0, %r380, %p217;
	ld.shared.u32 	%r395, [%r382+5120];
	setp.ge.s32 	%p218, %r393, %r260;
	@%p218 bra 	$L__BB81_199;
	setp.lt.s32 	%p219, %r393, %r380;
	@%p219 bra 	$L__BB81_198;
	cvt.s64.s32 	%rd82, %r394;
	cvt.u64.u32 	%rd83, %r261;
	sub.s64 	%rd84, %rd83, %rd82;
	shl.b64 	%rd85, %rd84, 2;
	add.s64 	%rd86, %rd3, %rd85;
	st.global.u32 	[%rd86+5120], %r395;
	bra.uni 	$L__BB81_199;
$L__BB81_198:
	cvt.s64.s32 	%rd87, %r394;
	cvt.u64.u32 	%rd88, %r261;
	sub.s64 	%rd89, %rd88, %rd87;
	shl.b64 	%rd90, %rd89, 2;
	add.s64 	%rd91, %rd4, %rd90;
	st.global.u32 	[%rd91+5120], %r395;
$L__BB81_199:
	add.s32 	%r396, %r261, 1600;
	setp.lt.s32 	%p220, %r396, %r380;
	selp.b32 	%r397, 0, %r380, %p220;
	ld.shared.u32 	%r398, [%r382+6400];
	setp.ge.s32 	%p221, %r396, %r260;
	@%p221 bra 	$L__BB81_203;
	setp.lt.s32 	%p222, %r396, %r380;
	@%p222 bra 	$L__BB81_202;
	cvt.s64.s32 	%rd92, %r397;
	cvt.u64.u32 	%rd93, %r261;
	sub.s64 	%rd94, %rd93, %rd92;
	shl.b64 	%rd95, %rd94, 2;
	add.s64 	%rd96, %rd3, %rd95;
	st.global.u32 	[%rd96+6400], %r398;
	bra.uni 	$L__BB81_203;
$L__BB81_202:
	cvt.s64.s32 	%rd97, %r397;
	cvt.u64.u32 	%rd98, %r261;
	sub.s64 	%rd99, %rd98, %rd97;
	shl.b64 	%rd100, %rd99, 2;
	add.s64 	%rd101, %rd4, %rd100;
	st.global.u32 	[%rd101+6400], %r398;
$L__BB81_203:
	add.s32 	%r399, %r261, 1920;
	setp.lt.s32 	%p223, %r399, %r380;
	selp.b32 	%r400, 0, %r380, %p223;
	ld.shared.u32 	%r401, [%r382+7680];
	setp.ge.s32 	%p224, %r399, %r260;
	@%p224 bra 	$L__BB81_207;
	setp.lt.s32 	%p225, %r399, %r380;
	@%p225 bra 	$L__BB81_206;
	cvt.s64.s32 	%rd102, %r400;
	cvt.u64.u32 	%rd103, %r261;
	sub.s64 	%rd104, %rd103, %rd102;
	shl.b64 	%rd105, %rd104, 2;
	add.s64 	%rd106, %rd3, %rd105;
	st.global.u32 	[%rd106+7680], %r401;
	bra.uni 	$L__BB81_207;
$L__BB81_206:
	cvt.s64.s32 	%rd107, %r400;
	cvt.u64.u32 	%rd108, %r261;
	sub.s64 	%rd109, %rd108, %rd107;
	shl.b64 	%rd110, %rd109, 2;
	add.s64 	%rd111, %rd4, %rd110;
	st.global.u32 	[%rd111+7680], %r401;
$L__BB81_207:
	add.s32 	%r402, %r261, 2240;
	setp.lt.s32 	%p226, %r402, %r380;
	selp.b32 	%r403, 0, %r380, %p226;
	ld.shared.u32 	%r404, [%r382+8960];
	setp.ge.s32 	%p227, %r402, %r260;
	@%p227 bra 	$L__BB81_211;
	setp.lt.s32 	%p228, %r402, %r380;
	@%p228 bra 	$L__BB81_210;
	cvt.s64.s32 	%rd112, %r403;
	cvt.u64.u32 	%rd113, %r261;
	sub.s64 	%rd114, %rd113, %rd112;
	shl.b64 	%rd115, %rd114, 2;
	add.s64 	%rd116, %rd3, %rd115;
	st.global.u32 	[%rd116+8960], %r404;
	bra.uni 	$L__BB81_211;
$L__BB81_210:
	cvt.s64.s32 	%rd117, %r403;
	cvt.u64.u32 	%rd118, %r261;
	sub.s64 	%rd119, %rd118, %rd117;
	shl.b64 	%rd120, %rd119, 2;
	add.s64 	%rd121, %rd4, %rd120;
	st.global.u32 	[%rd121+8960], %r404;
$L__BB81_211:
	add.s32 	%r405, %r261, 2560;
	setp.lt.s32 	%p229, %r405, %r380;
	selp.b32 	%r406, 0, %r380, %p229;
	ld.shared.u32 	%r407, [%r382+10240];
	setp.ge.s32 	%p230, %r405, %r260;
	@%p230 bra 	$L__BB81_215;
	setp.lt.s32 	%p231, %r405, %r380;
	@%p231 bra 	$L__BB81_214;
	cvt.s64.s32 	%rd122, %r406;
	cvt.u64.u32 	%rd123, %r261;
	sub.s64 	%rd124, %rd123, %rd122;
	shl.b64 	%rd125, %rd124, 2;
	add.s64 	%rd126, %rd3, %rd125;
	st.global.u32 	[%rd126+10240], %r407;
	bra.uni 	$L__BB81_215;
$L__BB81_214:
	cvt.s64.s32 	%rd127, %r406;
	cvt.u64.u32 	%rd128, %r261;
	sub.s64 	%rd129, %rd128, %rd127;
	shl.b64 	%rd130, %rd129, 2;
	add.s64 	%rd131, %rd4, %rd130;
	st.global.u32 	[%rd131+10240], %r407;
$L__BB81_215:
	add.s32 	%r408, %r261, 2880;
	setp.lt.s32 	%p232, %r408, %r380;
	selp.b32 	%r409, 0, %r380, %p232;
	ld.shared.u32 	%r410, [%r382+11520];
	setp.ge.s32 	%p233, %r408, %r260;
	@%p233 bra 	$L__BB81_219;
	setp.lt.s32 	%p234, %r408, %r380;
	@%p234 bra 	$L__BB81_218;
	cvt.s64.s32 	%rd132, %r409;
	cvt.u64.u32 	%rd133, %r261;
	sub.s64 	%rd134, %rd133, %rd132;
	shl.b64 	%rd135, %rd134, 2;
	add.s64 	%rd136, %rd3, %rd135;
	st.global.u32 	[%rd136+11520], %r410;
	bra.uni 	$L__BB81_219;
$L__BB81_218:
	cvt.s64.s32 	%rd137, %r409;
	cvt.u64.u32 	%rd138, %r261;
	sub.s64 	%rd139, %rd138, %rd137;
	shl.b64 	%rd140, %rd139, 2;
	add.s64 	%rd141, %rd4, %rd140;
	st.global.u32 	[%rd141+11520], %r410;
$L__BB81_219:
	add.s32 	%r411, %r261, 3200;
	setp.lt.s32 	%p235, %r411, %r380;
	selp.b32 	%r412, 0, %r380, %p235;
	ld.shared.u32 	%r413, [%r382+12800];
	setp.ge.s32 	%p236, %r411, %r260;
	@%p236 bra 	$L__BB81_223;
	setp.lt.s32 	%p237, %r411, %r380;
	@%p237 bra 	$L__BB81_222;
	cvt.s64.s32 	%rd142, %r412;
	cvt.u64.u32 	%rd143, %r261;
	sub.s64 	%rd144, %rd143, %rd142;
	shl.b64 	%rd145, %rd144, 2;
	add.s64 	%rd146, %rd3, %rd145;
	st.global.u32 	[%rd146+12800], %r413;
	bra.uni 	$L__BB81_223;
$L__BB81_222:
	cvt.s64.s32 	%rd147, %r412;
	cvt.u64.u32 	%rd148, %r261;
	sub.s64 	%rd149, %rd148, %rd147;
	shl.b64 	%rd150, %rd149, 2;
	add.s64 	%rd151, %rd4, %rd150;
	st.global.u32 	[%rd151+12800], %r413;
$L__BB81_223:
	add.s32 	%r414, %r261, 3520;
	setp.lt.s32 	%p238, %r414, %r380;
	selp.b32 	%r415, 0, %r380, %p238;
	ld.shared.u32 	%r416, [%r382+14080];
	setp.ge.s32 	%p239, %r414, %r260;
	@%p239 bra 	$L__BB81_227;
	setp.lt.s32 	%p240, %r414, %r380;
	@%p240 bra 	$L__BB81_226;
	cvt.s64.s32 	%rd152, %r415;
	cvt.u64.u32 	%rd153, %r261;
	sub.s64 	%rd154, %rd153, %rd152;
	shl.b64 	%rd155, %rd154, 2;
	add.s64 	%rd156, %rd3, %rd155;
	st.global.u32 	[%rd156+14080], %r416;
	bra.uni 	$L__BB81_227;
$L__BB81_226:
	cvt.s64.s32 	%rd157, %r415;
	cvt.u64.u32 	%rd158, %r261;
	sub.s64 	%rd159, %rd158, %rd157;
	shl.b64 	%rd160, %rd159, 2;
	add.s64 	%rd161, %rd4, %rd160;
	st.global.u32 	[%rd161+14080], %r416;
$L__BB81_227:
	add.s32 	%r417, %r261, 3840;
	setp.lt.s32 	%p241, %r417, %r380;
	selp.b32 	%r418, 0, %r380, %p241;
	ld.shared.u32 	%r419, [%r382+15360];
	setp.ge.s32 	%p242, %r417, %r260;
	@%p242 bra 	$L__BB81_231;
	setp.lt.s32 	%p243, %r417, %r380;
	@%p243 bra 	$L__BB81_230;
	cvt.s64.s32 	%rd162, %r418;
	cvt.u64.u32 	%rd163, %r261;
	sub.s64 	%rd164, %rd163, %rd162;
	shl.b64 	%rd165, %rd164, 2;
	add.s64 	%rd166, %rd3, %rd165;
	st.global.u32 	[%rd166+15360], %r419;
	bra.uni 	$L__BB81_231;
$L__BB81_230:
	cvt.s64.s32 	%rd167, %r418;
	cvt.u64.u32 	%rd168, %r261;
	sub.s64 	%rd169, %rd168, %rd167;
	shl.b64 	%rd170, %rd169, 2;
	add.s64 	%rd171, %rd4, %rd170;
	st.global.u32 	[%rd171+15360], %r419;
$L__BB81_231:
	add.s32 	%r420, %r261, 4160;
	setp.lt.s32 	%p244, %r420, %r380;
	selp.b32 	%r421, 0, %r380, %p244;
	ld.shared.u32 	%r422, [%r382+16640];
	setp.ge.s32 	%p245, %r420, %r260;
	@%p245 bra 	$L__BB81_235;
	setp.lt.s32 	%p246, %r420, %r380;
	@%p246 bra 	$L__BB81_234;
	cvt.s64.s32 	%rd172, %r421;
	cvt.u64.u32 	%rd173, %r261;
	sub.s64 	%rd174, %rd173, %rd172;
	shl.b64 	%rd175, %rd174, 2;
	add.s64 	%rd176, %rd3, %rd175;
	st.global.u32 	[%rd176+16640], %r422;
	bra.uni 	$L__BB81_235;
$L__BB81_234:
	cvt.s64.s32 	%rd177, %r421;
	cvt.u64.u32 	%rd178, %r261;
	sub.s64 	%rd179, %rd178, %rd177;
	shl.b64 	%rd180, %rd179, 2;
	add.s64 	%rd181, %rd4, %rd180;
	st.global.u32 	[%rd181+16640], %r422;
$L__BB81_235:
	add.s32 	%r423, %r261, 4480;
	setp.lt.s32 	%p247, %r423, %r380;
	selp.b32 	%r424, 0, %r380, %p247;
	ld.shared.u32 	%r425, [%r382+17920];
	setp.ge.s32 	%p248, %r423, %r260;
	@%p248 bra 	$L__BB81_239;
	setp.lt.s32 	%p249, %r423, %r380;
	@%p249 bra 	$L__BB81_238;
	cvt.s64.s32 	%rd182, %r424;
	cvt.u64.u32 	%rd183, %r261;
	sub.s64 	%rd184, %rd183, %rd182;
	shl.b64 	%rd185, %rd184, 2;
	add.s64 	%rd186, %rd3, %rd185;
	st.global.u32 	[%rd186+17920], %r425;
	bra.uni 	$L__BB81_239;
$L__BB81_238:
	cvt.s64.s32 	%rd187, %r424;
	cvt.u64.u32 	%rd188, %r261;
	sub.s64 	%rd189, %rd188, %rd187;
	shl.b64 	%rd190, %rd189, 2;
	add.s64 	%rd191, %rd4, %rd190;
	st.global.u32 	[%rd191+17920], %r425;
$L__BB81_239:
	add.s32 	%r426, %r261, 4800;
	setp.lt.s32 	%p250, %r426, %r380;
	selp.b32 	%r427, 0, %r380, %p250;
	ld.shared.u32 	%r428, [%r382+19200];
	setp.ge.s32 	%p251, %r426, %r260;
	@%p251 bra 	$L__BB81_243;
	setp.lt.s32 	%p252, %r426, %r380;
	@%p252 bra 	$L__BB81_242;
	cvt.s64.s32 	%rd192, %r427;
	cvt.u64.u32 	%rd193, %r261;
	sub.s64 	%rd194, %rd193, %rd192;
	shl.b64 	%rd195, %rd194, 2;
	add.s64 	%rd196, %rd3, %rd195;
	st.global.u32 	[%rd196+19200], %r428;
	bra.uni 	$L__BB81_243;
$L__BB81_242:
	cvt.s64.s32 	%rd197, %r427;
	cvt.u64.u32 	%rd198, %r261;
	sub.s64 	%rd199, %rd198, %rd197;
	shl.b64 	%rd200, %rd199, 2;
	add.s64 	%rd201, %rd4, %rd200;
	st.global.u32 	[%rd201+19200], %r428;
$L__BB81_243:
	or.b32  	%r429, %r261, 5120;
	setp.lt.s32 	%p253, %r429, %r380;
	selp.b32 	%r430, 0, %r380, %p253;
	ld.shared.u32 	%r431, [%r382+20480];
	setp.ge.s32 	%p254, %r429, %r260;
	@%p254 bra 	$L__BB81_247;
	setp.lt.s32 	%p255, %r429, %r380;
	@%p255 bra 	$L__BB81_246;
	cvt.s64.s32 	%rd202, %r430;
	cvt.u64.u32 	%rd203, %r261;
	sub.s64 	%rd204, %rd203, %rd202;
	shl.b64 	%rd205, %rd204, 2;
	add.s64 	%rd206, %rd3, %rd205;
	st.global.u32 	[%rd206+20480], %r431;
	bra.uni 	$L__BB81_247;
$L__BB81_246:
	cvt.s64.s32 	%rd207, %r430;
	cvt.u64.u32 	%rd208, %r261;
	sub.s64 	%rd209, %rd208, %rd207;
	shl.b64 	%rd210, %rd209, 2;
	add.s64 	%rd211, %rd4, %rd210;
	st.global.u32 	[%rd211+20480], %r431;
$L__BB81_247:
	add.s32 	%r432, %r261, 5440;
	setp.lt.s32 	%p256, %r432, %r380;
	selp.b32 	%r433, 0, %r380, %p256;
	ld.shared.u32 	%r434, [%r382+21760];
	setp.ge.s32 	%p257, %r432, %r260;
	@%p257 bra 	$L__BB81_251;
	setp.lt.s32 	%p258, %r432, %r380;
	@%p258 bra 	$L__BB81_250;
	cvt.s64.s32 	%rd212, %r433;
	cvt.u64.u32 	%rd213, %r261;
	sub.s64 	%rd214, %rd213, %rd212;
	shl.b64 	%rd215, %rd214, 2;
	add.s64 	%rd216, %rd3, %rd215;
	st.global.u32 	[%rd216+21760], %r434;
	bra.uni 	$L__BB81_251;
$L__BB81_250:
	cvt.s64.s32 	%rd217, %r433;
	cvt.u64.u32 	%rd218, %r261;
	sub.s64 	%rd219, %rd218, %rd217;
	shl.b64 	%rd220, %rd219, 2;
	add.s64 	%rd221, %rd4, %rd220;
	st.global.u32 	[%rd221+21760], %r434;
$L__BB81_251:
	add.s32 	%r435, %r261, 5760;
	setp.lt.s32 	%p259, %r435, %r380;
	selp.b32 	%r436, 0, %r380, %p259;
	ld.shared.u32 	%r437, [%r382+23040];
	setp.ge.s32 	%p260, %r435, %r260;
	@%p260 bra 	$L__BB81_387;
	setp.lt.s32 	%p261, %r435, %r380;
	@%p261 bra 	$L__BB81_254;
	cvt.s64.s32 	%rd222, %r436;
	cvt.u64.u32 	%rd223, %r261;
	sub.s64 	%rd224, %rd223, %rd222;
	shl.b64 	%rd225, %rd224, 2;
	add.s64 	%rd226, %rd3, %rd225;
	st.global.u32 	[%rd226+23040], %r437;
	bra.uni 	$L__BB81_387;
$L__BB81_254:
	cvt.s64.s32 	%rd227, %r436;
	cvt.u64.u32 	%rd228, %r261;
	sub.s64 	%rd229, %rd228, %rd227;
	shl.b64 	%rd230, %rd229, 2;
	add.s64 	%rd231, %rd4, %rd230;
	st.global.u32 	[%rd231+23040], %r437;
	bra.uni 	$L__BB81_387;
$L__BB81_255:
	cvt.s64.s32 	%rd23, %r2;
	mov.u32 	%r438, %tid.x;
	and.b32  	%r630, %r438, 31;
	and.b32  	%r631, %r438, 992;
	mul.lo.s32 	%r632, %r631, 19;
	or.b32  	%r439, %r632, %r630;
	setp.ge.s32 	%p3, %r439, %r260;
	cvt.u64.u32 	%rd24, %r439;
	add.s64 	%rd25, %rd24, %rd23;
	shl.b64 	%rd26, %rd25, 2;
	add.s64 	%rd12, %rd2, %rd26;
	@%p3 bra 	$L__BB81_257;
	ld.global.u32 	%r1994, [%rd12];
$L__BB81_257:
	add.s32 	%r634, %r439, 32;
	setp.ge.s32 	%p4, %r634, %r260;
	@%p4 bra 	$L__BB81_259;
	ld.global.u32 	%r1995, [%rd12+128];
$L__BB81_259:
	add.s32 	%r636, %r439, 64;
	setp.ge.s32 	%p5, %r636, %r260;
	@%p5 bra 	$L__BB81_261;
	ld.global.u32 	%r1996, [%rd12+256];
$L__BB81_261:
	add.s32 	%r638, %r439, 96;
	setp.ge.s32 	%p6, %r638, %r260;
	@%p6 bra 	$L__BB81_263;
	ld.global.u32 	%r1997, [%rd12+384];
$L__BB81_263:
	add.s32 	%r640, %r439, 128;
	setp.ge.s32 	%p7, %r640, %r260;
	@%p7 bra 	$L__BB81_265;
	ld.global.u32 	%r1998, [%rd12+512];
$L__BB81_265:
	add.s32 	%r642, %r439, 160;
	setp.ge.s32 	%p8, %r642, %r260;
	@%p8 bra 	$L__BB81_267;
	ld.global.u32 	%r1999, [%rd12+640];
$L__BB81_267:
	add.s32 	%r644, %r439, 192;
	setp.ge.s32 	%p9, %r644, %r260;
	@%p9 bra 	$L__BB81_269;
	ld.global.u32 	%r2000, [%rd12+768];
$L__BB81_269:
	add.s32 	%r646, %r439, 224;
	setp.ge.s32 	%p10, %r646, %r260;
	@%p10 bra 	$L__BB81_271;
	ld.global.u32 	%r2001, [%rd12+896];
$L__BB81_271:
	add.s32 	%r648, %r439, 256;
	setp.ge.s32 	%p11, %r648, %r260;
	@%p11 bra 	$L__BB81_273;
	ld.global.u32 	%r2002, [%rd12+1024];
$L__BB81_273:
	add.s32 	%r650, %r439, 288;
	setp.ge.s32 	%p12, %r650, %r260;
	@%p12 bra 	$L__BB81_275;
	ld.global.u32 	%r2003, [%rd12+1152];
$L__BB81_275:
	add.s32 	%r652, %r439, 320;
	setp.ge.s32 	%p13, %r652, %r260;
	@%p13 bra 	$L__BB81_277;
	ld.global.u32 	%r2004, [%rd12+1280];
$L__BB81_277:
	add.s32 	%r654, %r439, 352;
	setp.ge.s32 	%p14, %r654, %r260;
	@%p14 bra 	$L__BB81_279;
	ld.global.u32 	%r2005, [%rd12+1408];
$L__BB81_279:
	add.s32 	%r656, %r439, 384;
	setp.ge.s32 	%p15, %r656, %r260;
	@%p15 bra 	$L__BB81_281;
	ld.global.u32 	%r2006, [%rd12+1536];
$L__BB81_281:
	add.s32 	%r658, %r439, 416;
	setp.ge.s32 	%p16, %r658, %r260;
	@%p16 bra 	$L__BB81_283;
	ld.global.u32 	%r2007, [%rd12+1664];
$L__BB81_283:
	add.s32 	%r660, %r439, 448;
	setp.ge.s32 	%p17, %r660, %r260;
	@%p17 bra 	$L__BB81_285;
	ld.global.u32 	%r2008, [%rd12+1792];
$L__BB81_285:
	add.s32 	%r662, %r439, 480;
	setp.ge.s32 	%p18, %r662, %r260;
	@%p18 bra 	$L__BB81_287;
	ld.global.u32 	%r2009, [%rd12+1920];
$L__BB81_287:
	add.s32 	%r664, %r439, 512;
	setp.ge.s32 	%p19, %r664, %r260;
	@%p19 bra 	$L__BB81_289;
	ld.global.u32 	%r2010, [%rd12+2048];
$L__BB81_289:
	add.s32 	%r666, %r439, 544;
	setp.ge.s32 	%p20, %r666, %r260;
	@%p20 bra 	$L__BB81_291;
	ld.global.u32 	%r2011, [%rd12+2176];
$L__BB81_291:
	add.s32 	%r668, %r439, 576;
	setp.ge.s32 	%p21, %r668, %r260;
	@%p21 bra 	$L__BB81_293;
	ld.global.u32 	%r2012, [%rd12+2304];
$L__BB81_293:
	// begin inline asm
	mov.u32 %r669, %laneid;
	// end inline asm
	shr.u32 	%r479, %r438, 5;
	mad.lo.s32 	%r700, %r479, 608, %r669;
	shl.b32 	%r701, %r700, 2;
	mov.u32 	%r702, _ZZN3cub18CUB_300001_SM_10006detail6select23DeviceSelectSweepKernelINS2_10policy_hubIiNS0_8NullTypeEiLb1ELNS0_10SelectImplE2EE10Policy1000EN6thrust24THRUST_300001_SM_1000_NS6detail15normal_iteratorINSA_10device_ptrIiEEEEPS5_NS2_27partition_distinct_output_tISF_SF_EEPiNS0_13ScanTileStateIiLb1EEE7is_evenS5_iNS2_19streaming_context_tIiLb0EEELS6_2EEEvT0_T1_T2_T3_T4_T5_T6_T7_iT8_NS1_7vsmem_tEE19static_temp_storage;
	add.s32 	%r703, %r702, %r701;
	st.shared.u32 	[%r703], %r1994;
	st.shared.u32 	[%r703+128], %r1995;
	st.shared.u32 	[%r703+256], %r1996;
	st.shared.u32 	[%r703+384], %r1997;
	st.shared.u32 	[%r703+512], %r1998;
	st.shared.u32 	[%r703+640], %r1999;
	st.shared.u32 	[%r703+768], %r2000;
	st.shared.u32 	[%r703+896], %r2001;
	st.shared.u32 	[%r703+1024], %r2002;
	st.shared.u32 	[%r703+1152], %r2003;
	st.shared.u32 	[%r703+1280], %r2004;
	st.shared.u32 	[%r703+1408], %r2005;
	st.shared.u32 	[%r703+1536], %r2006;
	st.shared.u32 	[%r703+1664], %r2007;
	st.shared.u32 	[%r703+1792], %r2008;
	st.shared.u32 	[%r703+1920], %r2009;
	st.shared.u32 	[%r703+2048], %r2010;
	st.shared.u32 	[%r703+2176], %r2011;
	st.shared.u32 	[%r703+2304], %r2012;
	bar.warp.sync 	-1;
	mad.lo.s32 	%r704, %r669, 72, %r703;
	ld.shared.u32 	%r480, [%r704];
	not.b32 	%r705, %r480;
	ld.shared.u32 	%r481, [%r704+4];
	not.b32 	%r706, %r481;
	ld.shared.u32 	%r482, [%r704+8];
	not.b32 	%r707, %r482;
	ld.shared.u32 	%r483, [%r704+12];
	not.b32 	%r708, %r483;
	ld.shared.u32 	%r484, [%r704+16];
	not.b32 	%r709, %r484;
	ld.shared.u32 	%r485, [%r704+20];
	not.b32 	%r710, %r485;
	ld.shared.u32 	%r486, [%r704+24];
	not.b32 	%r711, %r486;
	ld.shared.u32 	%r487, [%r704+28];
	not.b32 	%r712, %r487;
	ld.shared.u32 	%r488, [%r704+32];
	not.b32 	%r713, %r488;
	ld.shared.u32 	%r489, [%r704+36];
	not.b32 	%r714, %r489;
	ld.shared.u32 	%r490, [%r704+40];
	not.b32 	%r715, %r490;
	ld.shared.u32 	%r491, [%r704+44];
	not.b32 	%r716, %r491;
	ld.shared.u32 	%r492, [%r704+48];
	not.b32 	%r717, %r492;
	ld.shared.u32 	%r493, [%r704+52];
	not.b32 	%r718, %r493;
	ld.shared.u32 	%r494, [%r704+56];
	not.b32 	%r719, %r494;
	ld.shared.u32 	%r495, [%r704+60];
	not.b32 	%r720, %r495;
	ld.shared.u32 	%r496, [%r704+64];
	not.b32 	%r721, %r496;
	ld.shared.u32 	%r497, [%r704+68];
	not.b32 	%r722, %r497;
	ld.shared.u32 	%r498, [%r704+72];
	not.b32 	%r723, %r498;
	mul.lo.s32 	%r724, %r438, 19;
	setp.lt.s32 	%p22, %r724, %r260;
	and.b32  	%r725, %r705, 1;
	selp.b32 	%r499, %r725, 1, %p22;
	add.s32 	%r726, %r724, 1;
	setp.lt.s32 	%p23, %r726, %r260;
	and.b32  	%r727, %r706, 1;
	selp.b32 	%r500, %r727, 1, %p23;
	add.s32 	%r728, %r724, 2;
	setp.lt.s32 	%p24, %r728, %r260;
	and.b32  	%r729, %r707, 1;
	selp.b32 	%r501, %r729, 1, %p24;
	add.s32 	%r730, %r724, 3;
	setp.lt.s32 	%p25, %r730, %r260;
	and.b32  	%r731, %r708, 1;
	selp.b32 	%r502, %r731, 1, %p25;
	add.s32 	%r732, %r724, 4;
	setp.lt.s32 	%p26, %r732, %r260;
	and.b32  	%r733, %r709, 1;
	selp.b32 	%r503, %r733, 1, %p26;
	add.s32 	%r734, %r724, 5;
	setp.lt.s32 	%p27, %r734, %r260;
	and.b32  	%r735, %r710, 1;
	selp.b32 	%r504, %r735, 1, %p27;
	add.s32 	%r736, %r724, 6;
	setp.lt.s32 	%p28, %r736, %r260;
	and.b32  	%r737, %r711, 1;
	selp.b32 	%r505, %r737, 1, %p28;
	add.s32 	%r738, %r724, 7;
	setp.lt.s32 	%p29, %r738, %r260;
	and.b32  	%r739, %r712, 1;
	selp.b32 	%r506, %r739, 1, %p29;
	add.s32 	%r740, %r724, 8;
	setp.lt.s32 	%p30, %r740, %r260;
	and.b32  	%r741, %r713, 1;
	selp.b32 	%r507, %r741, 1, %p30;
	add.s32 	%r742, %r724, 9;
	setp.lt.s32 	%p31, %r742, %r260;
	and.b32  	%r743, %r714, 1;
	selp.b32 	%r508, %r743, 1, %p31;
	add.s32 	%r744, %r724, 10;
	setp.lt.s32 	%p32, %r744, %r260;
	and.b32  	%r745, %r715, 1;
	selp.b32 	%r509, %r745, 1, %p32;
	add.s32 	%r746, %r724, 11;
	setp.lt.s32 	%p33, %r746, %r260;
	and.b32  	%r747, %r716, 1;
	selp.b32 	%r510, %r747, 1, %p33;
	add.s32 	%r748, %r724, 12;
	setp.lt.s32 	%p34, %r748, %r260;
	and.b32  	%r749, %r717, 1;
	selp.b32 	%r511, %r749, 1, %p34;
	add.s32 	%r750, %r724, 13;
	setp.lt.s32 	%p35, %r750, %r260;
	and.b32  	%r751, %r718, 1;
	selp.b32 	%r512, %r751, 1, %p35;
	add.s32 	%r513, %r724, 14;
	setp.lt.s32 	%p36, %r513, %r260;
	and.b32  	%r752, %r719, 1;
	selp.b32 	%r514, %r752, 1, %p36;
	add.s32 	%r515, %r724, 15;
	setp.lt.s32 	%p37, %r515, %r260;
	and.b32  	%r753, %r720, 1;
	selp.b32 	%r516, %r753, 1, %p37;
	add.s32 	%r517, %r724, 16;
	setp.lt.s32 	%p38, %r517, %r260;
	and.b32  	%r754, %r721, 1;
	selp.b32 	%r518, %r754, 1, %p38;
	add.s32 	%r519, %r724, 17;
	setp.lt.s32 	%p39, %r519, %r260;
	and.b32  	%r755, %r722, 1;
	selp.b32 	%r520, %r755, 1, %p39;
	add.s32 	%r521, %r724, 18;
	setp.lt.s32 	%p40, %r521, %r260;
	and.b32  	%r756, %r723, 1;
	selp.b32 	%r522, %r756, 1, %p40;
	bar.sync 	0;
	add.s32 	%r523, %r500, %r499;
	add.s32 	%r524, %r501, %r523;
	add.s32 	%r525, %r502, %r524;
	add.s32 	%r526, %r503, %r525;
	add.s32 	%r527, %r504, %r526;
	add.s32 	%r528, %r505, %r527;
	add.s32 	%r529, %r506, %r528;
	add.s32 	%r530, %r507, %r529;
	add.s32 	%r531, %r508, %r530;
	add.s32 	%r532, %r509, %r531;
	add.s32 	%r533, %r510, %r532;
	add.s32 	%r534, %r511, %r533;
	add.s32 	%r757, %r512, %r534;
	add.s32 	%r758, %r514, %r757;
	add.s32 	%r759, %r516, %r758;
	add.s32 	%r535, %r518, %r759;
	add.s32 	%r760, %r520, %r535;
	add.s32 	%r674, %r522, %r760;
	mov.b32 	%r672, 1;
	mov.b32 	%r697, 0;
	mov.b32 	%r699, -1;
	// begin inline asm
	{  .reg .s32 r0;  .reg .pred p;  shfl.sync.up.b32 r0|p, %r674, %r672, %r697, %r699;  @p add.s32 r0, r0, %r674;  mov.s32 %r670, r0;}
	// end inline asm
	mov.b32 	%r678, 2;
	// begin inline asm
	{  .reg .s32 r0;  .reg .pred p;  shfl.sync.up.b32 r0|p, %r670, %r678, %r697, %r699;  @p add.s32 r0, r0, %r670;  mov.s32 %r676, r0;}
	// end inline asm
	mov.b32 	%r684, 4;
	// begin inline asm
	{  .reg .s32 r0;  .reg .pred p;  shfl.sync.up.b32 r0|p, %r676, %r684, %r697, %r699;  @p add.s32 r0, r0, %r676;  mov.s32 %r682, r0;}
	// end inline asm
	mov.b32 	%r690, 8;
	// begin inline asm
	{  .reg .s32 r0;  .reg .pred p;  shfl.sync.up.b32 r0|p, %r682, %r690, %r697, %r699;  @p add.s32 r0, r0, %r682;  mov.s32 %r688, r0;}
	// end inline asm
	mov.b32 	%r696, 16;
	// begin inline asm
	{  .reg .s32 r0;  .reg .pred p;  shfl.sync.up.b32 r0|p, %r688, %r696, %r697, %r699;  @p add.s32 r0, r0, %r688;  mov.s32 %r694, r0;}
	// end inline asm
	setp.ne.s32 	%p41, %r669, 31;
	@%p41 bra 	$L__BB81_295;
	shl.b32 	%r761, %r479, 2;
	mov.u32 	%r762, _ZZN3cub18CUB_300001_SM_10006detail6select23DeviceSelectSweepKernelINS2_10policy_hubIiNS0_8NullTypeEiLb1ELNS0_10SelectImplE2EE10Policy1000EN6thrust24THRUST_300001_SM_1000_NS6detail15normal_iteratorINSA_10device_ptrIiEEEEPS5_NS2_27partition_distinct_output_tISF_SF_EEPiNS0_13ScanTileStateIiLb1EEE7is_evenS5_iNS2_19streaming_context_tIiLb0EEELS6_2EEEvT0_T1_T2_T3_T4_T5_T6_T7_iT8_NS1_7vsmem_tEE19static_temp_storage;
	add.s32 	%r763, %r762, %r761;
	st.shared.u32 	[%r763], %r694;
$L__BB81_295:
	sub.s32 	%r764, %r694, %r674;
	bar.sync 	0;
	ld.shared.v4.u32 	{%r765, %r766, %r767, %r768}, [_ZZN3cub18CUB_300001_SM_10006detail6select23DeviceSelectSweepKernelINS2_10policy_hubIiNS0_8NullTypeEiLb1ELNS0_10SelectImplE2EE10Policy1000EN6thrust24THRUST_300001_SM_1000_NS6detail15normal_iteratorINSA_10device_ptrIiEEEEPS5_NS2_27partition_distinct_output_tISF_SF_EEPiNS0_13ScanTileStateIiLb1EEE7is_evenS5_iNS2_19streaming_context_tIiLb0EEELS6_2EEEvT0_T1_T2_T3_T4_T5_T6_T7_iT8_NS1_7vsmem_tEE19static_temp_storage];
	add.s32 	%r769, %r766, %r765;
	setp.eq.s32 	%p42, %r479, 2;
	selp.b32 	%r770, %r769, %r765, %p42;
	add.s32 	%r771, %r769, %r767;
	setp.eq.s32 	%p43, %r479, 3;
	selp.b32 	%r772, %r771, %r770, %p43;
	add.s32 	%r773, %r771, %r768;
	setp.eq.s32 	%p44, %r479, 4;
	selp.b32 	%r774, %r773, %r772, %p44;
	ld.shared.v4.u32 	{%r775, %r776, %r777, %r778}, [_ZZN3cub18CUB_300001_SM_10006detail6select23DeviceSelectSweepKernelINS2_10policy_hubIiNS0_8NullTypeEiLb1ELNS0_10SelectImplE2EE10Policy1000EN6thrust24THRUST_300001_SM_1000_NS6detail15normal_iteratorINSA_10device_ptrIiEEEEPS5_NS2_27partition_distinct_output_tISF_SF_EEPiNS0_13ScanTileStateIiLb1EEE7is_evenS5_iNS2_19streaming_context_tIiLb0EEELS6_2EEEvT0_T1_T2_T3_T4_T5_T6_T7_iT8_NS1_7vsmem_tEE19static_temp_storage+16];
	add.s32 	%r779, %r773, %r775;
	setp.eq.s32 	%p45, %r479, 5;
	selp.b32 	%r780, %r779, %r774, %p45;
	add.s32 	%r781, %r779, %r776;
	setp.eq.s32 	%p46, %r479, 6;
	selp.b32 	%r782, %r781, %r780, %p46;
	add.s32 	%r783, %r781, %r777;
	setp.eq.s32 	%p47, %r479, 7;
	selp.b32 	%r784, %r783, %r782, %p47;
	add.s32 	%r785, %r783, %r778;
	setp.eq.s32 	%p48, %r479, 8;
	selp.b32 	%r786, %r785, %r784, %p48;
	ld.shared.v2.u32 	{%r787, %r788}, [_ZZN3cub18CUB_300001_SM_10006detail6select23DeviceSelectSweepKernelINS2_10policy_hubIiNS0_8NullTypeEiLb1ELNS0_10SelectImplE2EE10Policy1000EN6thrust24THRUST_300001_SM_1000_NS6detail15normal_iteratorINSA_10device_ptrIiEEEEPS5_NS2_27partition_distinct_output_tISF_SF_EEPiNS0_13ScanTileStateIiLb1EEE7is_evenS5_iNS2_19streaming_context_tIiLb0EEELS6_2EEEvT0_T1_T2_T3_T4_T5_T6_T7_iT8_NS1_7vsmem_tEE19static_temp_storage+32];
	add.s32 	%r789, %r785, %r787;
	setp.eq.s32 	%p49, %r479, 9;
	selp.b32 	%r790, %r789, %r786, %p49;
	add.s32 	%r538, %r789, %r788;
	setp.gt.u32 	%p50, %r438, 31;
	setp.lt.u32 	%p51, %r438, 32;
	setp.eq.s32 	%p52, %r669, 0;
	selp.b32 	%r791, 0, %r764, %p52;
	add.s32 	%r2026, %r790, %r791;
	selp.b32 	%r540, %r764, %r2026, %p51;
	@%p50 bra 	$L__BB81_311;
	setp.ne.s32 	%p53, %r438, 0;
	mul.wide.s32 	%rd27, %r1961, 8;
	add.s64 	%rd13, %rd1, %rd27;
	@%p53 bra 	$L__BB81_298;
	st.shared.u32 	[_ZZN3cub18CUB_300001_SM_10006detail6select23DeviceSelectSweepKernelINS2_10policy_hubIiNS0_8NullTypeEiLb1ELNS0_10SelectImplE2EE10Policy1000EN6thrust24THRUST_300001_SM_1000_NS6detail15normal_iteratorINSA_10device_ptrIiEEEEPS5_NS2_27partition_distinct_output_tISF_SF_EEPiNS0_13ScanTileStateIiLb1EEE7is_evenS5_iNS2_19streaming_context_tIiLb0EEELS6_2EEEvT0_T1_T2_T3_T4_T5_T6_T7_iT8_NS1_7vsmem_tEE19static_temp_storage+76], %r538;
	add.s64 	%rd28, %rd13, 256;
	mov.b32 	%r792, 100;
	// begin inline asm
	st.relaxed.gpu.v2.u32 [%rd28], {%r792, %r538};
	// end inline asm
$L__BB81_298:
	not.b32 	%r798, %r438;
	add.s32 	%r2021, %r1961, %r798;
	mov.b32 	%r794, 570;
	// begin inline asm
	nanosleep.u32 %r794;
	// end inline asm
	mul.wide.s32 	%rd30, %r2021, 8;
	add.s64 	%rd31, %rd1, %rd30;
	add.s64 	%rd29, %rd31, 256;
	// begin inline asm
	ld.relaxed.gpu.v2.u32 {%r2023, %r2015}, [%rd29];
	// end inline asm
	mov.b32 	%r2016, 358;
$L__BB81_299:
	setp.eq.s32 	%p54, %r2023, 99;
	mov.b32 	%r799, -1;
	vote.sync.any.pred 	%p55, %p54, %r799;
	not.pred 	%p56, %p55;
	@%p56 bra 	$L__BB81_301;
	shr.u32 	%r550, %r2016, 1;
	mul.lo.s32 	%r1053, %r1961, 16807;
	and.b32  	%r1961, %r1053, 2147483647;
	sub.s32 	%r1054, %r2016, %r550;
	add.s32 	%r1055, %r1054, 1;
	rem.u32 	%r1056, %r1961, %r1055;
	add.s32 	%r1050, %r1056, %r550;
	// begin inline asm
	nanosleep.u32 %r1050;
	// end inline asm
	// begin inline asm
	ld.relaxed.gpu.v2.u32 {%r2023, %r2015}, [%rd29];
	// end inline asm
	mov.u32 	%r2016, %r550;
	bra.uni 	$L__BB81_299;
$L__BB81_301:
	setp.eq.s32 	%p57, %r2023, 101;
	mov.b32 	%r826, -1;
	vote.sync.ballot.b32 	%r828, %p57, %r826;
	// begin inline asm
	mov.u32 %r801, %lanemask_ge;
	// end inline asm
	and.b32  	%r829, %r828, %r801;
	or.b32  	%r830, %r829, -2147483648;
	add.s32 	%r831, %r830, -1;
	not.b32 	%r832, %r830;
	and.b32  	%r833, %r832, %r831;
	popc.b32 	%r805, %r833;
	mov.b32 	%r804, 1;
	// begin inline asm
	shfl.sync.down.b32 %r802, %r2015, %r804, %r805, %r826;
	// end inline asm
	setp.lt.s32 	%p59, %r669, %r805;
	selp.b32 	%r834, %r802, 0, %p59;
	add.s32 	%r808, %r834, %r2015;
	mov.b32 	%r809, 2;
	// begin inline asm
	shfl.sync.down.b32 %r807, %r808, %r809, %r805, %r826;
	// end inline asm
	add.s32 	%r555, %r669, 2;
	setp.gt.s32 	%p60, %r555, %r805;
	selp.b32 	%r835, 0, %r807, %p60;
	add.s32 	%r813, %r808, %r835;
	mov.b32 	%r814, 4;
	// begin inline asm
	shfl.sync.down.b32 %r812, %r813, %r814, %r805, %r826;
	// end inline asm
	add.s32 	%r556, %r669, 4;
	setp.gt.s32 	%p61, %r556, %r805;
	selp.b32 	%r836, 0, %r812, %p61;
	add.s32 	%r818, %r813, %r836;
	mov.b32 	%r819, 8;
	// begin inline asm
	shfl.sync.down.b32 %r817, %r818, %r819, %r805, %r826;
	// end inline asm
	add.s32 	%r557, %r669, 8;
	setp.gt.s32 	%p62, %r557, %r805;
	selp.b32 	%r837, 0, %r817, %p62;
	add.s32 	%r823, %r818, %r837;
	mov.b32 	%r824, 16;
	// begin inline asm
	shfl.sync.down.b32 %r822, %r823, %r824, %r805, %r826;
	// end inline asm
	add.s32 	%r558, %r669, 16;
	setp.gt.s32 	%p63, %r558, %r805;
	selp.b32 	%r838, 0, %r822, %p63;
	add.s32 	%r2019, %r823, %r838;
	add.s64 	%rd15, %rd1, 256;
	mov.b32 	%r2017, 358;
$L__BB81_302:
	setp.ne.s32 	%p64, %r2023, 101;
	mov.b32 	%r839, -1;
	vote.sync.all.pred 	%p65, %p64, %r839;
	not.pred 	%p66, %p65;
	@%p66 bra 	$L__BB81_307;
	shr.u32 	%r2017, %r2017, 1;
	mul.wide.s32 	%rd41, %r2021, 8;
	add.s64 	%rd42, %rd15, %rd41;
	add.s64 	%rd40, %rd42, -256;
	// begin inline asm
	ld.relaxed.gpu.v2.u32 {%r2023, %r2024}, [%rd40];
	// end inline asm
	mov.u32 	%r2025, %r2017;
$L__BB81_304:
	setp.eq.s32 	%p127, %r2023, 99;
	mov.b32 	%r1004, -1;
	vote.sync.any.pred 	%p128, %p127, %r1004;
	not.pred 	%p129, %p128;
	@%p129 bra 	$L__BB81_306;
	shr.u32 	%r574, %r2025, 1;
	mul.lo.s32 	%r1046, %r1961, 16807;
	and.b32  	%r1961, %r1046, 2147483647;
	sub.s32 	%r1047, %r2025, %r574;
	add.s32 	%r1048, %r1047, 1;
	rem.u32 	%r1049, %r1961, %r1048;
	add.s32 	%r1043, %r1049, %r574;
	// begin inline asm
	nanosleep.u32 %r1043;
	// end inline asm
	// begin inline asm
	ld.relaxed.gpu.v2.u32 {%r2023, %r2024}, [%rd40];
	// end inline asm
	mov.u32 	%r2025, %r574;
	bra.uni 	$L__BB81_304;
$L__BB81_306:
	setp.eq.s32 	%p130, %r2023, 101;
	mov.b32 	%r1030, -1;
	vote.sync.ballot.b32 	%r1031, %p130, %r1030;
	and.b32  	%r1032, %r1031, %r801;
	or.b32  	%r1033, %r1032, -2147483648;
	add.s32 	%r1034, %r1033, -1;
	not.b32 	%r1035, %r1033;
	and.b32  	%r1036, %r1035, %r1034;
	popc.b32 	%r1009, %r1036;
	mov.b32 	%r1008, 1;
	// begin inline asm
	shfl.sync.down.b32 %r1006, %r2024, %r1008, %r1009, %r1030;
	// end inline asm
	setp.lt.s32 	%p132, %r669, %r1009;
	selp.b32 	%r1037, %r1006, 0, %p132;
	add.s32 	%r1012, %r1037, %r2024;
	mov.b32 	%r1013, 2;
	// begin inline asm
	shfl.sync.down.b32 %r1011, %r1012, %r1013, %r1009, %r1030;
	// end inline asm
	setp.gt.s32 	%p133, %r555, %r1009;
	selp.b32 	%r1038, 0, %r1011, %p133;
	add.s32 	%r1017, %r1012, %r1038;
	mov.b32 	%r1018, 4;
	// begin inline asm
	shfl.sync.down.b32 %r1016, %r1017, %r1018, %r1009, %r1030;
	// end inline asm
	setp.gt.s32 	%p134, %r556, %r1009;
	selp.b32 	%r1039, 0, %r1016, %p134;
	add.s32 	%r1022, %r1017, %r1039;
	mov.b32 	%r1023, 8;
	// begin inline asm
	shfl.sync.down.b32 %r1021, %r1022, %r1023, %r1009, %r1030;
	// end inline asm
	setp.gt.s32 	%p135, %r557, %r1009;
	selp.b32 	%r1040, 0, %r1021, %p135;
	add.s32 	%r1027, %r1022, %r1040;
	mov.b32 	%r1028, 16;
	// begin inline asm
	shfl.sync.down.b32 %r1026, %r1027, %r1028, %r1009, %r1030;
	// end inline asm
	setp.gt.s32 	%p136, %r558, %r1009;
	selp.b32 	%r1041, 0, %r1026, %p136;
	add.s32 	%r1042, %r1041, %r2019;
	add.s32 	%r2019, %r1042, %r1027;
	add.s32 	%r2021, %r2021, -32;
	bra.uni 	$L__BB81_302;
$L__BB81_307:
	@%p53 bra 	$L__BB81_309;
	add.s32 	%r842, %r2019, %r538;
	add.s64 	%rd32, %rd13, 256;
	mov.b32 	%r841, 101;
	// begin inline asm
	st.relaxed.gpu.v2.u32 [%rd32], {%r841, %r842};
	// end inline asm
	st.shared.u32 	[_ZZN3cub18CUB_300001_SM_10006detail6select23DeviceSelectSweepKernelINS2_10policy_hubIiNS0_8NullTypeEiLb1ELNS0_10SelectImplE2EE10Policy1000EN6thrust24THRUST_300001_SM_1000_NS6detail15normal_iteratorINSA_10device_ptrIiEEEEPS5_NS2_27partition_distinct_output_tISF_SF_EEPiNS0_13ScanTileStateIiLb1EEE7is_evenS5_iNS2_19streaming_context_tIiLb0EEELS6_2EEEvT0_T1_T2_T3_T4_T5_T6_T7_iT8_NS1_7vsmem_tEE19static_temp_storage+68], %r2019;
	st.shared.u32 	[_ZZN3cub18CUB_300001_SM_10006detail6select23DeviceSelectSweepKernelINS2_10policy_hubIiNS0_8NullTypeEiLb1ELNS0_10SelectImplE2EE10Policy1000EN6thrust24THRUST_300001_SM_1000_NS6detail15normal_iteratorINSA_10device_ptrIiEEEEPS5_NS2_27partition_distinct_output_tISF_SF_EEPiNS0_13ScanTileStateIiLb1EEE7is_evenS5_iNS2_19streaming_context_tIiLb0EEELS6_2EEEvT0_T1_T2_T3_T4_T5_T6_T7_iT8_NS1_7vsmem_tEE19static_temp_storage+72], %r842;
$L__BB81_309:
	setp.ne.s32 	%p68, %r669, 0;
	mov.u32 	%r2026, %r540;
	@%p68 bra 	$L__BB81_311;
	st.shared.u32 	[_ZZN3cub18CUB_300001_SM_10006detail6select23DeviceSelectSweepKernelINS2_10policy_hubIiNS0_8NullTypeEiLb1ELNS0_10SelectImplE2EE10Policy1000EN6thrust24THRUST_300001_SM_1000_NS6detail15normal_iteratorINSA_10device_ptrIiEEEEPS5_NS2_27partition_distinct_output_tISF_SF_EEPiNS0_13ScanTileStateIiLb1EEE7is_evenS5_iNS2_19streaming_context_tIiLb0EEELS6_2EEEvT0_T1_T2_T3_T4_T5_T6_T7_iT8_NS1_7vsmem_tEE19static_temp_storage+52], %r2019;
	mov.u32 	%r2026, %r2019;
$L__BB81_311:
	bar.sync 	0;
	setp.eq.s32 	%p69, %r438, 0;
	mov.u32 	%r843, _ZZN3cub18CUB_300001_SM_10006detail6select23DeviceSelectSweepKernelINS2_10policy_hubIiNS0_8NullTypeEiLb1ELNS0_10SelectImplE2EE10Policy1000EN6thrust24THRUST_300001_SM_1000_NS6detail15normal_iteratorINSA_10device_ptrIiEEEEPS5_NS2_27partition_distinct_output_tISF_SF_EEPiNS0_13ScanTileStateIiLb1EEE7is_evenS5_iNS2_19streaming_context_tIiLb0EEELS6_2EEEvT0_T1_T2_T3_T4_T5_T6_T7_iT8_NS1_7vsmem_tEE19static_temp_storage;
	ld.shared.u32 	%r844, [_ZZN3cub18CUB_300001_SM_10006detail6select23DeviceSelectSweepKernelINS2_10policy_hubIiNS0_8NullTypeEiLb1ELNS0_10SelectImplE2EE10Policy1000EN6thrust24THRUST_300001_SM_1000_NS6detail15normal_iteratorINSA_10device_ptrIiEEEEPS5_NS2_27partition_distinct_output_tISF_SF_EEPiNS0_13ScanTileStateIiLb1EEE7is_evenS5_iNS2_19streaming_context_tIiLb0EEELS6_2EEEvT0_T1_T2_T3_T4_T5_T6_T7_iT8_NS1_7vsmem_tEE19static_temp_storage+52];
	selp.b32 	%r845, 0, %r844, %p69;
	add.s32 	%r846, %r845, %r2026;
	add.s32 	%r847, %r846, %r499;
	add.s32 	%r848, %r523, %r846;
	add.s32 	%r849, %r524, %r846;
	add.s32 	%r850, %r525, %r846;
	add.s32 	%r851, %r526, %r846;
	add.s32 	%r852, %r527, %r846;
	add.s32 	%r853, %r528, %r846;
	add.s32 	%r854, %r529, %r846;
	add.s32 	%r855, %r530, %r846;
	add.s32 	%r856, %r531, %r846;
	add.s32 	%r857, %r532, %r846;
	add.s32 	%r858, %r533, %r846;
	add.s32 	%r859, %r534, %r846;
	add.s32 	%r860, %r859, %r512;
	add.s32 	%r861, %r860, %r514;
	add.s32 	%r862, %r861, %r516;
	add.s32 	%r863, %r535, %r846;
	add.s32 	%r864, %r863, %r520;
	ld.shared.v2.u32 	{%r865, %r866}, [_ZZN3cub18CUB_300001_SM_10006detail6select23DeviceSelectSweepKernelINS2_10policy_hubIiNS0_8NullTypeEiLb1ELNS0_10SelectImplE2EE10Policy1000EN6thrust24THRUST_300001_SM_1000_NS6detail15normal_iteratorINSA_10device_ptrIiEEEEPS5_NS2_27partition_distinct_output_tISF_SF_EEPiNS0_13ScanTileStateIiLb1EEE7is_evenS5_iNS2_19streaming_context_tIiLb0EEELS6_2EEEvT0_T1_T2_T3_T4_T5_T6_T7_iT8_NS1_7vsmem_tEE19static_temp_storage+72];
	ld.shared.u32 	%r867, [_ZZN3cub18CUB_300001_SM_10006detail6select23DeviceSelectSweepKernelINS2_10policy_hubIiNS0_8NullTypeEiLb1ELNS0_10SelectImplE2EE10Policy1000EN6thrust24THRUST_300001_SM_1000_NS6detail15normal_iteratorINSA_10device_ptrIiEEEEPS5_NS2_27partition_distinct_output_tISF_SF_EEPiNS0_13ScanTileStateIiLb1EEE7is_evenS5_iNS2_19streaming_context_tIiLb0EEELS6_2EEEvT0_T1_T2_T3_T4_T5_T6_T7_iT8_NS1_7vsmem_tEE19static_temp_storage+68];
	sub.s32 	%r581, %r2, %r867;
	sub.s32 	%r868, 6080, %r260;
	sub.s32 	%r2027, %r865, %r868;
	sub.s32 	%r869, %r868, %r866;
	bar.sync 	0;
	add.s32 	%r583, %r869, %r260;
	sub.s32 	%r870, %r846, %r867;
	mul.lo.s32 	%r871, %r438, 19;
	sub.s32 	%r872, %r871, %r870;
	setp.eq.s32 	%p70, %r499, 0;
	add.s32 	%r873, %r870, %r583;
	selp.b32 	%r874, %r872, %r873, %p70;
	shl.b32 	%r875, %r874, 2;
	add.s32 	%r876, %r843, %r875;
	st.shared.u32 	[%r876], %r480;
	sub.s32 	%r877, %r867, %r847;
	add.s32 	%r878, %r871, %r877;
	add.s32 	%r879, %r878, 1;
	setp.eq.s32 	%p71, %r500, 0;
	add.s32 	%r880, %r873, %r499;
	selp.b32 	%r881, %r879, %r880, %p71;
	shl.b32 	%r882, %r881, 2;
	add.s32 	%r883, %r843, %r882;
	st.shared.u32 	[%r883], %r481;
	sub.s32 	%r884, %r867, %r848;
	add.s32 	%r885, %r871, %r884;
	add.s32 	%r886, %r885, 2;
	setp.eq.s32 	%p72, %r501, 0;
	add.s32 	%r887, %r880, %r500;
	selp.b32 	%r888, %r886, %r887, %p72;
	shl.b32 	%r889, %r888, 2;
	add.s32 	%r890, %r843, %r889;
	st.shared.u32 	[%r890], %r482;
	sub.s32 	%r891, %r867, %r849;
	add.s32 	%r892, %r871, %r891;
	add.s32 	%r893, %r892, 3;
	setp.eq.s32 	%p73, %r502, 0;
	add.s32 	%r894, %r887, %r501;
	selp.b32 	%r895, %r893, %r894, %p73;
	shl.b32 	%r896, %r895, 2;
	add.s32 	%r897, %r843, %r896;
	st.shared.u32 	[%r897], %r483;
	sub.s32 	%r898, %r867, %r850;
	add.s32 	%r899, %r871, %r898;
	add.s32 	%r900, %r899, 4;
	setp.eq.s32 	%p74, %r503, 0;
	add.s32 	%r901, %r894, %r502;
	selp.b32 	%r902, %r900, %r901, %p74;
	shl.b32 	%r903, %r902, 2;
	add.s32 	%r904, %r843, %r903;
	st.shared.u32 	[%r904], %r484;
	sub.s32 	%r905, %r867, %r851;
	add.s32 	%r906, %r871, %r905;
	add.s32 	%r907, %r906, 5;
	setp.eq.s32 	%p75, %r504, 0;
	add.s32 	%r908, %r901, %r503;
	selp.b32 	%r909, %r907, %r908, %p75;
	shl.b32 	%r910, %r909, 2;
	add.s32 	%r911, %r843, %r910;
	st.shared.u32 	[%r911], %r485;
	sub.s32 	%r912, %r867, %r852;
	add.s32 	%r913, %r871, %r912;
	add.s32 	%r914, %r913, 6;
	setp.eq.s32 	%p76, %r505, 0;
	add.s32 	%r915, %r908, %r504;
	selp.b32 	%r916, %r914, %r915, %p76;
	shl.b32 	%r917, %r916, 2;
	add.s32 	%r918, %r843, %r917;
	st.shared.u32 	[%r918], %r486;
	sub.s32 	%r919, %r867, %r853;
	add.s32 	%r920, %r871, %r919;
	add.s32 	%r921, %r920, 7;
	setp.eq.s32 	%p77, %r506, 0;
	add.s32 	%r922, %r915, %r505;
	selp.b32 	%r923, %r921, %r922, %p77;
	shl.b32 	%r924, %r923, 2;
	add.s32 	%r925, %r843, %r924;
	st.shared.u32 	[%r925], %r487;
	sub.s32 	%r926, %r867, %r854;
	add.s32 	%r927, %r871, %r926;
	add.s32 	%r928, %r927, 8;
	setp.eq.s32 	%p78, %r507, 0;
	add.s32 	%r929, %r922, %r506;
	selp.b32 	%r930, %r928, %r929, %p78;
	shl.b32 	%r931, %r930, 2;
	add.s32 	%r932, %r843, %r931;
	st.shared.u32 	[%r932], %r488;
	sub.s32 	%r933, %r867, %r855;
	add.s32 	%r934, %r871, %r933;
	add.s32 	%r935, %r934, 9;
	setp.eq.s32 	%p79, %r508, 0;
	add.s32 	%r936, %r929, %r507;
	selp.b32 	%r937, %r935, %r936, %p79;
	shl.b32 	%r938, %r937, 2;
	add.s32 	%r939, %r843, %r938;
	st.shared.u32 	[%r939], %r489;
	sub.s32 	%r940, %r867, %r856;
	add.s32 	%r941, %r871, %r940;
	add.s32 	%r942, %r941, 10;
	setp.eq.s32 	%p80, %r509, 0;
	add.s32 	%r943, %r936, %r508;
	selp.b32 	%r944, %r942, %r943, %p80;
	shl.b32 	%r945, %r944, 2;
	add.s32 	%r946, %r843, %r945;
	st.shared.u32 	[%r946], %r490;
	sub.s32 	%r947, %r867, %r857;
	add.s32 	%r948, %r871, %r947;
	add.s32 	%r949, %r948, 11;
	setp.eq.s32 	%p81, %r510, 0;
	add.s32 	%r950, %r943, %r509;
	selp.b32 	%r951, %r949, %r950, %p81;
	shl.b32 	%r952, %r951, 2;
	add.s32 	%r953, %r843, %r952;
	st.shared.u32 	[%r953], %r491;
	sub.s32 	%r954, %r867, %r858;
	add.s32 	%r955, %r871, %r954;
	add.s32 	%r956, %r955, 12;
	setp.eq.s32 	%p82, %r511, 0;
	add.s32 	%r957, %r950, %r510;
	selp.b32 	%r958, %r956, %r957, %p82;
	shl.b32 	%r959, %r958, 2;
	add.s32 	%r960, %r843, %r959;
	st.shared.u32 	[%r960], %r492;
	sub.s32 	%r961, %r867, %r859;
	add.s32 	%r962, %r871, %r961;
	add.s32 	%r963, %r962, 13;
	setp.eq.s32 	%p83, %r512, 0;
	add.s32 	%r964, %r957, %r511;
	selp.b32 	%r965, %r963, %r964, %p83;
	shl.b32 	%r966, %r965, 2;
	add.s32 	%r967, %r843, %r966;
	st.shared.u32 	[%r967], %r493;
	sub.s32 	%r968, %r867, %r860;
	add.s32 	%r969, %r968, %r513;
	setp.eq.s32 	%p84, %r514, 0;
	add.s32 	%r970, %r964, %r512;
	selp.b32 	%r971, %r969, %r970, %p84;
	shl.b32 	%r972, %r971, 2;
	add.s32 	%r973, %r843, %r972;
	st.shared.u32 	[%r973], %r494;
	sub.s32 	%r974, %r867, %r861;
	add.s32 	%r975, %r974, %r515;
	setp.eq.s32 	%p85, %r516, 0;
	add.s32 	%r976, %r970, %r514;
	selp.b32 	%r977, %r975, %r976, %p85;
	shl.b32 	%r978, %r977, 2;
	add.s32 	%r979, %r843, %r978;
	st.shared.u32 	[%r979], %r495;
	sub.s32 	%r980, %r867, %r862;
	add.s32 	%r981, %r980, %r517;
	setp.eq.s32 	%p86, %r518, 0;
	add.s32 	%r982, %r976, %r516;
	selp.b32 	%r983, %r981, %r982, %p86;
	shl.b32 	%r984, %r983, 2;
	add.s32 	%r985, %r843, %r984;
	st.shared.u32 	[%r985], %r496;
	sub.s32 	%r986, %r867, %r863;
	add.s32 	%r987, %r986, %r519;
	setp.eq.s32 	%p87, %r520, 0;
	add.s32 	%r988, %r982, %r518;
	selp.b32 	%r989, %r987, %r988, %p87;
	shl.b32 	%r990, %r989, 2;
	add.s32 	%r991, %r843, %r990;
	st.shared.u32 	[%r991], %r497;
	sub.s32 	%r992, %r867, %r864;
	add.s32 	%r993, %r992, %r521;
	setp.eq.s32 	%p88, %r522, 0;
	add.s32 	%r994, %r988, %r520;
	selp.b32 	%r995, %r993, %r994, %p88;
	shl.b32 	%r996, %r995, 2;
	add.s32 	%r997, %r843, %r996;
	st.shared.u32 	[%r997], %r498;
	bar.sync 	0;
	sub.s32 	%r998, %r867, %r583;
	add.s32 	%r999, %r998, %r438;
	shl.b32 	%r1000, %r438, 2;
	add.s32 	%r584, %r843, %r1000;
	ld.shared.u32 	%r585, [%r584];
	setp.ge.s32 	%p89, %r438, %r260;
	mul.wide.s32 	%rd33, %r999, 4;
	add.s64 	%rd17, %rd3, %rd33;
	@%p89 bra 	$L__BB81_315;
	setp.lt.s32 	%p90, %r438, %r583;
	@%p90 bra 	$L__BB81_314;
	st.global.u32 	[%rd17], %r585;
	bra.uni 	$L__BB81_315;
$L__BB81_314:
	add.s32 	%r1001, %r581, %r438;
	mul.wide.s32 	%rd34, %r1001, 4;
	add.s64 	%rd35, %rd4, %rd34;
	st.global.u32 	[%rd35], %r585;
$L__BB81_315:
	add.s32 	%r586, %r438, 320;
	ld.shared.u32 	%r587, [%r584+1280];
	setp.ge.s32 	%p91, %r586, %r260;
	cvt.u64.u32 	%rd36, %r438;
	cvt.s64.s32 	%rd37, %r581;
	add.s64 	%rd38, %rd37, %rd36;
	shl.b64 	%rd39, %rd38, 2;
	add.s64 	%rd18, %rd4, %rd39;
	@%p91 bra 	$L__BB81_319;
	setp.lt.s32 	%p92, %r586, %r583;
	@%p92 bra 	$L__BB81_318;
	st.global.u32 	[%rd17+1280], %r587;
	bra.uni 	$L__BB81_319;
$L__BB81_318:
	st.global.u32 	[%rd18+1280], %r587;
$L__BB81_319:
	add.s32 	%r588, %r438, 640;
	ld.shared.u32 	%r589, [%r584+2560];
	setp.ge.s32 	%p93, %r588, %r260;
	@%p93 bra 	$L__BB81_323;
	setp.lt.s32 	%p94, %r588, %r583;
	@%p94 bra 	$L__BB81_322;
	st.global.u32 	[%rd17+2560], %r589;
	bra.uni 	$L__BB81_323;
$L__BB81_322:
	st.global.u32 	[%rd18+2560], %r589;
$L__BB81_323:
	add.s32 	%r590, %r438, 960;
	ld.shared.u32 	%r591, [%r584+3840];
	setp.ge.s32 	%p95, %r590, %r260;
	@%p95 bra 	$L__BB81_327;
	setp.lt.s32 	%p96, %r590, %r583;
	@%p96 bra 	$L__BB81_326;
	st.global.u32 	[%rd17+3840], %r591;
	bra.uni 	$L__BB81_327;
$L__BB81_326:
	st.global.u32 	[%rd18+3840], %r591;
$L__BB81_327:
	add.s32 	%r592, %r438, 1280;
	ld.shared.u32 	%r593, [%r584+5120];
	setp.ge.s32 	%p97, %r592, %r260;
	@%p97 bra 	$L__BB81_331;
	setp.lt.s32 	%p98, %r592, %r583;
	@%p98 bra 	$L__BB81_330;
	st.global.u32 	[%rd17+5120], %r593;
	bra.uni 	$L__BB81_331;
$L__BB81_330:
	st.global.u32 	[%rd18+5120], %r593;
$L__BB81_331:
	add.s32 	%r594, %r438, 1600;
	ld.shared.u32 	%r595, [%r584+6400];
	setp.ge.s32 	%p99, %r594, %r260;
	@%p99 bra 	$L__BB81_335;
	setp.lt.s32 	%p100, %r594, %r583;
	@%p100 bra 	$L__BB81_334;
	st.global.u32 	[%rd17+6400], %r595;
	bra.uni 	$L__BB81_335;
$L__BB81_334:
	st.global.u32 	[%rd18+6400], %r595;
$L__BB81_335:
	add.s32 	%r596, %r438, 1920;
	ld.shared.u32 	%r597, [%r584+7680];
	setp.ge.s32 	%p101, %r596, %r260;
	@%p101 bra 	$L__BB81_339;
	setp.lt.s32 	%p102, %r596, %r583;
	@%p102 bra 	$L__BB81_338;
	st.global.u32 	[%rd17+7680], %r597;
	bra.uni 	$L__BB81_339;
$L__BB81_338:
	st.global.u32 	[%rd18+7680], %r597;
$L__BB81_339:
	add.s32 	%r598, %r438, 2240;
	ld.shared.u32 	%r599, [%r584+8960];
	setp.ge.s32 	%p103, %r598, %r260;
	@%p103 bra 	$L__BB81_343;
	setp.lt.s32 	%p104, %r598, %r583;
	@%p104 bra 	$L__BB81_342;
	st.global.u32 	[%rd17+8960], %r599;
	bra.uni 	$L__BB81_343;
$L__BB81_342:
	st.global.u32 	[%rd18+8960], %r599;
$L__BB81_343:
	add.s32 	%r600, %r438, 2560;
	ld.shared.u32 	%r601, [%r584+10240];
	setp.ge.s32 	%p105, %r600, %r260;
	@%p105 bra 	$L__BB81_347;
	setp.lt.s32 	%p106, %r600, %r583;
	@%p106 bra 	$L__BB81_346;
	st.global.u32 	[%rd17+10240], %r601;
	bra.uni 	$L__BB81_347;
$L__BB81_346:
	st.global.u32 	[%rd18+10240], %r601;
$L__BB81_347:
	add.s32 	%r602, %r438, 2880;
	ld.shared.u32 	%r603, [%r584+11520];
	setp.ge.s32 	%p107, %r602, %r260;
	@%p107 bra 	$L__BB81_351;
	setp.lt.s32 	%p108, %r602, %r583;
	@%p108 bra 	$L__BB81_350;
	st.global.u32 	[%rd17+11520], %r603;
	bra.uni 	$L__BB81_351;
$L__BB81_350:
	st.global.u32 	[%rd18+11520], %r603;
$L__BB81_351:
	add.s32 	%r604, %r438, 3200;
	ld.shared.u32 	%r605, [%r584+12800];
	setp.ge.s32 	%p109, %r604, %r260;
	@%p109 bra 	$L__BB81_355;
	setp.lt.s32 	%p110, %r604, %r583;
	@%p110 bra 	$L__BB81_354;
	st.global.u32 	[%rd17+12800], %r605;
	bra.uni 	$L__BB81_355;
$L__BB81_354:
	st.global.u32 	[%rd18+12800], %r605;
$L__BB81_355:
	add.s32 	%r606, %r438, 3520;
	ld.shared.u32 	%r607, [%r584+14080];
	setp.ge.s32 	%p111, %r606, %r260;
	@%p111 bra 	$L__BB81_359;
	setp.lt.s32 	%p112, %r606, %r583;
	@%p112 bra 	$L__BB81_358;
	st.global.u32 	[%rd17+14080], %r607;
	bra.uni 	$L__BB81_359;
$L__BB81_358:
	st.global.u32 	[%rd18+14080], %r607;
$L__BB81_359:
	add.s32 	%r608, %r438, 3840;
	ld.shared.u32 	%r609, [%r584+15360];
	setp.ge.s32 	%p113, %r608, %r260;
	@%p113 bra 	$L__BB81_363;
	setp.lt.s32 	%p114, %r608, %r583;
	@%p114 bra 	$L__BB81_362;
	st.global.u32 	[%rd17+15360], %r609;
	bra.uni 	$L__BB81_363;
$L__BB81_362:
	st.global.u32 	[%rd18+15360], %r609;
$L__BB81_363:
	add.s32 	%r610, %r438, 4160;
	ld.shared.u32 	%r611, [%r584+16640];
	setp.ge.s32 	%p115, %r610, %r260;
	@%p115 bra 	$L__BB81_367;
	setp.lt.s32 	%p116, %r610, %r583;
	@%p116 bra 	$L__BB81_366;
	st.global.u32 	[%rd17+16640], %r611;
	bra.uni 	$L__BB81_367;
$L__BB81_366:
	st.global.u32 	[%rd18+16640], %r611;
$L__BB81_367:
	add.s32 	%r612, %r438, 4480;
	ld.shared.u32 	%r613, [%r584+17920];
	setp.ge.s32 	%p117, %r612, %r260;
	@%p117 bra 	$L__BB81_371;
	setp.lt.s32 	%p118, %r612, %r583;
	@%p118 bra 	$L__BB81_370;
	st.global.u32 	[%rd17+17920], %r613;
	bra.uni 	$L__BB81_371;
$L__BB81_370:
	st.global.u32 	[%rd18+17920], %r613;
$L__BB81_371:
	add.s32 	%r614, %r438, 4800;
	ld.shared.u32 	%r615, [%r584+19200];
	setp.ge.s32 	%p119, %r614, %r260;
	@%p119 bra 	$L__BB81_375;
	setp.lt.s32 	%p120, %r614, %r583;
	@%p120 bra 	$L__BB81_374;
	st.global.u32 	[%rd17+19200], %r615;
	bra.uni 	$L__BB81_375;
$L__BB81_374:
	st.global.u32 	[%rd18+19200], %r615;
$L__BB81_375:
	or.b32  	%r616, %r438, 5120;
	ld.shared.u32 	%r617, [%r584+20480];
	setp.ge.s32 	%p121, %r616, %r260;
	@%p121 bra 	$L__BB81_379;
	setp.lt.s32 	%p122, %r616, %r583;
	@%p122 bra 	$L__BB81_378;
	st.global.u32 	[%rd17+20480], %r617;
	bra.uni 	$L__BB81_379;
$L__BB81_378:
	st.global.u32 	[%rd18+20480], %r617;
$L__BB81_379:
	add.s32 	%r618, %r438, 5440;
	ld.shared.u32 	%r619, [%r584+21760];
	setp.ge.s32 	%p123, %r618, %r260;
	@%p123 bra 	$L__BB81_383;
	setp.lt.s32 	%p124, %r618, %r583;
	@%p124 bra 	$L__BB81_382;
	st.global.u32 	[%rd17+21760], %r619;
	bra.uni 	$L__BB81_383;
$L__BB81_382:
	st.global.u32 	[%rd18+21760], %r619;
$L__BB81_383:
	add.s32 	%r620, %r438, 5760;
	ld.shared.u32 	%r621, [%r584+23040];
	setp.ge.s32 	%p125, %r620, %r260;
	@%p125 bra 	$L__BB81_387;
	setp.lt.s32 	%p126, %r620, %r583;
	@%p126 bra 	$L__BB81_386;
	st.global.u32 	[%rd17+23040], %r621;
	bra.uni 	$L__BB81_387;
$L__BB81_386:
	st.global.u32 	[%rd18+23040], %r621;
$L__BB81_387:
	mov.u32 	%r1324, %tid.x;
	setp.ne.s32 	%p262, %r1324, 0;
	@%p262 bra 	$L__BB81_389;
	ld.param.u64 	%rd443, [_ZN3cub18CUB_300001_SM_10006detail6select23DeviceSelectSweepKernelINS2_10policy_hubIiNS0_8NullTypeEiLb1ELNS0_10SelectImplE2EE10Policy1000EN6thrust24THRUST_300001_SM_1000_NS6detail15normal_iteratorINSA_10device_ptrIiEEEEPS5_NS2_27partition_distinct_output_tISF_SF_EEPiNS0_13ScanTileStateIiLb1EEE7is_evenS5_iNS2_19streaming_context_tIiLb0EEELS6_2EEEvT0_T1_T2_T3_T4_T5_T6_T7_iT8_NS1_7vsmem_tE_param_3];
	cvta.to.global.u64 	%rd232, %rd443;
	st.global.u32 	[%rd232], %r2027;
$L__BB81_389:
	ret;

}
	// .globl	_ZN3cub18CUB_300001_SM_10006detail6select23DeviceSelectSweepKernelINS2_10policy_hubIiNS0_8NullTypeElLb1ELNS0_10SelectImplE2EE10Policy1000EN6thrust24THRUST_300001_SM_1000_NS6detail15normal_iteratorINSA_10device_ptrIiEEEEPS5_NS2_27partition_distinct_output_tISF_SF_EEPlNS0_13ScanTileStateIiLb1EEE7is_evenS5_iNS2_19streaming_context_tIlLb1EEELS6_2EEEvT0_T1_T2_T3_T4_T5_T6_T7_iT8_NS1_7vsmem_tE
.visible .entry _ZN3cub18CUB_300001_SM_10006detail6select23DeviceSelectSweepKernelINS2_10policy_hubIiNS0_8NullTypeElLb1ELNS0_10SelectImplE2EE10Policy1000EN6thrust24THRUST_300001_SM_1000_NS6detail15normal_iteratorINSA_10device_ptrIiEEEEPS5_NS2_27partition_distinct_output_tISF_SF_EEPlNS0_13ScanTileStateIiLb1EEE7is_evenS5_iNS2_19streaming_context_tIlLb1EEELS6_2EEEvT0_T1_T2_T3_T4_T5_T6_T7_iT8_NS1_7vsmem_tE(
	.param .align 8 .b8 _ZN3cub18CUB_300001_SM_10006detail6select23DeviceSelectSweepKernelINS2_10policy_hubIiNS0_8NullTypeElLb1ELNS0_10SelectImplE2EE10Policy1000EN6thrust24THRUST_300001_SM_1000_NS6detail15normal_iteratorINSA_10device_ptrIiEEEEPS5_NS2_27partition_distinct_output_tISF_SF_EEPlNS0_13ScanTileStateIiLb1EEE7is_evenS5_iNS2_19streaming_context_tIlLb1EEELS6_2EEEvT0_T1_T2_T3_T4_T5_T6_T7_iT8_NS1_7vsmem_tE_param_0[8],
	.param .u64 .ptr .align 1 _ZN3cub18CUB_300001_SM_10006detail6select23DeviceSelectSweepKernelINS2_10policy_hubIiNS0_8NullTypeElLb1ELNS0_10SelectImplE2EE10Policy1000EN6thrust24THRUST_300001_SM_1000_NS6detail15normal_iteratorINSA_10device_ptrIiEEEEPS5_NS2_27partition_distinct_output_tISF_SF_EEPlNS0_13ScanTileStateIiLb1EEE7is_evenS5_iNS2_19streaming_context_tIlLb1EEELS6_2EEEvT0_T1_T2_T3_T4_T5_T6_T7_iT8_NS1_7vsmem_tE_param_1,
	.param .align 8 .b8 _ZN3cub18CUB_300001_SM_10006detail6select23DeviceSelectSweepKernelINS2_10policy_hubIiNS0_8NullTypeElLb1ELNS0_10SelectImplE2EE10Policy1000EN6thrust24THRUST_300001_SM_1000_NS6detail15normal_iteratorINSA_10device_ptrIiEEEEPS5_NS2_27partition_distinct_output_tISF_SF_EEPlNS0_13ScanTileStateIiLb1EEE7is_evenS5_iNS2_19streaming_context_tIlLb1EEELS6_2EEEvT0_T1_T2_T3_T4_T5_T6_T7_iT8_NS1_7vsmem_tE_param_2[16],
	.param .u64 .ptr .align 1 _ZN3cub18CUB_300001_SM_10006detail6select23DeviceSelectSweepKernelINS2_10policy_hubIiNS0_8NullTypeElLb1ELNS0_10SelectImplE2EE10Policy1000EN6thrust24THRUST_300001_SM_1000_NS6detail15normal_iteratorINSA_10device_ptrIiEEEEPS5_NS2_27partition_distinct_output_tISF_SF_EEPlNS0_13ScanTileStateIiLb1EEE7is_evenS5_iNS2_19streaming_context_tIlLb1EEELS6_2EEEvT0_T1_T2_T3_T4_T5_T6_T7_iT8_NS1_7vsmem_tE_param_3,
	.param .align 8 .b8 _ZN3cub18CUB_300001_SM_10006detail6select23DeviceSelectSweepKernelINS2_10policy_hubIiNS0_8NullTypeElLb1ELNS0_10SelectImplE2EE10Policy1000EN6thrust24THRUST_300001_SM_1000_NS6detail15normal_iteratorINSA_10device_ptrIiEEEEPS5_NS2_27partition_distinct_output_tISF_SF_EEPlNS0_13ScanTileStateIiLb1EEE7is_evenS5_iNS2_19streaming_context_tIlLb1EEELS6_2EEEvT0_T1_T2_T3_T4_T5_T6_T7_iT8_NS1_7vsmem_tE_param_4[8],
	.param .align 1 .b8 _ZN3cub18CUB_300001_SM_10006detail6select23DeviceSelectSweepKernelINS2_10policy_hubIiNS0_8NullTypeElLb1ELNS0_10SelectImplE2EE10Policy1000EN6thrust24THRUST_300001_SM_1000_NS6detail15normal_iteratorINSA_10device_ptrIiEEEEPS5_NS2_27partition_distinct_output_tISF_SF_EEPlNS0_13ScanTileStateIiLb1EEE7is_evenS5_iNS2_19streaming_context_tIlLb1EEELS6_2EEEvT0_T1_T2_T3_T4_T5_T6_T7_iT8_NS1_7vsmem_tE_param_5[1],
	.param .align 1 .b8 _ZN3cub18CUB_300001_SM_10006detail6select23DeviceSelectSweepKernelINS2_10policy_hubIiNS0_8NullTypeElLb1ELNS0_10SelectImplE2EE10Policy1000EN6thrust24THRUST_300001_SM_1000_NS6detail15normal_iteratorINSA_10device_ptrIiEEEEPS5_NS2_27partition_distinct_output_tISF_SF_EEPlNS0_13ScanTileStateIiLb1EEE7is_evenS5_iNS2_19streaming_context_tIlLb1EEELS6_2EEEvT0_T1_T2_T3_T4_T5_T6_T7_iT8_NS1_7vsmem_tE_param_6[1],
	.param .u32 _ZN3cub18CUB_300001_SM_10006detail6select23DeviceSelectSweepKernelINS2_10policy_hubIiNS0_8NullTypeElLb1ELNS0_10SelectImplE2EE10Policy1000EN6thrust24THRUST_300001_SM_1000_NS6detail15normal_iteratorINSA_10device_ptrIiEEEEPS5_NS2_27partition_distinct_output_tISF_SF_EEPlNS0_13ScanTileStateIiLb1EEE7is_evenS5_iNS2_19streaming_context_tIlLb1EEELS6_2EEEvT0_T1_T2_T3_T4_T5_T6_T7_iT8_NS1_7vsmem_tE_param_7,
	.param .u32 _ZN3cub18CUB_300001_SM_10006detail6select23DeviceSelectSweepKernelINS2_10policy_hubIiNS0_8NullTypeElLb1ELNS0_10SelectImplE2EE10Policy1000EN6thrust24THRUST_300001_SM_1000_NS6detail15normal_iteratorINSA_10device_ptrIiEEEEPS5_NS2_27partition_distinct_output_tISF_SF_EEPlNS0_13ScanTileStateIiLb1EEE7is_evenS5_iNS2_19streaming_context_tIlLb1EEELS6_2EEEvT0_T1_T2_T3_T4_T5_T6_T7_iT8_NS1_7vsmem_tE_param_8,
	.param .align 8 .b8 _ZN3cub18CUB_300001_SM_10006detail6select23DeviceSelectSweepKernelINS2_10policy_hubIiNS0_8NullTypeElLb1ELNS0_10SelectImplE2EE10Policy1000EN6thrust24THRUST_300001_SM_1000_NS6detail15normal_iteratorINSA_10device_ptrIiEEEEPS5_NS2_27partition_distinct_output_tISF_SF_EEPlNS0_13ScanTileStateIiLb1EEE7is_evenS5_iNS2_19streaming_context_tIlLb1EEELS6_2EEEvT0_T1_T2_T3_T4_T5_T6_T7_iT8_NS1_7vsmem_tE_param_9[40],
	.param .align 8 .b8 _ZN3cub18CUB_300001_SM_10006detail6select23DeviceSelectSweepKernelINS2_10policy_hubIiNS0_8NullTypeElLb1ELNS0_10SelectImplE2EE10Policy1000EN6thrust24THRUST_300001_SM_1000_NS6detail15normal_iteratorINSA_10device_ptrIiEEEEPS5_NS2_27partition_distinct_output_tISF_SF_EEPlNS0_13ScanTileStateIiLb1EEE7is_evenS5_iNS2_19streaming_context_tIlLb1EEELS6_2EEEvT0_T1_T2_T3_T4_T5_T6_T7_iT8_NS1_7vsmem_tE_param_10[8]
)
.maxntid 608
{
	.reg .pred 	%p<451>;
	.reg .b16 	%rs<16>;
	.reg .b32 	%r<2325>;
	.reg .b64 	%rd<751>;
	// demoted variable
	.shared .align 16 .b8 _ZZN3cub18CUB_300001_SM_10006detail6select23DeviceSelectSweepKernelINS2_10policy_hubIiNS0_8NullTypeElLb1ELNS0_10SelectImplE2EE10Policy1000EN6thrust24THRUST_300001_SM_1000_NS6detail15normal_iteratorINSA_10device_ptrIiEEEEPS5_NS2_27partition_distinct_output_tISF_SF_EEPlNS0_13ScanTileStateIiLb1EEE7is_evenS5_iNS2_19streaming_context_tIlLb1EEELS6_2EEEvT0_T1_T2_T3_T4_T5_T6_T7_iT8_NS1_7vsmem_tEE19static_temp_storage[43776];
	ld.param.u64 	%rd49, [_ZN3cub18CUB_300001_SM_10006detail6select23DeviceSelectSweepKernelINS2_10policy_hubIiNS0_8NullTypeElLb1ELNS0_10SelectImplE2EE10Policy1000EN6thrust24THRUST_300001_SM_1000_NS6detail15normal_iteratorINSA_10device_ptrIiEEEEPS5_NS2_27partition_distinct_output_tISF_SF_EEPlNS0_13ScanTileStateIiLb1EEE7is_evenS5_iNS2_19streaming_context_tIlLb1EEELS6_2EEEvT0_T1_T2_T3_T4_T5_T6_T7_iT8_NS1_7vsmem_tE_param_2+8];
	ld.param.u64 	%rd48, [_ZN3cub18CUB_300001_SM_10006detail6select23DeviceSelectSweepKernelINS2_10policy_hubIiNS0_8NullTypeElLb1ELNS0_10SelectImplE2EE10Policy1000EN6thrust24THRUST_300001_SM_1000_NS6detail15normal_iteratorINSA_10device_ptrIiEEEEPS5_NS2_27partition_distinct_output_tISF_SF_EEPlNS0_13ScanTileStateIiLb1EEE7is_evenS5_iNS2_19streaming_context_tIlLb1EEELS6_2EEEvT0_T1_T2_T3_T4_T5_T6_T7_iT8_NS1_7vsmem_tE_param_2];
	ld.param.u64 	%rd2, [_ZN3cub18CUB_300001_SM_10006detail6select23DeviceSelectSweepKernelINS2_10policy_hubIiNS0_8NullTypeElLb1ELNS0_10SelectImplE2EE10Policy1000EN6thrust24THRUST_300001_SM_1000_NS6detail15normal_iteratorINSA_10device_ptrIiEEEEPS5_NS2_27partition_distinct_output_tISF_SF_EEPlNS0_13ScanTileStateIiLb1EEE7is_evenS5_iNS2_19streaming_context_tIlLb1EEELS6_2EEEvT0_T1_T2_T3_T4_T5_T6_T7_iT8_NS1_7vsmem_tE_param_4];
	ld.param.u64 	%rd52, [_ZN3cub18CUB_300001_SM_10006detail6select23DeviceSelectSweepKernelINS2_10policy_hubIiNS0_8NullTypeElLb1ELNS0_10SelectImplE2EE10Policy1000EN6thrust24THRUST_300001_SM_1000_NS6detail15normal_iteratorINSA_10device_ptrIiEEEEPS5_NS2_27partition_distinct_output_tISF_SF_EEPlNS0_13ScanTileStateIiLb1EEE7is_evenS5_iNS2_19streaming_context_tIlLb1EEELS6_2EEEvT0_T1_T2_T3_T4_T5_T6_T7_iT8_NS1_7vsmem_tE_param_0];
	ld.param.u32 	%r435, [_ZN3cub18CUB_300001_SM_10006detail6select23DeviceSelectSweepKernelINS2_10policy_hubIiNS0_8NullTypeElLb1ELNS0_10SelectImplE2EE10Policy1000EN6thrust24THRUST_300001_SM_1000_NS6detail15normal_iteratorINSA_10device_ptrIiEEEEPS5_NS2_27partition_distinct_output_tISF_SF_EEPlNS0_13ScanTileStateIiLb1EEE7is_evenS5_iNS2_19streaming_context_tIlLb1EEELS6_2EEEvT0_T1_T2_T3_T4_T5_T6_T7_iT8_NS1_7vsmem_tE_param_8];
	mov.b64 	%rd51, _ZN3cub18CUB_300001_SM_10006detail6select23DeviceSelectSweepKernelINS2_10policy_hubIiNS0_8NullTypeElLb1ELNS0_10SelectImplE2EE10Policy1000EN6thrust24THRUST_300001_SM_1000_NS6detail15normal_iteratorINSA_10device_ptrIiEEEEPS5_NS2_27partition_distinct_output_tISF_SF_EEPlNS0_13ScanTileStateIiLb1EEE7is_evenS5_iNS2_19streaming_context_tIlLb1EEELS6_2EEEvT0_T1_T2_T3_T4_T5_T6_T7_iT8_NS1_7vsmem_tE_param_9;
	mov.u64 	%rd1, %rd51;
	cvta.to.global.u64 	%rd3, %rd52;
	mov.u32 	%r436, %ctaid.x;
	mov.u32 	%r437, %nctaid.y;
	mov.u32 	%r438, %ctaid.y;
	mad.lo.s32 	%r1, %r436, %r437, %r438;
	mul.lo.s32 	%r2, %r1, 10944;
	add.s32 	%r439, %r435, -1;
	setp.ge.s32 	%p1, %r1, %r439;
	@%p1 bra 	$L__BB82_142;
	setp.ne.s32 	%p303, %r1, 0;
	@%p303 bra 	$L__BB82_64;
	mov.u64 	%rd4, %rd51;
	ld.param.u8 	%rs13, [%rd4];
	setp.eq.s16 	%p391, %rs13, 0;
	ld.param.u64 	%rd511, [%rd4+16];
	selp.b64 	%rd512, %rd511, 0, %p391;
	mov.u32 	%r1936, %ctaid.x;
	mov.u32 	%r1937, %nctaid.y;
	mov.u32 	%r1938, %ctaid.y;
	mad.lo.s32 	%r1939, %r1936, %r1937, %r1938;
	mul.lo.s32 	%r1940, %r1939, 10944;
	cvt.u64.u32 	%rd513, %r1940;
	add.s64 	%rd514, %rd512, %rd513;
	mov.u32 	%r3, %tid.x;
	and.b32  	%r1941, %r3, 31;
	and.b32  	%r1942, %r3, 992;
	mul.lo.s32 	%r1943, %r1942, 18;
	or.b32  	%r1944, %r1943, %r1941;
	cvt.u64.u32 	%rd515, %r1944;
	add.s64 	%rd516, %rd514, %rd515;
	shl.b64 	%rd517, %rd516, 2;
	add.s64 	%rd518, %rd3, %rd517;
	ld.global.u32 	%r1945, [%rd518];
	ld.global.u32 	%r1946, [%rd518+128];
	ld.global.u32 	%r1947, [%rd518+256];
	ld.global.u32 	%r1948, [%rd518+384];
	ld.global.u32 	%r1949, [%rd518+512];
	ld.global.u32 	%r1950, [%rd518+640];
	ld.global.u32 	%r1951, [%rd518+768];
	ld.global.u32 	%r1952, [%rd518+896];
	ld.global.u32 	%r1953, [%rd518+1024];
	ld.global.u32 	%r1954, [%rd518+1152];
	ld.global.u32 	%r1955, [%rd518+1280];
	ld.global.u32 	%r1956, [%rd518+1408];
	ld.global.u32 	%r1957, [%rd518+1536];
	ld.global.u32 	%r1958, [%rd518+1664];
	ld.global.u32 	%r1959, [%rd518+1792];
	ld.global.u32 	%r1960, [%rd518+1920];
	ld.global.u32 	%r1961, [%rd518+2048];
	ld.global.u32 	%r1962, [%rd518+2176];
	// begin inline asm
	mov.u32 %r1905, %laneid;
	// end inline asm
	shr.u32 	%r5, %r3, 5;
	mad.lo.s32 	%r1963, %r5, 576, %r1905;
	shl.b32 	%r1964, %r1963, 2;
	mov.u32 	%r1965, _ZZN3cub18CUB_300001_SM_10006detail6select23DeviceSelectSweepKernelINS2_10policy_hubIiNS0_8NullTypeElLb1ELNS0_10SelectImplE2EE10Policy1000EN6thrust24THRUST_300001_SM_1000_NS6detail15normal_iteratorINSA_10device_ptrIiEEEEPS5_NS2_27partition_distinct_output_tISF_SF_EEPlNS0_13ScanTileStateIiLb1EEE7is_evenS5_iNS2_19streaming_context_tIlLb1EEELS6_2EEEvT0_T1_T2_T3_T4_T5_T6_T7_iT8_NS1_7vsmem_tEE19static_temp_storage;
	add.s32 	%r1966, %r1965, %r1964;
	st.shared.u32 	[%r1966], %r1945;
	st.shared.u32 	[%r1966+128], %r1946;
	st.shared.u32 	[%r1966+256], %r1947;
	st.shared.u32 	[%r1966+384], %r1948;
	st.shared.u32 	[%r1966+512], %r1949;
	st.shared.u32 	[%r1966+640], %r1950;
	st.shared.u32 	[%r1966+768], %r1951;
	st.shared.u32 	[%r1966+896], %r1952;
	st.shared.u32 	[%r1966+1024], %r1953;
	st.shared.u32 	[%r1966+1152], %r1954;
	st.shared.u32 	[%r1966+1280], %r1955;
	st.shared.u32 	[%r1966+1408], %r1956;
	st.shared.u32 	[%r1966+1536], %r1957;
	st.shared.u32 	[%r1966+1664], %r1958;
	st.shared.u32 	[%r1966+1792], %r1959;
	st.shared.u32 	[%r1966+1920], %r1960;
	st.shared.u32 	[%r1966+2048], %r1961;
	st.shared.u32 	[%r1966+2176], %r1962;
	bar.warp.sync 	-1;
	mad.lo.s32 	%r1967, %r1905, 68, %r1966;
	ld.shared.v2.u32 	{%r6, %r7}, [%r1967];
	not.b32 	%r1968, %r6;
	not.b32 	%r1969, %r7;
	ld.shared.v2.u32 	{%r8, %r9}, [%r1967+8];
	not.b32 	%r1970, %r9;
	ld.shared.v2.u32 	{%r10, %r11}, [%r1967+16];
	not.b32 	%r1971, %r10;
	not.b32 	%r1972, %r11;
	ld.shared.v2.u32 	{%r12, %r13}, [%r1967+24];
	not.b32 	%r1973, %r12;
	not.b32 	%r1974, %r13;
	ld.shared.v2.u32 	{%r14, %r15}, [%r1967+32];
	not.b32 	%r1975, %r14;
	not.b32 	%r1976, %r15;
	ld.shared.v2.u32 	{%r16, %r17}, [%r1967+40];
	not.b32 	%r1977, %r16;
	not.b32 	%r1978, %r17;
	ld.shared.v2.u32 	{%r18, %r19}, [%r1967+48];
	not.b32 	%r1979, %r18;
	not.b32 	%r1980, %r19;
	ld.shared.v2.u32 	{%r20, %r21}, [%r1967+56];
	not.b32 	%r1981, %r21;
	ld.shared.v2.u32 	{%r22, %r23}, [%r1967+64];
	not.b32 	%r1982, %r22;
	not.b32 	%r1983, %r23;
	and.b32  	%r1984, %r1968, 1;
	and.b32  	%r24, %r1969, 1;
	and.b32  	%r25, %r8, 1;
	xor.b32  	%r1985, %r25, 1;
	and.b32  	%r1986, %r1970, 1;
	and.b32  	%r1987, %r1971, 1;
	and.b32  	%r1988, %r1972, 1;
	and.b32  	%r1989, %r1973, 1;
	and.b32  	%r1990, %r1974, 1;
	and.b32  	%r1991, %r1975, 1;
	and.b32  	%r1992, %r1976, 1;
	and.b32  	%r1993, %r1977, 1;
	and.b32  	%r1994, %r1978, 1;
	and.b32  	%r1995, %r1979, 1;
	and.b32  	%r26, %r1980, 1;
	and.b32  	%r27, %r20, 1;
	xor.b32  	%r1996, %r27, 1;
	and.b32  	%r1997, %r1981, 1;
	and.b32  	%r1998, %r1982, 1;
	and.b32  	%r1999, %r1983, 1;
	bar.sync 	0;
	add.s32 	%r2000, %r24, %r1984;
	add.s32 	%r2001, %r1985, %r2000;
	add.s32 	%r2002, %r1986, %r2001;
	add.s32 	%r2003, %r1987, %r2002;
	add.s32 	%r2004, %r1988, %r2003;
	add.s32 	%r2005, %r1989, %r2004;
	add.s32 	%r2006, %r1990, %r2005;
	add.s32 	%r2007, %r1991, %r2006;
	add.s32 	%r2008, %r1992, %r2007;
	add.s32 	%r2009, %r1993, %r2008;
	add.s32 	%r2010, %r1994, %r2009;
	add.s32 	%r2011, %r1995, %r2010;
	add.s32 	%r2012, %r26, %r2011;
	add.s32 	%r28, %r1996, %r2012;
	add.s32 	%r2013, %r1997, %r28;
	add.s32 	%r2014, %r1998, %r2013;
	add.s32 	%r1910, %r1999, %r2014;
	mov.b32 	%r1908, 1;
	mov.b32 	%r1933, 0;
	mov.b32 	%r1935, -1;
	// begin inline asm
	{  .reg .s32 r0;  .reg .pred p;  shfl.sync.up.b32 r0|p, %r1910, %r1908, %r1933, %r1935;  @p add.s32 r0, r0, %r1910;  mov.s32 %r1906, r0;}
	// end inline asm
	mov.b32 	%r1914, 2;
	// begin inline asm
	{  .reg .s32 r0;  .reg .pred p;  shfl.sync.up.b32 r0|p, %r1906, %r1914, %r1933, %r1935;  @p add.s32 r0, r0, %r1906;  mov.s32 %r1912, r0;}
	// end inline asm
	mov.b32 	%r1920, 4;
	// begin inline asm
	{  .reg .s32 r0;  .reg .pred p;  shfl.sync.up.b32 r0|p, %r1912, %r1920, %r1933, %r1935;  @p add.s32 r0, r0, %r1912;  mov.s32 %r1918, r0;}
	// end inline asm
	mov.b32 	%r1926, 8;
	// begin inline asm
	{  .reg .s32 r0;  .reg .pred p;  shfl.sync.up.b32 r0|p, %r1918, %r1926, %r1933, %r1935;  @p add.s32 r0, r0, %r1918;  mov.s32 %r1924, r0;}
	// end inline asm
	mov.b32 	%r1932, 16;
	// begin inline asm
	{  .reg .s32 r0;  .reg .pred p;  shfl.sync.up.b32 r0|p, %r1924, %r1932, %r1933, %r1935;  @p add.s32 r0, r0, %r1924;  mov.s32 %r1930, r0;}
	// end inline asm
	setp.ne.s32 	%p392, %r1905, 31;
	@%p392 bra 	$L__BB82_4;
	shl.b32 	%r2015, %r5, 2;
	add.s32 	%r2017, %r1965, %r2015;
	st.shared.u32 	[%r2017], %r1930;
$L__BB82_4:
	bar.sync 	0;
	ld.shared.v4.u32 	{%r2018, %r2019, %r2020, %r2021}, [_ZZN3cub18CUB_300001_SM_10006detail6select23DeviceSelectSweepKernelINS2_10policy_hubIiNS0_8NullTypeElLb1ELNS0_10SelectImplE2EE10Policy1000EN6thrust24THRUST_300001_SM_1000_NS6detail15normal_iteratorINSA_10device_ptrIiEEEEPS5_NS2_27partition_distinct_output_tISF_SF_EEPlNS0_13ScanTileStateIiLb1EEE7is_evenS5_iNS2_19streaming_context_tIlLb1EEELS6_2EEEvT0_T1_T2_T3_T4_T5_T6_T7_iT8_NS1_7vsmem_tEE19static_temp_storage];
	add.s32 	%r2022, %r2019, %r2018;
	setp.eq.s32 	%p393, %r5, 2;
	selp.b32 	%r2023, %r2022, %r2018, %p393;
	add.s32 	%r2024, %r2022, %r2020;
	setp.eq.s32 	%p394, %r5, 3;
	selp.b32 	%r2025, %r2024, %r2023, %p394;
	add.s32 	%r2026, %r2024, %r2021;
	setp.eq.s32 	%p395, %r5, 4;
	selp.b32 	%r2027, %r2026, %r2025, %p395;
	ld.shared.v4.u32 	{%r2028, %r2029, %r2030, %r2031}, [_ZZN3cub18CUB_300001_SM_10006detail6select23DeviceSelectSweepKernelINS2_10policy_hubIiNS0_8NullTypeElLb1ELNS0_10SelectImplE2EE10Policy1000EN6thrust24THRUST_300001_SM_1000_NS6detail15normal_iteratorINSA_10device_ptrIiEEEEPS5_NS2_27partition_distinct_output_tISF_SF_EEPlNS0_13ScanTileStateIiLb1EEE7is_evenS5_iNS2_19streaming_context_tIlLb1EEELS6_2EEEvT0_T1_T2_T3_T4_T5_T6_T7_iT8_NS1_7vsmem_tEE19static_temp_storage+16];
	add.s32 	%r2032, %r2026, %r2028;
	setp.eq.s32 	%p396, %r5, 5;
	selp.b32 	%r2033, %r2032, %r2027, %p396;
	add.s32 	%r2034, %r2032, %r2029;
	setp.eq.s32 	%p397, %r5, 6;
	selp.b32 	%r2035, %r2034, %r2033, %p397;
	add.s32 	%r2036, %r2034, %r2030;
	setp.eq.s32 	%p398, %r5, 7;
	selp.b32 	%r2037, %r2036, %r2035, %p398;
	add.s32 	%r2038, %r2036, %r2031;
	setp.eq.s32 	%p399, %r5, 8;
	selp.b32 	%r2039, %r2038, %r2037, %p399;
	ld.shared.v4.u32 	{%r2040, %r2041, %r2042, %r2043}, [_ZZN3cub18CUB_300001_SM_10006detail6select23DeviceSelectSweepKernelINS2_10policy_hubIiNS0_8NullTypeElLb1ELNS0_10SelectImplE2EE10Policy1000EN6thrust24THRUST_300001_SM_1000_NS6detail15normal_iteratorINSA_10device_ptrIiEEEEPS5_NS2_27partition_distinct_output_tISF_SF_EEPlNS0_13ScanTileStateIiLb1EEE7is_evenS5_iNS2_19streaming_context_tIlLb1EEELS6_2EEEvT0_T1_T2_T3_T4_T5_T6_T7_iT8_NS1_7vsmem_tEE19static_temp_storage+32];
	add.s32 	%r2044, %r2038, %r2040;
	setp.eq.s32 	%p400, %r5, 9;
	selp.b32 	%r2045, %r2044, %r2039, %p400;
	add.s32 	%r2046, %r2044, %r2041;
	setp.eq.s32 	%p401, %r5, 10;
	selp.b32 	%r2047, %r2046, %r2045, %p401;
	add.s32 	%r2048, %r2046, %r2042;
	setp.eq.s32 	%p402, %r5, 11;
	selp.b32 	%r2049, %r2048, %r2047, %p402;
	add.s32 	%r2050, %r2048, %r2043;
	setp.eq.s32 	%p403, %r5, 12;
	selp.b32 	%r2051, %r2050, %r2049, %p403;
	ld.shared.v4.u32 	{%r2052, %r2053, %r2054, %r2055}, [_ZZN3cub18CUB_300001_SM_10006detail6select23DeviceSelectSweepKernelINS2_10policy_hubIiNS0_8NullTypeElLb1ELNS0_10SelectImplE2EE10Policy1000EN6thrust24THRUST_300001_SM_1000_NS6detail15normal_iteratorINSA_10device_ptrIiEEEEPS5_NS2_27partition_distinct_output_tISF_SF_EEPlNS0_13ScanTileStateIiLb1EEE7is_evenS5_iNS2_19streaming_context_tIlLb1EEELS6_2EEEvT0_T1_T2_T3_T4_T5_T6_T7_iT8_NS1_7vsmem_tEE19static_temp_storage+48];
	add.s32 	%r2056, %r2050, %r2052;
	setp.eq.s32 	%p404, %r5, 13;
	selp.b32 	%r2057, %r2056, %r2051, %p404;
	add.s32 	%r2058, %r2056, %r2053;
	setp.eq.s32 	%p405, %r5, 14;
	selp.b32 	%r2059, %r2058, %r2057, %p405;
	add.s32 	%r2060, %r2058, %r2054;
	setp.eq.s32 	%p406, %r5, 15;
	selp.b32 	%r2061, %r2060, %r2059, %p406;
	add.s32 	%r2062, %r2060, %r2055;
	setp.eq.s32 	%p407, %r5, 16;
	selp.b32 	%r2063, %r2062, %r2061, %p407;
	.pragma "used_bytes_mask 4095";
	ld.shared.v4.u32 	{%r2064, %r2065, %r2066, %r2067}, [_ZZN3cub18CUB_300001_SM_10006detail6select23DeviceSelectSweepKernelINS2_10policy_hubIiNS0_8NullTypeElLb1ELNS0_10SelectImplE2EE10Policy1000EN6thrust24THRUST_300001_SM_1000_NS6detail15normal_iteratorINSA_10device_ptrIiEEEEPS5_NS2_27partition_distinct_output_tISF_SF_EEPlNS0_13ScanTileStateIiLb1EEE7is_evenS5_iNS2_19streaming_context_tIlLb1EEELS6_2EEEvT0_T1_T2_T3_T4_T5_T6_T7_iT8_NS1_7vsmem_tEE19static_temp_storage+64];
	add.s32 	%r2068, %r2062, %r2064;
	setp.eq.s32 	%p408, %r5, 17;
	selp.b32 	%r2069, %r2068, %r2063, %p408;
	add.s32 	%r2070, %r2068, %r2065;
	setp.eq.s32 	%p409, %r5, 18;
	selp.b32 	%r2071, %r2070, %r2069, %p409;
	add.s32 	%r31, %r2070, %r2066;
	setp.lt.u32 	%p410, %r3, 32;
	selp.b32 	%r2072, 0, %r2071, %p410;
	setp.eq.s32 	%p411, %r1905, 0;
	sub.s32 	%r2073, %r1930, %r1910;
	selp.b32 	%r2074, 0, %r2073, %p411;
	add.s32 	%r32, %r2072, %r2074;
	setp.ne.s32 	%p412, %r3, 0;
	@%p412 bra 	$L__BB82_6;
	add.s64 	%rd519, %rd2, 256;
	mov.b32 	%r2075, 101;
	// begin inline asm
	st.relaxed.gpu.v2.u32 [%rd519], {%r2075, %r31};
	// end inline asm
$L__BB82_6:
	bar.sync 	0;
	sub.s32 	%r33, 10944, %r31;
	mul.lo.s32 	%r2077, %r3, 18;
	sub.s32 	%r2078, %r2077, %r32;
	and.b32  	%r2079, %r6, 1;
	setp.eq.s32 	%p413, %r2079, 0;
	add.s32 	%r2080, %r32, %r33;
	selp.b32 	%r2081, %r2080, %r2078, %p413;
	shl.b32 	%r2082, %r2081, 2;
	add.s32 	%r2084, %r1965, %r2082;
	st.shared.u32 	[%r2084], %r6;
	xor.b32  	%r2085, %r2079, 1;
	add.s32 	%r2086, %r32, %r2085;
	sub.s32 	%r2087, %r2077, %r2086;
	add.s32 	%r2088, %r2087, 1;
	and.b32  	%r2089, %r7, 1;
	setp.eq.b32 	%p414, %r2089, 1;
	add.s32 	%r2090, %r2080, %r2085;
	selp.b32 	%r2091, %r2088, %r2090, %p414;
	shl.b32 	%r2092, %r2091, 2;
	add.s32 	%r2093, %r1965, %r2092;
	st.shared.u32 	[%r2093], %r7;
	add.s32 	%r2094, %r24, %r2085;
	add.s32 	%r2095, %r2094, %r32;
	sub.s32 	%r2096, %r2077, %r2095;
	add.s32 	%r2097, %r2096, 2;
	setp.eq.s32 	%p415, %r25, 0;
	add.s32 	%r2098, %r2090, %r24;
	selp.b32 	%r2099, %r2098, %r2097, %p415;
	shl.b32 	%r2100, %r2099, 2;
	add.s32 	%r2101, %r1965, %r2100;
	st.shared.u32 	[%r2101], %r8;
	add.s32 	%r2103, %r2095, %r1985;
	sub.s32 	%r2104, %r2077, %r2103;
	add.s32 	%r2105, %r2104, 3;
	and.b32  	%r2106, %r9, 1;
	setp.eq.s32 	%p416, %r2106, 0;
	add.s32 	%r2107, %r2098, %r1985;
	selp.b32 	%r2108, %r2107, %r2105, %p416;
	shl.b32 	%r2109, %r2108, 2;
	add.s32 	%r2110, %r1965, %r2109;
	st.shared.u32 	[%r2110], %r9;
	xor.b32  	%r2111, %r2106, 1;
	add.s32 	%r2112, %r2103, %r2111;
	sub.s32 	%r2113, %r2077, %r2112;
	add.s32 	%r2114, %r2113, 4;
	and.b32  	%r2115, %r10, 1;
	setp.eq.s32 	%p417, %r2115, 0;
	add.s32 	%r2116, %r2107, %r2111;
	selp.b32 	%r2117, %r2116, %r2114, %p417;
	shl.b32 	%r2118, %r2117, 2;
	add.s32 	%r2119, %r1965, %r2118;
	st.shared.u32 	[%r2119], %r10;
	xor.b32  	%r2120, %r2115, 1;
	add.s32 	%r2121, %r2112, %r2120;
	sub.s32 	%r2122, %r2077, %r2121;
	add.s32 	%r2123, %r2122, 5;
	and.b32  	%r2124, %r11, 1;
	setp.eq.s32 	%p418, %r2124, 0;
	add.s32 	%r2125, %r2116, %r2120;
	selp.b32 	%r2126, %r2125, %r2123, %p418;
	shl.b32 	%r2127, %r2126, 2;
	add.s32 	%r2128, %r1965, %r2127;
	st.shared.u32 	[%r2128], %r11;
	xor.b32  	%r2129, %r2124, 1;
	add.s32 	%r2130, %r2121, %r2129;
	sub.s32 	%r2131, %r2077, %r2130;
	add.s32 	%r2132, %r2131, 6;
	and.b32  	%r2133, %r12, 1;
	setp.eq.s32 	%p419, %r2133, 0;
	add.s32 	%r2134, %r2125, %r2129;
	selp.b32 	%r2135, %r2134, %r2132, %p419;
	shl.b32 	%r2136, %r2135, 2;
	add.s32 	%r2137, %r1965, %r2136;
	st.shared.u32 	[%r2137], %r12;
	xor.b32  	%r2138, %r2133, 1;
	add.s32 	%r2139, %r2130, %r2138;
	sub.s32 	%r2140, %r2077, %r2139;
	add.s32 	%r2141, %r2140, 7;
	and.b32  	%r2142, %r13, 1;
	setp.eq.s32 	%p420, %r2142, 0;
	add.s32 	%r2143, %r2134, %r2138;
	selp.b32 	%r2144, %r2143, %r2141, %p420;
	shl.b32 	%r2145, %r2144, 2;
	add.s32 	%r2146, %r1965, %r2145;
	st.shared.u32 	[%r2146], %r13;
	xor.b32  	%r2147, %r2142, 1;
	add.s32 	%r2148, %r2139, %r2147;
	sub.s32 	%r2149, %r2077, %r2148;
	add.s32 	%r2150, %r2149, 8;
	and.b32  	%r2151, %r14, 1;
	setp.eq.s32 	%p421, %r2151, 0;
	add.s32 	%r2152, %r2143, %r2147;
	selp.b32 	%r2153, %r2152, %r2150, %p421;
	shl.b32 	%r2154, %r2153, 2;
	add.s32 	%r2155, %r1965, %r2154;
	st.shared.u32 	[%r2155], %r14;
	xor.b32  	%r2156, %r2151, 1;
	add.s32 	%r2157, %r2148, %r2156;
	sub.s32 	%r2158, %r2077, %r2157;
	add.s32 	%r2159, %r2158, 9;
	and.b32  	%r2160, %r15, 1;
	setp.eq.s32 	%p422, %r2160, 0;
	add.s32 	%r2161, %r2152, %r2156;
	selp.b32 	%r2162, %r2161, %r2159, %p422;
	shl.b32 	%r2163, %r2162, 2;
	add.s32 	%r2164, %r1965, %r2163;
	st.shared.u32 	[%r2164], %r15;
	xor.b32  	%r2165, %r2160, 1;
	add.s32 	%r2166, %r2157, %r2165;
	sub.s32 	%r2167, %r2077, %r2166;
	add.s32 	%r2168, %r2167, 10;
	and.b32  	%r2169, %r16, 1;
	setp.eq.s32 	%p423, %r2169, 0;
	add.s32 	%r2170, %r2161, %r2165;
	selp.b32 	%r2171, %r2170, %r2168, %p423;
	shl.b32 	%r2172, %r2171, 2;
	add.s32 	%r2173, %r1965, %r2172;
	st.shared.u32 	[%r2173], %r16;
	xor.b32  	%r2174, %r2169, 1;
	add.s32 	%r2175, %r2166, %r2174;
	sub.s32 	%r2176, %r2077, %r2175;
	add.s32 	%r2177, %r2176, 11;
	and.b32  	%r2178, %r17, 1;
	setp.eq.s32 	%p424, %r2178, 0;
	add.s32 	%r2179, %r2170, %r2174;
	selp.b32 	%r2180, %r2179, %r2177, %p424;
	shl.b32 	%r2181, %r2180, 2;
	add.s32 	%r2182, %r1965, %r2181;
	st.shared.u32 	[%r2182], %r17;
	xor.b32  	%r2183, %r2178, 1;
	add.s32 	%r2184, %r2175, %r2183;
	sub.s32 	%r2185, %r2077, %r2184;
	add.s32 	%r2186, %r2185, 12;
	and.b32  	%r2187, %r18, 1;
	setp.eq.s32 	%p425, %r2187, 0;
	add.s32 	%r2188, %r2179, %r2183;
	selp.b32 	%r2189, %r2188, %r2186, %p425;
	shl.b32 	%r2190, %r2189, 2;
	add.s32 	%r2191, %r1965, %r2190;
	st.shared.u32 	[%r2191], %r18;
	xor.b32  	%r2192, %r2187, 1;
	add.s32 	%r2193, %r2184, %r2192;
	sub.s32 	%r2194, %r2077, %r2193;
	add.s32 	%r2195, %r2194, 13;
	and.b32  	%r2196, %r19, 1;
	setp.eq.b32 	%p426, %r2196, 1;
	add.s32 	%r2197, %r2188, %r2192;
	selp.b32 	%r2198, %r2195, %r2197, %p426;
	shl.b32 	%r2199, %r2198, 2;
	add.s32 	%r2200, %r1965, %r2199;
	st.shared.u32 	[%r2200], %r19;
	add.s32 	%r2201, %r2193, %r26;
	sub.s32 	%r2202, %r2077, %r2201;
	add.s32 	%r2203, %r2202, 14;
	setp.eq.s32 	%p427, %r27, 0;
	add.s32 	%r2204, %r2197, %r26;
	selp.b32 	%r2205, %r2204, %r2203, %p427;
	shl.b32 	%r2206, %r2205, 2;
	add.s32 	%r2207, %r1965, %r2206;
	st.shared.u32 	[%r2207], %r20;
	add.s32 	%r2208, %r28, %r32;
	sub.s32 	%r2209, %r2077, %r2208;
	add.s32 	%r2210, %r2209, 15;
	and.b32  	%r2211, %r21, 1;
	setp.eq.s32 	%p428, %r2211, 0;
	add.s32 	%r2213, %r2204, %r1996;
	selp.b32 	%r2214, %r2213, %r2210, %p428;
	shl.b32 	%r2215, %r2214, 2;
	add.s32 	%r2216, %r1965, %r2215;
	st.shared.u32 	[%r2216], %r21;
	xor.b32  	%r2217, %r2211, 1;
	add.s32 	%r2218, %r2208, %r2217;
	sub.s32 	%r2219, %r2077, %r2218;
	add.s32 	%r2220, %r2219, 16;
	and.b32  	%r2221, %r22, 1;
	setp.eq.s32 	%p429, %r2221, 0;
	add.s32 	%r2222, %r2213, %r2217;
	selp.b32 	%r2223, %r2222, %r2220, %p429;
	shl.b32 	%r2224, %r2223, 2;
	add.s32 	%r2225, %r1965, %r2224;
	st.shared.u32 	[%r2225], %r22;
	xor.b32  	%r2226, %r2221, 1;
	add.s32 	%r2227, %r2218, %r2226;
	sub.s32 	%r2228, %r2077, %r2227;
	add.s32 	%r2229, %r2228, 17;
	and.b32  	%r2230, %r23, 1;
	setp.eq.b32 	%p430, %r2230, 1;
	add.s32 	%r2231, %r2222, %r2226;
	selp.b32 	%r2232, %r2229, %r2231, %p430;
	shl.b32 	%r2233, %r2232, 2;
	add.s32 	%r2234, %r1965, %r2233;
	st.shared.u32 	[%r2234], %r23;
	bar.sync 	0;
	setp.ne.s16 	%p431, %rs13, 0;
	mov.b64 	%rd741, 0;
	@%p431 bra 	$L__BB82_8;
	ld.param.u64 	%rd521, [%rd4+24];
	cvta.to.global.u64 	%rd522, %rd521;
	ld.global.u64 	%rd741, [%rd522];
$L__BB82_8:
	setp.ne.s16 	%p432, %rs13, 0;
	mov.b64 	%rd742, 0;
	@%p432 bra 	$L__BB82_10;
	ld.param.u64 	%rd524, [%rd4+16];
	ld.param.u64 	%rd525, [%rd4+24];
	cvta.to.global.u64 	%rd526, %rd525;
	ld.global.u64 	%rd527, [%rd526];
	sub.s64 	%rd742, %rd524, %rd527;
$L__BB82_10:
	cvta.to.global.u64 	%rd9, %rd48;
	cvta.to.global.u64 	%rd10, %rd49;
	setp.lt.s32 	%p433, %r3, %r33;
	selp.b32 	%r2235, 0, %r33, %p433;
	sub.s32 	%r34, %r3, %r2235;
	shl.b32 	%r2236, %r3, 2;
	add.s32 	%r35, %r1965, %r2236;
	ld.shared.u32 	%r36, [%r35];
	@%p433 bra 	$L__BB82_12;
	cvt.s64.s32 	%rd528, %r34;
	add.s64 	%rd529, %rd741, %rd528;
	shl.b64 	%rd530, %rd529, 2;
	add.s64 	%rd531, %rd9, %rd530;
	st.global.u32 	[%rd531], %r36;
	bra.uni 	$L__BB82_13;
$L__BB82_12:
	cvt.s64.s32 	%rd532, %r34;
	add.s64 	%rd533, %rd742, %rd532;
	shl.b64 	%rd534, %rd533, 2;
	add.s64 	%rd535, %rd10, %rd534;
	st.global.u32 	[%rd535], %r36;
$L__BB82_13:
	add.s32 	%r2238, %r3, 608;
	setp.lt.s32 	%p434, %r2238, %r33;
	selp.b32 	%r37, 0, %r33, %p434;
	ld.shared.u32 	%r38, [%r35+2432];
	@%p434 bra 	$L__BB82_15;
	cvt.s64.s32 	%rd536, %r37;
	cvt.u64.u32 	%rd537, %r3;
	sub.s64 	%rd538, %rd537, %rd536;
	add.s64 	%rd539, %rd741, %rd538;
	shl.b64 	%rd540, %rd539, 2;
	add.s64 	%rd541, %rd9, %rd540;
	st.global.u32 	[%rd541+2432], %r38;
	bra.uni 	$L__BB82_16;
$L__BB82_15:
	cvt.s64.s32 	%rd542, %r37;
	cvt.u64.u32 	%rd543, %r3;
	sub.s64 	%rd544, %rd543, %rd542;
	add.s64 	%rd545, %rd742, %rd544;
	shl.b64 	%rd546, %rd545, 2;
	add.s64 	%rd547, %rd10, %rd546;
	st.global.u32 	[%rd547+2432], %r38;
$L__BB82_16:
	add.s32 	%r2239, %r3, 1216;
	setp.lt.s32 	%p435, %r2239, %r33;
	selp.b32 	%r39, 0, %r33, %p435;
	ld.shared.u32 	%r40, [%r35+4864];
	@%p435 bra 	$L__BB82_18;
	cvt.s64.s32 	%rd548, %r39;
	cvt.u64.u32 	%rd549, %r3;
	sub.s64 	%rd550, %rd549, %rd548;
	add.s64 	%rd551, %rd741, %rd550;
	shl.b64 	%rd552, %rd551, 2;
	add.s64 	%rd553, %rd9, %rd552;
	st.global.u32 	[%rd553+4864], %r40;
	bra.uni 	$L__BB82_19;
$L__BB82_18:
	cvt.s64.s32 	%rd554, %r39;
	cvt.u64.u32 	%rd555, %r3;
	sub.s64 	%rd556, %rd555, %rd554;
	add.s64 	%rd557, %rd742, %rd556;
	shl.b64 	%rd558, %rd557, 2;
	add.s64 	%rd559, %rd10, %rd558;
	st.global.u32 	[%rd559+4864], %r40;
$L__BB82_19:
	add.s32 	%r2240, %r3, 1824;
	setp.lt.s32 	%p436, %r2240, %r33;
	selp.b32 	%r41, 0, %r33, %p436;
	ld.shared.u32 	%r42, [%r35+7296];
	@%p436 bra 	$L__BB82_21;
	cvt.s64.s32 	%rd560, %r41;
	cvt.u64.u32 	%rd561, %r3;
	sub.s64 	%rd562, %rd561, %rd560;
	add.s64 	%rd563, %rd741, %rd562;
	shl.b64 	%rd564, %rd563, 2;
	add.s64 	%rd565, %rd9, %rd564;
	st.global.u32 	[%rd565+7296], %r42;
	bra.uni 	$L__BB82_22;
$L__BB82_21:
	cvt.s64.s32 	%rd566, %r41;
	cvt.u64.u32 	%rd567, %r3;
	sub.s64 	%rd568, %rd567, %rd566;
	add.s64 	%rd569, %rd742, %rd568;
	shl.b64 	%rd570, %rd569, 2;
	add.s64 	%rd571, %rd10, %rd570;
	st.global.u32 	[%rd571+7296], %r42;
$L__BB82_22:
	add.s32 	%r2241, %r3, 2432;
	setp.lt.s32 	%p437, %r2241, %r33;
	selp.b32 	%r43, 0, %r33, %p437;
	ld.shared.u32 	%r44, [%r35+9728];
	@%p437 bra 	$L__BB82_24;
	cvt.s64.s32 	%rd572, %r43;
	cvt.u64.u32 	%rd573, %r3;
	sub.s64 	%rd574, %rd573, %rd572;
	add.s64 	%rd575, %rd741, %rd574;
	shl.b64 	%rd576, %rd575, 2;
	add.s64 	%rd577, %rd9, %rd576;
	st.global.u32 	[%rd577+9728], %r44;
	bra.uni 	$L__BB82_25;
$L__BB82_24:
	cvt.s64.s32 	%rd578, %r43;
	cvt.u64.u32 	%rd579, %r3;
	sub.s64 	%rd580, %rd579, %rd578;
	add.s64 	%rd581, %rd742, %rd580;
	shl.b64 	%rd582, %rd581, 2;
	add.s64 	%rd583, %rd10, %rd582;
	st.global.u32 	[%rd583+9728], %r44;
$L__BB82_25:
	add.s32 	%r2242, %r3, 3040;
	setp.lt.s32 	%p438, %r2242, %r33;
	selp.b32 	%r45, 0, %r33, %p438;
	ld.shared.u32 	%r46, [%r35+12160];
	@%p438 bra 	$L__BB82_27;
	cvt.s64.s32 	%rd584, %r45;
	cvt.u64.u32 	%rd585, %r3;
	sub.s64 	%rd586, %rd585, %rd584;
	add.s64 	%rd587, %rd741, %rd586;
	shl.b64 	%rd588, %rd587, 2;
	add.s64 	%rd589, %rd9, %rd588;
	st.global.u32 	[%rd589+12160], %r46;
	bra.uni 	$L__BB82_28;
$L__BB82_27:
	cvt.s64.s32 	%rd590, %r45;
	cvt.u64.u32 	%rd591, %r3;
	sub.s64 	%rd592, %rd591, %rd590;
	add.s64 	%rd593, %rd742, %rd592;
	shl.b64 	%rd594, %rd593, 2;
	add.s64 	%rd595, %rd10, %rd594;
	st.global.u32 	[%rd595+12160], %r46;
$L__BB82_28:
	add.s32 	%r2243, %r3, 3648;
	setp.lt.s32 	%p439, %r2243, %r33;
	selp.b32 	%r47, 0, %r33, %p439;
	ld.shared.u32 	%r48, [%r35+14592];
	@%p439 bra 	$L__BB82_30;
	cvt.s64.s32 	%rd596, %r47;
	cvt.u64.u32 	%rd597, %r3;
	sub.s64 	%rd598, %rd597, %rd596;
	add.s64 	%rd599, %rd741, %rd598;
	shl.b64 	%rd600, %rd599, 2;
	add.s64 	%rd601, %rd9, %rd600;
	st.global.u32 	[%rd601+14592], %r48;
	bra.uni 	$L__BB82_31;
$L__BB82_30:
	cvt.s64.s32 	%rd602, %r47;
	cvt.u64.u32 	%rd603, %r3;
	sub.s64 	%rd604, %rd603, %rd602;
	add.s64 	%rd605, %rd742, %rd604;
	shl.b64 	%rd606, %rd605, 2;
	add.s64 	%rd607, %rd10, %rd606;
	st.global.u32 	[%rd607+14592], %r48;
$L__BB82_31:
	add.s32 	%r2244, %r3, 4256;
	setp.lt.s32 	%p440, %r2244, %r33;
	selp.b32 	%r49, 0, %r33, %p440;
	ld.shared.u32 	%r50, [%r35+17024];
	@%p440 bra 	$L__BB82_33;
	cvt.s64.s32 	%rd608, %r49;
	cvt.u64.u32 	%rd609, %r3;
	sub.s64 	%rd610, %rd609, %rd608;
	add.s64 	%rd611, %rd741, %rd610;
	shl.b64 	%rd612, %rd611, 2;
	add.s64 	%rd613, %rd9, %rd612;
	st.global.u32 	[%rd613+17024], %r50;
	bra.uni 	$L__BB82_34;
$L__BB82_33:
	cvt.s64.s32 	%rd614, %r49;
	cvt.u64.u32 	%rd615, %r3;
	sub.s64 	%rd616, %rd615, %rd614;
	add.s64 	%rd617, %rd742, %rd616;
	shl.b64 	%rd618, %rd617, 2;
	add.s64 	%rd619, %rd10, %rd618;
	st.global.u32 	[%rd619+17024], %r50;
$L__BB82_34:
	add.s32 	%r2245, %r3, 4864;
	setp.lt.s32 	%p441, %r2245, %r33;
	selp.b32 	%r51, 0, %r33, %p441;
	ld.shared.u32 	%r52, [%r35+19456];
	@%p441 bra 	$L__BB82_36;
	cvt.s64.s32 	%rd620, %r51;
	cvt.u64.u32 	%rd621, %r3;
	sub.s64 	%rd622, %rd621, %rd620;
	add.s64 	%rd623, %rd741, %rd622;
	shl.b64 	%rd624, %rd623, 2;
	add.s64 	%rd625, %rd9, %rd624;
	st.global.u32 	[%rd625+19456], %r52;
	bra.uni 	$L__BB82_37;
$L__BB82_36:
	cvt.s64.s32 	%rd626, %r51;
	cvt.u64.u32 	%rd627, %r3;
	sub.s64 	%rd628, %rd627, %rd626;
	add.s64 	%rd629, %rd742, %rd628;
	shl.b64 	%rd630, %rd629, 2;
	add.s64 	%rd631, %rd10, %rd630;
	st.global.u32 	[%rd631+19456], %r52;
$L__BB82_37:
	add.s32 	%r2246, %r3, 5472;
	setp.lt.s32 	%p442, %r2246, %r33;
	selp.b32 	%r53, 0, %r33, %p442;
	ld.shared.u32 	%r54, [%r35+21888];
	@%p442 bra 	$L__BB82_39;
	cvt.s64.s32 	%rd632, %r53;
	cvt.u64.u32 	%rd633, %r3;
	sub.s64 	%rd634, %rd633, %rd632;
	add.s64 	%rd635, %rd741, %rd634;
	shl.b64 	%rd636, %rd635, 2;
	add.s64 	%rd637, %rd9, %rd636;
	st.global.u32 	[%rd637+21888], %r54;
	bra.uni 	$L__BB82_40;
$L__BB82_39:
	cvt.s64.s32 	%rd638, %r53;
	cvt.u64.u32 	%rd639, %r3;
	sub.s64 	%rd640, %rd639, %rd638;
	add.s64 	%rd641, %rd742, %rd640;
	shl.b64 	%rd642, %rd641, 2;
	add.s64 	%rd643, %rd10, %rd642;
	st.global.u32 	[%rd643+21888], %r54;
$L__BB82_40:
	add.s32 	%r2247, %r3, 6080;
	setp.lt.s32 	%p443, %r2247, %r33;
	selp.b32 	%r55, 0, %r33, %p443;
	ld.shared.u32 	%r56, [%r35+24320];
	@%p443 bra 	$L__BB82_42;
	cvt.s64.s32 	%rd644, %r55;
	cvt.u64.u32 	%rd645, %r3;
	sub.s64 	%rd646, %rd645, %rd644;
	add.s64 	%rd647, %rd741, %rd646;
	shl.b64 	%rd648, %rd647, 2;
	add.s64 	%rd649, %rd9, %rd648;
	st.global.u32 	[%rd649+24320], %r56;
	bra.uni 	$L__BB82_43;
$L__BB82_42:
	cvt.s64.s32 	%rd650, %r55;
	cvt.u64.u32 	%rd651, %r3;
	sub.s64 	%rd652, %rd651, %rd650;
	add.s64 	%rd653, %rd742, %rd652;
	shl.b64 	%rd654, %rd653, 2;
	add.s64 	%rd655, %rd10, %rd654;
	st.global.u32 	[%rd655+24320], %r56;
$L__BB82_43:
	add.s32 	%r2248, %r3, 6688;
	setp.lt.s32 	%p444, %r2248, %r33;
	selp.b32 	%r57, 0, %r33, %p444;
	ld.shared.u32 	%r58, [%r35+26752];
	@%p444 bra 	$L__BB82_45;
	cvt.s64.s32 	%rd656, %r57;
	cvt.u64.u32 	%rd657, %r3;
	sub.s64 	%rd658, %rd657, %rd656;
	add.s64 	%rd659, %rd741, %rd658;
	shl.b64 	%rd660, %rd659, 2;
	add.s64 	%rd661, %rd9, %rd660;
	st.global.u32 	[%rd661+26752], %r58;
	bra.uni 	$L__BB82_46;
$L__BB82_45:
	cvt.s64.s32 	%rd662, %r57;
	cvt.u64.u32 	%rd663, %r3;
	sub.s64 	%rd664, %rd663, %rd662;
	add.s64 	%rd665, %rd742, %rd664;
	shl.b64 	%rd666, %rd665, 2;
	add.s64 	%rd667, %rd10, %rd666;
	st.global.u32 	[%rd667+26752], %r58;
$L__BB82_46:
	add.s32 	%r2249, %r3, 7296;
	setp.lt.s32 	%p445, %r2249, %r33;
	selp.b32 	%r59, 0, %r33, %p445;
	ld.shared.u32 	%r60, [%r35+29184];
	@%p445 bra 	$L__BB82_48;
	cvt.s64.s32 	%rd668, %r59;
	cvt.u64.u32 	%rd669, %r3;
	sub.s64 	%rd670, %rd669, %rd668;
	add.s64 	%rd671, %rd741, %rd670;
	shl.b64 	%rd672, %rd671, 2;
	add.s64 	%rd673, %rd9, %rd672;
	st.global.u32 	[%rd673+29184], %r60;
	bra.uni 	$L__BB82_49;
$L__BB82_48:
	cvt.s64.s32 	%rd674, %r59;
	cvt.u64.u32 	%rd675, %r3;
	sub.s64 	%rd676, %rd675, %rd674;
	add.s64 	%rd677, %rd742, %rd676;
	shl.b64 	%rd678, %rd677, 2;
	add.s64 	%rd679, %rd10, %rd678;
	st.global.u32 	[%rd679+29184], %r60;
$L__BB82_49:
	add.s32 	%r2250, %r3, 7904;
	setp.lt.s32 	%p446, %r2250, %r33;
	selp.b32 	%r61, 0, %r33, %p446;
	ld.shared.u32 	%r62, [%r35+31616];
	@%p446 bra 	$L__BB82_51;
	cvt.s64.s32 	%rd680, %r61;
	cvt.u64.u32 	%rd681, %r3;
	sub.s64 	%rd682, %rd681, %rd680;
	add.s64 	%rd683, %rd741, %rd682;
	shl.b64 	%rd684, %rd683, 2;
	add.s64 	%rd685, %rd9, %rd684;
	st.global.u32 	[%rd685+31616], %r62;
	bra.uni 	$L__BB82_52;
$L__BB82_51:
	cvt.s64.s32 	%rd686, %r61;
	cvt.u64.u32 	%rd687, %r3;
	sub.s64 	%rd688, %rd687, %rd686;
	add.s64 	%rd689, %rd742, %rd688;
	shl.b64 	%rd690, %rd689, 2;
	add.s64 	%rd691, %rd10, %rd690;
	st.global.u32 	[%rd691+31616], %r62;
$L__BB82_52:
	add.s32 	%r2251, %r3, 8512;
	setp.lt.s32 	%p447, %r2251, %r33;
	selp.b32 	%r63, 0, %r33, %p447;
	ld.shared.u32 	%r64, [%r35+34048];
	@%p447 bra 	$L__BB82_54;
	cvt.s64.s32 	%rd692, %r63;
	cvt.u64.u32 	%rd693, %r3;
	sub.s64 	%rd694, %rd693, %rd692;
	add.s64 	%rd695, %rd741, %rd694;
	shl.b64 	%rd696, %rd695, 2;
	add.s64 	%rd697, %rd9, %rd696;
	st.global.u32 	[%rd697+34048], %r64;
	bra.uni 	$L__BB82_55;
$L__BB82_54:
	cvt.s64.s32 	%rd698, %r63;
	cvt.u64.u32 	%rd699, %r3;
	sub.s64 	%rd700, %rd699, %rd698;
	add.s64 	%rd701, %rd742, %rd700;
	shl.b64 	%rd702, %rd701, 2;
	add.s64 	%rd703, %rd10, %rd702;
	st.global.u32 	[%rd703+34048], %r64;
$L__BB82_55:
	add.s32 	%r2252, %r3, 9120;
	setp.lt.s32 	%p448, %r2252, %r33;
	selp.b32 	%r65, 0, %r33, %p448;
	ld.shared.u32 	%r66, [%r35+36480];
	@%p448 bra 	$L__BB82_57;
	cvt.s64.s32 	%rd704, %r65;
	cvt.u64.u32 	%rd705, %r3;
	sub.s64 	%rd706, %rd705, %rd704;
	add.s64 	%rd707, %rd741, %rd706;
	shl.b64 	%rd708, %rd707, 2;
	add.s64 	%rd709, %rd9, %rd708;
	st.global.u32 	[%rd709+36480], %r66;
	bra.uni 	$L__BB82_58;
$L__BB82_57:
	cvt.s64.s32 	%rd710, %r65;
	cvt.u64.u32 	%rd711, %r3;
	sub.s64 	%rd712, %rd711, %rd710;
	add.s64 	%rd713, %rd742, %rd712;
	shl.b64 	%rd714, %rd713, 2;
	add.s64 	%rd715, %rd10, %rd714;
	st.global.u32 	[%rd715+36480], %r66;
$L__BB82_58:
	add.s32 	%r2253, %r3, 9728;
	setp.lt.s32 	%p449, %r2253, %r33;
	selp.b32 	%r67, 0, %r33, %p449;
	ld.shared.u32 	%r68, [%r35+38912];
	@%p449 bra 	$L__BB82_60;
	cvt.s64.s32 	%rd716, %r67;
	cvt.u64.u32 	%rd717, %r3;
	sub.s64 	%rd718, %rd717, %rd716;
	add.s64 	%rd719, %rd741, %rd718;
	shl.b64 	%rd720, %rd719, 2;
	add.s64 	%rd721, %rd9, %rd720;
	st.global.u32 	[%rd721+38912], %r68;
	bra.uni 	$L__BB82_61;
$L__BB82_60:
	cvt.s64.s32 	%rd722, %r67;
	cvt.u64.u32 	%rd723, %r3;
	sub.s64 	%rd724, %rd723, %rd722;
	add.s64 	%rd725, %rd742, %rd724;
	shl.b64 	%rd726, %rd725, 2;
	add.s64 	%rd727, %rd10, %rd726;
	st.global.u32 	[%rd727+38912], %r68;
$L__BB82_61:
	add.s32 	%r2254, %r3, 10336;
	setp.lt.s32 	%p450, %r2254, %r33;
	selp.b32 	%r69, 0, %r33, %p450;
	ld.shared.u32 	%r70, [%r35+41344];
	@%p450 bra 	$L__BB82_63;
	cvt.s64.s32 	%rd728, %r69;
	cvt.u64.u32 	%rd729, %r3;
	sub.s64 	%rd730, %rd729, %rd728;
	add.s64 	%rd731, %rd741, %rd730;
	shl.b64 	%rd732, %rd731, 2;
	add.s64 	%rd733, %rd9, %rd732;
	st.global.u32 	[%rd733+41344], %r70;
	bra.uni 	$L__BB82_397;
$L__BB82_63:
	cvt.s64.s32 	%rd734, %r69;
	cvt.u64.u32 	%rd735, %r3;
	sub.s64 	%rd736, %rd735, %rd734;
	add.s64 	%rd737, %rd742, %rd736;
	shl.b64 	%rd738, %rd737, 2;
	add.s64 	%rd739, %rd10, %rd738;
	st.global.u32 	[%rd739+41344], %r70;
	bra.uni 	$L__BB82_397;
$L__BB82_64:
	mov.u64 	%rd402, %rd51;
	ld.param.u8 	%rs10, [%rd402];
	setp.eq.s16 	%p304, %rs10, 0;
	ld.param.u64 	%rd403, [%rd402+16];
	selp.b64 	%rd404, %rd403, 0, %p304;
	mov.u32 	%r1431, %ctaid.x;
	mov.u32 	%r1432, %nctaid.y;
	mov.u32 	%r1433, %ctaid.y;
	mad.lo.s32 	%r2267, %r1431, %r1432, %r1433;
	mul.lo.s32 	%r72, %r2267, 10944;
	cvt.s64.s32 	%rd405, %r72;
	add.s64 	%rd406, %rd404, %rd405;
	mov.u32 	%r73, %tid.x;
	and.b32  	%r1434, %r73, 31;
	and.b32  	%r1435, %r73, 992;
	mul.lo.s32 	%r1436, %r1435, 18;
	or.b32  	%r1437, %r1436, %r1434;
	cvt.u64.u32 	%rd407, %r1437;
	add.s64 	%rd408, %rd406, %rd407;
	shl.b64 	%rd409, %rd408, 2;
	add.s64 	%rd410, %rd3, %rd409;
	ld.global.u32 	%r1438, [%rd410];
	ld.global.u32 	%r1439, [%rd410+128];
	ld.global.u32 	%r1440, [%rd410+256];
	ld.global.u32 	%r1441, [%rd410+384];
	ld.global.u32 	%r1442, [%rd410+512];
	ld.global.u32 	%r1443, [%rd410+640];
	ld.global.u32 	%r1444, [%rd410+768];
	ld.global.u32 	%r1445, [%rd410+896];
	ld.global.u32 	%r1446, [%rd410+1024];
	ld.global.u32 	%r1447, [%rd410+1152];
	ld.global.u32 	%r1448, [%rd410+1280];
	ld.global.u32 	%r1449, [%rd410+1408];
	ld.global.u32 	%r1450, [%rd410+1536];
	ld.global.u32 	%r1451, [%rd410+1664];
	ld.global.u32 	%r1452, [%rd410+1792];
	ld.global.u32 	%r1453, [%rd410+1920];
	ld.global.u32 	%r1454, [%rd410+2048];
	ld.global.u32 	%r1455, [%rd410+2176];
	// begin inline asm
	mov.u32 %r1400, %laneid;
	// end inline asm
	shr.u32 	%r75, %r73, 5;
	mad.lo.s32 	%r1456, %r75, 576, %r1400;
	shl.b32 	%r1457, %r1456, 2;
	mov.u32 	%r1458, _ZZN3cub18CUB_300001_SM_10006detail6select23DeviceSelectSweepKernelINS2_10policy_hubIiNS0_8NullTypeElLb1ELNS0_10SelectImplE2EE10Policy1000EN6thrust24THRUST_300001_SM_1000_NS6detail15normal_iteratorINSA_10device_ptrIiEEEEPS5_NS2_27partition_distinct_output_tISF_SF_EEPlNS0_13ScanTileStateIiLb1EEE7is_evenS5_iNS2_19streaming_context_tIlLb1EEELS6_2EEEvT0_T1_T2_T3_T4_T5_T6_T7_iT8_NS1_7vsmem_tEE19static_temp_storage;
	add.s32 	%r1459, %r1458, %r1457;
	st.shared.u32 	[%r1459], %r1438;
	st.shared.u32 	[%r1459+128], %r1439;
	st.shared.u32 	[%r1459+256], %r1440;
	st.shared.u32 	[%r1459+384], %r1441;
	st.shared.u32 	[%r1459+512], %r1442;
	st.shared.u32 	[%r1459+640], %r1443;
	st.shared.u32 	[%r1459+768], %r1444;
	st.shared.u32 	[%r1459+896], %r1445;
	st.shared.u32 	[%r1459+1024], %r1446;
	st.shared.u32 	[%r1459+1152], %r1447;
	st.shared.u32 	[%r1459+1280], %r1448;
	st.shared.u32 	[%r1459+1408], %r1449;
	st.shared.u32 	[%r1459+1536], %r1450;
	st.shared.u32 	[%r1459+1664], %r1451;
	st.shared.u32 	[%r1459+1792], %r1452;
	st.shared.u32 	[%r1459+1920], %r1453;
	st.shared.u32 	[%r1459+2048], %r1454;
	st.shared.u32 	[%r1459+2176], %r1455;
	bar.warp.sync 	-1;
	mad.lo.s32 	%r1460, %r1400, 68, %r1459;
	ld.shared.v2.u32 	{%r76, %r77}, [%r1460];
	not.b32 	%r1461, %r76;
	not.b32 	%r1462, %r77;
	ld.shared.v2.u32 	{%r78, %r79}, [%r1460+8];
	not.b32 	%r1463, %r78;
	not.b32 	%r1464, %r79;
	ld.shared.v2.u32 	{%r80, %r81}, [%r1460+16];
	not.b32 	%r1465, %r80;
	not.b32 	%r1466, %r81;
	ld.shared.v2.u32 	{%r82, %r83}, [%r1460+24];
	not.b32 	%r1467, %r82;
	not.b32 	%r1468, %r83;
	ld.shared.v2.u32 	{%r84, %r85}, [%r1460+32];
	not.b32 	%r1469, %r84;
	not.b32 	%r1470, %r85;
	ld.shared.v2.u32 	{%r86, %r87}, [%r1460+40];
	not.b32 	%r1471, %r86;
	not.b32 	%r1472, %r87;
	ld.shared.v2.u32 	{%r88, %r89}, [%r1460+48];
	not.b32 	%r1473, %r88;
	not.b32 	%r1474, %r89;
	ld.shared.v2.u32 	{%r90, %r91}, [%r1460+56];
	not.b32 	%r1475, %r90;
	not.b32 	%r1476, %r91;
	ld.shared.v2.u32 	{%r92, %r93}, [%r1460+64];
	not.b32 	%r1477, %r92;
	not.b32 	%r1478, %r93;
	and.b32  	%r1479, %r1461, 1;
	and.b32  	%r1480, %r1462, 1;
	and.b32  	%r1481, %r1463, 1;
	and.b32  	%r1482, %r1464, 1;
	and.b32  	%r1483, %r1465, 1;
	and.b32  	%r1484, %r1466, 1;
	and.b32  	%r1485, %r1467, 1;
	and.b32  	%r1486, %r1468, 1;
	and.b32  	%r1487, %r1469, 1;
	and.b32  	%r1488, %r1470, 1;
	and.b32  	%r1489, %r1471, 1;
	and.b32  	%r1490, %r1472, 1;
	and.b32  	%r1491, %r1473, 1;
	and.b32  	%r1492, %r1474, 1;
	and.b32  	%r1493, %r1475, 1;
	and.b32  	%r1494, %r1476, 1;
	and.b32  	%r1495, %r1477, 1;
	and.b32  	%r1496, %r1478, 1;
	bar.sync 	0;
	add.s32 	%r1497, %r1480, %r1479;
	add.s32 	%r1498, %r1481, %r1497;
	add.s32 	%r1499, %r1482, %r1498;
	add.s32 	%r1500, %r1483, %r1499;
	add.s32 	%r1501, %r1484, %r1500;
	add.s32 	%r1502, %r1485, %r1501;
	add.s32 	%r1503, %r1486, %r1502;
	add.s32 	%r1504, %r1487, %r1503;
	add.s32 	%r1505, %r1488, %r1504;
	add.s32 	%r1506, %r1489, %r1505;
	add.s32 	%r1507, %r1490, %r1506;
	add.s32 	%r1508, %r1491, %r1507;
	add.s32 	%r1509, %r1492, %r1508;
	add.s32 	%r1510, %r1493, %r1509;
	add.s32 	%r1511, %r1494, %r1510;
	add.s32 	%r1512, %r1495, %r1511;
	add.s32 	%r1405, %r1496, %r1512;
	mov.b32 	%r1403, 1;
	mov.b32 	%r1428, 0;
	mov.b32 	%r1430, -1;
	// begin inline asm
	{  .reg .s32 r0;  .reg .pred p;  shfl.sync.up.b32 r0|p, %r1405, %r1403, %r1428, %r1430;  @p add.s32 r0, r0, %r1405;  mov.s32 %r1401, r0;}
	// end inline asm
	mov.b32 	%r1409, 2;
	// begin inline asm
	{  .reg .s32 r0;  .reg .pred p;  shfl.sync.up.b32 r0|p, %r1401, %r1409, %r1428, %r1430;  @p add.s32 r0, r0, %r1401;  mov.s32 %r1407, r0;}
	// end inline asm
	mov.b32 	%r1415, 4;
	// begin inline asm
	{  .reg .s32 r0;  .reg .pred p;  shfl.sync.up.b32 r0|p, %r1407, %r1415, %r1428, %r1430;  @p add.s32 r0, r0, %r1407;  mov.s32 %r1413, r0;}
	// end inline asm
	mov.b32 	%r1421, 8;
	// begin inline asm
	{  .reg .s32 r0;  .reg .pred p;  shfl.sync.up.b32 r0|p, %r1413, %r1421, %r1428, %r1430;  @p add.s32 r0, r0, %r1413;  mov.s32 %r1419, r0;}
	// end inline asm
	mov.b32 	%r1427, 16;
	// begin inline asm
	{  .reg .s32 r0;  .reg .pred p;  shfl.sync.up.b32 r0|p, %r1419, %r1427, %r1428, %r1430;  @p add.s32 r0, r0, %r1419;  mov.s32 %r1425, r0;}
	// end inline asm
	setp.ne.s32 	%p305, %r1400, 31;
	@%p305 bra 	$L__BB82_66;
	shl.b32 	%r1513, %r75, 2;
	add.s32 	%r1515, %r1458, %r1513;
	st.shared.u32 	[%r1515], %r1425;
$L__BB82_66:
	sub.s32 	%r1516, %r1425, %r1405;
	bar.sync 	0;
	ld.shared.v4.u32 	{%r1517, %r1518, %r1519, %r1520}, [_ZZN3cub18CUB_300001_SM_10006detail6select23DeviceSelectSweepKernelINS2_10policy_hubIiNS0_8NullTypeElLb1ELNS0_10SelectImplE2EE10Policy1000EN6thrust24THRUST_300001_SM_1000_NS6detail15normal_iteratorINSA_10device_ptrIiEEEEPS5_NS2_27partition_distinct_output_tISF_SF_EEPlNS0_13ScanTileStateIiLb1EEE7is_evenS5_iNS2_19streaming_context_tIlLb1EEELS6_2EEEvT0_T1_T2_T3_T4_T5_T6_T7_iT8_NS1_7vsmem_tEE19static_temp_storage];
	add.s32 	%r1521, %r1518, %r1517;
	setp.eq.s32 	%p306, %r75, 2;
	selp.b32 	%r1522, %r1521, %r1517, %p306;
	add.s32 	%r1523, %r1521, %r1519;
	setp.eq.s32 	%p307, %r75, 3;
	selp.b32 	%r1524, %r1523, %r1522, %p307;
	add.s32 	%r1525, %r1523, %r1520;
	setp.eq.s32 	%p308, %r75, 4;
	selp.b32 	%r1526, %r1525, %r1524, %p308;
	ld.shared.v4.u32 	{%r1527, %r1528, %r1529, %r1530}, [_ZZN3cub18CUB_300001_SM_10006detail6select23DeviceSelectSweepKernelINS2_10policy_hubIiNS0_8NullTypeElLb1ELNS0_10SelectImplE2EE10Policy1000EN6thrust24THRUST_300001_SM_1000_NS6detail15normal_iteratorINSA_10device_ptrIiEEEEPS5_NS2_27partition_distinct_output_tISF_SF_EEPlNS0_13ScanTileStateIiLb1EEE7is_evenS5_iNS2_19streaming_context_tIlLb1EEELS6_2EEEvT0_T1_T2_T3_T4_T5_T6_T7_iT8_NS1_7vsmem_tEE19static_temp_storage+16];
	add.s32 	%r1531, %r1525, %r1527;
	setp.eq.s32 	%p309, %r75, 5;
	selp.b32 	%r1532, %r1531, %r1526, %p309;
	add.s32 	%r1533, %r1531, %r1528;
	setp.eq.s32 	%p310, %r75, 6;
	selp.b32 	%r1534, %r1533, %r1532, %p310;
	add.s32 	%r1535, %r1533, %r1529;
	setp.eq.s32 	%p311, %r75, 7;
	selp.b32 	%r1536, %r1535, %r1534, %p311;
	add.s32 	%r1537, %r1535, %r1530;
	setp.eq.s32 	%p312, %r75, 8;
	selp.b32 	%r1538, %r1537, %r1536, %p312;
	ld.shared.v4.u32 	{%r1539, %r1540, %r1541, %r1542}, [_ZZN3cub18CUB_300001_SM_10006detail6select23DeviceSelectSweepKernelINS2_10policy_hubIiNS0_8NullTypeElLb1ELNS0_10SelectImplE2EE10Policy1000EN6thrust24THRUST_300001_SM_1000_NS6detail15normal_iteratorINSA_10device_ptrIiEEEEPS5_NS2_27partition_distinct_output_tISF_SF_EEPlNS0_13ScanTileStateIiLb1EEE7is_evenS5_iNS2_19streaming_context_tIlLb1EEELS6_2EEEvT0_T1_T2_T3_T4_T5_T6_T7_iT8_NS1_7vsmem_tEE19static_temp_storage+32];
	add.s32 	%r1543, %r1537, %r1539;
	setp.eq.s32 	%p313, %r75, 9;
	selp.b32 	%r1544, %r1543, %r1538, %p313;
	add.s32 	%r1545, %r1543, %r1540;
	setp.eq.s32 	%p314, %r75, 10;
	selp.b32 	%r1546, %r1545, %r1544, %p314;
	add.s32 	%r1547, %r1545, %r1541;
	setp.eq.s32 	%p315, %r75, 11;
	selp.b32 	%r1548, %r1547, %r1546, %p315;
	add.s32 	%r1549, %r1547, %r1542;
	setp.eq.s32 	%p316, %r75, 12;
	selp.b32 	%r1550, %r1549, %r1548, %p316;
	ld.shared.v4.u32 	{%r1551, %r1552, %r1553, %r1554}, [_ZZN3cub18CUB_300001_SM_10006detail6select23DeviceSelectSweepKernelINS2_10policy_hubIiNS0_8NullTypeElLb1ELNS0_10SelectImplE2EE10Policy1000EN6thrust24THRUST_300001_SM_1000_NS6detail15normal_iteratorINSA_10device_ptrIiEEEEPS5_NS2_27partition_distinct_output_tISF_SF_EEPlNS0_13ScanTileStateIiLb1EEE7is_evenS5_iNS2_19streaming_context_tIlLb1EEELS6_2EEEvT0_T1_T2_T3_T4_T5_T6_T7_iT8_NS1_7vsmem_tEE19static_temp_storage+48];
	add.s32 	%r1555, %r1549, %r1551;
	setp.eq.s32 	%p317, %r75, 13;
	selp.b32 	%r1556, %r1555, %r1550, %p317;
	add.s32 	%r1557, %r1555, %r1552;
	setp.eq.s32 	%p318, %r75, 14;
	selp.b32 	%r1558, %r1557, %r1556, %p318;
	add.s32 	%r1559, %r1557, %r1553;
	setp.eq.s32 	%p319, %r75, 15;
	selp.b32 	%r1560, %r1559, %r1558, %p319;
	add.s32 	%r1561, %r1559, %r1554;
	setp.eq.s32 	%p320, %r75, 16;
	selp.b32 	%r1562, %r1561, %r1560, %p320;
	.pragma "used_bytes_mask 4095";
	ld.shared.v4.u32 	{%r1563, %r1564, %r1565, %r1566}, [_ZZN3cub18CUB_300001_SM_10006detail6select23DeviceSelectSweepKernelINS2_10policy_hubIiNS0_8NullTypeElLb1ELNS0_10SelectImplE2EE10Policy1000EN6thrust24THRUST_300001_SM_1000_NS6detail15normal_iteratorINSA_10device_ptrIiEEEEPS5_NS2_27partition_distinct_output_tISF_SF_EEPlNS0_13ScanTileStateIiLb1EEE7is_evenS5_iNS2_19streaming_context_tIlLb1EEELS6_2EEEvT0_T1_T2_T3_T4_T5_T6_T7_iT8_NS1_7vsmem_tEE19static_temp_storage+64];
	add.s32 	%r1567, %r1561, %r1563;
	setp.eq.s32 	%p321, %r75, 17;
	selp.b32 	%r1568, %r1567, %r1562, %p321;
	add.s32 	%r1569, %r1567, %r1564;
	setp.eq.s32 	%p322, %r75, 18;
	selp.b32 	%r1570, %r1569, %r1568, %p322;
	add.s32 	%r96, %r1569, %r1565;
	setp.gt.u32 	%p323, %r73, 31;
	setp.lt.u32 	%p324, %r73, 32;
	setp.eq.s32 	%p325, %r1400, 0;
	selp.b32 	%r1571, 0, %r1516, %p325;
	add.s32 	%r2271, %r1570, %r1571;
	selp.b32 	%r98, %r1516, %r2271, %p324;
	@%p323 bra 	$L__BB82_82;
	setp.ne.s32 	%p326, %r73, 0;
	mul.wide.s32 	%rd411, %r2267, 8;
	add.s64 	%rd11, %rd2, %rd411;
	@%p326 bra 	$L__BB82_69;
	st.shared.u32 	[_ZZN3cub18CUB_300001_SM_10006detail6select23DeviceSelectSweepKernelINS2_10policy_hubIiNS0_8NullTypeElLb1ELNS0_10SelectImplE2EE10Policy1000EN6thrust24THRUST_300001_SM_1000_NS6detail15normal_iteratorINSA_10device_ptrIiEEEEPS5_NS2_27partition_distinct_output_tISF_SF_EEPlNS0_13ScanTileStateIiLb1EEE7is_evenS5_iNS2_19streaming_context_tIlLb1EEELS6_2EEEvT0_T1_T2_T3_T4_T5_T6_T7_iT8_NS1_7vsmem_tEE19static_temp_storage+140], %r96;
	add.s64 	%rd412, %rd11, 256;
	mov.b32 	%r1572, 100;
	// begin inline asm
	st.relaxed.gpu.v2.u32 [%rd412], {%r1572, %r96};
	// end inline asm
$L__BB82_69:
	not.b32 	%r1578, %r73;
	add.s32 	%r2266, %r2267, %r1578;
	mov.b32 	%r1574, 825;
	// begin inline asm
	nanosleep.u32 %r1574;
	// end inline asm
	mul.wide.s32 	%rd414, %r2266, 8;
	add.s64 	%rd415, %rd2, %rd414;
	add.s64 	%rd413, %rd415, 256;
	// begin inline asm
	ld.relaxed.gpu.v2.u32 {%r2268, %r2260}, [%rd413];
	// end inline asm
	mov.b32 	%r2261, 856;
$L__BB82_70:
	setp.eq.s32 	%p327, %r2268, 99;
	mov.b32 	%r1579, -1;
	vote.sync.any.pred 	%p328, %p327, %r1579;
	not.pred 	%p329, %p328;
	@%p329 bra 	$L__BB82_72;
	shr.u32 	%r108, %r2261, 1;
	mul.lo.s32 	%r1901, %r2267, 16807;
	and.b32  	%r2267, %r1901, 2147483647;
	sub.s32 	%r1902, %r2261, %r108;
	add.s32 	%r1903, %r1902, 1;
	rem.u32 	%r1904, %r2267, %r1903;
	add.s32 	%r1898, %r1904, %r108;
	// begin inline asm
	nanosleep.u32 %r1898;
	// end inline asm
	// begin inline asm
	ld.relaxed.gpu.v2.u32 {%r2268, %r2260}, [%rd413];
	// end inline asm
	mov.u32 	%r2261, %r108;
	bra.uni 	$L__BB82_70;
$L__BB82_72:
	setp.eq.s32 	%p330, %r2268, 101;
	mov.b32 	%r1606, -1;
	vote.sync.ballot.b32 	%r1608, %p330, %r1606;
	// begin inline asm
	mov.u32 %r1581, %lanemask_ge;
	// end inline asm
	and.b32  	%r1609, %r1608, %r1581;
	or.b32  	%r1610, %r1609, -2147483648;
	add.s32 	%r1611, %r1610, -1;
	not.b32 	%r1612, %r1610;
	and.b32  	%r1613, %r1612, %r1611;
	popc.b32 	%r1585, %r1613;
	mov.b32 	%r1584, 1;
	// begin inline asm
	shfl.sync.down.b32 %r1582, %r2260, %r1584, %r1585, %r1606;
	// end inline asm
	setp.lt.s32 	%p332, %r1400, %r1585;
	selp.b32 	%r1614, %r1582, 0, %p332;
	add.s32 	%r1588, %r1614, %r2260;
	mov.b32 	%r1589, 2;
	// begin inline asm
	shfl.sync.down.b32 %r1587, %r1588, %r1589, %r1585, %r1606;
	// end inline asm
	add.s32 	%r1615, %r1400, 2;
	setp.gt.s32 	%p333, %r1615, %r1585;
	selp.b32 	%r1616, 0, %r1587, %p333;
	add.s32 	%r1593, %r1588, %r1616;
	mov.b32 	%r1594, 4;
	// begin inline asm
	shfl.sync.down.b32 %r1592, %r1593, %r1594, %r1585, %r1606;
	// end inline asm
	add.s32 	%r1617, %r1400, 4;
	setp.gt.s32 	%p334, %r1617, %r1585;
	selp.b32 	%r1618, 0, %r1592, %p334;
	add.s32 	%r1598, %r1593, %r1618;
	mov.b32 	%r1599, 8;
	// begin inline asm
	shfl.sync.down.b32 %r1597, %r1598, %r1599, %r1585, %r1606;
	// end inline asm
	add.s32 	%r1619, %r1400, 8;
	setp.gt.s32 	%p335, %r1619, %r1585;
	selp.b32 	%r1620, 0, %r1597, %p335;
	add.s32 	%r1603, %r1598, %r1620;
	mov.b32 	%r1604, 16;
	// begin inline asm
	shfl.sync.down.b32 %r1602, %r1603, %r1604, %r1585, %r1606;
	// end inline asm
	add.s32 	%r1621, %r1400, 16;
	setp.gt.s32 	%p336, %r1621, %r1585;
	selp.b32 	%r1622, 0, %r1602, %p336;
	add.s32 	%r2264, %r1603, %r1622;
	add.s64 	%rd13, %rd2, 256;
	mov.b32 	%r2262, 856;
$L__BB82_73:
	setp.ne.s32 	%p337, %r2268, 101;
	mov.b32 	%r1623, -1;
	vote.sync.all.pred 	%p338, %p337, %r1623;
	not.pred 	%p339, %p338;
	@%p339 bra 	$L__BB82_78;
	shr.u32 	%r2262, %r2262, 1;
	mul.wide.s32 	%rd507, %r2266, 8;
	add.s64 	%rd508, %rd13, %rd507;
	add.s64 	%rd506, %rd508, -256;
	// begin inline asm
	ld.relaxed.gpu.v2.u32 {%r2268, %r2269}, [%rd506];
	// end inline asm
	mov.u32 	%r2270, %r2262;
$L__BB82_75:
	setp.eq.s32 	%p381, %r2268, 99;
	mov.b32 	%r1848, -1;
	vote.sync.any.pred 	%p382, %p381, %r1848;
	not.pred 	%p383, %p382;
	@%p383 bra 	$L__BB82_77;
	shr.u32 	%r128, %r2270, 1;
	mul.lo.s32 	%r1894, %r2267, 16807;
	and.b32  	%r2267, %r1894, 2147483647;
	sub.s32 	%r1895, %r2270, %r128;
	add.s32 	%r1896, %r1895, 1;
	rem.u32 	%r1897, %r2267, %r1896;
	add.s32 	%r1891, %r1897, %r128;
	// begin inline asm
	nanosleep.u32 %r1891;
	// end inline asm
	// begin inline asm
	ld.relaxed.gpu.v2.u32 {%r2268, %r2269}, [%rd506];
	// end inline asm
	mov.u32 	%r2270, %r128;
	bra.uni 	$L__BB82_75;
$L__BB82_77:
	setp.eq.s32 	%p384, %r2268, 101;
	mov.b32 	%r1874, -1;
	vote.sync.ballot.b32 	%r1875, %p384, %r1874;
	and.b32  	%r1876, %r1875, %r1581;
	or.b32  	%r1877, %r1876, -2147483648;
	add.s32 	%r1878, %r1877, -1;
	not.b32 	%r1879, %r1877;
	and.b32  	%r1880, %r1879, %r1878;
	popc.b32 	%r1853, %r1880;
	mov.b32 	%r1852, 1;
	// begin inline asm
	shfl.sync.down.b32 %r1850, %r2269, %r1852, %r1853, %r1874;
	// end inline asm
	setp.lt.s32 	%p386, %r1400, %r1853;
	selp.b32 	%r1881, %r1850, 0, %p386;
	add.s32 	%r1856, %r1881, %r2269;
	mov.b32 	%r1857, 2;
	// begin inline asm
	shfl.sync.down.b32 %r1855, %r1856, %r1857, %r1853, %r1874;
	// end inline asm
	setp.gt.s32 	%p387, %r1615, %r1853;
	selp.b32 	%r1883, 0, %r1855, %p387;
	add.s32 	%r1861, %r1856, %r1883;
	mov.b32 	%r1862, 4;
	// begin inline asm
	shfl.sync.down.b32 %r1860, %r1861, %r1862, %r1853, %r1874;
	// end inline asm
	setp.gt.s32 	%p388, %r1617, %r1853;
	selp.b32 	%r1885, 0, %r1860, %p388;
	add.s32 	%r1866, %r1861, %r1885;
	mov.b32 	%r1867, 8;
	// begin inline asm
	shfl.sync.down.b32 %r1865, %r1866, %r1867, %r1853, %r1874;
	// end inline asm
	setp.gt.s32 	%p389, %r1619, %r1853;
	selp.b32 	%r1887, 0, %r1865, %p389;
	add.s32 	%r1871, %r1866, %r1887;
	mov.b32 	%r1872, 16;
	// begin inline asm
	shfl.sync.down.b32 %r1870, %r1871, %r1872, %r1853, %r1874;
	// end inline asm
	add.s32 	%r1888, %r1400, 16;
	setp.gt.s32 	%p390, %r1888, %r1853;
	selp.b32 	%r1889, 0, %r1870, %p390;
	add.s32 	%r1890, %r1889, %r2264;
	add.s32 	%r2264, %r1890, %r1871;
	add.s32 	%r2266, %r2266, -32;
	bra.uni 	$L__BB82_73;
$L__BB82_78:
	setp.ne.s32 	%p340, %r73, 0;
	@%p340 bra 	$L__BB82_80;
	add.s32 	%r1626, %r2264, %r96;
	add.s64 	%rd416, %rd11, 256;
	mov.b32 	%r1625, 101;
	// begin inline asm
	st.relaxed.gpu.v2.u32 [%rd416], {%r1625, %r1626};
	// end inline asm
	st.shared.u32 	[_ZZN3cub18CUB_300001_SM_10006detail6select23DeviceSelectSweepKernelINS2_10policy_hubIiNS0_8NullTypeElLb1ELNS0_10SelectImplE2EE10Policy1000EN6thrust24THRUST_300001_SM_1000_NS6detail15normal_iteratorINSA_10device_ptrIiEEEEPS5_NS2_27partition_distinct_output_tISF_SF_EEPlNS0_13ScanTileStateIiLb1EEE7is_evenS5_iNS2_19streaming_context_tIlLb1EEELS6_2EEEvT0_T1_T2_T3_T4_T5_T6_T7_iT8_NS1_7vsmem_tEE19static_temp_storage+132], %r2264;
	st.shared.u32 	[_ZZN3cub18CUB_300001_SM_10006detail6select23DeviceSelectSweepKernelINS2_10policy_hubIiNS0_8NullTypeElLb1ELNS0_10SelectImplE2EE10Policy1000EN6thrust24THRUST_300001_SM_1000_NS6detail15normal_iteratorINSA_10device_ptrIiEEEEPS5_NS2_27partition_distinct_output_tISF_SF_EEPlNS0_13ScanTileStateIiLb1EEE7is_evenS5_iNS2_19streaming_context_tIlLb1EEELS6_2EEEvT0_T1_T2_T3_T4_T5_T6_T7_iT8_NS1_7vsmem_tEE19static_temp_storage+136], %r1626;
$L__BB82_80:
	setp.ne.s32 	%p341, %r1400, 0;
	mov.u32 	%r2271, %r98;
	@%p341 bra 	$L__BB82_82;
	st.shared.u32 	[_ZZN3cub18CUB_300001_SM_10006detail6select23DeviceSelectSweepKernelINS2_10policy_hubIiNS0_8NullTypeElLb1ELNS0_10SelectImplE2EE10Policy1000EN6thrust24THRUST_300001_SM_1000_NS6detail15normal_iteratorINSA_10device_ptrIiEEEEPS5_NS2_27partition_distinct_output_tISF_SF_EEPlNS0_13ScanTileStateIiLb1EEE7is_evenS5_iNS2_19streaming_context_tIlLb1EEELS6_2EEEvT0_T1_T2_T3_T4_T5_T6_T7_iT8_NS1_7vsmem_tEE19static_temp_storage+96], %r2264;
	mov.u32 	%r2271, %r2264;
$L__BB82_82:
	bar.sync 	0;
	setp.eq.s32 	%p342, %r73, 0;
	@%p342 bra 	$L__BB82_84;
	ld.shared.u32 	%r1627, [_ZZN3cub18CUB_300001_SM_10006detail6select23DeviceSelectSweepKernelINS2_10policy_hubIiNS0_8NullTypeElLb1ELNS0_10SelectImplE2EE10Policy1000EN6thrust24THRUST_300001_SM_1000_NS6detail15normal_iteratorINSA_10device_ptrIiEEEEPS5_NS2_27partition_distinct_output_tISF_SF_EEPlNS0_13ScanTileStateIiLb1EEE7is_evenS5_iNS2_19streaming_context_tIlLb1EEELS6_2EEEvT0_T1_T2_T3_T4_T5_T6_T7_iT8_NS1_7vsmem_tEE19static_temp_storage+96];
	add.s32 	%r2271, %r1627, %r2271;
$L__BB82_84:
	and.b32  	%r1628, %r76, 1;
	xor.b32  	%r1629, %r1628, 1;
	add.s32 	%r1630, %r1629, %r2271;
	and.b32  	%r1631, %r77, 1;
	xor.b32  	%r1632, %r1631, 1;
	add.s32 	%r1633, %r1630, %r1632;
	and.b32  	%r1634, %r78, 1;
	xor.b32  	%r1635, %r1634, 1;
	add.s32 	%r1636, %r1633, %r1635;
	and.b32  	%r1637, %r79, 1;
	xor.b32  	%r1638, %r1637, 1;
	add.s32 	%r1639, %r1636, %r1638;
	and.b32  	%r1640, %r80, 1;
	xor.b32  	%r1641, %r1640, 1;
	add.s32 	%r1642, %r1639, %r1641;
	and.b32  	%r1643, %r81, 1;
	xor.b32  	%r1644, %r1643, 1;
	add.s32 	%r1645, %r1642, %r1644;
	and.b32  	%r1646, %r82, 1;
	xor.b32  	%r1647, %r1646, 1;
	add.s32 	%r1648, %r1645, %r1647;
	and.b32  	%r1649, %r83, 1;
	xor.b32  	%r1650, %r1649, 1;
	add.s32 	%r1651, %r1648, %r1650;
	and.b32  	%r1652, %r84, 1;
	xor.b32  	%r1653, %r1652, 1;
	add.s32 	%r1654, %r1651, %r1653;
	and.b32  	%r1655, %r85, 1;
	xor.b32  	%r1656, %r1655, 1;
	add.s32 	%r1657, %r1654, %r1656;
	and.b32  	%r1658, %r86, 1;
	xor.b32  	%r1659, %r1658, 1;
	add.s32 	%r1660, %r1657, %r1659;
	and.b32  	%r1661, %r87, 1;
	xor.b32  	%r1662, %r1661, 1;
	add.s32 	%r1663, %r1660, %r1662;
	and.b32  	%r1664, %r88, 1;
	xor.b32  	%r1665, %r1664, 1;
	add.s32 	%r1666, %r1663, %r1665;
	and.b32  	%r1667, %r89, 1;
	xor.b32  	%r1668, %r1667, 1;
	add.s32 	%r1669, %r1666, %r1668;
	and.b32  	%r1670, %r90, 1;
	xor.b32  	%r1671, %r1670, 1;
	add.s32 	%r1672, %r1669, %r1671;
	and.b32  	%r1673, %r91, 1;
	xor.b32  	%r1674, %r1673, 1;
	add.s32 	%r1675, %r1672, %r1674;
	and.b32  	%r1676, %r92, 1;
	xor.b32  	%r1677, %r1676, 1;
	add.s32 	%r1678, %r1675, %r1677;
	ld.shared.u32 	%r137, [_ZZN3cub18CUB_300001_SM_10006detail6select23DeviceSelectSweepKernelINS2_10policy_hubIiNS0_8NullTypeElLb1ELNS0_10SelectImplE2EE10Policy1000EN6thrust24THRUST_300001_SM_1000_NS6detail15normal_iteratorINSA_10device_ptrIiEEEEPS5_NS2_27partition_distinct_output_tISF_SF_EEPlNS0_13ScanTileStateIiLb1EEE7is_evenS5_iNS2_19streaming_context_tIlLb1EEELS6_2EEEvT0_T1_T2_T3_T4_T5_T6_T7_iT8_NS1_7vsmem_tEE19static_temp_storage+140];
	mov.u32 	%r1679, _ZZN3cub18CUB_300001_SM_10006detail6select23DeviceSelectSweepKernelINS2_10policy_hubIiNS0_8NullTypeElLb1ELNS0_10SelectImplE2EE10Policy1000EN6thrust24THRUST_300001_SM_1000_NS6detail15normal_iteratorINSA_10device_ptrIiEEEEPS5_NS2_27partition_distinct_output_tISF_SF_EEPlNS0_13ScanTileStateIiLb1EEE7is_evenS5_iNS2_19streaming_context_tIlLb1EEELS6_2EEEvT0_T1_T2_T3_T4_T5_T6_T7_iT8_NS1_7vsmem_tEE19static_temp_storage;
	ld.shared.u32 	%r138, [_ZZN3cub18CUB_300001_SM_10006detail6select23DeviceSelectSweepKernelINS2_10policy_hubIiNS0_8NullTypeElLb1ELNS0_10SelectImplE2EE10Policy1000EN6thrust24THRUST_300001_SM_1000_NS6detail15normal_iteratorINSA_10device_ptrIiEEEEPS5_NS2_27partition_distinct_output_tISF_SF_EEPlNS0_13ScanTileStateIiLb1EEE7is_evenS5_iNS2_19streaming_context_tIlLb1EEELS6_2EEEvT0_T1_T2_T3_T4_T5_T6_T7_iT8_NS1_7vsmem_tEE19static_temp_storage+132];
	sub.s32 	%r139, %r72, %r138;
	bar.sync 	0;
	sub.s32 	%r140, 10944, %r137;
	mul.lo.s32 	%r1680, %r73, 18;
	sub.s32 	%r1681, %r2271, %r138;
	sub.s32 	%r1682, %r1680, %r1681;
	setp.eq.s32 	%p343, %r1628, 0;
	add.s32 	%r1683, %r1681, %r140;
	selp.b32 	%r1684, %r1683, %r1682, %p343;
	shl.b32 	%r1685, %r1684, 2;
	add.s32 	%r1686, %r1679, %r1685;
	st.shared.u32 	[%r1686], %r76;
	sub.s32 	%r1687, %r138, %r1630;
	add.s32 	%r1688, %r1680, %r1687;
	add.s32 	%r1689, %r1688, 1;
	setp.eq.s32 	%p344, %r1631, 0;
	add.s32 	%r1690, %r1683, %r1629;
	selp.b32 	%r1691, %r1690, %r1689, %p344;
	shl.b32 	%r1692, %r1691, 2;
	add.s32 	%r1693, %r1679, %r1692;
	st.shared.u32 	[%r1693], %r77;
	sub.s32 	%r1694, %r138, %r1633;
	add.s32 	%r1695, %r1680, %r1694;
	add.s32 	%r1696, %r1695, 2;
	setp.eq.s32 	%p345, %r1634, 0;
	add.s32 	%r1697, %r1690, %r1632;
	selp.b32 	%r1698, %r1697, %r1696, %p345;
	shl.b32 	%r1699, %r1698, 2;
	add.s32 	%r1700, %r1679, %r1699;
	st.shared.u32 	[%r1700], %r78;
	sub.s32 	%r1701, %r138, %r1636;
	add.s32 	%r1702, %r1680, %r1701;
	add.s32 	%r1703, %r1702, 3;
	setp.eq.s32 	%p346, %r1637, 0;
	add.s32 	%r1704, %r1697, %r1635;
	selp.b32 	%r1705, %r1704, %r1703, %p346;
	shl.b32 	%r1706, %r1705, 2;
	add.s32 	%r1707, %r1679, %r1706;
	st.shared.u32 	[%r1707], %r79;
	sub.s32 	%r1708, %r138, %r1639;
	add.s32 	%r1709, %r1680, %r1708;
	add.s32 	%r1710, %r1709, 4;
	setp.eq.s32 	%p347, %r1640, 0;
	add.s32 	%r1711, %r1704, %r1638;
	selp.b32 	%r1712, %r1711, %r1710, %p347;
	shl.b32 	%r1713, %r1712, 2;
	add.s32 	%r1714, %r1679, %r1713;
	st.shared.u32 	[%r1714], %r80;
	sub.s32 	%r1715, %r138, %r1642;
	add.s32 	%r1716, %r1680, %r1715;
	add.s32 	%r1717, %r1716, 5;
	setp.eq.s32 	%p348, %r1643, 0;
	add.s32 	%r1718, %r1711, %r1641;
	selp.b32 	%r1719, %r1718, %r1717, %p348;
	shl.b32 	%r1720, %r1719, 2;
	add.s32 	%r1721, %r1679, %r1720;
	st.shared.u32 	[%r1721], %r81;
	sub.s32 	%r1722, %r138, %r1645;
	add.s32 	%r1723, %r1680, %r1722;
	add.s32 	%r1724, %r1723, 6;
	setp.eq.s32 	%p349, %r1646, 0;
	add.s32 	%r1725, %r1718, %r1644;
	selp.b32 	%r1726, %r1725, %r1724, %p349;
	shl.b32 	%r1727, %r1726, 2;
	add.s32 	%r1728, %r1679, %r1727;
	st.shared.u32 	[%r1728], %r82;
	sub.s32 	%r1729, %r138, %r1648;
	add.s32 	%r1730, %r1680, %r1729;
	add.s32 	%r1731, %r1730, 7;
	setp.eq.s32 	%p350, %r1649, 0;
	add.s32 	%r1732, %r1725, %r1647;
	selp.b32 	%r1733, %r1732, %r1731, %p350;
	shl.b32 	%r1734, %r1733, 2;
	add.s32 	%r1735, %r1679, %r1734;
	st.shared.u32 	[%r1735], %r83;
	sub.s32 	%r1736, %r138, %r1651;
	add.s32 	%r1737, %r1680, %r1736;
	add.s32 	%r1738, %r1737, 8;
	setp.eq.s32 	%p351, %r1652, 0;
	add.s32 	%r1739, %r1732, %r1650;
	selp.b32 	%r1740, %r1739, %r1738, %p351;
	shl.b32 	%r1741, %r1740, 2;
	add.s32 	%r1742, %r1679, %r1741;
	st.shared.u32 	[%r1742], %r84;
	sub.s32 	%r1743, %r138, %r1654;
	add.s32 	%r1744, %r1680, %r1743;
	add.s32 	%r1745, %r1744, 9;
	setp.eq.s32 	%p352, %r1655, 0;
	add.s32 	%r1746, %r1739, %r1653;
	selp.b32 	%r1747, %r1746, %r1745, %p352;
	shl.b32 	%r1748, %r1747, 2;
	add.s32 	%r1749, %r1679, %r1748;
	st.shared.u32 	[%r1749], %r85;
	sub.s32 	%r1750, %r138, %r1657;
	add.s32 	%r1751, %r1680, %r1750;
	add.s32 	%r1752, %r1751, 10;
	setp.eq.s32 	%p353, %r1658, 0;
	add.s32 	%r1753, %r1746, %r1656;
	selp.b32 	%r1754, %r1753, %r1752, %p353;
	shl.b32 	%r1755, %r1754, 2;
	add.s32 	%r1756, %r1679, %r1755;
	st.shared.u32 	[%r1756], %r86;
	sub.s32 	%r1757, %r138, %r1660;
	add.s32 	%r1758, %r1680, %r1757;
	add.s32 	%r1759, %r1758, 11;
	setp.eq.s32 	%p354, %r1661, 0;
	add.s32 	%r1760, %r1753, %r1659;
	selp.b32 	%r1761, %r1760, %r1759, %p354;
	shl.b32 	%r1762, %r1761, 2;
	add.s32 	%r1763, %r1679, %r1762;
	st.shared.u32 	[%r1763], %r87;
	sub.s32 	%r1764, %r138, %r1663;
	add.s32 	%r1765, %r1680, %r1764;
	add.s32 	%r1766, %r1765, 12;
	setp.eq.s32 	%p355, %r1664, 0;
	add.s32 	%r1767, %r1760, %r1662;
	selp.b32 	%r1768, %r1767, %r1766, %p355;
	shl.b32 	%r1769, %r1768, 2;
	add.s32 	%r1770, %r1679, %r1769;
	st.shared.u32 	[%r1770], %r88;
	sub.s32 	%r1771, %r138, %r1666;
	add.s32 	%r1772, %r1680, %r1771;
	add.s32 	%r1773, %r1772, 13;
	setp.eq.s32 	%p356, %r1667, 0;
	add.s32 	%r1774, %r1767, %r1665;
	selp.b32 	%r1775, %r1774, %r1773, %p356;
	shl.b32 	%r1776, %r1775, 2;
	add.s32 	%r1777, %r1679, %r1776;
	st.shared.u32 	[%r1777], %r89;
	sub.s32 	%r1778, %r138, %r1669;
	add.s32 	%r1779, %r1680, %r1778;
	add.s32 	%r1780, %r1779, 14;
	setp.eq.s32 	%p357, %r1670, 0;
	add.s32 	%r1781, %r1774, %r1668;
	selp.b32 	%r1782, %r1781, %r1780, %p357;
	shl.b32 	%r1783, %r1782, 2;
	add.s32 	%r1784, %r1679, %r1783;
	st.shared.u32 	[%r1784], %r90;
	sub.s32 	%r1785, %r138, %r1672;
	add.s32 	%r1786, %r1680, %r1785;
	add.s32 	%r1787, %r1786, 15;
	setp.eq.s32 	%p358, %r1673, 0;
	add.s32 	%r1788, %r1781, %r1671;
	selp.b32 	%r1789, %r1788, %r1787, %p358;
	shl.b32 	%r1790, %r1789, 2;
	add.s32 	%r1791, %r1679, %r1790;
	st.shared.u32 	[%r1791], %r91;
	sub.s32 	%r1792, %r138, %r1675;
	add.s32 	%r1793, %r1680, %r1792;
	add.s32 	%r1794, %r1793, 16;
	setp.eq.s32 	%p359, %r1676, 0;
	add.s32 	%r1795, %r1788, %r1674;
	selp.b32 	%r1796, %r1795, %r1794, %p359;
	shl.b32 	%r1797, %r1796, 2;
	add.s32 	%r1798, %r1679, %r1797;
	st.shared.u32 	[%r1798], %r92;
	sub.s32 	%r1799, %r138, %r1678;
	add.s32 	%r1800, %r1680, %r1799;
	add.s32 	%r1801, %r1800, 17;
	and.b32  	%r1802, %r93, 1;
	setp.eq.b32 	%p360, %r1802, 1;
	add.s32 	%r1803, %r1795, %r1677;
	selp.b32 	%r1804, %r1801, %r1803, %p360;
	shl.b32 	%r1805, %r1804, 2;
	add.s32 	%r1806, %r1679, %r1805;
	st.shared.u32 	[%r1806], %r93;
	bar.sync 	0;
	mov.u64 	%rd15, %rd51;
	ld.param.u8 	%rs11, [%rd15];
	setp.ne.s16 	%p361, %rs11, 0;
	mov.b64 	%rd743, 0;
	@%p361 bra 	$L__BB82_86;
	ld.param.u64 	%rd418, [%rd15+24];
	cvta.to.global.u64 	%rd419, %rd418;
	ld.global.u64 	%rd743, [%rd419];
$L__BB82_86:
	setp.ne.s16 	%p362, %rs11, 0;
	mov.b64 	%rd744, 0;
	@%p362 bra 	$L__BB82_88;
	ld.param.u64 	%rd421, [%rd15+16];
	ld.param.u64 	%rd422, [%rd15+24];
	cvta.to.global.u64 	%rd423, %rd422;
	ld.global.u64 	%rd424, [%rd423];
	sub.s64 	%rd744, %rd421, %rd424;
$L__BB82_88:
	cvta.to.global.u64 	%rd20, %rd48;
	cvta.to.global.u64 	%rd21, %rd49;
	add.s32 	%r1807, %r137, %r138;
	add.s32 	%r1808, %r1807, %r73;
	setp.lt.s32 	%p363, %r73, %r140;
	add.s32 	%r141, %r1808, -10944;
	shl.b32 	%r1809, %r73, 2;
	add.s32 	%r142, %r1679, %r1809;
	ld.shared.u32 	%r143, [%r142];
	@%p363 bra 	$L__BB82_90;
	cvt.s64.s32 	%rd425, %r141;
	add.s64 	%rd426, %rd743, %rd425;
	shl.b64 	%rd427, %rd426, 2;
	add.s64 	%rd428, %rd20, %rd427;
	st.global.u32 	[%rd428], %r143;
	bra.uni 	$L__BB82_91;
$L__BB82_90:
	add.s32 	%r1811, %r139, %r73;
	cvt.s64.s32 	%rd429, %r1811;
	add.s64 	%rd430, %rd744, %rd429;
	shl.b64 	%rd431, %rd430, 2;
	add.s64 	%rd432, %rd21, %rd431;
	st.global.u32 	[%rd432], %r143;
$L__BB82_91:
	add.s32 	%r1812, %r73, 608;
	setp.lt.s32 	%p364, %r1812, %r140;
	ld.shared.u32 	%r144, [%r142+2432];
	cvt.u64.u32 	%rd433, %r73;
	cvt.s64.s32 	%rd434, %r139;
	add.s64 	%rd435, %rd434, %rd433;
	add.s64 	%rd436, %rd744, %rd435;
	shl.b64 	%rd437, %rd436, 2;
	add.s64 	%rd22, %rd21, %rd437;
	@%p364 bra 	$L__BB82_93;
	add.s32 	%r1813, %r141, 608;
	cvt.s64.s32 	%rd438, %r1813;
	add.s64 	%rd439, %rd743, %rd438;
	shl.b64 	%rd440, %rd439, 2;
	add.s64 	%rd441, %rd20, %rd440;
	st.global.u32 	[%rd441], %r144;
	bra.uni 	$L__BB82_94;
$L__BB82_93:
	st.global.u32 	[%rd22+2432], %r144;
$L__BB82_94:
	add.s32 	%r1814, %r73, 1216;
	setp.lt.s32 	%p365, %r1814, %r140;
	ld.shared.u32 	%r145, [%r142+4864];
	@%p365 bra 	$L__BB82_96;
	add.s32 	%r1815, %r141, 1216;
	cvt.s64.s32 	%rd442, %r1815;
	add.s64 	%rd443, %rd743, %rd442;
	shl.b64 	%rd444, %rd443, 2;
	add.s64 	%rd445, %rd20, %rd444;
	st.global.u32 	[%rd445], %r145;
	bra.uni 	$L__BB82_97;
$L__BB82_96:
	st.global.u32 	[%rd22+4864], %r145;
$L__BB82_97:
	add.s32 	%r1816, %r73, 1824;
	setp.lt.s32 	%p366, %r1816, %r140;
	ld.shared.u32 	%r146, [%r142+7296];
	@%p366 bra 	$L__BB82_99;
	add.s32 	%r1817, %r141, 1824;
	cvt.s64.s32 	%rd446, %r1817;
	add.s64 	%rd447, %rd743, %rd446;
	shl.b64 	%rd448, %rd447, 2;
	add.s64 	%rd449, %rd20, %rd448;
	st.global.u32 	[%rd449], %r146;
	bra.uni 	$L__BB82_100;
$L__BB82_99:
	st.global.u32 	[%rd22+7296], %r146;
$L__BB82_100:
	add.s32 	%r1818, %r73, 2432;
	setp.lt.s32 	%p367, %r1818, %r140;
	ld.shared.u32 	%r147, [%r142+9728];
	@%p367 bra 	$L__BB82_102;
	add.s32 	%r1819, %r141, 2432;
	cvt.s64.s32 	%rd450, %r1819;
	add.s64 	%rd451, %rd743, %rd450;
	shl.b64 	%rd452, %rd451, 2;
	add.s64 	%rd453, %rd20, %rd452;
	st.global.u32 	[%rd453], %r147;
	bra.uni 	$L__BB82_103;
$L__BB82_102:
	st.global.u32 	[%rd22+9728], %r147;
$L__BB82_103:
	add.s32 	%r1820, %r73, 3040;
	setp.lt.s32 	%p368, %r1820, %r140;
	ld.shared.u32 	%r148, [%r142+12160];
	@%p368 bra 	$L__BB82_105;
	add.s32 	%r1821, %r141, 3040;
	cvt.s64.s32 	%rd454, %r1821;
	add.s64 	%rd455, %rd743, %rd454;
	shl.b64 	%rd456, %rd455, 2;
	add.s64 	%rd457, %rd20, %rd456;
	st.global.u32 	[%rd457], %r148;
	bra.uni 	$L__BB82_106;
$L__BB82_105:
	st.global.u32 	[%rd22+12160], %r148;
$L__BB82_106:
	add.s32 	%r1822, %r73, 3648;
	setp.lt.s32 	%p369, %r1822, %r140;
	ld.shared.u32 	%r149, [%r142+14592];
	@%p369 bra 	$L__BB82_108;
	add.s32 	%r1823, %r141, 3648;
	cvt.s64.s32 	%rd458, %r1823;
	add.s64 	%rd459, %rd743, %rd458;
	shl.b64 	%rd460, %rd459, 2;
	add.s64 	%rd461, %rd20, %rd460;
	st.global.u32 	[%rd461], %r149;
	bra.uni 	$L__BB82_109;
$L__BB82_108:
	st.global.u32 	[%rd22+14592], %r149;
$L__BB82_109:
	add.s32 	%r1824, %r73, 4256;
	setp.lt.s32 	%p370, %r1824, %r140;
	ld.shared.u32 	%r150, [%r142+17024];
	@%p370 bra 	$L__BB82_111;
	add.s32 	%r1825, %r141, 4256;
	cvt.s64.s32 	%rd462, %r1825;
	add.s64 	%rd463, %rd743, %rd462;
	shl.b64 	%rd464, %rd463, 2;
	add.s64 	%rd465, %rd20, %rd464;
	st.global.u32 	[%rd465], %r150;
	bra.uni 	$L__BB82_112;
$L__BB82_111:
	st.global.u32 	[%rd22+17024], %r150;
$L__BB82_112:
	add.s32 	%r1826, %r73, 4864;
	setp.lt.s32 	%p371, %r1826, %r140;
	ld.shared.u32 	%r151, [%r142+19456];
	@%p371 bra 	$L__BB82_114;
	add.s32 	%r1827, %r141, 4864;
	cvt.s64.s32 	%rd466, %r1827;
	add.s64 	%rd467, %rd743, %rd466;
	shl.b64 	%rd468, %rd467, 2;
	add.s64 	%rd469, %rd20, %rd468;
	st.global.u32 	[%rd469], %r151;
	bra.uni 	$L__BB82_115;
$L__BB82_114:
	st.global.u32 	[%rd22+19456], %r151;
$L__BB82_115:
	add.s32 	%r1828, %r73, 5472;
	setp.lt.s32 	%p372, %r1828, %r140;
	ld.shared.u32 	%r152, [%r142+21888];
	@%p372 bra 	$L__BB82_117;
	add.s32 	%r1829, %r141, 5472;
	cvt.s64.s32 	%rd470, %r1829;
	add.s64 	%rd471, %rd743, %rd470;
	shl.b64 	%rd472, %rd471, 2;
	add.s64 	%rd473, %rd20, %rd472;
	st.global.u32 	[%rd473], %r152;
	bra.uni 	$L__BB82_118;
$L__BB82_117:
	st.global.u32 	[%rd22+21888], %r152;
$L__BB82_118:
	add.s32 	%r1830, %r73, 6080;
	setp.lt.s32 	%p373, %r1830, %r140;
	ld.shared.u32 	%r153, [%r142+24320];
	@%p373 bra 	$L__BB82_120;
	add.s32 	%r1831, %r141, 6080;
	cvt.s64.s32 	%rd474, %r1831;
	add.s64 	%rd475, %rd743, %rd474;
	shl.b64 	%rd476, %rd475, 2;
	add.s64 	%rd477, %rd20, %rd476;
	st.global.u32 	[%rd477], %r153;
	bra.uni 	$L__BB82_121;
$L__BB82_120:
	st.global.u32 	[%rd22+24320], %r153;
$L__BB82_121:
	add.s32 	%r1832, %r73, 6688;
	setp.lt.s32 	%p374, %r1832, %r140;
	ld.shared.u32 	%r154, [%r142+26752];
	@%p374 bra 	$L__BB82_123;
	add.s32 	%r1833, %r141, 6688;
	cvt.s64.s32 	%rd478, %r1833;
	add.s64 	%rd479, %rd743, %rd478;
	shl.b64 	%rd480, %rd479, 2;
	add.s64 	%rd481, %rd20, %rd480;
	st.global.u32 	[%rd481], %r154;
	bra.uni 	$L__BB82_124;
$L__BB82_123:
	st.global.u32 	[%rd22+26752], %r154;
$L__BB82_124:
	add.s32 	%r1834, %r73, 7296;
	setp.lt.s32 	%p375, %r1834, %r140;
	ld.shared.u32 	%r155, [%r142+29184];
	@%p375 bra 	$L__BB82_126;
	add.s32 	%r1835, %r141, 7296;
	cvt.s64.s32 	%rd482, %r1835;
	add.s64 	%rd483, %rd743, %rd482;
	shl.b64 	%rd484, %rd483, 2;
	add.s64 	%rd485, %rd20, %rd484;
	st.global.u32 	[%rd485], %r155;
	bra.uni 	$L__BB82_127;
$L__BB82_126:
	st.global.u32 	[%rd22+29184], %r155;
$L__BB82_127:
	add.s32 	%r1836, %r73, 7904;
	setp.lt.s32 	%p376, %r1836, %r140;
	ld.shared.u32 	%r156, [%r142+31616];
	@%p376 bra 	$L__BB82_129;
	add.s32 	%r1837, %r141, 7904;
	cvt.s64.s32 	%rd486, %r1837;
	add.s64 	%rd487, %rd743, %rd486;
	shl.b64 	%rd488, %rd487, 2;
	add.s64 	%rd489, %rd20, %rd488;
	st.global.u32 	[%rd489], %r156;
	bra.uni 	$L__BB82_130;
$L__BB82_129:
	st.global.u32 	[%rd22+31616], %r156;
$L__BB82_130:
	add.s32 	%r1838, %r73, 8512;
	setp.lt.s32 	%p377, %r1838, %r140;
	ld.shared.u32 	%r157, [%r142+34048];
	@%p377 bra 	$L__BB82_132;
	add.s32 	%r1839, %r141, 8512;
	cvt.s64.s32 	%rd490, %r1839;
	add.s64 	%rd491, %rd743, %rd490;
	shl.b64 	%rd492, %rd491, 2;
	add.s64 	%rd493, %rd20, %rd492;
	st.global.u32 	[%rd493], %r157;
	bra.uni 	$L__BB82_133;
$L__BB82_132:
	st.global.u32 	[%rd22+34048], %r157;
$L__BB82_133:
	add.s32 	%r1840, %r73, 9120;
	setp.lt.s32 	%p378, %r1840, %r140;
	ld.shared.u32 	%r158, [%r142+36480];
	@%p378 bra 	$L__BB82_135;
	add.s32 	%r1841, %r141, 9120;
	cvt.s64.s32 	%rd494, %r1841;
	add.s64 	%rd495, %rd743, %rd494;
	shl.b64 	%rd496, %rd495, 2;
	add.s64 	%rd497, %rd20, %rd496;
	st.global.u32 	[%rd497], %r158;
	bra.uni 	$L__BB82_136;
$L__BB82_135:
	st.global.u32 	[%rd22+36480], %r158;
$L__BB82_136:
	add.s32 	%r1842, %r73, 9728;
	setp.lt.s32 	%p379, %r1842, %r140;
	ld.shared.u32 	%r159, [%r142+38912];
	@%p379 bra 	$L__BB82_138;
	add.s32 	%r1843, %r141, 9728;
	cvt.s64.s32 	%rd498, %r1843;
	add.s64 	%rd499, %rd743, %rd498;
	shl.b64 	%rd500, %rd499, 2;
	add.s64 	%rd501, %rd20, %rd500;
	st.global.u32 	[%rd501], %r159;
	bra.uni 	$L__BB82_139;
$L__BB82_138:
	st.global.u32 	[%rd22+38912], %r159;
$L__BB82_139:
	add.s32 	%r1844, %r73, 10336;
	setp.lt.s32 	%p380, %r1844, %r140;
	ld.shared.u32 	%r160, [%r142+41344];
	@%p380 bra 	$L__BB82_141;
	add.s32 	%r1845, %r141, 10336;
	cvt.s64.s32 	%rd502, %r1845;
	add.s64 	%rd503, %rd743, %rd502;
	shl.b64 	%rd504, %rd503, 2;
	add.s64 	%rd505, %rd20, %rd504;
	st.global.u32 	[%rd505], %r160;
	bra.uni 	$L__BB82_397;
$L__BB82_141:
	st.global.u32 	[%rd22+41344], %r160;
	bra.uni 	$L__BB82_397;
$L__BB82_142:
	ld.param.u32 	%r2255, [_ZN3cub18CUB_300001_SM_10006detail6select23DeviceSelectSweepKernelINS2_10policy_hubIiNS0_8NullTypeElLb1ELNS0_10SelectImplE2EE10Policy1000EN6thrust24THRUST_300001_SM_1000_NS6detail15normal_iteratorINSA_10device_ptrIiEEEEPS5_NS2_27partition_distinct_output_tISF_SF_EEPlNS0_13ScanTileStateIiLb1EEE7is_evenS5_iNS2_19streaming_context_tIlLb1EEELS6_2EEEvT0_T1_T2_T3_T4_T5_T6_T7_iT8_NS1_7vsmem_tE_param_7];
	sub.s32 	%r161, %r2255, %r2;
	setp.ne.s32 	%p2, %r1, 0;
	@%p2 bra 	$L__BB82_257;
	ld.param.u8 	%rs4, [%rd1];
	setp.eq.s16 	%p162, %rs4, 0;
	ld.param.u64 	%rd162, [%rd1+16];
	selp.b64 	%rd163, %rd162, 0, %p162;
	cvt.u64.u32 	%rd164, %r2;
	add.s64 	%rd165, %rd163, %rd164;
	mov.u32 	%r1014, %tid.x;
	and.b32  	%r1015, %r1014, 31;
	and.b32  	%r1016, %r1014, 992;
	mul.lo.s32 	%r1017, %r1016, 18;
	or.b32  	%r162, %r1017, %r1015;
	setp.ge.s32 	%p163, %r162, %r161;
	cvt.u64.u32 	%rd166, %r162;
	add.s64 	%rd167, %rd165, %rd166;
	shl.b64 	%rd168, %rd167, 2;
	add.s64 	%rd23, %rd3, %rd168;
	@%p163 bra 	$L__BB82_145;
	ld.global.u32 	%r2273, [%rd23];
$L__BB82_145:
	add.s32 	%r1019, %r162, 32;
	setp.ge.s32 	%p164, %r1019, %r161;
	@%p164 bra 	$L__BB82_147;
	ld.global.u32 	%r2274, [%rd23+128];
$L__BB82_147:
	add.s32 	%r1021, %r162, 64;
	setp.ge.s32 	%p165, %r1021, %r161;
	@%p165 bra 	$L__BB82_149;
	ld.global.u32 	%r2275, [%rd23+256];
$L__BB82_149:
	add.s32 	%r1023, %r162, 96;
	setp.ge.s32 	%p166, %r1023, %r161;
	@%p166 bra 	$L__BB82_151;
	ld.global.u32 	%r2276, [%rd23+384];
$L__BB82_151:
	add.s32 	%r1025, %r162, 128;
	setp.ge.s32 	%p167, %r1025, %r161;
	@%p167 bra 	$L__BB82_153;
	ld.global.u32 	%r2277, [%rd23+512];
$L__BB82_153:
	add.s32 	%r1027, %r162, 160;
	setp.ge.s32 	%p168, %r1027, %r161;
	@%p168 bra 	$L__BB82_155;
	ld.global.u32 	%r2278, [%rd23+640];
$L__BB82_155:
	add.s32 	%r1029, %r162, 192;
	setp.ge.s32 	%p169, %r1029, %r161;
	@%p169 bra 	$L__BB82_157;
	ld.global.u32 	%r2279, [%rd23+768];
$L__BB82_157:
	add.s32 	%r1031, %r162, 224;
	setp.ge.s32 	%p170, %r1031, %r161;
	@%p170 bra 	$L__BB82_159;
	ld.global.u32 	%r2280, [%rd23+896];
$L__BB82_159:
	add.s32 	%r1033, %r162, 256;
	setp.ge.s32 	%p171, %r1033, %r161;
	@%p171 bra 	$L__BB82_161;
	ld.global.u32 	%r2281, [%rd23+1024];
$L__BB82_161:
	add.s32 	%r1035, %r162, 288;
	setp.ge.s32 	%p172, %r1035, %r161;
	@%p172 bra 	$L__BB82_163;
	ld.global.u32 	%r2282, [%rd23+1152];
$L__BB82_163:
	add.s32 	%r1037, %r162, 320;
	setp.ge.s32 	%p173, %r1037, %r161;
	@%p173 bra 	$L__BB82_165;
	ld.global.u32 	%r2283, [%rd23+1280];
$L__BB82_165:
	add.s32 	%r1039, %r162, 352;
	setp.ge.s32 	%p174, %r1039, %r161;
	@%p174 bra 	$L__BB82_167;
	ld.global.u32 	%r2284, [%rd23+1408];
$L__BB82_167:
	add.s32 	%r1041, %r162, 384;
	setp.ge.s32 	%p175, %r1041, %r161;
	@%p175 bra 	$L__BB82_169;
	ld.global.u32 	%r2285, [%rd23+1536];
$L__BB82_169:
	add.s32 	%r1043, %r162, 416;
	setp.ge.s32 	%p176, %r1043, %r161;
	@%p176 bra 	$L__BB82_171;
	ld.global.u32 	%r2286, [%rd23+1664];
$L__BB82_171:
	add.s32 	%r1045, %r162, 448;
	setp.ge.s32 	%p177, %r1045, %r161;
	@%p177 bra 	$L__BB82_173;
	ld.global.u32 	%r2287, [%rd23+1792];
$L__BB82_173:
	add.s32 	%r1047, %r162, 480;
	setp.ge.s32 	%p178, %r1047, %r161;
	@%p178 bra 	$L__BB82_175;
	ld.global.u32 	%r2288, [%rd23+1920];
$L__BB82_175:
	add.s32 	%r1049, %r162, 512;
	setp.ge.s32 	%p179, %r1049, %r161;
	@%p179 bra 	$L__BB82_177;
	ld.global.u32 	%r2289, [%rd23+2048];
$L__BB82_177:
	add.s32 	%r1051, %r162, 544;
	setp.ge.s32 	%p180, %r1051, %r161;
	@%p180 bra 	$L__BB82_179;
	ld.global.u32 	%r2290, [%rd23+2176];
$L__BB82_179:
	ld.param.u32 	%r2257, [_ZN3cub18CUB_300001_SM_10006detail6select23DeviceSelectSweepKernelINS2_10policy_hubIiNS0_8NullTypeElLb1ELNS0_10SelectImplE2EE10Policy1000EN6thrust24THRUST_300001_SM_1000_NS6detail15normal_iteratorINSA_10device_ptrIiEEEEPS5_NS2_27partition_distinct_output_tISF_SF_EEPlNS0_13ScanTileStateIiLb1EEE7is_evenS5_iNS2_19streaming_context_tIlLb1EEELS6_2EEEvT0_T1_T2_T3_T4_T5_T6_T7_iT8_NS1_7vsmem_tE_param_7];
	// begin inline asm
	mov.u32 %r1052, %laneid;
	// end inline asm
	mov.u32 	%r200, %tid.x;
	shr.u32 	%r1083, %r200, 5;
	mad.lo.s32 	%r1084, %r1083, 576, %r1052;
	shl.b32 	%r1085, %r1084, 2;
	mov.u32 	%r1086, _ZZN3cub18CUB_300001_SM_10006detail6select23DeviceSelectSweepKernelINS2_10policy_hubIiNS0_8NullTypeElLb1ELNS0_10SelectImplE2EE10Policy1000EN6thrust24THRUST_300001_SM_1000_NS6detail15normal_iteratorINSA_10device_ptrIiEEEEPS5_NS2_27partition_distinct_output_tISF_SF_EEPlNS0_13ScanTileStateIiLb1EEE7is_evenS5_iNS2_19streaming_context_tIlLb1EEELS6_2EEEvT0_T1_T2_T3_T4_T5_T6_T7_iT8_NS1_7vsmem_tEE19static_temp_storage;
	add.s32 	%r1087, %r1086, %r1085;
	st.shared.u32 	[%r1087], %r2273;
	st.shared.u32 	[%r1087+128], %r2274;
	st.shared.u32 	[%r1087+256], %r2275;
	st.shared.u32 	[%r1087+384], %r2276;
	st.shared.u32 	[%r1087+512], %r2277;
	st.shared.u32 	[%r1087+640], %r2278;
	st.shared.u32 	[%r1087+768], %r2279;
	st.shared.u32 	[%r1087+896], %r2280;
	st.shared.u32 	[%r1087+1024], %r2281;
	st.shared.u32 	[%r1087+1152], %r2282;
	st.shared.u32 	[%r1087+1280], %r2283;
	st.shared.u32 	[%r1087+1408], %r2284;
	st.shared.u32 	[%r1087+1536], %r2285;
	st.shared.u32 	[%r1087+1664], %r2286;
	st.shared.u32 	[%r1087+1792], %r2287;
	st.shared.u32 	[%r1087+1920], %r2288;
	st.shared.u32 	[%r1087+2048], %r2289;
	st.shared.u32 	[%r1087+2176], %r2290;
	bar.warp.sync 	-1;
	mad.lo.s32 	%r1088, %r1052, 68, %r1087;
	ld.shared.v2.u32 	{%r201, %r202}, [%r1088];
	not.b32 	%r1089, %r201;
	not.b32 	%r1090, %r202;
	ld.shared.v2.u32 	{%r203, %r204}, [%r1088+8];
	not.b32 	%r1091, %r203;
	not.b32 	%r1092, %r204;
	ld.shared.v2.u32 	{%r205, %r206}, [%r1088+16];
	not.b32 	%r1093, %r205;
	not.b32 	%r1094, %r206;
	ld.shared.v2.u32 	{%r207, %r208}, [%r1088+24];
	not.b32 	%r1095, %r207;
	not.b32 	%r1096, %r208;
	ld.shared.v2.u32 	{%r209, %r210}, [%r1088+32];
	not.b32 	%r1097, %r209;
	not.b32 	%r1098, %r210;
	ld.shared.v2.u32 	{%r211, %r212}, [%r1088+40];
	not.b32 	%r1099, %r211;
	not.b32 	%r1100, %r212;
	ld.shared.v2.u32 	{%r213, %r214}, [%r1088+48];
	not.b32 	%r1101, %r213;
	not.b32 	%r1102, %r214;
	ld.shared.v2.u32 	{%r215, %r216}, [%r1088+56];
	not.b32 	%r1103, %r215;
	not.b32 	%r1104, %r216;
	ld.shared.v2.u32 	{%r217, %r218}, [%r1088+64];
	not.b32 	%r1105, %r217;
	not.b32 	%r1106, %r218;
	mul.lo.s32 	%r1107, %r200, 18;
	mov.u32 	%r1108, %ctaid.x;
	mov.u32 	%r1109, %nctaid.y;
	mov.u32 	%r1110, %ctaid.y;
	mad.lo.s32 	%r1111, %r1108, %r1109, %r1110;
	mul.lo.s32 	%r1112, %r1111, 10944;
	sub.s32 	%r219, %r2257, %r1112;
	setp.lt.s32 	%p181, %r1107, %r219;
	and.b32  	%r1113, %r1089, 1;
	selp.b32 	%r1114, %r1113, 1, %p181;
	or.b32  	%r1115, %r1107, 1;
	setp.lt.s32 	%p182, %r1115, %r219;
	and.b32  	%r1116, %r1090, 1;
	selp.b32 	%r220, %r1116, 1, %p182;
	add.s32 	%r1117, %r1107, 2;
	setp.lt.s32 	%p183, %r1117, %r219;
	and.b32  	%r1118, %r1091, 1;
	selp.b32 	%r221, %r1118, 1, %p183;
	add.s32 	%r1119, %r1107, 3;
	setp.lt.s32 	%p184, %r1119, %r219;
	and.b32  	%r1120, %r1092, 1;
	selp.b32 	%r1121, %r1120, 1, %p184;
	add.s32 	%r1122, %r1107, 4;
	setp.lt.s32 	%p185, %r1122, %r219;
	and.b32  	%r1123, %r1093, 1;
	selp.b32 	%r1124, %r1123, 1, %p185;
	add.s32 	%r1125, %r1107, 5;
	setp.lt.s32 	%p186, %r1125, %r219;
	and.b32  	%r1126, %r1094, 1;
	selp.b32 	%r222, %r1126, 1, %p186;
	add.s32 	%r1127, %r1107, 6;
	setp.lt.s32 	%p187, %r1127, %r219;
	and.b32  	%r1128, %r1095, 1;
	selp.b32 	%r223, %r1128, 1, %p187;
	add.s32 	%r1129, %r1107, 7;
	setp.lt.s32 	%p188, %r1129, %r219;
	and.b32  	%r1130, %r1096, 1;
	selp.b32 	%r224, %r1130, 1, %p188;
	add.s32 	%r1131, %r1107, 8;
	setp.lt.s32 	%p189, %r1131, %r219;
	and.b32  	%r1132, %r1097, 1;
	selp.b32 	%r225, %r1132, 1, %p189;
	add.s32 	%r1133, %r1107, 9;
	setp.lt.s32 	%p190, %r1133, %r219;
	and.b32  	%r1134, %r1098, 1;
	selp.b32 	%r226, %r1134, 1, %p190;
	add.s32 	%r1135, %r1107, 10;
	setp.lt.s32 	%p191, %r1135, %r219;
	and.b32  	%r1136, %r1099, 1;
	selp.b32 	%r1137, %r1136, 1, %p191;
	add.s32 	%r1138, %r1107, 11;
	setp.lt.s32 	%p192, %r1138, %r219;
	and.b32  	%r1139, %r1100, 1;
	selp.b32 	%r227, %r1139, 1, %p192;
	add.s32 	%r1140, %r1107, 12;
	setp.lt.s32 	%p193, %r1140, %r219;
	and.b32  	%r1141, %r1101, 1;
	selp.b32 	%r228, %r1141, 1, %p193;
	add.s32 	%r1142, %r1107, 13;
	setp.lt.s32 	%p194, %r1142, %r219;
	and.b32  	%r1143, %r1102, 1;
	selp.b32 	%r229, %r1143, 1, %p194;
	add.s32 	%r1144, %r1107, 14;
	setp.lt.s32 	%p195, %r1144, %r219;
	and.b32  	%r1145, %r1103, 1;
	selp.b32 	%r230, %r1145, 1, %p195;
	add.s32 	%r1146, %r1107, 15;
	setp.lt.s32 	%p196, %r1146, %r219;
	and.b32  	%r1147, %r1104, 1;
	selp.b32 	%r1148, %r1147, 1, %p196;
	add.s32 	%r1149, %r1107, 16;
	setp.lt.s32 	%p197, %r1149, %r219;
	and.b32  	%r1150, %r1105, 1;
	selp.b32 	%r1151, %r1150, 1, %p197;
	add.s32 	%r1152, %r1107, 17;
	setp.lt.s32 	%p198, %r1152, %r219;
	and.b32  	%r1153, %r1106, 1;
	selp.b32 	%r231, %r1153, 1, %p198;
	bar.sync 	0;
	add.s32 	%r1154, %r220, %r1114;
	add.s32 	%r1155, %r221, %r1154;
	add.s32 	%r1156, %r1121, %r1155;
	add.s32 	%r1157, %r1124, %r1156;
	add.s32 	%r1158, %r222, %r1157;
	add.s32 	%r1159, %r223, %r1158;
	add.s32 	%r1160, %r224, %r1159;
	add.s32 	%r1161, %r225, %r1160;
	add.s32 	%r1162, %r226, %r1161;
	add.s32 	%r1163, %r1137, %r1162;
	add.s32 	%r1164, %r227, %r1163;
	add.s32 	%r1165, %r228, %r1164;
	add.s32 	%r1166, %r229, %r1165;
	add.s32 	%r1167, %r230, %r1166;
	add.s32 	%r1168, %r1148, %r1167;
	add.s32 	%r1169, %r1151, %r1168;
	add.s32 	%r1057, %r231, %r1169;
	mov.b32 	%r1055, 1;
	mov.b32 	%r1080, 0;
	mov.b32 	%r1082, -1;
	// begin inline asm
	{  .reg .s32 r0;  .reg .pred p;  shfl.sync.up.b32 r0|p, %r1057, %r1055, %r1080, %r1082;  @p add.s32 r0, r0, %r1057;  mov.s32 %r1053, r0;}
	// end inline asm
	mov.b32 	%r1061, 2;
	// begin inline asm
	{  .reg .s32 r0;  .reg .pred p;  shfl.sync.up.b32 r0|p, %r1053, %r1061, %r1080, %r1082;  @p add.s32 r0, r0, %r1053;  mov.s32 %r1059, r0;}
	// end inline asm
	mov.b32 	%r1067, 4;
	// begin inline asm
	{  .reg .s32 r0;  .reg .pred p;  shfl.sync.up.b32 r0|p, %r1059, %r1067, %r1080, %r1082;  @p add.s32 r0, r0, %r1059;  mov.s32 %r1065, r0;}
	// end inline asm
	mov.b32 	%r1073, 8;
	// begin inline asm
	{  .reg .s32 r0;  .reg .pred p;  shfl.sync.up.b32 r0|p, %r1065, %r1073, %r1080, %r1082;  @p add.s32 r0, r0, %r1065;  mov.s32 %r1071, r0;}
	// end inline asm
	mov.b32 	%r1079, 16;
	// begin inline asm
	{  .reg .s32 r0;  .reg .pred p;  shfl.sync.up.b32 r0|p, %r1071, %r1079, %r1080, %r1082;  @p add.s32 r0, r0, %r1071;  mov.s32 %r1077, r0;}
	// end inline asm
	setp.ne.s32 	%p199, %r1052, 31;
	@%p199 bra 	$L__BB82_181;
	shr.u32 	%r1170, %r200, 3;
	and.b32  	%r1171, %r1170, 124;
	add.s32 	%r1173, %r1086, %r1171;
	st.shared.u32 	[%r1173], %r1077;
$L__BB82_181:
	bar.sync 	0;
	mov.u32 	%r1174, _ZZN3cub18CUB_300001_SM_10006detail6select23DeviceSelectSweepKernelINS2_10policy_hubIiNS0_8NullTypeElLb1ELNS0_10SelectImplE2EE10Policy1000EN6thrust24THRUST_300001_SM_1000_NS6detail15normal_iteratorINSA_10device_ptrIiEEEEPS5_NS2_27partition_distinct_output_tISF_SF_EEPlNS0_13ScanTileStateIiLb1EEE7is_evenS5_iNS2_19streaming_context_tIlLb1EEELS6_2EEEvT0_T1_T2_T3_T4_T5_T6_T7_iT8_NS1_7vsmem_tEE19static_temp_storage;
	ld.shared.v4.u32 	{%r1175, %r1176, %r1177, %r1178}, [_ZZN3cub18CUB_300001_SM_10006detail6select23DeviceSelectSweepKernelINS2_10policy_hubIiNS0_8NullTypeElLb1ELNS0_10SelectImplE2EE10Policy1000EN6thrust24THRUST_300001_SM_1000_NS6detail15normal_iteratorINSA_10device_ptrIiEEEEPS5_NS2_27partition_distinct_output_tISF_SF_EEPlNS0_13ScanTileStateIiLb1EEE7is_evenS5_iNS2_19streaming_context_tIlLb1EEELS6_2EEEvT0_T1_T2_T3_T4_T5_T6_T7_iT8_NS1_7vsmem_tEE19static_temp_storage];
	shr.u32 	%r1179, %r200, 5;
	add.s32 	%r1180, %r1176, %r1175;
	setp.eq.s32 	%p200, %r1179, 2;
	selp.b32 	%r1181, %r1180, %r1175, %p200;
	add.s32 	%r1182, %r1180, %r1177;
	setp.eq.s32 	%p201, %r1179, 3;
	selp.b32 	%r1183, %r1182, %r1181, %p201;
	add.s32 	%r1184, %r1182, %r1178;
	setp.eq.s32 	%p202, %r1179, 4;
	selp.b32 	%r1185, %r1184, %r1183, %p202;
	ld.shared.v4.u32 	{%r1186, %r1187, %r1188, %r1189}, [_ZZN3cub18CUB_300001_SM_10006detail6select23DeviceSelectSweepKernelINS2_10policy_hubIiNS0_8NullTypeElLb1ELNS0_10SelectImplE2EE10Policy1000EN6thrust24THRUST_300001_SM_1000_NS6detail15normal_iteratorINSA_10device_ptrIiEEEEPS5_NS2_27partition_distinct_output_tISF_SF_EEPlNS0_13ScanTileStateIiLb1EEE7is_evenS5_iNS2_19streaming_context_tIlLb1EEELS6_2EEEvT0_T1_T2_T3_T4_T5_T6_T7_iT8_NS1_7vsmem_tEE19static_temp_storage+16];
	add.s32 	%r1190, %r1184, %r1186;
	setp.eq.s32 	%p203, %r1179, 5;
	selp.b32 	%r1191, %r1190, %r1185, %p203;
	add.s32 	%r1192, %r1190, %r1187;
	setp.eq.s32 	%p204, %r1179, 6;
	selp.b32 	%r1193, %r1192, %r1191, %p204;
	add.s32 	%r1194, %r1192, %r1188;
	setp.eq.s32 	%p205, %r1179, 7;
	selp.b32 	%r1195, %r1194, %r1193, %p205;
	add.s32 	%r1196, %r1194, %r1189;
	setp.eq.s32 	%p206, %r1179, 8;
	selp.b32 	%r1197, %r1196, %r1195, %p206;
	ld.shared.v4.u32 	{%r1198, %r1199, %r1200, %r1201}, [_ZZN3cub18CUB_300001_SM_10006detail6select23DeviceSelectSweepKernelINS2_10policy_hubIiNS0_8NullTypeElLb1ELNS0_10SelectImplE2EE10Policy1000EN6thrust24THRUST_300001_SM_1000_NS6detail15normal_iteratorINSA_10device_ptrIiEEEEPS5_NS2_27partition_distinct_output_tISF_SF_EEPlNS0_13ScanTileStateIiLb1EEE7is_evenS5_iNS2_19streaming_context_tIlLb1EEELS6_2EEEvT0_T1_T2_T3_T4_T5_T6_T7_iT8_NS1_7vsmem_tEE19static_temp_storage+32];
	add.s32 	%r1202, %r1196, %r1198;
	setp.eq.s32 	%p207, %r1179, 9;
	selp.b32 	%r1203, %r1202, %r1197, %p207;
	add.s32 	%r1204, %r1202, %r1199;
	setp.eq.s32 	%p208, %r1179, 10;
	selp.b32 	%r1205, %r1204, %r1203, %p208;
	add.s32 	%r1206, %r1204, %r1200;
	setp.eq.s32 	%p209, %r1179, 11;
	selp.b32 	%r1207, %r1206, %r1205, %p209;
	add.s32 	%r1208, %r1206, %r1201;
	setp.eq.s32 	%p210, %r1179, 12;
	selp.b32 	%r1209, %r1208, %r1207, %p210;
	ld.shared.v4.u32 	{%r1210, %r1211, %r1212, %r1213}, [_ZZN3cub18CUB_300001_SM_10006detail6select23DeviceSelectSweepKernelINS2_10policy_hubIiNS0_8NullTypeElLb1ELNS0_10SelectImplE2EE10Policy1000EN6thrust24THRUST_300001_SM_1000_NS6detail15normal_iteratorINSA_10device_ptrIiEEEEPS5_NS2_27partition_distinct_output_tISF_SF_EEPlNS0_13ScanTileStateIiLb1EEE7is_evenS5_iNS2_19streaming_context_tIlLb1EEELS6_2EEEvT0_T1_T2_T3_T4_T5_T6_T7_iT8_NS1_7vsmem_tEE19static_temp_storage+48];
	add.s32 	%r1214, %r1208, %r1210;
	setp.eq.s32 	%p211, %r1179, 13;
	selp.b32 	%r1215, %r1214, %r1209, %p211;
	add.s32 	%r1216, %r1214, %r1211;
	setp.eq.s32 	%p212, %r1179, 14;
	selp.b32 	%r1217, %r1216, %r1215, %p212;
	add.s32 	%r1218, %r1216, %r1212;
	setp.eq.s32 	%p213, %r1179, 15;
	selp.b32 	%r1219, %r1218, %r1217, %p213;
	add.s32 	%r1220, %r1218, %r1213;
	setp.eq.s32 	%p214, %r1179, 16;
	selp.b32 	%r1221, %r1220, %r1219, %p214;
	.pragma "used_bytes_mask 4095";
	ld.shared.v4.u32 	{%r1222, %r1223, %r1224, %r1225}, [_ZZN3cub18CUB_300001_SM_10006detail6select23DeviceSelectSweepKernelINS2_10policy_hubIiNS0_8NullTypeElLb1ELNS0_10SelectImplE2EE10Policy1000EN6thrust24THRUST_300001_SM_1000_NS6detail15normal_iteratorINSA_10device_ptrIiEEEEPS5_NS2_27partition_distinct_output_tISF_SF_EEPlNS0_13ScanTileStateIiLb1EEE7is_evenS5_iNS2_19streaming_context_tIlLb1EEELS6_2EEEvT0_T1_T2_T3_T4_T5_T6_T7_iT8_NS1_7vsmem_tEE19static_temp_storage+64];
	add.s32 	%r1226, %r1220, %r1222;
	setp.eq.s32 	%p215, %r1179, 17;
	selp.b32 	%r1227, %r1226, %r1221, %p215;
	add.s32 	%r1228, %r1226, %r1223;
	setp.eq.s32 	%p216, %r1179, 18;
	selp.b32 	%r1229, %r1228, %r1227, %p216;
	setp.lt.u32 	%p217, %r200, 32;
	selp.b32 	%r1230, 0, %r1229, %p217;
	setp.eq.s32 	%p218, %r1052, 0;
	mul.lo.s32 	%r1231, %r200, 18;
	setp.lt.s32 	%p219, %r1231, %r219;
	not.b32 	%r1232, %r201;
	and.b32  	%r1233, %r1232, 1;
	selp.b32 	%r1234, %r1233, 1, %p219;
	add.s32 	%r1235, %r220, %r1234;
	add.s32 	%r1236, %r221, %r1235;
	add.s32 	%r1237, %r1231, 3;
	setp.lt.s32 	%p220, %r1237, %r219;
	not.b32 	%r1238, %r204;
	and.b32  	%r1239, %r1238, 1;
	selp.b32 	%r1240, %r1239, 1, %p220;
	add.s32 	%r1241, %r1240, %r1236;
	add.s32 	%r1242, %r1231, 4;
	setp.lt.s32 	%p221, %r1242, %r219;
	not.b32 	%r1243, %r205;
	and.b32  	%r1244, %r1243, 1;
	selp.b32 	%r1245, %r1244, 1, %p221;
	add.s32 	%r1246, %r1245, %r1241;
	add.s32 	%r1247, %r222, %r1246;
	add.s32 	%r1248, %r223, %r1247;
	add.s32 	%r1249, %r224, %r1248;
	add.s32 	%r1250, %r225, %r1249;
	add.s32 	%r1251, %r226, %r1250;
	add.s32 	%r1252, %r1231, 10;
	setp.lt.s32 	%p222, %r1252, %r219;
	not.b32 	%r1253, %r211;
	and.b32  	%r1254, %r1253, 1;
	selp.b32 	%r1255, %r1254, 1, %p222;
	add.s32 	%r1256, %r1255, %r1251;
	add.s32 	%r1257, %r227, %r1256;
	add.s32 	%r1258, %r228, %r1257;
	add.s32 	%r1259, %r229, %r1258;
	add.s32 	%r1260, %r230, %r1259;
	add.s32 	%r1261, %r1231, 15;
	setp.lt.s32 	%p223, %r1261, %r219;
	not.b32 	%r1262, %r216;
	and.b32  	%r1263, %r1262, 1;
	selp.b32 	%r1264, %r1263, 1, %p223;
	add.s32 	%r1265, %r1264, %r1260;
	add.s32 	%r1266, %r1231, 16;
	setp.lt.s32 	%p224, %r1266, %r219;
	not.b32 	%r1267, %r217;
	and.b32  	%r1268, %r1267, 1;
	selp.b32 	%r1269, %r1268, 1, %p224;
	add.s32 	%r1270, %r1269, %r1265;
	add.s32 	%r1271, %r231, %r1270;
	sub.s32 	%r1272, %r1077, %r1271;
	selp.b32 	%r1273, 0, %r1272, %p218;
	add.s32 	%r1274, %r1230, %r1273;
	add.s32 	%r1275, %r1274, %r1234;
	add.s32 	%r1276, %r1235, %r1274;
	add.s32 	%r1277, %r1236, %r1274;
	add.s32 	%r1278, %r1241, %r1274;
	add.s32 	%r1279, %r1246, %r1274;
	add.s32 	%r1280, %r1247, %r1274;
	add.s32 	%r1281, %r1248, %r1274;
	add.s32 	%r1282, %r1249, %r1274;
	add.s32 	%r1283, %r1250, %r1274;
	add.s32 	%r1284, %r1251, %r1274;
	add.s32 	%r1285, %r1256, %r1274;
	add.s32 	%r1286, %r1257, %r1274;
	add.s32 	%r1287, %r1258, %r1274;
	add.s32 	%r1288, %r1259, %r1274;
	add.s32 	%r1289, %r1260, %r1274;
	add.s32 	%r1290, %r1265, %r1274;
	add.s32 	%r1291, %r1270, %r1274;
	add.s32 	%r1292, %r219, %r1224;
	add.s32 	%r1293, %r1292, %r1228;
	add.s32 	%r2324, %r1293, -10944;
	bar.sync 	0;
	sub.s32 	%r234, %r219, %r2324;
	sub.s32 	%r1294, %r1231, %r1274;
	setp.eq.s32 	%p225, %r1234, 0;
	add.s32 	%r1295, %r1274, %r234;
	selp.b32 	%r1296, %r1294, %r1295, %p225;
	shl.b32 	%r1297, %r1296, 2;
	add.s32 	%r1298, %r1174, %r1297;
	st.shared.u32 	[%r1298], %r201;
	sub.s32 	%r1299, %r1231, %r1275;
	add.s32 	%r1300, %r1299, 1;
	setp.eq.s32 	%p226, %r220, 0;
	add.s32 	%r1301, %r1295, %r1234;
	selp.b32 	%r1302, %r1300, %r1301, %p226;
	shl.b32 	%r1303, %r1302, 2;
	add.s32 	%r1304, %r1174, %r1303;
	st.shared.u32 	[%r1304], %r202;
	sub.s32 	%r1305, %r1231, %r1276;
	add.s32 	%r1306, %r1305, 2;
	setp.eq.s32 	%p227, %r221, 0;
	add.s32 	%r1307, %r1301, %r220;
	selp.b32 	%r1308, %r1306, %r1307, %p227;
	shl.b32 	%r1309, %r1308, 2;
	add.s32 	%r1310, %r1174, %r1309;
	st.shared.u32 	[%r1310], %r203;
	sub.s32 	%r1311, %r1237, %r1277;
	setp.eq.s32 	%p228, %r1240, 0;
	add.s32 	%r1312, %r1307, %r221;
	selp.b32 	%r1313, %r1311, %r1312, %p228;
	shl.b32 	%r1314, %r1313, 2;
	add.s32 	%r1315, %r1174, %r1314;
	st.shared.u32 	[%r1315], %r204;
	sub.s32 	%r1316, %r1242, %r1278;
	setp.eq.s32 	%p229, %r1245, 0;
	add.s32 	%r1317, %r1312, %r1240;
	selp.b32 	%r1318, %r1316, %r1317, %p229;
	shl.b32 	%r1319, %r1318, 2;
	add.s32 	%r1320, %r1174, %r1319;
	st.shared.u32 	[%r1320], %r205;
	sub.s32 	%r1321, %r1231, %r1279;
	add.s32 	%r1322, %r1321, 5;
	setp.eq.s32 	%p230, %r222, 0;
	add.s32 	%r1323, %r1317, %r1245;
	selp.b32 	%r1324, %r1322, %r1323, %p230;
	shl.b32 	%r1325, %r1324, 2;
	add.s32 	%r1326, %r1174, %r1325;
	st.shared.u32 	[%r1326], %r206;
	sub.s32 	%r1327, %r1231, %r1280;
	add.s32 	%r1328, %r1327, 6;
	setp.eq.s32 	%p231, %r223, 0;
	add.s32 	%r1329, %r1323, %r222;
	selp.b32 	%r1330, %r1328, %r1329, %p231;
	shl.b32 	%r1331, %r1330, 2;
	add.s32 	%r1332, %r1174, %r1331;
	st.shared.u32 	[%r1332], %r207;
	sub.s32 	%r1333, %r1231, %r1281;
	add.s32 	%r1334, %r1333, 7;
	setp.eq.s32 	%p232, %r224, 0;
	add.s32 	%r1335, %r1329, %r223;
	selp.b32 	%r1336, %r1334, %r1335, %p232;
	shl.b32 	%r1337, %r1336, 2;
	add.s32 	%r1338, %r1174, %r1337;
	st.shared.u32 	[%r1338], %r208;
	sub.s32 	%r1339, %r1231, %r1282;
	add.s32 	%r1340, %r1339, 8;
	setp.eq.s32 	%p233, %r225, 0;
	add.s32 	%r1341, %r1335, %r224;
	selp.b32 	%r1342, %r1340, %r1341, %p233;
	shl.b32 	%r1343, %r1342, 2;
	add.s32 	%r1344, %r1174, %r1343;
	st.shared.u32 	[%r1344], %r209;
	sub.s32 	%r1345, %r1231, %r1283;
	add.s32 	%r1346, %r1345, 9;
	setp.eq.s32 	%p234, %r226, 0;
	add.s32 	%r1347, %r1341, %r225;
	selp.b32 	%r1348, %r1346, %r1347, %p234;
	shl.b32 	%r1349, %r1348, 2;
	add.s32 	%r1350, %r1174, %r1349;
	st.shared.u32 	[%r1350], %r210;
	sub.s32 	%r1351, %r1252, %r1284;
	setp.eq.s32 	%p235, %r1255, 0;
	add.s32 	%r1352, %r1347, %r226;
	selp.b32 	%r1353, %r1351, %r1352, %p235;
	shl.b32 	%r1354, %r1353, 2;
	add.s32 	%r1355, %r1174, %r1354;
	st.shared.u32 	[%r1355], %r211;
	sub.s32 	%r1356, %r1231, %r1285;
	add.s32 	%r1357, %r1356, 11;
	setp.eq.s32 	%p236, %r227, 0;
	add.s32 	%r1358, %r1352, %r1255;
	selp.b32 	%r1359, %r1357, %r1358, %p236;
	shl.b32 	%r1360, %r1359, 2;
	add.s32 	%r1361, %r1174, %r1360;
	st.shared.u32 	[%r1361], %r212;
	sub.s32 	%r1362, %r1231, %r1286;
	add.s32 	%r1363, %r1362, 12;
	setp.eq.s32 	%p237, %r228, 0;
	add.s32 	%r1364, %r1358, %r227;
	selp.b32 	%r1365, %r1363, %r1364, %p237;
	shl.b32 	%r1366, %r1365, 2;
	add.s32 	%r1367, %r1174, %r1366;
	st.shared.u32 	[%r1367], %r213;
	sub.s32 	%r1368, %r1231, %r1287;
	add.s32 	%r1369, %r1368, 13;
	setp.eq.s32 	%p238, %r229, 0;
	add.s32 	%r1370, %r1364, %r228;
	selp.b32 	%r1371, %r1369, %r1370, %p238;
	shl.b32 	%r1372, %r1371, 2;
	add.s32 	%r1373, %r1174, %r1372;
	st.shared.u32 	[%r1373], %r214;
	sub.s32 	%r1374, %r1231, %r1288;
	add.s32 	%r1375, %r1374, 14;
	setp.eq.s32 	%p239, %r230, 0;
	add.s32 	%r1376, %r1370, %r229;
	selp.b32 	%r1377, %r1375, %r1376, %p239;
	shl.b32 	%r1378, %r1377, 2;
	add.s32 	%r1379, %r1174, %r1378;
	st.shared.u32 	[%r1379], %r215;
	sub.s32 	%r1380, %r1261, %r1289;
	setp.eq.s32 	%p240, %r1264, 0;
	add.s32 	%r1381, %r1376, %r230;
	selp.b32 	%r1382, %r1380, %r1381, %p240;
	shl.b32 	%r1383, %r1382, 2;
	add.s32 	%r1384, %r1174, %r1383;
	st.shared.u32 	[%r1384], %r216;
	sub.s32 	%r1385, %r1266, %r1290;
	setp.eq.s32 	%p241, %r1269, 0;
	add.s32 	%r1386, %r1381, %r1264;
	selp.b32 	%r1387, %r1385, %r1386, %p241;
	shl.b32 	%r1388, %r1387, 2;
	add.s32 	%r1389, %r1174, %r1388;
	st.shared.u32 	[%r1389], %r217;
	sub.s32 	%r1390, %r1231, %r1291;
	add.s32 	%r1391, %r1390, 17;
	setp.eq.s32 	%p242, %r231, 0;
	add.s32 	%r1392, %r1386, %r1269;
	selp.b32 	%r1393, %r1391, %r1392, %p242;
	shl.b32 	%r1394, %r1393, 2;
	add.s32 	%r1395, %r1174, %r1394;
	st.shared.u32 	[%r1395], %r218;
	bar.sync 	0;
	mov.u64 	%rd24, %rd51;
	ld.param.u8 	%rs5, [%rd24];
	setp.ne.s16 	%p243, %rs5, 0;
	mov.b64 	%rd745, 0;
	@%p243 bra 	$L__BB82_183;
	ld.param.u64 	%rd170, [%rd24+24];
	cvta.to.global.u64 	%rd171, %rd170;
	ld.global.u64 	%rd745, [%rd171];
$L__BB82_183:
	setp.ne.s16 	%p244, %rs5, 0;
	mov.b64 	%rd746, 0;
	@%p244 bra 	$L__BB82_185;
	ld.param.u64 	%rd173, [%rd24+16];
	ld.param.u64 	%rd174, [%rd24+24];
	cvta.to.global.u64 	%rd175, %rd174;
	ld.global.u64 	%rd176, [%rd175];
	sub.s64 	%rd746, %rd173, %rd176;
$L__BB82_185:
	cvta.to.global.u64 	%rd29, %rd48;
	cvta.to.global.u64 	%rd30, %rd49;
	setp.lt.s32 	%p245, %r200, %r234;
	selp.b32 	%r1396, 0, %r234, %p245;
	sub.s32 	%r235, %r200, %r1396;
	shl.b32 	%r1397, %r200, 2;
	add.s32 	%r236, %r1174, %r1397;
	ld.shared.u32 	%r237, [%r236];
	setp.ge.s32 	%p246, %r200, %r219;
	@%p246 bra 	$L__BB82_189;
	setp.lt.s32 	%p247, %r200, %r234;
	@%p247 bra 	$L__BB82_188;
	cvt.s64.s32 	%rd177, %r235;
	add.s64 	%rd178, %rd745, %rd177;
	shl.b64 	%rd179, %rd178, 2;
	add.s64 	%rd180, %rd29, %rd179;
	st.global.u32 	[%rd180], %r237;
	bra.uni 	$L__BB82_189;
$L__BB82_188:
	cvt.s64.s32 	%rd181, %r235;
	add.s64 	%rd182, %rd746, %rd181;
	shl.b64 	%rd183, %rd182, 2;
	add.s64 	%rd184, %rd30, %rd183;
	st.global.u32 	[%rd184], %r237;
$L__BB82_189:
	add.s32 	%r238, %r200, 608;
	setp.lt.s32 	%p248, %r238, %r234;
	selp.b32 	%r239, 0, %r234, %p248;
	ld.shared.u32 	%r240, [%r236+2432];
	setp.ge.s32 	%p249, %r238, %r219;
	@%p249 bra 	$L__BB82_193;
	setp.lt.s32 	%p250, %r238, %r234;
	@%p250 bra 	$L__BB82_192;
	cvt.s64.s32 	%rd185, %r239;
	cvt.u64.u32 	%rd186, %r200;
	sub.s64 	%rd187, %rd186, %rd185;
	add.s64 	%rd188, %rd745, %rd187;
	shl.b64 	%rd189, %rd188, 2;
	add.s64 	%rd190, %rd29, %rd189;
	st.global.u32 	[%rd190+2432], %r240;
	bra.uni 	$L__BB82_193;
$L__BB82_192:
	cvt.s64.s32 	%rd191, %r239;
	cvt.u64.u32 	%rd192, %r200;
	sub.s64 	%rd193, %rd192, %rd191;
	add.s64 	%rd194, %rd746, %rd193;
	shl.b64 	%rd195, %rd194, 2;
	add.s64 	%rd196, %rd30, %rd195;
	st.global.u32 	[%rd196+2432], %r240;
$L__BB82_193:
	add.s32 	%r241, %r200, 1216;
	setp.lt.s32 	%p251, %r241, %r234;
	selp.b32 	%r242, 0, %r234, %p251;
	ld.shared.u32 	%r243, [%r236+4864];
	setp.ge.s32 	%p252, %r241, %r219;
	@%p252 bra 	$L__BB82_197;
	setp.lt.s32 	%p253, %r241, %r234;
	@%p253 bra 	$L__BB82_196;
	cvt.s64.s32 	%rd197, %r242;
	cvt.u64.u32 	%rd198, %r200;
	sub.s64 	%rd199, %rd198, %rd197;
	add.s64 	%rd200, %rd745, %rd199;
	shl.b64 	%rd201, %rd200, 2;
	add.s64 	%rd202, %rd29, %rd201;
	st.global.u32 	[%rd202+4864], %r243;
	bra.uni 	$L__BB82_197;
$L__BB82_196:
	cvt.s64.s32 	%rd203, %r242;
	cvt.u64.u32 	%rd204, %r200;
	sub.s64 	%rd205, %rd204, %rd203;
	add.s64 	%rd206, %rd746, %rd205;
	shl.b64 	%rd207, %rd206, 2;
	add.s64 	%rd208, %rd30, %rd207;
	st.global.u32 	[%rd208+4864], %r243;
$L__BB82_197:
	add.s32 	%r244, %r200, 1824;
	setp.lt.s32 	%p254, %r244, %r234;
	selp.b32 	%r245, 0, %r234, %p254;
	ld.shared.u32 	%r246, [%r236+7296];
	setp.ge.s32 	%p255, %r244, %r219;
	@%p255 bra 	$L__BB82_201;
	setp.lt.s32 	%p256, %r244, %r234;
	@%p256 bra 	$L__BB82_200;
	cvt.s64.s32 	%rd209, %r245;
	cvt.u64.u32 	%rd210, %r200;
	sub.s64 	%rd211, %rd210, %rd209;
	add.s64 	%rd212, %rd745, %rd211;
	shl.b64 	%rd213, %rd212, 2;
	add.s64 	%rd214, %rd29, %rd213;
	st.global.u32 	[%rd214+7296], %r246;
	bra.uni 	$L__BB82_201;
$L__BB82_200:
	cvt.s64.s32 	%rd215, %r245;
	cvt.u64.u32 	%rd216, %r200;
	sub.s64 	%rd217, %rd216, %rd215;
	add.s64 	%rd218, %rd746, %rd217;
	shl.b64 	%rd219, %rd218, 2;
	add.s64 	%rd220, %rd30, %rd219;
	st.global.u32 	[%rd220+7296], %r246;
$L__BB82_201:
	add.s32 	%r247, %r200, 2432;
	setp.lt.s32 	%p257, %r247, %r234;
	selp.b32 	%r248, 0, %r234, %p257;
	ld.shared.u32 	%r249, [%r236+9728];
	setp.ge.s32 	%p258, %r247, %r219;
	@%p258 bra 	$L__BB82_205;
	setp.lt.s32 	%p259, %r247, %r234;
	@%p259 bra 	$L__BB82_204;
	cvt.s64.s32 	%rd221, %r248;
	cvt.u64.u32 	%rd222, %r200;
	sub.s64 	%rd223, %rd222, %rd221;
	add.s64 	%rd224, %rd745, %rd223;
	shl.b64 	%rd225, %rd224, 2;
	add.s64 	%rd226, %rd29, %rd225;
	st.global.u32 	[%rd226+9728], %r249;
	bra.uni 	$L__BB82_205;
$L__BB82_204:
	cvt.s64.s32 	%rd227, %r248;
	cvt.u64.u32 	%rd228, %r200;
	sub.s64 	%rd229, %rd228, %rd227;
	add.s64 	%rd230, %rd746, %rd229;
	shl.b64 	%rd231, %rd230, 2;
	add.s64 	%rd232, %rd30, %rd231;
	st.global.u32 	[%rd232+9728], %r249;
$L__BB82_205:
	add.s32 	%r250, %r200, 3040;
	setp.lt.s32 	%p260, %r250, %r234;
	selp.b32 	%r251, 0, %r234, %p260;
	ld.shared.u32 	%r252, [%r236+12160];
	setp.ge.s32 	%p261, %r250, %r219;
	@%p261 bra 	$L__BB82_209;
	setp.lt.s32 	%p262, %r250, %r234;
	@%p262 bra 	$L__BB82_208;
	cvt.s64.s32 	%rd233, %r251;
	cvt.u64.u32 	%rd234, %r200;
	sub.s64 	%rd235, %rd234, %rd233;
	add.s64 	%rd236, %rd745, %rd235;
	shl.b64 	%rd237, %rd236, 2;
	add.s64 	%rd238, %rd29, %rd237;
	st.global.u32 	[%rd238+12160], %r252;
	bra.uni 	$L__BB82_209;
$L__BB82_208:
	cvt.s64.s32 	%rd239, %r251;
	cvt.u64.u32 	%rd240, %r200;
	sub.s64 	%rd241, %rd240, %rd239;
	add.s64 	%rd242, %rd746, %rd241;
	shl.b64 	%rd243, %rd242, 2;
	add.s64 	%rd244, %rd30, %rd243;
	st.global.u32 	[%rd244+12160], %r252;
$L__BB82_209:
	add.s32 	%r253, %r200, 3648;
	setp.lt.s32 	%p263, %r253, %r234;
	selp.b32 	%r254, 0, %r234, %p263;
	ld.shared.u32 	%r255, [%r236+14592];
	setp.ge.s32 	%p264, %r253, %r219;
	@%p264 bra 	$L__BB82_213;
	setp.lt.s32 	%p265, %r253, %r234;
	@%p265 bra 	$L__BB82_212;
	cvt.s64.s32 	%rd245, %r254;
	cvt.u64.u32 	%rd246, %r200;
	sub.s64 	%rd247, %rd246, %rd245;
	add.s64 	%rd248, %rd745, %rd247;
	shl.b64 	%rd249, %rd248, 2;
	add.s64 	%rd250, %rd29, %rd249;
	st.global.u32 	[%rd250+14592], %r255;
	bra.uni 	$L__BB82_213;
$L__BB82_212:
	cvt.s64.s32 	%rd251, %r254;
	cvt.u64.u32 	%rd252, %r200;
	sub.s64 	%rd253, %rd252, %rd251;
	add.s64 	%rd254, %rd746, %rd253;
	shl.b64 	%rd255, %rd254, 2;
	add.s64 	%rd256, %rd30, %rd255;
	st.global.u32 	[%rd256+14592], %r255;
$L__BB82_213:
	add.s32 	%r256, %r200, 4256;
	setp.lt.s32 	%p266, %r256, %r234;
	selp.b32 	%r257, 0, %r234, %p266;
	ld.shared.u32 	%r258, [%r236+17024];
	setp.ge.s32 	%p267, %r256, %r219;
	@%p267 bra 	$L__BB82_217;
	setp.lt.s32 	%p268, %r256, %r234;
	@%p268 bra 	$L__BB82_216;
	cvt.s64.s32 	%rd257, %r257;
	cvt.u64.u32 	%rd258, %r200;
	sub.s64 	%rd259, %rd258, %rd257;
	add.s64 	%rd260, %rd745, %rd259;
	shl.b64 	%rd261, %rd260, 2;
	add.s64 	%rd262, %rd29, %rd261;
	st.global.u32 	[%rd262+17024], %r258;
	bra.uni 	$L__BB82_217;
$L__BB82_216:
	cvt.s64.s32 	%rd263, %r257;
	cvt.u64.u32 	%rd264, %r200;
	sub.s64 	%rd265, %rd264, %rd263;
	add.s64 	%rd266, %rd746, %rd265;
	shl.b64 	%rd267, %rd266, 2;
	add.s64 	%rd268, %rd30, %rd267;
	st.global.u32 	[%rd268+17024], %r258;
$L__BB82_217:
	add.s32 	%r259, %r200, 4864;
	setp.lt.s32 	%p269, %r259, %r234;
	selp.b32 	%r260, 0, %r234, %p269;
	ld.shared.u32 	%r261, [%r236+19456];
	setp.ge.s32 	%p270, %r259, %r219;
	@%p270 bra 	$L__BB82_221;
	setp.lt.s32 	%p271, %r259, %r234;
	@%p271 bra 	$L__BB82_220;
	cvt.s64.s32 	%rd269, %r260;
	cvt.u64.u32 	%rd270, %r200;
	sub.s64 	%rd271, %rd270, %rd269;
	add.s64 	%rd272, %rd745, %rd271;
	shl.b64 	%rd273, %rd272, 2;
	add.s64 	%rd274, %rd29, %rd273;
	st.global.u32 	[%rd274+19456], %r261;
	bra.uni 	$L__BB82_221;
$L__BB82_220:
	cvt.s64.s32 	%rd275, %r260;
	cvt.u64.u32 	%rd276, %r200;
	sub.s64 	%rd277, %rd276, %rd275;
	add.s64 	%rd278, %rd746, %rd277;
	shl.b64 	%rd279, %rd278, 2;
	add.s64 	%rd280, %rd30, %rd279;
	st.global.u32 	[%rd280+19456], %r261;
$L__BB82_221:
	add.s32 	%r262, %r200, 5472;
	setp.lt.s32 	%p272, %r262, %r234;
	selp.b32 	%r263, 0, %r234, %p272;
	ld.shared.u32 	%r264, [%r236+21888];
	setp.ge.s32 	%p273, %r262, %r219;
	@%p273 bra 	$L__BB82_225;
	setp.lt.s32 	%p274, %r262, %r234;
	@%p274 bra 	$L__BB82_224;
	cvt.s64.s32 	%rd281, %r263;
	cvt.u64.u32 	%rd282, %r200;
	sub.s64 	%rd283, %rd282, %rd281;
	add.s64 	%rd284, %rd745, %rd283;
	shl.b64 	%rd285, %rd284, 2;
	add.s64 	%rd286, %rd29, %rd285;
	st.global.u32 	[%rd286+21888], %r264;
	bra.uni 	$L__BB82_225;
$L__BB82_224:
	cvt.s64.s32 	%rd287, %r263;
	cvt.u64.u32 	%rd288, %r200;
	sub.s64 	%rd289, %rd288, %rd287;
	add.s64 	%rd290, %rd746, %rd289;
	shl.b64 	%rd291, %rd290, 2;
	add.s64 	%rd292, %rd30, %rd291;
	st.global.u32 	[%rd292+21888], %r264;
$L__BB82_225:
	add.s32 	%r265, %r200, 6080;
	setp.lt.s32 	%p275, %r265, %r234;
	selp.b32 	%r266, 0, %r234, %p275;
	ld.shared.u32 	%r267, [%r236+24320];
	setp.ge.s32 	%p276, %r265, %r219;
	@%p276 bra 	$L__BB82_229;
	setp.lt.s32 	%p277, %r265, %r234;
	@%p277 bra 	$L__BB82_228;
	cvt.s64.s32 	%rd293, %r266;
	cvt.u64.u32 	%rd294, %r200;
	sub.s64 	%rd295, %rd294, %rd293;
	add.s64 	%rd296, %rd745, %rd295;
	shl.b64 	%rd297, %rd296, 2;
	add.s64 	%rd298, %rd29, %rd297;
	st.global.u32 	[%rd298+24320], %r267;
	bra.uni 	$L__BB82_229;
$L__BB82_228:
	cvt.s64.s32 	%rd299, %r266;
	cvt.u64.u32 	%rd300, %r200;
	sub.s64 	%rd301, %rd300, %rd299;
	add.s64 	%rd302, %rd746, %rd301;
	shl.b64 	%rd303, %rd302, 2;
	add.s64 	%rd304, %rd30, %rd303;
	st.global.u32 	[%rd304+24320], %r267;
$L__BB82_229:
	add.s32 	%r268, %r200, 6688;
	setp.lt.s32 	%p278, %r268, %r234;
	selp.b32 	%r269, 0, %r234, %p278;
	ld.shared.u32 	%r270, [%r236+26752];
	setp.ge.s32 	%p279, %r268, %r219;
	@%p279 bra 	$L__BB82_233;
	setp.lt.s32 	%p280, %r268, %r234;
	@%p280 bra 	$L__BB82_232;
	cvt.s64.s32 	%rd305, %r269;
	cvt.u64.u32 	%rd306, %r200;
	sub.s64 	%rd307, %rd306, %rd305;
	add.s64 	%rd308, %rd745, %rd307;
	shl.b64 	%rd309, %rd308, 2;
	add.s64 	%rd310, %rd29, %rd309;
	st.global.u32 	[%rd310+26752], %r270;
	bra.uni 	$L__BB82_233;
$L__BB82_232:
	cvt.s64.s32 	%rd311, %r269;
	cvt.u64.u32 	%rd312, %r200;
	sub.s64 	%rd313, %rd312, %rd311;
	add.s64 	%rd314, %rd746, %rd313;
	shl.b64 	%rd315, %rd314, 2;
	add.s64 	%rd316, %rd30, %rd315;
	st.global.u32 	[%rd316+26752], %r270;
$L__BB82_233:
	add.s32 	%r271, %r200, 7296;
	setp.lt.s32 	%p281, %r271, %r234;
	selp.b32 	%r272, 0, %r234, %p281;
	ld.shared.u32 	%r273, [%r236+29184];
	setp.ge.s32 	%p282, %r271, %r219;
	@%p282 bra 	$L__BB82_237;
	setp.lt.s32 	%p283, %r271, %r234;
	@%p283 bra 	$L__BB82_236;
	cvt.s64.s32 	%rd317, %r272;
	cvt.u64.u32 	%rd318, %r200;
	sub.s64 	%rd319, %rd318, %rd317;
	add.s64 	%rd320, %rd745, %rd319;
	shl.b64 	%rd321, %rd320, 2;
	add.s64 	%rd322, %rd29, %rd321;
	st.global.u32 	[%rd322+29184], %r273;
	bra.uni 	$L__BB82_237;
$L__BB82_236:
	cvt.s64.s32 	%rd323, %r272;
	cvt.u64.u32 	%rd324, %r200;
	sub.s64 	%rd325, %rd324, %rd323;
	add.s64 	%rd326, %rd746, %rd325;
	shl.b64 	%rd327, %rd326, 2;
	add.s64 	%rd328, %rd30, %rd327;
	st.global.u32 	[%rd328+29184], %r273;
$L__BB82_237:
	add.s32 	%r274, %r200, 7904;
	setp.lt.s32 	%p284, %r274, %r234;
	selp.b32 	%r275, 0, %r234, %p284;
	ld.shared.u32 	%r276, [%r236+31616];
	setp.ge.s32 	%p285, %r274, %r219;
	@%p285 bra 	$L__BB82_241;
	setp.lt.s32 	%p286, %r274, %r234;
	@%p286 bra 	$L__BB82_240;
	cvt.s64.s32 	%rd329, %r275;
	cvt.u64.u32 	%rd330, %r200;
	sub.s64 	%rd331, %rd330, %rd329;
	add.s64 	%rd332, %rd745, %rd331;
	shl.b64 	%rd333, %rd332, 2;
	add.s64 	%rd334, %rd29, %rd333;
	st.global.u32 	[%rd334+31616], %r276;
	bra.uni 	$L__BB82_241;
$L__BB82_240:
	cvt.s64.s32 	%rd335, %r275;
	cvt.u64.u32 	%rd336, %r200;
	sub.s64 	%rd337, %rd336, %rd335;
	add.s64 	%rd338, %rd746, %rd337;
	shl.b64 	%rd339, %rd338, 2;
	add.s64 	%rd340, %rd30, %rd339;
	st.global.u32 	[%rd340+31616], %r276;
$L__BB82_241:
	add.s32 	%r277, %r200, 8512;
	setp.lt.s32 	%p287, %r277, %r234;
	selp.b32 	%r278, 0, %r234, %p287;
	ld.shared.u32 	%r279, [%r236+34048];
	setp.ge.s32 	%p288, %r277, %r219;
	@%p288 bra 	$L__BB82_245;
	setp.lt.s32 	%p289, %r277, %r234;
	@%p289 bra 	$L__BB82_244;
	cvt.s64.s32 	%rd341, %r278;
	cvt.u64.u32 	%rd342, %r200;
	sub.s64 	%rd343, %rd342, %rd341;
	add.s64 	%rd344, %rd745, %rd343;
	shl.b64 	%rd345, %rd344, 2;
	add.s64 	%rd346, %rd29, %rd345;
	st.global.u32 	[%rd346+34048], %r279;
	bra.uni 	$L__BB82_245;
$L__BB82_244:
	cvt.s64.s32 	%rd347, %r278;
	cvt.u64.u32 	%rd348, %r200;
	sub.s64 	%rd349, %rd348, %rd347;
	add.s64 	%rd350, %rd746, %rd349;
	shl.b64 	%rd351, %rd350, 2;
	add.s64 	%rd352, %rd30, %rd351;
	st.global.u32 	[%rd352+34048], %r279;
$L__BB82_245:
	add.s32 	%r280, %r200, 9120;
	setp.lt.s32 	%p290, %r280, %r234;
	selp.b32 	%r281, 0, %r234, %p290;
	ld.shared.u32 	%r282, [%r236+36480];
	setp.ge.s32 	%p291, %r280, %r219;
	@%p291 bra 	$L__BB82_249;
	setp.lt.s32 	%p292, %r280, %r234;
	@%p292 bra 	$L__BB82_248;
	cvt.s64.s32 	%rd353, %r281;
	cvt.u64.u32 	%rd354, %r200;
	sub.s64 	%rd355, %rd354, %rd353;
	add.s64 	%rd356, %rd745, %rd355;
	shl.b64 	%rd357, %rd356, 2;
	add.s64 	%rd358, %rd29, %rd357;
	st.global.u32 	[%rd358+36480], %r282;
	bra.uni 	$L__BB82_249;
$L__BB82_248:
	cvt.s64.s32 	%rd359, %r281;
	cvt.u64.u32 	%rd360, %r200;
	sub.s64 	%rd361, %rd360, %rd359;
	add.s64 	%rd362, %rd746, %rd361;
	shl.b64 	%rd363, %rd362, 2;
	add.s64 	%rd364, %rd30, %rd363;
	st.global.u32 	[%rd364+36480], %r282;
$L__BB82_249:
	add.s32 	%r283, %r200, 9728;
	setp.lt.s32 	%p293, %r283, %r234;
	selp.b32 	%r284, 0, %r234, %p293;
	ld.shared.u32 	%r285, [%r236+38912];
	setp.ge.s32 	%p294, %r283, %r219;
	@%p294 bra 	$L__BB82_253;
	setp.lt.s32 	%p295, %r283, %r234;
	@%p295 bra 	$L__BB82_252;
	cvt.s64.s32 	%rd365, %r284;
	cvt.u64.u32 	%rd366, %r200;
	sub.s64 	%rd367, %rd366, %rd365;
	add.s64 	%rd368, %rd745, %rd367;
	shl.b64 	%rd369, %rd368, 2;
	add.s64 	%rd370, %rd29, %rd369;
	st.global.u32 	[%rd370+38912], %r285;
	bra.uni 	$L__BB82_253;
$L__BB82_252:
	cvt.s64.s32 	%rd371, %r284;
	cvt.u64.u32 	%rd372, %r200;
	sub.s64 	%rd373, %rd372, %rd371;
	add.s64 	%rd374, %rd746, %rd373;
	shl.b64 	%rd375, %rd374, 2;
	add.s64 	%rd376, %rd30, %rd375;
	st.global.u32 	[%rd376+38912], %r285;
$L__BB82_253:
	add.s32 	%r286, %r200, 10336;
	setp.lt.s32 	%p296, %r286, %r234;
	selp.b32 	%r287, 0, %r234, %p296;
	ld.shared.u32 	%r288, [%r236+41344];
	setp.ge.s32 	%p297, %r286, %r219;
	@%p297 bra 	$L__BB82_389;
	setp.lt.s32 	%p298, %r286, %r234;
	@%p298 bra 	$L__BB82_256;
	cvt.s64.s32 	%rd377, %r287;
	cvt.u64.u32 	%rd378, %r200;
	sub.s64 	%rd379, %rd378, %rd377;
	add.s64 	%rd380, %rd745, %rd379;
	shl.b64 	%rd381, %rd380, 2;
	add.s64 	%rd382, %rd29, %rd381;
	st.global.u32 	[%rd382+41344], %r288;
	bra.uni 	$L__BB82_389;
$L__BB82_256:
	cvt.s64.s32 	%rd383, %r287;
	cvt.u64.u32 	%rd384, %r200;
	sub.s64 	%rd385, %rd384, %rd383;
	add.s64 	%rd386, %rd746, %rd385;
	shl.b64 	%rd387, %rd386, 2;
	add.s64 	%rd388, %rd30, %rd387;
	st.global.u32 	[%rd388+41344], %r288;
	bra.uni 	$L__BB82_389;
$L__BB82_257:
	ld.param.u8 	%rs1, [%rd1];
	setp.eq.s16 	%p3, %rs1, 0;
	ld.param.u64 	%rd53, [%rd1+16];
	selp.b64 	%rd54, %rd53, 0, %p3;
	cvt.s64.s32 	%rd55, %r2;
	add.s64 	%rd56, %rd54, %rd55;
	mov.u32 	%r441, %tid.x;
	and.b32  	%r442, %r441, 31;
	and.b32  	%r443, %r441, 992;
	mul.lo.s32 	%r444, %r443, 18;
	or.b32  	%r289, %r444, %r442;
	setp.ge.s32 	%p4, %r289, %r161;
	cvt.u64.u32 	%rd57, %r289;
	add.s64 	%rd58, %rd56, %rd57;
	shl.b64 	%rd59, %rd58, 2;
	add.s64 	%rd31, %rd3, %rd59;
	@%p4 bra 	$L__BB82_259;
	ld.global.u32 	%r2291, [%rd31];
$L__BB82_259:
	add.s32 	%r446, %r289, 32;
	setp.ge.s32 	%p5, %r446, %r161;
	@%p5 bra 	$L__BB82_261;
	ld.global.u32 	%r2292, [%rd31+128];
$L__BB82_261:
	add.s32 	%r448, %r289, 64;
	setp.ge.s32 	%p6, %r448, %r161;
	@%p6 bra 	$L__BB82_263;
	ld.global.u32 	%r2293, [%rd31+256];
$L__BB82_263:
	add.s32 	%r450, %r289, 96;
	setp.ge.s32 	%p7, %r450, %r161;
	@%p7 bra 	$L__BB82_265;
	ld.global.u32 	%r2294, [%rd31+384];
$L__BB82_265:
	add.s32 	%r452, %r289, 128;
	setp.ge.s32 	%p8, %r452, %r161;
	@%p8 bra 	$L__BB82_267;
	ld.global.u32 	%r2295, [%rd31+512];
$L__BB82_267:
	add.s32 	%r454, %r289, 160;
	setp.ge.s32 	%p9, %r454, %r161;
	@%p9 bra 	$L__BB82_269;
	ld.global.u32 	%r2296, [%rd31+640];
$L__BB82_269:
	add.s32 	%r456, %r289, 192;
	setp.ge.s32 	%p10, %r456, %r161;
	@%p10 bra 	$L__BB82_271;
	ld.global.u32 	%r2297, [%rd31+768];
$L__BB82_271:
	add.s32 	%r458, %r289, 224;
	setp.ge.s32 	%p11, %r458, %r161;
	@%p11 bra 	$L__BB82_273;
	ld.global.u32 	%r2298, [%rd31+896];
$L__BB82_273:
	add.s32 	%r460, %r289, 256;
	setp.ge.s32 	%p12, %r460, %r161;
	@%p12 bra 	$L__BB82_275;
	ld.global.u32 	%r2299, [%rd31+1024];
$L__BB82_275:
	add.s32 	%r462, %r289, 288;
	setp.ge.s32 	%p13, %r462, %r161;
	@%p13 bra 	$L__BB82_277;
	ld.global.u32 	%r2300, [%rd31+1152];
$L__BB82_277:
	add.s32 	%r464, %r289, 320;
	setp.ge.s32 	%p14, %r464, %r161;
	@%p14 bra 	$L__BB82_279;
	ld.global.u32 	%r2301, [%rd31+1280];
$L__BB82_279:
	add.s32 	%r466, %r289, 352;
	setp.ge.s32 	%p15, %r466, %r161;
	@%p15 bra 	$L__BB82_281;
	ld.global.u32 	%r2302, [%rd31+1408];
$L__BB82_281:
	add.s32 	%r468, %r289, 384;
	setp.ge.s32 	%p16, %r468, %r161;
	@%p16 bra 	$L__BB82_283;
	ld.global.u32 	%r2303, [%rd31+1536];
$L__BB82_283:
	add.s32 	%r470, %r289, 416;
	setp.ge.s32 	%p17, %r470, %r161;
	@%p17 bra 	$L__BB82_285;
	ld.global.u32 	%r2304, [%rd31+1664];
$L__BB82_285:
	add.s32 	%r472, %r289, 448;
	setp.ge.s32 	%p18, %r472, %r161;
	@%p18 bra 	$L__BB82_287;
	ld.global.u32 	%r2305, [%rd31+1792];
$L__BB82_287:
	add.s32 	%r474, %r289, 480;
	setp.ge.s32 	%p19, %r474, %r161;
	@%p19 bra 	$L__BB82_289;
	ld.global.u32 	%r2306, [%rd31+1920];
$L__BB82_289:
	add.s32 	%r476, %r289, 512;
	setp.ge.s32 	%p20, %r476, %r161;
	@%p20 bra 	$L__BB82_291;
	ld.global.u32 	%r2307, [%rd31+2048];
$L__BB82_291:
	add.s32 	%r478, %r289, 544;
	setp.ge.s32 	%p21, %r478, %r161;
	@%p21 bra 	$L__BB82_293;
	ld.global.u32 	%r2308, [%rd31+2176];
$L__BB82_293:
	ld.param.u32 	%r2256, [_ZN3cub18CUB_300001_SM_10006detail6select23DeviceSelectSweepKernelINS2_10policy_hubIiNS0_8NullTypeElLb1ELNS0_10SelectImplE2EE10Policy1000EN6thrust24THRUST_300001_SM_1000_NS6detail15normal_iteratorINSA_10device_ptrIiEEEEPS5_NS2_27partition_distinct_output_tISF_SF_EEPlNS0_13ScanTileStateIiLb1EEE7is_evenS5_iNS2_19streaming_context_tIlLb1EEELS6_2EEEvT0_T1_T2_T3_T4_T5_T6_T7_iT8_NS1_7vsmem_tE_param_7];
	// begin inline asm
	mov.u32 %r479, %laneid;
	// end inline asm
	mov.u32 	%r327, %tid.x;
	shr.u32 	%r328, %r327, 5;
	mad.lo.s32 	%r510, %r328, 576, %r479;
	shl.b32 	%r511, %r510, 2;
	mov.u32 	%r512, _ZZN3cub18CUB_300001_SM_10006detail6select23DeviceSelectSweepKernelINS2_10policy_hubIiNS0_8NullTypeElLb1ELNS0_10SelectImplE2EE10Policy1000EN6thrust24THRUST_300001_SM_1000_NS6detail15normal_iteratorINSA_10device_ptrIiEEEEPS5_NS2_27partition_distinct_output_tISF_SF_EEPlNS0_13ScanTileStateIiLb1EEE7is_evenS5_iNS2_19streaming_context_tIlLb1EEELS6_2EEEvT0_T1_T2_T3_T4_T5_T6_T7_iT8_NS1_7vsmem_tEE19static_temp_storage;
	add.s32 	%r513, %r512, %r511;
	st.shared.u32 	[%r513], %r2291;
	st.shared.u32 	[%r513+128], %r2292;
	st.shared.u32 	[%r513+256], %r2293;
	st.shared.u32 	[%r513+384], %r2294;
	st.shared.u32 	[%r513+512], %r2295;
	st.shared.u32 	[%r513+640], %r2296;
	st.shared.u32 	[%r513+768], %r2297;
	st.shared.u32 	[%r513+896], %r2298;
	st.shared.u32 	[%r513+1024], %r2299;
	st.shared.u32 	[%r513+1152], %r2300;
	st.shared.u32 	[%r513+1280], %r2301;
	st.shared.u32 	[%r513+1408], %r2302;
	st.shared.u32 	[%r513+1536], %r2303;
	st.shared.u32 	[%r513+1664], %r2304;
	st.shared.u32 	[%r513+1792], %r2305;
	st.shared.u32 	[%r513+1920], %r2306;
	st.shared.u32 	[%r513+2048], %r2307;
	st.shared.u32 	[%r513+2176], %r2308;
	bar.warp.sync 	-1;
	mad.lo.s32 	%r514, %r479, 68, %r513;
	ld.shared.v2.u32 	{%r329, %r330}, [%r514];
	not.b32 	%r515, %r329;
	not.b32 	%r516, %r330;
	ld.shared.v2.u32 	{%r331, %r332}, [%r514+8];
	not.b32 	%r517, %r331;
	not.b32 	%r518, %r332;
	ld.shared.v2.u32 	{%r333, %r334}, [%r514+16];
	not.b32 	%r519, %r333;
	not.b32 	%r520, %r334;
	ld.shared.v2.u32 	{%r335, %r336}, [%r514+24];
	not.b32 	%r521, %r335;
	not.b32 	%r522, %r336;
	ld.shared.v2.u32 	{%r337, %r338}, [%r514+32];
	not.b32 	%r523, %r337;
	not.b32 	%r524, %r338;
	ld.shared.v2.u32 	{%r339, %r340}, [%r514+40];
	not.b32 	%r525, %r339;
	not.b32 	%r526, %r340;
	ld.shared.v2.u32 	{%r341, %r342}, [%r514+48];
	not.b32 	%r527, %r341;
	not.b32 	%r528, %r342;
	ld.shared.v2.u32 	{%r343, %r344}, [%r514+56];
	not.b32 	%r529, %r343;
	not.b32 	%r530, %r344;
	ld.shared.v2.u32 	{%r345, %r346}, [%r514+64];
	not.b32 	%r531, %r345;
	not.b32 	%r532, %r346;
	mul.lo.s32 	%r533, %r327, 18;
	mov.u32 	%r534, %ctaid.x;
	mov.u32 	%r535, %nctaid.y;
	mov.u32 	%r536, %ctaid.y;
	mad.lo.s32 	%r2318, %r534, %r535, %r536;
	mul.lo.s32 	%r538, %r2318, 10944;
	sub.s32 	%r347, %r2256, %r538;
	setp.lt.s32 	%p22, %r533, %r347;
	and.b32  	%r539, %r515, 1;
	selp.b32 	%r540, %r539, 1, %p22;
	or.b32  	%r541, %r533, 1;
	setp.lt.s32 	%p23, %r541, %r347;
	and.b32  	%r542, %r516, 1;
	selp.b32 	%r543, %r542, 1, %p23;
	add.s32 	%r544, %r533, 2;
	setp.lt.s32 	%p24, %r544, %r347;
	and.b32  	%r545, %r517, 1;
	selp.b32 	%r546, %r545, 1, %p24;
	add.s32 	%r547, %r533, 3;
	setp.lt.s32 	%p25, %r547, %r347;
	and.b32  	%r548, %r518, 1;
	selp.b32 	%r549, %r548, 1, %p25;
	add.s32 	%r550, %r533, 4;
	setp.lt.s32 	%p26, %r550, %r347;
	and.b32  	%r551, %r519, 1;
	selp.b32 	%r552, %r551, 1, %p26;
	add.s32 	%r553, %r533, 5;
	setp.lt.s32 	%p27, %r553, %r347;
	and.b32  	%r554, %r520, 1;
	selp.b32 	%r555, %r554, 1, %p27;
	add.s32 	%r556, %r533, 6;
	setp.lt.s32 	%p28, %r556, %r347;
	and.b32  	%r557, %r521, 1;
	selp.b32 	%r558, %r557, 1, %p28;
	add.s32 	%r559, %r533, 7;
	setp.lt.s32 	%p29, %r559, %r347;
	and.b32  	%r560, %r522, 1;
	selp.b32 	%r561, %r560, 1, %p29;
	add.s32 	%r562, %r533, 8;
	setp.lt.s32 	%p30, %r562, %r347;
	and.b32  	%r563, %r523, 1;
	selp.b32 	%r564, %r563, 1, %p30;
	add.s32 	%r565, %r533, 9;
	setp.lt.s32 	%p31, %r565, %r347;
	and.b32  	%r566, %r524, 1;
	selp.b32 	%r567, %r566, 1, %p31;
	add.s32 	%r568, %r533, 10;
	setp.lt.s32 	%p32, %r568, %r347;
	and.b32  	%r569, %r525, 1;
	selp.b32 	%r570, %r569, 1, %p32;
	add.s32 	%r571, %r533, 11;
	setp.lt.s32 	%p33, %r571, %r347;
	and.b32  	%r572, %r526, 1;
	selp.b32 	%r573, %r572, 1, %p33;
	add.s32 	%r574, %r533, 12;
	setp.lt.s32 	%p34, %r574, %r347;
	and.b32  	%r575, %r527, 1;
	selp.b32 	%r576, %r575, 1, %p34;
	add.s32 	%r577, %r533, 13;
	setp.lt.s32 	%p35, %r577, %r347;
	and.b32  	%r578, %r528, 1;
	selp.b32 	%r579, %r578, 1, %p35;
	add.s32 	%r580, %r533, 14;
	setp.lt.s32 	%p36, %r580, %r347;
	and.b32  	%r581, %r529, 1;
	selp.b32 	%r582, %r581, 1, %p36;
	add.s32 	%r583, %r533, 15;
	setp.lt.s32 	%p37, %r583, %r347;
	and.b32  	%r584, %r530, 1;
	selp.b32 	%r585, %r584, 1, %p37;
	add.s32 	%r586, %r533, 16;
	setp.lt.s32 	%p38, %r586, %r347;
	and.b32  	%r587, %r531, 1;
	selp.b32 	%r588, %r587, 1, %p38;
	add.s32 	%r589, %r533, 17;
	setp.lt.s32 	%p39, %r589, %r347;
	and.b32  	%r590, %r532, 1;
	selp.b32 	%r591, %r590, 1, %p39;
	bar.sync 	0;
	add.s32 	%r592, %r543, %r540;
	add.s32 	%r593, %r546, %r592;
	add.s32 	%r594, %r549, %r593;
	add.s32 	%r595, %r552, %r594;
	add.s32 	%r596, %r555, %r595;
	add.s32 	%r597, %r558, %r596;
	add.s32 	%r598, %r561, %r597;
	add.s32 	%r599, %r564, %r598;
	add.s32 	%r600, %r567, %r599;
	add.s32 	%r601, %r570, %r600;
	add.s32 	%r602, %r573, %r601;
	add.s32 	%r603, %r576, %r602;
	add.s32 	%r604, %r579, %r603;
	add.s32 	%r605, %r582, %r604;
	add.s32 	%r606, %r585, %r605;
	add.s32 	%r607, %r588, %r606;
	add.s32 	%r484, %r591, %r607;
	mov.b32 	%r482, 1;
	mov.b32 	%r507, 0;
	mov.b32 	%r509, -1;
	// begin inline asm
	{  .reg .s32 r0;  .reg .pred p;  shfl.sync.up.b32 r0|p, %r484, %r482, %r507, %r509;  @p add.s32 r0, r0, %r484;  mov.s32 %r480, r0;}
	// end inline asm
	mov.b32 	%r488, 2;
	// begin inline asm
	{  .reg .s32 r0;  .reg .pred p;  shfl.sync.up.b32 r0|p, %r480, %r488, %r507, %r509;  @p add.s32 r0, r0, %r480;  mov.s32 %r486, r0;}
	// end inline asm
	mov.b32 	%r494, 4;
	// begin inline asm
	{  .reg .s32 r0;  .reg .pred p;  shfl.sync.up.b32 r0|p, %r486, %r494, %r507, %r509;  @p add.s32 r0, r0, %r486;  mov.s32 %r492, r0;}
	// end inline asm
	mov.b32 	%r500, 8;
	// begin inline asm
	{  .reg .s32 r0;  .reg .pred p;  shfl.sync.up.b32 r0|p, %r492, %r500, %r507, %r509;  @p add.s32 r0, r0, %r492;  mov.s32 %r498, r0;}
	// end inline asm
	mov.b32 	%r506, 16;
	// begin inline asm
	{  .reg .s32 r0;  .reg .pred p;  shfl.sync.up.b32 r0|p, %r498, %r506, %r507, %r509;  @p add.s32 r0, r0, %r498;  mov.s32 %r504, r0;}
	// end inline asm
	setp.ne.s32 	%p40, %r479, 31;
	@%p40 bra 	$L__BB82_295;
	shl.b32 	%r608, %r328, 2;
	add.s32 	%r610, %r512, %r608;
	st.shared.u32 	[%r610], %r504;
$L__BB82_295:
	sub.s32 	%r611, %r504, %r484;
	bar.sync 	0;
	ld.shared.v4.u32 	{%r612, %r613, %r614, %r615}, [_ZZN3cub18CUB_300001_SM_10006detail6select23DeviceSelectSweepKernelINS2_10policy_hubIiNS0_8NullTypeElLb1ELNS0_10SelectImplE2EE10Policy1000EN6thrust24THRUST_300001_SM_1000_NS6detail15normal_iteratorINSA_10device_ptrIiEEEEPS5_NS2_27partition_distinct_output_tISF_SF_EEPlNS0_13ScanTileStateIiLb1EEE7is_evenS5_iNS2_19streaming_context_tIlLb1EEELS6_2EEEvT0_T1_T2_T3_T4_T5_T6_T7_iT8_NS1_7vsmem_tEE19static_temp_storage];
	add.s32 	%r616, %r613, %r612;
	setp.eq.s32 	%p41, %r328, 2;
	selp.b32 	%r617, %r616, %r612, %p41;
	add.s32 	%r618, %r616, %r614;
	setp.eq.s32 	%p42, %r328, 3;
	selp.b32 	%r619, %r618, %r617, %p42;
	add.s32 	%r620, %r618, %r615;
	setp.eq.s32 	%p43, %r328, 4;
	selp.b32 	%r621, %r620, %r619, %p43;
	ld.shared.v4.u32 	{%r622, %r623, %r624, %r625}, [_ZZN3cub18CUB_300001_SM_10006detail6select23DeviceSelectSweepKernelINS2_10policy_hubIiNS0_8NullTypeElLb1ELNS0_10SelectImplE2EE10Policy1000EN6thrust24THRUST_300001_SM_1000_NS6detail15normal_iteratorINSA_10device_ptrIiEEEEPS5_NS2_27partition_distinct_output_tISF_SF_EEPlNS0_13ScanTileStateIiLb1EEE7is_evenS5_iNS2_19streaming_context_tIlLb1EEELS6_2EEEvT0_T1_T2_T3_T4_T5_T6_T7_iT8_NS1_7vsmem_tEE19static_temp_storage+16];
	add.s32 	%r626, %r620, %r622;
	setp.eq.s32 	%p44, %r328, 5;
	selp.b32 	%r627, %r626, %r621, %p44;
	add.s32 	%r628, %r626, %r623;
	setp.eq.s32 	%p45, %r328, 6;
	selp.b32 	%r629, %r628, %r627, %p45;
	add.s32 	%r630, %r628, %r624;
	setp.eq.s32 	%p46, %r328, 7;
	selp.b32 	%r631, %r630, %r629, %p46;
	add.s32 	%r632, %r630, %r625;
	setp.eq.s32 	%p47, %r328, 8;
	selp.b32 	%r633, %r632, %r631, %p47;
	ld.shared.v4.u32 	{%r634, %r635, %r636, %r637}, [_ZZN3cub18CUB_300001_SM_10006detail6select23DeviceSelectSweepKernelINS2_10policy_hubIiNS0_8NullTypeElLb1ELNS0_10SelectImplE2EE10Policy1000EN6thrust24THRUST_300001_SM_1000_NS6detail15normal_iteratorINSA_10device_ptrIiEEEEPS5_NS2_27partition_distinct_output_tISF_SF_EEPlNS0_13ScanTileStateIiLb1EEE7is_evenS5_iNS2_19streaming_context_tIlLb1EEELS6_2EEEvT0_T1_T2_T3_T4_T5_T6_T7_iT8_NS1_7vsmem_tEE19static_temp_storage+32];
	add.s32 	%r638, %r632, %r634;
	setp.eq.s32 	%p48, %r328, 9;
	selp.b32 	%r639, %r638, %r633, %p48;
	add.s32 	%r640, %r638, %r635;
	setp.eq.s32 	%p49, %r328, 10;
	selp.b32 	%r641, %r640, %r639, %p49;
	add.s32 	%r642, %r640, %r636;
	setp.eq.s32 	%p50, %r328, 11;
	selp.b32 	%r643, %r642, %r641, %p50;
	add.s32 	%r644, %r642, %r637;
	setp.eq.s32 	%p51, %r328, 12;
	selp.b32 	%r645, %r644, %r643, %p51;
	ld.shared.v4.u32 	{%r646, %r647, %r648, %r649}, [_ZZN3cub18CUB_300001_SM_10006detail6select23DeviceSelectSweepKernelINS2_10policy_hubIiNS0_8NullTypeElLb1ELNS0_10SelectImplE2EE10Policy1000EN6thrust24THRUST_300001_SM_1000_NS6detail15normal_iteratorINSA_10device_ptrIiEEEEPS5_NS2_27partition_distinct_output_tISF_SF_EEPlNS0_13ScanTileStateIiLb1EEE7is_evenS5_iNS2_19streaming_context_tIlLb1EEELS6_2EEEvT0_T1_T2_T3_T4_T5_T6_T7_iT8_NS1_7vsmem_tEE19static_temp_storage+48];
	add.s32 	%r650, %r644, %r646;
	setp.eq.s32 	%p52, %r328, 13;
	selp.b32 	%r651, %r650, %r645, %p52;
	add.s32 	%r652, %r650, %r647;
	setp.eq.s32 	%p53, %r328, 14;
	selp.b32 	%r653, %r652, %r651, %p53;
	add.s32 	%r654, %r652, %r648;
	setp.eq.s32 	%p54, %r328, 15;
	selp.b32 	%r655, %r654, %r653, %p54;
	add.s32 	%r656, %r654, %r649;
	setp.eq.s32 	%p55, %r328, 16;
	selp.b32 	%r657, %r656, %r655, %p55;
	.pragma "used_bytes_mask 4095";
	ld.shared.v4.u32 	{%r658, %r659, %r660, %r661}, [_ZZN3cub18CUB_300001_SM_10006detail6select23DeviceSelectSweepKernelINS2_10policy_hubIiNS0_8NullTypeElLb1ELNS0_10SelectImplE2EE10Policy1000EN6thrust24THRUST_300001_SM_1000_NS6detail15normal_iteratorINSA_10device_ptrIiEEEEPS5_NS2_27partition_distinct_output_tISF_SF_EEPlNS0_13ScanTileStateIiLb1EEE7is_evenS5_iNS2_19streaming_context_tIlLb1EEELS6_2EEEvT0_T1_T2_T3_T4_T5_T6_T7_iT8_NS1_7vsmem_tEE19static_temp_storage+64];
	add.s32 	%r662, %r656, %r658;
	setp.eq.s32 	%p56, %r328, 17;
	selp.b32 	%r663, %r662, %r657, %p56;
	add.s32 	%r664, %r662, %r659;
	setp.eq.s32 	%p57, %r328, 18;
	selp.b32 	%r665, %r664, %r663, %p57;
	add.s32 	%r350, %r664, %r660;
	setp.gt.u32 	%p58, %r327, 31;
	setp.lt.u32 	%p59, %r327, 32;
	setp.eq.s32 	%p60, %r479, 0;
	selp.b32 	%r666, 0, %r611, %p60;
	add.s32 	%r2322, %r665, %r666;
	selp.b32 	%r352, %r611, %r2322, %p59;
	@%p58 bra 	$L__BB82_311;
	setp.ne.s32 	%p61, %r327, 0;
	mul.wide.s32 	%rd60, %r2318, 8;
	add.s64 	%rd32, %rd2, %rd60;
	@%p61 bra 	$L__BB82_298;
	st.shared.u32 	[_ZZN3cub18CUB_300001_SM_10006detail6select23DeviceSelectSweepKernelINS2_10policy_hubIiNS0_8NullTypeElLb1ELNS0_10SelectImplE2EE10Policy1000EN6thrust24THRUST_300001_SM_1000_NS6detail15normal_iteratorINSA_10device_ptrIiEEEEPS5_NS2_27partition_distinct_output_tISF_SF_EEPlNS0_13ScanTileStateIiLb1EEE7is_evenS5_iNS2_19streaming_context_tIlLb1EEELS6_2EEEvT0_T1_T2_T3_T4_T5_T6_T7_iT8_NS1_7vsmem_tEE19static_temp_storage+140], %r350;
	add.s64 	%rd61, %rd32, 256;
	mov.b32 	%r670, 100;
	// begin inline asm
	st.relaxed.gpu.v2.u32 [%rd61], {%r670, %r350};
	// end inline asm
$L__BB82_298:
	not.b32 	%r676, %r327;
	add.s32 	%r2317, %r2318, %r676;
	mov.b32 	%r672, 825;
	// begin inline asm
	nanosleep.u32 %r672;
	// end inline asm
	mul.wide.s32 	%rd63, %r2317, 8;
	add.s64 	%rd64, %rd2, %rd63;
	add.s64 	%rd62, %rd64, 256;
	// begin inline asm
	ld.relaxed.gpu.v2.u32 {%r2319, %r2311}, [%rd62];
	// end inline asm
	mov.b32 	%r2312, 856;
$L__BB82_299:
	setp.eq.s32 	%p62, %r2319, 99;
	mov.b32 	%r677, -1;
	vote.sync.any.pred 	%p63, %p62, %r677;
	not.pred 	%p64, %p63;
	@%p64 bra 	$L__BB82_301;
	shr.u32 	%r363, %r2312, 1;
	mul.lo.s32 	%r1009, %r2318, 16807;
	and.b32  	%r2318, %r1009, 2147483647;
	sub.s32 	%r1010, %r2312, %r363;
	add.s32 	%r1011, %r1010, 1;
	rem.u32 	%r1012, %r2318, %r1011;
	add.s32 	%r1006, %r1012, %r363;
	// begin inline asm
	nanosleep.u32 %r1006;
	// end inline asm
	// begin inline asm
	ld.relaxed.gpu.v2.u32 {%r2319, %r2311}, [%rd62];
	// end inline asm
	mov.u32 	%r2312, %r363;
	bra.uni 	$L__BB82_299;
$L__BB82_301:
	setp.eq.s32 	%p65, %r2319, 101;
	mov.b32 	%r704, -1;
	vote.sync.ballot.b32 	%r706, %p65, %r704;
	// begin inline asm
	mov.u32 %r679, %lanemask_ge;
	// end inline asm
	and.b32  	%r707, %r706, %r679;
	or.b32  	%r708, %r707, -2147483648;
	add.s32 	%r709, %r708, -1;
	not.b32 	%r710, %r708;
	and.b32  	%r711, %r710, %r709;
	popc.b32 	%r683, %r711;
	mov.b32 	%r682, 1;
	// begin inline asm
	shfl.sync.down.b32 %r680, %r2311, %r682, %r683, %r704;
	// end inline asm
	setp.lt.s32 	%p67, %r479, %r683;
	selp.b32 	%r712, %r680, 0, %p67;
	add.s32 	%r686, %r712, %r2311;
	mov.b32 	%r687, 2;
	// begin inline asm
	shfl.sync.down.b32 %r685, %r686, %r687, %r683, %r704;
	// end inline asm
	add.s32 	%r713, %r479, 2;
	setp.gt.s32 	%p68, %r713, %r683;
	selp.b32 	%r714, 0, %r685, %p68;
	add.s32 	%r691, %r686, %r714;
	mov.b32 	%r692, 4;
	// begin inline asm
	shfl.sync.down.b32 %r690, %r691, %r692, %r683, %r704;
	// end inline asm
	add.s32 	%r715, %r479, 4;
	setp.gt.s32 	%p69, %r715, %r683;
	selp.b32 	%r716, 0, %r690, %p69;
	add.s32 	%r696, %r691, %r716;
	mov.b32 	%r697, 8;
	// begin inline asm
	shfl.sync.down.b32 %r695, %r696, %r697, %r683, %r704;
	// end inline asm
	add.s32 	%r717, %r479, 8;
	setp.gt.s32 	%p70, %r717, %r683;
	selp.b32 	%r718, 0, %r695, %p70;
	add.s32 	%r701, %r696, %r718;
	mov.b32 	%r702, 16;
	// begin inline asm
	shfl.sync.down.b32 %r700, %r701, %r702, %r683, %r704;
	// end inline asm
	add.s32 	%r719, %r479, 16;
	setp.gt.s32 	%p71, %r719, %r683;
	selp.b32 	%r720, 0, %r700, %p71;
	add.s32 	%r2315, %r701, %r720;
	add.s64 	%rd34, %rd2, 256;
	mov.b32 	%r2313, 856;
$L__BB82_302:
	setp.ne.s32 	%p72, %r2319, 101;
	mov.b32 	%r721, -1;
	vote.sync.all.pred 	%p73, %p72, %r721;
	not.pred 	%p74, %p73;
	@%p74 bra 	$L__BB82_307;
	shr.u32 	%r2313, %r2313, 1;
	mul.wide.s32 	%rd156, %r2317, 8;
	add.s64 	%rd157, %rd34, %rd156;
	add.s64 	%rd155, %rd157, -256;
	// begin inline asm
	ld.relaxed.gpu.v2.u32 {%r2319, %r2320}, [%rd155];
	// end inline asm
	mov.u32 	%r2321, %r2313;
$L__BB82_304:
	setp.eq.s32 	%p152, %r2319, 99;
	mov.b32 	%r956, -1;
	vote.sync.any.pred 	%p153, %p152, %r956;
	not.pred 	%p154, %p153;
	@%p154 bra 	$L__BB82_306;
	shr.u32 	%r383, %r2321, 1;
	mul.lo.s32 	%r1002, %r2318, 16807;
	and.b32  	%r2318, %r1002, 2147483647;
	sub.s32 	%r1003, %r2321, %r383;
	add.s32 	%r1004, %r1003, 1;
	rem.u32 	%r1005, %r2318, %r1004;
	add.s32 	%r999, %r1005, %r383;
	// begin inline asm
	nanosleep.u32 %r999;
	// end inline asm
	// begin inline asm
	ld.relaxed.gpu.v2.u32 {%r2319, %r2320}, [%rd155];
	// end inline asm
	mov.u32 	%r2321, %r383;
	bra.uni 	$L__BB82_304;
$L__BB82_306:
	setp.eq.s32 	%p155, %r2319, 101;
	mov.b32 	%r982, -1;
	vote.sync.ballot.b32 	%r983, %p155, %r982;
	and.b32  	%r984, %r983, %r679;
	or.b32  	%r985, %r984, -2147483648;
	add.s32 	%r986, %r985, -1;
	not.b32 	%r987, %r985;
	and.b32  	%r988, %r987, %r986;
	popc.b32 	%r961, %r988;
	mov.b32 	%r960, 1;
	// begin inline asm
	shfl.sync.down.b32 %r958, %r2320, %r960, %r961, %r982;
	// end inline asm
	setp.lt.s32 	%p157, %r479, %r961;
	selp.b32 	%r989, %r958, 0, %p157;
	add.s32 	%r964, %r989, %r2320;
	mov.b32 	%r965, 2;
	// begin inline asm
	shfl.sync.down.b32 %r963, %r964, %r965, %r961, %r982;
	// end inline asm
	setp.gt.s32 	%p158, %r713, %r961;
	selp.b32 	%r991, 0, %r963, %p158;
	add.s32 	%r969, %r964, %r991;
	mov.b32 	%r970, 4;
	// begin inline asm
	shfl.sync.down.b32 %r968, %r969, %r970, %r961, %r982;
	// end inline asm
	setp.gt.s32 	%p159, %r715, %r961;
	selp.b32 	%r993, 0, %r968, %p159;
	add.s32 	%r974, %r969, %r993;
	mov.b32 	%r975, 8;
	// begin inline asm
	shfl.sync.down.b32 %r973, %r974, %r975, %r961, %r982;
	// end inline asm
	setp.gt.s32 	%p160, %r717, %r961;
	selp.b32 	%r995, 0, %r973, %p160;
	add.s32 	%r979, %r974, %r995;
	mov.b32 	%r980, 16;
	// begin inline asm
	shfl.sync.down.b32 %r978, %r979, %r980, %r961, %r982;
	// end inline asm
	add.s32 	%r996, %r479, 16;
	setp.gt.s32 	%p161, %r996, %r961;
	selp.b32 	%r997, 0, %r978, %p161;
	add.s32 	%r998, %r997, %r2315;
	add.s32 	%r2315, %r998, %r979;
	add.s32 	%r2317, %r2317, -32;
	bra.uni 	$L__BB82_302;
$L__BB82_307:
	setp.ne.s32 	%p75, %r327, 0;
	@%p75 bra 	$L__BB82_309;
	add.s32 	%r724, %r2315, %r350;
	add.s64 	%rd65, %rd32, 256;
	mov.b32 	%r723, 101;
	// begin inline asm
	st.relaxed.gpu.v2.u32 [%rd65], {%r723, %r724};
	// end inline asm
	st.shared.u32 	[_ZZN3cub18CUB_300001_SM_10006detail6select23DeviceSelectSweepKernelINS2_10policy_hubIiNS0_8NullTypeElLb1ELNS0_10SelectImplE2EE10Policy1000EN6thrust24THRUST_300001_SM_1000_NS6detail15normal_iteratorINSA_10device_ptrIiEEEEPS5_NS2_27partition_distinct_output_tISF_SF_EEPlNS0_13ScanTileStateIiLb1EEE7is_evenS5_iNS2_19streaming_context_tIlLb1EEELS6_2EEEvT0_T1_T2_T3_T4_T5_T6_T7_iT8_NS1_7vsmem_tEE19static_temp_storage+132], %r2315;
	st.shared.u32 	[_ZZN3cub18CUB_300001_SM_10006detail6select23DeviceSelectSweepKernelINS2_10policy_hubIiNS0_8NullTypeElLb1ELNS0_10SelectImplE2EE10Policy1000EN6thrust24THRUST_300001_SM_1000_NS6detail15normal_iteratorINSA_10device_ptrIiEEEEPS5_NS2_27partition_distinct_output_tISF_SF_EEPlNS0_13ScanTileStateIiLb1EEE7is_evenS5_iNS2_19streaming_context_tIlLb1EEELS6_2EEEvT0_T1_T2_T3_T4_T5_T6_T7_iT8_NS1_7vsmem_tEE19static_temp_storage+136], %r724;
$L__BB82_309:
	setp.ne.s32 	%p76, %r479, 0;
	mov.u32 	%r2322, %r352;
	@%p76 bra 	$L__BB82_311;
	st.shared.u32 	[_ZZN3cub18CUB_300001_SM_10006detail6select23DeviceSelectSweepKernelINS2_10policy_hubIiNS0_8NullTypeElLb1ELNS0_10SelectImplE2EE10Policy1000EN6thrust24THRUST_300001_SM_1000_NS6detail15normal_iteratorINSA_10device_ptrIiEEEEPS5_NS2_27partition_distinct_output_tISF_SF_EEPlNS0_13ScanTileStateIiLb1EEE7is_evenS5_iNS2_19streaming_context_tIlLb1EEELS6_2EEEvT0_T1_T2_T3_T4_T5_T6_T7_iT8_NS1_7vsmem_tEE19static_temp_storage+96], %r2315;
	mov.u32 	%r2322, %r2315;
$L__BB82_311:
	bar.sync 	0;
	setp.eq.s32 	%p77, %r327, 0;
	@%p77 bra 	$L__BB82_313;
	ld.shared.u32 	%r725, [_ZZN3cub18CUB_300001_SM_10006detail6select23DeviceSelectSweepKernelINS2_10policy_hubIiNS0_8NullTypeElLb1ELNS0_10SelectImplE2EE10Policy1000EN6thrust24THRUST_300001_SM_1000_NS6detail15normal_iteratorINSA_10device_ptrIiEEEEPS5_NS2_27partition_distinct_output_tISF_SF_EEPlNS0_13ScanTileStateIiLb1EEE7is_evenS5_iNS2_19streaming_context_tIlLb1EEELS6_2EEEvT0_T1_T2_T3_T4_T5_T6_T7_iT8_NS1_7vsmem_tEE19static_temp_storage+96];
	add.s32 	%r2322, %r725, %r2322;
$L__BB82_313:
	mul.lo.s32 	%r726, %r327, 18;
	setp.lt.s32 	%p78, %r726, %r347;
	not.b32 	%r727, %r329;
	and.b32  	%r728, %r727, 1;
	selp.b32 	%r729, %r728, 1, %p78;
	add.s32 	%r730, %r729, %r2322;
	or.b32  	%r731, %r726, 1;
	setp.lt.s32 	%p79, %r731, %r347;
	not.b32 	%r732, %r330;
	and.b32  	%r733, %r732, 1;
	selp.b32 	%r734, %r733, 1, %p79;
	add.s32 	%r735, %r730, %r734;
	add.s32 	%r736, %r726, 2;
	setp.lt.s32 	%p80, %r736, %r347;
	not.b32 	%r737, %r331;
	and.b32  	%r738, %r737, 1;
	selp.b32 	%r739, %r738, 1, %p80;
	add.s32 	%r740, %r735, %r739;
	add.s32 	%r741, %r726, 3;
	setp.lt.s32 	%p81, %r741, %r347;
	not.b32 	%r742, %r332;
	and.b32  	%r743, %r742, 1;
	selp.b32 	%r744, %r743, 1, %p81;
	add.s32 	%r745, %r740, %r744;
	add.s32 	%r746, %r726, 4;
	setp.lt.s32 	%p82, %r746, %r347;
	not.b32 	%r747, %r333;
	and.b32  	%r748, %r747, 1;
	selp.b32 	%r749, %r748, 1, %p82;
	add.s32 	%r750, %r745, %r749;
	add.s32 	%r751, %r726, 5;
	setp.lt.s32 	%p83, %r751, %r347;
	not.b32 	%r752, %r334;
	and.b32  	%r753, %r752, 1;
	selp.b32 	%r754, %r753, 1, %p83;
	add.s32 	%r755, %r750, %r754;
	add.s32 	%r756, %r726, 6;
	setp.lt.s32 	%p84, %r756, %r347;
	not.b32 	%r757, %r335;
	and.b32  	%r758, %r757, 1;
	selp.b32 	%r759, %r758, 1, %p84;
	add.s32 	%r760, %r755, %r759;
	add.s32 	%r761, %r726, 7;
	setp.lt.s32 	%p85, %r761, %r347;
	not.b32 	%r762, %r336;
	and.b32  	%r763, %r762, 1;
	selp.b32 	%r764, %r763, 1, %p85;
	add.s32 	%r765, %r760, %r764;
	add.s32 	%r766, %r726, 8;
	setp.lt.s32 	%p86, %r766, %r347;
	not.b32 	%r767, %r337;
	and.b32  	%r768, %r767, 1;
	selp.b32 	%r769, %r768, 1, %p86;
	add.s32 	%r770, %r765, %r769;
	add.s32 	%r771, %r726, 9;
	setp.lt.s32 	%p87, %r771, %r347;
	not.b32 	%r772, %r338;
	and.b32  	%r773, %r772, 1;
	selp.b32 	%r774, %r773, 1, %p87;
	add.s32 	%r775, %r770, %r774;
	add.s32 	%r776, %r726, 10;
	setp.lt.s32 	%p88, %r776, %r347;
	not.b32 	%r777, %r339;
	and.b32  	%r778, %r777, 1;
	selp.b32 	%r779, %r778, 1, %p88;
	add.s32 	%r780, %r775, %r779;
	add.s32 	%r781, %r726, 11;
	setp.lt.s32 	%p89, %r781, %r347;
	not.b32 	%r782, %r340;
	and.b32  	%r783, %r782, 1;
	selp.b32 	%r784, %r783, 1, %p89;
	add.s32 	%r785, %r780, %r784;
	add.s32 	%r786, %r726, 12;
	setp.lt.s32 	%p90, %r786, %r347;
	not.b32 	%r787, %r341;
	and.b32  	%r788, %r787, 1;
	selp.b32 	%r789, %r788, 1, %p90;
	add.s32 	%r790, %r785, %r789;
	add.s32 	%r791, %r726, 13;
	setp.lt.s32 	%p91, %r791, %r347;
	not.b32 	%r792, %r342;
	and.b32  	%r793, %r792, 1;
	selp.b32 	%r794, %r793, 1, %p91;
	add.s32 	%r795, %r790, %r794;
	add.s32 	%r796, %r726, 14;
	setp.lt.s32 	%p92, %r796, %r347;
	not.b32 	%r797, %r343;
	and.b32  	%r798, %r797, 1;
	selp.b32 	%r799, %r798, 1, %p92;
	add.s32 	%r800, %r795, %r799;
	add.s32 	%r801, %r726, 15;
	setp.lt.s32 	%p93, %r801, %r347;
	not.b32 	%r802, %r344;
	and.b32  	%r803, %r802, 1;
	selp.b32 	%r804, %r803, 1, %p93;
	add.s32 	%r805, %r800, %r804;
	add.s32 	%r806, %r726, 16;
	setp.lt.s32 	%p94, %r806, %r347;
	not.b32 	%r807, %r345;
	and.b32  	%r808, %r807, 1;
	selp.b32 	%r809, %r808, 1, %p94;
	add.s32 	%r810, %r805, %r809;
	mov.u32 	%r811, _ZZN3cub18CUB_300001_SM_10006detail6select23DeviceSelectSweepKernelINS2_10policy_hubIiNS0_8NullTypeElLb1ELNS0_10SelectImplE2EE10Policy1000EN6thrust24THRUST_300001_SM_1000_NS6detail15normal_iteratorINSA_10device_ptrIiEEEEPS5_NS2_27partition_distinct_output_tISF_SF_EEPlNS0_13ScanTileStateIiLb1EEE7is_evenS5_iNS2_19streaming_context_tIlLb1EEELS6_2EEEvT0_T1_T2_T3_T4_T5_T6_T7_iT8_NS1_7vsmem_tEE19static_temp_storage;
	ld.shared.v2.u32 	{%r812, %r813}, [_ZZN3cub18CUB_300001_SM_10006detail6select23DeviceSelectSweepKernelINS2_10policy_hubIiNS0_8NullTypeElLb1ELNS0_10SelectImplE2EE10Policy1000EN6thrust24THRUST_300001_SM_1000_NS6detail15normal_iteratorINSA_10device_ptrIiEEEEPS5_NS2_27partition_distinct_output_tISF_SF_EEPlNS0_13ScanTileStateIiLb1EEE7is_evenS5_iNS2_19streaming_context_tIlLb1EEELS6_2EEEvT0_T1_T2_T3_T4_T5_T6_T7_iT8_NS1_7vsmem_tEE19static_temp_storage+136];
	ld.shared.u32 	%r392, [_ZZN3cub18CUB_300001_SM_10006detail6select23DeviceSelectSweepKernelINS2_10policy_hubIiNS0_8NullTypeElLb1ELNS0_10SelectImplE2EE10Policy1000EN6thrust24THRUST_300001_SM_1000_NS6detail15normal_iteratorINSA_10device_ptrIiEEEEPS5_NS2_27partition_distinct_output_tISF_SF_EEPlNS0_13ScanTileStateIiLb1EEE7is_evenS5_iNS2_19streaming_context_tIlLb1EEELS6_2EEEvT0_T1_T2_T3_T4_T5_T6_T7_iT8_NS1_7vsmem_tEE19static_temp_storage+132];
	mov.u32 	%r814, %ctaid.x;
	mov.u32 	%r815, %nctaid.y;
	mov.u32 	%r816, %ctaid.y;
	mad.lo.s32 	%r817, %r814, %r815, %r816;
	mul.lo.s32 	%r818, %r817, 10944;
	sub.s32 	%r393, %r818, %r392;
	sub.s32 	%r819, 10944, %r347;
	sub.s32 	%r2324, %r812, %r819;
	sub.s32 	%r820, %r819, %r813;
	bar.sync 	0;
	add.s32 	%r395, %r820, %r347;
	sub.s32 	%r821, %r2322, %r392;
	sub.s32 	%r822, %r726, %r821;
	setp.eq.s32 	%p95, %r729, 0;
	add.s32 	%r823, %r821, %r395;
	selp.b32 	%r824, %r822, %r823, %p95;
	shl.b32 	%r825, %r824, 2;
	add.s32 	%r826, %r811, %r825;
	st.shared.u32 	[%r826], %r329;
	sub.s32 	%r827, %r392, %r730;
	add.s32 	%r828, %r827, %r731;
	setp.eq.s32 	%p96, %r734, 0;
	add.s32 	%r829, %r823, %r729;
	selp.b32 	%r830, %r828, %r829, %p96;
	shl.b32 	%r831, %r830, 2;
	add.s32 	%r832, %r811, %r831;
	st.shared.u32 	[%r832], %r330;
	sub.s32 	%r833, %r392, %r735;
	add.s32 	%r834, %r833, %r736;
	setp.eq.s32 	%p97, %r739, 0;
	add.s32 	%r835, %r829, %r734;
	selp.b32 	%r836, %r834, %r835, %p97;
	shl.b32 	%r837, %r836, 2;
	add.s32 	%r838, %r811, %r837;
	st.shared.u32 	[%r838], %r331;
	sub.s32 	%r839, %r392, %r740;
	add.s32 	%r840, %r839, %r741;
	setp.eq.s32 	%p98, %r744, 0;
	add.s32 	%r841, %r835, %r739;
	selp.b32 	%r842, %r840, %r841, %p98;
	shl.b32 	%r843, %r842, 2;
	add.s32 	%r844, %r811, %r843;
	st.shared.u32 	[%r844], %r332;
	sub.s32 	%r845, %r392, %r745;
	add.s32 	%r846, %r845, %r746;
	setp.eq.s32 	%p99, %r749, 0;
	add.s32 	%r847, %r841, %r744;
	selp.b32 	%r848, %r846, %r847, %p99;
	shl.b32 	%r849, %r848, 2;
	add.s32 	%r850, %r811, %r849;
	st.shared.u32 	[%r850], %r333;
	sub.s32 	%r851, %r392, %r750;
	add.s32 	%r852, %r851, %r751;
	setp.eq.s32 	%p100, %r754, 0;
	add.s32 	%r853, %r847, %r749;
	selp.b32 	%r854, %r852, %r853, %p100;
	shl.b32 	%r855, %r854, 2;
	add.s32 	%r856, %r811, %r855;
	st.shared.u32 	[%r856], %r334;
	sub.s32 	%r857, %r392, %r755;
	add.s32 	%r858, %r857, %r756;
	setp.eq.s32 	%p101, %r759, 0;
	add.s32 	%r859, %r853, %r754;
	selp.b32 	%r860, %r858, %r859, %p101;
	shl.b32 	%r861, %r860, 2;
	add.s32 	%r862, %r811, %r861;
	st.shared.u32 	[%r862], %r335;
	sub.s32 	%r863, %r392, %r760;
	add.s32 	%r864, %r863, %r761;
	setp.eq.s32 	%p102, %r764, 0;
	add.s32 	%r865, %r859, %r759;
	selp.b32 	%r866, %r864, %r865, %p102;
	shl.b32 	%r867, %r866, 2;
	add.s32 	%r868, %r811, %r867;
	st.shared.u32 	[%r868], %r336;
	sub.s32 	%r869, %r392, %r765;
	add.s32 	%r870, %r869, %r766;
	setp.eq.s32 	%p103, %r769, 0;
	add.s32 	%r871, %r865, %r764;
	selp.b32 	%r872, %r870, %r871, %p103;
	shl.b32 	%r873, %r872, 2;
	add.s32 	%r874, %r811, %r873;
	st.shared.u32 	[%r874], %r337;
	sub.s32 	%r875, %r392, %r770;
	add.s32 	%r876, %r875, %r771;
	setp.eq.s32 	%p104, %r774, 0;
	add.s32 	%r877, %r871, %r769;
	selp.b32 	%r878, %r876, %r877, %p104;
	shl.b32 	%r879, %r878, 2;
	add.s32 	%r880, %r811, %r879;
	st.shared.u32 	[%r880], %r338;
	sub.s32 	%r881, %r392, %r775;
	add.s32 	%r882, %r881, %r776;
	setp.eq.s32 	%p105, %r779, 0;
	add.s32 	%r883, %r877, %r774;
	selp.b32 	%r884, %r882, %r883, %p105;
	shl.b32 	%r885, %r884, 2;
	add.s32 	%r886, %r811, %r885;
	st.shared.u32 	[%r886], %r339;
	sub.s32 	%r887, %r392, %r780;
	add.s32 	%r888, %r887, %r781;
	setp.eq.s32 	%p106, %r784, 0;
	add.s32 	%r889, %r883, %r779;
	selp.b32 	%r890, %r888, %r889, %p106;
	shl.b32 	%r891, %r890, 2;
	add.s32 	%r892, %r811, %r891;
	st.shared.u32 	[%r892], %r340;
	sub.s32 	%r893, %r392, %r785;
	add.s32 	%r894, %r893, %r786;
	setp.eq.s32 	%p107, %r789, 0;
	add.s32 	%r895, %r889, %r784;
	selp.b32 	%r896, %r894, %r895, %p107;
	shl.b32 	%r897, %r896, 2;
	add.s32 	%r898, %r811, %r897;
	st.shared.u32 	[%r898], %r341;
	sub.s32 	%r899, %r392, %r790;
	add.s32 	%r900, %r899, %r791;
	setp.eq.s32 	%p108, %r794, 0;
	add.s32 	%r901, %r895, %r789;
	selp.b32 	%r902, %r900, %r901, %p108;
	shl.b32 	%r903, %r902, 2;
	add.s32 	%r904, %r811, %r903;
	st.shared.u32 	[%r904], %r342;
	sub.s32 	%r905, %r392, %r795;
	add.s32 	%r906, %r905, %r796;
	setp.eq.s32 	%p109, %r799, 0;
	add.s32 	%r907, %r901, %r794;
	selp.b32 	%r908, %r906, %r907, %p109;
	shl.b32 	%r909, %r908, 2;
	add.s32 	%r910, %r811, %r909;
	st.shared.u32 	[%r910], %r343;
	sub.s32 	%r911, %r392, %r800;
	add.s32 	%r912, %r911, %r801;
	setp.eq.s32 	%p110, %r804, 0;
	add.s32 	%r913, %r907, %r799;
	selp.b32 	%r914, %r912, %r913, %p110;
	shl.b32 	%r915, %r914, 2;
	add.s32 	%r916, %r811, %r915;
	st.shared.u32 	[%r916], %r344;
	sub.s32 	%r917, %r392, %r805;
	add.s32 	%r918, %r917, %r806;
	setp.eq.s32 	%p111, %r809, 0;
	add.s32 	%r919, %r913, %r804;
	selp.b32 	%r920, %r918, %r919, %p111;
	shl.b32 	%r921, %r920, 2;
	add.s32 	%r922, %r811, %r921;
	st.shared.u32 	[%r922], %r345;
	sub.s32 	%r923, %r392, %r810;
	add.s32 	%r924, %r726, 17;
	add.s32 	%r925, %r923, %r924;
	setp.lt.s32 	%p112, %r924, %r347;
	not.b32 	%r926, %r346;
	and.b32  	%r927, %r926, 1;
	selp.b32 	%r928, %r927, 1, %p112;
	setp.eq.s32 	%p113, %r928, 0;
	add.s32 	%r929, %r919, %r809;
	selp.b32 	%r930, %r925, %r929, %p113;
	shl.b32 	%r931, %r930, 2;
	add.s32 	%r932, %r811, %r931;
	st.shared.u32 	[%r932], %r346;
	bar.sync 	0;
	mov.u64 	%rd35, %rd51;
	ld.param.u8 	%rs2, [%rd35];
	setp.ne.s16 	%p114, %rs2, 0;
	mov.b64 	%rd747, 0;
	@%p114 bra 	$L__BB82_315;
	ld.param.u64 	%rd67, [%rd35+24];
	cvta.to.global.u64 	%rd68, %rd67;
	ld.global.u64 	%rd747, [%rd68];
$L__BB82_315:
	setp.ne.s16 	%p115, %rs2, 0;
	mov.b64 	%rd748, 0;
	@%p115 bra 	$L__BB82_317;
	ld.param.u64 	%rd70, [%rd35+16];
	ld.param.u64 	%rd71, [%rd35+24];
	cvta.to.global.u64 	%rd72, %rd71;
	ld.global.u64 	%rd73, [%rd72];
	sub.s64 	%rd748, %rd70, %rd73;
$L__BB82_317:
	cvta.to.global.u64 	%rd40, %rd48;
	cvta.to.global.u64 	%rd41, %rd49;
	sub.s32 	%r933, %r392, %r395;
	add.s32 	%r396, %r933, %r327;
	shl.b32 	%r934, %r327, 2;
	add.s32 	%r397, %r811, %r934;
	ld.shared.u32 	%r398, [%r397];
	setp.ge.s32 	%p116, %r327, %r347;
	@%p116 bra 	$L__BB82_321;
	setp.lt.s32 	%p117, %r327, %r395;
	@%p117 bra 	$L__BB82_320;
	cvt.s64.s32 	%rd74, %r396;
	add.s64 	%rd75, %rd747, %rd74;
	shl.b64 	%rd76, %rd75, 2;
	add.s64 	%rd77, %rd40, %rd76;
	st.global.u32 	[%rd77], %r398;
	bra.uni 	$L__BB82_321;
$L__BB82_320:
	add.s32 	%r936, %r393, %r327;
	cvt.s64.s32 	%rd78, %r936;
	add.s64 	%rd79, %rd748, %rd78;
	shl.b64 	%rd80, %rd79, 2;
	add.s64 	%rd81, %rd41, %rd80;
	st.global.u32 	[%rd81], %r398;
$L__BB82_321:
	add.s32 	%r399, %r327, 608;
	ld.shared.u32 	%r400, [%r397+2432];
	setp.ge.s32 	%p118, %r399, %r347;
	cvt.u64.u32 	%rd82, %r327;
	cvt.s64.s32 	%rd83, %r393;
	add.s64 	%rd84, %rd83, %rd82;
	add.s64 	%rd85, %rd748, %rd84;
	shl.b64 	%rd86, %rd85, 2;
	add.s64 	%rd42, %rd41, %rd86;
	@%p118 bra 	$L__BB82_325;
	setp.lt.s32 	%p119, %r399, %r395;
	@%p119 bra 	$L__BB82_324;
	add.s32 	%r937, %r396, 608;
	cvt.s64.s32 	%rd87, %r937;
	add.s64 	%rd88, %rd747, %rd87;
	shl.b64 	%rd89, %rd88, 2;
	add.s64 	%rd90, %rd40, %rd89;
	st.global.u32 	[%rd90], %r400;
	bra.uni 	$L__BB82_325;
$L__BB82_324:
	st.global.u32 	[%rd42+2432], %r400;
$L__BB82_325:
	add.s32 	%r401, %r327, 1216;
	ld.shared.u32 	%r402, [%r397+4864];
	setp.ge.s32 	%p120, %r401, %r347;
	@%p120 bra 	$L__BB82_329;
	setp.lt.s32 	%p121, %r401, %r395;
	@%p121 bra 	$L__BB82_328;
	add.s32 	%r938, %r396, 1216;
	cvt.s64.s32 	%rd91, %r938;
	add.s64 	%rd92, %rd747, %rd91;
	shl.b64 	%rd93, %rd92, 2;
	add.s64 	%rd94, %rd40, %rd93;
	st.global.u32 	[%rd94], %r402;
	bra.uni 	$L__BB82_329;
$L__BB82_328:
	st.global.u32 	[%rd42+4864], %r402;
$L__BB82_329:
	add.s32 	%r403, %r327, 1824;
	ld.shared.u32 	%r404, [%r397+7296];
	setp.ge.s32 	%p122, %r403, %r347;
	@%p122 bra 	$L__BB82_333;
	setp.lt.s32 	%p123, %r403, %r395;
	@%p123 bra 	$L__BB82_332;
	add.s32 	%r939, %r396, 1824;
	cvt.s64.s32 	%rd95, %r939;
	add.s64 	%rd96, %rd747, %rd95;
	shl.b64 	%rd97, %rd96, 2;
	add.s64 	%rd98, %rd40, %rd97;
	st.global.u32 	[%rd98], %r404;
	bra.uni 	$L__BB82_333;
$L__BB82_332:
	st.global.u32 	[%rd42+7296], %r404;
$L__BB82_333:
	add.s32 	%r405, %r327, 2432;
	ld.shared.u32 	%r406, [%r397+9728];
	setp.ge.s32 	%p124, %r405, %r347;
	@%p124 bra 	$L__BB82_337;
	setp.lt.s32 	%p125, %r405, %r395;
	@%p125 bra 	$L__BB82_336;
	add.s32 	%r940, %r396, 2432;
	cvt.s64.s32 	%rd99, %r940;
	add.s64 	%rd100, %rd747, %rd99;
	shl.b64 	%rd101, %rd100, 2;
	add.s64 	%rd102, %rd40, %rd101;
	st.global.u32 	[%rd102], %r406;
	bra.uni 	$L__BB82_337;
$L__BB82_336:
	st.global.u32 	[%rd42+9728], %r406;
$L__BB82_337:
	add.s32 	%r407, %r327, 3040;
	ld.shared.u32 	%r408, [%r397+12160];
	setp.ge.s32 	%p126, %r407, %r347;
	@%p126 bra 	$L__BB82_341;
	setp.lt.s32 	%p127, %r407, %r395;
	@%p127 bra 	$L__BB82_340;
	add.s32 	%r941, %r396, 3040;
	cvt.s64.s32 	%rd103, %r941;
	add.s64 	%rd104, %rd747, %rd103;
	shl.b64 	%rd105, %rd104, 2;
	add.s64 	%rd106, %rd40, %rd105;
	st.global.u32 	[%rd106], %r408;
	bra.uni 	$L__BB82_341;
$L__BB82_340:
	st.global.u32 	[%rd42+12160], %r408;
$L__BB82_341:
	add.s32 	%r409, %r327, 3648;
	ld.shared.u32 	%r410, [%r397+14592];
	setp.ge.s32 	%p128, %r409, %r347;
	@%p128 bra 	$L__BB82_345;
	setp.lt.s32 	%p129, %r409, %r395;
	@%p129 bra 	$L__BB82_344;
	add.s32 	%r942, %r396, 3648;
	cvt.s64.s32 	%rd107, %r942;
	add.s64 	%rd108, %rd747, %rd107;
	shl.b64 	%rd109, %rd108, 2;
	add.s64 	%rd110, %rd40, %rd109;
	st.global.u32 	[%rd110], %r410;
	bra.uni 	$L__BB82_345;
$L__BB82_344:
	st.global.u32 	[%rd42+14592], %r410;
$L__BB82_345:
	add.s32 	%r411, %r327, 4256;
	ld.shared.u32 	%r412, [%r397+17024];
	setp.ge.s32 	%p130, %r411, %r347;
	@%p130 bra 	$L__BB82_349;
	setp.lt.s32 	%p131, %r411, %r395;
	@%p131 bra 	$L__BB82_348;
	add.s32 	%r943, %r396, 4256;
	cvt.s64.s32 	%rd111, %r943;
	add.s64 	%rd112, %rd747, %rd111;
	shl.b64 	%rd113, %rd112, 2;
	add.s64 	%rd114, %rd40, %rd113;
	st.global.u32 	[%rd114], %r412;
	bra.uni 	$L__BB82_349;
$L__BB82_348:
	st.global.u32 	[%rd42+17024], %r412;
$L__BB82_349:
	add.s32 	%r413, %r327, 4864;
	ld.shared.u32 	%r414, [%r397+19456];
	setp.ge.s32 	%p132, %r413, %r347;
	@%p132 bra 	$L__BB82_353;
	setp.lt.s32 	%p133, %r413, %r395;
	@%p133 bra 	$L__BB82_352;
	add.s32 	%r944, %r396, 4864;
	cvt.s64.s32 	%rd115, %r944;
	add.s64 	%rd116, %rd747, %rd115;
	shl.b64 	%rd117, %rd116, 2;
	add.s64 	%rd118, %rd40, %rd117;
	st.global.u32 	[%rd118], %r414;
	bra.uni 	$L__BB82_353;
$L__BB82_352:
	st.global.u32 	[%rd42+19456], %r414;
$L__BB82_353:
	add.s32 	%r415, %r327, 5472;
	ld.shared.u32 	%r416, [%r397+21888];
	setp.ge.s32 	%p134, %r415, %r347;
	@%p134 bra 	$L__BB82_357;
	setp.lt.s32 	%p135, %r415, %r395;
	@%p135 bra 	$L__BB82_356;
	add.s32 	%r945, %r396, 5472;
	cvt.s64.s32 	%rd119, %r945;
	add.s64 	%rd120, %rd747, %rd119;
	shl.b64 	%rd121, %rd120, 2;
	add.s64 	%rd122, %rd40, %rd121;
	st.global.u32 	[%rd122], %r416;
	bra.uni 	$L__BB82_357;
$L__BB82_356:
	st.global.u32 	[%rd42+21888], %r416;
$L__BB82_357:
	add.s32 	%r417, %r327, 6080;
	ld.shared.u32 	%r418, [%r397+24320];
	setp.ge.s32 	%p136, %r417, %r347;
	@%p136 bra 	$L__BB82_361;
	setp.lt.s32 	%p137, %r417, %r395;
	@%p137 bra 	$L__BB82_360;
	add.s32 	%r946, %r396, 6080;
	cvt.s64.s32 	%rd123, %r946;
	add.s64 	%rd124, %rd747, %rd123;
	shl.b64 	%rd125, %rd124, 2;
	add.s64 	%rd126, %rd40, %rd125;
	st.global.u32 	[%rd126], %r418;
	bra.uni 	$L__BB82_361;
$L__BB82_360:
	st.global.u32 	[%rd42+24320], %r418;
$L__BB82_361:
	add.s32 	%r419, %r327, 6688;
	ld.shared.u32 	%r420, [%r397+26752];
	setp.ge.s32 	%p138, %r419, %r347;
	@%p138 bra 	$L__BB82_365;
	setp.lt.s32 	%p139, %r419, %r395;
	@%p139 bra 	$L__BB82_364;
	add.s32 	%r947, %r396, 6688;
	cvt.s64.s32 	%rd127, %r947;
	add.s64 	%rd128, %rd747, %rd127;
	shl.b64 	%rd129, %rd128, 2;
	add.s64 	%rd130, %rd40, %rd129;
	st.global.u32 	[%rd130], %r420;
	bra.uni 	$L__BB82_365;
$L__BB82_364:
	st.global.u32 	[%rd42+26752], %r420;
$L__BB82_365:
	add.s32 	%r421, %r327, 7296;
	ld.shared.u32 	%r422, [%r397+29184];
	setp.ge.s32 	%p140, %r421, %r347;
	@%p140 bra 	$L__BB82_369;
	setp.lt.s32 	%p141, %r421, %r395;
	@%p141 bra 	$L__BB82_368;
	add.s32 	%r948, %r396, 7296;
	cvt.s64.s32 	%rd131, %r948;
	add.s64 	%rd132, %rd747, %rd131;
	shl.b64 	%rd133, %rd132, 2;
	add.s64 	%rd134, %rd40, %rd133;
	st.global.u32 	[%rd134], %r422;
	bra.uni 	$L__BB82_369;
$L__BB82_368:
	st.global.u32 	[%rd42+29184], %r422;
$L__BB82_369:
	add.s32 	%r423, %r327, 7904;
	ld.shared.u32 	%r424, [%r397+31616];
	setp.ge.s32 	%p142, %r423, %r347;
	@%p142 bra 	$L__BB82_373;
	setp.lt.s32 	%p143, %r423, %r395;
	@%p143 bra 	$L__BB82_372;
	add.s32 	%r949, %r396, 7904;
	cvt.s64.s32 	%rd135, %r949;
	add.s64 	%rd136, %rd747, %rd135;
	shl.b64 	%rd137, %rd136, 2;
	add.s64 	%rd138, %rd40, %rd137;
	st.global.u32 	[%rd138], %r424;
	bra.uni 	$L__BB82_373;
$L__BB82_372:
	st.global.u32 	[%rd42+31616], %r424;
$L__BB82_373:
	add.s32 	%r425, %r327, 8512;
	ld.shared.u32 	%r426, [%r397+34048];
	setp.ge.s32 	%p144, %r425, %r347;
	@%p144 bra 	$L__BB82_377;
	setp.lt.s32 	%p145, %r425, %r395;
	@%p145 bra 	$L__BB82_376;
	add.s32 	%r950, %r396, 8512;
	cvt.s64.s32 	%rd139, %r950;
	add.s64 	%rd140, %rd747, %rd139;
	shl.b64 	%rd141, %rd140, 2;
	add.s64 	%rd142, %rd40, %rd141;
	st.global.u32 	[%rd142], %r426;
	bra.uni 	$L__BB82_377;
$L__BB82_376:
	st.global.u32 	[%rd42+34048], %r426;
$L__BB82_377:
	add.s32 	%r427, %r327, 9120;
	ld.shared.u32 	%r428, [%r397+36480];
	setp.ge.s32 	%p146, %r427, %r347;
	@%p146 bra 	$L__BB82_381;
	setp.lt.s32 	%p147, %r427, %r395;
	@%p147 bra 	$L__BB82_380;
	add.s32 	%r951, %r396, 9120;
	cvt.s64.s32 	%rd143, %r951;
	add.s64 	%rd144, %rd747, %rd143;
	shl.b64 	%rd145, %rd144, 2;
	add.s64 	%rd146, %rd40, %rd145;
	st.global.u32 	[%rd146], %r428;
	bra.uni 	$L__BB82_381;
$L__BB82_380:
	st.global.u32 	[%rd42+36480], %r428;
$L__BB82_381:
	add.s32 	%r429, %r327, 9728;
	ld.shared.u32 	%r430, [%r397+38912];
	setp.ge.s32 	%p148, %r429, %r347;
	@%p148 bra 	$L__BB82_385;
	setp.lt.s32 	%p149, %r429, %r395;
	@%p149 bra 	$L__BB82_384;
	add.s32 	%r952, %r396, 9728;
	cvt.s64.s32 	%rd147, %r952;
	add.s64 	%rd148, %rd747, %rd147;
	shl.b64 	%rd149, %rd148, 2;
	add.s64 	%rd150, %rd40, %rd149;
	st.global.u32 	[%rd150], %r430;
	bra.uni 	$L__BB82_385;
$L__BB82_384:
	st.global.u32 	[%rd42+38912], %r430;
$L__BB82_385:
	add.s32 	%r431, %r327, 10336;
	ld.shared.u32 	%r432, [%r397+41344];
	setp.ge.s32 	%p150, %r431, %r347;
	@%p150 bra 	$L__BB82_389;
	setp.lt.s32 	%p151, %r431, %r395;
	@%p151 bra 	$L__BB82_388;
	add.s32 	%r953, %r396, 10336;
	cvt.s64.s32 	%rd151, %r953;
	add.s64 	%rd152, %rd747, %rd151;
	shl.b64 	%rd153, %rd152, 2;
	add.s64 	%rd154, %rd40, %rd153;
	st.global.u32 	[%rd154], %r432;
	bra.uni 	$L__BB82_389;
$L__BB82_388:
	st.global.u32 	[%rd42+41344], %r432;
$L__BB82_389:
	mov.u32 	%r1399, %tid.x;
	setp.ne.s32 	%p299, %r1399, 0;
	@%p299 bra 	$L__BB82_397;
	mov.u64 	%rd43, %rd51;
	ld.param.u8 	%rs7, [%rd43+1];
	setp.eq.s16 	%p300, %rs7, 0;
	@%p300 bra 	$L__BB82_394;
	ld.param.u8 	%rs8, [%rd43];
	setp.ne.s16 	%p301, %rs8, 0;
	mov.b64 	%rd749, 0;
	@%p301 bra 	$L__BB82_393;
	ld.param.u64 	%rd390, [%rd43+24];
	cvta.to.global.u64 	%rd391, %rd390;
	ld.global.u64 	%rd749, [%rd391];
$L__BB82_393:
	ld.param.u64 	%rd740, [_ZN3cub18CUB_300001_SM_10006detail6select23DeviceSelectSweepKernelINS2_10policy_hubIiNS0_8NullTypeElLb1ELNS0_10SelectImplE2EE10Policy1000EN6thrust24THRUST_300001_SM_1000_NS6detail15normal_iteratorINSA_10device_ptrIiEEEEPS5_NS2_27partition_distinct_output_tISF_SF_EEPlNS0_13ScanTileStateIiLb1EEE7is_evenS5_iNS2_19streaming_context_tIlLb1EEELS6_2EEEvT0_T1_T2_T3_T4_T5_T6_T7_iT8_NS1_7vsmem_tE_param_3];
	cvt.s64.s32 	%rd392, %r2324;
	add.s64 	%rd393, %rd749, %rd392;
	cvta.to.global.u64 	%rd394, %rd740;
	st.global.u64 	[%rd394], %rd393;
	bra.uni 	$L__BB82_397;
$L__BB82_394:
	ld.param.u8 	%rs9, [%rd43];
	setp.ne.s16 	%p302, %rs9, 0;
	mov.b64 	%rd750, 0;
	@%p302 bra 	$L__BB82_396;
	ld.param.u64 	%rd396, [%rd43+24];
	cvta.to.global.u64 	%rd397, %rd396;
	ld.global.u64 	%rd750, [%rd397];
$L__BB82_396:
	cvt.s64.s32 	%rd398, %r2324;
	add.s64 	%rd399, %rd750, %rd398;
	ld.param.u64 	%rd400, [%rd43+32];
	cvta.to.global.u64 	%rd401, %rd400;
	st.global.u64 	[%rd401], %rd399;
$L__BB82_397:
	ret;

}
	// .globl	_ZN3cub18CUB_300001_SM_10006detail6select23DeviceSelectSweepKernelINS2_10policy_hubIiiiLb1ELNS0_10SelectImplE2EE10Policy1000EN6thrust24THRUST_300001_SM_1000_NS6detail15normal_iteratorINS9_10device_ptrIiEEEESE_NS2_27partition_distinct_output_tISE_SE_EEPiNS0_13ScanTileStateIiLb1EEE7is_evenNS0_8NullTypeEiNS2_19streaming_context_tIiLb0EEELS5_2EEEvT0_T1_T2_T3_T4_T5_T6_T7_iT8_NS1_7vsmem_tE
.visible .entry _ZN3cub18CUB_300001_SM_10006detail6select23DeviceSelectSweepKernelINS2_10policy_hubIiiiLb1ELNS0_10SelectImplE2EE10Policy1000EN6thrust24THRUST_300001_SM_1000_NS6detail15normal_iteratorINS9_10device_ptrIiEEEESE_NS2_27partition_distinct_output_tISE_SE_EEPiNS0_13ScanTileStateIiLb1EEE7is_evenNS0_8NullTypeEiNS2_19streaming_context_tIiLb0EEELS5_2EEEvT0_T1_T2_T3_T4_T5_T6_T7_iT8_NS1_7vsmem_tE(
	.param .align 8 .b8 _ZN3cub18CUB_300001_SM_10006detail6select23DeviceSelectSweepKernelINS2_10policy_hubIiiiLb1ELNS0_10SelectImplE2EE10Policy1000EN6thrust24THRUST_300001_SM_1000_NS6detail15normal_iteratorINS9_10device_ptrIiEEEESE_NS2_27partition_distinct_output_tISE_SE_EEPiNS0_13ScanTileStateIiLb1EEE7is_evenNS0_8NullTypeEiNS2_19streaming_context_tIiLb0EEELS5_2EEEvT0_T1_T2_T3_T4_T5_T6_T7_iT8_NS1_7vsmem_tE_param_0[8],
	.param .align 8 .b8 _ZN3cub18CUB_300001_SM_10006detail6select23DeviceSelectSweepKernelINS2_10policy_hubIiiiLb1ELNS0_10SelectImplE2EE10Policy1000EN6thrust24THRUST_300001_SM_1000_NS6detail15normal_iteratorINS9_10device_ptrIiEEEESE_NS2_27partition_distinct_output_tISE_SE_EEPiNS0_13ScanTileStateIiLb1EEE7is_evenNS0_8NullTypeEiNS2_19streaming_context_tIiLb0EEELS5_2EEEvT0_T1_T2_T3_T4_T5_T6_T7_iT8_NS1_7vsmem_tE_param_1[8],
	.param .align 8 .b8 _ZN3cub18CUB_300001_SM_10006detail6select23DeviceSelectSweepKernelINS2_10policy_hubIiiiLb1ELNS0_10SelectImplE2EE10Policy1000EN6thrust24THRUST_300001_SM_1000_NS6detail15normal_iteratorINS9_10device_ptrIiEEEESE_NS2_27partition_distinct_output_tISE_SE_EEPiNS0_13ScanTileStateIiLb1EEE7is_evenNS0_8NullTypeEiNS2_19streaming_context_tIiLb0EEELS5_2EEEvT0_T1_T2_T3_T4_T5_T6_T7_iT8_NS1_7vsmem_tE_param_2[16],
	.param .u64 .ptr .align 1 _ZN3cub18CUB_300001_SM_10006detail6select23DeviceSelectSweepKernelINS2_10policy_hubIiiiLb1ELNS0_10SelectImplE2EE10Policy1000EN6thrust24THRUST_300001_SM_1000_NS6detail15normal_iteratorINS9_10device_ptrIiEEEESE_NS2_27partition_distinct_output_tISE_SE_EEPiNS0_13ScanTileStateIiLb1EEE7is_evenNS0_8NullTypeEiNS2_19streaming_context_tIiLb0EEELS5_2EEEvT0_T1_T2_T3_T4_T5_T6_T7_iT8_NS1_7vsmem_tE_param_3,
	.param .align 8 .b8 _ZN3cub18CUB_300001_SM_10006detail6select23DeviceSelectSweepKernelINS2_10policy_hubIiiiLb1ELNS0_10SelectImplE2EE10Policy1000EN6thrust24THRUST_300001_SM_1000_NS6detail15normal_iteratorINS9_10device_ptrIiEEEESE_NS2_27partition_distinct_output_tISE_SE_EEPiNS0_13ScanTileStateIiLb1EEE7is_evenNS0_8NullTypeEiNS2_19streaming_context_tIiLb0EEELS5_2EEEvT0_T1_T2_T3_T4_T5_T6_T7_iT8_NS1_7vsmem_tE_param_4[8],
	.param .align 1 .b8 _ZN3cub18CUB_300001_SM_10006detail6select23DeviceSelectSweepKernelINS2_10policy_hubIiiiLb1ELNS0_10SelectImplE2EE10Policy1000EN6thrust24THRUST_300001_SM_1000_NS6detail15normal_iteratorINS9_10device_ptrIiEEEESE_NS2_27partition_distinct_output_tISE_SE_EEPiNS0_13ScanTileStateIiLb1EEE7is_evenNS0_8NullTypeEiNS2_19streaming_context_tIiLb0EEELS5_2EEEvT0_T1_T2_T3_T4_T5_T6_T7_iT8_NS1_7vsmem_tE_param_5[1],
	.param .align 1 .b8 _ZN3cub18CUB_300001_SM_10006detail6select23DeviceSelectSweepKernelINS2_10policy_hubIiiiLb1ELNS0_10SelectImplE2EE10Policy1000EN6thrust24THRUST_300001_SM_1000_NS6detail15normal_iteratorINS9_10device_ptrIiEEEESE_NS2_27partition_distinct_output_tISE_SE_EEPiNS0_13ScanTileStateIiLb1EEE7is_evenNS0_8NullTypeEiNS2_19streaming_context_tIiLb0EEELS5_2EEEvT0_T1_T2_T3_T4_T5_T6_T7_iT8_NS1_7vsmem_tE_param_6[1],
	.param .u32 _ZN3cub18CUB_300001_SM_10006detail6select23DeviceSelectSweepKernelINS2_10policy_hubIiiiLb1ELNS0_10SelectImplE2EE10Policy1000EN6thrust24THRUST_300001_SM_1000_NS6detail15normal_iteratorINS9_10device_ptrIiEEEESE_NS2_27partition_distinct_output_tISE_SE_EEPiNS0_13ScanTileStateIiLb1EEE7is_evenNS0_8NullTypeEiNS2_19streaming_context_tIiLb0EEELS5_2EEEvT0_T1_T2_T3_T4_T5_T6_T7_iT8_NS1_7vsmem_tE_param_7,
	.param .u32 _ZN3cub18CUB_300001_SM_10006detail6select23DeviceSelectSweepKernelINS2_10policy_hubIiiiLb1ELNS0_10SelectImplE2EE10Policy1000EN6thrust24THRUST_300001_SM_1000_NS6detail15normal_iteratorINS9_10device_ptrIiEEEESE_NS2_27partition_distinct_output_tISE_SE_EEPiNS0_13ScanTileStateIiLb1EEE7is_evenNS0_8NullTypeEiNS2_19streaming_context_tIiLb0EEELS5_2EEEvT0_T1_T2_T3_T4_T5_T6_T7_iT8_NS1_7vsmem_tE_param_8,
	.param .align 1 .b8 _ZN3cub18CUB_300001_SM_10006detail6select23DeviceSelectSweepKernelINS2_10policy_hubIiiiLb1ELNS0_10SelectImplE2EE10Policy1000EN6thrust24THRUST_300001_SM_1000_NS6detail15normal_iteratorINS9_10device_ptrIiEEEESE_NS2_27partition_distinct_output_tISE_SE_EEPiNS0_13ScanTileStateIiLb1EEE7is_evenNS0_8NullTypeEiNS2_19streaming_context_tIiLb0EEELS5_2EEEvT0_T1_T2_T3_T4_T5_T6_T7_iT8_NS1_7vsmem_tE_param_9[1],
	.param .align 8 .b8 _ZN3cub18CUB_300001_SM_10006detail6select23DeviceSelectSweepKernelINS2_10policy_hubIiiiLb1ELNS0_10SelectImplE2EE10Policy1000EN6thrust24THRUST_300001_SM_1000_NS6detail15normal_iteratorINS9_10device_ptrIiEEEESE_NS2_27partition_distinct_output_tISE_SE_EEPiNS0_13ScanTileStateIiLb1EEE7is_evenNS0_8NullTypeEiNS2_19streaming_context_tIiLb0EEELS5_2EEEvT0_T1_T2_T3_T4_T5_T6_T7_iT8_NS1_7vsmem_tE_param_10[8]
)
.maxntid 256
{
	.reg .pred 	%p<404>;
	.reg .b32 	%r<2106>;
	.reg .b64 	%rd<479>;
	// demoted variable
	.shared .align 16 .b8 _ZZN3cub18CUB_300001_SM_10006detail6select23DeviceSelectSweepKernelINS2_10policy_hubIiiiLb1ELNS0_10SelectImplE2EE10Policy1000EN6thrust24THRUST_300001_SM_1000_NS6detail15normal_iteratorINS9_10device_ptrIiEEEESE_NS2_27partition_distinct_output_tISE_SE_EEPiNS0_13ScanTileStateIiLb1EEE7is_evenNS0_8NullTypeEiNS2_19streaming_context_tIiLb0EEELS5_2EEEvT0_T1_T2_T3_T4_T5_T6_T7_iT8_NS1_7vsmem_tEE19static_temp_storage[20480];
	ld.param.u64 	%rd1, [_ZN3cub18CUB_300001_SM_10006detail6select23DeviceSelectSweepKernelINS2_10policy_hubIiiiLb1ELNS0_10SelectImplE2EE10Policy1000EN6thrust24THRUST_300001_SM_1000_NS6detail15normal_iteratorINS9_10device_ptrIiEEEESE_NS2_27partition_distinct_output_tISE_SE_EEPiNS0_13ScanTileStateIiLb1EEE7is_evenNS0_8NullTypeEiNS2_19streaming_context_tIiLb0EEELS5_2EEEvT0_T1_T2_T3_T4_T5_T6_T7_iT8_NS1_7vsmem_tE_param_4];
	ld.param.u64 	%rd29, [_ZN3cub18CUB_300001_SM_10006detail6select23DeviceSelectSweepKernelINS2_10policy_hubIiiiLb1ELNS0_10SelectImplE2EE10Policy1000EN6thrust24THRUST_300001_SM_1000_NS6detail15normal_iteratorINS9_10device_ptrIiEEEESE_NS2_27partition_distinct_output_tISE_SE_EEPiNS0_13ScanTileStateIiLb1EEE7is_evenNS0_8NullTypeEiNS2_19streaming_context_tIiLb0EEELS5_2EEEvT0_T1_T2_T3_T4_T5_T6_T7_iT8_NS1_7vsmem_tE_param_1];
	ld.param.u64 	%rd27, [_ZN3cub18CUB_300001_SM_10006detail6select23DeviceSelectSweepKernelINS2_10policy_hubIiiiLb1ELNS0_10SelectImplE2EE10Policy1000EN6thrust24THRUST_300001_SM_1000_NS6detail15normal_iteratorINS9_10device_ptrIiEEEESE_NS2_27partition_distinct_output_tISE_SE_EEPiNS0_13ScanTileStateIiLb1EEE7is_evenNS0_8NullTypeEiNS2_19streaming_context_tIiLb0EEELS5_2EEEvT0_T1_T2_T3_T4_T5_T6_T7_iT8_NS1_7vsmem_tE_param_2+8];
	ld.param.u64 	%rd26, [_ZN3cub18CUB_300001_SM_10006detail6select23DeviceSelectSweepKernelINS2_10policy_hubIiiiLb1ELNS0_10SelectImplE2EE10Policy1000EN6thrust24THRUST_300001_SM_1000_NS6detail15normal_iteratorINS9_10device_ptrIiEEEESE_NS2_27partition_distinct_output_tISE_SE_EEPiNS0_13ScanTileStateIiLb1EEE7is_evenNS0_8NullTypeEiNS2_19streaming_context_tIiLb0EEELS5_2EEEvT0_T1_T2_T3_T4_T5_T6_T7_iT8_NS1_7vsmem_tE_param_2];
	ld.param.u64 	%rd30, [_ZN3cub18CUB_300001_SM_10006detail6select23DeviceSelectSweepKernelINS2_10policy_hubIiiiLb1ELNS0_10SelectImplE2EE10Policy1000EN6thrust24THRUST_300001_SM_1000_NS6detail15normal_iteratorINS9_10device_ptrIiEEEESE_NS2_27partition_distinct_output_tISE_SE_EEPiNS0_13ScanTileStateIiLb1EEE7is_evenNS0_8NullTypeEiNS2_19streaming_context_tIiLb0EEELS5_2EEEvT0_T1_T2_T3_T4_T5_T6_T7_iT8_NS1_7vsmem_tE_param_0];
	ld.param.u32 	%r561, [_ZN3cub18CUB_300001_SM_10006detail6select23DeviceSelectSweepKernelINS2_10policy_hubIiiiLb1ELNS0_10SelectImplE2EE10Policy1000EN6thrust24THRUST_300001_SM_1000_NS6detail15normal_iteratorINS9_10device_ptrIiEEEESE_NS2_27partition_distinct_output_tISE_SE_EEPiNS0_13ScanTileStateIiLb1EEE7is_evenNS0_8NullTypeEiNS2_19streaming_context_tIiLb0EEELS5_2EEEvT0_T1_T2_T3_T4_T5_T6_T7_iT8_NS1_7vsmem_tE_param_7];
	ld.param.u32 	%r562, [_ZN3cub18CUB_300001_SM_10006detail6select23DeviceSelectSweepKernelINS2_10policy_hubIiiiLb1ELNS0_10SelectImplE2EE10Policy1000EN6thrust24THRUST_300001_SM_1000_NS6detail15normal_iteratorINS9_10device_ptrIiEEEESE_NS2_27partition_distinct_output_tISE_SE_EEPiNS0_13ScanTileStateIiLb1EEE7is_evenNS0_8NullTypeEiNS2_19streaming_context_tIiLb0EEELS5_2EEEvT0_T1_T2_T3_T4_T5_T6_T7_iT8_NS1_7vsmem_tE_param_8];
	cvta.to.global.u64 	%rd2, %rd30;
	cvta.to.global.u64 	%rd3, %rd26;
	cvta.to.global.u64 	%rd4, %rd27;
	cvta.to.global.u64 	%rd5, %rd29;
	mov.u32 	%r563, %ctaid.x;
	mov.u32 	%r564, %nctaid.y;
	mov.u32 	%r565, %ctaid.y;
	mad.lo.s32 	%r1, %r563, %r564, %r565;
	mul.lo.s32 	%r2, %r1, 5120;
	add.s32 	%r566, %r562, -1;
	setp.ge.s32 	%p1, %r1, %r566;
	@%p1 bra 	$L__BB83_153;
	setp.ne.s32 	%p273, %r1, 0;
	@%p273 bra 	$L__BB83_66;
	mov.u32 	%r3, %tid.x;
	mul.lo.s32 	%r1758, %r3, 20;
	mad.lo.s32 	%r1763, %r1, 5120, %r1758;
	mul.wide.u32 	%rd280, %r1763, 4;
	add.s64 	%rd281, %rd2, %rd280;
	ld.global.u32 	%r4, [%rd281];
	ld.global.u32 	%r5, [%rd281+4];
	ld.global.u32 	%r6, [%rd281+8];
	ld.global.u32 	%r7, [%rd281+12];
	ld.global.u32 	%r8, [%rd281+16];
	ld.global.u32 	%r9, [%rd281+20];
	ld.global.u32 	%r10, [%rd281+24];
	ld.global.u32 	%r11, [%rd281+28];
	ld.global.u32 	%r12, [%rd281+32];
	ld.global.u32 	%r13, [%rd281+36];
	ld.global.u32 	%r14, [%rd281+40];
	ld.global.u32 	%r15, [%rd281+44];
	ld.global.u32 	%r16, [%rd281+48];
	ld.global.u32 	%r17, [%rd281+52];
	ld.global.u32 	%r18, [%rd281+56];
	ld.global.u32 	%r19, [%rd281+60];
	ld.global.u32 	%r20, [%rd281+64];
	ld.global.u32 	%r21, [%rd281+68];
	ld.global.u32 	%r22, [%rd281+72];
	ld.global.u32 	%r23, [%rd281+76];
	bar.sync 	0;
	add.s64 	%rd282, %rd5, %rd280;
	ld.global.u32 	%r1764, [%rd282];
	ld.global.u32 	%r1765, [%rd282+4];
	ld.global.u32 	%r1766, [%rd282+8];
	ld.global.u32 	%r1767, [%rd282+12];
	ld.global.u32 	%r1768, [%rd282+16];
	ld.global.u32 	%r1769, [%rd282+20];
	ld.global.u32 	%r1770, [%rd282+24];
	ld.global.u32 	%r1771, [%rd282+28];
	ld.global.u32 	%r1772, [%rd282+32];
	ld.global.u32 	%r1773, [%rd282+36];
	ld.global.u32 	%r1774, [%rd282+40];
	ld.global.u32 	%r1775, [%rd282+44];
	ld.global.u32 	%r1776, [%rd282+48];
	ld.global.u32 	%r1777, [%rd282+52];
	ld.global.u32 	%r1778, [%rd282+56];
	ld.global.u32 	%r1779, [%rd282+60];
	ld.global.u32 	%r1780, [%rd282+64];
	ld.global.u32 	%r1781, [%rd282+68];
	ld.global.u32 	%r1782, [%rd282+72];
	ld.global.u32 	%r1783, [%rd282+76];
	and.b32  	%r24, %r1764, 1;
	xor.b32  	%r1784, %r24, 1;
	and.b32  	%r25, %r1765, 1;
	xor.b32  	%r26, %r25, 1;
	and.b32  	%r27, %r1766, 1;
	xor.b32  	%r28, %r27, 1;
	and.b32  	%r29, %r1767, 1;
	xor.b32  	%r1785, %r29, 1;
	and.b32  	%r30, %r1768, 1;
	xor.b32  	%r1786, %r30, 1;
	and.b32  	%r31, %r1769, 1;
	xor.b32  	%r1787, %r31, 1;
	and.b32  	%r32, %r1770, 1;
	xor.b32  	%r33, %r32, 1;
	and.b32  	%r34, %r1771, 1;
	xor.b32  	%r35, %r34, 1;
	and.b32  	%r36, %r1772, 1;
	xor.b32  	%r37, %r36, 1;
	and.b32  	%r38, %r1773, 1;
	xor.b32  	%r39, %r38, 1;
	and.b32  	%r40, %r1774, 1;
	xor.b32  	%r1788, %r40, 1;
	and.b32  	%r41, %r1775, 1;
	xor.b32  	%r1789, %r41, 1;
	and.b32  	%r42, %r1776, 1;
	xor.b32  	%r1790, %r42, 1;
	and.b32  	%r43, %r1777, 1;
	xor.b32  	%r1791, %r43, 1;
	and.b32  	%r44, %r1778, 1;
	xor.b32  	%r1792, %r44, 1;
	and.b32  	%r45, %r1779, 1;
	xor.b32  	%r1793, %r45, 1;
	and.b32  	%r46, %r1780, 1;
	xor.b32  	%r47, %r46, 1;
	and.b32  	%r48, %r1781, 1;
	xor.b32  	%r49, %r48, 1;
	and.b32  	%r50, %r1782, 1;
	xor.b32  	%r51, %r50, 1;
	and.b32  	%r52, %r1783, 1;
	xor.b32  	%r1794, %r52, 1;
	bar.sync 	0;
	add.s32 	%r1795, %r26, %r1784;
	add.s32 	%r53, %r28, %r1795;
	add.s32 	%r54, %r1785, %r53;
	add.s32 	%r1796, %r1786, %r54;
	add.s32 	%r1797, %r1787, %r1796;
	add.s32 	%r1798, %r33, %r1797;
	add.s32 	%r55, %r35, %r1798;
	add.s32 	%r1799, %r37, %r55;
	add.s32 	%r56, %r39, %r1799;
	add.s32 	%r57, %r1788, %r56;
	add.s32 	%r1800, %r1789, %r57;
	add.s32 	%r1801, %r1790, %r1800;
	add.s32 	%r1802, %r1791, %r1801;
	add.s32 	%r1803, %r1792, %r1802;
	add.s32 	%r1804, %r1793, %r1803;
	add.s32 	%r1805, %r47, %r1804;
	add.s32 	%r1806, %r49, %r1805;
	add.s32 	%r58, %r51, %r1806;
	add.s32 	%r1732, %r1794, %r58;
	// begin inline asm
	mov.u32 %r1727, %laneid;
	// end inline asm
	mov.b32 	%r1730, 1;
	mov.b32 	%r1755, 0;
	mov.b32 	%r1757, -1;
	// begin inline asm
	{  .reg .s32 r0;  .reg .pred p;  shfl.sync.up.b32 r0|p, %r1732, %r1730, %r1755, %r1757;  @p add.s32 r0, r0, %r1732;  mov.s32 %r1728, r0;}
	// end inline asm
	mov.b32 	%r1736, 2;
	// begin inline asm
	{  .reg .s32 r0;  .reg .pred p;  shfl.sync.up.b32 r0|p, %r1728, %r1736, %r1755, %r1757;  @p add.s32 r0, r0, %r1728;  mov.s32 %r1734, r0;}
	// end inline asm
	mov.b32 	%r1742, 4;
	// begin inline asm
	{  .reg .s32 r0;  .reg .pred p;  shfl.sync.up.b32 r0|p, %r1734, %r1742, %r1755, %r1757;  @p add.s32 r0, r0, %r1734;  mov.s32 %r1740, r0;}
	// end inline asm
	mov.b32 	%r1748, 8;
	// begin inline asm
	{  .reg .s32 r0;  .reg .pred p;  shfl.sync.up.b32 r0|p, %r1740, %r1748, %r1755, %r1757;  @p add.s32 r0, r0, %r1740;  mov.s32 %r1746, r0;}
	// end inline asm
	mov.b32 	%r1754, 16;
	// begin inline asm
	{  .reg .s32 r0;  .reg .pred p;  shfl.sync.up.b32 r0|p, %r1746, %r1754, %r1755, %r1757;  @p add.s32 r0, r0, %r1746;  mov.s32 %r1752, r0;}
	// end inline asm
	setp.ne.s32 	%p354, %r1727, 31;
	@%p354 bra 	$L__BB83_4;
	shr.u32 	%r1807, %r3, 3;
	and.b32  	%r1808, %r1807, 124;
	mov.u32 	%r1809, _ZZN3cub18CUB_300001_SM_10006detail6select23DeviceSelectSweepKernelINS2_10policy_hubIiiiLb1ELNS0_10SelectImplE2EE10Policy1000EN6thrust24THRUST_300001_SM_1000_NS6detail15normal_iteratorINS9_10device_ptrIiEEEESE_NS2_27partition_distinct_output_tISE_SE_EEPiNS0_13ScanTileStateIiLb1EEE7is_evenNS0_8NullTypeEiNS2_19streaming_context_tIiLb0EEELS5_2EEEvT0_T1_T2_T3_T4_T5_T6_T7_iT8_NS1_7vsmem_tEE19static_temp_storage;
	add.s32 	%r1810, %r1809, %r1808;
	st.shared.u32 	[%r1810], %r1752;
$L__BB83_4:
	bar.sync 	0;
	ld.shared.v4.u32 	{%r1811, %r1812, %r1813, %r1814}, [_ZZN3cub18CUB_300001_SM_10006detail6select23DeviceSelectSweepKernelINS2_10policy_hubIiiiLb1ELNS0_10SelectImplE2EE10Policy1000EN6thrust24THRUST_300001_SM_1000_NS6detail15normal_iteratorINS9_10device_ptrIiEEEESE_NS2_27partition_distinct_output_tISE_SE_EEPiNS0_13ScanTileStateIiLb1EEE7is_evenNS0_8NullTypeEiNS2_19streaming_context_tIiLb0EEELS5_2EEEvT0_T1_T2_T3_T4_T5_T6_T7_iT8_NS1_7vsmem_tEE19static_temp_storage];
	shr.u32 	%r1815, %r3, 5;
	add.s32 	%r1816, %r1812, %r1811;
	setp.eq.s32 	%p355, %r1815, 2;
	selp.b32 	%r1817, %r1816, %r1811, %p355;
	add.s32 	%r1818, %r1816, %r1813;
	setp.eq.s32 	%p356, %r1815, 3;
	selp.b32 	%r1819, %r1818, %r1817, %p356;
	add.s32 	%r1820, %r1818, %r1814;
	setp.eq.s32 	%p357, %r1815, 4;
	selp.b32 	%r1821, %r1820, %r1819, %p357;
	ld.shared.v4.u32 	{%r1822, %r1823, %r1824, %r1825}, [_ZZN3cub18CUB_300001_SM_10006detail6select23DeviceSelectSweepKernelINS2_10policy_hubIiiiLb1ELNS0_10SelectImplE2EE10Policy1000EN6thrust24THRUST_300001_SM_1000_NS6detail15normal_iteratorINS9_10device_ptrIiEEEESE_NS2_27partition_distinct_output_tISE_SE_EEPiNS0_13ScanTileStateIiLb1EEE7is_evenNS0_8NullTypeEiNS2_19streaming_context_tIiLb0EEELS5_2EEEvT0_T1_T2_T3_T4_T5_T6_T7_iT8_NS1_7vsmem_tEE19static_temp_storage+16];
	add.s32 	%r1826, %r1820, %r1822;
	setp.eq.s32 	%p358, %r1815, 5;
	selp.b32 	%r1827, %r1826, %r1821, %p358;
	add.s32 	%r1828, %r1826, %r1823;
	setp.eq.s32 	%p359, %r1815, 6;
	selp.b32 	%r1829, %r1828, %r1827, %p359;
	add.s32 	%r1830, %r1828, %r1824;
	setp.eq.s32 	%p360, %r1815, 7;
	selp.b32 	%r1831, %r1830, %r1829, %p360;
	add.s32 	%r62, %r1830, %r1825;
	setp.lt.u32 	%p361, %r3, 32;
	selp.b32 	%r1832, 0, %r1831, %p361;
	setp.eq.s32 	%p362, %r1727, 0;
	sub.s32 	%r1833, %r1752, %r1732;
	selp.b32 	%r1834, 0, %r1833, %p362;
	add.s32 	%r63, %r1832, %r1834;
	setp.ne.s32 	%p363, %r3, 0;
	@%p363 bra 	$L__BB83_6;
	add.s64 	%rd283, %rd1, 256;
	mov.b32 	%r1835, 101;
	// begin inline asm
	st.relaxed.gpu.v2.u32 [%rd283], {%r1835, %r62};
	// end inline asm
$L__BB83_6:
	cvta.to.global.u64 	%rd6, %rd27;
	cvta.to.global.u64 	%rd7, %rd26;
	bar.sync 	0;
	sub.s32 	%r64, 5120, %r62;
	sub.s32 	%r1838, %r1758, %r63;
	setp.eq.s32 	%p364, %r24, 0;
	add.s32 	%r1839, %r63, %r64;
	selp.b32 	%r1840, %r1839, %r1838, %p364;
	shl.b32 	%r1841, %r1840, 2;
	mov.u32 	%r1842, _ZZN3cub18CUB_300001_SM_10006detail6select23DeviceSelectSweepKernelINS2_10policy_hubIiiiLb1ELNS0_10SelectImplE2EE10Policy1000EN6thrust24THRUST_300001_SM_1000_NS6detail15normal_iteratorINS9_10device_ptrIiEEEESE_NS2_27partition_distinct_output_tISE_SE_EEPiNS0_13ScanTileStateIiLb1EEE7is_evenNS0_8NullTypeEiNS2_19streaming_context_tIiLb0EEELS5_2EEEvT0_T1_T2_T3_T4_T5_T6_T7_iT8_NS1_7vsmem_tEE19static_temp_storage;
	add.s32 	%r1843, %r1842, %r1841;
	st.shared.u32 	[%r1843], %r4;
	add.s32 	%r1845, %r63, %r1784;
	sub.s32 	%r1846, %r1758, %r1845;
	add.s32 	%r1847, %r1846, 1;
	setp.eq.s32 	%p365, %r25, 0;
	add.s32 	%r1848, %r1839, %r1784;
	selp.b32 	%r1849, %r1848, %r1847, %p365;
	shl.b32 	%r1850, %r1849, 2;
	add.s32 	%r1851, %r1842, %r1850;
	st.shared.u32 	[%r1851], %r5;
	add.s32 	%r1853, %r1795, %r63;
	sub.s32 	%r1854, %r1758, %r1853;
	add.s32 	%r1855, %r1854, 2;
	setp.eq.s32 	%p366, %r27, 0;
	add.s32 	%r1856, %r1848, %r26;
	selp.b32 	%r1857, %r1856, %r1855, %p366;
	shl.b32 	%r1858, %r1857, 2;
	add.s32 	%r1859, %r1842, %r1858;
	st.shared.u32 	[%r1859], %r6;
	add.s32 	%r1860, %r53, %r63;
	sub.s32 	%r1861, %r1758, %r1860;
	add.s32 	%r1862, %r1861, 3;
	setp.eq.s32 	%p367, %r29, 0;
	add.s32 	%r1863, %r1856, %r28;
	selp.b32 	%r1864, %r1863, %r1862, %p367;
	shl.b32 	%r1865, %r1864, 2;
	add.s32 	%r1866, %r1842, %r1865;
	st.shared.u32 	[%r1866], %r7;
	add.s32 	%r1867, %r54, %r63;
	sub.s32 	%r1868, %r1758, %r1867;
	add.s32 	%r1869, %r1868, 4;
	setp.eq.s32 	%p368, %r30, 0;
	add.s32 	%r1871, %r1863, %r1785;
	selp.b32 	%r1872, %r1871, %r1869, %p368;
	shl.b32 	%r1873, %r1872, 2;
	add.s32 	%r1874, %r1842, %r1873;
	st.shared.u32 	[%r1874], %r8;
	add.s32 	%r1876, %r1867, %r1786;
	sub.s32 	%r1877, %r1758, %r1876;
	add.s32 	%r1878, %r1877, 5;
	setp.eq.s32 	%p369, %r31, 0;
	add.s32 	%r1879, %r1871, %r1786;
	selp.b32 	%r1880, %r1879, %r1878, %p369;
	shl.b32 	%r1881, %r1880, 2;
	add.s32 	%r1882, %r1842, %r1881;
	st.shared.u32 	[%r1882], %r9;
	add.s32 	%r1884, %r1876, %r1787;
	sub.s32 	%r1885, %r1758, %r1884;
	add.s32 	%r1886, %r1885, 6;
	setp.eq.s32 	%p370, %r32, 0;
	add.s32 	%r1887, %r1879, %r1787;
	selp.b32 	%r1888, %r1887, %r1886, %p370;
	shl.b32 	%r1889, %r1888, 2;
	add.s32 	%r1890, %r1842, %r1889;
	st.shared.u32 	[%r1890], %r10;
	add.s32 	%r1891, %r1884, %r33;
	sub.s32 	%r1892, %r1758, %r1891;
	add.s32 	%r1893, %r1892, 7;
	setp.eq.s32 	%p371, %r34, 0;
	add.s32 	%r1894, %r1887, %r33;
	selp.b32 	%r1895, %r1894, %r1893, %p371;
	shl.b32 	%r1896, %r1895, 2;
	add.s32 	%r1897, %r1842, %r1896;
	st.shared.u32 	[%r1897], %r11;
	add.s32 	%r1898, %r55, %r63;
	sub.s32 	%r1899, %r1758, %r1898;
	add.s32 	%r1900, %r1899, 8;
	setp.eq.s32 	%p372, %r36, 0;
	add.s32 	%r1901, %r1894, %r35;
	selp.b32 	%r1902, %r1901, %r1900, %p372;
	shl.b32 	%r1903, %r1902, 2;
	add.s32 	%r1904, %r1842, %r1903;
	st.shared.u32 	[%r1904], %r12;
	add.s32 	%r1905, %r1898, %r37;
	sub.s32 	%r1906, %r1758, %r1905;
	add.s32 	%r1907, %r1906, 9;
	setp.eq.s32 	%p373, %r38, 0;
	add.s32 	%r1908, %r1901, %r37;
	selp.b32 	%r1909, %r1908, %r1907, %p373;
	shl.b32 	%r1910, %r1909, 2;
	add.s32 	%r1911, %r1842, %r1910;
	st.shared.u32 	[%r1911], %r13;
	add.s32 	%r1912, %r56, %r63;
	sub.s32 	%r1913, %r1758, %r1912;
	add.s32 	%r1914, %r1913, 10;
	setp.eq.s32 	%p374, %r40, 0;
	add.s32 	%r1915, %r1908, %r39;
	selp.b32 	%r1916, %r1915, %r1914, %p374;
	shl.b32 	%r1917, %r1916, 2;
	add.s32 	%r1918, %r1842, %r1917;
	st.shared.u32 	[%r1918], %r14;
	add.s32 	%r1919, %r57, %r63;
	sub.s32 	%r1920, %r1758, %r1919;
	add.s32 	%r1921, %r1920, 11;
	setp.eq.s32 	%p375, %r41, 0;
	add.s32 	%r1923, %r1915, %r1788;
	selp.b32 	%r1924, %r1923, %r1921, %p375;
	shl.b32 	%r1925, %r1924, 2;
	add.s32 	%r1926, %r1842, %r1925;
	st.shared.u32 	[%r1926], %r15;
	xor.b32  	%r1927, %r41, 1;
	add.s32 	%r1928, %r1919, %r1927;
	sub.s32 	%r1929, %r1758, %r1928;
	add.s32 	%r1930, %r1929, 12;
	setp.eq.s32 	%p376, %r42, 0;
	add.s32 	%r1931, %r1923, %r1927;
	selp.b32 	%r1932, %r1931, %r1930, %p376;
	shl.b32 	%r1933, %r1932, 2;
	add.s32 	%r1934, %r1842, %r1933;
	st.shared.u32 	[%r1934], %r16;
	xor.b32  	%r1935, %r42, 1;
	add.s32 	%r1936, %r1928, %r1935;
	sub.s32 	%r1937, %r1758, %r1936;
	add.s32 	%r1938, %r1937, 13;
	setp.eq.s32 	%p377, %r43, 0;
	add.s32 	%r1939, %r1931, %r1935;
	selp.b32 	%r1940, %r1939, %r1938, %p377;
	shl.b32 	%r1941, %r1940, 2;
	add.s32 	%r1942, %r1842, %r1941;
	st.shared.u32 	[%r1942], %r17;
	xor.b32  	%r1943, %r43, 1;
	add.s32 	%r1944, %r1936, %r1943;
	sub.s32 	%r1945, %r1758, %r1944;
	add.s32 	%r1946, %r1945, 14;
	setp.eq.s32 	%p378, %r44, 0;
	add.s32 	%r1947, %r1939, %r1943;
	selp.b32 	%r1948, %r1947, %r1946, %p378;
	shl.b32 	%r1949, %r1948, 2;
	add.s32 	%r1950, %r1842, %r1949;
	st.shared.u32 	[%r1950], %r18;
	xor.b32  	%r1951, %r44, 1;
	add.s32 	%r1952, %r1944, %r1951;
	sub.s32 	%r1953, %r1758, %r1952;
	add.s32 	%r1954, %r1953, 15;
	setp.eq.s32 	%p379, %r45, 0;
	add.s32 	%r1955, %r1947, %r1951;
	selp.b32 	%r1956, %r1955, %r1954, %p379;
	shl.b32 	%r1957, %r1956, 2;
	add.s32 	%r1958, %r1842, %r1957;
	st.shared.u32 	[%r1958], %r19;
	xor.b32  	%r1959, %r45, 1;
	add.s32 	%r1960, %r1952, %r1959;
	sub.s32 	%r1961, %r1758, %r1960;
	add.s32 	%r1962, %r1961, 16;
	setp.eq.s32 	%p380, %r46, 0;
	add.s32 	%r1963, %r1955, %r1959;
	selp.b32 	%r1964, %r1963, %r1962, %p380;
	shl.b32 	%r1965, %r1964, 2;
	add.s32 	%r1966, %r1842, %r1965;
	st.shared.u32 	[%r1966], %r20;
	add.s32 	%r1967, %r1960, %r47;
	sub.s32 	%r1968, %r1758, %r1967;
	add.s32 	%r1969, %r1968, 17;
	setp.eq.s32 	%p381, %r48, 0;
	add.s32 	%r1970, %r1963, %r47;
	selp.b32 	%r1971, %r1970, %r1969, %p381;
	shl.b32 	%r1972, %r1971, 2;
	add.s32 	%r1973, %r1842, %r1972;
	st.shared.u32 	[%r1973], %r21;
	add.s32 	%r1974, %r1967, %r49;
	sub.s32 	%r1975, %r1758, %r1974;
	add.s32 	%r1976, %r1975, 18;
	setp.eq.s32 	%p382, %r50, 0;
	add.s32 	%r1977, %r1970, %r49;
	selp.b32 	%r1978, %r1977, %r1976, %p382;
	shl.b32 	%r1979, %r1978, 2;
	add.s32 	%r1980, %r1842, %r1979;
	st.shared.u32 	[%r1980], %r22;
	add.s32 	%r1981, %r58, %r63;
	sub.s32 	%r1982, %r1758, %r1981;
	add.s32 	%r1983, %r1982, 19;
	setp.eq.s32 	%p383, %r52, 0;
	add.s32 	%r1984, %r1977, %r51;
	selp.b32 	%r1985, %r1984, %r1983, %p383;
	shl.b32 	%r1986, %r1985, 2;
	add.s32 	%r1987, %r1842, %r1986;
	st.shared.u32 	[%r1987], %r23;
	bar.sync 	0;
	setp.lt.s32 	%p384, %r3, %r64;
	selp.b32 	%r1988, 0, %r64, %p384;
	sub.s32 	%r65, %r3, %r1988;
	shl.b32 	%r1989, %r3, 2;
	add.s32 	%r66, %r1842, %r1989;
	ld.shared.u32 	%r67, [%r66];
	@%p384 bra 	$L__BB83_8;
	mul.wide.s32 	%rd284, %r65, 4;
	add.s64 	%rd285, %rd7, %rd284;
	st.global.u32 	[%rd285], %r67;
	bra.uni 	$L__BB83_9;
$L__BB83_8:
	mul.wide.s32 	%rd286, %r65, 4;
	add.s64 	%rd287, %rd6, %rd286;
	st.global.u32 	[%rd287], %r67;
$L__BB83_9:
	add.s32 	%r1990, %r3, 256;
	setp.lt.s32 	%p385, %r1990, %r64;
	selp.b32 	%r68, 0, %r64, %p385;
	ld.shared.u32 	%r69, [%r66+1024];
	@%p385 bra 	$L__BB83_11;
	cvt.s64.s32 	%rd288, %r68;
	cvt.u64.u32 	%rd289, %r3;
	sub.s64 	%rd290, %rd289, %rd288;
	shl.b64 	%rd291, %rd290, 2;
	add.s64 	%rd292, %rd7, %rd291;
	st.global.u32 	[%rd292+1024], %r69;
	bra.uni 	$L__BB83_12;
$L__BB83_11:
	cvt.s64.s32 	%rd293, %r68;
	cvt.u64.u32 	%rd294, %r3;
	sub.s64 	%rd295, %rd294, %rd293;
	shl.b64 	%rd296, %rd295, 2;
	add.s64 	%rd297, %rd6, %rd296;
	st.global.u32 	[%rd297+1024], %r69;
$L__BB83_12:
	add.s32 	%r1991, %r3, 512;
	setp.lt.s32 	%p386, %r1991, %r64;
	selp.b32 	%r70, 0, %r64, %p386;
	ld.shared.u32 	%r71, [%r66+2048];
	@%p386 bra 	$L__BB83_14;
	cvt.s64.s32 	%rd298, %r70;
	cvt.u64.u32 	%rd299, %r3;
	sub.s64 	%rd300, %rd299, %rd298;
	shl.b64 	%rd301, %rd300, 2;
	add.s64 	%rd302, %rd7, %rd301;
	st.global.u32 	[%rd302+2048], %r71;
	bra.uni 	$L__BB83_15;
$L__BB83_14:
	cvt.s64.s32 	%rd303, %r70;
	cvt.u64.u32 	%rd304, %r3;
	sub.s64 	%rd305, %rd304, %rd303;
	shl.b64 	%rd306, %rd305, 2;
	add.s64 	%rd307, %rd6, %rd306;
	st.global.u32 	[%rd307+2048], %r71;
$L__BB83_15:
	add.s32 	%r1992, %r3, 768;
	setp.lt.s32 	%p387, %r1992, %r64;
	selp.b32 	%r72, 0, %r64, %p387;
	ld.shared.u32 	%r73, [%r66+3072];
	@%p387 bra 	$L__BB83_17;
	cvt.s64.s32 	%rd308, %r72;
	cvt.u64.u32 	%rd309, %r3;
	sub.s64 	%rd310, %rd309, %rd308;
	shl.b64 	%rd311, %rd310, 2;
	add.s64 	%rd312, %rd7, %rd311;
	st.global.u32 	[%rd312+3072], %r73;
	bra.uni 	$L__BB83_18;
$L__BB83_17:
	cvt.s64.s32 	%rd313, %r72;
	cvt.u64.u32 	%rd314, %r3;
	sub.s64 	%rd315, %rd314, %rd313;
	shl.b64 	%rd316, %rd315, 2;
	add.s64 	%rd317, %rd6, %rd316;
	st.global.u32 	[%rd317+3072], %r73;
$L__BB83_18:
	or.b32  	%r1993, %r3, 1024;
	setp.lt.s32 	%p388, %r1993, %r64;
	selp.b32 	%r74, 0, %r64, %p388;
	ld.shared.u32 	%r75, [%r66+4096];
	@%p388 bra 	$L__BB83_20;
	cvt.s64.s32 	%rd318, %r74;
	cvt.u64.u32 	%rd319, %r3;
	sub.s64 	%rd320, %rd319, %rd318;
	shl.b64 	%rd321, %rd320, 2;
	add.s64 	%rd322, %rd7, %rd321;
	st.global.u32 	[%rd322+4096], %r75;
	bra.uni 	$L__BB83_21;
$L__BB83_20:
	cvt.s64.s32 	%rd323, %r74;
	cvt.u64.u32 	%rd324, %r3;
	sub.s64 	%rd325, %rd324, %rd323;
	shl.b64 	%rd326, %rd325, 2;
	add.s64 	%rd327, %rd6, %rd326;
	st.global.u32 	[%rd327+4096], %r75;
$L__BB83_21:
	add.s32 	%r1994, %r3, 1280;
	setp.lt.s32 	%p389, %r1994, %r64;
	selp.b32 	%r76, 0, %r64, %p389;
	ld.shared.u32 	%r77, [%r66+5120];
	@%p389 bra 	$L__BB83_23;
	cvt.s64.s32 	%rd328, %r76;
	cvt.u64.u32 	%rd329, %r3;
	sub.s64 	%rd330, %rd329, %rd328;
	shl.b64 	%rd331, %rd330, 2;
	add.s64 	%rd332, %rd7, %rd331;
	st.global.u32 	[%rd332+5120], %r77;
	bra.uni 	$L__BB83_24;
$L__BB83_23:
	cvt.s64.s32 	%rd333, %r76;
	cvt.u64.u32 	%rd334, %r3;
	sub.s64 	%rd335, %rd334, %rd333;
	shl.b64 	%rd336, %rd335, 2;
	add.s64 	%rd337, %rd6, %rd336;
	st.global.u32 	[%rd337+5120], %r77;
$L__BB83_24:
	add.s32 	%r1995, %r3, 1536;
	setp.lt.s32 	%p390, %r1995, %r64;
	selp.b32 	%r78, 0, %r64, %p390;
	ld.shared.u32 	%r79, [%r66+6144];
	@%p390 bra 	$L__BB83_26;
	cvt.s64.s32 	%rd338, %r78;
	cvt.u64.u32 	%rd339, %r3;
	sub.s64 	%rd340, %rd339, %rd338;
	shl.b64 	%rd341, %rd340, 2;
	add.s64 	%rd342, %rd7, %rd341;
	st.global.u32 	[%rd342+6144], %r79;
	bra.uni 	$L__BB83_27;
$L__BB83_26:
	cvt.s64.s32 	%rd343, %r78;
	cvt.u64.u32 	%rd344, %r3;
	sub.s64 	%rd345, %rd344, %rd343;
	shl.b64 	%rd346, %rd345, 2;
	add.s64 	%rd347, %rd6, %rd346;
	st.global.u32 	[%rd347+6144], %r79;
$L__BB83_27:
	add.s32 	%r1996, %r3, 1792;
	setp.lt.s32 	%p391, %r1996, %r64;
	selp.b32 	%r80, 0, %r64, %p391;
	ld.shared.u32 	%r81, [%r66+7168];
	@%p391 bra 	$L__BB83_29;
	cvt.s64.s32 	%rd348, %r80;
	cvt.u64.u32 	%rd349, %r3;
	sub.s64 	%rd350, %rd349, %rd348;
	shl.b64 	%rd351, %rd350, 2;
	add.s64 	%rd352, %rd7, %rd351;
	st.global.u32 	[%rd352+7168], %r81;
	bra.uni 	$L__BB83_30;
$L__BB83_29:
	cvt.s64.s32 	%rd353, %r80;
	cvt.u64.u32 	%rd354, %r3;
	sub.s64 	%rd355, %rd354, %rd353;
	shl.b64 	%rd356, %rd355, 2;
	add.s64 	%rd357, %rd6, %rd356;
	st.global.u32 	[%rd357+7168], %r81;
$L__BB83_30:
	or.b32  	%r1997, %r3, 2048;
	setp.lt.s32 	%p392, %r1997, %r64;
	selp.b32 	%r82, 0, %r64, %p392;
	ld.shared.u32 	%r83, [%r66+8192];
	@%p392 bra 	$L__BB83_32;
	cvt.s64.s32 	%rd358, %r82;
	cvt.u64.u32 	%rd359, %r3;
	sub.s64 	%rd360, %rd359, %rd358;
	shl.b64 	%rd361, %rd360, 2;
	add.s64 	%rd362, %rd7, %rd361;
	st.global.u32 	[%rd362+8192], %r83;
	bra.uni 	$L__BB83_33;
$L__BB83_32:
	cvt.s64.s32 	%rd363, %r82;
	cvt.u64.u32 	%rd364, %r3;
	sub.s64 	%rd365, %rd364, %rd363;
	shl.b64 	%rd366, %rd365, 2;
	add.s64 	%rd367, %rd6, %rd366;
	st.global.u32 	[%rd367+8192], %r83;
$L__BB83_33:
	add.s32 	%r1998, %r3, 2304;
	setp.lt.s32 	%p393, %r1998, %r64;
	selp.b32 	%r84, 0, %r64, %p393;
	ld.shared.u32 	%r85, [%r66+9216];
	@%p393 bra 	$L__BB83_35;
	cvt.s64.s32 	%rd368, %r84;
	cvt.u64.u32 	%rd369, %r3;
	sub.s64 	%rd370, %rd369, %rd368;
	shl.b64 	%rd371, %rd370, 2;
	add.s64 	%rd372, %rd7, %rd371;
	st.global.u32 	[%rd372+9216], %r85;
	bra.uni 	$L__BB83_36;
$L__BB83_35:
	cvt.s64.s32 	%rd373, %r84;
	cvt.u64.u32 	%rd374, %r3;
	sub.s64 	%rd375, %rd374, %rd373;
	shl.b64 	%rd376, %rd375, 2;
	add.s64 	%rd377, %rd6, %rd376;
	st.global.u32 	[%rd377+9216], %r85;
$L__BB83_36:
	add.s32 	%r1999, %r3, 2560;
	setp.lt.s32 	%p394, %r1999, %r64;
	selp.b32 	%r86, 0, %r64, %p394;
	ld.shared.u32 	%r87, [%r66+10240];
	@%p394 bra 	$L__BB83_38;
	cvt.s64.s32 	%rd378, %r86;
	cvt.u64.u32 	%rd379, %r3;
	sub.s64 	%rd380, %rd379, %rd378;
	shl.b64 	%rd381, %rd380, 2;
	add.s64 	%rd382, %rd7, %rd381;
	st.global.u32 	[%rd382+10240], %r87;
	bra.uni 	$L__BB83_39;
$L__BB83_38:
	cvt.s64.s32 	%rd383, %r86;
	cvt.u64.u32 	%rd384, %r3;
	sub.s64 	%rd385, %rd384, %rd383;
	shl.b64 	%rd386, %rd385, 2;
	add.s64 	%rd387, %rd6, %rd386;
	st.global.u32 	[%rd387+10240], %r87;
$L__BB83_39:
	add.s32 	%r2000, %r3, 2816;
	setp.lt.s32 	%p395, %r2000, %r64;
	selp.b32 	%r88, 0, %r64, %p395;
	ld.shared.u32 	%r89, [%r66+11264];
	@%p395 bra 	$L__BB83_41;
	cvt.s64.s32 	%rd388, %r88;
	cvt.u64.u32 	%rd389, %r3;
	sub.s64 	%rd390, %rd389, %rd388;
	shl.b64 	%rd391, %rd390, 2;
	add.s64 	%rd392, %rd7, %rd391;
	st.global.u32 	[%rd392+11264], %r89;
	bra.uni 	$L__BB83_42;
$L__BB83_41:
	cvt.s64.s32 	%rd393, %r88;
	cvt.u64.u32 	%rd394, %r3;
	sub.s64 	%rd395, %rd394, %rd393;
	shl.b64 	%rd396, %rd395, 2;
	add.s64 	%rd397, %rd6, %rd396;
	st.global.u32 	[%rd397+11264], %r89;
$L__BB83_42:
	or.b32  	%r2001, %r3, 3072;
	setp.lt.s32 	%p396, %r2001, %r64;
	selp.b32 	%r90, 0, %r64, %p396;
	ld.shared.u32 	%r91, [%r66+12288];
	@%p396 bra 	$L__BB83_44;
	cvt.s64.s32 	%rd398, %r90;
	cvt.u64.u32 	%rd399, %r3;
	sub.s64 	%rd400, %rd399, %rd398;
	shl.b64 	%rd401, %rd400, 2;
	add.s64 	%rd402, %rd7, %rd401;
	st.global.u32 	[%rd402+12288], %r91;
	bra.uni 	$L__BB83_45;
$L__BB83_44:
	cvt.s64.s32 	%rd403, %r90;
	cvt.u64.u32 	%rd404, %r3;
	sub.s64 	%rd405, %rd404, %rd403;
	shl.b64 	%rd406, %rd405, 2;
	add.s64 	%rd407, %rd6, %rd406;
	st.global.u32 	[%rd407+12288], %r91;
$L__BB83_45:
	add.s32 	%r2002, %r3, 3328;
	setp.lt.s32 	%p397, %r2002, %r64;
	selp.b32 	%r92, 0, %r64, %p397;
	ld.shared.u32 	%r93, [%r66+13312];
	@%p397 bra 	$L__BB83_47;
	cvt.s64.s32 	%rd408, %r92;
	cvt.u64.u32 	%rd409, %r3;
	sub.s64 	%rd410, %rd409, %rd408;
	shl.b64 	%rd411, %rd410, 2;
	add.s64 	%rd412, %rd7, %rd411;
	st.global.u32 	[%rd412+13312], %r93;
	bra.uni 	$L__BB83_48;
$L__BB83_47:
	cvt.s64.s32 	%rd413, %r92;
	cvt.u64.u32 	%rd414, %r3;
	sub.s64 	%rd415, %rd414, %rd413;
	shl.b64 	%rd416, %rd415, 2;
	add.s64 	%rd417, %rd6, %rd416;
	st.global.u32 	[%rd417+13312], %r93;
$L__BB83_48:
	add.s32 	%r2003, %r3, 3584;
	setp.lt.s32 	%p398, %r2003, %r64;
	selp.b32 	%r94, 0, %r64, %p398;
	ld.shared.u32 	%r95, [%r66+14336];
	@%p398 bra 	$L__BB83_50;
	cvt.s64.s32 	%rd418, %r94;
	cvt.u64.u32 	%rd419, %r3;
	sub.s64 	%rd420, %rd419, %rd418;
	shl.b64 	%rd421, %rd420, 2;
	add.s64 	%rd422, %rd7, %rd421;
	st.global.u32 	[%rd422+14336], %r95;
	bra.uni 	$L__BB83_51;
$L__BB83_50:
	cvt.s64.s32 	%rd423, %r94;
	cvt.u64.u32 	%rd424, %r3;
	sub.s64 	%rd425, %rd424, %rd423;
	shl.b64 	%rd426, %rd425, 2;
	add.s64 	%rd427, %rd6, %rd426;
	st.global.u32 	[%rd427+14336], %r95;
$L__BB83_51:
	add.s32 	%r2004, %r3, 3840;
	setp.lt.s32 	%p399, %r2004, %r64;
	selp.b32 	%r96, 0, %r64, %p399;
	ld.shared.u32 	%r97, [%r66+15360];
	@%p399 bra 	$L__BB83_53;
	cvt.s64.s32 	%rd428, %r96;
	cvt.u64.u32 	%rd429, %r3;
	sub.s64 	%rd430, %rd429, %rd428;
	shl.b64 	%rd431, %rd430, 2;
	add.s64 	%rd432, %rd7, %rd431;
	st.global.u32 	[%rd432+15360], %r97;
	bra.uni 	$L__BB83_54;
$L__BB83_53:
	cvt.s64.s32 	%rd433, %r96;
	cvt.u64.u32 	%rd434, %r3;
	sub.s64 	%rd435, %rd434, %rd433;
	shl.b64 	%rd436, %rd435, 2;
	add.s64 	%rd437, %rd6, %rd436;
	st.global.u32 	[%rd437+15360], %r97;
$L__BB83_54:
	or.b32  	%r2005, %r3, 4096;
	setp.lt.s32 	%p400, %r2005, %r64;
	selp.b32 	%r98, 0, %r64, %p400;
	ld.shared.u32 	%r99, [%r66+16384];
	@%p400 bra 	$L__BB83_56;
	cvt.s64.s32 	%rd438, %r98;
	cvt.u64.u32 	%rd439, %r3;
	sub.s64 	%rd440, %rd439, %rd438;
	shl.b64 	%rd441, %rd440, 2;
	add.s64 	%rd442, %rd7, %rd441;
	st.global.u32 	[%rd442+16384], %r99;
	bra.uni 	$L__BB83_57;
$L__BB83_56:
	cvt.s64.s32 	%rd443, %r98;
	cvt.u64.u32 	%rd444, %r3;
	sub.s64 	%rd445, %rd444, %rd443;
	shl.b64 	%rd446, %rd445, 2;
	add.s64 	%rd447, %rd6, %rd446;
	st.global.u32 	[%rd447+16384], %r99;
$L__BB83_57:
	add.s32 	%r2006, %r3, 4352;
	setp.lt.s32 	%p401, %r2006, %r64;
	selp.b32 	%r100, 0, %r64, %p401;
	ld.shared.u32 	%r101, [%r66+17408];
	@%p401 bra 	$L__BB83_59;
	cvt.s64.s32 	%rd448, %r100;
	cvt.u64.u32 	%rd449, %r3;
	sub.s64 	%rd450, %rd449, %rd448;
	shl.b64 	%rd451, %rd450, 2;
	add.s64 	%rd452, %rd7, %rd451;
	st.global.u32 	[%rd452+17408], %r101;
	bra.uni 	$L__BB83_60;
$L__BB83_59:
	cvt.s64.s32 	%rd453, %r100;
	cvt.u64.u32 	%rd454, %r3;
	sub.s64 	%rd455, %rd454, %rd453;
	shl.b64 	%rd456, %rd455, 2;
	add.s64 	%rd457, %rd6, %rd456;
	st.global.u32 	[%rd457+17408], %r101;
$L__BB83_60:
	add.s32 	%r2007, %r3, 4608;
	setp.lt.s32 	%p402, %r2007, %r64;
	selp.b32 	%r102, 0, %r64, %p402;
	ld.shared.u32 	%r103, [%r66+18432];
	@%p402 bra 	$L__BB83_62;
	cvt.s64.s32 	%rd458, %r102;
	cvt.u64.u32 	%rd459, %r3;
	sub.s64 	%rd460, %rd459, %rd458;
	shl.b64 	%rd461, %rd460, 2;
	add.s64 	%rd462, %rd7, %rd461;
	st.global.u32 	[%rd462+18432], %r103;
	bra.uni 	$L__BB83_63;
$L__BB83_62:
	cvt.s64.s32 	%rd463, %r102;
	cvt.u64.u32 	%rd464, %r3;
	sub.s64 	%rd465, %rd464, %rd463;
	shl.b64 	%rd466, %rd465, 2;
	add.s64 	%rd467, %rd6, %rd466;
	st.global.u32 	[%rd467+18432], %r103;
$L__BB83_63:
	add.s32 	%r2008, %r3, 4864;
	setp.lt.s32 	%p403, %r2008, %r64;
	selp.b32 	%r104, 0, %r64, %p403;
	ld.shared.u32 	%r105, [%r66+19456];
	@%p403 bra 	$L__BB83_65;
	cvt.s64.s32 	%rd468, %r104;
	cvt.u64.u32 	%rd469, %r3;
	sub.s64 	%rd470, %rd469, %rd468;
	shl.b64 	%rd471, %rd470, 2;
	add.s64 	%rd472, %rd7, %rd471;
	st.global.u32 	[%rd472+19456], %r105;
	bra.uni 	$L__BB83_505;
$L__BB83_65:
	cvt.s64.s32 	%rd473, %r104;
	cvt.u64.u32 	%rd474, %r3;
	sub.s64 	%rd475, %rd474, %rd473;
	shl.b64 	%rd476, %rd475, 2;
	add.s64 	%rd477, %rd6, %rd476;
	st.global.u32 	[%rd477+19456], %r105;
	bra.uni 	$L__BB83_505;
$L__BB83_66:
	cvt.s64.s32 	%rd255, %r2;
	mov.u32 	%r108, %tid.x;
	mul.lo.s32 	%r1345, %r108, 20;
	cvt.u64.u32 	%rd256, %r1345;
	add.s64 	%rd257, %rd256, %rd255;
	shl.b64 	%rd258, %rd257, 2;
	add.s64 	%rd259, %rd2, %rd258;
	ld.global.u32 	%r109, [%rd259];
	ld.global.u32 	%r110, [%rd259+4];
	ld.global.u32 	%r111, [%rd259+8];
	ld.global.u32 	%r112, [%rd259+12];
	ld.global.u32 	%r113, [%rd259+16];
	ld.global.u32 	%r114, [%rd259+20];
	ld.global.u32 	%r115, [%rd259+24];
	ld.global.u32 	%r116, [%rd259+28];
	ld.global.u32 	%r117, [%rd259+32];
	ld.global.u32 	%r118, [%rd259+36];
	ld.global.u32 	%r119, [%rd259+40];
	ld.global.u32 	%r120, [%rd259+44];
	ld.global.u32 	%r121, [%rd259+48];
	ld.global.u32 	%r122, [%rd259+52];
	ld.global.u32 	%r123, [%rd259+56];
	ld.global.u32 	%r124, [%rd259+60];
	ld.global.u32 	%r125, [%rd259+64];
	ld.global.u32 	%r126, [%rd259+68];
	ld.global.u32 	%r127, [%rd259+72];
	ld.global.u32 	%r128, [%rd259+76];
	bar.sync 	0;
	add.s64 	%rd260, %rd5, %rd258;
	ld.global.u32 	%r1346, [%rd260];
	ld.global.u32 	%r1347, [%rd260+4];
	ld.global.u32 	%r1348, [%rd260+8];
	ld.global.u32 	%r1349, [%rd260+12];
	ld.global.u32 	%r1350, [%rd260+16];
	ld.global.u32 	%r1351, [%rd260+20];
	ld.global.u32 	%r1352, [%rd260+24];
	ld.global.u32 	%r1353, [%rd260+28];
	ld.global.u32 	%r1354, [%rd260+32];
	ld.global.u32 	%r1355, [%rd260+36];
	ld.global.u32 	%r1356, [%rd260+40];
	ld.global.u32 	%r1357, [%rd260+44];
	ld.global.u32 	%r1358, [%rd260+48];
	ld.global.u32 	%r1359, [%rd260+52];
	ld.global.u32 	%r1360, [%rd260+56];
	ld.global.u32 	%r1361, [%rd260+60];
	ld.global.u32 	%r1362, [%rd260+64];
	ld.global.u32 	%r1363, [%rd260+68];
	ld.global.u32 	%r1364, [%rd260+72];
	ld.global.u32 	%r1365, [%rd260+76];
	and.b32  	%r129, %r1346, 1;
	xor.b32  	%r130, %r129, 1;
	and.b32  	%r131, %r1347, 1;
	xor.b32  	%r1366, %r131, 1;
	and.b32  	%r132, %r1348, 1;
	xor.b32  	%r1367, %r132, 1;
	and.b32  	%r133, %r1349, 1;
	xor.b32  	%r1368, %r133, 1;
	and.b32  	%r134, %r1350, 1;
	xor.b32  	%r1369, %r134, 1;
	and.b32  	%r135, %r1351, 1;
	xor.b32  	%r1370, %r135, 1;
	and.b32  	%r136, %r1352, 1;
	xor.b32  	%r1371, %r136, 1;
	and.b32  	%r137, %r1353, 1;
	xor.b32  	%r1372, %r137, 1;
	and.b32  	%r138, %r1354, 1;
	xor.b32  	%r1373, %r138, 1;
	and.b32  	%r139, %r1355, 1;
	xor.b32  	%r1374, %r139, 1;
	and.b32  	%r140, %r1356, 1;
	xor.b32  	%r1375, %r140, 1;
	and.b32  	%r141, %r1357, 1;
	xor.b32  	%r1376, %r141, 1;
	and.b32  	%r142, %r1358, 1;
	xor.b32  	%r1377, %r142, 1;
	and.b32  	%r143, %r1359, 1;
	xor.b32  	%r1378, %r143, 1;
	and.b32  	%r144, %r1360, 1;
	xor.b32  	%r1379, %r144, 1;
	and.b32  	%r145, %r1361, 1;
	xor.b32  	%r1380, %r145, 1;
	and.b32  	%r146, %r1362, 1;
	xor.b32  	%r1381, %r146, 1;
	and.b32  	%r147, %r1363, 1;
	xor.b32  	%r148, %r147, 1;
	and.b32  	%r149, %r1364, 1;
	xor.b32  	%r150, %r149, 1;
	and.b32  	%r151, %r1365, 1;
	xor.b32  	%r1382, %r151, 1;
	bar.sync 	0;
	add.s32 	%r152, %r1366, %r130;
	add.s32 	%r1383, %r1367, %r152;
	add.s32 	%r153, %r1368, %r1383;
	add.s32 	%r1384, %r1369, %r153;
	add.s32 	%r1385, %r1370, %r1384;
	add.s32 	%r1386, %r1371, %r1385;
	add.s32 	%r1387, %r1372, %r1386;
	add.s32 	%r1388, %r1373, %r1387;
	add.s32 	%r1389, %r1374, %r1388;
	add.s32 	%r1390, %r1375, %r1389;
	add.s32 	%r1391, %r1376, %r1390;
	add.s32 	%r1392, %r1377, %r1391;
	add.s32 	%r1393, %r1378, %r1392;
	add.s32 	%r1394, %r1379, %r1393;
	add.s32 	%r1395, %r1380, %r1394;
	add.s32 	%r1396, %r1381, %r1395;
	add.s32 	%r1397, %r148, %r1396;
	add.s32 	%r1398, %r150, %r1397;
	add.s32 	%r1316, %r1382, %r1398;
	// begin inline asm
	mov.u32 %r1311, %laneid;
	// end inline asm
	mov.b32 	%r1314, 1;
	mov.b32 	%r1339, 0;
	mov.b32 	%r1341, -1;
	// begin inline asm
	{  .reg .s32 r0;  .reg .pred p;  shfl.sync.up.b32 r0|p, %r1316, %r1314, %r1339, %r1341;  @p add.s32 r0, r0, %r1316;  mov.s32 %r1312, r0;}
	// end inline asm
	mov.b32 	%r1320, 2;
	// begin inline asm
	{  .reg .s32 r0;  .reg .pred p;  shfl.sync.up.b32 r0|p, %r1312, %r1320, %r1339, %r1341;  @p add.s32 r0, r0, %r1312;  mov.s32 %r1318, r0;}
	// end inline asm
	mov.b32 	%r1326, 4;
	// begin inline asm
	{  .reg .s32 r0;  .reg .pred p;  shfl.sync.up.b32 r0|p, %r1318, %r1326, %r1339, %r1341;  @p add.s32 r0, r0, %r1318;  mov.s32 %r1324, r0;}
	// end inline asm
	mov.b32 	%r1332, 8;
	// begin inline asm
	{  .reg .s32 r0;  .reg .pred p;  shfl.sync.up.b32 r0|p, %r1324, %r1332, %r1339, %r1341;  @p add.s32 r0, r0, %r1324;  mov.s32 %r1330, r0;}
	// end inline asm
	mov.b32 	%r1338, 16;
	// begin inline asm
	{  .reg .s32 r0;  .reg .pred p;  shfl.sync.up.b32 r0|p, %r1330, %r1338, %r1339, %r1341;  @p add.s32 r0, r0, %r1330;  mov.s32 %r1336, r0;}
	// end inline asm
	setp.ne.s32 	%p274, %r1311, 31;
	@%p274 bra 	$L__BB83_68;
	shr.u32 	%r1399, %r108, 3;
	and.b32  	%r1400, %r1399, 124;
	mov.u32 	%r1401, _ZZN3cub18CUB_300001_SM_10006detail6select23DeviceSelectSweepKernelINS2_10policy_hubIiiiLb1ELNS0_10SelectImplE2EE10Policy1000EN6thrust24THRUST_300001_SM_1000_NS6detail15normal_iteratorINS9_10device_ptrIiEEEESE_NS2_27partition_distinct_output_tISE_SE_EEPiNS0_13ScanTileStateIiLb1EEE7is_evenNS0_8NullTypeEiNS2_19streaming_context_tIiLb0EEELS5_2EEEvT0_T1_T2_T3_T4_T5_T6_T7_iT8_NS1_7vsmem_tEE19static_temp_storage;
	add.s32 	%r1402, %r1401, %r1400;
	st.shared.u32 	[%r1402], %r1336;
$L__BB83_68:
	sub.s32 	%r1403, %r1336, %r1316;
	bar.sync 	0;
	ld.shared.v4.u32 	{%r1404, %r1405, %r1406, %r1407}, [_ZZN3cub18CUB_300001_SM_10006detail6select23DeviceSelectSweepKernelINS2_10policy_hubIiiiLb1ELNS0_10SelectImplE2EE10Policy1000EN6thrust24THRUST_300001_SM_1000_NS6detail15normal_iteratorINS9_10device_ptrIiEEEESE_NS2_27partition_distinct_output_tISE_SE_EEPiNS0_13ScanTileStateIiLb1EEE7is_evenNS0_8NullTypeEiNS2_19streaming_context_tIiLb0EEELS5_2EEEvT0_T1_T2_T3_T4_T5_T6_T7_iT8_NS1_7vsmem_tEE19static_temp_storage];
	shr.u32 	%r1408, %r108, 5;
	add.s32 	%r1409, %r1405, %r1404;
	setp.eq.s32 	%p275, %r1408, 2;
	selp.b32 	%r1410, %r1409, %r1404, %p275;
	add.s32 	%r1411, %r1409, %r1406;
	setp.eq.s32 	%p276, %r1408, 3;
	selp.b32 	%r1412, %r1411, %r1410, %p276;
	add.s32 	%r1413, %r1411, %r1407;
	setp.eq.s32 	%p277, %r1408, 4;
	selp.b32 	%r1414, %r1413, %r1412, %p277;
	ld.shared.v4.u32 	{%r1415, %r1416, %r1417, %r1418}, [_ZZN3cub18CUB_300001_SM_10006detail6select23DeviceSelectSweepKernelINS2_10policy_hubIiiiLb1ELNS0_10SelectImplE2EE10Policy1000EN6thrust24THRUST_300001_SM_1000_NS6detail15normal_iteratorINS9_10device_ptrIiEEEESE_NS2_27partition_distinct_output_tISE_SE_EEPiNS0_13ScanTileStateIiLb1EEE7is_evenNS0_8NullTypeEiNS2_19streaming_context_tIiLb0EEELS5_2EEEvT0_T1_T2_T3_T4_T5_T6_T7_iT8_NS1_7vsmem_tEE19static_temp_storage+16];
	add.s32 	%r1419, %r1413, %r1415;
	setp.eq.s32 	%p278, %r1408, 5;
	selp.b32 	%r1420, %r1419, %r1414, %p278;
	add.s32 	%r1421, %r1419, %r1416;
	setp.eq.s32 	%p279, %r1408, 6;
	selp.b32 	%r1422, %r1421, %r1420, %p279;
	add.s32 	%r1423, %r1421, %r1417;
	setp.eq.s32 	%p280, %r1408, 7;
	selp.b32 	%r1424, %r1423, %r1422, %p280;
	add.s32 	%r157, %r1423, %r1418;
	setp.gt.u32 	%p281, %r108, 31;
	setp.lt.u32 	%p282, %r108, 32;
	setp.eq.s32 	%p283, %r1311, 0;
	selp.b32 	%r1425, 0, %r1403, %p283;
	add.s32 	%r2016, %r1424, %r1425;
	selp.b32 	%r159, %r1403, %r2016, %p282;
	@%p281 bra 	$L__BB83_93;
	setp.ne.s32 	%p284, %r108, 0;
	mul.wide.s32 	%rd261, %r1, 8;
	add.s64 	%rd8, %rd1, %rd261;
	@%p284 bra 	$L__BB83_71;
	st.shared.u32 	[_ZZN3cub18CUB_300001_SM_10006detail6select23DeviceSelectSweepKernelINS2_10policy_hubIiiiLb1ELNS0_10SelectImplE2EE10Policy1000EN6thrust24THRUST_300001_SM_1000_NS6detail15normal_iteratorINS9_10device_ptrIiEEEESE_NS2_27partition_distinct_output_tISE_SE_EEPiNS0_13ScanTileStateIiLb1EEE7is_evenNS0_8NullTypeEiNS2_19streaming_context_tIiLb0EEELS5_2EEEvT0_T1_T2_T3_T4_T5_T6_T7_iT8_NS1_7vsmem_tEE19static_temp_storage+76], %r157;
	add.s64 	%rd262, %rd8, 256;
	mov.b32 	%r1426, 100;
	// begin inline asm
	st.relaxed.gpu.v2.u32 [%rd262], {%r1426, %r157};
	// end inline asm
$L__BB83_71:
	not.b32 	%r1428, %r108;
	add.s32 	%r2013, %r1, %r1428;
	mov.u32 	%r161, %nctaid.x;
	setp.gt.u32 	%p285, %r161, 499;
	@%p285 bra 	$L__BB83_73;
	membar.cta;
	bra.uni 	$L__BB83_74;
$L__BB83_73:
	mov.b32 	%r1429, 1165;
	// begin inline asm
	nanosleep.u32 %r1429;
	// end inline asm
$L__BB83_74:
	mul.wide.s32 	%rd264, %r2013, 8;
	add.s64 	%rd265, %rd1, %rd264;
	add.s64 	%rd263, %rd265, 256;
	// begin inline asm
	ld.relaxed.gpu.v2.u32 {%r2014, %r2010}, [%rd263];
	// end inline asm
$L__BB83_75:
	setp.eq.s32 	%p286, %r2014, 99;
	mov.b32 	%r1432, -1;
	vote.sync.any.pred 	%p287, %p286, %r1432;
	not.pred 	%p288, %p287;
	@%p288 bra 	$L__BB83_80;
	setp.gt.u32 	%p353, %r161, 499;
	@%p353 bra 	$L__BB83_78;
	membar.cta;
	bra.uni 	$L__BB83_79;
$L__BB83_78:
	mov.b32 	%r1724, 72;
	// begin inline asm
	nanosleep.u32 %r1724;
	// end inline asm
$L__BB83_79:
	// begin inline asm
	ld.relaxed.gpu.v2.u32 {%r2014, %r2010}, [%rd263];
	// end inline asm
	bra.uni 	$L__BB83_75;
$L__BB83_80:
	setp.eq.s32 	%p289, %r2014, 101;
	mov.b32 	%r1459, -1;
	vote.sync.ballot.b32 	%r1460, %p289, %r1459;
	// begin inline asm
	mov.u32 %r1434, %lanemask_ge;
	// end inline asm
	and.b32  	%r1461, %r1460, %r1434;
	or.b32  	%r1462, %r1461, -2147483648;
	add.s32 	%r1463, %r1462, -1;
	not.b32 	%r1464, %r1462;
	and.b32  	%r1465, %r1464, %r1463;
	popc.b32 	%r1438, %r1465;
	mov.b32 	%r1437, 1;
	// begin inline asm
	shfl.sync.down.b32 %r1435, %r2010, %r1437, %r1438, %r1459;
	// end inline asm
	setp.lt.s32 	%p291, %r1311, %r1438;
	selp.b32 	%r1466, %r1435, 0, %p291;
	add.s32 	%r1441, %r1466, %r2010;
	mov.b32 	%r1442, 2;
	// begin inline asm
	shfl.sync.down.b32 %r1440, %r1441, %r1442, %r1438, %r1459;
	// end inline asm
	add.s32 	%r171, %r1311, 2;
	setp.gt.s32 	%p292, %r171, %r1438;
	selp.b32 	%r1467, 0, %r1440, %p292;
	add.s32 	%r1446, %r1441, %r1467;
	mov.b32 	%r1447, 4;
	// begin inline asm
	shfl.sync.down.b32 %r1445, %r1446, %r1447, %r1438, %r1459;
	// end inline asm
	add.s32 	%r172, %r1311, 4;
	setp.gt.s32 	%p293, %r172, %r1438;
	selp.b32 	%r1468, 0, %r1445, %p293;
	add.s32 	%r1451, %r1446, %r1468;
	mov.b32 	%r1452, 8;
	// begin inline asm
	shfl.sync.down.b32 %r1450, %r1451, %r1452, %r1438, %r1459;
	// end inline asm
	add.s32 	%r173, %r1311, 8;
	setp.gt.s32 	%p294, %r173, %r1438;
	selp.b32 	%r1469, 0, %r1450, %p294;
	add.s32 	%r1456, %r1451, %r1469;
	mov.b32 	%r1457, 16;
	// begin inline asm
	shfl.sync.down.b32 %r1455, %r1456, %r1457, %r1438, %r1459;
	// end inline asm
	add.s32 	%r174, %r1311, 16;
	setp.gt.s32 	%p295, %r174, %r1438;
	selp.b32 	%r1470, 0, %r1455, %p295;
	add.s32 	%r2011, %r1456, %r1470;
	add.s64 	%rd10, %rd1, 256;
$L__BB83_81:
	setp.ne.s32 	%p296, %r2014, 101;
	mov.b32 	%r1471, -1;
	vote.sync.all.pred 	%p297, %p296, %r1471;
	not.pred 	%p298, %p297;
	@%p298 bra 	$L__BB83_89;
	mul.wide.s32 	%rd276, %r2013, 8;
	add.s64 	%rd277, %rd10, %rd276;
	add.s64 	%rd275, %rd277, -256;
	// begin inline asm
	ld.relaxed.gpu.v2.u32 {%r2014, %r2015}, [%rd275];
	// end inline asm
$L__BB83_83:
	setp.eq.s32 	%p342, %r2014, 99;
	mov.b32 	%r1682, -1;
	vote.sync.any.pred 	%p343, %p342, %r1682;
	not.pred 	%p344, %p343;
	@%p344 bra 	$L__BB83_88;
	setp.gt.u32 	%p352, %r161, 499;
	@%p352 bra 	$L__BB83_86;
	membar.cta;
	bra.uni 	$L__BB83_87;
$L__BB83_86:
	mov.b32 	%r1721, 72;
	// begin inline asm
	nanosleep.u32 %r1721;
	// end inline asm
$L__BB83_87:
	// begin inline asm
	ld.relaxed.gpu.v2.u32 {%r2014, %r2015}, [%rd275];
	// end inline asm
	bra.uni 	$L__BB83_83;
$L__BB83_88:
	setp.eq.s32 	%p345, %r2014, 101;
	mov.b32 	%r1708, -1;
	vote.sync.ballot.b32 	%r1709, %p345, %r1708;
	and.b32  	%r1710, %r1709, %r1434;
	or.b32  	%r1711, %r1710, -2147483648;
	add.s32 	%r1712, %r1711, -1;
	not.b32 	%r1713, %r1711;
	and.b32  	%r1714, %r1713, %r1712;
	popc.b32 	%r1687, %r1714;
	mov.b32 	%r1686, 1;
	// begin inline asm
	shfl.sync.down.b32 %r1684, %r2015, %r1686, %r1687, %r1708;
	// end inline asm
	setp.lt.s32 	%p347, %r1311, %r1687;
	selp.b32 	%r1715, %r1684, 0, %p347;
	add.s32 	%r1690, %r1715, %r2015;
	mov.b32 	%r1691, 2;
	// begin inline asm
	shfl.sync.down.b32 %r1689, %r1690, %r1691, %r1687, %r1708;
	// end inline asm
	setp.gt.s32 	%p348, %r171, %r1687;
	selp.b32 	%r1716, 0, %r1689, %p348;
	add.s32 	%r1695, %r1690, %r1716;
	mov.b32 	%r1696, 4;
	// begin inline asm
	shfl.sync.down.b32 %r1694, %r1695, %r1696, %r1687, %r1708;
	// end inline asm
	setp.gt.s32 	%p349, %r172, %r1687;
	selp.b32 	%r1717, 0, %r1694, %p349;
	add.s32 	%r1700, %r1695, %r1717;
	mov.b32 	%r1701, 8;
	// begin inline asm
	shfl.sync.down.b32 %r1699, %r1700, %r1701, %r1687, %r1708;
	// end inline asm
	setp.gt.s32 	%p350, %r173, %r1687;
	selp.b32 	%r1718, 0, %r1699, %p350;
	add.s32 	%r1705, %r1700, %r1718;
	mov.b32 	%r1706, 16;
	// begin inline asm
	shfl.sync.down.b32 %r1704, %r1705, %r1706, %r1687, %r1708;
	// end inline asm
	setp.gt.s32 	%p351, %r174, %r1687;
	selp.b32 	%r1719, 0, %r1704, %p351;
	add.s32 	%r1720, %r1719, %r2011;
	add.s32 	%r2011, %r1720, %r1705;
	add.s32 	%r2013, %r2013, -32;
	bra.uni 	$L__BB83_81;
$L__BB83_89:
	setp.ne.s32 	%p299, %r108, 0;
	@%p299 bra 	$L__BB83_91;
	add.s32 	%r1474, %r2011, %r157;
	add.s64 	%rd266, %rd8, 256;
	mov.b32 	%r1473, 101;
	// begin inline asm
	st.relaxed.gpu.v2.u32 [%rd266], {%r1473, %r1474};
	// end inline asm
	st.shared.u32 	[_ZZN3cub18CUB_300001_SM_10006detail6select23DeviceSelectSweepKernelINS2_10policy_hubIiiiLb1ELNS0_10SelectImplE2EE10Policy1000EN6thrust24THRUST_300001_SM_1000_NS6detail15normal_iteratorINS9_10device_ptrIiEEEESE_NS2_27partition_distinct_output_tISE_SE_EEPiNS0_13ScanTileStateIiLb1EEE7is_evenNS0_8NullTypeEiNS2_19streaming_context_tIiLb0EEELS5_2EEEvT0_T1_T2_T3_T4_T5_T6_T7_iT8_NS1_7vsmem_tEE19static_temp_storage+68], %r2011;
	st.shared.u32 	[_ZZN3cub18CUB_300001_SM_10006detail6select23DeviceSelectSweepKernelINS2_10policy_hubIiiiLb1ELNS0_10SelectImplE2EE10Policy1000EN6thrust24THRUST_300001_SM_1000_NS6detail15normal_iteratorINS9_10device_ptrIiEEEESE_NS2_27partition_distinct_output_tISE_SE_EEPiNS0_13ScanTileStateIiLb1EEE7is_evenNS0_8NullTypeEiNS2_19streaming_context_tIiLb0EEELS5_2EEEvT0_T1_T2_T3_T4_T5_T6_T7_iT8_NS1_7vsmem_tEE19static_temp_storage+72], %r1474;
$L__BB83_91:
	setp.ne.s32 	%p300, %r1311, 0;
	mov.u32 	%r2016, %r159;
	@%p300 bra 	$L__BB83_93;
	st.shared.u32 	[_ZZN3cub18CUB_300001_SM_10006detail6select23DeviceSelectSweepKernelINS2_10policy_hubIiiiLb1ELNS0_10SelectImplE2EE10Policy1000EN6thrust24THRUST_300001_SM_1000_NS6detail15normal_iteratorINS9_10device_ptrIiEEEESE_NS2_27partition_distinct_output_tISE_SE_EEPiNS0_13ScanTileStateIiLb1EEE7is_evenNS0_8NullTypeEiNS2_19streaming_context_tIiLb0EEELS5_2EEEvT0_T1_T2_T3_T4_T5_T6_T7_iT8_NS1_7vsmem_tEE19static_temp_storage+40], %r2011;
	mov.u32 	%r2016, %r2011;
$L__BB83_93:
	cvta.to.global.u64 	%rd12, %rd27;
	bar.sync 	0;
	setp.eq.s32 	%p301, %r108, 0;
	mov.u32 	%r1475, _ZZN3cub18CUB_300001_SM_10006detail6select23DeviceSelectSweepKernelINS2_10policy_hubIiiiLb1ELNS0_10SelectImplE2EE10Policy1000EN6thrust24THRUST_300001_SM_1000_NS6detail15normal_iteratorINS9_10device_ptrIiEEEESE_NS2_27partition_distinct_output_tISE_SE_EEPiNS0_13ScanTileStateIiLb1EEE7is_evenNS0_8NullTypeEiNS2_19streaming_context_tIiLb0EEELS5_2EEEvT0_T1_T2_T3_T4_T5_T6_T7_iT8_NS1_7vsmem_tEE19static_temp_storage;
	ld.shared.u32 	%r1476, [_ZZN3cub18CUB_300001_SM_10006detail6select23DeviceSelectSweepKernelINS2_10policy_hubIiiiLb1ELNS0_10SelectImplE2EE10Policy1000EN6thrust24THRUST_300001_SM_1000_NS6detail15normal_iteratorINS9_10device_ptrIiEEEESE_NS2_27partition_distinct_output_tISE_SE_EEPiNS0_13ScanTileStateIiLb1EEE7is_evenNS0_8NullTypeEiNS2_19streaming_context_tIiLb0EEELS5_2EEEvT0_T1_T2_T3_T4_T5_T6_T7_iT8_NS1_7vsmem_tEE19static_temp_storage+40];
	selp.b32 	%r1477, 0, %r1476, %p301;
	add.s32 	%r1478, %r1477, %r2016;
	add.s32 	%r1479, %r1478, %r130;
	add.s32 	%r1480, %r152, %r1478;
	xor.b32  	%r1481, %r132, 1;
	add.s32 	%r1482, %r1480, %r1481;
	add.s32 	%r1483, %r153, %r1478;
	xor.b32  	%r1484, %r134, 1;
	add.s32 	%r1485, %r1483, %r1484;
	xor.b32  	%r1486, %r135, 1;
	add.s32 	%r1487, %r1485, %r1486;
	xor.b32  	%r1488, %r136, 1;
	add.s32 	%r1489, %r1487, %r1488;
	xor.b32  	%r1490, %r137, 1;
	add.s32 	%r1491, %r1489, %r1490;
	xor.b32  	%r1492, %r138, 1;
	add.s32 	%r1493, %r1491, %r1492;
	xor.b32  	%r1494, %r139, 1;
	add.s32 	%r1495, %r1493, %r1494;
	xor.b32  	%r1496, %r140, 1;
	add.s32 	%r1497, %r1495, %r1496;
	xor.b32  	%r1498, %r141, 1;
	add.s32 	%r1499, %r1497, %r1498;
	xor.b32  	%r1500, %r142, 1;
	add.s32 	%r1501, %r1499, %r1500;
	xor.b32  	%r1502, %r143, 1;
	add.s32 	%r1503, %r1501, %r1502;
	xor.b32  	%r1504, %r144, 1;
	add.s32 	%r1505, %r1503, %r1504;
	xor.b32  	%r1506, %r145, 1;
	add.s32 	%r1507, %r1505, %r1506;
	xor.b32  	%r1508, %r146, 1;
	add.s32 	%r1509, %r1507, %r1508;
	add.s32 	%r1510, %r1509, %r148;
	add.s32 	%r1511, %r1510, %r150;
	ld.shared.u32 	%r1512, [_ZZN3cub18CUB_300001_SM_10006detail6select23DeviceSelectSweepKernelINS2_10policy_hubIiiiLb1ELNS0_10SelectImplE2EE10Policy1000EN6thrust24THRUST_300001_SM_1000_NS6detail15normal_iteratorINS9_10device_ptrIiEEEESE_NS2_27partition_distinct_output_tISE_SE_EEPiNS0_13ScanTileStateIiLb1EEE7is_evenNS0_8NullTypeEiNS2_19streaming_context_tIiLb0EEELS5_2EEEvT0_T1_T2_T3_T4_T5_T6_T7_iT8_NS1_7vsmem_tEE19static_temp_storage+76];
	ld.shared.u32 	%r1513, [_ZZN3cub18CUB_300001_SM_10006detail6select23DeviceSelectSweepKernelINS2_10policy_hubIiiiLb1ELNS0_10SelectImplE2EE10Policy1000EN6thrust24THRUST_300001_SM_1000_NS6detail15normal_iteratorINS9_10device_ptrIiEEEESE_NS2_27partition_distinct_output_tISE_SE_EEPiNS0_13ScanTileStateIiLb1EEE7is_evenNS0_8NullTypeEiNS2_19streaming_context_tIiLb0EEELS5_2EEEvT0_T1_T2_T3_T4_T5_T6_T7_iT8_NS1_7vsmem_tEE19static_temp_storage+68];
	sub.s32 	%r190, %r2, %r1513;
	bar.sync 	0;
	sub.s32 	%r191, 5120, %r1512;
	add.s32 	%r1514, %r1512, %r1513;
	sub.s32 	%r1515, %r1478, %r1513;
	mul.lo.s32 	%r1516, %r108, 20;
	sub.s32 	%r1517, %r1516, %r1515;
	setp.eq.s32 	%p302, %r129, 0;
	add.s32 	%r1518, %r1515, %r191;
	selp.b32 	%r1519, %r1518, %r1517, %p302;
	shl.b32 	%r1520, %r1519, 2;
	add.s32 	%r1521, %r1475, %r1520;
	st.shared.u32 	[%r1521], %r109;
	sub.s32 	%r1522, %r1513, %r1479;
	add.s32 	%r1523, %r1516, %r1522;
	add.s32 	%r1524, %r1523, 1;
	setp.eq.s32 	%p303, %r131, 0;
	add.s32 	%r1525, %r1518, %r130;
	selp.b32 	%r1526, %r1525, %r1524, %p303;
	shl.b32 	%r1527, %r1526, 2;
	add.s32 	%r1528, %r1475, %r1527;
	st.shared.u32 	[%r1528], %r110;
	sub.s32 	%r1529, %r1513, %r1480;
	add.s32 	%r1530, %r1516, %r1529;
	add.s32 	%r1531, %r1530, 2;
	setp.eq.s32 	%p304, %r132, 0;
	xor.b32  	%r1532, %r131, 1;
	add.s32 	%r1533, %r1525, %r1532;
	selp.b32 	%r1534, %r1533, %r1531, %p304;
	shl.b32 	%r1535, %r1534, 2;
	add.s32 	%r1536, %r1475, %r1535;
	st.shared.u32 	[%r1536], %r111;
	sub.s32 	%r1537, %r1513, %r1482;
	add.s32 	%r1538, %r1516, %r1537;
	add.s32 	%r1539, %r1538, 3;
	setp.eq.s32 	%p305, %r133, 0;
	add.s32 	%r1540, %r1533, %r1481;
	selp.b32 	%r1541, %r1540, %r1539, %p305;
	shl.b32 	%r1542, %r1541, 2;
	add.s32 	%r1543, %r1475, %r1542;
	st.shared.u32 	[%r1543], %r112;
	sub.s32 	%r1544, %r1513, %r1483;
	add.s32 	%r1545, %r1516, %r1544;
	add.s32 	%r1546, %r1545, 4;
	setp.eq.s32 	%p306, %r134, 0;
	xor.b32  	%r1547, %r133, 1;
	add.s32 	%r1548, %r1540, %r1547;
	selp.b32 	%r1549, %r1548, %r1546, %p306;
	shl.b32 	%r1550, %r1549, 2;
	add.s32 	%r1551, %r1475, %r1550;
	st.shared.u32 	[%r1551], %r113;
	sub.s32 	%r1552, %r1513, %r1485;
	add.s32 	%r1553, %r1516, %r1552;
	add.s32 	%r1554, %r1553, 5;
	setp.eq.s32 	%p307, %r135, 0;
	add.s32 	%r1555, %r1548, %r1484;
	selp.b32 	%r1556, %r1555, %r1554, %p307;
	shl.b32 	%r1557, %r1556, 2;
	add.s32 	%r1558, %r1475, %r1557;
	st.shared.u32 	[%r1558], %r114;
	sub.s32 	%r1559, %r1513, %r1487;
	add.s32 	%r1560, %r1516, %r1559;
	add.s32 	%r1561, %r1560, 6;
	setp.eq.s32 	%p308, %r136, 0;
	add.s32 	%r1562, %r1555, %r1486;
	selp.b32 	%r1563, %r1562, %r1561, %p308;
	shl.b32 	%r1564, %r1563, 2;
	add.s32 	%r1565, %r1475, %r1564;
	st.shared.u32 	[%r1565], %r115;
	sub.s32 	%r1566, %r1513, %r1489;
	add.s32 	%r1567, %r1516, %r1566;
	add.s32 	%r1568, %r1567, 7;
	setp.eq.s32 	%p309, %r137, 0;
	add.s32 	%r1569, %r1562, %r1488;
	selp.b32 	%r1570, %r1569, %r1568, %p309;
	shl.b32 	%r1571, %r1570, 2;
	add.s32 	%r1572, %r1475, %r1571;
	st.shared.u32 	[%r1572], %r116;
	sub.s32 	%r1573, %r1513, %r1491;
	add.s32 	%r1574, %r1516, %r1573;
	add.s32 	%r1575, %r1574, 8;
	setp.eq.s32 	%p310, %r138, 0;
	add.s32 	%r1576, %r1569, %r1490;
	selp.b32 	%r1577, %r1576, %r1575, %p310;
	shl.b32 	%r1578, %r1577, 2;
	add.s32 	%r1579, %r1475, %r1578;
	st.shared.u32 	[%r1579], %r117;
	sub.s32 	%r1580, %r1513, %r1493;
	add.s32 	%r1581, %r1516, %r1580;
	add.s32 	%r1582, %r1581, 9;
	setp.eq.s32 	%p311, %r139, 0;
	add.s32 	%r1583, %r1576, %r1492;
	selp.b32 	%r1584, %r1583, %r1582, %p311;
	shl.b32 	%r1585, %r1584, 2;
	add.s32 	%r1586, %r1475, %r1585;
	st.shared.u32 	[%r1586], %r118;
	sub.s32 	%r1587, %r1513, %r1495;
	add.s32 	%r1588, %r1516, %r1587;
	add.s32 	%r1589, %r1588, 10;
	setp.eq.s32 	%p312, %r140, 0;
	add.s32 	%r1590, %r1583, %r1494;
	selp.b32 	%r1591, %r1590, %r1589, %p312;
	shl.b32 	%r1592, %r1591, 2;
	add.s32 	%r1593, %r1475, %r1592;
	st.shared.u32 	[%r1593], %r119;
	sub.s32 	%r1594, %r1513, %r1497;
	add.s32 	%r1595, %r1516, %r1594;
	add.s32 	%r1596, %r1595, 11;
	setp.eq.s32 	%p313, %r141, 0;
	add.s32 	%r1597, %r1590, %r1496;
	selp.b32 	%r1598, %r1597, %r1596, %p313;
	shl.b32 	%r1599, %r1598, 2;
	add.s32 	%r1600, %r1475, %r1599;
	st.shared.u32 	[%r1600], %r120;
	sub.s32 	%r1601, %r1513, %r1499;
	add.s32 	%r1602, %r1516, %r1601;
	add.s32 	%r1603, %r1602, 12;
	setp.eq.s32 	%p314, %r142, 0;
	add.s32 	%r1604, %r1597, %r1498;
	selp.b32 	%r1605, %r1604, %r1603, %p314;
	shl.b32 	%r1606, %r1605, 2;
	add.s32 	%r1607, %r1475, %r1606;
	st.shared.u32 	[%r1607], %r121;
	sub.s32 	%r1608, %r1513, %r1501;
	add.s32 	%r1609, %r1516, %r1608;
	add.s32 	%r1610, %r1609, 13;
	setp.eq.s32 	%p315, %r143, 0;
	add.s32 	%r1611, %r1604, %r1500;
	selp.b32 	%r1612, %r1611, %r1610, %p315;
	shl.b32 	%r1613, %r1612, 2;
	add.s32 	%r1614, %r1475, %r1613;
	st.shared.u32 	[%r1614], %r122;
	sub.s32 	%r1615, %r1513, %r1503;
	add.s32 	%r1616, %r1516, %r1615;
	add.s32 	%r1617, %r1616, 14;
	setp.eq.s32 	%p316, %r144, 0;
	add.s32 	%r1618, %r1611, %r1502;
	selp.b32 	%r1619, %r1618, %r1617, %p316;
	shl.b32 	%r1620, %r1619, 2;
	add.s32 	%r1621, %r1475, %r1620;
	st.shared.u32 	[%r1621], %r123;
	sub.s32 	%r1622, %r1513, %r1505;
	add.s32 	%r1623, %r1516, %r1622;
	add.s32 	%r1624, %r1623, 15;
	setp.eq.s32 	%p317, %r145, 0;
	add.s32 	%r1625, %r1618, %r1504;
	selp.b32 	%r1626, %r1625, %r1624, %p317;
	shl.b32 	%r1627, %r1626, 2;
	add.s32 	%r1628, %r1475, %r1627;
	st.shared.u32 	[%r1628], %r124;
	sub.s32 	%r1629, %r1513, %r1507;
	add.s32 	%r1630, %r1516, %r1629;
	add.s32 	%r1631, %r1630, 16;
	setp.eq.s32 	%p318, %r146, 0;
	add.s32 	%r1632, %r1625, %r1506;
	selp.b32 	%r1633, %r1632, %r1631, %p318;
	shl.b32 	%r1634, %r1633, 2;
	add.s32 	%r1635, %r1475, %r1634;
	st.shared.u32 	[%r1635], %r125;
	sub.s32 	%r1636, %r1513, %r1509;
	add.s32 	%r1637, %r1516, %r1636;
	add.s32 	%r1638, %r1637, 17;
	setp.eq.s32 	%p319, %r147, 0;
	add.s32 	%r1639, %r1632, %r1508;
	selp.b32 	%r1640, %r1639, %r1638, %p319;
	shl.b32 	%r1641, %r1640, 2;
	add.s32 	%r1642, %r1475, %r1641;
	st.shared.u32 	[%r1642], %r126;
	sub.s32 	%r1643, %r1513, %r1510;
	add.s32 	%r1644, %r1516, %r1643;
	add.s32 	%r1645, %r1644, 18;
	setp.eq.s32 	%p320, %r149, 0;
	add.s32 	%r1646, %r1639, %r148;
	selp.b32 	%r1647, %r1646, %r1645, %p320;
	shl.b32 	%r1648, %r1647, 2;
	add.s32 	%r1649, %r1475, %r1648;
	st.shared.u32 	[%r1649], %r127;
	sub.s32 	%r1650, %r1513, %r1511;
	add.s32 	%r1651, %r1516, %r1650;
	add.s32 	%r1652, %r1651, 19;
	setp.eq.s32 	%p321, %r151, 0;
	add.s32 	%r1653, %r1646, %r150;
	selp.b32 	%r1654, %r1653, %r1652, %p321;
	shl.b32 	%r1655, %r1654, 2;
	add.s32 	%r1656, %r1475, %r1655;
	st.shared.u32 	[%r1656], %r128;
	bar.sync 	0;
	add.s32 	%r1657, %r1514, %r108;
	setp.lt.s32 	%p322, %r108, %r191;
	add.s32 	%r1658, %r1657, -5120;
	shl.b32 	%r1659, %r108, 2;
	add.s32 	%r192, %r1475, %r1659;
	ld.shared.u32 	%r193, [%r192];
	cvta.to.global.u64 	%rd267, %rd26;
	mul.wide.s32 	%rd268, %r1658, 4;
	add.s64 	%rd13, %rd267, %rd268;
	@%p322 bra 	$L__BB83_95;
	st.global.u32 	[%rd13], %r193;
	bra.uni 	$L__BB83_96;
$L__BB83_95:
	add.s32 	%r1660, %r190, %r108;
	mul.wide.s32 	%rd269, %r1660, 4;
	add.s64 	%rd270, %rd12, %rd269;
	st.global.u32 	[%rd270], %r193;
$L__BB83_96:
	add.s32 	%r1661, %r108, 256;
	setp.lt.s32 	%p323, %r1661, %r191;
	ld.shared.u32 	%r194, [%r192+1024];
	cvt.u64.u32 	%rd271, %r108;
	cvt.s64.s32 	%rd272, %r190;
	add.s64 	%rd273, %rd272, %rd271;
	shl.b64 	%rd274, %rd273, 2;
	add.s64 	%rd14, %rd12, %rd274;
	@%p323 bra 	$L__BB83_98;
	st.global.u32 	[%rd13+1024], %r194;
	bra.uni 	$L__BB83_99;
$L__BB83_98:
	st.global.u32 	[%rd14+1024], %r194;
$L__BB83_99:
	add.s32 	%r1662, %r108, 512;
	setp.lt.s32 	%p324, %r1662, %r191;
	ld.shared.u32 	%r195, [%r192+2048];
	@%p324 bra 	$L__BB83_101;
	st.global.u32 	[%rd13+2048], %r195;
	bra.uni 	$L__BB83_102;
$L__BB83_101:
	st.global.u32 	[%rd14+2048], %r195;
$L__BB83_102:
	add.s32 	%r1663, %r108, 768;
	setp.lt.s32 	%p325, %r1663, %r191;
	ld.shared.u32 	%r196, [%r192+3072];
	@%p325 bra 	$L__BB83_104;
	st.global.u32 	[%rd13+3072], %r196;
	bra.uni 	$L__BB83_105;
$L__BB83_104:
	st.global.u32 	[%rd14+3072], %r196;
$L__BB83_105:
	or.b32  	%r1664, %r108, 1024;
	setp.lt.s32 	%p326, %r1664, %r191;
	ld.shared.u32 	%r197, [%r192+4096];
	@%p326 bra 	$L__BB83_107;
	st.global.u32 	[%rd13+4096], %r197;
	bra.uni 	$L__BB83_108;
$L__BB83_107:
	st.global.u32 	[%rd14+4096], %r197;
$L__BB83_108:
	add.s32 	%r1665, %r108, 1280;
	setp.lt.s32 	%p327, %r1665, %r191;
	ld.shared.u32 	%r198, [%r192+5120];
	@%p327 bra 	$L__BB83_110;
	st.global.u32 	[%rd13+5120], %r198;
	bra.uni 	$L__BB83_111;
$L__BB83_110:
	st.global.u32 	[%rd14+5120], %r198;
$L__BB83_111:
	add.s32 	%r1666, %r108, 1536;
	setp.lt.s32 	%p328, %r1666, %r191;
	ld.shared.u32 	%r199, [%r192+6144];
	@%p328 bra 	$L__BB83_113;
	st.global.u32 	[%rd13+6144], %r199;
	bra.uni 	$L__BB83_114;
$L__BB83_113:
	st.global.u32 	[%rd14+6144], %r199;
$L__BB83_114:
	add.s32 	%r1667, %r108, 1792;
	setp.lt.s32 	%p329, %r1667, %r191;
	ld.shared.u32 	%r200, [%r192+7168];
	@%p329 bra 	$L__BB83_116;
	st.global.u32 	[%rd13+7168], %r200;
	bra.uni 	$L__BB83_117;
$L__BB83_116:
	st.global.u32 	[%rd14+7168], %r200;
$L__BB83_117:
	or.b32  	%r1668, %r108, 2048;
	setp.lt.s32 	%p330, %r1668, %r191;
	ld.shared.u32 	%r201, [%r192+8192];
	@%p330 bra 	$L__BB83_119;
	st.global.u32 	[%rd13+8192], %r201;
	bra.uni 	$L__BB83_120;
$L__BB83_119:
	st.global.u32 	[%rd14+8192], %r201;
$L__BB83_120:
	add.s32 	%r1669, %r108, 2304;
	setp.lt.s32 	%p331, %r1669, %r191;
	ld.shared.u32 	%r202, [%r192+9216];
	@%p331 bra 	$L__BB83_122;
	st.global.u32 	[%rd13+9216], %r202;
	bra.uni 	$L__BB83_123;
$L__BB83_122:
	st.global.u32 	[%rd14+9216], %r202;
$L__BB83_123:
	add.s32 	%r1670, %r108, 2560;
	setp.lt.s32 	%p332, %r1670, %r191;
	ld.shared.u32 	%r203, [%r192+10240];
	@%p332 bra 	$L__BB83_125;
	st.global.u32 	[%rd13+10240], %r203;
	bra.uni 	$L__BB83_126;
$L__BB83_125:
	st.global.u32 	[%rd14+10240], %r203;
$L__BB83_126:
	add.s32 	%r1671, %r108, 2816;
	setp.lt.s32 	%p333, %r1671, %r191;
	ld.shared.u32 	%r204, [%r192+11264];
	@%p333 bra 	$L__BB83_128;
	st.global.u32 	[%rd13+11264], %r204;
	bra.uni 	$L__BB83_129;
$L__BB83_128:
	st.global.u32 	[%rd14+11264], %r204;
$L__BB83_129:
	or.b32  	%r1672, %r108, 3072;
	setp.lt.s32 	%p334, %r1672, %r191;
	ld.shared.u32 	%r205, [%r192+12288];
	@%p334 bra 	$L__BB83_131;
	st.global.u32 	[%rd13+12288], %r205;
	bra.uni 	$L__BB83_132;
$L__BB83_131:
	st.global.u32 	[%rd14+12288], %r205;
$L__BB83_132:
	add.s32 	%r1673, %r108, 3328;
	setp.lt.s32 	%p335, %r1673, %r191;
	ld.shared.u32 	%r206, [%r192+13312];
	@%p335 bra 	$L__BB83_134;
	st.global.u32 	[%rd13+13312], %r206;
	bra.uni 	$L__BB83_135;
$L__BB83_134:
	st.global.u32 	[%rd14+13312], %r206;
$L__BB83_135:
	add.s32 	%r1674, %r108, 3584;
	setp.lt.s32 	%p336, %r1674, %r191;
	ld.shared.u32 	%r207, [%r192+14336];
	@%p336 bra 	$L__BB83_137;
	st.global.u32 	[%rd13+14336], %r207;
	bra.uni 	$L__BB83_138;
$L__BB83_137:
	st.global.u32 	[%rd14+14336], %r207;
$L__BB83_138:
	add.s32 	%r1675, %r108, 3840;
	setp.lt.s32 	%p337, %r1675, %r191;
	ld.shared.u32 	%r208, [%r192+15360];
	@%p337 bra 	$L__BB83_140;
	st.global.u32 	[%rd13+15360], %r208;
	bra.uni 	$L__BB83_141;
$L__BB83_140:
	st.global.u32 	[%rd14+15360], %r208;
$L__BB83_141:
	or.b32  	%r1676, %r108, 4096;
	setp.lt.s32 	%p338, %r1676, %r191;
	ld.shared.u32 	%r209, [%r192+16384];
	@%p338 bra 	$L__BB83_143;
	st.global.u32 	[%rd13+16384], %r209;
	bra.uni 	$L__BB83_144;
$L__BB83_143:
	st.global.u32 	[%rd14+16384], %r209;
$L__BB83_144:
	add.s32 	%r1677, %r108, 4352;
	setp.lt.s32 	%p339, %r1677, %r191;
	ld.shared.u32 	%r210, [%r192+17408];
	@%p339 bra 	$L__BB83_146;
	st.global.u32 	[%rd13+17408], %r210;
	bra.uni 	$L__BB83_147;
$L__BB83_146:
	st.global.u32 	[%rd14+17408], %r210;
$L__BB83_147:
	add.s32 	%r1678, %r108, 4608;
	setp.lt.s32 	%p340, %r1678, %r191;
	ld.shared.u32 	%r211, [%r192+18432];
	@%p340 bra 	$L__BB83_149;
	st.global.u32 	[%rd13+18432], %r211;
	bra.uni 	$L__BB83_150;
$L__BB83_149:
	st.global.u32 	[%rd14+18432], %r211;
$L__BB83_150:
	add.s32 	%r1679, %r108, 4864;
	setp.lt.s32 	%p341, %r1679, %r191;
	ld.shared.u32 	%r212, [%r192+19456];
	@%p341 bra 	$L__BB83_152;
	st.global.u32 	[%rd13+19456], %r212;
	bra.uni 	$L__BB83_505;
$L__BB83_152:
	st.global.u32 	[%rd14+19456], %r212;
	bra.uni 	$L__BB83_505;
$L__BB83_153:
	sub.s32 	%r213, %r561, %r2;
	setp.ne.s32 	%p2, %r1, 0;
	@%p2 bra 	$L__BB83_316;
	mov.u32 	%r214, %tid.x;
	mul.lo.s32 	%r215, %r214, 20;
	setp.ge.s32 	%p143, %r215, %r213;
	@%p143 bra 	$L__BB83_156;
	add.s32 	%r992, %r215, %r2;
	mul.wide.u32 	%rd54, %r992, 4;
	add.s64 	%rd55, %rd2, %rd54;
	ld.global.u32 	%r2017, [%rd55];
$L__BB83_156:
	add.s32 	%r218, %r215, 1;
	setp.ge.s32 	%p144, %r218, %r213;
	add.s32 	%r219, %r215, %r2;
	mul.wide.u32 	%rd56, %r219, 4;
	add.s64 	%rd15, %rd2, %rd56;
	@%p144 bra 	$L__BB83_158;
	ld.global.u32 	%r2018, [%rd15+4];
$L__BB83_158:
	add.s32 	%r222, %r215, 2;
	setp.ge.s32 	%p145, %r222, %r213;
	@%p145 bra 	$L__BB83_160;
	ld.global.u32 	%r2019, [%rd15+8];
$L__BB83_160:
	add.s32 	%r225, %r215, 3;
	setp.ge.s32 	%p146, %r225, %r213;
	@%p146 bra 	$L__BB83_162;
	ld.global.u32 	%r2020, [%rd15+12];
$L__BB83_162:
	add.s32 	%r228, %r215, 4;
	setp.ge.s32 	%p147, %r228, %r213;
	@%p147 bra 	$L__BB83_164;
	ld.global.u32 	%r2021, [%rd15+16];
$L__BB83_164:
	add.s32 	%r231, %r215, 5;
	setp.ge.s32 	%p148, %r231, %r213;
	@%p148 bra 	$L__BB83_166;
	ld.global.u32 	%r2022, [%rd15+20];
$L__BB83_166:
	add.s32 	%r234, %r215, 6;
	setp.ge.s32 	%p149, %r234, %r213;
	@%p149 bra 	$L__BB83_168;
	ld.global.u32 	%r2023, [%rd15+24];
$L__BB83_168:
	add.s32 	%r237, %r215, 7;
	setp.ge.s32 	%p150, %r237, %r213;
	@%p150 bra 	$L__BB83_170;
	ld.global.u32 	%r2024, [%rd15+28];
$L__BB83_170:
	add.s32 	%r240, %r215, 8;
	setp.ge.s32 	%p151, %r240, %r213;
	@%p151 bra 	$L__BB83_172;
	ld.global.u32 	%r2025, [%rd15+32];
$L__BB83_172:
	add.s32 	%r243, %r215, 9;
	setp.ge.s32 	%p152, %r243, %r213;
	@%p152 bra 	$L__BB83_174;
	ld.global.u32 	%r2026, [%rd15+36];
$L__BB83_174:
	add.s32 	%r246, %r215, 10;
	setp.ge.s32 	%p153, %r246, %r213;
	@%p153 bra 	$L__BB83_176;
	ld.global.u32 	%r2027, [%rd15+40];
$L__BB83_176:
	add.s32 	%r249, %r215, 11;
	setp.ge.s32 	%p154, %r249, %r213;
	@%p154 bra 	$L__BB83_178;
	ld.global.u32 	%r2028, [%rd15+44];
$L__BB83_178:
	add.s32 	%r252, %r215, 12;
	setp.ge.s32 	%p155, %r252, %r213;
	@%p155 bra 	$L__BB83_180;
	ld.global.u32 	%r2029, [%rd15+48];
$L__BB83_180:
	add.s32 	%r255, %r215, 13;
	setp.ge.s32 	%p156, %r255, %r213;
	@%p156 bra 	$L__BB83_182;
	ld.global.u32 	%r2030, [%rd15+52];
$L__BB83_182:
	add.s32 	%r258, %r215, 14;
	setp.ge.s32 	%p157, %r258, %r213;
	@%p157 bra 	$L__BB83_184;
	ld.global.u32 	%r2031, [%rd15+56];
$L__BB83_184:
	add.s32 	%r261, %r215, 15;
	setp.ge.s32 	%p158, %r261, %r213;
	@%p158 bra 	$L__BB83_186;
	ld.global.u32 	%r2032, [%rd15+60];
$L__BB83_186:
	add.s32 	%r264, %r215, 16;
	setp.ge.s32 	%p159, %r264, %r213;
	@%p159 bra 	$L__BB83_188;
	ld.global.u32 	%r2033, [%rd15+64];
$L__BB83_188:
	add.s32 	%r267, %r215, 17;
	setp.ge.s32 	%p160, %r267, %r213;
	@%p160 bra 	$L__BB83_190;
	ld.global.u32 	%r2034, [%rd15+68];
$L__BB83_190:
	add.s32 	%r270, %r215, 18;
	setp.ge.s32 	%p161, %r270, %r213;
	@%p161 bra 	$L__BB83_192;
	ld.global.u32 	%r2035, [%rd15+72];
$L__BB83_192:
	add.s32 	%r273, %r215, 19;
	setp.ge.s32 	%p162, %r273, %r213;
	@%p162 bra 	$L__BB83_194;
	ld.global.u32 	%r2036, [%rd15+76];
$L__BB83_194:
	setp.ge.s32 	%p163, %r215, %r213;
	bar.sync 	0;
	mov.b32 	%r2037, 1;
	@%p163 bra 	$L__BB83_196;
	add.s64 	%rd58, %rd5, %rd56;
	ld.global.u32 	%r1013, [%rd58];
	not.b32 	%r1014, %r1013;
	and.b32  	%r2037, %r1014, 1;
$L__BB83_196:
	setp.ge.s32 	%p164, %r218, %r213;
	add.s64 	%rd16, %rd5, %rd56;
	mov.b32 	%r2038, 1;
	@%p164 bra 	$L__BB83_198;
	ld.global.u32 	%r1016, [%rd16+4];
	not.b32 	%r1017, %r1016;
	and.b32  	%r2038, %r1017, 1;
$L__BB83_198:
	setp.ge.s32 	%p165, %r222, %r213;
	mov.b32 	%r2039, 1;
	@%p165 bra 	$L__BB83_200;
	ld.global.u32 	%r1019, [%rd16+8];
	not.b32 	%r1020, %r1019;
	and.b32  	%r2039, %r1020, 1;
$L__BB83_200:
	setp.ge.s32 	%p166, %r225, %r213;
	mov.b32 	%r2040, 1;
	@%p166 bra 	$L__BB83_202;
	ld.global.u32 	%r1022, [%rd16+12];
	not.b32 	%r1023, %r1022;
	and.b32  	%r2040, %r1023, 1;
$L__BB83_202:
	setp.ge.s32 	%p167, %r228, %r213;
	mov.b32 	%r2041, 1;
	@%p167 bra 	$L__BB83_204;
	ld.global.u32 	%r1025, [%rd16+16];
	not.b32 	%r1026, %r1025;
	and.b32  	%r2041, %r1026, 1;
$L__BB83_204:
	setp.ge.s32 	%p168, %r231, %r213;
	mov.b32 	%r2042, 1;
	@%p168 bra 	$L__BB83_206;
	ld.global.u32 	%r1028, [%rd16+20];
	not.b32 	%r1029, %r1028;
	and.b32  	%r2042, %r1029, 1;
$L__BB83_206:
	setp.ge.s32 	%p169, %r234, %r213;
	mov.b32 	%r2043, 1;
	@%p169 bra 	$L__BB83_208;
	ld.global.u32 	%r1031, [%rd16+24];
	not.b32 	%r1032, %r1031;
	and.b32  	%r2043, %r1032, 1;
$L__BB83_208:
	setp.ge.s32 	%p170, %r237, %r213;
	mov.b32 	%r2044, 1;
	@%p170 bra 	$L__BB83_210;
	ld.global.u32 	%r1034, [%rd16+28];
	not.b32 	%r1035, %r1034;
	and.b32  	%r2044, %r1035, 1;
$L__BB83_210:
	setp.ge.s32 	%p171, %r240, %r213;
	mov.b32 	%r2045, 1;
	@%p171 bra 	$L__BB83_212;
	ld.global.u32 	%r1037, [%rd16+32];
	not.b32 	%r1038, %r1037;
	and.b32  	%r2045, %r1038, 1;
$L__BB83_212:
	setp.ge.s32 	%p172, %r243, %r213;
	mov.b32 	%r2046, 1;
	@%p172 bra 	$L__BB83_214;
	ld.global.u32 	%r1040, [%rd16+36];
	not.b32 	%r1041, %r1040;
	and.b32  	%r2046, %r1041, 1;
$L__BB83_214:
	setp.ge.s32 	%p173, %r246, %r213;
	mov.b32 	%r2047, 1;
	@%p173 bra 	$L__BB83_216;
	ld.global.u32 	%r1043, [%rd16+40];
	not.b32 	%r1044, %r1043;
	and.b32  	%r2047, %r1044, 1;
$L__BB83_216:
	setp.ge.s32 	%p174, %r249, %r213;
	mov.b32 	%r2048, 1;
	@%p174 bra 	$L__BB83_218;
	ld.global.u32 	%r1046, [%rd16+44];
	not.b32 	%r1047, %r1046;
	and.b32  	%r2048, %r1047, 1;
$L__BB83_218:
	setp.ge.s32 	%p175, %r252, %r213;
	mov.b32 	%r2049, 1;
	@%p175 bra 	$L__BB83_220;
	ld.global.u32 	%r1049, [%rd16+48];
	not.b32 	%r1050, %r1049;
	and.b32  	%r2049, %r1050, 1;
$L__BB83_220:
	setp.ge.s32 	%p176, %r255, %r213;
	mov.b32 	%r2050, 1;
	@%p176 bra 	$L__BB83_222;
	ld.global.u32 	%r1052, [%rd16+52];
	not.b32 	%r1053, %r1052;
	and.b32  	%r2050, %r1053, 1;
$L__BB83_222:
	setp.ge.s32 	%p177, %r258, %r213;
	mov.b32 	%r2051, 1;
	@%p177 bra 	$L__BB83_224;
	ld.global.u32 	%r1055, [%rd16+56];
	not.b32 	%r1056, %r1055;
	and.b32  	%r2051, %r1056, 1;
$L__BB83_224:
	setp.ge.s32 	%p178, %r261, %r213;
	mov.b32 	%r2052, 1;
	@%p178 bra 	$L__BB83_226;
	ld.global.u32 	%r1058, [%rd16+60];
	not.b32 	%r1059, %r1058;
	and.b32  	%r2052, %r1059, 1;
$L__BB83_226:
	setp.ge.s32 	%p179, %r264, %r213;
	mov.b32 	%r2053, 1;
	@%p179 bra 	$L__BB83_228;
	ld.global.u32 	%r1061, [%rd16+64];
	not.b32 	%r1062, %r1061;
	and.b32  	%r2053, %r1062, 1;
$L__BB83_228:
	setp.ge.s32 	%p180, %r267, %r213;
	mov.b32 	%r2054, 1;
	@%p180 bra 	$L__BB83_230;
	ld.global.u32 	%r1064, [%rd16+68];
	not.b32 	%r1065, %r1064;
	and.b32  	%r2054, %r1065, 1;
$L__BB83_230:
	setp.ge.s32 	%p181, %r270, %r213;
	mov.b32 	%r2055, 1;
	@%p181 bra 	$L__BB83_232;
	ld.global.u32 	%r1067, [%rd16+72];
	not.b32 	%r1068, %r1067;
	and.b32  	%r2055, %r1068, 1;
$L__BB83_232:
	setp.ge.s32 	%p182, %r273, %r213;
	mov.b32 	%r2056, 1;
	@%p182 bra 	$L__BB83_234;
	ld.global.u32 	%r1070, [%rd16+76];
	not.b32 	%r1071, %r1070;
	and.b32  	%r2056, %r1071, 1;
$L__BB83_234:
	bar.sync 	0;
	add.s32 	%r1103, %r2038, %r2037;
	add.s32 	%r1104, %r2039, %r1103;
	add.s32 	%r1105, %r2040, %r1104;
	add.s32 	%r1106, %r2041, %r1105;
	add.s32 	%r1107, %r2042, %r1106;
	add.s32 	%r1108, %r2043, %r1107;
	add.s32 	%r1109, %r2044, %r1108;
	add.s32 	%r1110, %r2045, %r1109;
	add.s32 	%r1111, %r2046, %r1110;
	add.s32 	%r1112, %r2047, %r1111;
	add.s32 	%r1113, %r2048, %r1112;
	add.s32 	%r1114, %r2049, %r1113;
	add.s32 	%r1115, %r2050, %r1114;
	add.s32 	%r1116, %r2051, %r1115;
	add.s32 	%r1117, %r2052, %r1116;
	add.s32 	%r1118, %r2053, %r1117;
	add.s32 	%r1119, %r2054, %r1118;
	add.s32 	%r1120, %r2055, %r1119;
	add.s32 	%r1077, %r2056, %r1120;
	// begin inline asm
	mov.u32 %r1072, %laneid;
	// end inline asm
	mov.b32 	%r1075, 1;
	mov.b32 	%r1100, 0;
	mov.b32 	%r1102, -1;
	// begin inline asm
	{  .reg .s32 r0;  .reg .pred p;  shfl.sync.up.b32 r0|p, %r1077, %r1075, %r1100, %r1102;  @p add.s32 r0, r0, %r1077;  mov.s32 %r1073, r0;}
	// end inline asm
	mov.b32 	%r1081, 2;
	// begin inline asm
	{  .reg .s32 r0;  .reg .pred p;  shfl.sync.up.b32 r0|p, %r1073, %r1081, %r1100, %r1102;  @p add.s32 r0, r0, %r1073;  mov.s32 %r1079, r0;}
	// end inline asm
	mov.b32 	%r1087, 4;
	// begin inline asm
	{  .reg .s32 r0;  .reg .pred p;  shfl.sync.up.b32 r0|p, %r1079, %r1087, %r1100, %r1102;  @p add.s32 r0, r0, %r1079;  mov.s32 %r1085, r0;}
	// end inline asm
	mov.b32 	%r1093, 8;
	// begin inline asm
	{  .reg .s32 r0;  .reg .pred p;  shfl.sync.up.b32 r0|p, %r1085, %r1093, %r1100, %r1102;  @p add.s32 r0, r0, %r1085;  mov.s32 %r1091, r0;}
	// end inline asm
	mov.b32 	%r1099, 16;
	// begin inline asm
	{  .reg .s32 r0;  .reg .pred p;  shfl.sync.up.b32 r0|p, %r1091, %r1099, %r1100, %r1102;  @p add.s32 r0, r0, %r1091;  mov.s32 %r1097, r0;}
	// end inline asm
	setp.ne.s32 	%p183, %r1072, 31;
	@%p183 bra 	$L__BB83_236;
	shr.u32 	%r1121, %r214, 3;
	and.b32  	%r1122, %r1121, 124;
	mov.u32 	%r1123, _ZZN3cub18CUB_300001_SM_10006detail6select23DeviceSelectSweepKernelINS2_10policy_hubIiiiLb1ELNS0_10SelectImplE2EE10Policy1000EN6thrust24THRUST_300001_SM_1000_NS6detail15normal_iteratorINS9_10device_ptrIiEEEESE_NS2_27partition_distinct_output_tISE_SE_EEPiNS0_13ScanTileStateIiLb1EEE7is_evenNS0_8NullTypeEiNS2_19streaming_context_tIiLb0EEELS5_2EEEvT0_T1_T2_T3_T4_T5_T6_T7_iT8_NS1_7vsmem_tEE19static_temp_storage;
	add.s32 	%r1124, %r1123, %r1122;
	st.shared.u32 	[%r1124], %r1097;
$L__BB83_236:
	bar.sync 	0;
	mov.u32 	%r1125, _ZZN3cub18CUB_300001_SM_10006detail6select23DeviceSelectSweepKernelINS2_10policy_hubIiiiLb1ELNS0_10SelectImplE2EE10Policy1000EN6thrust24THRUST_300001_SM_1000_NS6detail15normal_iteratorINS9_10device_ptrIiEEEESE_NS2_27partition_distinct_output_tISE_SE_EEPiNS0_13ScanTileStateIiLb1EEE7is_evenNS0_8NullTypeEiNS2_19streaming_context_tIiLb0EEELS5_2EEEvT0_T1_T2_T3_T4_T5_T6_T7_iT8_NS1_7vsmem_tEE19static_temp_storage;
	ld.shared.v4.u32 	{%r1126, %r1127, %r1128, %r1129}, [_ZZN3cub18CUB_300001_SM_10006detail6select23DeviceSelectSweepKernelINS2_10policy_hubIiiiLb1ELNS0_10SelectImplE2EE10Policy1000EN6thrust24THRUST_300001_SM_1000_NS6detail15normal_iteratorINS9_10device_ptrIiEEEESE_NS2_27partition_distinct_output_tISE_SE_EEPiNS0_13ScanTileStateIiLb1EEE7is_evenNS0_8NullTypeEiNS2_19streaming_context_tIiLb0EEELS5_2EEEvT0_T1_T2_T3_T4_T5_T6_T7_iT8_NS1_7vsmem_tEE19static_temp_storage];
	shr.u32 	%r1130, %r214, 5;
	add.s32 	%r1131, %r1127, %r1126;
	setp.eq.s32 	%p184, %r1130, 2;
	selp.b32 	%r1132, %r1131, %r1126, %p184;
	add.s32 	%r1133, %r1131, %r1128;
	setp.eq.s32 	%p185, %r1130, 3;
	selp.b32 	%r1134, %r1133, %r1132, %p185;
	add.s32 	%r1135, %r1133, %r1129;
	setp.eq.s32 	%p186, %r1130, 4;
	selp.b32 	%r1136, %r1135, %r1134, %p186;
	ld.shared.v4.u32 	{%r1137, %r1138, %r1139, %r1140}, [_ZZN3cub18CUB_300001_SM_10006detail6select23DeviceSelectSweepKernelINS2_10policy_hubIiiiLb1ELNS0_10SelectImplE2EE10Policy1000EN6thrust24THRUST_300001_SM_1000_NS6detail15normal_iteratorINS9_10device_ptrIiEEEESE_NS2_27partition_distinct_output_tISE_SE_EEPiNS0_13ScanTileStateIiLb1EEE7is_evenNS0_8NullTypeEiNS2_19streaming_context_tIiLb0EEELS5_2EEEvT0_T1_T2_T3_T4_T5_T6_T7_iT8_NS1_7vsmem_tEE19static_temp_storage+16];
	add.s32 	%r1141, %r1135, %r1137;
	setp.eq.s32 	%p187, %r1130, 5;
	selp.b32 	%r1142, %r1141, %r1136, %p187;
	add.s32 	%r1143, %r1141, %r1138;
	setp.eq.s32 	%p188, %r1130, 6;
	selp.b32 	%r1144, %r1143, %r1142, %p188;
	add.s32 	%r1145, %r1143, %r1139;
	setp.eq.s32 	%p189, %r1130, 7;
	selp.b32 	%r1146, %r1145, %r1144, %p189;
	setp.lt.u32 	%p190, %r214, 32;
	selp.b32 	%r1147, 0, %r1146, %p190;
	setp.eq.s32 	%p191, %r1072, 0;
	add.s32 	%r1154, %r2044, %r1108;
	add.s32 	%r1155, %r2045, %r1154;
	add.s32 	%r1156, %r2046, %r1155;
	add.s32 	%r1157, %r2047, %r1156;
	add.s32 	%r1158, %r2048, %r1157;
	add.s32 	%r1159, %r2049, %r1158;
	add.s32 	%r1160, %r2050, %r1159;
	add.s32 	%r1161, %r2051, %r1160;
	add.s32 	%r1162, %r2052, %r1161;
	add.s32 	%r1163, %r2053, %r1162;
	add.s32 	%r1164, %r2054, %r1163;
	add.s32 	%r1165, %r2055, %r1164;
	add.s32 	%r1166, %r2056, %r1165;
	sub.s32 	%r1167, %r1097, %r1166;
	selp.b32 	%r1168, 0, %r1167, %p191;
	add.s32 	%r1169, %r1147, %r1168;
	add.s32 	%r1170, %r1169, %r2037;
	add.s32 	%r1171, %r1103, %r1169;
	add.s32 	%r1172, %r1104, %r1169;
	add.s32 	%r1173, %r1105, %r1169;
	add.s32 	%r1174, %r1106, %r1169;
	add.s32 	%r1175, %r1107, %r1169;
	add.s32 	%r1176, %r1108, %r1169;
	add.s32 	%r1177, %r1154, %r1169;
	add.s32 	%r1178, %r1155, %r1169;
	add.s32 	%r1179, %r1156, %r1169;
	add.s32 	%r1180, %r1157, %r1169;
	add.s32 	%r1181, %r1158, %r1169;
	add.s32 	%r1182, %r1159, %r1169;
	add.s32 	%r1183, %r1160, %r1169;
	add.s32 	%r1184, %r1161, %r1169;
	add.s32 	%r1185, %r1162, %r1169;
	add.s32 	%r1186, %r1163, %r1169;
	add.s32 	%r1187, %r1164, %r1169;
	add.s32 	%r1188, %r1165, %r1169;
	add.s32 	%r1189, %r213, %r1140;
	add.s32 	%r1190, %r1189, %r1145;
	add.s32 	%r2105, %r1190, -5120;
	bar.sync 	0;
	sub.s32 	%r319, %r213, %r2105;
	sub.s32 	%r1191, %r215, %r1169;
	setp.eq.s32 	%p192, %r2037, 0;
	add.s32 	%r1192, %r1169, %r319;
	selp.b32 	%r1193, %r1191, %r1192, %p192;
	shl.b32 	%r1194, %r1193, 2;
	add.s32 	%r1195, %r1125, %r1194;
	st.shared.u32 	[%r1195], %r2017;
	sub.s32 	%r1196, %r215, %r1170;
	add.s32 	%r1197, %r1196, 1;
	setp.eq.s32 	%p193, %r2038, 0;
	add.s32 	%r1198, %r1192, %r2037;
	selp.b32 	%r1199, %r1197, %r1198, %p193;
	shl.b32 	%r1200, %r1199, 2;
	add.s32 	%r1201, %r1125, %r1200;
	st.shared.u32 	[%r1201], %r2018;
	sub.s32 	%r1202, %r215, %r1171;
	add.s32 	%r1203, %r1202, 2;
	setp.eq.s32 	%p194, %r2039, 0;
	add.s32 	%r1204, %r1198, %r2038;
	selp.b32 	%r1205, %r1203, %r1204, %p194;
	shl.b32 	%r1206, %r1205, 2;
	add.s32 	%r1207, %r1125, %r1206;
	st.shared.u32 	[%r1207], %r2019;
	sub.s32 	%r1208, %r215, %r1172;
	add.s32 	%r1209, %r1208, 3;
	setp.eq.s32 	%p195, %r2040, 0;
	add.s32 	%r1210, %r1204, %r2039;
	selp.b32 	%r1211, %r1209, %r1210, %p195;
	shl.b32 	%r1212, %r1211, 2;
	add.s32 	%r1213, %r1125, %r1212;
	st.shared.u32 	[%r1213], %r2020;
	sub.s32 	%r1214, %r215, %r1173;
	add.s32 	%r1215, %r1214, 4;
	setp.eq.s32 	%p196, %r2041, 0;
	add.s32 	%r1216, %r1210, %r2040;
	selp.b32 	%r1217, %r1215, %r1216, %p196;
	shl.b32 	%r1218, %r1217, 2;
	add.s32 	%r1219, %r1125, %r1218;
	st.shared.u32 	[%r1219], %r2021;
	sub.s32 	%r1220, %r215, %r1174;
	add.s32 	%r1221, %r1220, 5;
	setp.eq.s32 	%p197, %r2042, 0;
	add.s32 	%r1222, %r1216, %r2041;
	selp.b32 	%r1223, %r1221, %r1222, %p197;
	shl.b32 	%r1224, %r1223, 2;
	add.s32 	%r1225, %r1125, %r1224;
	st.shared.u32 	[%r1225], %r2022;
	sub.s32 	%r1226, %r215, %r1175;
	add.s32 	%r1227, %r1226, 6;
	setp.eq.s32 	%p198, %r2043, 0;
	add.s32 	%r1228, %r1222, %r2042;
	selp.b32 	%r1229, %r1227, %r1228, %p198;
	shl.b32 	%r1230, %r1229, 2;
	add.s32 	%r1231, %r1125, %r1230;
	st.shared.u32 	[%r1231], %r2023;
	sub.s32 	%r1232, %r215, %r1176;
	add.s32 	%r1233, %r1232, 7;
	setp.eq.s32 	%p199, %r2044, 0;
	add.s32 	%r1234, %r1228, %r2043;
	selp.b32 	%r1235, %r1233, %r1234, %p199;
	shl.b32 	%r1236, %r1235, 2;
	add.s32 	%r1237, %r1125, %r1236;
	st.shared.u32 	[%r1237], %r2024;
	sub.s32 	%r1238, %r240, %r1177;
	setp.eq.s32 	%p200, %r2045, 0;
	add.s32 	%r1239, %r1234, %r2044;
	selp.b32 	%r1240, %r1238, %r1239, %p200;
	shl.b32 	%r1241, %r1240, 2;
	add.s32 	%r1242, %r1125, %r1241;
	st.shared.u32 	[%r1242], %r2025;
	sub.s32 	%r1243, %r215, %r1178;
	add.s32 	%r1244, %r1243, 9;
	setp.eq.s32 	%p201, %r2046, 0;
	add.s32 	%r1245, %r1239, %r2045;
	selp.b32 	%r1246, %r1244, %r1245, %p201;
	shl.b32 	%r1247, %r1246, 2;
	add.s32 	%r1248, %r1125, %r1247;
	st.shared.u32 	[%r1248], %r2026;
	sub.s32 	%r1249, %r215, %r1179;
	add.s32 	%r1250, %r1249, 10;
	setp.eq.s32 	%p202, %r2047, 0;
	add.s32 	%r1251, %r1245, %r2046;
	selp.b32 	%r1252, %r1250, %r1251, %p202;
	shl.b32 	%r1253, %r1252, 2;
	add.s32 	%r1254, %r1125, %r1253;
	st.shared.u32 	[%r1254], %r2027;
	sub.s32 	%r1255, %r215, %r1180;
	add.s32 	%r1256, %r1255, 11;
	setp.eq.s32 	%p203, %r2048, 0;
	add.s32 	%r1257, %r1251, %r2047;
	selp.b32 	%r1258, %r1256, %r1257, %p203;
	shl.b32 	%r1259, %r1258, 2;
	add.s32 	%r1260, %r1125, %r1259;
	st.shared.u32 	[%r1260], %r2028;
	sub.s32 	%r1261, %r215, %r1181;
	add.s32 	%r1262, %r1261, 12;
	setp.eq.s32 	%p204, %r2049, 0;
	add.s32 	%r1263, %r1257, %r2048;
	selp.b32 	%r1264, %r1262, %r1263, %p204;
	shl.b32 	%r1265, %r1264, 2;
	add.s32 	%r1266, %r1125, %r1265;
	st.shared.u32 	[%r1266], %r2029;
	sub.s32 	%r1267, %r215, %r1182;
	add.s32 	%r1268, %r1267, 13;
	setp.eq.s32 	%p205, %r2050, 0;
	add.s32 	%r1269, %r1263, %r2049;
	selp.b32 	%r1270, %r1268, %r1269, %p205;
	shl.b32 	%r1271, %r1270, 2;
	add.s32 	%r1272, %r1125, %r1271;
	st.shared.u32 	[%r1272], %r2030;
	sub.s32 	%r1273, %r215, %r1183;
	add.s32 	%r1274, %r1273, 14;
	setp.eq.s32 	%p206, %r2051, 0;
	add.s32 	%r1275, %r1269, %r2050;
	selp.b32 	%r1276, %r1274, %r1275, %p206;
	shl.b32 	%r1277, %r1276, 2;
	add.s32 	%r1278, %r1125, %r1277;
	st.shared.u32 	[%r1278], %r2031;
	sub.s32 	%r1279, %r261, %r1184;
	setp.eq.s32 	%p207, %r2052, 0;
	add.s32 	%r1280, %r1275, %r2051;
	selp.b32 	%r1281, %r1279, %r1280, %p207;
	shl.b32 	%r1282, %r1281, 2;
	add.s32 	%r1283, %r1125, %r1282;
	st.shared.u32 	[%r1283], %r2032;
	sub.s32 	%r1284, %r215, %r1185;
	add.s32 	%r1285, %r1284, 16;
	setp.eq.s32 	%p208, %r2053, 0;
	add.s32 	%r1286, %r1280, %r2052;
	selp.b32 	%r1287, %r1285, %r1286, %p208;
	shl.b32 	%r1288, %r1287, 2;
	add.s32 	%r1289, %r1125, %r1288;
	st.shared.u32 	[%r1289], %r2033;
	sub.s32 	%r1290, %r215, %r1186;
	add.s32 	%r1291, %r1290, 17;
	setp.eq.s32 	%p209, %r2054, 0;
	add.s32 	%r1292, %r1286, %r2053;
	selp.b32 	%r1293, %r1291, %r1292, %p209;
	shl.b32 	%r1294, %r1293, 2;
	add.s32 	%r1295, %r1125, %r1294;
	st.shared.u32 	[%r1295], %r2034;
	sub.s32 	%r1296, %r215, %r1187;
	add.s32 	%r1297, %r1296, 18;
	setp.eq.s32 	%p210, %r2055, 0;
	add.s32 	%r1298, %r1292, %r2054;
	selp.b32 	%r1299, %r1297, %r1298, %p210;
	shl.b32 	%r1300, %r1299, 2;
	add.s32 	%r1301, %r1125, %r1300;
	st.shared.u32 	[%r1301], %r2035;
	sub.s32 	%r1302, %r215, %r1188;
	add.s32 	%r1303, %r1302, 19;
	setp.eq.s32 	%p211, %r2056, 0;
	add.s32 	%r1304, %r1298, %r2055;
	selp.b32 	%r1305, %r1303, %r1304, %p211;
	shl.b32 	%r1306, %r1305, 2;
	add.s32 	%r1307, %r1125, %r1306;
	st.shared.u32 	[%r1307], %r2036;
	bar.sync 	0;
	setp.lt.s32 	%p212, %r214, %r319;
	selp.b32 	%r1308, 0, %r319, %p212;
	sub.s32 	%r320, %r214, %r1308;
	shl.b32 	%r1309, %r214, 2;
	add.s32 	%r321, %r1125, %r1309;
	ld.shared.u32 	%r322, [%r321];
	setp.ge.s32 	%p213, %r214, %r213;
	@%p213 bra 	$L__BB83_240;
	setp.lt.s32 	%p214, %r214, %r319;
	@%p214 bra 	$L__BB83_239;
	mul.wide.s32 	%rd60, %r320, 4;
	add.s64 	%rd61, %rd3, %rd60;
	st.global.u32 	[%rd61], %r322;
	bra.uni 	$L__BB83_240;
$L__BB83_239:
	mul.wide.s32 	%rd62, %r320, 4;
	add.s64 	%rd63, %rd4, %rd62;
	st.global.u32 	[%rd63], %r322;
$L__BB83_240:
	add.s32 	%r323, %r214, 256;
	setp.lt.s32 	%p215, %r323, %r319;
	selp.b32 	%r324, 0, %r319, %p215;
	ld.shared.u32 	%r325, [%r321+1024];
	setp.ge.s32 	%p216, %r323, %r213;
	@%p216 bra 	$L__BB83_244;
	setp.lt.s32 	%p217, %r323, %r319;
	@%p217 bra 	$L__BB83_243;
	cvt.s64.s32 	%rd64, %r324;
	cvt.u64.u32 	%rd65, %r214;
	sub.s64 	%rd66, %rd65, %rd64;
	shl.b64 	%rd67, %rd66, 2;
	add.s64 	%rd68, %rd3, %rd67;
	st.global.u32 	[%rd68+1024], %r325;
	bra.uni 	$L__BB83_244;
$L__BB83_243:
	cvt.s64.s32 	%rd69, %r324;
	cvt.u64.u32 	%rd70, %r214;
	sub.s64 	%rd71, %rd70, %rd69;
	shl.b64 	%rd72, %rd71, 2;
	add.s64 	%rd73, %rd4, %rd72;
	st.global.u32 	[%rd73+1024], %r325;
$L__BB83_244:
	add.s32 	%r326, %r214, 512;
	setp.lt.s32 	%p218, %r326, %r319;
	selp.b32 	%r327, 0, %r319, %p218;
	ld.shared.u32 	%r328, [%r321+2048];
	setp.ge.s32 	%p219, %r326, %r213;
	@%p219 bra 	$L__BB83_248;
	setp.lt.s32 	%p220, %r326, %r319;
	@%p220 bra 	$L__BB83_247;
	cvt.s64.s32 	%rd74, %r327;
	cvt.u64.u32 	%rd75, %r214;
	sub.s64 	%rd76, %rd75, %rd74;
	shl.b64 	%rd77, %rd76, 2;
	add.s64 	%rd78, %rd3, %rd77;
	st.global.u32 	[%rd78+2048], %r328;
	bra.uni 	$L__BB83_248;
$L__BB83_247:
	cvt.s64.s32 	%rd79, %r327;
	cvt.u64.u32 	%rd80, %r214;
	sub.s64 	%rd81, %rd80, %rd79;
	shl.b64 	%rd82, %rd81, 2;
	add.s64 	%rd83, %rd4, %rd82;
	st.global.u32 	[%rd83+2048], %r328;
$L__BB83_248:
	add.s32 	%r329, %r214, 768;
	setp.lt.s32 	%p221, %r329, %r319;
	selp.b32 	%r330, 0, %r319, %p221;
	ld.shared.u32 	%r331, [%r321+3072];
	setp.ge.s32 	%p222, %r329, %r213;
	@%p222 bra 	$L__BB83_252;
	setp.lt.s32 	%p223, %r329, %r319;
	@%p223 bra 	$L__BB83_251;
	cvt.s64.s32 	%rd84, %r330;
	cvt.u64.u32 	%rd85, %r214;
	sub.s64 	%rd86, %rd85, %rd84;
	shl.b64 	%rd87, %rd86, 2;
	add.s64 	%rd88, %rd3, %rd87;
	st.global.u32 	[%rd88+3072], %r331;
	bra.uni 	$L__BB83_252;
$L__BB83_251:
	cvt.s64.s32 	%rd89, %r330;
	cvt.u64.u32 	%rd90, %r214;
	sub.s64 	%rd91, %rd90, %rd89;
	shl.b64 	%rd92, %rd91, 2;
	add.s64 	%rd93, %rd4, %rd92;
	st.global.u32 	[%rd93+3072], %r331;
$L__BB83_252:
	or.b32  	%r332, %r214, 1024;
	setp.lt.s32 	%p224, %r332, %r319;
	selp.b32 	%r333, 0, %r319, %p224;
	ld.shared.u32 	%r334, [%r321+4096];
	setp.ge.s32 	%p225, %r332, %r213;
	@%p225 bra 	$L__BB83_256;
	setp.lt.s32 	%p226, %r332, %r319;
	@%p226 bra 	$L__BB83_255;
	cvt.s64.s32 	%rd94, %r333;
	cvt.u64.u32 	%rd95, %r214;
	sub.s64 	%rd96, %rd95, %rd94;
	shl.b64 	%rd97, %rd96, 2;
	add.s64 	%rd98, %rd3, %rd97;
	st.global.u32 	[%rd98+4096], %r334;
	bra.uni 	$L__BB83_256;
$L__BB83_255:
	cvt.s64.s32 	%rd99, %r333;
	cvt.u64.u32 	%rd100, %r214;
	sub.s64 	%rd101, %rd100, %rd99;
	shl.b64 	%rd102, %rd101, 2;
	add.s64 	%rd103, %rd4, %rd102;
	st.global.u32 	[%rd103+4096], %r334;
$L__BB83_256:
	add.s32 	%r335, %r214, 1280;
	setp.lt.s32 	%p227, %r335, %r319;
	selp.b32 	%r336, 0, %r319, %p227;
	ld.shared.u32 	%r337, [%r321+5120];
	setp.ge.s32 	%p228, %r335, %r213;
	@%p228 bra 	$L__BB83_260;
	setp.lt.s32 	%p229, %r335, %r319;
	@%p229 bra 	$L__BB83_259;
	cvt.s64.s32 	%rd104, %r336;
	cvt.u64.u32 	%rd105, %r214;
	sub.s64 	%rd106, %rd105, %rd104;
	shl.b64 	%rd107, %rd106, 2;
	add.s64 	%rd108, %rd3, %rd107;
	st.global.u32 	[%rd108+5120], %r337;
	bra.uni 	$L__BB83_260;
$L__BB83_259:
	cvt.s64.s32 	%rd109, %r336;
	cvt.u64.u32 	%rd110, %r214;
	sub.s64 	%rd111, %rd110, %rd109;
	shl.b64 	%rd112, %rd111, 2;
	add.s64 	%rd113, %rd4, %rd112;
	st.global.u32 	[%rd113+5120], %r337;
$L__BB83_260:
	add.s32 	%r338, %r214, 1536;
	setp.lt.s32 	%p230, %r338, %r319;
	selp.b32 	%r339, 0, %r319, %p230;
	ld.shared.u32 	%r340, [%r321+6144];
	setp.ge.s32 	%p231, %r338, %r213;
	@%p231 bra 	$L__BB83_264;
	setp.lt.s32 	%p232, %r338, %r319;
	@%p232 bra 	$L__BB83_263;
	cvt.s64.s32 	%rd114, %r339;
	cvt.u64.u32 	%rd115, %r214;
	sub.s64 	%rd116, %rd115, %rd114;
	shl.b64 	%rd117, %rd116, 2;
	add.s64 	%rd118, %rd3, %rd117;
	st.global.u32 	[%rd118+6144], %r340;
	bra.uni 	$L__BB83_264;
$L__BB83_263:
	cvt.s64.s32 	%rd119, %r339;
	cvt.u64.u32 	%rd120, %r214;
	sub.s64 	%rd121, %rd120, %rd119;
	shl.b64 	%rd122, %rd121, 2;
	add.s64 	%rd123, %rd4, %rd122;
	st.global.u32 	[%rd123+6144], %r340;
$L__BB83_264:
	add.s32 	%r341, %r214, 1792;
	setp.lt.s32 	%p233, %r341, %r319;
	selp.b32 	%r342, 0, %r319, %p233;
	ld.shared.u32 	%r343, [%r321+7168];
	setp.ge.s32 	%p234, %r341, %r213;
	@%p234 bra 	$L__BB83_268;
	setp.lt.s32 	%p235, %r341, %r319;
	@%p235 bra 	$L__BB83_267;
	cvt.s64.s32 	%rd124, %r342;
	cvt.u64.u32 	%rd125, %r214;
	sub.s64 	%rd126, %rd125, %rd124;
	shl.b64 	%rd127, %rd126, 2;
	add.s64 	%rd128, %rd3, %rd127;
	st.global.u32 	[%rd128+7168], %r343;
	bra.uni 	$L__BB83_268;
$L__BB83_267:
	cvt.s64.s32 	%rd129, %r342;
	cvt.u64.u32 	%rd130, %r214;
	sub.s64 	%rd131, %rd130, %rd129;
	shl.b64 	%rd132, %rd131, 2;
	add.s64 	%rd133, %rd4, %rd132;
	st.global.u32 	[%rd133+7168], %r343;
$L__BB83_268:
	or.b32  	%r344, %r214, 2048;
	setp.lt.s32 	%p236, %r344, %r319;
	selp.b32 	%r345, 0, %r319, %p236;
	ld.shared.u32 	%r346, [%r321+8192];
	setp.ge.s32 	%p237, %r344, %r213;
	@%p237 bra 	$L__BB83_272;
	setp.lt.s32 	%p238, %r344, %r319;
	@%p238 bra 	$L__BB83_271;
	cvt.s64.s32 	%rd134, %r345;
	cvt.u64.u32 	%rd135, %r214;
	sub.s64 	%rd136, %rd135, %rd134;
	shl.b64 	%rd137, %rd136, 2;
	add.s64 	%rd138, %rd3, %rd137;
	st.global.u32 	[%rd138+8192], %r346;
	bra.uni 	$L__BB83_272;
$L__BB83_271:
	cvt.s64.s32 	%rd139, %r345;
	cvt.u64.u32 	%rd140, %r214;
	sub.s64 	%rd141, %rd140, %rd139;
	shl.b64 	%rd142, %rd141, 2;
	add.s64 	%rd143, %rd4, %rd142;
	st.global.u32 	[%rd143+8192], %r346;
$L__BB83_272:
	add.s32 	%r347, %r214, 2304;
	setp.lt.s32 	%p239, %r347, %r319;
	selp.b32 	%r348, 0, %r319, %p239;
	ld.shared.u32 	%r349, [%r321+9216];
	setp.ge.s32 	%p240, %r347, %r213;
	@%p240 bra 	$L__BB83_276;
	setp.lt.s32 	%p241, %r347, %r319;
	@%p241 bra 	$L__BB83_275;
	cvt.s64.s32 	%rd144, %r348;
	cvt.u64.u32 	%rd145, %r214;
	sub.s64 	%rd146, %rd145, %rd144;
	shl.b64 	%rd147, %rd146, 2;
	add.s64 	%rd148, %rd3, %rd147;
	st.global.u32 	[%rd148+9216], %r349;
	bra.uni 	$L__BB83_276;
$L__BB83_275:
	cvt.s64.s32 	%rd149, %r348;
	cvt.u64.u32 	%rd150, %r214;
	sub.s64 	%rd151, %rd150, %rd149;
	shl.b64 	%rd152, %rd151, 2;
	add.s64 	%rd153, %rd4, %rd152;
	st.global.u32 	[%rd153+9216], %r349;
$L__BB83_276:
	add.s32 	%r350, %r214, 2560;
	setp.lt.s32 	%p242, %r350, %r319;
	selp.b32 	%r351, 0, %r319, %p242;
	ld.shared.u32 	%r352, [%r321+10240];
	setp.ge.s32 	%p243, %r350, %r213;
	@%p243 bra 	$L__BB83_280;
	setp.lt.s32 	%p244, %r350, %r319;
	@%p244 bra 	$L__BB83_279;
	cvt.s64.s32 	%rd154, %r351;
	cvt.u64.u32 	%rd155, %r214;
	sub.s64 	%rd156, %rd155, %rd154;
	shl.b64 	%rd157, %rd156, 2;
	add.s64 	%rd158, %rd3, %rd157;
	st.global.u32 	[%rd158+10240], %r352;
	bra.uni 	$L__BB83_280;
$L__BB83_279:
	cvt.s64.s32 	%rd159, %r351;
	cvt.u64.u32 	%rd160, %r214;
	sub.s64 	%rd161, %rd160, %rd159;
	shl.b64 	%rd162, %rd161, 2;
	add.s64 	%rd163, %rd4, %rd162;
	st.global.u32 	[%rd163+10240], %r352;
$L__BB83_280:
	add.s32 	%r353, %r214, 2816;
	setp.lt.s32 	%p245, %r353, %r319;
	selp.b32 	%r354, 0, %r319, %p245;
	ld.shared.u32 	%r355, [%r321+11264];
	setp.ge.s32 	%p246, %r353, %r213;
	@%p246 bra 	$L__BB83_284;
	setp.lt.s32 	%p247, %r353, %r319;
	@%p247 bra 	$L__BB83_283;
	cvt.s64.s32 	%rd164, %r354;
	cvt.u64.u32 	%rd165, %r214;
	sub.s64 	%rd166, %rd165, %rd164;
	shl.b64 	%rd167, %rd166, 2;
	add.s64 	%rd168, %rd3, %rd167;
	st.global.u32 	[%rd168+11264], %r355;
	bra.uni 	$L__BB83_284;
$L__BB83_283:
	cvt.s64.s32 	%rd169, %r354;
	cvt.u64.u32 	%rd170, %r214;
	sub.s64 	%rd171, %rd170, %rd169;
	shl.b64 	%rd172, %rd171, 2;
	add.s64 	%rd173, %rd4, %rd172;
	st.global.u32 	[%rd173+11264], %r355;
$L__BB83_284:
	or.b32  	%r356, %r214, 3072;
	setp.lt.s32 	%p248, %r356, %r319;
	selp.b32 	%r357, 0, %r319, %p248;
	ld.shared.u32 	%r358, [%r321+12288];
	setp.ge.s32 	%p249, %r356, %r213;
	@%p249 bra 	$L__BB83_288;
	setp.lt.s32 	%p250, %r356, %r319;
	@%p250 bra 	$L__BB83_287;
	cvt.s64.s32 	%rd174, %r357;
	cvt.u64.u32 	%rd175, %r214;
	sub.s64 	%rd176, %rd175, %rd174;
	shl.b64 	%rd177, %rd176, 2;
	add.s64 	%rd178, %rd3, %rd177;
	st.global.u32 	[%rd178+12288], %r358;
	bra.uni 	$L__BB83_288;
$L__BB83_287:
	cvt.s64.s32 	%rd179, %r357;
	cvt.u64.u32 	%rd180, %r214;
	sub.s64 	%rd181, %rd180, %rd179;
	shl.b64 	%rd182, %rd181, 2;
	add.s64 	%rd183, %rd4, %rd182;
	st.global.u32 	[%rd183+12288], %r358;
$L__BB83_288:
	add.s32 	%r359, %r214, 3328;
	setp.lt.s32 	%p251, %r359, %r319;
	selp.b32 	%r360, 0, %r319, %p251;
	ld.shared.u32 	%r361, [%r321+13312];
	setp.ge.s32 	%p252, %r359, %r213;
	@%p252 bra 	$L__BB83_292;
	setp.lt.s32 	%p253, %r359, %r319;
	@%p253 bra 	$L__BB83_291;
	cvt.s64.s32 	%rd184, %r360;
	cvt.u64.u32 	%rd185, %r214;
	sub.s64 	%rd186, %rd185, %rd184;
	shl.b64 	%rd187, %rd186, 2;
	add.s64 	%rd188, %rd3, %rd187;
	st.global.u32 	[%rd188+13312], %r361;
	bra.uni 	$L__BB83_292;
$L__BB83_291:
	cvt.s64.s32 	%rd189, %r360;
	cvt.u64.u32 	%rd190, %r214;
	sub.s64 	%rd191, %rd190, %rd189;
	shl.b64 	%rd192, %rd191, 2;
	add.s64 	%rd193, %rd4, %rd192;
	st.global.u32 	[%rd193+13312], %r361;
$L__BB83_292:
	add.s32 	%r362, %r214, 3584;
	setp.lt.s32 	%p254, %r362, %r319;
	selp.b32 	%r363, 0, %r319, %p254;
	ld.shared.u32 	%r364, [%r321+14336];
	setp.ge.s32 	%p255, %r362, %r213;
	@%p255 bra 	$L__BB83_296;
	setp.lt.s32 	%p256, %r362, %r319;
	@%p256 bra 	$L__BB83_295;
	cvt.s64.s32 	%rd194, %r363;
	cvt.u64.u32 	%rd195, %r214;
	sub.s64 	%rd196, %rd195, %rd194;
	shl.b64 	%rd197, %rd196, 2;
	add.s64 	%rd198, %rd3, %rd197;
	st.global.u32 	[%rd198+14336], %r364;
	bra.uni 	$L__BB83_296;
$L__BB83_295:
	cvt.s64.s32 	%rd199, %r363;
	cvt.u64.u32 	%rd200, %r214;
	sub.s64 	%rd201, %rd200, %rd199;
	shl.b64 	%rd202, %rd201, 2;
	add.s64 	%rd203, %rd4, %rd202;
	st.global.u32 	[%rd203+14336], %r364;
$L__BB83_296:
	add.s32 	%r365, %r214, 3840;
	setp.lt.s32 	%p257, %r365, %r319;
	selp.b32 	%r366, 0, %r319, %p257;
	ld.shared.u32 	%r367, [%r321+15360];
	setp.ge.s32 	%p258, %r365, %r213;
	@%p258 bra 	$L__BB83_300;
	setp.lt.s32 	%p259, %r365, %r319;
	@%p259 bra 	$L__BB83_299;
	cvt.s64.s32 	%rd204, %r366;
	cvt.u64.u32 	%rd205, %r214;
	sub.s64 	%rd206, %rd205, %rd204;
	shl.b64 	%rd207, %rd206, 2;
	add.s64 	%rd208, %rd3, %rd207;
	st.global.u32 	[%rd208+15360], %r367;
	bra.uni 	$L__BB83_300;
$L__BB83_299:
	cvt.s64.s32 	%rd209, %r366;
	cvt.u64.u32 	%rd210, %r214;
	sub.s64 	%rd211, %rd210, %rd209;
	shl.b64 	%rd212, %rd211, 2;
	add.s64 	%rd213, %rd4, %rd212;
	st.global.u32 	[%rd213+15360], %r367;
$L__BB83_300:
	or.b32  	%r368, %r214, 4096;
	setp.lt.s32 	%p260, %r368, %r319;
	selp.b32 	%r369, 0, %r319, %p260;
	ld.shared.u32 	%r370, [%r321+16384];
	setp.ge.s32 	%p261, %r368, %r213;
	@%p261 bra 	$L__BB83_304;
	setp.lt.s32 	%p262, %r368, %r319;
	@%p262 bra 	$L__BB83_303;
	cvt.s64.s32 	%rd214, %r369;
	cvt.u64.u32 	%rd215, %r214;
	sub.s64 	%rd216, %rd215, %rd214;
	shl.b64 	%rd217, %rd216, 2;
	add.s64 	%rd218, %rd3, %rd217;
	st.global.u32 	[%rd218+16384], %r370;
	bra.uni 	$L__BB83_304;
$L__BB83_303:
	cvt.s64.s32 	%rd219, %r369;
	cvt.u64.u32 	%rd220, %r214;
	sub.s64 	%rd221, %rd220, %rd219;
	shl.b64 	%rd222, %rd221, 2;
	add.s64 	%rd223, %rd4, %rd222;
	st.global.u32 	[%rd223+16384], %r370;
$L__BB83_304:
	add.s32 	%r371, %r214, 4352;
	setp.lt.s32 	%p263, %r371, %r319;
	selp.b32 	%r372, 0, %r319, %p263;
	ld.shared.u32 	%r373, [%r321+17408];
	setp.ge.s32 	%p264, %r371, %r213;
	@%p264 bra 	$L__BB83_308;
	setp.lt.s32 	%p265, %r371, %r319;
	@%p265 bra 	$L__BB83_307;
	cvt.s64.s32 	%rd224, %r372;
	cvt.u64.u32 	%rd225, %r214;
	sub.s64 	%rd226, %rd225, %rd224;
	shl.b64 	%rd227, %rd226, 2;
	add.s64 	%rd228, %rd3, %rd227;
	st.global.u32 	[%rd228+17408], %r373;
	bra.uni 	$L__BB83_308;
$L__BB83_307:
	cvt.s64.s32 	%rd229, %r372;
	cvt.u64.u32 	%rd230, %r214;
	sub.s64 	%rd231, %rd230, %rd229;
	shl.b64 	%rd232, %rd231, 2;
	add.s64 	%rd233, %rd4, %rd232;
	st.global.u32 	[%rd233+17408], %r373;
$L__BB83_308:
	add.s32 	%r374, %r214, 4608;
	setp.lt.s32 	%p266, %r374, %r319;
	selp.b32 	%r375, 0, %r319, %p266;
	ld.shared.u32 	%r376, [%r321+18432];
	setp.ge.s32 	%p267, %r374, %r213;
	@%p267 bra 	$L__BB83_312;
	setp.lt.s32 	%p268, %r374, %r319;
	@%p268 bra 	$L__BB83_311;
	cvt.s64.s32 	%rd234, %r375;
	cvt.u64.u32 	%rd235, %r214;
	sub.s64 	%rd236, %rd235, %rd234;
	shl.b64 	%rd237, %rd236, 2;
	add.s64 	%rd238, %rd3, %rd237;
	st.global.u32 	[%rd238+18432], %r376;
	bra.uni 	$L__BB83_312;
$L__BB83_311:
	cvt.s64.s32 	%rd239, %r375;
	cvt.u64.u32 	%rd240, %r214;
	sub.s64 	%rd241, %rd240, %rd239;
	shl.b64 	%rd242, %rd241, 2;
	add.s64 	%rd243, %rd4, %rd242;
	st.global.u32 	[%rd243+18432], %r376;
$L__BB83_312:
	add.s32 	%r377, %r214, 4864;
	setp.lt.s32 	%p269, %r377, %r319;
	selp.b32 	%r378, 0, %r319, %p269;
	ld.shared.u32 	%r379, [%r321+19456];
	setp.ge.s32 	%p270, %r377, %r213;
	@%p270 bra 	$L__BB83_503;
	setp.lt.s32 	%p271, %r377, %r319;
	@%p271 bra 	$L__BB83_315;
	cvt.s64.s32 	%rd244, %r378;
	cvt.u64.u32 	%rd245, %r214;
	sub.s64 	%rd246, %rd245, %rd244;
	shl.b64 	%rd247, %rd246, 2;
	add.s64 	%rd248, %rd3, %rd247;
	st.global.u32 	[%rd248+19456], %r379;
	bra.uni 	$L__BB83_503;
$L__BB83_315:
	cvt.s64.s32 	%rd249, %r378;
	cvt.u64.u32 	%rd250, %r214;
	sub.s64 	%rd251, %rd250, %rd249;
	shl.b64 	%rd252, %rd251, 2;
	add.s64 	%rd253, %rd4, %rd252;
	st.global.u32 	[%rd253+19456], %r379;
	bra.uni 	$L__BB83_503;
$L__BB83_316:
	cvt.s64.s32 	%rd31, %r2;
	mov.u32 	%r380, %tid.x;
	mul.lo.s32 	%r381, %r380, 20;
	setp.ge.s32 	%p3, %r381, %r213;
	cvt.u64.u32 	%rd32, %r381;
	add.s64 	%rd17, %rd32, %rd31;
	shl.b64 	%rd33, %rd17, 2;
	add.s64 	%rd18, %rd2, %rd33;
	@%p3 bra 	$L__BB83_318;
	ld.global.u32 	%r2057, [%rd18];
$L__BB83_318:
	add.s32 	%r384, %r381, 1;
	setp.ge.s32 	%p4, %r384, %r213;
	@%p4 bra 	$L__BB83_320;
	ld.global.u32 	%r2058, [%rd18+4];
$L__BB83_320:
	add.s32 	%r387, %r381, 2;
	setp.ge.s32 	%p5, %r387, %r213;
	@%p5 bra 	$L__BB83_322;
	ld.global.u32 	%r2059, [%rd18+8];
$L__BB83_322:
	add.s32 	%r390, %r381, 3;
	setp.ge.s32 	%p6, %r390, %r213;
	@%p6 bra 	$L__BB83_324;
	ld.global.u32 	%r2060, [%rd18+12];
$L__BB83_324:
	add.s32 	%r393, %r381, 4;
	setp.ge.s32 	%p7, %r393, %r213;
	@%p7 bra 	$L__BB83_326;
	ld.global.u32 	%r2061, [%rd18+16];
$L__BB83_326:
	add.s32 	%r396, %r381, 5;
	setp.ge.s32 	%p8, %r396, %r213;
	@%p8 bra 	$L__BB83_328;
	ld.global.u32 	%r2062, [%rd18+20];
$L__BB83_328:
	add.s32 	%r399, %r381, 6;
	setp.ge.s32 	%p9, %r399, %r213;
	@%p9 bra 	$L__BB83_330;
	ld.global.u32 	%r2063, [%rd18+24];
$L__BB83_330:
	add.s32 	%r402, %r381, 7;
	setp.ge.s32 	%p10, %r402, %r213;
	@%p10 bra 	$L__BB83_332;
	ld.global.u32 	%r2064, [%rd18+28];
$L__BB83_332:
	add.s32 	%r405, %r381, 8;
	setp.ge.s32 	%p11, %r405, %r213;
	@%p11 bra 	$L__BB83_334;
	ld.global.u32 	%r2065, [%rd18+32];
$L__BB83_334:
	add.s32 	%r408, %r381, 9;
	setp.ge.s32 	%p12, %r408, %r213;
	@%p12 bra 	$L__BB83_336;
	ld.global.u32 	%r2066, [%rd18+36];
$L__BB83_336:
	add.s32 	%r411, %r381, 10;
	setp.ge.s32 	%p13, %r411, %r213;
	@%p13 bra 	$L__BB83_338;
	ld.global.u32 	%r2067, [%rd18+40];
$L__BB83_338:
	add.s32 	%r414, %r381, 11;
	setp.ge.s32 	%p14, %r414, %r213;
	@%p14 bra 	$L__BB83_340;
	ld.global.u32 	%r2068, [%rd18+44];
$L__BB83_340:
	add.s32 	%r417, %r381, 12;
	setp.ge.s32 	%p15, %r417, %r213;
	@%p15 bra 	$L__BB83_342;
	ld.global.u32 	%r2069, [%rd18+48];
$L__BB83_342:
	add.s32 	%r420, %r381, 13;
	setp.ge.s32 	%p16, %r420, %r213;
	@%p16 bra 	$L__BB83_344;
	ld.global.u32 	%r2070, [%rd18+52];
$L__BB83_344:
	add.s32 	%r423, %r381, 14;
	setp.ge.s32 	%p17, %r423, %r213;
	@%p17 bra 	$L__BB83_346;
	ld.global.u32 	%r2071, [%rd18+56];
$L__BB83_346:
	add.s32 	%r426, %r381, 15;
	setp.ge.s32 	%p18, %r426, %r213;
	@%p18 bra 	$L__BB83_348;
	ld.global.u32 	%r2072, [%rd18+60];
$L__BB83_348:
	add.s32 	%r429, %r381, 16;
	setp.ge.s32 	%p19, %r429, %r213;
	@%p19 bra 	$L__BB83_350;
	ld.global.u32 	%r2073, [%rd18+64];
$L__BB83_350:
	add.s32 	%r432, %r381, 17;
	setp.ge.s32 	%p20, %r432, %r213;
	@%p20 bra 	$L__BB83_352;
	ld.global.u32 	%r2074, [%rd18+68];
$L__BB83_352:
	add.s32 	%r435, %r381, 18;
	setp.ge.s32 	%p21, %r435, %r213;
	@%p21 bra 	$L__BB83_354;
	ld.global.u32 	%r2075, [%rd18+72];
$L__BB83_354:
	add.s32 	%r438, %r381, 19;
	setp.ge.s32 	%p22, %r438, %r213;
	@%p22 bra 	$L__BB83_356;
	ld.global.u32 	%r2076, [%rd18+76];
$L__BB83_356:
	setp.ge.s32 	%p23, %r381, %r213;
	bar.sync 	0;
	add.s64 	%rd19, %rd5, %rd33;
	mov.b32 	%r2077, 1;
	@%p23 bra 	$L__BB83_358;
	ld.global.u32 	%r588, [%rd19];
	not.b32 	%r589, %r588;
	and.b32  	%r2077, %r589, 1;
$L__BB83_358:
	setp.ge.s32 	%p24, %r384, %r213;
	mov.b32 	%r2078, 1;
	@%p24 bra 	$L__BB83_360;
	ld.global.u32 	%r591, [%rd19+4];
	not.b32 	%r592, %r591;
	and.b32  	%r2078, %r592, 1;
$L__BB83_360:
	setp.ge.s32 	%p25, %r387, %r213;
	mov.b32 	%r2079, 1;
	@%p25 bra 	$L__BB83_362;
	ld.global.u32 	%r594, [%rd19+8];
	not.b32 	%r595, %r594;
	and.b32  	%r2079, %r595, 1;
$L__BB83_362:
	setp.ge.s32 	%p26, %r390, %r213;
	mov.b32 	%r2080, 1;
	@%p26 bra 	$L__BB83_364;
	ld.global.u32 	%r597, [%rd19+12];
	not.b32 	%r598, %r597;
	and.b32  	%r2080, %r598, 1;
$L__BB83_364:
	setp.ge.s32 	%p27, %r393, %r213;
	mov.b32 	%r2081, 1;
	@%p27 bra 	$L__BB83_366;
	ld.global.u32 	%r600, [%rd19+16];
	not.b32 	%r601, %r600;
	and.b32  	%r2081, %r601, 1;
$L__BB83_366:
	setp.ge.s32 	%p28, %r396, %r213;
	mov.b32 	%r2082, 1;
	@%p28 bra 	$L__BB83_368;
	ld.global.u32 	%r603, [%rd19+20];
	not.b32 	%r604, %r603;
	and.b32  	%r2082, %r604, 1;
$L__BB83_368:
	setp.ge.s32 	%p29, %r399, %r213;
	mov.b32 	%r2083, 1;
	@%p29 bra 	$L__BB83_370;
	ld.global.u32 	%r606, [%rd19+24];
	not.b32 	%r607, %r606;
	and.b32  	%r2083, %r607, 1;
$L__BB83_370:
	setp.ge.s32 	%p30, %r402, %r213;
	mov.b32 	%r2084, 1;
	@%p30 bra 	$L__BB83_372;
	ld.global.u32 	%r609, [%rd19+28];
	not.b32 	%r610, %r609;
	and.b32  	%r2084, %r610, 1;
$L__BB83_372:
	setp.ge.s32 	%p31, %r405, %r213;
	mov.b32 	%r2085, 1;
	@%p31 bra 	$L__BB83_374;
	ld.global.u32 	%r612, [%rd19+32];
	not.b32 	%r613, %r612;
	and.b32  	%r2085, %r613, 1;
$L__BB83_374:
	setp.ge.s32 	%p32, %r408, %r213;
	mov.b32 	%r2086, 1;
	@%p32 bra 	$L__BB83_376;
	ld.global.u32 	%r615, [%rd19+36];
	not.b32 	%r616, %r615;
	and.b32  	%r2086, %r616, 1;
$L__BB83_376:
	setp.ge.s32 	%p33, %r411, %r213;
	mov.b32 	%r2087, 1;
	@%p33 bra 	$L__BB83_378;
	ld.global.u32 	%r618, [%rd19+40];
	not.b32 	%r619, %r618;
	and.b32  	%r2087, %r619, 1;
$L__BB83_378:
	setp.ge.s32 	%p34, %r414, %r213;
	mov.b32 	%r2088, 1;
	@%p34 bra 	$L__BB83_380;
	ld.global.u32 	%r621, [%rd19+44];
	not.b32 	%r622, %r621;
	and.b32  	%r2088, %r622, 1;
$L__BB83_380:
	setp.ge.s32 	%p35, %r417, %r213;
	mov.b32 	%r2089, 1;
	@%p35 bra 	$L__BB83_382;
	ld.global.u32 	%r624, [%rd19+48];
	not.b32 	%r625, %r624;
	and.b32  	%r2089, %r625, 1;
$L__BB83_382:
	setp.ge.s32 	%p36, %r420, %r213;
	mov.b32 	%r2090, 1;
	@%p36 bra 	$L__BB83_384;
	ld.global.u32 	%r627, [%rd19+52];
	not.b32 	%r628, %r627;
	and.b32  	%r2090, %r628, 1;
$L__BB83_384:
	setp.ge.s32 	%p37, %r423, %r213;
	mov.b32 	%r2091, 1;
	@%p37 bra 	$L__BB83_386;
	ld.global.u32 	%r630, [%rd19+56];
	not.b32 	%r631, %r630;
	and.b32  	%r2091, %r631, 1;
$L__BB83_386:
	setp.ge.s32 	%p38, %r426, %r213;
	mov.b32 	%r2092, 1;
	@%p38 bra 	$L__BB83_388;
	ld.global.u32 	%r633, [%rd19+60];
	not.b32 	%r634, %r633;
	and.b32  	%r2092, %r634, 1;
$L__BB83_388:
	setp.ge.s32 	%p39, %r429, %r213;
	mov.b32 	%r2093, 1;
	@%p39 bra 	$L__BB83_390;
	ld.global.u32 	%r636, [%rd19+64];
	not.b32 	%r637, %r636;
	and.b32  	%r2093, %r637, 1;
$L__BB83_390:
	setp.ge.s32 	%p40, %r432, %r213;
	mov.b32 	%r2094, 1;
	@%p40 bra 	$L__BB83_392;
	ld.global.u32 	%r639, [%rd19+68];
	not.b32 	%r640, %r639;
	and.b32  	%r2094, %r640, 1;
$L__BB83_392:
	setp.ge.s32 	%p41, %r435, %r213;
	mov.b32 	%r2095, 1;
	@%p41 bra 	$L__BB83_394;
	ld.global.u32 	%r642, [%rd19+72];
	not.b32 	%r643, %r642;
	and.b32  	%r2095, %r643, 1;
$L__BB83_394:
	setp.ge.s32 	%p42, %r438, %r213;
	mov.b32 	%r2096, 1;
	@%p42 bra 	$L__BB83_396;
	ld.global.u32 	%r645, [%rd19+76];
	not.b32 	%r646, %r645;
	and.b32  	%r2096, %r646, 1;
$L__BB83_396:
	bar.sync 	0;
	add.s32 	%r678, %r2078, %r2077;
	add.s32 	%r679, %r2079, %r678;
	add.s32 	%r680, %r2080, %r679;
	add.s32 	%r681, %r2081, %r680;
	add.s32 	%r682, %r2082, %r681;
	add.s32 	%r683, %r2083, %r682;
	add.s32 	%r684, %r2084, %r683;
	add.s32 	%r685, %r2085, %r684;
	add.s32 	%r686, %r2086, %r685;
	add.s32 	%r687, %r2087, %r686;
	add.s32 	%r688, %r2088, %r687;
	add.s32 	%r689, %r2089, %r688;
	add.s32 	%r690, %r2090, %r689;
	add.s32 	%r691, %r2091, %r690;
	add.s32 	%r692, %r2092, %r691;
	add.s32 	%r693, %r2093, %r692;
	add.s32 	%r694, %r2094, %r693;
	add.s32 	%r695, %r2095, %r694;
	add.s32 	%r652, %r2096, %r695;
	// begin inline asm
	mov.u32 %r647, %laneid;
	// end inline asm
	mov.b32 	%r650, 1;
	mov.b32 	%r675, 0;
	mov.b32 	%r677, -1;
	// begin inline asm
	{  .reg .s32 r0;  .reg .pred p;  shfl.sync.up.b32 r0|p, %r652, %r650, %r675, %r677;  @p add.s32 r0, r0, %r652;  mov.s32 %r648, r0;}
	// end inline asm
	mov.b32 	%r656, 2;
	// begin inline asm
	{  .reg .s32 r0;  .reg .pred p;  shfl.sync.up.b32 r0|p, %r648, %r656, %r675, %r677;  @p add.s32 r0, r0, %r648;  mov.s32 %r654, r0;}
	// end inline asm
	mov.b32 	%r662, 4;
	// begin inline asm
	{  .reg .s32 r0;  .reg .pred p;  shfl.sync.up.b32 r0|p, %r654, %r662, %r675, %r677;  @p add.s32 r0, r0, %r654;  mov.s32 %r660, r0;}
	// end inline asm
	mov.b32 	%r668, 8;
	// begin inline asm
	{  .reg .s32 r0;  .reg .pred p;  shfl.sync.up.b32 r0|p, %r660, %r668, %r675, %r677;  @p add.s32 r0, r0, %r660;  mov.s32 %r666, r0;}
	// end inline asm
	mov.b32 	%r674, 16;
	// begin inline asm
	{  .reg .s32 r0;  .reg .pred p;  shfl.sync.up.b32 r0|p, %r666, %r674, %r675, %r677;  @p add.s32 r0, r0, %r666;  mov.s32 %r672, r0;}
	// end inline asm
	setp.ne.s32 	%p43, %r647, 31;
	@%p43 bra 	$L__BB83_398;
	shr.u32 	%r696, %r380, 3;
	and.b32  	%r697, %r696, 124;
	mov.u32 	%r698, _ZZN3cub18CUB_300001_SM_10006detail6select23DeviceSelectSweepKernelINS2_10policy_hubIiiiLb1ELNS0_10SelectImplE2EE10Policy1000EN6thrust24THRUST_300001_SM_1000_NS6detail15normal_iteratorINS9_10device_ptrIiEEEESE_NS2_27partition_distinct_output_tISE_SE_EEPiNS0_13ScanTileStateIiLb1EEE7is_evenNS0_8NullTypeEiNS2_19streaming_context_tIiLb0EEELS5_2EEEvT0_T1_T2_T3_T4_T5_T6_T7_iT8_NS1_7vsmem_tEE19static_temp_storage;
	add.s32 	%r699, %r698, %r697;
	st.shared.u32 	[%r699], %r672;
$L__BB83_398:
	sub.s32 	%r700, %r672, %r652;
	bar.sync 	0;
	ld.shared.v4.u32 	{%r701, %r702, %r703, %r704}, [_ZZN3cub18CUB_300001_SM_10006detail6select23DeviceSelectSweepKernelINS2_10policy_hubIiiiLb1ELNS0_10SelectImplE2EE10Policy1000EN6thrust24THRUST_300001_SM_1000_NS6detail15normal_iteratorINS9_10device_ptrIiEEEESE_NS2_27partition_distinct_output_tISE_SE_EEPiNS0_13ScanTileStateIiLb1EEE7is_evenNS0_8NullTypeEiNS2_19streaming_context_tIiLb0EEELS5_2EEEvT0_T1_T2_T3_T4_T5_T6_T7_iT8_NS1_7vsmem_tEE19static_temp_storage];
	shr.u32 	%r705, %r380, 5;
	add.s32 	%r706, %r702, %r701;
	setp.eq.s32 	%p44, %r705, 2;
	selp.b32 	%r707, %r706, %r701, %p44;
	add.s32 	%r708, %r706, %r703;
	setp.eq.s32 	%p45, %r705, 3;
	selp.b32 	%r709, %r708, %r707, %p45;
	add.s32 	%r710, %r708, %r704;
	setp.eq.s32 	%p46, %r705, 4;
	selp.b32 	%r711, %r710, %r709, %p46;
	ld.shared.v4.u32 	{%r712, %r713, %r714, %r715}, [_ZZN3cub18CUB_300001_SM_10006detail6select23DeviceSelectSweepKernelINS2_10policy_hubIiiiLb1ELNS0_10SelectImplE2EE10Policy1000EN6thrust24THRUST_300001_SM_1000_NS6detail15normal_iteratorINS9_10device_ptrIiEEEESE_NS2_27partition_distinct_output_tISE_SE_EEPiNS0_13ScanTileStateIiLb1EEE7is_evenNS0_8NullTypeEiNS2_19streaming_context_tIiLb0EEELS5_2EEEvT0_T1_T2_T3_T4_T5_T6_T7_iT8_NS1_7vsmem_tEE19static_temp_storage+16];
	add.s32 	%r716, %r710, %r712;
	setp.eq.s32 	%p47, %r705, 5;
	selp.b32 	%r717, %r716, %r711, %p47;
	add.s32 	%r718, %r716, %r713;
	setp.eq.s32 	%p48, %r705, 6;
	selp.b32 	%r719, %r718, %r717, %p48;
	add.s32 	%r720, %r718, %r714;
	setp.eq.s32 	%p49, %r705, 7;
	selp.b32 	%r721, %r720, %r719, %p49;
	add.s32 	%r484, %r720, %r715;
	setp.gt.u32 	%p50, %r380, 31;
	setp.lt.u32 	%p51, %r380, 32;
	setp.eq.s32 	%p52, %r647, 0;
	selp.b32 	%r722, 0, %r700, %p52;
	add.s32 	%r2104, %r721, %r722;
	selp.b32 	%r486, %r700, %r2104, %p51;
	@%p50 bra 	$L__BB83_423;
	setp.ne.s32 	%p53, %r380, 0;
	mul.wide.s32 	%rd35, %r1, 8;
	add.s64 	%rd20, %rd1, %rd35;
	@%p53 bra 	$L__BB83_401;
	st.shared.u32 	[_ZZN3cub18CUB_300001_SM_10006detail6select23DeviceSelectSweepKernelINS2_10policy_hubIiiiLb1ELNS0_10SelectImplE2EE10Policy1000EN6thrust24THRUST_300001_SM_1000_NS6detail15normal_iteratorINS9_10device_ptrIiEEEESE_NS2_27partition_distinct_output_tISE_SE_EEPiNS0_13ScanTileStateIiLb1EEE7is_evenNS0_8NullTypeEiNS2_19streaming_context_tIiLb0EEELS5_2EEEvT0_T1_T2_T3_T4_T5_T6_T7_iT8_NS1_7vsmem_tEE19static_temp_storage+76], %r484;
	add.s64 	%rd36, %rd20, 256;
	mov.b32 	%r723, 100;
	// begin inline asm
	st.relaxed.gpu.v2.u32 [%rd36], {%r723, %r484};
	// end inline asm
$L__BB83_401:
	not.b32 	%r725, %r380;
	add.s32 	%r2101, %r1, %r725;
	mov.u32 	%r488, %nctaid.x;
	setp.gt.u32 	%p54, %r488, 499;
	@%p54 bra 	$L__BB83_403;
	membar.cta;
	bra.uni 	$L__BB83_404;
$L__BB83_403:
	mov.b32 	%r726, 1165;
	// begin inline asm
	nanosleep.u32 %r726;
	// end inline asm
$L__BB83_404:
	mul.wide.s32 	%rd38, %r2101, 8;
	add.s64 	%rd39, %rd1, %rd38;
	add.s64 	%rd37, %rd39, 256;
	// begin inline asm
	ld.relaxed.gpu.v2.u32 {%r2102, %r2098}, [%rd37];
	// end inline asm
$L__BB83_405:
	setp.eq.s32 	%p55, %r2102, 99;
	mov.b32 	%r729, -1;
	vote.sync.any.pred 	%p56, %p55, %r729;
	not.pred 	%p57, %p56;
	@%p57 bra 	$L__BB83_410;
	setp.gt.u32 	%p142, %r488, 499;
	@%p142 bra 	$L__BB83_408;
	membar.cta;
	bra.uni 	$L__BB83_409;
$L__BB83_408:
	mov.b32 	%r988, 72;
	// begin inline asm
	nanosleep.u32 %r988;
	// end inline asm
$L__BB83_409:
	// begin inline asm
	ld.relaxed.gpu.v2.u32 {%r2102, %r2098}, [%rd37];
	// end inline asm
	bra.uni 	$L__BB83_405;
$L__BB83_410:
	setp.eq.s32 	%p58, %r2102, 101;
	mov.b32 	%r756, -1;
	vote.sync.ballot.b32 	%r757, %p58, %r756;
	// begin inline asm
	mov.u32 %r731, %lanemask_ge;
	// end inline asm
	and.b32  	%r758, %r757, %r731;
	or.b32  	%r759, %r758, -2147483648;
	add.s32 	%r760, %r759, -1;
	not.b32 	%r761, %r759;
	and.b32  	%r762, %r761, %r760;
	popc.b32 	%r735, %r762;
	mov.b32 	%r734, 1;
	// begin inline asm
	shfl.sync.down.b32 %r732, %r2098, %r734, %r735, %r756;
	// end inline asm
	setp.lt.s32 	%p60, %r647, %r735;
	selp.b32 	%r763, %r732, 0, %p60;
	add.s32 	%r738, %r763, %r2098;
	mov.b32 	%r739, 2;
	// begin inline asm
	shfl.sync.down.b32 %r737, %r738, %r739, %r735, %r756;
	// end inline asm
	add.s32 	%r498, %r647, 2;
	setp.gt.s32 	%p61, %r498, %r735;
	selp.b32 	%r764, 0, %r737, %p61;
	add.s32 	%r743, %r738, %r764;
	mov.b32 	%r744, 4;
	// begin inline asm
	shfl.sync.down.b32 %r742, %r743, %r744, %r735, %r756;
	// end inline asm
	add.s32 	%r499, %r647, 4;
	setp.gt.s32 	%p62, %r499, %r735;
	selp.b32 	%r765, 0, %r742, %p62;
	add.s32 	%r748, %r743, %r765;
	mov.b32 	%r749, 8;
	// begin inline asm
	shfl.sync.down.b32 %r747, %r748, %r749, %r735, %r756;
	// end inline asm
	add.s32 	%r500, %r647, 8;
	setp.gt.s32 	%p63, %r500, %r735;
	selp.b32 	%r766, 0, %r747, %p63;
	add.s32 	%r753, %r748, %r766;
	mov.b32 	%r754, 16;
	// begin inline asm
	shfl.sync.down.b32 %r752, %r753, %r754, %r735, %r756;
	// end inline asm
	add.s32 	%r501, %r647, 16;
	setp.gt.s32 	%p64, %r501, %r735;
	selp.b32 	%r767, 0, %r752, %p64;
	add.s32 	%r2099, %r753, %r767;
	add.s64 	%rd22, %rd1, 256;
$L__BB83_411:
	setp.ne.s32 	%p65, %r2102, 101;
	mov.b32 	%r768, -1;
	vote.sync.all.pred 	%p66, %p65, %r768;
	not.pred 	%p67, %p66;
	@%p67 bra 	$L__BB83_419;
	mul.wide.s32 	%rd50, %r2101, 8;
	add.s64 	%rd51, %rd22, %rd50;
	add.s64 	%rd49, %rd51, -256;
	// begin inline asm
	ld.relaxed.gpu.v2.u32 {%r2102, %r2103}, [%rd49];
	// end inline asm
$L__BB83_413:
	setp.eq.s32 	%p131, %r2102, 99;
	mov.b32 	%r946, -1;
	vote.sync.any.pred 	%p132, %p131, %r946;
	not.pred 	%p133, %p132;
	@%p133 bra 	$L__BB83_418;
	setp.gt.u32 	%p141, %r488, 499;
	@%p141 bra 	$L__BB83_416;
	membar.cta;
	bra.uni 	$L__BB83_417;
$L__BB83_416:
	mov.b32 	%r985, 72;
	// begin inline asm
	nanosleep.u32 %r985;
	// end inline asm
$L__BB83_417:
	// begin inline asm
	ld.relaxed.gpu.v2.u32 {%r2102, %r2103}, [%rd49];
	// end inline asm
	bra.uni 	$L__BB83_413;
$L__BB83_418:
	setp.eq.s32 	%p134, %r2102, 101;
	mov.b32 	%r972, -1;
	vote.sync.ballot.b32 	%r973, %p134, %r972;
	and.b32  	%r974, %r973, %r731;
	or.b32  	%r975, %r974, -2147483648;
	add.s32 	%r976, %r975, -1;
	not.b32 	%r977, %r975;
	and.b32  	%r978, %r977, %r976;
	popc.b32 	%r951, %r978;
	mov.b32 	%r950, 1;
	// begin inline asm
	shfl.sync.down.b32 %r948, %r2103, %r950, %r951, %r972;
	// end inline asm
	setp.lt.s32 	%p136, %r647, %r951;
	selp.b32 	%r979, %r948, 0, %p136;
	add.s32 	%r954, %r979, %r2103;
	mov.b32 	%r955, 2;
	// begin inline asm
	shfl.sync.down.b32 %r953, %r954, %r955, %r951, %r972;
	// end inline asm
	setp.gt.s32 	%p137, %r498, %r951;
	selp.b32 	%r980, 0, %r953, %p137;
	add.s32 	%r959, %r954, %r980;
	mov.b32 	%r960, 4;
	// begin inline asm
	shfl.sync.down.b32 %r958, %r959, %r960, %r951, %r972;
	// end inline asm
	setp.gt.s32 	%p138, %r499, %r951;
	selp.b32 	%r981, 0, %r958, %p138;
	add.s32 	%r964, %r959, %r981;
	mov.b32 	%r965, 8;
	// begin inline asm
	shfl.sync.down.b32 %r963, %r964, %r965, %r951, %r972;
	// end inline asm
	setp.gt.s32 	%p139, %r500, %r951;
	selp.b32 	%r982, 0, %r963, %p139;
	add.s32 	%r969, %r964, %r982;
	mov.b32 	%r970, 16;
	// begin inline asm
	shfl.sync.down.b32 %r968, %r969, %r970, %r951, %r972;
	// end inline asm
	setp.gt.s32 	%p140, %r501, %r951;
	selp.b32 	%r983, 0, %r968, %p140;
	add.s32 	%r984, %r983, %r2099;
	add.s32 	%r2099, %r984, %r969;
	add.s32 	%r2101, %r2101, -32;
	bra.uni 	$L__BB83_411;
$L__BB83_419:
	setp.ne.s32 	%p68, %r380, 0;
	@%p68 bra 	$L__BB83_421;
	add.s32 	%r771, %r2099, %r484;
	add.s64 	%rd40, %rd20, 256;
	mov.b32 	%r770, 101;
	// begin inline asm
	st.relaxed.gpu.v2.u32 [%rd40], {%r770, %r771};
	// end inline asm
	st.shared.u32 	[_ZZN3cub18CUB_300001_SM_10006detail6select23DeviceSelectSweepKernelINS2_10policy_hubIiiiLb1ELNS0_10SelectImplE2EE10Policy1000EN6thrust24THRUST_300001_SM_1000_NS6detail15normal_iteratorINS9_10device_ptrIiEEEESE_NS2_27partition_distinct_output_tISE_SE_EEPiNS0_13ScanTileStateIiLb1EEE7is_evenNS0_8NullTypeEiNS2_19streaming_context_tIiLb0EEELS5_2EEEvT0_T1_T2_T3_T4_T5_T6_T7_iT8_NS1_7vsmem_tEE19static_temp_storage+68], %r2099;
	st.shared.u32 	[_ZZN3cub18CUB_300001_SM_10006detail6select23DeviceSelectSweepKernelINS2_10policy_hubIiiiLb1ELNS0_10SelectImplE2EE10Policy1000EN6thrust24THRUST_300001_SM_1000_NS6detail15normal_iteratorINS9_10device_ptrIiEEEESE_NS2_27partition_distinct_output_tISE_SE_EEPiNS0_13ScanTileStateIiLb1EEE7is_evenNS0_8NullTypeEiNS2_19streaming_context_tIiLb0EEELS5_2EEEvT0_T1_T2_T3_T4_T5_T6_T7_iT8_NS1_7vsmem_tEE19static_temp_storage+72], %r771;
$L__BB83_421:
	setp.ne.s32 	%p69, %r647, 0;
	mov.u32 	%r2104, %r486;
	@%p69 bra 	$L__BB83_423;
	st.shared.u32 	[_ZZN3cub18CUB_300001_SM_10006detail6select23DeviceSelectSweepKernelINS2_10policy_hubIiiiLb1ELNS0_10SelectImplE2EE10Policy1000EN6thrust24THRUST_300001_SM_1000_NS6detail15normal_iteratorINS9_10device_ptrIiEEEESE_NS2_27partition_distinct_output_tISE_SE_EEPiNS0_13ScanTileStateIiLb1EEE7is_evenNS0_8NullTypeEiNS2_19streaming_context_tIiLb0EEELS5_2EEEvT0_T1_T2_T3_T4_T5_T6_T7_iT8_NS1_7vsmem_tEE19static_temp_storage+40], %r2099;
	mov.u32 	%r2104, %r2099;
$L__BB83_423:
	bar.sync 	0;
	setp.eq.s32 	%p70, %r380, 0;
	mov.u32 	%r772, _ZZN3cub18CUB_300001_SM_10006detail6select23DeviceSelectSweepKernelINS2_10policy_hubIiiiLb1ELNS0_10SelectImplE2EE10Policy1000EN6thrust24THRUST_300001_SM_1000_NS6detail15normal_iteratorINS9_10device_ptrIiEEEESE_NS2_27partition_distinct_output_tISE_SE_EEPiNS0_13ScanTileStateIiLb1EEE7is_evenNS0_8NullTypeEiNS2_19streaming_context_tIiLb0EEELS5_2EEEvT0_T1_T2_T3_T4_T5_T6_T7_iT8_NS1_7vsmem_tEE19static_temp_storage;
	ld.shared.u32 	%r773, [_ZZN3cub18CUB_300001_SM_10006detail6select23DeviceSelectSweepKernelINS2_10policy_hubIiiiLb1ELNS0_10SelectImplE2EE10Policy1000EN6thrust24THRUST_300001_SM_1000_NS6detail15normal_iteratorINS9_10device_ptrIiEEEESE_NS2_27partition_distinct_output_tISE_SE_EEPiNS0_13ScanTileStateIiLb1EEE7is_evenNS0_8NullTypeEiNS2_19streaming_context_tIiLb0EEELS5_2EEEvT0_T1_T2_T3_T4_T5_T6_T7_iT8_NS1_7vsmem_tEE19static_temp_storage+40];
	selp.b32 	%r774, 0, %r773, %p70;
	add.s32 	%r775, %r774, %r2104;
	add.s32 	%r776, %r775, %r2077;
	add.s32 	%r778, %r678, %r775;
	add.s32 	%r779, %r778, %r2079;
	add.s32 	%r780, %r779, %r2080;
	add.s32 	%r781, %r780, %r2081;
	add.s32 	%r782, %r781, %r2082;
	add.s32 	%r783, %r782, %r2083;
	add.s32 	%r784, %r783, %r2084;
	add.s32 	%r785, %r784, %r2085;
	add.s32 	%r786, %r785, %r2086;
	add.s32 	%r787, %r786, %r2087;
	add.s32 	%r788, %r787, %r2088;
	add.s32 	%r789, %r788, %r2089;
	add.s32 	%r790, %r789, %r2090;
	add.s32 	%r791, %r790, %r2091;
	add.s32 	%r792, %r791, %r2092;
	add.s32 	%r793, %r792, %r2093;
	add.s32 	%r794, %r793, %r2094;
	add.s32 	%r795, %r794, %r2095;
	ld.shared.v2.u32 	{%r796, %r797}, [_ZZN3cub18CUB_300001_SM_10006detail6select23DeviceSelectSweepKernelINS2_10policy_hubIiiiLb1ELNS0_10SelectImplE2EE10Policy1000EN6thrust24THRUST_300001_SM_1000_NS6detail15normal_iteratorINS9_10device_ptrIiEEEESE_NS2_27partition_distinct_output_tISE_SE_EEPiNS0_13ScanTileStateIiLb1EEE7is_evenNS0_8NullTypeEiNS2_19streaming_context_tIiLb0EEELS5_2EEEvT0_T1_T2_T3_T4_T5_T6_T7_iT8_NS1_7vsmem_tEE19static_temp_storage+72];
	ld.shared.u32 	%r798, [_ZZN3cub18CUB_300001_SM_10006detail6select23DeviceSelectSweepKernelINS2_10policy_hubIiiiLb1ELNS0_10SelectImplE2EE10Policy1000EN6thrust24THRUST_300001_SM_1000_NS6detail15normal_iteratorINS9_10device_ptrIiEEEESE_NS2_27partition_distinct_output_tISE_SE_EEPiNS0_13ScanTileStateIiLb1EEE7is_evenNS0_8NullTypeEiNS2_19streaming_context_tIiLb0EEELS5_2EEEvT0_T1_T2_T3_T4_T5_T6_T7_iT8_NS1_7vsmem_tEE19static_temp_storage+68];
	sub.s32 	%r517, %r2, %r798;
	sub.s32 	%r799, 5120, %r213;
	sub.s32 	%r2105, %r796, %r799;
	sub.s32 	%r800, %r799, %r797;
	bar.sync 	0;
	add.s32 	%r519, %r800, %r213;
	sub.s32 	%r801, %r775, %r798;
	sub.s32 	%r802, %r381, %r801;
	setp.eq.s32 	%p71, %r2077, 0;
	add.s32 	%r803, %r801, %r519;
	selp.b32 	%r804, %r802, %r803, %p71;
	shl.b32 	%r805, %r804, 2;
	add.s32 	%r806, %r772, %r805;
	st.shared.u32 	[%r806], %r2057;
	sub.s32 	%r807, %r798, %r776;
	add.s32 	%r808, %r381, %r807;
	add.s32 	%r809, %r808, 1;
	setp.eq.s32 	%p72, %r2078, 0;
	add.s32 	%r810, %r803, %r2077;
	selp.b32 	%r811, %r809, %r810, %p72;
	shl.b32 	%r812, %r811, 2;
	add.s32 	%r813, %r772, %r812;
	st.shared.u32 	[%r813], %r2058;
	sub.s32 	%r814, %r798, %r778;
	add.s32 	%r815, %r381, %r814;
	add.s32 	%r816, %r815, 2;
	setp.eq.s32 	%p73, %r2079, 0;
	add.s32 	%r817, %r810, %r2078;
	selp.b32 	%r818, %r816, %r817, %p73;
	shl.b32 	%r819, %r818, 2;
	add.s32 	%r820, %r772, %r819;
	st.shared.u32 	[%r820], %r2059;
	sub.s32 	%r821, %r798, %r779;
	add.s32 	%r822, %r381, %r821;
	add.s32 	%r823, %r822, 3;
	setp.eq.s32 	%p74, %r2080, 0;
	add.s32 	%r824, %r817, %r2079;
	selp.b32 	%r825, %r823, %r824, %p74;
	shl.b32 	%r826, %r825, 2;
	add.s32 	%r827, %r772, %r826;
	st.shared.u32 	[%r827], %r2060;
	sub.s32 	%r828, %r798, %r780;
	add.s32 	%r829, %r381, %r828;
	add.s32 	%r830, %r829, 4;
	setp.eq.s32 	%p75, %r2081, 0;
	add.s32 	%r831, %r824, %r2080;
	selp.b32 	%r832, %r830, %r831, %p75;
	shl.b32 	%r833, %r832, 2;
	add.s32 	%r834, %r772, %r833;
	st.shared.u32 	[%r834], %r2061;
	sub.s32 	%r835, %r798, %r781;
	add.s32 	%r836, %r381, %r835;
	add.s32 	%r837, %r836, 5;
	setp.eq.s32 	%p76, %r2082, 0;
	add.s32 	%r838, %r831, %r2081;
	selp.b32 	%r839, %r837, %r838, %p76;
	shl.b32 	%r840, %r839, 2;
	add.s32 	%r841, %r772, %r840;
	st.shared.u32 	[%r841], %r2062;
	sub.s32 	%r842, %r798, %r782;
	add.s32 	%r843, %r381, %r842;
	add.s32 	%r844, %r843, 6;
	setp.eq.s32 	%p77, %r2083, 0;
	add.s32 	%r845, %r838, %r2082;
	selp.b32 	%r846, %r844, %r845, %p77;
	shl.b32 	%r847, %r846, 2;
	add.s32 	%r848, %r772, %r847;
	st.shared.u32 	[%r848], %r2063;
	sub.s32 	%r849, %r798, %r783;
	add.s32 	%r850, %r381, %r849;
	add.s32 	%r851, %r850, 7;
	setp.eq.s32 	%p78, %r2084, 0;
	add.s32 	%r852, %r845, %r2083;
	selp.b32 	%r853, %r851, %r852, %p78;
	shl.b32 	%r854, %r853, 2;
	add.s32 	%r855, %r772, %r854;
	st.shared.u32 	[%r855], %r2064;
	sub.s32 	%r856, %r798, %r784;
	add.s32 	%r857, %r381, %r856;
	add.s32 	%r858, %r857, 8;
	setp.eq.s32 	%p79, %r2085, 0;
	add.s32 	%r859, %r852, %r2084;
	selp.b32 	%r860, %r858, %r859, %p79;
	shl.b32 	%r861, %r860, 2;
	add.s32 	%r862, %r772, %r861;
	st.shared.u32 	[%r862], %r2065;
	sub.s32 	%r863, %r798, %r785;
	add.s32 	%r864, %r381, %r863;
	add.s32 	%r865, %r864, 9;
	setp.eq.s32 	%p80, %r2086, 0;
	add.s32 	%r866, %r859, %r2085;
	selp.b32 	%r867, %r865, %r866, %p80;
	shl.b32 	%r868, %r867, 2;
	add.s32 	%r869, %r772, %r868;
	st.shared.u32 	[%r869], %r2066;
	sub.s32 	%r870, %r798, %r786;
	add.s32 	%r871, %r381, %r870;
	add.s32 	%r872, %r871, 10;
	setp.eq.s32 	%p81, %r2087, 0;
	add.s32 	%r873, %r866, %r2086;
	selp.b32 	%r874, %r872, %r873, %p81;
	shl.b32 	%r875, %r874, 2;
	add.s32 	%r876, %r772, %r875;
	st.shared.u32 	[%r876], %r2067;
	sub.s32 	%r877, %r798, %r787;
	add.s32 	%r878, %r381, %r877;
	add.s32 	%r879, %r878, 11;
	setp.eq.s32 	%p82, %r2088, 0;
	add.s32 	%r880, %r873, %r2087;
	selp.b32 	%r881, %r879, %r880, %p82;
	shl.b32 	%r882, %r881, 2;
	add.s32 	%r883, %r772, %r882;
	st.shared.u32 	[%r883], %r2068;
	sub.s32 	%r884, %r798, %r788;
	add.s32 	%r885, %r381, %r884;
	add.s32 	%r886, %r885, 12;
	setp.eq.s32 	%p83, %r2089, 0;
	add.s32 	%r887, %r880, %r2088;
	selp.b32 	%r888, %r886, %r887, %p83;
	shl.b32 	%r889, %r888, 2;
	add.s32 	%r890, %r772, %r889;
	st.shared.u32 	[%r890], %r2069;
	sub.s32 	%r891, %r798, %r789;
	add.s32 	%r892, %r381, %r891;
	add.s32 	%r893, %r892, 13;
	setp.eq.s32 	%p84, %r2090, 0;
	add.s32 	%r894, %r887, %r2089;
	selp.b32 	%r895, %r893, %r894, %p84;
	shl.b32 	%r896, %r895, 2;
	add.s32 	%r897, %r772, %r896;
	st.shared.u32 	[%r897], %r2070;
	sub.s32 	%r898, %r798, %r790;
	add.s32 	%r899, %r381, %r898;
	add.s32 	%r900, %r899, 14;
	setp.eq.s32 	%p85, %r2091, 0;
	add.s32 	%r901, %r894, %r2090;
	selp.b32 	%r902, %r900, %r901, %p85;
	shl.b32 	%r903, %r902, 2;
	add.s32 	%r904, %r772, %r903;
	st.shared.u32 	[%r904], %r2071;
	sub.s32 	%r905, %r798, %r791;
	add.s32 	%r906, %r381, %r905;
	add.s32 	%r907, %r906, 15;
	setp.eq.s32 	%p86, %r2092, 0;
	add.s32 	%r908, %r901, %r2091;
	selp.b32 	%r909, %r907, %r908, %p86;
	shl.b32 	%r910, %r909, 2;
	add.s32 	%r911, %r772, %r910;
	st.shared.u32 	[%r911], %r2072;
	sub.s32 	%r912, %r798, %r792;
	add.s32 	%r913, %r381, %r912;
	add.s32 	%r914, %r913, 16;
	setp.eq.s32 	%p87, %r2093, 0;
	add.s32 	%r915, %r908, %r2092;
	selp.b32 	%r916, %r914, %r915, %p87;
	shl.b32 	%r917, %r916, 2;
	add.s32 	%r918, %r772, %r917;
	st.shared.u32 	[%r918], %r2073;
	sub.s32 	%r919, %r798, %r793;
	add.s32 	%r920, %r381, %r919;
	add.s32 	%r921, %r920, 17;
	setp.eq.s32 	%p88, %r2094, 0;
	add.s32 	%r922, %r915, %r2093;
	selp.b32 	%r923, %r921, %r922, %p88;
	shl.b32 	%r924, %r923, 2;
	add.s32 	%r925, %r772, %r924;
	st.shared.u32 	[%r925], %r2074;
	sub.s32 	%r926, %r798, %r794;
	add.s32 	%r927, %r381, %r926;
	add.s32 	%r928, %r927, 18;
	setp.eq.s32 	%p89, %r2095, 0;
	add.s32 	%r929, %r922, %r2094;
	selp.b32 	%r930, %r928, %r929, %p89;
	shl.b32 	%r931, %r930, 2;
	add.s32 	%r932, %r772, %r931;
	st.shared.u32 	[%r932], %r2075;
	sub.s32 	%r933, %r798, %r795;
	add.s32 	%r934, %r381, %r933;
	add.s32 	%r935, %r934, 19;
	setp.eq.s32 	%p90, %r2096, 0;
	add.s32 	%r936, %r929, %r2095;
	selp.b32 	%r937, %r935, %r936, %p90;
	shl.b32 	%r938, %r937, 2;
	add.s32 	%r939, %r772, %r938;
	st.shared.u32 	[%r939], %r2076;
	bar.sync 	0;
	sub.s32 	%r940, %r798, %r519;
	add.s32 	%r941, %r940, %r380;
	shl.b32 	%r942, %r380, 2;
	add.s32 	%r520, %r772, %r942;
	ld.shared.u32 	%r521, [%r520];
	setp.ge.s32 	%p91, %r380, %r213;
	cvta.to.global.u64 	%rd41, %rd26;
	mul.wide.s32 	%rd42, %r941, 4;
	add.s64 	%rd24, %rd41, %rd42;
	@%p91 bra 	$L__BB83_427;
	setp.lt.s32 	%p92, %r380, %r519;
	@%p92 bra 	$L__BB83_426;
	st.global.u32 	[%rd24], %r521;
	bra.uni 	$L__BB83_427;
$L__BB83_426:
	add.s32 	%r943, %r517, %r380;
	mul.wide.s32 	%rd43, %r943, 4;
	add.s64 	%rd44, %rd4, %rd43;
	st.global.u32 	[%rd44], %r521;
$L__BB83_427:
	add.s32 	%r522, %r380, 256;
	ld.shared.u32 	%r523, [%r520+1024];
	setp.ge.s32 	%p93, %r522, %r213;
	cvt.u64.u32 	%rd45, %r380;
	cvt.s64.s32 	%rd46, %r517;
	add.s64 	%rd47, %rd46, %rd45;
	shl.b64 	%rd48, %rd47, 2;
	add.s64 	%rd25, %rd4, %rd48;
	@%p93 bra 	$L__BB83_431;
	setp.lt.s32 	%p94, %r522, %r519;
	@%p94 bra 	$L__BB83_430;
	st.global.u32 	[%rd24+1024], %r523;
	bra.uni 	$L__BB83_431;
$L__BB83_430:
	st.global.u32 	[%rd25+1024], %r523;
$L__BB83_431:
	add.s32 	%r524, %r380, 512;
	ld.shared.u32 	%r525, [%r520+2048];
	setp.ge.s32 	%p95, %r524, %r213;
	@%p95 bra 	$L__BB83_435;
	setp.lt.s32 	%p96, %r524, %r519;
	@%p96 bra 	$L__BB83_434;
	st.global.u32 	[%rd24+2048], %r525;
	bra.uni 	$L__BB83_435;
$L__BB83_434:
	st.global.u32 	[%rd25+2048], %r525;
$L__BB83_435:
	add.s32 	%r526, %r380, 768;
	ld.shared.u32 	%r527, [%r520+3072];
	setp.ge.s32 	%p97, %r526, %r213;
	@%p97 bra 	$L__BB83_439;
	setp.lt.s32 	%p98, %r526, %r519;
	@%p98 bra 	$L__BB83_438;
	st.global.u32 	[%rd24+3072], %r527;
	bra.uni 	$L__BB83_439;
$L__BB83_438:
	st.global.u32 	[%rd25+3072], %r527;
$L__BB83_439:
	or.b32  	%r528, %r380, 1024;
	ld.shared.u32 	%r529, [%r520+4096];
	setp.ge.s32 	%p99, %r528, %r213;
	@%p99 bra 	$L__BB83_443;
	setp.lt.s32 	%p100, %r528, %r519;
	@%p100 bra 	$L__BB83_442;
	st.global.u32 	[%rd24+4096], %r529;
	bra.uni 	$L__BB83_443;
$L__BB83_442:
	st.global.u32 	[%rd25+4096], %r529;
$L__BB83_443:
	add.s32 	%r530, %r380, 1280;
	ld.shared.u32 	%r531, [%r520+5120];
	setp.ge.s32 	%p101, %r530, %r213;
	@%p101 bra 	$L__BB83_447;
	setp.lt.s32 	%p102, %r530, %r519;
	@%p102 bra 	$L__BB83_446;
	st.global.u32 	[%rd24+5120], %r531;
	bra.uni 	$L__BB83_447;
$L__BB83_446:
	st.global.u32 	[%rd25+5120], %r531;
$L__BB83_447:
	add.s32 	%r532, %r380, 1536;
	ld.shared.u32 	%r533, [%r520+6144];
	setp.ge.s32 	%p103, %r532, %r213;
	@%p103 bra 	$L__BB83_451;
	setp.lt.s32 	%p104, %r532, %r519;
	@%p104 bra 	$L__BB83_450;
	st.global.u32 	[%rd24+6144], %r533;
	bra.uni 	$L__BB83_451;
$L__BB83_450:
	st.global.u32 	[%rd25+6144], %r533;
$L__BB83_451:
	add.s32 	%r534, %r380, 1792;
	ld.shared.u32 	%r535, [%r520+7168];
	setp.ge.s32 	%p105, %r534, %r213;
	@%p105 bra 	$L__BB83_455;
	setp.lt.s32 	%p106, %r534, %r519;
	@%p106 bra 	$L__BB83_454;
	st.global.u32 	[%rd24+7168], %r535;
	bra.uni 	$L__BB83_455;
$L__BB83_454:
	st.global.u32 	[%rd25+7168], %r535;
$L__BB83_455:
	or.b32  	%r536, %r380, 2048;
	ld.shared.u32 	%r537, [%r520+8192];
	setp.ge.s32 	%p107, %r536, %r213;
	@%p107 bra 	$L__BB83_459;
	setp.lt.s32 	%p108, %r536, %r519;
	@%p108 bra 	$L__BB83_458;
	st.global.u32 	[%rd24+8192], %r537;
	bra.uni 	$L__BB83_459;
$L__BB83_458:
	st.global.u32 	[%rd25+8192], %r537;
$L__BB83_459:
	add.s32 	%r538, %r380, 2304;
	ld.shared.u32 	%r539, [%r520+9216];
	setp.ge.s32 	%p109, %r538, %r213;
	@%p109 bra 	$L__BB83_463;
	setp.lt.s32 	%p110, %r538, %r519;
	@%p110 bra 	$L__BB83_462;
	st.global.u32 	[%rd24+9216], %r539;
	bra.uni 	$L__BB83_463;
$L__BB83_462:
	st.global.u32 	[%rd25+9216], %r539;
$L__BB83_463:
	add.s32 	%r540, %r380, 2560;
	ld.shared.u32 	%r541, [%r520+10240];
	setp.ge.s32 	%p111, %r540, %r213;
	@%p111 bra 	$L__BB83_467;
	setp.lt.s32 	%p112, %r540, %r519;
	@%p112 bra 	$L__BB83_466;
	st.global.u32 	[%rd24+10240], %r541;
	bra.uni 	$L__BB83_467;
$L__BB83_466:
	st.global.u32 	[%rd25+10240], %r541;
$L__BB83_467:
	add.s32 	%r542, %r380, 2816;
	ld.shared.u32 	%r543, [%r520+11264];
	setp.ge.s32 	%p113, %r542, %r213;
	@%p113 bra 	$L__BB83_471;
	setp.lt.s32 	%p114, %r542, %r519;
	@%p114 bra 	$L__BB83_470;
	st.global.u32 	[%rd24+11264], %r543;
	bra.uni 	$L__BB83_471;
$L__BB83_470:
	st.global.u32 	[%rd25+11264], %r543;
$L__BB83_471:
	or.b32  	%r544, %r380, 3072;
	ld.shared.u32 	%r545, [%r520+12288];
	setp.ge.s32 	%p115, %r544, %r213;
	@%p115 bra 	$L__BB83_475;
	setp.lt.s32 	%p116, %r544, %r519;
	@%p116 bra 	$L__BB83_474;
	st.global.u32 	[%rd24+12288], %r545;
	bra.uni 	$L__BB83_475;
$L__BB83_474:
	st.global.u32 	[%rd25+12288], %r545;
$L__BB83_475:
	add.s32 	%r546, %r380, 3328;
	ld.shared.u32 	%r547, [%r520+13312];
	setp.ge.s32 	%p117, %r546, %r213;
	@%p117 bra 	$L__BB83_479;
	setp.lt.s32 	%p118, %r546, %r519;
	@%p118 bra 	$L__BB83_478;
	st.global.u32 	[%rd24+13312], %r547;
	bra.uni 	$L__BB83_479;
$L__BB83_478:
	st.global.u32 	[%rd25+13312], %r547;
$L__BB83_479:
	add.s32 	%r548, %r380, 3584;
	ld.shared.u32 	%r549, [%r520+14336];
	setp.ge.s32 	%p119, %r548, %r213;
	@%p119 bra 	$L__BB83_483;
	setp.lt.s32 	%p120, %r548, %r519;
	@%p120 bra 	$L__BB83_482;
	st.global.u32 	[%rd24+14336], %r549;
	bra.uni 	$L__BB83_483;
$L__BB83_482:
	st.global.u32 	[%rd25+14336], %r549;
$L__BB83_483:
	add.s32 	%r550, %r380, 3840;
	ld.shared.u32 	%r551, [%r520+15360];
	setp.ge.s32 	%p121, %r550, %r213;
	@%p121 bra 	$L__BB83_487;
	setp.lt.s32 	%p122, %r550, %r519;
	@%p122 bra 	$L__BB83_486;
	st.global.u32 	[%rd24+15360], %r551;
	bra.uni 	$L__BB83_487;
$L__BB83_486:
	st.global.u32 	[%rd25+15360], %r551;
$L__BB83_487:
	or.b32  	%r552, %r380, 4096;
	ld.shared.u32 	%r553, [%r520+16384];
	setp.ge.s32 	%p123, %r552, %r213;
	@%p123 bra 	$L__BB83_491;
	setp.lt.s32 	%p124, %r552, %r519;
	@%p124 bra 	$L__BB83_490;
	st.global.u32 	[%rd24+16384], %r553;
	bra.uni 	$L__BB83_491;
$L__BB83_490:
	st.global.u32 	[%rd25+16384], %r553;
$L__BB83_491:
	add.s32 	%r554, %r380, 4352;
	ld.shared.u32 	%r555, [%r520+17408];
	setp.ge.s32 	%p125, %r554, %r213;
	@%p125 bra 	$L__BB83_495;
	setp.lt.s32 	%p126, %r554, %r519;
	@%p126 bra 	$L__BB83_494;
	st.global.u32 	[%rd24+17408], %r555;
	bra.uni 	$L__BB83_495;
$L__BB83_494:
	st.global.u32 	[%rd25+17408], %r555;
$L__BB83_495:
	add.s32 	%r556, %r380, 4608;
	ld.shared.u32 	%r557, [%r520+18432];
	setp.ge.s32 	%p127, %r556, %r213;
	@%p127 bra 	$L__BB83_499;
	setp.lt.s32 	%p128, %r556, %r519;
	@%p128 bra 	$L__BB83_498;
	st.global.u32 	[%rd24+18432], %r557;
	bra.uni 	$L__BB83_499;
$L__BB83_498:
	st.global.u32 	[%rd25+18432], %r557;
$L__BB83_499:
	add.s32 	%r558, %r380, 4864;
	ld.shared.u32 	%r559, [%r520+19456];
	setp.ge.s32 	%p129, %r558, %r213;
	@%p129 bra 	$L__BB83_503;
	setp.lt.s32 	%p130, %r558, %r519;
	@%p130 bra 	$L__BB83_502;
	st.global.u32 	[%rd24+19456], %r559;
	bra.uni 	$L__BB83_503;
$L__BB83_502:
	st.global.u32 	[%rd25+19456], %r559;
$L__BB83_503:
	mov.u32 	%r1310, %tid.x;
	setp.ne.s32 	%p272, %r1310, 0;
	@%p272 bra 	$L__BB83_505;
	ld.param.u64 	%rd478, [_ZN3cub18CUB_300001_SM_10006detail6select23DeviceSelectSweepKernelINS2_10policy_hubIiiiLb1ELNS0_10SelectImplE2EE10Policy1000EN6thrust24THRUST_300001_SM_1000_NS6detail15normal_iteratorINS9_10device_ptrIiEEEESE_NS2_27partition_distinct_output_tISE_SE_EEPiNS0_13ScanTileStateIiLb1EEE7is_evenNS0_8NullTypeEiNS2_19streaming_context_tIiLb0EEELS5_2EEEvT0_T1_T2_T3_T4_T5_T6_T7_iT8_NS1_7vsmem_tE_param_3];
	cvta.to.global.u64 	%rd254, %rd478;
	st.global.u32 	[%rd254], %r2105;
$L__BB83_505:
	ret;

}
	// .globl	_ZN3cub18CUB_300001_SM_10006detail6select23DeviceSelectSweepKernelINS2_10policy_hubIiilLb1ELNS0_10SelectImplE2EE10Policy1000EN6thrust24THRUST_300001_SM_1000_NS6detail15normal_iteratorINS9_10device_ptrIiEEEESE_NS2_27partition_distinct_output_tISE_SE_EEPlNS0_13ScanTileStateIiLb1EEE7is_evenNS0_8NullTypeEiNS2_19streaming_context_tIlLb1EEELS5_2EEEvT0_T1_T2_T3_T4_T5_T6_T7_iT8_NS1_7vsmem_tE
.visible .entry _ZN3cub18CUB_300001_SM_10006detail6select23DeviceSelectSweepKernelINS2_10policy_hubIiilLb1ELNS0_10SelectImplE2EE10Policy1000EN6thrust24THRUST_300001_SM_1000_NS6detail15normal_iteratorINS9_10device_ptrIiEEEESE_NS2_27partition_distinct_output_tISE_SE_EEPlNS0_13ScanTileStateIiLb1EEE7is_evenNS0_8NullTypeEiNS2_19streaming_context_tIlLb1EEELS5_2EEEvT0_T1_T2_T3_T4_T5_T6_T7_iT8_NS1_7vsmem_tE(
	.param .align 8 .b8 _ZN3cub18CUB_300001_SM_10006detail6select23DeviceSelectSweepKernelINS2_10policy_hubIiilLb1ELNS0_10SelectImplE2EE10Policy1000EN6thrust24THRUST_300001_SM_1000_NS6detail15normal_iteratorINS9_10device_ptrIiEEEESE_NS2_27partition_distinct_output_tISE_SE_EEPlNS0_13ScanTileStateIiLb1EEE7is_evenNS0_8NullTypeEiNS2_19streaming_context_tIlLb1EEELS5_2EEEvT0_T1_T2_T3_T4_T5_T6_T7_iT8_NS1_7vsmem_tE_param_0[8],
	.param .align 8 .b8 _ZN3cub18CUB_300001_SM_10006detail6select23DeviceSelectSweepKernelINS2_10policy_hubIiilLb1ELNS0_10SelectImplE2EE10Policy1000EN6thrust24THRUST_300001_SM_1000_NS6detail15normal_iteratorINS9_10device_ptrIiEEEESE_NS2_27partition_distinct_output_tISE_SE_EEPlNS0_13ScanTileStateIiLb1EEE7is_evenNS0_8NullTypeEiNS2_19streaming_context_tIlLb1EEELS5_2EEEvT0_T1_T2_T3_T4_T5_T6_T7_iT8_NS1_7vsmem_tE_param_1[8],
	.param .align 8 .b8 _ZN3cub18CUB_300001_SM_10006detail6select23DeviceSelectSweepKernelINS2_10policy_hubIiilLb1ELNS0_10SelectImplE2EE10Policy1000EN6thrust24THRUST_300001_SM_1000_NS6detail15normal_iteratorINS9_10device_ptrIiEEEESE_NS2_27partition_distinct_output_tISE_SE_EEPlNS0_13ScanTileStateIiLb1EEE7is_evenNS0_8NullTypeEiNS2_19streaming_context_tIlLb1EEELS5_2EEEvT0_T1_T2_T3_T4_T5_T6_T7_iT8_NS1_7vsmem_tE_param_2[16],
	.param .u64 .ptr .align 1 _ZN3cub18CUB_300001_SM_10006detail6select23DeviceSelectSweepKernelINS2_10policy_hubIiilLb1ELNS0_10SelectImplE2EE10Policy1000EN6thrust24THRUST_300001_SM_1000_NS6detail15normal_iteratorINS9_10device_ptrIiEEEESE_NS2_27partition_distinct_output_tISE_SE_EEPlNS0_13ScanTileStateIiLb1EEE7is_evenNS0_8NullTypeEiNS2_19streaming_context_tIlLb1EEELS5_2EEEvT0_T1_T2_T3_T4_T5_T6_T7_iT8_NS1_7vsmem_tE_param_3,
	.param .align 8 .b8 _ZN3cub18CUB_300001_SM_10006detail6select23DeviceSelectSweepKernelINS2_10policy_hubIiilLb1ELNS0_10SelectImplE2EE10Policy1000EN6thrust24THRUST_300001_SM_1000_NS6detail15normal_iteratorINS9_10device_ptrIiEEEESE_NS2_27partition_distinct_output_tISE_SE_EEPlNS0_13ScanTileStateIiLb1EEE7is_evenNS0_8NullTypeEiNS2_19streaming_context_tIlLb1EEELS5_2EEEvT0_T1_T2_T3_T4_T5_T6_T7_iT8_NS1_7vsmem_tE_param_4[8],
	.param .align 1 .b8 _ZN3cub18CUB_300001_SM_10006detail6select23DeviceSelectSweepKernelINS2_10policy_hubIiilLb1ELNS0_10SelectImplE2EE10Policy1000EN6thrust24THRUST_300001_SM_1000_NS6detail15normal_iteratorINS9_10device_ptrIiEEEESE_NS2_27partition_distinct_output_tISE_SE_EEPlNS0_13ScanTileStateIiLb1EEE7is_evenNS0_8NullTypeEiNS2_19streaming_context_tIlLb1EEELS5_2EEEvT0_T1_T2_T3_T4_T5_T6_T7_iT8_NS1_7vsmem_tE_param_5[1],
	.param .align 1 .b8 _ZN3cub18CUB_300001_SM_10006detail6select23DeviceSelectSweepKernelINS2_10policy_hubIiilLb1ELNS0_10SelectImplE2EE10Policy1000EN6thrust24THRUST_300001_SM_1000_NS6detail15normal_iteratorINS9_10device_ptrIiEEEESE_NS2_27partition_distinct_output_tISE_SE_EEPlNS0_13ScanTileStateIiLb1EEE7is_evenNS0_8NullTypeEiNS2_19streaming_context_tIlLb1EEELS5_2EEEvT0_T1_T2_T3_T4_T5_T6_T7_iT8_NS1_7vsmem_tE_param_6[1],
	.param .u32 _ZN3cub18CUB_300001_SM_10006detail6select23DeviceSelectSweepKernelINS2_10policy_hubIiilLb1ELNS0_10SelectImplE2EE10Policy1000EN6thrust24THRUST_300001_SM_1000_NS6detail15normal_iteratorINS9_10device_ptrIiEEEESE_NS2_27partition_distinct_output_tISE_SE_EEPlNS0_13ScanTileStateIiLb1EEE7is_evenNS0_8NullTypeEiNS2_19streaming_context_tIlLb1EEELS5_2EEEvT0_T1_T2_T3_T4_T5_T6_T7_iT8_NS1_7vsmem_tE_param_7,
	.param .u32 _ZN3cub18CUB_300001_SM_10006detail6select23DeviceSelectSweepKernelINS2_10policy_hubIiilLb1ELNS0_10SelectImplE2EE10Policy1000EN6thrust24THRUST_300001_SM_1000_NS6detail15normal_iteratorINS9_10device_ptrIiEEEESE_NS2_27partition_distinct_output_tISE_SE_EEPlNS0_13ScanTileStateIiLb1EEE7is_evenNS0_8NullTypeEiNS2_19streaming_context_tIlLb1EEELS5_2EEEvT0_T1_T2_T3_T4_T5_T6_T7_iT8_NS1_7vsmem_tE_param_8,
	.param .align 8 .b8 _ZN3cub18CUB_300001_SM_10006detail6select23DeviceSelectSweepKernelINS2_10policy_hubIiilLb1ELNS0_10SelectImplE2EE10Policy1000EN6thrust24THRUST_300001_SM_1000_NS6detail15normal_iteratorINS9_10device_ptrIiEEEESE_NS2_27partition_distinct_output_tISE_SE_EEPlNS0_13ScanTileStateIiLb1EEE7is_evenNS0_8NullTypeEiNS2_19streaming_context_tIlLb1EEELS5_2EEEvT0_T1_T2_T3_T4_T5_T6_T7_iT8_NS1_7vsmem_tE_param_9[40],
	.param .align 8 .b8 _ZN3cub18CUB_300001_SM_10006detail6select23DeviceSelectSweepKernelINS2_10policy_hubIiilLb1ELNS0_10SelectImplE2EE10Policy1000EN6thrust24THRUST_300001_SM_1000_NS6detail15normal_iteratorINS9_10device_ptrIiEEEESE_NS2_27partition_distinct_output_tISE_SE_EEPlNS0_13ScanTileStateIiLb1EEE7is_evenNS0_8NullTypeEiNS2_19streaming_context_tIlLb1EEELS5_2EEEvT0_T1_T2_T3_T4_T5_T6_T7_iT8_NS1_7vsmem_tE_param_10[8]
)
.maxntid 640
{
	.reg .pred 	%p<373>;
	.reg .b16 	%rs<18>;
	.reg .b32 	%r<2034>;
	.reg .b64 	%rd<644>;
	// demoted variable
	.shared .align 16 .b8 _ZZN3cub18CUB_300001_SM_10006detail6select23DeviceSelectSweepKernelINS2_10policy_hubIiilLb1ELNS0_10SelectImplE2EE10Policy1000EN6thrust24THRUST_300001_SM_1000_NS6detail15normal_iteratorINS9_10device_ptrIiEEEESE_NS2_27partition_distinct_output_tISE_SE_EEPlNS0_13ScanTileStateIiLb1EEE7is_evenNS0_8NullTypeEiNS2_19streaming_context_tIlLb1EEELS5_2EEEvT0_T1_T2_T3_T4_T5_T6_T7_iT8_NS1_7vsmem_tEE19static_temp_storage[35840];
	ld.param.u64 	%rd53, [_ZN3cub18CUB_300001_SM_10006detail6select23DeviceSelectSweepKernelINS2_10policy_hubIiilLb1ELNS0_10SelectImplE2EE10Policy1000EN6thrust24THRUST_300001_SM_1000_NS6detail15normal_iteratorINS9_10device_ptrIiEEEESE_NS2_27partition_distinct_output_tISE_SE_EEPlNS0_13ScanTileStateIiLb1EEE7is_evenNS0_8NullTypeEiNS2_19streaming_context_tIlLb1EEELS5_2EEEvT0_T1_T2_T3_T4_T5_T6_T7_iT8_NS1_7vsmem_tE_param_2+8];
	ld.param.u64 	%rd52, [_ZN3cub18CUB_300001_SM_10006detail6select23DeviceSelectSweepKernelINS2_10policy_hubIiilLb1ELNS0_10SelectImplE2EE10Policy1000EN6thrust24THRUST_300001_SM_1000_NS6detail15normal_iteratorINS9_10device_ptrIiEEEESE_NS2_27partition_distinct_output_tISE_SE_EEPlNS0_13ScanTileStateIiLb1EEE7is_evenNS0_8NullTypeEiNS2_19streaming_context_tIlLb1EEELS5_2EEEvT0_T1_T2_T3_T4_T5_T6_T7_iT8_NS1_7vsmem_tE_param_2];
	ld.param.u64 	%rd2, [_ZN3cub18CUB_300001_SM_10006detail6select23DeviceSelectSweepKernelINS2_10policy_hubIiilLb1ELNS0_10SelectImplE2EE10Policy1000EN6thrust24THRUST_300001_SM_1000_NS6detail15normal_iteratorINS9_10device_ptrIiEEEESE_NS2_27partition_distinct_output_tISE_SE_EEPlNS0_13ScanTileStateIiLb1EEE7is_evenNS0_8NullTypeEiNS2_19streaming_context_tIlLb1EEELS5_2EEEvT0_T1_T2_T3_T4_T5_T6_T7_iT8_NS1_7vsmem_tE_param_4];
	ld.param.u64 	%rd56, [_ZN3cub18CUB_300001_SM_10006detail6select23DeviceSelectSweepKernelINS2_10policy_hubIiilLb1ELNS0_10SelectImplE2EE10Policy1000EN6thrust24THRUST_300001_SM_1000_NS6detail15normal_iteratorINS9_10device_ptrIiEEEESE_NS2_27partition_distinct_output_tISE_SE_EEPlNS0_13ScanTileStateIiLb1EEE7is_evenNS0_8NullTypeEiNS2_19streaming_context_tIlLb1EEELS5_2EEEvT0_T1_T2_T3_T4_T5_T6_T7_iT8_NS1_7vsmem_tE_param_1];
	ld.param.u64 	%rd57, [_ZN3cub18CUB_300001_SM_10006detail6select23DeviceSelectSweepKernelINS2_10policy_hubIiilLb1ELNS0_10SelectImplE2EE10Policy1000EN6thrust24THRUST_300001_SM_1000_NS6detail15normal_iteratorINS9_10device_ptrIiEEEESE_NS2_27partition_distinct_output_tISE_SE_EEPlNS0_13ScanTileStateIiLb1EEE7is_evenNS0_8NullTypeEiNS2_19streaming_context_tIlLb1EEELS5_2EEEvT0_T1_T2_T3_T4_T5_T6_T7_iT8_NS1_7vsmem_tE_param_0];
	ld.param.u32 	%r415, [_ZN3cub18CUB_300001_SM_10006detail6select23DeviceSelectSweepKernelINS2_10policy_hubIiilLb1ELNS0_10SelectImplE2EE10Policy1000EN6thrust24THRUST_300001_SM_1000_NS6detail15normal_iteratorINS9_10device_ptrIiEEEESE_NS2_27partition_distinct_output_tISE_SE_EEPlNS0_13ScanTileStateIiLb1EEE7is_evenNS0_8NullTypeEiNS2_19streaming_context_tIlLb1EEELS5_2EEEvT0_T1_T2_T3_T4_T5_T6_T7_iT8_NS1_7vsmem_tE_param_8];
	mov.b64 	%rd55, _ZN3cub18CUB_300001_SM_10006detail6select23DeviceSelectSweepKernelINS2_10policy_hubIiilLb1ELNS0_10SelectImplE2EE10Policy1000EN6thrust24THRUST_300001_SM_1000_NS6detail15normal_iteratorINS9_10device_ptrIiEEEESE_NS2_27partition_distinct_output_tISE_SE_EEPlNS0_13ScanTileStateIiLb1EEE7is_evenNS0_8NullTypeEiNS2_19streaming_context_tIlLb1EEELS5_2EEEvT0_T1_T2_T3_T4_T5_T6_T7_iT8_NS1_7vsmem_tE_param_9;
	mov.u64 	%rd1, %rd55;
	cvta.to.global.u64 	%rd3, %rd57;
	cvta.to.global.u64 	%rd4, %rd56;
	mov.u32 	%r416, %ctaid.x;
	mov.u32 	%r417, %nctaid.y;
	mov.u32 	%r418, %ctaid.y;
	mad.lo.s32 	%r1, %r416, %r417, %r418;
	mul.lo.s32 	%r2, %r1, 8960;
	add.s32 	%r419, %r415, -1;
	setp.ge.s32 	%p1, %r1, %r419;
	@%p1 bra 	$L__BB84_116;
	setp.ne.s32 	%p239, %r1, 0;
	@%p239 bra 	$L__BB84_52;
	mov.u64 	%rd450, %rd55;
	ld.param.u8 	%rs15, [%rd450];
	setp.eq.s16 	%p320, %rs15, 0;
	ld.param.u64 	%rd451, [%rd450+16];
	selp.b64 	%rd452, %rd451, 0, %p320;
	mov.u32 	%r1706, %ctaid.x;
	mov.u32 	%r1707, %nctaid.y;
	mov.u32 	%r1708, %ctaid.y;
	mad.lo.s32 	%r1709, %r1706, %r1707, %r1708;
	mul.lo.s32 	%r1710, %r1709, 8960;
	cvt.u64.u32 	%rd453, %r1710;
	add.s64 	%rd454, %rd452, %rd453;
	mov.u32 	%r3, %tid.x;
	mul.lo.s32 	%r1711, %r3, 14;
	cvt.u64.u32 	%rd455, %r1711;
	add.s64 	%rd456, %rd454, %rd455;
	shl.b64 	%rd457, %rd456, 2;
	add.s64 	%rd458, %rd3, %rd457;
	ld.global.u32 	%r4, [%rd458];
	ld.global.u32 	%r5, [%rd458+4];
	ld.global.u32 	%r6, [%rd458+8];
	ld.global.u32 	%r7, [%rd458+12];
	ld.global.u32 	%r8, [%rd458+16];
	ld.global.u32 	%r9, [%rd458+20];
	ld.global.u32 	%r10, [%rd458+24];
	ld.global.u32 	%r11, [%rd458+28];
	ld.global.u32 	%r12, [%rd458+32];
	ld.global.u32 	%r13, [%rd458+36];
	ld.global.u32 	%r14, [%rd458+40];
	ld.global.u32 	%r15, [%rd458+44];
	ld.global.u32 	%r16, [%rd458+48];
	ld.global.u32 	%r17, [%rd458+52];
	bar.sync 	0;
	add.s64 	%rd459, %rd4, %rd457;
	ld.global.u32 	%r1712, [%rd459];
	ld.global.u32 	%r1713, [%rd459+4];
	ld.global.u32 	%r1714, [%rd459+8];
	ld.global.u32 	%r1715, [%rd459+12];
	ld.global.u32 	%r1716, [%rd459+16];
	ld.global.u32 	%r1717, [%rd459+20];
	ld.global.u32 	%r1718, [%rd459+24];
	ld.global.u32 	%r1719, [%rd459+28];
	ld.global.u32 	%r1720, [%rd459+32];
	ld.global.u32 	%r1721, [%rd459+36];
	ld.global.u32 	%r1722, [%rd459+40];
	ld.global.u32 	%r1723, [%rd459+44];
	ld.global.u32 	%r1724, [%rd459+48];
	ld.global.u32 	%r1725, [%rd459+52];
	and.b32  	%r18, %r1712, 1;
	xor.b32  	%r1726, %r18, 1;
	and.b32  	%r19, %r1713, 1;
	xor.b32  	%r1727, %r19, 1;
	and.b32  	%r20, %r1714, 1;
	xor.b32  	%r1728, %r20, 1;
	and.b32  	%r21, %r1715, 1;
	xor.b32  	%r1729, %r21, 1;
	and.b32  	%r22, %r1716, 1;
	xor.b32  	%r1730, %r22, 1;
	and.b32  	%r23, %r1717, 1;
	xor.b32  	%r1731, %r23, 1;
	and.b32  	%r24, %r1718, 1;
	xor.b32  	%r1732, %r24, 1;
	and.b32  	%r25, %r1719, 1;
	xor.b32  	%r1733, %r25, 1;
	and.b32  	%r26, %r1720, 1;
	xor.b32  	%r1734, %r26, 1;
	and.b32  	%r27, %r1721, 1;
	xor.b32  	%r1735, %r27, 1;
	and.b32  	%r28, %r1722, 1;
	xor.b32  	%r1736, %r28, 1;
	and.b32  	%r29, %r1723, 1;
	xor.b32  	%r1737, %r29, 1;
	and.b32  	%r30, %r1724, 1;
	xor.b32  	%r1738, %r30, 1;
	and.b32  	%r31, %r1725, 1;
	xor.b32  	%r1739, %r31, 1;
	bar.sync 	0;
	add.s32 	%r1740, %r1727, %r1726;
	add.s32 	%r1741, %r1728, %r1740;
	add.s32 	%r1742, %r1729, %r1741;
	add.s32 	%r1743, %r1730, %r1742;
	add.s32 	%r1744, %r1731, %r1743;
	add.s32 	%r1745, %r1732, %r1744;
	add.s32 	%r1746, %r1733, %r1745;
	add.s32 	%r1747, %r1734, %r1746;
	add.s32 	%r1748, %r1735, %r1747;
	add.s32 	%r1749, %r1736, %r1748;
	add.s32 	%r1750, %r1737, %r1749;
	add.s32 	%r1751, %r1738, %r1750;
	add.s32 	%r1680, %r1739, %r1751;
	// begin inline asm
	mov.u32 %r1675, %laneid;
	// end inline asm
	mov.b32 	%r1678, 1;
	mov.b32 	%r1703, 0;
	mov.b32 	%r1705, -1;
	// begin inline asm
	{  .reg .s32 r0;  .reg .pred p;  shfl.sync.up.b32 r0|p, %r1680, %r1678, %r1703, %r1705;  @p add.s32 r0, r0, %r1680;  mov.s32 %r1676, r0;}
	// end inline asm
	mov.b32 	%r1684, 2;
	// begin inline asm
	{  .reg .s32 r0;  .reg .pred p;  shfl.sync.up.b32 r0|p, %r1676, %r1684, %r1703, %r1705;  @p add.s32 r0, r0, %r1676;  mov.s32 %r1682, r0;}
	// end inline asm
	mov.b32 	%r1690, 4;
	// begin inline asm
	{  .reg .s32 r0;  .reg .pred p;  shfl.sync.up.b32 r0|p, %r1682, %r1690, %r1703, %r1705;  @p add.s32 r0, r0, %r1682;  mov.s32 %r1688, r0;}
	// end inline asm
	mov.b32 	%r1696, 8;
	// begin inline asm
	{  .reg .s32 r0;  .reg .pred p;  shfl.sync.up.b32 r0|p, %r1688, %r1696, %r1703, %r1705;  @p add.s32 r0, r0, %r1688;  mov.s32 %r1694, r0;}
	// end inline asm
	mov.b32 	%r1702, 16;
	// begin inline asm
	{  .reg .s32 r0;  .reg .pred p;  shfl.sync.up.b32 r0|p, %r1694, %r1702, %r1703, %r1705;  @p add.s32 r0, r0, %r1694;  mov.s32 %r1700, r0;}
	// end inline asm
	setp.ne.s32 	%p321, %r1675, 31;
	@%p321 bra 	$L__BB84_4;
	shr.u32 	%r1752, %r3, 3;
	and.b32  	%r1753, %r1752, 124;
	mov.u32 	%r1754, _ZZN3cub18CUB_300001_SM_10006detail6select23DeviceSelectSweepKernelINS2_10policy_hubIiilLb1ELNS0_10SelectImplE2EE10Policy1000EN6thrust24THRUST_300001_SM_1000_NS6detail15normal_iteratorINS9_10device_ptrIiEEEESE_NS2_27partition_distinct_output_tISE_SE_EEPlNS0_13ScanTileStateIiLb1EEE7is_evenNS0_8NullTypeEiNS2_19streaming_context_tIlLb1EEELS5_2EEEvT0_T1_T2_T3_T4_T5_T6_T7_iT8_NS1_7vsmem_tEE19static_temp_storage;
	add.s32 	%r1755, %r1754, %r1753;
	st.shared.u32 	[%r1755], %r1700;
$L__BB84_4:
	bar.sync 	0;
	ld.shared.v4.u32 	{%r1756, %r1757, %r1758, %r1759}, [_ZZN3cub18CUB_300001_SM_10006detail6select23DeviceSelectSweepKernelINS2_10policy_hubIiilLb1ELNS0_10SelectImplE2EE10Policy1000EN6thrust24THRUST_300001_SM_1000_NS6detail15normal_iteratorINS9_10device_ptrIiEEEESE_NS2_27partition_distinct_output_tISE_SE_EEPlNS0_13ScanTileStateIiLb1EEE7is_evenNS0_8NullTypeEiNS2_19streaming_context_tIlLb1EEELS5_2EEEvT0_T1_T2_T3_T4_T5_T6_T7_iT8_NS1_7vsmem_tEE19static_temp_storage];
	shr.u32 	%r1760, %r3, 5;
	add.s32 	%r1761, %r1757, %r1756;
	setp.eq.s32 	%p322, %r1760, 2;
	selp.b32 	%r1762, %r1761, %r1756, %p322;
	add.s32 	%r1763, %r1761, %r1758;
	setp.eq.s32 	%p323, %r1760, 3;
	selp.b32 	%r1764, %r1763, %r1762, %p323;
	add.s32 	%r1765, %r1763, %r1759;
	setp.eq.s32 	%p324, %r1760, 4;
	selp.b32 	%r1766, %r1765, %r1764, %p324;
	ld.shared.v4.u32 	{%r1767, %r1768, %r1769, %r1770}, [_ZZN3cub18CUB_300001_SM_10006detail6select23DeviceSelectSweepKernelINS2_10policy_hubIiilLb1ELNS0_10SelectImplE2EE10Policy1000EN6thrust24THRUST_300001_SM_1000_NS6detail15normal_iteratorINS9_10device_ptrIiEEEESE_NS2_27partition_distinct_output_tISE_SE_EEPlNS0_13ScanTileStateIiLb1EEE7is_evenNS0_8NullTypeEiNS2_19streaming_context_tIlLb1EEELS5_2EEEvT0_T1_T2_T3_T4_T5_T6_T7_iT8_NS1_7vsmem_tEE19static_temp_storage+16];
	add.s32 	%r1771, %r1765, %r1767;
	setp.eq.s32 	%p325, %r1760, 5;
	selp.b32 	%r1772, %r1771, %r1766, %p325;
	add.s32 	%r1773, %r1771, %r1768;
	setp.eq.s32 	%p326, %r1760, 6;
	selp.b32 	%r1774, %r1773, %r1772, %p326;
	add.s32 	%r1775, %r1773, %r1769;
	setp.eq.s32 	%p327, %r1760, 7;
	selp.b32 	%r1776, %r1775, %r1774, %p327;
	add.s32 	%r1777, %r1775, %r1770;
	setp.eq.s32 	%p328, %r1760, 8;
	selp.b32 	%r1778, %r1777, %r1776, %p328;
	ld.shared.v4.u32 	{%r1779, %r1780, %r1781, %r1782}, [_ZZN3cub18CUB_300001_SM_10006detail6select23DeviceSelectSweepKernelINS2_10policy_hubIiilLb1ELNS0_10SelectImplE2EE10Policy1000EN6thrust24THRUST_300001_SM_1000_NS6detail15normal_iteratorINS9_10device_ptrIiEEEESE_NS2_27partition_distinct_output_tISE_SE_EEPlNS0_13ScanTileStateIiLb1EEE7is_evenNS0_8NullTypeEiNS2_19streaming_context_tIlLb1EEELS5_2EEEvT0_T1_T2_T3_T4_T5_T6_T7_iT8_NS1_7vsmem_tEE19static_temp_storage+32];
	add.s32 	%r1783, %r1777, %r1779;
	setp.eq.s32 	%p329, %r1760, 9;
	selp.b32 	%r1784, %r1783, %r1778, %p329;
	add.s32 	%r1785, %r1783, %r1780;
	setp.eq.s32 	%p330, %r1760, 10;
	selp.b32 	%r1786, %r1785, %r1784, %p330;
	add.s32 	%r1787, %r1785, %r1781;
	setp.eq.s32 	%p331, %r1760, 11;
	selp.b32 	%r1788, %r1787, %r1786, %p331;
	add.s32 	%r1789, %r1787, %r1782;
	setp.eq.s32 	%p332, %r1760, 12;
	selp.b32 	%r1790, %r1789, %r1788, %p332;
	ld.shared.v4.u32 	{%r1791, %r1792, %r1793, %r1794}, [_ZZN3cub18CUB_300001_SM_10006detail6select23DeviceSelectSweepKernelINS2_10policy_hubIiilLb1ELNS0_10SelectImplE2EE10Policy1000EN6thrust24THRUST_300001_SM_1000_NS6detail15normal_iteratorINS9_10device_ptrIiEEEESE_NS2_27partition_distinct_output_tISE_SE_EEPlNS0_13ScanTileStateIiLb1EEE7is_evenNS0_8NullTypeEiNS2_19streaming_context_tIlLb1EEELS5_2EEEvT0_T1_T2_T3_T4_T5_T6_T7_iT8_NS1_7vsmem_tEE19static_temp_storage+48];
	add.s32 	%r1795, %r1789, %r1791;
	setp.eq.s32 	%p333, %r1760, 13;
	selp.b32 	%r1796, %r1795, %r1790, %p333;
	add.s32 	%r1797, %r1795, %r1792;
	setp.eq.s32 	%p334, %r1760, 14;
	selp.b32 	%r1798, %r1797, %r1796, %p334;
	add.s32 	%r1799, %r1797, %r1793;
	setp.eq.s32 	%p335, %r1760, 15;
	selp.b32 	%r1800, %r1799, %r1798, %p335;
	add.s32 	%r1801, %r1799, %r1794;
	setp.eq.s32 	%p336, %r1760, 16;
	selp.b32 	%r1802, %r1801, %r1800, %p336;
	ld.shared.v4.u32 	{%r1803, %r1804, %r1805, %r1806}, [_ZZN3cub18CUB_300001_SM_10006detail6select23DeviceSelectSweepKernelINS2_10policy_hubIiilLb1ELNS0_10SelectImplE2EE10Policy1000EN6thrust24THRUST_300001_SM_1000_NS6detail15normal_iteratorINS9_10device_ptrIiEEEESE_NS2_27partition_distinct_output_tISE_SE_EEPlNS0_13ScanTileStateIiLb1EEE7is_evenNS0_8NullTypeEiNS2_19streaming_context_tIlLb1EEELS5_2EEEvT0_T1_T2_T3_T4_T5_T6_T7_iT8_NS1_7vsmem_tEE19static_temp_storage+64];
	add.s32 	%r1807, %r1801, %r1803;
	setp.eq.s32 	%p337, %r1760, 17;
	selp.b32 	%r1808, %r1807, %r1802, %p337;
	add.s32 	%r1809, %r1807, %r1804;
	setp.eq.s32 	%p338, %r1760, 18;
	selp.b32 	%r1810, %r1809, %r1808, %p338;
	add.s32 	%r1811, %r1809, %r1805;
	setp.eq.s32 	%p339, %r1760, 19;
	selp.b32 	%r1812, %r1811, %r1810, %p339;
	add.s32 	%r35, %r1811, %r1806;
	setp.lt.u32 	%p340, %r3, 32;
	selp.b32 	%r1813, 0, %r1812, %p340;
	setp.eq.s32 	%p341, %r1675, 0;
	sub.s32 	%r1814, %r1700, %r1680;
	selp.b32 	%r1815, 0, %r1814, %p341;
	add.s32 	%r36, %r1813, %r1815;
	setp.ne.s32 	%p342, %r3, 0;
	@%p342 bra 	$L__BB84_6;
	add.s64 	%rd460, %rd2, 256;
	mov.b32 	%r1816, 101;
	// begin inline asm
	st.relaxed.gpu.v2.u32 [%rd460], {%r1816, %r35};
	// end inline asm
$L__BB84_6:
	bar.sync 	0;
	sub.s32 	%r37, 8960, %r35;
	mul.lo.s32 	%r1818, %r3, 14;
	sub.s32 	%r1819, %r1818, %r36;
	setp.eq.s32 	%p343, %r18, 0;
	add.s32 	%r1820, %r36, %r37;
	selp.b32 	%r1821, %r1820, %r1819, %p343;
	shl.b32 	%r1822, %r1821, 2;
	mov.u32 	%r1823, _ZZN3cub18CUB_300001_SM_10006detail6select23DeviceSelectSweepKernelINS2_10policy_hubIiilLb1ELNS0_10SelectImplE2EE10Policy1000EN6thrust24THRUST_300001_SM_1000_NS6detail15normal_iteratorINS9_10device_ptrIiEEEESE_NS2_27partition_distinct_output_tISE_SE_EEPlNS0_13ScanTileStateIiLb1EEE7is_evenNS0_8NullTypeEiNS2_19streaming_context_tIlLb1EEELS5_2EEEvT0_T1_T2_T3_T4_T5_T6_T7_iT8_NS1_7vsmem_tEE19static_temp_storage;
	add.s32 	%r1824, %r1823, %r1822;
	st.shared.u32 	[%r1824], %r4;
	xor.b32  	%r1825, %r18, 1;
	add.s32 	%r1826, %r36, %r1825;
	sub.s32 	%r1827, %r1818, %r1826;
	add.s32 	%r1828, %r1827, 1;
	setp.eq.s32 	%p344, %r19, 0;
	add.s32 	%r1829, %r1820, %r1825;
	selp.b32 	%r1830, %r1829, %r1828, %p344;
	shl.b32 	%r1831, %r1830, 2;
	add.s32 	%r1832, %r1823, %r1831;
	st.shared.u32 	[%r1832], %r5;
	xor.b32  	%r1833, %r19, 1;
	add.s32 	%r1834, %r1833, %r1825;
	add.s32 	%r1835, %r1834, %r36;
	sub.s32 	%r1836, %r1818, %r1835;
	add.s32 	%r1837, %r1836, 2;
	setp.eq.s32 	%p345, %r20, 0;
	add.s32 	%r1838, %r1829, %r1833;
	selp.b32 	%r1839, %r1838, %r1837, %p345;
	shl.b32 	%r1840, %r1839, 2;
	add.s32 	%r1841, %r1823, %r1840;
	st.shared.u32 	[%r1841], %r6;
	xor.b32  	%r1842, %r20, 1;
	add.s32 	%r1843, %r1835, %r1842;
	sub.s32 	%r1844, %r1818, %r1843;
	add.s32 	%r1845, %r1844, 3;
	setp.eq.s32 	%p346, %r21, 0;
	add.s32 	%r1846, %r1838, %r1842;
	selp.b32 	%r1847, %r1846, %r1845, %p346;
	shl.b32 	%r1848, %r1847, 2;
	add.s32 	%r1849, %r1823, %r1848;
	st.shared.u32 	[%r1849], %r7;
	xor.b32  	%r1850, %r21, 1;
	add.s32 	%r1851, %r1843, %r1850;
	sub.s32 	%r1852, %r1818, %r1851;
	add.s32 	%r1853, %r1852, 4;
	setp.eq.s32 	%p347, %r22, 0;
	add.s32 	%r1854, %r1846, %r1850;
	selp.b32 	%r1855, %r1854, %r1853, %p347;
	shl.b32 	%r1856, %r1855, 2;
	add.s32 	%r1857, %r1823, %r1856;
	st.shared.u32 	[%r1857], %r8;
	xor.b32  	%r1858, %r22, 1;
	add.s32 	%r1859, %r1851, %r1858;
	sub.s32 	%r1860, %r1818, %r1859;
	add.s32 	%r1861, %r1860, 5;
	setp.eq.s32 	%p348, %r23, 0;
	add.s32 	%r1862, %r1854, %r1858;
	selp.b32 	%r1863, %r1862, %r1861, %p348;
	shl.b32 	%r1864, %r1863, 2;
	add.s32 	%r1865, %r1823, %r1864;
	st.shared.u32 	[%r1865], %r9;
	xor.b32  	%r1866, %r23, 1;
	add.s32 	%r1867, %r1859, %r1866;
	sub.s32 	%r1868, %r1818, %r1867;
	add.s32 	%r1869, %r1868, 6;
	setp.eq.s32 	%p349, %r24, 0;
	add.s32 	%r1870, %r1862, %r1866;
	selp.b32 	%r1871, %r1870, %r1869, %p349;
	shl.b32 	%r1872, %r1871, 2;
	add.s32 	%r1873, %r1823, %r1872;
	st.shared.u32 	[%r1873], %r10;
	xor.b32  	%r1874, %r24, 1;
	add.s32 	%r1875, %r1867, %r1874;
	sub.s32 	%r1876, %r1818, %r1875;
	add.s32 	%r1877, %r1876, 7;
	setp.eq.s32 	%p350, %r25, 0;
	add.s32 	%r1878, %r1870, %r1874;
	selp.b32 	%r1879, %r1878, %r1877, %p350;
	shl.b32 	%r1880, %r1879, 2;
	add.s32 	%r1881, %r1823, %r1880;
	st.shared.u32 	[%r1881], %r11;
	xor.b32  	%r1882, %r25, 1;
	add.s32 	%r1883, %r1875, %r1882;
	sub.s32 	%r1884, %r1818, %r1883;
	add.s32 	%r1885, %r1884, 8;
	setp.eq.s32 	%p351, %r26, 0;
	add.s32 	%r1886, %r1878, %r1882;
	selp.b32 	%r1887, %r1886, %r1885, %p351;
	shl.b32 	%r1888, %r1887, 2;
	add.s32 	%r1889, %r1823, %r1888;
	st.shared.u32 	[%r1889], %r12;
	xor.b32  	%r1890, %r26, 1;
	add.s32 	%r1891, %r1883, %r1890;
	sub.s32 	%r1892, %r1818, %r1891;
	add.s32 	%r1893, %r1892, 9;
	setp.eq.s32 	%p352, %r27, 0;
	add.s32 	%r1894, %r1886, %r1890;
	selp.b32 	%r1895, %r1894, %r1893, %p352;
	shl.b32 	%r1896, %r1895, 2;
	add.s32 	%r1897, %r1823, %r1896;
	st.shared.u32 	[%r1897], %r13;
	xor.b32  	%r1898, %r27, 1;
	add.s32 	%r1899, %r1891, %r1898;
	sub.s32 	%r1900, %r1818, %r1899;
	add.s32 	%r1901, %r1900, 10;
	setp.eq.s32 	%p353, %r28, 0;
	add.s32 	%r1902, %r1894, %r1898;
	selp.b32 	%r1903, %r1902, %r1901, %p353;
	shl.b32 	%r1904, %r1903, 2;
	add.s32 	%r1905, %r1823, %r1904;
	st.shared.u32 	[%r1905], %r14;
	xor.b32  	%r1906, %r28, 1;
	add.s32 	%r1907, %r1899, %r1906;
	sub.s32 	%r1908, %r1818, %r1907;
	add.s32 	%r1909, %r1908, 11;
	setp.eq.s32 	%p354, %r29, 0;
	add.s32 	%r1910, %r1902, %r1906;
	selp.b32 	%r1911, %r1910, %r1909, %p354;
	shl.b32 	%r1912, %r1911, 2;
	add.s32 	%r1913, %r1823, %r1912;
	st.shared.u32 	[%r1913], %r15;
	xor.b32  	%r1914, %r29, 1;
	add.s32 	%r1915, %r1907, %r1914;
	sub.s32 	%r1916, %r1818, %r1915;
	add.s32 	%r1917, %r1916, 12;
	setp.eq.s32 	%p355, %r30, 0;
	add.s32 	%r1918, %r1910, %r1914;
	selp.b32 	%r1919, %r1918, %r1917, %p355;
	shl.b32 	%r1920, %r1919, 2;
	add.s32 	%r1921, %r1823, %r1920;
	st.shared.u32 	[%r1921], %r16;
	xor.b32  	%r1922, %r30, 1;
	add.s32 	%r1923, %r1915, %r1922;
	sub.s32 	%r1924, %r1818, %r1923;
	add.s32 	%r1925, %r1924, 13;
	setp.eq.s32 	%p356, %r31, 0;
	add.s32 	%r1926, %r1918, %r1922;
	selp.b32 	%r1927, %r1926, %r1925, %p356;
	shl.b32 	%r1928, %r1927, 2;
	add.s32 	%r1929, %r1823, %r1928;
	st.shared.u32 	[%r1929], %r17;
	bar.sync 	0;
	mov.u64 	%rd5, %rd55;
	ld.param.u8 	%rs16, [%rd5];
	setp.ne.s16 	%p357, %rs16, 0;
	mov.b64 	%rd634, 0;
	@%p357 bra 	$L__BB84_8;
	ld.param.u64 	%rd462, [%rd5+24];
	cvta.to.global.u64 	%rd463, %rd462;
	ld.global.u64 	%rd634, [%rd463];
$L__BB84_8:
	setp.ne.s16 	%p358, %rs16, 0;
	mov.b64 	%rd635, 0;
	@%p358 bra 	$L__BB84_10;
	ld.param.u64 	%rd465, [%rd5+16];
	ld.param.u64 	%rd466, [%rd5+24];
	cvta.to.global.u64 	%rd467, %rd466;
	ld.global.u64 	%rd468, [%rd467];
	sub.s64 	%rd635, %rd465, %rd468;
$L__BB84_10:
	cvta.to.global.u64 	%rd10, %rd52;
	cvta.to.global.u64 	%rd11, %rd53;
	setp.lt.s32 	%p359, %r3, %r37;
	selp.b32 	%r1930, 0, %r37, %p359;
	sub.s32 	%r38, %r3, %r1930;
	shl.b32 	%r1931, %r3, 2;
	add.s32 	%r39, %r1823, %r1931;
	ld.shared.u32 	%r40, [%r39];
	@%p359 bra 	$L__BB84_12;
	cvt.s64.s32 	%rd469, %r38;
	add.s64 	%rd470, %rd634, %rd469;
	shl.b64 	%rd471, %rd470, 2;
	add.s64 	%rd472, %rd10, %rd471;
	st.global.u32 	[%rd472], %r40;
	bra.uni 	$L__BB84_13;
$L__BB84_12:
	cvt.s64.s32 	%rd473, %r38;
	add.s64 	%rd474, %rd635, %rd473;
	shl.b64 	%rd475, %rd474, 2;
	add.s64 	%rd476, %rd11, %rd475;
	st.global.u32 	[%rd476], %r40;
$L__BB84_13:
	add.s32 	%r1933, %r3, 640;
	setp.lt.s32 	%p360, %r1933, %r37;
	selp.b32 	%r41, 0, %r37, %p360;
	ld.shared.u32 	%r42, [%r39+2560];
	@%p360 bra 	$L__BB84_15;
	cvt.s64.s32 	%rd477, %r41;
	cvt.u64.u32 	%rd478, %r3;
	sub.s64 	%rd479, %rd478, %rd477;
	add.s64 	%rd480, %rd634, %rd479;
	shl.b64 	%rd481, %rd480, 2;
	add.s64 	%rd482, %rd10, %rd481;
	st.global.u32 	[%rd482+2560], %r42;
	bra.uni 	$L__BB84_16;
$L__BB84_15:
	cvt.s64.s32 	%rd483, %r41;
	cvt.u64.u32 	%rd484, %r3;
	sub.s64 	%rd485, %rd484, %rd483;
	add.s64 	%rd486, %rd635, %rd485;
	shl.b64 	%rd487, %rd486, 2;
	add.s64 	%rd488, %rd11, %rd487;
	st.global.u32 	[%rd488+2560], %r42;
$L__BB84_16:
	add.s32 	%r1934, %r3, 1280;
	setp.lt.s32 	%p361, %r1934, %r37;
	selp.b32 	%r43, 0, %r37, %p361;
	ld.shared.u32 	%r44, [%r39+5120];
	@%p361 bra 	$L__BB84_18;
	cvt.s64.s32 	%rd489, %r43;
	cvt.u64.u32 	%rd490, %r3;
	sub.s64 	%rd491, %rd490, %rd489;
	add.s64 	%rd492, %rd634, %rd491;
	shl.b64 	%rd493, %rd492, 2;
	add.s64 	%rd494, %rd10, %rd493;
	st.global.u32 	[%rd494+5120], %r44;
	bra.uni 	$L__BB84_19;
$L__BB84_18:
	cvt.s64.s32 	%rd495, %r43;
	cvt.u64.u32 	%rd496, %r3;
	sub.s64 	%rd497, %rd496, %rd495;
	add.s64 	%rd498, %rd635, %rd497;
	shl.b64 	%rd499, %rd498, 2;
	add.s64 	%rd500, %rd11, %rd499;
	st.global.u32 	[%rd500+5120], %r44;
$L__BB84_19:
	add.s32 	%r1935, %r3, 1920;
	setp.lt.s32 	%p362, %r1935, %r37;
	selp.b32 	%r45, 0, %r37, %p362;
	ld.shared.u32 	%r46, [%r39+7680];
	@%p362 bra 	$L__BB84_21;
	cvt.s64.s32 	%rd501, %r45;
	cvt.u64.u32 	%rd502, %r3;
	sub.s64 	%rd503, %rd502, %rd501;
	add.s64 	%rd504, %rd634, %rd503;
	shl.b64 	%rd505, %rd504, 2;
	add.s64 	%rd506, %rd10, %rd505;
	st.global.u32 	[%rd506+7680], %r46;
	bra.uni 	$L__BB84_22;
$L__BB84_21:
	cvt.s64.s32 	%rd507, %r45;
	cvt.u64.u32 	%rd508, %r3;
	sub.s64 	%rd509, %rd508, %rd507;
	add.s64 	%rd510, %rd635, %rd509;
	shl.b64 	%rd511, %rd510, 2;
	add.s64 	%rd512, %rd11, %rd511;
	st.global.u32 	[%rd512+7680], %r46;
$L__BB84_22:
	add.s32 	%r1936, %r3, 2560;
	setp.lt.s32 	%p363, %r1936, %r37;
	selp.b32 	%r47, 0, %r37, %p363;
	ld.shared.u32 	%r48, [%r39+10240];
	@%p363 bra 	$L__BB84_24;
	cvt.s64.s32 	%rd513, %r47;
	cvt.u64.u32 	%rd514, %r3;
	sub.s64 	%rd515, %rd514, %rd513;
	add.s64 	%rd516, %rd634, %rd515;
	shl.b64 	%rd517, %rd516, 2;
	add.s64 	%rd518, %rd10, %rd517;
	st.global.u32 	[%rd518+10240], %r48;
	bra.uni 	$L__BB84_25;
$L__BB84_24:
	cvt.s64.s32 	%rd519, %r47;
	cvt.u64.u32 	%rd520, %r3;
	sub.s64 	%rd521, %rd520, %rd519;
	add.s64 	%rd522, %rd635, %rd521;
	shl.b64 	%rd523, %rd522, 2;
	add.s64 	%rd524, %rd11, %rd523;
	st.global.u32 	[%rd524+10240], %r48;
$L__BB84_25:
	add.s32 	%r1937, %r3, 3200;
	setp.lt.s32 	%p364, %r1937, %r37;
	selp.b32 	%r49, 0, %r37, %p364;
	ld.shared.u32 	%r50, [%r39+12800];
	@%p364 bra 	$L__BB84_27;
	cvt.s64.s32 	%rd525, %r49;
	cvt.u64.u32 	%rd526, %r3;
	sub.s64 	%rd527, %rd526, %rd525;
	add.s64 	%rd528, %rd634, %rd527;
	shl.b64 	%rd529, %rd528, 2;
	add.s64 	%rd530, %rd10, %rd529;
	st.global.u32 	[%rd530+12800], %r50;
	bra.uni 	$L__BB84_28;
$L__BB84_27:
	cvt.s64.s32 	%rd531, %r49;
	cvt.u64.u32 	%rd532, %r3;
	sub.s64 	%rd533, %rd532, %rd531;
	add.s64 	%rd534, %rd635, %rd533;
	shl.b64 	%rd535, %rd534, 2;
	add.s64 	%rd536, %rd11, %rd535;
	st.global.u32 	[%rd536+12800], %r50;
$L__BB84_28:
	add.s32 	%r1938, %r3, 3840;
	setp.lt.s32 	%p365, %r1938, %r37;
	selp.b32 	%r51, 0, %r37, %p365;
	ld.shared.u32 	%r52, [%r39+15360];
	@%p365 bra 	$L__BB84_30;
	cvt.s64.s32 	%rd537, %r51;
	cvt.u64.u32 	%rd538, %r3;
	sub.s64 	%rd539, %rd538, %rd537;
	add.s64 	%rd540, %rd634, %rd539;
	shl.b64 	%rd541, %rd540, 2;
	add.s64 	%rd542, %rd10, %rd541;
	st.global.u32 	[%rd542+15360], %r52;
	bra.uni 	$L__BB84_31;
$L__BB84_30:
	cvt.s64.s32 	%rd543, %r51;
	cvt.u64.u32 	%rd544, %r3;
	sub.s64 	%rd545, %rd544, %rd543;
	add.s64 	%rd546, %rd635, %rd545;
	shl.b64 	%rd547, %rd546, 2;
	add.s64 	%rd548, %rd11, %rd547;
	st.global.u32 	[%rd548+15360], %r52;
$L__BB84_31:
	add.s32 	%r1939, %r3, 4480;
	setp.lt.s32 	%p366, %r1939, %r37;
	selp.b32 	%r53, 0, %r37, %p366;
	ld.shared.u32 	%r54, [%r39+17920];
	@%p366 bra 	$L__BB84_33;
	cvt.s64.s32 	%rd549, %r53;
	cvt.u64.u32 	%rd550, %r3;
	sub.s64 	%rd551, %rd550, %rd549;
	add.s64 	%rd552, %rd634, %rd551;
	shl.b64 	%rd553, %rd552, 2;
	add.s64 	%rd554, %rd10, %rd553;
	st.global.u32 	[%rd554+17920], %r54;
	bra.uni 	$L__BB84_34;
$L__BB84_33:
	cvt.s64.s32 	%rd555, %r53;
	cvt.u64.u32 	%rd556, %r3;
	sub.s64 	%rd557, %rd556, %rd555;
	add.s64 	%rd558, %rd635, %rd557;
	shl.b64 	%rd559, %rd558, 2;
	add.s64 	%rd560, %rd11, %rd559;
	st.global.u32 	[%rd560+17920], %r54;
$L__BB84_34:
	or.b32  	%r1940, %r3, 5120;
	setp.lt.s32 	%p367, %r1940, %r37;
	selp.b32 	%r55, 0, %r37, %p367;
	ld.shared.u32 	%r56, [%r39+20480];
	@%p367 bra 	$L__BB84_36;
	cvt.s64.s32 	%rd561, %r55;
	cvt.u64.u32 	%rd562, %r3;
	sub.s64 	%rd563, %rd562, %rd561;
	add.s64 	%rd564, %rd634, %rd563;
	shl.b64 	%rd565, %rd564, 2;
	add.s64 	%rd566, %rd10, %rd565;
	st.global.u32 	[%rd566+20480], %r56;
	bra.uni 	$L__BB84_37;
$L__BB84_36:
	cvt.s64.s32 	%rd567, %r55;
	cvt.u64.u32 	%rd568, %r3;
	sub.s64 	%rd569, %rd568, %rd567;
	add.s64 	%rd570, %rd635, %rd569;
	shl.b64 	%rd571, %rd570, 2;
	add.s64 	%rd572, %rd11, %rd571;
	st.global.u32 	[%rd572+20480], %r56;
$L__BB84_37:
	add.s32 	%r1941, %r3, 5760;
	setp.lt.s32 	%p368, %r1941, %r37;
	selp.b32 	%r57, 0, %r37, %p368;
	ld.shared.u32 	%r58, [%r39+23040];
	@%p368 bra 	$L__BB84_39;
	cvt.s64.s32 	%rd573, %r57;
	cvt.u64.u32 	%rd574, %r3;
	sub.s64 	%rd575, %rd574, %rd573;
	add.s64 	%rd576, %rd634, %rd575;
	shl.b64 	%rd577, %rd576, 2;
	add.s64 	%rd578, %rd10, %rd577;
	st.global.u32 	[%rd578+23040], %r58;
	bra.uni 	$L__BB84_40;
$L__BB84_39:
	cvt.s64.s32 	%rd579, %r57;
	cvt.u64.u32 	%rd580, %r3;
	sub.s64 	%rd581, %rd580, %rd579;
	add.s64 	%rd582, %rd635, %rd581;
	shl.b64 	%rd583, %rd582, 2;
	add.s64 	%rd584, %rd11, %rd583;
	st.global.u32 	[%rd584+23040], %r58;
$L__BB84_40:
	add.s32 	%r1942, %r3, 6400;
	setp.lt.s32 	%p369, %r1942, %r37;
	selp.b32 	%r59, 0, %r37, %p369;
	ld.shared.u32 	%r60, [%r39+25600];
	@%p369 bra 	$L__BB84_42;
	cvt.s64.s32 	%rd585, %r59;
	cvt.u64.u32 	%rd586, %r3;
	sub.s64 	%rd587, %rd586, %rd585;
	add.s64 	%rd588, %rd634, %rd587;
	shl.b64 	%rd589, %rd588, 2;
	add.s64 	%rd590, %rd10, %rd589;
	st.global.u32 	[%rd590+25600], %r60;
	bra.uni 	$L__BB84_43;
$L__BB84_42:
	cvt.s64.s32 	%rd591, %r59;
	cvt.u64.u32 	%rd592, %r3;
	sub.s64 	%rd593, %rd592, %rd591;
	add.s64 	%rd594, %rd635, %rd593;
	shl.b64 	%rd595, %rd594, 2;
	add.s64 	%rd596, %rd11, %rd595;
	st.global.u32 	[%rd596+25600], %r60;
$L__BB84_43:
	add.s32 	%r1943, %r3, 7040;
	setp.lt.s32 	%p370, %r1943, %r37;
	selp.b32 	%r61, 0, %r37, %p370;
	ld.shared.u32 	%r62, [%r39+28160];
	@%p370 bra 	$L__BB84_45;
	cvt.s64.s32 	%rd597, %r61;
	cvt.u64.u32 	%rd598, %r3;
	sub.s64 	%rd599, %rd598, %rd597;
	add.s64 	%rd600, %rd634, %rd599;
	shl.b64 	%rd601, %rd600, 2;
	add.s64 	%rd602, %rd10, %rd601;
	st.global.u32 	[%rd602+28160], %r62;
	bra.uni 	$L__BB84_46;
$L__BB84_45:
	cvt.s64.s32 	%rd603, %r61;
	cvt.u64.u32 	%rd604, %r3;
	sub.s64 	%rd605, %rd604, %rd603;
	add.s64 	%rd606, %rd635, %rd605;
	shl.b64 	%rd607, %rd606, 2;
	add.s64 	%rd608, %rd11, %rd607;
	st.global.u32 	[%rd608+28160], %r62;
$L__BB84_46:
	add.s32 	%r1944, %r3, 7680;
	setp.lt.s32 	%p371, %r1944, %r37;
	selp.b32 	%r63, 0, %r37, %p371;
	ld.shared.u32 	%r64, [%r39+30720];
	@%p371 bra 	$L__BB84_48;
	cvt.s64.s32 	%rd609, %r63;
	cvt.u64.u32 	%rd610, %r3;
	sub.s64 	%rd611, %rd610, %rd609;
	add.s64 	%rd612, %rd634, %rd611;
	shl.b64 	%rd613, %rd612, 2;
	add.s64 	%rd614, %rd10, %rd613;
	st.global.u32 	[%rd614+30720], %r64;
	bra.uni 	$L__BB84_49;
$L__BB84_48:
	cvt.s64.s32 	%rd615, %r63;
	cvt.u64.u32 	%rd616, %r3;
	sub.s64 	%rd617, %rd616, %rd615;
	add.s64 	%rd618, %rd635, %rd617;
	shl.b64 	%rd619, %rd618, 2;
	add.s64 	%rd620, %rd11, %rd619;
	st.global.u32 	[%rd620+30720], %r64;
$L__BB84_49:
	add.s32 	%r1945, %r3, 8320;
	setp.lt.s32 	%p372, %r1945, %r37;
	selp.b32 	%r65, 0, %r37, %p372;
	ld.shared.u32 	%r66, [%r39+33280];
	@%p372 bra 	$L__BB84_51;
	cvt.s64.s32 	%rd621, %r65;
	cvt.u64.u32 	%rd622, %r3;
	sub.s64 	%rd623, %rd622, %rd621;
	add.s64 	%rd624, %rd634, %rd623;
	shl.b64 	%rd625, %rd624, 2;
	add.s64 	%rd626, %rd10, %rd625;
	st.global.u32 	[%rd626+33280], %r66;
	bra.uni 	$L__BB84_377;
$L__BB84_51:
	cvt.s64.s32 	%rd627, %r65;
	cvt.u64.u32 	%rd628, %r3;
	sub.s64 	%rd629, %rd628, %rd627;
	add.s64 	%rd630, %rd635, %rd629;
	shl.b64 	%rd631, %rd630, 2;
	add.s64 	%rd632, %rd11, %rd631;
	st.global.u32 	[%rd632+33280], %r66;
	bra.uni 	$L__BB84_377;
$L__BB84_52:
	mov.u64 	%rd352, %rd55;
	ld.param.u8 	%rs12, [%rd352];
	setp.eq.s16 	%p240, %rs12, 0;
	ld.param.u64 	%rd353, [%rd352+16];
	selp.b64 	%rd354, %rd353, 0, %p240;
	mov.u32 	%r1254, %ctaid.x;
	mov.u32 	%r1255, %nctaid.y;
	mov.u32 	%r1256, %ctaid.y;
	mad.lo.s32 	%r1958, %r1254, %r1255, %r1256;
	mul.lo.s32 	%r1257, %r1958, 8960;
	cvt.s64.s32 	%rd355, %r1257;
	add.s64 	%rd356, %rd354, %rd355;
	mov.u32 	%r68, %tid.x;
	mul.lo.s32 	%r1258, %r68, 14;
	cvt.u64.u32 	%rd357, %r1258;
	add.s64 	%rd358, %rd356, %rd357;
	shl.b64 	%rd359, %rd358, 2;
	add.s64 	%rd360, %rd3, %rd359;
	ld.global.u32 	%r69, [%rd360];
	ld.global.u32 	%r70, [%rd360+4];
	ld.global.u32 	%r71, [%rd360+8];
	ld.global.u32 	%r72, [%rd360+12];
	ld.global.u32 	%r73, [%rd360+16];
	ld.global.u32 	%r74, [%rd360+20];
	ld.global.u32 	%r75, [%rd360+24];
	ld.global.u32 	%r76, [%rd360+28];
	ld.global.u32 	%r77, [%rd360+32];
	ld.global.u32 	%r78, [%rd360+36];
	ld.global.u32 	%r79, [%rd360+40];
	ld.global.u32 	%r80, [%rd360+44];
	ld.global.u32 	%r81, [%rd360+48];
	ld.global.u32 	%r82, [%rd360+52];
	bar.sync 	0;
	add.s64 	%rd361, %rd4, %rd359;
	ld.global.u32 	%r1259, [%rd361];
	ld.global.u32 	%r1260, [%rd361+4];
	ld.global.u32 	%r1261, [%rd361+8];
	ld.global.u32 	%r1262, [%rd361+12];
	ld.global.u32 	%r1263, [%rd361+16];
	ld.global.u32 	%r1264, [%rd361+20];
	ld.global.u32 	%r1265, [%rd361+24];
	ld.global.u32 	%r1266, [%rd361+28];
	ld.global.u32 	%r1267, [%rd361+32];
	ld.global.u32 	%r1268, [%rd361+36];
	ld.global.u32 	%r1269, [%rd361+40];
	ld.global.u32 	%r1270, [%rd361+44];
	ld.global.u32 	%r1271, [%rd361+48];
	ld.global.u32 	%r1272, [%rd361+52];
	and.b32  	%r83, %r1259, 1;
	xor.b32  	%r1273, %r83, 1;
	and.b32  	%r84, %r1260, 1;
	xor.b32  	%r1274, %r84, 1;
	and.b32  	%r85, %r1261, 1;
	xor.b32  	%r1275, %r85, 1;
	and.b32  	%r86, %r1262, 1;
	xor.b32  	%r1276, %r86, 1;
	and.b32  	%r87, %r1263, 1;
	xor.b32  	%r1277, %r87, 1;
	and.b32  	%r88, %r1264, 1;
	xor.b32  	%r1278, %r88, 1;
	and.b32  	%r89, %r1265, 1;
	xor.b32  	%r1279, %r89, 1;
	and.b32  	%r90, %r1266, 1;
	xor.b32  	%r1280, %r90, 1;
	and.b32  	%r91, %r1267, 1;
	xor.b32  	%r1281, %r91, 1;
	and.b32  	%r92, %r1268, 1;
	xor.b32  	%r1282, %r92, 1;
	and.b32  	%r93, %r1269, 1;
	xor.b32  	%r1283, %r93, 1;
	and.b32  	%r94, %r1270, 1;
	xor.b32  	%r1284, %r94, 1;
	and.b32  	%r95, %r1271, 1;
	xor.b32  	%r1285, %r95, 1;
	and.b32  	%r96, %r1272, 1;
	xor.b32  	%r1286, %r96, 1;
	bar.sync 	0;
	add.s32 	%r1287, %r1274, %r1273;
	add.s32 	%r1288, %r1275, %r1287;
	add.s32 	%r1289, %r1276, %r1288;
	add.s32 	%r1290, %r1277, %r1289;
	add.s32 	%r1291, %r1278, %r1290;
	add.s32 	%r1292, %r1279, %r1291;
	add.s32 	%r1293, %r1280, %r1292;
	add.s32 	%r1294, %r1281, %r1293;
	add.s32 	%r1295, %r1282, %r1294;
	add.s32 	%r1296, %r1283, %r1295;
	add.s32 	%r1297, %r1284, %r1296;
	add.s32 	%r1298, %r1285, %r1297;
	add.s32 	%r1228, %r1286, %r1298;
	// begin inline asm
	mov.u32 %r1223, %laneid;
	// end inline asm
	mov.b32 	%r1226, 1;
	mov.b32 	%r1251, 0;
	mov.b32 	%r1253, -1;
	// begin inline asm
	{  .reg .s32 r0;  .reg .pred p;  shfl.sync.up.b32 r0|p, %r1228, %r1226, %r1251, %r1253;  @p add.s32 r0, r0, %r1228;  mov.s32 %r1224, r0;}
	// end inline asm
	mov.b32 	%r1232, 2;
	// begin inline asm
	{  .reg .s32 r0;  .reg .pred p;  shfl.sync.up.b32 r0|p, %r1224, %r1232, %r1251, %r1253;  @p add.s32 r0, r0, %r1224;  mov.s32 %r1230, r0;}
	// end inline asm
	mov.b32 	%r1238, 4;
	// begin inline asm
	{  .reg .s32 r0;  .reg .pred p;  shfl.sync.up.b32 r0|p, %r1230, %r1238, %r1251, %r1253;  @p add.s32 r0, r0, %r1230;  mov.s32 %r1236, r0;}
	// end inline asm
	mov.b32 	%r1244, 8;
	// begin inline asm
	{  .reg .s32 r0;  .reg .pred p;  shfl.sync.up.b32 r0|p, %r1236, %r1244, %r1251, %r1253;  @p add.s32 r0, r0, %r1236;  mov.s32 %r1242, r0;}
	// end inline asm
	mov.b32 	%r1250, 16;
	// begin inline asm
	{  .reg .s32 r0;  .reg .pred p;  shfl.sync.up.b32 r0|p, %r1242, %r1250, %r1251, %r1253;  @p add.s32 r0, r0, %r1242;  mov.s32 %r1248, r0;}
	// end inline asm
	setp.ne.s32 	%p241, %r1223, 31;
	@%p241 bra 	$L__BB84_54;
	shr.u32 	%r1299, %r68, 3;
	and.b32  	%r1300, %r1299, 124;
	mov.u32 	%r1301, _ZZN3cub18CUB_300001_SM_10006detail6select23DeviceSelectSweepKernelINS2_10policy_hubIiilLb1ELNS0_10SelectImplE2EE10Policy1000EN6thrust24THRUST_300001_SM_1000_NS6detail15normal_iteratorINS9_10device_ptrIiEEEESE_NS2_27partition_distinct_output_tISE_SE_EEPlNS0_13ScanTileStateIiLb1EEE7is_evenNS0_8NullTypeEiNS2_19streaming_context_tIlLb1EEELS5_2EEEvT0_T1_T2_T3_T4_T5_T6_T7_iT8_NS1_7vsmem_tEE19static_temp_storage;
	add.s32 	%r1302, %r1301, %r1300;
	st.shared.u32 	[%r1302], %r1248;
$L__BB84_54:
	xor.b32  	%r1303, %r96, 1;
	xor.b32  	%r1304, %r95, 1;
	xor.b32  	%r1305, %r94, 1;
	xor.b32  	%r1306, %r93, 1;
	xor.b32  	%r1307, %r92, 1;
	xor.b32  	%r1308, %r91, 1;
	xor.b32  	%r1309, %r90, 1;
	xor.b32  	%r1310, %r89, 1;
	xor.b32  	%r1311, %r88, 1;
	xor.b32  	%r1312, %r87, 1;
	xor.b32  	%r1313, %r86, 1;
	xor.b32  	%r1314, %r85, 1;
	xor.b32  	%r1315, %r84, 1;
	xor.b32  	%r1316, %r83, 1;
	add.s32 	%r1317, %r1315, %r1316;
	add.s32 	%r1318, %r1314, %r1317;
	add.s32 	%r1319, %r1313, %r1318;
	add.s32 	%r1320, %r1312, %r1319;
	add.s32 	%r1321, %r1311, %r1320;
	add.s32 	%r1322, %r1310, %r1321;
	add.s32 	%r1323, %r1309, %r1322;
	add.s32 	%r1324, %r1308, %r1323;
	add.s32 	%r1325, %r1307, %r1324;
	add.s32 	%r1326, %r1306, %r1325;
	add.s32 	%r1327, %r1305, %r1326;
	add.s32 	%r1328, %r1304, %r1327;
	add.s32 	%r1329, %r1303, %r1328;
	sub.s32 	%r1330, %r1248, %r1329;
	bar.sync 	0;
	ld.shared.v4.u32 	{%r1331, %r1332, %r1333, %r1334}, [_ZZN3cub18CUB_300001_SM_10006detail6select23DeviceSelectSweepKernelINS2_10policy_hubIiilLb1ELNS0_10SelectImplE2EE10Policy1000EN6thrust24THRUST_300001_SM_1000_NS6detail15normal_iteratorINS9_10device_ptrIiEEEESE_NS2_27partition_distinct_output_tISE_SE_EEPlNS0_13ScanTileStateIiLb1EEE7is_evenNS0_8NullTypeEiNS2_19streaming_context_tIlLb1EEELS5_2EEEvT0_T1_T2_T3_T4_T5_T6_T7_iT8_NS1_7vsmem_tEE19static_temp_storage];
	shr.u32 	%r1335, %r68, 5;
	add.s32 	%r1336, %r1332, %r1331;
	setp.eq.s32 	%p242, %r1335, 2;
	selp.b32 	%r1337, %r1336, %r1331, %p242;
	add.s32 	%r1338, %r1336, %r1333;
	setp.eq.s32 	%p243, %r1335, 3;
	selp.b32 	%r1339, %r1338, %r1337, %p243;
	add.s32 	%r1340, %r1338, %r1334;
	setp.eq.s32 	%p244, %r1335, 4;
	selp.b32 	%r1341, %r1340, %r1339, %p244;
	ld.shared.v4.u32 	{%r1342, %r1343, %r1344, %r1345}, [_ZZN3cub18CUB_300001_SM_10006detail6select23DeviceSelectSweepKernelINS2_10policy_hubIiilLb1ELNS0_10SelectImplE2EE10Policy1000EN6thrust24THRUST_300001_SM_1000_NS6detail15normal_iteratorINS9_10device_ptrIiEEEESE_NS2_27partition_distinct_output_tISE_SE_EEPlNS0_13ScanTileStateIiLb1EEE7is_evenNS0_8NullTypeEiNS2_19streaming_context_tIlLb1EEELS5_2EEEvT0_T1_T2_T3_T4_T5_T6_T7_iT8_NS1_7vsmem_tEE19static_temp_storage+16];
	add.s32 	%r1346, %r1340, %r1342;
	setp.eq.s32 	%p245, %r1335, 5;
	selp.b32 	%r1347, %r1346, %r1341, %p245;
	add.s32 	%r1348, %r1346, %r1343;
	setp.eq.s32 	%p246, %r1335, 6;
	selp.b32 	%r1349, %r1348, %r1347, %p246;
	add.s32 	%r1350, %r1348, %r1344;
	setp.eq.s32 	%p247, %r1335, 7;
	selp.b32 	%r1351, %r1350, %r1349, %p247;
	add.s32 	%r1352, %r1350, %r1345;
	setp.eq.s32 	%p248, %r1335, 8;
	selp.b32 	%r1353, %r1352, %r1351, %p248;
	ld.shared.v4.u32 	{%r1354, %r1355, %r1356, %r1357}, [_ZZN3cub18CUB_300001_SM_10006detail6select23DeviceSelectSweepKernelINS2_10policy_hubIiilLb1ELNS0_10SelectImplE2EE10Policy1000EN6thrust24THRUST_300001_SM_1000_NS6detail15normal_iteratorINS9_10device_ptrIiEEEESE_NS2_27partition_distinct_output_tISE_SE_EEPlNS0_13ScanTileStateIiLb1EEE7is_evenNS0_8NullTypeEiNS2_19streaming_context_tIlLb1EEELS5_2EEEvT0_T1_T2_T3_T4_T5_T6_T7_iT8_NS1_7vsmem_tEE19static_temp_storage+32];
	add.s32 	%r1358, %r1352, %r1354;
	setp.eq.s32 	%p249, %r1335, 9;
	selp.b32 	%r1359, %r1358, %r1353, %p249;
	add.s32 	%r1360, %r1358, %r1355;
	setp.eq.s32 	%p250, %r1335, 10;
	selp.b32 	%r1361, %r1360, %r1359, %p250;
	add.s32 	%r1362, %r1360, %r1356;
	setp.eq.s32 	%p251, %r1335, 11;
	selp.b32 	%r1363, %r1362, %r1361, %p251;
	add.s32 	%r1364, %r1362, %r1357;
	setp.eq.s32 	%p252, %r1335, 12;
	selp.b32 	%r1365, %r1364, %r1363, %p252;
	ld.shared.v4.u32 	{%r1366, %r1367, %r1368, %r1369}, [_ZZN3cub18CUB_300001_SM_10006detail6select23DeviceSelectSweepKernelINS2_10policy_hubIiilLb1ELNS0_10SelectImplE2EE10Policy1000EN6thrust24THRUST_300001_SM_1000_NS6detail15normal_iteratorINS9_10device_ptrIiEEEESE_NS2_27partition_distinct_output_tISE_SE_EEPlNS0_13ScanTileStateIiLb1EEE7is_evenNS0_8NullTypeEiNS2_19streaming_context_tIlLb1EEELS5_2EEEvT0_T1_T2_T3_T4_T5_T6_T7_iT8_NS1_7vsmem_tEE19static_temp_storage+48];
	add.s32 	%r1370, %r1364, %r1366;
	setp.eq.s32 	%p253, %r1335, 13;
	selp.b32 	%r1371, %r1370, %r1365, %p253;
	add.s32 	%r1372, %r1370, %r1367;
	setp.eq.s32 	%p254, %r1335, 14;
	selp.b32 	%r1373, %r1372, %r1371, %p254;
	add.s32 	%r1374, %r1372, %r1368;
	setp.eq.s32 	%p255, %r1335, 15;
	selp.b32 	%r1375, %r1374, %r1373, %p255;
	add.s32 	%r1376, %r1374, %r1369;
	setp.eq.s32 	%p256, %r1335, 16;
	selp.b32 	%r1377, %r1376, %r1375, %p256;
	ld.shared.v4.u32 	{%r1378, %r1379, %r1380, %r1381}, [_ZZN3cub18CUB_300001_SM_10006detail6select23DeviceSelectSweepKernelINS2_10policy_hubIiilLb1ELNS0_10SelectImplE2EE10Policy1000EN6thrust24THRUST_300001_SM_1000_NS6detail15normal_iteratorINS9_10device_ptrIiEEEESE_NS2_27partition_distinct_output_tISE_SE_EEPlNS0_13ScanTileStateIiLb1EEE7is_evenNS0_8NullTypeEiNS2_19streaming_context_tIlLb1EEELS5_2EEEvT0_T1_T2_T3_T4_T5_T6_T7_iT8_NS1_7vsmem_tEE19static_temp_storage+64];
	add.s32 	%r1382, %r1376, %r1378;
	setp.eq.s32 	%p257, %r1335, 17;
	selp.b32 	%r1383, %r1382, %r1377, %p257;
	add.s32 	%r1384, %r1382, %r1379;
	setp.eq.s32 	%p258, %r1335, 18;
	selp.b32 	%r1385, %r1384, %r1383, %p258;
	add.s32 	%r1386, %r1384, %r1380;
	setp.eq.s32 	%p259, %r1335, 19;
	selp.b32 	%r1387, %r1386, %r1385, %p259;
	add.s32 	%r99, %r1386, %r1381;
	setp.gt.u32 	%p260, %r68, 31;
	setp.lt.u32 	%p261, %r68, 32;
	setp.eq.s32 	%p262, %r1223, 0;
	selp.b32 	%r1388, 0, %r1330, %p262;
	add.s32 	%r1962, %r1387, %r1388;
	selp.b32 	%r101, %r1330, %r1962, %p261;
	@%p260 bra 	$L__BB84_70;
	setp.ne.s32 	%p263, %r68, 0;
	mul.wide.s32 	%rd362, %r1958, 8;
	add.s64 	%rd12, %rd2, %rd362;
	@%p263 bra 	$L__BB84_57;
	st.shared.u32 	[_ZZN3cub18CUB_300001_SM_10006detail6select23DeviceSelectSweepKernelINS2_10policy_hubIiilLb1ELNS0_10SelectImplE2EE10Policy1000EN6thrust24THRUST_300001_SM_1000_NS6detail15normal_iteratorINS9_10device_ptrIiEEEESE_NS2_27partition_distinct_output_tISE_SE_EEPlNS0_13ScanTileStateIiLb1EEE7is_evenNS0_8NullTypeEiNS2_19streaming_context_tIlLb1EEELS5_2EEEvT0_T1_T2_T3_T4_T5_T6_T7_iT8_NS1_7vsmem_tEE19static_temp_storage+140], %r99;
	add.s64 	%rd363, %rd12, 256;
	mov.b32 	%r1389, 100;
	// begin inline asm
	st.relaxed.gpu.v2.u32 [%rd363], {%r1389, %r99};
	// end inline asm
$L__BB84_57:
	not.b32 	%r1395, %r68;
	add.s32 	%r102, %r1958, %r1395;
	mov.b32 	%r1391, 635;
	// begin inline asm
	nanosleep.u32 %r1391;
	// end inline asm
	mul.wide.s32 	%rd365, %r102, 8;
	add.s64 	%rd366, %rd2, %rd365;
	add.s64 	%rd364, %rd366, 256;
	// begin inline asm
	ld.relaxed.gpu.v2.u32 {%r1959, %r1951}, [%rd364];
	// end inline asm
	mov.b32 	%r1952, 602;
$L__BB84_58:
	setp.eq.s32 	%p264, %r1959, 99;
	mov.b32 	%r1396, -1;
	vote.sync.any.pred 	%p265, %p264, %r1396;
	not.pred 	%p266, %p265;
	@%p266 bra 	$L__BB84_60;
	shr.u32 	%r111, %r1952, 1;
	mul.lo.s32 	%r1671, %r1958, 16807;
	and.b32  	%r1958, %r1671, 2147483647;
	sub.s32 	%r1672, %r1952, %r111;
	add.s32 	%r1673, %r1672, 1;
	rem.u32 	%r1674, %r1958, %r1673;
	add.s32 	%r1668, %r1674, %r111;
	// begin inline asm
	nanosleep.u32 %r1668;
	// end inline asm
	// begin inline asm
	ld.relaxed.gpu.v2.u32 {%r1959, %r1951}, [%rd364];
	// end inline asm
	mov.u32 	%r1952, %r111;
	bra.uni 	$L__BB84_58;
$L__BB84_60:
	mov.u32 	%r1425, %ctaid.x;
	mov.u32 	%r1426, %nctaid.y;
	mov.u32 	%r1427, %ctaid.y;
	mad.lo.s32 	%r1428, %r1425, %r1426, %r1427;
	mov.u32 	%r1429, %tid.x;
	not.b32 	%r1430, %r1429;
	add.s32 	%r1957, %r1428, %r1430;
	setp.eq.s32 	%p267, %r1959, 101;
	mov.b32 	%r1423, -1;
	vote.sync.ballot.b32 	%r1431, %p267, %r1423;
	// begin inline asm
	mov.u32 %r1398, %lanemask_ge;
	// end inline asm
	and.b32  	%r1432, %r1431, %r1398;
	or.b32  	%r1433, %r1432, -2147483648;
	add.s32 	%r1434, %r1433, -1;
	not.b32 	%r1435, %r1433;
	and.b32  	%r1436, %r1435, %r1434;
	popc.b32 	%r1402, %r1436;
	mov.b32 	%r1401, 1;
	// begin inline asm
	shfl.sync.down.b32 %r1399, %r1951, %r1401, %r1402, %r1423;
	// end inline asm
	setp.lt.s32 	%p269, %r1223, %r1402;
	selp.b32 	%r1437, %r1399, 0, %p269;
	add.s32 	%r1405, %r1437, %r1951;
	mov.b32 	%r1406, 2;
	// begin inline asm
	shfl.sync.down.b32 %r1404, %r1405, %r1406, %r1402, %r1423;
	// end inline asm
	add.s32 	%r1438, %r1223, 2;
	setp.gt.s32 	%p270, %r1438, %r1402;
	selp.b32 	%r1439, 0, %r1404, %p270;
	add.s32 	%r1410, %r1405, %r1439;
	mov.b32 	%r1411, 4;
	// begin inline asm
	shfl.sync.down.b32 %r1409, %r1410, %r1411, %r1402, %r1423;
	// end inline asm
	add.s32 	%r1440, %r1223, 4;
	setp.gt.s32 	%p271, %r1440, %r1402;
	selp.b32 	%r1441, 0, %r1409, %p271;
	add.s32 	%r1415, %r1410, %r1441;
	mov.b32 	%r1416, 8;
	// begin inline asm
	shfl.sync.down.b32 %r1414, %r1415, %r1416, %r1402, %r1423;
	// end inline asm
	add.s32 	%r1442, %r1223, 8;
	setp.gt.s32 	%p272, %r1442, %r1402;
	selp.b32 	%r1443, 0, %r1414, %p272;
	add.s32 	%r1420, %r1415, %r1443;
	mov.b32 	%r1421, 16;
	// begin inline asm
	shfl.sync.down.b32 %r1419, %r1420, %r1421, %r1402, %r1423;
	// end inline asm
	add.s32 	%r1444, %r1223, 16;
	setp.gt.s32 	%p273, %r1444, %r1402;
	selp.b32 	%r1445, 0, %r1419, %p273;
	add.s32 	%r1955, %r1420, %r1445;
	add.s64 	%rd13, %rd2, 256;
	mov.b32 	%r1953, 602;
$L__BB84_61:
	setp.ne.s32 	%p274, %r1959, 101;
	mov.b32 	%r1446, -1;
	vote.sync.all.pred 	%p275, %p274, %r1446;
	not.pred 	%p276, %p275;
	@%p276 bra 	$L__BB84_66;
	shr.u32 	%r1953, %r1953, 1;
	mul.wide.s32 	%rd442, %r1957, 8;
	add.s64 	%rd443, %rd13, %rd442;
	add.s64 	%rd441, %rd443, -256;
	// begin inline asm
	ld.relaxed.gpu.v2.u32 {%r1959, %r1960}, [%rd441];
	// end inline asm
	mov.u32 	%r1961, %r1953;
$L__BB84_63:
	setp.eq.s32 	%p310, %r1959, 99;
	mov.b32 	%r1618, -1;
	vote.sync.any.pred 	%p311, %p310, %r1618;
	not.pred 	%p312, %p311;
	@%p312 bra 	$L__BB84_65;
	shr.u32 	%r132, %r1961, 1;
	mul.lo.s32 	%r1664, %r1958, 16807;
	and.b32  	%r1958, %r1664, 2147483647;
	sub.s32 	%r1665, %r1961, %r132;
	add.s32 	%r1666, %r1665, 1;
	rem.u32 	%r1667, %r1958, %r1666;
	add.s32 	%r1661, %r1667, %r132;
	// begin inline asm
	nanosleep.u32 %r1661;
	// end inline asm
	// begin inline asm
	ld.relaxed.gpu.v2.u32 {%r1959, %r1960}, [%rd441];
	// end inline asm
	mov.u32 	%r1961, %r132;
	bra.uni 	$L__BB84_63;
$L__BB84_65:
	setp.eq.s32 	%p313, %r1959, 101;
	mov.b32 	%r1644, -1;
	vote.sync.ballot.b32 	%r1645, %p313, %r1644;
	and.b32  	%r1646, %r1645, %r1398;
	or.b32  	%r1647, %r1646, -2147483648;
	add.s32 	%r1648, %r1647, -1;
	not.b32 	%r1649, %r1647;
	and.b32  	%r1650, %r1649, %r1648;
	popc.b32 	%r1623, %r1650;
	mov.b32 	%r1622, 1;
	// begin inline asm
	shfl.sync.down.b32 %r1620, %r1960, %r1622, %r1623, %r1644;
	// end inline asm
	setp.lt.s32 	%p315, %r1223, %r1623;
	selp.b32 	%r1651, %r1620, 0, %p315;
	add.s32 	%r1626, %r1651, %r1960;
	mov.b32 	%r1627, 2;
	// begin inline asm
	shfl.sync.down.b32 %r1625, %r1626, %r1627, %r1623, %r1644;
	// end inline asm
	add.s32 	%r1652, %r1223, 2;
	setp.gt.s32 	%p316, %r1652, %r1623;
	selp.b32 	%r1653, 0, %r1625, %p316;
	add.s32 	%r1631, %r1626, %r1653;
	mov.b32 	%r1632, 4;
	// begin inline asm
	shfl.sync.down.b32 %r1630, %r1631, %r1632, %r1623, %r1644;
	// end inline asm
	add.s32 	%r1654, %r1223, 4;
	setp.gt.s32 	%p317, %r1654, %r1623;
	selp.b32 	%r1655, 0, %r1630, %p317;
	add.s32 	%r1636, %r1631, %r1655;
	mov.b32 	%r1637, 8;
	// begin inline asm
	shfl.sync.down.b32 %r1635, %r1636, %r1637, %r1623, %r1644;
	// end inline asm
	add.s32 	%r1656, %r1223, 8;
	setp.gt.s32 	%p318, %r1656, %r1623;
	selp.b32 	%r1657, 0, %r1635, %p318;
	add.s32 	%r1641, %r1636, %r1657;
	mov.b32 	%r1642, 16;
	// begin inline asm
	shfl.sync.down.b32 %r1640, %r1641, %r1642, %r1623, %r1644;
	// end inline asm
	add.s32 	%r1658, %r1223, 16;
	setp.gt.s32 	%p319, %r1658, %r1623;
	selp.b32 	%r1659, 0, %r1640, %p319;
	add.s32 	%r1660, %r1659, %r1955;
	add.s32 	%r1955, %r1660, %r1641;
	add.s32 	%r1957, %r1957, -32;
	bra.uni 	$L__BB84_61;
$L__BB84_66:
	mov.u32 	%r1448, %tid.x;
	setp.ne.s32 	%p277, %r1448, 0;
	@%p277 bra 	$L__BB84_68;
	add.s32 	%r1450, %r1955, %r99;
	add.s64 	%rd367, %rd12, 256;
	mov.b32 	%r1449, 101;
	// begin inline asm
	st.relaxed.gpu.v2.u32 [%rd367], {%r1449, %r1450};
	// end inline asm
	st.shared.u32 	[_ZZN3cub18CUB_300001_SM_10006detail6select23DeviceSelectSweepKernelINS2_10policy_hubIiilLb1ELNS0_10SelectImplE2EE10Policy1000EN6thrust24THRUST_300001_SM_1000_NS6detail15normal_iteratorINS9_10device_ptrIiEEEESE_NS2_27partition_distinct_output_tISE_SE_EEPlNS0_13ScanTileStateIiLb1EEE7is_evenNS0_8NullTypeEiNS2_19streaming_context_tIlLb1EEELS5_2EEEvT0_T1_T2_T3_T4_T5_T6_T7_iT8_NS1_7vsmem_tEE19static_temp_storage+132], %r1955;
	st.shared.u32 	[_ZZN3cub18CUB_300001_SM_10006detail6select23DeviceSelectSweepKernelINS2_10policy_hubIiilLb1ELNS0_10SelectImplE2EE10Policy1000EN6thrust24THRUST_300001_SM_1000_NS6detail15normal_iteratorINS9_10device_ptrIiEEEESE_NS2_27partition_distinct_output_tISE_SE_EEPlNS0_13ScanTileStateIiLb1EEE7is_evenNS0_8NullTypeEiNS2_19streaming_context_tIlLb1EEELS5_2EEEvT0_T1_T2_T3_T4_T5_T6_T7_iT8_NS1_7vsmem_tEE19static_temp_storage+136], %r1450;
$L__BB84_68:
	setp.ne.s32 	%p278, %r1223, 0;
	mov.u32 	%r1962, %r101;
	@%p278 bra 	$L__BB84_70;
	st.shared.u32 	[_ZZN3cub18CUB_300001_SM_10006detail6select23DeviceSelectSweepKernelINS2_10policy_hubIiilLb1ELNS0_10SelectImplE2EE10Policy1000EN6thrust24THRUST_300001_SM_1000_NS6detail15normal_iteratorINS9_10device_ptrIiEEEESE_NS2_27partition_distinct_output_tISE_SE_EEPlNS0_13ScanTileStateIiLb1EEE7is_evenNS0_8NullTypeEiNS2_19streaming_context_tIlLb1EEELS5_2EEEvT0_T1_T2_T3_T4_T5_T6_T7_iT8_NS1_7vsmem_tEE19static_temp_storage+100], %r1955;
	mov.u32 	%r1962, %r1955;
$L__BB84_70:
	bar.sync 	0;
	mov.u32 	%r139, %tid.x;
	setp.eq.s32 	%p279, %r139, 0;
	mov.u32 	%r1451, _ZZN3cub18CUB_300001_SM_10006detail6select23DeviceSelectSweepKernelINS2_10policy_hubIiilLb1ELNS0_10SelectImplE2EE10Policy1000EN6thrust24THRUST_300001_SM_1000_NS6detail15normal_iteratorINS9_10device_ptrIiEEEESE_NS2_27partition_distinct_output_tISE_SE_EEPlNS0_13ScanTileStateIiLb1EEE7is_evenNS0_8NullTypeEiNS2_19streaming_context_tIlLb1EEELS5_2EEEvT0_T1_T2_T3_T4_T5_T6_T7_iT8_NS1_7vsmem_tEE19static_temp_storage;
	ld.shared.u32 	%r1452, [_ZZN3cub18CUB_300001_SM_10006detail6select23DeviceSelectSweepKernelINS2_10policy_hubIiilLb1ELNS0_10SelectImplE2EE10Policy1000EN6thrust24THRUST_300001_SM_1000_NS6detail15normal_iteratorINS9_10device_ptrIiEEEESE_NS2_27partition_distinct_output_tISE_SE_EEPlNS0_13ScanTileStateIiLb1EEE7is_evenNS0_8NullTypeEiNS2_19streaming_context_tIlLb1EEELS5_2EEEvT0_T1_T2_T3_T4_T5_T6_T7_iT8_NS1_7vsmem_tEE19static_temp_storage+100];
	selp.b32 	%r1453, 0, %r1452, %p279;
	add.s32 	%r1454, %r1453, %r1962;
	xor.b32  	%r1455, %r83, 1;
	add.s32 	%r1456, %r1454, %r1455;
	xor.b32  	%r1457, %r84, 1;
	add.s32 	%r1458, %r1457, %r1455;
	add.s32 	%r1459, %r1458, %r1454;
	xor.b32  	%r1460, %r85, 1;
	add.s32 	%r1461, %r1459, %r1460;
	xor.b32  	%r1462, %r86, 1;
	add.s32 	%r1463, %r1461, %r1462;
	xor.b32  	%r1464, %r87, 1;
	add.s32 	%r1465, %r1463, %r1464;
	xor.b32  	%r1466, %r88, 1;
	add.s32 	%r1467, %r1465, %r1466;
	xor.b32  	%r1468, %r89, 1;
	add.s32 	%r1469, %r1467, %r1468;
	xor.b32  	%r1470, %r90, 1;
	add.s32 	%r1471, %r1469, %r1470;
	xor.b32  	%r1472, %r91, 1;
	add.s32 	%r1473, %r1471, %r1472;
	xor.b32  	%r1474, %r92, 1;
	add.s32 	%r1475, %r1473, %r1474;
	xor.b32  	%r1476, %r93, 1;
	add.s32 	%r1477, %r1475, %r1476;
	xor.b32  	%r1478, %r94, 1;
	add.s32 	%r1479, %r1477, %r1478;
	xor.b32  	%r1480, %r95, 1;
	add.s32 	%r1481, %r1479, %r1480;
	ld.shared.u32 	%r140, [_ZZN3cub18CUB_300001_SM_10006detail6select23DeviceSelectSweepKernelINS2_10policy_hubIiilLb1ELNS0_10SelectImplE2EE10Policy1000EN6thrust24THRUST_300001_SM_1000_NS6detail15normal_iteratorINS9_10device_ptrIiEEEESE_NS2_27partition_distinct_output_tISE_SE_EEPlNS0_13ScanTileStateIiLb1EEE7is_evenNS0_8NullTypeEiNS2_19streaming_context_tIlLb1EEELS5_2EEEvT0_T1_T2_T3_T4_T5_T6_T7_iT8_NS1_7vsmem_tEE19static_temp_storage+140];
	ld.shared.u32 	%r141, [_ZZN3cub18CUB_300001_SM_10006detail6select23DeviceSelectSweepKernelINS2_10policy_hubIiilLb1ELNS0_10SelectImplE2EE10Policy1000EN6thrust24THRUST_300001_SM_1000_NS6detail15normal_iteratorINS9_10device_ptrIiEEEESE_NS2_27partition_distinct_output_tISE_SE_EEPlNS0_13ScanTileStateIiLb1EEE7is_evenNS0_8NullTypeEiNS2_19streaming_context_tIlLb1EEELS5_2EEEvT0_T1_T2_T3_T4_T5_T6_T7_iT8_NS1_7vsmem_tEE19static_temp_storage+132];
	mov.u32 	%r1482, %ctaid.x;
	mov.u32 	%r1483, %nctaid.y;
	mov.u32 	%r1484, %ctaid.y;
	mad.lo.s32 	%r1485, %r1482, %r1483, %r1484;
	mul.lo.s32 	%r1486, %r1485, 8960;
	sub.s32 	%r142, %r1486, %r141;
	bar.sync 	0;
	sub.s32 	%r143, 8960, %r140;
	sub.s32 	%r1487, %r1454, %r141;
	mul.lo.s32 	%r1488, %r139, 14;
	sub.s32 	%r1489, %r1488, %r1487;
	setp.eq.s32 	%p280, %r83, 0;
	add.s32 	%r1490, %r1487, %r143;
	selp.b32 	%r1491, %r1490, %r1489, %p280;
	shl.b32 	%r1492, %r1491, 2;
	add.s32 	%r1493, %r1451, %r1492;
	st.shared.u32 	[%r1493], %r69;
	sub.s32 	%r1494, %r141, %r1456;
	add.s32 	%r1495, %r1488, %r1494;
	add.s32 	%r1496, %r1495, 1;
	setp.eq.s32 	%p281, %r84, 0;
	add.s32 	%r1497, %r1490, %r1455;
	selp.b32 	%r1498, %r1497, %r1496, %p281;
	shl.b32 	%r1499, %r1498, 2;
	add.s32 	%r1500, %r1451, %r1499;
	st.shared.u32 	[%r1500], %r70;
	sub.s32 	%r1501, %r141, %r1459;
	add.s32 	%r1502, %r1488, %r1501;
	add.s32 	%r1503, %r1502, 2;
	setp.eq.s32 	%p282, %r85, 0;
	add.s32 	%r1504, %r1497, %r1457;
	selp.b32 	%r1505, %r1504, %r1503, %p282;
	shl.b32 	%r1506, %r1505, 2;
	add.s32 	%r1507, %r1451, %r1506;
	st.shared.u32 	[%r1507], %r71;
	sub.s32 	%r1508, %r141, %r1461;
	add.s32 	%r1509, %r1488, %r1508;
	add.s32 	%r1510, %r1509, 3;
	setp.eq.s32 	%p283, %r86, 0;
	add.s32 	%r1511, %r1504, %r1460;
	selp.b32 	%r1512, %r1511, %r1510, %p283;
	shl.b32 	%r1513, %r1512, 2;
	add.s32 	%r1514, %r1451, %r1513;
	st.shared.u32 	[%r1514], %r72;
	sub.s32 	%r1515, %r141, %r1463;
	add.s32 	%r1516, %r1488, %r1515;
	add.s32 	%r1517, %r1516, 4;
	setp.eq.s32 	%p284, %r87, 0;
	add.s32 	%r1518, %r1511, %r1462;
	selp.b32 	%r1519, %r1518, %r1517, %p284;
	shl.b32 	%r1520, %r1519, 2;
	add.s32 	%r1521, %r1451, %r1520;
	st.shared.u32 	[%r1521], %r73;
	sub.s32 	%r1522, %r141, %r1465;
	add.s32 	%r1523, %r1488, %r1522;
	add.s32 	%r1524, %r1523, 5;
	setp.eq.s32 	%p285, %r88, 0;
	add.s32 	%r1525, %r1518, %r1464;
	selp.b32 	%r1526, %r1525, %r1524, %p285;
	shl.b32 	%r1527, %r1526, 2;
	add.s32 	%r1528, %r1451, %r1527;
	st.shared.u32 	[%r1528], %r74;
	sub.s32 	%r1529, %r141, %r1467;
	add.s32 	%r1530, %r1488, %r1529;
	add.s32 	%r1531, %r1530, 6;
	setp.eq.s32 	%p286, %r89, 0;
	add.s32 	%r1532, %r1525, %r1466;
	selp.b32 	%r1533, %r1532, %r1531, %p286;
	shl.b32 	%r1534, %r1533, 2;
	add.s32 	%r1535, %r1451, %r1534;
	st.shared.u32 	[%r1535], %r75;
	sub.s32 	%r1536, %r141, %r1469;
	add.s32 	%r1537, %r1488, %r1536;
	add.s32 	%r1538, %r1537, 7;
	setp.eq.s32 	%p287, %r90, 0;
	add.s32 	%r1539, %r1532, %r1468;
	selp.b32 	%r1540, %r1539, %r1538, %p287;
	shl.b32 	%r1541, %r1540, 2;
	add.s32 	%r1542, %r1451, %r1541;
	st.shared.u32 	[%r1542], %r76;
	sub.s32 	%r1543, %r141, %r1471;
	add.s32 	%r1544, %r1488, %r1543;
	add.s32 	%r1545, %r1544, 8;
	setp.eq.s32 	%p288, %r91, 0;
	add.s32 	%r1546, %r1539, %r1470;
	selp.b32 	%r1547, %r1546, %r1545, %p288;
	shl.b32 	%r1548, %r1547, 2;
	add.s32 	%r1549, %r1451, %r1548;
	st.shared.u32 	[%r1549], %r77;
	sub.s32 	%r1550, %r141, %r1473;
	add.s32 	%r1551, %r1488, %r1550;
	add.s32 	%r1552, %r1551, 9;
	setp.eq.s32 	%p289, %r92, 0;
	add.s32 	%r1553, %r1546, %r1472;
	selp.b32 	%r1554, %r1553, %r1552, %p289;
	shl.b32 	%r1555, %r1554, 2;
	add.s32 	%r1556, %r1451, %r1555;
	st.shared.u32 	[%r1556], %r78;
	sub.s32 	%r1557, %r141, %r1475;
	add.s32 	%r1558, %r1488, %r1557;
	add.s32 	%r1559, %r1558, 10;
	setp.eq.s32 	%p290, %r93, 0;
	add.s32 	%r1560, %r1553, %r1474;
	selp.b32 	%r1561, %r1560, %r1559, %p290;
	shl.b32 	%r1562, %r1561, 2;
	add.s32 	%r1563, %r1451, %r1562;
	st.shared.u32 	[%r1563], %r79;
	sub.s32 	%r1564, %r141, %r1477;
	add.s32 	%r1565, %r1488, %r1564;
	add.s32 	%r1566, %r1565, 11;
	setp.eq.s32 	%p291, %r94, 0;
	add.s32 	%r1567, %r1560, %r1476;
	selp.b32 	%r1568, %r1567, %r1566, %p291;
	shl.b32 	%r1569, %r1568, 2;
	add.s32 	%r1570, %r1451, %r1569;
	st.shared.u32 	[%r1570], %r80;
	sub.s32 	%r1571, %r141, %r1479;
	add.s32 	%r1572, %r1488, %r1571;
	add.s32 	%r1573, %r1572, 12;
	setp.eq.s32 	%p292, %r95, 0;
	add.s32 	%r1574, %r1567, %r1478;
	selp.b32 	%r1575, %r1574, %r1573, %p292;
	shl.b32 	%r1576, %r1575, 2;
	add.s32 	%r1577, %r1451, %r1576;
	st.shared.u32 	[%r1577], %r81;
	sub.s32 	%r1578, %r141, %r1481;
	add.s32 	%r1579, %r1488, %r1578;
	add.s32 	%r1580, %r1579, 13;
	setp.eq.s32 	%p293, %r96, 0;
	add.s32 	%r1581, %r1574, %r1480;
	selp.b32 	%r1582, %r1581, %r1580, %p293;
	shl.b32 	%r1583, %r1582, 2;
	add.s32 	%r1584, %r1451, %r1583;
	st.shared.u32 	[%r1584], %r82;
	bar.sync 	0;
	mov.u64 	%rd14, %rd55;
	ld.param.u8 	%rs13, [%rd14];
	setp.ne.s16 	%p294, %rs13, 0;
	mov.b64 	%rd636, 0;
	@%p294 bra 	$L__BB84_72;
	ld.param.u64 	%rd369, [%rd14+24];
	cvta.to.global.u64 	%rd370, %rd369;
	ld.global.u64 	%rd636, [%rd370];
$L__BB84_72:
	setp.ne.s16 	%p295, %rs13, 0;
	mov.b64 	%rd637, 0;
	@%p295 bra 	$L__BB84_74;
	ld.param.u64 	%rd372, [%rd14+16];
	ld.param.u64 	%rd373, [%rd14+24];
	cvta.to.global.u64 	%rd374, %rd373;
	ld.global.u64 	%rd375, [%rd374];
	sub.s64 	%rd637, %rd372, %rd375;
$L__BB84_74:
	cvta.to.global.u64 	%rd19, %rd52;
	cvta.to.global.u64 	%rd20, %rd53;
	add.s32 	%r1585, %r140, %r141;
	add.s32 	%r1586, %r1585, %r139;
	setp.lt.s32 	%p296, %r139, %r143;
	add.s32 	%r144, %r1586, -8960;
	shl.b32 	%r1587, %r139, 2;
	add.s32 	%r145, %r1451, %r1587;
	ld.shared.u32 	%r146, [%r145];
	@%p296 bra 	$L__BB84_76;
	cvt.s64.s32 	%rd376, %r144;
	add.s64 	%rd377, %rd636, %rd376;
	shl.b64 	%rd378, %rd377, 2;
	add.s64 	%rd379, %rd19, %rd378;
	st.global.u32 	[%rd379], %r146;
	bra.uni 	$L__BB84_77;
$L__BB84_76:
	add.s32 	%r1589, %r142, %r139;
	cvt.s64.s32 	%rd380, %r1589;
	add.s64 	%rd381, %rd637, %rd380;
	shl.b64 	%rd382, %rd381, 2;
	add.s64 	%rd383, %rd20, %rd382;
	st.global.u32 	[%rd383], %r146;
$L__BB84_77:
	add.s32 	%r1590, %r139, 640;
	setp.lt.s32 	%p297, %r1590, %r143;
	ld.shared.u32 	%r147, [%r145+2560];
	cvt.u64.u32 	%rd384, %r139;
	cvt.s64.s32 	%rd385, %r142;
	add.s64 	%rd386, %rd385, %rd384;
	add.s64 	%rd387, %rd637, %rd386;
	shl.b64 	%rd388, %rd387, 2;
	add.s64 	%rd21, %rd20, %rd388;
	@%p297 bra 	$L__BB84_79;
	add.s32 	%r1591, %r144, 640;
	cvt.s64.s32 	%rd389, %r1591;
	add.s64 	%rd390, %rd636, %rd389;
	shl.b64 	%rd391, %rd390, 2;
	add.s64 	%rd392, %rd19, %rd391;
	st.global.u32 	[%rd392], %r147;
	bra.uni 	$L__BB84_80;
$L__BB84_79:
	st.global.u32 	[%rd21+2560], %r147;
$L__BB84_80:
	add.s32 	%r1592, %r139, 1280;
	setp.lt.s32 	%p298, %r1592, %r143;
	ld.shared.u32 	%r148, [%r145+5120];
	@%p298 bra 	$L__BB84_82;
	add.s32 	%r1593, %r144, 1280;
	cvt.s64.s32 	%rd393, %r1593;
	add.s64 	%rd394, %rd636, %rd393;
	shl.b64 	%rd395, %rd394, 2;
	add.s64 	%rd396, %rd19, %rd395;
	st.global.u32 	[%rd396], %r148;
	bra.uni 	$L__BB84_83;
$L__BB84_82:
	st.global.u32 	[%rd21+5120], %r148;
$L__BB84_83:
	add.s32 	%r1594, %r139, 1920;
	setp.lt.s32 	%p299, %r1594, %r143;
	ld.shared.u32 	%r149, [%r145+7680];
	@%p299 bra 	$L__BB84_85;
	add.s32 	%r1595, %r144, 1920;
	cvt.s64.s32 	%rd397, %r1595;
	add.s64 	%rd398, %rd636, %rd397;
	shl.b64 	%rd399, %rd398, 2;
	add.s64 	%rd400, %rd19, %rd399;
	st.global.u32 	[%rd400], %r149;
	bra.uni 	$L__BB84_86;
$L__BB84_85:
	st.global.u32 	[%rd21+7680], %r149;
$L__BB84_86:
	add.s32 	%r1596, %r139, 2560;
	setp.lt.s32 	%p300, %r1596, %r143;
	ld.shared.u32 	%r150, [%r145+10240];
	@%p300 bra 	$L__BB84_88;
	add.s32 	%r1597, %r144, 2560;
	cvt.s64.s32 	%rd401, %r1597;
	add.s64 	%rd402, %rd636, %rd401;
	shl.b64 	%rd403, %rd402, 2;
	add.s64 	%rd404, %rd19, %rd403;
	st.global.u32 	[%rd404], %r150;
	bra.uni 	$L__BB84_89;
$L__BB84_88:
	st.global.u32 	[%rd21+10240], %r150;
$L__BB84_89:
	add.s32 	%r1598, %r139, 3200;
	setp.lt.s32 	%p301, %r1598, %r143;
	ld.shared.u32 	%r151, [%r145+12800];
	@%p301 bra 	$L__BB84_91;
	add.s32 	%r1599, %r144, 3200;
	cvt.s64.s32 	%rd405, %r1599;
	add.s64 	%rd406, %rd636, %rd405;
	shl.b64 	%rd407, %rd406, 2;
	add.s64 	%rd408, %rd19, %rd407;
	st.global.u32 	[%rd408], %r151;
	bra.uni 	$L__BB84_92;
$L__BB84_91:
	st.global.u32 	[%rd21+12800], %r151;
$L__BB84_92:
	add.s32 	%r1600, %r139, 3840;
	setp.lt.s32 	%p302, %r1600, %r143;
	ld.shared.u32 	%r152, [%r145+15360];
	@%p302 bra 	$L__BB84_94;
	add.s32 	%r1601, %r144, 3840;
	cvt.s64.s32 	%rd409, %r1601;
	add.s64 	%rd410, %rd636, %rd409;
	shl.b64 	%rd411, %rd410, 2;
	add.s64 	%rd412, %rd19, %rd411;
	st.global.u32 	[%rd412], %r152;
	bra.uni 	$L__BB84_95;
$L__BB84_94:
	st.global.u32 	[%rd21+15360], %r152;
$L__BB84_95:
	add.s32 	%r1602, %r139, 4480;
	setp.lt.s32 	%p303, %r1602, %r143;
	ld.shared.u32 	%r153, [%r145+17920];
	@%p303 bra 	$L__BB84_97;
	add.s32 	%r1603, %r144, 4480;
	cvt.s64.s32 	%rd413, %r1603;
	add.s64 	%rd414, %rd636, %rd413;
	shl.b64 	%rd415, %rd414, 2;
	add.s64 	%rd416, %rd19, %rd415;
	st.global.u32 	[%rd416], %r153;
	bra.uni 	$L__BB84_98;
$L__BB84_97:
	st.global.u32 	[%rd21+17920], %r153;
$L__BB84_98:
	or.b32  	%r1604, %r139, 5120;
	setp.lt.s32 	%p304, %r1604, %r143;
	ld.shared.u32 	%r154, [%r145+20480];
	@%p304 bra 	$L__BB84_100;
	add.s32 	%r1605, %r144, 5120;
	cvt.s64.s32 	%rd417, %r1605;
	add.s64 	%rd418, %rd636, %rd417;
	shl.b64 	%rd419, %rd418, 2;
	add.s64 	%rd420, %rd19, %rd419;
	st.global.u32 	[%rd420], %r154;
	bra.uni 	$L__BB84_101;
$L__BB84_100:
	st.global.u32 	[%rd21+20480], %r154;
$L__BB84_101:
	add.s32 	%r1606, %r139, 5760;
	setp.lt.s32 	%p305, %r1606, %r143;
	ld.shared.u32 	%r155, [%r145+23040];
	@%p305 bra 	$L__BB84_103;
	add.s32 	%r1607, %r144, 5760;
	cvt.s64.s32 	%rd421, %r1607;
	add.s64 	%rd422, %rd636, %rd421;
	shl.b64 	%rd423, %rd422, 2;
	add.s64 	%rd424, %rd19, %rd423;
	st.global.u32 	[%rd424], %r155;
	bra.uni 	$L__BB84_104;
$L__BB84_103:
	st.global.u32 	[%rd21+23040], %r155;
$L__BB84_104:
	add.s32 	%r1608, %r139, 6400;
	setp.lt.s32 	%p306, %r1608, %r143;
	ld.shared.u32 	%r156, [%r145+25600];
	@%p306 bra 	$L__BB84_106;
	add.s32 	%r1609, %r144, 6400;
	cvt.s64.s32 	%rd425, %r1609;
	add.s64 	%rd426, %rd636, %rd425;
	shl.b64 	%rd427, %rd426, 2;
	add.s64 	%rd428, %rd19, %rd427;
	st.global.u32 	[%rd428], %r156;
	bra.uni 	$L__BB84_107;
$L__BB84_106:
	st.global.u32 	[%rd21+25600], %r156;
$L__BB84_107:
	add.s32 	%r1610, %r139, 7040;
	setp.lt.s32 	%p307, %r1610, %r143;
	ld.shared.u32 	%r157, [%r145+28160];
	@%p307 bra 	$L__BB84_109;
	add.s32 	%r1611, %r144, 7040;
	cvt.s64.s32 	%rd429, %r1611;
	add.s64 	%rd430, %rd636, %rd429;
	shl.b64 	%rd431, %rd430, 2;
	add.s64 	%rd432, %rd19, %rd431;
	st.global.u32 	[%rd432], %r157;
	bra.uni 	$L__BB84_110;
$L__BB84_109:
	st.global.u32 	[%rd21+28160], %r157;
$L__BB84_110:
	add.s32 	%r1612, %r139, 7680;
	setp.lt.s32 	%p308, %r1612, %r143;
	ld.shared.u32 	%r158, [%r145+30720];
	@%p308 bra 	$L__BB84_112;
	add.s32 	%r1613, %r144, 7680;
	cvt.s64.s32 	%rd433, %r1613;
	add.s64 	%rd434, %rd636, %rd433;
	shl.b64 	%rd435, %rd434, 2;
	add.s64 	%rd436, %rd19, %rd435;
	st.global.u32 	[%rd436], %r158;
	bra.uni 	$L__BB84_113;
$L__BB84_112:
	st.global.u32 	[%rd21+30720], %r158;
$L__BB84_113:
	add.s32 	%r1614, %r139, 8320;
	setp.lt.s32 	%p309, %r1614, %r143;
	ld.shared.u32 	%r159, [%r145+33280];
	@%p309 bra 	$L__BB84_115;
	add.s32 	%r1615, %r144, 8320;
	cvt.s64.s32 	%rd437, %r1615;
	add.s64 	%rd438, %rd636, %rd437;
	shl.b64 	%rd439, %rd438, 2;
	add.s64 	%rd440, %rd19, %rd439;
	st.global.u32 	[%rd440], %r159;
	bra.uni 	$L__BB84_377;
$L__BB84_115:
	st.global.u32 	[%rd21+33280], %r159;
	bra.uni 	$L__BB84_377;
$L__BB84_116:
	ld.param.u32 	%r1946, [_ZN3cub18CUB_300001_SM_10006detail6select23DeviceSelectSweepKernelINS2_10policy_hubIiilLb1ELNS0_10SelectImplE2EE10Policy1000EN6thrust24THRUST_300001_SM_1000_NS6detail15normal_iteratorINS9_10device_ptrIiEEEESE_NS2_27partition_distinct_output_tISE_SE_EEPlNS0_13ScanTileStateIiLb1EEE7is_evenNS0_8NullTypeEiNS2_19streaming_context_tIlLb1EEELS5_2EEEvT0_T1_T2_T3_T4_T5_T6_T7_iT8_NS1_7vsmem_tE_param_7];
	sub.s32 	%r160, %r1946, %r2;
	setp.ne.s32 	%p2, %r1, 0;
	@%p2 bra 	$L__BB84_235;
	ld.param.u8 	%rs5, [%rd1];
	setp.eq.s16 	%p126, %rs5, 0;
	ld.param.u64 	%rd156, [%rd1+16];
	selp.b64 	%rd157, %rd156, 0, %p126;
	cvt.u64.u32 	%rd22, %r2;
	add.s64 	%rd158, %rd157, %rd22;
	mov.u32 	%r912, %tid.x;
	mul.lo.s32 	%r913, %r912, 14;
	setp.ge.s32 	%p127, %r913, %r160;
	cvt.u64.u32 	%rd23, %r913;
	add.s64 	%rd159, %rd158, %rd23;
	shl.b64 	%rd160, %rd159, 2;
	add.s64 	%rd24, %rd3, %rd160;
	@%p127 bra 	$L__BB84_119;
	ld.global.u32 	%r1963, [%rd24];
$L__BB84_119:
	cvt.u32.u64 	%r915, %rd23;
	add.s32 	%r163, %r915, 1;
	setp.ge.s32 	%p128, %r163, %r160;
	@%p128 bra 	$L__BB84_121;
	ld.global.u32 	%r1964, [%rd24+4];
$L__BB84_121:
	add.s32 	%r166, %r915, 2;
	setp.ge.s32 	%p129, %r166, %r160;
	@%p129 bra 	$L__BB84_123;
	ld.global.u32 	%r1965, [%rd24+8];
$L__BB84_123:
	add.s32 	%r169, %r915, 3;
	setp.ge.s32 	%p130, %r169, %r160;
	@%p130 bra 	$L__BB84_125;
	ld.global.u32 	%r1966, [%rd24+12];
$L__BB84_125:
	add.s32 	%r172, %r915, 4;
	setp.ge.s32 	%p131, %r172, %r160;
	@%p131 bra 	$L__BB84_127;
	ld.global.u32 	%r1967, [%rd24+16];
$L__BB84_127:
	add.s32 	%r175, %r915, 5;
	setp.ge.s32 	%p132, %r175, %r160;
	@%p132 bra 	$L__BB84_129;
	ld.global.u32 	%r1968, [%rd24+20];
$L__BB84_129:
	add.s32 	%r178, %r915, 6;
	setp.ge.s32 	%p133, %r178, %r160;
	@%p133 bra 	$L__BB84_131;
	ld.global.u32 	%r1969, [%rd24+24];
$L__BB84_131:
	add.s32 	%r181, %r915, 7;
	setp.ge.s32 	%p134, %r181, %r160;
	@%p134 bra 	$L__BB84_133;
	ld.global.u32 	%r1970, [%rd24+28];
$L__BB84_133:
	add.s32 	%r930, %r915, 8;
	setp.ge.s32 	%p135, %r930, %r160;
	@%p135 bra 	$L__BB84_135;
	ld.global.u32 	%r1971, [%rd24+32];
$L__BB84_135:
	add.s32 	%r933, %r915, 9;
	setp.ge.s32 	%p136, %r933, %r160;
	@%p136 bra 	$L__BB84_137;
	ld.global.u32 	%r1972, [%rd24+36];
$L__BB84_137:
	add.s32 	%r936, %r915, 10;
	setp.ge.s32 	%p137, %r936, %r160;
	@%p137 bra 	$L__BB84_139;
	ld.global.u32 	%r1973, [%rd24+40];
$L__BB84_139:
	add.s32 	%r939, %r915, 11;
	setp.ge.s32 	%p138, %r939, %r160;
	@%p138 bra 	$L__BB84_141;
	ld.global.u32 	%r1974, [%rd24+44];
$L__BB84_141:
	add.s32 	%r192, %r915, 12;
	setp.ge.s32 	%p139, %r192, %r160;
	@%p139 bra 	$L__BB84_143;
	ld.global.u32 	%r1975, [%rd24+48];
$L__BB84_143:
	add.s32 	%r195, %r915, 13;
	setp.ge.s32 	%p140, %r195, %r160;
	@%p140 bra 	$L__BB84_145;
	ld.global.u32 	%r1976, [%rd24+52];
$L__BB84_145:
	setp.ge.s32 	%p141, %r915, %r160;
	bar.sync 	0;
	mov.u64 	%rd161, %rd55;
	ld.param.u8 	%rs6, [%rd161];
	setp.eq.s16 	%p142, %rs6, 0;
	ld.param.u64 	%rd162, [%rd161+16];
	selp.b64 	%rd163, %rd162, 0, %p142;
	add.s64 	%rd164, %rd163, %rd22;
	add.s64 	%rd165, %rd164, %rd23;
	shl.b64 	%rd166, %rd165, 2;
	add.s64 	%rd25, %rd4, %rd166;
	mov.b32 	%r1977, 1;
	@%p141 bra 	$L__BB84_147;
	ld.global.u32 	%r946, [%rd25];
	not.b32 	%r947, %r946;
	and.b32  	%r1977, %r947, 1;
$L__BB84_147:
	setp.ge.s32 	%p143, %r163, %r160;
	mov.b32 	%r1978, 1;
	@%p143 bra 	$L__BB84_149;
	ld.global.u32 	%r949, [%rd25+4];
	not.b32 	%r950, %r949;
	and.b32  	%r1978, %r950, 1;
$L__BB84_149:
	setp.ge.s32 	%p144, %r166, %r160;
	mov.b32 	%r1979, 1;
	@%p144 bra 	$L__BB84_151;
	ld.global.u32 	%r952, [%rd25+8];
	not.b32 	%r953, %r952;
	and.b32  	%r1979, %r953, 1;
$L__BB84_151:
	setp.ge.s32 	%p145, %r169, %r160;
	mov.b32 	%r1980, 1;
	@%p145 bra 	$L__BB84_153;
	ld.global.u32 	%r955, [%rd25+12];
	not.b32 	%r956, %r955;
	and.b32  	%r1980, %r956, 1;
$L__BB84_153:
	setp.ge.s32 	%p146, %r172, %r160;
	mov.b32 	%r1981, 1;
	@%p146 bra 	$L__BB84_155;
	ld.global.u32 	%r958, [%rd25+16];
	not.b32 	%r959, %r958;
	and.b32  	%r1981, %r959, 1;
$L__BB84_155:
	setp.ge.s32 	%p147, %r175, %r160;
	mov.b32 	%r1982, 1;
	@%p147 bra 	$L__BB84_157;
	ld.global.u32 	%r961, [%rd25+20];
	not.b32 	%r962, %r961;
	and.b32  	%r1982, %r962, 1;
$L__BB84_157:
	setp.ge.s32 	%p148, %r178, %r160;
	mov.b32 	%r1983, 1;
	@%p148 bra 	$L__BB84_159;
	ld.global.u32 	%r964, [%rd25+24];
	not.b32 	%r965, %r964;
	and.b32  	%r1983, %r965, 1;
$L__BB84_159:
	setp.ge.s32 	%p149, %r181, %r160;
	mov.b32 	%r1984, 1;
	@%p149 bra 	$L__BB84_161;
	ld.global.u32 	%r967, [%rd25+28];
	not.b32 	%r968, %r967;
	and.b32  	%r1984, %r968, 1;
$L__BB84_161:
	setp.ge.s32 	%p150, %r930, %r160;
	mov.b32 	%r1985, 1;
	@%p150 bra 	$L__BB84_163;
	ld.global.u32 	%r972, [%rd25+32];
	not.b32 	%r973, %r972;
	and.b32  	%r1985, %r973, 1;
$L__BB84_163:
	setp.ge.s32 	%p151, %r933, %r160;
	mov.b32 	%r1986, 1;
	@%p151 bra 	$L__BB84_165;
	ld.global.u32 	%r977, [%rd25+36];
	not.b32 	%r978, %r977;
	and.b32  	%r1986, %r978, 1;
$L__BB84_165:
	setp.ge.s32 	%p152, %r936, %r160;
	mov.b32 	%r1987, 1;
	@%p152 bra 	$L__BB84_167;
	ld.global.u32 	%r982, [%rd25+40];
	not.b32 	%r983, %r982;
	and.b32  	%r1987, %r983, 1;
$L__BB84_167:
	setp.ge.s32 	%p153, %r939, %r160;
	mov.b32 	%r1988, 1;
	@%p153 bra 	$L__BB84_169;
	ld.global.u32 	%r987, [%rd25+44];
	not.b32 	%r988, %r987;
	and.b32  	%r1988, %r988, 1;
$L__BB84_169:
	setp.ge.s32 	%p154, %r192, %r160;
	mov.b32 	%r1989, 1;
	@%p154 bra 	$L__BB84_171;
	ld.global.u32 	%r990, [%rd25+48];
	not.b32 	%r991, %r990;
	and.b32  	%r1989, %r991, 1;
$L__BB84_171:
	setp.ge.s32 	%p155, %r195, %r160;
	mov.b32 	%r1990, 1;
	@%p155 bra 	$L__BB84_173;
	ld.global.u32 	%r993, [%rd25+52];
	not.b32 	%r994, %r993;
	and.b32  	%r1990, %r994, 1;
$L__BB84_173:
	bar.sync 	0;
	add.s32 	%r227, %r1978, %r1977;
	add.s32 	%r1026, %r1979, %r227;
	add.s32 	%r1027, %r1980, %r1026;
	add.s32 	%r1028, %r1981, %r1027;
	add.s32 	%r1029, %r1982, %r1028;
	add.s32 	%r1030, %r1983, %r1029;
	add.s32 	%r1031, %r1984, %r1030;
	add.s32 	%r1032, %r1985, %r1031;
	add.s32 	%r1033, %r1986, %r1032;
	add.s32 	%r1034, %r1987, %r1033;
	add.s32 	%r1035, %r1988, %r1034;
	add.s32 	%r1036, %r1989, %r1035;
	add.s32 	%r1000, %r1990, %r1036;
	// begin inline asm
	mov.u32 %r995, %laneid;
	// end inline asm
	mov.b32 	%r998, 1;
	mov.b32 	%r1023, 0;
	mov.b32 	%r1025, -1;
	// begin inline asm
	{  .reg .s32 r0;  .reg .pred p;  shfl.sync.up.b32 r0|p, %r1000, %r998, %r1023, %r1025;  @p add.s32 r0, r0, %r1000;  mov.s32 %r996, r0;}
	// end inline asm
	mov.b32 	%r1004, 2;
	// begin inline asm
	{  .reg .s32 r0;  .reg .pred p;  shfl.sync.up.b32 r0|p, %r996, %r1004, %r1023, %r1025;  @p add.s32 r0, r0, %r996;  mov.s32 %r1002, r0;}
	// end inline asm
	mov.b32 	%r1010, 4;
	// begin inline asm
	{  .reg .s32 r0;  .reg .pred p;  shfl.sync.up.b32 r0|p, %r1002, %r1010, %r1023, %r1025;  @p add.s32 r0, r0, %r1002;  mov.s32 %r1008, r0;}
	// end inline asm
	mov.b32 	%r1016, 8;
	// begin inline asm
	{  .reg .s32 r0;  .reg .pred p;  shfl.sync.up.b32 r0|p, %r1008, %r1016, %r1023, %r1025;  @p add.s32 r0, r0, %r1008;  mov.s32 %r1014, r0;}
	// end inline asm
	mov.b32 	%r1022, 16;
	// begin inline asm
	{  .reg .s32 r0;  .reg .pred p;  shfl.sync.up.b32 r0|p, %r1014, %r1022, %r1023, %r1025;  @p add.s32 r0, r0, %r1014;  mov.s32 %r1020, r0;}
	// end inline asm
	setp.ne.s32 	%p156, %r995, 31;
	@%p156 bra 	$L__BB84_175;
	shr.u32 	%r1037, %r912, 3;
	and.b32  	%r1038, %r1037, 124;
	mov.u32 	%r1039, _ZZN3cub18CUB_300001_SM_10006detail6select23DeviceSelectSweepKernelINS2_10policy_hubIiilLb1ELNS0_10SelectImplE2EE10Policy1000EN6thrust24THRUST_300001_SM_1000_NS6detail15normal_iteratorINS9_10device_ptrIiEEEESE_NS2_27partition_distinct_output_tISE_SE_EEPlNS0_13ScanTileStateIiLb1EEE7is_evenNS0_8NullTypeEiNS2_19streaming_context_tIlLb1EEELS5_2EEEvT0_T1_T2_T3_T4_T5_T6_T7_iT8_NS1_7vsmem_tEE19static_temp_storage;
	add.s32 	%r1040, %r1039, %r1038;
	st.shared.u32 	[%r1040], %r1020;
$L__BB84_175:
	ld.param.u32 	%r1948, [_ZN3cub18CUB_300001_SM_10006detail6select23DeviceSelectSweepKernelINS2_10policy_hubIiilLb1ELNS0_10SelectImplE2EE10Policy1000EN6thrust24THRUST_300001_SM_1000_NS6detail15normal_iteratorINS9_10device_ptrIiEEEESE_NS2_27partition_distinct_output_tISE_SE_EEPlNS0_13ScanTileStateIiLb1EEE7is_evenNS0_8NullTypeEiNS2_19streaming_context_tIlLb1EEELS5_2EEEvT0_T1_T2_T3_T4_T5_T6_T7_iT8_NS1_7vsmem_tE_param_7];
	mul.lo.s32 	%r1041, %r912, 14;
	bar.sync 	0;
	mov.u32 	%r1042, _ZZN3cub18CUB_300001_SM_10006detail6select23DeviceSelectSweepKernelINS2_10policy_hubIiilLb1ELNS0_10SelectImplE2EE10Policy1000EN6thrust24THRUST_300001_SM_1000_NS6detail15normal_iteratorINS9_10device_ptrIiEEEESE_NS2_27partition_distinct_output_tISE_SE_EEPlNS0_13ScanTileStateIiLb1EEE7is_evenNS0_8NullTypeEiNS2_19streaming_context_tIlLb1EEELS5_2EEEvT0_T1_T2_T3_T4_T5_T6_T7_iT8_NS1_7vsmem_tEE19static_temp_storage;
	ld.shared.v4.u32 	{%r1043, %r1044, %r1045, %r1046}, [_ZZN3cub18CUB_300001_SM_10006detail6select23DeviceSelectSweepKernelINS2_10policy_hubIiilLb1ELNS0_10SelectImplE2EE10Policy1000EN6thrust24THRUST_300001_SM_1000_NS6detail15normal_iteratorINS9_10device_ptrIiEEEESE_NS2_27partition_distinct_output_tISE_SE_EEPlNS0_13ScanTileStateIiLb1EEE7is_evenNS0_8NullTypeEiNS2_19streaming_context_tIlLb1EEELS5_2EEEvT0_T1_T2_T3_T4_T5_T6_T7_iT8_NS1_7vsmem_tEE19static_temp_storage];
	shr.u32 	%r1047, %r912, 5;
	add.s32 	%r1048, %r1044, %r1043;
	setp.eq.s32 	%p157, %r1047, 2;
	selp.b32 	%r1049, %r1048, %r1043, %p157;
	add.s32 	%r1050, %r1048, %r1045;
	setp.eq.s32 	%p158, %r1047, 3;
	selp.b32 	%r1051, %r1050, %r1049, %p158;
	add.s32 	%r1052, %r1050, %r1046;
	setp.eq.s32 	%p159, %r1047, 4;
	selp.b32 	%r1053, %r1052, %r1051, %p159;
	ld.shared.v4.u32 	{%r1054, %r1055, %r1056, %r1057}, [_ZZN3cub18CUB_300001_SM_10006detail6select23DeviceSelectSweepKernelINS2_10policy_hubIiilLb1ELNS0_10SelectImplE2EE10Policy1000EN6thrust24THRUST_300001_SM_1000_NS6detail15normal_iteratorINS9_10device_ptrIiEEEESE_NS2_27partition_distinct_output_tISE_SE_EEPlNS0_13ScanTileStateIiLb1EEE7is_evenNS0_8NullTypeEiNS2_19streaming_context_tIlLb1EEELS5_2EEEvT0_T1_T2_T3_T4_T5_T6_T7_iT8_NS1_7vsmem_tEE19static_temp_storage+16];
	add.s32 	%r1058, %r1052, %r1054;
	setp.eq.s32 	%p160, %r1047, 5;
	selp.b32 	%r1059, %r1058, %r1053, %p160;
	add.s32 	%r1060, %r1058, %r1055;
	setp.eq.s32 	%p161, %r1047, 6;
	selp.b32 	%r1061, %r1060, %r1059, %p161;
	add.s32 	%r1062, %r1060, %r1056;
	setp.eq.s32 	%p162, %r1047, 7;
	selp.b32 	%r1063, %r1062, %r1061, %p162;
	add.s32 	%r1064, %r1062, %r1057;
	setp.eq.s32 	%p163, %r1047, 8;
	selp.b32 	%r1065, %r1064, %r1063, %p163;
	ld.shared.v4.u32 	{%r1066, %r1067, %r1068, %r1069}, [_ZZN3cub18CUB_300001_SM_10006detail6select23DeviceSelectSweepKernelINS2_10policy_hubIiilLb1ELNS0_10SelectImplE2EE10Policy1000EN6thrust24THRUST_300001_SM_1000_NS6detail15normal_iteratorINS9_10device_ptrIiEEEESE_NS2_27partition_distinct_output_tISE_SE_EEPlNS0_13ScanTileStateIiLb1EEE7is_evenNS0_8NullTypeEiNS2_19streaming_context_tIlLb1EEELS5_2EEEvT0_T1_T2_T3_T4_T5_T6_T7_iT8_NS1_7vsmem_tEE19static_temp_storage+32];
	add.s32 	%r1070, %r1064, %r1066;
	setp.eq.s32 	%p164, %r1047, 9;
	selp.b32 	%r1071, %r1070, %r1065, %p164;
	add.s32 	%r1072, %r1070, %r1067;
	setp.eq.s32 	%p165, %r1047, 10;
	selp.b32 	%r1073, %r1072, %r1071, %p165;
	add.s32 	%r1074, %r1072, %r1068;
	setp.eq.s32 	%p166, %r1047, 11;
	selp.b32 	%r1075, %r1074, %r1073, %p166;
	add.s32 	%r1076, %r1074, %r1069;
	setp.eq.s32 	%p167, %r1047, 12;
	selp.b32 	%r1077, %r1076, %r1075, %p167;
	ld.shared.v4.u32 	{%r1078, %r1079, %r1080, %r1081}, [_ZZN3cub18CUB_300001_SM_10006detail6select23DeviceSelectSweepKernelINS2_10policy_hubIiilLb1ELNS0_10SelectImplE2EE10Policy1000EN6thrust24THRUST_300001_SM_1000_NS6detail15normal_iteratorINS9_10device_ptrIiEEEESE_NS2_27partition_distinct_output_tISE_SE_EEPlNS0_13ScanTileStateIiLb1EEE7is_evenNS0_8NullTypeEiNS2_19streaming_context_tIlLb1EEELS5_2EEEvT0_T1_T2_T3_T4_T5_T6_T7_iT8_NS1_7vsmem_tEE19static_temp_storage+48];
	add.s32 	%r1082, %r1076, %r1078;
	setp.eq.s32 	%p168, %r1047, 13;
	selp.b32 	%r1083, %r1082, %r1077, %p168;
	add.s32 	%r1084, %r1082, %r1079;
	setp.eq.s32 	%p169, %r1047, 14;
	selp.b32 	%r1085, %r1084, %r1083, %p169;
	add.s32 	%r1086, %r1084, %r1080;
	setp.eq.s32 	%p170, %r1047, 15;
	selp.b32 	%r1087, %r1086, %r1085, %p170;
	add.s32 	%r1088, %r1086, %r1081;
	setp.eq.s32 	%p171, %r1047, 16;
	selp.b32 	%r1089, %r1088, %r1087, %p171;
	ld.shared.v4.u32 	{%r1090, %r1091, %r1092, %r1093}, [_ZZN3cub18CUB_300001_SM_10006detail6select23DeviceSelectSweepKernelINS2_10policy_hubIiilLb1ELNS0_10SelectImplE2EE10Policy1000EN6thrust24THRUST_300001_SM_1000_NS6detail15normal_iteratorINS9_10device_ptrIiEEEESE_NS2_27partition_distinct_output_tISE_SE_EEPlNS0_13ScanTileStateIiLb1EEE7is_evenNS0_8NullTypeEiNS2_19streaming_context_tIlLb1EEELS5_2EEEvT0_T1_T2_T3_T4_T5_T6_T7_iT8_NS1_7vsmem_tEE19static_temp_storage+64];
	add.s32 	%r1094, %r1088, %r1090;
	setp.eq.s32 	%p172, %r1047, 17;
	selp.b32 	%r1095, %r1094, %r1089, %p172;
	add.s32 	%r1096, %r1094, %r1091;
	setp.eq.s32 	%p173, %r1047, 18;
	selp.b32 	%r1097, %r1096, %r1095, %p173;
	add.s32 	%r1098, %r1096, %r1092;
	setp.eq.s32 	%p174, %r1047, 19;
	selp.b32 	%r1099, %r1098, %r1097, %p174;
	setp.lt.u32 	%p175, %r912, 32;
	selp.b32 	%r1100, 0, %r1099, %p175;
	setp.eq.s32 	%p176, %r995, 0;
	add.s32 	%r1101, %r1979, %r227;
	add.s32 	%r1102, %r1980, %r1101;
	add.s32 	%r1103, %r1981, %r1102;
	add.s32 	%r1104, %r1982, %r1103;
	add.s32 	%r1105, %r1983, %r1104;
	add.s32 	%r1106, %r1984, %r1105;
	add.s32 	%r1107, %r1985, %r1106;
	add.s32 	%r1108, %r1986, %r1107;
	add.s32 	%r1109, %r1987, %r1108;
	add.s32 	%r1110, %r1988, %r1109;
	add.s32 	%r1111, %r1989, %r1110;
	add.s32 	%r1112, %r1990, %r1111;
	sub.s32 	%r1113, %r1020, %r1112;
	selp.b32 	%r1114, 0, %r1113, %p176;
	add.s32 	%r1115, %r1100, %r1114;
	add.s32 	%r1116, %r1115, %r1977;
	add.s32 	%r1117, %r227, %r1115;
	add.s32 	%r1118, %r1101, %r1115;
	add.s32 	%r1119, %r1102, %r1115;
	add.s32 	%r1120, %r1103, %r1115;
	add.s32 	%r1121, %r1104, %r1115;
	add.s32 	%r1122, %r1105, %r1115;
	add.s32 	%r1123, %r1106, %r1115;
	add.s32 	%r1124, %r1107, %r1115;
	add.s32 	%r1125, %r1108, %r1115;
	add.s32 	%r1126, %r1109, %r1115;
	add.s32 	%r1127, %r1110, %r1115;
	add.s32 	%r1128, %r1111, %r1115;
	mov.u32 	%r1129, %ctaid.x;
	mov.u32 	%r1130, %nctaid.y;
	mov.u32 	%r1131, %ctaid.y;
	mad.lo.s32 	%r1132, %r1129, %r1130, %r1131;
	mul.lo.s32 	%r1133, %r1132, 8960;
	sub.s32 	%r230, %r1948, %r1133;
	add.s32 	%r1134, %r230, %r1093;
	add.s32 	%r1135, %r1134, %r1098;
	add.s32 	%r2033, %r1135, -8960;
	bar.sync 	0;
	sub.s32 	%r232, %r230, %r2033;
	sub.s32 	%r1136, %r1041, %r1115;
	setp.eq.s32 	%p177, %r1977, 0;
	add.s32 	%r1137, %r1115, %r232;
	selp.b32 	%r1138, %r1136, %r1137, %p177;
	shl.b32 	%r1139, %r1138, 2;
	add.s32 	%r1140, %r1042, %r1139;
	st.shared.u32 	[%r1140], %r1963;
	sub.s32 	%r1141, %r1041, %r1116;
	add.s32 	%r1142, %r1141, 1;
	setp.eq.s32 	%p178, %r1978, 0;
	add.s32 	%r1143, %r1137, %r1977;
	selp.b32 	%r1144, %r1142, %r1143, %p178;
	shl.b32 	%r1145, %r1144, 2;
	add.s32 	%r1146, %r1042, %r1145;
	st.shared.u32 	[%r1146], %r1964;
	sub.s32 	%r1147, %r1041, %r1117;
	add.s32 	%r1148, %r1147, 2;
	setp.eq.s32 	%p179, %r1979, 0;
	add.s32 	%r1149, %r1143, %r1978;
	selp.b32 	%r1150, %r1148, %r1149, %p179;
	shl.b32 	%r1151, %r1150, 2;
	add.s32 	%r1152, %r1042, %r1151;
	st.shared.u32 	[%r1152], %r1965;
	sub.s32 	%r1153, %r1041, %r1118;
	add.s32 	%r1154, %r1153, 3;
	setp.eq.s32 	%p180, %r1980, 0;
	add.s32 	%r1155, %r1149, %r1979;
	selp.b32 	%r1156, %r1154, %r1155, %p180;
	shl.b32 	%r1157, %r1156, 2;
	add.s32 	%r1158, %r1042, %r1157;
	st.shared.u32 	[%r1158], %r1966;
	sub.s32 	%r1159, %r1041, %r1119;
	add.s32 	%r1160, %r1159, 4;
	setp.eq.s32 	%p181, %r1981, 0;
	add.s32 	%r1161, %r1155, %r1980;
	selp.b32 	%r1162, %r1160, %r1161, %p181;
	shl.b32 	%r1163, %r1162, 2;
	add.s32 	%r1164, %r1042, %r1163;
	st.shared.u32 	[%r1164], %r1967;
	sub.s32 	%r1165, %r1041, %r1120;
	add.s32 	%r1166, %r1165, 5;
	setp.eq.s32 	%p182, %r1982, 0;
	add.s32 	%r1167, %r1161, %r1981;
	selp.b32 	%r1168, %r1166, %r1167, %p182;
	shl.b32 	%r1169, %r1168, 2;
	add.s32 	%r1170, %r1042, %r1169;
	st.shared.u32 	[%r1170], %r1968;
	sub.s32 	%r1171, %r1041, %r1121;
	add.s32 	%r1172, %r1171, 6;
	setp.eq.s32 	%p183, %r1983, 0;
	add.s32 	%r1173, %r1167, %r1982;
	selp.b32 	%r1174, %r1172, %r1173, %p183;
	shl.b32 	%r1175, %r1174, 2;
	add.s32 	%r1176, %r1042, %r1175;
	st.shared.u32 	[%r1176], %r1969;
	sub.s32 	%r1177, %r1041, %r1122;
	add.s32 	%r1178, %r1177, 7;
	setp.eq.s32 	%p184, %r1984, 0;
	add.s32 	%r1179, %r1173, %r1983;
	selp.b32 	%r1180, %r1178, %r1179, %p184;
	shl.b32 	%r1181, %r1180, 2;
	add.s32 	%r1182, %r1042, %r1181;
	st.shared.u32 	[%r1182], %r1970;
	sub.s32 	%r1183, %r1041, %r1123;
	add.s32 	%r1184, %r1183, 8;
	setp.eq.s32 	%p185, %r1985, 0;
	add.s32 	%r1185, %r1179, %r1984;
	selp.b32 	%r1186, %r1184, %r1185, %p185;
	shl.b32 	%r1187, %r1186, 2;
	add.s32 	%r1188, %r1042, %r1187;
	st.shared.u32 	[%r1188], %r1971;
	sub.s32 	%r1189, %r1041, %r1124;
	add.s32 	%r1190, %r1189, 9;
	setp.eq.s32 	%p186, %r1986, 0;
	add.s32 	%r1191, %r1185, %r1985;
	selp.b32 	%r1192, %r1190, %r1191, %p186;
	shl.b32 	%r1193, %r1192, 2;
	add.s32 	%r1194, %r1042, %r1193;
	st.shared.u32 	[%r1194], %r1972;
	sub.s32 	%r1195, %r1041, %r1125;
	add.s32 	%r1196, %r1195, 10;
	setp.eq.s32 	%p187, %r1987, 0;
	add.s32 	%r1197, %r1191, %r1986;
	selp.b32 	%r1198, %r1196, %r1197, %p187;
	shl.b32 	%r1199, %r1198, 2;
	add.s32 	%r1200, %r1042, %r1199;
	st.shared.u32 	[%r1200], %r1973;
	sub.s32 	%r1201, %r1041, %r1126;
	add.s32 	%r1202, %r1201, 11;
	setp.eq.s32 	%p188, %r1988, 0;
	add.s32 	%r1203, %r1197, %r1987;
	selp.b32 	%r1204, %r1202, %r1203, %p188;
	shl.b32 	%r1205, %r1204, 2;
	add.s32 	%r1206, %r1042, %r1205;
	st.shared.u32 	[%r1206], %r1974;
	sub.s32 	%r1207, %r1041, %r1127;
	add.s32 	%r1208, %r1207, 12;
	setp.eq.s32 	%p189, %r1989, 0;
	add.s32 	%r1209, %r1203, %r1988;
	selp.b32 	%r1210, %r1208, %r1209, %p189;
	shl.b32 	%r1211, %r1210, 2;
	add.s32 	%r1212, %r1042, %r1211;
	st.shared.u32 	[%r1212], %r1975;
	sub.s32 	%r1213, %r1041, %r1128;
	add.s32 	%r1214, %r1213, 13;
	setp.eq.s32 	%p190, %r1990, 0;
	add.s32 	%r1215, %r1209, %r1989;
	selp.b32 	%r1216, %r1214, %r1215, %p190;
	shl.b32 	%r1217, %r1216, 2;
	add.s32 	%r1218, %r1042, %r1217;
	st.shared.u32 	[%r1218], %r1976;
	bar.sync 	0;
	mov.u64 	%rd26, %rd55;
	ld.param.u8 	%rs7, [%rd26];
	setp.ne.s16 	%p191, %rs7, 0;
	mov.b64 	%rd638, 0;
	@%p191 bra 	$L__BB84_177;
	ld.param.u64 	%rd168, [%rd26+24];
	cvta.to.global.u64 	%rd169, %rd168;
	ld.global.u64 	%rd638, [%rd169];
$L__BB84_177:
	setp.ne.s16 	%p192, %rs7, 0;
	mov.b64 	%rd639, 0;
	@%p192 bra 	$L__BB84_179;
	ld.param.u64 	%rd171, [%rd26+16];
	ld.param.u64 	%rd172, [%rd26+24];
	cvta.to.global.u64 	%rd173, %rd172;
	ld.global.u64 	%rd174, [%rd173];
	sub.s64 	%rd639, %rd171, %rd174;
$L__BB84_179:
	cvta.to.global.u64 	%rd31, %rd52;
	cvta.to.global.u64 	%rd32, %rd53;
	setp.lt.s32 	%p193, %r912, %r232;
	selp.b32 	%r1219, 0, %r232, %p193;
	sub.s32 	%r233, %r912, %r1219;
	shl.b32 	%r1220, %r912, 2;
	add.s32 	%r234, %r1042, %r1220;
	ld.shared.u32 	%r235, [%r234];
	setp.ge.s32 	%p194, %r912, %r230;
	@%p194 bra 	$L__BB84_183;
	setp.lt.s32 	%p195, %r912, %r232;
	@%p195 bra 	$L__BB84_182;
	cvt.s64.s32 	%rd175, %r233;
	add.s64 	%rd176, %rd638, %rd175;
	shl.b64 	%rd177, %rd176, 2;
	add.s64 	%rd178, %rd31, %rd177;
	st.global.u32 	[%rd178], %r235;
	bra.uni 	$L__BB84_183;
$L__BB84_182:
	cvt.s64.s32 	%rd179, %r233;
	add.s64 	%rd180, %rd639, %rd179;
	shl.b64 	%rd181, %rd180, 2;
	add.s64 	%rd182, %rd32, %rd181;
	st.global.u32 	[%rd182], %r235;
$L__BB84_183:
	add.s32 	%r236, %r912, 640;
	setp.lt.s32 	%p196, %r236, %r232;
	selp.b32 	%r237, 0, %r232, %p196;
	ld.shared.u32 	%r238, [%r234+2560];
	setp.ge.s32 	%p197, %r236, %r230;
	@%p197 bra 	$L__BB84_187;
	setp.lt.s32 	%p198, %r236, %r232;
	@%p198 bra 	$L__BB84_186;
	cvt.s64.s32 	%rd183, %r237;
	cvt.u64.u32 	%rd184, %r912;
	sub.s64 	%rd185, %rd184, %rd183;
	add.s64 	%rd186, %rd638, %rd185;
	shl.b64 	%rd187, %rd186, 2;
	add.s64 	%rd188, %rd31, %rd187;
	st.global.u32 	[%rd188+2560], %r238;
	bra.uni 	$L__BB84_187;
$L__BB84_186:
	cvt.s64.s32 	%rd189, %r237;
	cvt.u64.u32 	%rd190, %r912;
	sub.s64 	%rd191, %rd190, %rd189;
	add.s64 	%rd192, %rd639, %rd191;
	shl.b64 	%rd193, %rd192, 2;
	add.s64 	%rd194, %rd32, %rd193;
	st.global.u32 	[%rd194+2560], %r238;
$L__BB84_187:
	add.s32 	%r239, %r912, 1280;
	setp.lt.s32 	%p199, %r239, %r232;
	selp.b32 	%r240, 0, %r232, %p199;
	ld.shared.u32 	%r241, [%r234+5120];
	setp.ge.s32 	%p200, %r239, %r230;
	@%p200 bra 	$L__BB84_191;
	setp.lt.s32 	%p201, %r239, %r232;
	@%p201 bra 	$L__BB84_190;
	cvt.s64.s32 	%rd195, %r240;
	cvt.u64.u32 	%rd196, %r912;
	sub.s64 	%rd197, %rd196, %rd195;
	add.s64 	%rd198, %rd638, %rd197;
	shl.b64 	%rd199, %rd198, 2;
	add.s64 	%rd200, %rd31, %rd199;
	st.global.u32 	[%rd200+5120], %r241;
	bra.uni 	$L__BB84_191;
$L__BB84_190:
	cvt.s64.s32 	%rd201, %r240;
	cvt.u64.u32 	%rd202, %r912;
	sub.s64 	%rd203, %rd202, %rd201;
	add.s64 	%rd204, %rd639, %rd203;
	shl.b64 	%rd205, %rd204, 2;
	add.s64 	%rd206, %rd32, %rd205;
	st.global.u32 	[%rd206+5120], %r241;
$L__BB84_191:
	add.s32 	%r242, %r912, 1920;
	setp.lt.s32 	%p202, %r242, %r232;
	selp.b32 	%r243, 0, %r232, %p202;
	ld.shared.u32 	%r244, [%r234+7680];
	setp.ge.s32 	%p203, %r242, %r230;
	@%p203 bra 	$L__BB84_195;
	setp.lt.s32 	%p204, %r242, %r232;
	@%p204 bra 	$L__BB84_194;
	cvt.s64.s32 	%rd207, %r243;
	cvt.u64.u32 	%rd208, %r912;
	sub.s64 	%rd209, %rd208, %rd207;
	add.s64 	%rd210, %rd638, %rd209;
	shl.b64 	%rd211, %rd210, 2;
	add.s64 	%rd212, %rd31, %rd211;
	st.global.u32 	[%rd212+7680], %r244;
	bra.uni 	$L__BB84_195;
$L__BB84_194:
	cvt.s64.s32 	%rd213, %r243;
	cvt.u64.u32 	%rd214, %r912;
	sub.s64 	%rd215, %rd214, %rd213;
	add.s64 	%rd216, %rd639, %rd215;
	shl.b64 	%rd217, %rd216, 2;
	add.s64 	%rd218, %rd32, %rd217;
	st.global.u32 	[%rd218+7680], %r244;
$L__BB84_195:
	add.s32 	%r245, %r912, 2560;
	setp.lt.s32 	%p205, %r245, %r232;
	selp.b32 	%r246, 0, %r232, %p205;
	ld.shared.u32 	%r247, [%r234+10240];
	setp.ge.s32 	%p206, %r245, %r230;
	@%p206 bra 	$L__BB84_199;
	setp.lt.s32 	%p207, %r245, %r232;
	@%p207 bra 	$L__BB84_198;
	cvt.s64.s32 	%rd219, %r246;
	cvt.u64.u32 	%rd220, %r912;
	sub.s64 	%rd221, %rd220, %rd219;
	add.s64 	%rd222, %rd638, %rd221;
	shl.b64 	%rd223, %rd222, 2;
	add.s64 	%rd224, %rd31, %rd223;
	st.global.u32 	[%rd224+10240], %r247;
	bra.uni 	$L__BB84_199;
$L__BB84_198:
	cvt.s64.s32 	%rd225, %r246;
	cvt.u64.u32 	%rd226, %r912;
	sub.s64 	%rd227, %rd226, %rd225;
	add.s64 	%rd228, %rd639, %rd227;
	shl.b64 	%rd229, %rd228, 2;
	add.s64 	%rd230, %rd32, %rd229;
	st.global.u32 	[%rd230+10240], %r247;
$L__BB84_199:
	add.s32 	%r248, %r912, 3200;
	setp.lt.s32 	%p208, %r248, %r232;
	selp.b32 	%r249, 0, %r232, %p208;
	ld.shared.u32 	%r250, [%r234+12800];
	setp.ge.s32 	%p209, %r248, %r230;
	@%p209 bra 	$L__BB84_203;
	setp.lt.s32 	%p210, %r248, %r232;
	@%p210 bra 	$L__BB84_202;
	cvt.s64.s32 	%rd231, %r249;
	cvt.u64.u32 	%rd232, %r912;
	sub.s64 	%rd233, %rd232, %rd231;
	add.s64 	%rd234, %rd638, %rd233;
	shl.b64 	%rd235, %rd234, 2;
	add.s64 	%rd236, %rd31, %rd235;
	st.global.u32 	[%rd236+12800], %r250;
	bra.uni 	$L__BB84_203;
$L__BB84_202:
	cvt.s64.s32 	%rd237, %r249;
	cvt.u64.u32 	%rd238, %r912;
	sub.s64 	%rd239, %rd238, %rd237;
	add.s64 	%rd240, %rd639, %rd239;
	shl.b64 	%rd241, %rd240, 2;
	add.s64 	%rd242, %rd32, %rd241;
	st.global.u32 	[%rd242+12800], %r250;
$L__BB84_203:
	add.s32 	%r251, %r912, 3840;
	setp.lt.s32 	%p211, %r251, %r232;
	selp.b32 	%r252, 0, %r232, %p211;
	ld.shared.u32 	%r253, [%r234+15360];
	setp.ge.s32 	%p212, %r251, %r230;
	@%p212 bra 	$L__BB84_207;
	setp.lt.s32 	%p213, %r251, %r232;
	@%p213 bra 	$L__BB84_206;
	cvt.s64.s32 	%rd243, %r252;
	cvt.u64.u32 	%rd244, %r912;
	sub.s64 	%rd245, %rd244, %rd243;
	add.s64 	%rd246, %rd638, %rd245;
	shl.b64 	%rd247, %rd246, 2;
	add.s64 	%rd248, %rd31, %rd247;
	st.global.u32 	[%rd248+15360], %r253;
	bra.uni 	$L__BB84_207;
$L__BB84_206:
	cvt.s64.s32 	%rd249, %r252;
	cvt.u64.u32 	%rd250, %r912;
	sub.s64 	%rd251, %rd250, %rd249;
	add.s64 	%rd252, %rd639, %rd251;
	shl.b64 	%rd253, %rd252, 2;
	add.s64 	%rd254, %rd32, %rd253;
	st.global.u32 	[%rd254+15360], %r253;
$L__BB84_207:
	add.s32 	%r254, %r912, 4480;
	setp.lt.s32 	%p214, %r254, %r232;
	selp.b32 	%r255, 0, %r232, %p214;
	ld.shared.u32 	%r256, [%r234+17920];
	setp.ge.s32 	%p215, %r254, %r230;
	@%p215 bra 	$L__BB84_211;
	setp.lt.s32 	%p216, %r254, %r232;
	@%p216 bra 	$L__BB84_210;
	cvt.s64.s32 	%rd255, %r255;
	cvt.u64.u32 	%rd256, %r912;
	sub.s64 	%rd257, %rd256, %rd255;
	add.s64 	%rd258, %rd638, %rd257;
	shl.b64 	%rd259, %rd258, 2;
	add.s64 	%rd260, %rd31, %rd259;
	st.global.u32 	[%rd260+17920], %r256;
	bra.uni 	$L__BB84_211;
$L__BB84_210:
	cvt.s64.s32 	%rd261, %r255;
	cvt.u64.u32 	%rd262, %r912;
	sub.s64 	%rd263, %rd262, %rd261;
	add.s64 	%rd264, %rd639, %rd263;
	shl.b64 	%rd265, %rd264, 2;
	add.s64 	%rd266, %rd32, %rd265;
	st.global.u32 	[%rd266+17920], %r256;
$L__BB84_211:
	or.b32  	%r257, %r912, 5120;
	setp.lt.s32 	%p217, %r257, %r232;
	selp.b32 	%r258, 0, %r232, %p217;
	ld.shared.u32 	%r259, [%r234+20480];
	setp.ge.s32 	%p218, %r257, %r230;
	@%p218 bra 	$L__BB84_215;
	setp.lt.s32 	%p219, %r257, %r232;
	@%p219 bra 	$L__BB84_214;
	cvt.s64.s32 	%rd267, %r258;
	cvt.u64.u32 	%rd268, %r912;
	sub.s64 	%rd269, %rd268, %rd267;
	add.s64 	%rd270, %rd638, %rd269;
	shl.b64 	%rd271, %rd270, 2;
	add.s64 	%rd272, %rd31, %rd271;
	st.global.u32 	[%rd272+20480], %r259;
	bra.uni 	$L__BB84_215;
$L__BB84_214:
	cvt.s64.s32 	%rd273, %r258;
	cvt.u64.u32 	%rd274, %r912;
	sub.s64 	%rd275, %rd274, %rd273;
	add.s64 	%rd276, %rd639, %rd275;
	shl.b64 	%rd277, %rd276, 2;
	add.s64 	%rd278, %rd32, %rd277;
	st.global.u32 	[%rd278+20480], %r259;
$L__BB84_215:
	add.s32 	%r260, %r912, 5760;
	setp.lt.s32 	%p220, %r260, %r232;
	selp.b32 	%r261, 0, %r232, %p220;
	ld.shared.u32 	%r262, [%r234+23040];
	setp.ge.s32 	%p221, %r260, %r230;
	@%p221 bra 	$L__BB84_219;
	setp.lt.s32 	%p222, %r260, %r232;
	@%p222 bra 	$L__BB84_218;
	cvt.s64.s32 	%rd279, %r261;
	cvt.u64.u32 	%rd280, %r912;
	sub.s64 	%rd281, %rd280, %rd279;
	add.s64 	%rd282, %rd638, %rd281;
	shl.b64 	%rd283, %rd282, 2;
	add.s64 	%rd284, %rd31, %rd283;
	st.global.u32 	[%rd284+23040], %r262;
	bra.uni 	$L__BB84_219;
$L__BB84_218:
	cvt.s64.s32 	%rd285, %r261;
	cvt.u64.u32 	%rd286, %r912;
	sub.s64 	%rd287, %rd286, %rd285;
	add.s64 	%rd288, %rd639, %rd287;
	shl.b64 	%rd289, %rd288, 2;
	add.s64 	%rd290, %rd32, %rd289;
	st.global.u32 	[%rd290+23040], %r262;
$L__BB84_219:
	add.s32 	%r263, %r912, 6400;
	setp.lt.s32 	%p223, %r263, %r232;
	selp.b32 	%r264, 0, %r232, %p223;
	ld.shared.u32 	%r265, [%r234+25600];
	setp.ge.s32 	%p224, %r263, %r230;
	@%p224 bra 	$L__BB84_223;
	setp.lt.s32 	%p225, %r263, %r232;
	@%p225 bra 	$L__BB84_222;
	cvt.s64.s32 	%rd291, %r264;
	cvt.u64.u32 	%rd292, %r912;
	sub.s64 	%rd293, %rd292, %rd291;
	add.s64 	%rd294, %rd638, %rd293;
	shl.b64 	%rd295, %rd294, 2;
	add.s64 	%rd296, %rd31, %rd295;
	st.global.u32 	[%rd296+25600], %r265;
	bra.uni 	$L__BB84_223;
$L__BB84_222:
	cvt.s64.s32 	%rd297, %r264;
	cvt.u64.u32 	%rd298, %r912;
	sub.s64 	%rd299, %rd298, %rd297;
	add.s64 	%rd300, %rd639, %rd299;
	shl.b64 	%rd301, %rd300, 2;
	add.s64 	%rd302, %rd32, %rd301;
	st.global.u32 	[%rd302+25600], %r265;
$L__BB84_223:
	add.s32 	%r266, %r912, 7040;
	setp.lt.s32 	%p226, %r266, %r232;
	selp.b32 	%r267, 0, %r232, %p226;
	ld.shared.u32 	%r268, [%r234+28160];
	setp.ge.s32 	%p227, %r266, %r230;
	@%p227 bra 	$L__BB84_227;
	setp.lt.s32 	%p228, %r266, %r232;
	@%p228 bra 	$L__BB84_226;
	cvt.s64.s32 	%rd303, %r267;
	cvt.u64.u32 	%rd304, %r912;
	sub.s64 	%rd305, %rd304, %rd303;
	add.s64 	%rd306, %rd638, %rd305;
	shl.b64 	%rd307, %rd306, 2;
	add.s64 	%rd308, %rd31, %rd307;
	st.global.u32 	[%rd308+28160], %r268;
	bra.uni 	$L__BB84_227;
$L__BB84_226:
	cvt.s64.s32 	%rd309, %r267;
	cvt.u64.u32 	%rd310, %r912;
	sub.s64 	%rd311, %rd310, %rd309;
	add.s64 	%rd312, %rd639, %rd311;
	shl.b64 	%rd313, %rd312, 2;
	add.s64 	%rd314, %rd32, %rd313;
	st.global.u32 	[%rd314+28160], %r268;
$L__BB84_227:
	add.s32 	%r269, %r912, 7680;
	setp.lt.s32 	%p229, %r269, %r232;
	selp.b32 	%r270, 0, %r232, %p229;
	ld.shared.u32 	%r271, [%r234+30720];
	setp.ge.s32 	%p230, %r269, %r230;
	@%p230 bra 	$L__BB84_231;
	setp.lt.s32 	%p231, %r269, %r232;
	@%p231 bra 	$L__BB84_230;
	cvt.s64.s32 	%rd315, %r270;
	cvt.u64.u32 	%rd316, %r912;
	sub.s64 	%rd317, %rd316, %rd315;
	add.s64 	%rd318, %rd638, %rd317;
	shl.b64 	%rd319, %rd318, 2;
	add.s64 	%rd320, %rd31, %rd319;
	st.global.u32 	[%rd320+30720], %r271;
	bra.uni 	$L__BB84_231;
$L__BB84_230:
	cvt.s64.s32 	%rd321, %r270;
	cvt.u64.u32 	%rd322, %r912;
	sub.s64 	%rd323, %rd322, %rd321;
	add.s64 	%rd324, %rd639, %rd323;
	shl.b64 	%rd325, %rd324, 2;
	add.s64 	%rd326, %rd32, %rd325;
	st.global.u32 	[%rd326+30720], %r271;
$L__BB84_231:
	add.s32 	%r272, %r912, 8320;
	setp.lt.s32 	%p232, %r272, %r232;
	selp.b32 	%r273, 0, %r232, %p232;
	ld.shared.u32 	%r274, [%r234+33280];
	setp.ge.s32 	%p233, %r272, %r230;
	@%p233 bra 	$L__BB84_369;
	setp.lt.s32 	%p234, %r272, %r232;
	@%p234 bra 	$L__BB84_234;
	cvt.s64.s32 	%rd327, %r273;
	cvt.u64.u32 	%rd328, %r912;
	sub.s64 	%rd329, %rd328, %rd327;
	add.s64 	%rd330, %rd638, %rd329;
	shl.b64 	%rd331, %rd330, 2;
	add.s64 	%rd332, %rd31, %rd331;
	st.global.u32 	[%rd332+33280], %r274;
	bra.uni 	$L__BB84_369;
$L__BB84_234:
	cvt.s64.s32 	%rd333, %r273;
	cvt.u64.u32 	%rd334, %r912;
	sub.s64 	%rd335, %rd334, %rd333;
	add.s64 	%rd336, %rd639, %rd335;
	shl.b64 	%rd337, %rd336, 2;
	add.s64 	%rd338, %rd32, %rd337;
	st.global.u32 	[%rd338+33280], %r274;
	bra.uni 	$L__BB84_369;
$L__BB84_235:
	ld.param.u8 	%rs1, [%rd1];
	setp.eq.s16 	%p3, %rs1, 0;
	ld.param.u64 	%rd58, [%rd1+16];
	selp.b64 	%rd59, %rd58, 0, %p3;
	cvt.s64.s32 	%rd33, %r2;
	add.s64 	%rd60, %rd59, %rd33;
	mov.u32 	%r421, %tid.x;
	mul.lo.s32 	%r422, %r421, 14;
	setp.ge.s32 	%p4, %r422, %r160;
	cvt.u64.u32 	%rd34, %r422;
	add.s64 	%rd61, %rd60, %rd34;
	shl.b64 	%rd62, %rd61, 2;
	add.s64 	%rd35, %rd3, %rd62;
	@%p4 bra 	$L__BB84_237;
	ld.global.u32 	%r1991, [%rd35];
$L__BB84_237:
	cvt.u32.u64 	%r424, %rd34;
	add.s32 	%r277, %r424, 1;
	setp.ge.s32 	%p5, %r277, %r160;
	@%p5 bra 	$L__BB84_239;
	ld.global.u32 	%r1992, [%rd35+4];
$L__BB84_239:
	add.s32 	%r280, %r424, 2;
	setp.ge.s32 	%p6, %r280, %r160;
	@%p6 bra 	$L__BB84_241;
	ld.global.u32 	%r1993, [%rd35+8];
$L__BB84_241:
	add.s32 	%r283, %r424, 3;
	setp.ge.s32 	%p7, %r283, %r160;
	@%p7 bra 	$L__BB84_243;
	ld.global.u32 	%r1994, [%rd35+12];
$L__BB84_243:
	add.s32 	%r431, %r424, 4;
	setp.ge.s32 	%p8, %r431, %r160;
	@%p8 bra 	$L__BB84_245;
	ld.global.u32 	%r1995, [%rd35+16];
$L__BB84_245:
	add.s32 	%r434, %r424, 5;
	setp.ge.s32 	%p9, %r434, %r160;
	@%p9 bra 	$L__BB84_247;
	ld.global.u32 	%r1996, [%rd35+20];
$L__BB84_247:
	add.s32 	%r290, %r424, 6;
	setp.ge.s32 	%p10, %r290, %r160;
	@%p10 bra 	$L__BB84_249;
	ld.global.u32 	%r1997, [%rd35+24];
$L__BB84_249:
	add.s32 	%r439, %r424, 7;
	setp.ge.s32 	%p11, %r439, %r160;
	@%p11 bra 	$L__BB84_251;
	ld.global.u32 	%r1998, [%rd35+28];
$L__BB84_251:
	add.s32 	%r442, %r424, 8;
	setp.ge.s32 	%p12, %r442, %r160;
	@%p12 bra 	$L__BB84_253;
	ld.global.u32 	%r1999, [%rd35+32];
$L__BB84_253:
	add.s32 	%r445, %r424, 9;
	setp.ge.s32 	%p13, %r445, %r160;
	@%p13 bra 	$L__BB84_255;
	ld.global.u32 	%r2000, [%rd35+36];
$L__BB84_255:
	add.s32 	%r448, %r424, 10;
	setp.ge.s32 	%p14, %r448, %r160;
	@%p14 bra 	$L__BB84_257;
	ld.global.u32 	%r2001, [%rd35+40];
$L__BB84_257:
	add.s32 	%r451, %r424, 11;
	setp.ge.s32 	%p15, %r451, %r160;
	@%p15 bra 	$L__BB84_259;
	ld.global.u32 	%r2002, [%rd35+44];
$L__BB84_259:
	add.s32 	%r454, %r424, 12;
	setp.ge.s32 	%p16, %r454, %r160;
	@%p16 bra 	$L__BB84_261;
	ld.global.u32 	%r2003, [%rd35+48];
$L__BB84_261:
	add.s32 	%r457, %r424, 13;
	setp.ge.s32 	%p17, %r457, %r160;
	@%p17 bra 	$L__BB84_263;
	ld.global.u32 	%r2004, [%rd35+52];
$L__BB84_263:
	setp.ge.s32 	%p18, %r424, %r160;
	bar.sync 	0;
	setp.eq.s16 	%p19, %rs1, 0;
	selp.b64 	%rd64, %rd58, 0, %p19;
	add.s64 	%rd65, %rd64, %rd33;
	add.s64 	%rd66, %rd65, %rd34;
	shl.b64 	%rd67, %rd66, 2;
	add.s64 	%rd36, %rd4, %rd67;
	mov.b32 	%r2005, 1;
	@%p18 bra 	$L__BB84_265;
	ld.global.u32 	%r460, [%rd36];
	not.b32 	%r461, %r460;
	and.b32  	%r2005, %r461, 1;
$L__BB84_265:
	setp.ge.s32 	%p20, %r277, %r160;
	mov.b32 	%r2006, 1;
	@%p20 bra 	$L__BB84_267;
	ld.global.u32 	%r463, [%rd36+4];
	not.b32 	%r464, %r463;
	and.b32  	%r2006, %r464, 1;
$L__BB84_267:
	setp.ge.s32 	%p21, %r280, %r160;
	mov.b32 	%r2007, 1;
	@%p21 bra 	$L__BB84_269;
	ld.global.u32 	%r466, [%rd36+8];
	not.b32 	%r467, %r466;
	and.b32  	%r2007, %r467, 1;
$L__BB84_269:
	setp.ge.s32 	%p22, %r283, %r160;
	mov.b32 	%r2008, 1;
	@%p22 bra 	$L__BB84_271;
	ld.global.u32 	%r469, [%rd36+12];
	not.b32 	%r470, %r469;
	and.b32  	%r2008, %r470, 1;
$L__BB84_271:
	setp.ge.s32 	%p23, %r431, %r160;
	mov.b32 	%r2009, 1;
	@%p23 bra 	$L__BB84_273;
	ld.global.u32 	%r474, [%rd36+16];
	not.b32 	%r475, %r474;
	and.b32  	%r2009, %r475, 1;
$L__BB84_273:
	setp.ge.s32 	%p24, %r434, %r160;
	mov.b32 	%r2010, 1;
	@%p24 bra 	$L__BB84_275;
	ld.global.u32 	%r479, [%rd36+20];
	not.b32 	%r480, %r479;
	and.b32  	%r2010, %r480, 1;
$L__BB84_275:
	setp.ge.s32 	%p25, %r290, %r160;
	mov.b32 	%r2011, 1;
	@%p25 bra 	$L__BB84_277;
	ld.global.u32 	%r482, [%rd36+24];
	not.b32 	%r483, %r482;
	and.b32  	%r2011, %r483, 1;
$L__BB84_277:
	setp.ge.s32 	%p26, %r439, %r160;
	mov.b32 	%r2012, 1;
	@%p26 bra 	$L__BB84_279;
	ld.global.u32 	%r487, [%rd36+28];
	not.b32 	%r488, %r487;
	and.b32  	%r2012, %r488, 1;
$L__BB84_279:
	setp.ge.s32 	%p27, %r442, %r160;
	mov.b32 	%r2013, 1;
	@%p27 bra 	$L__BB84_281;
	ld.global.u32 	%r492, [%rd36+32];
	not.b32 	%r493, %r492;
	and.b32  	%r2013, %r493, 1;
$L__BB84_281:
	setp.ge.s32 	%p28, %r445, %r160;
	mov.b32 	%r2014, 1;
	@%p28 bra 	$L__BB84_283;
	ld.global.u32 	%r497, [%rd36+36];
	not.b32 	%r498, %r497;
	and.b32  	%r2014, %r498, 1;
$L__BB84_283:
	setp.ge.s32 	%p29, %r448, %r160;
	mov.b32 	%r2015, 1;
	@%p29 bra 	$L__BB84_285;
	ld.global.u32 	%r502, [%rd36+40];
	not.b32 	%r503, %r502;
	and.b32  	%r2015, %r503, 1;
$L__BB84_285:
	setp.ge.s32 	%p30, %r451, %r160;
	mov.b32 	%r2016, 1;
	@%p30 bra 	$L__BB84_287;
	ld.global.u32 	%r507, [%rd36+44];
	not.b32 	%r508, %r507;
	and.b32  	%r2016, %r508, 1;
$L__BB84_287:
	add.s32 	%r511, %r424, 12;
	setp.ge.s32 	%p31, %r511, %r160;
	mov.b32 	%r2017, 1;
	@%p31 bra 	$L__BB84_289;
	ld.global.u32 	%r512, [%rd36+48];
	not.b32 	%r513, %r512;
	and.b32  	%r2017, %r513, 1;
$L__BB84_289:
	mov.b32 	%r2018, 1;
	@%p17 bra 	$L__BB84_291;
	ld.global.u32 	%r517, [%rd36+52];
	not.b32 	%r518, %r517;
	and.b32  	%r2018, %r518, 1;
$L__BB84_291:
	bar.sync 	0;
	add.s32 	%r550, %r2006, %r2005;
	add.s32 	%r551, %r2007, %r550;
	add.s32 	%r552, %r2008, %r551;
	add.s32 	%r553, %r2009, %r552;
	add.s32 	%r554, %r2010, %r553;
	add.s32 	%r555, %r2011, %r554;
	add.s32 	%r556, %r2012, %r555;
	add.s32 	%r557, %r2013, %r556;
	add.s32 	%r558, %r2014, %r557;
	add.s32 	%r559, %r2015, %r558;
	add.s32 	%r560, %r2016, %r559;
	add.s32 	%r561, %r2017, %r560;
	add.s32 	%r524, %r2018, %r561;
	// begin inline asm
	mov.u32 %r519, %laneid;
	// end inline asm
	mov.b32 	%r522, 1;
	mov.b32 	%r547, 0;
	mov.b32 	%r549, -1;
	// begin inline asm
	{  .reg .s32 r0;  .reg .pred p;  shfl.sync.up.b32 r0|p, %r524, %r522, %r547, %r549;  @p add.s32 r0, r0, %r524;  mov.s32 %r520, r0;}
	// end inline asm
	mov.b32 	%r528, 2;
	// begin inline asm
	{  .reg .s32 r0;  .reg .pred p;  shfl.sync.up.b32 r0|p, %r520, %r528, %r547, %r549;  @p add.s32 r0, r0, %r520;  mov.s32 %r526, r0;}
	// end inline asm
	mov.b32 	%r534, 4;
	// begin inline asm
	{  .reg .s32 r0;  .reg .pred p;  shfl.sync.up.b32 r0|p, %r526, %r534, %r547, %r549;  @p add.s32 r0, r0, %r526;  mov.s32 %r532, r0;}
	// end inline asm
	mov.b32 	%r540, 8;
	// begin inline asm
	{  .reg .s32 r0;  .reg .pred p;  shfl.sync.up.b32 r0|p, %r532, %r540, %r547, %r549;  @p add.s32 r0, r0, %r532;  mov.s32 %r538, r0;}
	// end inline asm
	mov.b32 	%r546, 16;
	// begin inline asm
	{  .reg .s32 r0;  .reg .pred p;  shfl.sync.up.b32 r0|p, %r538, %r546, %r547, %r549;  @p add.s32 r0, r0, %r538;  mov.s32 %r544, r0;}
	// end inline asm
	setp.ne.s32 	%p33, %r519, 31;
	@%p33 bra 	$L__BB84_293;
	shr.u32 	%r562, %r421, 3;
	and.b32  	%r563, %r562, 124;
	mov.u32 	%r564, _ZZN3cub18CUB_300001_SM_10006detail6select23DeviceSelectSweepKernelINS2_10policy_hubIiilLb1ELNS0_10SelectImplE2EE10Policy1000EN6thrust24THRUST_300001_SM_1000_NS6detail15normal_iteratorINS9_10device_ptrIiEEEESE_NS2_27partition_distinct_output_tISE_SE_EEPlNS0_13ScanTileStateIiLb1EEE7is_evenNS0_8NullTypeEiNS2_19streaming_context_tIlLb1EEELS5_2EEEvT0_T1_T2_T3_T4_T5_T6_T7_iT8_NS1_7vsmem_tEE19static_temp_storage;
	add.s32 	%r565, %r564, %r563;
	st.shared.u32 	[%r565], %r544;
$L__BB84_293:
	sub.s32 	%r579, %r544, %r524;
	bar.sync 	0;
	ld.shared.v4.u32 	{%r580, %r581, %r582, %r583}, [_ZZN3cub18CUB_300001_SM_10006detail6select23DeviceSelectSweepKernelINS2_10policy_hubIiilLb1ELNS0_10SelectImplE2EE10Policy1000EN6thrust24THRUST_300001_SM_1000_NS6detail15normal_iteratorINS9_10device_ptrIiEEEESE_NS2_27partition_distinct_output_tISE_SE_EEPlNS0_13ScanTileStateIiLb1EEE7is_evenNS0_8NullTypeEiNS2_19streaming_context_tIlLb1EEELS5_2EEEvT0_T1_T2_T3_T4_T5_T6_T7_iT8_NS1_7vsmem_tEE19static_temp_storage];
	shr.u32 	%r584, %r421, 5;
	add.s32 	%r585, %r581, %r580;
	setp.eq.s32 	%p34, %r584, 2;
	selp.b32 	%r586, %r585, %r580, %p34;
	add.s32 	%r587, %r585, %r582;
	setp.eq.s32 	%p35, %r584, 3;
	selp.b32 	%r588, %r587, %r586, %p35;
	add.s32 	%r589, %r587, %r583;
	setp.eq.s32 	%p36, %r584, 4;
	selp.b32 	%r590, %r589, %r588, %p36;
	ld.shared.v4.u32 	{%r591, %r592, %r593, %r594}, [_ZZN3cub18CUB_300001_SM_10006detail6select23DeviceSelectSweepKernelINS2_10policy_hubIiilLb1ELNS0_10SelectImplE2EE10Policy1000EN6thrust24THRUST_300001_SM_1000_NS6detail15normal_iteratorINS9_10device_ptrIiEEEESE_NS2_27partition_distinct_output_tISE_SE_EEPlNS0_13ScanTileStateIiLb1EEE7is_evenNS0_8NullTypeEiNS2_19streaming_context_tIlLb1EEELS5_2EEEvT0_T1_T2_T3_T4_T5_T6_T7_iT8_NS1_7vsmem_tEE19static_temp_storage+16];
	add.s32 	%r595, %r589, %r591;
	setp.eq.s32 	%p37, %r584, 5;
	selp.b32 	%r596, %r595, %r590, %p37;
	add.s32 	%r597, %r595, %r592;
	setp.eq.s32 	%p38, %r584, 6;
	selp.b32 	%r598, %r597, %r596, %p38;
	add.s32 	%r599, %r597, %r593;
	setp.eq.s32 	%p39, %r584, 7;
	selp.b32 	%r600, %r599, %r598, %p39;
	add.s32 	%r601, %r599, %r594;
	setp.eq.s32 	%p40, %r584, 8;
	selp.b32 	%r602, %r601, %r600, %p40;
	ld.shared.v4.u32 	{%r603, %r604, %r605, %r606}, [_ZZN3cub18CUB_300001_SM_10006detail6select23DeviceSelectSweepKernelINS2_10policy_hubIiilLb1ELNS0_10SelectImplE2EE10Policy1000EN6thrust24THRUST_300001_SM_1000_NS6detail15normal_iteratorINS9_10device_ptrIiEEEESE_NS2_27partition_distinct_output_tISE_SE_EEPlNS0_13ScanTileStateIiLb1EEE7is_evenNS0_8NullTypeEiNS2_19streaming_context_tIlLb1EEELS5_2EEEvT0_T1_T2_T3_T4_T5_T6_T7_iT8_NS1_7vsmem_tEE19static_temp_storage+32];
	add.s32 	%r607, %r601, %r603;
	setp.eq.s32 	%p41, %r584, 9;
	selp.b32 	%r608, %r607, %r602, %p41;
	add.s32 	%r609, %r607, %r604;
	setp.eq.s32 	%p42, %r584, 10;
	selp.b32 	%r610, %r609, %r608, %p42;
	add.s32 	%r611, %r609, %r605;
	setp.eq.s32 	%p43, %r584, 11;
	selp.b32 	%r612, %r611, %r610, %p43;
	add.s32 	%r613, %r611, %r606;
	setp.eq.s32 	%p44, %r584, 12;
	selp.b32 	%r614, %r613, %r612, %p44;
	ld.shared.v4.u32 	{%r615, %r616, %r617, %r618}, [_ZZN3cub18CUB_300001_SM_10006detail6select23DeviceSelectSweepKernelINS2_10policy_hubIiilLb1ELNS0_10SelectImplE2EE10Policy1000EN6thrust24THRUST_300001_SM_1000_NS6detail15normal_iteratorINS9_10device_ptrIiEEEESE_NS2_27partition_distinct_output_tISE_SE_EEPlNS0_13ScanTileStateIiLb1EEE7is_evenNS0_8NullTypeEiNS2_19streaming_context_tIlLb1EEELS5_2EEEvT0_T1_T2_T3_T4_T5_T6_T7_iT8_NS1_7vsmem_tEE19static_temp_storage+48];
	add.s32 	%r619, %r613, %r615;
	setp.eq.s32 	%p45, %r584, 13;
	selp.b32 	%r620, %r619, %r614, %p45;
	add.s32 	%r621, %r619, %r616;
	setp.eq.s32 	%p46, %r584, 14;
	selp.b32 	%r622, %r621, %r620, %p46;
	add.s32 	%r623, %r621, %r617;
	setp.eq.s32 	%p47, %r584, 15;
	selp.b32 	%r624, %r623, %r622, %p47;
	add.s32 	%r625, %r623, %r618;
	setp.eq.s32 	%p48, %r584, 16;
	selp.b32 	%r626, %r625, %r624, %p48;
	ld.shared.v4.u32 	{%r627, %r628, %r629, %r630}, [_ZZN3cub18CUB_300001_SM_10006detail6select23DeviceSelectSweepKernelINS2_10policy_hubIiilLb1ELNS0_10SelectImplE2EE10Policy1000EN6thrust24THRUST_300001_SM_1000_NS6detail15normal_iteratorINS9_10device_ptrIiEEEESE_NS2_27partition_distinct_output_tISE_SE_EEPlNS0_13ScanTileStateIiLb1EEE7is_evenNS0_8NullTypeEiNS2_19streaming_context_tIlLb1EEELS5_2EEEvT0_T1_T2_T3_T4_T5_T6_T7_iT8_NS1_7vsmem_tEE19static_temp_storage+64];
	add.s32 	%r631, %r625, %r627;
	setp.eq.s32 	%p49, %r584, 17;
	selp.b32 	%r632, %r631, %r626, %p49;
	add.s32 	%r633, %r631, %r628;
	setp.eq.s32 	%p50, %r584, 18;
	selp.b32 	%r634, %r633, %r632, %p50;
	add.s32 	%r635, %r633, %r629;
	setp.eq.s32 	%p51, %r584, 19;
	selp.b32 	%r636, %r635, %r634, %p51;
	add.s32 	%r338, %r635, %r630;
	setp.gt.u32 	%p52, %r421, 31;
	setp.lt.u32 	%p53, %r421, 32;
	setp.eq.s32 	%p54, %r519, 0;
	selp.b32 	%r637, 0, %r579, %p54;
	add.s32 	%r2032, %r636, %r637;
	selp.b32 	%r340, %r579, %r2032, %p53;
	@%p52 bra 	$L__BB84_309;
	setp.ne.s32 	%p55, %r421, 0;
	mov.u32 	%r638, %ctaid.x;
	mov.u32 	%r639, %nctaid.y;
	mov.u32 	%r640, %ctaid.y;
	mad.lo.s32 	%r2028, %r638, %r639, %r640;
	mul.wide.s32 	%rd68, %r2028, 8;
	add.s64 	%rd37, %rd2, %rd68;
	@%p55 bra 	$L__BB84_296;
	st.shared.u32 	[_ZZN3cub18CUB_300001_SM_10006detail6select23DeviceSelectSweepKernelINS2_10policy_hubIiilLb1ELNS0_10SelectImplE2EE10Policy1000EN6thrust24THRUST_300001_SM_1000_NS6detail15normal_iteratorINS9_10device_ptrIiEEEESE_NS2_27partition_distinct_output_tISE_SE_EEPlNS0_13ScanTileStateIiLb1EEE7is_evenNS0_8NullTypeEiNS2_19streaming_context_tIlLb1EEELS5_2EEEvT0_T1_T2_T3_T4_T5_T6_T7_iT8_NS1_7vsmem_tEE19static_temp_storage+140], %r338;
	add.s64 	%rd69, %rd37, 256;
	mov.b32 	%r641, 100;
	// begin inline asm
	st.relaxed.gpu.v2.u32 [%rd69], {%r641, %r338};
	// end inline asm
$L__BB84_296:
	not.b32 	%r647, %r421;
	add.s32 	%r648, %r2028, %r647;
	mov.b32 	%r643, 635;
	// begin inline asm
	nanosleep.u32 %r643;
	// end inline asm
	mul.wide.s32 	%rd71, %r648, 8;
	add.s64 	%rd72, %rd2, %rd71;
	add.s64 	%rd70, %rd72, 256;
	// begin inline asm
	ld.relaxed.gpu.v2.u32 {%r2029, %r2021}, [%rd70];
	// end inline asm
	mov.b32 	%r2022, 602;
$L__BB84_297:
	setp.eq.s32 	%p56, %r2029, 99;
	mov.b32 	%r649, -1;
	vote.sync.any.pred 	%p57, %p56, %r649;
	not.pred 	%p58, %p57;
	@%p58 bra 	$L__BB84_299;
	shr.u32 	%r350, %r2022, 1;
	mul.lo.s32 	%r901, %r2028, 16807;
	and.b32  	%r2028, %r901, 2147483647;
	sub.s32 	%r902, %r2022, %r350;
	add.s32 	%r903, %r902, 1;
	rem.u32 	%r904, %r2028, %r903;
	add.s32 	%r898, %r904, %r350;
	// begin inline asm
	nanosleep.u32 %r898;
	// end inline asm
	mov.u32 	%r905, %ctaid.x;
	mov.u32 	%r906, %nctaid.y;
	mov.u32 	%r907, %ctaid.y;
	mad.lo.s32 	%r908, %r905, %r906, %r907;
	not.b32 	%r909, %r421;
	add.s32 	%r910, %r908, %r909;
	mul.wide.s32 	%rd154, %r910, 8;
	add.s64 	%rd155, %rd2, %rd154;
	add.s64 	%rd153, %rd155, 256;
	// begin inline asm
	ld.relaxed.gpu.v2.u32 {%r2029, %r2021}, [%rd153];
	// end inline asm
	mov.u32 	%r2022, %r350;
	bra.uni 	$L__BB84_297;
$L__BB84_299:
	mov.u32 	%r678, %ctaid.x;
	mov.u32 	%r679, %nctaid.y;
	mov.u32 	%r680, %ctaid.y;
	mad.lo.s32 	%r681, %r678, %r679, %r680;
	mov.u32 	%r682, %tid.x;
	not.b32 	%r683, %r682;
	add.s32 	%r2027, %r681, %r683;
	setp.eq.s32 	%p59, %r2029, 101;
	mov.b32 	%r676, -1;
	vote.sync.ballot.b32 	%r684, %p59, %r676;
	// begin inline asm
	mov.u32 %r651, %lanemask_ge;
	// end inline asm
	and.b32  	%r685, %r684, %r651;
	or.b32  	%r686, %r685, -2147483648;
	add.s32 	%r687, %r686, -1;
	not.b32 	%r688, %r686;
	and.b32  	%r689, %r688, %r687;
	popc.b32 	%r655, %r689;
	mov.b32 	%r654, 1;
	// begin inline asm
	shfl.sync.down.b32 %r652, %r2021, %r654, %r655, %r676;
	// end inline asm
	setp.lt.s32 	%p61, %r519, %r655;
	selp.b32 	%r690, %r652, 0, %p61;
	add.s32 	%r658, %r690, %r2021;
	mov.b32 	%r659, 2;
	// begin inline asm
	shfl.sync.down.b32 %r657, %r658, %r659, %r655, %r676;
	// end inline asm
	add.s32 	%r691, %r519, 2;
	setp.gt.s32 	%p62, %r691, %r655;
	selp.b32 	%r692, 0, %r657, %p62;
	add.s32 	%r663, %r658, %r692;
	mov.b32 	%r664, 4;
	// begin inline asm
	shfl.sync.down.b32 %r662, %r663, %r664, %r655, %r676;
	// end inline asm
	add.s32 	%r693, %r519, 4;
	setp.gt.s32 	%p63, %r693, %r655;
	selp.b32 	%r694, 0, %r662, %p63;
	add.s32 	%r668, %r663, %r694;
	mov.b32 	%r669, 8;
	// begin inline asm
	shfl.sync.down.b32 %r667, %r668, %r669, %r655, %r676;
	// end inline asm
	add.s32 	%r695, %r519, 8;
	setp.gt.s32 	%p64, %r695, %r655;
	selp.b32 	%r696, 0, %r667, %p64;
	add.s32 	%r673, %r668, %r696;
	mov.b32 	%r674, 16;
	// begin inline asm
	shfl.sync.down.b32 %r672, %r673, %r674, %r655, %r676;
	// end inline asm
	add.s32 	%r697, %r519, 16;
	setp.gt.s32 	%p65, %r697, %r655;
	selp.b32 	%r698, 0, %r672, %p65;
	add.s32 	%r2025, %r673, %r698;
	add.s64 	%rd38, %rd2, 256;
	mov.b32 	%r2023, 602;
$L__BB84_300:
	setp.ne.s32 	%p66, %r2029, 101;
	mov.b32 	%r699, -1;
	vote.sync.all.pred 	%p67, %p66, %r699;
	not.pred 	%p68, %p67;
	@%p68 bra 	$L__BB84_305;
	shr.u32 	%r2023, %r2023, 1;
	mul.wide.s32 	%rd148, %r2027, 8;
	add.s64 	%rd149, %rd38, %rd148;
	add.s64 	%rd147, %rd149, -256;
	// begin inline asm
	ld.relaxed.gpu.v2.u32 {%r2029, %r2030}, [%rd147];
	// end inline asm
	mov.u32 	%r2031, %r2023;
$L__BB84_302:
	setp.eq.s32 	%p116, %r2029, 99;
	mov.b32 	%r848, -1;
	vote.sync.any.pred 	%p117, %p116, %r848;
	not.pred 	%p118, %p117;
	@%p118 bra 	$L__BB84_304;
	shr.u32 	%r371, %r2031, 1;
	mul.lo.s32 	%r894, %r2028, 16807;
	and.b32  	%r2028, %r894, 2147483647;
	sub.s32 	%r895, %r2031, %r371;
	add.s32 	%r896, %r895, 1;
	rem.u32 	%r897, %r2028, %r896;
	add.s32 	%r891, %r897, %r371;
	// begin inline asm
	nanosleep.u32 %r891;
	// end inline asm
	// begin inline asm
	ld.relaxed.gpu.v2.u32 {%r2029, %r2030}, [%rd147];
	// end inline asm
	mov.u32 	%r2031, %r371;
	bra.uni 	$L__BB84_302;
$L__BB84_304:
	setp.eq.s32 	%p119, %r2029, 101;
	mov.b32 	%r874, -1;
	vote.sync.ballot.b32 	%r875, %p119, %r874;
	and.b32  	%r876, %r875, %r651;
	or.b32  	%r877, %r876, -2147483648;
	add.s32 	%r878, %r877, -1;
	not.b32 	%r879, %r877;
	and.b32  	%r880, %r879, %r878;
	popc.b32 	%r853, %r880;
	mov.b32 	%r852, 1;
	// begin inline asm
	shfl.sync.down.b32 %r850, %r2030, %r852, %r853, %r874;
	// end inline asm
	setp.lt.s32 	%p121, %r519, %r853;
	selp.b32 	%r881, %r850, 0, %p121;
	add.s32 	%r856, %r881, %r2030;
	mov.b32 	%r857, 2;
	// begin inline asm
	shfl.sync.down.b32 %r855, %r856, %r857, %r853, %r874;
	// end inline asm
	add.s32 	%r882, %r519, 2;
	setp.gt.s32 	%p122, %r882, %r853;
	selp.b32 	%r883, 0, %r855, %p122;
	add.s32 	%r861, %r856, %r883;
	mov.b32 	%r862, 4;
	// begin inline asm
	shfl.sync.down.b32 %r860, %r861, %r862, %r853, %r874;
	// end inline asm
	add.s32 	%r884, %r519, 4;
	setp.gt.s32 	%p123, %r884, %r853;
	selp.b32 	%r885, 0, %r860, %p123;
	add.s32 	%r866, %r861, %r885;
	mov.b32 	%r867, 8;
	// begin inline asm
	shfl.sync.down.b32 %r865, %r866, %r867, %r853, %r874;
	// end inline asm
	add.s32 	%r886, %r519, 8;
	setp.gt.s32 	%p124, %r886, %r853;
	selp.b32 	%r887, 0, %r865, %p124;
	add.s32 	%r871, %r866, %r887;
	mov.b32 	%r872, 16;
	// begin inline asm
	shfl.sync.down.b32 %r870, %r871, %r872, %r853, %r874;
	// end inline asm
	add.s32 	%r888, %r519, 16;
	setp.gt.s32 	%p125, %r888, %r853;
	selp.b32 	%r889, 0, %r870, %p125;
	add.s32 	%r890, %r889, %r2025;
	add.s32 	%r2025, %r890, %r871;
	add.s32 	%r2027, %r2027, -32;
	bra.uni 	$L__BB84_300;
$L__BB84_305:
	mov.u32 	%r701, %tid.x;
	setp.ne.s32 	%p69, %r701, 0;
	@%p69 bra 	$L__BB84_307;
	add.s32 	%r703, %r2025, %r338;
	add.s64 	%rd73, %rd37, 256;
	mov.b32 	%r702, 101;
	// begin inline asm
	st.relaxed.gpu.v2.u32 [%rd73], {%r702, %r703};
	// end inline asm
	st.shared.u32 	[_ZZN3cub18CUB_300001_SM_10006detail6select23DeviceSelectSweepKernelINS2_10policy_hubIiilLb1ELNS0_10SelectImplE2EE10Policy1000EN6thrust24THRUST_300001_SM_1000_NS6detail15normal_iteratorINS9_10device_ptrIiEEEESE_NS2_27partition_distinct_output_tISE_SE_EEPlNS0_13ScanTileStateIiLb1EEE7is_evenNS0_8NullTypeEiNS2_19streaming_context_tIlLb1EEELS5_2EEEvT0_T1_T2_T3_T4_T5_T6_T7_iT8_NS1_7vsmem_tEE19static_temp_storage+132], %r2025;
	st.shared.u32 	[_ZZN3cub18CUB_300001_SM_10006detail6select23DeviceSelectSweepKernelINS2_10policy_hubIiilLb1ELNS0_10SelectImplE2EE10Policy1000EN6thrust24THRUST_300001_SM_1000_NS6detail15normal_iteratorINS9_10device_ptrIiEEEESE_NS2_27partition_distinct_output_tISE_SE_EEPlNS0_13ScanTileStateIiLb1EEE7is_evenNS0_8NullTypeEiNS2_19streaming_context_tIlLb1EEELS5_2EEEvT0_T1_T2_T3_T4_T5_T6_T7_iT8_NS1_7vsmem_tEE19static_temp_storage+136], %r703;
$L__BB84_307:
	setp.ne.s32 	%p70, %r519, 0;
	mov.u32 	%r2032, %r340;
	@%p70 bra 	$L__BB84_309;
	st.shared.u32 	[_ZZN3cub18CUB_300001_SM_10006detail6select23DeviceSelectSweepKernelINS2_10policy_hubIiilLb1ELNS0_10SelectImplE2EE10Policy1000EN6thrust24THRUST_300001_SM_1000_NS6detail15normal_iteratorINS9_10device_ptrIiEEEESE_NS2_27partition_distinct_output_tISE_SE_EEPlNS0_13ScanTileStateIiLb1EEE7is_evenNS0_8NullTypeEiNS2_19streaming_context_tIlLb1EEELS5_2EEEvT0_T1_T2_T3_T4_T5_T6_T7_iT8_NS1_7vsmem_tEE19static_temp_storage+100], %r2025;
	mov.u32 	%r2032, %r2025;
$L__BB84_309:
	ld.param.u32 	%r1947, [_ZN3cub18CUB_300001_SM_10006detail6select23DeviceSelectSweepKernelINS2_10policy_hubIiilLb1ELNS0_10SelectImplE2EE10Policy1000EN6thrust24THRUST_300001_SM_1000_NS6detail15normal_iteratorINS9_10device_ptrIiEEEESE_NS2_27partition_distinct_output_tISE_SE_EEPlNS0_13ScanTileStateIiLb1EEE7is_evenNS0_8NullTypeEiNS2_19streaming_context_tIlLb1EEELS5_2EEEvT0_T1_T2_T3_T4_T5_T6_T7_iT8_NS1_7vsmem_tE_param_7];
	mov.u32 	%r378, %tid.x;
	mul.lo.s32 	%r704, %r378, 14;
	bar.sync 	0;
	setp.eq.s32 	%p71, %r378, 0;
	mov.u32 	%r705, _ZZN3cub18CUB_300001_SM_10006detail6select23DeviceSelectSweepKernelINS2_10policy_hubIiilLb1ELNS0_10SelectImplE2EE10Policy1000EN6thrust24THRUST_300001_SM_1000_NS6detail15normal_iteratorINS9_10device_ptrIiEEEESE_NS2_27partition_distinct_output_tISE_SE_EEPlNS0_13ScanTileStateIiLb1EEE7is_evenNS0_8NullTypeEiNS2_19streaming_context_tIlLb1EEELS5_2EEEvT0_T1_T2_T3_T4_T5_T6_T7_iT8_NS1_7vsmem_tEE19static_temp_storage;
	ld.shared.u32 	%r706, [_ZZN3cub18CUB_300001_SM_10006detail6select23DeviceSelectSweepKernelINS2_10policy_hubIiilLb1ELNS0_10SelectImplE2EE10Policy1000EN6thrust24THRUST_300001_SM_1000_NS6detail15normal_iteratorINS9_10device_ptrIiEEEESE_NS2_27partition_distinct_output_tISE_SE_EEPlNS0_13ScanTileStateIiLb1EEE7is_evenNS0_8NullTypeEiNS2_19streaming_context_tIlLb1EEELS5_2EEEvT0_T1_T2_T3_T4_T5_T6_T7_iT8_NS1_7vsmem_tEE19static_temp_storage+100];
	selp.b32 	%r707, 0, %r706, %p71;
	add.s32 	%r708, %r707, %r2032;
	add.s32 	%r709, %r708, %r2005;
	add.s32 	%r710, %r2006, %r2005;
	add.s32 	%r711, %r710, %r708;
	add.s32 	%r712, %r711, %r2007;
	add.s32 	%r713, %r712, %r2008;
	add.s32 	%r714, %r713, %r2009;
	add.s32 	%r715, %r714, %r2010;
	add.s32 	%r716, %r715, %r2011;
	add.s32 	%r717, %r716, %r2012;
	add.s32 	%r718, %r717, %r2013;
	add.s32 	%r719, %r718, %r2014;
	add.s32 	%r720, %r719, %r2015;
	add.s32 	%r721, %r720, %r2016;
	add.s32 	%r722, %r721, %r2017;
	ld.shared.v2.u32 	{%r723, %r724}, [_ZZN3cub18CUB_300001_SM_10006detail6select23DeviceSelectSweepKernelINS2_10policy_hubIiilLb1ELNS0_10SelectImplE2EE10Policy1000EN6thrust24THRUST_300001_SM_1000_NS6detail15normal_iteratorINS9_10device_ptrIiEEEESE_NS2_27partition_distinct_output_tISE_SE_EEPlNS0_13ScanTileStateIiLb1EEE7is_evenNS0_8NullTypeEiNS2_19streaming_context_tIlLb1EEELS5_2EEEvT0_T1_T2_T3_T4_T5_T6_T7_iT8_NS1_7vsmem_tEE19static_temp_storage+136];
	ld.shared.u32 	%r379, [_ZZN3cub18CUB_300001_SM_10006detail6select23DeviceSelectSweepKernelINS2_10policy_hubIiilLb1ELNS0_10SelectImplE2EE10Policy1000EN6thrust24THRUST_300001_SM_1000_NS6detail15normal_iteratorINS9_10device_ptrIiEEEESE_NS2_27partition_distinct_output_tISE_SE_EEPlNS0_13ScanTileStateIiLb1EEE7is_evenNS0_8NullTypeEiNS2_19streaming_context_tIlLb1EEELS5_2EEEvT0_T1_T2_T3_T4_T5_T6_T7_iT8_NS1_7vsmem_tEE19static_temp_storage+132];
	mov.u32 	%r725, %ctaid.x;
	mov.u32 	%r726, %nctaid.y;
	mov.u32 	%r727, %ctaid.y;
	mad.lo.s32 	%r728, %r725, %r726, %r727;
	mul.lo.s32 	%r729, %r728, 8960;
	sub.s32 	%r380, %r729, %r379;
	sub.s32 	%r381, %r1947, %r729;
	sub.s32 	%r730, 8960, %r381;
	sub.s32 	%r2033, %r723, %r730;
	sub.s32 	%r731, %r730, %r724;
	bar.sync 	0;
	add.s32 	%r383, %r731, %r381;
	sub.s32 	%r732, %r708, %r379;
	sub.s32 	%r733, %r704, %r732;
	setp.eq.s32 	%p72, %r2005, 0;
	add.s32 	%r734, %r732, %r383;
	selp.b32 	%r735, %r733, %r734, %p72;
	shl.b32 	%r736, %r735, 2;
	add.s32 	%r737, %r705, %r736;
	st.shared.u32 	[%r737], %r1991;
	sub.s32 	%r738, %r379, %r709;
	add.s32 	%r739, %r704, %r738;
	add.s32 	%r740, %r739, 1;
	setp.eq.s32 	%p73, %r2006, 0;
	add.s32 	%r741, %r734, %r2005;
	selp.b32 	%r742, %r740, %r741, %p73;
	shl.b32 	%r743, %r742, 2;
	add.s32 	%r744, %r705, %r743;
	st.shared.u32 	[%r744], %r1992;
	sub.s32 	%r745, %r379, %r711;
	add.s32 	%r746, %r704, %r745;
	add.s32 	%r747, %r746, 2;
	setp.eq.s32 	%p74, %r2007, 0;
	add.s32 	%r748, %r741, %r2006;
	selp.b32 	%r749, %r747, %r748, %p74;
	shl.b32 	%r750, %r749, 2;
	add.s32 	%r751, %r705, %r750;
	st.shared.u32 	[%r751], %r1993;
	sub.s32 	%r752, %r379, %r712;
	add.s32 	%r753, %r704, %r752;
	add.s32 	%r754, %r753, 3;
	setp.eq.s32 	%p75, %r2008, 0;
	add.s32 	%r755, %r748, %r2007;
	selp.b32 	%r756, %r754, %r755, %p75;
	shl.b32 	%r757, %r756, 2;
	add.s32 	%r758, %r705, %r757;
	st.shared.u32 	[%r758], %r1994;
	sub.s32 	%r759, %r379, %r713;
	add.s32 	%r760, %r704, %r759;
	add.s32 	%r761, %r760, 4;
	setp.eq.s32 	%p76, %r2009, 0;
	add.s32 	%r762, %r755, %r2008;
	selp.b32 	%r763, %r761, %r762, %p76;
	shl.b32 	%r764, %r763, 2;
	add.s32 	%r765, %r705, %r764;
	st.shared.u32 	[%r765], %r1995;
	sub.s32 	%r766, %r379, %r714;
	add.s32 	%r767, %r704, %r766;
	add.s32 	%r768, %r767, 5;
	setp.eq.s32 	%p77, %r2010, 0;
	add.s32 	%r769, %r762, %r2009;
	selp.b32 	%r770, %r768, %r769, %p77;
	shl.b32 	%r771, %r770, 2;
	add.s32 	%r772, %r705, %r771;
	st.shared.u32 	[%r772], %r1996;
	sub.s32 	%r773, %r379, %r715;
	add.s32 	%r774, %r704, %r773;
	add.s32 	%r775, %r774, 6;
	setp.eq.s32 	%p78, %r2011, 0;
	add.s32 	%r776, %r769, %r2010;
	selp.b32 	%r777, %r775, %r776, %p78;
	shl.b32 	%r778, %r777, 2;
	add.s32 	%r779, %r705, %r778;
	st.shared.u32 	[%r779], %r1997;
	sub.s32 	%r780, %r379, %r716;
	add.s32 	%r781, %r704, %r780;
	add.s32 	%r782, %r781, 7;
	setp.eq.s32 	%p79, %r2012, 0;
	add.s32 	%r783, %r776, %r2011;
	selp.b32 	%r784, %r782, %r783, %p79;
	shl.b32 	%r785, %r784, 2;
	add.s32 	%r786, %r705, %r785;
	st.shared.u32 	[%r786], %r1998;
	sub.s32 	%r787, %r379, %r717;
	add.s32 	%r788, %r704, %r787;
	add.s32 	%r789, %r788, 8;
	setp.eq.s32 	%p80, %r2013, 0;
	add.s32 	%r790, %r783, %r2012;
	selp.b32 	%r791, %r789, %r790, %p80;
	shl.b32 	%r792, %r791, 2;
	add.s32 	%r793, %r705, %r792;
	st.shared.u32 	[%r793], %r1999;
	sub.s32 	%r794, %r379, %r718;
	add.s32 	%r795, %r704, %r794;
	add.s32 	%r796, %r795, 9;
	setp.eq.s32 	%p81, %r2014, 0;
	add.s32 	%r797, %r790, %r2013;
	selp.b32 	%r798, %r796, %r797, %p81;
	shl.b32 	%r799, %r798, 2;
	add.s32 	%r800, %r705, %r799;
	st.shared.u32 	[%r800], %r2000;
	sub.s32 	%r801, %r379, %r719;
	add.s32 	%r802, %r704, %r801;
	add.s32 	%r803, %r802, 10;
	setp.eq.s32 	%p82, %r2015, 0;
	add.s32 	%r804, %r797, %r2014;
	selp.b32 	%r805, %r803, %r804, %p82;
	shl.b32 	%r806, %r805, 2;
	add.s32 	%r807, %r705, %r806;
	st.shared.u32 	[%r807], %r2001;
	sub.s32 	%r808, %r379, %r720;
	add.s32 	%r809, %r704, %r808;
	add.s32 	%r810, %r809, 11;
	setp.eq.s32 	%p83, %r2016, 0;
	add.s32 	%r811, %r804, %r2015;
	selp.b32 	%r812, %r810, %r811, %p83;
	shl.b32 	%r813, %r812, 2;
	add.s32 	%r814, %r705, %r813;
	st.shared.u32 	[%r814], %r2002;
	sub.s32 	%r815, %r379, %r721;
	add.s32 	%r816, %r704, %r815;
	add.s32 	%r817, %r816, 12;
	setp.eq.s32 	%p84, %r2017, 0;
	add.s32 	%r818, %r811, %r2016;
	selp.b32 	%r819, %r817, %r818, %p84;
	shl.b32 	%r820, %r819, 2;
	add.s32 	%r821, %r705, %r820;
	st.shared.u32 	[%r821], %r2003;
	sub.s32 	%r822, %r379, %r722;
	add.s32 	%r823, %r704, %r822;
	add.s32 	%r824, %r823, 13;
	setp.eq.s32 	%p85, %r2018, 0;
	add.s32 	%r825, %r818, %r2017;
	selp.b32 	%r826, %r824, %r825, %p85;
	shl.b32 	%r827, %r826, 2;
	add.s32 	%r828, %r705, %r827;
	st.shared.u32 	[%r828], %r2004;
	bar.sync 	0;
	mov.u64 	%rd39, %rd55;
	ld.param.u8 	%rs3, [%rd39];
	setp.ne.s16 	%p86, %rs3, 0;
	mov.b64 	%rd640, 0;
	@%p86 bra 	$L__BB84_311;
	ld.param.u64 	%rd75, [%rd39+24];
	cvta.to.global.u64 	%rd76, %rd75;
	ld.global.u64 	%rd640, [%rd76];
$L__BB84_311:
	setp.ne.s16 	%p87, %rs3, 0;
	mov.b64 	%rd641, 0;
	@%p87 bra 	$L__BB84_313;
	ld.param.u64 	%rd78, [%rd39+16];
	ld.param.u64 	%rd79, [%rd39+24];
	cvta.to.global.u64 	%rd80, %rd79;
	ld.global.u64 	%rd81, [%rd80];
	sub.s64 	%rd641, %rd78, %rd81;
$L__BB84_313:
	cvta.to.global.u64 	%rd44, %rd52;
	cvta.to.global.u64 	%rd45, %rd53;
	sub.s32 	%r829, %r379, %r383;
	add.s32 	%r384, %r829, %r378;
	shl.b32 	%r830, %r378, 2;
	add.s32 	%r385, %r705, %r830;
	ld.shared.u32 	%r386, [%r385];
	setp.ge.s32 	%p88, %r378, %r381;
	@%p88 bra 	$L__BB84_317;
	setp.lt.s32 	%p89, %r378, %r383;
	@%p89 bra 	$L__BB84_316;
	cvt.s64.s32 	%rd82, %r384;
	add.s64 	%rd83, %rd640, %rd82;
	shl.b64 	%rd84, %rd83, 2;
	add.s64 	%rd85, %rd44, %rd84;
	st.global.u32 	[%rd85], %r386;
	bra.uni 	$L__BB84_317;
$L__BB84_316:
	add.s32 	%r832, %r380, %r378;
	cvt.s64.s32 	%rd86, %r832;
	add.s64 	%rd87, %rd641, %rd86;
	shl.b64 	%rd88, %rd87, 2;
	add.s64 	%rd89, %rd45, %rd88;
	st.global.u32 	[%rd89], %r386;
$L__BB84_317:
	add.s32 	%r387, %r378, 640;
	ld.shared.u32 	%r388, [%r385+2560];
	setp.ge.s32 	%p90, %r387, %r381;
	cvt.u64.u32 	%rd90, %r378;
	cvt.s64.s32 	%rd91, %r380;
	add.s64 	%rd92, %rd91, %rd90;
	add.s64 	%rd93, %rd641, %rd92;
	shl.b64 	%rd94, %rd93, 2;
	add.s64 	%rd46, %rd45, %rd94;
	@%p90 bra 	$L__BB84_321;
	setp.lt.s32 	%p91, %r387, %r383;
	@%p91 bra 	$L__BB84_320;
	add.s32 	%r833, %r384, 640;
	cvt.s64.s32 	%rd95, %r833;
	add.s64 	%rd96, %rd640, %rd95;
	shl.b64 	%rd97, %rd96, 2;
	add.s64 	%rd98, %rd44, %rd97;
	st.global.u32 	[%rd98], %r388;
	bra.uni 	$L__BB84_321;
$L__BB84_320:
	st.global.u32 	[%rd46+2560], %r388;
$L__BB84_321:
	add.s32 	%r389, %r378, 1280;
	ld.shared.u32 	%r390, [%r385+5120];
	setp.ge.s32 	%p92, %r389, %r381;
	@%p92 bra 	$L__BB84_325;
	setp.lt.s32 	%p93, %r389, %r383;
	@%p93 bra 	$L__BB84_324;
	add.s32 	%r834, %r384, 1280;
	cvt.s64.s32 	%rd99, %r834;
	add.s64 	%rd100, %rd640, %rd99;
	shl.b64 	%rd101, %rd100, 2;
	add.s64 	%rd102, %rd44, %rd101;
	st.global.u32 	[%rd102], %r390;
	bra.uni 	$L__BB84_325;
$L__BB84_324:
	st.global.u32 	[%rd46+5120], %r390;
$L__BB84_325:
	add.s32 	%r391, %r378, 1920;
	ld.shared.u32 	%r392, [%r385+7680];
	setp.ge.s32 	%p94, %r391, %r381;
	@%p94 bra 	$L__BB84_329;
	setp.lt.s32 	%p95, %r391, %r383;
	@%p95 bra 	$L__BB84_328;
	add.s32 	%r835, %r384, 1920;
	cvt.s64.s32 	%rd103, %r835;
	add.s64 	%rd104, %rd640, %rd103;
	shl.b64 	%rd105, %rd104, 2;
	add.s64 	%rd106, %rd44, %rd105;
	st.global.u32 	[%rd106], %r392;
	bra.uni 	$L__BB84_329;
$L__BB84_328:
	st.global.u32 	[%rd46+7680], %r392;
$L__BB84_329:
	add.s32 	%r393, %r378, 2560;
	ld.shared.u32 	%r394, [%r385+10240];
	setp.ge.s32 	%p96, %r393, %r381;
	@%p96 bra 	$L__BB84_333;
	setp.lt.s32 	%p97, %r393, %r383;
	@%p97 bra 	$L__BB84_332;
	add.s32 	%r836, %r384, 2560;
	cvt.s64.s32 	%rd107, %r836;
	add.s64 	%rd108, %rd640, %rd107;
	shl.b64 	%rd109, %rd108, 2;
	add.s64 	%rd110, %rd44, %rd109;
	st.global.u32 	[%rd110], %r394;
	bra.uni 	$L__BB84_333;
$L__BB84_332:
	st.global.u32 	[%rd46+10240], %r394;
$L__BB84_333:
	add.s32 	%r395, %r378, 3200;
	ld.shared.u32 	%r396, [%r385+12800];
	setp.ge.s32 	%p98, %r395, %r381;
	@%p98 bra 	$L__BB84_337;
	setp.lt.s32 	%p99, %r395, %r383;
	@%p99 bra 	$L__BB84_336;
	add.s32 	%r837, %r384, 3200;
	cvt.s64.s32 	%rd111, %r837;
	add.s64 	%rd112, %rd640, %rd111;
	shl.b64 	%rd113, %rd112, 2;
	add.s64 	%rd114, %rd44, %rd113;
	st.global.u32 	[%rd114], %r396;
	bra.uni 	$L__BB84_337;
$L__BB84_336:
	st.global.u32 	[%rd46+12800], %r396;
$L__BB84_337:
	add.s32 	%r397, %r378, 3840;
	ld.shared.u32 	%r398, [%r385+15360];
	setp.ge.s32 	%p100, %r397, %r381;
	@%p100 bra 	$L__BB84_341;
	setp.lt.s32 	%p101, %r397, %r383;
	@%p101 bra 	$L__BB84_340;
	add.s32 	%r838, %r384, 3840;
	cvt.s64.s32 	%rd115, %r838;
	add.s64 	%rd116, %rd640, %rd115;
	shl.b64 	%rd117, %rd116, 2;
	add.s64 	%rd118, %rd44, %rd117;
	st.global.u32 	[%rd118], %r398;
	bra.uni 	$L__BB84_341;
$L__BB84_340:
	st.global.u32 	[%rd46+15360], %r398;
$L__BB84_341:
	add.s32 	%r399, %r378, 4480;
	ld.shared.u32 	%r400, [%r385+17920];
	setp.ge.s32 	%p102, %r399, %r381;
	@%p102 bra 	$L__BB84_345;
	setp.lt.s32 	%p103, %r399, %r383;
	@%p103 bra 	$L__BB84_344;
	add.s32 	%r839, %r384, 4480;
	cvt.s64.s32 	%rd119, %r839;
	add.s64 	%rd120, %rd640, %rd119;
	shl.b64 	%rd121, %rd120, 2;
	add.s64 	%rd122, %rd44, %rd121;
	st.global.u32 	[%rd122], %r400;
	bra.uni 	$L__BB84_345;
$L__BB84_344:
	st.global.u32 	[%rd46+17920], %r400;
$L__BB84_345:
	or.b32  	%r401, %r378, 5120;
	ld.shared.u32 	%r402, [%r385+20480];
	setp.ge.s32 	%p104, %r401, %r381;
	@%p104 bra 	$L__BB84_349;
	setp.lt.s32 	%p105, %r401, %r383;
	@%p105 bra 	$L__BB84_348;
	add.s32 	%r840, %r384, 5120;
	cvt.s64.s32 	%rd123, %r840;
	add.s64 	%rd124, %rd640, %rd123;
	shl.b64 	%rd125, %rd124, 2;
	add.s64 	%rd126, %rd44, %rd125;
	st.global.u32 	[%rd126], %r402;
	bra.uni 	$L__BB84_349;
$L__BB84_348:
	st.global.u32 	[%rd46+20480], %r402;
$L__BB84_349:
	add.s32 	%r403, %r378, 5760;
	ld.shared.u32 	%r404, [%r385+23040];
	setp.ge.s32 	%p106, %r403, %r381;
	@%p106 bra 	$L__BB84_353;
	setp.lt.s32 	%p107, %r403, %r383;
	@%p107 bra 	$L__BB84_352;
	add.s32 	%r841, %r384, 5760;
	cvt.s64.s32 	%rd127, %r841;
	add.s64 	%rd128, %rd640, %rd127;
	shl.b64 	%rd129, %rd128, 2;
	add.s64 	%rd130, %rd44, %rd129;
	st.global.u32 	[%rd130], %r404;
	bra.uni 	$L__BB84_353;
$L__BB84_352:
	st.global.u32 	[%rd46+23040], %r404;
$L__BB84_353:
	add.s32 	%r405, %r378, 6400;
	ld.shared.u32 	%r406, [%r385+25600];
	setp.ge.s32 	%p108, %r405, %r381;
	@%p108 bra 	$L__BB84_357;
	setp.lt.s32 	%p109, %r405, %r383;
	@%p109 bra 	$L__BB84_356;
	add.s32 	%r842, %r384, 6400;
	cvt.s64.s32 	%rd131, %r842;
	add.s64 	%rd132, %rd640, %rd131;
	shl.b64 	%rd133, %rd132, 2;
	add.s64 	%rd134, %rd44, %rd133;
	st.global.u32 	[%rd134], %r406;
	bra.uni 	$L__BB84_357;
$L__BB84_356:
	st.global.u32 	[%rd46+25600], %r406;
$L__BB84_357:
	add.s32 	%r407, %r378, 7040;
	ld.shared.u32 	%r408, [%r385+28160];
	setp.ge.s32 	%p110, %r407, %r381;
	@%p110 bra 	$L__BB84_361;
	setp.lt.s32 	%p111, %r407, %r383;
	@%p111 bra 	$L__BB84_360;
	add.s32 	%r843, %r384, 7040;
	cvt.s64.s32 	%rd135, %r843;
	add.s64 	%rd136, %rd640, %rd135;
	shl.b64 	%rd137, %rd136, 2;
	add.s64 	%rd138, %rd44, %rd137;
	st.global.u32 	[%rd138], %r408;
	bra.uni 	$L__BB84_361;
$L__BB84_360:
	st.global.u32 	[%rd46+28160], %r408;
$L__BB84_361:
	add.s32 	%r409, %r378, 7680;
	ld.shared.u32 	%r410, [%r385+30720];
	setp.ge.s32 	%p112, %r409, %r381;
	@%p112 bra 	$L__BB84_365;
	setp.lt.s32 	%p113, %r409, %r383;
	@%p113 bra 	$L__BB84_364;
	add.s32 	%r844, %r384, 7680;
	cvt.s64.s32 	%rd139, %r844;
	add.s64 	%rd140, %rd640, %rd139;
	shl.b64 	%rd141, %rd140, 2;
	add.s64 	%rd142, %rd44, %rd141;
	st.global.u32 	[%rd142], %r410;
	bra.uni 	$L__BB84_365;
$L__BB84_364:
	st.global.u32 	[%rd46+30720], %r410;
$L__BB84_365:
	add.s32 	%r411, %r378, 8320;
	ld.shared.u32 	%r412, [%r385+33280];
	setp.ge.s32 	%p114, %r411, %r381;
	@%p114 bra 	$L__BB84_369;
	setp.lt.s32 	%p115, %r411, %r383;
	@%p115 bra 	$L__BB84_368;
	add.s32 	%r845, %r384, 8320;
	cvt.s64.s32 	%rd143, %r845;
	add.s64 	%rd144, %rd640, %rd143;
	shl.b64 	%rd145, %rd144, 2;
	add.s64 	%rd146, %rd44, %rd145;
	st.global.u32 	[%rd146], %r412;
	bra.uni 	$L__BB84_369;
$L__BB84_368:
	st.global.u32 	[%rd46+33280], %r412;
$L__BB84_369:
	mov.u32 	%r1222, %tid.x;
	setp.ne.s32 	%p235, %r1222, 0;
	@%p235 bra 	$L__BB84_377;
	mov.u64 	%rd47, %rd55;
	ld.param.u8 	%rs9, [%rd47+1];
	setp.eq.s16 	%p236, %rs9, 0;
	@%p236 bra 	$L__BB84_374;
	ld.param.u8 	%rs10, [%rd47];
	setp.ne.s16 	%p237, %rs10, 0;
	mov.b64 	%rd642, 0;
	@%p237 bra 	$L__BB84_373;
	ld.param.u64 	%rd340, [%rd47+24];
	cvta.to.global.u64 	%rd341, %rd340;
	ld.global.u64 	%rd642, [%rd341];
$L__BB84_373:
	ld.param.u64 	%rd633, [_ZN3cub18CUB_300001_SM_10006detail6select23DeviceSelectSweepKernelINS2_10policy_hubIiilLb1ELNS0_10SelectImplE2EE10Policy1000EN6thrust24THRUST_300001_SM_1000_NS6detail15normal_iteratorINS9_10device_ptrIiEEEESE_NS2_27partition_distinct_output_tISE_SE_EEPlNS0_13ScanTileStateIiLb1EEE7is_evenNS0_8NullTypeEiNS2_19streaming_context_tIlLb1EEELS5_2EEEvT0_T1_T2_T3_T4_T5_T6_T7_iT8_NS1_7vsmem_tE_param_3];
	cvt.s64.s32 	%rd342, %r2033;
	add.s64 	%rd343, %rd642, %rd342;
	cvta.to.global.u64 	%rd344, %rd633;
	st.global.u64 	[%rd344], %rd343;
	bra.uni 	$L__BB84_377;
$L__BB84_374:
	ld.param.u8 	%rs11, [%rd47];
	setp.ne.s16 	%p238, %rs11, 0;
	mov.b64 	%rd643, 0;
	@%p238 bra 	$L__BB84_376;
	ld.param.u64 	%rd346, [%rd47+24];
	cvta.to.global.u64 	%rd347, %rd346;
	ld.global.u64 	%rd643, [%rd347];
$L__BB84_376:
	cvt.s64.s32 	%rd348, %r2033;
	add.s64 	%rd349, %rd643, %rd348;
	ld.param.u64 	%rd350, [%rd47+32];
	cvta.to.global.u64 	%rd351, %rd350;
	st.global.u64 	[%rd351], %rd349;
$L__BB84_377:
	ret;

}
	// .globl	_ZN3cub18CUB_300001_SM_10006detail6select23DeviceSelectSweepKernelINS2_10policy_hubIiNS0_8NullTypeEiLb0ELNS0_10SelectImplE1EE10Policy1000EN6thrust24THRUST_300001_SM_1000_NS6detail15normal_iteratorINSA_10device_ptrIiEEEEPS5_SF_PlNS0_13ScanTileStateIiLb1EEEN4cuda3std3__410__not_fn_tINSB_10functional5actorINSO_9compositeIJNSO_16operator_adaptorINSM_8equal_toIvEEEENSP_INSO_8argumentILj0EEEEENSP_INSO_5valueIiEEEEEEEEEEES5_iNS2_19streaming_context_tIlLb1EEELS6_1EEEvT0_T1_T2_T3_T4_T5_T6_T7_iT8_NS1_7vsmem_tE
.visible .entry _ZN3cub18CUB_300001_SM_10006detail6select23DeviceSelectSweepKernelINS2_10policy_hubIiNS0_8NullTypeEiLb0ELNS0_10SelectImplE1EE10Policy1000EN6thrust24THRUST_300001_SM_1000_NS6detail15normal_iteratorINSA_10device_ptrIiEEEEPS5_SF_PlNS0_13ScanTileStateIiLb1EEEN4cuda3std3__410__not_fn_tINSB_10functional5actorINSO_9compositeIJNSO_16operator_adaptorINSM_8equal_toIvEEEENSP_INSO_8argumentILj0EEEEENSP_INSO_5valueIiEEEEEEEEEEES5_iNS2_19streaming_context_tIlLb1EEELS6_1EEEvT0_T1_T2_T3_T4_T5_T6_T7_iT8_NS1_7vsmem_tE(
	.param .align 8 .b8 _ZN3cub18CUB_300001_SM_10006detail6select23DeviceSelectSweepKernelINS2_10policy_hubIiNS0_8NullTypeEiLb0ELNS0_10SelectImplE1EE10Policy1000EN6thrust24THRUST_300001_SM_1000_NS6detail15normal_iteratorINSA_10device_ptrIiEEEEPS5_SF_PlNS0_13ScanTileStateIiLb1EEEN4cuda3std3__410__not_fn_tINSB_10functional5actorINSO_9compositeIJNSO_16operator_adaptorINSM_8equal_toIvEEEENSP_INSO_8argumentILj0EEEEENSP_INSO_5valueIiEEEEEEEEEEES5_iNS2_19streaming_context_tIlLb1EEELS6_1EEEvT0_T1_T2_T3_T4_T5_T6_T7_iT8_NS1_7vsmem_tE_param_0[8],
	.param .u64 .ptr .align 1 _ZN3cub18CUB_300001_SM_10006detail6select23DeviceSelectSweepKernelINS2_10policy_hubIiNS0_8NullTypeEiLb0ELNS0_10SelectImplE1EE10Policy1000EN6thrust24THRUST_300001_SM_1000_NS6detail15normal_iteratorINSA_10device_ptrIiEEEEPS5_SF_PlNS0_13ScanTileStateIiLb1EEEN4cuda3std3__410__not_fn_tINSB_10functional5actorINSO_9compositeIJNSO_16operator_adaptorINSM_8equal_toIvEEEENSP_INSO_8argumentILj0EEEEENSP_INSO_5valueIiEEEEEEEEEEES5_iNS2_19streaming_context_tIlLb1EEELS6_1EEEvT0_T1_T2_T3_T4_T5_T6_T7_iT8_NS1_7vsmem_tE_param_1,
	.param .align 8 .b8 _ZN3cub18CUB_300001_SM_10006detail6select23DeviceSelectSweepKernelINS2_10policy_hubIiNS0_8NullTypeEiLb0ELNS0_10SelectImplE1EE10Policy1000EN6thrust24THRUST_300001_SM_1000_NS6detail15normal_iteratorINSA_10device_ptrIiEEEEPS5_SF_PlNS0_13ScanTileStateIiLb1EEEN4cuda3std3__410__not_fn_tINSB_10functional5actorINSO_9compositeIJNSO_16operator_adaptorINSM_8equal_toIvEEEENSP_INSO_8argumentILj0EEEEENSP_INSO_5valueIiEEEEEEEEEEES5_iNS2_19streaming_context_tIlLb1EEELS6_1EEEvT0_T1_T2_T3_T4_T5_T6_T7_iT8_NS1_7vsmem_tE_param_2[8],
	.param .u64 .ptr .align 1 _ZN3cub18CUB_300001_SM_10006detail6select23DeviceSelectSweepKernelINS2_10policy_hubIiNS0_8NullTypeEiLb0ELNS0_10SelectImplE1EE10Policy1000EN6thrust24THRUST_300001_SM_1000_NS6detail15normal_iteratorINSA_10device_ptrIiEEEEPS5_SF_PlNS0_13ScanTileStateIiLb1EEEN4cuda3std3__410__not_fn_tINSB_10functional5actorINSO_9compositeIJNSO_16operator_adaptorINSM_8equal_toIvEEEENSP_INSO_8argumentILj0EEEEENSP_INSO_5valueIiEEEEEEEEEEES5_iNS2_19streaming_context_tIlLb1EEELS6_1EEEvT0_T1_T2_T3_T4_T5_T6_T7_iT8_NS1_7vsmem_tE_param_3,
	.param .align 8 .b8 _ZN3cub18CUB_300001_SM_10006detail6select23DeviceSelectSweepKernelINS2_10policy_hubIiNS0_8NullTypeEiLb0ELNS0_10SelectImplE1EE10Policy1000EN6thrust24THRUST_300001_SM_1000_NS6detail15normal_iteratorINSA_10device_ptrIiEEEEPS5_SF_PlNS0_13ScanTileStateIiLb1EEEN4cuda3std3__410__not_fn_tINSB_10functional5actorINSO_9compositeIJNSO_16operator_adaptorINSM_8equal_toIvEEEENSP_INSO_8argumentILj0EEEEENSP_INSO_5valueIiEEEEEEEEEEES5_iNS2_19streaming_context_tIlLb1EEELS6_1EEEvT0_T1_T2_T3_T4_T5_T6_T7_iT8_NS1_7vsmem_tE_param_4[8],
	.param .align 4 .b8 _ZN3cub18CUB_300001_SM_10006detail6select23DeviceSelectSweepKernelINS2_10policy_hubIiNS0_8NullTypeEiLb0ELNS0_10SelectImplE1EE10Policy1000EN6thrust24THRUST_300001_SM_1000_NS6detail15normal_iteratorINSA_10device_ptrIiEEEEPS5_SF_PlNS0_13ScanTileStateIiLb1EEEN4cuda3std3__410__not_fn_tINSB_10functional5actorINSO_9compositeIJNSO_16operator_adaptorINSM_8equal_toIvEEEENSP_INSO_8argumentILj0EEEEENSP_INSO_5valueIiEEEEEEEEEEES5_iNS2_19streaming_context_tIlLb1EEELS6_1EEEvT0_T1_T2_T3_T4_T5_T6_T7_iT8_NS1_7vsmem_tE_param_5[8],
	.param .align 1 .b8 _ZN3cub18CUB_300001_SM_10006detail6select23DeviceSelectSweepKernelINS2_10policy_hubIiNS0_8NullTypeEiLb0ELNS0_10SelectImplE1EE10Policy1000EN6thrust24THRUST_300001_SM_1000_NS6detail15normal_iteratorINSA_10device_ptrIiEEEEPS5_SF_PlNS0_13ScanTileStateIiLb1EEEN4cuda3std3__410__not_fn_tINSB_10functional5actorINSO_9compositeIJNSO_16operator_adaptorINSM_8equal_toIvEEEENSP_INSO_8argumentILj0EEEEENSP_INSO_5valueIiEEEEEEEEEEES5_iNS2_19streaming_context_tIlLb1EEELS6_1EEEvT0_T1_T2_T3_T4_T5_T6_T7_iT8_NS1_7vsmem_tE_param_6[1],
	.param .u32 _ZN3cub18CUB_300001_SM_10006detail6select23DeviceSelectSweepKernelINS2_10policy_hubIiNS0_8NullTypeEiLb0ELNS0_10SelectImplE1EE10Policy1000EN6thrust24THRUST_300001_SM_1000_NS6detail15normal_iteratorINSA_10device_ptrIiEEEEPS5_SF_PlNS0_13ScanTileStateIiLb1EEEN4cuda3std3__410__not_fn_tINSB_10functional5actorINSO_9compositeIJNSO_16operator_adaptorINSM_8equal_toIvEEEENSP_INSO_8argumentILj0EEEEENSP_INSO_5valueIiEEEEEEEEEEES5_iNS2_19streaming_context_tIlLb1EEELS6_1EEEvT0_T1_T2_T3_T4_T5_T6_T7_iT8_NS1_7vsmem_tE_param_7,
	.param .u32 _ZN3cub18CUB_300001_SM_10006detail6select23DeviceSelectSweepKernelINS2_10policy_hubIiNS0_8NullTypeEiLb0ELNS0_10SelectImplE1EE10Policy1000EN6thrust24THRUST_300001_SM_1000_NS6detail15normal_iteratorINSA_10device_ptrIiEEEEPS5_SF_PlNS0_13ScanTileStateIiLb1EEEN4cuda3std3__410__not_fn_tINSB_10functional5actorINSO_9compositeIJNSO_16operator_adaptorINSM_8equal_toIvEEEENSP_INSO_8argumentILj0EEEEENSP_INSO_5valueIiEEEEEEEEEEES5_iNS2_19streaming_context_tIlLb1EEELS6_1EEEvT0_T1_T2_T3_T4_T5_T6_T7_iT8_NS1_7vsmem_tE_param_8,
	.param .align 8 .b8 _ZN3cub18CUB_300001_SM_10006detail6select23DeviceSelectSweepKernelINS2_10policy_hubIiNS0_8NullTypeEiLb0ELNS0_10SelectImplE1EE10Policy1000EN6thrust24THRUST_300001_SM_1000_NS6detail15normal_iteratorINSA_10device_ptrIiEEEEPS5_SF_PlNS0_13ScanTileStateIiLb1EEEN4cuda3std3__410__not_fn_tINSB_10functional5actorINSO_9compositeIJNSO_16operator_adaptorINSM_8equal_toIvEEEENSP_INSO_8argumentILj0EEEEENSP_INSO_5valueIiEEEEEEEEEEES5_iNS2_19streaming_context_tIlLb1EEELS6_1EEEvT0_T1_T2_T3_T4_T5_T6_T7_iT8_NS1_7vsmem_tE_param_9[40],
	.param .align 8 .b8 _ZN3cub18CUB_300001_SM_10006detail6select23DeviceSelectSweepKernelINS2_10policy_hubIiNS0_8NullTypeEiLb0ELNS0_10SelectImplE1EE10Policy1000EN6thrust24THRUST_300001_SM_1000_NS6detail15normal_iteratorINSA_10device_ptrIiEEEEPS5_SF_PlNS0_13ScanTileStateIiLb1EEEN4cuda3std3__410__not_fn_tINSB_10functional5actorINSO_9compositeIJNSO_16operator_adaptorINSM_8equal_toIvEEEENSP_INSO_8argumentILj0EEEEENSP_INSO_5valueIiEEEEEEEEEEES5_iNS2_19streaming_context_tIlLb1EEELS6_1EEEvT0_T1_T2_T3_T4_T5_T6_T7_iT8_NS1_7vsmem_tE_param_10[8]
)
.maxntid 384
{
	.reg .pred 	%p<618>;
	.reg .b16 	%rs<104>;
	.reg .b32 	%r<1661>;
	.reg .b64 	%rd<822>;
	// demoted variable
	.shared .align 16 .b8 _ZZN3cub18CUB_300001_SM_10006detail6select23DeviceSelectSweepKernelINS2_10policy_hubIiNS0_8NullTypeEiLb0ELNS0_10SelectImplE1EE10Policy1000EN6thrust24THRUST_300001_SM_1000_NS6detail15normal_iteratorINSA_10device_ptrIiEEEEPS5_SF_PlNS0_13ScanTileStateIiLb1EEEN4cuda3std3__410__not_fn_tINSB_10functional5actorINSO_9compositeIJNSO_16operator_adaptorINSM_8equal_toIvEEEENSP_INSO_8argumentILj0EEEEENSP_INSO_5valueIiEEEEEEEEEEES5_iNS2_19streaming_context_tIlLb1EEELS6_1EEEvT0_T1_T2_T3_T4_T5_T6_T7_iT8_NS1_7vsmem_tEE19static_temp_storage[26112];
	ld.param.u64 	%rd2, [_ZN3cub18CUB_300001_SM_10006detail6select23DeviceSelectSweepKernelINS2_10policy_hubIiNS0_8NullTypeEiLb0ELNS0_10SelectImplE1EE10Policy1000EN6thrust24THRUST_300001_SM_1000_NS6detail15normal_iteratorINSA_10device_ptrIiEEEEPS5_SF_PlNS0_13ScanTileStateIiLb1EEEN4cuda3std3__410__not_fn_tINSB_10functional5actorINSO_9compositeIJNSO_16operator_adaptorINSM_8equal_toIvEEEENSP_INSO_8argumentILj0EEEEENSP_INSO_5valueIiEEEEEEEEEEES5_iNS2_19streaming_context_tIlLb1EEELS6_1EEEvT0_T1_T2_T3_T4_T5_T6_T7_iT8_NS1_7vsmem_tE_param_4];
	ld.param.u32 	%r1, [_ZN3cub18CUB_300001_SM_10006detail6select23DeviceSelectSweepKernelINS2_10policy_hubIiNS0_8NullTypeEiLb0ELNS0_10SelectImplE1EE10Policy1000EN6thrust24THRUST_300001_SM_1000_NS6detail15normal_iteratorINSA_10device_ptrIiEEEEPS5_SF_PlNS0_13ScanTileStateIiLb1EEEN4cuda3std3__410__not_fn_tINSB_10functional5actorINSO_9compositeIJNSO_16operator_adaptorINSM_8equal_toIvEEEENSP_INSO_8argumentILj0EEEEENSP_INSO_5valueIiEEEEEEEEEEES5_iNS2_19streaming_context_tIlLb1EEELS6_1EEEvT0_T1_T2_T3_T4_T5_T6_T7_iT8_NS1_7vsmem_tE_param_5+4];
	ld.param.u64 	%rd221, [_ZN3cub18CUB_300001_SM_10006detail6select23DeviceSelectSweepKernelINS2_10policy_hubIiNS0_8NullTypeEiLb0ELNS0_10SelectImplE1EE10Policy1000EN6thrust24THRUST_300001_SM_1000_NS6detail15normal_iteratorINSA_10device_ptrIiEEEEPS5_SF_PlNS0_13ScanTileStateIiLb1EEEN4cuda3std3__410__not_fn_tINSB_10functional5actorINSO_9compositeIJNSO_16operator_adaptorINSM_8equal_toIvEEEENSP_INSO_8argumentILj0EEEEENSP_INSO_5valueIiEEEEEEEEEEES5_iNS2_19streaming_context_tIlLb1EEELS6_1EEEvT0_T1_T2_T3_T4_T5_T6_T7_iT8_NS1_7vsmem_tE_param_2];
	ld.param.u64 	%rd222, [_ZN3cub18CUB_300001_SM_10006detail6select23DeviceSelectSweepKernelINS2_10policy_hubIiNS0_8NullTypeEiLb0ELNS0_10SelectImplE1EE10Policy1000EN6thrust24THRUST_300001_SM_1000_NS6detail15normal_iteratorINSA_10device_ptrIiEEEEPS5_SF_PlNS0_13ScanTileStateIiLb1EEEN4cuda3std3__410__not_fn_tINSB_10functional5actorINSO_9compositeIJNSO_16operator_adaptorINSM_8equal_toIvEEEENSP_INSO_8argumentILj0EEEEENSP_INSO_5valueIiEEEEEEEEEEES5_iNS2_19streaming_context_tIlLb1EEELS6_1EEEvT0_T1_T2_T3_T4_T5_T6_T7_iT8_NS1_7vsmem_tE_param_0];
	ld.param.u32 	%r439, [_ZN3cub18CUB_300001_SM_10006detail6select23DeviceSelectSweepKernelINS2_10policy_hubIiNS0_8NullTypeEiLb0ELNS0_10SelectImplE1EE10Policy1000EN6thrust24THRUST_300001_SM_1000_NS6detail15normal_iteratorINSA_10device_ptrIiEEEEPS5_SF_PlNS0_13ScanTileStateIiLb1EEEN4cuda3std3__410__not_fn_tINSB_10functional5actorINSO_9compositeIJNSO_16operator_adaptorINSM_8equal_toIvEEEENSP_INSO_8argumentILj0EEEEENSP_INSO_5valueIiEEEEEEEEEEES5_iNS2_19streaming_context_tIlLb1EEELS6_1EEEvT0_T1_T2_T3_T4_T5_T6_T7_iT8_NS1_7vsmem_tE_param_8];
	mov.b64 	%rd220, _ZN3cub18CUB_300001_SM_10006detail6select23DeviceSelectSweepKernelINS2_10policy_hubIiNS0_8NullTypeEiLb0ELNS0_10SelectImplE1EE10Policy1000EN6thrust24THRUST_300001_SM_1000_NS6detail15normal_iteratorINSA_10device_ptrIiEEEEPS5_SF_PlNS0_13ScanTileStateIiLb1EEEN4cuda3std3__410__not_fn_tINSB_10functional5actorINSO_9compositeIJNSO_16operator_adaptorINSM_8equal_toIvEEEENSP_INSO_8argumentILj0EEEEENSP_INSO_5valueIiEEEEEEEEEEES5_iNS2_19streaming_context_tIlLb1EEELS6_1EEEvT0_T1_T2_T3_T4_T5_T6_T7_iT8_NS1_7vsmem_tE_param_9;
	mov.u64 	%rd1, %rd220;
	cvta.to.global.u64 	%rd3, %rd222;
	cvta.to.global.u64 	%rd4, %rd221;
	mov.u32 	%r440, %ctaid.x;
	mov.u32 	%r441, %nctaid.y;
	mov.u32 	%r442, %ctaid.y;
	mad.lo.s32 	%r2, %r440, %r441, %r442;
	mul.lo.s32 	%r3, %r2, 6528;
	add.s32 	%r443, %r439, -1;
	setp.ge.s32 	%p35, %r2, %r443;
	@%p35 bra 	$L__BB85_273;
	setp.ne.s32 	%p392, %r2, 0;
	@%p392 bra 	$L__BB85_126;
	ld.param.u8 	%rs81, [%rd1];
	setp.eq.s16 	%p522, %rs81, 0;
	ld.param.u64 	%rd607, [%rd1+16];
	selp.b64 	%rd608, %rd607, 0, %p522;
	cvt.u64.u32 	%rd609, %r3;
	add.s64 	%rd610, %rd608, %rd609;
	mov.u32 	%r1588, %tid.x;
	and.b32  	%r1400, %r1588, 31;
	and.b32  	%r1401, %r1588, 992;
	mul.lo.s32 	%r1402, %r1401, 17;
	or.b32  	%r1403, %r1402, %r1400;
	cvt.u64.u32 	%rd611, %r1403;
	add.s64 	%rd612, %rd610, %rd611;
	shl.b64 	%rd613, %rd612, 2;
	add.s64 	%rd614, %rd3, %rd613;
	ld.global.u32 	%r1404, [%rd614];
	ld.global.u32 	%r1405, [%rd614+128];
	ld.global.u32 	%r1406, [%rd614+256];
	ld.global.u32 	%r1407, [%rd614+384];
	ld.global.u32 	%r1408, [%rd614+512];
	ld.global.u32 	%r1409, [%rd614+640];
	ld.global.u32 	%r1410, [%rd614+768];
	ld.global.u32 	%r1411, [%rd614+896];
	ld.global.u32 	%r1412, [%rd614+1024];
	ld.global.u32 	%r1413, [%rd614+1152];
	ld.global.u32 	%r1414, [%rd614+1280];
	ld.global.u32 	%r1415, [%rd614+1408];
	ld.global.u32 	%r1416, [%rd614+1536];
	ld.global.u32 	%r1417, [%rd614+1664];
	ld.global.u32 	%r1418, [%rd614+1792];
	ld.global.u32 	%r1419, [%rd614+1920];
	ld.global.u32 	%r1420, [%rd614+2048];
	// begin inline asm
	mov.u32 %r1369, %laneid;
	// end inline asm
	shr.u32 	%r6, %r1588, 5;
	mad.lo.s32 	%r1421, %r6, 544, %r1369;
	shl.b32 	%r1422, %r1421, 2;
	mov.u32 	%r1423, _ZZN3cub18CUB_300001_SM_10006detail6select23DeviceSelectSweepKernelINS2_10policy_hubIiNS0_8NullTypeEiLb0ELNS0_10SelectImplE1EE10Policy1000EN6thrust24THRUST_300001_SM_1000_NS6detail15normal_iteratorINSA_10device_ptrIiEEEEPS5_SF_PlNS0_13ScanTileStateIiLb1EEEN4cuda3std3__410__not_fn_tINSB_10functional5actorINSO_9compositeIJNSO_16operator_adaptorINSM_8equal_toIvEEEENSP_INSO_8argumentILj0EEEEENSP_INSO_5valueIiEEEEEEEEEEES5_iNS2_19streaming_context_tIlLb1EEELS6_1EEEvT0_T1_T2_T3_T4_T5_T6_T7_iT8_NS1_7vsmem_tEE19static_temp_storage;
	add.s32 	%r1424, %r1423, %r1422;
	st.shared.u32 	[%r1424], %r1404;
	st.shared.u32 	[%r1424+128], %r1405;
	st.shared.u32 	[%r1424+256], %r1406;
	st.shared.u32 	[%r1424+384], %r1407;
	st.shared.u32 	[%r1424+512], %r1408;
	st.shared.u32 	[%r1424+640], %r1409;
	st.shared.u32 	[%r1424+768], %r1410;
	st.shared.u32 	[%r1424+896], %r1411;
	st.shared.u32 	[%r1424+1024], %r1412;
	st.shared.u32 	[%r1424+1152], %r1413;
	st.shared.u32 	[%r1424+1280], %r1414;
	st.shared.u32 	[%r1424+1408], %r1415;
	st.shared.u32 	[%r1424+1536], %r1416;
	st.shared.u32 	[%r1424+1664], %r1417;
	st.shared.u32 	[%r1424+1792], %r1418;
	st.shared.u32 	[%r1424+1920], %r1419;
	st.shared.u32 	[%r1424+2048], %r1420;
	bar.warp.sync 	-1;
	shl.b32 	%r1425, %r1369, 6;
	add.s32 	%r1426, %r1424, %r1425;
	ld.shared.u32 	%r7, [%r1426];
	ld.shared.u32 	%r8, [%r1426+4];
	ld.shared.u32 	%r9, [%r1426+8];
	ld.shared.u32 	%r10, [%r1426+12];
	ld.shared.u32 	%r11, [%r1426+16];
	ld.shared.u32 	%r12, [%r1426+20];
	ld.shared.u32 	%r13, [%r1426+24];
	ld.shared.u32 	%r14, [%r1426+28];
	ld.shared.u32 	%r15, [%r1426+32];
	ld.shared.u32 	%r16, [%r1426+36];
	ld.shared.u32 	%r17, [%r1426+40];
	ld.shared.u32 	%r18, [%r1426+44];
	ld.shared.u32 	%r19, [%r1426+48];
	ld.shared.u32 	%r20, [%r1426+52];
	ld.shared.u32 	%r21, [%r1426+56];
	ld.shared.u32 	%r22, [%r1426+60];
	ld.shared.u32 	%r23, [%r1426+64];
	setp.ne.s32 	%p523, %r7, %r1;
	selp.u32 	%r1427, 1, 0, %p523;
	setp.ne.s32 	%p524, %r8, %r1;
	selp.u32 	%r1428, 1, 0, %p524;
	setp.ne.s32 	%p525, %r9, %r1;
	selp.u32 	%r1429, 1, 0, %p525;
	setp.ne.s32 	%p526, %r10, %r1;
	selp.u32 	%r1430, 1, 0, %p526;
	setp.ne.s32 	%p527, %r11, %r1;
	selp.u32 	%r1431, 1, 0, %p527;
	setp.ne.s32 	%p528, %r12, %r1;
	selp.u32 	%r1432, 1, 0, %p528;
	setp.ne.s32 	%p529, %r13, %r1;
	selp.u32 	%r1433, 1, 0, %p529;
	setp.ne.s32 	%p530, %r14, %r1;
	selp.u32 	%r1434, 1, 0, %p530;
	setp.ne.s32 	%p531, %r15, %r1;
	selp.u32 	%r1435, 1, 0, %p531;
	setp.ne.s32 	%p532, %r16, %r1;
	selp.u32 	%r1436, 1, 0, %p532;
	setp.ne.s32 	%p533, %r17, %r1;
	selp.u32 	%r1437, 1, 0, %p533;
	setp.ne.s32 	%p534, %r18, %r1;
	selp.u32 	%r1438, 1, 0, %p534;
	setp.ne.s32 	%p535, %r19, %r1;
	selp.u32 	%r1439, 1, 0, %p535;
	setp.ne.s32 	%p536, %r20, %r1;
	selp.u32 	%r1440, 1, 0, %p536;
	setp.ne.s32 	%p537, %r21, %r1;
	selp.u32 	%r1441, 1, 0, %p537;
	setp.ne.s32 	%p538, %r22, %r1;
	selp.u32 	%r1442, 1, 0, %p538;
	setp.ne.s32 	%p539, %r23, %r1;
	selp.u32 	%r1443, 1, 0, %p539;
	bar.sync 	0;
	add.s32 	%r24, %r1428, %r1427;
	add.s32 	%r25, %r24, %r1429;
	add.s32 	%r26, %r25, %r1430;
	add.s32 	%r27, %r26, %r1431;
	add.s32 	%r28, %r27, %r1432;
	add.s32 	%r1444, %r28, %r1433;
	add.s32 	%r29, %r1444, %r1434;
	add.s32 	%r30, %r29, %r1435;
	add.s32 	%r31, %r30, %r1436;
	add.s32 	%r32, %r31, %r1437;
	add.s32 	%r33, %r32, %r1438;
	add.s32 	%r34, %r33, %r1439;
	add.s32 	%r35, %r34, %r1440;
	add.s32 	%r36, %r35, %r1441;
	add.s32 	%r37, %r36, %r1442;
	add.s32 	%r1374, %r37, %r1443;
	mov.b32 	%r1372, 1;
	mov.b32 	%r1397, 0;
	mov.b32 	%r1399, -1;
	// begin inline asm
	{  .reg .s32 r0;  .reg .pred p;  shfl.sync.up.b32 r0|p, %r1374, %r1372, %r1397, %r1399;  @p add.s32 r0, r0, %r1374;  mov.s32 %r1370, r0;}
	// end inline asm
	mov.b32 	%r1378, 2;
	// begin inline asm
	{  .reg .s32 r0;  .reg .pred p;  shfl.sync.up.b32 r0|p, %r1370, %r1378, %r1397, %r1399;  @p add.s32 r0, r0, %r1370;  mov.s32 %r1376, r0;}
	// end inline asm
	mov.b32 	%r1384, 4;
	// begin inline asm
	{  .reg .s32 r0;  .reg .pred p;  shfl.sync.up.b32 r0|p, %r1376, %r1384, %r1397, %r1399;  @p add.s32 r0, r0, %r1376;  mov.s32 %r1382, r0;}
	// end inline asm
	mov.b32 	%r1390, 8;
	// begin inline asm
	{  .reg .s32 r0;  .reg .pred p;  shfl.sync.up.b32 r0|p, %r1382, %r1390, %r1397, %r1399;  @p add.s32 r0, r0, %r1382;  mov.s32 %r1388, r0;}
	// end inline asm
	mov.b32 	%r1396, 16;
	// begin inline asm
	{  .reg .s32 r0;  .reg .pred p;  shfl.sync.up.b32 r0|p, %r1388, %r1396, %r1397, %r1399;  @p add.s32 r0, r0, %r1388;  mov.s32 %r1394, r0;}
	// end inline asm
	setp.ne.s32 	%p540, %r1369, 31;
	@%p540 bra 	$L__BB85_4;
	shl.b32 	%r1445, %r6, 2;
	add.s32 	%r1447, %r1423, %r1445;
	st.shared.u32 	[%r1447], %r1394;
$L__BB85_4:
	bar.sync 	0;
	ld.shared.v4.u32 	{%r40, %r41, %r42, %r43}, [_ZZN3cub18CUB_300001_SM_10006detail6select23DeviceSelectSweepKernelINS2_10policy_hubIiNS0_8NullTypeEiLb0ELNS0_10SelectImplE1EE10Policy1000EN6thrust24THRUST_300001_SM_1000_NS6detail15normal_iteratorINSA_10device_ptrIiEEEEPS5_SF_PlNS0_13ScanTileStateIiLb1EEEN4cuda3std3__410__not_fn_tINSB_10functional5actorINSO_9compositeIJNSO_16operator_adaptorINSM_8equal_toIvEEEENSP_INSO_8argumentILj0EEEEENSP_INSO_5valueIiEEEEEEEEEEES5_iNS2_19streaming_context_tIlLb1EEELS6_1EEEvT0_T1_T2_T3_T4_T5_T6_T7_iT8_NS1_7vsmem_tEE19static_temp_storage];
	add.s32 	%r1448, %r41, %r40;
	setp.eq.s32 	%p541, %r6, 2;
	selp.b32 	%r1449, %r1448, %r40, %p541;
	add.s32 	%r1450, %r1448, %r42;
	setp.eq.s32 	%p542, %r6, 3;
	selp.b32 	%r1451, %r1450, %r1449, %p542;
	add.s32 	%r1452, %r1450, %r43;
	setp.eq.s32 	%p543, %r6, 4;
	selp.b32 	%r1453, %r1452, %r1451, %p543;
	ld.shared.v4.u32 	{%r44, %r45, %r46, %r47}, [_ZZN3cub18CUB_300001_SM_10006detail6select23DeviceSelectSweepKernelINS2_10policy_hubIiNS0_8NullTypeEiLb0ELNS0_10SelectImplE1EE10Policy1000EN6thrust24THRUST_300001_SM_1000_NS6detail15normal_iteratorINSA_10device_ptrIiEEEEPS5_SF_PlNS0_13ScanTileStateIiLb1EEEN4cuda3std3__410__not_fn_tINSB_10functional5actorINSO_9compositeIJNSO_16operator_adaptorINSM_8equal_toIvEEEENSP_INSO_8argumentILj0EEEEENSP_INSO_5valueIiEEEEEEEEEEES5_iNS2_19streaming_context_tIlLb1EEELS6_1EEEvT0_T1_T2_T3_T4_T5_T6_T7_iT8_NS1_7vsmem_tEE19static_temp_storage+16];
	add.s32 	%r1454, %r1452, %r44;
	setp.eq.s32 	%p544, %r6, 5;
	selp.b32 	%r1455, %r1454, %r1453, %p544;
	add.s32 	%r1456, %r1454, %r45;
	setp.eq.s32 	%p545, %r6, 6;
	selp.b32 	%r1457, %r1456, %r1455, %p545;
	add.s32 	%r1458, %r1456, %r46;
	setp.eq.s32 	%p546, %r6, 7;
	selp.b32 	%r1459, %r1458, %r1457, %p546;
	add.s32 	%r1460, %r1458, %r47;
	setp.eq.s32 	%p547, %r6, 8;
	selp.b32 	%r1461, %r1460, %r1459, %p547;
	ld.shared.v4.u32 	{%r48, %r49, %r50, %r51}, [_ZZN3cub18CUB_300001_SM_10006detail6select23DeviceSelectSweepKernelINS2_10policy_hubIiNS0_8NullTypeEiLb0ELNS0_10SelectImplE1EE10Policy1000EN6thrust24THRUST_300001_SM_1000_NS6detail15normal_iteratorINSA_10device_ptrIiEEEEPS5_SF_PlNS0_13ScanTileStateIiLb1EEEN4cuda3std3__410__not_fn_tINSB_10functional5actorINSO_9compositeIJNSO_16operator_adaptorINSM_8equal_toIvEEEENSP_INSO_8argumentILj0EEEEENSP_INSO_5valueIiEEEEEEEEEEES5_iNS2_19streaming_context_tIlLb1EEELS6_1EEEvT0_T1_T2_T3_T4_T5_T6_T7_iT8_NS1_7vsmem_tEE19static_temp_storage+32];
	add.s32 	%r1462, %r1460, %r48;
	setp.eq.s32 	%p548, %r6, 9;
	selp.b32 	%r1463, %r1462, %r1461, %p548;
	add.s32 	%r1464, %r1462, %r49;
	setp.eq.s32 	%p549, %r6, 10;
	selp.b32 	%r1465, %r1464, %r1463, %p549;
	add.s32 	%r1466, %r1464, %r50;
	setp.eq.s32 	%p550, %r6, 11;
	selp.b32 	%r1467, %r1466, %r1465, %p550;
	setp.lt.u32 	%p551, %r1588, 32;
	selp.b32 	%r1468, 0, %r1467, %p551;
	setp.eq.s32 	%p552, %r1369, 0;
	sub.s32 	%r1469, %r1394, %r1374;
	selp.b32 	%r1470, 0, %r1469, %p552;
	add.s32 	%r52, %r1468, %r1470;
	setp.ne.s32 	%p553, %r7, %r1;
	selp.u32 	%r1471, 1, 0, %p553;
	add.s32 	%r53, %r52, %r1471;
	add.s32 	%r54, %r24, %r52;
	add.s32 	%r55, %r25, %r52;
	add.s32 	%r56, %r26, %r52;
	add.s32 	%r57, %r27, %r52;
	add.s32 	%r58, %r28, %r52;
	setp.ne.s32 	%p554, %r13, %r1;
	selp.u32 	%r1472, 1, 0, %p554;
	add.s32 	%r59, %r58, %r1472;
	add.s32 	%r60, %r29, %r52;
	add.s32 	%r61, %r30, %r52;
	add.s32 	%r62, %r31, %r52;
	add.s32 	%r63, %r32, %r52;
	add.s32 	%r64, %r33, %r52;
	add.s32 	%r65, %r34, %r52;
	add.s32 	%r66, %r35, %r52;
	add.s32 	%r67, %r36, %r52;
	add.s32 	%r68, %r37, %r52;
	setp.ne.s32 	%p555, %r1588, 0;
	@%p555 bra 	$L__BB85_6;
	add.s64 	%rd615, %rd2, 256;
	add.s32 	%r1475, %r41, %r40;
	add.s32 	%r1476, %r1475, %r42;
	add.s32 	%r1477, %r1476, %r43;
	add.s32 	%r1478, %r1477, %r44;
	add.s32 	%r1479, %r1478, %r45;
	add.s32 	%r1480, %r1479, %r46;
	add.s32 	%r1481, %r1480, %r47;
	add.s32 	%r1482, %r1481, %r48;
	add.s32 	%r1483, %r1482, %r49;
	add.s32 	%r1484, %r1483, %r50;
	add.s32 	%r1474, %r1484, %r51;
	mov.b32 	%r1473, 101;
	// begin inline asm
	st.relaxed.gpu.v2.u32 [%rd615], {%r1473, %r1474};
	// end inline asm
$L__BB85_6:
	add.s32 	%r1485, %r41, %r40;
	add.s32 	%r1486, %r1485, %r42;
	add.s32 	%r1487, %r1486, %r43;
	add.s32 	%r1488, %r1487, %r44;
	add.s32 	%r1489, %r1488, %r45;
	add.s32 	%r1490, %r1489, %r46;
	add.s32 	%r1491, %r1490, %r47;
	add.s32 	%r1492, %r1491, %r48;
	add.s32 	%r1493, %r1492, %r49;
	add.s32 	%r1494, %r1493, %r50;
	add.s32 	%r1495, %r1494, %r51;
	setp.gt.s32 	%p556, %r1495, 384;
	@%p556 bra 	$L__BB85_75;
	setp.ne.s32 	%p557, %r7, %r1;
	mov.u64 	%rd616, %rd220;
	ld.param.u8 	%rs1, [%rd616];
	ld.param.u64 	%rd617, [%rd616+24];
	cvta.to.global.u64 	%rd5, %rd617;
	@%p557 bra 	$L__BB85_8;
	bra.uni 	$L__BB85_11;
$L__BB85_8:
	setp.ne.s16 	%p558, %rs1, 0;
	mov.b64 	%rd735, 0;
	@%p558 bra 	$L__BB85_10;
	ld.global.u64 	%rd735, [%rd5];
$L__BB85_10:
	cvt.s64.s32 	%rd619, %r52;
	add.s64 	%rd620, %rd735, %rd619;
	shl.b64 	%rd621, %rd620, 2;
	add.s64 	%rd622, %rd4, %rd621;
	st.global.u32 	[%rd622], %r7;
$L__BB85_11:
	setp.eq.s32 	%p559, %r8, %r1;
	@%p559 bra 	$L__BB85_15;
	setp.ne.s16 	%p560, %rs1, 0;
	mov.b64 	%rd736, 0;
	@%p560 bra 	$L__BB85_14;
	ld.global.u64 	%rd736, [%rd5];
$L__BB85_14:
	cvt.s64.s32 	%rd624, %r53;
	add.s64 	%rd625, %rd736, %rd624;
	shl.b64 	%rd626, %rd625, 2;
	add.s64 	%rd627, %rd4, %rd626;
	st.global.u32 	[%rd627], %r8;
$L__BB85_15:
	setp.eq.s32 	%p561, %r9, %r1;
	@%p561 bra 	$L__BB85_19;
	setp.ne.s16 	%p562, %rs1, 0;
	mov.b64 	%rd737, 0;
	@%p562 bra 	$L__BB85_18;
	ld.global.u64 	%rd737, [%rd5];
$L__BB85_18:
	cvt.s64.s32 	%rd629, %r54;
	add.s64 	%rd630, %rd737, %rd629;
	shl.b64 	%rd631, %rd630, 2;
	add.s64 	%rd632, %rd4, %rd631;
	st.global.u32 	[%rd632], %r9;
$L__BB85_19:
	setp.eq.s32 	%p563, %r10, %r1;
	@%p563 bra 	$L__BB85_23;
	setp.ne.s16 	%p564, %rs1, 0;
	mov.b64 	%rd738, 0;
	@%p564 bra 	$L__BB85_22;
	ld.global.u64 	%rd738, [%rd5];
$L__BB85_22:
	cvt.s64.s32 	%rd634, %r55;
	add.s64 	%rd635, %rd738, %rd634;
	shl.b64 	%rd636, %rd635, 2;
	add.s64 	%rd637, %rd4, %rd636;
	st.global.u32 	[%rd637], %r10;
$L__BB85_23:
	setp.eq.s32 	%p565, %r11, %r1;
	@%p565 bra 	$L__BB85_27;
	setp.ne.s16 	%p566, %rs1, 0;
	mov.b64 	%rd739, 0;
	@%p566 bra 	$L__BB85_26;
	ld.global.u64 	%rd739, [%rd5];
$L__BB85_26:
	cvt.s64.s32 	%rd639, %r56;
	add.s64 	%rd640, %rd739, %rd639;
	shl.b64 	%rd641, %rd640, 2;
	add.s64 	%rd642, %rd4, %rd641;
	st.global.u32 	[%rd642], %r11;
$L__BB85_27:
	setp.eq.s32 	%p567, %r12, %r1;
	@%p567 bra 	$L__BB85_31;
	setp.ne.s16 	%p568, %rs1, 0;
	mov.b64 	%rd740, 0;
	@%p568 bra 	$L__BB85_30;
	ld.global.u64 	%rd740, [%rd5];
$L__BB85_30:
	cvt.s64.s32 	%rd644, %r57;
	add.s64 	%rd645, %rd740, %rd644;
	shl.b64 	%rd646, %rd645, 2;
	add.s64 	%rd647, %rd4, %rd646;
	st.global.u32 	[%rd647], %r12;
$L__BB85_31:
	setp.eq.s32 	%p569, %r13, %r1;
	@%p569 bra 	$L__BB85_35;
	setp.ne.s16 	%p570, %rs1, 0;
	mov.b64 	%rd741, 0;
	@%p570 bra 	$L__BB85_34;
	ld.global.u64 	%rd741, [%rd5];
$L__BB85_34:
	cvt.s64.s32 	%rd649, %r58;
	add.s64 	%rd650, %rd741, %rd649;
	shl.b64 	%rd651, %rd650, 2;
	add.s64 	%rd652, %rd4, %rd651;
	st.global.u32 	[%rd652], %r13;
$L__BB85_35:
	setp.eq.s32 	%p571, %r14, %r1;
	@%p571 bra 	$L__BB85_39;
	setp.ne.s16 	%p572, %rs1, 0;
	mov.b64 	%rd742, 0;
	@%p572 bra 	$L__BB85_38;
	ld.global.u64 	%rd742, [%rd5];
$L__BB85_38:
	cvt.s64.s32 	%rd654, %r59;
	add.s64 	%rd655, %rd742, %rd654;
	shl.b64 	%rd656, %rd655, 2;
	add.s64 	%rd657, %rd4, %rd656;
	st.global.u32 	[%rd657], %r14;
$L__BB85_39:
	setp.eq.s32 	%p573, %r15, %r1;
	@%p573 bra 	$L__BB85_43;
	setp.ne.s16 	%p574, %rs1, 0;
	mov.b64 	%rd743, 0;
	@%p574 bra 	$L__BB85_42;
	ld.global.u64 	%rd743, [%rd5];
$L__BB85_42:
	cvt.s64.s32 	%rd659, %r60;
	add.s64 	%rd660, %rd743, %rd659;
	shl.b64 	%rd661, %rd660, 2;
	add.s64 	%rd662, %rd4, %rd661;
	st.global.u32 	[%rd662], %r15;
$L__BB85_43:
	setp.eq.s32 	%p575, %r16, %r1;
	@%p575 bra 	$L__BB85_47;
	setp.ne.s16 	%p576, %rs1, 0;
	mov.b64 	%rd744, 0;
	@%p576 bra 	$L__BB85_46;
	ld.global.u64 	%rd744, [%rd5];
$L__BB85_46:
	cvt.s64.s32 	%rd664, %r61;
	add.s64 	%rd665, %rd744, %rd664;
	shl.b64 	%rd666, %rd665, 2;
	add.s64 	%rd667, %rd4, %rd666;
	st.global.u32 	[%rd667], %r16;
$L__BB85_47:
	setp.eq.s32 	%p577, %r17, %r1;
	@%p577 bra 	$L__BB85_51;
	setp.ne.s16 	%p578, %rs1, 0;
	mov.b64 	%rd745, 0;
	@%p578 bra 	$L__BB85_50;
	ld.global.u64 	%rd745, [%rd5];
$L__BB85_50:
	cvt.s64.s32 	%rd669, %r62;
	add.s64 	%rd670, %rd745, %rd669;
	shl.b64 	%rd671, %rd670, 2;
	add.s64 	%rd672, %rd4, %rd671;
	st.global.u32 	[%rd672], %r17;
$L__BB85_51:
	setp.eq.s32 	%p579, %r18, %r1;
	@%p579 bra 	$L__BB85_55;
	setp.ne.s16 	%p580, %rs1, 0;
	mov.b64 	%rd746, 0;
	@%p580 bra 	$L__BB85_54;
	ld.global.u64 	%rd746, [%rd5];
$L__BB85_54:
	cvt.s64.s32 	%rd674, %r63;
	add.s64 	%rd675, %rd746, %rd674;
	shl.b64 	%rd676, %rd675, 2;
	add.s64 	%rd677, %rd4, %rd676;
	st.global.u32 	[%rd677], %r18;
$L__BB85_55:
	setp.eq.s32 	%p581, %r19, %r1;
	@%p581 bra 	$L__BB85_59;
	setp.ne.s16 	%p582, %rs1, 0;
	mov.b64 	%rd747, 0;
	@%p582 bra 	$L__BB85_58;
	ld.global.u64 	%rd747, [%rd5];
$L__BB85_58:
	cvt.s64.s32 	%rd679, %r64;
	add.s64 	%rd680, %rd747, %rd679;
	shl.b64 	%rd681, %rd680, 2;
	add.s64 	%rd682, %rd4, %rd681;
	st.global.u32 	[%rd682], %r19;
$L__BB85_59:
	setp.eq.s32 	%p583, %r20, %r1;
	@%p583 bra 	$L__BB85_63;
	setp.ne.s16 	%p584, %rs1, 0;
	mov.b64 	%rd748, 0;
	@%p584 bra 	$L__BB85_62;
	ld.global.u64 	%rd748, [%rd5];
$L__BB85_62:
	cvt.s64.s32 	%rd684, %r65;
	add.s64 	%rd685, %rd748, %rd684;
	shl.b64 	%rd686, %rd685, 2;
	add.s64 	%rd687, %rd4, %rd686;
	st.global.u32 	[%rd687], %r20;
$L__BB85_63:
	setp.eq.s32 	%p585, %r21, %r1;
	@%p585 bra 	$L__BB85_67;
	setp.ne.s16 	%p586, %rs1, 0;
	mov.b64 	%rd749, 0;
	@%p586 bra 	$L__BB85_66;
	ld.global.u64 	%rd749, [%rd5];
$L__BB85_66:
	cvt.s64.s32 	%rd689, %r66;
	add.s64 	%rd690, %rd749, %rd689;
	shl.b64 	%rd691, %rd690, 2;
	add.s64 	%rd692, %rd4, %rd691;
	st.global.u32 	[%rd692], %r21;
$L__BB85_67:
	setp.eq.s32 	%p587, %r22, %r1;
	@%p587 bra 	$L__BB85_71;
	setp.ne.s16 	%p588, %rs1, 0;
	mov.b64 	%rd750, 0;
	@%p588 bra 	$L__BB85_70;
	ld.global.u64 	%rd750, [%rd5];
$L__BB85_70:
	cvt.s64.s32 	%rd694, %r67;
	add.s64 	%rd695, %rd750, %rd694;
	shl.b64 	%rd696, %rd695, 2;
	add.s64 	%rd697, %rd4, %rd696;
	st.global.u32 	[%rd697], %r22;
$L__BB85_71:
	setp.eq.s32 	%p589, %r23, %r1;
	@%p589 bra 	$L__BB85_619;
	setp.ne.s16 	%p590, %rs1, 0;
	mov.b64 	%rd751, 0;
	@%p590 bra 	$L__BB85_74;
	ld.global.u64 	%rd751, [%rd5];
$L__BB85_74:
	cvt.s64.s32 	%rd699, %r68;
	add.s64 	%rd700, %rd751, %rd699;
	shl.b64 	%rd701, %rd700, 2;
	add.s64 	%rd702, %rd4, %rd701;
	st.global.u32 	[%rd702], %r23;
	bra.uni 	$L__BB85_619;
$L__BB85_75:
	setp.eq.s32 	%p591, %r7, %r1;
	bar.sync 	0;
	@%p591 bra 	$L__BB85_77;
	shl.b32 	%r1496, %r52, 2;
	mov.u32 	%r1497, _ZZN3cub18CUB_300001_SM_10006detail6select23DeviceSelectSweepKernelINS2_10policy_hubIiNS0_8NullTypeEiLb0ELNS0_10SelectImplE1EE10Policy1000EN6thrust24THRUST_300001_SM_1000_NS6detail15normal_iteratorINSA_10device_ptrIiEEEEPS5_SF_PlNS0_13ScanTileStateIiLb1EEEN4cuda3std3__410__not_fn_tINSB_10functional5actorINSO_9compositeIJNSO_16operator_adaptorINSM_8equal_toIvEEEENSP_INSO_8argumentILj0EEEEENSP_INSO_5valueIiEEEEEEEEEEES5_iNS2_19streaming_context_tIlLb1EEELS6_1EEEvT0_T1_T2_T3_T4_T5_T6_T7_iT8_NS1_7vsmem_tEE19static_temp_storage;
	add.s32 	%r1498, %r1497, %r1496;
	st.shared.u32 	[%r1498], %r7;
$L__BB85_77:
	setp.eq.s32 	%p592, %r8, %r1;
	@%p592 bra 	$L__BB85_79;
	shl.b32 	%r1499, %r53, 2;
	mov.u32 	%r1500, _ZZN3cub18CUB_300001_SM_10006detail6select23DeviceSelectSweepKernelINS2_10policy_hubIiNS0_8NullTypeEiLb0ELNS0_10SelectImplE1EE10Policy1000EN6thrust24THRUST_300001_SM_1000_NS6detail15normal_iteratorINSA_10device_ptrIiEEEEPS5_SF_PlNS0_13ScanTileStateIiLb1EEEN4cuda3std3__410__not_fn_tINSB_10functional5actorINSO_9compositeIJNSO_16operator_adaptorINSM_8equal_toIvEEEENSP_INSO_8argumentILj0EEEEENSP_INSO_5valueIiEEEEEEEEEEES5_iNS2_19streaming_context_tIlLb1EEELS6_1EEEvT0_T1_T2_T3_T4_T5_T6_T7_iT8_NS1_7vsmem_tEE19static_temp_storage;
	add.s32 	%r1501, %r1500, %r1499;
	st.shared.u32 	[%r1501], %r8;
$L__BB85_79:
	setp.eq.s32 	%p593, %r9, %r1;
	@%p593 bra 	$L__BB85_81;
	shl.b32 	%r1502, %r54, 2;
	mov.u32 	%r1503, _ZZN3cub18CUB_300001_SM_10006detail6select23DeviceSelectSweepKernelINS2_10policy_hubIiNS0_8NullTypeEiLb0ELNS0_10SelectImplE1EE10Policy1000EN6thrust24THRUST_300001_SM_1000_NS6detail15normal_iteratorINSA_10device_ptrIiEEEEPS5_SF_PlNS0_13ScanTileStateIiLb1EEEN4cuda3std3__410__not_fn_tINSB_10functional5actorINSO_9compositeIJNSO_16operator_adaptorINSM_8equal_toIvEEEENSP_INSO_8argumentILj0EEEEENSP_INSO_5valueIiEEEEEEEEEEES5_iNS2_19streaming_context_tIlLb1EEELS6_1EEEvT0_T1_T2_T3_T4_T5_T6_T7_iT8_NS1_7vsmem_tEE19static_temp_storage;
	add.s32 	%r1504, %r1503, %r1502;
	st.shared.u32 	[%r1504], %r9;
$L__BB85_81:
	setp.eq.s32 	%p594, %r10, %r1;
	@%p594 bra 	$L__BB85_83;
	shl.b32 	%r1505, %r55, 2;
	mov.u32 	%r1506, _ZZN3cub18CUB_300001_SM_10006detail6select23DeviceSelectSweepKernelINS2_10policy_hubIiNS0_8NullTypeEiLb0ELNS0_10SelectImplE1EE10Policy1000EN6thrust24THRUST_300001_SM_1000_NS6detail15normal_iteratorINSA_10device_ptrIiEEEEPS5_SF_PlNS0_13ScanTileStateIiLb1EEEN4cuda3std3__410__not_fn_tINSB_10functional5actorINSO_9compositeIJNSO_16operator_adaptorINSM_8equal_toIvEEEENSP_INSO_8argumentILj0EEEEENSP_INSO_5valueIiEEEEEEEEEEES5_iNS2_19streaming_context_tIlLb1EEELS6_1EEEvT0_T1_T2_T3_T4_T5_T6_T7_iT8_NS1_7vsmem_tEE19static_temp_storage;
	add.s32 	%r1507, %r1506, %r1505;
	st.shared.u32 	[%r1507], %r10;
$L__BB85_83:
	setp.eq.s32 	%p595, %r11, %r1;
	@%p595 bra 	$L__BB85_85;
	shl.b32 	%r1508, %r56, 2;
	mov.u32 	%r1509, _ZZN3cub18CUB_300001_SM_10006detail6select23DeviceSelectSweepKernelINS2_10policy_hubIiNS0_8NullTypeEiLb0ELNS0_10SelectImplE1EE10Policy1000EN6thrust24THRUST_300001_SM_1000_NS6detail15normal_iteratorINSA_10device_ptrIiEEEEPS5_SF_PlNS0_13ScanTileStateIiLb1EEEN4cuda3std3__410__not_fn_tINSB_10functional5actorINSO_9compositeIJNSO_16operator_adaptorINSM_8equal_toIvEEEENSP_INSO_8argumentILj0EEEEENSP_INSO_5valueIiEEEEEEEEEEES5_iNS2_19streaming_context_tIlLb1EEELS6_1EEEvT0_T1_T2_T3_T4_T5_T6_T7_iT8_NS1_7vsmem_tEE19static_temp_storage;
	add.s32 	%r1510, %r1509, %r1508;
	st.shared.u32 	[%r1510], %r11;
$L__BB85_85:
	setp.eq.s32 	%p596, %r12, %r1;
	@%p596 bra 	$L__BB85_87;
	shl.b32 	%r1511, %r57, 2;
	mov.u32 	%r1512, _ZZN3cub18CUB_300001_SM_10006detail6select23DeviceSelectSweepKernelINS2_10policy_hubIiNS0_8NullTypeEiLb0ELNS0_10SelectImplE1EE10Policy1000EN6thrust24THRUST_300001_SM_1000_NS6detail15normal_iteratorINSA_10device_ptrIiEEEEPS5_SF_PlNS0_13ScanTileStateIiLb1EEEN4cuda3std3__410__not_fn_tINSB_10functional5actorINSO_9compositeIJNSO_16operator_adaptorINSM_8equal_toIvEEEENSP_INSO_8argumentILj0EEEEENSP_INSO_5valueIiEEEEEEEEEEES5_iNS2_19streaming_context_tIlLb1EEELS6_1EEEvT0_T1_T2_T3_T4_T5_T6_T7_iT8_NS1_7vsmem_tEE19static_temp_storage;
	add.s32 	%r1513, %r1512, %r1511;
	st.shared.u32 	[%r1513], %r12;
$L__BB85_87:
	setp.eq.s32 	%p597, %r13, %r1;
	@%p597 bra 	$L__BB85_89;
	shl.b32 	%r1514, %r58, 2;
	mov.u32 	%r1515, _ZZN3cub18CUB_300001_SM_10006detail6select23DeviceSelectSweepKernelINS2_10policy_hubIiNS0_8NullTypeEiLb0ELNS0_10SelectImplE1EE10Policy1000EN6thrust24THRUST_300001_SM_1000_NS6detail15normal_iteratorINSA_10device_ptrIiEEEEPS5_SF_PlNS0_13ScanTileStateIiLb1EEEN4cuda3std3__410__not_fn_tINSB_10functional5actorINSO_9compositeIJNSO_16operator_adaptorINSM_8equal_toIvEEEENSP_INSO_8argumentILj0EEEEENSP_INSO_5valueIiEEEEEEEEEEES5_iNS2_19streaming_context_tIlLb1EEELS6_1EEEvT0_T1_T2_T3_T4_T5_T6_T7_iT8_NS1_7vsmem_tEE19static_temp_storage;
	add.s32 	%r1516, %r1515, %r1514;
	st.shared.u32 	[%r1516], %r13;
$L__BB85_89:
	setp.eq.s32 	%p598, %r14, %r1;
	@%p598 bra 	$L__BB85_91;
	shl.b32 	%r1517, %r59, 2;
	mov.u32 	%r1518, _ZZN3cub18CUB_300001_SM_10006detail6select23DeviceSelectSweepKernelINS2_10policy_hubIiNS0_8NullTypeEiLb0ELNS0_10SelectImplE1EE10Policy1000EN6thrust24THRUST_300001_SM_1000_NS6detail15normal_iteratorINSA_10device_ptrIiEEEEPS5_SF_PlNS0_13ScanTileStateIiLb1EEEN4cuda3std3__410__not_fn_tINSB_10functional5actorINSO_9compositeIJNSO_16operator_adaptorINSM_8equal_toIvEEEENSP_INSO_8argumentILj0EEEEENSP_INSO_5valueIiEEEEEEEEEEES5_iNS2_19streaming_context_tIlLb1EEELS6_1EEEvT0_T1_T2_T3_T4_T5_T6_T7_iT8_NS1_7vsmem_tEE19static_temp_storage;
	add.s32 	%r1519, %r1518, %r1517;
	st.shared.u32 	[%r1519], %r14;
$L__BB85_91:
	setp.eq.s32 	%p599, %r15, %r1;
	@%p599 bra 	$L__BB85_93;
	shl.b32 	%r1520, %r60, 2;
	mov.u32 	%r1521, _ZZN3cub18CUB_300001_SM_10006detail6select23DeviceSelectSweepKernelINS2_10policy_hubIiNS0_8NullTypeEiLb0ELNS0_10SelectImplE1EE10Policy1000EN6thrust24THRUST_300001_SM_1000_NS6detail15normal_iteratorINSA_10device_ptrIiEEEEPS5_SF_PlNS0_13ScanTileStateIiLb1EEEN4cuda3std3__410__not_fn_tINSB_10functional5actorINSO_9compositeIJNSO_16operator_adaptorINSM_8equal_toIvEEEENSP_INSO_8argumentILj0EEEEENSP_INSO_5valueIiEEEEEEEEEEES5_iNS2_19streaming_context_tIlLb1EEELS6_1EEEvT0_T1_T2_T3_T4_T5_T6_T7_iT8_NS1_7vsmem_tEE19static_temp_storage;
	add.s32 	%r1522, %r1521, %r1520;
	st.shared.u32 	[%r1522], %r15;
$L__BB85_93:
	setp.eq.s32 	%p600, %r16, %r1;
	@%p600 bra 	$L__BB85_95;
	shl.b32 	%r1523, %r61, 2;
	mov.u32 	%r1524, _ZZN3cub18CUB_300001_SM_10006detail6select23DeviceSelectSweepKernelINS2_10policy_hubIiNS0_8NullTypeEiLb0ELNS0_10SelectImplE1EE10Policy1000EN6thrust24THRUST_300001_SM_1000_NS6detail15normal_iteratorINSA_10device_ptrIiEEEEPS5_SF_PlNS0_13ScanTileStateIiLb1EEEN4cuda3std3__410__not_fn_tINSB_10functional5actorINSO_9compositeIJNSO_16operator_adaptorINSM_8equal_toIvEEEENSP_INSO_8argumentILj0EEEEENSP_INSO_5valueIiEEEEEEEEEEES5_iNS2_19streaming_context_tIlLb1EEELS6_1EEEvT0_T1_T2_T3_T4_T5_T6_T7_iT8_NS1_7vsmem_tEE19static_temp_storage;
	add.s32 	%r1525, %r1524, %r1523;
	st.shared.u32 	[%r1525], %r16;
$L__BB85_95:
	setp.eq.s32 	%p601, %r17, %r1;
	@%p601 bra 	$L__BB85_97;
	shl.b32 	%r1526, %r62, 2;
	mov.u32 	%r1527, _ZZN3cub18CUB_300001_SM_10006detail6select23DeviceSelectSweepKernelINS2_10policy_hubIiNS0_8NullTypeEiLb0ELNS0_10SelectImplE1EE10Policy1000EN6thrust24THRUST_300001_SM_1000_NS6detail15normal_iteratorINSA_10device_ptrIiEEEEPS5_SF_PlNS0_13ScanTileStateIiLb1EEEN4cuda3std3__410__not_fn_tINSB_10functional5actorINSO_9compositeIJNSO_16operator_adaptorINSM_8equal_toIvEEEENSP_INSO_8argumentILj0EEEEENSP_INSO_5valueIiEEEEEEEEEEES5_iNS2_19streaming_context_tIlLb1EEELS6_1EEEvT0_T1_T2_T3_T4_T5_T6_T7_iT8_NS1_7vsmem_tEE19static_temp_storage;
	add.s32 	%r1528, %r1527, %r1526;
	st.shared.u32 	[%r1528], %r17;
$L__BB85_97:
	setp.eq.s32 	%p602, %r18, %r1;
	@%p602 bra 	$L__BB85_99;
	shl.b32 	%r1529, %r63, 2;
	mov.u32 	%r1530, _ZZN3cub18CUB_300001_SM_10006detail6select23DeviceSelectSweepKernelINS2_10policy_hubIiNS0_8NullTypeEiLb0ELNS0_10SelectImplE1EE10Policy1000EN6thrust24THRUST_300001_SM_1000_NS6detail15normal_iteratorINSA_10device_ptrIiEEEEPS5_SF_PlNS0_13ScanTileStateIiLb1EEEN4cuda3std3__410__not_fn_tINSB_10functional5actorINSO_9compositeIJNSO_16operator_adaptorINSM_8equal_toIvEEEENSP_INSO_8argumentILj0EEEEENSP_INSO_5valueIiEEEEEEEEEEES5_iNS2_19streaming_context_tIlLb1EEELS6_1EEEvT0_T1_T2_T3_T4_T5_T6_T7_iT8_NS1_7vsmem_tEE19static_temp_storage;
	add.s32 	%r1531, %r1530, %r1529;
	st.shared.u32 	[%r1531], %r18;
$L__BB85_99:
	setp.eq.s32 	%p603, %r19, %r1;
	@%p603 bra 	$L__BB85_101;
	shl.b32 	%r1532, %r64, 2;
	mov.u32 	%r1533, _ZZN3cub18CUB_300001_SM_10006detail6select23DeviceSelectSweepKernelINS2_10policy_hubIiNS0_8NullTypeEiLb0ELNS0_10SelectImplE1EE10Policy1000EN6thrust24THRUST_300001_SM_1000_NS6detail15normal_iteratorINSA_10device_ptrIiEEEEPS5_SF_PlNS0_13ScanTileStateIiLb1EEEN4cuda3std3__410__not_fn_tINSB_10functional5actorINSO_9compositeIJNSO_16operator_adaptorINSM_8equal_toIvEEEENSP_INSO_8argumentILj0EEEEENSP_INSO_5valueIiEEEEEEEEEEES5_iNS2_19streaming_context_tIlLb1EEELS6_1EEEvT0_T1_T2_T3_T4_T5_T6_T7_iT8_NS1_7vsmem_tEE19static_temp_storage;
	add.s32 	%r1534, %r1533, %r1532;
	st.shared.u32 	[%r1534], %r19;
$L__BB85_101:
	setp.eq.s32 	%p604, %r20, %r1;
	@%p604 bra 	$L__BB85_103;
	shl.b32 	%r1535, %r65, 2;
	mov.u32 	%r1536, _ZZN3cub18CUB_300001_SM_10006detail6select23DeviceSelectSweepKernelINS2_10policy_hubIiNS0_8NullTypeEiLb0ELNS0_10SelectImplE1EE10Policy1000EN6thrust24THRUST_300001_SM_1000_NS6detail15normal_iteratorINSA_10device_ptrIiEEEEPS5_SF_PlNS0_13ScanTileStateIiLb1EEEN4cuda3std3__410__not_fn_tINSB_10functional5actorINSO_9compositeIJNSO_16operator_adaptorINSM_8equal_toIvEEEENSP_INSO_8argumentILj0EEEEENSP_INSO_5valueIiEEEEEEEEEEES5_iNS2_19streaming_context_tIlLb1EEELS6_1EEEvT0_T1_T2_T3_T4_T5_T6_T7_iT8_NS1_7vsmem_tEE19static_temp_storage;
	add.s32 	%r1537, %r1536, %r1535;
	st.shared.u32 	[%r1537], %r20;
$L__BB85_103:
	setp.eq.s32 	%p605, %r21, %r1;
	@%p605 bra 	$L__BB85_105;
	shl.b32 	%r1538, %r66, 2;
	mov.u32 	%r1539, _ZZN3cub18CUB_300001_SM_10006detail6select23DeviceSelectSweepKernelINS2_10policy_hubIiNS0_8NullTypeEiLb0ELNS0_10SelectImplE1EE10Policy1000EN6thrust24THRUST_300001_SM_1000_NS6detail15normal_iteratorINSA_10device_ptrIiEEEEPS5_SF_PlNS0_13ScanTileStateIiLb1EEEN4cuda3std3__410__not_fn_tINSB_10functional5actorINSO_9compositeIJNSO_16operator_adaptorINSM_8equal_toIvEEEENSP_INSO_8argumentILj0EEEEENSP_INSO_5valueIiEEEEEEEEEEES5_iNS2_19streaming_context_tIlLb1EEELS6_1EEEvT0_T1_T2_T3_T4_T5_T6_T7_iT8_NS1_7vsmem_tEE19static_temp_storage;
	add.s32 	%r1540, %r1539, %r1538;
	st.shared.u32 	[%r1540], %r21;
$L__BB85_105:
	setp.eq.s32 	%p606, %r22, %r1;
	@%p606 bra 	$L__BB85_107;
	shl.b32 	%r1541, %r67, 2;
	mov.u32 	%r1542, _ZZN3cub18CUB_300001_SM_10006detail6select23DeviceSelectSweepKernelINS2_10policy_hubIiNS0_8NullTypeEiLb0ELNS0_10SelectImplE1EE10Policy1000EN6thrust24THRUST_300001_SM_1000_NS6detail15normal_iteratorINSA_10device_ptrIiEEEEPS5_SF_PlNS0_13ScanTileStateIiLb1EEEN4cuda3std3__410__not_fn_tINSB_10functional5actorINSO_9compositeIJNSO_16operator_adaptorINSM_8equal_toIvEEEENSP_INSO_8argumentILj0EEEEENSP_INSO_5valueIiEEEEEEEEEEES5_iNS2_19streaming_context_tIlLb1EEELS6_1EEEvT0_T1_T2_T3_T4_T5_T6_T7_iT8_NS1_7vsmem_tEE19static_temp_storage;
	add.s32 	%r1543, %r1542, %r1541;
	st.shared.u32 	[%r1543], %r22;
$L__BB85_107:
	setp.eq.s32 	%p607, %r23, %r1;
	@%p607 bra 	$L__BB85_109;
	shl.b32 	%r1544, %r68, 2;
	mov.u32 	%r1545, _ZZN3cub18CUB_300001_SM_10006detail6select23DeviceSelectSweepKernelINS2_10policy_hubIiNS0_8NullTypeEiLb0ELNS0_10SelectImplE1EE10Policy1000EN6thrust24THRUST_300001_SM_1000_NS6detail15normal_iteratorINSA_10device_ptrIiEEEEPS5_SF_PlNS0_13ScanTileStateIiLb1EEEN4cuda3std3__410__not_fn_tINSB_10functional5actorINSO_9compositeIJNSO_16operator_adaptorINSM_8equal_toIvEEEENSP_INSO_8argumentILj0EEEEENSP_INSO_5valueIiEEEEEEEEEEES5_iNS2_19streaming_context_tIlLb1EEELS6_1EEEvT0_T1_T2_T3_T4_T5_T6_T7_iT8_NS1_7vsmem_tEE19static_temp_storage;
	add.s32 	%r1546, %r1545, %r1544;
	st.shared.u32 	[%r1546], %r23;
$L__BB85_109:
	bar.sync 	0;
	setp.ge.u32 	%p608, %r1588, %r1495;
	@%p608 bra 	$L__BB85_619;
	mov.u64 	%rd703, %rd220;
	ld.param.u8 	%rs2, [%rd703];
	ld.param.u64 	%rd704, [%rd703+24];
	cvta.to.global.u64 	%rd6, %rd704;
	add.s32 	%r1557, %r41, %r42;
	add.s32 	%r1558, %r1557, %r43;
	add.s32 	%r1559, %r1558, %r44;
	add.s32 	%r1560, %r1559, %r45;
	add.s32 	%r1561, %r1560, %r46;
	add.s32 	%r1562, %r1561, %r47;
	add.s32 	%r1563, %r1562, %r48;
	add.s32 	%r1564, %r1563, %r49;
	add.s32 	%r1565, %r1564, %r50;
	add.s32 	%r1566, %r1565, %r51;
	add.s32 	%r1567, %r1566, %r40;
	not.b32 	%r1568, %r1588;
	add.s32 	%r70, %r1567, %r1568;
	mul.hi.u32 	%r1569, %r70, -1431655765;
	shr.u32 	%r1570, %r1569, 8;
	add.s32 	%r71, %r1570, 1;
	and.b32  	%r1571, %r1570, 3;
	setp.eq.s32 	%p609, %r1571, 3;
	@%p609 bra 	$L__BB85_115;
	cvt.u64.u32 	%rd728, %r1588;
	shl.b32 	%r1572, %r1588, 2;
	mov.u32 	%r1573, _ZZN3cub18CUB_300001_SM_10006detail6select23DeviceSelectSweepKernelINS2_10policy_hubIiNS0_8NullTypeEiLb0ELNS0_10SelectImplE1EE10Policy1000EN6thrust24THRUST_300001_SM_1000_NS6detail15normal_iteratorINSA_10device_ptrIiEEEEPS5_SF_PlNS0_13ScanTileStateIiLb1EEEN4cuda3std3__410__not_fn_tINSB_10functional5actorINSO_9compositeIJNSO_16operator_adaptorINSM_8equal_toIvEEEENSP_INSO_8argumentILj0EEEEENSP_INSO_5valueIiEEEEEEEEEEES5_iNS2_19streaming_context_tIlLb1EEELS6_1EEEvT0_T1_T2_T3_T4_T5_T6_T7_iT8_NS1_7vsmem_tEE19static_temp_storage;
	add.s32 	%r1587, %r1573, %r1572;
	and.b32  	%r1574, %r71, 3;
	neg.s32 	%r1586, %r1574;
$L__BB85_112:
	.pragma "nounroll";
	setp.ne.s16 	%p610, %rs2, 0;
	mov.b64 	%rd729, 0;
	@%p610 bra 	$L__BB85_114;
	ld.global.u64 	%rd729, [%rd6];
$L__BB85_114:
	add.s64 	%rd706, %rd729, %rd728;
	shl.b64 	%rd707, %rd706, 2;
	add.s64 	%rd708, %rd4, %rd707;
	ld.shared.u32 	%r1575, [%r1587];
	st.global.u32 	[%rd708], %r1575;
	add.s64 	%rd728, %rd728, 384;
	cvt.u32.u64 	%r1588, %rd728;
	add.s32 	%r1587, %r1587, 1536;
	add.s32 	%r1586, %r1586, 1;
	setp.ne.s32 	%p611, %r1586, 0;
	@%p611 bra 	$L__BB85_112;
$L__BB85_115:
	setp.lt.u32 	%p612, %r70, 1152;
	@%p612 bra 	$L__BB85_619;
	mul.wide.u32 	%rd710, %r1588, 4;
	add.s64 	%rd12, %rd4, %rd710;
	shl.b32 	%r1576, %r1588, 2;
	mov.u32 	%r1577, _ZZN3cub18CUB_300001_SM_10006detail6select23DeviceSelectSweepKernelINS2_10policy_hubIiNS0_8NullTypeEiLb0ELNS0_10SelectImplE1EE10Policy1000EN6thrust24THRUST_300001_SM_1000_NS6detail15normal_iteratorINSA_10device_ptrIiEEEEPS5_SF_PlNS0_13ScanTileStateIiLb1EEEN4cuda3std3__410__not_fn_tINSB_10functional5actorINSO_9compositeIJNSO_16operator_adaptorINSM_8equal_toIvEEEENSP_INSO_8argumentILj0EEEEENSP_INSO_5valueIiEEEEEEEEEEES5_iNS2_19streaming_context_tIlLb1EEELS6_1EEEvT0_T1_T2_T3_T4_T5_T6_T7_iT8_NS1_7vsmem_tEE19static_temp_storage;
	add.s32 	%r1578, %r1576, %r1577;
	add.s32 	%r1589, %r1578, 3072;
	mov.b64 	%rd730, 0;
$L__BB85_117:
	setp.ne.s16 	%p613, %rs2, 0;
	mov.b64 	%rd731, 0;
	@%p613 bra 	$L__BB85_119;
	ld.global.u64 	%rd731, [%rd6];
$L__BB85_119:
	setp.ne.s16 	%p614, %rs2, 0;
	shl.b64 	%rd713, %rd731, 2;
	add.s64 	%rd714, %rd730, %rd713;
	add.s64 	%rd715, %rd12, %rd714;
	ld.shared.u32 	%r1579, [%r1589+-3072];
	st.global.u32 	[%rd715], %r1579;
	mov.b64 	%rd732, 0;
	@%p614 bra 	$L__BB85_121;
	ld.global.u64 	%rd732, [%rd6];
$L__BB85_121:
	setp.ne.s16 	%p615, %rs2, 0;
	shl.b64 	%rd717, %rd732, 2;
	add.s64 	%rd718, %rd730, %rd717;
	add.s64 	%rd719, %rd12, %rd718;
	ld.shared.u32 	%r1580, [%r1589+-1536];
	st.global.u32 	[%rd719+1536], %r1580;
	mov.b64 	%rd733, 0;
	@%p615 bra 	$L__BB85_123;
	ld.global.u64 	%rd733, [%rd6];
$L__BB85_123:
	setp.ne.s16 	%p616, %rs2, 0;
	shl.b64 	%rd721, %rd733, 2;
	add.s64 	%rd722, %rd730, %rd721;
	add.s64 	%rd723, %rd12, %rd722;
	ld.shared.u32 	%r1581, [%r1589];
	st.global.u32 	[%rd723+3072], %r1581;
	mov.b64 	%rd734, 0;
	@%p616 bra 	$L__BB85_125;
	ld.global.u64 	%rd734, [%rd6];
$L__BB85_125:
	shl.b64 	%rd724, %rd734, 2;
	add.s64 	%rd725, %rd730, %rd724;
	add.s64 	%rd726, %rd12, %rd725;
	ld.shared.u32 	%r1582, [%r1589+1536];
	st.global.u32 	[%rd726+4608], %r1582;
	add.s32 	%r1588, %r1588, 1536;
	add.s64 	%rd730, %rd730, 6144;
	add.s32 	%r1589, %r1589, 6144;
	setp.lt.s32 	%p617, %r1588, %r1495;
	@%p617 bra 	$L__BB85_117;
	bra.uni 	$L__BB85_619;
$L__BB85_126:
	ld.param.u8 	%rs58, [%rd1];
	setp.eq.s16 	%p393, %rs58, 0;
	ld.param.u64 	%rd480, [%rd1+16];
	selp.b64 	%rd481, %rd480, 0, %p393;
	cvt.s64.s32 	%rd482, %r3;
	add.s64 	%rd483, %rd481, %rd482;
	mov.u32 	%r1602, %tid.x;
	and.b32  	%r1086, %r1602, 31;
	and.b32  	%r1087, %r1602, 992;
	mul.lo.s32 	%r1088, %r1087, 17;
	or.b32  	%r1089, %r1088, %r1086;
	cvt.u64.u32 	%rd484, %r1089;
	add.s64 	%rd485, %rd483, %rd484;
	shl.b64 	%rd486, %rd485, 2;
	add.s64 	%rd487, %rd3, %rd486;
	ld.global.u32 	%r1090, [%rd487];
	ld.global.u32 	%r1091, [%rd487+128];
	ld.global.u32 	%r1092, [%rd487+256];
	ld.global.u32 	%r1093, [%rd487+384];
	ld.global.u32 	%r1094, [%rd487+512];
	ld.global.u32 	%r1095, [%rd487+640];
	ld.global.u32 	%r1096, [%rd487+768];
	ld.global.u32 	%r1097, [%rd487+896];
	ld.global.u32 	%r1098, [%rd487+1024];
	ld.global.u32 	%r1099, [%rd487+1152];
	ld.global.u32 	%r1100, [%rd487+1280];
	ld.global.u32 	%r1101, [%rd487+1408];
	ld.global.u32 	%r1102, [%rd487+1536];
	ld.global.u32 	%r1103, [%rd487+1664];
	ld.global.u32 	%r1104, [%rd487+1792];
	ld.global.u32 	%r1105, [%rd487+1920];
	ld.global.u32 	%r1106, [%rd487+2048];
	// begin inline asm
	mov.u32 %r1055, %laneid;
	// end inline asm
	shr.u32 	%r87, %r1602, 5;
	mad.lo.s32 	%r1107, %r87, 544, %r1055;
	shl.b32 	%r1108, %r1107, 2;
	mov.u32 	%r1109, _ZZN3cub18CUB_300001_SM_10006detail6select23DeviceSelectSweepKernelINS2_10policy_hubIiNS0_8NullTypeEiLb0ELNS0_10SelectImplE1EE10Policy1000EN6thrust24THRUST_300001_SM_1000_NS6detail15normal_iteratorINSA_10device_ptrIiEEEEPS5_SF_PlNS0_13ScanTileStateIiLb1EEEN4cuda3std3__410__not_fn_tINSB_10functional5actorINSO_9compositeIJNSO_16operator_adaptorINSM_8equal_toIvEEEENSP_INSO_8argumentILj0EEEEENSP_INSO_5valueIiEEEEEEEEEEES5_iNS2_19streaming_context_tIlLb1EEELS6_1EEEvT0_T1_T2_T3_T4_T5_T6_T7_iT8_NS1_7vsmem_tEE19static_temp_storage;
	add.s32 	%r1110, %r1109, %r1108;
	st.shared.u32 	[%r1110], %r1090;
	st.shared.u32 	[%r1110+128], %r1091;
	st.shared.u32 	[%r1110+256], %r1092;
	st.shared.u32 	[%r1110+384], %r1093;
	st.shared.u32 	[%r1110+512], %r1094;
	st.shared.u32 	[%r1110+640], %r1095;
	st.shared.u32 	[%r1110+768], %r1096;
	st.shared.u32 	[%r1110+896], %r1097;
	st.shared.u32 	[%r1110+1024], %r1098;
	st.shared.u32 	[%r1110+1152], %r1099;
	st.shared.u32 	[%r1110+1280], %r1100;
	st.shared.u32 	[%r1110+1408], %r1101;
	st.shared.u32 	[%r1110+1536], %r1102;
	st.shared.u32 	[%r1110+1664], %r1103;
	st.shared.u32 	[%r1110+1792], %r1104;
	st.shared.u32 	[%r1110+1920], %r1105;
	st.shared.u32 	[%r1110+2048], %r1106;
	bar.warp.sync 	-1;
	shl.b32 	%r1111, %r1055, 6;
	add.s32 	%r1112, %r1110, %r1111;
	ld.shared.u32 	%r88, [%r1112];
	ld.shared.u32 	%r89, [%r1112+4];
	ld.shared.u32 	%r90, [%r1112+8];
	ld.shared.u32 	%r91, [%r1112+12];
	ld.shared.u32 	%r92, [%r1112+16];
	ld.shared.u32 	%r93, [%r1112+20];
	ld.shared.u32 	%r94, [%r1112+24];
	ld.shared.u32 	%r95, [%r1112+28];
	ld.shared.u32 	%r96, [%r1112+32];
	ld.shared.u32 	%r97, [%r1112+36];
	ld.shared.u32 	%r98, [%r1112+40];
	ld.shared.u32 	%r99, [%r1112+44];
	ld.shared.u32 	%r100, [%r1112+48];
	ld.shared.u32 	%r101, [%r1112+52];
	ld.shared.u32 	%r102, [%r1112+56];
	ld.shared.u32 	%r103, [%r1112+60];
	ld.shared.u32 	%r104, [%r1112+64];
	setp.ne.s32 	%p394, %r88, %r1;
	selp.u32 	%r1113, 1, 0, %p394;
	setp.ne.s32 	%p395, %r89, %r1;
	selp.u32 	%r1114, 1, 0, %p395;
	setp.ne.s32 	%p396, %r90, %r1;
	selp.u32 	%r1115, 1, 0, %p396;
	setp.ne.s32 	%p397, %r91, %r1;
	selp.u32 	%r1116, 1, 0, %p397;
	setp.ne.s32 	%p398, %r92, %r1;
	selp.u32 	%r1117, 1, 0, %p398;
	setp.ne.s32 	%p399, %r93, %r1;
	selp.u32 	%r1118, 1, 0, %p399;
	setp.ne.s32 	%p400, %r94, %r1;
	selp.u32 	%r1119, 1, 0, %p400;
	setp.ne.s32 	%p401, %r95, %r1;
	selp.u32 	%r1120, 1, 0, %p401;
	setp.ne.s32 	%p402, %r96, %r1;
	selp.u32 	%r1121, 1, 0, %p402;
	setp.ne.s32 	%p403, %r97, %r1;
	selp.u32 	%r1122, 1, 0, %p403;
	setp.ne.s32 	%p404, %r98, %r1;
	selp.u32 	%r1123, 1, 0, %p404;
	setp.ne.s32 	%p405, %r99, %r1;
	selp.u32 	%r1124, 1, 0, %p405;
	setp.ne.s32 	%p406, %r100, %r1;
	selp.u32 	%r1125, 1, 0, %p406;
	setp.ne.s32 	%p407, %r101, %r1;
	selp.u32 	%r1126, 1, 0, %p407;
	setp.ne.s32 	%p408, %r102, %r1;
	selp.u32 	%r1127, 1, 0, %p408;
	setp.ne.s32 	%p409, %r103, %r1;
	selp.u32 	%r1128, 1, 0, %p409;
	setp.ne.s32 	%p410, %r104, %r1;
	selp.u32 	%r1129, 1, 0, %p410;
	bar.sync 	0;
	add.s32 	%r1130, %r1114, %r1113;
	add.s32 	%r1131, %r1130, %r1115;
	add.s32 	%r105, %r1131, %r1116;
	add.s32 	%r106, %r105, %r1117;
	add.s32 	%r107, %r106, %r1118;
	add.s32 	%r108, %r107, %r1119;
	add.s32 	%r109, %r108, %r1120;
	add.s32 	%r110, %r109, %r1121;
	add.s32 	%r111, %r110, %r1122;
	add.s32 	%r1132, %r111, %r1123;
	add.s32 	%r112, %r1132, %r1124;
	add.s32 	%r113, %r112, %r1125;
	add.s32 	%r114, %r113, %r1126;
	add.s32 	%r1133, %r114, %r1127;
	add.s32 	%r115, %r1133, %r1128;
	add.s32 	%r1060, %r115, %r1129;
	mov.b32 	%r1058, 1;
	mov.b32 	%r1083, 0;
	mov.b32 	%r1085, -1;
	// begin inline asm
	{  .reg .s32 r0;  .reg .pred p;  shfl.sync.up.b32 r0|p, %r1060, %r1058, %r1083, %r1085;  @p add.s32 r0, r0, %r1060;  mov.s32 %r1056, r0;}
	// end inline asm
	mov.b32 	%r1064, 2;
	// begin inline asm
	{  .reg .s32 r0;  .reg .pred p;  shfl.sync.up.b32 r0|p, %r1056, %r1064, %r1083, %r1085;  @p add.s32 r0, r0, %r1056;  mov.s32 %r1062, r0;}
	// end inline asm
	mov.b32 	%r1070, 4;
	// begin inline asm
	{  .reg .s32 r0;  .reg .pred p;  shfl.sync.up.b32 r0|p, %r1062, %r1070, %r1083, %r1085;  @p add.s32 r0, r0, %r1062;  mov.s32 %r1068, r0;}
	// end inline asm
	mov.b32 	%r1076, 8;
	// begin inline asm
	{  .reg .s32 r0;  .reg .pred p;  shfl.sync.up.b32 r0|p, %r1068, %r1076, %r1083, %r1085;  @p add.s32 r0, r0, %r1068;  mov.s32 %r1074, r0;}
	// end inline asm
	mov.b32 	%r1082, 16;
	// begin inline asm
	{  .reg .s32 r0;  .reg .pred p;  shfl.sync.up.b32 r0|p, %r1074, %r1082, %r1083, %r1085;  @p add.s32 r0, r0, %r1074;  mov.s32 %r1080, r0;}
	// end inline asm
	setp.ne.s32 	%p411, %r1055, 31;
	@%p411 bra 	$L__BB85_128;
	shl.b32 	%r1134, %r87, 2;
	add.s32 	%r1136, %r1109, %r1134;
	st.shared.u32 	[%r1136], %r1080;
$L__BB85_128:
	sub.s32 	%r1137, %r1080, %r1060;
	bar.sync 	0;
	ld.shared.v4.u32 	{%r1138, %r1139, %r1140, %r1141}, [_ZZN3cub18CUB_300001_SM_10006detail6select23DeviceSelectSweepKernelINS2_10policy_hubIiNS0_8NullTypeEiLb0ELNS0_10SelectImplE1EE10Policy1000EN6thrust24THRUST_300001_SM_1000_NS6detail15normal_iteratorINSA_10device_ptrIiEEEEPS5_SF_PlNS0_13ScanTileStateIiLb1EEEN4cuda3std3__410__not_fn_tINSB_10functional5actorINSO_9compositeIJNSO_16operator_adaptorINSM_8equal_toIvEEEENSP_INSO_8argumentILj0EEEEENSP_INSO_5valueIiEEEEEEEEEEES5_iNS2_19streaming_context_tIlLb1EEELS6_1EEEvT0_T1_T2_T3_T4_T5_T6_T7_iT8_NS1_7vsmem_tEE19static_temp_storage];
	add.s32 	%r1142, %r1139, %r1138;
	setp.eq.s32 	%p412, %r87, 2;
	selp.b32 	%r1143, %r1142, %r1138, %p412;
	add.s32 	%r1144, %r1142, %r1140;
	setp.eq.s32 	%p413, %r87, 3;
	selp.b32 	%r1145, %r1144, %r1143, %p413;
	add.s32 	%r1146, %r1144, %r1141;
	setp.eq.s32 	%p414, %r87, 4;
	selp.b32 	%r1147, %r1146, %r1145, %p414;
	ld.shared.v4.u32 	{%r1148, %r1149, %r1150, %r1151}, [_ZZN3cub18CUB_300001_SM_10006detail6select23DeviceSelectSweepKernelINS2_10policy_hubIiNS0_8NullTypeEiLb0ELNS0_10SelectImplE1EE10Policy1000EN6thrust24THRUST_300001_SM_1000_NS6detail15normal_iteratorINSA_10device_ptrIiEEEEPS5_SF_PlNS0_13ScanTileStateIiLb1EEEN4cuda3std3__410__not_fn_tINSB_10functional5actorINSO_9compositeIJNSO_16operator_adaptorINSM_8equal_toIvEEEENSP_INSO_8argumentILj0EEEEENSP_INSO_5valueIiEEEEEEEEEEES5_iNS2_19streaming_context_tIlLb1EEELS6_1EEEvT0_T1_T2_T3_T4_T5_T6_T7_iT8_NS1_7vsmem_tEE19static_temp_storage+16];
	add.s32 	%r1152, %r1146, %r1148;
	setp.eq.s32 	%p415, %r87, 5;
	selp.b32 	%r1153, %r1152, %r1147, %p415;
	add.s32 	%r1154, %r1152, %r1149;
	setp.eq.s32 	%p416, %r87, 6;
	selp.b32 	%r1155, %r1154, %r1153, %p416;
	add.s32 	%r1156, %r1154, %r1150;
	setp.eq.s32 	%p417, %r87, 7;
	selp.b32 	%r1157, %r1156, %r1155, %p417;
	add.s32 	%r1158, %r1156, %r1151;
	setp.eq.s32 	%p418, %r87, 8;
	selp.b32 	%r1159, %r1158, %r1157, %p418;
	ld.shared.v4.u32 	{%r1160, %r1161, %r1162, %r1163}, [_ZZN3cub18CUB_300001_SM_10006detail6select23DeviceSelectSweepKernelINS2_10policy_hubIiNS0_8NullTypeEiLb0ELNS0_10SelectImplE1EE10Policy1000EN6thrust24THRUST_300001_SM_1000_NS6detail15normal_iteratorINSA_10device_ptrIiEEEEPS5_SF_PlNS0_13ScanTileStateIiLb1EEEN4cuda3std3__410__not_fn_tINSB_10functional5actorINSO_9compositeIJNSO_16operator_adaptorINSM_8equal_toIvEEEENSP_INSO_8argumentILj0EEEEENSP_INSO_5valueIiEEEEEEEEEEES5_iNS2_19streaming_context_tIlLb1EEELS6_1EEEvT0_T1_T2_T3_T4_T5_T6_T7_iT8_NS1_7vsmem_tEE19static_temp_storage+32];
	add.s32 	%r1164, %r1158, %r1160;
	setp.eq.s32 	%p419, %r87, 9;
	selp.b32 	%r1165, %r1164, %r1159, %p419;
	add.s32 	%r1166, %r1164, %r1161;
	setp.eq.s32 	%p420, %r87, 10;
	selp.b32 	%r1167, %r1166, %r1165, %p420;
	add.s32 	%r1168, %r1166, %r1162;
	setp.eq.s32 	%p421, %r87, 11;
	selp.b32 	%r1169, %r1168, %r1167, %p421;
	add.s32 	%r118, %r1168, %r1163;
	setp.gt.u32 	%p422, %r1602, 31;
	setp.lt.u32 	%p423, %r1602, 32;
	setp.eq.s32 	%p424, %r1055, 0;
	selp.b32 	%r1170, 0, %r1137, %p424;
	add.s32 	%r1598, %r1169, %r1170;
	selp.b32 	%r120, %r1137, %r1598, %p423;
	@%p422 bra 	$L__BB85_153;
	setp.ne.s32 	%p425, %r1602, 0;
	mul.wide.s32 	%rd488, %r2, 8;
	add.s64 	%rd57, %rd2, %rd488;
	@%p425 bra 	$L__BB85_131;
	st.shared.u32 	[_ZZN3cub18CUB_300001_SM_10006detail6select23DeviceSelectSweepKernelINS2_10policy_hubIiNS0_8NullTypeEiLb0ELNS0_10SelectImplE1EE10Policy1000EN6thrust24THRUST_300001_SM_1000_NS6detail15normal_iteratorINSA_10device_ptrIiEEEEPS5_SF_PlNS0_13ScanTileStateIiLb1EEEN4cuda3std3__410__not_fn_tINSB_10functional5actorINSO_9compositeIJNSO_16operator_adaptorINSM_8equal_toIvEEEENSP_INSO_8argumentILj0EEEEENSP_INSO_5valueIiEEEEEEEEEEES5_iNS2_19streaming_context_tIlLb1EEELS6_1EEEvT0_T1_T2_T3_T4_T5_T6_T7_iT8_NS1_7vsmem_tEE19static_temp_storage+76], %r118;
	add.s64 	%rd489, %rd57, 256;
	mov.b32 	%r1171, 100;
	// begin inline asm
	st.relaxed.gpu.v2.u32 [%rd489], {%r1171, %r118};
	// end inline asm
$L__BB85_131:
	not.b32 	%r1173, %r1602;
	add.s32 	%r1595, %r2, %r1173;
	mov.u32 	%r122, %nctaid.x;
	setp.gt.u32 	%p426, %r122, 499;
	@%p426 bra 	$L__BB85_133;
	membar.cta;
	bra.uni 	$L__BB85_134;
$L__BB85_133:
	mov.b32 	%r1174, 1150;
	// begin inline asm
	nanosleep.u32 %r1174;
	// end inline asm
$L__BB85_134:
	mul.wide.s32 	%rd491, %r1595, 8;
	add.s64 	%rd492, %rd2, %rd491;
	add.s64 	%rd490, %rd492, 256;
	// begin inline asm
	ld.relaxed.gpu.v2.u32 {%r1596, %r1592}, [%rd490];
	// end inline asm
$L__BB85_135:
	setp.eq.s32 	%p427, %r1596, 99;
	mov.b32 	%r1177, -1;
	vote.sync.any.pred 	%p428, %p427, %r1177;
	not.pred 	%p429, %p428;
	@%p429 bra 	$L__BB85_140;
	setp.gt.u32 	%p521, %r122, 499;
	@%p521 bra 	$L__BB85_138;
	membar.cta;
	bra.uni 	$L__BB85_139;
$L__BB85_138:
	mov.b32 	%r1366, 76;
	// begin inline asm
	nanosleep.u32 %r1366;
	// end inline asm
$L__BB85_139:
	// begin inline asm
	ld.relaxed.gpu.v2.u32 {%r1596, %r1592}, [%rd490];
	// end inline asm
	bra.uni 	$L__BB85_135;
$L__BB85_140:
	setp.eq.s32 	%p430, %r1596, 101;
	mov.b32 	%r1204, -1;
	vote.sync.ballot.b32 	%r1205, %p430, %r1204;
	// begin inline asm
	mov.u32 %r1179, %lanemask_ge;
	// end inline asm
	and.b32  	%r1206, %r1205, %r1179;
	or.b32  	%r1207, %r1206, -2147483648;
	add.s32 	%r1208, %r1207, -1;
	not.b32 	%r1209, %r1207;
	and.b32  	%r1210, %r1209, %r1208;
	popc.b32 	%r1183, %r1210;
	mov.b32 	%r1182, 1;
	// begin inline asm
	shfl.sync.down.b32 %r1180, %r1592, %r1182, %r1183, %r1204;
	// end inline asm
	setp.lt.s32 	%p432, %r1055, %r1183;
	selp.b32 	%r1211, %r1180, 0, %p432;
	add.s32 	%r1186, %r1211, %r1592;
	mov.b32 	%r1187, 2;
	// begin inline asm
	shfl.sync.down.b32 %r1185, %r1186, %r1187, %r1183, %r1204;
	// end inline asm
	add.s32 	%r1212, %r1055, 2;
	setp.gt.s32 	%p433, %r1212, %r1183;
	selp.b32 	%r1213, 0, %r1185, %p433;
	add.s32 	%r1191, %r1186, %r1213;
	mov.b32 	%r1192, 4;
	// begin inline asm
	shfl.sync.down.b32 %r1190, %r1191, %r1192, %r1183, %r1204;
	// end inline asm
	add.s32 	%r1214, %r1055, 4;
	setp.gt.s32 	%p434, %r1214, %r1183;
	selp.b32 	%r1215, 0, %r1190, %p434;
	add.s32 	%r1196, %r1191, %r1215;
	mov.b32 	%r1197, 8;
	// begin inline asm
	shfl.sync.down.b32 %r1195, %r1196, %r1197, %r1183, %r1204;
	// end inline asm
	add.s32 	%r1216, %r1055, 8;
	setp.gt.s32 	%p435, %r1216, %r1183;
	selp.b32 	%r1217, 0, %r1195, %p435;
	add.s32 	%r1201, %r1196, %r1217;
	mov.b32 	%r1202, 16;
	// begin inline asm
	shfl.sync.down.b32 %r1200, %r1201, %r1202, %r1183, %r1204;
	// end inline asm
	add.s32 	%r1218, %r1055, 16;
	setp.gt.s32 	%p436, %r1218, %r1183;
	selp.b32 	%r1219, 0, %r1200, %p436;
	add.s32 	%r1593, %r1201, %r1219;
	add.s64 	%rd59, %rd2, 256;
$L__BB85_141:
	setp.ne.s32 	%p437, %r1596, 101;
	mov.b32 	%r1220, -1;
	vote.sync.all.pred 	%p438, %p437, %r1220;
	not.pred 	%p439, %p438;
	@%p439 bra 	$L__BB85_149;
	mul.wide.s32 	%rd603, %r1595, 8;
	add.s64 	%rd604, %rd59, %rd603;
	add.s64 	%rd602, %rd604, -256;
	// begin inline asm
	ld.relaxed.gpu.v2.u32 {%r1596, %r1597}, [%rd602];
	// end inline asm
$L__BB85_143:
	setp.eq.s32 	%p510, %r1596, 99;
	mov.b32 	%r1320, -1;
	vote.sync.any.pred 	%p511, %p510, %r1320;
	not.pred 	%p512, %p511;
	@%p512 bra 	$L__BB85_148;
	setp.gt.u32 	%p520, %r122, 499;
	@%p520 bra 	$L__BB85_146;
	membar.cta;
	bra.uni 	$L__BB85_147;
$L__BB85_146:
	mov.b32 	%r1363, 76;
	// begin inline asm
	nanosleep.u32 %r1363;
	// end inline asm
$L__BB85_147:
	// begin inline asm
	ld.relaxed.gpu.v2.u32 {%r1596, %r1597}, [%rd602];
	// end inline asm
	bra.uni 	$L__BB85_143;
$L__BB85_148:
	setp.eq.s32 	%p513, %r1596, 101;
	mov.b32 	%r1346, -1;
	vote.sync.ballot.b32 	%r1347, %p513, %r1346;
	and.b32  	%r1348, %r1347, %r1179;
	or.b32  	%r1349, %r1348, -2147483648;
	add.s32 	%r1350, %r1349, -1;
	not.b32 	%r1351, %r1349;
	and.b32  	%r1352, %r1351, %r1350;
	popc.b32 	%r1325, %r1352;
	mov.b32 	%r1324, 1;
	// begin inline asm
	shfl.sync.down.b32 %r1322, %r1597, %r1324, %r1325, %r1346;
	// end inline asm
	setp.lt.s32 	%p515, %r1055, %r1325;
	selp.b32 	%r1353, %r1322, 0, %p515;
	add.s32 	%r1328, %r1353, %r1597;
	mov.b32 	%r1329, 2;
	// begin inline asm
	shfl.sync.down.b32 %r1327, %r1328, %r1329, %r1325, %r1346;
	// end inline asm
	setp.gt.s32 	%p516, %r1212, %r1325;
	selp.b32 	%r1355, 0, %r1327, %p516;
	add.s32 	%r1333, %r1328, %r1355;
	mov.b32 	%r1334, 4;
	// begin inline asm
	shfl.sync.down.b32 %r1332, %r1333, %r1334, %r1325, %r1346;
	// end inline asm
	setp.gt.s32 	%p517, %r1214, %r1325;
	selp.b32 	%r1357, 0, %r1332, %p517;
	add.s32 	%r1338, %r1333, %r1357;
	mov.b32 	%r1339, 8;
	// begin inline asm
	shfl.sync.down.b32 %r1337, %r1338, %r1339, %r1325, %r1346;
	// end inline asm
	setp.gt.s32 	%p518, %r1216, %r1325;
	selp.b32 	%r1359, 0, %r1337, %p518;
	add.s32 	%r1343, %r1338, %r1359;
	mov.b32 	%r1344, 16;
	// begin inline asm
	shfl.sync.down.b32 %r1342, %r1343, %r1344, %r1325, %r1346;
	// end inline asm
	setp.gt.s32 	%p519, %r1218, %r1325;
	selp.b32 	%r1361, 0, %r1342, %p519;
	add.s32 	%r1362, %r1361, %r1593;
	add.s32 	%r1593, %r1362, %r1343;
	add.s32 	%r1595, %r1595, -32;
	bra.uni 	$L__BB85_141;
$L__BB85_149:
	setp.ne.s32 	%p440, %r1602, 0;
	@%p440 bra 	$L__BB85_151;
	add.s32 	%r1223, %r1593, %r118;
	add.s64 	%rd493, %rd57, 256;
	mov.b32 	%r1222, 101;
	// begin inline asm
	st.relaxed.gpu.v2.u32 [%rd493], {%r1222, %r1223};
	// end inline asm
	st.shared.u32 	[_ZZN3cub18CUB_300001_SM_10006detail6select23DeviceSelectSweepKernelINS2_10policy_hubIiNS0_8NullTypeEiLb0ELNS0_10SelectImplE1EE10Policy1000EN6thrust24THRUST_300001_SM_1000_NS6detail15normal_iteratorINSA_10device_ptrIiEEEEPS5_SF_PlNS0_13ScanTileStateIiLb1EEEN4cuda3std3__410__not_fn_tINSB_10functional5actorINSO_9compositeIJNSO_16operator_adaptorINSM_8equal_toIvEEEENSP_INSO_8argumentILj0EEEEENSP_INSO_5valueIiEEEEEEEEEEES5_iNS2_19streaming_context_tIlLb1EEELS6_1EEEvT0_T1_T2_T3_T4_T5_T6_T7_iT8_NS1_7vsmem_tEE19static_temp_storage+68], %r1593;
	st.shared.u32 	[_ZZN3cub18CUB_300001_SM_10006detail6select23DeviceSelectSweepKernelINS2_10policy_hubIiNS0_8NullTypeEiLb0ELNS0_10SelectImplE1EE10Policy1000EN6thrust24THRUST_300001_SM_1000_NS6detail15normal_iteratorINSA_10device_ptrIiEEEEPS5_SF_PlNS0_13ScanTileStateIiLb1EEEN4cuda3std3__410__not_fn_tINSB_10functional5actorINSO_9compositeIJNSO_16operator_adaptorINSM_8equal_toIvEEEENSP_INSO_8argumentILj0EEEEENSP_INSO_5valueIiEEEEEEEEEEES5_iNS2_19streaming_context_tIlLb1EEELS6_1EEEvT0_T1_T2_T3_T4_T5_T6_T7_iT8_NS1_7vsmem_tEE19static_temp_storage+72], %r1223;
$L__BB85_151:
	setp.ne.s32 	%p441, %r1055, 0;
	mov.u32 	%r1598, %r120;
	@%p441 bra 	$L__BB85_153;
	st.shared.u32 	[_ZZN3cub18CUB_300001_SM_10006detail6select23DeviceSelectSweepKernelINS2_10policy_hubIiNS0_8NullTypeEiLb0ELNS0_10SelectImplE1EE10Policy1000EN6thrust24THRUST_300001_SM_1000_NS6detail15normal_iteratorINSA_10device_ptrIiEEEEPS5_SF_PlNS0_13ScanTileStateIiLb1EEEN4cuda3std3__410__not_fn_tINSB_10functional5actorINSO_9compositeIJNSO_16operator_adaptorINSM_8equal_toIvEEEENSP_INSO_8argumentILj0EEEEENSP_INSO_5valueIiEEEEEEEEEEES5_iNS2_19streaming_context_tIlLb1EEELS6_1EEEvT0_T1_T2_T3_T4_T5_T6_T7_iT8_NS1_7vsmem_tEE19static_temp_storage+60], %r1593;
	mov.u32 	%r1598, %r1593;
$L__BB85_153:
	mov.u64 	%rd61, %rd220;
	bar.sync 	0;
	setp.eq.s32 	%p442, %r1602, 0;
	ld.shared.u32 	%r1224, [_ZZN3cub18CUB_300001_SM_10006detail6select23DeviceSelectSweepKernelINS2_10policy_hubIiNS0_8NullTypeEiLb0ELNS0_10SelectImplE1EE10Policy1000EN6thrust24THRUST_300001_SM_1000_NS6detail15normal_iteratorINSA_10device_ptrIiEEEEPS5_SF_PlNS0_13ScanTileStateIiLb1EEEN4cuda3std3__410__not_fn_tINSB_10functional5actorINSO_9compositeIJNSO_16operator_adaptorINSM_8equal_toIvEEEENSP_INSO_8argumentILj0EEEEENSP_INSO_5valueIiEEEEEEEEEEES5_iNS2_19streaming_context_tIlLb1EEELS6_1EEEvT0_T1_T2_T3_T4_T5_T6_T7_iT8_NS1_7vsmem_tEE19static_temp_storage+60];
	.pragma "used_bytes_mask 61680";
	ld.shared.v4.u32 	{%r1225, %r147, %r1226, %r148}, [_ZZN3cub18CUB_300001_SM_10006detail6select23DeviceSelectSweepKernelINS2_10policy_hubIiNS0_8NullTypeEiLb0ELNS0_10SelectImplE1EE10Policy1000EN6thrust24THRUST_300001_SM_1000_NS6detail15normal_iteratorINSA_10device_ptrIiEEEEPS5_SF_PlNS0_13ScanTileStateIiLb1EEEN4cuda3std3__410__not_fn_tINSB_10functional5actorINSO_9compositeIJNSO_16operator_adaptorINSM_8equal_toIvEEEENSP_INSO_8argumentILj0EEEEENSP_INSO_5valueIiEEEEEEEEEEES5_iNS2_19streaming_context_tIlLb1EEELS6_1EEEvT0_T1_T2_T3_T4_T5_T6_T7_iT8_NS1_7vsmem_tEE19static_temp_storage+64];
	selp.b32 	%r1227, 0, %r1224, %p442;
	add.s32 	%r149, %r1227, %r1598;
	setp.ne.s32 	%p443, %r88, %r1;
	selp.u32 	%r1228, 1, 0, %p443;
	add.s32 	%r150, %r149, %r1228;
	setp.ne.s32 	%p444, %r89, %r1;
	selp.u32 	%r1229, 1, 0, %p444;
	add.s32 	%r1230, %r1229, %r1228;
	add.s32 	%r151, %r1230, %r149;
	setp.ne.s32 	%p445, %r90, %r1;
	selp.u32 	%r1231, 1, 0, %p445;
	add.s32 	%r152, %r151, %r1231;
	add.s32 	%r153, %r105, %r149;
	add.s32 	%r154, %r106, %r149;
	add.s32 	%r155, %r107, %r149;
	add.s32 	%r156, %r108, %r149;
	add.s32 	%r157, %r109, %r149;
	add.s32 	%r158, %r110, %r149;
	add.s32 	%r159, %r111, %r149;
	setp.ne.s32 	%p446, %r98, %r1;
	selp.u32 	%r1232, 1, 0, %p446;
	add.s32 	%r160, %r159, %r1232;
	add.s32 	%r161, %r112, %r149;
	add.s32 	%r162, %r113, %r149;
	add.s32 	%r163, %r114, %r149;
	setp.ne.s32 	%p447, %r102, %r1;
	selp.u32 	%r1233, 1, 0, %p447;
	add.s32 	%r164, %r163, %r1233;
	add.s32 	%r165, %r115, %r149;
	setp.gt.s32 	%p448, %r148, 384;
	@%p448 bra 	$L__BB85_222;
	setp.ne.s32 	%p449, %r88, %r1;
	ld.param.u8 	%rs3, [%rd61];
	ld.param.u64 	%rd494, [%rd61+24];
	cvta.to.global.u64 	%rd62, %rd494;
	@%p449 bra 	$L__BB85_155;
	bra.uni 	$L__BB85_158;
$L__BB85_155:
	setp.ne.s16 	%p450, %rs3, 0;
	mov.b64 	%rd757, 0;
	@%p450 bra 	$L__BB85_157;
	ld.global.u64 	%rd757, [%rd62];
$L__BB85_157:
	cvt.s64.s32 	%rd496, %r149;
	add.s64 	%rd497, %rd757, %rd496;
	shl.b64 	%rd498, %rd497, 2;
	add.s64 	%rd499, %rd4, %rd498;
	st.global.u32 	[%rd499], %r88;
$L__BB85_158:
	setp.eq.s32 	%p451, %r89, %r1;
	@%p451 bra 	$L__BB85_162;
	setp.ne.s16 	%p452, %rs3, 0;
	mov.b64 	%rd758, 0;
	@%p452 bra 	$L__BB85_161;
	ld.global.u64 	%rd758, [%rd62];
$L__BB85_161:
	cvt.s64.s32 	%rd501, %r150;
	add.s64 	%rd502, %rd758, %rd501;
	shl.b64 	%rd503, %rd502, 2;
	add.s64 	%rd504, %rd4, %rd503;
	st.global.u32 	[%rd504], %r89;
$L__BB85_162:
	setp.eq.s32 	%p453, %r90, %r1;
	@%p453 bra 	$L__BB85_166;
	setp.ne.s16 	%p454, %rs3, 0;
	mov.b64 	%rd759, 0;
	@%p454 bra 	$L__BB85_165;
	ld.global.u64 	%rd759, [%rd62];
$L__BB85_165:
	cvt.s64.s32 	%rd506, %r151;
	add.s64 	%rd507, %rd759, %rd506;
	shl.b64 	%rd508, %rd507, 2;
	add.s64 	%rd509, %rd4, %rd508;
	st.global.u32 	[%rd509], %r90;
$L__BB85_166:
	setp.eq.s32 	%p455, %r91, %r1;
	@%p455 bra 	$L__BB85_170;
	setp.ne.s16 	%p456, %rs3, 0;
	mov.b64 	%rd760, 0;
	@%p456 bra 	$L__BB85_169;
	ld.global.u64 	%rd760, [%rd62];
$L__BB85_169:
	cvt.s64.s32 	%rd511, %r152;
	add.s64 	%rd512, %rd760, %rd511;
	shl.b64 	%rd513, %rd512, 2;
	add.s64 	%rd514, %rd4, %rd513;
	st.global.u32 	[%rd514], %r91;
$L__BB85_170:
	setp.eq.s32 	%p457, %r92, %r1;
	@%p457 bra 	$L__BB85_174;
	setp.ne.s16 	%p458, %rs3, 0;
	mov.b64 	%rd761, 0;
	@%p458 bra 	$L__BB85_173;
	ld.global.u64 	%rd761, [%rd62];
$L__BB85_173:
	cvt.s64.s32 	%rd516, %r153;
	add.s64 	%rd517, %rd761, %rd516;
	shl.b64 	%rd518, %rd517, 2;
	add.s64 	%rd519, %rd4, %rd518;
	st.global.u32 	[%rd519], %r92;
$L__BB85_174:
	setp.eq.s32 	%p459, %r93, %r1;
	@%p459 bra 	$L__BB85_178;
	setp.ne.s16 	%p460, %rs3, 0;
	mov.b64 	%rd762, 0;
	@%p460 bra 	$L__BB85_177;
	ld.global.u64 	%rd762, [%rd62];
$L__BB85_177:
	cvt.s64.s32 	%rd521, %r154;
	add.s64 	%rd522, %rd762, %rd521;
	shl.b64 	%rd523, %rd522, 2;
	add.s64 	%rd524, %rd4, %rd523;
	st.global.u32 	[%rd524], %r93;
$L__BB85_178:
	setp.eq.s32 	%p461, %r94, %r1;
	@%p461 bra 	$L__BB85_182;
	setp.ne.s16 	%p462, %rs3, 0;
	mov.b64 	%rd763, 0;
	@%p462 bra 	$L__BB85_181;
	ld.global.u64 	%rd763, [%rd62];
$L__BB85_181:
	cvt.s64.s32 	%rd526, %r155;
	add.s64 	%rd527, %rd763, %rd526;
	shl.b64 	%rd528, %rd527, 2;
	add.s64 	%rd529, %rd4, %rd528;
	st.global.u32 	[%rd529], %r94;
$L__BB85_182:
	setp.eq.s32 	%p463, %r95, %r1;
	@%p463 bra 	$L__BB85_186;
	setp.ne.s16 	%p464, %rs3, 0;
	mov.b64 	%rd764, 0;
	@%p464 bra 	$L__BB85_185;
	ld.global.u64 	%rd764, [%rd62];
$L__BB85_185:
	cvt.s64.s32 	%rd531, %r156;
	add.s64 	%rd532, %rd764, %rd531;
	shl.b64 	%rd533, %rd532, 2;
	add.s64 	%rd534, %rd4, %rd533;
	st.global.u32 	[%rd534], %r95;
$L__BB85_186:
	setp.eq.s32 	%p465, %r96, %r1;
	@%p465 bra 	$L__BB85_190;
	setp.ne.s16 	%p466, %rs3, 0;
	mov.b64 	%rd765, 0;
	@%p466 bra 	$L__BB85_189;
	ld.global.u64 	%rd765, [%rd62];
$L__BB85_189:
	cvt.s64.s32 	%rd536, %r157;
	add.s64 	%rd537, %rd765, %rd536;
	shl.b64 	%rd538, %rd537, 2;
	add.s64 	%rd539, %rd4, %rd538;
	st.global.u32 	[%rd539], %r96;
$L__BB85_190:
	setp.eq.s32 	%p467, %r97, %r1;
	@%p467 bra 	$L__BB85_194;
	setp.ne.s16 	%p468, %rs3, 0;
	mov.b64 	%rd766, 0;
	@%p468 bra 	$L__BB85_193;
	ld.global.u64 	%rd766, [%rd62];
$L__BB85_193:
	cvt.s64.s32 	%rd541, %r158;
	add.s64 	%rd542, %rd766, %rd541;
	shl.b64 	%rd543, %rd542, 2;
	add.s64 	%rd544, %rd4, %rd543;
	st.global.u32 	[%rd544], %r97;
$L__BB85_194:
	setp.eq.s32 	%p469, %r98, %r1;
	@%p469 bra 	$L__BB85_198;
	setp.ne.s16 	%p470, %rs3, 0;
	mov.b64 	%rd767, 0;
	@%p470 bra 	$L__BB85_197;
	ld.global.u64 	%rd767, [%rd62];
$L__BB85_197:
	cvt.s64.s32 	%rd546, %r159;
	add.s64 	%rd547, %rd767, %rd546;
	shl.b64 	%rd548, %rd547, 2;
	add.s64 	%rd549, %rd4, %rd548;
	st.global.u32 	[%rd549], %r98;
$L__BB85_198:
	setp.eq.s32 	%p471, %r99, %r1;
	@%p471 bra 	$L__BB85_202;
	setp.ne.s16 	%p472, %rs3, 0;
	mov.b64 	%rd768, 0;
	@%p472 bra 	$L__BB85_201;
	ld.global.u64 	%rd768, [%rd62];
$L__BB85_201:
	cvt.s64.s32 	%rd551, %r160;
	add.s64 	%rd552, %rd768, %rd551;
	shl.b64 	%rd553, %rd552, 2;
	add.s64 	%rd554, %rd4, %rd553;
	st.global.u32 	[%rd554], %r99;
$L__BB85_202:
	setp.eq.s32 	%p473, %r100, %r1;
	@%p473 bra 	$L__BB85_206;
	setp.ne.s16 	%p474, %rs3, 0;
	mov.b64 	%rd769, 0;
	@%p474 bra 	$L__BB85_205;
	ld.global.u64 	%rd769, [%rd62];
$L__BB85_205:
	cvt.s64.s32 	%rd556, %r161;
	add.s64 	%rd557, %rd769, %rd556;
	shl.b64 	%rd558, %rd557, 2;
	add.s64 	%rd559, %rd4, %rd558;
	st.global.u32 	[%rd559], %r100;
$L__BB85_206:
	setp.eq.s32 	%p475, %r101, %r1;
	@%p475 bra 	$L__BB85_210;
	setp.ne.s16 	%p476, %rs3, 0;
	mov.b64 	%rd770, 0;
	@%p476 bra 	$L__BB85_209;
	ld.global.u64 	%rd770, [%rd62];
$L__BB85_209:
	cvt.s64.s32 	%rd561, %r162;
	add.s64 	%rd562, %rd770, %rd561;
	shl.b64 	%rd563, %rd562, 2;
	add.s64 	%rd564, %rd4, %rd563;
	st.global.u32 	[%rd564], %r101;
$L__BB85_210:
	setp.eq.s32 	%p477, %r102, %r1;
	@%p477 bra 	$L__BB85_214;
	setp.ne.s16 	%p478, %rs3, 0;
	mov.b64 	%rd771, 0;
	@%p478 bra 	$L__BB85_213;
	ld.global.u64 	%rd771, [%rd62];
$L__BB85_213:
	cvt.s64.s32 	%rd566, %r163;
	add.s64 	%rd567, %rd771, %rd566;
	shl.b64 	%rd568, %rd567, 2;
	add.s64 	%rd569, %rd4, %rd568;
	st.global.u32 	[%rd569], %r102;
$L__BB85_214:
	setp.eq.s32 	%p479, %r103, %r1;
	@%p479 bra 	$L__BB85_218;
	setp.ne.s16 	%p480, %rs3, 0;
	mov.b64 	%rd772, 0;
	@%p480 bra 	$L__BB85_217;
	ld.global.u64 	%rd772, [%rd62];
$L__BB85_217:
	cvt.s64.s32 	%rd571, %r164;
	add.s64 	%rd572, %rd772, %rd571;
	shl.b64 	%rd573, %rd572, 2;
	add.s64 	%rd574, %rd4, %rd573;
	st.global.u32 	[%rd574], %r103;
$L__BB85_218:
	setp.eq.s32 	%p481, %r104, %r1;
	@%p481 bra 	$L__BB85_619;
	setp.ne.s16 	%p482, %rs3, 0;
	mov.b64 	%rd773, 0;
	@%p482 bra 	$L__BB85_221;
	ld.global.u64 	%rd773, [%rd62];
$L__BB85_221:
	cvt.s64.s32 	%rd576, %r165;
	add.s64 	%rd577, %rd773, %rd576;
	shl.b64 	%rd578, %rd577, 2;
	add.s64 	%rd579, %rd4, %rd578;
	st.global.u32 	[%rd579], %r104;
	bra.uni 	$L__BB85_619;
$L__BB85_222:
	setp.eq.s32 	%p483, %r88, %r1;
	bar.sync 	0;
	@%p483 bra 	$L__BB85_224;
	sub.s32 	%r1234, %r149, %r147;
	shl.b32 	%r1235, %r1234, 2;
	add.s32 	%r1237, %r1109, %r1235;
	st.shared.u32 	[%r1237], %r88;
$L__BB85_224:
	setp.eq.s32 	%p484, %r89, %r1;
	@%p484 bra 	$L__BB85_226;
	sub.s32 	%r1238, %r150, %r147;
	shl.b32 	%r1239, %r1238, 2;
	add.s32 	%r1241, %r1109, %r1239;
	st.shared.u32 	[%r1241], %r89;
$L__BB85_226:
	setp.eq.s32 	%p485, %r90, %r1;
	@%p485 bra 	$L__BB85_228;
	sub.s32 	%r1242, %r151, %r147;
	shl.b32 	%r1243, %r1242, 2;
	add.s32 	%r1245, %r1109, %r1243;
	st.shared.u32 	[%r1245], %r90;
$L__BB85_228:
	setp.eq.s32 	%p486, %r91, %r1;
	@%p486 bra 	$L__BB85_230;
	sub.s32 	%r1246, %r152, %r147;
	shl.b32 	%r1247, %r1246, 2;
	add.s32 	%r1249, %r1109, %r1247;
	st.shared.u32 	[%r1249], %r91;
$L__BB85_230:
	setp.eq.s32 	%p487, %r92, %r1;
	@%p487 bra 	$L__BB85_232;
	sub.s32 	%r1250, %r153, %r147;
	shl.b32 	%r1251, %r1250, 2;
	add.s32 	%r1253, %r1109, %r1251;
	st.shared.u32 	[%r1253], %r92;
$L__BB85_232:
	setp.eq.s32 	%p488, %r93, %r1;
	@%p488 bra 	$L__BB85_234;
	sub.s32 	%r1254, %r154, %r147;
	shl.b32 	%r1255, %r1254, 2;
	add.s32 	%r1257, %r1109, %r1255;
	st.shared.u32 	[%r1257], %r93;
$L__BB85_234:
	setp.eq.s32 	%p489, %r94, %r1;
	@%p489 bra 	$L__BB85_236;
	sub.s32 	%r1258, %r155, %r147;
	shl.b32 	%r1259, %r1258, 2;
	add.s32 	%r1261, %r1109, %r1259;
	st.shared.u32 	[%r1261], %r94;
$L__BB85_236:
	setp.eq.s32 	%p490, %r95, %r1;
	@%p490 bra 	$L__BB85_238;
	sub.s32 	%r1262, %r156, %r147;
	shl.b32 	%r1263, %r1262, 2;
	add.s32 	%r1265, %r1109, %r1263;
	st.shared.u32 	[%r1265], %r95;
$L__BB85_238:
	setp.eq.s32 	%p491, %r96, %r1;
	@%p491 bra 	$L__BB85_240;
	sub.s32 	%r1266, %r157, %r147;
	shl.b32 	%r1267, %r1266, 2;
	add.s32 	%r1269, %r1109, %r1267;
	st.shared.u32 	[%r1269], %r96;
$L__BB85_240:
	setp.eq.s32 	%p492, %r97, %r1;
	@%p492 bra 	$L__BB85_242;
	sub.s32 	%r1270, %r158, %r147;
	shl.b32 	%r1271, %r1270, 2;
	add.s32 	%r1273, %r1109, %r1271;
	st.shared.u32 	[%r1273], %r97;
$L__BB85_242:
	setp.eq.s32 	%p493, %r98, %r1;
	@%p493 bra 	$L__BB85_244;
	sub.s32 	%r1274, %r159, %r147;
	shl.b32 	%r1275, %r1274, 2;
	add.s32 	%r1277, %r1109, %r1275;
	st.shared.u32 	[%r1277], %r98;
$L__BB85_244:
	setp.eq.s32 	%p494, %r99, %r1;
	@%p494 bra 	$L__BB85_246;
	sub.s32 	%r1278, %r160, %r147;
	shl.b32 	%r1279, %r1278, 2;
	add.s32 	%r1281, %r1109, %r1279;
	st.shared.u32 	[%r1281], %r99;
$L__BB85_246:
	setp.eq.s32 	%p495, %r100, %r1;
	@%p495 bra 	$L__BB85_248;
	sub.s32 	%r1282, %r161, %r147;
	shl.b32 	%r1283, %r1282, 2;
	add.s32 	%r1285, %r1109, %r1283;
	st.shared.u32 	[%r1285], %r100;
$L__BB85_248:
	setp.eq.s32 	%p496, %r101, %r1;
	@%p496 bra 	$L__BB85_250;
	sub.s32 	%r1286, %r162, %r147;
	shl.b32 	%r1287, %r1286, 2;
	add.s32 	%r1289, %r1109, %r1287;
	st.shared.u32 	[%r1289], %r101;
$L__BB85_250:
	setp.eq.s32 	%p497, %r102, %r1;
	@%p497 bra 	$L__BB85_252;
	sub.s32 	%r1290, %r163, %r147;
	shl.b32 	%r1291, %r1290, 2;
	add.s32 	%r1293, %r1109, %r1291;
	st.shared.u32 	[%r1293], %r102;
$L__BB85_252:
	setp.eq.s32 	%p498, %r103, %r1;
	@%p498 bra 	$L__BB85_254;
	sub.s32 	%r1294, %r164, %r147;
	shl.b32 	%r1295, %r1294, 2;
	add.s32 	%r1297, %r1109, %r1295;
	st.shared.u32 	[%r1297], %r103;
$L__BB85_254:
	setp.eq.s32 	%p499, %r104, %r1;
	@%p499 bra 	$L__BB85_256;
	sub.s32 	%r1298, %r165, %r147;
	shl.b32 	%r1299, %r1298, 2;
	add.s32 	%r1301, %r1109, %r1299;
	st.shared.u32 	[%r1301], %r104;
$L__BB85_256:
	bar.sync 	0;
	setp.ge.s32 	%p500, %r1602, %r148;
	@%p500 bra 	$L__BB85_619;
	ld.param.u8 	%rs4, [%rd61];
	ld.param.u64 	%rd580, [%rd61+24];
	cvta.to.global.u64 	%rd63, %rd580;
	not.b32 	%r1302, %r1602;
	add.s32 	%r166, %r148, %r1302;
	mul.hi.u32 	%r1303, %r166, -1431655765;
	shr.u32 	%r1304, %r1303, 8;
	add.s32 	%r167, %r1304, 1;
	and.b32  	%r1305, %r1304, 3;
	setp.eq.s32 	%p501, %r1305, 3;
	@%p501 bra 	$L__BB85_262;
	and.b32  	%r1306, %r167, 3;
	add.s32 	%r1601, %r147, %r1602;
	shl.b32 	%r1307, %r1602, 2;
	add.s32 	%r1600, %r1109, %r1307;
	neg.s32 	%r1599, %r1306;
	mad.lo.s32 	%r1602, %r1306, 384, %r1602;
$L__BB85_259:
	.pragma "nounroll";
	setp.ne.s16 	%p502, %rs4, 0;
	mov.b64 	%rd752, 0;
	@%p502 bra 	$L__BB85_261;
	ld.global.u64 	%rd752, [%rd63];
$L__BB85_261:
	cvt.s64.s32 	%rd582, %r1601;
	add.s64 	%rd583, %rd752, %rd582;
	shl.b64 	%rd584, %rd583, 2;
	add.s64 	%rd585, %rd4, %rd584;
	ld.shared.u32 	%r1309, [%r1600];
	st.global.u32 	[%rd585], %r1309;
	add.s32 	%r1601, %r1601, 384;
	add.s32 	%r1600, %r1600, 1536;
	add.s32 	%r1599, %r1599, 1;
	setp.ne.s32 	%p503, %r1599, 0;
	@%p503 bra 	$L__BB85_259;
$L__BB85_262:
	setp.lt.u32 	%p504, %r166, 1152;
	@%p504 bra 	$L__BB85_619;
	add.s32 	%r1604, %r147, %r1602;
	shl.b32 	%r1310, %r1602, 2;
	add.s32 	%r1312, %r1310, %r1109;
	add.s32 	%r1603, %r1312, 3072;
$L__BB85_264:
	setp.ne.s16 	%p505, %rs4, 0;
	cvt.s64.s32 	%rd66, %r1604;
	mov.b64 	%rd753, 0;
	@%p505 bra 	$L__BB85_266;
	ld.global.u64 	%rd753, [%rd63];
$L__BB85_266:
	setp.ne.s16 	%p506, %rs4, 0;
	add.s64 	%rd588, %rd753, %rd66;
	shl.b64 	%rd589, %rd588, 2;
	add.s64 	%rd590, %rd4, %rd589;
	ld.shared.u32 	%r1313, [%r1603+-3072];
	st.global.u32 	[%rd590], %r1313;
	mov.b64 	%rd754, 0;
	@%p506 bra 	$L__BB85_268;
	ld.global.u64 	%rd754, [%rd63];
$L__BB85_268:
	setp.ne.s16 	%p507, %rs4, 0;
	add.s64 	%rd592, %rd754, %rd66;
	shl.b64 	%rd593, %rd592, 2;
	add.s64 	%rd594, %rd4, %rd593;
	ld.shared.u32 	%r1314, [%r1603+-1536];
	st.global.u32 	[%rd594+1536], %r1314;
	mov.b64 	%rd755, 0;
	@%p507 bra 	$L__BB85_270;
	ld.global.u64 	%rd755, [%rd63];
$L__BB85_270:
	setp.ne.s16 	%p508, %rs4, 0;
	add.s64 	%rd596, %rd755, %rd66;
	shl.b64 	%rd597, %rd596, 2;
	add.s64 	%rd598, %rd4, %rd597;
	ld.shared.u32 	%r1315, [%r1603];
	st.global.u32 	[%rd598+3072], %r1315;
	mov.b64 	%rd756, 0;
	@%p508 bra 	$L__BB85_272;
	ld.global.u64 	%rd756, [%rd63];
$L__BB85_272:
	cvt.u32.u64 	%r1316, %rd66;
	add.s64 	%rd599, %rd756, %rd66;
	shl.b64 	%rd600, %rd599, 2;
	add.s64 	%rd601, %rd4, %rd600;
	ld.shared.u32 	%r1317, [%r1603+1536];
	st.global.u32 	[%rd601+4608], %r1317;
	add.s32 	%r1602, %r1602, 1536;
	add.s32 	%r1604, %r1316, 1536;
	add.s32 	%r1603, %r1603, 6144;
	setp.lt.s32 	%p509, %r1602, %r148;
	@%p509 bra 	$L__BB85_264;
	bra.uni 	$L__BB85_619;
$L__BB85_273:
	ld.param.u32 	%r1583, [_ZN3cub18CUB_300001_SM_10006detail6select23DeviceSelectSweepKernelINS2_10policy_hubIiNS0_8NullTypeEiLb0ELNS0_10SelectImplE1EE10Policy1000EN6thrust24THRUST_300001_SM_1000_NS6detail15normal_iteratorINSA_10device_ptrIiEEEEPS5_SF_PlNS0_13ScanTileStateIiLb1EEEN4cuda3std3__410__not_fn_tINSB_10functional5actorINSO_9compositeIJNSO_16operator_adaptorINSM_8equal_toIvEEEENSP_INSO_8argumentILj0EEEEENSP_INSO_5valueIiEEEEEEEEEEES5_iNS2_19streaming_context_tIlLb1EEELS6_1EEEvT0_T1_T2_T3_T4_T5_T6_T7_iT8_NS1_7vsmem_tE_param_7];
	sub.s32 	%r187, %r1583, %r3;
	setp.ne.s32 	%p36, %r2, 0;
	@%p36 bra 	$L__BB85_430;
	ld.param.u8 	%rs32, [%rd1];
	setp.eq.s16 	%p228, %rs32, 0;
	ld.param.u64 	%rd349, [%rd1+16];
	selp.b64 	%rd350, %rd349, 0, %p228;
	cvt.u64.u32 	%rd351, %r3;
	add.s64 	%rd352, %rd350, %rd351;
	mov.u32 	%r1625, %tid.x;
	and.b32  	%r814, %r1625, 31;
	and.b32  	%r815, %r1625, 992;
	mul.lo.s32 	%r816, %r815, 17;
	or.b32  	%r189, %r816, %r814;
	setp.ge.s32 	%p229, %r189, %r187;
	cvt.u64.u32 	%rd353, %r189;
	add.s64 	%rd354, %rd352, %rd353;
	shl.b64 	%rd355, %rd354, 2;
	add.s64 	%rd109, %rd3, %rd355;
	@%p229 bra 	$L__BB85_276;
	ld.global.u32 	%r1606, [%rd109];
$L__BB85_276:
	add.s32 	%r818, %r189, 32;
	setp.ge.s32 	%p230, %r818, %r187;
	@%p230 bra 	$L__BB85_278;
	ld.global.u32 	%r1607, [%rd109+128];
$L__BB85_278:
	add.s32 	%r820, %r189, 64;
	setp.ge.s32 	%p231, %r820, %r187;
	@%p231 bra 	$L__BB85_280;
	ld.global.u32 	%r1608, [%rd109+256];
$L__BB85_280:
	add.s32 	%r822, %r189, 96;
	setp.ge.s32 	%p232, %r822, %r187;
	@%p232 bra 	$L__BB85_282;
	ld.global.u32 	%r1609, [%rd109+384];
$L__BB85_282:
	add.s32 	%r824, %r189, 128;
	setp.ge.s32 	%p233, %r824, %r187;
	@%p233 bra 	$L__BB85_284;
	ld.global.u32 	%r1610, [%rd109+512];
$L__BB85_284:
	add.s32 	%r826, %r189, 160;
	setp.ge.s32 	%p234, %r826, %r187;
	@%p234 bra 	$L__BB85_286;
	ld.global.u32 	%r1611, [%rd109+640];
$L__BB85_286:
	add.s32 	%r828, %r189, 192;
	setp.ge.s32 	%p235, %r828, %r187;
	@%p235 bra 	$L__BB85_288;
	ld.global.u32 	%r1612, [%rd109+768];
$L__BB85_288:
	add.s32 	%r830, %r189, 224;
	setp.ge.s32 	%p236, %r830, %r187;
	@%p236 bra 	$L__BB85_290;
	ld.global.u32 	%r1613, [%rd109+896];
$L__BB85_290:
	add.s32 	%r832, %r189, 256;
	setp.ge.s32 	%p237, %r832, %r187;
	@%p237 bra 	$L__BB85_292;
	ld.global.u32 	%r1614, [%rd109+1024];
$L__BB85_292:
	add.s32 	%r834, %r189, 288;
	setp.ge.s32 	%p238, %r834, %r187;
	@%p238 bra 	$L__BB85_294;
	ld.global.u32 	%r1615, [%rd109+1152];
$L__BB85_294:
	add.s32 	%r836, %r189, 320;
	setp.ge.s32 	%p239, %r836, %r187;
	@%p239 bra 	$L__BB85_296;
	ld.global.u32 	%r1616, [%rd109+1280];
$L__BB85_296:
	add.s32 	%r838, %r189, 352;
	setp.ge.s32 	%p240, %r838, %r187;
	@%p240 bra 	$L__BB85_298;
	ld.global.u32 	%r1617, [%rd109+1408];
$L__BB85_298:
	add.s32 	%r840, %r189, 384;
	setp.ge.s32 	%p241, %r840, %r187;
	@%p241 bra 	$L__BB85_300;
	ld.global.u32 	%r1618, [%rd109+1536];
$L__BB85_300:
	add.s32 	%r842, %r189, 416;
	setp.ge.s32 	%p242, %r842, %r187;
	@%p242 bra 	$L__BB85_302;
	ld.global.u32 	%r1619, [%rd109+1664];
$L__BB85_302:
	add.s32 	%r844, %r189, 448;
	setp.ge.s32 	%p243, %r844, %r187;
	@%p243 bra 	$L__BB85_304;
	ld.global.u32 	%r1620, [%rd109+1792];
$L__BB85_304:
	add.s32 	%r846, %r189, 480;
	setp.ge.s32 	%p244, %r846, %r187;
	@%p244 bra 	$L__BB85_306;
	ld.global.u32 	%r1621, [%rd109+1920];
$L__BB85_306:
	add.s32 	%r848, %r189, 512;
	setp.ge.s32 	%p245, %r848, %r187;
	@%p245 bra 	$L__BB85_308;
	ld.global.u32 	%r1622, [%rd109+2048];
$L__BB85_308:
	// begin inline asm
	mov.u32 %r849, %laneid;
	// end inline asm
	shr.u32 	%r225, %r1625, 5;
	mad.lo.s32 	%r880, %r225, 544, %r849;
	shl.b32 	%r881, %r880, 2;
	mov.u32 	%r882, _ZZN3cub18CUB_300001_SM_10006detail6select23DeviceSelectSweepKernelINS2_10policy_hubIiNS0_8NullTypeEiLb0ELNS0_10SelectImplE1EE10Policy1000EN6thrust24THRUST_300001_SM_1000_NS6detail15normal_iteratorINSA_10device_ptrIiEEEEPS5_SF_PlNS0_13ScanTileStateIiLb1EEEN4cuda3std3__410__not_fn_tINSB_10functional5actorINSO_9compositeIJNSO_16operator_adaptorINSM_8equal_toIvEEEENSP_INSO_8argumentILj0EEEEENSP_INSO_5valueIiEEEEEEEEEEES5_iNS2_19streaming_context_tIlLb1EEELS6_1EEEvT0_T1_T2_T3_T4_T5_T6_T7_iT8_NS1_7vsmem_tEE19static_temp_storage;
	add.s32 	%r883, %r882, %r881;
	st.shared.u32 	[%r883], %r1606;
	st.shared.u32 	[%r883+128], %r1607;
	st.shared.u32 	[%r883+256], %r1608;
	st.shared.u32 	[%r883+384], %r1609;
	st.shared.u32 	[%r883+512], %r1610;
	st.shared.u32 	[%r883+640], %r1611;
	st.shared.u32 	[%r883+768], %r1612;
	st.shared.u32 	[%r883+896], %r1613;
	st.shared.u32 	[%r883+1024], %r1614;
	st.shared.u32 	[%r883+1152], %r1615;
	st.shared.u32 	[%r883+1280], %r1616;
	st.shared.u32 	[%r883+1408], %r1617;
	st.shared.u32 	[%r883+1536], %r1618;
	st.shared.u32 	[%r883+1664], %r1619;
	st.shared.u32 	[%r883+1792], %r1620;
	st.shared.u32 	[%r883+1920], %r1621;
	st.shared.u32 	[%r883+2048], %r1622;
	bar.warp.sync 	-1;
	shl.b32 	%r884, %r849, 6;
	add.s32 	%r885, %r883, %r884;
	ld.shared.u32 	%r886, [%r885];
	ld.shared.u32 	%r887, [%r885+4];
	ld.shared.u32 	%r888, [%r885+8];
	ld.shared.u32 	%r889, [%r885+12];
	ld.shared.u32 	%r890, [%r885+16];
	ld.shared.u32 	%r891, [%r885+20];
	ld.shared.u32 	%r892, [%r885+24];
	ld.shared.u32 	%r893, [%r885+28];
	ld.shared.u32 	%r894, [%r885+32];
	ld.shared.u32 	%r895, [%r885+36];
	ld.shared.u32 	%r896, [%r885+40];
	ld.shared.u32 	%r897, [%r885+44];
	ld.shared.u32 	%r898, [%r885+48];
	ld.shared.u32 	%r899, [%r885+52];
	ld.shared.u32 	%r900, [%r885+56];
	ld.shared.u32 	%r901, [%r885+60];
	ld.shared.u32 	%r902, [%r885+64];
	mul.lo.s32 	%r903, %r1625, 17;
	setp.ge.s32 	%p246, %r903, %r187;
	setp.ne.s32 	%p247, %r886, %r1;
	or.pred  	%p1, %p246, %p247;
	selp.u32 	%r904, 1, 0, %p1;
	add.s32 	%r905, %r903, 1;
	setp.ge.s32 	%p248, %r905, %r187;
	setp.ne.s32 	%p249, %r887, %r1;
	or.pred  	%p2, %p248, %p249;
	selp.u32 	%r906, 1, 0, %p2;
	add.s32 	%r907, %r903, 2;
	setp.ge.s32 	%p250, %r907, %r187;
	setp.ne.s32 	%p251, %r888, %r1;
	or.pred  	%p3, %p250, %p251;
	selp.u32 	%r908, 1, 0, %p3;
	add.s32 	%r909, %r903, 3;
	setp.ge.s32 	%p252, %r909, %r187;
	setp.ne.s32 	%p253, %r889, %r1;
	or.pred  	%p4, %p252, %p253;
	selp.u32 	%r910, 1, 0, %p4;
	add.s32 	%r911, %r903, 4;
	setp.ge.s32 	%p254, %r911, %r187;
	setp.ne.s32 	%p255, %r890, %r1;
	or.pred  	%p5, %p254, %p255;
	selp.u32 	%r912, 1, 0, %p5;
	add.s32 	%r913, %r903, 5;
	setp.ge.s32 	%p256, %r913, %r187;
	setp.ne.s32 	%p257, %r891, %r1;
	or.pred  	%p6, %p256, %p257;
	selp.u32 	%r914, 1, 0, %p6;
	add.s32 	%r915, %r903, 6;
	setp.ge.s32 	%p258, %r915, %r187;
	setp.ne.s32 	%p259, %r892, %r1;
	or.pred  	%p7, %p258, %p259;
	selp.u32 	%r916, 1, 0, %p7;
	add.s32 	%r917, %r903, 7;
	setp.ge.s32 	%p260, %r917, %r187;
	setp.ne.s32 	%p261, %r893, %r1;
	or.pred  	%p8, %p260, %p261;
	selp.u32 	%r918, 1, 0, %p8;
	add.s32 	%r919, %r903, 8;
	setp.ge.s32 	%p262, %r919, %r187;
	setp.ne.s32 	%p263, %r894, %r1;
	or.pred  	%p9, %p262, %p263;
	selp.u32 	%r920, 1, 0, %p9;
	add.s32 	%r921, %r903, 9;
	setp.ge.s32 	%p264, %r921, %r187;
	setp.ne.s32 	%p265, %r895, %r1;
	or.pred  	%p10, %p264, %p265;
	selp.u32 	%r922, 1, 0, %p10;
	add.s32 	%r923, %r903, 10;
	setp.ge.s32 	%p266, %r923, %r187;
	setp.ne.s32 	%p267, %r896, %r1;
	or.pred  	%p11, %p266, %p267;
	selp.u32 	%r924, 1, 0, %p11;
	add.s32 	%r925, %r903, 11;
	setp.ge.s32 	%p268, %r925, %r187;
	setp.ne.s32 	%p269, %r897, %r1;
	or.pred  	%p12, %p268, %p269;
	selp.u32 	%r926, 1, 0, %p12;
	add.s32 	%r927, %r903, 12;
	setp.ge.s32 	%p270, %r927, %r187;
	setp.ne.s32 	%p271, %r898, %r1;
	or.pred  	%p13, %p270, %p271;
	selp.u32 	%r928, 1, 0, %p13;
	add.s32 	%r929, %r903, 13;
	setp.ge.s32 	%p272, %r929, %r187;
	setp.ne.s32 	%p273, %r899, %r1;
	or.pred  	%p14, %p272, %p273;
	selp.u32 	%r930, 1, 0, %p14;
	add.s32 	%r931, %r903, 14;
	setp.ge.s32 	%p274, %r931, %r187;
	setp.ne.s32 	%p275, %r900, %r1;
	or.pred  	%p15, %p274, %p275;
	selp.u32 	%r932, 1, 0, %p15;
	add.s32 	%r933, %r903, 15;
	setp.ge.s32 	%p276, %r933, %r187;
	setp.ne.s32 	%p277, %r901, %r1;
	or.pred  	%p16, %p276, %p277;
	selp.u32 	%r934, 1, 0, %p16;
	add.s32 	%r935, %r903, 16;
	setp.ge.s32 	%p278, %r935, %r187;
	setp.ne.s32 	%p279, %r902, %r1;
	or.pred  	%p17, %p278, %p279;
	selp.u32 	%r936, 1, 0, %p17;
	bar.sync 	0;
	add.s32 	%r243, %r906, %r904;
	add.s32 	%r244, %r243, %r908;
	add.s32 	%r245, %r244, %r910;
	add.s32 	%r246, %r245, %r912;
	add.s32 	%r247, %r246, %r914;
	add.s32 	%r248, %r247, %r916;
	add.s32 	%r937, %r248, %r918;
	add.s32 	%r938, %r937, %r920;
	add.s32 	%r939, %r938, %r922;
	add.s32 	%r249, %r939, %r924;
	add.s32 	%r940, %r249, %r926;
	add.s32 	%r250, %r940, %r928;
	add.s32 	%r941, %r250, %r930;
	add.s32 	%r251, %r941, %r932;
	add.s32 	%r252, %r251, %r934;
	add.s32 	%r854, %r252, %r936;
	mov.b32 	%r852, 1;
	mov.b32 	%r877, 0;
	mov.b32 	%r879, -1;
	// begin inline asm
	{  .reg .s32 r0;  .reg .pred p;  shfl.sync.up.b32 r0|p, %r854, %r852, %r877, %r879;  @p add.s32 r0, r0, %r854;  mov.s32 %r850, r0;}
	// end inline asm
	mov.b32 	%r858, 2;
	// begin inline asm
	{  .reg .s32 r0;  .reg .pred p;  shfl.sync.up.b32 r0|p, %r850, %r858, %r877, %r879;  @p add.s32 r0, r0, %r850;  mov.s32 %r856, r0;}
	// end inline asm
	mov.b32 	%r864, 4;
	// begin inline asm
	{  .reg .s32 r0;  .reg .pred p;  shfl.sync.up.b32 r0|p, %r856, %r864, %r877, %r879;  @p add.s32 r0, r0, %r856;  mov.s32 %r862, r0;}
	// end inline asm
	mov.b32 	%r870, 8;
	// begin inline asm
	{  .reg .s32 r0;  .reg .pred p;  shfl.sync.up.b32 r0|p, %r862, %r870, %r877, %r879;  @p add.s32 r0, r0, %r862;  mov.s32 %r868, r0;}
	// end inline asm
	mov.b32 	%r876, 16;
	// begin inline asm
	{  .reg .s32 r0;  .reg .pred p;  shfl.sync.up.b32 r0|p, %r868, %r876, %r877, %r879;  @p add.s32 r0, r0, %r868;  mov.s32 %r874, r0;}
	// end inline asm
	setp.ne.s32 	%p280, %r849, 31;
	@%p280 bra 	$L__BB85_310;
	shl.b32 	%r942, %r225, 2;
	mov.u32 	%r943, _ZZN3cub18CUB_300001_SM_10006detail6select23DeviceSelectSweepKernelINS2_10policy_hubIiNS0_8NullTypeEiLb0ELNS0_10SelectImplE1EE10Policy1000EN6thrust24THRUST_300001_SM_1000_NS6detail15normal_iteratorINSA_10device_ptrIiEEEEPS5_SF_PlNS0_13ScanTileStateIiLb1EEEN4cuda3std3__410__not_fn_tINSB_10functional5actorINSO_9compositeIJNSO_16operator_adaptorINSM_8equal_toIvEEEENSP_INSO_8argumentILj0EEEEENSP_INSO_5valueIiEEEEEEEEEEES5_iNS2_19streaming_context_tIlLb1EEELS6_1EEEvT0_T1_T2_T3_T4_T5_T6_T7_iT8_NS1_7vsmem_tEE19static_temp_storage;
	add.s32 	%r944, %r943, %r942;
	st.shared.u32 	[%r944], %r874;
$L__BB85_310:
	bar.sync 	0;
	ld.shared.v4.u32 	{%r255, %r256, %r257, %r258}, [_ZZN3cub18CUB_300001_SM_10006detail6select23DeviceSelectSweepKernelINS2_10policy_hubIiNS0_8NullTypeEiLb0ELNS0_10SelectImplE1EE10Policy1000EN6thrust24THRUST_300001_SM_1000_NS6detail15normal_iteratorINSA_10device_ptrIiEEEEPS5_SF_PlNS0_13ScanTileStateIiLb1EEEN4cuda3std3__410__not_fn_tINSB_10functional5actorINSO_9compositeIJNSO_16operator_adaptorINSM_8equal_toIvEEEENSP_INSO_8argumentILj0EEEEENSP_INSO_5valueIiEEEEEEEEEEES5_iNS2_19streaming_context_tIlLb1EEELS6_1EEEvT0_T1_T2_T3_T4_T5_T6_T7_iT8_NS1_7vsmem_tEE19static_temp_storage];
	add.s32 	%r945, %r256, %r255;
	setp.eq.s32 	%p281, %r225, 2;
	selp.b32 	%r946, %r945, %r255, %p281;
	add.s32 	%r947, %r945, %r257;
	setp.eq.s32 	%p282, %r225, 3;
	selp.b32 	%r948, %r947, %r946, %p282;
	add.s32 	%r949, %r947, %r258;
	setp.eq.s32 	%p283, %r225, 4;
	selp.b32 	%r950, %r949, %r948, %p283;
	ld.shared.v4.u32 	{%r259, %r260, %r261, %r262}, [_ZZN3cub18CUB_300001_SM_10006detail6select23DeviceSelectSweepKernelINS2_10policy_hubIiNS0_8NullTypeEiLb0ELNS0_10SelectImplE1EE10Policy1000EN6thrust24THRUST_300001_SM_1000_NS6detail15normal_iteratorINSA_10device_ptrIiEEEEPS5_SF_PlNS0_13ScanTileStateIiLb1EEEN4cuda3std3__410__not_fn_tINSB_10functional5actorINSO_9compositeIJNSO_16operator_adaptorINSM_8equal_toIvEEEENSP_INSO_8argumentILj0EEEEENSP_INSO_5valueIiEEEEEEEEEEES5_iNS2_19streaming_context_tIlLb1EEELS6_1EEEvT0_T1_T2_T3_T4_T5_T6_T7_iT8_NS1_7vsmem_tEE19static_temp_storage+16];
	add.s32 	%r951, %r949, %r259;
	setp.eq.s32 	%p284, %r225, 5;
	selp.b32 	%r952, %r951, %r950, %p284;
	add.s32 	%r953, %r951, %r260;
	setp.eq.s32 	%p285, %r225, 6;
	selp.b32 	%r954, %r953, %r952, %p285;
	add.s32 	%r955, %r953, %r261;
	setp.eq.s32 	%p286, %r225, 7;
	selp.b32 	%r956, %r955, %r954, %p286;
	add.s32 	%r957, %r955, %r262;
	setp.eq.s32 	%p287, %r225, 8;
	selp.b32 	%r958, %r957, %r956, %p287;
	ld.shared.v4.u32 	{%r263, %r264, %r265, %r266}, [_ZZN3cub18CUB_300001_SM_10006detail6select23DeviceSelectSweepKernelINS2_10policy_hubIiNS0_8NullTypeEiLb0ELNS0_10SelectImplE1EE10Policy1000EN6thrust24THRUST_300001_SM_1000_NS6detail15normal_iteratorINSA_10device_ptrIiEEEEPS5_SF_PlNS0_13ScanTileStateIiLb1EEEN4cuda3std3__410__not_fn_tINSB_10functional5actorINSO_9compositeIJNSO_16operator_adaptorINSM_8equal_toIvEEEENSP_INSO_8argumentILj0EEEEENSP_INSO_5valueIiEEEEEEEEEEES5_iNS2_19streaming_context_tIlLb1EEELS6_1EEEvT0_T1_T2_T3_T4_T5_T6_T7_iT8_NS1_7vsmem_tEE19static_temp_storage+32];
	add.s32 	%r959, %r957, %r263;
	setp.eq.s32 	%p288, %r225, 9;
	selp.b32 	%r960, %r959, %r958, %p288;
	add.s32 	%r961, %r959, %r264;
	setp.eq.s32 	%p289, %r225, 10;
	selp.b32 	%r962, %r961, %r960, %p289;
	add.s32 	%r963, %r961, %r265;
	setp.eq.s32 	%p290, %r225, 11;
	selp.b32 	%r964, %r963, %r962, %p290;
	setp.lt.u32 	%p291, %r1625, 32;
	selp.b32 	%r965, 0, %r964, %p291;
	setp.eq.s32 	%p292, %r849, 0;
	sub.s32 	%r966, %r874, %r854;
	selp.b32 	%r967, 0, %r966, %p292;
	add.s32 	%r267, %r965, %r967;
	selp.u32 	%r968, 1, 0, %p1;
	add.s32 	%r268, %r267, %r968;
	add.s32 	%r269, %r243, %r267;
	add.s32 	%r270, %r244, %r267;
	add.s32 	%r271, %r245, %r267;
	add.s32 	%r272, %r246, %r267;
	add.s32 	%r273, %r247, %r267;
	add.s32 	%r274, %r248, %r267;
	selp.u32 	%r969, 1, 0, %p8;
	add.s32 	%r275, %r274, %r969;
	selp.u32 	%r970, 1, 0, %p9;
	add.s32 	%r276, %r275, %r970;
	selp.u32 	%r971, 1, 0, %p10;
	add.s32 	%r277, %r276, %r971;
	add.s32 	%r278, %r249, %r267;
	selp.u32 	%r972, 1, 0, %p12;
	add.s32 	%r279, %r278, %r972;
	add.s32 	%r280, %r250, %r267;
	selp.u32 	%r973, 1, 0, %p14;
	add.s32 	%r281, %r280, %r973;
	add.s32 	%r282, %r251, %r267;
	add.s32 	%r283, %r252, %r267;
	add.s32 	%r974, %r187, %r266;
	add.s32 	%r975, %r974, %r963;
	add.s32 	%r1660, %r975, -6528;
	setp.gt.s32 	%p293, %r1660, 384;
	@%p293 bra 	$L__BB85_379;
	mov.u64 	%rd356, %rd220;
	ld.param.u8 	%rs5, [%rd356];
	ld.param.u64 	%rd357, [%rd356+24];
	cvta.to.global.u64 	%rd110, %rd357;
	setp.lt.s32 	%p294, %r267, %r1660;
	and.pred  	%p295, %p1, %p294;
	@%p295 bra 	$L__BB85_312;
	bra.uni 	$L__BB85_315;
$L__BB85_312:
	setp.ne.s16 	%p296, %rs5, 0;
	mov.b64 	%rd781, 0;
	@%p296 bra 	$L__BB85_314;
	ld.global.u64 	%rd781, [%rd110];
$L__BB85_314:
	cvt.s64.s32 	%rd359, %r267;
	add.s64 	%rd360, %rd781, %rd359;
	shl.b64 	%rd361, %rd360, 2;
	add.s64 	%rd362, %rd4, %rd361;
	st.global.u32 	[%rd362], %r886;
$L__BB85_315:
	setp.ge.s32 	%p297, %r268, %r1660;
	not.pred 	%p298, %p2;
	or.pred  	%p299, %p298, %p297;
	@%p299 bra 	$L__BB85_319;
	setp.ne.s16 	%p300, %rs5, 0;
	mov.b64 	%rd782, 0;
	@%p300 bra 	$L__BB85_318;
	ld.global.u64 	%rd782, [%rd110];
$L__BB85_318:
	cvt.s64.s32 	%rd364, %r268;
	add.s64 	%rd365, %rd782, %rd364;
	shl.b64 	%rd366, %rd365, 2;
	add.s64 	%rd367, %rd4, %rd366;
	st.global.u32 	[%rd367], %r887;
$L__BB85_319:
	setp.ge.s32 	%p301, %r269, %r1660;
	not.pred 	%p302, %p3;
	or.pred  	%p303, %p302, %p301;
	@%p303 bra 	$L__BB85_323;
	setp.ne.s16 	%p304, %rs5, 0;
	mov.b64 	%rd783, 0;
	@%p304 bra 	$L__BB85_322;
	ld.global.u64 	%rd783, [%rd110];
$L__BB85_322:
	cvt.s64.s32 	%rd369, %r269;
	add.s64 	%rd370, %rd783, %rd369;
	shl.b64 	%rd371, %rd370, 2;
	add.s64 	%rd372, %rd4, %rd371;
	st.global.u32 	[%rd372], %r888;
$L__BB85_323:
	setp.ge.s32 	%p305, %r270, %r1660;
	not.pred 	%p306, %p4;
	or.pred  	%p307, %p306, %p305;
	@%p307 bra 	$L__BB85_327;
	setp.ne.s16 	%p308, %rs5, 0;
	mov.b64 	%rd784, 0;
	@%p308 bra 	$L__BB85_326;
	ld.global.u64 	%rd784, [%rd110];
$L__BB85_326:
	cvt.s64.s32 	%rd374, %r270;
	add.s64 	%rd375, %rd784, %rd374;
	shl.b64 	%rd376, %rd375, 2;
	add.s64 	%rd377, %rd4, %rd376;
	st.global.u32 	[%rd377], %r889;
$L__BB85_327:
	setp.ge.s32 	%p309, %r271, %r1660;
	not.pred 	%p310, %p5;
	or.pred  	%p311, %p310, %p309;
	@%p311 bra 	$L__BB85_331;
	setp.ne.s16 	%p312, %rs5, 0;
	mov.b64 	%rd785, 0;
	@%p312 bra 	$L__BB85_330;
	ld.global.u64 	%rd785, [%rd110];
$L__BB85_330:
	cvt.s64.s32 	%rd379, %r271;
	add.s64 	%rd380, %rd785, %rd379;
	shl.b64 	%rd381, %rd380, 2;
	add.s64 	%rd382, %rd4, %rd381;
	st.global.u32 	[%rd382], %r890;
$L__BB85_331:
	setp.ge.s32 	%p313, %r272, %r1660;
	not.pred 	%p314, %p6;
	or.pred  	%p315, %p314, %p313;
	@%p315 bra 	$L__BB85_335;
	setp.ne.s16 	%p316, %rs5, 0;
	mov.b64 	%rd786, 0;
	@%p316 bra 	$L__BB85_334;
	ld.global.u64 	%rd786, [%rd110];
$L__BB85_334:
	cvt.s64.s32 	%rd384, %r272;
	add.s64 	%rd385, %rd786, %rd384;
	shl.b64 	%rd386, %rd385, 2;
	add.s64 	%rd387, %rd4, %rd386;
	st.global.u32 	[%rd387], %r891;
$L__BB85_335:
	setp.ge.s32 	%p317, %r273, %r1660;
	not.pred 	%p318, %p7;
	or.pred  	%p319, %p318, %p317;
	@%p319 bra 	$L__BB85_339;
	setp.ne.s16 	%p320, %rs5, 0;
	mov.b64 	%rd787, 0;
	@%p320 bra 	$L__BB85_338;
	ld.global.u64 	%rd787, [%rd110];
$L__BB85_338:
	cvt.s64.s32 	%rd389, %r273;
	add.s64 	%rd390, %rd787, %rd389;
	shl.b64 	%rd391, %rd390, 2;
	add.s64 	%rd392, %rd4, %rd391;
	st.global.u32 	[%rd392], %r892;
$L__BB85_339:
	setp.ge.s32 	%p321, %r274, %r1660;
	not.pred 	%p322, %p8;
	or.pred  	%p323, %p322, %p321;
	@%p323 bra 	$L__BB85_343;
	setp.ne.s16 	%p324, %rs5, 0;
	mov.b64 	%rd788, 0;
	@%p324 bra 	$L__BB85_342;
	ld.global.u64 	%rd788, [%rd110];
$L__BB85_342:
	cvt.s64.s32 	%rd394, %r274;
	add.s64 	%rd395, %rd788, %rd394;
	shl.b64 	%rd396, %rd395, 2;
	add.s64 	%rd397, %rd4, %rd396;
	st.global.u32 	[%rd397], %r893;
$L__BB85_343:
	setp.ge.s32 	%p325, %r275, %r1660;
	not.pred 	%p326, %p9;
	or.pred  	%p327, %p326, %p325;
	@%p327 bra 	$L__BB85_347;
	setp.ne.s16 	%p328, %rs5, 0;
	mov.b64 	%rd789, 0;
	@%p328 bra 	$L__BB85_346;
	ld.global.u64 	%rd789, [%rd110];
$L__BB85_346:
	cvt.s64.s32 	%rd399, %r275;
	add.s64 	%rd400, %rd789, %rd399;
	shl.b64 	%rd401, %rd400, 2;
	add.s64 	%rd402, %rd4, %rd401;
	st.global.u32 	[%rd402], %r894;
$L__BB85_347:
	setp.ge.s32 	%p329, %r276, %r1660;
	not.pred 	%p330, %p10;
	or.pred  	%p331, %p330, %p329;
	@%p331 bra 	$L__BB85_351;
	setp.ne.s16 	%p332, %rs5, 0;
	mov.b64 	%rd790, 0;
	@%p332 bra 	$L__BB85_350;
	ld.global.u64 	%rd790, [%rd110];
$L__BB85_350:
	cvt.s64.s32 	%rd404, %r276;
	add.s64 	%rd405, %rd790, %rd404;
	shl.b64 	%rd406, %rd405, 2;
	add.s64 	%rd407, %rd4, %rd406;
	st.global.u32 	[%rd407], %r895;
$L__BB85_351:
	setp.ge.s32 	%p333, %r277, %r1660;
	not.pred 	%p334, %p11;
	or.pred  	%p335, %p334, %p333;
	@%p335 bra 	$L__BB85_355;
	setp.ne.s16 	%p336, %rs5, 0;
	mov.b64 	%rd791, 0;
	@%p336 bra 	$L__BB85_354;
	ld.global.u64 	%rd791, [%rd110];
$L__BB85_354:
	cvt.s64.s32 	%rd409, %r277;
	add.s64 	%rd410, %rd791, %rd409;
	shl.b64 	%rd411, %rd410, 2;
	add.s64 	%rd412, %rd4, %rd411;
	st.global.u32 	[%rd412], %r896;
$L__BB85_355:
	setp.ge.s32 	%p337, %r278, %r1660;
	not.pred 	%p338, %p12;
	or.pred  	%p339, %p338, %p337;
	@%p339 bra 	$L__BB85_359;
	setp.ne.s16 	%p340, %rs5, 0;
	mov.b64 	%rd792, 0;
	@%p340 bra 	$L__BB85_358;
	ld.global.u64 	%rd792, [%rd110];
$L__BB85_358:
	cvt.s64.s32 	%rd414, %r278;
	add.s64 	%rd415, %rd792, %rd414;
	shl.b64 	%rd416, %rd415, 2;
	add.s64 	%rd417, %rd4, %rd416;
	st.global.u32 	[%rd417], %r897;
$L__BB85_359:
	setp.ge.s32 	%p341, %r279, %r1660;
	not.pred 	%p342, %p13;
	or.pred  	%p343, %p342, %p341;
	@%p343 bra 	$L__BB85_363;
	setp.ne.s16 	%p344, %rs5, 0;
	mov.b64 	%rd793, 0;
	@%p344 bra 	$L__BB85_362;
	ld.global.u64 	%rd793, [%rd110];
$L__BB85_362:
	cvt.s64.s32 	%rd419, %r279;
	add.s64 	%rd420, %rd793, %rd419;
	shl.b64 	%rd421, %rd420, 2;
	add.s64 	%rd422, %rd4, %rd421;
	st.global.u32 	[%rd422], %r898;
$L__BB85_363:
	setp.ge.s32 	%p345, %r280, %r1660;
	not.pred 	%p346, %p14;
	or.pred  	%p347, %p346, %p345;
	@%p347 bra 	$L__BB85_367;
	setp.ne.s16 	%p348, %rs5, 0;
	mov.b64 	%rd794, 0;
	@%p348 bra 	$L__BB85_366;
	ld.global.u64 	%rd794, [%rd110];
$L__BB85_366:
	cvt.s64.s32 	%rd424, %r280;
	add.s64 	%rd425, %rd794, %rd424;
	shl.b64 	%rd426, %rd425, 2;
	add.s64 	%rd427, %rd4, %rd426;
	st.global.u32 	[%rd427], %r899;
$L__BB85_367:
	setp.ge.s32 	%p349, %r281, %r1660;
	not.pred 	%p350, %p15;
	or.pred  	%p351, %p350, %p349;
	@%p351 bra 	$L__BB85_371;
	setp.ne.s16 	%p352, %rs5, 0;
	mov.b64 	%rd795, 0;
	@%p352 bra 	$L__BB85_370;
	ld.global.u64 	%rd795, [%rd110];
$L__BB85_370:
	cvt.s64.s32 	%rd429, %r281;
	add.s64 	%rd430, %rd795, %rd429;
	shl.b64 	%rd431, %rd430, 2;
	add.s64 	%rd432, %rd4, %rd431;
	st.global.u32 	[%rd432], %r900;
$L__BB85_371:
	setp.ge.s32 	%p353, %r282, %r1660;
	not.pred 	%p354, %p16;
	or.pred  	%p355, %p354, %p353;
	@%p355 bra 	$L__BB85_375;
	setp.ne.s16 	%p356, %rs5, 0;
	mov.b64 	%rd796, 0;
	@%p356 bra 	$L__BB85_374;
	ld.global.u64 	%rd796, [%rd110];
$L__BB85_374:
	cvt.s64.s32 	%rd434, %r282;
	add.s64 	%rd435, %rd796, %rd434;
	shl.b64 	%rd436, %rd435, 2;
	add.s64 	%rd437, %rd4, %rd436;
	st.global.u32 	[%rd437], %r901;
$L__BB85_375:
	setp.ge.s32 	%p357, %r283, %r1660;
	not.pred 	%p358, %p17;
	or.pred  	%p359, %p358, %p357;
	@%p359 bra 	$L__BB85_611;
	setp.ne.s16 	%p360, %rs5, 0;
	mov.b64 	%rd797, 0;
	@%p360 bra 	$L__BB85_378;
	ld.global.u64 	%rd797, [%rd110];
$L__BB85_378:
	cvt.s64.s32 	%rd439, %r283;
	add.s64 	%rd440, %rd797, %rd439;
	shl.b64 	%rd441, %rd440, 2;
	add.s64 	%rd442, %rd4, %rd441;
	st.global.u32 	[%rd442], %r902;
	bra.uni 	$L__BB85_611;
$L__BB85_379:
	bar.sync 	0;
	not.pred 	%p361, %p1;
	@%p361 bra 	$L__BB85_381;
	shl.b32 	%r976, %r267, 2;
	mov.u32 	%r977, _ZZN3cub18CUB_300001_SM_10006detail6select23DeviceSelectSweepKernelINS2_10policy_hubIiNS0_8NullTypeEiLb0ELNS0_10SelectImplE1EE10Policy1000EN6thrust24THRUST_300001_SM_1000_NS6detail15normal_iteratorINSA_10device_ptrIiEEEEPS5_SF_PlNS0_13ScanTileStateIiLb1EEEN4cuda3std3__410__not_fn_tINSB_10functional5actorINSO_9compositeIJNSO_16operator_adaptorINSM_8equal_toIvEEEENSP_INSO_8argumentILj0EEEEENSP_INSO_5valueIiEEEEEEEEEEES5_iNS2_19streaming_context_tIlLb1EEELS6_1EEEvT0_T1_T2_T3_T4_T5_T6_T7_iT8_NS1_7vsmem_tEE19static_temp_storage;
	add.s32 	%r978, %r977, %r976;
	st.shared.u32 	[%r978], %r886;
$L__BB85_381:
	not.pred 	%p362, %p2;
	@%p362 bra 	$L__BB85_383;
	shl.b32 	%r979, %r268, 2;
	mov.u32 	%r980, _ZZN3cub18CUB_300001_SM_10006detail6select23DeviceSelectSweepKernelINS2_10policy_hubIiNS0_8NullTypeEiLb0ELNS0_10SelectImplE1EE10Policy1000EN6thrust24THRUST_300001_SM_1000_NS6detail15normal_iteratorINSA_10device_ptrIiEEEEPS5_SF_PlNS0_13ScanTileStateIiLb1EEEN4cuda3std3__410__not_fn_tINSB_10functional5actorINSO_9compositeIJNSO_16operator_adaptorINSM_8equal_toIvEEEENSP_INSO_8argumentILj0EEEEENSP_INSO_5valueIiEEEEEEEEEEES5_iNS2_19streaming_context_tIlLb1EEELS6_1EEEvT0_T1_T2_T3_T4_T5_T6_T7_iT8_NS1_7vsmem_tEE19static_temp_storage;
	add.s32 	%r981, %r980, %r979;
	st.shared.u32 	[%r981], %r887;
$L__BB85_383:
	not.pred 	%p363, %p3;
	@%p363 bra 	$L__BB85_385;
	shl.b32 	%r982, %r269, 2;
	mov.u32 	%r983, _ZZN3cub18CUB_300001_SM_10006detail6select23DeviceSelectSweepKernelINS2_10policy_hubIiNS0_8NullTypeEiLb0ELNS0_10SelectImplE1EE10Policy1000EN6thrust24THRUST_300001_SM_1000_NS6detail15normal_iteratorINSA_10device_ptrIiEEEEPS5_SF_PlNS0_13ScanTileStateIiLb1EEEN4cuda3std3__410__not_fn_tINSB_10functional5actorINSO_9compositeIJNSO_16operator_adaptorINSM_8equal_toIvEEEENSP_INSO_8argumentILj0EEEEENSP_INSO_5valueIiEEEEEEEEEEES5_iNS2_19streaming_context_tIlLb1EEELS6_1EEEvT0_T1_T2_T3_T4_T5_T6_T7_iT8_NS1_7vsmem_tEE19static_temp_storage;
	add.s32 	%r984, %r983, %r982;
	st.shared.u32 	[%r984], %r888;
$L__BB85_385:
	not.pred 	%p364, %p4;
	@%p364 bra 	$L__BB85_387;
	shl.b32 	%r985, %r270, 2;
	mov.u32 	%r986, _ZZN3cub18CUB_300001_SM_10006detail6select23DeviceSelectSweepKernelINS2_10policy_hubIiNS0_8NullTypeEiLb0ELNS0_10SelectImplE1EE10Policy1000EN6thrust24THRUST_300001_SM_1000_NS6detail15normal_iteratorINSA_10device_ptrIiEEEEPS5_SF_PlNS0_13ScanTileStateIiLb1EEEN4cuda3std3__410__not_fn_tINSB_10functional5actorINSO_9compositeIJNSO_16operator_adaptorINSM_8equal_toIvEEEENSP_INSO_8argumentILj0EEEEENSP_INSO_5valueIiEEEEEEEEEEES5_iNS2_19streaming_context_tIlLb1EEELS6_1EEEvT0_T1_T2_T3_T4_T5_T6_T7_iT8_NS1_7vsmem_tEE19static_temp_storage;
	add.s32 	%r987, %r986, %r985;
	st.shared.u32 	[%r987], %r889;
$L__BB85_387:
	not.pred 	%p365, %p5;
	@%p365 bra 	$L__BB85_389;
	shl.b32 	%r988, %r271, 2;
	mov.u32 	%r989, _ZZN3cub18CUB_300001_SM_10006detail6select23DeviceSelectSweepKernelINS2_10policy_hubIiNS0_8NullTypeEiLb0ELNS0_10SelectImplE1EE10Policy1000EN6thrust24THRUST_300001_SM_1000_NS6detail15normal_iteratorINSA_10device_ptrIiEEEEPS5_SF_PlNS0_13ScanTileStateIiLb1EEEN4cuda3std3__410__not_fn_tINSB_10functional5actorINSO_9compositeIJNSO_16operator_adaptorINSM_8equal_toIvEEEENSP_INSO_8argumentILj0EEEEENSP_INSO_5valueIiEEEEEEEEEEES5_iNS2_19streaming_context_tIlLb1EEELS6_1EEEvT0_T1_T2_T3_T4_T5_T6_T7_iT8_NS1_7vsmem_tEE19static_temp_storage;
	add.s32 	%r990, %r989, %r988;
	st.shared.u32 	[%r990], %r890;
$L__BB85_389:
	not.pred 	%p366, %p6;
	@%p366 bra 	$L__BB85_391;
	shl.b32 	%r991, %r272, 2;
	mov.u32 	%r992, _ZZN3cub18CUB_300001_SM_10006detail6select23DeviceSelectSweepKernelINS2_10policy_hubIiNS0_8NullTypeEiLb0ELNS0_10SelectImplE1EE10Policy1000EN6thrust24THRUST_300001_SM_1000_NS6detail15normal_iteratorINSA_10device_ptrIiEEEEPS5_SF_PlNS0_13ScanTileStateIiLb1EEEN4cuda3std3__410__not_fn_tINSB_10functional5actorINSO_9compositeIJNSO_16operator_adaptorINSM_8equal_toIvEEEENSP_INSO_8argumentILj0EEEEENSP_INSO_5valueIiEEEEEEEEEEES5_iNS2_19streaming_context_tIlLb1EEELS6_1EEEvT0_T1_T2_T3_T4_T5_T6_T7_iT8_NS1_7vsmem_tEE19static_temp_storage;
	add.s32 	%r993, %r992, %r991;
	st.shared.u32 	[%r993], %r891;
$L__BB85_391:
	not.pred 	%p367, %p7;
	@%p367 bra 	$L__BB85_393;
	shl.b32 	%r994, %r273, 2;
	mov.u32 	%r995, _ZZN3cub18CUB_300001_SM_10006detail6select23DeviceSelectSweepKernelINS2_10policy_hubIiNS0_8NullTypeEiLb0ELNS0_10SelectImplE1EE10Policy1000EN6thrust24THRUST_300001_SM_1000_NS6detail15normal_iteratorINSA_10device_ptrIiEEEEPS5_SF_PlNS0_13ScanTileStateIiLb1EEEN4cuda3std3__410__not_fn_tINSB_10functional5actorINSO_9compositeIJNSO_16operator_adaptorINSM_8equal_toIvEEEENSP_INSO_8argumentILj0EEEEENSP_INSO_5valueIiEEEEEEEEEEES5_iNS2_19streaming_context_tIlLb1EEELS6_1EEEvT0_T1_T2_T3_T4_T5_T6_T7_iT8_NS1_7vsmem_tEE19static_temp_storage;
	add.s32 	%r996, %r995, %r994;
	st.shared.u32 	[%r996], %r892;
$L__BB85_393:
	not.pred 	%p368, %p8;
	@%p368 bra 	$L__BB85_395;
	shl.b32 	%r997, %r274, 2;
	mov.u32 	%r998, _ZZN3cub18CUB_300001_SM_10006detail6select23DeviceSelectSweepKernelINS2_10policy_hubIiNS0_8NullTypeEiLb0ELNS0_10SelectImplE1EE10Policy1000EN6thrust24THRUST_300001_SM_1000_NS6detail15normal_iteratorINSA_10device_ptrIiEEEEPS5_SF_PlNS0_13ScanTileStateIiLb1EEEN4cuda3std3__410__not_fn_tINSB_10functional5actorINSO_9compositeIJNSO_16operator_adaptorINSM_8equal_toIvEEEENSP_INSO_8argumentILj0EEEEENSP_INSO_5valueIiEEEEEEEEEEES5_iNS2_19streaming_context_tIlLb1EEELS6_1EEEvT0_T1_T2_T3_T4_T5_T6_T7_iT8_NS1_7vsmem_tEE19static_temp_storage;
	add.s32 	%r999, %r998, %r997;
	st.shared.u32 	[%r999], %r893;
$L__BB85_395:
	not.pred 	%p369, %p9;
	@%p369 bra 	$L__BB85_397;
	shl.b32 	%r1000, %r275, 2;
	mov.u32 	%r1001, _ZZN3cub18CUB_300001_SM_10006detail6select23DeviceSelectSweepKernelINS2_10policy_hubIiNS0_8NullTypeEiLb0ELNS0_10SelectImplE1EE10Policy1000EN6thrust24THRUST_300001_SM_1000_NS6detail15normal_iteratorINSA_10device_ptrIiEEEEPS5_SF_PlNS0_13ScanTileStateIiLb1EEEN4cuda3std3__410__not_fn_tINSB_10functional5actorINSO_9compositeIJNSO_16operator_adaptorINSM_8equal_toIvEEEENSP_INSO_8argumentILj0EEEEENSP_INSO_5valueIiEEEEEEEEEEES5_iNS2_19streaming_context_tIlLb1EEELS6_1EEEvT0_T1_T2_T3_T4_T5_T6_T7_iT8_NS1_7vsmem_tEE19static_temp_storage;
	add.s32 	%r1002, %r1001, %r1000;
	st.shared.u32 	[%r1002], %r894;
$L__BB85_397:
	not.pred 	%p370, %p10;
	@%p370 bra 	$L__BB85_399;
	shl.b32 	%r1003, %r276, 2;
	mov.u32 	%r1004, _ZZN3cub18CUB_300001_SM_10006detail6select23DeviceSelectSweepKernelINS2_10policy_hubIiNS0_8NullTypeEiLb0ELNS0_10SelectImplE1EE10Policy1000EN6thrust24THRUST_300001_SM_1000_NS6detail15normal_iteratorINSA_10device_ptrIiEEEEPS5_SF_PlNS0_13ScanTileStateIiLb1EEEN4cuda3std3__410__not_fn_tINSB_10functional5actorINSO_9compositeIJNSO_16operator_adaptorINSM_8equal_toIvEEEENSP_INSO_8argumentILj0EEEEENSP_INSO_5valueIiEEEEEEEEEEES5_iNS2_19streaming_context_tIlLb1EEELS6_1EEEvT0_T1_T2_T3_T4_T5_T6_T7_iT8_NS1_7vsmem_tEE19static_temp_storage;
	add.s32 	%r1005, %r1004, %r1003;
	st.shared.u32 	[%r1005], %r895;
$L__BB85_399:
	not.pred 	%p371, %p11;
	@%p371 bra 	$L__BB85_401;
	shl.b32 	%r1006, %r277, 2;
	mov.u32 	%r1007, _ZZN3cub18CUB_300001_SM_10006detail6select23DeviceSelectSweepKernelINS2_10policy_hubIiNS0_8NullTypeEiLb0ELNS0_10SelectImplE1EE10Policy1000EN6thrust24THRUST_300001_SM_1000_NS6detail15normal_iteratorINSA_10device_ptrIiEEEEPS5_SF_PlNS0_13ScanTileStateIiLb1EEEN4cuda3std3__410__not_fn_tINSB_10functional5actorINSO_9compositeIJNSO_16operator_adaptorINSM_8equal_toIvEEEENSP_INSO_8argumentILj0EEEEENSP_INSO_5valueIiEEEEEEEEEEES5_iNS2_19streaming_context_tIlLb1EEELS6_1EEEvT0_T1_T2_T3_T4_T5_T6_T7_iT8_NS1_7vsmem_tEE19static_temp_storage;
	add.s32 	%r1008, %r1007, %r1006;
	st.shared.u32 	[%r1008], %r896;
$L__BB85_401:
	not.pred 	%p372, %p12;
	@%p372 bra 	$L__BB85_403;
	shl.b32 	%r1009, %r278, 2;
	mov.u32 	%r1010, _ZZN3cub18CUB_300001_SM_10006detail6select23DeviceSelectSweepKernelINS2_10policy_hubIiNS0_8NullTypeEiLb0ELNS0_10SelectImplE1EE10Policy1000EN6thrust24THRUST_300001_SM_1000_NS6detail15normal_iteratorINSA_10device_ptrIiEEEEPS5_SF_PlNS0_13ScanTileStateIiLb1EEEN4cuda3std3__410__not_fn_tINSB_10functional5actorINSO_9compositeIJNSO_16operator_adaptorINSM_8equal_toIvEEEENSP_INSO_8argumentILj0EEEEENSP_INSO_5valueIiEEEEEEEEEEES5_iNS2_19streaming_context_tIlLb1EEELS6_1EEEvT0_T1_T2_T3_T4_T5_T6_T7_iT8_NS1_7vsmem_tEE19static_temp_storage;
	add.s32 	%r1011, %r1010, %r1009;
	st.shared.u32 	[%r1011], %r897;
$L__BB85_403:
	not.pred 	%p373, %p13;
	@%p373 bra 	$L__BB85_405;
	shl.b32 	%r1012, %r279, 2;
	mov.u32 	%r1013, _ZZN3cub18CUB_300001_SM_10006detail6select23DeviceSelectSweepKernelINS2_10policy_hubIiNS0_8NullTypeEiLb0ELNS0_10SelectImplE1EE10Policy1000EN6thrust24THRUST_300001_SM_1000_NS6detail15normal_iteratorINSA_10device_ptrIiEEEEPS5_SF_PlNS0_13ScanTileStateIiLb1EEEN4cuda3std3__410__not_fn_tINSB_10functional5actorINSO_9compositeIJNSO_16operator_adaptorINSM_8equal_toIvEEEENSP_INSO_8argumentILj0EEEEENSP_INSO_5valueIiEEEEEEEEEEES5_iNS2_19streaming_context_tIlLb1EEELS6_1EEEvT0_T1_T2_T3_T4_T5_T6_T7_iT8_NS1_7vsmem_tEE19static_temp_storage;
	add.s32 	%r1014, %r1013, %r1012;
	st.shared.u32 	[%r1014], %r898;
$L__BB85_405:
	not.pred 	%p374, %p14;
	@%p374 bra 	$L__BB85_407;
	shl.b32 	%r1015, %r280, 2;
	mov.u32 	%r1016, _ZZN3cub18CUB_300001_SM_10006detail6select23DeviceSelectSweepKernelINS2_10policy_hubIiNS0_8NullTypeEiLb0ELNS0_10SelectImplE1EE10Policy1000EN6thrust24THRUST_300001_SM_1000_NS6detail15normal_iteratorINSA_10device_ptrIiEEEEPS5_SF_PlNS0_13ScanTileStateIiLb1EEEN4cuda3std3__410__not_fn_tINSB_10functional5actorINSO_9compositeIJNSO_16operator_adaptorINSM_8equal_toIvEEEENSP_INSO_8argumentILj0EEEEENSP_INSO_5valueIiEEEEEEEEEEES5_iNS2_19streaming_context_tIlLb1EEELS6_1EEEvT0_T1_T2_T3_T4_T5_T6_T7_iT8_NS1_7vsmem_tEE19static_temp_storage;
	add.s32 	%r1017, %r1016, %r1015;
	st.shared.u32 	[%r1017], %r899;
$L__BB85_407:
	not.pred 	%p375, %p15;
	@%p375 bra 	$L__BB85_409;
	shl.b32 	%r1018, %r281, 2;
	mov.u32 	%r1019, _ZZN3cub18CUB_300001_SM_10006detail6select23DeviceSelectSweepKernelINS2_10policy_hubIiNS0_8NullTypeEiLb0ELNS0_10SelectImplE1EE10Policy1000EN6thrust24THRUST_300001_SM_1000_NS6detail15normal_iteratorINSA_10device_ptrIiEEEEPS5_SF_PlNS0_13ScanTileStateIiLb1EEEN4cuda3std3__410__not_fn_tINSB_10functional5actorINSO_9compositeIJNSO_16operator_adaptorINSM_8equal_toIvEEEENSP_INSO_8argumentILj0EEEEENSP_INSO_5valueIiEEEEEEEEEEES5_iNS2_19streaming_context_tIlLb1EEELS6_1EEEvT0_T1_T2_T3_T4_T5_T6_T7_iT8_NS1_7vsmem_tEE19static_temp_storage;
	add.s32 	%r1020, %r1019, %r1018;
	st.shared.u32 	[%r1020], %r900;
$L__BB85_409:
	not.pred 	%p376, %p16;
	@%p376 bra 	$L__BB85_411;
	shl.b32 	%r1021, %r282, 2;
	mov.u32 	%r1022, _ZZN3cub18CUB_300001_SM_10006detail6select23DeviceSelectSweepKernelINS2_10policy_hubIiNS0_8NullTypeEiLb0ELNS0_10SelectImplE1EE10Policy1000EN6thrust24THRUST_300001_SM_1000_NS6detail15normal_iteratorINSA_10device_ptrIiEEEEPS5_SF_PlNS0_13ScanTileStateIiLb1EEEN4cuda3std3__410__not_fn_tINSB_10functional5actorINSO_9compositeIJNSO_16operator_adaptorINSM_8equal_toIvEEEENSP_INSO_8argumentILj0EEEEENSP_INSO_5valueIiEEEEEEEEEEES5_iNS2_19streaming_context_tIlLb1EEELS6_1EEEvT0_T1_T2_T3_T4_T5_T6_T7_iT8_NS1_7vsmem_tEE19static_temp_storage;
	add.s32 	%r1023, %r1022, %r1021;
	st.shared.u32 	[%r1023], %r901;
$L__BB85_411:
	not.pred 	%p377, %p17;
	@%p377 bra 	$L__BB85_413;
	shl.b32 	%r1024, %r283, 2;
	mov.u32 	%r1025, _ZZN3cub18CUB_300001_SM_10006detail6select23DeviceSelectSweepKernelINS2_10policy_hubIiNS0_8NullTypeEiLb0ELNS0_10SelectImplE1EE10Policy1000EN6thrust24THRUST_300001_SM_1000_NS6detail15normal_iteratorINSA_10device_ptrIiEEEEPS5_SF_PlNS0_13ScanTileStateIiLb1EEEN4cuda3std3__410__not_fn_tINSB_10functional5actorINSO_9compositeIJNSO_16operator_adaptorINSM_8equal_toIvEEEENSP_INSO_8argumentILj0EEEEENSP_INSO_5valueIiEEEEEEEEEEES5_iNS2_19streaming_context_tIlLb1EEELS6_1EEEvT0_T1_T2_T3_T4_T5_T6_T7_iT8_NS1_7vsmem_tEE19static_temp_storage;
	add.s32 	%r1026, %r1025, %r1024;
	st.shared.u32 	[%r1026], %r902;
$L__BB85_413:
	bar.sync 	0;
	setp.ge.u32 	%p378, %r1625, %r1660;
	@%p378 bra 	$L__BB85_611;
	ld.param.u32 	%r1585, [_ZN3cub18CUB_300001_SM_10006detail6select23DeviceSelectSweepKernelINS2_10policy_hubIiNS0_8NullTypeEiLb0ELNS0_10SelectImplE1EE10Policy1000EN6thrust24THRUST_300001_SM_1000_NS6detail15normal_iteratorINSA_10device_ptrIiEEEEPS5_SF_PlNS0_13ScanTileStateIiLb1EEEN4cuda3std3__410__not_fn_tINSB_10functional5actorINSO_9compositeIJNSO_16operator_adaptorINSM_8equal_toIvEEEENSP_INSO_8argumentILj0EEEEENSP_INSO_5valueIiEEEEEEEEEEES5_iNS2_19streaming_context_tIlLb1EEELS6_1EEEvT0_T1_T2_T3_T4_T5_T6_T7_iT8_NS1_7vsmem_tE_param_7];
	mov.u64 	%rd443, %rd220;
	ld.param.u8 	%rs6, [%rd443];
	ld.param.u64 	%rd444, [%rd443+24];
	cvta.to.global.u64 	%rd111, %rd444;
	add.s32 	%r1027, %r256, %r257;
	add.s32 	%r1028, %r1027, %r258;
	add.s32 	%r1029, %r1028, %r259;
	add.s32 	%r1030, %r1029, %r260;
	add.s32 	%r1031, %r1030, %r261;
	add.s32 	%r1032, %r1031, %r262;
	add.s32 	%r1033, %r1032, %r263;
	add.s32 	%r1034, %r1033, %r264;
	add.s32 	%r1035, %r1034, %r265;
	add.s32 	%r1036, %r1035, %r266;
	add.s32 	%r1037, %r1036, %r255;
	add.s32 	%r1038, %r1037, %r1585;
	sub.s32 	%r1039, %r1038, %r1625;
	add.s32 	%r285, %r1039, -6529;
	mul.hi.u32 	%r1040, %r285, -1431655765;
	shr.u32 	%r1041, %r1040, 8;
	add.s32 	%r286, %r1041, 1;
	and.b32  	%r1042, %r1041, 3;
	setp.eq.s32 	%p379, %r1042, 3;
	@%p379 bra 	$L__BB85_419;
	cvt.u64.u32 	%rd774, %r1625;
	shl.b32 	%r1043, %r1625, 2;
	mov.u32 	%r1044, _ZZN3cub18CUB_300001_SM_10006detail6select23DeviceSelectSweepKernelINS2_10policy_hubIiNS0_8NullTypeEiLb0ELNS0_10SelectImplE1EE10Policy1000EN6thrust24THRUST_300001_SM_1000_NS6detail15normal_iteratorINSA_10device_ptrIiEEEEPS5_SF_PlNS0_13ScanTileStateIiLb1EEEN4cuda3std3__410__not_fn_tINSB_10functional5actorINSO_9compositeIJNSO_16operator_adaptorINSM_8equal_toIvEEEENSP_INSO_8argumentILj0EEEEENSP_INSO_5valueIiEEEEEEEEEEES5_iNS2_19streaming_context_tIlLb1EEELS6_1EEEvT0_T1_T2_T3_T4_T5_T6_T7_iT8_NS1_7vsmem_tEE19static_temp_storage;
	add.s32 	%r1624, %r1044, %r1043;
	and.b32  	%r1045, %r286, 3;
	neg.s32 	%r1623, %r1045;
$L__BB85_416:
	.pragma "nounroll";
	setp.ne.s16 	%p380, %rs6, 0;
	mov.b64 	%rd775, 0;
	@%p380 bra 	$L__BB85_418;
	ld.global.u64 	%rd775, [%rd111];
$L__BB85_418:
	add.s64 	%rd446, %rd775, %rd774;
	shl.b64 	%rd447, %rd446, 2;
	add.s64 	%rd448, %rd4, %rd447;
	ld.shared.u32 	%r1046, [%r1624];
	st.global.u32 	[%rd448], %r1046;
	add.s64 	%rd774, %rd774, 384;
	cvt.u32.u64 	%r1625, %rd774;
	add.s32 	%r1624, %r1624, 1536;
	add.s32 	%r1623, %r1623, 1;
	setp.ne.s32 	%p381, %r1623, 0;
	@%p381 bra 	$L__BB85_416;
$L__BB85_419:
	setp.lt.u32 	%p382, %r285, 1152;
	@%p382 bra 	$L__BB85_611;
	mul.wide.u32 	%rd450, %r1625, 4;
	add.s64 	%rd117, %rd4, %rd450;
	shl.b32 	%r1047, %r1625, 2;
	mov.u32 	%r1048, _ZZN3cub18CUB_300001_SM_10006detail6select23DeviceSelectSweepKernelINS2_10policy_hubIiNS0_8NullTypeEiLb0ELNS0_10SelectImplE1EE10Policy1000EN6thrust24THRUST_300001_SM_1000_NS6detail15normal_iteratorINSA_10device_ptrIiEEEEPS5_SF_PlNS0_13ScanTileStateIiLb1EEEN4cuda3std3__410__not_fn_tINSB_10functional5actorINSO_9compositeIJNSO_16operator_adaptorINSM_8equal_toIvEEEENSP_INSO_8argumentILj0EEEEENSP_INSO_5valueIiEEEEEEEEEEES5_iNS2_19streaming_context_tIlLb1EEELS6_1EEEvT0_T1_T2_T3_T4_T5_T6_T7_iT8_NS1_7vsmem_tEE19static_temp_storage;
	add.s32 	%r1049, %r1047, %r1048;
	add.s32 	%r1626, %r1049, 3072;
	mov.b64 	%rd776, 0;
$L__BB85_421:
	setp.ne.s16 	%p383, %rs6, 0;
	mov.b64 	%rd777, 0;
	@%p383 bra 	$L__BB85_423;
	ld.global.u64 	%rd777, [%rd111];
$L__BB85_423:
	setp.ne.s16 	%p384, %rs6, 0;
	shl.b64 	%rd453, %rd777, 2;
	add.s64 	%rd454, %rd776, %rd453;
	add.s64 	%rd455, %rd117, %rd454;
	ld.shared.u32 	%r1050, [%r1626+-3072];
	st.global.u32 	[%rd455], %r1050;
	mov.b64 	%rd778, 0;
	@%p384 bra 	$L__BB85_425;
	ld.global.u64 	%rd778, [%rd111];
$L__BB85_425:
	setp.ne.s16 	%p385, %rs6, 0;
	shl.b64 	%rd457, %rd778, 2;
	add.s64 	%rd458, %rd776, %rd457;
	add.s64 	%rd459, %rd117, %rd458;
	ld.shared.u32 	%r1051, [%r1626+-1536];
	st.global.u32 	[%rd459+1536], %r1051;
	mov.b64 	%rd779, 0;
	@%p385 bra 	$L__BB85_427;
	ld.global.u64 	%rd779, [%rd111];
$L__BB85_427:
	setp.ne.s16 	%p386, %rs6, 0;
	shl.b64 	%rd461, %rd779, 2;
	add.s64 	%rd462, %rd776, %rd461;
	add.s64 	%rd463, %rd117, %rd462;
	ld.shared.u32 	%r1052, [%r1626];
	st.global.u32 	[%rd463+3072], %r1052;
	mov.b64 	%rd780, 0;
	@%p386 bra 	$L__BB85_429;
	ld.global.u64 	%rd780, [%rd111];
$L__BB85_429:
	shl.b64 	%rd464, %rd780, 2;
	add.s64 	%rd465, %rd776, %rd464;
	add.s64 	%rd466, %rd117, %rd465;
	ld.shared.u32 	%r1053, [%r1626+1536];
	st.global.u32 	[%rd466+4608], %r1053;
	add.s32 	%r1625, %r1625, 1536;
	add.s64 	%rd776, %rd776, 6144;
	add.s32 	%r1626, %r1626, 6144;
	setp.lt.s32 	%p387, %r1625, %r1660;
	@%p387 bra 	$L__BB85_421;
	bra.uni 	$L__BB85_611;
$L__BB85_430:
	ld.param.u8 	%rs9, [%rd1];
	setp.eq.s16 	%p37, %rs9, 0;
	ld.param.u64 	%rd223, [%rd1+16];
	selp.b64 	%rd224, %rd223, 0, %p37;
	cvt.s64.s32 	%rd225, %r3;
	add.s64 	%rd226, %rd224, %rd225;
	mov.u32 	%r1656, %tid.x;
	and.b32  	%r445, %r1656, 31;
	and.b32  	%r446, %r1656, 992;
	mul.lo.s32 	%r447, %r446, 17;
	or.b32  	%r301, %r447, %r445;
	setp.ge.s32 	%p38, %r301, %r187;
	cvt.u64.u32 	%rd227, %r301;
	add.s64 	%rd228, %rd226, %rd227;
	shl.b64 	%rd229, %rd228, 2;
	add.s64 	%rd162, %rd3, %rd229;
	@%p38 bra 	$L__BB85_432;
	ld.global.u32 	%r1628, [%rd162];
$L__BB85_432:
	add.s32 	%r449, %r301, 32;
	setp.ge.s32 	%p39, %r449, %r187;
	@%p39 bra 	$L__BB85_434;
	ld.global.u32 	%r1629, [%rd162+128];
$L__BB85_434:
	add.s32 	%r451, %r301, 64;
	setp.ge.s32 	%p40, %r451, %r187;
	@%p40 bra 	$L__BB85_436;
	ld.global.u32 	%r1630, [%rd162+256];
$L__BB85_436:
	add.s32 	%r453, %r301, 96;
	setp.ge.s32 	%p41, %r453, %r187;
	@%p41 bra 	$L__BB85_438;
	ld.global.u32 	%r1631, [%rd162+384];
$L__BB85_438:
	add.s32 	%r455, %r301, 128;
	setp.ge.s32 	%p42, %r455, %r187;
	@%p42 bra 	$L__BB85_440;
	ld.global.u32 	%r1632, [%rd162+512];
$L__BB85_440:
	add.s32 	%r457, %r301, 160;
	setp.ge.s32 	%p43, %r457, %r187;
	@%p43 bra 	$L__BB85_442;
	ld.global.u32 	%r1633, [%rd162+640];
$L__BB85_442:
	add.s32 	%r459, %r301, 192;
	setp.ge.s32 	%p44, %r459, %r187;
	@%p44 bra 	$L__BB85_444;
	ld.global.u32 	%r1634, [%rd162+768];
$L__BB85_444:
	add.s32 	%r461, %r301, 224;
	setp.ge.s32 	%p45, %r461, %r187;
	@%p45 bra 	$L__BB85_446;
	ld.global.u32 	%r1635, [%rd162+896];
$L__BB85_446:
	add.s32 	%r463, %r301, 256;
	setp.ge.s32 	%p46, %r463, %r187;
	@%p46 bra 	$L__BB85_448;
	ld.global.u32 	%r1636, [%rd162+1024];
$L__BB85_448:
	add.s32 	%r465, %r301, 288;
	setp.ge.s32 	%p47, %r465, %r187;
	@%p47 bra 	$L__BB85_450;
	ld.global.u32 	%r1637, [%rd162+1152];
$L__BB85_450:
	add.s32 	%r467, %r301, 320;
	setp.ge.s32 	%p48, %r467, %r187;
	@%p48 bra 	$L__BB85_452;
	ld.global.u32 	%r1638, [%rd162+1280];
$L__BB85_452:
	add.s32 	%r469, %r301, 352;
	setp.ge.s32 	%p49, %r469, %r187;
	@%p49 bra 	$L__BB85_454;
	ld.global.u32 	%r1639, [%rd162+1408];
$L__BB85_454:
	add.s32 	%r471, %r301, 384;
	setp.ge.s32 	%p50, %r471, %r187;
	@%p50 bra 	$L__BB85_456;
	ld.global.u32 	%r1640, [%rd162+1536];
$L__BB85_456:
	add.s32 	%r473, %r301, 416;
	setp.ge.s32 	%p51, %r473, %r187;
	@%p51 bra 	$L__BB85_458;
	ld.global.u32 	%r1641, [%rd162+1664];
$L__BB85_458:
	add.s32 	%r475, %r301, 448;
	setp.ge.s32 	%p52, %r475, %r187;
	@%p52 bra 	$L__BB85_460;
	ld.global.u32 	%r1642, [%rd162+1792];
$L__BB85_460:
	add.s32 	%r477, %r301, 480;
	setp.ge.s32 	%p53, %r477, %r187;
	@%p53 bra 	$L__BB85_462;
	ld.global.u32 	%r1643, [%rd162+1920];
$L__BB85_462:
	add.s32 	%r479, %r301, 512;
	setp.ge.s32 	%p54, %r479, %r187;
	@%p54 bra 	$L__BB85_464;
	ld.global.u32 	%r1644, [%rd162+2048];
$L__BB85_464:
	// begin inline asm
	mov.u32 %r480, %laneid;
	// end inline asm
	shr.u32 	%r337, %r1656, 5;
	mad.lo.s32 	%r511, %r337, 544, %r480;
	shl.b32 	%r512, %r511, 2;
	mov.u32 	%r513, _ZZN3cub18CUB_300001_SM_10006detail6select23DeviceSelectSweepKernelINS2_10policy_hubIiNS0_8NullTypeEiLb0ELNS0_10SelectImplE1EE10Policy1000EN6thrust24THRUST_300001_SM_1000_NS6detail15normal_iteratorINSA_10device_ptrIiEEEEPS5_SF_PlNS0_13ScanTileStateIiLb1EEEN4cuda3std3__410__not_fn_tINSB_10functional5actorINSO_9compositeIJNSO_16operator_adaptorINSM_8equal_toIvEEEENSP_INSO_8argumentILj0EEEEENSP_INSO_5valueIiEEEEEEEEEEES5_iNS2_19streaming_context_tIlLb1EEELS6_1EEEvT0_T1_T2_T3_T4_T5_T6_T7_iT8_NS1_7vsmem_tEE19static_temp_storage;
	add.s32 	%r514, %r513, %r512;
	st.shared.u32 	[%r514], %r1628;
	st.shared.u32 	[%r514+128], %r1629;
	st.shared.u32 	[%r514+256], %r1630;
	st.shared.u32 	[%r514+384], %r1631;
	st.shared.u32 	[%r514+512], %r1632;
	st.shared.u32 	[%r514+640], %r1633;
	st.shared.u32 	[%r514+768], %r1634;
	st.shared.u32 	[%r514+896], %r1635;
	st.shared.u32 	[%r514+1024], %r1636;
	st.shared.u32 	[%r514+1152], %r1637;
	st.shared.u32 	[%r514+1280], %r1638;
	st.shared.u32 	[%r514+1408], %r1639;
	st.shared.u32 	[%r514+1536], %r1640;
	st.shared.u32 	[%r514+1664], %r1641;
	st.shared.u32 	[%r514+1792], %r1642;
	st.shared.u32 	[%r514+1920], %r1643;
	st.shared.u32 	[%r514+2048], %r1644;
	bar.warp.sync 	-1;
	shl.b32 	%r515, %r480, 6;
	add.s32 	%r516, %r514, %r515;
	ld.shared.u32 	%r517, [%r516];
	ld.shared.u32 	%r518, [%r516+4];
	ld.shared.u32 	%r519, [%r516+8];
	ld.shared.u32 	%r520, [%r516+12];
	ld.shared.u32 	%r521, [%r516+16];
	ld.shared.u32 	%r522, [%r516+20];
	ld.shared.u32 	%r523, [%r516+24];
	ld.shared.u32 	%r524, [%r516+28];
	ld.shared.u32 	%r525, [%r516+32];
	ld.shared.u32 	%r526, [%r516+36];
	ld.shared.u32 	%r527, [%r516+40];
	ld.shared.u32 	%r528, [%r516+44];
	ld.shared.u32 	%r529, [%r516+48];
	ld.shared.u32 	%r530, [%r516+52];
	ld.shared.u32 	%r531, [%r516+56];
	ld.shared.u32 	%r532, [%r516+60];
	ld.shared.u32 	%r533, [%r516+64];
	mul.lo.s32 	%r534, %r1656, 17;
	setp.ge.s32 	%p55, %r534, %r187;
	setp.ne.s32 	%p56, %r517, %r1;
	or.pred  	%p18, %p55, %p56;
	selp.u32 	%r535, 1, 0, %p18;
	add.s32 	%r536, %r534, 1;
	setp.ge.s32 	%p57, %r536, %r187;
	setp.ne.s32 	%p58, %r518, %r1;
	or.pred  	%p19, %p57, %p58;
	selp.u32 	%r537, 1, 0, %p19;
	add.s32 	%r538, %r534, 2;
	setp.ge.s32 	%p59, %r538, %r187;
	setp.ne.s32 	%p60, %r519, %r1;
	or.pred  	%p20, %p59, %p60;
	selp.u32 	%r539, 1, 0, %p20;
	add.s32 	%r540, %r534, 3;
	setp.ge.s32 	%p61, %r540, %r187;
	setp.ne.s32 	%p62, %r520, %r1;
	or.pred  	%p21, %p61, %p62;
	selp.u32 	%r541, 1, 0, %p21;
	add.s32 	%r542, %r534, 4;
	setp.ge.s32 	%p63, %r542, %r187;
	setp.ne.s32 	%p64, %r521, %r1;
	or.pred  	%p22, %p63, %p64;
	selp.u32 	%r543, 1, 0, %p22;
	add.s32 	%r544, %r534, 5;
	setp.ge.s32 	%p65, %r544, %r187;
	setp.ne.s32 	%p66, %r522, %r1;
	or.pred  	%p23, %p65, %p66;
	selp.u32 	%r545, 1, 0, %p23;
	add.s32 	%r546, %r534, 6;
	setp.ge.s32 	%p67, %r546, %r187;
	setp.ne.s32 	%p68, %r523, %r1;
	or.pred  	%p24, %p67, %p68;
	selp.u32 	%r547, 1, 0, %p24;
	add.s32 	%r548, %r534, 7;
	setp.ge.s32 	%p69, %r548, %r187;
	setp.ne.s32 	%p70, %r524, %r1;
	or.pred  	%p25, %p69, %p70;
	selp.u32 	%r549, 1, 0, %p25;
	add.s32 	%r550, %r534, 8;
	setp.ge.s32 	%p71, %r550, %r187;
	setp.ne.s32 	%p72, %r525, %r1;
	or.pred  	%p26, %p71, %p72;
	selp.u32 	%r551, 1, 0, %p26;
	add.s32 	%r552, %r534, 9;
	setp.ge.s32 	%p73, %r552, %r187;
	setp.ne.s32 	%p74, %r526, %r1;
	or.pred  	%p27, %p73, %p74;
	selp.u32 	%r553, 1, 0, %p27;
	add.s32 	%r554, %r534, 10;
	setp.ge.s32 	%p75, %r554, %r187;
	setp.ne.s32 	%p76, %r527, %r1;
	or.pred  	%p28, %p75, %p76;
	selp.u32 	%r555, 1, 0, %p28;
	add.s32 	%r556, %r534, 11;
	setp.ge.s32 	%p77, %r556, %r187;
	setp.ne.s32 	%p78, %r528, %r1;
	or.pred  	%p29, %p77, %p78;
	selp.u32 	%r557, 1, 0, %p29;
	add.s32 	%r558, %r534, 12;
	setp.ge.s32 	%p79, %r558, %r187;
	setp.ne.s32 	%p80, %r529, %r1;
	or.pred  	%p30, %p79, %p80;
	selp.u32 	%r559, 1, 0, %p30;
	add.s32 	%r560, %r534, 13;
	setp.ge.s32 	%p81, %r560, %r187;
	setp.ne.s32 	%p82, %r530, %r1;
	or.pred  	%p31, %p81, %p82;
	selp.u32 	%r561, 1, 0, %p31;
	add.s32 	%r562, %r534, 14;
	setp.ge.s32 	%p83, %r562, %r187;
	setp.ne.s32 	%p84, %r531, %r1;
	or.pred  	%p32, %p83, %p84;
	selp.u32 	%r563, 1, 0, %p32;
	add.s32 	%r564, %r534, 15;
	setp.ge.s32 	%p85, %r564, %r187;
	setp.ne.s32 	%p86, %r532, %r1;
	or.pred  	%p33, %p85, %p86;
	selp.u32 	%r565, 1, 0, %p33;
	add.s32 	%r566, %r534, 16;
	setp.ge.s32 	%p87, %r566, %r187;
	setp.ne.s32 	%p88, %r533, %r1;
	or.pred  	%p34, %p87, %p88;
	selp.u32 	%r567, 1, 0, %p34;
	bar.sync 	0;
	add.s32 	%r355, %r537, %r535;
	add.s32 	%r568, %r355, %r539;
	add.s32 	%r356, %r568, %r541;
	add.s32 	%r357, %r356, %r543;
	add.s32 	%r358, %r357, %r545;
	add.s32 	%r569, %r358, %r547;
	add.s32 	%r359, %r569, %r549;
	add.s32 	%r570, %r359, %r551;
	add.s32 	%r571, %r570, %r553;
	add.s32 	%r572, %r571, %r555;
	add.s32 	%r573, %r572, %r557;
	add.s32 	%r574, %r573, %r559;
	add.s32 	%r575, %r574, %r561;
	add.s32 	%r576, %r575, %r563;
	add.s32 	%r577, %r576, %r565;
	add.s32 	%r485, %r577, %r567;
	mov.b32 	%r483, 1;
	mov.b32 	%r508, 0;
	mov.b32 	%r510, -1;
	// begin inline asm
	{  .reg .s32 r0;  .reg .pred p;  shfl.sync.up.b32 r0|p, %r485, %r483, %r508, %r510;  @p add.s32 r0, r0, %r485;  mov.s32 %r481, r0;}
	// end inline asm
	mov.b32 	%r489, 2;
	// begin inline asm
	{  .reg .s32 r0;  .reg .pred p;  shfl.sync.up.b32 r0|p, %r481, %r489, %r508, %r510;  @p add.s32 r0, r0, %r481;  mov.s32 %r487, r0;}
	// end inline asm
	mov.b32 	%r495, 4;
	// begin inline asm
	{  .reg .s32 r0;  .reg .pred p;  shfl.sync.up.b32 r0|p, %r487, %r495, %r508, %r510;  @p add.s32 r0, r0, %r487;  mov.s32 %r493, r0;}
	// end inline asm
	mov.b32 	%r501, 8;
	// begin inline asm
	{  .reg .s32 r0;  .reg .pred p;  shfl.sync.up.b32 r0|p, %r493, %r501, %r508, %r510;  @p add.s32 r0, r0, %r493;  mov.s32 %r499, r0;}
	// end inline asm
	mov.b32 	%r507, 16;
	// begin inline asm
	{  .reg .s32 r0;  .reg .pred p;  shfl.sync.up.b32 r0|p, %r499, %r507, %r508, %r510;  @p add.s32 r0, r0, %r499;  mov.s32 %r505, r0;}
	// end inline asm
	setp.ne.s32 	%p89, %r480, 31;
	@%p89 bra 	$L__BB85_466;
	shl.b32 	%r578, %r337, 2;
	mov.u32 	%r579, _ZZN3cub18CUB_300001_SM_10006detail6select23DeviceSelectSweepKernelINS2_10policy_hubIiNS0_8NullTypeEiLb0ELNS0_10SelectImplE1EE10Policy1000EN6thrust24THRUST_300001_SM_1000_NS6detail15normal_iteratorINSA_10device_ptrIiEEEEPS5_SF_PlNS0_13ScanTileStateIiLb1EEEN4cuda3std3__410__not_fn_tINSB_10functional5actorINSO_9compositeIJNSO_16operator_adaptorINSM_8equal_toIvEEEENSP_INSO_8argumentILj0EEEEENSP_INSO_5valueIiEEEEEEEEEEES5_iNS2_19streaming_context_tIlLb1EEELS6_1EEEvT0_T1_T2_T3_T4_T5_T6_T7_iT8_NS1_7vsmem_tEE19static_temp_storage;
	add.s32 	%r580, %r579, %r578;
	st.shared.u32 	[%r580], %r505;
$L__BB85_466:
	sub.s32 	%r581, %r505, %r485;
	bar.sync 	0;
	ld.shared.v4.u32 	{%r582, %r583, %r584, %r585}, [_ZZN3cub18CUB_300001_SM_10006detail6select23DeviceSelectSweepKernelINS2_10policy_hubIiNS0_8NullTypeEiLb0ELNS0_10SelectImplE1EE10Policy1000EN6thrust24THRUST_300001_SM_1000_NS6detail15normal_iteratorINSA_10device_ptrIiEEEEPS5_SF_PlNS0_13ScanTileStateIiLb1EEEN4cuda3std3__410__not_fn_tINSB_10functional5actorINSO_9compositeIJNSO_16operator_adaptorINSM_8equal_toIvEEEENSP_INSO_8argumentILj0EEEEENSP_INSO_5valueIiEEEEEEEEEEES5_iNS2_19streaming_context_tIlLb1EEELS6_1EEEvT0_T1_T2_T3_T4_T5_T6_T7_iT8_NS1_7vsmem_tEE19static_temp_storage];
	add.s32 	%r586, %r583, %r582;
	setp.eq.s32 	%p90, %r337, 2;
	selp.b32 	%r587, %r586, %r582, %p90;
	add.s32 	%r588, %r586, %r584;
	setp.eq.s32 	%p91, %r337, 3;
	selp.b32 	%r589, %r588, %r587, %p91;
	add.s32 	%r590, %r588, %r585;
	setp.eq.s32 	%p92, %r337, 4;
	selp.b32 	%r591, %r590, %r589, %p92;
	ld.shared.v4.u32 	{%r592, %r593, %r594, %r595}, [_ZZN3cub18CUB_300001_SM_10006detail6select23DeviceSelectSweepKernelINS2_10policy_hubIiNS0_8NullTypeEiLb0ELNS0_10SelectImplE1EE10Policy1000EN6thrust24THRUST_300001_SM_1000_NS6detail15normal_iteratorINSA_10device_ptrIiEEEEPS5_SF_PlNS0_13ScanTileStateIiLb1EEEN4cuda3std3__410__not_fn_tINSB_10functional5actorINSO_9compositeIJNSO_16operator_adaptorINSM_8equal_toIvEEEENSP_INSO_8argumentILj0EEEEENSP_INSO_5valueIiEEEEEEEEEEES5_iNS2_19streaming_context_tIlLb1EEELS6_1EEEvT0_T1_T2_T3_T4_T5_T6_T7_iT8_NS1_7vsmem_tEE19static_temp_storage+16];
	add.s32 	%r596, %r590, %r592;
	setp.eq.s32 	%p93, %r337, 5;
	selp.b32 	%r597, %r596, %r591, %p93;
	add.s32 	%r598, %r596, %r593;
	setp.eq.s32 	%p94, %r337, 6;
	selp.b32 	%r599, %r598, %r597, %p94;
	add.s32 	%r600, %r598, %r594;
	setp.eq.s32 	%p95, %r337, 7;
	selp.b32 	%r601, %r600, %r599, %p95;
	add.s32 	%r602, %r600, %r595;
	setp.eq.s32 	%p96, %r337, 8;
	selp.b32 	%r603, %r602, %r601, %p96;
	ld.shared.v4.u32 	{%r604, %r605, %r606, %r607}, [_ZZN3cub18CUB_300001_SM_10006detail6select23DeviceSelectSweepKernelINS2_10policy_hubIiNS0_8NullTypeEiLb0ELNS0_10SelectImplE1EE10Policy1000EN6thrust24THRUST_300001_SM_1000_NS6detail15normal_iteratorINSA_10device_ptrIiEEEEPS5_SF_PlNS0_13ScanTileStateIiLb1EEEN4cuda3std3__410__not_fn_tINSB_10functional5actorINSO_9compositeIJNSO_16operator_adaptorINSM_8equal_toIvEEEENSP_INSO_8argumentILj0EEEEENSP_INSO_5valueIiEEEEEEEEEEES5_iNS2_19streaming_context_tIlLb1EEELS6_1EEEvT0_T1_T2_T3_T4_T5_T6_T7_iT8_NS1_7vsmem_tEE19static_temp_storage+32];
	add.s32 	%r608, %r602, %r604;
	setp.eq.s32 	%p97, %r337, 9;
	selp.b32 	%r609, %r608, %r603, %p97;
	add.s32 	%r610, %r608, %r605;
	setp.eq.s32 	%p98, %r337, 10;
	selp.b32 	%r611, %r610, %r609, %p98;
	add.s32 	%r612, %r610, %r606;
	setp.eq.s32 	%p99, %r337, 11;
	selp.b32 	%r613, %r612, %r611, %p99;
	add.s32 	%r362, %r612, %r607;
	setp.gt.u32 	%p100, %r1656, 31;
	setp.lt.u32 	%p101, %r1656, 32;
	setp.eq.s32 	%p102, %r480, 0;
	selp.b32 	%r614, 0, %r581, %p102;
	add.s32 	%r1652, %r613, %r614;
	selp.b32 	%r364, %r581, %r1652, %p101;
	@%p100 bra 	$L__BB85_491;
	setp.ne.s32 	%p103, %r1656, 0;
	mul.wide.s32 	%rd230, %r2, 8;
	add.s64 	%rd163, %rd2, %rd230;
	@%p103 bra 	$L__BB85_469;
	st.shared.u32 	[_ZZN3cub18CUB_300001_SM_10006detail6select23DeviceSelectSweepKernelINS2_10policy_hubIiNS0_8NullTypeEiLb0ELNS0_10SelectImplE1EE10Policy1000EN6thrust24THRUST_300001_SM_1000_NS6detail15normal_iteratorINSA_10device_ptrIiEEEEPS5_SF_PlNS0_13ScanTileStateIiLb1EEEN4cuda3std3__410__not_fn_tINSB_10functional5actorINSO_9compositeIJNSO_16operator_adaptorINSM_8equal_toIvEEEENSP_INSO_8argumentILj0EEEEENSP_INSO_5valueIiEEEEEEEEEEES5_iNS2_19streaming_context_tIlLb1EEELS6_1EEEvT0_T1_T2_T3_T4_T5_T6_T7_iT8_NS1_7vsmem_tEE19static_temp_storage+76], %r362;
	add.s64 	%rd231, %rd163, 256;
	mov.b32 	%r615, 100;
	// begin inline asm
	st.relaxed.gpu.v2.u32 [%rd231], {%r615, %r362};
	// end inline asm
$L__BB85_469:
	not.b32 	%r617, %r1656;
	add.s32 	%r1649, %r2, %r617;
	mov.u32 	%r366, %nctaid.x;
	setp.gt.u32 	%p104, %r366, 499;
	@%p104 bra 	$L__BB85_471;
	membar.cta;
	bra.uni 	$L__BB85_472;
$L__BB85_471:
	mov.b32 	%r618, 1150;
	// begin inline asm
	nanosleep.u32 %r618;
	// end inline asm
$L__BB85_472:
	mul.wide.s32 	%rd233, %r1649, 8;
	add.s64 	%rd234, %rd2, %rd233;
	add.s64 	%rd232, %rd234, 256;
	// begin inline asm
	ld.relaxed.gpu.v2.u32 {%r1650, %r1646}, [%rd232];
	// end inline asm
$L__BB85_473:
	setp.eq.s32 	%p105, %r1650, 99;
	mov.b32 	%r621, -1;
	vote.sync.any.pred 	%p106, %p105, %r621;
	not.pred 	%p107, %p106;
	@%p107 bra 	$L__BB85_478;
	setp.gt.u32 	%p227, %r366, 499;
	@%p227 bra 	$L__BB85_476;
	membar.cta;
	bra.uni 	$L__BB85_477;
$L__BB85_476:
	mov.b32 	%r810, 76;
	// begin inline asm
	nanosleep.u32 %r810;
	// end inline asm
$L__BB85_477:
	// begin inline asm
	ld.relaxed.gpu.v2.u32 {%r1650, %r1646}, [%rd232];
	// end inline asm
	bra.uni 	$L__BB85_473;
$L__BB85_478:
	setp.eq.s32 	%p108, %r1650, 101;
	mov.b32 	%r648, -1;
	vote.sync.ballot.b32 	%r649, %p108, %r648;
	// begin inline asm
	mov.u32 %r623, %lanemask_ge;
	// end inline asm
	and.b32  	%r650, %r649, %r623;
	or.b32  	%r651, %r650, -2147483648;
	add.s32 	%r652, %r651, -1;
	not.b32 	%r653, %r651;
	and.b32  	%r654, %r653, %r652;
	popc.b32 	%r627, %r654;
	mov.b32 	%r626, 1;
	// begin inline asm
	shfl.sync.down.b32 %r624, %r1646, %r626, %r627, %r648;
	// end inline asm
	setp.lt.s32 	%p110, %r480, %r627;
	selp.b32 	%r655, %r624, 0, %p110;
	add.s32 	%r630, %r655, %r1646;
	mov.b32 	%r631, 2;
	// begin inline asm
	shfl.sync.down.b32 %r629, %r630, %r631, %r627, %r648;
	// end inline asm
	add.s32 	%r376, %r480, 2;
	setp.gt.s32 	%p111, %r376, %r627;
	selp.b32 	%r656, 0, %r629, %p111;
	add.s32 	%r635, %r630, %r656;
	mov.b32 	%r636, 4;
	// begin inline asm
	shfl.sync.down.b32 %r634, %r635, %r636, %r627, %r648;
	// end inline asm
	add.s32 	%r377, %r480, 4;
	setp.gt.s32 	%p112, %r377, %r627;
	selp.b32 	%r657, 0, %r634, %p112;
	add.s32 	%r640, %r635, %r657;
	mov.b32 	%r641, 8;
	// begin inline asm
	shfl.sync.down.b32 %r639, %r640, %r641, %r627, %r648;
	// end inline asm
	add.s32 	%r378, %r480, 8;
	setp.gt.s32 	%p113, %r378, %r627;
	selp.b32 	%r658, 0, %r639, %p113;
	add.s32 	%r645, %r640, %r658;
	mov.b32 	%r646, 16;
	// begin inline asm
	shfl.sync.down.b32 %r644, %r645, %r646, %r627, %r648;
	// end inline asm
	add.s32 	%r379, %r480, 16;
	setp.gt.s32 	%p114, %r379, %r627;
	selp.b32 	%r659, 0, %r644, %p114;
	add.s32 	%r1647, %r645, %r659;
	add.s64 	%rd165, %rd2, 256;
$L__BB85_479:
	setp.ne.s32 	%p115, %r1650, 101;
	mov.b32 	%r660, -1;
	vote.sync.all.pred 	%p116, %p115, %r660;
	not.pred 	%p117, %p116;
	@%p117 bra 	$L__BB85_487;
	mul.wide.s32 	%rd345, %r1649, 8;
	add.s64 	%rd346, %rd165, %rd345;
	add.s64 	%rd344, %rd346, -256;
	// begin inline asm
	ld.relaxed.gpu.v2.u32 {%r1650, %r1651}, [%rd344];
	// end inline asm
$L__BB85_481:
	setp.eq.s32 	%p216, %r1650, 99;
	mov.b32 	%r768, -1;
	vote.sync.any.pred 	%p217, %p216, %r768;
	not.pred 	%p218, %p217;
	@%p218 bra 	$L__BB85_486;
	setp.gt.u32 	%p226, %r366, 499;
	@%p226 bra 	$L__BB85_484;
	membar.cta;
	bra.uni 	$L__BB85_485;
$L__BB85_484:
	mov.b32 	%r807, 76;
	// begin inline asm
	nanosleep.u32 %r807;
	// end inline asm
$L__BB85_485:
	// begin inline asm
	ld.relaxed.gpu.v2.u32 {%r1650, %r1651}, [%rd344];
	// end inline asm
	bra.uni 	$L__BB85_481;
$L__BB85_486:
	setp.eq.s32 	%p219, %r1650, 101;
	mov.b32 	%r794, -1;
	vote.sync.ballot.b32 	%r795, %p219, %r794;
	and.b32  	%r796, %r795, %r623;
	or.b32  	%r797, %r796, -2147483648;
	add.s32 	%r798, %r797, -1;
	not.b32 	%r799, %r797;
	and.b32  	%r800, %r799, %r798;
	popc.b32 	%r773, %r800;
	mov.b32 	%r772, 1;
	// begin inline asm
	shfl.sync.down.b32 %r770, %r1651, %r772, %r773, %r794;
	// end inline asm
	setp.lt.s32 	%p221, %r480, %r773;
	selp.b32 	%r801, %r770, 0, %p221;
	add.s32 	%r776, %r801, %r1651;
	mov.b32 	%r777, 2;
	// begin inline asm
	shfl.sync.down.b32 %r775, %r776, %r777, %r773, %r794;
	// end inline asm
	setp.gt.s32 	%p222, %r376, %r773;
	selp.b32 	%r802, 0, %r775, %p222;
	add.s32 	%r781, %r776, %r802;
	mov.b32 	%r782, 4;
	// begin inline asm
	shfl.sync.down.b32 %r780, %r781, %r782, %r773, %r794;
	// end inline asm
	setp.gt.s32 	%p223, %r377, %r773;
	selp.b32 	%r803, 0, %r780, %p223;
	add.s32 	%r786, %r781, %r803;
	mov.b32 	%r787, 8;
	// begin inline asm
	shfl.sync.down.b32 %r785, %r786, %r787, %r773, %r794;
	// end inline asm
	setp.gt.s32 	%p224, %r378, %r773;
	selp.b32 	%r804, 0, %r785, %p224;
	add.s32 	%r791, %r786, %r804;
	mov.b32 	%r792, 16;
	// begin inline asm
	shfl.sync.down.b32 %r790, %r791, %r792, %r773, %r794;
	// end inline asm
	setp.gt.s32 	%p225, %r379, %r773;
	selp.b32 	%r805, 0, %r790, %p225;
	add.s32 	%r806, %r805, %r1647;
	add.s32 	%r1647, %r806, %r791;
	add.s32 	%r1649, %r1649, -32;
	bra.uni 	$L__BB85_479;
$L__BB85_487:
	setp.ne.s32 	%p118, %r1656, 0;
	@%p118 bra 	$L__BB85_489;
	add.s32 	%r663, %r1647, %r362;
	add.s64 	%rd235, %rd163, 256;
	mov.b32 	%r662, 101;
	// begin inline asm
	st.relaxed.gpu.v2.u32 [%rd235], {%r662, %r663};
	// end inline asm
	st.shared.u32 	[_ZZN3cub18CUB_300001_SM_10006detail6select23DeviceSelectSweepKernelINS2_10policy_hubIiNS0_8NullTypeEiLb0ELNS0_10SelectImplE1EE10Policy1000EN6thrust24THRUST_300001_SM_1000_NS6detail15normal_iteratorINSA_10device_ptrIiEEEEPS5_SF_PlNS0_13ScanTileStateIiLb1EEEN4cuda3std3__410__not_fn_tINSB_10functional5actorINSO_9compositeIJNSO_16operator_adaptorINSM_8equal_toIvEEEENSP_INSO_8argumentILj0EEEEENSP_INSO_5valueIiEEEEEEEEEEES5_iNS2_19streaming_context_tIlLb1EEELS6_1EEEvT0_T1_T2_T3_T4_T5_T6_T7_iT8_NS1_7vsmem_tEE19static_temp_storage+68], %r1647;
	st.shared.u32 	[_ZZN3cub18CUB_300001_SM_10006detail6select23DeviceSelectSweepKernelINS2_10policy_hubIiNS0_8NullTypeEiLb0ELNS0_10SelectImplE1EE10Policy1000EN6thrust24THRUST_300001_SM_1000_NS6detail15normal_iteratorINSA_10device_ptrIiEEEEPS5_SF_PlNS0_13ScanTileStateIiLb1EEEN4cuda3std3__410__not_fn_tINSB_10functional5actorINSO_9compositeIJNSO_16operator_adaptorINSM_8equal_toIvEEEENSP_INSO_8argumentILj0EEEEENSP_INSO_5valueIiEEEEEEEEEEES5_iNS2_19streaming_context_tIlLb1EEELS6_1EEEvT0_T1_T2_T3_T4_T5_T6_T7_iT8_NS1_7vsmem_tEE19static_temp_storage+72], %r663;
$L__BB85_489:
	setp.ne.s32 	%p119, %r480, 0;
	mov.u32 	%r1652, %r364;
	@%p119 bra 	$L__BB85_491;
	st.shared.u32 	[_ZZN3cub18CUB_300001_SM_10006detail6select23DeviceSelectSweepKernelINS2_10policy_hubIiNS0_8NullTypeEiLb0ELNS0_10SelectImplE1EE10Policy1000EN6thrust24THRUST_300001_SM_1000_NS6detail15normal_iteratorINSA_10device_ptrIiEEEEPS5_SF_PlNS0_13ScanTileStateIiLb1EEEN4cuda3std3__410__not_fn_tINSB_10functional5actorINSO_9compositeIJNSO_16operator_adaptorINSM_8equal_toIvEEEENSP_INSO_8argumentILj0EEEEENSP_INSO_5valueIiEEEEEEEEEEES5_iNS2_19streaming_context_tIlLb1EEELS6_1EEEvT0_T1_T2_T3_T4_T5_T6_T7_iT8_NS1_7vsmem_tEE19static_temp_storage+60], %r1647;
	mov.u32 	%r1652, %r1647;
$L__BB85_491:
	bar.sync 	0;
	setp.eq.s32 	%p120, %r1656, 0;
	ld.shared.u32 	%r664, [_ZZN3cub18CUB_300001_SM_10006detail6select23DeviceSelectSweepKernelINS2_10policy_hubIiNS0_8NullTypeEiLb0ELNS0_10SelectImplE1EE10Policy1000EN6thrust24THRUST_300001_SM_1000_NS6detail15normal_iteratorINSA_10device_ptrIiEEEEPS5_SF_PlNS0_13ScanTileStateIiLb1EEEN4cuda3std3__410__not_fn_tINSB_10functional5actorINSO_9compositeIJNSO_16operator_adaptorINSM_8equal_toIvEEEENSP_INSO_8argumentILj0EEEEENSP_INSO_5valueIiEEEEEEEEEEES5_iNS2_19streaming_context_tIlLb1EEELS6_1EEEvT0_T1_T2_T3_T4_T5_T6_T7_iT8_NS1_7vsmem_tEE19static_temp_storage+60];
	.pragma "used_bytes_mask 65520";
	ld.shared.v4.u32 	{%r665, %r395, %r666, %r396}, [_ZZN3cub18CUB_300001_SM_10006detail6select23DeviceSelectSweepKernelINS2_10policy_hubIiNS0_8NullTypeEiLb0ELNS0_10SelectImplE1EE10Policy1000EN6thrust24THRUST_300001_SM_1000_NS6detail15normal_iteratorINSA_10device_ptrIiEEEEPS5_SF_PlNS0_13ScanTileStateIiLb1EEEN4cuda3std3__410__not_fn_tINSB_10functional5actorINSO_9compositeIJNSO_16operator_adaptorINSM_8equal_toIvEEEENSP_INSO_8argumentILj0EEEEENSP_INSO_5valueIiEEEEEEEEEEES5_iNS2_19streaming_context_tIlLb1EEELS6_1EEEvT0_T1_T2_T3_T4_T5_T6_T7_iT8_NS1_7vsmem_tEE19static_temp_storage+64];
	selp.b32 	%r667, 0, %r664, %p120;
	add.s32 	%r397, %r667, %r1652;
	selp.u32 	%r668, 1, 0, %p18;
	add.s32 	%r398, %r397, %r668;
	add.s32 	%r399, %r355, %r397;
	selp.u32 	%r669, 1, 0, %p20;
	add.s32 	%r400, %r399, %r669;
	add.s32 	%r401, %r356, %r397;
	add.s32 	%r402, %r357, %r397;
	add.s32 	%r403, %r358, %r397;
	selp.u32 	%r670, 1, 0, %p24;
	add.s32 	%r404, %r403, %r670;
	add.s32 	%r405, %r359, %r397;
	selp.u32 	%r671, 1, 0, %p26;
	add.s32 	%r406, %r405, %r671;
	selp.u32 	%r672, 1, 0, %p27;
	add.s32 	%r407, %r406, %r672;
	selp.u32 	%r673, 1, 0, %p28;
	add.s32 	%r408, %r407, %r673;
	selp.u32 	%r674, 1, 0, %p29;
	add.s32 	%r409, %r408, %r674;
	selp.u32 	%r675, 1, 0, %p30;
	add.s32 	%r410, %r409, %r675;
	selp.u32 	%r676, 1, 0, %p31;
	add.s32 	%r411, %r410, %r676;
	selp.u32 	%r677, 1, 0, %p32;
	add.s32 	%r412, %r411, %r677;
	selp.u32 	%r678, 1, 0, %p33;
	add.s32 	%r413, %r412, %r678;
	sub.s32 	%r679, 6528, %r187;
	sub.s32 	%r1660, %r666, %r679;
	sub.s32 	%r415, %r396, %r679;
	setp.gt.s32 	%p121, %r415, 384;
	@%p121 bra 	$L__BB85_560;
	ld.param.u8 	%rs7, [%rd1];
	ld.param.u64 	%rd236, [%rd1+24];
	cvta.to.global.u64 	%rd167, %rd236;
	setp.lt.s32 	%p122, %r397, %r1660;
	and.pred  	%p123, %p18, %p122;
	@%p123 bra 	$L__BB85_493;
	bra.uni 	$L__BB85_496;
$L__BB85_493:
	setp.ne.s16 	%p124, %rs7, 0;
	mov.b64 	%rd803, 0;
	@%p124 bra 	$L__BB85_495;
	ld.global.u64 	%rd803, [%rd167];
$L__BB85_495:
	cvt.s64.s32 	%rd238, %r397;
	add.s64 	%rd239, %rd803, %rd238;
	shl.b64 	%rd240, %rd239, 2;
	add.s64 	%rd241, %rd4, %rd240;
	st.global.u32 	[%rd241], %r517;
$L__BB85_496:
	setp.ge.s32 	%p125, %r398, %r1660;
	not.pred 	%p126, %p19;
	or.pred  	%p127, %p126, %p125;
	@%p127 bra 	$L__BB85_500;
	setp.ne.s16 	%p128, %rs7, 0;
	mov.b64 	%rd804, 0;
	@%p128 bra 	$L__BB85_499;
	ld.global.u64 	%rd804, [%rd167];
$L__BB85_499:
	cvt.s64.s32 	%rd243, %r398;
	add.s64 	%rd244, %rd804, %rd243;
	shl.b64 	%rd245, %rd244, 2;
	add.s64 	%rd246, %rd4, %rd245;
	st.global.u32 	[%rd246], %r518;
$L__BB85_500:
	setp.ge.s32 	%p129, %r399, %r1660;
	not.pred 	%p130, %p20;
	or.pred  	%p131, %p130, %p129;
	@%p131 bra 	$L__BB85_504;
	setp.ne.s16 	%p132, %rs7, 0;
	mov.b64 	%rd805, 0;
	@%p132 bra 	$L__BB85_503;
	ld.global.u64 	%rd805, [%rd167];
$L__BB85_503:
	cvt.s64.s32 	%rd248, %r399;
	add.s64 	%rd249, %rd805, %rd248;
	shl.b64 	%rd250, %rd249, 2;
	add.s64 	%rd251, %rd4, %rd250;
	st.global.u32 	[%rd251], %r519;
$L__BB85_504:
	setp.ge.s32 	%p133, %r400, %r1660;
	not.pred 	%p134, %p21;
	or.pred  	%p135, %p134, %p133;
	@%p135 bra 	$L__BB85_508;
	setp.ne.s16 	%p136, %rs7, 0;
	mov.b64 	%rd806, 0;
	@%p136 bra 	$L__BB85_507;
	ld.global.u64 	%rd806, [%rd167];
$L__BB85_507:
	cvt.s64.s32 	%rd253, %r400;
	add.s64 	%rd254, %rd806, %rd253;
	shl.b64 	%rd255, %rd254, 2;
	add.s64 	%rd256, %rd4, %rd255;
	st.global.u32 	[%rd256], %r520;
$L__BB85_508:
	setp.ge.s32 	%p137, %r401, %r1660;
	not.pred 	%p138, %p22;
	or.pred  	%p139, %p138, %p137;
	@%p139 bra 	$L__BB85_512;
	setp.ne.s16 	%p140, %rs7, 0;
	mov.b64 	%rd807, 0;
	@%p140 bra 	$L__BB85_511;
	ld.global.u64 	%rd807, [%rd167];
$L__BB85_511:
	cvt.s64.s32 	%rd258, %r401;
	add.s64 	%rd259, %rd807, %rd258;
	shl.b64 	%rd260, %rd259, 2;
	add.s64 	%rd261, %rd4, %rd260;
	st.global.u32 	[%rd261], %r521;
$L__BB85_512:
	setp.ge.s32 	%p141, %r402, %r1660;
	not.pred 	%p142, %p23;
	or.pred  	%p143, %p142, %p141;
	@%p143 bra 	$L__BB85_516;
	setp.ne.s16 	%p144, %rs7, 0;
	mov.b64 	%rd808, 0;
	@%p144 bra 	$L__BB85_515;
	ld.global.u64 	%rd808, [%rd167];
$L__BB85_515:
	cvt.s64.s32 	%rd263, %r402;
	add.s64 	%rd264, %rd808, %rd263;
	shl.b64 	%rd265, %rd264, 2;
	add.s64 	%rd266, %rd4, %rd265;
	st.global.u32 	[%rd266], %r522;
$L__BB85_516:
	setp.ge.s32 	%p145, %r403, %r1660;
	not.pred 	%p146, %p24;
	or.pred  	%p147, %p146, %p145;
	@%p147 bra 	$L__BB85_520;
	setp.ne.s16 	%p148, %rs7, 0;
	mov.b64 	%rd809, 0;
	@%p148 bra 	$L__BB85_519;
	ld.global.u64 	%rd809, [%rd167];
$L__BB85_519:
	cvt.s64.s32 	%rd268, %r403;
	add.s64 	%rd269, %rd809, %rd268;
	shl.b64 	%rd270, %rd269, 2;
	add.s64 	%rd271, %rd4, %rd270;
	st.global.u32 	[%rd271], %r523;
$L__BB85_520:
	setp.ge.s32 	%p149, %r404, %r1660;
	not.pred 	%p150, %p25;
	or.pred  	%p151, %p150, %p149;
	@%p151 bra 	$L__BB85_524;
	setp.ne.s16 	%p152, %rs7, 0;
	mov.b64 	%rd810, 0;
	@%p152 bra 	$L__BB85_523;
	ld.global.u64 	%rd810, [%rd167];
$L__BB85_523:
	cvt.s64.s32 	%rd273, %r404;
	add.s64 	%rd274, %rd810, %rd273;
	shl.b64 	%rd275, %rd274, 2;
	add.s64 	%rd276, %rd4, %rd275;
	st.global.u32 	[%rd276], %r524;
$L__BB85_524:
	setp.ge.s32 	%p153, %r405, %r1660;
	not.pred 	%p154, %p26;
	or.pred  	%p155, %p154, %p153;
	@%p155 bra 	$L__BB85_528;
	setp.ne.s16 	%p156, %rs7, 0;
	mov.b64 	%rd811, 0;
	@%p156 bra 	$L__BB85_527;
	ld.global.u64 	%rd811, [%rd167];
$L__BB85_527:
	cvt.s64.s32 	%rd278, %r405;
	add.s64 	%rd279, %rd811, %rd278;
	shl.b64 	%rd280, %rd279, 2;
	add.s64 	%rd281, %rd4, %rd280;
	st.global.u32 	[%rd281], %r525;
$L__BB85_528:
	setp.ge.s32 	%p157, %r406, %r1660;
	not.pred 	%p158, %p27;
	or.pred  	%p159, %p158, %p157;
	@%p159 bra 	$L__BB85_532;
	setp.ne.s16 	%p160, %rs7, 0;
	mov.b64 	%rd812, 0;
	@%p160 bra 	$L__BB85_531;
	ld.global.u64 	%rd812, [%rd167];
$L__BB85_531:
	cvt.s64.s32 	%rd283, %r406;
	add.s64 	%rd284, %rd812, %rd283;
	shl.b64 	%rd285, %rd284, 2;
	add.s64 	%rd286, %rd4, %rd285;
	st.global.u32 	[%rd286], %r526;
$L__BB85_532:
	setp.ge.s32 	%p161, %r407, %r1660;
	not.pred 	%p162, %p28;
	or.pred  	%p163, %p162, %p161;
	@%p163 bra 	$L__BB85_536;
	setp.ne.s16 	%p164, %rs7, 0;
	mov.b64 	%rd813, 0;
	@%p164 bra 	$L__BB85_535;
	ld.global.u64 	%rd813, [%rd167];
$L__BB85_535:
	cvt.s64.s32 	%rd288, %r407;
	add.s64 	%rd289, %rd813, %rd288;
	shl.b64 	%rd290, %rd289, 2;
	add.s64 	%rd291, %rd4, %rd290;
	st.global.u32 	[%rd291], %r527;
$L__BB85_536:
	setp.ge.s32 	%p165, %r408, %r1660;
	not.pred 	%p166, %p29;
	or.pred  	%p167, %p166, %p165;
	@%p167 bra 	$L__BB85_540;
	setp.ne.s16 	%p168, %rs7, 0;
	mov.b64 	%rd814, 0;
	@%p168 bra 	$L__BB85_539;
	ld.global.u64 	%rd814, [%rd167];
$L__BB85_539:
	cvt.s64.s32 	%rd293, %r408;
	add.s64 	%rd294, %rd814, %rd293;
	shl.b64 	%rd295, %rd294, 2;
	add.s64 	%rd296, %rd4, %rd295;
	st.global.u32 	[%rd296], %r528;
$L__BB85_540:
	setp.ge.s32 	%p169, %r409, %r1660;
	not.pred 	%p170, %p30;
	or.pred  	%p171, %p170, %p169;
	@%p171 bra 	$L__BB85_544;
	setp.ne.s16 	%p172, %rs7, 0;
	mov.b64 	%rd815, 0;
	@%p172 bra 	$L__BB85_543;
	ld.global.u64 	%rd815, [%rd167];
$L__BB85_543:
	cvt.s64.s32 	%rd298, %r409;
	add.s64 	%rd299, %rd815, %rd298;
	shl.b64 	%rd300, %rd299, 2;
	add.s64 	%rd301, %rd4, %rd300;
	st.global.u32 	[%rd301], %r529;
$L__BB85_544:
	setp.ge.s32 	%p173, %r410, %r1660;
	not.pred 	%p174, %p31;
	or.pred  	%p175, %p174, %p173;
	@%p175 bra 	$L__BB85_548;
	setp.ne.s16 	%p176, %rs7, 0;
	mov.b64 	%rd816, 0;
	@%p176 bra 	$L__BB85_547;
	ld.global.u64 	%rd816, [%rd167];
$L__BB85_547:
	cvt.s64.s32 	%rd303, %r410;
	add.s64 	%rd304, %rd816, %rd303;
	shl.b64 	%rd305, %rd304, 2;
	add.s64 	%rd306, %rd4, %rd305;
	st.global.u32 	[%rd306], %r530;
$L__BB85_548:
	setp.ge.s32 	%p177, %r411, %r1660;
	not.pred 	%p178, %p32;
	or.pred  	%p179, %p178, %p177;
	@%p179 bra 	$L__BB85_552;
	setp.ne.s16 	%p180, %rs7, 0;
	mov.b64 	%rd817, 0;
	@%p180 bra 	$L__BB85_551;
	ld.global.u64 	%rd817, [%rd167];
$L__BB85_551:
	cvt.s64.s32 	%rd308, %r411;
	add.s64 	%rd309, %rd817, %rd308;
	shl.b64 	%rd310, %rd309, 2;
	add.s64 	%rd311, %rd4, %rd310;
	st.global.u32 	[%rd311], %r531;
$L__BB85_552:
	setp.ge.s32 	%p181, %r412, %r1660;
	not.pred 	%p182, %p33;
	or.pred  	%p183, %p182, %p181;
	@%p183 bra 	$L__BB85_556;
	setp.ne.s16 	%p184, %rs7, 0;
	mov.b64 	%rd818, 0;
	@%p184 bra 	$L__BB85_555;
	ld.global.u64 	%rd818, [%rd167];
$L__BB85_555:
	cvt.s64.s32 	%rd313, %r412;
	add.s64 	%rd314, %rd818, %rd313;
	shl.b64 	%rd315, %rd314, 2;
	add.s64 	%rd316, %rd4, %rd315;
	st.global.u32 	[%rd316], %r532;
$L__BB85_556:
	setp.ge.s32 	%p185, %r413, %r1660;
	not.pred 	%p186, %p34;
	or.pred  	%p187, %p186, %p185;
	@%p187 bra 	$L__BB85_611;
	setp.ne.s16 	%p188, %rs7, 0;
	mov.b64 	%rd819, 0;
	@%p188 bra 	$L__BB85_559;
	ld.global.u64 	%rd819, [%rd167];
$L__BB85_559:
	cvt.s64.s32 	%rd318, %r413;
	add.s64 	%rd319, %rd819, %rd318;
	shl.b64 	%rd320, %rd319, 2;
	add.s64 	%rd321, %rd4, %rd320;
	st.global.u32 	[%rd321], %r533;
	bra.uni 	$L__BB85_611;
$L__BB85_560:
	bar.sync 	0;
	not.pred 	%p189, %p18;
	@%p189 bra 	$L__BB85_562;
	sub.s32 	%r680, %r397, %r395;
	shl.b32 	%r681, %r680, 2;
	mov.u32 	%r682, _ZZN3cub18CUB_300001_SM_10006detail6select23DeviceSelectSweepKernelINS2_10policy_hubIiNS0_8NullTypeEiLb0ELNS0_10SelectImplE1EE10Policy1000EN6thrust24THRUST_300001_SM_1000_NS6detail15normal_iteratorINSA_10device_ptrIiEEEEPS5_SF_PlNS0_13ScanTileStateIiLb1EEEN4cuda3std3__410__not_fn_tINSB_10functional5actorINSO_9compositeIJNSO_16operator_adaptorINSM_8equal_toIvEEEENSP_INSO_8argumentILj0EEEEENSP_INSO_5valueIiEEEEEEEEEEES5_iNS2_19streaming_context_tIlLb1EEELS6_1EEEvT0_T1_T2_T3_T4_T5_T6_T7_iT8_NS1_7vsmem_tEE19static_temp_storage;
	add.s32 	%r683, %r682, %r681;
	st.shared.u32 	[%r683], %r517;
$L__BB85_562:
	not.pred 	%p190, %p19;
	@%p190 bra 	$L__BB85_564;
	sub.s32 	%r684, %r398, %r395;
	shl.b32 	%r685, %r684, 2;
	mov.u32 	%r686, _ZZN3cub18CUB_300001_SM_10006detail6select23DeviceSelectSweepKernelINS2_10policy_hubIiNS0_8NullTypeEiLb0ELNS0_10SelectImplE1EE10Policy1000EN6thrust24THRUST_300001_SM_1000_NS6detail15normal_iteratorINSA_10device_ptrIiEEEEPS5_SF_PlNS0_13ScanTileStateIiLb1EEEN4cuda3std3__410__not_fn_tINSB_10functional5actorINSO_9compositeIJNSO_16operator_adaptorINSM_8equal_toIvEEEENSP_INSO_8argumentILj0EEEEENSP_INSO_5valueIiEEEEEEEEEEES5_iNS2_19streaming_context_tIlLb1EEELS6_1EEEvT0_T1_T2_T3_T4_T5_T6_T7_iT8_NS1_7vsmem_tEE19static_temp_storage;
	add.s32 	%r687, %r686, %r685;
	st.shared.u32 	[%r687], %r518;
$L__BB85_564:
	not.pred 	%p191, %p20;
	@%p191 bra 	$L__BB85_566;
	sub.s32 	%r688, %r399, %r395;
	shl.b32 	%r689, %r688, 2;
	mov.u32 	%r690, _ZZN3cub18CUB_300001_SM_10006detail6select23DeviceSelectSweepKernelINS2_10policy_hubIiNS0_8NullTypeEiLb0ELNS0_10SelectImplE1EE10Policy1000EN6thrust24THRUST_300001_SM_1000_NS6detail15normal_iteratorINSA_10device_ptrIiEEEEPS5_SF_PlNS0_13ScanTileStateIiLb1EEEN4cuda3std3__410__not_fn_tINSB_10functional5actorINSO_9compositeIJNSO_16operator_adaptorINSM_8equal_toIvEEEENSP_INSO_8argumentILj0EEEEENSP_INSO_5valueIiEEEEEEEEEEES5_iNS2_19streaming_context_tIlLb1EEELS6_1EEEvT0_T1_T2_T3_T4_T5_T6_T7_iT8_NS1_7vsmem_tEE19static_temp_storage;
	add.s32 	%r691, %r690, %r689;
	st.shared.u32 	[%r691], %r519;
$L__BB85_566:
	not.pred 	%p192, %p21;
	@%p192 bra 	$L__BB85_568;
	sub.s32 	%r692, %r400, %r395;
	shl.b32 	%r693, %r692, 2;
	mov.u32 	%r694, _ZZN3cub18CUB_300001_SM_10006detail6select23DeviceSelectSweepKernelINS2_10policy_hubIiNS0_8NullTypeEiLb0ELNS0_10SelectImplE1EE10Policy1000EN6thrust24THRUST_300001_SM_1000_NS6detail15normal_iteratorINSA_10device_ptrIiEEEEPS5_SF_PlNS0_13ScanTileStateIiLb1EEEN4cuda3std3__410__not_fn_tINSB_10functional5actorINSO_9compositeIJNSO_16operator_adaptorINSM_8equal_toIvEEEENSP_INSO_8argumentILj0EEEEENSP_INSO_5valueIiEEEEEEEEEEES5_iNS2_19streaming_context_tIlLb1EEELS6_1EEEvT0_T1_T2_T3_T4_T5_T6_T7_iT8_NS1_7vsmem_tEE19static_temp_storage;
	add.s32 	%r695, %r694, %r693;
	st.shared.u32 	[%r695], %r520;
$L__BB85_568:
	not.pred 	%p193, %p22;
	@%p193 bra 	$L__BB85_570;
	sub.s32 	%r696, %r401, %r395;
	shl.b32 	%r697, %r696, 2;
	mov.u32 	%r698, _ZZN3cub18CUB_300001_SM_10006detail6select23DeviceSelectSweepKernelINS2_10policy_hubIiNS0_8NullTypeEiLb0ELNS0_10SelectImplE1EE10Policy1000EN6thrust24THRUST_300001_SM_1000_NS6detail15normal_iteratorINSA_10device_ptrIiEEEEPS5_SF_PlNS0_13ScanTileStateIiLb1EEEN4cuda3std3__410__not_fn_tINSB_10functional5actorINSO_9compositeIJNSO_16operator_adaptorINSM_8equal_toIvEEEENSP_INSO_8argumentILj0EEEEENSP_INSO_5valueIiEEEEEEEEEEES5_iNS2_19streaming_context_tIlLb1EEELS6_1EEEvT0_T1_T2_T3_T4_T5_T6_T7_iT8_NS1_7vsmem_tEE19static_temp_storage;
	add.s32 	%r699, %r698, %r697;
	st.shared.u32 	[%r699], %r521;
$L__BB85_570:
	not.pred 	%p194, %p23;
	@%p194 bra 	$L__BB85_572;
	sub.s32 	%r700, %r402, %r395;
	shl.b32 	%r701, %r700, 2;
	mov.u32 	%r702, _ZZN3cub18CUB_300001_SM_10006detail6select23DeviceSelectSweepKernelINS2_10policy_hubIiNS0_8NullTypeEiLb0ELNS0_10SelectImplE1EE10Policy1000EN6thrust24THRUST_300001_SM_1000_NS6detail15normal_iteratorINSA_10device_ptrIiEEEEPS5_SF_PlNS0_13ScanTileStateIiLb1EEEN4cuda3std3__410__not_fn_tINSB_10functional5actorINSO_9compositeIJNSO_16operator_adaptorINSM_8equal_toIvEEEENSP_INSO_8argumentILj0EEEEENSP_INSO_5valueIiEEEEEEEEEEES5_iNS2_19streaming_context_tIlLb1EEELS6_1EEEvT0_T1_T2_T3_T4_T5_T6_T7_iT8_NS1_7vsmem_tEE19static_temp_storage;
	add.s32 	%r703, %r702, %r701;
	st.shared.u32 	[%r703], %r522;
$L__BB85_572:
	not.pred 	%p195, %p24;
	@%p195 bra 	$L__BB85_574;
	sub.s32 	%r704, %r403, %r395;
	shl.b32 	%r705, %r704, 2;
	mov.u32 	%r706, _ZZN3cub18CUB_300001_SM_10006detail6select23DeviceSelectSweepKernelINS2_10policy_hubIiNS0_8NullTypeEiLb0ELNS0_10SelectImplE1EE10Policy1000EN6thrust24THRUST_300001_SM_1000_NS6detail15normal_iteratorINSA_10device_ptrIiEEEEPS5_SF_PlNS0_13ScanTileStateIiLb1EEEN4cuda3std3__410__not_fn_tINSB_10functional5actorINSO_9compositeIJNSO_16operator_adaptorINSM_8equal_toIvEEEENSP_INSO_8argumentILj0EEEEENSP_INSO_5valueIiEEEEEEEEEEES5_iNS2_19streaming_context_tIlLb1EEELS6_1EEEvT0_T1_T2_T3_T4_T5_T6_T7_iT8_NS1_7vsmem_tEE19static_temp_storage;
	add.s32 	%r707, %r706, %r705;
	st.shared.u32 	[%r707], %r523;
$L__BB85_574:
	not.pred 	%p196, %p25;
	@%p196 bra 	$L__BB85_576;
	sub.s32 	%r708, %r404, %r395;
	shl.b32 	%r709, %r708, 2;
	mov.u32 	%r710, _ZZN3cub18CUB_300001_SM_10006detail6select23DeviceSelectSweepKernelINS2_10policy_hubIiNS0_8NullTypeEiLb0ELNS0_10SelectImplE1EE10Policy1000EN6thrust24THRUST_300001_SM_1000_NS6detail15normal_iteratorINSA_10device_ptrIiEEEEPS5_SF_PlNS0_13ScanTileStateIiLb1EEEN4cuda3std3__410__not_fn_tINSB_10functional5actorINSO_9compositeIJNSO_16operator_adaptorINSM_8equal_toIvEEEENSP_INSO_8argumentILj0EEEEENSP_INSO_5valueIiEEEEEEEEEEES5_iNS2_19streaming_context_tIlLb1EEELS6_1EEEvT0_T1_T2_T3_T4_T5_T6_T7_iT8_NS1_7vsmem_tEE19static_temp_storage;
	add.s32 	%r711, %r710, %r709;
	st.shared.u32 	[%r711], %r524;
$L__BB85_576:
	not.pred 	%p197, %p26;
	@%p197 bra 	$L__BB85_578;
	sub.s32 	%r712, %r405, %r395;
	shl.b32 	%r713, %r712, 2;
	mov.u32 	%r714, _ZZN3cub18CUB_300001_SM_10006detail6select23DeviceSelectSweepKernelINS2_10policy_hubIiNS0_8NullTypeEiLb0ELNS0_10SelectImplE1EE10Policy1000EN6thrust24THRUST_300001_SM_1000_NS6detail15normal_iteratorINSA_10device_ptrIiEEEEPS5_SF_PlNS0_13ScanTileStateIiLb1EEEN4cuda3std3__410__not_fn_tINSB_10functional5actorINSO_9compositeIJNSO_16operator_adaptorINSM_8equal_toIvEEEENSP_INSO_8argumentILj0EEEEENSP_INSO_5valueIiEEEEEEEEEEES5_iNS2_19streaming_context_tIlLb1EEELS6_1EEEvT0_T1_T2_T3_T4_T5_T6_T7_iT8_NS1_7vsmem_tEE19static_temp_storage;
	add.s32 	%r715, %r714, %r713;
	st.shared.u32 	[%r715], %r525;
$L__BB85_578:
	not.pred 	%p198, %p27;
	@%p198 bra 	$L__BB85_580;
	sub.s32 	%r716, %r406, %r395;
	shl.b32 	%r717, %r716, 2;
	mov.u32 	%r718, _ZZN3cub18CUB_300001_SM_10006detail6select23DeviceSelectSweepKernelINS2_10policy_hubIiNS0_8NullTypeEiLb0ELNS0_10SelectImplE1EE10Policy1000EN6thrust24THRUST_300001_SM_1000_NS6detail15normal_iteratorINSA_10device_ptrIiEEEEPS5_SF_PlNS0_13ScanTileStateIiLb1EEEN4cuda3std3__410__not_fn_tINSB_10functional5actorINSO_9compositeIJNSO_16operator_adaptorINSM_8equal_toIvEEEENSP_INSO_8argumentILj0EEEEENSP_INSO_5valueIiEEEEEEEEEEES5_iNS2_19streaming_context_tIlLb1EEELS6_1EEEvT0_T1_T2_T3_T4_T5_T6_T7_iT8_NS1_7vsmem_tEE19static_temp_storage;
	add.s32 	%r719, %r718, %r717;
	st.shared.u32 	[%r719], %r526;
$L__BB85_580:
	not.pred 	%p199, %p28;
	@%p199 bra 	$L__BB85_582;
	sub.s32 	%r720, %r407, %r395;
	shl.b32 	%r721, %r720, 2;
	mov.u32 	%r722, _ZZN3cub18CUB_300001_SM_10006detail6select23DeviceSelectSweepKernelINS2_10policy_hubIiNS0_8NullTypeEiLb0ELNS0_10SelectImplE1EE10Policy1000EN6thrust24THRUST_300001_SM_1000_NS6detail15normal_iteratorINSA_10device_ptrIiEEEEPS5_SF_PlNS0_13ScanTileStateIiLb1EEEN4cuda3std3__410__not_fn_tINSB_10functional5actorINSO_9compositeIJNSO_16operator_adaptorINSM_8equal_toIvEEEENSP_INSO_8argumentILj0EEEEENSP_INSO_5valueIiEEEEEEEEEEES5_iNS2_19streaming_context_tIlLb1EEELS6_1EEEvT0_T1_T2_T3_T4_T5_T6_T7_iT8_NS1_7vsmem_tEE19static_temp_storage;
	add.s32 	%r723, %r722, %r721;
	st.shared.u32 	[%r723], %r527;
$L__BB85_582:
	not.pred 	%p200, %p29;
	@%p200 bra 	$L__BB85_584;
	sub.s32 	%r724, %r408, %r395;
	shl.b32 	%r725, %r724, 2;
	mov.u32 	%r726, _ZZN3cub18CUB_300001_SM_10006detail6select23DeviceSelectSweepKernelINS2_10policy_hubIiNS0_8NullTypeEiLb0ELNS0_10SelectImplE1EE10Policy1000EN6thrust24THRUST_300001_SM_1000_NS6detail15normal_iteratorINSA_10device_ptrIiEEEEPS5_SF_PlNS0_13ScanTileStateIiLb1EEEN4cuda3std3__410__not_fn_tINSB_10functional5actorINSO_9compositeIJNSO_16operator_adaptorINSM_8equal_toIvEEEENSP_INSO_8argumentILj0EEEEENSP_INSO_5valueIiEEEEEEEEEEES5_iNS2_19streaming_context_tIlLb1EEELS6_1EEEvT0_T1_T2_T3_T4_T5_T6_T7_iT8_NS1_7vsmem_tEE19static_temp_storage;
	add.s32 	%r727, %r726, %r725;
	st.shared.u32 	[%r727], %r528;
$L__BB85_584:
	not.pred 	%p201, %p30;
	@%p201 bra 	$L__BB85_586;
	sub.s32 	%r728, %r409, %r395;
	shl.b32 	%r729, %r728, 2;
	mov.u32 	%r730, _ZZN3cub18CUB_300001_SM_10006detail6select23DeviceSelectSweepKernelINS2_10policy_hubIiNS0_8NullTypeEiLb0ELNS0_10SelectImplE1EE10Policy1000EN6thrust24THRUST_300001_SM_1000_NS6detail15normal_iteratorINSA_10device_ptrIiEEEEPS5_SF_PlNS0_13ScanTileStateIiLb1EEEN4cuda3std3__410__not_fn_tINSB_10functional5actorINSO_9compositeIJNSO_16operator_adaptorINSM_8equal_toIvEEEENSP_INSO_8argumentILj0EEEEENSP_INSO_5valueIiEEEEEEEEEEES5_iNS2_19streaming_context_tIlLb1EEELS6_1EEEvT0_T1_T2_T3_T4_T5_T6_T7_iT8_NS1_7vsmem_tEE19static_temp_storage;
	add.s32 	%r731, %r730, %r729;
	st.shared.u32 	[%r731], %r529;
$L__BB85_586:
	not.pred 	%p202, %p31;
	@%p202 bra 	$L__BB85_588;
	sub.s32 	%r732, %r410, %r395;
	shl.b32 	%r733, %r732, 2;
	mov.u32 	%r734, _ZZN3cub18CUB_300001_SM_10006detail6select23DeviceSelectSweepKernelINS2_10policy_hubIiNS0_8NullTypeEiLb0ELNS0_10SelectImplE1EE10Policy1000EN6thrust24THRUST_300001_SM_1000_NS6detail15normal_iteratorINSA_10device_ptrIiEEEEPS5_SF_PlNS0_13ScanTileStateIiLb1EEEN4cuda3std3__410__not_fn_tINSB_10functional5actorINSO_9compositeIJNSO_16operator_adaptorINSM_8equal_toIvEEEENSP_INSO_8argumentILj0EEEEENSP_INSO_5valueIiEEEEEEEEEEES5_iNS2_19streaming_context_tIlLb1EEELS6_1EEEvT0_T1_T2_T3_T4_T5_T6_T7_iT8_NS1_7vsmem_tEE19static_temp_storage;
	add.s32 	%r735, %r734, %r733;
	st.shared.u32 	[%r735], %r530;
$L__BB85_588:
	not.pred 	%p203, %p32;
	@%p203 bra 	$L__BB85_590;
	sub.s32 	%r736, %r411, %r395;
	shl.b32 	%r737, %r736, 2;
	mov.u32 	%r738, _ZZN3cub18CUB_300001_SM_10006detail6select23DeviceSelectSweepKernelINS2_10policy_hubIiNS0_8NullTypeEiLb0ELNS0_10SelectImplE1EE10Policy1000EN6thrust24THRUST_300001_SM_1000_NS6detail15normal_iteratorINSA_10device_ptrIiEEEEPS5_SF_PlNS0_13ScanTileStateIiLb1EEEN4cuda3std3__410__not_fn_tINSB_10functional5actorINSO_9compositeIJNSO_16operator_adaptorINSM_8equal_toIvEEEENSP_INSO_8argumentILj0EEEEENSP_INSO_5valueIiEEEEEEEEEEES5_iNS2_19streaming_context_tIlLb1EEELS6_1EEEvT0_T1_T2_T3_T4_T5_T6_T7_iT8_NS1_7vsmem_tEE19static_temp_storage;
	add.s32 	%r739, %r738, %r737;
	st.shared.u32 	[%r739], %r531;
$L__BB85_590:
	not.pred 	%p204, %p33;
	@%p204 bra 	$L__BB85_592;
	sub.s32 	%r740, %r412, %r395;
	shl.b32 	%r741, %r740, 2;
	mov.u32 	%r742, _ZZN3cub18CUB_300001_SM_10006detail6select23DeviceSelectSweepKernelINS2_10policy_hubIiNS0_8NullTypeEiLb0ELNS0_10SelectImplE1EE10Policy1000EN6thrust24THRUST_300001_SM_1000_NS6detail15normal_iteratorINSA_10device_ptrIiEEEEPS5_SF_PlNS0_13ScanTileStateIiLb1EEEN4cuda3std3__410__not_fn_tINSB_10functional5actorINSO_9compositeIJNSO_16operator_adaptorINSM_8equal_toIvEEEENSP_INSO_8argumentILj0EEEEENSP_INSO_5valueIiEEEEEEEEEEES5_iNS2_19streaming_context_tIlLb1EEELS6_1EEEvT0_T1_T2_T3_T4_T5_T6_T7_iT8_NS1_7vsmem_tEE19static_temp_storage;
	add.s32 	%r743, %r742, %r741;
	st.shared.u32 	[%r743], %r532;
$L__BB85_592:
	not.pred 	%p205, %p34;
	@%p205 bra 	$L__BB85_594;
	sub.s32 	%r744, %r413, %r395;
	shl.b32 	%r745, %r744, 2;
	mov.u32 	%r746, _ZZN3cub18CUB_300001_SM_10006detail6select23DeviceSelectSweepKernelINS2_10policy_hubIiNS0_8NullTypeEiLb0ELNS0_10SelectImplE1EE10Policy1000EN6thrust24THRUST_300001_SM_1000_NS6detail15normal_iteratorINSA_10device_ptrIiEEEEPS5_SF_PlNS0_13ScanTileStateIiLb1EEEN4cuda3std3__410__not_fn_tINSB_10functional5actorINSO_9compositeIJNSO_16operator_adaptorINSM_8equal_toIvEEEENSP_INSO_8argumentILj0EEEEENSP_INSO_5valueIiEEEEEEEEEEES5_iNS2_19streaming_context_tIlLb1EEELS6_1EEEvT0_T1_T2_T3_T4_T5_T6_T7_iT8_NS1_7vsmem_tEE19static_temp_storage;
	add.s32 	%r747, %r746, %r745;
	st.shared.u32 	[%r747], %r533;
$L__BB85_594:
	bar.sync 	0;
	setp.ge.s32 	%p206, %r1656, %r415;
	@%p206 bra 	$L__BB85_611;
	ld.param.u32 	%r1584, [_ZN3cub18CUB_300001_SM_10006detail6select23DeviceSelectSweepKernelINS2_10policy_hubIiNS0_8NullTypeEiLb0ELNS0_10SelectImplE1EE10Policy1000EN6thrust24THRUST_300001_SM_1000_NS6detail15normal_iteratorINSA_10device_ptrIiEEEEPS5_SF_PlNS0_13ScanTileStateIiLb1EEEN4cuda3std3__410__not_fn_tINSB_10functional5actorINSO_9compositeIJNSO_16operator_adaptorINSM_8equal_toIvEEEENSP_INSO_8argumentILj0EEEEENSP_INSO_5valueIiEEEEEEEEEEES5_iNS2_19streaming_context_tIlLb1EEELS6_1EEEvT0_T1_T2_T3_T4_T5_T6_T7_iT8_NS1_7vsmem_tE_param_7];
	ld.param.u8 	%rs8, [%rd1];
	ld.param.u64 	%rd322, [%rd1+24];
	cvta.to.global.u64 	%rd168, %rd322;
	add.s32 	%r748, %r396, %r1584;
	add.s32 	%r749, %r1656, %r3;
	sub.s32 	%r750, %r748, %r749;
	add.s32 	%r416, %r750, -6529;
	mul.hi.u32 	%r751, %r416, -1431655765;
	shr.u32 	%r752, %r751, 8;
	add.s32 	%r417, %r752, 1;
	and.b32  	%r753, %r752, 3;
	setp.eq.s32 	%p207, %r753, 3;
	@%p207 bra 	$L__BB85_600;
	and.b32  	%r754, %r417, 3;
	add.s32 	%r1655, %r395, %r1656;
	shl.b32 	%r755, %r1656, 2;
	mov.u32 	%r756, _ZZN3cub18CUB_300001_SM_10006detail6select23DeviceSelectSweepKernelINS2_10policy_hubIiNS0_8NullTypeEiLb0ELNS0_10SelectImplE1EE10Policy1000EN6thrust24THRUST_300001_SM_1000_NS6detail15normal_iteratorINSA_10device_ptrIiEEEEPS5_SF_PlNS0_13ScanTileStateIiLb1EEEN4cuda3std3__410__not_fn_tINSB_10functional5actorINSO_9compositeIJNSO_16operator_adaptorINSM_8equal_toIvEEEENSP_INSO_8argumentILj0EEEEENSP_INSO_5valueIiEEEEEEEEEEES5_iNS2_19streaming_context_tIlLb1EEELS6_1EEEvT0_T1_T2_T3_T4_T5_T6_T7_iT8_NS1_7vsmem_tEE19static_temp_storage;
	add.s32 	%r1654, %r756, %r755;
	neg.s32 	%r1653, %r754;
	mad.lo.s32 	%r1656, %r754, 384, %r1656;
$L__BB85_597:
	.pragma "nounroll";
	setp.ne.s16 	%p208, %rs8, 0;
	mov.b64 	%rd798, 0;
	@%p208 bra 	$L__BB85_599;
	ld.global.u64 	%rd798, [%rd168];
$L__BB85_599:
	cvt.s64.s32 	%rd324, %r1655;
	add.s64 	%rd325, %rd798, %rd324;
	shl.b64 	%rd326, %rd325, 2;
	add.s64 	%rd327, %rd4, %rd326;
	ld.shared.u32 	%r757, [%r1654];
	st.global.u32 	[%rd327], %r757;
	add.s32 	%r1655, %r1655, 384;
	add.s32 	%r1654, %r1654, 1536;
	add.s32 	%r1653, %r1653, 1;
	setp.ne.s32 	%p209, %r1653, 0;
	@%p209 bra 	$L__BB85_597;
$L__BB85_600:
	setp.lt.u32 	%p210, %r416, 1152;
	@%p210 bra 	$L__BB85_611;
	add.s32 	%r1658, %r395, %r1656;
	shl.b32 	%r758, %r1656, 2;
	mov.u32 	%r759, _ZZN3cub18CUB_300001_SM_10006detail6select23DeviceSelectSweepKernelINS2_10policy_hubIiNS0_8NullTypeEiLb0ELNS0_10SelectImplE1EE10Policy1000EN6thrust24THRUST_300001_SM_1000_NS6detail15normal_iteratorINSA_10device_ptrIiEEEEPS5_SF_PlNS0_13ScanTileStateIiLb1EEEN4cuda3std3__410__not_fn_tINSB_10functional5actorINSO_9compositeIJNSO_16operator_adaptorINSM_8equal_toIvEEEENSP_INSO_8argumentILj0EEEEENSP_INSO_5valueIiEEEEEEEEEEES5_iNS2_19streaming_context_tIlLb1EEELS6_1EEEvT0_T1_T2_T3_T4_T5_T6_T7_iT8_NS1_7vsmem_tEE19static_temp_storage;
	add.s32 	%r760, %r758, %r759;
	add.s32 	%r1657, %r760, 3072;
$L__BB85_602:
	setp.ne.s16 	%p211, %rs8, 0;
	cvt.s64.s32 	%rd171, %r1658;
	mov.b64 	%rd799, 0;
	@%p211 bra 	$L__BB85_604;
	ld.global.u64 	%rd799, [%rd168];
$L__BB85_604:
	setp.ne.s16 	%p212, %rs8, 0;
	add.s64 	%rd330, %rd799, %rd171;
	shl.b64 	%rd331, %rd330, 2;
	add.s64 	%rd332, %rd4, %rd331;
	ld.shared.u32 	%r761, [%r1657+-3072];
	st.global.u32 	[%rd332], %r761;
	mov.b64 	%rd800, 0;
	@%p212 bra 	$L__BB85_606;
	ld.global.u64 	%rd800, [%rd168];
$L__BB85_606:
	setp.ne.s16 	%p213, %rs8, 0;
	add.s64 	%rd334, %rd800, %rd171;
	shl.b64 	%rd335, %rd334, 2;
	add.s64 	%rd336, %rd4, %rd335;
	ld.shared.u32 	%r762, [%r1657+-1536];
	st.global.u32 	[%rd336+1536], %r762;
	mov.b64 	%rd801, 0;
	@%p213 bra 	$L__BB85_608;
	ld.global.u64 	%rd801, [%rd168];
$L__BB85_608:
	setp.ne.s16 	%p214, %rs8, 0;
	add.s64 	%rd338, %rd801, %rd171;
	shl.b64 	%rd339, %rd338, 2;
	add.s64 	%rd340, %rd4, %rd339;
	ld.shared.u32 	%r763, [%r1657];
	st.global.u32 	[%rd340+3072], %r763;
	mov.b64 	%rd802, 0;
	@%p214 bra 	$L__BB85_610;
	ld.global.u64 	%rd802, [%rd168];
$L__BB85_610:
	cvt.u32.u64 	%r764, %rd171;
	add.s64 	%rd341, %rd802, %rd171;
	shl.b64 	%rd342, %rd341, 2;
	add.s64 	%rd343, %rd4, %rd342;
	ld.shared.u32 	%r765, [%r1657+1536];
	st.global.u32 	[%rd343+4608], %r765;
	add.s32 	%r1656, %r1656, 1536;
	add.s32 	%r1658, %r764, 1536;
	add.s32 	%r1657, %r1657, 6144;
	setp.lt.s32 	%p215, %r1656, %r415;
	@%p215 bra 	$L__BB85_602;
$L__BB85_611:
	mov.u32 	%r1054, %tid.x;
	setp.ne.s32 	%p388, %r1054, 0;
	@%p388 bra 	$L__BB85_619;
	mov.u64 	%rd214, %rd220;
	ld.param.u8 	%rs55, [%rd214+1];
	setp.eq.s16 	%p389, %rs55, 0;
	@%p389 bra 	$L__BB85_616;
	ld.param.u8 	%rs56, [%rd214];
	setp.ne.s16 	%p390, %rs56, 0;
	mov.b64 	%rd820, 0;
	@%p390 bra 	$L__BB85_615;
	ld.param.u64 	%rd468, [%rd214+24];
	cvta.to.global.u64 	%rd469, %rd468;
	ld.global.u64 	%rd820, [%rd469];
$L__BB85_615:
	ld.param.u64 	%rd727, [_ZN3cub18CUB_300001_SM_10006detail6select23DeviceSelectSweepKernelINS2_10policy_hubIiNS0_8NullTypeEiLb0ELNS0_10SelectImplE1EE10Policy1000EN6thrust24THRUST_300001_SM_1000_NS6detail15normal_iteratorINSA_10device_ptrIiEEEEPS5_SF_PlNS0_13ScanTileStateIiLb1EEEN4cuda3std3__410__not_fn_tINSB_10functional5actorINSO_9compositeIJNSO_16operator_adaptorINSM_8equal_toIvEEEENSP_INSO_8argumentILj0EEEEENSP_INSO_5valueIiEEEEEEEEEEES5_iNS2_19streaming_context_tIlLb1EEELS6_1EEEvT0_T1_T2_T3_T4_T5_T6_T7_iT8_NS1_7vsmem_tE_param_3];
	cvt.s64.s32 	%rd470, %r1660;
	add.s64 	%rd471, %rd820, %rd470;
	cvta.to.global.u64 	%rd472, %rd727;
	st.global.u64 	[%rd472], %rd471;
	bra.uni 	$L__BB85_619;
$L__BB85_616:
	ld.param.u8 	%rs57, [%rd214];
	setp.ne.s16 	%p391, %rs57, 0;
	mov.b64 	%rd821, 0;
	@%p391 bra 	$L__BB85_618;
	ld.param.u64 	%rd474, [%rd214+24];
	cvta.to.global.u64 	%rd475, %rd474;
	ld.global.u64 	%rd821, [%rd475];
$L__BB85_618:
	cvt.s64.s32 	%rd476, %r1660;
	add.s64 	%rd477, %rd821, %rd476;
	ld.param.u64 	%rd478, [%rd214+32];
	cvta.to.global.u64 	%rd479, %rd478;
	st.global.u64 	[%rd479], %rd477;
$L__BB85_619:
	ret;

}
	// .globl	_ZN3cub18CUB_300001_SM_10006detail13unique_by_key28DeviceUniqueByKeySweepKernelINS2_10policy_hubIiiE10Policy1000EN6thrust24THRUST_300001_SM_1000_NS6detail15normal_iteratorINS8_10device_ptrIiEEEESD_SD_SD_PjNS0_13ScanTileStateIjLb1EEEN4cuda3std3__48equal_toIiEEjNS2_11VSMemHelperEEEvT0_T1_T2_T3_T4_T5_T6_T7_iNS1_7vsmem_tE
.visible .entry _ZN3cub18CUB_300001_SM_10006detail13unique_by_key28DeviceUniqueByKeySweepKernelINS2_10policy_hubIiiE10Policy1000EN6thrust24THRUST_300001_SM_1000_NS6detail15normal_iteratorINS8_10device_ptrIiEEEESD_SD_SD_PjNS0_13ScanTileStateIjLb1EEEN4cuda3std3__48equal_toIiEEjNS2_11VSMemHelperEEEvT0_T1_T2_T3_T4_T5_T6_T7_iNS1_7vsmem_tE(
	.param .align 8 .b8 _ZN3cub18CUB_300001_SM_10006detail13unique_by_key28DeviceUniqueByKeySweepKernelINS2_10policy_hubIiiE10Policy1000EN6thrust24THRUST_300001_SM_1000_NS6detail15normal_iteratorINS8_10device_ptrIiEEEESD_SD_SD_PjNS0_13ScanTileStateIjLb1EEEN4cuda3std3__48equal_toIiEEjNS2_11VSMemHelperEEEvT0_T1_T2_T3_T4_T5_T6_T7_iNS1_7vsmem_tE_param_0[8],
	.param .align 8 .b8 _ZN3cub18CUB_300001_SM_10006detail13unique_by_key28DeviceUniqueByKeySweepKernelINS2_10policy_hubIiiE10Policy1000EN6thrust24THRUST_300001_SM_1000_NS6detail15normal_iteratorINS8_10device_ptrIiEEEESD_SD_SD_PjNS0_13ScanTileStateIjLb1EEEN4cuda3std3__48equal_toIiEEjNS2_11VSMemHelperEEEvT0_T1_T2_T3_T4_T5_T6_T7_iNS1_7vsmem_tE_param_1[8],
	.param .align 8 .b8 _ZN3cub18CUB_300001_SM_10006detail13unique_by_key28DeviceUniqueByKeySweepKernelINS2_10policy_hubIiiE10Policy1000EN6thrust24THRUST_300001_SM_1000_NS6detail15normal_iteratorINS8_10device_ptrIiEEEESD_SD_SD_PjNS0_13ScanTileStateIjLb1EEEN4cuda3std3__48equal_toIiEEjNS2_11VSMemHelperEEEvT0_T1_T2_T3_T4_T5_T6_T7_iNS1_7vsmem_tE_param_2[8],
	.param .align 8 .b8 _ZN3cub18CUB_300001_SM_10006detail13unique_by_key28DeviceUniqueByKeySweepKernelINS2_10policy_hubIiiE10Policy1000EN6thrust24THRUST_300001_SM_1000_NS6detail15normal_iteratorINS8_10device_ptrIiEEEESD_SD_SD_PjNS0_13ScanTileStateIjLb1EEEN4cuda3std3__48equal_toIiEEjNS2_11VSMemHelperEEEvT0_T1_T2_T3_T4_T5_T6_T7_iNS1_7vsmem_tE_param_3[8],
	.param .u64 .ptr .align 1 _ZN3cub18CUB_300001_SM_10006detail13unique_by_key28DeviceUniqueByKeySweepKernelINS2_10policy_hubIiiE10Policy1000EN6thrust24THRUST_300001_SM_1000_NS6detail15normal_iteratorINS8_10device_ptrIiEEEESD_SD_SD_PjNS0_13ScanTileStateIjLb1EEEN4cuda3std3__48equal_toIiEEjNS2_11VSMemHelperEEEvT0_T1_T2_T3_T4_T5_T6_T7_iNS1_7vsmem_tE_param_4,
	.param .align 8 .b8 _ZN3cub18CUB_300001_SM_10006detail13unique_by_key28DeviceUniqueByKeySweepKernelINS2_10policy_hubIiiE10Policy1000EN6thrust24THRUST_300001_SM_1000_NS6detail15normal_iteratorINS8_10device_ptrIiEEEESD_SD_SD_PjNS0_13ScanTileStateIjLb1EEEN4cuda3std3__48equal_toIiEEjNS2_11VSMemHelperEEEvT0_T1_T2_T3_T4_T5_T6_T7_iNS1_7vsmem_tE_param_5[8],
	.param .align 1 .b8 _ZN3cub18CUB_300001_SM_10006detail13unique_by_key28DeviceUniqueByKeySweepKernelINS2_10policy_hubIiiE10Policy1000EN6thrust24THRUST_300001_SM_1000_NS6detail15normal_iteratorINS8_10device_ptrIiEEEESD_SD_SD_PjNS0_13ScanTileStateIjLb1EEEN4cuda3std3__48equal_toIiEEjNS2_11VSMemHelperEEEvT0_T1_T2_T3_T4_T5_T6_T7_iNS1_7vsmem_tE_param_6[1],
	.param .u32 _ZN3cub18CUB_300001_SM_10006detail13unique_by_key28DeviceUniqueByKeySweepKernelINS2_10policy_hubIiiE10Policy1000EN6thrust24THRUST_300001_SM_1000_NS6detail15normal_iteratorINS8_10device_ptrIiEEEESD_SD_SD_PjNS0_13ScanTileStateIjLb1EEEN4cuda3std3__48equal_toIiEEjNS2_11VSMemHelperEEEvT0_T1_T2_T3_T4_T5_T6_T7_iNS1_7vsmem_tE_param_7,
	.param .u32 _ZN3cub18CUB_300001_SM_10006detail13unique_by_key28DeviceUniqueByKeySweepKernelINS2_10policy_hubIiiE10Policy1000EN6thrust24THRUST_300001_SM_1000_NS6detail15normal_iteratorINS8_10device_ptrIiEEEESD_SD_SD_PjNS0_13ScanTileStateIjLb1EEEN4cuda3std3__48equal_toIiEEjNS2_11VSMemHelperEEEvT0_T1_T2_T3_T4_T5_T6_T7_iNS1_7vsmem_tE_param_8,
	.param .align 8 .b8 _ZN3cub18CUB_300001_SM_10006detail13unique_by_key28DeviceUniqueByKeySweepKernelINS2_10policy_hubIiiE10Policy1000EN6thrust24THRUST_300001_SM_1000_NS6detail15normal_iteratorINS8_10device_ptrIiEEEESD_SD_SD_PjNS0_13ScanTileStateIjLb1EEEN4cuda3std3__48equal_toIiEEjNS2_11VSMemHelperEEEvT0_T1_T2_T3_T4_T5_T6_T7_iNS1_7vsmem_tE_param_9[8]
)
.maxntid 512
{
	.reg .pred 	%p<438>;
	.reg .b32 	%r<1538>;
	.reg .b64 	%rd<106>;
	// demoted variable
	.shared .align 16 .b8 _ZZN3cub18CUB_300001_SM_10006detail13unique_by_key28DeviceUniqueByKeySweepKernelINS2_10policy_hubIiiE10Policy1000EN6thrust24THRUST_300001_SM_1000_NS6detail15normal_iteratorINS8_10device_ptrIiEEEESD_SD_SD_PjNS0_13ScanTileStateIjLb1EEEN4cuda3std3__48equal_toIiEEjNS2_11VSMemHelperEEEvT0_T1_T2_T3_T4_T5_T6_T7_iNS1_7vsmem_tEE19static_temp_storage[28672];
	ld.param.u64 	%rd1, [_ZN3cub18CUB_300001_SM_10006detail13unique_by_key28DeviceUniqueByKeySweepKernelINS2_10policy_hubIiiE10Policy1000EN6thrust24THRUST_300001_SM_1000_NS6detail15normal_iteratorINS8_10device_ptrIiEEEESD_SD_SD_PjNS0_13ScanTileStateIjLb1EEEN4cuda3std3__48equal_toIiEEjNS2_11VSMemHelperEEEvT0_T1_T2_T3_T4_T5_T6_T7_iNS1_7vsmem_tE_param_5];
	ld.param.u64 	%rd32, [_ZN3cub18CUB_300001_SM_10006detail13unique_by_key28DeviceUniqueByKeySweepKernelINS2_10policy_hubIiiE10Policy1000EN6thrust24THRUST_300001_SM_1000_NS6detail15normal_iteratorINS8_10device_ptrIiEEEESD_SD_SD_PjNS0_13ScanTileStateIjLb1EEEN4cuda3std3__48equal_toIiEEjNS2_11VSMemHelperEEEvT0_T1_T2_T3_T4_T5_T6_T7_iNS1_7vsmem_tE_param_3];
	ld.param.u64 	%rd33, [_ZN3cub18CUB_300001_SM_10006detail13unique_by_key28DeviceUniqueByKeySweepKernelINS2_10policy_hubIiiE10Policy1000EN6thrust24THRUST_300001_SM_1000_NS6detail15normal_iteratorINS8_10device_ptrIiEEEESD_SD_SD_PjNS0_13ScanTileStateIjLb1EEEN4cuda3std3__48equal_toIiEEjNS2_11VSMemHelperEEEvT0_T1_T2_T3_T4_T5_T6_T7_iNS1_7vsmem_tE_param_2];
	ld.param.u64 	%rd34, [_ZN3cub18CUB_300001_SM_10006detail13unique_by_key28DeviceUniqueByKeySweepKernelINS2_10policy_hubIiiE10Policy1000EN6thrust24THRUST_300001_SM_1000_NS6detail15normal_iteratorINS8_10device_ptrIiEEEESD_SD_SD_PjNS0_13ScanTileStateIjLb1EEEN4cuda3std3__48equal_toIiEEjNS2_11VSMemHelperEEEvT0_T1_T2_T3_T4_T5_T6_T7_iNS1_7vsmem_tE_param_1];
	ld.param.u64 	%rd35, [_ZN3cub18CUB_300001_SM_10006detail13unique_by_key28DeviceUniqueByKeySweepKernelINS2_10policy_hubIiiE10Policy1000EN6thrust24THRUST_300001_SM_1000_NS6detail15normal_iteratorINS8_10device_ptrIiEEEESD_SD_SD_PjNS0_13ScanTileStateIjLb1EEEN4cuda3std3__48equal_toIiEEjNS2_11VSMemHelperEEEvT0_T1_T2_T3_T4_T5_T6_T7_iNS1_7vsmem_tE_param_0];
	ld.param.u32 	%r537, [_ZN3cub18CUB_300001_SM_10006detail13unique_by_key28DeviceUniqueByKeySweepKernelINS2_10policy_hubIiiE10Policy1000EN6thrust24THRUST_300001_SM_1000_NS6detail15normal_iteratorINS8_10device_ptrIiEEEESD_SD_SD_PjNS0_13ScanTileStateIjLb1EEEN4cuda3std3__48equal_toIiEEjNS2_11VSMemHelperEEEvT0_T1_T2_T3_T4_T5_T6_T7_iNS1_7vsmem_tE_param_7];
	ld.param.u32 	%r538, [_ZN3cub18CUB_300001_SM_10006detail13unique_by_key28DeviceUniqueByKeySweepKernelINS2_10policy_hubIiiE10Policy1000EN6thrust24THRUST_300001_SM_1000_NS6detail15normal_iteratorINS8_10device_ptrIiEEEESD_SD_SD_PjNS0_13ScanTileStateIjLb1EEEN4cuda3std3__48equal_toIiEEjNS2_11VSMemHelperEEEvT0_T1_T2_T3_T4_T5_T6_T7_iNS1_7vsmem_tE_param_8];
	cvta.to.global.u64 	%rd2, %rd35;
	cvta.to.global.u64 	%rd3, %rd34;
	cvta.to.global.u64 	%rd4, %rd33;
	cvta.to.global.u64 	%rd5, %rd32;
	mov.u32 	%r539, %ctaid.x;
	mov.u32 	%r540, %nctaid.y;
	mov.u32 	%r541, %ctaid.y;
	mad.lo.s32 	%r1, %r539, %r540, %r541;
	mul.lo.s32 	%r2, %r1, 7168;
	add.s32 	%r542, %r538, -1;
	setp.ge.s32 	%p28, %r1, %r542;
	@%p28 bra 	$L__BB86_157;
	setp.ne.s32 	%p272, %r1, 0;
	@%p272 bra 	$L__BB86_71;
	mov.u32 	%r1445, %tid.x;
	and.b32  	%r1280, %r1445, 31;
	and.b32  	%r1281, %r1445, 992;
	mul.lo.s32 	%r1282, %r1281, 14;
	or.b32  	%r1283, %r1282, %r1280;
	mov.u32 	%r1284, %ctaid.x;
	mov.u32 	%r1285, %nctaid.y;
	mov.u32 	%r1286, %ctaid.y;
	mad.lo.s32 	%r1287, %r1284, %r1285, %r1286;
	mad.lo.s32 	%r1288, %r1287, 7168, %r1283;
	mul.wide.u32 	%rd95, %r1288, 4;
	add.s64 	%rd96, %rd2, %rd95;
	ld.global.u32 	%r1289, [%rd96];
	ld.global.u32 	%r1290, [%rd96+128];
	ld.global.u32 	%r1291, [%rd96+256];
	ld.global.u32 	%r1292, [%rd96+384];
	ld.global.u32 	%r1293, [%rd96+512];
	ld.global.u32 	%r1294, [%rd96+640];
	ld.global.u32 	%r1295, [%rd96+768];
	ld.global.u32 	%r1296, [%rd96+896];
	ld.global.u32 	%r1297, [%rd96+1024];
	ld.global.u32 	%r1298, [%rd96+1152];
	ld.global.u32 	%r1299, [%rd96+1280];
	ld.global.u32 	%r1300, [%rd96+1408];
	ld.global.u32 	%r1301, [%rd96+1536];
	ld.global.u32 	%r1302, [%rd96+1664];
	// begin inline asm
	mov.u32 %r1278, %laneid;
	// end inline asm
	shr.u32 	%r5, %r1445, 5;
	mad.lo.s32 	%r1303, %r5, 448, %r1278;
	shl.b32 	%r1304, %r1303, 2;
	mov.u32 	%r1305, _ZZN3cub18CUB_300001_SM_10006detail13unique_by_key28DeviceUniqueByKeySweepKernelINS2_10policy_hubIiiE10Policy1000EN6thrust24THRUST_300001_SM_1000_NS6detail15normal_iteratorINS8_10device_ptrIiEEEESD_SD_SD_PjNS0_13ScanTileStateIjLb1EEEN4cuda3std3__48equal_toIiEEjNS2_11VSMemHelperEEEvT0_T1_T2_T3_T4_T5_T6_T7_iNS1_7vsmem_tEE19static_temp_storage;
	add.s32 	%r1306, %r1305, %r1304;
	st.shared.u32 	[%r1306], %r1289;
	st.shared.u32 	[%r1306+128], %r1290;
	st.shared.u32 	[%r1306+256], %r1291;
	st.shared.u32 	[%r1306+384], %r1292;
	st.shared.u32 	[%r1306+512], %r1293;
	st.shared.u32 	[%r1306+640], %r1294;
	st.shared.u32 	[%r1306+768], %r1295;
	st.shared.u32 	[%r1306+896], %r1296;
	st.shared.u32 	[%r1306+1024], %r1297;
	st.shared.u32 	[%r1306+1152], %r1298;
	st.shared.u32 	[%r1306+1280], %r1299;
	st.shared.u32 	[%r1306+1408], %r1300;
	st.shared.u32 	[%r1306+1536], %r1301;
	st.shared.u32 	[%r1306+1664], %r1302;
	bar.warp.sync 	-1;
	mad.lo.s32 	%r1307, %r1278, 52, %r1306;
	ld.shared.v2.u32 	{%r6, %r7}, [%r1307];
	ld.shared.v2.u32 	{%r8, %r9}, [%r1307+8];
	ld.shared.v2.u32 	{%r10, %r11}, [%r1307+16];
	ld.shared.v2.u32 	{%r12, %r13}, [%r1307+24];
	ld.shared.v2.u32 	{%r14, %r15}, [%r1307+32];
	ld.shared.v2.u32 	{%r16, %r17}, [%r1307+40];
	ld.shared.v2.u32 	{%r18, %r19}, [%r1307+48];
	bar.sync 	0;
	add.s64 	%rd97, %rd3, %rd95;
	ld.global.u32 	%r1308, [%rd97];
	ld.global.u32 	%r1309, [%rd97+128];
	ld.global.u32 	%r1310, [%rd97+256];
	ld.global.u32 	%r1311, [%rd97+384];
	ld.global.u32 	%r1312, [%rd97+512];
	ld.global.u32 	%r1313, [%rd97+640];
	ld.global.u32 	%r1314, [%rd97+768];
	ld.global.u32 	%r1315, [%rd97+896];
	ld.global.u32 	%r1316, [%rd97+1024];
	ld.global.u32 	%r1317, [%rd97+1152];
	ld.global.u32 	%r1318, [%rd97+1280];
	ld.global.u32 	%r1319, [%rd97+1408];
	ld.global.u32 	%r1320, [%rd97+1536];
	ld.global.u32 	%r1321, [%rd97+1664];
	st.shared.u32 	[%r1306], %r1308;
	st.shared.u32 	[%r1306+128], %r1309;
	st.shared.u32 	[%r1306+256], %r1310;
	st.shared.u32 	[%r1306+384], %r1311;
	st.shared.u32 	[%r1306+512], %r1312;
	st.shared.u32 	[%r1306+640], %r1313;
	st.shared.u32 	[%r1306+768], %r1314;
	st.shared.u32 	[%r1306+896], %r1315;
	st.shared.u32 	[%r1306+1024], %r1316;
	st.shared.u32 	[%r1306+1152], %r1317;
	st.shared.u32 	[%r1306+1280], %r1318;
	st.shared.u32 	[%r1306+1408], %r1319;
	st.shared.u32 	[%r1306+1536], %r1320;
	st.shared.u32 	[%r1306+1664], %r1321;
	bar.warp.sync 	-1;
	ld.shared.v2.u32 	{%r21, %r20}, [%r1307];
	ld.shared.v2.u32 	{%r23, %r22}, [%r1307+8];
	ld.shared.v2.u32 	{%r25, %r24}, [%r1307+16];
	ld.shared.v2.u32 	{%r27, %r26}, [%r1307+24];
	ld.shared.v2.u32 	{%r29, %r28}, [%r1307+32];
	ld.shared.v2.u32 	{%r31, %r30}, [%r1307+40];
	ld.shared.v2.u32 	{%r33, %r32}, [%r1307+48];
	bar.sync 	0;
	shl.b32 	%r1322, %r1445, 2;
	add.s32 	%r1323, %r1305, %r1322;
	add.s32 	%r34, %r1323, 2160;
	st.shared.u32 	[%r1323+2160], %r19;
	bar.sync 	0;
	setp.eq.s32 	%p373, %r1445, 0;
	mov.b32 	%r1441, 1;
	@%p373 bra 	$L__BB86_4;
	ld.shared.u32 	%r1324, [%r34+-4];
	setp.ne.s32 	%p374, %r1324, %r6;
	selp.u32 	%r1441, 1, 0, %p374;
$L__BB86_4:
	setp.ne.s32 	%p375, %r6, %r7;
	selp.u32 	%r37, 1, 0, %p375;
	setp.ne.s32 	%p376, %r7, %r8;
	selp.u32 	%r1355, 1, 0, %p376;
	setp.ne.s32 	%p377, %r8, %r9;
	selp.u32 	%r38, 1, 0, %p377;
	setp.ne.s32 	%p378, %r9, %r10;
	selp.u32 	%r1356, 1, 0, %p378;
	setp.ne.s32 	%p379, %r10, %r11;
	selp.u32 	%r1357, 1, 0, %p379;
	setp.ne.s32 	%p380, %r11, %r12;
	selp.u32 	%r1358, 1, 0, %p380;
	setp.ne.s32 	%p381, %r12, %r13;
	selp.u32 	%r1359, 1, 0, %p381;
	setp.ne.s32 	%p382, %r13, %r14;
	selp.u32 	%r1360, 1, 0, %p382;
	setp.ne.s32 	%p383, %r14, %r15;
	selp.u32 	%r1361, 1, 0, %p383;
	setp.ne.s32 	%p384, %r15, %r16;
	selp.u32 	%r1362, 1, 0, %p384;
	setp.ne.s32 	%p385, %r16, %r17;
	selp.u32 	%r1363, 1, 0, %p385;
	setp.ne.s32 	%p386, %r17, %r18;
	selp.u32 	%r1364, 1, 0, %p386;
	setp.ne.s32 	%p387, %r18, %r19;
	selp.u32 	%r1365, 1, 0, %p387;
	bar.sync 	0;
	add.s32 	%r1366, %r1441, %r37;
	add.s32 	%r39, %r1366, %r1355;
	add.s32 	%r1367, %r39, %r38;
	add.s32 	%r40, %r1367, %r1356;
	add.s32 	%r41, %r40, %r1357;
	add.s32 	%r42, %r41, %r1358;
	add.s32 	%r43, %r42, %r1359;
	add.s32 	%r44, %r43, %r1360;
	add.s32 	%r45, %r44, %r1361;
	add.s32 	%r46, %r45, %r1362;
	add.s32 	%r47, %r46, %r1363;
	add.s32 	%r48, %r47, %r1364;
	add.s32 	%r1329, %r48, %r1365;
	mov.b32 	%r1327, 1;
	mov.b32 	%r1352, 0;
	mov.b32 	%r1354, -1;
	// begin inline asm
	{  .reg .u32 r0;  .reg .pred p;  shfl.sync.up.b32 r0|p, %r1329, %r1327, %r1352, %r1354;  @p add.u32 r0, r0, %r1329;  mov.u32 %r1325, r0;}
	// end inline asm
	mov.b32 	%r1333, 2;
	// begin inline asm
	{  .reg .u32 r0;  .reg .pred p;  shfl.sync.up.b32 r0|p, %r1325, %r1333, %r1352, %r1354;  @p add.u32 r0, r0, %r1325;  mov.u32 %r1331, r0;}
	// end inline asm
	mov.b32 	%r1339, 4;
	// begin inline asm
	{  .reg .u32 r0;  .reg .pred p;  shfl.sync.up.b32 r0|p, %r1331, %r1339, %r1352, %r1354;  @p add.u32 r0, r0, %r1331;  mov.u32 %r1337, r0;}
	// end inline asm
	mov.b32 	%r1345, 8;
	// begin inline asm
	{  .reg .u32 r0;  .reg .pred p;  shfl.sync.up.b32 r0|p, %r1337, %r1345, %r1352, %r1354;  @p add.u32 r0, r0, %r1337;  mov.u32 %r1343, r0;}
	// end inline asm
	mov.b32 	%r1351, 16;
	// begin inline asm
	{  .reg .u32 r0;  .reg .pred p;  shfl.sync.up.b32 r0|p, %r1343, %r1351, %r1352, %r1354;  @p add.u32 r0, r0, %r1343;  mov.u32 %r1349, r0;}
	// end inline asm
	setp.ne.s32 	%p388, %r1278, 31;
	@%p388 bra 	$L__BB86_6;
	shl.b32 	%r1368, %r5, 2;
	mov.u32 	%r1369, _ZZN3cub18CUB_300001_SM_10006detail13unique_by_key28DeviceUniqueByKeySweepKernelINS2_10policy_hubIiiE10Policy1000EN6thrust24THRUST_300001_SM_1000_NS6detail15normal_iteratorINS8_10device_ptrIiEEEESD_SD_SD_PjNS0_13ScanTileStateIjLb1EEEN4cuda3std3__48equal_toIiEEjNS2_11VSMemHelperEEEvT0_T1_T2_T3_T4_T5_T6_T7_iNS1_7vsmem_tEE19static_temp_storage;
	add.s32 	%r1370, %r1369, %r1368;
	st.shared.u32 	[%r1370], %r1349;
$L__BB86_6:
	setp.ne.s32 	%p389, %r1445, 0;
	bar.sync 	0;
	ld.shared.v4.u32 	{%r1371, %r1372, %r1373, %r1374}, [_ZZN3cub18CUB_300001_SM_10006detail13unique_by_key28DeviceUniqueByKeySweepKernelINS2_10policy_hubIiiE10Policy1000EN6thrust24THRUST_300001_SM_1000_NS6detail15normal_iteratorINS8_10device_ptrIiEEEESD_SD_SD_PjNS0_13ScanTileStateIjLb1EEEN4cuda3std3__48equal_toIiEEjNS2_11VSMemHelperEEEvT0_T1_T2_T3_T4_T5_T6_T7_iNS1_7vsmem_tEE19static_temp_storage];
	add.s32 	%r1375, %r1372, %r1371;
	setp.eq.s32 	%p390, %r5, 2;
	selp.b32 	%r1376, %r1375, %r1371, %p390;
	add.s32 	%r1377, %r1375, %r1373;
	setp.eq.s32 	%p391, %r5, 3;
	selp.b32 	%r1378, %r1377, %r1376, %p391;
	add.s32 	%r1379, %r1377, %r1374;
	setp.eq.s32 	%p392, %r5, 4;
	selp.b32 	%r1380, %r1379, %r1378, %p392;
	ld.shared.v4.u32 	{%r1381, %r1382, %r1383, %r1384}, [_ZZN3cub18CUB_300001_SM_10006detail13unique_by_key28DeviceUniqueByKeySweepKernelINS2_10policy_hubIiiE10Policy1000EN6thrust24THRUST_300001_SM_1000_NS6detail15normal_iteratorINS8_10device_ptrIiEEEESD_SD_SD_PjNS0_13ScanTileStateIjLb1EEEN4cuda3std3__48equal_toIiEEjNS2_11VSMemHelperEEEvT0_T1_T2_T3_T4_T5_T6_T7_iNS1_7vsmem_tEE19static_temp_storage+16];
	add.s32 	%r1385, %r1379, %r1381;
	setp.eq.s32 	%p393, %r5, 5;
	selp.b32 	%r1386, %r1385, %r1380, %p393;
	add.s32 	%r1387, %r1385, %r1382;
	setp.eq.s32 	%p394, %r5, 6;
	selp.b32 	%r1388, %r1387, %r1386, %p394;
	add.s32 	%r1389, %r1387, %r1383;
	setp.eq.s32 	%p395, %r5, 7;
	selp.b32 	%r1390, %r1389, %r1388, %p395;
	add.s32 	%r1391, %r1389, %r1384;
	setp.eq.s32 	%p396, %r5, 8;
	selp.b32 	%r1392, %r1391, %r1390, %p396;
	ld.shared.v4.u32 	{%r1393, %r1394, %r1395, %r1396}, [_ZZN3cub18CUB_300001_SM_10006detail13unique_by_key28DeviceUniqueByKeySweepKernelINS2_10policy_hubIiiE10Policy1000EN6thrust24THRUST_300001_SM_1000_NS6detail15normal_iteratorINS8_10device_ptrIiEEEESD_SD_SD_PjNS0_13ScanTileStateIjLb1EEEN4cuda3std3__48equal_toIiEEjNS2_11VSMemHelperEEEvT0_T1_T2_T3_T4_T5_T6_T7_iNS1_7vsmem_tEE19static_temp_storage+32];
	add.s32 	%r1397, %r1391, %r1393;
	setp.eq.s32 	%p397, %r5, 9;
	selp.b32 	%r1398, %r1397, %r1392, %p397;
	add.s32 	%r1399, %r1397, %r1394;
	setp.eq.s32 	%p398, %r5, 10;
	selp.b32 	%r1400, %r1399, %r1398, %p398;
	add.s32 	%r1401, %r1399, %r1395;
	setp.eq.s32 	%p399, %r5, 11;
	selp.b32 	%r1402, %r1401, %r1400, %p399;
	add.s32 	%r1403, %r1401, %r1396;
	setp.eq.s32 	%p400, %r5, 12;
	selp.b32 	%r1404, %r1403, %r1402, %p400;
	ld.shared.v4.u32 	{%r1405, %r1406, %r1407, %r1408}, [_ZZN3cub18CUB_300001_SM_10006detail13unique_by_key28DeviceUniqueByKeySweepKernelINS2_10policy_hubIiiE10Policy1000EN6thrust24THRUST_300001_SM_1000_NS6detail15normal_iteratorINS8_10device_ptrIiEEEESD_SD_SD_PjNS0_13ScanTileStateIjLb1EEEN4cuda3std3__48equal_toIiEEjNS2_11VSMemHelperEEEvT0_T1_T2_T3_T4_T5_T6_T7_iNS1_7vsmem_tEE19static_temp_storage+48];
	add.s32 	%r1409, %r1403, %r1405;
	setp.eq.s32 	%p401, %r5, 13;
	selp.b32 	%r1410, %r1409, %r1404, %p401;
	add.s32 	%r1411, %r1409, %r1406;
	setp.eq.s32 	%p402, %r5, 14;
	selp.b32 	%r1412, %r1411, %r1410, %p402;
	add.s32 	%r1413, %r1411, %r1407;
	setp.eq.s32 	%p403, %r5, 15;
	selp.b32 	%r1414, %r1413, %r1412, %p403;
	add.s32 	%r51, %r1413, %r1408;
	setp.lt.u32 	%p404, %r1445, 32;
	selp.b32 	%r1415, 0, %r1414, %p404;
	setp.eq.s32 	%p405, %r1278, 0;
	sub.s32 	%r1416, %r1349, %r1329;
	selp.b32 	%r1417, 0, %r1416, %p405;
	add.s32 	%r52, %r1415, %r1417;
	@%p389 bra 	$L__BB86_8;
	add.s64 	%rd98, %rd1, 256;
	mov.b32 	%r1418, 101;
	// begin inline asm
	st.relaxed.gpu.v2.u32 [%rd98], {%r1418, %r51};
	// end inline asm
$L__BB86_8:
	bar.sync 	0;
	setp.eq.s32 	%p406, %r1441, 0;
	shl.b32 	%r1420, %r52, 2;
	mov.u32 	%r1421, _ZZN3cub18CUB_300001_SM_10006detail13unique_by_key28DeviceUniqueByKeySweepKernelINS2_10policy_hubIiiE10Policy1000EN6thrust24THRUST_300001_SM_1000_NS6detail15normal_iteratorINS8_10device_ptrIiEEEESD_SD_SD_PjNS0_13ScanTileStateIjLb1EEEN4cuda3std3__48equal_toIiEEjNS2_11VSMemHelperEEEvT0_T1_T2_T3_T4_T5_T6_T7_iNS1_7vsmem_tEE19static_temp_storage;
	add.s32 	%r53, %r1421, %r1420;
	@%p406 bra 	$L__BB86_10;
	st.shared.u32 	[%r53], %r6;
$L__BB86_10:
	setp.eq.s32 	%p407, %r6, %r7;
	shl.b32 	%r1422, %r1441, 2;
	add.s32 	%r54, %r53, %r1422;
	@%p407 bra 	$L__BB86_12;
	st.shared.u32 	[%r54], %r7;
$L__BB86_12:
	setp.eq.s32 	%p408, %r7, %r8;
	shl.b32 	%r1423, %r37, 2;
	add.s32 	%r55, %r54, %r1423;
	@%p408 bra 	$L__BB86_14;
	st.shared.u32 	[%r55], %r8;
$L__BB86_14:
	setp.eq.s32 	%p409, %r8, %r9;
	shl.b32 	%r1424, %r39, 2;
	add.s32 	%r56, %r53, %r1424;
	@%p409 bra 	$L__BB86_16;
	st.shared.u32 	[%r56], %r9;
$L__BB86_16:
	setp.eq.s32 	%p410, %r9, %r10;
	shl.b32 	%r1425, %r38, 2;
	add.s32 	%r57, %r56, %r1425;
	@%p410 bra 	$L__BB86_18;
	st.shared.u32 	[%r57], %r10;
$L__BB86_18:
	setp.eq.s32 	%p411, %r10, %r11;
	shl.b32 	%r1426, %r40, 2;
	add.s32 	%r58, %r53, %r1426;
	@%p411 bra 	$L__BB86_20;
	st.shared.u32 	[%r58], %r11;
$L__BB86_20:
	setp.eq.s32 	%p412, %r11, %r12;
	shl.b32 	%r1427, %r41, 2;
	add.s32 	%r59, %r53, %r1427;
	@%p412 bra 	$L__BB86_22;
	st.shared.u32 	[%r59], %r12;
$L__BB86_22:
	setp.eq.s32 	%p413, %r12, %r13;
	shl.b32 	%r1428, %r42, 2;
	add.s32 	%r60, %r53, %r1428;
	@%p413 bra 	$L__BB86_24;
	st.shared.u32 	[%r60], %r13;
$L__BB86_24:
	setp.eq.s32 	%p414, %r13, %r14;
	shl.b32 	%r1429, %r43, 2;
	add.s32 	%r61, %r53, %r1429;
	@%p414 bra 	$L__BB86_26;
	st.shared.u32 	[%r61], %r14;
$L__BB86_26:
	setp.eq.s32 	%p415, %r14, %r15;
	shl.b32 	%r1430, %r44, 2;
	add.s32 	%r62, %r53, %r1430;
	@%p415 bra 	$L__BB86_28;
	st.shared.u32 	[%r62], %r15;
$L__BB86_28:
	setp.eq.s32 	%p416, %r15, %r16;
	shl.b32 	%r1431, %r45, 2;
	add.s32 	%r63, %r53, %r1431;
	@%p416 bra 	$L__BB86_30;
	st.shared.u32 	[%r63], %r16;
$L__BB86_30:
	setp.eq.s32 	%p417, %r16, %r17;
	shl.b32 	%r1432, %r46, 2;
	add.s32 	%r64, %r53, %r1432;
	@%p417 bra 	$L__BB86_32;
	st.shared.u32 	[%r64], %r17;
$L__BB86_32:
	setp.eq.s32 	%p418, %r17, %r18;
	shl.b32 	%r1433, %r47, 2;
	add.s32 	%r65, %r53, %r1433;
	@%p418 bra 	$L__BB86_34;
	st.shared.u32 	[%r65], %r18;
$L__BB86_34:
	setp.eq.s32 	%p419, %r18, %r19;
	shl.b32 	%r1434, %r48, 2;
	add.s32 	%r66, %r53, %r1434;
	@%p419 bra 	$L__BB86_36;
	st.shared.u32 	[%r66], %r19;
$L__BB86_36:
	bar.sync 	0;
	setp.ge.s32 	%p420, %r1445, %r51;
	@%p420 bra 	$L__BB86_39;
	mul.wide.u32 	%rd99, %r1445, 4;
	add.s64 	%rd102, %rd4, %rd99;
	shl.b32 	%r1435, %r1445, 2;
	mov.u32 	%r1436, _ZZN3cub18CUB_300001_SM_10006detail13unique_by_key28DeviceUniqueByKeySweepKernelINS2_10policy_hubIiiE10Policy1000EN6thrust24THRUST_300001_SM_1000_NS6detail15normal_iteratorINS8_10device_ptrIiEEEESD_SD_SD_PjNS0_13ScanTileStateIjLb1EEEN4cuda3std3__48equal_toIiEEjNS2_11VSMemHelperEEEvT0_T1_T2_T3_T4_T5_T6_T7_iNS1_7vsmem_tEE19static_temp_storage;
	add.s32 	%r1442, %r1436, %r1435;
	mov.u32 	%r1443, %r1445;
$L__BB86_38:
	.pragma "nounroll";
	ld.shared.u32 	%r1437, [%r1442];
	st.global.u32 	[%rd102], %r1437;
	add.s32 	%r1443, %r1443, 512;
	add.s64 	%rd102, %rd102, 2048;
	add.s32 	%r1442, %r1442, 2048;
	setp.lt.s32 	%p421, %r1443, %r51;
	@%p421 bra 	$L__BB86_38;
$L__BB86_39:
	bar.sync 	0;
	bar.sync 	0;
	@%p406 bra 	$L__BB86_41;
	st.shared.u32 	[%r53], %r21;
$L__BB86_41:
	@%p407 bra 	$L__BB86_43;
	st.shared.u32 	[%r54], %r20;
$L__BB86_43:
	@%p408 bra 	$L__BB86_45;
	st.shared.u32 	[%r55], %r23;
$L__BB86_45:
	@%p409 bra 	$L__BB86_47;
	st.shared.u32 	[%r56], %r22;
$L__BB86_47:
	@%p410 bra 	$L__BB86_49;
	st.shared.u32 	[%r57], %r25;
$L__BB86_49:
	@%p411 bra 	$L__BB86_51;
	st.shared.u32 	[%r58], %r24;
$L__BB86_51:
	setp.eq.s32 	%p428, %r11, %r12;
	@%p428 bra 	$L__BB86_53;
	st.shared.u32 	[%r59], %r27;
$L__BB86_53:
	setp.eq.s32 	%p429, %r12, %r13;
	@%p429 bra 	$L__BB86_55;
	st.shared.u32 	[%r60], %r26;
$L__BB86_55:
	setp.eq.s32 	%p430, %r13, %r14;
	@%p430 bra 	$L__BB86_57;
	st.shared.u32 	[%r61], %r29;
$L__BB86_57:
	setp.eq.s32 	%p431, %r14, %r15;
	@%p431 bra 	$L__BB86_59;
	st.shared.u32 	[%r62], %r28;
$L__BB86_59:
	setp.eq.s32 	%p432, %r15, %r16;
	@%p432 bra 	$L__BB86_61;
	st.shared.u32 	[%r63], %r31;
$L__BB86_61:
	setp.eq.s32 	%p433, %r16, %r17;
	@%p433 bra 	$L__BB86_63;
	st.shared.u32 	[%r64], %r30;
$L__BB86_63:
	setp.eq.s32 	%p434, %r17, %r18;
	@%p434 bra 	$L__BB86_65;
	st.shared.u32 	[%r65], %r33;
$L__BB86_65:
	setp.eq.s32 	%p435, %r18, %r19;
	@%p435 bra 	$L__BB86_67;
	st.shared.u32 	[%r66], %r32;
$L__BB86_67:
	setp.ge.s32 	%p436, %r1445, %r51;
	bar.sync 	0;
	@%p436 bra 	$L__BB86_70;
	mul.wide.u32 	%rd100, %r1445, 4;
	add.s64 	%rd103, %rd5, %rd100;
	shl.b32 	%r1438, %r1445, 2;
	mov.u32 	%r1439, _ZZN3cub18CUB_300001_SM_10006detail13unique_by_key28DeviceUniqueByKeySweepKernelINS2_10policy_hubIiiE10Policy1000EN6thrust24THRUST_300001_SM_1000_NS6detail15normal_iteratorINS8_10device_ptrIiEEEESD_SD_SD_PjNS0_13ScanTileStateIjLb1EEEN4cuda3std3__48equal_toIiEEjNS2_11VSMemHelperEEEvT0_T1_T2_T3_T4_T5_T6_T7_iNS1_7vsmem_tEE19static_temp_storage;
	add.s32 	%r1444, %r1439, %r1438;
$L__BB86_69:
	.pragma "nounroll";
	ld.shared.u32 	%r1440, [%r1444];
	st.global.u32 	[%rd103], %r1440;
	add.s32 	%r1445, %r1445, 512;
	add.s64 	%rd103, %rd103, 2048;
	add.s32 	%r1444, %r1444, 2048;
	setp.lt.s32 	%p437, %r1445, %r51;
	@%p437 bra 	$L__BB86_69;
$L__BB86_70:
	bar.sync 	0;
	bra.uni 	$L__BB86_425;
$L__BB86_71:
	mul.lo.s32 	%r977, %r1, 7168;
	cvt.u64.u32 	%rd70, %r977;
	mov.u32 	%r1460, %tid.x;
	and.b32  	%r978, %r1460, 31;
	and.b32  	%r979, %r1460, 992;
	mul.lo.s32 	%r980, %r979, 14;
	or.b32  	%r981, %r980, %r978;
	cvt.u64.u32 	%rd71, %r981;
	add.s64 	%rd72, %rd71, %rd70;
	shl.b64 	%rd73, %rd72, 2;
	add.s64 	%rd74, %rd2, %rd73;
	ld.global.u32 	%r982, [%rd74];
	ld.global.u32 	%r983, [%rd74+128];
	ld.global.u32 	%r984, [%rd74+256];
	ld.global.u32 	%r985, [%rd74+384];
	ld.global.u32 	%r986, [%rd74+512];
	ld.global.u32 	%r987, [%rd74+640];
	ld.global.u32 	%r988, [%rd74+768];
	ld.global.u32 	%r989, [%rd74+896];
	ld.global.u32 	%r990, [%rd74+1024];
	ld.global.u32 	%r991, [%rd74+1152];
	ld.global.u32 	%r992, [%rd74+1280];
	ld.global.u32 	%r993, [%rd74+1408];
	ld.global.u32 	%r994, [%rd74+1536];
	ld.global.u32 	%r995, [%rd74+1664];
	// begin inline asm
	mov.u32 %r976, %laneid;
	// end inline asm
	shr.u32 	%r79, %r1460, 5;
	mad.lo.s32 	%r996, %r79, 448, %r976;
	shl.b32 	%r997, %r996, 2;
	mov.u32 	%r998, _ZZN3cub18CUB_300001_SM_10006detail13unique_by_key28DeviceUniqueByKeySweepKernelINS2_10policy_hubIiiE10Policy1000EN6thrust24THRUST_300001_SM_1000_NS6detail15normal_iteratorINS8_10device_ptrIiEEEESD_SD_SD_PjNS0_13ScanTileStateIjLb1EEEN4cuda3std3__48equal_toIiEEjNS2_11VSMemHelperEEEvT0_T1_T2_T3_T4_T5_T6_T7_iNS1_7vsmem_tEE19static_temp_storage;
	add.s32 	%r999, %r998, %r997;
	st.shared.u32 	[%r999], %r982;
	st.shared.u32 	[%r999+128], %r983;
	st.shared.u32 	[%r999+256], %r984;
	st.shared.u32 	[%r999+384], %r985;
	st.shared.u32 	[%r999+512], %r986;
	st.shared.u32 	[%r999+640], %r987;
	st.shared.u32 	[%r999+768], %r988;
	st.shared.u32 	[%r999+896], %r989;
	st.shared.u32 	[%r999+1024], %r990;
	st.shared.u32 	[%r999+1152], %r991;
	st.shared.u32 	[%r999+1280], %r992;
	st.shared.u32 	[%r999+1408], %r993;
	st.shared.u32 	[%r999+1536], %r994;
	st.shared.u32 	[%r999+1664], %r995;
	bar.warp.sync 	-1;
	mad.lo.s32 	%r1000, %r976, 52, %r999;
	ld.shared.v2.u32 	{%r80, %r81}, [%r1000];
	ld.shared.v2.u32 	{%r82, %r83}, [%r1000+8];
	ld.shared.v2.u32 	{%r84, %r85}, [%r1000+16];
	ld.shared.v2.u32 	{%r86, %r87}, [%r1000+24];
	ld.shared.v2.u32 	{%r88, %r89}, [%r1000+32];
	ld.shared.v2.u32 	{%r90, %r91}, [%r1000+40];
	ld.shared.v2.u32 	{%r92, %r93}, [%r1000+48];
	bar.sync 	0;
	add.s64 	%rd75, %rd3, %rd73;
	ld.global.u32 	%r1001, [%rd75];
	ld.global.u32 	%r1002, [%rd75+128];
	ld.global.u32 	%r1003, [%rd75+256];
	ld.global.u32 	%r1004, [%rd75+384];
	ld.global.u32 	%r1005, [%rd75+512];
	ld.global.u32 	%r1006, [%rd75+640];
	ld.global.u32 	%r1007, [%rd75+768];
	ld.global.u32 	%r1008, [%rd75+896];
	ld.global.u32 	%r1009, [%rd75+1024];
	ld.global.u32 	%r1010, [%rd75+1152];
	ld.global.u32 	%r1011, [%rd75+1280];
	ld.global.u32 	%r1012, [%rd75+1408];
	ld.global.u32 	%r1013, [%rd75+1536];
	ld.global.u32 	%r1014, [%rd75+1664];
	st.shared.u32 	[%r999], %r1001;
	st.shared.u32 	[%r999+128], %r1002;
	st.shared.u32 	[%r999+256], %r1003;
	st.shared.u32 	[%r999+384], %r1004;
	st.shared.u32 	[%r999+512], %r1005;
	st.shared.u32 	[%r999+640], %r1006;
	st.shared.u32 	[%r999+768], %r1007;
	st.shared.u32 	[%r999+896], %r1008;
	st.shared.u32 	[%r999+1024], %r1009;
	st.shared.u32 	[%r999+1152], %r1010;
	st.shared.u32 	[%r999+1280], %r1011;
	st.shared.u32 	[%r999+1408], %r1012;
	st.shared.u32 	[%r999+1536], %r1013;
	st.shared.u32 	[%r999+1664], %r1014;
	bar.warp.sync 	-1;
	ld.shared.v2.u32 	{%r95, %r94}, [%r1000];
	ld.shared.v2.u32 	{%r97, %r96}, [%r1000+8];
	ld.shared.v2.u32 	{%r99, %r98}, [%r1000+16];
	ld.shared.v2.u32 	{%r101, %r100}, [%r1000+24];
	ld.shared.v2.u32 	{%r103, %r102}, [%r1000+32];
	ld.shared.v2.u32 	{%r105, %r104}, [%r1000+40];
	ld.shared.v2.u32 	{%r107, %r106}, [%r1000+48];
	bar.sync 	0;
	add.s32 	%r1015, %r977, -1;
	mul.wide.u32 	%rd76, %r1015, 4;
	add.s64 	%rd77, %rd2, %rd76;
	ld.global.u32 	%r1446, [%rd77];
	shl.b32 	%r1016, %r1460, 2;
	add.s32 	%r1017, %r998, %r1016;
	add.s32 	%r109, %r1017, 2160;
	st.shared.u32 	[%r1017+2160], %r93;
	bar.sync 	0;
	setp.eq.s32 	%p273, %r1460, 0;
	@%p273 bra 	$L__BB86_73;
	ld.shared.u32 	%r1446, [%r109+-4];
$L__BB86_73:
	setp.ne.s32 	%p274, %r1446, %r80;
	selp.u32 	%r1048, 1, 0, %p274;
	setp.ne.s32 	%p275, %r80, %r81;
	selp.u32 	%r1049, 1, 0, %p275;
	setp.ne.s32 	%p276, %r81, %r82;
	selp.u32 	%r1050, 1, 0, %p276;
	setp.ne.s32 	%p277, %r82, %r83;
	selp.u32 	%r1051, 1, 0, %p277;
	setp.ne.s32 	%p278, %r83, %r84;
	selp.u32 	%r1052, 1, 0, %p278;
	setp.ne.s32 	%p279, %r84, %r85;
	selp.u32 	%r1053, 1, 0, %p279;
	setp.ne.s32 	%p280, %r85, %r86;
	selp.u32 	%r1054, 1, 0, %p280;
	setp.ne.s32 	%p281, %r86, %r87;
	selp.u32 	%r1055, 1, 0, %p281;
	setp.ne.s32 	%p282, %r87, %r88;
	selp.u32 	%r1056, 1, 0, %p282;
	setp.ne.s32 	%p283, %r88, %r89;
	selp.u32 	%r1057, 1, 0, %p283;
	setp.ne.s32 	%p284, %r89, %r90;
	selp.u32 	%r1058, 1, 0, %p284;
	setp.ne.s32 	%p285, %r90, %r91;
	selp.u32 	%r1059, 1, 0, %p285;
	setp.ne.s32 	%p286, %r91, %r92;
	selp.u32 	%r1060, 1, 0, %p286;
	setp.ne.s32 	%p287, %r92, %r93;
	selp.u32 	%r1061, 1, 0, %p287;
	bar.sync 	0;
	add.s32 	%r112, %r1049, %r1048;
	add.s32 	%r113, %r112, %r1050;
	add.s32 	%r1062, %r113, %r1051;
	add.s32 	%r114, %r1062, %r1052;
	add.s32 	%r115, %r114, %r1053;
	add.s32 	%r116, %r115, %r1054;
	add.s32 	%r117, %r116, %r1055;
	add.s32 	%r1063, %r117, %r1056;
	add.s32 	%r1064, %r1063, %r1057;
	add.s32 	%r1065, %r1064, %r1058;
	add.s32 	%r1066, %r1065, %r1059;
	add.s32 	%r1067, %r1066, %r1060;
	add.s32 	%r1022, %r1067, %r1061;
	mov.b32 	%r1020, 1;
	mov.b32 	%r1045, 0;
	mov.b32 	%r1047, -1;
	// begin inline asm
	{  .reg .u32 r0;  .reg .pred p;  shfl.sync.up.b32 r0|p, %r1022, %r1020, %r1045, %r1047;  @p add.u32 r0, r0, %r1022;  mov.u32 %r1018, r0;}
	// end inline asm
	mov.b32 	%r1026, 2;
	// begin inline asm
	{  .reg .u32 r0;  .reg .pred p;  shfl.sync.up.b32 r0|p, %r1018, %r1026, %r1045, %r1047;  @p add.u32 r0, r0, %r1018;  mov.u32 %r1024, r0;}
	// end inline asm
	mov.b32 	%r1032, 4;
	// begin inline asm
	{  .reg .u32 r0;  .reg .pred p;  shfl.sync.up.b32 r0|p, %r1024, %r1032, %r1045, %r1047;  @p add.u32 r0, r0, %r1024;  mov.u32 %r1030, r0;}
	// end inline asm
	mov.b32 	%r1038, 8;
	// begin inline asm
	{  .reg .u32 r0;  .reg .pred p;  shfl.sync.up.b32 r0|p, %r1030, %r1038, %r1045, %r1047;  @p add.u32 r0, r0, %r1030;  mov.u32 %r1036, r0;}
	// end inline asm
	mov.b32 	%r1044, 16;
	// begin inline asm
	{  .reg .u32 r0;  .reg .pred p;  shfl.sync.up.b32 r0|p, %r1036, %r1044, %r1045, %r1047;  @p add.u32 r0, r0, %r1036;  mov.u32 %r1042, r0;}
	// end inline asm
	setp.ne.s32 	%p288, %r976, 31;
	@%p288 bra 	$L__BB86_75;
	shl.b32 	%r1068, %r79, 2;
	mov.u32 	%r1069, _ZZN3cub18CUB_300001_SM_10006detail13unique_by_key28DeviceUniqueByKeySweepKernelINS2_10policy_hubIiiE10Policy1000EN6thrust24THRUST_300001_SM_1000_NS6detail15normal_iteratorINS8_10device_ptrIiEEEESD_SD_SD_PjNS0_13ScanTileStateIjLb1EEEN4cuda3std3__48equal_toIiEEjNS2_11VSMemHelperEEEvT0_T1_T2_T3_T4_T5_T6_T7_iNS1_7vsmem_tEE19static_temp_storage;
	add.s32 	%r1070, %r1069, %r1068;
	st.shared.u32 	[%r1070], %r1042;
$L__BB86_75:
	sub.s32 	%r1071, %r1042, %r1022;
	bar.sync 	0;
	ld.shared.v4.u32 	{%r1072, %r1073, %r1074, %r1075}, [_ZZN3cub18CUB_300001_SM_10006detail13unique_by_key28DeviceUniqueByKeySweepKernelINS2_10policy_hubIiiE10Policy1000EN6thrust24THRUST_300001_SM_1000_NS6detail15normal_iteratorINS8_10device_ptrIiEEEESD_SD_SD_PjNS0_13ScanTileStateIjLb1EEEN4cuda3std3__48equal_toIiEEjNS2_11VSMemHelperEEEvT0_T1_T2_T3_T4_T5_T6_T7_iNS1_7vsmem_tEE19static_temp_storage];
	add.s32 	%r1076, %r1073, %r1072;
	setp.eq.s32 	%p289, %r79, 2;
	selp.b32 	%r1077, %r1076, %r1072, %p289;
	add.s32 	%r1078, %r1076, %r1074;
	setp.eq.s32 	%p290, %r79, 3;
	selp.b32 	%r1079, %r1078, %r1077, %p290;
	add.s32 	%r1080, %r1078, %r1075;
	setp.eq.s32 	%p291, %r79, 4;
	selp.b32 	%r1081, %r1080, %r1079, %p291;
	ld.shared.v4.u32 	{%r1082, %r1083, %r1084, %r1085}, [_ZZN3cub18CUB_300001_SM_10006detail13unique_by_key28DeviceUniqueByKeySweepKernelINS2_10policy_hubIiiE10Policy1000EN6thrust24THRUST_300001_SM_1000_NS6detail15normal_iteratorINS8_10device_ptrIiEEEESD_SD_SD_PjNS0_13ScanTileStateIjLb1EEEN4cuda3std3__48equal_toIiEEjNS2_11VSMemHelperEEEvT0_T1_T2_T3_T4_T5_T6_T7_iNS1_7vsmem_tEE19static_temp_storage+16];
	add.s32 	%r1086, %r1080, %r1082;
	setp.eq.s32 	%p292, %r79, 5;
	selp.b32 	%r1087, %r1086, %r1081, %p292;
	add.s32 	%r1088, %r1086, %r1083;
	setp.eq.s32 	%p293, %r79, 6;
	selp.b32 	%r1089, %r1088, %r1087, %p293;
	add.s32 	%r1090, %r1088, %r1084;
	setp.eq.s32 	%p294, %r79, 7;
	selp.b32 	%r1091, %r1090, %r1089, %p294;
	add.s32 	%r1092, %r1090, %r1085;
	setp.eq.s32 	%p295, %r79, 8;
	selp.b32 	%r1093, %r1092, %r1091, %p295;
	ld.shared.v4.u32 	{%r1094, %r1095, %r1096, %r1097}, [_ZZN3cub18CUB_300001_SM_10006detail13unique_by_key28DeviceUniqueByKeySweepKernelINS2_10policy_hubIiiE10Policy1000EN6thrust24THRUST_300001_SM_1000_NS6detail15normal_iteratorINS8_10device_ptrIiEEEESD_SD_SD_PjNS0_13ScanTileStateIjLb1EEEN4cuda3std3__48equal_toIiEEjNS2_11VSMemHelperEEEvT0_T1_T2_T3_T4_T5_T6_T7_iNS1_7vsmem_tEE19static_temp_storage+32];
	add.s32 	%r1098, %r1092, %r1094;
	setp.eq.s32 	%p296, %r79, 9;
	selp.b32 	%r1099, %r1098, %r1093, %p296;
	add.s32 	%r1100, %r1098, %r1095;
	setp.eq.s32 	%p297, %r79, 10;
	selp.b32 	%r1101, %r1100, %r1099, %p297;
	add.s32 	%r1102, %r1100, %r1096;
	setp.eq.s32 	%p298, %r79, 11;
	selp.b32 	%r1103, %r1102, %r1101, %p298;
	add.s32 	%r1104, %r1102, %r1097;
	setp.eq.s32 	%p299, %r79, 12;
	selp.b32 	%r1105, %r1104, %r1103, %p299;
	ld.shared.v4.u32 	{%r1106, %r1107, %r1108, %r1109}, [_ZZN3cub18CUB_300001_SM_10006detail13unique_by_key28DeviceUniqueByKeySweepKernelINS2_10policy_hubIiiE10Policy1000EN6thrust24THRUST_300001_SM_1000_NS6detail15normal_iteratorINS8_10device_ptrIiEEEESD_SD_SD_PjNS0_13ScanTileStateIjLb1EEEN4cuda3std3__48equal_toIiEEjNS2_11VSMemHelperEEEvT0_T1_T2_T3_T4_T5_T6_T7_iNS1_7vsmem_tEE19static_temp_storage+48];
	add.s32 	%r1110, %r1104, %r1106;
	setp.eq.s32 	%p300, %r79, 13;
	selp.b32 	%r1111, %r1110, %r1105, %p300;
	add.s32 	%r1112, %r1110, %r1107;
	setp.eq.s32 	%p301, %r79, 14;
	selp.b32 	%r1113, %r1112, %r1111, %p301;
	add.s32 	%r1114, %r1112, %r1108;
	setp.eq.s32 	%p302, %r79, 15;
	selp.b32 	%r1115, %r1114, %r1113, %p302;
	add.s32 	%r120, %r1114, %r1109;
	setp.gt.u32 	%p303, %r1460, 31;
	setp.lt.u32 	%p304, %r1460, 32;
	setp.eq.s32 	%p305, %r976, 0;
	selp.b32 	%r1116, 0, %r1071, %p305;
	add.s32 	%r1454, %r1115, %r1116;
	selp.b32 	%r122, %r1071, %r1454, %p304;
	@%p303 bra 	$L__BB86_94;
	setp.ne.s32 	%p306, %r1460, 0;
	mul.wide.s32 	%rd78, %r1, 8;
	add.s64 	%rd12, %rd1, %rd78;
	@%p306 bra 	$L__BB86_78;
	st.shared.u32 	[_ZZN3cub18CUB_300001_SM_10006detail13unique_by_key28DeviceUniqueByKeySweepKernelINS2_10policy_hubIiiE10Policy1000EN6thrust24THRUST_300001_SM_1000_NS6detail15normal_iteratorINS8_10device_ptrIiEEEESD_SD_SD_PjNS0_13ScanTileStateIjLb1EEEN4cuda3std3__48equal_toIiEEjNS2_11VSMemHelperEEEvT0_T1_T2_T3_T4_T5_T6_T7_iNS1_7vsmem_tEE19static_temp_storage+108], %r120;
	add.s64 	%rd79, %rd12, 256;
	mov.b32 	%r1117, 100;
	// begin inline asm
	st.relaxed.gpu.v2.u32 [%rd79], {%r1117, %r120};
	// end inline asm
$L__BB86_78:
	not.b32 	%r1119, %r1460;
	add.s32 	%r1451, %r1, %r1119;
	mov.u32 	%r1120, %nctaid.x;
	setp.gt.u32 	%p307, %r1120, 499;
	@%p307 bra 	$L__BB86_80;
	membar.cta;
	bra.uni 	$L__BB86_81;
$L__BB86_80:
	mov.b32 	%r1121, 1045;
	// begin inline asm
	nanosleep.u32 %r1121;
	// end inline asm
$L__BB86_81:
	mul.wide.s32 	%rd81, %r1451, 8;
	add.s64 	%rd82, %rd1, %rd81;
	add.s64 	%rd80, %rd82, 256;
	// begin inline asm
	ld.relaxed.gpu.v2.u32 {%r1452, %r1448}, [%rd80];
	// end inline asm
$L__BB86_82:
	setp.eq.s32 	%p308, %r1452, 99;
	mov.b32 	%r1124, -1;
	vote.sync.any.pred 	%p309, %p308, %r1124;
	not.pred 	%p310, %p309;
	@%p310 bra 	$L__BB86_84;
	// begin inline asm
	ld.relaxed.gpu.v2.u32 {%r1452, %r1448}, [%rd80];
	// end inline asm
	bra.uni 	$L__BB86_82;
$L__BB86_84:
	setp.eq.s32 	%p311, %r1452, 101;
	mov.b32 	%r1151, -1;
	vote.sync.ballot.b32 	%r1152, %p311, %r1151;
	// begin inline asm
	mov.u32 %r1126, %lanemask_ge;
	// end inline asm
	and.b32  	%r1153, %r1152, %r1126;
	or.b32  	%r1154, %r1153, -2147483648;
	add.s32 	%r1155, %r1154, -1;
	not.b32 	%r1156, %r1154;
	and.b32  	%r1157, %r1156, %r1155;
	popc.b32 	%r1130, %r1157;
	mov.b32 	%r1129, 1;
	// begin inline asm
	shfl.sync.down.b32 %r1127, %r1448, %r1129, %r1130, %r1151;
	// end inline asm
	setp.lt.s32 	%p313, %r976, %r1130;
	selp.b32 	%r1158, %r1127, 0, %p313;
	add.s32 	%r1133, %r1158, %r1448;
	mov.b32 	%r1134, 2;
	// begin inline asm
	shfl.sync.down.b32 %r1132, %r1133, %r1134, %r1130, %r1151;
	// end inline asm
	add.s32 	%r1159, %r976, 2;
	setp.gt.s32 	%p314, %r1159, %r1130;
	selp.b32 	%r1160, 0, %r1132, %p314;
	add.s32 	%r1138, %r1133, %r1160;
	mov.b32 	%r1139, 4;
	// begin inline asm
	shfl.sync.down.b32 %r1137, %r1138, %r1139, %r1130, %r1151;
	// end inline asm
	add.s32 	%r1161, %r976, 4;
	setp.gt.s32 	%p315, %r1161, %r1130;
	selp.b32 	%r1162, 0, %r1137, %p315;
	add.s32 	%r1143, %r1138, %r1162;
	mov.b32 	%r1144, 8;
	// begin inline asm
	shfl.sync.down.b32 %r1142, %r1143, %r1144, %r1130, %r1151;
	// end inline asm
	add.s32 	%r1163, %r976, 8;
	setp.gt.s32 	%p316, %r1163, %r1130;
	selp.b32 	%r1164, 0, %r1142, %p316;
	add.s32 	%r1148, %r1143, %r1164;
	mov.b32 	%r1149, 16;
	// begin inline asm
	shfl.sync.down.b32 %r1147, %r1148, %r1149, %r1130, %r1151;
	// end inline asm
	add.s32 	%r1165, %r976, 16;
	setp.gt.s32 	%p317, %r1165, %r1130;
	selp.b32 	%r1166, 0, %r1147, %p317;
	add.s32 	%r1449, %r1148, %r1166;
	add.s64 	%rd14, %rd1, 256;
$L__BB86_85:
	setp.ne.s32 	%p318, %r1452, 101;
	mov.b32 	%r1167, -1;
	vote.sync.all.pred 	%p319, %p318, %r1167;
	not.pred 	%p320, %p319;
	@%p320 bra 	$L__BB86_90;
	mul.wide.s32 	%rd89, %r1451, 8;
	add.s64 	%rd90, %rd14, %rd89;
	add.s64 	%rd88, %rd90, -256;
	// begin inline asm
	ld.relaxed.gpu.v2.u32 {%r1452, %r1453}, [%rd88];
	// end inline asm
$L__BB86_87:
	setp.eq.s32 	%p363, %r1452, 99;
	mov.b32 	%r1231, -1;
	vote.sync.any.pred 	%p364, %p363, %r1231;
	not.pred 	%p365, %p364;
	@%p365 bra 	$L__BB86_89;
	// begin inline asm
	ld.relaxed.gpu.v2.u32 {%r1452, %r1453}, [%rd88];
	// end inline asm
	bra.uni 	$L__BB86_87;
$L__BB86_89:
	setp.eq.s32 	%p366, %r1452, 101;
	mov.b32 	%r1257, -1;
	vote.sync.ballot.b32 	%r1258, %p366, %r1257;
	and.b32  	%r1259, %r1258, %r1126;
	or.b32  	%r1260, %r1259, -2147483648;
	add.s32 	%r1261, %r1260, -1;
	not.b32 	%r1262, %r1260;
	and.b32  	%r1263, %r1262, %r1261;
	popc.b32 	%r1236, %r1263;
	mov.b32 	%r1235, 1;
	// begin inline asm
	shfl.sync.down.b32 %r1233, %r1453, %r1235, %r1236, %r1257;
	// end inline asm
	setp.lt.s32 	%p368, %r976, %r1236;
	selp.b32 	%r1264, %r1233, 0, %p368;
	add.s32 	%r1239, %r1264, %r1453;
	mov.b32 	%r1240, 2;
	// begin inline asm
	shfl.sync.down.b32 %r1238, %r1239, %r1240, %r1236, %r1257;
	// end inline asm
	add.s32 	%r1265, %r976, 2;
	setp.gt.s32 	%p369, %r1265, %r1236;
	selp.b32 	%r1266, 0, %r1238, %p369;
	add.s32 	%r1244, %r1239, %r1266;
	mov.b32 	%r1245, 4;
	// begin inline asm
	shfl.sync.down.b32 %r1243, %r1244, %r1245, %r1236, %r1257;
	// end inline asm
	add.s32 	%r1267, %r976, 4;
	setp.gt.s32 	%p370, %r1267, %r1236;
	selp.b32 	%r1268, 0, %r1243, %p370;
	add.s32 	%r1249, %r1244, %r1268;
	mov.b32 	%r1250, 8;
	// begin inline asm
	shfl.sync.down.b32 %r1248, %r1249, %r1250, %r1236, %r1257;
	// end inline asm
	add.s32 	%r1269, %r976, 8;
	setp.gt.s32 	%p371, %r1269, %r1236;
	selp.b32 	%r1270, 0, %r1248, %p371;
	add.s32 	%r1254, %r1249, %r1270;
	mov.b32 	%r1255, 16;
	// begin inline asm
	shfl.sync.down.b32 %r1253, %r1254, %r1255, %r1236, %r1257;
	// end inline asm
	add.s32 	%r1271, %r976, 16;
	setp.gt.s32 	%p372, %r1271, %r1236;
	selp.b32 	%r1272, 0, %r1253, %p372;
	add.s32 	%r1273, %r1272, %r1449;
	add.s32 	%r1449, %r1273, %r1254;
	add.s32 	%r1451, %r1451, -32;
	bra.uni 	$L__BB86_85;
$L__BB86_90:
	@%p306 bra 	$L__BB86_92;
	add.s32 	%r1170, %r1449, %r120;
	add.s64 	%rd83, %rd12, 256;
	mov.b32 	%r1169, 101;
	// begin inline asm
	st.relaxed.gpu.v2.u32 [%rd83], {%r1169, %r1170};
	// end inline asm
	st.shared.u32 	[_ZZN3cub18CUB_300001_SM_10006detail13unique_by_key28DeviceUniqueByKeySweepKernelINS2_10policy_hubIiiE10Policy1000EN6thrust24THRUST_300001_SM_1000_NS6detail15normal_iteratorINS8_10device_ptrIiEEEESD_SD_SD_PjNS0_13ScanTileStateIjLb1EEEN4cuda3std3__48equal_toIiEEjNS2_11VSMemHelperEEEvT0_T1_T2_T3_T4_T5_T6_T7_iNS1_7vsmem_tEE19static_temp_storage+100], %r1449;
	st.shared.u32 	[_ZZN3cub18CUB_300001_SM_10006detail13unique_by_key28DeviceUniqueByKeySweepKernelINS2_10policy_hubIiiE10Policy1000EN6thrust24THRUST_300001_SM_1000_NS6detail15normal_iteratorINS8_10device_ptrIiEEEESD_SD_SD_PjNS0_13ScanTileStateIjLb1EEEN4cuda3std3__48equal_toIiEEjNS2_11VSMemHelperEEEvT0_T1_T2_T3_T4_T5_T6_T7_iNS1_7vsmem_tEE19static_temp_storage+104], %r1170;
$L__BB86_92:
	setp.ne.s32 	%p322, %r976, 0;
	mov.u32 	%r1454, %r122;
	@%p322 bra 	$L__BB86_94;
	st.shared.u32 	[_ZZN3cub18CUB_300001_SM_10006detail13unique_by_key28DeviceUniqueByKeySweepKernelINS2_10policy_hubIiiE10Policy1000EN6thrust24THRUST_300001_SM_1000_NS6detail15normal_iteratorINS8_10device_ptrIiEEEESD_SD_SD_PjNS0_13ScanTileStateIjLb1EEEN4cuda3std3__48equal_toIiEEjNS2_11VSMemHelperEEEvT0_T1_T2_T3_T4_T5_T6_T7_iNS1_7vsmem_tEE19static_temp_storage+80], %r1449;
	mov.u32 	%r1454, %r1449;
$L__BB86_94:
	setp.eq.s32 	%p323, %r1446, %r80;
	setp.ne.s32 	%p324, %r1446, %r80;
	bar.sync 	0;
	mov.u32 	%r1171, _ZZN3cub18CUB_300001_SM_10006detail13unique_by_key28DeviceUniqueByKeySweepKernelINS2_10policy_hubIiiE10Policy1000EN6thrust24THRUST_300001_SM_1000_NS6detail15normal_iteratorINS8_10device_ptrIiEEEESD_SD_SD_PjNS0_13ScanTileStateIjLb1EEEN4cuda3std3__48equal_toIiEEjNS2_11VSMemHelperEEEvT0_T1_T2_T3_T4_T5_T6_T7_iNS1_7vsmem_tEE19static_temp_storage;
	ld.shared.u32 	%r1172, [_ZZN3cub18CUB_300001_SM_10006detail13unique_by_key28DeviceUniqueByKeySweepKernelINS2_10policy_hubIiiE10Policy1000EN6thrust24THRUST_300001_SM_1000_NS6detail15normal_iteratorINS8_10device_ptrIiEEEESD_SD_SD_PjNS0_13ScanTileStateIjLb1EEEN4cuda3std3__48equal_toIiEEjNS2_11VSMemHelperEEEvT0_T1_T2_T3_T4_T5_T6_T7_iNS1_7vsmem_tEE19static_temp_storage+80];
	selp.b32 	%r1173, 0, %r1172, %p273;
	add.s32 	%r1174, %r1173, %r1454;
	selp.u32 	%r1175, 1, 0, %p324;
	add.s32 	%r148, %r1174, %r1175;
	add.s32 	%r149, %r112, %r1174;
	add.s32 	%r150, %r113, %r1174;
	setp.ne.s32 	%p326, %r82, %r83;
	selp.u32 	%r1176, 1, 0, %p326;
	add.s32 	%r151, %r150, %r1176;
	add.s32 	%r152, %r114, %r1174;
	add.s32 	%r153, %r115, %r1174;
	add.s32 	%r154, %r116, %r1174;
	add.s32 	%r155, %r117, %r1174;
	setp.ne.s32 	%p327, %r87, %r88;
	selp.u32 	%r1177, 1, 0, %p327;
	add.s32 	%r156, %r155, %r1177;
	setp.ne.s32 	%p328, %r88, %r89;
	selp.u32 	%r1178, 1, 0, %p328;
	add.s32 	%r157, %r156, %r1178;
	setp.ne.s32 	%p329, %r89, %r90;
	selp.u32 	%r1179, 1, 0, %p329;
	add.s32 	%r158, %r157, %r1179;
	setp.ne.s32 	%p330, %r90, %r91;
	selp.u32 	%r1180, 1, 0, %p330;
	add.s32 	%r159, %r158, %r1180;
	setp.ne.s32 	%p331, %r91, %r92;
	selp.u32 	%r1181, 1, 0, %p331;
	add.s32 	%r160, %r159, %r1181;
	ld.shared.u32 	%r161, [_ZZN3cub18CUB_300001_SM_10006detail13unique_by_key28DeviceUniqueByKeySweepKernelINS2_10policy_hubIiiE10Policy1000EN6thrust24THRUST_300001_SM_1000_NS6detail15normal_iteratorINS8_10device_ptrIiEEEESD_SD_SD_PjNS0_13ScanTileStateIjLb1EEEN4cuda3std3__48equal_toIiEEjNS2_11VSMemHelperEEEvT0_T1_T2_T3_T4_T5_T6_T7_iNS1_7vsmem_tEE19static_temp_storage+108];
	ld.shared.u32 	%r162, [_ZZN3cub18CUB_300001_SM_10006detail13unique_by_key28DeviceUniqueByKeySweepKernelINS2_10policy_hubIiiE10Policy1000EN6thrust24THRUST_300001_SM_1000_NS6detail15normal_iteratorINS8_10device_ptrIiEEEESD_SD_SD_PjNS0_13ScanTileStateIjLb1EEEN4cuda3std3__48equal_toIiEEjNS2_11VSMemHelperEEEvT0_T1_T2_T3_T4_T5_T6_T7_iNS1_7vsmem_tEE19static_temp_storage+100];
	bar.sync 	0;
	sub.s32 	%r1182, %r1174, %r162;
	shl.b32 	%r1183, %r1182, 2;
	add.s32 	%r163, %r1171, %r1183;
	@%p323 bra 	$L__BB86_96;
	st.shared.u32 	[%r163], %r80;
$L__BB86_96:
	setp.eq.s32 	%p332, %r80, %r81;
	sub.s32 	%r1184, %r148, %r162;
	shl.b32 	%r1185, %r1184, 2;
	mov.u32 	%r1186, _ZZN3cub18CUB_300001_SM_10006detail13unique_by_key28DeviceUniqueByKeySweepKernelINS2_10policy_hubIiiE10Policy1000EN6thrust24THRUST_300001_SM_1000_NS6detail15normal_iteratorINS8_10device_ptrIiEEEESD_SD_SD_PjNS0_13ScanTileStateIjLb1EEEN4cuda3std3__48equal_toIiEEjNS2_11VSMemHelperEEEvT0_T1_T2_T3_T4_T5_T6_T7_iNS1_7vsmem_tEE19static_temp_storage;
	add.s32 	%r164, %r1186, %r1185;
	@%p332 bra 	$L__BB86_98;
	st.shared.u32 	[%r164], %r81;
$L__BB86_98:
	setp.eq.s32 	%p333, %r81, %r82;
	sub.s32 	%r1187, %r149, %r162;
	shl.b32 	%r1188, %r1187, 2;
	mov.u32 	%r1189, _ZZN3cub18CUB_300001_SM_10006detail13unique_by_key28DeviceUniqueByKeySweepKernelINS2_10policy_hubIiiE10Policy1000EN6thrust24THRUST_300001_SM_1000_NS6detail15normal_iteratorINS8_10device_ptrIiEEEESD_SD_SD_PjNS0_13ScanTileStateIjLb1EEEN4cuda3std3__48equal_toIiEEjNS2_11VSMemHelperEEEvT0_T1_T2_T3_T4_T5_T6_T7_iNS1_7vsmem_tEE19static_temp_storage;
	add.s32 	%r165, %r1189, %r1188;
	@%p333 bra 	$L__BB86_100;
	st.shared.u32 	[%r165], %r82;
$L__BB86_100:
	setp.eq.s32 	%p334, %r82, %r83;
	sub.s32 	%r1190, %r150, %r162;
	shl.b32 	%r1191, %r1190, 2;
	mov.u32 	%r1192, _ZZN3cub18CUB_300001_SM_10006detail13unique_by_key28DeviceUniqueByKeySweepKernelINS2_10policy_hubIiiE10Policy1000EN6thrust24THRUST_300001_SM_1000_NS6detail15normal_iteratorINS8_10device_ptrIiEEEESD_SD_SD_PjNS0_13ScanTileStateIjLb1EEEN4cuda3std3__48equal_toIiEEjNS2_11VSMemHelperEEEvT0_T1_T2_T3_T4_T5_T6_T7_iNS1_7vsmem_tEE19static_temp_storage;
	add.s32 	%r166, %r1192, %r1191;
	@%p334 bra 	$L__BB86_102;
	st.shared.u32 	[%r166], %r83;
$L__BB86_102:
	setp.eq.s32 	%p335, %r83, %r84;
	sub.s32 	%r1193, %r151, %r162;
	shl.b32 	%r1194, %r1193, 2;
	mov.u32 	%r1195, _ZZN3cub18CUB_300001_SM_10006detail13unique_by_key28DeviceUniqueByKeySweepKernelINS2_10policy_hubIiiE10Policy1000EN6thrust24THRUST_300001_SM_1000_NS6detail15normal_iteratorINS8_10device_ptrIiEEEESD_SD_SD_PjNS0_13ScanTileStateIjLb1EEEN4cuda3std3__48equal_toIiEEjNS2_11VSMemHelperEEEvT0_T1_T2_T3_T4_T5_T6_T7_iNS1_7vsmem_tEE19static_temp_storage;
	add.s32 	%r167, %r1195, %r1194;
	@%p335 bra 	$L__BB86_104;
	st.shared.u32 	[%r167], %r84;
$L__BB86_104:
	setp.eq.s32 	%p336, %r84, %r85;
	sub.s32 	%r1196, %r152, %r162;
	shl.b32 	%r1197, %r1196, 2;
	mov.u32 	%r1198, _ZZN3cub18CUB_300001_SM_10006detail13unique_by_key28DeviceUniqueByKeySweepKernelINS2_10policy_hubIiiE10Policy1000EN6thrust24THRUST_300001_SM_1000_NS6detail15normal_iteratorINS8_10device_ptrIiEEEESD_SD_SD_PjNS0_13ScanTileStateIjLb1EEEN4cuda3std3__48equal_toIiEEjNS2_11VSMemHelperEEEvT0_T1_T2_T3_T4_T5_T6_T7_iNS1_7vsmem_tEE19static_temp_storage;
	add.s32 	%r168, %r1198, %r1197;
	@%p336 bra 	$L__BB86_106;
	st.shared.u32 	[%r168], %r85;
$L__BB86_106:
	setp.eq.s32 	%p337, %r85, %r86;
	sub.s32 	%r1199, %r153, %r162;
	shl.b32 	%r1200, %r1199, 2;
	mov.u32 	%r1201, _ZZN3cub18CUB_300001_SM_10006detail13unique_by_key28DeviceUniqueByKeySweepKernelINS2_10policy_hubIiiE10Policy1000EN6thrust24THRUST_300001_SM_1000_NS6detail15normal_iteratorINS8_10device_ptrIiEEEESD_SD_SD_PjNS0_13ScanTileStateIjLb1EEEN4cuda3std3__48equal_toIiEEjNS2_11VSMemHelperEEEvT0_T1_T2_T3_T4_T5_T6_T7_iNS1_7vsmem_tEE19static_temp_storage;
	add.s32 	%r169, %r1201, %r1200;
	@%p337 bra 	$L__BB86_108;
	st.shared.u32 	[%r169], %r86;
$L__BB86_108:
	setp.eq.s32 	%p338, %r86, %r87;
	sub.s32 	%r1202, %r154, %r162;
	shl.b32 	%r1203, %r1202, 2;
	mov.u32 	%r1204, _ZZN3cub18CUB_300001_SM_10006detail13unique_by_key28DeviceUniqueByKeySweepKernelINS2_10policy_hubIiiE10Policy1000EN6thrust24THRUST_300001_SM_1000_NS6detail15normal_iteratorINS8_10device_ptrIiEEEESD_SD_SD_PjNS0_13ScanTileStateIjLb1EEEN4cuda3std3__48equal_toIiEEjNS2_11VSMemHelperEEEvT0_T1_T2_T3_T4_T5_T6_T7_iNS1_7vsmem_tEE19static_temp_storage;
	add.s32 	%r170, %r1204, %r1203;
	@%p338 bra 	$L__BB86_110;
	st.shared.u32 	[%r170], %r87;
$L__BB86_110:
	setp.eq.s32 	%p339, %r87, %r88;
	sub.s32 	%r1205, %r155, %r162;
	shl.b32 	%r1206, %r1205, 2;
	mov.u32 	%r1207, _ZZN3cub18CUB_300001_SM_10006detail13unique_by_key28DeviceUniqueByKeySweepKernelINS2_10policy_hubIiiE10Policy1000EN6thrust24THRUST_300001_SM_1000_NS6detail15normal_iteratorINS8_10device_ptrIiEEEESD_SD_SD_PjNS0_13ScanTileStateIjLb1EEEN4cuda3std3__48equal_toIiEEjNS2_11VSMemHelperEEEvT0_T1_T2_T3_T4_T5_T6_T7_iNS1_7vsmem_tEE19static_temp_storage;
	add.s32 	%r171, %r1207, %r1206;
	@%p339 bra 	$L__BB86_112;
	st.shared.u32 	[%r171], %r88;
$L__BB86_112:
	setp.eq.s32 	%p340, %r88, %r89;
	sub.s32 	%r1208, %r156, %r162;
	shl.b32 	%r1209, %r1208, 2;
	mov.u32 	%r1210, _ZZN3cub18CUB_300001_SM_10006detail13unique_by_key28DeviceUniqueByKeySweepKernelINS2_10policy_hubIiiE10Policy1000EN6thrust24THRUST_300001_SM_1000_NS6detail15normal_iteratorINS8_10device_ptrIiEEEESD_SD_SD_PjNS0_13ScanTileStateIjLb1EEEN4cuda3std3__48equal_toIiEEjNS2_11VSMemHelperEEEvT0_T1_T2_T3_T4_T5_T6_T7_iNS1_7vsmem_tEE19static_temp_storage;
	add.s32 	%r172, %r1210, %r1209;
	@%p340 bra 	$L__BB86_114;
	st.shared.u32 	[%r172], %r89;
$L__BB86_114:
	setp.eq.s32 	%p341, %r89, %r90;
	sub.s32 	%r1211, %r157, %r162;
	shl.b32 	%r1212, %r1211, 2;
	mov.u32 	%r1213, _ZZN3cub18CUB_300001_SM_10006detail13unique_by_key28DeviceUniqueByKeySweepKernelINS2_10policy_hubIiiE10Policy1000EN6thrust24THRUST_300001_SM_1000_NS6detail15normal_iteratorINS8_10device_ptrIiEEEESD_SD_SD_PjNS0_13ScanTileStateIjLb1EEEN4cuda3std3__48equal_toIiEEjNS2_11VSMemHelperEEEvT0_T1_T2_T3_T4_T5_T6_T7_iNS1_7vsmem_tEE19static_temp_storage;
	add.s32 	%r173, %r1213, %r1212;
	@%p341 bra 	$L__BB86_116;
	st.shared.u32 	[%r173], %r90;
$L__BB86_116:
	setp.eq.s32 	%p342, %r90, %r91;
	sub.s32 	%r1214, %r158, %r162;
	shl.b32 	%r1215, %r1214, 2;
	mov.u32 	%r1216, _ZZN3cub18CUB_300001_SM_10006detail13unique_by_key28DeviceUniqueByKeySweepKernelINS2_10policy_hubIiiE10Policy1000EN6thrust24THRUST_300001_SM_1000_NS6detail15normal_iteratorINS8_10device_ptrIiEEEESD_SD_SD_PjNS0_13ScanTileStateIjLb1EEEN4cuda3std3__48equal_toIiEEjNS2_11VSMemHelperEEEvT0_T1_T2_T3_T4_T5_T6_T7_iNS1_7vsmem_tEE19static_temp_storage;
	add.s32 	%r174, %r1216, %r1215;
	@%p342 bra 	$L__BB86_118;
	st.shared.u32 	[%r174], %r91;
$L__BB86_118:
	setp.eq.s32 	%p343, %r91, %r92;
	sub.s32 	%r1217, %r159, %r162;
	shl.b32 	%r1218, %r1217, 2;
	mov.u32 	%r1219, _ZZN3cub18CUB_300001_SM_10006detail13unique_by_key28DeviceUniqueByKeySweepKernelINS2_10policy_hubIiiE10Policy1000EN6thrust24THRUST_300001_SM_1000_NS6detail15normal_iteratorINS8_10device_ptrIiEEEESD_SD_SD_PjNS0_13ScanTileStateIjLb1EEEN4cuda3std3__48equal_toIiEEjNS2_11VSMemHelperEEEvT0_T1_T2_T3_T4_T5_T6_T7_iNS1_7vsmem_tEE19static_temp_storage;
	add.s32 	%r175, %r1219, %r1218;
	@%p343 bra 	$L__BB86_120;
	st.shared.u32 	[%r175], %r92;
$L__BB86_120:
	setp.eq.s32 	%p344, %r92, %r93;
	sub.s32 	%r1220, %r160, %r162;
	shl.b32 	%r1221, %r1220, 2;
	mov.u32 	%r1222, _ZZN3cub18CUB_300001_SM_10006detail13unique_by_key28DeviceUniqueByKeySweepKernelINS2_10policy_hubIiiE10Policy1000EN6thrust24THRUST_300001_SM_1000_NS6detail15normal_iteratorINS8_10device_ptrIiEEEESD_SD_SD_PjNS0_13ScanTileStateIjLb1EEEN4cuda3std3__48equal_toIiEEjNS2_11VSMemHelperEEEvT0_T1_T2_T3_T4_T5_T6_T7_iNS1_7vsmem_tEE19static_temp_storage;
	add.s32 	%r176, %r1222, %r1221;
	@%p344 bra 	$L__BB86_122;
	st.shared.u32 	[%r176], %r93;
$L__BB86_122:
	bar.sync 	0;
	setp.ge.s32 	%p345, %r1460, %r161;
	@%p345 bra 	$L__BB86_125;
	add.s32 	%r1456, %r1460, %r162;
	shl.b32 	%r1223, %r1460, 2;
	mov.u32 	%r1224, _ZZN3cub18CUB_300001_SM_10006detail13unique_by_key28DeviceUniqueByKeySweepKernelINS2_10policy_hubIiiE10Policy1000EN6thrust24THRUST_300001_SM_1000_NS6detail15normal_iteratorINS8_10device_ptrIiEEEESD_SD_SD_PjNS0_13ScanTileStateIjLb1EEEN4cuda3std3__48equal_toIiEEjNS2_11VSMemHelperEEEvT0_T1_T2_T3_T4_T5_T6_T7_iNS1_7vsmem_tEE19static_temp_storage;
	add.s32 	%r1455, %r1224, %r1223;
	mov.u32 	%r1457, %r1460;
$L__BB86_124:
	.pragma "nounroll";
	mul.wide.u32 	%rd84, %r1456, 4;
	add.s64 	%rd85, %rd4, %rd84;
	ld.shared.u32 	%r1225, [%r1455];
	st.global.u32 	[%rd85], %r1225;
	add.s32 	%r1457, %r1457, 512;
	add.s32 	%r1456, %r1456, 512;
	add.s32 	%r1455, %r1455, 2048;
	setp.lt.s32 	%p346, %r1457, %r161;
	@%p346 bra 	$L__BB86_124;
$L__BB86_125:
	bar.sync 	0;
	bar.sync 	0;
	@%p323 bra 	$L__BB86_127;
	st.shared.u32 	[%r163], %r95;
$L__BB86_127:
	@%p332 bra 	$L__BB86_129;
	st.shared.u32 	[%r164], %r94;
$L__BB86_129:
	@%p333 bra 	$L__BB86_131;
	st.shared.u32 	[%r165], %r97;
$L__BB86_131:
	@%p334 bra 	$L__BB86_133;
	st.shared.u32 	[%r166], %r96;
$L__BB86_133:
	@%p335 bra 	$L__BB86_135;
	st.shared.u32 	[%r167], %r99;
$L__BB86_135:
	@%p336 bra 	$L__BB86_137;
	st.shared.u32 	[%r168], %r98;
$L__BB86_137:
	setp.eq.s32 	%p353, %r85, %r86;
	@%p353 bra 	$L__BB86_139;
	st.shared.u32 	[%r169], %r101;
$L__BB86_139:
	setp.eq.s32 	%p354, %r86, %r87;
	@%p354 bra 	$L__BB86_141;
	st.shared.u32 	[%r170], %r100;
$L__BB86_141:
	setp.eq.s32 	%p355, %r87, %r88;
	@%p355 bra 	$L__BB86_143;
	st.shared.u32 	[%r171], %r103;
$L__BB86_143:
	setp.eq.s32 	%p356, %r88, %r89;
	@%p356 bra 	$L__BB86_145;
	st.shared.u32 	[%r172], %r102;
$L__BB86_145:
	setp.eq.s32 	%p357, %r89, %r90;
	@%p357 bra 	$L__BB86_147;
	st.shared.u32 	[%r173], %r105;
$L__BB86_147:
	setp.eq.s32 	%p358, %r90, %r91;
	@%p358 bra 	$L__BB86_149;
	st.shared.u32 	[%r174], %r104;
$L__BB86_149:
	setp.eq.s32 	%p359, %r91, %r92;
	@%p359 bra 	$L__BB86_151;
	st.shared.u32 	[%r175], %r107;
$L__BB86_151:
	setp.eq.s32 	%p360, %r92, %r93;
	@%p360 bra 	$L__BB86_153;
	st.shared.u32 	[%r176], %r106;
$L__BB86_153:
	setp.ge.s32 	%p361, %r1460, %r161;
	bar.sync 	0;
	@%p361 bra 	$L__BB86_156;
	add.s32 	%r1459, %r1460, %r162;
	shl.b32 	%r1226, %r1460, 2;
	mov.u32 	%r1227, _ZZN3cub18CUB_300001_SM_10006detail13unique_by_key28DeviceUniqueByKeySweepKernelINS2_10policy_hubIiiE10Policy1000EN6thrust24THRUST_300001_SM_1000_NS6detail15normal_iteratorINS8_10device_ptrIiEEEESD_SD_SD_PjNS0_13ScanTileStateIjLb1EEEN4cuda3std3__48equal_toIiEEjNS2_11VSMemHelperEEEvT0_T1_T2_T3_T4_T5_T6_T7_iNS1_7vsmem_tEE19static_temp_storage;
	add.s32 	%r1458, %r1227, %r1226;
$L__BB86_155:
	.pragma "nounroll";
	mul.wide.u32 	%rd86, %r1459, 4;
	add.s64 	%rd87, %rd5, %rd86;
	ld.shared.u32 	%r1228, [%r1458];
	st.global.u32 	[%rd87], %r1228;
	add.s32 	%r1460, %r1460, 512;
	add.s32 	%r1459, %r1459, 512;
	add.s32 	%r1458, %r1458, 2048;
	setp.lt.s32 	%p362, %r1460, %r161;
	@%p362 bra 	$L__BB86_155;
$L__BB86_156:
	bar.sync 	0;
	bra.uni 	$L__BB86_425;
$L__BB86_157:
	sub.s32 	%r193, %r537, %r2;
	setp.ne.s32 	%p29, %r1, 0;
	@%p29 bra 	$L__BB86_281;
	mul.wide.u32 	%rd59, %r2, 4;
	add.s64 	%rd15, %rd2, %rd59;
	mov.u32 	%r1493, %tid.x;
	ld.global.u32 	%r1474, [%rd15];
	and.b32  	%r830, %r1493, 31;
	and.b32  	%r831, %r1493, 992;
	mul.lo.s32 	%r832, %r831, 14;
	or.b32  	%r196, %r832, %r830;
	setp.ge.s32 	%p165, %r196, %r193;
	mov.u32 	%r1461, %r1474;
	@%p165 bra 	$L__BB86_160;
	add.s32 	%r833, %r196, %r2;
	mul.wide.u32 	%rd60, %r833, 4;
	add.s64 	%rd61, %rd2, %rd60;
	ld.global.u32 	%r1461, [%rd61];
$L__BB86_160:
	add.s32 	%r199, %r196, 32;
	setp.ge.s32 	%p166, %r199, %r193;
	shl.b32 	%r200, %r196, 2;
	cvt.u64.u32 	%rd62, %r200;
	add.s64 	%rd16, %rd15, %rd62;
	mov.u32 	%r1462, %r1474;
	@%p166 bra 	$L__BB86_162;
	ld.global.u32 	%r1462, [%rd16+128];
$L__BB86_162:
	add.s32 	%r203, %r196, 64;
	setp.ge.s32 	%p167, %r203, %r193;
	mov.u32 	%r1463, %r1474;
	@%p167 bra 	$L__BB86_164;
	ld.global.u32 	%r1463, [%rd16+256];
$L__BB86_164:
	add.s32 	%r206, %r196, 96;
	setp.ge.s32 	%p168, %r206, %r193;
	mov.u32 	%r1464, %r1474;
	@%p168 bra 	$L__BB86_166;
	ld.global.u32 	%r1464, [%rd16+384];
$L__BB86_166:
	add.s32 	%r209, %r196, 128;
	setp.ge.s32 	%p169, %r209, %r193;
	mov.u32 	%r1465, %r1474;
	@%p169 bra 	$L__BB86_168;
	ld.global.u32 	%r1465, [%rd16+512];
$L__BB86_168:
	add.s32 	%r212, %r196, 160;
	setp.ge.s32 	%p170, %r212, %r193;
	mov.u32 	%r1466, %r1474;
	@%p170 bra 	$L__BB86_170;
	ld.global.u32 	%r1466, [%rd16+640];
$L__BB86_170:
	add.s32 	%r215, %r196, 192;
	setp.ge.s32 	%p171, %r215, %r193;
	mov.u32 	%r1467, %r1474;
	@%p171 bra 	$L__BB86_172;
	ld.global.u32 	%r1467, [%rd16+768];
$L__BB86_172:
	add.s32 	%r218, %r196, 224;
	setp.ge.s32 	%p172, %r218, %r193;
	mov.u32 	%r1468, %r1474;
	@%p172 bra 	$L__BB86_174;
	ld.global.u32 	%r1468, [%rd16+896];
$L__BB86_174:
	add.s32 	%r221, %r196, 256;
	setp.ge.s32 	%p173, %r221, %r193;
	mov.u32 	%r1469, %r1474;
	@%p173 bra 	$L__BB86_176;
	ld.global.u32 	%r1469, [%rd16+1024];
$L__BB86_176:
	add.s32 	%r224, %r196, 288;
	setp.ge.s32 	%p174, %r224, %r193;
	mov.u32 	%r1470, %r1474;
	@%p174 bra 	$L__BB86_178;
	ld.global.u32 	%r1470, [%rd16+1152];
$L__BB86_178:
	add.s32 	%r227, %r196, 320;
	setp.ge.s32 	%p175, %r227, %r193;
	mov.u32 	%r1471, %r1474;
	@%p175 bra 	$L__BB86_180;
	ld.global.u32 	%r1471, [%rd16+1280];
$L__BB86_180:
	add.s32 	%r230, %r196, 352;
	setp.ge.s32 	%p176, %r230, %r193;
	mov.u32 	%r1472, %r1474;
	@%p176 bra 	$L__BB86_182;
	ld.global.u32 	%r1472, [%rd16+1408];
$L__BB86_182:
	add.s32 	%r233, %r196, 384;
	setp.ge.s32 	%p177, %r233, %r193;
	mov.u32 	%r1473, %r1474;
	@%p177 bra 	$L__BB86_184;
	ld.global.u32 	%r1473, [%rd16+1536];
$L__BB86_184:
	add.s32 	%r236, %r196, 416;
	setp.ge.s32 	%p178, %r236, %r193;
	@%p178 bra 	$L__BB86_186;
	ld.global.u32 	%r1474, [%rd16+1664];
$L__BB86_186:
	setp.ge.s32 	%p179, %r196, %r193;
	// begin inline asm
	mov.u32 %r834, %laneid;
	// end inline asm
	shr.u32 	%r240, %r1493, 5;
	mad.lo.s32 	%r835, %r240, 448, %r834;
	shl.b32 	%r836, %r835, 2;
	mov.u32 	%r837, _ZZN3cub18CUB_300001_SM_10006detail13unique_by_key28DeviceUniqueByKeySweepKernelINS2_10policy_hubIiiE10Policy1000EN6thrust24THRUST_300001_SM_1000_NS6detail15normal_iteratorINS8_10device_ptrIiEEEESD_SD_SD_PjNS0_13ScanTileStateIjLb1EEEN4cuda3std3__48equal_toIiEEjNS2_11VSMemHelperEEEvT0_T1_T2_T3_T4_T5_T6_T7_iNS1_7vsmem_tEE19static_temp_storage;
	add.s32 	%r241, %r837, %r836;
	st.shared.u32 	[%r241], %r1461;
	st.shared.u32 	[%r241+128], %r1462;
	st.shared.u32 	[%r241+256], %r1463;
	st.shared.u32 	[%r241+384], %r1464;
	st.shared.u32 	[%r241+512], %r1465;
	st.shared.u32 	[%r241+640], %r1466;
	st.shared.u32 	[%r241+768], %r1467;
	st.shared.u32 	[%r241+896], %r1468;
	st.shared.u32 	[%r241+1024], %r1469;
	st.shared.u32 	[%r241+1152], %r1470;
	st.shared.u32 	[%r241+1280], %r1471;
	st.shared.u32 	[%r241+1408], %r1472;
	st.shared.u32 	[%r241+1536], %r1473;
	st.shared.u32 	[%r241+1664], %r1474;
	bar.warp.sync 	-1;
	mad.lo.s32 	%r242, %r834, 52, %r241;
	ld.shared.v2.u32 	{%r243, %r244}, [%r242];
	ld.shared.v2.u32 	{%r245, %r246}, [%r242+8];
	ld.shared.v2.u32 	{%r247, %r248}, [%r242+16];
	ld.shared.v2.u32 	{%r249, %r250}, [%r242+24];
	ld.shared.v2.u32 	{%r251, %r252}, [%r242+32];
	ld.shared.v2.u32 	{%r253, %r254}, [%r242+40];
	ld.shared.v2.u32 	{%r255, %r256}, [%r242+48];
	bar.sync 	0;
	mul.wide.u32 	%rd63, %r2, 4;
	add.s64 	%rd17, %rd3, %rd63;
	ld.global.u32 	%r1488, [%rd17];
	mov.u32 	%r1475, %r1488;
	@%p179 bra 	$L__BB86_188;
	add.s32 	%r838, %r196, %r2;
	mul.wide.u32 	%rd64, %r838, 4;
	add.s64 	%rd65, %rd3, %rd64;
	ld.global.u32 	%r1475, [%rd65];
$L__BB86_188:
	cvt.u64.u32 	%rd66, %r200;
	setp.ge.s32 	%p180, %r199, %r193;
	add.s64 	%rd18, %rd17, %rd66;
	mov.u32 	%r1476, %r1488;
	@%p180 bra 	$L__BB86_190;
	ld.global.u32 	%r1476, [%rd18+128];
$L__BB86_190:
	setp.ge.s32 	%p181, %r203, %r193;
	mov.u32 	%r1477, %r1488;
	@%p181 bra 	$L__BB86_192;
	ld.global.u32 	%r1477, [%rd18+256];
$L__BB86_192:
	setp.ge.s32 	%p182, %r206, %r193;
	mov.u32 	%r1478, %r1488;
	@%p182 bra 	$L__BB86_194;
	ld.global.u32 	%r1478, [%rd18+384];
$L__BB86_194:
	setp.ge.s32 	%p183, %r209, %r193;
	mov.u32 	%r1479, %r1488;
	@%p183 bra 	$L__BB86_196;
	ld.global.u32 	%r1479, [%rd18+512];
$L__BB86_196:
	setp.ge.s32 	%p184, %r212, %r193;
	mov.u32 	%r1480, %r1488;
	@%p184 bra 	$L__BB86_198;
	ld.global.u32 	%r1480, [%rd18+640];
$L__BB86_198:
	setp.ge.s32 	%p185, %r215, %r193;
	mov.u32 	%r1481, %r1488;
	@%p185 bra 	$L__BB86_200;
	ld.global.u32 	%r1481, [%rd18+768];
$L__BB86_200:
	setp.ge.s32 	%p186, %r218, %r193;
	mov.u32 	%r1482, %r1488;
	@%p186 bra 	$L__BB86_202;
	ld.global.u32 	%r1482, [%rd18+896];
$L__BB86_202:
	setp.ge.s32 	%p187, %r221, %r193;
	mov.u32 	%r1483, %r1488;
	@%p187 bra 	$L__BB86_204;
	ld.global.u32 	%r1483, [%rd18+1024];
$L__BB86_204:
	mov.u32 	%r1484, %r1488;
	@%p174 bra 	$L__BB86_206;
	ld.global.u32 	%r1484, [%rd18+1152];
$L__BB86_206:
	mov.u32 	%r1485, %r1488;
	@%p175 bra 	$L__BB86_208;
	ld.global.u32 	%r1485, [%rd18+1280];
$L__BB86_208:
	mov.u32 	%r1486, %r1488;
	@%p176 bra 	$L__BB86_210;
	ld.global.u32 	%r1486, [%rd18+1408];
$L__BB86_210:
	mov.u32 	%r1487, %r1488;
	@%p177 bra 	$L__BB86_212;
	ld.global.u32 	%r1487, [%rd18+1536];
$L__BB86_212:
	@%p178 bra 	$L__BB86_214;
	ld.global.u32 	%r1488, [%rd18+1664];
$L__BB86_214:
	st.shared.u32 	[%r241], %r1475;
	st.shared.u32 	[%r241+128], %r1476;
	st.shared.u32 	[%r241+256], %r1477;
	st.shared.u32 	[%r241+384], %r1478;
	st.shared.u32 	[%r241+512], %r1479;
	st.shared.u32 	[%r241+640], %r1480;
	st.shared.u32 	[%r241+768], %r1481;
	st.shared.u32 	[%r241+896], %r1482;
	st.shared.u32 	[%r241+1024], %r1483;
	st.shared.u32 	[%r241+1152], %r1484;
	st.shared.u32 	[%r241+1280], %r1485;
	st.shared.u32 	[%r241+1408], %r1486;
	st.shared.u32 	[%r241+1536], %r1487;
	st.shared.u32 	[%r241+1664], %r1488;
	bar.warp.sync 	-1;
	ld.shared.v2.u32 	{%r287, %r286}, [%r242];
	ld.shared.v2.u32 	{%r289, %r288}, [%r242+8];
	ld.shared.v2.u32 	{%r291, %r290}, [%r242+16];
	ld.shared.v2.u32 	{%r293, %r292}, [%r242+24];
	ld.shared.v2.u32 	{%r295, %r294}, [%r242+32];
	ld.shared.v2.u32 	{%r297, %r296}, [%r242+40];
	ld.shared.v2.u32 	{%r299, %r298}, [%r242+48];
	bar.sync 	0;
	shl.b32 	%r840, %r1493, 2;
	mov.u32 	%r841, _ZZN3cub18CUB_300001_SM_10006detail13unique_by_key28DeviceUniqueByKeySweepKernelINS2_10policy_hubIiiE10Policy1000EN6thrust24THRUST_300001_SM_1000_NS6detail15normal_iteratorINS8_10device_ptrIiEEEESD_SD_SD_PjNS0_13ScanTileStateIjLb1EEEN4cuda3std3__48equal_toIiEEjNS2_11VSMemHelperEEEvT0_T1_T2_T3_T4_T5_T6_T7_iNS1_7vsmem_tEE19static_temp_storage;
	add.s32 	%r842, %r841, %r840;
	add.s32 	%r300, %r842, 2160;
	st.shared.u32 	[%r842+2160], %r256;
	bar.sync 	0;
	setp.eq.s32 	%p193, %r1493, 0;
	mov.b32 	%r1489, 1;
	@%p193 bra 	$L__BB86_216;
	ld.shared.u32 	%r843, [%r300+-4];
	setp.ne.s32 	%p194, %r843, %r243;
	selp.u32 	%r1489, 1, 0, %p194;
$L__BB86_216:
	setp.ne.s32 	%p195, %r243, %r244;
	setp.ne.s32 	%p196, %r244, %r245;
	setp.ne.s32 	%p197, %r245, %r246;
	setp.ne.s32 	%p198, %r246, %r247;
	setp.ne.s32 	%p199, %r247, %r248;
	setp.ne.s32 	%p200, %r248, %r249;
	setp.ne.s32 	%p201, %r249, %r250;
	setp.ne.s32 	%p202, %r250, %r251;
	setp.ne.s32 	%p203, %r251, %r252;
	setp.ne.s32 	%p204, %r252, %r253;
	setp.ne.s32 	%p205, %r253, %r254;
	setp.ne.s32 	%p206, %r254, %r255;
	setp.ne.s32 	%p207, %r255, %r256;
	mul.lo.s32 	%r874, %r1493, 14;
	setp.lt.u32 	%p208, %r874, %r193;
	selp.b32 	%r303, %r1489, 1, %p208;
	or.b32  	%r875, %r874, 1;
	setp.ge.u32 	%p209, %r875, %r193;
	or.pred  	%p1, %p209, %p195;
	selp.u32 	%r304, 1, 0, %p1;
	add.s32 	%r876, %r874, 2;
	setp.ge.u32 	%p210, %r876, %r193;
	or.pred  	%p2, %p210, %p196;
	selp.u32 	%r877, 1, 0, %p2;
	add.s32 	%r878, %r874, 3;
	setp.ge.u32 	%p211, %r878, %r193;
	or.pred  	%p3, %p211, %p197;
	selp.u32 	%r879, 1, 0, %p3;
	add.s32 	%r880, %r874, 4;
	setp.ge.u32 	%p212, %r880, %r193;
	or.pred  	%p4, %p212, %p198;
	selp.u32 	%r881, 1, 0, %p4;
	add.s32 	%r882, %r874, 5;
	setp.ge.u32 	%p213, %r882, %r193;
	or.pred  	%p5, %p213, %p199;
	selp.u32 	%r883, 1, 0, %p5;
	add.s32 	%r884, %r874, 6;
	setp.ge.u32 	%p214, %r884, %r193;
	or.pred  	%p6, %p214, %p200;
	selp.u32 	%r885, 1, 0, %p6;
	add.s32 	%r886, %r874, 7;
	setp.ge.u32 	%p215, %r886, %r193;
	or.pred  	%p7, %p215, %p201;
	selp.u32 	%r887, 1, 0, %p7;
	add.s32 	%r888, %r874, 8;
	setp.ge.u32 	%p216, %r888, %r193;
	or.pred  	%p8, %p216, %p202;
	selp.u32 	%r889, 1, 0, %p8;
	add.s32 	%r890, %r874, 9;
	setp.ge.u32 	%p217, %r890, %r193;
	or.pred  	%p9, %p217, %p203;
	selp.u32 	%r891, 1, 0, %p9;
	add.s32 	%r892, %r874, 10;
	setp.ge.u32 	%p218, %r892, %r193;
	or.pred  	%p10, %p218, %p204;
	selp.u32 	%r893, 1, 0, %p10;
	add.s32 	%r894, %r874, 11;
	setp.ge.u32 	%p219, %r894, %r193;
	or.pred  	%p11, %p219, %p205;
	selp.u32 	%r895, 1, 0, %p11;
	add.s32 	%r896, %r874, 12;
	setp.ge.u32 	%p220, %r896, %r193;
	or.pred  	%p12, %p220, %p206;
	selp.u32 	%r897, 1, 0, %p12;
	add.s32 	%r898, %r874, 13;
	setp.ge.u32 	%p221, %r898, %r193;
	or.pred  	%p13, %p221, %p207;
	selp.u32 	%r899, 1, 0, %p13;
	bar.sync 	0;
	add.s32 	%r900, %r303, %r304;
	add.s32 	%r305, %r900, %r877;
	add.s32 	%r306, %r305, %r879;
	add.s32 	%r307, %r306, %r881;
	add.s32 	%r308, %r307, %r883;
	add.s32 	%r309, %r308, %r885;
	add.s32 	%r310, %r309, %r887;
	add.s32 	%r311, %r310, %r889;
	add.s32 	%r312, %r311, %r891;
	add.s32 	%r313, %r312, %r893;
	add.s32 	%r314, %r313, %r895;
	add.s32 	%r315, %r314, %r897;
	add.s32 	%r848, %r315, %r899;
	mov.b32 	%r846, 1;
	mov.b32 	%r871, 0;
	mov.b32 	%r873, -1;
	// begin inline asm
	{  .reg .u32 r0;  .reg .pred p;  shfl.sync.up.b32 r0|p, %r848, %r846, %r871, %r873;  @p add.u32 r0, r0, %r848;  mov.u32 %r844, r0;}
	// end inline asm
	mov.b32 	%r852, 2;
	// begin inline asm
	{  .reg .u32 r0;  .reg .pred p;  shfl.sync.up.b32 r0|p, %r844, %r852, %r871, %r873;  @p add.u32 r0, r0, %r844;  mov.u32 %r850, r0;}
	// end inline asm
	mov.b32 	%r858, 4;
	// begin inline asm
	{  .reg .u32 r0;  .reg .pred p;  shfl.sync.up.b32 r0|p, %r850, %r858, %r871, %r873;  @p add.u32 r0, r0, %r850;  mov.u32 %r856, r0;}
	// end inline asm
	mov.b32 	%r864, 8;
	// begin inline asm
	{  .reg .u32 r0;  .reg .pred p;  shfl.sync.up.b32 r0|p, %r856, %r864, %r871, %r873;  @p add.u32 r0, r0, %r856;  mov.u32 %r862, r0;}
	// end inline asm
	mov.b32 	%r870, 16;
	// begin inline asm
	{  .reg .u32 r0;  .reg .pred p;  shfl.sync.up.b32 r0|p, %r862, %r870, %r871, %r873;  @p add.u32 r0, r0, %r862;  mov.u32 %r868, r0;}
	// end inline asm
	setp.ne.s32 	%p222, %r834, 31;
	@%p222 bra 	$L__BB86_218;
	shl.b32 	%r901, %r240, 2;
	mov.u32 	%r902, _ZZN3cub18CUB_300001_SM_10006detail13unique_by_key28DeviceUniqueByKeySweepKernelINS2_10policy_hubIiiE10Policy1000EN6thrust24THRUST_300001_SM_1000_NS6detail15normal_iteratorINS8_10device_ptrIiEEEESD_SD_SD_PjNS0_13ScanTileStateIjLb1EEEN4cuda3std3__48equal_toIiEEjNS2_11VSMemHelperEEEvT0_T1_T2_T3_T4_T5_T6_T7_iNS1_7vsmem_tEE19static_temp_storage;
	add.s32 	%r903, %r902, %r901;
	st.shared.u32 	[%r903], %r868;
$L__BB86_218:
	bar.sync 	0;
	mov.u32 	%r904, _ZZN3cub18CUB_300001_SM_10006detail13unique_by_key28DeviceUniqueByKeySweepKernelINS2_10policy_hubIiiE10Policy1000EN6thrust24THRUST_300001_SM_1000_NS6detail15normal_iteratorINS8_10device_ptrIiEEEESD_SD_SD_PjNS0_13ScanTileStateIjLb1EEEN4cuda3std3__48equal_toIiEEjNS2_11VSMemHelperEEEvT0_T1_T2_T3_T4_T5_T6_T7_iNS1_7vsmem_tEE19static_temp_storage;
	ld.shared.v4.u32 	{%r905, %r906, %r907, %r908}, [_ZZN3cub18CUB_300001_SM_10006detail13unique_by_key28DeviceUniqueByKeySweepKernelINS2_10policy_hubIiiE10Policy1000EN6thrust24THRUST_300001_SM_1000_NS6detail15normal_iteratorINS8_10device_ptrIiEEEESD_SD_SD_PjNS0_13ScanTileStateIjLb1EEEN4cuda3std3__48equal_toIiEEjNS2_11VSMemHelperEEEvT0_T1_T2_T3_T4_T5_T6_T7_iNS1_7vsmem_tEE19static_temp_storage];
	add.s32 	%r909, %r906, %r905;
	setp.eq.s32 	%p223, %r240, 2;
	selp.b32 	%r910, %r909, %r905, %p223;
	add.s32 	%r911, %r909, %r907;
	setp.eq.s32 	%p224, %r240, 3;
	selp.b32 	%r912, %r911, %r910, %p224;
	add.s32 	%r913, %r911, %r908;
	setp.eq.s32 	%p225, %r240, 4;
	selp.b32 	%r914, %r913, %r912, %p225;
	ld.shared.v4.u32 	{%r915, %r916, %r917, %r918}, [_ZZN3cub18CUB_300001_SM_10006detail13unique_by_key28DeviceUniqueByKeySweepKernelINS2_10policy_hubIiiE10Policy1000EN6thrust24THRUST_300001_SM_1000_NS6detail15normal_iteratorINS8_10device_ptrIiEEEESD_SD_SD_PjNS0_13ScanTileStateIjLb1EEEN4cuda3std3__48equal_toIiEEjNS2_11VSMemHelperEEEvT0_T1_T2_T3_T4_T5_T6_T7_iNS1_7vsmem_tEE19static_temp_storage+16];
	add.s32 	%r919, %r913, %r915;
	setp.eq.s32 	%p226, %r240, 5;
	selp.b32 	%r920, %r919, %r914, %p226;
	add.s32 	%r921, %r919, %r916;
	setp.eq.s32 	%p227, %r240, 6;
	selp.b32 	%r922, %r921, %r920, %p227;
	add.s32 	%r923, %r921, %r917;
	setp.eq.s32 	%p228, %r240, 7;
	selp.b32 	%r924, %r923, %r922, %p228;
	add.s32 	%r925, %r923, %r918;
	setp.eq.s32 	%p229, %r240, 8;
	selp.b32 	%r926, %r925, %r924, %p229;
	ld.shared.v4.u32 	{%r927, %r928, %r929, %r930}, [_ZZN3cub18CUB_300001_SM_10006detail13unique_by_key28DeviceUniqueByKeySweepKernelINS2_10policy_hubIiiE10Policy1000EN6thrust24THRUST_300001_SM_1000_NS6detail15normal_iteratorINS8_10device_ptrIiEEEESD_SD_SD_PjNS0_13ScanTileStateIjLb1EEEN4cuda3std3__48equal_toIiEEjNS2_11VSMemHelperEEEvT0_T1_T2_T3_T4_T5_T6_T7_iNS1_7vsmem_tEE19static_temp_storage+32];
	add.s32 	%r931, %r925, %r927;
	setp.eq.s32 	%p230, %r240, 9;
	selp.b32 	%r932, %r931, %r926, %p230;
	add.s32 	%r933, %r931, %r928;
	setp.eq.s32 	%p231, %r240, 10;
	selp.b32 	%r934, %r933, %r932, %p231;
	add.s32 	%r935, %r933, %r929;
	setp.eq.s32 	%p232, %r240, 11;
	selp.b32 	%r936, %r935, %r934, %p232;
	add.s32 	%r937, %r935, %r930;
	setp.eq.s32 	%p233, %r240, 12;
	selp.b32 	%r938, %r937, %r936, %p233;
	ld.shared.v4.u32 	{%r939, %r940, %r941, %r942}, [_ZZN3cub18CUB_300001_SM_10006detail13unique_by_key28DeviceUniqueByKeySweepKernelINS2_10policy_hubIiiE10Policy1000EN6thrust24THRUST_300001_SM_1000_NS6detail15normal_iteratorINS8_10device_ptrIiEEEESD_SD_SD_PjNS0_13ScanTileStateIjLb1EEEN4cuda3std3__48equal_toIiEEjNS2_11VSMemHelperEEEvT0_T1_T2_T3_T4_T5_T6_T7_iNS1_7vsmem_tEE19static_temp_storage+48];
	add.s32 	%r943, %r937, %r939;
	setp.eq.s32 	%p234, %r240, 13;
	selp.b32 	%r944, %r943, %r938, %p234;
	add.s32 	%r945, %r943, %r940;
	setp.eq.s32 	%p235, %r240, 14;
	selp.b32 	%r946, %r945, %r944, %p235;
	add.s32 	%r947, %r945, %r941;
	setp.eq.s32 	%p236, %r240, 15;
	selp.b32 	%r948, %r947, %r946, %p236;
	setp.lt.u32 	%p237, %r1493, 32;
	selp.b32 	%r949, 0, %r948, %p237;
	setp.eq.s32 	%p238, %r834, 0;
	sub.s32 	%r950, %r868, %r848;
	selp.b32 	%r951, 0, %r950, %p238;
	add.s32 	%r952, %r949, %r951;
	add.s32 	%r953, %r193, %r942;
	add.s32 	%r954, %r953, %r947;
	add.s32 	%r1537, %r954, -7168;
	bar.sync 	0;
	setp.eq.s32 	%p239, %r303, 0;
	shl.b32 	%r955, %r952, 2;
	add.s32 	%r319, %r904, %r955;
	@%p239 bra 	$L__BB86_220;
	st.shared.u32 	[%r319], %r243;
$L__BB86_220:
	shl.b32 	%r956, %r303, 2;
	add.s32 	%r320, %r319, %r956;
	not.pred 	%p240, %p1;
	@%p240 bra 	$L__BB86_222;
	st.shared.u32 	[%r320], %r244;
$L__BB86_222:
	shl.b32 	%r957, %r304, 2;
	add.s32 	%r321, %r320, %r957;
	not.pred 	%p241, %p2;
	@%p241 bra 	$L__BB86_224;
	st.shared.u32 	[%r321], %r245;
$L__BB86_224:
	shl.b32 	%r958, %r305, 2;
	add.s32 	%r322, %r319, %r958;
	not.pred 	%p242, %p3;
	@%p242 bra 	$L__BB86_226;
	st.shared.u32 	[%r322], %r246;
$L__BB86_226:
	shl.b32 	%r959, %r306, 2;
	add.s32 	%r323, %r319, %r959;
	not.pred 	%p243, %p4;
	@%p243 bra 	$L__BB86_228;
	st.shared.u32 	[%r323], %r247;
$L__BB86_228:
	shl.b32 	%r960, %r307, 2;
	add.s32 	%r324, %r319, %r960;
	not.pred 	%p244, %p5;
	@%p244 bra 	$L__BB86_230;
	st.shared.u32 	[%r324], %r248;
$L__BB86_230:
	shl.b32 	%r961, %r308, 2;
	add.s32 	%r325, %r319, %r961;
	not.pred 	%p245, %p6;
	@%p245 bra 	$L__BB86_232;
	st.shared.u32 	[%r325], %r249;
$L__BB86_232:
	shl.b32 	%r962, %r309, 2;
	add.s32 	%r326, %r319, %r962;
	not.pred 	%p246, %p7;
	@%p246 bra 	$L__BB86_234;
	st.shared.u32 	[%r326], %r250;
$L__BB86_234:
	shl.b32 	%r963, %r310, 2;
	add.s32 	%r327, %r319, %r963;
	not.pred 	%p247, %p8;
	@%p247 bra 	$L__BB86_236;
	st.shared.u32 	[%r327], %r251;
$L__BB86_236:
	shl.b32 	%r964, %r311, 2;
	add.s32 	%r328, %r319, %r964;
	not.pred 	%p248, %p9;
	@%p248 bra 	$L__BB86_238;
	st.shared.u32 	[%r328], %r252;
$L__BB86_238:
	shl.b32 	%r965, %r312, 2;
	add.s32 	%r329, %r319, %r965;
	not.pred 	%p249, %p10;
	@%p249 bra 	$L__BB86_240;
	st.shared.u32 	[%r329], %r253;
$L__BB86_240:
	shl.b32 	%r966, %r313, 2;
	add.s32 	%r330, %r319, %r966;
	not.pred 	%p250, %p11;
	@%p250 bra 	$L__BB86_242;
	st.shared.u32 	[%r330], %r254;
$L__BB86_242:
	shl.b32 	%r967, %r314, 2;
	add.s32 	%r331, %r319, %r967;
	not.pred 	%p251, %p12;
	@%p251 bra 	$L__BB86_244;
	st.shared.u32 	[%r331], %r255;
$L__BB86_244:
	shl.b32 	%r968, %r315, 2;
	add.s32 	%r332, %r319, %r968;
	not.pred 	%p252, %p13;
	@%p252 bra 	$L__BB86_246;
	st.shared.u32 	[%r332], %r256;
$L__BB86_246:
	bar.sync 	0;
	setp.ge.s32 	%p253, %r1493, %r1537;
	@%p253 bra 	$L__BB86_249;
	mul.wide.u32 	%rd67, %r1493, 4;
	add.s64 	%rd104, %rd4, %rd67;
	shl.b32 	%r969, %r1493, 2;
	mov.u32 	%r970, _ZZN3cub18CUB_300001_SM_10006detail13unique_by_key28DeviceUniqueByKeySweepKernelINS2_10policy_hubIiiE10Policy1000EN6thrust24THRUST_300001_SM_1000_NS6detail15normal_iteratorINS8_10device_ptrIiEEEESD_SD_SD_PjNS0_13ScanTileStateIjLb1EEEN4cuda3std3__48equal_toIiEEjNS2_11VSMemHelperEEEvT0_T1_T2_T3_T4_T5_T6_T7_iNS1_7vsmem_tEE19static_temp_storage;
	add.s32 	%r1490, %r970, %r969;
	mov.u32 	%r1491, %r1493;
$L__BB86_248:
	.pragma "nounroll";
	ld.shared.u32 	%r971, [%r1490];
	st.global.u32 	[%rd104], %r971;
	add.s32 	%r1491, %r1491, 512;
	add.s64 	%rd104, %rd104, 2048;
	add.s32 	%r1490, %r1490, 2048;
	setp.lt.s32 	%p254, %r1491, %r1537;
	@%p254 bra 	$L__BB86_248;
$L__BB86_249:
	setp.eq.s32 	%p255, %r303, 0;
	bar.sync 	0;
	bar.sync 	0;
	@%p255 bra 	$L__BB86_251;
	st.shared.u32 	[%r319], %r287;
$L__BB86_251:
	not.pred 	%p256, %p1;
	@%p256 bra 	$L__BB86_253;
	st.shared.u32 	[%r320], %r286;
$L__BB86_253:
	not.pred 	%p257, %p2;
	@%p257 bra 	$L__BB86_255;
	st.shared.u32 	[%r321], %r289;
$L__BB86_255:
	not.pred 	%p258, %p3;
	@%p258 bra 	$L__BB86_257;
	st.shared.u32 	[%r322], %r288;
$L__BB86_257:
	not.pred 	%p259, %p4;
	@%p259 bra 	$L__BB86_259;
	st.shared.u32 	[%r323], %r291;
$L__BB86_259:
	not.pred 	%p260, %p5;
	@%p260 bra 	$L__BB86_261;
	st.shared.u32 	[%r324], %r290;
$L__BB86_261:
	not.pred 	%p261, %p6;
	@%p261 bra 	$L__BB86_263;
	st.shared.u32 	[%r325], %r293;
$L__BB86_263:
	not.pred 	%p262, %p7;
	@%p262 bra 	$L__BB86_265;
	st.shared.u32 	[%r326], %r292;
$L__BB86_265:
	not.pred 	%p263, %p8;
	@%p263 bra 	$L__BB86_267;
	st.shared.u32 	[%r327], %r295;
$L__BB86_267:
	not.pred 	%p264, %p9;
	@%p264 bra 	$L__BB86_269;
	st.shared.u32 	[%r328], %r294;
$L__BB86_269:
	not.pred 	%p265, %p10;
	@%p265 bra 	$L__BB86_271;
	st.shared.u32 	[%r329], %r297;
$L__BB86_271:
	not.pred 	%p266, %p11;
	@%p266 bra 	$L__BB86_273;
	st.shared.u32 	[%r330], %r296;
$L__BB86_273:
	not.pred 	%p267, %p12;
	@%p267 bra 	$L__BB86_275;
	st.shared.u32 	[%r331], %r299;
$L__BB86_275:
	not.pred 	%p268, %p13;
	@%p268 bra 	$L__BB86_277;
	st.shared.u32 	[%r332], %r298;
$L__BB86_277:
	setp.ge.s32 	%p269, %r1493, %r1537;
	bar.sync 	0;
	@%p269 bra 	$L__BB86_280;
	mul.wide.u32 	%rd68, %r1493, 4;
	add.s64 	%rd105, %rd5, %rd68;
	shl.b32 	%r972, %r1493, 2;
	mov.u32 	%r973, _ZZN3cub18CUB_300001_SM_10006detail13unique_by_key28DeviceUniqueByKeySweepKernelINS2_10policy_hubIiiE10Policy1000EN6thrust24THRUST_300001_SM_1000_NS6detail15normal_iteratorINS8_10device_ptrIiEEEESD_SD_SD_PjNS0_13ScanTileStateIjLb1EEEN4cuda3std3__48equal_toIiEEjNS2_11VSMemHelperEEEvT0_T1_T2_T3_T4_T5_T6_T7_iNS1_7vsmem_tEE19static_temp_storage;
	add.s32 	%r1492, %r973, %r972;
$L__BB86_279:
	.pragma "nounroll";
	ld.shared.u32 	%r974, [%r1492];
	st.global.u32 	[%rd105], %r974;
	add.s32 	%r1493, %r1493, 512;
	add.s64 	%rd105, %rd105, 2048;
	add.s32 	%r1492, %r1492, 2048;
	setp.lt.s32 	%p270, %r1493, %r1537;
	@%p270 bra 	$L__BB86_279;
$L__BB86_280:
	bar.sync 	0;
	bra.uni 	$L__BB86_423;
$L__BB86_281:
	mul.wide.u32 	%rd36, %r2, 4;
	add.s64 	%rd37, %rd2, %rd36;
	mov.u32 	%r1536, %tid.x;
	ld.global.u32 	%r1507, [%rd37];
	and.b32  	%r543, %r1536, 31;
	and.b32  	%r544, %r1536, 992;
	mul.lo.s32 	%r545, %r544, 14;
	or.b32  	%r345, %r545, %r543;
	setp.ge.s32 	%p30, %r345, %r193;
	shl.b32 	%r346, %r345, 2;
	cvt.u64.u32 	%rd38, %r346;
	add.s64 	%rd25, %rd37, %rd38;
	mov.u32 	%r1494, %r1507;
	@%p30 bra 	$L__BB86_283;
	ld.global.u32 	%r1494, [%rd25];
$L__BB86_283:
	add.s32 	%r349, %r345, 32;
	setp.ge.s32 	%p31, %r349, %r193;
	mov.u32 	%r1495, %r1507;
	@%p31 bra 	$L__BB86_285;
	ld.global.u32 	%r1495, [%rd25+128];
$L__BB86_285:
	add.s32 	%r352, %r345, 64;
	setp.ge.s32 	%p32, %r352, %r193;
	mov.u32 	%r1496, %r1507;
	@%p32 bra 	$L__BB86_287;
	ld.global.u32 	%r1496, [%rd25+256];
$L__BB86_287:
	add.s32 	%r355, %r345, 96;
	setp.ge.s32 	%p33, %r355, %r193;
	mov.u32 	%r1497, %r1507;
	@%p33 bra 	$L__BB86_289;
	ld.global.u32 	%r1497, [%rd25+384];
$L__BB86_289:
	add.s32 	%r358, %r345, 128;
	setp.ge.s32 	%p34, %r358, %r193;
	mov.u32 	%r1498, %r1507;
	@%p34 bra 	$L__BB86_291;
	ld.global.u32 	%r1498, [%rd25+512];
$L__BB86_291:
	add.s32 	%r361, %r345, 160;
	setp.ge.s32 	%p35, %r361, %r193;
	mov.u32 	%r1499, %r1507;
	@%p35 bra 	$L__BB86_293;
	ld.global.u32 	%r1499, [%rd25+640];
$L__BB86_293:
	add.s32 	%r364, %r345, 192;
	setp.ge.s32 	%p36, %r364, %r193;
	mov.u32 	%r1500, %r1507;
	@%p36 bra 	$L__BB86_295;
	ld.global.u32 	%r1500, [%rd25+768];
$L__BB86_295:
	add.s32 	%r367, %r345, 224;
	setp.ge.s32 	%p37, %r367, %r193;
	mov.u32 	%r1501, %r1507;
	@%p37 bra 	$L__BB86_297;
	ld.global.u32 	%r1501, [%rd25+896];
$L__BB86_297:
	add.s32 	%r370, %r345, 256;
	setp.ge.s32 	%p38, %r370, %r193;
	mov.u32 	%r1502, %r1507;
	@%p38 bra 	$L__BB86_299;
	ld.global.u32 	%r1502, [%rd25+1024];
$L__BB86_299:
	add.s32 	%r373, %r345, 288;
	setp.ge.s32 	%p39, %r373, %r193;
	mov.u32 	%r1503, %r1507;
	@%p39 bra 	$L__BB86_301;
	ld.global.u32 	%r1503, [%rd25+1152];
$L__BB86_301:
	add.s32 	%r376, %r345, 320;
	setp.ge.s32 	%p40, %r376, %r193;
	mov.u32 	%r1504, %r1507;
	@%p40 bra 	$L__BB86_303;
	ld.global.u32 	%r1504, [%rd25+1280];
$L__BB86_303:
	add.s32 	%r379, %r345, 352;
	setp.ge.s32 	%p41, %r379, %r193;
	mov.u32 	%r1505, %r1507;
	@%p41 bra 	$L__BB86_305;
	ld.global.u32 	%r1505, [%rd25+1408];
$L__BB86_305:
	add.s32 	%r382, %r345, 384;
	setp.ge.s32 	%p42, %r382, %r193;
	mov.u32 	%r1506, %r1507;
	@%p42 bra 	$L__BB86_307;
	ld.global.u32 	%r1506, [%rd25+1536];
$L__BB86_307:
	add.s32 	%r385, %r345, 416;
	setp.ge.s32 	%p43, %r385, %r193;
	@%p43 bra 	$L__BB86_309;
	ld.global.u32 	%r1507, [%rd25+1664];
$L__BB86_309:
	cvt.u64.u32 	%rd39, %r346;
	setp.ge.s32 	%p44, %r345, %r193;
	// begin inline asm
	mov.u32 %r546, %laneid;
	// end inline asm
	shr.u32 	%r389, %r1536, 5;
	mad.lo.s32 	%r547, %r389, 448, %r546;
	shl.b32 	%r548, %r547, 2;
	mov.u32 	%r549, _ZZN3cub18CUB_300001_SM_10006detail13unique_by_key28DeviceUniqueByKeySweepKernelINS2_10policy_hubIiiE10Policy1000EN6thrust24THRUST_300001_SM_1000_NS6detail15normal_iteratorINS8_10device_ptrIiEEEESD_SD_SD_PjNS0_13ScanTileStateIjLb1EEEN4cuda3std3__48equal_toIiEEjNS2_11VSMemHelperEEEvT0_T1_T2_T3_T4_T5_T6_T7_iNS1_7vsmem_tEE19static_temp_storage;
	add.s32 	%r390, %r549, %r548;
	st.shared.u32 	[%r390], %r1494;
	st.shared.u32 	[%r390+128], %r1495;
	st.shared.u32 	[%r390+256], %r1496;
	st.shared.u32 	[%r390+384], %r1497;
	st.shared.u32 	[%r390+512], %r1498;
	st.shared.u32 	[%r390+640], %r1499;
	st.shared.u32 	[%r390+768], %r1500;
	st.shared.u32 	[%r390+896], %r1501;
	st.shared.u32 	[%r390+1024], %r1502;
	st.shared.u32 	[%r390+1152], %r1503;
	st.shared.u32 	[%r390+1280], %r1504;
	st.shared.u32 	[%r390+1408], %r1505;
	st.shared.u32 	[%r390+1536], %r1506;
	st.shared.u32 	[%r390+1664], %r1507;
	bar.warp.sync 	-1;
	mad.lo.s32 	%r391, %r546, 52, %r390;
	ld.shared.v2.u32 	{%r392, %r393}, [%r391];
	ld.shared.v2.u32 	{%r394, %r395}, [%r391+8];
	ld.shared.v2.u32 	{%r396, %r397}, [%r391+16];
	ld.shared.v2.u32 	{%r398, %r399}, [%r391+24];
	ld.shared.v2.u32 	{%r400, %r401}, [%r391+32];
	ld.shared.v2.u32 	{%r402, %r403}, [%r391+40];
	ld.shared.v2.u32 	{%r404, %r405}, [%r391+48];
	bar.sync 	0;
	mul.wide.u32 	%rd40, %r2, 4;
	add.s64 	%rd41, %rd3, %rd40;
	ld.global.u32 	%r1521, [%rd41];
	add.s64 	%rd26, %rd41, %rd39;
	mov.u32 	%r1508, %r1521;
	@%p44 bra 	$L__BB86_311;
	ld.global.u32 	%r1508, [%rd26];
$L__BB86_311:
	setp.ge.s32 	%p45, %r349, %r193;
	mov.u32 	%r1509, %r1521;
	@%p45 bra 	$L__BB86_313;
	ld.global.u32 	%r1509, [%rd26+128];
$L__BB86_313:
	setp.ge.s32 	%p46, %r352, %r193;
	mov.u32 	%r1510, %r1521;
	@%p46 bra 	$L__BB86_315;
	ld.global.u32 	%r1510, [%rd26+256];
$L__BB86_315:
	setp.ge.s32 	%p47, %r355, %r193;
	mov.u32 	%r1511, %r1521;
	@%p47 bra 	$L__BB86_317;
	ld.global.u32 	%r1511, [%rd26+384];
$L__BB86_317:
	setp.ge.s32 	%p48, %r358, %r193;
	mov.u32 	%r1512, %r1521;
	@%p48 bra 	$L__BB86_319;
	ld.global.u32 	%r1512, [%rd26+512];
$L__BB86_319:
	setp.ge.s32 	%p49, %r361, %r193;
	mov.u32 	%r1513, %r1521;
	@%p49 bra 	$L__BB86_321;
	ld.global.u32 	%r1513, [%rd26+640];
$L__BB86_321:
	mov.u32 	%r1514, %r1521;
	@%p36 bra 	$L__BB86_323;
	ld.global.u32 	%r1514, [%rd26+768];
$L__BB86_323:
	mov.u32 	%r1515, %r1521;
	@%p37 bra 	$L__BB86_325;
	ld.global.u32 	%r1515, [%rd26+896];
$L__BB86_325:
	mov.u32 	%r1516, %r1521;
	@%p38 bra 	$L__BB86_327;
	ld.global.u32 	%r1516, [%rd26+1024];
$L__BB86_327:
	mov.u32 	%r1517, %r1521;
	@%p39 bra 	$L__BB86_329;
	ld.global.u32 	%r1517, [%rd26+1152];
$L__BB86_329:
	mov.u32 	%r1518, %r1521;
	@%p40 bra 	$L__BB86_331;
	ld.global.u32 	%r1518, [%rd26+1280];
$L__BB86_331:
	mov.u32 	%r1519, %r1521;
	@%p41 bra 	$L__BB86_333;
	ld.global.u32 	%r1519, [%rd26+1408];
$L__BB86_333:
	setp.ge.s32 	%p56, %r382, %r193;
	mov.u32 	%r1520, %r1521;
	@%p56 bra 	$L__BB86_335;
	ld.global.u32 	%r1520, [%rd26+1536];
$L__BB86_335:
	setp.ge.s32 	%p57, %r385, %r193;
	@%p57 bra 	$L__BB86_337;
	ld.global.u32 	%r1521, [%rd26+1664];
$L__BB86_337:
	st.shared.u32 	[%r390], %r1508;
	st.shared.u32 	[%r390+128], %r1509;
	st.shared.u32 	[%r390+256], %r1510;
	st.shared.u32 	[%r390+384], %r1511;
	st.shared.u32 	[%r390+512], %r1512;
	st.shared.u32 	[%r390+640], %r1513;
	st.shared.u32 	[%r390+768], %r1514;
	st.shared.u32 	[%r390+896], %r1515;
	st.shared.u32 	[%r390+1024], %r1516;
	st.shared.u32 	[%r390+1152], %r1517;
	st.shared.u32 	[%r390+1280], %r1518;
	st.shared.u32 	[%r390+1408], %r1519;
	st.shared.u32 	[%r390+1536], %r1520;
	st.shared.u32 	[%r390+1664], %r1521;
	bar.warp.sync 	-1;
	ld.shared.v2.u32 	{%r436, %r435}, [%r391];
	ld.shared.v2.u32 	{%r438, %r437}, [%r391+8];
	ld.shared.v2.u32 	{%r440, %r439}, [%r391+16];
	ld.shared.v2.u32 	{%r442, %r441}, [%r391+24];
	ld.shared.v2.u32 	{%r444, %r443}, [%r391+32];
	ld.shared.v2.u32 	{%r446, %r445}, [%r391+40];
	ld.shared.v2.u32 	{%r448, %r447}, [%r391+48];
	bar.sync 	0;
	add.s32 	%r550, %r2, -1;
	mul.wide.u32 	%rd42, %r550, 4;
	add.s64 	%rd43, %rd2, %rd42;
	ld.global.u32 	%r1522, [%rd43];
	shl.b32 	%r551, %r1536, 2;
	mov.u32 	%r552, _ZZN3cub18CUB_300001_SM_10006detail13unique_by_key28DeviceUniqueByKeySweepKernelINS2_10policy_hubIiiE10Policy1000EN6thrust24THRUST_300001_SM_1000_NS6detail15normal_iteratorINS8_10device_ptrIiEEEESD_SD_SD_PjNS0_13ScanTileStateIjLb1EEEN4cuda3std3__48equal_toIiEEjNS2_11VSMemHelperEEEvT0_T1_T2_T3_T4_T5_T6_T7_iNS1_7vsmem_tEE19static_temp_storage;
	add.s32 	%r553, %r552, %r551;
	add.s32 	%r450, %r553, 2160;
	st.shared.u32 	[%r553+2160], %r405;
	bar.sync 	0;
	setp.eq.s32 	%p58, %r1536, 0;
	@%p58 bra 	$L__BB86_339;
	ld.shared.u32 	%r1522, [%r450+-4];
$L__BB86_339:
	setp.ne.s32 	%p59, %r1522, %r392;
	setp.ne.s32 	%p60, %r392, %r393;
	setp.ne.s32 	%p61, %r393, %r394;
	setp.ne.s32 	%p62, %r394, %r395;
	setp.ne.s32 	%p63, %r395, %r396;
	setp.ne.s32 	%p64, %r396, %r397;
	setp.ne.s32 	%p65, %r397, %r398;
	setp.ne.s32 	%p66, %r398, %r399;
	setp.ne.s32 	%p67, %r399, %r400;
	setp.ne.s32 	%p68, %r400, %r401;
	setp.ne.s32 	%p69, %r401, %r402;
	setp.ne.s32 	%p70, %r402, %r403;
	setp.ne.s32 	%p71, %r403, %r404;
	setp.ne.s32 	%p72, %r404, %r405;
	mul.lo.s32 	%r584, %r1536, 14;
	setp.ge.u32 	%p73, %r584, %r193;
	or.pred  	%p14, %p73, %p59;
	selp.u32 	%r585, 1, 0, %p14;
	or.b32  	%r586, %r584, 1;
	setp.ge.u32 	%p74, %r586, %r193;
	or.pred  	%p15, %p74, %p60;
	selp.u32 	%r587, 1, 0, %p15;
	add.s32 	%r588, %r584, 2;
	setp.ge.u32 	%p75, %r588, %r193;
	or.pred  	%p16, %p75, %p61;
	selp.u32 	%r589, 1, 0, %p16;
	add.s32 	%r590, %r584, 3;
	setp.ge.u32 	%p76, %r590, %r193;
	or.pred  	%p17, %p76, %p62;
	selp.u32 	%r591, 1, 0, %p17;
	add.s32 	%r592, %r584, 4;
	setp.ge.u32 	%p77, %r592, %r193;
	or.pred  	%p18, %p77, %p63;
	selp.u32 	%r593, 1, 0, %p18;
	add.s32 	%r594, %r584, 5;
	setp.ge.u32 	%p78, %r594, %r193;
	or.pred  	%p19, %p78, %p64;
	selp.u32 	%r595, 1, 0, %p19;
	add.s32 	%r596, %r584, 6;
	setp.ge.u32 	%p79, %r596, %r193;
	or.pred  	%p20, %p79, %p65;
	selp.u32 	%r597, 1, 0, %p20;
	add.s32 	%r598, %r584, 7;
	setp.ge.u32 	%p80, %r598, %r193;
	or.pred  	%p21, %p80, %p66;
	selp.u32 	%r599, 1, 0, %p21;
	add.s32 	%r600, %r584, 8;
	setp.ge.u32 	%p81, %r600, %r193;
	or.pred  	%p22, %p81, %p67;
	selp.u32 	%r601, 1, 0, %p22;
	add.s32 	%r602, %r584, 9;
	setp.ge.u32 	%p82, %r602, %r193;
	or.pred  	%p23, %p82, %p68;
	selp.u32 	%r603, 1, 0, %p23;
	add.s32 	%r604, %r584, 10;
	setp.ge.u32 	%p83, %r604, %r193;
	or.pred  	%p24, %p83, %p69;
	selp.u32 	%r605, 1, 0, %p24;
	add.s32 	%r606, %r584, 11;
	setp.ge.u32 	%p84, %r606, %r193;
	or.pred  	%p25, %p84, %p70;
	selp.u32 	%r607, 1, 0, %p25;
	add.s32 	%r608, %r584, 12;
	setp.ge.u32 	%p85, %r608, %r193;
	or.pred  	%p26, %p85, %p71;
	selp.u32 	%r609, 1, 0, %p26;
	add.s32 	%r610, %r584, 13;
	setp.ge.u32 	%p86, %r610, %r193;
	or.pred  	%p27, %p86, %p72;
	selp.u32 	%r611, 1, 0, %p27;
	bar.sync 	0;
	add.s32 	%r612, %r587, %r585;
	add.s32 	%r453, %r612, %r589;
	add.s32 	%r613, %r453, %r591;
	add.s32 	%r614, %r613, %r593;
	add.s32 	%r615, %r614, %r595;
	add.s32 	%r616, %r615, %r597;
	add.s32 	%r617, %r616, %r599;
	add.s32 	%r454, %r617, %r601;
	add.s32 	%r618, %r454, %r603;
	add.s32 	%r455, %r618, %r605;
	add.s32 	%r619, %r455, %r607;
	add.s32 	%r620, %r619, %r609;
	add.s32 	%r558, %r620, %r611;
	mov.b32 	%r556, 1;
	mov.b32 	%r581, 0;
	mov.b32 	%r583, -1;
	// begin inline asm
	{  .reg .u32 r0;  .reg .pred p;  shfl.sync.up.b32 r0|p, %r558, %r556, %r581, %r583;  @p add.u32 r0, r0, %r558;  mov.u32 %r554, r0;}
	// end inline asm
	mov.b32 	%r562, 2;
	// begin inline asm
	{  .reg .u32 r0;  .reg .pred p;  shfl.sync.up.b32 r0|p, %r554, %r562, %r581, %r583;  @p add.u32 r0, r0, %r554;  mov.u32 %r560, r0;}
	// end inline asm
	mov.b32 	%r568, 4;
	// begin inline asm
	{  .reg .u32 r0;  .reg .pred p;  shfl.sync.up.b32 r0|p, %r560, %r568, %r581, %r583;  @p add.u32 r0, r0, %r560;  mov.u32 %r566, r0;}
	// end inline asm
	mov.b32 	%r574, 8;
	// begin inline asm
	{  .reg .u32 r0;  .reg .pred p;  shfl.sync.up.b32 r0|p, %r566, %r574, %r581, %r583;  @p add.u32 r0, r0, %r566;  mov.u32 %r572, r0;}
	// end inline asm
	mov.b32 	%r580, 16;
	// begin inline asm
	{  .reg .u32 r0;  .reg .pred p;  shfl.sync.up.b32 r0|p, %r572, %r580, %r581, %r583;  @p add.u32 r0, r0, %r572;  mov.u32 %r578, r0;}
	// end inline asm
	setp.ne.s32 	%p87, %r546, 31;
	@%p87 bra 	$L__BB86_341;
	shl.b32 	%r621, %r389, 2;
	mov.u32 	%r622, _ZZN3cub18CUB_300001_SM_10006detail13unique_by_key28DeviceUniqueByKeySweepKernelINS2_10policy_hubIiiE10Policy1000EN6thrust24THRUST_300001_SM_1000_NS6detail15normal_iteratorINS8_10device_ptrIiEEEESD_SD_SD_PjNS0_13ScanTileStateIjLb1EEEN4cuda3std3__48equal_toIiEEjNS2_11VSMemHelperEEEvT0_T1_T2_T3_T4_T5_T6_T7_iNS1_7vsmem_tEE19static_temp_storage;
	add.s32 	%r623, %r622, %r621;
	st.shared.u32 	[%r623], %r578;
$L__BB86_341:
	sub.s32 	%r624, %r578, %r558;
	bar.sync 	0;
	ld.shared.v4.u32 	{%r625, %r626, %r627, %r628}, [_ZZN3cub18CUB_300001_SM_10006detail13unique_by_key28DeviceUniqueByKeySweepKernelINS2_10policy_hubIiiE10Policy1000EN6thrust24THRUST_300001_SM_1000_NS6detail15normal_iteratorINS8_10device_ptrIiEEEESD_SD_SD_PjNS0_13ScanTileStateIjLb1EEEN4cuda3std3__48equal_toIiEEjNS2_11VSMemHelperEEEvT0_T1_T2_T3_T4_T5_T6_T7_iNS1_7vsmem_tEE19static_temp_storage];
	add.s32 	%r629, %r626, %r625;
	setp.eq.s32 	%p88, %r389, 2;
	selp.b32 	%r630, %r629, %r625, %p88;
	add.s32 	%r631, %r629, %r627;
	setp.eq.s32 	%p89, %r389, 3;
	selp.b32 	%r632, %r631, %r630, %p89;
	add.s32 	%r633, %r631, %r628;
	setp.eq.s32 	%p90, %r389, 4;
	selp.b32 	%r634, %r633, %r632, %p90;
	ld.shared.v4.u32 	{%r635, %r636, %r637, %r638}, [_ZZN3cub18CUB_300001_SM_10006detail13unique_by_key28DeviceUniqueByKeySweepKernelINS2_10policy_hubIiiE10Policy1000EN6thrust24THRUST_300001_SM_1000_NS6detail15normal_iteratorINS8_10device_ptrIiEEEESD_SD_SD_PjNS0_13ScanTileStateIjLb1EEEN4cuda3std3__48equal_toIiEEjNS2_11VSMemHelperEEEvT0_T1_T2_T3_T4_T5_T6_T7_iNS1_7vsmem_tEE19static_temp_storage+16];
	add.s32 	%r639, %r633, %r635;
	setp.eq.s32 	%p91, %r389, 5;
	selp.b32 	%r640, %r639, %r634, %p91;
	add.s32 	%r641, %r639, %r636;
	setp.eq.s32 	%p92, %r389, 6;
	selp.b32 	%r642, %r641, %r640, %p92;
	add.s32 	%r643, %r641, %r637;
	setp.eq.s32 	%p93, %r389, 7;
	selp.b32 	%r644, %r643, %r642, %p93;
	add.s32 	%r645, %r643, %r638;
	setp.eq.s32 	%p94, %r389, 8;
	selp.b32 	%r646, %r645, %r644, %p94;
	ld.shared.v4.u32 	{%r647, %r648, %r649, %r650}, [_ZZN3cub18CUB_300001_SM_10006detail13unique_by_key28DeviceUniqueByKeySweepKernelINS2_10policy_hubIiiE10Policy1000EN6thrust24THRUST_300001_SM_1000_NS6detail15normal_iteratorINS8_10device_ptrIiEEEESD_SD_SD_PjNS0_13ScanTileStateIjLb1EEEN4cuda3std3__48equal_toIiEEjNS2_11VSMemHelperEEEvT0_T1_T2_T3_T4_T5_T6_T7_iNS1_7vsmem_tEE19static_temp_storage+32];
	add.s32 	%r651, %r645, %r647;
	setp.eq.s32 	%p95, %r389, 9;
	selp.b32 	%r652, %r651, %r646, %p95;
	add.s32 	%r653, %r651, %r648;
	setp.eq.s32 	%p96, %r389, 10;
	selp.b32 	%r654, %r653, %r652, %p96;
	add.s32 	%r655, %r653, %r649;
	setp.eq.s32 	%p97, %r389, 11;
	selp.b32 	%r656, %r655, %r654, %p97;
	add.s32 	%r657, %r655, %r650;
	setp.eq.s32 	%p98, %r389, 12;
	selp.b32 	%r658, %r657, %r656, %p98;
	ld.shared.v4.u32 	{%r659, %r660, %r661, %r662}, [_ZZN3cub18CUB_300001_SM_10006detail13unique_by_key28DeviceUniqueByKeySweepKernelINS2_10policy_hubIiiE10Policy1000EN6thrust24THRUST_300001_SM_1000_NS6detail15normal_iteratorINS8_10device_ptrIiEEEESD_SD_SD_PjNS0_13ScanTileStateIjLb1EEEN4cuda3std3__48equal_toIiEEjNS2_11VSMemHelperEEEvT0_T1_T2_T3_T4_T5_T6_T7_iNS1_7vsmem_tEE19static_temp_storage+48];
	add.s32 	%r663, %r657, %r659;
	setp.eq.s32 	%p99, %r389, 13;
	selp.b32 	%r664, %r663, %r658, %p99;
	add.s32 	%r665, %r663, %r660;
	setp.eq.s32 	%p100, %r389, 14;
	selp.b32 	%r666, %r665, %r664, %p100;
	add.s32 	%r667, %r665, %r661;
	setp.eq.s32 	%p101, %r389, 15;
	selp.b32 	%r668, %r667, %r666, %p101;
	add.s32 	%r458, %r667, %r662;
	setp.gt.u32 	%p102, %r1536, 31;
	setp.lt.u32 	%p103, %r1536, 32;
	setp.eq.s32 	%p104, %r546, 0;
	selp.b32 	%r669, 0, %r624, %p104;
	add.s32 	%r1530, %r668, %r669;
	selp.b32 	%r460, %r624, %r1530, %p103;
	@%p102 bra 	$L__BB86_360;
	setp.ne.s32 	%p105, %r1536, 0;
	mul.wide.s32 	%rd44, %r1, 8;
	add.s64 	%rd27, %rd1, %rd44;
	@%p105 bra 	$L__BB86_344;
	st.shared.u32 	[_ZZN3cub18CUB_300001_SM_10006detail13unique_by_key28DeviceUniqueByKeySweepKernelINS2_10policy_hubIiiE10Policy1000EN6thrust24THRUST_300001_SM_1000_NS6detail15normal_iteratorINS8_10device_ptrIiEEEESD_SD_SD_PjNS0_13ScanTileStateIjLb1EEEN4cuda3std3__48equal_toIiEEjNS2_11VSMemHelperEEEvT0_T1_T2_T3_T4_T5_T6_T7_iNS1_7vsmem_tEE19static_temp_storage+108], %r458;
	add.s64 	%rd45, %rd27, 256;
	mov.b32 	%r670, 100;
	// begin inline asm
	st.relaxed.gpu.v2.u32 [%rd45], {%r670, %r458};
	// end inline asm
$L__BB86_344:
	not.b32 	%r672, %r1536;
	add.s32 	%r1527, %r1, %r672;
	mov.u32 	%r673, %nctaid.x;
	setp.gt.u32 	%p106, %r673, 499;
	@%p106 bra 	$L__BB86_346;
	membar.cta;
	bra.uni 	$L__BB86_347;
$L__BB86_346:
	mov.b32 	%r674, 1045;
	// begin inline asm
	nanosleep.u32 %r674;
	// end inline asm
$L__BB86_347:
	mul.wide.s32 	%rd47, %r1527, 8;
	add.s64 	%rd48, %rd1, %rd47;
	add.s64 	%rd46, %rd48, 256;
	// begin inline asm
	ld.relaxed.gpu.v2.u32 {%r1528, %r1524}, [%rd46];
	// end inline asm
$L__BB86_348:
	setp.eq.s32 	%p107, %r1528, 99;
	mov.b32 	%r677, -1;
	vote.sync.any.pred 	%p108, %p107, %r677;
	not.pred 	%p109, %p108;
	@%p109 bra 	$L__BB86_350;
	// begin inline asm
	ld.relaxed.gpu.v2.u32 {%r1528, %r1524}, [%rd46];
	// end inline asm
	bra.uni 	$L__BB86_348;
$L__BB86_350:
	setp.eq.s32 	%p110, %r1528, 101;
	mov.b32 	%r704, -1;
	vote.sync.ballot.b32 	%r705, %p110, %r704;
	// begin inline asm
	mov.u32 %r679, %lanemask_ge;
	// end inline asm
	and.b32  	%r706, %r705, %r679;
	or.b32  	%r707, %r706, -2147483648;
	add.s32 	%r708, %r707, -1;
	not.b32 	%r709, %r707;
	and.b32  	%r710, %r709, %r708;
	popc.b32 	%r683, %r710;
	mov.b32 	%r682, 1;
	// begin inline asm
	shfl.sync.down.b32 %r680, %r1524, %r682, %r683, %r704;
	// end inline asm
	setp.lt.s32 	%p112, %r546, %r683;
	selp.b32 	%r711, %r680, 0, %p112;
	add.s32 	%r686, %r711, %r1524;
	mov.b32 	%r687, 2;
	// begin inline asm
	shfl.sync.down.b32 %r685, %r686, %r687, %r683, %r704;
	// end inline asm
	add.s32 	%r471, %r546, 2;
	setp.gt.s32 	%p113, %r471, %r683;
	selp.b32 	%r712, 0, %r685, %p113;
	add.s32 	%r691, %r686, %r712;
	mov.b32 	%r692, 4;
	// begin inline asm
	shfl.sync.down.b32 %r690, %r691, %r692, %r683, %r704;
	// end inline asm
	add.s32 	%r472, %r546, 4;
	setp.gt.s32 	%p114, %r472, %r683;
	selp.b32 	%r713, 0, %r690, %p114;
	add.s32 	%r696, %r691, %r713;
	mov.b32 	%r697, 8;
	// begin inline asm
	shfl.sync.down.b32 %r695, %r696, %r697, %r683, %r704;
	// end inline asm
	add.s32 	%r473, %r546, 8;
	setp.gt.s32 	%p115, %r473, %r683;
	selp.b32 	%r714, 0, %r695, %p115;
	add.s32 	%r701, %r696, %r714;
	mov.b32 	%r702, 16;
	// begin inline asm
	shfl.sync.down.b32 %r700, %r701, %r702, %r683, %r704;
	// end inline asm
	add.s32 	%r474, %r546, 16;
	setp.gt.s32 	%p116, %r474, %r683;
	selp.b32 	%r715, 0, %r700, %p116;
	add.s32 	%r1525, %r701, %r715;
	add.s64 	%rd29, %rd1, 256;
$L__BB86_351:
	setp.ne.s32 	%p117, %r1528, 101;
	mov.b32 	%r716, -1;
	vote.sync.all.pred 	%p118, %p117, %r716;
	not.pred 	%p119, %p118;
	@%p119 bra 	$L__BB86_356;
	mul.wide.s32 	%rd55, %r1527, 8;
	add.s64 	%rd56, %rd29, %rd55;
	add.s64 	%rd54, %rd56, -256;
	// begin inline asm
	ld.relaxed.gpu.v2.u32 {%r1528, %r1529}, [%rd54];
	// end inline asm
$L__BB86_353:
	setp.eq.s32 	%p155, %r1528, 99;
	mov.b32 	%r787, -1;
	vote.sync.any.pred 	%p156, %p155, %r787;
	not.pred 	%p157, %p156;
	@%p157 bra 	$L__BB86_355;
	// begin inline asm
	ld.relaxed.gpu.v2.u32 {%r1528, %r1529}, [%rd54];
	// end inline asm
	bra.uni 	$L__BB86_353;
$L__BB86_355:
	setp.eq.s32 	%p158, %r1528, 101;
	mov.b32 	%r813, -1;
	vote.sync.ballot.b32 	%r814, %p158, %r813;
	and.b32  	%r815, %r814, %r679;
	or.b32  	%r816, %r815, -2147483648;
	add.s32 	%r817, %r816, -1;
	not.b32 	%r818, %r816;
	and.b32  	%r819, %r818, %r817;
	popc.b32 	%r792, %r819;
	mov.b32 	%r791, 1;
	// begin inline asm
	shfl.sync.down.b32 %r789, %r1529, %r791, %r792, %r813;
	// end inline asm
	setp.lt.s32 	%p160, %r546, %r792;
	selp.b32 	%r820, %r789, 0, %p160;
	add.s32 	%r795, %r820, %r1529;
	mov.b32 	%r796, 2;
	// begin inline asm
	shfl.sync.down.b32 %r794, %r795, %r796, %r792, %r813;
	// end inline asm
	setp.gt.s32 	%p161, %r471, %r792;
	selp.b32 	%r821, 0, %r794, %p161;
	add.s32 	%r800, %r795, %r821;
	mov.b32 	%r801, 4;
	// begin inline asm
	shfl.sync.down.b32 %r799, %r800, %r801, %r792, %r813;
	// end inline asm
	setp.gt.s32 	%p162, %r472, %r792;
	selp.b32 	%r822, 0, %r799, %p162;
	add.s32 	%r805, %r800, %r822;
	mov.b32 	%r806, 8;
	// begin inline asm
	shfl.sync.down.b32 %r804, %r805, %r806, %r792, %r813;
	// end inline asm
	setp.gt.s32 	%p163, %r473, %r792;
	selp.b32 	%r823, 0, %r804, %p163;
	add.s32 	%r810, %r805, %r823;
	mov.b32 	%r811, 16;
	// begin inline asm
	shfl.sync.down.b32 %r809, %r810, %r811, %r792, %r813;
	// end inline asm
	setp.gt.s32 	%p164, %r474, %r792;
	selp.b32 	%r824, 0, %r809, %p164;
	add.s32 	%r825, %r824, %r1525;
	add.s32 	%r1525, %r825, %r810;
	add.s32 	%r1527, %r1527, -32;
	bra.uni 	$L__BB86_351;
$L__BB86_356:
	setp.ne.s32 	%p120, %r1536, 0;
	@%p120 bra 	$L__BB86_358;
	add.s32 	%r719, %r1525, %r458;
	add.s64 	%rd49, %rd27, 256;
	mov.b32 	%r718, 101;
	// begin inline asm
	st.relaxed.gpu.v2.u32 [%rd49], {%r718, %r719};
	// end inline asm
	st.shared.u32 	[_ZZN3cub18CUB_300001_SM_10006detail13unique_by_key28DeviceUniqueByKeySweepKernelINS2_10policy_hubIiiE10Policy1000EN6thrust24THRUST_300001_SM_1000_NS6detail15normal_iteratorINS8_10device_ptrIiEEEESD_SD_SD_PjNS0_13ScanTileStateIjLb1EEEN4cuda3std3__48equal_toIiEEjNS2_11VSMemHelperEEEvT0_T1_T2_T3_T4_T5_T6_T7_iNS1_7vsmem_tEE19static_temp_storage+100], %r1525;
	st.shared.u32 	[_ZZN3cub18CUB_300001_SM_10006detail13unique_by_key28DeviceUniqueByKeySweepKernelINS2_10policy_hubIiiE10Policy1000EN6thrust24THRUST_300001_SM_1000_NS6detail15normal_iteratorINS8_10device_ptrIiEEEESD_SD_SD_PjNS0_13ScanTileStateIjLb1EEEN4cuda3std3__48equal_toIiEEjNS2_11VSMemHelperEEEvT0_T1_T2_T3_T4_T5_T6_T7_iNS1_7vsmem_tEE19static_temp_storage+104], %r719;
$L__BB86_358:
	setp.ne.s32 	%p121, %r546, 0;
	mov.u32 	%r1530, %r460;
	@%p121 bra 	$L__BB86_360;
	st.shared.u32 	[_ZZN3cub18CUB_300001_SM_10006detail13unique_by_key28DeviceUniqueByKeySweepKernelINS2_10policy_hubIiiE10Policy1000EN6thrust24THRUST_300001_SM_1000_NS6detail15normal_iteratorINS8_10device_ptrIiEEEESD_SD_SD_PjNS0_13ScanTileStateIjLb1EEEN4cuda3std3__48equal_toIiEEjNS2_11VSMemHelperEEEvT0_T1_T2_T3_T4_T5_T6_T7_iNS1_7vsmem_tEE19static_temp_storage+80], %r1525;
	mov.u32 	%r1530, %r1525;
$L__BB86_360:
	setp.eq.s32 	%p122, %r1536, 0;
	bar.sync 	0;
	mov.u32 	%r720, _ZZN3cub18CUB_300001_SM_10006detail13unique_by_key28DeviceUniqueByKeySweepKernelINS2_10policy_hubIiiE10Policy1000EN6thrust24THRUST_300001_SM_1000_NS6detail15normal_iteratorINS8_10device_ptrIiEEEESD_SD_SD_PjNS0_13ScanTileStateIjLb1EEEN4cuda3std3__48equal_toIiEEjNS2_11VSMemHelperEEEvT0_T1_T2_T3_T4_T5_T6_T7_iNS1_7vsmem_tEE19static_temp_storage;
	ld.shared.u32 	%r721, [_ZZN3cub18CUB_300001_SM_10006detail13unique_by_key28DeviceUniqueByKeySweepKernelINS2_10policy_hubIiiE10Policy1000EN6thrust24THRUST_300001_SM_1000_NS6detail15normal_iteratorINS8_10device_ptrIiEEEESD_SD_SD_PjNS0_13ScanTileStateIjLb1EEEN4cuda3std3__48equal_toIiEEjNS2_11VSMemHelperEEEvT0_T1_T2_T3_T4_T5_T6_T7_iNS1_7vsmem_tEE19static_temp_storage+80];
	selp.b32 	%r722, 0, %r721, %p122;
	add.s32 	%r723, %r722, %r1530;
	selp.u32 	%r724, 1, 0, %p14;
	add.s32 	%r490, %r723, %r724;
	selp.u32 	%r725, 1, 0, %p15;
	add.s32 	%r726, %r725, %r724;
	add.s32 	%r491, %r726, %r723;
	add.s32 	%r492, %r453, %r723;
	selp.u32 	%r727, 1, 0, %p17;
	add.s32 	%r493, %r492, %r727;
	selp.u32 	%r728, 1, 0, %p18;
	add.s32 	%r494, %r493, %r728;
	selp.u32 	%r729, 1, 0, %p19;
	add.s32 	%r495, %r494, %r729;
	selp.u32 	%r730, 1, 0, %p20;
	add.s32 	%r496, %r495, %r730;
	selp.u32 	%r731, 1, 0, %p21;
	add.s32 	%r497, %r496, %r731;
	add.s32 	%r498, %r454, %r723;
	selp.u32 	%r732, 1, 0, %p23;
	add.s32 	%r499, %r498, %r732;
	add.s32 	%r500, %r455, %r723;
	selp.u32 	%r733, 1, 0, %p25;
	add.s32 	%r501, %r500, %r733;
	selp.u32 	%r734, 1, 0, %p26;
	add.s32 	%r502, %r501, %r734;
	ld.shared.v2.u32 	{%r735, %r736}, [_ZZN3cub18CUB_300001_SM_10006detail13unique_by_key28DeviceUniqueByKeySweepKernelINS2_10policy_hubIiiE10Policy1000EN6thrust24THRUST_300001_SM_1000_NS6detail15normal_iteratorINS8_10device_ptrIiEEEESD_SD_SD_PjNS0_13ScanTileStateIjLb1EEEN4cuda3std3__48equal_toIiEEjNS2_11VSMemHelperEEEvT0_T1_T2_T3_T4_T5_T6_T7_iNS1_7vsmem_tEE19static_temp_storage+104];
	ld.shared.u32 	%r503, [_ZZN3cub18CUB_300001_SM_10006detail13unique_by_key28DeviceUniqueByKeySweepKernelINS2_10policy_hubIiiE10Policy1000EN6thrust24THRUST_300001_SM_1000_NS6detail15normal_iteratorINS8_10device_ptrIiEEEESD_SD_SD_PjNS0_13ScanTileStateIjLb1EEEN4cuda3std3__48equal_toIiEEjNS2_11VSMemHelperEEEvT0_T1_T2_T3_T4_T5_T6_T7_iNS1_7vsmem_tEE19static_temp_storage+100];
	sub.s32 	%r737, 7168, %r193;
	sub.s32 	%r504, %r736, %r737;
	sub.s32 	%r1537, %r735, %r737;
	bar.sync 	0;
	sub.s32 	%r738, %r723, %r503;
	shl.b32 	%r739, %r738, 2;
	add.s32 	%r506, %r720, %r739;
	not.pred 	%p123, %p14;
	@%p123 bra 	$L__BB86_362;
	st.shared.u32 	[%r506], %r392;
$L__BB86_362:
	sub.s32 	%r740, %r490, %r503;
	shl.b32 	%r741, %r740, 2;
	mov.u32 	%r742, _ZZN3cub18CUB_300001_SM_10006detail13unique_by_key28DeviceUniqueByKeySweepKernelINS2_10policy_hubIiiE10Policy1000EN6thrust24THRUST_300001_SM_1000_NS6detail15normal_iteratorINS8_10device_ptrIiEEEESD_SD_SD_PjNS0_13ScanTileStateIjLb1EEEN4cuda3std3__48equal_toIiEEjNS2_11VSMemHelperEEEvT0_T1_T2_T3_T4_T5_T6_T7_iNS1_7vsmem_tEE19static_temp_storage;
	add.s32 	%r507, %r742, %r741;
	not.pred 	%p124, %p15;
	@%p124 bra 	$L__BB86_364;
	st.shared.u32 	[%r507], %r393;
$L__BB86_364:
	sub.s32 	%r743, %r491, %r503;
	shl.b32 	%r744, %r743, 2;
	mov.u32 	%r745, _ZZN3cub18CUB_300001_SM_10006detail13unique_by_key28DeviceUniqueByKeySweepKernelINS2_10policy_hubIiiE10Policy1000EN6thrust24THRUST_300001_SM_1000_NS6detail15normal_iteratorINS8_10device_ptrIiEEEESD_SD_SD_PjNS0_13ScanTileStateIjLb1EEEN4cuda3std3__48equal_toIiEEjNS2_11VSMemHelperEEEvT0_T1_T2_T3_T4_T5_T6_T7_iNS1_7vsmem_tEE19static_temp_storage;
	add.s32 	%r508, %r745, %r744;
	not.pred 	%p125, %p16;
	@%p125 bra 	$L__BB86_366;
	st.shared.u32 	[%r508], %r394;
$L__BB86_366:
	sub.s32 	%r746, %r492, %r503;
	shl.b32 	%r747, %r746, 2;
	mov.u32 	%r748, _ZZN3cub18CUB_300001_SM_10006detail13unique_by_key28DeviceUniqueByKeySweepKernelINS2_10policy_hubIiiE10Policy1000EN6thrust24THRUST_300001_SM_1000_NS6detail15normal_iteratorINS8_10device_ptrIiEEEESD_SD_SD_PjNS0_13ScanTileStateIjLb1EEEN4cuda3std3__48equal_toIiEEjNS2_11VSMemHelperEEEvT0_T1_T2_T3_T4_T5_T6_T7_iNS1_7vsmem_tEE19static_temp_storage;
	add.s32 	%r509, %r748, %r747;
	not.pred 	%p126, %p17;
	@%p126 bra 	$L__BB86_368;
	st.shared.u32 	[%r509], %r395;
$L__BB86_368:
	sub.s32 	%r749, %r493, %r503;
	shl.b32 	%r750, %r749, 2;
	mov.u32 	%r751, _ZZN3cub18CUB_300001_SM_10006detail13unique_by_key28DeviceUniqueByKeySweepKernelINS2_10policy_hubIiiE10Policy1000EN6thrust24THRUST_300001_SM_1000_NS6detail15normal_iteratorINS8_10device_ptrIiEEEESD_SD_SD_PjNS0_13ScanTileStateIjLb1EEEN4cuda3std3__48equal_toIiEEjNS2_11VSMemHelperEEEvT0_T1_T2_T3_T4_T5_T6_T7_iNS1_7vsmem_tEE19static_temp_storage;
	add.s32 	%r510, %r751, %r750;
	not.pred 	%p127, %p18;
	@%p127 bra 	$L__BB86_370;
	st.shared.u32 	[%r510], %r396;
$L__BB86_370:
	sub.s32 	%r752, %r494, %r503;
	shl.b32 	%r753, %r752, 2;
	mov.u32 	%r754, _ZZN3cub18CUB_300001_SM_10006detail13unique_by_key28DeviceUniqueByKeySweepKernelINS2_10policy_hubIiiE10Policy1000EN6thrust24THRUST_300001_SM_1000_NS6detail15normal_iteratorINS8_10device_ptrIiEEEESD_SD_SD_PjNS0_13ScanTileStateIjLb1EEEN4cuda3std3__48equal_toIiEEjNS2_11VSMemHelperEEEvT0_T1_T2_T3_T4_T5_T6_T7_iNS1_7vsmem_tEE19static_temp_storage;
	add.s32 	%r511, %r754, %r753;
	not.pred 	%p128, %p19;
	@%p128 bra 	$L__BB86_372;
	st.shared.u32 	[%r511], %r397;
$L__BB86_372:
	sub.s32 	%r755, %r495, %r503;
	shl.b32 	%r756, %r755, 2;
	mov.u32 	%r757, _ZZN3cub18CUB_300001_SM_10006detail13unique_by_key28DeviceUniqueByKeySweepKernelINS2_10policy_hubIiiE10Policy1000EN6thrust24THRUST_300001_SM_1000_NS6detail15normal_iteratorINS8_10device_ptrIiEEEESD_SD_SD_PjNS0_13ScanTileStateIjLb1EEEN4cuda3std3__48equal_toIiEEjNS2_11VSMemHelperEEEvT0_T1_T2_T3_T4_T5_T6_T7_iNS1_7vsmem_tEE19static_temp_storage;
	add.s32 	%r512, %r757, %r756;
	not.pred 	%p129, %p20;
	@%p129 bra 	$L__BB86_374;
	st.shared.u32 	[%r512], %r398;
$L__BB86_374:
	sub.s32 	%r758, %r496, %r503;
	shl.b32 	%r759, %r758, 2;
	mov.u32 	%r760, _ZZN3cub18CUB_300001_SM_10006detail13unique_by_key28DeviceUniqueByKeySweepKernelINS2_10policy_hubIiiE10Policy1000EN6thrust24THRUST_300001_SM_1000_NS6detail15normal_iteratorINS8_10device_ptrIiEEEESD_SD_SD_PjNS0_13ScanTileStateIjLb1EEEN4cuda3std3__48equal_toIiEEjNS2_11VSMemHelperEEEvT0_T1_T2_T3_T4_T5_T6_T7_iNS1_7vsmem_tEE19static_temp_storage;
	add.s32 	%r513, %r760, %r759;
	not.pred 	%p130, %p21;
	@%p130 bra 	$L__BB86_376;
	st.shared.u32 	[%r513], %r399;
$L__BB86_376:
	sub.s32 	%r761, %r497, %r503;
	shl.b32 	%r762, %r761, 2;
	mov.u32 	%r763, _ZZN3cub18CUB_300001_SM_10006detail13unique_by_key28DeviceUniqueByKeySweepKernelINS2_10policy_hubIiiE10Policy1000EN6thrust24THRUST_300001_SM_1000_NS6detail15normal_iteratorINS8_10device_ptrIiEEEESD_SD_SD_PjNS0_13ScanTileStateIjLb1EEEN4cuda3std3__48equal_toIiEEjNS2_11VSMemHelperEEEvT0_T1_T2_T3_T4_T5_T6_T7_iNS1_7vsmem_tEE19static_temp_storage;
	add.s32 	%r514, %r763, %r762;
	not.pred 	%p131, %p22;
	@%p131 bra 	$L__BB86_378;
	st.shared.u32 	[%r514], %r400;
$L__BB86_378:
	sub.s32 	%r764, %r498, %r503;
	shl.b32 	%r765, %r764, 2;
	mov.u32 	%r766, _ZZN3cub18CUB_300001_SM_10006detail13unique_by_key28DeviceUniqueByKeySweepKernelINS2_10policy_hubIiiE10Policy1000EN6thrust24THRUST_300001_SM_1000_NS6detail15normal_iteratorINS8_10device_ptrIiEEEESD_SD_SD_PjNS0_13ScanTileStateIjLb1EEEN4cuda3std3__48equal_toIiEEjNS2_11VSMemHelperEEEvT0_T1_T2_T3_T4_T5_T6_T7_iNS1_7vsmem_tEE19static_temp_storage;
	add.s32 	%r515, %r766, %r765;
	not.pred 	%p132, %p23;
	@%p132 bra 	$L__BB86_380;
	st.shared.u32 	[%r515], %r401;
$L__BB86_380:
	sub.s32 	%r767, %r499, %r503;
	shl.b32 	%r768, %r767, 2;
	mov.u32 	%r769, _ZZN3cub18CUB_300001_SM_10006detail13unique_by_key28DeviceUniqueByKeySweepKernelINS2_10policy_hubIiiE10Policy1000EN6thrust24THRUST_300001_SM_1000_NS6detail15normal_iteratorINS8_10device_ptrIiEEEESD_SD_SD_PjNS0_13ScanTileStateIjLb1EEEN4cuda3std3__48equal_toIiEEjNS2_11VSMemHelperEEEvT0_T1_T2_T3_T4_T5_T6_T7_iNS1_7vsmem_tEE19static_temp_storage;
	add.s32 	%r516, %r769, %r768;
	not.pred 	%p133, %p24;
	@%p133 bra 	$L__BB86_382;
	st.shared.u32 	[%r516], %r402;
$L__BB86_382:
	sub.s32 	%r770, %r500, %r503;
	shl.b32 	%r771, %r770, 2;
	mov.u32 	%r772, _ZZN3cub18CUB_300001_SM_10006detail13unique_by_key28DeviceUniqueByKeySweepKernelINS2_10policy_hubIiiE10Policy1000EN6thrust24THRUST_300001_SM_1000_NS6detail15normal_iteratorINS8_10device_ptrIiEEEESD_SD_SD_PjNS0_13ScanTileStateIjLb1EEEN4cuda3std3__48equal_toIiEEjNS2_11VSMemHelperEEEvT0_T1_T2_T3_T4_T5_T6_T7_iNS1_7vsmem_tEE19static_temp_storage;
	add.s32 	%r517, %r772, %r771;
	not.pred 	%p134, %p25;
	@%p134 bra 	$L__BB86_384;
	st.shared.u32 	[%r517], %r403;
$L__BB86_384:
	sub.s32 	%r773, %r501, %r503;
	shl.b32 	%r774, %r773, 2;
	mov.u32 	%r775, _ZZN3cub18CUB_300001_SM_10006detail13unique_by_key28DeviceUniqueByKeySweepKernelINS2_10policy_hubIiiE10Policy1000EN6thrust24THRUST_300001_SM_1000_NS6detail15normal_iteratorINS8_10device_ptrIiEEEESD_SD_SD_PjNS0_13ScanTileStateIjLb1EEEN4cuda3std3__48equal_toIiEEjNS2_11VSMemHelperEEEvT0_T1_T2_T3_T4_T5_T6_T7_iNS1_7vsmem_tEE19static_temp_storage;
	add.s32 	%r518, %r775, %r774;
	not.pred 	%p135, %p26;
	@%p135 bra 	$L__BB86_386;
	st.shared.u32 	[%r518], %r404;
$L__BB86_386:
	sub.s32 	%r776, %r502, %r503;
	shl.b32 	%r777, %r776, 2;
	mov.u32 	%r778, _ZZN3cub18CUB_300001_SM_10006detail13unique_by_key28DeviceUniqueByKeySweepKernelINS2_10policy_hubIiiE10Policy1000EN6thrust24THRUST_300001_SM_1000_NS6detail15normal_iteratorINS8_10device_ptrIiEEEESD_SD_SD_PjNS0_13ScanTileStateIjLb1EEEN4cuda3std3__48equal_toIiEEjNS2_11VSMemHelperEEEvT0_T1_T2_T3_T4_T5_T6_T7_iNS1_7vsmem_tEE19static_temp_storage;
	add.s32 	%r519, %r778, %r777;
	not.pred 	%p136, %p27;
	@%p136 bra 	$L__BB86_388;
	st.shared.u32 	[%r519], %r405;
$L__BB86_388:
	bar.sync 	0;
	setp.ge.s32 	%p137, %r1536, %r504;
	@%p137 bra 	$L__BB86_391;
	add.s32 	%r1532, %r1536, %r503;
	shl.b32 	%r779, %r1536, 2;
	mov.u32 	%r780, _ZZN3cub18CUB_300001_SM_10006detail13unique_by_key28DeviceUniqueByKeySweepKernelINS2_10policy_hubIiiE10Policy1000EN6thrust24THRUST_300001_SM_1000_NS6detail15normal_iteratorINS8_10device_ptrIiEEEESD_SD_SD_PjNS0_13ScanTileStateIjLb1EEEN4cuda3std3__48equal_toIiEEjNS2_11VSMemHelperEEEvT0_T1_T2_T3_T4_T5_T6_T7_iNS1_7vsmem_tEE19static_temp_storage;
	add.s32 	%r1531, %r780, %r779;
	mov.u32 	%r1533, %r1536;
$L__BB86_390:
	.pragma "nounroll";
	mul.wide.u32 	%rd50, %r1532, 4;
	add.s64 	%rd51, %rd4, %rd50;
	ld.shared.u32 	%r781, [%r1531];
	st.global.u32 	[%rd51], %r781;
	add.s32 	%r1533, %r1533, 512;
	add.s32 	%r1532, %r1532, 512;
	add.s32 	%r1531, %r1531, 2048;
	setp.lt.s32 	%p138, %r1533, %r504;
	@%p138 bra 	$L__BB86_390;
$L__BB86_391:
	bar.sync 	0;
	bar.sync 	0;
	not.pred 	%p139, %p14;
	@%p139 bra 	$L__BB86_393;
	st.shared.u32 	[%r506], %r436;
$L__BB86_393:
	not.pred 	%p140, %p15;
	@%p140 bra 	$L__BB86_395;
	st.shared.u32 	[%r507], %r435;
$L__BB86_395:
	not.pred 	%p141, %p16;
	@%p141 bra 	$L__BB86_397;
	st.shared.u32 	[%r508], %r438;
$L__BB86_397:
	not.pred 	%p142, %p17;
	@%p142 bra 	$L__BB86_399;
	st.shared.u32 	[%r509], %r437;
$L__BB86_399:
	not.pred 	%p143, %p18;
	@%p143 bra 	$L__BB86_401;
	st.shared.u32 	[%r510], %r440;
$L__BB86_401:
	not.pred 	%p144, %p19;
	@%p144 bra 	$L__BB86_403;
	st.shared.u32 	[%r511], %r439;
$L__BB86_403:
	not.pred 	%p145, %p20;
	@%p145 bra 	$L__BB86_405;
	st.shared.u32 	[%r512], %r442;
$L__BB86_405:
	not.pred 	%p146, %p21;
	@%p146 bra 	$L__BB86_407;
	st.shared.u32 	[%r513], %r441;
$L__BB86_407:
	not.pred 	%p147, %p22;
	@%p147 bra 	$L__BB86_409;
	st.shared.u32 	[%r514], %r444;
$L__BB86_409:
	not.pred 	%p148, %p23;
	@%p148 bra 	$L__BB86_411;
	st.shared.u32 	[%r515], %r443;
$L__BB86_411:
	not.pred 	%p149, %p24;
	@%p149 bra 	$L__BB86_413;
	st.shared.u32 	[%r516], %r446;
$L__BB86_413:
	not.pred 	%p150, %p25;
	@%p150 bra 	$L__BB86_415;
	st.shared.u32 	[%r517], %r445;
$L__BB86_415:
	not.pred 	%p151, %p26;
	@%p151 bra 	$L__BB86_417;
	st.shared.u32 	[%r518], %r448;
$L__BB86_417:
	not.pred 	%p152, %p27;
	@%p152 bra 	$L__BB86_419;
	st.shared.u32 	[%r519], %r447;
$L__BB86_419:
	setp.ge.s32 	%p153, %r1536, %r504;
	bar.sync 	0;
	@%p153 bra 	$L__BB86_422;
	add.s32 	%r1535, %r1536, %r503;
	shl.b32 	%r782, %r1536, 2;
	mov.u32 	%r783, _ZZN3cub18CUB_300001_SM_10006detail13unique_by_key28DeviceUniqueByKeySweepKernelINS2_10policy_hubIiiE10Policy1000EN6thrust24THRUST_300001_SM_1000_NS6detail15normal_iteratorINS8_10device_ptrIiEEEESD_SD_SD_PjNS0_13ScanTileStateIjLb1EEEN4cuda3std3__48equal_toIiEEjNS2_11VSMemHelperEEEvT0_T1_T2_T3_T4_T5_T6_T7_iNS1_7vsmem_tEE19static_temp_storage;
	add.s32 	%r1534, %r783, %r782;
$L__BB86_421:
	.pragma "nounroll";
	mul.wide.u32 	%rd52, %r1535, 4;
	add.s64 	%rd53, %rd5, %rd52;
	ld.shared.u32 	%r784, [%r1534];
	st.global.u32 	[%rd53], %r784;
	add.s32 	%r1536, %r1536, 512;
	add.s32 	%r1535, %r1535, 512;
	add.s32 	%r1534, %r1534, 2048;
	setp.lt.s32 	%p154, %r1536, %r504;
	@%p154 bra 	$L__BB86_421;
$L__BB86_422:
	bar.sync 	0;
$L__BB86_423:
	mov.u32 	%r975, %tid.x;
	setp.ne.s32 	%p271, %r975, 0;
	@%p271 bra 	$L__BB86_425;
	ld.param.u64 	%rd101, [_ZN3cub18CUB_300001_SM_10006detail13unique_by_key28DeviceUniqueByKeySweepKernelINS2_10policy_hubIiiE10Policy1000EN6thrust24THRUST_300001_SM_1000_NS6detail15normal_iteratorINS8_10device_ptrIiEEEESD_SD_SD_PjNS0_13ScanTileStateIjLb1EEEN4cuda3std3__48equal_toIiEEjNS2_11VSMemHelperEEEvT0_T1_T2_T3_T4_T5_T6_T7_iNS1_7vsmem_tE_param_4];
	cvta.to.global.u64 	%rd69, %rd101;
	st.global.u32 	[%rd69], %r1537;
$L__BB86_425:
	ret;

}
	// .globl	_ZN3cub18CUB_300001_SM_10006detail13unique_by_key28DeviceUniqueByKeySweepKernelINS2_10policy_hubIiiE10Policy1000EN6thrust24THRUST_300001_SM_1000_NS6detail15normal_iteratorINS8_10device_ptrIiEEEESD_SD_SD_PmNS0_13ScanTileStateIyLb1EEEN4cuda3std3__48equal_toIiEEyNS2_11VSMemHelperEEEvT0_T1_T2_T3_T4_T5_T6_T7_iNS1_7vsmem_tE
.visible .entry _ZN3cub18CUB_300001_SM_10006detail13unique_by_key28DeviceUniqueByKeySweepKernelINS2_10policy_hubIiiE10Policy1000EN6thrust24THRUST_300001_SM_1000_NS6detail15normal_iteratorINS8_10device_ptrIiEEEESD_SD_SD_PmNS0_13ScanTileStateIyLb1EEEN4cuda3std3__48equal_toIiEEyNS2_11VSMemHelperEEEvT0_T1_T2_T3_T4_T5_T6_T7_iNS1_7vsmem_tE(
	.param .align 8 .b8 _ZN3cub18CUB_300001_SM_10006detail13unique_by_key28DeviceUniqueByKeySweepKernelINS2_10policy_hubIiiE10Policy1000EN6thrust24THRUST_300001_SM_1000_NS6detail15normal_iteratorINS8_10device_ptrIiEEEESD_SD_SD_PmNS0_13ScanTileStateIyLb1EEEN4cuda3std3__48equal_toIiEEyNS2_11VSMemHelperEEEvT0_T1_T2_T3_T4_T5_T6_T7_iNS1_7vsmem_tE_param_0[8],
	.param .align 8 .b8 _ZN3cub18CUB_300001_SM_10006detail13unique_by_key28DeviceUniqueByKeySweepKernelINS2_10policy_hubIiiE10Policy1000EN6thrust24THRUST_300001_SM_1000_NS6detail15normal_iteratorINS8_10device_ptrIiEEEESD_SD_SD_PmNS0_13ScanTileStateIyLb1EEEN4cuda3std3__48equal_toIiEEyNS2_11VSMemHelperEEEvT0_T1_T2_T3_T4_T5_T6_T7_iNS1_7vsmem_tE_param_1[8],
	.param .align 8 .b8 _ZN3cub18CUB_300001_SM_10006detail13unique_by_key28DeviceUniqueByKeySweepKernelINS2_10policy_hubIiiE10Policy1000EN6thrust24THRUST_300001_SM_1000_NS6detail15normal_iteratorINS8_10device_ptrIiEEEESD_SD_SD_PmNS0_13ScanTileStateIyLb1EEEN4cuda3std3__48equal_toIiEEyNS2_11VSMemHelperEEEvT0_T1_T2_T3_T4_T5_T6_T7_iNS1_7vsmem_tE_param_2[8],
	.param .align 8 .b8 _ZN3cub18CUB_300001_SM_10006detail13unique_by_key28DeviceUniqueByKeySweepKernelINS2_10policy_hubIiiE10Policy1000EN6thrust24THRUST_300001_SM_1000_NS6detail15normal_iteratorINS8_10device_ptrIiEEEESD_SD_SD_PmNS0_13ScanTileStateIyLb1EEEN4cuda3std3__48equal_toIiEEyNS2_11VSMemHelperEEEvT0_T1_T2_T3_T4_T5_T6_T7_iNS1_7vsmem_tE_param_3[8],
	.param .u64 .ptr .align 1 _ZN3cub18CUB_300001_SM_10006detail13unique_by_key28DeviceUniqueByKeySweepKernelINS2_10policy_hubIiiE10Policy1000EN6thrust24THRUST_300001_SM_1000_NS6detail15normal_iteratorINS8_10device_ptrIiEEEESD_SD_SD_PmNS0_13ScanTileStateIyLb1EEEN4cuda3std3__48equal_toIiEEyNS2_11VSMemHelperEEEvT0_T1_T2_T3_T4_T5_T6_T7_iNS1_7vsmem_tE_param_4,
	.param .align 8 .b8 _ZN3cub18CUB_300001_SM_10006detail13unique_by_key28DeviceUniqueByKeySweepKernelINS2_10policy_hubIiiE10Policy1000EN6thrust24THRUST_300001_SM_1000_NS6detail15normal_iteratorINS8_10device_ptrIiEEEESD_SD_SD_PmNS0_13ScanTileStateIyLb1EEEN4cuda3std3__48equal_toIiEEyNS2_11VSMemHelperEEEvT0_T1_T2_T3_T4_T5_T6_T7_iNS1_7vsmem_tE_param_5[8],
	.param .align 1 .b8 _ZN3cub18CUB_300001_SM_10006detail13unique_by_key28DeviceUniqueByKeySweepKernelINS2_10policy_hubIiiE10Policy1000EN6thrust24THRUST_300001_SM_1000_NS6detail15normal_iteratorINS8_10device_ptrIiEEEESD_SD_SD_PmNS0_13ScanTileStateIyLb1EEEN4cuda3std3__48equal_toIiEEyNS2_11VSMemHelperEEEvT0_T1_T2_T3_T4_T5_T6_T7_iNS1_7vsmem_tE_param_6[1],
	.param .u64 _ZN3cub18CUB_300001_SM_10006detail13unique_by_key28DeviceUniqueByKeySweepKernelINS2_10policy_hubIiiE10Policy1000EN6thrust24THRUST_300001_SM_1000_NS6detail15normal_iteratorINS8_10device_ptrIiEEEESD_SD_SD_PmNS0_13ScanTileStateIyLb1EEEN4cuda3std3__48equal_toIiEEyNS2_11VSMemHelperEEEvT0_T1_T2_T3_T4_T5_T6_T7_iNS1_7vsmem_tE_param_7,
	.param .u32 _ZN3cub18CUB_300001_SM_10006detail13unique_by_key28DeviceUniqueByKeySweepKernelINS2_10policy_hubIiiE10Policy1000EN6thrust24THRUST_300001_SM_1000_NS6detail15normal_iteratorINS8_10device_ptrIiEEEESD_SD_SD_PmNS0_13ScanTileStateIyLb1EEEN4cuda3std3__48equal_toIiEEyNS2_11VSMemHelperEEEvT0_T1_T2_T3_T4_T5_T6_T7_iNS1_7vsmem_tE_param_8,
	.param .align 8 .b8 _ZN3cub18CUB_300001_SM_10006detail13unique_by_key28DeviceUniqueByKeySweepKernelINS2_10policy_hubIiiE10Policy1000EN6thrust24THRUST_300001_SM_1000_NS6detail15normal_iteratorINS8_10device_ptrIiEEEESD_SD_SD_PmNS0_13ScanTileStateIyLb1EEEN4cuda3std3__48equal_toIiEEyNS2_11VSMemHelperEEEvT0_T1_T2_T3_T4_T5_T6_T7_iNS1_7vsmem_tE_param_9[8]
)
.maxntid 512
{
	.reg .pred 	%p<490>;
	.reg .b32 	%r<1461>;
	.reg .b64 	%rd<809>;
	// demoted variable
	.shared .align 16 .b8 _ZZN3cub18CUB_300001_SM_10006detail13unique_by_key28DeviceUniqueByKeySweepKernelINS2_10policy_hubIiiE10Policy1000EN6thrust24THRUST_300001_SM_1000_NS6detail15normal_iteratorINS8_10device_ptrIiEEEESD_SD_SD_PmNS0_13ScanTileStateIyLb1EEEN4cuda3std3__48equal_toIiEEyNS2_11VSMemHelperEEEvT0_T1_T2_T3_T4_T5_T6_T7_iNS1_7vsmem_tEE19static_temp_storage[28672];
	ld.param.u64 	%rd1, [_ZN3cub18CUB_300001_SM_10006detail13unique_by_key28DeviceUniqueByKeySweepKernelINS2_10policy_hubIiiE10Policy1000EN6thrust24THRUST_300001_SM_1000_NS6detail15normal_iteratorINS8_10device_ptrIiEEEESD_SD_SD_PmNS0_13ScanTileStateIyLb1EEEN4cuda3std3__48equal_toIiEEyNS2_11VSMemHelperEEEvT0_T1_T2_T3_T4_T5_T6_T7_iNS1_7vsmem_tE_param_5];
	ld.param.u64 	%rd145, [_ZN3cub18CUB_300001_SM_10006detail13unique_by_key28DeviceUniqueByKeySweepKernelINS2_10policy_hubIiiE10Policy1000EN6thrust24THRUST_300001_SM_1000_NS6detail15normal_iteratorINS8_10device_ptrIiEEEESD_SD_SD_PmNS0_13ScanTileStateIyLb1EEEN4cuda3std3__48equal_toIiEEyNS2_11VSMemHelperEEEvT0_T1_T2_T3_T4_T5_T6_T7_iNS1_7vsmem_tE_param_3];
	ld.param.u64 	%rd146, [_ZN3cub18CUB_300001_SM_10006detail13unique_by_key28DeviceUniqueByKeySweepKernelINS2_10policy_hubIiiE10Policy1000EN6thrust24THRUST_300001_SM_1000_NS6detail15normal_iteratorINS8_10device_ptrIiEEEESD_SD_SD_PmNS0_13ScanTileStateIyLb1EEEN4cuda3std3__48equal_toIiEEyNS2_11VSMemHelperEEEvT0_T1_T2_T3_T4_T5_T6_T7_iNS1_7vsmem_tE_param_2];
	ld.param.u64 	%rd147, [_ZN3cub18CUB_300001_SM_10006detail13unique_by_key28DeviceUniqueByKeySweepKernelINS2_10policy_hubIiiE10Policy1000EN6thrust24THRUST_300001_SM_1000_NS6detail15normal_iteratorINS8_10device_ptrIiEEEESD_SD_SD_PmNS0_13ScanTileStateIyLb1EEEN4cuda3std3__48equal_toIiEEyNS2_11VSMemHelperEEEvT0_T1_T2_T3_T4_T5_T6_T7_iNS1_7vsmem_tE_param_1];
	ld.param.u64 	%rd148, [_ZN3cub18CUB_300001_SM_10006detail13unique_by_key28DeviceUniqueByKeySweepKernelINS2_10policy_hubIiiE10Policy1000EN6thrust24THRUST_300001_SM_1000_NS6detail15normal_iteratorINS8_10device_ptrIiEEEESD_SD_SD_PmNS0_13ScanTileStateIyLb1EEEN4cuda3std3__48equal_toIiEEyNS2_11VSMemHelperEEEvT0_T1_T2_T3_T4_T5_T6_T7_iNS1_7vsmem_tE_param_0];
	ld.param.u32 	%r400, [_ZN3cub18CUB_300001_SM_10006detail13unique_by_key28DeviceUniqueByKeySweepKernelINS2_10policy_hubIiiE10Policy1000EN6thrust24THRUST_300001_SM_1000_NS6detail15normal_iteratorINS8_10device_ptrIiEEEESD_SD_SD_PmNS0_13ScanTileStateIyLb1EEEN4cuda3std3__48equal_toIiEEyNS2_11VSMemHelperEEEvT0_T1_T2_T3_T4_T5_T6_T7_iNS1_7vsmem_tE_param_8];
	cvta.to.global.u64 	%rd2, %rd148;
	cvta.to.global.u64 	%rd3, %rd147;
	cvta.to.global.u64 	%rd4, %rd146;
	cvta.to.global.u64 	%rd5, %rd145;
	mov.u32 	%r401, %ctaid.x;
	mov.u32 	%r402, %nctaid.y;
	mov.u32 	%r403, %ctaid.y;
	mad.lo.s32 	%r1, %r401, %r402, %r403;
	mul.wide.s32 	%rd6, %r1, 7168;
	add.s32 	%r404, %r400, -1;
	setp.ge.s32 	%p28, %r1, %r404;
	@%p28 bra 	$L__BB87_157;
	setp.ne.s32 	%p272, %r1, 0;
	@%p272 bra 	$L__BB87_71;
	mov.u32 	%r1155, %tid.x;
	and.b32  	%r1156, %r1155, 31;
	and.b32  	%r1157, %r1155, 992;
	mul.lo.s32 	%r1158, %r1157, 14;
	or.b32  	%r1159, %r1158, %r1156;
	cvt.u64.u32 	%rd636, %r1159;
	add.s64 	%rd638, %rd6, %rd636;
	shl.b64 	%rd639, %rd638, 2;
	add.s64 	%rd640, %rd2, %rd639;
	ld.global.u32 	%r1164, [%rd640];
	ld.global.u32 	%r1165, [%rd640+128];
	ld.global.u32 	%r1166, [%rd640+256];
	ld.global.u32 	%r1167, [%rd640+384];
	ld.global.u32 	%r1168, [%rd640+512];
	ld.global.u32 	%r1169, [%rd640+640];
	ld.global.u32 	%r1170, [%rd640+768];
	ld.global.u32 	%r1171, [%rd640+896];
	ld.global.u32 	%r1172, [%rd640+1024];
	ld.global.u32 	%r1173, [%rd640+1152];
	ld.global.u32 	%r1174, [%rd640+1280];
	ld.global.u32 	%r1175, [%rd640+1408];
	ld.global.u32 	%r1176, [%rd640+1536];
	ld.global.u32 	%r1177, [%rd640+1664];
	// begin inline asm
	mov.u32 %r1154, %laneid;
	// end inline asm
	shr.u32 	%r1178, %r1155, 5;
	mad.lo.s32 	%r1179, %r1178, 448, %r1154;
	shl.b32 	%r1180, %r1179, 2;
	mov.u32 	%r1181, _ZZN3cub18CUB_300001_SM_10006detail13unique_by_key28DeviceUniqueByKeySweepKernelINS2_10policy_hubIiiE10Policy1000EN6thrust24THRUST_300001_SM_1000_NS6detail15normal_iteratorINS8_10device_ptrIiEEEESD_SD_SD_PmNS0_13ScanTileStateIyLb1EEEN4cuda3std3__48equal_toIiEEyNS2_11VSMemHelperEEEvT0_T1_T2_T3_T4_T5_T6_T7_iNS1_7vsmem_tEE19static_temp_storage;
	add.s32 	%r1182, %r1181, %r1180;
	st.shared.u32 	[%r1182], %r1164;
	st.shared.u32 	[%r1182+128], %r1165;
	st.shared.u32 	[%r1182+256], %r1166;
	st.shared.u32 	[%r1182+384], %r1167;
	st.shared.u32 	[%r1182+512], %r1168;
	st.shared.u32 	[%r1182+640], %r1169;
	st.shared.u32 	[%r1182+768], %r1170;
	st.shared.u32 	[%r1182+896], %r1171;
	st.shared.u32 	[%r1182+1024], %r1172;
	st.shared.u32 	[%r1182+1152], %r1173;
	st.shared.u32 	[%r1182+1280], %r1174;
	st.shared.u32 	[%r1182+1408], %r1175;
	st.shared.u32 	[%r1182+1536], %r1176;
	st.shared.u32 	[%r1182+1664], %r1177;
	bar.warp.sync 	-1;
	mad.lo.s32 	%r1183, %r1154, 52, %r1182;
	ld.shared.v2.u32 	{%r3, %r4}, [%r1183];
	ld.shared.v2.u32 	{%r5, %r6}, [%r1183+8];
	ld.shared.v2.u32 	{%r7, %r8}, [%r1183+16];
	ld.shared.v2.u32 	{%r9, %r10}, [%r1183+24];
	ld.shared.v2.u32 	{%r11, %r12}, [%r1183+32];
	ld.shared.v2.u32 	{%r13, %r14}, [%r1183+40];
	ld.shared.v2.u32 	{%r15, %r16}, [%r1183+48];
	bar.sync 	0;
	add.s64 	%rd641, %rd3, %rd639;
	ld.global.u32 	%r1184, [%rd641];
	ld.global.u32 	%r1185, [%rd641+128];
	ld.global.u32 	%r1186, [%rd641+256];
	ld.global.u32 	%r1187, [%rd641+384];
	ld.global.u32 	%r1188, [%rd641+512];
	ld.global.u32 	%r1189, [%rd641+640];
	ld.global.u32 	%r1190, [%rd641+768];
	ld.global.u32 	%r1191, [%rd641+896];
	ld.global.u32 	%r1192, [%rd641+1024];
	ld.global.u32 	%r1193, [%rd641+1152];
	ld.global.u32 	%r1194, [%rd641+1280];
	ld.global.u32 	%r1195, [%rd641+1408];
	ld.global.u32 	%r1196, [%rd641+1536];
	ld.global.u32 	%r1197, [%rd641+1664];
	st.shared.u32 	[%r1182], %r1184;
	st.shared.u32 	[%r1182+128], %r1185;
	st.shared.u32 	[%r1182+256], %r1186;
	st.shared.u32 	[%r1182+384], %r1187;
	st.shared.u32 	[%r1182+512], %r1188;
	st.shared.u32 	[%r1182+640], %r1189;
	st.shared.u32 	[%r1182+768], %r1190;
	st.shared.u32 	[%r1182+896], %r1191;
	st.shared.u32 	[%r1182+1024], %r1192;
	st.shared.u32 	[%r1182+1152], %r1193;
	st.shared.u32 	[%r1182+1280], %r1194;
	st.shared.u32 	[%r1182+1408], %r1195;
	st.shared.u32 	[%r1182+1536], %r1196;
	st.shared.u32 	[%r1182+1664], %r1197;
	bar.warp.sync 	-1;
	ld.shared.v2.u32 	{%r18, %r17}, [%r1183];
	ld.shared.v2.u32 	{%r20, %r19}, [%r1183+8];
	ld.shared.v2.u32 	{%r22, %r21}, [%r1183+16];
	ld.shared.v2.u32 	{%r24, %r23}, [%r1183+24];
	ld.shared.v2.u32 	{%r26, %r25}, [%r1183+32];
	ld.shared.v2.u32 	{%r28, %r27}, [%r1183+40];
	ld.shared.v2.u32 	{%r30, %r29}, [%r1183+48];
	bar.sync 	0;
	shl.b32 	%r1198, %r1155, 2;
	add.s32 	%r1199, %r1181, %r1198;
	add.s32 	%r31, %r1199, 2240;
	st.shared.u32 	[%r1199+2240], %r16;
	bar.sync 	0;
	setp.eq.s32 	%p379, %r1155, 0;
	mov.b64 	%rd784, 1;
	@%p379 bra 	$L__BB87_4;
	ld.shared.u32 	%r1200, [%r31+-4];
	setp.ne.s32 	%p380, %r1200, %r3;
	selp.u64 	%rd784, 1, 0, %p380;
$L__BB87_4:
	mov.u32 	%r1388, %tid.x;
	setp.ne.s32 	%p381, %r3, %r4;
	selp.u64 	%rd657, 1, 0, %p381;
	setp.ne.s32 	%p382, %r4, %r5;
	selp.u64 	%rd658, 1, 0, %p382;
	setp.ne.s32 	%p383, %r5, %r6;
	selp.u64 	%rd659, 1, 0, %p383;
	setp.ne.s32 	%p384, %r6, %r7;
	selp.u64 	%rd660, 1, 0, %p384;
	setp.ne.s32 	%p385, %r7, %r8;
	selp.u64 	%rd661, 1, 0, %p385;
	setp.ne.s32 	%p386, %r8, %r9;
	selp.u64 	%rd662, 1, 0, %p386;
	setp.ne.s32 	%p387, %r9, %r10;
	selp.u64 	%rd663, 1, 0, %p387;
	setp.ne.s32 	%p388, %r10, %r11;
	selp.u64 	%rd664, 1, 0, %p388;
	setp.ne.s32 	%p389, %r11, %r12;
	selp.u64 	%rd665, 1, 0, %p389;
	setp.ne.s32 	%p390, %r12, %r13;
	selp.u64 	%rd666, 1, 0, %p390;
	setp.ne.s32 	%p391, %r13, %r14;
	selp.u64 	%rd667, 1, 0, %p391;
	setp.ne.s32 	%p392, %r14, %r15;
	selp.u64 	%rd668, 1, 0, %p392;
	setp.ne.s32 	%p393, %r15, %r16;
	selp.u64 	%rd669, 1, 0, %p393;
	bar.sync 	0;
	add.s64 	%rd670, %rd784, %rd657;
	add.s64 	%rd671, %rd670, %rd658;
	add.s64 	%rd672, %rd671, %rd659;
	add.s64 	%rd673, %rd672, %rd660;
	add.s64 	%rd674, %rd673, %rd661;
	add.s64 	%rd675, %rd674, %rd662;
	add.s64 	%rd676, %rd675, %rd663;
	add.s64 	%rd677, %rd676, %rd664;
	add.s64 	%rd678, %rd677, %rd665;
	add.s64 	%rd9, %rd678, %rd666;
	add.s64 	%rd10, %rd9, %rd667;
	add.s64 	%rd11, %rd10, %rd668;
	add.s64 	%rd644, %rd11, %rd669;
	mov.b32 	%r1201, 1;
	mov.b32 	%r1214, 0;
	mov.b32 	%r1215, -1;
	// begin inline asm
	{  .reg .u64 r0;  .reg .u32 lo;  .reg .u32 hi;  .reg .pred p;  mov.b64 {lo, hi}, %rd644;  shfl.sync.up.b32 lo|p, lo, %r1201, %r1214, %r1215;  shfl.sync.up.b32 hi|p, hi, %r1201, %r1214, %r1215;  mov.b64 r0, {lo, hi};  @p add.u64 r0, r0, %rd644;  mov.u64 %rd642, r0;}
	// end inline asm
	mov.b32 	%r1204, 2;
	// begin inline asm
	{  .reg .u64 r0;  .reg .u32 lo;  .reg .u32 hi;  .reg .pred p;  mov.b64 {lo, hi}, %rd642;  shfl.sync.up.b32 lo|p, lo, %r1204, %r1214, %r1215;  shfl.sync.up.b32 hi|p, hi, %r1204, %r1214, %r1215;  mov.b64 r0, {lo, hi};  @p add.u64 r0, r0, %rd642;  mov.u64 %rd645, r0;}
	// end inline asm
	mov.b32 	%r1207, 4;
	// begin inline asm
	{  .reg .u64 r0;  .reg .u32 lo;  .reg .u32 hi;  .reg .pred p;  mov.b64 {lo, hi}, %rd645;  shfl.sync.up.b32 lo|p, lo, %r1207, %r1214, %r1215;  shfl.sync.up.b32 hi|p, hi, %r1207, %r1214, %r1215;  mov.b64 r0, {lo, hi};  @p add.u64 r0, r0, %rd645;  mov.u64 %rd648, r0;}
	// end inline asm
	mov.b32 	%r1210, 8;
	// begin inline asm
	{  .reg .u64 r0;  .reg .u32 lo;  .reg .u32 hi;  .reg .pred p;  mov.b64 {lo, hi}, %rd648;  shfl.sync.up.b32 lo|p, lo, %r1210, %r1214, %r1215;  shfl.sync.up.b32 hi|p, hi, %r1210, %r1214, %r1215;  mov.b64 r0, {lo, hi};  @p add.u64 r0, r0, %rd648;  mov.u64 %rd651, r0;}
	// end inline asm
	mov.b32 	%r1213, 16;
	// begin inline asm
	{  .reg .u64 r0;  .reg .u32 lo;  .reg .u32 hi;  .reg .pred p;  mov.b64 {lo, hi}, %rd651;  shfl.sync.up.b32 lo|p, lo, %r1213, %r1214, %r1215;  shfl.sync.up.b32 hi|p, hi, %r1213, %r1214, %r1215;  mov.b64 r0, {lo, hi};  @p add.u64 r0, r0, %rd651;  mov.u64 %rd654, r0;}
	// end inline asm
	setp.ne.s32 	%p394, %r1154, 31;
	@%p394 bra 	$L__BB87_6;
	shr.u32 	%r1216, %r1388, 2;
	and.b32  	%r1217, %r1216, 248;
	mov.u32 	%r1218, _ZZN3cub18CUB_300001_SM_10006detail13unique_by_key28DeviceUniqueByKeySweepKernelINS2_10policy_hubIiiE10Policy1000EN6thrust24THRUST_300001_SM_1000_NS6detail15normal_iteratorINS8_10device_ptrIiEEEESD_SD_SD_PmNS0_13ScanTileStateIyLb1EEEN4cuda3std3__48equal_toIiEEyNS2_11VSMemHelperEEEvT0_T1_T2_T3_T4_T5_T6_T7_iNS1_7vsmem_tEE19static_temp_storage;
	add.s32 	%r1219, %r1218, %r1217;
	st.shared.u64 	[%r1219], %rd654;
$L__BB87_6:
	setp.ne.s32 	%p395, %r1388, 0;
	bar.sync 	0;
	ld.shared.v2.u64 	{%rd679, %rd680}, [_ZZN3cub18CUB_300001_SM_10006detail13unique_by_key28DeviceUniqueByKeySweepKernelINS2_10policy_hubIiiE10Policy1000EN6thrust24THRUST_300001_SM_1000_NS6detail15normal_iteratorINS8_10device_ptrIiEEEESD_SD_SD_PmNS0_13ScanTileStateIyLb1EEEN4cuda3std3__48equal_toIiEEyNS2_11VSMemHelperEEEvT0_T1_T2_T3_T4_T5_T6_T7_iNS1_7vsmem_tEE19static_temp_storage];
	shr.u32 	%r1220, %r1388, 5;
	add.s64 	%rd681, %rd680, %rd679;
	setp.eq.s32 	%p396, %r1220, 2;
	selp.b64 	%rd682, %rd681, %rd679, %p396;
	ld.shared.v2.u64 	{%rd683, %rd684}, [_ZZN3cub18CUB_300001_SM_10006detail13unique_by_key28DeviceUniqueByKeySweepKernelINS2_10policy_hubIiiE10Policy1000EN6thrust24THRUST_300001_SM_1000_NS6detail15normal_iteratorINS8_10device_ptrIiEEEESD_SD_SD_PmNS0_13ScanTileStateIyLb1EEEN4cuda3std3__48equal_toIiEEyNS2_11VSMemHelperEEEvT0_T1_T2_T3_T4_T5_T6_T7_iNS1_7vsmem_tEE19static_temp_storage+16];
	add.s64 	%rd685, %rd681, %rd683;
	setp.eq.s32 	%p397, %r1220, 3;
	selp.b64 	%rd686, %rd685, %rd682, %p397;
	add.s64 	%rd687, %rd685, %rd684;
	setp.eq.s32 	%p398, %r1220, 4;
	selp.b64 	%rd688, %rd687, %rd686, %p398;
	ld.shared.v2.u64 	{%rd689, %rd690}, [_ZZN3cub18CUB_300001_SM_10006detail13unique_by_key28DeviceUniqueByKeySweepKernelINS2_10policy_hubIiiE10Policy1000EN6thrust24THRUST_300001_SM_1000_NS6detail15normal_iteratorINS8_10device_ptrIiEEEESD_SD_SD_PmNS0_13ScanTileStateIyLb1EEEN4cuda3std3__48equal_toIiEEyNS2_11VSMemHelperEEEvT0_T1_T2_T3_T4_T5_T6_T7_iNS1_7vsmem_tEE19static_temp_storage+32];
	add.s64 	%rd691, %rd687, %rd689;
	setp.eq.s32 	%p399, %r1220, 5;
	selp.b64 	%rd692, %rd691, %rd688, %p399;
	add.s64 	%rd693, %rd691, %rd690;
	setp.eq.s32 	%p400, %r1220, 6;
	selp.b64 	%rd694, %rd693, %rd692, %p400;
	ld.shared.v2.u64 	{%rd695, %rd696}, [_ZZN3cub18CUB_300001_SM_10006detail13unique_by_key28DeviceUniqueByKeySweepKernelINS2_10policy_hubIiiE10Policy1000EN6thrust24THRUST_300001_SM_1000_NS6detail15normal_iteratorINS8_10device_ptrIiEEEESD_SD_SD_PmNS0_13ScanTileStateIyLb1EEEN4cuda3std3__48equal_toIiEEyNS2_11VSMemHelperEEEvT0_T1_T2_T3_T4_T5_T6_T7_iNS1_7vsmem_tEE19static_temp_storage+48];
	add.s64 	%rd697, %rd693, %rd695;
	setp.eq.s32 	%p401, %r1220, 7;
	selp.b64 	%rd698, %rd697, %rd694, %p401;
	add.s64 	%rd699, %rd697, %rd696;
	setp.eq.s32 	%p402, %r1220, 8;
	selp.b64 	%rd700, %rd699, %rd698, %p402;
	ld.shared.v2.u64 	{%rd701, %rd702}, [_ZZN3cub18CUB_300001_SM_10006detail13unique_by_key28DeviceUniqueByKeySweepKernelINS2_10policy_hubIiiE10Policy1000EN6thrust24THRUST_300001_SM_1000_NS6detail15normal_iteratorINS8_10device_ptrIiEEEESD_SD_SD_PmNS0_13ScanTileStateIyLb1EEEN4cuda3std3__48equal_toIiEEyNS2_11VSMemHelperEEEvT0_T1_T2_T3_T4_T5_T6_T7_iNS1_7vsmem_tEE19static_temp_storage+64];
	add.s64 	%rd703, %rd699, %rd701;
	setp.eq.s32 	%p403, %r1220, 9;
	selp.b64 	%rd704, %rd703, %rd700, %p403;
	add.s64 	%rd705, %rd703, %rd702;
	setp.eq.s32 	%p404, %r1220, 10;
	selp.b64 	%rd706, %rd705, %rd704, %p404;
	ld.shared.v2.u64 	{%rd707, %rd708}, [_ZZN3cub18CUB_300001_SM_10006detail13unique_by_key28DeviceUniqueByKeySweepKernelINS2_10policy_hubIiiE10Policy1000EN6thrust24THRUST_300001_SM_1000_NS6detail15normal_iteratorINS8_10device_ptrIiEEEESD_SD_SD_PmNS0_13ScanTileStateIyLb1EEEN4cuda3std3__48equal_toIiEEyNS2_11VSMemHelperEEEvT0_T1_T2_T3_T4_T5_T6_T7_iNS1_7vsmem_tEE19static_temp_storage+80];
	add.s64 	%rd709, %rd705, %rd707;
	setp.eq.s32 	%p405, %r1220, 11;
	selp.b64 	%rd710, %rd709, %rd706, %p405;
	add.s64 	%rd711, %rd709, %rd708;
	setp.eq.s32 	%p406, %r1220, 12;
	selp.b64 	%rd712, %rd711, %rd710, %p406;
	ld.shared.v2.u64 	{%rd713, %rd714}, [_ZZN3cub18CUB_300001_SM_10006detail13unique_by_key28DeviceUniqueByKeySweepKernelINS2_10policy_hubIiiE10Policy1000EN6thrust24THRUST_300001_SM_1000_NS6detail15normal_iteratorINS8_10device_ptrIiEEEESD_SD_SD_PmNS0_13ScanTileStateIyLb1EEEN4cuda3std3__48equal_toIiEEyNS2_11VSMemHelperEEEvT0_T1_T2_T3_T4_T5_T6_T7_iNS1_7vsmem_tEE19static_temp_storage+96];
	add.s64 	%rd715, %rd711, %rd713;
	setp.eq.s32 	%p407, %r1220, 13;
	selp.b64 	%rd716, %rd715, %rd712, %p407;
	add.s64 	%rd717, %rd715, %rd714;
	setp.eq.s32 	%p408, %r1220, 14;
	selp.b64 	%rd718, %rd717, %rd716, %p408;
	ld.shared.v2.u64 	{%rd719, %rd720}, [_ZZN3cub18CUB_300001_SM_10006detail13unique_by_key28DeviceUniqueByKeySweepKernelINS2_10policy_hubIiiE10Policy1000EN6thrust24THRUST_300001_SM_1000_NS6detail15normal_iteratorINS8_10device_ptrIiEEEESD_SD_SD_PmNS0_13ScanTileStateIyLb1EEEN4cuda3std3__48equal_toIiEEyNS2_11VSMemHelperEEEvT0_T1_T2_T3_T4_T5_T6_T7_iNS1_7vsmem_tEE19static_temp_storage+112];
	add.s64 	%rd721, %rd717, %rd719;
	setp.eq.s32 	%p409, %r1220, 15;
	selp.b64 	%rd722, %rd721, %rd718, %p409;
	add.s64 	%rd13, %rd721, %rd720;
	setp.lt.u32 	%p410, %r1388, 32;
	selp.b64 	%rd723, 0, %rd722, %p410;
	setp.eq.s32 	%p411, %r1154, 0;
	setp.ne.s32 	%p412, %r15, %r16;
	selp.u64 	%rd724, 1, 0, %p412;
	add.s64 	%rd725, %rd11, %rd724;
	sub.s64 	%rd726, %rd654, %rd725;
	selp.b64 	%rd727, 0, %rd726, %p411;
	add.s64 	%rd14, %rd723, %rd727;
	@%p395 bra 	$L__BB87_8;
	add.s64 	%rd728, %rd1, 512;
	mov.b64 	%rd729, 101;
	// begin inline asm
	st.relaxed.gpu.v2.u64 [%rd728], {%rd729, %rd13};
	// end inline asm
$L__BB87_8:
	bar.sync 	0;
	cvt.u32.u64 	%r33, %rd13;
	setp.eq.s64 	%p413, %rd784, 0;
	cvt.u32.u64 	%r1221, %rd14;
	shl.b32 	%r1222, %r1221, 2;
	mov.u32 	%r1223, _ZZN3cub18CUB_300001_SM_10006detail13unique_by_key28DeviceUniqueByKeySweepKernelINS2_10policy_hubIiiE10Policy1000EN6thrust24THRUST_300001_SM_1000_NS6detail15normal_iteratorINS8_10device_ptrIiEEEESD_SD_SD_PmNS0_13ScanTileStateIyLb1EEEN4cuda3std3__48equal_toIiEEyNS2_11VSMemHelperEEEvT0_T1_T2_T3_T4_T5_T6_T7_iNS1_7vsmem_tEE19static_temp_storage;
	add.s32 	%r34, %r1223, %r1222;
	@%p413 bra 	$L__BB87_10;
	st.shared.u32 	[%r34], %r3;
$L__BB87_10:
	setp.eq.s32 	%p414, %r3, %r4;
	cvt.u32.u64 	%r1224, %rd784;
	add.s32 	%r1226, %r1221, %r1224;
	shl.b32 	%r1227, %r1226, 2;
	add.s32 	%r35, %r1223, %r1227;
	@%p414 bra 	$L__BB87_12;
	st.shared.u32 	[%r35], %r4;
$L__BB87_12:
	setp.eq.s32 	%p415, %r4, %r5;
	setp.ne.s32 	%p416, %r3, %r4;
	selp.u64 	%rd731, 1, 0, %p416;
	cvt.u32.u64 	%r1229, %rd731;
	add.s32 	%r1231, %r1224, %r1229;
	add.s32 	%r1233, %r1231, %r1221;
	shl.b32 	%r1234, %r1233, 2;
	add.s32 	%r36, %r1223, %r1234;
	@%p415 bra 	$L__BB87_14;
	st.shared.u32 	[%r36], %r5;
$L__BB87_14:
	setp.eq.s32 	%p417, %r5, %r6;
	setp.ne.s32 	%p418, %r3, %r4;
	selp.u64 	%rd732, 1, 0, %p418;
	setp.ne.s32 	%p419, %r4, %r5;
	selp.u64 	%rd733, 1, 0, %p419;
	cvt.u32.u64 	%r1236, %rd732;
	add.s32 	%r1238, %r1224, %r1236;
	cvt.u32.u64 	%r1239, %rd733;
	add.s32 	%r1240, %r1238, %r1239;
	add.s32 	%r1242, %r1240, %r1221;
	shl.b32 	%r1243, %r1242, 2;
	add.s32 	%r37, %r1223, %r1243;
	@%p417 bra 	$L__BB87_16;
	st.shared.u32 	[%r37], %r6;
$L__BB87_16:
	setp.eq.s32 	%p420, %r6, %r7;
	setp.ne.s32 	%p421, %r3, %r4;
	selp.u64 	%rd734, 1, 0, %p421;
	setp.ne.s32 	%p422, %r4, %r5;
	selp.u64 	%rd735, 1, 0, %p422;
	setp.ne.s32 	%p423, %r5, %r6;
	selp.u64 	%rd736, 1, 0, %p423;
	cvt.u32.u64 	%r1245, %rd734;
	add.s32 	%r1247, %r1224, %r1245;
	cvt.u32.u64 	%r1248, %rd735;
	add.s32 	%r1249, %r1247, %r1248;
	cvt.u32.u64 	%r1250, %rd736;
	add.s32 	%r1251, %r1249, %r1250;
	add.s32 	%r1253, %r1251, %r1221;
	shl.b32 	%r1254, %r1253, 2;
	add.s32 	%r38, %r1223, %r1254;
	@%p420 bra 	$L__BB87_18;
	st.shared.u32 	[%r38], %r7;
$L__BB87_18:
	setp.eq.s32 	%p424, %r7, %r8;
	setp.ne.s32 	%p425, %r3, %r4;
	selp.u64 	%rd737, 1, 0, %p425;
	setp.ne.s32 	%p426, %r4, %r5;
	selp.u64 	%rd738, 1, 0, %p426;
	setp.ne.s32 	%p427, %r5, %r6;
	selp.u64 	%rd739, 1, 0, %p427;
	setp.ne.s32 	%p428, %r6, %r7;
	selp.u64 	%rd740, 1, 0, %p428;
	cvt.u32.u64 	%r1256, %rd737;
	add.s32 	%r1258, %r1224, %r1256;
	cvt.u32.u64 	%r1259, %rd738;
	add.s32 	%r1260, %r1258, %r1259;
	cvt.u32.u64 	%r1261, %rd739;
	add.s32 	%r1262, %r1260, %r1261;
	cvt.u32.u64 	%r1263, %rd740;
	add.s32 	%r1264, %r1262, %r1263;
	add.s32 	%r1266, %r1264, %r1221;
	shl.b32 	%r1267, %r1266, 2;
	add.s32 	%r39, %r1223, %r1267;
	@%p424 bra 	$L__BB87_20;
	st.shared.u32 	[%r39], %r8;
$L__BB87_20:
	setp.eq.s32 	%p429, %r8, %r9;
	setp.ne.s32 	%p430, %r3, %r4;
	selp.u64 	%rd741, 1, 0, %p430;
	setp.ne.s32 	%p431, %r4, %r5;
	selp.u64 	%rd742, 1, 0, %p431;
	setp.ne.s32 	%p432, %r5, %r6;
	selp.u64 	%rd743, 1, 0, %p432;
	setp.ne.s32 	%p433, %r6, %r7;
	selp.u64 	%rd744, 1, 0, %p433;
	setp.ne.s32 	%p434, %r7, %r8;
	selp.u64 	%rd745, 1, 0, %p434;
	cvt.u32.u64 	%r1269, %rd741;
	add.s32 	%r1271, %r1224, %r1269;
	cvt.u32.u64 	%r1272, %rd742;
	add.s32 	%r1273, %r1271, %r1272;
	cvt.u32.u64 	%r1274, %rd743;
	add.s32 	%r1275, %r1273, %r1274;
	cvt.u32.u64 	%r1276, %rd744;
	add.s32 	%r1277, %r1275, %r1276;
	cvt.u32.u64 	%r1278, %rd745;
	add.s32 	%r1279, %r1277, %r1278;
	add.s32 	%r1281, %r1279, %r1221;
	shl.b32 	%r1282, %r1281, 2;
	add.s32 	%r40, %r1223, %r1282;
	@%p429 bra 	$L__BB87_22;
	st.shared.u32 	[%r40], %r9;
$L__BB87_22:
	setp.eq.s32 	%p435, %r9, %r10;
	setp.ne.s32 	%p436, %r3, %r4;
	selp.u64 	%rd746, 1, 0, %p436;
	setp.ne.s32 	%p437, %r4, %r5;
	selp.u64 	%rd747, 1, 0, %p437;
	setp.ne.s32 	%p438, %r5, %r6;
	selp.u64 	%rd748, 1, 0, %p438;
	setp.ne.s32 	%p439, %r6, %r7;
	selp.u64 	%rd749, 1, 0, %p439;
	setp.ne.s32 	%p440, %r7, %r8;
	selp.u64 	%rd750, 1, 0, %p440;
	setp.ne.s32 	%p441, %r8, %r9;
	selp.u64 	%rd751, 1, 0, %p441;
	cvt.u32.u64 	%r1284, %rd746;
	cvt.u32.u64 	%r1285, %rd784;
	add.s32 	%r1286, %r1285, %r1284;
	cvt.u32.u64 	%r1287, %rd747;
	add.s32 	%r1288, %r1286, %r1287;
	cvt.u32.u64 	%r1289, %rd748;
	add.s32 	%r1290, %r1288, %r1289;
	cvt.u32.u64 	%r1291, %rd749;
	add.s32 	%r1292, %r1290, %r1291;
	cvt.u32.u64 	%r1293, %rd750;
	add.s32 	%r1294, %r1292, %r1293;
	cvt.u32.u64 	%r1295, %rd751;
	add.s32 	%r1296, %r1294, %r1295;
	add.s32 	%r1298, %r1296, %r1221;
	shl.b32 	%r1299, %r1298, 2;
	add.s32 	%r41, %r1223, %r1299;
	@%p435 bra 	$L__BB87_24;
	st.shared.u32 	[%r41], %r10;
$L__BB87_24:
	setp.eq.s32 	%p442, %r10, %r11;
	setp.ne.s32 	%p443, %r3, %r4;
	selp.u64 	%rd752, 1, 0, %p443;
	setp.ne.s32 	%p444, %r4, %r5;
	selp.u64 	%rd753, 1, 0, %p444;
	setp.ne.s32 	%p445, %r5, %r6;
	selp.u64 	%rd754, 1, 0, %p445;
	setp.ne.s32 	%p446, %r6, %r7;
	selp.u64 	%rd755, 1, 0, %p446;
	setp.ne.s32 	%p447, %r7, %r8;
	selp.u64 	%rd756, 1, 0, %p447;
	setp.ne.s32 	%p448, %r8, %r9;
	selp.u64 	%rd757, 1, 0, %p448;
	setp.ne.s32 	%p449, %r9, %r10;
	selp.u64 	%rd758, 1, 0, %p449;
	cvt.u32.u64 	%r1301, %rd752;
	cvt.u32.u64 	%r1302, %rd784;
	add.s32 	%r1303, %r1302, %r1301;
	cvt.u32.u64 	%r1304, %rd753;
	add.s32 	%r1305, %r1303, %r1304;
	cvt.u32.u64 	%r1306, %rd754;
	add.s32 	%r1307, %r1305, %r1306;
	cvt.u32.u64 	%r1308, %rd755;
	add.s32 	%r1309, %r1307, %r1308;
	cvt.u32.u64 	%r1310, %rd756;
	add.s32 	%r1311, %r1309, %r1310;
	cvt.u32.u64 	%r1312, %rd757;
	add.s32 	%r1313, %r1311, %r1312;
	cvt.u32.u64 	%r1314, %rd758;
	add.s32 	%r1315, %r1313, %r1314;
	add.s32 	%r1317, %r1315, %r1221;
	shl.b32 	%r1318, %r1317, 2;
	mov.u32 	%r1319, _ZZN3cub18CUB_300001_SM_10006detail13unique_by_key28DeviceUniqueByKeySweepKernelINS2_10policy_hubIiiE10Policy1000EN6thrust24THRUST_300001_SM_1000_NS6detail15normal_iteratorINS8_10device_ptrIiEEEESD_SD_SD_PmNS0_13ScanTileStateIyLb1EEEN4cuda3std3__48equal_toIiEEyNS2_11VSMemHelperEEEvT0_T1_T2_T3_T4_T5_T6_T7_iNS1_7vsmem_tEE19static_temp_storage;
	add.s32 	%r42, %r1319, %r1318;
	@%p442 bra 	$L__BB87_26;
	st.shared.u32 	[%r42], %r11;
$L__BB87_26:
	setp.eq.s32 	%p450, %r11, %r12;
	setp.ne.s32 	%p451, %r3, %r4;
	selp.u64 	%rd759, 1, 0, %p451;
	setp.ne.s32 	%p452, %r4, %r5;
	selp.u64 	%rd760, 1, 0, %p452;
	setp.ne.s32 	%p453, %r5, %r6;
	selp.u64 	%rd761, 1, 0, %p453;
	setp.ne.s32 	%p454, %r6, %r7;
	selp.u64 	%rd762, 1, 0, %p454;
	setp.ne.s32 	%p455, %r7, %r8;
	selp.u64 	%rd763, 1, 0, %p455;
	setp.ne.s32 	%p456, %r8, %r9;
	selp.u64 	%rd764, 1, 0, %p456;
	setp.ne.s32 	%p457, %r9, %r10;
	selp.u64 	%rd765, 1, 0, %p457;
	setp.ne.s32 	%p458, %r10, %r11;
	selp.u64 	%rd766, 1, 0, %p458;
	cvt.u32.u64 	%r1320, %rd759;
	cvt.u32.u64 	%r1321, %rd784;
	add.s32 	%r1322, %r1321, %r1320;
	cvt.u32.u64 	%r1323, %rd760;
	add.s32 	%r1324, %r1322, %r1323;
	cvt.u32.u64 	%r1325, %rd761;
	add.s32 	%r1326, %r1324, %r1325;
	cvt.u32.u64 	%r1327, %rd762;
	add.s32 	%r1328, %r1326, %r1327;
	cvt.u32.u64 	%r1329, %rd763;
	add.s32 	%r1330, %r1328, %r1329;
	cvt.u32.u64 	%r1331, %rd764;
	add.s32 	%r1332, %r1330, %r1331;
	cvt.u32.u64 	%r1333, %rd765;
	add.s32 	%r1334, %r1332, %r1333;
	cvt.u32.u64 	%r1335, %rd766;
	add.s32 	%r1336, %r1334, %r1335;
	add.s32 	%r1338, %r1336, %r1221;
	shl.b32 	%r1339, %r1338, 2;
	mov.u32 	%r1340, _ZZN3cub18CUB_300001_SM_10006detail13unique_by_key28DeviceUniqueByKeySweepKernelINS2_10policy_hubIiiE10Policy1000EN6thrust24THRUST_300001_SM_1000_NS6detail15normal_iteratorINS8_10device_ptrIiEEEESD_SD_SD_PmNS0_13ScanTileStateIyLb1EEEN4cuda3std3__48equal_toIiEEyNS2_11VSMemHelperEEEvT0_T1_T2_T3_T4_T5_T6_T7_iNS1_7vsmem_tEE19static_temp_storage;
	add.s32 	%r43, %r1340, %r1339;
	@%p450 bra 	$L__BB87_28;
	st.shared.u32 	[%r43], %r12;
$L__BB87_28:
	setp.eq.s32 	%p459, %r12, %r13;
	setp.ne.s32 	%p460, %r3, %r4;
	selp.u64 	%rd767, 1, 0, %p460;
	setp.ne.s32 	%p461, %r4, %r5;
	selp.u64 	%rd768, 1, 0, %p461;
	setp.ne.s32 	%p462, %r5, %r6;
	selp.u64 	%rd769, 1, 0, %p462;
	setp.ne.s32 	%p463, %r6, %r7;
	selp.u64 	%rd770, 1, 0, %p463;
	setp.ne.s32 	%p464, %r7, %r8;
	selp.u64 	%rd771, 1, 0, %p464;
	setp.ne.s32 	%p465, %r8, %r9;
	selp.u64 	%rd772, 1, 0, %p465;
	setp.ne.s32 	%p466, %r9, %r10;
	selp.u64 	%rd773, 1, 0, %p466;
	setp.ne.s32 	%p467, %r10, %r11;
	selp.u64 	%rd774, 1, 0, %p467;
	setp.ne.s32 	%p468, %r11, %r12;
	selp.u64 	%rd775, 1, 0, %p468;
	cvt.u32.u64 	%r1341, %rd767;
	cvt.u32.u64 	%r1342, %rd784;
	add.s32 	%r1343, %r1342, %r1341;
	cvt.u32.u64 	%r1344, %rd768;
	add.s32 	%r1345, %r1343, %r1344;
	cvt.u32.u64 	%r1346, %rd769;
	add.s32 	%r1347, %r1345, %r1346;
	cvt.u32.u64 	%r1348, %rd770;
	add.s32 	%r1349, %r1347, %r1348;
	cvt.u32.u64 	%r1350, %rd771;
	add.s32 	%r1351, %r1349, %r1350;
	cvt.u32.u64 	%r1352, %rd772;
	add.s32 	%r1353, %r1351, %r1352;
	cvt.u32.u64 	%r1354, %rd773;
	add.s32 	%r1355, %r1353, %r1354;
	cvt.u32.u64 	%r1356, %rd774;
	add.s32 	%r1357, %r1355, %r1356;
	cvt.u32.u64 	%r1358, %rd775;
	add.s32 	%r1359, %r1357, %r1358;
	add.s32 	%r1361, %r1359, %r1221;
	shl.b32 	%r1362, %r1361, 2;
	mov.u32 	%r1363, _ZZN3cub18CUB_300001_SM_10006detail13unique_by_key28DeviceUniqueByKeySweepKernelINS2_10policy_hubIiiE10Policy1000EN6thrust24THRUST_300001_SM_1000_NS6detail15normal_iteratorINS8_10device_ptrIiEEEESD_SD_SD_PmNS0_13ScanTileStateIyLb1EEEN4cuda3std3__48equal_toIiEEyNS2_11VSMemHelperEEEvT0_T1_T2_T3_T4_T5_T6_T7_iNS1_7vsmem_tEE19static_temp_storage;
	add.s32 	%r44, %r1363, %r1362;
	@%p459 bra 	$L__BB87_30;
	st.shared.u32 	[%r44], %r13;
$L__BB87_30:
	setp.eq.s32 	%p469, %r13, %r14;
	cvt.u32.u64 	%r1365, %rd9;
	add.s32 	%r1366, %r1365, %r1221;
	shl.b32 	%r1367, %r1366, 2;
	add.s32 	%r45, %r1363, %r1367;
	@%p469 bra 	$L__BB87_32;
	st.shared.u32 	[%r45], %r14;
$L__BB87_32:
	setp.eq.s32 	%p470, %r14, %r15;
	cvt.u32.u64 	%r1370, %rd10;
	add.s32 	%r1371, %r1370, %r1221;
	shl.b32 	%r1372, %r1371, 2;
	add.s32 	%r46, %r1363, %r1372;
	@%p470 bra 	$L__BB87_34;
	st.shared.u32 	[%r46], %r15;
$L__BB87_34:
	setp.eq.s32 	%p471, %r15, %r16;
	cvt.u32.u64 	%r1375, %rd11;
	add.s32 	%r1376, %r1375, %r1221;
	shl.b32 	%r1377, %r1376, 2;
	add.s32 	%r47, %r1363, %r1377;
	@%p471 bra 	$L__BB87_36;
	st.shared.u32 	[%r47], %r16;
$L__BB87_36:
	bar.sync 	0;
	setp.ge.s32 	%p472, %r1388, %r33;
	@%p472 bra 	$L__BB87_39;
	mul.wide.u32 	%rd776, %r1388, 4;
	add.s64 	%rd785, %rd4, %rd776;
	shl.b32 	%r1379, %r1388, 2;
	add.s32 	%r1385, %r1363, %r1379;
	mov.u32 	%r1386, %r1388;
$L__BB87_38:
	.pragma "nounroll";
	ld.shared.u32 	%r1381, [%r1385];
	st.global.u32 	[%rd785], %r1381;
	add.s32 	%r1386, %r1386, 512;
	add.s64 	%rd785, %rd785, 2048;
	add.s32 	%r1385, %r1385, 2048;
	setp.lt.s32 	%p473, %r1386, %r33;
	@%p473 bra 	$L__BB87_38;
$L__BB87_39:
	setp.eq.s64 	%p474, %rd784, 0;
	bar.sync 	0;
	bar.sync 	0;
	@%p474 bra 	$L__BB87_41;
	st.shared.u32 	[%r34], %r18;
$L__BB87_41:
	setp.eq.s32 	%p475, %r3, %r4;
	@%p475 bra 	$L__BB87_43;
	st.shared.u32 	[%r35], %r17;
$L__BB87_43:
	setp.eq.s32 	%p476, %r4, %r5;
	@%p476 bra 	$L__BB87_45;
	st.shared.u32 	[%r36], %r20;
$L__BB87_45:
	setp.eq.s32 	%p477, %r5, %r6;
	@%p477 bra 	$L__BB87_47;
	st.shared.u32 	[%r37], %r19;
$L__BB87_47:
	setp.eq.s32 	%p478, %r6, %r7;
	@%p478 bra 	$L__BB87_49;
	st.shared.u32 	[%r38], %r22;
$L__BB87_49:
	setp.eq.s32 	%p479, %r7, %r8;
	@%p479 bra 	$L__BB87_51;
	st.shared.u32 	[%r39], %r21;
$L__BB87_51:
	setp.eq.s32 	%p480, %r8, %r9;
	@%p480 bra 	$L__BB87_53;
	st.shared.u32 	[%r40], %r24;
$L__BB87_53:
	setp.eq.s32 	%p481, %r9, %r10;
	@%p481 bra 	$L__BB87_55;
	st.shared.u32 	[%r41], %r23;
$L__BB87_55:
	setp.eq.s32 	%p482, %r10, %r11;
	@%p482 bra 	$L__BB87_57;
	st.shared.u32 	[%r42], %r26;
$L__BB87_57:
	setp.eq.s32 	%p483, %r11, %r12;
	@%p483 bra 	$L__BB87_59;
	st.shared.u32 	[%r43], %r25;
$L__BB87_59:
	setp.eq.s32 	%p484, %r12, %r13;
	@%p484 bra 	$L__BB87_61;
	st.shared.u32 	[%r44], %r28;
$L__BB87_61:
	setp.eq.s32 	%p485, %r13, %r14;
	@%p485 bra 	$L__BB87_63;
	st.shared.u32 	[%r45], %r27;
$L__BB87_63:
	setp.eq.s32 	%p486, %r14, %r15;
	@%p486 bra 	$L__BB87_65;
	st.shared.u32 	[%r46], %r30;
$L__BB87_65:
	setp.eq.s32 	%p487, %r15, %r16;
	@%p487 bra 	$L__BB87_67;
	st.shared.u32 	[%r47], %r29;
$L__BB87_67:
	setp.ge.s32 	%p488, %r1388, %r33;
	bar.sync 	0;
	@%p488 bra 	$L__BB87_70;
	mul.wide.u32 	%rd777, %r1388, 4;
	add.s64 	%rd786, %rd5, %rd777;
	shl.b32 	%r1382, %r1388, 2;
	add.s32 	%r1387, %r1363, %r1382;
$L__BB87_69:
	.pragma "nounroll";
	ld.shared.u32 	%r1384, [%r1387];
	st.global.u32 	[%rd786], %r1384;
	add.s32 	%r1388, %r1388, 512;
	add.s64 	%rd786, %rd786, 2048;
	add.s32 	%r1387, %r1387, 2048;
	setp.lt.s32 	%p489, %r1388, %r33;
	@%p489 bra 	$L__BB87_69;
$L__BB87_70:
	bar.sync 	0;
	bra.uni 	$L__BB87_425;
$L__BB87_71:
	mov.u32 	%r882, %tid.x;
	and.b32  	%r883, %r882, 31;
	and.b32  	%r884, %r882, 992;
	mul.lo.s32 	%r885, %r884, 14;
	or.b32  	%r886, %r885, %r883;
	cvt.u64.u32 	%rd465, %r886;
	add.s64 	%rd467, %rd6, %rd465;
	shl.b64 	%rd468, %rd467, 2;
	add.s64 	%rd469, %rd2, %rd468;
	ld.global.u32 	%r891, [%rd469];
	ld.global.u32 	%r892, [%rd469+128];
	ld.global.u32 	%r893, [%rd469+256];
	ld.global.u32 	%r894, [%rd469+384];
	ld.global.u32 	%r895, [%rd469+512];
	ld.global.u32 	%r896, [%rd469+640];
	ld.global.u32 	%r897, [%rd469+768];
	ld.global.u32 	%r898, [%rd469+896];
	ld.global.u32 	%r899, [%rd469+1024];
	ld.global.u32 	%r900, [%rd469+1152];
	ld.global.u32 	%r901, [%rd469+1280];
	ld.global.u32 	%r902, [%rd469+1408];
	ld.global.u32 	%r903, [%rd469+1536];
	ld.global.u32 	%r904, [%rd469+1664];
	// begin inline asm
	mov.u32 %r881, %laneid;
	// end inline asm
	shr.u32 	%r905, %r882, 5;
	mad.lo.s32 	%r906, %r905, 448, %r881;
	shl.b32 	%r907, %r906, 2;
	mov.u32 	%r908, _ZZN3cub18CUB_300001_SM_10006detail13unique_by_key28DeviceUniqueByKeySweepKernelINS2_10policy_hubIiiE10Policy1000EN6thrust24THRUST_300001_SM_1000_NS6detail15normal_iteratorINS8_10device_ptrIiEEEESD_SD_SD_PmNS0_13ScanTileStateIyLb1EEEN4cuda3std3__48equal_toIiEEyNS2_11VSMemHelperEEEvT0_T1_T2_T3_T4_T5_T6_T7_iNS1_7vsmem_tEE19static_temp_storage;
	add.s32 	%r909, %r908, %r907;
	st.shared.u32 	[%r909], %r891;
	st.shared.u32 	[%r909+128], %r892;
	st.shared.u32 	[%r909+256], %r893;
	st.shared.u32 	[%r909+384], %r894;
	st.shared.u32 	[%r909+512], %r895;
	st.shared.u32 	[%r909+640], %r896;
	st.shared.u32 	[%r909+768], %r897;
	st.shared.u32 	[%r909+896], %r898;
	st.shared.u32 	[%r909+1024], %r899;
	st.shared.u32 	[%r909+1152], %r900;
	st.shared.u32 	[%r909+1280], %r901;
	st.shared.u32 	[%r909+1408], %r902;
	st.shared.u32 	[%r909+1536], %r903;
	st.shared.u32 	[%r909+1664], %r904;
	bar.warp.sync 	-1;
	mad.lo.s32 	%r910, %r881, 52, %r909;
	ld.shared.v2.u32 	{%r59, %r60}, [%r910];
	ld.shared.v2.u32 	{%r61, %r62}, [%r910+8];
	ld.shared.v2.u32 	{%r63, %r64}, [%r910+16];
	ld.shared.v2.u32 	{%r65, %r66}, [%r910+24];
	ld.shared.v2.u32 	{%r67, %r68}, [%r910+32];
	ld.shared.v2.u32 	{%r69, %r70}, [%r910+40];
	ld.shared.v2.u32 	{%r71, %r72}, [%r910+48];
	bar.sync 	0;
	add.s64 	%rd470, %rd3, %rd468;
	ld.global.u32 	%r911, [%rd470];
	ld.global.u32 	%r912, [%rd470+128];
	ld.global.u32 	%r913, [%rd470+256];
	ld.global.u32 	%r914, [%rd470+384];
	ld.global.u32 	%r915, [%rd470+512];
	ld.global.u32 	%r916, [%rd470+640];
	ld.global.u32 	%r917, [%rd470+768];
	ld.global.u32 	%r918, [%rd470+896];
	ld.global.u32 	%r919, [%rd470+1024];
	ld.global.u32 	%r920, [%rd470+1152];
	ld.global.u32 	%r921, [%rd470+1280];
	ld.global.u32 	%r922, [%rd470+1408];
	ld.global.u32 	%r923, [%rd470+1536];
	ld.global.u32 	%r924, [%rd470+1664];
	st.shared.u32 	[%r909], %r911;
	st.shared.u32 	[%r909+128], %r912;
	st.shared.u32 	[%r909+256], %r913;
	st.shared.u32 	[%r909+384], %r914;
	st.shared.u32 	[%r909+512], %r915;
	st.shared.u32 	[%r909+640], %r916;
	st.shared.u32 	[%r909+768], %r917;
	st.shared.u32 	[%r909+896], %r918;
	st.shared.u32 	[%r909+1024], %r919;
	st.shared.u32 	[%r909+1152], %r920;
	st.shared.u32 	[%r909+1280], %r921;
	st.shared.u32 	[%r909+1408], %r922;
	st.shared.u32 	[%r909+1536], %r923;
	st.shared.u32 	[%r909+1664], %r924;
	bar.warp.sync 	-1;
	ld.shared.v2.u32 	{%r74, %r73}, [%r910];
	ld.shared.v2.u32 	{%r76, %r75}, [%r910+8];
	ld.shared.v2.u32 	{%r78, %r77}, [%r910+16];
	ld.shared.v2.u32 	{%r80, %r79}, [%r910+24];
	ld.shared.v2.u32 	{%r82, %r81}, [%r910+32];
	ld.shared.v2.u32 	{%r84, %r83}, [%r910+40];
	ld.shared.v2.u32 	{%r86, %r85}, [%r910+48];
	bar.sync 	0;
	shl.b64 	%rd471, %rd6, 2;
	add.s64 	%rd472, %rd2, %rd471;
	ld.global.u32 	%r1389, [%rd472+-4];
	shl.b32 	%r925, %r882, 2;
	add.s32 	%r926, %r908, %r925;
	add.s32 	%r88, %r926, 2240;
	st.shared.u32 	[%r926+2240], %r72;
	bar.sync 	0;
	setp.eq.s32 	%p273, %r882, 0;
	@%p273 bra 	$L__BB87_73;
	ld.shared.u32 	%r1389, [%r88+-4];
$L__BB87_73:
	mov.u32 	%r91, %tid.x;
	shr.u32 	%r92, %r91, 5;
	setp.ne.s32 	%p274, %r1389, %r59;
	selp.u64 	%rd488, 1, 0, %p274;
	setp.ne.s32 	%p275, %r59, %r60;
	selp.u64 	%rd489, 1, 0, %p275;
	setp.ne.s32 	%p276, %r60, %r61;
	selp.u64 	%rd490, 1, 0, %p276;
	setp.ne.s32 	%p277, %r61, %r62;
	selp.u64 	%rd491, 1, 0, %p277;
	setp.ne.s32 	%p278, %r62, %r63;
	selp.u64 	%rd492, 1, 0, %p278;
	setp.ne.s32 	%p279, %r63, %r64;
	selp.u64 	%rd493, 1, 0, %p279;
	setp.ne.s32 	%p280, %r64, %r65;
	selp.u64 	%rd494, 1, 0, %p280;
	setp.ne.s32 	%p281, %r65, %r66;
	selp.u64 	%rd495, 1, 0, %p281;
	setp.ne.s32 	%p282, %r66, %r67;
	selp.u64 	%rd496, 1, 0, %p282;
	setp.ne.s32 	%p283, %r67, %r68;
	selp.u64 	%rd497, 1, 0, %p283;
	setp.ne.s32 	%p284, %r68, %r69;
	selp.u64 	%rd498, 1, 0, %p284;
	setp.ne.s32 	%p285, %r69, %r70;
	selp.u64 	%rd499, 1, 0, %p285;
	setp.ne.s32 	%p286, %r70, %r71;
	selp.u64 	%rd500, 1, 0, %p286;
	setp.ne.s32 	%p287, %r71, %r72;
	selp.u64 	%rd501, 1, 0, %p287;
	bar.sync 	0;
	add.s64 	%rd502, %rd489, %rd488;
	add.s64 	%rd503, %rd502, %rd490;
	add.s64 	%rd504, %rd503, %rd491;
	add.s64 	%rd505, %rd504, %rd492;
	add.s64 	%rd506, %rd505, %rd493;
	add.s64 	%rd507, %rd506, %rd494;
	add.s64 	%rd508, %rd507, %rd495;
	add.s64 	%rd509, %rd508, %rd496;
	add.s64 	%rd510, %rd509, %rd497;
	add.s64 	%rd511, %rd510, %rd498;
	add.s64 	%rd512, %rd511, %rd499;
	add.s64 	%rd513, %rd512, %rd500;
	add.s64 	%rd475, %rd513, %rd501;
	mov.b32 	%r927, 1;
	mov.b32 	%r940, 0;
	mov.b32 	%r941, -1;
	// begin inline asm
	{  .reg .u64 r0;  .reg .u32 lo;  .reg .u32 hi;  .reg .pred p;  mov.b64 {lo, hi}, %rd475;  shfl.sync.up.b32 lo|p, lo, %r927, %r940, %r941;  shfl.sync.up.b32 hi|p, hi, %r927, %r940, %r941;  mov.b64 r0, {lo, hi};  @p add.u64 r0, r0, %rd475;  mov.u64 %rd473, r0;}
	// end inline asm
	mov.b32 	%r930, 2;
	// begin inline asm
	{  .reg .u64 r0;  .reg .u32 lo;  .reg .u32 hi;  .reg .pred p;  mov.b64 {lo, hi}, %rd473;  shfl.sync.up.b32 lo|p, lo, %r930, %r940, %r941;  shfl.sync.up.b32 hi|p, hi, %r930, %r940, %r941;  mov.b64 r0, {lo, hi};  @p add.u64 r0, r0, %rd473;  mov.u64 %rd476, r0;}
	// end inline asm
	mov.b32 	%r933, 4;
	// begin inline asm
	{  .reg .u64 r0;  .reg .u32 lo;  .reg .u32 hi;  .reg .pred p;  mov.b64 {lo, hi}, %rd476;  shfl.sync.up.b32 lo|p, lo, %r933, %r940, %r941;  shfl.sync.up.b32 hi|p, hi, %r933, %r940, %r941;  mov.b64 r0, {lo, hi};  @p add.u64 r0, r0, %rd476;  mov.u64 %rd479, r0;}
	// end inline asm
	mov.b32 	%r936, 8;
	// begin inline asm
	{  .reg .u64 r0;  .reg .u32 lo;  .reg .u32 hi;  .reg .pred p;  mov.b64 {lo, hi}, %rd479;  shfl.sync.up.b32 lo|p, lo, %r936, %r940, %r941;  shfl.sync.up.b32 hi|p, hi, %r936, %r940, %r941;  mov.b64 r0, {lo, hi};  @p add.u64 r0, r0, %rd479;  mov.u64 %rd482, r0;}
	// end inline asm
	mov.b32 	%r939, 16;
	// begin inline asm
	{  .reg .u64 r0;  .reg .u32 lo;  .reg .u32 hi;  .reg .pred p;  mov.b64 {lo, hi}, %rd482;  shfl.sync.up.b32 lo|p, lo, %r939, %r940, %r941;  shfl.sync.up.b32 hi|p, hi, %r939, %r940, %r941;  mov.b64 r0, {lo, hi};  @p add.u64 r0, r0, %rd482;  mov.u64 %rd485, r0;}
	// end inline asm
	setp.ne.s32 	%p288, %r881, 31;
	@%p288 bra 	$L__BB87_75;
	shl.b32 	%r942, %r92, 3;
	mov.u32 	%r943, _ZZN3cub18CUB_300001_SM_10006detail13unique_by_key28DeviceUniqueByKeySweepKernelINS2_10policy_hubIiiE10Policy1000EN6thrust24THRUST_300001_SM_1000_NS6detail15normal_iteratorINS8_10device_ptrIiEEEESD_SD_SD_PmNS0_13ScanTileStateIyLb1EEEN4cuda3std3__48equal_toIiEEyNS2_11VSMemHelperEEEvT0_T1_T2_T3_T4_T5_T6_T7_iNS1_7vsmem_tEE19static_temp_storage;
	add.s32 	%r944, %r943, %r942;
	st.shared.u64 	[%r944], %rd485;
$L__BB87_75:
	sub.s64 	%rd514, %rd485, %rd475;
	bar.sync 	0;
	ld.shared.v2.u64 	{%rd515, %rd516}, [_ZZN3cub18CUB_300001_SM_10006detail13unique_by_key28DeviceUniqueByKeySweepKernelINS2_10policy_hubIiiE10Policy1000EN6thrust24THRUST_300001_SM_1000_NS6detail15normal_iteratorINS8_10device_ptrIiEEEESD_SD_SD_PmNS0_13ScanTileStateIyLb1EEEN4cuda3std3__48equal_toIiEEyNS2_11VSMemHelperEEEvT0_T1_T2_T3_T4_T5_T6_T7_iNS1_7vsmem_tEE19static_temp_storage];
	add.s64 	%rd517, %rd516, %rd515;
	setp.eq.s32 	%p289, %r92, 2;
	selp.b64 	%rd518, %rd517, %rd515, %p289;
	ld.shared.v2.u64 	{%rd519, %rd520}, [_ZZN3cub18CUB_300001_SM_10006detail13unique_by_key28DeviceUniqueByKeySweepKernelINS2_10policy_hubIiiE10Policy1000EN6thrust24THRUST_300001_SM_1000_NS6detail15normal_iteratorINS8_10device_ptrIiEEEESD_SD_SD_PmNS0_13ScanTileStateIyLb1EEEN4cuda3std3__48equal_toIiEEyNS2_11VSMemHelperEEEvT0_T1_T2_T3_T4_T5_T6_T7_iNS1_7vsmem_tEE19static_temp_storage+16];
	add.s64 	%rd521, %rd517, %rd519;
	setp.eq.s32 	%p290, %r92, 3;
	selp.b64 	%rd522, %rd521, %rd518, %p290;
	add.s64 	%rd523, %rd521, %rd520;
	setp.eq.s32 	%p291, %r92, 4;
	selp.b64 	%rd524, %rd523, %rd522, %p291;
	ld.shared.v2.u64 	{%rd525, %rd526}, [_ZZN3cub18CUB_300001_SM_10006detail13unique_by_key28DeviceUniqueByKeySweepKernelINS2_10policy_hubIiiE10Policy1000EN6thrust24THRUST_300001_SM_1000_NS6detail15normal_iteratorINS8_10device_ptrIiEEEESD_SD_SD_PmNS0_13ScanTileStateIyLb1EEEN4cuda3std3__48equal_toIiEEyNS2_11VSMemHelperEEEvT0_T1_T2_T3_T4_T5_T6_T7_iNS1_7vsmem_tEE19static_temp_storage+32];
	add.s64 	%rd527, %rd523, %rd525;
	setp.eq.s32 	%p292, %r92, 5;
	selp.b64 	%rd528, %rd527, %rd524, %p292;
	add.s64 	%rd529, %rd527, %rd526;
	setp.eq.s32 	%p293, %r92, 6;
	selp.b64 	%rd530, %rd529, %rd528, %p293;
	ld.shared.v2.u64 	{%rd531, %rd532}, [_ZZN3cub18CUB_300001_SM_10006detail13unique_by_key28DeviceUniqueByKeySweepKernelINS2_10policy_hubIiiE10Policy1000EN6thrust24THRUST_300001_SM_1000_NS6detail15normal_iteratorINS8_10device_ptrIiEEEESD_SD_SD_PmNS0_13ScanTileStateIyLb1EEEN4cuda3std3__48equal_toIiEEyNS2_11VSMemHelperEEEvT0_T1_T2_T3_T4_T5_T6_T7_iNS1_7vsmem_tEE19static_temp_storage+48];
	add.s64 	%rd533, %rd529, %rd531;
	setp.eq.s32 	%p294, %r92, 7;
	selp.b64 	%rd534, %rd533, %rd530, %p294;
	add.s64 	%rd535, %rd533, %rd532;
	setp.eq.s32 	%p295, %r92, 8;
	selp.b64 	%rd536, %rd535, %rd534, %p295;
	ld.shared.v2.u64 	{%rd537, %rd538}, [_ZZN3cub18CUB_300001_SM_10006detail13unique_by_key28DeviceUniqueByKeySweepKernelINS2_10policy_hubIiiE10Policy1000EN6thrust24THRUST_300001_SM_1000_NS6detail15normal_iteratorINS8_10device_ptrIiEEEESD_SD_SD_PmNS0_13ScanTileStateIyLb1EEEN4cuda3std3__48equal_toIiEEyNS2_11VSMemHelperEEEvT0_T1_T2_T3_T4_T5_T6_T7_iNS1_7vsmem_tEE19static_temp_storage+64];
	add.s64 	%rd539, %rd535, %rd537;
	setp.eq.s32 	%p296, %r92, 9;
	selp.b64 	%rd540, %rd539, %rd536, %p296;
	add.s64 	%rd541, %rd539, %rd538;
	setp.eq.s32 	%p297, %r92, 10;
	selp.b64 	%rd542, %rd541, %rd540, %p297;
	ld.shared.v2.u64 	{%rd543, %rd544}, [_ZZN3cub18CUB_300001_SM_10006detail13unique_by_key28DeviceUniqueByKeySweepKernelINS2_10policy_hubIiiE10Policy1000EN6thrust24THRUST_300001_SM_1000_NS6detail15normal_iteratorINS8_10device_ptrIiEEEESD_SD_SD_PmNS0_13ScanTileStateIyLb1EEEN4cuda3std3__48equal_toIiEEyNS2_11VSMemHelperEEEvT0_T1_T2_T3_T4_T5_T6_T7_iNS1_7vsmem_tEE19static_temp_storage+80];
	add.s64 	%rd545, %rd541, %rd543;
	setp.eq.s32 	%p298, %r92, 11;
	selp.b64 	%rd546, %rd545, %rd542, %p298;
	add.s64 	%rd547, %rd545, %rd544;
	setp.eq.s32 	%p299, %r92, 12;
	selp.b64 	%rd548, %rd547, %rd546, %p299;
	ld.shared.v2.u64 	{%rd549, %rd550}, [_ZZN3cub18CUB_300001_SM_10006detail13unique_by_key28DeviceUniqueByKeySweepKernelINS2_10policy_hubIiiE10Policy1000EN6thrust24THRUST_300001_SM_1000_NS6detail15normal_iteratorINS8_10device_ptrIiEEEESD_SD_SD_PmNS0_13ScanTileStateIyLb1EEEN4cuda3std3__48equal_toIiEEyNS2_11VSMemHelperEEEvT0_T1_T2_T3_T4_T5_T6_T7_iNS1_7vsmem_tEE19static_temp_storage+96];
	add.s64 	%rd551, %rd547, %rd549;
	setp.eq.s32 	%p300, %r92, 13;
	selp.b64 	%rd552, %rd551, %rd548, %p300;
	add.s64 	%rd553, %rd551, %rd550;
	setp.eq.s32 	%p301, %r92, 14;
	selp.b64 	%rd554, %rd553, %rd552, %p301;
	ld.shared.v2.u64 	{%rd555, %rd556}, [_ZZN3cub18CUB_300001_SM_10006detail13unique_by_key28DeviceUniqueByKeySweepKernelINS2_10policy_hubIiiE10Policy1000EN6thrust24THRUST_300001_SM_1000_NS6detail15normal_iteratorINS8_10device_ptrIiEEEESD_SD_SD_PmNS0_13ScanTileStateIyLb1EEEN4cuda3std3__48equal_toIiEEyNS2_11VSMemHelperEEEvT0_T1_T2_T3_T4_T5_T6_T7_iNS1_7vsmem_tEE19static_temp_storage+112];
	add.s64 	%rd557, %rd553, %rd555;
	setp.eq.s32 	%p302, %r92, 15;
	selp.b64 	%rd558, %rd557, %rd554, %p302;
	add.s64 	%rd23, %rd557, %rd556;
	setp.gt.u32 	%p303, %r91, 31;
	setp.lt.u32 	%p304, %r91, 32;
	setp.eq.s32 	%p305, %r881, 0;
	selp.b64 	%rd559, 0, %rd514, %p305;
	add.s64 	%rd793, %rd558, %rd559;
	selp.b64 	%rd25, %rd514, %rd793, %p304;
	@%p303 bra 	$L__BB87_94;
	setp.ne.s32 	%p306, %r91, 0;
	mov.u32 	%r945, %ctaid.x;
	mov.u32 	%r946, %nctaid.y;
	mov.u32 	%r947, %ctaid.y;
	mad.lo.s32 	%r93, %r945, %r946, %r947;
	mul.wide.s32 	%rd560, %r93, 16;
	add.s64 	%rd26, %rd1, %rd560;
	@%p306 bra 	$L__BB87_78;
	st.shared.u64 	[_ZZN3cub18CUB_300001_SM_10006detail13unique_by_key28DeviceUniqueByKeySweepKernelINS2_10policy_hubIiiE10Policy1000EN6thrust24THRUST_300001_SM_1000_NS6detail15normal_iteratorINS8_10device_ptrIiEEEESD_SD_SD_PmNS0_13ScanTileStateIyLb1EEEN4cuda3std3__48equal_toIiEEyNS2_11VSMemHelperEEEvT0_T1_T2_T3_T4_T5_T6_T7_iNS1_7vsmem_tEE19static_temp_storage+184], %rd23;
	add.s64 	%rd561, %rd26, 512;
	mov.b64 	%rd562, 100;
	// begin inline asm
	st.relaxed.gpu.v2.u64 [%rd561], {%rd562, %rd23};
	// end inline asm
$L__BB87_78:
	not.b32 	%r948, %r91;
	add.s32 	%r1390, %r93, %r948;
	mov.u32 	%r949, %nctaid.x;
	setp.gt.u32 	%p307, %r949, 499;
	@%p307 bra 	$L__BB87_80;
	membar.cta;
	bra.uni 	$L__BB87_81;
$L__BB87_80:
	mov.b32 	%r950, 1045;
	// begin inline asm
	nanosleep.u32 %r950;
	// end inline asm
$L__BB87_81:
	mul.wide.s32 	%rd567, %r1390, 16;
	add.s64 	%rd568, %rd1, %rd567;
	add.s64 	%rd566, %rd568, 512;
	// begin inline asm
	ld.relaxed.gpu.v2.u64 {%rd791, %rd788}, [%rd566];
	// end inline asm
$L__BB87_82:
	setp.eq.s64 	%p308, %rd791, 99;
	mov.b32 	%r951, -1;
	vote.sync.any.pred 	%p309, %p308, %r951;
	not.pred 	%p310, %p309;
	@%p310 bra 	$L__BB87_84;
	// begin inline asm
	ld.relaxed.gpu.v2.u64 {%rd791, %rd788}, [%rd566];
	// end inline asm
	bra.uni 	$L__BB87_82;
$L__BB87_84:
	setp.eq.s64 	%p311, %rd791, 101;
	mov.b32 	%r1003, -1;
	vote.sync.ballot.b32 	%r1004, %p311, %r1003;
	// begin inline asm
	mov.u32 %r953, %lanemask_ge;
	// end inline asm
	and.b32  	%r1005, %r1004, %r953;
	or.b32  	%r1006, %r1005, -2147483648;
	add.s32 	%r1007, %r1006, -1;
	not.b32 	%r1008, %r1006;
	and.b32  	%r1009, %r1008, %r1007;
	popc.b32 	%r957, %r1009;
	mov.b64 	{%r955, %r960}, %rd788;
	mov.b32 	%r961, 1;
	// begin inline asm
	shfl.sync.down.b32 %r954, %r955, %r961, %r957, %r1003;
	// end inline asm
	// begin inline asm
	shfl.sync.down.b32 %r959, %r960, %r961, %r957, %r1003;
	// end inline asm
	mov.b64 	%rd569, {%r954, %r959};
	setp.lt.s32 	%p313, %r881, %r957;
	selp.b64 	%rd570, %rd569, 0, %p313;
	add.s64 	%rd571, %rd570, %rd788;
	mov.b64 	{%r965, %r970}, %rd571;
	mov.b32 	%r971, 2;
	// begin inline asm
	shfl.sync.down.b32 %r964, %r965, %r971, %r957, %r1003;
	// end inline asm
	// begin inline asm
	shfl.sync.down.b32 %r969, %r970, %r971, %r957, %r1003;
	// end inline asm
	mov.b64 	%rd572, {%r964, %r969};
	add.s32 	%r1010, %r881, 2;
	setp.gt.s32 	%p314, %r1010, %r957;
	selp.b64 	%rd573, 0, %rd572, %p314;
	add.s64 	%rd574, %rd573, %rd571;
	mov.b64 	{%r975, %r980}, %rd574;
	mov.b32 	%r981, 4;
	// begin inline asm
	shfl.sync.down.b32 %r974, %r975, %r981, %r957, %r1003;
	// end inline asm
	// begin inline asm
	shfl.sync.down.b32 %r979, %r980, %r981, %r957, %r1003;
	// end inline asm
	mov.b64 	%rd575, {%r974, %r979};
	add.s32 	%r1011, %r881, 4;
	setp.gt.s32 	%p315, %r1011, %r957;
	selp.b64 	%rd576, 0, %rd575, %p315;
	add.s64 	%rd577, %rd576, %rd574;
	mov.b64 	{%r985, %r990}, %rd577;
	mov.b32 	%r991, 8;
	// begin inline asm
	shfl.sync.down.b32 %r984, %r985, %r991, %r957, %r1003;
	// end inline asm
	// begin inline asm
	shfl.sync.down.b32 %r989, %r990, %r991, %r957, %r1003;
	// end inline asm
	mov.b64 	%rd578, {%r984, %r989};
	add.s32 	%r1012, %r881, 8;
	setp.gt.s32 	%p316, %r1012, %r957;
	selp.b64 	%rd579, 0, %rd578, %p316;
	add.s64 	%rd580, %rd579, %rd577;
	mov.b64 	{%r995, %r1000}, %rd580;
	mov.b32 	%r1001, 16;
	// begin inline asm
	shfl.sync.down.b32 %r994, %r995, %r1001, %r957, %r1003;
	// end inline asm
	// begin inline asm
	shfl.sync.down.b32 %r999, %r1000, %r1001, %r957, %r1003;
	// end inline asm
	mov.b64 	%rd581, {%r994, %r999};
	add.s32 	%r1013, %r881, 16;
	setp.gt.s32 	%p317, %r1013, %r957;
	selp.b64 	%rd582, 0, %rd581, %p317;
	add.s64 	%rd789, %rd582, %rd580;
	add.s64 	%rd37, %rd1, 512;
$L__BB87_85:
	setp.ne.s64 	%p318, %rd791, 101;
	mov.b32 	%r1014, -1;
	vote.sync.all.pred 	%p319, %p318, %r1014;
	not.pred 	%p320, %p319;
	@%p320 bra 	$L__BB87_90;
	mul.wide.s32 	%rd612, %r1390, 16;
	add.s64 	%rd613, %rd37, %rd612;
	add.s64 	%rd611, %rd613, -512;
	// begin inline asm
	ld.relaxed.gpu.v2.u64 {%rd791, %rd792}, [%rd611];
	// end inline asm
$L__BB87_87:
	setp.eq.s64 	%p369, %rd791, 99;
	mov.b32 	%r1092, -1;
	vote.sync.any.pred 	%p370, %p369, %r1092;
	not.pred 	%p371, %p370;
	@%p371 bra 	$L__BB87_89;
	// begin inline asm
	ld.relaxed.gpu.v2.u64 {%rd791, %rd792}, [%rd611];
	// end inline asm
	bra.uni 	$L__BB87_87;
$L__BB87_89:
	setp.eq.s64 	%p372, %rd791, 101;
	mov.b32 	%r1143, -1;
	vote.sync.ballot.b32 	%r1144, %p372, %r1143;
	and.b32  	%r1145, %r1144, %r953;
	or.b32  	%r1146, %r1145, -2147483648;
	add.s32 	%r1147, %r1146, -1;
	not.b32 	%r1148, %r1146;
	and.b32  	%r1149, %r1148, %r1147;
	popc.b32 	%r1097, %r1149;
	mov.b64 	{%r1095, %r1100}, %rd792;
	mov.b32 	%r1101, 1;
	// begin inline asm
	shfl.sync.down.b32 %r1094, %r1095, %r1101, %r1097, %r1143;
	// end inline asm
	// begin inline asm
	shfl.sync.down.b32 %r1099, %r1100, %r1101, %r1097, %r1143;
	// end inline asm
	mov.b64 	%rd614, {%r1094, %r1099};
	setp.lt.s32 	%p374, %r881, %r1097;
	selp.b64 	%rd615, %rd614, 0, %p374;
	add.s64 	%rd616, %rd615, %rd792;
	mov.b64 	{%r1105, %r1110}, %rd616;
	mov.b32 	%r1111, 2;
	// begin inline asm
	shfl.sync.down.b32 %r1104, %r1105, %r1111, %r1097, %r1143;
	// end inline asm
	// begin inline asm
	shfl.sync.down.b32 %r1109, %r1110, %r1111, %r1097, %r1143;
	// end inline asm
	mov.b64 	%rd617, {%r1104, %r1109};
	setp.gt.s32 	%p375, %r1010, %r1097;
	selp.b64 	%rd618, 0, %rd617, %p375;
	add.s64 	%rd619, %rd616, %rd618;
	mov.b64 	{%r1115, %r1120}, %rd619;
	mov.b32 	%r1121, 4;
	// begin inline asm
	shfl.sync.down.b32 %r1114, %r1115, %r1121, %r1097, %r1143;
	// end inline asm
	// begin inline asm
	shfl.sync.down.b32 %r1119, %r1120, %r1121, %r1097, %r1143;
	// end inline asm
	mov.b64 	%rd620, {%r1114, %r1119};
	setp.gt.s32 	%p376, %r1011, %r1097;
	selp.b64 	%rd621, 0, %rd620, %p376;
	add.s64 	%rd622, %rd621, %rd619;
	mov.b64 	{%r1125, %r1130}, %rd622;
	mov.b32 	%r1131, 8;
	// begin inline asm
	shfl.sync.down.b32 %r1124, %r1125, %r1131, %r1097, %r1143;
	// end inline asm
	// begin inline asm
	shfl.sync.down.b32 %r1129, %r1130, %r1131, %r1097, %r1143;
	// end inline asm
	mov.b64 	%rd623, {%r1124, %r1129};
	setp.gt.s32 	%p377, %r1012, %r1097;
	selp.b64 	%rd624, 0, %rd623, %p377;
	add.s64 	%rd625, %rd624, %rd622;
	mov.b64 	{%r1135, %r1140}, %rd625;
	mov.b32 	%r1141, 16;
	// begin inline asm
	shfl.sync.down.b32 %r1134, %r1135, %r1141, %r1097, %r1143;
	// end inline asm
	// begin inline asm
	shfl.sync.down.b32 %r1139, %r1140, %r1141, %r1097, %r1143;
	// end inline asm
	mov.b64 	%rd626, {%r1134, %r1139};
	setp.gt.s32 	%p378, %r1013, %r1097;
	selp.b64 	%rd627, 0, %rd626, %p378;
	add.s64 	%rd628, %rd625, %rd789;
	add.s64 	%rd789, %rd628, %rd627;
	add.s32 	%r1390, %r1390, -32;
	bra.uni 	$L__BB87_85;
$L__BB87_90:
	setp.ne.s32 	%p321, %r91, 0;
	@%p321 bra 	$L__BB87_92;
	add.s64 	%rd585, %rd789, %rd23;
	add.s64 	%rd583, %rd26, 512;
	mov.b64 	%rd584, 101;
	// begin inline asm
	st.relaxed.gpu.v2.u64 [%rd583], {%rd584, %rd585};
	// end inline asm
	st.shared.u64 	[_ZZN3cub18CUB_300001_SM_10006detail13unique_by_key28DeviceUniqueByKeySweepKernelINS2_10policy_hubIiiE10Policy1000EN6thrust24THRUST_300001_SM_1000_NS6detail15normal_iteratorINS8_10device_ptrIiEEEESD_SD_SD_PmNS0_13ScanTileStateIyLb1EEEN4cuda3std3__48equal_toIiEEyNS2_11VSMemHelperEEEvT0_T1_T2_T3_T4_T5_T6_T7_iNS1_7vsmem_tEE19static_temp_storage+168], %rd789;
	st.shared.u64 	[_ZZN3cub18CUB_300001_SM_10006detail13unique_by_key28DeviceUniqueByKeySweepKernelINS2_10policy_hubIiiE10Policy1000EN6thrust24THRUST_300001_SM_1000_NS6detail15normal_iteratorINS8_10device_ptrIiEEEESD_SD_SD_PmNS0_13ScanTileStateIyLb1EEEN4cuda3std3__48equal_toIiEEyNS2_11VSMemHelperEEEvT0_T1_T2_T3_T4_T5_T6_T7_iNS1_7vsmem_tEE19static_temp_storage+176], %rd585;
$L__BB87_92:
	setp.ne.s32 	%p322, %r881, 0;
	mov.u64 	%rd793, %rd25;
	@%p322 bra 	$L__BB87_94;
	st.shared.u64 	[_ZZN3cub18CUB_300001_SM_10006detail13unique_by_key28DeviceUniqueByKeySweepKernelINS2_10policy_hubIiiE10Policy1000EN6thrust24THRUST_300001_SM_1000_NS6detail15normal_iteratorINS8_10device_ptrIiEEEESD_SD_SD_PmNS0_13ScanTileStateIyLb1EEEN4cuda3std3__48equal_toIiEEyNS2_11VSMemHelperEEEvT0_T1_T2_T3_T4_T5_T6_T7_iNS1_7vsmem_tEE19static_temp_storage+144], %rd789;
	mov.u64 	%rd793, %rd789;
$L__BB87_94:
	setp.eq.s32 	%p323, %r1389, %r59;
	setp.ne.s32 	%p324, %r1389, %r59;
	setp.eq.s32 	%p325, %r91, 0;
	bar.sync 	0;
	mov.u32 	%r1016, _ZZN3cub18CUB_300001_SM_10006detail13unique_by_key28DeviceUniqueByKeySweepKernelINS2_10policy_hubIiiE10Policy1000EN6thrust24THRUST_300001_SM_1000_NS6detail15normal_iteratorINS8_10device_ptrIiEEEESD_SD_SD_PmNS0_13ScanTileStateIyLb1EEEN4cuda3std3__48equal_toIiEEyNS2_11VSMemHelperEEEvT0_T1_T2_T3_T4_T5_T6_T7_iNS1_7vsmem_tEE19static_temp_storage;
	ld.shared.u64 	%rd586, [_ZZN3cub18CUB_300001_SM_10006detail13unique_by_key28DeviceUniqueByKeySweepKernelINS2_10policy_hubIiiE10Policy1000EN6thrust24THRUST_300001_SM_1000_NS6detail15normal_iteratorINS8_10device_ptrIiEEEESD_SD_SD_PmNS0_13ScanTileStateIyLb1EEEN4cuda3std3__48equal_toIiEEyNS2_11VSMemHelperEEEvT0_T1_T2_T3_T4_T5_T6_T7_iNS1_7vsmem_tEE19static_temp_storage+144];
	selp.b64 	%rd587, 0, %rd586, %p325;
	add.s64 	%rd588, %rd587, %rd793;
	selp.u64 	%rd589, 1, 0, %p324;
	add.s64 	%rd51, %rd588, %rd589;
	setp.ne.s32 	%p326, %r59, %r60;
	selp.u64 	%rd590, 1, 0, %p326;
	add.s64 	%rd591, %rd590, %rd589;
	add.s64 	%rd52, %rd591, %rd588;
	setp.ne.s32 	%p327, %r60, %r61;
	selp.u64 	%rd592, 1, 0, %p327;
	add.s64 	%rd53, %rd52, %rd592;
	setp.ne.s32 	%p328, %r61, %r62;
	selp.u64 	%rd593, 1, 0, %p328;
	add.s64 	%rd54, %rd53, %rd593;
	setp.ne.s32 	%p329, %r62, %r63;
	selp.u64 	%rd594, 1, 0, %p329;
	add.s64 	%rd55, %rd54, %rd594;
	setp.ne.s32 	%p330, %r63, %r64;
	selp.u64 	%rd595, 1, 0, %p330;
	add.s64 	%rd56, %rd55, %rd595;
	setp.ne.s32 	%p331, %r64, %r65;
	selp.u64 	%rd596, 1, 0, %p331;
	add.s64 	%rd57, %rd56, %rd596;
	setp.ne.s32 	%p332, %r65, %r66;
	selp.u64 	%rd597, 1, 0, %p332;
	add.s64 	%rd58, %rd57, %rd597;
	setp.ne.s32 	%p333, %r66, %r67;
	selp.u64 	%rd598, 1, 0, %p333;
	add.s64 	%rd59, %rd58, %rd598;
	setp.ne.s32 	%p334, %r67, %r68;
	selp.u64 	%rd599, 1, 0, %p334;
	add.s64 	%rd60, %rd59, %rd599;
	setp.ne.s32 	%p335, %r68, %r69;
	selp.u64 	%rd600, 1, 0, %p335;
	add.s64 	%rd61, %rd60, %rd600;
	setp.ne.s32 	%p336, %r69, %r70;
	selp.u64 	%rd601, 1, 0, %p336;
	add.s64 	%rd62, %rd61, %rd601;
	setp.ne.s32 	%p337, %r70, %r71;
	selp.u64 	%rd602, 1, 0, %p337;
	add.s64 	%rd63, %rd62, %rd602;
	ld.shared.u32 	%r98, [_ZZN3cub18CUB_300001_SM_10006detail13unique_by_key28DeviceUniqueByKeySweepKernelINS2_10policy_hubIiiE10Policy1000EN6thrust24THRUST_300001_SM_1000_NS6detail15normal_iteratorINS8_10device_ptrIiEEEESD_SD_SD_PmNS0_13ScanTileStateIyLb1EEEN4cuda3std3__48equal_toIiEEyNS2_11VSMemHelperEEEvT0_T1_T2_T3_T4_T5_T6_T7_iNS1_7vsmem_tEE19static_temp_storage+184];
	ld.shared.u64 	%rd64, [_ZZN3cub18CUB_300001_SM_10006detail13unique_by_key28DeviceUniqueByKeySweepKernelINS2_10policy_hubIiiE10Policy1000EN6thrust24THRUST_300001_SM_1000_NS6detail15normal_iteratorINS8_10device_ptrIiEEEESD_SD_SD_PmNS0_13ScanTileStateIyLb1EEEN4cuda3std3__48equal_toIiEEyNS2_11VSMemHelperEEEvT0_T1_T2_T3_T4_T5_T6_T7_iNS1_7vsmem_tEE19static_temp_storage+168];
	bar.sync 	0;
	cvt.u32.u64 	%r1017, %rd588;
	cvt.u32.u64 	%r1018, %rd64;
	sub.s32 	%r1019, %r1017, %r1018;
	shl.b32 	%r1020, %r1019, 2;
	add.s32 	%r99, %r1016, %r1020;
	@%p323 bra 	$L__BB87_96;
	st.shared.u32 	[%r99], %r59;
$L__BB87_96:
	setp.eq.s32 	%p338, %r59, %r60;
	cvt.u32.u64 	%r1021, %rd64;
	cvt.u32.u64 	%r1022, %rd51;
	sub.s32 	%r1023, %r1022, %r1021;
	shl.b32 	%r1024, %r1023, 2;
	mov.u32 	%r1025, _ZZN3cub18CUB_300001_SM_10006detail13unique_by_key28DeviceUniqueByKeySweepKernelINS2_10policy_hubIiiE10Policy1000EN6thrust24THRUST_300001_SM_1000_NS6detail15normal_iteratorINS8_10device_ptrIiEEEESD_SD_SD_PmNS0_13ScanTileStateIyLb1EEEN4cuda3std3__48equal_toIiEEyNS2_11VSMemHelperEEEvT0_T1_T2_T3_T4_T5_T6_T7_iNS1_7vsmem_tEE19static_temp_storage;
	add.s32 	%r100, %r1025, %r1024;
	@%p338 bra 	$L__BB87_98;
	st.shared.u32 	[%r100], %r60;
$L__BB87_98:
	setp.eq.s32 	%p339, %r60, %r61;
	cvt.u32.u64 	%r1026, %rd64;
	cvt.u32.u64 	%r1027, %rd52;
	sub.s32 	%r1028, %r1027, %r1026;
	shl.b32 	%r1029, %r1028, 2;
	mov.u32 	%r1030, _ZZN3cub18CUB_300001_SM_10006detail13unique_by_key28DeviceUniqueByKeySweepKernelINS2_10policy_hubIiiE10Policy1000EN6thrust24THRUST_300001_SM_1000_NS6detail15normal_iteratorINS8_10device_ptrIiEEEESD_SD_SD_PmNS0_13ScanTileStateIyLb1EEEN4cuda3std3__48equal_toIiEEyNS2_11VSMemHelperEEEvT0_T1_T2_T3_T4_T5_T6_T7_iNS1_7vsmem_tEE19static_temp_storage;
	add.s32 	%r101, %r1030, %r1029;
	@%p339 bra 	$L__BB87_100;
	st.shared.u32 	[%r101], %r61;
$L__BB87_100:
	setp.eq.s32 	%p340, %r61, %r62;
	cvt.u32.u64 	%r1032, %rd53;
	sub.s32 	%r1033, %r1032, %r1026;
	shl.b32 	%r1034, %r1033, 2;
	mov.u32 	%r1035, _ZZN3cub18CUB_300001_SM_10006detail13unique_by_key28DeviceUniqueByKeySweepKernelINS2_10policy_hubIiiE10Policy1000EN6thrust24THRUST_300001_SM_1000_NS6detail15normal_iteratorINS8_10device_ptrIiEEEESD_SD_SD_PmNS0_13ScanTileStateIyLb1EEEN4cuda3std3__48equal_toIiEEyNS2_11VSMemHelperEEEvT0_T1_T2_T3_T4_T5_T6_T7_iNS1_7vsmem_tEE19static_temp_storage;
	add.s32 	%r102, %r1035, %r1034;
	@%p340 bra 	$L__BB87_102;
	st.shared.u32 	[%r102], %r62;
$L__BB87_102:
	setp.eq.s32 	%p341, %r62, %r63;
	cvt.u32.u64 	%r1037, %rd54;
	sub.s32 	%r1038, %r1037, %r1026;
	shl.b32 	%r1039, %r1038, 2;
	add.s32 	%r103, %r1035, %r1039;
	@%p341 bra 	$L__BB87_104;
	st.shared.u32 	[%r103], %r63;
$L__BB87_104:
	setp.eq.s32 	%p342, %r63, %r64;
	cvt.u32.u64 	%r1042, %rd55;
	sub.s32 	%r1043, %r1042, %r1026;
	shl.b32 	%r1044, %r1043, 2;
	mov.u32 	%r1045, _ZZN3cub18CUB_300001_SM_10006detail13unique_by_key28DeviceUniqueByKeySweepKernelINS2_10policy_hubIiiE10Policy1000EN6thrust24THRUST_300001_SM_1000_NS6detail15normal_iteratorINS8_10device_ptrIiEEEESD_SD_SD_PmNS0_13ScanTileStateIyLb1EEEN4cuda3std3__48equal_toIiEEyNS2_11VSMemHelperEEEvT0_T1_T2_T3_T4_T5_T6_T7_iNS1_7vsmem_tEE19static_temp_storage;
	add.s32 	%r104, %r1045, %r1044;
	@%p342 bra 	$L__BB87_106;
	st.shared.u32 	[%r104], %r64;
$L__BB87_106:
	setp.eq.s32 	%p343, %r64, %r65;
	cvt.u32.u64 	%r1047, %rd56;
	sub.s32 	%r1048, %r1047, %r1026;
	shl.b32 	%r1049, %r1048, 2;
	add.s32 	%r105, %r1045, %r1049;
	@%p343 bra 	$L__BB87_108;
	st.shared.u32 	[%r105], %r65;
$L__BB87_108:
	setp.eq.s32 	%p344, %r65, %r66;
	cvt.u32.u64 	%r1052, %rd57;
	sub.s32 	%r1053, %r1052, %r1026;
	shl.b32 	%r1054, %r1053, 2;
	add.s32 	%r106, %r1045, %r1054;
	@%p344 bra 	$L__BB87_110;
	st.shared.u32 	[%r106], %r66;
$L__BB87_110:
	setp.eq.s32 	%p345, %r66, %r67;
	cvt.u32.u64 	%r1057, %rd58;
	sub.s32 	%r1058, %r1057, %r1026;
	shl.b32 	%r1059, %r1058, 2;
	add.s32 	%r107, %r1045, %r1059;
	@%p345 bra 	$L__BB87_112;
	st.shared.u32 	[%r107], %r67;
$L__BB87_112:
	setp.eq.s32 	%p346, %r67, %r68;
	cvt.u32.u64 	%r1062, %rd59;
	sub.s32 	%r1063, %r1062, %r1026;
	shl.b32 	%r1064, %r1063, 2;
	add.s32 	%r108, %r1045, %r1064;
	@%p346 bra 	$L__BB87_114;
	st.shared.u32 	[%r108], %r68;
$L__BB87_114:
	setp.eq.s32 	%p347, %r68, %r69;
	cvt.u32.u64 	%r1067, %rd60;
	sub.s32 	%r1068, %r1067, %r1026;
	shl.b32 	%r1069, %r1068, 2;
	add.s32 	%r109, %r1045, %r1069;
	@%p347 bra 	$L__BB87_116;
	st.shared.u32 	[%r109], %r69;
$L__BB87_116:
	setp.eq.s32 	%p348, %r69, %r70;
	cvt.u32.u64 	%r1072, %rd61;
	sub.s32 	%r1073, %r1072, %r1026;
	shl.b32 	%r1074, %r1073, 2;
	add.s32 	%r110, %r1045, %r1074;
	@%p348 bra 	$L__BB87_118;
	st.shared.u32 	[%r110], %r70;
$L__BB87_118:
	setp.eq.s32 	%p349, %r70, %r71;
	cvt.u32.u64 	%r1077, %rd62;
	sub.s32 	%r1078, %r1077, %r1026;
	shl.b32 	%r1079, %r1078, 2;
	add.s32 	%r111, %r1045, %r1079;
	@%p349 bra 	$L__BB87_120;
	st.shared.u32 	[%r111], %r71;
$L__BB87_120:
	setp.eq.s32 	%p350, %r71, %r72;
	cvt.u32.u64 	%r1082, %rd63;
	sub.s32 	%r1083, %r1082, %r1026;
	shl.b32 	%r1084, %r1083, 2;
	add.s32 	%r112, %r1045, %r1084;
	@%p350 bra 	$L__BB87_122;
	st.shared.u32 	[%r112], %r72;
$L__BB87_122:
	bar.sync 	0;
	mov.u32 	%r1394, %tid.x;
	setp.ge.s32 	%p351, %r1394, %r98;
	@%p351 bra 	$L__BB87_125;
	cvt.u64.u32 	%rd603, %r1394;
	add.s64 	%rd604, %rd64, %rd603;
	shl.b64 	%rd605, %rd604, 2;
	add.s64 	%rd794, %rd4, %rd605;
	shl.b32 	%r1086, %r1394, 2;
	add.s32 	%r1391, %r1045, %r1086;
	mov.u32 	%r1392, %r1394;
$L__BB87_124:
	.pragma "nounroll";
	ld.shared.u32 	%r1088, [%r1391];
	st.global.u32 	[%rd794], %r1088;
	add.s32 	%r1392, %r1392, 512;
	add.s64 	%rd794, %rd794, 2048;
	add.s32 	%r1391, %r1391, 2048;
	setp.lt.s32 	%p352, %r1392, %r98;
	@%p352 bra 	$L__BB87_124;
$L__BB87_125:
	setp.eq.s32 	%p353, %r1389, %r59;
	bar.sync 	0;
	bar.sync 	0;
	@%p353 bra 	$L__BB87_127;
	st.shared.u32 	[%r99], %r74;
$L__BB87_127:
	setp.eq.s32 	%p354, %r59, %r60;
	@%p354 bra 	$L__BB87_129;
	st.shared.u32 	[%r100], %r73;
$L__BB87_129:
	setp.eq.s32 	%p355, %r60, %r61;
	@%p355 bra 	$L__BB87_131;
	st.shared.u32 	[%r101], %r76;
$L__BB87_131:
	setp.eq.s32 	%p356, %r61, %r62;
	@%p356 bra 	$L__BB87_133;
	st.shared.u32 	[%r102], %r75;
$L__BB87_133:
	setp.eq.s32 	%p357, %r62, %r63;
	@%p357 bra 	$L__BB87_135;
	st.shared.u32 	[%r103], %r78;
$L__BB87_135:
	setp.eq.s32 	%p358, %r63, %r64;
	@%p358 bra 	$L__BB87_137;
	st.shared.u32 	[%r104], %r77;
$L__BB87_137:
	setp.eq.s32 	%p359, %r64, %r65;
	@%p359 bra 	$L__BB87_139;
	st.shared.u32 	[%r105], %r80;
$L__BB87_139:
	setp.eq.s32 	%p360, %r65, %r66;
	@%p360 bra 	$L__BB87_141;
	st.shared.u32 	[%r106], %r79;
$L__BB87_141:
	setp.eq.s32 	%p361, %r66, %r67;
	@%p361 bra 	$L__BB87_143;
	st.shared.u32 	[%r107], %r82;
$L__BB87_143:
	setp.eq.s32 	%p362, %r67, %r68;
	@%p362 bra 	$L__BB87_145;
	st.shared.u32 	[%r108], %r81;
$L__BB87_145:
	setp.eq.s32 	%p363, %r68, %r69;
	@%p363 bra 	$L__BB87_147;
	st.shared.u32 	[%r109], %r84;
$L__BB87_147:
	setp.eq.s32 	%p364, %r69, %r70;
	@%p364 bra 	$L__BB87_149;
	st.shared.u32 	[%r110], %r83;
$L__BB87_149:
	setp.eq.s32 	%p365, %r70, %r71;
	@%p365 bra 	$L__BB87_151;
	st.shared.u32 	[%r111], %r86;
$L__BB87_151:
	setp.eq.s32 	%p366, %r71, %r72;
	@%p366 bra 	$L__BB87_153;
	st.shared.u32 	[%r112], %r85;
$L__BB87_153:
	setp.ge.s32 	%p367, %r1394, %r98;
	bar.sync 	0;
	@%p367 bra 	$L__BB87_156;
	cvt.u64.u32 	%rd606, %r1394;
	add.s64 	%rd607, %rd64, %rd606;
	shl.b64 	%rd608, %rd607, 2;
	add.s64 	%rd795, %rd5, %rd608;
	shl.b32 	%r1089, %r1394, 2;
	add.s32 	%r1393, %r1045, %r1089;
$L__BB87_155:
	.pragma "nounroll";
	ld.shared.u32 	%r1091, [%r1393];
	st.global.u32 	[%rd795], %r1091;
	add.s32 	%r1394, %r1394, 512;
	add.s64 	%rd795, %rd795, 2048;
	add.s32 	%r1393, %r1393, 2048;
	setp.lt.s32 	%p368, %r1394, %r98;
	@%p368 bra 	$L__BB87_155;
$L__BB87_156:
	bar.sync 	0;
	bra.uni 	$L__BB87_425;
$L__BB87_157:
	ld.param.u64 	%rd779, [_ZN3cub18CUB_300001_SM_10006detail13unique_by_key28DeviceUniqueByKeySweepKernelINS2_10policy_hubIiiE10Policy1000EN6thrust24THRUST_300001_SM_1000_NS6detail15normal_iteratorINS8_10device_ptrIiEEEESD_SD_SD_PmNS0_13ScanTileStateIyLb1EEEN4cuda3std3__48equal_toIiEEyNS2_11VSMemHelperEEEvT0_T1_T2_T3_T4_T5_T6_T7_iNS1_7vsmem_tE_param_7];
	cvt.u32.u64 	%r405, %rd6;
	cvt.u32.u64 	%r406, %rd779;
	sub.s32 	%r124, %r406, %r405;
	setp.ne.s32 	%p29, %r1, 0;
	@%p29 bra 	$L__BB87_281;
	shl.b64 	%rd328, %rd6, 2;
	add.s64 	%rd329, %rd2, %rd328;
	mov.u32 	%r125, %tid.x;
	ld.global.u32 	%r1408, [%rd329];
	and.b32  	%r679, %r125, 31;
	and.b32  	%r680, %r125, 992;
	mul.lo.s32 	%r681, %r680, 14;
	or.b32  	%r127, %r681, %r679;
	setp.ge.s32 	%p165, %r127, %r124;
	shl.b32 	%r128, %r127, 2;
	cvt.u64.u32 	%rd330, %r128;
	add.s64 	%rd71, %rd329, %rd330;
	mov.u32 	%r1395, %r1408;
	@%p165 bra 	$L__BB87_160;
	ld.global.u32 	%r1395, [%rd71];
$L__BB87_160:
	add.s32 	%r131, %r127, 32;
	setp.ge.s32 	%p166, %r131, %r124;
	mov.u32 	%r1396, %r1408;
	@%p166 bra 	$L__BB87_162;
	ld.global.u32 	%r1396, [%rd71+128];
$L__BB87_162:
	add.s32 	%r134, %r127, 64;
	setp.ge.s32 	%p167, %r134, %r124;
	mov.u32 	%r1397, %r1408;
	@%p167 bra 	$L__BB87_164;
	ld.global.u32 	%r1397, [%rd71+256];
$L__BB87_164:
	add.s32 	%r137, %r127, 96;
	setp.ge.s32 	%p168, %r137, %r124;
	mov.u32 	%r1398, %r1408;
	@%p168 bra 	$L__BB87_166;
	ld.global.u32 	%r1398, [%rd71+384];
$L__BB87_166:
	add.s32 	%r140, %r127, 128;
	setp.ge.s32 	%p169, %r140, %r124;
	mov.u32 	%r1399, %r1408;
	@%p169 bra 	$L__BB87_168;
	ld.global.u32 	%r1399, [%rd71+512];
$L__BB87_168:
	add.s32 	%r143, %r127, 160;
	setp.ge.s32 	%p170, %r143, %r124;
	mov.u32 	%r1400, %r1408;
	@%p170 bra 	$L__BB87_170;
	ld.global.u32 	%r1400, [%rd71+640];
$L__BB87_170:
	add.s32 	%r146, %r127, 192;
	setp.ge.s32 	%p171, %r146, %r124;
	mov.u32 	%r1401, %r1408;
	@%p171 bra 	$L__BB87_172;
	ld.global.u32 	%r1401, [%rd71+768];
$L__BB87_172:
	add.s32 	%r149, %r127, 224;
	setp.ge.s32 	%p172, %r149, %r124;
	mov.u32 	%r1402, %r1408;
	@%p172 bra 	$L__BB87_174;
	ld.global.u32 	%r1402, [%rd71+896];
$L__BB87_174:
	add.s32 	%r152, %r127, 256;
	setp.ge.s32 	%p173, %r152, %r124;
	mov.u32 	%r1403, %r1408;
	@%p173 bra 	$L__BB87_176;
	ld.global.u32 	%r1403, [%rd71+1024];
$L__BB87_176:
	add.s32 	%r155, %r127, 288;
	setp.ge.s32 	%p174, %r155, %r124;
	mov.u32 	%r1404, %r1408;
	@%p174 bra 	$L__BB87_178;
	ld.global.u32 	%r1404, [%rd71+1152];
$L__BB87_178:
	add.s32 	%r158, %r127, 320;
	setp.ge.s32 	%p175, %r158, %r124;
	mov.u32 	%r1405, %r1408;
	@%p175 bra 	$L__BB87_180;
	ld.global.u32 	%r1405, [%rd71+1280];
$L__BB87_180:
	add.s32 	%r161, %r127, 352;
	setp.ge.s32 	%p176, %r161, %r124;
	mov.u32 	%r1406, %r1408;
	@%p176 bra 	$L__BB87_182;
	ld.global.u32 	%r1406, [%rd71+1408];
$L__BB87_182:
	add.s32 	%r164, %r127, 384;
	setp.ge.s32 	%p177, %r164, %r124;
	mov.u32 	%r1407, %r1408;
	@%p177 bra 	$L__BB87_184;
	ld.global.u32 	%r1407, [%rd71+1536];
$L__BB87_184:
	add.s32 	%r167, %r127, 416;
	setp.ge.s32 	%p178, %r167, %r124;
	@%p178 bra 	$L__BB87_186;
	ld.global.u32 	%r1408, [%rd71+1664];
$L__BB87_186:
	setp.ge.s32 	%p179, %r127, %r124;
	// begin inline asm
	mov.u32 %r682, %laneid;
	// end inline asm
	shr.u32 	%r683, %r125, 5;
	mad.lo.s32 	%r684, %r683, 448, %r682;
	shl.b32 	%r685, %r684, 2;
	mov.u32 	%r686, _ZZN3cub18CUB_300001_SM_10006detail13unique_by_key28DeviceUniqueByKeySweepKernelINS2_10policy_hubIiiE10Policy1000EN6thrust24THRUST_300001_SM_1000_NS6detail15normal_iteratorINS8_10device_ptrIiEEEESD_SD_SD_PmNS0_13ScanTileStateIyLb1EEEN4cuda3std3__48equal_toIiEEyNS2_11VSMemHelperEEEvT0_T1_T2_T3_T4_T5_T6_T7_iNS1_7vsmem_tEE19static_temp_storage;
	add.s32 	%r171, %r686, %r685;
	st.shared.u32 	[%r171], %r1395;
	st.shared.u32 	[%r171+128], %r1396;
	st.shared.u32 	[%r171+256], %r1397;
	st.shared.u32 	[%r171+384], %r1398;
	st.shared.u32 	[%r171+512], %r1399;
	st.shared.u32 	[%r171+640], %r1400;
	st.shared.u32 	[%r171+768], %r1401;
	st.shared.u32 	[%r171+896], %r1402;
	st.shared.u32 	[%r171+1024], %r1403;
	st.shared.u32 	[%r171+1152], %r1404;
	st.shared.u32 	[%r171+1280], %r1405;
	st.shared.u32 	[%r171+1408], %r1406;
	st.shared.u32 	[%r171+1536], %r1407;
	st.shared.u32 	[%r171+1664], %r1408;
	bar.warp.sync 	-1;
	mad.lo.s32 	%r172, %r682, 52, %r171;
	ld.shared.v2.u32 	{%r173, %r174}, [%r172];
	ld.shared.v2.u32 	{%r175, %r176}, [%r172+8];
	ld.shared.v2.u32 	{%r177, %r178}, [%r172+16];
	ld.shared.v2.u32 	{%r179, %r180}, [%r172+24];
	ld.shared.v2.u32 	{%r181, %r182}, [%r172+32];
	ld.shared.v2.u32 	{%r183, %r184}, [%r172+40];
	ld.shared.v2.u32 	{%r185, %r186}, [%r172+48];
	bar.sync 	0;
	add.s64 	%rd333, %rd3, %rd328;
	ld.global.u32 	%r1422, [%rd333];
	add.s64 	%rd72, %rd333, %rd330;
	mov.u32 	%r1409, %r1422;
	@%p179 bra 	$L__BB87_188;
	ld.global.u32 	%r1409, [%rd72];
$L__BB87_188:
	setp.ge.s32 	%p180, %r131, %r124;
	mov.u32 	%r1410, %r1422;
	@%p180 bra 	$L__BB87_190;
	ld.global.u32 	%r1410, [%rd72+128];
$L__BB87_190:
	setp.ge.s32 	%p181, %r134, %r124;
	mov.u32 	%r1411, %r1422;
	@%p181 bra 	$L__BB87_192;
	ld.global.u32 	%r1411, [%rd72+256];
$L__BB87_192:
	setp.ge.s32 	%p182, %r137, %r124;
	mov.u32 	%r1412, %r1422;
	@%p182 bra 	$L__BB87_194;
	ld.global.u32 	%r1412, [%rd72+384];
$L__BB87_194:
	setp.ge.s32 	%p183, %r140, %r124;
	mov.u32 	%r1413, %r1422;
	@%p183 bra 	$L__BB87_196;
	ld.global.u32 	%r1413, [%rd72+512];
$L__BB87_196:
	setp.ge.s32 	%p184, %r143, %r124;
	mov.u32 	%r1414, %r1422;
	@%p184 bra 	$L__BB87_198;
	ld.global.u32 	%r1414, [%rd72+640];
$L__BB87_198:
	setp.ge.s32 	%p185, %r146, %r124;
	mov.u32 	%r1415, %r1422;
	@%p185 bra 	$L__BB87_200;
	ld.global.u32 	%r1415, [%rd72+768];
$L__BB87_200:
	setp.ge.s32 	%p186, %r149, %r124;
	mov.u32 	%r1416, %r1422;
	@%p186 bra 	$L__BB87_202;
	ld.global.u32 	%r1416, [%rd72+896];
$L__BB87_202:
	setp.ge.s32 	%p187, %r152, %r124;
	mov.u32 	%r1417, %r1422;
	@%p187 bra 	$L__BB87_204;
	ld.global.u32 	%r1417, [%rd72+1024];
$L__BB87_204:
	setp.ge.s32 	%p188, %r155, %r124;
	mov.u32 	%r1418, %r1422;
	@%p188 bra 	$L__BB87_206;
	ld.global.u32 	%r1418, [%rd72+1152];
$L__BB87_206:
	setp.ge.s32 	%p189, %r158, %r124;
	mov.u32 	%r1419, %r1422;
	@%p189 bra 	$L__BB87_208;
	ld.global.u32 	%r1419, [%rd72+1280];
$L__BB87_208:
	setp.ge.s32 	%p190, %r161, %r124;
	mov.u32 	%r1420, %r1422;
	@%p190 bra 	$L__BB87_210;
	ld.global.u32 	%r1420, [%rd72+1408];
$L__BB87_210:
	setp.ge.s32 	%p191, %r164, %r124;
	mov.u32 	%r1421, %r1422;
	@%p191 bra 	$L__BB87_212;
	ld.global.u32 	%r1421, [%rd72+1536];
$L__BB87_212:
	setp.ge.s32 	%p192, %r167, %r124;
	@%p192 bra 	$L__BB87_214;
	ld.global.u32 	%r1422, [%rd72+1664];
$L__BB87_214:
	st.shared.u32 	[%r171], %r1409;
	st.shared.u32 	[%r171+128], %r1410;
	st.shared.u32 	[%r171+256], %r1411;
	st.shared.u32 	[%r171+384], %r1412;
	st.shared.u32 	[%r171+512], %r1413;
	st.shared.u32 	[%r171+640], %r1414;
	st.shared.u32 	[%r171+768], %r1415;
	st.shared.u32 	[%r171+896], %r1416;
	st.shared.u32 	[%r171+1024], %r1417;
	st.shared.u32 	[%r171+1152], %r1418;
	st.shared.u32 	[%r171+1280], %r1419;
	st.shared.u32 	[%r171+1408], %r1420;
	st.shared.u32 	[%r171+1536], %r1421;
	st.shared.u32 	[%r171+1664], %r1422;
	bar.warp.sync 	-1;
	ld.shared.v2.u32 	{%r217, %r216}, [%r172];
	ld.shared.v2.u32 	{%r219, %r218}, [%r172+8];
	ld.shared.v2.u32 	{%r221, %r220}, [%r172+16];
	ld.shared.v2.u32 	{%r223, %r222}, [%r172+24];
	ld.shared.v2.u32 	{%r225, %r224}, [%r172+32];
	ld.shared.v2.u32 	{%r227, %r226}, [%r172+40];
	ld.shared.v2.u32 	{%r229, %r228}, [%r172+48];
	bar.sync 	0;
	shl.b32 	%r687, %r125, 2;
	add.s32 	%r689, %r686, %r687;
	add.s32 	%r230, %r689, 2240;
	st.shared.u32 	[%r689+2240], %r186;
	bar.sync 	0;
	setp.eq.s32 	%p193, %r125, 0;
	mov.b64 	%rd796, 1;
	@%p193 bra 	$L__BB87_216;
	ld.shared.u32 	%r690, [%r230+-4];
	setp.ne.s32 	%p194, %r690, %r173;
	selp.u64 	%rd796, 1, 0, %p194;
$L__BB87_216:
	ld.param.u64 	%rd782, [_ZN3cub18CUB_300001_SM_10006detail13unique_by_key28DeviceUniqueByKeySweepKernelINS2_10policy_hubIiiE10Policy1000EN6thrust24THRUST_300001_SM_1000_NS6detail15normal_iteratorINS8_10device_ptrIiEEEESD_SD_SD_PmNS0_13ScanTileStateIyLb1EEEN4cuda3std3__48equal_toIiEEyNS2_11VSMemHelperEEEvT0_T1_T2_T3_T4_T5_T6_T7_iNS1_7vsmem_tE_param_7];
	setp.ne.s32 	%p195, %r173, %r174;
	setp.ne.s32 	%p196, %r174, %r175;
	setp.ne.s32 	%p197, %r175, %r176;
	setp.ne.s32 	%p198, %r176, %r177;
	setp.ne.s32 	%p199, %r177, %r178;
	setp.ne.s32 	%p200, %r178, %r179;
	setp.ne.s32 	%p201, %r179, %r180;
	setp.ne.s32 	%p202, %r180, %r181;
	setp.ne.s32 	%p203, %r181, %r182;
	setp.ne.s32 	%p204, %r182, %r183;
	setp.ne.s32 	%p205, %r183, %r184;
	setp.ne.s32 	%p206, %r184, %r185;
	setp.ne.s32 	%p207, %r185, %r186;
	mov.u32 	%r1426, %tid.x;
	mul.lo.s32 	%r706, %r1426, 14;
	mov.u32 	%r707, %ctaid.x;
	mov.u32 	%r708, %nctaid.y;
	mov.u32 	%r709, %ctaid.y;
	mad.lo.s32 	%r710, %r707, %r708, %r709;
	cvt.u64.u32 	%rd350, %r710;
	cvt.u32.u64 	%r711, %rd350;
	mov.b64 	%rd351, 7168;
	cvt.u32.u64 	%r712, %rd351;
	mul.lo.s32 	%r713, %r711, %r712;
	cvt.u32.u64 	%r714, %rd782;
	sub.s32 	%r715, %r714, %r713;
	setp.lt.u32 	%p208, %r706, %r715;
	selp.b64 	%rd75, %rd796, 1, %p208;
	or.b32  	%r716, %r706, 1;
	setp.ge.u32 	%p209, %r716, %r715;
	or.pred  	%p1, %p209, %p195;
	selp.u64 	%rd352, 1, 0, %p1;
	add.s32 	%r717, %r706, 2;
	setp.ge.u32 	%p210, %r717, %r715;
	or.pred  	%p2, %p210, %p196;
	selp.u64 	%rd353, 1, 0, %p2;
	add.s32 	%r718, %r706, 3;
	setp.ge.u32 	%p211, %r718, %r715;
	or.pred  	%p3, %p211, %p197;
	selp.u64 	%rd354, 1, 0, %p3;
	add.s32 	%r719, %r706, 4;
	setp.ge.u32 	%p212, %r719, %r715;
	or.pred  	%p4, %p212, %p198;
	selp.u64 	%rd355, 1, 0, %p4;
	add.s32 	%r720, %r706, 5;
	setp.ge.u32 	%p213, %r720, %r715;
	or.pred  	%p5, %p213, %p199;
	selp.u64 	%rd356, 1, 0, %p5;
	add.s32 	%r721, %r706, 6;
	setp.ge.u32 	%p214, %r721, %r715;
	or.pred  	%p6, %p214, %p200;
	selp.u64 	%rd357, 1, 0, %p6;
	add.s32 	%r722, %r706, 7;
	setp.ge.u32 	%p215, %r722, %r715;
	or.pred  	%p7, %p215, %p201;
	selp.u64 	%rd358, 1, 0, %p7;
	add.s32 	%r723, %r706, 8;
	setp.ge.u32 	%p216, %r723, %r715;
	or.pred  	%p8, %p216, %p202;
	selp.u64 	%rd359, 1, 0, %p8;
	add.s32 	%r724, %r706, 9;
	setp.ge.u32 	%p217, %r724, %r715;
	or.pred  	%p9, %p217, %p203;
	selp.u64 	%rd360, 1, 0, %p9;
	add.s32 	%r725, %r706, 10;
	setp.ge.u32 	%p218, %r725, %r715;
	or.pred  	%p10, %p218, %p204;
	selp.u64 	%rd361, 1, 0, %p10;
	add.s32 	%r726, %r706, 11;
	setp.ge.u32 	%p219, %r726, %r715;
	or.pred  	%p11, %p219, %p205;
	selp.u64 	%rd362, 1, 0, %p11;
	add.s32 	%r727, %r706, 12;
	setp.ge.u32 	%p220, %r727, %r715;
	or.pred  	%p12, %p220, %p206;
	selp.u64 	%rd363, 1, 0, %p12;
	add.s32 	%r728, %r706, 13;
	setp.ge.u32 	%p221, %r728, %r715;
	or.pred  	%p13, %p221, %p207;
	selp.u64 	%rd364, 1, 0, %p13;
	bar.sync 	0;
	add.s64 	%rd365, %rd75, %rd352;
	add.s64 	%rd366, %rd365, %rd353;
	add.s64 	%rd367, %rd366, %rd354;
	add.s64 	%rd368, %rd367, %rd355;
	add.s64 	%rd369, %rd368, %rd356;
	add.s64 	%rd370, %rd369, %rd357;
	add.s64 	%rd371, %rd370, %rd358;
	add.s64 	%rd372, %rd371, %rd359;
	add.s64 	%rd76, %rd372, %rd360;
	add.s64 	%rd77, %rd76, %rd361;
	add.s64 	%rd78, %rd77, %rd362;
	add.s64 	%rd79, %rd78, %rd363;
	add.s64 	%rd337, %rd79, %rd364;
	mov.b32 	%r691, 1;
	mov.b32 	%r704, 0;
	mov.b32 	%r705, -1;
	// begin inline asm
	{  .reg .u64 r0;  .reg .u32 lo;  .reg .u32 hi;  .reg .pred p;  mov.b64 {lo, hi}, %rd337;  shfl.sync.up.b32 lo|p, lo, %r691, %r704, %r705;  shfl.sync.up.b32 hi|p, hi, %r691, %r704, %r705;  mov.b64 r0, {lo, hi};  @p add.u64 r0, r0, %rd337;  mov.u64 %rd335, r0;}
	// end inline asm
	mov.b32 	%r694, 2;
	// begin inline asm
	{  .reg .u64 r0;  .reg .u32 lo;  .reg .u32 hi;  .reg .pred p;  mov.b64 {lo, hi}, %rd335;  shfl.sync.up.b32 lo|p, lo, %r694, %r704, %r705;  shfl.sync.up.b32 hi|p, hi, %r694, %r704, %r705;  mov.b64 r0, {lo, hi};  @p add.u64 r0, r0, %rd335;  mov.u64 %rd338, r0;}
	// end inline asm
	mov.b32 	%r697, 4;
	// begin inline asm
	{  .reg .u64 r0;  .reg .u32 lo;  .reg .u32 hi;  .reg .pred p;  mov.b64 {lo, hi}, %rd338;  shfl.sync.up.b32 lo|p, lo, %r697, %r704, %r705;  shfl.sync.up.b32 hi|p, hi, %r697, %r704, %r705;  mov.b64 r0, {lo, hi};  @p add.u64 r0, r0, %rd338;  mov.u64 %rd341, r0;}
	// end inline asm
	mov.b32 	%r700, 8;
	// begin inline asm
	{  .reg .u64 r0;  .reg .u32 lo;  .reg .u32 hi;  .reg .pred p;  mov.b64 {lo, hi}, %rd341;  shfl.sync.up.b32 lo|p, lo, %r700, %r704, %r705;  shfl.sync.up.b32 hi|p, hi, %r700, %r704, %r705;  mov.b64 r0, {lo, hi};  @p add.u64 r0, r0, %rd341;  mov.u64 %rd344, r0;}
	// end inline asm
	mov.b32 	%r703, 16;
	// begin inline asm
	{  .reg .u64 r0;  .reg .u32 lo;  .reg .u32 hi;  .reg .pred p;  mov.b64 {lo, hi}, %rd344;  shfl.sync.up.b32 lo|p, lo, %r703, %r704, %r705;  shfl.sync.up.b32 hi|p, hi, %r703, %r704, %r705;  mov.b64 r0, {lo, hi};  @p add.u64 r0, r0, %rd344;  mov.u64 %rd347, r0;}
	// end inline asm
	setp.ne.s32 	%p222, %r682, 31;
	@%p222 bra 	$L__BB87_218;
	shr.u32 	%r729, %r1426, 2;
	and.b32  	%r730, %r729, 248;
	mov.u32 	%r731, _ZZN3cub18CUB_300001_SM_10006detail13unique_by_key28DeviceUniqueByKeySweepKernelINS2_10policy_hubIiiE10Policy1000EN6thrust24THRUST_300001_SM_1000_NS6detail15normal_iteratorINS8_10device_ptrIiEEEESD_SD_SD_PmNS0_13ScanTileStateIyLb1EEEN4cuda3std3__48equal_toIiEEyNS2_11VSMemHelperEEEvT0_T1_T2_T3_T4_T5_T6_T7_iNS1_7vsmem_tEE19static_temp_storage;
	add.s32 	%r732, %r731, %r730;
	st.shared.u64 	[%r732], %rd347;
$L__BB87_218:
	ld.param.u64 	%rd783, [_ZN3cub18CUB_300001_SM_10006detail13unique_by_key28DeviceUniqueByKeySweepKernelINS2_10policy_hubIiiE10Policy1000EN6thrust24THRUST_300001_SM_1000_NS6detail15normal_iteratorINS8_10device_ptrIiEEEESD_SD_SD_PmNS0_13ScanTileStateIyLb1EEEN4cuda3std3__48equal_toIiEEyNS2_11VSMemHelperEEEvT0_T1_T2_T3_T4_T5_T6_T7_iNS1_7vsmem_tE_param_7];
	bar.sync 	0;
	mov.u32 	%r733, _ZZN3cub18CUB_300001_SM_10006detail13unique_by_key28DeviceUniqueByKeySweepKernelINS2_10policy_hubIiiE10Policy1000EN6thrust24THRUST_300001_SM_1000_NS6detail15normal_iteratorINS8_10device_ptrIiEEEESD_SD_SD_PmNS0_13ScanTileStateIyLb1EEEN4cuda3std3__48equal_toIiEEyNS2_11VSMemHelperEEEvT0_T1_T2_T3_T4_T5_T6_T7_iNS1_7vsmem_tEE19static_temp_storage;
	ld.shared.v2.u64 	{%rd373, %rd374}, [_ZZN3cub18CUB_300001_SM_10006detail13unique_by_key28DeviceUniqueByKeySweepKernelINS2_10policy_hubIiiE10Policy1000EN6thrust24THRUST_300001_SM_1000_NS6detail15normal_iteratorINS8_10device_ptrIiEEEESD_SD_SD_PmNS0_13ScanTileStateIyLb1EEEN4cuda3std3__48equal_toIiEEyNS2_11VSMemHelperEEEvT0_T1_T2_T3_T4_T5_T6_T7_iNS1_7vsmem_tEE19static_temp_storage];
	shr.u32 	%r734, %r1426, 5;
	add.s64 	%rd375, %rd374, %rd373;
	setp.eq.s32 	%p223, %r734, 2;
	selp.b64 	%rd376, %rd375, %rd373, %p223;
	ld.shared.v2.u64 	{%rd377, %rd378}, [_ZZN3cub18CUB_300001_SM_10006detail13unique_by_key28DeviceUniqueByKeySweepKernelINS2_10policy_hubIiiE10Policy1000EN6thrust24THRUST_300001_SM_1000_NS6detail15normal_iteratorINS8_10device_ptrIiEEEESD_SD_SD_PmNS0_13ScanTileStateIyLb1EEEN4cuda3std3__48equal_toIiEEyNS2_11VSMemHelperEEEvT0_T1_T2_T3_T4_T5_T6_T7_iNS1_7vsmem_tEE19static_temp_storage+16];
	add.s64 	%rd379, %rd375, %rd377;
	setp.eq.s32 	%p224, %r734, 3;
	selp.b64 	%rd380, %rd379, %rd376, %p224;
	add.s64 	%rd381, %rd379, %rd378;
	setp.eq.s32 	%p225, %r734, 4;
	selp.b64 	%rd382, %rd381, %rd380, %p225;
	ld.shared.v2.u64 	{%rd383, %rd384}, [_ZZN3cub18CUB_300001_SM_10006detail13unique_by_key28DeviceUniqueByKeySweepKernelINS2_10policy_hubIiiE10Policy1000EN6thrust24THRUST_300001_SM_1000_NS6detail15normal_iteratorINS8_10device_ptrIiEEEESD_SD_SD_PmNS0_13ScanTileStateIyLb1EEEN4cuda3std3__48equal_toIiEEyNS2_11VSMemHelperEEEvT0_T1_T2_T3_T4_T5_T6_T7_iNS1_7vsmem_tEE19static_temp_storage+32];
	add.s64 	%rd385, %rd381, %rd383;
	setp.eq.s32 	%p226, %r734, 5;
	selp.b64 	%rd386, %rd385, %rd382, %p226;
	add.s64 	%rd387, %rd385, %rd384;
	setp.eq.s32 	%p227, %r734, 6;
	selp.b64 	%rd388, %rd387, %rd386, %p227;
	ld.shared.v2.u64 	{%rd389, %rd390}, [_ZZN3cub18CUB_300001_SM_10006detail13unique_by_key28DeviceUniqueByKeySweepKernelINS2_10policy_hubIiiE10Policy1000EN6thrust24THRUST_300001_SM_1000_NS6detail15normal_iteratorINS8_10device_ptrIiEEEESD_SD_SD_PmNS0_13ScanTileStateIyLb1EEEN4cuda3std3__48equal_toIiEEyNS2_11VSMemHelperEEEvT0_T1_T2_T3_T4_T5_T6_T7_iNS1_7vsmem_tEE19static_temp_storage+48];
	add.s64 	%rd391, %rd387, %rd389;
	setp.eq.s32 	%p228, %r734, 7;
	selp.b64 	%rd392, %rd391, %rd388, %p228;
	add.s64 	%rd393, %rd391, %rd390;
	setp.eq.s32 	%p229, %r734, 8;
	selp.b64 	%rd394, %rd393, %rd392, %p229;
	ld.shared.v2.u64 	{%rd395, %rd396}, [_ZZN3cub18CUB_300001_SM_10006detail13unique_by_key28DeviceUniqueByKeySweepKernelINS2_10policy_hubIiiE10Policy1000EN6thrust24THRUST_300001_SM_1000_NS6detail15normal_iteratorINS8_10device_ptrIiEEEESD_SD_SD_PmNS0_13ScanTileStateIyLb1EEEN4cuda3std3__48equal_toIiEEyNS2_11VSMemHelperEEEvT0_T1_T2_T3_T4_T5_T6_T7_iNS1_7vsmem_tEE19static_temp_storage+64];
	add.s64 	%rd397, %rd393, %rd395;
	setp.eq.s32 	%p230, %r734, 9;
	selp.b64 	%rd398, %rd397, %rd394, %p230;
	add.s64 	%rd399, %rd397, %rd396;
	setp.eq.s32 	%p231, %r734, 10;
	selp.b64 	%rd400, %rd399, %rd398, %p231;
	ld.shared.v2.u64 	{%rd401, %rd402}, [_ZZN3cub18CUB_300001_SM_10006detail13unique_by_key28DeviceUniqueByKeySweepKernelINS2_10policy_hubIiiE10Policy1000EN6thrust24THRUST_300001_SM_1000_NS6detail15normal_iteratorINS8_10device_ptrIiEEEESD_SD_SD_PmNS0_13ScanTileStateIyLb1EEEN4cuda3std3__48equal_toIiEEyNS2_11VSMemHelperEEEvT0_T1_T2_T3_T4_T5_T6_T7_iNS1_7vsmem_tEE19static_temp_storage+80];
	add.s64 	%rd403, %rd399, %rd401;
	setp.eq.s32 	%p232, %r734, 11;
	selp.b64 	%rd404, %rd403, %rd400, %p232;
	add.s64 	%rd405, %rd403, %rd402;
	setp.eq.s32 	%p233, %r734, 12;
	selp.b64 	%rd406, %rd405, %rd404, %p233;
	ld.shared.v2.u64 	{%rd407, %rd408}, [_ZZN3cub18CUB_300001_SM_10006detail13unique_by_key28DeviceUniqueByKeySweepKernelINS2_10policy_hubIiiE10Policy1000EN6thrust24THRUST_300001_SM_1000_NS6detail15normal_iteratorINS8_10device_ptrIiEEEESD_SD_SD_PmNS0_13ScanTileStateIyLb1EEEN4cuda3std3__48equal_toIiEEyNS2_11VSMemHelperEEEvT0_T1_T2_T3_T4_T5_T6_T7_iNS1_7vsmem_tEE19static_temp_storage+96];
	add.s64 	%rd409, %rd405, %rd407;
	setp.eq.s32 	%p234, %r734, 13;
	selp.b64 	%rd410, %rd409, %rd406, %p234;
	add.s64 	%rd411, %rd409, %rd408;
	setp.eq.s32 	%p235, %r734, 14;
	selp.b64 	%rd412, %rd411, %rd410, %p235;
	ld.shared.v2.u64 	{%rd413, %rd414}, [_ZZN3cub18CUB_300001_SM_10006detail13unique_by_key28DeviceUniqueByKeySweepKernelINS2_10policy_hubIiiE10Policy1000EN6thrust24THRUST_300001_SM_1000_NS6detail15normal_iteratorINS8_10device_ptrIiEEEESD_SD_SD_PmNS0_13ScanTileStateIyLb1EEEN4cuda3std3__48equal_toIiEEyNS2_11VSMemHelperEEEvT0_T1_T2_T3_T4_T5_T6_T7_iNS1_7vsmem_tEE19static_temp_storage+112];
	add.s64 	%rd415, %rd411, %rd413;
	setp.eq.s32 	%p236, %r734, 15;
	selp.b64 	%rd416, %rd415, %rd412, %p236;
	setp.lt.u32 	%p237, %r1426, 32;
	selp.b64 	%rd417, 0, %rd416, %p237;
	setp.eq.s32 	%p238, %r682, 0;
	selp.u64 	%rd418, 1, 0, %p13;
	add.s64 	%rd419, %rd79, %rd418;
	sub.s64 	%rd420, %rd347, %rd419;
	selp.b64 	%rd421, 0, %rd420, %p238;
	add.s64 	%rd81, %rd417, %rd421;
	shl.b64 	%rd422, %rd783, 32;
	sub.s64 	%rd423, 30786325577728, %rd422;
	shr.s64 	%rd424, %rd423, 32;
	sub.s64 	%rd425, %rd414, %rd424;
	add.s64 	%rd808, %rd425, %rd415;
	bar.sync 	0;
	setp.eq.s64 	%p239, %rd75, 0;
	cvt.u32.u64 	%r735, %rd81;
	shl.b32 	%r736, %r735, 2;
	add.s32 	%r232, %r733, %r736;
	@%p239 bra 	$L__BB87_220;
	st.shared.u32 	[%r232], %r173;
$L__BB87_220:
	cvt.u32.u64 	%r737, %rd75;
	add.s32 	%r739, %r735, %r737;
	shl.b32 	%r740, %r739, 2;
	mov.u32 	%r741, _ZZN3cub18CUB_300001_SM_10006detail13unique_by_key28DeviceUniqueByKeySweepKernelINS2_10policy_hubIiiE10Policy1000EN6thrust24THRUST_300001_SM_1000_NS6detail15normal_iteratorINS8_10device_ptrIiEEEESD_SD_SD_PmNS0_13ScanTileStateIyLb1EEEN4cuda3std3__48equal_toIiEEyNS2_11VSMemHelperEEEvT0_T1_T2_T3_T4_T5_T6_T7_iNS1_7vsmem_tEE19static_temp_storage;
	add.s32 	%r233, %r741, %r740;
	not.pred 	%p240, %p1;
	@%p240 bra 	$L__BB87_222;
	st.shared.u32 	[%r233], %r174;
$L__BB87_222:
	selp.u64 	%rd426, 1, 0, %p1;
	cvt.u32.u64 	%r742, %rd75;
	cvt.u32.u64 	%r743, %rd426;
	add.s32 	%r744, %r742, %r743;
	add.s32 	%r746, %r744, %r735;
	shl.b32 	%r747, %r746, 2;
	mov.u32 	%r748, _ZZN3cub18CUB_300001_SM_10006detail13unique_by_key28DeviceUniqueByKeySweepKernelINS2_10policy_hubIiiE10Policy1000EN6thrust24THRUST_300001_SM_1000_NS6detail15normal_iteratorINS8_10device_ptrIiEEEESD_SD_SD_PmNS0_13ScanTileStateIyLb1EEEN4cuda3std3__48equal_toIiEEyNS2_11VSMemHelperEEEvT0_T1_T2_T3_T4_T5_T6_T7_iNS1_7vsmem_tEE19static_temp_storage;
	add.s32 	%r234, %r748, %r747;
	not.pred 	%p241, %p2;
	@%p241 bra 	$L__BB87_224;
	st.shared.u32 	[%r234], %r175;
$L__BB87_224:
	selp.u64 	%rd427, 1, 0, %p1;
	selp.u64 	%rd428, 1, 0, %p2;
	cvt.u32.u64 	%r749, %rd75;
	cvt.u32.u64 	%r750, %rd427;
	add.s32 	%r751, %r749, %r750;
	cvt.u32.u64 	%r752, %rd428;
	add.s32 	%r753, %r751, %r752;
	add.s32 	%r755, %r753, %r735;
	shl.b32 	%r756, %r755, 2;
	mov.u32 	%r757, _ZZN3cub18CUB_300001_SM_10006detail13unique_by_key28DeviceUniqueByKeySweepKernelINS2_10policy_hubIiiE10Policy1000EN6thrust24THRUST_300001_SM_1000_NS6detail15normal_iteratorINS8_10device_ptrIiEEEESD_SD_SD_PmNS0_13ScanTileStateIyLb1EEEN4cuda3std3__48equal_toIiEEyNS2_11VSMemHelperEEEvT0_T1_T2_T3_T4_T5_T6_T7_iNS1_7vsmem_tEE19static_temp_storage;
	add.s32 	%r235, %r757, %r756;
	not.pred 	%p242, %p3;
	@%p242 bra 	$L__BB87_226;
	st.shared.u32 	[%r235], %r176;
$L__BB87_226:
	selp.u64 	%rd429, 1, 0, %p1;
	selp.u64 	%rd430, 1, 0, %p2;
	selp.u64 	%rd431, 1, 0, %p3;
	cvt.u32.u64 	%r758, %rd75;
	cvt.u32.u64 	%r759, %rd429;
	add.s32 	%r760, %r758, %r759;
	cvt.u32.u64 	%r761, %rd430;
	add.s32 	%r762, %r760, %r761;
	cvt.u32.u64 	%r763, %rd431;
	add.s32 	%r764, %r762, %r763;
	add.s32 	%r766, %r764, %r735;
	shl.b32 	%r767, %r766, 2;
	mov.u32 	%r768, _ZZN3cub18CUB_300001_SM_10006detail13unique_by_key28DeviceUniqueByKeySweepKernelINS2_10policy_hubIiiE10Policy1000EN6thrust24THRUST_300001_SM_1000_NS6detail15normal_iteratorINS8_10device_ptrIiEEEESD_SD_SD_PmNS0_13ScanTileStateIyLb1EEEN4cuda3std3__48equal_toIiEEyNS2_11VSMemHelperEEEvT0_T1_T2_T3_T4_T5_T6_T7_iNS1_7vsmem_tEE19static_temp_storage;
	add.s32 	%r236, %r768, %r767;
	not.pred 	%p243, %p4;
	@%p243 bra 	$L__BB87_228;
	st.shared.u32 	[%r236], %r177;
$L__BB87_228:
	selp.u64 	%rd432, 1, 0, %p1;
	selp.u64 	%rd433, 1, 0, %p2;
	selp.u64 	%rd434, 1, 0, %p3;
	selp.u64 	%rd435, 1, 0, %p4;
	cvt.u32.u64 	%r769, %rd75;
	cvt.u32.u64 	%r770, %rd432;
	add.s32 	%r771, %r769, %r770;
	cvt.u32.u64 	%r772, %rd433;
	add.s32 	%r773, %r771, %r772;
	cvt.u32.u64 	%r774, %rd434;
	add.s32 	%r775, %r773, %r774;
	cvt.u32.u64 	%r776, %rd435;
	add.s32 	%r777, %r775, %r776;
	add.s32 	%r779, %r777, %r735;
	shl.b32 	%r780, %r779, 2;
	mov.u32 	%r781, _ZZN3cub18CUB_300001_SM_10006detail13unique_by_key28DeviceUniqueByKeySweepKernelINS2_10policy_hubIiiE10Policy1000EN6thrust24THRUST_300001_SM_1000_NS6detail15normal_iteratorINS8_10device_ptrIiEEEESD_SD_SD_PmNS0_13ScanTileStateIyLb1EEEN4cuda3std3__48equal_toIiEEyNS2_11VSMemHelperEEEvT0_T1_T2_T3_T4_T5_T6_T7_iNS1_7vsmem_tEE19static_temp_storage;
	add.s32 	%r237, %r781, %r780;
	not.pred 	%p244, %p5;
	@%p244 bra 	$L__BB87_230;
	st.shared.u32 	[%r237], %r178;
$L__BB87_230:
	selp.u64 	%rd436, 1, 0, %p1;
	selp.u64 	%rd437, 1, 0, %p2;
	selp.u64 	%rd438, 1, 0, %p3;
	selp.u64 	%rd439, 1, 0, %p4;
	selp.u64 	%rd440, 1, 0, %p5;
	cvt.u32.u64 	%r782, %rd75;
	cvt.u32.u64 	%r783, %rd436;
	add.s32 	%r784, %r782, %r783;
	cvt.u32.u64 	%r785, %rd437;
	add.s32 	%r786, %r784, %r785;
	cvt.u32.u64 	%r787, %rd438;
	add.s32 	%r788, %r786, %r787;
	cvt.u32.u64 	%r789, %rd439;
	add.s32 	%r790, %r788, %r789;
	cvt.u32.u64 	%r791, %rd440;
	add.s32 	%r792, %r790, %r791;
	add.s32 	%r794, %r792, %r735;
	shl.b32 	%r795, %r794, 2;
	mov.u32 	%r796, _ZZN3cub18CUB_300001_SM_10006detail13unique_by_key28DeviceUniqueByKeySweepKernelINS2_10policy_hubIiiE10Policy1000EN6thrust24THRUST_300001_SM_1000_NS6detail15normal_iteratorINS8_10device_ptrIiEEEESD_SD_SD_PmNS0_13ScanTileStateIyLb1EEEN4cuda3std3__48equal_toIiEEyNS2_11VSMemHelperEEEvT0_T1_T2_T3_T4_T5_T6_T7_iNS1_7vsmem_tEE19static_temp_storage;
	add.s32 	%r238, %r796, %r795;
	not.pred 	%p245, %p6;
	@%p245 bra 	$L__BB87_232;
	st.shared.u32 	[%r238], %r179;
$L__BB87_232:
	selp.u64 	%rd441, 1, 0, %p1;
	selp.u64 	%rd442, 1, 0, %p2;
	selp.u64 	%rd443, 1, 0, %p3;
	selp.u64 	%rd444, 1, 0, %p4;
	selp.u64 	%rd445, 1, 0, %p5;
	selp.u64 	%rd446, 1, 0, %p6;
	cvt.u32.u64 	%r797, %rd75;
	cvt.u32.u64 	%r798, %rd441;
	add.s32 	%r799, %r797, %r798;
	cvt.u32.u64 	%r800, %rd442;
	add.s32 	%r801, %r799, %r800;
	cvt.u32.u64 	%r802, %rd443;
	add.s32 	%r803, %r801, %r802;
	cvt.u32.u64 	%r804, %rd444;
	add.s32 	%r805, %r803, %r804;
	cvt.u32.u64 	%r806, %rd445;
	add.s32 	%r807, %r805, %r806;
	cvt.u32.u64 	%r808, %rd446;
	add.s32 	%r809, %r807, %r808;
	add.s32 	%r811, %r809, %r735;
	shl.b32 	%r812, %r811, 2;
	mov.u32 	%r813, _ZZN3cub18CUB_300001_SM_10006detail13unique_by_key28DeviceUniqueByKeySweepKernelINS2_10policy_hubIiiE10Policy1000EN6thrust24THRUST_300001_SM_1000_NS6detail15normal_iteratorINS8_10device_ptrIiEEEESD_SD_SD_PmNS0_13ScanTileStateIyLb1EEEN4cuda3std3__48equal_toIiEEyNS2_11VSMemHelperEEEvT0_T1_T2_T3_T4_T5_T6_T7_iNS1_7vsmem_tEE19static_temp_storage;
	add.s32 	%r239, %r813, %r812;
	not.pred 	%p246, %p7;
	@%p246 bra 	$L__BB87_234;
	st.shared.u32 	[%r239], %r180;
$L__BB87_234:
	selp.u64 	%rd447, 1, 0, %p1;
	selp.u64 	%rd448, 1, 0, %p2;
	selp.u64 	%rd449, 1, 0, %p3;
	selp.u64 	%rd450, 1, 0, %p4;
	selp.u64 	%rd451, 1, 0, %p5;
	selp.u64 	%rd452, 1, 0, %p6;
	selp.u64 	%rd453, 1, 0, %p7;
	cvt.u32.u64 	%r814, %rd75;
	cvt.u32.u64 	%r815, %rd447;
	add.s32 	%r816, %r814, %r815;
	cvt.u32.u64 	%r817, %rd448;
	add.s32 	%r818, %r816, %r817;
	cvt.u32.u64 	%r819, %rd449;
	add.s32 	%r820, %r818, %r819;
	cvt.u32.u64 	%r821, %rd450;
	add.s32 	%r822, %r820, %r821;
	cvt.u32.u64 	%r823, %rd451;
	add.s32 	%r824, %r822, %r823;
	cvt.u32.u64 	%r825, %rd452;
	add.s32 	%r826, %r824, %r825;
	cvt.u32.u64 	%r827, %rd453;
	add.s32 	%r828, %r826, %r827;
	add.s32 	%r830, %r828, %r735;
	shl.b32 	%r831, %r830, 2;
	mov.u32 	%r832, _ZZN3cub18CUB_300001_SM_10006detail13unique_by_key28DeviceUniqueByKeySweepKernelINS2_10policy_hubIiiE10Policy1000EN6thrust24THRUST_300001_SM_1000_NS6detail15normal_iteratorINS8_10device_ptrIiEEEESD_SD_SD_PmNS0_13ScanTileStateIyLb1EEEN4cuda3std3__48equal_toIiEEyNS2_11VSMemHelperEEEvT0_T1_T2_T3_T4_T5_T6_T7_iNS1_7vsmem_tEE19static_temp_storage;
	add.s32 	%r240, %r832, %r831;
	not.pred 	%p247, %p8;
	@%p247 bra 	$L__BB87_236;
	st.shared.u32 	[%r240], %r181;
$L__BB87_236:
	selp.u64 	%rd454, 1, 0, %p1;
	selp.u64 	%rd455, 1, 0, %p2;
	selp.u64 	%rd456, 1, 0, %p3;
	selp.u64 	%rd457, 1, 0, %p4;
	selp.u64 	%rd458, 1, 0, %p5;
	selp.u64 	%rd459, 1, 0, %p6;
	selp.u64 	%rd460, 1, 0, %p7;
	selp.u64 	%rd461, 1, 0, %p8;
	cvt.u32.u64 	%r833, %rd75;
	cvt.u32.u64 	%r834, %rd454;
	add.s32 	%r835, %r833, %r834;
	cvt.u32.u64 	%r836, %rd455;
	add.s32 	%r837, %r835, %r836;
	cvt.u32.u64 	%r838, %rd456;
	add.s32 	%r839, %r837, %r838;
	cvt.u32.u64 	%r840, %rd457;
	add.s32 	%r841, %r839, %r840;
	cvt.u32.u64 	%r842, %rd458;
	add.s32 	%r843, %r841, %r842;
	cvt.u32.u64 	%r844, %rd459;
	add.s32 	%r845, %r843, %r844;
	cvt.u32.u64 	%r846, %rd460;
	add.s32 	%r847, %r845, %r846;
	cvt.u32.u64 	%r848, %rd461;
	add.s32 	%r849, %r847, %r848;
	add.s32 	%r851, %r849, %r735;
	shl.b32 	%r852, %r851, 2;
	mov.u32 	%r853, _ZZN3cub18CUB_300001_SM_10006detail13unique_by_key28DeviceUniqueByKeySweepKernelINS2_10policy_hubIiiE10Policy1000EN6thrust24THRUST_300001_SM_1000_NS6detail15normal_iteratorINS8_10device_ptrIiEEEESD_SD_SD_PmNS0_13ScanTileStateIyLb1EEEN4cuda3std3__48equal_toIiEEyNS2_11VSMemHelperEEEvT0_T1_T2_T3_T4_T5_T6_T7_iNS1_7vsmem_tEE19static_temp_storage;
	add.s32 	%r241, %r853, %r852;
	not.pred 	%p248, %p9;
	@%p248 bra 	$L__BB87_238;
	st.shared.u32 	[%r241], %r182;
$L__BB87_238:
	cvt.u32.u64 	%r855, %rd76;
	add.s32 	%r856, %r855, %r735;
	shl.b32 	%r857, %r856, 2;
	mov.u32 	%r858, _ZZN3cub18CUB_300001_SM_10006detail13unique_by_key28DeviceUniqueByKeySweepKernelINS2_10policy_hubIiiE10Policy1000EN6thrust24THRUST_300001_SM_1000_NS6detail15normal_iteratorINS8_10device_ptrIiEEEESD_SD_SD_PmNS0_13ScanTileStateIyLb1EEEN4cuda3std3__48equal_toIiEEyNS2_11VSMemHelperEEEvT0_T1_T2_T3_T4_T5_T6_T7_iNS1_7vsmem_tEE19static_temp_storage;
	add.s32 	%r242, %r858, %r857;
	not.pred 	%p249, %p10;
	@%p249 bra 	$L__BB87_240;
	st.shared.u32 	[%r242], %r183;
$L__BB87_240:
	cvt.u32.u64 	%r860, %rd77;
	add.s32 	%r861, %r860, %r735;
	shl.b32 	%r862, %r861, 2;
	mov.u32 	%r863, _ZZN3cub18CUB_300001_SM_10006detail13unique_by_key28DeviceUniqueByKeySweepKernelINS2_10policy_hubIiiE10Policy1000EN6thrust24THRUST_300001_SM_1000_NS6detail15normal_iteratorINS8_10device_ptrIiEEEESD_SD_SD_PmNS0_13ScanTileStateIyLb1EEEN4cuda3std3__48equal_toIiEEyNS2_11VSMemHelperEEEvT0_T1_T2_T3_T4_T5_T6_T7_iNS1_7vsmem_tEE19static_temp_storage;
	add.s32 	%r243, %r863, %r862;
	not.pred 	%p250, %p11;
	@%p250 bra 	$L__BB87_242;
	st.shared.u32 	[%r243], %r184;
$L__BB87_242:
	cvt.u32.u64 	%r865, %rd78;
	add.s32 	%r866, %r865, %r735;
	shl.b32 	%r867, %r866, 2;
	mov.u32 	%r868, _ZZN3cub18CUB_300001_SM_10006detail13unique_by_key28DeviceUniqueByKeySweepKernelINS2_10policy_hubIiiE10Policy1000EN6thrust24THRUST_300001_SM_1000_NS6detail15normal_iteratorINS8_10device_ptrIiEEEESD_SD_SD_PmNS0_13ScanTileStateIyLb1EEEN4cuda3std3__48equal_toIiEEyNS2_11VSMemHelperEEEvT0_T1_T2_T3_T4_T5_T6_T7_iNS1_7vsmem_tEE19static_temp_storage;
	add.s32 	%r244, %r868, %r867;
	not.pred 	%p251, %p12;
	@%p251 bra 	$L__BB87_244;
	st.shared.u32 	[%r244], %r185;
$L__BB87_244:
	cvt.u32.u64 	%r870, %rd79;
	add.s32 	%r871, %r870, %r735;
	shl.b32 	%r872, %r871, 2;
	mov.u32 	%r873, _ZZN3cub18CUB_300001_SM_10006detail13unique_by_key28DeviceUniqueByKeySweepKernelINS2_10policy_hubIiiE10Policy1000EN6thrust24THRUST_300001_SM_1000_NS6detail15normal_iteratorINS8_10device_ptrIiEEEESD_SD_SD_PmNS0_13ScanTileStateIyLb1EEEN4cuda3std3__48equal_toIiEEyNS2_11VSMemHelperEEEvT0_T1_T2_T3_T4_T5_T6_T7_iNS1_7vsmem_tEE19static_temp_storage;
	add.s32 	%r245, %r873, %r872;
	not.pred 	%p252, %p13;
	@%p252 bra 	$L__BB87_246;
	st.shared.u32 	[%r245], %r186;
$L__BB87_246:
	bar.sync 	0;
	cvt.u32.u64 	%r246, %rd808;
	setp.ge.s32 	%p253, %r1426, %r246;
	@%p253 bra 	$L__BB87_249;
	mul.wide.u32 	%rd462, %r1426, 4;
	add.s64 	%rd797, %rd4, %rd462;
	shl.b32 	%r874, %r1426, 2;
	mov.u32 	%r875, _ZZN3cub18CUB_300001_SM_10006detail13unique_by_key28DeviceUniqueByKeySweepKernelINS2_10policy_hubIiiE10Policy1000EN6thrust24THRUST_300001_SM_1000_NS6detail15normal_iteratorINS8_10device_ptrIiEEEESD_SD_SD_PmNS0_13ScanTileStateIyLb1EEEN4cuda3std3__48equal_toIiEEyNS2_11VSMemHelperEEEvT0_T1_T2_T3_T4_T5_T6_T7_iNS1_7vsmem_tEE19static_temp_storage;
	add.s32 	%r1423, %r875, %r874;
	mov.u32 	%r1424, %r1426;
$L__BB87_248:
	.pragma "nounroll";
	ld.shared.u32 	%r876, [%r1423];
	st.global.u32 	[%rd797], %r876;
	add.s32 	%r1424, %r1424, 512;
	add.s64 	%rd797, %rd797, 2048;
	add.s32 	%r1423, %r1423, 2048;
	setp.lt.s32 	%p254, %r1424, %r246;
	@%p254 bra 	$L__BB87_248;
$L__BB87_249:
	setp.eq.s64 	%p255, %rd75, 0;
	bar.sync 	0;
	bar.sync 	0;
	@%p255 bra 	$L__BB87_251;
	st.shared.u32 	[%r232], %r217;
$L__BB87_251:
	not.pred 	%p256, %p1;
	@%p256 bra 	$L__BB87_253;
	st.shared.u32 	[%r233], %r216;
$L__BB87_253:
	not.pred 	%p257, %p2;
	@%p257 bra 	$L__BB87_255;
	st.shared.u32 	[%r234], %r219;
$L__BB87_255:
	not.pred 	%p258, %p3;
	@%p258 bra 	$L__BB87_257;
	st.shared.u32 	[%r235], %r218;
$L__BB87_257:
	not.pred 	%p259, %p4;
	@%p259 bra 	$L__BB87_259;
	st.shared.u32 	[%r236], %r221;
$L__BB87_259:
	not.pred 	%p260, %p5;
	@%p260 bra 	$L__BB87_261;
	st.shared.u32 	[%r237], %r220;
$L__BB87_261:
	not.pred 	%p261, %p6;
	@%p261 bra 	$L__BB87_263;
	st.shared.u32 	[%r238], %r223;
$L__BB87_263:
	not.pred 	%p262, %p7;
	@%p262 bra 	$L__BB87_265;
	st.shared.u32 	[%r239], %r222;
$L__BB87_265:
	not.pred 	%p263, %p8;
	@%p263 bra 	$L__BB87_267;
	st.shared.u32 	[%r240], %r225;
$L__BB87_267:
	not.pred 	%p264, %p9;
	@%p264 bra 	$L__BB87_269;
	st.shared.u32 	[%r241], %r224;
$L__BB87_269:
	not.pred 	%p265, %p10;
	@%p265 bra 	$L__BB87_271;
	st.shared.u32 	[%r242], %r227;
$L__BB87_271:
	not.pred 	%p266, %p11;
	@%p266 bra 	$L__BB87_273;
	st.shared.u32 	[%r243], %r226;
$L__BB87_273:
	not.pred 	%p267, %p12;
	@%p267 bra 	$L__BB87_275;
	st.shared.u32 	[%r244], %r229;
$L__BB87_275:
	not.pred 	%p268, %p13;
	@%p268 bra 	$L__BB87_277;
	st.shared.u32 	[%r245], %r228;
$L__BB87_277:
	setp.ge.s32 	%p269, %r1426, %r246;
	bar.sync 	0;
	@%p269 bra 	$L__BB87_280;
	mul.wide.u32 	%rd463, %r1426, 4;
	add.s64 	%rd798, %rd5, %rd463;
	shl.b32 	%r877, %r1426, 2;
	mov.u32 	%r878, _ZZN3cub18CUB_300001_SM_10006detail13unique_by_key28DeviceUniqueByKeySweepKernelINS2_10policy_hubIiiE10Policy1000EN6thrust24THRUST_300001_SM_1000_NS6detail15normal_iteratorINS8_10device_ptrIiEEEESD_SD_SD_PmNS0_13ScanTileStateIyLb1EEEN4cuda3std3__48equal_toIiEEyNS2_11VSMemHelperEEEvT0_T1_T2_T3_T4_T5_T6_T7_iNS1_7vsmem_tEE19static_temp_storage;
	add.s32 	%r1425, %r878, %r877;
$L__BB87_279:
	.pragma "nounroll";
	ld.shared.u32 	%r879, [%r1425];
	st.global.u32 	[%rd798], %r879;
	add.s32 	%r1426, %r1426, 512;
	add.s64 	%rd798, %rd798, 2048;
	add.s32 	%r1425, %r1425, 2048;
	setp.lt.s32 	%p270, %r1426, %r246;
	@%p270 bra 	$L__BB87_279;
$L__BB87_280:
	bar.sync 	0;
	bra.uni 	$L__BB87_423;
$L__BB87_281:
	shl.b64 	%rd149, %rd6, 2;
	add.s64 	%rd89, %rd2, %rd149;
	mov.u32 	%r257, %tid.x;
	ld.global.u32 	%r1440, [%rd89];
	and.b32  	%r407, %r257, 31;
	and.b32  	%r408, %r257, 992;
	mul.lo.s32 	%r409, %r408, 14;
	or.b32  	%r259, %r409, %r407;
	setp.ge.s32 	%p30, %r259, %r124;
	shl.b32 	%r260, %r259, 2;
	cvt.u64.u32 	%rd150, %r260;
	add.s64 	%rd90, %rd89, %rd150;
	mov.u32 	%r1427, %r1440;
	@%p30 bra 	$L__BB87_283;
	ld.global.u32 	%r1427, [%rd90];
$L__BB87_283:
	add.s32 	%r263, %r259, 32;
	setp.ge.s32 	%p31, %r263, %r124;
	mov.u32 	%r1428, %r1440;
	@%p31 bra 	$L__BB87_285;
	ld.global.u32 	%r1428, [%rd90+128];
$L__BB87_285:
	add.s32 	%r266, %r259, 64;
	setp.ge.s32 	%p32, %r266, %r124;
	mov.u32 	%r1429, %r1440;
	@%p32 bra 	$L__BB87_287;
	ld.global.u32 	%r1429, [%rd90+256];
$L__BB87_287:
	add.s32 	%r269, %r259, 96;
	setp.ge.s32 	%p33, %r269, %r124;
	mov.u32 	%r1430, %r1440;
	@%p33 bra 	$L__BB87_289;
	ld.global.u32 	%r1430, [%rd90+384];
$L__BB87_289:
	add.s32 	%r272, %r259, 128;
	setp.ge.s32 	%p34, %r272, %r124;
	mov.u32 	%r1431, %r1440;
	@%p34 bra 	$L__BB87_291;
	ld.global.u32 	%r1431, [%rd90+512];
$L__BB87_291:
	add.s32 	%r275, %r259, 160;
	setp.ge.s32 	%p35, %r275, %r124;
	mov.u32 	%r1432, %r1440;
	@%p35 bra 	$L__BB87_293;
	ld.global.u32 	%r1432, [%rd90+640];
$L__BB87_293:
	add.s32 	%r278, %r259, 192;
	setp.ge.s32 	%p36, %r278, %r124;
	mov.u32 	%r1433, %r1440;
	@%p36 bra 	$L__BB87_295;
	ld.global.u32 	%r1433, [%rd90+768];
$L__BB87_295:
	add.s32 	%r281, %r259, 224;
	setp.ge.s32 	%p37, %r281, %r124;
	mov.u32 	%r1434, %r1440;
	@%p37 bra 	$L__BB87_297;
	ld.global.u32 	%r1434, [%rd90+896];
$L__BB87_297:
	add.s32 	%r284, %r259, 256;
	setp.ge.s32 	%p38, %r284, %r124;
	mov.u32 	%r1435, %r1440;
	@%p38 bra 	$L__BB87_299;
	ld.global.u32 	%r1435, [%rd90+1024];
$L__BB87_299:
	add.s32 	%r287, %r259, 288;
	setp.ge.s32 	%p39, %r287, %r124;
	mov.u32 	%r1436, %r1440;
	@%p39 bra 	$L__BB87_301;
	ld.global.u32 	%r1436, [%rd90+1152];
$L__BB87_301:
	add.s32 	%r290, %r259, 320;
	setp.ge.s32 	%p40, %r290, %r124;
	mov.u32 	%r1437, %r1440;
	@%p40 bra 	$L__BB87_303;
	ld.global.u32 	%r1437, [%rd90+1280];
$L__BB87_303:
	add.s32 	%r293, %r259, 352;
	setp.ge.s32 	%p41, %r293, %r124;
	mov.u32 	%r1438, %r1440;
	@%p41 bra 	$L__BB87_305;
	ld.global.u32 	%r1438, [%rd90+1408];
$L__BB87_305:
	add.s32 	%r296, %r259, 384;
	setp.ge.s32 	%p42, %r296, %r124;
	mov.u32 	%r1439, %r1440;
	@%p42 bra 	$L__BB87_307;
	ld.global.u32 	%r1439, [%rd90+1536];
$L__BB87_307:
	add.s32 	%r299, %r259, 416;
	setp.ge.s32 	%p43, %r299, %r124;
	@%p43 bra 	$L__BB87_309;
	ld.global.u32 	%r1440, [%rd90+1664];
$L__BB87_309:
	setp.ge.s32 	%p44, %r259, %r124;
	// begin inline asm
	mov.u32 %r410, %laneid;
	// end inline asm
	shr.u32 	%r411, %r257, 5;
	mad.lo.s32 	%r412, %r411, 448, %r410;
	shl.b32 	%r413, %r412, 2;
	mov.u32 	%r414, _ZZN3cub18CUB_300001_SM_10006detail13unique_by_key28DeviceUniqueByKeySweepKernelINS2_10policy_hubIiiE10Policy1000EN6thrust24THRUST_300001_SM_1000_NS6detail15normal_iteratorINS8_10device_ptrIiEEEESD_SD_SD_PmNS0_13ScanTileStateIyLb1EEEN4cuda3std3__48equal_toIiEEyNS2_11VSMemHelperEEEvT0_T1_T2_T3_T4_T5_T6_T7_iNS1_7vsmem_tEE19static_temp_storage;
	add.s32 	%r303, %r414, %r413;
	st.shared.u32 	[%r303], %r1427;
	st.shared.u32 	[%r303+128], %r1428;
	st.shared.u32 	[%r303+256], %r1429;
	st.shared.u32 	[%r303+384], %r1430;
	st.shared.u32 	[%r303+512], %r1431;
	st.shared.u32 	[%r303+640], %r1432;
	st.shared.u32 	[%r303+768], %r1433;
	st.shared.u32 	[%r303+896], %r1434;
	st.shared.u32 	[%r303+1024], %r1435;
	st.shared.u32 	[%r303+1152], %r1436;
	st.shared.u32 	[%r303+1280], %r1437;
	st.shared.u32 	[%r303+1408], %r1438;
	st.shared.u32 	[%r303+1536], %r1439;
	st.shared.u32 	[%r303+1664], %r1440;
	bar.warp.sync 	-1;
	mad.lo.s32 	%r304, %r410, 52, %r303;
	ld.shared.v2.u32 	{%r305, %r306}, [%r304];
	ld.shared.v2.u32 	{%r307, %r308}, [%r304+8];
	ld.shared.v2.u32 	{%r309, %r310}, [%r304+16];
	ld.shared.v2.u32 	{%r311, %r312}, [%r304+24];
	ld.shared.v2.u32 	{%r313, %r314}, [%r304+32];
	ld.shared.v2.u32 	{%r315, %r316}, [%r304+40];
	ld.shared.v2.u32 	{%r317, %r318}, [%r304+48];
	bar.sync 	0;
	add.s64 	%rd153, %rd3, %rd149;
	ld.global.u32 	%r1454, [%rd153];
	add.s64 	%rd91, %rd153, %rd150;
	mov.u32 	%r1441, %r1454;
	@%p44 bra 	$L__BB87_311;
	ld.global.u32 	%r1441, [%rd91];
$L__BB87_311:
	setp.ge.s32 	%p45, %r263, %r124;
	mov.u32 	%r1442, %r1454;
	@%p45 bra 	$L__BB87_313;
	ld.global.u32 	%r1442, [%rd91+128];
$L__BB87_313:
	setp.ge.s32 	%p46, %r266, %r124;
	mov.u32 	%r1443, %r1454;
	@%p46 bra 	$L__BB87_315;
	ld.global.u32 	%r1443, [%rd91+256];
$L__BB87_315:
	setp.ge.s32 	%p47, %r269, %r124;
	mov.u32 	%r1444, %r1454;
	@%p47 bra 	$L__BB87_317;
	ld.global.u32 	%r1444, [%rd91+384];
$L__BB87_317:
	setp.ge.s32 	%p48, %r272, %r124;
	mov.u32 	%r1445, %r1454;
	@%p48 bra 	$L__BB87_319;
	ld.global.u32 	%r1445, [%rd91+512];
$L__BB87_319:
	setp.ge.s32 	%p49, %r275, %r124;
	mov.u32 	%r1446, %r1454;
	@%p49 bra 	$L__BB87_321;
	ld.global.u32 	%r1446, [%rd91+640];
$L__BB87_321:
	setp.ge.s32 	%p50, %r278, %r124;
	mov.u32 	%r1447, %r1454;
	@%p50 bra 	$L__BB87_323;
	ld.global.u32 	%r1447, [%rd91+768];
$L__BB87_323:
	setp.ge.s32 	%p51, %r281, %r124;
	mov.u32 	%r1448, %r1454;
	@%p51 bra 	$L__BB87_325;
	ld.global.u32 	%r1448, [%rd91+896];
$L__BB87_325:
	setp.ge.s32 	%p52, %r284, %r124;
	mov.u32 	%r1449, %r1454;
	@%p52 bra 	$L__BB87_327;
	ld.global.u32 	%r1449, [%rd91+1024];
$L__BB87_327:
	setp.ge.s32 	%p53, %r287, %r124;
	mov.u32 	%r1450, %r1454;
	@%p53 bra 	$L__BB87_329;
	ld.global.u32 	%r1450, [%rd91+1152];
$L__BB87_329:
	setp.ge.s32 	%p54, %r290, %r124;
	mov.u32 	%r1451, %r1454;
	@%p54 bra 	$L__BB87_331;
	ld.global.u32 	%r1451, [%rd91+1280];
$L__BB87_331:
	setp.ge.s32 	%p55, %r293, %r124;
	mov.u32 	%r1452, %r1454;
	@%p55 bra 	$L__BB87_333;
	ld.global.u32 	%r1452, [%rd91+1408];
$L__BB87_333:
	setp.ge.s32 	%p56, %r296, %r124;
	mov.u32 	%r1453, %r1454;
	@%p56 bra 	$L__BB87_335;
	ld.global.u32 	%r1453, [%rd91+1536];
$L__BB87_335:
	setp.ge.s32 	%p57, %r299, %r124;
	@%p57 bra 	$L__BB87_337;
	ld.global.u32 	%r1454, [%rd91+1664];
$L__BB87_337:
	st.shared.u32 	[%r303], %r1441;
	st.shared.u32 	[%r303+128], %r1442;
	st.shared.u32 	[%r303+256], %r1443;
	st.shared.u32 	[%r303+384], %r1444;
	st.shared.u32 	[%r303+512], %r1445;
	st.shared.u32 	[%r303+640], %r1446;
	st.shared.u32 	[%r303+768], %r1447;
	st.shared.u32 	[%r303+896], %r1448;
	st.shared.u32 	[%r303+1024], %r1449;
	st.shared.u32 	[%r303+1152], %r1450;
	st.shared.u32 	[%r303+1280], %r1451;
	st.shared.u32 	[%r303+1408], %r1452;
	st.shared.u32 	[%r303+1536], %r1453;
	st.shared.u32 	[%r303+1664], %r1454;
	bar.warp.sync 	-1;
	ld.shared.v2.u32 	{%r349, %r348}, [%r304];
	ld.shared.v2.u32 	{%r351, %r350}, [%r304+8];
	ld.shared.v2.u32 	{%r353, %r352}, [%r304+16];
	ld.shared.v2.u32 	{%r355, %r354}, [%r304+24];
	ld.shared.v2.u32 	{%r357, %r356}, [%r304+32];
	ld.shared.v2.u32 	{%r359, %r358}, [%r304+40];
	ld.shared.v2.u32 	{%r361, %r360}, [%r304+48];
	bar.sync 	0;
	ld.global.u32 	%r1455, [%rd89+-4];
	shl.b32 	%r415, %r257, 2;
	add.s32 	%r417, %r414, %r415;
	add.s32 	%r363, %r417, 2240;
	st.shared.u32 	[%r417+2240], %r318;
	bar.sync 	0;
	setp.eq.s32 	%p58, %r257, 0;
	@%p58 bra 	$L__BB87_339;
	ld.shared.u32 	%r1455, [%r363+-4];
$L__BB87_339:
	ld.param.u64 	%rd780, [_ZN3cub18CUB_300001_SM_10006detail13unique_by_key28DeviceUniqueByKeySweepKernelINS2_10policy_hubIiiE10Policy1000EN6thrust24THRUST_300001_SM_1000_NS6detail15normal_iteratorINS8_10device_ptrIiEEEESD_SD_SD_PmNS0_13ScanTileStateIyLb1EEEN4cuda3std3__48equal_toIiEEyNS2_11VSMemHelperEEEvT0_T1_T2_T3_T4_T5_T6_T7_iNS1_7vsmem_tE_param_7];
	mov.u32 	%r366, %tid.x;
	shr.u32 	%r367, %r366, 5;
	setp.ne.s32 	%p59, %r1455, %r305;
	setp.ne.s32 	%p60, %r305, %r306;
	setp.ne.s32 	%p61, %r306, %r307;
	setp.ne.s32 	%p62, %r307, %r308;
	setp.ne.s32 	%p63, %r308, %r309;
	setp.ne.s32 	%p64, %r309, %r310;
	setp.ne.s32 	%p65, %r310, %r311;
	setp.ne.s32 	%p66, %r311, %r312;
	setp.ne.s32 	%p67, %r312, %r313;
	setp.ne.s32 	%p68, %r313, %r314;
	setp.ne.s32 	%p69, %r314, %r315;
	setp.ne.s32 	%p70, %r315, %r316;
	setp.ne.s32 	%p71, %r316, %r317;
	setp.ne.s32 	%p72, %r317, %r318;
	mul.lo.s32 	%r433, %r366, 14;
	mov.u32 	%r434, %ctaid.x;
	mov.u32 	%r435, %nctaid.y;
	mov.u32 	%r436, %ctaid.y;
	mad.lo.s32 	%r437, %r434, %r435, %r436;
	cvt.u64.u32 	%rd169, %r437;
	cvt.u32.u64 	%r438, %rd169;
	mov.b64 	%rd170, 7168;
	cvt.u32.u64 	%r439, %rd170;
	mul.lo.s32 	%r440, %r438, %r439;
	cvt.u32.u64 	%r441, %rd780;
	sub.s32 	%r442, %r441, %r440;
	setp.ge.u32 	%p73, %r433, %r442;
	or.pred  	%p14, %p73, %p59;
	selp.u64 	%rd171, 1, 0, %p14;
	or.b32  	%r443, %r433, 1;
	setp.ge.u32 	%p74, %r443, %r442;
	or.pred  	%p15, %p74, %p60;
	selp.u64 	%rd172, 1, 0, %p15;
	add.s32 	%r444, %r433, 2;
	setp.ge.u32 	%p75, %r444, %r442;
	or.pred  	%p16, %p75, %p61;
	selp.u64 	%rd173, 1, 0, %p16;
	add.s32 	%r445, %r433, 3;
	setp.ge.u32 	%p76, %r445, %r442;
	or.pred  	%p17, %p76, %p62;
	selp.u64 	%rd174, 1, 0, %p17;
	add.s32 	%r446, %r433, 4;
	setp.ge.u32 	%p77, %r446, %r442;
	or.pred  	%p18, %p77, %p63;
	selp.u64 	%rd175, 1, 0, %p18;
	add.s32 	%r447, %r433, 5;
	setp.ge.u32 	%p78, %r447, %r442;
	or.pred  	%p19, %p78, %p64;
	selp.u64 	%rd176, 1, 0, %p19;
	add.s32 	%r448, %r433, 6;
	setp.ge.u32 	%p79, %r448, %r442;
	or.pred  	%p20, %p79, %p65;
	selp.u64 	%rd177, 1, 0, %p20;
	add.s32 	%r449, %r433, 7;
	setp.ge.u32 	%p80, %r449, %r442;
	or.pred  	%p21, %p80, %p66;
	selp.u64 	%rd178, 1, 0, %p21;
	add.s32 	%r450, %r433, 8;
	setp.ge.u32 	%p81, %r450, %r442;
	or.pred  	%p22, %p81, %p67;
	selp.u64 	%rd179, 1, 0, %p22;
	add.s32 	%r451, %r433, 9;
	setp.ge.u32 	%p82, %r451, %r442;
	or.pred  	%p23, %p82, %p68;
	selp.u64 	%rd180, 1, 0, %p23;
	add.s32 	%r452, %r433, 10;
	setp.ge.u32 	%p83, %r452, %r442;
	or.pred  	%p24, %p83, %p69;
	selp.u64 	%rd181, 1, 0, %p24;
	add.s32 	%r453, %r433, 11;
	setp.ge.u32 	%p84, %r453, %r442;
	or.pred  	%p25, %p84, %p70;
	selp.u64 	%rd182, 1, 0, %p25;
	add.s32 	%r454, %r433, 12;
	setp.ge.u32 	%p85, %r454, %r442;
	or.pred  	%p26, %p85, %p71;
	selp.u64 	%rd183, 1, 0, %p26;
	add.s32 	%r455, %r433, 13;
	setp.ge.u32 	%p86, %r455, %r442;
	or.pred  	%p27, %p86, %p72;
	selp.u64 	%rd184, 1, 0, %p27;
	bar.sync 	0;
	add.s64 	%rd185, %rd172, %rd171;
	add.s64 	%rd186, %rd185, %rd173;
	add.s64 	%rd187, %rd186, %rd174;
	add.s64 	%rd188, %rd187, %rd175;
	add.s64 	%rd189, %rd188, %rd176;
	add.s64 	%rd190, %rd189, %rd177;
	add.s64 	%rd191, %rd190, %rd178;
	add.s64 	%rd192, %rd191, %rd179;
	add.s64 	%rd193, %rd192, %rd180;
	add.s64 	%rd194, %rd193, %rd181;
	add.s64 	%rd195, %rd194, %rd182;
	add.s64 	%rd196, %rd195, %rd183;
	add.s64 	%rd156, %rd196, %rd184;
	mov.b32 	%r418, 1;
	mov.b32 	%r431, 0;
	mov.b32 	%r432, -1;
	// begin inline asm
	{  .reg .u64 r0;  .reg .u32 lo;  .reg .u32 hi;  .reg .pred p;  mov.b64 {lo, hi}, %rd156;  shfl.sync.up.b32 lo|p, lo, %r418, %r431, %r432;  shfl.sync.up.b32 hi|p, hi, %r418, %r431, %r432;  mov.b64 r0, {lo, hi};  @p add.u64 r0, r0, %rd156;  mov.u64 %rd154, r0;}
	// end inline asm
	mov.b32 	%r421, 2;
	// begin inline asm
	{  .reg .u64 r0;  .reg .u32 lo;  .reg .u32 hi;  .reg .pred p;  mov.b64 {lo, hi}, %rd154;  shfl.sync.up.b32 lo|p, lo, %r421, %r431, %r432;  shfl.sync.up.b32 hi|p, hi, %r421, %r431, %r432;  mov.b64 r0, {lo, hi};  @p add.u64 r0, r0, %rd154;  mov.u64 %rd157, r0;}
	// end inline asm
	mov.b32 	%r424, 4;
	// begin inline asm
	{  .reg .u64 r0;  .reg .u32 lo;  .reg .u32 hi;  .reg .pred p;  mov.b64 {lo, hi}, %rd157;  shfl.sync.up.b32 lo|p, lo, %r424, %r431, %r432;  shfl.sync.up.b32 hi|p, hi, %r424, %r431, %r432;  mov.b64 r0, {lo, hi};  @p add.u64 r0, r0, %rd157;  mov.u64 %rd160, r0;}
	// end inline asm
	mov.b32 	%r427, 8;
	// begin inline asm
	{  .reg .u64 r0;  .reg .u32 lo;  .reg .u32 hi;  .reg .pred p;  mov.b64 {lo, hi}, %rd160;  shfl.sync.up.b32 lo|p, lo, %r427, %r431, %r432;  shfl.sync.up.b32 hi|p, hi, %r427, %r431, %r432;  mov.b64 r0, {lo, hi};  @p add.u64 r0, r0, %rd160;  mov.u64 %rd163, r0;}
	// end inline asm
	mov.b32 	%r430, 16;
	// begin inline asm
	{  .reg .u64 r0;  .reg .u32 lo;  .reg .u32 hi;  .reg .pred p;  mov.b64 {lo, hi}, %rd163;  shfl.sync.up.b32 lo|p, lo, %r430, %r431, %r432;  shfl.sync.up.b32 hi|p, hi, %r430, %r431, %r432;  mov.b64 r0, {lo, hi};  @p add.u64 r0, r0, %rd163;  mov.u64 %rd166, r0;}
	// end inline asm
	setp.ne.s32 	%p87, %r410, 31;
	@%p87 bra 	$L__BB87_341;
	shl.b32 	%r456, %r367, 3;
	mov.u32 	%r457, _ZZN3cub18CUB_300001_SM_10006detail13unique_by_key28DeviceUniqueByKeySweepKernelINS2_10policy_hubIiiE10Policy1000EN6thrust24THRUST_300001_SM_1000_NS6detail15normal_iteratorINS8_10device_ptrIiEEEESD_SD_SD_PmNS0_13ScanTileStateIyLb1EEEN4cuda3std3__48equal_toIiEEyNS2_11VSMemHelperEEEvT0_T1_T2_T3_T4_T5_T6_T7_iNS1_7vsmem_tEE19static_temp_storage;
	add.s32 	%r458, %r457, %r456;
	st.shared.u64 	[%r458], %rd166;
$L__BB87_341:
	sub.s64 	%rd197, %rd166, %rd156;
	bar.sync 	0;
	ld.shared.v2.u64 	{%rd198, %rd199}, [_ZZN3cub18CUB_300001_SM_10006detail13unique_by_key28DeviceUniqueByKeySweepKernelINS2_10policy_hubIiiE10Policy1000EN6thrust24THRUST_300001_SM_1000_NS6detail15normal_iteratorINS8_10device_ptrIiEEEESD_SD_SD_PmNS0_13ScanTileStateIyLb1EEEN4cuda3std3__48equal_toIiEEyNS2_11VSMemHelperEEEvT0_T1_T2_T3_T4_T5_T6_T7_iNS1_7vsmem_tEE19static_temp_storage];
	add.s64 	%rd200, %rd199, %rd198;
	setp.eq.s32 	%p88, %r367, 2;
	selp.b64 	%rd201, %rd200, %rd198, %p88;
	ld.shared.v2.u64 	{%rd202, %rd203}, [_ZZN3cub18CUB_300001_SM_10006detail13unique_by_key28DeviceUniqueByKeySweepKernelINS2_10policy_hubIiiE10Policy1000EN6thrust24THRUST_300001_SM_1000_NS6detail15normal_iteratorINS8_10device_ptrIiEEEESD_SD_SD_PmNS0_13ScanTileStateIyLb1EEEN4cuda3std3__48equal_toIiEEyNS2_11VSMemHelperEEEvT0_T1_T2_T3_T4_T5_T6_T7_iNS1_7vsmem_tEE19static_temp_storage+16];
	add.s64 	%rd204, %rd200, %rd202;
	setp.eq.s32 	%p89, %r367, 3;
	selp.b64 	%rd205, %rd204, %rd201, %p89;
	add.s64 	%rd206, %rd204, %rd203;
	setp.eq.s32 	%p90, %r367, 4;
	selp.b64 	%rd207, %rd206, %rd205, %p90;
	ld.shared.v2.u64 	{%rd208, %rd209}, [_ZZN3cub18CUB_300001_SM_10006detail13unique_by_key28DeviceUniqueByKeySweepKernelINS2_10policy_hubIiiE10Policy1000EN6thrust24THRUST_300001_SM_1000_NS6detail15normal_iteratorINS8_10device_ptrIiEEEESD_SD_SD_PmNS0_13ScanTileStateIyLb1EEEN4cuda3std3__48equal_toIiEEyNS2_11VSMemHelperEEEvT0_T1_T2_T3_T4_T5_T6_T7_iNS1_7vsmem_tEE19static_temp_storage+32];
	add.s64 	%rd210, %rd206, %rd208;
	setp.eq.s32 	%p91, %r367, 5;
	selp.b64 	%rd211, %rd210, %rd207, %p91;
	add.s64 	%rd212, %rd210, %rd209;
	setp.eq.s32 	%p92, %r367, 6;
	selp.b64 	%rd213, %rd212, %rd211, %p92;
	ld.shared.v2.u64 	{%rd214, %rd215}, [_ZZN3cub18CUB_300001_SM_10006detail13unique_by_key28DeviceUniqueByKeySweepKernelINS2_10policy_hubIiiE10Policy1000EN6thrust24THRUST_300001_SM_1000_NS6detail15normal_iteratorINS8_10device_ptrIiEEEESD_SD_SD_PmNS0_13ScanTileStateIyLb1EEEN4cuda3std3__48equal_toIiEEyNS2_11VSMemHelperEEEvT0_T1_T2_T3_T4_T5_T6_T7_iNS1_7vsmem_tEE19static_temp_storage+48];
	add.s64 	%rd216, %rd212, %rd214;
	setp.eq.s32 	%p93, %r367, 7;
	selp.b64 	%rd217, %rd216, %rd213, %p93;
	add.s64 	%rd218, %rd216, %rd215;
	setp.eq.s32 	%p94, %r367, 8;
	selp.b64 	%rd219, %rd218, %rd217, %p94;
	ld.shared.v2.u64 	{%rd220, %rd221}, [_ZZN3cub18CUB_300001_SM_10006detail13unique_by_key28DeviceUniqueByKeySweepKernelINS2_10policy_hubIiiE10Policy1000EN6thrust24THRUST_300001_SM_1000_NS6detail15normal_iteratorINS8_10device_ptrIiEEEESD_SD_SD_PmNS0_13ScanTileStateIyLb1EEEN4cuda3std3__48equal_toIiEEyNS2_11VSMemHelperEEEvT0_T1_T2_T3_T4_T5_T6_T7_iNS1_7vsmem_tEE19static_temp_storage+64];
	add.s64 	%rd222, %rd218, %rd220;
	setp.eq.s32 	%p95, %r367, 9;
	selp.b64 	%rd223, %rd222, %rd219, %p95;
	add.s64 	%rd224, %rd222, %rd221;
	setp.eq.s32 	%p96, %r367, 10;
	selp.b64 	%rd225, %rd224, %rd223, %p96;
	ld.shared.v2.u64 	{%rd226, %rd227}, [_ZZN3cub18CUB_300001_SM_10006detail13unique_by_key28DeviceUniqueByKeySweepKernelINS2_10policy_hubIiiE10Policy1000EN6thrust24THRUST_300001_SM_1000_NS6detail15normal_iteratorINS8_10device_ptrIiEEEESD_SD_SD_PmNS0_13ScanTileStateIyLb1EEEN4cuda3std3__48equal_toIiEEyNS2_11VSMemHelperEEEvT0_T1_T2_T3_T4_T5_T6_T7_iNS1_7vsmem_tEE19static_temp_storage+80];
	add.s64 	%rd228, %rd224, %rd226;
	setp.eq.s32 	%p97, %r367, 11;
	selp.b64 	%rd229, %rd228, %rd225, %p97;
	add.s64 	%rd230, %rd228, %rd227;
	setp.eq.s32 	%p98, %r367, 12;
	selp.b64 	%rd231, %rd230, %rd229, %p98;
	ld.shared.v2.u64 	{%rd232, %rd233}, [_ZZN3cub18CUB_300001_SM_10006detail13unique_by_key28DeviceUniqueByKeySweepKernelINS2_10policy_hubIiiE10Policy1000EN6thrust24THRUST_300001_SM_1000_NS6detail15normal_iteratorINS8_10device_ptrIiEEEESD_SD_SD_PmNS0_13ScanTileStateIyLb1EEEN4cuda3std3__48equal_toIiEEyNS2_11VSMemHelperEEEvT0_T1_T2_T3_T4_T5_T6_T7_iNS1_7vsmem_tEE19static_temp_storage+96];
	add.s64 	%rd234, %rd230, %rd232;
	setp.eq.s32 	%p99, %r367, 13;
	selp.b64 	%rd235, %rd234, %rd231, %p99;
	add.s64 	%rd236, %rd234, %rd233;
	setp.eq.s32 	%p100, %r367, 14;
	selp.b64 	%rd237, %rd236, %rd235, %p100;
	ld.shared.v2.u64 	{%rd238, %rd239}, [_ZZN3cub18CUB_300001_SM_10006detail13unique_by_key28DeviceUniqueByKeySweepKernelINS2_10policy_hubIiiE10Policy1000EN6thrust24THRUST_300001_SM_1000_NS6detail15normal_iteratorINS8_10device_ptrIiEEEESD_SD_SD_PmNS0_13ScanTileStateIyLb1EEEN4cuda3std3__48equal_toIiEEyNS2_11VSMemHelperEEEvT0_T1_T2_T3_T4_T5_T6_T7_iNS1_7vsmem_tEE19static_temp_storage+112];
	add.s64 	%rd240, %rd236, %rd238;
	setp.eq.s32 	%p101, %r367, 15;
	selp.b64 	%rd241, %rd240, %rd237, %p101;
	add.s64 	%rd94, %rd240, %rd239;
	setp.gt.u32 	%p102, %r366, 31;
	setp.lt.u32 	%p103, %r366, 32;
	setp.eq.s32 	%p104, %r410, 0;
	selp.b64 	%rd242, 0, %rd197, %p104;
	add.s64 	%rd805, %rd241, %rd242;
	selp.b64 	%rd96, %rd197, %rd805, %p103;
	@%p102 bra 	$L__BB87_360;
	setp.ne.s32 	%p105, %r366, 0;
	mov.u32 	%r459, %ctaid.x;
	mov.u32 	%r460, %nctaid.y;
	mov.u32 	%r461, %ctaid.y;
	mad.lo.s32 	%r368, %r459, %r460, %r461;
	mul.wide.s32 	%rd243, %r368, 16;
	add.s64 	%rd97, %rd1, %rd243;
	@%p105 bra 	$L__BB87_344;
	st.shared.u64 	[_ZZN3cub18CUB_300001_SM_10006detail13unique_by_key28DeviceUniqueByKeySweepKernelINS2_10policy_hubIiiE10Policy1000EN6thrust24THRUST_300001_SM_1000_NS6detail15normal_iteratorINS8_10device_ptrIiEEEESD_SD_SD_PmNS0_13ScanTileStateIyLb1EEEN4cuda3std3__48equal_toIiEEyNS2_11VSMemHelperEEEvT0_T1_T2_T3_T4_T5_T6_T7_iNS1_7vsmem_tEE19static_temp_storage+184], %rd94;
	add.s64 	%rd244, %rd97, 512;
	mov.b64 	%rd245, 100;
	// begin inline asm
	st.relaxed.gpu.v2.u64 [%rd244], {%rd245, %rd94};
	// end inline asm
$L__BB87_344:
	not.b32 	%r462, %r366;
	add.s32 	%r369, %r368, %r462;
	mov.u32 	%r463, %nctaid.x;
	setp.gt.u32 	%p106, %r463, 499;
	@%p106 bra 	$L__BB87_346;
	membar.cta;
	bra.uni 	$L__BB87_347;
$L__BB87_346:
	mov.b32 	%r464, 1045;
	// begin inline asm
	nanosleep.u32 %r464;
	// end inline asm
$L__BB87_347:
	mul.wide.s32 	%rd250, %r369, 16;
	add.s64 	%rd251, %rd1, %rd250;
	add.s64 	%rd249, %rd251, 512;
	// begin inline asm
	ld.relaxed.gpu.v2.u64 {%rd803, %rd800}, [%rd249];
	// end inline asm
$L__BB87_348:
	setp.eq.s64 	%p107, %rd803, 99;
	mov.b32 	%r465, -1;
	vote.sync.any.pred 	%p108, %p107, %r465;
	not.pred 	%p109, %p108;
	@%p109 bra 	$L__BB87_350;
	// begin inline asm
	ld.relaxed.gpu.v2.u64 {%rd803, %rd800}, [%rd249];
	// end inline asm
	bra.uni 	$L__BB87_348;
$L__BB87_350:
	mov.u32 	%r518, %ctaid.x;
	mov.u32 	%r519, %nctaid.y;
	mov.u32 	%r520, %ctaid.y;
	mad.lo.s32 	%r521, %r518, %r519, %r520;
	not.b32 	%r522, %r366;
	add.s32 	%r1456, %r521, %r522;
	setp.eq.s64 	%p110, %rd803, 101;
	mov.b32 	%r517, -1;
	vote.sync.ballot.b32 	%r523, %p110, %r517;
	// begin inline asm
	mov.u32 %r467, %lanemask_ge;
	// end inline asm
	and.b32  	%r524, %r523, %r467;
	or.b32  	%r525, %r524, -2147483648;
	add.s32 	%r526, %r525, -1;
	not.b32 	%r527, %r525;
	and.b32  	%r528, %r527, %r526;
	popc.b32 	%r471, %r528;
	mov.b64 	{%r469, %r474}, %rd800;
	mov.b32 	%r475, 1;
	// begin inline asm
	shfl.sync.down.b32 %r468, %r469, %r475, %r471, %r517;
	// end inline asm
	// begin inline asm
	shfl.sync.down.b32 %r473, %r474, %r475, %r471, %r517;
	// end inline asm
	mov.b64 	%rd252, {%r468, %r473};
	setp.lt.s32 	%p112, %r410, %r471;
	selp.b64 	%rd253, %rd252, 0, %p112;
	add.s64 	%rd254, %rd253, %rd800;
	mov.b64 	{%r479, %r484}, %rd254;
	mov.b32 	%r485, 2;
	// begin inline asm
	shfl.sync.down.b32 %r478, %r479, %r485, %r471, %r517;
	// end inline asm
	// begin inline asm
	shfl.sync.down.b32 %r483, %r484, %r485, %r471, %r517;
	// end inline asm
	mov.b64 	%rd255, {%r478, %r483};
	add.s32 	%r529, %r410, 2;
	setp.gt.s32 	%p113, %r529, %r471;
	selp.b64 	%rd256, 0, %rd255, %p113;
	add.s64 	%rd257, %rd256, %rd254;
	mov.b64 	{%r489, %r494}, %rd257;
	mov.b32 	%r495, 4;
	// begin inline asm
	shfl.sync.down.b32 %r488, %r489, %r495, %r471, %r517;
	// end inline asm
	// begin inline asm
	shfl.sync.down.b32 %r493, %r494, %r495, %r471, %r517;
	// end inline asm
	mov.b64 	%rd258, {%r488, %r493};
	add.s32 	%r530, %r410, 4;
	setp.gt.s32 	%p114, %r530, %r471;
	selp.b64 	%rd259, 0, %rd258, %p114;
	add.s64 	%rd260, %rd259, %rd257;
	mov.b64 	{%r499, %r504}, %rd260;
	mov.b32 	%r505, 8;
	// begin inline asm
	shfl.sync.down.b32 %r498, %r499, %r505, %r471, %r517;
	// end inline asm
	// begin inline asm
	shfl.sync.down.b32 %r503, %r504, %r505, %r471, %r517;
	// end inline asm
	mov.b64 	%rd261, {%r498, %r503};
	add.s32 	%r531, %r410, 8;
	setp.gt.s32 	%p115, %r531, %r471;
	selp.b64 	%rd262, 0, %rd261, %p115;
	add.s64 	%rd263, %rd262, %rd260;
	mov.b64 	{%r509, %r514}, %rd263;
	mov.b32 	%r515, 16;
	// begin inline asm
	shfl.sync.down.b32 %r508, %r509, %r515, %r471, %r517;
	// end inline asm
	// begin inline asm
	shfl.sync.down.b32 %r513, %r514, %r515, %r471, %r517;
	// end inline asm
	mov.b64 	%rd264, {%r508, %r513};
	add.s32 	%r532, %r410, 16;
	setp.gt.s32 	%p116, %r532, %r471;
	selp.b64 	%rd265, 0, %rd264, %p116;
	add.s64 	%rd801, %rd265, %rd263;
	add.s64 	%rd108, %rd1, 512;
$L__BB87_351:
	setp.ne.s64 	%p117, %rd803, 101;
	mov.b32 	%r533, -1;
	vote.sync.all.pred 	%p118, %p117, %r533;
	not.pred 	%p119, %p118;
	@%p119 bra 	$L__BB87_356;
	mul.wide.s32 	%rd303, %r1456, 16;
	add.s64 	%rd304, %rd108, %rd303;
	add.s64 	%rd302, %rd304, -512;
	// begin inline asm
	ld.relaxed.gpu.v2.u64 {%rd803, %rd804}, [%rd302];
	// end inline asm
$L__BB87_353:
	setp.eq.s64 	%p155, %rd803, 99;
	mov.b32 	%r617, -1;
	vote.sync.any.pred 	%p156, %p155, %r617;
	not.pred 	%p157, %p156;
	@%p157 bra 	$L__BB87_355;
	mul.wide.s32 	%rd323, %r1456, 16;
	add.s64 	%rd324, %rd108, %rd323;
	add.s64 	%rd322, %rd324, -512;
	// begin inline asm
	ld.relaxed.gpu.v2.u64 {%rd803, %rd804}, [%rd322];
	// end inline asm
	bra.uni 	$L__BB87_353;
$L__BB87_355:
	setp.eq.s64 	%p158, %rd803, 101;
	mov.b32 	%r668, -1;
	vote.sync.ballot.b32 	%r669, %p158, %r668;
	and.b32  	%r670, %r669, %r467;
	or.b32  	%r671, %r670, -2147483648;
	add.s32 	%r672, %r671, -1;
	not.b32 	%r673, %r671;
	and.b32  	%r674, %r673, %r672;
	popc.b32 	%r622, %r674;
	mov.b64 	{%r620, %r625}, %rd804;
	mov.b32 	%r626, 1;
	// begin inline asm
	shfl.sync.down.b32 %r619, %r620, %r626, %r622, %r668;
	// end inline asm
	// begin inline asm
	shfl.sync.down.b32 %r624, %r625, %r626, %r622, %r668;
	// end inline asm
	mov.b64 	%rd305, {%r619, %r624};
	setp.lt.s32 	%p160, %r410, %r622;
	selp.b64 	%rd306, %rd305, 0, %p160;
	add.s64 	%rd307, %rd306, %rd804;
	mov.b64 	{%r630, %r635}, %rd307;
	mov.b32 	%r636, 2;
	// begin inline asm
	shfl.sync.down.b32 %r629, %r630, %r636, %r622, %r668;
	// end inline asm
	// begin inline asm
	shfl.sync.down.b32 %r634, %r635, %r636, %r622, %r668;
	// end inline asm
	mov.b64 	%rd308, {%r629, %r634};
	add.s32 	%r675, %r410, 2;
	setp.gt.s32 	%p161, %r675, %r622;
	selp.b64 	%rd309, 0, %rd308, %p161;
	add.s64 	%rd310, %rd307, %rd309;
	mov.b64 	{%r640, %r645}, %rd310;
	mov.b32 	%r646, 4;
	// begin inline asm
	shfl.sync.down.b32 %r639, %r640, %r646, %r622, %r668;
	// end inline asm
	// begin inline asm
	shfl.sync.down.b32 %r644, %r645, %r646, %r622, %r668;
	// end inline asm
	mov.b64 	%rd311, {%r639, %r644};
	add.s32 	%r676, %r410, 4;
	setp.gt.s32 	%p162, %r676, %r622;
	selp.b64 	%rd312, 0, %rd311, %p162;
	add.s64 	%rd313, %rd312, %rd310;
	mov.b64 	{%r650, %r655}, %rd313;
	mov.b32 	%r656, 8;
	// begin inline asm
	shfl.sync.down.b32 %r649, %r650, %r656, %r622, %r668;
	// end inline asm
	// begin inline asm
	shfl.sync.down.b32 %r654, %r655, %r656, %r622, %r668;
	// end inline asm
	mov.b64 	%rd314, {%r649, %r654};
	add.s32 	%r677, %r410, 8;
	setp.gt.s32 	%p163, %r677, %r622;
	selp.b64 	%rd315, 0, %rd314, %p163;
	add.s64 	%rd316, %rd315, %rd313;
	mov.b64 	{%r660, %r665}, %rd316;
	mov.b32 	%r666, 16;
	// begin inline asm
	shfl.sync.down.b32 %r659, %r660, %r666, %r622, %r668;
	// end inline asm
	// begin inline asm
	shfl.sync.down.b32 %r664, %r665, %r666, %r622, %r668;
	// end inline asm
	mov.b64 	%rd317, {%r659, %r664};
	add.s32 	%r678, %r410, 16;
	setp.gt.s32 	%p164, %r678, %r622;
	selp.b64 	%rd318, 0, %rd317, %p164;
	add.s64 	%rd319, %rd316, %rd801;
	add.s64 	%rd801, %rd319, %rd318;
	add.s32 	%r1456, %r1456, -32;
	bra.uni 	$L__BB87_351;
$L__BB87_356:
	setp.ne.s32 	%p120, %r366, 0;
	@%p120 bra 	$L__BB87_358;
	add.s64 	%rd268, %rd801, %rd94;
	add.s64 	%rd266, %rd97, 512;
	mov.b64 	%rd267, 101;
	// begin inline asm
	st.relaxed.gpu.v2.u64 [%rd266], {%rd267, %rd268};
	// end inline asm
	st.shared.u64 	[_ZZN3cub18CUB_300001_SM_10006detail13unique_by_key28DeviceUniqueByKeySweepKernelINS2_10policy_hubIiiE10Policy1000EN6thrust24THRUST_300001_SM_1000_NS6detail15normal_iteratorINS8_10device_ptrIiEEEESD_SD_SD_PmNS0_13ScanTileStateIyLb1EEEN4cuda3std3__48equal_toIiEEyNS2_11VSMemHelperEEEvT0_T1_T2_T3_T4_T5_T6_T7_iNS1_7vsmem_tEE19static_temp_storage+168], %rd801;
	st.shared.u64 	[_ZZN3cub18CUB_300001_SM_10006detail13unique_by_key28DeviceUniqueByKeySweepKernelINS2_10policy_hubIiiE10Policy1000EN6thrust24THRUST_300001_SM_1000_NS6detail15normal_iteratorINS8_10device_ptrIiEEEESD_SD_SD_PmNS0_13ScanTileStateIyLb1EEEN4cuda3std3__48equal_toIiEEyNS2_11VSMemHelperEEEvT0_T1_T2_T3_T4_T5_T6_T7_iNS1_7vsmem_tEE19static_temp_storage+176], %rd268;
$L__BB87_358:
	setp.ne.s32 	%p121, %r410, 0;
	mov.u64 	%rd805, %rd96;
	@%p121 bra 	$L__BB87_360;
	st.shared.u64 	[_ZZN3cub18CUB_300001_SM_10006detail13unique_by_key28DeviceUniqueByKeySweepKernelINS2_10policy_hubIiiE10Policy1000EN6thrust24THRUST_300001_SM_1000_NS6detail15normal_iteratorINS8_10device_ptrIiEEEESD_SD_SD_PmNS0_13ScanTileStateIyLb1EEEN4cuda3std3__48equal_toIiEEyNS2_11VSMemHelperEEEvT0_T1_T2_T3_T4_T5_T6_T7_iNS1_7vsmem_tEE19static_temp_storage+144], %rd801;
	mov.u64 	%rd805, %rd801;
$L__BB87_360:
	ld.param.u64 	%rd781, [_ZN3cub18CUB_300001_SM_10006detail13unique_by_key28DeviceUniqueByKeySweepKernelINS2_10policy_hubIiiE10Policy1000EN6thrust24THRUST_300001_SM_1000_NS6detail15normal_iteratorINS8_10device_ptrIiEEEESD_SD_SD_PmNS0_13ScanTileStateIyLb1EEEN4cuda3std3__48equal_toIiEEyNS2_11VSMemHelperEEEvT0_T1_T2_T3_T4_T5_T6_T7_iNS1_7vsmem_tE_param_7];
	setp.eq.s32 	%p122, %r366, 0;
	bar.sync 	0;
	mov.u32 	%r535, _ZZN3cub18CUB_300001_SM_10006detail13unique_by_key28DeviceUniqueByKeySweepKernelINS2_10policy_hubIiiE10Policy1000EN6thrust24THRUST_300001_SM_1000_NS6detail15normal_iteratorINS8_10device_ptrIiEEEESD_SD_SD_PmNS0_13ScanTileStateIyLb1EEEN4cuda3std3__48equal_toIiEEyNS2_11VSMemHelperEEEvT0_T1_T2_T3_T4_T5_T6_T7_iNS1_7vsmem_tEE19static_temp_storage;
	ld.shared.u64 	%rd269, [_ZZN3cub18CUB_300001_SM_10006detail13unique_by_key28DeviceUniqueByKeySweepKernelINS2_10policy_hubIiiE10Policy1000EN6thrust24THRUST_300001_SM_1000_NS6detail15normal_iteratorINS8_10device_ptrIiEEEESD_SD_SD_PmNS0_13ScanTileStateIyLb1EEEN4cuda3std3__48equal_toIiEEyNS2_11VSMemHelperEEEvT0_T1_T2_T3_T4_T5_T6_T7_iNS1_7vsmem_tEE19static_temp_storage+144];
	selp.b64 	%rd270, 0, %rd269, %p122;
	add.s64 	%rd271, %rd270, %rd805;
	selp.u64 	%rd272, 1, 0, %p14;
	add.s64 	%rd121, %rd271, %rd272;
	selp.u64 	%rd273, 1, 0, %p15;
	add.s64 	%rd274, %rd273, %rd272;
	add.s64 	%rd122, %rd274, %rd271;
	selp.u64 	%rd275, 1, 0, %p16;
	add.s64 	%rd123, %rd122, %rd275;
	selp.u64 	%rd276, 1, 0, %p17;
	add.s64 	%rd124, %rd123, %rd276;
	selp.u64 	%rd277, 1, 0, %p18;
	add.s64 	%rd125, %rd124, %rd277;
	selp.u64 	%rd278, 1, 0, %p19;
	add.s64 	%rd126, %rd125, %rd278;
	selp.u64 	%rd279, 1, 0, %p20;
	add.s64 	%rd127, %rd126, %rd279;
	selp.u64 	%rd280, 1, 0, %p21;
	add.s64 	%rd128, %rd127, %rd280;
	selp.u64 	%rd281, 1, 0, %p22;
	add.s64 	%rd129, %rd128, %rd281;
	selp.u64 	%rd282, 1, 0, %p23;
	add.s64 	%rd130, %rd129, %rd282;
	selp.u64 	%rd283, 1, 0, %p24;
	add.s64 	%rd131, %rd130, %rd283;
	selp.u64 	%rd284, 1, 0, %p25;
	add.s64 	%rd132, %rd131, %rd284;
	selp.u64 	%rd285, 1, 0, %p26;
	add.s64 	%rd133, %rd132, %rd285;
	ld.shared.v2.u64 	{%rd286, %rd287}, [_ZZN3cub18CUB_300001_SM_10006detail13unique_by_key28DeviceUniqueByKeySweepKernelINS2_10policy_hubIiiE10Policy1000EN6thrust24THRUST_300001_SM_1000_NS6detail15normal_iteratorINS8_10device_ptrIiEEEESD_SD_SD_PmNS0_13ScanTileStateIyLb1EEEN4cuda3std3__48equal_toIiEEyNS2_11VSMemHelperEEEvT0_T1_T2_T3_T4_T5_T6_T7_iNS1_7vsmem_tEE19static_temp_storage+176];
	ld.shared.u64 	%rd134, [_ZZN3cub18CUB_300001_SM_10006detail13unique_by_key28DeviceUniqueByKeySweepKernelINS2_10policy_hubIiiE10Policy1000EN6thrust24THRUST_300001_SM_1000_NS6detail15normal_iteratorINS8_10device_ptrIiEEEESD_SD_SD_PmNS0_13ScanTileStateIyLb1EEEN4cuda3std3__48equal_toIiEEyNS2_11VSMemHelperEEEvT0_T1_T2_T3_T4_T5_T6_T7_iNS1_7vsmem_tEE19static_temp_storage+168];
	mov.u32 	%r536, %ctaid.x;
	mov.u32 	%r537, %nctaid.y;
	mov.u32 	%r538, %ctaid.y;
	mad.lo.s32 	%r539, %r536, %r537, %r538;
	cvt.u64.u32 	%rd288, %r539;
	mul.lo.s64 	%rd289, %rd288, 7168;
	sub.s64 	%rd290, %rd781, %rd289;
	shl.b64 	%rd291, %rd290, 32;
	sub.s64 	%rd292, 30786325577728, %rd291;
	shr.s64 	%rd293, %rd292, 32;
	sub.s64 	%rd808, %rd286, %rd293;
	bar.sync 	0;
	cvt.u32.u64 	%r540, %rd293;
	cvt.u32.u64 	%r541, %rd287;
	sub.s32 	%r374, %r541, %r540;
	cvt.u32.u64 	%r542, %rd271;
	cvt.u32.u64 	%r543, %rd134;
	sub.s32 	%r544, %r542, %r543;
	shl.b32 	%r545, %r544, 2;
	add.s32 	%r375, %r535, %r545;
	not.pred 	%p123, %p14;
	@%p123 bra 	$L__BB87_362;
	st.shared.u32 	[%r375], %r305;
$L__BB87_362:
	cvt.u32.u64 	%r546, %rd134;
	cvt.u32.u64 	%r547, %rd121;
	sub.s32 	%r548, %r547, %r546;
	shl.b32 	%r549, %r548, 2;
	mov.u32 	%r550, _ZZN3cub18CUB_300001_SM_10006detail13unique_by_key28DeviceUniqueByKeySweepKernelINS2_10policy_hubIiiE10Policy1000EN6thrust24THRUST_300001_SM_1000_NS6detail15normal_iteratorINS8_10device_ptrIiEEEESD_SD_SD_PmNS0_13ScanTileStateIyLb1EEEN4cuda3std3__48equal_toIiEEyNS2_11VSMemHelperEEEvT0_T1_T2_T3_T4_T5_T6_T7_iNS1_7vsmem_tEE19static_temp_storage;
	add.s32 	%r376, %r550, %r549;
	not.pred 	%p124, %p15;
	@%p124 bra 	$L__BB87_364;
	st.shared.u32 	[%r376], %r306;
$L__BB87_364:
	cvt.u32.u64 	%r551, %rd134;
	cvt.u32.u64 	%r552, %rd122;
	sub.s32 	%r553, %r552, %r551;
	shl.b32 	%r554, %r553, 2;
	mov.u32 	%r555, _ZZN3cub18CUB_300001_SM_10006detail13unique_by_key28DeviceUniqueByKeySweepKernelINS2_10policy_hubIiiE10Policy1000EN6thrust24THRUST_300001_SM_1000_NS6detail15normal_iteratorINS8_10device_ptrIiEEEESD_SD_SD_PmNS0_13ScanTileStateIyLb1EEEN4cuda3std3__48equal_toIiEEyNS2_11VSMemHelperEEEvT0_T1_T2_T3_T4_T5_T6_T7_iNS1_7vsmem_tEE19static_temp_storage;
	add.s32 	%r377, %r555, %r554;
	not.pred 	%p125, %p16;
	@%p125 bra 	$L__BB87_366;
	st.shared.u32 	[%r377], %r307;
$L__BB87_366:
	cvt.u32.u64 	%r556, %rd134;
	cvt.u32.u64 	%r557, %rd123;
	sub.s32 	%r558, %r557, %r556;
	shl.b32 	%r559, %r558, 2;
	mov.u32 	%r560, _ZZN3cub18CUB_300001_SM_10006detail13unique_by_key28DeviceUniqueByKeySweepKernelINS2_10policy_hubIiiE10Policy1000EN6thrust24THRUST_300001_SM_1000_NS6detail15normal_iteratorINS8_10device_ptrIiEEEESD_SD_SD_PmNS0_13ScanTileStateIyLb1EEEN4cuda3std3__48equal_toIiEEyNS2_11VSMemHelperEEEvT0_T1_T2_T3_T4_T5_T6_T7_iNS1_7vsmem_tEE19static_temp_storage;
	add.s32 	%r378, %r560, %r559;
	not.pred 	%p126, %p17;
	@%p126 bra 	$L__BB87_368;
	st.shared.u32 	[%r378], %r308;
$L__BB87_368:
	cvt.u32.u64 	%r561, %rd134;
	cvt.u32.u64 	%r562, %rd124;
	sub.s32 	%r563, %r562, %r561;
	shl.b32 	%r564, %r563, 2;
	mov.u32 	%r565, _ZZN3cub18CUB_300001_SM_10006detail13unique_by_key28DeviceUniqueByKeySweepKernelINS2_10policy_hubIiiE10Policy1000EN6thrust24THRUST_300001_SM_1000_NS6detail15normal_iteratorINS8_10device_ptrIiEEEESD_SD_SD_PmNS0_13ScanTileStateIyLb1EEEN4cuda3std3__48equal_toIiEEyNS2_11VSMemHelperEEEvT0_T1_T2_T3_T4_T5_T6_T7_iNS1_7vsmem_tEE19static_temp_storage;
	add.s32 	%r379, %r565, %r564;
	not.pred 	%p127, %p18;
	@%p127 bra 	$L__BB87_370;
	st.shared.u32 	[%r379], %r309;
$L__BB87_370:
	cvt.u32.u64 	%r566, %rd134;
	cvt.u32.u64 	%r567, %rd125;
	sub.s32 	%r568, %r567, %r566;
	shl.b32 	%r569, %r568, 2;
	mov.u32 	%r570, _ZZN3cub18CUB_300001_SM_10006detail13unique_by_key28DeviceUniqueByKeySweepKernelINS2_10policy_hubIiiE10Policy1000EN6thrust24THRUST_300001_SM_1000_NS6detail15normal_iteratorINS8_10device_ptrIiEEEESD_SD_SD_PmNS0_13ScanTileStateIyLb1EEEN4cuda3std3__48equal_toIiEEyNS2_11VSMemHelperEEEvT0_T1_T2_T3_T4_T5_T6_T7_iNS1_7vsmem_tEE19static_temp_storage;
	add.s32 	%r380, %r570, %r569;
	not.pred 	%p128, %p19;
	@%p128 bra 	$L__BB87_372;
	st.shared.u32 	[%r380], %r310;
$L__BB87_372:
	cvt.u32.u64 	%r571, %rd134;
	cvt.u32.u64 	%r572, %rd126;
	sub.s32 	%r573, %r572, %r571;
	shl.b32 	%r574, %r573, 2;
	mov.u32 	%r575, _ZZN3cub18CUB_300001_SM_10006detail13unique_by_key28DeviceUniqueByKeySweepKernelINS2_10policy_hubIiiE10Policy1000EN6thrust24THRUST_300001_SM_1000_NS6detail15normal_iteratorINS8_10device_ptrIiEEEESD_SD_SD_PmNS0_13ScanTileStateIyLb1EEEN4cuda3std3__48equal_toIiEEyNS2_11VSMemHelperEEEvT0_T1_T2_T3_T4_T5_T6_T7_iNS1_7vsmem_tEE19static_temp_storage;
	add.s32 	%r381, %r575, %r574;
	not.pred 	%p129, %p20;
	@%p129 bra 	$L__BB87_374;
	st.shared.u32 	[%r381], %r311;
$L__BB87_374:
	cvt.u32.u64 	%r576, %rd134;
	cvt.u32.u64 	%r577, %rd127;
	sub.s32 	%r578, %r577, %r576;
	shl.b32 	%r579, %r578, 2;
	mov.u32 	%r580, _ZZN3cub18CUB_300001_SM_10006detail13unique_by_key28DeviceUniqueByKeySweepKernelINS2_10policy_hubIiiE10Policy1000EN6thrust24THRUST_300001_SM_1000_NS6detail15normal_iteratorINS8_10device_ptrIiEEEESD_SD_SD_PmNS0_13ScanTileStateIyLb1EEEN4cuda3std3__48equal_toIiEEyNS2_11VSMemHelperEEEvT0_T1_T2_T3_T4_T5_T6_T7_iNS1_7vsmem_tEE19static_temp_storage;
	add.s32 	%r382, %r580, %r579;
	not.pred 	%p130, %p21;
	@%p130 bra 	$L__BB87_376;
	st.shared.u32 	[%r382], %r312;
$L__BB87_376:
	cvt.u32.u64 	%r581, %rd134;
	cvt.u32.u64 	%r582, %rd128;
	sub.s32 	%r583, %r582, %r581;
	shl.b32 	%r584, %r583, 2;
	mov.u32 	%r585, _ZZN3cub18CUB_300001_SM_10006detail13unique_by_key28DeviceUniqueByKeySweepKernelINS2_10policy_hubIiiE10Policy1000EN6thrust24THRUST_300001_SM_1000_NS6detail15normal_iteratorINS8_10device_ptrIiEEEESD_SD_SD_PmNS0_13ScanTileStateIyLb1EEEN4cuda3std3__48equal_toIiEEyNS2_11VSMemHelperEEEvT0_T1_T2_T3_T4_T5_T6_T7_iNS1_7vsmem_tEE19static_temp_storage;
	add.s32 	%r383, %r585, %r584;
	not.pred 	%p131, %p22;
	@%p131 bra 	$L__BB87_378;
	st.shared.u32 	[%r383], %r313;
$L__BB87_378:
	cvt.u32.u64 	%r586, %rd134;
	cvt.u32.u64 	%r587, %rd129;
	sub.s32 	%r588, %r587, %r586;
	shl.b32 	%r589, %r588, 2;
	mov.u32 	%r590, _ZZN3cub18CUB_300001_SM_10006detail13unique_by_key28DeviceUniqueByKeySweepKernelINS2_10policy_hubIiiE10Policy1000EN6thrust24THRUST_300001_SM_1000_NS6detail15normal_iteratorINS8_10device_ptrIiEEEESD_SD_SD_PmNS0_13ScanTileStateIyLb1EEEN4cuda3std3__48equal_toIiEEyNS2_11VSMemHelperEEEvT0_T1_T2_T3_T4_T5_T6_T7_iNS1_7vsmem_tEE19static_temp_storage;
	add.s32 	%r384, %r590, %r589;
	not.pred 	%p132, %p23;
	@%p132 bra 	$L__BB87_380;
	st.shared.u32 	[%r384], %r314;
$L__BB87_380:
	cvt.u32.u64 	%r591, %rd134;
	cvt.u32.u64 	%r592, %rd130;
	sub.s32 	%r593, %r592, %r591;
	shl.b32 	%r594, %r593, 2;
	mov.u32 	%r595, _ZZN3cub18CUB_300001_SM_10006detail13unique_by_key28DeviceUniqueByKeySweepKernelINS2_10policy_hubIiiE10Policy1000EN6thrust24THRUST_300001_SM_1000_NS6detail15normal_iteratorINS8_10device_ptrIiEEEESD_SD_SD_PmNS0_13ScanTileStateIyLb1EEEN4cuda3std3__48equal_toIiEEyNS2_11VSMemHelperEEEvT0_T1_T2_T3_T4_T5_T6_T7_iNS1_7vsmem_tEE19static_temp_storage;
	add.s32 	%r385, %r595, %r594;
	not.pred 	%p133, %p24;
	@%p133 bra 	$L__BB87_382;
	st.shared.u32 	[%r385], %r315;
$L__BB87_382:
	cvt.u32.u64 	%r596, %rd134;
	cvt.u32.u64 	%r597, %rd131;
	sub.s32 	%r598, %r597, %r596;
	shl.b32 	%r599, %r598, 2;
	mov.u32 	%r600, _ZZN3cub18CUB_300001_SM_10006detail13unique_by_key28DeviceUniqueByKeySweepKernelINS2_10policy_hubIiiE10Policy1000EN6thrust24THRUST_300001_SM_1000_NS6detail15normal_iteratorINS8_10device_ptrIiEEEESD_SD_SD_PmNS0_13ScanTileStateIyLb1EEEN4cuda3std3__48equal_toIiEEyNS2_11VSMemHelperEEEvT0_T1_T2_T3_T4_T5_T6_T7_iNS1_7vsmem_tEE19static_temp_storage;
	add.s32 	%r386, %r600, %r599;
	not.pred 	%p134, %p25;
	@%p134 bra 	$L__BB87_384;
	st.shared.u32 	[%r386], %r316;
$L__BB87_384:
	cvt.u32.u64 	%r601, %rd134;
	cvt.u32.u64 	%r602, %rd132;
	sub.s32 	%r603, %r602, %r601;
	shl.b32 	%r604, %r603, 2;
	mov.u32 	%r605, _ZZN3cub18CUB_300001_SM_10006detail13unique_by_key28DeviceUniqueByKeySweepKernelINS2_10policy_hubIiiE10Policy1000EN6thrust24THRUST_300001_SM_1000_NS6detail15normal_iteratorINS8_10device_ptrIiEEEESD_SD_SD_PmNS0_13ScanTileStateIyLb1EEEN4cuda3std3__48equal_toIiEEyNS2_11VSMemHelperEEEvT0_T1_T2_T3_T4_T5_T6_T7_iNS1_7vsmem_tEE19static_temp_storage;
	add.s32 	%r387, %r605, %r604;
	not.pred 	%p135, %p26;
	@%p135 bra 	$L__BB87_386;
	st.shared.u32 	[%r387], %r317;
$L__BB87_386:
	cvt.u32.u64 	%r606, %rd134;
	cvt.u32.u64 	%r607, %rd133;
	sub.s32 	%r608, %r607, %r606;
	shl.b32 	%r609, %r608, 2;
	mov.u32 	%r610, _ZZN3cub18CUB_300001_SM_10006detail13unique_by_key28DeviceUniqueByKeySweepKernelINS2_10policy_hubIiiE10Policy1000EN6thrust24THRUST_300001_SM_1000_NS6detail15normal_iteratorINS8_10device_ptrIiEEEESD_SD_SD_PmNS0_13ScanTileStateIyLb1EEEN4cuda3std3__48equal_toIiEEyNS2_11VSMemHelperEEEvT0_T1_T2_T3_T4_T5_T6_T7_iNS1_7vsmem_tEE19static_temp_storage;
	add.s32 	%r388, %r610, %r609;
	not.pred 	%p136, %p27;
	@%p136 bra 	$L__BB87_388;
	st.shared.u32 	[%r388], %r318;
$L__BB87_388:
	bar.sync 	0;
	mov.u32 	%r1460, %tid.x;
	setp.ge.s32 	%p137, %r1460, %r374;
	@%p137 bra 	$L__BB87_391;
	cvt.u64.u32 	%rd294, %r1460;
	add.s64 	%rd295, %rd134, %rd294;
	shl.b64 	%rd296, %rd295, 2;
	add.s64 	%rd806, %rd4, %rd296;
	shl.b32 	%r611, %r1460, 2;
	mov.u32 	%r612, _ZZN3cub18CUB_300001_SM_10006detail13unique_by_key28DeviceUniqueByKeySweepKernelINS2_10policy_hubIiiE10Policy1000EN6thrust24THRUST_300001_SM_1000_NS6detail15normal_iteratorINS8_10device_ptrIiEEEESD_SD_SD_PmNS0_13ScanTileStateIyLb1EEEN4cuda3std3__48equal_toIiEEyNS2_11VSMemHelperEEEvT0_T1_T2_T3_T4_T5_T6_T7_iNS1_7vsmem_tEE19static_temp_storage;
	add.s32 	%r1457, %r612, %r611;
	mov.u32 	%r1458, %r1460;
$L__BB87_390:
	.pragma "nounroll";
	ld.shared.u32 	%r613, [%r1457];
	st.global.u32 	[%rd806], %r613;
	add.s32 	%r1458, %r1458, 512;
	add.s64 	%rd806, %rd806, 2048;
	add.s32 	%r1457, %r1457, 2048;
	setp.lt.s32 	%p138, %r1458, %r374;
	@%p138 bra 	$L__BB87_390;
$L__BB87_391:
	bar.sync 	0;
	bar.sync 	0;
	not.pred 	%p139, %p14;
	@%p139 bra 	$L__BB87_393;
	st.shared.u32 	[%r375], %r349;
$L__BB87_393:
	not.pred 	%p140, %p15;
	@%p140 bra 	$L__BB87_395;
	st.shared.u32 	[%r376], %r348;
$L__BB87_395:
	not.pred 	%p141, %p16;
	@%p141 bra 	$L__BB87_397;
	st.shared.u32 	[%r377], %r351;
$L__BB87_397:
	not.pred 	%p142, %p17;
	@%p142 bra 	$L__BB87_399;
	st.shared.u32 	[%r378], %r350;
$L__BB87_399:
	not.pred 	%p143, %p18;
	@%p143 bra 	$L__BB87_401;
	st.shared.u32 	[%r379], %r353;
$L__BB87_401:
	not.pred 	%p144, %p19;
	@%p144 bra 	$L__BB87_403;
	st.shared.u32 	[%r380], %r352;
$L__BB87_403:
	not.pred 	%p145, %p20;
	@%p145 bra 	$L__BB87_405;
	st.shared.u32 	[%r381], %r355;
$L__BB87_405:
	not.pred 	%p146, %p21;
	@%p146 bra 	$L__BB87_407;
	st.shared.u32 	[%r382], %r354;
$L__BB87_407:
	not.pred 	%p147, %p22;
	@%p147 bra 	$L__BB87_409;
	st.shared.u32 	[%r383], %r357;
$L__BB87_409:
	not.pred 	%p148, %p23;
	@%p148 bra 	$L__BB87_411;
	st.shared.u32 	[%r384], %r356;
$L__BB87_411:
	not.pred 	%p149, %p24;
	@%p149 bra 	$L__BB87_413;
	st.shared.u32 	[%r385], %r359;
$L__BB87_413:
	not.pred 	%p150, %p25;
	@%p150 bra 	$L__BB87_415;
	st.shared.u32 	[%r386], %r358;
$L__BB87_415:
	not.pred 	%p151, %p26;
	@%p151 bra 	$L__BB87_417;
	st.shared.u32 	[%r387], %r361;
$L__BB87_417:
	not.pred 	%p152, %p27;
	@%p152 bra 	$L__BB87_419;
	st.shared.u32 	[%r388], %r360;
$L__BB87_419:
	setp.ge.s32 	%p153, %r1460, %r374;
	bar.sync 	0;
	@%p153 bra 	$L__BB87_422;
	cvt.u64.u32 	%rd297, %r1460;
	add.s64 	%rd298, %rd134, %rd297;
	shl.b64 	%rd299, %rd298, 2;
	add.s64 	%rd807, %rd5, %rd299;
	shl.b32 	%r614, %r1460, 2;
	mov.u32 	%r615, _ZZN3cub18CUB_300001_SM_10006detail13unique_by_key28DeviceUniqueByKeySweepKernelINS2_10policy_hubIiiE10Policy1000EN6thrust24THRUST_300001_SM_1000_NS6detail15normal_iteratorINS8_10device_ptrIiEEEESD_SD_SD_PmNS0_13ScanTileStateIyLb1EEEN4cuda3std3__48equal_toIiEEyNS2_11VSMemHelperEEEvT0_T1_T2_T3_T4_T5_T6_T7_iNS1_7vsmem_tEE19static_temp_storage;
	add.s32 	%r1459, %r615, %r614;
$L__BB87_421:
	.pragma "nounroll";
	ld.shared.u32 	%r616, [%r1459];
	st.global.u32 	[%rd807], %r616;
	add.s32 	%r1460, %r1460, 512;
	add.s64 	%rd807, %rd807, 2048;
	add.s32 	%r1459, %r1459, 2048;
	setp.lt.s32 	%p154, %r1460, %r374;
	@%p154 bra 	$L__BB87_421;
$L__BB87_422:
	bar.sync 	0;
$L__BB87_423:
	mov.u32 	%r880, %tid.x;
	setp.ne.s32 	%p271, %r880, 0;
	@%p271 bra 	$L__BB87_425;
	ld.param.u64 	%rd778, [_ZN3cub18CUB_300001_SM_10006detail13unique_by_key28DeviceUniqueByKeySweepKernelINS2_10policy_hubIiiE10Policy1000EN6thrust24THRUST_300001_SM_1000_NS6detail15normal_iteratorINS8_10device_ptrIiEEEESD_SD_SD_PmNS0_13ScanTileStateIyLb1EEEN4cuda3std3__48equal_toIiEEyNS2_11VSMemHelperEEEvT0_T1_T2_T3_T4_T5_T6_T7_iNS1_7vsmem_tE_param_4];
	cvta.to.global.u64 	%rd464, %rd778;
	st.global.u64 	[%rd464], %rd808;
$L__BB87_425:
	ret;

}
	// .globl	_ZN3cub18CUB_300001_SM_10006detail6reduce28DeviceReduceSingleTileKernelINS2_10policy_hubIN4cuda3std3__45tupleIJblEEEjN6thrust24THRUST_300001_SM_1000_NS8cuda_cub9__find_if7functorIS9_EEE10Policy1000ENSB_12zip_iteratorINS8_IJNSD_26transform_input_iterator_tIbNSB_6detail15normal_iteratorINSB_10device_ptrIiEEEENSK_10functional5actorINSP_9compositeIJNSP_16operator_adaptorINS7_8equal_toIvEEEENSQ_INSP_8argumentILj0EEEEENSQ_INSP_5valueIiEEEEEEEEEEENSB_17counting_iteratorIlNSB_11use_defaultES16_S16_EEEEEEEPS9_jSF_S9_S9_NS7_10__identityEEEvT0_T1_T2_T3_T4_T6_
.visible .entry _ZN3cub18CUB_300001_SM_10006detail6reduce28DeviceReduceSingleTileKernelINS2_10policy_hubIN4cuda3std3__45tupleIJblEEEjN6thrust24THRUST_300001_SM_1000_NS8cuda_cub9__find_if7functorIS9_EEE10Policy1000ENSB_12zip_iteratorINS8_IJNSD_26transform_input_iterator_tIbNSB_6detail15normal_iteratorINSB_10device_ptrIiEEEENSK_10functional5actorINSP_9compositeIJNSP_16operator_adaptorINS7_8equal_toIvEEEENSQ_INSP_8argumentILj0EEEEENSQ_INSP_5valueIiEEEEEEEEEEENSB_17counting_iteratorIlNSB_11use_defaultES16_S16_EEEEEEEPS9_jSF_S9_S9_NS7_10__identityEEEvT0_T1_T2_T3_T4_T6_(
	.param .align 8 .b8 _ZN3cub18CUB_300001_SM_10006detail6reduce28DeviceReduceSingleTileKernelINS2_10policy_hubIN4cuda3std3__45tupleIJblEEEjN6thrust24THRUST_300001_SM_1000_NS8cuda_cub9__find_if7functorIS9_EEE10Policy1000ENSB_12zip_iteratorINS8_IJNSD_26transform_input_iterator_tIbNSB_6detail15normal_iteratorINSB_10device_ptrIiEEEENSK_10functional5actorINSP_9compositeIJNSP_16operator_adaptorINS7_8equal_toIvEEEENSQ_INSP_8argumentILj0EEEEENSQ_INSP_5valueIiEEEEEEEEEEENSB_17counting_iteratorIlNSB_11use_defaultES16_S16_EEEEEEEPS9_jSF_S9_S9_NS7_10__identityEEEvT0_T1_T2_T3_T4_T6__param_0[24],
	.param .u64 .ptr .align 1 _ZN3cub18CUB_300001_SM_10006detail6reduce28DeviceReduceSingleTileKernelINS2_10policy_hubIN4cuda3std3__45tupleIJblEEEjN6thrust24THRUST_300001_SM_1000_NS8cuda_cub9__find_if7functorIS9_EEE10Policy1000ENSB_12zip_iteratorINS8_IJNSD_26transform_input_iterator_tIbNSB_6detail15normal_iteratorINSB_10device_ptrIiEEEENSK_10functional5actorINSP_9compositeIJNSP_16operator_adaptorINS7_8equal_toIvEEEENSQ_INSP_8argumentILj0EEEEENSQ_INSP_5valueIiEEEEEEEEEEENSB_17counting_iteratorIlNSB_11use_defaultES16_S16_EEEEEEEPS9_jSF_S9_S9_NS7_10__identityEEEvT0_T1_T2_T3_T4_T6__param_1,
	.param .u32 _ZN3cub18CUB_300001_SM_10006detail6reduce28DeviceReduceSingleTileKernelINS2_10policy_hubIN4cuda3std3__45tupleIJblEEEjN6thrust24THRUST_300001_SM_1000_NS8cuda_cub9__find_if7functorIS9_EEE10Policy1000ENSB_12zip_iteratorINS8_IJNSD_26transform_input_iterator_tIbNSB_6detail15normal_iteratorINSB_10device_ptrIiEEEENSK_10functional5actorINSP_9compositeIJNSP_16operator_adaptorINS7_8equal_toIvEEEENSQ_INSP_8argumentILj0EEEEENSQ_INSP_5valueIiEEEEEEEEEEENSB_17counting_iteratorIlNSB_11use_defaultES16_S16_EEEEEEEPS9_jSF_S9_S9_NS7_10__identityEEEvT0_T1_T2_T3_T4_T6__param_2,
	.param .align 1 .b8 _ZN3cub18CUB_300001_SM_10006detail6reduce28DeviceReduceSingleTileKernelINS2_10policy_hubIN4cuda3std3__45tupleIJblEEEjN6thrust24THRUST_300001_SM_1000_NS8cuda_cub9__find_if7functorIS9_EEE10Policy1000ENSB_12zip_iteratorINS8_IJNSD_26transform_input_iterator_tIbNSB_6detail15normal_iteratorINSB_10device_ptrIiEEEENSK_10functional5actorINSP_9compositeIJNSP_16operator_adaptorINS7_8equal_toIvEEEENSQ_INSP_8argumentILj0EEEEENSQ_INSP_5valueIiEEEEEEEEEEENSB_17counting_iteratorIlNSB_11use_defaultES16_S16_EEEEEEEPS9_jSF_S9_S9_NS7_10__identityEEEvT0_T1_T2_T3_T4_T6__param_3[1],
	.param .align 8 .b8 _ZN3cub18CUB_300001_SM_10006detail6reduce28DeviceReduceSingleTileKernelINS2_10policy_hubIN4cuda3std3__45tupleIJblEEEjN6thrust24THRUST_300001_SM_1000_NS8cuda_cub9__find_if7functorIS9_EEE10Policy1000ENSB_12zip_iteratorINS8_IJNSD_26transform_input_iterator_tIbNSB_6detail15normal_iteratorINSB_10device_ptrIiEEEENSK_10functional5actorINSP_9compositeIJNSP_16operator_adaptorINS7_8equal_toIvEEEENSQ_INSP_8argumentILj0EEEEENSQ_INSP_5valueIiEEEEEEEEEEENSB_17counting_iteratorIlNSB_11use_defaultES16_S16_EEEEEEEPS9_jSF_S9_S9_NS7_10__identityEEEvT0_T1_T2_T3_T4_T6__param_4[16],
	.param .align 1 .b8 _ZN3cub18CUB_300001_SM_10006detail6reduce28DeviceReduceSingleTileKernelINS2_10policy_hubIN4cuda3std3__45tupleIJblEEEjN6thrust24THRUST_300001_SM_1000_NS8cuda_cub9__find_if7functorIS9_EEE10Policy1000ENSB_12zip_iteratorINS8_IJNSD_26transform_input_iterator_tIbNSB_6detail15normal_iteratorINSB_10device_ptrIiEEEENSK_10functional5actorINSP_9compositeIJNSP_16operator_adaptorINS7_8equal_toIvEEEENSQ_INSP_8argumentILj0EEEEENSQ_INSP_5valueIiEEEEEEEEEEENSB_17counting_iteratorIlNSB_11use_defaultES16_S16_EEEEEEEPS9_jSF_S9_S9_NS7_10__identityEEEvT0_T1_T2_T3_T4_T6__param_5[1]
)
.maxntid 256
.minnctapersm 1
{
	.reg .pred 	%p<329>;
	.reg .b16 	%rs<409>;
	.reg .b32 	%r<479>;
	.reg .b64 	%rd<449>;
	// demoted variable
	.shared .align 8 .b8 _ZZN3cub18CUB_300001_SM_10006detail6reduce28DeviceReduceSingleTileKernelINS2_10policy_hubIN4cuda3std3__45tupleIJblEEEjN6thrust24THRUST_300001_SM_1000_NS8cuda_cub9__find_if7functorIS9_EEE10Policy1000ENSB_12zip_iteratorINS8_IJNSD_26transform_input_iterator_tIbNSB_6detail15normal_iteratorINSB_10device_ptrIiEEEENSK_10functional5actorINSP_9compositeIJNSP_16operator_adaptorINS7_8equal_toIvEEEENSQ_INSP_8argumentILj0EEEEENSQ_INSP_5valueIiEEEEEEEEEEENSB_17counting_iteratorIlNSB_11use_defaultES16_S16_EEEEEEEPS9_jSF_S9_S9_NS7_10__identityEEEvT0_T1_T2_T3_T4_T6_E12temp_storage[152];
	ld.param.u64 	%rd114, [_ZN3cub18CUB_300001_SM_10006detail6reduce28DeviceReduceSingleTileKernelINS2_10policy_hubIN4cuda3std3__45tupleIJblEEEjN6thrust24THRUST_300001_SM_1000_NS8cuda_cub9__find_if7functorIS9_EEE10Policy1000ENSB_12zip_iteratorINS8_IJNSD_26transform_input_iterator_tIbNSB_6detail15normal_iteratorINSB_10device_ptrIiEEEENSK_10functional5actorINSP_9compositeIJNSP_16operator_adaptorINS7_8equal_toIvEEEENSQ_INSP_8argumentILj0EEEEENSQ_INSP_5valueIiEEEEEEEEEEENSB_17counting_iteratorIlNSB_11use_defaultES16_S16_EEEEEEEPS9_jSF_S9_S9_NS7_10__identityEEEvT0_T1_T2_T3_T4_T6__param_4+8];
	ld.param.u64 	%rd113, [_ZN3cub18CUB_300001_SM_10006detail6reduce28DeviceReduceSingleTileKernelINS2_10policy_hubIN4cuda3std3__45tupleIJblEEEjN6thrust24THRUST_300001_SM_1000_NS8cuda_cub9__find_if7functorIS9_EEE10Policy1000ENSB_12zip_iteratorINS8_IJNSD_26transform_input_iterator_tIbNSB_6detail15normal_iteratorINSB_10device_ptrIiEEEENSK_10functional5actorINSP_9compositeIJNSP_16operator_adaptorINS7_8equal_toIvEEEENSQ_INSP_8argumentILj0EEEEENSQ_INSP_5valueIiEEEEEEEEEEENSB_17counting_iteratorIlNSB_11use_defaultES16_S16_EEEEEEEPS9_jSF_S9_S9_NS7_10__identityEEEvT0_T1_T2_T3_T4_T6__param_0+16];
	ld.param.u32 	%r47, [_ZN3cub18CUB_300001_SM_10006detail6reduce28DeviceReduceSingleTileKernelINS2_10policy_hubIN4cuda3std3__45tupleIJblEEEjN6thrust24THRUST_300001_SM_1000_NS8cuda_cub9__find_if7functorIS9_EEE10Policy1000ENSB_12zip_iteratorINS8_IJNSD_26transform_input_iterator_tIbNSB_6detail15normal_iteratorINSB_10device_ptrIiEEEENSK_10functional5actorINSP_9compositeIJNSP_16operator_adaptorINS7_8equal_toIvEEEENSQ_INSP_8argumentILj0EEEEENSQ_INSP_5valueIiEEEEEEEEEEENSB_17counting_iteratorIlNSB_11use_defaultES16_S16_EEEEEEEPS9_jSF_S9_S9_NS7_10__identityEEEvT0_T1_T2_T3_T4_T6__param_0+12];
	ld.param.u64 	%rd112, [_ZN3cub18CUB_300001_SM_10006detail6reduce28DeviceReduceSingleTileKernelINS2_10policy_hubIN4cuda3std3__45tupleIJblEEEjN6thrust24THRUST_300001_SM_1000_NS8cuda_cub9__find_if7functorIS9_EEE10Policy1000ENSB_12zip_iteratorINS8_IJNSD_26transform_input_iterator_tIbNSB_6detail15normal_iteratorINSB_10device_ptrIiEEEENSK_10functional5actorINSP_9compositeIJNSP_16operator_adaptorINS7_8equal_toIvEEEENSQ_INSP_8argumentILj0EEEEENSQ_INSP_5valueIiEEEEEEEEEEENSB_17counting_iteratorIlNSB_11use_defaultES16_S16_EEEEEEEPS9_jSF_S9_S9_NS7_10__identityEEEvT0_T1_T2_T3_T4_T6__param_0];
	ld.param.u64 	%rd115, [_ZN3cub18CUB_300001_SM_10006detail6reduce28DeviceReduceSingleTileKernelINS2_10policy_hubIN4cuda3std3__45tupleIJblEEEjN6thrust24THRUST_300001_SM_1000_NS8cuda_cub9__find_if7functorIS9_EEE10Policy1000ENSB_12zip_iteratorINS8_IJNSD_26transform_input_iterator_tIbNSB_6detail15normal_iteratorINSB_10device_ptrIiEEEENSK_10functional5actorINSP_9compositeIJNSP_16operator_adaptorINS7_8equal_toIvEEEENSQ_INSP_8argumentILj0EEEEENSQ_INSP_5valueIiEEEEEEEEEEENSB_17counting_iteratorIlNSB_11use_defaultES16_S16_EEEEEEEPS9_jSF_S9_S9_NS7_10__identityEEEvT0_T1_T2_T3_T4_T6__param_1];
	ld.param.u32 	%r48, [_ZN3cub18CUB_300001_SM_10006detail6reduce28DeviceReduceSingleTileKernelINS2_10policy_hubIN4cuda3std3__45tupleIJblEEEjN6thrust24THRUST_300001_SM_1000_NS8cuda_cub9__find_if7functorIS9_EEE10Policy1000ENSB_12zip_iteratorINS8_IJNSD_26transform_input_iterator_tIbNSB_6detail15normal_iteratorINSB_10device_ptrIiEEEENSK_10functional5actorINSP_9compositeIJNSP_16operator_adaptorINS7_8equal_toIvEEEENSQ_INSP_8argumentILj0EEEEENSQ_INSP_5valueIiEEEEEEEEEEENSB_17counting_iteratorIlNSB_11use_defaultES16_S16_EEEEEEEPS9_jSF_S9_S9_NS7_10__identityEEEvT0_T1_T2_T3_T4_T6__param_2];
	ld.param.u8 	%rs94, [_ZN3cub18CUB_300001_SM_10006detail6reduce28DeviceReduceSingleTileKernelINS2_10policy_hubIN4cuda3std3__45tupleIJblEEEjN6thrust24THRUST_300001_SM_1000_NS8cuda_cub9__find_if7functorIS9_EEE10Policy1000ENSB_12zip_iteratorINS8_IJNSD_26transform_input_iterator_tIbNSB_6detail15normal_iteratorINSB_10device_ptrIiEEEENSK_10functional5actorINSP_9compositeIJNSP_16operator_adaptorINS7_8equal_toIvEEEENSQ_INSP_8argumentILj0EEEEENSQ_INSP_5valueIiEEEEEEEEEEENSB_17counting_iteratorIlNSB_11use_defaultES16_S16_EEEEEEEPS9_jSF_S9_S9_NS7_10__identityEEEvT0_T1_T2_T3_T4_T6__param_4];
	cvta.to.global.u64 	%rd1, %rd115;
	setp.ne.s32 	%p1, %r48, 0;
	@%p1 bra 	$L__BB88_3;
	mov.u32 	%r464, %tid.x;
	setp.ne.s32 	%p328, %r464, 0;
	@%p328 bra 	$L__BB88_123;
	st.global.u8 	[%rd1], %rs94;
	st.global.u64 	[%rd1+8], %rd114;
	bra.uni 	$L__BB88_123;
$L__BB88_3:
	cvta.to.global.u64 	%rd2, %rd112;
	setp.gt.u32 	%p2, %r48, 1023;
	@%p2 bra 	$L__BB88_80;
	mov.u32 	%r4, %tid.x;
	setp.ge.u32 	%p149, %r4, %r48;
	mov.b16 	%rs377, 0;
	mov.b64 	%rd417, 0;
	mov.u32 	%r468, %r4;
	@%p149 bra 	$L__BB88_6;
	cvt.u64.u32 	%rd279, %r4;
	mul.wide.u32 	%rd280, %r4, 4;
	add.s64 	%rd281, %rd2, %rd280;
	add.s64 	%rd417, %rd113, %rd279;
	ld.global.u32 	%r210, [%rd281];
	setp.eq.s32 	%p150, %r210, %r47;
	selp.u16 	%rs377, 1, 0, %p150;
	add.s32 	%r468, %r4, 256;
$L__BB88_6:
	setp.ge.u32 	%p151, %r468, %r48;
	@%p151 bra 	$L__BB88_18;
	not.b32 	%r211, %r468;
	add.s32 	%r7, %r48, %r211;
	shr.u32 	%r212, %r7, 8;
	add.s32 	%r8, %r212, 1;
	and.b32  	%r9, %r8, 7;
	setp.lt.u32 	%p152, %r7, 1792;
	@%p152 bra 	$L__BB88_10;
	and.b32  	%r213, %r8, 33554424;
	neg.s32 	%r466, %r213;
$L__BB88_9:
	.pragma "nounroll";
	cvt.u64.u32 	%rd283, %r468;
	mul.wide.u32 	%rd284, %r468, 4;
	add.s64 	%rd285, %rd2, %rd284;
	add.s64 	%rd286, %rd113, %rd283;
	ld.global.u32 	%r214, [%rd285];
	setp.eq.s32 	%p153, %r214, %r47;
	selp.u16 	%rs218, 1, 0, %p153;
	and.b16  	%rs219, %rs377, 255;
	setp.ne.s16 	%p155, %rs219, 0;
	and.pred  	%p156, %p155, %p153;
	min.s64 	%rd287, %rd286, %rd417;
	setp.eq.s16 	%p157, %rs219, 0;
	selp.b64 	%rd288, %rd286, %rd417, %p157;
	selp.b16 	%rs220, %rs218, %rs377, %p157;
	selp.b64 	%rd289, %rd287, %rd288, %p156;
	selp.b16 	%rs221, 1, %rs220, %p156;
	and.b16  	%rs222, %rs221, 255;
	add.s64 	%rd290, %rd286, 256;
	ld.global.u32 	%r215, [%rd285+1024];
	setp.eq.s32 	%p158, %r215, %r47;
	selp.u16 	%rs223, 1, 0, %p158;
	setp.ne.s16 	%p160, %rs222, 0;
	and.pred  	%p161, %p160, %p158;
	min.s64 	%rd291, %rd290, %rd289;
	setp.eq.s16 	%p162, %rs222, 0;
	selp.b64 	%rd292, %rd290, %rd289, %p162;
	selp.b16 	%rs224, %rs223, %rs221, %p162;
	selp.b64 	%rd293, %rd291, %rd292, %p161;
	selp.b16 	%rs225, 1, %rs224, %p161;
	and.b16  	%rs226, %rs225, 255;
	add.s64 	%rd294, %rd286, 512;
	ld.global.u32 	%r216, [%rd285+2048];
	setp.eq.s32 	%p163, %r216, %r47;
	selp.u16 	%rs227, 1, 0, %p163;
	setp.ne.s16 	%p165, %rs226, 0;
	and.pred  	%p166, %p165, %p163;
	min.s64 	%rd295, %rd294, %rd293;
	setp.eq.s16 	%p167, %rs226, 0;
	selp.b64 	%rd296, %rd294, %rd293, %p167;
	selp.b16 	%rs228, %rs227, %rs225, %p167;
	selp.b64 	%rd297, %rd295, %rd296, %p166;
	selp.b16 	%rs229, 1, %rs228, %p166;
	and.b16  	%rs230, %rs229, 255;
	add.s64 	%rd298, %rd286, 768;
	ld.global.u32 	%r217, [%rd285+3072];
	setp.eq.s32 	%p168, %r217, %r47;
	selp.u16 	%rs231, 1, 0, %p168;
	setp.ne.s16 	%p170, %rs230, 0;
	and.pred  	%p171, %p170, %p168;
	min.s64 	%rd299, %rd298, %rd297;
	setp.eq.s16 	%p172, %rs230, 0;
	selp.b64 	%rd300, %rd298, %rd297, %p172;
	selp.b16 	%rs232, %rs231, %rs229, %p172;
	selp.b64 	%rd301, %rd299, %rd300, %p171;
	selp.b16 	%rs233, 1, %rs232, %p171;
	and.b16  	%rs234, %rs233, 255;
	add.s64 	%rd302, %rd286, 1024;
	ld.global.u32 	%r218, [%rd285+4096];
	setp.eq.s32 	%p173, %r218, %r47;
	selp.u16 	%rs235, 1, 0, %p173;
	setp.ne.s16 	%p175, %rs234, 0;
	and.pred  	%p176, %p175, %p173;
	min.s64 	%rd303, %rd302, %rd301;
	setp.eq.s16 	%p177, %rs234, 0;
	selp.b64 	%rd304, %rd302, %rd301, %p177;
	selp.b16 	%rs236, %rs235, %rs233, %p177;
	selp.b64 	%rd305, %rd303, %rd304, %p176;
	selp.b16 	%rs237, 1, %rs236, %p176;
	and.b16  	%rs238, %rs237, 255;
	add.s64 	%rd306, %rd286, 1280;
	ld.global.u32 	%r219, [%rd285+5120];
	setp.eq.s32 	%p178, %r219, %r47;
	selp.u16 	%rs239, 1, 0, %p178;
	setp.ne.s16 	%p180, %rs238, 0;
	and.pred  	%p181, %p180, %p178;
	min.s64 	%rd307, %rd306, %rd305;
	setp.eq.s16 	%p182, %rs238, 0;
	selp.b64 	%rd308, %rd306, %rd305, %p182;
	selp.b16 	%rs240, %rs239, %rs237, %p182;
	selp.b64 	%rd309, %rd307, %rd308, %p181;
	selp.b16 	%rs241, 1, %rs240, %p181;
	and.b16  	%rs242, %rs241, 255;
	add.s64 	%rd310, %rd286, 1536;
	ld.global.u32 	%r220, [%rd285+6144];
	setp.eq.s32 	%p183, %r220, %r47;
	selp.u16 	%rs243, 1, 0, %p183;
	setp.ne.s16 	%p185, %rs242, 0;
	and.pred  	%p186, %p185, %p183;
	min.s64 	%rd311, %rd310, %rd309;
	setp.eq.s16 	%p187, %rs242, 0;
	selp.b64 	%rd312, %rd310, %rd309, %p187;
	selp.b16 	%rs244, %rs243, %rs241, %p187;
	selp.b64 	%rd313, %rd311, %rd312, %p186;
	selp.b16 	%rs245, 1, %rs244, %p186;
	and.b16  	%rs246, %rs245, 255;
	add.s64 	%rd314, %rd286, 1792;
	ld.global.u32 	%r221, [%rd285+7168];
	setp.eq.s32 	%p188, %r221, %r47;
	selp.u16 	%rs247, 1, 0, %p188;
	setp.ne.s16 	%p190, %rs246, 0;
	and.pred  	%p191, %p190, %p188;
	min.s64 	%rd315, %rd314, %rd313;
	setp.eq.s16 	%p192, %rs246, 0;
	selp.b64 	%rd316, %rd314, %rd313, %p192;
	selp.b16 	%rs248, %rs247, %rs245, %p192;
	selp.b64 	%rd417, %rd315, %rd316, %p191;
	selp.b16 	%rs377, 1, %rs248, %p191;
	add.s32 	%r468, %r468, 2048;
	add.s32 	%r466, %r466, 8;
	setp.ne.s32 	%p193, %r466, 0;
	@%p193 bra 	$L__BB88_9;
$L__BB88_10:
	setp.eq.s32 	%p194, %r9, 0;
	@%p194 bra 	$L__BB88_18;
	setp.lt.u32 	%p195, %r9, 4;
	@%p195 bra 	$L__BB88_13;
	cvt.u64.u32 	%rd318, %r468;
	mul.wide.u32 	%rd319, %r468, 4;
	add.s64 	%rd320, %rd2, %rd319;
	add.s64 	%rd321, %rd113, %rd318;
	ld.global.u32 	%r222, [%rd320];
	setp.eq.s32 	%p196, %r222, %r47;
	selp.u16 	%rs250, 1, 0, %p196;
	and.b16  	%rs251, %rs377, 255;
	setp.ne.s16 	%p198, %rs251, 0;
	and.pred  	%p199, %p198, %p196;
	min.s64 	%rd322, %rd321, %rd417;
	setp.eq.s16 	%p200, %rs251, 0;
	selp.b64 	%rd323, %rd321, %rd417, %p200;
	selp.b16 	%rs252, %rs250, %rs377, %p200;
	selp.b64 	%rd324, %rd322, %rd323, %p199;
	selp.b16 	%rs253, 1, %rs252, %p199;
	and.b16  	%rs254, %rs253, 255;
	add.s32 	%r223, %r468, 256;
	cvt.u64.u32 	%rd325, %r223;
	add.s64 	%rd326, %rd113, %rd325;
	ld.global.u32 	%r224, [%rd320+1024];
	setp.eq.s32 	%p201, %r224, %r47;
	selp.u16 	%rs255, 1, 0, %p201;
	setp.ne.s16 	%p203, %rs254, 0;
	and.pred  	%p204, %p203, %p201;
	min.s64 	%rd327, %rd326, %rd324;
	setp.eq.s16 	%p205, %rs254, 0;
	selp.b64 	%rd328, %rd326, %rd324, %p205;
	selp.b16 	%rs256, %rs255, %rs253, %p205;
	selp.b64 	%rd329, %rd327, %rd328, %p204;
	selp.b16 	%rs257, 1, %rs256, %p204;
	and.b16  	%rs258, %rs257, 255;
	add.s32 	%r225, %r468, 512;
	cvt.u64.u32 	%rd330, %r225;
	add.s64 	%rd331, %rd113, %rd330;
	ld.global.u32 	%r226, [%rd320+2048];
	setp.eq.s32 	%p206, %r226, %r47;
	selp.u16 	%rs259, 1, 0, %p206;
	setp.ne.s16 	%p208, %rs258, 0;
	and.pred  	%p209, %p208, %p206;
	min.s64 	%rd332, %rd331, %rd329;
	setp.eq.s16 	%p210, %rs258, 0;
	selp.b64 	%rd333, %rd331, %rd329, %p210;
	selp.b16 	%rs260, %rs259, %rs257, %p210;
	selp.b64 	%rd334, %rd332, %rd333, %p209;
	selp.b16 	%rs261, 1, %rs260, %p209;
	and.b16  	%rs262, %rs261, 255;
	add.s32 	%r227, %r468, 768;
	cvt.u64.u32 	%rd335, %r227;
	add.s64 	%rd336, %rd113, %rd335;
	ld.global.u32 	%r228, [%rd320+3072];
	setp.eq.s32 	%p211, %r228, %r47;
	selp.u16 	%rs263, 1, 0, %p211;
	setp.ne.s16 	%p213, %rs262, 0;
	and.pred  	%p214, %p213, %p211;
	min.s64 	%rd337, %rd336, %rd334;
	setp.eq.s16 	%p215, %rs262, 0;
	selp.b64 	%rd338, %rd336, %rd334, %p215;
	selp.b16 	%rs264, %rs263, %rs261, %p215;
	selp.b64 	%rd417, %rd337, %rd338, %p214;
	selp.b16 	%rs377, 1, %rs264, %p214;
	add.s32 	%r468, %r468, 1024;
$L__BB88_13:
	and.b32  	%r229, %r8, 3;
	setp.eq.s32 	%p216, %r229, 0;
	@%p216 bra 	$L__BB88_18;
	setp.eq.s32 	%p217, %r229, 1;
	@%p217 bra 	$L__BB88_16;
	cvt.u64.u32 	%rd340, %r468;
	mul.wide.u32 	%rd341, %r468, 4;
	add.s64 	%rd342, %rd2, %rd341;
	add.s64 	%rd343, %rd113, %rd340;
	ld.global.u32 	%r230, [%rd342];
	setp.eq.s32 	%p218, %r230, %r47;
	selp.u16 	%rs266, 1, 0, %p218;
	and.b16  	%rs267, %rs377, 255;
	setp.ne.s16 	%p220, %rs267, 0;
	and.pred  	%p221, %p220, %p218;
	min.s64 	%rd344, %rd343, %rd417;
	setp.eq.s16 	%p222, %rs267, 0;
	selp.b64 	%rd345, %rd343, %rd417, %p222;
	selp.b16 	%rs268, %rs266, %rs377, %p222;
	selp.b64 	%rd346, %rd344, %rd345, %p221;
	selp.b16 	%rs269, 1, %rs268, %p221;
	and.b16  	%rs270, %rs269, 255;
	add.s32 	%r231, %r468, 256;
	cvt.u64.u32 	%rd347, %r231;
	add.s64 	%rd348, %rd113, %rd347;
	ld.global.u32 	%r232, [%rd342+1024];
	setp.eq.s32 	%p223, %r232, %r47;
	selp.u16 	%rs271, 1, 0, %p223;
	setp.ne.s16 	%p225, %rs270, 0;
	and.pred  	%p226, %p225, %p223;
	min.s64 	%rd349, %rd348, %rd346;
	setp.eq.s16 	%p227, %rs270, 0;
	selp.b64 	%rd350, %rd348, %rd346, %p227;
	selp.b16 	%rs272, %rs271, %rs269, %p227;
	selp.b64 	%rd417, %rd349, %rd350, %p226;
	selp.b16 	%rs377, 1, %rs272, %p226;
	add.s32 	%r468, %r468, 512;
$L__BB88_16:
	and.b32  	%r233, %r7, 256;
	setp.ne.s32 	%p228, %r233, 0;
	@%p228 bra 	$L__BB88_18;
	cvt.u64.u32 	%rd351, %r468;
	mul.wide.u32 	%rd352, %r468, 4;
	add.s64 	%rd353, %rd2, %rd352;
	add.s64 	%rd354, %rd113, %rd351;
	ld.global.u32 	%r234, [%rd353];
	setp.eq.s32 	%p229, %r234, %r47;
	selp.u16 	%rs273, 1, 0, %p229;
	and.b16  	%rs274, %rs377, 255;
	setp.ne.s16 	%p231, %rs274, 0;
	and.pred  	%p232, %p231, %p229;
	min.s64 	%rd355, %rd354, %rd417;
	setp.eq.s16 	%p233, %rs274, 0;
	selp.b64 	%rd356, %rd354, %rd417, %p233;
	selp.b16 	%rs275, %rs273, %rs377, %p233;
	selp.b64 	%rd417, %rd355, %rd356, %p232;
	selp.b16 	%rs377, 1, %rs275, %p232;
$L__BB88_18:
	setp.lt.u32 	%p234, %r48, 256;
	@%p234 bra 	$L__BB88_43;
	// begin inline asm
	mov.u32 %r353, %laneid;
	// end inline asm
	cvt.u32.u16 	%r374, %rs377;
	and.b32  	%r355, %r374, 255;
	mov.b32 	%r371, 1;
	mov.b32 	%r372, 31;
	mov.b32 	%r373, -1;
	// begin inline asm
	shfl.sync.down.b32 %r354, %r355, %r371, %r372, %r373;
	// end inline asm
	// begin inline asm
	shfl.sync.down.b32 %r359, %r360, %r371, %r372, %r373;
	// end inline asm
	mov.b64 	{%r365, %r370}, %rd417;
	// begin inline asm
	shfl.sync.down.b32 %r364, %r365, %r371, %r372, %r373;
	// end inline asm
	// begin inline asm
	shfl.sync.down.b32 %r369, %r370, %r371, %r372, %r373;
	// end inline asm
	mov.b64 	%rd18, {%r364, %r369};
	cvt.u16.u32 	%rs15, %r354;
	setp.gt.s32 	%p284, %r353, 30;
	@%p284 bra 	$L__BB88_23;
	and.b16  	%rs317, %rs377, 255;
	setp.eq.s16 	%p285, %rs317, 0;
	and.b16  	%rs318, %rs15, 255;
	setp.eq.s16 	%p286, %rs318, 0;
	or.pred  	%p287, %p285, %p286;
	@%p287 bra 	$L__BB88_22;
	min.s64 	%rd417, %rd18, %rd417;
	mov.b16 	%rs377, 1;
	bra.uni 	$L__BB88_23;
$L__BB88_22:
	setp.eq.s16 	%p288, %rs317, 0;
	selp.b64 	%rd417, %rd18, %rd417, %p288;
	selp.b16 	%rs377, %rs15, %rs377, %p288;
$L__BB88_23:
	cvt.u32.u16 	%r395, %rs377;
	and.b32  	%r376, %r395, 255;
	mov.b32 	%r392, 2;
	mov.b32 	%r393, 31;
	mov.b32 	%r394, -1;
	// begin inline asm
	shfl.sync.down.b32 %r375, %r376, %r392, %r393, %r394;
	// end inline asm
	// begin inline asm
	shfl.sync.down.b32 %r380, %r381, %r392, %r393, %r394;
	// end inline asm
	mov.b64 	{%r386, %r391}, %rd417;
	// begin inline asm
	shfl.sync.down.b32 %r385, %r386, %r392, %r393, %r394;
	// end inline asm
	// begin inline asm
	shfl.sync.down.b32 %r390, %r391, %r392, %r393, %r394;
	// end inline asm
	mov.b64 	%rd22, {%r385, %r390};
	cvt.u16.u32 	%rs18, %r375;
	setp.gt.s32 	%p289, %r353, 29;
	@%p289 bra 	$L__BB88_27;
	and.b16  	%rs321, %rs377, 255;
	setp.eq.s16 	%p290, %rs321, 0;
	and.b16  	%rs322, %rs18, 255;
	setp.eq.s16 	%p291, %rs322, 0;
	or.pred  	%p292, %p290, %p291;
	@%p292 bra 	$L__BB88_26;
	min.s64 	%rd417, %rd22, %rd417;
	mov.b16 	%rs377, 1;
	bra.uni 	$L__BB88_27;
$L__BB88_26:
	setp.eq.s16 	%p293, %rs321, 0;
	selp.b64 	%rd417, %rd22, %rd417, %p293;
	selp.b16 	%rs377, %rs18, %rs377, %p293;
$L__BB88_27:
	cvt.u32.u16 	%r416, %rs377;
	and.b32  	%r397, %r416, 255;
	mov.b32 	%r413, 4;
	mov.b32 	%r414, 31;
	mov.b32 	%r415, -1;
	// begin inline asm
	shfl.sync.down.b32 %r396, %r397, %r413, %r414, %r415;
	// end inline asm
	// begin inline asm
	shfl.sync.down.b32 %r401, %r402, %r413, %r414, %r415;
	// end inline asm
	mov.b64 	{%r407, %r412}, %rd417;
	// begin inline asm
	shfl.sync.down.b32 %r406, %r407, %r413, %r414, %r415;
	// end inline asm
	// begin inline asm
	shfl.sync.down.b32 %r411, %r412, %r413, %r414, %r415;
	// end inline asm
	mov.b64 	%rd26, {%r406, %r411};
	cvt.u16.u32 	%rs21, %r396;
	setp.gt.s32 	%p294, %r353, 27;
	@%p294 bra 	$L__BB88_31;
	and.b16  	%rs325, %rs377, 255;
	setp.eq.s16 	%p295, %rs325, 0;
	and.b16  	%rs326, %rs21, 255;
	setp.eq.s16 	%p296, %rs326, 0;
	or.pred  	%p297, %p295, %p296;
	@%p297 bra 	$L__BB88_30;
	min.s64 	%rd417, %rd26, %rd417;
	mov.b16 	%rs377, 1;
	bra.uni 	$L__BB88_31;
$L__BB88_30:
	setp.eq.s16 	%p298, %rs325, 0;
	selp.b64 	%rd417, %rd26, %rd417, %p298;
	selp.b16 	%rs377, %rs21, %rs377, %p298;
$L__BB88_31:
	cvt.u32.u16 	%r437, %rs377;
	and.b32  	%r418, %r437, 255;
	mov.b32 	%r434, 8;
	mov.b32 	%r435, 31;
	mov.b32 	%r436, -1;
	// begin inline asm
	shfl.sync.down.b32 %r417, %r418, %r434, %r435, %r436;
	// end inline asm
	// begin inline asm
	shfl.sync.down.b32 %r422, %r423, %r434, %r435, %r436;
	// end inline asm
	mov.b64 	{%r428, %r433}, %rd417;
	// begin inline asm
	shfl.sync.down.b32 %r427, %r428, %r434, %r435, %r436;
	// end inline asm
	// begin inline asm
	shfl.sync.down.b32 %r432, %r433, %r434, %r435, %r436;
	// end inline asm
	mov.b64 	%rd30, {%r427, %r432};
	cvt.u16.u32 	%rs24, %r417;
	setp.gt.s32 	%p299, %r353, 23;
	@%p299 bra 	$L__BB88_35;
	and.b16  	%rs329, %rs377, 255;
	setp.eq.s16 	%p300, %rs329, 0;
	and.b16  	%rs330, %rs24, 255;
	setp.eq.s16 	%p301, %rs330, 0;
	or.pred  	%p302, %p300, %p301;
	@%p302 bra 	$L__BB88_34;
	min.s64 	%rd417, %rd30, %rd417;
	mov.b16 	%rs377, 1;
	bra.uni 	$L__BB88_35;
$L__BB88_34:
	setp.eq.s16 	%p303, %rs329, 0;
	selp.b64 	%rd417, %rd30, %rd417, %p303;
	selp.b16 	%rs377, %rs24, %rs377, %p303;
$L__BB88_35:
	cvt.u32.u16 	%r458, %rs377;
	and.b32  	%r439, %r458, 255;
	mov.b32 	%r455, 16;
	mov.b32 	%r456, 31;
	mov.b32 	%r457, -1;
	// begin inline asm
	shfl.sync.down.b32 %r438, %r439, %r455, %r456, %r457;
	// end inline asm
	// begin inline asm
	shfl.sync.down.b32 %r443, %r444, %r455, %r456, %r457;
	// end inline asm
	mov.b64 	{%r449, %r454}, %rd417;
	// begin inline asm
	shfl.sync.down.b32 %r448, %r449, %r455, %r456, %r457;
	// end inline asm
	// begin inline asm
	shfl.sync.down.b32 %r453, %r454, %r455, %r456, %r457;
	// end inline asm
	mov.b64 	%rd34, {%r448, %r453};
	cvt.u16.u32 	%rs27, %r438;
	setp.gt.s32 	%p304, %r353, 15;
	@%p304 bra 	$L__BB88_39;
	and.b16  	%rs333, %rs377, 255;
	setp.eq.s16 	%p305, %rs333, 0;
	and.b16  	%rs334, %rs27, 255;
	setp.eq.s16 	%p306, %rs334, 0;
	or.pred  	%p307, %p305, %p306;
	@%p307 bra 	$L__BB88_38;
	min.s64 	%rd417, %rd34, %rd417;
	mov.b16 	%rs377, 1;
	bra.uni 	$L__BB88_39;
$L__BB88_38:
	setp.eq.s16 	%p308, %rs333, 0;
	selp.b64 	%rd417, %rd34, %rd417, %p308;
	selp.b16 	%rs377, %rs27, %rs377, %p308;
$L__BB88_39:
	setp.ne.s32 	%p309, %r353, 0;
	@%p309 bra 	$L__BB88_41;
	shr.u32 	%r459, %r4, 1;
	and.b32  	%r460, %r459, 496;
	mov.u32 	%r461, _ZZN3cub18CUB_300001_SM_10006detail6reduce28DeviceReduceSingleTileKernelINS2_10policy_hubIN4cuda3std3__45tupleIJblEEEjN6thrust24THRUST_300001_SM_1000_NS8cuda_cub9__find_if7functorIS9_EEE10Policy1000ENSB_12zip_iteratorINS8_IJNSD_26transform_input_iterator_tIbNSB_6detail15normal_iteratorINSB_10device_ptrIiEEEENSK_10functional5actorINSP_9compositeIJNSP_16operator_adaptorINS7_8equal_toIvEEEENSQ_INSP_8argumentILj0EEEEENSQ_INSP_5valueIiEEEEEEEEEEENSB_17counting_iteratorIlNSB_11use_defaultES16_S16_EEEEEEEPS9_jSF_S9_S9_NS7_10__identityEEEvT0_T1_T2_T3_T4_T6_E12temp_storage;
	add.s32 	%r462, %r461, %r460;
	st.shared.u8 	[%r462+8], %rs377;
	st.shared.u64 	[%r462+16], %rd417;
$L__BB88_41:
	bar.sync 	0;
	setp.ne.s32 	%p310, %r4, 0;
	@%p310 bra 	$L__BB88_121;
	ld.shared.u8 	%rs337, [_ZZN3cub18CUB_300001_SM_10006detail6reduce28DeviceReduceSingleTileKernelINS2_10policy_hubIN4cuda3std3__45tupleIJblEEEjN6thrust24THRUST_300001_SM_1000_NS8cuda_cub9__find_if7functorIS9_EEE10Policy1000ENSB_12zip_iteratorINS8_IJNSD_26transform_input_iterator_tIbNSB_6detail15normal_iteratorINSB_10device_ptrIiEEEENSK_10functional5actorINSP_9compositeIJNSP_16operator_adaptorINS7_8equal_toIvEEEENSQ_INSP_8argumentILj0EEEEENSQ_INSP_5valueIiEEEEEEEEEEENSB_17counting_iteratorIlNSB_11use_defaultES16_S16_EEEEEEEPS9_jSF_S9_S9_NS7_10__identityEEEvT0_T1_T2_T3_T4_T6_E12temp_storage+24];
	ld.shared.u64 	%rd378, [_ZZN3cub18CUB_300001_SM_10006detail6reduce28DeviceReduceSingleTileKernelINS2_10policy_hubIN4cuda3std3__45tupleIJblEEEjN6thrust24THRUST_300001_SM_1000_NS8cuda_cub9__find_if7functorIS9_EEE10Policy1000ENSB_12zip_iteratorINS8_IJNSD_26transform_input_iterator_tIbNSB_6detail15normal_iteratorINSB_10device_ptrIiEEEENSK_10functional5actorINSP_9compositeIJNSP_16operator_adaptorINS7_8equal_toIvEEEENSQ_INSP_8argumentILj0EEEEENSQ_INSP_5valueIiEEEEEEEEEEENSB_17counting_iteratorIlNSB_11use_defaultES16_S16_EEEEEEEPS9_jSF_S9_S9_NS7_10__identityEEEvT0_T1_T2_T3_T4_T6_E12temp_storage+32];
	and.b16  	%rs338, %rs377, 255;
	setp.eq.s16 	%p311, %rs338, 0;
	setp.eq.s16 	%p312, %rs337, 0;
	min.s64 	%rd379, %rd378, %rd417;
	selp.b16 	%rs339, %rs377, 1, %p312;
	selp.b16 	%rs340, %rs337, %rs339, %p311;
	and.b16  	%rs341, %rs340, 255;
	selp.b64 	%rd380, %rd417, %rd379, %p312;
	selp.b64 	%rd381, %rd378, %rd380, %p311;
	ld.shared.u8 	%rs342, [_ZZN3cub18CUB_300001_SM_10006detail6reduce28DeviceReduceSingleTileKernelINS2_10policy_hubIN4cuda3std3__45tupleIJblEEEjN6thrust24THRUST_300001_SM_1000_NS8cuda_cub9__find_if7functorIS9_EEE10Policy1000ENSB_12zip_iteratorINS8_IJNSD_26transform_input_iterator_tIbNSB_6detail15normal_iteratorINSB_10device_ptrIiEEEENSK_10functional5actorINSP_9compositeIJNSP_16operator_adaptorINS7_8equal_toIvEEEENSQ_INSP_8argumentILj0EEEEENSQ_INSP_5valueIiEEEEEEEEEEENSB_17counting_iteratorIlNSB_11use_defaultES16_S16_EEEEEEEPS9_jSF_S9_S9_NS7_10__identityEEEvT0_T1_T2_T3_T4_T6_E12temp_storage+40];
	ld.shared.u64 	%rd382, [_ZZN3cub18CUB_300001_SM_10006detail6reduce28DeviceReduceSingleTileKernelINS2_10policy_hubIN4cuda3std3__45tupleIJblEEEjN6thrust24THRUST_300001_SM_1000_NS8cuda_cub9__find_if7functorIS9_EEE10Policy1000ENSB_12zip_iteratorINS8_IJNSD_26transform_input_iterator_tIbNSB_6detail15normal_iteratorINSB_10device_ptrIiEEEENSK_10functional5actorINSP_9compositeIJNSP_16operator_adaptorINS7_8equal_toIvEEEENSQ_INSP_8argumentILj0EEEEENSQ_INSP_5valueIiEEEEEEEEEEENSB_17counting_iteratorIlNSB_11use_defaultES16_S16_EEEEEEEPS9_jSF_S9_S9_NS7_10__identityEEEvT0_T1_T2_T3_T4_T6_E12temp_storage+48];
	setp.eq.s16 	%p313, %rs341, 0;
	setp.eq.s16 	%p314, %rs342, 0;
	min.s64 	%rd383, %rd382, %rd381;
	selp.b16 	%rs343, %rs340, 1, %p314;
	selp.b16 	%rs344, %rs342, %rs343, %p313;
	and.b16  	%rs345, %rs344, 255;
	selp.b64 	%rd384, %rd381, %rd383, %p314;
	selp.b64 	%rd385, %rd382, %rd384, %p313;
	ld.shared.u8 	%rs346, [_ZZN3cub18CUB_300001_SM_10006detail6reduce28DeviceReduceSingleTileKernelINS2_10policy_hubIN4cuda3std3__45tupleIJblEEEjN6thrust24THRUST_300001_SM_1000_NS8cuda_cub9__find_if7functorIS9_EEE10Policy1000ENSB_12zip_iteratorINS8_IJNSD_26transform_input_iterator_tIbNSB_6detail15normal_iteratorINSB_10device_ptrIiEEEENSK_10functional5actorINSP_9compositeIJNSP_16operator_adaptorINS7_8equal_toIvEEEENSQ_INSP_8argumentILj0EEEEENSQ_INSP_5valueIiEEEEEEEEEEENSB_17counting_iteratorIlNSB_11use_defaultES16_S16_EEEEEEEPS9_jSF_S9_S9_NS7_10__identityEEEvT0_T1_T2_T3_T4_T6_E12temp_storage+56];
	ld.shared.u64 	%rd386, [_ZZN3cub18CUB_300001_SM_10006detail6reduce28DeviceReduceSingleTileKernelINS2_10policy_hubIN4cuda3std3__45tupleIJblEEEjN6thrust24THRUST_300001_SM_1000_NS8cuda_cub9__find_if7functorIS9_EEE10Policy1000ENSB_12zip_iteratorINS8_IJNSD_26transform_input_iterator_tIbNSB_6detail15normal_iteratorINSB_10device_ptrIiEEEENSK_10functional5actorINSP_9compositeIJNSP_16operator_adaptorINS7_8equal_toIvEEEENSQ_INSP_8argumentILj0EEEEENSQ_INSP_5valueIiEEEEEEEEEEENSB_17counting_iteratorIlNSB_11use_defaultES16_S16_EEEEEEEPS9_jSF_S9_S9_NS7_10__identityEEEvT0_T1_T2_T3_T4_T6_E12temp_storage+64];
	setp.eq.s16 	%p315, %rs345, 0;
	setp.eq.s16 	%p316, %rs346, 0;
	min.s64 	%rd387, %rd386, %rd385;
	selp.b16 	%rs347, %rs344, 1, %p316;
	selp.b16 	%rs348, %rs346, %rs347, %p315;
	and.b16  	%rs349, %rs348, 255;
	selp.b64 	%rd388, %rd385, %rd387, %p316;
	selp.b64 	%rd389, %rd386, %rd388, %p315;
	ld.shared.u8 	%rs350, [_ZZN3cub18CUB_300001_SM_10006detail6reduce28DeviceReduceSingleTileKernelINS2_10policy_hubIN4cuda3std3__45tupleIJblEEEjN6thrust24THRUST_300001_SM_1000_NS8cuda_cub9__find_if7functorIS9_EEE10Policy1000ENSB_12zip_iteratorINS8_IJNSD_26transform_input_iterator_tIbNSB_6detail15normal_iteratorINSB_10device_ptrIiEEEENSK_10functional5actorINSP_9compositeIJNSP_16operator_adaptorINS7_8equal_toIvEEEENSQ_INSP_8argumentILj0EEEEENSQ_INSP_5valueIiEEEEEEEEEEENSB_17counting_iteratorIlNSB_11use_defaultES16_S16_EEEEEEEPS9_jSF_S9_S9_NS7_10__identityEEEvT0_T1_T2_T3_T4_T6_E12temp_storage+72];
	ld.shared.u64 	%rd390, [_ZZN3cub18CUB_300001_SM_10006detail6reduce28DeviceReduceSingleTileKernelINS2_10policy_hubIN4cuda3std3__45tupleIJblEEEjN6thrust24THRUST_300001_SM_1000_NS8cuda_cub9__find_if7functorIS9_EEE10Policy1000ENSB_12zip_iteratorINS8_IJNSD_26transform_input_iterator_tIbNSB_6detail15normal_iteratorINSB_10device_ptrIiEEEENSK_10functional5actorINSP_9compositeIJNSP_16operator_adaptorINS7_8equal_toIvEEEENSQ_INSP_8argumentILj0EEEEENSQ_INSP_5valueIiEEEEEEEEEEENSB_17counting_iteratorIlNSB_11use_defaultES16_S16_EEEEEEEPS9_jSF_S9_S9_NS7_10__identityEEEvT0_T1_T2_T3_T4_T6_E12temp_storage+80];
	setp.eq.s16 	%p317, %rs349, 0;
	setp.eq.s16 	%p318, %rs350, 0;
	min.s64 	%rd391, %rd390, %rd389;
	selp.b16 	%rs351, %rs348, 1, %p318;
	selp.b16 	%rs352, %rs350, %rs351, %p317;
	and.b16  	%rs353, %rs352, 255;
	selp.b64 	%rd392, %rd389, %rd391, %p318;
	selp.b64 	%rd393, %rd390, %rd392, %p317;
	ld.shared.u8 	%rs354, [_ZZN3cub18CUB_300001_SM_10006detail6reduce28DeviceReduceSingleTileKernelINS2_10policy_hubIN4cuda3std3__45tupleIJblEEEjN6thrust24THRUST_300001_SM_1000_NS8cuda_cub9__find_if7functorIS9_EEE10Policy1000ENSB_12zip_iteratorINS8_IJNSD_26transform_input_iterator_tIbNSB_6detail15normal_iteratorINSB_10device_ptrIiEEEENSK_10functional5actorINSP_9compositeIJNSP_16operator_adaptorINS7_8equal_toIvEEEENSQ_INSP_8argumentILj0EEEEENSQ_INSP_5valueIiEEEEEEEEEEENSB_17counting_iteratorIlNSB_11use_defaultES16_S16_EEEEEEEPS9_jSF_S9_S9_NS7_10__identityEEEvT0_T1_T2_T3_T4_T6_E12temp_storage+88];
	ld.shared.u64 	%rd394, [_ZZN3cub18CUB_300001_SM_10006detail6reduce28DeviceReduceSingleTileKernelINS2_10policy_hubIN4cuda3std3__45tupleIJblEEEjN6thrust24THRUST_300001_SM_1000_NS8cuda_cub9__find_if7functorIS9_EEE10Policy1000ENSB_12zip_iteratorINS8_IJNSD_26transform_input_iterator_tIbNSB_6detail15normal_iteratorINSB_10device_ptrIiEEEENSK_10functional5actorINSP_9compositeIJNSP_16operator_adaptorINS7_8equal_toIvEEEENSQ_INSP_8argumentILj0EEEEENSQ_INSP_5valueIiEEEEEEEEEEENSB_17counting_iteratorIlNSB_11use_defaultES16_S16_EEEEEEEPS9_jSF_S9_S9_NS7_10__identityEEEvT0_T1_T2_T3_T4_T6_E12temp_storage+96];
	setp.eq.s16 	%p319, %rs353, 0;
	setp.eq.s16 	%p320, %rs354, 0;
	min.s64 	%rd395, %rd394, %rd393;
	selp.b16 	%rs355, %rs352, 1, %p320;
	selp.b16 	%rs356, %rs354, %rs355, %p319;
	and.b16  	%rs357, %rs356, 255;
	selp.b64 	%rd396, %rd393, %rd395, %p320;
	selp.b64 	%rd397, %rd394, %rd396, %p319;
	ld.shared.u8 	%rs358, [_ZZN3cub18CUB_300001_SM_10006detail6reduce28DeviceReduceSingleTileKernelINS2_10policy_hubIN4cuda3std3__45tupleIJblEEEjN6thrust24THRUST_300001_SM_1000_NS8cuda_cub9__find_if7functorIS9_EEE10Policy1000ENSB_12zip_iteratorINS8_IJNSD_26transform_input_iterator_tIbNSB_6detail15normal_iteratorINSB_10device_ptrIiEEEENSK_10functional5actorINSP_9compositeIJNSP_16operator_adaptorINS7_8equal_toIvEEEENSQ_INSP_8argumentILj0EEEEENSQ_INSP_5valueIiEEEEEEEEEEENSB_17counting_iteratorIlNSB_11use_defaultES16_S16_EEEEEEEPS9_jSF_S9_S9_NS7_10__identityEEEvT0_T1_T2_T3_T4_T6_E12temp_storage+104];
	ld.shared.u64 	%rd398, [_ZZN3cub18CUB_300001_SM_10006detail6reduce28DeviceReduceSingleTileKernelINS2_10policy_hubIN4cuda3std3__45tupleIJblEEEjN6thrust24THRUST_300001_SM_1000_NS8cuda_cub9__find_if7functorIS9_EEE10Policy1000ENSB_12zip_iteratorINS8_IJNSD_26transform_input_iterator_tIbNSB_6detail15normal_iteratorINSB_10device_ptrIiEEEENSK_10functional5actorINSP_9compositeIJNSP_16operator_adaptorINS7_8equal_toIvEEEENSQ_INSP_8argumentILj0EEEEENSQ_INSP_5valueIiEEEEEEEEEEENSB_17counting_iteratorIlNSB_11use_defaultES16_S16_EEEEEEEPS9_jSF_S9_S9_NS7_10__identityEEEvT0_T1_T2_T3_T4_T6_E12temp_storage+112];
	setp.eq.s16 	%p321, %rs357, 0;
	setp.eq.s16 	%p322, %rs358, 0;
	min.s64 	%rd399, %rd398, %rd397;
	selp.b16 	%rs359, %rs356, 1, %p322;
	selp.b16 	%rs360, %rs358, %rs359, %p321;
	and.b16  	%rs361, %rs360, 255;
	selp.b64 	%rd400, %rd397, %rd399, %p322;
	selp.b64 	%rd401, %rd398, %rd400, %p321;
	ld.shared.u8 	%rs362, [_ZZN3cub18CUB_300001_SM_10006detail6reduce28DeviceReduceSingleTileKernelINS2_10policy_hubIN4cuda3std3__45tupleIJblEEEjN6thrust24THRUST_300001_SM_1000_NS8cuda_cub9__find_if7functorIS9_EEE10Policy1000ENSB_12zip_iteratorINS8_IJNSD_26transform_input_iterator_tIbNSB_6detail15normal_iteratorINSB_10device_ptrIiEEEENSK_10functional5actorINSP_9compositeIJNSP_16operator_adaptorINS7_8equal_toIvEEEENSQ_INSP_8argumentILj0EEEEENSQ_INSP_5valueIiEEEEEEEEEEENSB_17counting_iteratorIlNSB_11use_defaultES16_S16_EEEEEEEPS9_jSF_S9_S9_NS7_10__identityEEEvT0_T1_T2_T3_T4_T6_E12temp_storage+120];
	ld.shared.u64 	%rd402, [_ZZN3cub18CUB_300001_SM_10006detail6reduce28DeviceReduceSingleTileKernelINS2_10policy_hubIN4cuda3std3__45tupleIJblEEEjN6thrust24THRUST_300001_SM_1000_NS8cuda_cub9__find_if7functorIS9_EEE10Policy1000ENSB_12zip_iteratorINS8_IJNSD_26transform_input_iterator_tIbNSB_6detail15normal_iteratorINSB_10device_ptrIiEEEENSK_10functional5actorINSP_9compositeIJNSP_16operator_adaptorINS7_8equal_toIvEEEENSQ_INSP_8argumentILj0EEEEENSQ_INSP_5valueIiEEEEEEEEEEENSB_17counting_iteratorIlNSB_11use_defaultES16_S16_EEEEEEEPS9_jSF_S9_S9_NS7_10__identityEEEvT0_T1_T2_T3_T4_T6_E12temp_storage+128];
	setp.eq.s16 	%p323, %rs361, 0;
	setp.eq.s16 	%p324, %rs362, 0;
	min.s64 	%rd403, %rd402, %rd401;
	selp.b16 	%rs363, %rs360, 1, %p324;
	selp.b16 	%rs377, %rs362, %rs363, %p323;
	selp.b64 	%rd404, %rd401, %rd403, %p324;
	selp.b64 	%rd417, %rd402, %rd404, %p323;
	bra.uni 	$L__BB88_121;
$L__BB88_43:
	// begin inline asm
	mov.u32 %r235, %laneid;
	// end inline asm
	and.b32  	%r256, %r4, 992;
	add.s32 	%r257, %r256, 32;
	setp.gt.u32 	%p235, %r257, %r48;
	not.b32 	%r258, %r256;
	add.s32 	%r259, %r48, %r258;
	selp.b32 	%r254, %r259, 31, %p235;
	cvt.u32.u16 	%r260, %rs377;
	and.b32  	%r237, %r260, 255;
	mov.b32 	%r253, 1;
	mov.b32 	%r255, -1;
	// begin inline asm
	shfl.sync.down.b32 %r236, %r237, %r253, %r254, %r255;
	// end inline asm
	// begin inline asm
	shfl.sync.down.b32 %r241, %r242, %r253, %r254, %r255;
	// end inline asm
	mov.b64 	{%r247, %r252}, %rd417;
	// begin inline asm
	shfl.sync.down.b32 %r246, %r247, %r253, %r254, %r255;
	// end inline asm
	// begin inline asm
	shfl.sync.down.b32 %r251, %r252, %r253, %r254, %r255;
	// end inline asm
	mov.b64 	%rd39, {%r246, %r251};
	cvt.u16.u32 	%rs31, %r236;
	setp.ge.s32 	%p236, %r235, %r254;
	@%p236 bra 	$L__BB88_47;
	and.b16  	%rs276, %rs377, 255;
	setp.eq.s16 	%p237, %rs276, 0;
	and.b16  	%rs277, %rs31, 255;
	setp.eq.s16 	%p238, %rs277, 0;
	or.pred  	%p239, %p237, %p238;
	@%p239 bra 	$L__BB88_46;
	min.s64 	%rd417, %rd39, %rd417;
	mov.b16 	%rs377, 1;
	bra.uni 	$L__BB88_47;
$L__BB88_46:
	setp.eq.s16 	%p240, %rs276, 0;
	selp.b16 	%rs377, %rs31, %rs377, %p240;
	selp.b64 	%rd417, %rd39, %rd417, %p240;
$L__BB88_47:
	cvt.u32.u16 	%r281, %rs377;
	and.b32  	%r262, %r281, 255;
	mov.b32 	%r278, 2;
	mov.b32 	%r280, -1;
	// begin inline asm
	shfl.sync.down.b32 %r261, %r262, %r278, %r254, %r280;
	// end inline asm
	// begin inline asm
	shfl.sync.down.b32 %r266, %r267, %r278, %r254, %r280;
	// end inline asm
	mov.b64 	{%r272, %r277}, %rd417;
	// begin inline asm
	shfl.sync.down.b32 %r271, %r272, %r278, %r254, %r280;
	// end inline asm
	// begin inline asm
	shfl.sync.down.b32 %r276, %r277, %r278, %r254, %r280;
	// end inline asm
	mov.b64 	%rd43, {%r271, %r276};
	cvt.u16.u32 	%rs34, %r261;
	add.s32 	%r282, %r235, 2;
	setp.gt.s32 	%p241, %r282, %r254;
	@%p241 bra 	$L__BB88_51;
	and.b16  	%rs280, %rs377, 255;
	setp.eq.s16 	%p242, %rs280, 0;
	and.b16  	%rs281, %rs34, 255;
	setp.eq.s16 	%p243, %rs281, 0;
	or.pred  	%p244, %p242, %p243;
	@%p244 bra 	$L__BB88_50;
	min.s64 	%rd417, %rd43, %rd417;
	mov.b16 	%rs377, 1;
	bra.uni 	$L__BB88_51;
$L__BB88_50:
	setp.eq.s16 	%p245, %rs280, 0;
	selp.b16 	%rs377, %rs34, %rs377, %p245;
	selp.b64 	%rd417, %rd43, %rd417, %p245;
$L__BB88_51:
	cvt.u32.u16 	%r303, %rs377;
	and.b32  	%r284, %r303, 255;
	mov.b32 	%r300, 4;
	mov.b32 	%r302, -1;
	// begin inline asm
	shfl.sync.down.b32 %r283, %r284, %r300, %r254, %r302;
	// end inline asm
	// begin inline asm
	shfl.sync.down.b32 %r288, %r289, %r300, %r254, %r302;
	// end inline asm
	mov.b64 	{%r294, %r299}, %rd417;
	// begin inline asm
	shfl.sync.down.b32 %r293, %r294, %r300, %r254, %r302;
	// end inline asm
	// begin inline asm
	shfl.sync.down.b32 %r298, %r299, %r300, %r254, %r302;
	// end inline asm
	mov.b64 	%rd47, {%r293, %r298};
	cvt.u16.u32 	%rs37, %r283;
	add.s32 	%r304, %r235, 4;
	setp.gt.s32 	%p246, %r304, %r254;
	@%p246 bra 	$L__BB88_55;
	and.b16  	%rs284, %rs377, 255;
	setp.eq.s16 	%p247, %rs284, 0;
	and.b16  	%rs285, %rs37, 255;
	setp.eq.s16 	%p248, %rs285, 0;
	or.pred  	%p249, %p247, %p248;
	@%p249 bra 	$L__BB88_54;
	min.s64 	%rd417, %rd47, %rd417;
	mov.b16 	%rs377, 1;
	bra.uni 	$L__BB88_55;
$L__BB88_54:
	setp.eq.s16 	%p250, %rs284, 0;
	selp.b16 	%rs377, %rs37, %rs377, %p250;
	selp.b64 	%rd417, %rd47, %rd417, %p250;
$L__BB88_55:
	cvt.u32.u16 	%r325, %rs377;
	and.b32  	%r306, %r325, 255;
	mov.b32 	%r322, 8;
	mov.b32 	%r324, -1;
	// begin inline asm
	shfl.sync.down.b32 %r305, %r306, %r322, %r254, %r324;
	// end inline asm
	// begin inline asm
	shfl.sync.down.b32 %r310, %r311, %r322, %r254, %r324;
	// end inline asm
	mov.b64 	{%r316, %r321}, %rd417;
	// begin inline asm
	shfl.sync.down.b32 %r315, %r316, %r322, %r254, %r324;
	// end inline asm
	// begin inline asm
	shfl.sync.down.b32 %r320, %r321, %r322, %r254, %r324;
	// end inline asm
	mov.b64 	%rd51, {%r315, %r320};
	cvt.u16.u32 	%rs40, %r305;
	add.s32 	%r326, %r235, 8;
	setp.gt.s32 	%p251, %r326, %r254;
	@%p251 bra 	$L__BB88_59;
	and.b16  	%rs288, %rs377, 255;
	setp.eq.s16 	%p252, %rs288, 0;
	and.b16  	%rs289, %rs40, 255;
	setp.eq.s16 	%p253, %rs289, 0;
	or.pred  	%p254, %p252, %p253;
	@%p254 bra 	$L__BB88_58;
	min.s64 	%rd417, %rd51, %rd417;
	mov.b16 	%rs377, 1;
	bra.uni 	$L__BB88_59;
$L__BB88_58:
	setp.eq.s16 	%p255, %rs288, 0;
	selp.b16 	%rs377, %rs40, %rs377, %p255;
	selp.b64 	%rd417, %rd51, %rd417, %p255;
$L__BB88_59:
	cvt.u32.u16 	%r347, %rs377;
	and.b32  	%r328, %r347, 255;
	mov.b32 	%r344, 16;
	mov.b32 	%r346, -1;
	// begin inline asm
	shfl.sync.down.b32 %r327, %r328, %r344, %r254, %r346;
	// end inline asm
	// begin inline asm
	shfl.sync.down.b32 %r332, %r333, %r344, %r254, %r346;
	// end inline asm
	mov.b64 	{%r338, %r343}, %rd417;
	// begin inline asm
	shfl.sync.down.b32 %r337, %r338, %r344, %r254, %r346;
	// end inline asm
	// begin inline asm
	shfl.sync.down.b32 %r342, %r343, %r344, %r254, %r346;
	// end inline asm
	mov.b64 	%rd55, {%r337, %r342};
	cvt.u16.u32 	%rs43, %r327;
	add.s32 	%r348, %r235, 16;
	setp.gt.s32 	%p256, %r348, %r254;
	@%p256 bra 	$L__BB88_63;
	and.b16  	%rs292, %rs377, 255;
	setp.eq.s16 	%p257, %rs292, 0;
	and.b16  	%rs293, %rs43, 255;
	setp.eq.s16 	%p258, %rs293, 0;
	or.pred  	%p259, %p257, %p258;
	@%p259 bra 	$L__BB88_62;
	min.s64 	%rd417, %rd55, %rd417;
	mov.b16 	%rs377, 1;
	bra.uni 	$L__BB88_63;
$L__BB88_62:
	setp.eq.s16 	%p260, %rs292, 0;
	selp.b16 	%rs377, %rs43, %rs377, %p260;
	selp.b64 	%rd417, %rd55, %rd417, %p260;
$L__BB88_63:
	setp.ne.s32 	%p261, %r235, 0;
	@%p261 bra 	$L__BB88_65;
	shr.u32 	%r349, %r4, 1;
	and.b32  	%r350, %r349, 496;
	mov.u32 	%r351, _ZZN3cub18CUB_300001_SM_10006detail6reduce28DeviceReduceSingleTileKernelINS2_10policy_hubIN4cuda3std3__45tupleIJblEEEjN6thrust24THRUST_300001_SM_1000_NS8cuda_cub9__find_if7functorIS9_EEE10Policy1000ENSB_12zip_iteratorINS8_IJNSD_26transform_input_iterator_tIbNSB_6detail15normal_iteratorINSB_10device_ptrIiEEEENSK_10functional5actorINSP_9compositeIJNSP_16operator_adaptorINS7_8equal_toIvEEEENSQ_INSP_8argumentILj0EEEEENSQ_INSP_5valueIiEEEEEEEEEEENSB_17counting_iteratorIlNSB_11use_defaultES16_S16_EEEEEEEPS9_jSF_S9_S9_NS7_10__identityEEEvT0_T1_T2_T3_T4_T6_E12temp_storage;
	add.s32 	%r352, %r351, %r350;
	st.shared.u8 	[%r352+8], %rs377;
	st.shared.u64 	[%r352+16], %rd417;
$L__BB88_65:
	bar.sync 	0;
	setp.ne.s32 	%p262, %r4, 0;
	@%p262 bra 	$L__BB88_121;
	setp.lt.u32 	%p263, %r48, 33;
	@%p263 bra 	$L__BB88_68;
	ld.shared.u8 	%rs296, [_ZZN3cub18CUB_300001_SM_10006detail6reduce28DeviceReduceSingleTileKernelINS2_10policy_hubIN4cuda3std3__45tupleIJblEEEjN6thrust24THRUST_300001_SM_1000_NS8cuda_cub9__find_if7functorIS9_EEE10Policy1000ENSB_12zip_iteratorINS8_IJNSD_26transform_input_iterator_tIbNSB_6detail15normal_iteratorINSB_10device_ptrIiEEEENSK_10functional5actorINSP_9compositeIJNSP_16operator_adaptorINS7_8equal_toIvEEEENSQ_INSP_8argumentILj0EEEEENSQ_INSP_5valueIiEEEEEEEEEEENSB_17counting_iteratorIlNSB_11use_defaultES16_S16_EEEEEEEPS9_jSF_S9_S9_NS7_10__identityEEEvT0_T1_T2_T3_T4_T6_E12temp_storage+24];
	ld.shared.u64 	%rd357, [_ZZN3cub18CUB_300001_SM_10006detail6reduce28DeviceReduceSingleTileKernelINS2_10policy_hubIN4cuda3std3__45tupleIJblEEEjN6thrust24THRUST_300001_SM_1000_NS8cuda_cub9__find_if7functorIS9_EEE10Policy1000ENSB_12zip_iteratorINS8_IJNSD_26transform_input_iterator_tIbNSB_6detail15normal_iteratorINSB_10device_ptrIiEEEENSK_10functional5actorINSP_9compositeIJNSP_16operator_adaptorINS7_8equal_toIvEEEENSQ_INSP_8argumentILj0EEEEENSQ_INSP_5valueIiEEEEEEEEEEENSB_17counting_iteratorIlNSB_11use_defaultES16_S16_EEEEEEEPS9_jSF_S9_S9_NS7_10__identityEEEvT0_T1_T2_T3_T4_T6_E12temp_storage+32];
	and.b16  	%rs297, %rs377, 255;
	setp.eq.s16 	%p264, %rs297, 0;
	setp.eq.s16 	%p265, %rs296, 0;
	min.s64 	%rd358, %rd357, %rd417;
	selp.b16 	%rs298, %rs377, 1, %p265;
	selp.b16 	%rs377, %rs296, %rs298, %p264;
	selp.b64 	%rd359, %rd417, %rd358, %p265;
	selp.b64 	%rd417, %rd357, %rd359, %p264;
$L__BB88_68:
	setp.lt.u32 	%p266, %r48, 65;
	@%p266 bra 	$L__BB88_70;
	ld.shared.u8 	%rs299, [_ZZN3cub18CUB_300001_SM_10006detail6reduce28DeviceReduceSingleTileKernelINS2_10policy_hubIN4cuda3std3__45tupleIJblEEEjN6thrust24THRUST_300001_SM_1000_NS8cuda_cub9__find_if7functorIS9_EEE10Policy1000ENSB_12zip_iteratorINS8_IJNSD_26transform_input_iterator_tIbNSB_6detail15normal_iteratorINSB_10device_ptrIiEEEENSK_10functional5actorINSP_9compositeIJNSP_16operator_adaptorINS7_8equal_toIvEEEENSQ_INSP_8argumentILj0EEEEENSQ_INSP_5valueIiEEEEEEEEEEENSB_17counting_iteratorIlNSB_11use_defaultES16_S16_EEEEEEEPS9_jSF_S9_S9_NS7_10__identityEEEvT0_T1_T2_T3_T4_T6_E12temp_storage+40];
	ld.shared.u64 	%rd360, [_ZZN3cub18CUB_300001_SM_10006detail6reduce28DeviceReduceSingleTileKernelINS2_10policy_hubIN4cuda3std3__45tupleIJblEEEjN6thrust24THRUST_300001_SM_1000_NS8cuda_cub9__find_if7functorIS9_EEE10Policy1000ENSB_12zip_iteratorINS8_IJNSD_26transform_input_iterator_tIbNSB_6detail15normal_iteratorINSB_10device_ptrIiEEEENSK_10functional5actorINSP_9compositeIJNSP_16operator_adaptorINS7_8equal_toIvEEEENSQ_INSP_8argumentILj0EEEEENSQ_INSP_5valueIiEEEEEEEEEEENSB_17counting_iteratorIlNSB_11use_defaultES16_S16_EEEEEEEPS9_jSF_S9_S9_NS7_10__identityEEEvT0_T1_T2_T3_T4_T6_E12temp_storage+48];
	and.b16  	%rs300, %rs377, 255;
	setp.eq.s16 	%p267, %rs300, 0;
	setp.eq.s16 	%p268, %rs299, 0;
	min.s64 	%rd361, %rd360, %rd417;
	selp.b16 	%rs301, %rs377, 1, %p268;
	selp.b16 	%rs377, %rs299, %rs301, %p267;
	selp.b64 	%rd362, %rd417, %rd361, %p268;
	selp.b64 	%rd417, %rd360, %rd362, %p267;
$L__BB88_70:
	setp.lt.u32 	%p269, %r48, 97;
	@%p269 bra 	$L__BB88_72;
	ld.shared.u8 	%rs302, [_ZZN3cub18CUB_300001_SM_10006detail6reduce28DeviceReduceSingleTileKernelINS2_10policy_hubIN4cuda3std3__45tupleIJblEEEjN6thrust24THRUST_300001_SM_1000_NS8cuda_cub9__find_if7functorIS9_EEE10Policy1000ENSB_12zip_iteratorINS8_IJNSD_26transform_input_iterator_tIbNSB_6detail15normal_iteratorINSB_10device_ptrIiEEEENSK_10functional5actorINSP_9compositeIJNSP_16operator_adaptorINS7_8equal_toIvEEEENSQ_INSP_8argumentILj0EEEEENSQ_INSP_5valueIiEEEEEEEEEEENSB_17counting_iteratorIlNSB_11use_defaultES16_S16_EEEEEEEPS9_jSF_S9_S9_NS7_10__identityEEEvT0_T1_T2_T3_T4_T6_E12temp_storage+56];
	ld.shared.u64 	%rd363, [_ZZN3cub18CUB_300001_SM_10006detail6reduce28DeviceReduceSingleTileKernelINS2_10policy_hubIN4cuda3std3__45tupleIJblEEEjN6thrust24THRUST_300001_SM_1000_NS8cuda_cub9__find_if7functorIS9_EEE10Policy1000ENSB_12zip_iteratorINS8_IJNSD_26transform_input_iterator_tIbNSB_6detail15normal_iteratorINSB_10device_ptrIiEEEENSK_10functional5actorINSP_9compositeIJNSP_16operator_adaptorINS7_8equal_toIvEEEENSQ_INSP_8argumentILj0EEEEENSQ_INSP_5valueIiEEEEEEEEEEENSB_17counting_iteratorIlNSB_11use_defaultES16_S16_EEEEEEEPS9_jSF_S9_S9_NS7_10__identityEEEvT0_T1_T2_T3_T4_T6_E12temp_storage+64];
	and.b16  	%rs303, %rs377, 255;
	setp.eq.s16 	%p270, %rs303, 0;
	setp.eq.s16 	%p271, %rs302, 0;
	min.s64 	%rd364, %rd363, %rd417;
	selp.b16 	%rs304, %rs377, 1, %p271;
	selp.b16 	%rs377, %rs302, %rs304, %p270;
	selp.b64 	%rd365, %rd417, %rd364, %p271;
	selp.b64 	%rd417, %rd363, %rd365, %p270;
$L__BB88_72:
	setp.lt.u32 	%p272, %r48, 129;
	@%p272 bra 	$L__BB88_74;
	ld.shared.u8 	%rs305, [_ZZN3cub18CUB_300001_SM_10006detail6reduce28DeviceReduceSingleTileKernelINS2_10policy_hubIN4cuda3std3__45tupleIJblEEEjN6thrust24THRUST_300001_SM_1000_NS8cuda_cub9__find_if7functorIS9_EEE10Policy1000ENSB_12zip_iteratorINS8_IJNSD_26transform_input_iterator_tIbNSB_6detail15normal_iteratorINSB_10device_ptrIiEEEENSK_10functional5actorINSP_9compositeIJNSP_16operator_adaptorINS7_8equal_toIvEEEENSQ_INSP_8argumentILj0EEEEENSQ_INSP_5valueIiEEEEEEEEEEENSB_17counting_iteratorIlNSB_11use_defaultES16_S16_EEEEEEEPS9_jSF_S9_S9_NS7_10__identityEEEvT0_T1_T2_T3_T4_T6_E12temp_storage+72];
	ld.shared.u64 	%rd366, [_ZZN3cub18CUB_300001_SM_10006detail6reduce28DeviceReduceSingleTileKernelINS2_10policy_hubIN4cuda3std3__45tupleIJblEEEjN6thrust24THRUST_300001_SM_1000_NS8cuda_cub9__find_if7functorIS9_EEE10Policy1000ENSB_12zip_iteratorINS8_IJNSD_26transform_input_iterator_tIbNSB_6detail15normal_iteratorINSB_10device_ptrIiEEEENSK_10functional5actorINSP_9compositeIJNSP_16operator_adaptorINS7_8equal_toIvEEEENSQ_INSP_8argumentILj0EEEEENSQ_INSP_5valueIiEEEEEEEEEEENSB_17counting_iteratorIlNSB_11use_defaultES16_S16_EEEEEEEPS9_jSF_S9_S9_NS7_10__identityEEEvT0_T1_T2_T3_T4_T6_E12temp_storage+80];
	and.b16  	%rs306, %rs377, 255;
	setp.eq.s16 	%p273, %rs306, 0;
	setp.eq.s16 	%p274, %rs305, 0;
	min.s64 	%rd367, %rd366, %rd417;
	selp.b16 	%rs307, %rs377, 1, %p274;
	selp.b16 	%rs377, %rs305, %rs307, %p273;
	selp.b64 	%rd368, %rd417, %rd367, %p274;
	selp.b64 	%rd417, %rd366, %rd368, %p273;
$L__BB88_74:
	setp.lt.u32 	%p275, %r48, 161;
	@%p275 bra 	$L__BB88_76;
	ld.shared.u8 	%rs308, [_ZZN3cub18CUB_300001_SM_10006detail6reduce28DeviceReduceSingleTileKernelINS2_10policy_hubIN4cuda3std3__45tupleIJblEEEjN6thrust24THRUST_300001_SM_1000_NS8cuda_cub9__find_if7functorIS9_EEE10Policy1000ENSB_12zip_iteratorINS8_IJNSD_26transform_input_iterator_tIbNSB_6detail15normal_iteratorINSB_10device_ptrIiEEEENSK_10functional5actorINSP_9compositeIJNSP_16operator_adaptorINS7_8equal_toIvEEEENSQ_INSP_8argumentILj0EEEEENSQ_INSP_5valueIiEEEEEEEEEEENSB_17counting_iteratorIlNSB_11use_defaultES16_S16_EEEEEEEPS9_jSF_S9_S9_NS7_10__identityEEEvT0_T1_T2_T3_T4_T6_E12temp_storage+88];
	ld.shared.u64 	%rd369, [_ZZN3cub18CUB_300001_SM_10006detail6reduce28DeviceReduceSingleTileKernelINS2_10policy_hubIN4cuda3std3__45tupleIJblEEEjN6thrust24THRUST_300001_SM_1000_NS8cuda_cub9__find_if7functorIS9_EEE10Policy1000ENSB_12zip_iteratorINS8_IJNSD_26transform_input_iterator_tIbNSB_6detail15normal_iteratorINSB_10device_ptrIiEEEENSK_10functional5actorINSP_9compositeIJNSP_16operator_adaptorINS7_8equal_toIvEEEENSQ_INSP_8argumentILj0EEEEENSQ_INSP_5valueIiEEEEEEEEEEENSB_17counting_iteratorIlNSB_11use_defaultES16_S16_EEEEEEEPS9_jSF_S9_S9_NS7_10__identityEEEvT0_T1_T2_T3_T4_T6_E12temp_storage+96];
	and.b16  	%rs309, %rs377, 255;
	setp.eq.s16 	%p276, %rs309, 0;
	setp.eq.s16 	%p277, %rs308, 0;
	min.s64 	%rd370, %rd369, %rd417;
	selp.b16 	%rs310, %rs377, 1, %p277;
	selp.b16 	%rs377, %rs308, %rs310, %p276;
	selp.b64 	%rd371, %rd417, %rd370, %p277;
	selp.b64 	%rd417, %rd369, %rd371, %p276;
$L__BB88_76:
	setp.lt.u32 	%p278, %r48, 193;
	@%p278 bra 	$L__BB88_78;
	ld.shared.u8 	%rs311, [_ZZN3cub18CUB_300001_SM_10006detail6reduce28DeviceReduceSingleTileKernelINS2_10policy_hubIN4cuda3std3__45tupleIJblEEEjN6thrust24THRUST_300001_SM_1000_NS8cuda_cub9__find_if7functorIS9_EEE10Policy1000ENSB_12zip_iteratorINS8_IJNSD_26transform_input_iterator_tIbNSB_6detail15normal_iteratorINSB_10device_ptrIiEEEENSK_10functional5actorINSP_9compositeIJNSP_16operator_adaptorINS7_8equal_toIvEEEENSQ_INSP_8argumentILj0EEEEENSQ_INSP_5valueIiEEEEEEEEEEENSB_17counting_iteratorIlNSB_11use_defaultES16_S16_EEEEEEEPS9_jSF_S9_S9_NS7_10__identityEEEvT0_T1_T2_T3_T4_T6_E12temp_storage+104];
	ld.shared.u64 	%rd372, [_ZZN3cub18CUB_300001_SM_10006detail6reduce28DeviceReduceSingleTileKernelINS2_10policy_hubIN4cuda3std3__45tupleIJblEEEjN6thrust24THRUST_300001_SM_1000_NS8cuda_cub9__find_if7functorIS9_EEE10Policy1000ENSB_12zip_iteratorINS8_IJNSD_26transform_input_iterator_tIbNSB_6detail15normal_iteratorINSB_10device_ptrIiEEEENSK_10functional5actorINSP_9compositeIJNSP_16operator_adaptorINS7_8equal_toIvEEEENSQ_INSP_8argumentILj0EEEEENSQ_INSP_5valueIiEEEEEEEEEEENSB_17counting_iteratorIlNSB_11use_defaultES16_S16_EEEEEEEPS9_jSF_S9_S9_NS7_10__identityEEEvT0_T1_T2_T3_T4_T6_E12temp_storage+112];
	and.b16  	%rs312, %rs377, 255;
	setp.eq.s16 	%p279, %rs312, 0;
	setp.eq.s16 	%p280, %rs311, 0;
	min.s64 	%rd373, %rd372, %rd417;
	selp.b16 	%rs313, %rs377, 1, %p280;
	selp.b16 	%rs377, %rs311, %rs313, %p279;
	selp.b64 	%rd374, %rd417, %rd373, %p280;
	selp.b64 	%rd417, %rd372, %rd374, %p279;
$L__BB88_78:
	setp.lt.u32 	%p281, %r48, 225;
	@%p281 bra 	$L__BB88_121;
	ld.shared.u8 	%rs314, [_ZZN3cub18CUB_300001_SM_10006detail6reduce28DeviceReduceSingleTileKernelINS2_10policy_hubIN4cuda3std3__45tupleIJblEEEjN6thrust24THRUST_300001_SM_1000_NS8cuda_cub9__find_if7functorIS9_EEE10Policy1000ENSB_12zip_iteratorINS8_IJNSD_26transform_input_iterator_tIbNSB_6detail15normal_iteratorINSB_10device_ptrIiEEEENSK_10functional5actorINSP_9compositeIJNSP_16operator_adaptorINS7_8equal_toIvEEEENSQ_INSP_8argumentILj0EEEEENSQ_INSP_5valueIiEEEEEEEEEEENSB_17counting_iteratorIlNSB_11use_defaultES16_S16_EEEEEEEPS9_jSF_S9_S9_NS7_10__identityEEEvT0_T1_T2_T3_T4_T6_E12temp_storage+120];
	ld.shared.u64 	%rd375, [_ZZN3cub18CUB_300001_SM_10006detail6reduce28DeviceReduceSingleTileKernelINS2_10policy_hubIN4cuda3std3__45tupleIJblEEEjN6thrust24THRUST_300001_SM_1000_NS8cuda_cub9__find_if7functorIS9_EEE10Policy1000ENSB_12zip_iteratorINS8_IJNSD_26transform_input_iterator_tIbNSB_6detail15normal_iteratorINSB_10device_ptrIiEEEENSK_10functional5actorINSP_9compositeIJNSP_16operator_adaptorINS7_8equal_toIvEEEENSQ_INSP_8argumentILj0EEEEENSQ_INSP_5valueIiEEEEEEEEEEENSB_17counting_iteratorIlNSB_11use_defaultES16_S16_EEEEEEEPS9_jSF_S9_S9_NS7_10__identityEEEvT0_T1_T2_T3_T4_T6_E12temp_storage+128];
	and.b16  	%rs315, %rs377, 255;
	setp.eq.s16 	%p282, %rs315, 0;
	setp.eq.s16 	%p283, %rs314, 0;
	min.s64 	%rd376, %rd375, %rd417;
	selp.b16 	%rs316, %rs377, 1, %p283;
	selp.b16 	%rs377, %rs314, %rs316, %p282;
	selp.b64 	%rd377, %rd417, %rd376, %p283;
	selp.b64 	%rd417, %rd375, %rd377, %p282;
	bra.uni 	$L__BB88_121;
$L__BB88_80:
	mov.u32 	%r23, %tid.x;
	cvt.u64.u32 	%rd72, %r23;
	mul.wide.u32 	%rd116, %r23, 4;
	add.s64 	%rd73, %rd2, %rd116;
	ld.global.u32 	%r50, [%rd73];
	setp.eq.s32 	%p3, %r50, %r47;
	add.s32 	%r51, %r23, 256;
	cvt.u64.u32 	%rd117, %r51;
	ld.global.u32 	%r52, [%rd73+1024];
	setp.eq.s32 	%p4, %r52, %r47;
	add.s32 	%r54, %r23, 512;
	cvt.u64.u32 	%rd118, %r54;
	add.s64 	%rd119, %rd113, %rd118;
	ld.global.u32 	%r55, [%rd73+2048];
	setp.eq.s32 	%p5, %r55, %r47;
	add.s64 	%rd120, %rd119, 256;
	ld.global.u32 	%r56, [%rd73+3072];
	setp.eq.s32 	%p7, %r56, %r47;
	or.pred  	%p9, %p3, %p4;
	selp.b64 	%rd121, %rd72, %rd117, %p3;
	add.s64 	%rd122, %rd113, %rd121;
	min.s64 	%rd123, %rd119, %rd122;
	selp.b64 	%rd124, %rd123, %rd122, %p5;
	or.pred  	%p10, %p9, %p5;
	selp.b64 	%rd125, %rd124, %rd119, %p9;
	min.s64 	%rd126, %rd120, %rd125;
	selp.b64 	%rd127, %rd126, %rd125, %p7;
	or.pred  	%p11, %p10, %p7;
	selp.u16 	%rs377, 1, 0, %p11;
	selp.b64 	%rd417, %rd127, %rd120, %p10;
	add.s32 	%r24, %r48, -1024;
	setp.lt.u32 	%p12, %r24, 1024;
	mov.b32 	%r472, 1024;
	@%p12 bra 	$L__BB88_84;
	mov.b32 	%r472, 1024;
$L__BB88_82:
	cvt.u64.u32 	%rd128, %r472;
	add.s64 	%rd129, %rd72, %rd128;
	mul.wide.u32 	%rd130, %r472, 4;
	add.s64 	%rd131, %rd73, %rd130;
	add.s64 	%rd132, %rd129, %rd113;
	ld.global.u32 	%r58, [%rd131];
	setp.eq.s32 	%p13, %r58, %r47;
	add.s64 	%rd133, %rd132, 256;
	ld.global.u32 	%r59, [%rd131+1024];
	setp.eq.s32 	%p14, %r59, %r47;
	selp.u16 	%rs95, 1, 0, %p14;
	add.s64 	%rd134, %rd132, 512;
	ld.global.u32 	%r60, [%rd131+2048];
	setp.eq.s32 	%p15, %r60, %r47;
	selp.u16 	%rs96, 1, 0, %p15;
	add.s64 	%rd135, %rd132, 768;
	ld.global.u32 	%r61, [%rd131+3072];
	setp.eq.s32 	%p16, %r61, %r47;
	selp.u16 	%rs97, 1, 0, %p16;
	and.b16  	%rs98, %rs377, 255;
	setp.eq.s16 	%p17, %rs98, 0;
	selp.u16 	%rs99, 1, 0, %p13;
	min.s64 	%rd136, %rd132, %rd417;
	selp.b16 	%rs100, 1, %rs377, %p13;
	selp.b64 	%rd137, %rd136, %rd417, %p13;
	selp.b16 	%rs101, %rs99, %rs100, %p17;
	and.b16  	%rs102, %rs101, 255;
	selp.b64 	%rd138, %rd132, %rd137, %p17;
	setp.eq.s16 	%p18, %rs102, 0;
	min.s64 	%rd139, %rd133, %rd138;
	selp.b16 	%rs103, 1, %rs101, %p14;
	selp.b64 	%rd140, %rd139, %rd138, %p14;
	selp.b16 	%rs104, %rs95, %rs103, %p18;
	and.b16  	%rs105, %rs104, 255;
	selp.b64 	%rd141, %rd133, %rd140, %p18;
	setp.eq.s16 	%p19, %rs105, 0;
	min.s64 	%rd142, %rd134, %rd141;
	selp.b16 	%rs106, 1, %rs104, %p15;
	selp.b64 	%rd143, %rd142, %rd141, %p15;
	selp.b16 	%rs107, %rs96, %rs106, %p19;
	and.b16  	%rs108, %rs107, 255;
	selp.b64 	%rd144, %rd134, %rd143, %p19;
	setp.eq.s16 	%p20, %rs108, 0;
	min.s64 	%rd145, %rd135, %rd144;
	selp.b16 	%rs109, 1, %rs107, %p16;
	selp.b64 	%rd146, %rd145, %rd144, %p16;
	selp.b16 	%rs377, %rs97, %rs109, %p20;
	selp.b64 	%rd417, %rd135, %rd146, %p20;
	sub.s32 	%r62, %r48, %r472;
	setp.lt.u32 	%p21, %r62, 1024;
	@%p21 bra 	$L__BB88_97;
	add.s32 	%r472, %r472, 1024;
	setp.le.u32 	%p22, %r472, %r24;
	@%p22 bra 	$L__BB88_82;
$L__BB88_84:
	setp.le.u32 	%p23, %r48, %r472;
	sub.s32 	%r63, %r48, %r472;
	setp.ge.s32 	%p24, %r23, %r63;
	or.pred  	%p25, %p23, %p24;
	@%p25 bra 	$L__BB88_97;
	not.b32 	%r65, %r23;
	add.s32 	%r66, %r48, %r65;
	sub.s32 	%r28, %r66, %r472;
	shr.u32 	%r67, %r28, 8;
	add.s32 	%r29, %r67, 1;
	and.b32  	%r30, %r29, 7;
	setp.lt.u32 	%p26, %r28, 1792;
	mov.u32 	%r477, %r23;
	@%p26 bra 	$L__BB88_89;
	or.b32  	%r475, %r23, 1024;
	add.s32 	%r474, %r23, %r472;
	and.b32  	%r68, %r29, 33554424;
	neg.s32 	%r473, %r68;
$L__BB88_87:
	.pragma "nounroll";
	cvt.u64.u32 	%rd148, %r474;
	mul.wide.u32 	%rd149, %r474, 4;
	add.s64 	%rd150, %rd2, %rd149;
	add.s64 	%rd151, %rd113, %rd148;
	ld.global.u32 	%r69, [%rd150];
	setp.eq.s32 	%p27, %r69, %r47;
	selp.u16 	%rs111, 1, 0, %p27;
	and.b16  	%rs112, %rs377, 255;
	setp.ne.s16 	%p29, %rs112, 0;
	and.pred  	%p30, %p29, %p27;
	min.s64 	%rd152, %rd151, %rd417;
	setp.eq.s16 	%p31, %rs112, 0;
	selp.b16 	%rs113, %rs111, %rs377, %p31;
	selp.b64 	%rd153, %rd151, %rd417, %p31;
	selp.b16 	%rs114, 1, %rs113, %p30;
	and.b16  	%rs115, %rs114, 255;
	selp.b64 	%rd154, %rd152, %rd153, %p30;
	add.s32 	%r70, %r474, 256;
	cvt.u64.u32 	%rd155, %r70;
	mul.wide.u32 	%rd156, %r70, 4;
	add.s64 	%rd157, %rd2, %rd156;
	add.s64 	%rd158, %rd113, %rd155;
	ld.global.u32 	%r71, [%rd157];
	setp.eq.s32 	%p32, %r71, %r47;
	selp.u16 	%rs116, 1, 0, %p32;
	setp.ne.s16 	%p34, %rs115, 0;
	and.pred  	%p35, %p34, %p32;
	min.s64 	%rd159, %rd158, %rd154;
	setp.eq.s16 	%p36, %rs115, 0;
	selp.b16 	%rs117, %rs116, %rs114, %p36;
	selp.b64 	%rd160, %rd158, %rd154, %p36;
	selp.b16 	%rs118, 1, %rs117, %p35;
	and.b16  	%rs119, %rs118, 255;
	selp.b64 	%rd161, %rd159, %rd160, %p35;
	add.s32 	%r72, %r474, 512;
	cvt.u64.u32 	%rd162, %r72;
	mul.wide.u32 	%rd163, %r72, 4;
	add.s64 	%rd164, %rd2, %rd163;
	add.s64 	%rd165, %rd113, %rd162;
	ld.global.u32 	%r73, [%rd164];
	setp.eq.s32 	%p37, %r73, %r47;
	selp.u16 	%rs120, 1, 0, %p37;
	setp.ne.s16 	%p39, %rs119, 0;
	and.pred  	%p40, %p39, %p37;
	min.s64 	%rd166, %rd165, %rd161;
	setp.eq.s16 	%p41, %rs119, 0;
	selp.b16 	%rs121, %rs120, %rs118, %p41;
	selp.b64 	%rd167, %rd165, %rd161, %p41;
	selp.b16 	%rs122, 1, %rs121, %p40;
	and.b16  	%rs123, %rs122, 255;
	selp.b64 	%rd168, %rd166, %rd167, %p40;
	add.s32 	%r74, %r474, 768;
	cvt.u64.u32 	%rd169, %r74;
	mul.wide.u32 	%rd170, %r74, 4;
	add.s64 	%rd171, %rd2, %rd170;
	add.s64 	%rd172, %rd113, %rd169;
	ld.global.u32 	%r75, [%rd171];
	setp.eq.s32 	%p42, %r75, %r47;
	selp.u16 	%rs124, 1, 0, %p42;
	setp.ne.s16 	%p44, %rs123, 0;
	and.pred  	%p45, %p44, %p42;
	min.s64 	%rd173, %rd172, %rd168;
	setp.eq.s16 	%p46, %rs123, 0;
	selp.b16 	%rs125, %rs124, %rs122, %p46;
	selp.b64 	%rd174, %rd172, %rd168, %p46;
	selp.b16 	%rs126, 1, %rs125, %p45;
	and.b16  	%rs127, %rs126, 255;
	selp.b64 	%rd175, %rd173, %rd174, %p45;
	add.s32 	%r76, %r474, 1024;
	cvt.u64.u32 	%rd176, %r76;
	mul.wide.u32 	%rd177, %r76, 4;
	add.s64 	%rd178, %rd2, %rd177;
	add.s64 	%rd179, %rd113, %rd176;
	ld.global.u32 	%r77, [%rd178];
	setp.eq.s32 	%p47, %r77, %r47;
	selp.u16 	%rs128, 1, 0, %p47;
	setp.ne.s16 	%p49, %rs127, 0;
	and.pred  	%p50, %p49, %p47;
	min.s64 	%rd180, %rd179, %rd175;
	setp.eq.s16 	%p51, %rs127, 0;
	selp.b16 	%rs129, %rs128, %rs126, %p51;
	selp.b64 	%rd181, %rd179, %rd175, %p51;
	selp.b16 	%rs130, 1, %rs129, %p50;
	and.b16  	%rs131, %rs130, 255;
	selp.b64 	%rd182, %rd180, %rd181, %p50;
	add.s32 	%r78, %r474, 1280;
	cvt.u64.u32 	%rd183, %r78;
	mul.wide.u32 	%rd184, %r78, 4;
	add.s64 	%rd185, %rd2, %rd184;
	add.s64 	%rd186, %rd113, %rd183;
	ld.global.u32 	%r79, [%rd185];
	setp.eq.s32 	%p52, %r79, %r47;
	selp.u16 	%rs132, 1, 0, %p52;
	setp.ne.s16 	%p54, %rs131, 0;
	and.pred  	%p55, %p54, %p52;
	min.s64 	%rd187, %rd186, %rd182;
	setp.eq.s16 	%p56, %rs131, 0;
	selp.b16 	%rs133, %rs132, %rs130, %p56;
	selp.b64 	%rd188, %rd186, %rd182, %p56;
	selp.b16 	%rs134, 1, %rs133, %p55;
	and.b16  	%rs135, %rs134, 255;
	selp.b64 	%rd189, %rd187, %rd188, %p55;
	add.s32 	%r80, %r474, 1536;
	cvt.u64.u32 	%rd190, %r80;
	mul.wide.u32 	%rd191, %r80, 4;
	add.s64 	%rd192, %rd2, %rd191;
	add.s64 	%rd193, %rd113, %rd190;
	ld.global.u32 	%r81, [%rd192];
	setp.eq.s32 	%p57, %r81, %r47;
	selp.u16 	%rs136, 1, 0, %p57;
	setp.ne.s16 	%p59, %rs135, 0;
	and.pred  	%p60, %p59, %p57;
	min.s64 	%rd194, %rd193, %rd189;
	setp.eq.s16 	%p61, %rs135, 0;
	selp.b16 	%rs137, %rs136, %rs134, %p61;
	selp.b64 	%rd195, %rd193, %rd189, %p61;
	selp.b16 	%rs138, 1, %rs137, %p60;
	and.b16  	%rs139, %rs138, 255;
	selp.b64 	%rd196, %rd194, %rd195, %p60;
	add.s32 	%r82, %r474, 1792;
	cvt.u64.u32 	%rd197, %r82;
	mul.wide.u32 	%rd198, %r82, 4;
	add.s64 	%rd199, %rd2, %rd198;
	add.s64 	%rd200, %rd113, %rd197;
	ld.global.u32 	%r83, [%rd199];
	setp.eq.s32 	%p62, %r83, %r47;
	selp.u16 	%rs140, 1, 0, %p62;
	setp.ne.s16 	%p64, %rs139, 0;
	and.pred  	%p65, %p64, %p62;
	min.s64 	%rd201, %rd200, %rd196;
	setp.eq.s16 	%p66, %rs139, 0;
	selp.b16 	%rs141, %rs140, %rs138, %p66;
	selp.b64 	%rd202, %rd200, %rd196, %p66;
	selp.b16 	%rs377, 1, %rs141, %p65;
	selp.b64 	%rd417, %rd201, %rd202, %p65;
	add.s32 	%r475, %r475, 2048;
	add.s32 	%r474, %r474, 2048;
	add.s32 	%r473, %r473, 8;
	setp.ne.s32 	%p67, %r473, 0;
	@%p67 bra 	$L__BB88_87;
	add.s32 	%r477, %r475, -1024;
$L__BB88_89:
	setp.eq.s32 	%p68, %r30, 0;
	@%p68 bra 	$L__BB88_97;
	setp.lt.u32 	%p69, %r30, 4;
	@%p69 bra 	$L__BB88_92;
	add.s32 	%r84, %r477, %r472;
	cvt.u64.u32 	%rd204, %r84;
	mul.wide.u32 	%rd205, %r84, 4;
	add.s64 	%rd206, %rd2, %rd205;
	add.s64 	%rd207, %rd113, %rd204;
	ld.global.u32 	%r85, [%rd206];
	setp.eq.s32 	%p70, %r85, %r47;
	selp.u16 	%rs143, 1, 0, %p70;
	and.b16  	%rs144, %rs377, 255;
	setp.ne.s16 	%p72, %rs144, 0;
	and.pred  	%p73, %p72, %p70;
	min.s64 	%rd208, %rd207, %rd417;
	setp.eq.s16 	%p74, %rs144, 0;
	selp.b16 	%rs145, %rs143, %rs377, %p74;
	selp.b64 	%rd209, %rd207, %rd417, %p74;
	selp.b16 	%rs146, 1, %rs145, %p73;
	and.b16  	%rs147, %rs146, 255;
	selp.b64 	%rd210, %rd208, %rd209, %p73;
	add.s32 	%r86, %r84, 256;
	cvt.u64.u32 	%rd211, %r86;
	mul.wide.u32 	%rd212, %r86, 4;
	add.s64 	%rd213, %rd2, %rd212;
	add.s64 	%rd214, %rd113, %rd211;
	ld.global.u32 	%r87, [%rd213];
	setp.eq.s32 	%p75, %r87, %r47;
	selp.u16 	%rs148, 1, 0, %p75;
	setp.ne.s16 	%p77, %rs147, 0;
	and.pred  	%p78, %p77, %p75;
	min.s64 	%rd215, %rd214, %rd210;
	setp.eq.s16 	%p79, %rs147, 0;
	selp.b16 	%rs149, %rs148, %rs146, %p79;
	selp.b64 	%rd216, %rd214, %rd210, %p79;
	selp.b16 	%rs150, 1, %rs149, %p78;
	and.b16  	%rs151, %rs150, 255;
	selp.b64 	%rd217, %rd215, %rd216, %p78;
	add.s32 	%r88, %r84, 512;
	cvt.u64.u32 	%rd218, %r88;
	mul.wide.u32 	%rd219, %r88, 4;
	add.s64 	%rd220, %rd2, %rd219;
	add.s64 	%rd221, %rd113, %rd218;
	ld.global.u32 	%r89, [%rd220];
	setp.eq.s32 	%p80, %r89, %r47;
	selp.u16 	%rs152, 1, 0, %p80;
	setp.ne.s16 	%p82, %rs151, 0;
	and.pred  	%p83, %p82, %p80;
	min.s64 	%rd222, %rd221, %rd217;
	setp.eq.s16 	%p84, %rs151, 0;
	selp.b16 	%rs153, %rs152, %rs150, %p84;
	selp.b64 	%rd223, %rd221, %rd217, %p84;
	selp.b16 	%rs154, 1, %rs153, %p83;
	and.b16  	%rs155, %rs154, 255;
	selp.b64 	%rd224, %rd222, %rd223, %p83;
	add.s32 	%r90, %r84, 768;
	cvt.u64.u32 	%rd225, %r90;
	mul.wide.u32 	%rd226, %r90, 4;
	add.s64 	%rd227, %rd2, %rd226;
	add.s64 	%rd228, %rd113, %rd225;
	ld.global.u32 	%r91, [%rd227];
	setp.eq.s32 	%p85, %r91, %r47;
	selp.u16 	%rs156, 1, 0, %p85;
	setp.ne.s16 	%p87, %rs155, 0;
	and.pred  	%p88, %p87, %p85;
	min.s64 	%rd229, %rd228, %rd224;
	setp.eq.s16 	%p89, %rs155, 0;
	selp.b16 	%rs157, %rs156, %rs154, %p89;
	selp.b64 	%rd230, %rd228, %rd224, %p89;
	selp.b16 	%rs377, 1, %rs157, %p88;
	selp.b64 	%rd417, %rd229, %rd230, %p88;
	add.s32 	%r477, %r477, 1024;
$L__BB88_92:
	and.b32  	%r92, %r29, 3;
	setp.eq.s32 	%p90, %r92, 0;
	@%p90 bra 	$L__BB88_97;
	setp.eq.s32 	%p91, %r92, 1;
	@%p91 bra 	$L__BB88_95;
	add.s32 	%r93, %r477, %r472;
	cvt.u64.u32 	%rd232, %r93;
	mul.wide.u32 	%rd233, %r93, 4;
	add.s64 	%rd234, %rd2, %rd233;
	add.s64 	%rd235, %rd113, %rd232;
	ld.global.u32 	%r94, [%rd234];
	setp.eq.s32 	%p92, %r94, %r47;
	selp.u16 	%rs159, 1, 0, %p92;
	and.b16  	%rs160, %rs377, 255;
	setp.ne.s16 	%p94, %rs160, 0;
	and.pred  	%p95, %p94, %p92;
	min.s64 	%rd236, %rd235, %rd417;
	setp.eq.s16 	%p96, %rs160, 0;
	selp.b16 	%rs161, %rs159, %rs377, %p96;
	selp.b64 	%rd237, %rd235, %rd417, %p96;
	selp.b16 	%rs162, 1, %rs161, %p95;
	and.b16  	%rs163, %rs162, 255;
	selp.b64 	%rd238, %rd236, %rd237, %p95;
	add.s32 	%r95, %r93, 256;
	cvt.u64.u32 	%rd239, %r95;
	mul.wide.u32 	%rd240, %r95, 4;
	add.s64 	%rd241, %rd2, %rd240;
	add.s64 	%rd242, %rd113, %rd239;
	ld.global.u32 	%r96, [%rd241];
	setp.eq.s32 	%p97, %r96, %r47;
	selp.u16 	%rs164, 1, 0, %p97;
	setp.ne.s16 	%p99, %rs163, 0;
	and.pred  	%p100, %p99, %p97;
	min.s64 	%rd243, %rd242, %rd238;
	setp.eq.s16 	%p101, %rs163, 0;
	selp.b16 	%rs165, %rs164, %rs162, %p101;
	selp.b64 	%rd244, %rd242, %rd238, %p101;
	selp.b16 	%rs377, 1, %rs165, %p100;
	selp.b64 	%rd417, %rd243, %rd244, %p100;
	add.s32 	%r477, %r477, 512;
$L__BB88_95:
	and.b32  	%r97, %r28, 256;
	setp.ne.s32 	%p102, %r97, 0;
	@%p102 bra 	$L__BB88_97;
	add.s32 	%r98, %r477, %r472;
	cvt.u64.u32 	%rd245, %r98;
	mul.wide.u32 	%rd246, %r98, 4;
	add.s64 	%rd247, %rd2, %rd246;
	add.s64 	%rd248, %rd113, %rd245;
	ld.global.u32 	%r99, [%rd247];
	setp.eq.s32 	%p103, %r99, %r47;
	selp.u16 	%rs166, 1, 0, %p103;
	and.b16  	%rs167, %rs377, 255;
	setp.ne.s16 	%p105, %rs167, 0;
	and.pred  	%p106, %p105, %p103;
	min.s64 	%rd249, %rd248, %rd417;
	setp.eq.s16 	%p107, %rs167, 0;
	selp.b16 	%rs168, %rs166, %rs377, %p107;
	selp.b64 	%rd250, %rd248, %rd417, %p107;
	selp.b16 	%rs377, 1, %rs168, %p106;
	selp.b64 	%rd417, %rd249, %rd250, %p106;
$L__BB88_97:
	// begin inline asm
	mov.u32 %r100, %laneid;
	// end inline asm
	cvt.u32.u16 	%r121, %rs377;
	and.b32  	%r102, %r121, 255;
	mov.b32 	%r118, 1;
	mov.b32 	%r119, 31;
	mov.b32 	%r120, -1;
	// begin inline asm
	shfl.sync.down.b32 %r101, %r102, %r118, %r119, %r120;
	// end inline asm
	// begin inline asm
	shfl.sync.down.b32 %r106, %r107, %r118, %r119, %r120;
	// end inline asm
	mov.b64 	{%r112, %r117}, %rd417;
	// begin inline asm
	shfl.sync.down.b32 %r111, %r112, %r118, %r119, %r120;
	// end inline asm
	// begin inline asm
	shfl.sync.down.b32 %r116, %r117, %r118, %r119, %r120;
	// end inline asm
	mov.b64 	%rd90, {%r111, %r116};
	cvt.u16.u32 	%rs75, %r101;
	setp.gt.s32 	%p108, %r100, 30;
	@%p108 bra 	$L__BB88_101;
	and.b16  	%rs169, %rs377, 255;
	setp.eq.s16 	%p109, %rs169, 0;
	and.b16  	%rs170, %rs75, 255;
	setp.eq.s16 	%p110, %rs170, 0;
	or.pred  	%p111, %p109, %p110;
	@%p111 bra 	$L__BB88_100;
	min.s64 	%rd417, %rd90, %rd417;
	mov.b16 	%rs377, 1;
	bra.uni 	$L__BB88_101;
$L__BB88_100:
	setp.eq.s16 	%p112, %rs169, 0;
	selp.b16 	%rs377, %rs75, %rs377, %p112;
	selp.b64 	%rd417, %rd90, %rd417, %p112;
$L__BB88_101:
	cvt.u32.u16 	%r142, %rs377;
	and.b32  	%r123, %r142, 255;
	mov.b32 	%r139, 2;
	mov.b32 	%r140, 31;
	mov.b32 	%r141, -1;
	// begin inline asm
	shfl.sync.down.b32 %r122, %r123, %r139, %r140, %r141;
	// end inline asm
	// begin inline asm
	shfl.sync.down.b32 %r127, %r128, %r139, %r140, %r141;
	// end inline asm
	mov.b64 	{%r133, %r138}, %rd417;
	// begin inline asm
	shfl.sync.down.b32 %r132, %r133, %r139, %r140, %r141;
	// end inline asm
	// begin inline asm
	shfl.sync.down.b32 %r137, %r138, %r139, %r140, %r141;
	// end inline asm
	mov.b64 	%rd94, {%r132, %r137};
	cvt.u16.u32 	%rs78, %r122;
	setp.gt.s32 	%p113, %r100, 29;
	@%p113 bra 	$L__BB88_105;
	and.b16  	%rs173, %rs377, 255;
	setp.eq.s16 	%p114, %rs173, 0;
	and.b16  	%rs174, %rs78, 255;
	setp.eq.s16 	%p115, %rs174, 0;
	or.pred  	%p116, %p114, %p115;
	@%p116 bra 	$L__BB88_104;
	min.s64 	%rd417, %rd94, %rd417;
	mov.b16 	%rs377, 1;
	bra.uni 	$L__BB88_105;
$L__BB88_104:
	setp.eq.s16 	%p117, %rs173, 0;
	selp.b16 	%rs377, %rs78, %rs377, %p117;
	selp.b64 	%rd417, %rd94, %rd417, %p117;
$L__BB88_105:
	cvt.u32.u16 	%r163, %rs377;
	and.b32  	%r144, %r163, 255;
	mov.b32 	%r160, 4;
	mov.b32 	%r161, 31;
	mov.b32 	%r162, -1;
	// begin inline asm
	shfl.sync.down.b32 %r143, %r144, %r160, %r161, %r162;
	// end inline asm
	// begin inline asm
	shfl.sync.down.b32 %r148, %r149, %r160, %r161, %r162;
	// end inline asm
	mov.b64 	{%r154, %r159}, %rd417;
	// begin inline asm
	shfl.sync.down.b32 %r153, %r154, %r160, %r161, %r162;
	// end inline asm
	// begin inline asm
	shfl.sync.down.b32 %r158, %r159, %r160, %r161, %r162;
	// end inline asm
	mov.b64 	%rd98, {%r153, %r158};
	cvt.u16.u32 	%rs81, %r143;
	setp.gt.s32 	%p118, %r100, 27;
	@%p118 bra 	$L__BB88_109;
	and.b16  	%rs177, %rs377, 255;
	setp.eq.s16 	%p119, %rs177, 0;
	and.b16  	%rs178, %rs81, 255;
	setp.eq.s16 	%p120, %rs178, 0;
	or.pred  	%p121, %p119, %p120;
	@%p121 bra 	$L__BB88_108;
	min.s64 	%rd417, %rd98, %rd417;
	mov.b16 	%rs377, 1;
	bra.uni 	$L__BB88_109;
$L__BB88_108:
	setp.eq.s16 	%p122, %rs177, 0;
	selp.b16 	%rs377, %rs81, %rs377, %p122;
	selp.b64 	%rd417, %rd98, %rd417, %p122;
$L__BB88_109:
	cvt.u32.u16 	%r184, %rs377;
	and.b32  	%r165, %r184, 255;
	mov.b32 	%r181, 8;
	mov.b32 	%r182, 31;
	mov.b32 	%r183, -1;
	// begin inline asm
	shfl.sync.down.b32 %r164, %r165, %r181, %r182, %r183;
	// end inline asm
	// begin inline asm
	shfl.sync.down.b32 %r169, %r170, %r181, %r182, %r183;
	// end inline asm
	mov.b64 	{%r175, %r180}, %rd417;
	// begin inline asm
	shfl.sync.down.b32 %r174, %r175, %r181, %r182, %r183;
	// end inline asm
	// begin inline asm
	shfl.sync.down.b32 %r179, %r180, %r181, %r182, %r183;
	// end inline asm
	mov.b64 	%rd102, {%r174, %r179};
	cvt.u16.u32 	%rs84, %r164;
	setp.gt.s32 	%p123, %r100, 23;
	@%p123 bra 	$L__BB88_113;
	and.b16  	%rs181, %rs377, 255;
	setp.eq.s16 	%p124, %rs181, 0;
	and.b16  	%rs182, %rs84, 255;
	setp.eq.s16 	%p125, %rs182, 0;
	or.pred  	%p126, %p124, %p125;
	@%p126 bra 	$L__BB88_112;
	min.s64 	%rd417, %rd102, %rd417;
	mov.b16 	%rs377, 1;
	bra.uni 	$L__BB88_113;
$L__BB88_112:
	setp.eq.s16 	%p127, %rs181, 0;
	selp.b16 	%rs377, %rs84, %rs377, %p127;
	selp.b64 	%rd417, %rd102, %rd417, %p127;
$L__BB88_113:
	cvt.u32.u16 	%r205, %rs377;
	and.b32  	%r186, %r205, 255;
	mov.b32 	%r202, 16;
	mov.b32 	%r203, 31;
	mov.b32 	%r204, -1;
	// begin inline asm
	shfl.sync.down.b32 %r185, %r186, %r202, %r203, %r204;
	// end inline asm
	// begin inline asm
	shfl.sync.down.b32 %r190, %r191, %r202, %r203, %r204;
	// end inline asm
	mov.b64 	{%r196, %r201}, %rd417;
	// begin inline asm
	shfl.sync.down.b32 %r195, %r196, %r202, %r203, %r204;
	// end inline asm
	// begin inline asm
	shfl.sync.down.b32 %r200, %r201, %r202, %r203, %r204;
	// end inline asm
	mov.b64 	%rd106, {%r195, %r200};
	cvt.u16.u32 	%rs87, %r185;
	setp.gt.s32 	%p128, %r100, 15;
	@%p128 bra 	$L__BB88_117;
	and.b16  	%rs185, %rs377, 255;
	setp.eq.s16 	%p129, %rs185, 0;
	and.b16  	%rs186, %rs87, 255;
	setp.eq.s16 	%p130, %rs186, 0;
	or.pred  	%p131, %p129, %p130;
	@%p131 bra 	$L__BB88_116;
	min.s64 	%rd417, %rd106, %rd417;
	mov.b16 	%rs377, 1;
	bra.uni 	$L__BB88_117;
$L__BB88_116:
	setp.eq.s16 	%p132, %rs185, 0;
	selp.b16 	%rs377, %rs87, %rs377, %p132;
	selp.b64 	%rd417, %rd106, %rd417, %p132;
$L__BB88_117:
	setp.ne.s32 	%p133, %r100, 0;
	@%p133 bra 	$L__BB88_119;
	shr.u32 	%r206, %r23, 1;
	and.b32  	%r207, %r206, 496;
	mov.u32 	%r208, _ZZN3cub18CUB_300001_SM_10006detail6reduce28DeviceReduceSingleTileKernelINS2_10policy_hubIN4cuda3std3__45tupleIJblEEEjN6thrust24THRUST_300001_SM_1000_NS8cuda_cub9__find_if7functorIS9_EEE10Policy1000ENSB_12zip_iteratorINS8_IJNSD_26transform_input_iterator_tIbNSB_6detail15normal_iteratorINSB_10device_ptrIiEEEENSK_10functional5actorINSP_9compositeIJNSP_16operator_adaptorINS7_8equal_toIvEEEENSQ_INSP_8argumentILj0EEEEENSQ_INSP_5valueIiEEEEEEEEEEENSB_17counting_iteratorIlNSB_11use_defaultES16_S16_EEEEEEEPS9_jSF_S9_S9_NS7_10__identityEEEvT0_T1_T2_T3_T4_T6_E12temp_storage;
	add.s32 	%r209, %r208, %r207;
	st.shared.u8 	[%r209+8], %rs377;
	st.shared.u64 	[%r209+16], %rd417;
$L__BB88_119:
	bar.sync 	0;
	setp.ne.s32 	%p134, %r23, 0;
	@%p134 bra 	$L__BB88_121;
	ld.shared.u8 	%rs189, [_ZZN3cub18CUB_300001_SM_10006detail6reduce28DeviceReduceSingleTileKernelINS2_10policy_hubIN4cuda3std3__45tupleIJblEEEjN6thrust24THRUST_300001_SM_1000_NS8cuda_cub9__find_if7functorIS9_EEE10Policy1000ENSB_12zip_iteratorINS8_IJNSD_26transform_input_iterator_tIbNSB_6detail15normal_iteratorINSB_10device_ptrIiEEEENSK_10functional5actorINSP_9compositeIJNSP_16operator_adaptorINS7_8equal_toIvEEEENSQ_INSP_8argumentILj0EEEEENSQ_INSP_5valueIiEEEEEEEEEEENSB_17counting_iteratorIlNSB_11use_defaultES16_S16_EEEEEEEPS9_jSF_S9_S9_NS7_10__identityEEEvT0_T1_T2_T3_T4_T6_E12temp_storage+24];
	ld.shared.u64 	%rd251, [_ZZN3cub18CUB_300001_SM_10006detail6reduce28DeviceReduceSingleTileKernelINS2_10policy_hubIN4cuda3std3__45tupleIJblEEEjN6thrust24THRUST_300001_SM_1000_NS8cuda_cub9__find_if7functorIS9_EEE10Policy1000ENSB_12zip_iteratorINS8_IJNSD_26transform_input_iterator_tIbNSB_6detail15normal_iteratorINSB_10device_ptrIiEEEENSK_10functional5actorINSP_9compositeIJNSP_16operator_adaptorINS7_8equal_toIvEEEENSQ_INSP_8argumentILj0EEEEENSQ_INSP_5valueIiEEEEEEEEEEENSB_17counting_iteratorIlNSB_11use_defaultES16_S16_EEEEEEEPS9_jSF_S9_S9_NS7_10__identityEEEvT0_T1_T2_T3_T4_T6_E12temp_storage+32];
	and.b16  	%rs190, %rs377, 255;
	setp.eq.s16 	%p135, %rs190, 0;
	setp.eq.s16 	%p136, %rs189, 0;
	min.s64 	%rd252, %rd251, %rd417;
	selp.b16 	%rs191, %rs377, 1, %p136;
	selp.b16 	%rs192, %rs189, %rs191, %p135;
	and.b16  	%rs193, %rs192, 255;
	selp.b64 	%rd253, %rd417, %rd252, %p136;
	selp.b64 	%rd254, %rd251, %rd253, %p135;
	ld.shared.u8 	%rs194, [_ZZN3cub18CUB_300001_SM_10006detail6reduce28DeviceReduceSingleTileKernelINS2_10policy_hubIN4cuda3std3__45tupleIJblEEEjN6thrust24THRUST_300001_SM_1000_NS8cuda_cub9__find_if7functorIS9_EEE10Policy1000ENSB_12zip_iteratorINS8_IJNSD_26transform_input_iterator_tIbNSB_6detail15normal_iteratorINSB_10device_ptrIiEEEENSK_10functional5actorINSP_9compositeIJNSP_16operator_adaptorINS7_8equal_toIvEEEENSQ_INSP_8argumentILj0EEEEENSQ_INSP_5valueIiEEEEEEEEEEENSB_17counting_iteratorIlNSB_11use_defaultES16_S16_EEEEEEEPS9_jSF_S9_S9_NS7_10__identityEEEvT0_T1_T2_T3_T4_T6_E12temp_storage+40];
	ld.shared.u64 	%rd255, [_ZZN3cub18CUB_300001_SM_10006detail6reduce28DeviceReduceSingleTileKernelINS2_10policy_hubIN4cuda3std3__45tupleIJblEEEjN6thrust24THRUST_300001_SM_1000_NS8cuda_cub9__find_if7functorIS9_EEE10Policy1000ENSB_12zip_iteratorINS8_IJNSD_26transform_input_iterator_tIbNSB_6detail15normal_iteratorINSB_10device_ptrIiEEEENSK_10functional5actorINSP_9compositeIJNSP_16operator_adaptorINS7_8equal_toIvEEEENSQ_INSP_8argumentILj0EEEEENSQ_INSP_5valueIiEEEEEEEEEEENSB_17counting_iteratorIlNSB_11use_defaultES16_S16_EEEEEEEPS9_jSF_S9_S9_NS7_10__identityEEEvT0_T1_T2_T3_T4_T6_E12temp_storage+48];
	setp.eq.s16 	%p137, %rs193, 0;
	setp.eq.s16 	%p138, %rs194, 0;
	min.s64 	%rd256, %rd255, %rd254;
	selp.b16 	%rs195, %rs192, 1, %p138;
	selp.b16 	%rs196, %rs194, %rs195, %p137;
	and.b16  	%rs197, %rs196, 255;
	selp.b64 	%rd257, %rd254, %rd256, %p138;
	selp.b64 	%rd258, %rd255, %rd257, %p137;
	ld.shared.u8 	%rs198, [_ZZN3cub18CUB_300001_SM_10006detail6reduce28DeviceReduceSingleTileKernelINS2_10policy_hubIN4cuda3std3__45tupleIJblEEEjN6thrust24THRUST_300001_SM_1000_NS8cuda_cub9__find_if7functorIS9_EEE10Policy1000ENSB_12zip_iteratorINS8_IJNSD_26transform_input_iterator_tIbNSB_6detail15normal_iteratorINSB_10device_ptrIiEEEENSK_10functional5actorINSP_9compositeIJNSP_16operator_adaptorINS7_8equal_toIvEEEENSQ_INSP_8argumentILj0EEEEENSQ_INSP_5valueIiEEEEEEEEEEENSB_17counting_iteratorIlNSB_11use_defaultES16_S16_EEEEEEEPS9_jSF_S9_S9_NS7_10__identityEEEvT0_T1_T2_T3_T4_T6_E12temp_storage+56];
	ld.shared.u64 	%rd259, [_ZZN3cub18CUB_300001_SM_10006detail6reduce28DeviceReduceSingleTileKernelINS2_10policy_hubIN4cuda3std3__45tupleIJblEEEjN6thrust24THRUST_300001_SM_1000_NS8cuda_cub9__find_if7functorIS9_EEE10Policy1000ENSB_12zip_iteratorINS8_IJNSD_26transform_input_iterator_tIbNSB_6detail15normal_iteratorINSB_10device_ptrIiEEEENSK_10functional5actorINSP_9compositeIJNSP_16operator_adaptorINS7_8equal_toIvEEEENSQ_INSP_8argumentILj0EEEEENSQ_INSP_5valueIiEEEEEEEEEEENSB_17counting_iteratorIlNSB_11use_defaultES16_S16_EEEEEEEPS9_jSF_S9_S9_NS7_10__identityEEEvT0_T1_T2_T3_T4_T6_E12temp_storage+64];
	setp.eq.s16 	%p139, %rs197, 0;
	setp.eq.s16 	%p140, %rs198, 0;
	min.s64 	%rd260, %rd259, %rd258;
	selp.b16 	%rs199, %rs196, 1, %p140;
	selp.b16 	%rs200, %rs198, %rs199, %p139;
	and.b16  	%rs201, %rs200, 255;
	selp.b64 	%rd261, %rd258, %rd260, %p140;
	selp.b64 	%rd262, %rd259, %rd261, %p139;
	ld.shared.u8 	%rs202, [_ZZN3cub18CUB_300001_SM_10006detail6reduce28DeviceReduceSingleTileKernelINS2_10policy_hubIN4cuda3std3__45tupleIJblEEEjN6thrust24THRUST_300001_SM_1000_NS8cuda_cub9__find_if7functorIS9_EEE10Policy1000ENSB_12zip_iteratorINS8_IJNSD_26transform_input_iterator_tIbNSB_6detail15normal_iteratorINSB_10device_ptrIiEEEENSK_10functional5actorINSP_9compositeIJNSP_16operator_adaptorINS7_8equal_toIvEEEENSQ_INSP_8argumentILj0EEEEENSQ_INSP_5valueIiEEEEEEEEEEENSB_17counting_iteratorIlNSB_11use_defaultES16_S16_EEEEEEEPS9_jSF_S9_S9_NS7_10__identityEEEvT0_T1_T2_T3_T4_T6_E12temp_storage+72];
	ld.shared.u64 	%rd263, [_ZZN3cub18CUB_300001_SM_10006detail6reduce28DeviceReduceSingleTileKernelINS2_10policy_hubIN4cuda3std3__45tupleIJblEEEjN6thrust24THRUST_300001_SM_1000_NS8cuda_cub9__find_if7functorIS9_EEE10Policy1000ENSB_12zip_iteratorINS8_IJNSD_26transform_input_iterator_tIbNSB_6detail15normal_iteratorINSB_10device_ptrIiEEEENSK_10functional5actorINSP_9compositeIJNSP_16operator_adaptorINS7_8equal_toIvEEEENSQ_INSP_8argumentILj0EEEEENSQ_INSP_5valueIiEEEEEEEEEEENSB_17counting_iteratorIlNSB_11use_defaultES16_S16_EEEEEEEPS9_jSF_S9_S9_NS7_10__identityEEEvT0_T1_T2_T3_T4_T6_E12temp_storage+80];
	setp.eq.s16 	%p141, %rs201, 0;
	setp.eq.s16 	%p142, %rs202, 0;
	min.s64 	%rd264, %rd263, %rd262;
	selp.b16 	%rs203, %rs200, 1, %p142;
	selp.b16 	%rs204, %rs202, %rs203, %p141;
	and.b16  	%rs205, %rs204, 255;
	selp.b64 	%rd265, %rd262, %rd264, %p142;
	selp.b64 	%rd266, %rd263, %rd265, %p141;
	ld.shared.u8 	%rs206, [_ZZN3cub18CUB_300001_SM_10006detail6reduce28DeviceReduceSingleTileKernelINS2_10policy_hubIN4cuda3std3__45tupleIJblEEEjN6thrust24THRUST_300001_SM_1000_NS8cuda_cub9__find_if7functorIS9_EEE10Policy1000ENSB_12zip_iteratorINS8_IJNSD_26transform_input_iterator_tIbNSB_6detail15normal_iteratorINSB_10device_ptrIiEEEENSK_10functional5actorINSP_9compositeIJNSP_16operator_adaptorINS7_8equal_toIvEEEENSQ_INSP_8argumentILj0EEEEENSQ_INSP_5valueIiEEEEEEEEEEENSB_17counting_iteratorIlNSB_11use_defaultES16_S16_EEEEEEEPS9_jSF_S9_S9_NS7_10__identityEEEvT0_T1_T2_T3_T4_T6_E12temp_storage+88];
	ld.shared.u64 	%rd267, [_ZZN3cub18CUB_300001_SM_10006detail6reduce28DeviceReduceSingleTileKernelINS2_10policy_hubIN4cuda3std3__45tupleIJblEEEjN6thrust24THRUST_300001_SM_1000_NS8cuda_cub9__find_if7functorIS9_EEE10Policy1000ENSB_12zip_iteratorINS8_IJNSD_26transform_input_iterator_tIbNSB_6detail15normal_iteratorINSB_10device_ptrIiEEEENSK_10functional5actorINSP_9compositeIJNSP_16operator_adaptorINS7_8equal_toIvEEEENSQ_INSP_8argumentILj0EEEEENSQ_INSP_5valueIiEEEEEEEEEEENSB_17counting_iteratorIlNSB_11use_defaultES16_S16_EEEEEEEPS9_jSF_S9_S9_NS7_10__identityEEEvT0_T1_T2_T3_T4_T6_E12temp_storage+96];
	setp.eq.s16 	%p143, %rs205, 0;
	setp.eq.s16 	%p144, %rs206, 0;
	min.s64 	%rd268, %rd267, %rd266;
	selp.b16 	%rs207, %rs204, 1, %p144;
	selp.b16 	%rs208, %rs206, %rs207, %p143;
	and.b16  	%rs209, %rs208, 255;
	selp.b64 	%rd269, %rd266, %rd268, %p144;
	selp.b64 	%rd270, %rd267, %rd269, %p143;
	ld.shared.u8 	%rs210, [_ZZN3cub18CUB_300001_SM_10006detail6reduce28DeviceReduceSingleTileKernelINS2_10policy_hubIN4cuda3std3__45tupleIJblEEEjN6thrust24THRUST_300001_SM_1000_NS8cuda_cub9__find_if7functorIS9_EEE10Policy1000ENSB_12zip_iteratorINS8_IJNSD_26transform_input_iterator_tIbNSB_6detail15normal_iteratorINSB_10device_ptrIiEEEENSK_10functional5actorINSP_9compositeIJNSP_16operator_adaptorINS7_8equal_toIvEEEENSQ_INSP_8argumentILj0EEEEENSQ_INSP_5valueIiEEEEEEEEEEENSB_17counting_iteratorIlNSB_11use_defaultES16_S16_EEEEEEEPS9_jSF_S9_S9_NS7_10__identityEEEvT0_T1_T2_T3_T4_T6_E12temp_storage+104];
	ld.shared.u64 	%rd271, [_ZZN3cub18CUB_300001_SM_10006detail6reduce28DeviceReduceSingleTileKernelINS2_10policy_hubIN4cuda3std3__45tupleIJblEEEjN6thrust24THRUST_300001_SM_1000_NS8cuda_cub9__find_if7functorIS9_EEE10Policy1000ENSB_12zip_iteratorINS8_IJNSD_26transform_input_iterator_tIbNSB_6detail15normal_iteratorINSB_10device_ptrIiEEEENSK_10functional5actorINSP_9compositeIJNSP_16operator_adaptorINS7_8equal_toIvEEEENSQ_INSP_8argumentILj0EEEEENSQ_INSP_5valueIiEEEEEEEEEEENSB_17counting_iteratorIlNSB_11use_defaultES16_S16_EEEEEEEPS9_jSF_S9_S9_NS7_10__identityEEEvT0_T1_T2_T3_T4_T6_E12temp_storage+112];
	setp.eq.s16 	%p145, %rs209, 0;
	setp.eq.s16 	%p146, %rs210, 0;
	min.s64 	%rd272, %rd271, %rd270;
	selp.b16 	%rs211, %rs208, 1, %p146;
	selp.b16 	%rs212, %rs210, %rs211, %p145;
	and.b16  	%rs213, %rs212, 255;
	selp.b64 	%rd273, %rd270, %rd272, %p146;
	selp.b64 	%rd274, %rd271, %rd273, %p145;
	ld.shared.u8 	%rs214, [_ZZN3cub18CUB_300001_SM_10006detail6reduce28DeviceReduceSingleTileKernelINS2_10policy_hubIN4cuda3std3__45tupleIJblEEEjN6thrust24THRUST_300001_SM_1000_NS8cuda_cub9__find_if7functorIS9_EEE10Policy1000ENSB_12zip_iteratorINS8_IJNSD_26transform_input_iterator_tIbNSB_6detail15normal_iteratorINSB_10device_ptrIiEEEENSK_10functional5actorINSP_9compositeIJNSP_16operator_adaptorINS7_8equal_toIvEEEENSQ_INSP_8argumentILj0EEEEENSQ_INSP_5valueIiEEEEEEEEEEENSB_17counting_iteratorIlNSB_11use_defaultES16_S16_EEEEEEEPS9_jSF_S9_S9_NS7_10__identityEEEvT0_T1_T2_T3_T4_T6_E12temp_storage+120];
	ld.shared.u64 	%rd275, [_ZZN3cub18CUB_300001_SM_10006detail6reduce28DeviceReduceSingleTileKernelINS2_10policy_hubIN4cuda3std3__45tupleIJblEEEjN6thrust24THRUST_300001_SM_1000_NS8cuda_cub9__find_if7functorIS9_EEE10Policy1000ENSB_12zip_iteratorINS8_IJNSD_26transform_input_iterator_tIbNSB_6detail15normal_iteratorINSB_10device_ptrIiEEEENSK_10functional5actorINSP_9compositeIJNSP_16operator_adaptorINS7_8equal_toIvEEEENSQ_INSP_8argumentILj0EEEEENSQ_INSP_5valueIiEEEEEEEEEEENSB_17counting_iteratorIlNSB_11use_defaultES16_S16_EEEEEEEPS9_jSF_S9_S9_NS7_10__identityEEEvT0_T1_T2_T3_T4_T6_E12temp_storage+128];
	setp.eq.s16 	%p147, %rs213, 0;
	setp.eq.s16 	%p148, %rs214, 0;
	min.s64 	%rd276, %rd275, %rd274;
	selp.b16 	%rs215, %rs212, 1, %p148;
	selp.b16 	%rs377, %rs214, %rs215, %p147;
	selp.b64 	%rd277, %rd274, %rd276, %p148;
	selp.b64 	%rd417, %rd275, %rd277, %p147;
$L__BB88_121:
	mov.u32 	%r463, %tid.x;
	setp.ne.s32 	%p325, %r463, 0;
	@%p325 bra 	$L__BB88_123;
	setp.eq.s16 	%p326, %rs94, 0;
	and.b16  	%rs365, %rs377, 255;
	setp.eq.s16 	%p327, %rs365, 0;
	min.s64 	%rd405, %rd417, %rd114;
	selp.b16 	%rs366, %rs94, 1, %p327;
	selp.b16 	%rs367, %rs377, %rs366, %p326;
	selp.b64 	%rd406, %rd114, %rd405, %p327;
	selp.b64 	%rd407, %rd417, %rd406, %p326;
	st.global.u8 	[%rd1], %rs367;
	st.global.u64 	[%rd1+8], %rd407;
$L__BB88_123:
	ret;

}
	// .globl	_ZN3cub18CUB_300001_SM_10006detail6reduce18DeviceReduceKernelINS2_10policy_hubIN4cuda3std3__45tupleIJblEEEjN6thrust24THRUST_300001_SM_1000_NS8cuda_cub9__find_if7functorIS9_EEE10Policy1000ENSB_12zip_iteratorINS8_IJNSD_26transform_input_iterator_tIbNSB_6detail15normal_iteratorINSB_10device_ptrIiEEEENSK_10functional5actorINSP_9compositeIJNSP_16operator_adaptorINS7_8equal_toIvEEEENSQ_INSP_8argumentILj0EEEEENSQ_INSP_5valueIiEEEEEEEEEEENSB_17counting_iteratorIlNSB_11use_defaultES16_S16_EEEEEEEjSF_S9_NS7_10__identityEEEvT0_PT3_T1_NS0_13GridEvenShareIS1E_EET2_T4_
.visible .entry _ZN3cub18CUB_300001_SM_10006detail6reduce18DeviceReduceKernelINS2_10policy_hubIN4cuda3std3__45tupleIJblEEEjN6thrust24THRUST_300001_SM_1000_NS8cuda_cub9__find_if7functorIS9_EEE10Policy1000ENSB_12zip_iteratorINS8_IJNSD_26transform_input_iterator_tIbNSB_6detail15normal_iteratorINSB_10device_ptrIiEEEENSK_10functional5actorINSP_9compositeIJNSP_16operator_adaptorINS7_8equal_toIvEEEENSQ_INSP_8argumentILj0EEEEENSQ_INSP_5valueIiEEEEEEEEEEENSB_17counting_iteratorIlNSB_11use_defaultES16_S16_EEEEEEEjSF_S9_NS7_10__identityEEEvT0_PT3_T1_NS0_13GridEvenShareIS1E_EET2_T4_(
	.param .align 8 .b8 _ZN3cub18CUB_300001_SM_10006detail6reduce18DeviceReduceKernelINS2_10policy_hubIN4cuda3std3__45tupleIJblEEEjN6thrust24THRUST_300001_SM_1000_NS8cuda_cub9__find_if7functorIS9_EEE10Policy1000ENSB_12zip_iteratorINS8_IJNSD_26transform_input_iterator_tIbNSB_6detail15normal_iteratorINSB_10device_ptrIiEEEENSK_10functional5actorINSP_9compositeIJNSP_16operator_adaptorINS7_8equal_toIvEEEENSQ_INSP_8argumentILj0EEEEENSQ_INSP_5valueIiEEEEEEEEEEENSB_17counting_iteratorIlNSB_11use_defaultES16_S16_EEEEEEEjSF_S9_NS7_10__identityEEEvT0_PT3_T1_NS0_13GridEvenShareIS1E_EET2_T4__param_0[24],
	.param .u64 .ptr .align 1 _ZN3cub18CUB_300001_SM_10006detail6reduce18DeviceReduceKernelINS2_10policy_hubIN4cuda3std3__45tupleIJblEEEjN6thrust24THRUST_300001_SM_1000_NS8cuda_cub9__find_if7functorIS9_EEE10Policy1000ENSB_12zip_iteratorINS8_IJNSD_26transform_input_iterator_tIbNSB_6detail15normal_iteratorINSB_10device_ptrIiEEEENSK_10functional5actorINSP_9compositeIJNSP_16operator_adaptorINS7_8equal_toIvEEEENSQ_INSP_8argumentILj0EEEEENSQ_INSP_5valueIiEEEEEEEEEEENSB_17counting_iteratorIlNSB_11use_defaultES16_S16_EEEEEEEjSF_S9_NS7_10__identityEEEvT0_PT3_T1_NS0_13GridEvenShareIS1E_EET2_T4__param_1,
	.param .u32 _ZN3cub18CUB_300001_SM_10006detail6reduce18DeviceReduceKernelINS2_10policy_hubIN4cuda3std3__45tupleIJblEEEjN6thrust24THRUST_300001_SM_1000_NS8cuda_cub9__find_if7functorIS9_EEE10Policy1000ENSB_12zip_iteratorINS8_IJNSD_26transform_input_iterator_tIbNSB_6detail15normal_iteratorINSB_10device_ptrIiEEEENSK_10functional5actorINSP_9compositeIJNSP_16operator_adaptorINS7_8equal_toIvEEEENSQ_INSP_8argumentILj0EEEEENSQ_INSP_5valueIiEEEEEEEEEEENSB_17counting_iteratorIlNSB_11use_defaultES16_S16_EEEEEEEjSF_S9_NS7_10__identityEEEvT0_PT3_T1_NS0_13GridEvenShareIS1E_EET2_T4__param_2,
	.param .align 4 .b8 _ZN3cub18CUB_300001_SM_10006detail6reduce18DeviceReduceKernelINS2_10policy_hubIN4cuda3std3__45tupleIJblEEEjN6thrust24THRUST_300001_SM_1000_NS8cuda_cub9__find_if7functorIS9_EEE10Policy1000ENSB_12zip_iteratorINS8_IJNSD_26transform_input_iterator_tIbNSB_6detail15normal_iteratorINSB_10device_ptrIiEEEENSK_10functional5actorINSP_9compositeIJNSP_16operator_adaptorINS7_8equal_toIvEEEENSQ_INSP_8argumentILj0EEEEENSQ_INSP_5valueIiEEEEEEEEEEENSB_17counting_iteratorIlNSB_11use_defaultES16_S16_EEEEEEEjSF_S9_NS7_10__identityEEEvT0_PT3_T1_NS0_13GridEvenShareIS1E_EET2_T4__param_3[40],
	.param .align 1 .b8 _ZN3cub18CUB_300001_SM_10006detail6reduce18DeviceReduceKernelINS2_10policy_hubIN4cuda3std3__45tupleIJblEEEjN6thrust24THRUST_300001_SM_1000_NS8cuda_cub9__find_if7functorIS9_EEE10Policy1000ENSB_12zip_iteratorINS8_IJNSD_26transform_input_iterator_tIbNSB_6detail15normal_iteratorINSB_10device_ptrIiEEEENSK_10functional5actorINSP_9compositeIJNSP_16operator_adaptorINS7_8equal_toIvEEEENSQ_INSP_8argumentILj0EEEEENSQ_INSP_5valueIiEEEEEEEEEEENSB_17counting_iteratorIlNSB_11use_defaultES16_S16_EEEEEEEjSF_S9_NS7_10__identityEEEvT0_PT3_T1_NS0_13GridEvenShareIS1E_EET2_T4__param_4[1],
	.param .align 1 .b8 _ZN3cub18CUB_300001_SM_10006detail6reduce18DeviceReduceKernelINS2_10policy_hubIN4cuda3std3__45tupleIJblEEEjN6thrust24THRUST_300001_SM_1000_NS8cuda_cub9__find_if7functorIS9_EEE10Policy1000ENSB_12zip_iteratorINS8_IJNSD_26transform_input_iterator_tIbNSB_6detail15normal_iteratorINSB_10device_ptrIiEEEENSK_10functional5actorINSP_9compositeIJNSP_16operator_adaptorINS7_8equal_toIvEEEENSQ_INSP_8argumentILj0EEEEENSQ_INSP_5valueIiEEEEEEEEEEENSB_17counting_iteratorIlNSB_11use_defaultES16_S16_EEEEEEEjSF_S9_NS7_10__identityEEEvT0_PT3_T1_NS0_13GridEvenShareIS1E_EET2_T4__param_5[1]
)
.maxntid 256
{
	.reg .pred 	%p<325>;
	.reg .b16 	%rs<402>;
	.reg .b32 	%r<523>;
	.reg .b64 	%rd<477>;
	// demoted variable
	.shared .align 8 .b8 _ZZN3cub18CUB_300001_SM_10006detail6reduce18DeviceReduceKernelINS2_10policy_hubIN4cuda3std3__45tupleIJblEEEjN6thrust24THRUST_300001_SM_1000_NS8cuda_cub9__find_if7functorIS9_EEE10Policy1000ENSB_12zip_iteratorINS8_IJNSD_26transform_input_iterator_tIbNSB_6detail15normal_iteratorINSB_10device_ptrIiEEEENSK_10functional5actorINSP_9compositeIJNSP_16operator_adaptorINS7_8equal_toIvEEEENSQ_INSP_8argumentILj0EEEEENSQ_INSP_5valueIiEEEEEEEEEEENSB_17counting_iteratorIlNSB_11use_defaultES16_S16_EEEEEEEjSF_S9_NS7_10__identityEEEvT0_PT3_T1_NS0_13GridEvenShareIS1E_EET2_T4_E12temp_storage[152];
	ld.param.u64 	%rd109, [_ZN3cub18CUB_300001_SM_10006detail6reduce18DeviceReduceKernelINS2_10policy_hubIN4cuda3std3__45tupleIJblEEEjN6thrust24THRUST_300001_SM_1000_NS8cuda_cub9__find_if7functorIS9_EEE10Policy1000ENSB_12zip_iteratorINS8_IJNSD_26transform_input_iterator_tIbNSB_6detail15normal_iteratorINSB_10device_ptrIiEEEENSK_10functional5actorINSP_9compositeIJNSP_16operator_adaptorINS7_8equal_toIvEEEENSQ_INSP_8argumentILj0EEEEENSQ_INSP_5valueIiEEEEEEEEEEENSB_17counting_iteratorIlNSB_11use_defaultES16_S16_EEEEEEEjSF_S9_NS7_10__identityEEEvT0_PT3_T1_NS0_13GridEvenShareIS1E_EET2_T4__param_0+16];
	ld.param.u32 	%r65, [_ZN3cub18CUB_300001_SM_10006detail6reduce18DeviceReduceKernelINS2_10policy_hubIN4cuda3std3__45tupleIJblEEEjN6thrust24THRUST_300001_SM_1000_NS8cuda_cub9__find_if7functorIS9_EEE10Policy1000ENSB_12zip_iteratorINS8_IJNSD_26transform_input_iterator_tIbNSB_6detail15normal_iteratorINSB_10device_ptrIiEEEENSK_10functional5actorINSP_9compositeIJNSP_16operator_adaptorINS7_8equal_toIvEEEENSQ_INSP_8argumentILj0EEEEENSQ_INSP_5valueIiEEEEEEEEEEENSB_17counting_iteratorIlNSB_11use_defaultES16_S16_EEEEEEEjSF_S9_NS7_10__identityEEEvT0_PT3_T1_NS0_13GridEvenShareIS1E_EET2_T4__param_0+12];
	ld.param.u32 	%r1, [_ZN3cub18CUB_300001_SM_10006detail6reduce18DeviceReduceKernelINS2_10policy_hubIN4cuda3std3__45tupleIJblEEEjN6thrust24THRUST_300001_SM_1000_NS8cuda_cub9__find_if7functorIS9_EEE10Policy1000ENSB_12zip_iteratorINS8_IJNSD_26transform_input_iterator_tIbNSB_6detail15normal_iteratorINSB_10device_ptrIiEEEENSK_10functional5actorINSP_9compositeIJNSP_16operator_adaptorINS7_8equal_toIvEEEENSQ_INSP_8argumentILj0EEEEENSQ_INSP_5valueIiEEEEEEEEEEENSB_17counting_iteratorIlNSB_11use_defaultES16_S16_EEEEEEEjSF_S9_NS7_10__identityEEEvT0_PT3_T1_NS0_13GridEvenShareIS1E_EET2_T4__param_3+20];
	ld.param.u32 	%r2, [_ZN3cub18CUB_300001_SM_10006detail6reduce18DeviceReduceKernelINS2_10policy_hubIN4cuda3std3__45tupleIJblEEEjN6thrust24THRUST_300001_SM_1000_NS8cuda_cub9__find_if7functorIS9_EEE10Policy1000ENSB_12zip_iteratorINS8_IJNSD_26transform_input_iterator_tIbNSB_6detail15normal_iteratorINSB_10device_ptrIiEEEENSK_10functional5actorINSP_9compositeIJNSP_16operator_adaptorINS7_8equal_toIvEEEENSQ_INSP_8argumentILj0EEEEENSQ_INSP_5valueIiEEEEEEEEEEENSB_17counting_iteratorIlNSB_11use_defaultES16_S16_EEEEEEEjSF_S9_NS7_10__identityEEEvT0_PT3_T1_NS0_13GridEvenShareIS1E_EET2_T4__param_3+24];
	ld.param.u64 	%rd108, [_ZN3cub18CUB_300001_SM_10006detail6reduce18DeviceReduceKernelINS2_10policy_hubIN4cuda3std3__45tupleIJblEEEjN6thrust24THRUST_300001_SM_1000_NS8cuda_cub9__find_if7functorIS9_EEE10Policy1000ENSB_12zip_iteratorINS8_IJNSD_26transform_input_iterator_tIbNSB_6detail15normal_iteratorINSB_10device_ptrIiEEEENSK_10functional5actorINSP_9compositeIJNSP_16operator_adaptorINS7_8equal_toIvEEEENSQ_INSP_8argumentILj0EEEEENSQ_INSP_5valueIiEEEEEEEEEEENSB_17counting_iteratorIlNSB_11use_defaultES16_S16_EEEEEEEjSF_S9_NS7_10__identityEEEvT0_PT3_T1_NS0_13GridEvenShareIS1E_EET2_T4__param_0];
	cvta.to.global.u64 	%rd1, %rd108;
	mov.u32 	%r6, %ctaid.x;
	shl.b32 	%r7, %r2, 10;
	shl.b32 	%r8, %r6, 10;
	sub.s32 	%r9, %r1, %r8;
	setp.gt.u32 	%p1, %r9, 1023;
	@%p1 bra 	$L__BB89_78;
	mov.u32 	%r10, %tid.x;
	setp.ge.u32 	%p148, %r10, %r9;
	mov.b16 	%rs371, 0;
	mov.b64 	%rd446, 0;
	mov.u32 	%r510, %r10;
	@%p148 bra 	$L__BB89_3;
	add.s32 	%r240, %r8, %r10;
	cvt.u64.u32 	%rd278, %r240;
	mul.wide.u32 	%rd279, %r240, 4;
	add.s64 	%rd280, %rd1, %rd279;
	add.s64 	%rd446, %rd109, %rd278;
	ld.global.u32 	%r241, [%rd280];
	setp.eq.s32 	%p149, %r241, %r65;
	selp.u16 	%rs371, 1, 0, %p149;
	add.s32 	%r510, %r10, 256;
$L__BB89_3:
	setp.ge.u32 	%p150, %r510, %r9;
	@%p150 bra 	$L__BB89_16;
	not.b32 	%r242, %r510;
	add.s32 	%r13, %r1, %r242;
	sub.s32 	%r243, %r13, %r8;
	shr.u32 	%r244, %r243, 8;
	add.s32 	%r14, %r244, 1;
	and.b32  	%r15, %r14, 7;
	setp.lt.u32 	%p151, %r243, 1792;
	@%p151 bra 	$L__BB89_8;
	add.s32 	%r509, %r510, 1024;
	add.s32 	%r508, %r510, %r8;
	and.b32  	%r245, %r14, 33554424;
	neg.s32 	%r507, %r245;
$L__BB89_6:
	.pragma "nounroll";
	cvt.u64.u32 	%rd282, %r508;
	mul.wide.u32 	%rd283, %r508, 4;
	add.s64 	%rd284, %rd1, %rd283;
	add.s64 	%rd285, %rd109, %rd282;
	ld.global.u32 	%r246, [%rd284];
	setp.eq.s32 	%p152, %r246, %r65;
	selp.u16 	%rs216, 1, 0, %p152;
	and.b16  	%rs217, %rs371, 255;
	setp.ne.s16 	%p154, %rs217, 0;
	and.pred  	%p155, %p154, %p152;
	min.s64 	%rd286, %rd285, %rd446;
	setp.eq.s16 	%p156, %rs217, 0;
	selp.b64 	%rd287, %rd285, %rd446, %p156;
	selp.b16 	%rs218, %rs216, %rs371, %p156;
	selp.b64 	%rd288, %rd286, %rd287, %p155;
	selp.b16 	%rs219, 1, %rs218, %p155;
	and.b16  	%rs220, %rs219, 255;
	add.s32 	%r247, %r508, 256;
	cvt.u64.u32 	%rd289, %r247;
	mul.wide.u32 	%rd290, %r247, 4;
	add.s64 	%rd291, %rd1, %rd290;
	add.s64 	%rd292, %rd109, %rd289;
	ld.global.u32 	%r248, [%rd291];
	setp.eq.s32 	%p157, %r248, %r65;
	selp.u16 	%rs221, 1, 0, %p157;
	setp.ne.s16 	%p159, %rs220, 0;
	and.pred  	%p160, %p159, %p157;
	min.s64 	%rd293, %rd292, %rd288;
	setp.eq.s16 	%p161, %rs220, 0;
	selp.b64 	%rd294, %rd292, %rd288, %p161;
	selp.b16 	%rs222, %rs221, %rs219, %p161;
	selp.b64 	%rd295, %rd293, %rd294, %p160;
	selp.b16 	%rs223, 1, %rs222, %p160;
	and.b16  	%rs224, %rs223, 255;
	add.s32 	%r249, %r508, 512;
	cvt.u64.u32 	%rd296, %r249;
	mul.wide.u32 	%rd297, %r249, 4;
	add.s64 	%rd298, %rd1, %rd297;
	add.s64 	%rd299, %rd109, %rd296;
	ld.global.u32 	%r250, [%rd298];
	setp.eq.s32 	%p162, %r250, %r65;
	selp.u16 	%rs225, 1, 0, %p162;
	setp.ne.s16 	%p164, %rs224, 0;
	and.pred  	%p165, %p164, %p162;
	min.s64 	%rd300, %rd299, %rd295;
	setp.eq.s16 	%p166, %rs224, 0;
	selp.b64 	%rd301, %rd299, %rd295, %p166;
	selp.b16 	%rs226, %rs225, %rs223, %p166;
	selp.b64 	%rd302, %rd300, %rd301, %p165;
	selp.b16 	%rs227, 1, %rs226, %p165;
	and.b16  	%rs228, %rs227, 255;
	add.s32 	%r251, %r508, 768;
	cvt.u64.u32 	%rd303, %r251;
	mul.wide.u32 	%rd304, %r251, 4;
	add.s64 	%rd305, %rd1, %rd304;
	add.s64 	%rd306, %rd109, %rd303;
	ld.global.u32 	%r252, [%rd305];
	setp.eq.s32 	%p167, %r252, %r65;
	selp.u16 	%rs229, 1, 0, %p167;
	setp.ne.s16 	%p169, %rs228, 0;
	and.pred  	%p170, %p169, %p167;
	min.s64 	%rd307, %rd306, %rd302;
	setp.eq.s16 	%p171, %rs228, 0;
	selp.b64 	%rd308, %rd306, %rd302, %p171;
	selp.b16 	%rs230, %rs229, %rs227, %p171;
	selp.b64 	%rd309, %rd307, %rd308, %p170;
	selp.b16 	%rs231, 1, %rs230, %p170;
	and.b16  	%rs232, %rs231, 255;
	add.s32 	%r253, %r508, 1024;
	cvt.u64.u32 	%rd310, %r253;
	mul.wide.u32 	%rd311, %r253, 4;
	add.s64 	%rd312, %rd1, %rd311;
	add.s64 	%rd313, %rd109, %rd310;
	ld.global.u32 	%r254, [%rd312];
	setp.eq.s32 	%p172, %r254, %r65;
	selp.u16 	%rs233, 1, 0, %p172;
	setp.ne.s16 	%p174, %rs232, 0;
	and.pred  	%p175, %p174, %p172;
	min.s64 	%rd314, %rd313, %rd309;
	setp.eq.s16 	%p176, %rs232, 0;
	selp.b64 	%rd315, %rd313, %rd309, %p176;
	selp.b16 	%rs234, %rs233, %rs231, %p176;
	selp.b64 	%rd316, %rd314, %rd315, %p175;
	selp.b16 	%rs235, 1, %rs234, %p175;
	and.b16  	%rs236, %rs235, 255;
	add.s32 	%r255, %r508, 1280;
	cvt.u64.u32 	%rd317, %r255;
	mul.wide.u32 	%rd318, %r255, 4;
	add.s64 	%rd319, %rd1, %rd318;
	add.s64 	%rd320, %rd109, %rd317;
	ld.global.u32 	%r256, [%rd319];
	setp.eq.s32 	%p177, %r256, %r65;
	selp.u16 	%rs237, 1, 0, %p177;
	setp.ne.s16 	%p179, %rs236, 0;
	and.pred  	%p180, %p179, %p177;
	min.s64 	%rd321, %rd320, %rd316;
	setp.eq.s16 	%p181, %rs236, 0;
	selp.b64 	%rd322, %rd320, %rd316, %p181;
	selp.b16 	%rs238, %rs237, %rs235, %p181;
	selp.b64 	%rd323, %rd321, %rd322, %p180;
	selp.b16 	%rs239, 1, %rs238, %p180;
	and.b16  	%rs240, %rs239, 255;
	add.s32 	%r257, %r508, 1536;
	cvt.u64.u32 	%rd324, %r257;
	mul.wide.u32 	%rd325, %r257, 4;
	add.s64 	%rd326, %rd1, %rd325;
	add.s64 	%rd327, %rd109, %rd324;
	ld.global.u32 	%r258, [%rd326];
	setp.eq.s32 	%p182, %r258, %r65;
	selp.u16 	%rs241, 1, 0, %p182;
	setp.ne.s16 	%p184, %rs240, 0;
	and.pred  	%p185, %p184, %p182;
	min.s64 	%rd328, %rd327, %rd323;
	setp.eq.s16 	%p186, %rs240, 0;
	selp.b64 	%rd329, %rd327, %rd323, %p186;
	selp.b16 	%rs242, %rs241, %rs239, %p186;
	selp.b64 	%rd330, %rd328, %rd329, %p185;
	selp.b16 	%rs243, 1, %rs242, %p185;
	and.b16  	%rs244, %rs243, 255;
	add.s32 	%r259, %r508, 1792;
	cvt.u64.u32 	%rd331, %r259;
	mul.wide.u32 	%rd332, %r259, 4;
	add.s64 	%rd333, %rd1, %rd332;
	add.s64 	%rd334, %rd109, %rd331;
	ld.global.u32 	%r260, [%rd333];
	setp.eq.s32 	%p187, %r260, %r65;
	selp.u16 	%rs245, 1, 0, %p187;
	setp.ne.s16 	%p189, %rs244, 0;
	and.pred  	%p190, %p189, %p187;
	min.s64 	%rd335, %rd334, %rd330;
	setp.eq.s16 	%p191, %rs244, 0;
	selp.b64 	%rd336, %rd334, %rd330, %p191;
	selp.b16 	%rs246, %rs245, %rs243, %p191;
	selp.b64 	%rd446, %rd335, %rd336, %p190;
	selp.b16 	%rs371, 1, %rs246, %p190;
	add.s32 	%r509, %r509, 2048;
	add.s32 	%r508, %r508, 2048;
	add.s32 	%r507, %r507, 8;
	setp.ne.s32 	%p192, %r507, 0;
	@%p192 bra 	$L__BB89_6;
	add.s32 	%r510, %r509, -1024;
$L__BB89_8:
	setp.eq.s32 	%p193, %r15, 0;
	@%p193 bra 	$L__BB89_16;
	setp.lt.u32 	%p194, %r15, 4;
	@%p194 bra 	$L__BB89_11;
	add.s32 	%r261, %r8, %r510;
	cvt.u64.u32 	%rd338, %r261;
	mul.wide.u32 	%rd339, %r261, 4;
	add.s64 	%rd340, %rd1, %rd339;
	add.s64 	%rd341, %rd109, %rd338;
	ld.global.u32 	%r262, [%rd340];
	setp.eq.s32 	%p195, %r262, %r65;
	selp.u16 	%rs248, 1, 0, %p195;
	and.b16  	%rs249, %rs371, 255;
	setp.ne.s16 	%p197, %rs249, 0;
	and.pred  	%p198, %p197, %p195;
	min.s64 	%rd342, %rd341, %rd446;
	setp.eq.s16 	%p199, %rs249, 0;
	selp.b64 	%rd343, %rd341, %rd446, %p199;
	selp.b16 	%rs250, %rs248, %rs371, %p199;
	selp.b64 	%rd344, %rd342, %rd343, %p198;
	selp.b16 	%rs251, 1, %rs250, %p198;
	and.b16  	%rs252, %rs251, 255;
	add.s32 	%r263, %r261, 256;
	cvt.u64.u32 	%rd345, %r263;
	mul.wide.u32 	%rd346, %r263, 4;
	add.s64 	%rd347, %rd1, %rd346;
	add.s64 	%rd348, %rd109, %rd345;
	ld.global.u32 	%r264, [%rd347];
	setp.eq.s32 	%p200, %r264, %r65;
	selp.u16 	%rs253, 1, 0, %p200;
	setp.ne.s16 	%p202, %rs252, 0;
	and.pred  	%p203, %p202, %p200;
	min.s64 	%rd349, %rd348, %rd344;
	setp.eq.s16 	%p204, %rs252, 0;
	selp.b64 	%rd350, %rd348, %rd344, %p204;
	selp.b16 	%rs254, %rs253, %rs251, %p204;
	selp.b64 	%rd351, %rd349, %rd350, %p203;
	selp.b16 	%rs255, 1, %rs254, %p203;
	and.b16  	%rs256, %rs255, 255;
	add.s32 	%r265, %r261, 512;
	cvt.u64.u32 	%rd352, %r265;
	mul.wide.u32 	%rd353, %r265, 4;
	add.s64 	%rd354, %rd1, %rd353;
	add.s64 	%rd355, %rd109, %rd352;
	ld.global.u32 	%r266, [%rd354];
	setp.eq.s32 	%p205, %r266, %r65;
	selp.u16 	%rs257, 1, 0, %p205;
	setp.ne.s16 	%p207, %rs256, 0;
	and.pred  	%p208, %p207, %p205;
	min.s64 	%rd356, %rd355, %rd351;
	setp.eq.s16 	%p209, %rs256, 0;
	selp.b64 	%rd357, %rd355, %rd351, %p209;
	selp.b16 	%rs258, %rs257, %rs255, %p209;
	selp.b64 	%rd358, %rd356, %rd357, %p208;
	selp.b16 	%rs259, 1, %rs258, %p208;
	and.b16  	%rs260, %rs259, 255;
	add.s32 	%r267, %r261, 768;
	cvt.u64.u32 	%rd359, %r267;
	mul.wide.u32 	%rd360, %r267, 4;
	add.s64 	%rd361, %rd1, %rd360;
	add.s64 	%rd362, %rd109, %rd359;
	ld.global.u32 	%r268, [%rd361];
	setp.eq.s32 	%p210, %r268, %r65;
	selp.u16 	%rs261, 1, 0, %p210;
	setp.ne.s16 	%p212, %rs260, 0;
	and.pred  	%p213, %p212, %p210;
	min.s64 	%rd363, %rd362, %rd358;
	setp.eq.s16 	%p214, %rs260, 0;
	selp.b64 	%rd364, %rd362, %rd358, %p214;
	selp.b16 	%rs262, %rs261, %rs259, %p214;
	selp.b64 	%rd446, %rd363, %rd364, %p213;
	selp.b16 	%rs371, 1, %rs262, %p213;
	add.s32 	%r510, %r510, 1024;
$L__BB89_11:
	and.b32  	%r269, %r14, 3;
	setp.eq.s32 	%p215, %r269, 0;
	@%p215 bra 	$L__BB89_16;
	setp.eq.s32 	%p216, %r269, 1;
	@%p216 bra 	$L__BB89_14;
	add.s32 	%r270, %r8, %r510;
	cvt.u64.u32 	%rd366, %r270;
	mul.wide.u32 	%rd367, %r270, 4;
	add.s64 	%rd368, %rd1, %rd367;
	add.s64 	%rd369, %rd109, %rd366;
	ld.global.u32 	%r271, [%rd368];
	setp.eq.s32 	%p217, %r271, %r65;
	selp.u16 	%rs264, 1, 0, %p217;
	and.b16  	%rs265, %rs371, 255;
	setp.ne.s16 	%p219, %rs265, 0;
	and.pred  	%p220, %p219, %p217;
	min.s64 	%rd370, %rd369, %rd446;
	setp.eq.s16 	%p221, %rs265, 0;
	selp.b64 	%rd371, %rd369, %rd446, %p221;
	selp.b16 	%rs266, %rs264, %rs371, %p221;
	selp.b64 	%rd372, %rd370, %rd371, %p220;
	selp.b16 	%rs267, 1, %rs266, %p220;
	and.b16  	%rs268, %rs267, 255;
	add.s32 	%r272, %r270, 256;
	cvt.u64.u32 	%rd373, %r272;
	mul.wide.u32 	%rd374, %r272, 4;
	add.s64 	%rd375, %rd1, %rd374;
	add.s64 	%rd376, %rd109, %rd373;
	ld.global.u32 	%r273, [%rd375];
	setp.eq.s32 	%p222, %r273, %r65;
	selp.u16 	%rs269, 1, 0, %p222;
	setp.ne.s16 	%p224, %rs268, 0;
	and.pred  	%p225, %p224, %p222;
	min.s64 	%rd377, %rd376, %rd372;
	setp.eq.s16 	%p226, %rs268, 0;
	selp.b64 	%rd378, %rd376, %rd372, %p226;
	selp.b16 	%rs270, %rs269, %rs267, %p226;
	selp.b64 	%rd446, %rd377, %rd378, %p225;
	selp.b16 	%rs371, 1, %rs270, %p225;
	add.s32 	%r510, %r510, 512;
$L__BB89_14:
	and.b32  	%r274, %r13, 256;
	setp.ne.s32 	%p227, %r274, 0;
	@%p227 bra 	$L__BB89_16;
	add.s32 	%r275, %r8, %r510;
	cvt.u64.u32 	%rd379, %r275;
	mul.wide.u32 	%rd380, %r275, 4;
	add.s64 	%rd381, %rd1, %rd380;
	add.s64 	%rd382, %rd109, %rd379;
	ld.global.u32 	%r276, [%rd381];
	setp.eq.s32 	%p228, %r276, %r65;
	selp.u16 	%rs271, 1, 0, %p228;
	and.b16  	%rs272, %rs371, 255;
	setp.ne.s16 	%p230, %rs272, 0;
	and.pred  	%p231, %p230, %p228;
	min.s64 	%rd383, %rd382, %rd446;
	setp.eq.s16 	%p232, %rs272, 0;
	selp.b64 	%rd384, %rd382, %rd446, %p232;
	selp.b16 	%rs273, %rs271, %rs371, %p232;
	selp.b64 	%rd446, %rd383, %rd384, %p231;
	selp.b16 	%rs371, 1, %rs273, %p231;
$L__BB89_16:
	setp.lt.u32 	%p233, %r9, 256;
	@%p233 bra 	$L__BB89_41;
	// begin inline asm
	mov.u32 %r395, %laneid;
	// end inline asm
	cvt.u32.u16 	%r416, %rs371;
	and.b32  	%r397, %r416, 255;
	mov.b32 	%r413, 1;
	mov.b32 	%r414, 31;
	mov.b32 	%r415, -1;
	// begin inline asm
	shfl.sync.down.b32 %r396, %r397, %r413, %r414, %r415;
	// end inline asm
	// begin inline asm
	shfl.sync.down.b32 %r401, %r402, %r413, %r414, %r415;
	// end inline asm
	mov.b64 	{%r407, %r412}, %rd446;
	// begin inline asm
	shfl.sync.down.b32 %r406, %r407, %r413, %r414, %r415;
	// end inline asm
	// begin inline asm
	shfl.sync.down.b32 %r411, %r412, %r413, %r414, %r415;
	// end inline asm
	mov.b64 	%rd17, {%r406, %r411};
	cvt.u16.u32 	%rs15, %r396;
	setp.gt.s32 	%p283, %r395, 30;
	@%p283 bra 	$L__BB89_21;
	and.b16  	%rs315, %rs371, 255;
	setp.eq.s16 	%p284, %rs315, 0;
	and.b16  	%rs316, %rs15, 255;
	setp.eq.s16 	%p285, %rs316, 0;
	or.pred  	%p286, %p284, %p285;
	@%p286 bra 	$L__BB89_20;
	min.s64 	%rd446, %rd17, %rd446;
	mov.b16 	%rs371, 1;
	bra.uni 	$L__BB89_21;
$L__BB89_20:
	setp.eq.s16 	%p287, %rs315, 0;
	selp.b64 	%rd446, %rd17, %rd446, %p287;
	selp.b16 	%rs371, %rs15, %rs371, %p287;
$L__BB89_21:
	cvt.u32.u16 	%r437, %rs371;
	and.b32  	%r418, %r437, 255;
	mov.b32 	%r434, 2;
	mov.b32 	%r435, 31;
	mov.b32 	%r436, -1;
	// begin inline asm
	shfl.sync.down.b32 %r417, %r418, %r434, %r435, %r436;
	// end inline asm
	// begin inline asm
	shfl.sync.down.b32 %r422, %r423, %r434, %r435, %r436;
	// end inline asm
	mov.b64 	{%r428, %r433}, %rd446;
	// begin inline asm
	shfl.sync.down.b32 %r427, %r428, %r434, %r435, %r436;
	// end inline asm
	// begin inline asm
	shfl.sync.down.b32 %r432, %r433, %r434, %r435, %r436;
	// end inline asm
	mov.b64 	%rd21, {%r427, %r432};
	cvt.u16.u32 	%rs18, %r417;
	setp.gt.s32 	%p288, %r395, 29;
	@%p288 bra 	$L__BB89_25;
	and.b16  	%rs319, %rs371, 255;
	setp.eq.s16 	%p289, %rs319, 0;
	and.b16  	%rs320, %rs18, 255;
	setp.eq.s16 	%p290, %rs320, 0;
	or.pred  	%p291, %p289, %p290;
	@%p291 bra 	$L__BB89_24;
	min.s64 	%rd446, %rd21, %rd446;
	mov.b16 	%rs371, 1;
	bra.uni 	$L__BB89_25;
$L__BB89_24:
	setp.eq.s16 	%p292, %rs319, 0;
	selp.b64 	%rd446, %rd21, %rd446, %p292;
	selp.b16 	%rs371, %rs18, %rs371, %p292;
$L__BB89_25:
	cvt.u32.u16 	%r458, %rs371;
	and.b32  	%r439, %r458, 255;
	mov.b32 	%r455, 4;
	mov.b32 	%r456, 31;
	mov.b32 	%r457, -1;
	// begin inline asm
	shfl.sync.down.b32 %r438, %r439, %r455, %r456, %r457;
	// end inline asm
	// begin inline asm
	shfl.sync.down.b32 %r443, %r444, %r455, %r456, %r457;
	// end inline asm
	mov.b64 	{%r449, %r454}, %rd446;
	// begin inline asm
	shfl.sync.down.b32 %r448, %r449, %r455, %r456, %r457;
	// end inline asm
	// begin inline asm
	shfl.sync.down.b32 %r453, %r454, %r455, %r456, %r457;
	// end inline asm
	mov.b64 	%rd25, {%r448, %r453};
	cvt.u16.u32 	%rs21, %r438;
	setp.gt.s32 	%p293, %r395, 27;
	@%p293 bra 	$L__BB89_29;
	and.b16  	%rs323, %rs371, 255;
	setp.eq.s16 	%p294, %rs323, 0;
	and.b16  	%rs324, %rs21, 255;
	setp.eq.s16 	%p295, %rs324, 0;
	or.pred  	%p296, %p294, %p295;
	@%p296 bra 	$L__BB89_28;
	min.s64 	%rd446, %rd25, %rd446;
	mov.b16 	%rs371, 1;
	bra.uni 	$L__BB89_29;
$L__BB89_28:
	setp.eq.s16 	%p297, %rs323, 0;
	selp.b64 	%rd446, %rd25, %rd446, %p297;
	selp.b16 	%rs371, %rs21, %rs371, %p297;
$L__BB89_29:
	cvt.u32.u16 	%r479, %rs371;
	and.b32  	%r460, %r479, 255;
	mov.b32 	%r476, 8;
	mov.b32 	%r477, 31;
	mov.b32 	%r478, -1;
	// begin inline asm
	shfl.sync.down.b32 %r459, %r460, %r476, %r477, %r478;
	// end inline asm
	// begin inline asm
	shfl.sync.down.b32 %r464, %r465, %r476, %r477, %r478;
	// end inline asm
	mov.b64 	{%r470, %r475}, %rd446;
	// begin inline asm
	shfl.sync.down.b32 %r469, %r470, %r476, %r477, %r478;
	// end inline asm
	// begin inline asm
	shfl.sync.down.b32 %r474, %r475, %r476, %r477, %r478;
	// end inline asm
	mov.b64 	%rd29, {%r469, %r474};
	cvt.u16.u32 	%rs24, %r459;
	setp.gt.s32 	%p298, %r395, 23;
	@%p298 bra 	$L__BB89_33;
	and.b16  	%rs327, %rs371, 255;
	setp.eq.s16 	%p299, %rs327, 0;
	and.b16  	%rs328, %rs24, 255;
	setp.eq.s16 	%p300, %rs328, 0;
	or.pred  	%p301, %p299, %p300;
	@%p301 bra 	$L__BB89_32;
	min.s64 	%rd446, %rd29, %rd446;
	mov.b16 	%rs371, 1;
	bra.uni 	$L__BB89_33;
$L__BB89_32:
	setp.eq.s16 	%p302, %rs327, 0;
	selp.b64 	%rd446, %rd29, %rd446, %p302;
	selp.b16 	%rs371, %rs24, %rs371, %p302;
$L__BB89_33:
	cvt.u32.u16 	%r500, %rs371;
	and.b32  	%r481, %r500, 255;
	mov.b32 	%r497, 16;
	mov.b32 	%r498, 31;
	mov.b32 	%r499, -1;
	// begin inline asm
	shfl.sync.down.b32 %r480, %r481, %r497, %r498, %r499;
	// end inline asm
	// begin inline asm
	shfl.sync.down.b32 %r485, %r486, %r497, %r498, %r499;
	// end inline asm
	mov.b64 	{%r491, %r496}, %rd446;
	// begin inline asm
	shfl.sync.down.b32 %r490, %r491, %r497, %r498, %r499;
	// end inline asm
	// begin inline asm
	shfl.sync.down.b32 %r495, %r496, %r497, %r498, %r499;
	// end inline asm
	mov.b64 	%rd33, {%r490, %r495};
	cvt.u16.u32 	%rs27, %r480;
	setp.gt.s32 	%p303, %r395, 15;
	@%p303 bra 	$L__BB89_37;
	and.b16  	%rs331, %rs371, 255;
	setp.eq.s16 	%p304, %rs331, 0;
	and.b16  	%rs332, %rs27, 255;
	setp.eq.s16 	%p305, %rs332, 0;
	or.pred  	%p306, %p304, %p305;
	@%p306 bra 	$L__BB89_36;
	min.s64 	%rd446, %rd33, %rd446;
	mov.b16 	%rs371, 1;
	bra.uni 	$L__BB89_37;
$L__BB89_36:
	setp.eq.s16 	%p307, %rs331, 0;
	selp.b64 	%rd446, %rd33, %rd446, %p307;
	selp.b16 	%rs371, %rs27, %rs371, %p307;
$L__BB89_37:
	setp.ne.s32 	%p308, %r395, 0;
	@%p308 bra 	$L__BB89_39;
	shr.u32 	%r501, %r10, 1;
	and.b32  	%r502, %r501, 496;
	mov.u32 	%r503, _ZZN3cub18CUB_300001_SM_10006detail6reduce18DeviceReduceKernelINS2_10policy_hubIN4cuda3std3__45tupleIJblEEEjN6thrust24THRUST_300001_SM_1000_NS8cuda_cub9__find_if7functorIS9_EEE10Policy1000ENSB_12zip_iteratorINS8_IJNSD_26transform_input_iterator_tIbNSB_6detail15normal_iteratorINSB_10device_ptrIiEEEENSK_10functional5actorINSP_9compositeIJNSP_16operator_adaptorINS7_8equal_toIvEEEENSQ_INSP_8argumentILj0EEEEENSQ_INSP_5valueIiEEEEEEEEEEENSB_17counting_iteratorIlNSB_11use_defaultES16_S16_EEEEEEEjSF_S9_NS7_10__identityEEEvT0_PT3_T1_NS0_13GridEvenShareIS1E_EET2_T4_E12temp_storage;
	add.s32 	%r504, %r503, %r502;
	st.shared.u8 	[%r504+8], %rs371;
	st.shared.u64 	[%r504+16], %rd446;
$L__BB89_39:
	bar.sync 	0;
	setp.ne.s32 	%p309, %r10, 0;
	@%p309 bra 	$L__BB89_119;
	ld.shared.u8 	%rs335, [_ZZN3cub18CUB_300001_SM_10006detail6reduce18DeviceReduceKernelINS2_10policy_hubIN4cuda3std3__45tupleIJblEEEjN6thrust24THRUST_300001_SM_1000_NS8cuda_cub9__find_if7functorIS9_EEE10Policy1000ENSB_12zip_iteratorINS8_IJNSD_26transform_input_iterator_tIbNSB_6detail15normal_iteratorINSB_10device_ptrIiEEEENSK_10functional5actorINSP_9compositeIJNSP_16operator_adaptorINS7_8equal_toIvEEEENSQ_INSP_8argumentILj0EEEEENSQ_INSP_5valueIiEEEEEEEEEEENSB_17counting_iteratorIlNSB_11use_defaultES16_S16_EEEEEEEjSF_S9_NS7_10__identityEEEvT0_PT3_T1_NS0_13GridEvenShareIS1E_EET2_T4_E12temp_storage+24];
	ld.shared.u64 	%rd406, [_ZZN3cub18CUB_300001_SM_10006detail6reduce18DeviceReduceKernelINS2_10policy_hubIN4cuda3std3__45tupleIJblEEEjN6thrust24THRUST_300001_SM_1000_NS8cuda_cub9__find_if7functorIS9_EEE10Policy1000ENSB_12zip_iteratorINS8_IJNSD_26transform_input_iterator_tIbNSB_6detail15normal_iteratorINSB_10device_ptrIiEEEENSK_10functional5actorINSP_9compositeIJNSP_16operator_adaptorINS7_8equal_toIvEEEENSQ_INSP_8argumentILj0EEEEENSQ_INSP_5valueIiEEEEEEEEEEENSB_17counting_iteratorIlNSB_11use_defaultES16_S16_EEEEEEEjSF_S9_NS7_10__identityEEEvT0_PT3_T1_NS0_13GridEvenShareIS1E_EET2_T4_E12temp_storage+32];
	and.b16  	%rs336, %rs371, 255;
	setp.eq.s16 	%p310, %rs336, 0;
	setp.eq.s16 	%p311, %rs335, 0;
	min.s64 	%rd407, %rd406, %rd446;
	selp.b16 	%rs337, %rs371, 1, %p311;
	selp.b16 	%rs338, %rs335, %rs337, %p310;
	and.b16  	%rs339, %rs338, 255;
	selp.b64 	%rd408, %rd446, %rd407, %p311;
	selp.b64 	%rd409, %rd406, %rd408, %p310;
	ld.shared.u8 	%rs340, [_ZZN3cub18CUB_300001_SM_10006detail6reduce18DeviceReduceKernelINS2_10policy_hubIN4cuda3std3__45tupleIJblEEEjN6thrust24THRUST_300001_SM_1000_NS8cuda_cub9__find_if7functorIS9_EEE10Policy1000ENSB_12zip_iteratorINS8_IJNSD_26transform_input_iterator_tIbNSB_6detail15normal_iteratorINSB_10device_ptrIiEEEENSK_10functional5actorINSP_9compositeIJNSP_16operator_adaptorINS7_8equal_toIvEEEENSQ_INSP_8argumentILj0EEEEENSQ_INSP_5valueIiEEEEEEEEEEENSB_17counting_iteratorIlNSB_11use_defaultES16_S16_EEEEEEEjSF_S9_NS7_10__identityEEEvT0_PT3_T1_NS0_13GridEvenShareIS1E_EET2_T4_E12temp_storage+40];
	ld.shared.u64 	%rd410, [_ZZN3cub18CUB_300001_SM_10006detail6reduce18DeviceReduceKernelINS2_10policy_hubIN4cuda3std3__45tupleIJblEEEjN6thrust24THRUST_300001_SM_1000_NS8cuda_cub9__find_if7functorIS9_EEE10Policy1000ENSB_12zip_iteratorINS8_IJNSD_26transform_input_iterator_tIbNSB_6detail15normal_iteratorINSB_10device_ptrIiEEEENSK_10functional5actorINSP_9compositeIJNSP_16operator_adaptorINS7_8equal_toIvEEEENSQ_INSP_8argumentILj0EEEEENSQ_INSP_5valueIiEEEEEEEEEEENSB_17counting_iteratorIlNSB_11use_defaultES16_S16_EEEEEEEjSF_S9_NS7_10__identityEEEvT0_PT3_T1_NS0_13GridEvenShareIS1E_EET2_T4_E12temp_storage+48];
	setp.eq.s16 	%p312, %rs339, 0;
	setp.eq.s16 	%p313, %rs340, 0;
	min.s64 	%rd411, %rd410, %rd409;
	selp.b16 	%rs341, %rs338, 1, %p313;
	selp.b16 	%rs342, %rs340, %rs341, %p312;
	and.b16  	%rs343, %rs342, 255;
	selp.b64 	%rd412, %rd409, %rd411, %p313;
	selp.b64 	%rd413, %rd410, %rd412, %p312;
	ld.shared.u8 	%rs344, [_ZZN3cub18CUB_300001_SM_10006detail6reduce18DeviceReduceKernelINS2_10policy_hubIN4cuda3std3__45tupleIJblEEEjN6thrust24THRUST_300001_SM_1000_NS8cuda_cub9__find_if7functorIS9_EEE10Policy1000ENSB_12zip_iteratorINS8_IJNSD_26transform_input_iterator_tIbNSB_6detail15normal_iteratorINSB_10device_ptrIiEEEENSK_10functional5actorINSP_9compositeIJNSP_16operator_adaptorINS7_8equal_toIvEEEENSQ_INSP_8argumentILj0EEEEENSQ_INSP_5valueIiEEEEEEEEEEENSB_17counting_iteratorIlNSB_11use_defaultES16_S16_EEEEEEEjSF_S9_NS7_10__identityEEEvT0_PT3_T1_NS0_13GridEvenShareIS1E_EET2_T4_E12temp_storage+56];
	ld.shared.u64 	%rd414, [_ZZN3cub18CUB_300001_SM_10006detail6reduce18DeviceReduceKernelINS2_10policy_hubIN4cuda3std3__45tupleIJblEEEjN6thrust24THRUST_300001_SM_1000_NS8cuda_cub9__find_if7functorIS9_EEE10Policy1000ENSB_12zip_iteratorINS8_IJNSD_26transform_input_iterator_tIbNSB_6detail15normal_iteratorINSB_10device_ptrIiEEEENSK_10functional5actorINSP_9compositeIJNSP_16operator_adaptorINS7_8equal_toIvEEEENSQ_INSP_8argumentILj0EEEEENSQ_INSP_5valueIiEEEEEEEEEEENSB_17counting_iteratorIlNSB_11use_defaultES16_S16_EEEEEEEjSF_S9_NS7_10__identityEEEvT0_PT3_T1_NS0_13GridEvenShareIS1E_EET2_T4_E12temp_storage+64];
	setp.eq.s16 	%p314, %rs343, 0;
	setp.eq.s16 	%p315, %rs344, 0;
	min.s64 	%rd415, %rd414, %rd413;
	selp.b16 	%rs345, %rs342, 1, %p315;
	selp.b16 	%rs346, %rs344, %rs345, %p314;
	and.b16  	%rs347, %rs346, 255;
	selp.b64 	%rd416, %rd413, %rd415, %p315;
	selp.b64 	%rd417, %rd414, %rd416, %p314;
	ld.shared.u8 	%rs348, [_ZZN3cub18CUB_300001_SM_10006detail6reduce18DeviceReduceKernelINS2_10policy_hubIN4cuda3std3__45tupleIJblEEEjN6thrust24THRUST_300001_SM_1000_NS8cuda_cub9__find_if7functorIS9_EEE10Policy1000ENSB_12zip_iteratorINS8_IJNSD_26transform_input_iterator_tIbNSB_6detail15normal_iteratorINSB_10device_ptrIiEEEENSK_10functional5actorINSP_9compositeIJNSP_16operator_adaptorINS7_8equal_toIvEEEENSQ_INSP_8argumentILj0EEEEENSQ_INSP_5valueIiEEEEEEEEEEENSB_17counting_iteratorIlNSB_11use_defaultES16_S16_EEEEEEEjSF_S9_NS7_10__identityEEEvT0_PT3_T1_NS0_13GridEvenShareIS1E_EET2_T4_E12temp_storage+72];
	ld.shared.u64 	%rd418, [_ZZN3cub18CUB_300001_SM_10006detail6reduce18DeviceReduceKernelINS2_10policy_hubIN4cuda3std3__45tupleIJblEEEjN6thrust24THRUST_300001_SM_1000_NS8cuda_cub9__find_if7functorIS9_EEE10Policy1000ENSB_12zip_iteratorINS8_IJNSD_26transform_input_iterator_tIbNSB_6detail15normal_iteratorINSB_10device_ptrIiEEEENSK_10functional5actorINSP_9compositeIJNSP_16operator_adaptorINS7_8equal_toIvEEEENSQ_INSP_8argumentILj0EEEEENSQ_INSP_5valueIiEEEEEEEEEEENSB_17counting_iteratorIlNSB_11use_defaultES16_S16_EEEEEEEjSF_S9_NS7_10__identityEEEvT0_PT3_T1_NS0_13GridEvenShareIS1E_EET2_T4_E12temp_storage+80];
	setp.eq.s16 	%p316, %rs347, 0;
	setp.eq.s16 	%p317, %rs348, 0;
	min.s64 	%rd419, %rd418, %rd417;
	selp.b16 	%rs349, %rs346, 1, %p317;
	selp.b16 	%rs350, %rs348, %rs349, %p316;
	and.b16  	%rs351, %rs350, 255;
	selp.b64 	%rd420, %rd417, %rd419, %p317;
	selp.b64 	%rd421, %rd418, %rd420, %p316;
	ld.shared.u8 	%rs352, [_ZZN3cub18CUB_300001_SM_10006detail6reduce18DeviceReduceKernelINS2_10policy_hubIN4cuda3std3__45tupleIJblEEEjN6thrust24THRUST_300001_SM_1000_NS8cuda_cub9__find_if7functorIS9_EEE10Policy1000ENSB_12zip_iteratorINS8_IJNSD_26transform_input_iterator_tIbNSB_6detail15normal_iteratorINSB_10device_ptrIiEEEENSK_10functional5actorINSP_9compositeIJNSP_16operator_adaptorINS7_8equal_toIvEEEENSQ_INSP_8argumentILj0EEEEENSQ_INSP_5valueIiEEEEEEEEEEENSB_17counting_iteratorIlNSB_11use_defaultES16_S16_EEEEEEEjSF_S9_NS7_10__identityEEEvT0_PT3_T1_NS0_13GridEvenShareIS1E_EET2_T4_E12temp_storage+88];
	ld.shared.u64 	%rd422, [_ZZN3cub18CUB_300001_SM_10006detail6reduce18DeviceReduceKernelINS2_10policy_hubIN4cuda3std3__45tupleIJblEEEjN6thrust24THRUST_300001_SM_1000_NS8cuda_cub9__find_if7functorIS9_EEE10Policy1000ENSB_12zip_iteratorINS8_IJNSD_26transform_input_iterator_tIbNSB_6detail15normal_iteratorINSB_10device_ptrIiEEEENSK_10functional5actorINSP_9compositeIJNSP_16operator_adaptorINS7_8equal_toIvEEEENSQ_INSP_8argumentILj0EEEEENSQ_INSP_5valueIiEEEEEEEEEEENSB_17counting_iteratorIlNSB_11use_defaultES16_S16_EEEEEEEjSF_S9_NS7_10__identityEEEvT0_PT3_T1_NS0_13GridEvenShareIS1E_EET2_T4_E12temp_storage+96];
	setp.eq.s16 	%p318, %rs351, 0;
	setp.eq.s16 	%p319, %rs352, 0;
	min.s64 	%rd423, %rd422, %rd421;
	selp.b16 	%rs353, %rs350, 1, %p319;
	selp.b16 	%rs354, %rs352, %rs353, %p318;
	and.b16  	%rs355, %rs354, 255;
	selp.b64 	%rd424, %rd421, %rd423, %p319;
	selp.b64 	%rd425, %rd422, %rd424, %p318;
	ld.shared.u8 	%rs356, [_ZZN3cub18CUB_300001_SM_10006detail6reduce18DeviceReduceKernelINS2_10policy_hubIN4cuda3std3__45tupleIJblEEEjN6thrust24THRUST_300001_SM_1000_NS8cuda_cub9__find_if7functorIS9_EEE10Policy1000ENSB_12zip_iteratorINS8_IJNSD_26transform_input_iterator_tIbNSB_6detail15normal_iteratorINSB_10device_ptrIiEEEENSK_10functional5actorINSP_9compositeIJNSP_16operator_adaptorINS7_8equal_toIvEEEENSQ_INSP_8argumentILj0EEEEENSQ_INSP_5valueIiEEEEEEEEEEENSB_17counting_iteratorIlNSB_11use_defaultES16_S16_EEEEEEEjSF_S9_NS7_10__identityEEEvT0_PT3_T1_NS0_13GridEvenShareIS1E_EET2_T4_E12temp_storage+104];
	ld.shared.u64 	%rd426, [_ZZN3cub18CUB_300001_SM_10006detail6reduce18DeviceReduceKernelINS2_10policy_hubIN4cuda3std3__45tupleIJblEEEjN6thrust24THRUST_300001_SM_1000_NS8cuda_cub9__find_if7functorIS9_EEE10Policy1000ENSB_12zip_iteratorINS8_IJNSD_26transform_input_iterator_tIbNSB_6detail15normal_iteratorINSB_10device_ptrIiEEEENSK_10functional5actorINSP_9compositeIJNSP_16operator_adaptorINS7_8equal_toIvEEEENSQ_INSP_8argumentILj0EEEEENSQ_INSP_5valueIiEEEEEEEEEEENSB_17counting_iteratorIlNSB_11use_defaultES16_S16_EEEEEEEjSF_S9_NS7_10__identityEEEvT0_PT3_T1_NS0_13GridEvenShareIS1E_EET2_T4_E12temp_storage+112];
	setp.eq.s16 	%p320, %rs355, 0;
	setp.eq.s16 	%p321, %rs356, 0;
	min.s64 	%rd427, %rd426, %rd425;
	selp.b16 	%rs357, %rs354, 1, %p321;
	selp.b16 	%rs358, %rs356, %rs357, %p320;
	and.b16  	%rs359, %rs358, 255;
	selp.b64 	%rd428, %rd425, %rd427, %p321;
	selp.b64 	%rd429, %rd426, %rd428, %p320;
	ld.shared.u8 	%rs360, [_ZZN3cub18CUB_300001_SM_10006detail6reduce18DeviceReduceKernelINS2_10policy_hubIN4cuda3std3__45tupleIJblEEEjN6thrust24THRUST_300001_SM_1000_NS8cuda_cub9__find_if7functorIS9_EEE10Policy1000ENSB_12zip_iteratorINS8_IJNSD_26transform_input_iterator_tIbNSB_6detail15normal_iteratorINSB_10device_ptrIiEEEENSK_10functional5actorINSP_9compositeIJNSP_16operator_adaptorINS7_8equal_toIvEEEENSQ_INSP_8argumentILj0EEEEENSQ_INSP_5valueIiEEEEEEEEEEENSB_17counting_iteratorIlNSB_11use_defaultES16_S16_EEEEEEEjSF_S9_NS7_10__identityEEEvT0_PT3_T1_NS0_13GridEvenShareIS1E_EET2_T4_E12temp_storage+120];
	ld.shared.u64 	%rd430, [_ZZN3cub18CUB_300001_SM_10006detail6reduce18DeviceReduceKernelINS2_10policy_hubIN4cuda3std3__45tupleIJblEEEjN6thrust24THRUST_300001_SM_1000_NS8cuda_cub9__find_if7functorIS9_EEE10Policy1000ENSB_12zip_iteratorINS8_IJNSD_26transform_input_iterator_tIbNSB_6detail15normal_iteratorINSB_10device_ptrIiEEEENSK_10functional5actorINSP_9compositeIJNSP_16operator_adaptorINS7_8equal_toIvEEEENSQ_INSP_8argumentILj0EEEEENSQ_INSP_5valueIiEEEEEEEEEEENSB_17counting_iteratorIlNSB_11use_defaultES16_S16_EEEEEEEjSF_S9_NS7_10__identityEEEvT0_PT3_T1_NS0_13GridEvenShareIS1E_EET2_T4_E12temp_storage+128];
	setp.eq.s16 	%p322, %rs359, 0;
	setp.eq.s16 	%p323, %rs360, 0;
	min.s64 	%rd431, %rd430, %rd429;
	selp.b16 	%rs361, %rs358, 1, %p323;
	selp.b16 	%rs371, %rs360, %rs361, %p322;
	selp.b64 	%rd432, %rd429, %rd431, %p323;
	selp.b64 	%rd446, %rd430, %rd432, %p322;
	bra.uni 	$L__BB89_119;
$L__BB89_41:
	// begin inline asm
	mov.u32 %r277, %laneid;
	// end inline asm
	and.b32  	%r298, %r10, 992;
	add.s32 	%r299, %r298, 32;
	setp.gt.u32 	%p234, %r299, %r9;
	not.b32 	%r300, %r298;
	add.s32 	%r301, %r9, %r300;
	selp.b32 	%r296, %r301, 31, %p234;
	cvt.u32.u16 	%r302, %rs371;
	and.b32  	%r279, %r302, 255;
	mov.b32 	%r295, 1;
	mov.b32 	%r297, -1;
	// begin inline asm
	shfl.sync.down.b32 %r278, %r279, %r295, %r296, %r297;
	// end inline asm
	// begin inline asm
	shfl.sync.down.b32 %r283, %r284, %r295, %r296, %r297;
	// end inline asm
	mov.b64 	{%r289, %r294}, %rd446;
	// begin inline asm
	shfl.sync.down.b32 %r288, %r289, %r295, %r296, %r297;
	// end inline asm
	// begin inline asm
	shfl.sync.down.b32 %r293, %r294, %r295, %r296, %r297;
	// end inline asm
	mov.b64 	%rd38, {%r288, %r293};
	cvt.u16.u32 	%rs31, %r278;
	setp.ge.s32 	%p235, %r277, %r296;
	@%p235 bra 	$L__BB89_45;
	and.b16  	%rs274, %rs371, 255;
	setp.eq.s16 	%p236, %rs274, 0;
	and.b16  	%rs275, %rs31, 255;
	setp.eq.s16 	%p237, %rs275, 0;
	or.pred  	%p238, %p236, %p237;
	@%p238 bra 	$L__BB89_44;
	min.s64 	%rd446, %rd38, %rd446;
	mov.b16 	%rs371, 1;
	bra.uni 	$L__BB89_45;
$L__BB89_44:
	setp.eq.s16 	%p239, %rs274, 0;
	selp.b16 	%rs371, %rs31, %rs371, %p239;
	selp.b64 	%rd446, %rd38, %rd446, %p239;
$L__BB89_45:
	cvt.u32.u16 	%r323, %rs371;
	and.b32  	%r304, %r323, 255;
	mov.b32 	%r320, 2;
	mov.b32 	%r322, -1;
	// begin inline asm
	shfl.sync.down.b32 %r303, %r304, %r320, %r296, %r322;
	// end inline asm
	// begin inline asm
	shfl.sync.down.b32 %r308, %r309, %r320, %r296, %r322;
	// end inline asm
	mov.b64 	{%r314, %r319}, %rd446;
	// begin inline asm
	shfl.sync.down.b32 %r313, %r314, %r320, %r296, %r322;
	// end inline asm
	// begin inline asm
	shfl.sync.down.b32 %r318, %r319, %r320, %r296, %r322;
	// end inline asm
	mov.b64 	%rd42, {%r313, %r318};
	cvt.u16.u32 	%rs34, %r303;
	add.s32 	%r324, %r277, 2;
	setp.gt.s32 	%p240, %r324, %r296;
	@%p240 bra 	$L__BB89_49;
	and.b16  	%rs278, %rs371, 255;
	setp.eq.s16 	%p241, %rs278, 0;
	and.b16  	%rs279, %rs34, 255;
	setp.eq.s16 	%p242, %rs279, 0;
	or.pred  	%p243, %p241, %p242;
	@%p243 bra 	$L__BB89_48;
	min.s64 	%rd446, %rd42, %rd446;
	mov.b16 	%rs371, 1;
	bra.uni 	$L__BB89_49;
$L__BB89_48:
	setp.eq.s16 	%p244, %rs278, 0;
	selp.b16 	%rs371, %rs34, %rs371, %p244;
	selp.b64 	%rd446, %rd42, %rd446, %p244;
$L__BB89_49:
	cvt.u32.u16 	%r345, %rs371;
	and.b32  	%r326, %r345, 255;
	mov.b32 	%r342, 4;
	mov.b32 	%r344, -1;
	// begin inline asm
	shfl.sync.down.b32 %r325, %r326, %r342, %r296, %r344;
	// end inline asm
	// begin inline asm
	shfl.sync.down.b32 %r330, %r331, %r342, %r296, %r344;
	// end inline asm
	mov.b64 	{%r336, %r341}, %rd446;
	// begin inline asm
	shfl.sync.down.b32 %r335, %r336, %r342, %r296, %r344;
	// end inline asm
	// begin inline asm
	shfl.sync.down.b32 %r340, %r341, %r342, %r296, %r344;
	// end inline asm
	mov.b64 	%rd46, {%r335, %r340};
	cvt.u16.u32 	%rs37, %r325;
	add.s32 	%r346, %r277, 4;
	setp.gt.s32 	%p245, %r346, %r296;
	@%p245 bra 	$L__BB89_53;
	and.b16  	%rs282, %rs371, 255;
	setp.eq.s16 	%p246, %rs282, 0;
	and.b16  	%rs283, %rs37, 255;
	setp.eq.s16 	%p247, %rs283, 0;
	or.pred  	%p248, %p246, %p247;
	@%p248 bra 	$L__BB89_52;
	min.s64 	%rd446, %rd46, %rd446;
	mov.b16 	%rs371, 1;
	bra.uni 	$L__BB89_53;
$L__BB89_52:
	setp.eq.s16 	%p249, %rs282, 0;
	selp.b16 	%rs371, %rs37, %rs371, %p249;
	selp.b64 	%rd446, %rd46, %rd446, %p249;
$L__BB89_53:
	cvt.u32.u16 	%r367, %rs371;
	and.b32  	%r348, %r367, 255;
	mov.b32 	%r364, 8;
	mov.b32 	%r366, -1;
	// begin inline asm
	shfl.sync.down.b32 %r347, %r348, %r364, %r296, %r366;
	// end inline asm
	// begin inline asm
	shfl.sync.down.b32 %r352, %r353, %r364, %r296, %r366;
	// end inline asm
	mov.b64 	{%r358, %r363}, %rd446;
	// begin inline asm
	shfl.sync.down.b32 %r357, %r358, %r364, %r296, %r366;
	// end inline asm
	// begin inline asm
	shfl.sync.down.b32 %r362, %r363, %r364, %r296, %r366;
	// end inline asm
	mov.b64 	%rd50, {%r357, %r362};
	cvt.u16.u32 	%rs40, %r347;
	add.s32 	%r368, %r277, 8;
	setp.gt.s32 	%p250, %r368, %r296;
	@%p250 bra 	$L__BB89_57;
	and.b16  	%rs286, %rs371, 255;
	setp.eq.s16 	%p251, %rs286, 0;
	and.b16  	%rs287, %rs40, 255;
	setp.eq.s16 	%p252, %rs287, 0;
	or.pred  	%p253, %p251, %p252;
	@%p253 bra 	$L__BB89_56;
	min.s64 	%rd446, %rd50, %rd446;
	mov.b16 	%rs371, 1;
	bra.uni 	$L__BB89_57;
$L__BB89_56:
	setp.eq.s16 	%p254, %rs286, 0;
	selp.b16 	%rs371, %rs40, %rs371, %p254;
	selp.b64 	%rd446, %rd50, %rd446, %p254;
$L__BB89_57:
	cvt.u32.u16 	%r389, %rs371;
	and.b32  	%r370, %r389, 255;
	mov.b32 	%r386, 16;
	mov.b32 	%r388, -1;
	// begin inline asm
	shfl.sync.down.b32 %r369, %r370, %r386, %r296, %r388;
	// end inline asm
	// begin inline asm
	shfl.sync.down.b32 %r374, %r375, %r386, %r296, %r388;
	// end inline asm
	mov.b64 	{%r380, %r385}, %rd446;
	// begin inline asm
	shfl.sync.down.b32 %r379, %r380, %r386, %r296, %r388;
	// end inline asm
	// begin inline asm
	shfl.sync.down.b32 %r384, %r385, %r386, %r296, %r388;
	// end inline asm
	mov.b64 	%rd54, {%r379, %r384};
	cvt.u16.u32 	%rs43, %r369;
	add.s32 	%r390, %r277, 16;
	setp.gt.s32 	%p255, %r390, %r296;
	@%p255 bra 	$L__BB89_61;
	and.b16  	%rs290, %rs371, 255;
	setp.eq.s16 	%p256, %rs290, 0;
	and.b16  	%rs291, %rs43, 255;
	setp.eq.s16 	%p257, %rs291, 0;
	or.pred  	%p258, %p256, %p257;
	@%p258 bra 	$L__BB89_60;
	min.s64 	%rd446, %rd54, %rd446;
	mov.b16 	%rs371, 1;
	bra.uni 	$L__BB89_61;
$L__BB89_60:
	setp.eq.s16 	%p259, %rs290, 0;
	selp.b16 	%rs371, %rs43, %rs371, %p259;
	selp.b64 	%rd446, %rd54, %rd446, %p259;
$L__BB89_61:
	setp.ne.s32 	%p260, %r277, 0;
	@%p260 bra 	$L__BB89_63;
	shr.u32 	%r391, %r10, 1;
	and.b32  	%r392, %r391, 496;
	mov.u32 	%r393, _ZZN3cub18CUB_300001_SM_10006detail6reduce18DeviceReduceKernelINS2_10policy_hubIN4cuda3std3__45tupleIJblEEEjN6thrust24THRUST_300001_SM_1000_NS8cuda_cub9__find_if7functorIS9_EEE10Policy1000ENSB_12zip_iteratorINS8_IJNSD_26transform_input_iterator_tIbNSB_6detail15normal_iteratorINSB_10device_ptrIiEEEENSK_10functional5actorINSP_9compositeIJNSP_16operator_adaptorINS7_8equal_toIvEEEENSQ_INSP_8argumentILj0EEEEENSQ_INSP_5valueIiEEEEEEEEEEENSB_17counting_iteratorIlNSB_11use_defaultES16_S16_EEEEEEEjSF_S9_NS7_10__identityEEEvT0_PT3_T1_NS0_13GridEvenShareIS1E_EET2_T4_E12temp_storage;
	add.s32 	%r394, %r393, %r392;
	st.shared.u8 	[%r394+8], %rs371;
	st.shared.u64 	[%r394+16], %rd446;
$L__BB89_63:
	bar.sync 	0;
	setp.ne.s32 	%p261, %r10, 0;
	@%p261 bra 	$L__BB89_119;
	setp.lt.u32 	%p262, %r9, 33;
	@%p262 bra 	$L__BB89_66;
	ld.shared.u8 	%rs294, [_ZZN3cub18CUB_300001_SM_10006detail6reduce18DeviceReduceKernelINS2_10policy_hubIN4cuda3std3__45tupleIJblEEEjN6thrust24THRUST_300001_SM_1000_NS8cuda_cub9__find_if7functorIS9_EEE10Policy1000ENSB_12zip_iteratorINS8_IJNSD_26transform_input_iterator_tIbNSB_6detail15normal_iteratorINSB_10device_ptrIiEEEENSK_10functional5actorINSP_9compositeIJNSP_16operator_adaptorINS7_8equal_toIvEEEENSQ_INSP_8argumentILj0EEEEENSQ_INSP_5valueIiEEEEEEEEEEENSB_17counting_iteratorIlNSB_11use_defaultES16_S16_EEEEEEEjSF_S9_NS7_10__identityEEEvT0_PT3_T1_NS0_13GridEvenShareIS1E_EET2_T4_E12temp_storage+24];
	ld.shared.u64 	%rd385, [_ZZN3cub18CUB_300001_SM_10006detail6reduce18DeviceReduceKernelINS2_10policy_hubIN4cuda3std3__45tupleIJblEEEjN6thrust24THRUST_300001_SM_1000_NS8cuda_cub9__find_if7functorIS9_EEE10Policy1000ENSB_12zip_iteratorINS8_IJNSD_26transform_input_iterator_tIbNSB_6detail15normal_iteratorINSB_10device_ptrIiEEEENSK_10functional5actorINSP_9compositeIJNSP_16operator_adaptorINS7_8equal_toIvEEEENSQ_INSP_8argumentILj0EEEEENSQ_INSP_5valueIiEEEEEEEEEEENSB_17counting_iteratorIlNSB_11use_defaultES16_S16_EEEEEEEjSF_S9_NS7_10__identityEEEvT0_PT3_T1_NS0_13GridEvenShareIS1E_EET2_T4_E12temp_storage+32];
	and.b16  	%rs295, %rs371, 255;
	setp.eq.s16 	%p263, %rs295, 0;
	setp.eq.s16 	%p264, %rs294, 0;
	min.s64 	%rd386, %rd385, %rd446;
	selp.b16 	%rs296, %rs371, 1, %p264;
	selp.b16 	%rs371, %rs294, %rs296, %p263;
	selp.b64 	%rd387, %rd446, %rd386, %p264;
	selp.b64 	%rd446, %rd385, %rd387, %p263;
$L__BB89_66:
	setp.lt.u32 	%p265, %r9, 65;
	@%p265 bra 	$L__BB89_68;
	ld.shared.u8 	%rs297, [_ZZN3cub18CUB_300001_SM_10006detail6reduce18DeviceReduceKernelINS2_10policy_hubIN4cuda3std3__45tupleIJblEEEjN6thrust24THRUST_300001_SM_1000_NS8cuda_cub9__find_if7functorIS9_EEE10Policy1000ENSB_12zip_iteratorINS8_IJNSD_26transform_input_iterator_tIbNSB_6detail15normal_iteratorINSB_10device_ptrIiEEEENSK_10functional5actorINSP_9compositeIJNSP_16operator_adaptorINS7_8equal_toIvEEEENSQ_INSP_8argumentILj0EEEEENSQ_INSP_5valueIiEEEEEEEEEEENSB_17counting_iteratorIlNSB_11use_defaultES16_S16_EEEEEEEjSF_S9_NS7_10__identityEEEvT0_PT3_T1_NS0_13GridEvenShareIS1E_EET2_T4_E12temp_storage+40];
	ld.shared.u64 	%rd388, [_ZZN3cub18CUB_300001_SM_10006detail6reduce18DeviceReduceKernelINS2_10policy_hubIN4cuda3std3__45tupleIJblEEEjN6thrust24THRUST_300001_SM_1000_NS8cuda_cub9__find_if7functorIS9_EEE10Policy1000ENSB_12zip_iteratorINS8_IJNSD_26transform_input_iterator_tIbNSB_6detail15normal_iteratorINSB_10device_ptrIiEEEENSK_10functional5actorINSP_9compositeIJNSP_16operator_adaptorINS7_8equal_toIvEEEENSQ_INSP_8argumentILj0EEEEENSQ_INSP_5valueIiEEEEEEEEEEENSB_17counting_iteratorIlNSB_11use_defaultES16_S16_EEEEEEEjSF_S9_NS7_10__identityEEEvT0_PT3_T1_NS0_13GridEvenShareIS1E_EET2_T4_E12temp_storage+48];
	and.b16  	%rs298, %rs371, 255;
	setp.eq.s16 	%p266, %rs298, 0;
	setp.eq.s16 	%p267, %rs297, 0;
	min.s64 	%rd389, %rd388, %rd446;
	selp.b16 	%rs299, %rs371, 1, %p267;
	selp.b16 	%rs371, %rs297, %rs299, %p266;
	selp.b64 	%rd390, %rd446, %rd389, %p267;
	selp.b64 	%rd446, %rd388, %rd390, %p266;
$L__BB89_68:
	setp.lt.u32 	%p268, %r9, 97;
	@%p268 bra 	$L__BB89_70;
	ld.shared.u8 	%rs300, [_ZZN3cub18CUB_300001_SM_10006detail6reduce18DeviceReduceKernelINS2_10policy_hubIN4cuda3std3__45tupleIJblEEEjN6thrust24THRUST_300001_SM_1000_NS8cuda_cub9__find_if7functorIS9_EEE10Policy1000ENSB_12zip_iteratorINS8_IJNSD_26transform_input_iterator_tIbNSB_6detail15normal_iteratorINSB_10device_ptrIiEEEENSK_10functional5actorINSP_9compositeIJNSP_16operator_adaptorINS7_8equal_toIvEEEENSQ_INSP_8argumentILj0EEEEENSQ_INSP_5valueIiEEEEEEEEEEENSB_17counting_iteratorIlNSB_11use_defaultES16_S16_EEEEEEEjSF_S9_NS7_10__identityEEEvT0_PT3_T1_NS0_13GridEvenShareIS1E_EET2_T4_E12temp_storage+56];
	ld.shared.u64 	%rd391, [_ZZN3cub18CUB_300001_SM_10006detail6reduce18DeviceReduceKernelINS2_10policy_hubIN4cuda3std3__45tupleIJblEEEjN6thrust24THRUST_300001_SM_1000_NS8cuda_cub9__find_if7functorIS9_EEE10Policy1000ENSB_12zip_iteratorINS8_IJNSD_26transform_input_iterator_tIbNSB_6detail15normal_iteratorINSB_10device_ptrIiEEEENSK_10functional5actorINSP_9compositeIJNSP_16operator_adaptorINS7_8equal_toIvEEEENSQ_INSP_8argumentILj0EEEEENSQ_INSP_5valueIiEEEEEEEEEEENSB_17counting_iteratorIlNSB_11use_defaultES16_S16_EEEEEEEjSF_S9_NS7_10__identityEEEvT0_PT3_T1_NS0_13GridEvenShareIS1E_EET2_T4_E12temp_storage+64];
	and.b16  	%rs301, %rs371, 255;
	setp.eq.s16 	%p269, %rs301, 0;
	setp.eq.s16 	%p270, %rs300, 0;
	min.s64 	%rd392, %rd391, %rd446;
	selp.b16 	%rs302, %rs371, 1, %p270;
	selp.b16 	%rs371, %rs300, %rs302, %p269;
	selp.b64 	%rd393, %rd446, %rd392, %p270;
	selp.b64 	%rd446, %rd391, %rd393, %p269;
$L__BB89_70:
	setp.lt.u32 	%p271, %r9, 129;
	@%p271 bra 	$L__BB89_72;
	ld.shared.u8 	%rs303, [_ZZN3cub18CUB_300001_SM_10006detail6reduce18DeviceReduceKernelINS2_10policy_hubIN4cuda3std3__45tupleIJblEEEjN6thrust24THRUST_300001_SM_1000_NS8cuda_cub9__find_if7functorIS9_EEE10Policy1000ENSB_12zip_iteratorINS8_IJNSD_26transform_input_iterator_tIbNSB_6detail15normal_iteratorINSB_10device_ptrIiEEEENSK_10functional5actorINSP_9compositeIJNSP_16operator_adaptorINS7_8equal_toIvEEEENSQ_INSP_8argumentILj0EEEEENSQ_INSP_5valueIiEEEEEEEEEEENSB_17counting_iteratorIlNSB_11use_defaultES16_S16_EEEEEEEjSF_S9_NS7_10__identityEEEvT0_PT3_T1_NS0_13GridEvenShareIS1E_EET2_T4_E12temp_storage+72];
	ld.shared.u64 	%rd394, [_ZZN3cub18CUB_300001_SM_10006detail6reduce18DeviceReduceKernelINS2_10policy_hubIN4cuda3std3__45tupleIJblEEEjN6thrust24THRUST_300001_SM_1000_NS8cuda_cub9__find_if7functorIS9_EEE10Policy1000ENSB_12zip_iteratorINS8_IJNSD_26transform_input_iterator_tIbNSB_6detail15normal_iteratorINSB_10device_ptrIiEEEENSK_10functional5actorINSP_9compositeIJNSP_16operator_adaptorINS7_8equal_toIvEEEENSQ_INSP_8argumentILj0EEEEENSQ_INSP_5valueIiEEEEEEEEEEENSB_17counting_iteratorIlNSB_11use_defaultES16_S16_EEEEEEEjSF_S9_NS7_10__identityEEEvT0_PT3_T1_NS0_13GridEvenShareIS1E_EET2_T4_E12temp_storage+80];
	and.b16  	%rs304, %rs371, 255;
	setp.eq.s16 	%p272, %rs304, 0;
	setp.eq.s16 	%p273, %rs303, 0;
	min.s64 	%rd395, %rd394, %rd446;
	selp.b16 	%rs305, %rs371, 1, %p273;
	selp.b16 	%rs371, %rs303, %rs305, %p272;
	selp.b64 	%rd396, %rd446, %rd395, %p273;
	selp.b64 	%rd446, %rd394, %rd396, %p272;
$L__BB89_72:
	setp.lt.u32 	%p274, %r9, 161;
	@%p274 bra 	$L__BB89_74;
	ld.shared.u8 	%rs306, [_ZZN3cub18CUB_300001_SM_10006detail6reduce18DeviceReduceKernelINS2_10policy_hubIN4cuda3std3__45tupleIJblEEEjN6thrust24THRUST_300001_SM_1000_NS8cuda_cub9__find_if7functorIS9_EEE10Policy1000ENSB_12zip_iteratorINS8_IJNSD_26transform_input_iterator_tIbNSB_6detail15normal_iteratorINSB_10device_ptrIiEEEENSK_10functional5actorINSP_9compositeIJNSP_16operator_adaptorINS7_8equal_toIvEEEENSQ_INSP_8argumentILj0EEEEENSQ_INSP_5valueIiEEEEEEEEEEENSB_17counting_iteratorIlNSB_11use_defaultES16_S16_EEEEEEEjSF_S9_NS7_10__identityEEEvT0_PT3_T1_NS0_13GridEvenShareIS1E_EET2_T4_E12temp_storage+88];
	ld.shared.u64 	%rd397, [_ZZN3cub18CUB_300001_SM_10006detail6reduce18DeviceReduceKernelINS2_10policy_hubIN4cuda3std3__45tupleIJblEEEjN6thrust24THRUST_300001_SM_1000_NS8cuda_cub9__find_if7functorIS9_EEE10Policy1000ENSB_12zip_iteratorINS8_IJNSD_26transform_input_iterator_tIbNSB_6detail15normal_iteratorINSB_10device_ptrIiEEEENSK_10functional5actorINSP_9compositeIJNSP_16operator_adaptorINS7_8equal_toIvEEEENSQ_INSP_8argumentILj0EEEEENSQ_INSP_5valueIiEEEEEEEEEEENSB_17counting_iteratorIlNSB_11use_defaultES16_S16_EEEEEEEjSF_S9_NS7_10__identityEEEvT0_PT3_T1_NS0_13GridEvenShareIS1E_EET2_T4_E12temp_storage+96];
	and.b16  	%rs307, %rs371, 255;
	setp.eq.s16 	%p275, %rs307, 0;
	setp.eq.s16 	%p276, %rs306, 0;
	min.s64 	%rd398, %rd397, %rd446;
	selp.b16 	%rs308, %rs371, 1, %p276;
	selp.b16 	%rs371, %rs306, %rs308, %p275;
	selp.b64 	%rd399, %rd446, %rd398, %p276;
	selp.b64 	%rd446, %rd397, %rd399, %p275;
$L__BB89_74:
	setp.lt.u32 	%p277, %r9, 193;
	@%p277 bra 	$L__BB89_76;
	ld.shared.u8 	%rs309, [_ZZN3cub18CUB_300001_SM_10006detail6reduce18DeviceReduceKernelINS2_10policy_hubIN4cuda3std3__45tupleIJblEEEjN6thrust24THRUST_300001_SM_1000_NS8cuda_cub9__find_if7functorIS9_EEE10Policy1000ENSB_12zip_iteratorINS8_IJNSD_26transform_input_iterator_tIbNSB_6detail15normal_iteratorINSB_10device_ptrIiEEEENSK_10functional5actorINSP_9compositeIJNSP_16operator_adaptorINS7_8equal_toIvEEEENSQ_INSP_8argumentILj0EEEEENSQ_INSP_5valueIiEEEEEEEEEEENSB_17counting_iteratorIlNSB_11use_defaultES16_S16_EEEEEEEjSF_S9_NS7_10__identityEEEvT0_PT3_T1_NS0_13GridEvenShareIS1E_EET2_T4_E12temp_storage+104];
	ld.shared.u64 	%rd400, [_ZZN3cub18CUB_300001_SM_10006detail6reduce18DeviceReduceKernelINS2_10policy_hubIN4cuda3std3__45tupleIJblEEEjN6thrust24THRUST_300001_SM_1000_NS8cuda_cub9__find_if7functorIS9_EEE10Policy1000ENSB_12zip_iteratorINS8_IJNSD_26transform_input_iterator_tIbNSB_6detail15normal_iteratorINSB_10device_ptrIiEEEENSK_10functional5actorINSP_9compositeIJNSP_16operator_adaptorINS7_8equal_toIvEEEENSQ_INSP_8argumentILj0EEEEENSQ_INSP_5valueIiEEEEEEEEEEENSB_17counting_iteratorIlNSB_11use_defaultES16_S16_EEEEEEEjSF_S9_NS7_10__identityEEEvT0_PT3_T1_NS0_13GridEvenShareIS1E_EET2_T4_E12temp_storage+112];
	and.b16  	%rs310, %rs371, 255;
	setp.eq.s16 	%p278, %rs310, 0;
	setp.eq.s16 	%p279, %rs309, 0;
	min.s64 	%rd401, %rd400, %rd446;
	selp.b16 	%rs311, %rs371, 1, %p279;
	selp.b16 	%rs371, %rs309, %rs311, %p278;
	selp.b64 	%rd402, %rd446, %rd401, %p279;
	selp.b64 	%rd446, %rd400, %rd402, %p278;
$L__BB89_76:
	setp.lt.u32 	%p280, %r9, 225;
	@%p280 bra 	$L__BB89_119;
	ld.shared.u8 	%rs312, [_ZZN3cub18CUB_300001_SM_10006detail6reduce18DeviceReduceKernelINS2_10policy_hubIN4cuda3std3__45tupleIJblEEEjN6thrust24THRUST_300001_SM_1000_NS8cuda_cub9__find_if7functorIS9_EEE10Policy1000ENSB_12zip_iteratorINS8_IJNSD_26transform_input_iterator_tIbNSB_6detail15normal_iteratorINSB_10device_ptrIiEEEENSK_10functional5actorINSP_9compositeIJNSP_16operator_adaptorINS7_8equal_toIvEEEENSQ_INSP_8argumentILj0EEEEENSQ_INSP_5valueIiEEEEEEEEEEENSB_17counting_iteratorIlNSB_11use_defaultES16_S16_EEEEEEEjSF_S9_NS7_10__identityEEEvT0_PT3_T1_NS0_13GridEvenShareIS1E_EET2_T4_E12temp_storage+120];
	ld.shared.u64 	%rd403, [_ZZN3cub18CUB_300001_SM_10006detail6reduce18DeviceReduceKernelINS2_10policy_hubIN4cuda3std3__45tupleIJblEEEjN6thrust24THRUST_300001_SM_1000_NS8cuda_cub9__find_if7functorIS9_EEE10Policy1000ENSB_12zip_iteratorINS8_IJNSD_26transform_input_iterator_tIbNSB_6detail15normal_iteratorINSB_10device_ptrIiEEEENSK_10functional5actorINSP_9compositeIJNSP_16operator_adaptorINS7_8equal_toIvEEEENSQ_INSP_8argumentILj0EEEEENSQ_INSP_5valueIiEEEEEEEEEEENSB_17counting_iteratorIlNSB_11use_defaultES16_S16_EEEEEEEjSF_S9_NS7_10__identityEEEvT0_PT3_T1_NS0_13GridEvenShareIS1E_EET2_T4_E12temp_storage+128];
	and.b16  	%rs313, %rs371, 255;
	setp.eq.s16 	%p281, %rs313, 0;
	setp.eq.s16 	%p282, %rs312, 0;
	min.s64 	%rd404, %rd403, %rd446;
	selp.b16 	%rs314, %rs371, 1, %p282;
	selp.b16 	%rs371, %rs312, %rs314, %p281;
	selp.b64 	%rd405, %rd446, %rd404, %p282;
	selp.b64 	%rd446, %rd403, %rd405, %p281;
	bra.uni 	$L__BB89_119;
$L__BB89_78:
	mov.u32 	%r34, %tid.x;
	cvt.u64.u32 	%rd111, %r8;
	add.s64 	%rd112, %rd109, %rd111;
	cvt.u64.u32 	%rd113, %r34;
	add.s64 	%rd114, %rd113, %rd111;
	shl.b64 	%rd115, %rd114, 2;
	add.s64 	%rd116, %rd1, %rd115;
	ld.global.u32 	%r66, [%rd116];
	setp.eq.s32 	%p2, %r66, %r65;
	add.s32 	%r67, %r34, 256;
	cvt.u64.u32 	%rd117, %r67;
	ld.global.u32 	%r68, [%rd116+1024];
	setp.eq.s32 	%p3, %r68, %r65;
	add.s32 	%r70, %r34, 512;
	cvt.u64.u32 	%rd118, %r70;
	add.s64 	%rd119, %rd112, %rd118;
	ld.global.u32 	%r71, [%rd116+2048];
	setp.eq.s32 	%p4, %r71, %r65;
	add.s64 	%rd120, %rd119, 256;
	ld.global.u32 	%r72, [%rd116+3072];
	setp.eq.s32 	%p6, %r72, %r65;
	or.pred  	%p8, %p2, %p3;
	selp.b64 	%rd121, %rd113, %rd117, %p2;
	add.s64 	%rd122, %rd112, %rd121;
	min.s64 	%rd123, %rd119, %rd122;
	selp.b64 	%rd124, %rd123, %rd122, %p4;
	or.pred  	%p9, %p8, %p4;
	selp.b64 	%rd125, %rd124, %rd119, %p8;
	min.s64 	%rd126, %rd120, %rd125;
	selp.b64 	%rd127, %rd126, %rd125, %p6;
	or.pred  	%p10, %p9, %p6;
	selp.u16 	%rs371, 1, 0, %p10;
	selp.b64 	%rd446, %rd127, %rd120, %p9;
	setp.lt.u32 	%p11, %r9, %r7;
	@%p11 bra 	$L__BB89_95;
	add.s32 	%r74, %r34, %r7;
	add.s32 	%r75, %r74, %r8;
	add.s32 	%r514, %r75, 1024;
	not.b32 	%r76, %r34;
	add.s32 	%r77, %r76, %r1;
	sub.s32 	%r78, %r77, %r7;
	sub.s32 	%r513, %r78, %r8;
	mov.b32 	%r515, 0;
	mov.u32 	%r516, %r8;
$L__BB89_80:
	shl.b32 	%r41, %r2, 10;
	add.s32 	%r516, %r516, %r41;
	add.s32 	%r79, %r1, -1024;
	setp.gt.u32 	%p12, %r516, %r79;
	@%p12 bra 	$L__BB89_82;
	add.s32 	%r80, %r34, %r516;
	cvt.u64.u32 	%rd128, %r80;
	mul.wide.u32 	%rd129, %r80, 4;
	add.s64 	%rd130, %rd1, %rd129;
	add.s64 	%rd131, %rd109, %rd128;
	ld.global.u32 	%r81, [%rd130];
	setp.eq.s32 	%p13, %r81, %r65;
	add.s64 	%rd132, %rd131, 256;
	ld.global.u32 	%r82, [%rd130+1024];
	setp.eq.s32 	%p14, %r82, %r65;
	selp.u16 	%rs93, 1, 0, %p14;
	add.s64 	%rd133, %rd131, 512;
	ld.global.u32 	%r83, [%rd130+2048];
	setp.eq.s32 	%p15, %r83, %r65;
	selp.u16 	%rs94, 1, 0, %p15;
	add.s64 	%rd134, %rd131, 768;
	ld.global.u32 	%r84, [%rd130+3072];
	setp.eq.s32 	%p16, %r84, %r65;
	selp.u16 	%rs95, 1, 0, %p16;
	and.b16  	%rs96, %rs371, 255;
	setp.eq.s16 	%p17, %rs96, 0;
	selp.u16 	%rs97, 1, 0, %p13;
	min.s64 	%rd135, %rd131, %rd446;
	selp.b16 	%rs98, 1, %rs371, %p13;
	selp.b64 	%rd136, %rd135, %rd446, %p13;
	selp.b16 	%rs99, %rs97, %rs98, %p17;
	and.b16  	%rs100, %rs99, 255;
	selp.b64 	%rd137, %rd131, %rd136, %p17;
	setp.eq.s16 	%p18, %rs100, 0;
	min.s64 	%rd138, %rd132, %rd137;
	selp.b16 	%rs101, 1, %rs99, %p14;
	selp.b64 	%rd139, %rd138, %rd137, %p14;
	selp.b16 	%rs102, %rs93, %rs101, %p18;
	and.b16  	%rs103, %rs102, 255;
	selp.b64 	%rd140, %rd132, %rd139, %p18;
	setp.eq.s16 	%p19, %rs103, 0;
	min.s64 	%rd141, %rd133, %rd140;
	selp.b16 	%rs104, 1, %rs102, %p15;
	selp.b64 	%rd142, %rd141, %rd140, %p15;
	selp.b16 	%rs105, %rs94, %rs104, %p19;
	and.b16  	%rs106, %rs105, 255;
	selp.b64 	%rd143, %rd133, %rd142, %p19;
	setp.eq.s16 	%p20, %rs106, 0;
	min.s64 	%rd144, %rd134, %rd143;
	selp.b16 	%rs107, 1, %rs105, %p16;
	selp.b64 	%rd145, %rd144, %rd143, %p16;
	selp.b16 	%rs371, %rs95, %rs107, %p20;
	selp.b64 	%rd446, %rd134, %rd145, %p20;
	sub.s32 	%r85, %r1, %r516;
	shl.b32 	%r86, %r2, 10;
	setp.lt.u32 	%p21, %r85, %r86;
	add.s32 	%r515, %r515, 1;
	add.s32 	%r514, %r514, %r86;
	sub.s32 	%r513, %r513, %r86;
	@%p21 bra 	$L__BB89_95;
	bra.uni 	$L__BB89_80;
$L__BB89_82:
	setp.le.u32 	%p22, %r1, %r516;
	sub.s32 	%r87, %r1, %r516;
	setp.ge.s32 	%p23, %r34, %r87;
	or.pred  	%p24, %p22, %p23;
	@%p24 bra 	$L__BB89_95;
	not.b32 	%r89, %r34;
	add.s32 	%r47, %r1, %r89;
	add.s32 	%r90, %r41, %r8;
	sub.s32 	%r91, %r47, %r90;
	mul.lo.s32 	%r92, %r2, %r515;
	shl.b32 	%r93, %r92, 10;
	sub.s32 	%r94, %r91, %r93;
	shr.u32 	%r95, %r94, 8;
	add.s32 	%r48, %r95, 1;
	and.b32  	%r49, %r48, 7;
	setp.lt.u32 	%p25, %r94, 1792;
	mov.u32 	%r521, %r34;
	@%p25 bra 	$L__BB89_87;
	or.b32  	%r519, %r34, 1024;
	shr.u32 	%r96, %r513, 8;
	add.s32 	%r97, %r96, 1;
	and.b32  	%r98, %r97, 33554424;
	neg.s32 	%r517, %r98;
$L__BB89_85:
	.pragma "nounroll";
	add.s32 	%r99, %r514, -1024;
	cvt.u64.u32 	%rd147, %r99;
	mul.wide.u32 	%rd148, %r99, 4;
	add.s64 	%rd149, %rd1, %rd148;
	add.s64 	%rd150, %rd109, %rd147;
	ld.global.u32 	%r100, [%rd149];
	setp.eq.s32 	%p26, %r100, %r65;
	selp.u16 	%rs109, 1, 0, %p26;
	and.b16  	%rs110, %rs371, 255;
	setp.ne.s16 	%p28, %rs110, 0;
	and.pred  	%p29, %p28, %p26;
	min.s64 	%rd151, %rd150, %rd446;
	setp.eq.s16 	%p30, %rs110, 0;
	selp.b16 	%rs111, %rs109, %rs371, %p30;
	selp.b64 	%rd152, %rd150, %rd446, %p30;
	selp.b16 	%rs112, 1, %rs111, %p29;
	and.b16  	%rs113, %rs112, 255;
	selp.b64 	%rd153, %rd151, %rd152, %p29;
	add.s32 	%r101, %r514, -768;
	cvt.u64.u32 	%rd154, %r101;
	mul.wide.u32 	%rd155, %r101, 4;
	add.s64 	%rd156, %rd1, %rd155;
	add.s64 	%rd157, %rd109, %rd154;
	ld.global.u32 	%r102, [%rd156];
	setp.eq.s32 	%p31, %r102, %r65;
	selp.u16 	%rs114, 1, 0, %p31;
	setp.ne.s16 	%p33, %rs113, 0;
	and.pred  	%p34, %p33, %p31;
	min.s64 	%rd158, %rd157, %rd153;
	setp.eq.s16 	%p35, %rs113, 0;
	selp.b16 	%rs115, %rs114, %rs112, %p35;
	selp.b64 	%rd159, %rd157, %rd153, %p35;
	selp.b16 	%rs116, 1, %rs115, %p34;
	and.b16  	%rs117, %rs116, 255;
	selp.b64 	%rd160, %rd158, %rd159, %p34;
	add.s32 	%r103, %r514, -512;
	cvt.u64.u32 	%rd161, %r103;
	mul.wide.u32 	%rd162, %r103, 4;
	add.s64 	%rd163, %rd1, %rd162;
	add.s64 	%rd164, %rd109, %rd161;
	ld.global.u32 	%r104, [%rd163];
	setp.eq.s32 	%p36, %r104, %r65;
	selp.u16 	%rs118, 1, 0, %p36;
	setp.ne.s16 	%p38, %rs117, 0;
	and.pred  	%p39, %p38, %p36;
	min.s64 	%rd165, %rd164, %rd160;
	setp.eq.s16 	%p40, %rs117, 0;
	selp.b16 	%rs119, %rs118, %rs116, %p40;
	selp.b64 	%rd166, %rd164, %rd160, %p40;
	selp.b16 	%rs120, 1, %rs119, %p39;
	and.b16  	%rs121, %rs120, 255;
	selp.b64 	%rd167, %rd165, %rd166, %p39;
	add.s32 	%r105, %r514, 768;
	add.s32 	%r106, %r514, -256;
	cvt.u64.u32 	%rd168, %r106;
	mul.wide.u32 	%rd169, %r106, 4;
	add.s64 	%rd170, %rd1, %rd169;
	add.s64 	%rd171, %rd109, %rd168;
	ld.global.u32 	%r107, [%rd170];
	setp.eq.s32 	%p41, %r107, %r65;
	selp.u16 	%rs122, 1, 0, %p41;
	setp.ne.s16 	%p43, %rs121, 0;
	and.pred  	%p44, %p43, %p41;
	min.s64 	%rd172, %rd171, %rd167;
	setp.eq.s16 	%p45, %rs121, 0;
	selp.b16 	%rs123, %rs122, %rs120, %p45;
	selp.b64 	%rd173, %rd171, %rd167, %p45;
	selp.b16 	%rs124, 1, %rs123, %p44;
	and.b16  	%rs125, %rs124, 255;
	selp.b64 	%rd174, %rd172, %rd173, %p44;
	cvt.u64.u32 	%rd175, %r514;
	mul.wide.u32 	%rd176, %r514, 4;
	add.s64 	%rd177, %rd1, %rd176;
	add.s64 	%rd178, %rd109, %rd175;
	ld.global.u32 	%r108, [%rd177];
	setp.eq.s32 	%p46, %r108, %r65;
	selp.u16 	%rs126, 1, 0, %p46;
	setp.ne.s16 	%p48, %rs125, 0;
	and.pred  	%p49, %p48, %p46;
	min.s64 	%rd179, %rd178, %rd174;
	setp.eq.s16 	%p50, %rs125, 0;
	selp.b16 	%rs127, %rs126, %rs124, %p50;
	selp.b64 	%rd180, %rd178, %rd174, %p50;
	selp.b16 	%rs128, 1, %rs127, %p49;
	and.b16  	%rs129, %rs128, 255;
	selp.b64 	%rd181, %rd179, %rd180, %p49;
	add.s32 	%r109, %r514, 256;
	cvt.u64.u32 	%rd182, %r109;
	mul.wide.u32 	%rd183, %r109, 4;
	add.s64 	%rd184, %rd1, %rd183;
	add.s64 	%rd185, %rd109, %rd182;
	ld.global.u32 	%r110, [%rd184];
	setp.eq.s32 	%p51, %r110, %r65;
	selp.u16 	%rs130, 1, 0, %p51;
	setp.ne.s16 	%p53, %rs129, 0;
	and.pred  	%p54, %p53, %p51;
	min.s64 	%rd186, %rd185, %rd181;
	setp.eq.s16 	%p55, %rs129, 0;
	selp.b16 	%rs131, %rs130, %rs128, %p55;
	selp.b64 	%rd187, %rd185, %rd181, %p55;
	selp.b16 	%rs132, 1, %rs131, %p54;
	and.b16  	%rs133, %rs132, 255;
	selp.b64 	%rd188, %rd186, %rd187, %p54;
	add.s32 	%r111, %r514, 512;
	cvt.u64.u32 	%rd189, %r111;
	mul.wide.u32 	%rd190, %r111, 4;
	add.s64 	%rd191, %rd1, %rd190;
	add.s64 	%rd192, %rd109, %rd189;
	ld.global.u32 	%r112, [%rd191];
	setp.eq.s32 	%p56, %r112, %r65;
	selp.u16 	%rs134, 1, 0, %p56;
	setp.ne.s16 	%p58, %rs133, 0;
	and.pred  	%p59, %p58, %p56;
	min.s64 	%rd193, %rd192, %rd188;
	setp.eq.s16 	%p60, %rs133, 0;
	selp.b16 	%rs135, %rs134, %rs132, %p60;
	selp.b64 	%rd194, %rd192, %rd188, %p60;
	selp.b16 	%rs136, 1, %rs135, %p59;
	and.b16  	%rs137, %rs136, 255;
	selp.b64 	%rd195, %rd193, %rd194, %p59;
	cvt.u64.u32 	%rd196, %r105;
	mul.wide.u32 	%rd197, %r105, 4;
	add.s64 	%rd198, %rd1, %rd197;
	add.s64 	%rd199, %rd109, %rd196;
	ld.global.u32 	%r113, [%rd198];
	setp.eq.s32 	%p61, %r113, %r65;
	selp.u16 	%rs138, 1, 0, %p61;
	setp.ne.s16 	%p63, %rs137, 0;
	and.pred  	%p64, %p63, %p61;
	min.s64 	%rd200, %rd199, %rd195;
	setp.eq.s16 	%p65, %rs137, 0;
	selp.b16 	%rs139, %rs138, %rs136, %p65;
	selp.b64 	%rd201, %rd199, %rd195, %p65;
	selp.b16 	%rs371, 1, %rs139, %p64;
	selp.b64 	%rd446, %rd200, %rd201, %p64;
	add.s32 	%r519, %r519, 2048;
	add.s32 	%r514, %r514, 2048;
	add.s32 	%r517, %r517, 8;
	setp.ne.s32 	%p66, %r517, 0;
	@%p66 bra 	$L__BB89_85;
	add.s32 	%r521, %r519, -1024;
$L__BB89_87:
	setp.eq.s32 	%p67, %r49, 0;
	@%p67 bra 	$L__BB89_95;
	setp.lt.u32 	%p68, %r49, 4;
	@%p68 bra 	$L__BB89_90;
	add.s32 	%r114, %r521, %r516;
	cvt.u64.u32 	%rd203, %r114;
	mul.wide.u32 	%rd204, %r114, 4;
	add.s64 	%rd205, %rd1, %rd204;
	add.s64 	%rd206, %rd109, %rd203;
	ld.global.u32 	%r115, [%rd205];
	setp.eq.s32 	%p69, %r115, %r65;
	selp.u16 	%rs141, 1, 0, %p69;
	and.b16  	%rs142, %rs371, 255;
	setp.ne.s16 	%p71, %rs142, 0;
	and.pred  	%p72, %p71, %p69;
	min.s64 	%rd207, %rd206, %rd446;
	setp.eq.s16 	%p73, %rs142, 0;
	selp.b16 	%rs143, %rs141, %rs371, %p73;
	selp.b64 	%rd208, %rd206, %rd446, %p73;
	selp.b16 	%rs144, 1, %rs143, %p72;
	and.b16  	%rs145, %rs144, 255;
	selp.b64 	%rd209, %rd207, %rd208, %p72;
	add.s32 	%r116, %r114, 256;
	cvt.u64.u32 	%rd210, %r116;
	mul.wide.u32 	%rd211, %r116, 4;
	add.s64 	%rd212, %rd1, %rd211;
	add.s64 	%rd213, %rd109, %rd210;
	ld.global.u32 	%r117, [%rd212];
	setp.eq.s32 	%p74, %r117, %r65;
	selp.u16 	%rs146, 1, 0, %p74;
	setp.ne.s16 	%p76, %rs145, 0;
	and.pred  	%p77, %p76, %p74;
	min.s64 	%rd214, %rd213, %rd209;
	setp.eq.s16 	%p78, %rs145, 0;
	selp.b16 	%rs147, %rs146, %rs144, %p78;
	selp.b64 	%rd215, %rd213, %rd209, %p78;
	selp.b16 	%rs148, 1, %rs147, %p77;
	and.b16  	%rs149, %rs148, 255;
	selp.b64 	%rd216, %rd214, %rd215, %p77;
	add.s32 	%r118, %r114, 512;
	cvt.u64.u32 	%rd217, %r118;
	mul.wide.u32 	%rd218, %r118, 4;
	add.s64 	%rd219, %rd1, %rd218;
	add.s64 	%rd220, %rd109, %rd217;
	ld.global.u32 	%r119, [%rd219];
	setp.eq.s32 	%p79, %r119, %r65;
	selp.u16 	%rs150, 1, 0, %p79;
	setp.ne.s16 	%p81, %rs149, 0;
	and.pred  	%p82, %p81, %p79;
	min.s64 	%rd221, %rd220, %rd216;
	setp.eq.s16 	%p83, %rs149, 0;
	selp.b16 	%rs151, %rs150, %rs148, %p83;
	selp.b64 	%rd222, %rd220, %rd216, %p83;
	selp.b16 	%rs152, 1, %rs151, %p82;
	and.b16  	%rs153, %rs152, 255;
	selp.b64 	%rd223, %rd221, %rd222, %p82;
	add.s32 	%r120, %r114, 768;
	cvt.u64.u32 	%rd224, %r120;
	mul.wide.u32 	%rd225, %r120, 4;
	add.s64 	%rd226, %rd1, %rd225;
	add.s64 	%rd227, %rd109, %rd224;
	ld.global.u32 	%r121, [%rd226];
	setp.eq.s32 	%p84, %r121, %r65;
	selp.u16 	%rs154, 1, 0, %p84;
	setp.ne.s16 	%p86, %rs153, 0;
	and.pred  	%p87, %p86, %p84;
	min.s64 	%rd228, %rd227, %rd223;
	setp.eq.s16 	%p88, %rs153, 0;
	selp.b16 	%rs155, %rs154, %rs152, %p88;
	selp.b64 	%rd229, %rd227, %rd223, %p88;
	selp.b16 	%rs371, 1, %rs155, %p87;
	selp.b64 	%rd446, %rd228, %rd229, %p87;
	add.s32 	%r521, %r521, 1024;
$L__BB89_90:
	and.b32  	%r122, %r48, 3;
	setp.eq.s32 	%p89, %r122, 0;
	@%p89 bra 	$L__BB89_95;
	setp.eq.s32 	%p90, %r122, 1;
	@%p90 bra 	$L__BB89_93;
	add.s32 	%r123, %r521, %r516;
	cvt.u64.u32 	%rd231, %r123;
	mul.wide.u32 	%rd232, %r123, 4;
	add.s64 	%rd233, %rd1, %rd232;
	add.s64 	%rd234, %rd109, %rd231;
	ld.global.u32 	%r124, [%rd233];
	setp.eq.s32 	%p91, %r124, %r65;
	selp.u16 	%rs157, 1, 0, %p91;
	and.b16  	%rs158, %rs371, 255;
	setp.ne.s16 	%p93, %rs158, 0;
	and.pred  	%p94, %p93, %p91;
	min.s64 	%rd235, %rd234, %rd446;
	setp.eq.s16 	%p95, %rs158, 0;
	selp.b16 	%rs159, %rs157, %rs371, %p95;
	selp.b64 	%rd236, %rd234, %rd446, %p95;
	selp.b16 	%rs160, 1, %rs159, %p94;
	and.b16  	%rs161, %rs160, 255;
	selp.b64 	%rd237, %rd235, %rd236, %p94;
	add.s32 	%r125, %r123, 256;
	cvt.u64.u32 	%rd238, %r125;
	mul.wide.u32 	%rd239, %r125, 4;
	add.s64 	%rd240, %rd1, %rd239;
	add.s64 	%rd241, %rd109, %rd238;
	ld.global.u32 	%r126, [%rd240];
	setp.eq.s32 	%p96, %r126, %r65;
	selp.u16 	%rs162, 1, 0, %p96;
	setp.ne.s16 	%p98, %rs161, 0;
	and.pred  	%p99, %p98, %p96;
	min.s64 	%rd242, %rd241, %rd237;
	setp.eq.s16 	%p100, %rs161, 0;
	selp.b16 	%rs163, %rs162, %rs160, %p100;
	selp.b64 	%rd243, %rd241, %rd237, %p100;
	selp.b16 	%rs371, 1, %rs163, %p99;
	selp.b64 	%rd446, %rd242, %rd243, %p99;
	add.s32 	%r521, %r521, 512;
$L__BB89_93:
	and.b32  	%r127, %r47, 256;
	setp.ne.s32 	%p101, %r127, 0;
	@%p101 bra 	$L__BB89_95;
	add.s32 	%r128, %r521, %r516;
	cvt.u64.u32 	%rd244, %r128;
	mul.wide.u32 	%rd245, %r128, 4;
	add.s64 	%rd246, %rd1, %rd245;
	add.s64 	%rd247, %rd109, %rd244;
	ld.global.u32 	%r129, [%rd246];
	setp.eq.s32 	%p102, %r129, %r65;
	selp.u16 	%rs164, 1, 0, %p102;
	and.b16  	%rs165, %rs371, 255;
	setp.ne.s16 	%p104, %rs165, 0;
	and.pred  	%p105, %p104, %p102;
	min.s64 	%rd248, %rd247, %rd446;
	setp.eq.s16 	%p106, %rs165, 0;
	selp.b16 	%rs166, %rs164, %rs371, %p106;
	selp.b64 	%rd249, %rd247, %rd446, %p106;
	selp.b16 	%rs371, 1, %rs166, %p105;
	selp.b64 	%rd446, %rd248, %rd249, %p105;
$L__BB89_95:
	// begin inline asm
	mov.u32 %r130, %laneid;
	// end inline asm
	cvt.u32.u16 	%r151, %rs371;
	and.b32  	%r132, %r151, 255;
	mov.b32 	%r148, 1;
	mov.b32 	%r149, 31;
	mov.b32 	%r150, -1;
	// begin inline asm
	shfl.sync.down.b32 %r131, %r132, %r148, %r149, %r150;
	// end inline asm
	// begin inline asm
	shfl.sync.down.b32 %r136, %r137, %r148, %r149, %r150;
	// end inline asm
	mov.b64 	{%r142, %r147}, %rd446;
	// begin inline asm
	shfl.sync.down.b32 %r141, %r142, %r148, %r149, %r150;
	// end inline asm
	// begin inline asm
	shfl.sync.down.b32 %r146, %r147, %r148, %r149, %r150;
	// end inline asm
	mov.b64 	%rd86, {%r141, %r146};
	cvt.u16.u32 	%rs74, %r131;
	setp.gt.s32 	%p107, %r130, 30;
	@%p107 bra 	$L__BB89_99;
	and.b16  	%rs167, %rs371, 255;
	setp.eq.s16 	%p108, %rs167, 0;
	and.b16  	%rs168, %rs74, 255;
	setp.eq.s16 	%p109, %rs168, 0;
	or.pred  	%p110, %p108, %p109;
	@%p110 bra 	$L__BB89_98;
	min.s64 	%rd446, %rd86, %rd446;
	mov.b16 	%rs371, 1;
	bra.uni 	$L__BB89_99;
$L__BB89_98:
	setp.eq.s16 	%p111, %rs167, 0;
	selp.b16 	%rs371, %rs74, %rs371, %p111;
	selp.b64 	%rd446, %rd86, %rd446, %p111;
$L__BB89_99:
	cvt.u32.u16 	%r172, %rs371;
	and.b32  	%r153, %r172, 255;
	mov.b32 	%r169, 2;
	mov.b32 	%r170, 31;
	mov.b32 	%r171, -1;
	// begin inline asm
	shfl.sync.down.b32 %r152, %r153, %r169, %r170, %r171;
	// end inline asm
	// begin inline asm
	shfl.sync.down.b32 %r157, %r158, %r169, %r170, %r171;
	// end inline asm
	mov.b64 	{%r163, %r168}, %rd446;
	// begin inline asm
	shfl.sync.down.b32 %r162, %r163, %r169, %r170, %r171;
	// end inline asm
	// begin inline asm
	shfl.sync.down.b32 %r167, %r168, %r169, %r170, %r171;
	// end inline asm
	mov.b64 	%rd90, {%r162, %r167};
	cvt.u16.u32 	%rs77, %r152;
	setp.gt.s32 	%p112, %r130, 29;
	@%p112 bra 	$L__BB89_103;
	and.b16  	%rs171, %rs371, 255;
	setp.eq.s16 	%p113, %rs171, 0;
	and.b16  	%rs172, %rs77, 255;
	setp.eq.s16 	%p114, %rs172, 0;
	or.pred  	%p115, %p113, %p114;
	@%p115 bra 	$L__BB89_102;
	min.s64 	%rd446, %rd90, %rd446;
	mov.b16 	%rs371, 1;
	bra.uni 	$L__BB89_103;
$L__BB89_102:
	setp.eq.s16 	%p116, %rs171, 0;
	selp.b16 	%rs371, %rs77, %rs371, %p116;
	selp.b64 	%rd446, %rd90, %rd446, %p116;
$L__BB89_103:
	cvt.u32.u16 	%r193, %rs371;
	and.b32  	%r174, %r193, 255;
	mov.b32 	%r190, 4;
	mov.b32 	%r191, 31;
	mov.b32 	%r192, -1;
	// begin inline asm
	shfl.sync.down.b32 %r173, %r174, %r190, %r191, %r192;
	// end inline asm
	// begin inline asm
	shfl.sync.down.b32 %r178, %r179, %r190, %r191, %r192;
	// end inline asm
	mov.b64 	{%r184, %r189}, %rd446;
	// begin inline asm
	shfl.sync.down.b32 %r183, %r184, %r190, %r191, %r192;
	// end inline asm
	// begin inline asm
	shfl.sync.down.b32 %r188, %r189, %r190, %r191, %r192;
	// end inline asm
	mov.b64 	%rd94, {%r183, %r188};
	cvt.u16.u32 	%rs80, %r173;
	setp.gt.s32 	%p117, %r130, 27;
	@%p117 bra 	$L__BB89_107;
	and.b16  	%rs175, %rs371, 255;
	setp.eq.s16 	%p118, %rs175, 0;
	and.b16  	%rs176, %rs80, 255;
	setp.eq.s16 	%p119, %rs176, 0;
	or.pred  	%p120, %p118, %p119;
	@%p120 bra 	$L__BB89_106;
	min.s64 	%rd446, %rd94, %rd446;
	mov.b16 	%rs371, 1;
	bra.uni 	$L__BB89_107;
$L__BB89_106:
	setp.eq.s16 	%p121, %rs175, 0;
	selp.b16 	%rs371, %rs80, %rs371, %p121;
	selp.b64 	%rd446, %rd94, %rd446, %p121;
$L__BB89_107:
	cvt.u32.u16 	%r214, %rs371;
	and.b32  	%r195, %r214, 255;
	mov.b32 	%r211, 8;
	mov.b32 	%r212, 31;
	mov.b32 	%r213, -1;
	// begin inline asm
	shfl.sync.down.b32 %r194, %r195, %r211, %r212, %r213;
	// end inline asm
	// begin inline asm
	shfl.sync.down.b32 %r199, %r200, %r211, %r212, %r213;
	// end inline asm
	mov.b64 	{%r205, %r210}, %rd446;
	// begin inline asm
	shfl.sync.down.b32 %r204, %r205, %r211, %r212, %r213;
	// end inline asm
	// begin inline asm
	shfl.sync.down.b32 %r209, %r210, %r211, %r212, %r213;
	// end inline asm
	mov.b64 	%rd98, {%r204, %r209};
	cvt.u16.u32 	%rs83, %r194;
	setp.gt.s32 	%p122, %r130, 23;
	@%p122 bra 	$L__BB89_111;
	and.b16  	%rs179, %rs371, 255;
	setp.eq.s16 	%p123, %rs179, 0;
	and.b16  	%rs180, %rs83, 255;
	setp.eq.s16 	%p124, %rs180, 0;
	or.pred  	%p125, %p123, %p124;
	@%p125 bra 	$L__BB89_110;
	min.s64 	%rd446, %rd98, %rd446;
	mov.b16 	%rs371, 1;
	bra.uni 	$L__BB89_111;
$L__BB89_110:
	setp.eq.s16 	%p126, %rs179, 0;
	selp.b16 	%rs371, %rs83, %rs371, %p126;
	selp.b64 	%rd446, %rd98, %rd446, %p126;
$L__BB89_111:
	cvt.u32.u16 	%r235, %rs371;
	and.b32  	%r216, %r235, 255;
	mov.b32 	%r232, 16;
	mov.b32 	%r233, 31;
	mov.b32 	%r234, -1;
	// begin inline asm
	shfl.sync.down.b32 %r215, %r216, %r232, %r233, %r234;
	// end inline asm
	// begin inline asm
	shfl.sync.down.b32 %r220, %r221, %r232, %r233, %r234;
	// end inline asm
	mov.b64 	{%r226, %r231}, %rd446;
	// begin inline asm
	shfl.sync.down.b32 %r225, %r226, %r232, %r233, %r234;
	// end inline asm
	// begin inline asm
	shfl.sync.down.b32 %r230, %r231, %r232, %r233, %r234;
	// end inline asm
	mov.b64 	%rd102, {%r225, %r230};
	cvt.u16.u32 	%rs86, %r215;
	setp.gt.s32 	%p127, %r130, 15;
	@%p127 bra 	$L__BB89_115;
	and.b16  	%rs183, %rs371, 255;
	setp.eq.s16 	%p128, %rs183, 0;
	and.b16  	%rs184, %rs86, 255;
	setp.eq.s16 	%p129, %rs184, 0;
	or.pred  	%p130, %p128, %p129;
	@%p130 bra 	$L__BB89_114;
	min.s64 	%rd446, %rd102, %rd446;
	mov.b16 	%rs371, 1;
	bra.uni 	$L__BB89_115;
$L__BB89_114:
	setp.eq.s16 	%p131, %rs183, 0;
	selp.b16 	%rs371, %rs86, %rs371, %p131;
	selp.b64 	%rd446, %rd102, %rd446, %p131;
$L__BB89_115:
	setp.ne.s32 	%p132, %r130, 0;
	@%p132 bra 	$L__BB89_117;
	shr.u32 	%r236, %r34, 1;
	and.b32  	%r237, %r236, 496;
	mov.u32 	%r238, _ZZN3cub18CUB_300001_SM_10006detail6reduce18DeviceReduceKernelINS2_10policy_hubIN4cuda3std3__45tupleIJblEEEjN6thrust24THRUST_300001_SM_1000_NS8cuda_cub9__find_if7functorIS9_EEE10Policy1000ENSB_12zip_iteratorINS8_IJNSD_26transform_input_iterator_tIbNSB_6detail15normal_iteratorINSB_10device_ptrIiEEEENSK_10functional5actorINSP_9compositeIJNSP_16operator_adaptorINS7_8equal_toIvEEEENSQ_INSP_8argumentILj0EEEEENSQ_INSP_5valueIiEEEEEEEEEEENSB_17counting_iteratorIlNSB_11use_defaultES16_S16_EEEEEEEjSF_S9_NS7_10__identityEEEvT0_PT3_T1_NS0_13GridEvenShareIS1E_EET2_T4_E12temp_storage;
	add.s32 	%r239, %r238, %r237;
	st.shared.u8 	[%r239+8], %rs371;
	st.shared.u64 	[%r239+16], %rd446;
$L__BB89_117:
	bar.sync 	0;
	setp.ne.s32 	%p133, %r34, 0;
	@%p133 bra 	$L__BB89_119;
	ld.shared.u8 	%rs187, [_ZZN3cub18CUB_300001_SM_10006detail6reduce18DeviceReduceKernelINS2_10policy_hubIN4cuda3std3__45tupleIJblEEEjN6thrust24THRUST_300001_SM_1000_NS8cuda_cub9__find_if7functorIS9_EEE10Policy1000ENSB_12zip_iteratorINS8_IJNSD_26transform_input_iterator_tIbNSB_6detail15normal_iteratorINSB_10device_ptrIiEEEENSK_10functional5actorINSP_9compositeIJNSP_16operator_adaptorINS7_8equal_toIvEEEENSQ_INSP_8argumentILj0EEEEENSQ_INSP_5valueIiEEEEEEEEEEENSB_17counting_iteratorIlNSB_11use_defaultES16_S16_EEEEEEEjSF_S9_NS7_10__identityEEEvT0_PT3_T1_NS0_13GridEvenShareIS1E_EET2_T4_E12temp_storage+24];
	ld.shared.u64 	%rd250, [_ZZN3cub18CUB_300001_SM_10006detail6reduce18DeviceReduceKernelINS2_10policy_hubIN4cuda3std3__45tupleIJblEEEjN6thrust24THRUST_300001_SM_1000_NS8cuda_cub9__find_if7functorIS9_EEE10Policy1000ENSB_12zip_iteratorINS8_IJNSD_26transform_input_iterator_tIbNSB_6detail15normal_iteratorINSB_10device_ptrIiEEEENSK_10functional5actorINSP_9compositeIJNSP_16operator_adaptorINS7_8equal_toIvEEEENSQ_INSP_8argumentILj0EEEEENSQ_INSP_5valueIiEEEEEEEEEEENSB_17counting_iteratorIlNSB_11use_defaultES16_S16_EEEEEEEjSF_S9_NS7_10__identityEEEvT0_PT3_T1_NS0_13GridEvenShareIS1E_EET2_T4_E12temp_storage+32];
	and.b16  	%rs188, %rs371, 255;
	setp.eq.s16 	%p134, %rs188, 0;
	setp.eq.s16 	%p135, %rs187, 0;
	min.s64 	%rd251, %rd250, %rd446;
	selp.b16 	%rs189, %rs371, 1, %p135;
	selp.b16 	%rs190, %rs187, %rs189, %p134;
	and.b16  	%rs191, %rs190, 255;
	selp.b64 	%rd252, %rd446, %rd251, %p135;
	selp.b64 	%rd253, %rd250, %rd252, %p134;
	ld.shared.u8 	%rs192, [_ZZN3cub18CUB_300001_SM_10006detail6reduce18DeviceReduceKernelINS2_10policy_hubIN4cuda3std3__45tupleIJblEEEjN6thrust24THRUST_300001_SM_1000_NS8cuda_cub9__find_if7functorIS9_EEE10Policy1000ENSB_12zip_iteratorINS8_IJNSD_26transform_input_iterator_tIbNSB_6detail15normal_iteratorINSB_10device_ptrIiEEEENSK_10functional5actorINSP_9compositeIJNSP_16operator_adaptorINS7_8equal_toIvEEEENSQ_INSP_8argumentILj0EEEEENSQ_INSP_5valueIiEEEEEEEEEEENSB_17counting_iteratorIlNSB_11use_defaultES16_S16_EEEEEEEjSF_S9_NS7_10__identityEEEvT0_PT3_T1_NS0_13GridEvenShareIS1E_EET2_T4_E12temp_storage+40];
	ld.shared.u64 	%rd254, [_ZZN3cub18CUB_300001_SM_10006detail6reduce18DeviceReduceKernelINS2_10policy_hubIN4cuda3std3__45tupleIJblEEEjN6thrust24THRUST_300001_SM_1000_NS8cuda_cub9__find_if7functorIS9_EEE10Policy1000ENSB_12zip_iteratorINS8_IJNSD_26transform_input_iterator_tIbNSB_6detail15normal_iteratorINSB_10device_ptrIiEEEENSK_10functional5actorINSP_9compositeIJNSP_16operator_adaptorINS7_8equal_toIvEEEENSQ_INSP_8argumentILj0EEEEENSQ_INSP_5valueIiEEEEEEEEEEENSB_17counting_iteratorIlNSB_11use_defaultES16_S16_EEEEEEEjSF_S9_NS7_10__identityEEEvT0_PT3_T1_NS0_13GridEvenShareIS1E_EET2_T4_E12temp_storage+48];
	setp.eq.s16 	%p136, %rs191, 0;
	setp.eq.s16 	%p137, %rs192, 0;
	min.s64 	%rd255, %rd254, %rd253;
	selp.b16 	%rs193, %rs190, 1, %p137;
	selp.b16 	%rs194, %rs192, %rs193, %p136;
	and.b16  	%rs195, %rs194, 255;
	selp.b64 	%rd256, %rd253, %rd255, %p137;
	selp.b64 	%rd257, %rd254, %rd256, %p136;
	ld.shared.u8 	%rs196, [_ZZN3cub18CUB_300001_SM_10006detail6reduce18DeviceReduceKernelINS2_10policy_hubIN4cuda3std3__45tupleIJblEEEjN6thrust24THRUST_300001_SM_1000_NS8cuda_cub9__find_if7functorIS9_EEE10Policy1000ENSB_12zip_iteratorINS8_IJNSD_26transform_input_iterator_tIbNSB_6detail15normal_iteratorINSB_10device_ptrIiEEEENSK_10functional5actorINSP_9compositeIJNSP_16operator_adaptorINS7_8equal_toIvEEEENSQ_INSP_8argumentILj0EEEEENSQ_INSP_5valueIiEEEEEEEEEEENSB_17counting_iteratorIlNSB_11use_defaultES16_S16_EEEEEEEjSF_S9_NS7_10__identityEEEvT0_PT3_T1_NS0_13GridEvenShareIS1E_EET2_T4_E12temp_storage+56];
	ld.shared.u64 	%rd258, [_ZZN3cub18CUB_300001_SM_10006detail6reduce18DeviceReduceKernelINS2_10policy_hubIN4cuda3std3__45tupleIJblEEEjN6thrust24THRUST_300001_SM_1000_NS8cuda_cub9__find_if7functorIS9_EEE10Policy1000ENSB_12zip_iteratorINS8_IJNSD_26transform_input_iterator_tIbNSB_6detail15normal_iteratorINSB_10device_ptrIiEEEENSK_10functional5actorINSP_9compositeIJNSP_16operator_adaptorINS7_8equal_toIvEEEENSQ_INSP_8argumentILj0EEEEENSQ_INSP_5valueIiEEEEEEEEEEENSB_17counting_iteratorIlNSB_11use_defaultES16_S16_EEEEEEEjSF_S9_NS7_10__identityEEEvT0_PT3_T1_NS0_13GridEvenShareIS1E_EET2_T4_E12temp_storage+64];
	setp.eq.s16 	%p138, %rs195, 0;
	setp.eq.s16 	%p139, %rs196, 0;
	min.s64 	%rd259, %rd258, %rd257;
	selp.b16 	%rs197, %rs194, 1, %p139;
	selp.b16 	%rs198, %rs196, %rs197, %p138;
	and.b16  	%rs199, %rs198, 255;
	selp.b64 	%rd260, %rd257, %rd259, %p139;
	selp.b64 	%rd261, %rd258, %rd260, %p138;
	ld.shared.u8 	%rs200, [_ZZN3cub18CUB_300001_SM_10006detail6reduce18DeviceReduceKernelINS2_10policy_hubIN4cuda3std3__45tupleIJblEEEjN6thrust24THRUST_300001_SM_1000_NS8cuda_cub9__find_if7functorIS9_EEE10Policy1000ENSB_12zip_iteratorINS8_IJNSD_26transform_input_iterator_tIbNSB_6detail15normal_iteratorINSB_10device_ptrIiEEEENSK_10functional5actorINSP_9compositeIJNSP_16operator_adaptorINS7_8equal_toIvEEEENSQ_INSP_8argumentILj0EEEEENSQ_INSP_5valueIiEEEEEEEEEEENSB_17counting_iteratorIlNSB_11use_defaultES16_S16_EEEEEEEjSF_S9_NS7_10__identityEEEvT0_PT3_T1_NS0_13GridEvenShareIS1E_EET2_T4_E12temp_storage+72];
	ld.shared.u64 	%rd262, [_ZZN3cub18CUB_300001_SM_10006detail6reduce18DeviceReduceKernelINS2_10policy_hubIN4cuda3std3__45tupleIJblEEEjN6thrust24THRUST_300001_SM_1000_NS8cuda_cub9__find_if7functorIS9_EEE10Policy1000ENSB_12zip_iteratorINS8_IJNSD_26transform_input_iterator_tIbNSB_6detail15normal_iteratorINSB_10device_ptrIiEEEENSK_10functional5actorINSP_9compositeIJNSP_16operator_adaptorINS7_8equal_toIvEEEENSQ_INSP_8argumentILj0EEEEENSQ_INSP_5valueIiEEEEEEEEEEENSB_17counting_iteratorIlNSB_11use_defaultES16_S16_EEEEEEEjSF_S9_NS7_10__identityEEEvT0_PT3_T1_NS0_13GridEvenShareIS1E_EET2_T4_E12temp_storage+80];
	setp.eq.s16 	%p140, %rs199, 0;
	setp.eq.s16 	%p141, %rs200, 0;
	min.s64 	%rd263, %rd262, %rd261;
	selp.b16 	%rs201, %rs198, 1, %p141;
	selp.b16 	%rs202, %rs200, %rs201, %p140;
	and.b16  	%rs203, %rs202, 255;
	selp.b64 	%rd264, %rd261, %rd263, %p141;
	selp.b64 	%rd265, %rd262, %rd264, %p140;
	ld.shared.u8 	%rs204, [_ZZN3cub18CUB_300001_SM_10006detail6reduce18DeviceReduceKernelINS2_10policy_hubIN4cuda3std3__45tupleIJblEEEjN6thrust24THRUST_300001_SM_1000_NS8cuda_cub9__find_if7functorIS9_EEE10Policy1000ENSB_12zip_iteratorINS8_IJNSD_26transform_input_iterator_tIbNSB_6detail15normal_iteratorINSB_10device_ptrIiEEEENSK_10functional5actorINSP_9compositeIJNSP_16operator_adaptorINS7_8equal_toIvEEEENSQ_INSP_8argumentILj0EEEEENSQ_INSP_5valueIiEEEEEEEEEEENSB_17counting_iteratorIlNSB_11use_defaultES16_S16_EEEEEEEjSF_S9_NS7_10__identityEEEvT0_PT3_T1_NS0_13GridEvenShareIS1E_EET2_T4_E12temp_storage+88];
	ld.shared.u64 	%rd266, [_ZZN3cub18CUB_300001_SM_10006detail6reduce18DeviceReduceKernelINS2_10policy_hubIN4cuda3std3__45tupleIJblEEEjN6thrust24THRUST_300001_SM_1000_NS8cuda_cub9__find_if7functorIS9_EEE10Policy1000ENSB_12zip_iteratorINS8_IJNSD_26transform_input_iterator_tIbNSB_6detail15normal_iteratorINSB_10device_ptrIiEEEENSK_10functional5actorINSP_9compositeIJNSP_16operator_adaptorINS7_8equal_toIvEEEENSQ_INSP_8argumentILj0EEEEENSQ_INSP_5valueIiEEEEEEEEEEENSB_17counting_iteratorIlNSB_11use_defaultES16_S16_EEEEEEEjSF_S9_NS7_10__identityEEEvT0_PT3_T1_NS0_13GridEvenShareIS1E_EET2_T4_E12temp_storage+96];
	setp.eq.s16 	%p142, %rs203, 0;
	setp.eq.s16 	%p143, %rs204, 0;
	min.s64 	%rd267, %rd266, %rd265;
	selp.b16 	%rs205, %rs202, 1, %p143;
	selp.b16 	%rs206, %rs204, %rs205, %p142;
	and.b16  	%rs207, %rs206, 255;
	selp.b64 	%rd268, %rd265, %rd267, %p143;
	selp.b64 	%rd269, %rd266, %rd268, %p142;
	ld.shared.u8 	%rs208, [_ZZN3cub18CUB_300001_SM_10006detail6reduce18DeviceReduceKernelINS2_10policy_hubIN4cuda3std3__45tupleIJblEEEjN6thrust24THRUST_300001_SM_1000_NS8cuda_cub9__find_if7functorIS9_EEE10Policy1000ENSB_12zip_iteratorINS8_IJNSD_26transform_input_iterator_tIbNSB_6detail15normal_iteratorINSB_10device_ptrIiEEEENSK_10functional5actorINSP_9compositeIJNSP_16operator_adaptorINS7_8equal_toIvEEEENSQ_INSP_8argumentILj0EEEEENSQ_INSP_5valueIiEEEEEEEEEEENSB_17counting_iteratorIlNSB_11use_defaultES16_S16_EEEEEEEjSF_S9_NS7_10__identityEEEvT0_PT3_T1_NS0_13GridEvenShareIS1E_EET2_T4_E12temp_storage+104];
	ld.shared.u64 	%rd270, [_ZZN3cub18CUB_300001_SM_10006detail6reduce18DeviceReduceKernelINS2_10policy_hubIN4cuda3std3__45tupleIJblEEEjN6thrust24THRUST_300001_SM_1000_NS8cuda_cub9__find_if7functorIS9_EEE10Policy1000ENSB_12zip_iteratorINS8_IJNSD_26transform_input_iterator_tIbNSB_6detail15normal_iteratorINSB_10device_ptrIiEEEENSK_10functional5actorINSP_9compositeIJNSP_16operator_adaptorINS7_8equal_toIvEEEENSQ_INSP_8argumentILj0EEEEENSQ_INSP_5valueIiEEEEEEEEEEENSB_17counting_iteratorIlNSB_11use_defaultES16_S16_EEEEEEEjSF_S9_NS7_10__identityEEEvT0_PT3_T1_NS0_13GridEvenShareIS1E_EET2_T4_E12temp_storage+112];
	setp.eq.s16 	%p144, %rs207, 0;
	setp.eq.s16 	%p145, %rs208, 0;
	min.s64 	%rd271, %rd270, %rd269;
	selp.b16 	%rs209, %rs206, 1, %p145;
	selp.b16 	%rs210, %rs208, %rs209, %p144;
	and.b16  	%rs211, %rs210, 255;
	selp.b64 	%rd272, %rd269, %rd271, %p145;
	selp.b64 	%rd273, %rd270, %rd272, %p144;
	ld.shared.u8 	%rs212, [_ZZN3cub18CUB_300001_SM_10006detail6reduce18DeviceReduceKernelINS2_10policy_hubIN4cuda3std3__45tupleIJblEEEjN6thrust24THRUST_300001_SM_1000_NS8cuda_cub9__find_if7functorIS9_EEE10Policy1000ENSB_12zip_iteratorINS8_IJNSD_26transform_input_iterator_tIbNSB_6detail15normal_iteratorINSB_10device_ptrIiEEEENSK_10functional5actorINSP_9compositeIJNSP_16operator_adaptorINS7_8equal_toIvEEEENSQ_INSP_8argumentILj0EEEEENSQ_INSP_5valueIiEEEEEEEEEEENSB_17counting_iteratorIlNSB_11use_defaultES16_S16_EEEEEEEjSF_S9_NS7_10__identityEEEvT0_PT3_T1_NS0_13GridEvenShareIS1E_EET2_T4_E12temp_storage+120];
	ld.shared.u64 	%rd274, [_ZZN3cub18CUB_300001_SM_10006detail6reduce18DeviceReduceKernelINS2_10policy_hubIN4cuda3std3__45tupleIJblEEEjN6thrust24THRUST_300001_SM_1000_NS8cuda_cub9__find_if7functorIS9_EEE10Policy1000ENSB_12zip_iteratorINS8_IJNSD_26transform_input_iterator_tIbNSB_6detail15normal_iteratorINSB_10device_ptrIiEEEENSK_10functional5actorINSP_9compositeIJNSP_16operator_adaptorINS7_8equal_toIvEEEENSQ_INSP_8argumentILj0EEEEENSQ_INSP_5valueIiEEEEEEEEEEENSB_17counting_iteratorIlNSB_11use_defaultES16_S16_EEEEEEEjSF_S9_NS7_10__identityEEEvT0_PT3_T1_NS0_13GridEvenShareIS1E_EET2_T4_E12temp_storage+128];
	setp.eq.s16 	%p146, %rs211, 0;
	setp.eq.s16 	%p147, %rs212, 0;
	min.s64 	%rd275, %rd274, %rd273;
	selp.b16 	%rs213, %rs210, 1, %p147;
	selp.b16 	%rs371, %rs212, %rs213, %p146;
	selp.b64 	%rd276, %rd273, %rd275, %p147;
	selp.b64 	%rd446, %rd274, %rd276, %p146;
$L__BB89_119:
	mov.u32 	%r505, %tid.x;
	setp.ne.s32 	%p324, %r505, 0;
	@%p324 bra 	$L__BB89_121;
	ld.param.u64 	%rd436, [_ZN3cub18CUB_300001_SM_10006detail6reduce18DeviceReduceKernelINS2_10policy_hubIN4cuda3std3__45tupleIJblEEEjN6thrust24THRUST_300001_SM_1000_NS8cuda_cub9__find_if7functorIS9_EEE10Policy1000ENSB_12zip_iteratorINS8_IJNSD_26transform_input_iterator_tIbNSB_6detail15normal_iteratorINSB_10device_ptrIiEEEENSK_10functional5actorINSP_9compositeIJNSP_16operator_adaptorINS7_8equal_toIvEEEENSQ_INSP_8argumentILj0EEEEENSQ_INSP_5valueIiEEEEEEEEEEENSB_17counting_iteratorIlNSB_11use_defaultES16_S16_EEEEEEEjSF_S9_NS7_10__identityEEEvT0_PT3_T1_NS0_13GridEvenShareIS1E_EET2_T4__param_1];
	cvta.to.global.u64 	%rd433, %rd436;
	mul.wide.u32 	%rd434, %r6, 16;
	add.s64 	%rd435, %rd433, %rd434;
	st.global.u8 	[%rd435], %rs371;
	st.global.u64 	[%rd435+8], %rd446;
$L__BB89_121:
	ret;

}
	// .globl	_ZN3cub18CUB_300001_SM_10006detail6reduce28DeviceReduceSingleTileKernelINS2_10policy_hubIN4cuda3std3__45tupleIJblEEEjN6thrust24THRUST_300001_SM_1000_NS8cuda_cub9__find_if7functorIS9_EEE10Policy1000EPS9_SI_iSF_S9_S9_NS7_10__identityEEEvT0_T1_T2_T3_T4_T6_
.visible .entry _ZN3cub18CUB_300001_SM_10006detail6reduce28DeviceReduceSingleTileKernelINS2_10policy_hubIN4cuda3std3__45tupleIJblEEEjN6thrust24THRUST_300001_SM_1000_NS8cuda_cub9__find_if7functorIS9_EEE10Policy1000EPS9_SI_iSF_S9_S9_NS7_10__identityEEEvT0_T1_T2_T3_T4_T6_(
	.param .u64 .ptr .align 1 _ZN3cub18CUB_300001_SM_10006detail6reduce28DeviceReduceSingleTileKernelINS2_10policy_hubIN4cuda3std3__45tupleIJblEEEjN6thrust24THRUST_300001_SM_1000_NS8cuda_cub9__find_if7functorIS9_EEE10Policy1000EPS9_SI_iSF_S9_S9_NS7_10__identityEEEvT0_T1_T2_T3_T4_T6__param_0,
	.param .u64 .ptr .align 1 _ZN3cub18CUB_300001_SM_10006detail6reduce28DeviceReduceSingleTileKernelINS2_10policy_hubIN4cuda3std3__45tupleIJblEEEjN6thrust24THRUST_300001_SM_1000_NS8cuda_cub9__find_if7functorIS9_EEE10Policy1000EPS9_SI_iSF_S9_S9_NS7_10__identityEEEvT0_T1_T2_T3_T4_T6__param_1,
	.param .u32 _ZN3cub18CUB_300001_SM_10006detail6reduce28DeviceReduceSingleTileKernelINS2_10policy_hubIN4cuda3std3__45tupleIJblEEEjN6thrust24THRUST_300001_SM_1000_NS8cuda_cub9__find_if7functorIS9_EEE10Policy1000EPS9_SI_iSF_S9_S9_NS7_10__identityEEEvT0_T1_T2_T3_T4_T6__param_2,
	.param .align 1 .b8 _ZN3cub18CUB_300001_SM_10006detail6reduce28DeviceReduceSingleTileKernelINS2_10policy_hubIN4cuda3std3__45tupleIJblEEEjN6thrust24THRUST_300001_SM_1000_NS8cuda_cub9__find_if7functorIS9_EEE10Policy1000EPS9_SI_iSF_S9_S9_NS7_10__identityEEEvT0_T1_T2_T3_T4_T6__param_3[1],
	.param .align 8 .b8 _ZN3cub18CUB_300001_SM_10006detail6reduce28DeviceReduceSingleTileKernelINS2_10policy_hubIN4cuda3std3__45tupleIJblEEEjN6thrust24THRUST_300001_SM_1000_NS8cuda_cub9__find_if7functorIS9_EEE10Policy1000EPS9_SI_iSF_S9_S9_NS7_10__identityEEEvT0_T1_T2_T3_T4_T6__param_4[16],
	.param .align 1 .b8 _ZN3cub18CUB_300001_SM_10006detail6reduce28DeviceReduceSingleTileKernelINS2_10policy_hubIN4cuda3std3__45tupleIJblEEEjN6thrust24THRUST_300001_SM_1000_NS8cuda_cub9__find_if7functorIS9_EEE10Policy1000EPS9_SI_iSF_S9_S9_NS7_10__identityEEEvT0_T1_T2_T3_T4_T6__param_5[1]
)
.maxntid 256
.minnctapersm 1
{
	.reg .pred 	%p<188>;
	.reg .b16 	%rs<340>;
	.reg .b32 	%r<406>;
	.reg .b64 	%rd<359>;
	// demoted variable
	.shared .align 8 .b8 _ZZN3cub18CUB_300001_SM_10006detail6reduce28DeviceReduceSingleTileKernelINS2_10policy_hubIN4cuda3std3__45tupleIJblEEEjN6thrust24THRUST_300001_SM_1000_NS8cuda_cub9__find_if7functorIS9_EEE10Policy1000EPS9_SI_iSF_S9_S9_NS7_10__identityEEEvT0_T1_T2_T3_T4_T6_E12temp_storage[152];
	ld.param.u64 	%rd106, [_ZN3cub18CUB_300001_SM_10006detail6reduce28DeviceReduceSingleTileKernelINS2_10policy_hubIN4cuda3std3__45tupleIJblEEEjN6thrust24THRUST_300001_SM_1000_NS8cuda_cub9__find_if7functorIS9_EEE10Policy1000EPS9_SI_iSF_S9_S9_NS7_10__identityEEEvT0_T1_T2_T3_T4_T6__param_4+8];
	ld.param.u64 	%rd105, [_ZN3cub18CUB_300001_SM_10006detail6reduce28DeviceReduceSingleTileKernelINS2_10policy_hubIN4cuda3std3__45tupleIJblEEEjN6thrust24THRUST_300001_SM_1000_NS8cuda_cub9__find_if7functorIS9_EEE10Policy1000EPS9_SI_iSF_S9_S9_NS7_10__identityEEEvT0_T1_T2_T3_T4_T6__param_0];
	ld.param.u64 	%rd107, [_ZN3cub18CUB_300001_SM_10006detail6reduce28DeviceReduceSingleTileKernelINS2_10policy_hubIN4cuda3std3__45tupleIJblEEEjN6thrust24THRUST_300001_SM_1000_NS8cuda_cub9__find_if7functorIS9_EEE10Policy1000EPS9_SI_iSF_S9_S9_NS7_10__identityEEEvT0_T1_T2_T3_T4_T6__param_1];
	ld.param.u32 	%r38, [_ZN3cub18CUB_300001_SM_10006detail6reduce28DeviceReduceSingleTileKernelINS2_10policy_hubIN4cuda3std3__45tupleIJblEEEjN6thrust24THRUST_300001_SM_1000_NS8cuda_cub9__find_if7functorIS9_EEE10Policy1000EPS9_SI_iSF_S9_S9_NS7_10__identityEEEvT0_T1_T2_T3_T4_T6__param_2];
	ld.param.u8 	%rs82, [_ZN3cub18CUB_300001_SM_10006detail6reduce28DeviceReduceSingleTileKernelINS2_10policy_hubIN4cuda3std3__45tupleIJblEEEjN6thrust24THRUST_300001_SM_1000_NS8cuda_cub9__find_if7functorIS9_EEE10Policy1000EPS9_SI_iSF_S9_S9_NS7_10__identityEEEvT0_T1_T2_T3_T4_T6__param_4];
	cvta.to.global.u64 	%rd1, %rd107;
	setp.ne.s32 	%p1, %r38, 0;
	@%p1 bra 	$L__BB90_3;
	mov.u32 	%r392, %tid.x;
	setp.ne.s32 	%p187, %r392, 0;
	@%p187 bra 	$L__BB90_112;
	st.global.u8 	[%rd1], %rs82;
	st.global.u64 	[%rd1+8], %rd106;
	bra.uni 	$L__BB90_112;
$L__BB90_3:
	setp.gt.s32 	%p2, %r38, 1023;
	@%p2 bra 	$L__BB90_74;
	mov.u32 	%r1, %tid.x;
	setp.ge.s32 	%p77, %r1, %r38;
	mov.b16 	%rs311, 0;
	mov.b64 	%rd329, 0;
	mov.u32 	%r396, %r1;
	@%p77 bra 	$L__BB90_6;
	mul.wide.u32 	%rd234, %r1, 16;
	add.s64 	%rd231, %rd105, %rd234;
	// begin inline asm
	ld.global.nc.u64 %rd230, [%rd231];
	// end inline asm
	add.s64 	%rd233, %rd231, 8;
	// begin inline asm
	ld.global.nc.u64 %rd329, [%rd233];
	// end inline asm
	cvt.u16.u64 	%rs311, %rd230;
	add.s32 	%r396, %r1, 256;
$L__BB90_6:
	setp.ge.s32 	%p78, %r396, %r38;
	@%p78 bra 	$L__BB90_12;
	not.b32 	%r158, %r396;
	add.s32 	%r4, %r38, %r158;
	and.b32  	%r159, %r4, 768;
	setp.eq.s32 	%p79, %r159, 768;
	@%p79 bra 	$L__BB90_10;
	mul.wide.u32 	%rd236, %r396, 16;
	add.s64 	%rd323, %rd105, %rd236;
	shr.u32 	%r160, %r4, 8;
	add.s32 	%r161, %r160, 1;
	and.b32  	%r162, %r161, 3;
	neg.s32 	%r394, %r162;
$L__BB90_9:
	.pragma "nounroll";
	// begin inline asm
	ld.global.nc.u64 %rd237, [%rd323];
	// end inline asm
	add.s64 	%rd240, %rd323, 8;
	// begin inline asm
	ld.global.nc.u64 %rd239, [%rd240];
	// end inline asm
	cvt.u16.u64 	%rs190, %rd237;
	and.b16  	%rs191, %rs190, 255;
	and.b16  	%rs192, %rs311, 255;
	setp.eq.s16 	%p80, %rs192, 0;
	setp.eq.s16 	%p81, %rs191, 0;
	min.s64 	%rd241, %rd239, %rd329;
	selp.b64 	%rd242, %rd329, %rd241, %p81;
	selp.b64 	%rd329, %rd239, %rd242, %p80;
	selp.b16 	%rs193, %rs311, 1, %p81;
	selp.b16 	%rs311, %rs190, %rs193, %p80;
	add.s32 	%r396, %r396, 256;
	add.s64 	%rd323, %rd323, 4096;
	add.s32 	%r394, %r394, 1;
	setp.ne.s32 	%p82, %r394, 0;
	@%p82 bra 	$L__BB90_9;
$L__BB90_10:
	setp.lt.u32 	%p83, %r4, 768;
	@%p83 bra 	$L__BB90_12;
$L__BB90_11:
	mul.wide.s32 	%rd259, %r396, 16;
	add.s64 	%rd244, %rd105, %rd259;
	// begin inline asm
	ld.global.nc.u64 %rd243, [%rd244];
	// end inline asm
	add.s64 	%rd246, %rd244, 8;
	// begin inline asm
	ld.global.nc.u64 %rd245, [%rd246];
	// end inline asm
	cvt.u16.u64 	%rs194, %rd243;
	and.b16  	%rs195, %rs194, 255;
	and.b16  	%rs196, %rs311, 255;
	setp.eq.s16 	%p84, %rs196, 0;
	setp.eq.s16 	%p85, %rs195, 0;
	min.s64 	%rd260, %rd245, %rd329;
	selp.b64 	%rd261, %rd329, %rd260, %p85;
	selp.b64 	%rd262, %rd245, %rd261, %p84;
	selp.b16 	%rs197, %rs311, 1, %p85;
	selp.b16 	%rs198, %rs194, %rs197, %p84;
	and.b16  	%rs199, %rs198, 255;
	add.s64 	%rd248, %rd244, 4096;
	// begin inline asm
	ld.global.nc.u64 %rd247, [%rd248];
	// end inline asm
	add.s64 	%rd250, %rd244, 4104;
	// begin inline asm
	ld.global.nc.u64 %rd249, [%rd250];
	// end inline asm
	cvt.u16.u64 	%rs200, %rd247;
	and.b16  	%rs201, %rs200, 255;
	setp.eq.s16 	%p86, %rs199, 0;
	setp.eq.s16 	%p87, %rs201, 0;
	min.s64 	%rd263, %rd249, %rd262;
	selp.b64 	%rd264, %rd262, %rd263, %p87;
	selp.b64 	%rd265, %rd249, %rd264, %p86;
	selp.b16 	%rs202, %rs198, 1, %p87;
	selp.b16 	%rs203, %rs200, %rs202, %p86;
	and.b16  	%rs204, %rs203, 255;
	add.s64 	%rd252, %rd244, 8192;
	// begin inline asm
	ld.global.nc.u64 %rd251, [%rd252];
	// end inline asm
	add.s64 	%rd254, %rd244, 8200;
	// begin inline asm
	ld.global.nc.u64 %rd253, [%rd254];
	// end inline asm
	cvt.u16.u64 	%rs205, %rd251;
	and.b16  	%rs206, %rs205, 255;
	setp.eq.s16 	%p88, %rs204, 0;
	setp.eq.s16 	%p89, %rs206, 0;
	min.s64 	%rd266, %rd253, %rd265;
	selp.b64 	%rd267, %rd265, %rd266, %p89;
	selp.b64 	%rd268, %rd253, %rd267, %p88;
	selp.b16 	%rs207, %rs203, 1, %p89;
	selp.b16 	%rs208, %rs205, %rs207, %p88;
	and.b16  	%rs209, %rs208, 255;
	add.s64 	%rd256, %rd244, 12288;
	// begin inline asm
	ld.global.nc.u64 %rd255, [%rd256];
	// end inline asm
	add.s64 	%rd258, %rd244, 12296;
	// begin inline asm
	ld.global.nc.u64 %rd257, [%rd258];
	// end inline asm
	cvt.u16.u64 	%rs210, %rd255;
	and.b16  	%rs211, %rs210, 255;
	setp.eq.s16 	%p90, %rs209, 0;
	setp.eq.s16 	%p91, %rs211, 0;
	min.s64 	%rd269, %rd257, %rd268;
	selp.b64 	%rd270, %rd268, %rd269, %p91;
	selp.b64 	%rd329, %rd257, %rd270, %p90;
	selp.b16 	%rs212, %rs208, 1, %p91;
	selp.b16 	%rs311, %rs210, %rs212, %p90;
	add.s32 	%r396, %r396, 1024;
	setp.lt.s32 	%p92, %r396, %r38;
	@%p92 bra 	$L__BB90_11;
$L__BB90_12:
	setp.lt.s32 	%p93, %r38, 256;
	@%p93 bra 	$L__BB90_37;
	// begin inline asm
	mov.u32 %r281, %laneid;
	// end inline asm
	cvt.u32.u16 	%r302, %rs311;
	and.b32  	%r283, %r302, 255;
	mov.b32 	%r299, 1;
	mov.b32 	%r300, 31;
	mov.b32 	%r301, -1;
	// begin inline asm
	shfl.sync.down.b32 %r282, %r283, %r299, %r300, %r301;
	// end inline asm
	// begin inline asm
	shfl.sync.down.b32 %r287, %r288, %r299, %r300, %r301;
	// end inline asm
	mov.b64 	{%r293, %r298}, %rd329;
	// begin inline asm
	shfl.sync.down.b32 %r292, %r293, %r299, %r300, %r301;
	// end inline asm
	// begin inline asm
	shfl.sync.down.b32 %r297, %r298, %r299, %r300, %r301;
	// end inline asm
	mov.b64 	%rd14, {%r292, %r297};
	cvt.u16.u32 	%rs10, %r282;
	setp.gt.s32 	%p143, %r281, 30;
	@%p143 bra 	$L__BB90_17;
	and.b16  	%rs254, %rs311, 255;
	setp.eq.s16 	%p144, %rs254, 0;
	and.b16  	%rs255, %rs10, 255;
	setp.eq.s16 	%p145, %rs255, 0;
	or.pred  	%p146, %p144, %p145;
	@%p146 bra 	$L__BB90_16;
	min.s64 	%rd329, %rd14, %rd329;
	mov.b16 	%rs311, 1;
	bra.uni 	$L__BB90_17;
$L__BB90_16:
	setp.eq.s16 	%p147, %rs254, 0;
	selp.b64 	%rd329, %rd14, %rd329, %p147;
	selp.b16 	%rs311, %rs10, %rs311, %p147;
$L__BB90_17:
	cvt.u32.u16 	%r323, %rs311;
	and.b32  	%r304, %r323, 255;
	mov.b32 	%r320, 2;
	mov.b32 	%r321, 31;
	mov.b32 	%r322, -1;
	// begin inline asm
	shfl.sync.down.b32 %r303, %r304, %r320, %r321, %r322;
	// end inline asm
	// begin inline asm
	shfl.sync.down.b32 %r308, %r309, %r320, %r321, %r322;
	// end inline asm
	mov.b64 	{%r314, %r319}, %rd329;
	// begin inline asm
	shfl.sync.down.b32 %r313, %r314, %r320, %r321, %r322;
	// end inline asm
	// begin inline asm
	shfl.sync.down.b32 %r318, %r319, %r320, %r321, %r322;
	// end inline asm
	mov.b64 	%rd18, {%r313, %r318};
	cvt.u16.u32 	%rs13, %r303;
	setp.gt.s32 	%p148, %r281, 29;
	@%p148 bra 	$L__BB90_21;
	and.b16  	%rs258, %rs311, 255;
	setp.eq.s16 	%p149, %rs258, 0;
	and.b16  	%rs259, %rs13, 255;
	setp.eq.s16 	%p150, %rs259, 0;
	or.pred  	%p151, %p149, %p150;
	@%p151 bra 	$L__BB90_20;
	min.s64 	%rd329, %rd18, %rd329;
	mov.b16 	%rs311, 1;
	bra.uni 	$L__BB90_21;
$L__BB90_20:
	setp.eq.s16 	%p152, %rs258, 0;
	selp.b64 	%rd329, %rd18, %rd329, %p152;
	selp.b16 	%rs311, %rs13, %rs311, %p152;
$L__BB90_21:
	cvt.u32.u16 	%r344, %rs311;
	and.b32  	%r325, %r344, 255;
	mov.b32 	%r341, 4;
	mov.b32 	%r342, 31;
	mov.b32 	%r343, -1;
	// begin inline asm
	shfl.sync.down.b32 %r324, %r325, %r341, %r342, %r343;
	// end inline asm
	// begin inline asm
	shfl.sync.down.b32 %r329, %r330, %r341, %r342, %r343;
	// end inline asm
	mov.b64 	{%r335, %r340}, %rd329;
	// begin inline asm
	shfl.sync.down.b32 %r334, %r335, %r341, %r342, %r343;
	// end inline asm
	// begin inline asm
	shfl.sync.down.b32 %r339, %r340, %r341, %r342, %r343;
	// end inline asm
	mov.b64 	%rd22, {%r334, %r339};
	cvt.u16.u32 	%rs16, %r324;
	setp.gt.s32 	%p153, %r281, 27;
	@%p153 bra 	$L__BB90_25;
	and.b16  	%rs262, %rs311, 255;
	setp.eq.s16 	%p154, %rs262, 0;
	and.b16  	%rs263, %rs16, 255;
	setp.eq.s16 	%p155, %rs263, 0;
	or.pred  	%p156, %p154, %p155;
	@%p156 bra 	$L__BB90_24;
	min.s64 	%rd329, %rd22, %rd329;
	mov.b16 	%rs311, 1;
	bra.uni 	$L__BB90_25;
$L__BB90_24:
	setp.eq.s16 	%p157, %rs262, 0;
	selp.b64 	%rd329, %rd22, %rd329, %p157;
	selp.b16 	%rs311, %rs16, %rs311, %p157;
$L__BB90_25:
	cvt.u32.u16 	%r365, %rs311;
	and.b32  	%r346, %r365, 255;
	mov.b32 	%r362, 8;
	mov.b32 	%r363, 31;
	mov.b32 	%r364, -1;
	// begin inline asm
	shfl.sync.down.b32 %r345, %r346, %r362, %r363, %r364;
	// end inline asm
	// begin inline asm
	shfl.sync.down.b32 %r350, %r351, %r362, %r363, %r364;
	// end inline asm
	mov.b64 	{%r356, %r361}, %rd329;
	// begin inline asm
	shfl.sync.down.b32 %r355, %r356, %r362, %r363, %r364;
	// end inline asm
	// begin inline asm
	shfl.sync.down.b32 %r360, %r361, %r362, %r363, %r364;
	// end inline asm
	mov.b64 	%rd26, {%r355, %r360};
	cvt.u16.u32 	%rs19, %r345;
	setp.gt.s32 	%p158, %r281, 23;
	@%p158 bra 	$L__BB90_29;
	and.b16  	%rs266, %rs311, 255;
	setp.eq.s16 	%p159, %rs266, 0;
	and.b16  	%rs267, %rs19, 255;
	setp.eq.s16 	%p160, %rs267, 0;
	or.pred  	%p161, %p159, %p160;
	@%p161 bra 	$L__BB90_28;
	min.s64 	%rd329, %rd26, %rd329;
	mov.b16 	%rs311, 1;
	bra.uni 	$L__BB90_29;
$L__BB90_28:
	setp.eq.s16 	%p162, %rs266, 0;
	selp.b64 	%rd329, %rd26, %rd329, %p162;
	selp.b16 	%rs311, %rs19, %rs311, %p162;
$L__BB90_29:
	cvt.u32.u16 	%r386, %rs311;
	and.b32  	%r367, %r386, 255;
	mov.b32 	%r383, 16;
	mov.b32 	%r384, 31;
	mov.b32 	%r385, -1;
	// begin inline asm
	shfl.sync.down.b32 %r366, %r367, %r383, %r384, %r385;
	// end inline asm
	// begin inline asm
	shfl.sync.down.b32 %r371, %r372, %r383, %r384, %r385;
	// end inline asm
	mov.b64 	{%r377, %r382}, %rd329;
	// begin inline asm
	shfl.sync.down.b32 %r376, %r377, %r383, %r384, %r385;
	// end inline asm
	// begin inline asm
	shfl.sync.down.b32 %r381, %r382, %r383, %r384, %r385;
	// end inline asm
	mov.b64 	%rd30, {%r376, %r381};
	cvt.u16.u32 	%rs22, %r366;
	setp.gt.s32 	%p163, %r281, 15;
	@%p163 bra 	$L__BB90_33;
	and.b16  	%rs270, %rs311, 255;
	setp.eq.s16 	%p164, %rs270, 0;
	and.b16  	%rs271, %rs22, 255;
	setp.eq.s16 	%p165, %rs271, 0;
	or.pred  	%p166, %p164, %p165;
	@%p166 bra 	$L__BB90_32;
	min.s64 	%rd329, %rd30, %rd329;
	mov.b16 	%rs311, 1;
	bra.uni 	$L__BB90_33;
$L__BB90_32:
	setp.eq.s16 	%p167, %rs270, 0;
	selp.b64 	%rd329, %rd30, %rd329, %p167;
	selp.b16 	%rs311, %rs22, %rs311, %p167;
$L__BB90_33:
	setp.ne.s32 	%p168, %r281, 0;
	@%p168 bra 	$L__BB90_35;
	shr.u32 	%r387, %r1, 1;
	and.b32  	%r388, %r387, 496;
	mov.u32 	%r389, _ZZN3cub18CUB_300001_SM_10006detail6reduce28DeviceReduceSingleTileKernelINS2_10policy_hubIN4cuda3std3__45tupleIJblEEEjN6thrust24THRUST_300001_SM_1000_NS8cuda_cub9__find_if7functorIS9_EEE10Policy1000EPS9_SI_iSF_S9_S9_NS7_10__identityEEEvT0_T1_T2_T3_T4_T6_E12temp_storage;
	add.s32 	%r390, %r389, %r388;
	st.shared.u8 	[%r390+8], %rs311;
	st.shared.u64 	[%r390+16], %rd329;
$L__BB90_35:
	bar.sync 	0;
	setp.ne.s32 	%p169, %r1, 0;
	@%p169 bra 	$L__BB90_110;
	ld.shared.u8 	%rs274, [_ZZN3cub18CUB_300001_SM_10006detail6reduce28DeviceReduceSingleTileKernelINS2_10policy_hubIN4cuda3std3__45tupleIJblEEEjN6thrust24THRUST_300001_SM_1000_NS8cuda_cub9__find_if7functorIS9_EEE10Policy1000EPS9_SI_iSF_S9_S9_NS7_10__identityEEEvT0_T1_T2_T3_T4_T6_E12temp_storage+24];
	ld.shared.u64 	%rd292, [_ZZN3cub18CUB_300001_SM_10006detail6reduce28DeviceReduceSingleTileKernelINS2_10policy_hubIN4cuda3std3__45tupleIJblEEEjN6thrust24THRUST_300001_SM_1000_NS8cuda_cub9__find_if7functorIS9_EEE10Policy1000EPS9_SI_iSF_S9_S9_NS7_10__identityEEEvT0_T1_T2_T3_T4_T6_E12temp_storage+32];
	and.b16  	%rs275, %rs311, 255;
	setp.eq.s16 	%p170, %rs275, 0;
	setp.eq.s16 	%p171, %rs274, 0;
	min.s64 	%rd293, %rd292, %rd329;
	selp.b64 	%rd294, %rd329, %rd293, %p171;
	selp.b64 	%rd295, %rd292, %rd294, %p170;
	selp.b16 	%rs276, %rs311, 1, %p171;
	selp.b16 	%rs277, %rs274, %rs276, %p170;
	and.b16  	%rs278, %rs277, 255;
	ld.shared.u8 	%rs279, [_ZZN3cub18CUB_300001_SM_10006detail6reduce28DeviceReduceSingleTileKernelINS2_10policy_hubIN4cuda3std3__45tupleIJblEEEjN6thrust24THRUST_300001_SM_1000_NS8cuda_cub9__find_if7functorIS9_EEE10Policy1000EPS9_SI_iSF_S9_S9_NS7_10__identityEEEvT0_T1_T2_T3_T4_T6_E12temp_storage+40];
	ld.shared.u64 	%rd296, [_ZZN3cub18CUB_300001_SM_10006detail6reduce28DeviceReduceSingleTileKernelINS2_10policy_hubIN4cuda3std3__45tupleIJblEEEjN6thrust24THRUST_300001_SM_1000_NS8cuda_cub9__find_if7functorIS9_EEE10Policy1000EPS9_SI_iSF_S9_S9_NS7_10__identityEEEvT0_T1_T2_T3_T4_T6_E12temp_storage+48];
	setp.eq.s16 	%p172, %rs278, 0;
	setp.eq.s16 	%p173, %rs279, 0;
	min.s64 	%rd297, %rd296, %rd295;
	selp.b64 	%rd298, %rd295, %rd297, %p173;
	selp.b64 	%rd299, %rd296, %rd298, %p172;
	selp.b16 	%rs280, %rs277, 1, %p173;
	selp.b16 	%rs281, %rs279, %rs280, %p172;
	and.b16  	%rs282, %rs281, 255;
	ld.shared.u8 	%rs283, [_ZZN3cub18CUB_300001_SM_10006detail6reduce28DeviceReduceSingleTileKernelINS2_10policy_hubIN4cuda3std3__45tupleIJblEEEjN6thrust24THRUST_300001_SM_1000_NS8cuda_cub9__find_if7functorIS9_EEE10Policy1000EPS9_SI_iSF_S9_S9_NS7_10__identityEEEvT0_T1_T2_T3_T4_T6_E12temp_storage+56];
	ld.shared.u64 	%rd300, [_ZZN3cub18CUB_300001_SM_10006detail6reduce28DeviceReduceSingleTileKernelINS2_10policy_hubIN4cuda3std3__45tupleIJblEEEjN6thrust24THRUST_300001_SM_1000_NS8cuda_cub9__find_if7functorIS9_EEE10Policy1000EPS9_SI_iSF_S9_S9_NS7_10__identityEEEvT0_T1_T2_T3_T4_T6_E12temp_storage+64];
	setp.eq.s16 	%p174, %rs282, 0;
	setp.eq.s16 	%p175, %rs283, 0;
	min.s64 	%rd301, %rd300, %rd299;
	selp.b16 	%rs284, %rs281, 1, %p175;
	selp.b16 	%rs285, %rs283, %rs284, %p174;
	and.b16  	%rs286, %rs285, 255;
	selp.b64 	%rd302, %rd299, %rd301, %p175;
	selp.b64 	%rd303, %rd300, %rd302, %p174;
	ld.shared.u8 	%rs287, [_ZZN3cub18CUB_300001_SM_10006detail6reduce28DeviceReduceSingleTileKernelINS2_10policy_hubIN4cuda3std3__45tupleIJblEEEjN6thrust24THRUST_300001_SM_1000_NS8cuda_cub9__find_if7functorIS9_EEE10Policy1000EPS9_SI_iSF_S9_S9_NS7_10__identityEEEvT0_T1_T2_T3_T4_T6_E12temp_storage+72];
	ld.shared.u64 	%rd304, [_ZZN3cub18CUB_300001_SM_10006detail6reduce28DeviceReduceSingleTileKernelINS2_10policy_hubIN4cuda3std3__45tupleIJblEEEjN6thrust24THRUST_300001_SM_1000_NS8cuda_cub9__find_if7functorIS9_EEE10Policy1000EPS9_SI_iSF_S9_S9_NS7_10__identityEEEvT0_T1_T2_T3_T4_T6_E12temp_storage+80];
	setp.eq.s16 	%p176, %rs286, 0;
	setp.eq.s16 	%p177, %rs287, 0;
	min.s64 	%rd305, %rd304, %rd303;
	selp.b16 	%rs288, %rs285, 1, %p177;
	selp.b16 	%rs289, %rs287, %rs288, %p176;
	and.b16  	%rs290, %rs289, 255;
	selp.b64 	%rd306, %rd303, %rd305, %p177;
	selp.b64 	%rd307, %rd304, %rd306, %p176;
	ld.shared.u8 	%rs291, [_ZZN3cub18CUB_300001_SM_10006detail6reduce28DeviceReduceSingleTileKernelINS2_10policy_hubIN4cuda3std3__45tupleIJblEEEjN6thrust24THRUST_300001_SM_1000_NS8cuda_cub9__find_if7functorIS9_EEE10Policy1000EPS9_SI_iSF_S9_S9_NS7_10__identityEEEvT0_T1_T2_T3_T4_T6_E12temp_storage+88];
	ld.shared.u64 	%rd308, [_ZZN3cub18CUB_300001_SM_10006detail6reduce28DeviceReduceSingleTileKernelINS2_10policy_hubIN4cuda3std3__45tupleIJblEEEjN6thrust24THRUST_300001_SM_1000_NS8cuda_cub9__find_if7functorIS9_EEE10Policy1000EPS9_SI_iSF_S9_S9_NS7_10__identityEEEvT0_T1_T2_T3_T4_T6_E12temp_storage+96];
	setp.eq.s16 	%p178, %rs290, 0;
	setp.eq.s16 	%p179, %rs291, 0;
	min.s64 	%rd309, %rd308, %rd307;
	selp.b16 	%rs292, %rs289, 1, %p179;
	selp.b16 	%rs293, %rs291, %rs292, %p178;
	and.b16  	%rs294, %rs293, 255;
	selp.b64 	%rd310, %rd307, %rd309, %p179;
	selp.b64 	%rd311, %rd308, %rd310, %p178;
	ld.shared.u8 	%rs295, [_ZZN3cub18CUB_300001_SM_10006detail6reduce28DeviceReduceSingleTileKernelINS2_10policy_hubIN4cuda3std3__45tupleIJblEEEjN6thrust24THRUST_300001_SM_1000_NS8cuda_cub9__find_if7functorIS9_EEE10Policy1000EPS9_SI_iSF_S9_S9_NS7_10__identityEEEvT0_T1_T2_T3_T4_T6_E12temp_storage+104];
	ld.shared.u64 	%rd312, [_ZZN3cub18CUB_300001_SM_10006detail6reduce28DeviceReduceSingleTileKernelINS2_10policy_hubIN4cuda3std3__45tupleIJblEEEjN6thrust24THRUST_300001_SM_1000_NS8cuda_cub9__find_if7functorIS9_EEE10Policy1000EPS9_SI_iSF_S9_S9_NS7_10__identityEEEvT0_T1_T2_T3_T4_T6_E12temp_storage+112];
	setp.eq.s16 	%p180, %rs294, 0;
	setp.eq.s16 	%p181, %rs295, 0;
	min.s64 	%rd313, %rd312, %rd311;
	selp.b16 	%rs296, %rs293, 1, %p181;
	selp.b16 	%rs297, %rs295, %rs296, %p180;
	and.b16  	%rs298, %rs297, 255;
	selp.b64 	%rd314, %rd311, %rd313, %p181;
	selp.b64 	%rd315, %rd312, %rd314, %p180;
	ld.shared.u8 	%rs299, [_ZZN3cub18CUB_300001_SM_10006detail6reduce28DeviceReduceSingleTileKernelINS2_10policy_hubIN4cuda3std3__45tupleIJblEEEjN6thrust24THRUST_300001_SM_1000_NS8cuda_cub9__find_if7functorIS9_EEE10Policy1000EPS9_SI_iSF_S9_S9_NS7_10__identityEEEvT0_T1_T2_T3_T4_T6_E12temp_storage+120];
	ld.shared.u64 	%rd316, [_ZZN3cub18CUB_300001_SM_10006detail6reduce28DeviceReduceSingleTileKernelINS2_10policy_hubIN4cuda3std3__45tupleIJblEEEjN6thrust24THRUST_300001_SM_1000_NS8cuda_cub9__find_if7functorIS9_EEE10Policy1000EPS9_SI_iSF_S9_S9_NS7_10__identityEEEvT0_T1_T2_T3_T4_T6_E12temp_storage+128];
	setp.eq.s16 	%p182, %rs298, 0;
	setp.eq.s16 	%p183, %rs299, 0;
	min.s64 	%rd317, %rd316, %rd315;
	selp.b16 	%rs300, %rs297, 1, %p183;
	selp.b16 	%rs311, %rs299, %rs300, %p182;
	selp.b64 	%rd318, %rd315, %rd317, %p183;
	selp.b64 	%rd329, %rd316, %rd318, %p182;
	bra.uni 	$L__BB90_110;
$L__BB90_37:
	// begin inline asm
	mov.u32 %r163, %laneid;
	// end inline asm
	and.b32  	%r184, %r1, 992;
	add.s32 	%r185, %r184, 32;
	setp.gt.s32 	%p94, %r185, %r38;
	not.b32 	%r186, %r184;
	add.s32 	%r187, %r38, %r186;
	selp.b32 	%r182, %r187, 31, %p94;
	cvt.u32.u16 	%r188, %rs311;
	and.b32  	%r165, %r188, 255;
	mov.b32 	%r181, 1;
	mov.b32 	%r183, -1;
	// begin inline asm
	shfl.sync.down.b32 %r164, %r165, %r181, %r182, %r183;
	// end inline asm
	// begin inline asm
	shfl.sync.down.b32 %r169, %r170, %r181, %r182, %r183;
	// end inline asm
	mov.b64 	{%r175, %r180}, %rd329;
	// begin inline asm
	shfl.sync.down.b32 %r174, %r175, %r181, %r182, %r183;
	// end inline asm
	// begin inline asm
	shfl.sync.down.b32 %r179, %r180, %r181, %r182, %r183;
	// end inline asm
	mov.b64 	%rd35, {%r174, %r179};
	cvt.u16.u32 	%rs26, %r164;
	setp.ge.s32 	%p95, %r163, %r182;
	@%p95 bra 	$L__BB90_41;
	and.b16  	%rs213, %rs311, 255;
	setp.eq.s16 	%p96, %rs213, 0;
	and.b16  	%rs214, %rs26, 255;
	setp.eq.s16 	%p97, %rs214, 0;
	or.pred  	%p98, %p96, %p97;
	@%p98 bra 	$L__BB90_40;
	min.s64 	%rd329, %rd35, %rd329;
	mov.b16 	%rs311, 1;
	bra.uni 	$L__BB90_41;
$L__BB90_40:
	setp.eq.s16 	%p99, %rs213, 0;
	selp.b16 	%rs311, %rs26, %rs311, %p99;
	selp.b64 	%rd329, %rd35, %rd329, %p99;
$L__BB90_41:
	cvt.u32.u16 	%r209, %rs311;
	and.b32  	%r190, %r209, 255;
	mov.b32 	%r206, 2;
	mov.b32 	%r208, -1;
	// begin inline asm
	shfl.sync.down.b32 %r189, %r190, %r206, %r182, %r208;
	// end inline asm
	// begin inline asm
	shfl.sync.down.b32 %r194, %r195, %r206, %r182, %r208;
	// end inline asm
	mov.b64 	{%r200, %r205}, %rd329;
	// begin inline asm
	shfl.sync.down.b32 %r199, %r200, %r206, %r182, %r208;
	// end inline asm
	// begin inline asm
	shfl.sync.down.b32 %r204, %r205, %r206, %r182, %r208;
	// end inline asm
	mov.b64 	%rd39, {%r199, %r204};
	cvt.u16.u32 	%rs29, %r189;
	add.s32 	%r210, %r163, 2;
	setp.gt.s32 	%p100, %r210, %r182;
	@%p100 bra 	$L__BB90_45;
	and.b16  	%rs217, %rs311, 255;
	setp.eq.s16 	%p101, %rs217, 0;
	and.b16  	%rs218, %rs29, 255;
	setp.eq.s16 	%p102, %rs218, 0;
	or.pred  	%p103, %p101, %p102;
	@%p103 bra 	$L__BB90_44;
	min.s64 	%rd329, %rd39, %rd329;
	mov.b16 	%rs311, 1;
	bra.uni 	$L__BB90_45;
$L__BB90_44:
	setp.eq.s16 	%p104, %rs217, 0;
	selp.b16 	%rs311, %rs29, %rs311, %p104;
	selp.b64 	%rd329, %rd39, %rd329, %p104;
$L__BB90_45:
	cvt.u32.u16 	%r231, %rs311;
	and.b32  	%r212, %r231, 255;
	mov.b32 	%r228, 4;
	mov.b32 	%r230, -1;
	// begin inline asm
	shfl.sync.down.b32 %r211, %r212, %r228, %r182, %r230;
	// end inline asm
	// begin inline asm
	shfl.sync.down.b32 %r216, %r217, %r228, %r182, %r230;
	// end inline asm
	mov.b64 	{%r222, %r227}, %rd329;
	// begin inline asm
	shfl.sync.down.b32 %r221, %r222, %r228, %r182, %r230;
	// end inline asm
	// begin inline asm
	shfl.sync.down.b32 %r226, %r227, %r228, %r182, %r230;
	// end inline asm
	mov.b64 	%rd43, {%r221, %r226};
	cvt.u16.u32 	%rs32, %r211;
	add.s32 	%r232, %r163, 4;
	setp.gt.s32 	%p105, %r232, %r182;
	@%p105 bra 	$L__BB90_49;
	and.b16  	%rs221, %rs311, 255;
	setp.eq.s16 	%p106, %rs221, 0;
	and.b16  	%rs222, %rs32, 255;
	setp.eq.s16 	%p107, %rs222, 0;
	or.pred  	%p108, %p106, %p107;
	@%p108 bra 	$L__BB90_48;
	min.s64 	%rd329, %rd43, %rd329;
	mov.b16 	%rs311, 1;
	bra.uni 	$L__BB90_49;
$L__BB90_48:
	setp.eq.s16 	%p109, %rs221, 0;
	selp.b16 	%rs311, %rs32, %rs311, %p109;
	selp.b64 	%rd329, %rd43, %rd329, %p109;
$L__BB90_49:
	cvt.u32.u16 	%r253, %rs311;
	and.b32  	%r234, %r253, 255;
	mov.b32 	%r250, 8;
	mov.b32 	%r252, -1;
	// begin inline asm
	shfl.sync.down.b32 %r233, %r234, %r250, %r182, %r252;
	// end inline asm
	// begin inline asm
	shfl.sync.down.b32 %r238, %r239, %r250, %r182, %r252;
	// end inline asm
	mov.b64 	{%r244, %r249}, %rd329;
	// begin inline asm
	shfl.sync.down.b32 %r243, %r244, %r250, %r182, %r252;
	// end inline asm
	// begin inline asm
	shfl.sync.down.b32 %r248, %r249, %r250, %r182, %r252;
	// end inline asm
	mov.b64 	%rd47, {%r243, %r248};
	cvt.u16.u32 	%rs35, %r233;
	add.s32 	%r254, %r163, 8;
	setp.gt.s32 	%p110, %r254, %r182;
	@%p110 bra 	$L__BB90_53;
	and.b16  	%rs225, %rs311, 255;
	setp.eq.s16 	%p111, %rs225, 0;
	and.b16  	%rs226, %rs35, 255;
	setp.eq.s16 	%p112, %rs226, 0;
	or.pred  	%p113, %p111, %p112;
	@%p113 bra 	$L__BB90_52;
	min.s64 	%rd329, %rd47, %rd329;
	mov.b16 	%rs311, 1;
	bra.uni 	$L__BB90_53;
$L__BB90_52:
	setp.eq.s16 	%p114, %rs225, 0;
	selp.b16 	%rs311, %rs35, %rs311, %p114;
	selp.b64 	%rd329, %rd47, %rd329, %p114;
$L__BB90_53:
	cvt.u32.u16 	%r275, %rs311;
	and.b32  	%r256, %r275, 255;
	mov.b32 	%r272, 16;
	mov.b32 	%r274, -1;
	// begin inline asm
	shfl.sync.down.b32 %r255, %r256, %r272, %r182, %r274;
	// end inline asm
	// begin inline asm
	shfl.sync.down.b32 %r260, %r261, %r272, %r182, %r274;
	// end inline asm
	mov.b64 	{%r266, %r271}, %rd329;
	// begin inline asm
	shfl.sync.down.b32 %r265, %r266, %r272, %r182, %r274;
	// end inline asm
	// begin inline asm
	shfl.sync.down.b32 %r270, %r271, %r272, %r182, %r274;
	// end inline asm
	mov.b64 	%rd51, {%r265, %r270};
	cvt.u16.u32 	%rs38, %r255;
	add.s32 	%r276, %r163, 16;
	setp.gt.s32 	%p115, %r276, %r182;
	@%p115 bra 	$L__BB90_57;
	and.b16  	%rs229, %rs311, 255;
	setp.eq.s16 	%p116, %rs229, 0;
	and.b16  	%rs230, %rs38, 255;
	setp.eq.s16 	%p117, %rs230, 0;
	or.pred  	%p118, %p116, %p117;
	@%p118 bra 	$L__BB90_56;
	min.s64 	%rd329, %rd51, %rd329;
	mov.b16 	%rs311, 1;
	bra.uni 	$L__BB90_57;
$L__BB90_56:
	setp.eq.s16 	%p119, %rs229, 0;
	selp.b16 	%rs311, %rs38, %rs311, %p119;
	selp.b64 	%rd329, %rd51, %rd329, %p119;
$L__BB90_57:
	setp.ne.s32 	%p120, %r163, 0;
	@%p120 bra 	$L__BB90_59;
	shr.u32 	%r277, %r1, 1;
	and.b32  	%r278, %r277, 496;
	mov.u32 	%r279, _ZZN3cub18CUB_300001_SM_10006detail6reduce28DeviceReduceSingleTileKernelINS2_10policy_hubIN4cuda3std3__45tupleIJblEEEjN6thrust24THRUST_300001_SM_1000_NS8cuda_cub9__find_if7functorIS9_EEE10Policy1000EPS9_SI_iSF_S9_S9_NS7_10__identityEEEvT0_T1_T2_T3_T4_T6_E12temp_storage;
	add.s32 	%r280, %r279, %r278;
	st.shared.u8 	[%r280+8], %rs311;
	st.shared.u64 	[%r280+16], %rd329;
$L__BB90_59:
	bar.sync 	0;
	setp.ne.s32 	%p121, %r1, 0;
	@%p121 bra 	$L__BB90_110;
	setp.lt.s32 	%p122, %r38, 33;
	@%p122 bra 	$L__BB90_62;
	ld.shared.u8 	%rs233, [_ZZN3cub18CUB_300001_SM_10006detail6reduce28DeviceReduceSingleTileKernelINS2_10policy_hubIN4cuda3std3__45tupleIJblEEEjN6thrust24THRUST_300001_SM_1000_NS8cuda_cub9__find_if7functorIS9_EEE10Policy1000EPS9_SI_iSF_S9_S9_NS7_10__identityEEEvT0_T1_T2_T3_T4_T6_E12temp_storage+24];
	ld.shared.u64 	%rd271, [_ZZN3cub18CUB_300001_SM_10006detail6reduce28DeviceReduceSingleTileKernelINS2_10policy_hubIN4cuda3std3__45tupleIJblEEEjN6thrust24THRUST_300001_SM_1000_NS8cuda_cub9__find_if7functorIS9_EEE10Policy1000EPS9_SI_iSF_S9_S9_NS7_10__identityEEEvT0_T1_T2_T3_T4_T6_E12temp_storage+32];
	and.b16  	%rs234, %rs311, 255;
	setp.eq.s16 	%p123, %rs234, 0;
	setp.eq.s16 	%p124, %rs233, 0;
	min.s64 	%rd272, %rd271, %rd329;
	selp.b16 	%rs235, %rs311, 1, %p124;
	selp.b16 	%rs311, %rs233, %rs235, %p123;
	selp.b64 	%rd273, %rd329, %rd272, %p124;
	selp.b64 	%rd329, %rd271, %rd273, %p123;
$L__BB90_62:
	setp.lt.s32 	%p125, %r38, 65;
	@%p125 bra 	$L__BB90_64;
	ld.shared.u8 	%rs236, [_ZZN3cub18CUB_300001_SM_10006detail6reduce28DeviceReduceSingleTileKernelINS2_10policy_hubIN4cuda3std3__45tupleIJblEEEjN6thrust24THRUST_300001_SM_1000_NS8cuda_cub9__find_if7functorIS9_EEE10Policy1000EPS9_SI_iSF_S9_S9_NS7_10__identityEEEvT0_T1_T2_T3_T4_T6_E12temp_storage+40];
	ld.shared.u64 	%rd274, [_ZZN3cub18CUB_300001_SM_10006detail6reduce28DeviceReduceSingleTileKernelINS2_10policy_hubIN4cuda3std3__45tupleIJblEEEjN6thrust24THRUST_300001_SM_1000_NS8cuda_cub9__find_if7functorIS9_EEE10Policy1000EPS9_SI_iSF_S9_S9_NS7_10__identityEEEvT0_T1_T2_T3_T4_T6_E12temp_storage+48];
	and.b16  	%rs237, %rs311, 255;
	setp.eq.s16 	%p126, %rs237, 0;
	setp.eq.s16 	%p127, %rs236, 0;
	min.s64 	%rd275, %rd274, %rd329;
	selp.b16 	%rs238, %rs311, 1, %p127;
	selp.b16 	%rs311, %rs236, %rs238, %p126;
	selp.b64 	%rd276, %rd329, %rd275, %p127;
	selp.b64 	%rd329, %rd274, %rd276, %p126;
$L__BB90_64:
	setp.lt.s32 	%p128, %r38, 97;
	@%p128 bra 	$L__BB90_66;
	ld.shared.u8 	%rs239, [_ZZN3cub18CUB_300001_SM_10006detail6reduce28DeviceReduceSingleTileKernelINS2_10policy_hubIN4cuda3std3__45tupleIJblEEEjN6thrust24THRUST_300001_SM_1000_NS8cuda_cub9__find_if7functorIS9_EEE10Policy1000EPS9_SI_iSF_S9_S9_NS7_10__identityEEEvT0_T1_T2_T3_T4_T6_E12temp_storage+56];
	ld.shared.u64 	%rd277, [_ZZN3cub18CUB_300001_SM_10006detail6reduce28DeviceReduceSingleTileKernelINS2_10policy_hubIN4cuda3std3__45tupleIJblEEEjN6thrust24THRUST_300001_SM_1000_NS8cuda_cub9__find_if7functorIS9_EEE10Policy1000EPS9_SI_iSF_S9_S9_NS7_10__identityEEEvT0_T1_T2_T3_T4_T6_E12temp_storage+64];
	and.b16  	%rs240, %rs311, 255;
	setp.eq.s16 	%p129, %rs240, 0;
	setp.eq.s16 	%p130, %rs239, 0;
	min.s64 	%rd278, %rd277, %rd329;
	selp.b16 	%rs241, %rs311, 1, %p130;
	selp.b16 	%rs311, %rs239, %rs241, %p129;
	selp.b64 	%rd279, %rd329, %rd278, %p130;
	selp.b64 	%rd329, %rd277, %rd279, %p129;
$L__BB90_66:
	setp.lt.s32 	%p131, %r38, 129;
	@%p131 bra 	$L__BB90_68;
	ld.shared.u8 	%rs242, [_ZZN3cub18CUB_300001_SM_10006detail6reduce28DeviceReduceSingleTileKernelINS2_10policy_hubIN4cuda3std3__45tupleIJblEEEjN6thrust24THRUST_300001_SM_1000_NS8cuda_cub9__find_if7functorIS9_EEE10Policy1000EPS9_SI_iSF_S9_S9_NS7_10__identityEEEvT0_T1_T2_T3_T4_T6_E12temp_storage+72];
	ld.shared.u64 	%rd280, [_ZZN3cub18CUB_300001_SM_10006detail6reduce28DeviceReduceSingleTileKernelINS2_10policy_hubIN4cuda3std3__45tupleIJblEEEjN6thrust24THRUST_300001_SM_1000_NS8cuda_cub9__find_if7functorIS9_EEE10Policy1000EPS9_SI_iSF_S9_S9_NS7_10__identityEEEvT0_T1_T2_T3_T4_T6_E12temp_storage+80];
	and.b16  	%rs243, %rs311, 255;
	setp.eq.s16 	%p132, %rs243, 0;
	setp.eq.s16 	%p133, %rs242, 0;
	min.s64 	%rd281, %rd280, %rd329;
	selp.b16 	%rs244, %rs311, 1, %p133;
	selp.b16 	%rs311, %rs242, %rs244, %p132;
	selp.b64 	%rd282, %rd329, %rd281, %p133;
	selp.b64 	%rd329, %rd280, %rd282, %p132;
$L__BB90_68:
	setp.lt.s32 	%p134, %r38, 161;
	@%p134 bra 	$L__BB90_70;
	ld.shared.u8 	%rs245, [_ZZN3cub18CUB_300001_SM_10006detail6reduce28DeviceReduceSingleTileKernelINS2_10policy_hubIN4cuda3std3__45tupleIJblEEEjN6thrust24THRUST_300001_SM_1000_NS8cuda_cub9__find_if7functorIS9_EEE10Policy1000EPS9_SI_iSF_S9_S9_NS7_10__identityEEEvT0_T1_T2_T3_T4_T6_E12temp_storage+88];
	ld.shared.u64 	%rd283, [_ZZN3cub18CUB_300001_SM_10006detail6reduce28DeviceReduceSingleTileKernelINS2_10policy_hubIN4cuda3std3__45tupleIJblEEEjN6thrust24THRUST_300001_SM_1000_NS8cuda_cub9__find_if7functorIS9_EEE10Policy1000EPS9_SI_iSF_S9_S9_NS7_10__identityEEEvT0_T1_T2_T3_T4_T6_E12temp_storage+96];
	and.b16  	%rs246, %rs311, 255;
	setp.eq.s16 	%p135, %rs246, 0;
	setp.eq.s16 	%p136, %rs245, 0;
	min.s64 	%rd284, %rd283, %rd329;
	selp.b16 	%rs247, %rs311, 1, %p136;
	selp.b16 	%rs311, %rs245, %rs247, %p135;
	selp.b64 	%rd285, %rd329, %rd284, %p136;
	selp.b64 	%rd329, %rd283, %rd285, %p135;
$L__BB90_70:
	setp.lt.s32 	%p137, %r38, 193;
	@%p137 bra 	$L__BB90_72;
	ld.shared.u8 	%rs248, [_ZZN3cub18CUB_300001_SM_10006detail6reduce28DeviceReduceSingleTileKernelINS2_10policy_hubIN4cuda3std3__45tupleIJblEEEjN6thrust24THRUST_300001_SM_1000_NS8cuda_cub9__find_if7functorIS9_EEE10Policy1000EPS9_SI_iSF_S9_S9_NS7_10__identityEEEvT0_T1_T2_T3_T4_T6_E12temp_storage+104];
	ld.shared.u64 	%rd286, [_ZZN3cub18CUB_300001_SM_10006detail6reduce28DeviceReduceSingleTileKernelINS2_10policy_hubIN4cuda3std3__45tupleIJblEEEjN6thrust24THRUST_300001_SM_1000_NS8cuda_cub9__find_if7functorIS9_EEE10Policy1000EPS9_SI_iSF_S9_S9_NS7_10__identityEEEvT0_T1_T2_T3_T4_T6_E12temp_storage+112];
	and.b16  	%rs249, %rs311, 255;
	setp.eq.s16 	%p138, %rs249, 0;
	setp.eq.s16 	%p139, %rs248, 0;
	min.s64 	%rd287, %rd286, %rd329;
	selp.b16 	%rs250, %rs311, 1, %p139;
	selp.b16 	%rs311, %rs248, %rs250, %p138;
	selp.b64 	%rd288, %rd329, %rd287, %p139;
	selp.b64 	%rd329, %rd286, %rd288, %p138;
$L__BB90_72:
	setp.lt.s32 	%p140, %r38, 225;
	@%p140 bra 	$L__BB90_110;
	ld.shared.u8 	%rs251, [_ZZN3cub18CUB_300001_SM_10006detail6reduce28DeviceReduceSingleTileKernelINS2_10policy_hubIN4cuda3std3__45tupleIJblEEEjN6thrust24THRUST_300001_SM_1000_NS8cuda_cub9__find_if7functorIS9_EEE10Policy1000EPS9_SI_iSF_S9_S9_NS7_10__identityEEEvT0_T1_T2_T3_T4_T6_E12temp_storage+120];
	ld.shared.u64 	%rd289, [_ZZN3cub18CUB_300001_SM_10006detail6reduce28DeviceReduceSingleTileKernelINS2_10policy_hubIN4cuda3std3__45tupleIJblEEEjN6thrust24THRUST_300001_SM_1000_NS8cuda_cub9__find_if7functorIS9_EEE10Policy1000EPS9_SI_iSF_S9_S9_NS7_10__identityEEEvT0_T1_T2_T3_T4_T6_E12temp_storage+128];
	and.b16  	%rs252, %rs311, 255;
	setp.eq.s16 	%p141, %rs252, 0;
	setp.eq.s16 	%p142, %rs251, 0;
	min.s64 	%rd290, %rd289, %rd329;
	selp.b16 	%rs253, %rs311, 1, %p142;
	selp.b16 	%rs311, %rs251, %rs253, %p141;
	selp.b64 	%rd291, %rd329, %rd290, %p142;
	selp.b64 	%rd329, %rd289, %rd291, %p141;
	bra.uni 	$L__BB90_110;
$L__BB90_74:
	mov.u32 	%r16, %tid.x;
	mul.wide.u32 	%rd124, %r16, 16;
	add.s64 	%rd109, %rd105, %rd124;
	// begin inline asm
	ld.global.nc.u64 %rd108, [%rd109];
	// end inline asm
	add.s64 	%rd111, %rd109, 8;
	// begin inline asm
	ld.global.nc.u64 %rd110, [%rd111];
	// end inline asm
	cvt.u16.u64 	%rs83, %rd108;
	and.b16  	%rs84, %rs83, 255;
	add.s64 	%rd113, %rd109, 4096;
	// begin inline asm
	ld.global.nc.u64 %rd112, [%rd113];
	// end inline asm
	add.s64 	%rd115, %rd109, 4104;
	// begin inline asm
	ld.global.nc.u64 %rd114, [%rd115];
	// end inline asm
	cvt.u16.u64 	%rs85, %rd112;
	and.b16  	%rs86, %rs85, 255;
	add.s64 	%rd117, %rd109, 8192;
	// begin inline asm
	ld.global.nc.u64 %rd116, [%rd117];
	// end inline asm
	add.s64 	%rd119, %rd109, 8200;
	// begin inline asm
	ld.global.nc.u64 %rd118, [%rd119];
	// end inline asm
	cvt.u16.u64 	%rs87, %rd116;
	and.b16  	%rs88, %rs87, 255;
	add.s64 	%rd121, %rd109, 12288;
	// begin inline asm
	ld.global.nc.u64 %rd120, [%rd121];
	// end inline asm
	add.s64 	%rd123, %rd109, 12296;
	// begin inline asm
	ld.global.nc.u64 %rd122, [%rd123];
	// end inline asm
	cvt.u16.u64 	%rs89, %rd120;
	and.b16  	%rs90, %rs89, 255;
	setp.eq.s16 	%p3, %rs84, 0;
	setp.eq.s16 	%p4, %rs86, 0;
	min.s64 	%rd125, %rd114, %rd110;
	selp.b16 	%rs91, %rs83, 1, %p4;
	selp.b64 	%rd126, %rd110, %rd125, %p4;
	selp.b16 	%rs92, %rs85, %rs91, %p3;
	and.b16  	%rs93, %rs92, 255;
	selp.b64 	%rd127, %rd114, %rd126, %p3;
	setp.eq.s16 	%p5, %rs93, 0;
	setp.eq.s16 	%p6, %rs88, 0;
	min.s64 	%rd128, %rd118, %rd127;
	selp.b16 	%rs94, %rs92, 1, %p6;
	selp.b64 	%rd129, %rd127, %rd128, %p6;
	selp.b16 	%rs95, %rs87, %rs94, %p5;
	and.b16  	%rs96, %rs95, 255;
	selp.b64 	%rd130, %rd118, %rd129, %p5;
	setp.eq.s16 	%p7, %rs96, 0;
	setp.eq.s16 	%p8, %rs90, 0;
	min.s64 	%rd131, %rd122, %rd130;
	selp.b16 	%rs97, %rs95, 1, %p8;
	selp.b64 	%rd132, %rd130, %rd131, %p8;
	selp.b16 	%rs311, %rs89, %rs97, %p7;
	selp.b64 	%rd329, %rd122, %rd132, %p7;
	setp.lt.u32 	%p9, %r38, 2048;
	mov.b32 	%r399, 1024;
	@%p9 bra 	$L__BB90_78;
	add.s32 	%r17, %r38, -1024;
	mov.b32 	%r399, 1024;
$L__BB90_76:
	mul.wide.s32 	%rd149, %r399, 16;
	add.s64 	%rd134, %rd109, %rd149;
	// begin inline asm
	ld.global.nc.u64 %rd133, [%rd134];
	// end inline asm
	add.s64 	%rd136, %rd134, 8;
	// begin inline asm
	ld.global.nc.u64 %rd135, [%rd136];
	// end inline asm
	cvt.u16.u64 	%rs98, %rd133;
	and.b16  	%rs99, %rs98, 255;
	add.s64 	%rd138, %rd134, 4096;
	// begin inline asm
	ld.global.nc.u64 %rd137, [%rd138];
	// end inline asm
	add.s64 	%rd140, %rd134, 4104;
	// begin inline asm
	ld.global.nc.u64 %rd139, [%rd140];
	// end inline asm
	cvt.u16.u64 	%rs100, %rd137;
	and.b16  	%rs101, %rs100, 255;
	add.s64 	%rd142, %rd134, 8192;
	// begin inline asm
	ld.global.nc.u64 %rd141, [%rd142];
	// end inline asm
	add.s64 	%rd144, %rd134, 8200;
	// begin inline asm
	ld.global.nc.u64 %rd143, [%rd144];
	// end inline asm
	cvt.u16.u64 	%rs102, %rd141;
	and.b16  	%rs103, %rs102, 255;
	add.s64 	%rd146, %rd134, 12288;
	// begin inline asm
	ld.global.nc.u64 %rd145, [%rd146];
	// end inline asm
	add.s64 	%rd148, %rd134, 12296;
	// begin inline asm
	ld.global.nc.u64 %rd147, [%rd148];
	// end inline asm
	cvt.u16.u64 	%rs104, %rd145;
	and.b16  	%rs105, %rs104, 255;
	and.b16  	%rs106, %rs311, 255;
	setp.eq.s16 	%p10, %rs106, 0;
	setp.eq.s16 	%p11, %rs99, 0;
	min.s64 	%rd150, %rd135, %rd329;
	selp.b16 	%rs107, %rs311, 1, %p11;
	selp.b64 	%rd151, %rd329, %rd150, %p11;
	selp.b16 	%rs108, %rs98, %rs107, %p10;
	and.b16  	%rs109, %rs108, 255;
	selp.b64 	%rd152, %rd135, %rd151, %p10;
	setp.eq.s16 	%p12, %rs109, 0;
	setp.eq.s16 	%p13, %rs101, 0;
	min.s64 	%rd153, %rd139, %rd152;
	selp.b16 	%rs110, %rs108, 1, %p13;
	selp.b64 	%rd154, %rd152, %rd153, %p13;
	selp.b16 	%rs111, %rs100, %rs110, %p12;
	and.b16  	%rs112, %rs111, 255;
	selp.b64 	%rd155, %rd139, %rd154, %p12;
	setp.eq.s16 	%p14, %rs112, 0;
	setp.eq.s16 	%p15, %rs103, 0;
	min.s64 	%rd156, %rd143, %rd155;
	selp.b16 	%rs113, %rs111, 1, %p15;
	selp.b64 	%rd157, %rd155, %rd156, %p15;
	selp.b16 	%rs114, %rs102, %rs113, %p14;
	and.b16  	%rs115, %rs114, 255;
	selp.b64 	%rd158, %rd143, %rd157, %p14;
	setp.eq.s16 	%p16, %rs115, 0;
	setp.eq.s16 	%p17, %rs105, 0;
	min.s64 	%rd159, %rd147, %rd158;
	selp.b16 	%rs116, %rs114, 1, %p17;
	selp.b64 	%rd160, %rd158, %rd159, %p17;
	selp.b16 	%rs311, %rs104, %rs116, %p16;
	selp.b64 	%rd329, %rd147, %rd160, %p16;
	sub.s32 	%r41, %r38, %r399;
	setp.lt.s32 	%p18, %r41, 1024;
	@%p18 bra 	$L__BB90_86;
	add.s32 	%r399, %r399, 1024;
	setp.le.s32 	%p19, %r399, %r17;
	@%p19 bra 	$L__BB90_76;
$L__BB90_78:
	setp.le.s32 	%p20, %r38, %r399;
	@%p20 bra 	$L__BB90_86;
	sub.s32 	%r21, %r38, %r399;
	setp.ge.s32 	%p21, %r16, %r21;
	@%p21 bra 	$L__BB90_86;
	not.b32 	%r42, %r16;
	add.s32 	%r43, %r38, %r42;
	sub.s32 	%r22, %r43, %r399;
	and.b32  	%r44, %r22, 768;
	setp.eq.s32 	%p22, %r44, 768;
	mov.u32 	%r403, %r16;
	@%p22 bra 	$L__BB90_83;
	add.s32 	%r401, %r16, %r399;
	shr.u32 	%r45, %r22, 8;
	add.s32 	%r46, %r45, 1;
	and.b32  	%r47, %r46, 3;
	neg.s32 	%r400, %r47;
	mov.u32 	%r403, %r16;
$L__BB90_82:
	.pragma "nounroll";
	mul.wide.u32 	%rd166, %r401, 16;
	add.s64 	%rd163, %rd105, %rd166;
	// begin inline asm
	ld.global.nc.u64 %rd162, [%rd163];
	// end inline asm
	add.s64 	%rd165, %rd163, 8;
	// begin inline asm
	ld.global.nc.u64 %rd164, [%rd165];
	// end inline asm
	cvt.u16.u64 	%rs118, %rd162;
	and.b16  	%rs119, %rs118, 255;
	and.b16  	%rs120, %rs311, 255;
	setp.eq.s16 	%p23, %rs120, 0;
	setp.eq.s16 	%p24, %rs119, 0;
	min.s64 	%rd167, %rd164, %rd329;
	selp.b16 	%rs121, %rs311, 1, %p24;
	selp.b16 	%rs311, %rs118, %rs121, %p23;
	selp.b64 	%rd168, %rd329, %rd167, %p24;
	selp.b64 	%rd329, %rd164, %rd168, %p23;
	add.s32 	%r403, %r403, 256;
	add.s32 	%r401, %r401, 256;
	add.s32 	%r400, %r400, 1;
	setp.ne.s32 	%p25, %r400, 0;
	@%p25 bra 	$L__BB90_82;
$L__BB90_83:
	setp.lt.u32 	%p26, %r22, 768;
	@%p26 bra 	$L__BB90_86;
	cvt.u64.u32 	%rd169, %r403;
	cvt.u64.u32 	%rd170, %r399;
	add.s64 	%rd171, %rd169, %rd170;
	shl.b64 	%rd172, %rd171, 4;
	add.s64 	%rd173, %rd172, %rd105;
	add.s64 	%rd350, %rd173, 12296;
	add.s32 	%r404, %r403, %r399;
$L__BB90_85:
	mul.wide.u32 	%rd190, %r404, 16;
	add.s64 	%rd175, %rd105, %rd190;
	// begin inline asm
	ld.global.nc.u64 %rd174, [%rd175];
	// end inline asm
	add.s64 	%rd177, %rd175, 8;
	// begin inline asm
	ld.global.nc.u64 %rd176, [%rd177];
	// end inline asm
	cvt.u16.u64 	%rs122, %rd174;
	and.b16  	%rs123, %rs122, 255;
	and.b16  	%rs124, %rs311, 255;
	setp.eq.s16 	%p27, %rs124, 0;
	setp.eq.s16 	%p28, %rs123, 0;
	min.s64 	%rd191, %rd176, %rd329;
	selp.b16 	%rs125, %rs311, 1, %p28;
	selp.b16 	%rs126, %rs122, %rs125, %p27;
	and.b16  	%rs127, %rs126, 255;
	selp.b64 	%rd192, %rd329, %rd191, %p28;
	selp.b64 	%rd193, %rd176, %rd192, %p27;
	add.s64 	%rd179, %rd350, -8200;
	// begin inline asm
	ld.global.nc.u64 %rd178, [%rd179];
	// end inline asm
	add.s64 	%rd181, %rd350, -8192;
	// begin inline asm
	ld.global.nc.u64 %rd180, [%rd181];
	// end inline asm
	cvt.u16.u64 	%rs128, %rd178;
	and.b16  	%rs129, %rs128, 255;
	setp.eq.s16 	%p29, %rs127, 0;
	setp.eq.s16 	%p30, %rs129, 0;
	min.s64 	%rd194, %rd180, %rd193;
	selp.b16 	%rs130, %rs126, 1, %p30;
	selp.b16 	%rs131, %rs128, %rs130, %p29;
	and.b16  	%rs132, %rs131, 255;
	selp.b64 	%rd195, %rd193, %rd194, %p30;
	selp.b64 	%rd196, %rd180, %rd195, %p29;
	add.s64 	%rd183, %rd350, -4104;
	// begin inline asm
	ld.global.nc.u64 %rd182, [%rd183];
	// end inline asm
	add.s64 	%rd185, %rd350, -4096;
	// begin inline asm
	ld.global.nc.u64 %rd184, [%rd185];
	// end inline asm
	cvt.u16.u64 	%rs133, %rd182;
	and.b16  	%rs134, %rs133, 255;
	setp.eq.s16 	%p31, %rs132, 0;
	setp.eq.s16 	%p32, %rs134, 0;
	min.s64 	%rd197, %rd184, %rd196;
	selp.b16 	%rs135, %rs131, 1, %p32;
	selp.b16 	%rs136, %rs133, %rs135, %p31;
	and.b16  	%rs137, %rs136, 255;
	selp.b64 	%rd198, %rd196, %rd197, %p32;
	selp.b64 	%rd199, %rd184, %rd198, %p31;
	add.s64 	%rd187, %rd350, -8;
	// begin inline asm
	ld.global.nc.u64 %rd186, [%rd187];
	// end inline asm
	// begin inline asm
	ld.global.nc.u64 %rd188, [%rd350];
	// end inline asm
	cvt.u16.u64 	%rs138, %rd186;
	and.b16  	%rs139, %rs138, 255;
	setp.eq.s16 	%p33, %rs137, 0;
	setp.eq.s16 	%p34, %rs139, 0;
	min.s64 	%rd200, %rd188, %rd199;
	selp.b16 	%rs140, %rs136, 1, %p34;
	selp.b16 	%rs311, %rs138, %rs140, %p33;
	selp.b64 	%rd201, %rd199, %rd200, %p34;
	selp.b64 	%rd329, %rd188, %rd201, %p33;
	add.s32 	%r403, %r403, 1024;
	add.s64 	%rd350, %rd350, 16384;
	add.s32 	%r404, %r404, 1024;
	setp.lt.s32 	%p35, %r403, %r21;
	@%p35 bra 	$L__BB90_85;
$L__BB90_86:
	// begin inline asm
	mov.u32 %r48, %laneid;
	// end inline asm
	cvt.u32.u16 	%r69, %rs311;
	and.b32  	%r50, %r69, 255;
	mov.b32 	%r66, 1;
	mov.b32 	%r67, 31;
	mov.b32 	%r68, -1;
	// begin inline asm
	shfl.sync.down.b32 %r49, %r50, %r66, %r67, %r68;
	// end inline asm
	// begin inline asm
	shfl.sync.down.b32 %r54, %r55, %r66, %r67, %r68;
	// end inline asm
	mov.b64 	{%r60, %r65}, %rd329;
	// begin inline asm
	shfl.sync.down.b32 %r59, %r60, %r66, %r67, %r68;
	// end inline asm
	// begin inline asm
	shfl.sync.down.b32 %r64, %r65, %r66, %r67, %r68;
	// end inline asm
	mov.b64 	%rd83, {%r59, %r64};
	cvt.u16.u32 	%rs65, %r49;
	setp.gt.s32 	%p36, %r48, 30;
	@%p36 bra 	$L__BB90_90;
	and.b16  	%rs141, %rs311, 255;
	setp.eq.s16 	%p37, %rs141, 0;
	and.b16  	%rs142, %rs65, 255;
	setp.eq.s16 	%p38, %rs142, 0;
	or.pred  	%p39, %p37, %p38;
	@%p39 bra 	$L__BB90_89;
	min.s64 	%rd329, %rd83, %rd329;
	mov.b16 	%rs311, 1;
	bra.uni 	$L__BB90_90;
$L__BB90_89:
	setp.eq.s16 	%p40, %rs141, 0;
	selp.b16 	%rs311, %rs65, %rs311, %p40;
	selp.b64 	%rd329, %rd83, %rd329, %p40;
$L__BB90_90:
	cvt.u32.u16 	%r90, %rs311;
	and.b32  	%r71, %r90, 255;
	mov.b32 	%r87, 2;
	mov.b32 	%r88, 31;
	mov.b32 	%r89, -1;
	// begin inline asm
	shfl.sync.down.b32 %r70, %r71, %r87, %r88, %r89;
	// end inline asm
	// begin inline asm
	shfl.sync.down.b32 %r75, %r76, %r87, %r88, %r89;
	// end inline asm
	mov.b64 	{%r81, %r86}, %rd329;
	// begin inline asm
	shfl.sync.down.b32 %r80, %r81, %r87, %r88, %r89;
	// end inline asm
	// begin inline asm
	shfl.sync.down.b32 %r85, %r86, %r87, %r88, %r89;
	// end inline asm
	mov.b64 	%rd87, {%r80, %r85};
	cvt.u16.u32 	%rs68, %r70;
	setp.gt.s32 	%p41, %r48, 29;
	@%p41 bra 	$L__BB90_94;
	and.b16  	%rs145, %rs311, 255;
	setp.eq.s16 	%p42, %rs145, 0;
	and.b16  	%rs146, %rs68, 255;
	setp.eq.s16 	%p43, %rs146, 0;
	or.pred  	%p44, %p42, %p43;
	@%p44 bra 	$L__BB90_93;
	min.s64 	%rd329, %rd87, %rd329;
	mov.b16 	%rs311, 1;
	bra.uni 	$L__BB90_94;
$L__BB90_93:
	setp.eq.s16 	%p45, %rs145, 0;
	selp.b16 	%rs311, %rs68, %rs311, %p45;
	selp.b64 	%rd329, %rd87, %rd329, %p45;
$L__BB90_94:
	cvt.u32.u16 	%r111, %rs311;
	and.b32  	%r92, %r111, 255;
	mov.b32 	%r108, 4;
	mov.b32 	%r109, 31;
	mov.b32 	%r110, -1;
	// begin inline asm
	shfl.sync.down.b32 %r91, %r92, %r108, %r109, %r110;
	// end inline asm
	// begin inline asm
	shfl.sync.down.b32 %r96, %r97, %r108, %r109, %r110;
	// end inline asm
	mov.b64 	{%r102, %r107}, %rd329;
	// begin inline asm
	shfl.sync.down.b32 %r101, %r102, %r108, %r109, %r110;
	// end inline asm
	// begin inline asm
	shfl.sync.down.b32 %r106, %r107, %r108, %r109, %r110;
	// end inline asm
	mov.b64 	%rd91, {%r101, %r106};
	cvt.u16.u32 	%rs71, %r91;
	setp.gt.s32 	%p46, %r48, 27;
	@%p46 bra 	$L__BB90_98;
	and.b16  	%rs149, %rs311, 255;
	setp.eq.s16 	%p47, %rs149, 0;
	and.b16  	%rs150, %rs71, 255;
	setp.eq.s16 	%p48, %rs150, 0;
	or.pred  	%p49, %p47, %p48;
	@%p49 bra 	$L__BB90_97;
	min.s64 	%rd329, %rd91, %rd329;
	mov.b16 	%rs311, 1;
	bra.uni 	$L__BB90_98;
$L__BB90_97:
	setp.eq.s16 	%p50, %rs149, 0;
	selp.b16 	%rs311, %rs71, %rs311, %p50;
	selp.b64 	%rd329, %rd91, %rd329, %p50;
$L__BB90_98:
	cvt.u32.u16 	%r132, %rs311;
	and.b32  	%r113, %r132, 255;
	mov.b32 	%r129, 8;
	mov.b32 	%r130, 31;
	mov.b32 	%r131, -1;
	// begin inline asm
	shfl.sync.down.b32 %r112, %r113, %r129, %r130, %r131;
	// end inline asm
	// begin inline asm
	shfl.sync.down.b32 %r117, %r118, %r129, %r130, %r131;
	// end inline asm
	mov.b64 	{%r123, %r128}, %rd329;
	// begin inline asm
	shfl.sync.down.b32 %r122, %r123, %r129, %r130, %r131;
	// end inline asm
	// begin inline asm
	shfl.sync.down.b32 %r127, %r128, %r129, %r130, %r131;
	// end inline asm
	mov.b64 	%rd95, {%r122, %r127};
	cvt.u16.u32 	%rs74, %r112;
	setp.gt.s32 	%p51, %r48, 23;
	@%p51 bra 	$L__BB90_102;
	and.b16  	%rs153, %rs311, 255;
	setp.eq.s16 	%p52, %rs153, 0;
	and.b16  	%rs154, %rs74, 255;
	setp.eq.s16 	%p53, %rs154, 0;
	or.pred  	%p54, %p52, %p53;
	@%p54 bra 	$L__BB90_101;
	min.s64 	%rd329, %rd95, %rd329;
	mov.b16 	%rs311, 1;
	bra.uni 	$L__BB90_102;
$L__BB90_101:
	setp.eq.s16 	%p55, %rs153, 0;
	selp.b16 	%rs311, %rs74, %rs311, %p55;
	selp.b64 	%rd329, %rd95, %rd329, %p55;
$L__BB90_102:
	cvt.u32.u16 	%r153, %rs311;
	and.b32  	%r134, %r153, 255;
	mov.b32 	%r150, 16;
	mov.b32 	%r151, 31;
	mov.b32 	%r152, -1;
	// begin inline asm
	shfl.sync.down.b32 %r133, %r134, %r150, %r151, %r152;
	// end inline asm
	// begin inline asm
	shfl.sync.down.b32 %r138, %r139, %r150, %r151, %r152;
	// end inline asm
	mov.b64 	{%r144, %r149}, %rd329;
	// begin inline asm
	shfl.sync.down.b32 %r143, %r144, %r150, %r151, %r152;
	// end inline asm
	// begin inline asm
	shfl.sync.down.b32 %r148, %r149, %r150, %r151, %r152;
	// end inline asm
	mov.b64 	%rd99, {%r143, %r148};
	cvt.u16.u32 	%rs77, %r133;
	setp.gt.s32 	%p56, %r48, 15;
	@%p56 bra 	$L__BB90_106;
	and.b16  	%rs157, %rs311, 255;
	setp.eq.s16 	%p57, %rs157, 0;
	and.b16  	%rs158, %rs77, 255;
	setp.eq.s16 	%p58, %rs158, 0;
	or.pred  	%p59, %p57, %p58;
	@%p59 bra 	$L__BB90_105;
	min.s64 	%rd329, %rd99, %rd329;
	mov.b16 	%rs311, 1;
	bra.uni 	$L__BB90_106;
$L__BB90_105:
	setp.eq.s16 	%p60, %rs157, 0;
	selp.b16 	%rs311, %rs77, %rs311, %p60;
	selp.b64 	%rd329, %rd99, %rd329, %p60;
$L__BB90_106:
	setp.ne.s32 	%p61, %r48, 0;
	@%p61 bra 	$L__BB90_108;
	shr.u32 	%r154, %r16, 1;
	and.b32  	%r155, %r154, 496;
	mov.u32 	%r156, _ZZN3cub18CUB_300001_SM_10006detail6reduce28DeviceReduceSingleTileKernelINS2_10policy_hubIN4cuda3std3__45tupleIJblEEEjN6thrust24THRUST_300001_SM_1000_NS8cuda_cub9__find_if7functorIS9_EEE10Policy1000EPS9_SI_iSF_S9_S9_NS7_10__identityEEEvT0_T1_T2_T3_T4_T6_E12temp_storage;
	add.s32 	%r157, %r156, %r155;
	st.shared.u8 	[%r157+8], %rs311;
	st.shared.u64 	[%r157+16], %rd329;
$L__BB90_108:
	bar.sync 	0;
	setp.ne.s32 	%p62, %r16, 0;
	@%p62 bra 	$L__BB90_110;
	ld.shared.u8 	%rs161, [_ZZN3cub18CUB_300001_SM_10006detail6reduce28DeviceReduceSingleTileKernelINS2_10policy_hubIN4cuda3std3__45tupleIJblEEEjN6thrust24THRUST_300001_SM_1000_NS8cuda_cub9__find_if7functorIS9_EEE10Policy1000EPS9_SI_iSF_S9_S9_NS7_10__identityEEEvT0_T1_T2_T3_T4_T6_E12temp_storage+24];
	ld.shared.u64 	%rd202, [_ZZN3cub18CUB_300001_SM_10006detail6reduce28DeviceReduceSingleTileKernelINS2_10policy_hubIN4cuda3std3__45tupleIJblEEEjN6thrust24THRUST_300001_SM_1000_NS8cuda_cub9__find_if7functorIS9_EEE10Policy1000EPS9_SI_iSF_S9_S9_NS7_10__identityEEEvT0_T1_T2_T3_T4_T6_E12temp_storage+32];
	and.b16  	%rs162, %rs311, 255;
	setp.eq.s16 	%p63, %rs162, 0;
	setp.eq.s16 	%p64, %rs161, 0;
	min.s64 	%rd203, %rd202, %rd329;
	selp.b16 	%rs163, %rs311, 1, %p64;
	selp.b16 	%rs164, %rs161, %rs163, %p63;
	and.b16  	%rs165, %rs164, 255;
	selp.b64 	%rd204, %rd329, %rd203, %p64;
	selp.b64 	%rd205, %rd202, %rd204, %p63;
	ld.shared.u8 	%rs166, [_ZZN3cub18CUB_300001_SM_10006detail6reduce28DeviceReduceSingleTileKernelINS2_10policy_hubIN4cuda3std3__45tupleIJblEEEjN6thrust24THRUST_300001_SM_1000_NS8cuda_cub9__find_if7functorIS9_EEE10Policy1000EPS9_SI_iSF_S9_S9_NS7_10__identityEEEvT0_T1_T2_T3_T4_T6_E12temp_storage+40];
	ld.shared.u64 	%rd206, [_ZZN3cub18CUB_300001_SM_10006detail6reduce28DeviceReduceSingleTileKernelINS2_10policy_hubIN4cuda3std3__45tupleIJblEEEjN6thrust24THRUST_300001_SM_1000_NS8cuda_cub9__find_if7functorIS9_EEE10Policy1000EPS9_SI_iSF_S9_S9_NS7_10__identityEEEvT0_T1_T2_T3_T4_T6_E12temp_storage+48];
	setp.eq.s16 	%p65, %rs165, 0;
	setp.eq.s16 	%p66, %rs166, 0;
	min.s64 	%rd207, %rd206, %rd205;
	selp.b16 	%rs167, %rs164, 1, %p66;
	selp.b16 	%rs168, %rs166, %rs167, %p65;
	and.b16  	%rs169, %rs168, 255;
	selp.b64 	%rd208, %rd205, %rd207, %p66;
	selp.b64 	%rd209, %rd206, %rd208, %p65;
	ld.shared.u8 	%rs170, [_ZZN3cub18CUB_300001_SM_10006detail6reduce28DeviceReduceSingleTileKernelINS2_10policy_hubIN4cuda3std3__45tupleIJblEEEjN6thrust24THRUST_300001_SM_1000_NS8cuda_cub9__find_if7functorIS9_EEE10Policy1000EPS9_SI_iSF_S9_S9_NS7_10__identityEEEvT0_T1_T2_T3_T4_T6_E12temp_storage+56];
	ld.shared.u64 	%rd210, [_ZZN3cub18CUB_300001_SM_10006detail6reduce28DeviceReduceSingleTileKernelINS2_10policy_hubIN4cuda3std3__45tupleIJblEEEjN6thrust24THRUST_300001_SM_1000_NS8cuda_cub9__find_if7functorIS9_EEE10Policy1000EPS9_SI_iSF_S9_S9_NS7_10__identityEEEvT0_T1_T2_T3_T4_T6_E12temp_storage+64];
	setp.eq.s16 	%p67, %rs169, 0;
	setp.eq.s16 	%p68, %rs170, 0;
	min.s64 	%rd211, %rd210, %rd209;
	selp.b16 	%rs171, %rs168, 1, %p68;
	selp.b16 	%rs172, %rs170, %rs171, %p67;
	and.b16  	%rs173, %rs172, 255;
	selp.b64 	%rd212, %rd209, %rd211, %p68;
	selp.b64 	%rd213, %rd210, %rd212, %p67;
	ld.shared.u8 	%rs174, [_ZZN3cub18CUB_300001_SM_10006detail6reduce28DeviceReduceSingleTileKernelINS2_10policy_hubIN4cuda3std3__45tupleIJblEEEjN6thrust24THRUST_300001_SM_1000_NS8cuda_cub9__find_if7functorIS9_EEE10Policy1000EPS9_SI_iSF_S9_S9_NS7_10__identityEEEvT0_T1_T2_T3_T4_T6_E12temp_storage+72];
	ld.shared.u64 	%rd214, [_ZZN3cub18CUB_300001_SM_10006detail6reduce28DeviceReduceSingleTileKernelINS2_10policy_hubIN4cuda3std3__45tupleIJblEEEjN6thrust24THRUST_300001_SM_1000_NS8cuda_cub9__find_if7functorIS9_EEE10Policy1000EPS9_SI_iSF_S9_S9_NS7_10__identityEEEvT0_T1_T2_T3_T4_T6_E12temp_storage+80];
	setp.eq.s16 	%p69, %rs173, 0;
	setp.eq.s16 	%p70, %rs174, 0;
	min.s64 	%rd215, %rd214, %rd213;
	selp.b16 	%rs175, %rs172, 1, %p70;
	selp.b16 	%rs176, %rs174, %rs175, %p69;
	and.b16  	%rs177, %rs176, 255;
	selp.b64 	%rd216, %rd213, %rd215, %p70;
	selp.b64 	%rd217, %rd214, %rd216, %p69;
	ld.shared.u8 	%rs178, [_ZZN3cub18CUB_300001_SM_10006detail6reduce28DeviceReduceSingleTileKernelINS2_10policy_hubIN4cuda3std3__45tupleIJblEEEjN6thrust24THRUST_300001_SM_1000_NS8cuda_cub9__find_if7functorIS9_EEE10Policy1000EPS9_SI_iSF_S9_S9_NS7_10__identityEEEvT0_T1_T2_T3_T4_T6_E12temp_storage+88];
	ld.shared.u64 	%rd218, [_ZZN3cub18CUB_300001_SM_10006detail6reduce28DeviceReduceSingleTileKernelINS2_10policy_hubIN4cuda3std3__45tupleIJblEEEjN6thrust24THRUST_300001_SM_1000_NS8cuda_cub9__find_if7functorIS9_EEE10Policy1000EPS9_SI_iSF_S9_S9_NS7_10__identityEEEvT0_T1_T2_T3_T4_T6_E12temp_storage+96];
	setp.eq.s16 	%p71, %rs177, 0;
	setp.eq.s16 	%p72, %rs178, 0;
	min.s64 	%rd219, %rd218, %rd217;
	selp.b16 	%rs179, %rs176, 1, %p72;
	selp.b16 	%rs180, %rs178, %rs179, %p71;
	and.b16  	%rs181, %rs180, 255;
	selp.b64 	%rd220, %rd217, %rd219, %p72;
	selp.b64 	%rd221, %rd218, %rd220, %p71;
	ld.shared.u8 	%rs182, [_ZZN3cub18CUB_300001_SM_10006detail6reduce28DeviceReduceSingleTileKernelINS2_10policy_hubIN4cuda3std3__45tupleIJblEEEjN6thrust24THRUST_300001_SM_1000_NS8cuda_cub9__find_if7functorIS9_EEE10Policy1000EPS9_SI_iSF_S9_S9_NS7_10__identityEEEvT0_T1_T2_T3_T4_T6_E12temp_storage+104];
	ld.shared.u64 	%rd222, [_ZZN3cub18CUB_300001_SM_10006detail6reduce28DeviceReduceSingleTileKernelINS2_10policy_hubIN4cuda3std3__45tupleIJblEEEjN6thrust24THRUST_300001_SM_1000_NS8cuda_cub9__find_if7functorIS9_EEE10Policy1000EPS9_SI_iSF_S9_S9_NS7_10__identityEEEvT0_T1_T2_T3_T4_T6_E12temp_storage+112];
	setp.eq.s16 	%p73, %rs181, 0;
	setp.eq.s16 	%p74, %rs182, 0;
	min.s64 	%rd223, %rd222, %rd221;
	selp.b16 	%rs183, %rs180, 1, %p74;
	selp.b16 	%rs184, %rs182, %rs183, %p73;
	and.b16  	%rs185, %rs184, 255;
	selp.b64 	%rd224, %rd221, %rd223, %p74;
	selp.b64 	%rd225, %rd222, %rd224, %p73;
	ld.shared.u8 	%rs186, [_ZZN3cub18CUB_300001_SM_10006detail6reduce28DeviceReduceSingleTileKernelINS2_10policy_hubIN4cuda3std3__45tupleIJblEEEjN6thrust24THRUST_300001_SM_1000_NS8cuda_cub9__find_if7functorIS9_EEE10Policy1000EPS9_SI_iSF_S9_S9_NS7_10__identityEEEvT0_T1_T2_T3_T4_T6_E12temp_storage+120];
	ld.shared.u64 	%rd226, [_ZZN3cub18CUB_300001_SM_10006detail6reduce28DeviceReduceSingleTileKernelINS2_10policy_hubIN4cuda3std3__45tupleIJblEEEjN6thrust24THRUST_300001_SM_1000_NS8cuda_cub9__find_if7functorIS9_EEE10Policy1000EPS9_SI_iSF_S9_S9_NS7_10__identityEEEvT0_T1_T2_T3_T4_T6_E12temp_storage+128];
	setp.eq.s16 	%p75, %rs185, 0;
	setp.eq.s16 	%p76, %rs186, 0;
	min.s64 	%rd227, %rd226, %rd225;
	selp.b16 	%rs187, %rs184, 1, %p76;
	selp.b16 	%rs311, %rs186, %rs187, %p75;
	selp.b64 	%rd228, %rd225, %rd227, %p76;
	selp.b64 	%rd329, %rd226, %rd228, %p75;
$L__BB90_110:
	mov.u32 	%r391, %tid.x;
	setp.ne.s32 	%p184, %r391, 0;
	@%p184 bra 	$L__BB90_112;
	setp.eq.s16 	%p185, %rs82, 0;
	and.b16  	%rs302, %rs311, 255;
	setp.eq.s16 	%p186, %rs302, 0;
	min.s64 	%rd319, %rd329, %rd106;
	selp.b16 	%rs303, %rs82, 1, %p186;
	selp.b16 	%rs304, %rs311, %rs303, %p185;
	selp.b64 	%rd320, %rd106, %rd319, %p186;
	selp.b64 	%rd321, %rd329, %rd320, %p185;
	st.global.u8 	[%rd1], %rs304;
	st.global.u64 	[%rd1+8], %rd321;
$L__BB90_112:
	ret;

}
	// .globl	_ZN3cub18CUB_300001_SM_10006detail6reduce28DeviceReduceSingleTileKernelINS2_10policy_hubIN4cuda3std3__45tupleIJblEEEyN6thrust24THRUST_300001_SM_1000_NS8cuda_cub9__find_if7functorIS9_EEE10Policy1000ENSB_12zip_iteratorINS8_IJNSD_26transform_input_iterator_tIbNSB_6detail15normal_iteratorINSB_10device_ptrIiEEEENSK_10functional5actorINSP_9compositeIJNSP_16operator_adaptorINS7_8equal_toIvEEEENSQ_INSP_8argumentILj0EEEEENSQ_INSP_5valueIiEEEEEEEEEEENSB_17counting_iteratorIlNSB_11use_defaultES16_S16_EEEEEEEPS9_ySF_S9_S9_NS7_10__identityEEEvT0_T1_T2_T3_T4_T6_
.visible .entry _ZN3cub18CUB_300001_SM_10006detail6reduce28DeviceReduceSingleTileKernelINS2_10policy_hubIN4cuda3std3__45tupleIJblEEEyN6thrust24THRUST_300001_SM_1000_NS8cuda_cub9__find_if7functorIS9_EEE10Policy1000ENSB_12zip_iteratorINS8_IJNSD_26transform_input_iterator_tIbNSB_6detail15normal_iteratorINSB_10device_ptrIiEEEENSK_10functional5actorINSP_9compositeIJNSP_16operator_adaptorINS7_8equal_toIvEEEENSQ_INSP_8argumentILj0EEEEENSQ_INSP_5valueIiEEEEEEEEEEENSB_17counting_iteratorIlNSB_11use_defaultES16_S16_EEEEEEEPS9_ySF_S9_S9_NS7_10__identityEEEvT0_T1_T2_T3_T4_T6_(
	.param .align 8 .b8 _ZN3cub18CUB_300001_SM_10006detail6reduce28DeviceReduceSingleTileKernelINS2_10policy_hubIN4cuda3std3__45tupleIJblEEEyN6thrust24THRUST_300001_SM_1000_NS8cuda_cub9__find_if7functorIS9_EEE10Policy1000ENSB_12zip_iteratorINS8_IJNSD_26transform_input_iterator_tIbNSB_6detail15normal_iteratorINSB_10device_ptrIiEEEENSK_10functional5actorINSP_9compositeIJNSP_16operator_adaptorINS7_8equal_toIvEEEENSQ_INSP_8argumentILj0EEEEENSQ_INSP_5valueIiEEEEEEEEEEENSB_17counting_iteratorIlNSB_11use_defaultES16_S16_EEEEEEEPS9_ySF_S9_S9_NS7_10__identityEEEvT0_T1_T2_T3_T4_T6__param_0[24],
	.param .u64 .ptr .align 1 _ZN3cub18CUB_300001_SM_10006detail6reduce28DeviceReduceSingleTileKernelINS2_10policy_hubIN4cuda3std3__45tupleIJblEEEyN6thrust24THRUST_300001_SM_1000_NS8cuda_cub9__find_if7functorIS9_EEE10Policy1000ENSB_12zip_iteratorINS8_IJNSD_26transform_input_iterator_tIbNSB_6detail15normal_iteratorINSB_10device_ptrIiEEEENSK_10functional5actorINSP_9compositeIJNSP_16operator_adaptorINS7_8equal_toIvEEEENSQ_INSP_8argumentILj0EEEEENSQ_INSP_5valueIiEEEEEEEEEEENSB_17counting_iteratorIlNSB_11use_defaultES16_S16_EEEEEEEPS9_ySF_S9_S9_NS7_10__identityEEEvT0_T1_T2_T3_T4_T6__param_1,
	.param .u64 _ZN3cub18CUB_300001_SM_10006detail6reduce28DeviceReduceSingleTileKernelINS2_10policy_hubIN4cuda3std3__45tupleIJblEEEyN6thrust24THRUST_300001_SM_1000_NS8cuda_cub9__find_if7functorIS9_EEE10Policy1000ENSB_12zip_iteratorINS8_IJNSD_26transform_input_iterator_tIbNSB_6detail15normal_iteratorINSB_10device_ptrIiEEEENSK_10functional5actorINSP_9compositeIJNSP_16operator_adaptorINS7_8equal_toIvEEEENSQ_INSP_8argumentILj0EEEEENSQ_INSP_5valueIiEEEEEEEEEEENSB_17counting_iteratorIlNSB_11use_defaultES16_S16_EEEEEEEPS9_ySF_S9_S9_NS7_10__identityEEEvT0_T1_T2_T3_T4_T6__param_2,
	.param .align 1 .b8 _ZN3cub18CUB_300001_SM_10006detail6reduce28DeviceReduceSingleTileKernelINS2_10policy_hubIN4cuda3std3__45tupleIJblEEEyN6thrust24THRUST_300001_SM_1000_NS8cuda_cub9__find_if7functorIS9_EEE10Policy1000ENSB_12zip_iteratorINS8_IJNSD_26transform_input_iterator_tIbNSB_6detail15normal_iteratorINSB_10device_ptrIiEEEENSK_10functional5actorINSP_9compositeIJNSP_16operator_adaptorINS7_8equal_toIvEEEENSQ_INSP_8argumentILj0EEEEENSQ_INSP_5valueIiEEEEEEEEEEENSB_17counting_iteratorIlNSB_11use_defaultES16_S16_EEEEEEEPS9_ySF_S9_S9_NS7_10__identityEEEvT0_T1_T2_T3_T4_T6__param_3[1],
	.param .align 8 .b8 _ZN3cub18CUB_300001_SM_10006detail6reduce28DeviceReduceSingleTileKernelINS2_10policy_hubIN4cuda3std3__45tupleIJblEEEyN6thrust24THRUST_300001_SM_1000_NS8cuda_cub9__find_if7functorIS9_EEE10Policy1000ENSB_12zip_iteratorINS8_IJNSD_26transform_input_iterator_tIbNSB_6detail15normal_iteratorINSB_10device_ptrIiEEEENSK_10functional5actorINSP_9compositeIJNSP_16operator_adaptorINS7_8equal_toIvEEEENSQ_INSP_8argumentILj0EEEEENSQ_INSP_5valueIiEEEEEEEEEEENSB_17counting_iteratorIlNSB_11use_defaultES16_S16_EEEEEEEPS9_ySF_S9_S9_NS7_10__identityEEEvT0_T1_T2_T3_T4_T6__param_4[16],
	.param .align 1 .b8 _ZN3cub18CUB_300001_SM_10006detail6reduce28DeviceReduceSingleTileKernelINS2_10policy_hubIN4cuda3std3__45tupleIJblEEEyN6thrust24THRUST_300001_SM_1000_NS8cuda_cub9__find_if7functorIS9_EEE10Policy1000ENSB_12zip_iteratorINS8_IJNSD_26transform_input_iterator_tIbNSB_6detail15normal_iteratorINSB_10device_ptrIiEEEENSK_10functional5actorINSP_9compositeIJNSP_16operator_adaptorINS7_8equal_toIvEEEENSQ_INSP_8argumentILj0EEEEENSQ_INSP_5valueIiEEEEEEEEEEENSB_17counting_iteratorIlNSB_11use_defaultES16_S16_EEEEEEEPS9_ySF_S9_S9_NS7_10__identityEEEvT0_T1_T2_T3_T4_T6__param_5[1]
)
.maxntid 256
.minnctapersm 1
{
	.reg .pred 	%p<329>;
	.reg .b16 	%rs<409>;
	.reg .b32 	%r<458>;
	.reg .b64 	%rd<437>;
	// demoted variable
	.shared .align 8 .b8 _ZZN3cub18CUB_300001_SM_10006detail6reduce28DeviceReduceSingleTileKernelINS2_10policy_hubIN4cuda3std3__45tupleIJblEEEyN6thrust24THRUST_300001_SM_1000_NS8cuda_cub9__find_if7functorIS9_EEE10Policy1000ENSB_12zip_iteratorINS8_IJNSD_26transform_input_iterator_tIbNSB_6detail15normal_iteratorINSB_10device_ptrIiEEEENSK_10functional5actorINSP_9compositeIJNSP_16operator_adaptorINS7_8equal_toIvEEEENSQ_INSP_8argumentILj0EEEEENSQ_INSP_5valueIiEEEEEEEEEEENSB_17counting_iteratorIlNSB_11use_defaultES16_S16_EEEEEEEPS9_ySF_S9_S9_NS7_10__identityEEEvT0_T1_T2_T3_T4_T6_E12temp_storage[152];
	ld.param.u64 	%rd119, [_ZN3cub18CUB_300001_SM_10006detail6reduce28DeviceReduceSingleTileKernelINS2_10policy_hubIN4cuda3std3__45tupleIJblEEEyN6thrust24THRUST_300001_SM_1000_NS8cuda_cub9__find_if7functorIS9_EEE10Policy1000ENSB_12zip_iteratorINS8_IJNSD_26transform_input_iterator_tIbNSB_6detail15normal_iteratorINSB_10device_ptrIiEEEENSK_10functional5actorINSP_9compositeIJNSP_16operator_adaptorINS7_8equal_toIvEEEENSQ_INSP_8argumentILj0EEEEENSQ_INSP_5valueIiEEEEEEEEEEENSB_17counting_iteratorIlNSB_11use_defaultES16_S16_EEEEEEEPS9_ySF_S9_S9_NS7_10__identityEEEvT0_T1_T2_T3_T4_T6__param_4+8];
	ld.param.u64 	%rd117, [_ZN3cub18CUB_300001_SM_10006detail6reduce28DeviceReduceSingleTileKernelINS2_10policy_hubIN4cuda3std3__45tupleIJblEEEyN6thrust24THRUST_300001_SM_1000_NS8cuda_cub9__find_if7functorIS9_EEE10Policy1000ENSB_12zip_iteratorINS8_IJNSD_26transform_input_iterator_tIbNSB_6detail15normal_iteratorINSB_10device_ptrIiEEEENSK_10functional5actorINSP_9compositeIJNSP_16operator_adaptorINS7_8equal_toIvEEEENSQ_INSP_8argumentILj0EEEEENSQ_INSP_5valueIiEEEEEEEEEEENSB_17counting_iteratorIlNSB_11use_defaultES16_S16_EEEEEEEPS9_ySF_S9_S9_NS7_10__identityEEEvT0_T1_T2_T3_T4_T6__param_0+16];
	ld.param.u32 	%r39, [_ZN3cub18CUB_300001_SM_10006detail6reduce28DeviceReduceSingleTileKernelINS2_10policy_hubIN4cuda3std3__45tupleIJblEEEyN6thrust24THRUST_300001_SM_1000_NS8cuda_cub9__find_if7functorIS9_EEE10Policy1000ENSB_12zip_iteratorINS8_IJNSD_26transform_input_iterator_tIbNSB_6detail15normal_iteratorINSB_10device_ptrIiEEEENSK_10functional5actorINSP_9compositeIJNSP_16operator_adaptorINS7_8equal_toIvEEEENSQ_INSP_8argumentILj0EEEEENSQ_INSP_5valueIiEEEEEEEEEEENSB_17counting_iteratorIlNSB_11use_defaultES16_S16_EEEEEEEPS9_ySF_S9_S9_NS7_10__identityEEEvT0_T1_T2_T3_T4_T6__param_0+12];
	ld.param.u64 	%rd116, [_ZN3cub18CUB_300001_SM_10006detail6reduce28DeviceReduceSingleTileKernelINS2_10policy_hubIN4cuda3std3__45tupleIJblEEEyN6thrust24THRUST_300001_SM_1000_NS8cuda_cub9__find_if7functorIS9_EEE10Policy1000ENSB_12zip_iteratorINS8_IJNSD_26transform_input_iterator_tIbNSB_6detail15normal_iteratorINSB_10device_ptrIiEEEENSK_10functional5actorINSP_9compositeIJNSP_16operator_adaptorINS7_8equal_toIvEEEENSQ_INSP_8argumentILj0EEEEENSQ_INSP_5valueIiEEEEEEEEEEENSB_17counting_iteratorIlNSB_11use_defaultES16_S16_EEEEEEEPS9_ySF_S9_S9_NS7_10__identityEEEvT0_T1_T2_T3_T4_T6__param_0];
	ld.param.u64 	%rd120, [_ZN3cub18CUB_300001_SM_10006detail6reduce28DeviceReduceSingleTileKernelINS2_10policy_hubIN4cuda3std3__45tupleIJblEEEyN6thrust24THRUST_300001_SM_1000_NS8cuda_cub9__find_if7functorIS9_EEE10Policy1000ENSB_12zip_iteratorINS8_IJNSD_26transform_input_iterator_tIbNSB_6detail15normal_iteratorINSB_10device_ptrIiEEEENSK_10functional5actorINSP_9compositeIJNSP_16operator_adaptorINS7_8equal_toIvEEEENSQ_INSP_8argumentILj0EEEEENSQ_INSP_5valueIiEEEEEEEEEEENSB_17counting_iteratorIlNSB_11use_defaultES16_S16_EEEEEEEPS9_ySF_S9_S9_NS7_10__identityEEEvT0_T1_T2_T3_T4_T6__param_1];
	ld.param.u64 	%rd118, [_ZN3cub18CUB_300001_SM_10006detail6reduce28DeviceReduceSingleTileKernelINS2_10policy_hubIN4cuda3std3__45tupleIJblEEEyN6thrust24THRUST_300001_SM_1000_NS8cuda_cub9__find_if7functorIS9_EEE10Policy1000ENSB_12zip_iteratorINS8_IJNSD_26transform_input_iterator_tIbNSB_6detail15normal_iteratorINSB_10device_ptrIiEEEENSK_10functional5actorINSP_9compositeIJNSP_16operator_adaptorINS7_8equal_toIvEEEENSQ_INSP_8argumentILj0EEEEENSQ_INSP_5valueIiEEEEEEEEEEENSB_17counting_iteratorIlNSB_11use_defaultES16_S16_EEEEEEEPS9_ySF_S9_S9_NS7_10__identityEEEvT0_T1_T2_T3_T4_T6__param_2];
	ld.param.u8 	%rs94, [_ZN3cub18CUB_300001_SM_10006detail6reduce28DeviceReduceSingleTileKernelINS2_10policy_hubIN4cuda3std3__45tupleIJblEEEyN6thrust24THRUST_300001_SM_1000_NS8cuda_cub9__find_if7functorIS9_EEE10Policy1000ENSB_12zip_iteratorINS8_IJNSD_26transform_input_iterator_tIbNSB_6detail15normal_iteratorINSB_10device_ptrIiEEEENSK_10functional5actorINSP_9compositeIJNSP_16operator_adaptorINS7_8equal_toIvEEEENSQ_INSP_8argumentILj0EEEEENSQ_INSP_5valueIiEEEEEEEEEEENSB_17counting_iteratorIlNSB_11use_defaultES16_S16_EEEEEEEPS9_ySF_S9_S9_NS7_10__identityEEEvT0_T1_T2_T3_T4_T6__param_4];
	cvta.to.global.u64 	%rd1, %rd120;
	setp.ne.s64 	%p1, %rd118, 0;
	@%p1 bra 	$L__BB91_3;
	mov.u32 	%r446, %tid.x;
	setp.ne.s32 	%p328, %r446, 0;
	@%p328 bra 	$L__BB91_122;
	st.global.u8 	[%rd1], %rs94;
	st.global.u64 	[%rd1+8], %rd119;
	bra.uni 	$L__BB91_122;
$L__BB91_3:
	cvta.to.global.u64 	%rd2, %rd116;
	setp.gt.u64 	%p2, %rd118, 1023;
	@%p2 bra 	$L__BB91_80;
	cvt.u32.u64 	%r4, %rd118;
	mov.u32 	%r5, %tid.x;
	setp.ge.u32 	%p149, %r5, %r4;
	mov.b16 	%rs377, 0;
	mov.b64 	%rd403, 0;
	mov.u32 	%r450, %r5;
	@%p149 bra 	$L__BB91_6;
	cvt.u64.u32 	%rd265, %r5;
	mul.wide.u32 	%rd266, %r5, 4;
	add.s64 	%rd267, %rd2, %rd266;
	add.s64 	%rd403, %rd117, %rd265;
	ld.global.u32 	%r192, [%rd267];
	setp.eq.s32 	%p150, %r192, %r39;
	selp.u16 	%rs377, 1, 0, %p150;
	add.s32 	%r450, %r5, 256;
$L__BB91_6:
	setp.ge.u32 	%p151, %r450, %r4;
	@%p151 bra 	$L__BB91_18;
	not.b32 	%r193, %r450;
	add.s32 	%r8, %r193, %r4;
	shr.u32 	%r194, %r8, 8;
	add.s32 	%r9, %r194, 1;
	and.b32  	%r10, %r9, 7;
	setp.lt.u32 	%p152, %r8, 1792;
	@%p152 bra 	$L__BB91_10;
	and.b32  	%r195, %r9, 33554424;
	neg.s32 	%r448, %r195;
$L__BB91_9:
	.pragma "nounroll";
	cvt.u64.u32 	%rd269, %r450;
	mul.wide.u32 	%rd270, %r450, 4;
	add.s64 	%rd271, %rd2, %rd270;
	add.s64 	%rd272, %rd117, %rd269;
	ld.global.u32 	%r196, [%rd271];
	setp.eq.s32 	%p153, %r196, %r39;
	selp.u16 	%rs218, 1, 0, %p153;
	and.b16  	%rs219, %rs377, 255;
	setp.ne.s16 	%p155, %rs219, 0;
	and.pred  	%p156, %p155, %p153;
	min.s64 	%rd273, %rd272, %rd403;
	setp.eq.s16 	%p157, %rs219, 0;
	selp.b64 	%rd274, %rd272, %rd403, %p157;
	selp.b16 	%rs220, %rs218, %rs377, %p157;
	selp.b64 	%rd275, %rd273, %rd274, %p156;
	selp.b16 	%rs221, 1, %rs220, %p156;
	and.b16  	%rs222, %rs221, 255;
	add.s64 	%rd276, %rd272, 256;
	ld.global.u32 	%r197, [%rd271+1024];
	setp.eq.s32 	%p158, %r197, %r39;
	selp.u16 	%rs223, 1, 0, %p158;
	setp.ne.s16 	%p160, %rs222, 0;
	and.pred  	%p161, %p160, %p158;
	min.s64 	%rd277, %rd276, %rd275;
	setp.eq.s16 	%p162, %rs222, 0;
	selp.b64 	%rd278, %rd276, %rd275, %p162;
	selp.b16 	%rs224, %rs223, %rs221, %p162;
	selp.b64 	%rd279, %rd277, %rd278, %p161;
	selp.b16 	%rs225, 1, %rs224, %p161;
	and.b16  	%rs226, %rs225, 255;
	add.s64 	%rd280, %rd272, 512;
	ld.global.u32 	%r198, [%rd271+2048];
	setp.eq.s32 	%p163, %r198, %r39;
	selp.u16 	%rs227, 1, 0, %p163;
	setp.ne.s16 	%p165, %rs226, 0;
	and.pred  	%p166, %p165, %p163;
	min.s64 	%rd281, %rd280, %rd279;
	setp.eq.s16 	%p167, %rs226, 0;
	selp.b64 	%rd282, %rd280, %rd279, %p167;
	selp.b16 	%rs228, %rs227, %rs225, %p167;
	selp.b64 	%rd283, %rd281, %rd282, %p166;
	selp.b16 	%rs229, 1, %rs228, %p166;
	and.b16  	%rs230, %rs229, 255;
	add.s64 	%rd284, %rd272, 768;
	ld.global.u32 	%r199, [%rd271+3072];
	setp.eq.s32 	%p168, %r199, %r39;
	selp.u16 	%rs231, 1, 0, %p168;
	setp.ne.s16 	%p170, %rs230, 0;
	and.pred  	%p171, %p170, %p168;
	min.s64 	%rd285, %rd284, %rd283;
	setp.eq.s16 	%p172, %rs230, 0;
	selp.b64 	%rd286, %rd284, %rd283, %p172;
	selp.b16 	%rs232, %rs231, %rs229, %p172;
	selp.b64 	%rd287, %rd285, %rd286, %p171;
	selp.b16 	%rs233, 1, %rs232, %p171;
	and.b16  	%rs234, %rs233, 255;
	add.s64 	%rd288, %rd272, 1024;
	ld.global.u32 	%r200, [%rd271+4096];
	setp.eq.s32 	%p173, %r200, %r39;
	selp.u16 	%rs235, 1, 0, %p173;
	setp.ne.s16 	%p175, %rs234, 0;
	and.pred  	%p176, %p175, %p173;
	min.s64 	%rd289, %rd288, %rd287;
	setp.eq.s16 	%p177, %rs234, 0;
	selp.b64 	%rd290, %rd288, %rd287, %p177;
	selp.b16 	%rs236, %rs235, %rs233, %p177;
	selp.b64 	%rd291, %rd289, %rd290, %p176;
	selp.b16 	%rs237, 1, %rs236, %p176;
	and.b16  	%rs238, %rs237, 255;
	add.s64 	%rd292, %rd272, 1280;
	ld.global.u32 	%r201, [%rd271+5120];
	setp.eq.s32 	%p178, %r201, %r39;
	selp.u16 	%rs239, 1, 0, %p178;
	setp.ne.s16 	%p180, %rs238, 0;
	and.pred  	%p181, %p180, %p178;
	min.s64 	%rd293, %rd292, %rd291;
	setp.eq.s16 	%p182, %rs238, 0;
	selp.b64 	%rd294, %rd292, %rd291, %p182;
	selp.b16 	%rs240, %rs239, %rs237, %p182;
	selp.b64 	%rd295, %rd293, %rd294, %p181;
	selp.b16 	%rs241, 1, %rs240, %p181;
	and.b16  	%rs242, %rs241, 255;
	add.s64 	%rd296, %rd272, 1536;
	ld.global.u32 	%r202, [%rd271+6144];
	setp.eq.s32 	%p183, %r202, %r39;
	selp.u16 	%rs243, 1, 0, %p183;
	setp.ne.s16 	%p185, %rs242, 0;
	and.pred  	%p186, %p185, %p183;
	min.s64 	%rd297, %rd296, %rd295;
	setp.eq.s16 	%p187, %rs242, 0;
	selp.b64 	%rd298, %rd296, %rd295, %p187;
	selp.b16 	%rs244, %rs243, %rs241, %p187;
	selp.b64 	%rd299, %rd297, %rd298, %p186;
	selp.b16 	%rs245, 1, %rs244, %p186;
	and.b16  	%rs246, %rs245, 255;
	add.s64 	%rd300, %rd272, 1792;
	ld.global.u32 	%r203, [%rd271+7168];
	setp.eq.s32 	%p188, %r203, %r39;
	selp.u16 	%rs247, 1, 0, %p188;
	setp.ne.s16 	%p190, %rs246, 0;
	and.pred  	%p191, %p190, %p188;
	min.s64 	%rd301, %rd300, %rd299;
	setp.eq.s16 	%p192, %rs246, 0;
	selp.b64 	%rd302, %rd300, %rd299, %p192;
	selp.b16 	%rs248, %rs247, %rs245, %p192;
	selp.b64 	%rd403, %rd301, %rd302, %p191;
	selp.b16 	%rs377, 1, %rs248, %p191;
	add.s32 	%r450, %r450, 2048;
	add.s32 	%r448, %r448, 8;
	setp.ne.s32 	%p193, %r448, 0;
	@%p193 bra 	$L__BB91_9;
$L__BB91_10:
	setp.eq.s32 	%p194, %r10, 0;
	@%p194 bra 	$L__BB91_18;
	setp.lt.u32 	%p195, %r10, 4;
	@%p195 bra 	$L__BB91_13;
	cvt.u64.u32 	%rd304, %r450;
	mul.wide.u32 	%rd305, %r450, 4;
	add.s64 	%rd306, %rd2, %rd305;
	add.s64 	%rd307, %rd117, %rd304;
	ld.global.u32 	%r204, [%rd306];
	setp.eq.s32 	%p196, %r204, %r39;
	selp.u16 	%rs250, 1, 0, %p196;
	and.b16  	%rs251, %rs377, 255;
	setp.ne.s16 	%p198, %rs251, 0;
	and.pred  	%p199, %p198, %p196;
	min.s64 	%rd308, %rd307, %rd403;
	setp.eq.s16 	%p200, %rs251, 0;
	selp.b64 	%rd309, %rd307, %rd403, %p200;
	selp.b16 	%rs252, %rs250, %rs377, %p200;
	selp.b64 	%rd310, %rd308, %rd309, %p199;
	selp.b16 	%rs253, 1, %rs252, %p199;
	and.b16  	%rs254, %rs253, 255;
	add.s32 	%r205, %r450, 256;
	cvt.u64.u32 	%rd311, %r205;
	add.s64 	%rd312, %rd117, %rd311;
	ld.global.u32 	%r206, [%rd306+1024];
	setp.eq.s32 	%p201, %r206, %r39;
	selp.u16 	%rs255, 1, 0, %p201;
	setp.ne.s16 	%p203, %rs254, 0;
	and.pred  	%p204, %p203, %p201;
	min.s64 	%rd313, %rd312, %rd310;
	setp.eq.s16 	%p205, %rs254, 0;
	selp.b64 	%rd314, %rd312, %rd310, %p205;
	selp.b16 	%rs256, %rs255, %rs253, %p205;
	selp.b64 	%rd315, %rd313, %rd314, %p204;
	selp.b16 	%rs257, 1, %rs256, %p204;
	and.b16  	%rs258, %rs257, 255;
	add.s32 	%r207, %r450, 512;
	cvt.u64.u32 	%rd316, %r207;
	add.s64 	%rd317, %rd117, %rd316;
	ld.global.u32 	%r208, [%rd306+2048];
	setp.eq.s32 	%p206, %r208, %r39;
	selp.u16 	%rs259, 1, 0, %p206;
	setp.ne.s16 	%p208, %rs258, 0;
	and.pred  	%p209, %p208, %p206;
	min.s64 	%rd318, %rd317, %rd315;
	setp.eq.s16 	%p210, %rs258, 0;
	selp.b64 	%rd319, %rd317, %rd315, %p210;
	selp.b16 	%rs260, %rs259, %rs257, %p210;
	selp.b64 	%rd320, %rd318, %rd319, %p209;
	selp.b16 	%rs261, 1, %rs260, %p209;
	and.b16  	%rs262, %rs261, 255;
	add.s32 	%r209, %r450, 768;
	cvt.u64.u32 	%rd321, %r209;
	add.s64 	%rd322, %rd117, %rd321;
	ld.global.u32 	%r210, [%rd306+3072];
	setp.eq.s32 	%p211, %r210, %r39;
	selp.u16 	%rs263, 1, 0, %p211;
	setp.ne.s16 	%p213, %rs262, 0;
	and.pred  	%p214, %p213, %p211;
	min.s64 	%rd323, %rd322, %rd320;
	setp.eq.s16 	%p215, %rs262, 0;
	selp.b64 	%rd324, %rd322, %rd320, %p215;
	selp.b16 	%rs264, %rs263, %rs261, %p215;
	selp.b64 	%rd403, %rd323, %rd324, %p214;
	selp.b16 	%rs377, 1, %rs264, %p214;
	add.s32 	%r450, %r450, 1024;
$L__BB91_13:
	and.b32  	%r211, %r9, 3;
	setp.eq.s32 	%p216, %r211, 0;
	@%p216 bra 	$L__BB91_18;
	setp.eq.s32 	%p217, %r211, 1;
	@%p217 bra 	$L__BB91_16;
	cvt.u64.u32 	%rd326, %r450;
	mul.wide.u32 	%rd327, %r450, 4;
	add.s64 	%rd328, %rd2, %rd327;
	add.s64 	%rd329, %rd117, %rd326;
	ld.global.u32 	%r212, [%rd328];
	setp.eq.s32 	%p218, %r212, %r39;
	selp.u16 	%rs266, 1, 0, %p218;
	and.b16  	%rs267, %rs377, 255;
	setp.ne.s16 	%p220, %rs267, 0;
	and.pred  	%p221, %p220, %p218;
	min.s64 	%rd330, %rd329, %rd403;
	setp.eq.s16 	%p222, %rs267, 0;
	selp.b64 	%rd331, %rd329, %rd403, %p222;
	selp.b16 	%rs268, %rs266, %rs377, %p222;
	selp.b64 	%rd332, %rd330, %rd331, %p221;
	selp.b16 	%rs269, 1, %rs268, %p221;
	and.b16  	%rs270, %rs269, 255;
	add.s32 	%r213, %r450, 256;
	cvt.u64.u32 	%rd333, %r213;
	add.s64 	%rd334, %rd117, %rd333;
	ld.global.u32 	%r214, [%rd328+1024];
	setp.eq.s32 	%p223, %r214, %r39;
	selp.u16 	%rs271, 1, 0, %p223;
	setp.ne.s16 	%p225, %rs270, 0;
	and.pred  	%p226, %p225, %p223;
	min.s64 	%rd335, %rd334, %rd332;
	setp.eq.s16 	%p227, %rs270, 0;
	selp.b64 	%rd336, %rd334, %rd332, %p227;
	selp.b16 	%rs272, %rs271, %rs269, %p227;
	selp.b64 	%rd403, %rd335, %rd336, %p226;
	selp.b16 	%rs377, 1, %rs272, %p226;
	add.s32 	%r450, %r450, 512;
$L__BB91_16:
	and.b32  	%r215, %r8, 256;
	setp.ne.s32 	%p228, %r215, 0;
	@%p228 bra 	$L__BB91_18;
	cvt.u64.u32 	%rd337, %r450;
	mul.wide.u32 	%rd338, %r450, 4;
	add.s64 	%rd339, %rd2, %rd338;
	add.s64 	%rd340, %rd117, %rd337;
	ld.global.u32 	%r216, [%rd339];
	setp.eq.s32 	%p229, %r216, %r39;
	selp.u16 	%rs273, 1, 0, %p229;
	and.b16  	%rs274, %rs377, 255;
	setp.ne.s16 	%p231, %rs274, 0;
	and.pred  	%p232, %p231, %p229;
	min.s64 	%rd341, %rd340, %rd403;
	setp.eq.s16 	%p233, %rs274, 0;
	selp.b64 	%rd342, %rd340, %rd403, %p233;
	selp.b16 	%rs275, %rs273, %rs377, %p233;
	selp.b64 	%rd403, %rd341, %rd342, %p232;
	selp.b16 	%rs377, 1, %rs275, %p232;
$L__BB91_18:
	setp.lt.u64 	%p234, %rd118, 256;
	@%p234 bra 	$L__BB91_43;
	// begin inline asm
	mov.u32 %r335, %laneid;
	// end inline asm
	cvt.u32.u16 	%r356, %rs377;
	and.b32  	%r337, %r356, 255;
	mov.b32 	%r353, 1;
	mov.b32 	%r354, 31;
	mov.b32 	%r355, -1;
	// begin inline asm
	shfl.sync.down.b32 %r336, %r337, %r353, %r354, %r355;
	// end inline asm
	// begin inline asm
	shfl.sync.down.b32 %r341, %r342, %r353, %r354, %r355;
	// end inline asm
	mov.b64 	{%r347, %r352}, %rd403;
	// begin inline asm
	shfl.sync.down.b32 %r346, %r347, %r353, %r354, %r355;
	// end inline asm
	// begin inline asm
	shfl.sync.down.b32 %r351, %r352, %r353, %r354, %r355;
	// end inline asm
	mov.b64 	%rd18, {%r346, %r351};
	cvt.u16.u32 	%rs15, %r336;
	setp.gt.s32 	%p284, %r335, 30;
	@%p284 bra 	$L__BB91_23;
	and.b16  	%rs317, %rs377, 255;
	setp.eq.s16 	%p285, %rs317, 0;
	and.b16  	%rs318, %rs15, 255;
	setp.eq.s16 	%p286, %rs318, 0;
	or.pred  	%p287, %p285, %p286;
	@%p287 bra 	$L__BB91_22;
	min.s64 	%rd403, %rd18, %rd403;
	mov.b16 	%rs377, 1;
	bra.uni 	$L__BB91_23;
$L__BB91_22:
	setp.eq.s16 	%p288, %rs317, 0;
	selp.b64 	%rd403, %rd18, %rd403, %p288;
	selp.b16 	%rs377, %rs15, %rs377, %p288;
$L__BB91_23:
	cvt.u32.u16 	%r377, %rs377;
	and.b32  	%r358, %r377, 255;
	mov.b32 	%r374, 2;
	mov.b32 	%r375, 31;
	mov.b32 	%r376, -1;
	// begin inline asm
	shfl.sync.down.b32 %r357, %r358, %r374, %r375, %r376;
	// end inline asm
	// begin inline asm
	shfl.sync.down.b32 %r362, %r363, %r374, %r375, %r376;
	// end inline asm
	mov.b64 	{%r368, %r373}, %rd403;
	// begin inline asm
	shfl.sync.down.b32 %r367, %r368, %r374, %r375, %r376;
	// end inline asm
	// begin inline asm
	shfl.sync.down.b32 %r372, %r373, %r374, %r375, %r376;
	// end inline asm
	mov.b64 	%rd22, {%r367, %r372};
	cvt.u16.u32 	%rs18, %r357;
	setp.gt.s32 	%p289, %r335, 29;
	@%p289 bra 	$L__BB91_27;
	and.b16  	%rs321, %rs377, 255;
	setp.eq.s16 	%p290, %rs321, 0;
	and.b16  	%rs322, %rs18, 255;
	setp.eq.s16 	%p291, %rs322, 0;
	or.pred  	%p292, %p290, %p291;
	@%p292 bra 	$L__BB91_26;
	min.s64 	%rd403, %rd22, %rd403;
	mov.b16 	%rs377, 1;
	bra.uni 	$L__BB91_27;
$L__BB91_26:
	setp.eq.s16 	%p293, %rs321, 0;
	selp.b64 	%rd403, %rd22, %rd403, %p293;
	selp.b16 	%rs377, %rs18, %rs377, %p293;
$L__BB91_27:
	cvt.u32.u16 	%r398, %rs377;
	and.b32  	%r379, %r398, 255;
	mov.b32 	%r395, 4;
	mov.b32 	%r396, 31;
	mov.b32 	%r397, -1;
	// begin inline asm
	shfl.sync.down.b32 %r378, %r379, %r395, %r396, %r397;
	// end inline asm
	// begin inline asm
	shfl.sync.down.b32 %r383, %r384, %r395, %r396, %r397;
	// end inline asm
	mov.b64 	{%r389, %r394}, %rd403;
	// begin inline asm
	shfl.sync.down.b32 %r388, %r389, %r395, %r396, %r397;
	// end inline asm
	// begin inline asm
	shfl.sync.down.b32 %r393, %r394, %r395, %r396, %r397;
	// end inline asm
	mov.b64 	%rd26, {%r388, %r393};
	cvt.u16.u32 	%rs21, %r378;
	setp.gt.s32 	%p294, %r335, 27;
	@%p294 bra 	$L__BB91_31;
	and.b16  	%rs325, %rs377, 255;
	setp.eq.s16 	%p295, %rs325, 0;
	and.b16  	%rs326, %rs21, 255;
	setp.eq.s16 	%p296, %rs326, 0;
	or.pred  	%p297, %p295, %p296;
	@%p297 bra 	$L__BB91_30;
	min.s64 	%rd403, %rd26, %rd403;
	mov.b16 	%rs377, 1;
	bra.uni 	$L__BB91_31;
$L__BB91_30:
	setp.eq.s16 	%p298, %rs325, 0;
	selp.b64 	%rd403, %rd26, %rd403, %p298;
	selp.b16 	%rs377, %rs21, %rs377, %p298;
$L__BB91_31:
	cvt.u32.u16 	%r419, %rs377;
	and.b32  	%r400, %r419, 255;
	mov.b32 	%r416, 8;
	mov.b32 	%r417, 31;
	mov.b32 	%r418, -1;
	// begin inline asm
	shfl.sync.down.b32 %r399, %r400, %r416, %r417, %r418;
	// end inline asm
	// begin inline asm
	shfl.sync.down.b32 %r404, %r405, %r416, %r417, %r418;
	// end inline asm
	mov.b64 	{%r410, %r415}, %rd403;
	// begin inline asm
	shfl.sync.down.b32 %r409, %r410, %r416, %r417, %r418;
	// end inline asm
	// begin inline asm
	shfl.sync.down.b32 %r414, %r415, %r416, %r417, %r418;
	// end inline asm
	mov.b64 	%rd30, {%r409, %r414};
	cvt.u16.u32 	%rs24, %r399;
	setp.gt.s32 	%p299, %r335, 23;
	@%p299 bra 	$L__BB91_35;
	and.b16  	%rs329, %rs377, 255;
	setp.eq.s16 	%p300, %rs329, 0;
	and.b16  	%rs330, %rs24, 255;
	setp.eq.s16 	%p301, %rs330, 0;
	or.pred  	%p302, %p300, %p301;
	@%p302 bra 	$L__BB91_34;
	min.s64 	%rd403, %rd30, %rd403;
	mov.b16 	%rs377, 1;
	bra.uni 	$L__BB91_35;
$L__BB91_34:
	setp.eq.s16 	%p303, %rs329, 0;
	selp.b64 	%rd403, %rd30, %rd403, %p303;
	selp.b16 	%rs377, %rs24, %rs377, %p303;
$L__BB91_35:
	cvt.u32.u16 	%r440, %rs377;
	and.b32  	%r421, %r440, 255;
	mov.b32 	%r437, 16;
	mov.b32 	%r438, 31;
	mov.b32 	%r439, -1;
	// begin inline asm
	shfl.sync.down.b32 %r420, %r421, %r437, %r438, %r439;
	// end inline asm
	// begin inline asm
	shfl.sync.down.b32 %r425, %r426, %r437, %r438, %r439;
	// end inline asm
	mov.b64 	{%r431, %r436}, %rd403;
	// begin inline asm
	shfl.sync.down.b32 %r430, %r431, %r437, %r438, %r439;
	// end inline asm
	// begin inline asm
	shfl.sync.down.b32 %r435, %r436, %r437, %r438, %r439;
	// end inline asm
	mov.b64 	%rd34, {%r430, %r435};
	cvt.u16.u32 	%rs27, %r420;
	setp.gt.s32 	%p304, %r335, 15;
	@%p304 bra 	$L__BB91_39;
	and.b16  	%rs333, %rs377, 255;
	setp.eq.s16 	%p305, %rs333, 0;
	and.b16  	%rs334, %rs27, 255;
	setp.eq.s16 	%p306, %rs334, 0;
	or.pred  	%p307, %p305, %p306;
	@%p307 bra 	$L__BB91_38;
	min.s64 	%rd403, %rd34, %rd403;
	mov.b16 	%rs377, 1;
	bra.uni 	$L__BB91_39;
$L__BB91_38:
	setp.eq.s16 	%p308, %rs333, 0;
	selp.b64 	%rd403, %rd34, %rd403, %p308;
	selp.b16 	%rs377, %rs27, %rs377, %p308;
$L__BB91_39:
	setp.ne.s32 	%p309, %r335, 0;
	@%p309 bra 	$L__BB91_41;
	shr.u32 	%r441, %r5, 1;
	and.b32  	%r442, %r441, 496;
	mov.u32 	%r443, _ZZN3cub18CUB_300001_SM_10006detail6reduce28DeviceReduceSingleTileKernelINS2_10policy_hubIN4cuda3std3__45tupleIJblEEEyN6thrust24THRUST_300001_SM_1000_NS8cuda_cub9__find_if7functorIS9_EEE10Policy1000ENSB_12zip_iteratorINS8_IJNSD_26transform_input_iterator_tIbNSB_6detail15normal_iteratorINSB_10device_ptrIiEEEENSK_10functional5actorINSP_9compositeIJNSP_16operator_adaptorINS7_8equal_toIvEEEENSQ_INSP_8argumentILj0EEEEENSQ_INSP_5valueIiEEEEEEEEEEENSB_17counting_iteratorIlNSB_11use_defaultES16_S16_EEEEEEEPS9_ySF_S9_S9_NS7_10__identityEEEvT0_T1_T2_T3_T4_T6_E12temp_storage;
	add.s32 	%r444, %r443, %r442;
	st.shared.u8 	[%r444+8], %rs377;
	st.shared.u64 	[%r444+16], %rd403;
$L__BB91_41:
	bar.sync 	0;
	setp.ne.s32 	%p310, %r5, 0;
	@%p310 bra 	$L__BB91_120;
	ld.shared.u8 	%rs337, [_ZZN3cub18CUB_300001_SM_10006detail6reduce28DeviceReduceSingleTileKernelINS2_10policy_hubIN4cuda3std3__45tupleIJblEEEyN6thrust24THRUST_300001_SM_1000_NS8cuda_cub9__find_if7functorIS9_EEE10Policy1000ENSB_12zip_iteratorINS8_IJNSD_26transform_input_iterator_tIbNSB_6detail15normal_iteratorINSB_10device_ptrIiEEEENSK_10functional5actorINSP_9compositeIJNSP_16operator_adaptorINS7_8equal_toIvEEEENSQ_INSP_8argumentILj0EEEEENSQ_INSP_5valueIiEEEEEEEEEEENSB_17counting_iteratorIlNSB_11use_defaultES16_S16_EEEEEEEPS9_ySF_S9_S9_NS7_10__identityEEEvT0_T1_T2_T3_T4_T6_E12temp_storage+24];
	ld.shared.u64 	%rd364, [_ZZN3cub18CUB_300001_SM_10006detail6reduce28DeviceReduceSingleTileKernelINS2_10policy_hubIN4cuda3std3__45tupleIJblEEEyN6thrust24THRUST_300001_SM_1000_NS8cuda_cub9__find_if7functorIS9_EEE10Policy1000ENSB_12zip_iteratorINS8_IJNSD_26transform_input_iterator_tIbNSB_6detail15normal_iteratorINSB_10device_ptrIiEEEENSK_10functional5actorINSP_9compositeIJNSP_16operator_adaptorINS7_8equal_toIvEEEENSQ_INSP_8argumentILj0EEEEENSQ_INSP_5valueIiEEEEEEEEEEENSB_17counting_iteratorIlNSB_11use_defaultES16_S16_EEEEEEEPS9_ySF_S9_S9_NS7_10__identityEEEvT0_T1_T2_T3_T4_T6_E12temp_storage+32];
	and.b16  	%rs338, %rs377, 255;
	setp.eq.s16 	%p311, %rs338, 0;
	setp.eq.s16 	%p312, %rs337, 0;
	min.s64 	%rd365, %rd364, %rd403;
	selp.b16 	%rs339, %rs377, 1, %p312;
	selp.b16 	%rs340, %rs337, %rs339, %p311;
	and.b16  	%rs341, %rs340, 255;
	selp.b64 	%rd366, %rd403, %rd365, %p312;
	selp.b64 	%rd367, %rd364, %rd366, %p311;
	ld.shared.u8 	%rs342, [_ZZN3cub18CUB_300001_SM_10006detail6reduce28DeviceReduceSingleTileKernelINS2_10policy_hubIN4cuda3std3__45tupleIJblEEEyN6thrust24THRUST_300001_SM_1000_NS8cuda_cub9__find_if7functorIS9_EEE10Policy1000ENSB_12zip_iteratorINS8_IJNSD_26transform_input_iterator_tIbNSB_6detail15normal_iteratorINSB_10device_ptrIiEEEENSK_10functional5actorINSP_9compositeIJNSP_16operator_adaptorINS7_8equal_toIvEEEENSQ_INSP_8argumentILj0EEEEENSQ_INSP_5valueIiEEEEEEEEEEENSB_17counting_iteratorIlNSB_11use_defaultES16_S16_EEEEEEEPS9_ySF_S9_S9_NS7_10__identityEEEvT0_T1_T2_T3_T4_T6_E12temp_storage+40];
	ld.shared.u64 	%rd368, [_ZZN3cub18CUB_300001_SM_10006detail6reduce28DeviceReduceSingleTileKernelINS2_10policy_hubIN4cuda3std3__45tupleIJblEEEyN6thrust24THRUST_300001_SM_1000_NS8cuda_cub9__find_if7functorIS9_EEE10Policy1000ENSB_12zip_iteratorINS8_IJNSD_26transform_input_iterator_tIbNSB_6detail15normal_iteratorINSB_10device_ptrIiEEEENSK_10functional5actorINSP_9compositeIJNSP_16operator_adaptorINS7_8equal_toIvEEEENSQ_INSP_8argumentILj0EEEEENSQ_INSP_5valueIiEEEEEEEEEEENSB_17counting_iteratorIlNSB_11use_defaultES16_S16_EEEEEEEPS9_ySF_S9_S9_NS7_10__identityEEEvT0_T1_T2_T3_T4_T6_E12temp_storage+48];
	setp.eq.s16 	%p313, %rs341, 0;
	setp.eq.s16 	%p314, %rs342, 0;
	min.s64 	%rd369, %rd368, %rd367;
	selp.b16 	%rs343, %rs340, 1, %p314;
	selp.b16 	%rs344, %rs342, %rs343, %p313;
	and.b16  	%rs345, %rs344, 255;
	selp.b64 	%rd370, %rd367, %rd369, %p314;
	selp.b64 	%rd371, %rd368, %rd370, %p313;
	ld.shared.u8 	%rs346, [_ZZN3cub18CUB_300001_SM_10006detail6reduce28DeviceReduceSingleTileKernelINS2_10policy_hubIN4cuda3std3__45tupleIJblEEEyN6thrust24THRUST_300001_SM_1000_NS8cuda_cub9__find_if7functorIS9_EEE10Policy1000ENSB_12zip_iteratorINS8_IJNSD_26transform_input_iterator_tIbNSB_6detail15normal_iteratorINSB_10device_ptrIiEEEENSK_10functional5actorINSP_9compositeIJNSP_16operator_adaptorINS7_8equal_toIvEEEENSQ_INSP_8argumentILj0EEEEENSQ_INSP_5valueIiEEEEEEEEEEENSB_17counting_iteratorIlNSB_11use_defaultES16_S16_EEEEEEEPS9_ySF_S9_S9_NS7_10__identityEEEvT0_T1_T2_T3_T4_T6_E12temp_storage+56];
	ld.shared.u64 	%rd372, [_ZZN3cub18CUB_300001_SM_10006detail6reduce28DeviceReduceSingleTileKernelINS2_10policy_hubIN4cuda3std3__45tupleIJblEEEyN6thrust24THRUST_300001_SM_1000_NS8cuda_cub9__find_if7functorIS9_EEE10Policy1000ENSB_12zip_iteratorINS8_IJNSD_26transform_input_iterator_tIbNSB_6detail15normal_iteratorINSB_10device_ptrIiEEEENSK_10functional5actorINSP_9compositeIJNSP_16operator_adaptorINS7_8equal_toIvEEEENSQ_INSP_8argumentILj0EEEEENSQ_INSP_5valueIiEEEEEEEEEEENSB_17counting_iteratorIlNSB_11use_defaultES16_S16_EEEEEEEPS9_ySF_S9_S9_NS7_10__identityEEEvT0_T1_T2_T3_T4_T6_E12temp_storage+64];
	setp.eq.s16 	%p315, %rs345, 0;
	setp.eq.s16 	%p316, %rs346, 0;
	min.s64 	%rd373, %rd372, %rd371;
	selp.b16 	%rs347, %rs344, 1, %p316;
	selp.b16 	%rs348, %rs346, %rs347, %p315;
	and.b16  	%rs349, %rs348, 255;
	selp.b64 	%rd374, %rd371, %rd373, %p316;
	selp.b64 	%rd375, %rd372, %rd374, %p315;
	ld.shared.u8 	%rs350, [_ZZN3cub18CUB_300001_SM_10006detail6reduce28DeviceReduceSingleTileKernelINS2_10policy_hubIN4cuda3std3__45tupleIJblEEEyN6thrust24THRUST_300001_SM_1000_NS8cuda_cub9__find_if7functorIS9_EEE10Policy1000ENSB_12zip_iteratorINS8_IJNSD_26transform_input_iterator_tIbNSB_6detail15normal_iteratorINSB_10device_ptrIiEEEENSK_10functional5actorINSP_9compositeIJNSP_16operator_adaptorINS7_8equal_toIvEEEENSQ_INSP_8argumentILj0EEEEENSQ_INSP_5valueIiEEEEEEEEEEENSB_17counting_iteratorIlNSB_11use_defaultES16_S16_EEEEEEEPS9_ySF_S9_S9_NS7_10__identityEEEvT0_T1_T2_T3_T4_T6_E12temp_storage+72];
	ld.shared.u64 	%rd376, [_ZZN3cub18CUB_300001_SM_10006detail6reduce28DeviceReduceSingleTileKernelINS2_10policy_hubIN4cuda3std3__45tupleIJblEEEyN6thrust24THRUST_300001_SM_1000_NS8cuda_cub9__find_if7functorIS9_EEE10Policy1000ENSB_12zip_iteratorINS8_IJNSD_26transform_input_iterator_tIbNSB_6detail15normal_iteratorINSB_10device_ptrIiEEEENSK_10functional5actorINSP_9compositeIJNSP_16operator_adaptorINS7_8equal_toIvEEEENSQ_INSP_8argumentILj0EEEEENSQ_INSP_5valueIiEEEEEEEEEEENSB_17counting_iteratorIlNSB_11use_defaultES16_S16_EEEEEEEPS9_ySF_S9_S9_NS7_10__identityEEEvT0_T1_T2_T3_T4_T6_E12temp_storage+80];
	setp.eq.s16 	%p317, %rs349, 0;
	setp.eq.s16 	%p318, %rs350, 0;
	min.s64 	%rd377, %rd376, %rd375;
	selp.b16 	%rs351, %rs348, 1, %p318;
	selp.b16 	%rs352, %rs350, %rs351, %p317;
	and.b16  	%rs353, %rs352, 255;
	selp.b64 	%rd378, %rd375, %rd377, %p318;
	selp.b64 	%rd379, %rd376, %rd378, %p317;
	ld.shared.u8 	%rs354, [_ZZN3cub18CUB_300001_SM_10006detail6reduce28DeviceReduceSingleTileKernelINS2_10policy_hubIN4cuda3std3__45tupleIJblEEEyN6thrust24THRUST_300001_SM_1000_NS8cuda_cub9__find_if7functorIS9_EEE10Policy1000ENSB_12zip_iteratorINS8_IJNSD_26transform_input_iterator_tIbNSB_6detail15normal_iteratorINSB_10device_ptrIiEEEENSK_10functional5actorINSP_9compositeIJNSP_16operator_adaptorINS7_8equal_toIvEEEENSQ_INSP_8argumentILj0EEEEENSQ_INSP_5valueIiEEEEEEEEEEENSB_17counting_iteratorIlNSB_11use_defaultES16_S16_EEEEEEEPS9_ySF_S9_S9_NS7_10__identityEEEvT0_T1_T2_T3_T4_T6_E12temp_storage+88];
	ld.shared.u64 	%rd380, [_ZZN3cub18CUB_300001_SM_10006detail6reduce28DeviceReduceSingleTileKernelINS2_10policy_hubIN4cuda3std3__45tupleIJblEEEyN6thrust24THRUST_300001_SM_1000_NS8cuda_cub9__find_if7functorIS9_EEE10Policy1000ENSB_12zip_iteratorINS8_IJNSD_26transform_input_iterator_tIbNSB_6detail15normal_iteratorINSB_10device_ptrIiEEEENSK_10functional5actorINSP_9compositeIJNSP_16operator_adaptorINS7_8equal_toIvEEEENSQ_INSP_8argumentILj0EEEEENSQ_INSP_5valueIiEEEEEEEEEEENSB_17counting_iteratorIlNSB_11use_defaultES16_S16_EEEEEEEPS9_ySF_S9_S9_NS7_10__identityEEEvT0_T1_T2_T3_T4_T6_E12temp_storage+96];
	setp.eq.s16 	%p319, %rs353, 0;
	setp.eq.s16 	%p320, %rs354, 0;
	min.s64 	%rd381, %rd380, %rd379;
	selp.b16 	%rs355, %rs352, 1, %p320;
	selp.b16 	%rs356, %rs354, %rs355, %p319;
	and.b16  	%rs357, %rs356, 255;
	selp.b64 	%rd382, %rd379, %rd381, %p320;
	selp.b64 	%rd383, %rd380, %rd382, %p319;
	ld.shared.u8 	%rs358, [_ZZN3cub18CUB_300001_SM_10006detail6reduce28DeviceReduceSingleTileKernelINS2_10policy_hubIN4cuda3std3__45tupleIJblEEEyN6thrust24THRUST_300001_SM_1000_NS8cuda_cub9__find_if7functorIS9_EEE10Policy1000ENSB_12zip_iteratorINS8_IJNSD_26transform_input_iterator_tIbNSB_6detail15normal_iteratorINSB_10device_ptrIiEEEENSK_10functional5actorINSP_9compositeIJNSP_16operator_adaptorINS7_8equal_toIvEEEENSQ_INSP_8argumentILj0EEEEENSQ_INSP_5valueIiEEEEEEEEEEENSB_17counting_iteratorIlNSB_11use_defaultES16_S16_EEEEEEEPS9_ySF_S9_S9_NS7_10__identityEEEvT0_T1_T2_T3_T4_T6_E12temp_storage+104];
	ld.shared.u64 	%rd384, [_ZZN3cub18CUB_300001_SM_10006detail6reduce28DeviceReduceSingleTileKernelINS2_10policy_hubIN4cuda3std3__45tupleIJblEEEyN6thrust24THRUST_300001_SM_1000_NS8cuda_cub9__find_if7functorIS9_EEE10Policy1000ENSB_12zip_iteratorINS8_IJNSD_26transform_input_iterator_tIbNSB_6detail15normal_iteratorINSB_10device_ptrIiEEEENSK_10functional5actorINSP_9compositeIJNSP_16operator_adaptorINS7_8equal_toIvEEEENSQ_INSP_8argumentILj0EEEEENSQ_INSP_5valueIiEEEEEEEEEEENSB_17counting_iteratorIlNSB_11use_defaultES16_S16_EEEEEEEPS9_ySF_S9_S9_NS7_10__identityEEEvT0_T1_T2_T3_T4_T6_E12temp_storage+112];
	setp.eq.s16 	%p321, %rs357, 0;
	setp.eq.s16 	%p322, %rs358, 0;
	min.s64 	%rd385, %rd384, %rd383;
	selp.b16 	%rs359, %rs356, 1, %p322;
	selp.b16 	%rs360, %rs358, %rs359, %p321;
	and.b16  	%rs361, %rs360, 255;
	selp.b64 	%rd386, %rd383, %rd385, %p322;
	selp.b64 	%rd387, %rd384, %rd386, %p321;
	ld.shared.u8 	%rs362, [_ZZN3cub18CUB_300001_SM_10006detail6reduce28DeviceReduceSingleTileKernelINS2_10policy_hubIN4cuda3std3__45tupleIJblEEEyN6thrust24THRUST_300001_SM_1000_NS8cuda_cub9__find_if7functorIS9_EEE10Policy1000ENSB_12zip_iteratorINS8_IJNSD_26transform_input_iterator_tIbNSB_6detail15normal_iteratorINSB_10device_ptrIiEEEENSK_10functional5actorINSP_9compositeIJNSP_16operator_adaptorINS7_8equal_toIvEEEENSQ_INSP_8argumentILj0EEEEENSQ_INSP_5valueIiEEEEEEEEEEENSB_17counting_iteratorIlNSB_11use_defaultES16_S16_EEEEEEEPS9_ySF_S9_S9_NS7_10__identityEEEvT0_T1_T2_T3_T4_T6_E12temp_storage+120];
	ld.shared.u64 	%rd388, [_ZZN3cub18CUB_300001_SM_10006detail6reduce28DeviceReduceSingleTileKernelINS2_10policy_hubIN4cuda3std3__45tupleIJblEEEyN6thrust24THRUST_300001_SM_1000_NS8cuda_cub9__find_if7functorIS9_EEE10Policy1000ENSB_12zip_iteratorINS8_IJNSD_26transform_input_iterator_tIbNSB_6detail15normal_iteratorINSB_10device_ptrIiEEEENSK_10functional5actorINSP_9compositeIJNSP_16operator_adaptorINS7_8equal_toIvEEEENSQ_INSP_8argumentILj0EEEEENSQ_INSP_5valueIiEEEEEEEEEEENSB_17counting_iteratorIlNSB_11use_defaultES16_S16_EEEEEEEPS9_ySF_S9_S9_NS7_10__identityEEEvT0_T1_T2_T3_T4_T6_E12temp_storage+128];
	setp.eq.s16 	%p323, %rs361, 0;
	setp.eq.s16 	%p324, %rs362, 0;
	min.s64 	%rd389, %rd388, %rd387;
	selp.b16 	%rs363, %rs360, 1, %p324;
	selp.b16 	%rs377, %rs362, %rs363, %p323;
	selp.b64 	%rd390, %rd387, %rd389, %p324;
	selp.b64 	%rd403, %rd388, %rd390, %p323;
	bra.uni 	$L__BB91_120;
$L__BB91_43:
	// begin inline asm
	mov.u32 %r217, %laneid;
	// end inline asm
	and.b32  	%r238, %r5, 992;
	add.s32 	%r239, %r238, 32;
	setp.gt.u32 	%p235, %r239, %r4;
	not.b32 	%r240, %r238;
	add.s32 	%r241, %r4, %r240;
	selp.b32 	%r236, %r241, 31, %p235;
	cvt.u32.u16 	%r242, %rs377;
	and.b32  	%r219, %r242, 255;
	mov.b32 	%r235, 1;
	mov.b32 	%r237, -1;
	// begin inline asm
	shfl.sync.down.b32 %r218, %r219, %r235, %r236, %r237;
	// end inline asm
	// begin inline asm
	shfl.sync.down.b32 %r223, %r224, %r235, %r236, %r237;
	// end inline asm
	mov.b64 	{%r229, %r234}, %rd403;
	// begin inline asm
	shfl.sync.down.b32 %r228, %r229, %r235, %r236, %r237;
	// end inline asm
	// begin inline asm
	shfl.sync.down.b32 %r233, %r234, %r235, %r236, %r237;
	// end inline asm
	mov.b64 	%rd39, {%r228, %r233};
	cvt.u16.u32 	%rs31, %r218;
	setp.ge.s32 	%p236, %r217, %r236;
	@%p236 bra 	$L__BB91_47;
	and.b16  	%rs276, %rs377, 255;
	setp.eq.s16 	%p237, %rs276, 0;
	and.b16  	%rs277, %rs31, 255;
	setp.eq.s16 	%p238, %rs277, 0;
	or.pred  	%p239, %p237, %p238;
	@%p239 bra 	$L__BB91_46;
	min.s64 	%rd403, %rd39, %rd403;
	mov.b16 	%rs377, 1;
	bra.uni 	$L__BB91_47;
$L__BB91_46:
	setp.eq.s16 	%p240, %rs276, 0;
	selp.b16 	%rs377, %rs31, %rs377, %p240;
	selp.b64 	%rd403, %rd39, %rd403, %p240;
$L__BB91_47:
	cvt.u32.u16 	%r263, %rs377;
	and.b32  	%r244, %r263, 255;
	mov.b32 	%r260, 2;
	mov.b32 	%r262, -1;
	// begin inline asm
	shfl.sync.down.b32 %r243, %r244, %r260, %r236, %r262;
	// end inline asm
	// begin inline asm
	shfl.sync.down.b32 %r248, %r249, %r260, %r236, %r262;
	// end inline asm
	mov.b64 	{%r254, %r259}, %rd403;
	// begin inline asm
	shfl.sync.down.b32 %r253, %r254, %r260, %r236, %r262;
	// end inline asm
	// begin inline asm
	shfl.sync.down.b32 %r258, %r259, %r260, %r236, %r262;
	// end inline asm
	mov.b64 	%rd43, {%r253, %r258};
	cvt.u16.u32 	%rs34, %r243;
	add.s32 	%r264, %r217, 2;
	setp.gt.s32 	%p241, %r264, %r236;
	@%p241 bra 	$L__BB91_51;
	and.b16  	%rs280, %rs377, 255;
	setp.eq.s16 	%p242, %rs280, 0;
	and.b16  	%rs281, %rs34, 255;
	setp.eq.s16 	%p243, %rs281, 0;
	or.pred  	%p244, %p242, %p243;
	@%p244 bra 	$L__BB91_50;
	min.s64 	%rd403, %rd43, %rd403;
	mov.b16 	%rs377, 1;
	bra.uni 	$L__BB91_51;
$L__BB91_50:
	setp.eq.s16 	%p245, %rs280, 0;
	selp.b16 	%rs377, %rs34, %rs377, %p245;
	selp.b64 	%rd403, %rd43, %rd403, %p245;
$L__BB91_51:
	cvt.u32.u16 	%r285, %rs377;
	and.b32  	%r266, %r285, 255;
	mov.b32 	%r282, 4;
	mov.b32 	%r284, -1;
	// begin inline asm
	shfl.sync.down.b32 %r265, %r266, %r282, %r236, %r284;
	// end inline asm
	// begin inline asm
	shfl.sync.down.b32 %r270, %r271, %r282, %r236, %r284;
	// end inline asm
	mov.b64 	{%r276, %r281}, %rd403;
	// begin inline asm
	shfl.sync.down.b32 %r275, %r276, %r282, %r236, %r284;
	// end inline asm
	// begin inline asm
	shfl.sync.down.b32 %r280, %r281, %r282, %r236, %r284;
	// end inline asm
	mov.b64 	%rd47, {%r275, %r280};
	cvt.u16.u32 	%rs37, %r265;
	add.s32 	%r286, %r217, 4;
	setp.gt.s32 	%p246, %r286, %r236;
	@%p246 bra 	$L__BB91_55;
	and.b16  	%rs284, %rs377, 255;
	setp.eq.s16 	%p247, %rs284, 0;
	and.b16  	%rs285, %rs37, 255;
	setp.eq.s16 	%p248, %rs285, 0;
	or.pred  	%p249, %p247, %p248;
	@%p249 bra 	$L__BB91_54;
	min.s64 	%rd403, %rd47, %rd403;
	mov.b16 	%rs377, 1;
	bra.uni 	$L__BB91_55;
$L__BB91_54:
	setp.eq.s16 	%p250, %rs284, 0;
	selp.b16 	%rs377, %rs37, %rs377, %p250;
	selp.b64 	%rd403, %rd47, %rd403, %p250;
$L__BB91_55:
	cvt.u32.u16 	%r307, %rs377;
	and.b32  	%r288, %r307, 255;
	mov.b32 	%r304, 8;
	mov.b32 	%r306, -1;
	// begin inline asm
	shfl.sync.down.b32 %r287, %r288, %r304, %r236, %r306;
	// end inline asm
	// begin inline asm
	shfl.sync.down.b32 %r292, %r293, %r304, %r236, %r306;
	// end inline asm
	mov.b64 	{%r298, %r303}, %rd403;
	// begin inline asm
	shfl.sync.down.b32 %r297, %r298, %r304, %r236, %r306;
	// end inline asm
	// begin inline asm
	shfl.sync.down.b32 %r302, %r303, %r304, %r236, %r306;
	// end inline asm
	mov.b64 	%rd51, {%r297, %r302};
	cvt.u16.u32 	%rs40, %r287;
	add.s32 	%r308, %r217, 8;
	setp.gt.s32 	%p251, %r308, %r236;
	@%p251 bra 	$L__BB91_59;
	and.b16  	%rs288, %rs377, 255;
	setp.eq.s16 	%p252, %rs288, 0;
	and.b16  	%rs289, %rs40, 255;
	setp.eq.s16 	%p253, %rs289, 0;
	or.pred  	%p254, %p252, %p253;
	@%p254 bra 	$L__BB91_58;
	min.s64 	%rd403, %rd51, %rd403;
	mov.b16 	%rs377, 1;
	bra.uni 	$L__BB91_59;
$L__BB91_58:
	setp.eq.s16 	%p255, %rs288, 0;
	selp.b16 	%rs377, %rs40, %rs377, %p255;
	selp.b64 	%rd403, %rd51, %rd403, %p255;
$L__BB91_59:
	cvt.u32.u16 	%r329, %rs377;
	and.b32  	%r310, %r329, 255;
	mov.b32 	%r326, 16;
	mov.b32 	%r328, -1;
	// begin inline asm
	shfl.sync.down.b32 %r309, %r310, %r326, %r236, %r328;
	// end inline asm
	// begin inline asm
	shfl.sync.down.b32 %r314, %r315, %r326, %r236, %r328;
	// end inline asm
	mov.b64 	{%r320, %r325}, %rd403;
	// begin inline asm
	shfl.sync.down.b32 %r319, %r320, %r326, %r236, %r328;
	// end inline asm
	// begin inline asm
	shfl.sync.down.b32 %r324, %r325, %r326, %r236, %r328;
	// end inline asm
	mov.b64 	%rd55, {%r319, %r324};
	cvt.u16.u32 	%rs43, %r309;
	add.s32 	%r330, %r217, 16;
	setp.gt.s32 	%p256, %r330, %r236;
	@%p256 bra 	$L__BB91_63;
	and.b16  	%rs292, %rs377, 255;
	setp.eq.s16 	%p257, %rs292, 0;
	and.b16  	%rs293, %rs43, 255;
	setp.eq.s16 	%p258, %rs293, 0;
	or.pred  	%p259, %p257, %p258;
	@%p259 bra 	$L__BB91_62;
	min.s64 	%rd403, %rd55, %rd403;
	mov.b16 	%rs377, 1;
	bra.uni 	$L__BB91_63;
$L__BB91_62:
	setp.eq.s16 	%p260, %rs292, 0;
	selp.b16 	%rs377, %rs43, %rs377, %p260;
	selp.b64 	%rd403, %rd55, %rd403, %p260;
$L__BB91_63:
	setp.ne.s32 	%p261, %r217, 0;
	@%p261 bra 	$L__BB91_65;
	shr.u32 	%r331, %r5, 1;
	and.b32  	%r332, %r331, 496;
	mov.u32 	%r333, _ZZN3cub18CUB_300001_SM_10006detail6reduce28DeviceReduceSingleTileKernelINS2_10policy_hubIN4cuda3std3__45tupleIJblEEEyN6thrust24THRUST_300001_SM_1000_NS8cuda_cub9__find_if7functorIS9_EEE10Policy1000ENSB_12zip_iteratorINS8_IJNSD_26transform_input_iterator_tIbNSB_6detail15normal_iteratorINSB_10device_ptrIiEEEENSK_10functional5actorINSP_9compositeIJNSP_16operator_adaptorINS7_8equal_toIvEEEENSQ_INSP_8argumentILj0EEEEENSQ_INSP_5valueIiEEEEEEEEEEENSB_17counting_iteratorIlNSB_11use_defaultES16_S16_EEEEEEEPS9_ySF_S9_S9_NS7_10__identityEEEvT0_T1_T2_T3_T4_T6_E12temp_storage;
	add.s32 	%r334, %r333, %r332;
	st.shared.u8 	[%r334+8], %rs377;
	st.shared.u64 	[%r334+16], %rd403;
$L__BB91_65:
	bar.sync 	0;
	setp.ne.s32 	%p262, %r5, 0;
	@%p262 bra 	$L__BB91_120;
	setp.lt.u64 	%p263, %rd118, 33;
	@%p263 bra 	$L__BB91_68;
	ld.shared.u8 	%rs296, [_ZZN3cub18CUB_300001_SM_10006detail6reduce28DeviceReduceSingleTileKernelINS2_10policy_hubIN4cuda3std3__45tupleIJblEEEyN6thrust24THRUST_300001_SM_1000_NS8cuda_cub9__find_if7functorIS9_EEE10Policy1000ENSB_12zip_iteratorINS8_IJNSD_26transform_input_iterator_tIbNSB_6detail15normal_iteratorINSB_10device_ptrIiEEEENSK_10functional5actorINSP_9compositeIJNSP_16operator_adaptorINS7_8equal_toIvEEEENSQ_INSP_8argumentILj0EEEEENSQ_INSP_5valueIiEEEEEEEEEEENSB_17counting_iteratorIlNSB_11use_defaultES16_S16_EEEEEEEPS9_ySF_S9_S9_NS7_10__identityEEEvT0_T1_T2_T3_T4_T6_E12temp_storage+24];
	ld.shared.u64 	%rd343, [_ZZN3cub18CUB_300001_SM_10006detail6reduce28DeviceReduceSingleTileKernelINS2_10policy_hubIN4cuda3std3__45tupleIJblEEEyN6thrust24THRUST_300001_SM_1000_NS8cuda_cub9__find_if7functorIS9_EEE10Policy1000ENSB_12zip_iteratorINS8_IJNSD_26transform_input_iterator_tIbNSB_6detail15normal_iteratorINSB_10device_ptrIiEEEENSK_10functional5actorINSP_9compositeIJNSP_16operator_adaptorINS7_8equal_toIvEEEENSQ_INSP_8argumentILj0EEEEENSQ_INSP_5valueIiEEEEEEEEEEENSB_17counting_iteratorIlNSB_11use_defaultES16_S16_EEEEEEEPS9_ySF_S9_S9_NS7_10__identityEEEvT0_T1_T2_T3_T4_T6_E12temp_storage+32];
	and.b16  	%rs297, %rs377, 255;
	setp.eq.s16 	%p264, %rs297, 0;
	setp.eq.s16 	%p265, %rs296, 0;
	min.s64 	%rd344, %rd343, %rd403;
	selp.b16 	%rs298, %rs377, 1, %p265;
	selp.b16 	%rs377, %rs296, %rs298, %p264;
	selp.b64 	%rd345, %rd403, %rd344, %p265;
	selp.b64 	%rd403, %rd343, %rd345, %p264;
$L__BB91_68:
	setp.lt.u64 	%p266, %rd118, 65;
	@%p266 bra 	$L__BB91_70;
	ld.shared.u8 	%rs299, [_ZZN3cub18CUB_300001_SM_10006detail6reduce28DeviceReduceSingleTileKernelINS2_10policy_hubIN4cuda3std3__45tupleIJblEEEyN6thrust24THRUST_300001_SM_1000_NS8cuda_cub9__find_if7functorIS9_EEE10Policy1000ENSB_12zip_iteratorINS8_IJNSD_26transform_input_iterator_tIbNSB_6detail15normal_iteratorINSB_10device_ptrIiEEEENSK_10functional5actorINSP_9compositeIJNSP_16operator_adaptorINS7_8equal_toIvEEEENSQ_INSP_8argumentILj0EEEEENSQ_INSP_5valueIiEEEEEEEEEEENSB_17counting_iteratorIlNSB_11use_defaultES16_S16_EEEEEEEPS9_ySF_S9_S9_NS7_10__identityEEEvT0_T1_T2_T3_T4_T6_E12temp_storage+40];
	ld.shared.u64 	%rd346, [_ZZN3cub18CUB_300001_SM_10006detail6reduce28DeviceReduceSingleTileKernelINS2_10policy_hubIN4cuda3std3__45tupleIJblEEEyN6thrust24THRUST_300001_SM_1000_NS8cuda_cub9__find_if7functorIS9_EEE10Policy1000ENSB_12zip_iteratorINS8_IJNSD_26transform_input_iterator_tIbNSB_6detail15normal_iteratorINSB_10device_ptrIiEEEENSK_10functional5actorINSP_9compositeIJNSP_16operator_adaptorINS7_8equal_toIvEEEENSQ_INSP_8argumentILj0EEEEENSQ_INSP_5valueIiEEEEEEEEEEENSB_17counting_iteratorIlNSB_11use_defaultES16_S16_EEEEEEEPS9_ySF_S9_S9_NS7_10__identityEEEvT0_T1_T2_T3_T4_T6_E12temp_storage+48];
	and.b16  	%rs300, %rs377, 255;
	setp.eq.s16 	%p267, %rs300, 0;
	setp.eq.s16 	%p268, %rs299, 0;
	min.s64 	%rd347, %rd346, %rd403;
	selp.b16 	%rs301, %rs377, 1, %p268;
	selp.b16 	%rs377, %rs299, %rs301, %p267;
	selp.b64 	%rd348, %rd403, %rd347, %p268;
	selp.b64 	%rd403, %rd346, %rd348, %p267;
$L__BB91_70:
	setp.lt.u64 	%p269, %rd118, 97;
	@%p269 bra 	$L__BB91_72;
	ld.shared.u8 	%rs302, [_ZZN3cub18CUB_300001_SM_10006detail6reduce28DeviceReduceSingleTileKernelINS2_10policy_hubIN4cuda3std3__45tupleIJblEEEyN6thrust24THRUST_300001_SM_1000_NS8cuda_cub9__find_if7functorIS9_EEE10Policy1000ENSB_12zip_iteratorINS8_IJNSD_26transform_input_iterator_tIbNSB_6detail15normal_iteratorINSB_10device_ptrIiEEEENSK_10functional5actorINSP_9compositeIJNSP_16operator_adaptorINS7_8equal_toIvEEEENSQ_INSP_8argumentILj0EEEEENSQ_INSP_5valueIiEEEEEEEEEEENSB_17counting_iteratorIlNSB_11use_defaultES16_S16_EEEEEEEPS9_ySF_S9_S9_NS7_10__identityEEEvT0_T1_T2_T3_T4_T6_E12temp_storage+56];
	ld.shared.u64 	%rd349, [_ZZN3cub18CUB_300001_SM_10006detail6reduce28DeviceReduceSingleTileKernelINS2_10policy_hubIN4cuda3std3__45tupleIJblEEEyN6thrust24THRUST_300001_SM_1000_NS8cuda_cub9__find_if7functorIS9_EEE10Policy1000ENSB_12zip_iteratorINS8_IJNSD_26transform_input_iterator_tIbNSB_6detail15normal_iteratorINSB_10device_ptrIiEEEENSK_10functional5actorINSP_9compositeIJNSP_16operator_adaptorINS7_8equal_toIvEEEENSQ_INSP_8argumentILj0EEEEENSQ_INSP_5valueIiEEEEEEEEEEENSB_17counting_iteratorIlNSB_11use_defaultES16_S16_EEEEEEEPS9_ySF_S9_S9_NS7_10__identityEEEvT0_T1_T2_T3_T4_T6_E12temp_storage+64];
	and.b16  	%rs303, %rs377, 255;
	setp.eq.s16 	%p270, %rs303, 0;
	setp.eq.s16 	%p271, %rs302, 0;
	min.s64 	%rd350, %rd349, %rd403;
	selp.b16 	%rs304, %rs377, 1, %p271;
	selp.b16 	%rs377, %rs302, %rs304, %p270;
	selp.b64 	%rd351, %rd403, %rd350, %p271;
	selp.b64 	%rd403, %rd349, %rd351, %p270;
$L__BB91_72:
	setp.lt.u64 	%p272, %rd118, 129;
	@%p272 bra 	$L__BB91_74;
	ld.shared.u8 	%rs305, [_ZZN3cub18CUB_300001_SM_10006detail6reduce28DeviceReduceSingleTileKernelINS2_10policy_hubIN4cuda3std3__45tupleIJblEEEyN6thrust24THRUST_300001_SM_1000_NS8cuda_cub9__find_if7functorIS9_EEE10Policy1000ENSB_12zip_iteratorINS8_IJNSD_26transform_input_iterator_tIbNSB_6detail15normal_iteratorINSB_10device_ptrIiEEEENSK_10functional5actorINSP_9compositeIJNSP_16operator_adaptorINS7_8equal_toIvEEEENSQ_INSP_8argumentILj0EEEEENSQ_INSP_5valueIiEEEEEEEEEEENSB_17counting_iteratorIlNSB_11use_defaultES16_S16_EEEEEEEPS9_ySF_S9_S9_NS7_10__identityEEEvT0_T1_T2_T3_T4_T6_E12temp_storage+72];
	ld.shared.u64 	%rd352, [_ZZN3cub18CUB_300001_SM_10006detail6reduce28DeviceReduceSingleTileKernelINS2_10policy_hubIN4cuda3std3__45tupleIJblEEEyN6thrust24THRUST_300001_SM_1000_NS8cuda_cub9__find_if7functorIS9_EEE10Policy1000ENSB_12zip_iteratorINS8_IJNSD_26transform_input_iterator_tIbNSB_6detail15normal_iteratorINSB_10device_ptrIiEEEENSK_10functional5actorINSP_9compositeIJNSP_16operator_adaptorINS7_8equal_toIvEEEENSQ_INSP_8argumentILj0EEEEENSQ_INSP_5valueIiEEEEEEEEEEENSB_17counting_iteratorIlNSB_11use_defaultES16_S16_EEEEEEEPS9_ySF_S9_S9_NS7_10__identityEEEvT0_T1_T2_T3_T4_T6_E12temp_storage+80];
	and.b16  	%rs306, %rs377, 255;
	setp.eq.s16 	%p273, %rs306, 0;
	setp.eq.s16 	%p274, %rs305, 0;
	min.s64 	%rd353, %rd352, %rd403;
	selp.b16 	%rs307, %rs377, 1, %p274;
	selp.b16 	%rs377, %rs305, %rs307, %p273;
	selp.b64 	%rd354, %rd403, %rd353, %p274;
	selp.b64 	%rd403, %rd352, %rd354, %p273;
$L__BB91_74:
	setp.lt.u64 	%p275, %rd118, 161;
	@%p275 bra 	$L__BB91_76;
	ld.shared.u8 	%rs308, [_ZZN3cub18CUB_300001_SM_10006detail6reduce28DeviceReduceSingleTileKernelINS2_10policy_hubIN4cuda3std3__45tupleIJblEEEyN6thrust24THRUST_300001_SM_1000_NS8cuda_cub9__find_if7functorIS9_EEE10Policy1000ENSB_12zip_iteratorINS8_IJNSD_26transform_input_iterator_tIbNSB_6detail15normal_iteratorINSB_10device_ptrIiEEEENSK_10functional5actorINSP_9compositeIJNSP_16operator_adaptorINS7_8equal_toIvEEEENSQ_INSP_8argumentILj0EEEEENSQ_INSP_5valueIiEEEEEEEEEEENSB_17counting_iteratorIlNSB_11use_defaultES16_S16_EEEEEEEPS9_ySF_S9_S9_NS7_10__identityEEEvT0_T1_T2_T3_T4_T6_E12temp_storage+88];
	ld.shared.u64 	%rd355, [_ZZN3cub18CUB_300001_SM_10006detail6reduce28DeviceReduceSingleTileKernelINS2_10policy_hubIN4cuda3std3__45tupleIJblEEEyN6thrust24THRUST_300001_SM_1000_NS8cuda_cub9__find_if7functorIS9_EEE10Policy1000ENSB_12zip_iteratorINS8_IJNSD_26transform_input_iterator_tIbNSB_6detail15normal_iteratorINSB_10device_ptrIiEEEENSK_10functional5actorINSP_9compositeIJNSP_16operator_adaptorINS7_8equal_toIvEEEENSQ_INSP_8argumentILj0EEEEENSQ_INSP_5valueIiEEEEEEEEEEENSB_17counting_iteratorIlNSB_11use_defaultES16_S16_EEEEEEEPS9_ySF_S9_S9_NS7_10__identityEEEvT0_T1_T2_T3_T4_T6_E12temp_storage+96];
	and.b16  	%rs309, %rs377, 255;
	setp.eq.s16 	%p276, %rs309, 0;
	setp.eq.s16 	%p277, %rs308, 0;
	min.s64 	%rd356, %rd355, %rd403;
	selp.b16 	%rs310, %rs377, 1, %p277;
	selp.b16 	%rs377, %rs308, %rs310, %p276;
	selp.b64 	%rd357, %rd403, %rd356, %p277;
	selp.b64 	%rd403, %rd355, %rd357, %p276;
$L__BB91_76:
	setp.lt.u64 	%p278, %rd118, 193;
	@%p278 bra 	$L__BB91_78;
	ld.shared.u8 	%rs311, [_ZZN3cub18CUB_300001_SM_10006detail6reduce28DeviceReduceSingleTileKernelINS2_10policy_hubIN4cuda3std3__45tupleIJblEEEyN6thrust24THRUST_300001_SM_1000_NS8cuda_cub9__find_if7functorIS9_EEE10Policy1000ENSB_12zip_iteratorINS8_IJNSD_26transform_input_iterator_tIbNSB_6detail15normal_iteratorINSB_10device_ptrIiEEEENSK_10functional5actorINSP_9compositeIJNSP_16operator_adaptorINS7_8equal_toIvEEEENSQ_INSP_8argumentILj0EEEEENSQ_INSP_5valueIiEEEEEEEEEEENSB_17counting_iteratorIlNSB_11use_defaultES16_S16_EEEEEEEPS9_ySF_S9_S9_NS7_10__identityEEEvT0_T1_T2_T3_T4_T6_E12temp_storage+104];
	ld.shared.u64 	%rd358, [_ZZN3cub18CUB_300001_SM_10006detail6reduce28DeviceReduceSingleTileKernelINS2_10policy_hubIN4cuda3std3__45tupleIJblEEEyN6thrust24THRUST_300001_SM_1000_NS8cuda_cub9__find_if7functorIS9_EEE10Policy1000ENSB_12zip_iteratorINS8_IJNSD_26transform_input_iterator_tIbNSB_6detail15normal_iteratorINSB_10device_ptrIiEEEENSK_10functional5actorINSP_9compositeIJNSP_16operator_adaptorINS7_8equal_toIvEEEENSQ_INSP_8argumentILj0EEEEENSQ_INSP_5valueIiEEEEEEEEEEENSB_17counting_iteratorIlNSB_11use_defaultES16_S16_EEEEEEEPS9_ySF_S9_S9_NS7_10__identityEEEvT0_T1_T2_T3_T4_T6_E12temp_storage+112];
	and.b16  	%rs312, %rs377, 255;
	setp.eq.s16 	%p279, %rs312, 0;
	setp.eq.s16 	%p280, %rs311, 0;
	min.s64 	%rd359, %rd358, %rd403;
	selp.b16 	%rs313, %rs377, 1, %p280;
	selp.b16 	%rs377, %rs311, %rs313, %p279;
	selp.b64 	%rd360, %rd403, %rd359, %p280;
	selp.b64 	%rd403, %rd358, %rd360, %p279;
$L__BB91_78:
	setp.lt.u64 	%p281, %rd118, 225;
	@%p281 bra 	$L__BB91_120;
	ld.shared.u8 	%rs314, [_ZZN3cub18CUB_300001_SM_10006detail6reduce28DeviceReduceSingleTileKernelINS2_10policy_hubIN4cuda3std3__45tupleIJblEEEyN6thrust24THRUST_300001_SM_1000_NS8cuda_cub9__find_if7functorIS9_EEE10Policy1000ENSB_12zip_iteratorINS8_IJNSD_26transform_input_iterator_tIbNSB_6detail15normal_iteratorINSB_10device_ptrIiEEEENSK_10functional5actorINSP_9compositeIJNSP_16operator_adaptorINS7_8equal_toIvEEEENSQ_INSP_8argumentILj0EEEEENSQ_INSP_5valueIiEEEEEEEEEEENSB_17counting_iteratorIlNSB_11use_defaultES16_S16_EEEEEEEPS9_ySF_S9_S9_NS7_10__identityEEEvT0_T1_T2_T3_T4_T6_E12temp_storage+120];
	ld.shared.u64 	%rd361, [_ZZN3cub18CUB_300001_SM_10006detail6reduce28DeviceReduceSingleTileKernelINS2_10policy_hubIN4cuda3std3__45tupleIJblEEEyN6thrust24THRUST_300001_SM_1000_NS8cuda_cub9__find_if7functorIS9_EEE10Policy1000ENSB_12zip_iteratorINS8_IJNSD_26transform_input_iterator_tIbNSB_6detail15normal_iteratorINSB_10device_ptrIiEEEENSK_10functional5actorINSP_9compositeIJNSP_16operator_adaptorINS7_8equal_toIvEEEENSQ_INSP_8argumentILj0EEEEENSQ_INSP_5valueIiEEEEEEEEEEENSB_17counting_iteratorIlNSB_11use_defaultES16_S16_EEEEEEEPS9_ySF_S9_S9_NS7_10__identityEEEvT0_T1_T2_T3_T4_T6_E12temp_storage+128];
	and.b16  	%rs315, %rs377, 255;
	setp.eq.s16 	%p282, %rs315, 0;
	setp.eq.s16 	%p283, %rs314, 0;
	min.s64 	%rd362, %rd361, %rd403;
	selp.b16 	%rs316, %rs377, 1, %p283;
	selp.b16 	%rs377, %rs314, %rs316, %p282;
	selp.b64 	%rd363, %rd403, %rd362, %p283;
	selp.b64 	%rd403, %rd361, %rd363, %p282;
	bra.uni 	$L__BB91_120;
$L__BB91_80:
	mov.u32 	%r24, %tid.x;
	cvt.u64.u32 	%rd72, %r24;
	mul.wide.u32 	%rd122, %r24, 4;
	add.s64 	%rd73, %rd2, %rd122;
	ld.global.u32 	%r40, [%rd73];
	setp.eq.s32 	%p3, %r40, %r39;
	add.s32 	%r41, %r24, 256;
	cvt.u64.u32 	%rd123, %r41;
	ld.global.u32 	%r42, [%rd73+1024];
	setp.eq.s32 	%p4, %r42, %r39;
	add.s32 	%r44, %r24, 512;
	cvt.u64.u32 	%rd124, %r44;
	add.s64 	%rd125, %rd117, %rd124;
	ld.global.u32 	%r45, [%rd73+2048];
	setp.eq.s32 	%p5, %r45, %r39;
	add.s64 	%rd126, %rd125, 256;
	ld.global.u32 	%r46, [%rd73+3072];
	setp.eq.s32 	%p7, %r46, %r39;
	or.pred  	%p9, %p3, %p4;
	selp.b64 	%rd127, %rd72, %rd123, %p3;
	add.s64 	%rd128, %rd117, %rd127;
	min.s64 	%rd129, %rd125, %rd128;
	selp.b64 	%rd130, %rd129, %rd128, %p5;
	or.pred  	%p10, %p9, %p5;
	selp.b64 	%rd131, %rd130, %rd125, %p9;
	min.s64 	%rd132, %rd126, %rd131;
	selp.b64 	%rd133, %rd132, %rd131, %p7;
	or.pred  	%p11, %p10, %p7;
	selp.u16 	%rs377, 1, 0, %p11;
	selp.b64 	%rd403, %rd133, %rd126, %p10;
	add.s64 	%rd75, %rd118, -1024;
	setp.lt.u64 	%p12, %rd75, 1024;
	mov.b64 	%rd422, 1024;
	@%p12 bra 	$L__BB91_84;
	mov.b64 	%rd422, 1024;
$L__BB91_82:
	add.s64 	%rd135, %rd422, %rd72;
	shl.b64 	%rd136, %rd422, 2;
	add.s64 	%rd137, %rd73, %rd136;
	add.s64 	%rd138, %rd135, %rd117;
	ld.global.u32 	%r47, [%rd137];
	setp.eq.s32 	%p13, %r47, %r39;
	add.s64 	%rd139, %rd138, 256;
	ld.global.u32 	%r48, [%rd137+1024];
	setp.eq.s32 	%p14, %r48, %r39;
	selp.u16 	%rs95, 1, 0, %p14;
	add.s64 	%rd140, %rd138, 512;
	ld.global.u32 	%r49, [%rd137+2048];
	setp.eq.s32 	%p15, %r49, %r39;
	selp.u16 	%rs96, 1, 0, %p15;
	add.s64 	%rd141, %rd138, 768;
	ld.global.u32 	%r50, [%rd137+3072];
	setp.eq.s32 	%p16, %r50, %r39;
	selp.u16 	%rs97, 1, 0, %p16;
	and.b16  	%rs98, %rs377, 255;
	setp.eq.s16 	%p17, %rs98, 0;
	selp.u16 	%rs99, 1, 0, %p13;
	min.s64 	%rd142, %rd138, %rd403;
	selp.b16 	%rs100, 1, %rs377, %p13;
	selp.b64 	%rd143, %rd142, %rd403, %p13;
	selp.b16 	%rs101, %rs99, %rs100, %p17;
	and.b16  	%rs102, %rs101, 255;
	selp.b64 	%rd144, %rd138, %rd143, %p17;
	setp.eq.s16 	%p18, %rs102, 0;
	min.s64 	%rd145, %rd139, %rd144;
	selp.b16 	%rs103, 1, %rs101, %p14;
	selp.b64 	%rd146, %rd145, %rd144, %p14;
	selp.b16 	%rs104, %rs95, %rs103, %p18;
	and.b16  	%rs105, %rs104, 255;
	selp.b64 	%rd147, %rd139, %rd146, %p18;
	setp.eq.s16 	%p19, %rs105, 0;
	min.s64 	%rd148, %rd140, %rd147;
	selp.b16 	%rs106, 1, %rs104, %p15;
	selp.b64 	%rd149, %rd148, %rd147, %p15;
	selp.b16 	%rs107, %rs96, %rs106, %p19;
	and.b16  	%rs108, %rs107, 255;
	selp.b64 	%rd150, %rd140, %rd149, %p19;
	setp.eq.s16 	%p20, %rs108, 0;
	min.s64 	%rd151, %rd141, %rd150;
	selp.b16 	%rs109, 1, %rs107, %p16;
	selp.b64 	%rd152, %rd151, %rd150, %p16;
	selp.b16 	%rs377, %rs97, %rs109, %p20;
	selp.b64 	%rd403, %rd141, %rd152, %p20;
	sub.s64 	%rd153, %rd118, %rd422;
	setp.lt.u64 	%p21, %rd153, 1024;
	@%p21 bra 	$L__BB91_96;
	add.s64 	%rd422, %rd422, 1024;
	setp.le.u64 	%p22, %rd422, %rd75;
	@%p22 bra 	$L__BB91_82;
$L__BB91_84:
	setp.le.u64 	%p23, %rd118, %rd422;
	cvt.u32.u64 	%r51, %rd422;
	cvt.u32.u64 	%r52, %rd118;
	sub.s32 	%r53, %r52, %r51;
	setp.ge.s32 	%p24, %r24, %r53;
	or.pred  	%p25, %p23, %p24;
	@%p25 bra 	$L__BB91_96;
	not.b32 	%r56, %r24;
	add.s32 	%r57, %r56, %r52;
	sub.s32 	%r25, %r57, %r51;
	shr.u32 	%r59, %r25, 8;
	add.s32 	%r26, %r59, 1;
	and.b32  	%r27, %r26, 7;
	setp.lt.u32 	%p26, %r25, 1792;
	mov.u32 	%r455, %r24;
	@%p26 bra 	$L__BB91_88;
	and.b32  	%r60, %r26, 33554424;
	neg.s32 	%r453, %r60;
	mov.u32 	%r455, %r24;
$L__BB91_87:
	.pragma "nounroll";
	cvt.u64.u32 	%rd155, %r455;
	add.s64 	%rd156, %rd422, %rd155;
	shl.b64 	%rd157, %rd156, 2;
	add.s64 	%rd158, %rd2, %rd157;
	add.s64 	%rd159, %rd156, %rd117;
	ld.global.u32 	%r61, [%rd158];
	setp.eq.s32 	%p27, %r61, %r39;
	selp.u16 	%rs111, 1, 0, %p27;
	and.b16  	%rs112, %rs377, 255;
	setp.ne.s16 	%p29, %rs112, 0;
	and.pred  	%p30, %p29, %p27;
	min.s64 	%rd160, %rd159, %rd403;
	setp.eq.s16 	%p31, %rs112, 0;
	selp.b16 	%rs113, %rs111, %rs377, %p31;
	selp.b64 	%rd161, %rd159, %rd403, %p31;
	selp.b16 	%rs114, 1, %rs113, %p30;
	and.b16  	%rs115, %rs114, 255;
	selp.b64 	%rd162, %rd160, %rd161, %p30;
	add.s64 	%rd163, %rd159, 256;
	ld.global.u32 	%r62, [%rd158+1024];
	setp.eq.s32 	%p32, %r62, %r39;
	selp.u16 	%rs116, 1, 0, %p32;
	setp.ne.s16 	%p34, %rs115, 0;
	and.pred  	%p35, %p34, %p32;
	min.s64 	%rd164, %rd163, %rd162;
	setp.eq.s16 	%p36, %rs115, 0;
	selp.b16 	%rs117, %rs116, %rs114, %p36;
	selp.b64 	%rd165, %rd163, %rd162, %p36;
	selp.b16 	%rs118, 1, %rs117, %p35;
	and.b16  	%rs119, %rs118, 255;
	selp.b64 	%rd166, %rd164, %rd165, %p35;
	add.s64 	%rd167, %rd159, 512;
	ld.global.u32 	%r63, [%rd158+2048];
	setp.eq.s32 	%p37, %r63, %r39;
	selp.u16 	%rs120, 1, 0, %p37;
	setp.ne.s16 	%p39, %rs119, 0;
	and.pred  	%p40, %p39, %p37;
	min.s64 	%rd168, %rd167, %rd166;
	setp.eq.s16 	%p41, %rs119, 0;
	selp.b16 	%rs121, %rs120, %rs118, %p41;
	selp.b64 	%rd169, %rd167, %rd166, %p41;
	selp.b16 	%rs122, 1, %rs121, %p40;
	and.b16  	%rs123, %rs122, 255;
	selp.b64 	%rd170, %rd168, %rd169, %p40;
	add.s64 	%rd171, %rd159, 768;
	ld.global.u32 	%r64, [%rd158+3072];
	setp.eq.s32 	%p42, %r64, %r39;
	selp.u16 	%rs124, 1, 0, %p42;
	setp.ne.s16 	%p44, %rs123, 0;
	and.pred  	%p45, %p44, %p42;
	min.s64 	%rd172, %rd171, %rd170;
	setp.eq.s16 	%p46, %rs123, 0;
	selp.b16 	%rs125, %rs124, %rs122, %p46;
	selp.b64 	%rd173, %rd171, %rd170, %p46;
	selp.b16 	%rs126, 1, %rs125, %p45;
	and.b16  	%rs127, %rs126, 255;
	selp.b64 	%rd174, %rd172, %rd173, %p45;
	add.s64 	%rd175, %rd159, 1024;
	ld.global.u32 	%r65, [%rd158+4096];
	setp.eq.s32 	%p47, %r65, %r39;
	selp.u16 	%rs128, 1, 0, %p47;
	setp.ne.s16 	%p49, %rs127, 0;
	and.pred  	%p50, %p49, %p47;
	min.s64 	%rd176, %rd175, %rd174;
	setp.eq.s16 	%p51, %rs127, 0;
	selp.b16 	%rs129, %rs128, %rs126, %p51;
	selp.b64 	%rd177, %rd175, %rd174, %p51;
	selp.b16 	%rs130, 1, %rs129, %p50;
	and.b16  	%rs131, %rs130, 255;
	selp.b64 	%rd178, %rd176, %rd177, %p50;
	add.s64 	%rd179, %rd159, 1280;
	ld.global.u32 	%r66, [%rd158+5120];
	setp.eq.s32 	%p52, %r66, %r39;
	selp.u16 	%rs132, 1, 0, %p52;
	setp.ne.s16 	%p54, %rs131, 0;
	and.pred  	%p55, %p54, %p52;
	min.s64 	%rd180, %rd179, %rd178;
	setp.eq.s16 	%p56, %rs131, 0;
	selp.b16 	%rs133, %rs132, %rs130, %p56;
	selp.b64 	%rd181, %rd179, %rd178, %p56;
	selp.b16 	%rs134, 1, %rs133, %p55;
	and.b16  	%rs135, %rs134, 255;
	selp.b64 	%rd182, %rd180, %rd181, %p55;
	add.s64 	%rd183, %rd159, 1536;
	ld.global.u32 	%r67, [%rd158+6144];
	setp.eq.s32 	%p57, %r67, %r39;
	selp.u16 	%rs136, 1, 0, %p57;
	setp.ne.s16 	%p59, %rs135, 0;
	and.pred  	%p60, %p59, %p57;
	min.s64 	%rd184, %rd183, %rd182;
	setp.eq.s16 	%p61, %rs135, 0;
	selp.b16 	%rs137, %rs136, %rs134, %p61;
	selp.b64 	%rd185, %rd183, %rd182, %p61;
	selp.b16 	%rs138, 1, %rs137, %p60;
	and.b16  	%rs139, %rs138, 255;
	selp.b64 	%rd186, %rd184, %rd185, %p60;
	add.s64 	%rd187, %rd159, 1792;
	ld.global.u32 	%r68, [%rd158+7168];
	setp.eq.s32 	%p62, %r68, %r39;
	selp.u16 	%rs140, 1, 0, %p62;
	setp.ne.s16 	%p64, %rs139, 0;
	and.pred  	%p65, %p64, %p62;
	min.s64 	%rd188, %rd187, %rd186;
	setp.eq.s16 	%p66, %rs139, 0;
	selp.b16 	%rs141, %rs140, %rs138, %p66;
	selp.b64 	%rd189, %rd187, %rd186, %p66;
	selp.b16 	%rs377, 1, %rs141, %p65;
	selp.b64 	%rd403, %rd188, %rd189, %p65;
	add.s32 	%r455, %r455, 2048;
	add.s32 	%r453, %r453, 8;
	setp.ne.s32 	%p67, %r453, 0;
	@%p67 bra 	$L__BB91_87;
$L__BB91_88:
	setp.eq.s32 	%p68, %r27, 0;
	@%p68 bra 	$L__BB91_96;
	setp.lt.u32 	%p69, %r27, 4;
	@%p69 bra 	$L__BB91_91;
	cvt.u64.u32 	%rd191, %r455;
	add.s64 	%rd192, %rd422, %rd191;
	shl.b64 	%rd193, %rd192, 2;
	add.s64 	%rd194, %rd2, %rd193;
	add.s64 	%rd195, %rd192, %rd117;
	ld.global.u32 	%r69, [%rd194];
	setp.eq.s32 	%p70, %r69, %r39;
	selp.u16 	%rs143, 1, 0, %p70;
	and.b16  	%rs144, %rs377, 255;
	setp.ne.s16 	%p72, %rs144, 0;
	and.pred  	%p73, %p72, %p70;
	min.s64 	%rd196, %rd195, %rd403;
	setp.eq.s16 	%p74, %rs144, 0;
	selp.b16 	%rs145, %rs143, %rs377, %p74;
	selp.b64 	%rd197, %rd195, %rd403, %p74;
	selp.b16 	%rs146, 1, %rs145, %p73;
	and.b16  	%rs147, %rs146, 255;
	selp.b64 	%rd198, %rd196, %rd197, %p73;
	add.s32 	%r70, %r455, 256;
	cvt.u64.u32 	%rd199, %r70;
	add.s64 	%rd200, %rd422, %rd199;
	add.s64 	%rd201, %rd200, %rd117;
	ld.global.u32 	%r71, [%rd194+1024];
	setp.eq.s32 	%p75, %r71, %r39;
	selp.u16 	%rs148, 1, 0, %p75;
	setp.ne.s16 	%p77, %rs147, 0;
	and.pred  	%p78, %p77, %p75;
	min.s64 	%rd202, %rd201, %rd198;
	setp.eq.s16 	%p79, %rs147, 0;
	selp.b16 	%rs149, %rs148, %rs146, %p79;
	selp.b64 	%rd203, %rd201, %rd198, %p79;
	selp.b16 	%rs150, 1, %rs149, %p78;
	and.b16  	%rs151, %rs150, 255;
	selp.b64 	%rd204, %rd202, %rd203, %p78;
	add.s32 	%r72, %r455, 512;
	cvt.u64.u32 	%rd205, %r72;
	add.s64 	%rd206, %rd422, %rd205;
	add.s64 	%rd207, %rd206, %rd117;
	ld.global.u32 	%r73, [%rd194+2048];
	setp.eq.s32 	%p80, %r73, %r39;
	selp.u16 	%rs152, 1, 0, %p80;
	setp.ne.s16 	%p82, %rs151, 0;
	and.pred  	%p83, %p82, %p80;
	min.s64 	%rd208, %rd207, %rd204;
	setp.eq.s16 	%p84, %rs151, 0;
	selp.b16 	%rs153, %rs152, %rs150, %p84;
	selp.b64 	%rd209, %rd207, %rd204, %p84;
	selp.b16 	%rs154, 1, %rs153, %p83;
	and.b16  	%rs155, %rs154, 255;
	selp.b64 	%rd210, %rd208, %rd209, %p83;
	add.s32 	%r74, %r455, 768;
	cvt.u64.u32 	%rd211, %r74;
	add.s64 	%rd212, %rd422, %rd211;
	add.s64 	%rd213, %rd212, %rd117;
	ld.global.u32 	%r75, [%rd194+3072];
	setp.eq.s32 	%p85, %r75, %r39;
	selp.u16 	%rs156, 1, 0, %p85;
	setp.ne.s16 	%p87, %rs155, 0;
	and.pred  	%p88, %p87, %p85;
	min.s64 	%rd214, %rd213, %rd210;
	setp.eq.s16 	%p89, %rs155, 0;
	selp.b16 	%rs157, %rs156, %rs154, %p89;
	selp.b64 	%rd215, %rd213, %rd210, %p89;
	selp.b16 	%rs377, 1, %rs157, %p88;
	selp.b64 	%rd403, %rd214, %rd215, %p88;
	add.s32 	%r455, %r455, 1024;
$L__BB91_91:
	and.b32  	%r76, %r26, 3;
	setp.eq.s32 	%p90, %r76, 0;
	@%p90 bra 	$L__BB91_96;
	setp.eq.s32 	%p91, %r76, 1;
	@%p91 bra 	$L__BB91_94;
	cvt.u64.u32 	%rd217, %r455;
	add.s64 	%rd218, %rd422, %rd217;
	shl.b64 	%rd219, %rd218, 2;
	add.s64 	%rd220, %rd2, %rd219;
	add.s64 	%rd221, %rd218, %rd117;
	ld.global.u32 	%r77, [%rd220];
	setp.eq.s32 	%p92, %r77, %r39;
	selp.u16 	%rs159, 1, 0, %p92;
	and.b16  	%rs160, %rs377, 255;
	setp.ne.s16 	%p94, %rs160, 0;
	and.pred  	%p95, %p94, %p92;
	min.s64 	%rd222, %rd221, %rd403;
	setp.eq.s16 	%p96, %rs160, 0;
	selp.b16 	%rs161, %rs159, %rs377, %p96;
	selp.b64 	%rd223, %rd221, %rd403, %p96;
	selp.b16 	%rs162, 1, %rs161, %p95;
	and.b16  	%rs163, %rs162, 255;
	selp.b64 	%rd224, %rd222, %rd223, %p95;
	add.s32 	%r78, %r455, 256;
	cvt.u64.u32 	%rd225, %r78;
	add.s64 	%rd226, %rd422, %rd225;
	add.s64 	%rd227, %rd226, %rd117;
	ld.global.u32 	%r79, [%rd220+1024];
	setp.eq.s32 	%p97, %r79, %r39;
	selp.u16 	%rs164, 1, 0, %p97;
	setp.ne.s16 	%p99, %rs163, 0;
	and.pred  	%p100, %p99, %p97;
	min.s64 	%rd228, %rd227, %rd224;
	setp.eq.s16 	%p101, %rs163, 0;
	selp.b16 	%rs165, %rs164, %rs162, %p101;
	selp.b64 	%rd229, %rd227, %rd224, %p101;
	selp.b16 	%rs377, 1, %rs165, %p100;
	selp.b64 	%rd403, %rd228, %rd229, %p100;
	add.s32 	%r455, %r455, 512;
$L__BB91_94:
	and.b32  	%r80, %r25, 256;
	setp.ne.s32 	%p102, %r80, 0;
	@%p102 bra 	$L__BB91_96;
	cvt.u64.u32 	%rd230, %r455;
	add.s64 	%rd231, %rd422, %rd230;
	shl.b64 	%rd232, %rd231, 2;
	add.s64 	%rd233, %rd2, %rd232;
	add.s64 	%rd234, %rd231, %rd117;
	ld.global.u32 	%r81, [%rd233];
	setp.eq.s32 	%p103, %r81, %r39;
	selp.u16 	%rs166, 1, 0, %p103;
	and.b16  	%rs167, %rs377, 255;
	setp.ne.s16 	%p105, %rs167, 0;
	and.pred  	%p106, %p105, %p103;
	min.s64 	%rd235, %rd234, %rd403;
	setp.eq.s16 	%p107, %rs167, 0;
	selp.b16 	%rs168, %rs166, %rs377, %p107;
	selp.b64 	%rd236, %rd234, %rd403, %p107;
	selp.b16 	%rs377, 1, %rs168, %p106;
	selp.b64 	%rd403, %rd235, %rd236, %p106;
$L__BB91_96:
	// begin inline asm
	mov.u32 %r82, %laneid;
	// end inline asm
	cvt.u32.u16 	%r103, %rs377;
	and.b32  	%r84, %r103, 255;
	mov.b32 	%r100, 1;
	mov.b32 	%r101, 31;
	mov.b32 	%r102, -1;
	// begin inline asm
	shfl.sync.down.b32 %r83, %r84, %r100, %r101, %r102;
	// end inline asm
	// begin inline asm
	shfl.sync.down.b32 %r88, %r89, %r100, %r101, %r102;
	// end inline asm
	mov.b64 	{%r94, %r99}, %rd403;
	// begin inline asm
	shfl.sync.down.b32 %r93, %r94, %r100, %r101, %r102;
	// end inline asm
	// begin inline asm
	shfl.sync.down.b32 %r98, %r99, %r100, %r101, %r102;
	// end inline asm
	mov.b64 	%rd94, {%r93, %r98};
	cvt.u16.u32 	%rs75, %r83;
	setp.gt.s32 	%p108, %r82, 30;
	@%p108 bra 	$L__BB91_100;
	and.b16  	%rs169, %rs377, 255;
	setp.eq.s16 	%p109, %rs169, 0;
	and.b16  	%rs170, %rs75, 255;
	setp.eq.s16 	%p110, %rs170, 0;
	or.pred  	%p111, %p109, %p110;
	@%p111 bra 	$L__BB91_99;
	min.s64 	%rd403, %rd94, %rd403;
	mov.b16 	%rs377, 1;
	bra.uni 	$L__BB91_100;
$L__BB91_99:
	setp.eq.s16 	%p112, %rs169, 0;
	selp.b16 	%rs377, %rs75, %rs377, %p112;
	selp.b64 	%rd403, %rd94, %rd403, %p112;
$L__BB91_100:
	cvt.u32.u16 	%r124, %rs377;
	and.b32  	%r105, %r124, 255;
	mov.b32 	%r121, 2;
	mov.b32 	%r122, 31;
	mov.b32 	%r123, -1;
	// begin inline asm
	shfl.sync.down.b32 %r104, %r105, %r121, %r122, %r123;
	// end inline asm
	// begin inline asm
	shfl.sync.down.b32 %r109, %r110, %r121, %r122, %r123;
	// end inline asm
	mov.b64 	{%r115, %r120}, %rd403;
	// begin inline asm
	shfl.sync.down.b32 %r114, %r115, %r121, %r122, %r123;
	// end inline asm
	// begin inline asm
	shfl.sync.down.b32 %r119, %r120, %r121, %r122, %r123;
	// end inline asm
	mov.b64 	%rd98, {%r114, %r119};
	cvt.u16.u32 	%rs78, %r104;
	setp.gt.s32 	%p113, %r82, 29;
	@%p113 bra 	$L__BB91_104;
	and.b16  	%rs173, %rs377, 255;
	setp.eq.s16 	%p114, %rs173, 0;
	and.b16  	%rs174, %rs78, 255;
	setp.eq.s16 	%p115, %rs174, 0;
	or.pred  	%p116, %p114, %p115;
	@%p116 bra 	$L__BB91_103;
	min.s64 	%rd403, %rd98, %rd403;
	mov.b16 	%rs377, 1;
	bra.uni 	$L__BB91_104;
$L__BB91_103:
	setp.eq.s16 	%p117, %rs173, 0;
	selp.b16 	%rs377, %rs78, %rs377, %p117;
	selp.b64 	%rd403, %rd98, %rd403, %p117;
$L__BB91_104:
	cvt.u32.u16 	%r145, %rs377;
	and.b32  	%r126, %r145, 255;
	mov.b32 	%r142, 4;
	mov.b32 	%r143, 31;
	mov.b32 	%r144, -1;
	// begin inline asm
	shfl.sync.down.b32 %r125, %r126, %r142, %r143, %r144;
	// end inline asm
	// begin inline asm
	shfl.sync.down.b32 %r130, %r131, %r142, %r143, %r144;
	// end inline asm
	mov.b64 	{%r136, %r141}, %rd403;
	// begin inline asm
	shfl.sync.down.b32 %r135, %r136, %r142, %r143, %r144;
	// end inline asm
	// begin inline asm
	shfl.sync.down.b32 %r140, %r141, %r142, %r143, %r144;
	// end inline asm
	mov.b64 	%rd102, {%r135, %r140};
	cvt.u16.u32 	%rs81, %r125;
	setp.gt.s32 	%p118, %r82, 27;
	@%p118 bra 	$L__BB91_108;
	and.b16  	%rs177, %rs377, 255;
	setp.eq.s16 	%p119, %rs177, 0;
	and.b16  	%rs178, %rs81, 255;
	setp.eq.s16 	%p120, %rs178, 0;
	or.pred  	%p121, %p119, %p120;
	@%p121 bra 	$L__BB91_107;
	min.s64 	%rd403, %rd102, %rd403;
	mov.b16 	%rs377, 1;
	bra.uni 	$L__BB91_108;
$L__BB91_107:
	setp.eq.s16 	%p122, %rs177, 0;
	selp.b16 	%rs377, %rs81, %rs377, %p122;
	selp.b64 	%rd403, %rd102, %rd403, %p122;
$L__BB91_108:
	cvt.u32.u16 	%r166, %rs377;
	and.b32  	%r147, %r166, 255;
	mov.b32 	%r163, 8;
	mov.b32 	%r164, 31;
	mov.b32 	%r165, -1;
	// begin inline asm
	shfl.sync.down.b32 %r146, %r147, %r163, %r164, %r165;
	// end inline asm
	// begin inline asm
	shfl.sync.down.b32 %r151, %r152, %r163, %r164, %r165;
	// end inline asm
	mov.b64 	{%r157, %r162}, %rd403;
	// begin inline asm
	shfl.sync.down.b32 %r156, %r157, %r163, %r164, %r165;
	// end inline asm
	// begin inline asm
	shfl.sync.down.b32 %r161, %r162, %r163, %r164, %r165;
	// end inline asm
	mov.b64 	%rd106, {%r156, %r161};
	cvt.u16.u32 	%rs84, %r146;
	setp.gt.s32 	%p123, %r82, 23;
	@%p123 bra 	$L__BB91_112;
	and.b16  	%rs181, %rs377, 255;
	setp.eq.s16 	%p124, %rs181, 0;
	and.b16  	%rs182, %rs84, 255;
	setp.eq.s16 	%p125, %rs182, 0;
	or.pred  	%p126, %p124, %p125;
	@%p126 bra 	$L__BB91_111;
	min.s64 	%rd403, %rd106, %rd403;
	mov.b16 	%rs377, 1;
	bra.uni 	$L__BB91_112;
$L__BB91_111:
	setp.eq.s16 	%p127, %rs181, 0;
	selp.b16 	%rs377, %rs84, %rs377, %p127;
	selp.b64 	%rd403, %rd106, %rd403, %p127;
$L__BB91_112:
	cvt.u32.u16 	%r187, %rs377;
	and.b32  	%r168, %r187, 255;
	mov.b32 	%r184, 16;
	mov.b32 	%r185, 31;
	mov.b32 	%r186, -1;
	// begin inline asm
	shfl.sync.down.b32 %r167, %r168, %r184, %r185, %r186;
	// end inline asm
	// begin inline asm
	shfl.sync.down.b32 %r172, %r173, %r184, %r185, %r186;
	// end inline asm
	mov.b64 	{%r178, %r183}, %rd403;
	// begin inline asm
	shfl.sync.down.b32 %r177, %r178, %r184, %r185, %r186;
	// end inline asm
	// begin inline asm
	shfl.sync.down.b32 %r182, %r183, %r184, %r185, %r186;
	// end inline asm
	mov.b64 	%rd110, {%r177, %r182};
	cvt.u16.u32 	%rs87, %r167;
	setp.gt.s32 	%p128, %r82, 15;
	@%p128 bra 	$L__BB91_116;
	and.b16  	%rs185, %rs377, 255;
	setp.eq.s16 	%p129, %rs185, 0;
	and.b16  	%rs186, %rs87, 255;
	setp.eq.s16 	%p130, %rs186, 0;
	or.pred  	%p131, %p129, %p130;
	@%p131 bra 	$L__BB91_115;
	min.s64 	%rd403, %rd110, %rd403;
	mov.b16 	%rs377, 1;
	bra.uni 	$L__BB91_116;
$L__BB91_115:
	setp.eq.s16 	%p132, %rs185, 0;
	selp.b16 	%rs377, %rs87, %rs377, %p132;
	selp.b64 	%rd403, %rd110, %rd403, %p132;
$L__BB91_116:
	setp.ne.s32 	%p133, %r82, 0;
	@%p133 bra 	$L__BB91_118;
	shr.u32 	%r188, %r24, 1;
	and.b32  	%r189, %r188, 496;
	mov.u32 	%r190, _ZZN3cub18CUB_300001_SM_10006detail6reduce28DeviceReduceSingleTileKernelINS2_10policy_hubIN4cuda3std3__45tupleIJblEEEyN6thrust24THRUST_300001_SM_1000_NS8cuda_cub9__find_if7functorIS9_EEE10Policy1000ENSB_12zip_iteratorINS8_IJNSD_26transform_input_iterator_tIbNSB_6detail15normal_iteratorINSB_10device_ptrIiEEEENSK_10functional5actorINSP_9compositeIJNSP_16operator_adaptorINS7_8equal_toIvEEEENSQ_INSP_8argumentILj0EEEEENSQ_INSP_5valueIiEEEEEEEEEEENSB_17counting_iteratorIlNSB_11use_defaultES16_S16_EEEEEEEPS9_ySF_S9_S9_NS7_10__identityEEEvT0_T1_T2_T3_T4_T6_E12temp_storage;
	add.s32 	%r191, %r190, %r189;
	st.shared.u8 	[%r191+8], %rs377;
	st.shared.u64 	[%r191+16], %rd403;
$L__BB91_118:
	bar.sync 	0;
	setp.ne.s32 	%p134, %r24, 0;
	@%p134 bra 	$L__BB91_120;
	ld.shared.u8 	%rs189, [_ZZN3cub18CUB_300001_SM_10006detail6reduce28DeviceReduceSingleTileKernelINS2_10policy_hubIN4cuda3std3__45tupleIJblEEEyN6thrust24THRUST_300001_SM_1000_NS8cuda_cub9__find_if7functorIS9_EEE10Policy1000ENSB_12zip_iteratorINS8_IJNSD_26transform_input_iterator_tIbNSB_6detail15normal_iteratorINSB_10device_ptrIiEEEENSK_10functional5actorINSP_9compositeIJNSP_16operator_adaptorINS7_8equal_toIvEEEENSQ_INSP_8argumentILj0EEEEENSQ_INSP_5valueIiEEEEEEEEEEENSB_17counting_iteratorIlNSB_11use_defaultES16_S16_EEEEEEEPS9_ySF_S9_S9_NS7_10__identityEEEvT0_T1_T2_T3_T4_T6_E12temp_storage+24];
	ld.shared.u64 	%rd237, [_ZZN3cub18CUB_300001_SM_10006detail6reduce28DeviceReduceSingleTileKernelINS2_10policy_hubIN4cuda3std3__45tupleIJblEEEyN6thrust24THRUST_300001_SM_1000_NS8cuda_cub9__find_if7functorIS9_EEE10Policy1000ENSB_12zip_iteratorINS8_IJNSD_26transform_input_iterator_tIbNSB_6detail15normal_iteratorINSB_10device_ptrIiEEEENSK_10functional5actorINSP_9compositeIJNSP_16operator_adaptorINS7_8equal_toIvEEEENSQ_INSP_8argumentILj0EEEEENSQ_INSP_5valueIiEEEEEEEEEEENSB_17counting_iteratorIlNSB_11use_defaultES16_S16_EEEEEEEPS9_ySF_S9_S9_NS7_10__identityEEEvT0_T1_T2_T3_T4_T6_E12temp_storage+32];
	and.b16  	%rs190, %rs377, 255;
	setp.eq.s16 	%p135, %rs190, 0;
	setp.eq.s16 	%p136, %rs189, 0;
	min.s64 	%rd238, %rd237, %rd403;
	selp.b16 	%rs191, %rs377, 1, %p136;
	selp.b16 	%rs192, %rs189, %rs191, %p135;
	and.b16  	%rs193, %rs192, 255;
	selp.b64 	%rd239, %rd403, %rd238, %p136;
	selp.b64 	%rd240, %rd237, %rd239, %p135;
	ld.shared.u8 	%rs194, [_ZZN3cub18CUB_300001_SM_10006detail6reduce28DeviceReduceSingleTileKernelINS2_10policy_hubIN4cuda3std3__45tupleIJblEEEyN6thrust24THRUST_300001_SM_1000_NS8cuda_cub9__find_if7functorIS9_EEE10Policy1000ENSB_12zip_iteratorINS8_IJNSD_26transform_input_iterator_tIbNSB_6detail15normal_iteratorINSB_10device_ptrIiEEEENSK_10functional5actorINSP_9compositeIJNSP_16operator_adaptorINS7_8equal_toIvEEEENSQ_INSP_8argumentILj0EEEEENSQ_INSP_5valueIiEEEEEEEEEEENSB_17counting_iteratorIlNSB_11use_defaultES16_S16_EEEEEEEPS9_ySF_S9_S9_NS7_10__identityEEEvT0_T1_T2_T3_T4_T6_E12temp_storage+40];
	ld.shared.u64 	%rd241, [_ZZN3cub18CUB_300001_SM_10006detail6reduce28DeviceReduceSingleTileKernelINS2_10policy_hubIN4cuda3std3__45tupleIJblEEEyN6thrust24THRUST_300001_SM_1000_NS8cuda_cub9__find_if7functorIS9_EEE10Policy1000ENSB_12zip_iteratorINS8_IJNSD_26transform_input_iterator_tIbNSB_6detail15normal_iteratorINSB_10device_ptrIiEEEENSK_10functional5actorINSP_9compositeIJNSP_16operator_adaptorINS7_8equal_toIvEEEENSQ_INSP_8argumentILj0EEEEENSQ_INSP_5valueIiEEEEEEEEEEENSB_17counting_iteratorIlNSB_11use_defaultES16_S16_EEEEEEEPS9_ySF_S9_S9_NS7_10__identityEEEvT0_T1_T2_T3_T4_T6_E12temp_storage+48];
	setp.eq.s16 	%p137, %rs193, 0;
	setp.eq.s16 	%p138, %rs194, 0;
	min.s64 	%rd242, %rd241, %rd240;
	selp.b16 	%rs195, %rs192, 1, %p138;
	selp.b16 	%rs196, %rs194, %rs195, %p137;
	and.b16  	%rs197, %rs196, 255;
	selp.b64 	%rd243, %rd240, %rd242, %p138;
	selp.b64 	%rd244, %rd241, %rd243, %p137;
	ld.shared.u8 	%rs198, [_ZZN3cub18CUB_300001_SM_10006detail6reduce28DeviceReduceSingleTileKernelINS2_10policy_hubIN4cuda3std3__45tupleIJblEEEyN6thrust24THRUST_300001_SM_1000_NS8cuda_cub9__find_if7functorIS9_EEE10Policy1000ENSB_12zip_iteratorINS8_IJNSD_26transform_input_iterator_tIbNSB_6detail15normal_iteratorINSB_10device_ptrIiEEEENSK_10functional5actorINSP_9compositeIJNSP_16operator_adaptorINS7_8equal_toIvEEEENSQ_INSP_8argumentILj0EEEEENSQ_INSP_5valueIiEEEEEEEEEEENSB_17counting_iteratorIlNSB_11use_defaultES16_S16_EEEEEEEPS9_ySF_S9_S9_NS7_10__identityEEEvT0_T1_T2_T3_T4_T6_E12temp_storage+56];
	ld.shared.u64 	%rd245, [_ZZN3cub18CUB_300001_SM_10006detail6reduce28DeviceReduceSingleTileKernelINS2_10policy_hubIN4cuda3std3__45tupleIJblEEEyN6thrust24THRUST_300001_SM_1000_NS8cuda_cub9__find_if7functorIS9_EEE10Policy1000ENSB_12zip_iteratorINS8_IJNSD_26transform_input_iterator_tIbNSB_6detail15normal_iteratorINSB_10device_ptrIiEEEENSK_10functional5actorINSP_9compositeIJNSP_16operator_adaptorINS7_8equal_toIvEEEENSQ_INSP_8argumentILj0EEEEENSQ_INSP_5valueIiEEEEEEEEEEENSB_17counting_iteratorIlNSB_11use_defaultES16_S16_EEEEEEEPS9_ySF_S9_S9_NS7_10__identityEEEvT0_T1_T2_T3_T4_T6_E12temp_storage+64];
	setp.eq.s16 	%p139, %rs197, 0;
	setp.eq.s16 	%p140, %rs198, 0;
	min.s64 	%rd246, %rd245, %rd244;
	selp.b16 	%rs199, %rs196, 1, %p140;
	selp.b16 	%rs200, %rs198, %rs199, %p139;
	and.b16  	%rs201, %rs200, 255;
	selp.b64 	%rd247, %rd244, %rd246, %p140;
	selp.b64 	%rd248, %rd245, %rd247, %p139;
	ld.shared.u8 	%rs202, [_ZZN3cub18CUB_300001_SM_10006detail6reduce28DeviceReduceSingleTileKernelINS2_10policy_hubIN4cuda3std3__45tupleIJblEEEyN6thrust24THRUST_300001_SM_1000_NS8cuda_cub9__find_if7functorIS9_EEE10Policy1000ENSB_12zip_iteratorINS8_IJNSD_26transform_input_iterator_tIbNSB_6detail15normal_iteratorINSB_10device_ptrIiEEEENSK_10functional5actorINSP_9compositeIJNSP_16operator_adaptorINS7_8equal_toIvEEEENSQ_INSP_8argumentILj0EEEEENSQ_INSP_5valueIiEEEEEEEEEEENSB_17counting_iteratorIlNSB_11use_defaultES16_S16_EEEEEEEPS9_ySF_S9_S9_NS7_10__identityEEEvT0_T1_T2_T3_T4_T6_E12temp_storage+72];
	ld.shared.u64 	%rd249, [_ZZN3cub18CUB_300001_SM_10006detail6reduce28DeviceReduceSingleTileKernelINS2_10policy_hubIN4cuda3std3__45tupleIJblEEEyN6thrust24THRUST_300001_SM_1000_NS8cuda_cub9__find_if7functorIS9_EEE10Policy1000ENSB_12zip_iteratorINS8_IJNSD_26transform_input_iterator_tIbNSB_6detail15normal_iteratorINSB_10device_ptrIiEEEENSK_10functional5actorINSP_9compositeIJNSP_16operator_adaptorINS7_8equal_toIvEEEENSQ_INSP_8argumentILj0EEEEENSQ_INSP_5valueIiEEEEEEEEEEENSB_17counting_iteratorIlNSB_11use_defaultES16_S16_EEEEEEEPS9_ySF_S9_S9_NS7_10__identityEEEvT0_T1_T2_T3_T4_T6_E12temp_storage+80];
	setp.eq.s16 	%p141, %rs201, 0;
	setp.eq.s16 	%p142, %rs202, 0;
	min.s64 	%rd250, %rd249, %rd248;
	selp.b16 	%rs203, %rs200, 1, %p142;
	selp.b16 	%rs204, %rs202, %rs203, %p141;
	and.b16  	%rs205, %rs204, 255;
	selp.b64 	%rd251, %rd248, %rd250, %p142;
	selp.b64 	%rd252, %rd249, %rd251, %p141;
	ld.shared.u8 	%rs206, [_ZZN3cub18CUB_300001_SM_10006detail6reduce28DeviceReduceSingleTileKernelINS2_10policy_hubIN4cuda3std3__45tupleIJblEEEyN6thrust24THRUST_300001_SM_1000_NS8cuda_cub9__find_if7functorIS9_EEE10Policy1000ENSB_12zip_iteratorINS8_IJNSD_26transform_input_iterator_tIbNSB_6detail15normal_iteratorINSB_10device_ptrIiEEEENSK_10functional5actorINSP_9compositeIJNSP_16operator_adaptorINS7_8equal_toIvEEEENSQ_INSP_8argumentILj0EEEEENSQ_INSP_5valueIiEEEEEEEEEEENSB_17counting_iteratorIlNSB_11use_defaultES16_S16_EEEEEEEPS9_ySF_S9_S9_NS7_10__identityEEEvT0_T1_T2_T3_T4_T6_E12temp_storage+88];
	ld.shared.u64 	%rd253, [_ZZN3cub18CUB_300001_SM_10006detail6reduce28DeviceReduceSingleTileKernelINS2_10policy_hubIN4cuda3std3__45tupleIJblEEEyN6thrust24THRUST_300001_SM_1000_NS8cuda_cub9__find_if7functorIS9_EEE10Policy1000ENSB_12zip_iteratorINS8_IJNSD_26transform_input_iterator_tIbNSB_6detail15normal_iteratorINSB_10device_ptrIiEEEENSK_10functional5actorINSP_9compositeIJNSP_16operator_adaptorINS7_8equal_toIvEEEENSQ_INSP_8argumentILj0EEEEENSQ_INSP_5valueIiEEEEEEEEEEENSB_17counting_iteratorIlNSB_11use_defaultES16_S16_EEEEEEEPS9_ySF_S9_S9_NS7_10__identityEEEvT0_T1_T2_T3_T4_T6_E12temp_storage+96];
	setp.eq.s16 	%p143, %rs205, 0;
	setp.eq.s16 	%p144, %rs206, 0;
	min.s64 	%rd254, %rd253, %rd252;
	selp.b16 	%rs207, %rs204, 1, %p144;
	selp.b16 	%rs208, %rs206, %rs207, %p143;
	and.b16  	%rs209, %rs208, 255;
	selp.b64 	%rd255, %rd252, %rd254, %p144;
	selp.b64 	%rd256, %rd253, %rd255, %p143;
	ld.shared.u8 	%rs210, [_ZZN3cub18CUB_300001_SM_10006detail6reduce28DeviceReduceSingleTileKernelINS2_10policy_hubIN4cuda3std3__45tupleIJblEEEyN6thrust24THRUST_300001_SM_1000_NS8cuda_cub9__find_if7functorIS9_EEE10Policy1000ENSB_12zip_iteratorINS8_IJNSD_26transform_input_iterator_tIbNSB_6detail15normal_iteratorINSB_10device_ptrIiEEEENSK_10functional5actorINSP_9compositeIJNSP_16operator_adaptorINS7_8equal_toIvEEEENSQ_INSP_8argumentILj0EEEEENSQ_INSP_5valueIiEEEEEEEEEEENSB_17counting_iteratorIlNSB_11use_defaultES16_S16_EEEEEEEPS9_ySF_S9_S9_NS7_10__identityEEEvT0_T1_T2_T3_T4_T6_E12temp_storage+104];
	ld.shared.u64 	%rd257, [_ZZN3cub18CUB_300001_SM_10006detail6reduce28DeviceReduceSingleTileKernelINS2_10policy_hubIN4cuda3std3__45tupleIJblEEEyN6thrust24THRUST_300001_SM_1000_NS8cuda_cub9__find_if7functorIS9_EEE10Policy1000ENSB_12zip_iteratorINS8_IJNSD_26transform_input_iterator_tIbNSB_6detail15normal_iteratorINSB_10device_ptrIiEEEENSK_10functional5actorINSP_9compositeIJNSP_16operator_adaptorINS7_8equal_toIvEEEENSQ_INSP_8argumentILj0EEEEENSQ_INSP_5valueIiEEEEEEEEEEENSB_17counting_iteratorIlNSB_11use_defaultES16_S16_EEEEEEEPS9_ySF_S9_S9_NS7_10__identityEEEvT0_T1_T2_T3_T4_T6_E12temp_storage+112];
	setp.eq.s16 	%p145, %rs209, 0;
	setp.eq.s16 	%p146, %rs210, 0;
	min.s64 	%rd258, %rd257, %rd256;
	selp.b16 	%rs211, %rs208, 1, %p146;
	selp.b16 	%rs212, %rs210, %rs211, %p145;
	and.b16  	%rs213, %rs212, 255;
	selp.b64 	%rd259, %rd256, %rd258, %p146;
	selp.b64 	%rd260, %rd257, %rd259, %p145;
	ld.shared.u8 	%rs214, [_ZZN3cub18CUB_300001_SM_10006detail6reduce28DeviceReduceSingleTileKernelINS2_10policy_hubIN4cuda3std3__45tupleIJblEEEyN6thrust24THRUST_300001_SM_1000_NS8cuda_cub9__find_if7functorIS9_EEE10Policy1000ENSB_12zip_iteratorINS8_IJNSD_26transform_input_iterator_tIbNSB_6detail15normal_iteratorINSB_10device_ptrIiEEEENSK_10functional5actorINSP_9compositeIJNSP_16operator_adaptorINS7_8equal_toIvEEEENSQ_INSP_8argumentILj0EEEEENSQ_INSP_5valueIiEEEEEEEEEEENSB_17counting_iteratorIlNSB_11use_defaultES16_S16_EEEEEEEPS9_ySF_S9_S9_NS7_10__identityEEEvT0_T1_T2_T3_T4_T6_E12temp_storage+120];
	ld.shared.u64 	%rd261, [_ZZN3cub18CUB_300001_SM_10006detail6reduce28DeviceReduceSingleTileKernelINS2_10policy_hubIN4cuda3std3__45tupleIJblEEEyN6thrust24THRUST_300001_SM_1000_NS8cuda_cub9__find_if7functorIS9_EEE10Policy1000ENSB_12zip_iteratorINS8_IJNSD_26transform_input_iterator_tIbNSB_6detail15normal_iteratorINSB_10device_ptrIiEEEENSK_10functional5actorINSP_9compositeIJNSP_16operator_adaptorINS7_8equal_toIvEEEENSQ_INSP_8argumentILj0EEEEENSQ_INSP_5valueIiEEEEEEEEEEENSB_17counting_iteratorIlNSB_11use_defaultES16_S16_EEEEEEEPS9_ySF_S9_S9_NS7_10__identityEEEvT0_T1_T2_T3_T4_T6_E12temp_storage+128];
	setp.eq.s16 	%p147, %rs213, 0;
	setp.eq.s16 	%p148, %rs214, 0;
	min.s64 	%rd262, %rd261, %rd260;
	selp.b16 	%rs215, %rs212, 1, %p148;
	selp.b16 	%rs377, %rs214, %rs215, %p147;
	selp.b64 	%rd263, %rd260, %rd262, %p148;
	selp.b64 	%rd403, %rd261, %rd263, %p147;
$L__BB91_120:
	mov.u32 	%r445, %tid.x;
	setp.ne.s32 	%p325, %r445, 0;
	@%p325 bra 	$L__BB91_122;
	setp.eq.s16 	%p326, %rs94, 0;
	and.b16  	%rs365, %rs377, 255;
	setp.eq.s16 	%p327, %rs365, 0;
	min.s64 	%rd391, %rd403, %rd119;
	selp.b16 	%rs366, %rs94, 1, %p327;
	selp.b16 	%rs367, %rs377, %rs366, %p326;
	selp.b64 	%rd392, %rd119, %rd391, %p327;
	selp.b64 	%rd393, %rd403, %rd392, %p326;
	st.global.u8 	[%rd1], %rs367;
	st.global.u64 	[%rd1+8], %rd393;
$L__BB91_122:
	ret;

}
	// .globl	_ZN3cub18CUB_300001_SM_10006detail6reduce18DeviceReduceKernelINS2_10policy_hubIN4cuda3std3__45tupleIJblEEEyN6thrust24THRUST_300001_SM_1000_NS8cuda_cub9__find_if7functorIS9_EEE10Policy1000ENSB_12zip_iteratorINS8_IJNSD_26transform_input_iterator_tIbNSB_6detail15normal_iteratorINSB_10device_ptrIiEEEENSK_10functional5actorINSP_9compositeIJNSP_16operator_adaptorINS7_8equal_toIvEEEENSQ_INSP_8argumentILj0EEEEENSQ_INSP_5valueIiEEEEEEEEEEENSB_17counting_iteratorIlNSB_11use_defaultES16_S16_EEEEEEEySF_S9_NS7_10__identityEEEvT0_PT3_T1_NS0_13GridEvenShareIS1E_EET2_T4_
.visible .entry _ZN3cub18CUB_300001_SM_10006detail6reduce18DeviceReduceKernelINS2_10policy_hubIN4cuda3std3__45tupleIJblEEEyN6thrust24THRUST_300001_SM_1000_NS8cuda_cub9__find_if7functorIS9_EEE10Policy1000ENSB_12zip_iteratorINS8_IJNSD_26transform_input_iterator_tIbNSB_6detail15normal_iteratorINSB_10device_ptrIiEEEENSK_10functional5actorINSP_9compositeIJNSP_16operator_adaptorINS7_8equal_toIvEEEENSQ_INSP_8argumentILj0EEEEENSQ_INSP_5valueIiEEEEEEEEEEENSB_17counting_iteratorIlNSB_11use_defaultES16_S16_EEEEEEEySF_S9_NS7_10__identityEEEvT0_PT3_T1_NS0_13GridEvenShareIS1E_EET2_T4_(
	.param .align 8 .b8 _ZN3cub18CUB_300001_SM_10006detail6reduce18DeviceReduceKernelINS2_10policy_hubIN4cuda3std3__45tupleIJblEEEyN6thrust24THRUST_300001_SM_1000_NS8cuda_cub9__find_if7functorIS9_EEE10Policy1000ENSB_12zip_iteratorINS8_IJNSD_26transform_input_iterator_tIbNSB_6detail15normal_iteratorINSB_10device_ptrIiEEEENSK_10functional5actorINSP_9compositeIJNSP_16operator_adaptorINS7_8equal_toIvEEEENSQ_INSP_8argumentILj0EEEEENSQ_INSP_5valueIiEEEEEEEEEEENSB_17counting_iteratorIlNSB_11use_defaultES16_S16_EEEEEEEySF_S9_NS7_10__identityEEEvT0_PT3_T1_NS0_13GridEvenShareIS1E_EET2_T4__param_0[24],
	.param .u64 .ptr .align 1 _ZN3cub18CUB_300001_SM_10006detail6reduce18DeviceReduceKernelINS2_10policy_hubIN4cuda3std3__45tupleIJblEEEyN6thrust24THRUST_300001_SM_1000_NS8cuda_cub9__find_if7functorIS9_EEE10Policy1000ENSB_12zip_iteratorINS8_IJNSD_26transform_input_iterator_tIbNSB_6detail15normal_iteratorINSB_10device_ptrIiEEEENSK_10functional5actorINSP_9compositeIJNSP_16operator_adaptorINS7_8equal_toIvEEEENSQ_INSP_8argumentILj0EEEEENSQ_INSP_5valueIiEEEEEEEEEEENSB_17counting_iteratorIlNSB_11use_defaultES16_S16_EEEEEEEySF_S9_NS7_10__identityEEEvT0_PT3_T1_NS0_13GridEvenShareIS1E_EET2_T4__param_1,
	.param .u64 _ZN3cub18CUB_300001_SM_10006detail6reduce18DeviceReduceKernelINS2_10policy_hubIN4cuda3std3__45tupleIJblEEEyN6thrust24THRUST_300001_SM_1000_NS8cuda_cub9__find_if7functorIS9_EEE10Policy1000ENSB_12zip_iteratorINS8_IJNSD_26transform_input_iterator_tIbNSB_6detail15normal_iteratorINSB_10device_ptrIiEEEENSK_10functional5actorINSP_9compositeIJNSP_16operator_adaptorINS7_8equal_toIvEEEENSQ_INSP_8argumentILj0EEEEENSQ_INSP_5valueIiEEEEEEEEEEENSB_17counting_iteratorIlNSB_11use_defaultES16_S16_EEEEEEEySF_S9_NS7_10__identityEEEvT0_PT3_T1_NS0_13GridEvenShareIS1E_EET2_T4__param_2,
	.param .align 8 .b8 _ZN3cub18CUB_300001_SM_10006detail6reduce18DeviceReduceKernelINS2_10policy_hubIN4cuda3std3__45tupleIJblEEEyN6thrust24THRUST_300001_SM_1000_NS8cuda_cub9__find_if7functorIS9_EEE10Policy1000ENSB_12zip_iteratorINS8_IJNSD_26transform_input_iterator_tIbNSB_6detail15normal_iteratorINSB_10device_ptrIiEEEENSK_10functional5actorINSP_9compositeIJNSP_16operator_adaptorINS7_8equal_toIvEEEENSQ_INSP_8argumentILj0EEEEENSQ_INSP_5valueIiEEEEEEEEEEENSB_17counting_iteratorIlNSB_11use_defaultES16_S16_EEEEEEEySF_S9_NS7_10__identityEEEvT0_PT3_T1_NS0_13GridEvenShareIS1E_EET2_T4__param_3[72],
	.param .align 1 .b8 _ZN3cub18CUB_300001_SM_10006detail6reduce18DeviceReduceKernelINS2_10policy_hubIN4cuda3std3__45tupleIJblEEEyN6thrust24THRUST_300001_SM_1000_NS8cuda_cub9__find_if7functorIS9_EEE10Policy1000ENSB_12zip_iteratorINS8_IJNSD_26transform_input_iterator_tIbNSB_6detail15normal_iteratorINSB_10device_ptrIiEEEENSK_10functional5actorINSP_9compositeIJNSP_16operator_adaptorINS7_8equal_toIvEEEENSQ_INSP_8argumentILj0EEEEENSQ_INSP_5valueIiEEEEEEEEEEENSB_17counting_iteratorIlNSB_11use_defaultES16_S16_EEEEEEEySF_S9_NS7_10__identityEEEvT0_PT3_T1_NS0_13GridEvenShareIS1E_EET2_T4__param_4[1],
	.param .align 1 .b8 _ZN3cub18CUB_300001_SM_10006detail6reduce18DeviceReduceKernelINS2_10policy_hubIN4cuda3std3__45tupleIJblEEEyN6thrust24THRUST_300001_SM_1000_NS8cuda_cub9__find_if7functorIS9_EEE10Policy1000ENSB_12zip_iteratorINS8_IJNSD_26transform_input_iterator_tIbNSB_6detail15normal_iteratorINSB_10device_ptrIiEEEENSK_10functional5actorINSP_9compositeIJNSP_16operator_adaptorINS7_8equal_toIvEEEENSQ_INSP_8argumentILj0EEEEENSQ_INSP_5valueIiEEEEEEEEEEENSB_17counting_iteratorIlNSB_11use_defaultES16_S16_EEEEEEEySF_S9_NS7_10__identityEEEvT0_PT3_T1_NS0_13GridEvenShareIS1E_EET2_T4__param_5[1]
)
.maxntid 256
{
	.reg .pred 	%p<325>;
	.reg .b16 	%rs<402>;
	.reg .b32 	%r<498>;
	.reg .b64 	%rd<457>;
	// demoted variable
	.shared .align 8 .b8 _ZZN3cub18CUB_300001_SM_10006detail6reduce18DeviceReduceKernelINS2_10policy_hubIN4cuda3std3__45tupleIJblEEEyN6thrust24THRUST_300001_SM_1000_NS8cuda_cub9__find_if7functorIS9_EEE10Policy1000ENSB_12zip_iteratorINS8_IJNSD_26transform_input_iterator_tIbNSB_6detail15normal_iteratorINSB_10device_ptrIiEEEENSK_10functional5actorINSP_9compositeIJNSP_16operator_adaptorINS7_8equal_toIvEEEENSQ_INSP_8argumentILj0EEEEENSQ_INSP_5valueIiEEEEEEEEEEENSB_17counting_iteratorIlNSB_11use_defaultES16_S16_EEEEEEEySF_S9_NS7_10__identityEEEvT0_PT3_T1_NS0_13GridEvenShareIS1E_EET2_T4_E12temp_storage[152];
	ld.param.u64 	%rd116, [_ZN3cub18CUB_300001_SM_10006detail6reduce18DeviceReduceKernelINS2_10policy_hubIN4cuda3std3__45tupleIJblEEEyN6thrust24THRUST_300001_SM_1000_NS8cuda_cub9__find_if7functorIS9_EEE10Policy1000ENSB_12zip_iteratorINS8_IJNSD_26transform_input_iterator_tIbNSB_6detail15normal_iteratorINSB_10device_ptrIiEEEENSK_10functional5actorINSP_9compositeIJNSP_16operator_adaptorINS7_8equal_toIvEEEENSQ_INSP_8argumentILj0EEEEENSQ_INSP_5valueIiEEEEEEEEEEENSB_17counting_iteratorIlNSB_11use_defaultES16_S16_EEEEEEEySF_S9_NS7_10__identityEEEvT0_PT3_T1_NS0_13GridEvenShareIS1E_EET2_T4__param_0+16];
	ld.param.u32 	%r51, [_ZN3cub18CUB_300001_SM_10006detail6reduce18DeviceReduceKernelINS2_10policy_hubIN4cuda3std3__45tupleIJblEEEyN6thrust24THRUST_300001_SM_1000_NS8cuda_cub9__find_if7functorIS9_EEE10Policy1000ENSB_12zip_iteratorINS8_IJNSD_26transform_input_iterator_tIbNSB_6detail15normal_iteratorINSB_10device_ptrIiEEEENSK_10functional5actorINSP_9compositeIJNSP_16operator_adaptorINS7_8equal_toIvEEEENSQ_INSP_8argumentILj0EEEEENSQ_INSP_5valueIiEEEEEEEEEEENSB_17counting_iteratorIlNSB_11use_defaultES16_S16_EEEEEEEySF_S9_NS7_10__identityEEEvT0_PT3_T1_NS0_13GridEvenShareIS1E_EET2_T4__param_0+12];
	ld.param.u64 	%rd1, [_ZN3cub18CUB_300001_SM_10006detail6reduce18DeviceReduceKernelINS2_10policy_hubIN4cuda3std3__45tupleIJblEEEyN6thrust24THRUST_300001_SM_1000_NS8cuda_cub9__find_if7functorIS9_EEE10Policy1000ENSB_12zip_iteratorINS8_IJNSD_26transform_input_iterator_tIbNSB_6detail15normal_iteratorINSB_10device_ptrIiEEEENSK_10functional5actorINSP_9compositeIJNSP_16operator_adaptorINS7_8equal_toIvEEEENSQ_INSP_8argumentILj0EEEEENSQ_INSP_5valueIiEEEEEEEEEEENSB_17counting_iteratorIlNSB_11use_defaultES16_S16_EEEEEEEySF_S9_NS7_10__identityEEEvT0_PT3_T1_NS0_13GridEvenShareIS1E_EET2_T4__param_3+32];
	ld.param.u32 	%r1, [_ZN3cub18CUB_300001_SM_10006detail6reduce18DeviceReduceKernelINS2_10policy_hubIN4cuda3std3__45tupleIJblEEEyN6thrust24THRUST_300001_SM_1000_NS8cuda_cub9__find_if7functorIS9_EEE10Policy1000ENSB_12zip_iteratorINS8_IJNSD_26transform_input_iterator_tIbNSB_6detail15normal_iteratorINSB_10device_ptrIiEEEENSK_10functional5actorINSP_9compositeIJNSP_16operator_adaptorINS7_8equal_toIvEEEENSQ_INSP_8argumentILj0EEEEENSQ_INSP_5valueIiEEEEEEEEEEENSB_17counting_iteratorIlNSB_11use_defaultES16_S16_EEEEEEEySF_S9_NS7_10__identityEEEvT0_PT3_T1_NS0_13GridEvenShareIS1E_EET2_T4__param_3+40];
	ld.param.u64 	%rd115, [_ZN3cub18CUB_300001_SM_10006detail6reduce18DeviceReduceKernelINS2_10policy_hubIN4cuda3std3__45tupleIJblEEEyN6thrust24THRUST_300001_SM_1000_NS8cuda_cub9__find_if7functorIS9_EEE10Policy1000ENSB_12zip_iteratorINS8_IJNSD_26transform_input_iterator_tIbNSB_6detail15normal_iteratorINSB_10device_ptrIiEEEENSK_10functional5actorINSP_9compositeIJNSP_16operator_adaptorINS7_8equal_toIvEEEENSQ_INSP_8argumentILj0EEEEENSQ_INSP_5valueIiEEEEEEEEEEENSB_17counting_iteratorIlNSB_11use_defaultES16_S16_EEEEEEEySF_S9_NS7_10__identityEEEvT0_PT3_T1_NS0_13GridEvenShareIS1E_EET2_T4__param_0];
	cvta.to.global.u64 	%rd2, %rd115;
	mov.u32 	%r5, %ctaid.x;
	shl.b32 	%r52, %r1, 10;
	cvt.s64.s32 	%rd4, %r52;
	shl.b32 	%r53, %r5, 10;
	cvt.u64.u32 	%rd5, %r53;
	sub.s64 	%rd6, %rd1, %rd5;
	setp.gt.u64 	%p1, %rd6, 1023;
	@%p1 bra 	$L__BB92_78;
	cvt.u32.u64 	%r219, %rd5;
	cvt.u32.u64 	%r6, %rd1;
	sub.s32 	%r7, %r6, %r219;
	mov.u32 	%r8, %tid.x;
	setp.ge.s32 	%p148, %r8, %r7;
	mov.b16 	%rs371, 0;
	mov.b64 	%rd425, 0;
	mov.u32 	%r488, %r8;
	@%p148 bra 	$L__BB92_3;
	add.s32 	%r221, %r219, %r8;
	cvt.u64.u32 	%rd264, %r221;
	mul.wide.u32 	%rd265, %r221, 4;
	add.s64 	%rd266, %rd2, %rd265;
	add.s64 	%rd425, %rd116, %rd264;
	ld.global.u32 	%r222, [%rd266];
	setp.eq.s32 	%p149, %r222, %r51;
	selp.u16 	%rs371, 1, 0, %p149;
	add.s32 	%r488, %r8, 256;
$L__BB92_3:
	setp.ge.s32 	%p150, %r488, %r7;
	@%p150 bra 	$L__BB92_16;
	not.b32 	%r224, %r488;
	add.s32 	%r11, %r224, %r6;
	sub.s32 	%r225, %r11, %r219;
	shr.u32 	%r226, %r225, 8;
	add.s32 	%r12, %r226, 1;
	and.b32  	%r13, %r12, 7;
	setp.lt.u32 	%p151, %r225, 1792;
	@%p151 bra 	$L__BB92_8;
	add.s32 	%r487, %r488, 1024;
	and.b32  	%r227, %r12, 33554424;
	neg.s32 	%r486, %r227;
$L__BB92_6:
	.pragma "nounroll";
	add.s32 	%r228, %r487, -1024;
	cvt.s64.s32 	%rd268, %r228;
	add.s64 	%rd269, %rd268, %rd5;
	shl.b64 	%rd270, %rd269, 2;
	add.s64 	%rd271, %rd2, %rd270;
	add.s64 	%rd272, %rd269, %rd116;
	ld.global.u32 	%r229, [%rd271];
	setp.eq.s32 	%p152, %r229, %r51;
	selp.u16 	%rs216, 1, 0, %p152;
	and.b16  	%rs217, %rs371, 255;
	setp.ne.s16 	%p154, %rs217, 0;
	and.pred  	%p155, %p154, %p152;
	min.s64 	%rd273, %rd272, %rd425;
	setp.eq.s16 	%p156, %rs217, 0;
	selp.b64 	%rd274, %rd272, %rd425, %p156;
	selp.b16 	%rs218, %rs216, %rs371, %p156;
	selp.b64 	%rd275, %rd273, %rd274, %p155;
	selp.b16 	%rs219, 1, %rs218, %p155;
	and.b16  	%rs220, %rs219, 255;
	add.s32 	%r230, %r487, -768;
	cvt.s64.s32 	%rd276, %r230;
	add.s64 	%rd277, %rd276, %rd5;
	add.s64 	%rd278, %rd277, %rd116;
	ld.global.u32 	%r231, [%rd271+1024];
	setp.eq.s32 	%p157, %r231, %r51;
	selp.u16 	%rs221, 1, 0, %p157;
	setp.ne.s16 	%p159, %rs220, 0;
	and.pred  	%p160, %p159, %p157;
	min.s64 	%rd279, %rd278, %rd275;
	setp.eq.s16 	%p161, %rs220, 0;
	selp.b64 	%rd280, %rd278, %rd275, %p161;
	selp.b16 	%rs222, %rs221, %rs219, %p161;
	selp.b64 	%rd281, %rd279, %rd280, %p160;
	selp.b16 	%rs223, 1, %rs222, %p160;
	and.b16  	%rs224, %rs223, 255;
	add.s32 	%r232, %r487, -512;
	cvt.s64.s32 	%rd282, %r232;
	add.s64 	%rd283, %rd282, %rd5;
	add.s64 	%rd284, %rd283, %rd116;
	ld.global.u32 	%r233, [%rd271+2048];
	setp.eq.s32 	%p162, %r233, %r51;
	selp.u16 	%rs225, 1, 0, %p162;
	setp.ne.s16 	%p164, %rs224, 0;
	and.pred  	%p165, %p164, %p162;
	min.s64 	%rd285, %rd284, %rd281;
	setp.eq.s16 	%p166, %rs224, 0;
	selp.b64 	%rd286, %rd284, %rd281, %p166;
	selp.b16 	%rs226, %rs225, %rs223, %p166;
	selp.b64 	%rd287, %rd285, %rd286, %p165;
	selp.b16 	%rs227, 1, %rs226, %p165;
	and.b16  	%rs228, %rs227, 255;
	add.s32 	%r234, %r487, -256;
	cvt.s64.s32 	%rd288, %r234;
	add.s64 	%rd289, %rd288, %rd5;
	add.s64 	%rd290, %rd289, %rd116;
	ld.global.u32 	%r235, [%rd271+3072];
	setp.eq.s32 	%p167, %r235, %r51;
	selp.u16 	%rs229, 1, 0, %p167;
	setp.ne.s16 	%p169, %rs228, 0;
	and.pred  	%p170, %p169, %p167;
	min.s64 	%rd291, %rd290, %rd287;
	setp.eq.s16 	%p171, %rs228, 0;
	selp.b64 	%rd292, %rd290, %rd287, %p171;
	selp.b16 	%rs230, %rs229, %rs227, %p171;
	selp.b64 	%rd293, %rd291, %rd292, %p170;
	selp.b16 	%rs231, 1, %rs230, %p170;
	and.b16  	%rs232, %rs231, 255;
	add.s32 	%r236, %r487, 768;
	cvt.s64.s32 	%rd294, %r487;
	add.s64 	%rd295, %rd294, %rd5;
	add.s64 	%rd296, %rd295, %rd116;
	ld.global.u32 	%r237, [%rd271+4096];
	setp.eq.s32 	%p172, %r237, %r51;
	selp.u16 	%rs233, 1, 0, %p172;
	setp.ne.s16 	%p174, %rs232, 0;
	and.pred  	%p175, %p174, %p172;
	min.s64 	%rd297, %rd296, %rd293;
	setp.eq.s16 	%p176, %rs232, 0;
	selp.b64 	%rd298, %rd296, %rd293, %p176;
	selp.b16 	%rs234, %rs233, %rs231, %p176;
	selp.b64 	%rd299, %rd297, %rd298, %p175;
	selp.b16 	%rs235, 1, %rs234, %p175;
	and.b16  	%rs236, %rs235, 255;
	add.s32 	%r238, %r487, 256;
	cvt.s64.s32 	%rd300, %r238;
	add.s64 	%rd301, %rd300, %rd5;
	add.s64 	%rd302, %rd301, %rd116;
	ld.global.u32 	%r239, [%rd271+5120];
	setp.eq.s32 	%p177, %r239, %r51;
	selp.u16 	%rs237, 1, 0, %p177;
	setp.ne.s16 	%p179, %rs236, 0;
	and.pred  	%p180, %p179, %p177;
	min.s64 	%rd303, %rd302, %rd299;
	setp.eq.s16 	%p181, %rs236, 0;
	selp.b64 	%rd304, %rd302, %rd299, %p181;
	selp.b16 	%rs238, %rs237, %rs235, %p181;
	selp.b64 	%rd305, %rd303, %rd304, %p180;
	selp.b16 	%rs239, 1, %rs238, %p180;
	and.b16  	%rs240, %rs239, 255;
	add.s32 	%r240, %r487, 512;
	cvt.s64.s32 	%rd306, %r240;
	add.s64 	%rd307, %rd306, %rd5;
	add.s64 	%rd308, %rd307, %rd116;
	ld.global.u32 	%r241, [%rd271+6144];
	setp.eq.s32 	%p182, %r241, %r51;
	selp.u16 	%rs241, 1, 0, %p182;
	setp.ne.s16 	%p184, %rs240, 0;
	and.pred  	%p185, %p184, %p182;
	min.s64 	%rd309, %rd308, %rd305;
	setp.eq.s16 	%p186, %rs240, 0;
	selp.b64 	%rd310, %rd308, %rd305, %p186;
	selp.b16 	%rs242, %rs241, %rs239, %p186;
	selp.b64 	%rd311, %rd309, %rd310, %p185;
	selp.b16 	%rs243, 1, %rs242, %p185;
	and.b16  	%rs244, %rs243, 255;
	cvt.s64.s32 	%rd312, %r236;
	add.s64 	%rd313, %rd312, %rd5;
	add.s64 	%rd314, %rd313, %rd116;
	ld.global.u32 	%r242, [%rd271+7168];
	setp.eq.s32 	%p187, %r242, %r51;
	selp.u16 	%rs245, 1, 0, %p187;
	setp.ne.s16 	%p189, %rs244, 0;
	and.pred  	%p190, %p189, %p187;
	min.s64 	%rd315, %rd314, %rd311;
	setp.eq.s16 	%p191, %rs244, 0;
	selp.b64 	%rd316, %rd314, %rd311, %p191;
	selp.b16 	%rs246, %rs245, %rs243, %p191;
	selp.b64 	%rd425, %rd315, %rd316, %p190;
	selp.b16 	%rs371, 1, %rs246, %p190;
	add.s32 	%r487, %r487, 2048;
	add.s32 	%r486, %r486, 8;
	setp.ne.s32 	%p192, %r486, 0;
	@%p192 bra 	$L__BB92_6;
	add.s32 	%r488, %r487, -1024;
$L__BB92_8:
	setp.eq.s32 	%p193, %r13, 0;
	@%p193 bra 	$L__BB92_16;
	setp.lt.u32 	%p194, %r13, 4;
	@%p194 bra 	$L__BB92_11;
	cvt.s64.s32 	%rd318, %r488;
	add.s64 	%rd319, %rd318, %rd5;
	shl.b64 	%rd320, %rd319, 2;
	add.s64 	%rd321, %rd2, %rd320;
	add.s64 	%rd322, %rd319, %rd116;
	ld.global.u32 	%r243, [%rd321];
	setp.eq.s32 	%p195, %r243, %r51;
	selp.u16 	%rs248, 1, 0, %p195;
	and.b16  	%rs249, %rs371, 255;
	setp.ne.s16 	%p197, %rs249, 0;
	and.pred  	%p198, %p197, %p195;
	min.s64 	%rd323, %rd322, %rd425;
	setp.eq.s16 	%p199, %rs249, 0;
	selp.b64 	%rd324, %rd322, %rd425, %p199;
	selp.b16 	%rs250, %rs248, %rs371, %p199;
	selp.b64 	%rd325, %rd323, %rd324, %p198;
	selp.b16 	%rs251, 1, %rs250, %p198;
	and.b16  	%rs252, %rs251, 255;
	add.s32 	%r244, %r488, 256;
	cvt.s64.s32 	%rd326, %r244;
	add.s64 	%rd327, %rd326, %rd5;
	add.s64 	%rd328, %rd327, %rd116;
	ld.global.u32 	%r245, [%rd321+1024];
	setp.eq.s32 	%p200, %r245, %r51;
	selp.u16 	%rs253, 1, 0, %p200;
	setp.ne.s16 	%p202, %rs252, 0;
	and.pred  	%p203, %p202, %p200;
	min.s64 	%rd329, %rd328, %rd325;
	setp.eq.s16 	%p204, %rs252, 0;
	selp.b64 	%rd330, %rd328, %rd325, %p204;
	selp.b16 	%rs254, %rs253, %rs251, %p204;
	selp.b64 	%rd331, %rd329, %rd330, %p203;
	selp.b16 	%rs255, 1, %rs254, %p203;
	and.b16  	%rs256, %rs255, 255;
	add.s32 	%r246, %r488, 512;
	cvt.s64.s32 	%rd332, %r246;
	add.s64 	%rd333, %rd332, %rd5;
	add.s64 	%rd334, %rd333, %rd116;
	ld.global.u32 	%r247, [%rd321+2048];
	setp.eq.s32 	%p205, %r247, %r51;
	selp.u16 	%rs257, 1, 0, %p205;
	setp.ne.s16 	%p207, %rs256, 0;
	and.pred  	%p208, %p207, %p205;
	min.s64 	%rd335, %rd334, %rd331;
	setp.eq.s16 	%p209, %rs256, 0;
	selp.b64 	%rd336, %rd334, %rd331, %p209;
	selp.b16 	%rs258, %rs257, %rs255, %p209;
	selp.b64 	%rd337, %rd335, %rd336, %p208;
	selp.b16 	%rs259, 1, %rs258, %p208;
	and.b16  	%rs260, %rs259, 255;
	add.s32 	%r248, %r488, 768;
	cvt.s64.s32 	%rd338, %r248;
	add.s64 	%rd339, %rd338, %rd5;
	add.s64 	%rd340, %rd339, %rd116;
	ld.global.u32 	%r249, [%rd321+3072];
	setp.eq.s32 	%p210, %r249, %r51;
	selp.u16 	%rs261, 1, 0, %p210;
	setp.ne.s16 	%p212, %rs260, 0;
	and.pred  	%p213, %p212, %p210;
	min.s64 	%rd341, %rd340, %rd337;
	setp.eq.s16 	%p214, %rs260, 0;
	selp.b64 	%rd342, %rd340, %rd337, %p214;
	selp.b16 	%rs262, %rs261, %rs259, %p214;
	selp.b64 	%rd425, %rd341, %rd342, %p213;
	selp.b16 	%rs371, 1, %rs262, %p213;
	add.s32 	%r488, %r488, 1024;
$L__BB92_11:
	and.b32  	%r250, %r12, 3;
	setp.eq.s32 	%p215, %r250, 0;
	@%p215 bra 	$L__BB92_16;
	setp.eq.s32 	%p216, %r250, 1;
	@%p216 bra 	$L__BB92_14;
	cvt.s64.s32 	%rd344, %r488;
	add.s64 	%rd345, %rd344, %rd5;
	shl.b64 	%rd346, %rd345, 2;
	add.s64 	%rd347, %rd2, %rd346;
	add.s64 	%rd348, %rd345, %rd116;
	ld.global.u32 	%r251, [%rd347];
	setp.eq.s32 	%p217, %r251, %r51;
	selp.u16 	%rs264, 1, 0, %p217;
	and.b16  	%rs265, %rs371, 255;
	setp.ne.s16 	%p219, %rs265, 0;
	and.pred  	%p220, %p219, %p217;
	min.s64 	%rd349, %rd348, %rd425;
	setp.eq.s16 	%p221, %rs265, 0;
	selp.b64 	%rd350, %rd348, %rd425, %p221;
	selp.b16 	%rs266, %rs264, %rs371, %p221;
	selp.b64 	%rd351, %rd349, %rd350, %p220;
	selp.b16 	%rs267, 1, %rs266, %p220;
	and.b16  	%rs268, %rs267, 255;
	add.s32 	%r252, %r488, 256;
	cvt.s64.s32 	%rd352, %r252;
	add.s64 	%rd353, %rd352, %rd5;
	add.s64 	%rd354, %rd353, %rd116;
	ld.global.u32 	%r253, [%rd347+1024];
	setp.eq.s32 	%p222, %r253, %r51;
	selp.u16 	%rs269, 1, 0, %p222;
	setp.ne.s16 	%p224, %rs268, 0;
	and.pred  	%p225, %p224, %p222;
	min.s64 	%rd355, %rd354, %rd351;
	setp.eq.s16 	%p226, %rs268, 0;
	selp.b64 	%rd356, %rd354, %rd351, %p226;
	selp.b16 	%rs270, %rs269, %rs267, %p226;
	selp.b64 	%rd425, %rd355, %rd356, %p225;
	selp.b16 	%rs371, 1, %rs270, %p225;
	add.s32 	%r488, %r488, 512;
$L__BB92_14:
	and.b32  	%r254, %r11, 256;
	setp.ne.s32 	%p227, %r254, 0;
	@%p227 bra 	$L__BB92_16;
	cvt.s64.s32 	%rd357, %r488;
	add.s64 	%rd358, %rd357, %rd5;
	shl.b64 	%rd359, %rd358, 2;
	add.s64 	%rd360, %rd2, %rd359;
	add.s64 	%rd361, %rd358, %rd116;
	ld.global.u32 	%r255, [%rd360];
	setp.eq.s32 	%p228, %r255, %r51;
	selp.u16 	%rs271, 1, 0, %p228;
	and.b16  	%rs272, %rs371, 255;
	setp.ne.s16 	%p230, %rs272, 0;
	and.pred  	%p231, %p230, %p228;
	min.s64 	%rd362, %rd361, %rd425;
	setp.eq.s16 	%p232, %rs272, 0;
	selp.b64 	%rd363, %rd361, %rd425, %p232;
	selp.b16 	%rs273, %rs271, %rs371, %p232;
	selp.b64 	%rd425, %rd362, %rd363, %p231;
	selp.b16 	%rs371, 1, %rs273, %p231;
$L__BB92_16:
	setp.lt.s32 	%p233, %r7, 256;
	@%p233 bra 	$L__BB92_41;
	// begin inline asm
	mov.u32 %r374, %laneid;
	// end inline asm
	cvt.u32.u16 	%r395, %rs371;
	and.b32  	%r376, %r395, 255;
	mov.b32 	%r392, 1;
	mov.b32 	%r393, 31;
	mov.b32 	%r394, -1;
	// begin inline asm
	shfl.sync.down.b32 %r375, %r376, %r392, %r393, %r394;
	// end inline asm
	// begin inline asm
	shfl.sync.down.b32 %r380, %r381, %r392, %r393, %r394;
	// end inline asm
	mov.b64 	{%r386, %r391}, %rd425;
	// begin inline asm
	shfl.sync.down.b32 %r385, %r386, %r392, %r393, %r394;
	// end inline asm
	// begin inline asm
	shfl.sync.down.b32 %r390, %r391, %r392, %r393, %r394;
	// end inline asm
	mov.b64 	%rd21, {%r385, %r390};
	cvt.u16.u32 	%rs15, %r375;
	setp.gt.s32 	%p283, %r374, 30;
	@%p283 bra 	$L__BB92_21;
	and.b16  	%rs315, %rs371, 255;
	setp.eq.s16 	%p284, %rs315, 0;
	and.b16  	%rs316, %rs15, 255;
	setp.eq.s16 	%p285, %rs316, 0;
	or.pred  	%p286, %p284, %p285;
	@%p286 bra 	$L__BB92_20;
	min.s64 	%rd425, %rd21, %rd425;
	mov.b16 	%rs371, 1;
	bra.uni 	$L__BB92_21;
$L__BB92_20:
	setp.eq.s16 	%p287, %rs315, 0;
	selp.b64 	%rd425, %rd21, %rd425, %p287;
	selp.b16 	%rs371, %rs15, %rs371, %p287;
$L__BB92_21:
	cvt.u32.u16 	%r416, %rs371;
	and.b32  	%r397, %r416, 255;
	mov.b32 	%r413, 2;
	mov.b32 	%r414, 31;
	mov.b32 	%r415, -1;
	// begin inline asm
	shfl.sync.down.b32 %r396, %r397, %r413, %r414, %r415;
	// end inline asm
	// begin inline asm
	shfl.sync.down.b32 %r401, %r402, %r413, %r414, %r415;
	// end inline asm
	mov.b64 	{%r407, %r412}, %rd425;
	// begin inline asm
	shfl.sync.down.b32 %r406, %r407, %r413, %r414, %r415;
	// end inline asm
	// begin inline asm
	shfl.sync.down.b32 %r411, %r412, %r413, %r414, %r415;
	// end inline asm
	mov.b64 	%rd25, {%r406, %r411};
	cvt.u16.u32 	%rs18, %r396;
	setp.gt.s32 	%p288, %r374, 29;
	@%p288 bra 	$L__BB92_25;
	and.b16  	%rs319, %rs371, 255;
	setp.eq.s16 	%p289, %rs319, 0;
	and.b16  	%rs320, %rs18, 255;
	setp.eq.s16 	%p290, %rs320, 0;
	or.pred  	%p291, %p289, %p290;
	@%p291 bra 	$L__BB92_24;
	min.s64 	%rd425, %rd25, %rd425;
	mov.b16 	%rs371, 1;
	bra.uni 	$L__BB92_25;
$L__BB92_24:
	setp.eq.s16 	%p292, %rs319, 0;
	selp.b64 	%rd425, %rd25, %rd425, %p292;
	selp.b16 	%rs371, %rs18, %rs371, %p292;
$L__BB92_25:
	cvt.u32.u16 	%r437, %rs371;
	and.b32  	%r418, %r437, 255;
	mov.b32 	%r434, 4;
	mov.b32 	%r435, 31;
	mov.b32 	%r436, -1;
	// begin inline asm
	shfl.sync.down.b32 %r417, %r418, %r434, %r435, %r436;
	// end inline asm
	// begin inline asm
	shfl.sync.down.b32 %r422, %r423, %r434, %r435, %r436;
	// end inline asm
	mov.b64 	{%r428, %r433}, %rd425;
	// begin inline asm
	shfl.sync.down.b32 %r427, %r428, %r434, %r435, %r436;
	// end inline asm
	// begin inline asm
	shfl.sync.down.b32 %r432, %r433, %r434, %r435, %r436;
	// end inline asm
	mov.b64 	%rd29, {%r427, %r432};
	cvt.u16.u32 	%rs21, %r417;
	setp.gt.s32 	%p293, %r374, 27;
	@%p293 bra 	$L__BB92_29;
	and.b16  	%rs323, %rs371, 255;
	setp.eq.s16 	%p294, %rs323, 0;
	and.b16  	%rs324, %rs21, 255;
	setp.eq.s16 	%p295, %rs324, 0;
	or.pred  	%p296, %p294, %p295;
	@%p296 bra 	$L__BB92_28;
	min.s64 	%rd425, %rd29, %rd425;
	mov.b16 	%rs371, 1;
	bra.uni 	$L__BB92_29;
$L__BB92_28:
	setp.eq.s16 	%p297, %rs323, 0;
	selp.b64 	%rd425, %rd29, %rd425, %p297;
	selp.b16 	%rs371, %rs21, %rs371, %p297;
$L__BB92_29:
	cvt.u32.u16 	%r458, %rs371;
	and.b32  	%r439, %r458, 255;
	mov.b32 	%r455, 8;
	mov.b32 	%r456, 31;
	mov.b32 	%r457, -1;
	// begin inline asm
	shfl.sync.down.b32 %r438, %r439, %r455, %r456, %r457;
	// end inline asm
	// begin inline asm
	shfl.sync.down.b32 %r443, %r444, %r455, %r456, %r457;
	// end inline asm
	mov.b64 	{%r449, %r454}, %rd425;
	// begin inline asm
	shfl.sync.down.b32 %r448, %r449, %r455, %r456, %r457;
	// end inline asm
	// begin inline asm
	shfl.sync.down.b32 %r453, %r454, %r455, %r456, %r457;
	// end inline asm
	mov.b64 	%rd33, {%r448, %r453};
	cvt.u16.u32 	%rs24, %r438;
	setp.gt.s32 	%p298, %r374, 23;
	@%p298 bra 	$L__BB92_33;
	and.b16  	%rs327, %rs371, 255;
	setp.eq.s16 	%p299, %rs327, 0;
	and.b16  	%rs328, %rs24, 255;
	setp.eq.s16 	%p300, %rs328, 0;
	or.pred  	%p301, %p299, %p300;
	@%p301 bra 	$L__BB92_32;
	min.s64 	%rd425, %rd33, %rd425;
	mov.b16 	%rs371, 1;
	bra.uni 	$L__BB92_33;
$L__BB92_32:
	setp.eq.s16 	%p302, %rs327, 0;
	selp.b64 	%rd425, %rd33, %rd425, %p302;
	selp.b16 	%rs371, %rs24, %rs371, %p302;
$L__BB92_33:
	cvt.u32.u16 	%r479, %rs371;
	and.b32  	%r460, %r479, 255;
	mov.b32 	%r476, 16;
	mov.b32 	%r477, 31;
	mov.b32 	%r478, -1;
	// begin inline asm
	shfl.sync.down.b32 %r459, %r460, %r476, %r477, %r478;
	// end inline asm
	// begin inline asm
	shfl.sync.down.b32 %r464, %r465, %r476, %r477, %r478;
	// end inline asm
	mov.b64 	{%r470, %r475}, %rd425;
	// begin inline asm
	shfl.sync.down.b32 %r469, %r470, %r476, %r477, %r478;
	// end inline asm
	// begin inline asm
	shfl.sync.down.b32 %r474, %r475, %r476, %r477, %r478;
	// end inline asm
	mov.b64 	%rd37, {%r469, %r474};
	cvt.u16.u32 	%rs27, %r459;
	setp.gt.s32 	%p303, %r374, 15;
	@%p303 bra 	$L__BB92_37;
	and.b16  	%rs331, %rs371, 255;
	setp.eq.s16 	%p304, %rs331, 0;
	and.b16  	%rs332, %rs27, 255;
	setp.eq.s16 	%p305, %rs332, 0;
	or.pred  	%p306, %p304, %p305;
	@%p306 bra 	$L__BB92_36;
	min.s64 	%rd425, %rd37, %rd425;
	mov.b16 	%rs371, 1;
	bra.uni 	$L__BB92_37;
$L__BB92_36:
	setp.eq.s16 	%p307, %rs331, 0;
	selp.b64 	%rd425, %rd37, %rd425, %p307;
	selp.b16 	%rs371, %rs27, %rs371, %p307;
$L__BB92_37:
	setp.ne.s32 	%p308, %r374, 0;
	@%p308 bra 	$L__BB92_39;
	shr.u32 	%r480, %r8, 1;
	and.b32  	%r481, %r480, 496;
	mov.u32 	%r482, _ZZN3cub18CUB_300001_SM_10006detail6reduce18DeviceReduceKernelINS2_10policy_hubIN4cuda3std3__45tupleIJblEEEyN6thrust24THRUST_300001_SM_1000_NS8cuda_cub9__find_if7functorIS9_EEE10Policy1000ENSB_12zip_iteratorINS8_IJNSD_26transform_input_iterator_tIbNSB_6detail15normal_iteratorINSB_10device_ptrIiEEEENSK_10functional5actorINSP_9compositeIJNSP_16operator_adaptorINS7_8equal_toIvEEEENSQ_INSP_8argumentILj0EEEEENSQ_INSP_5valueIiEEEEEEEEEEENSB_17counting_iteratorIlNSB_11use_defaultES16_S16_EEEEEEEySF_S9_NS7_10__identityEEEvT0_PT3_T1_NS0_13GridEvenShareIS1E_EET2_T4_E12temp_storage;
	add.s32 	%r483, %r482, %r481;
	st.shared.u8 	[%r483+8], %rs371;
	st.shared.u64 	[%r483+16], %rd425;
$L__BB92_39:
	bar.sync 	0;
	setp.ne.s32 	%p309, %r8, 0;
	@%p309 bra 	$L__BB92_118;
	ld.shared.u8 	%rs335, [_ZZN3cub18CUB_300001_SM_10006detail6reduce18DeviceReduceKernelINS2_10policy_hubIN4cuda3std3__45tupleIJblEEEyN6thrust24THRUST_300001_SM_1000_NS8cuda_cub9__find_if7functorIS9_EEE10Policy1000ENSB_12zip_iteratorINS8_IJNSD_26transform_input_iterator_tIbNSB_6detail15normal_iteratorINSB_10device_ptrIiEEEENSK_10functional5actorINSP_9compositeIJNSP_16operator_adaptorINS7_8equal_toIvEEEENSQ_INSP_8argumentILj0EEEEENSQ_INSP_5valueIiEEEEEEEEEEENSB_17counting_iteratorIlNSB_11use_defaultES16_S16_EEEEEEEySF_S9_NS7_10__identityEEEvT0_PT3_T1_NS0_13GridEvenShareIS1E_EET2_T4_E12temp_storage+24];
	ld.shared.u64 	%rd385, [_ZZN3cub18CUB_300001_SM_10006detail6reduce18DeviceReduceKernelINS2_10policy_hubIN4cuda3std3__45tupleIJblEEEyN6thrust24THRUST_300001_SM_1000_NS8cuda_cub9__find_if7functorIS9_EEE10Policy1000ENSB_12zip_iteratorINS8_IJNSD_26transform_input_iterator_tIbNSB_6detail15normal_iteratorINSB_10device_ptrIiEEEENSK_10functional5actorINSP_9compositeIJNSP_16operator_adaptorINS7_8equal_toIvEEEENSQ_INSP_8argumentILj0EEEEENSQ_INSP_5valueIiEEEEEEEEEEENSB_17counting_iteratorIlNSB_11use_defaultES16_S16_EEEEEEEySF_S9_NS7_10__identityEEEvT0_PT3_T1_NS0_13GridEvenShareIS1E_EET2_T4_E12temp_storage+32];
	and.b16  	%rs336, %rs371, 255;
	setp.eq.s16 	%p310, %rs336, 0;
	setp.eq.s16 	%p311, %rs335, 0;
	min.s64 	%rd386, %rd385, %rd425;
	selp.b16 	%rs337, %rs371, 1, %p311;
	selp.b16 	%rs338, %rs335, %rs337, %p310;
	and.b16  	%rs339, %rs338, 255;
	selp.b64 	%rd387, %rd425, %rd386, %p311;
	selp.b64 	%rd388, %rd385, %rd387, %p310;
	ld.shared.u8 	%rs340, [_ZZN3cub18CUB_300001_SM_10006detail6reduce18DeviceReduceKernelINS2_10policy_hubIN4cuda3std3__45tupleIJblEEEyN6thrust24THRUST_300001_SM_1000_NS8cuda_cub9__find_if7functorIS9_EEE10Policy1000ENSB_12zip_iteratorINS8_IJNSD_26transform_input_iterator_tIbNSB_6detail15normal_iteratorINSB_10device_ptrIiEEEENSK_10functional5actorINSP_9compositeIJNSP_16operator_adaptorINS7_8equal_toIvEEEENSQ_INSP_8argumentILj0EEEEENSQ_INSP_5valueIiEEEEEEEEEEENSB_17counting_iteratorIlNSB_11use_defaultES16_S16_EEEEEEEySF_S9_NS7_10__identityEEEvT0_PT3_T1_NS0_13GridEvenShareIS1E_EET2_T4_E12temp_storage+40];
	ld.shared.u64 	%rd389, [_ZZN3cub18CUB_300001_SM_10006detail6reduce18DeviceReduceKernelINS2_10policy_hubIN4cuda3std3__45tupleIJblEEEyN6thrust24THRUST_300001_SM_1000_NS8cuda_cub9__find_if7functorIS9_EEE10Policy1000ENSB_12zip_iteratorINS8_IJNSD_26transform_input_iterator_tIbNSB_6detail15normal_iteratorINSB_10device_ptrIiEEEENSK_10functional5actorINSP_9compositeIJNSP_16operator_adaptorINS7_8equal_toIvEEEENSQ_INSP_8argumentILj0EEEEENSQ_INSP_5valueIiEEEEEEEEEEENSB_17counting_iteratorIlNSB_11use_defaultES16_S16_EEEEEEEySF_S9_NS7_10__identityEEEvT0_PT3_T1_NS0_13GridEvenShareIS1E_EET2_T4_E12temp_storage+48];
	setp.eq.s16 	%p312, %rs339, 0;
	setp.eq.s16 	%p313, %rs340, 0;
	min.s64 	%rd390, %rd389, %rd388;
	selp.b16 	%rs341, %rs338, 1, %p313;
	selp.b16 	%rs342, %rs340, %rs341, %p312;
	and.b16  	%rs343, %rs342, 255;
	selp.b64 	%rd391, %rd388, %rd390, %p313;
	selp.b64 	%rd392, %rd389, %rd391, %p312;
	ld.shared.u8 	%rs344, [_ZZN3cub18CUB_300001_SM_10006detail6reduce18DeviceReduceKernelINS2_10policy_hubIN4cuda3std3__45tupleIJblEEEyN6thrust24THRUST_300001_SM_1000_NS8cuda_cub9__find_if7functorIS9_EEE10Policy1000ENSB_12zip_iteratorINS8_IJNSD_26transform_input_iterator_tIbNSB_6detail15normal_iteratorINSB_10device_ptrIiEEEENSK_10functional5actorINSP_9compositeIJNSP_16operator_adaptorINS7_8equal_toIvEEEENSQ_INSP_8argumentILj0EEEEENSQ_INSP_5valueIiEEEEEEEEEEENSB_17counting_iteratorIlNSB_11use_defaultES16_S16_EEEEEEEySF_S9_NS7_10__identityEEEvT0_PT3_T1_NS0_13GridEvenShareIS1E_EET2_T4_E12temp_storage+56];
	ld.shared.u64 	%rd393, [_ZZN3cub18CUB_300001_SM_10006detail6reduce18DeviceReduceKernelINS2_10policy_hubIN4cuda3std3__45tupleIJblEEEyN6thrust24THRUST_300001_SM_1000_NS8cuda_cub9__find_if7functorIS9_EEE10Policy1000ENSB_12zip_iteratorINS8_IJNSD_26transform_input_iterator_tIbNSB_6detail15normal_iteratorINSB_10device_ptrIiEEEENSK_10functional5actorINSP_9compositeIJNSP_16operator_adaptorINS7_8equal_toIvEEEENSQ_INSP_8argumentILj0EEEEENSQ_INSP_5valueIiEEEEEEEEEEENSB_17counting_iteratorIlNSB_11use_defaultES16_S16_EEEEEEEySF_S9_NS7_10__identityEEEvT0_PT3_T1_NS0_13GridEvenShareIS1E_EET2_T4_E12temp_storage+64];
	setp.eq.s16 	%p314, %rs343, 0;
	setp.eq.s16 	%p315, %rs344, 0;
	min.s64 	%rd394, %rd393, %rd392;
	selp.b16 	%rs345, %rs342, 1, %p315;
	selp.b16 	%rs346, %rs344, %rs345, %p314;
	and.b16  	%rs347, %rs346, 255;
	selp.b64 	%rd395, %rd392, %rd394, %p315;
	selp.b64 	%rd396, %rd393, %rd395, %p314;
	ld.shared.u8 	%rs348, [_ZZN3cub18CUB_300001_SM_10006detail6reduce18DeviceReduceKernelINS2_10policy_hubIN4cuda3std3__45tupleIJblEEEyN6thrust24THRUST_300001_SM_1000_NS8cuda_cub9__find_if7functorIS9_EEE10Policy1000ENSB_12zip_iteratorINS8_IJNSD_26transform_input_iterator_tIbNSB_6detail15normal_iteratorINSB_10device_ptrIiEEEENSK_10functional5actorINSP_9compositeIJNSP_16operator_adaptorINS7_8equal_toIvEEEENSQ_INSP_8argumentILj0EEEEENSQ_INSP_5valueIiEEEEEEEEEEENSB_17counting_iteratorIlNSB_11use_defaultES16_S16_EEEEEEEySF_S9_NS7_10__identityEEEvT0_PT3_T1_NS0_13GridEvenShareIS1E_EET2_T4_E12temp_storage+72];
	ld.shared.u64 	%rd397, [_ZZN3cub18CUB_300001_SM_10006detail6reduce18DeviceReduceKernelINS2_10policy_hubIN4cuda3std3__45tupleIJblEEEyN6thrust24THRUST_300001_SM_1000_NS8cuda_cub9__find_if7functorIS9_EEE10Policy1000ENSB_12zip_iteratorINS8_IJNSD_26transform_input_iterator_tIbNSB_6detail15normal_iteratorINSB_10device_ptrIiEEEENSK_10functional5actorINSP_9compositeIJNSP_16operator_adaptorINS7_8equal_toIvEEEENSQ_INSP_8argumentILj0EEEEENSQ_INSP_5valueIiEEEEEEEEEEENSB_17counting_iteratorIlNSB_11use_defaultES16_S16_EEEEEEEySF_S9_NS7_10__identityEEEvT0_PT3_T1_NS0_13GridEvenShareIS1E_EET2_T4_E12temp_storage+80];
	setp.eq.s16 	%p316, %rs347, 0;
	setp.eq.s16 	%p317, %rs348, 0;
	min.s64 	%rd398, %rd397, %rd396;
	selp.b16 	%rs349, %rs346, 1, %p317;
	selp.b16 	%rs350, %rs348, %rs349, %p316;
	and.b16  	%rs351, %rs350, 255;
	selp.b64 	%rd399, %rd396, %rd398, %p317;
	selp.b64 	%rd400, %rd397, %rd399, %p316;
	ld.shared.u8 	%rs352, [_ZZN3cub18CUB_300001_SM_10006detail6reduce18DeviceReduceKernelINS2_10policy_hubIN4cuda3std3__45tupleIJblEEEyN6thrust24THRUST_300001_SM_1000_NS8cuda_cub9__find_if7functorIS9_EEE10Policy1000ENSB_12zip_iteratorINS8_IJNSD_26transform_input_iterator_tIbNSB_6detail15normal_iteratorINSB_10device_ptrIiEEEENSK_10functional5actorINSP_9compositeIJNSP_16operator_adaptorINS7_8equal_toIvEEEENSQ_INSP_8argumentILj0EEEEENSQ_INSP_5valueIiEEEEEEEEEEENSB_17counting_iteratorIlNSB_11use_defaultES16_S16_EEEEEEEySF_S9_NS7_10__identityEEEvT0_PT3_T1_NS0_13GridEvenShareIS1E_EET2_T4_E12temp_storage+88];
	ld.shared.u64 	%rd401, [_ZZN3cub18CUB_300001_SM_10006detail6reduce18DeviceReduceKernelINS2_10policy_hubIN4cuda3std3__45tupleIJblEEEyN6thrust24THRUST_300001_SM_1000_NS8cuda_cub9__find_if7functorIS9_EEE10Policy1000ENSB_12zip_iteratorINS8_IJNSD_26transform_input_iterator_tIbNSB_6detail15normal_iteratorINSB_10device_ptrIiEEEENSK_10functional5actorINSP_9compositeIJNSP_16operator_adaptorINS7_8equal_toIvEEEENSQ_INSP_8argumentILj0EEEEENSQ_INSP_5valueIiEEEEEEEEEEENSB_17counting_iteratorIlNSB_11use_defaultES16_S16_EEEEEEEySF_S9_NS7_10__identityEEEvT0_PT3_T1_NS0_13GridEvenShareIS1E_EET2_T4_E12temp_storage+96];
	setp.eq.s16 	%p318, %rs351, 0;
	setp.eq.s16 	%p319, %rs352, 0;
	min.s64 	%rd402, %rd401, %rd400;
	selp.b16 	%rs353, %rs350, 1, %p319;
	selp.b16 	%rs354, %rs352, %rs353, %p318;
	and.b16  	%rs355, %rs354, 255;
	selp.b64 	%rd403, %rd400, %rd402, %p319;
	selp.b64 	%rd404, %rd401, %rd403, %p318;
	ld.shared.u8 	%rs356, [_ZZN3cub18CUB_300001_SM_10006detail6reduce18DeviceReduceKernelINS2_10policy_hubIN4cuda3std3__45tupleIJblEEEyN6thrust24THRUST_300001_SM_1000_NS8cuda_cub9__find_if7functorIS9_EEE10Policy1000ENSB_12zip_iteratorINS8_IJNSD_26transform_input_iterator_tIbNSB_6detail15normal_iteratorINSB_10device_ptrIiEEEENSK_10functional5actorINSP_9compositeIJNSP_16operator_adaptorINS7_8equal_toIvEEEENSQ_INSP_8argumentILj0EEEEENSQ_INSP_5valueIiEEEEEEEEEEENSB_17counting_iteratorIlNSB_11use_defaultES16_S16_EEEEEEEySF_S9_NS7_10__identityEEEvT0_PT3_T1_NS0_13GridEvenShareIS1E_EET2_T4_E12temp_storage+104];
	ld.shared.u64 	%rd405, [_ZZN3cub18CUB_300001_SM_10006detail6reduce18DeviceReduceKernelINS2_10policy_hubIN4cuda3std3__45tupleIJblEEEyN6thrust24THRUST_300001_SM_1000_NS8cuda_cub9__find_if7functorIS9_EEE10Policy1000ENSB_12zip_iteratorINS8_IJNSD_26transform_input_iterator_tIbNSB_6detail15normal_iteratorINSB_10device_ptrIiEEEENSK_10functional5actorINSP_9compositeIJNSP_16operator_adaptorINS7_8equal_toIvEEEENSQ_INSP_8argumentILj0EEEEENSQ_INSP_5valueIiEEEEEEEEEEENSB_17counting_iteratorIlNSB_11use_defaultES16_S16_EEEEEEEySF_S9_NS7_10__identityEEEvT0_PT3_T1_NS0_13GridEvenShareIS1E_EET2_T4_E12temp_storage+112];
	setp.eq.s16 	%p320, %rs355, 0;
	setp.eq.s16 	%p321, %rs356, 0;
	min.s64 	%rd406, %rd405, %rd404;
	selp.b16 	%rs357, %rs354, 1, %p321;
	selp.b16 	%rs358, %rs356, %rs357, %p320;
	and.b16  	%rs359, %rs358, 255;
	selp.b64 	%rd407, %rd404, %rd406, %p321;
	selp.b64 	%rd408, %rd405, %rd407, %p320;
	ld.shared.u8 	%rs360, [_ZZN3cub18CUB_300001_SM_10006detail6reduce18DeviceReduceKernelINS2_10policy_hubIN4cuda3std3__45tupleIJblEEEyN6thrust24THRUST_300001_SM_1000_NS8cuda_cub9__find_if7functorIS9_EEE10Policy1000ENSB_12zip_iteratorINS8_IJNSD_26transform_input_iterator_tIbNSB_6detail15normal_iteratorINSB_10device_ptrIiEEEENSK_10functional5actorINSP_9compositeIJNSP_16operator_adaptorINS7_8equal_toIvEEEENSQ_INSP_8argumentILj0EEEEENSQ_INSP_5valueIiEEEEEEEEEEENSB_17counting_iteratorIlNSB_11use_defaultES16_S16_EEEEEEEySF_S9_NS7_10__identityEEEvT0_PT3_T1_NS0_13GridEvenShareIS1E_EET2_T4_E12temp_storage+120];
	ld.shared.u64 	%rd409, [_ZZN3cub18CUB_300001_SM_10006detail6reduce18DeviceReduceKernelINS2_10policy_hubIN4cuda3std3__45tupleIJblEEEyN6thrust24THRUST_300001_SM_1000_NS8cuda_cub9__find_if7functorIS9_EEE10Policy1000ENSB_12zip_iteratorINS8_IJNSD_26transform_input_iterator_tIbNSB_6detail15normal_iteratorINSB_10device_ptrIiEEEENSK_10functional5actorINSP_9compositeIJNSP_16operator_adaptorINS7_8equal_toIvEEEENSQ_INSP_8argumentILj0EEEEENSQ_INSP_5valueIiEEEEEEEEEEENSB_17counting_iteratorIlNSB_11use_defaultES16_S16_EEEEEEEySF_S9_NS7_10__identityEEEvT0_PT3_T1_NS0_13GridEvenShareIS1E_EET2_T4_E12temp_storage+128];
	setp.eq.s16 	%p322, %rs359, 0;
	setp.eq.s16 	%p323, %rs360, 0;
	min.s64 	%rd410, %rd409, %rd408;
	selp.b16 	%rs361, %rs358, 1, %p323;
	selp.b16 	%rs371, %rs360, %rs361, %p322;
	selp.b64 	%rd411, %rd408, %rd410, %p323;
	selp.b64 	%rd425, %rd409, %rd411, %p322;
	bra.uni 	$L__BB92_118;
$L__BB92_41:
	// begin inline asm
	mov.u32 %r256, %laneid;
	// end inline asm
	and.b32  	%r277, %r8, 992;
	add.s32 	%r278, %r277, 32;
	setp.gt.s32 	%p234, %r278, %r7;
	not.b32 	%r279, %r277;
	add.s32 	%r280, %r7, %r279;
	selp.b32 	%r275, %r280, 31, %p234;
	cvt.u32.u16 	%r281, %rs371;
	and.b32  	%r258, %r281, 255;
	mov.b32 	%r274, 1;
	mov.b32 	%r276, -1;
	// begin inline asm
	shfl.sync.down.b32 %r257, %r258, %r274, %r275, %r276;
	// end inline asm
	// begin inline asm
	shfl.sync.down.b32 %r262, %r263, %r274, %r275, %r276;
	// end inline asm
	mov.b64 	{%r268, %r273}, %rd425;
	// begin inline asm
	shfl.sync.down.b32 %r267, %r268, %r274, %r275, %r276;
	// end inline asm
	// begin inline asm
	shfl.sync.down.b32 %r272, %r273, %r274, %r275, %r276;
	// end inline asm
	mov.b64 	%rd42, {%r267, %r272};
	cvt.u16.u32 	%rs31, %r257;
	setp.ge.s32 	%p235, %r256, %r275;
	@%p235 bra 	$L__BB92_45;
	and.b16  	%rs274, %rs371, 255;
	setp.eq.s16 	%p236, %rs274, 0;
	and.b16  	%rs275, %rs31, 255;
	setp.eq.s16 	%p237, %rs275, 0;
	or.pred  	%p238, %p236, %p237;
	@%p238 bra 	$L__BB92_44;
	min.s64 	%rd425, %rd42, %rd425;
	mov.b16 	%rs371, 1;
	bra.uni 	$L__BB92_45;
$L__BB92_44:
	setp.eq.s16 	%p239, %rs274, 0;
	selp.b16 	%rs371, %rs31, %rs371, %p239;
	selp.b64 	%rd425, %rd42, %rd425, %p239;
$L__BB92_45:
	cvt.u32.u16 	%r302, %rs371;
	and.b32  	%r283, %r302, 255;
	mov.b32 	%r299, 2;
	mov.b32 	%r301, -1;
	// begin inline asm
	shfl.sync.down.b32 %r282, %r283, %r299, %r275, %r301;
	// end inline asm
	// begin inline asm
	shfl.sync.down.b32 %r287, %r288, %r299, %r275, %r301;
	// end inline asm
	mov.b64 	{%r293, %r298}, %rd425;
	// begin inline asm
	shfl.sync.down.b32 %r292, %r293, %r299, %r275, %r301;
	// end inline asm
	// begin inline asm
	shfl.sync.down.b32 %r297, %r298, %r299, %r275, %r301;
	// end inline asm
	mov.b64 	%rd46, {%r292, %r297};
	cvt.u16.u32 	%rs34, %r282;
	add.s32 	%r303, %r256, 2;
	setp.gt.s32 	%p240, %r303, %r275;
	@%p240 bra 	$L__BB92_49;
	and.b16  	%rs278, %rs371, 255;
	setp.eq.s16 	%p241, %rs278, 0;
	and.b16  	%rs279, %rs34, 255;
	setp.eq.s16 	%p242, %rs279, 0;
	or.pred  	%p243, %p241, %p242;
	@%p243 bra 	$L__BB92_48;
	min.s64 	%rd425, %rd46, %rd425;
	mov.b16 	%rs371, 1;
	bra.uni 	$L__BB92_49;
$L__BB92_48:
	setp.eq.s16 	%p244, %rs278, 0;
	selp.b16 	%rs371, %rs34, %rs371, %p244;
	selp.b64 	%rd425, %rd46, %rd425, %p244;
$L__BB92_49:
	cvt.u32.u16 	%r324, %rs371;
	and.b32  	%r305, %r324, 255;
	mov.b32 	%r321, 4;
	mov.b32 	%r323, -1;
	// begin inline asm
	shfl.sync.down.b32 %r304, %r305, %r321, %r275, %r323;
	// end inline asm
	// begin inline asm
	shfl.sync.down.b32 %r309, %r310, %r321, %r275, %r323;
	// end inline asm
	mov.b64 	{%r315, %r320}, %rd425;
	// begin inline asm
	shfl.sync.down.b32 %r314, %r315, %r321, %r275, %r323;
	// end inline asm
	// begin inline asm
	shfl.sync.down.b32 %r319, %r320, %r321, %r275, %r323;
	// end inline asm
	mov.b64 	%rd50, {%r314, %r319};
	cvt.u16.u32 	%rs37, %r304;
	add.s32 	%r325, %r256, 4;
	setp.gt.s32 	%p245, %r325, %r275;
	@%p245 bra 	$L__BB92_53;
	and.b16  	%rs282, %rs371, 255;
	setp.eq.s16 	%p246, %rs282, 0;
	and.b16  	%rs283, %rs37, 255;
	setp.eq.s16 	%p247, %rs283, 0;
	or.pred  	%p248, %p246, %p247;
	@%p248 bra 	$L__BB92_52;
	min.s64 	%rd425, %rd50, %rd425;
	mov.b16 	%rs371, 1;
	bra.uni 	$L__BB92_53;
$L__BB92_52:
	setp.eq.s16 	%p249, %rs282, 0;
	selp.b16 	%rs371, %rs37, %rs371, %p249;
	selp.b64 	%rd425, %rd50, %rd425, %p249;
$L__BB92_53:
	cvt.u32.u16 	%r346, %rs371;
	and.b32  	%r327, %r346, 255;
	mov.b32 	%r343, 8;
	mov.b32 	%r345, -1;
	// begin inline asm
	shfl.sync.down.b32 %r326, %r327, %r343, %r275, %r345;
	// end inline asm
	// begin inline asm
	shfl.sync.down.b32 %r331, %r332, %r343, %r275, %r345;
	// end inline asm
	mov.b64 	{%r337, %r342}, %rd425;
	// begin inline asm
	shfl.sync.down.b32 %r336, %r337, %r343, %r275, %r345;
	// end inline asm
	// begin inline asm
	shfl.sync.down.b32 %r341, %r342, %r343, %r275, %r345;
	// end inline asm
	mov.b64 	%rd54, {%r336, %r341};
	cvt.u16.u32 	%rs40, %r326;
	add.s32 	%r347, %r256, 8;
	setp.gt.s32 	%p250, %r347, %r275;
	@%p250 bra 	$L__BB92_57;
	and.b16  	%rs286, %rs371, 255;
	setp.eq.s16 	%p251, %rs286, 0;
	and.b16  	%rs287, %rs40, 255;
	setp.eq.s16 	%p252, %rs287, 0;
	or.pred  	%p253, %p251, %p252;
	@%p253 bra 	$L__BB92_56;
	min.s64 	%rd425, %rd54, %rd425;
	mov.b16 	%rs371, 1;
	bra.uni 	$L__BB92_57;
$L__BB92_56:
	setp.eq.s16 	%p254, %rs286, 0;
	selp.b16 	%rs371, %rs40, %rs371, %p254;
	selp.b64 	%rd425, %rd54, %rd425, %p254;
$L__BB92_57:
	cvt.u32.u16 	%r368, %rs371;
	and.b32  	%r349, %r368, 255;
	mov.b32 	%r365, 16;
	mov.b32 	%r367, -1;
	// begin inline asm
	shfl.sync.down.b32 %r348, %r349, %r365, %r275, %r367;
	// end inline asm
	// begin inline asm
	shfl.sync.down.b32 %r353, %r354, %r365, %r275, %r367;
	// end inline asm
	mov.b64 	{%r359, %r364}, %rd425;
	// begin inline asm
	shfl.sync.down.b32 %r358, %r359, %r365, %r275, %r367;
	// end inline asm
	// begin inline asm
	shfl.sync.down.b32 %r363, %r364, %r365, %r275, %r367;
	// end inline asm
	mov.b64 	%rd58, {%r358, %r363};
	cvt.u16.u32 	%rs43, %r348;
	add.s32 	%r369, %r256, 16;
	setp.gt.s32 	%p255, %r369, %r275;
	@%p255 bra 	$L__BB92_61;
	and.b16  	%rs290, %rs371, 255;
	setp.eq.s16 	%p256, %rs290, 0;
	and.b16  	%rs291, %rs43, 255;
	setp.eq.s16 	%p257, %rs291, 0;
	or.pred  	%p258, %p256, %p257;
	@%p258 bra 	$L__BB92_60;
	min.s64 	%rd425, %rd58, %rd425;
	mov.b16 	%rs371, 1;
	bra.uni 	$L__BB92_61;
$L__BB92_60:
	setp.eq.s16 	%p259, %rs290, 0;
	selp.b16 	%rs371, %rs43, %rs371, %p259;
	selp.b64 	%rd425, %rd58, %rd425, %p259;
$L__BB92_61:
	setp.ne.s32 	%p260, %r256, 0;
	@%p260 bra 	$L__BB92_63;
	shr.u32 	%r370, %r8, 1;
	and.b32  	%r371, %r370, 496;
	mov.u32 	%r372, _ZZN3cub18CUB_300001_SM_10006detail6reduce18DeviceReduceKernelINS2_10policy_hubIN4cuda3std3__45tupleIJblEEEyN6thrust24THRUST_300001_SM_1000_NS8cuda_cub9__find_if7functorIS9_EEE10Policy1000ENSB_12zip_iteratorINS8_IJNSD_26transform_input_iterator_tIbNSB_6detail15normal_iteratorINSB_10device_ptrIiEEEENSK_10functional5actorINSP_9compositeIJNSP_16operator_adaptorINS7_8equal_toIvEEEENSQ_INSP_8argumentILj0EEEEENSQ_INSP_5valueIiEEEEEEEEEEENSB_17counting_iteratorIlNSB_11use_defaultES16_S16_EEEEEEEySF_S9_NS7_10__identityEEEvT0_PT3_T1_NS0_13GridEvenShareIS1E_EET2_T4_E12temp_storage;
	add.s32 	%r373, %r372, %r371;
	st.shared.u8 	[%r373+8], %rs371;
	st.shared.u64 	[%r373+16], %rd425;
$L__BB92_63:
	bar.sync 	0;
	setp.ne.s32 	%p261, %r8, 0;
	@%p261 bra 	$L__BB92_118;
	setp.lt.s32 	%p262, %r7, 33;
	@%p262 bra 	$L__BB92_66;
	ld.shared.u8 	%rs294, [_ZZN3cub18CUB_300001_SM_10006detail6reduce18DeviceReduceKernelINS2_10policy_hubIN4cuda3std3__45tupleIJblEEEyN6thrust24THRUST_300001_SM_1000_NS8cuda_cub9__find_if7functorIS9_EEE10Policy1000ENSB_12zip_iteratorINS8_IJNSD_26transform_input_iterator_tIbNSB_6detail15normal_iteratorINSB_10device_ptrIiEEEENSK_10functional5actorINSP_9compositeIJNSP_16operator_adaptorINS7_8equal_toIvEEEENSQ_INSP_8argumentILj0EEEEENSQ_INSP_5valueIiEEEEEEEEEEENSB_17counting_iteratorIlNSB_11use_defaultES16_S16_EEEEEEEySF_S9_NS7_10__identityEEEvT0_PT3_T1_NS0_13GridEvenShareIS1E_EET2_T4_E12temp_storage+24];
	ld.shared.u64 	%rd364, [_ZZN3cub18CUB_300001_SM_10006detail6reduce18DeviceReduceKernelINS2_10policy_hubIN4cuda3std3__45tupleIJblEEEyN6thrust24THRUST_300001_SM_1000_NS8cuda_cub9__find_if7functorIS9_EEE10Policy1000ENSB_12zip_iteratorINS8_IJNSD_26transform_input_iterator_tIbNSB_6detail15normal_iteratorINSB_10device_ptrIiEEEENSK_10functional5actorINSP_9compositeIJNSP_16operator_adaptorINS7_8equal_toIvEEEENSQ_INSP_8argumentILj0EEEEENSQ_INSP_5valueIiEEEEEEEEEEENSB_17counting_iteratorIlNSB_11use_defaultES16_S16_EEEEEEEySF_S9_NS7_10__identityEEEvT0_PT3_T1_NS0_13GridEvenShareIS1E_EET2_T4_E12temp_storage+32];
	and.b16  	%rs295, %rs371, 255;
	setp.eq.s16 	%p263, %rs295, 0;
	setp.eq.s16 	%p264, %rs294, 0;
	min.s64 	%rd365, %rd364, %rd425;
	selp.b16 	%rs296, %rs371, 1, %p264;
	selp.b16 	%rs371, %rs294, %rs296, %p263;
	selp.b64 	%rd366, %rd425, %rd365, %p264;
	selp.b64 	%rd425, %rd364, %rd366, %p263;
$L__BB92_66:
	setp.lt.s32 	%p265, %r7, 65;
	@%p265 bra 	$L__BB92_68;
	ld.shared.u8 	%rs297, [_ZZN3cub18CUB_300001_SM_10006detail6reduce18DeviceReduceKernelINS2_10policy_hubIN4cuda3std3__45tupleIJblEEEyN6thrust24THRUST_300001_SM_1000_NS8cuda_cub9__find_if7functorIS9_EEE10Policy1000ENSB_12zip_iteratorINS8_IJNSD_26transform_input_iterator_tIbNSB_6detail15normal_iteratorINSB_10device_ptrIiEEEENSK_10functional5actorINSP_9compositeIJNSP_16operator_adaptorINS7_8equal_toIvEEEENSQ_INSP_8argumentILj0EEEEENSQ_INSP_5valueIiEEEEEEEEEEENSB_17counting_iteratorIlNSB_11use_defaultES16_S16_EEEEEEEySF_S9_NS7_10__identityEEEvT0_PT3_T1_NS0_13GridEvenShareIS1E_EET2_T4_E12temp_storage+40];
	ld.shared.u64 	%rd367, [_ZZN3cub18CUB_300001_SM_10006detail6reduce18DeviceReduceKernelINS2_10policy_hubIN4cuda3std3__45tupleIJblEEEyN6thrust24THRUST_300001_SM_1000_NS8cuda_cub9__find_if7functorIS9_EEE10Policy1000ENSB_12zip_iteratorINS8_IJNSD_26transform_input_iterator_tIbNSB_6detail15normal_iteratorINSB_10device_ptrIiEEEENSK_10functional5actorINSP_9compositeIJNSP_16operator_adaptorINS7_8equal_toIvEEEENSQ_INSP_8argumentILj0EEEEENSQ_INSP_5valueIiEEEEEEEEEEENSB_17counting_iteratorIlNSB_11use_defaultES16_S16_EEEEEEEySF_S9_NS7_10__identityEEEvT0_PT3_T1_NS0_13GridEvenShareIS1E_EET2_T4_E12temp_storage+48];
	and.b16  	%rs298, %rs371, 255;
	setp.eq.s16 	%p266, %rs298, 0;
	setp.eq.s16 	%p267, %rs297, 0;
	min.s64 	%rd368, %rd367, %rd425;
	selp.b16 	%rs299, %rs371, 1, %p267;
	selp.b16 	%rs371, %rs297, %rs299, %p266;
	selp.b64 	%rd369, %rd425, %rd368, %p267;
	selp.b64 	%rd425, %rd367, %rd369, %p266;
$L__BB92_68:
	setp.lt.s32 	%p268, %r7, 97;
	@%p268 bra 	$L__BB92_70;
	ld.shared.u8 	%rs300, [_ZZN3cub18CUB_300001_SM_10006detail6reduce18DeviceReduceKernelINS2_10policy_hubIN4cuda3std3__45tupleIJblEEEyN6thrust24THRUST_300001_SM_1000_NS8cuda_cub9__find_if7functorIS9_EEE10Policy1000ENSB_12zip_iteratorINS8_IJNSD_26transform_input_iterator_tIbNSB_6detail15normal_iteratorINSB_10device_ptrIiEEEENSK_10functional5actorINSP_9compositeIJNSP_16operator_adaptorINS7_8equal_toIvEEEENSQ_INSP_8argumentILj0EEEEENSQ_INSP_5valueIiEEEEEEEEEEENSB_17counting_iteratorIlNSB_11use_defaultES16_S16_EEEEEEEySF_S9_NS7_10__identityEEEvT0_PT3_T1_NS0_13GridEvenShareIS1E_EET2_T4_E12temp_storage+56];
	ld.shared.u64 	%rd370, [_ZZN3cub18CUB_300001_SM_10006detail6reduce18DeviceReduceKernelINS2_10policy_hubIN4cuda3std3__45tupleIJblEEEyN6thrust24THRUST_300001_SM_1000_NS8cuda_cub9__find_if7functorIS9_EEE10Policy1000ENSB_12zip_iteratorINS8_IJNSD_26transform_input_iterator_tIbNSB_6detail15normal_iteratorINSB_10device_ptrIiEEEENSK_10functional5actorINSP_9compositeIJNSP_16operator_adaptorINS7_8equal_toIvEEEENSQ_INSP_8argumentILj0EEEEENSQ_INSP_5valueIiEEEEEEEEEEENSB_17counting_iteratorIlNSB_11use_defaultES16_S16_EEEEEEEySF_S9_NS7_10__identityEEEvT0_PT3_T1_NS0_13GridEvenShareIS1E_EET2_T4_E12temp_storage+64];
	and.b16  	%rs301, %rs371, 255;
	setp.eq.s16 	%p269, %rs301, 0;
	setp.eq.s16 	%p270, %rs300, 0;
	min.s64 	%rd371, %rd370, %rd425;
	selp.b16 	%rs302, %rs371, 1, %p270;
	selp.b16 	%rs371, %rs300, %rs302, %p269;
	selp.b64 	%rd372, %rd425, %rd371, %p270;
	selp.b64 	%rd425, %rd370, %rd372, %p269;
$L__BB92_70:
	setp.lt.s32 	%p271, %r7, 129;
	@%p271 bra 	$L__BB92_72;
	ld.shared.u8 	%rs303, [_ZZN3cub18CUB_300001_SM_10006detail6reduce18DeviceReduceKernelINS2_10policy_hubIN4cuda3std3__45tupleIJblEEEyN6thrust24THRUST_300001_SM_1000_NS8cuda_cub9__find_if7functorIS9_EEE10Policy1000ENSB_12zip_iteratorINS8_IJNSD_26transform_input_iterator_tIbNSB_6detail15normal_iteratorINSB_10device_ptrIiEEEENSK_10functional5actorINSP_9compositeIJNSP_16operator_adaptorINS7_8equal_toIvEEEENSQ_INSP_8argumentILj0EEEEENSQ_INSP_5valueIiEEEEEEEEEEENSB_17counting_iteratorIlNSB_11use_defaultES16_S16_EEEEEEEySF_S9_NS7_10__identityEEEvT0_PT3_T1_NS0_13GridEvenShareIS1E_EET2_T4_E12temp_storage+72];
	ld.shared.u64 	%rd373, [_ZZN3cub18CUB_300001_SM_10006detail6reduce18DeviceReduceKernelINS2_10policy_hubIN4cuda3std3__45tupleIJblEEEyN6thrust24THRUST_300001_SM_1000_NS8cuda_cub9__find_if7functorIS9_EEE10Policy1000ENSB_12zip_iteratorINS8_IJNSD_26transform_input_iterator_tIbNSB_6detail15normal_iteratorINSB_10device_ptrIiEEEENSK_10functional5actorINSP_9compositeIJNSP_16operator_adaptorINS7_8equal_toIvEEEENSQ_INSP_8argumentILj0EEEEENSQ_INSP_5valueIiEEEEEEEEEEENSB_17counting_iteratorIlNSB_11use_defaultES16_S16_EEEEEEEySF_S9_NS7_10__identityEEEvT0_PT3_T1_NS0_13GridEvenShareIS1E_EET2_T4_E12temp_storage+80];
	and.b16  	%rs304, %rs371, 255;
	setp.eq.s16 	%p272, %rs304, 0;
	setp.eq.s16 	%p273, %rs303, 0;
	min.s64 	%rd374, %rd373, %rd425;
	selp.b16 	%rs305, %rs371, 1, %p273;
	selp.b16 	%rs371, %rs303, %rs305, %p272;
	selp.b64 	%rd375, %rd425, %rd374, %p273;
	selp.b64 	%rd425, %rd373, %rd375, %p272;
$L__BB92_72:
	setp.lt.s32 	%p274, %r7, 161;
	@%p274 bra 	$L__BB92_74;
	ld.shared.u8 	%rs306, [_ZZN3cub18CUB_300001_SM_10006detail6reduce18DeviceReduceKernelINS2_10policy_hubIN4cuda3std3__45tupleIJblEEEyN6thrust24THRUST_300001_SM_1000_NS8cuda_cub9__find_if7functorIS9_EEE10Policy1000ENSB_12zip_iteratorINS8_IJNSD_26transform_input_iterator_tIbNSB_6detail15normal_iteratorINSB_10device_ptrIiEEEENSK_10functional5actorINSP_9compositeIJNSP_16operator_adaptorINS7_8equal_toIvEEEENSQ_INSP_8argumentILj0EEEEENSQ_INSP_5valueIiEEEEEEEEEEENSB_17counting_iteratorIlNSB_11use_defaultES16_S16_EEEEEEEySF_S9_NS7_10__identityEEEvT0_PT3_T1_NS0_13GridEvenShareIS1E_EET2_T4_E12temp_storage+88];
	ld.shared.u64 	%rd376, [_ZZN3cub18CUB_300001_SM_10006detail6reduce18DeviceReduceKernelINS2_10policy_hubIN4cuda3std3__45tupleIJblEEEyN6thrust24THRUST_300001_SM_1000_NS8cuda_cub9__find_if7functorIS9_EEE10Policy1000ENSB_12zip_iteratorINS8_IJNSD_26transform_input_iterator_tIbNSB_6detail15normal_iteratorINSB_10device_ptrIiEEEENSK_10functional5actorINSP_9compositeIJNSP_16operator_adaptorINS7_8equal_toIvEEEENSQ_INSP_8argumentILj0EEEEENSQ_INSP_5valueIiEEEEEEEEEEENSB_17counting_iteratorIlNSB_11use_defaultES16_S16_EEEEEEEySF_S9_NS7_10__identityEEEvT0_PT3_T1_NS0_13GridEvenShareIS1E_EET2_T4_E12temp_storage+96];
	and.b16  	%rs307, %rs371, 255;
	setp.eq.s16 	%p275, %rs307, 0;
	setp.eq.s16 	%p276, %rs306, 0;
	min.s64 	%rd377, %rd376, %rd425;
	selp.b16 	%rs308, %rs371, 1, %p276;
	selp.b16 	%rs371, %rs306, %rs308, %p275;
	selp.b64 	%rd378, %rd425, %rd377, %p276;
	selp.b64 	%rd425, %rd376, %rd378, %p275;
$L__BB92_74:
	setp.lt.s32 	%p277, %r7, 193;
	@%p277 bra 	$L__BB92_76;
	ld.shared.u8 	%rs309, [_ZZN3cub18CUB_300001_SM_10006detail6reduce18DeviceReduceKernelINS2_10policy_hubIN4cuda3std3__45tupleIJblEEEyN6thrust24THRUST_300001_SM_1000_NS8cuda_cub9__find_if7functorIS9_EEE10Policy1000ENSB_12zip_iteratorINS8_IJNSD_26transform_input_iterator_tIbNSB_6detail15normal_iteratorINSB_10device_ptrIiEEEENSK_10functional5actorINSP_9compositeIJNSP_16operator_adaptorINS7_8equal_toIvEEEENSQ_INSP_8argumentILj0EEEEENSQ_INSP_5valueIiEEEEEEEEEEENSB_17counting_iteratorIlNSB_11use_defaultES16_S16_EEEEEEEySF_S9_NS7_10__identityEEEvT0_PT3_T1_NS0_13GridEvenShareIS1E_EET2_T4_E12temp_storage+104];
	ld.shared.u64 	%rd379, [_ZZN3cub18CUB_300001_SM_10006detail6reduce18DeviceReduceKernelINS2_10policy_hubIN4cuda3std3__45tupleIJblEEEyN6thrust24THRUST_300001_SM_1000_NS8cuda_cub9__find_if7functorIS9_EEE10Policy1000ENSB_12zip_iteratorINS8_IJNSD_26transform_input_iterator_tIbNSB_6detail15normal_iteratorINSB_10device_ptrIiEEEENSK_10functional5actorINSP_9compositeIJNSP_16operator_adaptorINS7_8equal_toIvEEEENSQ_INSP_8argumentILj0EEEEENSQ_INSP_5valueIiEEEEEEEEEEENSB_17counting_iteratorIlNSB_11use_defaultES16_S16_EEEEEEEySF_S9_NS7_10__identityEEEvT0_PT3_T1_NS0_13GridEvenShareIS1E_EET2_T4_E12temp_storage+112];
	and.b16  	%rs310, %rs371, 255;
	setp.eq.s16 	%p278, %rs310, 0;
	setp.eq.s16 	%p279, %rs309, 0;
	min.s64 	%rd380, %rd379, %rd425;
	selp.b16 	%rs311, %rs371, 1, %p279;
	selp.b16 	%rs371, %rs309, %rs311, %p278;
	selp.b64 	%rd381, %rd425, %rd380, %p279;
	selp.b64 	%rd425, %rd379, %rd381, %p278;
$L__BB92_76:
	setp.lt.s32 	%p280, %r7, 225;
	@%p280 bra 	$L__BB92_118;
	ld.shared.u8 	%rs312, [_ZZN3cub18CUB_300001_SM_10006detail6reduce18DeviceReduceKernelINS2_10policy_hubIN4cuda3std3__45tupleIJblEEEyN6thrust24THRUST_300001_SM_1000_NS8cuda_cub9__find_if7functorIS9_EEE10Policy1000ENSB_12zip_iteratorINS8_IJNSD_26transform_input_iterator_tIbNSB_6detail15normal_iteratorINSB_10device_ptrIiEEEENSK_10functional5actorINSP_9compositeIJNSP_16operator_adaptorINS7_8equal_toIvEEEENSQ_INSP_8argumentILj0EEEEENSQ_INSP_5valueIiEEEEEEEEEEENSB_17counting_iteratorIlNSB_11use_defaultES16_S16_EEEEEEEySF_S9_NS7_10__identityEEEvT0_PT3_T1_NS0_13GridEvenShareIS1E_EET2_T4_E12temp_storage+120];
	ld.shared.u64 	%rd382, [_ZZN3cub18CUB_300001_SM_10006detail6reduce18DeviceReduceKernelINS2_10policy_hubIN4cuda3std3__45tupleIJblEEEyN6thrust24THRUST_300001_SM_1000_NS8cuda_cub9__find_if7functorIS9_EEE10Policy1000ENSB_12zip_iteratorINS8_IJNSD_26transform_input_iterator_tIbNSB_6detail15normal_iteratorINSB_10device_ptrIiEEEENSK_10functional5actorINSP_9compositeIJNSP_16operator_adaptorINS7_8equal_toIvEEEENSQ_INSP_8argumentILj0EEEEENSQ_INSP_5valueIiEEEEEEEEEEENSB_17counting_iteratorIlNSB_11use_defaultES16_S16_EEEEEEEySF_S9_NS7_10__identityEEEvT0_PT3_T1_NS0_13GridEvenShareIS1E_EET2_T4_E12temp_storage+128];
	and.b16  	%rs313, %rs371, 255;
	setp.eq.s16 	%p281, %rs313, 0;
	setp.eq.s16 	%p282, %rs312, 0;
	min.s64 	%rd383, %rd382, %rd425;
	selp.b16 	%rs314, %rs371, 1, %p282;
	selp.b16 	%rs371, %rs312, %rs314, %p281;
	selp.b64 	%rd384, %rd425, %rd383, %p282;
	selp.b64 	%rd425, %rd382, %rd384, %p281;
	bra.uni 	$L__BB92_118;
$L__BB92_78:
	mov.u32 	%r29, %tid.x;
	add.s64 	%rd118, %rd116, %rd5;
	cvt.u64.u32 	%rd75, %r29;
	add.s64 	%rd119, %rd75, %rd5;
	shl.b64 	%rd120, %rd119, 2;
	add.s64 	%rd121, %rd2, %rd120;
	ld.global.u32 	%r54, [%rd121];
	setp.eq.s32 	%p2, %r54, %r51;
	add.s32 	%r55, %r29, 256;
	cvt.u64.u32 	%rd122, %r55;
	ld.global.u32 	%r56, [%rd121+1024];
	setp.eq.s32 	%p3, %r56, %r51;
	add.s32 	%r58, %r29, 512;
	cvt.u64.u32 	%rd123, %r58;
	add.s64 	%rd124, %rd118, %rd123;
	ld.global.u32 	%r59, [%rd121+2048];
	setp.eq.s32 	%p4, %r59, %r51;
	add.s64 	%rd125, %rd124, 256;
	ld.global.u32 	%r60, [%rd121+3072];
	setp.eq.s32 	%p6, %r60, %r51;
	or.pred  	%p8, %p2, %p3;
	selp.b64 	%rd126, %rd75, %rd122, %p2;
	add.s64 	%rd127, %rd118, %rd126;
	min.s64 	%rd128, %rd124, %rd127;
	selp.b64 	%rd129, %rd128, %rd127, %p4;
	or.pred  	%p9, %p8, %p4;
	selp.b64 	%rd130, %rd129, %rd124, %p8;
	min.s64 	%rd131, %rd125, %rd130;
	selp.b64 	%rd132, %rd131, %rd130, %p6;
	or.pred  	%p10, %p9, %p6;
	selp.u16 	%rs371, 1, 0, %p10;
	selp.b64 	%rd425, %rd132, %rd125, %p9;
	setp.lt.u64 	%p11, %rd6, %rd4;
	@%p11 bra 	$L__BB92_94;
	cvt.u32.u64 	%r62, %rd4;
	cvt.u32.u64 	%r63, %rd5;
	cvt.u32.u64 	%r30, %rd1;
	not.b32 	%r64, %r29;
	add.s32 	%r65, %r64, %r30;
	sub.s32 	%r66, %r65, %r62;
	sub.s32 	%r491, %r66, %r63;
	mov.b32 	%r492, 0;
	mov.u64 	%rd442, %rd5;
$L__BB92_80:
	add.s64 	%rd442, %rd442, %rd4;
	add.s64 	%rd133, %rd1, -1024;
	setp.gt.u64 	%p12, %rd442, %rd133;
	@%p12 bra 	$L__BB92_82;
	cvt.u32.u64 	%r67, %rd4;
	add.s64 	%rd134, %rd442, %rd75;
	shl.b64 	%rd135, %rd134, 2;
	add.s64 	%rd136, %rd2, %rd135;
	add.s64 	%rd137, %rd134, %rd116;
	ld.global.u32 	%r68, [%rd136];
	setp.eq.s32 	%p13, %r68, %r51;
	add.s64 	%rd138, %rd137, 256;
	ld.global.u32 	%r69, [%rd136+1024];
	setp.eq.s32 	%p14, %r69, %r51;
	selp.u16 	%rs93, 1, 0, %p14;
	add.s64 	%rd139, %rd137, 512;
	ld.global.u32 	%r70, [%rd136+2048];
	setp.eq.s32 	%p15, %r70, %r51;
	selp.u16 	%rs94, 1, 0, %p15;
	add.s64 	%rd140, %rd137, 768;
	ld.global.u32 	%r71, [%rd136+3072];
	setp.eq.s32 	%p16, %r71, %r51;
	selp.u16 	%rs95, 1, 0, %p16;
	and.b16  	%rs96, %rs371, 255;
	setp.eq.s16 	%p17, %rs96, 0;
	selp.u16 	%rs97, 1, 0, %p13;
	min.s64 	%rd141, %rd137, %rd425;
	selp.b16 	%rs98, 1, %rs371, %p13;
	selp.b64 	%rd142, %rd141, %rd425, %p13;
	selp.b16 	%rs99, %rs97, %rs98, %p17;
	and.b16  	%rs100, %rs99, 255;
	selp.b64 	%rd143, %rd137, %rd142, %p17;
	setp.eq.s16 	%p18, %rs100, 0;
	min.s64 	%rd144, %rd138, %rd143;
	selp.b16 	%rs101, 1, %rs99, %p14;
	selp.b64 	%rd145, %rd144, %rd143, %p14;
	selp.b16 	%rs102, %rs93, %rs101, %p18;
	and.b16  	%rs103, %rs102, 255;
	selp.b64 	%rd146, %rd138, %rd145, %p18;
	setp.eq.s16 	%p19, %rs103, 0;
	min.s64 	%rd147, %rd139, %rd146;
	selp.b16 	%rs104, 1, %rs102, %p15;
	selp.b64 	%rd148, %rd147, %rd146, %p15;
	selp.b16 	%rs105, %rs94, %rs104, %p19;
	and.b16  	%rs106, %rs105, 255;
	selp.b64 	%rd149, %rd139, %rd148, %p19;
	setp.eq.s16 	%p20, %rs106, 0;
	min.s64 	%rd150, %rd140, %rd149;
	selp.b16 	%rs107, 1, %rs105, %p16;
	selp.b64 	%rd151, %rd150, %rd149, %p16;
	selp.b16 	%rs371, %rs95, %rs107, %p20;
	selp.b64 	%rd425, %rd140, %rd151, %p20;
	sub.s64 	%rd152, %rd1, %rd442;
	setp.lt.u64 	%p21, %rd152, %rd4;
	add.s32 	%r492, %r492, 1;
	sub.s32 	%r491, %r491, %r67;
	@%p21 bra 	$L__BB92_94;
	bra.uni 	$L__BB92_80;
$L__BB92_82:
	setp.le.u64 	%p22, %rd1, %rd442;
	cvt.u32.u64 	%r72, %rd442;
	cvt.u32.u64 	%r73, %rd1;
	sub.s32 	%r74, %r73, %r72;
	setp.ge.s32 	%p23, %r29, %r74;
	or.pred  	%p24, %p22, %p23;
	@%p24 bra 	$L__BB92_94;
	cvt.u32.u64 	%r76, %rd4;
	cvt.u32.u64 	%r77, %rd5;
	not.b32 	%r78, %r29;
	add.s32 	%r37, %r78, %r30;
	add.s32 	%r79, %r76, %r77;
	sub.s32 	%r80, %r37, %r79;
	mul.lo.s32 	%r81, %r1, %r492;
	shl.b32 	%r82, %r81, 10;
	sub.s32 	%r83, %r80, %r82;
	shr.u32 	%r84, %r83, 8;
	add.s32 	%r38, %r84, 1;
	and.b32  	%r39, %r38, 7;
	setp.lt.u32 	%p25, %r83, 1792;
	mov.u32 	%r495, %r29;
	@%p25 bra 	$L__BB92_86;
	shr.u32 	%r85, %r491, 8;
	add.s32 	%r86, %r85, 1;
	and.b32  	%r87, %r86, 33554424;
	neg.s32 	%r493, %r87;
	mov.u32 	%r495, %r29;
$L__BB92_85:
	.pragma "nounroll";
	cvt.u64.u32 	%rd154, %r495;
	add.s64 	%rd155, %rd442, %rd154;
	shl.b64 	%rd156, %rd155, 2;
	add.s64 	%rd157, %rd2, %rd156;
	add.s64 	%rd158, %rd155, %rd116;
	ld.global.u32 	%r88, [%rd157];
	setp.eq.s32 	%p26, %r88, %r51;
	selp.u16 	%rs109, 1, 0, %p26;
	and.b16  	%rs110, %rs371, 255;
	setp.ne.s16 	%p28, %rs110, 0;
	and.pred  	%p29, %p28, %p26;
	min.s64 	%rd159, %rd158, %rd425;
	setp.eq.s16 	%p30, %rs110, 0;
	selp.b16 	%rs111, %rs109, %rs371, %p30;
	selp.b64 	%rd160, %rd158, %rd425, %p30;
	selp.b16 	%rs112, 1, %rs111, %p29;
	and.b16  	%rs113, %rs112, 255;
	selp.b64 	%rd161, %rd159, %rd160, %p29;
	add.s64 	%rd162, %rd158, 256;
	ld.global.u32 	%r89, [%rd157+1024];
	setp.eq.s32 	%p31, %r89, %r51;
	selp.u16 	%rs114, 1, 0, %p31;
	setp.ne.s16 	%p33, %rs113, 0;
	and.pred  	%p34, %p33, %p31;
	min.s64 	%rd163, %rd162, %rd161;
	setp.eq.s16 	%p35, %rs113, 0;
	selp.b16 	%rs115, %rs114, %rs112, %p35;
	selp.b64 	%rd164, %rd162, %rd161, %p35;
	selp.b16 	%rs116, 1, %rs115, %p34;
	and.b16  	%rs117, %rs116, 255;
	selp.b64 	%rd165, %rd163, %rd164, %p34;
	add.s64 	%rd166, %rd158, 512;
	ld.global.u32 	%r90, [%rd157+2048];
	setp.eq.s32 	%p36, %r90, %r51;
	selp.u16 	%rs118, 1, 0, %p36;
	setp.ne.s16 	%p38, %rs117, 0;
	and.pred  	%p39, %p38, %p36;
	min.s64 	%rd167, %rd166, %rd165;
	setp.eq.s16 	%p40, %rs117, 0;
	selp.b16 	%rs119, %rs118, %rs116, %p40;
	selp.b64 	%rd168, %rd166, %rd165, %p40;
	selp.b16 	%rs120, 1, %rs119, %p39;
	and.b16  	%rs121, %rs120, 255;
	selp.b64 	%rd169, %rd167, %rd168, %p39;
	add.s64 	%rd170, %rd158, 768;
	ld.global.u32 	%r91, [%rd157+3072];
	setp.eq.s32 	%p41, %r91, %r51;
	selp.u16 	%rs122, 1, 0, %p41;
	setp.ne.s16 	%p43, %rs121, 0;
	and.pred  	%p44, %p43, %p41;
	min.s64 	%rd171, %rd170, %rd169;
	setp.eq.s16 	%p45, %rs121, 0;
	selp.b16 	%rs123, %rs122, %rs120, %p45;
	selp.b64 	%rd172, %rd170, %rd169, %p45;
	selp.b16 	%rs124, 1, %rs123, %p44;
	and.b16  	%rs125, %rs124, 255;
	selp.b64 	%rd173, %rd171, %rd172, %p44;
	add.s64 	%rd174, %rd158, 1024;
	ld.global.u32 	%r92, [%rd157+4096];
	setp.eq.s32 	%p46, %r92, %r51;
	selp.u16 	%rs126, 1, 0, %p46;
	setp.ne.s16 	%p48, %rs125, 0;
	and.pred  	%p49, %p48, %p46;
	min.s64 	%rd175, %rd174, %rd173;
	setp.eq.s16 	%p50, %rs125, 0;
	selp.b16 	%rs127, %rs126, %rs124, %p50;
	selp.b64 	%rd176, %rd174, %rd173, %p50;
	selp.b16 	%rs128, 1, %rs127, %p49;
	and.b16  	%rs129, %rs128, 255;
	selp.b64 	%rd177, %rd175, %rd176, %p49;
	add.s64 	%rd178, %rd158, 1280;
	ld.global.u32 	%r93, [%rd157+5120];
	setp.eq.s32 	%p51, %r93, %r51;
	selp.u16 	%rs130, 1, 0, %p51;
	setp.ne.s16 	%p53, %rs129, 0;
	and.pred  	%p54, %p53, %p51;
	min.s64 	%rd179, %rd178, %rd177;
	setp.eq.s16 	%p55, %rs129, 0;
	selp.b16 	%rs131, %rs130, %rs128, %p55;
	selp.b64 	%rd180, %rd178, %rd177, %p55;
	selp.b16 	%rs132, 1, %rs131, %p54;
	and.b16  	%rs133, %rs132, 255;
	selp.b64 	%rd181, %rd179, %rd180, %p54;
	add.s64 	%rd182, %rd158, 1536;
	ld.global.u32 	%r94, [%rd157+6144];
	setp.eq.s32 	%p56, %r94, %r51;
	selp.u16 	%rs134, 1, 0, %p56;
	setp.ne.s16 	%p58, %rs133, 0;
	and.pred  	%p59, %p58, %p56;
	min.s64 	%rd183, %rd182, %rd181;
	setp.eq.s16 	%p60, %rs133, 0;
	selp.b16 	%rs135, %rs134, %rs132, %p60;
	selp.b64 	%rd184, %rd182, %rd181, %p60;
	selp.b16 	%rs136, 1, %rs135, %p59;
	and.b16  	%rs137, %rs136, 255;
	selp.b64 	%rd185, %rd183, %rd184, %p59;
	add.s64 	%rd186, %rd158, 1792;
	ld.global.u32 	%r95, [%rd157+7168];
	setp.eq.s32 	%p61, %r95, %r51;
	selp.u16 	%rs138, 1, 0, %p61;
	setp.ne.s16 	%p63, %rs137, 0;
	and.pred  	%p64, %p63, %p61;
	min.s64 	%rd187, %rd186, %rd185;
	setp.eq.s16 	%p65, %rs137, 0;
	selp.b16 	%rs139, %rs138, %rs136, %p65;
	selp.b64 	%rd188, %rd186, %rd185, %p65;
	selp.b16 	%rs371, 1, %rs139, %p64;
	selp.b64 	%rd425, %rd187, %rd188, %p64;
	add.s32 	%r495, %r495, 2048;
	add.s32 	%r493, %r493, 8;
	setp.ne.s32 	%p66, %r493, 0;
	@%p66 bra 	$L__BB92_85;
$L__BB92_86:
	setp.eq.s32 	%p67, %r39, 0;
	@%p67 bra 	$L__BB92_94;
	setp.lt.u32 	%p68, %r39, 4;
	@%p68 bra 	$L__BB92_89;
	cvt.u64.u32 	%rd190, %r495;
	add.s64 	%rd191, %rd442, %rd190;
	shl.b64 	%rd192, %rd191, 2;
	add.s64 	%rd193, %rd2, %rd192;
	add.s64 	%rd194, %rd191, %rd116;
	ld.global.u32 	%r96, [%rd193];
	setp.eq.s32 	%p69, %r96, %r51;
	selp.u16 	%rs141, 1, 0, %p69;
	and.b16  	%rs142, %rs371, 255;
	setp.ne.s16 	%p71, %rs142, 0;
	and.pred  	%p72, %p71, %p69;
	min.s64 	%rd195, %rd194, %rd425;
	setp.eq.s16 	%p73, %rs142, 0;
	selp.b16 	%rs143, %rs141, %rs371, %p73;
	selp.b64 	%rd196, %rd194, %rd425, %p73;
	selp.b16 	%rs144, 1, %rs143, %p72;
	and.b16  	%rs145, %rs144, 255;
	selp.b64 	%rd197, %rd195, %rd196, %p72;
	add.s32 	%r97, %r495, 256;
	cvt.u64.u32 	%rd198, %r97;
	add.s64 	%rd199, %rd442, %rd198;
	add.s64 	%rd200, %rd199, %rd116;
	ld.global.u32 	%r98, [%rd193+1024];
	setp.eq.s32 	%p74, %r98, %r51;
	selp.u16 	%rs146, 1, 0, %p74;
	setp.ne.s16 	%p76, %rs145, 0;
	and.pred  	%p77, %p76, %p74;
	min.s64 	%rd201, %rd200, %rd197;
	setp.eq.s16 	%p78, %rs145, 0;
	selp.b16 	%rs147, %rs146, %rs144, %p78;
	selp.b64 	%rd202, %rd200, %rd197, %p78;
	selp.b16 	%rs148, 1, %rs147, %p77;
	and.b16  	%rs149, %rs148, 255;
	selp.b64 	%rd203, %rd201, %rd202, %p77;
	add.s32 	%r99, %r495, 512;
	cvt.u64.u32 	%rd204, %r99;
	add.s64 	%rd205, %rd442, %rd204;
	add.s64 	%rd206, %rd205, %rd116;
	ld.global.u32 	%r100, [%rd193+2048];
	setp.eq.s32 	%p79, %r100, %r51;
	selp.u16 	%rs150, 1, 0, %p79;
	setp.ne.s16 	%p81, %rs149, 0;
	and.pred  	%p82, %p81, %p79;
	min.s64 	%rd207, %rd206, %rd203;
	setp.eq.s16 	%p83, %rs149, 0;
	selp.b16 	%rs151, %rs150, %rs148, %p83;
	selp.b64 	%rd208, %rd206, %rd203, %p83;
	selp.b16 	%rs152, 1, %rs151, %p82;
	and.b16  	%rs153, %rs152, 255;
	selp.b64 	%rd209, %rd207, %rd208, %p82;
	add.s32 	%r101, %r495, 768;
	cvt.u64.u32 	%rd210, %r101;
	add.s64 	%rd211, %rd442, %rd210;
	add.s64 	%rd212, %rd211, %rd116;
	ld.global.u32 	%r102, [%rd193+3072];
	setp.eq.s32 	%p84, %r102, %r51;
	selp.u16 	%rs154, 1, 0, %p84;
	setp.ne.s16 	%p86, %rs153, 0;
	and.pred  	%p87, %p86, %p84;
	min.s64 	%rd213, %rd212, %rd209;
	setp.eq.s16 	%p88, %rs153, 0;
	selp.b16 	%rs155, %rs154, %rs152, %p88;
	selp.b64 	%rd214, %rd212, %rd209, %p88;
	selp.b16 	%rs371, 1, %rs155, %p87;
	selp.b64 	%rd425, %rd213, %rd214, %p87;
	add.s32 	%r495, %r495, 1024;
$L__BB92_89:
	and.b32  	%r103, %r38, 3;
	setp.eq.s32 	%p89, %r103, 0;
	@%p89 bra 	$L__BB92_94;
	setp.eq.s32 	%p90, %r103, 1;
	@%p90 bra 	$L__BB92_92;
	cvt.u64.u32 	%rd216, %r495;
	add.s64 	%rd217, %rd442, %rd216;
	shl.b64 	%rd218, %rd217, 2;
	add.s64 	%rd219, %rd2, %rd218;
	add.s64 	%rd220, %rd217, %rd116;
	ld.global.u32 	%r104, [%rd219];
	setp.eq.s32 	%p91, %r104, %r51;
	selp.u16 	%rs157, 1, 0, %p91;
	and.b16  	%rs158, %rs371, 255;
	setp.ne.s16 	%p93, %rs158, 0;
	and.pred  	%p94, %p93, %p91;
	min.s64 	%rd221, %rd220, %rd425;
	setp.eq.s16 	%p95, %rs158, 0;
	selp.b16 	%rs159, %rs157, %rs371, %p95;
	selp.b64 	%rd222, %rd220, %rd425, %p95;
	selp.b16 	%rs160, 1, %rs159, %p94;
	and.b16  	%rs161, %rs160, 255;
	selp.b64 	%rd223, %rd221, %rd222, %p94;
	add.s32 	%r105, %r495, 256;
	cvt.u64.u32 	%rd224, %r105;
	add.s64 	%rd225, %rd442, %rd224;
	add.s64 	%rd226, %rd225, %rd116;
	ld.global.u32 	%r106, [%rd219+1024];
	setp.eq.s32 	%p96, %r106, %r51;
	selp.u16 	%rs162, 1, 0, %p96;
	setp.ne.s16 	%p98, %rs161, 0;
	and.pred  	%p99, %p98, %p96;
	min.s64 	%rd227, %rd226, %rd223;
	setp.eq.s16 	%p100, %rs161, 0;
	selp.b16 	%rs163, %rs162, %rs160, %p100;
	selp.b64 	%rd228, %rd226, %rd223, %p100;
	selp.b16 	%rs371, 1, %rs163, %p99;
	selp.b64 	%rd425, %rd227, %rd228, %p99;
	add.s32 	%r495, %r495, 512;
$L__BB92_92:
	and.b32  	%r107, %r37, 256;
	setp.ne.s32 	%p101, %r107, 0;
	@%p101 bra 	$L__BB92_94;
	cvt.u64.u32 	%rd229, %r495;
	add.s64 	%rd230, %rd442, %rd229;
	shl.b64 	%rd231, %rd230, 2;
	add.s64 	%rd232, %rd2, %rd231;
	add.s64 	%rd233, %rd230, %rd116;
	ld.global.u32 	%r108, [%rd232];
	setp.eq.s32 	%p102, %r108, %r51;
	selp.u16 	%rs164, 1, 0, %p102;
	and.b16  	%rs165, %rs371, 255;
	setp.ne.s16 	%p104, %rs165, 0;
	and.pred  	%p105, %p104, %p102;
	min.s64 	%rd234, %rd233, %rd425;
	setp.eq.s16 	%p106, %rs165, 0;
	selp.b16 	%rs166, %rs164, %rs371, %p106;
	selp.b64 	%rd235, %rd233, %rd425, %p106;
	selp.b16 	%rs371, 1, %rs166, %p105;
	selp.b64 	%rd425, %rd234, %rd235, %p105;
$L__BB92_94:
	// begin inline asm
	mov.u32 %r109, %laneid;
	// end inline asm
	cvt.u32.u16 	%r130, %rs371;
	and.b32  	%r111, %r130, 255;
	mov.b32 	%r127, 1;
	mov.b32 	%r128, 31;
	mov.b32 	%r129, -1;
	// begin inline asm
	shfl.sync.down.b32 %r110, %r111, %r127, %r128, %r129;
	// end inline asm
	// begin inline asm
	shfl.sync.down.b32 %r115, %r116, %r127, %r128, %r129;
	// end inline asm
	mov.b64 	{%r121, %r126}, %rd425;
	// begin inline asm
	shfl.sync.down.b32 %r120, %r121, %r127, %r128, %r129;
	// end inline asm
	// begin inline asm
	shfl.sync.down.b32 %r125, %r126, %r127, %r128, %r129;
	// end inline asm
	mov.b64 	%rd93, {%r120, %r125};
	cvt.u16.u32 	%rs74, %r110;
	setp.gt.s32 	%p107, %r109, 30;
	@%p107 bra 	$L__BB92_98;
	and.b16  	%rs167, %rs371, 255;
	setp.eq.s16 	%p108, %rs167, 0;
	and.b16  	%rs168, %rs74, 255;
	setp.eq.s16 	%p109, %rs168, 0;
	or.pred  	%p110, %p108, %p109;
	@%p110 bra 	$L__BB92_97;
	min.s64 	%rd425, %rd93, %rd425;
	mov.b16 	%rs371, 1;
	bra.uni 	$L__BB92_98;
$L__BB92_97:
	setp.eq.s16 	%p111, %rs167, 0;
	selp.b16 	%rs371, %rs74, %rs371, %p111;
	selp.b64 	%rd425, %rd93, %rd425, %p111;
$L__BB92_98:
	cvt.u32.u16 	%r151, %rs371;
	and.b32  	%r132, %r151, 255;
	mov.b32 	%r148, 2;
	mov.b32 	%r149, 31;
	mov.b32 	%r150, -1;
	// begin inline asm
	shfl.sync.down.b32 %r131, %r132, %r148, %r149, %r150;
	// end inline asm
	// begin inline asm
	shfl.sync.down.b32 %r136, %r137, %r148, %r149, %r150;
	// end inline asm
	mov.b64 	{%r142, %r147}, %rd425;
	// begin inline asm
	shfl.sync.down.b32 %r141, %r142, %r148, %r149, %r150;
	// end inline asm
	// begin inline asm
	shfl.sync.down.b32 %r146, %r147, %r148, %r149, %r150;
	// end inline asm
	mov.b64 	%rd97, {%r141, %r146};
	cvt.u16.u32 	%rs77, %r131;
	setp.gt.s32 	%p112, %r109, 29;
	@%p112 bra 	$L__BB92_102;
	and.b16  	%rs171, %rs371, 255;
	setp.eq.s16 	%p113, %rs171, 0;
	and.b16  	%rs172, %rs77, 255;
	setp.eq.s16 	%p114, %rs172, 0;
	or.pred  	%p115, %p113, %p114;
	@%p115 bra 	$L__BB92_101;
	min.s64 	%rd425, %rd97, %rd425;
	mov.b16 	%rs371, 1;
	bra.uni 	$L__BB92_102;
$L__BB92_101:
	setp.eq.s16 	%p116, %rs171, 0;
	selp.b16 	%rs371, %rs77, %rs371, %p116;
	selp.b64 	%rd425, %rd97, %rd425, %p116;
$L__BB92_102:
	cvt.u32.u16 	%r172, %rs371;
	and.b32  	%r153, %r172, 255;
	mov.b32 	%r169, 4;
	mov.b32 	%r170, 31;
	mov.b32 	%r171, -1;
	// begin inline asm
	shfl.sync.down.b32 %r152, %r153, %r169, %r170, %r171;
	// end inline asm
	// begin inline asm
	shfl.sync.down.b32 %r157, %r158, %r169, %r170, %r171;
	// end inline asm
	mov.b64 	{%r163, %r168}, %rd425;
	// begin inline asm
	shfl.sync.down.b32 %r162, %r163, %r169, %r170, %r171;
	// end inline asm
	// begin inline asm
	shfl.sync.down.b32 %r167, %r168, %r169, %r170, %r171;
	// end inline asm
	mov.b64 	%rd101, {%r162, %r167};
	cvt.u16.u32 	%rs80, %r152;
	setp.gt.s32 	%p117, %r109, 27;
	@%p117 bra 	$L__BB92_106;
	and.b16  	%rs175, %rs371, 255;
	setp.eq.s16 	%p118, %rs175, 0;
	and.b16  	%rs176, %rs80, 255;
	setp.eq.s16 	%p119, %rs176, 0;
	or.pred  	%p120, %p118, %p119;
	@%p120 bra 	$L__BB92_105;
	min.s64 	%rd425, %rd101, %rd425;
	mov.b16 	%rs371, 1;
	bra.uni 	$L__BB92_106;
$L__BB92_105:
	setp.eq.s16 	%p121, %rs175, 0;
	selp.b16 	%rs371, %rs80, %rs371, %p121;
	selp.b64 	%rd425, %rd101, %rd425, %p121;
$L__BB92_106:
	cvt.u32.u16 	%r193, %rs371;
	and.b32  	%r174, %r193, 255;
	mov.b32 	%r190, 8;
	mov.b32 	%r191, 31;
	mov.b32 	%r192, -1;
	// begin inline asm
	shfl.sync.down.b32 %r173, %r174, %r190, %r191, %r192;
	// end inline asm
	// begin inline asm
	shfl.sync.down.b32 %r178, %r179, %r190, %r191, %r192;
	// end inline asm
	mov.b64 	{%r184, %r189}, %rd425;
	// begin inline asm
	shfl.sync.down.b32 %r183, %r184, %r190, %r191, %r192;
	// end inline asm
	// begin inline asm
	shfl.sync.down.b32 %r188, %r189, %r190, %r191, %r192;
	// end inline asm
	mov.b64 	%rd105, {%r183, %r188};
	cvt.u16.u32 	%rs83, %r173;
	setp.gt.s32 	%p122, %r109, 23;
	@%p122 bra 	$L__BB92_110;
	and.b16  	%rs179, %rs371, 255;
	setp.eq.s16 	%p123, %rs179, 0;
	and.b16  	%rs180, %rs83, 255;
	setp.eq.s16 	%p124, %rs180, 0;
	or.pred  	%p125, %p123, %p124;
	@%p125 bra 	$L__BB92_109;
	min.s64 	%rd425, %rd105, %rd425;
	mov.b16 	%rs371, 1;
	bra.uni 	$L__BB92_110;
$L__BB92_109:
	setp.eq.s16 	%p126, %rs179, 0;
	selp.b16 	%rs371, %rs83, %rs371, %p126;
	selp.b64 	%rd425, %rd105, %rd425, %p126;
$L__BB92_110:
	cvt.u32.u16 	%r214, %rs371;
	and.b32  	%r195, %r214, 255;
	mov.b32 	%r211, 16;
	mov.b32 	%r212, 31;
	mov.b32 	%r213, -1;
	// begin inline asm
	shfl.sync.down.b32 %r194, %r195, %r211, %r212, %r213;
	// end inline asm
	// begin inline asm
	shfl.sync.down.b32 %r199, %r200, %r211, %r212, %r213;
	// end inline asm
	mov.b64 	{%r205, %r210}, %rd425;
	// begin inline asm
	shfl.sync.down.b32 %r204, %r205, %r211, %r212, %r213;
	// end inline asm
	// begin inline asm
	shfl.sync.down.b32 %r209, %r210, %r211, %r212, %r213;
	// end inline asm
	mov.b64 	%rd109, {%r204, %r209};
	cvt.u16.u32 	%rs86, %r194;
	setp.gt.s32 	%p127, %r109, 15;
	@%p127 bra 	$L__BB92_114;
	and.b16  	%rs183, %rs371, 255;
	setp.eq.s16 	%p128, %rs183, 0;
	and.b16  	%rs184, %rs86, 255;
	setp.eq.s16 	%p129, %rs184, 0;
	or.pred  	%p130, %p128, %p129;
	@%p130 bra 	$L__BB92_113;
	min.s64 	%rd425, %rd109, %rd425;
	mov.b16 	%rs371, 1;
	bra.uni 	$L__BB92_114;
$L__BB92_113:
	setp.eq.s16 	%p131, %rs183, 0;
	selp.b16 	%rs371, %rs86, %rs371, %p131;
	selp.b64 	%rd425, %rd109, %rd425, %p131;
$L__BB92_114:
	setp.ne.s32 	%p132, %r109, 0;
	@%p132 bra 	$L__BB92_116;
	shr.u32 	%r215, %r29, 1;
	and.b32  	%r216, %r215, 496;
	mov.u32 	%r217, _ZZN3cub18CUB_300001_SM_10006detail6reduce18DeviceReduceKernelINS2_10policy_hubIN4cuda3std3__45tupleIJblEEEyN6thrust24THRUST_300001_SM_1000_NS8cuda_cub9__find_if7functorIS9_EEE10Policy1000ENSB_12zip_iteratorINS8_IJNSD_26transform_input_iterator_tIbNSB_6detail15normal_iteratorINSB_10device_ptrIiEEEENSK_10functional5actorINSP_9compositeIJNSP_16operator_adaptorINS7_8equal_toIvEEEENSQ_INSP_8argumentILj0EEEEENSQ_INSP_5valueIiEEEEEEEEEEENSB_17counting_iteratorIlNSB_11use_defaultES16_S16_EEEEEEEySF_S9_NS7_10__identityEEEvT0_PT3_T1_NS0_13GridEvenShareIS1E_EET2_T4_E12temp_storage;
	add.s32 	%r218, %r217, %r216;
	st.shared.u8 	[%r218+8], %rs371;
	st.shared.u64 	[%r218+16], %rd425;
$L__BB92_116:
	bar.sync 	0;
	setp.ne.s32 	%p133, %r29, 0;
	@%p133 bra 	$L__BB92_118;
	ld.shared.u8 	%rs187, [_ZZN3cub18CUB_300001_SM_10006detail6reduce18DeviceReduceKernelINS2_10policy_hubIN4cuda3std3__45tupleIJblEEEyN6thrust24THRUST_300001_SM_1000_NS8cuda_cub9__find_if7functorIS9_EEE10Policy1000ENSB_12zip_iteratorINS8_IJNSD_26transform_input_iterator_tIbNSB_6detail15normal_iteratorINSB_10device_ptrIiEEEENSK_10functional5actorINSP_9compositeIJNSP_16operator_adaptorINS7_8equal_toIvEEEENSQ_INSP_8argumentILj0EEEEENSQ_INSP_5valueIiEEEEEEEEEEENSB_17counting_iteratorIlNSB_11use_defaultES16_S16_EEEEEEEySF_S9_NS7_10__identityEEEvT0_PT3_T1_NS0_13GridEvenShareIS1E_EET2_T4_E12temp_storage+24];
	ld.shared.u64 	%rd236, [_ZZN3cub18CUB_300001_SM_10006detail6reduce18DeviceReduceKernelINS2_10policy_hubIN4cuda3std3__45tupleIJblEEEyN6thrust24THRUST_300001_SM_1000_NS8cuda_cub9__find_if7functorIS9_EEE10Policy1000ENSB_12zip_iteratorINS8_IJNSD_26transform_input_iterator_tIbNSB_6detail15normal_iteratorINSB_10device_ptrIiEEEENSK_10functional5actorINSP_9compositeIJNSP_16operator_adaptorINS7_8equal_toIvEEEENSQ_INSP_8argumentILj0EEEEENSQ_INSP_5valueIiEEEEEEEEEEENSB_17counting_iteratorIlNSB_11use_defaultES16_S16_EEEEEEEySF_S9_NS7_10__identityEEEvT0_PT3_T1_NS0_13GridEvenShareIS1E_EET2_T4_E12temp_storage+32];
	and.b16  	%rs188, %rs371, 255;
	setp.eq.s16 	%p134, %rs188, 0;
	setp.eq.s16 	%p135, %rs187, 0;
	min.s64 	%rd237, %rd236, %rd425;
	selp.b16 	%rs189, %rs371, 1, %p135;
	selp.b16 	%rs190, %rs187, %rs189, %p134;
	and.b16  	%rs191, %rs190, 255;
	selp.b64 	%rd238, %rd425, %rd237, %p135;
	selp.b64 	%rd239, %rd236, %rd238, %p134;
	ld.shared.u8 	%rs192, [_ZZN3cub18CUB_300001_SM_10006detail6reduce18DeviceReduceKernelINS2_10policy_hubIN4cuda3std3__45tupleIJblEEEyN6thrust24THRUST_300001_SM_1000_NS8cuda_cub9__find_if7functorIS9_EEE10Policy1000ENSB_12zip_iteratorINS8_IJNSD_26transform_input_iterator_tIbNSB_6detail15normal_iteratorINSB_10device_ptrIiEEEENSK_10functional5actorINSP_9compositeIJNSP_16operator_adaptorINS7_8equal_toIvEEEENSQ_INSP_8argumentILj0EEEEENSQ_INSP_5valueIiEEEEEEEEEEENSB_17counting_iteratorIlNSB_11use_defaultES16_S16_EEEEEEEySF_S9_NS7_10__identityEEEvT0_PT3_T1_NS0_13GridEvenShareIS1E_EET2_T4_E12temp_storage+40];
	ld.shared.u64 	%rd240, [_ZZN3cub18CUB_300001_SM_10006detail6reduce18DeviceReduceKernelINS2_10policy_hubIN4cuda3std3__45tupleIJblEEEyN6thrust24THRUST_300001_SM_1000_NS8cuda_cub9__find_if7functorIS9_EEE10Policy1000ENSB_12zip_iteratorINS8_IJNSD_26transform_input_iterator_tIbNSB_6detail15normal_iteratorINSB_10device_ptrIiEEEENSK_10functional5actorINSP_9compositeIJNSP_16operator_adaptorINS7_8equal_toIvEEEENSQ_INSP_8argumentILj0EEEEENSQ_INSP_5valueIiEEEEEEEEEEENSB_17counting_iteratorIlNSB_11use_defaultES16_S16_EEEEEEEySF_S9_NS7_10__identityEEEvT0_PT3_T1_NS0_13GridEvenShareIS1E_EET2_T4_E12temp_storage+48];
	setp.eq.s16 	%p136, %rs191, 0;
	setp.eq.s16 	%p137, %rs192, 0;
	min.s64 	%rd241, %rd240, %rd239;
	selp.b16 	%rs193, %rs190, 1, %p137;
	selp.b16 	%rs194, %rs192, %rs193, %p136;
	and.b16  	%rs195, %rs194, 255;
	selp.b64 	%rd242, %rd239, %rd241, %p137;
	selp.b64 	%rd243, %rd240, %rd242, %p136;
	ld.shared.u8 	%rs196, [_ZZN3cub18CUB_300001_SM_10006detail6reduce18DeviceReduceKernelINS2_10policy_hubIN4cuda3std3__45tupleIJblEEEyN6thrust24THRUST_300001_SM_1000_NS8cuda_cub9__find_if7functorIS9_EEE10Policy1000ENSB_12zip_iteratorINS8_IJNSD_26transform_input_iterator_tIbNSB_6detail15normal_iteratorINSB_10device_ptrIiEEEENSK_10functional5actorINSP_9compositeIJNSP_16operator_adaptorINS7_8equal_toIvEEEENSQ_INSP_8argumentILj0EEEEENSQ_INSP_5valueIiEEEEEEEEEEENSB_17counting_iteratorIlNSB_11use_defaultES16_S16_EEEEEEEySF_S9_NS7_10__identityEEEvT0_PT3_T1_NS0_13GridEvenShareIS1E_EET2_T4_E12temp_storage+56];
	ld.shared.u64 	%rd244, [_ZZN3cub18CUB_300001_SM_10006detail6reduce18DeviceReduceKernelINS2_10policy_hubIN4cuda3std3__45tupleIJblEEEyN6thrust24THRUST_300001_SM_1000_NS8cuda_cub9__find_if7functorIS9_EEE10Policy1000ENSB_12zip_iteratorINS8_IJNSD_26transform_input_iterator_tIbNSB_6detail15normal_iteratorINSB_10device_ptrIiEEEENSK_10functional5actorINSP_9compositeIJNSP_16operator_adaptorINS7_8equal_toIvEEEENSQ_INSP_8argumentILj0EEEEENSQ_INSP_5valueIiEEEEEEEEEEENSB_17counting_iteratorIlNSB_11use_defaultES16_S16_EEEEEEEySF_S9_NS7_10__identityEEEvT0_PT3_T1_NS0_13GridEvenShareIS1E_EET2_T4_E12temp_storage+64];
	setp.eq.s16 	%p138, %rs195, 0;
	setp.eq.s16 	%p139, %rs196, 0;
	min.s64 	%rd245, %rd244, %rd243;
	selp.b16 	%rs197, %rs194, 1, %p139;
	selp.b16 	%rs198, %rs196, %rs197, %p138;
	and.b16  	%rs199, %rs198, 255;
	selp.b64 	%rd246, %rd243, %rd245, %p139;
	selp.b64 	%rd247, %rd244, %rd246, %p138;
	ld.shared.u8 	%rs200, [_ZZN3cub18CUB_300001_SM_10006detail6reduce18DeviceReduceKernelINS2_10policy_hubIN4cuda3std3__45tupleIJblEEEyN6thrust24THRUST_300001_SM_1000_NS8cuda_cub9__find_if7functorIS9_EEE10Policy1000ENSB_12zip_iteratorINS8_IJNSD_26transform_input_iterator_tIbNSB_6detail15normal_iteratorINSB_10device_ptrIiEEEENSK_10functional5actorINSP_9compositeIJNSP_16operator_adaptorINS7_8equal_toIvEEEENSQ_INSP_8argumentILj0EEEEENSQ_INSP_5valueIiEEEEEEEEEEENSB_17counting_iteratorIlNSB_11use_defaultES16_S16_EEEEEEEySF_S9_NS7_10__identityEEEvT0_PT3_T1_NS0_13GridEvenShareIS1E_EET2_T4_E12temp_storage+72];
	ld.shared.u64 	%rd248, [_ZZN3cub18CUB_300001_SM_10006detail6reduce18DeviceReduceKernelINS2_10policy_hubIN4cuda3std3__45tupleIJblEEEyN6thrust24THRUST_300001_SM_1000_NS8cuda_cub9__find_if7functorIS9_EEE10Policy1000ENSB_12zip_iteratorINS8_IJNSD_26transform_input_iterator_tIbNSB_6detail15normal_iteratorINSB_10device_ptrIiEEEENSK_10functional5actorINSP_9compositeIJNSP_16operator_adaptorINS7_8equal_toIvEEEENSQ_INSP_8argumentILj0EEEEENSQ_INSP_5valueIiEEEEEEEEEEENSB_17counting_iteratorIlNSB_11use_defaultES16_S16_EEEEEEEySF_S9_NS7_10__identityEEEvT0_PT3_T1_NS0_13GridEvenShareIS1E_EET2_T4_E12temp_storage+80];
	setp.eq.s16 	%p140, %rs199, 0;
	setp.eq.s16 	%p141, %rs200, 0;
	min.s64 	%rd249, %rd248, %rd247;
	selp.b16 	%rs201, %rs198, 1, %p141;
	selp.b16 	%rs202, %rs200, %rs201, %p140;
	and.b16  	%rs203, %rs202, 255;
	selp.b64 	%rd250, %rd247, %rd249, %p141;
	selp.b64 	%rd251, %rd248, %rd250, %p140;
	ld.shared.u8 	%rs204, [_ZZN3cub18CUB_300001_SM_10006detail6reduce18DeviceReduceKernelINS2_10policy_hubIN4cuda3std3__45tupleIJblEEEyN6thrust24THRUST_300001_SM_1000_NS8cuda_cub9__find_if7functorIS9_EEE10Policy1000ENSB_12zip_iteratorINS8_IJNSD_26transform_input_iterator_tIbNSB_6detail15normal_iteratorINSB_10device_ptrIiEEEENSK_10functional5actorINSP_9compositeIJNSP_16operator_adaptorINS7_8equal_toIvEEEENSQ_INSP_8argumentILj0EEEEENSQ_INSP_5valueIiEEEEEEEEEEENSB_17counting_iteratorIlNSB_11use_defaultES16_S16_EEEEEEEySF_S9_NS7_10__identityEEEvT0_PT3_T1_NS0_13GridEvenShareIS1E_EET2_T4_E12temp_storage+88];
	ld.shared.u64 	%rd252, [_ZZN3cub18CUB_300001_SM_10006detail6reduce18DeviceReduceKernelINS2_10policy_hubIN4cuda3std3__45tupleIJblEEEyN6thrust24THRUST_300001_SM_1000_NS8cuda_cub9__find_if7functorIS9_EEE10Policy1000ENSB_12zip_iteratorINS8_IJNSD_26transform_input_iterator_tIbNSB_6detail15normal_iteratorINSB_10device_ptrIiEEEENSK_10functional5actorINSP_9compositeIJNSP_16operator_adaptorINS7_8equal_toIvEEEENSQ_INSP_8argumentILj0EEEEENSQ_INSP_5valueIiEEEEEEEEEEENSB_17counting_iteratorIlNSB_11use_defaultES16_S16_EEEEEEEySF_S9_NS7_10__identityEEEvT0_PT3_T1_NS0_13GridEvenShareIS1E_EET2_T4_E12temp_storage+96];
	setp.eq.s16 	%p142, %rs203, 0;
	setp.eq.s16 	%p143, %rs204, 0;
	min.s64 	%rd253, %rd252, %rd251;
	selp.b16 	%rs205, %rs202, 1, %p143;
	selp.b16 	%rs206, %rs204, %rs205, %p142;
	and.b16  	%rs207, %rs206, 255;
	selp.b64 	%rd254, %rd251, %rd253, %p143;
	selp.b64 	%rd255, %rd252, %rd254, %p142;
	ld.shared.u8 	%rs208, [_ZZN3cub18CUB_300001_SM_10006detail6reduce18DeviceReduceKernelINS2_10policy_hubIN4cuda3std3__45tupleIJblEEEyN6thrust24THRUST_300001_SM_1000_NS8cuda_cub9__find_if7functorIS9_EEE10Policy1000ENSB_12zip_iteratorINS8_IJNSD_26transform_input_iterator_tIbNSB_6detail15normal_iteratorINSB_10device_ptrIiEEEENSK_10functional5actorINSP_9compositeIJNSP_16operator_adaptorINS7_8equal_toIvEEEENSQ_INSP_8argumentILj0EEEEENSQ_INSP_5valueIiEEEEEEEEEEENSB_17counting_iteratorIlNSB_11use_defaultES16_S16_EEEEEEEySF_S9_NS7_10__identityEEEvT0_PT3_T1_NS0_13GridEvenShareIS1E_EET2_T4_E12temp_storage+104];
	ld.shared.u64 	%rd256, [_ZZN3cub18CUB_300001_SM_10006detail6reduce18DeviceReduceKernelINS2_10policy_hubIN4cuda3std3__45tupleIJblEEEyN6thrust24THRUST_300001_SM_1000_NS8cuda_cub9__find_if7functorIS9_EEE10Policy1000ENSB_12zip_iteratorINS8_IJNSD_26transform_input_iterator_tIbNSB_6detail15normal_iteratorINSB_10device_ptrIiEEEENSK_10functional5actorINSP_9compositeIJNSP_16operator_adaptorINS7_8equal_toIvEEEENSQ_INSP_8argumentILj0EEEEENSQ_INSP_5valueIiEEEEEEEEEEENSB_17counting_iteratorIlNSB_11use_defaultES16_S16_EEEEEEEySF_S9_NS7_10__identityEEEvT0_PT3_T1_NS0_13GridEvenShareIS1E_EET2_T4_E12temp_storage+112];
	setp.eq.s16 	%p144, %rs207, 0;
	setp.eq.s16 	%p145, %rs208, 0;
	min.s64 	%rd257, %rd256, %rd255;
	selp.b16 	%rs209, %rs206, 1, %p145;
	selp.b16 	%rs210, %rs208, %rs209, %p144;
	and.b16  	%rs211, %rs210, 255;
	selp.b64 	%rd258, %rd255, %rd257, %p145;
	selp.b64 	%rd259, %rd256, %rd258, %p144;
	ld.shared.u8 	%rs212, [_ZZN3cub18CUB_300001_SM_10006detail6reduce18DeviceReduceKernelINS2_10policy_hubIN4cuda3std3__45tupleIJblEEEyN6thrust24THRUST_300001_SM_1000_NS8cuda_cub9__find_if7functorIS9_EEE10Policy1000ENSB_12zip_iteratorINS8_IJNSD_26transform_input_iterator_tIbNSB_6detail15normal_iteratorINSB_10device_ptrIiEEEENSK_10functional5actorINSP_9compositeIJNSP_16operator_adaptorINS7_8equal_toIvEEEENSQ_INSP_8argumentILj0EEEEENSQ_INSP_5valueIiEEEEEEEEEEENSB_17counting_iteratorIlNSB_11use_defaultES16_S16_EEEEEEEySF_S9_NS7_10__identityEEEvT0_PT3_T1_NS0_13GridEvenShareIS1E_EET2_T4_E12temp_storage+120];
	ld.shared.u64 	%rd260, [_ZZN3cub18CUB_300001_SM_10006detail6reduce18DeviceReduceKernelINS2_10policy_hubIN4cuda3std3__45tupleIJblEEEyN6thrust24THRUST_300001_SM_1000_NS8cuda_cub9__find_if7functorIS9_EEE10Policy1000ENSB_12zip_iteratorINS8_IJNSD_26transform_input_iterator_tIbNSB_6detail15normal_iteratorINSB_10device_ptrIiEEEENSK_10functional5actorINSP_9compositeIJNSP_16operator_adaptorINS7_8equal_toIvEEEENSQ_INSP_8argumentILj0EEEEENSQ_INSP_5valueIiEEEEEEEEEEENSB_17counting_iteratorIlNSB_11use_defaultES16_S16_EEEEEEEySF_S9_NS7_10__identityEEEvT0_PT3_T1_NS0_13GridEvenShareIS1E_EET2_T4_E12temp_storage+128];
	setp.eq.s16 	%p146, %rs211, 0;
	setp.eq.s16 	%p147, %rs212, 0;
	min.s64 	%rd261, %rd260, %rd259;
	selp.b16 	%rs213, %rs210, 1, %p147;
	selp.b16 	%rs371, %rs212, %rs213, %p146;
	selp.b64 	%rd262, %rd259, %rd261, %p147;
	selp.b64 	%rd425, %rd260, %rd262, %p146;
$L__BB92_118:
	mov.u32 	%r484, %tid.x;
	setp.ne.s32 	%p324, %r484, 0;
	@%p324 bra 	$L__BB92_120;
	ld.param.u64 	%rd415, [_ZN3cub18CUB_300001_SM_10006detail6reduce18DeviceReduceKernelINS2_10policy_hubIN4cuda3std3__45tupleIJblEEEyN6thrust24THRUST_300001_SM_1000_NS8cuda_cub9__find_if7functorIS9_EEE10Policy1000ENSB_12zip_iteratorINS8_IJNSD_26transform_input_iterator_tIbNSB_6detail15normal_iteratorINSB_10device_ptrIiEEEENSK_10functional5actorINSP_9compositeIJNSP_16operator_adaptorINS7_8equal_toIvEEEENSQ_INSP_8argumentILj0EEEEENSQ_INSP_5valueIiEEEEEEEEEEENSB_17counting_iteratorIlNSB_11use_defaultES16_S16_EEEEEEEySF_S9_NS7_10__identityEEEvT0_PT3_T1_NS0_13GridEvenShareIS1E_EET2_T4__param_1];
	cvta.to.global.u64 	%rd412, %rd415;
	mul.wide.u32 	%rd413, %r5, 16;
	add.s64 	%rd414, %rd412, %rd413;
	st.global.u8 	[%rd414], %rs371;
	st.global.u64 	[%rd414+8], %rd425;
$L__BB92_120:
	ret;

}
	// .globl	_ZN3cub18CUB_300001_SM_10006detail6reduce28DeviceReduceSingleTileKernelINS2_10policy_hubIN4cuda3std3__45tupleIJblEEEyN6thrust24THRUST_300001_SM_1000_NS8cuda_cub9__find_if7functorIS9_EEE10Policy1000EPS9_SI_iSF_S9_S9_NS7_10__identityEEEvT0_T1_T2_T3_T4_T6_
.visible .entry _ZN3cub18CUB_300001_SM_10006detail6reduce28DeviceReduceSingleTileKernelINS2_10policy_hubIN4cuda3std3__45tupleIJblEEEyN6thrust24THRUST_300001_SM_1000_NS8cuda_cub9__find_if7functorIS9_EEE10Policy1000EPS9_SI_iSF_S9_S9_NS7_10__identityEEEvT0_T1_T2_T3_T4_T6_(
	.param .u64 .ptr .align 1 _ZN3cub18CUB_300001_SM_10006detail6reduce28DeviceReduceSingleTileKernelINS2_10policy_hubIN4cuda3std3__45tupleIJblEEEyN6thrust24THRUST_300001_SM_1000_NS8cuda_cub9__find_if7functorIS9_EEE10Policy1000EPS9_SI_iSF_S9_S9_NS7_10__identityEEEvT0_T1_T2_T3_T4_T6__param_0,
	.param .u64 .ptr .align 1 _ZN3cub18CUB_300001_SM_10006detail6reduce28DeviceReduceSingleTileKernelINS2_10policy_hubIN4cuda3std3__45tupleIJblEEEyN6thrust24THRUST_300001_SM_1000_NS8cuda_cub9__find_if7functorIS9_EEE10Policy1000EPS9_SI_iSF_S9_S9_NS7_10__identityEEEvT0_T1_T2_T3_T4_T6__param_1,
	.param .u32 _ZN3cub18CUB_300001_SM_10006detail6reduce28DeviceReduceSingleTileKernelINS2_10policy_hubIN4cuda3std3__45tupleIJblEEEyN6thrust24THRUST_300001_SM_1000_NS8cuda_cub9__find_if7functorIS9_EEE10Policy1000EPS9_SI_iSF_S9_S9_NS7_10__identityEEEvT0_T1_T2_T3_T4_T6__param_2,
	.param .align 1 .b8 _ZN3cub18CUB_300001_SM_10006detail6reduce28DeviceReduceSingleTileKernelINS2_10policy_hubIN4cuda3std3__45tupleIJblEEEyN6thrust24THRUST_300001_SM_1000_NS8cuda_cub9__find_if7functorIS9_EEE10Policy1000EPS9_SI_iSF_S9_S9_NS7_10__identityEEEvT0_T1_T2_T3_T4_T6__param_3[1],
	.param .align 8 .b8 _ZN3cub18CUB_300001_SM_10006detail6reduce28DeviceReduceSingleTileKernelINS2_10policy_hubIN4cuda3std3__45tupleIJblEEEyN6thrust24THRUST_300001_SM_1000_NS8cuda_cub9__find_if7functorIS9_EEE10Policy1000EPS9_SI_iSF_S9_S9_NS7_10__identityEEEvT0_T1_T2_T3_T4_T6__param_4[16],
	.param .align 1 .b8 _ZN3cub18CUB_300001_SM_10006detail6reduce28DeviceReduceSingleTileKernelINS2_10policy_hubIN4cuda3std3__45tupleIJblEEEyN6thrust24THRUST_300001_SM_1000_NS8cuda_cub9__find_if7functorIS9_EEE10Policy1000EPS9_SI_iSF_S9_S9_NS7_10__identityEEEvT0_T1_T2_T3_T4_T6__param_5[1]
)
.maxntid 256
.minnctapersm 1
{
	.reg .pred 	%p<188>;
	.reg .b16 	%rs<340>;
	.reg .b32 	%r<406>;
	.reg .b64 	%rd<359>;
	// demoted variable
	.shared .align 8 .b8 _ZZN3cub18CUB_300001_SM_10006detail6reduce28DeviceReduceSingleTileKernelINS2_10policy_hubIN4cuda3std3__45tupleIJblEEEyN6thrust24THRUST_300001_SM_1000_NS8cuda_cub9__find_if7functorIS9_EEE10Policy1000EPS9_SI_iSF_S9_S9_NS7_10__identityEEEvT0_T1_T2_T3_T4_T6_E12temp_storage[152];
	ld.param.u64 	%rd106, [_ZN3cub18CUB_300001_SM_10006detail6reduce28DeviceReduceSingleTileKernelINS2_10policy_hubIN4cuda3std3__45tupleIJblEEEyN6thrust24THRUST_300001_SM_1000_NS8cuda_cub9__find_if7functorIS9_EEE10Policy1000EPS9_SI_iSF_S9_S9_NS7_10__identityEEEvT0_T1_T2_T3_T4_T6__param_4+8];
	ld.param.u64 	%rd105, [_ZN3cub18CUB_300001_SM_10006detail6reduce28DeviceReduceSingleTileKernelINS2_10policy_hubIN4cuda3std3__45tupleIJblEEEyN6thrust24THRUST_300001_SM_1000_NS8cuda_cub9__find_if7functorIS9_EEE10Policy1000EPS9_SI_iSF_S9_S9_NS7_10__identityEEEvT0_T1_T2_T3_T4_T6__param_0];
	ld.param.u64 	%rd107, [_ZN3cub18CUB_300001_SM_10006detail6reduce28DeviceReduceSingleTileKernelINS2_10policy_hubIN4cuda3std3__45tupleIJblEEEyN6thrust24THRUST_300001_SM_1000_NS8cuda_cub9__find_if7functorIS9_EEE10Policy1000EPS9_SI_iSF_S9_S9_NS7_10__identityEEEvT0_T1_T2_T3_T4_T6__param_1];
	ld.param.u32 	%r38, [_ZN3cub18CUB_300001_SM_10006detail6reduce28DeviceReduceSingleTileKernelINS2_10policy_hubIN4cuda3std3__45tupleIJblEEEyN6thrust24THRUST_300001_SM_1000_NS8cuda_cub9__find_if7functorIS9_EEE10Policy1000EPS9_SI_iSF_S9_S9_NS7_10__identityEEEvT0_T1_T2_T3_T4_T6__param_2];
	ld.param.u8 	%rs82, [_ZN3cub18CUB_300001_SM_10006detail6reduce28DeviceReduceSingleTileKernelINS2_10policy_hubIN4cuda3std3__45tupleIJblEEEyN6thrust24THRUST_300001_SM_1000_NS8cuda_cub9__find_if7functorIS9_EEE10Policy1000EPS9_SI_iSF_S9_S9_NS7_10__identityEEEvT0_T1_T2_T3_T4_T6__param_4];
	cvta.to.global.u64 	%rd1, %rd107;
	setp.ne.s32 	%p1, %r38, 0;
	@%p1 bra 	$L__BB93_3;
	mov.u32 	%r392, %tid.x;
	setp.ne.s32 	%p187, %r392, 0;
	@%p187 bra 	$L__BB93_112;
	st.global.u8 	[%rd1], %rs82;
	st.global.u64 	[%rd1+8], %rd106;
	bra.uni 	$L__BB93_112;
$L__BB93_3:
	setp.gt.s32 	%p2, %r38, 1023;
	@%p2 bra 	$L__BB93_74;
	mov.u32 	%r1, %tid.x;
	setp.ge.s32 	%p77, %r1, %r38;
	mov.b16 	%rs311, 0;
	mov.b64 	%rd329, 0;
	mov.u32 	%r396, %r1;
	@%p77 bra 	$L__BB93_6;
	mul.wide.u32 	%rd234, %r1, 16;
	add.s64 	%rd231, %rd105, %rd234;
	// begin inline asm
	ld.global.nc.u64 %rd230, [%rd231];
	// end inline asm
	add.s64 	%rd233, %rd231, 8;
	// begin inline asm
	ld.global.nc.u64 %rd329, [%rd233];
	// end inline asm
	cvt.u16.u64 	%rs311, %rd230;
	add.s32 	%r396, %r1, 256;
$L__BB93_6:
	setp.ge.s32 	%p78, %r396, %r38;
	@%p78 bra 	$L__BB93_12;
	not.b32 	%r158, %r396;
	add.s32 	%r4, %r38, %r158;
	and.b32  	%r159, %r4, 768;
	setp.eq.s32 	%p79, %r159, 768;
	@%p79 bra 	$L__BB93_10;
	mul.wide.u32 	%rd236, %r396, 16;
	add.s64 	%rd323, %rd105, %rd236;
	shr.u32 	%r160, %r4, 8;
	add.s32 	%r161, %r160, 1;
	and.b32  	%r162, %r161, 3;
	neg.s32 	%r394, %r162;
$L__BB93_9:
	.pragma "nounroll";
	// begin inline asm
	ld.global.nc.u64 %rd237, [%rd323];
	// end inline asm
	add.s64 	%rd240, %rd323, 8;
	// begin inline asm
	ld.global.nc.u64 %rd239, [%rd240];
	// end inline asm
	cvt.u16.u64 	%rs190, %rd237;
	and.b16  	%rs191, %rs190, 255;
	and.b16  	%rs192, %rs311, 255;
	setp.eq.s16 	%p80, %rs192, 0;
	setp.eq.s16 	%p81, %rs191, 0;
	min.s64 	%rd241, %rd239, %rd329;
	selp.b64 	%rd242, %rd329, %rd241, %p81;
	selp.b64 	%rd329, %rd239, %rd242, %p80;
	selp.b16 	%rs193, %rs311, 1, %p81;
	selp.b16 	%rs311, %rs190, %rs193, %p80;
	add.s32 	%r396, %r396, 256;
	add.s64 	%rd323, %rd323, 4096;
	add.s32 	%r394, %r394, 1;
	setp.ne.s32 	%p82, %r394, 0;
	@%p82 bra 	$L__BB93_9;
$L__BB93_10:
	setp.lt.u32 	%p83, %r4, 768;
	@%p83 bra 	$L__BB93_12;
$L__BB93_11:
	mul.wide.s32 	%rd259, %r396, 16;
	add.s64 	%rd244, %rd105, %rd259;
	// begin inline asm
	ld.global.nc.u64 %rd243, [%rd244];
	// end inline asm
	add.s64 	%rd246, %rd244, 8;
	// begin inline asm
	ld.global.nc.u64 %rd245, [%rd246];
	// end inline asm
	cvt.u16.u64 	%rs194, %rd243;
	and.b16  	%rs195, %rs194, 255;
	and.b16  	%rs196, %rs311, 255;
	setp.eq.s16 	%p84, %rs196, 0;
	setp.eq.s16 	%p85, %rs195, 0;
	min.s64 	%rd260, %rd245, %rd329;
	selp.b64 	%rd261, %rd329, %rd260, %p85;
	selp.b64 	%rd262, %rd245, %rd261, %p84;
	selp.b16 	%rs197, %rs311, 1, %p85;
	selp.b16 	%rs198, %rs194, %rs197, %p84;
	and.b16  	%rs199, %rs198, 255;
	add.s64 	%rd248, %rd244, 4096;
	// begin inline asm
	ld.global.nc.u64 %rd247, [%rd248];
	// end inline asm
	add.s64 	%rd250, %rd244, 4104;
	// begin inline asm
	ld.global.nc.u64 %rd249, [%rd250];
	// end inline asm
	cvt.u16.u64 	%rs200, %rd247;
	and.b16  	%rs201, %rs200, 255;
	setp.eq.s16 	%p86, %rs199, 0;
	setp.eq.s16 	%p87, %rs201, 0;
	min.s64 	%rd263, %rd249, %rd262;
	selp.b64 	%rd264, %rd262, %rd263, %p87;
	selp.b64 	%rd265, %rd249, %rd264, %p86;
	selp.b16 	%rs202, %rs198, 1, %p87;
	selp.b16 	%rs203, %rs200, %rs202, %p86;
	and.b16  	%rs204, %rs203, 255;
	add.s64 	%rd252, %rd244, 8192;
	// begin inline asm
	ld.global.nc.u64 %rd251, [%rd252];
	// end inline asm
	add.s64 	%rd254, %rd244, 8200;
	// begin inline asm
	ld.global.nc.u64 %rd253, [%rd254];
	// end inline asm
	cvt.u16.u64 	%rs205, %rd251;
	and.b16  	%rs206, %rs205, 255;
	setp.eq.s16 	%p88, %rs204, 0;
	setp.eq.s16 	%p89, %rs206, 0;
	min.s64 	%rd266, %rd253, %rd265;
	selp.b64 	%rd267, %rd265, %rd266, %p89;
	selp.b64 	%rd268, %rd253, %rd267, %p88;
	selp.b16 	%rs207, %rs203, 1, %p89;
	selp.b16 	%rs208, %rs205, %rs207, %p88;
	and.b16  	%rs209, %rs208, 255;
	add.s64 	%rd256, %rd244, 12288;
	// begin inline asm
	ld.global.nc.u64 %rd255, [%rd256];
	// end inline asm
	add.s64 	%rd258, %rd244, 12296;
	// begin inline asm
	ld.global.nc.u64 %rd257, [%rd258];
	// end inline asm
	cvt.u16.u64 	%rs210, %rd255;
	and.b16  	%rs211, %rs210, 255;
	setp.eq.s16 	%p90, %rs209, 0;
	setp.eq.s16 	%p91, %rs211, 0;
	min.s64 	%rd269, %rd257, %rd268;
	selp.b64 	%rd270, %rd268, %rd269, %p91;
	selp.b64 	%rd329, %rd257, %rd270, %p90;
	selp.b16 	%rs212, %rs208, 1, %p91;
	selp.b16 	%rs311, %rs210, %rs212, %p90;
	add.s32 	%r396, %r396, 1024;
	setp.lt.s32 	%p92, %r396, %r38;
	@%p92 bra 	$L__BB93_11;
$L__BB93_12:
	setp.lt.s32 	%p93, %r38, 256;
	@%p93 bra 	$L__BB93_37;
	// begin inline asm
	mov.u32 %r281, %laneid;
	// end inline asm
	cvt.u32.u16 	%r302, %rs311;
	and.b32  	%r283, %r302, 255;
	mov.b32 	%r299, 1;
	mov.b32 	%r300, 31;
	mov.b32 	%r301, -1;
	// begin inline asm
	shfl.sync.down.b32 %r282, %r283, %r299, %r300, %r301;
	// end inline asm
	// begin inline asm
	shfl.sync.down.b32 %r287, %r288, %r299, %r300, %r301;
	// end inline asm
	mov.b64 	{%r293, %r298}, %rd329;
	// begin inline asm
	shfl.sync.down.b32 %r292, %r293, %r299, %r300, %r301;
	// end inline asm
	// begin inline asm
	shfl.sync.down.b32 %r297, %r298, %r299, %r300, %r301;
	// end inline asm
	mov.b64 	%rd14, {%r292, %r297};
	cvt.u16.u32 	%rs10, %r282;
	setp.gt.s32 	%p143, %r281, 30;
	@%p143 bra 	$L__BB93_17;
	and.b16  	%rs254, %rs311, 255;
	setp.eq.s16 	%p144, %rs254, 0;
	and.b16  	%rs255, %rs10, 255;
	setp.eq.s16 	%p145, %rs255, 0;
	or.pred  	%p146, %p144, %p145;
	@%p146 bra 	$L__BB93_16;
	min.s64 	%rd329, %rd14, %rd329;
	mov.b16 	%rs311, 1;
	bra.uni 	$L__BB93_17;
$L__BB93_16:
	setp.eq.s16 	%p147, %rs254, 0;
	selp.b64 	%rd329, %rd14, %rd329, %p147;
	selp.b16 	%rs311, %rs10, %rs311, %p147;
$L__BB93_17:
	cvt.u32.u16 	%r323, %rs311;
	and.b32  	%r304, %r323, 255;
	mov.b32 	%r320, 2;
	mov.b32 	%r321, 31;
	mov.b32 	%r322, -1;
	// begin inline asm
	shfl.sync.down.b32 %r303, %r304, %r320, %r321, %r322;
	// end inline asm
	// begin inline asm
	shfl.sync.down.b32 %r308, %r309, %r320, %r321, %r322;
	// end inline asm
	mov.b64 	{%r314, %r319}, %rd329;
	// begin inline asm
	shfl.sync.down.b32 %r313, %r314, %r320, %r321, %r322;
	// end inline asm
	// begin inline asm
	shfl.sync.down.b32 %r318, %r319, %r320, %r321, %r322;
	// end inline asm
	mov.b64 	%rd18, {%r313, %r318};
	cvt.u16.u32 	%rs13, %r303;
	setp.gt.s32 	%p148, %r281, 29;
	@%p148 bra 	$L__BB93_21;
	and.b16  	%rs258, %rs311, 255;
	setp.eq.s16 	%p149, %rs258, 0;
	and.b16  	%rs259, %rs13, 255;
	setp.eq.s16 	%p150, %rs259, 0;
	or.pred  	%p151, %p149, %p150;
	@%p151 bra 	$L__BB93_20;
	min.s64 	%rd329, %rd18, %rd329;
	mov.b16 	%rs311, 1;
	bra.uni 	$L__BB93_21;
$L__BB93_20:
	setp.eq.s16 	%p152, %rs258, 0;
	selp.b64 	%rd329, %rd18, %rd329, %p152;
	selp.b16 	%rs311, %rs13, %rs311, %p152;
$L__BB93_21:
	cvt.u32.u16 	%r344, %rs311;
	and.b32  	%r325, %r344, 255;
	mov.b32 	%r341, 4;
	mov.b32 	%r342, 31;
	mov.b32 	%r343, -1;
	// begin inline asm
	shfl.sync.down.b32 %r324, %r325, %r341, %r342, %r343;
	// end inline asm
	// begin inline asm
	shfl.sync.down.b32 %r329, %r330, %r341, %r342, %r343;
	// end inline asm
	mov.b64 	{%r335, %r340}, %rd329;
	// begin inline asm
	shfl.sync.down.b32 %r334, %r335, %r341, %r342, %r343;
	// end inline asm
	// begin inline asm
	shfl.sync.down.b32 %r339, %r340, %r341, %r342, %r343;
	// end inline asm
	mov.b64 	%rd22, {%r334, %r339};
	cvt.u16.u32 	%rs16, %r324;
	setp.gt.s32 	%p153, %r281, 27;
	@%p153 bra 	$L__BB93_25;
	and.b16  	%rs262, %rs311, 255;
	setp.eq.s16 	%p154, %rs262, 0;
	and.b16  	%rs263, %rs16, 255;
	setp.eq.s16 	%p155, %rs263, 0;
	or.pred  	%p156, %p154, %p155;
	@%p156 bra 	$L__BB93_24;
	min.s64 	%rd329, %rd22, %rd329;
	mov.b16 	%rs311, 1;
	bra.uni 	$L__BB93_25;
$L__BB93_24:
	setp.eq.s16 	%p157, %rs262, 0;
	selp.b64 	%rd329, %rd22, %rd329, %p157;
	selp.b16 	%rs311, %rs16, %rs311, %p157;
$L__BB93_25:
	cvt.u32.u16 	%r365, %rs311;
	and.b32  	%r346, %r365, 255;
	mov.b32 	%r362, 8;
	mov.b32 	%r363, 31;
	mov.b32 	%r364, -1;
	// begin inline asm
	shfl.sync.down.b32 %r345, %r346, %r362, %r363, %r364;
	// end inline asm
	// begin inline asm
	shfl.sync.down.b32 %r350, %r351, %r362, %r363, %r364;
	// end inline asm
	mov.b64 	{%r356, %r361}, %rd329;
	// begin inline asm
	shfl.sync.down.b32 %r355, %r356, %r362, %r363, %r364;
	// end inline asm
	// begin inline asm
	shfl.sync.down.b32 %r360, %r361, %r362, %r363, %r364;
	// end inline asm
	mov.b64 	%rd26, {%r355, %r360};
	cvt.u16.u32 	%rs19, %r345;
	setp.gt.s32 	%p158, %r281, 23;
	@%p158 bra 	$L__BB93_29;
	and.b16  	%rs266, %rs311, 255;
	setp.eq.s16 	%p159, %rs266, 0;
	and.b16  	%rs267, %rs19, 255;
	setp.eq.s16 	%p160, %rs267, 0;
	or.pred  	%p161, %p159, %p160;
	@%p161 bra 	$L__BB93_28;
	min.s64 	%rd329, %rd26, %rd329;
	mov.b16 	%rs311, 1;
	bra.uni 	$L__BB93_29;
$L__BB93_28:
	setp.eq.s16 	%p162, %rs266, 0;
	selp.b64 	%rd329, %rd26, %rd329, %p162;
	selp.b16 	%rs311, %rs19, %rs311, %p162;
$L__BB93_29:
	cvt.u32.u16 	%r386, %rs311;
	and.b32  	%r367, %r386, 255;
	mov.b32 	%r383, 16;
	mov.b32 	%r384, 31;
	mov.b32 	%r385, -1;
	// begin inline asm
	shfl.sync.down.b32 %r366, %r367, %r383, %r384, %r385;
	// end inline asm
	// begin inline asm
	shfl.sync.down.b32 %r371, %r372, %r383, %r384, %r385;
	// end inline asm
	mov.b64 	{%r377, %r382}, %rd329;
	// begin inline asm
	shfl.sync.down.b32 %r376, %r377, %r383, %r384, %r385;
	// end inline asm
	// begin inline asm
	shfl.sync.down.b32 %r381, %r382, %r383, %r384, %r385;
	// end inline asm
	mov.b64 	%rd30, {%r376, %r381};
	cvt.u16.u32 	%rs22, %r366;
	setp.gt.s32 	%p163, %r281, 15;
	@%p163 bra 	$L__BB93_33;
	and.b16  	%rs270, %rs311, 255;
	setp.eq.s16 	%p164, %rs270, 0;
	and.b16  	%rs271, %rs22, 255;
	setp.eq.s16 	%p165, %rs271, 0;
	or.pred  	%p166, %p164, %p165;
	@%p166 bra 	$L__BB93_32;
	min.s64 	%rd329, %rd30, %rd329;
	mov.b16 	%rs311, 1;
	bra.uni 	$L__BB93_33;
$L__BB93_32:
	setp.eq.s16 	%p167, %rs270, 0;
	selp.b64 	%rd329, %rd30, %rd329, %p167;
	selp.b16 	%rs311, %rs22, %rs311, %p167;
$L__BB93_33:
	setp.ne.s32 	%p168, %r281, 0;
	@%p168 bra 	$L__BB93_35;
	shr.u32 	%r387, %r1, 1;
	and.b32  	%r388, %r387, 496;
	mov.u32 	%r389, _ZZN3cub18CUB_300001_SM_10006detail6reduce28DeviceReduceSingleTileKernelINS2_10policy_hubIN4cuda3std3__45tupleIJblEEEyN6thrust24THRUST_300001_SM_1000_NS8cuda_cub9__find_if7functorIS9_EEE10Policy1000EPS9_SI_iSF_S9_S9_NS7_10__identityEEEvT0_T1_T2_T3_T4_T6_E12temp_storage;
	add.s32 	%r390, %r389, %r388;
	st.shared.u8 	[%r390+8], %rs311;
	st.shared.u64 	[%r390+16], %rd329;
$L__BB93_35:
	bar.sync 	0;
	setp.ne.s32 	%p169, %r1, 0;
	@%p169 bra 	$L__BB93_110;
	ld.shared.u8 	%rs274, [_ZZN3cub18CUB_300001_SM_10006detail6reduce28DeviceReduceSingleTileKernelINS2_10policy_hubIN4cuda3std3__45tupleIJblEEEyN6thrust24THRUST_300001_SM_1000_NS8cuda_cub9__find_if7functorIS9_EEE10Policy1000EPS9_SI_iSF_S9_S9_NS7_10__identityEEEvT0_T1_T2_T3_T4_T6_E12temp_storage+24];
	ld.shared.u64 	%rd292, [_ZZN3cub18CUB_300001_SM_10006detail6reduce28DeviceReduceSingleTileKernelINS2_10policy_hubIN4cuda3std3__45tupleIJblEEEyN6thrust24THRUST_300001_SM_1000_NS8cuda_cub9__find_if7functorIS9_EEE10Policy1000EPS9_SI_iSF_S9_S9_NS7_10__identityEEEvT0_T1_T2_T3_T4_T6_E12temp_storage+32];
	and.b16  	%rs275, %rs311, 255;
	setp.eq.s16 	%p170, %rs275, 0;
	setp.eq.s16 	%p171, %rs274, 0;
	min.s64 	%rd293, %rd292, %rd329;
	selp.b64 	%rd294, %rd329, %rd293, %p171;
	selp.b64 	%rd295, %rd292, %rd294, %p170;
	selp.b16 	%rs276, %rs311, 1, %p171;
	selp.b16 	%rs277, %rs274, %rs276, %p170;
	and.b16  	%rs278, %rs277, 255;
	ld.shared.u8 	%rs279, [_ZZN3cub18CUB_300001_SM_10006detail6reduce28DeviceReduceSingleTileKernelINS2_10policy_hubIN4cuda3std3__45tupleIJblEEEyN6thrust24THRUST_300001_SM_1000_NS8cuda_cub9__find_if7functorIS9_EEE10Policy1000EPS9_SI_iSF_S9_S9_NS7_10__identityEEEvT0_T1_T2_T3_T4_T6_E12temp_storage+40];
	ld.shared.u64 	%rd296, [_ZZN3cub18CUB_300001_SM_10006detail6reduce28DeviceReduceSingleTileKernelINS2_10policy_hubIN4cuda3std3__45tupleIJblEEEyN6thrust24THRUST_300001_SM_1000_NS8cuda_cub9__find_if7functorIS9_EEE10Policy1000EPS9_SI_iSF_S9_S9_NS7_10__identityEEEvT0_T1_T2_T3_T4_T6_E12temp_storage+48];
	setp.eq.s16 	%p172, %rs278, 0;
	setp.eq.s16 	%p173, %rs279, 0;
	min.s64 	%rd297, %rd296, %rd295;
	selp.b64 	%rd298, %rd295, %rd297, %p173;
	selp.b64 	%rd299, %rd296, %rd298, %p172;
	selp.b16 	%rs280, %rs277, 1, %p173;
	selp.b16 	%rs281, %rs279, %rs280, %p172;
	and.b16  	%rs282, %rs281, 255;
	ld.shared.u8 	%rs283, [_ZZN3cub18CUB_300001_SM_10006detail6reduce28DeviceReduceSingleTileKernelINS2_10policy_hubIN4cuda3std3__45tupleIJblEEEyN6thrust24THRUST_300001_SM_1000_NS8cuda_cub9__find_if7functorIS9_EEE10Policy1000EPS9_SI_iSF_S9_S9_NS7_10__identityEEEvT0_T1_T2_T3_T4_T6_E12temp_storage+56];
	ld.shared.u64 	%rd300, [_ZZN3cub18CUB_300001_SM_10006detail6reduce28DeviceReduceSingleTileKernelINS2_10policy_hubIN4cuda3std3__45tupleIJblEEEyN6thrust24THRUST_300001_SM_1000_NS8cuda_cub9__find_if7functorIS9_EEE10Policy1000EPS9_SI_iSF_S9_S9_NS7_10__identityEEEvT0_T1_T2_T3_T4_T6_E12temp_storage+64];
	setp.eq.s16 	%p174, %rs282, 0;
	setp.eq.s16 	%p175, %rs283, 0;
	min.s64 	%rd301, %rd300, %rd299;
	selp.b16 	%rs284, %rs281, 1, %p175;
	selp.b16 	%rs285, %rs283, %rs284, %p174;
	and.b16  	%rs286, %rs285, 255;
	selp.b64 	%rd302, %rd299, %rd301, %p175;
	selp.b64 	%rd303, %rd300, %rd302, %p174;
	ld.shared.u8 	%rs287, [_ZZN3cub18CUB_300001_SM_10006detail6reduce28DeviceReduceSingleTileKernelINS2_10policy_hubIN4cuda3std3__45tupleIJblEEEyN6thrust24THRUST_300001_SM_1000_NS8cuda_cub9__find_if7functorIS9_EEE10Policy1000EPS9_SI_iSF_S9_S9_NS7_10__identityEEEvT0_T1_T2_T3_T4_T6_E12temp_storage+72];
	ld.shared.u64 	%rd304, [_ZZN3cub18CUB_300001_SM_10006detail6reduce28DeviceReduceSingleTileKernelINS2_10policy_hubIN4cuda3std3__45tupleIJblEEEyN6thrust24THRUST_300001_SM_1000_NS8cuda_cub9__find_if7functorIS9_EEE10Policy1000EPS9_SI_iSF_S9_S9_NS7_10__identityEEEvT0_T1_T2_T3_T4_T6_E12temp_storage+80];
	setp.eq.s16 	%p176, %rs286, 0;
	setp.eq.s16 	%p177, %rs287, 0;
	min.s64 	%rd305, %rd304, %rd303;
	selp.b16 	%rs288, %rs285, 1, %p177;
	selp.b16 	%rs289, %rs287, %rs288, %p176;
	and.b16  	%rs290, %rs289, 255;
	selp.b64 	%rd306, %rd303, %rd305, %p177;
	selp.b64 	%rd307, %rd304, %rd306, %p176;
	ld.shared.u8 	%rs291, [_ZZN3cub18CUB_300001_SM_10006detail6reduce28DeviceReduceSingleTileKernelINS2_10policy_hubIN4cuda3std3__45tupleIJblEEEyN6thrust24THRUST_300001_SM_1000_NS8cuda_cub9__find_if7functorIS9_EEE10Policy1000EPS9_SI_iSF_S9_S9_NS7_10__identityEEEvT0_T1_T2_T3_T4_T6_E12temp_storage+88];
	ld.shared.u64 	%rd308, [_ZZN3cub18CUB_300001_SM_10006detail6reduce28DeviceReduceSingleTileKernelINS2_10policy_hubIN4cuda3std3__45tupleIJblEEEyN6thrust24THRUST_300001_SM_1000_NS8cuda_cub9__find_if7functorIS9_EEE10Policy1000EPS9_SI_iSF_S9_S9_NS7_10__identityEEEvT0_T1_T2_T3_T4_T6_E12temp_storage+96];
	setp.eq.s16 	%p178, %rs290, 0;
	setp.eq.s16 	%p179, %rs291, 0;
	min.s64 	%rd309, %rd308, %rd307;
	selp.b16 	%rs292, %rs289, 1, %p179;
	selp.b16 	%rs293, %rs291, %rs292, %p178;
	and.b16  	%rs294, %rs293, 255;
	selp.b64 	%rd310, %rd307, %rd309, %p179;
	selp.b64 	%rd311, %rd308, %rd310, %p178;
	ld.shared.u8 	%rs295, [_ZZN3cub18CUB_300001_SM_10006detail6reduce28DeviceReduceSingleTileKernelINS2_10policy_hubIN4cuda3std3__45tupleIJblEEEyN6thrust24THRUST_300001_SM_1000_NS8cuda_cub9__find_if7functorIS9_EEE10Policy1000EPS9_SI_iSF_S9_S9_NS7_10__identityEEEvT0_T1_T2_T3_T4_T6_E12temp_storage+104];
	ld.shared.u64 	%rd312, [_ZZN3cub18CUB_300001_SM_10006detail6reduce28DeviceReduceSingleTileKernelINS2_10policy_hubIN4cuda3std3__45tupleIJblEEEyN6thrust24THRUST_300001_SM_1000_NS8cuda_cub9__find_if7functorIS9_EEE10Policy1000EPS9_SI_iSF_S9_S9_NS7_10__identityEEEvT0_T1_T2_T3_T4_T6_E12temp_storage+112];
	setp.eq.s16 	%p180, %rs294, 0;
	setp.eq.s16 	%p181, %rs295, 0;
	min.s64 	%rd313, %rd312, %rd311;
	selp.b16 	%rs296, %rs293, 1, %p181;
	selp.b16 	%rs297, %rs295, %rs296, %p180;
	and.b16  	%rs298, %rs297, 255;
	selp.b64 	%rd314, %rd311, %rd313, %p181;
	selp.b64 	%rd315, %rd312, %rd314, %p180;
	ld.shared.u8 	%rs299, [_ZZN3cub18CUB_300001_SM_10006detail6reduce28DeviceReduceSingleTileKernelINS2_10policy_hubIN4cuda3std3__45tupleIJblEEEyN6thrust24THRUST_300001_SM_1000_NS8cuda_cub9__find_if7functorIS9_EEE10Policy1000EPS9_SI_iSF_S9_S9_NS7_10__identityEEEvT0_T1_T2_T3_T4_T6_E12temp_storage+120];
	ld.shared.u64 	%rd316, [_ZZN3cub18CUB_300001_SM_10006detail6reduce28DeviceReduceSingleTileKernelINS2_10policy_hubIN4cuda3std3__45tupleIJblEEEyN6thrust24THRUST_300001_SM_1000_NS8cuda_cub9__find_if7functorIS9_EEE10Policy1000EPS9_SI_iSF_S9_S9_NS7_10__identityEEEvT0_T1_T2_T3_T4_T6_E12temp_storage+128];
	setp.eq.s16 	%p182, %rs298, 0;
	setp.eq.s16 	%p183, %rs299, 0;
	min.s64 	%rd317, %rd316, %rd315;
	selp.b16 	%rs300, %rs297, 1, %p183;
	selp.b16 	%rs311, %rs299, %rs300, %p182;
	selp.b64 	%rd318, %rd315, %rd317, %p183;
	selp.b64 	%rd329, %rd316, %rd318, %p182;
	bra.uni 	$L__BB93_110;
$L__BB93_37:
	// begin inline asm
	mov.u32 %r163, %laneid;
	// end inline asm
	and.b32  	%r184, %r1, 992;
	add.s32 	%r185, %r184, 32;
	setp.gt.s32 	%p94, %r185, %r38;
	not.b32 	%r186, %r184;
	add.s32 	%r187, %r38, %r186;
	selp.b32 	%r182, %r187, 31, %p94;
	cvt.u32.u16 	%r188, %rs311;
	and.b32  	%r165, %r188, 255;
	mov.b32 	%r181, 1;
	mov.b32 	%r183, -1;
	// begin inline asm
	shfl.sync.down.b32 %r164, %r165, %r181, %r182, %r183;
	// end inline asm
	// begin inline asm
	shfl.sync.down.b32 %r169, %r170, %r181, %r182, %r183;
	// end inline asm
	mov.b64 	{%r175, %r180}, %rd329;
	// begin inline asm
	shfl.sync.down.b32 %r174, %r175, %r181, %r182, %r183;
	// end inline asm
	// begin inline asm
	shfl.sync.down.b32 %r179, %r180, %r181, %r182, %r183;
	// end inline asm
	mov.b64 	%rd35, {%r174, %r179};
	cvt.u16.u32 	%rs26, %r164;
	setp.ge.s32 	%p95, %r163, %r182;
	@%p95 bra 	$L__BB93_41;
	and.b16  	%rs213, %rs311, 255;
	setp.eq.s16 	%p96, %rs213, 0;
	and.b16  	%rs214, %rs26, 255;
	setp.eq.s16 	%p97, %rs214, 0;
	or.pred  	%p98, %p96, %p97;
	@%p98 bra 	$L__BB93_40;
	min.s64 	%rd329, %rd35, %rd329;
	mov.b16 	%rs311, 1;
	bra.uni 	$L__BB93_41;
$L__BB93_40:
	setp.eq.s16 	%p99, %rs213, 0;
	selp.b16 	%rs311, %rs26, %rs311, %p99;
	selp.b64 	%rd329, %rd35, %rd329, %p99;
$L__BB93_41:
	cvt.u32.u16 	%r209, %rs311;
	and.b32  	%r190, %r209, 255;
	mov.b32 	%r206, 2;
	mov.b32 	%r208, -1;
	// begin inline asm
	shfl.sync.down.b32 %r189, %r190, %r206, %r182, %r208;
	// end inline asm
	// begin inline asm
	shfl.sync.down.b32 %r194, %r195, %r206, %r182, %r208;
	// end inline asm
	mov.b64 	{%r200, %r205}, %rd329;
	// begin inline asm
	shfl.sync.down.b32 %r199, %r200, %r206, %r182, %r208;
	// end inline asm
	// begin inline asm
	shfl.sync.down.b32 %r204, %r205, %r206, %r182, %r208;
	// end inline asm
	mov.b64 	%rd39, {%r199, %r204};
	cvt.u16.u32 	%rs29, %r189;
	add.s32 	%r210, %r163, 2;
	setp.gt.s32 	%p100, %r210, %r182;
	@%p100 bra 	$L__BB93_45;
	and.b16  	%rs217, %rs311, 255;
	setp.eq.s16 	%p101, %rs217, 0;
	and.b16  	%rs218, %rs29, 255;
	setp.eq.s16 	%p102, %rs218, 0;
	or.pred  	%p103, %p101, %p102;
	@%p103 bra 	$L__BB93_44;
	min.s64 	%rd329, %rd39, %rd329;
	mov.b16 	%rs311, 1;
	bra.uni 	$L__BB93_45;
$L__BB93_44:
	setp.eq.s16 	%p104, %rs217, 0;
	selp.b16 	%rs311, %rs29, %rs311, %p104;
	selp.b64 	%rd329, %rd39, %rd329, %p104;
$L__BB93_45:
	cvt.u32.u16 	%r231, %rs311;
	and.b32  	%r212, %r231, 255;
	mov.b32 	%r228, 4;
	mov.b32 	%r230, -1;
	// begin inline asm
	shfl.sync.down.b32 %r211, %r212, %r228, %r182, %r230;
	// end inline asm
	// begin inline asm
	shfl.sync.down.b32 %r216, %r217, %r228, %r182, %r230;
	// end inline asm
	mov.b64 	{%r222, %r227}, %rd329;
	// begin inline asm
	shfl.sync.down.b32 %r221, %r222, %r228, %r182, %r230;
	// end inline asm
	// begin inline asm
	shfl.sync.down.b32 %r226, %r227, %r228, %r182, %r230;
	// end inline asm
	mov.b64 	%rd43, {%r221, %r226};
	cvt.u16.u32 	%rs32, %r211;
	add.s32 	%r232, %r163, 4;
	setp.gt.s32 	%p105, %r232, %r182;
	@%p105 bra 	$L__BB93_49;
	and.b16  	%rs221, %rs311, 255;
	setp.eq.s16 	%p106, %rs221, 0;
	and.b16  	%rs222, %rs32, 255;
	setp.eq.s16 	%p107, %rs222, 0;
	or.pred  	%p108, %p106, %p107;
	@%p108 bra 	$L__BB93_48;
	min.s64 	%rd329, %rd43, %rd329;
	mov.b16 	%rs311, 1;
	bra.uni 	$L__BB93_49;
$L__BB93_48:
	setp.eq.s16 	%p109, %rs221, 0;
	selp.b16 	%rs311, %rs32, %rs311, %p109;
	selp.b64 	%rd329, %rd43, %rd329, %p109;
$L__BB93_49:
	cvt.u32.u16 	%r253, %rs311;
	and.b32  	%r234, %r253, 255;
	mov.b32 	%r250, 8;
	mov.b32 	%r252, -1;
	// begin inline asm
	shfl.sync.down.b32 %r233, %r234, %r250, %r182, %r252;
	// end inline asm
	// begin inline asm
	shfl.sync.down.b32 %r238, %r239, %r250, %r182, %r252;
	// end inline asm
	mov.b64 	{%r244, %r249}, %rd329;
	// begin inline asm
	shfl.sync.down.b32 %r243, %r244, %r250, %r182, %r252;
	// end inline asm
	// begin inline asm
	shfl.sync.down.b32 %r248, %r249, %r250, %r182, %r252;
	// end inline asm
	mov.b64 	%rd47, {%r243, %r248};
	cvt.u16.u32 	%rs35, %r233;
	add.s32 	%r254, %r163, 8;
	setp.gt.s32 	%p110, %r254, %r182;
	@%p110 bra 	$L__BB93_53;
	and.b16  	%rs225, %rs311, 255;
	setp.eq.s16 	%p111, %rs225, 0;
	and.b16  	%rs226, %rs35, 255;
	setp.eq.s16 	%p112, %rs226, 0;
	or.pred  	%p113, %p111, %p112;
	@%p113 bra 	$L__BB93_52;
	min.s64 	%rd329, %rd47, %rd329;
	mov.b16 	%rs311, 1;
	bra.uni 	$L__BB93_53;
$L__BB93_52:
	setp.eq.s16 	%p114, %rs225, 0;
	selp.b16 	%rs311, %rs35, %rs311, %p114;
	selp.b64 	%rd329, %rd47, %rd329, %p114;
$L__BB93_53:
	cvt.u32.u16 	%r275, %rs311;
	and.b32  	%r256, %r275, 255;
	mov.b32 	%r272, 16;
	mov.b32 	%r274, -1;
	// begin inline asm
	shfl.sync.down.b32 %r255, %r256, %r272, %r182, %r274;
	// end inline asm
	// begin inline asm
	shfl.sync.down.b32 %r260, %r261, %r272, %r182, %r274;
	// end inline asm
	mov.b64 	{%r266, %r271}, %rd329;
	// begin inline asm
	shfl.sync.down.b32 %r265, %r266, %r272, %r182, %r274;
	// end inline asm
	// begin inline asm
	shfl.sync.down.b32 %r270, %r271, %r272, %r182, %r274;
	// end inline asm
	mov.b64 	%rd51, {%r265, %r270};
	cvt.u16.u32 	%rs38, %r255;
	add.s32 	%r276, %r163, 16;
	setp.gt.s32 	%p115, %r276, %r182;
	@%p115 bra 	$L__BB93_57;
	and.b16  	%rs229, %rs311, 255;
	setp.eq.s16 	%p116, %rs229, 0;
	and.b16  	%rs230, %rs38, 255;
	setp.eq.s16 	%p117, %rs230, 0;
	or.pred  	%p118, %p116, %p117;
	@%p118 bra 	$L__BB93_56;
	min.s64 	%rd329, %rd51, %rd329;
	mov.b16 	%rs311, 1;
	bra.uni 	$L__BB93_57;
$L__BB93_56:
	setp.eq.s16 	%p119, %rs229, 0;
	selp.b16 	%rs311, %rs38, %rs311, %p119;
	selp.b64 	%rd329, %rd51, %rd329, %p119;
$L__BB93_57:
	setp.ne.s32 	%p120, %r163, 0;
	@%p120 bra 	$L__BB93_59;
	shr.u32 	%r277, %r1, 1;
	and.b32  	%r278, %r277, 496;
	mov.u32 	%r279, _ZZN3cub18CUB_300001_SM_10006detail6reduce28DeviceReduceSingleTileKernelINS2_10policy_hubIN4cuda3std3__45tupleIJblEEEyN6thrust24THRUST_300001_SM_1000_NS8cuda_cub9__find_if7functorIS9_EEE10Policy1000EPS9_SI_iSF_S9_S9_NS7_10__identityEEEvT0_T1_T2_T3_T4_T6_E12temp_storage;
	add.s32 	%r280, %r279, %r278;
	st.shared.u8 	[%r280+8], %rs311;
	st.shared.u64 	[%r280+16], %rd329;
$L__BB93_59:
	bar.sync 	0;
	setp.ne.s32 	%p121, %r1, 0;
	@%p121 bra 	$L__BB93_110;
	setp.lt.s32 	%p122, %r38, 33;
	@%p122 bra 	$L__BB93_62;
	ld.shared.u8 	%rs233, [_ZZN3cub18CUB_300001_SM_10006detail6reduce28DeviceReduceSingleTileKernelINS2_10policy_hubIN4cuda3std3__45tupleIJblEEEyN6thrust24THRUST_300001_SM_1000_NS8cuda_cub9__find_if7functorIS9_EEE10Policy1000EPS9_SI_iSF_S9_S9_NS7_10__identityEEEvT0_T1_T2_T3_T4_T6_E12temp_storage+24];
	ld.shared.u64 	%rd271, [_ZZN3cub18CUB_300001_SM_10006detail6reduce28DeviceReduceSingleTileKernelINS2_10policy_hubIN4cuda3std3__45tupleIJblEEEyN6thrust24THRUST_300001_SM_1000_NS8cuda_cub9__find_if7functorIS9_EEE10Policy1000EPS9_SI_iSF_S9_S9_NS7_10__identityEEEvT0_T1_T2_T3_T4_T6_E12temp_storage+32];
	and.b16  	%rs234, %rs311, 255;
	setp.eq.s16 	%p123, %rs234, 0;
	setp.eq.s16 	%p124, %rs233, 0;
	min.s64 	%rd272, %rd271, %rd329;
	selp.b16 	%rs235, %rs311, 1, %p124;
	selp.b16 	%rs311, %rs233, %rs235, %p123;
	selp.b64 	%rd273, %rd329, %rd272, %p124;
	selp.b64 	%rd329, %rd271, %rd273, %p123;
$L__BB93_62:
	setp.lt.s32 	%p125, %r38, 65;
	@%p125 bra 	$L__BB93_64;
	ld.shared.u8 	%rs236, [_ZZN3cub18CUB_300001_SM_10006detail6reduce28DeviceReduceSingleTileKernelINS2_10policy_hubIN4cuda3std3__45tupleIJblEEEyN6thrust24THRUST_300001_SM_1000_NS8cuda_cub9__find_if7functorIS9_EEE10Policy1000EPS9_SI_iSF_S9_S9_NS7_10__identityEEEvT0_T1_T2_T3_T4_T6_E12temp_storage+40];
	ld.shared.u64 	%rd274, [_ZZN3cub18CUB_300001_SM_10006detail6reduce28DeviceReduceSingleTileKernelINS2_10policy_hubIN4cuda3std3__45tupleIJblEEEyN6thrust24THRUST_300001_SM_1000_NS8cuda_cub9__find_if7functorIS9_EEE10Policy1000EPS9_SI_iSF_S9_S9_NS7_10__identityEEEvT0_T1_T2_T3_T4_T6_E12temp_storage+48];
	and.b16  	%rs237, %rs311, 255;
	setp.eq.s16 	%p126, %rs237, 0;
	setp.eq.s16 	%p127, %rs236, 0;
	min.s64 	%rd275, %rd274, %rd329;
	selp.b16 	%rs238, %rs311, 1, %p127;
	selp.b16 	%rs311, %rs236, %rs238, %p126;
	selp.b64 	%rd276, %rd329, %rd275, %p127;
	selp.b64 	%rd329, %rd274, %rd276, %p126;
$L__BB93_64:
	setp.lt.s32 	%p128, %r38, 97;
	@%p128 bra 	$L__BB93_66;
	ld.shared.u8 	%rs239, [_ZZN3cub18CUB_300001_SM_10006detail6reduce28DeviceReduceSingleTileKernelINS2_10policy_hubIN4cuda3std3__45tupleIJblEEEyN6thrust24THRUST_300001_SM_1000_NS8cuda_cub9__find_if7functorIS9_EEE10Policy1000EPS9_SI_iSF_S9_S9_NS7_10__identityEEEvT0_T1_T2_T3_T4_T6_E12temp_storage+56];
	ld.shared.u64 	%rd277, [_ZZN3cub18CUB_300001_SM_10006detail6reduce28DeviceReduceSingleTileKernelINS2_10policy_hubIN4cuda3std3__45tupleIJblEEEyN6thrust24THRUST_300001_SM_1000_NS8cuda_cub9__find_if7functorIS9_EEE10Policy1000EPS9_SI_iSF_S9_S9_NS7_10__identityEEEvT0_T1_T2_T3_T4_T6_E12temp_storage+64];
	and.b16  	%rs240, %rs311, 255;
	setp.eq.s16 	%p129, %rs240, 0;
	setp.eq.s16 	%p130, %rs239, 0;
	min.s64 	%rd278, %rd277, %rd329;
	selp.b16 	%rs241, %rs311, 1, %p130;
	selp.b16 	%rs311, %rs239, %rs241, %p129;
	selp.b64 	%rd279, %rd329, %rd278, %p130;
	selp.b64 	%rd329, %rd277, %rd279, %p129;
$L__BB93_66:
	setp.lt.s32 	%p131, %r38, 129;
	@%p131 bra 	$L__BB93_68;
	ld.shared.u8 	%rs242, [_ZZN3cub18CUB_300001_SM_10006detail6reduce28DeviceReduceSingleTileKernelINS2_10policy_hubIN4cuda3std3__45tupleIJblEEEyN6thrust24THRUST_300001_SM_1000_NS8cuda_cub9__find_if7functorIS9_EEE10Policy1000EPS9_SI_iSF_S9_S9_NS7_10__identityEEEvT0_T1_T2_T3_T4_T6_E12temp_storage+72];
	ld.shared.u64 	%rd280, [_ZZN3cub18CUB_300001_SM_10006detail6reduce28DeviceReduceSingleTileKernelINS2_10policy_hubIN4cuda3std3__45tupleIJblEEEyN6thrust24THRUST_300001_SM_1000_NS8cuda_cub9__find_if7functorIS9_EEE10Policy1000EPS9_SI_iSF_S9_S9_NS7_10__identityEEEvT0_T1_T2_T3_T4_T6_E12temp_storage+80];
	and.b16  	%rs243, %rs311, 255;
	setp.eq.s16 	%p132, %rs243, 0;
	setp.eq.s16 	%p133, %rs242, 0;
	min.s64 	%rd281, %rd280, %rd329;
	selp.b16 	%rs244, %rs311, 1, %p133;
	selp.b16 	%rs311, %rs242, %rs244, %p132;
	selp.b64 	%rd282, %rd329, %rd281, %p133;
	selp.b64 	%rd329, %rd280, %rd282, %p132;
$L__BB93_68:
	setp.lt.s32 	%p134, %r38, 161;
	@%p134 bra 	$L__BB93_70;
	ld.shared.u8 	%rs245, [_ZZN3cub18CUB_300001_SM_10006detail6reduce28DeviceReduceSingleTileKernelINS2_10policy_hubIN4cuda3std3__45tupleIJblEEEyN6thrust24THRUST_300001_SM_1000_NS8cuda_cub9__find_if7functorIS9_EEE10Policy1000EPS9_SI_iSF_S9_S9_NS7_10__identityEEEvT0_T1_T2_T3_T4_T6_E12temp_storage+88];
	ld.shared.u64 	%rd283, [_ZZN3cub18CUB_300001_SM_10006detail6reduce28DeviceReduceSingleTileKernelINS2_10policy_hubIN4cuda3std3__45tupleIJblEEEyN6thrust24THRUST_300001_SM_1000_NS8cuda_cub9__find_if7functorIS9_EEE10Policy1000EPS9_SI_iSF_S9_S9_NS7_10__identityEEEvT0_T1_T2_T3_T4_T6_E12temp_storage+96];
	and.b16  	%rs246, %rs311, 255;
	setp.eq.s16 	%p135, %rs246, 0;
	setp.eq.s16 	%p136, %rs245, 0;
	min.s64 	%rd284, %rd283, %rd329;
	selp.b16 	%rs247, %rs311, 1, %p136;
	selp.b16 	%rs311, %rs245, %rs247, %p135;
	selp.b64 	%rd285, %rd329, %rd284, %p136;
	selp.b64 	%rd329, %rd283, %rd285, %p135;
$L__BB93_70:
	setp.lt.s32 	%p137, %r38, 193;
	@%p137 bra 	$L__BB93_72;
	ld.shared.u8 	%rs248, [_ZZN3cub18CUB_300001_SM_10006detail6reduce28DeviceReduceSingleTileKernelINS2_10policy_hubIN4cuda3std3__45tupleIJblEEEyN6thrust24THRUST_300001_SM_1000_NS8cuda_cub9__find_if7functorIS9_EEE10Policy1000EPS9_SI_iSF_S9_S9_NS7_10__identityEEEvT0_T1_T2_T3_T4_T6_E12temp_storage+104];
	ld.shared.u64 	%rd286, [_ZZN3cub18CUB_300001_SM_10006detail6reduce28DeviceReduceSingleTileKernelINS2_10policy_hubIN4cuda3std3__45tupleIJblEEEyN6thrust24THRUST_300001_SM_1000_NS8cuda_cub9__find_if7functorIS9_EEE10Policy1000EPS9_SI_iSF_S9_S9_NS7_10__identityEEEvT0_T1_T2_T3_T4_T6_E12temp_storage+112];
	and.b16  	%rs249, %rs311, 255;
	setp.eq.s16 	%p138, %rs249, 0;
	setp.eq.s16 	%p139, %rs248, 0;
	min.s64 	%rd287, %rd286, %rd329;
	selp.b16 	%rs250, %rs311, 1, %p139;
	selp.b16 	%rs311, %rs248, %rs250, %p138;
	selp.b64 	%rd288, %rd329, %rd287, %p139;
	selp.b64 	%rd329, %rd286, %rd288, %p138;
$L__BB93_72:
	setp.lt.s32 	%p140, %r38, 225;
	@%p140 bra 	$L__BB93_110;
	ld.shared.u8 	%rs251, [_ZZN3cub18CUB_300001_SM_10006detail6reduce28DeviceReduceSingleTileKernelINS2_10policy_hubIN4cuda3std3__45tupleIJblEEEyN6thrust24THRUST_300001_SM_1000_NS8cuda_cub9__find_if7functorIS9_EEE10Policy1000EPS9_SI_iSF_S9_S9_NS7_10__identityEEEvT0_T1_T2_T3_T4_T6_E12temp_storage+120];
	ld.shared.u64 	%rd289, [_ZZN3cub18CUB_300001_SM_10006detail6reduce28DeviceReduceSingleTileKernelINS2_10policy_hubIN4cuda3std3__45tupleIJblEEEyN6thrust24THRUST_300001_SM_1000_NS8cuda_cub9__find_if7functorIS9_EEE10Policy1000EPS9_SI_iSF_S9_S9_NS7_10__identityEEEvT0_T1_T2_T3_T4_T6_E12temp_storage+128];
	and.b16  	%rs252, %rs311, 255;
	setp.eq.s16 	%p141, %rs252, 0;
	setp.eq.s16 	%p142, %rs251, 0;
	min.s64 	%rd290, %rd289, %rd329;
	selp.b16 	%rs253, %rs311, 1, %p142;
	selp.b16 	%rs311, %rs251, %rs253, %p141;
	selp.b64 	%rd291, %rd329, %rd290, %p142;
	selp.b64 	%rd329, %rd289, %rd291, %p141;
	bra.uni 	$L__BB93_110;
$L__BB93_74:
	mov.u32 	%r16, %tid.x;
	mul.wide.u32 	%rd124, %r16, 16;
	add.s64 	%rd109, %rd105, %rd124;
	// begin inline asm
	ld.global.nc.u64 %rd108, [%rd109];
	// end inline asm
	add.s64 	%rd111, %rd109, 8;
	// begin inline asm
	ld.global.nc.u64 %rd110, [%rd111];
	// end inline asm
	cvt.u16.u64 	%rs83, %rd108;
	and.b16  	%rs84, %rs83, 255;
	add.s64 	%rd113, %rd109, 4096;
	// begin inline asm
	ld.global.nc.u64 %rd112, [%rd113];
	// end inline asm
	add.s64 	%rd115, %rd109, 4104;
	// begin inline asm
	ld.global.nc.u64 %rd114, [%rd115];
	// end inline asm
	cvt.u16.u64 	%rs85, %rd112;
	and.b16  	%rs86, %rs85, 255;
	add.s64 	%rd117, %rd109, 8192;
	// begin inline asm
	ld.global.nc.u64 %rd116, [%rd117];
	// end inline asm
	add.s64 	%rd119, %rd109, 8200;
	// begin inline asm
	ld.global.nc.u64 %rd118, [%rd119];
	// end inline asm
	cvt.u16.u64 	%rs87, %rd116;
	and.b16  	%rs88, %rs87, 255;
	add.s64 	%rd121, %rd109, 12288;
	// begin inline asm
	ld.global.nc.u64 %rd120, [%rd121];
	// end inline asm
	add.s64 	%rd123, %rd109, 12296;
	// begin inline asm
	ld.global.nc.u64 %rd122, [%rd123];
	// end inline asm
	cvt.u16.u64 	%rs89, %rd120;
	and.b16  	%rs90, %rs89, 255;
	setp.eq.s16 	%p3, %rs84, 0;
	setp.eq.s16 	%p4, %rs86, 0;
	min.s64 	%rd125, %rd114, %rd110;
	selp.b16 	%rs91, %rs83, 1, %p4;
	selp.b64 	%rd126, %rd110, %rd125, %p4;
	selp.b16 	%rs92, %rs85, %rs91, %p3;
	and.b16  	%rs93, %rs92, 255;
	selp.b64 	%rd127, %rd114, %rd126, %p3;
	setp.eq.s16 	%p5, %rs93, 0;
	setp.eq.s16 	%p6, %rs88, 0;
	min.s64 	%rd128, %rd118, %rd127;
	selp.b16 	%rs94, %rs92, 1, %p6;
	selp.b64 	%rd129, %rd127, %rd128, %p6;
	selp.b16 	%rs95, %rs87, %rs94, %p5;
	and.b16  	%rs96, %rs95, 255;
	selp.b64 	%rd130, %rd118, %rd129, %p5;
	setp.eq.s16 	%p7, %rs96, 0;
	setp.eq.s16 	%p8, %rs90, 0;
	min.s64 	%rd131, %rd122, %rd130;
	selp.b16 	%rs97, %rs95, 1, %p8;
	selp.b64 	%rd132, %rd130, %rd131, %p8;
	selp.b16 	%rs311, %rs89, %rs97, %p7;
	selp.b64 	%rd329, %rd122, %rd132, %p7;
	setp.lt.u32 	%p9, %r38, 2048;
	mov.b32 	%r399, 1024;
	@%p9 bra 	$L__BB93_78;
	add.s32 	%r17, %r38, -1024;
	mov.b32 	%r399, 1024;
$L__BB93_76:
	mul.wide.s32 	%rd149, %r399, 16;
	add.s64 	%rd134, %rd109, %rd149;
	// begin inline asm
	ld.global.nc.u64 %rd133, [%rd134];
	// end inline asm
	add.s64 	%rd136, %rd134, 8;
	// begin inline asm
	ld.global.nc.u64 %rd135, [%rd136];
	// end inline asm
	cvt.u16.u64 	%rs98, %rd133;
	and.b16  	%rs99, %rs98, 255;
	add.s64 	%rd138, %rd134, 4096;
	// begin inline asm
	ld.global.nc.u64 %rd137, [%rd138];
	// end inline asm
	add.s64 	%rd140, %rd134, 4104;
	// begin inline asm
	ld.global.nc.u64 %rd139, [%rd140];
	// end inline asm
	cvt.u16.u64 	%rs100, %rd137;
	and.b16  	%rs101, %rs100, 255;
	add.s64 	%rd142, %rd134, 8192;
	// begin inline asm
	ld.global.nc.u64 %rd141, [%rd142];
	// end inline asm
	add.s64 	%rd144, %rd134, 8200;
	// begin inline asm
	ld.global.nc.u64 %rd143, [%rd144];
	// end inline asm
	cvt.u16.u64 	%rs102, %rd141;
	and.b16  	%rs103, %rs102, 255;
	add.s64 	%rd146, %rd134, 12288;
	// begin inline asm
	ld.global.nc.u64 %rd145, [%rd146];
	// end inline asm
	add.s64 	%rd148, %rd134, 12296;
	// begin inline asm
	ld.global.nc.u64 %rd147, [%rd148];
	// end inline asm
	cvt.u16.u64 	%rs104, %rd145;
	and.b16  	%rs105, %rs104, 255;
	and.b16  	%rs106, %rs311, 255;
	setp.eq.s16 	%p10, %rs106, 0;
	setp.eq.s16 	%p11, %rs99, 0;
	min.s64 	%rd150, %rd135, %rd329;
	selp.b16 	%rs107, %rs311, 1, %p11;
	selp.b64 	%rd151, %rd329, %rd150, %p11;
	selp.b16 	%rs108, %rs98, %rs107, %p10;
	and.b16  	%rs109, %rs108, 255;
	selp.b64 	%rd152, %rd135, %rd151, %p10;
	setp.eq.s16 	%p12, %rs109, 0;
	setp.eq.s16 	%p13, %rs101, 0;
	min.s64 	%rd153, %rd139, %rd152;
	selp.b16 	%rs110, %rs108, 1, %p13;
	selp.b64 	%rd154, %rd152, %rd153, %p13;
	selp.b16 	%rs111, %rs100, %rs110, %p12;
	and.b16  	%rs112, %rs111, 255;
	selp.b64 	%rd155, %rd139, %rd154, %p12;
	setp.eq.s16 	%p14, %rs112, 0;
	setp.eq.s16 	%p15, %rs103, 0;
	min.s64 	%rd156, %rd143, %rd155;
	selp.b16 	%rs113, %rs111, 1, %p15;
	selp.b64 	%rd157, %rd155, %rd156, %p15;
	selp.b16 	%rs114, %rs102, %rs113, %p14;
	and.b16  	%rs115, %rs114, 255;
	selp.b64 	%rd158, %rd143, %rd157, %p14;
	setp.eq.s16 	%p16, %rs115, 0;
	setp.eq.s16 	%p17, %rs105, 0;
	min.s64 	%rd159, %rd147, %rd158;
	selp.b16 	%rs116, %rs114, 1, %p17;
	selp.b64 	%rd160, %rd158, %rd159, %p17;
	selp.b16 	%rs311, %rs104, %rs116, %p16;
	selp.b64 	%rd329, %rd147, %rd160, %p16;
	sub.s32 	%r41, %r38, %r399;
	setp.lt.s32 	%p18, %r41, 1024;
	@%p18 bra 	$L__BB93_86;
	add.s32 	%r399, %r399, 1024;
	setp.le.s32 	%p19, %r399, %r17;
	@%p19 bra 	$L__BB93_76;
$L__BB93_78:
	setp.le.s32 	%p20, %r38, %r399;
	@%p20 bra 	$L__BB93_86;
	sub.s32 	%r21, %r38, %r399;
	setp.ge.s32 	%p21, %r16, %r21;
	@%p21 bra 	$L__BB93_86;
	not.b32 	%r42, %r16;
	add.s32 	%r43, %r38, %r42;
	sub.s32 	%r22, %r43, %r399;
	and.b32  	%r44, %r22, 768;
	setp.eq.s32 	%p22, %r44, 768;
	mov.u32 	%r403, %r16;
	@%p22 bra 	$L__BB93_83;
	add.s32 	%r401, %r16, %r399;
	shr.u32 	%r45, %r22, 8;
	add.s32 	%r46, %r45, 1;
	and.b32  	%r47, %r46, 3;
	neg.s32 	%r400, %r47;
	mov.u32 	%r403, %r16;
$L__BB93_82:
	.pragma "nounroll";
	mul.wide.u32 	%rd166, %r401, 16;
	add.s64 	%rd163, %rd105, %rd166;
	// begin inline asm
	ld.global.nc.u64 %rd162, [%rd163];
	// end inline asm
	add.s64 	%rd165, %rd163, 8;
	// begin inline asm
	ld.global.nc.u64 %rd164, [%rd165];
	// end inline asm
	cvt.u16.u64 	%rs118, %rd162;
	and.b16  	%rs119, %rs118, 255;
	and.b16  	%rs120, %rs311, 255;
	setp.eq.s16 	%p23, %rs120, 0;
	setp.eq.s16 	%p24, %rs119, 0;
	min.s64 	%rd167, %rd164, %rd329;
	selp.b16 	%rs121, %rs311, 1, %p24;
	selp.b16 	%rs311, %rs118, %rs121, %p23;
	selp.b64 	%rd168, %rd329, %rd167, %p24;
	selp.b64 	%rd329, %rd164, %rd168, %p23;
	add.s32 	%r403, %r403, 256;
	add.s32 	%r401, %r401, 256;
	add.s32 	%r400, %r400, 1;
	setp.ne.s32 	%p25, %r400, 0;
	@%p25 bra 	$L__BB93_82;
$L__BB93_83:
	setp.lt.u32 	%p26, %r22, 768;
	@%p26 bra 	$L__BB93_86;
	cvt.u64.u32 	%rd169, %r403;
	cvt.u64.u32 	%rd170, %r399;
	add.s64 	%rd171, %rd169, %rd170;
	shl.b64 	%rd172, %rd171, 4;
	add.s64 	%rd173, %rd172, %rd105;
	add.s64 	%rd350, %rd173, 12296;
	add.s32 	%r404, %r403, %r399;
$L__BB93_85:
	mul.wide.u32 	%rd190, %r404, 16;
	add.s64 	%rd175, %rd105, %rd190;
	// begin inline asm
	ld.global.nc.u64 %rd174, [%rd175];
	// end inline asm
	add.s64 	%rd177, %rd175, 8;
	// begin inline asm
	ld.global.nc.u64 %rd176, [%rd177];
	// end inline asm
	cvt.u16.u64 	%rs122, %rd174;
	and.b16  	%rs123, %rs122, 255;
	and.b16  	%rs124, %rs311, 255;
	setp.eq.s16 	%p27, %rs124, 0;
	setp.eq.s16 	%p28, %rs123, 0;
	min.s64 	%rd191, %rd176, %rd329;
	selp.b16 	%rs125, %rs311, 1, %p28;
	selp.b16 	%rs126, %rs122, %rs125, %p27;
	and.b16  	%rs127, %rs126, 255;
	selp.b64 	%rd192, %rd329, %rd191, %p28;
	selp.b64 	%rd193, %rd176, %rd192, %p27;
	add.s64 	%rd179, %rd350, -8200;
	// begin inline asm
	ld.global.nc.u64 %rd178, [%rd179];
	// end inline asm
	add.s64 	%rd181, %rd350, -8192;
	// begin inline asm
	ld.global.nc.u64 %rd180, [%rd181];
	// end inline asm
	cvt.u16.u64 	%rs128, %rd178;
	and.b16  	%rs129, %rs128, 255;
	setp.eq.s16 	%p29, %rs127, 0;
	setp.eq.s16 	%p30, %rs129, 0;
	min.s64 	%rd194, %rd180, %rd193;
	selp.b16 	%rs130, %rs126, 1, %p30;
	selp.b16 	%rs131, %rs128, %rs130, %p29;
	and.b16  	%rs132, %rs131, 255;
	selp.b64 	%rd195, %rd193, %rd194, %p30;
	selp.b64 	%rd196, %rd180, %rd195, %p29;
	add.s64 	%rd183, %rd350, -4104;
	// begin inline asm
	ld.global.nc.u64 %rd182, [%rd183];
	// end inline asm
	add.s64 	%rd185, %rd350, -4096;
	// begin inline asm
	ld.global.nc.u64 %rd184, [%rd185];
	// end inline asm
	cvt.u16.u64 	%rs133, %rd182;
	and.b16  	%rs134, %rs133, 255;
	setp.eq.s16 	%p31, %rs132, 0;
	setp.eq.s16 	%p32, %rs134, 0;
	min.s64 	%rd197, %rd184, %rd196;
	selp.b16 	%rs135, %rs131, 1, %p32;
	selp.b16 	%rs136, %rs133, %rs135, %p31;
	and.b16  	%rs137, %rs136, 255;
	selp.b64 	%rd198, %rd196, %rd197, %p32;
	selp.b64 	%rd199, %rd184, %rd198, %p31;
	add.s64 	%rd187, %rd350, -8;
	// begin inline asm
	ld.global.nc.u64 %rd186, [%rd187];
	// end inline asm
	// begin inline asm
	ld.global.nc.u64 %rd188, [%rd350];
	// end inline asm
	cvt.u16.u64 	%rs138, %rd186;
	and.b16  	%rs139, %rs138, 255;
	setp.eq.s16 	%p33, %rs137, 0;
	setp.eq.s16 	%p34, %rs139, 0;
	min.s64 	%rd200, %rd188, %rd199;
	selp.b16 	%rs140, %rs136, 1, %p34;
	selp.b16 	%rs311, %rs138, %rs140, %p33;
	selp.b64 	%rd201, %rd199, %rd200, %p34;
	selp.b64 	%rd329, %rd188, %rd201, %p33;
	add.s32 	%r403, %r403, 1024;
	add.s64 	%rd350, %rd350, 16384;
	add.s32 	%r404, %r404, 1024;
	setp.lt.s32 	%p35, %r403, %r21;
	@%p35 bra 	$L__BB93_85;
$L__BB93_86:
	// begin inline asm
	mov.u32 %r48, %laneid;
	// end inline asm
	cvt.u32.u16 	%r69, %rs311;
	and.b32  	%r50, %r69, 255;
	mov.b32 	%r66, 1;
	mov.b32 	%r67, 31;
	mov.b32 	%r68, -1;
	// begin inline asm
	shfl.sync.down.b32 %r49, %r50, %r66, %r67, %r68;
	// end inline asm
	// begin inline asm
	shfl.sync.down.b32 %r54, %r55, %r66, %r67, %r68;
	// end inline asm
	mov.b64 	{%r60, %r65}, %rd329;
	// begin inline asm
	shfl.sync.down.b32 %r59, %r60, %r66, %r67, %r68;
	// end inline asm
	// begin inline asm
	shfl.sync.down.b32 %r64, %r65, %r66, %r67, %r68;
	// end inline asm
	mov.b64 	%rd83, {%r59, %r64};
	cvt.u16.u32 	%rs65, %r49;
	setp.gt.s32 	%p36, %r48, 30;
	@%p36 bra 	$L__BB93_90;
	and.b16  	%rs141, %rs311, 255;
	setp.eq.s16 	%p37, %rs141, 0;
	and.b16  	%rs142, %rs65, 255;
	setp.eq.s16 	%p38, %rs142, 0;
	or.pred  	%p39, %p37, %p38;
	@%p39 bra 	$L__BB93_89;
	min.s64 	%rd329, %rd83, %rd329;
	mov.b16 	%rs311, 1;
	bra.uni 	$L__BB93_90;
$L__BB93_89:
	setp.eq.s16 	%p40, %rs141, 0;
	selp.b16 	%rs311, %rs65, %rs311, %p40;
	selp.b64 	%rd329, %rd83, %rd329, %p40;
$L__BB93_90:
	cvt.u32.u16 	%r90, %rs311;
	and.b32  	%r71, %r90, 255;
	mov.b32 	%r87, 2;
	mov.b32 	%r88, 31;
	mov.b32 	%r89, -1;
	// begin inline asm
	shfl.sync.down.b32 %r70, %r71, %r87, %r88, %r89;
	// end inline asm
	// begin inline asm
	shfl.sync.down.b32 %r75, %r76, %r87, %r88, %r89;
	// end inline asm
	mov.b64 	{%r81, %r86}, %rd329;
	// begin inline asm
	shfl.sync.down.b32 %r80, %r81, %r87, %r88, %r89;
	// end inline asm
	// begin inline asm
	shfl.sync.down.b32 %r85, %r86, %r87, %r88, %r89;
	// end inline asm
	mov.b64 	%rd87, {%r80, %r85};
	cvt.u16.u32 	%rs68, %r70;
	setp.gt.s32 	%p41, %r48, 29;
	@%p41 bra 	$L__BB93_94;
	and.b16  	%rs145, %rs311, 255;
	setp.eq.s16 	%p42, %rs145, 0;
	and.b16  	%rs146, %rs68, 255;
	setp.eq.s16 	%p43, %rs146, 0;
	or.pred  	%p44, %p42, %p43;
	@%p44 bra 	$L__BB93_93;
	min.s64 	%rd329, %rd87, %rd329;
	mov.b16 	%rs311, 1;
	bra.uni 	$L__BB93_94;
$L__BB93_93:
	setp.eq.s16 	%p45, %rs145, 0;
	selp.b16 	%rs311, %rs68, %rs311, %p45;
	selp.b64 	%rd329, %rd87, %rd329, %p45;
$L__BB93_94:
	cvt.u32.u16 	%r111, %rs311;
	and.b32  	%r92, %r111, 255;
	mov.b32 	%r108, 4;
	mov.b32 	%r109, 31;
	mov.b32 	%r110, -1;
	// begin inline asm
	shfl.sync.down.b32 %r91, %r92, %r108, %r109, %r110;
	// end inline asm
	// begin inline asm
	shfl.sync.down.b32 %r96, %r97, %r108, %r109, %r110;
	// end inline asm
	mov.b64 	{%r102, %r107}, %rd329;
	// begin inline asm
	shfl.sync.down.b32 %r101, %r102, %r108, %r109, %r110;
	// end inline asm
	// begin inline asm
	shfl.sync.down.b32 %r106, %r107, %r108, %r109, %r110;
	// end inline asm
	mov.b64 	%rd91, {%r101, %r106};
	cvt.u16.u32 	%rs71, %r91;
	setp.gt.s32 	%p46, %r48, 27;
	@%p46 bra 	$L__BB93_98;
	and.b16  	%rs149, %rs311, 255;
	setp.eq.s16 	%p47, %rs149, 0;
	and.b16  	%rs150, %rs71, 255;
	setp.eq.s16 	%p48, %rs150, 0;
	or.pred  	%p49, %p47, %p48;
	@%p49 bra 	$L__BB93_97;
	min.s64 	%rd329, %rd91, %rd329;
	mov.b16 	%rs311, 1;
	bra.uni 	$L__BB93_98;
$L__BB93_97:
	setp.eq.s16 	%p50, %rs149, 0;
	selp.b16 	%rs311, %rs71, %rs311, %p50;
	selp.b64 	%rd329, %rd91, %rd329, %p50;
$L__BB93_98:
	cvt.u32.u16 	%r132, %rs311;
	and.b32  	%r113, %r132, 255;
	mov.b32 	%r129, 8;
	mov.b32 	%r130, 31;
	mov.b32 	%r131, -1;
	// begin inline asm
	shfl.sync.down.b32 %r112, %r113, %r129, %r130, %r131;
	// end inline asm
	// begin inline asm
	shfl.sync.down.b32 %r117, %r118, %r129, %r130, %r131;
	// end inline asm
	mov.b64 	{%r123, %r128}, %rd329;
	// begin inline asm
	shfl.sync.down.b32 %r122, %r123, %r129, %r130, %r131;
	// end inline asm
	// begin inline asm
	shfl.sync.down.b32 %r127, %r128, %r129, %r130, %r131;
	// end inline asm
	mov.b64 	%rd95, {%r122, %r127};
	cvt.u16.u32 	%rs74, %r112;
	setp.gt.s32 	%p51, %r48, 23;
	@%p51 bra 	$L__BB93_102;
	and.b16  	%rs153, %rs311, 255;
	setp.eq.s16 	%p52, %rs153, 0;
	and.b16  	%rs154, %rs74, 255;
	setp.eq.s16 	%p53, %rs154, 0;
	or.pred  	%p54, %p52, %p53;
	@%p54 bra 	$L__BB93_101;
	min.s64 	%rd329, %rd95, %rd329;
	mov.b16 	%rs311, 1;
	bra.uni 	$L__BB93_102;
$L__BB93_101:
	setp.eq.s16 	%p55, %rs153, 0;
	selp.b16 	%rs311, %rs74, %rs311, %p55;
	selp.b64 	%rd329, %rd95, %rd329, %p55;
$L__BB93_102:
	cvt.u32.u16 	%r153, %rs311;
	and.b32  	%r134, %r153, 255;
	mov.b32 	%r150, 16;
	mov.b32 	%r151, 31;
	mov.b32 	%r152, -1;
	// begin inline asm
	shfl.sync.down.b32 %r133, %r134, %r150, %r151, %r152;
	// end inline asm
	// begin inline asm
	shfl.sync.down.b32 %r138, %r139, %r150, %r151, %r152;
	// end inline asm
	mov.b64 	{%r144, %r149}, %rd329;
	// begin inline asm
	shfl.sync.down.b32 %r143, %r144, %r150, %r151, %r152;
	// end inline asm
	// begin inline asm
	shfl.sync.down.b32 %r148, %r149, %r150, %r151, %r152;
	// end inline asm
	mov.b64 	%rd99, {%r143, %r148};
	cvt.u16.u32 	%rs77, %r133;
	setp.gt.s32 	%p56, %r48, 15;
	@%p56 bra 	$L__BB93_106;
	and.b16  	%rs157, %rs311, 255;
	setp.eq.s16 	%p57, %rs157, 0;
	and.b16  	%rs158, %rs77, 255;
	setp.eq.s16 	%p58, %rs158, 0;
	or.pred  	%p59, %p57, %p58;
	@%p59 bra 	$L__BB93_105;
	min.s64 	%rd329, %rd99, %rd329;
	mov.b16 	%rs311, 1;
	bra.uni 	$L__BB93_106;
$L__BB93_105:
	setp.eq.s16 	%p60, %rs157, 0;
	selp.b16 	%rs311, %rs77, %rs311, %p60;
	selp.b64 	%rd329, %rd99, %rd329, %p60;
$L__BB93_106:
	setp.ne.s32 	%p61, %r48, 0;
	@%p61 bra 	$L__BB93_108;
	shr.u32 	%r154, %r16, 1;
	and.b32  	%r155, %r154, 496;
	mov.u32 	%r156, _ZZN3cub18CUB_300001_SM_10006detail6reduce28DeviceReduceSingleTileKernelINS2_10policy_hubIN4cuda3std3__45tupleIJblEEEyN6thrust24THRUST_300001_SM_1000_NS8cuda_cub9__find_if7functorIS9_EEE10Policy1000EPS9_SI_iSF_S9_S9_NS7_10__identityEEEvT0_T1_T2_T3_T4_T6_E12temp_storage;
	add.s32 	%r157, %r156, %r155;
	st.shared.u8 	[%r157+8], %rs311;
	st.shared.u64 	[%r157+16], %rd329;
$L__BB93_108:
	bar.sync 	0;
	setp.ne.s32 	%p62, %r16, 0;
	@%p62 bra 	$L__BB93_110;
	ld.shared.u8 	%rs161, [_ZZN3cub18CUB_300001_SM_10006detail6reduce28DeviceReduceSingleTileKernelINS2_10policy_hubIN4cuda3std3__45tupleIJblEEEyN6thrust24THRUST_300001_SM_1000_NS8cuda_cub9__find_if7functorIS9_EEE10Policy1000EPS9_SI_iSF_S9_S9_NS7_10__identityEEEvT0_T1_T2_T3_T4_T6_E12temp_storage+24];
	ld.shared.u64 	%rd202, [_ZZN3cub18CUB_300001_SM_10006detail6reduce28DeviceReduceSingleTileKernelINS2_10policy_hubIN4cuda3std3__45tupleIJblEEEyN6thrust24THRUST_300001_SM_1000_NS8cuda_cub9__find_if7functorIS9_EEE10Policy1000EPS9_SI_iSF_S9_S9_NS7_10__identityEEEvT0_T1_T2_T3_T4_T6_E12temp_storage+32];
	and.b16  	%rs162, %rs311, 255;
	setp.eq.s16 	%p63, %rs162, 0;
	setp.eq.s16 	%p64, %rs161, 0;
	min.s64 	%rd203, %rd202, %rd329;
	selp.b16 	%rs163, %rs311, 1, %p64;
	selp.b16 	%rs164, %rs161, %rs163, %p63;
	and.b16  	%rs165, %rs164, 255;
	selp.b64 	%rd204, %rd329, %rd203, %p64;
	selp.b64 	%rd205, %rd202, %rd204, %p63;
	ld.shared.u8 	%rs166, [_ZZN3cub18CUB_300001_SM_10006detail6reduce28DeviceReduceSingleTileKernelINS2_10policy_hubIN4cuda3std3__45tupleIJblEEEyN6thrust24THRUST_300001_SM_1000_NS8cuda_cub9__find_if7functorIS9_EEE10Policy1000EPS9_SI_iSF_S9_S9_NS7_10__identityEEEvT0_T1_T2_T3_T4_T6_E12temp_storage+40];
	ld.shared.u64 	%rd206, [_ZZN3cub18CUB_300001_SM_10006detail6reduce28DeviceReduceSingleTileKernelINS2_10policy_hubIN4cuda3std3__45tupleIJblEEEyN6thrust24THRUST_300001_SM_1000_NS8cuda_cub9__find_if7functorIS9_EEE10Policy1000EPS9_SI_iSF_S9_S9_NS7_10__identityEEEvT0_T1_T2_T3_T4_T6_E12temp_storage+48];
	setp.eq.s16 	%p65, %rs165, 0;
	setp.eq.s16 	%p66, %rs166, 0;
	min.s64 	%rd207, %rd206, %rd205;
	selp.b16 	%rs167, %rs164, 1, %p66;
	selp.b16 	%rs168, %rs166, %rs167, %p65;
	and.b16  	%rs169, %rs168, 255;
	selp.b64 	%rd208, %rd205, %rd207, %p66;
	selp.b64 	%rd209, %rd206, %rd208, %p65;
	ld.shared.u8 	%rs170, [_ZZN3cub18CUB_300001_SM_10006detail6reduce28DeviceReduceSingleTileKernelINS2_10policy_hubIN4cuda3std3__45tupleIJblEEEyN6thrust24THRUST_300001_SM_1000_NS8cuda_cub9__find_if7functorIS9_EEE10Policy1000EPS9_SI_iSF_S9_S9_NS7_10__identityEEEvT0_T1_T2_T3_T4_T6_E12temp_storage+56];
	ld.shared.u64 	%rd210, [_ZZN3cub18CUB_300001_SM_10006detail6reduce28DeviceReduceSingleTileKernelINS2_10policy_hubIN4cuda3std3__45tupleIJblEEEyN6thrust24THRUST_300001_SM_1000_NS8cuda_cub9__find_if7functorIS9_EEE10Policy1000EPS9_SI_iSF_S9_S9_NS7_10__identityEEEvT0_T1_T2_T3_T4_T6_E12temp_storage+64];
	setp.eq.s16 	%p67, %rs169, 0;
	setp.eq.s16 	%p68, %rs170, 0;
	min.s64 	%rd211, %rd210, %rd209;
	selp.b16 	%rs171, %rs168, 1, %p68;
	selp.b16 	%rs172, %rs170, %rs171, %p67;
	and.b16  	%rs173, %rs172, 255;
	selp.b64 	%rd212, %rd209, %rd211, %p68;
	selp.b64 	%rd213, %rd210, %rd212, %p67;
	ld.shared.u8 	%rs174, [_ZZN3cub18CUB_300001_SM_10006detail6reduce28DeviceReduceSingleTileKernelINS2_10policy_hubIN4cuda3std3__45tupleIJblEEEyN6thrust24THRUST_300001_SM_1000_NS8cuda_cub9__find_if7functorIS9_EEE10Policy1000EPS9_SI_iSF_S9_S9_NS7_10__identityEEEvT0_T1_T2_T3_T4_T6_E12temp_storage+72];
	ld.shared.u64 	%rd214, [_ZZN3cub18CUB_300001_SM_10006detail6reduce28DeviceReduceSingleTileKernelINS2_10policy_hubIN4cuda3std3__45tupleIJblEEEyN6thrust24THRUST_300001_SM_1000_NS8cuda_cub9__find_if7functorIS9_EEE10Policy1000EPS9_SI_iSF_S9_S9_NS7_10__identityEEEvT0_T1_T2_T3_T4_T6_E12temp_storage+80];
	setp.eq.s16 	%p69, %rs173, 0;
	setp.eq.s16 	%p70, %rs174, 0;
	min.s64 	%rd215, %rd214, %rd213;
	selp.b16 	%rs175, %rs172, 1, %p70;
	selp.b16 	%rs176, %rs174, %rs175, %p69;
	and.b16  	%rs177, %rs176, 255;
	selp.b64 	%rd216, %rd213, %rd215, %p70;
	selp.b64 	%rd217, %rd214, %rd216, %p69;
	ld.shared.u8 	%rs178, [_ZZN3cub18CUB_300001_SM_10006detail6reduce28DeviceReduceSingleTileKernelINS2_10policy_hubIN4cuda3std3__45tupleIJblEEEyN6thrust24THRUST_300001_SM_1000_NS8cuda_cub9__find_if7functorIS9_EEE10Policy1000EPS9_SI_iSF_S9_S9_NS7_10__identityEEEvT0_T1_T2_T3_T4_T6_E12temp_storage+88];
	ld.shared.u64 	%rd218, [_ZZN3cub18CUB_300001_SM_10006detail6reduce28DeviceReduceSingleTileKernelINS2_10policy_hubIN4cuda3std3__45tupleIJblEEEyN6thrust24THRUST_300001_SM_1000_NS8cuda_cub9__find_if7functorIS9_EEE10Policy1000EPS9_SI_iSF_S9_S9_NS7_10__identityEEEvT0_T1_T2_T3_T4_T6_E12temp_storage+96];
	setp.eq.s16 	%p71, %rs177, 0;
	setp.eq.s16 	%p72, %rs178, 0;
	min.s64 	%rd219, %rd218, %rd217;
	selp.b16 	%rs179, %rs176, 1, %p72;
	selp.b16 	%rs180, %rs178, %rs179, %p71;
	and.b16  	%rs181, %rs180, 255;
	selp.b64 	%rd220, %rd217, %rd219, %p72;
	selp.b64 	%rd221, %rd218, %rd220, %p71;
	ld.shared.u8 	%rs182, [_ZZN3cub18CUB_300001_SM_10006detail6reduce28DeviceReduceSingleTileKernelINS2_10policy_hubIN4cuda3std3__45tupleIJblEEEyN6thrust24THRUST_300001_SM_1000_NS8cuda_cub9__find_if7functorIS9_EEE10Policy1000EPS9_SI_iSF_S9_S9_NS7_10__identityEEEvT0_T1_T2_T3_T4_T6_E12temp_storage+104];
	ld.shared.u64 	%rd222, [_ZZN3cub18CUB_300001_SM_10006detail6reduce28DeviceReduceSingleTileKernelINS2_10policy_hubIN4cuda3std3__45tupleIJblEEEyN6thrust24THRUST_300001_SM_1000_NS8cuda_cub9__find_if7functorIS9_EEE10Policy1000EPS9_SI_iSF_S9_S9_NS7_10__identityEEEvT0_T1_T2_T3_T4_T6_E12temp_storage+112];
	setp.eq.s16 	%p73, %rs181, 0;
	setp.eq.s16 	%p74, %rs182, 0;
	min.s64 	%rd223, %rd222, %rd221;
	selp.b16 	%rs183, %rs180, 1, %p74;
	selp.b16 	%rs184, %rs182, %rs183, %p73;
	and.b16  	%rs185, %rs184, 255;
	selp.b64 	%rd224, %rd221, %rd223, %p74;
	selp.b64 	%rd225, %rd222, %rd224, %p73;
	ld.shared.u8 	%rs186, [_ZZN3cub18CUB_300001_SM_10006detail6reduce28DeviceReduceSingleTileKernelINS2_10policy_hubIN4cuda3std3__45tupleIJblEEEyN6thrust24THRUST_300001_SM_1000_NS8cuda_cub9__find_if7functorIS9_EEE10Policy1000EPS9_SI_iSF_S9_S9_NS7_10__identityEEEvT0_T1_T2_T3_T4_T6_E12temp_storage+120];
	ld.shared.u64 	%rd226, [_ZZN3cub18CUB_300001_SM_10006detail6reduce28DeviceReduceSingleTileKernelINS2_10policy_hubIN4cuda3std3__45tupleIJblEEEyN6thrust24THRUST_300001_SM_1000_NS8cuda_cub9__find_if7functorIS9_EEE10Policy1000EPS9_SI_iSF_S9_S9_NS7_10__identityEEEvT0_T1_T2_T3_T4_T6_E12temp_storage+128];
	setp.eq.s16 	%p75, %rs185, 0;
	setp.eq.s16 	%p76, %rs186, 0;
	min.s64 	%rd227, %rd226, %rd225;
	selp.b16 	%rs187, %rs184, 1, %p76;
	selp.b16 	%rs311, %rs186, %rs187, %p75;
	selp.b64 	%rd228, %rd225, %rd227, %p76;
	selp.b64 	%rd329, %rd226, %rd228, %p75;
$L__BB93_110:
	mov.u32 	%r391, %tid.x;
	setp.ne.s32 	%p184, %r391, 0;
	@%p184 bra 	$L__BB93_112;
	setp.eq.s16 	%p185, %rs82, 0;
	and.b16  	%rs302, %rs311, 255;
	setp.eq.s16 	%p186, %rs302, 0;
	min.s64 	%rd319, %rd329, %rd106;
	selp.b16 	%rs303, %rs82, 1, %p186;
	selp.b16 	%rs304, %rs311, %rs303, %p185;
	selp.b64 	%rd320, %rd106, %rd319, %p186;
	selp.b64 	%rd321, %rd329, %rd320, %p185;
	st.global.u8 	[%rd1], %rs304;
	st.global.u64 	[%rd1+8], %rd321;
$L__BB93_112:
	ret;

}
	// .globl	_ZN3cub18CUB_300001_SM_10006detail6reduce28DeviceReduceSingleTileKernelINS2_10policy_hubIijN4cuda3std3__410multipliesIiEEE10Policy1000EN6thrust24THRUST_300001_SM_1000_NS18transform_iteratorINSD_12zip_functionIS9_EENSD_12zip_iteratorINS7_5tupleIJNSD_6detail15normal_iteratorINSD_10device_ptrIiEEEESN_EEEEENSD_11use_defaultESQ_EEPijS9_iiNS7_10__identityEEEvT0_T1_T2_T3_T4_T6_
.visible .entry _ZN3cub18CUB_300001_SM_10006detail6reduce28DeviceReduceSingleTileKernelINS2_10policy_hubIijN4cuda3std3__410multipliesIiEEE10Policy1000EN6thrust24THRUST_300001_SM_1000_NS18transform_iteratorINSD_12zip_functionIS9_EENSD_12zip_iteratorINS7_5tupleIJNSD_6detail15normal_iteratorINSD_10device_ptrIiEEEESN_EEEEENSD_11use_defaultESQ_EEPijS9_iiNS7_10__identityEEEvT0_T1_T2_T3_T4_T6_(
	.param .align 8 .b8 _ZN3cub18CUB_300001_SM_10006detail6reduce28DeviceReduceSingleTileKernelINS2_10policy_hubIijN4cuda3std3__410multipliesIiEEE10Policy1000EN6thrust24THRUST_300001_SM_1000_NS18transform_iteratorINSD_12zip_functionIS9_EENSD_12zip_iteratorINS7_5tupleIJNSD_6detail15normal_iteratorINSD_10device_ptrIiEEEESN_EEEEENSD_11use_defaultESQ_EEPijS9_iiNS7_10__identityEEEvT0_T1_T2_T3_T4_T6__param_0[24],
	.param .u64 .ptr .align 1 _ZN3cub18CUB_300001_SM_10006detail6reduce28DeviceReduceSingleTileKernelINS2_10policy_hubIijN4cuda3std3__410multipliesIiEEE10Policy1000EN6thrust24THRUST_300001_SM_1000_NS18transform_iteratorINSD_12zip_functionIS9_EENSD_12zip_iteratorINS7_5tupleIJNSD_6detail15normal_iteratorINSD_10device_ptrIiEEEESN_EEEEENSD_11use_defaultESQ_EEPijS9_iiNS7_10__identityEEEvT0_T1_T2_T3_T4_T6__param_1,
	.param .u32 _ZN3cub18CUB_300001_SM_10006detail6reduce28DeviceReduceSingleTileKernelINS2_10policy_hubIijN4cuda3std3__410multipliesIiEEE10Policy1000EN6thrust24THRUST_300001_SM_1000_NS18transform_iteratorINSD_12zip_functionIS9_EENSD_12zip_iteratorINS7_5tupleIJNSD_6detail15normal_iteratorINSD_10device_ptrIiEEEESN_EEEEENSD_11use_defaultESQ_EEPijS9_iiNS7_10__identityEEEvT0_T1_T2_T3_T4_T6__param_2,
	.param .align 1 .b8 _ZN3cub18CUB_300001_SM_10006detail6reduce28DeviceReduceSingleTileKernelINS2_10policy_hubIijN4cuda3std3__410multipliesIiEEE10Policy1000EN6thrust24THRUST_300001_SM_1000_NS18transform_iteratorINSD_12zip_functionIS9_EENSD_12zip_iteratorINS7_5tupleIJNSD_6detail15normal_iteratorINSD_10device_ptrIiEEEESN_EEEEENSD_11use_defaultESQ_EEPijS9_iiNS7_10__identityEEEvT0_T1_T2_T3_T4_T6__param_3[1],
	.param .u32 _ZN3cub18CUB_300001_SM_10006detail6reduce28DeviceReduceSingleTileKernelINS2_10policy_hubIijN4cuda3std3__410multipliesIiEEE10Policy1000EN6thrust24THRUST_300001_SM_1000_NS18transform_iteratorINSD_12zip_functionIS9_EENSD_12zip_iteratorINS7_5tupleIJNSD_6detail15normal_iteratorINSD_10device_ptrIiEEEESN_EEEEENSD_11use_defaultESQ_EEPijS9_iiNS7_10__identityEEEvT0_T1_T2_T3_T4_T6__param_4,
	.param .align 1 .b8 _ZN3cub18CUB_300001_SM_10006detail6reduce28DeviceReduceSingleTileKernelINS2_10policy_hubIijN4cuda3std3__410multipliesIiEEE10Policy1000EN6thrust24THRUST_300001_SM_1000_NS18transform_iteratorINSD_12zip_functionIS9_EENSD_12zip_iteratorINS7_5tupleIJNSD_6detail15normal_iteratorINSD_10device_ptrIiEEEESN_EEEEENSD_11use_defaultESQ_EEPijS9_iiNS7_10__identityEEEvT0_T1_T2_T3_T4_T6__param_5[1]
)
.maxntid 256
.minnctapersm 1
{
	.reg .pred 	%p<59>;
	.reg .b16 	%rs<9>;
	.reg .b32 	%r<702>;
	.reg .b64 	%rd<128>;
	// demoted variable
	.shared .align 4 .b8 _ZZN3cub18CUB_300001_SM_10006detail6reduce28DeviceReduceSingleTileKernelINS2_10policy_hubIijN4cuda3std3__410multipliesIiEEE10Policy1000EN6thrust24THRUST_300001_SM_1000_NS18transform_iteratorINSD_12zip_functionIS9_EENSD_12zip_iteratorINS7_5tupleIJNSD_6detail15normal_iteratorINSD_10device_ptrIiEEEESN_EEEEENSD_11use_defaultESQ_EEPijS9_iiNS7_10__identityEEEvT0_T1_T2_T3_T4_T6_E12temp_storage[44];
	ld.param.u64 	%rd19, [_ZN3cub18CUB_300001_SM_10006detail6reduce28DeviceReduceSingleTileKernelINS2_10policy_hubIijN4cuda3std3__410multipliesIiEEE10Policy1000EN6thrust24THRUST_300001_SM_1000_NS18transform_iteratorINSD_12zip_functionIS9_EENSD_12zip_iteratorINS7_5tupleIJNSD_6detail15normal_iteratorINSD_10device_ptrIiEEEESN_EEEEENSD_11use_defaultESQ_EEPijS9_iiNS7_10__identityEEEvT0_T1_T2_T3_T4_T6__param_0+8];
	ld.param.u64 	%rd18, [_ZN3cub18CUB_300001_SM_10006detail6reduce28DeviceReduceSingleTileKernelINS2_10policy_hubIijN4cuda3std3__410multipliesIiEEE10Policy1000EN6thrust24THRUST_300001_SM_1000_NS18transform_iteratorINSD_12zip_functionIS9_EENSD_12zip_iteratorINS7_5tupleIJNSD_6detail15normal_iteratorINSD_10device_ptrIiEEEESN_EEEEENSD_11use_defaultESQ_EEPijS9_iiNS7_10__identityEEEvT0_T1_T2_T3_T4_T6__param_0];
	ld.param.u64 	%rd20, [_ZN3cub18CUB_300001_SM_10006detail6reduce28DeviceReduceSingleTileKernelINS2_10policy_hubIijN4cuda3std3__410multipliesIiEEE10Policy1000EN6thrust24THRUST_300001_SM_1000_NS18transform_iteratorINSD_12zip_functionIS9_EENSD_12zip_iteratorINS7_5tupleIJNSD_6detail15normal_iteratorINSD_10device_ptrIiEEEESN_EEEEENSD_11use_defaultESQ_EEPijS9_iiNS7_10__identityEEEvT0_T1_T2_T3_T4_T6__param_1];
	ld.param.u32 	%r90, [_ZN3cub18CUB_300001_SM_10006detail6reduce28DeviceReduceSingleTileKernelINS2_10policy_hubIijN4cuda3std3__410multipliesIiEEE10Policy1000EN6thrust24THRUST_300001_SM_1000_NS18transform_iteratorINSD_12zip_functionIS9_EENSD_12zip_iteratorINS7_5tupleIJNSD_6detail15normal_iteratorINSD_10device_ptrIiEEEESN_EEEEENSD_11use_defaultESQ_EEPijS9_iiNS7_10__identityEEEvT0_T1_T2_T3_T4_T6__param_2];
	ld.param.u32 	%r91, [_ZN3cub18CUB_300001_SM_10006detail6reduce28DeviceReduceSingleTileKernelINS2_10policy_hubIijN4cuda3std3__410multipliesIiEEE10Policy1000EN6thrust24THRUST_300001_SM_1000_NS18transform_iteratorINSD_12zip_functionIS9_EENSD_12zip_iteratorINS7_5tupleIJNSD_6detail15normal_iteratorINSD_10device_ptrIiEEEESN_EEEEENSD_11use_defaultESQ_EEPijS9_iiNS7_10__identityEEEvT0_T1_T2_T3_T4_T6__param_4];
	cvta.to.global.u64 	%rd1, %rd20;
	setp.ne.s32 	%p1, %r90, 0;
	@%p1 bra 	$L__BB94_3;
	mov.u32 	%r662, %tid.x;
	setp.ne.s32 	%p58, %r662, 0;
	@%p58 bra 	$L__BB94_52;
	st.global.u32 	[%rd1], %r91;
	bra.uni 	$L__BB94_52;
$L__BB94_3:
	cvta.to.global.u64 	%rd2, %rd18;
	cvta.to.global.u64 	%rd3, %rd19;
	setp.gt.u32 	%p2, %r90, 4095;
	@%p2 bra 	$L__BB94_28;
	mov.u32 	%r1, %tid.x;
	setp.ge.u32 	%p24, %r1, %r90;
	mov.b32 	%r679, 0;
	mov.u32 	%r669, %r1;
	@%p24 bra 	$L__BB94_6;
	mul.wide.u32 	%rd112, %r1, 4;
	add.s64 	%rd113, %rd2, %rd112;
	add.s64 	%rd114, %rd3, %rd112;
	ld.global.u32 	%r428, [%rd113];
	ld.global.u32 	%r429, [%rd114];
	mul.lo.s32 	%r679, %r429, %r428;
	add.s32 	%r669, %r1, 256;
$L__BB94_6:
	setp.ge.u32 	%p25, %r669, %r90;
	@%p25 bra 	$L__BB94_19;
	not.b32 	%r431, %r669;
	add.s32 	%r432, %r90, %r431;
	shr.u32 	%r433, %r432, 8;
	add.s32 	%r6, %r433, 1;
	and.b32  	%r7, %r6, 15;
	setp.lt.u32 	%p26, %r432, 3840;
	@%p26 bra 	$L__BB94_10;
	and.b32  	%r434, %r6, 33554416;
	neg.s32 	%r665, %r434;
	mul.wide.u32 	%rd115, %r669, 4;
	or.b64  	%rd116, %rd115, 8192;
	add.s64 	%rd125, %rd2, %rd116;
	add.s64 	%rd124, %rd3, %rd116;
$L__BB94_9:
	.pragma "nounroll";
	ld.global.u32 	%r435, [%rd125+-8192];
	ld.global.u32 	%r436, [%rd124+-8192];
	mul.lo.s32 	%r437, %r435, %r679;
	mul.lo.s32 	%r438, %r437, %r436;
	ld.global.u32 	%r439, [%rd125+-7168];
	ld.global.u32 	%r440, [%rd124+-7168];
	mul.lo.s32 	%r441, %r439, %r438;
	mul.lo.s32 	%r442, %r441, %r440;
	ld.global.u32 	%r443, [%rd125+-6144];
	ld.global.u32 	%r444, [%rd124+-6144];
	mul.lo.s32 	%r445, %r443, %r442;
	mul.lo.s32 	%r446, %r445, %r444;
	ld.global.u32 	%r447, [%rd125+-5120];
	ld.global.u32 	%r448, [%rd124+-5120];
	mul.lo.s32 	%r449, %r447, %r446;
	mul.lo.s32 	%r450, %r449, %r448;
	ld.global.u32 	%r451, [%rd125+-4096];
	ld.global.u32 	%r452, [%rd124+-4096];
	mul.lo.s32 	%r453, %r451, %r450;
	mul.lo.s32 	%r454, %r453, %r452;
	ld.global.u32 	%r455, [%rd125+-3072];
	ld.global.u32 	%r456, [%rd124+-3072];
	mul.lo.s32 	%r457, %r455, %r454;
	mul.lo.s32 	%r458, %r457, %r456;
	ld.global.u32 	%r459, [%rd125+-2048];
	ld.global.u32 	%r460, [%rd124+-2048];
	mul.lo.s32 	%r461, %r459, %r458;
	mul.lo.s32 	%r462, %r461, %r460;
	ld.global.u32 	%r463, [%rd125+-1024];
	ld.global.u32 	%r464, [%rd124+-1024];
	mul.lo.s32 	%r465, %r463, %r462;
	mul.lo.s32 	%r466, %r465, %r464;
	ld.global.u32 	%r467, [%rd125];
	ld.global.u32 	%r468, [%rd124];
	mul.lo.s32 	%r469, %r467, %r466;
	mul.lo.s32 	%r470, %r469, %r468;
	ld.global.u32 	%r471, [%rd125+1024];
	ld.global.u32 	%r472, [%rd124+1024];
	mul.lo.s32 	%r473, %r471, %r470;
	mul.lo.s32 	%r474, %r473, %r472;
	ld.global.u32 	%r475, [%rd125+2048];
	ld.global.u32 	%r476, [%rd124+2048];
	mul.lo.s32 	%r477, %r475, %r474;
	mul.lo.s32 	%r478, %r477, %r476;
	ld.global.u32 	%r479, [%rd125+3072];
	ld.global.u32 	%r480, [%rd124+3072];
	mul.lo.s32 	%r481, %r479, %r478;
	mul.lo.s32 	%r482, %r481, %r480;
	ld.global.u32 	%r483, [%rd125+4096];
	ld.global.u32 	%r484, [%rd124+4096];
	mul.lo.s32 	%r485, %r483, %r482;
	mul.lo.s32 	%r486, %r485, %r484;
	ld.global.u32 	%r487, [%rd125+5120];
	ld.global.u32 	%r488, [%rd124+5120];
	mul.lo.s32 	%r489, %r487, %r486;
	mul.lo.s32 	%r490, %r489, %r488;
	ld.global.u32 	%r491, [%rd125+6144];
	ld.global.u32 	%r492, [%rd124+6144];
	mul.lo.s32 	%r493, %r491, %r490;
	mul.lo.s32 	%r494, %r493, %r492;
	ld.global.u32 	%r495, [%rd125+7168];
	ld.global.u32 	%r496, [%rd124+7168];
	mul.lo.s32 	%r497, %r495, %r494;
	mul.lo.s32 	%r679, %r497, %r496;
	add.s32 	%r669, %r669, 4096;
	add.s32 	%r665, %r665, 16;
	add.s64 	%rd125, %rd125, 16384;
	add.s64 	%rd124, %rd124, 16384;
	setp.ne.s32 	%p27, %r665, 0;
	@%p27 bra 	$L__BB94_9;
$L__BB94_10:
	setp.eq.s32 	%p28, %r7, 0;
	@%p28 bra 	$L__BB94_19;
	and.b32  	%r18, %r6, 7;
	setp.lt.u32 	%p29, %r7, 8;
	@%p29 bra 	$L__BB94_13;
	mul.wide.u32 	%rd117, %r669, 4;
	add.s64 	%rd118, %rd2, %rd117;
	add.s64 	%rd119, %rd3, %rd117;
	ld.global.u32 	%r499, [%rd118];
	ld.global.u32 	%r500, [%rd119];
	mul.lo.s32 	%r501, %r499, %r679;
	mul.lo.s32 	%r502, %r501, %r500;
	ld.global.u32 	%r503, [%rd118+1024];
	ld.global.u32 	%r504, [%rd119+1024];
	mul.lo.s32 	%r505, %r503, %r502;
	mul.lo.s32 	%r506, %r505, %r504;
	ld.global.u32 	%r507, [%rd118+2048];
	ld.global.u32 	%r508, [%rd119+2048];
	mul.lo.s32 	%r509, %r507, %r506;
	mul.lo.s32 	%r510, %r509, %r508;
	ld.global.u32 	%r511, [%rd118+3072];
	ld.global.u32 	%r512, [%rd119+3072];
	mul.lo.s32 	%r513, %r511, %r510;
	mul.lo.s32 	%r514, %r513, %r512;
	ld.global.u32 	%r515, [%rd118+4096];
	ld.global.u32 	%r516, [%rd119+4096];
	mul.lo.s32 	%r517, %r515, %r514;
	mul.lo.s32 	%r518, %r517, %r516;
	ld.global.u32 	%r519, [%rd118+5120];
	ld.global.u32 	%r520, [%rd119+5120];
	mul.lo.s32 	%r521, %r519, %r518;
	mul.lo.s32 	%r522, %r521, %r520;
	ld.global.u32 	%r523, [%rd118+6144];
	ld.global.u32 	%r524, [%rd119+6144];
	mul.lo.s32 	%r525, %r523, %r522;
	mul.lo.s32 	%r526, %r525, %r524;
	ld.global.u32 	%r527, [%rd118+7168];
	ld.global.u32 	%r528, [%rd119+7168];
	mul.lo.s32 	%r529, %r527, %r526;
	mul.lo.s32 	%r679, %r529, %r528;
	add.s32 	%r669, %r669, 2048;
$L__BB94_13:
	setp.eq.s32 	%p30, %r18, 0;
	@%p30 bra 	$L__BB94_19;
	and.b32  	%r24, %r6, 3;
	setp.lt.u32 	%p31, %r18, 4;
	@%p31 bra 	$L__BB94_16;
	mul.wide.u32 	%rd120, %r669, 4;
	add.s64 	%rd121, %rd2, %rd120;
	add.s64 	%rd122, %rd3, %rd120;
	ld.global.u32 	%r531, [%rd121];
	ld.global.u32 	%r532, [%rd122];
	mul.lo.s32 	%r533, %r531, %r679;
	mul.lo.s32 	%r534, %r533, %r532;
	ld.global.u32 	%r535, [%rd121+1024];
	ld.global.u32 	%r536, [%rd122+1024];
	mul.lo.s32 	%r537, %r535, %r534;
	mul.lo.s32 	%r538, %r537, %r536;
	ld.global.u32 	%r539, [%rd121+2048];
	ld.global.u32 	%r540, [%rd122+2048];
	mul.lo.s32 	%r541, %r539, %r538;
	mul.lo.s32 	%r542, %r541, %r540;
	ld.global.u32 	%r543, [%rd121+3072];
	ld.global.u32 	%r544, [%rd122+3072];
	mul.lo.s32 	%r545, %r543, %r542;
	mul.lo.s32 	%r679, %r545, %r544;
	add.s32 	%r669, %r669, 1024;
$L__BB94_16:
	setp.eq.s32 	%p32, %r24, 0;
	@%p32 bra 	$L__BB94_19;
	mul.wide.u32 	%rd123, %r669, 4;
	add.s64 	%rd127, %rd3, %rd123;
	add.s64 	%rd126, %rd2, %rd123;
	neg.s32 	%r677, %r24;
$L__BB94_18:
	.pragma "nounroll";
	ld.global.u32 	%r546, [%rd126];
	ld.global.u32 	%r547, [%rd127];
	mul.lo.s32 	%r548, %r546, %r679;
	mul.lo.s32 	%r679, %r548, %r547;
	add.s64 	%rd127, %rd127, 1024;
	add.s64 	%rd126, %rd126, 1024;
	add.s32 	%r677, %r677, 1;
	setp.ne.s32 	%p33, %r677, 0;
	@%p33 bra 	$L__BB94_18;
$L__BB94_19:
	setp.lt.u32 	%p34, %r90, 256;
	@%p34 bra 	$L__BB94_24;
	// begin inline asm
	mov.u32 %r612, %laneid;
	// end inline asm
	mov.b32 	%r615, 1;
	mov.b32 	%r636, 31;
	mov.b32 	%r637, -1;
	// begin inline asm
	shfl.sync.down.b32 %r613, %r679, %r615, %r636, %r637;
	// end inline asm
	setp.gt.s32 	%p50, %r612, 30;
	selp.b32 	%r638, 1, %r613, %p50;
	mul.lo.s32 	%r619, %r638, %r679;
	mov.b32 	%r620, 2;
	// begin inline asm
	shfl.sync.down.b32 %r618, %r619, %r620, %r636, %r637;
	// end inline asm
	setp.gt.s32 	%p51, %r612, 29;
	selp.b32 	%r639, 1, %r618, %p51;
	mul.lo.s32 	%r624, %r619, %r639;
	mov.b32 	%r625, 4;
	// begin inline asm
	shfl.sync.down.b32 %r623, %r624, %r625, %r636, %r637;
	// end inline asm
	setp.gt.s32 	%p52, %r612, 27;
	selp.b32 	%r640, 1, %r623, %p52;
	mul.lo.s32 	%r629, %r624, %r640;
	mov.b32 	%r630, 8;
	// begin inline asm
	shfl.sync.down.b32 %r628, %r629, %r630, %r636, %r637;
	// end inline asm
	setp.gt.s32 	%p53, %r612, 23;
	selp.b32 	%r641, 1, %r628, %p53;
	mul.lo.s32 	%r634, %r629, %r641;
	mov.b32 	%r635, 16;
	// begin inline asm
	shfl.sync.down.b32 %r633, %r634, %r635, %r636, %r637;
	// end inline asm
	setp.gt.s32 	%p54, %r612, 15;
	selp.b32 	%r642, 1, %r633, %p54;
	mul.lo.s32 	%r701, %r634, %r642;
	setp.ne.s32 	%p55, %r612, 0;
	@%p55 bra 	$L__BB94_22;
	shr.u32 	%r643, %r1, 3;
	and.b32  	%r644, %r643, 124;
	mov.u32 	%r645, _ZZN3cub18CUB_300001_SM_10006detail6reduce28DeviceReduceSingleTileKernelINS2_10policy_hubIijN4cuda3std3__410multipliesIiEEE10Policy1000EN6thrust24THRUST_300001_SM_1000_NS18transform_iteratorINSD_12zip_functionIS9_EENSD_12zip_iteratorINS7_5tupleIJNSD_6detail15normal_iteratorINSD_10device_ptrIiEEEESN_EEEEENSD_11use_defaultESQ_EEPijS9_iiNS7_10__identityEEEvT0_T1_T2_T3_T4_T6_E12temp_storage;
	add.s32 	%r646, %r645, %r644;
	st.shared.u32 	[%r646+8], %r701;
$L__BB94_22:
	bar.sync 	0;
	setp.ne.s32 	%p56, %r1, 0;
	@%p56 bra 	$L__BB94_50;
	ld.shared.u32 	%r647, [_ZZN3cub18CUB_300001_SM_10006detail6reduce28DeviceReduceSingleTileKernelINS2_10policy_hubIijN4cuda3std3__410multipliesIiEEE10Policy1000EN6thrust24THRUST_300001_SM_1000_NS18transform_iteratorINSD_12zip_functionIS9_EENSD_12zip_iteratorINS7_5tupleIJNSD_6detail15normal_iteratorINSD_10device_ptrIiEEEESN_EEEEENSD_11use_defaultESQ_EEPijS9_iiNS7_10__identityEEEvT0_T1_T2_T3_T4_T6_E12temp_storage+12];
	mul.lo.s32 	%r648, %r647, %r701;
	ld.shared.u32 	%r649, [_ZZN3cub18CUB_300001_SM_10006detail6reduce28DeviceReduceSingleTileKernelINS2_10policy_hubIijN4cuda3std3__410multipliesIiEEE10Policy1000EN6thrust24THRUST_300001_SM_1000_NS18transform_iteratorINSD_12zip_functionIS9_EENSD_12zip_iteratorINS7_5tupleIJNSD_6detail15normal_iteratorINSD_10device_ptrIiEEEESN_EEEEENSD_11use_defaultESQ_EEPijS9_iiNS7_10__identityEEEvT0_T1_T2_T3_T4_T6_E12temp_storage+16];
	mul.lo.s32 	%r650, %r648, %r649;
	ld.shared.u32 	%r651, [_ZZN3cub18CUB_300001_SM_10006detail6reduce28DeviceReduceSingleTileKernelINS2_10policy_hubIijN4cuda3std3__410multipliesIiEEE10Policy1000EN6thrust24THRUST_300001_SM_1000_NS18transform_iteratorINSD_12zip_functionIS9_EENSD_12zip_iteratorINS7_5tupleIJNSD_6detail15normal_iteratorINSD_10device_ptrIiEEEESN_EEEEENSD_11use_defaultESQ_EEPijS9_iiNS7_10__identityEEEvT0_T1_T2_T3_T4_T6_E12temp_storage+20];
	mul.lo.s32 	%r652, %r650, %r651;
	ld.shared.u32 	%r653, [_ZZN3cub18CUB_300001_SM_10006detail6reduce28DeviceReduceSingleTileKernelINS2_10policy_hubIijN4cuda3std3__410multipliesIiEEE10Policy1000EN6thrust24THRUST_300001_SM_1000_NS18transform_iteratorINSD_12zip_functionIS9_EENSD_12zip_iteratorINS7_5tupleIJNSD_6detail15normal_iteratorINSD_10device_ptrIiEEEESN_EEEEENSD_11use_defaultESQ_EEPijS9_iiNS7_10__identityEEEvT0_T1_T2_T3_T4_T6_E12temp_storage+24];
	mul.lo.s32 	%r654, %r652, %r653;
	ld.shared.u32 	%r655, [_ZZN3cub18CUB_300001_SM_10006detail6reduce28DeviceReduceSingleTileKernelINS2_10policy_hubIijN4cuda3std3__410multipliesIiEEE10Policy1000EN6thrust24THRUST_300001_SM_1000_NS18transform_iteratorINSD_12zip_functionIS9_EENSD_12zip_iteratorINS7_5tupleIJNSD_6detail15normal_iteratorINSD_10device_ptrIiEEEESN_EEEEENSD_11use_defaultESQ_EEPijS9_iiNS7_10__identityEEEvT0_T1_T2_T3_T4_T6_E12temp_storage+28];
	mul.lo.s32 	%r656, %r654, %r655;
	ld.shared.u32 	%r657, [_ZZN3cub18CUB_300001_SM_10006detail6reduce28DeviceReduceSingleTileKernelINS2_10policy_hubIijN4cuda3std3__410multipliesIiEEE10Policy1000EN6thrust24THRUST_300001_SM_1000_NS18transform_iteratorINSD_12zip_functionIS9_EENSD_12zip_iteratorINS7_5tupleIJNSD_6detail15normal_iteratorINSD_10device_ptrIiEEEESN_EEEEENSD_11use_defaultESQ_EEPijS9_iiNS7_10__identityEEEvT0_T1_T2_T3_T4_T6_E12temp_storage+32];
	mul.lo.s32 	%r658, %r656, %r657;
	ld.shared.u32 	%r659, [_ZZN3cub18CUB_300001_SM_10006detail6reduce28DeviceReduceSingleTileKernelINS2_10policy_hubIijN4cuda3std3__410multipliesIiEEE10Policy1000EN6thrust24THRUST_300001_SM_1000_NS18transform_iteratorINSD_12zip_functionIS9_EENSD_12zip_iteratorINS7_5tupleIJNSD_6detail15normal_iteratorINSD_10device_ptrIiEEEESN_EEEEENSD_11use_defaultESQ_EEPijS9_iiNS7_10__identityEEEvT0_T1_T2_T3_T4_T6_E12temp_storage+36];
	mul.lo.s32 	%r701, %r658, %r659;
	bra.uni 	$L__BB94_50;
$L__BB94_24:
	// begin inline asm
	mov.u32 %r549, %laneid;
	// end inline asm
	and.b32  	%r575, %r1, 992;
	add.s32 	%r576, %r575, 32;
	setp.gt.u32 	%p35, %r576, %r90;
	not.b32 	%r577, %r575;
	add.s32 	%r578, %r90, %r577;
	selp.b32 	%r573, %r578, 31, %p35;
	mov.b32 	%r552, 1;
	mov.b32 	%r574, -1;
	// begin inline asm
	shfl.sync.down.b32 %r550, %r679, %r552, %r573, %r574;
	// end inline asm
	setp.lt.s32 	%p36, %r549, %r573;
	selp.b32 	%r579, %r550, 1, %p36;
	mul.lo.s32 	%r556, %r579, %r679;
	mov.b32 	%r557, 2;
	// begin inline asm
	shfl.sync.down.b32 %r555, %r556, %r557, %r573, %r574;
	// end inline asm
	add.s32 	%r580, %r549, 2;
	setp.gt.s32 	%p37, %r580, %r573;
	selp.b32 	%r581, 1, %r555, %p37;
	mul.lo.s32 	%r561, %r556, %r581;
	mov.b32 	%r562, 4;
	// begin inline asm
	shfl.sync.down.b32 %r560, %r561, %r562, %r573, %r574;
	// end inline asm
	add.s32 	%r582, %r549, 4;
	setp.gt.s32 	%p38, %r582, %r573;
	selp.b32 	%r583, 1, %r560, %p38;
	mul.lo.s32 	%r566, %r561, %r583;
	mov.b32 	%r567, 8;
	// begin inline asm
	shfl.sync.down.b32 %r565, %r566, %r567, %r573, %r574;
	// end inline asm
	add.s32 	%r584, %r549, 8;
	setp.gt.s32 	%p39, %r584, %r573;
	selp.b32 	%r585, 1, %r565, %p39;
	mul.lo.s32 	%r571, %r566, %r585;
	mov.b32 	%r572, 16;
	// begin inline asm
	shfl.sync.down.b32 %r570, %r571, %r572, %r573, %r574;
	// end inline asm
	add.s32 	%r586, %r549, 16;
	setp.gt.s32 	%p40, %r586, %r573;
	selp.b32 	%r587, 1, %r570, %p40;
	mul.lo.s32 	%r701, %r571, %r587;
	setp.ne.s32 	%p41, %r549, 0;
	@%p41 bra 	$L__BB94_26;
	shr.u32 	%r588, %r1, 3;
	and.b32  	%r589, %r588, 124;
	mov.u32 	%r590, _ZZN3cub18CUB_300001_SM_10006detail6reduce28DeviceReduceSingleTileKernelINS2_10policy_hubIijN4cuda3std3__410multipliesIiEEE10Policy1000EN6thrust24THRUST_300001_SM_1000_NS18transform_iteratorINSD_12zip_functionIS9_EENSD_12zip_iteratorINS7_5tupleIJNSD_6detail15normal_iteratorINSD_10device_ptrIiEEEESN_EEEEENSD_11use_defaultESQ_EEPijS9_iiNS7_10__identityEEEvT0_T1_T2_T3_T4_T6_E12temp_storage;
	add.s32 	%r591, %r590, %r589;
	st.shared.u32 	[%r591+8], %r701;
$L__BB94_26:
	bar.sync 	0;
	setp.ne.s32 	%p42, %r1, 0;
	@%p42 bra 	$L__BB94_50;
	setp.gt.u32 	%p43, %r90, 32;
	ld.shared.u32 	%r592, [_ZZN3cub18CUB_300001_SM_10006detail6reduce28DeviceReduceSingleTileKernelINS2_10policy_hubIijN4cuda3std3__410multipliesIiEEE10Policy1000EN6thrust24THRUST_300001_SM_1000_NS18transform_iteratorINSD_12zip_functionIS9_EENSD_12zip_iteratorINS7_5tupleIJNSD_6detail15normal_iteratorINSD_10device_ptrIiEEEESN_EEEEENSD_11use_defaultESQ_EEPijS9_iiNS7_10__identityEEEvT0_T1_T2_T3_T4_T6_E12temp_storage+12];
	selp.b32 	%r593, %r592, 1, %p43;
	mul.lo.s32 	%r594, %r593, %r701;
	setp.gt.u32 	%p44, %r90, 64;
	ld.shared.u32 	%r595, [_ZZN3cub18CUB_300001_SM_10006detail6reduce28DeviceReduceSingleTileKernelINS2_10policy_hubIijN4cuda3std3__410multipliesIiEEE10Policy1000EN6thrust24THRUST_300001_SM_1000_NS18transform_iteratorINSD_12zip_functionIS9_EENSD_12zip_iteratorINS7_5tupleIJNSD_6detail15normal_iteratorINSD_10device_ptrIiEEEESN_EEEEENSD_11use_defaultESQ_EEPijS9_iiNS7_10__identityEEEvT0_T1_T2_T3_T4_T6_E12temp_storage+16];
	selp.b32 	%r596, %r595, 1, %p44;
	mul.lo.s32 	%r597, %r594, %r596;
	setp.gt.u32 	%p45, %r90, 96;
	ld.shared.u32 	%r598, [_ZZN3cub18CUB_300001_SM_10006detail6reduce28DeviceReduceSingleTileKernelINS2_10policy_hubIijN4cuda3std3__410multipliesIiEEE10Policy1000EN6thrust24THRUST_300001_SM_1000_NS18transform_iteratorINSD_12zip_functionIS9_EENSD_12zip_iteratorINS7_5tupleIJNSD_6detail15normal_iteratorINSD_10device_ptrIiEEEESN_EEEEENSD_11use_defaultESQ_EEPijS9_iiNS7_10__identityEEEvT0_T1_T2_T3_T4_T6_E12temp_storage+20];
	selp.b32 	%r599, %r598, 1, %p45;
	mul.lo.s32 	%r600, %r597, %r599;
	setp.gt.u32 	%p46, %r90, 128;
	ld.shared.u32 	%r601, [_ZZN3cub18CUB_300001_SM_10006detail6reduce28DeviceReduceSingleTileKernelINS2_10policy_hubIijN4cuda3std3__410multipliesIiEEE10Policy1000EN6thrust24THRUST_300001_SM_1000_NS18transform_iteratorINSD_12zip_functionIS9_EENSD_12zip_iteratorINS7_5tupleIJNSD_6detail15normal_iteratorINSD_10device_ptrIiEEEESN_EEEEENSD_11use_defaultESQ_EEPijS9_iiNS7_10__identityEEEvT0_T1_T2_T3_T4_T6_E12temp_storage+24];
	selp.b32 	%r602, %r601, 1, %p46;
	mul.lo.s32 	%r603, %r600, %r602;
	setp.gt.u32 	%p47, %r90, 160;
	ld.shared.u32 	%r604, [_ZZN3cub18CUB_300001_SM_10006detail6reduce28DeviceReduceSingleTileKernelINS2_10policy_hubIijN4cuda3std3__410multipliesIiEEE10Policy1000EN6thrust24THRUST_300001_SM_1000_NS18transform_iteratorINSD_12zip_functionIS9_EENSD_12zip_iteratorINS7_5tupleIJNSD_6detail15normal_iteratorINSD_10device_ptrIiEEEESN_EEEEENSD_11use_defaultESQ_EEPijS9_iiNS7_10__identityEEEvT0_T1_T2_T3_T4_T6_E12temp_storage+28];
	selp.b32 	%r605, %r604, 1, %p47;
	mul.lo.s32 	%r606, %r603, %r605;
	setp.gt.u32 	%p48, %r90, 192;
	ld.shared.u32 	%r607, [_ZZN3cub18CUB_300001_SM_10006detail6reduce28DeviceReduceSingleTileKernelINS2_10policy_hubIijN4cuda3std3__410multipliesIiEEE10Policy1000EN6thrust24THRUST_300001_SM_1000_NS18transform_iteratorINSD_12zip_functionIS9_EENSD_12zip_iteratorINS7_5tupleIJNSD_6detail15normal_iteratorINSD_10device_ptrIiEEEESN_EEEEENSD_11use_defaultESQ_EEPijS9_iiNS7_10__identityEEEvT0_T1_T2_T3_T4_T6_E12temp_storage+32];
	selp.b32 	%r608, %r607, 1, %p48;
	mul.lo.s32 	%r609, %r606, %r608;
	setp.gt.u32 	%p49, %r90, 224;
	ld.shared.u32 	%r610, [_ZZN3cub18CUB_300001_SM_10006detail6reduce28DeviceReduceSingleTileKernelINS2_10policy_hubIijN4cuda3std3__410multipliesIiEEE10Policy1000EN6thrust24THRUST_300001_SM_1000_NS18transform_iteratorINSD_12zip_functionIS9_EENSD_12zip_iteratorINS7_5tupleIJNSD_6detail15normal_iteratorINSD_10device_ptrIiEEEESN_EEEEENSD_11use_defaultESQ_EEPijS9_iiNS7_10__identityEEEvT0_T1_T2_T3_T4_T6_E12temp_storage+36];
	selp.b32 	%r611, %r610, 1, %p49;
	mul.lo.s32 	%r701, %r609, %r611;
	bra.uni 	$L__BB94_50;
$L__BB94_28:
	mov.u32 	%r40, %tid.x;
	mul.wide.u32 	%rd21, %r40, 4;
	add.s64 	%rd16, %rd2, %rd21;
	add.s64 	%rd17, %rd3, %rd21;
	ld.global.u32 	%r103, [%rd16];
	ld.global.u32 	%r104, [%rd17];
	mul.lo.s32 	%r105, %r104, %r103;
	ld.global.u32 	%r106, [%rd16+1024];
	ld.global.u32 	%r107, [%rd17+1024];
	mul.lo.s32 	%r108, %r107, %r106;
	ld.global.u32 	%r109, [%rd16+2048];
	ld.global.u32 	%r110, [%rd17+2048];
	mul.lo.s32 	%r111, %r110, %r109;
	ld.global.u32 	%r112, [%rd16+3072];
	ld.global.u32 	%r113, [%rd17+3072];
	mul.lo.s32 	%r114, %r113, %r112;
	ld.global.u32 	%r115, [%rd16+4096];
	ld.global.u32 	%r116, [%rd17+4096];
	mul.lo.s32 	%r117, %r116, %r115;
	ld.global.u32 	%r118, [%rd16+5120];
	ld.global.u32 	%r119, [%rd17+5120];
	mul.lo.s32 	%r120, %r119, %r118;
	ld.global.u32 	%r121, [%rd16+6144];
	ld.global.u32 	%r122, [%rd17+6144];
	mul.lo.s32 	%r123, %r122, %r121;
	ld.global.u32 	%r124, [%rd16+7168];
	ld.global.u32 	%r125, [%rd17+7168];
	mul.lo.s32 	%r126, %r125, %r124;
	ld.global.u32 	%r127, [%rd16+8192];
	ld.global.u32 	%r128, [%rd17+8192];
	mul.lo.s32 	%r129, %r128, %r127;
	ld.global.u32 	%r130, [%rd16+9216];
	ld.global.u32 	%r131, [%rd17+9216];
	mul.lo.s32 	%r132, %r131, %r130;
	ld.global.u32 	%r133, [%rd16+10240];
	ld.global.u32 	%r134, [%rd17+10240];
	mul.lo.s32 	%r135, %r134, %r133;
	ld.global.u32 	%r136, [%rd16+11264];
	ld.global.u32 	%r137, [%rd17+11264];
	mul.lo.s32 	%r138, %r137, %r136;
	ld.global.u32 	%r139, [%rd16+12288];
	ld.global.u32 	%r140, [%rd17+12288];
	mul.lo.s32 	%r141, %r140, %r139;
	ld.global.u32 	%r142, [%rd16+13312];
	ld.global.u32 	%r143, [%rd17+13312];
	mul.lo.s32 	%r144, %r143, %r142;
	ld.global.u32 	%r145, [%rd16+14336];
	ld.global.u32 	%r146, [%rd17+14336];
	mul.lo.s32 	%r147, %r146, %r145;
	ld.global.u32 	%r148, [%rd16+15360];
	ld.global.u32 	%r149, [%rd17+15360];
	mul.lo.s32 	%r150, %r149, %r148;
	mul.lo.s32 	%r151, %r108, %r105;
	mul.lo.s32 	%r152, %r114, %r111;
	mul.lo.s32 	%r153, %r120, %r117;
	mul.lo.s32 	%r154, %r126, %r123;
	mul.lo.s32 	%r155, %r132, %r129;
	mul.lo.s32 	%r156, %r138, %r135;
	mul.lo.s32 	%r157, %r144, %r141;
	mul.lo.s32 	%r158, %r150, %r147;
	mul.lo.s32 	%r159, %r152, %r151;
	mul.lo.s32 	%r160, %r154, %r153;
	mul.lo.s32 	%r161, %r156, %r155;
	mul.lo.s32 	%r162, %r158, %r157;
	mul.lo.s32 	%r163, %r160, %r159;
	mul.lo.s32 	%r164, %r162, %r161;
	mul.lo.s32 	%r700, %r164, %r163;
	add.s32 	%r42, %r90, -4096;
	setp.lt.u32 	%p3, %r42, 4096;
	mov.b32 	%r682, 4096;
	@%p3 bra 	$L__BB94_32;
	mov.b32 	%r682, 4096;
$L__BB94_30:
	mul.wide.u32 	%rd22, %r682, 4;
	add.s64 	%rd23, %rd16, %rd22;
	add.s64 	%rd24, %rd17, %rd22;
	ld.global.u32 	%r166, [%rd23];
	ld.global.u32 	%r167, [%rd24];
	mul.lo.s32 	%r168, %r167, %r166;
	ld.global.u32 	%r169, [%rd23+1024];
	ld.global.u32 	%r170, [%rd24+1024];
	mul.lo.s32 	%r171, %r170, %r169;
	ld.global.u32 	%r172, [%rd23+2048];
	ld.global.u32 	%r173, [%rd24+2048];
	mul.lo.s32 	%r174, %r173, %r172;
	ld.global.u32 	%r175, [%rd23+3072];
	ld.global.u32 	%r176, [%rd24+3072];
	mul.lo.s32 	%r177, %r176, %r175;
	ld.global.u32 	%r178, [%rd23+4096];
	ld.global.u32 	%r179, [%rd24+4096];
	mul.lo.s32 	%r180, %r179, %r178;
	ld.global.u32 	%r181, [%rd23+5120];
	ld.global.u32 	%r182, [%rd24+5120];
	mul.lo.s32 	%r183, %r182, %r181;
	ld.global.u32 	%r184, [%rd23+6144];
	ld.global.u32 	%r185, [%rd24+6144];
	mul.lo.s32 	%r186, %r185, %r184;
	ld.global.u32 	%r187, [%rd23+7168];
	ld.global.u32 	%r188, [%rd24+7168];
	mul.lo.s32 	%r189, %r188, %r187;
	ld.global.u32 	%r190, [%rd23+8192];
	ld.global.u32 	%r191, [%rd24+8192];
	mul.lo.s32 	%r192, %r191, %r190;
	ld.global.u32 	%r193, [%rd23+9216];
	ld.global.u32 	%r194, [%rd24+9216];
	mul.lo.s32 	%r195, %r194, %r193;
	ld.global.u32 	%r196, [%rd23+10240];
	ld.global.u32 	%r197, [%rd24+10240];
	mul.lo.s32 	%r198, %r197, %r196;
	ld.global.u32 	%r199, [%rd23+11264];
	ld.global.u32 	%r200, [%rd24+11264];
	mul.lo.s32 	%r201, %r200, %r199;
	ld.global.u32 	%r202, [%rd23+12288];
	ld.global.u32 	%r203, [%rd24+12288];
	mul.lo.s32 	%r204, %r203, %r202;
	ld.global.u32 	%r205, [%rd23+13312];
	ld.global.u32 	%r206, [%rd24+13312];
	mul.lo.s32 	%r207, %r206, %r205;
	ld.global.u32 	%r208, [%rd23+14336];
	ld.global.u32 	%r209, [%rd24+14336];
	mul.lo.s32 	%r210, %r209, %r208;
	ld.global.u32 	%r211, [%rd23+15360];
	ld.global.u32 	%r212, [%rd24+15360];
	mul.lo.s32 	%r213, %r212, %r211;
	mul.lo.s32 	%r214, %r168, %r700;
	mul.lo.s32 	%r215, %r174, %r171;
	mul.lo.s32 	%r216, %r180, %r177;
	mul.lo.s32 	%r217, %r186, %r183;
	mul.lo.s32 	%r218, %r192, %r189;
	mul.lo.s32 	%r219, %r198, %r195;
	mul.lo.s32 	%r220, %r204, %r201;
	mul.lo.s32 	%r221, %r210, %r207;
	mul.lo.s32 	%r222, %r215, %r214;
	mul.lo.s32 	%r223, %r217, %r216;
	mul.lo.s32 	%r224, %r219, %r218;
	mul.lo.s32 	%r225, %r221, %r220;
	mul.lo.s32 	%r226, %r223, %r222;
	mul.lo.s32 	%r227, %r225, %r224;
	mul.lo.s32 	%r228, %r227, %r226;
	mul.lo.s32 	%r700, %r213, %r228;
	sub.s32 	%r229, %r90, %r682;
	setp.lt.u32 	%p4, %r229, 4096;
	@%p4 bra 	$L__BB94_46;
	add.s32 	%r682, %r682, 4096;
	setp.le.u32 	%p5, %r682, %r42;
	@%p5 bra 	$L__BB94_30;
$L__BB94_32:
	setp.le.u32 	%p6, %r90, %r682;
	sub.s32 	%r230, %r90, %r682;
	setp.ge.s32 	%p7, %r40, %r230;
	or.pred  	%p8, %p6, %p7;
	@%p8 bra 	$L__BB94_46;
	not.b32 	%r233, %r40;
	add.s32 	%r234, %r90, %r233;
	sub.s32 	%r235, %r234, %r682;
	shr.u32 	%r236, %r235, 8;
	add.s32 	%r49, %r236, 1;
	and.b32  	%r50, %r49, 15;
	setp.lt.u32 	%p9, %r235, 3840;
	mov.u32 	%r692, %r40;
	@%p9 bra 	$L__BB94_37;
	or.b32  	%r686, %r40, 2048;
	add.s32 	%r685, %r40, %r682;
	and.b32  	%r237, %r49, 33554416;
	neg.s32 	%r684, %r237;
$L__BB94_35:
	.pragma "nounroll";
	mul.wide.u32 	%rd25, %r685, 4;
	add.s64 	%rd26, %rd2, %rd25;
	add.s64 	%rd27, %rd3, %rd25;
	ld.global.u32 	%r238, [%rd26];
	ld.global.u32 	%r239, [%rd27];
	mul.lo.s32 	%r240, %r238, %r700;
	mul.lo.s32 	%r241, %r240, %r239;
	add.s32 	%r242, %r685, 256;
	mul.wide.u32 	%rd28, %r242, 4;
	add.s64 	%rd29, %rd2, %rd28;
	add.s64 	%rd30, %rd3, %rd28;
	ld.global.u32 	%r243, [%rd29];
	ld.global.u32 	%r244, [%rd30];
	mul.lo.s32 	%r245, %r243, %r241;
	mul.lo.s32 	%r246, %r245, %r244;
	add.s32 	%r247, %r685, 512;
	mul.wide.u32 	%rd31, %r247, 4;
	add.s64 	%rd32, %rd2, %rd31;
	add.s64 	%rd33, %rd3, %rd31;
	ld.global.u32 	%r248, [%rd32];
	ld.global.u32 	%r249, [%rd33];
	mul.lo.s32 	%r250, %r248, %r246;
	mul.lo.s32 	%r251, %r250, %r249;
	add.s32 	%r252, %r685, 768;
	mul.wide.u32 	%rd34, %r252, 4;
	add.s64 	%rd35, %rd2, %rd34;
	add.s64 	%rd36, %rd3, %rd34;
	ld.global.u32 	%r253, [%rd35];
	ld.global.u32 	%r254, [%rd36];
	mul.lo.s32 	%r255, %r253, %r251;
	mul.lo.s32 	%r256, %r255, %r254;
	add.s32 	%r257, %r685, 1024;
	mul.wide.u32 	%rd37, %r257, 4;
	add.s64 	%rd38, %rd2, %rd37;
	add.s64 	%rd39, %rd3, %rd37;
	ld.global.u32 	%r258, [%rd38];
	ld.global.u32 	%r259, [%rd39];
	mul.lo.s32 	%r260, %r258, %r256;
	mul.lo.s32 	%r261, %r260, %r259;
	add.s32 	%r262, %r685, 1280;
	mul.wide.u32 	%rd40, %r262, 4;
	add.s64 	%rd41, %rd2, %rd40;
	add.s64 	%rd42, %rd3, %rd40;
	ld.global.u32 	%r263, [%rd41];
	ld.global.u32 	%r264, [%rd42];
	mul.lo.s32 	%r265, %r263, %r261;
	mul.lo.s32 	%r266, %r265, %r264;
	add.s32 	%r267, %r685, 1536;
	mul.wide.u32 	%rd43, %r267, 4;
	add.s64 	%rd44, %rd2, %rd43;
	add.s64 	%rd45, %rd3, %rd43;
	ld.global.u32 	%r268, [%rd44];
	ld.global.u32 	%r269, [%rd45];
	mul.lo.s32 	%r270, %r268, %r266;
	mul.lo.s32 	%r271, %r270, %r269;
	add.s32 	%r272, %r685, 1792;
	mul.wide.u32 	%rd46, %r272, 4;
	add.s64 	%rd47, %rd2, %rd46;
	add.s64 	%rd48, %rd3, %rd46;
	ld.global.u32 	%r273, [%rd47];
	ld.global.u32 	%r274, [%rd48];
	mul.lo.s32 	%r275, %r273, %r271;
	mul.lo.s32 	%r276, %r275, %r274;
	add.s32 	%r277, %r685, 2048;
	mul.wide.u32 	%rd49, %r277, 4;
	add.s64 	%rd50, %rd2, %rd49;
	add.s64 	%rd51, %rd3, %rd49;
	ld.global.u32 	%r278, [%rd50];
	ld.global.u32 	%r279, [%rd51];
	mul.lo.s32 	%r280, %r278, %r276;
	mul.lo.s32 	%r281, %r280, %r279;
	add.s32 	%r282, %r685, 2304;
	mul.wide.u32 	%rd52, %r282, 4;
	add.s64 	%rd53, %rd2, %rd52;
	add.s64 	%rd54, %rd3, %rd52;
	ld.global.u32 	%r283, [%rd53];
	ld.global.u32 	%r284, [%rd54];
	mul.lo.s32 	%r285, %r283, %r281;
	mul.lo.s32 	%r286, %r285, %r284;
	add.s32 	%r287, %r685, 2560;
	mul.wide.u32 	%rd55, %r287, 4;
	add.s64 	%rd56, %rd2, %rd55;
	add.s64 	%rd57, %rd3, %rd55;
	ld.global.u32 	%r288, [%rd56];
	ld.global.u32 	%r289, [%rd57];
	mul.lo.s32 	%r290, %r288, %r286;
	mul.lo.s32 	%r291, %r290, %r289;
	add.s32 	%r292, %r685, 2816;
	mul.wide.u32 	%rd58, %r292, 4;
	add.s64 	%rd59, %rd2, %rd58;
	add.s64 	%rd60, %rd3, %rd58;
	ld.global.u32 	%r293, [%rd59];
	ld.global.u32 	%r294, [%rd60];
	mul.lo.s32 	%r295, %r293, %r291;
	mul.lo.s32 	%r296, %r295, %r294;
	add.s32 	%r297, %r685, 3072;
	mul.wide.u32 	%rd61, %r297, 4;
	add.s64 	%rd62, %rd2, %rd61;
	add.s64 	%rd63, %rd3, %rd61;
	ld.global.u32 	%r298, [%rd62];
	ld.global.u32 	%r299, [%rd63];
	mul.lo.s32 	%r300, %r298, %r296;
	mul.lo.s32 	%r301, %r300, %r299;
	add.s32 	%r302, %r685, 3328;
	mul.wide.u32 	%rd64, %r302, 4;
	add.s64 	%rd65, %rd2, %rd64;
	add.s64 	%rd66, %rd3, %rd64;
	ld.global.u32 	%r303, [%rd65];
	ld.global.u32 	%r304, [%rd66];
	mul.lo.s32 	%r305, %r303, %r301;
	mul.lo.s32 	%r306, %r305, %r304;
	add.s32 	%r307, %r685, 3584;
	mul.wide.u32 	%rd67, %r307, 4;
	add.s64 	%rd68, %rd2, %rd67;
	add.s64 	%rd69, %rd3, %rd67;
	ld.global.u32 	%r308, [%rd68];
	ld.global.u32 	%r309, [%rd69];
	mul.lo.s32 	%r310, %r308, %r306;
	mul.lo.s32 	%r311, %r310, %r309;
	add.s32 	%r312, %r685, 3840;
	mul.wide.u32 	%rd70, %r312, 4;
	add.s64 	%rd71, %rd2, %rd70;
	add.s64 	%rd72, %rd3, %rd70;
	ld.global.u32 	%r313, [%rd71];
	ld.global.u32 	%r314, [%rd72];
	mul.lo.s32 	%r315, %r313, %r311;
	mul.lo.s32 	%r700, %r315, %r314;
	add.s32 	%r686, %r686, 4096;
	add.s32 	%r685, %r685, 4096;
	add.s32 	%r684, %r684, 16;
	setp.ne.s32 	%p10, %r684, 0;
	@%p10 bra 	$L__BB94_35;
	add.s32 	%r692, %r686, -2048;
$L__BB94_37:
	setp.eq.s32 	%p11, %r50, 0;
	@%p11 bra 	$L__BB94_46;
	and.b32  	%r66, %r49, 7;
	setp.lt.u32 	%p12, %r50, 8;
	@%p12 bra 	$L__BB94_40;
	add.s32 	%r317, %r692, %r682;
	mul.wide.u32 	%rd73, %r317, 4;
	add.s64 	%rd74, %rd2, %rd73;
	add.s64 	%rd75, %rd3, %rd73;
	ld.global.u32 	%r318, [%rd74];
	ld.global.u32 	%r319, [%rd75];
	mul.lo.s32 	%r320, %r318, %r700;
	mul.lo.s32 	%r321, %r320, %r319;
	add.s32 	%r322, %r317, 256;
	mul.wide.u32 	%rd76, %r322, 4;
	add.s64 	%rd77, %rd2, %rd76;
	add.s64 	%rd78, %rd3, %rd76;
	ld.global.u32 	%r323, [%rd77];
	ld.global.u32 	%r324, [%rd78];
	mul.lo.s32 	%r325, %r323, %r321;
	mul.lo.s32 	%r326, %r325, %r324;
	add.s32 	%r327, %r317, 512;
	mul.wide.u32 	%rd79, %r327, 4;
	add.s64 	%rd80, %rd2, %rd79;
	add.s64 	%rd81, %rd3, %rd79;
	ld.global.u32 	%r328, [%rd80];
	ld.global.u32 	%r329, [%rd81];
	mul.lo.s32 	%r330, %r328, %r326;
	mul.lo.s32 	%r331, %r330, %r329;
	add.s32 	%r332, %r317, 768;
	mul.wide.u32 	%rd82, %r332, 4;
	add.s64 	%rd83, %rd2, %rd82;
	add.s64 	%rd84, %rd3, %rd82;
	ld.global.u32 	%r333, [%rd83];
	ld.global.u32 	%r334, [%rd84];
	mul.lo.s32 	%r335, %r333, %r331;
	mul.lo.s32 	%r336, %r335, %r334;
	add.s32 	%r337, %r317, 1024;
	mul.wide.u32 	%rd85, %r337, 4;
	add.s64 	%rd86, %rd2, %rd85;
	add.s64 	%rd87, %rd3, %rd85;
	ld.global.u32 	%r338, [%rd86];
	ld.global.u32 	%r339, [%rd87];
	mul.lo.s32 	%r340, %r338, %r336;
	mul.lo.s32 	%r341, %r340, %r339;
	add.s32 	%r342, %r317, 1280;
	mul.wide.u32 	%rd88, %r342, 4;
	add.s64 	%rd89, %rd2, %rd88;
	add.s64 	%rd90, %rd3, %rd88;
	ld.global.u32 	%r343, [%rd89];
	ld.global.u32 	%r344, [%rd90];
	mul.lo.s32 	%r345, %r343, %r341;
	mul.lo.s32 	%r346, %r345, %r344;
	add.s32 	%r347, %r317, 1536;
	mul.wide.u32 	%rd91, %r347, 4;
	add.s64 	%rd92, %rd2, %rd91;
	add.s64 	%rd93, %rd3, %rd91;
	ld.global.u32 	%r348, [%rd92];
	ld.global.u32 	%r349, [%rd93];
	mul.lo.s32 	%r350, %r348, %r346;
	mul.lo.s32 	%r351, %r350, %r349;
	add.s32 	%r352, %r317, 1792;
	mul.wide.u32 	%rd94, %r352, 4;
	add.s64 	%rd95, %rd2, %rd94;
	add.s64 	%rd96, %rd3, %rd94;
	ld.global.u32 	%r353, [%rd95];
	ld.global.u32 	%r354, [%rd96];
	mul.lo.s32 	%r355, %r353, %r351;
	mul.lo.s32 	%r700, %r355, %r354;
	add.s32 	%r692, %r692, 2048;
$L__BB94_40:
	setp.eq.s32 	%p13, %r66, 0;
	@%p13 bra 	$L__BB94_46;
	and.b32  	%r72, %r49, 3;
	setp.lt.u32 	%p14, %r66, 4;
	@%p14 bra 	$L__BB94_43;
	add.s32 	%r357, %r692, %r682;
	mul.wide.u32 	%rd97, %r357, 4;
	add.s64 	%rd98, %rd2, %rd97;
	add.s64 	%rd99, %rd3, %rd97;
	ld.global.u32 	%r358, [%rd98];
	ld.global.u32 	%r359, [%rd99];
	mul.lo.s32 	%r360, %r358, %r700;
	mul.lo.s32 	%r361, %r360, %r359;
	add.s32 	%r362, %r357, 256;
	mul.wide.u32 	%rd100, %r362, 4;
	add.s64 	%rd101, %rd2, %rd100;
	add.s64 	%rd102, %rd3, %rd100;
	ld.global.u32 	%r363, [%rd101];
	ld.global.u32 	%r364, [%rd102];
	mul.lo.s32 	%r365, %r363, %r361;
	mul.lo.s32 	%r366, %r365, %r364;
	add.s32 	%r367, %r357, 512;
	mul.wide.u32 	%rd103, %r367, 4;
	add.s64 	%rd104, %rd2, %rd103;
	add.s64 	%rd105, %rd3, %rd103;
	ld.global.u32 	%r368, [%rd104];
	ld.global.u32 	%r369, [%rd105];
	mul.lo.s32 	%r370, %r368, %r366;
	mul.lo.s32 	%r371, %r370, %r369;
	add.s32 	%r372, %r357, 768;
	mul.wide.u32 	%rd106, %r372, 4;
	add.s64 	%rd107, %rd2, %rd106;
	add.s64 	%rd108, %rd3, %rd106;
	ld.global.u32 	%r373, [%rd107];
	ld.global.u32 	%r374, [%rd108];
	mul.lo.s32 	%r375, %r373, %r371;
	mul.lo.s32 	%r700, %r375, %r374;
	add.s32 	%r692, %r692, 1024;
$L__BB94_43:
	setp.eq.s32 	%p15, %r72, 0;
	@%p15 bra 	$L__BB94_46;
	add.s32 	%r698, %r692, %r682;
	neg.s32 	%r697, %r72;
$L__BB94_45:
	.pragma "nounroll";
	mul.wide.u32 	%rd109, %r698, 4;
	add.s64 	%rd110, %rd2, %rd109;
	add.s64 	%rd111, %rd3, %rd109;
	ld.global.u32 	%r376, [%rd110];
	ld.global.u32 	%r377, [%rd111];
	mul.lo.s32 	%r378, %r376, %r700;
	mul.lo.s32 	%r700, %r378, %r377;
	add.s32 	%r698, %r698, 256;
	add.s32 	%r697, %r697, 1;
	setp.ne.s32 	%p16, %r697, 0;
	@%p16 bra 	$L__BB94_45;
$L__BB94_46:
	// begin inline asm
	mov.u32 %r379, %laneid;
	// end inline asm
	mov.b32 	%r382, 1;
	mov.b32 	%r403, 31;
	mov.b32 	%r404, -1;
	// begin inline asm
	shfl.sync.down.b32 %r380, %r700, %r382, %r403, %r404;
	// end inline asm
	setp.gt.s32 	%p17, %r379, 30;
	selp.b32 	%r405, 1, %r380, %p17;
	mul.lo.s32 	%r386, %r405, %r700;
	mov.b32 	%r387, 2;
	// begin inline asm
	shfl.sync.down.b32 %r385, %r386, %r387, %r403, %r404;
	// end inline asm
	setp.gt.s32 	%p18, %r379, 29;
	selp.b32 	%r406, 1, %r385, %p18;
	mul.lo.s32 	%r391, %r386, %r406;
	mov.b32 	%r392, 4;
	// begin inline asm
	shfl.sync.down.b32 %r390, %r391, %r392, %r403, %r404;
	// end inline asm
	setp.gt.s32 	%p19, %r379, 27;
	selp.b32 	%r407, 1, %r390, %p19;
	mul.lo.s32 	%r396, %r391, %r407;
	mov.b32 	%r397, 8;
	// begin inline asm
	shfl.sync.down.b32 %r395, %r396, %r397, %r403, %r404;
	// end inline asm
	setp.gt.s32 	%p20, %r379, 23;
	selp.b32 	%r408, 1, %r395, %p20;
	mul.lo.s32 	%r401, %r396, %r408;
	mov.b32 	%r402, 16;
	// begin inline asm
	shfl.sync.down.b32 %r400, %r401, %r402, %r403, %r404;
	// end inline asm
	setp.gt.s32 	%p21, %r379, 15;
	selp.b32 	%r409, 1, %r400, %p21;
	mul.lo.s32 	%r701, %r401, %r409;
	setp.ne.s32 	%p22, %r379, 0;
	@%p22 bra 	$L__BB94_48;
	shr.u32 	%r410, %r40, 3;
	and.b32  	%r411, %r410, 124;
	mov.u32 	%r412, _ZZN3cub18CUB_300001_SM_10006detail6reduce28DeviceReduceSingleTileKernelINS2_10policy_hubIijN4cuda3std3__410multipliesIiEEE10Policy1000EN6thrust24THRUST_300001_SM_1000_NS18transform_iteratorINSD_12zip_functionIS9_EENSD_12zip_iteratorINS7_5tupleIJNSD_6detail15normal_iteratorINSD_10device_ptrIiEEEESN_EEEEENSD_11use_defaultESQ_EEPijS9_iiNS7_10__identityEEEvT0_T1_T2_T3_T4_T6_E12temp_storage;
	add.s32 	%r413, %r412, %r411;
	st.shared.u32 	[%r413+8], %r701;
$L__BB94_48:
	bar.sync 	0;
	setp.ne.s32 	%p23, %r40, 0;
	@%p23 bra 	$L__BB94_50;
	ld.shared.u32 	%r414, [_ZZN3cub18CUB_300001_SM_10006detail6reduce28DeviceReduceSingleTileKernelINS2_10policy_hubIijN4cuda3std3__410multipliesIiEEE10Policy1000EN6thrust24THRUST_300001_SM_1000_NS18transform_iteratorINSD_12zip_functionIS9_EENSD_12zip_iteratorINS7_5tupleIJNSD_6detail15normal_iteratorINSD_10device_ptrIiEEEESN_EEEEENSD_11use_defaultESQ_EEPijS9_iiNS7_10__identityEEEvT0_T1_T2_T3_T4_T6_E12temp_storage+12];
	mul.lo.s32 	%r415, %r414, %r701;
	ld.shared.u32 	%r416, [_ZZN3cub18CUB_300001_SM_10006detail6reduce28DeviceReduceSingleTileKernelINS2_10policy_hubIijN4cuda3std3__410multipliesIiEEE10Policy1000EN6thrust24THRUST_300001_SM_1000_NS18transform_iteratorINSD_12zip_functionIS9_EENSD_12zip_iteratorINS7_5tupleIJNSD_6detail15normal_iteratorINSD_10device_ptrIiEEEESN_EEEEENSD_11use_defaultESQ_EEPijS9_iiNS7_10__identityEEEvT0_T1_T2_T3_T4_T6_E12temp_storage+16];
	mul.lo.s32 	%r417, %r415, %r416;
	ld.shared.u32 	%r418, [_ZZN3cub18CUB_300001_SM_10006detail6reduce28DeviceReduceSingleTileKernelINS2_10policy_hubIijN4cuda3std3__410multipliesIiEEE10Policy1000EN6thrust24THRUST_300001_SM_1000_NS18transform_iteratorINSD_12zip_functionIS9_EENSD_12zip_iteratorINS7_5tupleIJNSD_6detail15normal_iteratorINSD_10device_ptrIiEEEESN_EEEEENSD_11use_defaultESQ_EEPijS9_iiNS7_10__identityEEEvT0_T1_T2_T3_T4_T6_E12temp_storage+20];
	mul.lo.s32 	%r419, %r417, %r418;
	ld.shared.u32 	%r420, [_ZZN3cub18CUB_300001_SM_10006detail6reduce28DeviceReduceSingleTileKernelINS2_10policy_hubIijN4cuda3std3__410multipliesIiEEE10Policy1000EN6thrust24THRUST_300001_SM_1000_NS18transform_iteratorINSD_12zip_functionIS9_EENSD_12zip_iteratorINS7_5tupleIJNSD_6detail15normal_iteratorINSD_10device_ptrIiEEEESN_EEEEENSD_11use_defaultESQ_EEPijS9_iiNS7_10__identityEEEvT0_T1_T2_T3_T4_T6_E12temp_storage+24];
	mul.lo.s32 	%r421, %r419, %r420;
	ld.shared.u32 	%r422, [_ZZN3cub18CUB_300001_SM_10006detail6reduce28DeviceReduceSingleTileKernelINS2_10policy_hubIijN4cuda3std3__410multipliesIiEEE10Policy1000EN6thrust24THRUST_300001_SM_1000_NS18transform_iteratorINSD_12zip_functionIS9_EENSD_12zip_iteratorINS7_5tupleIJNSD_6detail15normal_iteratorINSD_10device_ptrIiEEEESN_EEEEENSD_11use_defaultESQ_EEPijS9_iiNS7_10__identityEEEvT0_T1_T2_T3_T4_T6_E12temp_storage+28];
	mul.lo.s32 	%r423, %r421, %r422;
	ld.shared.u32 	%r424, [_ZZN3cub18CUB_300001_SM_10006detail6reduce28DeviceReduceSingleTileKernelINS2_10policy_hubIijN4cuda3std3__410multipliesIiEEE10Policy1000EN6thrust24THRUST_300001_SM_1000_NS18transform_iteratorINSD_12zip_functionIS9_EENSD_12zip_iteratorINS7_5tupleIJNSD_6detail15normal_iteratorINSD_10device_ptrIiEEEESN_EEEEENSD_11use_defaultESQ_EEPijS9_iiNS7_10__identityEEEvT0_T1_T2_T3_T4_T6_E12temp_storage+32];
	mul.lo.s32 	%r425, %r423, %r424;
	ld.shared.u32 	%r426, [_ZZN3cub18CUB_300001_SM_10006detail6reduce28DeviceReduceSingleTileKernelINS2_10policy_hubIijN4cuda3std3__410multipliesIiEEE10Policy1000EN6thrust24THRUST_300001_SM_1000_NS18transform_iteratorINSD_12zip_functionIS9_EENSD_12zip_iteratorINS7_5tupleIJNSD_6detail15normal_iteratorINSD_10device_ptrIiEEEESN_EEEEENSD_11use_defaultESQ_EEPijS9_iiNS7_10__identityEEEvT0_T1_T2_T3_T4_T6_E12temp_storage+36];
	mul.lo.s32 	%r701, %r425, %r426;
$L__BB94_50:
	mov.u32 	%r660, %tid.x;
	setp.ne.s32 	%p57, %r660, 0;
	@%p57 bra 	$L__BB94_52;
	mul.lo.s32 	%r661, %r701, %r91;
	st.global.u32 	[%rd1], %r661;
$L__BB94_52:
	ret;

}
	// .globl	_ZN3cub18CUB_300001_SM_10006detail6reduce18DeviceReduceKernelINS2_10policy_hubIijN4cuda3std3__410multipliesIiEEE10Policy1000EN6thrust24THRUST_300001_SM_1000_NS18transform_iteratorINSD_12zip_functionIS9_EENSD_12zip_iteratorINS7_5tupleIJNSD_6detail15normal_iteratorINSD_10device_ptrIiEEEESN_EEEEENSD_11use_defaultESQ_EEjS9_iNS7_10__identityEEEvT0_PT3_T1_NS0_13GridEvenShareISW_EET2_T4_
.visible .entry _ZN3cub18CUB_300001_SM_10006detail6reduce18DeviceReduceKernelINS2_10policy_hubIijN4cuda3std3__410multipliesIiEEE10Policy1000EN6thrust24THRUST_300001_SM_1000_NS18transform_iteratorINSD_12zip_functionIS9_EENSD_12zip_iteratorINS7_5tupleIJNSD_6detail15normal_iteratorINSD_10device_ptrIiEEEESN_EEEEENSD_11use_defaultESQ_EEjS9_iNS7_10__identityEEEvT0_PT3_T1_NS0_13GridEvenShareISW_EET2_T4_(
	.param .align 8 .b8 _ZN3cub18CUB_300001_SM_10006detail6reduce18DeviceReduceKernelINS2_10policy_hubIijN4cuda3std3__410multipliesIiEEE10Policy1000EN6thrust24THRUST_300001_SM_1000_NS18transform_iteratorINSD_12zip_functionIS9_EENSD_12zip_iteratorINS7_5tupleIJNSD_6detail15normal_iteratorINSD_10device_ptrIiEEEESN_EEEEENSD_11use_defaultESQ_EEjS9_iNS7_10__identityEEEvT0_PT3_T1_NS0_13GridEvenShareISW_EET2_T4__param_0[24],
	.param .u64 .ptr .align 1 _ZN3cub18CUB_300001_SM_10006detail6reduce18DeviceReduceKernelINS2_10policy_hubIijN4cuda3std3__410multipliesIiEEE10Policy1000EN6thrust24THRUST_300001_SM_1000_NS18transform_iteratorINSD_12zip_functionIS9_EENSD_12zip_iteratorINS7_5tupleIJNSD_6detail15normal_iteratorINSD_10device_ptrIiEEEESN_EEEEENSD_11use_defaultESQ_EEjS9_iNS7_10__identityEEEvT0_PT3_T1_NS0_13GridEvenShareISW_EET2_T4__param_1,
	.param .u32 _ZN3cub18CUB_300001_SM_10006detail6reduce18DeviceReduceKernelINS2_10policy_hubIijN4cuda3std3__410multipliesIiEEE10Policy1000EN6thrust24THRUST_300001_SM_1000_NS18transform_iteratorINSD_12zip_functionIS9_EENSD_12zip_iteratorINS7_5tupleIJNSD_6detail15normal_iteratorINSD_10device_ptrIiEEEESN_EEEEENSD_11use_defaultESQ_EEjS9_iNS7_10__identityEEEvT0_PT3_T1_NS0_13GridEvenShareISW_EET2_T4__param_2,
	.param .align 4 .b8 _ZN3cub18CUB_300001_SM_10006detail6reduce18DeviceReduceKernelINS2_10policy_hubIijN4cuda3std3__410multipliesIiEEE10Policy1000EN6thrust24THRUST_300001_SM_1000_NS18transform_iteratorINSD_12zip_functionIS9_EENSD_12zip_iteratorINS7_5tupleIJNSD_6detail15normal_iteratorINSD_10device_ptrIiEEEESN_EEEEENSD_11use_defaultESQ_EEjS9_iNS7_10__identityEEEvT0_PT3_T1_NS0_13GridEvenShareISW_EET2_T4__param_3[40],
	.param .align 1 .b8 _ZN3cub18CUB_300001_SM_10006detail6reduce18DeviceReduceKernelINS2_10policy_hubIijN4cuda3std3__410multipliesIiEEE10Policy1000EN6thrust24THRUST_300001_SM_1000_NS18transform_iteratorINSD_12zip_functionIS9_EENSD_12zip_iteratorINS7_5tupleIJNSD_6detail15normal_iteratorINSD_10device_ptrIiEEEESN_EEEEENSD_11use_defaultESQ_EEjS9_iNS7_10__identityEEEvT0_PT3_T1_NS0_13GridEvenShareISW_EET2_T4__param_4[1],
	.param .align 1 .b8 _ZN3cub18CUB_300001_SM_10006detail6reduce18DeviceReduceKernelINS2_10policy_hubIijN4cuda3std3__410multipliesIiEEE10Policy1000EN6thrust24THRUST_300001_SM_1000_NS18transform_iteratorINSD_12zip_functionIS9_EENSD_12zip_iteratorINS7_5tupleIJNSD_6detail15normal_iteratorINSD_10device_ptrIiEEEESN_EEEEENSD_11use_defaultESQ_EEjS9_iNS7_10__identityEEEvT0_PT3_T1_NS0_13GridEvenShareISW_EET2_T4__param_5[1]
)
.maxntid 256
{
	.reg .pred 	%p<57>;
	.reg .b16 	%rs<4>;
	.reg .b32 	%r<755>;
	.reg .b64 	%rd<193>;
	// demoted variable
	.shared .align 4 .b8 _ZZN3cub18CUB_300001_SM_10006detail6reduce18DeviceReduceKernelINS2_10policy_hubIijN4cuda3std3__410multipliesIiEEE10Policy1000EN6thrust24THRUST_300001_SM_1000_NS18transform_iteratorINSD_12zip_functionIS9_EENSD_12zip_iteratorINS7_5tupleIJNSD_6detail15normal_iteratorINSD_10device_ptrIiEEEESN_EEEEENSD_11use_defaultESQ_EEjS9_iNS7_10__identityEEEvT0_PT3_T1_NS0_13GridEvenShareISW_EET2_T4_E12temp_storage[44];
	ld.param.u32 	%r1, [_ZN3cub18CUB_300001_SM_10006detail6reduce18DeviceReduceKernelINS2_10policy_hubIijN4cuda3std3__410multipliesIiEEE10Policy1000EN6thrust24THRUST_300001_SM_1000_NS18transform_iteratorINSD_12zip_functionIS9_EENSD_12zip_iteratorINS7_5tupleIJNSD_6detail15normal_iteratorINSD_10device_ptrIiEEEESN_EEEEENSD_11use_defaultESQ_EEjS9_iNS7_10__identityEEEvT0_PT3_T1_NS0_13GridEvenShareISW_EET2_T4__param_3+20];
	ld.param.u32 	%r2, [_ZN3cub18CUB_300001_SM_10006detail6reduce18DeviceReduceKernelINS2_10policy_hubIijN4cuda3std3__410multipliesIiEEE10Policy1000EN6thrust24THRUST_300001_SM_1000_NS18transform_iteratorINSD_12zip_functionIS9_EENSD_12zip_iteratorINS7_5tupleIJNSD_6detail15normal_iteratorINSD_10device_ptrIiEEEESN_EEEEENSD_11use_defaultESQ_EEjS9_iNS7_10__identityEEEvT0_PT3_T1_NS0_13GridEvenShareISW_EET2_T4__param_3+24];
	ld.param.u64 	%rd4, [_ZN3cub18CUB_300001_SM_10006detail6reduce18DeviceReduceKernelINS2_10policy_hubIijN4cuda3std3__410multipliesIiEEE10Policy1000EN6thrust24THRUST_300001_SM_1000_NS18transform_iteratorINSD_12zip_functionIS9_EENSD_12zip_iteratorINS7_5tupleIJNSD_6detail15normal_iteratorINSD_10device_ptrIiEEEESN_EEEEENSD_11use_defaultESQ_EEjS9_iNS7_10__identityEEEvT0_PT3_T1_NS0_13GridEvenShareISW_EET2_T4__param_0+8];
	ld.param.u64 	%rd5, [_ZN3cub18CUB_300001_SM_10006detail6reduce18DeviceReduceKernelINS2_10policy_hubIijN4cuda3std3__410multipliesIiEEE10Policy1000EN6thrust24THRUST_300001_SM_1000_NS18transform_iteratorINSD_12zip_functionIS9_EENSD_12zip_iteratorINS7_5tupleIJNSD_6detail15normal_iteratorINSD_10device_ptrIiEEEESN_EEEEENSD_11use_defaultESQ_EEjS9_iNS7_10__identityEEEvT0_PT3_T1_NS0_13GridEvenShareISW_EET2_T4__param_0];
	cvta.to.global.u64 	%rd1, %rd5;
	cvta.to.global.u64 	%rd2, %rd4;
	mov.u32 	%r3, %ctaid.x;
	shl.b32 	%r4, %r2, 12;
	shl.b32 	%r735, %r3, 12;
	sub.s32 	%r6, %r1, %r735;
	setp.gt.u32 	%p1, %r6, 4095;
	@%p1 bra 	$L__BB95_26;
	mov.u32 	%r7, %tid.x;
	setp.ge.u32 	%p23, %r7, %r6;
	mov.b32 	%r730, 0;
	mov.u32 	%r719, %r7;
	@%p23 bra 	$L__BB95_3;
	add.s32 	%r450, %r735, %r7;
	mul.wide.u32 	%rd99, %r450, 4;
	add.s64 	%rd100, %rd1, %rd99;
	add.s64 	%rd101, %rd2, %rd99;
	ld.global.u32 	%r451, [%rd100];
	ld.global.u32 	%r452, [%rd101];
	mul.lo.s32 	%r730, %r452, %r451;
	add.s32 	%r719, %r7, 256;
$L__BB95_3:
	setp.ge.u32 	%p24, %r719, %r6;
	@%p24 bra 	$L__BB95_17;
	not.b32 	%r454, %r719;
	add.s32 	%r455, %r1, %r454;
	sub.s32 	%r456, %r455, %r735;
	shr.u32 	%r457, %r456, 8;
	add.s32 	%r12, %r457, 1;
	and.b32  	%r13, %r12, 15;
	setp.lt.u32 	%p25, %r456, 3840;
	@%p25 bra 	$L__BB95_8;
	or.b32  	%r716, %r719, 2048;
	add.s32 	%r715, %r719, %r735;
	and.b32  	%r458, %r12, 33554416;
	neg.s32 	%r714, %r458;
$L__BB95_6:
	.pragma "nounroll";
	mul.wide.u32 	%rd102, %r715, 4;
	add.s64 	%rd103, %rd1, %rd102;
	add.s64 	%rd104, %rd2, %rd102;
	ld.global.u32 	%r459, [%rd103];
	ld.global.u32 	%r460, [%rd104];
	mul.lo.s32 	%r461, %r459, %r730;
	mul.lo.s32 	%r462, %r461, %r460;
	add.s32 	%r463, %r715, 256;
	mul.wide.u32 	%rd105, %r463, 4;
	add.s64 	%rd106, %rd1, %rd105;
	add.s64 	%rd107, %rd2, %rd105;
	ld.global.u32 	%r464, [%rd106];
	ld.global.u32 	%r465, [%rd107];
	mul.lo.s32 	%r466, %r464, %r462;
	mul.lo.s32 	%r467, %r466, %r465;
	add.s32 	%r468, %r715, 512;
	mul.wide.u32 	%rd108, %r468, 4;
	add.s64 	%rd109, %rd1, %rd108;
	add.s64 	%rd110, %rd2, %rd108;
	ld.global.u32 	%r469, [%rd109];
	ld.global.u32 	%r470, [%rd110];
	mul.lo.s32 	%r471, %r469, %r467;
	mul.lo.s32 	%r472, %r471, %r470;
	add.s32 	%r473, %r715, 768;
	mul.wide.u32 	%rd111, %r473, 4;
	add.s64 	%rd112, %rd1, %rd111;
	add.s64 	%rd113, %rd2, %rd111;
	ld.global.u32 	%r474, [%rd112];
	ld.global.u32 	%r475, [%rd113];
	mul.lo.s32 	%r476, %r474, %r472;
	mul.lo.s32 	%r477, %r476, %r475;
	add.s32 	%r478, %r715, 1024;
	mul.wide.u32 	%rd114, %r478, 4;
	add.s64 	%rd115, %rd1, %rd114;
	add.s64 	%rd116, %rd2, %rd114;
	ld.global.u32 	%r479, [%rd115];
	ld.global.u32 	%r480, [%rd116];
	mul.lo.s32 	%r481, %r479, %r477;
	mul.lo.s32 	%r482, %r481, %r480;
	add.s32 	%r483, %r715, 1280;
	mul.wide.u32 	%rd117, %r483, 4;
	add.s64 	%rd118, %rd1, %rd117;
	add.s64 	%rd119, %rd2, %rd117;
	ld.global.u32 	%r484, [%rd118];
	ld.global.u32 	%r485, [%rd119];
	mul.lo.s32 	%r486, %r484, %r482;
	mul.lo.s32 	%r487, %r486, %r485;
	add.s32 	%r488, %r715, 1536;
	mul.wide.u32 	%rd120, %r488, 4;
	add.s64 	%rd121, %rd1, %rd120;
	add.s64 	%rd122, %rd2, %rd120;
	ld.global.u32 	%r489, [%rd121];
	ld.global.u32 	%r490, [%rd122];
	mul.lo.s32 	%r491, %r489, %r487;
	mul.lo.s32 	%r492, %r491, %r490;
	add.s32 	%r493, %r715, 1792;
	mul.wide.u32 	%rd123, %r493, 4;
	add.s64 	%rd124, %rd1, %rd123;
	add.s64 	%rd125, %rd2, %rd123;
	ld.global.u32 	%r494, [%rd124];
	ld.global.u32 	%r495, [%rd125];
	mul.lo.s32 	%r496, %r494, %r492;
	mul.lo.s32 	%r497, %r496, %r495;
	add.s32 	%r498, %r715, 2048;
	mul.wide.u32 	%rd126, %r498, 4;
	add.s64 	%rd127, %rd1, %rd126;
	add.s64 	%rd128, %rd2, %rd126;
	ld.global.u32 	%r499, [%rd127];
	ld.global.u32 	%r500, [%rd128];
	mul.lo.s32 	%r501, %r499, %r497;
	mul.lo.s32 	%r502, %r501, %r500;
	add.s32 	%r503, %r715, 2304;
	mul.wide.u32 	%rd129, %r503, 4;
	add.s64 	%rd130, %rd1, %rd129;
	add.s64 	%rd131, %rd2, %rd129;
	ld.global.u32 	%r504, [%rd130];
	ld.global.u32 	%r505, [%rd131];
	mul.lo.s32 	%r506, %r504, %r502;
	mul.lo.s32 	%r507, %r506, %r505;
	add.s32 	%r508, %r715, 2560;
	mul.wide.u32 	%rd132, %r508, 4;
	add.s64 	%rd133, %rd1, %rd132;
	add.s64 	%rd134, %rd2, %rd132;
	ld.global.u32 	%r509, [%rd133];
	ld.global.u32 	%r510, [%rd134];
	mul.lo.s32 	%r511, %r509, %r507;
	mul.lo.s32 	%r512, %r511, %r510;
	add.s32 	%r513, %r715, 2816;
	mul.wide.u32 	%rd135, %r513, 4;
	add.s64 	%rd136, %rd1, %rd135;
	add.s64 	%rd137, %rd2, %rd135;
	ld.global.u32 	%r514, [%rd136];
	ld.global.u32 	%r515, [%rd137];
	mul.lo.s32 	%r516, %r514, %r512;
	mul.lo.s32 	%r517, %r516, %r515;
	add.s32 	%r518, %r715, 3072;
	mul.wide.u32 	%rd138, %r518, 4;
	add.s64 	%rd139, %rd1, %rd138;
	add.s64 	%rd140, %rd2, %rd138;
	ld.global.u32 	%r519, [%rd139];
	ld.global.u32 	%r520, [%rd140];
	mul.lo.s32 	%r521, %r519, %r517;
	mul.lo.s32 	%r522, %r521, %r520;
	add.s32 	%r523, %r715, 3328;
	mul.wide.u32 	%rd141, %r523, 4;
	add.s64 	%rd142, %rd1, %rd141;
	add.s64 	%rd143, %rd2, %rd141;
	ld.global.u32 	%r524, [%rd142];
	ld.global.u32 	%r525, [%rd143];
	mul.lo.s32 	%r526, %r524, %r522;
	mul.lo.s32 	%r527, %r526, %r525;
	add.s32 	%r528, %r715, 3584;
	mul.wide.u32 	%rd144, %r528, 4;
	add.s64 	%rd145, %rd1, %rd144;
	add.s64 	%rd146, %rd2, %rd144;
	ld.global.u32 	%r529, [%rd145];
	ld.global.u32 	%r530, [%rd146];
	mul.lo.s32 	%r531, %r529, %r527;
	mul.lo.s32 	%r532, %r531, %r530;
	add.s32 	%r533, %r715, 3840;
	mul.wide.u32 	%rd147, %r533, 4;
	add.s64 	%rd148, %rd1, %rd147;
	add.s64 	%rd149, %rd2, %rd147;
	ld.global.u32 	%r534, [%rd148];
	ld.global.u32 	%r535, [%rd149];
	mul.lo.s32 	%r536, %r534, %r532;
	mul.lo.s32 	%r730, %r536, %r535;
	add.s32 	%r716, %r716, 4096;
	add.s32 	%r715, %r715, 4096;
	add.s32 	%r714, %r714, 16;
	setp.ne.s32 	%p26, %r714, 0;
	@%p26 bra 	$L__BB95_6;
	add.s32 	%r719, %r716, -2048;
$L__BB95_8:
	setp.eq.s32 	%p27, %r13, 0;
	@%p27 bra 	$L__BB95_17;
	and.b32  	%r29, %r12, 7;
	setp.lt.u32 	%p28, %r13, 8;
	@%p28 bra 	$L__BB95_11;
	add.s32 	%r538, %r735, %r719;
	mul.wide.u32 	%rd150, %r538, 4;
	add.s64 	%rd151, %rd1, %rd150;
	add.s64 	%rd152, %rd2, %rd150;
	ld.global.u32 	%r539, [%rd151];
	ld.global.u32 	%r540, [%rd152];
	mul.lo.s32 	%r541, %r539, %r730;
	mul.lo.s32 	%r542, %r541, %r540;
	add.s32 	%r543, %r538, 256;
	mul.wide.u32 	%rd153, %r543, 4;
	add.s64 	%rd154, %rd1, %rd153;
	add.s64 	%rd155, %rd2, %rd153;
	ld.global.u32 	%r544, [%rd154];
	ld.global.u32 	%r545, [%rd155];
	mul.lo.s32 	%r546, %r544, %r542;
	mul.lo.s32 	%r547, %r546, %r545;
	add.s32 	%r548, %r538, 512;
	mul.wide.u32 	%rd156, %r548, 4;
	add.s64 	%rd157, %rd1, %rd156;
	add.s64 	%rd158, %rd2, %rd156;
	ld.global.u32 	%r549, [%rd157];
	ld.global.u32 	%r550, [%rd158];
	mul.lo.s32 	%r551, %r549, %r547;
	mul.lo.s32 	%r552, %r551, %r550;
	add.s32 	%r553, %r538, 768;
	mul.wide.u32 	%rd159, %r553, 4;
	add.s64 	%rd160, %rd1, %rd159;
	add.s64 	%rd161, %rd2, %rd159;
	ld.global.u32 	%r554, [%rd160];
	ld.global.u32 	%r555, [%rd161];
	mul.lo.s32 	%r556, %r554, %r552;
	mul.lo.s32 	%r557, %r556, %r555;
	add.s32 	%r558, %r538, 1024;
	mul.wide.u32 	%rd162, %r558, 4;
	add.s64 	%rd163, %rd1, %rd162;
	add.s64 	%rd164, %rd2, %rd162;
	ld.global.u32 	%r559, [%rd163];
	ld.global.u32 	%r560, [%rd164];
	mul.lo.s32 	%r561, %r559, %r557;
	mul.lo.s32 	%r562, %r561, %r560;
	add.s32 	%r563, %r538, 1280;
	mul.wide.u32 	%rd165, %r563, 4;
	add.s64 	%rd166, %rd1, %rd165;
	add.s64 	%rd167, %rd2, %rd165;
	ld.global.u32 	%r564, [%rd166];
	ld.global.u32 	%r565, [%rd167];
	mul.lo.s32 	%r566, %r564, %r562;
	mul.lo.s32 	%r567, %r566, %r565;
	add.s32 	%r568, %r538, 1536;
	mul.wide.u32 	%rd168, %r568, 4;
	add.s64 	%rd169, %rd1, %rd168;
	add.s64 	%rd170, %rd2, %rd168;
	ld.global.u32 	%r569, [%rd169];
	ld.global.u32 	%r570, [%rd170];
	mul.lo.s32 	%r571, %r569, %r567;
	mul.lo.s32 	%r572, %r571, %r570;
	add.s32 	%r573, %r538, 1792;
	mul.wide.u32 	%rd171, %r573, 4;
	add.s64 	%rd172, %rd1, %rd171;
	add.s64 	%rd173, %rd2, %rd171;
	ld.global.u32 	%r574, [%rd172];
	ld.global.u32 	%r575, [%rd173];
	mul.lo.s32 	%r576, %r574, %r572;
	mul.lo.s32 	%r730, %r576, %r575;
	add.s32 	%r719, %r719, 2048;
$L__BB95_11:
	setp.eq.s32 	%p29, %r29, 0;
	@%p29 bra 	$L__BB95_17;
	and.b32  	%r35, %r12, 3;
	setp.lt.u32 	%p30, %r29, 4;
	@%p30 bra 	$L__BB95_14;
	add.s32 	%r578, %r735, %r719;
	mul.wide.u32 	%rd174, %r578, 4;
	add.s64 	%rd175, %rd1, %rd174;
	add.s64 	%rd176, %rd2, %rd174;
	ld.global.u32 	%r579, [%rd175];
	ld.global.u32 	%r580, [%rd176];
	mul.lo.s32 	%r581, %r579, %r730;
	mul.lo.s32 	%r582, %r581, %r580;
	add.s32 	%r583, %r578, 256;
	mul.wide.u32 	%rd177, %r583, 4;
	add.s64 	%rd178, %rd1, %rd177;
	add.s64 	%rd179, %rd2, %rd177;
	ld.global.u32 	%r584, [%rd178];
	ld.global.u32 	%r585, [%rd179];
	mul.lo.s32 	%r586, %r584, %r582;
	mul.lo.s32 	%r587, %r586, %r585;
	add.s32 	%r588, %r578, 512;
	mul.wide.u32 	%rd180, %r588, 4;
	add.s64 	%rd181, %rd1, %rd180;
	add.s64 	%rd182, %rd2, %rd180;
	ld.global.u32 	%r589, [%rd181];
	ld.global.u32 	%r590, [%rd182];
	mul.lo.s32 	%r591, %r589, %r587;
	mul.lo.s32 	%r592, %r591, %r590;
	add.s32 	%r593, %r578, 768;
	mul.wide.u32 	%rd183, %r593, 4;
	add.s64 	%rd184, %rd1, %rd183;
	add.s64 	%rd185, %rd2, %rd183;
	ld.global.u32 	%r594, [%rd184];
	ld.global.u32 	%r595, [%rd185];
	mul.lo.s32 	%r596, %r594, %r592;
	mul.lo.s32 	%r730, %r596, %r595;
	add.s32 	%r719, %r719, 1024;
$L__BB95_14:
	setp.eq.s32 	%p31, %r35, 0;
	@%p31 bra 	$L__BB95_17;
	add.s32 	%r728, %r719, %r735;
	neg.s32 	%r727, %r35;
$L__BB95_16:
	.pragma "nounroll";
	mul.wide.u32 	%rd186, %r728, 4;
	add.s64 	%rd187, %rd1, %rd186;
	add.s64 	%rd188, %rd2, %rd186;
	ld.global.u32 	%r597, [%rd187];
	ld.global.u32 	%r598, [%rd188];
	mul.lo.s32 	%r599, %r597, %r730;
	mul.lo.s32 	%r730, %r599, %r598;
	add.s32 	%r728, %r728, 256;
	add.s32 	%r727, %r727, 1;
	setp.ne.s32 	%p32, %r727, 0;
	@%p32 bra 	$L__BB95_16;
$L__BB95_17:
	setp.lt.u32 	%p33, %r6, 256;
	@%p33 bra 	$L__BB95_22;
	// begin inline asm
	mov.u32 %r663, %laneid;
	// end inline asm
	mov.b32 	%r666, 1;
	mov.b32 	%r687, 31;
	mov.b32 	%r688, -1;
	// begin inline asm
	shfl.sync.down.b32 %r664, %r730, %r666, %r687, %r688;
	// end inline asm
	setp.gt.s32 	%p49, %r663, 30;
	selp.b32 	%r689, 1, %r664, %p49;
	mul.lo.s32 	%r670, %r689, %r730;
	mov.b32 	%r671, 2;
	// begin inline asm
	shfl.sync.down.b32 %r669, %r670, %r671, %r687, %r688;
	// end inline asm
	setp.gt.s32 	%p50, %r663, 29;
	selp.b32 	%r690, 1, %r669, %p50;
	mul.lo.s32 	%r675, %r670, %r690;
	mov.b32 	%r676, 4;
	// begin inline asm
	shfl.sync.down.b32 %r674, %r675, %r676, %r687, %r688;
	// end inline asm
	setp.gt.s32 	%p51, %r663, 27;
	selp.b32 	%r691, 1, %r674, %p51;
	mul.lo.s32 	%r680, %r675, %r691;
	mov.b32 	%r681, 8;
	// begin inline asm
	shfl.sync.down.b32 %r679, %r680, %r681, %r687, %r688;
	// end inline asm
	setp.gt.s32 	%p52, %r663, 23;
	selp.b32 	%r692, 1, %r679, %p52;
	mul.lo.s32 	%r685, %r680, %r692;
	mov.b32 	%r686, 16;
	// begin inline asm
	shfl.sync.down.b32 %r684, %r685, %r686, %r687, %r688;
	// end inline asm
	setp.gt.s32 	%p53, %r663, 15;
	selp.b32 	%r693, 1, %r684, %p53;
	mul.lo.s32 	%r754, %r685, %r693;
	setp.ne.s32 	%p54, %r663, 0;
	@%p54 bra 	$L__BB95_20;
	shr.u32 	%r694, %r7, 3;
	and.b32  	%r695, %r694, 124;
	mov.u32 	%r696, _ZZN3cub18CUB_300001_SM_10006detail6reduce18DeviceReduceKernelINS2_10policy_hubIijN4cuda3std3__410multipliesIiEEE10Policy1000EN6thrust24THRUST_300001_SM_1000_NS18transform_iteratorINSD_12zip_functionIS9_EENSD_12zip_iteratorINS7_5tupleIJNSD_6detail15normal_iteratorINSD_10device_ptrIiEEEESN_EEEEENSD_11use_defaultESQ_EEjS9_iNS7_10__identityEEEvT0_PT3_T1_NS0_13GridEvenShareISW_EET2_T4_E12temp_storage;
	add.s32 	%r697, %r696, %r695;
	st.shared.u32 	[%r697+8], %r754;
$L__BB95_20:
	bar.sync 	0;
	setp.ne.s32 	%p55, %r7, 0;
	@%p55 bra 	$L__BB95_48;
	ld.shared.u32 	%r698, [_ZZN3cub18CUB_300001_SM_10006detail6reduce18DeviceReduceKernelINS2_10policy_hubIijN4cuda3std3__410multipliesIiEEE10Policy1000EN6thrust24THRUST_300001_SM_1000_NS18transform_iteratorINSD_12zip_functionIS9_EENSD_12zip_iteratorINS7_5tupleIJNSD_6detail15normal_iteratorINSD_10device_ptrIiEEEESN_EEEEENSD_11use_defaultESQ_EEjS9_iNS7_10__identityEEEvT0_PT3_T1_NS0_13GridEvenShareISW_EET2_T4_E12temp_storage+12];
	mul.lo.s32 	%r699, %r698, %r754;
	ld.shared.u32 	%r700, [_ZZN3cub18CUB_300001_SM_10006detail6reduce18DeviceReduceKernelINS2_10policy_hubIijN4cuda3std3__410multipliesIiEEE10Policy1000EN6thrust24THRUST_300001_SM_1000_NS18transform_iteratorINSD_12zip_functionIS9_EENSD_12zip_iteratorINS7_5tupleIJNSD_6detail15normal_iteratorINSD_10device_ptrIiEEEESN_EEEEENSD_11use_defaultESQ_EEjS9_iNS7_10__identityEEEvT0_PT3_T1_NS0_13GridEvenShareISW_EET2_T4_E12temp_storage+16];
	mul.lo.s32 	%r701, %r699, %r700;
	ld.shared.u32 	%r702, [_ZZN3cub18CUB_300001_SM_10006detail6reduce18DeviceReduceKernelINS2_10policy_hubIijN4cuda3std3__410multipliesIiEEE10Policy1000EN6thrust24THRUST_300001_SM_1000_NS18transform_iteratorINSD_12zip_functionIS9_EENSD_12zip_iteratorINS7_5tupleIJNSD_6detail15normal_iteratorINSD_10device_ptrIiEEEESN_EEEEENSD_11use_defaultESQ_EEjS9_iNS7_10__identityEEEvT0_PT3_T1_NS0_13GridEvenShareISW_EET2_T4_E12temp_storage+20];
	mul.lo.s32 	%r703, %r701, %r702;
	ld.shared.u32 	%r704, [_ZZN3cub18CUB_300001_SM_10006detail6reduce18DeviceReduceKernelINS2_10policy_hubIijN4cuda3std3__410multipliesIiEEE10Policy1000EN6thrust24THRUST_300001_SM_1000_NS18transform_iteratorINSD_12zip_functionIS9_EENSD_12zip_iteratorINS7_5tupleIJNSD_6detail15normal_iteratorINSD_10device_ptrIiEEEESN_EEEEENSD_11use_defaultESQ_EEjS9_iNS7_10__identityEEEvT0_PT3_T1_NS0_13GridEvenShareISW_EET2_T4_E12temp_storage+24];
	mul.lo.s32 	%r705, %r703, %r704;
	ld.shared.u32 	%r706, [_ZZN3cub18CUB_300001_SM_10006detail6reduce18DeviceReduceKernelINS2_10policy_hubIijN4cuda3std3__410multipliesIiEEE10Policy1000EN6thrust24THRUST_300001_SM_1000_NS18transform_iteratorINSD_12zip_functionIS9_EENSD_12zip_iteratorINS7_5tupleIJNSD_6detail15normal_iteratorINSD_10device_ptrIiEEEESN_EEEEENSD_11use_defaultESQ_EEjS9_iNS7_10__identityEEEvT0_PT3_T1_NS0_13GridEvenShareISW_EET2_T4_E12temp_storage+28];
	mul.lo.s32 	%r707, %r705, %r706;
	ld.shared.u32 	%r708, [_ZZN3cub18CUB_300001_SM_10006detail6reduce18DeviceReduceKernelINS2_10policy_hubIijN4cuda3std3__410multipliesIiEEE10Policy1000EN6thrust24THRUST_300001_SM_1000_NS18transform_iteratorINSD_12zip_functionIS9_EENSD_12zip_iteratorINS7_5tupleIJNSD_6detail15normal_iteratorINSD_10device_ptrIiEEEESN_EEEEENSD_11use_defaultESQ_EEjS9_iNS7_10__identityEEEvT0_PT3_T1_NS0_13GridEvenShareISW_EET2_T4_E12temp_storage+32];
	mul.lo.s32 	%r709, %r707, %r708;
	ld.shared.u32 	%r710, [_ZZN3cub18CUB_300001_SM_10006detail6reduce18DeviceReduceKernelINS2_10policy_hubIijN4cuda3std3__410multipliesIiEEE10Policy1000EN6thrust24THRUST_300001_SM_1000_NS18transform_iteratorINSD_12zip_functionIS9_EENSD_12zip_iteratorINS7_5tupleIJNSD_6detail15normal_iteratorINSD_10device_ptrIiEEEESN_EEEEENSD_11use_defaultESQ_EEjS9_iNS7_10__identityEEEvT0_PT3_T1_NS0_13GridEvenShareISW_EET2_T4_E12temp_storage+36];
	mul.lo.s32 	%r754, %r709, %r710;
	bra.uni 	$L__BB95_48;
$L__BB95_22:
	// begin inline asm
	mov.u32 %r600, %laneid;
	// end inline asm
	and.b32  	%r626, %r7, 992;
	add.s32 	%r627, %r626, 32;
	setp.gt.u32 	%p34, %r627, %r6;
	not.b32 	%r628, %r626;
	add.s32 	%r629, %r6, %r628;
	selp.b32 	%r624, %r629, 31, %p34;
	mov.b32 	%r603, 1;
	mov.b32 	%r625, -1;
	// begin inline asm
	shfl.sync.down.b32 %r601, %r730, %r603, %r624, %r625;
	// end inline asm
	setp.lt.s32 	%p35, %r600, %r624;
	selp.b32 	%r630, %r601, 1, %p35;
	mul.lo.s32 	%r607, %r630, %r730;
	mov.b32 	%r608, 2;
	// begin inline asm
	shfl.sync.down.b32 %r606, %r607, %r608, %r624, %r625;
	// end inline asm
	add.s32 	%r631, %r600, 2;
	setp.gt.s32 	%p36, %r631, %r624;
	selp.b32 	%r632, 1, %r606, %p36;
	mul.lo.s32 	%r612, %r607, %r632;
	mov.b32 	%r613, 4;
	// begin inline asm
	shfl.sync.down.b32 %r611, %r612, %r613, %r624, %r625;
	// end inline asm
	add.s32 	%r633, %r600, 4;
	setp.gt.s32 	%p37, %r633, %r624;
	selp.b32 	%r634, 1, %r611, %p37;
	mul.lo.s32 	%r617, %r612, %r634;
	mov.b32 	%r618, 8;
	// begin inline asm
	shfl.sync.down.b32 %r616, %r617, %r618, %r624, %r625;
	// end inline asm
	add.s32 	%r635, %r600, 8;
	setp.gt.s32 	%p38, %r635, %r624;
	selp.b32 	%r636, 1, %r616, %p38;
	mul.lo.s32 	%r622, %r617, %r636;
	mov.b32 	%r623, 16;
	// begin inline asm
	shfl.sync.down.b32 %r621, %r622, %r623, %r624, %r625;
	// end inline asm
	add.s32 	%r637, %r600, 16;
	setp.gt.s32 	%p39, %r637, %r624;
	selp.b32 	%r638, 1, %r621, %p39;
	mul.lo.s32 	%r754, %r622, %r638;
	setp.ne.s32 	%p40, %r600, 0;
	@%p40 bra 	$L__BB95_24;
	shr.u32 	%r639, %r7, 3;
	and.b32  	%r640, %r639, 124;
	mov.u32 	%r641, _ZZN3cub18CUB_300001_SM_10006detail6reduce18DeviceReduceKernelINS2_10policy_hubIijN4cuda3std3__410multipliesIiEEE10Policy1000EN6thrust24THRUST_300001_SM_1000_NS18transform_iteratorINSD_12zip_functionIS9_EENSD_12zip_iteratorINS7_5tupleIJNSD_6detail15normal_iteratorINSD_10device_ptrIiEEEESN_EEEEENSD_11use_defaultESQ_EEjS9_iNS7_10__identityEEEvT0_PT3_T1_NS0_13GridEvenShareISW_EET2_T4_E12temp_storage;
	add.s32 	%r642, %r641, %r640;
	st.shared.u32 	[%r642+8], %r754;
$L__BB95_24:
	bar.sync 	0;
	setp.ne.s32 	%p41, %r7, 0;
	@%p41 bra 	$L__BB95_48;
	setp.gt.u32 	%p42, %r6, 32;
	ld.shared.u32 	%r643, [_ZZN3cub18CUB_300001_SM_10006detail6reduce18DeviceReduceKernelINS2_10policy_hubIijN4cuda3std3__410multipliesIiEEE10Policy1000EN6thrust24THRUST_300001_SM_1000_NS18transform_iteratorINSD_12zip_functionIS9_EENSD_12zip_iteratorINS7_5tupleIJNSD_6detail15normal_iteratorINSD_10device_ptrIiEEEESN_EEEEENSD_11use_defaultESQ_EEjS9_iNS7_10__identityEEEvT0_PT3_T1_NS0_13GridEvenShareISW_EET2_T4_E12temp_storage+12];
	selp.b32 	%r644, %r643, 1, %p42;
	mul.lo.s32 	%r645, %r644, %r754;
	setp.gt.u32 	%p43, %r6, 64;
	ld.shared.u32 	%r646, [_ZZN3cub18CUB_300001_SM_10006detail6reduce18DeviceReduceKernelINS2_10policy_hubIijN4cuda3std3__410multipliesIiEEE10Policy1000EN6thrust24THRUST_300001_SM_1000_NS18transform_iteratorINSD_12zip_functionIS9_EENSD_12zip_iteratorINS7_5tupleIJNSD_6detail15normal_iteratorINSD_10device_ptrIiEEEESN_EEEEENSD_11use_defaultESQ_EEjS9_iNS7_10__identityEEEvT0_PT3_T1_NS0_13GridEvenShareISW_EET2_T4_E12temp_storage+16];
	selp.b32 	%r647, %r646, 1, %p43;
	mul.lo.s32 	%r648, %r645, %r647;
	setp.gt.u32 	%p44, %r6, 96;
	ld.shared.u32 	%r649, [_ZZN3cub18CUB_300001_SM_10006detail6reduce18DeviceReduceKernelINS2_10policy_hubIijN4cuda3std3__410multipliesIiEEE10Policy1000EN6thrust24THRUST_300001_SM_1000_NS18transform_iteratorINSD_12zip_functionIS9_EENSD_12zip_iteratorINS7_5tupleIJNSD_6detail15normal_iteratorINSD_10device_ptrIiEEEESN_EEEEENSD_11use_defaultESQ_EEjS9_iNS7_10__identityEEEvT0_PT3_T1_NS0_13GridEvenShareISW_EET2_T4_E12temp_storage+20];
	selp.b32 	%r650, %r649, 1, %p44;
	mul.lo.s32 	%r651, %r648, %r650;
	setp.gt.u32 	%p45, %r6, 128;
	ld.shared.u32 	%r652, [_ZZN3cub18CUB_300001_SM_10006detail6reduce18DeviceReduceKernelINS2_10policy_hubIijN4cuda3std3__410multipliesIiEEE10Policy1000EN6thrust24THRUST_300001_SM_1000_NS18transform_iteratorINSD_12zip_functionIS9_EENSD_12zip_iteratorINS7_5tupleIJNSD_6detail15normal_iteratorINSD_10device_ptrIiEEEESN_EEEEENSD_11use_defaultESQ_EEjS9_iNS7_10__identityEEEvT0_PT3_T1_NS0_13GridEvenShareISW_EET2_T4_E12temp_storage+24];
	selp.b32 	%r653, %r652, 1, %p45;
	mul.lo.s32 	%r654, %r651, %r653;
	setp.gt.u32 	%p46, %r6, 160;
	ld.shared.u32 	%r655, [_ZZN3cub18CUB_300001_SM_10006detail6reduce18DeviceReduceKernelINS2_10policy_hubIijN4cuda3std3__410multipliesIiEEE10Policy1000EN6thrust24THRUST_300001_SM_1000_NS18transform_iteratorINSD_12zip_functionIS9_EENSD_12zip_iteratorINS7_5tupleIJNSD_6detail15normal_iteratorINSD_10device_ptrIiEEEESN_EEEEENSD_11use_defaultESQ_EEjS9_iNS7_10__identityEEEvT0_PT3_T1_NS0_13GridEvenShareISW_EET2_T4_E12temp_storage+28];
	selp.b32 	%r656, %r655, 1, %p46;
	mul.lo.s32 	%r657, %r654, %r656;
	setp.gt.u32 	%p47, %r6, 192;
	ld.shared.u32 	%r658, [_ZZN3cub18CUB_300001_SM_10006detail6reduce18DeviceReduceKernelINS2_10policy_hubIijN4cuda3std3__410multipliesIiEEE10Policy1000EN6thrust24THRUST_300001_SM_1000_NS18transform_iteratorINSD_12zip_functionIS9_EENSD_12zip_iteratorINS7_5tupleIJNSD_6detail15normal_iteratorINSD_10device_ptrIiEEEESN_EEEEENSD_11use_defaultESQ_EEjS9_iNS7_10__identityEEEvT0_PT3_T1_NS0_13GridEvenShareISW_EET2_T4_E12temp_storage+32];
	selp.b32 	%r659, %r658, 1, %p47;
	mul.lo.s32 	%r660, %r657, %r659;
	setp.gt.u32 	%p48, %r6, 224;
	ld.shared.u32 	%r661, [_ZZN3cub18CUB_300001_SM_10006detail6reduce18DeviceReduceKernelINS2_10policy_hubIijN4cuda3std3__410multipliesIiEEE10Policy1000EN6thrust24THRUST_300001_SM_1000_NS18transform_iteratorINSD_12zip_functionIS9_EENSD_12zip_iteratorINS7_5tupleIJNSD_6detail15normal_iteratorINSD_10device_ptrIiEEEESN_EEEEENSD_11use_defaultESQ_EEjS9_iNS7_10__identityEEEvT0_PT3_T1_NS0_13GridEvenShareISW_EET2_T4_E12temp_storage+36];
	selp.b32 	%r662, %r661, 1, %p48;
	mul.lo.s32 	%r754, %r660, %r662;
	bra.uni 	$L__BB95_48;
$L__BB95_26:
	mov.u32 	%r54, %tid.x;
	add.s32 	%r110, %r54, %r735;
	mul.wide.u32 	%rd6, %r110, 4;
	add.s64 	%rd7, %rd1, %rd6;
	add.s64 	%rd8, %rd2, %rd6;
	ld.global.u32 	%r111, [%rd7];
	ld.global.u32 	%r112, [%rd8];
	mul.lo.s32 	%r113, %r112, %r111;
	ld.global.u32 	%r114, [%rd7+1024];
	ld.global.u32 	%r115, [%rd8+1024];
	mul.lo.s32 	%r116, %r115, %r114;
	ld.global.u32 	%r117, [%rd7+2048];
	ld.global.u32 	%r118, [%rd8+2048];
	mul.lo.s32 	%r119, %r118, %r117;
	ld.global.u32 	%r120, [%rd7+3072];
	ld.global.u32 	%r121, [%rd8+3072];
	mul.lo.s32 	%r122, %r121, %r120;
	ld.global.u32 	%r123, [%rd7+4096];
	ld.global.u32 	%r124, [%rd8+4096];
	mul.lo.s32 	%r125, %r124, %r123;
	ld.global.u32 	%r126, [%rd7+5120];
	ld.global.u32 	%r127, [%rd8+5120];
	mul.lo.s32 	%r128, %r127, %r126;
	ld.global.u32 	%r129, [%rd7+6144];
	ld.global.u32 	%r130, [%rd8+6144];
	mul.lo.s32 	%r131, %r130, %r129;
	ld.global.u32 	%r132, [%rd7+7168];
	ld.global.u32 	%r133, [%rd8+7168];
	mul.lo.s32 	%r134, %r133, %r132;
	ld.global.u32 	%r135, [%rd7+8192];
	ld.global.u32 	%r136, [%rd8+8192];
	mul.lo.s32 	%r137, %r136, %r135;
	ld.global.u32 	%r138, [%rd7+9216];
	ld.global.u32 	%r139, [%rd8+9216];
	mul.lo.s32 	%r140, %r139, %r138;
	ld.global.u32 	%r141, [%rd7+10240];
	ld.global.u32 	%r142, [%rd8+10240];
	mul.lo.s32 	%r143, %r142, %r141;
	ld.global.u32 	%r144, [%rd7+11264];
	ld.global.u32 	%r145, [%rd8+11264];
	mul.lo.s32 	%r146, %r145, %r144;
	ld.global.u32 	%r147, [%rd7+12288];
	ld.global.u32 	%r148, [%rd8+12288];
	mul.lo.s32 	%r149, %r148, %r147;
	ld.global.u32 	%r150, [%rd7+13312];
	ld.global.u32 	%r151, [%rd8+13312];
	mul.lo.s32 	%r152, %r151, %r150;
	ld.global.u32 	%r153, [%rd7+14336];
	ld.global.u32 	%r154, [%rd8+14336];
	mul.lo.s32 	%r155, %r154, %r153;
	ld.global.u32 	%r156, [%rd7+15360];
	ld.global.u32 	%r157, [%rd8+15360];
	mul.lo.s32 	%r158, %r157, %r156;
	mul.lo.s32 	%r159, %r116, %r113;
	mul.lo.s32 	%r160, %r122, %r119;
	mul.lo.s32 	%r161, %r128, %r125;
	mul.lo.s32 	%r162, %r134, %r131;
	mul.lo.s32 	%r163, %r140, %r137;
	mul.lo.s32 	%r164, %r146, %r143;
	mul.lo.s32 	%r165, %r152, %r149;
	mul.lo.s32 	%r166, %r158, %r155;
	mul.lo.s32 	%r167, %r160, %r159;
	mul.lo.s32 	%r168, %r162, %r161;
	mul.lo.s32 	%r169, %r164, %r163;
	mul.lo.s32 	%r170, %r166, %r165;
	mul.lo.s32 	%r171, %r168, %r167;
	mul.lo.s32 	%r172, %r170, %r169;
	mul.lo.s32 	%r753, %r172, %r171;
	setp.lt.u32 	%p2, %r6, %r4;
	@%p2 bra 	$L__BB95_44;
	add.s32 	%r56, %r4, %r735;
	not.b32 	%r174, %r54;
	add.s32 	%r175, %r174, %r1;
	sub.s32 	%r176, %r175, %r4;
	sub.s32 	%r732, %r176, %r735;
	add.s32 	%r177, %r56, %r54;
	add.s32 	%r731, %r177, 2048;
	mov.b32 	%r734, 0;
	mov.u32 	%r733, %r56;
$L__BB95_28:
	add.s32 	%r735, %r735, %r4;
	add.s32 	%r178, %r1, -4096;
	setp.gt.u32 	%p3, %r735, %r178;
	@%p3 bra 	$L__BB95_30;
	add.s32 	%r179, %r54, %r735;
	mul.wide.u32 	%rd9, %r179, 4;
	add.s64 	%rd10, %rd1, %rd9;
	add.s64 	%rd11, %rd2, %rd9;
	ld.global.u32 	%r180, [%rd10];
	ld.global.u32 	%r181, [%rd11];
	mul.lo.s32 	%r182, %r181, %r180;
	ld.global.u32 	%r183, [%rd10+1024];
	ld.global.u32 	%r184, [%rd11+1024];
	mul.lo.s32 	%r185, %r184, %r183;
	ld.global.u32 	%r186, [%rd10+2048];
	ld.global.u32 	%r187, [%rd11+2048];
	mul.lo.s32 	%r188, %r187, %r186;
	ld.global.u32 	%r189, [%rd10+3072];
	ld.global.u32 	%r190, [%rd11+3072];
	mul.lo.s32 	%r191, %r190, %r189;
	ld.global.u32 	%r192, [%rd10+4096];
	ld.global.u32 	%r193, [%rd11+4096];
	mul.lo.s32 	%r194, %r193, %r192;
	ld.global.u32 	%r195, [%rd10+5120];
	ld.global.u32 	%r196, [%rd11+5120];
	mul.lo.s32 	%r197, %r196, %r195;
	ld.global.u32 	%r198, [%rd10+6144];
	ld.global.u32 	%r199, [%rd11+6144];
	mul.lo.s32 	%r200, %r199, %r198;
	ld.global.u32 	%r201, [%rd10+7168];
	ld.global.u32 	%r202, [%rd11+7168];
	mul.lo.s32 	%r203, %r202, %r201;
	ld.global.u32 	%r204, [%rd10+8192];
	ld.global.u32 	%r205, [%rd11+8192];
	mul.lo.s32 	%r206, %r205, %r204;
	ld.global.u32 	%r207, [%rd10+9216];
	ld.global.u32 	%r208, [%rd11+9216];
	mul.lo.s32 	%r209, %r208, %r207;
	ld.global.u32 	%r210, [%rd10+10240];
	ld.global.u32 	%r211, [%rd11+10240];
	mul.lo.s32 	%r212, %r211, %r210;
	ld.global.u32 	%r213, [%rd10+11264];
	ld.global.u32 	%r214, [%rd11+11264];
	mul.lo.s32 	%r215, %r214, %r213;
	ld.global.u32 	%r216, [%rd10+12288];
	ld.global.u32 	%r217, [%rd11+12288];
	mul.lo.s32 	%r218, %r217, %r216;
	ld.global.u32 	%r219, [%rd10+13312];
	ld.global.u32 	%r220, [%rd11+13312];
	mul.lo.s32 	%r221, %r220, %r219;
	ld.global.u32 	%r222, [%rd10+14336];
	ld.global.u32 	%r223, [%rd11+14336];
	mul.lo.s32 	%r224, %r223, %r222;
	ld.global.u32 	%r225, [%rd10+15360];
	ld.global.u32 	%r226, [%rd11+15360];
	mul.lo.s32 	%r227, %r226, %r225;
	mul.lo.s32 	%r228, %r182, %r753;
	mul.lo.s32 	%r229, %r188, %r185;
	mul.lo.s32 	%r230, %r194, %r191;
	mul.lo.s32 	%r231, %r200, %r197;
	mul.lo.s32 	%r232, %r206, %r203;
	mul.lo.s32 	%r233, %r212, %r209;
	mul.lo.s32 	%r234, %r218, %r215;
	mul.lo.s32 	%r235, %r224, %r221;
	mul.lo.s32 	%r236, %r229, %r228;
	mul.lo.s32 	%r237, %r231, %r230;
	mul.lo.s32 	%r238, %r233, %r232;
	mul.lo.s32 	%r239, %r235, %r234;
	mul.lo.s32 	%r240, %r237, %r236;
	mul.lo.s32 	%r241, %r239, %r238;
	mul.lo.s32 	%r242, %r241, %r240;
	mul.lo.s32 	%r753, %r227, %r242;
	sub.s32 	%r243, %r1, %r735;
	setp.lt.u32 	%p4, %r243, %r4;
	add.s32 	%r734, %r734, 1;
	add.s32 	%r733, %r733, %r4;
	sub.s32 	%r732, %r732, %r4;
	add.s32 	%r731, %r731, %r4;
	@%p4 bra 	$L__BB95_44;
	bra.uni 	$L__BB95_28;
$L__BB95_30:
	setp.le.u32 	%p5, %r1, %r735;
	sub.s32 	%r244, %r1, %r735;
	setp.ge.s32 	%p6, %r54, %r244;
	or.pred  	%p7, %p5, %p6;
	@%p7 bra 	$L__BB95_44;
	not.b32 	%r247, %r54;
	add.s32 	%r248, %r1, %r247;
	sub.s32 	%r249, %r248, %r56;
	mul.lo.s32 	%r250, %r2, %r734;
	shl.b32 	%r251, %r250, 12;
	sub.s32 	%r252, %r249, %r251;
	shr.u32 	%r253, %r252, 8;
	add.s32 	%r71, %r253, 1;
	and.b32  	%r72, %r71, 15;
	setp.lt.u32 	%p8, %r252, 3840;
	mov.u32 	%r745, %r54;
	@%p8 bra 	$L__BB95_35;
	or.b32  	%r739, %r54, 2048;
	shr.u32 	%r254, %r732, 8;
	add.s32 	%r255, %r254, 1;
	and.b32  	%r256, %r255, 33554416;
	neg.s32 	%r737, %r256;
$L__BB95_33:
	.pragma "nounroll";
	add.s32 	%r257, %r731, -2048;
	mul.wide.u32 	%rd12, %r257, 4;
	add.s64 	%rd13, %rd1, %rd12;
	add.s64 	%rd14, %rd2, %rd12;
	ld.global.u32 	%r258, [%rd13];
	ld.global.u32 	%r259, [%rd14];
	mul.lo.s32 	%r260, %r258, %r753;
	mul.lo.s32 	%r261, %r260, %r259;
	add.s32 	%r262, %r731, -1792;
	mul.wide.u32 	%rd15, %r262, 4;
	add.s64 	%rd16, %rd1, %rd15;
	add.s64 	%rd17, %rd2, %rd15;
	ld.global.u32 	%r263, [%rd16];
	ld.global.u32 	%r264, [%rd17];
	mul.lo.s32 	%r265, %r263, %r261;
	mul.lo.s32 	%r266, %r265, %r264;
	add.s32 	%r267, %r731, -1536;
	mul.wide.u32 	%rd18, %r267, 4;
	add.s64 	%rd19, %rd1, %rd18;
	add.s64 	%rd20, %rd2, %rd18;
	ld.global.u32 	%r268, [%rd19];
	ld.global.u32 	%r269, [%rd20];
	mul.lo.s32 	%r270, %r268, %r266;
	mul.lo.s32 	%r271, %r270, %r269;
	add.s32 	%r272, %r731, -1280;
	mul.wide.u32 	%rd21, %r272, 4;
	add.s64 	%rd22, %rd1, %rd21;
	add.s64 	%rd23, %rd2, %rd21;
	ld.global.u32 	%r273, [%rd22];
	ld.global.u32 	%r274, [%rd23];
	mul.lo.s32 	%r275, %r273, %r271;
	mul.lo.s32 	%r276, %r275, %r274;
	add.s32 	%r277, %r731, -1024;
	mul.wide.u32 	%rd24, %r277, 4;
	add.s64 	%rd25, %rd1, %rd24;
	add.s64 	%rd26, %rd2, %rd24;
	ld.global.u32 	%r278, [%rd25];
	ld.global.u32 	%r279, [%rd26];
	mul.lo.s32 	%r280, %r278, %r276;
	mul.lo.s32 	%r281, %r280, %r279;
	add.s32 	%r282, %r731, -768;
	mul.wide.u32 	%rd27, %r282, 4;
	add.s64 	%rd28, %rd1, %rd27;
	add.s64 	%rd29, %rd2, %rd27;
	ld.global.u32 	%r283, [%rd28];
	ld.global.u32 	%r284, [%rd29];
	mul.lo.s32 	%r285, %r283, %r281;
	mul.lo.s32 	%r286, %r285, %r284;
	add.s32 	%r287, %r731, -512;
	mul.wide.u32 	%rd30, %r287, 4;
	add.s64 	%rd31, %rd1, %rd30;
	add.s64 	%rd32, %rd2, %rd30;
	ld.global.u32 	%r288, [%rd31];
	ld.global.u32 	%r289, [%rd32];
	mul.lo.s32 	%r290, %r288, %r286;
	mul.lo.s32 	%r291, %r290, %r289;
	add.s32 	%r292, %r731, 1792;
	add.s32 	%r293, %r731, -256;
	mul.wide.u32 	%rd33, %r293, 4;
	add.s64 	%rd34, %rd1, %rd33;
	add.s64 	%rd35, %rd2, %rd33;
	ld.global.u32 	%r294, [%rd34];
	ld.global.u32 	%r295, [%rd35];
	mul.lo.s32 	%r296, %r294, %r291;
	mul.lo.s32 	%r297, %r296, %r295;
	mul.wide.u32 	%rd36, %r731, 4;
	add.s64 	%rd37, %rd1, %rd36;
	add.s64 	%rd38, %rd2, %rd36;
	ld.global.u32 	%r298, [%rd37];
	ld.global.u32 	%r299, [%rd38];
	mul.lo.s32 	%r300, %r298, %r297;
	mul.lo.s32 	%r301, %r300, %r299;
	add.s32 	%r302, %r731, 256;
	mul.wide.u32 	%rd39, %r302, 4;
	add.s64 	%rd40, %rd1, %rd39;
	add.s64 	%rd41, %rd2, %rd39;
	ld.global.u32 	%r303, [%rd40];
	ld.global.u32 	%r304, [%rd41];
	mul.lo.s32 	%r305, %r303, %r301;
	mul.lo.s32 	%r306, %r305, %r304;
	add.s32 	%r307, %r731, 512;
	mul.wide.u32 	%rd42, %r307, 4;
	add.s64 	%rd43, %rd1, %rd42;
	add.s64 	%rd44, %rd2, %rd42;
	ld.global.u32 	%r308, [%rd43];
	ld.global.u32 	%r309, [%rd44];
	mul.lo.s32 	%r310, %r308, %r306;
	mul.lo.s32 	%r311, %r310, %r309;
	add.s32 	%r312, %r731, 768;
	mul.wide.u32 	%rd45, %r312, 4;
	add.s64 	%rd46, %rd1, %rd45;
	add.s64 	%rd47, %rd2, %rd45;
	ld.global.u32 	%r313, [%rd46];
	ld.global.u32 	%r314, [%rd47];
	mul.lo.s32 	%r315, %r313, %r311;
	mul.lo.s32 	%r316, %r315, %r314;
	add.s32 	%r317, %r731, 1024;
	mul.wide.u32 	%rd48, %r317, 4;
	add.s64 	%rd49, %rd1, %rd48;
	add.s64 	%rd50, %rd2, %rd48;
	ld.global.u32 	%r318, [%rd49];
	ld.global.u32 	%r319, [%rd50];
	mul.lo.s32 	%r320, %r318, %r316;
	mul.lo.s32 	%r321, %r320, %r319;
	add.s32 	%r322, %r731, 1280;
	mul.wide.u32 	%rd51, %r322, 4;
	add.s64 	%rd52, %rd1, %rd51;
	add.s64 	%rd53, %rd2, %rd51;
	ld.global.u32 	%r323, [%rd52];
	ld.global.u32 	%r324, [%rd53];
	mul.lo.s32 	%r325, %r323, %r321;
	mul.lo.s32 	%r326, %r325, %r324;
	add.s32 	%r327, %r731, 1536;
	mul.wide.u32 	%rd54, %r327, 4;
	add.s64 	%rd55, %rd1, %rd54;
	add.s64 	%rd56, %rd2, %rd54;
	ld.global.u32 	%r328, [%rd55];
	ld.global.u32 	%r329, [%rd56];
	mul.lo.s32 	%r330, %r328, %r326;
	mul.lo.s32 	%r331, %r330, %r329;
	mul.wide.u32 	%rd57, %r292, 4;
	add.s64 	%rd58, %rd1, %rd57;
	add.s64 	%rd59, %rd2, %rd57;
	ld.global.u32 	%r332, [%rd58];
	ld.global.u32 	%r333, [%rd59];
	mul.lo.s32 	%r334, %r332, %r331;
	mul.lo.s32 	%r753, %r334, %r333;
	add.s32 	%r739, %r739, 4096;
	add.s32 	%r731, %r731, 4096;
	add.s32 	%r737, %r737, 16;
	setp.ne.s32 	%p9, %r737, 0;
	@%p9 bra 	$L__BB95_33;
	add.s32 	%r745, %r739, -2048;
$L__BB95_35:
	setp.eq.s32 	%p10, %r72, 0;
	@%p10 bra 	$L__BB95_44;
	and.b32  	%r87, %r71, 7;
	setp.lt.u32 	%p11, %r72, 8;
	@%p11 bra 	$L__BB95_38;
	add.s32 	%r336, %r745, %r735;
	mul.wide.u32 	%rd60, %r336, 4;
	add.s64 	%rd61, %rd1, %rd60;
	add.s64 	%rd62, %rd2, %rd60;
	ld.global.u32 	%r337, [%rd61];
	ld.global.u32 	%r338, [%rd62];
	mul.lo.s32 	%r339, %r337, %r753;
	mul.lo.s32 	%r340, %r339, %r338;
	add.s32 	%r341, %r336, 256;
	mul.wide.u32 	%rd63, %r341, 4;
	add.s64 	%rd64, %rd1, %rd63;
	add.s64 	%rd65, %rd2, %rd63;
	ld.global.u32 	%r342, [%rd64];
	ld.global.u32 	%r343, [%rd65];
	mul.lo.s32 	%r344, %r342, %r340;
	mul.lo.s32 	%r345, %r344, %r343;
	add.s32 	%r346, %r336, 512;
	mul.wide.u32 	%rd66, %r346, 4;
	add.s64 	%rd67, %rd1, %rd66;
	add.s64 	%rd68, %rd2, %rd66;
	ld.global.u32 	%r347, [%rd67];
	ld.global.u32 	%r348, [%rd68];
	mul.lo.s32 	%r349, %r347, %r345;
	mul.lo.s32 	%r350, %r349, %r348;
	add.s32 	%r351, %r336, 768;
	mul.wide.u32 	%rd69, %r351, 4;
	add.s64 	%rd70, %rd1, %rd69;
	add.s64 	%rd71, %rd2, %rd69;
	ld.global.u32 	%r352, [%rd70];
	ld.global.u32 	%r353, [%rd71];
	mul.lo.s32 	%r354, %r352, %r350;
	mul.lo.s32 	%r355, %r354, %r353;
	add.s32 	%r356, %r336, 1024;
	mul.wide.u32 	%rd72, %r356, 4;
	add.s64 	%rd73, %rd1, %rd72;
	add.s64 	%rd74, %rd2, %rd72;
	ld.global.u32 	%r357, [%rd73];
	ld.global.u32 	%r358, [%rd74];
	mul.lo.s32 	%r359, %r357, %r355;
	mul.lo.s32 	%r360, %r359, %r358;
	add.s32 	%r361, %r336, 1280;
	mul.wide.u32 	%rd75, %r361, 4;
	add.s64 	%rd76, %rd1, %rd75;
	add.s64 	%rd77, %rd2, %rd75;
	ld.global.u32 	%r362, [%rd76];
	ld.global.u32 	%r363, [%rd77];
	mul.lo.s32 	%r364, %r362, %r360;
	mul.lo.s32 	%r365, %r364, %r363;
	add.s32 	%r366, %r336, 1536;
	mul.wide.u32 	%rd78, %r366, 4;
	add.s64 	%rd79, %rd1, %rd78;
	add.s64 	%rd80, %rd2, %rd78;
	ld.global.u32 	%r367, [%rd79];
	ld.global.u32 	%r368, [%rd80];
	mul.lo.s32 	%r369, %r367, %r365;
	mul.lo.s32 	%r370, %r369, %r368;
	add.s32 	%r371, %r336, 1792;
	mul.wide.u32 	%rd81, %r371, 4;
	add.s64 	%rd82, %rd1, %rd81;
	add.s64 	%rd83, %rd2, %rd81;
	ld.global.u32 	%r372, [%rd82];
	ld.global.u32 	%r373, [%rd83];
	mul.lo.s32 	%r374, %r372, %r370;
	mul.lo.s32 	%r753, %r374, %r373;
	add.s32 	%r745, %r745, 2048;
$L__BB95_38:
	setp.eq.s32 	%p12, %r87, 0;
	@%p12 bra 	$L__BB95_44;
	setp.lt.u32 	%p13, %r87, 4;
	@%p13 bra 	$L__BB95_41;
	add.s32 	%r376, %r745, %r735;
	mul.wide.u32 	%rd84, %r376, 4;
	add.s64 	%rd85, %rd1, %rd84;
	add.s64 	%rd86, %rd2, %rd84;
	ld.global.u32 	%r377, [%rd85];
	ld.global.u32 	%r378, [%rd86];
	mul.lo.s32 	%r379, %r377, %r753;
	mul.lo.s32 	%r380, %r379, %r378;
	add.s32 	%r381, %r376, 256;
	mul.wide.u32 	%rd87, %r381, 4;
	add.s64 	%rd88, %rd1, %rd87;
	add.s64 	%rd89, %rd2, %rd87;
	ld.global.u32 	%r382, [%rd88];
	ld.global.u32 	%r383, [%rd89];
	mul.lo.s32 	%r384, %r382, %r380;
	mul.lo.s32 	%r385, %r384, %r383;
	add.s32 	%r386, %r376, 512;
	mul.wide.u32 	%rd90, %r386, 4;
	add.s64 	%rd91, %rd1, %rd90;
	add.s64 	%rd92, %rd2, %rd90;
	ld.global.u32 	%r387, [%rd91];
	ld.global.u32 	%r388, [%rd92];
	mul.lo.s32 	%r389, %r387, %r385;
	mul.lo.s32 	%r390, %r389, %r388;
	add.s32 	%r391, %r376, 768;
	mul.wide.u32 	%rd93, %r391, 4;
	add.s64 	%rd94, %rd1, %rd93;
	add.s64 	%rd95, %rd2, %rd93;
	ld.global.u32 	%r392, [%rd94];
	ld.global.u32 	%r393, [%rd95];
	mul.lo.s32 	%r394, %r392, %r390;
	mul.lo.s32 	%r753, %r394, %r393;
	add.s32 	%r745, %r745, 1024;
$L__BB95_41:
	and.b32  	%r395, %r71, 3;
	setp.eq.s32 	%p14, %r395, 0;
	@%p14 bra 	$L__BB95_44;
	add.s32 	%r751, %r745, %r733;
	cvt.u16.u32 	%rs1, %r732;
	shr.u16 	%rs2, %rs1, 8;
	add.s16 	%rs3, %rs2, 1;
	cvt.u32.u16 	%r396, %rs3;
	and.b32  	%r397, %r396, 3;
	neg.s32 	%r750, %r397;
$L__BB95_43:
	.pragma "nounroll";
	mul.wide.u32 	%rd96, %r751, 4;
	add.s64 	%rd97, %rd1, %rd96;
	add.s64 	%rd98, %rd2, %rd96;
	ld.global.u32 	%r398, [%rd97];
	ld.global.u32 	%r399, [%rd98];
	mul.lo.s32 	%r400, %r398, %r753;
	mul.lo.s32 	%r753, %r400, %r399;
	add.s32 	%r751, %r751, 256;
	add.s32 	%r750, %r750, 1;
	setp.ne.s32 	%p15, %r750, 0;
	@%p15 bra 	$L__BB95_43;
$L__BB95_44:
	// begin inline asm
	mov.u32 %r401, %laneid;
	// end inline asm
	mov.b32 	%r404, 1;
	mov.b32 	%r425, 31;
	mov.b32 	%r426, -1;
	// begin inline asm
	shfl.sync.down.b32 %r402, %r753, %r404, %r425, %r426;
	// end inline asm
	setp.gt.s32 	%p16, %r401, 30;
	selp.b32 	%r427, 1, %r402, %p16;
	mul.lo.s32 	%r408, %r427, %r753;
	mov.b32 	%r409, 2;
	// begin inline asm
	shfl.sync.down.b32 %r407, %r408, %r409, %r425, %r426;
	// end inline asm
	setp.gt.s32 	%p17, %r401, 29;
	selp.b32 	%r428, 1, %r407, %p17;
	mul.lo.s32 	%r413, %r408, %r428;
	mov.b32 	%r414, 4;
	// begin inline asm
	shfl.sync.down.b32 %r412, %r413, %r414, %r425, %r426;
	// end inline asm
	setp.gt.s32 	%p18, %r401, 27;
	selp.b32 	%r429, 1, %r412, %p18;
	mul.lo.s32 	%r418, %r413, %r429;
	mov.b32 	%r419, 8;
	// begin inline asm
	shfl.sync.down.b32 %r417, %r418, %r419, %r425, %r426;
	// end inline asm
	setp.gt.s32 	%p19, %r401, 23;
	selp.b32 	%r430, 1, %r417, %p19;
	mul.lo.s32 	%r423, %r418, %r430;
	mov.b32 	%r424, 16;
	// begin inline asm
	shfl.sync.down.b32 %r422, %r423, %r424, %r425, %r426;
	// end inline asm
	setp.gt.s32 	%p20, %r401, 15;
	selp.b32 	%r431, 1, %r422, %p20;
	mul.lo.s32 	%r754, %r423, %r431;
	setp.ne.s32 	%p21, %r401, 0;
	@%p21 bra 	$L__BB95_46;
	shr.u32 	%r432, %r54, 3;
	and.b32  	%r433, %r432, 124;
	mov.u32 	%r434, _ZZN3cub18CUB_300001_SM_10006detail6reduce18DeviceReduceKernelINS2_10policy_hubIijN4cuda3std3__410multipliesIiEEE10Policy1000EN6thrust24THRUST_300001_SM_1000_NS18transform_iteratorINSD_12zip_functionIS9_EENSD_12zip_iteratorINS7_5tupleIJNSD_6detail15normal_iteratorINSD_10device_ptrIiEEEESN_EEEEENSD_11use_defaultESQ_EEjS9_iNS7_10__identityEEEvT0_PT3_T1_NS0_13GridEvenShareISW_EET2_T4_E12temp_storage;
	add.s32 	%r435, %r434, %r433;
	st.shared.u32 	[%r435+8], %r754;
$L__BB95_46:
	bar.sync 	0;
	setp.ne.s32 	%p22, %r54, 0;
	@%p22 bra 	$L__BB95_48;
	ld.shared.u32 	%r436, [_ZZN3cub18CUB_300001_SM_10006detail6reduce18DeviceReduceKernelINS2_10policy_hubIijN4cuda3std3__410multipliesIiEEE10Policy1000EN6thrust24THRUST_300001_SM_1000_NS18transform_iteratorINSD_12zip_functionIS9_EENSD_12zip_iteratorINS7_5tupleIJNSD_6detail15normal_iteratorINSD_10device_ptrIiEEEESN_EEEEENSD_11use_defaultESQ_EEjS9_iNS7_10__identityEEEvT0_PT3_T1_NS0_13GridEvenShareISW_EET2_T4_E12temp_storage+12];
	mul.lo.s32 	%r437, %r436, %r754;
	ld.shared.u32 	%r438, [_ZZN3cub18CUB_300001_SM_10006detail6reduce18DeviceReduceKernelINS2_10policy_hubIijN4cuda3std3__410multipliesIiEEE10Policy1000EN6thrust24THRUST_300001_SM_1000_NS18transform_iteratorINSD_12zip_functionIS9_EENSD_12zip_iteratorINS7_5tupleIJNSD_6detail15normal_iteratorINSD_10device_ptrIiEEEESN_EEEEENSD_11use_defaultESQ_EEjS9_iNS7_10__identityEEEvT0_PT3_T1_NS0_13GridEvenShareISW_EET2_T4_E12temp_storage+16];
	mul.lo.s32 	%r439, %r437, %r438;
	ld.shared.u32 	%r440, [_ZZN3cub18CUB_300001_SM_10006detail6reduce18DeviceReduceKernelINS2_10policy_hubIijN4cuda3std3__410multipliesIiEEE10Policy1000EN6thrust24THRUST_300001_SM_1000_NS18transform_iteratorINSD_12zip_functionIS9_EENSD_12zip_iteratorINS7_5tupleIJNSD_6detail15normal_iteratorINSD_10device_ptrIiEEEESN_EEEEENSD_11use_defaultESQ_EEjS9_iNS7_10__identityEEEvT0_PT3_T1_NS0_13GridEvenShareISW_EET2_T4_E12temp_storage+20];
	mul.lo.s32 	%r441, %r439, %r440;
	ld.shared.u32 	%r442, [_ZZN3cub18CUB_300001_SM_10006detail6reduce18DeviceReduceKernelINS2_10policy_hubIijN4cuda3std3__410multipliesIiEEE10Policy1000EN6thrust24THRUST_300001_SM_1000_NS18transform_iteratorINSD_12zip_functionIS9_EENSD_12zip_iteratorINS7_5tupleIJNSD_6detail15normal_iteratorINSD_10device_ptrIiEEEESN_EEEEENSD_11use_defaultESQ_EEjS9_iNS7_10__identityEEEvT0_PT3_T1_NS0_13GridEvenShareISW_EET2_T4_E12temp_storage+24];
	mul.lo.s32 	%r443, %r441, %r442;
	ld.shared.u32 	%r444, [_ZZN3cub18CUB_300001_SM_10006detail6reduce18DeviceReduceKernelINS2_10policy_hubIijN4cuda3std3__410multipliesIiEEE10Policy1000EN6thrust24THRUST_300001_SM_1000_NS18transform_iteratorINSD_12zip_functionIS9_EENSD_12zip_iteratorINS7_5tupleIJNSD_6detail15normal_iteratorINSD_10device_ptrIiEEEESN_EEEEENSD_11use_defaultESQ_EEjS9_iNS7_10__identityEEEvT0_PT3_T1_NS0_13GridEvenShareISW_EET2_T4_E12temp_storage+28];
	mul.lo.s32 	%r445, %r443, %r444;
	ld.shared.u32 	%r446, [_ZZN3cub18CUB_300001_SM_10006detail6reduce18DeviceReduceKernelINS2_10policy_hubIijN4cuda3std3__410multipliesIiEEE10Policy1000EN6thrust24THRUST_300001_SM_1000_NS18transform_iteratorINSD_12zip_functionIS9_EENSD_12zip_iteratorINS7_5tupleIJNSD_6detail15normal_iteratorINSD_10device_ptrIiEEEESN_EEEEENSD_11use_defaultESQ_EEjS9_iNS7_10__identityEEEvT0_PT3_T1_NS0_13GridEvenShareISW_EET2_T4_E12temp_storage+32];
	mul.lo.s32 	%r447, %r445, %r446;
	ld.shared.u32 	%r448, [_ZZN3cub18CUB_300001_SM_10006detail6reduce18DeviceReduceKernelINS2_10policy_hubIijN4cuda3std3__410multipliesIiEEE10Policy1000EN6thrust24THRUST_300001_SM_1000_NS18transform_iteratorINSD_12zip_functionIS9_EENSD_12zip_iteratorINS7_5tupleIJNSD_6detail15normal_iteratorINSD_10device_ptrIiEEEESN_EEEEENSD_11use_defaultESQ_EEjS9_iNS7_10__identityEEEvT0_PT3_T1_NS0_13GridEvenShareISW_EET2_T4_E12temp_storage+36];
	mul.lo.s32 	%r754, %r447, %r448;
$L__BB95_48:
	mov.u32 	%r711, %tid.x;
	setp.ne.s32 	%p56, %r711, 0;
	@%p56 bra 	$L__BB95_50;
	ld.param.u64 	%rd192, [_ZN3cub18CUB_300001_SM_10006detail6reduce18DeviceReduceKernelINS2_10policy_hubIijN4cuda3std3__410multipliesIiEEE10Policy1000EN6thrust24THRUST_300001_SM_1000_NS18transform_iteratorINSD_12zip_functionIS9_EENSD_12zip_iteratorINS7_5tupleIJNSD_6detail15normal_iteratorINSD_10device_ptrIiEEEESN_EEEEENSD_11use_defaultESQ_EEjS9_iNS7_10__identityEEEvT0_PT3_T1_NS0_13GridEvenShareISW_EET2_T4__param_1];
	cvta.to.global.u64 	%rd189, %rd192;
	mul.wide.u32 	%rd190, %r3, 4;
	add.s64 	%rd191, %rd189, %rd190;
	st.global.u32 	[%rd191], %r754;
$L__BB95_50:
	ret;

}
	// .globl	_ZN3cub18CUB_300001_SM_10006detail6reduce28DeviceReduceSingleTileKernelINS2_10policy_hubIijN4cuda3std3__410multipliesIiEEE10Policy1000EPiSC_iS9_iiNS7_10__identityEEEvT0_T1_T2_T3_T4_T6_
.visible .entry _ZN3cub18CUB_300001_SM_10006detail6reduce28DeviceReduceSingleTileKernelINS2_10policy_hubIijN4cuda3std3__410multipliesIiEEE10Policy1000EPiSC_iS9_iiNS7_10__identityEEEvT0_T1_T2_T3_T4_T6_(
	.param .u64 .ptr .align 1 _ZN3cub18CUB_300001_SM_10006detail6reduce28DeviceReduceSingleTileKernelINS2_10policy_hubIijN4cuda3std3__410multipliesIiEEE10Policy1000EPiSC_iS9_iiNS7_10__identityEEEvT0_T1_T2_T3_T4_T6__param_0,
	.param .u64 .ptr .align 1 _ZN3cub18CUB_300001_SM_10006detail6reduce28DeviceReduceSingleTileKernelINS2_10policy_hubIijN4cuda3std3__410multipliesIiEEE10Policy1000EPiSC_iS9_iiNS7_10__identityEEEvT0_T1_T2_T3_T4_T6__param_1,
	.param .u32 _ZN3cub18CUB_300001_SM_10006detail6reduce28DeviceReduceSingleTileKernelINS2_10policy_hubIijN4cuda3std3__410multipliesIiEEE10Policy1000EPiSC_iS9_iiNS7_10__identityEEEvT0_T1_T2_T3_T4_T6__param_2,
	.param .align 1 .b8 _ZN3cub18CUB_300001_SM_10006detail6reduce28DeviceReduceSingleTileKernelINS2_10policy_hubIijN4cuda3std3__410multipliesIiEEE10Policy1000EPiSC_iS9_iiNS7_10__identityEEEvT0_T1_T2_T3_T4_T6__param_3[1],
	.param .u32 _ZN3cub18CUB_300001_SM_10006detail6reduce28DeviceReduceSingleTileKernelINS2_10policy_hubIijN4cuda3std3__410multipliesIiEEE10Policy1000EPiSC_iS9_iiNS7_10__identityEEEvT0_T1_T2_T3_T4_T6__param_4,
	.param .align 1 .b8 _ZN3cub18CUB_300001_SM_10006detail6reduce28DeviceReduceSingleTileKernelINS2_10policy_hubIijN4cuda3std3__410multipliesIiEEE10Policy1000EPiSC_iS9_iiNS7_10__identityEEEvT0_T1_T2_T3_T4_T6__param_5[1]
)
.maxntid 256
.minnctapersm 1
{
	.reg .pred 	%p<97>;
	.reg .b32 	%r<687>;
	.reg .b64 	%rd<125>;
	// demoted variable
	.shared .align 4 .b8 _ZZN3cub18CUB_300001_SM_10006detail6reduce28DeviceReduceSingleTileKernelINS2_10policy_hubIijN4cuda3std3__410multipliesIiEEE10Policy1000EPiSC_iS9_iiNS7_10__identityEEEvT0_T1_T2_T3_T4_T6_E12temp_storage[44];
	ld.param.u64 	%rd16, [_ZN3cub18CUB_300001_SM_10006detail6reduce28DeviceReduceSingleTileKernelINS2_10policy_hubIijN4cuda3std3__410multipliesIiEEE10Policy1000EPiSC_iS9_iiNS7_10__identityEEEvT0_T1_T2_T3_T4_T6__param_0];
	ld.param.u64 	%rd17, [_ZN3cub18CUB_300001_SM_10006detail6reduce28DeviceReduceSingleTileKernelINS2_10policy_hubIijN4cuda3std3__410multipliesIiEEE10Policy1000EPiSC_iS9_iiNS7_10__identityEEEvT0_T1_T2_T3_T4_T6__param_1];
	ld.param.u32 	%r120, [_ZN3cub18CUB_300001_SM_10006detail6reduce28DeviceReduceSingleTileKernelINS2_10policy_hubIijN4cuda3std3__410multipliesIiEEE10Policy1000EPiSC_iS9_iiNS7_10__identityEEEvT0_T1_T2_T3_T4_T6__param_2];
	ld.param.u32 	%r121, [_ZN3cub18CUB_300001_SM_10006detail6reduce28DeviceReduceSingleTileKernelINS2_10policy_hubIijN4cuda3std3__410multipliesIiEEE10Policy1000EPiSC_iS9_iiNS7_10__identityEEEvT0_T1_T2_T3_T4_T6__param_4];
	cvta.to.global.u64 	%rd1, %rd17;
	setp.ne.s32 	%p1, %r120, 0;
	@%p1 bra 	$L__BB96_3;
	mov.u32 	%r633, %tid.x;
	setp.ne.s32 	%p96, %r633, 0;
	@%p96 bra 	$L__BB96_74;
	st.global.u32 	[%rd1], %r121;
	bra.uni 	$L__BB96_74;
$L__BB96_3:
	and.b64  	%rd18, %rd16, 15;
	setp.ne.s64 	%p2, %rd18, 0;
	@%p2 bra 	$L__BB96_38;
	setp.gt.s32 	%p49, %r120, 4095;
	@%p49 bra 	$L__BB96_22;
	mov.u32 	%r1, %tid.x;
	setp.ge.s32 	%p66, %r1, %r120;
	mov.b32 	%r644, 0;
	mov.u32 	%r639, %r1;
	@%p66 bra 	$L__BB96_7;
	mul.wide.u32 	%rd113, %r1, 4;
	add.s64 	%rd112, %rd16, %rd113;
	// begin inline asm
	ld.global.nc.u32 %r644, [%rd112];
	// end inline asm
	add.s32 	%r639, %r1, 256;
$L__BB96_7:
	setp.ge.s32 	%p67, %r639, %r120;
	@%p67 bra 	$L__BB96_13;
	not.b32 	%r507, %r639;
	add.s32 	%r6, %r120, %r507;
	and.b32  	%r508, %r6, 768;
	setp.eq.s32 	%p68, %r508, 768;
	@%p68 bra 	$L__BB96_11;
	mul.wide.u32 	%rd114, %r639, 4;
	add.s64 	%rd121, %rd16, %rd114;
	shr.u32 	%r509, %r6, 8;
	add.s32 	%r510, %r509, 1;
	and.b32  	%r511, %r510, 3;
	neg.s32 	%r636, %r511;
$L__BB96_10:
	.pragma "nounroll";
	// begin inline asm
	ld.global.nc.u32 %r512, [%rd121];
	// end inline asm
	mul.lo.s32 	%r644, %r512, %r644;
	add.s32 	%r639, %r639, 256;
	add.s64 	%rd121, %rd121, 1024;
	add.s32 	%r636, %r636, 1;
	setp.ne.s32 	%p69, %r636, 0;
	@%p69 bra 	$L__BB96_10;
$L__BB96_11:
	setp.lt.u32 	%p70, %r6, 768;
	@%p70 bra 	$L__BB96_13;
$L__BB96_12:
	mul.wide.s32 	%rd120, %r639, 4;
	add.s64 	%rd116, %rd16, %rd120;
	// begin inline asm
	ld.global.nc.u32 %r513, [%rd116];
	// end inline asm
	mul.lo.s32 	%r517, %r513, %r644;
	add.s64 	%rd117, %rd116, 1024;
	// begin inline asm
	ld.global.nc.u32 %r514, [%rd117];
	// end inline asm
	mul.lo.s32 	%r518, %r514, %r517;
	add.s64 	%rd118, %rd116, 2048;
	// begin inline asm
	ld.global.nc.u32 %r515, [%rd118];
	// end inline asm
	mul.lo.s32 	%r519, %r515, %r518;
	add.s64 	%rd119, %rd116, 3072;
	// begin inline asm
	ld.global.nc.u32 %r516, [%rd119];
	// end inline asm
	mul.lo.s32 	%r644, %r516, %r519;
	add.s32 	%r639, %r639, 1024;
	setp.lt.s32 	%p71, %r639, %r120;
	@%p71 bra 	$L__BB96_12;
$L__BB96_13:
	setp.lt.s32 	%p72, %r120, 256;
	@%p72 bra 	$L__BB96_18;
	// begin inline asm
	mov.u32 %r583, %laneid;
	// end inline asm
	mov.b32 	%r586, 1;
	mov.b32 	%r607, 31;
	mov.b32 	%r608, -1;
	// begin inline asm
	shfl.sync.down.b32 %r584, %r644, %r586, %r607, %r608;
	// end inline asm
	setp.gt.s32 	%p88, %r583, 30;
	selp.b32 	%r609, 1, %r584, %p88;
	mul.lo.s32 	%r590, %r609, %r644;
	mov.b32 	%r591, 2;
	// begin inline asm
	shfl.sync.down.b32 %r589, %r590, %r591, %r607, %r608;
	// end inline asm
	setp.gt.s32 	%p89, %r583, 29;
	selp.b32 	%r610, 1, %r589, %p89;
	mul.lo.s32 	%r595, %r590, %r610;
	mov.b32 	%r596, 4;
	// begin inline asm
	shfl.sync.down.b32 %r594, %r595, %r596, %r607, %r608;
	// end inline asm
	setp.gt.s32 	%p90, %r583, 27;
	selp.b32 	%r611, 1, %r594, %p90;
	mul.lo.s32 	%r600, %r595, %r611;
	mov.b32 	%r601, 8;
	// begin inline asm
	shfl.sync.down.b32 %r599, %r600, %r601, %r607, %r608;
	// end inline asm
	setp.gt.s32 	%p91, %r583, 23;
	selp.b32 	%r612, 1, %r599, %p91;
	mul.lo.s32 	%r605, %r600, %r612;
	mov.b32 	%r606, 16;
	// begin inline asm
	shfl.sync.down.b32 %r604, %r605, %r606, %r607, %r608;
	// end inline asm
	setp.gt.s32 	%p92, %r583, 15;
	selp.b32 	%r613, 1, %r604, %p92;
	mul.lo.s32 	%r686, %r605, %r613;
	setp.ne.s32 	%p93, %r583, 0;
	@%p93 bra 	$L__BB96_16;
	shr.u32 	%r614, %r1, 3;
	and.b32  	%r615, %r614, 124;
	mov.u32 	%r616, _ZZN3cub18CUB_300001_SM_10006detail6reduce28DeviceReduceSingleTileKernelINS2_10policy_hubIijN4cuda3std3__410multipliesIiEEE10Policy1000EPiSC_iS9_iiNS7_10__identityEEEvT0_T1_T2_T3_T4_T6_E12temp_storage;
	add.s32 	%r617, %r616, %r615;
	st.shared.u32 	[%r617+8], %r686;
$L__BB96_16:
	bar.sync 	0;
	setp.ne.s32 	%p94, %r1, 0;
	@%p94 bra 	$L__BB96_72;
	ld.shared.u32 	%r618, [_ZZN3cub18CUB_300001_SM_10006detail6reduce28DeviceReduceSingleTileKernelINS2_10policy_hubIijN4cuda3std3__410multipliesIiEEE10Policy1000EPiSC_iS9_iiNS7_10__identityEEEvT0_T1_T2_T3_T4_T6_E12temp_storage+12];
	mul.lo.s32 	%r619, %r618, %r686;
	ld.shared.u32 	%r620, [_ZZN3cub18CUB_300001_SM_10006detail6reduce28DeviceReduceSingleTileKernelINS2_10policy_hubIijN4cuda3std3__410multipliesIiEEE10Policy1000EPiSC_iS9_iiNS7_10__identityEEEvT0_T1_T2_T3_T4_T6_E12temp_storage+16];
	mul.lo.s32 	%r621, %r619, %r620;
	ld.shared.u32 	%r622, [_ZZN3cub18CUB_300001_SM_10006detail6reduce28DeviceReduceSingleTileKernelINS2_10policy_hubIijN4cuda3std3__410multipliesIiEEE10Policy1000EPiSC_iS9_iiNS7_10__identityEEEvT0_T1_T2_T3_T4_T6_E12temp_storage+20];
	mul.lo.s32 	%r623, %r621, %r622;
	ld.shared.u32 	%r624, [_ZZN3cub18CUB_300001_SM_10006detail6reduce28DeviceReduceSingleTileKernelINS2_10policy_hubIijN4cuda3std3__410multipliesIiEEE10Policy1000EPiSC_iS9_iiNS7_10__identityEEEvT0_T1_T2_T3_T4_T6_E12temp_storage+24];
	mul.lo.s32 	%r625, %r623, %r624;
	ld.shared.u32 	%r626, [_ZZN3cub18CUB_300001_SM_10006detail6reduce28DeviceReduceSingleTileKernelINS2_10policy_hubIijN4cuda3std3__410multipliesIiEEE10Policy1000EPiSC_iS9_iiNS7_10__identityEEEvT0_T1_T2_T3_T4_T6_E12temp_storage+28];
	mul.lo.s32 	%r627, %r625, %r626;
	ld.shared.u32 	%r628, [_ZZN3cub18CUB_300001_SM_10006detail6reduce28DeviceReduceSingleTileKernelINS2_10policy_hubIijN4cuda3std3__410multipliesIiEEE10Policy1000EPiSC_iS9_iiNS7_10__identityEEEvT0_T1_T2_T3_T4_T6_E12temp_storage+32];
	mul.lo.s32 	%r629, %r627, %r628;
	ld.shared.u32 	%r630, [_ZZN3cub18CUB_300001_SM_10006detail6reduce28DeviceReduceSingleTileKernelINS2_10policy_hubIijN4cuda3std3__410multipliesIiEEE10Policy1000EPiSC_iS9_iiNS7_10__identityEEEvT0_T1_T2_T3_T4_T6_E12temp_storage+36];
	mul.lo.s32 	%r686, %r629, %r630;
	bra.uni 	$L__BB96_72;
$L__BB96_18:
	// begin inline asm
	mov.u32 %r520, %laneid;
	// end inline asm
	and.b32  	%r546, %r1, 992;
	add.s32 	%r547, %r546, 32;
	setp.gt.s32 	%p73, %r547, %r120;
	not.b32 	%r548, %r546;
	add.s32 	%r549, %r120, %r548;
	selp.b32 	%r544, %r549, 31, %p73;
	mov.b32 	%r523, 1;
	mov.b32 	%r545, -1;
	// begin inline asm
	shfl.sync.down.b32 %r521, %r644, %r523, %r544, %r545;
	// end inline asm
	setp.lt.s32 	%p74, %r520, %r544;
	selp.b32 	%r550, %r521, 1, %p74;
	mul.lo.s32 	%r527, %r550, %r644;
	mov.b32 	%r528, 2;
	// begin inline asm
	shfl.sync.down.b32 %r526, %r527, %r528, %r544, %r545;
	// end inline asm
	add.s32 	%r551, %r520, 2;
	setp.gt.s32 	%p75, %r551, %r544;
	selp.b32 	%r552, 1, %r526, %p75;
	mul.lo.s32 	%r532, %r527, %r552;
	mov.b32 	%r533, 4;
	// begin inline asm
	shfl.sync.down.b32 %r531, %r532, %r533, %r544, %r545;
	// end inline asm
	add.s32 	%r553, %r520, 4;
	setp.gt.s32 	%p76, %r553, %r544;
	selp.b32 	%r554, 1, %r531, %p76;
	mul.lo.s32 	%r537, %r532, %r554;
	mov.b32 	%r538, 8;
	// begin inline asm
	shfl.sync.down.b32 %r536, %r537, %r538, %r544, %r545;
	// end inline asm
	add.s32 	%r555, %r520, 8;
	setp.gt.s32 	%p77, %r555, %r544;
	selp.b32 	%r556, 1, %r536, %p77;
	mul.lo.s32 	%r542, %r537, %r556;
	mov.b32 	%r543, 16;
	// begin inline asm
	shfl.sync.down.b32 %r541, %r542, %r543, %r544, %r545;
	// end inline asm
	add.s32 	%r557, %r520, 16;
	setp.gt.s32 	%p78, %r557, %r544;
	selp.b32 	%r558, 1, %r541, %p78;
	mul.lo.s32 	%r686, %r542, %r558;
	setp.ne.s32 	%p79, %r520, 0;
	@%p79 bra 	$L__BB96_20;
	shr.u32 	%r559, %r1, 3;
	and.b32  	%r560, %r559, 124;
	mov.u32 	%r561, _ZZN3cub18CUB_300001_SM_10006detail6reduce28DeviceReduceSingleTileKernelINS2_10policy_hubIijN4cuda3std3__410multipliesIiEEE10Policy1000EPiSC_iS9_iiNS7_10__identityEEEvT0_T1_T2_T3_T4_T6_E12temp_storage;
	add.s32 	%r562, %r561, %r560;
	st.shared.u32 	[%r562+8], %r686;
$L__BB96_20:
	bar.sync 	0;
	setp.ne.s32 	%p80, %r1, 0;
	@%p80 bra 	$L__BB96_72;
	setp.gt.s32 	%p81, %r120, 32;
	ld.shared.u32 	%r563, [_ZZN3cub18CUB_300001_SM_10006detail6reduce28DeviceReduceSingleTileKernelINS2_10policy_hubIijN4cuda3std3__410multipliesIiEEE10Policy1000EPiSC_iS9_iiNS7_10__identityEEEvT0_T1_T2_T3_T4_T6_E12temp_storage+12];
	selp.b32 	%r564, %r563, 1, %p81;
	mul.lo.s32 	%r565, %r564, %r686;
	setp.gt.s32 	%p82, %r120, 64;
	ld.shared.u32 	%r566, [_ZZN3cub18CUB_300001_SM_10006detail6reduce28DeviceReduceSingleTileKernelINS2_10policy_hubIijN4cuda3std3__410multipliesIiEEE10Policy1000EPiSC_iS9_iiNS7_10__identityEEEvT0_T1_T2_T3_T4_T6_E12temp_storage+16];
	selp.b32 	%r567, %r566, 1, %p82;
	mul.lo.s32 	%r568, %r565, %r567;
	setp.gt.s32 	%p83, %r120, 96;
	ld.shared.u32 	%r569, [_ZZN3cub18CUB_300001_SM_10006detail6reduce28DeviceReduceSingleTileKernelINS2_10policy_hubIijN4cuda3std3__410multipliesIiEEE10Policy1000EPiSC_iS9_iiNS7_10__identityEEEvT0_T1_T2_T3_T4_T6_E12temp_storage+20];
	selp.b32 	%r570, %r569, 1, %p83;
	mul.lo.s32 	%r571, %r568, %r570;
	setp.gt.s32 	%p84, %r120, 128;
	ld.shared.u32 	%r572, [_ZZN3cub18CUB_300001_SM_10006detail6reduce28DeviceReduceSingleTileKernelINS2_10policy_hubIijN4cuda3std3__410multipliesIiEEE10Policy1000EPiSC_iS9_iiNS7_10__identityEEEvT0_T1_T2_T3_T4_T6_E12temp_storage+24];
	selp.b32 	%r573, %r572, 1, %p84;
	mul.lo.s32 	%r574, %r571, %r573;
	setp.gt.s32 	%p85, %r120, 160;
	ld.shared.u32 	%r575, [_ZZN3cub18CUB_300001_SM_10006detail6reduce28DeviceReduceSingleTileKernelINS2_10policy_hubIijN4cuda3std3__410multipliesIiEEE10Policy1000EPiSC_iS9_iiNS7_10__identityEEEvT0_T1_T2_T3_T4_T6_E12temp_storage+28];
	selp.b32 	%r576, %r575, 1, %p85;
	mul.lo.s32 	%r577, %r574, %r576;
	setp.gt.s32 	%p86, %r120, 192;
	ld.shared.u32 	%r578, [_ZZN3cub18CUB_300001_SM_10006detail6reduce28DeviceReduceSingleTileKernelINS2_10policy_hubIijN4cuda3std3__410multipliesIiEEE10Policy1000EPiSC_iS9_iiNS7_10__identityEEEvT0_T1_T2_T3_T4_T6_E12temp_storage+32];
	selp.b32 	%r579, %r578, 1, %p86;
	mul.lo.s32 	%r580, %r577, %r579;
	setp.gt.s32 	%p87, %r120, 224;
	ld.shared.u32 	%r581, [_ZZN3cub18CUB_300001_SM_10006detail6reduce28DeviceReduceSingleTileKernelINS2_10policy_hubIijN4cuda3std3__410multipliesIiEEE10Policy1000EPiSC_iS9_iiNS7_10__identityEEEvT0_T1_T2_T3_T4_T6_E12temp_storage+36];
	selp.b32 	%r582, %r581, 1, %p87;
	mul.lo.s32 	%r686, %r580, %r582;
	bra.uni 	$L__BB96_72;
$L__BB96_22:
	mov.u32 	%r26, %tid.x;
	shl.b32 	%r377, %r26, 2;
	mul.wide.u32 	%rd86, %r377, 4;
	add.s64 	%rd76, %rd16, %rd86;
	// begin inline asm
	ld.global.nc.v2.u64 {%rd74, %rd75}, [%rd76];
	// end inline asm
	mov.b64 	{%r378, %r379}, %rd75;
	mov.b64 	{%r380, %r381}, %rd74;
	add.s64 	%rd79, %rd76, 4096;
	// begin inline asm
	ld.global.nc.v2.u64 {%rd77, %rd78}, [%rd79];
	// end inline asm
	mov.b64 	{%r382, %r383}, %rd78;
	mov.b64 	{%r384, %r385}, %rd77;
	add.s64 	%rd82, %rd76, 8192;
	// begin inline asm
	ld.global.nc.v2.u64 {%rd80, %rd81}, [%rd82];
	// end inline asm
	mov.b64 	{%r386, %r387}, %rd81;
	mov.b64 	{%r388, %r389}, %rd80;
	add.s64 	%rd85, %rd76, 12288;
	// begin inline asm
	ld.global.nc.v2.u64 {%rd83, %rd84}, [%rd85];
	// end inline asm
	mov.b64 	{%r390, %r391}, %rd84;
	mov.b64 	{%r392, %r393}, %rd83;
	mul.lo.s32 	%r394, %r381, %r380;
	mul.lo.s32 	%r395, %r379, %r378;
	mul.lo.s32 	%r396, %r385, %r384;
	mul.lo.s32 	%r397, %r383, %r382;
	mul.lo.s32 	%r398, %r389, %r388;
	mul.lo.s32 	%r399, %r387, %r386;
	mul.lo.s32 	%r400, %r393, %r392;
	mul.lo.s32 	%r401, %r391, %r390;
	mul.lo.s32 	%r402, %r395, %r394;
	mul.lo.s32 	%r403, %r397, %r396;
	mul.lo.s32 	%r404, %r399, %r398;
	mul.lo.s32 	%r405, %r401, %r400;
	mul.lo.s32 	%r406, %r403, %r402;
	mul.lo.s32 	%r407, %r405, %r404;
	mul.lo.s32 	%r659, %r407, %r406;
	setp.lt.u32 	%p50, %r120, 8192;
	mov.b32 	%r648, 4096;
	@%p50 bra 	$L__BB96_26;
	add.s32 	%r28, %r120, -4096;
	mov.b32 	%r648, 4096;
$L__BB96_24:
	mul.wide.s32 	%rd99, %r648, 4;
	add.s64 	%rd89, %rd76, %rd99;
	// begin inline asm
	ld.global.nc.v2.u64 {%rd87, %rd88}, [%rd89];
	// end inline asm
	mov.b64 	{%r409, %r410}, %rd88;
	mov.b64 	{%r411, %r412}, %rd87;
	add.s64 	%rd92, %rd89, 4096;
	// begin inline asm
	ld.global.nc.v2.u64 {%rd90, %rd91}, [%rd92];
	// end inline asm
	mov.b64 	{%r413, %r414}, %rd91;
	mov.b64 	{%r415, %r416}, %rd90;
	add.s64 	%rd95, %rd89, 8192;
	// begin inline asm
	ld.global.nc.v2.u64 {%rd93, %rd94}, [%rd95];
	// end inline asm
	mov.b64 	{%r417, %r418}, %rd94;
	mov.b64 	{%r419, %r420}, %rd93;
	add.s64 	%rd98, %rd89, 12288;
	// begin inline asm
	ld.global.nc.v2.u64 {%rd96, %rd97}, [%rd98];
	// end inline asm
	mov.b64 	{%r421, %r422}, %rd97;
	mov.b64 	{%r423, %r424}, %rd96;
	mul.lo.s32 	%r425, %r411, %r659;
	mul.lo.s32 	%r426, %r409, %r412;
	mul.lo.s32 	%r427, %r415, %r410;
	mul.lo.s32 	%r428, %r413, %r416;
	mul.lo.s32 	%r429, %r419, %r414;
	mul.lo.s32 	%r430, %r417, %r420;
	mul.lo.s32 	%r431, %r423, %r418;
	mul.lo.s32 	%r432, %r421, %r424;
	mul.lo.s32 	%r433, %r426, %r425;
	mul.lo.s32 	%r434, %r428, %r427;
	mul.lo.s32 	%r435, %r430, %r429;
	mul.lo.s32 	%r436, %r432, %r431;
	mul.lo.s32 	%r437, %r434, %r433;
	mul.lo.s32 	%r438, %r436, %r435;
	mul.lo.s32 	%r439, %r438, %r437;
	mul.lo.s32 	%r659, %r422, %r439;
	sub.s32 	%r440, %r120, %r648;
	setp.lt.s32 	%p51, %r440, 4096;
	@%p51 bra 	$L__BB96_34;
	add.s32 	%r648, %r648, 4096;
	setp.le.s32 	%p52, %r648, %r28;
	@%p52 bra 	$L__BB96_24;
$L__BB96_26:
	setp.le.s32 	%p53, %r120, %r648;
	@%p53 bra 	$L__BB96_34;
	sub.s32 	%r35, %r120, %r648;
	setp.ge.s32 	%p54, %r26, %r35;
	@%p54 bra 	$L__BB96_34;
	not.b32 	%r442, %r26;
	add.s32 	%r443, %r120, %r442;
	sub.s32 	%r36, %r443, %r648;
	and.b32  	%r444, %r36, 768;
	setp.eq.s32 	%p55, %r444, 768;
	mov.u32 	%r653, %r26;
	@%p55 bra 	$L__BB96_31;
	add.s32 	%r650, %r26, %r648;
	shr.u32 	%r445, %r36, 8;
	add.s32 	%r446, %r445, 1;
	and.b32  	%r447, %r446, 3;
	neg.s32 	%r649, %r447;
	mov.u32 	%r653, %r26;
$L__BB96_30:
	.pragma "nounroll";
	mul.wide.u32 	%rd101, %r650, 4;
	add.s64 	%rd100, %rd16, %rd101;
	// begin inline asm
	ld.global.nc.u32 %r448, [%rd100];
	// end inline asm
	mul.lo.s32 	%r659, %r448, %r659;
	add.s32 	%r653, %r653, 256;
	add.s32 	%r650, %r650, 256;
	add.s32 	%r649, %r649, 1;
	setp.ne.s32 	%p56, %r649, 0;
	@%p56 bra 	$L__BB96_30;
$L__BB96_31:
	setp.lt.u32 	%p57, %r36, 768;
	@%p57 bra 	$L__BB96_34;
	cvt.u64.u32 	%rd102, %r653;
	cvt.u64.u32 	%rd103, %r648;
	add.s64 	%rd104, %rd102, %rd103;
	shl.b64 	%rd105, %rd104, 2;
	add.s64 	%rd106, %rd105, %rd16;
	add.s64 	%rd122, %rd106, 2048;
	add.s32 	%r656, %r653, %r648;
$L__BB96_33:
	mul.wide.u32 	%rd111, %r656, 4;
	add.s64 	%rd107, %rd16, %rd111;
	// begin inline asm
	ld.global.nc.u32 %r449, [%rd107];
	// end inline asm
	mul.lo.s32 	%r453, %r449, %r659;
	add.s64 	%rd108, %rd122, -1024;
	// begin inline asm
	ld.global.nc.u32 %r450, [%rd108];
	// end inline asm
	mul.lo.s32 	%r454, %r450, %r453;
	// begin inline asm
	ld.global.nc.u32 %r451, [%rd122];
	// end inline asm
	mul.lo.s32 	%r455, %r451, %r454;
	add.s64 	%rd110, %rd122, 1024;
	// begin inline asm
	ld.global.nc.u32 %r452, [%rd110];
	// end inline asm
	mul.lo.s32 	%r659, %r452, %r455;
	add.s32 	%r653, %r653, 1024;
	add.s64 	%rd122, %rd122, 4096;
	add.s32 	%r656, %r656, 1024;
	setp.lt.s32 	%p58, %r653, %r35;
	@%p58 bra 	$L__BB96_33;
$L__BB96_34:
	// begin inline asm
	mov.u32 %r456, %laneid;
	// end inline asm
	mov.b32 	%r459, 1;
	mov.b32 	%r480, 31;
	mov.b32 	%r481, -1;
	// begin inline asm
	shfl.sync.down.b32 %r457, %r659, %r459, %r480, %r481;
	// end inline asm
	setp.gt.s32 	%p59, %r456, 30;
	selp.b32 	%r482, 1, %r457, %p59;
	mul.lo.s32 	%r463, %r482, %r659;
	mov.b32 	%r464, 2;
	// begin inline asm
	shfl.sync.down.b32 %r462, %r463, %r464, %r480, %r481;
	// end inline asm
	setp.gt.s32 	%p60, %r456, 29;
	selp.b32 	%r483, 1, %r462, %p60;
	mul.lo.s32 	%r468, %r463, %r483;
	mov.b32 	%r469, 4;
	// begin inline asm
	shfl.sync.down.b32 %r467, %r468, %r469, %r480, %r481;
	// end inline asm
	setp.gt.s32 	%p61, %r456, 27;
	selp.b32 	%r484, 1, %r467, %p61;
	mul.lo.s32 	%r473, %r468, %r484;
	mov.b32 	%r474, 8;
	// begin inline asm
	shfl.sync.down.b32 %r472, %r473, %r474, %r480, %r481;
	// end inline asm
	setp.gt.s32 	%p62, %r456, 23;
	selp.b32 	%r485, 1, %r472, %p62;
	mul.lo.s32 	%r478, %r473, %r485;
	mov.b32 	%r479, 16;
	// begin inline asm
	shfl.sync.down.b32 %r477, %r478, %r479, %r480, %r481;
	// end inline asm
	setp.gt.s32 	%p63, %r456, 15;
	selp.b32 	%r486, 1, %r477, %p63;
	mul.lo.s32 	%r686, %r478, %r486;
	setp.ne.s32 	%p64, %r456, 0;
	@%p64 bra 	$L__BB96_36;
	shr.u32 	%r487, %r26, 3;
	and.b32  	%r488, %r487, 124;
	mov.u32 	%r489, _ZZN3cub18CUB_300001_SM_10006detail6reduce28DeviceReduceSingleTileKernelINS2_10policy_hubIijN4cuda3std3__410multipliesIiEEE10Policy1000EPiSC_iS9_iiNS7_10__identityEEEvT0_T1_T2_T3_T4_T6_E12temp_storage;
	add.s32 	%r490, %r489, %r488;
	st.shared.u32 	[%r490+8], %r686;
$L__BB96_36:
	bar.sync 	0;
	setp.ne.s32 	%p65, %r26, 0;
	@%p65 bra 	$L__BB96_72;
	ld.shared.u32 	%r491, [_ZZN3cub18CUB_300001_SM_10006detail6reduce28DeviceReduceSingleTileKernelINS2_10policy_hubIijN4cuda3std3__410multipliesIiEEE10Policy1000EPiSC_iS9_iiNS7_10__identityEEEvT0_T1_T2_T3_T4_T6_E12temp_storage+12];
	mul.lo.s32 	%r492, %r491, %r686;
	ld.shared.u32 	%r493, [_ZZN3cub18CUB_300001_SM_10006detail6reduce28DeviceReduceSingleTileKernelINS2_10policy_hubIijN4cuda3std3__410multipliesIiEEE10Policy1000EPiSC_iS9_iiNS7_10__identityEEEvT0_T1_T2_T3_T4_T6_E12temp_storage+16];
	mul.lo.s32 	%r494, %r492, %r493;
	ld.shared.u32 	%r495, [_ZZN3cub18CUB_300001_SM_10006detail6reduce28DeviceReduceSingleTileKernelINS2_10policy_hubIijN4cuda3std3__410multipliesIiEEE10Policy1000EPiSC_iS9_iiNS7_10__identityEEEvT0_T1_T2_T3_T4_T6_E12temp_storage+20];
	mul.lo.s32 	%r496, %r494, %r495;
	ld.shared.u32 	%r497, [_ZZN3cub18CUB_300001_SM_10006detail6reduce28DeviceReduceSingleTileKernelINS2_10policy_hubIijN4cuda3std3__410multipliesIiEEE10Policy1000EPiSC_iS9_iiNS7_10__identityEEEvT0_T1_T2_T3_T4_T6_E12temp_storage+24];
	mul.lo.s32 	%r498, %r496, %r497;
	ld.shared.u32 	%r499, [_ZZN3cub18CUB_300001_SM_10006detail6reduce28DeviceReduceSingleTileKernelINS2_10policy_hubIijN4cuda3std3__410multipliesIiEEE10Policy1000EPiSC_iS9_iiNS7_10__identityEEEvT0_T1_T2_T3_T4_T6_E12temp_storage+28];
	mul.lo.s32 	%r500, %r498, %r499;
	ld.shared.u32 	%r501, [_ZZN3cub18CUB_300001_SM_10006detail6reduce28DeviceReduceSingleTileKernelINS2_10policy_hubIijN4cuda3std3__410multipliesIiEEE10Policy1000EPiSC_iS9_iiNS7_10__identityEEEvT0_T1_T2_T3_T4_T6_E12temp_storage+32];
	mul.lo.s32 	%r502, %r500, %r501;
	ld.shared.u32 	%r503, [_ZZN3cub18CUB_300001_SM_10006detail6reduce28DeviceReduceSingleTileKernelINS2_10policy_hubIijN4cuda3std3__410multipliesIiEEE10Policy1000EPiSC_iS9_iiNS7_10__identityEEEvT0_T1_T2_T3_T4_T6_E12temp_storage+36];
	mul.lo.s32 	%r686, %r502, %r503;
	bra.uni 	$L__BB96_72;
$L__BB96_38:
	setp.gt.s32 	%p3, %r120, 4095;
	@%p3 bra 	$L__BB96_56;
	mov.u32 	%r60, %tid.x;
	setp.ge.s32 	%p20, %r60, %r120;
	mov.b32 	%r670, 0;
	mov.u32 	%r665, %r60;
	@%p20 bra 	$L__BB96_41;
	mul.wide.u32 	%rd66, %r60, 4;
	add.s64 	%rd65, %rd16, %rd66;
	// begin inline asm
	ld.global.nc.u32 %r670, [%rd65];
	// end inline asm
	add.s32 	%r665, %r60, 256;
$L__BB96_41:
	setp.ge.s32 	%p21, %r665, %r120;
	@%p21 bra 	$L__BB96_47;
	not.b32 	%r252, %r665;
	add.s32 	%r65, %r120, %r252;
	and.b32  	%r253, %r65, 768;
	setp.eq.s32 	%p22, %r253, 768;
	@%p22 bra 	$L__BB96_45;
	mul.wide.u32 	%rd67, %r665, 4;
	add.s64 	%rd123, %rd16, %rd67;
	shr.u32 	%r254, %r65, 8;
	add.s32 	%r255, %r254, 1;
	and.b32  	%r256, %r255, 3;
	neg.s32 	%r662, %r256;
$L__BB96_44:
	.pragma "nounroll";
	// begin inline asm
	ld.global.nc.u32 %r257, [%rd123];
	// end inline asm
	mul.lo.s32 	%r670, %r257, %r670;
	add.s32 	%r665, %r665, 256;
	add.s64 	%rd123, %rd123, 1024;
	add.s32 	%r662, %r662, 1;
	setp.ne.s32 	%p23, %r662, 0;
	@%p23 bra 	$L__BB96_44;
$L__BB96_45:
	setp.lt.u32 	%p24, %r65, 768;
	@%p24 bra 	$L__BB96_47;
$L__BB96_46:
	mul.wide.s32 	%rd73, %r665, 4;
	add.s64 	%rd69, %rd16, %rd73;
	// begin inline asm
	ld.global.nc.u32 %r258, [%rd69];
	// end inline asm
	mul.lo.s32 	%r262, %r258, %r670;
	add.s64 	%rd70, %rd69, 1024;
	// begin inline asm
	ld.global.nc.u32 %r259, [%rd70];
	// end inline asm
	mul.lo.s32 	%r263, %r259, %r262;
	add.s64 	%rd71, %rd69, 2048;
	// begin inline asm
	ld.global.nc.u32 %r260, [%rd71];
	// end inline asm
	mul.lo.s32 	%r264, %r260, %r263;
	add.s64 	%rd72, %rd69, 3072;
	// begin inline asm
	ld.global.nc.u32 %r261, [%rd72];
	// end inline asm
	mul.lo.s32 	%r670, %r261, %r264;
	add.s32 	%r665, %r665, 1024;
	setp.lt.s32 	%p25, %r665, %r120;
	@%p25 bra 	$L__BB96_46;
$L__BB96_47:
	setp.lt.s32 	%p26, %r120, 256;
	@%p26 bra 	$L__BB96_52;
	// begin inline asm
	mov.u32 %r328, %laneid;
	// end inline asm
	mov.b32 	%r331, 1;
	mov.b32 	%r352, 31;
	mov.b32 	%r353, -1;
	// begin inline asm
	shfl.sync.down.b32 %r329, %r670, %r331, %r352, %r353;
	// end inline asm
	setp.gt.s32 	%p42, %r328, 30;
	selp.b32 	%r354, 1, %r329, %p42;
	mul.lo.s32 	%r335, %r354, %r670;
	mov.b32 	%r336, 2;
	// begin inline asm
	shfl.sync.down.b32 %r334, %r335, %r336, %r352, %r353;
	// end inline asm
	setp.gt.s32 	%p43, %r328, 29;
	selp.b32 	%r355, 1, %r334, %p43;
	mul.lo.s32 	%r340, %r335, %r355;
	mov.b32 	%r341, 4;
	// begin inline asm
	shfl.sync.down.b32 %r339, %r340, %r341, %r352, %r353;
	// end inline asm
	setp.gt.s32 	%p44, %r328, 27;
	selp.b32 	%r356, 1, %r339, %p44;
	mul.lo.s32 	%r345, %r340, %r356;
	mov.b32 	%r346, 8;
	// begin inline asm
	shfl.sync.down.b32 %r344, %r345, %r346, %r352, %r353;
	// end inline asm
	setp.gt.s32 	%p45, %r328, 23;
	selp.b32 	%r357, 1, %r344, %p45;
	mul.lo.s32 	%r350, %r345, %r357;
	mov.b32 	%r351, 16;
	// begin inline asm
	shfl.sync.down.b32 %r349, %r350, %r351, %r352, %r353;
	// end inline asm
	setp.gt.s32 	%p46, %r328, 15;
	selp.b32 	%r358, 1, %r349, %p46;
	mul.lo.s32 	%r686, %r350, %r358;
	setp.ne.s32 	%p47, %r328, 0;
	@%p47 bra 	$L__BB96_50;
	shr.u32 	%r359, %r60, 3;
	and.b32  	%r360, %r359, 124;
	mov.u32 	%r361, _ZZN3cub18CUB_300001_SM_10006detail6reduce28DeviceReduceSingleTileKernelINS2_10policy_hubIijN4cuda3std3__410multipliesIiEEE10Policy1000EPiSC_iS9_iiNS7_10__identityEEEvT0_T1_T2_T3_T4_T6_E12temp_storage;
	add.s32 	%r362, %r361, %r360;
	st.shared.u32 	[%r362+8], %r686;
$L__BB96_50:
	bar.sync 	0;
	setp.ne.s32 	%p48, %r60, 0;
	@%p48 bra 	$L__BB96_72;
	ld.shared.u32 	%r363, [_ZZN3cub18CUB_300001_SM_10006detail6reduce28DeviceReduceSingleTileKernelINS2_10policy_hubIijN4cuda3std3__410multipliesIiEEE10Policy1000EPiSC_iS9_iiNS7_10__identityEEEvT0_T1_T2_T3_T4_T6_E12temp_storage+12];
	mul.lo.s32 	%r364, %r363, %r686;
	ld.shared.u32 	%r365, [_ZZN3cub18CUB_300001_SM_10006detail6reduce28DeviceReduceSingleTileKernelINS2_10policy_hubIijN4cuda3std3__410multipliesIiEEE10Policy1000EPiSC_iS9_iiNS7_10__identityEEEvT0_T1_T2_T3_T4_T6_E12temp_storage+16];
	mul.lo.s32 	%r366, %r364, %r365;
	ld.shared.u32 	%r367, [_ZZN3cub18CUB_300001_SM_10006detail6reduce28DeviceReduceSingleTileKernelINS2_10policy_hubIijN4cuda3std3__410multipliesIiEEE10Policy1000EPiSC_iS9_iiNS7_10__identityEEEvT0_T1_T2_T3_T4_T6_E12temp_storage+20];
	mul.lo.s32 	%r368, %r366, %r367;
	ld.shared.u32 	%r369, [_ZZN3cub18CUB_300001_SM_10006detail6reduce28DeviceReduceSingleTileKernelINS2_10policy_hubIijN4cuda3std3__410multipliesIiEEE10Policy1000EPiSC_iS9_iiNS7_10__identityEEEvT0_T1_T2_T3_T4_T6_E12temp_storage+24];
	mul.lo.s32 	%r370, %r368, %r369;
	ld.shared.u32 	%r371, [_ZZN3cub18CUB_300001_SM_10006detail6reduce28DeviceReduceSingleTileKernelINS2_10policy_hubIijN4cuda3std3__410multipliesIiEEE10Policy1000EPiSC_iS9_iiNS7_10__identityEEEvT0_T1_T2_T3_T4_T6_E12temp_storage+28];
	mul.lo.s32 	%r372, %r370, %r371;
	ld.shared.u32 	%r373, [_ZZN3cub18CUB_300001_SM_10006detail6reduce28DeviceReduceSingleTileKernelINS2_10policy_hubIijN4cuda3std3__410multipliesIiEEE10Policy1000EPiSC_iS9_iiNS7_10__identityEEEvT0_T1_T2_T3_T4_T6_E12temp_storage+32];
	mul.lo.s32 	%r374, %r372, %r373;
	ld.shared.u32 	%r375, [_ZZN3cub18CUB_300001_SM_10006detail6reduce28DeviceReduceSingleTileKernelINS2_10policy_hubIijN4cuda3std3__410multipliesIiEEE10Policy1000EPiSC_iS9_iiNS7_10__identityEEEvT0_T1_T2_T3_T4_T6_E12temp_storage+36];
	mul.lo.s32 	%r686, %r374, %r375;
	bra.uni 	$L__BB96_72;
$L__BB96_52:
	// begin inline asm
	mov.u32 %r265, %laneid;
	// end inline asm
	and.b32  	%r291, %r60, 992;
	add.s32 	%r292, %r291, 32;
	setp.gt.s32 	%p27, %r292, %r120;
	not.b32 	%r293, %r291;
	add.s32 	%r294, %r120, %r293;
	selp.b32 	%r289, %r294, 31, %p27;
	mov.b32 	%r268, 1;
	mov.b32 	%r290, -1;
	// begin inline asm
	shfl.sync.down.b32 %r266, %r670, %r268, %r289, %r290;
	// end inline asm
	setp.lt.s32 	%p28, %r265, %r289;
	selp.b32 	%r295, %r266, 1, %p28;
	mul.lo.s32 	%r272, %r295, %r670;
	mov.b32 	%r273, 2;
	// begin inline asm
	shfl.sync.down.b32 %r271, %r272, %r273, %r289, %r290;
	// end inline asm
	add.s32 	%r296, %r265, 2;
	setp.gt.s32 	%p29, %r296, %r289;
	selp.b32 	%r297, 1, %r271, %p29;
	mul.lo.s32 	%r277, %r272, %r297;
	mov.b32 	%r278, 4;
	// begin inline asm
	shfl.sync.down.b32 %r276, %r277, %r278, %r289, %r290;
	// end inline asm
	add.s32 	%r298, %r265, 4;
	setp.gt.s32 	%p30, %r298, %r289;
	selp.b32 	%r299, 1, %r276, %p30;
	mul.lo.s32 	%r282, %r277, %r299;
	mov.b32 	%r283, 8;
	// begin inline asm
	shfl.sync.down.b32 %r281, %r282, %r283, %r289, %r290;
	// end inline asm
	add.s32 	%r300, %r265, 8;
	setp.gt.s32 	%p31, %r300, %r289;
	selp.b32 	%r301, 1, %r281, %p31;
	mul.lo.s32 	%r287, %r282, %r301;
	mov.b32 	%r288, 16;
	// begin inline asm
	shfl.sync.down.b32 %r286, %r287, %r288, %r289, %r290;
	// end inline asm
	add.s32 	%r302, %r265, 16;
	setp.gt.s32 	%p32, %r302, %r289;
	selp.b32 	%r303, 1, %r286, %p32;
	mul.lo.s32 	%r686, %r287, %r303;
	setp.ne.s32 	%p33, %r265, 0;
	@%p33 bra 	$L__BB96_54;
	shr.u32 	%r304, %r60, 3;
	and.b32  	%r305, %r304, 124;
	mov.u32 	%r306, _ZZN3cub18CUB_300001_SM_10006detail6reduce28DeviceReduceSingleTileKernelINS2_10policy_hubIijN4cuda3std3__410multipliesIiEEE10Policy1000EPiSC_iS9_iiNS7_10__identityEEEvT0_T1_T2_T3_T4_T6_E12temp_storage;
	add.s32 	%r307, %r306, %r305;
	st.shared.u32 	[%r307+8], %r686;
$L__BB96_54:
	bar.sync 	0;
	setp.ne.s32 	%p34, %r60, 0;
	@%p34 bra 	$L__BB96_72;
	setp.gt.s32 	%p35, %r120, 32;
	ld.shared.u32 	%r308, [_ZZN3cub18CUB_300001_SM_10006detail6reduce28DeviceReduceSingleTileKernelINS2_10policy_hubIijN4cuda3std3__410multipliesIiEEE10Policy1000EPiSC_iS9_iiNS7_10__identityEEEvT0_T1_T2_T3_T4_T6_E12temp_storage+12];
	selp.b32 	%r309, %r308, 1, %p35;
	mul.lo.s32 	%r310, %r309, %r686;
	setp.gt.s32 	%p36, %r120, 64;
	ld.shared.u32 	%r311, [_ZZN3cub18CUB_300001_SM_10006detail6reduce28DeviceReduceSingleTileKernelINS2_10policy_hubIijN4cuda3std3__410multipliesIiEEE10Policy1000EPiSC_iS9_iiNS7_10__identityEEEvT0_T1_T2_T3_T4_T6_E12temp_storage+16];
	selp.b32 	%r312, %r311, 1, %p36;
	mul.lo.s32 	%r313, %r310, %r312;
	setp.gt.s32 	%p37, %r120, 96;
	ld.shared.u32 	%r314, [_ZZN3cub18CUB_300001_SM_10006detail6reduce28DeviceReduceSingleTileKernelINS2_10policy_hubIijN4cuda3std3__410multipliesIiEEE10Policy1000EPiSC_iS9_iiNS7_10__identityEEEvT0_T1_T2_T3_T4_T6_E12temp_storage+20];
	selp.b32 	%r315, %r314, 1, %p37;
	mul.lo.s32 	%r316, %r313, %r315;
	setp.gt.s32 	%p38, %r120, 128;
	ld.shared.u32 	%r317, [_ZZN3cub18CUB_300001_SM_10006detail6reduce28DeviceReduceSingleTileKernelINS2_10policy_hubIijN4cuda3std3__410multipliesIiEEE10Policy1000EPiSC_iS9_iiNS7_10__identityEEEvT0_T1_T2_T3_T4_T6_E12temp_storage+24];
	selp.b32 	%r318, %r317, 1, %p38;
	mul.lo.s32 	%r319, %r316, %r318;
	setp.gt.s32 	%p39, %r120, 160;
	ld.shared.u32 	%r320, [_ZZN3cub18CUB_300001_SM_10006detail6reduce28DeviceReduceSingleTileKernelINS2_10policy_hubIijN4cuda3std3__410multipliesIiEEE10Policy1000EPiSC_iS9_iiNS7_10__identityEEEvT0_T1_T2_T3_T4_T6_E12temp_storage+28];
	selp.b32 	%r321, %r320, 1, %p39;
	mul.lo.s32 	%r322, %r319, %r321;
	setp.gt.s32 	%p40, %r120, 192;
	ld.shared.u32 	%r323, [_ZZN3cub18CUB_300001_SM_10006detail6reduce28DeviceReduceSingleTileKernelINS2_10policy_hubIijN4cuda3std3__410multipliesIiEEE10Policy1000EPiSC_iS9_iiNS7_10__identityEEEvT0_T1_T2_T3_T4_T6_E12temp_storage+32];
	selp.b32 	%r324, %r323, 1, %p40;
	mul.lo.s32 	%r325, %r322, %r324;
	setp.gt.s32 	%p41, %r120, 224;
	ld.shared.u32 	%r326, [_ZZN3cub18CUB_300001_SM_10006detail6reduce28DeviceReduceSingleTileKernelINS2_10policy_hubIijN4cuda3std3__410multipliesIiEEE10Policy1000EPiSC_iS9_iiNS7_10__identityEEEvT0_T1_T2_T3_T4_T6_E12temp_storage+36];
	selp.b32 	%r327, %r326, 1, %p41;
	mul.lo.s32 	%r686, %r325, %r327;
	bra.uni 	$L__BB96_72;
$L__BB96_56:
	mov.u32 	%r85, %tid.x;
	mul.wide.u32 	%rd35, %r85, 4;
	add.s64 	%rd19, %rd16, %rd35;
	// begin inline asm
	ld.global.nc.u32 %r122, [%rd19];
	// end inline asm
	add.s64 	%rd20, %rd19, 1024;
	// begin inline asm
	ld.global.nc.u32 %r123, [%rd20];
	// end inline asm
	add.s64 	%rd21, %rd19, 2048;
	// begin inline asm
	ld.global.nc.u32 %r124, [%rd21];
	// end inline asm
	add.s64 	%rd22, %rd19, 3072;
	// begin inline asm
	ld.global.nc.u32 %r125, [%rd22];
	// end inline asm
	add.s64 	%rd23, %rd19, 4096;
	// begin inline asm
	ld.global.nc.u32 %r126, [%rd23];
	// end inline asm
	add.s64 	%rd24, %rd19, 5120;
	// begin inline asm
	ld.global.nc.u32 %r127, [%rd24];
	// end inline asm
	add.s64 	%rd25, %rd19, 6144;
	// begin inline asm
	ld.global.nc.u32 %r128, [%rd25];
	// end inline asm
	add.s64 	%rd26, %rd19, 7168;
	// begin inline asm
	ld.global.nc.u32 %r129, [%rd26];
	// end inline asm
	add.s64 	%rd27, %rd19, 8192;
	// begin inline asm
	ld.global.nc.u32 %r130, [%rd27];
	// end inline asm
	add.s64 	%rd28, %rd19, 9216;
	// begin inline asm
	ld.global.nc.u32 %r131, [%rd28];
	// end inline asm
	add.s64 	%rd29, %rd19, 10240;
	// begin inline asm
	ld.global.nc.u32 %r132, [%rd29];
	// end inline asm
	add.s64 	%rd30, %rd19, 11264;
	// begin inline asm
	ld.global.nc.u32 %r133, [%rd30];
	// end inline asm
	add.s64 	%rd31, %rd19, 12288;
	// begin inline asm
	ld.global.nc.u32 %r134, [%rd31];
	// end inline asm
	add.s64 	%rd32, %rd19, 13312;
	// begin inline asm
	ld.global.nc.u32 %r135, [%rd32];
	// end inline asm
	add.s64 	%rd33, %rd19, 14336;
	// begin inline asm
	ld.global.nc.u32 %r136, [%rd33];
	// end inline asm
	add.s64 	%rd34, %rd19, 15360;
	// begin inline asm
	ld.global.nc.u32 %r137, [%rd34];
	// end inline asm
	mul.lo.s32 	%r139, %r123, %r122;
	mul.lo.s32 	%r140, %r125, %r124;
	mul.lo.s32 	%r141, %r127, %r126;
	mul.lo.s32 	%r142, %r129, %r128;
	mul.lo.s32 	%r143, %r131, %r130;
	mul.lo.s32 	%r144, %r133, %r132;
	mul.lo.s32 	%r145, %r135, %r134;
	mul.lo.s32 	%r146, %r137, %r136;
	mul.lo.s32 	%r147, %r140, %r139;
	mul.lo.s32 	%r148, %r142, %r141;
	mul.lo.s32 	%r149, %r144, %r143;
	mul.lo.s32 	%r150, %r146, %r145;
	mul.lo.s32 	%r151, %r148, %r147;
	mul.lo.s32 	%r152, %r150, %r149;
	mul.lo.s32 	%r685, %r152, %r151;
	setp.lt.u32 	%p4, %r120, 8192;
	mov.b32 	%r674, 4096;
	@%p4 bra 	$L__BB96_60;
	add.s32 	%r87, %r120, -4096;
	mov.b32 	%r674, 4096;
$L__BB96_58:
	mul.wide.s32 	%rd52, %r674, 4;
	add.s64 	%rd36, %rd19, %rd52;
	// begin inline asm
	ld.global.nc.u32 %r154, [%rd36];
	// end inline asm
	add.s64 	%rd37, %rd36, 1024;
	// begin inline asm
	ld.global.nc.u32 %r155, [%rd37];
	// end inline asm
	add.s64 	%rd38, %rd36, 2048;
	// begin inline asm
	ld.global.nc.u32 %r156, [%rd38];
	// end inline asm
	add.s64 	%rd39, %rd36, 3072;
	// begin inline asm
	ld.global.nc.u32 %r157, [%rd39];
	// end inline asm
	add.s64 	%rd40, %rd36, 4096;
	// begin inline asm
	ld.global.nc.u32 %r158, [%rd40];
	// end inline asm
	add.s64 	%rd41, %rd36, 5120;
	// begin inline asm
	ld.global.nc.u32 %r159, [%rd41];
	// end inline asm
	add.s64 	%rd42, %rd36, 6144;
	// begin inline asm
	ld.global.nc.u32 %r160, [%rd42];
	// end inline asm
	add.s64 	%rd43, %rd36, 7168;
	// begin inline asm
	ld.global.nc.u32 %r161, [%rd43];
	// end inline asm
	add.s64 	%rd44, %rd36, 8192;
	// begin inline asm
	ld.global.nc.u32 %r162, [%rd44];
	// end inline asm
	add.s64 	%rd45, %rd36, 9216;
	// begin inline asm
	ld.global.nc.u32 %r163, [%rd45];
	// end inline asm
	add.s64 	%rd46, %rd36, 10240;
	// begin inline asm
	ld.global.nc.u32 %r164, [%rd46];
	// end inline asm
	add.s64 	%rd47, %rd36, 11264;
	// begin inline asm
	ld.global.nc.u32 %r165, [%rd47];
	// end inline asm
	add.s64 	%rd48, %rd36, 12288;
	// begin inline asm
	ld.global.nc.u32 %r166, [%rd48];
	// end inline asm
	add.s64 	%rd49, %rd36, 13312;
	// begin inline asm
	ld.global.nc.u32 %r167, [%rd49];
	// end inline asm
	add.s64 	%rd50, %rd36, 14336;
	// begin inline asm
	ld.global.nc.u32 %r168, [%rd50];
	// end inline asm
	add.s64 	%rd51, %rd36, 15360;
	// begin inline asm
	ld.global.nc.u32 %r169, [%rd51];
	// end inline asm
	mul.lo.s32 	%r170, %r154, %r685;
	mul.lo.s32 	%r171, %r156, %r155;
	mul.lo.s32 	%r172, %r158, %r157;
	mul.lo.s32 	%r173, %r160, %r159;
	mul.lo.s32 	%r174, %r162, %r161;
	mul.lo.s32 	%r175, %r164, %r163;
	mul.lo.s32 	%r176, %r166, %r165;
	mul.lo.s32 	%r177, %r168, %r167;
	mul.lo.s32 	%r178, %r171, %r170;
	mul.lo.s32 	%r179, %r173, %r172;
	mul.lo.s32 	%r180, %r175, %r174;
	mul.lo.s32 	%r181, %r177, %r176;
	mul.lo.s32 	%r182, %r179, %r178;
	mul.lo.s32 	%r183, %r181, %r180;
	mul.lo.s32 	%r184, %r183, %r182;
	mul.lo.s32 	%r685, %r169, %r184;
	sub.s32 	%r185, %r120, %r674;
	setp.lt.s32 	%p5, %r185, 4096;
	@%p5 bra 	$L__BB96_68;
	add.s32 	%r674, %r674, 4096;
	setp.le.s32 	%p6, %r674, %r87;
	@%p6 bra 	$L__BB96_58;
$L__BB96_60:
	setp.le.s32 	%p7, %r120, %r674;
	@%p7 bra 	$L__BB96_68;
	sub.s32 	%r94, %r120, %r674;
	setp.ge.s32 	%p8, %r85, %r94;
	@%p8 bra 	$L__BB96_68;
	not.b32 	%r187, %r85;
	add.s32 	%r188, %r120, %r187;
	sub.s32 	%r95, %r188, %r674;
	and.b32  	%r189, %r95, 768;
	setp.eq.s32 	%p9, %r189, 768;
	mov.u32 	%r679, %r85;
	@%p9 bra 	$L__BB96_65;
	add.s32 	%r676, %r85, %r674;
	shr.u32 	%r190, %r95, 8;
	add.s32 	%r191, %r190, 1;
	and.b32  	%r192, %r191, 3;
	neg.s32 	%r675, %r192;
	mov.u32 	%r679, %r85;
$L__BB96_64:
	.pragma "nounroll";
	mul.wide.u32 	%rd54, %r676, 4;
	add.s64 	%rd53, %rd16, %rd54;
	// begin inline asm
	ld.global.nc.u32 %r193, [%rd53];
	// end inline asm
	mul.lo.s32 	%r685, %r193, %r685;
	add.s32 	%r679, %r679, 256;
	add.s32 	%r676, %r676, 256;
	add.s32 	%r675, %r675, 1;
	setp.ne.s32 	%p10, %r675, 0;
	@%p10 bra 	$L__BB96_64;
$L__BB96_65:
	setp.lt.u32 	%p11, %r95, 768;
	@%p11 bra 	$L__BB96_68;
	cvt.u64.u32 	%rd55, %r679;
	cvt.u64.u32 	%rd56, %r674;
	add.s64 	%rd57, %rd55, %rd56;
	shl.b64 	%rd58, %rd57, 2;
	add.s64 	%rd59, %rd58, %rd16;
	add.s64 	%rd124, %rd59, 2048;
	add.s32 	%r682, %r679, %r674;
$L__BB96_67:
	mul.wide.u32 	%rd64, %r682, 4;
	add.s64 	%rd60, %rd16, %rd64;
	// begin inline asm
	ld.global.nc.u32 %r194, [%rd60];
	// end inline asm
	mul.lo.s32 	%r198, %r194, %r685;
	add.s64 	%rd61, %rd124, -1024;
	// begin inline asm
	ld.global.nc.u32 %r195, [%rd61];
	// end inline asm
	mul.lo.s32 	%r199, %r195, %r198;
	// begin inline asm
	ld.global.nc.u32 %r196, [%rd124];
	// end inline asm
	mul.lo.s32 	%r200, %r196, %r199;
	add.s64 	%rd63, %rd124, 1024;
	// begin inline asm
	ld.global.nc.u32 %r197, [%rd63];
	// end inline asm
	mul.lo.s32 	%r685, %r197, %r200;
	add.s32 	%r679, %r679, 1024;
	add.s64 	%rd124, %rd124, 4096;
	add.s32 	%r682, %r682, 1024;
	setp.lt.s32 	%p12, %r679, %r94;
	@%p12 bra 	$L__BB96_67;
$L__BB96_68:
	// begin inline asm
	mov.u32 %r201, %laneid;
	// end inline asm
	mov.b32 	%r204, 1;
	mov.b32 	%r225, 31;
	mov.b32 	%r226, -1;
	// begin inline asm
	shfl.sync.down.b32 %r202, %r685, %r204, %r225, %r226;
	// end inline asm
	setp.gt.s32 	%p13, %r201, 30;
	selp.b32 	%r227, 1, %r202, %p13;
	mul.lo.s32 	%r208, %r227, %r685;
	mov.b32 	%r209, 2;
	// begin inline asm
	shfl.sync.down.b32 %r207, %r208, %r209, %r225, %r226;
	// end inline asm
	setp.gt.s32 	%p14, %r201, 29;
	selp.b32 	%r228, 1, %r207, %p14;
	mul.lo.s32 	%r213, %r208, %r228;
	mov.b32 	%r214, 4;
	// begin inline asm
	shfl.sync.down.b32 %r212, %r213, %r214, %r225, %r226;
	// end inline asm
	setp.gt.s32 	%p15, %r201, 27;
	selp.b32 	%r229, 1, %r212, %p15;
	mul.lo.s32 	%r218, %r213, %r229;
	mov.b32 	%r219, 8;
	// begin inline asm
	shfl.sync.down.b32 %r217, %r218, %r219, %r225, %r226;
	// end inline asm
	setp.gt.s32 	%p16, %r201, 23;
	selp.b32 	%r230, 1, %r217, %p16;
	mul.lo.s32 	%r223, %r218, %r230;
	mov.b32 	%r224, 16;
	// begin inline asm
	shfl.sync.down.b32 %r222, %r223, %r224, %r225, %r226;
	// end inline asm
	setp.gt.s32 	%p17, %r201, 15;
	selp.b32 	%r231, 1, %r222, %p17;
	mul.lo.s32 	%r686, %r223, %r231;
	setp.ne.s32 	%p18, %r201, 0;
	@%p18 bra 	$L__BB96_70;
	shr.u32 	%r232, %r85, 3;
	and.b32  	%r233, %r232, 124;
	mov.u32 	%r234, _ZZN3cub18CUB_300001_SM_10006detail6reduce28DeviceReduceSingleTileKernelINS2_10policy_hubIijN4cuda3std3__410multipliesIiEEE10Policy1000EPiSC_iS9_iiNS7_10__identityEEEvT0_T1_T2_T3_T4_T6_E12temp_storage;
	add.s32 	%r235, %r234, %r233;
	st.shared.u32 	[%r235+8], %r686;
$L__BB96_70:
	bar.sync 	0;
	setp.ne.s32 	%p19, %r85, 0;
	@%p19 bra 	$L__BB96_72;
	ld.shared.u32 	%r236, [_ZZN3cub18CUB_300001_SM_10006detail6reduce28DeviceReduceSingleTileKernelINS2_10policy_hubIijN4cuda3std3__410multipliesIiEEE10Policy1000EPiSC_iS9_iiNS7_10__identityEEEvT0_T1_T2_T3_T4_T6_E12temp_storage+12];
	mul.lo.s32 	%r237, %r236, %r686;
	ld.shared.u32 	%r238, [_ZZN3cub18CUB_300001_SM_10006detail6reduce28DeviceReduceSingleTileKernelINS2_10policy_hubIijN4cuda3std3__410multipliesIiEEE10Policy1000EPiSC_iS9_iiNS7_10__identityEEEvT0_T1_T2_T3_T4_T6_E12temp_storage+16];
	mul.lo.s32 	%r239, %r237, %r238;
	ld.shared.u32 	%r240, [_ZZN3cub18CUB_300001_SM_10006detail6reduce28DeviceReduceSingleTileKernelINS2_10policy_hubIijN4cuda3std3__410multipliesIiEEE10Policy1000EPiSC_iS9_iiNS7_10__identityEEEvT0_T1_T2_T3_T4_T6_E12temp_storage+20];
	mul.lo.s32 	%r241, %r239, %r240;
	ld.shared.u32 	%r242, [_ZZN3cub18CUB_300001_SM_10006detail6reduce28DeviceReduceSingleTileKernelINS2_10policy_hubIijN4cuda3std3__410multipliesIiEEE10Policy1000EPiSC_iS9_iiNS7_10__identityEEEvT0_T1_T2_T3_T4_T6_E12temp_storage+24];
	mul.lo.s32 	%r243, %r241, %r242;
	ld.shared.u32 	%r244, [_ZZN3cub18CUB_300001_SM_10006detail6reduce28DeviceReduceSingleTileKernelINS2_10policy_hubIijN4cuda3std3__410multipliesIiEEE10Policy1000EPiSC_iS9_iiNS7_10__identityEEEvT0_T1_T2_T3_T4_T6_E12temp_storage+28];
	mul.lo.s32 	%r245, %r243, %r244;
	ld.shared.u32 	%r246, [_ZZN3cub18CUB_300001_SM_10006detail6reduce28DeviceReduceSingleTileKernelINS2_10policy_hubIijN4cuda3std3__410multipliesIiEEE10Policy1000EPiSC_iS9_iiNS7_10__identityEEEvT0_T1_T2_T3_T4_T6_E12temp_storage+32];
	mul.lo.s32 	%r247, %r245, %r246;
	ld.shared.u32 	%r248, [_ZZN3cub18CUB_300001_SM_10006detail6reduce28DeviceReduceSingleTileKernelINS2_10policy_hubIijN4cuda3std3__410multipliesIiEEE10Policy1000EPiSC_iS9_iiNS7_10__identityEEEvT0_T1_T2_T3_T4_T6_E12temp_storage+36];
	mul.lo.s32 	%r686, %r247, %r248;
$L__BB96_72:
	mov.u32 	%r631, %tid.x;
	setp.ne.s32 	%p95, %r631, 0;
	@%p95 bra 	$L__BB96_74;
	mul.lo.s32 	%r632, %r686, %r121;
	st.global.u32 	[%rd1], %r632;
$L__BB96_74:
	ret;

}
	// .globl	_ZN3cub18CUB_300001_SM_10006detail6reduce28DeviceReduceSingleTileKernelINS2_10policy_hubIiyN4cuda3std3__410multipliesIiEEE10Policy1000EN6thrust24THRUST_300001_SM_1000_NS18transform_iteratorINSD_12zip_functionIS9_EENSD_12zip_iteratorINS7_5tupleIJNSD_6detail15normal_iteratorINSD_10device_ptrIiEEEESN_EEEEENSD_11use_defaultESQ_EEPiyS9_iiNS7_10__identityEEEvT0_T1_T2_T3_T4_T6_
.visible .entry _ZN3cub18CUB_300001_SM_10006detail6reduce28DeviceReduceSingleTileKernelINS2_10policy_hubIiyN4cuda3std3__410multipliesIiEEE10Policy1000EN6thrust24THRUST_300001_SM_1000_NS18transform_iteratorINSD_12zip_functionIS9_EENSD_12zip_iteratorINS7_5tupleIJNSD_6detail15normal_iteratorINSD_10device_ptrIiEEEESN_EEEEENSD_11use_defaultESQ_EEPiyS9_iiNS7_10__identityEEEvT0_T1_T2_T3_T4_T6_(
	.param .align 8 .b8 _ZN3cub18CUB_300001_SM_10006detail6reduce28DeviceReduceSingleTileKernelINS2_10policy_hubIiyN4cuda3std3__410multipliesIiEEE10Policy1000EN6thrust24THRUST_300001_SM_1000_NS18transform_iteratorINSD_12zip_functionIS9_EENSD_12zip_iteratorINS7_5tupleIJNSD_6detail15normal_iteratorINSD_10device_ptrIiEEEESN_EEEEENSD_11use_defaultESQ_EEPiyS9_iiNS7_10__identityEEEvT0_T1_T2_T3_T4_T6__param_0[24],
	.param .u64 .ptr .align 1 _ZN3cub18CUB_300001_SM_10006detail6reduce28DeviceReduceSingleTileKernelINS2_10policy_hubIiyN4cuda3std3__410multipliesIiEEE10Policy1000EN6thrust24THRUST_300001_SM_1000_NS18transform_iteratorINSD_12zip_functionIS9_EENSD_12zip_iteratorINS7_5tupleIJNSD_6detail15normal_iteratorINSD_10device_ptrIiEEEESN_EEEEENSD_11use_defaultESQ_EEPiyS9_iiNS7_10__identityEEEvT0_T1_T2_T3_T4_T6__param_1,
	.param .u64 _ZN3cub18CUB_300001_SM_10006detail6reduce28DeviceReduceSingleTileKernelINS2_10policy_hubIiyN4cuda3std3__410multipliesIiEEE10Policy1000EN6thrust24THRUST_300001_SM_1000_NS18transform_iteratorINSD_12zip_functionIS9_EENSD_12zip_iteratorINS7_5tupleIJNSD_6detail15normal_iteratorINSD_10device_ptrIiEEEESN_EEEEENSD_11use_defaultESQ_EEPiyS9_iiNS7_10__identityEEEvT0_T1_T2_T3_T4_T6__param_2,
	.param .align 1 .b8 _ZN3cub18CUB_300001_SM_10006detail6reduce28DeviceReduceSingleTileKernelINS2_10policy_hubIiyN4cuda3std3__410multipliesIiEEE10Policy1000EN6thrust24THRUST_300001_SM_1000_NS18transform_iteratorINSD_12zip_functionIS9_EENSD_12zip_iteratorINS7_5tupleIJNSD_6detail15normal_iteratorINSD_10device_ptrIiEEEESN_EEEEENSD_11use_defaultESQ_EEPiyS9_iiNS7_10__identityEEEvT0_T1_T2_T3_T4_T6__param_3[1],
	.param .u32 _ZN3cub18CUB_300001_SM_10006detail6reduce28DeviceReduceSingleTileKernelINS2_10policy_hubIiyN4cuda3std3__410multipliesIiEEE10Policy1000EN6thrust24THRUST_300001_SM_1000_NS18transform_iteratorINSD_12zip_functionIS9_EENSD_12zip_iteratorINS7_5tupleIJNSD_6detail15normal_iteratorINSD_10device_ptrIiEEEESN_EEEEENSD_11use_defaultESQ_EEPiyS9_iiNS7_10__identityEEEvT0_T1_T2_T3_T4_T6__param_4,
	.param .align 1 .b8 _ZN3cub18CUB_300001_SM_10006detail6reduce28DeviceReduceSingleTileKernelINS2_10policy_hubIiyN4cuda3std3__410multipliesIiEEE10Policy1000EN6thrust24THRUST_300001_SM_1000_NS18transform_iteratorINSD_12zip_functionIS9_EENSD_12zip_iteratorINS7_5tupleIJNSD_6detail15normal_iteratorINSD_10device_ptrIiEEEESN_EEEEENSD_11use_defaultESQ_EEPiyS9_iiNS7_10__identityEEEvT0_T1_T2_T3_T4_T6__param_5[1]
)
.maxntid 256
.minnctapersm 1
{
	.reg .pred 	%p<59>;
	.reg .b16 	%rs<9>;
	.reg .b32 	%r<663>;
	.reg .b64 	%rd<78>;
	// demoted variable
	.shared .align 4 .b8 _ZZN3cub18CUB_300001_SM_10006detail6reduce28DeviceReduceSingleTileKernelINS2_10policy_hubIiyN4cuda3std3__410multipliesIiEEE10Policy1000EN6thrust24THRUST_300001_SM_1000_NS18transform_iteratorINSD_12zip_functionIS9_EENSD_12zip_iteratorINS7_5tupleIJNSD_6detail15normal_iteratorINSD_10device_ptrIiEEEESN_EEEEENSD_11use_defaultESQ_EEPiyS9_iiNS7_10__identityEEEvT0_T1_T2_T3_T4_T6_E12temp_storage[44];
	ld.param.u64 	%rd30, [_ZN3cub18CUB_300001_SM_10006detail6reduce28DeviceReduceSingleTileKernelINS2_10policy_hubIiyN4cuda3std3__410multipliesIiEEE10Policy1000EN6thrust24THRUST_300001_SM_1000_NS18transform_iteratorINSD_12zip_functionIS9_EENSD_12zip_iteratorINS7_5tupleIJNSD_6detail15normal_iteratorINSD_10device_ptrIiEEEESN_EEEEENSD_11use_defaultESQ_EEPiyS9_iiNS7_10__identityEEEvT0_T1_T2_T3_T4_T6__param_0+8];
	ld.param.u64 	%rd29, [_ZN3cub18CUB_300001_SM_10006detail6reduce28DeviceReduceSingleTileKernelINS2_10policy_hubIiyN4cuda3std3__410multipliesIiEEE10Policy1000EN6thrust24THRUST_300001_SM_1000_NS18transform_iteratorINSD_12zip_functionIS9_EENSD_12zip_iteratorINS7_5tupleIJNSD_6detail15normal_iteratorINSD_10device_ptrIiEEEESN_EEEEENSD_11use_defaultESQ_EEPiyS9_iiNS7_10__identityEEEvT0_T1_T2_T3_T4_T6__param_0];
	ld.param.u64 	%rd32, [_ZN3cub18CUB_300001_SM_10006detail6reduce28DeviceReduceSingleTileKernelINS2_10policy_hubIiyN4cuda3std3__410multipliesIiEEE10Policy1000EN6thrust24THRUST_300001_SM_1000_NS18transform_iteratorINSD_12zip_functionIS9_EENSD_12zip_iteratorINS7_5tupleIJNSD_6detail15normal_iteratorINSD_10device_ptrIiEEEESN_EEEEENSD_11use_defaultESQ_EEPiyS9_iiNS7_10__identityEEEvT0_T1_T2_T3_T4_T6__param_1];
	ld.param.u64 	%rd31, [_ZN3cub18CUB_300001_SM_10006detail6reduce28DeviceReduceSingleTileKernelINS2_10policy_hubIiyN4cuda3std3__410multipliesIiEEE10Policy1000EN6thrust24THRUST_300001_SM_1000_NS18transform_iteratorINSD_12zip_functionIS9_EENSD_12zip_iteratorINS7_5tupleIJNSD_6detail15normal_iteratorINSD_10device_ptrIiEEEESN_EEEEENSD_11use_defaultESQ_EEPiyS9_iiNS7_10__identityEEEvT0_T1_T2_T3_T4_T6__param_2];
	ld.param.u32 	%r81, [_ZN3cub18CUB_300001_SM_10006detail6reduce28DeviceReduceSingleTileKernelINS2_10policy_hubIiyN4cuda3std3__410multipliesIiEEE10Policy1000EN6thrust24THRUST_300001_SM_1000_NS18transform_iteratorINSD_12zip_functionIS9_EENSD_12zip_iteratorINS7_5tupleIJNSD_6detail15normal_iteratorINSD_10device_ptrIiEEEESN_EEEEENSD_11use_defaultESQ_EEPiyS9_iiNS7_10__identityEEEvT0_T1_T2_T3_T4_T6__param_4];
	cvta.to.global.u64 	%rd1, %rd32;
	setp.ne.s64 	%p1, %rd31, 0;
	@%p1 bra 	$L__BB97_3;
	mov.u32 	%r626, %tid.x;
	setp.ne.s32 	%p58, %r626, 0;
	@%p58 bra 	$L__BB97_51;
	st.global.u32 	[%rd1], %r81;
	bra.uni 	$L__BB97_51;
$L__BB97_3:
	cvta.to.global.u64 	%rd2, %rd29;
	cvta.to.global.u64 	%rd3, %rd30;
	setp.gt.u64 	%p2, %rd31, 4095;
	@%p2 bra 	$L__BB97_28;
	cvt.u32.u64 	%r1, %rd31;
	mov.u32 	%r2, %tid.x;
	setp.ge.u32 	%p24, %r2, %r1;
	mov.b32 	%r644, 0;
	mov.u32 	%r633, %r2;
	@%p24 bra 	$L__BB97_6;
	mul.wide.u32 	%rd56, %r2, 4;
	add.s64 	%rd57, %rd2, %rd56;
	add.s64 	%rd58, %rd3, %rd56;
	ld.global.u32 	%r392, [%rd57];
	ld.global.u32 	%r393, [%rd58];
	mul.lo.s32 	%r644, %r393, %r392;
	add.s32 	%r633, %r2, 256;
$L__BB97_6:
	setp.ge.u32 	%p25, %r633, %r1;
	@%p25 bra 	$L__BB97_19;
	not.b32 	%r395, %r633;
	add.s32 	%r396, %r395, %r1;
	shr.u32 	%r397, %r396, 8;
	add.s32 	%r7, %r397, 1;
	and.b32  	%r8, %r7, 15;
	setp.lt.u32 	%p26, %r396, 3840;
	@%p26 bra 	$L__BB97_10;
	and.b32  	%r398, %r7, 33554416;
	neg.s32 	%r629, %r398;
	mul.wide.u32 	%rd59, %r633, 4;
	or.b64  	%rd60, %rd59, 8192;
	add.s64 	%rd71, %rd2, %rd60;
	add.s64 	%rd70, %rd3, %rd60;
$L__BB97_9:
	.pragma "nounroll";
	ld.global.u32 	%r399, [%rd71+-8192];
	ld.global.u32 	%r400, [%rd70+-8192];
	mul.lo.s32 	%r401, %r399, %r644;
	mul.lo.s32 	%r402, %r401, %r400;
	ld.global.u32 	%r403, [%rd71+-7168];
	ld.global.u32 	%r404, [%rd70+-7168];
	mul.lo.s32 	%r405, %r403, %r402;
	mul.lo.s32 	%r406, %r405, %r404;
	ld.global.u32 	%r407, [%rd71+-6144];
	ld.global.u32 	%r408, [%rd70+-6144];
	mul.lo.s32 	%r409, %r407, %r406;
	mul.lo.s32 	%r410, %r409, %r408;
	ld.global.u32 	%r411, [%rd71+-5120];
	ld.global.u32 	%r412, [%rd70+-5120];
	mul.lo.s32 	%r413, %r411, %r410;
	mul.lo.s32 	%r414, %r413, %r412;
	ld.global.u32 	%r415, [%rd71+-4096];
	ld.global.u32 	%r416, [%rd70+-4096];
	mul.lo.s32 	%r417, %r415, %r414;
	mul.lo.s32 	%r418, %r417, %r416;
	ld.global.u32 	%r419, [%rd71+-3072];
	ld.global.u32 	%r420, [%rd70+-3072];
	mul.lo.s32 	%r421, %r419, %r418;
	mul.lo.s32 	%r422, %r421, %r420;
	ld.global.u32 	%r423, [%rd71+-2048];
	ld.global.u32 	%r424, [%rd70+-2048];
	mul.lo.s32 	%r425, %r423, %r422;
	mul.lo.s32 	%r426, %r425, %r424;
	ld.global.u32 	%r427, [%rd71+-1024];
	ld.global.u32 	%r428, [%rd70+-1024];
	mul.lo.s32 	%r429, %r427, %r426;
	mul.lo.s32 	%r430, %r429, %r428;
	ld.global.u32 	%r431, [%rd71];
	ld.global.u32 	%r432, [%rd70];
	mul.lo.s32 	%r433, %r431, %r430;
	mul.lo.s32 	%r434, %r433, %r432;
	ld.global.u32 	%r435, [%rd71+1024];
	ld.global.u32 	%r436, [%rd70+1024];
	mul.lo.s32 	%r437, %r435, %r434;
	mul.lo.s32 	%r438, %r437, %r436;
	ld.global.u32 	%r439, [%rd71+2048];
	ld.global.u32 	%r440, [%rd70+2048];
	mul.lo.s32 	%r441, %r439, %r438;
	mul.lo.s32 	%r442, %r441, %r440;
	ld.global.u32 	%r443, [%rd71+3072];
	ld.global.u32 	%r444, [%rd70+3072];
	mul.lo.s32 	%r445, %r443, %r442;
	mul.lo.s32 	%r446, %r445, %r444;
	ld.global.u32 	%r447, [%rd71+4096];
	ld.global.u32 	%r448, [%rd70+4096];
	mul.lo.s32 	%r449, %r447, %r446;
	mul.lo.s32 	%r450, %r449, %r448;
	ld.global.u32 	%r451, [%rd71+5120];
	ld.global.u32 	%r452, [%rd70+5120];
	mul.lo.s32 	%r453, %r451, %r450;
	mul.lo.s32 	%r454, %r453, %r452;
	ld.global.u32 	%r455, [%rd71+6144];
	ld.global.u32 	%r456, [%rd70+6144];
	mul.lo.s32 	%r457, %r455, %r454;
	mul.lo.s32 	%r458, %r457, %r456;
	ld.global.u32 	%r459, [%rd71+7168];
	ld.global.u32 	%r460, [%rd70+7168];
	mul.lo.s32 	%r461, %r459, %r458;
	mul.lo.s32 	%r644, %r461, %r460;
	add.s32 	%r633, %r633, 4096;
	add.s32 	%r629, %r629, 16;
	add.s64 	%rd71, %rd71, 16384;
	add.s64 	%rd70, %rd70, 16384;
	setp.ne.s32 	%p27, %r629, 0;
	@%p27 bra 	$L__BB97_9;
$L__BB97_10:
	setp.eq.s32 	%p28, %r8, 0;
	@%p28 bra 	$L__BB97_19;
	and.b32  	%r19, %r7, 7;
	setp.lt.u32 	%p29, %r8, 8;
	@%p29 bra 	$L__BB97_13;
	mul.wide.s32 	%rd61, %r633, 4;
	add.s64 	%rd62, %rd2, %rd61;
	add.s64 	%rd63, %rd3, %rd61;
	ld.global.u32 	%r463, [%rd62];
	ld.global.u32 	%r464, [%rd63];
	mul.lo.s32 	%r465, %r463, %r644;
	mul.lo.s32 	%r466, %r465, %r464;
	ld.global.u32 	%r467, [%rd62+1024];
	ld.global.u32 	%r468, [%rd63+1024];
	mul.lo.s32 	%r469, %r467, %r466;
	mul.lo.s32 	%r470, %r469, %r468;
	ld.global.u32 	%r471, [%rd62+2048];
	ld.global.u32 	%r472, [%rd63+2048];
	mul.lo.s32 	%r473, %r471, %r470;
	mul.lo.s32 	%r474, %r473, %r472;
	ld.global.u32 	%r475, [%rd62+3072];
	ld.global.u32 	%r476, [%rd63+3072];
	mul.lo.s32 	%r477, %r475, %r474;
	mul.lo.s32 	%r478, %r477, %r476;
	ld.global.u32 	%r479, [%rd62+4096];
	ld.global.u32 	%r480, [%rd63+4096];
	mul.lo.s32 	%r481, %r479, %r478;
	mul.lo.s32 	%r482, %r481, %r480;
	ld.global.u32 	%r483, [%rd62+5120];
	ld.global.u32 	%r484, [%rd63+5120];
	mul.lo.s32 	%r485, %r483, %r482;
	mul.lo.s32 	%r486, %r485, %r484;
	ld.global.u32 	%r487, [%rd62+6144];
	ld.global.u32 	%r488, [%rd63+6144];
	mul.lo.s32 	%r489, %r487, %r486;
	mul.lo.s32 	%r490, %r489, %r488;
	ld.global.u32 	%r491, [%rd62+7168];
	ld.global.u32 	%r492, [%rd63+7168];
	mul.lo.s32 	%r493, %r491, %r490;
	mul.lo.s32 	%r644, %r493, %r492;
	add.s32 	%r633, %r633, 2048;
$L__BB97_13:
	setp.eq.s32 	%p30, %r19, 0;
	@%p30 bra 	$L__BB97_19;
	and.b32  	%r25, %r7, 3;
	setp.lt.u32 	%p31, %r19, 4;
	@%p31 bra 	$L__BB97_16;
	mul.wide.s32 	%rd64, %r633, 4;
	add.s64 	%rd65, %rd2, %rd64;
	add.s64 	%rd66, %rd3, %rd64;
	ld.global.u32 	%r495, [%rd65];
	ld.global.u32 	%r496, [%rd66];
	mul.lo.s32 	%r497, %r495, %r644;
	mul.lo.s32 	%r498, %r497, %r496;
	ld.global.u32 	%r499, [%rd65+1024];
	ld.global.u32 	%r500, [%rd66+1024];
	mul.lo.s32 	%r501, %r499, %r498;
	mul.lo.s32 	%r502, %r501, %r500;
	ld.global.u32 	%r503, [%rd65+2048];
	ld.global.u32 	%r504, [%rd66+2048];
	mul.lo.s32 	%r505, %r503, %r502;
	mul.lo.s32 	%r506, %r505, %r504;
	ld.global.u32 	%r507, [%rd65+3072];
	ld.global.u32 	%r508, [%rd66+3072];
	mul.lo.s32 	%r509, %r507, %r506;
	mul.lo.s32 	%r644, %r509, %r508;
	add.s32 	%r633, %r633, 1024;
$L__BB97_16:
	setp.eq.s32 	%p32, %r25, 0;
	@%p32 bra 	$L__BB97_19;
	neg.s32 	%r641, %r25;
$L__BB97_18:
	.pragma "nounroll";
	mul.wide.s32 	%rd67, %r633, 4;
	add.s64 	%rd68, %rd3, %rd67;
	add.s64 	%rd69, %rd2, %rd67;
	ld.global.u32 	%r510, [%rd69];
	ld.global.u32 	%r511, [%rd68];
	mul.lo.s32 	%r512, %r510, %r644;
	mul.lo.s32 	%r644, %r512, %r511;
	add.s32 	%r633, %r633, 256;
	add.s32 	%r641, %r641, 1;
	setp.ne.s32 	%p33, %r641, 0;
	@%p33 bra 	$L__BB97_18;
$L__BB97_19:
	setp.lt.u64 	%p34, %rd31, 256;
	@%p34 bra 	$L__BB97_24;
	// begin inline asm
	mov.u32 %r576, %laneid;
	// end inline asm
	mov.b32 	%r579, 1;
	mov.b32 	%r600, 31;
	mov.b32 	%r601, -1;
	// begin inline asm
	shfl.sync.down.b32 %r577, %r644, %r579, %r600, %r601;
	// end inline asm
	setp.gt.s32 	%p50, %r576, 30;
	selp.b32 	%r602, 1, %r577, %p50;
	mul.lo.s32 	%r583, %r602, %r644;
	mov.b32 	%r584, 2;
	// begin inline asm
	shfl.sync.down.b32 %r582, %r583, %r584, %r600, %r601;
	// end inline asm
	setp.gt.s32 	%p51, %r576, 29;
	selp.b32 	%r603, 1, %r582, %p51;
	mul.lo.s32 	%r588, %r583, %r603;
	mov.b32 	%r589, 4;
	// begin inline asm
	shfl.sync.down.b32 %r587, %r588, %r589, %r600, %r601;
	// end inline asm
	setp.gt.s32 	%p52, %r576, 27;
	selp.b32 	%r604, 1, %r587, %p52;
	mul.lo.s32 	%r593, %r588, %r604;
	mov.b32 	%r594, 8;
	// begin inline asm
	shfl.sync.down.b32 %r592, %r593, %r594, %r600, %r601;
	// end inline asm
	setp.gt.s32 	%p53, %r576, 23;
	selp.b32 	%r605, 1, %r592, %p53;
	mul.lo.s32 	%r598, %r593, %r605;
	mov.b32 	%r599, 16;
	// begin inline asm
	shfl.sync.down.b32 %r597, %r598, %r599, %r600, %r601;
	// end inline asm
	setp.gt.s32 	%p54, %r576, 15;
	selp.b32 	%r606, 1, %r597, %p54;
	mul.lo.s32 	%r662, %r598, %r606;
	setp.ne.s32 	%p55, %r576, 0;
	@%p55 bra 	$L__BB97_22;
	shr.u32 	%r607, %r2, 3;
	and.b32  	%r608, %r607, 124;
	mov.u32 	%r609, _ZZN3cub18CUB_300001_SM_10006detail6reduce28DeviceReduceSingleTileKernelINS2_10policy_hubIiyN4cuda3std3__410multipliesIiEEE10Policy1000EN6thrust24THRUST_300001_SM_1000_NS18transform_iteratorINSD_12zip_functionIS9_EENSD_12zip_iteratorINS7_5tupleIJNSD_6detail15normal_iteratorINSD_10device_ptrIiEEEESN_EEEEENSD_11use_defaultESQ_EEPiyS9_iiNS7_10__identityEEEvT0_T1_T2_T3_T4_T6_E12temp_storage;
	add.s32 	%r610, %r609, %r608;
	st.shared.u32 	[%r610+8], %r662;
$L__BB97_22:
	bar.sync 	0;
	setp.ne.s32 	%p56, %r2, 0;
	@%p56 bra 	$L__BB97_49;
	ld.shared.u32 	%r611, [_ZZN3cub18CUB_300001_SM_10006detail6reduce28DeviceReduceSingleTileKernelINS2_10policy_hubIiyN4cuda3std3__410multipliesIiEEE10Policy1000EN6thrust24THRUST_300001_SM_1000_NS18transform_iteratorINSD_12zip_functionIS9_EENSD_12zip_iteratorINS7_5tupleIJNSD_6detail15normal_iteratorINSD_10device_ptrIiEEEESN_EEEEENSD_11use_defaultESQ_EEPiyS9_iiNS7_10__identityEEEvT0_T1_T2_T3_T4_T6_E12temp_storage+12];
	mul.lo.s32 	%r612, %r611, %r662;
	ld.shared.u32 	%r613, [_ZZN3cub18CUB_300001_SM_10006detail6reduce28DeviceReduceSingleTileKernelINS2_10policy_hubIiyN4cuda3std3__410multipliesIiEEE10Policy1000EN6thrust24THRUST_300001_SM_1000_NS18transform_iteratorINSD_12zip_functionIS9_EENSD_12zip_iteratorINS7_5tupleIJNSD_6detail15normal_iteratorINSD_10device_ptrIiEEEESN_EEEEENSD_11use_defaultESQ_EEPiyS9_iiNS7_10__identityEEEvT0_T1_T2_T3_T4_T6_E12temp_storage+16];
	mul.lo.s32 	%r614, %r612, %r613;
	ld.shared.u32 	%r615, [_ZZN3cub18CUB_300001_SM_10006detail6reduce28DeviceReduceSingleTileKernelINS2_10policy_hubIiyN4cuda3std3__410multipliesIiEEE10Policy1000EN6thrust24THRUST_300001_SM_1000_NS18transform_iteratorINSD_12zip_functionIS9_EENSD_12zip_iteratorINS7_5tupleIJNSD_6detail15normal_iteratorINSD_10device_ptrIiEEEESN_EEEEENSD_11use_defaultESQ_EEPiyS9_iiNS7_10__identityEEEvT0_T1_T2_T3_T4_T6_E12temp_storage+20];
	mul.lo.s32 	%r616, %r614, %r615;
	ld.shared.u32 	%r617, [_ZZN3cub18CUB_300001_SM_10006detail6reduce28DeviceReduceSingleTileKernelINS2_10policy_hubIiyN4cuda3std3__410multipliesIiEEE10Policy1000EN6thrust24THRUST_300001_SM_1000_NS18transform_iteratorINSD_12zip_functionIS9_EENSD_12zip_iteratorINS7_5tupleIJNSD_6detail15normal_iteratorINSD_10device_ptrIiEEEESN_EEEEENSD_11use_defaultESQ_EEPiyS9_iiNS7_10__identityEEEvT0_T1_T2_T3_T4_T6_E12temp_storage+24];
	mul.lo.s32 	%r618, %r616, %r617;
	ld.shared.u32 	%r619, [_ZZN3cub18CUB_300001_SM_10006detail6reduce28DeviceReduceSingleTileKernelINS2_10policy_hubIiyN4cuda3std3__410multipliesIiEEE10Policy1000EN6thrust24THRUST_300001_SM_1000_NS18transform_iteratorINSD_12zip_functionIS9_EENSD_12zip_iteratorINS7_5tupleIJNSD_6detail15normal_iteratorINSD_10device_ptrIiEEEESN_EEEEENSD_11use_defaultESQ_EEPiyS9_iiNS7_10__identityEEEvT0_T1_T2_T3_T4_T6_E12temp_storage+28];
	mul.lo.s32 	%r620, %r618, %r619;
	ld.shared.u32 	%r621, [_ZZN3cub18CUB_300001_SM_10006detail6reduce28DeviceReduceSingleTileKernelINS2_10policy_hubIiyN4cuda3std3__410multipliesIiEEE10Policy1000EN6thrust24THRUST_300001_SM_1000_NS18transform_iteratorINSD_12zip_functionIS9_EENSD_12zip_iteratorINS7_5tupleIJNSD_6detail15normal_iteratorINSD_10device_ptrIiEEEESN_EEEEENSD_11use_defaultESQ_EEPiyS9_iiNS7_10__identityEEEvT0_T1_T2_T3_T4_T6_E12temp_storage+32];
	mul.lo.s32 	%r622, %r620, %r621;
	ld.shared.u32 	%r623, [_ZZN3cub18CUB_300001_SM_10006detail6reduce28DeviceReduceSingleTileKernelINS2_10policy_hubIiyN4cuda3std3__410multipliesIiEEE10Policy1000EN6thrust24THRUST_300001_SM_1000_NS18transform_iteratorINSD_12zip_functionIS9_EENSD_12zip_iteratorINS7_5tupleIJNSD_6detail15normal_iteratorINSD_10device_ptrIiEEEESN_EEEEENSD_11use_defaultESQ_EEPiyS9_iiNS7_10__identityEEEvT0_T1_T2_T3_T4_T6_E12temp_storage+36];
	mul.lo.s32 	%r662, %r622, %r623;
	bra.uni 	$L__BB97_49;
$L__BB97_24:
	// begin inline asm
	mov.u32 %r513, %laneid;
	// end inline asm
	and.b32  	%r539, %r2, 992;
	add.s32 	%r540, %r539, 32;
	setp.gt.u32 	%p35, %r540, %r1;
	not.b32 	%r541, %r539;
	add.s32 	%r542, %r1, %r541;
	selp.b32 	%r537, %r542, 31, %p35;
	mov.b32 	%r516, 1;
	mov.b32 	%r538, -1;
	// begin inline asm
	shfl.sync.down.b32 %r514, %r644, %r516, %r537, %r538;
	// end inline asm
	setp.lt.s32 	%p36, %r513, %r537;
	selp.b32 	%r543, %r514, 1, %p36;
	mul.lo.s32 	%r520, %r543, %r644;
	mov.b32 	%r521, 2;
	// begin inline asm
	shfl.sync.down.b32 %r519, %r520, %r521, %r537, %r538;
	// end inline asm
	add.s32 	%r544, %r513, 2;
	setp.gt.s32 	%p37, %r544, %r537;
	selp.b32 	%r545, 1, %r519, %p37;
	mul.lo.s32 	%r525, %r520, %r545;
	mov.b32 	%r526, 4;
	// begin inline asm
	shfl.sync.down.b32 %r524, %r525, %r526, %r537, %r538;
	// end inline asm
	add.s32 	%r546, %r513, 4;
	setp.gt.s32 	%p38, %r546, %r537;
	selp.b32 	%r547, 1, %r524, %p38;
	mul.lo.s32 	%r530, %r525, %r547;
	mov.b32 	%r531, 8;
	// begin inline asm
	shfl.sync.down.b32 %r529, %r530, %r531, %r537, %r538;
	// end inline asm
	add.s32 	%r548, %r513, 8;
	setp.gt.s32 	%p39, %r548, %r537;
	selp.b32 	%r549, 1, %r529, %p39;
	mul.lo.s32 	%r535, %r530, %r549;
	mov.b32 	%r536, 16;
	// begin inline asm
	shfl.sync.down.b32 %r534, %r535, %r536, %r537, %r538;
	// end inline asm
	add.s32 	%r550, %r513, 16;
	setp.gt.s32 	%p40, %r550, %r537;
	selp.b32 	%r551, 1, %r534, %p40;
	mul.lo.s32 	%r662, %r535, %r551;
	setp.ne.s32 	%p41, %r513, 0;
	@%p41 bra 	$L__BB97_26;
	shr.u32 	%r552, %r2, 3;
	and.b32  	%r553, %r552, 124;
	mov.u32 	%r554, _ZZN3cub18CUB_300001_SM_10006detail6reduce28DeviceReduceSingleTileKernelINS2_10policy_hubIiyN4cuda3std3__410multipliesIiEEE10Policy1000EN6thrust24THRUST_300001_SM_1000_NS18transform_iteratorINSD_12zip_functionIS9_EENSD_12zip_iteratorINS7_5tupleIJNSD_6detail15normal_iteratorINSD_10device_ptrIiEEEESN_EEEEENSD_11use_defaultESQ_EEPiyS9_iiNS7_10__identityEEEvT0_T1_T2_T3_T4_T6_E12temp_storage;
	add.s32 	%r555, %r554, %r553;
	st.shared.u32 	[%r555+8], %r662;
$L__BB97_26:
	bar.sync 	0;
	setp.ne.s32 	%p42, %r2, 0;
	@%p42 bra 	$L__BB97_49;
	setp.gt.u64 	%p43, %rd31, 32;
	ld.shared.u32 	%r556, [_ZZN3cub18CUB_300001_SM_10006detail6reduce28DeviceReduceSingleTileKernelINS2_10policy_hubIiyN4cuda3std3__410multipliesIiEEE10Policy1000EN6thrust24THRUST_300001_SM_1000_NS18transform_iteratorINSD_12zip_functionIS9_EENSD_12zip_iteratorINS7_5tupleIJNSD_6detail15normal_iteratorINSD_10device_ptrIiEEEESN_EEEEENSD_11use_defaultESQ_EEPiyS9_iiNS7_10__identityEEEvT0_T1_T2_T3_T4_T6_E12temp_storage+12];
	selp.b32 	%r557, %r556, 1, %p43;
	mul.lo.s32 	%r558, %r557, %r662;
	setp.gt.u64 	%p44, %rd31, 64;
	ld.shared.u32 	%r559, [_ZZN3cub18CUB_300001_SM_10006detail6reduce28DeviceReduceSingleTileKernelINS2_10policy_hubIiyN4cuda3std3__410multipliesIiEEE10Policy1000EN6thrust24THRUST_300001_SM_1000_NS18transform_iteratorINSD_12zip_functionIS9_EENSD_12zip_iteratorINS7_5tupleIJNSD_6detail15normal_iteratorINSD_10device_ptrIiEEEESN_EEEEENSD_11use_defaultESQ_EEPiyS9_iiNS7_10__identityEEEvT0_T1_T2_T3_T4_T6_E12temp_storage+16];
	selp.b32 	%r560, %r559, 1, %p44;
	mul.lo.s32 	%r561, %r558, %r560;
	setp.gt.u64 	%p45, %rd31, 96;
	ld.shared.u32 	%r562, [_ZZN3cub18CUB_300001_SM_10006detail6reduce28DeviceReduceSingleTileKernelINS2_10policy_hubIiyN4cuda3std3__410multipliesIiEEE10Policy1000EN6thrust24THRUST_300001_SM_1000_NS18transform_iteratorINSD_12zip_functionIS9_EENSD_12zip_iteratorINS7_5tupleIJNSD_6detail15normal_iteratorINSD_10device_ptrIiEEEESN_EEEEENSD_11use_defaultESQ_EEPiyS9_iiNS7_10__identityEEEvT0_T1_T2_T3_T4_T6_E12temp_storage+20];
	selp.b32 	%r563, %r562, 1, %p45;
	mul.lo.s32 	%r564, %r561, %r563;
	setp.gt.u64 	%p46, %rd31, 128;
	ld.shared.u32 	%r565, [_ZZN3cub18CUB_300001_SM_10006detail6reduce28DeviceReduceSingleTileKernelINS2_10policy_hubIiyN4cuda3std3__410multipliesIiEEE10Policy1000EN6thrust24THRUST_300001_SM_1000_NS18transform_iteratorINSD_12zip_functionIS9_EENSD_12zip_iteratorINS7_5tupleIJNSD_6detail15normal_iteratorINSD_10device_ptrIiEEEESN_EEEEENSD_11use_defaultESQ_EEPiyS9_iiNS7_10__identityEEEvT0_T1_T2_T3_T4_T6_E12temp_storage+24];
	selp.b32 	%r566, %r565, 1, %p46;
	mul.lo.s32 	%r567, %r564, %r566;
	setp.gt.u64 	%p47, %rd31, 160;
	ld.shared.u32 	%r568, [_ZZN3cub18CUB_300001_SM_10006detail6reduce28DeviceReduceSingleTileKernelINS2_10policy_hubIiyN4cuda3std3__410multipliesIiEEE10Policy1000EN6thrust24THRUST_300001_SM_1000_NS18transform_iteratorINSD_12zip_functionIS9_EENSD_12zip_iteratorINS7_5tupleIJNSD_6detail15normal_iteratorINSD_10device_ptrIiEEEESN_EEEEENSD_11use_defaultESQ_EEPiyS9_iiNS7_10__identityEEEvT0_T1_T2_T3_T4_T6_E12temp_storage+28];
	selp.b32 	%r569, %r568, 1, %p47;
	mul.lo.s32 	%r570, %r567, %r569;
	setp.gt.u64 	%p48, %rd31, 192;
	ld.shared.u32 	%r571, [_ZZN3cub18CUB_300001_SM_10006detail6reduce28DeviceReduceSingleTileKernelINS2_10policy_hubIiyN4cuda3std3__410multipliesIiEEE10Policy1000EN6thrust24THRUST_300001_SM_1000_NS18transform_iteratorINSD_12zip_functionIS9_EENSD_12zip_iteratorINS7_5tupleIJNSD_6detail15normal_iteratorINSD_10device_ptrIiEEEESN_EEEEENSD_11use_defaultESQ_EEPiyS9_iiNS7_10__identityEEEvT0_T1_T2_T3_T4_T6_E12temp_storage+32];
	selp.b32 	%r572, %r571, 1, %p48;
	mul.lo.s32 	%r573, %r570, %r572;
	setp.gt.u64 	%p49, %rd31, 224;
	ld.shared.u32 	%r574, [_ZZN3cub18CUB_300001_SM_10006detail6reduce28DeviceReduceSingleTileKernelINS2_10policy_hubIiyN4cuda3std3__410multipliesIiEEE10Policy1000EN6thrust24THRUST_300001_SM_1000_NS18transform_iteratorINSD_12zip_functionIS9_EENSD_12zip_iteratorINS7_5tupleIJNSD_6detail15normal_iteratorINSD_10device_ptrIiEEEESN_EEEEENSD_11use_defaultESQ_EEPiyS9_iiNS7_10__identityEEEvT0_T1_T2_T3_T4_T6_E12temp_storage+36];
	selp.b32 	%r575, %r574, 1, %p49;
	mul.lo.s32 	%r662, %r573, %r575;
	bra.uni 	$L__BB97_49;
$L__BB97_28:
	mov.u32 	%r43, %tid.x;
	cvt.u64.u32 	%rd10, %r43;
	mul.wide.u32 	%rd34, %r43, 4;
	add.s64 	%rd11, %rd2, %rd34;
	add.s64 	%rd12, %rd3, %rd34;
	ld.global.u32 	%r92, [%rd11];
	ld.global.u32 	%r93, [%rd12];
	mul.lo.s32 	%r94, %r93, %r92;
	ld.global.u32 	%r95, [%rd11+1024];
	ld.global.u32 	%r96, [%rd12+1024];
	mul.lo.s32 	%r97, %r96, %r95;
	ld.global.u32 	%r98, [%rd11+2048];
	ld.global.u32 	%r99, [%rd12+2048];
	mul.lo.s32 	%r100, %r99, %r98;
	ld.global.u32 	%r101, [%rd11+3072];
	ld.global.u32 	%r102, [%rd12+3072];
	mul.lo.s32 	%r103, %r102, %r101;
	ld.global.u32 	%r104, [%rd11+4096];
	ld.global.u32 	%r105, [%rd12+4096];
	mul.lo.s32 	%r106, %r105, %r104;
	ld.global.u32 	%r107, [%rd11+5120];
	ld.global.u32 	%r108, [%rd12+5120];
	mul.lo.s32 	%r109, %r108, %r107;
	ld.global.u32 	%r110, [%rd11+6144];
	ld.global.u32 	%r111, [%rd12+6144];
	mul.lo.s32 	%r112, %r111, %r110;
	ld.global.u32 	%r113, [%rd11+7168];
	ld.global.u32 	%r114, [%rd12+7168];
	mul.lo.s32 	%r115, %r114, %r113;
	ld.global.u32 	%r116, [%rd11+8192];
	ld.global.u32 	%r117, [%rd12+8192];
	mul.lo.s32 	%r118, %r117, %r116;
	ld.global.u32 	%r119, [%rd11+9216];
	ld.global.u32 	%r120, [%rd12+9216];
	mul.lo.s32 	%r121, %r120, %r119;
	ld.global.u32 	%r122, [%rd11+10240];
	ld.global.u32 	%r123, [%rd12+10240];
	mul.lo.s32 	%r124, %r123, %r122;
	ld.global.u32 	%r125, [%rd11+11264];
	ld.global.u32 	%r126, [%rd12+11264];
	mul.lo.s32 	%r127, %r126, %r125;
	ld.global.u32 	%r128, [%rd11+12288];
	ld.global.u32 	%r129, [%rd12+12288];
	mul.lo.s32 	%r130, %r129, %r128;
	ld.global.u32 	%r131, [%rd11+13312];
	ld.global.u32 	%r132, [%rd12+13312];
	mul.lo.s32 	%r133, %r132, %r131;
	ld.global.u32 	%r134, [%rd11+14336];
	ld.global.u32 	%r135, [%rd12+14336];
	mul.lo.s32 	%r136, %r135, %r134;
	ld.global.u32 	%r137, [%rd11+15360];
	ld.global.u32 	%r138, [%rd12+15360];
	mul.lo.s32 	%r139, %r138, %r137;
	mul.lo.s32 	%r140, %r97, %r94;
	mul.lo.s32 	%r141, %r103, %r100;
	mul.lo.s32 	%r142, %r109, %r106;
	mul.lo.s32 	%r143, %r115, %r112;
	mul.lo.s32 	%r144, %r121, %r118;
	mul.lo.s32 	%r145, %r127, %r124;
	mul.lo.s32 	%r146, %r133, %r130;
	mul.lo.s32 	%r147, %r139, %r136;
	mul.lo.s32 	%r148, %r141, %r140;
	mul.lo.s32 	%r149, %r143, %r142;
	mul.lo.s32 	%r150, %r145, %r144;
	mul.lo.s32 	%r151, %r147, %r146;
	mul.lo.s32 	%r152, %r149, %r148;
	mul.lo.s32 	%r153, %r151, %r150;
	mul.lo.s32 	%r661, %r153, %r152;
	add.s64 	%rd13, %rd31, -4096;
	setp.lt.u64 	%p3, %rd13, 4096;
	mov.b64 	%rd73, 4096;
	@%p3 bra 	$L__BB97_32;
	mov.b64 	%rd73, 4096;
$L__BB97_30:
	shl.b64 	%rd36, %rd73, 2;
	add.s64 	%rd37, %rd11, %rd36;
	add.s64 	%rd38, %rd12, %rd36;
	ld.global.u32 	%r154, [%rd37];
	ld.global.u32 	%r155, [%rd38];
	mul.lo.s32 	%r156, %r155, %r154;
	ld.global.u32 	%r157, [%rd37+1024];
	ld.global.u32 	%r158, [%rd38+1024];
	mul.lo.s32 	%r159, %r158, %r157;
	ld.global.u32 	%r160, [%rd37+2048];
	ld.global.u32 	%r161, [%rd38+2048];
	mul.lo.s32 	%r162, %r161, %r160;
	ld.global.u32 	%r163, [%rd37+3072];
	ld.global.u32 	%r164, [%rd38+3072];
	mul.lo.s32 	%r165, %r164, %r163;
	ld.global.u32 	%r166, [%rd37+4096];
	ld.global.u32 	%r167, [%rd38+4096];
	mul.lo.s32 	%r168, %r167, %r166;
	ld.global.u32 	%r169, [%rd37+5120];
	ld.global.u32 	%r170, [%rd38+5120];
	mul.lo.s32 	%r171, %r170, %r169;
	ld.global.u32 	%r172, [%rd37+6144];
	ld.global.u32 	%r173, [%rd38+6144];
	mul.lo.s32 	%r174, %r173, %r172;
	ld.global.u32 	%r175, [%rd37+7168];
	ld.global.u32 	%r176, [%rd38+7168];
	mul.lo.s32 	%r177, %r176, %r175;
	ld.global.u32 	%r178, [%rd37+8192];
	ld.global.u32 	%r179, [%rd38+8192];
	mul.lo.s32 	%r180, %r179, %r178;
	ld.global.u32 	%r181, [%rd37+9216];
	ld.global.u32 	%r182, [%rd38+9216];
	mul.lo.s32 	%r183, %r182, %r181;
	ld.global.u32 	%r184, [%rd37+10240];
	ld.global.u32 	%r185, [%rd38+10240];
	mul.lo.s32 	%r186, %r185, %r184;
	ld.global.u32 	%r187, [%rd37+11264];
	ld.global.u32 	%r188, [%rd38+11264];
	mul.lo.s32 	%r189, %r188, %r187;
	ld.global.u32 	%r190, [%rd37+12288];
	ld.global.u32 	%r191, [%rd38+12288];
	mul.lo.s32 	%r192, %r191, %r190;
	ld.global.u32 	%r193, [%rd37+13312];
	ld.global.u32 	%r194, [%rd38+13312];
	mul.lo.s32 	%r195, %r194, %r193;
	ld.global.u32 	%r196, [%rd37+14336];
	ld.global.u32 	%r197, [%rd38+14336];
	mul.lo.s32 	%r198, %r197, %r196;
	ld.global.u32 	%r199, [%rd37+15360];
	ld.global.u32 	%r200, [%rd38+15360];
	mul.lo.s32 	%r201, %r200, %r199;
	mul.lo.s32 	%r202, %r156, %r661;
	mul.lo.s32 	%r203, %r162, %r159;
	mul.lo.s32 	%r204, %r168, %r165;
	mul.lo.s32 	%r205, %r174, %r171;
	mul.lo.s32 	%r206, %r180, %r177;
	mul.lo.s32 	%r207, %r186, %r183;
	mul.lo.s32 	%r208, %r192, %r189;
	mul.lo.s32 	%r209, %r198, %r195;
	mul.lo.s32 	%r210, %r203, %r202;
	mul.lo.s32 	%r211, %r205, %r204;
	mul.lo.s32 	%r212, %r207, %r206;
	mul.lo.s32 	%r213, %r209, %r208;
	mul.lo.s32 	%r214, %r211, %r210;
	mul.lo.s32 	%r215, %r213, %r212;
	mul.lo.s32 	%r216, %r215, %r214;
	mul.lo.s32 	%r661, %r201, %r216;
	sub.s64 	%rd39, %rd31, %rd73;
	setp.lt.u64 	%p4, %rd39, 4096;
	@%p4 bra 	$L__BB97_45;
	add.s64 	%rd73, %rd73, 4096;
	setp.le.u64 	%p5, %rd73, %rd13;
	@%p5 bra 	$L__BB97_30;
$L__BB97_32:
	setp.le.u64 	%p6, %rd31, %rd73;
	cvt.u32.u64 	%r217, %rd73;
	cvt.u32.u64 	%r218, %rd31;
	sub.s32 	%r219, %r218, %r217;
	setp.ge.s32 	%p7, %r43, %r219;
	or.pred  	%p8, %p6, %p7;
	@%p8 bra 	$L__BB97_45;
	not.b32 	%r223, %r43;
	add.s32 	%r224, %r223, %r218;
	sub.s32 	%r226, %r224, %r217;
	shr.u32 	%r227, %r226, 8;
	add.s32 	%r48, %r227, 1;
	and.b32  	%r49, %r48, 15;
	setp.lt.u32 	%p9, %r226, 3840;
	mov.u32 	%r651, %r43;
	@%p9 bra 	$L__BB97_36;
	and.b32  	%r228, %r48, 33554416;
	neg.s32 	%r647, %r228;
	add.s64 	%rd40, %rd73, %rd10;
	shl.b64 	%rd41, %rd40, 2;
	add.s64 	%rd42, %rd41, 8192;
	add.s64 	%rd75, %rd2, %rd42;
	add.s64 	%rd74, %rd3, %rd42;
	mov.u32 	%r651, %r43;
$L__BB97_35:
	.pragma "nounroll";
	ld.global.u32 	%r229, [%rd75+-8192];
	ld.global.u32 	%r230, [%rd74+-8192];
	mul.lo.s32 	%r231, %r229, %r661;
	mul.lo.s32 	%r232, %r231, %r230;
	ld.global.u32 	%r233, [%rd75+-7168];
	ld.global.u32 	%r234, [%rd74+-7168];
	mul.lo.s32 	%r235, %r233, %r232;
	mul.lo.s32 	%r236, %r235, %r234;
	ld.global.u32 	%r237, [%rd75+-6144];
	ld.global.u32 	%r238, [%rd74+-6144];
	mul.lo.s32 	%r239, %r237, %r236;
	mul.lo.s32 	%r240, %r239, %r238;
	ld.global.u32 	%r241, [%rd75+-5120];
	ld.global.u32 	%r242, [%rd74+-5120];
	mul.lo.s32 	%r243, %r241, %r240;
	mul.lo.s32 	%r244, %r243, %r242;
	ld.global.u32 	%r245, [%rd75+-4096];
	ld.global.u32 	%r246, [%rd74+-4096];
	mul.lo.s32 	%r247, %r245, %r244;
	mul.lo.s32 	%r248, %r247, %r246;
	ld.global.u32 	%r249, [%rd75+-3072];
	ld.global.u32 	%r250, [%rd74+-3072];
	mul.lo.s32 	%r251, %r249, %r248;
	mul.lo.s32 	%r252, %r251, %r250;
	ld.global.u32 	%r253, [%rd75+-2048];
	ld.global.u32 	%r254, [%rd74+-2048];
	mul.lo.s32 	%r255, %r253, %r252;
	mul.lo.s32 	%r256, %r255, %r254;
	ld.global.u32 	%r257, [%rd75+-1024];
	ld.global.u32 	%r258, [%rd74+-1024];
	mul.lo.s32 	%r259, %r257, %r256;
	mul.lo.s32 	%r260, %r259, %r258;
	ld.global.u32 	%r261, [%rd75];
	ld.global.u32 	%r262, [%rd74];
	mul.lo.s32 	%r263, %r261, %r260;
	mul.lo.s32 	%r264, %r263, %r262;
	ld.global.u32 	%r265, [%rd75+1024];
	ld.global.u32 	%r266, [%rd74+1024];
	mul.lo.s32 	%r267, %r265, %r264;
	mul.lo.s32 	%r268, %r267, %r266;
	ld.global.u32 	%r269, [%rd75+2048];
	ld.global.u32 	%r270, [%rd74+2048];
	mul.lo.s32 	%r271, %r269, %r268;
	mul.lo.s32 	%r272, %r271, %r270;
	ld.global.u32 	%r273, [%rd75+3072];
	ld.global.u32 	%r274, [%rd74+3072];
	mul.lo.s32 	%r275, %r273, %r272;
	mul.lo.s32 	%r276, %r275, %r274;
	ld.global.u32 	%r277, [%rd75+4096];
	ld.global.u32 	%r278, [%rd74+4096];
	mul.lo.s32 	%r279, %r277, %r276;
	mul.lo.s32 	%r280, %r279, %r278;
	ld.global.u32 	%r281, [%rd75+5120];
	ld.global.u32 	%r282, [%rd74+5120];
	mul.lo.s32 	%r283, %r281, %r280;
	mul.lo.s32 	%r284, %r283, %r282;
	ld.global.u32 	%r285, [%rd75+6144];
	ld.global.u32 	%r286, [%rd74+6144];
	mul.lo.s32 	%r287, %r285, %r284;
	mul.lo.s32 	%r288, %r287, %r286;
	ld.global.u32 	%r289, [%rd75+7168];
	ld.global.u32 	%r290, [%rd74+7168];
	mul.lo.s32 	%r291, %r289, %r288;
	mul.lo.s32 	%r661, %r291, %r290;
	add.s32 	%r651, %r651, 4096;
	add.s32 	%r647, %r647, 16;
	add.s64 	%rd75, %rd75, 16384;
	add.s64 	%rd74, %rd74, 16384;
	setp.ne.s32 	%p10, %r647, 0;
	@%p10 bra 	$L__BB97_35;
$L__BB97_36:
	setp.eq.s32 	%p11, %r49, 0;
	@%p11 bra 	$L__BB97_45;
	and.b32  	%r60, %r48, 7;
	setp.lt.u32 	%p12, %r49, 8;
	@%p12 bra 	$L__BB97_39;
	cvt.u64.u32 	%rd43, %r651;
	add.s64 	%rd44, %rd73, %rd43;
	shl.b64 	%rd45, %rd44, 2;
	add.s64 	%rd46, %rd2, %rd45;
	add.s64 	%rd47, %rd3, %rd45;
	ld.global.u32 	%r293, [%rd46];
	ld.global.u32 	%r294, [%rd47];
	mul.lo.s32 	%r295, %r293, %r661;
	mul.lo.s32 	%r296, %r295, %r294;
	ld.global.u32 	%r297, [%rd46+1024];
	ld.global.u32 	%r298, [%rd47+1024];
	mul.lo.s32 	%r299, %r297, %r296;
	mul.lo.s32 	%r300, %r299, %r298;
	ld.global.u32 	%r301, [%rd46+2048];
	ld.global.u32 	%r302, [%rd47+2048];
	mul.lo.s32 	%r303, %r301, %r300;
	mul.lo.s32 	%r304, %r303, %r302;
	ld.global.u32 	%r305, [%rd46+3072];
	ld.global.u32 	%r306, [%rd47+3072];
	mul.lo.s32 	%r307, %r305, %r304;
	mul.lo.s32 	%r308, %r307, %r306;
	ld.global.u32 	%r309, [%rd46+4096];
	ld.global.u32 	%r310, [%rd47+4096];
	mul.lo.s32 	%r311, %r309, %r308;
	mul.lo.s32 	%r312, %r311, %r310;
	ld.global.u32 	%r313, [%rd46+5120];
	ld.global.u32 	%r314, [%rd47+5120];
	mul.lo.s32 	%r315, %r313, %r312;
	mul.lo.s32 	%r316, %r315, %r314;
	ld.global.u32 	%r317, [%rd46+6144];
	ld.global.u32 	%r318, [%rd47+6144];
	mul.lo.s32 	%r319, %r317, %r316;
	mul.lo.s32 	%r320, %r319, %r318;
	ld.global.u32 	%r321, [%rd46+7168];
	ld.global.u32 	%r322, [%rd47+7168];
	mul.lo.s32 	%r323, %r321, %r320;
	mul.lo.s32 	%r661, %r323, %r322;
	add.s32 	%r651, %r651, 2048;
$L__BB97_39:
	setp.eq.s32 	%p13, %r60, 0;
	@%p13 bra 	$L__BB97_45;
	and.b32  	%r66, %r48, 3;
	setp.lt.u32 	%p14, %r60, 4;
	@%p14 bra 	$L__BB97_42;
	cvt.u64.u32 	%rd48, %r651;
	add.s64 	%rd49, %rd73, %rd48;
	shl.b64 	%rd50, %rd49, 2;
	add.s64 	%rd51, %rd2, %rd50;
	add.s64 	%rd52, %rd3, %rd50;
	ld.global.u32 	%r325, [%rd51];
	ld.global.u32 	%r326, [%rd52];
	mul.lo.s32 	%r327, %r325, %r661;
	mul.lo.s32 	%r328, %r327, %r326;
	ld.global.u32 	%r329, [%rd51+1024];
	ld.global.u32 	%r330, [%rd52+1024];
	mul.lo.s32 	%r331, %r329, %r328;
	mul.lo.s32 	%r332, %r331, %r330;
	ld.global.u32 	%r333, [%rd51+2048];
	ld.global.u32 	%r334, [%rd52+2048];
	mul.lo.s32 	%r335, %r333, %r332;
	mul.lo.s32 	%r336, %r335, %r334;
	ld.global.u32 	%r337, [%rd51+3072];
	ld.global.u32 	%r338, [%rd52+3072];
	mul.lo.s32 	%r339, %r337, %r336;
	mul.lo.s32 	%r661, %r339, %r338;
	add.s32 	%r651, %r651, 1024;
$L__BB97_42:
	setp.eq.s32 	%p15, %r66, 0;
	@%p15 bra 	$L__BB97_45;
	cvt.u64.u32 	%rd53, %r651;
	add.s64 	%rd54, %rd73, %rd53;
	shl.b64 	%rd55, %rd54, 2;
	add.s64 	%rd77, %rd3, %rd55;
	add.s64 	%rd76, %rd2, %rd55;
	neg.s32 	%r659, %r66;
$L__BB97_44:
	.pragma "nounroll";
	ld.global.u32 	%r340, [%rd76];
	ld.global.u32 	%r341, [%rd77];
	mul.lo.s32 	%r342, %r340, %r661;
	mul.lo.s32 	%r661, %r342, %r341;
	add.s64 	%rd77, %rd77, 1024;
	add.s64 	%rd76, %rd76, 1024;
	add.s32 	%r659, %r659, 1;
	setp.ne.s32 	%p16, %r659, 0;
	@%p16 bra 	$L__BB97_44;
$L__BB97_45:
	// begin inline asm
	mov.u32 %r343, %laneid;
	// end inline asm
	mov.b32 	%r346, 1;
	mov.b32 	%r367, 31;
	mov.b32 	%r368, -1;
	// begin inline asm
	shfl.sync.down.b32 %r344, %r661, %r346, %r367, %r368;
	// end inline asm
	setp.gt.s32 	%p17, %r343, 30;
	selp.b32 	%r369, 1, %r344, %p17;
	mul.lo.s32 	%r350, %r369, %r661;
	mov.b32 	%r351, 2;
	// begin inline asm
	shfl.sync.down.b32 %r349, %r350, %r351, %r367, %r368;
	// end inline asm
	setp.gt.s32 	%p18, %r343, 29;
	selp.b32 	%r370, 1, %r349, %p18;
	mul.lo.s32 	%r355, %r350, %r370;
	mov.b32 	%r356, 4;
	// begin inline asm
	shfl.sync.down.b32 %r354, %r355, %r356, %r367, %r368;
	// end inline asm
	setp.gt.s32 	%p19, %r343, 27;
	selp.b32 	%r371, 1, %r354, %p19;
	mul.lo.s32 	%r360, %r355, %r371;
	mov.b32 	%r361, 8;
	// begin inline asm
	shfl.sync.down.b32 %r359, %r360, %r361, %r367, %r368;
	// end inline asm
	setp.gt.s32 	%p20, %r343, 23;
	selp.b32 	%r372, 1, %r359, %p20;
	mul.lo.s32 	%r365, %r360, %r372;
	mov.b32 	%r366, 16;
	// begin inline asm
	shfl.sync.down.b32 %r364, %r365, %r366, %r367, %r368;
	// end inline asm
	setp.gt.s32 	%p21, %r343, 15;
	selp.b32 	%r373, 1, %r364, %p21;
	mul.lo.s32 	%r662, %r365, %r373;
	setp.ne.s32 	%p22, %r343, 0;
	@%p22 bra 	$L__BB97_47;
	shr.u32 	%r374, %r43, 3;
	and.b32  	%r375, %r374, 124;
	mov.u32 	%r376, _ZZN3cub18CUB_300001_SM_10006detail6reduce28DeviceReduceSingleTileKernelINS2_10policy_hubIiyN4cuda3std3__410multipliesIiEEE10Policy1000EN6thrust24THRUST_300001_SM_1000_NS18transform_iteratorINSD_12zip_functionIS9_EENSD_12zip_iteratorINS7_5tupleIJNSD_6detail15normal_iteratorINSD_10device_ptrIiEEEESN_EEEEENSD_11use_defaultESQ_EEPiyS9_iiNS7_10__identityEEEvT0_T1_T2_T3_T4_T6_E12temp_storage;
	add.s32 	%r377, %r376, %r375;
	st.shared.u32 	[%r377+8], %r662;
$L__BB97_47:
	bar.sync 	0;
	setp.ne.s32 	%p23, %r43, 0;
	@%p23 bra 	$L__BB97_49;
	ld.shared.u32 	%r378, [_ZZN3cub18CUB_300001_SM_10006detail6reduce28DeviceReduceSingleTileKernelINS2_10policy_hubIiyN4cuda3std3__410multipliesIiEEE10Policy1000EN6thrust24THRUST_300001_SM_1000_NS18transform_iteratorINSD_12zip_functionIS9_EENSD_12zip_iteratorINS7_5tupleIJNSD_6detail15normal_iteratorINSD_10device_ptrIiEEEESN_EEEEENSD_11use_defaultESQ_EEPiyS9_iiNS7_10__identityEEEvT0_T1_T2_T3_T4_T6_E12temp_storage+12];
	mul.lo.s32 	%r379, %r378, %r662;
	ld.shared.u32 	%r380, [_ZZN3cub18CUB_300001_SM_10006detail6reduce28DeviceReduceSingleTileKernelINS2_10policy_hubIiyN4cuda3std3__410multipliesIiEEE10Policy1000EN6thrust24THRUST_300001_SM_1000_NS18transform_iteratorINSD_12zip_functionIS9_EENSD_12zip_iteratorINS7_5tupleIJNSD_6detail15normal_iteratorINSD_10device_ptrIiEEEESN_EEEEENSD_11use_defaultESQ_EEPiyS9_iiNS7_10__identityEEEvT0_T1_T2_T3_T4_T6_E12temp_storage+16];
	mul.lo.s32 	%r381, %r379, %r380;
	ld.shared.u32 	%r382, [_ZZN3cub18CUB_300001_SM_10006detail6reduce28DeviceReduceSingleTileKernelINS2_10policy_hubIiyN4cuda3std3__410multipliesIiEEE10Policy1000EN6thrust24THRUST_300001_SM_1000_NS18transform_iteratorINSD_12zip_functionIS9_EENSD_12zip_iteratorINS7_5tupleIJNSD_6detail15normal_iteratorINSD_10device_ptrIiEEEESN_EEEEENSD_11use_defaultESQ_EEPiyS9_iiNS7_10__identityEEEvT0_T1_T2_T3_T4_T6_E12temp_storage+20];
	mul.lo.s32 	%r383, %r381, %r382;
	ld.shared.u32 	%r384, [_ZZN3cub18CUB_300001_SM_10006detail6reduce28DeviceReduceSingleTileKernelINS2_10policy_hubIiyN4cuda3std3__410multipliesIiEEE10Policy1000EN6thrust24THRUST_300001_SM_1000_NS18transform_iteratorINSD_12zip_functionIS9_EENSD_12zip_iteratorINS7_5tupleIJNSD_6detail15normal_iteratorINSD_10device_ptrIiEEEESN_EEEEENSD_11use_defaultESQ_EEPiyS9_iiNS7_10__identityEEEvT0_T1_T2_T3_T4_T6_E12temp_storage+24];
	mul.lo.s32 	%r385, %r383, %r384;
	ld.shared.u32 	%r386, [_ZZN3cub18CUB_300001_SM_10006detail6reduce28DeviceReduceSingleTileKernelINS2_10policy_hubIiyN4cuda3std3__410multipliesIiEEE10Policy1000EN6thrust24THRUST_300001_SM_1000_NS18transform_iteratorINSD_12zip_functionIS9_EENSD_12zip_iteratorINS7_5tupleIJNSD_6detail15normal_iteratorINSD_10device_ptrIiEEEESN_EEEEENSD_11use_defaultESQ_EEPiyS9_iiNS7_10__identityEEEvT0_T1_T2_T3_T4_T6_E12temp_storage+28];
	mul.lo.s32 	%r387, %r385, %r386;
	ld.shared.u32 	%r388, [_ZZN3cub18CUB_300001_SM_10006detail6reduce28DeviceReduceSingleTileKernelINS2_10policy_hubIiyN4cuda3std3__410multipliesIiEEE10Policy1000EN6thrust24THRUST_300001_SM_1000_NS18transform_iteratorINSD_12zip_functionIS9_EENSD_12zip_iteratorINS7_5tupleIJNSD_6detail15normal_iteratorINSD_10device_ptrIiEEEESN_EEEEENSD_11use_defaultESQ_EEPiyS9_iiNS7_10__identityEEEvT0_T1_T2_T3_T4_T6_E12temp_storage+32];
	mul.lo.s32 	%r389, %r387, %r388;
	ld.shared.u32 	%r390, [_ZZN3cub18CUB_300001_SM_10006detail6reduce28DeviceReduceSingleTileKernelINS2_10policy_hubIiyN4cuda3std3__410multipliesIiEEE10Policy1000EN6thrust24THRUST_300001_SM_1000_NS18transform_iteratorINSD_12zip_functionIS9_EENSD_12zip_iteratorINS7_5tupleIJNSD_6detail15normal_iteratorINSD_10device_ptrIiEEEESN_EEEEENSD_11use_defaultESQ_EEPiyS9_iiNS7_10__identityEEEvT0_T1_T2_T3_T4_T6_E12temp_storage+36];
	mul.lo.s32 	%r662, %r389, %r390;
$L__BB97_49:
	mov.u32 	%r624, %tid.x;
	setp.ne.s32 	%p57, %r624, 0;
	@%p57 bra 	$L__BB97_51;
	mul.lo.s32 	%r625, %r662, %r81;
	st.global.u32 	[%rd1], %r625;
$L__BB97_51:
	ret;

}
	// .globl	_ZN3cub18CUB_300001_SM_10006detail6reduce18DeviceReduceKernelINS2_10policy_hubIiyN4cuda3std3__410multipliesIiEEE10Policy1000EN6thrust24THRUST_300001_SM_1000_NS18transform_iteratorINSD_12zip_functionIS9_EENSD_12zip_iteratorINS7_5tupleIJNSD_6detail15normal_iteratorINSD_10device_ptrIiEEEESN_EEEEENSD_11use_defaultESQ_EEyS9_iNS7_10__identityEEEvT0_PT3_T1_NS0_13GridEvenShareISW_EET2_T4_
.visible .entry _ZN3cub18CUB_300001_SM_10006detail6reduce18DeviceReduceKernelINS2_10policy_hubIiyN4cuda3std3__410multipliesIiEEE10Policy1000EN6thrust24THRUST_300001_SM_1000_NS18transform_iteratorINSD_12zip_functionIS9_EENSD_12zip_iteratorINS7_5tupleIJNSD_6detail15normal_iteratorINSD_10device_ptrIiEEEESN_EEEEENSD_11use_defaultESQ_EEyS9_iNS7_10__identityEEEvT0_PT3_T1_NS0_13GridEvenShareISW_EET2_T4_(
	.param .align 8 .b8 _ZN3cub18CUB_300001_SM_10006detail6reduce18DeviceReduceKernelINS2_10policy_hubIiyN4cuda3std3__410multipliesIiEEE10Policy1000EN6thrust24THRUST_300001_SM_1000_NS18transform_iteratorINSD_12zip_functionIS9_EENSD_12zip_iteratorINS7_5tupleIJNSD_6detail15normal_iteratorINSD_10device_ptrIiEEEESN_EEEEENSD_11use_defaultESQ_EEyS9_iNS7_10__identityEEEvT0_PT3_T1_NS0_13GridEvenShareISW_EET2_T4__param_0[24],
	.param .u64 .ptr .align 1 _ZN3cub18CUB_300001_SM_10006detail6reduce18DeviceReduceKernelINS2_10policy_hubIiyN4cuda3std3__410multipliesIiEEE10Policy1000EN6thrust24THRUST_300001_SM_1000_NS18transform_iteratorINSD_12zip_functionIS9_EENSD_12zip_iteratorINS7_5tupleIJNSD_6detail15normal_iteratorINSD_10device_ptrIiEEEESN_EEEEENSD_11use_defaultESQ_EEyS9_iNS7_10__identityEEEvT0_PT3_T1_NS0_13GridEvenShareISW_EET2_T4__param_1,
	.param .u64 _ZN3cub18CUB_300001_SM_10006detail6reduce18DeviceReduceKernelINS2_10policy_hubIiyN4cuda3std3__410multipliesIiEEE10Policy1000EN6thrust24THRUST_300001_SM_1000_NS18transform_iteratorINSD_12zip_functionIS9_EENSD_12zip_iteratorINS7_5tupleIJNSD_6detail15normal_iteratorINSD_10device_ptrIiEEEESN_EEEEENSD_11use_defaultESQ_EEyS9_iNS7_10__identityEEEvT0_PT3_T1_NS0_13GridEvenShareISW_EET2_T4__param_2,
	.param .align 8 .b8 _ZN3cub18CUB_300001_SM_10006detail6reduce18DeviceReduceKernelINS2_10policy_hubIiyN4cuda3std3__410multipliesIiEEE10Policy1000EN6thrust24THRUST_300001_SM_1000_NS18transform_iteratorINSD_12zip_functionIS9_EENSD_12zip_iteratorINS7_5tupleIJNSD_6detail15normal_iteratorINSD_10device_ptrIiEEEESN_EEEEENSD_11use_defaultESQ_EEyS9_iNS7_10__identityEEEvT0_PT3_T1_NS0_13GridEvenShareISW_EET2_T4__param_3[72],
	.param .align 1 .b8 _ZN3cub18CUB_300001_SM_10006detail6reduce18DeviceReduceKernelINS2_10policy_hubIiyN4cuda3std3__410multipliesIiEEE10Policy1000EN6thrust24THRUST_300001_SM_1000_NS18transform_iteratorINSD_12zip_functionIS9_EENSD_12zip_iteratorINS7_5tupleIJNSD_6detail15normal_iteratorINSD_10device_ptrIiEEEESN_EEEEENSD_11use_defaultESQ_EEyS9_iNS7_10__identityEEEvT0_PT3_T1_NS0_13GridEvenShareISW_EET2_T4__param_4[1],
	.param .align 1 .b8 _ZN3cub18CUB_300001_SM_10006detail6reduce18DeviceReduceKernelINS2_10policy_hubIiyN4cuda3std3__410multipliesIiEEE10Policy1000EN6thrust24THRUST_300001_SM_1000_NS18transform_iteratorINSD_12zip_functionIS9_EENSD_12zip_iteratorINS7_5tupleIJNSD_6detail15normal_iteratorINSD_10device_ptrIiEEEESN_EEEEENSD_11use_defaultESQ_EEyS9_iNS7_10__identityEEEvT0_PT3_T1_NS0_13GridEvenShareISW_EET2_T4__param_5[1]
)
.maxntid 256
{
	.reg .pred 	%p<57>;
	.reg .b16 	%rs<12>;
	.reg .b32 	%r<692>;
	.reg .b64 	%rd<106>;
	// demoted variable
	.shared .align 4 .b8 _ZZN3cub18CUB_300001_SM_10006detail6reduce18DeviceReduceKernelINS2_10policy_hubIiyN4cuda3std3__410multipliesIiEEE10Policy1000EN6thrust24THRUST_300001_SM_1000_NS18transform_iteratorINSD_12zip_functionIS9_EENSD_12zip_iteratorINS7_5tupleIJNSD_6detail15normal_iteratorINSD_10device_ptrIiEEEESN_EEEEENSD_11use_defaultESQ_EEyS9_iNS7_10__identityEEEvT0_PT3_T1_NS0_13GridEvenShareISW_EET2_T4_E12temp_storage[44];
	ld.param.u64 	%rd1, [_ZN3cub18CUB_300001_SM_10006detail6reduce18DeviceReduceKernelINS2_10policy_hubIiyN4cuda3std3__410multipliesIiEEE10Policy1000EN6thrust24THRUST_300001_SM_1000_NS18transform_iteratorINSD_12zip_functionIS9_EENSD_12zip_iteratorINS7_5tupleIJNSD_6detail15normal_iteratorINSD_10device_ptrIiEEEESN_EEEEENSD_11use_defaultESQ_EEyS9_iNS7_10__identityEEEvT0_PT3_T1_NS0_13GridEvenShareISW_EET2_T4__param_3+32];
	ld.param.u32 	%r1, [_ZN3cub18CUB_300001_SM_10006detail6reduce18DeviceReduceKernelINS2_10policy_hubIiyN4cuda3std3__410multipliesIiEEE10Policy1000EN6thrust24THRUST_300001_SM_1000_NS18transform_iteratorINSD_12zip_functionIS9_EENSD_12zip_iteratorINS7_5tupleIJNSD_6detail15normal_iteratorINSD_10device_ptrIiEEEESN_EEEEENSD_11use_defaultESQ_EEyS9_iNS7_10__identityEEEvT0_PT3_T1_NS0_13GridEvenShareISW_EET2_T4__param_3+40];
	ld.param.u64 	%rd40, [_ZN3cub18CUB_300001_SM_10006detail6reduce18DeviceReduceKernelINS2_10policy_hubIiyN4cuda3std3__410multipliesIiEEE10Policy1000EN6thrust24THRUST_300001_SM_1000_NS18transform_iteratorINSD_12zip_functionIS9_EENSD_12zip_iteratorINS7_5tupleIJNSD_6detail15normal_iteratorINSD_10device_ptrIiEEEESN_EEEEENSD_11use_defaultESQ_EEyS9_iNS7_10__identityEEEvT0_PT3_T1_NS0_13GridEvenShareISW_EET2_T4__param_0+8];
	ld.param.u64 	%rd39, [_ZN3cub18CUB_300001_SM_10006detail6reduce18DeviceReduceKernelINS2_10policy_hubIiyN4cuda3std3__410multipliesIiEEE10Policy1000EN6thrust24THRUST_300001_SM_1000_NS18transform_iteratorINSD_12zip_functionIS9_EENSD_12zip_iteratorINS7_5tupleIJNSD_6detail15normal_iteratorINSD_10device_ptrIiEEEESN_EEEEENSD_11use_defaultESQ_EEyS9_iNS7_10__identityEEEvT0_PT3_T1_NS0_13GridEvenShareISW_EET2_T4__param_0];
	cvta.to.global.u64 	%rd2, %rd39;
	cvta.to.global.u64 	%rd3, %rd40;
	mov.u32 	%r2, %ctaid.x;
	shl.b32 	%r98, %r1, 12;
	cvt.s64.s32 	%rd4, %r98;
	shl.b32 	%r99, %r2, 12;
	cvt.u64.u32 	%rd5, %r99;
	sub.s64 	%rd6, %rd1, %rd5;
	setp.gt.u64 	%p1, %rd6, 4095;
	@%p1 bra 	$L__BB98_25;
	cvt.u32.u64 	%r417, %rd5;
	cvt.u32.u64 	%r3, %rd1;
	sub.s32 	%r4, %r3, %r417;
	mov.u32 	%r5, %tid.x;
	setp.ge.s32 	%p23, %r5, %r4;
	mov.b32 	%r672, 0;
	mov.u32 	%r661, %r5;
	@%p23 bra 	$L__BB98_3;
	add.s32 	%r419, %r417, %r5;
	mul.wide.u32 	%rd71, %r419, 4;
	add.s64 	%rd72, %rd2, %rd71;
	add.s64 	%rd73, %rd3, %rd71;
	ld.global.u32 	%r420, [%rd72];
	ld.global.u32 	%r421, [%rd73];
	mul.lo.s32 	%r672, %r421, %r420;
	add.s32 	%r661, %r5, 256;
$L__BB98_3:
	setp.ge.s32 	%p24, %r661, %r4;
	@%p24 bra 	$L__BB98_16;
	not.b32 	%r424, %r661;
	add.s32 	%r425, %r424, %r3;
	sub.s32 	%r426, %r425, %r417;
	shr.u32 	%r427, %r426, 8;
	add.s32 	%r10, %r427, 1;
	and.b32  	%r11, %r10, 15;
	setp.lt.u32 	%p25, %r426, 3840;
	@%p25 bra 	$L__BB98_7;
	and.b32  	%r428, %r10, 33554416;
	neg.s32 	%r657, %r428;
	mul.wide.u32 	%rd74, %r2, 16384;
	mul.wide.u32 	%rd75, %r661, 4;
	or.b64  	%rd76, %rd74, %rd75;
	or.b64  	%rd77, %rd76, 8192;
	add.s64 	%rd97, %rd2, %rd77;
	add.s64 	%rd96, %rd3, %rd77;
$L__BB98_6:
	.pragma "nounroll";
	ld.global.u32 	%r429, [%rd97+-8192];
	ld.global.u32 	%r430, [%rd96+-8192];
	mul.lo.s32 	%r431, %r429, %r672;
	mul.lo.s32 	%r432, %r431, %r430;
	ld.global.u32 	%r433, [%rd97+-7168];
	ld.global.u32 	%r434, [%rd96+-7168];
	mul.lo.s32 	%r435, %r433, %r432;
	mul.lo.s32 	%r436, %r435, %r434;
	ld.global.u32 	%r437, [%rd97+-6144];
	ld.global.u32 	%r438, [%rd96+-6144];
	mul.lo.s32 	%r439, %r437, %r436;
	mul.lo.s32 	%r440, %r439, %r438;
	ld.global.u32 	%r441, [%rd97+-5120];
	ld.global.u32 	%r442, [%rd96+-5120];
	mul.lo.s32 	%r443, %r441, %r440;
	mul.lo.s32 	%r444, %r443, %r442;
	ld.global.u32 	%r445, [%rd97+-4096];
	ld.global.u32 	%r446, [%rd96+-4096];
	mul.lo.s32 	%r447, %r445, %r444;
	mul.lo.s32 	%r448, %r447, %r446;
	ld.global.u32 	%r449, [%rd97+-3072];
	ld.global.u32 	%r450, [%rd96+-3072];
	mul.lo.s32 	%r451, %r449, %r448;
	mul.lo.s32 	%r452, %r451, %r450;
	ld.global.u32 	%r453, [%rd97+-2048];
	ld.global.u32 	%r454, [%rd96+-2048];
	mul.lo.s32 	%r455, %r453, %r452;
	mul.lo.s32 	%r456, %r455, %r454;
	ld.global.u32 	%r457, [%rd97+-1024];
	ld.global.u32 	%r458, [%rd96+-1024];
	mul.lo.s32 	%r459, %r457, %r456;
	mul.lo.s32 	%r460, %r459, %r458;
	ld.global.u32 	%r461, [%rd97];
	ld.global.u32 	%r462, [%rd96];
	mul.lo.s32 	%r463, %r461, %r460;
	mul.lo.s32 	%r464, %r463, %r462;
	ld.global.u32 	%r465, [%rd97+1024];
	ld.global.u32 	%r466, [%rd96+1024];
	mul.lo.s32 	%r467, %r465, %r464;
	mul.lo.s32 	%r468, %r467, %r466;
	ld.global.u32 	%r469, [%rd97+2048];
	ld.global.u32 	%r470, [%rd96+2048];
	mul.lo.s32 	%r471, %r469, %r468;
	mul.lo.s32 	%r472, %r471, %r470;
	ld.global.u32 	%r473, [%rd97+3072];
	ld.global.u32 	%r474, [%rd96+3072];
	mul.lo.s32 	%r475, %r473, %r472;
	mul.lo.s32 	%r476, %r475, %r474;
	ld.global.u32 	%r477, [%rd97+4096];
	ld.global.u32 	%r478, [%rd96+4096];
	mul.lo.s32 	%r479, %r477, %r476;
	mul.lo.s32 	%r480, %r479, %r478;
	ld.global.u32 	%r481, [%rd97+5120];
	ld.global.u32 	%r482, [%rd96+5120];
	mul.lo.s32 	%r483, %r481, %r480;
	mul.lo.s32 	%r484, %r483, %r482;
	ld.global.u32 	%r485, [%rd97+6144];
	ld.global.u32 	%r486, [%rd96+6144];
	mul.lo.s32 	%r487, %r485, %r484;
	mul.lo.s32 	%r488, %r487, %r486;
	ld.global.u32 	%r489, [%rd97+7168];
	ld.global.u32 	%r490, [%rd96+7168];
	mul.lo.s32 	%r491, %r489, %r488;
	mul.lo.s32 	%r672, %r491, %r490;
	add.s32 	%r661, %r661, 4096;
	add.s32 	%r657, %r657, 16;
	add.s64 	%rd97, %rd97, 16384;
	add.s64 	%rd96, %rd96, 16384;
	setp.ne.s32 	%p26, %r657, 0;
	@%p26 bra 	$L__BB98_6;
$L__BB98_7:
	setp.eq.s32 	%p27, %r11, 0;
	@%p27 bra 	$L__BB98_16;
	and.b32  	%r22, %r10, 7;
	setp.lt.u32 	%p28, %r11, 8;
	@%p28 bra 	$L__BB98_10;
	cvt.s64.s32 	%rd78, %r661;
	add.s64 	%rd79, %rd78, %rd5;
	shl.b64 	%rd80, %rd79, 2;
	add.s64 	%rd81, %rd2, %rd80;
	add.s64 	%rd82, %rd3, %rd80;
	ld.global.u32 	%r493, [%rd81];
	ld.global.u32 	%r494, [%rd82];
	mul.lo.s32 	%r495, %r493, %r672;
	mul.lo.s32 	%r496, %r495, %r494;
	ld.global.u32 	%r497, [%rd81+1024];
	ld.global.u32 	%r498, [%rd82+1024];
	mul.lo.s32 	%r499, %r497, %r496;
	mul.lo.s32 	%r500, %r499, %r498;
	ld.global.u32 	%r501, [%rd81+2048];
	ld.global.u32 	%r502, [%rd82+2048];
	mul.lo.s32 	%r503, %r501, %r500;
	mul.lo.s32 	%r504, %r503, %r502;
	ld.global.u32 	%r505, [%rd81+3072];
	ld.global.u32 	%r506, [%rd82+3072];
	mul.lo.s32 	%r507, %r505, %r504;
	mul.lo.s32 	%r508, %r507, %r506;
	ld.global.u32 	%r509, [%rd81+4096];
	ld.global.u32 	%r510, [%rd82+4096];
	mul.lo.s32 	%r511, %r509, %r508;
	mul.lo.s32 	%r512, %r511, %r510;
	ld.global.u32 	%r513, [%rd81+5120];
	ld.global.u32 	%r514, [%rd82+5120];
	mul.lo.s32 	%r515, %r513, %r512;
	mul.lo.s32 	%r516, %r515, %r514;
	ld.global.u32 	%r517, [%rd81+6144];
	ld.global.u32 	%r518, [%rd82+6144];
	mul.lo.s32 	%r519, %r517, %r516;
	mul.lo.s32 	%r520, %r519, %r518;
	ld.global.u32 	%r521, [%rd81+7168];
	ld.global.u32 	%r522, [%rd82+7168];
	mul.lo.s32 	%r523, %r521, %r520;
	mul.lo.s32 	%r672, %r523, %r522;
	add.s32 	%r661, %r661, 2048;
$L__BB98_10:
	setp.eq.s32 	%p29, %r22, 0;
	@%p29 bra 	$L__BB98_16;
	and.b32  	%r28, %r10, 3;
	setp.lt.u32 	%p30, %r22, 4;
	@%p30 bra 	$L__BB98_13;
	cvt.s64.s32 	%rd83, %r661;
	add.s64 	%rd84, %rd83, %rd5;
	shl.b64 	%rd85, %rd84, 2;
	add.s64 	%rd86, %rd2, %rd85;
	add.s64 	%rd87, %rd3, %rd85;
	ld.global.u32 	%r525, [%rd86];
	ld.global.u32 	%r526, [%rd87];
	mul.lo.s32 	%r527, %r525, %r672;
	mul.lo.s32 	%r528, %r527, %r526;
	ld.global.u32 	%r529, [%rd86+1024];
	ld.global.u32 	%r530, [%rd87+1024];
	mul.lo.s32 	%r531, %r529, %r528;
	mul.lo.s32 	%r532, %r531, %r530;
	ld.global.u32 	%r533, [%rd86+2048];
	ld.global.u32 	%r534, [%rd87+2048];
	mul.lo.s32 	%r535, %r533, %r532;
	mul.lo.s32 	%r536, %r535, %r534;
	ld.global.u32 	%r537, [%rd86+3072];
	ld.global.u32 	%r538, [%rd87+3072];
	mul.lo.s32 	%r539, %r537, %r536;
	mul.lo.s32 	%r672, %r539, %r538;
	add.s32 	%r661, %r661, 1024;
$L__BB98_13:
	setp.eq.s32 	%p31, %r28, 0;
	@%p31 bra 	$L__BB98_16;
	mul.wide.u32 	%rd88, %r2, 16384;
	add.s64 	%rd13, %rd3, %rd88;
	add.s64 	%rd14, %rd2, %rd88;
	neg.s32 	%r669, %r28;
$L__BB98_15:
	.pragma "nounroll";
	mul.wide.s32 	%rd89, %r661, 4;
	add.s64 	%rd90, %rd13, %rd89;
	add.s64 	%rd91, %rd14, %rd89;
	ld.global.u32 	%r540, [%rd91];
	ld.global.u32 	%r541, [%rd90];
	mul.lo.s32 	%r542, %r540, %r672;
	mul.lo.s32 	%r672, %r542, %r541;
	add.s32 	%r661, %r661, 256;
	add.s32 	%r669, %r669, 1;
	setp.ne.s32 	%p32, %r669, 0;
	@%p32 bra 	$L__BB98_15;
$L__BB98_16:
	setp.lt.s32 	%p33, %r4, 256;
	@%p33 bra 	$L__BB98_21;
	// begin inline asm
	mov.u32 %r606, %laneid;
	// end inline asm
	mov.b32 	%r609, 1;
	mov.b32 	%r630, 31;
	mov.b32 	%r631, -1;
	// begin inline asm
	shfl.sync.down.b32 %r607, %r672, %r609, %r630, %r631;
	// end inline asm
	setp.gt.s32 	%p49, %r606, 30;
	selp.b32 	%r632, 1, %r607, %p49;
	mul.lo.s32 	%r613, %r632, %r672;
	mov.b32 	%r614, 2;
	// begin inline asm
	shfl.sync.down.b32 %r612, %r613, %r614, %r630, %r631;
	// end inline asm
	setp.gt.s32 	%p50, %r606, 29;
	selp.b32 	%r633, 1, %r612, %p50;
	mul.lo.s32 	%r618, %r613, %r633;
	mov.b32 	%r619, 4;
	// begin inline asm
	shfl.sync.down.b32 %r617, %r618, %r619, %r630, %r631;
	// end inline asm
	setp.gt.s32 	%p51, %r606, 27;
	selp.b32 	%r634, 1, %r617, %p51;
	mul.lo.s32 	%r623, %r618, %r634;
	mov.b32 	%r624, 8;
	// begin inline asm
	shfl.sync.down.b32 %r622, %r623, %r624, %r630, %r631;
	// end inline asm
	setp.gt.s32 	%p52, %r606, 23;
	selp.b32 	%r635, 1, %r622, %p52;
	mul.lo.s32 	%r628, %r623, %r635;
	mov.b32 	%r629, 16;
	// begin inline asm
	shfl.sync.down.b32 %r627, %r628, %r629, %r630, %r631;
	// end inline asm
	setp.gt.s32 	%p53, %r606, 15;
	selp.b32 	%r636, 1, %r627, %p53;
	mul.lo.s32 	%r691, %r628, %r636;
	setp.ne.s32 	%p54, %r606, 0;
	@%p54 bra 	$L__BB98_19;
	shr.u32 	%r637, %r5, 3;
	and.b32  	%r638, %r637, 124;
	mov.u32 	%r639, _ZZN3cub18CUB_300001_SM_10006detail6reduce18DeviceReduceKernelINS2_10policy_hubIiyN4cuda3std3__410multipliesIiEEE10Policy1000EN6thrust24THRUST_300001_SM_1000_NS18transform_iteratorINSD_12zip_functionIS9_EENSD_12zip_iteratorINS7_5tupleIJNSD_6detail15normal_iteratorINSD_10device_ptrIiEEEESN_EEEEENSD_11use_defaultESQ_EEyS9_iNS7_10__identityEEEvT0_PT3_T1_NS0_13GridEvenShareISW_EET2_T4_E12temp_storage;
	add.s32 	%r640, %r639, %r638;
	st.shared.u32 	[%r640+8], %r691;
$L__BB98_19:
	bar.sync 	0;
	setp.ne.s32 	%p55, %r5, 0;
	@%p55 bra 	$L__BB98_46;
	ld.shared.u32 	%r641, [_ZZN3cub18CUB_300001_SM_10006detail6reduce18DeviceReduceKernelINS2_10policy_hubIiyN4cuda3std3__410multipliesIiEEE10Policy1000EN6thrust24THRUST_300001_SM_1000_NS18transform_iteratorINSD_12zip_functionIS9_EENSD_12zip_iteratorINS7_5tupleIJNSD_6detail15normal_iteratorINSD_10device_ptrIiEEEESN_EEEEENSD_11use_defaultESQ_EEyS9_iNS7_10__identityEEEvT0_PT3_T1_NS0_13GridEvenShareISW_EET2_T4_E12temp_storage+12];
	mul.lo.s32 	%r642, %r641, %r691;
	ld.shared.u32 	%r643, [_ZZN3cub18CUB_300001_SM_10006detail6reduce18DeviceReduceKernelINS2_10policy_hubIiyN4cuda3std3__410multipliesIiEEE10Policy1000EN6thrust24THRUST_300001_SM_1000_NS18transform_iteratorINSD_12zip_functionIS9_EENSD_12zip_iteratorINS7_5tupleIJNSD_6detail15normal_iteratorINSD_10device_ptrIiEEEESN_EEEEENSD_11use_defaultESQ_EEyS9_iNS7_10__identityEEEvT0_PT3_T1_NS0_13GridEvenShareISW_EET2_T4_E12temp_storage+16];
	mul.lo.s32 	%r644, %r642, %r643;
	ld.shared.u32 	%r645, [_ZZN3cub18CUB_300001_SM_10006detail6reduce18DeviceReduceKernelINS2_10policy_hubIiyN4cuda3std3__410multipliesIiEEE10Policy1000EN6thrust24THRUST_300001_SM_1000_NS18transform_iteratorINSD_12zip_functionIS9_EENSD_12zip_iteratorINS7_5tupleIJNSD_6detail15normal_iteratorINSD_10device_ptrIiEEEESN_EEEEENSD_11use_defaultESQ_EEyS9_iNS7_10__identityEEEvT0_PT3_T1_NS0_13GridEvenShareISW_EET2_T4_E12temp_storage+20];
	mul.lo.s32 	%r646, %r644, %r645;
	ld.shared.u32 	%r647, [_ZZN3cub18CUB_300001_SM_10006detail6reduce18DeviceReduceKernelINS2_10policy_hubIiyN4cuda3std3__410multipliesIiEEE10Policy1000EN6thrust24THRUST_300001_SM_1000_NS18transform_iteratorINSD_12zip_functionIS9_EENSD_12zip_iteratorINS7_5tupleIJNSD_6detail15normal_iteratorINSD_10device_ptrIiEEEESN_EEEEENSD_11use_defaultESQ_EEyS9_iNS7_10__identityEEEvT0_PT3_T1_NS0_13GridEvenShareISW_EET2_T4_E12temp_storage+24];
	mul.lo.s32 	%r648, %r646, %r647;
	ld.shared.u32 	%r649, [_ZZN3cub18CUB_300001_SM_10006detail6reduce18DeviceReduceKernelINS2_10policy_hubIiyN4cuda3std3__410multipliesIiEEE10Policy1000EN6thrust24THRUST_300001_SM_1000_NS18transform_iteratorINSD_12zip_functionIS9_EENSD_12zip_iteratorINS7_5tupleIJNSD_6detail15normal_iteratorINSD_10device_ptrIiEEEESN_EEEEENSD_11use_defaultESQ_EEyS9_iNS7_10__identityEEEvT0_PT3_T1_NS0_13GridEvenShareISW_EET2_T4_E12temp_storage+28];
	mul.lo.s32 	%r650, %r648, %r649;
	ld.shared.u32 	%r651, [_ZZN3cub18CUB_300001_SM_10006detail6reduce18DeviceReduceKernelINS2_10policy_hubIiyN4cuda3std3__410multipliesIiEEE10Policy1000EN6thrust24THRUST_300001_SM_1000_NS18transform_iteratorINSD_12zip_functionIS9_EENSD_12zip_iteratorINS7_5tupleIJNSD_6detail15normal_iteratorINSD_10device_ptrIiEEEESN_EEEEENSD_11use_defaultESQ_EEyS9_iNS7_10__identityEEEvT0_PT3_T1_NS0_13GridEvenShareISW_EET2_T4_E12temp_storage+32];
	mul.lo.s32 	%r652, %r650, %r651;
	ld.shared.u32 	%r653, [_ZZN3cub18CUB_300001_SM_10006detail6reduce18DeviceReduceKernelINS2_10policy_hubIiyN4cuda3std3__410multipliesIiEEE10Policy1000EN6thrust24THRUST_300001_SM_1000_NS18transform_iteratorINSD_12zip_functionIS9_EENSD_12zip_iteratorINS7_5tupleIJNSD_6detail15normal_iteratorINSD_10device_ptrIiEEEESN_EEEEENSD_11use_defaultESQ_EEyS9_iNS7_10__identityEEEvT0_PT3_T1_NS0_13GridEvenShareISW_EET2_T4_E12temp_storage+36];
	mul.lo.s32 	%r691, %r652, %r653;
	bra.uni 	$L__BB98_46;
$L__BB98_21:
	// begin inline asm
	mov.u32 %r543, %laneid;
	// end inline asm
	and.b32  	%r569, %r5, 992;
	add.s32 	%r570, %r569, 32;
	setp.gt.s32 	%p34, %r570, %r4;
	not.b32 	%r571, %r569;
	add.s32 	%r572, %r4, %r571;
	selp.b32 	%r567, %r572, 31, %p34;
	mov.b32 	%r546, 1;
	mov.b32 	%r568, -1;
	// begin inline asm
	shfl.sync.down.b32 %r544, %r672, %r546, %r567, %r568;
	// end inline asm
	setp.lt.s32 	%p35, %r543, %r567;
	selp.b32 	%r573, %r544, 1, %p35;
	mul.lo.s32 	%r550, %r573, %r672;
	mov.b32 	%r551, 2;
	// begin inline asm
	shfl.sync.down.b32 %r549, %r550, %r551, %r567, %r568;
	// end inline asm
	add.s32 	%r574, %r543, 2;
	setp.gt.s32 	%p36, %r574, %r567;
	selp.b32 	%r575, 1, %r549, %p36;
	mul.lo.s32 	%r555, %r550, %r575;
	mov.b32 	%r556, 4;
	// begin inline asm
	shfl.sync.down.b32 %r554, %r555, %r556, %r567, %r568;
	// end inline asm
	add.s32 	%r576, %r543, 4;
	setp.gt.s32 	%p37, %r576, %r567;
	selp.b32 	%r577, 1, %r554, %p37;
	mul.lo.s32 	%r560, %r555, %r577;
	mov.b32 	%r561, 8;
	// begin inline asm
	shfl.sync.down.b32 %r559, %r560, %r561, %r567, %r568;
	// end inline asm
	add.s32 	%r578, %r543, 8;
	setp.gt.s32 	%p38, %r578, %r567;
	selp.b32 	%r579, 1, %r559, %p38;
	mul.lo.s32 	%r565, %r560, %r579;
	mov.b32 	%r566, 16;
	// begin inline asm
	shfl.sync.down.b32 %r564, %r565, %r566, %r567, %r568;
	// end inline asm
	add.s32 	%r580, %r543, 16;
	setp.gt.s32 	%p39, %r580, %r567;
	selp.b32 	%r581, 1, %r564, %p39;
	mul.lo.s32 	%r691, %r565, %r581;
	setp.ne.s32 	%p40, %r543, 0;
	@%p40 bra 	$L__BB98_23;
	shr.u32 	%r582, %r5, 3;
	and.b32  	%r583, %r582, 124;
	mov.u32 	%r584, _ZZN3cub18CUB_300001_SM_10006detail6reduce18DeviceReduceKernelINS2_10policy_hubIiyN4cuda3std3__410multipliesIiEEE10Policy1000EN6thrust24THRUST_300001_SM_1000_NS18transform_iteratorINSD_12zip_functionIS9_EENSD_12zip_iteratorINS7_5tupleIJNSD_6detail15normal_iteratorINSD_10device_ptrIiEEEESN_EEEEENSD_11use_defaultESQ_EEyS9_iNS7_10__identityEEEvT0_PT3_T1_NS0_13GridEvenShareISW_EET2_T4_E12temp_storage;
	add.s32 	%r585, %r584, %r583;
	st.shared.u32 	[%r585+8], %r691;
$L__BB98_23:
	bar.sync 	0;
	setp.ne.s32 	%p41, %r5, 0;
	@%p41 bra 	$L__BB98_46;
	setp.gt.s32 	%p42, %r4, 32;
	ld.shared.u32 	%r586, [_ZZN3cub18CUB_300001_SM_10006detail6reduce18DeviceReduceKernelINS2_10policy_hubIiyN4cuda3std3__410multipliesIiEEE10Policy1000EN6thrust24THRUST_300001_SM_1000_NS18transform_iteratorINSD_12zip_functionIS9_EENSD_12zip_iteratorINS7_5tupleIJNSD_6detail15normal_iteratorINSD_10device_ptrIiEEEESN_EEEEENSD_11use_defaultESQ_EEyS9_iNS7_10__identityEEEvT0_PT3_T1_NS0_13GridEvenShareISW_EET2_T4_E12temp_storage+12];
	selp.b32 	%r587, %r586, 1, %p42;
	mul.lo.s32 	%r588, %r587, %r691;
	setp.gt.s32 	%p43, %r4, 64;
	ld.shared.u32 	%r589, [_ZZN3cub18CUB_300001_SM_10006detail6reduce18DeviceReduceKernelINS2_10policy_hubIiyN4cuda3std3__410multipliesIiEEE10Policy1000EN6thrust24THRUST_300001_SM_1000_NS18transform_iteratorINSD_12zip_functionIS9_EENSD_12zip_iteratorINS7_5tupleIJNSD_6detail15normal_iteratorINSD_10device_ptrIiEEEESN_EEEEENSD_11use_defaultESQ_EEyS9_iNS7_10__identityEEEvT0_PT3_T1_NS0_13GridEvenShareISW_EET2_T4_E12temp_storage+16];
	selp.b32 	%r590, %r589, 1, %p43;
	mul.lo.s32 	%r591, %r588, %r590;
	setp.gt.s32 	%p44, %r4, 96;
	ld.shared.u32 	%r592, [_ZZN3cub18CUB_300001_SM_10006detail6reduce18DeviceReduceKernelINS2_10policy_hubIiyN4cuda3std3__410multipliesIiEEE10Policy1000EN6thrust24THRUST_300001_SM_1000_NS18transform_iteratorINSD_12zip_functionIS9_EENSD_12zip_iteratorINS7_5tupleIJNSD_6detail15normal_iteratorINSD_10device_ptrIiEEEESN_EEEEENSD_11use_defaultESQ_EEyS9_iNS7_10__identityEEEvT0_PT3_T1_NS0_13GridEvenShareISW_EET2_T4_E12temp_storage+20];
	selp.b32 	%r593, %r592, 1, %p44;
	mul.lo.s32 	%r594, %r591, %r593;
	setp.gt.s32 	%p45, %r4, 128;
	ld.shared.u32 	%r595, [_ZZN3cub18CUB_300001_SM_10006detail6reduce18DeviceReduceKernelINS2_10policy_hubIiyN4cuda3std3__410multipliesIiEEE10Policy1000EN6thrust24THRUST_300001_SM_1000_NS18transform_iteratorINSD_12zip_functionIS9_EENSD_12zip_iteratorINS7_5tupleIJNSD_6detail15normal_iteratorINSD_10device_ptrIiEEEESN_EEEEENSD_11use_defaultESQ_EEyS9_iNS7_10__identityEEEvT0_PT3_T1_NS0_13GridEvenShareISW_EET2_T4_E12temp_storage+24];
	selp.b32 	%r596, %r595, 1, %p45;
	mul.lo.s32 	%r597, %r594, %r596;
	setp.gt.s32 	%p46, %r4, 160;
	ld.shared.u32 	%r598, [_ZZN3cub18CUB_300001_SM_10006detail6reduce18DeviceReduceKernelINS2_10policy_hubIiyN4cuda3std3__410multipliesIiEEE10Policy1000EN6thrust24THRUST_300001_SM_1000_NS18transform_iteratorINSD_12zip_functionIS9_EENSD_12zip_iteratorINS7_5tupleIJNSD_6detail15normal_iteratorINSD_10device_ptrIiEEEESN_EEEEENSD_11use_defaultESQ_EEyS9_iNS7_10__identityEEEvT0_PT3_T1_NS0_13GridEvenShareISW_EET2_T4_E12temp_storage+28];
	selp.b32 	%r599, %r598, 1, %p46;
	mul.lo.s32 	%r600, %r597, %r599;
	setp.gt.s32 	%p47, %r4, 192;
	ld.shared.u32 	%r601, [_ZZN3cub18CUB_300001_SM_10006detail6reduce18DeviceReduceKernelINS2_10policy_hubIiyN4cuda3std3__410multipliesIiEEE10Policy1000EN6thrust24THRUST_300001_SM_1000_NS18transform_iteratorINSD_12zip_functionIS9_EENSD_12zip_iteratorINS7_5tupleIJNSD_6detail15normal_iteratorINSD_10device_ptrIiEEEESN_EEEEENSD_11use_defaultESQ_EEyS9_iNS7_10__identityEEEvT0_PT3_T1_NS0_13GridEvenShareISW_EET2_T4_E12temp_storage+32];
	selp.b32 	%r602, %r601, 1, %p47;
	mul.lo.s32 	%r603, %r600, %r602;
	setp.gt.s32 	%p48, %r4, 224;
	ld.shared.u32 	%r604, [_ZZN3cub18CUB_300001_SM_10006detail6reduce18DeviceReduceKernelINS2_10policy_hubIiyN4cuda3std3__410multipliesIiEEE10Policy1000EN6thrust24THRUST_300001_SM_1000_NS18transform_iteratorINSD_12zip_functionIS9_EENSD_12zip_iteratorINS7_5tupleIJNSD_6detail15normal_iteratorINSD_10device_ptrIiEEEESN_EEEEENSD_11use_defaultESQ_EEyS9_iNS7_10__identityEEEvT0_PT3_T1_NS0_13GridEvenShareISW_EET2_T4_E12temp_storage+36];
	selp.b32 	%r605, %r604, 1, %p48;
	mul.lo.s32 	%r691, %r603, %r605;
	bra.uni 	$L__BB98_46;
$L__BB98_25:
	mov.u32 	%r46, %tid.x;
	cvt.u64.u32 	%rd15, %r46;
	add.s64 	%rd42, %rd15, %rd5;
	shl.b64 	%rd43, %rd42, 2;
	add.s64 	%rd44, %rd2, %rd43;
	add.s64 	%rd45, %rd3, %rd43;
	ld.global.u32 	%r100, [%rd44];
	ld.global.u32 	%r101, [%rd45];
	mul.lo.s32 	%r102, %r101, %r100;
	ld.global.u32 	%r103, [%rd44+1024];
	ld.global.u32 	%r104, [%rd45+1024];
	mul.lo.s32 	%r105, %r104, %r103;
	ld.global.u32 	%r106, [%rd44+2048];
	ld.global.u32 	%r107, [%rd45+2048];
	mul.lo.s32 	%r108, %r107, %r106;
	ld.global.u32 	%r109, [%rd44+3072];
	ld.global.u32 	%r110, [%rd45+3072];
	mul.lo.s32 	%r111, %r110, %r109;
	ld.global.u32 	%r112, [%rd44+4096];
	ld.global.u32 	%r113, [%rd45+4096];
	mul.lo.s32 	%r114, %r113, %r112;
	ld.global.u32 	%r115, [%rd44+5120];
	ld.global.u32 	%r116, [%rd45+5120];
	mul.lo.s32 	%r117, %r116, %r115;
	ld.global.u32 	%r118, [%rd44+6144];
	ld.global.u32 	%r119, [%rd45+6144];
	mul.lo.s32 	%r120, %r119, %r118;
	ld.global.u32 	%r121, [%rd44+7168];
	ld.global.u32 	%r122, [%rd45+7168];
	mul.lo.s32 	%r123, %r122, %r121;
	ld.global.u32 	%r124, [%rd44+8192];
	ld.global.u32 	%r125, [%rd45+8192];
	mul.lo.s32 	%r126, %r125, %r124;
	ld.global.u32 	%r127, [%rd44+9216];
	ld.global.u32 	%r128, [%rd45+9216];
	mul.lo.s32 	%r129, %r128, %r127;
	ld.global.u32 	%r130, [%rd44+10240];
	ld.global.u32 	%r131, [%rd45+10240];
	mul.lo.s32 	%r132, %r131, %r130;
	ld.global.u32 	%r133, [%rd44+11264];
	ld.global.u32 	%r134, [%rd45+11264];
	mul.lo.s32 	%r135, %r134, %r133;
	ld.global.u32 	%r136, [%rd44+12288];
	ld.global.u32 	%r137, [%rd45+12288];
	mul.lo.s32 	%r138, %r137, %r136;
	ld.global.u32 	%r139, [%rd44+13312];
	ld.global.u32 	%r140, [%rd45+13312];
	mul.lo.s32 	%r141, %r140, %r139;
	ld.global.u32 	%r142, [%rd44+14336];
	ld.global.u32 	%r143, [%rd45+14336];
	mul.lo.s32 	%r144, %r143, %r142;
	ld.global.u32 	%r145, [%rd44+15360];
	ld.global.u32 	%r146, [%rd45+15360];
	mul.lo.s32 	%r147, %r146, %r145;
	mul.lo.s32 	%r148, %r105, %r102;
	mul.lo.s32 	%r149, %r111, %r108;
	mul.lo.s32 	%r150, %r117, %r114;
	mul.lo.s32 	%r151, %r123, %r120;
	mul.lo.s32 	%r152, %r129, %r126;
	mul.lo.s32 	%r153, %r135, %r132;
	mul.lo.s32 	%r154, %r141, %r138;
	mul.lo.s32 	%r155, %r147, %r144;
	mul.lo.s32 	%r156, %r149, %r148;
	mul.lo.s32 	%r157, %r151, %r150;
	mul.lo.s32 	%r158, %r153, %r152;
	mul.lo.s32 	%r159, %r155, %r154;
	mul.lo.s32 	%r160, %r157, %r156;
	mul.lo.s32 	%r161, %r159, %r158;
	mul.lo.s32 	%r690, %r161, %r160;
	setp.lt.u64 	%p2, %rd6, %rd4;
	@%p2 bra 	$L__BB98_42;
	cvt.u32.u64 	%r163, %rd4;
	cvt.u32.u64 	%r164, %rd5;
	add.s64 	%rd100, %rd5, %rd4;
	cvt.u32.u64 	%r48, %rd1;
	not.b32 	%r165, %r46;
	add.s32 	%r166, %r165, %r48;
	sub.s32 	%r167, %r166, %r163;
	sub.s32 	%r673, %r167, %r164;
	add.s64 	%rd46, %rd100, %rd15;
	shl.b64 	%rd47, %rd46, 2;
	add.s64 	%rd48, %rd47, 8192;
	add.s64 	%rd99, %rd2, %rd48;
	add.s64 	%rd98, %rd3, %rd48;
	mov.b32 	%r674, 0;
	mov.u64 	%rd101, %rd5;
$L__BB98_27:
	cvt.s64.s32 	%rd23, %r98;
	add.s64 	%rd101, %rd101, %rd23;
	add.s64 	%rd49, %rd1, -4096;
	setp.gt.u64 	%p3, %rd101, %rd49;
	@%p3 bra 	$L__BB98_29;
	shl.b32 	%r169, %r1, 12;
	cvt.s64.s32 	%rd50, %r169;
	add.s64 	%rd51, %rd101, %rd15;
	cvta.to.global.u64 	%rd52, %rd39;
	shl.b64 	%rd53, %rd51, 2;
	add.s64 	%rd54, %rd52, %rd53;
	add.s64 	%rd55, %rd3, %rd53;
	ld.global.u32 	%r170, [%rd54];
	ld.global.u32 	%r171, [%rd55];
	mul.lo.s32 	%r172, %r171, %r170;
	ld.global.u32 	%r173, [%rd54+1024];
	ld.global.u32 	%r174, [%rd55+1024];
	mul.lo.s32 	%r175, %r174, %r173;
	ld.global.u32 	%r176, [%rd54+2048];
	ld.global.u32 	%r177, [%rd55+2048];
	mul.lo.s32 	%r178, %r177, %r176;
	ld.global.u32 	%r179, [%rd54+3072];
	ld.global.u32 	%r180, [%rd55+3072];
	mul.lo.s32 	%r181, %r180, %r179;
	ld.global.u32 	%r182, [%rd54+4096];
	ld.global.u32 	%r183, [%rd55+4096];
	mul.lo.s32 	%r184, %r183, %r182;
	ld.global.u32 	%r185, [%rd54+5120];
	ld.global.u32 	%r186, [%rd55+5120];
	mul.lo.s32 	%r187, %r186, %r185;
	ld.global.u32 	%r188, [%rd54+6144];
	ld.global.u32 	%r189, [%rd55+6144];
	mul.lo.s32 	%r190, %r189, %r188;
	ld.global.u32 	%r191, [%rd54+7168];
	ld.global.u32 	%r192, [%rd55+7168];
	mul.lo.s32 	%r193, %r192, %r191;
	ld.global.u32 	%r194, [%rd54+8192];
	ld.global.u32 	%r195, [%rd55+8192];
	mul.lo.s32 	%r196, %r195, %r194;
	ld.global.u32 	%r197, [%rd54+9216];
	ld.global.u32 	%r198, [%rd55+9216];
	mul.lo.s32 	%r199, %r198, %r197;
	ld.global.u32 	%r200, [%rd54+10240];
	ld.global.u32 	%r201, [%rd55+10240];
	mul.lo.s32 	%r202, %r201, %r200;
	ld.global.u32 	%r203, [%rd54+11264];
	ld.global.u32 	%r204, [%rd55+11264];
	mul.lo.s32 	%r205, %r204, %r203;
	ld.global.u32 	%r206, [%rd54+12288];
	ld.global.u32 	%r207, [%rd55+12288];
	mul.lo.s32 	%r208, %r207, %r206;
	ld.global.u32 	%r209, [%rd54+13312];
	ld.global.u32 	%r210, [%rd55+13312];
	mul.lo.s32 	%r211, %r210, %r209;
	ld.global.u32 	%r212, [%rd54+14336];
	ld.global.u32 	%r213, [%rd55+14336];
	mul.lo.s32 	%r214, %r213, %r212;
	ld.global.u32 	%r215, [%rd54+15360];
	ld.global.u32 	%r216, [%rd55+15360];
	mul.lo.s32 	%r217, %r216, %r215;
	mul.lo.s32 	%r218, %r172, %r690;
	mul.lo.s32 	%r219, %r178, %r175;
	mul.lo.s32 	%r220, %r184, %r181;
	mul.lo.s32 	%r221, %r190, %r187;
	mul.lo.s32 	%r222, %r196, %r193;
	mul.lo.s32 	%r223, %r202, %r199;
	mul.lo.s32 	%r224, %r208, %r205;
	mul.lo.s32 	%r225, %r214, %r211;
	mul.lo.s32 	%r226, %r219, %r218;
	mul.lo.s32 	%r227, %r221, %r220;
	mul.lo.s32 	%r228, %r223, %r222;
	mul.lo.s32 	%r229, %r225, %r224;
	mul.lo.s32 	%r230, %r227, %r226;
	mul.lo.s32 	%r231, %r229, %r228;
	mul.lo.s32 	%r232, %r231, %r230;
	mul.lo.s32 	%r690, %r217, %r232;
	sub.s64 	%rd56, %rd1, %rd101;
	setp.lt.u64 	%p4, %rd56, %rd50;
	add.s32 	%r674, %r674, 1;
	add.s64 	%rd100, %rd100, %rd50;
	sub.s32 	%r673, %r673, %r169;
	mul.wide.s32 	%rd57, %r169, 4;
	add.s64 	%rd99, %rd99, %rd57;
	add.s64 	%rd98, %rd98, %rd57;
	@%p4 bra 	$L__BB98_42;
	bra.uni 	$L__BB98_27;
$L__BB98_29:
	setp.le.u64 	%p5, %rd1, %rd101;
	cvt.u32.u64 	%r233, %rd101;
	cvt.u32.u64 	%r234, %rd1;
	sub.s32 	%r235, %r234, %r233;
	setp.ge.s32 	%p6, %r46, %r235;
	or.pred  	%p7, %p5, %p6;
	@%p7 bra 	$L__BB98_42;
	cvt.u32.u64 	%r238, %rd23;
	cvt.u32.u64 	%r239, %rd5;
	not.b32 	%r240, %r46;
	add.s32 	%r241, %r240, %r48;
	add.s32 	%r242, %r238, %r239;
	sub.s32 	%r243, %r241, %r242;
	mul.lo.s32 	%r244, %r1, %r674;
	shl.b32 	%r245, %r244, 12;
	sub.s32 	%r246, %r243, %r245;
	shr.u32 	%r247, %r246, 8;
	add.s32 	%r56, %r247, 1;
	and.b32  	%r57, %r56, 15;
	setp.lt.u32 	%p8, %r246, 3840;
	mov.u32 	%r680, %r46;
	@%p8 bra 	$L__BB98_33;
	shr.u32 	%r248, %r673, 8;
	add.s32 	%r249, %r248, 1;
	and.b32  	%r250, %r249, 33554416;
	neg.s32 	%r676, %r250;
	mov.u32 	%r680, %r46;
$L__BB98_32:
	.pragma "nounroll";
	ld.global.u32 	%r251, [%rd99+-8192];
	ld.global.u32 	%r252, [%rd98+-8192];
	mul.lo.s32 	%r253, %r251, %r690;
	mul.lo.s32 	%r254, %r253, %r252;
	ld.global.u32 	%r255, [%rd99+-7168];
	ld.global.u32 	%r256, [%rd98+-7168];
	mul.lo.s32 	%r257, %r255, %r254;
	mul.lo.s32 	%r258, %r257, %r256;
	ld.global.u32 	%r259, [%rd99+-6144];
	ld.global.u32 	%r260, [%rd98+-6144];
	mul.lo.s32 	%r261, %r259, %r258;
	mul.lo.s32 	%r262, %r261, %r260;
	ld.global.u32 	%r263, [%rd99+-5120];
	ld.global.u32 	%r264, [%rd98+-5120];
	mul.lo.s32 	%r265, %r263, %r262;
	mul.lo.s32 	%r266, %r265, %r264;
	ld.global.u32 	%r267, [%rd99+-4096];
	ld.global.u32 	%r268, [%rd98+-4096];
	mul.lo.s32 	%r269, %r267, %r266;
	mul.lo.s32 	%r270, %r269, %r268;
	ld.global.u32 	%r271, [%rd99+-3072];
	ld.global.u32 	%r272, [%rd98+-3072];
	mul.lo.s32 	%r273, %r271, %r270;
	mul.lo.s32 	%r274, %r273, %r272;
	ld.global.u32 	%r275, [%rd99+-2048];
	ld.global.u32 	%r276, [%rd98+-2048];
	mul.lo.s32 	%r277, %r275, %r274;
	mul.lo.s32 	%r278, %r277, %r276;
	ld.global.u32 	%r279, [%rd99+-1024];
	ld.global.u32 	%r280, [%rd98+-1024];
	mul.lo.s32 	%r281, %r279, %r278;
	mul.lo.s32 	%r282, %r281, %r280;
	ld.global.u32 	%r283, [%rd99];
	ld.global.u32 	%r284, [%rd98];
	mul.lo.s32 	%r285, %r283, %r282;
	mul.lo.s32 	%r286, %r285, %r284;
	ld.global.u32 	%r287, [%rd99+1024];
	ld.global.u32 	%r288, [%rd98+1024];
	mul.lo.s32 	%r289, %r287, %r286;
	mul.lo.s32 	%r290, %r289, %r288;
	ld.global.u32 	%r291, [%rd99+2048];
	ld.global.u32 	%r292, [%rd98+2048];
	mul.lo.s32 	%r293, %r291, %r290;
	mul.lo.s32 	%r294, %r293, %r292;
	ld.global.u32 	%r295, [%rd99+3072];
	ld.global.u32 	%r296, [%rd98+3072];
	mul.lo.s32 	%r297, %r295, %r294;
	mul.lo.s32 	%r298, %r297, %r296;
	ld.global.u32 	%r299, [%rd99+4096];
	ld.global.u32 	%r300, [%rd98+4096];
	mul.lo.s32 	%r301, %r299, %r298;
	mul.lo.s32 	%r302, %r301, %r300;
	ld.global.u32 	%r303, [%rd99+5120];
	ld.global.u32 	%r304, [%rd98+5120];
	mul.lo.s32 	%r305, %r303, %r302;
	mul.lo.s32 	%r306, %r305, %r304;
	ld.global.u32 	%r307, [%rd99+6144];
	ld.global.u32 	%r308, [%rd98+6144];
	mul.lo.s32 	%r309, %r307, %r306;
	mul.lo.s32 	%r310, %r309, %r308;
	ld.global.u32 	%r311, [%rd99+7168];
	ld.global.u32 	%r312, [%rd98+7168];
	mul.lo.s32 	%r313, %r311, %r310;
	mul.lo.s32 	%r690, %r313, %r312;
	add.s32 	%r680, %r680, 4096;
	add.s32 	%r676, %r676, 16;
	add.s64 	%rd99, %rd99, 16384;
	add.s64 	%rd98, %rd98, 16384;
	setp.ne.s32 	%p9, %r676, 0;
	@%p9 bra 	$L__BB98_32;
$L__BB98_33:
	setp.eq.s32 	%p10, %r57, 0;
	@%p10 bra 	$L__BB98_42;
	cvta.to.global.u64 	%rd32, %rd39;
	and.b32  	%r68, %r56, 7;
	setp.lt.u32 	%p11, %r57, 8;
	@%p11 bra 	$L__BB98_36;
	cvt.u64.u32 	%rd58, %r680;
	add.s64 	%rd59, %rd101, %rd58;
	shl.b64 	%rd60, %rd59, 2;
	add.s64 	%rd61, %rd32, %rd60;
	add.s64 	%rd62, %rd3, %rd60;
	ld.global.u32 	%r315, [%rd61];
	ld.global.u32 	%r316, [%rd62];
	mul.lo.s32 	%r317, %r315, %r690;
	mul.lo.s32 	%r318, %r317, %r316;
	ld.global.u32 	%r319, [%rd61+1024];
	ld.global.u32 	%r320, [%rd62+1024];
	mul.lo.s32 	%r321, %r319, %r318;
	mul.lo.s32 	%r322, %r321, %r320;
	ld.global.u32 	%r323, [%rd61+2048];
	ld.global.u32 	%r324, [%rd62+2048];
	mul.lo.s32 	%r325, %r323, %r322;
	mul.lo.s32 	%r326, %r325, %r324;
	ld.global.u32 	%r327, [%rd61+3072];
	ld.global.u32 	%r328, [%rd62+3072];
	mul.lo.s32 	%r329, %r327, %r326;
	mul.lo.s32 	%r330, %r329, %r328;
	ld.global.u32 	%r331, [%rd61+4096];
	ld.global.u32 	%r332, [%rd62+4096];
	mul.lo.s32 	%r333, %r331, %r330;
	mul.lo.s32 	%r334, %r333, %r332;
	ld.global.u32 	%r335, [%rd61+5120];
	ld.global.u32 	%r336, [%rd62+5120];
	mul.lo.s32 	%r337, %r335, %r334;
	mul.lo.s32 	%r338, %r337, %r336;
	ld.global.u32 	%r339, [%rd61+6144];
	ld.global.u32 	%r340, [%rd62+6144];
	mul.lo.s32 	%r341, %r339, %r338;
	mul.lo.s32 	%r342, %r341, %r340;
	ld.global.u32 	%r343, [%rd61+7168];
	ld.global.u32 	%r344, [%rd62+7168];
	mul.lo.s32 	%r345, %r343, %r342;
	mul.lo.s32 	%r690, %r345, %r344;
	add.s32 	%r680, %r680, 2048;
$L__BB98_36:
	setp.eq.s32 	%p12, %r68, 0;
	@%p12 bra 	$L__BB98_42;
	setp.lt.u32 	%p13, %r68, 4;
	@%p13 bra 	$L__BB98_39;
	cvt.u64.u32 	%rd63, %r680;
	add.s64 	%rd64, %rd101, %rd63;
	shl.b64 	%rd65, %rd64, 2;
	add.s64 	%rd66, %rd32, %rd65;
	add.s64 	%rd67, %rd3, %rd65;
	ld.global.u32 	%r347, [%rd66];
	ld.global.u32 	%r348, [%rd67];
	mul.lo.s32 	%r349, %r347, %r690;
	mul.lo.s32 	%r350, %r349, %r348;
	ld.global.u32 	%r351, [%rd66+1024];
	ld.global.u32 	%r352, [%rd67+1024];
	mul.lo.s32 	%r353, %r351, %r350;
	mul.lo.s32 	%r354, %r353, %r352;
	ld.global.u32 	%r355, [%rd66+2048];
	ld.global.u32 	%r356, [%rd67+2048];
	mul.lo.s32 	%r357, %r355, %r354;
	mul.lo.s32 	%r358, %r357, %r356;
	ld.global.u32 	%r359, [%rd66+3072];
	ld.global.u32 	%r360, [%rd67+3072];
	mul.lo.s32 	%r361, %r359, %r358;
	mul.lo.s32 	%r690, %r361, %r360;
	add.s32 	%r680, %r680, 1024;
$L__BB98_39:
	and.b32  	%r362, %r56, 3;
	setp.eq.s32 	%p14, %r362, 0;
	@%p14 bra 	$L__BB98_42;
	cvt.u64.u32 	%rd68, %r680;
	add.s64 	%rd69, %rd68, %rd100;
	shl.b64 	%rd70, %rd69, 2;
	add.s64 	%rd105, %rd3, %rd70;
	add.s64 	%rd104, %rd32, %rd70;
	cvt.u16.u32 	%rs9, %r673;
	shr.u16 	%rs10, %rs9, 8;
	add.s16 	%rs11, %rs10, 1;
	cvt.u32.u16 	%r363, %rs11;
	and.b32  	%r364, %r363, 3;
	neg.s32 	%r688, %r364;
$L__BB98_41:
	.pragma "nounroll";
	ld.global.u32 	%r365, [%rd104];
	ld.global.u32 	%r366, [%rd105];
	mul.lo.s32 	%r367, %r365, %r690;
	mul.lo.s32 	%r690, %r367, %r366;
	add.s64 	%rd105, %rd105, 1024;
	add.s64 	%rd104, %rd104, 1024;
	add.s32 	%r688, %r688, 1;
	setp.ne.s32 	%p15, %r688, 0;
	@%p15 bra 	$L__BB98_41;
$L__BB98_42:
	// begin inline asm
	mov.u32 %r368, %laneid;
	// end inline asm
	mov.b32 	%r371, 1;
	mov.b32 	%r392, 31;
	mov.b32 	%r393, -1;
	// begin inline asm
	shfl.sync.down.b32 %r369, %r690, %r371, %r392, %r393;
	// end inline asm
	setp.gt.s32 	%p16, %r368, 30;
	selp.b32 	%r394, 1, %r369, %p16;
	mul.lo.s32 	%r375, %r394, %r690;
	mov.b32 	%r376, 2;
	// begin inline asm
	shfl.sync.down.b32 %r374, %r375, %r376, %r392, %r393;
	// end inline asm
	setp.gt.s32 	%p17, %r368, 29;
	selp.b32 	%r395, 1, %r374, %p17;
	mul.lo.s32 	%r380, %r375, %r395;
	mov.b32 	%r381, 4;
	// begin inline asm
	shfl.sync.down.b32 %r379, %r380, %r381, %r392, %r393;
	// end inline asm
	setp.gt.s32 	%p18, %r368, 27;
	selp.b32 	%r396, 1, %r379, %p18;
	mul.lo.s32 	%r385, %r380, %r396;
	mov.b32 	%r386, 8;
	// begin inline asm
	shfl.sync.down.b32 %r384, %r385, %r386, %r392, %r393;
	// end inline asm
	setp.gt.s32 	%p19, %r368, 23;
	selp.b32 	%r397, 1, %r384, %p19;
	mul.lo.s32 	%r390, %r385, %r397;
	mov.b32 	%r391, 16;
	// begin inline asm
	shfl.sync.down.b32 %r389, %r390, %r391, %r392, %r393;
	// end inline asm
	setp.gt.s32 	%p20, %r368, 15;
	selp.b32 	%r398, 1, %r389, %p20;
	mul.lo.s32 	%r691, %r390, %r398;
	setp.ne.s32 	%p21, %r368, 0;
	@%p21 bra 	$L__BB98_44;
	shr.u32 	%r399, %r46, 3;
	and.b32  	%r400, %r399, 124;
	mov.u32 	%r401, _ZZN3cub18CUB_300001_SM_10006detail6reduce18DeviceReduceKernelINS2_10policy_hubIiyN4cuda3std3__410multipliesIiEEE10Policy1000EN6thrust24THRUST_300001_SM_1000_NS18transform_iteratorINSD_12zip_functionIS9_EENSD_12zip_iteratorINS7_5tupleIJNSD_6detail15normal_iteratorINSD_10device_ptrIiEEEESN_EEEEENSD_11use_defaultESQ_EEyS9_iNS7_10__identityEEEvT0_PT3_T1_NS0_13GridEvenShareISW_EET2_T4_E12temp_storage;
	add.s32 	%r402, %r401, %r400;
	st.shared.u32 	[%r402+8], %r691;
$L__BB98_44:
	bar.sync 	0;
	setp.ne.s32 	%p22, %r46, 0;
	@%p22 bra 	$L__BB98_46;
	ld.shared.u32 	%r403, [_ZZN3cub18CUB_300001_SM_10006detail6reduce18DeviceReduceKernelINS2_10policy_hubIiyN4cuda3std3__410multipliesIiEEE10Policy1000EN6thrust24THRUST_300001_SM_1000_NS18transform_iteratorINSD_12zip_functionIS9_EENSD_12zip_iteratorINS7_5tupleIJNSD_6detail15normal_iteratorINSD_10device_ptrIiEEEESN_EEEEENSD_11use_defaultESQ_EEyS9_iNS7_10__identityEEEvT0_PT3_T1_NS0_13GridEvenShareISW_EET2_T4_E12temp_storage+12];
	mul.lo.s32 	%r404, %r403, %r691;
	ld.shared.u32 	%r405, [_ZZN3cub18CUB_300001_SM_10006detail6reduce18DeviceReduceKernelINS2_10policy_hubIiyN4cuda3std3__410multipliesIiEEE10Policy1000EN6thrust24THRUST_300001_SM_1000_NS18transform_iteratorINSD_12zip_functionIS9_EENSD_12zip_iteratorINS7_5tupleIJNSD_6detail15normal_iteratorINSD_10device_ptrIiEEEESN_EEEEENSD_11use_defaultESQ_EEyS9_iNS7_10__identityEEEvT0_PT3_T1_NS0_13GridEvenShareISW_EET2_T4_E12temp_storage+16];
	mul.lo.s32 	%r406, %r404, %r405;
	ld.shared.u32 	%r407, [_ZZN3cub18CUB_300001_SM_10006detail6reduce18DeviceReduceKernelINS2_10policy_hubIiyN4cuda3std3__410multipliesIiEEE10Policy1000EN6thrust24THRUST_300001_SM_1000_NS18transform_iteratorINSD_12zip_functionIS9_EENSD_12zip_iteratorINS7_5tupleIJNSD_6detail15normal_iteratorINSD_10device_ptrIiEEEESN_EEEEENSD_11use_defaultESQ_EEyS9_iNS7_10__identityEEEvT0_PT3_T1_NS0_13GridEvenShareISW_EET2_T4_E12temp_storage+20];
	mul.lo.s32 	%r408, %r406, %r407;
	ld.shared.u32 	%r409, [_ZZN3cub18CUB_300001_SM_10006detail6reduce18DeviceReduceKernelINS2_10policy_hubIiyN4cuda3std3__410multipliesIiEEE10Policy1000EN6thrust24THRUST_300001_SM_1000_NS18transform_iteratorINSD_12zip_functionIS9_EENSD_12zip_iteratorINS7_5tupleIJNSD_6detail15normal_iteratorINSD_10device_ptrIiEEEESN_EEEEENSD_11use_defaultESQ_EEyS9_iNS7_10__identityEEEvT0_PT3_T1_NS0_13GridEvenShareISW_EET2_T4_E12temp_storage+24];
	mul.lo.s32 	%r410, %r408, %r409;
	ld.shared.u32 	%r411, [_ZZN3cub18CUB_300001_SM_10006detail6reduce18DeviceReduceKernelINS2_10policy_hubIiyN4cuda3std3__410multipliesIiEEE10Policy1000EN6thrust24THRUST_300001_SM_1000_NS18transform_iteratorINSD_12zip_functionIS9_EENSD_12zip_iteratorINS7_5tupleIJNSD_6detail15normal_iteratorINSD_10device_ptrIiEEEESN_EEEEENSD_11use_defaultESQ_EEyS9_iNS7_10__identityEEEvT0_PT3_T1_NS0_13GridEvenShareISW_EET2_T4_E12temp_storage+28];
	mul.lo.s32 	%r412, %r410, %r411;
	ld.shared.u32 	%r413, [_ZZN3cub18CUB_300001_SM_10006detail6reduce18DeviceReduceKernelINS2_10policy_hubIiyN4cuda3std3__410multipliesIiEEE10Policy1000EN6thrust24THRUST_300001_SM_1000_NS18transform_iteratorINSD_12zip_functionIS9_EENSD_12zip_iteratorINS7_5tupleIJNSD_6detail15normal_iteratorINSD_10device_ptrIiEEEESN_EEEEENSD_11use_defaultESQ_EEyS9_iNS7_10__identityEEEvT0_PT3_T1_NS0_13GridEvenShareISW_EET2_T4_E12temp_storage+32];
	mul.lo.s32 	%r414, %r412, %r413;
	ld.shared.u32 	%r415, [_ZZN3cub18CUB_300001_SM_10006detail6reduce18DeviceReduceKernelINS2_10policy_hubIiyN4cuda3std3__410multipliesIiEEE10Policy1000EN6thrust24THRUST_300001_SM_1000_NS18transform_iteratorINSD_12zip_functionIS9_EENSD_12zip_iteratorINS7_5tupleIJNSD_6detail15normal_iteratorINSD_10device_ptrIiEEEESN_EEEEENSD_11use_defaultESQ_EEyS9_iNS7_10__identityEEEvT0_PT3_T1_NS0_13GridEvenShareISW_EET2_T4_E12temp_storage+36];
	mul.lo.s32 	%r691, %r414, %r415;
$L__BB98_46:
	mov.u32 	%r654, %tid.x;
	setp.ne.s32 	%p56, %r654, 0;
	@%p56 bra 	$L__BB98_48;
	ld.param.u64 	%rd95, [_ZN3cub18CUB_300001_SM_10006detail6reduce18DeviceReduceKernelINS2_10policy_hubIiyN4cuda3std3__410multipliesIiEEE10Policy1000EN6thrust24THRUST_300001_SM_1000_NS18transform_iteratorINSD_12zip_functionIS9_EENSD_12zip_iteratorINS7_5tupleIJNSD_6detail15normal_iteratorINSD_10device_ptrIiEEEESN_EEEEENSD_11use_defaultESQ_EEyS9_iNS7_10__identityEEEvT0_PT3_T1_NS0_13GridEvenShareISW_EET2_T4__param_1];
	cvta.to.global.u64 	%rd92, %rd95;
	mul.wide.u32 	%rd93, %r2, 4;
	add.s64 	%rd94, %rd92, %rd93;
	st.global.u32 	[%rd94], %r691;
$L__BB98_48:
	ret;

}
	// .globl	_ZN3cub18CUB_300001_SM_10006detail6reduce28DeviceReduceSingleTileKernelINS2_10policy_hubIiyN4cuda3std3__410multipliesIiEEE10Policy1000EPiSC_iS9_iiNS7_10__identityEEEvT0_T1_T2_T3_T4_T6_
.visible .entry _ZN3cub18CUB_300001_SM_10006detail6reduce28DeviceReduceSingleTileKernelINS2_10policy_hubIiyN4cuda3std3__410multipliesIiEEE10Policy1000EPiSC_iS9_iiNS7_10__identityEEEvT0_T1_T2_T3_T4_T6_(
	.param .u64 .ptr .align 1 _ZN3cub18CUB_300001_SM_10006detail6reduce28DeviceReduceSingleTileKernelINS2_10policy_hubIiyN4cuda3std3__410multipliesIiEEE10Policy1000EPiSC_iS9_iiNS7_10__identityEEEvT0_T1_T2_T3_T4_T6__param_0,
	.param .u64 .ptr .align 1 _ZN3cub18CUB_300001_SM_10006detail6reduce28DeviceReduceSingleTileKernelINS2_10policy_hubIiyN4cuda3std3__410multipliesIiEEE10Policy1000EPiSC_iS9_iiNS7_10__identityEEEvT0_T1_T2_T3_T4_T6__param_1,
	.param .u32 _ZN3cub18CUB_300001_SM_10006detail6reduce28DeviceReduceSingleTileKernelINS2_10policy_hubIiyN4cuda3std3__410multipliesIiEEE10Policy1000EPiSC_iS9_iiNS7_10__identityEEEvT0_T1_T2_T3_T4_T6__param_2,
	.param .align 1 .b8 _ZN3cub18CUB_300001_SM_10006detail6reduce28DeviceReduceSingleTileKernelINS2_10policy_hubIiyN4cuda3std3__410multipliesIiEEE10Policy1000EPiSC_iS9_iiNS7_10__identityEEEvT0_T1_T2_T3_T4_T6__param_3[1],
	.param .u32 _ZN3cub18CUB_300001_SM_10006detail6reduce28DeviceReduceSingleTileKernelINS2_10policy_hubIiyN4cuda3std3__410multipliesIiEEE10Policy1000EPiSC_iS9_iiNS7_10__identityEEEvT0_T1_T2_T3_T4_T6__param_4,
	.param .align 1 .b8 _ZN3cub18CUB_300001_SM_10006detail6reduce28DeviceReduceSingleTileKernelINS2_10policy_hubIiyN4cuda3std3__410multipliesIiEEE10Policy1000EPiSC_iS9_iiNS7_10__identityEEEvT0_T1_T2_T3_T4_T6__param_5[1]
)
.maxntid 256
.minnctapersm 1
{
	.reg .pred 	%p<97>;
	.reg .b32 	%r<687>;
	.reg .b64 	%rd<125>;
	// demoted variable
	.shared .align 4 .b8 _ZZN3cub18CUB_300001_SM_10006detail6reduce28DeviceReduceSingleTileKernelINS2_10policy_hubIiyN4cuda3std3__410multipliesIiEEE10Policy1000EPiSC_iS9_iiNS7_10__identityEEEvT0_T1_T2_T3_T4_T6_E12temp_storage[44];
	ld.param.u64 	%rd16, [_ZN3cub18CUB_300001_SM_10006detail6reduce28DeviceReduceSingleTileKernelINS2_10policy_hubIiyN4cuda3std3__410multipliesIiEEE10Policy1000EPiSC_iS9_iiNS7_10__identityEEEvT0_T1_T2_T3_T4_T6__param_0];
	ld.param.u64 	%rd17, [_ZN3cub18CUB_300001_SM_10006detail6reduce28DeviceReduceSingleTileKernelINS2_10policy_hubIiyN4cuda3std3__410multipliesIiEEE10Policy1000EPiSC_iS9_iiNS7_10__identityEEEvT0_T1_T2_T3_T4_T6__param_1];
	ld.param.u32 	%r120, [_ZN3cub18CUB_300001_SM_10006detail6reduce28DeviceReduceSingleTileKernelINS2_10policy_hubIiyN4cuda3std3__410multipliesIiEEE10Policy1000EPiSC_iS9_iiNS7_10__identityEEEvT0_T1_T2_T3_T4_T6__param_2];
	ld.param.u32 	%r121, [_ZN3cub18CUB_300001_SM_10006detail6reduce28DeviceReduceSingleTileKernelINS2_10policy_hubIiyN4cuda3std3__410multipliesIiEEE10Policy1000EPiSC_iS9_iiNS7_10__identityEEEvT0_T1_T2_T3_T4_T6__param_4];
	cvta.to.global.u64 	%rd1, %rd17;
	setp.ne.s32 	%p1, %r120, 0;
	@%p1 bra 	$L__BB99_3;
	mov.u32 	%r633, %tid.x;
	setp.ne.s32 	%p96, %r633, 0;
	@%p96 bra 	$L__BB99_74;
	st.global.u32 	[%rd1], %r121;
	bra.uni 	$L__BB99_74;
$L__BB99_3:
	and.b64  	%rd18, %rd16, 15;
	setp.ne.s64 	%p2, %rd18, 0;
	@%p2 bra 	$L__BB99_38;
	setp.gt.s32 	%p49, %r120, 4095;
	@%p49 bra 	$L__BB99_22;
	mov.u32 	%r1, %tid.x;
	setp.ge.s32 	%p66, %r1, %r120;
	mov.b32 	%r644, 0;
	mov.u32 	%r639, %r1;
	@%p66 bra 	$L__BB99_7;
	mul.wide.u32 	%rd113, %r1, 4;
	add.s64 	%rd112, %rd16, %rd113;
	// begin inline asm
	ld.global.nc.u32 %r644, [%rd112];
	// end inline asm
	add.s32 	%r639, %r1, 256;
$L__BB99_7:
	setp.ge.s32 	%p67, %r639, %r120;
	@%p67 bra 	$L__BB99_13;
	not.b32 	%r507, %r639;
	add.s32 	%r6, %r120, %r507;
	and.b32  	%r508, %r6, 768;
	setp.eq.s32 	%p68, %r508, 768;
	@%p68 bra 	$L__BB99_11;
	mul.wide.u32 	%rd114, %r639, 4;
	add.s64 	%rd121, %rd16, %rd114;
	shr.u32 	%r509, %r6, 8;
	add.s32 	%r510, %r509, 1;
	and.b32  	%r511, %r510, 3;
	neg.s32 	%r636, %r511;
$L__BB99_10:
	.pragma "nounroll";
	// begin inline asm
	ld.global.nc.u32 %r512, [%rd121];
	// end inline asm
	mul.lo.s32 	%r644, %r512, %r644;
	add.s32 	%r639, %r639, 256;
	add.s64 	%rd121, %rd121, 1024;
	add.s32 	%r636, %r636, 1;
	setp.ne.s32 	%p69, %r636, 0;
	@%p69 bra 	$L__BB99_10;
$L__BB99_11:
	setp.lt.u32 	%p70, %r6, 768;
	@%p70 bra 	$L__BB99_13;
$L__BB99_12:
	mul.wide.s32 	%rd120, %r639, 4;
	add.s64 	%rd116, %rd16, %rd120;
	// begin inline asm
	ld.global.nc.u32 %r513, [%rd116];
	// end inline asm
	mul.lo.s32 	%r517, %r513, %r644;
	add.s64 	%rd117, %rd116, 1024;
	// begin inline asm
	ld.global.nc.u32 %r514, [%rd117];
	// end inline asm
	mul.lo.s32 	%r518, %r514, %r517;
	add.s64 	%rd118, %rd116, 2048;
	// begin inline asm
	ld.global.nc.u32 %r515, [%rd118];
	// end inline asm
	mul.lo.s32 	%r519, %r515, %r518;
	add.s64 	%rd119, %rd116, 3072;
	// begin inline asm
	ld.global.nc.u32 %r516, [%rd119];
	// end inline asm
	mul.lo.s32 	%r644, %r516, %r519;
	add.s32 	%r639, %r639, 1024;
	setp.lt.s32 	%p71, %r639, %r120;
	@%p71 bra 	$L__BB99_12;
$L__BB99_13:
	setp.lt.s32 	%p72, %r120, 256;
	@%p72 bra 	$L__BB99_18;
	// begin inline asm
	mov.u32 %r583, %laneid;
	// end inline asm
	mov.b32 	%r586, 1;
	mov.b32 	%r607, 31;
	mov.b32 	%r608, -1;
	// begin inline asm
	shfl.sync.down.b32 %r584, %r644, %r586, %r607, %r608;
	// end inline asm
	setp.gt.s32 	%p88, %r583, 30;
	selp.b32 	%r609, 1, %r584, %p88;
	mul.lo.s32 	%r590, %r609, %r644;
	mov.b32 	%r591, 2;
	// begin inline asm
	shfl.sync.down.b32 %r589, %r590, %r591, %r607, %r608;
	// end inline asm
	setp.gt.s32 	%p89, %r583, 29;
	selp.b32 	%r610, 1, %r589, %p89;
	mul.lo.s32 	%r595, %r590, %r610;
	mov.b32 	%r596, 4;
	// begin inline asm
	shfl.sync.down.b32 %r594, %r595, %r596, %r607, %r608;
	// end inline asm
	setp.gt.s32 	%p90, %r583, 27;
	selp.b32 	%r611, 1, %r594, %p90;
	mul.lo.s32 	%r600, %r595, %r611;
	mov.b32 	%r601, 8;
	// begin inline asm
	shfl.sync.down.b32 %r599, %r600, %r601, %r607, %r608;
	// end inline asm
	setp.gt.s32 	%p91, %r583, 23;
	selp.b32 	%r612, 1, %r599, %p91;
	mul.lo.s32 	%r605, %r600, %r612;
	mov.b32 	%r606, 16;
	// begin inline asm
	shfl.sync.down.b32 %r604, %r605, %r606, %r607, %r608;
	// end inline asm
	setp.gt.s32 	%p92, %r583, 15;
	selp.b32 	%r613, 1, %r604, %p92;
	mul.lo.s32 	%r686, %r605, %r613;
	setp.ne.s32 	%p93, %r583, 0;
	@%p93 bra 	$L__BB99_16;
	shr.u32 	%r614, %r1, 3;
	and.b32  	%r615, %r614, 124;
	mov.u32 	%r616, _ZZN3cub18CUB_300001_SM_10006detail6reduce28DeviceReduceSingleTileKernelINS2_10policy_hubIiyN4cuda3std3__410multipliesIiEEE10Policy1000EPiSC_iS9_iiNS7_10__identityEEEvT0_T1_T2_T3_T4_T6_E12temp_storage;
	add.s32 	%r617, %r616, %r615;
	st.shared.u32 	[%r617+8], %r686;
$L__BB99_16:
	bar.sync 	0;
	setp.ne.s32 	%p94, %r1, 0;
	@%p94 bra 	$L__BB99_72;
	ld.shared.u32 	%r618, [_ZZN3cub18CUB_300001_SM_10006detail6reduce28DeviceReduceSingleTileKernelINS2_10policy_hubIiyN4cuda3std3__410multipliesIiEEE10Policy1000EPiSC_iS9_iiNS7_10__identityEEEvT0_T1_T2_T3_T4_T6_E12temp_storage+12];
	mul.lo.s32 	%r619, %r618, %r686;
	ld.shared.u32 	%r620, [_ZZN3cub18CUB_300001_SM_10006detail6reduce28DeviceReduceSingleTileKernelINS2_10policy_hubIiyN4cuda3std3__410multipliesIiEEE10Policy1000EPiSC_iS9_iiNS7_10__identityEEEvT0_T1_T2_T3_T4_T6_E12temp_storage+16];
	mul.lo.s32 	%r621, %r619, %r620;
	ld.shared.u32 	%r622, [_ZZN3cub18CUB_300001_SM_10006detail6reduce28DeviceReduceSingleTileKernelINS2_10policy_hubIiyN4cuda3std3__410multipliesIiEEE10Policy1000EPiSC_iS9_iiNS7_10__identityEEEvT0_T1_T2_T3_T4_T6_E12temp_storage+20];
	mul.lo.s32 	%r623, %r621, %r622;
	ld.shared.u32 	%r624, [_ZZN3cub18CUB_300001_SM_10006detail6reduce28DeviceReduceSingleTileKernelINS2_10policy_hubIiyN4cuda3std3__410multipliesIiEEE10Policy1000EPiSC_iS9_iiNS7_10__identityEEEvT0_T1_T2_T3_T4_T6_E12temp_storage+24];
	mul.lo.s32 	%r625, %r623, %r624;
	ld.shared.u32 	%r626, [_ZZN3cub18CUB_300001_SM_10006detail6reduce28DeviceReduceSingleTileKernelINS2_10policy_hubIiyN4cuda3std3__410multipliesIiEEE10Policy1000EPiSC_iS9_iiNS7_10__identityEEEvT0_T1_T2_T3_T4_T6_E12temp_storage+28];
	mul.lo.s32 	%r627, %r625, %r626;
	ld.shared.u32 	%r628, [_ZZN3cub18CUB_300001_SM_10006detail6reduce28DeviceReduceSingleTileKernelINS2_10policy_hubIiyN4cuda3std3__410multipliesIiEEE10Policy1000EPiSC_iS9_iiNS7_10__identityEEEvT0_T1_T2_T3_T4_T6_E12temp_storage+32];
	mul.lo.s32 	%r629, %r627, %r628;
	ld.shared.u32 	%r630, [_ZZN3cub18CUB_300001_SM_10006detail6reduce28DeviceReduceSingleTileKernelINS2_10policy_hubIiyN4cuda3std3__410multipliesIiEEE10Policy1000EPiSC_iS9_iiNS7_10__identityEEEvT0_T1_T2_T3_T4_T6_E12temp_storage+36];
	mul.lo.s32 	%r686, %r629, %r630;
	bra.uni 	$L__BB99_72;
$L__BB99_18:
	// begin inline asm
	mov.u32 %r520, %laneid;
	// end inline asm
	and.b32  	%r546, %r1, 992;
	add.s32 	%r547, %r546, 32;
	setp.gt.s32 	%p73, %r547, %r120;
	not.b32 	%r548, %r546;
	add.s32 	%r549, %r120, %r548;
	selp.b32 	%r544, %r549, 31, %p73;
	mov.b32 	%r523, 1;
	mov.b32 	%r545, -1;
	// begin inline asm
	shfl.sync.down.b32 %r521, %r644, %r523, %r544, %r545;
	// end inline asm
	setp.lt.s32 	%p74, %r520, %r544;
	selp.b32 	%r550, %r521, 1, %p74;
	mul.lo.s32 	%r527, %r550, %r644;
	mov.b32 	%r528, 2;
	// begin inline asm
	shfl.sync.down.b32 %r526, %r527, %r528, %r544, %r545;
	// end inline asm
	add.s32 	%r551, %r520, 2;
	setp.gt.s32 	%p75, %r551, %r544;
	selp.b32 	%r552, 1, %r526, %p75;
	mul.lo.s32 	%r532, %r527, %r552;
	mov.b32 	%r533, 4;
	// begin inline asm
	shfl.sync.down.b32 %r531, %r532, %r533, %r544, %r545;
	// end inline asm
	add.s32 	%r553, %r520, 4;
	setp.gt.s32 	%p76, %r553, %r544;
	selp.b32 	%r554, 1, %r531, %p76;
	mul.lo.s32 	%r537, %r532, %r554;
	mov.b32 	%r538, 8;
	// begin inline asm
	shfl.sync.down.b32 %r536, %r537, %r538, %r544, %r545;
	// end inline asm
	add.s32 	%r555, %r520, 8;
	setp.gt.s32 	%p77, %r555, %r544;
	selp.b32 	%r556, 1, %r536, %p77;
	mul.lo.s32 	%r542, %r537, %r556;
	mov.b32 	%r543, 16;
	// begin inline asm
	shfl.sync.down.b32 %r541, %r542, %r543, %r544, %r545;
	// end inline asm
	add.s32 	%r557, %r520, 16;
	setp.gt.s32 	%p78, %r557, %r544;
	selp.b32 	%r558, 1, %r541, %p78;
	mul.lo.s32 	%r686, %r542, %r558;
	setp.ne.s32 	%p79, %r520, 0;
	@%p79 bra 	$L__BB99_20;
	shr.u32 	%r559, %r1, 3;
	and.b32  	%r560, %r559, 124;
	mov.u32 	%r561, _ZZN3cub18CUB_300001_SM_10006detail6reduce28DeviceReduceSingleTileKernelINS2_10policy_hubIiyN4cuda3std3__410multipliesIiEEE10Policy1000EPiSC_iS9_iiNS7_10__identityEEEvT0_T1_T2_T3_T4_T6_E12temp_storage;
	add.s32 	%r562, %r561, %r560;
	st.shared.u32 	[%r562+8], %r686;
$L__BB99_20:
	bar.sync 	0;
	setp.ne.s32 	%p80, %r1, 0;
	@%p80 bra 	$L__BB99_72;
	setp.gt.s32 	%p81, %r120, 32;
	ld.shared.u32 	%r563, [_ZZN3cub18CUB_300001_SM_10006detail6reduce28DeviceReduceSingleTileKernelINS2_10policy_hubIiyN4cuda3std3__410multipliesIiEEE10Policy1000EPiSC_iS9_iiNS7_10__identityEEEvT0_T1_T2_T3_T4_T6_E12temp_storage+12];
	selp.b32 	%r564, %r563, 1, %p81;
	mul.lo.s32 	%r565, %r564, %r686;
	setp.gt.s32 	%p82, %r120, 64;
	ld.shared.u32 	%r566, [_ZZN3cub18CUB_300001_SM_10006detail6reduce28DeviceReduceSingleTileKernelINS2_10policy_hubIiyN4cuda3std3__410multipliesIiEEE10Policy1000EPiSC_iS9_iiNS7_10__identityEEEvT0_T1_T2_T3_T4_T6_E12temp_storage+16];
	selp.b32 	%r567, %r566, 1, %p82;
	mul.lo.s32 	%r568, %r565, %r567;
	setp.gt.s32 	%p83, %r120, 96;
	ld.shared.u32 	%r569, [_ZZN3cub18CUB_300001_SM_10006detail6reduce28DeviceReduceSingleTileKernelINS2_10policy_hubIiyN4cuda3std3__410multipliesIiEEE10Policy1000EPiSC_iS9_iiNS7_10__identityEEEvT0_T1_T2_T3_T4_T6_E12temp_storage+20];
	selp.b32 	%r570, %r569, 1, %p83;
	mul.lo.s32 	%r571, %r568, %r570;
	setp.gt.s32 	%p84, %r120, 128;
	ld.shared.u32 	%r572, [_ZZN3cub18CUB_300001_SM_10006detail6reduce28DeviceReduceSingleTileKernelINS2_10policy_hubIiyN4cuda3std3__410multipliesIiEEE10Policy1000EPiSC_iS9_iiNS7_10__identityEEEvT0_T1_T2_T3_T4_T6_E12temp_storage+24];
	selp.b32 	%r573, %r572, 1, %p84;
	mul.lo.s32 	%r574, %r571, %r573;
	setp.gt.s32 	%p85, %r120, 160;
	ld.shared.u32 	%r575, [_ZZN3cub18CUB_300001_SM_10006detail6reduce28DeviceReduceSingleTileKernelINS2_10policy_hubIiyN4cuda3std3__410multipliesIiEEE10Policy1000EPiSC_iS9_iiNS7_10__identityEEEvT0_T1_T2_T3_T4_T6_E12temp_storage+28];
	selp.b32 	%r576, %r575, 1, %p85;
	mul.lo.s32 	%r577, %r574, %r576;
	setp.gt.s32 	%p86, %r120, 192;
	ld.shared.u32 	%r578, [_ZZN3cub18CUB_300001_SM_10006detail6reduce28DeviceReduceSingleTileKernelINS2_10policy_hubIiyN4cuda3std3__410multipliesIiEEE10Policy1000EPiSC_iS9_iiNS7_10__identityEEEvT0_T1_T2_T3_T4_T6_E12temp_storage+32];
	selp.b32 	%r579, %r578, 1, %p86;
	mul.lo.s32 	%r580, %r577, %r579;
	setp.gt.s32 	%p87, %r120, 224;
	ld.shared.u32 	%r581, [_ZZN3cub18CUB_300001_SM_10006detail6reduce28DeviceReduceSingleTileKernelINS2_10policy_hubIiyN4cuda3std3__410multipliesIiEEE10Policy1000EPiSC_iS9_iiNS7_10__identityEEEvT0_T1_T2_T3_T4_T6_E12temp_storage+36];
	selp.b32 	%r582, %r581, 1, %p87;
	mul.lo.s32 	%r686, %r580, %r582;
	bra.uni 	$L__BB99_72;
$L__BB99_22:
	mov.u32 	%r26, %tid.x;
	shl.b32 	%r377, %r26, 2;
	mul.wide.u32 	%rd86, %r377, 4;
	add.s64 	%rd76, %rd16, %rd86;
	// begin inline asm
	ld.global.nc.v2.u64 {%rd74, %rd75}, [%rd76];
	// end inline asm
	mov.b64 	{%r378, %r379}, %rd75;
	mov.b64 	{%r380, %r381}, %rd74;
	add.s64 	%rd79, %rd76, 4096;
	// begin inline asm
	ld.global.nc.v2.u64 {%rd77, %rd78}, [%rd79];
	// end inline asm
	mov.b64 	{%r382, %r383}, %rd78;
	mov.b64 	{%r384, %r385}, %rd77;
	add.s64 	%rd82, %rd76, 8192;
	// begin inline asm
	ld.global.nc.v2.u64 {%rd80, %rd81}, [%rd82];
	// end inline asm
	mov.b64 	{%r386, %r387}, %rd81;
	mov.b64 	{%r388, %r389}, %rd80;
	add.s64 	%rd85, %rd76, 12288;
	// begin inline asm
	ld.global.nc.v2.u64 {%rd83, %rd84}, [%rd85];
	// end inline asm
	mov.b64 	{%r390, %r391}, %rd84;
	mov.b64 	{%r392, %r393}, %rd83;
	mul.lo.s32 	%r394, %r381, %r380;
	mul.lo.s32 	%r395, %r379, %r378;
	mul.lo.s32 	%r396, %r385, %r384;
	mul.lo.s32 	%r397, %r383, %r382;
	mul.lo.s32 	%r398, %r389, %r388;
	mul.lo.s32 	%r399, %r387, %r386;
	mul.lo.s32 	%r400, %r393, %r392;
	mul.lo.s32 	%r401, %r391, %r390;
	mul.lo.s32 	%r402, %r395, %r394;
	mul.lo.s32 	%r403, %r397, %r396;
	mul.lo.s32 	%r404, %r399, %r398;
	mul.lo.s32 	%r405, %r401, %r400;
	mul.lo.s32 	%r406, %r403, %r402;
	mul.lo.s32 	%r407, %r405, %r404;
	mul.lo.s32 	%r659, %r407, %r406;
	setp.lt.u32 	%p50, %r120, 8192;
	mov.b32 	%r648, 4096;
	@%p50 bra 	$L__BB99_26;
	add.s32 	%r28, %r120, -4096;
	mov.b32 	%r648, 4096;
$L__BB99_24:
	mul.wide.s32 	%rd99, %r648, 4;
	add.s64 	%rd89, %rd76, %rd99;
	// begin inline asm
	ld.global.nc.v2.u64 {%rd87, %rd88}, [%rd89];
	// end inline asm
	mov.b64 	{%r409, %r410}, %rd88;
	mov.b64 	{%r411, %r412}, %rd87;
	add.s64 	%rd92, %rd89, 4096;
	// begin inline asm
	ld.global.nc.v2.u64 {%rd90, %rd91}, [%rd92];
	// end inline asm
	mov.b64 	{%r413, %r414}, %rd91;
	mov.b64 	{%r415, %r416}, %rd90;
	add.s64 	%rd95, %rd89, 8192;
	// begin inline asm
	ld.global.nc.v2.u64 {%rd93, %rd94}, [%rd95];
	// end inline asm
	mov.b64 	{%r417, %r418}, %rd94;
	mov.b64 	{%r419, %r420}, %rd93;
	add.s64 	%rd98, %rd89, 12288;
	// begin inline asm
	ld.global.nc.v2.u64 {%rd96, %rd97}, [%rd98];
	// end inline asm
	mov.b64 	{%r421, %r422}, %rd97;
	mov.b64 	{%r423, %r424}, %rd96;
	mul.lo.s32 	%r425, %r411, %r659;
	mul.lo.s32 	%r426, %r409, %r412;
	mul.lo.s32 	%r427, %r415, %r410;
	mul.lo.s32 	%r428, %r413, %r416;
	mul.lo.s32 	%r429, %r419, %r414;
	mul.lo.s32 	%r430, %r417, %r420;
	mul.lo.s32 	%r431, %r423, %r418;
	mul.lo.s32 	%r432, %r421, %r424;
	mul.lo.s32 	%r433, %r426, %r425;
	mul.lo.s32 	%r434, %r428, %r427;
	mul.lo.s32 	%r435, %r430, %r429;
	mul.lo.s32 	%r436, %r432, %r431;
	mul.lo.s32 	%r437, %r434, %r433;
	mul.lo.s32 	%r438, %r436, %r435;
	mul.lo.s32 	%r439, %r438, %r437;
	mul.lo.s32 	%r659, %r422, %r439;
	sub.s32 	%r440, %r120, %r648;
	setp.lt.s32 	%p51, %r440, 4096;
	@%p51 bra 	$L__BB99_34;
	add.s32 	%r648, %r648, 4096;
	setp.le.s32 	%p52, %r648, %r28;
	@%p52 bra 	$L__BB99_24;
$L__BB99_26:
	setp.le.s32 	%p53, %r120, %r648;
	@%p53 bra 	$L__BB99_34;
	sub.s32 	%r35, %r120, %r648;
	setp.ge.s32 	%p54, %r26, %r35;
	@%p54 bra 	$L__BB99_34;
	not.b32 	%r442, %r26;
	add.s32 	%r443, %r120, %r442;
	sub.s32 	%r36, %r443, %r648;
	and.b32  	%r444, %r36, 768;
	setp.eq.s32 	%p55, %r444, 768;
	mov.u32 	%r653, %r26;
	@%p55 bra 	$L__BB99_31;
	add.s32 	%r650, %r26, %r648;
	shr.u32 	%r445, %r36, 8;
	add.s32 	%r446, %r445, 1;
	and.b32  	%r447, %r446, 3;
	neg.s32 	%r649, %r447;
	mov.u32 	%r653, %r26;
$L__BB99_30:
	.pragma "nounroll";
	mul.wide.u32 	%rd101, %r650, 4;
	add.s64 	%rd100, %rd16, %rd101;
	// begin inline asm
	ld.global.nc.u32 %r448, [%rd100];
	// end inline asm
	mul.lo.s32 	%r659, %r448, %r659;
	add.s32 	%r653, %r653, 256;
	add.s32 	%r650, %r650, 256;
	add.s32 	%r649, %r649, 1;
	setp.ne.s32 	%p56, %r649, 0;
	@%p56 bra 	$L__BB99_30;
$L__BB99_31:
	setp.lt.u32 	%p57, %r36, 768;
	@%p57 bra 	$L__BB99_34;
	cvt.u64.u32 	%rd102, %r653;
	cvt.u64.u32 	%rd103, %r648;
	add.s64 	%rd104, %rd102, %rd103;
	shl.b64 	%rd105, %rd104, 2;
	add.s64 	%rd106, %rd105, %rd16;
	add.s64 	%rd122, %rd106, 2048;
	add.s32 	%r656, %r653, %r648;
$L__BB99_33:
	mul.wide.u32 	%rd111, %r656, 4;
	add.s64 	%rd107, %rd16, %rd111;
	// begin inline asm
	ld.global.nc.u32 %r449, [%rd107];
	// end inline asm
	mul.lo.s32 	%r453, %r449, %r659;
	add.s64 	%rd108, %rd122, -1024;
	// begin inline asm
	ld.global.nc.u32 %r450, [%rd108];
	// end inline asm
	mul.lo.s32 	%r454, %r450, %r453;
	// begin inline asm
	ld.global.nc.u32 %r451, [%rd122];
	// end inline asm
	mul.lo.s32 	%r455, %r451, %r454;
	add.s64 	%rd110, %rd122, 1024;
	// begin inline asm
	ld.global.nc.u32 %r452, [%rd110];
	// end inline asm
	mul.lo.s32 	%r659, %r452, %r455;
	add.s32 	%r653, %r653, 1024;
	add.s64 	%rd122, %rd122, 4096;
	add.s32 	%r656, %r656, 1024;
	setp.lt.s32 	%p58, %r653, %r35;
	@%p58 bra 	$L__BB99_33;
$L__BB99_34:
	// begin inline asm
	mov.u32 %r456, %laneid;
	// end inline asm
	mov.b32 	%r459, 1;
	mov.b32 	%r480, 31;
	mov.b32 	%r481, -1;
	// begin inline asm
	shfl.sync.down.b32 %r457, %r659, %r459, %r480, %r481;
	// end inline asm
	setp.gt.s32 	%p59, %r456, 30;
	selp.b32 	%r482, 1, %r457, %p59;
	mul.lo.s32 	%r463, %r482, %r659;
	mov.b32 	%r464, 2;
	// begin inline asm
	shfl.sync.down.b32 %r462, %r463, %r464, %r480, %r481;
	// end inline asm
	setp.gt.s32 	%p60, %r456, 29;
	selp.b32 	%r483, 1, %r462, %p60;
	mul.lo.s32 	%r468, %r463, %r483;
	mov.b32 	%r469, 4;
	// begin inline asm
	shfl.sync.down.b32 %r467, %r468, %r469, %r480, %r481;
	// end inline asm
	setp.gt.s32 	%p61, %r456, 27;
	selp.b32 	%r484, 1, %r467, %p61;
	mul.lo.s32 	%r473, %r468, %r484;
	mov.b32 	%r474, 8;
	// begin inline asm
	shfl.sync.down.b32 %r472, %r473, %r474, %r480, %r481;
	// end inline asm
	setp.gt.s32 	%p62, %r456, 23;
	selp.b32 	%r485, 1, %r472, %p62;
	mul.lo.s32 	%r478, %r473, %r485;
	mov.b32 	%r479, 16;
	// begin inline asm
	shfl.sync.down.b32 %r477, %r478, %r479, %r480, %r481;
	// end inline asm
	setp.gt.s32 	%p63, %r456, 15;
	selp.b32 	%r486, 1, %r477, %p63;
	mul.lo.s32 	%r686, %r478, %r486;
	setp.ne.s32 	%p64, %r456, 0;
	@%p64 bra 	$L__BB99_36;
	shr.u32 	%r487, %r26, 3;
	and.b32  	%r488, %r487, 124;
	mov.u32 	%r489, _ZZN3cub18CUB_300001_SM_10006detail6reduce28DeviceReduceSingleTileKernelINS2_10policy_hubIiyN4cuda3std3__410multipliesIiEEE10Policy1000EPiSC_iS9_iiNS7_10__identityEEEvT0_T1_T2_T3_T4_T6_E12temp_storage;
	add.s32 	%r490, %r489, %r488;
	st.shared.u32 	[%r490+8], %r686;
$L__BB99_36:
	bar.sync 	0;
	setp.ne.s32 	%p65, %r26, 0;
	@%p65 bra 	$L__BB99_72;
	ld.shared.u32 	%r491, [_ZZN3cub18CUB_300001_SM_10006detail6reduce28DeviceReduceSingleTileKernelINS2_10policy_hubIiyN4cuda3std3__410multipliesIiEEE10Policy1000EPiSC_iS9_iiNS7_10__identityEEEvT0_T1_T2_T3_T4_T6_E12temp_storage+12];
	mul.lo.s32 	%r492, %r491, %r686;
	ld.shared.u32 	%r493, [_ZZN3cub18CUB_300001_SM_10006detail6reduce28DeviceReduceSingleTileKernelINS2_10policy_hubIiyN4cuda3std3__410multipliesIiEEE10Policy1000EPiSC_iS9_iiNS7_10__identityEEEvT0_T1_T2_T3_T4_T6_E12temp_storage+16];
	mul.lo.s32 	%r494, %r492, %r493;
	ld.shared.u32 	%r495, [_ZZN3cub18CUB_300001_SM_10006detail6reduce28DeviceReduceSingleTileKernelINS2_10policy_hubIiyN4cuda3std3__410multipliesIiEEE10Policy1000EPiSC_iS9_iiNS7_10__identityEEEvT0_T1_T2_T3_T4_T6_E12temp_storage+20];
	mul.lo.s32 	%r496, %r494, %r495;
	ld.shared.u32 	%r497, [_ZZN3cub18CUB_300001_SM_10006detail6reduce28DeviceReduceSingleTileKernelINS2_10policy_hubIiyN4cuda3std3__410multipliesIiEEE10Policy1000EPiSC_iS9_iiNS7_10__identityEEEvT0_T1_T2_T3_T4_T6_E12temp_storage+24];
	mul.lo.s32 	%r498, %r496, %r497;
	ld.shared.u32 	%r499, [_ZZN3cub18CUB_300001_SM_10006detail6reduce28DeviceReduceSingleTileKernelINS2_10policy_hubIiyN4cuda3std3__410multipliesIiEEE10Policy1000EPiSC_iS9_iiNS7_10__identityEEEvT0_T1_T2_T3_T4_T6_E12temp_storage+28];
	mul.lo.s32 	%r500, %r498, %r499;
	ld.shared.u32 	%r501, [_ZZN3cub18CUB_300001_SM_10006detail6reduce28DeviceReduceSingleTileKernelINS2_10policy_hubIiyN4cuda3std3__410multipliesIiEEE10Policy1000EPiSC_iS9_iiNS7_10__identityEEEvT0_T1_T2_T3_T4_T6_E12temp_storage+32];
	mul.lo.s32 	%r502, %r500, %r501;
	ld.shared.u32 	%r503, [_ZZN3cub18CUB_300001_SM_10006detail6reduce28DeviceReduceSingleTileKernelINS2_10policy_hubIiyN4cuda3std3__410multipliesIiEEE10Policy1000EPiSC_iS9_iiNS7_10__identityEEEvT0_T1_T2_T3_T4_T6_E12temp_storage+36];
	mul.lo.s32 	%r686, %r502, %r503;
	bra.uni 	$L__BB99_72;
$L__BB99_38:
	setp.gt.s32 	%p3, %r120, 4095;
	@%p3 bra 	$L__BB99_56;
	mov.u32 	%r60, %tid.x;
	setp.ge.s32 	%p20, %r60, %r120;
	mov.b32 	%r670, 0;
	mov.u32 	%r665, %r60;
	@%p20 bra 	$L__BB99_41;
	mul.wide.u32 	%rd66, %r60, 4;
	add.s64 	%rd65, %rd16, %rd66;
	// begin inline asm
	ld.global.nc.u32 %r670, [%rd65];
	// end inline asm
	add.s32 	%r665, %r60, 256;
$L__BB99_41:
	setp.ge.s32 	%p21, %r665, %r120;
	@%p21 bra 	$L__BB99_47;
	not.b32 	%r252, %r665;
	add.s32 	%r65, %r120, %r252;
	and.b32  	%r253, %r65, 768;
	setp.eq.s32 	%p22, %r253, 768;
	@%p22 bra 	$L__BB99_45;
	mul.wide.u32 	%rd67, %r665, 4;
	add.s64 	%rd123, %rd16, %rd67;
	shr.u32 	%r254, %r65, 8;
	add.s32 	%r255, %r254, 1;
	and.b32  	%r256, %r255, 3;
	neg.s32 	%r662, %r256;
$L__BB99_44:
	.pragma "nounroll";
	// begin inline asm
	ld.global.nc.u32 %r257, [%rd123];
	// end inline asm
	mul.lo.s32 	%r670, %r257, %r670;
	add.s32 	%r665, %r665, 256;
	add.s64 	%rd123, %rd123, 1024;
	add.s32 	%r662, %r662, 1;
	setp.ne.s32 	%p23, %r662, 0;
	@%p23 bra 	$L__BB99_44;
$L__BB99_45:
	setp.lt.u32 	%p24, %r65, 768;
	@%p24 bra 	$L__BB99_47;
$L__BB99_46:
	mul.wide.s32 	%rd73, %r665, 4;
	add.s64 	%rd69, %rd16, %rd73;
	// begin inline asm
	ld.global.nc.u32 %r258, [%rd69];
	// end inline asm
	mul.lo.s32 	%r262, %r258, %r670;
	add.s64 	%rd70, %rd69, 1024;
	// begin inline asm
	ld.global.nc.u32 %r259, [%rd70];
	// end inline asm
	mul.lo.s32 	%r263, %r259, %r262;
	add.s64 	%rd71, %rd69, 2048;
	// begin inline asm
	ld.global.nc.u32 %r260, [%rd71];
	// end inline asm
	mul.lo.s32 	%r264, %r260, %r263;
	add.s64 	%rd72, %rd69, 3072;
	// begin inline asm
	ld.global.nc.u32 %r261, [%rd72];
	// end inline asm
	mul.lo.s32 	%r670, %r261, %r264;
	add.s32 	%r665, %r665, 1024;
	setp.lt.s32 	%p25, %r665, %r120;
	@%p25 bra 	$L__BB99_46;
$L__BB99_47:
	setp.lt.s32 	%p26, %r120, 256;
	@%p26 bra 	$L__BB99_52;
	// begin inline asm
	mov.u32 %r328, %laneid;
	// end inline asm
	mov.b32 	%r331, 1;
	mov.b32 	%r352, 31;
	mov.b32 	%r353, -1;
	// begin inline asm
	shfl.sync.down.b32 %r329, %r670, %r331, %r352, %r353;
	// end inline asm
	setp.gt.s32 	%p42, %r328, 30;
	selp.b32 	%r354, 1, %r329, %p42;
	mul.lo.s32 	%r335, %r354, %r670;
	mov.b32 	%r336, 2;
	// begin inline asm
	shfl.sync.down.b32 %r334, %r335, %r336, %r352, %r353;
	// end inline asm
	setp.gt.s32 	%p43, %r328, 29;
	selp.b32 	%r355, 1, %r334, %p43;
	mul.lo.s32 	%r340, %r335, %r355;
	mov.b32 	%r341, 4;
	// begin inline asm
	shfl.sync.down.b32 %r339, %r340, %r341, %r352, %r353;
	// end inline asm
	setp.gt.s32 	%p44, %r328, 27;
	selp.b32 	%r356, 1, %r339, %p44;
	mul.lo.s32 	%r345, %r340, %r356;
	mov.b32 	%r346, 8;
	// begin inline asm
	shfl.sync.down.b32 %r344, %r345, %r346, %r352, %r353;
	// end inline asm
	setp.gt.s32 	%p45, %r328, 23;
	selp.b32 	%r357, 1, %r344, %p45;
	mul.lo.s32 	%r350, %r345, %r357;
	mov.b32 	%r351, 16;
	// begin inline asm
	shfl.sync.down.b32 %r349, %r350, %r351, %r352, %r353;
	// end inline asm
	setp.gt.s32 	%p46, %r328, 15;
	selp.b32 	%r358, 1, %r349, %p46;
	mul.lo.s32 	%r686, %r350, %r358;
	setp.ne.s32 	%p47, %r328, 0;
	@%p47 bra 	$L__BB99_50;
	shr.u32 	%r359, %r60, 3;
	and.b32  	%r360, %r359, 124;
	mov.u32 	%r361, _ZZN3cub18CUB_300001_SM_10006detail6reduce28DeviceReduceSingleTileKernelINS2_10policy_hubIiyN4cuda3std3__410multipliesIiEEE10Policy1000EPiSC_iS9_iiNS7_10__identityEEEvT0_T1_T2_T3_T4_T6_E12temp_storage;
	add.s32 	%r362, %r361, %r360;
	st.shared.u32 	[%r362+8], %r686;
$L__BB99_50:
	bar.sync 	0;
	setp.ne.s32 	%p48, %r60, 0;
	@%p48 bra 	$L__BB99_72;
	ld.shared.u32 	%r363, [_ZZN3cub18CUB_300001_SM_10006detail6reduce28DeviceReduceSingleTileKernelINS2_10policy_hubIiyN4cuda3std3__410multipliesIiEEE10Policy1000EPiSC_iS9_iiNS7_10__identityEEEvT0_T1_T2_T3_T4_T6_E12temp_storage+12];
	mul.lo.s32 	%r364, %r363, %r686;
	ld.shared.u32 	%r365, [_ZZN3cub18CUB_300001_SM_10006detail6reduce28DeviceReduceSingleTileKernelINS2_10policy_hubIiyN4cuda3std3__410multipliesIiEEE10Policy1000EPiSC_iS9_iiNS7_10__identityEEEvT0_T1_T2_T3_T4_T6_E12temp_storage+16];
	mul.lo.s32 	%r366, %r364, %r365;
	ld.shared.u32 	%r367, [_ZZN3cub18CUB_300001_SM_10006detail6reduce28DeviceReduceSingleTileKernelINS2_10policy_hubIiyN4cuda3std3__410multipliesIiEEE10Policy1000EPiSC_iS9_iiNS7_10__identityEEEvT0_T1_T2_T3_T4_T6_E12temp_storage+20];
	mul.lo.s32 	%r368, %r366, %r367;
	ld.shared.u32 	%r369, [_ZZN3cub18CUB_300001_SM_10006detail6reduce28DeviceReduceSingleTileKernelINS2_10policy_hubIiyN4cuda3std3__410multipliesIiEEE10Policy1000EPiSC_iS9_iiNS7_10__identityEEEvT0_T1_T2_T3_T4_T6_E12temp_storage+24];
	mul.lo.s32 	%r370, %r368, %r369;
	ld.shared.u32 	%r371, [_ZZN3cub18CUB_300001_SM_10006detail6reduce28DeviceReduceSingleTileKernelINS2_10policy_hubIiyN4cuda3std3__410multipliesIiEEE10Policy1000EPiSC_iS9_iiNS7_10__identityEEEvT0_T1_T2_T3_T4_T6_E12temp_storage+28];
	mul.lo.s32 	%r372, %r370, %r371;
	ld.shared.u32 	%r373, [_ZZN3cub18CUB_300001_SM_10006detail6reduce28DeviceReduceSingleTileKernelINS2_10policy_hubIiyN4cuda3std3__410multipliesIiEEE10Policy1000EPiSC_iS9_iiNS7_10__identityEEEvT0_T1_T2_T3_T4_T6_E12temp_storage+32];
	mul.lo.s32 	%r374, %r372, %r373;
	ld.shared.u32 	%r375, [_ZZN3cub18CUB_300001_SM_10006detail6reduce28DeviceReduceSingleTileKernelINS2_10policy_hubIiyN4cuda3std3__410multipliesIiEEE10Policy1000EPiSC_iS9_iiNS7_10__identityEEEvT0_T1_T2_T3_T4_T6_E12temp_storage+36];
	mul.lo.s32 	%r686, %r374, %r375;
	bra.uni 	$L__BB99_72;
$L__BB99_52:
	// begin inline asm
	mov.u32 %r265, %laneid;
	// end inline asm
	and.b32  	%r291, %r60, 992;
	add.s32 	%r292, %r291, 32;
	setp.gt.s32 	%p27, %r292, %r120;
	not.b32 	%r293, %r291;
	add.s32 	%r294, %r120, %r293;
	selp.b32 	%r289, %r294, 31, %p27;
	mov.b32 	%r268, 1;
	mov.b32 	%r290, -1;
	// begin inline asm
	shfl.sync.down.b32 %r266, %r670, %r268, %r289, %r290;
	// end inline asm
	setp.lt.s32 	%p28, %r265, %r289;
	selp.b32 	%r295, %r266, 1, %p28;
	mul.lo.s32 	%r272, %r295, %r670;
	mov.b32 	%r273, 2;
	// begin inline asm
	shfl.sync.down.b32 %r271, %r272, %r273, %r289, %r290;
	// end inline asm
	add.s32 	%r296, %r265, 2;
	setp.gt.s32 	%p29, %r296, %r289;
	selp.b32 	%r297, 1, %r271, %p29;
	mul.lo.s32 	%r277, %r272, %r297;
	mov.b32 	%r278, 4;
	// begin inline asm
	shfl.sync.down.b32 %r276, %r277, %r278, %r289, %r290;
	// end inline asm
	add.s32 	%r298, %r265, 4;
	setp.gt.s32 	%p30, %r298, %r289;
	selp.b32 	%r299, 1, %r276, %p30;
	mul.lo.s32 	%r282, %r277, %r299;
	mov.b32 	%r283, 8;
	// begin inline asm
	shfl.sync.down.b32 %r281, %r282, %r283, %r289, %r290;
	// end inline asm
	add.s32 	%r300, %r265, 8;
	setp.gt.s32 	%p31, %r300, %r289;
	selp.b32 	%r301, 1, %r281, %p31;
	mul.lo.s32 	%r287, %r282, %r301;
	mov.b32 	%r288, 16;
	// begin inline asm
	shfl.sync.down.b32 %r286, %r287, %r288, %r289, %r290;
	// end inline asm
	add.s32 	%r302, %r265, 16;
	setp.gt.s32 	%p32, %r302, %r289;
	selp.b32 	%r303, 1, %r286, %p32;
	mul.lo.s32 	%r686, %r287, %r303;
	setp.ne.s32 	%p33, %r265, 0;
	@%p33 bra 	$L__BB99_54;
	shr.u32 	%r304, %r60, 3;
	and.b32  	%r305, %r304, 124;
	mov.u32 	%r306, _ZZN3cub18CUB_300001_SM_10006detail6reduce28DeviceReduceSingleTileKernelINS2_10policy_hubIiyN4cuda3std3__410multipliesIiEEE10Policy1000EPiSC_iS9_iiNS7_10__identityEEEvT0_T1_T2_T3_T4_T6_E12temp_storage;
	add.s32 	%r307, %r306, %r305;
	st.shared.u32 	[%r307+8], %r686;
$L__BB99_54:
	bar.sync 	0;
	setp.ne.s32 	%p34, %r60, 0;
	@%p34 bra 	$L__BB99_72;
	setp.gt.s32 	%p35, %r120, 32;
	ld.shared.u32 	%r308, [_ZZN3cub18CUB_300001_SM_10006detail6reduce28DeviceReduceSingleTileKernelINS2_10policy_hubIiyN4cuda3std3__410multipliesIiEEE10Policy1000EPiSC_iS9_iiNS7_10__identityEEEvT0_T1_T2_T3_T4_T6_E12temp_storage+12];
	selp.b32 	%r309, %r308, 1, %p35;
	mul.lo.s32 	%r310, %r309, %r686;
	setp.gt.s32 	%p36, %r120, 64;
	ld.shared.u32 	%r311, [_ZZN3cub18CUB_300001_SM_10006detail6reduce28DeviceReduceSingleTileKernelINS2_10policy_hubIiyN4cuda3std3__410multipliesIiEEE10Policy1000EPiSC_iS9_iiNS7_10__identityEEEvT0_T1_T2_T3_T4_T6_E12temp_storage+16];
	selp.b32 	%r312, %r311, 1, %p36;
	mul.lo.s32 	%r313, %r310, %r312;
	setp.gt.s32 	%p37, %r120, 96;
	ld.shared.u32 	%r314, [_ZZN3cub18CUB_300001_SM_10006detail6reduce28DeviceReduceSingleTileKernelINS2_10policy_hubIiyN4cuda3std3__410multipliesIiEEE10Policy1000EPiSC_iS9_iiNS7_10__identityEEEvT0_T1_T2_T3_T4_T6_E12temp_storage+20];
	selp.b32 	%r315, %r314, 1, %p37;
	mul.lo.s32 	%r316, %r313, %r315;
	setp.gt.s32 	%p38, %r120, 128;
	ld.shared.u32 	%r317, [_ZZN3cub18CUB_300001_SM_10006detail6reduce28DeviceReduceSingleTileKernelINS2_10policy_hubIiyN4cuda3std3__410multipliesIiEEE10Policy1000EPiSC_iS9_iiNS7_10__identityEEEvT0_T1_T2_T3_T4_T6_E12temp_storage+24];
	selp.b32 	%r318, %r317, 1, %p38;
	mul.lo.s32 	%r319, %r316, %r318;
	setp.gt.s32 	%p39, %r120, 160;
	ld.shared.u32 	%r320, [_ZZN3cub18CUB_300001_SM_10006detail6reduce28DeviceReduceSingleTileKernelINS2_10policy_hubIiyN4cuda3std3__410multipliesIiEEE10Policy1000EPiSC_iS9_iiNS7_10__identityEEEvT0_T1_T2_T3_T4_T6_E12temp_storage+28];
	selp.b32 	%r321, %r320, 1, %p39;
	mul.lo.s32 	%r322, %r319, %r321;
	setp.gt.s32 	%p40, %r120, 192;
	ld.shared.u32 	%r323, [_ZZN3cub18CUB_300001_SM_10006detail6reduce28DeviceReduceSingleTileKernelINS2_10policy_hubIiyN4cuda3std3__410multipliesIiEEE10Policy1000EPiSC_iS9_iiNS7_10__identityEEEvT0_T1_T2_T3_T4_T6_E12temp_storage+32];
	selp.b32 	%r324, %r323, 1, %p40;
	mul.lo.s32 	%r325, %r322, %r324;
	setp.gt.s32 	%p41, %r120, 224;
	ld.shared.u32 	%r326, [_ZZN3cub18CUB_300001_SM_10006detail6reduce28DeviceReduceSingleTileKernelINS2_10policy_hubIiyN4cuda3std3__410multipliesIiEEE10Policy1000EPiSC_iS9_iiNS7_10__identityEEEvT0_T1_T2_T3_T4_T6_E12temp_storage+36];
	selp.b32 	%r327, %r326, 1, %p41;
	mul.lo.s32 	%r686, %r325, %r327;
	bra.uni 	$L__BB99_72;
$L__BB99_56:
	mov.u32 	%r85, %tid.x;
	mul.wide.u32 	%rd35, %r85, 4;
	add.s64 	%rd19, %rd16, %rd35;
	// begin inline asm
	ld.global.nc.u32 %r122, [%rd19];
	// end inline asm
	add.s64 	%rd20, %rd19, 1024;
	// begin inline asm
	ld.global.nc.u32 %r123, [%rd20];
	// end inline asm
	add.s64 	%rd21, %rd19, 2048;
	// begin inline asm
	ld.global.nc.u32 %r124, [%rd21];
	// end inline asm
	add.s64 	%rd22, %rd19, 3072;
	// begin inline asm
	ld.global.nc.u32 %r125, [%rd22];
	// end inline asm
	add.s64 	%rd23, %rd19, 4096;
	// begin inline asm
	ld.global.nc.u32 %r126, [%rd23];
	// end inline asm
	add.s64 	%rd24, %rd19, 5120;
	// begin inline asm
	ld.global.nc.u32 %r127, [%rd24];
	// end inline asm
	add.s64 	%rd25, %rd19, 6144;
	// begin inline asm
	ld.global.nc.u32 %r128, [%rd25];
	// end inline asm
	add.s64 	%rd26, %rd19, 7168;
	// begin inline asm
	ld.global.nc.u32 %r129, [%rd26];
	// end inline asm
	add.s64 	%rd27, %rd19, 8192;
	// begin inline asm
	ld.global.nc.u32 %r130, [%rd27];
	// end inline asm
	add.s64 	%rd28, %rd19, 9216;
	// begin inline asm
	ld.global.nc.u32 %r131, [%rd28];
	// end inline asm
	add.s64 	%rd29, %rd19, 10240;
	// begin inline asm
	ld.global.nc.u32 %r132, [%rd29];
	// end inline asm
	add.s64 	%rd30, %rd19, 11264;
	// begin inline asm
	ld.global.nc.u32 %r133, [%rd30];
	// end inline asm
	add.s64 	%rd31, %rd19, 12288;
	// begin inline asm
	ld.global.nc.u32 %r134, [%rd31];
	// end inline asm
	add.s64 	%rd32, %rd19, 13312;
	// begin inline asm
	ld.global.nc.u32 %r135, [%rd32];
	// end inline asm
	add.s64 	%rd33, %rd19, 14336;
	// begin inline asm
	ld.global.nc.u32 %r136, [%rd33];
	// end inline asm
	add.s64 	%rd34, %rd19, 15360;
	// begin inline asm
	ld.global.nc.u32 %r137, [%rd34];
	// end inline asm
	mul.lo.s32 	%r139, %r123, %r122;
	mul.lo.s32 	%r140, %r125, %r124;
	mul.lo.s32 	%r141, %r127, %r126;
	mul.lo.s32 	%r142, %r129, %r128;
	mul.lo.s32 	%r143, %r131, %r130;
	mul.lo.s32 	%r144, %r133, %r132;
	mul.lo.s32 	%r145, %r135, %r134;
	mul.lo.s32 	%r146, %r137, %r136;
	mul.lo.s32 	%r147, %r140, %r139;
	mul.lo.s32 	%r148, %r142, %r141;
	mul.lo.s32 	%r149, %r144, %r143;
	mul.lo.s32 	%r150, %r146, %r145;
	mul.lo.s32 	%r151, %r148, %r147;
	mul.lo.s32 	%r152, %r150, %r149;
	mul.lo.s32 	%r685, %r152, %r151;
	setp.lt.u32 	%p4, %r120, 8192;
	mov.b32 	%r674, 4096;
	@%p4 bra 	$L__BB99_60;
	add.s32 	%r87, %r120, -4096;
	mov.b32 	%r674, 4096;
$L__BB99_58:
	mul.wide.s32 	%rd52, %r674, 4;
	add.s64 	%rd36, %rd19, %rd52;
	// begin inline asm
	ld.global.nc.u32 %r154, [%rd36];
	// end inline asm
	add.s64 	%rd37, %rd36, 1024;
	// begin inline asm
	ld.global.nc.u32 %r155, [%rd37];
	// end inline asm
	add.s64 	%rd38, %rd36, 2048;
	// begin inline asm
	ld.global.nc.u32 %r156, [%rd38];
	// end inline asm
	add.s64 	%rd39, %rd36, 3072;
	// begin inline asm
	ld.global.nc.u32 %r157, [%rd39];
	// end inline asm
	add.s64 	%rd40, %rd36, 4096;
	// begin inline asm
	ld.global.nc.u32 %r158, [%rd40];
	// end inline asm
	add.s64 	%rd41, %rd36, 5120;
	// begin inline asm
	ld.global.nc.u32 %r159, [%rd41];
	// end inline asm
	add.s64 	%rd42, %rd36, 6144;
	// begin inline asm
	ld.global.nc.u32 %r160, [%rd42];
	// end inline asm
	add.s64 	%rd43, %rd36, 7168;
	// begin inline asm
	ld.global.nc.u32 %r161, [%rd43];
	// end inline asm
	add.s64 	%rd44, %rd36, 8192;
	// begin inline asm
	ld.global.nc.u32 %r162, [%rd44];
	// end inline asm
	add.s64 	%rd45, %rd36, 9216;
	// begin inline asm
	ld.global.nc.u32 %r163, [%rd45];
	// end inline asm
	add.s64 	%rd46, %rd36, 10240;
	// begin inline asm
	ld.global.nc.u32 %r164, [%rd46];
	// end inline asm
	add.s64 	%rd47, %rd36, 11264;
	// begin inline asm
	ld.global.nc.u32 %r165, [%rd47];
	// end inline asm
	add.s64 	%rd48, %rd36, 12288;
	// begin inline asm
	ld.global.nc.u32 %r166, [%rd48];
	// end inline asm
	add.s64 	%rd49, %rd36, 13312;
	// begin inline asm
	ld.global.nc.u32 %r167, [%rd49];
	// end inline asm
	add.s64 	%rd50, %rd36, 14336;
	// begin inline asm
	ld.global.nc.u32 %r168, [%rd50];
	// end inline asm
	add.s64 	%rd51, %rd36, 15360;
	// begin inline asm
	ld.global.nc.u32 %r169, [%rd51];
	// end inline asm
	mul.lo.s32 	%r170, %r154, %r685;
	mul.lo.s32 	%r171, %r156, %r155;
	mul.lo.s32 	%r172, %r158, %r157;
	mul.lo.s32 	%r173, %r160, %r159;
	mul.lo.s32 	%r174, %r162, %r161;
	mul.lo.s32 	%r175, %r164, %r163;
	mul.lo.s32 	%r176, %r166, %r165;
	mul.lo.s32 	%r177, %r168, %r167;
	mul.lo.s32 	%r178, %r171, %r170;
	mul.lo.s32 	%r179, %r173, %r172;
	mul.lo.s32 	%r180, %r175, %r174;
	mul.lo.s32 	%r181, %r177, %r176;
	mul.lo.s32 	%r182, %r179, %r178;
	mul.lo.s32 	%r183, %r181, %r180;
	mul.lo.s32 	%r184, %r183, %r182;
	mul.lo.s32 	%r685, %r169, %r184;
	sub.s32 	%r185, %r120, %r674;
	setp.lt.s32 	%p5, %r185, 4096;
	@%p5 bra 	$L__BB99_68;
	add.s32 	%r674, %r674, 4096;
	setp.le.s32 	%p6, %r674, %r87;
	@%p6 bra 	$L__BB99_58;
$L__BB99_60:
	setp.le.s32 	%p7, %r120, %r674;
	@%p7 bra 	$L__BB99_68;
	sub.s32 	%r94, %r120, %r674;
	setp.ge.s32 	%p8, %r85, %r94;
	@%p8 bra 	$L__BB99_68;
	not.b32 	%r187, %r85;
	add.s32 	%r188, %r120, %r187;
	sub.s32 	%r95, %r188, %r674;
	and.b32  	%r189, %r95, 768;
	setp.eq.s32 	%p9, %r189, 768;
	mov.u32 	%r679, %r85;
	@%p9 bra 	$L__BB99_65;
	add.s32 	%r676, %r85, %r674;
	shr.u32 	%r190, %r95, 8;
	add.s32 	%r191, %r190, 1;
	and.b32  	%r192, %r191, 3;
	neg.s32 	%r675, %r192;
	mov.u32 	%r679, %r85;
$L__BB99_64:
	.pragma "nounroll";
	mul.wide.u32 	%rd54, %r676, 4;
	add.s64 	%rd53, %rd16, %rd54;
	// begin inline asm
	ld.global.nc.u32 %r193, [%rd53];
	// end inline asm
	mul.lo.s32 	%r685, %r193, %r685;
	add.s32 	%r679, %r679, 256;
	add.s32 	%r676, %r676, 256;
	add.s32 	%r675, %r675, 1;
	setp.ne.s32 	%p10, %r675, 0;
	@%p10 bra 	$L__BB99_64;
$L__BB99_65:
	setp.lt.u32 	%p11, %r95, 768;
	@%p11 bra 	$L__BB99_68;
	cvt.u64.u32 	%rd55, %r679;
	cvt.u64.u32 	%rd56, %r674;
	add.s64 	%rd57, %rd55, %rd56;
	shl.b64 	%rd58, %rd57, 2;
	add.s64 	%rd59, %rd58, %rd16;
	add.s64 	%rd124, %rd59, 2048;
	add.s32 	%r682, %r679, %r674;
$L__BB99_67:
	mul.wide.u32 	%rd64, %r682, 4;
	add.s64 	%rd60, %rd16, %rd64;
	// begin inline asm
	ld.global.nc.u32 %r194, [%rd60];
	// end inline asm
	mul.lo.s32 	%r198, %r194, %r685;
	add.s64 	%rd61, %rd124, -1024;
	// begin inline asm
	ld.global.nc.u32 %r195, [%rd61];
	// end inline asm
	mul.lo.s32 	%r199, %r195, %r198;
	// begin inline asm
	ld.global.nc.u32 %r196, [%rd124];
	// end inline asm
	mul.lo.s32 	%r200, %r196, %r199;
	add.s64 	%rd63, %rd124, 1024;
	// begin inline asm
	ld.global.nc.u32 %r197, [%rd63];
	// end inline asm
	mul.lo.s32 	%r685, %r197, %r200;
	add.s32 	%r679, %r679, 1024;
	add.s64 	%rd124, %rd124, 4096;
	add.s32 	%r682, %r682, 1024;
	setp.lt.s32 	%p12, %r679, %r94;
	@%p12 bra 	$L__BB99_67;
$L__BB99_68:
	// begin inline asm
	mov.u32 %r201, %laneid;
	// end inline asm
	mov.b32 	%r204, 1;
	mov.b32 	%r225, 31;
	mov.b32 	%r226, -1;
	// begin inline asm
	shfl.sync.down.b32 %r202, %r685, %r204, %r225, %r226;
	// end inline asm
	setp.gt.s32 	%p13, %r201, 30;
	selp.b32 	%r227, 1, %r202, %p13;
	mul.lo.s32 	%r208, %r227, %r685;
	mov.b32 	%r209, 2;
	// begin inline asm
	shfl.sync.down.b32 %r207, %r208, %r209, %r225, %r226;
	// end inline asm
	setp.gt.s32 	%p14, %r201, 29;
	selp.b32 	%r228, 1, %r207, %p14;
	mul.lo.s32 	%r213, %r208, %r228;
	mov.b32 	%r214, 4;
	// begin inline asm
	shfl.sync.down.b32 %r212, %r213, %r214, %r225, %r226;
	// end inline asm
	setp.gt.s32 	%p15, %r201, 27;
	selp.b32 	%r229, 1, %r212, %p15;
	mul.lo.s32 	%r218, %r213, %r229;
	mov.b32 	%r219, 8;
	// begin inline asm
	shfl.sync.down.b32 %r217, %r218, %r219, %r225, %r226;
	// end inline asm
	setp.gt.s32 	%p16, %r201, 23;
	selp.b32 	%r230, 1, %r217, %p16;
	mul.lo.s32 	%r223, %r218, %r230;
	mov.b32 	%r224, 16;
	// begin inline asm
	shfl.sync.down.b32 %r222, %r223, %r224, %r225, %r226;
	// end inline asm
	setp.gt.s32 	%p17, %r201, 15;
	selp.b32 	%r231, 1, %r222, %p17;
	mul.lo.s32 	%r686, %r223, %r231;
	setp.ne.s32 	%p18, %r201, 0;
	@%p18 bra 	$L__BB99_70;
	shr.u32 	%r232, %r85, 3;
	and.b32  	%r233, %r232, 124;
	mov.u32 	%r234, _ZZN3cub18CUB_300001_SM_10006detail6reduce28DeviceReduceSingleTileKernelINS2_10policy_hubIiyN4cuda3std3__410multipliesIiEEE10Policy1000EPiSC_iS9_iiNS7_10__identityEEEvT0_T1_T2_T3_T4_T6_E12temp_storage;
	add.s32 	%r235, %r234, %r233;
	st.shared.u32 	[%r235+8], %r686;
$L__BB99_70:
	bar.sync 	0;
	setp.ne.s32 	%p19, %r85, 0;
	@%p19 bra 	$L__BB99_72;
	ld.shared.u32 	%r236, [_ZZN3cub18CUB_300001_SM_10006detail6reduce28DeviceReduceSingleTileKernelINS2_10policy_hubIiyN4cuda3std3__410multipliesIiEEE10Policy1000EPiSC_iS9_iiNS7_10__identityEEEvT0_T1_T2_T3_T4_T6_E12temp_storage+12];
	mul.lo.s32 	%r237, %r236, %r686;
	ld.shared.u32 	%r238, [_ZZN3cub18CUB_300001_SM_10006detail6reduce28DeviceReduceSingleTileKernelINS2_10policy_hubIiyN4cuda3std3__410multipliesIiEEE10Policy1000EPiSC_iS9_iiNS7_10__identityEEEvT0_T1_T2_T3_T4_T6_E12temp_storage+16];
	mul.lo.s32 	%r239, %r237, %r238;
	ld.shared.u32 	%r240, [_ZZN3cub18CUB_300001_SM_10006detail6reduce28DeviceReduceSingleTileKernelINS2_10policy_hubIiyN4cuda3std3__410multipliesIiEEE10Policy1000EPiSC_iS9_iiNS7_10__identityEEEvT0_T1_T2_T3_T4_T6_E12temp_storage+20];
	mul.lo.s32 	%r241, %r239, %r240;
	ld.shared.u32 	%r242, [_ZZN3cub18CUB_300001_SM_10006detail6reduce28DeviceReduceSingleTileKernelINS2_10policy_hubIiyN4cuda3std3__410multipliesIiEEE10Policy1000EPiSC_iS9_iiNS7_10__identityEEEvT0_T1_T2_T3_T4_T6_E12temp_storage+24];
	mul.lo.s32 	%r243, %r241, %r242;
	ld.shared.u32 	%r244, [_ZZN3cub18CUB_300001_SM_10006detail6reduce28DeviceReduceSingleTileKernelINS2_10policy_hubIiyN4cuda3std3__410multipliesIiEEE10Policy1000EPiSC_iS9_iiNS7_10__identityEEEvT0_T1_T2_T3_T4_T6_E12temp_storage+28];
	mul.lo.s32 	%r245, %r243, %r244;
	ld.shared.u32 	%r246, [_ZZN3cub18CUB_300001_SM_10006detail6reduce28DeviceReduceSingleTileKernelINS2_10policy_hubIiyN4cuda3std3__410multipliesIiEEE10Policy1000EPiSC_iS9_iiNS7_10__identityEEEvT0_T1_T2_T3_T4_T6_E12temp_storage+32];
	mul.lo.s32 	%r247, %r245, %r246;
	ld.shared.u32 	%r248, [_ZZN3cub18CUB_300001_SM_10006detail6reduce28DeviceReduceSingleTileKernelINS2_10policy_hubIiyN4cuda3std3__410multipliesIiEEE10Policy1000EPiSC_iS9_iiNS7_10__identityEEEvT0_T1_T2_T3_T4_T6_E12temp_storage+36];
	mul.lo.s32 	%r686, %r247, %r248;
$L__BB99_72:
	mov.u32 	%r631, %tid.x;
	setp.ne.s32 	%p95, %r631, 0;
	@%p95 bra 	$L__BB99_74;
	mul.lo.s32 	%r632, %r686, %r121;
	st.global.u32 	[%rd1], %r632;
$L__BB99_74:
	ret;

}
	// .globl	_ZN3cub18CUB_300001_SM_10006detail6reduce28DeviceReduceSingleTileKernelINS2_10policy_hubIijN4cuda3std3__44plusIiEEE10Policy1000EN6thrust24THRUST_300001_SM_1000_NS18transform_iteratorINSD_12zip_functionINS7_10multipliesIiEEEENSD_12zip_iteratorINS7_5tupleIJNSD_6detail15normal_iteratorINSD_10device_ptrIiEEEESP_EEEEENSD_11use_defaultESS_EEPijS9_iiNS7_10__identityEEEvT0_T1_T2_T3_T4_T6_
.visible .entry _ZN3cub18CUB_300001_SM_10006detail6reduce28DeviceReduceSingleTileKernelINS2_10policy_hubIijN4cuda3std3__44plusIiEEE10Policy1000EN6thrust24THRUST_300001_SM_1000_NS18transform_iteratorINSD_12zip_functionINS7_10multipliesIiEEEENSD_12zip_iteratorINS7_5tupleIJNSD_6detail15normal_iteratorINSD_10device_ptrIiEEEESP_EEEEENSD_11use_defaultESS_EEPijS9_iiNS7_10__identityEEEvT0_T1_T2_T3_T4_T6_(
	.param .align 8 .b8 _ZN3cub18CUB_300001_SM_10006detail6reduce28DeviceReduceSingleTileKernelINS2_10policy_hubIijN4cuda3std3__44plusIiEEE10Policy1000EN6thrust24THRUST_300001_SM_1000_NS18transform_iteratorINSD_12zip_functionINS7_10multipliesIiEEEENSD_12zip_iteratorINS7_5tupleIJNSD_6detail15normal_iteratorINSD_10device_ptrIiEEEESP_EEEEENSD_11use_defaultESS_EEPijS9_iiNS7_10__identityEEEvT0_T1_T2_T3_T4_T6__param_0[24],
	.param .u64 .ptr .align 1 _ZN3cub18CUB_300001_SM_10006detail6reduce28DeviceReduceSingleTileKernelINS2_10policy_hubIijN4cuda3std3__44plusIiEEE10Policy1000EN6thrust24THRUST_300001_SM_1000_NS18transform_iteratorINSD_12zip_functionINS7_10multipliesIiEEEENSD_12zip_iteratorINS7_5tupleIJNSD_6detail15normal_iteratorINSD_10device_ptrIiEEEESP_EEEEENSD_11use_defaultESS_EEPijS9_iiNS7_10__identityEEEvT0_T1_T2_T3_T4_T6__param_1,
	.param .u32 _ZN3cub18CUB_300001_SM_10006detail6reduce28DeviceReduceSingleTileKernelINS2_10policy_hubIijN4cuda3std3__44plusIiEEE10Policy1000EN6thrust24THRUST_300001_SM_1000_NS18transform_iteratorINSD_12zip_functionINS7_10multipliesIiEEEENSD_12zip_iteratorINS7_5tupleIJNSD_6detail15normal_iteratorINSD_10device_ptrIiEEEESP_EEEEENSD_11use_defaultESS_EEPijS9_iiNS7_10__identityEEEvT0_T1_T2_T3_T4_T6__param_2,
	.param .align 1 .b8 _ZN3cub18CUB_300001_SM_10006detail6reduce28DeviceReduceSingleTileKernelINS2_10policy_hubIijN4cuda3std3__44plusIiEEE10Policy1000EN6thrust24THRUST_300001_SM_1000_NS18transform_iteratorINSD_12zip_functionINS7_10multipliesIiEEEENSD_12zip_iteratorINS7_5tupleIJNSD_6detail15normal_iteratorINSD_10device_ptrIiEEEESP_EEEEENSD_11use_defaultESS_EEPijS9_iiNS7_10__identityEEEvT0_T1_T2_T3_T4_T6__param_3[1],
	.param .u32 _ZN3cub18CUB_300001_SM_10006detail6reduce28DeviceReduceSingleTileKernelINS2_10policy_hubIijN4cuda3std3__44plusIiEEE10Policy1000EN6thrust24THRUST_300001_SM_1000_NS18transform_iteratorINSD_12zip_functionINS7_10multipliesIiEEEENSD_12zip_iteratorINS7_5tupleIJNSD_6detail15normal_iteratorINSD_10device_ptrIiEEEESP_EEEEENSD_11use_defaultESS_EEPijS9_iiNS7_10__identityEEEvT0_T1_T2_T3_T4_T6__param_4,
	.param .align 1 .b8 _ZN3cub18CUB_300001_SM_10006detail6reduce28DeviceReduceSingleTileKernelINS2_10policy_hubIijN4cuda3std3__44plusIiEEE10Policy1000EN6thrust24THRUST_300001_SM_1000_NS18transform_iteratorINSD_12zip_functionINS7_10multipliesIiEEEENSD_12zip_iteratorINS7_5tupleIJNSD_6detail15normal_iteratorINSD_10device_ptrIiEEEESP_EEEEENSD_11use_defaultESS_EEPijS9_iiNS7_10__identityEEEvT0_T1_T2_T3_T4_T6__param_5[1]
)
.maxntid 256
.minnctapersm 1
{
	.reg .pred 	%p<59>;
	.reg .b16 	%rs<9>;
	.reg .b32 	%r<613>;
	.reg .b64 	%rd<128>;
	// demoted variable
	.shared .align 4 .b8 _ZZN3cub18CUB_300001_SM_10006detail6reduce28DeviceReduceSingleTileKernelINS2_10policy_hubIijN4cuda3std3__44plusIiEEE10Policy1000EN6thrust24THRUST_300001_SM_1000_NS18transform_iteratorINSD_12zip_functionINS7_10multipliesIiEEEENSD_12zip_iteratorINS7_5tupleIJNSD_6detail15normal_iteratorINSD_10device_ptrIiEEEESP_EEEEENSD_11use_defaultESS_EEPijS9_iiNS7_10__identityEEEvT0_T1_T2_T3_T4_T6_E12temp_storage[44];
	ld.param.u64 	%rd19, [_ZN3cub18CUB_300001_SM_10006detail6reduce28DeviceReduceSingleTileKernelINS2_10policy_hubIijN4cuda3std3__44plusIiEEE10Policy1000EN6thrust24THRUST_300001_SM_1000_NS18transform_iteratorINSD_12zip_functionINS7_10multipliesIiEEEENSD_12zip_iteratorINS7_5tupleIJNSD_6detail15normal_iteratorINSD_10device_ptrIiEEEESP_EEEEENSD_11use_defaultESS_EEPijS9_iiNS7_10__identityEEEvT0_T1_T2_T3_T4_T6__param_0+8];
	ld.param.u64 	%rd18, [_ZN3cub18CUB_300001_SM_10006detail6reduce28DeviceReduceSingleTileKernelINS2_10policy_hubIijN4cuda3std3__44plusIiEEE10Policy1000EN6thrust24THRUST_300001_SM_1000_NS18transform_iteratorINSD_12zip_functionINS7_10multipliesIiEEEENSD_12zip_iteratorINS7_5tupleIJNSD_6detail15normal_iteratorINSD_10device_ptrIiEEEESP_EEEEENSD_11use_defaultESS_EEPijS9_iiNS7_10__identityEEEvT0_T1_T2_T3_T4_T6__param_0];
	ld.param.u64 	%rd20, [_ZN3cub18CUB_300001_SM_10006detail6reduce28DeviceReduceSingleTileKernelINS2_10policy_hubIijN4cuda3std3__44plusIiEEE10Policy1000EN6thrust24THRUST_300001_SM_1000_NS18transform_iteratorINSD_12zip_functionINS7_10multipliesIiEEEENSD_12zip_iteratorINS7_5tupleIJNSD_6detail15normal_iteratorINSD_10device_ptrIiEEEESP_EEEEENSD_11use_defaultESS_EEPijS9_iiNS7_10__identityEEEvT0_T1_T2_T3_T4_T6__param_1];
	ld.param.u32 	%r90, [_ZN3cub18CUB_300001_SM_10006detail6reduce28DeviceReduceSingleTileKernelINS2_10policy_hubIijN4cuda3std3__44plusIiEEE10Policy1000EN6thrust24THRUST_300001_SM_1000_NS18transform_iteratorINSD_12zip_functionINS7_10multipliesIiEEEENSD_12zip_iteratorINS7_5tupleIJNSD_6detail15normal_iteratorINSD_10device_ptrIiEEEESP_EEEEENSD_11use_defaultESS_EEPijS9_iiNS7_10__identityEEEvT0_T1_T2_T3_T4_T6__param_2];
	ld.param.u32 	%r91, [_ZN3cub18CUB_300001_SM_10006detail6reduce28DeviceReduceSingleTileKernelINS2_10policy_hubIijN4cuda3std3__44plusIiEEE10Policy1000EN6thrust24THRUST_300001_SM_1000_NS18transform_iteratorINSD_12zip_functionINS7_10multipliesIiEEEENSD_12zip_iteratorINS7_5tupleIJNSD_6detail15normal_iteratorINSD_10device_ptrIiEEEESP_EEEEENSD_11use_defaultESS_EEPijS9_iiNS7_10__identityEEEvT0_T1_T2_T3_T4_T6__param_4];
	cvta.to.global.u64 	%rd1, %rd20;
	setp.ne.s32 	%p1, %r90, 0;
	@%p1 bra 	$L__BB100_3;
	mov.u32 	%r573, %tid.x;
	setp.ne.s32 	%p58, %r573, 0;
	@%p58 bra 	$L__BB100_52;
	st.global.u32 	[%rd1], %r91;
	bra.uni 	$L__BB100_52;
$L__BB100_3:
	cvta.to.global.u64 	%rd2, %rd18;
	cvta.to.global.u64 	%rd3, %rd19;
	setp.gt.u32 	%p2, %r90, 4095;
	@%p2 bra 	$L__BB100_28;
	mov.u32 	%r1, %tid.x;
	setp.ge.u32 	%p24, %r1, %r90;
	mov.b32 	%r590, 0;
	mov.u32 	%r580, %r1;
	@%p24 bra 	$L__BB100_6;
	mul.wide.u32 	%rd112, %r1, 4;
	add.s64 	%rd113, %rd2, %rd112;
	add.s64 	%rd114, %rd3, %rd112;
	ld.global.u32 	%r368, [%rd113];
	ld.global.u32 	%r369, [%rd114];
	mul.lo.s32 	%r590, %r369, %r368;
	add.s32 	%r580, %r1, 256;
$L__BB100_6:
	setp.ge.u32 	%p25, %r580, %r90;
	@%p25 bra 	$L__BB100_19;
	not.b32 	%r371, %r580;
	add.s32 	%r372, %r90, %r371;
	shr.u32 	%r373, %r372, 8;
	add.s32 	%r6, %r373, 1;
	and.b32  	%r7, %r6, 15;
	setp.lt.u32 	%p26, %r372, 3840;
	@%p26 bra 	$L__BB100_10;
	and.b32  	%r374, %r6, 33554416;
	neg.s32 	%r576, %r374;
	mul.wide.u32 	%rd115, %r580, 4;
	or.b64  	%rd116, %rd115, 8192;
	add.s64 	%rd125, %rd2, %rd116;
	add.s64 	%rd124, %rd3, %rd116;
$L__BB100_9:
	.pragma "nounroll";
	ld.global.u32 	%r375, [%rd125+-8192];
	ld.global.u32 	%r376, [%rd124+-8192];
	mad.lo.s32 	%r377, %r376, %r375, %r590;
	ld.global.u32 	%r378, [%rd125+-7168];
	ld.global.u32 	%r379, [%rd124+-7168];
	mad.lo.s32 	%r380, %r379, %r378, %r377;
	ld.global.u32 	%r381, [%rd125+-6144];
	ld.global.u32 	%r382, [%rd124+-6144];
	mad.lo.s32 	%r383, %r382, %r381, %r380;
	ld.global.u32 	%r384, [%rd125+-5120];
	ld.global.u32 	%r385, [%rd124+-5120];
	mad.lo.s32 	%r386, %r385, %r384, %r383;
	ld.global.u32 	%r387, [%rd125+-4096];
	ld.global.u32 	%r388, [%rd124+-4096];
	mad.lo.s32 	%r389, %r388, %r387, %r386;
	ld.global.u32 	%r390, [%rd125+-3072];
	ld.global.u32 	%r391, [%rd124+-3072];
	mad.lo.s32 	%r392, %r391, %r390, %r389;
	ld.global.u32 	%r393, [%rd125+-2048];
	ld.global.u32 	%r394, [%rd124+-2048];
	mad.lo.s32 	%r395, %r394, %r393, %r392;
	ld.global.u32 	%r396, [%rd125+-1024];
	ld.global.u32 	%r397, [%rd124+-1024];
	mad.lo.s32 	%r398, %r397, %r396, %r395;
	ld.global.u32 	%r399, [%rd125];
	ld.global.u32 	%r400, [%rd124];
	mad.lo.s32 	%r401, %r400, %r399, %r398;
	ld.global.u32 	%r402, [%rd125+1024];
	ld.global.u32 	%r403, [%rd124+1024];
	mad.lo.s32 	%r404, %r403, %r402, %r401;
	ld.global.u32 	%r405, [%rd125+2048];
	ld.global.u32 	%r406, [%rd124+2048];
	mad.lo.s32 	%r407, %r406, %r405, %r404;
	ld.global.u32 	%r408, [%rd125+3072];
	ld.global.u32 	%r409, [%rd124+3072];
	mad.lo.s32 	%r410, %r409, %r408, %r407;
	ld.global.u32 	%r411, [%rd125+4096];
	ld.global.u32 	%r412, [%rd124+4096];
	mad.lo.s32 	%r413, %r412, %r411, %r410;
	ld.global.u32 	%r414, [%rd125+5120];
	ld.global.u32 	%r415, [%rd124+5120];
	mad.lo.s32 	%r416, %r415, %r414, %r413;
	ld.global.u32 	%r417, [%rd125+6144];
	ld.global.u32 	%r418, [%rd124+6144];
	mad.lo.s32 	%r419, %r418, %r417, %r416;
	ld.global.u32 	%r420, [%rd125+7168];
	ld.global.u32 	%r421, [%rd124+7168];
	mad.lo.s32 	%r590, %r421, %r420, %r419;
	add.s32 	%r580, %r580, 4096;
	add.s32 	%r576, %r576, 16;
	add.s64 	%rd125, %rd125, 16384;
	add.s64 	%rd124, %rd124, 16384;
	setp.ne.s32 	%p27, %r576, 0;
	@%p27 bra 	$L__BB100_9;
$L__BB100_10:
	setp.eq.s32 	%p28, %r7, 0;
	@%p28 bra 	$L__BB100_19;
	and.b32  	%r18, %r6, 7;
	setp.lt.u32 	%p29, %r7, 8;
	@%p29 bra 	$L__BB100_13;
	mul.wide.u32 	%rd117, %r580, 4;
	add.s64 	%rd118, %rd2, %rd117;
	add.s64 	%rd119, %rd3, %rd117;
	ld.global.u32 	%r423, [%rd118];
	ld.global.u32 	%r424, [%rd119];
	mad.lo.s32 	%r425, %r424, %r423, %r590;
	ld.global.u32 	%r426, [%rd118+1024];
	ld.global.u32 	%r427, [%rd119+1024];
	mad.lo.s32 	%r428, %r427, %r426, %r425;
	ld.global.u32 	%r429, [%rd118+2048];
	ld.global.u32 	%r430, [%rd119+2048];
	mad.lo.s32 	%r431, %r430, %r429, %r428;
	ld.global.u32 	%r432, [%rd118+3072];
	ld.global.u32 	%r433, [%rd119+3072];
	mad.lo.s32 	%r434, %r433, %r432, %r431;
	ld.global.u32 	%r435, [%rd118+4096];
	ld.global.u32 	%r436, [%rd119+4096];
	mad.lo.s32 	%r437, %r436, %r435, %r434;
	ld.global.u32 	%r438, [%rd118+5120];
	ld.global.u32 	%r439, [%rd119+5120];
	mad.lo.s32 	%r440, %r439, %r438, %r437;
	ld.global.u32 	%r441, [%rd118+6144];
	ld.global.u32 	%r442, [%rd119+6144];
	mad.lo.s32 	%r443, %r442, %r441, %r440;
	ld.global.u32 	%r444, [%rd118+7168];
	ld.global.u32 	%r445, [%rd119+7168];
	mad.lo.s32 	%r590, %r445, %r444, %r443;
	add.s32 	%r580, %r580, 2048;
$L__BB100_13:
	setp.eq.s32 	%p30, %r18, 0;
	@%p30 bra 	$L__BB100_19;
	and.b32  	%r24, %r6, 3;
	setp.lt.u32 	%p31, %r18, 4;
	@%p31 bra 	$L__BB100_16;
	mul.wide.u32 	%rd120, %r580, 4;
	add.s64 	%rd121, %rd2, %rd120;
	add.s64 	%rd122, %rd3, %rd120;
	ld.global.u32 	%r447, [%rd121];
	ld.global.u32 	%r448, [%rd122];
	mad.lo.s32 	%r449, %r448, %r447, %r590;
	ld.global.u32 	%r450, [%rd121+1024];
	ld.global.u32 	%r451, [%rd122+1024];
	mad.lo.s32 	%r452, %r451, %r450, %r449;
	ld.global.u32 	%r453, [%rd121+2048];
	ld.global.u32 	%r454, [%rd122+2048];
	mad.lo.s32 	%r455, %r454, %r453, %r452;
	ld.global.u32 	%r456, [%rd121+3072];
	ld.global.u32 	%r457, [%rd122+3072];
	mad.lo.s32 	%r590, %r457, %r456, %r455;
	add.s32 	%r580, %r580, 1024;
$L__BB100_16:
	setp.eq.s32 	%p32, %r24, 0;
	@%p32 bra 	$L__BB100_19;
	mul.wide.u32 	%rd123, %r580, 4;
	add.s64 	%rd127, %rd3, %rd123;
	add.s64 	%rd126, %rd2, %rd123;
	neg.s32 	%r588, %r24;
$L__BB100_18:
	.pragma "nounroll";
	ld.global.u32 	%r458, [%rd126];
	ld.global.u32 	%r459, [%rd127];
	mad.lo.s32 	%r590, %r459, %r458, %r590;
	add.s64 	%rd127, %rd127, 1024;
	add.s64 	%rd126, %rd126, 1024;
	add.s32 	%r588, %r588, 1;
	setp.ne.s32 	%p33, %r588, 0;
	@%p33 bra 	$L__BB100_18;
$L__BB100_19:
	setp.lt.u32 	%p34, %r90, 256;
	@%p34 bra 	$L__BB100_24;
	// begin inline asm
	mov.u32 %r523, %laneid;
	// end inline asm
	mov.b32 	%r526, 1;
	mov.b32 	%r547, 31;
	mov.b32 	%r548, -1;
	// begin inline asm
	shfl.sync.down.b32 %r524, %r590, %r526, %r547, %r548;
	// end inline asm
	setp.gt.s32 	%p50, %r523, 30;
	selp.b32 	%r549, 0, %r524, %p50;
	add.s32 	%r530, %r549, %r590;
	mov.b32 	%r531, 2;
	// begin inline asm
	shfl.sync.down.b32 %r529, %r530, %r531, %r547, %r548;
	// end inline asm
	setp.gt.s32 	%p51, %r523, 29;
	selp.b32 	%r550, 0, %r529, %p51;
	add.s32 	%r535, %r530, %r550;
	mov.b32 	%r536, 4;
	// begin inline asm
	shfl.sync.down.b32 %r534, %r535, %r536, %r547, %r548;
	// end inline asm
	setp.gt.s32 	%p52, %r523, 27;
	selp.b32 	%r551, 0, %r534, %p52;
	add.s32 	%r540, %r535, %r551;
	mov.b32 	%r541, 8;
	// begin inline asm
	shfl.sync.down.b32 %r539, %r540, %r541, %r547, %r548;
	// end inline asm
	setp.gt.s32 	%p53, %r523, 23;
	selp.b32 	%r552, 0, %r539, %p53;
	add.s32 	%r545, %r540, %r552;
	mov.b32 	%r546, 16;
	// begin inline asm
	shfl.sync.down.b32 %r544, %r545, %r546, %r547, %r548;
	// end inline asm
	setp.gt.s32 	%p54, %r523, 15;
	selp.b32 	%r553, 0, %r544, %p54;
	add.s32 	%r612, %r545, %r553;
	setp.ne.s32 	%p55, %r523, 0;
	@%p55 bra 	$L__BB100_22;
	shr.u32 	%r554, %r1, 3;
	and.b32  	%r555, %r554, 124;
	mov.u32 	%r556, _ZZN3cub18CUB_300001_SM_10006detail6reduce28DeviceReduceSingleTileKernelINS2_10policy_hubIijN4cuda3std3__44plusIiEEE10Policy1000EN6thrust24THRUST_300001_SM_1000_NS18transform_iteratorINSD_12zip_functionINS7_10multipliesIiEEEENSD_12zip_iteratorINS7_5tupleIJNSD_6detail15normal_iteratorINSD_10device_ptrIiEEEESP_EEEEENSD_11use_defaultESS_EEPijS9_iiNS7_10__identityEEEvT0_T1_T2_T3_T4_T6_E12temp_storage;
	add.s32 	%r557, %r556, %r555;
	st.shared.u32 	[%r557+8], %r612;
$L__BB100_22:
	bar.sync 	0;
	setp.ne.s32 	%p56, %r1, 0;
	@%p56 bra 	$L__BB100_50;
	ld.shared.u32 	%r558, [_ZZN3cub18CUB_300001_SM_10006detail6reduce28DeviceReduceSingleTileKernelINS2_10policy_hubIijN4cuda3std3__44plusIiEEE10Policy1000EN6thrust24THRUST_300001_SM_1000_NS18transform_iteratorINSD_12zip_functionINS7_10multipliesIiEEEENSD_12zip_iteratorINS7_5tupleIJNSD_6detail15normal_iteratorINSD_10device_ptrIiEEEESP_EEEEENSD_11use_defaultESS_EEPijS9_iiNS7_10__identityEEEvT0_T1_T2_T3_T4_T6_E12temp_storage+12];
	add.s32 	%r559, %r558, %r612;
	ld.shared.u32 	%r560, [_ZZN3cub18CUB_300001_SM_10006detail6reduce28DeviceReduceSingleTileKernelINS2_10policy_hubIijN4cuda3std3__44plusIiEEE10Policy1000EN6thrust24THRUST_300001_SM_1000_NS18transform_iteratorINSD_12zip_functionINS7_10multipliesIiEEEENSD_12zip_iteratorINS7_5tupleIJNSD_6detail15normal_iteratorINSD_10device_ptrIiEEEESP_EEEEENSD_11use_defaultESS_EEPijS9_iiNS7_10__identityEEEvT0_T1_T2_T3_T4_T6_E12temp_storage+16];
	add.s32 	%r561, %r559, %r560;
	ld.shared.u32 	%r562, [_ZZN3cub18CUB_300001_SM_10006detail6reduce28DeviceReduceSingleTileKernelINS2_10policy_hubIijN4cuda3std3__44plusIiEEE10Policy1000EN6thrust24THRUST_300001_SM_1000_NS18transform_iteratorINSD_12zip_functionINS7_10multipliesIiEEEENSD_12zip_iteratorINS7_5tupleIJNSD_6detail15normal_iteratorINSD_10device_ptrIiEEEESP_EEEEENSD_11use_defaultESS_EEPijS9_iiNS7_10__identityEEEvT0_T1_T2_T3_T4_T6_E12temp_storage+20];
	add.s32 	%r563, %r561, %r562;
	ld.shared.u32 	%r564, [_ZZN3cub18CUB_300001_SM_10006detail6reduce28DeviceReduceSingleTileKernelINS2_10policy_hubIijN4cuda3std3__44plusIiEEE10Policy1000EN6thrust24THRUST_300001_SM_1000_NS18transform_iteratorINSD_12zip_functionINS7_10multipliesIiEEEENSD_12zip_iteratorINS7_5tupleIJNSD_6detail15normal_iteratorINSD_10device_ptrIiEEEESP_EEEEENSD_11use_defaultESS_EEPijS9_iiNS7_10__identityEEEvT0_T1_T2_T3_T4_T6_E12temp_storage+24];
	add.s32 	%r565, %r563, %r564;
	ld.shared.u32 	%r566, [_ZZN3cub18CUB_300001_SM_10006detail6reduce28DeviceReduceSingleTileKernelINS2_10policy_hubIijN4cuda3std3__44plusIiEEE10Policy1000EN6thrust24THRUST_300001_SM_1000_NS18transform_iteratorINSD_12zip_functionINS7_10multipliesIiEEEENSD_12zip_iteratorINS7_5tupleIJNSD_6detail15normal_iteratorINSD_10device_ptrIiEEEESP_EEEEENSD_11use_defaultESS_EEPijS9_iiNS7_10__identityEEEvT0_T1_T2_T3_T4_T6_E12temp_storage+28];
	add.s32 	%r567, %r565, %r566;
	ld.shared.u32 	%r568, [_ZZN3cub18CUB_300001_SM_10006detail6reduce28DeviceReduceSingleTileKernelINS2_10policy_hubIijN4cuda3std3__44plusIiEEE10Policy1000EN6thrust24THRUST_300001_SM_1000_NS18transform_iteratorINSD_12zip_functionINS7_10multipliesIiEEEENSD_12zip_iteratorINS7_5tupleIJNSD_6detail15normal_iteratorINSD_10device_ptrIiEEEESP_EEEEENSD_11use_defaultESS_EEPijS9_iiNS7_10__identityEEEvT0_T1_T2_T3_T4_T6_E12temp_storage+32];
	add.s32 	%r569, %r567, %r568;
	ld.shared.u32 	%r570, [_ZZN3cub18CUB_300001_SM_10006detail6reduce28DeviceReduceSingleTileKernelINS2_10policy_hubIijN4cuda3std3__44plusIiEEE10Policy1000EN6thrust24THRUST_300001_SM_1000_NS18transform_iteratorINSD_12zip_functionINS7_10multipliesIiEEEENSD_12zip_iteratorINS7_5tupleIJNSD_6detail15normal_iteratorINSD_10device_ptrIiEEEESP_EEEEENSD_11use_defaultESS_EEPijS9_iiNS7_10__identityEEEvT0_T1_T2_T3_T4_T6_E12temp_storage+36];
	add.s32 	%r612, %r569, %r570;
	bra.uni 	$L__BB100_50;
$L__BB100_24:
	// begin inline asm
	mov.u32 %r460, %laneid;
	// end inline asm
	and.b32  	%r486, %r1, 992;
	add.s32 	%r487, %r486, 32;
	setp.gt.u32 	%p35, %r487, %r90;
	not.b32 	%r488, %r486;
	add.s32 	%r489, %r90, %r488;
	selp.b32 	%r484, %r489, 31, %p35;
	mov.b32 	%r463, 1;
	mov.b32 	%r485, -1;
	// begin inline asm
	shfl.sync.down.b32 %r461, %r590, %r463, %r484, %r485;
	// end inline asm
	setp.lt.s32 	%p36, %r460, %r484;
	selp.b32 	%r490, %r461, 0, %p36;
	add.s32 	%r467, %r490, %r590;
	mov.b32 	%r468, 2;
	// begin inline asm
	shfl.sync.down.b32 %r466, %r467, %r468, %r484, %r485;
	// end inline asm
	add.s32 	%r491, %r460, 2;
	setp.gt.s32 	%p37, %r491, %r484;
	selp.b32 	%r492, 0, %r466, %p37;
	add.s32 	%r472, %r467, %r492;
	mov.b32 	%r473, 4;
	// begin inline asm
	shfl.sync.down.b32 %r471, %r472, %r473, %r484, %r485;
	// end inline asm
	add.s32 	%r493, %r460, 4;
	setp.gt.s32 	%p38, %r493, %r484;
	selp.b32 	%r494, 0, %r471, %p38;
	add.s32 	%r477, %r472, %r494;
	mov.b32 	%r478, 8;
	// begin inline asm
	shfl.sync.down.b32 %r476, %r477, %r478, %r484, %r485;
	// end inline asm
	add.s32 	%r495, %r460, 8;
	setp.gt.s32 	%p39, %r495, %r484;
	selp.b32 	%r496, 0, %r476, %p39;
	add.s32 	%r482, %r477, %r496;
	mov.b32 	%r483, 16;
	// begin inline asm
	shfl.sync.down.b32 %r481, %r482, %r483, %r484, %r485;
	// end inline asm
	add.s32 	%r497, %r460, 16;
	setp.gt.s32 	%p40, %r497, %r484;
	selp.b32 	%r498, 0, %r481, %p40;
	add.s32 	%r612, %r482, %r498;
	setp.ne.s32 	%p41, %r460, 0;
	@%p41 bra 	$L__BB100_26;
	shr.u32 	%r499, %r1, 3;
	and.b32  	%r500, %r499, 124;
	mov.u32 	%r501, _ZZN3cub18CUB_300001_SM_10006detail6reduce28DeviceReduceSingleTileKernelINS2_10policy_hubIijN4cuda3std3__44plusIiEEE10Policy1000EN6thrust24THRUST_300001_SM_1000_NS18transform_iteratorINSD_12zip_functionINS7_10multipliesIiEEEENSD_12zip_iteratorINS7_5tupleIJNSD_6detail15normal_iteratorINSD_10device_ptrIiEEEESP_EEEEENSD_11use_defaultESS_EEPijS9_iiNS7_10__identityEEEvT0_T1_T2_T3_T4_T6_E12temp_storage;
	add.s32 	%r502, %r501, %r500;
	st.shared.u32 	[%r502+8], %r612;
$L__BB100_26:
	bar.sync 	0;
	setp.ne.s32 	%p42, %r1, 0;
	@%p42 bra 	$L__BB100_50;
	setp.gt.u32 	%p43, %r90, 32;
	ld.shared.u32 	%r503, [_ZZN3cub18CUB_300001_SM_10006detail6reduce28DeviceReduceSingleTileKernelINS2_10policy_hubIijN4cuda3std3__44plusIiEEE10Policy1000EN6thrust24THRUST_300001_SM_1000_NS18transform_iteratorINSD_12zip_functionINS7_10multipliesIiEEEENSD_12zip_iteratorINS7_5tupleIJNSD_6detail15normal_iteratorINSD_10device_ptrIiEEEESP_EEEEENSD_11use_defaultESS_EEPijS9_iiNS7_10__identityEEEvT0_T1_T2_T3_T4_T6_E12temp_storage+12];
	selp.b32 	%r504, %r503, 0, %p43;
	add.s32 	%r505, %r504, %r612;
	setp.gt.u32 	%p44, %r90, 64;
	ld.shared.u32 	%r506, [_ZZN3cub18CUB_300001_SM_10006detail6reduce28DeviceReduceSingleTileKernelINS2_10policy_hubIijN4cuda3std3__44plusIiEEE10Policy1000EN6thrust24THRUST_300001_SM_1000_NS18transform_iteratorINSD_12zip_functionINS7_10multipliesIiEEEENSD_12zip_iteratorINS7_5tupleIJNSD_6detail15normal_iteratorINSD_10device_ptrIiEEEESP_EEEEENSD_11use_defaultESS_EEPijS9_iiNS7_10__identityEEEvT0_T1_T2_T3_T4_T6_E12temp_storage+16];
	selp.b32 	%r507, %r506, 0, %p44;
	add.s32 	%r508, %r505, %r507;
	setp.gt.u32 	%p45, %r90, 96;
	ld.shared.u32 	%r509, [_ZZN3cub18CUB_300001_SM_10006detail6reduce28DeviceReduceSingleTileKernelINS2_10policy_hubIijN4cuda3std3__44plusIiEEE10Policy1000EN6thrust24THRUST_300001_SM_1000_NS18transform_iteratorINSD_12zip_functionINS7_10multipliesIiEEEENSD_12zip_iteratorINS7_5tupleIJNSD_6detail15normal_iteratorINSD_10device_ptrIiEEEESP_EEEEENSD_11use_defaultESS_EEPijS9_iiNS7_10__identityEEEvT0_T1_T2_T3_T4_T6_E12temp_storage+20];
	selp.b32 	%r510, %r509, 0, %p45;
	add.s32 	%r511, %r508, %r510;
	setp.gt.u32 	%p46, %r90, 128;
	ld.shared.u32 	%r512, [_ZZN3cub18CUB_300001_SM_10006detail6reduce28DeviceReduceSingleTileKernelINS2_10policy_hubIijN4cuda3std3__44plusIiEEE10Policy1000EN6thrust24THRUST_300001_SM_1000_NS18transform_iteratorINSD_12zip_functionINS7_10multipliesIiEEEENSD_12zip_iteratorINS7_5tupleIJNSD_6detail15normal_iteratorINSD_10device_ptrIiEEEESP_EEEEENSD_11use_defaultESS_EEPijS9_iiNS7_10__identityEEEvT0_T1_T2_T3_T4_T6_E12temp_storage+24];
	selp.b32 	%r513, %r512, 0, %p46;
	add.s32 	%r514, %r511, %r513;
	setp.gt.u32 	%p47, %r90, 160;
	ld.shared.u32 	%r515, [_ZZN3cub18CUB_300001_SM_10006detail6reduce28DeviceReduceSingleTileKernelINS2_10policy_hubIijN4cuda3std3__44plusIiEEE10Policy1000EN6thrust24THRUST_300001_SM_1000_NS18transform_iteratorINSD_12zip_functionINS7_10multipliesIiEEEENSD_12zip_iteratorINS7_5tupleIJNSD_6detail15normal_iteratorINSD_10device_ptrIiEEEESP_EEEEENSD_11use_defaultESS_EEPijS9_iiNS7_10__identityEEEvT0_T1_T2_T3_T4_T6_E12temp_storage+28];
	selp.b32 	%r516, %r515, 0, %p47;
	add.s32 	%r517, %r514, %r516;
	setp.gt.u32 	%p48, %r90, 192;
	ld.shared.u32 	%r518, [_ZZN3cub18CUB_300001_SM_10006detail6reduce28DeviceReduceSingleTileKernelINS2_10policy_hubIijN4cuda3std3__44plusIiEEE10Policy1000EN6thrust24THRUST_300001_SM_1000_NS18transform_iteratorINSD_12zip_functionINS7_10multipliesIiEEEENSD_12zip_iteratorINS7_5tupleIJNSD_6detail15normal_iteratorINSD_10device_ptrIiEEEESP_EEEEENSD_11use_defaultESS_EEPijS9_iiNS7_10__identityEEEvT0_T1_T2_T3_T4_T6_E12temp_storage+32];
	selp.b32 	%r519, %r518, 0, %p48;
	add.s32 	%r520, %r517, %r519;
	setp.gt.u32 	%p49, %r90, 224;
	ld.shared.u32 	%r521, [_ZZN3cub18CUB_300001_SM_10006detail6reduce28DeviceReduceSingleTileKernelINS2_10policy_hubIijN4cuda3std3__44plusIiEEE10Policy1000EN6thrust24THRUST_300001_SM_1000_NS18transform_iteratorINSD_12zip_functionINS7_10multipliesIiEEEENSD_12zip_iteratorINS7_5tupleIJNSD_6detail15normal_iteratorINSD_10device_ptrIiEEEESP_EEEEENSD_11use_defaultESS_EEPijS9_iiNS7_10__identityEEEvT0_T1_T2_T3_T4_T6_E12temp_storage+36];
	selp.b32 	%r522, %r521, 0, %p49;
	add.s32 	%r612, %r520, %r522;
	bra.uni 	$L__BB100_50;
$L__BB100_28:
	mov.u32 	%r40, %tid.x;
	mul.wide.u32 	%rd21, %r40, 4;
	add.s64 	%rd16, %rd2, %rd21;
	add.s64 	%rd17, %rd3, %rd21;
	ld.global.u32 	%r103, [%rd16];
	ld.global.u32 	%r104, [%rd17];
	mul.lo.s32 	%r105, %r104, %r103;
	ld.global.u32 	%r106, [%rd16+1024];
	ld.global.u32 	%r107, [%rd17+1024];
	ld.global.u32 	%r108, [%rd16+2048];
	ld.global.u32 	%r109, [%rd17+2048];
	ld.global.u32 	%r110, [%rd16+3072];
	ld.global.u32 	%r111, [%rd17+3072];
	ld.global.u32 	%r112, [%rd16+4096];
	ld.global.u32 	%r113, [%rd17+4096];
	ld.global.u32 	%r114, [%rd16+5120];
	ld.global.u32 	%r115, [%rd17+5120];
	ld.global.u32 	%r116, [%rd16+6144];
	ld.global.u32 	%r117, [%rd17+6144];
	ld.global.u32 	%r118, [%rd16+7168];
	ld.global.u32 	%r119, [%rd17+7168];
	ld.global.u32 	%r120, [%rd16+8192];
	ld.global.u32 	%r121, [%rd17+8192];
	ld.global.u32 	%r122, [%rd16+9216];
	ld.global.u32 	%r123, [%rd17+9216];
	ld.global.u32 	%r124, [%rd16+10240];
	ld.global.u32 	%r125, [%rd17+10240];
	ld.global.u32 	%r126, [%rd16+11264];
	ld.global.u32 	%r127, [%rd17+11264];
	ld.global.u32 	%r128, [%rd16+12288];
	ld.global.u32 	%r129, [%rd17+12288];
	ld.global.u32 	%r130, [%rd16+13312];
	ld.global.u32 	%r131, [%rd17+13312];
	ld.global.u32 	%r132, [%rd16+14336];
	ld.global.u32 	%r133, [%rd17+14336];
	ld.global.u32 	%r134, [%rd16+15360];
	ld.global.u32 	%r135, [%rd17+15360];
	mad.lo.s32 	%r136, %r107, %r106, %r105;
	mad.lo.s32 	%r137, %r109, %r108, %r136;
	mad.lo.s32 	%r138, %r111, %r110, %r137;
	mad.lo.s32 	%r139, %r113, %r112, %r138;
	mad.lo.s32 	%r140, %r115, %r114, %r139;
	mad.lo.s32 	%r141, %r117, %r116, %r140;
	mad.lo.s32 	%r142, %r119, %r118, %r141;
	mad.lo.s32 	%r143, %r121, %r120, %r142;
	mad.lo.s32 	%r144, %r123, %r122, %r143;
	mad.lo.s32 	%r145, %r125, %r124, %r144;
	mad.lo.s32 	%r146, %r127, %r126, %r145;
	mad.lo.s32 	%r147, %r129, %r128, %r146;
	mad.lo.s32 	%r148, %r131, %r130, %r147;
	mad.lo.s32 	%r149, %r133, %r132, %r148;
	mad.lo.s32 	%r611, %r135, %r134, %r149;
	add.s32 	%r42, %r90, -4096;
	setp.lt.u32 	%p3, %r42, 4096;
	mov.b32 	%r593, 4096;
	@%p3 bra 	$L__BB100_32;
	mov.b32 	%r593, 4096;
$L__BB100_30:
	mul.wide.u32 	%rd22, %r593, 4;
	add.s64 	%rd23, %rd16, %rd22;
	add.s64 	%rd24, %rd17, %rd22;
	ld.global.u32 	%r151, [%rd23];
	ld.global.u32 	%r152, [%rd24];
	ld.global.u32 	%r153, [%rd23+1024];
	ld.global.u32 	%r154, [%rd24+1024];
	ld.global.u32 	%r155, [%rd23+2048];
	ld.global.u32 	%r156, [%rd24+2048];
	ld.global.u32 	%r157, [%rd23+3072];
	ld.global.u32 	%r158, [%rd24+3072];
	ld.global.u32 	%r159, [%rd23+4096];
	ld.global.u32 	%r160, [%rd24+4096];
	ld.global.u32 	%r161, [%rd23+5120];
	ld.global.u32 	%r162, [%rd24+5120];
	ld.global.u32 	%r163, [%rd23+6144];
	ld.global.u32 	%r164, [%rd24+6144];
	ld.global.u32 	%r165, [%rd23+7168];
	ld.global.u32 	%r166, [%rd24+7168];
	ld.global.u32 	%r167, [%rd23+8192];
	ld.global.u32 	%r168, [%rd24+8192];
	ld.global.u32 	%r169, [%rd23+9216];
	ld.global.u32 	%r170, [%rd24+9216];
	ld.global.u32 	%r171, [%rd23+10240];
	ld.global.u32 	%r172, [%rd24+10240];
	ld.global.u32 	%r173, [%rd23+11264];
	ld.global.u32 	%r174, [%rd24+11264];
	ld.global.u32 	%r175, [%rd23+12288];
	ld.global.u32 	%r176, [%rd24+12288];
	ld.global.u32 	%r177, [%rd23+13312];
	ld.global.u32 	%r178, [%rd24+13312];
	ld.global.u32 	%r179, [%rd23+14336];
	ld.global.u32 	%r180, [%rd24+14336];
	ld.global.u32 	%r181, [%rd23+15360];
	ld.global.u32 	%r182, [%rd24+15360];
	mad.lo.s32 	%r183, %r152, %r151, %r611;
	mad.lo.s32 	%r184, %r154, %r153, %r183;
	mad.lo.s32 	%r185, %r156, %r155, %r184;
	mad.lo.s32 	%r186, %r158, %r157, %r185;
	mad.lo.s32 	%r187, %r160, %r159, %r186;
	mad.lo.s32 	%r188, %r162, %r161, %r187;
	mad.lo.s32 	%r189, %r164, %r163, %r188;
	mad.lo.s32 	%r190, %r166, %r165, %r189;
	mad.lo.s32 	%r191, %r168, %r167, %r190;
	mad.lo.s32 	%r192, %r170, %r169, %r191;
	mad.lo.s32 	%r193, %r172, %r171, %r192;
	mad.lo.s32 	%r194, %r174, %r173, %r193;
	mad.lo.s32 	%r195, %r176, %r175, %r194;
	mad.lo.s32 	%r196, %r178, %r177, %r195;
	mad.lo.s32 	%r197, %r180, %r179, %r196;
	mad.lo.s32 	%r611, %r182, %r181, %r197;
	sub.s32 	%r198, %r90, %r593;
	setp.lt.u32 	%p4, %r198, 4096;
	@%p4 bra 	$L__BB100_46;
	add.s32 	%r593, %r593, 4096;
	setp.le.u32 	%p5, %r593, %r42;
	@%p5 bra 	$L__BB100_30;
$L__BB100_32:
	setp.le.u32 	%p6, %r90, %r593;
	sub.s32 	%r199, %r90, %r593;
	setp.ge.s32 	%p7, %r40, %r199;
	or.pred  	%p8, %p6, %p7;
	@%p8 bra 	$L__BB100_46;
	not.b32 	%r202, %r40;
	add.s32 	%r203, %r90, %r202;
	sub.s32 	%r204, %r203, %r593;
	shr.u32 	%r205, %r204, 8;
	add.s32 	%r49, %r205, 1;
	and.b32  	%r50, %r49, 15;
	setp.lt.u32 	%p9, %r204, 3840;
	mov.u32 	%r603, %r40;
	@%p9 bra 	$L__BB100_37;
	or.b32  	%r597, %r40, 2048;
	add.s32 	%r596, %r40, %r593;
	and.b32  	%r206, %r49, 33554416;
	neg.s32 	%r595, %r206;
$L__BB100_35:
	.pragma "nounroll";
	mul.wide.u32 	%rd25, %r596, 4;
	add.s64 	%rd26, %rd2, %rd25;
	add.s64 	%rd27, %rd3, %rd25;
	ld.global.u32 	%r207, [%rd26];
	ld.global.u32 	%r208, [%rd27];
	mad.lo.s32 	%r209, %r208, %r207, %r611;
	add.s32 	%r210, %r596, 256;
	mul.wide.u32 	%rd28, %r210, 4;
	add.s64 	%rd29, %rd2, %rd28;
	add.s64 	%rd30, %rd3, %rd28;
	ld.global.u32 	%r211, [%rd29];
	ld.global.u32 	%r212, [%rd30];
	mad.lo.s32 	%r213, %r212, %r211, %r209;
	add.s32 	%r214, %r596, 512;
	mul.wide.u32 	%rd31, %r214, 4;
	add.s64 	%rd32, %rd2, %rd31;
	add.s64 	%rd33, %rd3, %rd31;
	ld.global.u32 	%r215, [%rd32];
	ld.global.u32 	%r216, [%rd33];
	mad.lo.s32 	%r217, %r216, %r215, %r213;
	add.s32 	%r218, %r596, 768;
	mul.wide.u32 	%rd34, %r218, 4;
	add.s64 	%rd35, %rd2, %rd34;
	add.s64 	%rd36, %rd3, %rd34;
	ld.global.u32 	%r219, [%rd35];
	ld.global.u32 	%r220, [%rd36];
	mad.lo.s32 	%r221, %r220, %r219, %r217;
	add.s32 	%r222, %r596, 1024;
	mul.wide.u32 	%rd37, %r222, 4;
	add.s64 	%rd38, %rd2, %rd37;
	add.s64 	%rd39, %rd3, %rd37;
	ld.global.u32 	%r223, [%rd38];
	ld.global.u32 	%r224, [%rd39];
	mad.lo.s32 	%r225, %r224, %r223, %r221;
	add.s32 	%r226, %r596, 1280;
	mul.wide.u32 	%rd40, %r226, 4;
	add.s64 	%rd41, %rd2, %rd40;
	add.s64 	%rd42, %rd3, %rd40;
	ld.global.u32 	%r227, [%rd41];
	ld.global.u32 	%r228, [%rd42];
	mad.lo.s32 	%r229, %r228, %r227, %r225;
	add.s32 	%r230, %r596, 1536;
	mul.wide.u32 	%rd43, %r230, 4;
	add.s64 	%rd44, %rd2, %rd43;
	add.s64 	%rd45, %rd3, %rd43;
	ld.global.u32 	%r231, [%rd44];
	ld.global.u32 	%r232, [%rd45];
	mad.lo.s32 	%r233, %r232, %r231, %r229;
	add.s32 	%r234, %r596, 1792;
	mul.wide.u32 	%rd46, %r234, 4;
	add.s64 	%rd47, %rd2, %rd46;
	add.s64 	%rd48, %rd3, %rd46;
	ld.global.u32 	%r235, [%rd47];
	ld.global.u32 	%r236, [%rd48];
	mad.lo.s32 	%r237, %r236, %r235, %r233;
	add.s32 	%r238, %r596, 2048;
	mul.wide.u32 	%rd49, %r238, 4;
	add.s64 	%rd50, %rd2, %rd49;
	add.s64 	%rd51, %rd3, %rd49;
	ld.global.u32 	%r239, [%rd50];
	ld.global.u32 	%r240, [%rd51];
	mad.lo.s32 	%r241, %r240, %r239, %r237;
	add.s32 	%r242, %r596, 2304;
	mul.wide.u32 	%rd52, %r242, 4;
	add.s64 	%rd53, %rd2, %rd52;
	add.s64 	%rd54, %rd3, %rd52;
	ld.global.u32 	%r243, [%rd53];
	ld.global.u32 	%r244, [%rd54];
	mad.lo.s32 	%r245, %r244, %r243, %r241;
	add.s32 	%r246, %r596, 2560;
	mul.wide.u32 	%rd55, %r246, 4;
	add.s64 	%rd56, %rd2, %rd55;
	add.s64 	%rd57, %rd3, %rd55;
	ld.global.u32 	%r247, [%rd56];
	ld.global.u32 	%r248, [%rd57];
	mad.lo.s32 	%r249, %r248, %r247, %r245;
	add.s32 	%r250, %r596, 2816;
	mul.wide.u32 	%rd58, %r250, 4;
	add.s64 	%rd59, %rd2, %rd58;
	add.s64 	%rd60, %rd3, %rd58;
	ld.global.u32 	%r251, [%rd59];
	ld.global.u32 	%r252, [%rd60];
	mad.lo.s32 	%r253, %r252, %r251, %r249;
	add.s32 	%r254, %r596, 3072;
	mul.wide.u32 	%rd61, %r254, 4;
	add.s64 	%rd62, %rd2, %rd61;
	add.s64 	%rd63, %rd3, %rd61;
	ld.global.u32 	%r255, [%rd62];
	ld.global.u32 	%r256, [%rd63];
	mad.lo.s32 	%r257, %r256, %r255, %r253;
	add.s32 	%r258, %r596, 3328;
	mul.wide.u32 	%rd64, %r258, 4;
	add.s64 	%rd65, %rd2, %rd64;
	add.s64 	%rd66, %rd3, %rd64;
	ld.global.u32 	%r259, [%rd65];
	ld.global.u32 	%r260, [%rd66];
	mad.lo.s32 	%r261, %r260, %r259, %r257;
	add.s32 	%r262, %r596, 3584;
	mul.wide.u32 	%rd67, %r262, 4;
	add.s64 	%rd68, %rd2, %rd67;
	add.s64 	%rd69, %rd3, %rd67;
	ld.global.u32 	%r263, [%rd68];
	ld.global.u32 	%r264, [%rd69];
	mad.lo.s32 	%r265, %r264, %r263, %r261;
	add.s32 	%r266, %r596, 3840;
	mul.wide.u32 	%rd70, %r266, 4;
	add.s64 	%rd71, %rd2, %rd70;
	add.s64 	%rd72, %rd3, %rd70;
	ld.global.u32 	%r267, [%rd71];
	ld.global.u32 	%r268, [%rd72];
	mad.lo.s32 	%r611, %r268, %r267, %r265;
	add.s32 	%r597, %r597, 4096;
	add.s32 	%r596, %r596, 4096;
	add.s32 	%r595, %r595, 16;
	setp.ne.s32 	%p10, %r595, 0;
	@%p10 bra 	$L__BB100_35;
	add.s32 	%r603, %r597, -2048;
$L__BB100_37:
	setp.eq.s32 	%p11, %r50, 0;
	@%p11 bra 	$L__BB100_46;
	and.b32  	%r66, %r49, 7;
	setp.lt.u32 	%p12, %r50, 8;
	@%p12 bra 	$L__BB100_40;
	add.s32 	%r270, %r603, %r593;
	mul.wide.u32 	%rd73, %r270, 4;
	add.s64 	%rd74, %rd2, %rd73;
	add.s64 	%rd75, %rd3, %rd73;
	ld.global.u32 	%r271, [%rd74];
	ld.global.u32 	%r272, [%rd75];
	mad.lo.s32 	%r273, %r272, %r271, %r611;
	add.s32 	%r274, %r270, 256;
	mul.wide.u32 	%rd76, %r274, 4;
	add.s64 	%rd77, %rd2, %rd76;
	add.s64 	%rd78, %rd3, %rd76;
	ld.global.u32 	%r275, [%rd77];
	ld.global.u32 	%r276, [%rd78];
	mad.lo.s32 	%r277, %r276, %r275, %r273;
	add.s32 	%r278, %r270, 512;
	mul.wide.u32 	%rd79, %r278, 4;
	add.s64 	%rd80, %rd2, %rd79;
	add.s64 	%rd81, %rd3, %rd79;
	ld.global.u32 	%r279, [%rd80];
	ld.global.u32 	%r280, [%rd81];
	mad.lo.s32 	%r281, %r280, %r279, %r277;
	add.s32 	%r282, %r270, 768;
	mul.wide.u32 	%rd82, %r282, 4;
	add.s64 	%rd83, %rd2, %rd82;
	add.s64 	%rd84, %rd3, %rd82;
	ld.global.u32 	%r283, [%rd83];
	ld.global.u32 	%r284, [%rd84];
	mad.lo.s32 	%r285, %r284, %r283, %r281;
	add.s32 	%r286, %r270, 1024;
	mul.wide.u32 	%rd85, %r286, 4;
	add.s64 	%rd86, %rd2, %rd85;
	add.s64 	%rd87, %rd3, %rd85;
	ld.global.u32 	%r287, [%rd86];
	ld.global.u32 	%r288, [%rd87];
	mad.lo.s32 	%r289, %r288, %r287, %r285;
	add.s32 	%r290, %r270, 1280;
	mul.wide.u32 	%rd88, %r290, 4;
	add.s64 	%rd89, %rd2, %rd88;
	add.s64 	%rd90, %rd3, %rd88;
	ld.global.u32 	%r291, [%rd89];
	ld.global.u32 	%r292, [%rd90];
	mad.lo.s32 	%r293, %r292, %r291, %r289;
	add.s32 	%r294, %r270, 1536;
	mul.wide.u32 	%rd91, %r294, 4;
	add.s64 	%rd92, %rd2, %rd91;
	add.s64 	%rd93, %rd3, %rd91;
	ld.global.u32 	%r295, [%rd92];
	ld.global.u32 	%r296, [%rd93];
	mad.lo.s32 	%r297, %r296, %r295, %r293;
	add.s32 	%r298, %r270, 1792;
	mul.wide.u32 	%rd94, %r298, 4;
	add.s64 	%rd95, %rd2, %rd94;
	add.s64 	%rd96, %rd3, %rd94;
	ld.global.u32 	%r299, [%rd95];
	ld.global.u32 	%r300, [%rd96];
	mad.lo.s32 	%r611, %r300, %r299, %r297;
	add.s32 	%r603, %r603, 2048;
$L__BB100_40:
	setp.eq.s32 	%p13, %r66, 0;
	@%p13 bra 	$L__BB100_46;
	and.b32  	%r72, %r49, 3;
	setp.lt.u32 	%p14, %r66, 4;
	@%p14 bra 	$L__BB100_43;
	add.s32 	%r302, %r603, %r593;
	mul.wide.u32 	%rd97, %r302, 4;
	add.s64 	%rd98, %rd2, %rd97;
	add.s64 	%rd99, %rd3, %rd97;
	ld.global.u32 	%r303, [%rd98];
	ld.global.u32 	%r304, [%rd99];
	mad.lo.s32 	%r305, %r304, %r303, %r611;
	add.s32 	%r306, %r302, 256;
	mul.wide.u32 	%rd100, %r306, 4;
	add.s64 	%rd101, %rd2, %rd100;
	add.s64 	%rd102, %rd3, %rd100;
	ld.global.u32 	%r307, [%rd101];
	ld.global.u32 	%r308, [%rd102];
	mad.lo.s32 	%r309, %r308, %r307, %r305;
	add.s32 	%r310, %r302, 512;
	mul.wide.u32 	%rd103, %r310, 4;
	add.s64 	%rd104, %rd2, %rd103;
	add.s64 	%rd105, %rd3, %rd103;
	ld.global.u32 	%r311, [%rd104];
	ld.global.u32 	%r312, [%rd105];
	mad.lo.s32 	%r313, %r312, %r311, %r309;
	add.s32 	%r314, %r302, 768;
	mul.wide.u32 	%rd106, %r314, 4;
	add.s64 	%rd107, %rd2, %rd106;
	add.s64 	%rd108, %rd3, %rd106;
	ld.global.u32 	%r315, [%rd107];
	ld.global.u32 	%r316, [%rd108];
	mad.lo.s32 	%r611, %r316, %r315, %r313;
	add.s32 	%r603, %r603, 1024;
$L__BB100_43:
	setp.eq.s32 	%p15, %r72, 0;
	@%p15 bra 	$L__BB100_46;
	add.s32 	%r609, %r603, %r593;
	neg.s32 	%r608, %r72;
$L__BB100_45:
	.pragma "nounroll";
	mul.wide.u32 	%rd109, %r609, 4;
	add.s64 	%rd110, %rd2, %rd109;
	add.s64 	%rd111, %rd3, %rd109;
	ld.global.u32 	%r317, [%rd110];
	ld.global.u32 	%r318, [%rd111];
	mad.lo.s32 	%r611, %r318, %r317, %r611;
	add.s32 	%r609, %r609, 256;
	add.s32 	%r608, %r608, 1;
	setp.ne.s32 	%p16, %r608, 0;
	@%p16 bra 	$L__BB100_45;
$L__BB100_46:
	// begin inline asm
	mov.u32 %r319, %laneid;
	// end inline asm
	mov.b32 	%r322, 1;
	mov.b32 	%r343, 31;
	mov.b32 	%r344, -1;
	// begin inline asm
	shfl.sync.down.b32 %r320, %r611, %r322, %r343, %r344;
	// end inline asm
	setp.gt.s32 	%p17, %r319, 30;
	selp.b32 	%r345, 0, %r320, %p17;
	add.s32 	%r326, %r345, %r611;
	mov.b32 	%r327, 2;
	// begin inline asm
	shfl.sync.down.b32 %r325, %r326, %r327, %r343, %r344;
	// end inline asm
	setp.gt.s32 	%p18, %r319, 29;
	selp.b32 	%r346, 0, %r325, %p18;
	add.s32 	%r331, %r326, %r346;
	mov.b32 	%r332, 4;
	// begin inline asm
	shfl.sync.down.b32 %r330, %r331, %r332, %r343, %r344;
	// end inline asm
	setp.gt.s32 	%p19, %r319, 27;
	selp.b32 	%r347, 0, %r330, %p19;
	add.s32 	%r336, %r331, %r347;
	mov.b32 	%r337, 8;
	// begin inline asm
	shfl.sync.down.b32 %r335, %r336, %r337, %r343, %r344;
	// end inline asm
	setp.gt.s32 	%p20, %r319, 23;
	selp.b32 	%r348, 0, %r335, %p20;
	add.s32 	%r341, %r336, %r348;
	mov.b32 	%r342, 16;
	// begin inline asm
	shfl.sync.down.b32 %r340, %r341, %r342, %r343, %r344;
	// end inline asm
	setp.gt.s32 	%p21, %r319, 15;
	selp.b32 	%r349, 0, %r340, %p21;
	add.s32 	%r612, %r341, %r349;
	setp.ne.s32 	%p22, %r319, 0;
	@%p22 bra 	$L__BB100_48;
	shr.u32 	%r350, %r40, 3;
	and.b32  	%r351, %r350, 124;
	mov.u32 	%r352, _ZZN3cub18CUB_300001_SM_10006detail6reduce28DeviceReduceSingleTileKernelINS2_10policy_hubIijN4cuda3std3__44plusIiEEE10Policy1000EN6thrust24THRUST_300001_SM_1000_NS18transform_iteratorINSD_12zip_functionINS7_10multipliesIiEEEENSD_12zip_iteratorINS7_5tupleIJNSD_6detail15normal_iteratorINSD_10device_ptrIiEEEESP_EEEEENSD_11use_defaultESS_EEPijS9_iiNS7_10__identityEEEvT0_T1_T2_T3_T4_T6_E12temp_storage;
	add.s32 	%r353, %r352, %r351;
	st.shared.u32 	[%r353+8], %r612;
$L__BB100_48:
	bar.sync 	0;
	setp.ne.s32 	%p23, %r40, 0;
	@%p23 bra 	$L__BB100_50;
	ld.shared.u32 	%r354, [_ZZN3cub18CUB_300001_SM_10006detail6reduce28DeviceReduceSingleTileKernelINS2_10policy_hubIijN4cuda3std3__44plusIiEEE10Policy1000EN6thrust24THRUST_300001_SM_1000_NS18transform_iteratorINSD_12zip_functionINS7_10multipliesIiEEEENSD_12zip_iteratorINS7_5tupleIJNSD_6detail15normal_iteratorINSD_10device_ptrIiEEEESP_EEEEENSD_11use_defaultESS_EEPijS9_iiNS7_10__identityEEEvT0_T1_T2_T3_T4_T6_E12temp_storage+12];
	add.s32 	%r355, %r354, %r612;
	ld.shared.u32 	%r356, [_ZZN3cub18CUB_300001_SM_10006detail6reduce28DeviceReduceSingleTileKernelINS2_10policy_hubIijN4cuda3std3__44plusIiEEE10Policy1000EN6thrust24THRUST_300001_SM_1000_NS18transform_iteratorINSD_12zip_functionINS7_10multipliesIiEEEENSD_12zip_iteratorINS7_5tupleIJNSD_6detail15normal_iteratorINSD_10device_ptrIiEEEESP_EEEEENSD_11use_defaultESS_EEPijS9_iiNS7_10__identityEEEvT0_T1_T2_T3_T4_T6_E12temp_storage+16];
	add.s32 	%r357, %r355, %r356;
	ld.shared.u32 	%r358, [_ZZN3cub18CUB_300001_SM_10006detail6reduce28DeviceReduceSingleTileKernelINS2_10policy_hubIijN4cuda3std3__44plusIiEEE10Policy1000EN6thrust24THRUST_300001_SM_1000_NS18transform_iteratorINSD_12zip_functionINS7_10multipliesIiEEEENSD_12zip_iteratorINS7_5tupleIJNSD_6detail15normal_iteratorINSD_10device_ptrIiEEEESP_EEEEENSD_11use_defaultESS_EEPijS9_iiNS7_10__identityEEEvT0_T1_T2_T3_T4_T6_E12temp_storage+20];
	add.s32 	%r359, %r357, %r358;
	ld.shared.u32 	%r360, [_ZZN3cub18CUB_300001_SM_10006detail6reduce28DeviceReduceSingleTileKernelINS2_10policy_hubIijN4cuda3std3__44plusIiEEE10Policy1000EN6thrust24THRUST_300001_SM_1000_NS18transform_iteratorINSD_12zip_functionINS7_10multipliesIiEEEENSD_12zip_iteratorINS7_5tupleIJNSD_6detail15normal_iteratorINSD_10device_ptrIiEEEESP_EEEEENSD_11use_defaultESS_EEPijS9_iiNS7_10__identityEEEvT0_T1_T2_T3_T4_T6_E12temp_storage+24];
	add.s32 	%r361, %r359, %r360;
	ld.shared.u32 	%r362, [_ZZN3cub18CUB_300001_SM_10006detail6reduce28DeviceReduceSingleTileKernelINS2_10policy_hubIijN4cuda3std3__44plusIiEEE10Policy1000EN6thrust24THRUST_300001_SM_1000_NS18transform_iteratorINSD_12zip_functionINS7_10multipliesIiEEEENSD_12zip_iteratorINS7_5tupleIJNSD_6detail15normal_iteratorINSD_10device_ptrIiEEEESP_EEEEENSD_11use_defaultESS_EEPijS9_iiNS7_10__identityEEEvT0_T1_T2_T3_T4_T6_E12temp_storage+28];
	add.s32 	%r363, %r361, %r362;
	ld.shared.u32 	%r364, [_ZZN3cub18CUB_300001_SM_10006detail6reduce28DeviceReduceSingleTileKernelINS2_10policy_hubIijN4cuda3std3__44plusIiEEE10Policy1000EN6thrust24THRUST_300001_SM_1000_NS18transform_iteratorINSD_12zip_functionINS7_10multipliesIiEEEENSD_12zip_iteratorINS7_5tupleIJNSD_6detail15normal_iteratorINSD_10device_ptrIiEEEESP_EEEEENSD_11use_defaultESS_EEPijS9_iiNS7_10__identityEEEvT0_T1_T2_T3_T4_T6_E12temp_storage+32];
	add.s32 	%r365, %r363, %r364;
	ld.shared.u32 	%r366, [_ZZN3cub18CUB_300001_SM_10006detail6reduce28DeviceReduceSingleTileKernelINS2_10policy_hubIijN4cuda3std3__44plusIiEEE10Policy1000EN6thrust24THRUST_300001_SM_1000_NS18transform_iteratorINSD_12zip_functionINS7_10multipliesIiEEEENSD_12zip_iteratorINS7_5tupleIJNSD_6detail15normal_iteratorINSD_10device_ptrIiEEEESP_EEEEENSD_11use_defaultESS_EEPijS9_iiNS7_10__identityEEEvT0_T1_T2_T3_T4_T6_E12temp_storage+36];
	add.s32 	%r612, %r365, %r366;
$L__BB100_50:
	mov.u32 	%r571, %tid.x;
	setp.ne.s32 	%p57, %r571, 0;
	@%p57 bra 	$L__BB100_52;
	add.s32 	%r572, %r612, %r91;
	st.global.u32 	[%rd1], %r572;
$L__BB100_52:
	ret;

}
	// .globl	_ZN3cub18CUB_300001_SM_10006detail6reduce18DeviceReduceKernelINS2_10policy_hubIijN4cuda3std3__44plusIiEEE10Policy1000EN6thrust24THRUST_300001_SM_1000_NS18transform_iteratorINSD_12zip_functionINS7_10multipliesIiEEEENSD_12zip_iteratorINS7_5tupleIJNSD_6detail15normal_iteratorINSD_10device_ptrIiEEEESP_EEEEENSD_11use_defaultESS_EEjS9_iNS7_10__identityEEEvT0_PT3_T1_NS0_13GridEvenShareISY_EET2_T4_
.visible .entry _ZN3cub18CUB_300001_SM_10006detail6reduce18DeviceReduceKernelINS2_10policy_hubIijN4cuda3std3__44plusIiEEE10Policy1000EN6thrust24THRUST_300001_SM_1000_NS18transform_iteratorINSD_12zip_functionINS7_10multipliesIiEEEENSD_12zip_iteratorINS7_5tupleIJNSD_6detail15normal_iteratorINSD_10device_ptrIiEEEESP_EEEEENSD_11use_defaultESS_EEjS9_iNS7_10__identityEEEvT0_PT3_T1_NS0_13GridEvenShareISY_EET2_T4_(
	.param .align 8 .b8 _ZN3cub18CUB_300001_SM_10006detail6reduce18DeviceReduceKernelINS2_10policy_hubIijN4cuda3std3__44plusIiEEE10Policy1000EN6thrust24THRUST_300001_SM_1000_NS18transform_iteratorINSD_12zip_functionINS7_10multipliesIiEEEENSD_12zip_iteratorINS7_5tupleIJNSD_6detail15normal_iteratorINSD_10device_ptrIiEEEESP_EEEEENSD_11use_defaultESS_EEjS9_iNS7_10__identityEEEvT0_PT3_T1_NS0_13GridEvenShareISY_EET2_T4__param_0[24],
	.param .u64 .ptr .align 1 _ZN3cub18CUB_300001_SM_10006detail6reduce18DeviceReduceKernelINS2_10policy_hubIijN4cuda3std3__44plusIiEEE10Policy1000EN6thrust24THRUST_300001_SM_1000_NS18transform_iteratorINSD_12zip_functionINS7_10multipliesIiEEEENSD_12zip_iteratorINS7_5tupleIJNSD_6detail15normal_iteratorINSD_10device_ptrIiEEEESP_EEEEENSD_11use_defaultESS_EEjS9_iNS7_10__identityEEEvT0_PT3_T1_NS0_13GridEvenShareISY_EET2_T4__param_1,
	.param .u32 _ZN3cub18CUB_300001_SM_10006detail6reduce18DeviceReduceKernelINS2_10policy_hubIijN4cuda3std3__44plusIiEEE10Policy1000EN6thrust24THRUST_300001_SM_1000_NS18transform_iteratorINSD_12zip_functionINS7_10multipliesIiEEEENSD_12zip_iteratorINS7_5tupleIJNSD_6detail15normal_iteratorINSD_10device_ptrIiEEEESP_EEEEENSD_11use_defaultESS_EEjS9_iNS7_10__identityEEEvT0_PT3_T1_NS0_13GridEvenShareISY_EET2_T4__param_2,
	.param .align 4 .b8 _ZN3cub18CUB_300001_SM_10006detail6reduce18DeviceReduceKernelINS2_10policy_hubIijN4cuda3std3__44plusIiEEE10Policy1000EN6thrust24THRUST_300001_SM_1000_NS18transform_iteratorINSD_12zip_functionINS7_10multipliesIiEEEENSD_12zip_iteratorINS7_5tupleIJNSD_6detail15normal_iteratorINSD_10device_ptrIiEEEESP_EEEEENSD_11use_defaultESS_EEjS9_iNS7_10__identityEEEvT0_PT3_T1_NS0_13GridEvenShareISY_EET2_T4__param_3[40],
	.param .align 1 .b8 _ZN3cub18CUB_300001_SM_10006detail6reduce18DeviceReduceKernelINS2_10policy_hubIijN4cuda3std3__44plusIiEEE10Policy1000EN6thrust24THRUST_300001_SM_1000_NS18transform_iteratorINSD_12zip_functionINS7_10multipliesIiEEEENSD_12zip_iteratorINS7_5tupleIJNSD_6detail15normal_iteratorINSD_10device_ptrIiEEEESP_EEEEENSD_11use_defaultESS_EEjS9_iNS7_10__identityEEEvT0_PT3_T1_NS0_13GridEvenShareISY_EET2_T4__param_4[1],
	.param .align 1 .b8 _ZN3cub18CUB_300001_SM_10006detail6reduce18DeviceReduceKernelINS2_10policy_hubIijN4cuda3std3__44plusIiEEE10Policy1000EN6thrust24THRUST_300001_SM_1000_NS18transform_iteratorINSD_12zip_functionINS7_10multipliesIiEEEENSD_12zip_iteratorINS7_5tupleIJNSD_6detail15normal_iteratorINSD_10device_ptrIiEEEESP_EEEEENSD_11use_defaultESS_EEjS9_iNS7_10__identityEEEvT0_PT3_T1_NS0_13GridEvenShareISY_EET2_T4__param_5[1]
)
.maxntid 256
{
	.reg .pred 	%p<57>;
	.reg .b16 	%rs<4>;
	.reg .b32 	%r<666>;
	.reg .b64 	%rd<193>;
	// demoted variable
	.shared .align 4 .b8 _ZZN3cub18CUB_300001_SM_10006detail6reduce18DeviceReduceKernelINS2_10policy_hubIijN4cuda3std3__44plusIiEEE10Policy1000EN6thrust24THRUST_300001_SM_1000_NS18transform_iteratorINSD_12zip_functionINS7_10multipliesIiEEEENSD_12zip_iteratorINS7_5tupleIJNSD_6detail15normal_iteratorINSD_10device_ptrIiEEEESP_EEEEENSD_11use_defaultESS_EEjS9_iNS7_10__identityEEEvT0_PT3_T1_NS0_13GridEvenShareISY_EET2_T4_E12temp_storage[44];
	ld.param.u32 	%r1, [_ZN3cub18CUB_300001_SM_10006detail6reduce18DeviceReduceKernelINS2_10policy_hubIijN4cuda3std3__44plusIiEEE10Policy1000EN6thrust24THRUST_300001_SM_1000_NS18transform_iteratorINSD_12zip_functionINS7_10multipliesIiEEEENSD_12zip_iteratorINS7_5tupleIJNSD_6detail15normal_iteratorINSD_10device_ptrIiEEEESP_EEEEENSD_11use_defaultESS_EEjS9_iNS7_10__identityEEEvT0_PT3_T1_NS0_13GridEvenShareISY_EET2_T4__param_3+20];
	ld.param.u32 	%r2, [_ZN3cub18CUB_300001_SM_10006detail6reduce18DeviceReduceKernelINS2_10policy_hubIijN4cuda3std3__44plusIiEEE10Policy1000EN6thrust24THRUST_300001_SM_1000_NS18transform_iteratorINSD_12zip_functionINS7_10multipliesIiEEEENSD_12zip_iteratorINS7_5tupleIJNSD_6detail15normal_iteratorINSD_10device_ptrIiEEEESP_EEEEENSD_11use_defaultESS_EEjS9_iNS7_10__identityEEEvT0_PT3_T1_NS0_13GridEvenShareISY_EET2_T4__param_3+24];
	ld.param.u64 	%rd4, [_ZN3cub18CUB_300001_SM_10006detail6reduce18DeviceReduceKernelINS2_10policy_hubIijN4cuda3std3__44plusIiEEE10Policy1000EN6thrust24THRUST_300001_SM_1000_NS18transform_iteratorINSD_12zip_functionINS7_10multipliesIiEEEENSD_12zip_iteratorINS7_5tupleIJNSD_6detail15normal_iteratorINSD_10device_ptrIiEEEESP_EEEEENSD_11use_defaultESS_EEjS9_iNS7_10__identityEEEvT0_PT3_T1_NS0_13GridEvenShareISY_EET2_T4__param_0+8];
	ld.param.u64 	%rd5, [_ZN3cub18CUB_300001_SM_10006detail6reduce18DeviceReduceKernelINS2_10policy_hubIijN4cuda3std3__44plusIiEEE10Policy1000EN6thrust24THRUST_300001_SM_1000_NS18transform_iteratorINSD_12zip_functionINS7_10multipliesIiEEEENSD_12zip_iteratorINS7_5tupleIJNSD_6detail15normal_iteratorINSD_10device_ptrIiEEEESP_EEEEENSD_11use_defaultESS_EEjS9_iNS7_10__identityEEEvT0_PT3_T1_NS0_13GridEvenShareISY_EET2_T4__param_0];
	cvta.to.global.u64 	%rd1, %rd5;
	cvta.to.global.u64 	%rd2, %rd4;
	mov.u32 	%r3, %ctaid.x;
	shl.b32 	%r4, %r2, 12;
	shl.b32 	%r646, %r3, 12;
	sub.s32 	%r6, %r1, %r646;
	setp.gt.u32 	%p1, %r6, 4095;
	@%p1 bra 	$L__BB101_26;
	mov.u32 	%r7, %tid.x;
	setp.ge.u32 	%p23, %r7, %r6;
	mov.b32 	%r641, 0;
	mov.u32 	%r630, %r7;
	@%p23 bra 	$L__BB101_3;
	add.s32 	%r390, %r646, %r7;
	mul.wide.u32 	%rd99, %r390, 4;
	add.s64 	%rd100, %rd1, %rd99;
	add.s64 	%rd101, %rd2, %rd99;
	ld.global.u32 	%r391, [%rd100];
	ld.global.u32 	%r392, [%rd101];
	mul.lo.s32 	%r641, %r392, %r391;
	add.s32 	%r630, %r7, 256;
$L__BB101_3:
	setp.ge.u32 	%p24, %r630, %r6;
	@%p24 bra 	$L__BB101_17;
	not.b32 	%r394, %r630;
	add.s32 	%r395, %r1, %r394;
	sub.s32 	%r396, %r395, %r646;
	shr.u32 	%r397, %r396, 8;
	add.s32 	%r12, %r397, 1;
	and.b32  	%r13, %r12, 15;
	setp.lt.u32 	%p25, %r396, 3840;
	@%p25 bra 	$L__BB101_8;
	or.b32  	%r627, %r630, 2048;
	add.s32 	%r626, %r630, %r646;
	and.b32  	%r398, %r12, 33554416;
	neg.s32 	%r625, %r398;
$L__BB101_6:
	.pragma "nounroll";
	mul.wide.u32 	%rd102, %r626, 4;
	add.s64 	%rd103, %rd1, %rd102;
	add.s64 	%rd104, %rd2, %rd102;
	ld.global.u32 	%r399, [%rd103];
	ld.global.u32 	%r400, [%rd104];
	mad.lo.s32 	%r401, %r400, %r399, %r641;
	add.s32 	%r402, %r626, 256;
	mul.wide.u32 	%rd105, %r402, 4;
	add.s64 	%rd106, %rd1, %rd105;
	add.s64 	%rd107, %rd2, %rd105;
	ld.global.u32 	%r403, [%rd106];
	ld.global.u32 	%r404, [%rd107];
	mad.lo.s32 	%r405, %r404, %r403, %r401;
	add.s32 	%r406, %r626, 512;
	mul.wide.u32 	%rd108, %r406, 4;
	add.s64 	%rd109, %rd1, %rd108;
	add.s64 	%rd110, %rd2, %rd108;
	ld.global.u32 	%r407, [%rd109];
	ld.global.u32 	%r408, [%rd110];
	mad.lo.s32 	%r409, %r408, %r407, %r405;
	add.s32 	%r410, %r626, 768;
	mul.wide.u32 	%rd111, %r410, 4;
	add.s64 	%rd112, %rd1, %rd111;
	add.s64 	%rd113, %rd2, %rd111;
	ld.global.u32 	%r411, [%rd112];
	ld.global.u32 	%r412, [%rd113];
	mad.lo.s32 	%r413, %r412, %r411, %r409;
	add.s32 	%r414, %r626, 1024;
	mul.wide.u32 	%rd114, %r414, 4;
	add.s64 	%rd115, %rd1, %rd114;
	add.s64 	%rd116, %rd2, %rd114;
	ld.global.u32 	%r415, [%rd115];
	ld.global.u32 	%r416, [%rd116];
	mad.lo.s32 	%r417, %r416, %r415, %r413;
	add.s32 	%r418, %r626, 1280;
	mul.wide.u32 	%rd117, %r418, 4;
	add.s64 	%rd118, %rd1, %rd117;
	add.s64 	%rd119, %rd2, %rd117;
	ld.global.u32 	%r419, [%rd118];
	ld.global.u32 	%r420, [%rd119];
	mad.lo.s32 	%r421, %r420, %r419, %r417;
	add.s32 	%r422, %r626, 1536;
	mul.wide.u32 	%rd120, %r422, 4;
	add.s64 	%rd121, %rd1, %rd120;
	add.s64 	%rd122, %rd2, %rd120;
	ld.global.u32 	%r423, [%rd121];
	ld.global.u32 	%r424, [%rd122];
	mad.lo.s32 	%r425, %r424, %r423, %r421;
	add.s32 	%r426, %r626, 1792;
	mul.wide.u32 	%rd123, %r426, 4;
	add.s64 	%rd124, %rd1, %rd123;
	add.s64 	%rd125, %rd2, %rd123;
	ld.global.u32 	%r427, [%rd124];
	ld.global.u32 	%r428, [%rd125];
	mad.lo.s32 	%r429, %r428, %r427, %r425;
	add.s32 	%r430, %r626, 2048;
	mul.wide.u32 	%rd126, %r430, 4;
	add.s64 	%rd127, %rd1, %rd126;
	add.s64 	%rd128, %rd2, %rd126;
	ld.global.u32 	%r431, [%rd127];
	ld.global.u32 	%r432, [%rd128];
	mad.lo.s32 	%r433, %r432, %r431, %r429;
	add.s32 	%r434, %r626, 2304;
	mul.wide.u32 	%rd129, %r434, 4;
	add.s64 	%rd130, %rd1, %rd129;
	add.s64 	%rd131, %rd2, %rd129;
	ld.global.u32 	%r435, [%rd130];
	ld.global.u32 	%r436, [%rd131];
	mad.lo.s32 	%r437, %r436, %r435, %r433;
	add.s32 	%r438, %r626, 2560;
	mul.wide.u32 	%rd132, %r438, 4;
	add.s64 	%rd133, %rd1, %rd132;
	add.s64 	%rd134, %rd2, %rd132;
	ld.global.u32 	%r439, [%rd133];
	ld.global.u32 	%r440, [%rd134];
	mad.lo.s32 	%r441, %r440, %r439, %r437;
	add.s32 	%r442, %r626, 2816;
	mul.wide.u32 	%rd135, %r442, 4;
	add.s64 	%rd136, %rd1, %rd135;
	add.s64 	%rd137, %rd2, %rd135;
	ld.global.u32 	%r443, [%rd136];
	ld.global.u32 	%r444, [%rd137];
	mad.lo.s32 	%r445, %r444, %r443, %r441;
	add.s32 	%r446, %r626, 3072;
	mul.wide.u32 	%rd138, %r446, 4;
	add.s64 	%rd139, %rd1, %rd138;
	add.s64 	%rd140, %rd2, %rd138;
	ld.global.u32 	%r447, [%rd139];
	ld.global.u32 	%r448, [%rd140];
	mad.lo.s32 	%r449, %r448, %r447, %r445;
	add.s32 	%r450, %r626, 3328;
	mul.wide.u32 	%rd141, %r450, 4;
	add.s64 	%rd142, %rd1, %rd141;
	add.s64 	%rd143, %rd2, %rd141;
	ld.global.u32 	%r451, [%rd142];
	ld.global.u32 	%r452, [%rd143];
	mad.lo.s32 	%r453, %r452, %r451, %r449;
	add.s32 	%r454, %r626, 3584;
	mul.wide.u32 	%rd144, %r454, 4;
	add.s64 	%rd145, %rd1, %rd144;
	add.s64 	%rd146, %rd2, %rd144;
	ld.global.u32 	%r455, [%rd145];
	ld.global.u32 	%r456, [%rd146];
	mad.lo.s32 	%r457, %r456, %r455, %r453;
	add.s32 	%r458, %r626, 3840;
	mul.wide.u32 	%rd147, %r458, 4;
	add.s64 	%rd148, %rd1, %rd147;
	add.s64 	%rd149, %rd2, %rd147;
	ld.global.u32 	%r459, [%rd148];
	ld.global.u32 	%r460, [%rd149];
	mad.lo.s32 	%r641, %r460, %r459, %r457;
	add.s32 	%r627, %r627, 4096;
	add.s32 	%r626, %r626, 4096;
	add.s32 	%r625, %r625, 16;
	setp.ne.s32 	%p26, %r625, 0;
	@%p26 bra 	$L__BB101_6;
	add.s32 	%r630, %r627, -2048;
$L__BB101_8:
	setp.eq.s32 	%p27, %r13, 0;
	@%p27 bra 	$L__BB101_17;
	and.b32  	%r29, %r12, 7;
	setp.lt.u32 	%p28, %r13, 8;
	@%p28 bra 	$L__BB101_11;
	add.s32 	%r462, %r646, %r630;
	mul.wide.u32 	%rd150, %r462, 4;
	add.s64 	%rd151, %rd1, %rd150;
	add.s64 	%rd152, %rd2, %rd150;
	ld.global.u32 	%r463, [%rd151];
	ld.global.u32 	%r464, [%rd152];
	mad.lo.s32 	%r465, %r464, %r463, %r641;
	add.s32 	%r466, %r462, 256;
	mul.wide.u32 	%rd153, %r466, 4;
	add.s64 	%rd154, %rd1, %rd153;
	add.s64 	%rd155, %rd2, %rd153;
	ld.global.u32 	%r467, [%rd154];
	ld.global.u32 	%r468, [%rd155];
	mad.lo.s32 	%r469, %r468, %r467, %r465;
	add.s32 	%r470, %r462, 512;
	mul.wide.u32 	%rd156, %r470, 4;
	add.s64 	%rd157, %rd1, %rd156;
	add.s64 	%rd158, %rd2, %rd156;
	ld.global.u32 	%r471, [%rd157];
	ld.global.u32 	%r472, [%rd158];
	mad.lo.s32 	%r473, %r472, %r471, %r469;
	add.s32 	%r474, %r462, 768;
	mul.wide.u32 	%rd159, %r474, 4;
	add.s64 	%rd160, %rd1, %rd159;
	add.s64 	%rd161, %rd2, %rd159;
	ld.global.u32 	%r475, [%rd160];
	ld.global.u32 	%r476, [%rd161];
	mad.lo.s32 	%r477, %r476, %r475, %r473;
	add.s32 	%r478, %r462, 1024;
	mul.wide.u32 	%rd162, %r478, 4;
	add.s64 	%rd163, %rd1, %rd162;
	add.s64 	%rd164, %rd2, %rd162;
	ld.global.u32 	%r479, [%rd163];
	ld.global.u32 	%r480, [%rd164];
	mad.lo.s32 	%r481, %r480, %r479, %r477;
	add.s32 	%r482, %r462, 1280;
	mul.wide.u32 	%rd165, %r482, 4;
	add.s64 	%rd166, %rd1, %rd165;
	add.s64 	%rd167, %rd2, %rd165;
	ld.global.u32 	%r483, [%rd166];
	ld.global.u32 	%r484, [%rd167];
	mad.lo.s32 	%r485, %r484, %r483, %r481;
	add.s32 	%r486, %r462, 1536;
	mul.wide.u32 	%rd168, %r486, 4;
	add.s64 	%rd169, %rd1, %rd168;
	add.s64 	%rd170, %rd2, %rd168;
	ld.global.u32 	%r487, [%rd169];
	ld.global.u32 	%r488, [%rd170];
	mad.lo.s32 	%r489, %r488, %r487, %r485;
	add.s32 	%r490, %r462, 1792;
	mul.wide.u32 	%rd171, %r490, 4;
	add.s64 	%rd172, %rd1, %rd171;
	add.s64 	%rd173, %rd2, %rd171;
	ld.global.u32 	%r491, [%rd172];
	ld.global.u32 	%r492, [%rd173];
	mad.lo.s32 	%r641, %r492, %r491, %r489;
	add.s32 	%r630, %r630, 2048;
$L__BB101_11:
	setp.eq.s32 	%p29, %r29, 0;
	@%p29 bra 	$L__BB101_17;
	and.b32  	%r35, %r12, 3;
	setp.lt.u32 	%p30, %r29, 4;
	@%p30 bra 	$L__BB101_14;
	add.s32 	%r494, %r646, %r630;
	mul.wide.u32 	%rd174, %r494, 4;
	add.s64 	%rd175, %rd1, %rd174;
	add.s64 	%rd176, %rd2, %rd174;
	ld.global.u32 	%r495, [%rd175];
	ld.global.u32 	%r496, [%rd176];
	mad.lo.s32 	%r497, %r496, %r495, %r641;
	add.s32 	%r498, %r494, 256;
	mul.wide.u32 	%rd177, %r498, 4;
	add.s64 	%rd178, %rd1, %rd177;
	add.s64 	%rd179, %rd2, %rd177;
	ld.global.u32 	%r499, [%rd178];
	ld.global.u32 	%r500, [%rd179];
	mad.lo.s32 	%r501, %r500, %r499, %r497;
	add.s32 	%r502, %r494, 512;
	mul.wide.u32 	%rd180, %r502, 4;
	add.s64 	%rd181, %rd1, %rd180;
	add.s64 	%rd182, %rd2, %rd180;
	ld.global.u32 	%r503, [%rd181];
	ld.global.u32 	%r504, [%rd182];
	mad.lo.s32 	%r505, %r504, %r503, %r501;
	add.s32 	%r506, %r494, 768;
	mul.wide.u32 	%rd183, %r506, 4;
	add.s64 	%rd184, %rd1, %rd183;
	add.s64 	%rd185, %rd2, %rd183;
	ld.global.u32 	%r507, [%rd184];
	ld.global.u32 	%r508, [%rd185];
	mad.lo.s32 	%r641, %r508, %r507, %r505;
	add.s32 	%r630, %r630, 1024;
$L__BB101_14:
	setp.eq.s32 	%p31, %r35, 0;
	@%p31 bra 	$L__BB101_17;
	add.s32 	%r639, %r630, %r646;
	neg.s32 	%r638, %r35;
$L__BB101_16:
	.pragma "nounroll";
	mul.wide.u32 	%rd186, %r639, 4;
	add.s64 	%rd187, %rd1, %rd186;
	add.s64 	%rd188, %rd2, %rd186;
	ld.global.u32 	%r509, [%rd187];
	ld.global.u32 	%r510, [%rd188];
	mad.lo.s32 	%r641, %r510, %r509, %r641;
	add.s32 	%r639, %r639, 256;
	add.s32 	%r638, %r638, 1;
	setp.ne.s32 	%p32, %r638, 0;
	@%p32 bra 	$L__BB101_16;
$L__BB101_17:
	setp.lt.u32 	%p33, %r6, 256;
	@%p33 bra 	$L__BB101_22;
	// begin inline asm
	mov.u32 %r574, %laneid;
	// end inline asm
	mov.b32 	%r577, 1;
	mov.b32 	%r598, 31;
	mov.b32 	%r599, -1;
	// begin inline asm
	shfl.sync.down.b32 %r575, %r641, %r577, %r598, %r599;
	// end inline asm
	setp.gt.s32 	%p49, %r574, 30;
	selp.b32 	%r600, 0, %r575, %p49;
	add.s32 	%r581, %r600, %r641;
	mov.b32 	%r582, 2;
	// begin inline asm
	shfl.sync.down.b32 %r580, %r581, %r582, %r598, %r599;
	// end inline asm
	setp.gt.s32 	%p50, %r574, 29;
	selp.b32 	%r601, 0, %r580, %p50;
	add.s32 	%r586, %r581, %r601;
	mov.b32 	%r587, 4;
	// begin inline asm
	shfl.sync.down.b32 %r585, %r586, %r587, %r598, %r599;
	// end inline asm
	setp.gt.s32 	%p51, %r574, 27;
	selp.b32 	%r602, 0, %r585, %p51;
	add.s32 	%r591, %r586, %r602;
	mov.b32 	%r592, 8;
	// begin inline asm
	shfl.sync.down.b32 %r590, %r591, %r592, %r598, %r599;
	// end inline asm
	setp.gt.s32 	%p52, %r574, 23;
	selp.b32 	%r603, 0, %r590, %p52;
	add.s32 	%r596, %r591, %r603;
	mov.b32 	%r597, 16;
	// begin inline asm
	shfl.sync.down.b32 %r595, %r596, %r597, %r598, %r599;
	// end inline asm
	setp.gt.s32 	%p53, %r574, 15;
	selp.b32 	%r604, 0, %r595, %p53;
	add.s32 	%r665, %r596, %r604;
	setp.ne.s32 	%p54, %r574, 0;
	@%p54 bra 	$L__BB101_20;
	shr.u32 	%r605, %r7, 3;
	and.b32  	%r606, %r605, 124;
	mov.u32 	%r607, _ZZN3cub18CUB_300001_SM_10006detail6reduce18DeviceReduceKernelINS2_10policy_hubIijN4cuda3std3__44plusIiEEE10Policy1000EN6thrust24THRUST_300001_SM_1000_NS18transform_iteratorINSD_12zip_functionINS7_10multipliesIiEEEENSD_12zip_iteratorINS7_5tupleIJNSD_6detail15normal_iteratorINSD_10device_ptrIiEEEESP_EEEEENSD_11use_defaultESS_EEjS9_iNS7_10__identityEEEvT0_PT3_T1_NS0_13GridEvenShareISY_EET2_T4_E12temp_storage;
	add.s32 	%r608, %r607, %r606;
	st.shared.u32 	[%r608+8], %r665;
$L__BB101_20:
	bar.sync 	0;
	setp.ne.s32 	%p55, %r7, 0;
	@%p55 bra 	$L__BB101_48;
	ld.shared.u32 	%r609, [_ZZN3cub18CUB_300001_SM_10006detail6reduce18DeviceReduceKernelINS2_10policy_hubIijN4cuda3std3__44plusIiEEE10Policy1000EN6thrust24THRUST_300001_SM_1000_NS18transform_iteratorINSD_12zip_functionINS7_10multipliesIiEEEENSD_12zip_iteratorINS7_5tupleIJNSD_6detail15normal_iteratorINSD_10device_ptrIiEEEESP_EEEEENSD_11use_defaultESS_EEjS9_iNS7_10__identityEEEvT0_PT3_T1_NS0_13GridEvenShareISY_EET2_T4_E12temp_storage+12];
	add.s32 	%r610, %r609, %r665;
	ld.shared.u32 	%r611, [_ZZN3cub18CUB_300001_SM_10006detail6reduce18DeviceReduceKernelINS2_10policy_hubIijN4cuda3std3__44plusIiEEE10Policy1000EN6thrust24THRUST_300001_SM_1000_NS18transform_iteratorINSD_12zip_functionINS7_10multipliesIiEEEENSD_12zip_iteratorINS7_5tupleIJNSD_6detail15normal_iteratorINSD_10device_ptrIiEEEESP_EEEEENSD_11use_defaultESS_EEjS9_iNS7_10__identityEEEvT0_PT3_T1_NS0_13GridEvenShareISY_EET2_T4_E12temp_storage+16];
	add.s32 	%r612, %r610, %r611;
	ld.shared.u32 	%r613, [_ZZN3cub18CUB_300001_SM_10006detail6reduce18DeviceReduceKernelINS2_10policy_hubIijN4cuda3std3__44plusIiEEE10Policy1000EN6thrust24THRUST_300001_SM_1000_NS18transform_iteratorINSD_12zip_functionINS7_10multipliesIiEEEENSD_12zip_iteratorINS7_5tupleIJNSD_6detail15normal_iteratorINSD_10device_ptrIiEEEESP_EEEEENSD_11use_defaultESS_EEjS9_iNS7_10__identityEEEvT0_PT3_T1_NS0_13GridEvenShareISY_EET2_T4_E12temp_storage+20];
	add.s32 	%r614, %r612, %r613;
	ld.shared.u32 	%r615, [_ZZN3cub18CUB_300001_SM_10006detail6reduce18DeviceReduceKernelINS2_10policy_hubIijN4cuda3std3__44plusIiEEE10Policy1000EN6thrust24THRUST_300001_SM_1000_NS18transform_iteratorINSD_12zip_functionINS7_10multipliesIiEEEENSD_12zip_iteratorINS7_5tupleIJNSD_6detail15normal_iteratorINSD_10device_ptrIiEEEESP_EEEEENSD_11use_defaultESS_EEjS9_iNS7_10__identityEEEvT0_PT3_T1_NS0_13GridEvenShareISY_EET2_T4_E12temp_storage+24];
	add.s32 	%r616, %r614, %r615;
	ld.shared.u32 	%r617, [_ZZN3cub18CUB_300001_SM_10006detail6reduce18DeviceReduceKernelINS2_10policy_hubIijN4cuda3std3__44plusIiEEE10Policy1000EN6thrust24THRUST_300001_SM_1000_NS18transform_iteratorINSD_12zip_functionINS7_10multipliesIiEEEENSD_12zip_iteratorINS7_5tupleIJNSD_6detail15normal_iteratorINSD_10device_ptrIiEEEESP_EEEEENSD_11use_defaultESS_EEjS9_iNS7_10__identityEEEvT0_PT3_T1_NS0_13GridEvenShareISY_EET2_T4_E12temp_storage+28];
	add.s32 	%r618, %r616, %r617;
	ld.shared.u32 	%r619, [_ZZN3cub18CUB_300001_SM_10006detail6reduce18DeviceReduceKernelINS2_10policy_hubIijN4cuda3std3__44plusIiEEE10Policy1000EN6thrust24THRUST_300001_SM_1000_NS18transform_iteratorINSD_12zip_functionINS7_10multipliesIiEEEENSD_12zip_iteratorINS7_5tupleIJNSD_6detail15normal_iteratorINSD_10device_ptrIiEEEESP_EEEEENSD_11use_defaultESS_EEjS9_iNS7_10__identityEEEvT0_PT3_T1_NS0_13GridEvenShareISY_EET2_T4_E12temp_storage+32];
	add.s32 	%r620, %r618, %r619;
	ld.shared.u32 	%r621, [_ZZN3cub18CUB_300001_SM_10006detail6reduce18DeviceReduceKernelINS2_10policy_hubIijN4cuda3std3__44plusIiEEE10Policy1000EN6thrust24THRUST_300001_SM_1000_NS18transform_iteratorINSD_12zip_functionINS7_10multipliesIiEEEENSD_12zip_iteratorINS7_5tupleIJNSD_6detail15normal_iteratorINSD_10device_ptrIiEEEESP_EEEEENSD_11use_defaultESS_EEjS9_iNS7_10__identityEEEvT0_PT3_T1_NS0_13GridEvenShareISY_EET2_T4_E12temp_storage+36];
	add.s32 	%r665, %r620, %r621;
	bra.uni 	$L__BB101_48;
$L__BB101_22:
	// begin inline asm
	mov.u32 %r511, %laneid;
	// end inline asm
	and.b32  	%r537, %r7, 992;
	add.s32 	%r538, %r537, 32;
	setp.gt.u32 	%p34, %r538, %r6;
	not.b32 	%r539, %r537;
	add.s32 	%r540, %r6, %r539;
	selp.b32 	%r535, %r540, 31, %p34;
	mov.b32 	%r514, 1;
	mov.b32 	%r536, -1;
	// begin inline asm
	shfl.sync.down.b32 %r512, %r641, %r514, %r535, %r536;
	// end inline asm
	setp.lt.s32 	%p35, %r511, %r535;
	selp.b32 	%r541, %r512, 0, %p35;
	add.s32 	%r518, %r541, %r641;
	mov.b32 	%r519, 2;
	// begin inline asm
	shfl.sync.down.b32 %r517, %r518, %r519, %r535, %r536;
	// end inline asm
	add.s32 	%r542, %r511, 2;
	setp.gt.s32 	%p36, %r542, %r535;
	selp.b32 	%r543, 0, %r517, %p36;
	add.s32 	%r523, %r518, %r543;
	mov.b32 	%r524, 4;
	// begin inline asm
	shfl.sync.down.b32 %r522, %r523, %r524, %r535, %r536;
	// end inline asm
	add.s32 	%r544, %r511, 4;
	setp.gt.s32 	%p37, %r544, %r535;
	selp.b32 	%r545, 0, %r522, %p37;
	add.s32 	%r528, %r523, %r545;
	mov.b32 	%r529, 8;
	// begin inline asm
	shfl.sync.down.b32 %r527, %r528, %r529, %r535, %r536;
	// end inline asm
	add.s32 	%r546, %r511, 8;
	setp.gt.s32 	%p38, %r546, %r535;
	selp.b32 	%r547, 0, %r527, %p38;
	add.s32 	%r533, %r528, %r547;
	mov.b32 	%r534, 16;
	// begin inline asm
	shfl.sync.down.b32 %r532, %r533, %r534, %r535, %r536;
	// end inline asm
	add.s32 	%r548, %r511, 16;
	setp.gt.s32 	%p39, %r548, %r535;
	selp.b32 	%r549, 0, %r532, %p39;
	add.s32 	%r665, %r533, %r549;
	setp.ne.s32 	%p40, %r511, 0;
	@%p40 bra 	$L__BB101_24;
	shr.u32 	%r550, %r7, 3;
	and.b32  	%r551, %r550, 124;
	mov.u32 	%r552, _ZZN3cub18CUB_300001_SM_10006detail6reduce18DeviceReduceKernelINS2_10policy_hubIijN4cuda3std3__44plusIiEEE10Policy1000EN6thrust24THRUST_300001_SM_1000_NS18transform_iteratorINSD_12zip_functionINS7_10multipliesIiEEEENSD_12zip_iteratorINS7_5tupleIJNSD_6detail15normal_iteratorINSD_10device_ptrIiEEEESP_EEEEENSD_11use_defaultESS_EEjS9_iNS7_10__identityEEEvT0_PT3_T1_NS0_13GridEvenShareISY_EET2_T4_E12temp_storage;
	add.s32 	%r553, %r552, %r551;
	st.shared.u32 	[%r553+8], %r665;
$L__BB101_24:
	bar.sync 	0;
	setp.ne.s32 	%p41, %r7, 0;
	@%p41 bra 	$L__BB101_48;
	setp.gt.u32 	%p42, %r6, 32;
	ld.shared.u32 	%r554, [_ZZN3cub18CUB_300001_SM_10006detail6reduce18DeviceReduceKernelINS2_10policy_hubIijN4cuda3std3__44plusIiEEE10Policy1000EN6thrust24THRUST_300001_SM_1000_NS18transform_iteratorINSD_12zip_functionINS7_10multipliesIiEEEENSD_12zip_iteratorINS7_5tupleIJNSD_6detail15normal_iteratorINSD_10device_ptrIiEEEESP_EEEEENSD_11use_defaultESS_EEjS9_iNS7_10__identityEEEvT0_PT3_T1_NS0_13GridEvenShareISY_EET2_T4_E12temp_storage+12];
	selp.b32 	%r555, %r554, 0, %p42;
	add.s32 	%r556, %r555, %r665;
	setp.gt.u32 	%p43, %r6, 64;
	ld.shared.u32 	%r557, [_ZZN3cub18CUB_300001_SM_10006detail6reduce18DeviceReduceKernelINS2_10policy_hubIijN4cuda3std3__44plusIiEEE10Policy1000EN6thrust24THRUST_300001_SM_1000_NS18transform_iteratorINSD_12zip_functionINS7_10multipliesIiEEEENSD_12zip_iteratorINS7_5tupleIJNSD_6detail15normal_iteratorINSD_10device_ptrIiEEEESP_EEEEENSD_11use_defaultESS_EEjS9_iNS7_10__identityEEEvT0_PT3_T1_NS0_13GridEvenShareISY_EET2_T4_E12temp_storage+16];
	selp.b32 	%r558, %r557, 0, %p43;
	add.s32 	%r559, %r556, %r558;
	setp.gt.u32 	%p44, %r6, 96;
	ld.shared.u32 	%r560, [_ZZN3cub18CUB_300001_SM_10006detail6reduce18DeviceReduceKernelINS2_10policy_hubIijN4cuda3std3__44plusIiEEE10Policy1000EN6thrust24THRUST_300001_SM_1000_NS18transform_iteratorINSD_12zip_functionINS7_10multipliesIiEEEENSD_12zip_iteratorINS7_5tupleIJNSD_6detail15normal_iteratorINSD_10device_ptrIiEEEESP_EEEEENSD_11use_defaultESS_EEjS9_iNS7_10__identityEEEvT0_PT3_T1_NS0_13GridEvenShareISY_EET2_T4_E12temp_storage+20];
	selp.b32 	%r561, %r560, 0, %p44;
	add.s32 	%r562, %r559, %r561;
	setp.gt.u32 	%p45, %r6, 128;
	ld.shared.u32 	%r563, [_ZZN3cub18CUB_300001_SM_10006detail6reduce18DeviceReduceKernelINS2_10policy_hubIijN4cuda3std3__44plusIiEEE10Policy1000EN6thrust24THRUST_300001_SM_1000_NS18transform_iteratorINSD_12zip_functionINS7_10multipliesIiEEEENSD_12zip_iteratorINS7_5tupleIJNSD_6detail15normal_iteratorINSD_10device_ptrIiEEEESP_EEEEENSD_11use_defaultESS_EEjS9_iNS7_10__identityEEEvT0_PT3_T1_NS0_13GridEvenShareISY_EET2_T4_E12temp_storage+24];
	selp.b32 	%r564, %r563, 0, %p45;
	add.s32 	%r565, %r562, %r564;
	setp.gt.u32 	%p46, %r6, 160;
	ld.shared.u32 	%r566, [_ZZN3cub18CUB_300001_SM_10006detail6reduce18DeviceReduceKernelINS2_10policy_hubIijN4cuda3std3__44plusIiEEE10Policy1000EN6thrust24THRUST_300001_SM_1000_NS18transform_iteratorINSD_12zip_functionINS7_10multipliesIiEEEENSD_12zip_iteratorINS7_5tupleIJNSD_6detail15normal_iteratorINSD_10device_ptrIiEEEESP_EEEEENSD_11use_defaultESS_EEjS9_iNS7_10__identityEEEvT0_PT3_T1_NS0_13GridEvenShareISY_EET2_T4_E12temp_storage+28];
	selp.b32 	%r567, %r566, 0, %p46;
	add.s32 	%r568, %r565, %r567;
	setp.gt.u32 	%p47, %r6, 192;
	ld.shared.u32 	%r569, [_ZZN3cub18CUB_300001_SM_10006detail6reduce18DeviceReduceKernelINS2_10policy_hubIijN4cuda3std3__44plusIiEEE10Policy1000EN6thrust24THRUST_300001_SM_1000_NS18transform_iteratorINSD_12zip_functionINS7_10multipliesIiEEEENSD_12zip_iteratorINS7_5tupleIJNSD_6detail15normal_iteratorINSD_10device_ptrIiEEEESP_EEEEENSD_11use_defaultESS_EEjS9_iNS7_10__identityEEEvT0_PT3_T1_NS0_13GridEvenShareISY_EET2_T4_E12temp_storage+32];
	selp.b32 	%r570, %r569, 0, %p47;
	add.s32 	%r571, %r568, %r570;
	setp.gt.u32 	%p48, %r6, 224;
	ld.shared.u32 	%r572, [_ZZN3cub18CUB_300001_SM_10006detail6reduce18DeviceReduceKernelINS2_10policy_hubIijN4cuda3std3__44plusIiEEE10Policy1000EN6thrust24THRUST_300001_SM_1000_NS18transform_iteratorINSD_12zip_functionINS7_10multipliesIiEEEENSD_12zip_iteratorINS7_5tupleIJNSD_6detail15normal_iteratorINSD_10device_ptrIiEEEESP_EEEEENSD_11use_defaultESS_EEjS9_iNS7_10__identityEEEvT0_PT3_T1_NS0_13GridEvenShareISY_EET2_T4_E12temp_storage+36];
	selp.b32 	%r573, %r572, 0, %p48;
	add.s32 	%r665, %r571, %r573;
	bra.uni 	$L__BB101_48;
$L__BB101_26:
	mov.u32 	%r54, %tid.x;
	add.s32 	%r110, %r54, %r646;
	mul.wide.u32 	%rd6, %r110, 4;
	add.s64 	%rd7, %rd1, %rd6;
	add.s64 	%rd8, %rd2, %rd6;
	ld.global.u32 	%r111, [%rd7];
	ld.global.u32 	%r112, [%rd8];
	mul.lo.s32 	%r113, %r112, %r111;
	ld.global.u32 	%r114, [%rd7+1024];
	ld.global.u32 	%r115, [%rd8+1024];
	ld.global.u32 	%r116, [%rd7+2048];
	ld.global.u32 	%r117, [%rd8+2048];
	ld.global.u32 	%r118, [%rd7+3072];
	ld.global.u32 	%r119, [%rd8+3072];
	ld.global.u32 	%r120, [%rd7+4096];
	ld.global.u32 	%r121, [%rd8+4096];
	ld.global.u32 	%r122, [%rd7+5120];
	ld.global.u32 	%r123, [%rd8+5120];
	ld.global.u32 	%r124, [%rd7+6144];
	ld.global.u32 	%r125, [%rd8+6144];
	ld.global.u32 	%r126, [%rd7+7168];
	ld.global.u32 	%r127, [%rd8+7168];
	ld.global.u32 	%r128, [%rd7+8192];
	ld.global.u32 	%r129, [%rd8+8192];
	ld.global.u32 	%r130, [%rd7+9216];
	ld.global.u32 	%r131, [%rd8+9216];
	ld.global.u32 	%r132, [%rd7+10240];
	ld.global.u32 	%r133, [%rd8+10240];
	ld.global.u32 	%r134, [%rd7+11264];
	ld.global.u32 	%r135, [%rd8+11264];
	ld.global.u32 	%r136, [%rd7+12288];
	ld.global.u32 	%r137, [%rd8+12288];
	ld.global.u32 	%r138, [%rd7+13312];
	ld.global.u32 	%r139, [%rd8+13312];
	ld.global.u32 	%r140, [%rd7+14336];
	ld.global.u32 	%r141, [%rd8+14336];
	ld.global.u32 	%r142, [%rd7+15360];
	ld.global.u32 	%r143, [%rd8+15360];
	mad.lo.s32 	%r144, %r115, %r114, %r113;
	mad.lo.s32 	%r145, %r117, %r116, %r144;
	mad.lo.s32 	%r146, %r119, %r118, %r145;
	mad.lo.s32 	%r147, %r121, %r120, %r146;
	mad.lo.s32 	%r148, %r123, %r122, %r147;
	mad.lo.s32 	%r149, %r125, %r124, %r148;
	mad.lo.s32 	%r150, %r127, %r126, %r149;
	mad.lo.s32 	%r151, %r129, %r128, %r150;
	mad.lo.s32 	%r152, %r131, %r130, %r151;
	mad.lo.s32 	%r153, %r133, %r132, %r152;
	mad.lo.s32 	%r154, %r135, %r134, %r153;
	mad.lo.s32 	%r155, %r137, %r136, %r154;
	mad.lo.s32 	%r156, %r139, %r138, %r155;
	mad.lo.s32 	%r157, %r141, %r140, %r156;
	mad.lo.s32 	%r664, %r143, %r142, %r157;
	setp.lt.u32 	%p2, %r6, %r4;
	@%p2 bra 	$L__BB101_44;
	add.s32 	%r56, %r4, %r646;
	not.b32 	%r159, %r54;
	add.s32 	%r160, %r159, %r1;
	sub.s32 	%r161, %r160, %r4;
	sub.s32 	%r643, %r161, %r646;
	add.s32 	%r162, %r56, %r54;
	add.s32 	%r642, %r162, 2048;
	mov.b32 	%r645, 0;
	mov.u32 	%r644, %r56;
$L__BB101_28:
	add.s32 	%r646, %r646, %r4;
	add.s32 	%r163, %r1, -4096;
	setp.gt.u32 	%p3, %r646, %r163;
	@%p3 bra 	$L__BB101_30;
	add.s32 	%r164, %r54, %r646;
	mul.wide.u32 	%rd9, %r164, 4;
	add.s64 	%rd10, %rd1, %rd9;
	add.s64 	%rd11, %rd2, %rd9;
	ld.global.u32 	%r165, [%rd10];
	ld.global.u32 	%r166, [%rd11];
	ld.global.u32 	%r167, [%rd10+1024];
	ld.global.u32 	%r168, [%rd11+1024];
	ld.global.u32 	%r169, [%rd10+2048];
	ld.global.u32 	%r170, [%rd11+2048];
	ld.global.u32 	%r171, [%rd10+3072];
	ld.global.u32 	%r172, [%rd11+3072];
	ld.global.u32 	%r173, [%rd10+4096];
	ld.global.u32 	%r174, [%rd11+4096];
	ld.global.u32 	%r175, [%rd10+5120];
	ld.global.u32 	%r176, [%rd11+5120];
	ld.global.u32 	%r177, [%rd10+6144];
	ld.global.u32 	%r178, [%rd11+6144];
	ld.global.u32 	%r179, [%rd10+7168];
	ld.global.u32 	%r180, [%rd11+7168];
	ld.global.u32 	%r181, [%rd10+8192];
	ld.global.u32 	%r182, [%rd11+8192];
	ld.global.u32 	%r183, [%rd10+9216];
	ld.global.u32 	%r184, [%rd11+9216];
	ld.global.u32 	%r185, [%rd10+10240];
	ld.global.u32 	%r186, [%rd11+10240];
	ld.global.u32 	%r187, [%rd10+11264];
	ld.global.u32 	%r188, [%rd11+11264];
	ld.global.u32 	%r189, [%rd10+12288];
	ld.global.u32 	%r190, [%rd11+12288];
	ld.global.u32 	%r191, [%rd10+13312];
	ld.global.u32 	%r192, [%rd11+13312];
	ld.global.u32 	%r193, [%rd10+14336];
	ld.global.u32 	%r194, [%rd11+14336];
	ld.global.u32 	%r195, [%rd10+15360];
	ld.global.u32 	%r196, [%rd11+15360];
	mad.lo.s32 	%r197, %r166, %r165, %r664;
	mad.lo.s32 	%r198, %r168, %r167, %r197;
	mad.lo.s32 	%r199, %r170, %r169, %r198;
	mad.lo.s32 	%r200, %r172, %r171, %r199;
	mad.lo.s32 	%r201, %r174, %r173, %r200;
	mad.lo.s32 	%r202, %r176, %r175, %r201;
	mad.lo.s32 	%r203, %r178, %r177, %r202;
	mad.lo.s32 	%r204, %r180, %r179, %r203;
	mad.lo.s32 	%r205, %r182, %r181, %r204;
	mad.lo.s32 	%r206, %r184, %r183, %r205;
	mad.lo.s32 	%r207, %r186, %r185, %r206;
	mad.lo.s32 	%r208, %r188, %r187, %r207;
	mad.lo.s32 	%r209, %r190, %r189, %r208;
	mad.lo.s32 	%r210, %r192, %r191, %r209;
	mad.lo.s32 	%r211, %r194, %r193, %r210;
	mad.lo.s32 	%r664, %r196, %r195, %r211;
	sub.s32 	%r212, %r1, %r646;
	setp.lt.u32 	%p4, %r212, %r4;
	add.s32 	%r645, %r645, 1;
	add.s32 	%r644, %r644, %r4;
	sub.s32 	%r643, %r643, %r4;
	add.s32 	%r642, %r642, %r4;
	@%p4 bra 	$L__BB101_44;
	bra.uni 	$L__BB101_28;
$L__BB101_30:
	setp.le.u32 	%p5, %r1, %r646;
	sub.s32 	%r213, %r1, %r646;
	setp.ge.s32 	%p6, %r54, %r213;
	or.pred  	%p7, %p5, %p6;
	@%p7 bra 	$L__BB101_44;
	not.b32 	%r216, %r54;
	add.s32 	%r217, %r1, %r216;
	sub.s32 	%r218, %r217, %r56;
	mul.lo.s32 	%r219, %r2, %r645;
	shl.b32 	%r220, %r219, 12;
	sub.s32 	%r221, %r218, %r220;
	shr.u32 	%r222, %r221, 8;
	add.s32 	%r71, %r222, 1;
	and.b32  	%r72, %r71, 15;
	setp.lt.u32 	%p8, %r221, 3840;
	mov.u32 	%r656, %r54;
	@%p8 bra 	$L__BB101_35;
	or.b32  	%r650, %r54, 2048;
	shr.u32 	%r223, %r643, 8;
	add.s32 	%r224, %r223, 1;
	and.b32  	%r225, %r224, 33554416;
	neg.s32 	%r648, %r225;
$L__BB101_33:
	.pragma "nounroll";
	add.s32 	%r226, %r642, -2048;
	mul.wide.u32 	%rd12, %r226, 4;
	add.s64 	%rd13, %rd1, %rd12;
	add.s64 	%rd14, %rd2, %rd12;
	ld.global.u32 	%r227, [%rd13];
	ld.global.u32 	%r228, [%rd14];
	mad.lo.s32 	%r229, %r228, %r227, %r664;
	add.s32 	%r230, %r642, -1792;
	mul.wide.u32 	%rd15, %r230, 4;
	add.s64 	%rd16, %rd1, %rd15;
	add.s64 	%rd17, %rd2, %rd15;
	ld.global.u32 	%r231, [%rd16];
	ld.global.u32 	%r232, [%rd17];
	mad.lo.s32 	%r233, %r232, %r231, %r229;
	add.s32 	%r234, %r642, -1536;
	mul.wide.u32 	%rd18, %r234, 4;
	add.s64 	%rd19, %rd1, %rd18;
	add.s64 	%rd20, %rd2, %rd18;
	ld.global.u32 	%r235, [%rd19];
	ld.global.u32 	%r236, [%rd20];
	mad.lo.s32 	%r237, %r236, %r235, %r233;
	add.s32 	%r238, %r642, -1280;
	mul.wide.u32 	%rd21, %r238, 4;
	add.s64 	%rd22, %rd1, %rd21;
	add.s64 	%rd23, %rd2, %rd21;
	ld.global.u32 	%r239, [%rd22];
	ld.global.u32 	%r240, [%rd23];
	mad.lo.s32 	%r241, %r240, %r239, %r237;
	add.s32 	%r242, %r642, -1024;
	mul.wide.u32 	%rd24, %r242, 4;
	add.s64 	%rd25, %rd1, %rd24;
	add.s64 	%rd26, %rd2, %rd24;
	ld.global.u32 	%r243, [%rd25];
	ld.global.u32 	%r244, [%rd26];
	mad.lo.s32 	%r245, %r244, %r243, %r241;
	add.s32 	%r246, %r642, -768;
	mul.wide.u32 	%rd27, %r246, 4;
	add.s64 	%rd28, %rd1, %rd27;
	add.s64 	%rd29, %rd2, %rd27;
	ld.global.u32 	%r247, [%rd28];
	ld.global.u32 	%r248, [%rd29];
	mad.lo.s32 	%r249, %r248, %r247, %r245;
	add.s32 	%r250, %r642, -512;
	mul.wide.u32 	%rd30, %r250, 4;
	add.s64 	%rd31, %rd1, %rd30;
	add.s64 	%rd32, %rd2, %rd30;
	ld.global.u32 	%r251, [%rd31];
	ld.global.u32 	%r252, [%rd32];
	mad.lo.s32 	%r253, %r252, %r251, %r249;
	add.s32 	%r254, %r642, 1792;
	add.s32 	%r255, %r642, -256;
	mul.wide.u32 	%rd33, %r255, 4;
	add.s64 	%rd34, %rd1, %rd33;
	add.s64 	%rd35, %rd2, %rd33;
	ld.global.u32 	%r256, [%rd34];
	ld.global.u32 	%r257, [%rd35];
	mad.lo.s32 	%r258, %r257, %r256, %r253;
	mul.wide.u32 	%rd36, %r642, 4;
	add.s64 	%rd37, %rd1, %rd36;
	add.s64 	%rd38, %rd2, %rd36;
	ld.global.u32 	%r259, [%rd37];
	ld.global.u32 	%r260, [%rd38];
	mad.lo.s32 	%r261, %r260, %r259, %r258;
	add.s32 	%r262, %r642, 256;
	mul.wide.u32 	%rd39, %r262, 4;
	add.s64 	%rd40, %rd1, %rd39;
	add.s64 	%rd41, %rd2, %rd39;
	ld.global.u32 	%r263, [%rd40];
	ld.global.u32 	%r264, [%rd41];
	mad.lo.s32 	%r265, %r264, %r263, %r261;
	add.s32 	%r266, %r642, 512;
	mul.wide.u32 	%rd42, %r266, 4;
	add.s64 	%rd43, %rd1, %rd42;
	add.s64 	%rd44, %rd2, %rd42;
	ld.global.u32 	%r267, [%rd43];
	ld.global.u32 	%r268, [%rd44];
	mad.lo.s32 	%r269, %r268, %r267, %r265;
	add.s32 	%r270, %r642, 768;
	mul.wide.u32 	%rd45, %r270, 4;
	add.s64 	%rd46, %rd1, %rd45;
	add.s64 	%rd47, %rd2, %rd45;
	ld.global.u32 	%r271, [%rd46];
	ld.global.u32 	%r272, [%rd47];
	mad.lo.s32 	%r273, %r272, %r271, %r269;
	add.s32 	%r274, %r642, 1024;
	mul.wide.u32 	%rd48, %r274, 4;
	add.s64 	%rd49, %rd1, %rd48;
	add.s64 	%rd50, %rd2, %rd48;
	ld.global.u32 	%r275, [%rd49];
	ld.global.u32 	%r276, [%rd50];
	mad.lo.s32 	%r277, %r276, %r275, %r273;
	add.s32 	%r278, %r642, 1280;
	mul.wide.u32 	%rd51, %r278, 4;
	add.s64 	%rd52, %rd1, %rd51;
	add.s64 	%rd53, %rd2, %rd51;
	ld.global.u32 	%r279, [%rd52];
	ld.global.u32 	%r280, [%rd53];
	mad.lo.s32 	%r281, %r280, %r279, %r277;
	add.s32 	%r282, %r642, 1536;
	mul.wide.u32 	%rd54, %r282, 4;
	add.s64 	%rd55, %rd1, %rd54;
	add.s64 	%rd56, %rd2, %rd54;
	ld.global.u32 	%r283, [%rd55];
	ld.global.u32 	%r284, [%rd56];
	mad.lo.s32 	%r285, %r284, %r283, %r281;
	mul.wide.u32 	%rd57, %r254, 4;
	add.s64 	%rd58, %rd1, %rd57;
	add.s64 	%rd59, %rd2, %rd57;
	ld.global.u32 	%r286, [%rd58];
	ld.global.u32 	%r287, [%rd59];
	mad.lo.s32 	%r664, %r287, %r286, %r285;
	add.s32 	%r650, %r650, 4096;
	add.s32 	%r642, %r642, 4096;
	add.s32 	%r648, %r648, 16;
	setp.ne.s32 	%p9, %r648, 0;
	@%p9 bra 	$L__BB101_33;
	add.s32 	%r656, %r650, -2048;
$L__BB101_35:
	setp.eq.s32 	%p10, %r72, 0;
	@%p10 bra 	$L__BB101_44;
	and.b32  	%r87, %r71, 7;
	setp.lt.u32 	%p11, %r72, 8;
	@%p11 bra 	$L__BB101_38;
	add.s32 	%r289, %r656, %r646;
	mul.wide.u32 	%rd60, %r289, 4;
	add.s64 	%rd61, %rd1, %rd60;
	add.s64 	%rd62, %rd2, %rd60;
	ld.global.u32 	%r290, [%rd61];
	ld.global.u32 	%r291, [%rd62];
	mad.lo.s32 	%r292, %r291, %r290, %r664;
	add.s32 	%r293, %r289, 256;
	mul.wide.u32 	%rd63, %r293, 4;
	add.s64 	%rd64, %rd1, %rd63;
	add.s64 	%rd65, %rd2, %rd63;
	ld.global.u32 	%r294, [%rd64];
	ld.global.u32 	%r295, [%rd65];
	mad.lo.s32 	%r296, %r295, %r294, %r292;
	add.s32 	%r297, %r289, 512;
	mul.wide.u32 	%rd66, %r297, 4;
	add.s64 	%rd67, %rd1, %rd66;
	add.s64 	%rd68, %rd2, %rd66;
	ld.global.u32 	%r298, [%rd67];
	ld.global.u32 	%r299, [%rd68];
	mad.lo.s32 	%r300, %r299, %r298, %r296;
	add.s32 	%r301, %r289, 768;
	mul.wide.u32 	%rd69, %r301, 4;
	add.s64 	%rd70, %rd1, %rd69;
	add.s64 	%rd71, %rd2, %rd69;
	ld.global.u32 	%r302, [%rd70];
	ld.global.u32 	%r303, [%rd71];
	mad.lo.s32 	%r304, %r303, %r302, %r300;
	add.s32 	%r305, %r289, 1024;
	mul.wide.u32 	%rd72, %r305, 4;
	add.s64 	%rd73, %rd1, %rd72;
	add.s64 	%rd74, %rd2, %rd72;
	ld.global.u32 	%r306, [%rd73];
	ld.global.u32 	%r307, [%rd74];
	mad.lo.s32 	%r308, %r307, %r306, %r304;
	add.s32 	%r309, %r289, 1280;
	mul.wide.u32 	%rd75, %r309, 4;
	add.s64 	%rd76, %rd1, %rd75;
	add.s64 	%rd77, %rd2, %rd75;
	ld.global.u32 	%r310, [%rd76];
	ld.global.u32 	%r311, [%rd77];
	mad.lo.s32 	%r312, %r311, %r310, %r308;
	add.s32 	%r313, %r289, 1536;
	mul.wide.u32 	%rd78, %r313, 4;
	add.s64 	%rd79, %rd1, %rd78;
	add.s64 	%rd80, %rd2, %rd78;
	ld.global.u32 	%r314, [%rd79];
	ld.global.u32 	%r315, [%rd80];
	mad.lo.s32 	%r316, %r315, %r314, %r312;
	add.s32 	%r317, %r289, 1792;
	mul.wide.u32 	%rd81, %r317, 4;
	add.s64 	%rd82, %rd1, %rd81;
	add.s64 	%rd83, %rd2, %rd81;
	ld.global.u32 	%r318, [%rd82];
	ld.global.u32 	%r319, [%rd83];
	mad.lo.s32 	%r664, %r319, %r318, %r316;
	add.s32 	%r656, %r656, 2048;
$L__BB101_38:
	setp.eq.s32 	%p12, %r87, 0;
	@%p12 bra 	$L__BB101_44;
	setp.lt.u32 	%p13, %r87, 4;
	@%p13 bra 	$L__BB101_41;
	add.s32 	%r321, %r656, %r646;
	mul.wide.u32 	%rd84, %r321, 4;
	add.s64 	%rd85, %rd1, %rd84;
	add.s64 	%rd86, %rd2, %rd84;
	ld.global.u32 	%r322, [%rd85];
	ld.global.u32 	%r323, [%rd86];
	mad.lo.s32 	%r324, %r323, %r322, %r664;
	add.s32 	%r325, %r321, 256;
	mul.wide.u32 	%rd87, %r325, 4;
	add.s64 	%rd88, %rd1, %rd87;
	add.s64 	%rd89, %rd2, %rd87;
	ld.global.u32 	%r326, [%rd88];
	ld.global.u32 	%r327, [%rd89];
	mad.lo.s32 	%r328, %r327, %r326, %r324;
	add.s32 	%r329, %r321, 512;
	mul.wide.u32 	%rd90, %r329, 4;
	add.s64 	%rd91, %rd1, %rd90;
	add.s64 	%rd92, %rd2, %rd90;
	ld.global.u32 	%r330, [%rd91];
	ld.global.u32 	%r331, [%rd92];
	mad.lo.s32 	%r332, %r331, %r330, %r328;
	add.s32 	%r333, %r321, 768;
	mul.wide.u32 	%rd93, %r333, 4;
	add.s64 	%rd94, %rd1, %rd93;
	add.s64 	%rd95, %rd2, %rd93;
	ld.global.u32 	%r334, [%rd94];
	ld.global.u32 	%r335, [%rd95];
	mad.lo.s32 	%r664, %r335, %r334, %r332;
	add.s32 	%r656, %r656, 1024;
$L__BB101_41:
	and.b32  	%r336, %r71, 3;
	setp.eq.s32 	%p14, %r336, 0;
	@%p14 bra 	$L__BB101_44;
	add.s32 	%r662, %r656, %r644;
	cvt.u16.u32 	%rs1, %r643;
	shr.u16 	%rs2, %rs1, 8;
	add.s16 	%rs3, %rs2, 1;
	cvt.u32.u16 	%r337, %rs3;
	and.b32  	%r338, %r337, 3;
	neg.s32 	%r661, %r338;
$L__BB101_43:
	.pragma "nounroll";
	mul.wide.u32 	%rd96, %r662, 4;
	add.s64 	%rd97, %rd1, %rd96;
	add.s64 	%rd98, %rd2, %rd96;
	ld.global.u32 	%r339, [%rd97];
	ld.global.u32 	%r340, [%rd98];
	mad.lo.s32 	%r664, %r340, %r339, %r664;
	add.s32 	%r662, %r662, 256;
	add.s32 	%r661, %r661, 1;
	setp.ne.s32 	%p15, %r661, 0;
	@%p15 bra 	$L__BB101_43;
$L__BB101_44:
	// begin inline asm
	mov.u32 %r341, %laneid;
	// end inline asm
	mov.b32 	%r344, 1;
	mov.b32 	%r365, 31;
	mov.b32 	%r366, -1;
	// begin inline asm
	shfl.sync.down.b32 %r342, %r664, %r344, %r365, %r366;
	// end inline asm
	setp.gt.s32 	%p16, %r341, 30;
	selp.b32 	%r367, 0, %r342, %p16;
	add.s32 	%r348, %r367, %r664;
	mov.b32 	%r349, 2;
	// begin inline asm
	shfl.sync.down.b32 %r347, %r348, %r349, %r365, %r366;
	// end inline asm
	setp.gt.s32 	%p17, %r341, 29;
	selp.b32 	%r368, 0, %r347, %p17;
	add.s32 	%r353, %r348, %r368;
	mov.b32 	%r354, 4;
	// begin inline asm
	shfl.sync.down.b32 %r352, %r353, %r354, %r365, %r366;
	// end inline asm
	setp.gt.s32 	%p18, %r341, 27;
	selp.b32 	%r369, 0, %r352, %p18;
	add.s32 	%r358, %r353, %r369;
	mov.b32 	%r359, 8;
	// begin inline asm
	shfl.sync.down.b32 %r357, %r358, %r359, %r365, %r366;
	// end inline asm
	setp.gt.s32 	%p19, %r341, 23;
	selp.b32 	%r370, 0, %r357, %p19;
	add.s32 	%r363, %r358, %r370;
	mov.b32 	%r364, 16;
	// begin inline asm
	shfl.sync.down.b32 %r362, %r363, %r364, %r365, %r366;
	// end inline asm
	setp.gt.s32 	%p20, %r341, 15;
	selp.b32 	%r371, 0, %r362, %p20;
	add.s32 	%r665, %r363, %r371;
	setp.ne.s32 	%p21, %r341, 0;
	@%p21 bra 	$L__BB101_46;
	shr.u32 	%r372, %r54, 3;
	and.b32  	%r373, %r372, 124;
	mov.u32 	%r374, _ZZN3cub18CUB_300001_SM_10006detail6reduce18DeviceReduceKernelINS2_10policy_hubIijN4cuda3std3__44plusIiEEE10Policy1000EN6thrust24THRUST_300001_SM_1000_NS18transform_iteratorINSD_12zip_functionINS7_10multipliesIiEEEENSD_12zip_iteratorINS7_5tupleIJNSD_6detail15normal_iteratorINSD_10device_ptrIiEEEESP_EEEEENSD_11use_defaultESS_EEjS9_iNS7_10__identityEEEvT0_PT3_T1_NS0_13GridEvenShareISY_EET2_T4_E12temp_storage;
	add.s32 	%r375, %r374, %r373;
	st.shared.u32 	[%r375+8], %r665;
$L__BB101_46:
	bar.sync 	0;
	setp.ne.s32 	%p22, %r54, 0;
	@%p22 bra 	$L__BB101_48;
	ld.shared.u32 	%r376, [_ZZN3cub18CUB_300001_SM_10006detail6reduce18DeviceReduceKernelINS2_10policy_hubIijN4cuda3std3__44plusIiEEE10Policy1000EN6thrust24THRUST_300001_SM_1000_NS18transform_iteratorINSD_12zip_functionINS7_10multipliesIiEEEENSD_12zip_iteratorINS7_5tupleIJNSD_6detail15normal_iteratorINSD_10device_ptrIiEEEESP_EEEEENSD_11use_defaultESS_EEjS9_iNS7_10__identityEEEvT0_PT3_T1_NS0_13GridEvenShareISY_EET2_T4_E12temp_storage+12];
	add.s32 	%r377, %r376, %r665;
	ld.shared.u32 	%r378, [_ZZN3cub18CUB_300001_SM_10006detail6reduce18DeviceReduceKernelINS2_10policy_hubIijN4cuda3std3__44plusIiEEE10Policy1000EN6thrust24THRUST_300001_SM_1000_NS18transform_iteratorINSD_12zip_functionINS7_10multipliesIiEEEENSD_12zip_iteratorINS7_5tupleIJNSD_6detail15normal_iteratorINSD_10device_ptrIiEEEESP_EEEEENSD_11use_defaultESS_EEjS9_iNS7_10__identityEEEvT0_PT3_T1_NS0_13GridEvenShareISY_EET2_T4_E12temp_storage+16];
	add.s32 	%r379, %r377, %r378;
	ld.shared.u32 	%r380, [_ZZN3cub18CUB_300001_SM_10006detail6reduce18DeviceReduceKernelINS2_10policy_hubIijN4cuda3std3__44plusIiEEE10Policy1000EN6thrust24THRUST_300001_SM_1000_NS18transform_iteratorINSD_12zip_functionINS7_10multipliesIiEEEENSD_12zip_iteratorINS7_5tupleIJNSD_6detail15normal_iteratorINSD_10device_ptrIiEEEESP_EEEEENSD_11use_defaultESS_EEjS9_iNS7_10__identityEEEvT0_PT3_T1_NS0_13GridEvenShareISY_EET2_T4_E12temp_storage+20];
	add.s32 	%r381, %r379, %r380;
	ld.shared.u32 	%r382, [_ZZN3cub18CUB_300001_SM_10006detail6reduce18DeviceReduceKernelINS2_10policy_hubIijN4cuda3std3__44plusIiEEE10Policy1000EN6thrust24THRUST_300001_SM_1000_NS18transform_iteratorINSD_12zip_functionINS7_10multipliesIiEEEENSD_12zip_iteratorINS7_5tupleIJNSD_6detail15normal_iteratorINSD_10device_ptrIiEEEESP_EEEEENSD_11use_defaultESS_EEjS9_iNS7_10__identityEEEvT0_PT3_T1_NS0_13GridEvenShareISY_EET2_T4_E12temp_storage+24];
	add.s32 	%r383, %r381, %r382;
	ld.shared.u32 	%r384, [_ZZN3cub18CUB_300001_SM_10006detail6reduce18DeviceReduceKernelINS2_10policy_hubIijN4cuda3std3__44plusIiEEE10Policy1000EN6thrust24THRUST_300001_SM_1000_NS18transform_iteratorINSD_12zip_functionINS7_10multipliesIiEEEENSD_12zip_iteratorINS7_5tupleIJNSD_6detail15normal_iteratorINSD_10device_ptrIiEEEESP_EEEEENSD_11use_defaultESS_EEjS9_iNS7_10__identityEEEvT0_PT3_T1_NS0_13GridEvenShareISY_EET2_T4_E12temp_storage+28];
	add.s32 	%r385, %r383, %r384;
	ld.shared.u32 	%r386, [_ZZN3cub18CUB_300001_SM_10006detail6reduce18DeviceReduceKernelINS2_10policy_hubIijN4cuda3std3__44plusIiEEE10Policy1000EN6thrust24THRUST_300001_SM_1000_NS18transform_iteratorINSD_12zip_functionINS7_10multipliesIiEEEENSD_12zip_iteratorINS7_5tupleIJNSD_6detail15normal_iteratorINSD_10device_ptrIiEEEESP_EEEEENSD_11use_defaultESS_EEjS9_iNS7_10__identityEEEvT0_PT3_T1_NS0_13GridEvenShareISY_EET2_T4_E12temp_storage+32];
	add.s32 	%r387, %r385, %r386;
	ld.shared.u32 	%r388, [_ZZN3cub18CUB_300001_SM_10006detail6reduce18DeviceReduceKernelINS2_10policy_hubIijN4cuda3std3__44plusIiEEE10Policy1000EN6thrust24THRUST_300001_SM_1000_NS18transform_iteratorINSD_12zip_functionINS7_10multipliesIiEEEENSD_12zip_iteratorINS7_5tupleIJNSD_6detail15normal_iteratorINSD_10device_ptrIiEEEESP_EEEEENSD_11use_defaultESS_EEjS9_iNS7_10__identityEEEvT0_PT3_T1_NS0_13GridEvenShareISY_EET2_T4_E12temp_storage+36];
	add.s32 	%r665, %r387, %r388;
$L__BB101_48:
	mov.u32 	%r622, %tid.x;
	setp.ne.s32 	%p56, %r622, 0;
	@%p56 bra 	$L__BB101_50;
	ld.param.u64 	%rd192, [_ZN3cub18CUB_300001_SM_10006detail6reduce18DeviceReduceKernelINS2_10policy_hubIijN4cuda3std3__44plusIiEEE10Policy1000EN6thrust24THRUST_300001_SM_1000_NS18transform_iteratorINSD_12zip_functionINS7_10multipliesIiEEEENSD_12zip_iteratorINS7_5tupleIJNSD_6detail15normal_iteratorINSD_10device_ptrIiEEEESP_EEEEENSD_11use_defaultESS_EEjS9_iNS7_10__identityEEEvT0_PT3_T1_NS0_13GridEvenShareISY_EET2_T4__param_1];
	cvta.to.global.u64 	%rd189, %rd192;
	mul.wide.u32 	%rd190, %r3, 4;
	add.s64 	%rd191, %rd189, %rd190;
	st.global.u32 	[%rd191], %r665;
$L__BB101_50:
	ret;

}
	// .globl	_ZN3cub18CUB_300001_SM_10006detail6reduce28DeviceReduceSingleTileKernelINS2_10policy_hubIijN4cuda3std3__44plusIiEEE10Policy1000EPiSC_iS9_iiNS7_10__identityEEEvT0_T1_T2_T3_T4_T6_
.visible .entry _ZN3cub18CUB_300001_SM_10006detail6reduce28DeviceReduceSingleTileKernelINS2_10policy_hubIijN4cuda3std3__44plusIiEEE10Policy1000EPiSC_iS9_iiNS7_10__identityEEEvT0_T1_T2_T3_T4_T6_(
	.param .u64 .ptr .align 1 _ZN3cub18CUB_300001_SM_10006detail6reduce28DeviceReduceSingleTileKernelINS2_10policy_hubIijN4cuda3std3__44plusIiEEE10Policy1000EPiSC_iS9_iiNS7_10__identityEEEvT0_T1_T2_T3_T4_T6__param_0,
	.param .u64 .ptr .align 1 _ZN3cub18CUB_300001_SM_10006detail6reduce28DeviceReduceSingleTileKernelINS2_10policy_hubIijN4cuda3std3__44plusIiEEE10Policy1000EPiSC_iS9_iiNS7_10__identityEEEvT0_T1_T2_T3_T4_T6__param_1,
	.param .u32 _ZN3cub18CUB_300001_SM_10006detail6reduce28DeviceReduceSingleTileKernelINS2_10policy_hubIijN4cuda3std3__44plusIiEEE10Policy1000EPiSC_iS9_iiNS7_10__identityEEEvT0_T1_T2_T3_T4_T6__param_2,
	.param .align 1 .b8 _ZN3cub18CUB_300001_SM_10006detail6reduce28DeviceReduceSingleTileKernelINS2_10policy_hubIijN4cuda3std3__44plusIiEEE10Policy1000EPiSC_iS9_iiNS7_10__identityEEEvT0_T1_T2_T3_T4_T6__param_3[1],
	.param .u32 _ZN3cub18CUB_300001_SM_10006detail6reduce28DeviceReduceSingleTileKernelINS2_10policy_hubIijN4cuda3std3__44plusIiEEE10Policy1000EPiSC_iS9_iiNS7_10__identityEEEvT0_T1_T2_T3_T4_T6__param_4,
	.param .align 1 .b8 _ZN3cub18CUB_300001_SM_10006detail6reduce28DeviceReduceSingleTileKernelINS2_10policy_hubIijN4cuda3std3__44plusIiEEE10Policy1000EPiSC_iS9_iiNS7_10__identityEEEvT0_T1_T2_T3_T4_T6__param_5[1]
)
.maxntid 256
.minnctapersm 1
{
	.reg .pred 	%p<97>;
	.reg .b32 	%r<687>;
	.reg .b64 	%rd<125>;
	// demoted variable
	.shared .align 4 .b8 _ZZN3cub18CUB_300001_SM_10006detail6reduce28DeviceReduceSingleTileKernelINS2_10policy_hubIijN4cuda3std3__44plusIiEEE10Policy1000EPiSC_iS9_iiNS7_10__identityEEEvT0_T1_T2_T3_T4_T6_E12temp_storage[44];
	ld.param.u64 	%rd16, [_ZN3cub18CUB_300001_SM_10006detail6reduce28DeviceReduceSingleTileKernelINS2_10policy_hubIijN4cuda3std3__44plusIiEEE10Policy1000EPiSC_iS9_iiNS7_10__identityEEEvT0_T1_T2_T3_T4_T6__param_0];
	ld.param.u64 	%rd17, [_ZN3cub18CUB_300001_SM_10006detail6reduce28DeviceReduceSingleTileKernelINS2_10policy_hubIijN4cuda3std3__44plusIiEEE10Policy1000EPiSC_iS9_iiNS7_10__identityEEEvT0_T1_T2_T3_T4_T6__param_1];
	ld.param.u32 	%r120, [_ZN3cub18CUB_300001_SM_10006detail6reduce28DeviceReduceSingleTileKernelINS2_10policy_hubIijN4cuda3std3__44plusIiEEE10Policy1000EPiSC_iS9_iiNS7_10__identityEEEvT0_T1_T2_T3_T4_T6__param_2];
	ld.param.u32 	%r121, [_ZN3cub18CUB_300001_SM_10006detail6reduce28DeviceReduceSingleTileKernelINS2_10policy_hubIijN4cuda3std3__44plusIiEEE10Policy1000EPiSC_iS9_iiNS7_10__identityEEEvT0_T1_T2_T3_T4_T6__param_4];
	cvta.to.global.u64 	%rd1, %rd17;
	setp.ne.s32 	%p1, %r120, 0;
	@%p1 bra 	$L__BB102_3;
	mov.u32 	%r633, %tid.x;
	setp.ne.s32 	%p96, %r633, 0;
	@%p96 bra 	$L__BB102_74;
	st.global.u32 	[%rd1], %r121;
	bra.uni 	$L__BB102_74;
$L__BB102_3:
	and.b64  	%rd18, %rd16, 15;
	setp.ne.s64 	%p2, %rd18, 0;
	@%p2 bra 	$L__BB102_38;
	setp.gt.s32 	%p49, %r120, 4095;
	@%p49 bra 	$L__BB102_22;
	mov.u32 	%r1, %tid.x;
	setp.ge.s32 	%p66, %r1, %r120;
	mov.b32 	%r644, 0;
	mov.u32 	%r639, %r1;
	@%p66 bra 	$L__BB102_7;
	mul.wide.u32 	%rd113, %r1, 4;
	add.s64 	%rd112, %rd16, %rd113;
	// begin inline asm
	ld.global.nc.u32 %r644, [%rd112];
	// end inline asm
	add.s32 	%r639, %r1, 256;
$L__BB102_7:
	setp.ge.s32 	%p67, %r639, %r120;
	@%p67 bra 	$L__BB102_13;
	not.b32 	%r507, %r639;
	add.s32 	%r6, %r120, %r507;
	and.b32  	%r508, %r6, 768;
	setp.eq.s32 	%p68, %r508, 768;
	@%p68 bra 	$L__BB102_11;
	mul.wide.u32 	%rd114, %r639, 4;
	add.s64 	%rd121, %rd16, %rd114;
	shr.u32 	%r509, %r6, 8;
	add.s32 	%r510, %r509, 1;
	and.b32  	%r511, %r510, 3;
	neg.s32 	%r636, %r511;
$L__BB102_10:
	.pragma "nounroll";
	// begin inline asm
	ld.global.nc.u32 %r512, [%rd121];
	// end inline asm
	add.s32 	%r644, %r512, %r644;
	add.s32 	%r639, %r639, 256;
	add.s64 	%rd121, %rd121, 1024;
	add.s32 	%r636, %r636, 1;
	setp.ne.s32 	%p69, %r636, 0;
	@%p69 bra 	$L__BB102_10;
$L__BB102_11:
	setp.lt.u32 	%p70, %r6, 768;
	@%p70 bra 	$L__BB102_13;
$L__BB102_12:
	mul.wide.s32 	%rd120, %r639, 4;
	add.s64 	%rd116, %rd16, %rd120;
	// begin inline asm
	ld.global.nc.u32 %r513, [%rd116];
	// end inline asm
	add.s32 	%r517, %r513, %r644;
	add.s64 	%rd117, %rd116, 1024;
	// begin inline asm
	ld.global.nc.u32 %r514, [%rd117];
	// end inline asm
	add.s32 	%r518, %r514, %r517;
	add.s64 	%rd118, %rd116, 2048;
	// begin inline asm
	ld.global.nc.u32 %r515, [%rd118];
	// end inline asm
	add.s32 	%r519, %r515, %r518;
	add.s64 	%rd119, %rd116, 3072;
	// begin inline asm
	ld.global.nc.u32 %r516, [%rd119];
	// end inline asm
	add.s32 	%r644, %r516, %r519;
	add.s32 	%r639, %r639, 1024;
	setp.lt.s32 	%p71, %r639, %r120;
	@%p71 bra 	$L__BB102_12;
$L__BB102_13:
	setp.lt.s32 	%p72, %r120, 256;
	@%p72 bra 	$L__BB102_18;
	// begin inline asm
	mov.u32 %r583, %laneid;
	// end inline asm
	mov.b32 	%r586, 1;
	mov.b32 	%r607, 31;
	mov.b32 	%r608, -1;
	// begin inline asm
	shfl.sync.down.b32 %r584, %r644, %r586, %r607, %r608;
	// end inline asm
	setp.gt.s32 	%p88, %r583, 30;
	selp.b32 	%r609, 0, %r584, %p88;
	add.s32 	%r590, %r609, %r644;
	mov.b32 	%r591, 2;
	// begin inline asm
	shfl.sync.down.b32 %r589, %r590, %r591, %r607, %r608;
	// end inline asm
	setp.gt.s32 	%p89, %r583, 29;
	selp.b32 	%r610, 0, %r589, %p89;
	add.s32 	%r595, %r590, %r610;
	mov.b32 	%r596, 4;
	// begin inline asm
	shfl.sync.down.b32 %r594, %r595, %r596, %r607, %r608;
	// end inline asm
	setp.gt.s32 	%p90, %r583, 27;
	selp.b32 	%r611, 0, %r594, %p90;
	add.s32 	%r600, %r595, %r611;
	mov.b32 	%r601, 8;
	// begin inline asm
	shfl.sync.down.b32 %r599, %r600, %r601, %r607, %r608;
	// end inline asm
	setp.gt.s32 	%p91, %r583, 23;
	selp.b32 	%r612, 0, %r599, %p91;
	add.s32 	%r605, %r600, %r612;
	mov.b32 	%r606, 16;
	// begin inline asm
	shfl.sync.down.b32 %r604, %r605, %r606, %r607, %r608;
	// end inline asm
	setp.gt.s32 	%p92, %r583, 15;
	selp.b32 	%r613, 0, %r604, %p92;
	add.s32 	%r686, %r605, %r613;
	setp.ne.s32 	%p93, %r583, 0;
	@%p93 bra 	$L__BB102_16;
	shr.u32 	%r614, %r1, 3;
	and.b32  	%r615, %r614, 124;
	mov.u32 	%r616, _ZZN3cub18CUB_300001_SM_10006detail6reduce28DeviceReduceSingleTileKernelINS2_10policy_hubIijN4cuda3std3__44plusIiEEE10Policy1000EPiSC_iS9_iiNS7_10__identityEEEvT0_T1_T2_T3_T4_T6_E12temp_storage;
	add.s32 	%r617, %r616, %r615;
	st.shared.u32 	[%r617+8], %r686;
$L__BB102_16:
	bar.sync 	0;
	setp.ne.s32 	%p94, %r1, 0;
	@%p94 bra 	$L__BB102_72;
	ld.shared.u32 	%r618, [_ZZN3cub18CUB_300001_SM_10006detail6reduce28DeviceReduceSingleTileKernelINS2_10policy_hubIijN4cuda3std3__44plusIiEEE10Policy1000EPiSC_iS9_iiNS7_10__identityEEEvT0_T1_T2_T3_T4_T6_E12temp_storage+12];
	add.s32 	%r619, %r618, %r686;
	ld.shared.u32 	%r620, [_ZZN3cub18CUB_300001_SM_10006detail6reduce28DeviceReduceSingleTileKernelINS2_10policy_hubIijN4cuda3std3__44plusIiEEE10Policy1000EPiSC_iS9_iiNS7_10__identityEEEvT0_T1_T2_T3_T4_T6_E12temp_storage+16];
	add.s32 	%r621, %r619, %r620;
	ld.shared.u32 	%r622, [_ZZN3cub18CUB_300001_SM_10006detail6reduce28DeviceReduceSingleTileKernelINS2_10policy_hubIijN4cuda3std3__44plusIiEEE10Policy1000EPiSC_iS9_iiNS7_10__identityEEEvT0_T1_T2_T3_T4_T6_E12temp_storage+20];
	add.s32 	%r623, %r621, %r622;
	ld.shared.u32 	%r624, [_ZZN3cub18CUB_300001_SM_10006detail6reduce28DeviceReduceSingleTileKernelINS2_10policy_hubIijN4cuda3std3__44plusIiEEE10Policy1000EPiSC_iS9_iiNS7_10__identityEEEvT0_T1_T2_T3_T4_T6_E12temp_storage+24];
	add.s32 	%r625, %r623, %r624;
	ld.shared.u32 	%r626, [_ZZN3cub18CUB_300001_SM_10006detail6reduce28DeviceReduceSingleTileKernelINS2_10policy_hubIijN4cuda3std3__44plusIiEEE10Policy1000EPiSC_iS9_iiNS7_10__identityEEEvT0_T1_T2_T3_T4_T6_E12temp_storage+28];
	add.s32 	%r627, %r625, %r626;
	ld.shared.u32 	%r628, [_ZZN3cub18CUB_300001_SM_10006detail6reduce28DeviceReduceSingleTileKernelINS2_10policy_hubIijN4cuda3std3__44plusIiEEE10Policy1000EPiSC_iS9_iiNS7_10__identityEEEvT0_T1_T2_T3_T4_T6_E12temp_storage+32];
	add.s32 	%r629, %r627, %r628;
	ld.shared.u32 	%r630, [_ZZN3cub18CUB_300001_SM_10006detail6reduce28DeviceReduceSingleTileKernelINS2_10policy_hubIijN4cuda3std3__44plusIiEEE10Policy1000EPiSC_iS9_iiNS7_10__identityEEEvT0_T1_T2_T3_T4_T6_E12temp_storage+36];
	add.s32 	%r686, %r629, %r630;
	bra.uni 	$L__BB102_72;
$L__BB102_18:
	// begin inline asm
	mov.u32 %r520, %laneid;
	// end inline asm
	and.b32  	%r546, %r1, 992;
	add.s32 	%r547, %r546, 32;
	setp.gt.s32 	%p73, %r547, %r120;
	not.b32 	%r548, %r546;
	add.s32 	%r549, %r120, %r548;
	selp.b32 	%r544, %r549, 31, %p73;
	mov.b32 	%r523, 1;
	mov.b32 	%r545, -1;
	// begin inline asm
	shfl.sync.down.b32 %r521, %r644, %r523, %r544, %r545;
	// end inline asm
	setp.lt.s32 	%p74, %r520, %r544;
	selp.b32 	%r550, %r521, 0, %p74;
	add.s32 	%r527, %r550, %r644;
	mov.b32 	%r528, 2;
	// begin inline asm
	shfl.sync.down.b32 %r526, %r527, %r528, %r544, %r545;
	// end inline asm
	add.s32 	%r551, %r520, 2;
	setp.gt.s32 	%p75, %r551, %r544;
	selp.b32 	%r552, 0, %r526, %p75;
	add.s32 	%r532, %r527, %r552;
	mov.b32 	%r533, 4;
	// begin inline asm
	shfl.sync.down.b32 %r531, %r532, %r533, %r544, %r545;
	// end inline asm
	add.s32 	%r553, %r520, 4;
	setp.gt.s32 	%p76, %r553, %r544;
	selp.b32 	%r554, 0, %r531, %p76;
	add.s32 	%r537, %r532, %r554;
	mov.b32 	%r538, 8;
	// begin inline asm
	shfl.sync.down.b32 %r536, %r537, %r538, %r544, %r545;
	// end inline asm
	add.s32 	%r555, %r520, 8;
	setp.gt.s32 	%p77, %r555, %r544;
	selp.b32 	%r556, 0, %r536, %p77;
	add.s32 	%r542, %r537, %r556;
	mov.b32 	%r543, 16;
	// begin inline asm
	shfl.sync.down.b32 %r541, %r542, %r543, %r544, %r545;
	// end inline asm
	add.s32 	%r557, %r520, 16;
	setp.gt.s32 	%p78, %r557, %r544;
	selp.b32 	%r558, 0, %r541, %p78;
	add.s32 	%r686, %r542, %r558;
	setp.ne.s32 	%p79, %r520, 0;
	@%p79 bra 	$L__BB102_20;
	shr.u32 	%r559, %r1, 3;
	and.b32  	%r560, %r559, 124;
	mov.u32 	%r561, _ZZN3cub18CUB_300001_SM_10006detail6reduce28DeviceReduceSingleTileKernelINS2_10policy_hubIijN4cuda3std3__44plusIiEEE10Policy1000EPiSC_iS9_iiNS7_10__identityEEEvT0_T1_T2_T3_T4_T6_E12temp_storage;
	add.s32 	%r562, %r561, %r560;
	st.shared.u32 	[%r562+8], %r686;
$L__BB102_20:
	bar.sync 	0;
	setp.ne.s32 	%p80, %r1, 0;
	@%p80 bra 	$L__BB102_72;
	setp.gt.s32 	%p81, %r120, 32;
	ld.shared.u32 	%r563, [_ZZN3cub18CUB_300001_SM_10006detail6reduce28DeviceReduceSingleTileKernelINS2_10policy_hubIijN4cuda3std3__44plusIiEEE10Policy1000EPiSC_iS9_iiNS7_10__identityEEEvT0_T1_T2_T3_T4_T6_E12temp_storage+12];
	selp.b32 	%r564, %r563, 0, %p81;
	add.s32 	%r565, %r564, %r686;
	setp.gt.s32 	%p82, %r120, 64;
	ld.shared.u32 	%r566, [_ZZN3cub18CUB_300001_SM_10006detail6reduce28DeviceReduceSingleTileKernelINS2_10policy_hubIijN4cuda3std3__44plusIiEEE10Policy1000EPiSC_iS9_iiNS7_10__identityEEEvT0_T1_T2_T3_T4_T6_E12temp_storage+16];
	selp.b32 	%r567, %r566, 0, %p82;
	add.s32 	%r568, %r565, %r567;
	setp.gt.s32 	%p83, %r120, 96;
	ld.shared.u32 	%r569, [_ZZN3cub18CUB_300001_SM_10006detail6reduce28DeviceReduceSingleTileKernelINS2_10policy_hubIijN4cuda3std3__44plusIiEEE10Policy1000EPiSC_iS9_iiNS7_10__identityEEEvT0_T1_T2_T3_T4_T6_E12temp_storage+20];
	selp.b32 	%r570, %r569, 0, %p83;
	add.s32 	%r571, %r568, %r570;
	setp.gt.s32 	%p84, %r120, 128;
	ld.shared.u32 	%r572, [_ZZN3cub18CUB_300001_SM_10006detail6reduce28DeviceReduceSingleTileKernelINS2_10policy_hubIijN4cuda3std3__44plusIiEEE10Policy1000EPiSC_iS9_iiNS7_10__identityEEEvT0_T1_T2_T3_T4_T6_E12temp_storage+24];
	selp.b32 	%r573, %r572, 0, %p84;
	add.s32 	%r574, %r571, %r573;
	setp.gt.s32 	%p85, %r120, 160;
	ld.shared.u32 	%r575, [_ZZN3cub18CUB_300001_SM_10006detail6reduce28DeviceReduceSingleTileKernelINS2_10policy_hubIijN4cuda3std3__44plusIiEEE10Policy1000EPiSC_iS9_iiNS7_10__identityEEEvT0_T1_T2_T3_T4_T6_E12temp_storage+28];
	selp.b32 	%r576, %r575, 0, %p85;
	add.s32 	%r577, %r574, %r576;
	setp.gt.s32 	%p86, %r120, 192;
	ld.shared.u32 	%r578, [_ZZN3cub18CUB_300001_SM_10006detail6reduce28DeviceReduceSingleTileKernelINS2_10policy_hubIijN4cuda3std3__44plusIiEEE10Policy1000EPiSC_iS9_iiNS7_10__identityEEEvT0_T1_T2_T3_T4_T6_E12temp_storage+32];
	selp.b32 	%r579, %r578, 0, %p86;
	add.s32 	%r580, %r577, %r579;
	setp.gt.s32 	%p87, %r120, 224;
	ld.shared.u32 	%r581, [_ZZN3cub18CUB_300001_SM_10006detail6reduce28DeviceReduceSingleTileKernelINS2_10policy_hubIijN4cuda3std3__44plusIiEEE10Policy1000EPiSC_iS9_iiNS7_10__identityEEEvT0_T1_T2_T3_T4_T6_E12temp_storage+36];
	selp.b32 	%r582, %r581, 0, %p87;
	add.s32 	%r686, %r580, %r582;
	bra.uni 	$L__BB102_72;
$L__BB102_22:
	mov.u32 	%r26, %tid.x;
	shl.b32 	%r377, %r26, 2;
	mul.wide.u32 	%rd86, %r377, 4;
	add.s64 	%rd76, %rd16, %rd86;
	// begin inline asm
	ld.global.nc.v2.u64 {%rd74, %rd75}, [%rd76];
	// end inline asm
	mov.b64 	{%r378, %r379}, %rd75;
	mov.b64 	{%r380, %r381}, %rd74;
	add.s64 	%rd79, %rd76, 4096;
	// begin inline asm
	ld.global.nc.v2.u64 {%rd77, %rd78}, [%rd79];
	// end inline asm
	mov.b64 	{%r382, %r383}, %rd78;
	mov.b64 	{%r384, %r385}, %rd77;
	add.s64 	%rd82, %rd76, 8192;
	// begin inline asm
	ld.global.nc.v2.u64 {%rd80, %rd81}, [%rd82];
	// end inline asm
	mov.b64 	{%r386, %r387}, %rd81;
	mov.b64 	{%r388, %r389}, %rd80;
	add.s64 	%rd85, %rd76, 12288;
	// begin inline asm
	ld.global.nc.v2.u64 {%rd83, %rd84}, [%rd85];
	// end inline asm
	mov.b64 	{%r390, %r391}, %rd84;
	mov.b64 	{%r392, %r393}, %rd83;
	add.s32 	%r394, %r381, %r380;
	add.s32 	%r395, %r378, %r394;
	add.s32 	%r396, %r379, %r395;
	add.s32 	%r397, %r384, %r396;
	add.s32 	%r398, %r385, %r397;
	add.s32 	%r399, %r382, %r398;
	add.s32 	%r400, %r383, %r399;
	add.s32 	%r401, %r388, %r400;
	add.s32 	%r402, %r389, %r401;
	add.s32 	%r403, %r386, %r402;
	add.s32 	%r404, %r387, %r403;
	add.s32 	%r405, %r392, %r404;
	add.s32 	%r406, %r393, %r405;
	add.s32 	%r407, %r390, %r406;
	add.s32 	%r659, %r391, %r407;
	setp.lt.u32 	%p50, %r120, 8192;
	mov.b32 	%r648, 4096;
	@%p50 bra 	$L__BB102_26;
	add.s32 	%r28, %r120, -4096;
	mov.b32 	%r648, 4096;
$L__BB102_24:
	mul.wide.s32 	%rd99, %r648, 4;
	add.s64 	%rd89, %rd76, %rd99;
	// begin inline asm
	ld.global.nc.v2.u64 {%rd87, %rd88}, [%rd89];
	// end inline asm
	mov.b64 	{%r409, %r410}, %rd88;
	mov.b64 	{%r411, %r412}, %rd87;
	add.s64 	%rd92, %rd89, 4096;
	// begin inline asm
	ld.global.nc.v2.u64 {%rd90, %rd91}, [%rd92];
	// end inline asm
	mov.b64 	{%r413, %r414}, %rd91;
	mov.b64 	{%r415, %r416}, %rd90;
	add.s64 	%rd95, %rd89, 8192;
	// begin inline asm
	ld.global.nc.v2.u64 {%rd93, %rd94}, [%rd95];
	// end inline asm
	mov.b64 	{%r417, %r418}, %rd94;
	mov.b64 	{%r419, %r420}, %rd93;
	add.s64 	%rd98, %rd89, 12288;
	// begin inline asm
	ld.global.nc.v2.u64 {%rd96, %rd97}, [%rd98];
	// end inline asm
	mov.b64 	{%r421, %r422}, %rd97;
	mov.b64 	{%r423, %r424}, %rd96;
	add.s32 	%r425, %r411, %r659;
	add.s32 	%r426, %r412, %r425;
	add.s32 	%r427, %r409, %r426;
	add.s32 	%r428, %r410, %r427;
	add.s32 	%r429, %r415, %r428;
	add.s32 	%r430, %r416, %r429;
	add.s32 	%r431, %r413, %r430;
	add.s32 	%r432, %r414, %r431;
	add.s32 	%r433, %r419, %r432;
	add.s32 	%r434, %r420, %r433;
	add.s32 	%r435, %r417, %r434;
	add.s32 	%r436, %r418, %r435;
	add.s32 	%r437, %r423, %r436;
	add.s32 	%r438, %r424, %r437;
	add.s32 	%r439, %r421, %r438;
	add.s32 	%r659, %r422, %r439;
	sub.s32 	%r440, %r120, %r648;
	setp.lt.s32 	%p51, %r440, 4096;
	@%p51 bra 	$L__BB102_34;
	add.s32 	%r648, %r648, 4096;
	setp.le.s32 	%p52, %r648, %r28;
	@%p52 bra 	$L__BB102_24;
$L__BB102_26:
	setp.le.s32 	%p53, %r120, %r648;
	@%p53 bra 	$L__BB102_34;
	sub.s32 	%r35, %r120, %r648;
	setp.ge.s32 	%p54, %r26, %r35;
	@%p54 bra 	$L__BB102_34;
	not.b32 	%r442, %r26;
	add.s32 	%r443, %r120, %r442;
	sub.s32 	%r36, %r443, %r648;
	and.b32  	%r444, %r36, 768;
	setp.eq.s32 	%p55, %r444, 768;
	mov.u32 	%r653, %r26;
	@%p55 bra 	$L__BB102_31;
	add.s32 	%r650, %r26, %r648;
	shr.u32 	%r445, %r36, 8;
	add.s32 	%r446, %r445, 1;
	and.b32  	%r447, %r446, 3;
	neg.s32 	%r649, %r447;
	mov.u32 	%r653, %r26;
$L__BB102_30:
	.pragma "nounroll";
	mul.wide.u32 	%rd101, %r650, 4;
	add.s64 	%rd100, %rd16, %rd101;
	// begin inline asm
	ld.global.nc.u32 %r448, [%rd100];
	// end inline asm
	add.s32 	%r659, %r448, %r659;
	add.s32 	%r653, %r653, 256;
	add.s32 	%r650, %r650, 256;
	add.s32 	%r649, %r649, 1;
	setp.ne.s32 	%p56, %r649, 0;
	@%p56 bra 	$L__BB102_30;
$L__BB102_31:
	setp.lt.u32 	%p57, %r36, 768;
	@%p57 bra 	$L__BB102_34;
	cvt.u64.u32 	%rd102, %r653;
	cvt.u64.u32 	%rd103, %r648;
	add.s64 	%rd104, %rd102, %rd103;
	shl.b64 	%rd105, %rd104, 2;
	add.s64 	%rd106, %rd105, %rd16;
	add.s64 	%rd122, %rd106, 2048;
	add.s32 	%r656, %r653, %r648;
$L__BB102_33:
	mul.wide.u32 	%rd111, %r656, 4;
	add.s64 	%rd107, %rd16, %rd111;
	// begin inline asm
	ld.global.nc.u32 %r449, [%rd107];
	// end inline asm
	add.s32 	%r453, %r449, %r659;
	add.s64 	%rd108, %rd122, -1024;
	// begin inline asm
	ld.global.nc.u32 %r450, [%rd108];
	// end inline asm
	add.s32 	%r454, %r450, %r453;
	// begin inline asm
	ld.global.nc.u32 %r451, [%rd122];
	// end inline asm
	add.s32 	%r455, %r451, %r454;
	add.s64 	%rd110, %rd122, 1024;
	// begin inline asm
	ld.global.nc.u32 %r452, [%rd110];
	// end inline asm
	add.s32 	%r659, %r452, %r455;
	add.s32 	%r653, %r653, 1024;
	add.s64 	%rd122, %rd122, 4096;
	add.s32 	%r656, %r656, 1024;
	setp.lt.s32 	%p58, %r653, %r35;
	@%p58 bra 	$L__BB102_33;
$L__BB102_34:
	// begin inline asm
	mov.u32 %r456, %laneid;
	// end inline asm
	mov.b32 	%r459, 1;
	mov.b32 	%r480, 31;
	mov.b32 	%r481, -1;
	// begin inline asm
	shfl.sync.down.b32 %r457, %r659, %r459, %r480, %r481;
	// end inline asm
	setp.gt.s32 	%p59, %r456, 30;
	selp.b32 	%r482, 0, %r457, %p59;
	add.s32 	%r463, %r482, %r659;
	mov.b32 	%r464, 2;
	// begin inline asm
	shfl.sync.down.b32 %r462, %r463, %r464, %r480, %r481;
	// end inline asm
	setp.gt.s32 	%p60, %r456, 29;
	selp.b32 	%r483, 0, %r462, %p60;
	add.s32 	%r468, %r463, %r483;
	mov.b32 	%r469, 4;
	// begin inline asm
	shfl.sync.down.b32 %r467, %r468, %r469, %r480, %r481;
	// end inline asm
	setp.gt.s32 	%p61, %r456, 27;
	selp.b32 	%r484, 0, %r467, %p61;
	add.s32 	%r473, %r468, %r484;
	mov.b32 	%r474, 8;
	// begin inline asm
	shfl.sync.down.b32 %r472, %r473, %r474, %r480, %r481;
	// end inline asm
	setp.gt.s32 	%p62, %r456, 23;
	selp.b32 	%r485, 0, %r472, %p62;
	add.s32 	%r478, %r473, %r485;
	mov.b32 	%r479, 16;
	// begin inline asm
	shfl.sync.down.b32 %r477, %r478, %r479, %r480, %r481;
	// end inline asm
	setp.gt.s32 	%p63, %r456, 15;
	selp.b32 	%r486, 0, %r477, %p63;
	add.s32 	%r686, %r478, %r486;
	setp.ne.s32 	%p64, %r456, 0;
	@%p64 bra 	$L__BB102_36;
	shr.u32 	%r487, %r26, 3;
	and.b32  	%r488, %r487, 124;
	mov.u32 	%r489, _ZZN3cub18CUB_300001_SM_10006detail6reduce28DeviceReduceSingleTileKernelINS2_10policy_hubIijN4cuda3std3__44plusIiEEE10Policy1000EPiSC_iS9_iiNS7_10__identityEEEvT0_T1_T2_T3_T4_T6_E12temp_storage;
	add.s32 	%r490, %r489, %r488;
	st.shared.u32 	[%r490+8], %r686;
$L__BB102_36:
	bar.sync 	0;
	setp.ne.s32 	%p65, %r26, 0;
	@%p65 bra 	$L__BB102_72;
	ld.shared.u32 	%r491, [_ZZN3cub18CUB_300001_SM_10006detail6reduce28DeviceReduceSingleTileKernelINS2_10policy_hubIijN4cuda3std3__44plusIiEEE10Policy1000EPiSC_iS9_iiNS7_10__identityEEEvT0_T1_T2_T3_T4_T6_E12temp_storage+12];
	add.s32 	%r492, %r491, %r686;
	ld.shared.u32 	%r493, [_ZZN3cub18CUB_300001_SM_10006detail6reduce28DeviceReduceSingleTileKernelINS2_10policy_hubIijN4cuda3std3__44plusIiEEE10Policy1000EPiSC_iS9_iiNS7_10__identityEEEvT0_T1_T2_T3_T4_T6_E12temp_storage+16];
	add.s32 	%r494, %r492, %r493;
	ld.shared.u32 	%r495, [_ZZN3cub18CUB_300001_SM_10006detail6reduce28DeviceReduceSingleTileKernelINS2_10policy_hubIijN4cuda3std3__44plusIiEEE10Policy1000EPiSC_iS9_iiNS7_10__identityEEEvT0_T1_T2_T3_T4_T6_E12temp_storage+20];
	add.s32 	%r496, %r494, %r495;
	ld.shared.u32 	%r497, [_ZZN3cub18CUB_300001_SM_10006detail6reduce28DeviceReduceSingleTileKernelINS2_10policy_hubIijN4cuda3std3__44plusIiEEE10Policy1000EPiSC_iS9_iiNS7_10__identityEEEvT0_T1_T2_T3_T4_T6_E12temp_storage+24];
	add.s32 	%r498, %r496, %r497;
	ld.shared.u32 	%r499, [_ZZN3cub18CUB_300001_SM_10006detail6reduce28DeviceReduceSingleTileKernelINS2_10policy_hubIijN4cuda3std3__44plusIiEEE10Policy1000EPiSC_iS9_iiNS7_10__identityEEEvT0_T1_T2_T3_T4_T6_E12temp_storage+28];
	add.s32 	%r500, %r498, %r499;
	ld.shared.u32 	%r501, [_ZZN3cub18CUB_300001_SM_10006detail6reduce28DeviceReduceSingleTileKernelINS2_10policy_hubIijN4cuda3std3__44plusIiEEE10Policy1000EPiSC_iS9_iiNS7_10__identityEEEvT0_T1_T2_T3_T4_T6_E12temp_storage+32];
	add.s32 	%r502, %r500, %r501;
	ld.shared.u32 	%r503, [_ZZN3cub18CUB_300001_SM_10006detail6reduce28DeviceReduceSingleTileKernelINS2_10policy_hubIijN4cuda3std3__44plusIiEEE10Policy1000EPiSC_iS9_iiNS7_10__identityEEEvT0_T1_T2_T3_T4_T6_E12temp_storage+36];
	add.s32 	%r686, %r502, %r503;
	bra.uni 	$L__BB102_72;
$L__BB102_38:
	setp.gt.s32 	%p3, %r120, 4095;
	@%p3 bra 	$L__BB102_56;
	mov.u32 	%r60, %tid.x;
	setp.ge.s32 	%p20, %r60, %r120;
	mov.b32 	%r670, 0;
	mov.u32 	%r665, %r60;
	@%p20 bra 	$L__BB102_41;
	mul.wide.u32 	%rd66, %r60, 4;
	add.s64 	%rd65, %rd16, %rd66;
	// begin inline asm
	ld.global.nc.u32 %r670, [%rd65];
	// end inline asm
	add.s32 	%r665, %r60, 256;
$L__BB102_41:
	setp.ge.s32 	%p21, %r665, %r120;
	@%p21 bra 	$L__BB102_47;
	not.b32 	%r252, %r665;
	add.s32 	%r65, %r120, %r252;
	and.b32  	%r253, %r65, 768;
	setp.eq.s32 	%p22, %r253, 768;
	@%p22 bra 	$L__BB102_45;
	mul.wide.u32 	%rd67, %r665, 4;
	add.s64 	%rd123, %rd16, %rd67;
	shr.u32 	%r254, %r65, 8;
	add.s32 	%r255, %r254, 1;
	and.b32  	%r256, %r255, 3;
	neg.s32 	%r662, %r256;
$L__BB102_44:
	.pragma "nounroll";
	// begin inline asm
	ld.global.nc.u32 %r257, [%rd123];
	// end inline asm
	add.s32 	%r670, %r257, %r670;
	add.s32 	%r665, %r665, 256;
	add.s64 	%rd123, %rd123, 1024;
	add.s32 	%r662, %r662, 1;
	setp.ne.s32 	%p23, %r662, 0;
	@%p23 bra 	$L__BB102_44;
$L__BB102_45:
	setp.lt.u32 	%p24, %r65, 768;
	@%p24 bra 	$L__BB102_47;
$L__BB102_46:
	mul.wide.s32 	%rd73, %r665, 4;
	add.s64 	%rd69, %rd16, %rd73;
	// begin inline asm
	ld.global.nc.u32 %r258, [%rd69];
	// end inline asm
	add.s32 	%r262, %r258, %r670;
	add.s64 	%rd70, %rd69, 1024;
	// begin inline asm
	ld.global.nc.u32 %r259, [%rd70];
	// end inline asm
	add.s32 	%r263, %r259, %r262;
	add.s64 	%rd71, %rd69, 2048;
	// begin inline asm
	ld.global.nc.u32 %r260, [%rd71];
	// end inline asm
	add.s32 	%r264, %r260, %r263;
	add.s64 	%rd72, %rd69, 3072;
	// begin inline asm
	ld.global.nc.u32 %r261, [%rd72];
	// end inline asm
	add.s32 	%r670, %r261, %r264;
	add.s32 	%r665, %r665, 1024;
	setp.lt.s32 	%p25, %r665, %r120;
	@%p25 bra 	$L__BB102_46;
$L__BB102_47:
	setp.lt.s32 	%p26, %r120, 256;
	@%p26 bra 	$L__BB102_52;
	// begin inline asm
	mov.u32 %r328, %laneid;
	// end inline asm
	mov.b32 	%r331, 1;
	mov.b32 	%r352, 31;
	mov.b32 	%r353, -1;
	// begin inline asm
	shfl.sync.down.b32 %r329, %r670, %r331, %r352, %r353;
	// end inline asm
	setp.gt.s32 	%p42, %r328, 30;
	selp.b32 	%r354, 0, %r329, %p42;
	add.s32 	%r335, %r354, %r670;
	mov.b32 	%r336, 2;
	// begin inline asm
	shfl.sync.down.b32 %r334, %r335, %r336, %r352, %r353;
	// end inline asm
	setp.gt.s32 	%p43, %r328, 29;
	selp.b32 	%r355, 0, %r334, %p43;
	add.s32 	%r340, %r335, %r355;
	mov.b32 	%r341, 4;
	// begin inline asm
	shfl.sync.down.b32 %r339, %r340, %r341, %r352, %r353;
	// end inline asm
	setp.gt.s32 	%p44, %r328, 27;
	selp.b32 	%r356, 0, %r339, %p44;
	add.s32 	%r345, %r340, %r356;
	mov.b32 	%r346, 8;
	// begin inline asm
	shfl.sync.down.b32 %r344, %r345, %r346, %r352, %r353;
	// end inline asm
	setp.gt.s32 	%p45, %r328, 23;
	selp.b32 	%r357, 0, %r344, %p45;
	add.s32 	%r350, %r345, %r357;
	mov.b32 	%r351, 16;
	// begin inline asm
	shfl.sync.down.b32 %r349, %r350, %r351, %r352, %r353;
	// end inline asm
	setp.gt.s32 	%p46, %r328, 15;
	selp.b32 	%r358, 0, %r349, %p46;
	add.s32 	%r686, %r350, %r358;
	setp.ne.s32 	%p47, %r328, 0;
	@%p47 bra 	$L__BB102_50;
	shr.u32 	%r359, %r60, 3;
	and.b32  	%r360, %r359, 124;
	mov.u32 	%r361, _ZZN3cub18CUB_300001_SM_10006detail6reduce28DeviceReduceSingleTileKernelINS2_10policy_hubIijN4cuda3std3__44plusIiEEE10Policy1000EPiSC_iS9_iiNS7_10__identityEEEvT0_T1_T2_T3_T4_T6_E12temp_storage;
	add.s32 	%r362, %r361, %r360;
	st.shared.u32 	[%r362+8], %r686;
$L__BB102_50:
	bar.sync 	0;
	setp.ne.s32 	%p48, %r60, 0;
	@%p48 bra 	$L__BB102_72;
	ld.shared.u32 	%r363, [_ZZN3cub18CUB_300001_SM_10006detail6reduce28DeviceReduceSingleTileKernelINS2_10policy_hubIijN4cuda3std3__44plusIiEEE10Policy1000EPiSC_iS9_iiNS7_10__identityEEEvT0_T1_T2_T3_T4_T6_E12temp_storage+12];
	add.s32 	%r364, %r363, %r686;
	ld.shared.u32 	%r365, [_ZZN3cub18CUB_300001_SM_10006detail6reduce28DeviceReduceSingleTileKernelINS2_10policy_hubIijN4cuda3std3__44plusIiEEE10Policy1000EPiSC_iS9_iiNS7_10__identityEEEvT0_T1_T2_T3_T4_T6_E12temp_storage+16];
	add.s32 	%r366, %r364, %r365;
	ld.shared.u32 	%r367, [_ZZN3cub18CUB_300001_SM_10006detail6reduce28DeviceReduceSingleTileKernelINS2_10policy_hubIijN4cuda3std3__44plusIiEEE10Policy1000EPiSC_iS9_iiNS7_10__identityEEEvT0_T1_T2_T3_T4_T6_E12temp_storage+20];
	add.s32 	%r368, %r366, %r367;
	ld.shared.u32 	%r369, [_ZZN3cub18CUB_300001_SM_10006detail6reduce28DeviceReduceSingleTileKernelINS2_10policy_hubIijN4cuda3std3__44plusIiEEE10Policy1000EPiSC_iS9_iiNS7_10__identityEEEvT0_T1_T2_T3_T4_T6_E12temp_storage+24];
	add.s32 	%r370, %r368, %r369;
	ld.shared.u32 	%r371, [_ZZN3cub18CUB_300001_SM_10006detail6reduce28DeviceReduceSingleTileKernelINS2_10policy_hubIijN4cuda3std3__44plusIiEEE10Policy1000EPiSC_iS9_iiNS7_10__identityEEEvT0_T1_T2_T3_T4_T6_E12temp_storage+28];
	add.s32 	%r372, %r370, %r371;
	ld.shared.u32 	%r373, [_ZZN3cub18CUB_300001_SM_10006detail6reduce28DeviceReduceSingleTileKernelINS2_10policy_hubIijN4cuda3std3__44plusIiEEE10Policy1000EPiSC_iS9_iiNS7_10__identityEEEvT0_T1_T2_T3_T4_T6_E12temp_storage+32];
	add.s32 	%r374, %r372, %r373;
	ld.shared.u32 	%r375, [_ZZN3cub18CUB_300001_SM_10006detail6reduce28DeviceReduceSingleTileKernelINS2_10policy_hubIijN4cuda3std3__44plusIiEEE10Policy1000EPiSC_iS9_iiNS7_10__identityEEEvT0_T1_T2_T3_T4_T6_E12temp_storage+36];
	add.s32 	%r686, %r374, %r375;
	bra.uni 	$L__BB102_72;
$L__BB102_52:
	// begin inline asm
	mov.u32 %r265, %laneid;
	// end inline asm
	and.b32  	%r291, %r60, 992;
	add.s32 	%r292, %r291, 32;
	setp.gt.s32 	%p27, %r292, %r120;
	not.b32 	%r293, %r291;
	add.s32 	%r294, %r120, %r293;
	selp.b32 	%r289, %r294, 31, %p27;
	mov.b32 	%r268, 1;
	mov.b32 	%r290, -1;
	// begin inline asm
	shfl.sync.down.b32 %r266, %r670, %r268, %r289, %r290;
	// end inline asm
	setp.lt.s32 	%p28, %r265, %r289;
	selp.b32 	%r295, %r266, 0, %p28;
	add.s32 	%r272, %r295, %r670;
	mov.b32 	%r273, 2;
	// begin inline asm
	shfl.sync.down.b32 %r271, %r272, %r273, %r289, %r290;
	// end inline asm
	add.s32 	%r296, %r265, 2;
	setp.gt.s32 	%p29, %r296, %r289;
	selp.b32 	%r297, 0, %r271, %p29;
	add.s32 	%r277, %r272, %r297;
	mov.b32 	%r278, 4;
	// begin inline asm
	shfl.sync.down.b32 %r276, %r277, %r278, %r289, %r290;
	// end inline asm
	add.s32 	%r298, %r265, 4;
	setp.gt.s32 	%p30, %r298, %r289;
	selp.b32 	%r299, 0, %r276, %p30;
	add.s32 	%r282, %r277, %r299;
	mov.b32 	%r283, 8;
	// begin inline asm
	shfl.sync.down.b32 %r281, %r282, %r283, %r289, %r290;
	// end inline asm
	add.s32 	%r300, %r265, 8;
	setp.gt.s32 	%p31, %r300, %r289;
	selp.b32 	%r301, 0, %r281, %p31;
	add.s32 	%r287, %r282, %r301;
	mov.b32 	%r288, 16;
	// begin inline asm
	shfl.sync.down.b32 %r286, %r287, %r288, %r289, %r290;
	// end inline asm
	add.s32 	%r302, %r265, 16;
	setp.gt.s32 	%p32, %r302, %r289;
	selp.b32 	%r303, 0, %r286, %p32;
	add.s32 	%r686, %r287, %r303;
	setp.ne.s32 	%p33, %r265, 0;
	@%p33 bra 	$L__BB102_54;
	shr.u32 	%r304, %r60, 3;
	and.b32  	%r305, %r304, 124;
	mov.u32 	%r306, _ZZN3cub18CUB_300001_SM_10006detail6reduce28DeviceReduceSingleTileKernelINS2_10policy_hubIijN4cuda3std3__44plusIiEEE10Policy1000EPiSC_iS9_iiNS7_10__identityEEEvT0_T1_T2_T3_T4_T6_E12temp_storage;
	add.s32 	%r307, %r306, %r305;
	st.shared.u32 	[%r307+8], %r686;
$L__BB102_54:
	bar.sync 	0;
	setp.ne.s32 	%p34, %r60, 0;
	@%p34 bra 	$L__BB102_72;
	setp.gt.s32 	%p35, %r120, 32;
	ld.shared.u32 	%r308, [_ZZN3cub18CUB_300001_SM_10006detail6reduce28DeviceReduceSingleTileKernelINS2_10policy_hubIijN4cuda3std3__44plusIiEEE10Policy1000EPiSC_iS9_iiNS7_10__identityEEEvT0_T1_T2_T3_T4_T6_E12temp_storage+12];
	selp.b32 	%r309, %r308, 0, %p35;
	add.s32 	%r310, %r309, %r686;
	setp.gt.s32 	%p36, %r120, 64;
	ld.shared.u32 	%r311, [_ZZN3cub18CUB_300001_SM_10006detail6reduce28DeviceReduceSingleTileKernelINS2_10policy_hubIijN4cuda3std3__44plusIiEEE10Policy1000EPiSC_iS9_iiNS7_10__identityEEEvT0_T1_T2_T3_T4_T6_E12temp_storage+16];
	selp.b32 	%r312, %r311, 0, %p36;
	add.s32 	%r313, %r310, %r312;
	setp.gt.s32 	%p37, %r120, 96;
	ld.shared.u32 	%r314, [_ZZN3cub18CUB_300001_SM_10006detail6reduce28DeviceReduceSingleTileKernelINS2_10policy_hubIijN4cuda3std3__44plusIiEEE10Policy1000EPiSC_iS9_iiNS7_10__identityEEEvT0_T1_T2_T3_T4_T6_E12temp_storage+20];
	selp.b32 	%r315, %r314, 0, %p37;
	add.s32 	%r316, %r313, %r315;
	setp.gt.s32 	%p38, %r120, 128;
	ld.shared.u32 	%r317, [_ZZN3cub18CUB_300001_SM_10006detail6reduce28DeviceReduceSingleTileKernelINS2_10policy_hubIijN4cuda3std3__44plusIiEEE10Policy1000EPiSC_iS9_iiNS7_10__identityEEEvT0_T1_T2_T3_T4_T6_E12temp_storage+24];
	selp.b32 	%r318, %r317, 0, %p38;
	add.s32 	%r319, %r316, %r318;
	setp.gt.s32 	%p39, %r120, 160;
	ld.shared.u32 	%r320, [_ZZN3cub18CUB_300001_SM_10006detail6reduce28DeviceReduceSingleTileKernelINS2_10policy_hubIijN4cuda3std3__44plusIiEEE10Policy1000EPiSC_iS9_iiNS7_10__identityEEEvT0_T1_T2_T3_T4_T6_E12temp_storage+28];
	selp.b32 	%r321, %r320, 0, %p39;
	add.s32 	%r322, %r319, %r321;
	setp.gt.s32 	%p40, %r120, 192;
	ld.shared.u32 	%r323, [_ZZN3cub18CUB_300001_SM_10006detail6reduce28DeviceReduceSingleTileKernelINS2_10policy_hubIijN4cuda3std3__44plusIiEEE10Policy1000EPiSC_iS9_iiNS7_10__identityEEEvT0_T1_T2_T3_T4_T6_E12temp_storage+32];
	selp.b32 	%r324, %r323, 0, %p40;
	add.s32 	%r325, %r322, %r324;
	setp.gt.s32 	%p41, %r120, 224;
	ld.shared.u32 	%r326, [_ZZN3cub18CUB_300001_SM_10006detail6reduce28DeviceReduceSingleTileKernelINS2_10policy_hubIijN4cuda3std3__44plusIiEEE10Policy1000EPiSC_iS9_iiNS7_10__identityEEEvT0_T1_T2_T3_T4_T6_E12temp_storage+36];
	selp.b32 	%r327, %r326, 0, %p41;
	add.s32 	%r686, %r325, %r327;
	bra.uni 	$L__BB102_72;
$L__BB102_56:
	mov.u32 	%r85, %tid.x;
	mul.wide.u32 	%rd35, %r85, 4;
	add.s64 	%rd19, %rd16, %rd35;
	// begin inline asm
	ld.global.nc.u32 %r122, [%rd19];
	// end inline asm
	add.s64 	%rd20, %rd19, 1024;
	// begin inline asm
	ld.global.nc.u32 %r123, [%rd20];
	// end inline asm
	add.s64 	%rd21, %rd19, 2048;
	// begin inline asm
	ld.global.nc.u32 %r124, [%rd21];
	// end inline asm
	add.s64 	%rd22, %rd19, 3072;
	// begin inline asm
	ld.global.nc.u32 %r125, [%rd22];
	// end inline asm
	add.s64 	%rd23, %rd19, 4096;
	// begin inline asm
	ld.global.nc.u32 %r126, [%rd23];
	// end inline asm
	add.s64 	%rd24, %rd19, 5120;
	// begin inline asm
	ld.global.nc.u32 %r127, [%rd24];
	// end inline asm
	add.s64 	%rd25, %rd19, 6144;
	// begin inline asm
	ld.global.nc.u32 %r128, [%rd25];
	// end inline asm
	add.s64 	%rd26, %rd19, 7168;
	// begin inline asm
	ld.global.nc.u32 %r129, [%rd26];
	// end inline asm
	add.s64 	%rd27, %rd19, 8192;
	// begin inline asm
	ld.global.nc.u32 %r130, [%rd27];
	// end inline asm
	add.s64 	%rd28, %rd19, 9216;
	// begin inline asm
	ld.global.nc.u32 %r131, [%rd28];
	// end inline asm
	add.s64 	%rd29, %rd19, 10240;
	// begin inline asm
	ld.global.nc.u32 %r132, [%rd29];
	// end inline asm
	add.s64 	%rd30, %rd19, 11264;
	// begin inline asm
	ld.global.nc.u32 %r133, [%rd30];
	// end inline asm
	add.s64 	%rd31, %rd19, 12288;
	// begin inline asm
	ld.global.nc.u32 %r134, [%rd31];
	// end inline asm
	add.s64 	%rd32, %rd19, 13312;
	// begin inline asm
	ld.global.nc.u32 %r135, [%rd32];
	// end inline asm
	add.s64 	%rd33, %rd19, 14336;
	// begin inline asm
	ld.global.nc.u32 %r136, [%rd33];
	// end inline asm
	add.s64 	%rd34, %rd19, 15360;
	// begin inline asm
	ld.global.nc.u32 %r137, [%rd34];
	// end inline asm
	add.s32 	%r139, %r123, %r122;
	add.s32 	%r140, %r124, %r139;
	add.s32 	%r141, %r125, %r140;
	add.s32 	%r142, %r126, %r141;
	add.s32 	%r143, %r127, %r142;
	add.s32 	%r144, %r128, %r143;
	add.s32 	%r145, %r129, %r144;
	add.s32 	%r146, %r130, %r145;
	add.s32 	%r147, %r131, %r146;
	add.s32 	%r148, %r132, %r147;
	add.s32 	%r149, %r133, %r148;
	add.s32 	%r150, %r134, %r149;
	add.s32 	%r151, %r135, %r150;
	add.s32 	%r152, %r136, %r151;
	add.s32 	%r685, %r137, %r152;
	setp.lt.u32 	%p4, %r120, 8192;
	mov.b32 	%r674, 4096;
	@%p4 bra 	$L__BB102_60;
	add.s32 	%r87, %r120, -4096;
	mov.b32 	%r674, 4096;
$L__BB102_58:
	mul.wide.s32 	%rd52, %r674, 4;
	add.s64 	%rd36, %rd19, %rd52;
	// begin inline asm
	ld.global.nc.u32 %r154, [%rd36];
	// end inline asm
	add.s64 	%rd37, %rd36, 1024;
	// begin inline asm
	ld.global.nc.u32 %r155, [%rd37];
	// end inline asm
	add.s64 	%rd38, %rd36, 2048;
	// begin inline asm
	ld.global.nc.u32 %r156, [%rd38];
	// end inline asm
	add.s64 	%rd39, %rd36, 3072;
	// begin inline asm
	ld.global.nc.u32 %r157, [%rd39];
	// end inline asm
	add.s64 	%rd40, %rd36, 4096;
	// begin inline asm
	ld.global.nc.u32 %r158, [%rd40];
	// end inline asm
	add.s64 	%rd41, %rd36, 5120;
	// begin inline asm
	ld.global.nc.u32 %r159, [%rd41];
	// end inline asm
	add.s64 	%rd42, %rd36, 6144;
	// begin inline asm
	ld.global.nc.u32 %r160, [%rd42];
	// end inline asm
	add.s64 	%rd43, %rd36, 7168;
	// begin inline asm
	ld.global.nc.u32 %r161, [%rd43];
	// end inline asm
	add.s64 	%rd44, %rd36, 8192;
	// begin inline asm
	ld.global.nc.u32 %r162, [%rd44];
	// end inline asm
	add.s64 	%rd45, %rd36, 9216;
	// begin inline asm
	ld.global.nc.u32 %r163, [%rd45];
	// end inline asm
	add.s64 	%rd46, %rd36, 10240;
	// begin inline asm
	ld.global.nc.u32 %r164, [%rd46];
	// end inline asm
	add.s64 	%rd47, %rd36, 11264;
	// begin inline asm
	ld.global.nc.u32 %r165, [%rd47];
	// end inline asm
	add.s64 	%rd48, %rd36, 12288;
	// begin inline asm
	ld.global.nc.u32 %r166, [%rd48];
	// end inline asm
	add.s64 	%rd49, %rd36, 13312;
	// begin inline asm
	ld.global.nc.u32 %r167, [%rd49];
	// end inline asm
	add.s64 	%rd50, %rd36, 14336;
	// begin inline asm
	ld.global.nc.u32 %r168, [%rd50];
	// end inline asm
	add.s64 	%rd51, %rd36, 15360;
	// begin inline asm
	ld.global.nc.u32 %r169, [%rd51];
	// end inline asm
	add.s32 	%r170, %r154, %r685;
	add.s32 	%r171, %r155, %r170;
	add.s32 	%r172, %r156, %r171;
	add.s32 	%r173, %r157, %r172;
	add.s32 	%r174, %r158, %r173;
	add.s32 	%r175, %r159, %r174;
	add.s32 	%r176, %r160, %r175;
	add.s32 	%r177, %r161, %r176;
	add.s32 	%r178, %r162, %r177;
	add.s32 	%r179, %r163, %r178;
	add.s32 	%r180, %r164, %r179;
	add.s32 	%r181, %r165, %r180;
	add.s32 	%r182, %r166, %r181;
	add.s32 	%r183, %r167, %r182;
	add.s32 	%r184, %r168, %r183;
	add.s32 	%r685, %r169, %r184;
	sub.s32 	%r185, %r120, %r674;
	setp.lt.s32 	%p5, %r185, 4096;
	@%p5 bra 	$L__BB102_68;
	add.s32 	%r674, %r674, 4096;
	setp.le.s32 	%p6, %r674, %r87;
	@%p6 bra 	$L__BB102_58;
$L__BB102_60:
	setp.le.s32 	%p7, %r120, %r674;
	@%p7 bra 	$L__BB102_68;
	sub.s32 	%r94, %r120, %r674;
	setp.ge.s32 	%p8, %r85, %r94;
	@%p8 bra 	$L__BB102_68;
	not.b32 	%r187, %r85;
	add.s32 	%r188, %r120, %r187;
	sub.s32 	%r95, %r188, %r674;
	and.b32  	%r189, %r95, 768;
	setp.eq.s32 	%p9, %r189, 768;
	mov.u32 	%r679, %r85;
	@%p9 bra 	$L__BB102_65;
	add.s32 	%r676, %r85, %r674;
	shr.u32 	%r190, %r95, 8;
	add.s32 	%r191, %r190, 1;
	and.b32  	%r192, %r191, 3;
	neg.s32 	%r675, %r192;
	mov.u32 	%r679, %r85;
$L__BB102_64:
	.pragma "nounroll";
	mul.wide.u32 	%rd54, %r676, 4;
	add.s64 	%rd53, %rd16, %rd54;
	// begin inline asm
	ld.global.nc.u32 %r193, [%rd53];
	// end inline asm
	add.s32 	%r685, %r193, %r685;
	add.s32 	%r679, %r679, 256;
	add.s32 	%r676, %r676, 256;
	add.s32 	%r675, %r675, 1;
	setp.ne.s32 	%p10, %r675, 0;
	@%p10 bra 	$L__BB102_64;
$L__BB102_65:
	setp.lt.u32 	%p11, %r95, 768;
	@%p11 bra 	$L__BB102_68;
	cvt.u64.u32 	%rd55, %r679;
	cvt.u64.u32 	%rd56, %r674;
	add.s64 	%rd57, %rd55, %rd56;
	shl.b64 	%rd58, %rd57, 2;
	add.s64 	%rd59, %rd58, %rd16;
	add.s64 	%rd124, %rd59, 2048;
	add.s32 	%r682, %r679, %r674;
$L__BB102_67:
	mul.wide.u32 	%rd64, %r682, 4;
	add.s64 	%rd60, %rd16, %rd64;
	// begin inline asm
	ld.global.nc.u32 %r194, [%rd60];
	// end inline asm
	add.s32 	%r198, %r194, %r685;
	add.s64 	%rd61, %rd124, -1024;
	// begin inline asm
	ld.global.nc.u32 %r195, [%rd61];
	// end inline asm
	add.s32 	%r199, %r195, %r198;
	// begin inline asm
	ld.global.nc.u32 %r196, [%rd124];
	// end inline asm
	add.s32 	%r200, %r196, %r199;
	add.s64 	%rd63, %rd124, 1024;
	// begin inline asm
	ld.global.nc.u32 %r197, [%rd63];
	// end inline asm
	add.s32 	%r685, %r197, %r200;
	add.s32 	%r679, %r679, 1024;
	add.s64 	%rd124, %rd124, 4096;
	add.s32 	%r682, %r682, 1024;
	setp.lt.s32 	%p12, %r679, %r94;
	@%p12 bra 	$L__BB102_67;
$L__BB102_68:
	// begin inline asm
	mov.u32 %r201, %laneid;
	// end inline asm
	mov.b32 	%r204, 1;
	mov.b32 	%r225, 31;
	mov.b32 	%r226, -1;
	// begin inline asm
	shfl.sync.down.b32 %r202, %r685, %r204, %r225, %r226;
	// end inline asm
	setp.gt.s32 	%p13, %r201, 30;
	selp.b32 	%r227, 0, %r202, %p13;
	add.s32 	%r208, %r227, %r685;
	mov.b32 	%r209, 2;
	// begin inline asm
	shfl.sync.down.b32 %r207, %r208, %r209, %r225, %r226;
	// end inline asm
	setp.gt.s32 	%p14, %r201, 29;
	selp.b32 	%r228, 0, %r207, %p14;
	add.s32 	%r213, %r208, %r228;
	mov.b32 	%r214, 4;
	// begin inline asm
	shfl.sync.down.b32 %r212, %r213, %r214, %r225, %r226;
	// end inline asm
	setp.gt.s32 	%p15, %r201, 27;
	selp.b32 	%r229, 0, %r212, %p15;
	add.s32 	%r218, %r213, %r229;
	mov.b32 	%r219, 8;
	// begin inline asm
	shfl.sync.down.b32 %r217, %r218, %r219, %r225, %r226;
	// end inline asm
	setp.gt.s32 	%p16, %r201, 23;
	selp.b32 	%r230, 0, %r217, %p16;
	add.s32 	%r223, %r218, %r230;
	mov.b32 	%r224, 16;
	// begin inline asm
	shfl.sync.down.b32 %r222, %r223, %r224, %r225, %r226;
	// end inline asm
	setp.gt.s32 	%p17, %r201, 15;
	selp.b32 	%r231, 0, %r222, %p17;
	add.s32 	%r686, %r223, %r231;
	setp.ne.s32 	%p18, %r201, 0;
	@%p18 bra 	$L__BB102_70;
	shr.u32 	%r232, %r85, 3;
	and.b32  	%r233, %r232, 124;
	mov.u32 	%r234, _ZZN3cub18CUB_300001_SM_10006detail6reduce28DeviceReduceSingleTileKernelINS2_10policy_hubIijN4cuda3std3__44plusIiEEE10Policy1000EPiSC_iS9_iiNS7_10__identityEEEvT0_T1_T2_T3_T4_T6_E12temp_storage;
	add.s32 	%r235, %r234, %r233;
	st.shared.u32 	[%r235+8], %r686;
$L__BB102_70:
	bar.sync 	0;
	setp.ne.s32 	%p19, %r85, 0;
	@%p19 bra 	$L__BB102_72;
	ld.shared.u32 	%r236, [_ZZN3cub18CUB_300001_SM_10006detail6reduce28DeviceReduceSingleTileKernelINS2_10policy_hubIijN4cuda3std3__44plusIiEEE10Policy1000EPiSC_iS9_iiNS7_10__identityEEEvT0_T1_T2_T3_T4_T6_E12temp_storage+12];
	add.s32 	%r237, %r236, %r686;
	ld.shared.u32 	%r238, [_ZZN3cub18CUB_300001_SM_10006detail6reduce28DeviceReduceSingleTileKernelINS2_10policy_hubIijN4cuda3std3__44plusIiEEE10Policy1000EPiSC_iS9_iiNS7_10__identityEEEvT0_T1_T2_T3_T4_T6_E12temp_storage+16];
	add.s32 	%r239, %r237, %r238;
	ld.shared.u32 	%r240, [_ZZN3cub18CUB_300001_SM_10006detail6reduce28DeviceReduceSingleTileKernelINS2_10policy_hubIijN4cuda3std3__44plusIiEEE10Policy1000EPiSC_iS9_iiNS7_10__identityEEEvT0_T1_T2_T3_T4_T6_E12temp_storage+20];
	add.s32 	%r241, %r239, %r240;
	ld.shared.u32 	%r242, [_ZZN3cub18CUB_300001_SM_10006detail6reduce28DeviceReduceSingleTileKernelINS2_10policy_hubIijN4cuda3std3__44plusIiEEE10Policy1000EPiSC_iS9_iiNS7_10__identityEEEvT0_T1_T2_T3_T4_T6_E12temp_storage+24];
	add.s32 	%r243, %r241, %r242;
	ld.shared.u32 	%r244, [_ZZN3cub18CUB_300001_SM_10006detail6reduce28DeviceReduceSingleTileKernelINS2_10policy_hubIijN4cuda3std3__44plusIiEEE10Policy1000EPiSC_iS9_iiNS7_10__identityEEEvT0_T1_T2_T3_T4_T6_E12temp_storage+28];
	add.s32 	%r245, %r243, %r244;
	ld.shared.u32 	%r246, [_ZZN3cub18CUB_300001_SM_10006detail6reduce28DeviceReduceSingleTileKernelINS2_10policy_hubIijN4cuda3std3__44plusIiEEE10Policy1000EPiSC_iS9_iiNS7_10__identityEEEvT0_T1_T2_T3_T4_T6_E12temp_storage+32];
	add.s32 	%r247, %r245, %r246;
	ld.shared.u32 	%r248, [_ZZN3cub18CUB_300001_SM_10006detail6reduce28DeviceReduceSingleTileKernelINS2_10policy_hubIijN4cuda3std3__44plusIiEEE10Policy1000EPiSC_iS9_iiNS7_10__identityEEEvT0_T1_T2_T3_T4_T6_E12temp_storage+36];
	add.s32 	%r686, %r247, %r248;
$L__BB102_72:
	mov.u32 	%r631, %tid.x;
	setp.ne.s32 	%p95, %r631, 0;
	@%p95 bra 	$L__BB102_74;
	add.s32 	%r632, %r686, %r121;
	st.global.u32 	[%rd1], %r632;
$L__BB102_74:
	ret;

}
	// .globl	_ZN3cub18CUB_300001_SM_10006detail6reduce28DeviceReduceSingleTileKernelINS2_10policy_hubIiyN4cuda3std3__44plusIiEEE10Policy1000EN6thrust24THRUST_300001_SM_1000_NS18transform_iteratorINSD_12zip_functionINS7_10multipliesIiEEEENSD_12zip_iteratorINS7_5tupleIJNSD_6detail15normal_iteratorINSD_10device_ptrIiEEEESP_EEEEENSD_11use_defaultESS_EEPiyS9_iiNS7_10__identityEEEvT0_T1_T2_T3_T4_T6_
.visible .entry _ZN3cub18CUB_300001_SM_10006detail6reduce28DeviceReduceSingleTileKernelINS2_10policy_hubIiyN4cuda3std3__44plusIiEEE10Policy1000EN6thrust24THRUST_300001_SM_1000_NS18transform_iteratorINSD_12zip_functionINS7_10multipliesIiEEEENSD_12zip_iteratorINS7_5tupleIJNSD_6detail15normal_iteratorINSD_10device_ptrIiEEEESP_EEEEENSD_11use_defaultESS_EEPiyS9_iiNS7_10__identityEEEvT0_T1_T2_T3_T4_T6_(
	.param .align 8 .b8 _ZN3cub18CUB_300001_SM_10006detail6reduce28DeviceReduceSingleTileKernelINS2_10policy_hubIiyN4cuda3std3__44plusIiEEE10Policy1000EN6thrust24THRUST_300001_SM_1000_NS18transform_iteratorINSD_12zip_functionINS7_10multipliesIiEEEENSD_12zip_iteratorINS7_5tupleIJNSD_6detail15normal_iteratorINSD_10device_ptrIiEEEESP_EEEEENSD_11use_defaultESS_EEPiyS9_iiNS7_10__identityEEEvT0_T1_T2_T3_T4_T6__param_0[24],
	.param .u64 .ptr .align 1 _ZN3cub18CUB_300001_SM_10006detail6reduce28DeviceReduceSingleTileKernelINS2_10policy_hubIiyN4cuda3std3__44plusIiEEE10Policy1000EN6thrust24THRUST_300001_SM_1000_NS18transform_iteratorINSD_12zip_functionINS7_10multipliesIiEEEENSD_12zip_iteratorINS7_5tupleIJNSD_6detail15normal_iteratorINSD_10device_ptrIiEEEESP_EEEEENSD_11use_defaultESS_EEPiyS9_iiNS7_10__identityEEEvT0_T1_T2_T3_T4_T6__param_1,
	.param .u64 _ZN3cub18CUB_300001_SM_10006detail6reduce28DeviceReduceSingleTileKernelINS2_10policy_hubIiyN4cuda3std3__44plusIiEEE10Policy1000EN6thrust24THRUST_300001_SM_1000_NS18transform_iteratorINSD_12zip_functionINS7_10multipliesIiEEEENSD_12zip_iteratorINS7_5tupleIJNSD_6detail15normal_iteratorINSD_10device_ptrIiEEEESP_EEEEENSD_11use_defaultESS_EEPiyS9_iiNS7_10__identityEEEvT0_T1_T2_T3_T4_T6__param_2,
	.param .align 1 .b8 _ZN3cub18CUB_300001_SM_10006detail6reduce28DeviceReduceSingleTileKernelINS2_10policy_hubIiyN4cuda3std3__44plusIiEEE10Policy1000EN6thrust24THRUST_300001_SM_1000_NS18transform_iteratorINSD_12zip_functionINS7_10multipliesIiEEEENSD_12zip_iteratorINS7_5tupleIJNSD_6detail15normal_iteratorINSD_10device_ptrIiEEEESP_EEEEENSD_11use_defaultESS_EEPiyS9_iiNS7_10__identityEEEvT0_T1_T2_T3_T4_T6__param_3[1],
	.param .u32 _ZN3cub18CUB_300001_SM_10006detail6reduce28DeviceReduceSingleTileKernelINS2_10policy_hubIiyN4cuda3std3__44plusIiEEE10Policy1000EN6thrust24THRUST_300001_SM_1000_NS18transform_iteratorINSD_12zip_functionINS7_10multipliesIiEEEENSD_12zip_iteratorINS7_5tupleIJNSD_6detail15normal_iteratorINSD_10device_ptrIiEEEESP_EEEEENSD_11use_defaultESS_EEPiyS9_iiNS7_10__identityEEEvT0_T1_T2_T3_T4_T6__param_4,
	.param .align 1 .b8 _ZN3cub18CUB_300001_SM_10006detail6reduce28DeviceReduceSingleTileKernelINS2_10policy_hubIiyN4cuda3std3__44plusIiEEE10Policy1000EN6thrust24THRUST_300001_SM_1000_NS18transform_iteratorINSD_12zip_functionINS7_10multipliesIiEEEENSD_12zip_iteratorINS7_5tupleIJNSD_6detail15normal_iteratorINSD_10device_ptrIiEEEESP_EEEEENSD_11use_defaultESS_EEPiyS9_iiNS7_10__identityEEEvT0_T1_T2_T3_T4_T6__param_5[1]
)
.maxntid 256
.minnctapersm 1
{
	.reg .pred 	%p<59>;
	.reg .b16 	%rs<9>;
	.reg .b32 	%r<574>;
	.reg .b64 	%rd<78>;
	// demoted variable
	.shared .align 4 .b8 _ZZN3cub18CUB_300001_SM_10006detail6reduce28DeviceReduceSingleTileKernelINS2_10policy_hubIiyN4cuda3std3__44plusIiEEE10Policy1000EN6thrust24THRUST_300001_SM_1000_NS18transform_iteratorINSD_12zip_functionINS7_10multipliesIiEEEENSD_12zip_iteratorINS7_5tupleIJNSD_6detail15normal_iteratorINSD_10device_ptrIiEEEESP_EEEEENSD_11use_defaultESS_EEPiyS9_iiNS7_10__identityEEEvT0_T1_T2_T3_T4_T6_E12temp_storage[44];
	ld.param.u64 	%rd30, [_ZN3cub18CUB_300001_SM_10006detail6reduce28DeviceReduceSingleTileKernelINS2_10policy_hubIiyN4cuda3std3__44plusIiEEE10Policy1000EN6thrust24THRUST_300001_SM_1000_NS18transform_iteratorINSD_12zip_functionINS7_10multipliesIiEEEENSD_12zip_iteratorINS7_5tupleIJNSD_6detail15normal_iteratorINSD_10device_ptrIiEEEESP_EEEEENSD_11use_defaultESS_EEPiyS9_iiNS7_10__identityEEEvT0_T1_T2_T3_T4_T6__param_0+8];
	ld.param.u64 	%rd29, [_ZN3cub18CUB_300001_SM_10006detail6reduce28DeviceReduceSingleTileKernelINS2_10policy_hubIiyN4cuda3std3__44plusIiEEE10Policy1000EN6thrust24THRUST_300001_SM_1000_NS18transform_iteratorINSD_12zip_functionINS7_10multipliesIiEEEENSD_12zip_iteratorINS7_5tupleIJNSD_6detail15normal_iteratorINSD_10device_ptrIiEEEESP_EEEEENSD_11use_defaultESS_EEPiyS9_iiNS7_10__identityEEEvT0_T1_T2_T3_T4_T6__param_0];
	ld.param.u64 	%rd32, [_ZN3cub18CUB_300001_SM_10006detail6reduce28DeviceReduceSingleTileKernelINS2_10policy_hubIiyN4cuda3std3__44plusIiEEE10Policy1000EN6thrust24THRUST_300001_SM_1000_NS18transform_iteratorINSD_12zip_functionINS7_10multipliesIiEEEENSD_12zip_iteratorINS7_5tupleIJNSD_6detail15normal_iteratorINSD_10device_ptrIiEEEESP_EEEEENSD_11use_defaultESS_EEPiyS9_iiNS7_10__identityEEEvT0_T1_T2_T3_T4_T6__param_1];
	ld.param.u64 	%rd31, [_ZN3cub18CUB_300001_SM_10006detail6reduce28DeviceReduceSingleTileKernelINS2_10policy_hubIiyN4cuda3std3__44plusIiEEE10Policy1000EN6thrust24THRUST_300001_SM_1000_NS18transform_iteratorINSD_12zip_functionINS7_10multipliesIiEEEENSD_12zip_iteratorINS7_5tupleIJNSD_6detail15normal_iteratorINSD_10device_ptrIiEEEESP_EEEEENSD_11use_defaultESS_EEPiyS9_iiNS7_10__identityEEEvT0_T1_T2_T3_T4_T6__param_2];
	ld.param.u32 	%r81, [_ZN3cub18CUB_300001_SM_10006detail6reduce28DeviceReduceSingleTileKernelINS2_10policy_hubIiyN4cuda3std3__44plusIiEEE10Policy1000EN6thrust24THRUST_300001_SM_1000_NS18transform_iteratorINSD_12zip_functionINS7_10multipliesIiEEEENSD_12zip_iteratorINS7_5tupleIJNSD_6detail15normal_iteratorINSD_10device_ptrIiEEEESP_EEEEENSD_11use_defaultESS_EEPiyS9_iiNS7_10__identityEEEvT0_T1_T2_T3_T4_T6__param_4];
	cvta.to.global.u64 	%rd1, %rd32;
	setp.ne.s64 	%p1, %rd31, 0;
	@%p1 bra 	$L__BB103_3;
	mov.u32 	%r537, %tid.x;
	setp.ne.s32 	%p58, %r537, 0;
	@%p58 bra 	$L__BB103_51;
	st.global.u32 	[%rd1], %r81;
	bra.uni 	$L__BB103_51;
$L__BB103_3:
	cvta.to.global.u64 	%rd2, %rd29;
	cvta.to.global.u64 	%rd3, %rd30;
	setp.gt.u64 	%p2, %rd31, 4095;
	@%p2 bra 	$L__BB103_28;
	cvt.u32.u64 	%r1, %rd31;
	mov.u32 	%r2, %tid.x;
	setp.ge.u32 	%p24, %r2, %r1;
	mov.b32 	%r555, 0;
	mov.u32 	%r544, %r2;
	@%p24 bra 	$L__BB103_6;
	mul.wide.u32 	%rd56, %r2, 4;
	add.s64 	%rd57, %rd2, %rd56;
	add.s64 	%rd58, %rd3, %rd56;
	ld.global.u32 	%r332, [%rd57];
	ld.global.u32 	%r333, [%rd58];
	mul.lo.s32 	%r555, %r333, %r332;
	add.s32 	%r544, %r2, 256;
$L__BB103_6:
	setp.ge.u32 	%p25, %r544, %r1;
	@%p25 bra 	$L__BB103_19;
	not.b32 	%r335, %r544;
	add.s32 	%r336, %r335, %r1;
	shr.u32 	%r337, %r336, 8;
	add.s32 	%r7, %r337, 1;
	and.b32  	%r8, %r7, 15;
	setp.lt.u32 	%p26, %r336, 3840;
	@%p26 bra 	$L__BB103_10;
	and.b32  	%r338, %r7, 33554416;
	neg.s32 	%r540, %r338;
	mul.wide.u32 	%rd59, %r544, 4;
	or.b64  	%rd60, %rd59, 8192;
	add.s64 	%rd71, %rd2, %rd60;
	add.s64 	%rd70, %rd3, %rd60;
$L__BB103_9:
	.pragma "nounroll";
	ld.global.u32 	%r339, [%rd71+-8192];
	ld.global.u32 	%r340, [%rd70+-8192];
	mad.lo.s32 	%r341, %r340, %r339, %r555;
	ld.global.u32 	%r342, [%rd71+-7168];
	ld.global.u32 	%r343, [%rd70+-7168];
	mad.lo.s32 	%r344, %r343, %r342, %r341;
	ld.global.u32 	%r345, [%rd71+-6144];
	ld.global.u32 	%r346, [%rd70+-6144];
	mad.lo.s32 	%r347, %r346, %r345, %r344;
	ld.global.u32 	%r348, [%rd71+-5120];
	ld.global.u32 	%r349, [%rd70+-5120];
	mad.lo.s32 	%r350, %r349, %r348, %r347;
	ld.global.u32 	%r351, [%rd71+-4096];
	ld.global.u32 	%r352, [%rd70+-4096];
	mad.lo.s32 	%r353, %r352, %r351, %r350;
	ld.global.u32 	%r354, [%rd71+-3072];
	ld.global.u32 	%r355, [%rd70+-3072];
	mad.lo.s32 	%r356, %r355, %r354, %r353;
	ld.global.u32 	%r357, [%rd71+-2048];
	ld.global.u32 	%r358, [%rd70+-2048];
	mad.lo.s32 	%r359, %r358, %r357, %r356;
	ld.global.u32 	%r360, [%rd71+-1024];
	ld.global.u32 	%r361, [%rd70+-1024];
	mad.lo.s32 	%r362, %r361, %r360, %r359;
	ld.global.u32 	%r363, [%rd71];
	ld.global.u32 	%r364, [%rd70];
	mad.lo.s32 	%r365, %r364, %r363, %r362;
	ld.global.u32 	%r366, [%rd71+1024];
	ld.global.u32 	%r367, [%rd70+1024];
	mad.lo.s32 	%r368, %r367, %r366, %r365;
	ld.global.u32 	%r369, [%rd71+2048];
	ld.global.u32 	%r370, [%rd70+2048];
	mad.lo.s32 	%r371, %r370, %r369, %r368;
	ld.global.u32 	%r372, [%rd71+3072];
	ld.global.u32 	%r373, [%rd70+3072];
	mad.lo.s32 	%r374, %r373, %r372, %r371;
	ld.global.u32 	%r375, [%rd71+4096];
	ld.global.u32 	%r376, [%rd70+4096];
	mad.lo.s32 	%r377, %r376, %r375, %r374;
	ld.global.u32 	%r378, [%rd71+5120];
	ld.global.u32 	%r379, [%rd70+5120];
	mad.lo.s32 	%r380, %r379, %r378, %r377;
	ld.global.u32 	%r381, [%rd71+6144];
	ld.global.u32 	%r382, [%rd70+6144];
	mad.lo.s32 	%r383, %r382, %r381, %r380;
	ld.global.u32 	%r384, [%rd71+7168];
	ld.global.u32 	%r385, [%rd70+7168];
	mad.lo.s32 	%r555, %r385, %r384, %r383;
	add.s32 	%r544, %r544, 4096;
	add.s32 	%r540, %r540, 16;
	add.s64 	%rd71, %rd71, 16384;
	add.s64 	%rd70, %rd70, 16384;
	setp.ne.s32 	%p27, %r540, 0;
	@%p27 bra 	$L__BB103_9;
$L__BB103_10:
	setp.eq.s32 	%p28, %r8, 0;
	@%p28 bra 	$L__BB103_19;
	and.b32  	%r19, %r7, 7;
	setp.lt.u32 	%p29, %r8, 8;
	@%p29 bra 	$L__BB103_13;
	mul.wide.s32 	%rd61, %r544, 4;
	add.s64 	%rd62, %rd2, %rd61;
	add.s64 	%rd63, %rd3, %rd61;
	ld.global.u32 	%r387, [%rd62];
	ld.global.u32 	%r388, [%rd63];
	mad.lo.s32 	%r389, %r388, %r387, %r555;
	ld.global.u32 	%r390, [%rd62+1024];
	ld.global.u32 	%r391, [%rd63+1024];
	mad.lo.s32 	%r392, %r391, %r390, %r389;
	ld.global.u32 	%r393, [%rd62+2048];
	ld.global.u32 	%r394, [%rd63+2048];
	mad.lo.s32 	%r395, %r394, %r393, %r392;
	ld.global.u32 	%r396, [%rd62+3072];
	ld.global.u32 	%r397, [%rd63+3072];
	mad.lo.s32 	%r398, %r397, %r396, %r395;
	ld.global.u32 	%r399, [%rd62+4096];
	ld.global.u32 	%r400, [%rd63+4096];
	mad.lo.s32 	%r401, %r400, %r399, %r398;
	ld.global.u32 	%r402, [%rd62+5120];
	ld.global.u32 	%r403, [%rd63+5120];
	mad.lo.s32 	%r404, %r403, %r402, %r401;
	ld.global.u32 	%r405, [%rd62+6144];
	ld.global.u32 	%r406, [%rd63+6144];
	mad.lo.s32 	%r407, %r406, %r405, %r404;
	ld.global.u32 	%r408, [%rd62+7168];
	ld.global.u32 	%r409, [%rd63+7168];
	mad.lo.s32 	%r555, %r409, %r408, %r407;
	add.s32 	%r544, %r544, 2048;
$L__BB103_13:
	setp.eq.s32 	%p30, %r19, 0;
	@%p30 bra 	$L__BB103_19;
	and.b32  	%r25, %r7, 3;
	setp.lt.u32 	%p31, %r19, 4;
	@%p31 bra 	$L__BB103_16;
	mul.wide.s32 	%rd64, %r544, 4;
	add.s64 	%rd65, %rd2, %rd64;
	add.s64 	%rd66, %rd3, %rd64;
	ld.global.u32 	%r411, [%rd65];
	ld.global.u32 	%r412, [%rd66];
	mad.lo.s32 	%r413, %r412, %r411, %r555;
	ld.global.u32 	%r414, [%rd65+1024];
	ld.global.u32 	%r415, [%rd66+1024];
	mad.lo.s32 	%r416, %r415, %r414, %r413;
	ld.global.u32 	%r417, [%rd65+2048];
	ld.global.u32 	%r418, [%rd66+2048];
	mad.lo.s32 	%r419, %r418, %r417, %r416;
	ld.global.u32 	%r420, [%rd65+3072];
	ld.global.u32 	%r421, [%rd66+3072];
	mad.lo.s32 	%r555, %r421, %r420, %r419;
	add.s32 	%r544, %r544, 1024;
$L__BB103_16:
	setp.eq.s32 	%p32, %r25, 0;
	@%p32 bra 	$L__BB103_19;
	neg.s32 	%r552, %r25;
$L__BB103_18:
	.pragma "nounroll";
	mul.wide.s32 	%rd67, %r544, 4;
	add.s64 	%rd68, %rd3, %rd67;
	add.s64 	%rd69, %rd2, %rd67;
	ld.global.u32 	%r422, [%rd69];
	ld.global.u32 	%r423, [%rd68];
	mad.lo.s32 	%r555, %r423, %r422, %r555;
	add.s32 	%r544, %r544, 256;
	add.s32 	%r552, %r552, 1;
	setp.ne.s32 	%p33, %r552, 0;
	@%p33 bra 	$L__BB103_18;
$L__BB103_19:
	setp.lt.u64 	%p34, %rd31, 256;
	@%p34 bra 	$L__BB103_24;
	// begin inline asm
	mov.u32 %r487, %laneid;
	// end inline asm
	mov.b32 	%r490, 1;
	mov.b32 	%r511, 31;
	mov.b32 	%r512, -1;
	// begin inline asm
	shfl.sync.down.b32 %r488, %r555, %r490, %r511, %r512;
	// end inline asm
	setp.gt.s32 	%p50, %r487, 30;
	selp.b32 	%r513, 0, %r488, %p50;
	add.s32 	%r494, %r513, %r555;
	mov.b32 	%r495, 2;
	// begin inline asm
	shfl.sync.down.b32 %r493, %r494, %r495, %r511, %r512;
	// end inline asm
	setp.gt.s32 	%p51, %r487, 29;
	selp.b32 	%r514, 0, %r493, %p51;
	add.s32 	%r499, %r494, %r514;
	mov.b32 	%r500, 4;
	// begin inline asm
	shfl.sync.down.b32 %r498, %r499, %r500, %r511, %r512;
	// end inline asm
	setp.gt.s32 	%p52, %r487, 27;
	selp.b32 	%r515, 0, %r498, %p52;
	add.s32 	%r504, %r499, %r515;
	mov.b32 	%r505, 8;
	// begin inline asm
	shfl.sync.down.b32 %r503, %r504, %r505, %r511, %r512;
	// end inline asm
	setp.gt.s32 	%p53, %r487, 23;
	selp.b32 	%r516, 0, %r503, %p53;
	add.s32 	%r509, %r504, %r516;
	mov.b32 	%r510, 16;
	// begin inline asm
	shfl.sync.down.b32 %r508, %r509, %r510, %r511, %r512;
	// end inline asm
	setp.gt.s32 	%p54, %r487, 15;
	selp.b32 	%r517, 0, %r508, %p54;
	add.s32 	%r573, %r509, %r517;
	setp.ne.s32 	%p55, %r487, 0;
	@%p55 bra 	$L__BB103_22;
	shr.u32 	%r518, %r2, 3;
	and.b32  	%r519, %r518, 124;
	mov.u32 	%r520, _ZZN3cub18CUB_300001_SM_10006detail6reduce28DeviceReduceSingleTileKernelINS2_10policy_hubIiyN4cuda3std3__44plusIiEEE10Policy1000EN6thrust24THRUST_300001_SM_1000_NS18transform_iteratorINSD_12zip_functionINS7_10multipliesIiEEEENSD_12zip_iteratorINS7_5tupleIJNSD_6detail15normal_iteratorINSD_10device_ptrIiEEEESP_EEEEENSD_11use_defaultESS_EEPiyS9_iiNS7_10__identityEEEvT0_T1_T2_T3_T4_T6_E12temp_storage;
	add.s32 	%r521, %r520, %r519;
	st.shared.u32 	[%r521+8], %r573;
$L__BB103_22:
	bar.sync 	0;
	setp.ne.s32 	%p56, %r2, 0;
	@%p56 bra 	$L__BB103_49;
	ld.shared.u32 	%r522, [_ZZN3cub18CUB_300001_SM_10006detail6reduce28DeviceReduceSingleTileKernelINS2_10policy_hubIiyN4cuda3std3__44plusIiEEE10Policy1000EN6thrust24THRUST_300001_SM_1000_NS18transform_iteratorINSD_12zip_functionINS7_10multipliesIiEEEENSD_12zip_iteratorINS7_5tupleIJNSD_6detail15normal_iteratorINSD_10device_ptrIiEEEESP_EEEEENSD_11use_defaultESS_EEPiyS9_iiNS7_10__identityEEEvT0_T1_T2_T3_T4_T6_E12temp_storage+12];
	add.s32 	%r523, %r522, %r573;
	ld.shared.u32 	%r524, [_ZZN3cub18CUB_300001_SM_10006detail6reduce28DeviceReduceSingleTileKernelINS2_10policy_hubIiyN4cuda3std3__44plusIiEEE10Policy1000EN6thrust24THRUST_300001_SM_1000_NS18transform_iteratorINSD_12zip_functionINS7_10multipliesIiEEEENSD_12zip_iteratorINS7_5tupleIJNSD_6detail15normal_iteratorINSD_10device_ptrIiEEEESP_EEEEENSD_11use_defaultESS_EEPiyS9_iiNS7_10__identityEEEvT0_T1_T2_T3_T4_T6_E12temp_storage+16];
	add.s32 	%r525, %r523, %r524;
	ld.shared.u32 	%r526, [_ZZN3cub18CUB_300001_SM_10006detail6reduce28DeviceReduceSingleTileKernelINS2_10policy_hubIiyN4cuda3std3__44plusIiEEE10Policy1000EN6thrust24THRUST_300001_SM_1000_NS18transform_iteratorINSD_12zip_functionINS7_10multipliesIiEEEENSD_12zip_iteratorINS7_5tupleIJNSD_6detail15normal_iteratorINSD_10device_ptrIiEEEESP_EEEEENSD_11use_defaultESS_EEPiyS9_iiNS7_10__identityEEEvT0_T1_T2_T3_T4_T6_E12temp_storage+20];
	add.s32 	%r527, %r525, %r526;
	ld.shared.u32 	%r528, [_ZZN3cub18CUB_300001_SM_10006detail6reduce28DeviceReduceSingleTileKernelINS2_10policy_hubIiyN4cuda3std3__44plusIiEEE10Policy1000EN6thrust24THRUST_300001_SM_1000_NS18transform_iteratorINSD_12zip_functionINS7_10multipliesIiEEEENSD_12zip_iteratorINS7_5tupleIJNSD_6detail15normal_iteratorINSD_10device_ptrIiEEEESP_EEEEENSD_11use_defaultESS_EEPiyS9_iiNS7_10__identityEEEvT0_T1_T2_T3_T4_T6_E12temp_storage+24];
	add.s32 	%r529, %r527, %r528;
	ld.shared.u32 	%r530, [_ZZN3cub18CUB_300001_SM_10006detail6reduce28DeviceReduceSingleTileKernelINS2_10policy_hubIiyN4cuda3std3__44plusIiEEE10Policy1000EN6thrust24THRUST_300001_SM_1000_NS18transform_iteratorINSD_12zip_functionINS7_10multipliesIiEEEENSD_12zip_iteratorINS7_5tupleIJNSD_6detail15normal_iteratorINSD_10device_ptrIiEEEESP_EEEEENSD_11use_defaultESS_EEPiyS9_iiNS7_10__identityEEEvT0_T1_T2_T3_T4_T6_E12temp_storage+28];
	add.s32 	%r531, %r529, %r530;
	ld.shared.u32 	%r532, [_ZZN3cub18CUB_300001_SM_10006detail6reduce28DeviceReduceSingleTileKernelINS2_10policy_hubIiyN4cuda3std3__44plusIiEEE10Policy1000EN6thrust24THRUST_300001_SM_1000_NS18transform_iteratorINSD_12zip_functionINS7_10multipliesIiEEEENSD_12zip_iteratorINS7_5tupleIJNSD_6detail15normal_iteratorINSD_10device_ptrIiEEEESP_EEEEENSD_11use_defaultESS_EEPiyS9_iiNS7_10__identityEEEvT0_T1_T2_T3_T4_T6_E12temp_storage+32];
	add.s32 	%r533, %r531, %r532;
	ld.shared.u32 	%r534, [_ZZN3cub18CUB_300001_SM_10006detail6reduce28DeviceReduceSingleTileKernelINS2_10policy_hubIiyN4cuda3std3__44plusIiEEE10Policy1000EN6thrust24THRUST_300001_SM_1000_NS18transform_iteratorINSD_12zip_functionINS7_10multipliesIiEEEENSD_12zip_iteratorINS7_5tupleIJNSD_6detail15normal_iteratorINSD_10device_ptrIiEEEESP_EEEEENSD_11use_defaultESS_EEPiyS9_iiNS7_10__identityEEEvT0_T1_T2_T3_T4_T6_E12temp_storage+36];
	add.s32 	%r573, %r533, %r534;
	bra.uni 	$L__BB103_49;
$L__BB103_24:
	// begin inline asm
	mov.u32 %r424, %laneid;
	// end inline asm
	and.b32  	%r450, %r2, 992;
	add.s32 	%r451, %r450, 32;
	setp.gt.u32 	%p35, %r451, %r1;
	not.b32 	%r452, %r450;
	add.s32 	%r453, %r1, %r452;
	selp.b32 	%r448, %r453, 31, %p35;
	mov.b32 	%r427, 1;
	mov.b32 	%r449, -1;
	// begin inline asm
	shfl.sync.down.b32 %r425, %r555, %r427, %r448, %r449;
	// end inline asm
	setp.lt.s32 	%p36, %r424, %r448;
	selp.b32 	%r454, %r425, 0, %p36;
	add.s32 	%r431, %r454, %r555;
	mov.b32 	%r432, 2;
	// begin inline asm
	shfl.sync.down.b32 %r430, %r431, %r432, %r448, %r449;
	// end inline asm
	add.s32 	%r455, %r424, 2;
	setp.gt.s32 	%p37, %r455, %r448;
	selp.b32 	%r456, 0, %r430, %p37;
	add.s32 	%r436, %r431, %r456;
	mov.b32 	%r437, 4;
	// begin inline asm
	shfl.sync.down.b32 %r435, %r436, %r437, %r448, %r449;
	// end inline asm
	add.s32 	%r457, %r424, 4;
	setp.gt.s32 	%p38, %r457, %r448;
	selp.b32 	%r458, 0, %r435, %p38;
	add.s32 	%r441, %r436, %r458;
	mov.b32 	%r442, 8;
	// begin inline asm
	shfl.sync.down.b32 %r440, %r441, %r442, %r448, %r449;
	// end inline asm
	add.s32 	%r459, %r424, 8;
	setp.gt.s32 	%p39, %r459, %r448;
	selp.b32 	%r460, 0, %r440, %p39;
	add.s32 	%r446, %r441, %r460;
	mov.b32 	%r447, 16;
	// begin inline asm
	shfl.sync.down.b32 %r445, %r446, %r447, %r448, %r449;
	// end inline asm
	add.s32 	%r461, %r424, 16;
	setp.gt.s32 	%p40, %r461, %r448;
	selp.b32 	%r462, 0, %r445, %p40;
	add.s32 	%r573, %r446, %r462;
	setp.ne.s32 	%p41, %r424, 0;
	@%p41 bra 	$L__BB103_26;
	shr.u32 	%r463, %r2, 3;
	and.b32  	%r464, %r463, 124;
	mov.u32 	%r465, _ZZN3cub18CUB_300001_SM_10006detail6reduce28DeviceReduceSingleTileKernelINS2_10policy_hubIiyN4cuda3std3__44plusIiEEE10Policy1000EN6thrust24THRUST_300001_SM_1000_NS18transform_iteratorINSD_12zip_functionINS7_10multipliesIiEEEENSD_12zip_iteratorINS7_5tupleIJNSD_6detail15normal_iteratorINSD_10device_ptrIiEEEESP_EEEEENSD_11use_defaultESS_EEPiyS9_iiNS7_10__identityEEEvT0_T1_T2_T3_T4_T6_E12temp_storage;
	add.s32 	%r466, %r465, %r464;
	st.shared.u32 	[%r466+8], %r573;
$L__BB103_26:
	bar.sync 	0;
	setp.ne.s32 	%p42, %r2, 0;
	@%p42 bra 	$L__BB103_49;
	setp.gt.u64 	%p43, %rd31, 32;
	ld.shared.u32 	%r467, [_ZZN3cub18CUB_300001_SM_10006detail6reduce28DeviceReduceSingleTileKernelINS2_10policy_hubIiyN4cuda3std3__44plusIiEEE10Policy1000EN6thrust24THRUST_300001_SM_1000_NS18transform_iteratorINSD_12zip_functionINS7_10multipliesIiEEEENSD_12zip_iteratorINS7_5tupleIJNSD_6detail15normal_iteratorINSD_10device_ptrIiEEEESP_EEEEENSD_11use_defaultESS_EEPiyS9_iiNS7_10__identityEEEvT0_T1_T2_T3_T4_T6_E12temp_storage+12];
	selp.b32 	%r468, %r467, 0, %p43;
	add.s32 	%r469, %r468, %r573;
	setp.gt.u64 	%p44, %rd31, 64;
	ld.shared.u32 	%r470, [_ZZN3cub18CUB_300001_SM_10006detail6reduce28DeviceReduceSingleTileKernelINS2_10policy_hubIiyN4cuda3std3__44plusIiEEE10Policy1000EN6thrust24THRUST_300001_SM_1000_NS18transform_iteratorINSD_12zip_functionINS7_10multipliesIiEEEENSD_12zip_iteratorINS7_5tupleIJNSD_6detail15normal_iteratorINSD_10device_ptrIiEEEESP_EEEEENSD_11use_defaultESS_EEPiyS9_iiNS7_10__identityEEEvT0_T1_T2_T3_T4_T6_E12temp_storage+16];
	selp.b32 	%r471, %r470, 0, %p44;
	add.s32 	%r472, %r469, %r471;
	setp.gt.u64 	%p45, %rd31, 96;
	ld.shared.u32 	%r473, [_ZZN3cub18CUB_300001_SM_10006detail6reduce28DeviceReduceSingleTileKernelINS2_10policy_hubIiyN4cuda3std3__44plusIiEEE10Policy1000EN6thrust24THRUST_300001_SM_1000_NS18transform_iteratorINSD_12zip_functionINS7_10multipliesIiEEEENSD_12zip_iteratorINS7_5tupleIJNSD_6detail15normal_iteratorINSD_10device_ptrIiEEEESP_EEEEENSD_11use_defaultESS_EEPiyS9_iiNS7_10__identityEEEvT0_T1_T2_T3_T4_T6_E12temp_storage+20];
	selp.b32 	%r474, %r473, 0, %p45;
	add.s32 	%r475, %r472, %r474;
	setp.gt.u64 	%p46, %rd31, 128;
	ld.shared.u32 	%r476, [_ZZN3cub18CUB_300001_SM_10006detail6reduce28DeviceReduceSingleTileKernelINS2_10policy_hubIiyN4cuda3std3__44plusIiEEE10Policy1000EN6thrust24THRUST_300001_SM_1000_NS18transform_iteratorINSD_12zip_functionINS7_10multipliesIiEEEENSD_12zip_iteratorINS7_5tupleIJNSD_6detail15normal_iteratorINSD_10device_ptrIiEEEESP_EEEEENSD_11use_defaultESS_EEPiyS9_iiNS7_10__identityEEEvT0_T1_T2_T3_T4_T6_E12temp_storage+24];
	selp.b32 	%r477, %r476, 0, %p46;
	add.s32 	%r478, %r475, %r477;
	setp.gt.u64 	%p47, %rd31, 160;
	ld.shared.u32 	%r479, [_ZZN3cub18CUB_300001_SM_10006detail6reduce28DeviceReduceSingleTileKernelINS2_10policy_hubIiyN4cuda3std3__44plusIiEEE10Policy1000EN6thrust24THRUST_300001_SM_1000_NS18transform_iteratorINSD_12zip_functionINS7_10multipliesIiEEEENSD_12zip_iteratorINS7_5tupleIJNSD_6detail15normal_iteratorINSD_10device_ptrIiEEEESP_EEEEENSD_11use_defaultESS_EEPiyS9_iiNS7_10__identityEEEvT0_T1_T2_T3_T4_T6_E12temp_storage+28];
	selp.b32 	%r480, %r479, 0, %p47;
	add.s32 	%r481, %r478, %r480;
	setp.gt.u64 	%p48, %rd31, 192;
	ld.shared.u32 	%r482, [_ZZN3cub18CUB_300001_SM_10006detail6reduce28DeviceReduceSingleTileKernelINS2_10policy_hubIiyN4cuda3std3__44plusIiEEE10Policy1000EN6thrust24THRUST_300001_SM_1000_NS18transform_iteratorINSD_12zip_functionINS7_10multipliesIiEEEENSD_12zip_iteratorINS7_5tupleIJNSD_6detail15normal_iteratorINSD_10device_ptrIiEEEESP_EEEEENSD_11use_defaultESS_EEPiyS9_iiNS7_10__identityEEEvT0_T1_T2_T3_T4_T6_E12temp_storage+32];
	selp.b32 	%r483, %r482, 0, %p48;
	add.s32 	%r484, %r481, %r483;
	setp.gt.u64 	%p49, %rd31, 224;
	ld.shared.u32 	%r485, [_ZZN3cub18CUB_300001_SM_10006detail6reduce28DeviceReduceSingleTileKernelINS2_10policy_hubIiyN4cuda3std3__44plusIiEEE10Policy1000EN6thrust24THRUST_300001_SM_1000_NS18transform_iteratorINSD_12zip_functionINS7_10multipliesIiEEEENSD_12zip_iteratorINS7_5tupleIJNSD_6detail15normal_iteratorINSD_10device_ptrIiEEEESP_EEEEENSD_11use_defaultESS_EEPiyS9_iiNS7_10__identityEEEvT0_T1_T2_T3_T4_T6_E12temp_storage+36];
	selp.b32 	%r486, %r485, 0, %p49;
	add.s32 	%r573, %r484, %r486;
	bra.uni 	$L__BB103_49;
$L__BB103_28:
	mov.u32 	%r43, %tid.x;
	cvt.u64.u32 	%rd10, %r43;
	mul.wide.u32 	%rd34, %r43, 4;
	add.s64 	%rd11, %rd2, %rd34;
	add.s64 	%rd12, %rd3, %rd34;
	ld.global.u32 	%r92, [%rd11];
	ld.global.u32 	%r93, [%rd12];
	mul.lo.s32 	%r94, %r93, %r92;
	ld.global.u32 	%r95, [%rd11+1024];
	ld.global.u32 	%r96, [%rd12+1024];
	ld.global.u32 	%r97, [%rd11+2048];
	ld.global.u32 	%r98, [%rd12+2048];
	ld.global.u32 	%r99, [%rd11+3072];
	ld.global.u32 	%r100, [%rd12+3072];
	ld.global.u32 	%r101, [%rd11+4096];
	ld.global.u32 	%r102, [%rd12+4096];
	ld.global.u32 	%r103, [%rd11+5120];
	ld.global.u32 	%r104, [%rd12+5120];
	ld.global.u32 	%r105, [%rd11+6144];
	ld.global.u32 	%r106, [%rd12+6144];
	ld.global.u32 	%r107, [%rd11+7168];
	ld.global.u32 	%r108, [%rd12+7168];
	ld.global.u32 	%r109, [%rd11+8192];
	ld.global.u32 	%r110, [%rd12+8192];
	ld.global.u32 	%r111, [%rd11+9216];
	ld.global.u32 	%r112, [%rd12+9216];
	ld.global.u32 	%r113, [%rd11+10240];
	ld.global.u32 	%r114, [%rd12+10240];
	ld.global.u32 	%r115, [%rd11+11264];
	ld.global.u32 	%r116, [%rd12+11264];
	ld.global.u32 	%r117, [%rd11+12288];
	ld.global.u32 	%r118, [%rd12+12288];
	ld.global.u32 	%r119, [%rd11+13312];
	ld.global.u32 	%r120, [%rd12+13312];
	ld.global.u32 	%r121, [%rd11+14336];
	ld.global.u32 	%r122, [%rd12+14336];
	ld.global.u32 	%r123, [%rd11+15360];
	ld.global.u32 	%r124, [%rd12+15360];
	mad.lo.s32 	%r125, %r96, %r95, %r94;
	mad.lo.s32 	%r126, %r98, %r97, %r125;
	mad.lo.s32 	%r127, %r100, %r99, %r126;
	mad.lo.s32 	%r128, %r102, %r101, %r127;
	mad.lo.s32 	%r129, %r104, %r103, %r128;
	mad.lo.s32 	%r130, %r106, %r105, %r129;
	mad.lo.s32 	%r131, %r108, %r107, %r130;
	mad.lo.s32 	%r132, %r110, %r109, %r131;
	mad.lo.s32 	%r133, %r112, %r111, %r132;
	mad.lo.s32 	%r134, %r114, %r113, %r133;
	mad.lo.s32 	%r135, %r116, %r115, %r134;
	mad.lo.s32 	%r136, %r118, %r117, %r135;
	mad.lo.s32 	%r137, %r120, %r119, %r136;
	mad.lo.s32 	%r138, %r122, %r121, %r137;
	mad.lo.s32 	%r572, %r124, %r123, %r138;
	add.s64 	%rd13, %rd31, -4096;
	setp.lt.u64 	%p3, %rd13, 4096;
	mov.b64 	%rd73, 4096;
	@%p3 bra 	$L__BB103_32;
	mov.b64 	%rd73, 4096;
$L__BB103_30:
	shl.b64 	%rd36, %rd73, 2;
	add.s64 	%rd37, %rd11, %rd36;
	add.s64 	%rd38, %rd12, %rd36;
	ld.global.u32 	%r139, [%rd37];
	ld.global.u32 	%r140, [%rd38];
	ld.global.u32 	%r141, [%rd37+1024];
	ld.global.u32 	%r142, [%rd38+1024];
	ld.global.u32 	%r143, [%rd37+2048];
	ld.global.u32 	%r144, [%rd38+2048];
	ld.global.u32 	%r145, [%rd37+3072];
	ld.global.u32 	%r146, [%rd38+3072];
	ld.global.u32 	%r147, [%rd37+4096];
	ld.global.u32 	%r148, [%rd38+4096];
	ld.global.u32 	%r149, [%rd37+5120];
	ld.global.u32 	%r150, [%rd38+5120];
	ld.global.u32 	%r151, [%rd37+6144];
	ld.global.u32 	%r152, [%rd38+6144];
	ld.global.u32 	%r153, [%rd37+7168];
	ld.global.u32 	%r154, [%rd38+7168];
	ld.global.u32 	%r155, [%rd37+8192];
	ld.global.u32 	%r156, [%rd38+8192];
	ld.global.u32 	%r157, [%rd37+9216];
	ld.global.u32 	%r158, [%rd38+9216];
	ld.global.u32 	%r159, [%rd37+10240];
	ld.global.u32 	%r160, [%rd38+10240];
	ld.global.u32 	%r161, [%rd37+11264];
	ld.global.u32 	%r162, [%rd38+11264];
	ld.global.u32 	%r163, [%rd37+12288];
	ld.global.u32 	%r164, [%rd38+12288];
	ld.global.u32 	%r165, [%rd37+13312];
	ld.global.u32 	%r166, [%rd38+13312];
	ld.global.u32 	%r167, [%rd37+14336];
	ld.global.u32 	%r168, [%rd38+14336];
	ld.global.u32 	%r169, [%rd37+15360];
	ld.global.u32 	%r170, [%rd38+15360];
	mad.lo.s32 	%r171, %r140, %r139, %r572;
	mad.lo.s32 	%r172, %r142, %r141, %r171;
	mad.lo.s32 	%r173, %r144, %r143, %r172;
	mad.lo.s32 	%r174, %r146, %r145, %r173;
	mad.lo.s32 	%r175, %r148, %r147, %r174;
	mad.lo.s32 	%r176, %r150, %r149, %r175;
	mad.lo.s32 	%r177, %r152, %r151, %r176;
	mad.lo.s32 	%r178, %r154, %r153, %r177;
	mad.lo.s32 	%r179, %r156, %r155, %r178;
	mad.lo.s32 	%r180, %r158, %r157, %r179;
	mad.lo.s32 	%r181, %r160, %r159, %r180;
	mad.lo.s32 	%r182, %r162, %r161, %r181;
	mad.lo.s32 	%r183, %r164, %r163, %r182;
	mad.lo.s32 	%r184, %r166, %r165, %r183;
	mad.lo.s32 	%r185, %r168, %r167, %r184;
	mad.lo.s32 	%r572, %r170, %r169, %r185;
	sub.s64 	%rd39, %rd31, %rd73;
	setp.lt.u64 	%p4, %rd39, 4096;
	@%p4 bra 	$L__BB103_45;
	add.s64 	%rd73, %rd73, 4096;
	setp.le.u64 	%p5, %rd73, %rd13;
	@%p5 bra 	$L__BB103_30;
$L__BB103_32:
	setp.le.u64 	%p6, %rd31, %rd73;
	cvt.u32.u64 	%r186, %rd73;
	cvt.u32.u64 	%r187, %rd31;
	sub.s32 	%r188, %r187, %r186;
	setp.ge.s32 	%p7, %r43, %r188;
	or.pred  	%p8, %p6, %p7;
	@%p8 bra 	$L__BB103_45;
	not.b32 	%r192, %r43;
	add.s32 	%r193, %r192, %r187;
	sub.s32 	%r195, %r193, %r186;
	shr.u32 	%r196, %r195, 8;
	add.s32 	%r48, %r196, 1;
	and.b32  	%r49, %r48, 15;
	setp.lt.u32 	%p9, %r195, 3840;
	mov.u32 	%r562, %r43;
	@%p9 bra 	$L__BB103_36;
	and.b32  	%r197, %r48, 33554416;
	neg.s32 	%r558, %r197;
	add.s64 	%rd40, %rd73, %rd10;
	shl.b64 	%rd41, %rd40, 2;
	add.s64 	%rd42, %rd41, 8192;
	add.s64 	%rd75, %rd2, %rd42;
	add.s64 	%rd74, %rd3, %rd42;
	mov.u32 	%r562, %r43;
$L__BB103_35:
	.pragma "nounroll";
	ld.global.u32 	%r198, [%rd75+-8192];
	ld.global.u32 	%r199, [%rd74+-8192];
	mad.lo.s32 	%r200, %r199, %r198, %r572;
	ld.global.u32 	%r201, [%rd75+-7168];
	ld.global.u32 	%r202, [%rd74+-7168];
	mad.lo.s32 	%r203, %r202, %r201, %r200;
	ld.global.u32 	%r204, [%rd75+-6144];
	ld.global.u32 	%r205, [%rd74+-6144];
	mad.lo.s32 	%r206, %r205, %r204, %r203;
	ld.global.u32 	%r207, [%rd75+-5120];
	ld.global.u32 	%r208, [%rd74+-5120];
	mad.lo.s32 	%r209, %r208, %r207, %r206;
	ld.global.u32 	%r210, [%rd75+-4096];
	ld.global.u32 	%r211, [%rd74+-4096];
	mad.lo.s32 	%r212, %r211, %r210, %r209;
	ld.global.u32 	%r213, [%rd75+-3072];
	ld.global.u32 	%r214, [%rd74+-3072];
	mad.lo.s32 	%r215, %r214, %r213, %r212;
	ld.global.u32 	%r216, [%rd75+-2048];
	ld.global.u32 	%r217, [%rd74+-2048];
	mad.lo.s32 	%r218, %r217, %r216, %r215;
	ld.global.u32 	%r219, [%rd75+-1024];
	ld.global.u32 	%r220, [%rd74+-1024];
	mad.lo.s32 	%r221, %r220, %r219, %r218;
	ld.global.u32 	%r222, [%rd75];
	ld.global.u32 	%r223, [%rd74];
	mad.lo.s32 	%r224, %r223, %r222, %r221;
	ld.global.u32 	%r225, [%rd75+1024];
	ld.global.u32 	%r226, [%rd74+1024];
	mad.lo.s32 	%r227, %r226, %r225, %r224;
	ld.global.u32 	%r228, [%rd75+2048];
	ld.global.u32 	%r229, [%rd74+2048];
	mad.lo.s32 	%r230, %r229, %r228, %r227;
	ld.global.u32 	%r231, [%rd75+3072];
	ld.global.u32 	%r232, [%rd74+3072];
	mad.lo.s32 	%r233, %r232, %r231, %r230;
	ld.global.u32 	%r234, [%rd75+4096];
	ld.global.u32 	%r235, [%rd74+4096];
	mad.lo.s32 	%r236, %r235, %r234, %r233;
	ld.global.u32 	%r237, [%rd75+5120];
	ld.global.u32 	%r238, [%rd74+5120];
	mad.lo.s32 	%r239, %r238, %r237, %r236;
	ld.global.u32 	%r240, [%rd75+6144];
	ld.global.u32 	%r241, [%rd74+6144];
	mad.lo.s32 	%r242, %r241, %r240, %r239;
	ld.global.u32 	%r243, [%rd75+7168];
	ld.global.u32 	%r244, [%rd74+7168];
	mad.lo.s32 	%r572, %r244, %r243, %r242;
	add.s32 	%r562, %r562, 4096;
	add.s32 	%r558, %r558, 16;
	add.s64 	%rd75, %rd75, 16384;
	add.s64 	%rd74, %rd74, 16384;
	setp.ne.s32 	%p10, %r558, 0;
	@%p10 bra 	$L__BB103_35;
$L__BB103_36:
	setp.eq.s32 	%p11, %r49, 0;
	@%p11 bra 	$L__BB103_45;
	and.b32  	%r60, %r48, 7;
	setp.lt.u32 	%p12, %r49, 8;
	@%p12 bra 	$L__BB103_39;
	cvt.u64.u32 	%rd43, %r562;
	add.s64 	%rd44, %rd73, %rd43;
	shl.b64 	%rd45, %rd44, 2;
	add.s64 	%rd46, %rd2, %rd45;
	add.s64 	%rd47, %rd3, %rd45;
	ld.global.u32 	%r246, [%rd46];
	ld.global.u32 	%r247, [%rd47];
	mad.lo.s32 	%r248, %r247, %r246, %r572;
	ld.global.u32 	%r249, [%rd46+1024];
	ld.global.u32 	%r250, [%rd47+1024];
	mad.lo.s32 	%r251, %r250, %r249, %r248;
	ld.global.u32 	%r252, [%rd46+2048];
	ld.global.u32 	%r253, [%rd47+2048];
	mad.lo.s32 	%r254, %r253, %r252, %r251;
	ld.global.u32 	%r255, [%rd46+3072];
	ld.global.u32 	%r256, [%rd47+3072];
	mad.lo.s32 	%r257, %r256, %r255, %r254;
	ld.global.u32 	%r258, [%rd46+4096];
	ld.global.u32 	%r259, [%rd47+4096];
	mad.lo.s32 	%r260, %r259, %r258, %r257;
	ld.global.u32 	%r261, [%rd46+5120];
	ld.global.u32 	%r262, [%rd47+5120];
	mad.lo.s32 	%r263, %r262, %r261, %r260;
	ld.global.u32 	%r264, [%rd46+6144];
	ld.global.u32 	%r265, [%rd47+6144];
	mad.lo.s32 	%r266, %r265, %r264, %r263;
	ld.global.u32 	%r267, [%rd46+7168];
	ld.global.u32 	%r268, [%rd47+7168];
	mad.lo.s32 	%r572, %r268, %r267, %r266;
	add.s32 	%r562, %r562, 2048;
$L__BB103_39:
	setp.eq.s32 	%p13, %r60, 0;
	@%p13 bra 	$L__BB103_45;
	and.b32  	%r66, %r48, 3;
	setp.lt.u32 	%p14, %r60, 4;
	@%p14 bra 	$L__BB103_42;
	cvt.u64.u32 	%rd48, %r562;
	add.s64 	%rd49, %rd73, %rd48;
	shl.b64 	%rd50, %rd49, 2;
	add.s64 	%rd51, %rd2, %rd50;
	add.s64 	%rd52, %rd3, %rd50;
	ld.global.u32 	%r270, [%rd51];
	ld.global.u32 	%r271, [%rd52];
	mad.lo.s32 	%r272, %r271, %r270, %r572;
	ld.global.u32 	%r273, [%rd51+1024];
	ld.global.u32 	%r274, [%rd52+1024];
	mad.lo.s32 	%r275, %r274, %r273, %r272;
	ld.global.u32 	%r276, [%rd51+2048];
	ld.global.u32 	%r277, [%rd52+2048];
	mad.lo.s32 	%r278, %r277, %r276, %r275;
	ld.global.u32 	%r279, [%rd51+3072];
	ld.global.u32 	%r280, [%rd52+3072];
	mad.lo.s32 	%r572, %r280, %r279, %r278;
	add.s32 	%r562, %r562, 1024;
$L__BB103_42:
	setp.eq.s32 	%p15, %r66, 0;
	@%p15 bra 	$L__BB103_45;
	cvt.u64.u32 	%rd53, %r562;
	add.s64 	%rd54, %rd73, %rd53;
	shl.b64 	%rd55, %rd54, 2;
	add.s64 	%rd77, %rd3, %rd55;
	add.s64 	%rd76, %rd2, %rd55;
	neg.s32 	%r570, %r66;
$L__BB103_44:
	.pragma "nounroll";
	ld.global.u32 	%r281, [%rd76];
	ld.global.u32 	%r282, [%rd77];
	mad.lo.s32 	%r572, %r282, %r281, %r572;
	add.s64 	%rd77, %rd77, 1024;
	add.s64 	%rd76, %rd76, 1024;
	add.s32 	%r570, %r570, 1;
	setp.ne.s32 	%p16, %r570, 0;
	@%p16 bra 	$L__BB103_44;
$L__BB103_45:
	// begin inline asm
	mov.u32 %r283, %laneid;
	// end inline asm
	mov.b32 	%r286, 1;
	mov.b32 	%r307, 31;
	mov.b32 	%r308, -1;
	// begin inline asm
	shfl.sync.down.b32 %r284, %r572, %r286, %r307, %r308;
	// end inline asm
	setp.gt.s32 	%p17, %r283, 30;
	selp.b32 	%r309, 0, %r284, %p17;
	add.s32 	%r290, %r309, %r572;
	mov.b32 	%r291, 2;
	// begin inline asm
	shfl.sync.down.b32 %r289, %r290, %r291, %r307, %r308;
	// end inline asm
	setp.gt.s32 	%p18, %r283, 29;
	selp.b32 	%r310, 0, %r289, %p18;
	add.s32 	%r295, %r290, %r310;
	mov.b32 	%r296, 4;
	// begin inline asm
	shfl.sync.down.b32 %r294, %r295, %r296, %r307, %r308;
	// end inline asm
	setp.gt.s32 	%p19, %r283, 27;
	selp.b32 	%r311, 0, %r294, %p19;
	add.s32 	%r300, %r295, %r311;
	mov.b32 	%r301, 8;
	// begin inline asm
	shfl.sync.down.b32 %r299, %r300, %r301, %r307, %r308;
	// end inline asm
	setp.gt.s32 	%p20, %r283, 23;
	selp.b32 	%r312, 0, %r299, %p20;
	add.s32 	%r305, %r300, %r312;
	mov.b32 	%r306, 16;
	// begin inline asm
	shfl.sync.down.b32 %r304, %r305, %r306, %r307, %r308;
	// end inline asm
	setp.gt.s32 	%p21, %r283, 15;
	selp.b32 	%r313, 0, %r304, %p21;
	add.s32 	%r573, %r305, %r313;
	setp.ne.s32 	%p22, %r283, 0;
	@%p22 bra 	$L__BB103_47;
	shr.u32 	%r314, %r43, 3;
	and.b32  	%r315, %r314, 124;
	mov.u32 	%r316, _ZZN3cub18CUB_300001_SM_10006detail6reduce28DeviceReduceSingleTileKernelINS2_10policy_hubIiyN4cuda3std3__44plusIiEEE10Policy1000EN6thrust24THRUST_300001_SM_1000_NS18transform_iteratorINSD_12zip_functionINS7_10multipliesIiEEEENSD_12zip_iteratorINS7_5tupleIJNSD_6detail15normal_iteratorINSD_10device_ptrIiEEEESP_EEEEENSD_11use_defaultESS_EEPiyS9_iiNS7_10__identityEEEvT0_T1_T2_T3_T4_T6_E12temp_storage;
	add.s32 	%r317, %r316, %r315;
	st.shared.u32 	[%r317+8], %r573;
$L__BB103_47:
	bar.sync 	0;
	setp.ne.s32 	%p23, %r43, 0;
	@%p23 bra 	$L__BB103_49;
	ld.shared.u32 	%r318, [_ZZN3cub18CUB_300001_SM_10006detail6reduce28DeviceReduceSingleTileKernelINS2_10policy_hubIiyN4cuda3std3__44plusIiEEE10Policy1000EN6thrust24THRUST_300001_SM_1000_NS18transform_iteratorINSD_12zip_functionINS7_10multipliesIiEEEENSD_12zip_iteratorINS7_5tupleIJNSD_6detail15normal_iteratorINSD_10device_ptrIiEEEESP_EEEEENSD_11use_defaultESS_EEPiyS9_iiNS7_10__identityEEEvT0_T1_T2_T3_T4_T6_E12temp_storage+12];
	add.s32 	%r319, %r318, %r573;
	ld.shared.u32 	%r320, [_ZZN3cub18CUB_300001_SM_10006detail6reduce28DeviceReduceSingleTileKernelINS2_10policy_hubIiyN4cuda3std3__44plusIiEEE10Policy1000EN6thrust24THRUST_300001_SM_1000_NS18transform_iteratorINSD_12zip_functionINS7_10multipliesIiEEEENSD_12zip_iteratorINS7_5tupleIJNSD_6detail15normal_iteratorINSD_10device_ptrIiEEEESP_EEEEENSD_11use_defaultESS_EEPiyS9_iiNS7_10__identityEEEvT0_T1_T2_T3_T4_T6_E12temp_storage+16];
	add.s32 	%r321, %r319, %r320;
	ld.shared.u32 	%r322, [_ZZN3cub18CUB_300001_SM_10006detail6reduce28DeviceReduceSingleTileKernelINS2_10policy_hubIiyN4cuda3std3__44plusIiEEE10Policy1000EN6thrust24THRUST_300001_SM_1000_NS18transform_iteratorINSD_12zip_functionINS7_10multipliesIiEEEENSD_12zip_iteratorINS7_5tupleIJNSD_6detail15normal_iteratorINSD_10device_ptrIiEEEESP_EEEEENSD_11use_defaultESS_EEPiyS9_iiNS7_10__identityEEEvT0_T1_T2_T3_T4_T6_E12temp_storage+20];
	add.s32 	%r323, %r321, %r322;
	ld.shared.u32 	%r324, [_ZZN3cub18CUB_300001_SM_10006detail6reduce28DeviceReduceSingleTileKernelINS2_10policy_hubIiyN4cuda3std3__44plusIiEEE10Policy1000EN6thrust24THRUST_300001_SM_1000_NS18transform_iteratorINSD_12zip_functionINS7_10multipliesIiEEEENSD_12zip_iteratorINS7_5tupleIJNSD_6detail15normal_iteratorINSD_10device_ptrIiEEEESP_EEEEENSD_11use_defaultESS_EEPiyS9_iiNS7_10__identityEEEvT0_T1_T2_T3_T4_T6_E12temp_storage+24];
	add.s32 	%r325, %r323, %r324;
	ld.shared.u32 	%r326, [_ZZN3cub18CUB_300001_SM_10006detail6reduce28DeviceReduceSingleTileKernelINS2_10policy_hubIiyN4cuda3std3__44plusIiEEE10Policy1000EN6thrust24THRUST_300001_SM_1000_NS18transform_iteratorINSD_12zip_functionINS7_10multipliesIiEEEENSD_12zip_iteratorINS7_5tupleIJNSD_6detail15normal_iteratorINSD_10device_ptrIiEEEESP_EEEEENSD_11use_defaultESS_EEPiyS9_iiNS7_10__identityEEEvT0_T1_T2_T3_T4_T6_E12temp_storage+28];
	add.s32 	%r327, %r325, %r326;
	ld.shared.u32 	%r328, [_ZZN3cub18CUB_300001_SM_10006detail6reduce28DeviceReduceSingleTileKernelINS2_10policy_hubIiyN4cuda3std3__44plusIiEEE10Policy1000EN6thrust24THRUST_300001_SM_1000_NS18transform_iteratorINSD_12zip_functionINS7_10multipliesIiEEEENSD_12zip_iteratorINS7_5tupleIJNSD_6detail15normal_iteratorINSD_10device_ptrIiEEEESP_EEEEENSD_11use_defaultESS_EEPiyS9_iiNS7_10__identityEEEvT0_T1_T2_T3_T4_T6_E12temp_storage+32];
	add.s32 	%r329, %r327, %r328;
	ld.shared.u32 	%r330, [_ZZN3cub18CUB_300001_SM_10006detail6reduce28DeviceReduceSingleTileKernelINS2_10policy_hubIiyN4cuda3std3__44plusIiEEE10Policy1000EN6thrust24THRUST_300001_SM_1000_NS18transform_iteratorINSD_12zip_functionINS7_10multipliesIiEEEENSD_12zip_iteratorINS7_5tupleIJNSD_6detail15normal_iteratorINSD_10device_ptrIiEEEESP_EEEEENSD_11use_defaultESS_EEPiyS9_iiNS7_10__identityEEEvT0_T1_T2_T3_T4_T6_E12temp_storage+36];
	add.s32 	%r573, %r329, %r330;
$L__BB103_49:
	mov.u32 	%r535, %tid.x;
	setp.ne.s32 	%p57, %r535, 0;
	@%p57 bra 	$L__BB103_51;
	add.s32 	%r536, %r573, %r81;
	st.global.u32 	[%rd1], %r536;
$L__BB103_51:
	ret;

}
	// .globl	_ZN3cub18CUB_300001_SM_10006detail6reduce18DeviceReduceKernelINS2_10policy_hubIiyN4cuda3std3__44plusIiEEE10Policy1000EN6thrust24THRUST_300001_SM_1000_NS18transform_iteratorINSD_12zip_functionINS7_10multipliesIiEEEENSD_12zip_iteratorINS7_5tupleIJNSD_6detail15normal_iteratorINSD_10device_ptrIiEEEESP_EEEEENSD_11use_defaultESS_EEyS9_iNS7_10__identityEEEvT0_PT3_T1_NS0_13GridEvenShareISY_EET2_T4_
.visible .entry _ZN3cub18CUB_300001_SM_10006detail6reduce18DeviceReduceKernelINS2_10policy_hubIiyN4cuda3std3__44plusIiEEE10Policy1000EN6thrust24THRUST_300001_SM_1000_NS18transform_iteratorINSD_12zip_functionINS7_10multipliesIiEEEENSD_12zip_iteratorINS7_5tupleIJNSD_6detail15normal_iteratorINSD_10device_ptrIiEEEESP_EEEEENSD_11use_defaultESS_EEyS9_iNS7_10__identityEEEvT0_PT3_T1_NS0_13GridEvenShareISY_EET2_T4_(
	.param .align 8 .b8 _ZN3cub18CUB_300001_SM_10006detail6reduce18DeviceReduceKernelINS2_10policy_hubIiyN4cuda3std3__44plusIiEEE10Policy1000EN6thrust24THRUST_300001_SM_1000_NS18transform_iteratorINSD_12zip_functionINS7_10multipliesIiEEEENSD_12zip_iteratorINS7_5tupleIJNSD_6detail15normal_iteratorINSD_10device_ptrIiEEEESP_EEEEENSD_11use_defaultESS_EEyS9_iNS7_10__identityEEEvT0_PT3_T1_NS0_13GridEvenShareISY_EET2_T4__param_0[24],
	.param .u64 .ptr .align 1 _ZN3cub18CUB_300001_SM_10006detail6reduce18DeviceReduceKernelINS2_10policy_hubIiyN4cuda3std3__44plusIiEEE10Policy1000EN6thrust24THRUST_300001_SM_1000_NS18transform_iteratorINSD_12zip_functionINS7_10multipliesIiEEEENSD_12zip_iteratorINS7_5tupleIJNSD_6detail15normal_iteratorINSD_10device_ptrIiEEEESP_EEEEENSD_11use_defaultESS_EEyS9_iNS7_10__identityEEEvT0_PT3_T1_NS0_13GridEvenShareISY_EET2_T4__param_1,
	.param .u64 _ZN3cub18CUB_300001_SM_10006detail6reduce18DeviceReduceKernelINS2_10policy_hubIiyN4cuda3std3__44plusIiEEE10Policy1000EN6thrust24THRUST_300001_SM_1000_NS18transform_iteratorINSD_12zip_functionINS7_10multipliesIiEEEENSD_12zip_iteratorINS7_5tupleIJNSD_6detail15normal_iteratorINSD_10device_ptrIiEEEESP_EEEEENSD_11use_defaultESS_EEyS9_iNS7_10__identityEEEvT0_PT3_T1_NS0_13GridEvenShareISY_EET2_T4__param_2,
	.param .align 8 .b8 _ZN3cub18CUB_300001_SM_10006detail6reduce18DeviceReduceKernelINS2_10policy_hubIiyN4cuda3std3__44plusIiEEE10Policy1000EN6thrust24THRUST_300001_SM_1000_NS18transform_iteratorINSD_12zip_functionINS7_10multipliesIiEEEENSD_12zip_iteratorINS7_5tupleIJNSD_6detail15normal_iteratorINSD_10device_ptrIiEEEESP_EEEEENSD_11use_defaultESS_EEyS9_iNS7_10__identityEEEvT0_PT3_T1_NS0_13GridEvenShareISY_EET2_T4__param_3[72],
	.param .align 1 .b8 _ZN3cub18CUB_300001_SM_10006detail6reduce18DeviceReduceKernelINS2_10policy_hubIiyN4cuda3std3__44plusIiEEE10Policy1000EN6thrust24THRUST_300001_SM_1000_NS18transform_iteratorINSD_12zip_functionINS7_10multipliesIiEEEENSD_12zip_iteratorINS7_5tupleIJNSD_6detail15normal_iteratorINSD_10device_ptrIiEEEESP_EEEEENSD_11use_defaultESS_EEyS9_iNS7_10__identityEEEvT0_PT3_T1_NS0_13GridEvenShareISY_EET2_T4__param_4[1],
	.param .align 1 .b8 _ZN3cub18CUB_300001_SM_10006detail6reduce18DeviceReduceKernelINS2_10policy_hubIiyN4cuda3std3__44plusIiEEE10Policy1000EN6thrust24THRUST_300001_SM_1000_NS18transform_iteratorINSD_12zip_functionINS7_10multipliesIiEEEENSD_12zip_iteratorINS7_5tupleIJNSD_6detail15normal_iteratorINSD_10device_ptrIiEEEESP_EEEEENSD_11use_defaultESS_EEyS9_iNS7_10__identityEEEvT0_PT3_T1_NS0_13GridEvenShareISY_EET2_T4__param_5[1]
)
.maxntid 256
{
	.reg .pred 	%p<57>;
	.reg .b16 	%rs<12>;
	.reg .b32 	%r<603>;
	.reg .b64 	%rd<106>;
	// demoted variable
	.shared .align 4 .b8 _ZZN3cub18CUB_300001_SM_10006detail6reduce18DeviceReduceKernelINS2_10policy_hubIiyN4cuda3std3__44plusIiEEE10Policy1000EN6thrust24THRUST_300001_SM_1000_NS18transform_iteratorINSD_12zip_functionINS7_10multipliesIiEEEENSD_12zip_iteratorINS7_5tupleIJNSD_6detail15normal_iteratorINSD_10device_ptrIiEEEESP_EEEEENSD_11use_defaultESS_EEyS9_iNS7_10__identityEEEvT0_PT3_T1_NS0_13GridEvenShareISY_EET2_T4_E12temp_storage[44];
	ld.param.u64 	%rd1, [_ZN3cub18CUB_300001_SM_10006detail6reduce18DeviceReduceKernelINS2_10policy_hubIiyN4cuda3std3__44plusIiEEE10Policy1000EN6thrust24THRUST_300001_SM_1000_NS18transform_iteratorINSD_12zip_functionINS7_10multipliesIiEEEENSD_12zip_iteratorINS7_5tupleIJNSD_6detail15normal_iteratorINSD_10device_ptrIiEEEESP_EEEEENSD_11use_defaultESS_EEyS9_iNS7_10__identityEEEvT0_PT3_T1_NS0_13GridEvenShareISY_EET2_T4__param_3+32];
	ld.param.u32 	%r1, [_ZN3cub18CUB_300001_SM_10006detail6reduce18DeviceReduceKernelINS2_10policy_hubIiyN4cuda3std3__44plusIiEEE10Policy1000EN6thrust24THRUST_300001_SM_1000_NS18transform_iteratorINSD_12zip_functionINS7_10multipliesIiEEEENSD_12zip_iteratorINS7_5tupleIJNSD_6detail15normal_iteratorINSD_10device_ptrIiEEEESP_EEEEENSD_11use_defaultESS_EEyS9_iNS7_10__identityEEEvT0_PT3_T1_NS0_13GridEvenShareISY_EET2_T4__param_3+40];
	ld.param.u64 	%rd40, [_ZN3cub18CUB_300001_SM_10006detail6reduce18DeviceReduceKernelINS2_10policy_hubIiyN4cuda3std3__44plusIiEEE10Policy1000EN6thrust24THRUST_300001_SM_1000_NS18transform_iteratorINSD_12zip_functionINS7_10multipliesIiEEEENSD_12zip_iteratorINS7_5tupleIJNSD_6detail15normal_iteratorINSD_10device_ptrIiEEEESP_EEEEENSD_11use_defaultESS_EEyS9_iNS7_10__identityEEEvT0_PT3_T1_NS0_13GridEvenShareISY_EET2_T4__param_0+8];
	ld.param.u64 	%rd39, [_ZN3cub18CUB_300001_SM_10006detail6reduce18DeviceReduceKernelINS2_10policy_hubIiyN4cuda3std3__44plusIiEEE10Policy1000EN6thrust24THRUST_300001_SM_1000_NS18transform_iteratorINSD_12zip_functionINS7_10multipliesIiEEEENSD_12zip_iteratorINS7_5tupleIJNSD_6detail15normal_iteratorINSD_10device_ptrIiEEEESP_EEEEENSD_11use_defaultESS_EEyS9_iNS7_10__identityEEEvT0_PT3_T1_NS0_13GridEvenShareISY_EET2_T4__param_0];
	cvta.to.global.u64 	%rd2, %rd39;
	cvta.to.global.u64 	%rd3, %rd40;
	mov.u32 	%r2, %ctaid.x;
	shl.b32 	%r98, %r1, 12;
	cvt.s64.s32 	%rd4, %r98;
	shl.b32 	%r99, %r2, 12;
	cvt.u64.u32 	%rd5, %r99;
	sub.s64 	%rd6, %rd1, %rd5;
	setp.gt.u64 	%p1, %rd6, 4095;
	@%p1 bra 	$L__BB104_25;
	cvt.u32.u64 	%r357, %rd5;
	cvt.u32.u64 	%r3, %rd1;
	sub.s32 	%r4, %r3, %r357;
	mov.u32 	%r5, %tid.x;
	setp.ge.s32 	%p23, %r5, %r4;
	mov.b32 	%r583, 0;
	mov.u32 	%r572, %r5;
	@%p23 bra 	$L__BB104_3;
	add.s32 	%r359, %r357, %r5;
	mul.wide.u32 	%rd71, %r359, 4;
	add.s64 	%rd72, %rd2, %rd71;
	add.s64 	%rd73, %rd3, %rd71;
	ld.global.u32 	%r360, [%rd72];
	ld.global.u32 	%r361, [%rd73];
	mul.lo.s32 	%r583, %r361, %r360;
	add.s32 	%r572, %r5, 256;
$L__BB104_3:
	setp.ge.s32 	%p24, %r572, %r4;
	@%p24 bra 	$L__BB104_16;
	not.b32 	%r364, %r572;
	add.s32 	%r365, %r364, %r3;
	sub.s32 	%r366, %r365, %r357;
	shr.u32 	%r367, %r366, 8;
	add.s32 	%r10, %r367, 1;
	and.b32  	%r11, %r10, 15;
	setp.lt.u32 	%p25, %r366, 3840;
	@%p25 bra 	$L__BB104_7;
	and.b32  	%r368, %r10, 33554416;
	neg.s32 	%r568, %r368;
	mul.wide.u32 	%rd74, %r2, 16384;
	mul.wide.u32 	%rd75, %r572, 4;
	or.b64  	%rd76, %rd74, %rd75;
	or.b64  	%rd77, %rd76, 8192;
	add.s64 	%rd97, %rd2, %rd77;
	add.s64 	%rd96, %rd3, %rd77;
$L__BB104_6:
	.pragma "nounroll";
	ld.global.u32 	%r369, [%rd97+-8192];
	ld.global.u32 	%r370, [%rd96+-8192];
	mad.lo.s32 	%r371, %r370, %r369, %r583;
	ld.global.u32 	%r372, [%rd97+-7168];
	ld.global.u32 	%r373, [%rd96+-7168];
	mad.lo.s32 	%r374, %r373, %r372, %r371;
	ld.global.u32 	%r375, [%rd97+-6144];
	ld.global.u32 	%r376, [%rd96+-6144];
	mad.lo.s32 	%r377, %r376, %r375, %r374;
	ld.global.u32 	%r378, [%rd97+-5120];
	ld.global.u32 	%r379, [%rd96+-5120];
	mad.lo.s32 	%r380, %r379, %r378, %r377;
	ld.global.u32 	%r381, [%rd97+-4096];
	ld.global.u32 	%r382, [%rd96+-4096];
	mad.lo.s32 	%r383, %r382, %r381, %r380;
	ld.global.u32 	%r384, [%rd97+-3072];
	ld.global.u32 	%r385, [%rd96+-3072];
	mad.lo.s32 	%r386, %r385, %r384, %r383;
	ld.global.u32 	%r387, [%rd97+-2048];
	ld.global.u32 	%r388, [%rd96+-2048];
	mad.lo.s32 	%r389, %r388, %r387, %r386;
	ld.global.u32 	%r390, [%rd97+-1024];
	ld.global.u32 	%r391, [%rd96+-1024];
	mad.lo.s32 	%r392, %r391, %r390, %r389;
	ld.global.u32 	%r393, [%rd97];
	ld.global.u32 	%r394, [%rd96];
	mad.lo.s32 	%r395, %r394, %r393, %r392;
	ld.global.u32 	%r396, [%rd97+1024];
	ld.global.u32 	%r397, [%rd96+1024];
	mad.lo.s32 	%r398, %r397, %r396, %r395;
	ld.global.u32 	%r399, [%rd97+2048];
	ld.global.u32 	%r400, [%rd96+2048];
	mad.lo.s32 	%r401, %r400, %r399, %r398;
	ld.global.u32 	%r402, [%rd97+3072];
	ld.global.u32 	%r403, [%rd96+3072];
	mad.lo.s32 	%r404, %r403, %r402, %r401;
	ld.global.u32 	%r405, [%rd97+4096];
	ld.global.u32 	%r406, [%rd96+4096];
	mad.lo.s32 	%r407, %r406, %r405, %r404;
	ld.global.u32 	%r408, [%rd97+5120];
	ld.global.u32 	%r409, [%rd96+5120];
	mad.lo.s32 	%r410, %r409, %r408, %r407;
	ld.global.u32 	%r411, [%rd97+6144];
	ld.global.u32 	%r412, [%rd96+6144];
	mad.lo.s32 	%r413, %r412, %r411, %r410;
	ld.global.u32 	%r414, [%rd97+7168];
	ld.global.u32 	%r415, [%rd96+7168];
	mad.lo.s32 	%r583, %r415, %r414, %r413;
	add.s32 	%r572, %r572, 4096;
	add.s32 	%r568, %r568, 16;
	add.s64 	%rd97, %rd97, 16384;
	add.s64 	%rd96, %rd96, 16384;
	setp.ne.s32 	%p26, %r568, 0;
	@%p26 bra 	$L__BB104_6;
$L__BB104_7:
	setp.eq.s32 	%p27, %r11, 0;
	@%p27 bra 	$L__BB104_16;
	and.b32  	%r22, %r10, 7;
	setp.lt.u32 	%p28, %r11, 8;
	@%p28 bra 	$L__BB104_10;
	cvt.s64.s32 	%rd78, %r572;
	add.s64 	%rd79, %rd78, %rd5;
	shl.b64 	%rd80, %rd79, 2;
	add.s64 	%rd81, %rd2, %rd80;
	add.s64 	%rd82, %rd3, %rd80;
	ld.global.u32 	%r417, [%rd81];
	ld.global.u32 	%r418, [%rd82];
	mad.lo.s32 	%r419, %r418, %r417, %r583;
	ld.global.u32 	%r420, [%rd81+1024];
	ld.global.u32 	%r421, [%rd82+1024];
	mad.lo.s32 	%r422, %r421, %r420, %r419;
	ld.global.u32 	%r423, [%rd81+2048];
	ld.global.u32 	%r424, [%rd82+2048];
	mad.lo.s32 	%r425, %r424, %r423, %r422;
	ld.global.u32 	%r426, [%rd81+3072];
	ld.global.u32 	%r427, [%rd82+3072];
	mad.lo.s32 	%r428, %r427, %r426, %r425;
	ld.global.u32 	%r429, [%rd81+4096];
	ld.global.u32 	%r430, [%rd82+4096];
	mad.lo.s32 	%r431, %r430, %r429, %r428;
	ld.global.u32 	%r432, [%rd81+5120];
	ld.global.u32 	%r433, [%rd82+5120];
	mad.lo.s32 	%r434, %r433, %r432, %r431;
	ld.global.u32 	%r435, [%rd81+6144];
	ld.global.u32 	%r436, [%rd82+6144];
	mad.lo.s32 	%r437, %r436, %r435, %r434;
	ld.global.u32 	%r438, [%rd81+7168];
	ld.global.u32 	%r439, [%rd82+7168];
	mad.lo.s32 	%r583, %r439, %r438, %r437;
	add.s32 	%r572, %r572, 2048;
$L__BB104_10:
	setp.eq.s32 	%p29, %r22, 0;
	@%p29 bra 	$L__BB104_16;
	and.b32  	%r28, %r10, 3;
	setp.lt.u32 	%p30, %r22, 4;
	@%p30 bra 	$L__BB104_13;
	cvt.s64.s32 	%rd83, %r572;
	add.s64 	%rd84, %rd83, %rd5;
	shl.b64 	%rd85, %rd84, 2;
	add.s64 	%rd86, %rd2, %rd85;
	add.s64 	%rd87, %rd3, %rd85;
	ld.global.u32 	%r441, [%rd86];
	ld.global.u32 	%r442, [%rd87];
	mad.lo.s32 	%r443, %r442, %r441, %r583;
	ld.global.u32 	%r444, [%rd86+1024];
	ld.global.u32 	%r445, [%rd87+1024];
	mad.lo.s32 	%r446, %r445, %r444, %r443;
	ld.global.u32 	%r447, [%rd86+2048];
	ld.global.u32 	%r448, [%rd87+2048];
	mad.lo.s32 	%r449, %r448, %r447, %r446;
	ld.global.u32 	%r450, [%rd86+3072];
	ld.global.u32 	%r451, [%rd87+3072];
	mad.lo.s32 	%r583, %r451, %r450, %r449;
	add.s32 	%r572, %r572, 1024;
$L__BB104_13:
	setp.eq.s32 	%p31, %r28, 0;
	@%p31 bra 	$L__BB104_16;
	mul.wide.u32 	%rd88, %r2, 16384;
	add.s64 	%rd13, %rd3, %rd88;
	add.s64 	%rd14, %rd2, %rd88;
	neg.s32 	%r580, %r28;
$L__BB104_15:
	.pragma "nounroll";
	mul.wide.s32 	%rd89, %r572, 4;
	add.s64 	%rd90, %rd13, %rd89;
	add.s64 	%rd91, %rd14, %rd89;
	ld.global.u32 	%r452, [%rd91];
	ld.global.u32 	%r453, [%rd90];
	mad.lo.s32 	%r583, %r453, %r452, %r583;
	add.s32 	%r572, %r572, 256;
	add.s32 	%r580, %r580, 1;
	setp.ne.s32 	%p32, %r580, 0;
	@%p32 bra 	$L__BB104_15;
$L__BB104_16:
	setp.lt.s32 	%p33, %r4, 256;
	@%p33 bra 	$L__BB104_21;
	// begin inline asm
	mov.u32 %r517, %laneid;
	// end inline asm
	mov.b32 	%r520, 1;
	mov.b32 	%r541, 31;
	mov.b32 	%r542, -1;
	// begin inline asm
	shfl.sync.down.b32 %r518, %r583, %r520, %r541, %r542;
	// end inline asm
	setp.gt.s32 	%p49, %r517, 30;
	selp.b32 	%r543, 0, %r518, %p49;
	add.s32 	%r524, %r543, %r583;
	mov.b32 	%r525, 2;
	// begin inline asm
	shfl.sync.down.b32 %r523, %r524, %r525, %r541, %r542;
	// end inline asm
	setp.gt.s32 	%p50, %r517, 29;
	selp.b32 	%r544, 0, %r523, %p50;
	add.s32 	%r529, %r524, %r544;
	mov.b32 	%r530, 4;
	// begin inline asm
	shfl.sync.down.b32 %r528, %r529, %r530, %r541, %r542;
	// end inline asm
	setp.gt.s32 	%p51, %r517, 27;
	selp.b32 	%r545, 0, %r528, %p51;
	add.s32 	%r534, %r529, %r545;
	mov.b32 	%r535, 8;
	// begin inline asm
	shfl.sync.down.b32 %r533, %r534, %r535, %r541, %r542;
	// end inline asm
	setp.gt.s32 	%p52, %r517, 23;
	selp.b32 	%r546, 0, %r533, %p52;
	add.s32 	%r539, %r534, %r546;
	mov.b32 	%r540, 16;
	// begin inline asm
	shfl.sync.down.b32 %r538, %r539, %r540, %r541, %r542;
	// end inline asm
	setp.gt.s32 	%p53, %r517, 15;
	selp.b32 	%r547, 0, %r538, %p53;
	add.s32 	%r602, %r539, %r547;
	setp.ne.s32 	%p54, %r517, 0;
	@%p54 bra 	$L__BB104_19;
	shr.u32 	%r548, %r5, 3;
	and.b32  	%r549, %r548, 124;
	mov.u32 	%r550, _ZZN3cub18CUB_300001_SM_10006detail6reduce18DeviceReduceKernelINS2_10policy_hubIiyN4cuda3std3__44plusIiEEE10Policy1000EN6thrust24THRUST_300001_SM_1000_NS18transform_iteratorINSD_12zip_functionINS7_10multipliesIiEEEENSD_12zip_iteratorINS7_5tupleIJNSD_6detail15normal_iteratorINSD_10device_ptrIiEEEESP_EEEEENSD_11use_defaultESS_EEyS9_iNS7_10__identityEEEvT0_PT3_T1_NS0_13GridEvenShareISY_EET2_T4_E12temp_storage;
	add.s32 	%r551, %r550, %r549;
	st.shared.u32 	[%r551+8], %r602;
$L__BB104_19:
	bar.sync 	0;
	setp.ne.s32 	%p55, %r5, 0;
	@%p55 bra 	$L__BB104_46;
	ld.shared.u32 	%r552, [_ZZN3cub18CUB_300001_SM_10006detail6reduce18DeviceReduceKernelINS2_10policy_hubIiyN4cuda3std3__44plusIiEEE10Policy1000EN6thrust24THRUST_300001_SM_1000_NS18transform_iteratorINSD_12zip_functionINS7_10multipliesIiEEEENSD_12zip_iteratorINS7_5tupleIJNSD_6detail15normal_iteratorINSD_10device_ptrIiEEEESP_EEEEENSD_11use_defaultESS_EEyS9_iNS7_10__identityEEEvT0_PT3_T1_NS0_13GridEvenShareISY_EET2_T4_E12temp_storage+12];
	add.s32 	%r553, %r552, %r602;
	ld.shared.u32 	%r554, [_ZZN3cub18CUB_300001_SM_10006detail6reduce18DeviceReduceKernelINS2_10policy_hubIiyN4cuda3std3__44plusIiEEE10Policy1000EN6thrust24THRUST_300001_SM_1000_NS18transform_iteratorINSD_12zip_functionINS7_10multipliesIiEEEENSD_12zip_iteratorINS7_5tupleIJNSD_6detail15normal_iteratorINSD_10device_ptrIiEEEESP_EEEEENSD_11use_defaultESS_EEyS9_iNS7_10__identityEEEvT0_PT3_T1_NS0_13GridEvenShareISY_EET2_T4_E12temp_storage+16];
	add.s32 	%r555, %r553, %r554;
	ld.shared.u32 	%r556, [_ZZN3cub18CUB_300001_SM_10006detail6reduce18DeviceReduceKernelINS2_10policy_hubIiyN4cuda3std3__44plusIiEEE10Policy1000EN6thrust24THRUST_300001_SM_1000_NS18transform_iteratorINSD_12zip_functionINS7_10multipliesIiEEEENSD_12zip_iteratorINS7_5tupleIJNSD_6detail15normal_iteratorINSD_10device_ptrIiEEEESP_EEEEENSD_11use_defaultESS_EEyS9_iNS7_10__identityEEEvT0_PT3_T1_NS0_13GridEvenShareISY_EET2_T4_E12temp_storage+20];
	add.s32 	%r557, %r555, %r556;
	ld.shared.u32 	%r558, [_ZZN3cub18CUB_300001_SM_10006detail6reduce18DeviceReduceKernelINS2_10policy_hubIiyN4cuda3std3__44plusIiEEE10Policy1000EN6thrust24THRUST_300001_SM_1000_NS18transform_iteratorINSD_12zip_functionINS7_10multipliesIiEEEENSD_12zip_iteratorINS7_5tupleIJNSD_6detail15normal_iteratorINSD_10device_ptrIiEEEESP_EEEEENSD_11use_defaultESS_EEyS9_iNS7_10__identityEEEvT0_PT3_T1_NS0_13GridEvenShareISY_EET2_T4_E12temp_storage+24];
	add.s32 	%r559, %r557, %r558;
	ld.shared.u32 	%r560, [_ZZN3cub18CUB_300001_SM_10006detail6reduce18DeviceReduceKernelINS2_10policy_hubIiyN4cuda3std3__44plusIiEEE10Policy1000EN6thrust24THRUST_300001_SM_1000_NS18transform_iteratorINSD_12zip_functionINS7_10multipliesIiEEEENSD_12zip_iteratorINS7_5tupleIJNSD_6detail15normal_iteratorINSD_10device_ptrIiEEEESP_EEEEENSD_11use_defaultESS_EEyS9_iNS7_10__identityEEEvT0_PT3_T1_NS0_13GridEvenShareISY_EET2_T4_E12temp_storage+28];
	add.s32 	%r561, %r559, %r560;
	ld.shared.u32 	%r562, [_ZZN3cub18CUB_300001_SM_10006detail6reduce18DeviceReduceKernelINS2_10policy_hubIiyN4cuda3std3__44plusIiEEE10Policy1000EN6thrust24THRUST_300001_SM_1000_NS18transform_iteratorINSD_12zip_functionINS7_10multipliesIiEEEENSD_12zip_iteratorINS7_5tupleIJNSD_6detail15normal_iteratorINSD_10device_ptrIiEEEESP_EEEEENSD_11use_defaultESS_EEyS9_iNS7_10__identityEEEvT0_PT3_T1_NS0_13GridEvenShareISY_EET2_T4_E12temp_storage+32];
	add.s32 	%r563, %r561, %r562;
	ld.shared.u32 	%r564, [_ZZN3cub18CUB_300001_SM_10006detail6reduce18DeviceReduceKernelINS2_10policy_hubIiyN4cuda3std3__44plusIiEEE10Policy1000EN6thrust24THRUST_300001_SM_1000_NS18transform_iteratorINSD_12zip_functionINS7_10multipliesIiEEEENSD_12zip_iteratorINS7_5tupleIJNSD_6detail15normal_iteratorINSD_10device_ptrIiEEEESP_EEEEENSD_11use_defaultESS_EEyS9_iNS7_10__identityEEEvT0_PT3_T1_NS0_13GridEvenShareISY_EET2_T4_E12temp_storage+36];
	add.s32 	%r602, %r563, %r564;
	bra.uni 	$L__BB104_46;
$L__BB104_21:
	// begin inline asm
	mov.u32 %r454, %laneid;
	// end inline asm
	and.b32  	%r480, %r5, 992;
	add.s32 	%r481, %r480, 32;
	setp.gt.s32 	%p34, %r481, %r4;
	not.b32 	%r482, %r480;
	add.s32 	%r483, %r4, %r482;
	selp.b32 	%r478, %r483, 31, %p34;
	mov.b32 	%r457, 1;
	mov.b32 	%r479, -1;
	// begin inline asm
	shfl.sync.down.b32 %r455, %r583, %r457, %r478, %r479;
	// end inline asm
	setp.lt.s32 	%p35, %r454, %r478;
	selp.b32 	%r484, %r455, 0, %p35;
	add.s32 	%r461, %r484, %r583;
	mov.b32 	%r462, 2;
	// begin inline asm
	shfl.sync.down.b32 %r460, %r461, %r462, %r478, %r479;
	// end inline asm
	add.s32 	%r485, %r454, 2;
	setp.gt.s32 	%p36, %r485, %r478;
	selp.b32 	%r486, 0, %r460, %p36;
	add.s32 	%r466, %r461, %r486;
	mov.b32 	%r467, 4;
	// begin inline asm
	shfl.sync.down.b32 %r465, %r466, %r467, %r478, %r479;
	// end inline asm
	add.s32 	%r487, %r454, 4;
	setp.gt.s32 	%p37, %r487, %r478;
	selp.b32 	%r488, 0, %r465, %p37;
	add.s32 	%r471, %r466, %r488;
	mov.b32 	%r472, 8;
	// begin inline asm
	shfl.sync.down.b32 %r470, %r471, %r472, %r478, %r479;
	// end inline asm
	add.s32 	%r489, %r454, 8;
	setp.gt.s32 	%p38, %r489, %r478;
	selp.b32 	%r490, 0, %r470, %p38;
	add.s32 	%r476, %r471, %r490;
	mov.b32 	%r477, 16;
	// begin inline asm
	shfl.sync.down.b32 %r475, %r476, %r477, %r478, %r479;
	// end inline asm
	add.s32 	%r491, %r454, 16;
	setp.gt.s32 	%p39, %r491, %r478;
	selp.b32 	%r492, 0, %r475, %p39;
	add.s32 	%r602, %r476, %r492;
	setp.ne.s32 	%p40, %r454, 0;
	@%p40 bra 	$L__BB104_23;
	shr.u32 	%r493, %r5, 3;
	and.b32  	%r494, %r493, 124;
	mov.u32 	%r495, _ZZN3cub18CUB_300001_SM_10006detail6reduce18DeviceReduceKernelINS2_10policy_hubIiyN4cuda3std3__44plusIiEEE10Policy1000EN6thrust24THRUST_300001_SM_1000_NS18transform_iteratorINSD_12zip_functionINS7_10multipliesIiEEEENSD_12zip_iteratorINS7_5tupleIJNSD_6detail15normal_iteratorINSD_10device_ptrIiEEEESP_EEEEENSD_11use_defaultESS_EEyS9_iNS7_10__identityEEEvT0_PT3_T1_NS0_13GridEvenShareISY_EET2_T4_E12temp_storage;
	add.s32 	%r496, %r495, %r494;
	st.shared.u32 	[%r496+8], %r602;
$L__BB104_23:
	bar.sync 	0;
	setp.ne.s32 	%p41, %r5, 0;
	@%p41 bra 	$L__BB104_46;
	setp.gt.s32 	%p42, %r4, 32;
	ld.shared.u32 	%r497, [_ZZN3cub18CUB_300001_SM_10006detail6reduce18DeviceReduceKernelINS2_10policy_hubIiyN4cuda3std3__44plusIiEEE10Policy1000EN6thrust24THRUST_300001_SM_1000_NS18transform_iteratorINSD_12zip_functionINS7_10multipliesIiEEEENSD_12zip_iteratorINS7_5tupleIJNSD_6detail15normal_iteratorINSD_10device_ptrIiEEEESP_EEEEENSD_11use_defaultESS_EEyS9_iNS7_10__identityEEEvT0_PT3_T1_NS0_13GridEvenShareISY_EET2_T4_E12temp_storage+12];
	selp.b32 	%r498, %r497, 0, %p42;
	add.s32 	%r499, %r498, %r602;
	setp.gt.s32 	%p43, %r4, 64;
	ld.shared.u32 	%r500, [_ZZN3cub18CUB_300001_SM_10006detail6reduce18DeviceReduceKernelINS2_10policy_hubIiyN4cuda3std3__44plusIiEEE10Policy1000EN6thrust24THRUST_300001_SM_1000_NS18transform_iteratorINSD_12zip_functionINS7_10multipliesIiEEEENSD_12zip_iteratorINS7_5tupleIJNSD_6detail15normal_iteratorINSD_10device_ptrIiEEEESP_EEEEENSD_11use_defaultESS_EEyS9_iNS7_10__identityEEEvT0_PT3_T1_NS0_13GridEvenShareISY_EET2_T4_E12temp_storage+16];
	selp.b32 	%r501, %r500, 0, %p43;
	add.s32 	%r502, %r499, %r501;
	setp.gt.s32 	%p44, %r4, 96;
	ld.shared.u32 	%r503, [_ZZN3cub18CUB_300001_SM_10006detail6reduce18DeviceReduceKernelINS2_10policy_hubIiyN4cuda3std3__44plusIiEEE10Policy1000EN6thrust24THRUST_300001_SM_1000_NS18transform_iteratorINSD_12zip_functionINS7_10multipliesIiEEEENSD_12zip_iteratorINS7_5tupleIJNSD_6detail15normal_iteratorINSD_10device_ptrIiEEEESP_EEEEENSD_11use_defaultESS_EEyS9_iNS7_10__identityEEEvT0_PT3_T1_NS0_13GridEvenShareISY_EET2_T4_E12temp_storage+20];
	selp.b32 	%r504, %r503, 0, %p44;
	add.s32 	%r505, %r502, %r504;
	setp.gt.s32 	%p45, %r4, 128;
	ld.shared.u32 	%r506, [_ZZN3cub18CUB_300001_SM_10006detail6reduce18DeviceReduceKernelINS2_10policy_hubIiyN4cuda3std3__44plusIiEEE10Policy1000EN6thrust24THRUST_300001_SM_1000_NS18transform_iteratorINSD_12zip_functionINS7_10multipliesIiEEEENSD_12zip_iteratorINS7_5tupleIJNSD_6detail15normal_iteratorINSD_10device_ptrIiEEEESP_EEEEENSD_11use_defaultESS_EEyS9_iNS7_10__identityEEEvT0_PT3_T1_NS0_13GridEvenShareISY_EET2_T4_E12temp_storage+24];
	selp.b32 	%r507, %r506, 0, %p45;
	add.s32 	%r508, %r505, %r507;
	setp.gt.s32 	%p46, %r4, 160;
	ld.shared.u32 	%r509, [_ZZN3cub18CUB_300001_SM_10006detail6reduce18DeviceReduceKernelINS2_10policy_hubIiyN4cuda3std3__44plusIiEEE10Policy1000EN6thrust24THRUST_300001_SM_1000_NS18transform_iteratorINSD_12zip_functionINS7_10multipliesIiEEEENSD_12zip_iteratorINS7_5tupleIJNSD_6detail15normal_iteratorINSD_10device_ptrIiEEEESP_EEEEENSD_11use_defaultESS_EEyS9_iNS7_10__identityEEEvT0_PT3_T1_NS0_13GridEvenShareISY_EET2_T4_E12temp_storage+28];
	selp.b32 	%r510, %r509, 0, %p46;
	add.s32 	%r511, %r508, %r510;
	setp.gt.s32 	%p47, %r4, 192;
	ld.shared.u32 	%r512, [_ZZN3cub18CUB_300001_SM_10006detail6reduce18DeviceReduceKernelINS2_10policy_hubIiyN4cuda3std3__44plusIiEEE10Policy1000EN6thrust24THRUST_300001_SM_1000_NS18transform_iteratorINSD_12zip_functionINS7_10multipliesIiEEEENSD_12zip_iteratorINS7_5tupleIJNSD_6detail15normal_iteratorINSD_10device_ptrIiEEEESP_EEEEENSD_11use_defaultESS_EEyS9_iNS7_10__identityEEEvT0_PT3_T1_NS0_13GridEvenShareISY_EET2_T4_E12temp_storage+32];
	selp.b32 	%r513, %r512, 0, %p47;
	add.s32 	%r514, %r511, %r513;
	setp.gt.s32 	%p48, %r4, 224;
	ld.shared.u32 	%r515, [_ZZN3cub18CUB_300001_SM_10006detail6reduce18DeviceReduceKernelINS2_10policy_hubIiyN4cuda3std3__44plusIiEEE10Policy1000EN6thrust24THRUST_300001_SM_1000_NS18transform_iteratorINSD_12zip_functionINS7_10multipliesIiEEEENSD_12zip_iteratorINS7_5tupleIJNSD_6detail15normal_iteratorINSD_10device_ptrIiEEEESP_EEEEENSD_11use_defaultESS_EEyS9_iNS7_10__identityEEEvT0_PT3_T1_NS0_13GridEvenShareISY_EET2_T4_E12temp_storage+36];
	selp.b32 	%r516, %r515, 0, %p48;
	add.s32 	%r602, %r514, %r516;
	bra.uni 	$L__BB104_46;
$L__BB104_25:
	mov.u32 	%r46, %tid.x;
	cvt.u64.u32 	%rd15, %r46;
	add.s64 	%rd42, %rd15, %rd5;
	shl.b64 	%rd43, %rd42, 2;
	add.s64 	%rd44, %rd2, %rd43;
	add.s64 	%rd45, %rd3, %rd43;
	ld.global.u32 	%r100, [%rd44];
	ld.global.u32 	%r101, [%rd45];
	mul.lo.s32 	%r102, %r101, %r100;
	ld.global.u32 	%r103, [%rd44+1024];
	ld.global.u32 	%r104, [%rd45+1024];
	ld.global.u32 	%r105, [%rd44+2048];
	ld.global.u32 	%r106, [%rd45+2048];
	ld.global.u32 	%r107, [%rd44+3072];
	ld.global.u32 	%r108, [%rd45+3072];
	ld.global.u32 	%r109, [%rd44+4096];
	ld.global.u32 	%r110, [%rd45+4096];
	ld.global.u32 	%r111, [%rd44+5120];
	ld.global.u32 	%r112, [%rd45+5120];
	ld.global.u32 	%r113, [%rd44+6144];
	ld.global.u32 	%r114, [%rd45+6144];
	ld.global.u32 	%r115, [%rd44+7168];
	ld.global.u32 	%r116, [%rd45+7168];
	ld.global.u32 	%r117, [%rd44+8192];
	ld.global.u32 	%r118, [%rd45+8192];
	ld.global.u32 	%r119, [%rd44+9216];
	ld.global.u32 	%r120, [%rd45+9216];
	ld.global.u32 	%r121, [%rd44+10240];
	ld.global.u32 	%r122, [%rd45+10240];
	ld.global.u32 	%r123, [%rd44+11264];
	ld.global.u32 	%r124, [%rd45+11264];
	ld.global.u32 	%r125, [%rd44+12288];
	ld.global.u32 	%r126, [%rd45+12288];
	ld.global.u32 	%r127, [%rd44+13312];
	ld.global.u32 	%r128, [%rd45+13312];
	ld.global.u32 	%r129, [%rd44+14336];
	ld.global.u32 	%r130, [%rd45+14336];
	ld.global.u32 	%r131, [%rd44+15360];
	ld.global.u32 	%r132, [%rd45+15360];
	mad.lo.s32 	%r133, %r104, %r103, %r102;
	mad.lo.s32 	%r134, %r106, %r105, %r133;
	mad.lo.s32 	%r135, %r108, %r107, %r134;
	mad.lo.s32 	%r136, %r110, %r109, %r135;
	mad.lo.s32 	%r137, %r112, %r111, %r136;
	mad.lo.s32 	%r138, %r114, %r113, %r137;
	mad.lo.s32 	%r139, %r116, %r115, %r138;
	mad.lo.s32 	%r140, %r118, %r117, %r139;
	mad.lo.s32 	%r141, %r120, %r119, %r140;
	mad.lo.s32 	%r142, %r122, %r121, %r141;
	mad.lo.s32 	%r143, %r124, %r123, %r142;
	mad.lo.s32 	%r144, %r126, %r125, %r143;
	mad.lo.s32 	%r145, %r128, %r127, %r144;
	mad.lo.s32 	%r146, %r130, %r129, %r145;
	mad.lo.s32 	%r601, %r132, %r131, %r146;
	setp.lt.u64 	%p2, %rd6, %rd4;
	@%p2 bra 	$L__BB104_42;
	cvt.u32.u64 	%r148, %rd4;
	cvt.u32.u64 	%r149, %rd5;
	add.s64 	%rd100, %rd5, %rd4;
	cvt.u32.u64 	%r48, %rd1;
	not.b32 	%r150, %r46;
	add.s32 	%r151, %r150, %r48;
	sub.s32 	%r152, %r151, %r148;
	sub.s32 	%r584, %r152, %r149;
	add.s64 	%rd46, %rd100, %rd15;
	shl.b64 	%rd47, %rd46, 2;
	add.s64 	%rd48, %rd47, 8192;
	add.s64 	%rd99, %rd2, %rd48;
	add.s64 	%rd98, %rd3, %rd48;
	mov.b32 	%r585, 0;
	shl.b32 	%r153, %r1, 12;
	mov.u64 	%rd101, %rd5;
$L__BB104_27:
	cvt.s64.s32 	%rd23, %r153;
	add.s64 	%rd101, %rd101, %rd23;
	add.s64 	%rd49, %rd1, -4096;
	setp.gt.u64 	%p3, %rd101, %rd49;
	@%p3 bra 	$L__BB104_29;
	shl.b32 	%r154, %r1, 12;
	cvt.s64.s32 	%rd50, %r154;
	add.s64 	%rd51, %rd101, %rd15;
	cvta.to.global.u64 	%rd52, %rd39;
	shl.b64 	%rd53, %rd51, 2;
	add.s64 	%rd54, %rd52, %rd53;
	add.s64 	%rd55, %rd3, %rd53;
	ld.global.u32 	%r155, [%rd54];
	ld.global.u32 	%r156, [%rd55];
	ld.global.u32 	%r157, [%rd54+1024];
	ld.global.u32 	%r158, [%rd55+1024];
	ld.global.u32 	%r159, [%rd54+2048];
	ld.global.u32 	%r160, [%rd55+2048];
	ld.global.u32 	%r161, [%rd54+3072];
	ld.global.u32 	%r162, [%rd55+3072];
	ld.global.u32 	%r163, [%rd54+4096];
	ld.global.u32 	%r164, [%rd55+4096];
	ld.global.u32 	%r165, [%rd54+5120];
	ld.global.u32 	%r166, [%rd55+5120];
	ld.global.u32 	%r167, [%rd54+6144];
	ld.global.u32 	%r168, [%rd55+6144];
	ld.global.u32 	%r169, [%rd54+7168];
	ld.global.u32 	%r170, [%rd55+7168];
	ld.global.u32 	%r171, [%rd54+8192];
	ld.global.u32 	%r172, [%rd55+8192];
	ld.global.u32 	%r173, [%rd54+9216];
	ld.global.u32 	%r174, [%rd55+9216];
	ld.global.u32 	%r175, [%rd54+10240];
	ld.global.u32 	%r176, [%rd55+10240];
	ld.global.u32 	%r177, [%rd54+11264];
	ld.global.u32 	%r178, [%rd55+11264];
	ld.global.u32 	%r179, [%rd54+12288];
	ld.global.u32 	%r180, [%rd55+12288];
	ld.global.u32 	%r181, [%rd54+13312];
	ld.global.u32 	%r182, [%rd55+13312];
	ld.global.u32 	%r183, [%rd54+14336];
	ld.global.u32 	%r184, [%rd55+14336];
	ld.global.u32 	%r185, [%rd54+15360];
	ld.global.u32 	%r186, [%rd55+15360];
	mad.lo.s32 	%r187, %r156, %r155, %r601;
	mad.lo.s32 	%r188, %r158, %r157, %r187;
	mad.lo.s32 	%r189, %r160, %r159, %r188;
	mad.lo.s32 	%r190, %r162, %r161, %r189;
	mad.lo.s32 	%r191, %r164, %r163, %r190;
	mad.lo.s32 	%r192, %r166, %r165, %r191;
	mad.lo.s32 	%r193, %r168, %r167, %r192;
	mad.lo.s32 	%r194, %r170, %r169, %r193;
	mad.lo.s32 	%r195, %r172, %r171, %r194;
	mad.lo.s32 	%r196, %r174, %r173, %r195;
	mad.lo.s32 	%r197, %r176, %r175, %r196;
	mad.lo.s32 	%r198, %r178, %r177, %r197;
	mad.lo.s32 	%r199, %r180, %r179, %r198;
	mad.lo.s32 	%r200, %r182, %r181, %r199;
	mad.lo.s32 	%r201, %r184, %r183, %r200;
	mad.lo.s32 	%r601, %r186, %r185, %r201;
	sub.s64 	%rd56, %rd1, %rd101;
	setp.lt.u64 	%p4, %rd56, %rd50;
	add.s32 	%r585, %r585, 1;
	add.s64 	%rd100, %rd100, %rd50;
	sub.s32 	%r584, %r584, %r154;
	mul.wide.s32 	%rd57, %r154, 4;
	add.s64 	%rd99, %rd99, %rd57;
	add.s64 	%rd98, %rd98, %rd57;
	@%p4 bra 	$L__BB104_42;
	bra.uni 	$L__BB104_27;
$L__BB104_29:
	setp.le.u64 	%p5, %rd1, %rd101;
	cvt.u32.u64 	%r202, %rd101;
	cvt.u32.u64 	%r203, %rd1;
	sub.s32 	%r204, %r203, %r202;
	setp.ge.s32 	%p6, %r46, %r204;
	or.pred  	%p7, %p5, %p6;
	@%p7 bra 	$L__BB104_42;
	cvt.u32.u64 	%r207, %rd23;
	cvt.u32.u64 	%r208, %rd5;
	not.b32 	%r209, %r46;
	add.s32 	%r210, %r209, %r48;
	add.s32 	%r211, %r207, %r208;
	sub.s32 	%r212, %r210, %r211;
	mul.lo.s32 	%r213, %r1, %r585;
	shl.b32 	%r214, %r213, 12;
	sub.s32 	%r215, %r212, %r214;
	shr.u32 	%r216, %r215, 8;
	add.s32 	%r56, %r216, 1;
	and.b32  	%r57, %r56, 15;
	setp.lt.u32 	%p8, %r215, 3840;
	mov.u32 	%r591, %r46;
	@%p8 bra 	$L__BB104_33;
	shr.u32 	%r217, %r584, 8;
	add.s32 	%r218, %r217, 1;
	and.b32  	%r219, %r218, 33554416;
	neg.s32 	%r587, %r219;
	mov.u32 	%r591, %r46;
$L__BB104_32:
	.pragma "nounroll";
	ld.global.u32 	%r220, [%rd99+-8192];
	ld.global.u32 	%r221, [%rd98+-8192];
	mad.lo.s32 	%r222, %r221, %r220, %r601;
	ld.global.u32 	%r223, [%rd99+-7168];
	ld.global.u32 	%r224, [%rd98+-7168];
	mad.lo.s32 	%r225, %r224, %r223, %r222;
	ld.global.u32 	%r226, [%rd99+-6144];
	ld.global.u32 	%r227, [%rd98+-6144];
	mad.lo.s32 	%r228, %r227, %r226, %r225;
	ld.global.u32 	%r229, [%rd99+-5120];
	ld.global.u32 	%r230, [%rd98+-5120];
	mad.lo.s32 	%r231, %r230, %r229, %r228;
	ld.global.u32 	%r232, [%rd99+-4096];
	ld.global.u32 	%r233, [%rd98+-4096];
	mad.lo.s32 	%r234, %r233, %r232, %r231;
	ld.global.u32 	%r235, [%rd99+-3072];
	ld.global.u32 	%r236, [%rd98+-3072];
	mad.lo.s32 	%r237, %r236, %r235, %r234;
	ld.global.u32 	%r238, [%rd99+-2048];
	ld.global.u32 	%r239, [%rd98+-2048];
	mad.lo.s32 	%r240, %r239, %r238, %r237;
	ld.global.u32 	%r241, [%rd99+-1024];
	ld.global.u32 	%r242, [%rd98+-1024];
	mad.lo.s32 	%r243, %r242, %r241, %r240;
	ld.global.u32 	%r244, [%rd99];
	ld.global.u32 	%r245, [%rd98];
	mad.lo.s32 	%r246, %r245, %r244, %r243;
	ld.global.u32 	%r247, [%rd99+1024];
	ld.global.u32 	%r248, [%rd98+1024];
	mad.lo.s32 	%r249, %r248, %r247, %r246;
	ld.global.u32 	%r250, [%rd99+2048];
	ld.global.u32 	%r251, [%rd98+2048];
	mad.lo.s32 	%r252, %r251, %r250, %r249;
	ld.global.u32 	%r253, [%rd99+3072];
	ld.global.u32 	%r254, [%rd98+3072];
	mad.lo.s32 	%r255, %r254, %r253, %r252;
	ld.global.u32 	%r256, [%rd99+4096];
	ld.global.u32 	%r257, [%rd98+4096];
	mad.lo.s32 	%r258, %r257, %r256, %r255;
	ld.global.u32 	%r259, [%rd99+5120];
	ld.global.u32 	%r260, [%rd98+5120];
	mad.lo.s32 	%r261, %r260, %r259, %r258;
	ld.global.u32 	%r262, [%rd99+6144];
	ld.global.u32 	%r263, [%rd98+6144];
	mad.lo.s32 	%r264, %r263, %r262, %r261;
	ld.global.u32 	%r265, [%rd99+7168];
	ld.global.u32 	%r266, [%rd98+7168];
	mad.lo.s32 	%r601, %r266, %r265, %r264;
	add.s32 	%r591, %r591, 4096;
	add.s32 	%r587, %r587, 16;
	add.s64 	%rd99, %rd99, 16384;
	add.s64 	%rd98, %rd98, 16384;
	setp.ne.s32 	%p9, %r587, 0;
	@%p9 bra 	$L__BB104_32;
$L__BB104_33:
	setp.eq.s32 	%p10, %r57, 0;
	@%p10 bra 	$L__BB104_42;
	cvta.to.global.u64 	%rd32, %rd39;
	and.b32  	%r68, %r56, 7;
	setp.lt.u32 	%p11, %r57, 8;
	@%p11 bra 	$L__BB104_36;
	cvt.u64.u32 	%rd58, %r591;
	add.s64 	%rd59, %rd101, %rd58;
	shl.b64 	%rd60, %rd59, 2;
	add.s64 	%rd61, %rd32, %rd60;
	add.s64 	%rd62, %rd3, %rd60;
	ld.global.u32 	%r268, [%rd61];
	ld.global.u32 	%r269, [%rd62];
	mad.lo.s32 	%r270, %r269, %r268, %r601;
	ld.global.u32 	%r271, [%rd61+1024];
	ld.global.u32 	%r272, [%rd62+1024];
	mad.lo.s32 	%r273, %r272, %r271, %r270;
	ld.global.u32 	%r274, [%rd61+2048];
	ld.global.u32 	%r275, [%rd62+2048];
	mad.lo.s32 	%r276, %r275, %r274, %r273;
	ld.global.u32 	%r277, [%rd61+3072];
	ld.global.u32 	%r278, [%rd62+3072];
	mad.lo.s32 	%r279, %r278, %r277, %r276;
	ld.global.u32 	%r280, [%rd61+4096];
	ld.global.u32 	%r281, [%rd62+4096];
	mad.lo.s32 	%r282, %r281, %r280, %r279;
	ld.global.u32 	%r283, [%rd61+5120];
	ld.global.u32 	%r284, [%rd62+5120];
	mad.lo.s32 	%r285, %r284, %r283, %r282;
	ld.global.u32 	%r286, [%rd61+6144];
	ld.global.u32 	%r287, [%rd62+6144];
	mad.lo.s32 	%r288, %r287, %r286, %r285;
	ld.global.u32 	%r289, [%rd61+7168];
	ld.global.u32 	%r290, [%rd62+7168];
	mad.lo.s32 	%r601, %r290, %r289, %r288;
	add.s32 	%r591, %r591, 2048;
$L__BB104_36:
	setp.eq.s32 	%p12, %r68, 0;
	@%p12 bra 	$L__BB104_42;
	setp.lt.u32 	%p13, %r68, 4;
	@%p13 bra 	$L__BB104_39;
	cvt.u64.u32 	%rd63, %r591;
	add.s64 	%rd64, %rd101, %rd63;
	shl.b64 	%rd65, %rd64, 2;
	add.s64 	%rd66, %rd32, %rd65;
	add.s64 	%rd67, %rd3, %rd65;
	ld.global.u32 	%r292, [%rd66];
	ld.global.u32 	%r293, [%rd67];
	mad.lo.s32 	%r294, %r293, %r292, %r601;
	ld.global.u32 	%r295, [%rd66+1024];
	ld.global.u32 	%r296, [%rd67+1024];
	mad.lo.s32 	%r297, %r296, %r295, %r294;
	ld.global.u32 	%r298, [%rd66+2048];
	ld.global.u32 	%r299, [%rd67+2048];
	mad.lo.s32 	%r300, %r299, %r298, %r297;
	ld.global.u32 	%r301, [%rd66+3072];
	ld.global.u32 	%r302, [%rd67+3072];
	mad.lo.s32 	%r601, %r302, %r301, %r300;
	add.s32 	%r591, %r591, 1024;
$L__BB104_39:
	and.b32  	%r303, %r56, 3;
	setp.eq.s32 	%p14, %r303, 0;
	@%p14 bra 	$L__BB104_42;
	cvt.u64.u32 	%rd68, %r591;
	add.s64 	%rd69, %rd68, %rd100;
	shl.b64 	%rd70, %rd69, 2;
	add.s64 	%rd105, %rd3, %rd70;
	add.s64 	%rd104, %rd32, %rd70;
	cvt.u16.u32 	%rs9, %r584;
	shr.u16 	%rs10, %rs9, 8;
	add.s16 	%rs11, %rs10, 1;
	cvt.u32.u16 	%r304, %rs11;
	and.b32  	%r305, %r304, 3;
	neg.s32 	%r599, %r305;
$L__BB104_41:
	.pragma "nounroll";
	ld.global.u32 	%r306, [%rd104];
	ld.global.u32 	%r307, [%rd105];
	mad.lo.s32 	%r601, %r307, %r306, %r601;
	add.s64 	%rd105, %rd105, 1024;
	add.s64 	%rd104, %rd104, 1024;
	add.s32 	%r599, %r599, 1;
	setp.ne.s32 	%p15, %r599, 0;
	@%p15 bra 	$L__BB104_41;
$L__BB104_42:
	// begin inline asm
	mov.u32 %r308, %laneid;
	// end inline asm
	mov.b32 	%r311, 1;
	mov.b32 	%r332, 31;
	mov.b32 	%r333, -1;
	// begin inline asm
	shfl.sync.down.b32 %r309, %r601, %r311, %r332, %r333;
	// end inline asm
	setp.gt.s32 	%p16, %r308, 30;
	selp.b32 	%r334, 0, %r309, %p16;
	add.s32 	%r315, %r334, %r601;
	mov.b32 	%r316, 2;
	// begin inline asm
	shfl.sync.down.b32 %r314, %r315, %r316, %r332, %r333;
	// end inline asm
	setp.gt.s32 	%p17, %r308, 29;
	selp.b32 	%r335, 0, %r314, %p17;
	add.s32 	%r320, %r315, %r335;
	mov.b32 	%r321, 4;
	// begin inline asm
	shfl.sync.down.b32 %r319, %r320, %r321, %r332, %r333;
	// end inline asm
	setp.gt.s32 	%p18, %r308, 27;
	selp.b32 	%r336, 0, %r319, %p18;
	add.s32 	%r325, %r320, %r336;
	mov.b32 	%r326, 8;
	// begin inline asm
	shfl.sync.down.b32 %r324, %r325, %r326, %r332, %r333;
	// end inline asm
	setp.gt.s32 	%p19, %r308, 23;
	selp.b32 	%r337, 0, %r324, %p19;
	add.s32 	%r330, %r325, %r337;
	mov.b32 	%r331, 16;
	// begin inline asm
	shfl.sync.down.b32 %r329, %r330, %r331, %r332, %r333;
	// end inline asm
	setp.gt.s32 	%p20, %r308, 15;
	selp.b32 	%r338, 0, %r329, %p20;
	add.s32 	%r602, %r330, %r338;
	setp.ne.s32 	%p21, %r308, 0;
	@%p21 bra 	$L__BB104_44;
	shr.u32 	%r339, %r46, 3;
	and.b32  	%r340, %r339, 124;
	mov.u32 	%r341, _ZZN3cub18CUB_300001_SM_10006detail6reduce18DeviceReduceKernelINS2_10policy_hubIiyN4cuda3std3__44plusIiEEE10Policy1000EN6thrust24THRUST_300001_SM_1000_NS18transform_iteratorINSD_12zip_functionINS7_10multipliesIiEEEENSD_12zip_iteratorINS7_5tupleIJNSD_6detail15normal_iteratorINSD_10device_ptrIiEEEESP_EEEEENSD_11use_defaultESS_EEyS9_iNS7_10__identityEEEvT0_PT3_T1_NS0_13GridEvenShareISY_EET2_T4_E12temp_storage;
	add.s32 	%r342, %r341, %r340;
	st.shared.u32 	[%r342+8], %r602;
$L__BB104_44:
	bar.sync 	0;
	setp.ne.s32 	%p22, %r46, 0;
	@%p22 bra 	$L__BB104_46;
	ld.shared.u32 	%r343, [_ZZN3cub18CUB_300001_SM_10006detail6reduce18DeviceReduceKernelINS2_10policy_hubIiyN4cuda3std3__44plusIiEEE10Policy1000EN6thrust24THRUST_300001_SM_1000_NS18transform_iteratorINSD_12zip_functionINS7_10multipliesIiEEEENSD_12zip_iteratorINS7_5tupleIJNSD_6detail15normal_iteratorINSD_10device_ptrIiEEEESP_EEEEENSD_11use_defaultESS_EEyS9_iNS7_10__identityEEEvT0_PT3_T1_NS0_13GridEvenShareISY_EET2_T4_E12temp_storage+12];
	add.s32 	%r344, %r343, %r602;
	ld.shared.u32 	%r345, [_ZZN3cub18CUB_300001_SM_10006detail6reduce18DeviceReduceKernelINS2_10policy_hubIiyN4cuda3std3__44plusIiEEE10Policy1000EN6thrust24THRUST_300001_SM_1000_NS18transform_iteratorINSD_12zip_functionINS7_10multipliesIiEEEENSD_12zip_iteratorINS7_5tupleIJNSD_6detail15normal_iteratorINSD_10device_ptrIiEEEESP_EEEEENSD_11use_defaultESS_EEyS9_iNS7_10__identityEEEvT0_PT3_T1_NS0_13GridEvenShareISY_EET2_T4_E12temp_storage+16];
	add.s32 	%r346, %r344, %r345;
	ld.shared.u32 	%r347, [_ZZN3cub18CUB_300001_SM_10006detail6reduce18DeviceReduceKernelINS2_10policy_hubIiyN4cuda3std3__44plusIiEEE10Policy1000EN6thrust24THRUST_300001_SM_1000_NS18transform_iteratorINSD_12zip_functionINS7_10multipliesIiEEEENSD_12zip_iteratorINS7_5tupleIJNSD_6detail15normal_iteratorINSD_10device_ptrIiEEEESP_EEEEENSD_11use_defaultESS_EEyS9_iNS7_10__identityEEEvT0_PT3_T1_NS0_13GridEvenShareISY_EET2_T4_E12temp_storage+20];
	add.s32 	%r348, %r346, %r347;
	ld.shared.u32 	%r349, [_ZZN3cub18CUB_300001_SM_10006detail6reduce18DeviceReduceKernelINS2_10policy_hubIiyN4cuda3std3__44plusIiEEE10Policy1000EN6thrust24THRUST_300001_SM_1000_NS18transform_iteratorINSD_12zip_functionINS7_10multipliesIiEEEENSD_12zip_iteratorINS7_5tupleIJNSD_6detail15normal_iteratorINSD_10device_ptrIiEEEESP_EEEEENSD_11use_defaultESS_EEyS9_iNS7_10__identityEEEvT0_PT3_T1_NS0_13GridEvenShareISY_EET2_T4_E12temp_storage+24];
	add.s32 	%r350, %r348, %r349;
	ld.shared.u32 	%r351, [_ZZN3cub18CUB_300001_SM_10006detail6reduce18DeviceReduceKernelINS2_10policy_hubIiyN4cuda3std3__44plusIiEEE10Policy1000EN6thrust24THRUST_300001_SM_1000_NS18transform_iteratorINSD_12zip_functionINS7_10multipliesIiEEEENSD_12zip_iteratorINS7_5tupleIJNSD_6detail15normal_iteratorINSD_10device_ptrIiEEEESP_EEEEENSD_11use_defaultESS_EEyS9_iNS7_10__identityEEEvT0_PT3_T1_NS0_13GridEvenShareISY_EET2_T4_E12temp_storage+28];
	add.s32 	%r352, %r350, %r351;
	ld.shared.u32 	%r353, [_ZZN3cub18CUB_300001_SM_10006detail6reduce18DeviceReduceKernelINS2_10policy_hubIiyN4cuda3std3__44plusIiEEE10Policy1000EN6thrust24THRUST_300001_SM_1000_NS18transform_iteratorINSD_12zip_functionINS7_10multipliesIiEEEENSD_12zip_iteratorINS7_5tupleIJNSD_6detail15normal_iteratorINSD_10device_ptrIiEEEESP_EEEEENSD_11use_defaultESS_EEyS9_iNS7_10__identityEEEvT0_PT3_T1_NS0_13GridEvenShareISY_EET2_T4_E12temp_storage+32];
	add.s32 	%r354, %r352, %r353;
	ld.shared.u32 	%r355, [_ZZN3cub18CUB_300001_SM_10006detail6reduce18DeviceReduceKernelINS2_10policy_hubIiyN4cuda3std3__44plusIiEEE10Policy1000EN6thrust24THRUST_300001_SM_1000_NS18transform_iteratorINSD_12zip_functionINS7_10multipliesIiEEEENSD_12zip_iteratorINS7_5tupleIJNSD_6detail15normal_iteratorINSD_10device_ptrIiEEEESP_EEEEENSD_11use_defaultESS_EEyS9_iNS7_10__identityEEEvT0_PT3_T1_NS0_13GridEvenShareISY_EET2_T4_E12temp_storage+36];
	add.s32 	%r602, %r354, %r355;
$L__BB104_46:
	mov.u32 	%r565, %tid.x;
	setp.ne.s32 	%p56, %r565, 0;
	@%p56 bra 	$L__BB104_48;
	ld.param.u64 	%rd95, [_ZN3cub18CUB_300001_SM_10006detail6reduce18DeviceReduceKernelINS2_10policy_hubIiyN4cuda3std3__44plusIiEEE10Policy1000EN6thrust24THRUST_300001_SM_1000_NS18transform_iteratorINSD_12zip_functionINS7_10multipliesIiEEEENSD_12zip_iteratorINS7_5tupleIJNSD_6detail15normal_iteratorINSD_10device_ptrIiEEEESP_EEEEENSD_11use_defaultESS_EEyS9_iNS7_10__identityEEEvT0_PT3_T1_NS0_13GridEvenShareISY_EET2_T4__param_1];
	cvta.to.global.u64 	%rd92, %rd95;
	mul.wide.u32 	%rd93, %r2, 4;
	add.s64 	%rd94, %rd92, %rd93;
	st.global.u32 	[%rd94], %r602;
$L__BB104_48:
	ret;

}
	// .globl	_ZN3cub18CUB_300001_SM_10006detail6reduce28DeviceReduceSingleTileKernelINS2_10policy_hubIiyN4cuda3std3__44plusIiEEE10Policy1000EPiSC_iS9_iiNS7_10__identityEEEvT0_T1_T2_T3_T4_T6_
.visible .entry _ZN3cub18CUB_300001_SM_10006detail6reduce28DeviceReduceSingleTileKernelINS2_10policy_hubIiyN4cuda3std3__44plusIiEEE10Policy1000EPiSC_iS9_iiNS7_10__identityEEEvT0_T1_T2_T3_T4_T6_(
	.param .u64 .ptr .align 1 _ZN3cub18CUB_300001_SM_10006detail6reduce28DeviceReduceSingleTileKernelINS2_10policy_hubIiyN4cuda3std3__44plusIiEEE10Policy1000EPiSC_iS9_iiNS7_10__identityEEEvT0_T1_T2_T3_T4_T6__param_0,
	.param .u64 .ptr .align 1 _ZN3cub18CUB_300001_SM_10006detail6reduce28DeviceReduceSingleTileKernelINS2_10policy_hubIiyN4cuda3std3__44plusIiEEE10Policy1000EPiSC_iS9_iiNS7_10__identityEEEvT0_T1_T2_T3_T4_T6__param_1,
	.param .u32 _ZN3cub18CUB_300001_SM_10006detail6reduce28DeviceReduceSingleTileKernelINS2_10policy_hubIiyN4cuda3std3__44plusIiEEE10Policy1000EPiSC_iS9_iiNS7_10__identityEEEvT0_T1_T2_T3_T4_T6__param_2,
	.param .align 1 .b8 _ZN3cub18CUB_300001_SM_10006detail6reduce28DeviceReduceSingleTileKernelINS2_10policy_hubIiyN4cuda3std3__44plusIiEEE10Policy1000EPiSC_iS9_iiNS7_10__identityEEEvT0_T1_T2_T3_T4_T6__param_3[1],
	.param .u32 _ZN3cub18CUB_300001_SM_10006detail6reduce28DeviceReduceSingleTileKernelINS2_10policy_hubIiyN4cuda3std3__44plusIiEEE10Policy1000EPiSC_iS9_iiNS7_10__identityEEEvT0_T1_T2_T3_T4_T6__param_4,
	.param .align 1 .b8 _ZN3cub18CUB_300001_SM_10006detail6reduce28DeviceReduceSingleTileKernelINS2_10policy_hubIiyN4cuda3std3__44plusIiEEE10Policy1000EPiSC_iS9_iiNS7_10__identityEEEvT0_T1_T2_T3_T4_T6__param_5[1]
)
.maxntid 256
.minnctapersm 1
{
	.reg .pred 	%p<97>;
	.reg .b32 	%r<687>;
	.reg .b64 	%rd<125>;
	// demoted variable
	.shared .align 4 .b8 _ZZN3cub18CUB_300001_SM_10006detail6reduce28DeviceReduceSingleTileKernelINS2_10policy_hubIiyN4cuda3std3__44plusIiEEE10Policy1000EPiSC_iS9_iiNS7_10__identityEEEvT0_T1_T2_T3_T4_T6_E12temp_storage[44];
	ld.param.u64 	%rd16, [_ZN3cub18CUB_300001_SM_10006detail6reduce28DeviceReduceSingleTileKernelINS2_10policy_hubIiyN4cuda3std3__44plusIiEEE10Policy1000EPiSC_iS9_iiNS7_10__identityEEEvT0_T1_T2_T3_T4_T6__param_0];
	ld.param.u64 	%rd17, [_ZN3cub18CUB_300001_SM_10006detail6reduce28DeviceReduceSingleTileKernelINS2_10policy_hubIiyN4cuda3std3__44plusIiEEE10Policy1000EPiSC_iS9_iiNS7_10__identityEEEvT0_T1_T2_T3_T4_T6__param_1];
	ld.param.u32 	%r120, [_ZN3cub18CUB_300001_SM_10006detail6reduce28DeviceReduceSingleTileKernelINS2_10policy_hubIiyN4cuda3std3__44plusIiEEE10Policy1000EPiSC_iS9_iiNS7_10__identityEEEvT0_T1_T2_T3_T4_T6__param_2];
	ld.param.u32 	%r121, [_ZN3cub18CUB_300001_SM_10006detail6reduce28DeviceReduceSingleTileKernelINS2_10policy_hubIiyN4cuda3std3__44plusIiEEE10Policy1000EPiSC_iS9_iiNS7_10__identityEEEvT0_T1_T2_T3_T4_T6__param_4];
	cvta.to.global.u64 	%rd1, %rd17;
	setp.ne.s32 	%p1, %r120, 0;
	@%p1 bra 	$L__BB105_3;
	mov.u32 	%r633, %tid.x;
	setp.ne.s32 	%p96, %r633, 0;
	@%p96 bra 	$L__BB105_74;
	st.global.u32 	[%rd1], %r121;
	bra.uni 	$L__BB105_74;
$L__BB105_3:
	and.b64  	%rd18, %rd16, 15;
	setp.ne.s64 	%p2, %rd18, 0;
	@%p2 bra 	$L__BB105_38;
	setp.gt.s32 	%p49, %r120, 4095;
	@%p49 bra 	$L__BB105_22;
	mov.u32 	%r1, %tid.x;
	setp.ge.s32 	%p66, %r1, %r120;
	mov.b32 	%r644, 0;
	mov.u32 	%r639, %r1;
	@%p66 bra 	$L__BB105_7;
	mul.wide.u32 	%rd113, %r1, 4;
	add.s64 	%rd112, %rd16, %rd113;
	// begin inline asm
	ld.global.nc.u32 %r644, [%rd112];
	// end inline asm
	add.s32 	%r639, %r1, 256;
$L__BB105_7:
	setp.ge.s32 	%p67, %r639, %r120;
	@%p67 bra 	$L__BB105_13;
	not.b32 	%r507, %r639;
	add.s32 	%r6, %r120, %r507;
	and.b32  	%r508, %r6, 768;
	setp.eq.s32 	%p68, %r508, 768;
	@%p68 bra 	$L__BB105_11;
	mul.wide.u32 	%rd114, %r639, 4;
	add.s64 	%rd121, %rd16, %rd114;
	shr.u32 	%r509, %r6, 8;
	add.s32 	%r510, %r509, 1;
	and.b32  	%r511, %r510, 3;
	neg.s32 	%r636, %r511;
$L__BB105_10:
	.pragma "nounroll";
	// begin inline asm
	ld.global.nc.u32 %r512, [%rd121];
	// end inline asm
	add.s32 	%r644, %r512, %r644;
	add.s32 	%r639, %r639, 256;
	add.s64 	%rd121, %rd121, 1024;
	add.s32 	%r636, %r636, 1;
	setp.ne.s32 	%p69, %r636, 0;
	@%p69 bra 	$L__BB105_10;
$L__BB105_11:
	setp.lt.u32 	%p70, %r6, 768;
	@%p70 bra 	$L__BB105_13;
$L__BB105_12:
	mul.wide.s32 	%rd120, %r639, 4;
	add.s64 	%rd116, %rd16, %rd120;
	// begin inline asm
	ld.global.nc.u32 %r513, [%rd116];
	// end inline asm
	add.s32 	%r517, %r513, %r644;
	add.s64 	%rd117, %rd116, 1024;
	// begin inline asm
	ld.global.nc.u32 %r514, [%rd117];
	// end inline asm
	add.s32 	%r518, %r514, %r517;
	add.s64 	%rd118, %rd116, 2048;
	// begin inline asm
	ld.global.nc.u32 %r515, [%rd118];
	// end inline asm
	add.s32 	%r519, %r515, %r518;
	add.s64 	%rd119, %rd116, 3072;
	// begin inline asm
	ld.global.nc.u32 %r516, [%rd119];
	// end inline asm
	add.s32 	%r644, %r516, %r519;
	add.s32 	%r639, %r639, 1024;
	setp.lt.s32 	%p71, %r639, %r120;
	@%p71 bra 	$L__BB105_12;
$L__BB105_13:
	setp.lt.s32 	%p72, %r120, 256;
	@%p72 bra 	$L__BB105_18;
	// begin inline asm
	mov.u32 %r583, %laneid;
	// end inline asm
	mov.b32 	%r586, 1;
	mov.b32 	%r607, 31;
	mov.b32 	%r608, -1;
	// begin inline asm
	shfl.sync.down.b32 %r584, %r644, %r586, %r607, %r608;
	// end inline asm
	setp.gt.s32 	%p88, %r583, 30;
	selp.b32 	%r609, 0, %r584, %p88;
	add.s32 	%r590, %r609, %r644;
	mov.b32 	%r591, 2;
	// begin inline asm
	shfl.sync.down.b32 %r589, %r590, %r591, %r607, %r608;
	// end inline asm
	setp.gt.s32 	%p89, %r583, 29;
	selp.b32 	%r610, 0, %r589, %p89;
	add.s32 	%r595, %r590, %r610;
	mov.b32 	%r596, 4;
	// begin inline asm
	shfl.sync.down.b32 %r594, %r595, %r596, %r607, %r608;
	// end inline asm
	setp.gt.s32 	%p90, %r583, 27;
	selp.b32 	%r611, 0, %r594, %p90;
	add.s32 	%r600, %r595, %r611;
	mov.b32 	%r601, 8;
	// begin inline asm
	shfl.sync.down.b32 %r599, %r600, %r601, %r607, %r608;
	// end inline asm
	setp.gt.s32 	%p91, %r583, 23;
	selp.b32 	%r612, 0, %r599, %p91;
	add.s32 	%r605, %r600, %r612;
	mov.b32 	%r606, 16;
	// begin inline asm
	shfl.sync.down.b32 %r604, %r605, %r606, %r607, %r608;
	// end inline asm
	setp.gt.s32 	%p92, %r583, 15;
	selp.b32 	%r613, 0, %r604, %p92;
	add.s32 	%r686, %r605, %r613;
	setp.ne.s32 	%p93, %r583, 0;
	@%p93 bra 	$L__BB105_16;
	shr.u32 	%r614, %r1, 3;
	and.b32  	%r615, %r614, 124;
	mov.u32 	%r616, _ZZN3cub18CUB_300001_SM_10006detail6reduce28DeviceReduceSingleTileKernelINS2_10policy_hubIiyN4cuda3std3__44plusIiEEE10Policy1000EPiSC_iS9_iiNS7_10__identityEEEvT0_T1_T2_T3_T4_T6_E12temp_storage;
	add.s32 	%r617, %r616, %r615;
	st.shared.u32 	[%r617+8], %r686;
$L__BB105_16:
	bar.sync 	0;
	setp.ne.s32 	%p94, %r1, 0;
	@%p94 bra 	$L__BB105_72;
	ld.shared.u32 	%r618, [_ZZN3cub18CUB_300001_SM_10006detail6reduce28DeviceReduceSingleTileKernelINS2_10policy_hubIiyN4cuda3std3__44plusIiEEE10Policy1000EPiSC_iS9_iiNS7_10__identityEEEvT0_T1_T2_T3_T4_T6_E12temp_storage+12];
	add.s32 	%r619, %r618, %r686;
	ld.shared.u32 	%r620, [_ZZN3cub18CUB_300001_SM_10006detail6reduce28DeviceReduceSingleTileKernelINS2_10policy_hubIiyN4cuda3std3__44plusIiEEE10Policy1000EPiSC_iS9_iiNS7_10__identityEEEvT0_T1_T2_T3_T4_T6_E12temp_storage+16];
	add.s32 	%r621, %r619, %r620;
	ld.shared.u32 	%r622, [_ZZN3cub18CUB_300001_SM_10006detail6reduce28DeviceReduceSingleTileKernelINS2_10policy_hubIiyN4cuda3std3__44plusIiEEE10Policy1000EPiSC_iS9_iiNS7_10__identityEEEvT0_T1_T2_T3_T4_T6_E12temp_storage+20];
	add.s32 	%r623, %r621, %r622;
	ld.shared.u32 	%r624, [_ZZN3cub18CUB_300001_SM_10006detail6reduce28DeviceReduceSingleTileKernelINS2_10policy_hubIiyN4cuda3std3__44plusIiEEE10Policy1000EPiSC_iS9_iiNS7_10__identityEEEvT0_T1_T2_T3_T4_T6_E12temp_storage+24];
	add.s32 	%r625, %r623, %r624;
	ld.shared.u32 	%r626, [_ZZN3cub18CUB_300001_SM_10006detail6reduce28DeviceReduceSingleTileKernelINS2_10policy_hubIiyN4cuda3std3__44plusIiEEE10Policy1000EPiSC_iS9_iiNS7_10__identityEEEvT0_T1_T2_T3_T4_T6_E12temp_storage+28];
	add.s32 	%r627, %r625, %r626;
	ld.shared.u32 	%r628, [_ZZN3cub18CUB_300001_SM_10006detail6reduce28DeviceReduceSingleTileKernelINS2_10policy_hubIiyN4cuda3std3__44plusIiEEE10Policy1000EPiSC_iS9_iiNS7_10__identityEEEvT0_T1_T2_T3_T4_T6_E12temp_storage+32];
	add.s32 	%r629, %r627, %r628;
	ld.shared.u32 	%r630, [_ZZN3cub18CUB_300001_SM_10006detail6reduce28DeviceReduceSingleTileKernelINS2_10policy_hubIiyN4cuda3std3__44plusIiEEE10Policy1000EPiSC_iS9_iiNS7_10__identityEEEvT0_T1_T2_T3_T4_T6_E12temp_storage+36];
	add.s32 	%r686, %r629, %r630;
	bra.uni 	$L__BB105_72;
$L__BB105_18:
	// begin inline asm
	mov.u32 %r520, %laneid;
	// end inline asm
	and.b32  	%r546, %r1, 992;
	add.s32 	%r547, %r546, 32;
	setp.gt.s32 	%p73, %r547, %r120;
	not.b32 	%r548, %r546;
	add.s32 	%r549, %r120, %r548;
	selp.b32 	%r544, %r549, 31, %p73;
	mov.b32 	%r523, 1;
	mov.b32 	%r545, -1;
	// begin inline asm
	shfl.sync.down.b32 %r521, %r644, %r523, %r544, %r545;
	// end inline asm
	setp.lt.s32 	%p74, %r520, %r544;
	selp.b32 	%r550, %r521, 0, %p74;
	add.s32 	%r527, %r550, %r644;
	mov.b32 	%r528, 2;
	// begin inline asm
	shfl.sync.down.b32 %r526, %r527, %r528, %r544, %r545;
	// end inline asm
	add.s32 	%r551, %r520, 2;
	setp.gt.s32 	%p75, %r551, %r544;
	selp.b32 	%r552, 0, %r526, %p75;
	add.s32 	%r532, %r527, %r552;
	mov.b32 	%r533, 4;
	// begin inline asm
	shfl.sync.down.b32 %r531, %r532, %r533, %r544, %r545;
	// end inline asm
	add.s32 	%r553, %r520, 4;
	setp.gt.s32 	%p76, %r553, %r544;
	selp.b32 	%r554, 0, %r531, %p76;
	add.s32 	%r537, %r532, %r554;
	mov.b32 	%r538, 8;
	// begin inline asm
	shfl.sync.down.b32 %r536, %r537, %r538, %r544, %r545;
	// end inline asm
	add.s32 	%r555, %r520, 8;
	setp.gt.s32 	%p77, %r555, %r544;
	selp.b32 	%r556, 0, %r536, %p77;
	add.s32 	%r542, %r537, %r556;
	mov.b32 	%r543, 16;
	// begin inline asm
	shfl.sync.down.b32 %r541, %r542, %r543, %r544, %r545;
	// end inline asm
	add.s32 	%r557, %r520, 16;
	setp.gt.s32 	%p78, %r557, %r544;
	selp.b32 	%r558, 0, %r541, %p78;
	add.s32 	%r686, %r542, %r558;
	setp.ne.s32 	%p79, %r520, 0;
	@%p79 bra 	$L__BB105_20;
	shr.u32 	%r559, %r1, 3;
	and.b32  	%r560, %r559, 124;
	mov.u32 	%r561, _ZZN3cub18CUB_300001_SM_10006detail6reduce28DeviceReduceSingleTileKernelINS2_10policy_hubIiyN4cuda3std3__44plusIiEEE10Policy1000EPiSC_iS9_iiNS7_10__identityEEEvT0_T1_T2_T3_T4_T6_E12temp_storage;
	add.s32 	%r562, %r561, %r560;
	st.shared.u32 	[%r562+8], %r686;
$L__BB105_20:
	bar.sync 	0;
	setp.ne.s32 	%p80, %r1, 0;
	@%p80 bra 	$L__BB105_72;
	setp.gt.s32 	%p81, %r120, 32;
	ld.shared.u32 	%r563, [_ZZN3cub18CUB_300001_SM_10006detail6reduce28DeviceReduceSingleTileKernelINS2_10policy_hubIiyN4cuda3std3__44plusIiEEE10Policy1000EPiSC_iS9_iiNS7_10__identityEEEvT0_T1_T2_T3_T4_T6_E12temp_storage+12];
	selp.b32 	%r564, %r563, 0, %p81;
	add.s32 	%r565, %r564, %r686;
	setp.gt.s32 	%p82, %r120, 64;
	ld.shared.u32 	%r566, [_ZZN3cub18CUB_300001_SM_10006detail6reduce28DeviceReduceSingleTileKernelINS2_10policy_hubIiyN4cuda3std3__44plusIiEEE10Policy1000EPiSC_iS9_iiNS7_10__identityEEEvT0_T1_T2_T3_T4_T6_E12temp_storage+16];
	selp.b32 	%r567, %r566, 0, %p82;
	add.s32 	%r568, %r565, %r567;
	setp.gt.s32 	%p83, %r120, 96;
	ld.shared.u32 	%r569, [_ZZN3cub18CUB_300001_SM_10006detail6reduce28DeviceReduceSingleTileKernelINS2_10policy_hubIiyN4cuda3std3__44plusIiEEE10Policy1000EPiSC_iS9_iiNS7_10__identityEEEvT0_T1_T2_T3_T4_T6_E12temp_storage+20];
	selp.b32 	%r570, %r569, 0, %p83;
	add.s32 	%r571, %r568, %r570;
	setp.gt.s32 	%p84, %r120, 128;
	ld.shared.u32 	%r572, [_ZZN3cub18CUB_300001_SM_10006detail6reduce28DeviceReduceSingleTileKernelINS2_10policy_hubIiyN4cuda3std3__44plusIiEEE10Policy1000EPiSC_iS9_iiNS7_10__identityEEEvT0_T1_T2_T3_T4_T6_E12temp_storage+24];
	selp.b32 	%r573, %r572, 0, %p84;
	add.s32 	%r574, %r571, %r573;
	setp.gt.s32 	%p85, %r120, 160;
	ld.shared.u32 	%r575, [_ZZN3cub18CUB_300001_SM_10006detail6reduce28DeviceReduceSingleTileKernelINS2_10policy_hubIiyN4cuda3std3__44plusIiEEE10Policy1000EPiSC_iS9_iiNS7_10__identityEEEvT0_T1_T2_T3_T4_T6_E12temp_storage+28];
	selp.b32 	%r576, %r575, 0, %p85;
	add.s32 	%r577, %r574, %r576;
	setp.gt.s32 	%p86, %r120, 192;
	ld.shared.u32 	%r578, [_ZZN3cub18CUB_300001_SM_10006detail6reduce28DeviceReduceSingleTileKernelINS2_10policy_hubIiyN4cuda3std3__44plusIiEEE10Policy1000EPiSC_iS9_iiNS7_10__identityEEEvT0_T1_T2_T3_T4_T6_E12temp_storage+32];
	selp.b32 	%r579, %r578, 0, %p86;
	add.s32 	%r580, %r577, %r579;
	setp.gt.s32 	%p87, %r120, 224;
	ld.shared.u32 	%r581, [_ZZN3cub18CUB_300001_SM_10006detail6reduce28DeviceReduceSingleTileKernelINS2_10policy_hubIiyN4cuda3std3__44plusIiEEE10Policy1000EPiSC_iS9_iiNS7_10__identityEEEvT0_T1_T2_T3_T4_T6_E12temp_storage+36];
	selp.b32 	%r582, %r581, 0, %p87;
	add.s32 	%r686, %r580, %r582;
	bra.uni 	$L__BB105_72;
$L__BB105_22:
	mov.u32 	%r26, %tid.x;
	shl.b32 	%r377, %r26, 2;
	mul.wide.u32 	%rd86, %r377, 4;
	add.s64 	%rd76, %rd16, %rd86;
	// begin inline asm
	ld.global.nc.v2.u64 {%rd74, %rd75}, [%rd76];
	// end inline asm
	mov.b64 	{%r378, %r379}, %rd75;
	mov.b64 	{%r380, %r381}, %rd74;
	add.s64 	%rd79, %rd76, 4096;
	// begin inline asm
	ld.global.nc.v2.u64 {%rd77, %rd78}, [%rd79];
	// end inline asm
	mov.b64 	{%r382, %r383}, %rd78;
	mov.b64 	{%r384, %r385}, %rd77;
	add.s64 	%rd82, %rd76, 8192;
	// begin inline asm
	ld.global.nc.v2.u64 {%rd80, %rd81}, [%rd82];
	// end inline asm
	mov.b64 	{%r386, %r387}, %rd81;
	mov.b64 	{%r388, %r389}, %rd80;
	add.s64 	%rd85, %rd76, 12288;
	// begin inline asm
	ld.global.nc.v2.u64 {%rd83, %rd84}, [%rd85];
	// end inline asm
	mov.b64 	{%r390, %r391}, %rd84;
	mov.b64 	{%r392, %r393}, %rd83;
	add.s32 	%r394, %r381, %r380;
	add.s32 	%r395, %r378, %r394;
	add.s32 	%r396, %r379, %r395;
	add.s32 	%r397, %r384, %r396;
	add.s32 	%r398, %r385, %r397;
	add.s32 	%r399, %r382, %r398;
	add.s32 	%r400, %r383, %r399;
	add.s32 	%r401, %r388, %r400;
	add.s32 	%r402, %r389, %r401;
	add.s32 	%r403, %r386, %r402;
	add.s32 	%r404, %r387, %r403;
	add.s32 	%r405, %r392, %r404;
	add.s32 	%r406, %r393, %r405;
	add.s32 	%r407, %r390, %r406;
	add.s32 	%r659, %r391, %r407;
	setp.lt.u32 	%p50, %r120, 8192;
	mov.b32 	%r648, 4096;
	@%p50 bra 	$L__BB105_26;
	add.s32 	%r28, %r120, -4096;
	mov.b32 	%r648, 4096;
$L__BB105_24:
	mul.wide.s32 	%rd99, %r648, 4;
	add.s64 	%rd89, %rd76, %rd99;
	// begin inline asm
	ld.global.nc.v2.u64 {%rd87, %rd88}, [%rd89];
	// end inline asm
	mov.b64 	{%r409, %r410}, %rd88;
	mov.b64 	{%r411, %r412}, %rd87;
	add.s64 	%rd92, %rd89, 4096;
	// begin inline asm
	ld.global.nc.v2.u64 {%rd90, %rd91}, [%rd92];
	// end inline asm
	mov.b64 	{%r413, %r414}, %rd91;
	mov.b64 	{%r415, %r416}, %rd90;
	add.s64 	%rd95, %rd89, 8192;
	// begin inline asm
	ld.global.nc.v2.u64 {%rd93, %rd94}, [%rd95];
	// end inline asm
	mov.b64 	{%r417, %r418}, %rd94;
	mov.b64 	{%r419, %r420}, %rd93;
	add.s64 	%rd98, %rd89, 12288;
	// begin inline asm
	ld.global.nc.v2.u64 {%rd96, %rd97}, [%rd98];
	// end inline asm
	mov.b64 	{%r421, %r422}, %rd97;
	mov.b64 	{%r423, %r424}, %rd96;
	add.s32 	%r425, %r411, %r659;
	add.s32 	%r426, %r412, %r425;
	add.s32 	%r427, %r409, %r426;
	add.s32 	%r428, %r410, %r427;
	add.s32 	%r429, %r415, %r428;
	add.s32 	%r430, %r416, %r429;
	add.s32 	%r431, %r413, %r430;
	add.s32 	%r432, %r414, %r431;
	add.s32 	%r433, %r419, %r432;
	add.s32 	%r434, %r420, %r433;
	add.s32 	%r435, %r417, %r434;
	add.s32 	%r436, %r418, %r435;
	add.s32 	%r437, %r423, %r436;
	add.s32 	%r438, %r424, %r437;
	add.s32 	%r439, %r421, %r438;
	add.s32 	%r659, %r422, %r439;
	sub.s32 	%r440, %r120, %r648;
	setp.lt.s32 	%p51, %r440, 4096;
	@%p51 bra 	$L__BB105_34;
	add.s32 	%r648, %r648, 4096;
	setp.le.s32 	%p52, %r648, %r28;
	@%p52 bra 	$L__BB105_24;
$L__BB105_26:
	setp.le.s32 	%p53, %r120, %r648;
	@%p53 bra 	$L__BB105_34;
	sub.s32 	%r35, %r120, %r648;
	setp.ge.s32 	%p54, %r26, %r35;
	@%p54 bra 	$L__BB105_34;
	not.b32 	%r442, %r26;
	add.s32 	%r443, %r120, %r442;
	sub.s32 	%r36, %r443, %r648;
	and.b32  	%r444, %r36, 768;
	setp.eq.s32 	%p55, %r444, 768;
	mov.u32 	%r653, %r26;
	@%p55 bra 	$L__BB105_31;
	add.s32 	%r650, %r26, %r648;
	shr.u32 	%r445, %r36, 8;
	add.s32 	%r446, %r445, 1;
	and.b32  	%r447, %r446, 3;
	neg.s32 	%r649, %r447;
	mov.u32 	%r653, %r26;
$L__BB105_30:
	.pragma "nounroll";
	mul.wide.u32 	%rd101, %r650, 4;
	add.s64 	%rd100, %rd16, %rd101;
	// begin inline asm
	ld.global.nc.u32 %r448, [%rd100];
	// end inline asm
	add.s32 	%r659, %r448, %r659;
	add.s32 	%r653, %r653, 256;
	add.s32 	%r650, %r650, 256;
	add.s32 	%r649, %r649, 1;
	setp.ne.s32 	%p56, %r649, 0;
	@%p56 bra 	$L__BB105_30;
$L__BB105_31:
	setp.lt.u32 	%p57, %r36, 768;
	@%p57 bra 	$L__BB105_34;
	cvt.u64.u32 	%rd102, %r653;
	cvt.u64.u32 	%rd103, %r648;
	add.s64 	%rd104, %rd102, %rd103;
	shl.b64 	%rd105, %rd104, 2;
	add.s64 	%rd106, %rd105, %rd16;
	add.s64 	%rd122, %rd106, 2048;
	add.s32 	%r656, %r653, %r648;
$L__BB105_33:
	mul.wide.u32 	%rd111, %r656, 4;
	add.s64 	%rd107, %rd16, %rd111;
	// begin inline asm
	ld.global.nc.u32 %r449, [%rd107];
	// end inline asm
	add.s32 	%r453, %r449, %r659;
	add.s64 	%rd108, %rd122, -1024;
	// begin inline asm
	ld.global.nc.u32 %r450, [%rd108];
	// end inline asm
	add.s32 	%r454, %r450, %r453;
	// begin inline asm
	ld.global.nc.u32 %r451, [%rd122];
	// end inline asm
	add.s32 	%r455, %r451, %r454;
	add.s64 	%rd110, %rd122, 1024;
	// begin inline asm
	ld.global.nc.u32 %r452, [%rd110];
	// end inline asm
	add.s32 	%r659, %r452, %r455;
	add.s32 	%r653, %r653, 1024;
	add.s64 	%rd122, %rd122, 4096;
	add.s32 	%r656, %r656, 1024;
	setp.lt.s32 	%p58, %r653, %r35;
	@%p58 bra 	$L__BB105_33;
$L__BB105_34:
	// begin inline asm
	mov.u32 %r456, %laneid;
	// end inline asm
	mov.b32 	%r459, 1;
	mov.b32 	%r480, 31;
	mov.b32 	%r481, -1;
	// begin inline asm
	shfl.sync.down.b32 %r457, %r659, %r459, %r480, %r481;
	// end inline asm
	setp.gt.s32 	%p59, %r456, 30;
	selp.b32 	%r482, 0, %r457, %p59;
	add.s32 	%r463, %r482, %r659;
	mov.b32 	%r464, 2;
	// begin inline asm
	shfl.sync.down.b32 %r462, %r463, %r464, %r480, %r481;
	// end inline asm
	setp.gt.s32 	%p60, %r456, 29;
	selp.b32 	%r483, 0, %r462, %p60;
	add.s32 	%r468, %r463, %r483;
	mov.b32 	%r469, 4;
	// begin inline asm
	shfl.sync.down.b32 %r467, %r468, %r469, %r480, %r481;
	// end inline asm
	setp.gt.s32 	%p61, %r456, 27;
	selp.b32 	%r484, 0, %r467, %p61;
	add.s32 	%r473, %r468, %r484;
	mov.b32 	%r474, 8;
	// begin inline asm
	shfl.sync.down.b32 %r472, %r473, %r474, %r480, %r481;
	// end inline asm
	setp.gt.s32 	%p62, %r456, 23;
	selp.b32 	%r485, 0, %r472, %p62;
	add.s32 	%r478, %r473, %r485;
	mov.b32 	%r479, 16;
	// begin inline asm
	shfl.sync.down.b32 %r477, %r478, %r479, %r480, %r481;
	// end inline asm
	setp.gt.s32 	%p63, %r456, 15;
	selp.b32 	%r486, 0, %r477, %p63;
	add.s32 	%r686, %r478, %r486;
	setp.ne.s32 	%p64, %r456, 0;
	@%p64 bra 	$L__BB105_36;
	shr.u32 	%r487, %r26, 3;
	and.b32  	%r488, %r487, 124;
	mov.u32 	%r489, _ZZN3cub18CUB_300001_SM_10006detail6reduce28DeviceReduceSingleTileKernelINS2_10policy_hubIiyN4cuda3std3__44plusIiEEE10Policy1000EPiSC_iS9_iiNS7_10__identityEEEvT0_T1_T2_T3_T4_T6_E12temp_storage;
	add.s32 	%r490, %r489, %r488;
	st.shared.u32 	[%r490+8], %r686;
$L__BB105_36:
	bar.sync 	0;
	setp.ne.s32 	%p65, %r26, 0;
	@%p65 bra 	$L__BB105_72;
	ld.shared.u32 	%r491, [_ZZN3cub18CUB_300001_SM_10006detail6reduce28DeviceReduceSingleTileKernelINS2_10policy_hubIiyN4cuda3std3__44plusIiEEE10Policy1000EPiSC_iS9_iiNS7_10__identityEEEvT0_T1_T2_T3_T4_T6_E12temp_storage+12];
	add.s32 	%r492, %r491, %r686;
	ld.shared.u32 	%r493, [_ZZN3cub18CUB_300001_SM_10006detail6reduce28DeviceReduceSingleTileKernelINS2_10policy_hubIiyN4cuda3std3__44plusIiEEE10Policy1000EPiSC_iS9_iiNS7_10__identityEEEvT0_T1_T2_T3_T4_T6_E12temp_storage+16];
	add.s32 	%r494, %r492, %r493;
	ld.shared.u32 	%r495, [_ZZN3cub18CUB_300001_SM_10006detail6reduce28DeviceReduceSingleTileKernelINS2_10policy_hubIiyN4cuda3std3__44plusIiEEE10Policy1000EPiSC_iS9_iiNS7_10__identityEEEvT0_T1_T2_T3_T4_T6_E12temp_storage+20];
	add.s32 	%r496, %r494, %r495;
	ld.shared.u32 	%r497, [_ZZN3cub18CUB_300001_SM_10006detail6reduce28DeviceReduceSingleTileKernelINS2_10policy_hubIiyN4cuda3std3__44plusIiEEE10Policy1000EPiSC_iS9_iiNS7_10__identityEEEvT0_T1_T2_T3_T4_T6_E12temp_storage+24];
	add.s32 	%r498, %r496, %r497;
	ld.shared.u32 	%r499, [_ZZN3cub18CUB_300001_SM_10006detail6reduce28DeviceReduceSingleTileKernelINS2_10policy_hubIiyN4cuda3std3__44plusIiEEE10Policy1000EPiSC_iS9_iiNS7_10__identityEEEvT0_T1_T2_T3_T4_T6_E12temp_storage+28];
	add.s32 	%r500, %r498, %r499;
	ld.shared.u32 	%r501, [_ZZN3cub18CUB_300001_SM_10006detail6reduce28DeviceReduceSingleTileKernelINS2_10policy_hubIiyN4cuda3std3__44plusIiEEE10Policy1000EPiSC_iS9_iiNS7_10__identityEEEvT0_T1_T2_T3_T4_T6_E12temp_storage+32];
	add.s32 	%r502, %r500, %r501;
	ld.shared.u32 	%r503, [_ZZN3cub18CUB_300001_SM_10006detail6reduce28DeviceReduceSingleTileKernelINS2_10policy_hubIiyN4cuda3std3__44plusIiEEE10Policy1000EPiSC_iS9_iiNS7_10__identityEEEvT0_T1_T2_T3_T4_T6_E12temp_storage+36];
	add.s32 	%r686, %r502, %r503;
	bra.uni 	$L__BB105_72;
$L__BB105_38:
	setp.gt.s32 	%p3, %r120, 4095;
	@%p3 bra 	$L__BB105_56;
	mov.u32 	%r60, %tid.x;
	setp.ge.s32 	%p20, %r60, %r120;
	mov.b32 	%r670, 0;
	mov.u32 	%r665, %r60;
	@%p20 bra 	$L__BB105_41;
	mul.wide.u32 	%rd66, %r60, 4;
	add.s64 	%rd65, %rd16, %rd66;
	// begin inline asm
	ld.global.nc.u32 %r670, [%rd65];
	// end inline asm
	add.s32 	%r665, %r60, 256;
$L__BB105_41:
	setp.ge.s32 	%p21, %r665, %r120;
	@%p21 bra 	$L__BB105_47;
	not.b32 	%r252, %r665;
	add.s32 	%r65, %r120, %r252;
	and.b32  	%r253, %r65, 768;
	setp.eq.s32 	%p22, %r253, 768;
	@%p22 bra 	$L__BB105_45;
	mul.wide.u32 	%rd67, %r665, 4;
	add.s64 	%rd123, %rd16, %rd67;
	shr.u32 	%r254, %r65, 8;
	add.s32 	%r255, %r254, 1;
	and.b32  	%r256, %r255, 3;
	neg.s32 	%r662, %r256;
$L__BB105_44:
	.pragma "nounroll";
	// begin inline asm
	ld.global.nc.u32 %r257, [%rd123];
	// end inline asm
	add.s32 	%r670, %r257, %r670;
	add.s32 	%r665, %r665, 256;
	add.s64 	%rd123, %rd123, 1024;
	add.s32 	%r662, %r662, 1;
	setp.ne.s32 	%p23, %r662, 0;
	@%p23 bra 	$L__BB105_44;
$L__BB105_45:
	setp.lt.u32 	%p24, %r65, 768;
	@%p24 bra 	$L__BB105_47;
$L__BB105_46:
	mul.wide.s32 	%rd73, %r665, 4;
	add.s64 	%rd69, %rd16, %rd73;
	// begin inline asm
	ld.global.nc.u32 %r258, [%rd69];
	// end inline asm
	add.s32 	%r262, %r258, %r670;
	add.s64 	%rd70, %rd69, 1024;
	// begin inline asm
	ld.global.nc.u32 %r259, [%rd70];
	// end inline asm
	add.s32 	%r263, %r259, %r262;
	add.s64 	%rd71, %rd69, 2048;
	// begin inline asm
	ld.global.nc.u32 %r260, [%rd71];
	// end inline asm
	add.s32 	%r264, %r260, %r263;
	add.s64 	%rd72, %rd69, 3072;
	// begin inline asm
	ld.global.nc.u32 %r261, [%rd72];
	// end inline asm
	add.s32 	%r670, %r261, %r264;
	add.s32 	%r665, %r665, 1024;
	setp.lt.s32 	%p25, %r665, %r120;
	@%p25 bra 	$L__BB105_46;
$L__BB105_47:
	setp.lt.s32 	%p26, %r120, 256;
	@%p26 bra 	$L__BB105_52;
	// begin inline asm
	mov.u32 %r328, %laneid;
	// end inline asm
	mov.b32 	%r331, 1;
	mov.b32 	%r352, 31;
	mov.b32 	%r353, -1;
	// begin inline asm
	shfl.sync.down.b32 %r329, %r670, %r331, %r352, %r353;
	// end inline asm
	setp.gt.s32 	%p42, %r328, 30;
	selp.b32 	%r354, 0, %r329, %p42;
	add.s32 	%r335, %r354, %r670;
	mov.b32 	%r336, 2;
	// begin inline asm
	shfl.sync.down.b32 %r334, %r335, %r336, %r352, %r353;
	// end inline asm
	setp.gt.s32 	%p43, %r328, 29;
	selp.b32 	%r355, 0, %r334, %p43;
	add.s32 	%r340, %r335, %r355;
	mov.b32 	%r341, 4;
	// begin inline asm
	shfl.sync.down.b32 %r339, %r340, %r341, %r352, %r353;
	// end inline asm
	setp.gt.s32 	%p44, %r328, 27;
	selp.b32 	%r356, 0, %r339, %p44;
	add.s32 	%r345, %r340, %r356;
	mov.b32 	%r346, 8;
	// begin inline asm
	shfl.sync.down.b32 %r344, %r345, %r346, %r352, %r353;
	// end inline asm
	setp.gt.s32 	%p45, %r328, 23;
	selp.b32 	%r357, 0, %r344, %p45;
	add.s32 	%r350, %r345, %r357;
	mov.b32 	%r351, 16;
	// begin inline asm
	shfl.sync.down.b32 %r349, %r350, %r351, %r352, %r353;
	// end inline asm
	setp.gt.s32 	%p46, %r328, 15;
	selp.b32 	%r358, 0, %r349, %p46;
	add.s32 	%r686, %r350, %r358;
	setp.ne.s32 	%p47, %r328, 0;
	@%p47 bra 	$L__BB105_50;
	shr.u32 	%r359, %r60, 3;
	and.b32  	%r360, %r359, 124;
	mov.u32 	%r361, _ZZN3cub18CUB_300001_SM_10006detail6reduce28DeviceReduceSingleTileKernelINS2_10policy_hubIiyN4cuda3std3__44plusIiEEE10Policy1000EPiSC_iS9_iiNS7_10__identityEEEvT0_T1_T2_T3_T4_T6_E12temp_storage;
	add.s32 	%r362, %r361, %r360;
	st.shared.u32 	[%r362+8], %r686;
$L__BB105_50:
	bar.sync 	0;
	setp.ne.s32 	%p48, %r60, 0;
	@%p48 bra 	$L__BB105_72;
	ld.shared.u32 	%r363, [_ZZN3cub18CUB_300001_SM_10006detail6reduce28DeviceReduceSingleTileKernelINS2_10policy_hubIiyN4cuda3std3__44plusIiEEE10Policy1000EPiSC_iS9_iiNS7_10__identityEEEvT0_T1_T2_T3_T4_T6_E12temp_storage+12];
	add.s32 	%r364, %r363, %r686;
	ld.shared.u32 	%r365, [_ZZN3cub18CUB_300001_SM_10006detail6reduce28DeviceReduceSingleTileKernelINS2_10policy_hubIiyN4cuda3std3__44plusIiEEE10Policy1000EPiSC_iS9_iiNS7_10__identityEEEvT0_T1_T2_T3_T4_T6_E12temp_storage+16];
	add.s32 	%r366, %r364, %r365;
	ld.shared.u32 	%r367, [_ZZN3cub18CUB_300001_SM_10006detail6reduce28DeviceReduceSingleTileKernelINS2_10policy_hubIiyN4cuda3std3__44plusIiEEE10Policy1000EPiSC_iS9_iiNS7_10__identityEEEvT0_T1_T2_T3_T4_T6_E12temp_storage+20];
	add.s32 	%r368, %r366, %r367;
	ld.shared.u32 	%r369, [_ZZN3cub18CUB_300001_SM_10006detail6reduce28DeviceReduceSingleTileKernelINS2_10policy_hubIiyN4cuda3std3__44plusIiEEE10Policy1000EPiSC_iS9_iiNS7_10__identityEEEvT0_T1_T2_T3_T4_T6_E12temp_storage+24];
	add.s32 	%r370, %r368, %r369;
	ld.shared.u32 	%r371, [_ZZN3cub18CUB_300001_SM_10006detail6reduce28DeviceReduceSingleTileKernelINS2_10policy_hubIiyN4cuda3std3__44plusIiEEE10Policy1000EPiSC_iS9_iiNS7_10__identityEEEvT0_T1_T2_T3_T4_T6_E12temp_storage+28];
	add.s32 	%r372, %r370, %r371;
	ld.shared.u32 	%r373, [_ZZN3cub18CUB_300001_SM_10006detail6reduce28DeviceReduceSingleTileKernelINS2_10policy_hubIiyN4cuda3std3__44plusIiEEE10Policy1000EPiSC_iS9_iiNS7_10__identityEEEvT0_T1_T2_T3_T4_T6_E12temp_storage+32];
	add.s32 	%r374, %r372, %r373;
	ld.shared.u32 	%r375, [_ZZN3cub18CUB_300001_SM_10006detail6reduce28DeviceReduceSingleTileKernelINS2_10policy_hubIiyN4cuda3std3__44plusIiEEE10Policy1000EPiSC_iS9_iiNS7_10__identityEEEvT0_T1_T2_T3_T4_T6_E12temp_storage+36];
	add.s32 	%r686, %r374, %r375;
	bra.uni 	$L__BB105_72;
$L__BB105_52:
	// begin inline asm
	mov.u32 %r265, %laneid;
	// end inline asm
	and.b32  	%r291, %r60, 992;
	add.s32 	%r292, %r291, 32;
	setp.gt.s32 	%p27, %r292, %r120;
	not.b32 	%r293, %r291;
	add.s32 	%r294, %r120, %r293;
	selp.b32 	%r289, %r294, 31, %p27;
	mov.b32 	%r268, 1;
	mov.b32 	%r290, -1;
	// begin inline asm
	shfl.sync.down.b32 %r266, %r670, %r268, %r289, %r290;
	// end inline asm
	setp.lt.s32 	%p28, %r265, %r289;
	selp.b32 	%r295, %r266, 0, %p28;
	add.s32 	%r272, %r295, %r670;
	mov.b32 	%r273, 2;
	// begin inline asm
	shfl.sync.down.b32 %r271, %r272, %r273, %r289, %r290;
	// end inline asm
	add.s32 	%r296, %r265, 2;
	setp.gt.s32 	%p29, %r296, %r289;
	selp.b32 	%r297, 0, %r271, %p29;
	add.s32 	%r277, %r272, %r297;
	mov.b32 	%r278, 4;
	// begin inline asm
	shfl.sync.down.b32 %r276, %r277, %r278, %r289, %r290;
	// end inline asm
	add.s32 	%r298, %r265, 4;
	setp.gt.s32 	%p30, %r298, %r289;
	selp.b32 	%r299, 0, %r276, %p30;
	add.s32 	%r282, %r277, %r299;
	mov.b32 	%r283, 8;
	// begin inline asm
	shfl.sync.down.b32 %r281, %r282, %r283, %r289, %r290;
	// end inline asm
	add.s32 	%r300, %r265, 8;
	setp.gt.s32 	%p31, %r300, %r289;
	selp.b32 	%r301, 0, %r281, %p31;
	add.s32 	%r287, %r282, %r301;
	mov.b32 	%r288, 16;
	// begin inline asm
	shfl.sync.down.b32 %r286, %r287, %r288, %r289, %r290;
	// end inline asm
	add.s32 	%r302, %r265, 16;
	setp.gt.s32 	%p32, %r302, %r289;
	selp.b32 	%r303, 0, %r286, %p32;
	add.s32 	%r686, %r287, %r303;
	setp.ne.s32 	%p33, %r265, 0;
	@%p33 bra 	$L__BB105_54;
	shr.u32 	%r304, %r60, 3;
	and.b32  	%r305, %r304, 124;
	mov.u32 	%r306, _ZZN3cub18CUB_300001_SM_10006detail6reduce28DeviceReduceSingleTileKernelINS2_10policy_hubIiyN4cuda3std3__44plusIiEEE10Policy1000EPiSC_iS9_iiNS7_10__identityEEEvT0_T1_T2_T3_T4_T6_E12temp_storage;
	add.s32 	%r307, %r306, %r305;
	st.shared.u32 	[%r307+8], %r686;
$L__BB105_54:
	bar.sync 	0;
	setp.ne.s32 	%p34, %r60, 0;
	@%p34 bra 	$L__BB105_72;
	setp.gt.s32 	%p35, %r120, 32;
	ld.shared.u32 	%r308, [_ZZN3cub18CUB_300001_SM_10006detail6reduce28DeviceReduceSingleTileKernelINS2_10policy_hubIiyN4cuda3std3__44plusIiEEE10Policy1000EPiSC_iS9_iiNS7_10__identityEEEvT0_T1_T2_T3_T4_T6_E12temp_storage+12];
	selp.b32 	%r309, %r308, 0, %p35;
	add.s32 	%r310, %r309, %r686;
	setp.gt.s32 	%p36, %r120, 64;
	ld.shared.u32 	%r311, [_ZZN3cub18CUB_300001_SM_10006detail6reduce28DeviceReduceSingleTileKernelINS2_10policy_hubIiyN4cuda3std3__44plusIiEEE10Policy1000EPiSC_iS9_iiNS7_10__identityEEEvT0_T1_T2_T3_T4_T6_E12temp_storage+16];
	selp.b32 	%r312, %r311, 0, %p36;
	add.s32 	%r313, %r310, %r312;
	setp.gt.s32 	%p37, %r120, 96;
	ld.shared.u32 	%r314, [_ZZN3cub18CUB_300001_SM_10006detail6reduce28DeviceReduceSingleTileKernelINS2_10policy_hubIiyN4cuda3std3__44plusIiEEE10Policy1000EPiSC_iS9_iiNS7_10__identityEEEvT0_T1_T2_T3_T4_T6_E12temp_storage+20];
	selp.b32 	%r315, %r314, 0, %p37;
	add.s32 	%r316, %r313, %r315;
	setp.gt.s32 	%p38, %r120, 128;
	ld.shared.u32 	%r317, [_ZZN3cub18CUB_300001_SM_10006detail6reduce28DeviceReduceSingleTileKernelINS2_10policy_hubIiyN4cuda3std3__44plusIiEEE10Policy1000EPiSC_iS9_iiNS7_10__identityEEEvT0_T1_T2_T3_T4_T6_E12temp_storage+24];
	selp.b32 	%r318, %r317, 0, %p38;
	add.s32 	%r319, %r316, %r318;
	setp.gt.s32 	%p39, %r120, 160;
	ld.shared.u32 	%r320, [_ZZN3cub18CUB_300001_SM_10006detail6reduce28DeviceReduceSingleTileKernelINS2_10policy_hubIiyN4cuda3std3__44plusIiEEE10Policy1000EPiSC_iS9_iiNS7_10__identityEEEvT0_T1_T2_T3_T4_T6_E12temp_storage+28];
	selp.b32 	%r321, %r320, 0, %p39;
	add.s32 	%r322, %r319, %r321;
	setp.gt.s32 	%p40, %r120, 192;
	ld.shared.u32 	%r323, [_ZZN3cub18CUB_300001_SM_10006detail6reduce28DeviceReduceSingleTileKernelINS2_10policy_hubIiyN4cuda3std3__44plusIiEEE10Policy1000EPiSC_iS9_iiNS7_10__identityEEEvT0_T1_T2_T3_T4_T6_E12temp_storage+32];
	selp.b32 	%r324, %r323, 0, %p40;
	add.s32 	%r325, %r322, %r324;
	setp.gt.s32 	%p41, %r120, 224;
	ld.shared.u32 	%r326, [_ZZN3cub18CUB_300001_SM_10006detail6reduce28DeviceReduceSingleTileKernelINS2_10policy_hubIiyN4cuda3std3__44plusIiEEE10Policy1000EPiSC_iS9_iiNS7_10__identityEEEvT0_T1_T2_T3_T4_T6_E12temp_storage+36];
	selp.b32 	%r327, %r326, 0, %p41;
	add.s32 	%r686, %r325, %r327;
	bra.uni 	$L__BB105_72;
$L__BB105_56:
	mov.u32 	%r85, %tid.x;
	mul.wide.u32 	%rd35, %r85, 4;
	add.s64 	%rd19, %rd16, %rd35;
	// begin inline asm
	ld.global.nc.u32 %r122, [%rd19];
	// end inline asm
	add.s64 	%rd20, %rd19, 1024;
	// begin inline asm
	ld.global.nc.u32 %r123, [%rd20];
	// end inline asm
	add.s64 	%rd21, %rd19, 2048;
	// begin inline asm
	ld.global.nc.u32 %r124, [%rd21];
	// end inline asm
	add.s64 	%rd22, %rd19, 3072;
	// begin inline asm
	ld.global.nc.u32 %r125, [%rd22];
	// end inline asm
	add.s64 	%rd23, %rd19, 4096;
	// begin inline asm
	ld.global.nc.u32 %r126, [%rd23];
	// end inline asm
	add.s64 	%rd24, %rd19, 5120;
	// begin inline asm
	ld.global.nc.u32 %r127, [%rd24];
	// end inline asm
	add.s64 	%rd25, %rd19, 6144;
	// begin inline asm
	ld.global.nc.u32 %r128, [%rd25];
	// end inline asm
	add.s64 	%rd26, %rd19, 7168;
	// begin inline asm
	ld.global.nc.u32 %r129, [%rd26];
	// end inline asm
	add.s64 	%rd27, %rd19, 8192;
	// begin inline asm
	ld.global.nc.u32 %r130, [%rd27];
	// end inline asm
	add.s64 	%rd28, %rd19, 9216;
	// begin inline asm
	ld.global.nc.u32 %r131, [%rd28];
	// end inline asm
	add.s64 	%rd29, %rd19, 10240;
	// begin inline asm
	ld.global.nc.u32 %r132, [%rd29];
	// end inline asm
	add.s64 	%rd30, %rd19, 11264;
	// begin inline asm
	ld.global.nc.u32 %r133, [%rd30];
	// end inline asm
	add.s64 	%rd31, %rd19, 12288;
	// begin inline asm
	ld.global.nc.u32 %r134, [%rd31];
	// end inline asm
	add.s64 	%rd32, %rd19, 13312;
	// begin inline asm
	ld.global.nc.u32 %r135, [%rd32];
	// end inline asm
	add.s64 	%rd33, %rd19, 14336;
	// begin inline asm
	ld.global.nc.u32 %r136, [%rd33];
	// end inline asm
	add.s64 	%rd34, %rd19, 15360;
	// begin inline asm
	ld.global.nc.u32 %r137, [%rd34];
	// end inline asm
	add.s32 	%r139, %r123, %r122;
	add.s32 	%r140, %r124, %r139;
	add.s32 	%r141, %r125, %r140;
	add.s32 	%r142, %r126, %r141;
	add.s32 	%r143, %r127, %r142;
	add.s32 	%r144, %r128, %r143;
	add.s32 	%r145, %r129, %r144;
	add.s32 	%r146, %r130, %r145;
	add.s32 	%r147, %r131, %r146;
	add.s32 	%r148, %r132, %r147;
	add.s32 	%r149, %r133, %r148;
	add.s32 	%r150, %r134, %r149;
	add.s32 	%r151, %r135, %r150;
	add.s32 	%r152, %r136, %r151;
	add.s32 	%r685, %r137, %r152;
	setp.lt.u32 	%p4, %r120, 8192;
	mov.b32 	%r674, 4096;
	@%p4 bra 	$L__BB105_60;
	add.s32 	%r87, %r120, -4096;
	mov.b32 	%r674, 4096;
$L__BB105_58:
	mul.wide.s32 	%rd52, %r674, 4;
	add.s64 	%rd36, %rd19, %rd52;
	// begin inline asm
	ld.global.nc.u32 %r154, [%rd36];
	// end inline asm
	add.s64 	%rd37, %rd36, 1024;
	// begin inline asm
	ld.global.nc.u32 %r155, [%rd37];
	// end inline asm
	add.s64 	%rd38, %rd36, 2048;
	// begin inline asm
	ld.global.nc.u32 %r156, [%rd38];
	// end inline asm
	add.s64 	%rd39, %rd36, 3072;
	// begin inline asm
	ld.global.nc.u32 %r157, [%rd39];
	// end inline asm
	add.s64 	%rd40, %rd36, 4096;
	// begin inline asm
	ld.global.nc.u32 %r158, [%rd40];
	// end inline asm
	add.s64 	%rd41, %rd36, 5120;
	// begin inline asm
	ld.global.nc.u32 %r159, [%rd41];
	// end inline asm
	add.s64 	%rd42, %rd36, 6144;
	// begin inline asm
	ld.global.nc.u32 %r160, [%rd42];
	// end inline asm
	add.s64 	%rd43, %rd36, 7168;
	// begin inline asm
	ld.global.nc.u32 %r161, [%rd43];
	// end inline asm
	add.s64 	%rd44, %rd36, 8192;
	// begin inline asm
	ld.global.nc.u32 %r162, [%rd44];
	// end inline asm
	add.s64 	%rd45, %rd36, 9216;
	// begin inline asm
	ld.global.nc.u32 %r163, [%rd45];
	// end inline asm
	add.s64 	%rd46, %rd36, 10240;
	// begin inline asm
	ld.global.nc.u32 %r164, [%rd46];
	// end inline asm
	add.s64 	%rd47, %rd36, 11264;
	// begin inline asm
	ld.global.nc.u32 %r165, [%rd47];
	// end inline asm
	add.s64 	%rd48, %rd36, 12288;
	// begin inline asm
	ld.global.nc.u32 %r166, [%rd48];
	// end inline asm
	add.s64 	%rd49, %rd36, 13312;
	// begin inline asm
	ld.global.nc.u32 %r167, [%rd49];
	// end inline asm
	add.s64 	%rd50, %rd36, 14336;
	// begin inline asm
	ld.global.nc.u32 %r168, [%rd50];
	// end inline asm
	add.s64 	%rd51, %rd36, 15360;
	// begin inline asm
	ld.global.nc.u32 %r169, [%rd51];
	// end inline asm
	add.s32 	%r170, %r154, %r685;
	add.s32 	%r171, %r155, %r170;
	add.s32 	%r172, %r156, %r171;
	add.s32 	%r173, %r157, %r172;
	add.s32 	%r174, %r158, %r173;
	add.s32 	%r175, %r159, %r174;
	add.s32 	%r176, %r160, %r175;
	add.s32 	%r177, %r161, %r176;
	add.s32 	%r178, %r162, %r177;
	add.s32 	%r179, %r163, %r178;
	add.s32 	%r180, %r164, %r179;
	add.s32 	%r181, %r165, %r180;
	add.s32 	%r182, %r166, %r181;
	add.s32 	%r183, %r167, %r182;
	add.s32 	%r184, %r168, %r183;
	add.s32 	%r685, %r169, %r184;
	sub.s32 	%r185, %r120, %r674;
	setp.lt.s32 	%p5, %r185, 4096;
	@%p5 bra 	$L__BB105_68;
	add.s32 	%r674, %r674, 4096;
	setp.le.s32 	%p6, %r674, %r87;
	@%p6 bra 	$L__BB105_58;
$L__BB105_60:
	setp.le.s32 	%p7, %r120, %r674;
	@%p7 bra 	$L__BB105_68;
	sub.s32 	%r94, %r120, %r674;
	setp.ge.s32 	%p8, %r85, %r94;
	@%p8 bra 	$L__BB105_68;
	not.b32 	%r187, %r85;
	add.s32 	%r188, %r120, %r187;
	sub.s32 	%r95, %r188, %r674;
	and.b32  	%r189, %r95, 768;
	setp.eq.s32 	%p9, %r189, 768;
	mov.u32 	%r679, %r85;
	@%p9 bra 	$L__BB105_65;
	add.s32 	%r676, %r85, %r674;
	shr.u32 	%r190, %r95, 8;
	add.s32 	%r191, %r190, 1;
	and.b32  	%r192, %r191, 3;
	neg.s32 	%r675, %r192;
	mov.u32 	%r679, %r85;
$L__BB105_64:
	.pragma "nounroll";
	mul.wide.u32 	%rd54, %r676, 4;
	add.s64 	%rd53, %rd16, %rd54;
	// begin inline asm
	ld.global.nc.u32 %r193, [%rd53];
	// end inline asm
	add.s32 	%r685, %r193, %r685;
	add.s32 	%r679, %r679, 256;
	add.s32 	%r676, %r676, 256;
	add.s32 	%r675, %r675, 1;
	setp.ne.s32 	%p10, %r675, 0;
	@%p10 bra 	$L__BB105_64;
$L__BB105_65:
	setp.lt.u32 	%p11, %r95, 768;
	@%p11 bra 	$L__BB105_68;
	cvt.u64.u32 	%rd55, %r679;
	cvt.u64.u32 	%rd56, %r674;
	add.s64 	%rd57, %rd55, %rd56;
	shl.b64 	%rd58, %rd57, 2;
	add.s64 	%rd59, %rd58, %rd16;
	add.s64 	%rd124, %rd59, 2048;
	add.s32 	%r682, %r679, %r674;
$L__BB105_67:
	mul.wide.u32 	%rd64, %r682, 4;
	add.s64 	%rd60, %rd16, %rd64;
	// begin inline asm
	ld.global.nc.u32 %r194, [%rd60];
	// end inline asm
	add.s32 	%r198, %r194, %r685;
	add.s64 	%rd61, %rd124, -1024;
	// begin inline asm
	ld.global.nc.u32 %r195, [%rd61];
	// end inline asm
	add.s32 	%r199, %r195, %r198;
	// begin inline asm
	ld.global.nc.u32 %r196, [%rd124];
	// end inline asm
	add.s32 	%r200, %r196, %r199;
	add.s64 	%rd63, %rd124, 1024;
	// begin inline asm
	ld.global.nc.u32 %r197, [%rd63];
	// end inline asm
	add.s32 	%r685, %r197, %r200;
	add.s32 	%r679, %r679, 1024;
	add.s64 	%rd124, %rd124, 4096;
	add.s32 	%r682, %r682, 1024;
	setp.lt.s32 	%p12, %r679, %r94;
	@%p12 bra 	$L__BB105_67;
$L__BB105_68:
	// begin inline asm
	mov.u32 %r201, %laneid;
	// end inline asm
	mov.b32 	%r204, 1;
	mov.b32 	%r225, 31;
	mov.b32 	%r226, -1;
	// begin inline asm
	shfl.sync.down.b32 %r202, %r685, %r204, %r225, %r226;
	// end inline asm
	setp.gt.s32 	%p13, %r201, 30;
	selp.b32 	%r227, 0, %r202, %p13;
	add.s32 	%r208, %r227, %r685;
	mov.b32 	%r209, 2;
	// begin inline asm
	shfl.sync.down.b32 %r207, %r208, %r209, %r225, %r226;
	// end inline asm
	setp.gt.s32 	%p14, %r201, 29;
	selp.b32 	%r228, 0, %r207, %p14;
	add.s32 	%r213, %r208, %r228;
	mov.b32 	%r214, 4;
	// begin inline asm
	shfl.sync.down.b32 %r212, %r213, %r214, %r225, %r226;
	// end inline asm
	setp.gt.s32 	%p15, %r201, 27;
	selp.b32 	%r229, 0, %r212, %p15;
	add.s32 	%r218, %r213, %r229;
	mov.b32 	%r219, 8;
	// begin inline asm
	shfl.sync.down.b32 %r217, %r218, %r219, %r225, %r226;
	// end inline asm
	setp.gt.s32 	%p16, %r201, 23;
	selp.b32 	%r230, 0, %r217, %p16;
	add.s32 	%r223, %r218, %r230;
	mov.b32 	%r224, 16;
	// begin inline asm
	shfl.sync.down.b32 %r222, %r223, %r224, %r225, %r226;
	// end inline asm
	setp.gt.s32 	%p17, %r201, 15;
	selp.b32 	%r231, 0, %r222, %p17;
	add.s32 	%r686, %r223, %r231;
	setp.ne.s32 	%p18, %r201, 0;
	@%p18 bra 	$L__BB105_70;
	shr.u32 	%r232, %r85, 3;
	and.b32  	%r233, %r232, 124;
	mov.u32 	%r234, _ZZN3cub18CUB_300001_SM_10006detail6reduce28DeviceReduceSingleTileKernelINS2_10policy_hubIiyN4cuda3std3__44plusIiEEE10Policy1000EPiSC_iS9_iiNS7_10__identityEEEvT0_T1_T2_T3_T4_T6_E12temp_storage;
	add.s32 	%r235, %r234, %r233;
	st.shared.u32 	[%r235+8], %r686;
$L__BB105_70:
	bar.sync 	0;
	setp.ne.s32 	%p19, %r85, 0;
	@%p19 bra 	$L__BB105_72;
	ld.shared.u32 	%r236, [_ZZN3cub18CUB_300001_SM_10006detail6reduce28DeviceReduceSingleTileKernelINS2_10policy_hubIiyN4cuda3std3__44plusIiEEE10Policy1000EPiSC_iS9_iiNS7_10__identityEEEvT0_T1_T2_T3_T4_T6_E12temp_storage+12];
	add.s32 	%r237, %r236, %r686;
	ld.shared.u32 	%r238, [_ZZN3cub18CUB_300001_SM_10006detail6reduce28DeviceReduceSingleTileKernelINS2_10policy_hubIiyN4cuda3std3__44plusIiEEE10Policy1000EPiSC_iS9_iiNS7_10__identityEEEvT0_T1_T2_T3_T4_T6_E12temp_storage+16];
	add.s32 	%r239, %r237, %r238;
	ld.shared.u32 	%r240, [_ZZN3cub18CUB_300001_SM_10006detail6reduce28DeviceReduceSingleTileKernelINS2_10policy_hubIiyN4cuda3std3__44plusIiEEE10Policy1000EPiSC_iS9_iiNS7_10__identityEEEvT0_T1_T2_T3_T4_T6_E12temp_storage+20];
	add.s32 	%r241, %r239, %r240;
	ld.shared.u32 	%r242, [_ZZN3cub18CUB_300001_SM_10006detail6reduce28DeviceReduceSingleTileKernelINS2_10policy_hubIiyN4cuda3std3__44plusIiEEE10Policy1000EPiSC_iS9_iiNS7_10__identityEEEvT0_T1_T2_T3_T4_T6_E12temp_storage+24];
	add.s32 	%r243, %r241, %r242;
	ld.shared.u32 	%r244, [_ZZN3cub18CUB_300001_SM_10006detail6reduce28DeviceReduceSingleTileKernelINS2_10policy_hubIiyN4cuda3std3__44plusIiEEE10Policy1000EPiSC_iS9_iiNS7_10__identityEEEvT0_T1_T2_T3_T4_T6_E12temp_storage+28];
	add.s32 	%r245, %r243, %r244;
	ld.shared.u32 	%r246, [_ZZN3cub18CUB_300001_SM_10006detail6reduce28DeviceReduceSingleTileKernelINS2_10policy_hubIiyN4cuda3std3__44plusIiEEE10Policy1000EPiSC_iS9_iiNS7_10__identityEEEvT0_T1_T2_T3_T4_T6_E12temp_storage+32];
	add.s32 	%r247, %r245, %r246;
	ld.shared.u32 	%r248, [_ZZN3cub18CUB_300001_SM_10006detail6reduce28DeviceReduceSingleTileKernelINS2_10policy_hubIiyN4cuda3std3__44plusIiEEE10Policy1000EPiSC_iS9_iiNS7_10__identityEEEvT0_T1_T2_T3_T4_T6_E12temp_storage+36];
	add.s32 	%r686, %r247, %r248;
$L__BB105_72:
	mov.u32 	%r631, %tid.x;
	setp.ne.s32 	%p95, %r631, 0;
	@%p95 bra 	$L__BB105_74;
	add.s32 	%r632, %r686, %r121;
	st.global.u32 	[%rd1], %r632;
$L__BB105_74:
	ret;

}
	// .globl	_ZN3cub18CUB_300001_SM_10006detail6reduce28DeviceReduceSingleTileKernelINS2_10policy_hubIN4cuda3std3__45tupleIJblEEEjN6thrust24THRUST_300001_SM_1000_NS8cuda_cub9__find_if7functorIS9_EEE10Policy1000ENSB_12zip_iteratorINS8_IJNSD_26transform_input_iterator_tIbNSI_INS8_IJNSB_6detail15normal_iteratorINSB_10device_ptrIiEEEESO_EEEEENSK_22tuple_binary_predicateINS7_4lessIiEEEEEENSB_17counting_iteratorIlNSB_11use_defaultESX_SX_EEEEEEEPS9_jSF_S9_S9_NS7_10__identityEEEvT0_T1_T2_T3_T4_T6_
.visible .entry _ZN3cub18CUB_300001_SM_10006detail6reduce28DeviceReduceSingleTileKernelINS2_10policy_hubIN4cuda3std3__45tupleIJblEEEjN6thrust24THRUST_300001_SM_1000_NS8cuda_cub9__find_if7functorIS9_EEE10Policy1000ENSB_12zip_iteratorINS8_IJNSD_26transform_input_iterator_tIbNSI_INS8_IJNSB_6detail15normal_iteratorINSB_10device_ptrIiEEEESO_EEEEENSK_22tuple_binary_predicateINS7_4lessIiEEEEEENSB_17counting_iteratorIlNSB_11use_defaultESX_SX_EEEEEEEPS9_jSF_S9_S9_NS7_10__identityEEEvT0_T1_T2_T3_T4_T6_(
	.param .align 8 .b8 _ZN3cub18CUB_300001_SM_10006detail6reduce28DeviceReduceSingleTileKernelINS2_10policy_hubIN4cuda3std3__45tupleIJblEEEjN6thrust24THRUST_300001_SM_1000_NS8cuda_cub9__find_if7functorIS9_EEE10Policy1000ENSB_12zip_iteratorINS8_IJNSD_26transform_input_iterator_tIbNSI_INS8_IJNSB_6detail15normal_iteratorINSB_10device_ptrIiEEEESO_EEEEENSK_22tuple_binary_predicateINS7_4lessIiEEEEEENSB_17counting_iteratorIlNSB_11use_defaultESX_SX_EEEEEEEPS9_jSF_S9_S9_NS7_10__identityEEEvT0_T1_T2_T3_T4_T6__param_0[32],
	.param .u64 .ptr .align 1 _ZN3cub18CUB_300001_SM_10006detail6reduce28DeviceReduceSingleTileKernelINS2_10policy_hubIN4cuda3std3__45tupleIJblEEEjN6thrust24THRUST_300001_SM_1000_NS8cuda_cub9__find_if7functorIS9_EEE10Policy1000ENSB_12zip_iteratorINS8_IJNSD_26transform_input_iterator_tIbNSI_INS8_IJNSB_6detail15normal_iteratorINSB_10device_ptrIiEEEESO_EEEEENSK_22tuple_binary_predicateINS7_4lessIiEEEEEENSB_17counting_iteratorIlNSB_11use_defaultESX_SX_EEEEEEEPS9_jSF_S9_S9_NS7_10__identityEEEvT0_T1_T2_T3_T4_T6__param_1,
	.param .u32 _ZN3cub18CUB_300001_SM_10006detail6reduce28DeviceReduceSingleTileKernelINS2_10policy_hubIN4cuda3std3__45tupleIJblEEEjN6thrust24THRUST_300001_SM_1000_NS8cuda_cub9__find_if7functorIS9_EEE10Policy1000ENSB_12zip_iteratorINS8_IJNSD_26transform_input_iterator_tIbNSI_INS8_IJNSB_6detail15normal_iteratorINSB_10device_ptrIiEEEESO_EEEEENSK_22tuple_binary_predicateINS7_4lessIiEEEEEENSB_17counting_iteratorIlNSB_11use_defaultESX_SX_EEEEEEEPS9_jSF_S9_S9_NS7_10__identityEEEvT0_T1_T2_T3_T4_T6__param_2,
	.param .align 1 .b8 _ZN3cub18CUB_300001_SM_10006detail6reduce28DeviceReduceSingleTileKernelINS2_10policy_hubIN4cuda3std3__45tupleIJblEEEjN6thrust24THRUST_300001_SM_1000_NS8cuda_cub9__find_if7functorIS9_EEE10Policy1000ENSB_12zip_iteratorINS8_IJNSD_26transform_input_iterator_tIbNSI_INS8_IJNSB_6detail15normal_iteratorINSB_10device_ptrIiEEEESO_EEEEENSK_22tuple_binary_predicateINS7_4lessIiEEEEEENSB_17counting_iteratorIlNSB_11use_defaultESX_SX_EEEEEEEPS9_jSF_S9_S9_NS7_10__identityEEEvT0_T1_T2_T3_T4_T6__param_3[1],
	.param .align 8 .b8 _ZN3cub18CUB_300001_SM_10006detail6reduce28DeviceReduceSingleTileKernelINS2_10policy_hubIN4cuda3std3__45tupleIJblEEEjN6thrust24THRUST_300001_SM_1000_NS8cuda_cub9__find_if7functorIS9_EEE10Policy1000ENSB_12zip_iteratorINS8_IJNSD_26transform_input_iterator_tIbNSI_INS8_IJNSB_6detail15normal_iteratorINSB_10device_ptrIiEEEESO_EEEEENSK_22tuple_binary_predicateINS7_4lessIiEEEEEENSB_17counting_iteratorIlNSB_11use_defaultESX_SX_EEEEEEEPS9_jSF_S9_S9_NS7_10__identityEEEvT0_T1_T2_T3_T4_T6__param_4[16],
	.param .align 1 .b8 _ZN3cub18CUB_300001_SM_10006detail6reduce28DeviceReduceSingleTileKernelINS2_10policy_hubIN4cuda3std3__45tupleIJblEEEjN6thrust24THRUST_300001_SM_1000_NS8cuda_cub9__find_if7functorIS9_EEE10Policy1000ENSB_12zip_iteratorINS8_IJNSD_26transform_input_iterator_tIbNSI_INS8_IJNSB_6detail15normal_iteratorINSB_10device_ptrIiEEEESO_EEEEENSK_22tuple_binary_predicateINS7_4lessIiEEEEEENSB_17counting_iteratorIlNSB_11use_defaultESX_SX_EEEEEEEPS9_jSF_S9_S9_NS7_10__identityEEEvT0_T1_T2_T3_T4_T6__param_5[1]
)
.maxntid 256
.minnctapersm 1
{
	.reg .pred 	%p<329>;
	.reg .b16 	%rs<415>;
	.reg .b32 	%r<525>;
	.reg .b64 	%rd<473>;
	// demoted variable
	.shared .align 8 .b8 _ZZN3cub18CUB_300001_SM_10006detail6reduce28DeviceReduceSingleTileKernelINS2_10policy_hubIN4cuda3std3__45tupleIJblEEEjN6thrust24THRUST_300001_SM_1000_NS8cuda_cub9__find_if7functorIS9_EEE10Policy1000ENSB_12zip_iteratorINS8_IJNSD_26transform_input_iterator_tIbNSI_INS8_IJNSB_6detail15normal_iteratorINSB_10device_ptrIiEEEESO_EEEEENSK_22tuple_binary_predicateINS7_4lessIiEEEEEENSB_17counting_iteratorIlNSB_11use_defaultESX_SX_EEEEEEEPS9_jSF_S9_S9_NS7_10__identityEEEvT0_T1_T2_T3_T4_T6_E12temp_storage[152];
	ld.param.u64 	%rd117, [_ZN3cub18CUB_300001_SM_10006detail6reduce28DeviceReduceSingleTileKernelINS2_10policy_hubIN4cuda3std3__45tupleIJblEEEjN6thrust24THRUST_300001_SM_1000_NS8cuda_cub9__find_if7functorIS9_EEE10Policy1000ENSB_12zip_iteratorINS8_IJNSD_26transform_input_iterator_tIbNSI_INS8_IJNSB_6detail15normal_iteratorINSB_10device_ptrIiEEEESO_EEEEENSK_22tuple_binary_predicateINS7_4lessIiEEEEEENSB_17counting_iteratorIlNSB_11use_defaultESX_SX_EEEEEEEPS9_jSF_S9_S9_NS7_10__identityEEEvT0_T1_T2_T3_T4_T6__param_4+8];
	ld.param.u64 	%rd116, [_ZN3cub18CUB_300001_SM_10006detail6reduce28DeviceReduceSingleTileKernelINS2_10policy_hubIN4cuda3std3__45tupleIJblEEEjN6thrust24THRUST_300001_SM_1000_NS8cuda_cub9__find_if7functorIS9_EEE10Policy1000ENSB_12zip_iteratorINS8_IJNSD_26transform_input_iterator_tIbNSI_INS8_IJNSB_6detail15normal_iteratorINSB_10device_ptrIiEEEESO_EEEEENSK_22tuple_binary_predicateINS7_4lessIiEEEEEENSB_17counting_iteratorIlNSB_11use_defaultESX_SX_EEEEEEEPS9_jSF_S9_S9_NS7_10__identityEEEvT0_T1_T2_T3_T4_T6__param_0+24];
	ld.param.u64 	%rd115, [_ZN3cub18CUB_300001_SM_10006detail6reduce28DeviceReduceSingleTileKernelINS2_10policy_hubIN4cuda3std3__45tupleIJblEEEjN6thrust24THRUST_300001_SM_1000_NS8cuda_cub9__find_if7functorIS9_EEE10Policy1000ENSB_12zip_iteratorINS8_IJNSD_26transform_input_iterator_tIbNSI_INS8_IJNSB_6detail15normal_iteratorINSB_10device_ptrIiEEEESO_EEEEENSK_22tuple_binary_predicateINS7_4lessIiEEEEEENSB_17counting_iteratorIlNSB_11use_defaultESX_SX_EEEEEEEPS9_jSF_S9_S9_NS7_10__identityEEEvT0_T1_T2_T3_T4_T6__param_0+8];
	ld.param.u64 	%rd114, [_ZN3cub18CUB_300001_SM_10006detail6reduce28DeviceReduceSingleTileKernelINS2_10policy_hubIN4cuda3std3__45tupleIJblEEEjN6thrust24THRUST_300001_SM_1000_NS8cuda_cub9__find_if7functorIS9_EEE10Policy1000ENSB_12zip_iteratorINS8_IJNSD_26transform_input_iterator_tIbNSI_INS8_IJNSB_6detail15normal_iteratorINSB_10device_ptrIiEEEESO_EEEEENSK_22tuple_binary_predicateINS7_4lessIiEEEEEENSB_17counting_iteratorIlNSB_11use_defaultESX_SX_EEEEEEEPS9_jSF_S9_S9_NS7_10__identityEEEvT0_T1_T2_T3_T4_T6__param_0];
	ld.param.u64 	%rd118, [_ZN3cub18CUB_300001_SM_10006detail6reduce28DeviceReduceSingleTileKernelINS2_10policy_hubIN4cuda3std3__45tupleIJblEEEjN6thrust24THRUST_300001_SM_1000_NS8cuda_cub9__find_if7functorIS9_EEE10Policy1000ENSB_12zip_iteratorINS8_IJNSD_26transform_input_iterator_tIbNSI_INS8_IJNSB_6detail15normal_iteratorINSB_10device_ptrIiEEEESO_EEEEENSK_22tuple_binary_predicateINS7_4lessIiEEEEEENSB_17counting_iteratorIlNSB_11use_defaultESX_SX_EEEEEEEPS9_jSF_S9_S9_NS7_10__identityEEEvT0_T1_T2_T3_T4_T6__param_1];
	ld.param.u32 	%r44, [_ZN3cub18CUB_300001_SM_10006detail6reduce28DeviceReduceSingleTileKernelINS2_10policy_hubIN4cuda3std3__45tupleIJblEEEjN6thrust24THRUST_300001_SM_1000_NS8cuda_cub9__find_if7functorIS9_EEE10Policy1000ENSB_12zip_iteratorINS8_IJNSD_26transform_input_iterator_tIbNSI_INS8_IJNSB_6detail15normal_iteratorINSB_10device_ptrIiEEEESO_EEEEENSK_22tuple_binary_predicateINS7_4lessIiEEEEEENSB_17counting_iteratorIlNSB_11use_defaultESX_SX_EEEEEEEPS9_jSF_S9_S9_NS7_10__identityEEEvT0_T1_T2_T3_T4_T6__param_2];
	ld.param.u8 	%rs100, [_ZN3cub18CUB_300001_SM_10006detail6reduce28DeviceReduceSingleTileKernelINS2_10policy_hubIN4cuda3std3__45tupleIJblEEEjN6thrust24THRUST_300001_SM_1000_NS8cuda_cub9__find_if7functorIS9_EEE10Policy1000ENSB_12zip_iteratorINS8_IJNSD_26transform_input_iterator_tIbNSI_INS8_IJNSB_6detail15normal_iteratorINSB_10device_ptrIiEEEESO_EEEEENSK_22tuple_binary_predicateINS7_4lessIiEEEEEENSB_17counting_iteratorIlNSB_11use_defaultESX_SX_EEEEEEEPS9_jSF_S9_S9_NS7_10__identityEEEvT0_T1_T2_T3_T4_T6__param_4];
	cvta.to.global.u64 	%rd1, %rd118;
	setp.ne.s32 	%p1, %r44, 0;
	@%p1 bra 	$L__BB106_3;
	mov.u32 	%r510, %tid.x;
	setp.ne.s32 	%p328, %r510, 0;
	@%p328 bra 	$L__BB106_123;
	st.global.u8 	[%rd1], %rs100;
	st.global.u64 	[%rd1+8], %rd117;
	bra.uni 	$L__BB106_123;
$L__BB106_3:
	cvta.to.global.u64 	%rd2, %rd114;
	cvta.to.global.u64 	%rd3, %rd115;
	setp.gt.u32 	%p2, %r44, 1023;
	@%p2 bra 	$L__BB106_80;
	mov.u32 	%r1, %tid.x;
	setp.ge.u32 	%p149, %r1, %r44;
	mov.b16 	%rs383, 0;
	mov.b64 	%rd441, 0;
	mov.u32 	%r514, %r1;
	@%p149 bra 	$L__BB106_6;
	cvt.u64.u32 	%rd298, %r1;
	mul.wide.u32 	%rd299, %r1, 4;
	add.s64 	%rd300, %rd2, %rd299;
	add.s64 	%rd301, %rd3, %rd299;
	add.s64 	%rd441, %rd116, %rd298;
	ld.global.u32 	%r240, [%rd300];
	ld.global.u32 	%r241, [%rd301];
	setp.lt.s32 	%p150, %r240, %r241;
	selp.u16 	%rs383, 1, 0, %p150;
	add.s32 	%r514, %r1, 256;
$L__BB106_6:
	setp.ge.u32 	%p151, %r514, %r44;
	@%p151 bra 	$L__BB106_18;
	not.b32 	%r242, %r514;
	add.s32 	%r4, %r44, %r242;
	shr.u32 	%r243, %r4, 8;
	add.s32 	%r5, %r243, 1;
	and.b32  	%r6, %r5, 7;
	setp.lt.u32 	%p152, %r4, 1792;
	@%p152 bra 	$L__BB106_10;
	and.b32  	%r244, %r5, 33554424;
	neg.s32 	%r512, %r244;
$L__BB106_9:
	.pragma "nounroll";
	cvt.u64.u32 	%rd303, %r514;
	mul.wide.u32 	%rd304, %r514, 4;
	add.s64 	%rd305, %rd2, %rd304;
	add.s64 	%rd306, %rd3, %rd304;
	add.s64 	%rd307, %rd116, %rd303;
	ld.global.u32 	%r245, [%rd305];
	ld.global.u32 	%r246, [%rd306];
	setp.lt.s32 	%p153, %r245, %r246;
	selp.u16 	%rs224, 1, 0, %p153;
	and.b16  	%rs225, %rs383, 255;
	setp.ne.s16 	%p155, %rs225, 0;
	and.pred  	%p156, %p155, %p153;
	min.s64 	%rd308, %rd307, %rd441;
	setp.eq.s16 	%p157, %rs225, 0;
	selp.b64 	%rd309, %rd307, %rd441, %p157;
	selp.b16 	%rs226, %rs224, %rs383, %p157;
	selp.b64 	%rd310, %rd308, %rd309, %p156;
	selp.b16 	%rs227, 1, %rs226, %p156;
	and.b16  	%rs228, %rs227, 255;
	add.s64 	%rd311, %rd307, 256;
	ld.global.u32 	%r247, [%rd305+1024];
	ld.global.u32 	%r248, [%rd306+1024];
	setp.lt.s32 	%p158, %r247, %r248;
	selp.u16 	%rs229, 1, 0, %p158;
	setp.ne.s16 	%p160, %rs228, 0;
	and.pred  	%p161, %p160, %p158;
	min.s64 	%rd312, %rd311, %rd310;
	setp.eq.s16 	%p162, %rs228, 0;
	selp.b64 	%rd313, %rd311, %rd310, %p162;
	selp.b16 	%rs230, %rs229, %rs227, %p162;
	selp.b64 	%rd314, %rd312, %rd313, %p161;
	selp.b16 	%rs231, 1, %rs230, %p161;
	and.b16  	%rs232, %rs231, 255;
	add.s64 	%rd315, %rd307, 512;
	ld.global.u32 	%r249, [%rd305+2048];
	ld.global.u32 	%r250, [%rd306+2048];
	setp.lt.s32 	%p163, %r249, %r250;
	selp.u16 	%rs233, 1, 0, %p163;
	setp.ne.s16 	%p165, %rs232, 0;
	and.pred  	%p166, %p165, %p163;
	min.s64 	%rd316, %rd315, %rd314;
	setp.eq.s16 	%p167, %rs232, 0;
	selp.b64 	%rd317, %rd315, %rd314, %p167;
	selp.b16 	%rs234, %rs233, %rs231, %p167;
	selp.b64 	%rd318, %rd316, %rd317, %p166;
	selp.b16 	%rs235, 1, %rs234, %p166;
	and.b16  	%rs236, %rs235, 255;
	add.s64 	%rd319, %rd307, 768;
	ld.global.u32 	%r251, [%rd305+3072];
	ld.global.u32 	%r252, [%rd306+3072];
	setp.lt.s32 	%p168, %r251, %r252;
	selp.u16 	%rs237, 1, 0, %p168;
	setp.ne.s16 	%p170, %rs236, 0;
	and.pred  	%p171, %p170, %p168;
	min.s64 	%rd320, %rd319, %rd318;
	setp.eq.s16 	%p172, %rs236, 0;
	selp.b64 	%rd321, %rd319, %rd318, %p172;
	selp.b16 	%rs238, %rs237, %rs235, %p172;
	selp.b64 	%rd322, %rd320, %rd321, %p171;
	selp.b16 	%rs239, 1, %rs238, %p171;
	and.b16  	%rs240, %rs239, 255;
	add.s64 	%rd323, %rd307, 1024;
	ld.global.u32 	%r253, [%rd305+4096];
	ld.global.u32 	%r254, [%rd306+4096];
	setp.lt.s32 	%p173, %r253, %r254;
	selp.u16 	%rs241, 1, 0, %p173;
	setp.ne.s16 	%p175, %rs240, 0;
	and.pred  	%p176, %p175, %p173;
	min.s64 	%rd324, %rd323, %rd322;
	setp.eq.s16 	%p177, %rs240, 0;
	selp.b64 	%rd325, %rd323, %rd322, %p177;
	selp.b16 	%rs242, %rs241, %rs239, %p177;
	selp.b64 	%rd326, %rd324, %rd325, %p176;
	selp.b16 	%rs243, 1, %rs242, %p176;
	and.b16  	%rs244, %rs243, 255;
	add.s64 	%rd327, %rd307, 1280;
	ld.global.u32 	%r255, [%rd305+5120];
	ld.global.u32 	%r256, [%rd306+5120];
	setp.lt.s32 	%p178, %r255, %r256;
	selp.u16 	%rs245, 1, 0, %p178;
	setp.ne.s16 	%p180, %rs244, 0;
	and.pred  	%p181, %p180, %p178;
	min.s64 	%rd328, %rd327, %rd326;
	setp.eq.s16 	%p182, %rs244, 0;
	selp.b64 	%rd329, %rd327, %rd326, %p182;
	selp.b16 	%rs246, %rs245, %rs243, %p182;
	selp.b64 	%rd330, %rd328, %rd329, %p181;
	selp.b16 	%rs247, 1, %rs246, %p181;
	and.b16  	%rs248, %rs247, 255;
	add.s64 	%rd331, %rd307, 1536;
	ld.global.u32 	%r257, [%rd305+6144];
	ld.global.u32 	%r258, [%rd306+6144];
	setp.lt.s32 	%p183, %r257, %r258;
	selp.u16 	%rs249, 1, 0, %p183;
	setp.ne.s16 	%p185, %rs248, 0;
	and.pred  	%p186, %p185, %p183;
	min.s64 	%rd332, %rd331, %rd330;
	setp.eq.s16 	%p187, %rs248, 0;
	selp.b64 	%rd333, %rd331, %rd330, %p187;
	selp.b16 	%rs250, %rs249, %rs247, %p187;
	selp.b64 	%rd334, %rd332, %rd333, %p186;
	selp.b16 	%rs251, 1, %rs250, %p186;
	and.b16  	%rs252, %rs251, 255;
	add.s64 	%rd335, %rd307, 1792;
	ld.global.u32 	%r259, [%rd305+7168];
	ld.global.u32 	%r260, [%rd306+7168];
	setp.lt.s32 	%p188, %r259, %r260;
	selp.u16 	%rs253, 1, 0, %p188;
	setp.ne.s16 	%p190, %rs252, 0;
	and.pred  	%p191, %p190, %p188;
	min.s64 	%rd336, %rd335, %rd334;
	setp.eq.s16 	%p192, %rs252, 0;
	selp.b64 	%rd337, %rd335, %rd334, %p192;
	selp.b16 	%rs254, %rs253, %rs251, %p192;
	selp.b64 	%rd441, %rd336, %rd337, %p191;
	selp.b16 	%rs383, 1, %rs254, %p191;
	add.s32 	%r514, %r514, 2048;
	add.s32 	%r512, %r512, 8;
	setp.ne.s32 	%p193, %r512, 0;
	@%p193 bra 	$L__BB106_9;
$L__BB106_10:
	setp.eq.s32 	%p194, %r6, 0;
	@%p194 bra 	$L__BB106_18;
	setp.lt.u32 	%p195, %r6, 4;
	@%p195 bra 	$L__BB106_13;
	cvt.u64.u32 	%rd339, %r514;
	mul.wide.u32 	%rd340, %r514, 4;
	add.s64 	%rd341, %rd2, %rd340;
	add.s64 	%rd342, %rd3, %rd340;
	add.s64 	%rd343, %rd116, %rd339;
	ld.global.u32 	%r261, [%rd341];
	ld.global.u32 	%r262, [%rd342];
	setp.lt.s32 	%p196, %r261, %r262;
	selp.u16 	%rs256, 1, 0, %p196;
	and.b16  	%rs257, %rs383, 255;
	setp.ne.s16 	%p198, %rs257, 0;
	and.pred  	%p199, %p198, %p196;
	min.s64 	%rd344, %rd343, %rd441;
	setp.eq.s16 	%p200, %rs257, 0;
	selp.b64 	%rd345, %rd343, %rd441, %p200;
	selp.b16 	%rs258, %rs256, %rs383, %p200;
	selp.b64 	%rd346, %rd344, %rd345, %p199;
	selp.b16 	%rs259, 1, %rs258, %p199;
	and.b16  	%rs260, %rs259, 255;
	add.s32 	%r263, %r514, 256;
	cvt.u64.u32 	%rd347, %r263;
	add.s64 	%rd348, %rd116, %rd347;
	ld.global.u32 	%r264, [%rd341+1024];
	ld.global.u32 	%r265, [%rd342+1024];
	setp.lt.s32 	%p201, %r264, %r265;
	selp.u16 	%rs261, 1, 0, %p201;
	setp.ne.s16 	%p203, %rs260, 0;
	and.pred  	%p204, %p203, %p201;
	min.s64 	%rd349, %rd348, %rd346;
	setp.eq.s16 	%p205, %rs260, 0;
	selp.b64 	%rd350, %rd348, %rd346, %p205;
	selp.b16 	%rs262, %rs261, %rs259, %p205;
	selp.b64 	%rd351, %rd349, %rd350, %p204;
	selp.b16 	%rs263, 1, %rs262, %p204;
	and.b16  	%rs264, %rs263, 255;
	add.s32 	%r266, %r514, 512;
	cvt.u64.u32 	%rd352, %r266;
	add.s64 	%rd353, %rd116, %rd352;
	ld.global.u32 	%r267, [%rd341+2048];
	ld.global.u32 	%r268, [%rd342+2048];
	setp.lt.s32 	%p206, %r267, %r268;
	selp.u16 	%rs265, 1, 0, %p206;
	setp.ne.s16 	%p208, %rs264, 0;
	and.pred  	%p209, %p208, %p206;
	min.s64 	%rd354, %rd353, %rd351;
	setp.eq.s16 	%p210, %rs264, 0;
	selp.b64 	%rd355, %rd353, %rd351, %p210;
	selp.b16 	%rs266, %rs265, %rs263, %p210;
	selp.b64 	%rd356, %rd354, %rd355, %p209;
	selp.b16 	%rs267, 1, %rs266, %p209;
	and.b16  	%rs268, %rs267, 255;
	add.s32 	%r269, %r514, 768;
	cvt.u64.u32 	%rd357, %r269;
	add.s64 	%rd358, %rd116, %rd357;
	ld.global.u32 	%r270, [%rd341+3072];
	ld.global.u32 	%r271, [%rd342+3072];
	setp.lt.s32 	%p211, %r270, %r271;
	selp.u16 	%rs269, 1, 0, %p211;
	setp.ne.s16 	%p213, %rs268, 0;
	and.pred  	%p214, %p213, %p211;
	min.s64 	%rd359, %rd358, %rd356;
	setp.eq.s16 	%p215, %rs268, 0;
	selp.b64 	%rd360, %rd358, %rd356, %p215;
	selp.b16 	%rs270, %rs269, %rs267, %p215;
	selp.b64 	%rd441, %rd359, %rd360, %p214;
	selp.b16 	%rs383, 1, %rs270, %p214;
	add.s32 	%r514, %r514, 1024;
$L__BB106_13:
	and.b32  	%r272, %r5, 3;
	setp.eq.s32 	%p216, %r272, 0;
	@%p216 bra 	$L__BB106_18;
	setp.eq.s32 	%p217, %r272, 1;
	@%p217 bra 	$L__BB106_16;
	cvt.u64.u32 	%rd362, %r514;
	mul.wide.u32 	%rd363, %r514, 4;
	add.s64 	%rd364, %rd2, %rd363;
	add.s64 	%rd365, %rd3, %rd363;
	add.s64 	%rd366, %rd116, %rd362;
	ld.global.u32 	%r273, [%rd364];
	ld.global.u32 	%r274, [%rd365];
	setp.lt.s32 	%p218, %r273, %r274;
	selp.u16 	%rs272, 1, 0, %p218;
	and.b16  	%rs273, %rs383, 255;
	setp.ne.s16 	%p220, %rs273, 0;
	and.pred  	%p221, %p220, %p218;
	min.s64 	%rd367, %rd366, %rd441;
	setp.eq.s16 	%p222, %rs273, 0;
	selp.b64 	%rd368, %rd366, %rd441, %p222;
	selp.b16 	%rs274, %rs272, %rs383, %p222;
	selp.b64 	%rd369, %rd367, %rd368, %p221;
	selp.b16 	%rs275, 1, %rs274, %p221;
	and.b16  	%rs276, %rs275, 255;
	add.s32 	%r275, %r514, 256;
	cvt.u64.u32 	%rd370, %r275;
	add.s64 	%rd371, %rd116, %rd370;
	ld.global.u32 	%r276, [%rd364+1024];
	ld.global.u32 	%r277, [%rd365+1024];
	setp.lt.s32 	%p223, %r276, %r277;
	selp.u16 	%rs277, 1, 0, %p223;
	setp.ne.s16 	%p225, %rs276, 0;
	and.pred  	%p226, %p225, %p223;
	min.s64 	%rd372, %rd371, %rd369;
	setp.eq.s16 	%p227, %rs276, 0;
	selp.b64 	%rd373, %rd371, %rd369, %p227;
	selp.b16 	%rs278, %rs277, %rs275, %p227;
	selp.b64 	%rd441, %rd372, %rd373, %p226;
	selp.b16 	%rs383, 1, %rs278, %p226;
	add.s32 	%r514, %r514, 512;
$L__BB106_16:
	and.b32  	%r278, %r4, 256;
	setp.ne.s32 	%p228, %r278, 0;
	@%p228 bra 	$L__BB106_18;
	cvt.u64.u32 	%rd374, %r514;
	mul.wide.u32 	%rd375, %r514, 4;
	add.s64 	%rd376, %rd2, %rd375;
	add.s64 	%rd377, %rd3, %rd375;
	add.s64 	%rd378, %rd116, %rd374;
	ld.global.u32 	%r279, [%rd376];
	ld.global.u32 	%r280, [%rd377];
	setp.lt.s32 	%p229, %r279, %r280;
	selp.u16 	%rs279, 1, 0, %p229;
	and.b16  	%rs280, %rs383, 255;
	setp.ne.s16 	%p231, %rs280, 0;
	and.pred  	%p232, %p231, %p229;
	min.s64 	%rd379, %rd378, %rd441;
	setp.eq.s16 	%p233, %rs280, 0;
	selp.b64 	%rd380, %rd378, %rd441, %p233;
	selp.b16 	%rs281, %rs279, %rs383, %p233;
	selp.b64 	%rd441, %rd379, %rd380, %p232;
	selp.b16 	%rs383, 1, %rs281, %p232;
$L__BB106_18:
	setp.lt.u32 	%p234, %r44, 256;
	@%p234 bra 	$L__BB106_43;
	// begin inline asm
	mov.u32 %r399, %laneid;
	// end inline asm
	cvt.u32.u16 	%r420, %rs383;
	and.b32  	%r401, %r420, 255;
	mov.b32 	%r417, 1;
	mov.b32 	%r418, 31;
	mov.b32 	%r419, -1;
	// begin inline asm
	shfl.sync.down.b32 %r400, %r401, %r417, %r418, %r419;
	// end inline asm
	// begin inline asm
	shfl.sync.down.b32 %r405, %r406, %r417, %r418, %r419;
	// end inline asm
	mov.b64 	{%r411, %r416}, %rd441;
	// begin inline asm
	shfl.sync.down.b32 %r410, %r411, %r417, %r418, %r419;
	// end inline asm
	// begin inline asm
	shfl.sync.down.b32 %r415, %r416, %r417, %r418, %r419;
	// end inline asm
	mov.b64 	%rd19, {%r410, %r415};
	cvt.u16.u32 	%rs15, %r400;
	setp.gt.s32 	%p284, %r399, 30;
	@%p284 bra 	$L__BB106_23;
	and.b16  	%rs323, %rs383, 255;
	setp.eq.s16 	%p285, %rs323, 0;
	and.b16  	%rs324, %rs15, 255;
	setp.eq.s16 	%p286, %rs324, 0;
	or.pred  	%p287, %p285, %p286;
	@%p287 bra 	$L__BB106_22;
	min.s64 	%rd441, %rd19, %rd441;
	mov.b16 	%rs383, 1;
	bra.uni 	$L__BB106_23;
$L__BB106_22:
	setp.eq.s16 	%p288, %rs323, 0;
	selp.b64 	%rd441, %rd19, %rd441, %p288;
	selp.b16 	%rs383, %rs15, %rs383, %p288;
$L__BB106_23:
	cvt.u32.u16 	%r441, %rs383;
	and.b32  	%r422, %r441, 255;
	mov.b32 	%r438, 2;
	mov.b32 	%r439, 31;
	mov.b32 	%r440, -1;
	// begin inline asm
	shfl.sync.down.b32 %r421, %r422, %r438, %r439, %r440;
	// end inline asm
	// begin inline asm
	shfl.sync.down.b32 %r426, %r427, %r438, %r439, %r440;
	// end inline asm
	mov.b64 	{%r432, %r437}, %rd441;
	// begin inline asm
	shfl.sync.down.b32 %r431, %r432, %r438, %r439, %r440;
	// end inline asm
	// begin inline asm
	shfl.sync.down.b32 %r436, %r437, %r438, %r439, %r440;
	// end inline asm
	mov.b64 	%rd23, {%r431, %r436};
	cvt.u16.u32 	%rs18, %r421;
	setp.gt.s32 	%p289, %r399, 29;
	@%p289 bra 	$L__BB106_27;
	and.b16  	%rs327, %rs383, 255;
	setp.eq.s16 	%p290, %rs327, 0;
	and.b16  	%rs328, %rs18, 255;
	setp.eq.s16 	%p291, %rs328, 0;
	or.pred  	%p292, %p290, %p291;
	@%p292 bra 	$L__BB106_26;
	min.s64 	%rd441, %rd23, %rd441;
	mov.b16 	%rs383, 1;
	bra.uni 	$L__BB106_27;
$L__BB106_26:
	setp.eq.s16 	%p293, %rs327, 0;
	selp.b64 	%rd441, %rd23, %rd441, %p293;
	selp.b16 	%rs383, %rs18, %rs383, %p293;
$L__BB106_27:
	cvt.u32.u16 	%r462, %rs383;
	and.b32  	%r443, %r462, 255;
	mov.b32 	%r459, 4;
	mov.b32 	%r460, 31;
	mov.b32 	%r461, -1;
	// begin inline asm
	shfl.sync.down.b32 %r442, %r443, %r459, %r460, %r461;
	// end inline asm
	// begin inline asm
	shfl.sync.down.b32 %r447, %r448, %r459, %r460, %r461;
	// end inline asm
	mov.b64 	{%r453, %r458}, %rd441;
	// begin inline asm
	shfl.sync.down.b32 %r452, %r453, %r459, %r460, %r461;
	// end inline asm
	// begin inline asm
	shfl.sync.down.b32 %r457, %r458, %r459, %r460, %r461;
	// end inline asm
	mov.b64 	%rd27, {%r452, %r457};
	cvt.u16.u32 	%rs21, %r442;
	setp.gt.s32 	%p294, %r399, 27;
	@%p294 bra 	$L__BB106_31;
	and.b16  	%rs331, %rs383, 255;
	setp.eq.s16 	%p295, %rs331, 0;
	and.b16  	%rs332, %rs21, 255;
	setp.eq.s16 	%p296, %rs332, 0;
	or.pred  	%p297, %p295, %p296;
	@%p297 bra 	$L__BB106_30;
	min.s64 	%rd441, %rd27, %rd441;
	mov.b16 	%rs383, 1;
	bra.uni 	$L__BB106_31;
$L__BB106_30:
	setp.eq.s16 	%p298, %rs331, 0;
	selp.b64 	%rd441, %rd27, %rd441, %p298;
	selp.b16 	%rs383, %rs21, %rs383, %p298;
$L__BB106_31:
	cvt.u32.u16 	%r483, %rs383;
	and.b32  	%r464, %r483, 255;
	mov.b32 	%r480, 8;
	mov.b32 	%r481, 31;
	mov.b32 	%r482, -1;
	// begin inline asm
	shfl.sync.down.b32 %r463, %r464, %r480, %r481, %r482;
	// end inline asm
	// begin inline asm
	shfl.sync.down.b32 %r468, %r469, %r480, %r481, %r482;
	// end inline asm
	mov.b64 	{%r474, %r479}, %rd441;
	// begin inline asm
	shfl.sync.down.b32 %r473, %r474, %r480, %r481, %r482;
	// end inline asm
	// begin inline asm
	shfl.sync.down.b32 %r478, %r479, %r480, %r481, %r482;
	// end inline asm
	mov.b64 	%rd31, {%r473, %r478};
	cvt.u16.u32 	%rs24, %r463;
	setp.gt.s32 	%p299, %r399, 23;
	@%p299 bra 	$L__BB106_35;
	and.b16  	%rs335, %rs383, 255;
	setp.eq.s16 	%p300, %rs335, 0;
	and.b16  	%rs336, %rs24, 255;
	setp.eq.s16 	%p301, %rs336, 0;
	or.pred  	%p302, %p300, %p301;
	@%p302 bra 	$L__BB106_34;
	min.s64 	%rd441, %rd31, %rd441;
	mov.b16 	%rs383, 1;
	bra.uni 	$L__BB106_35;
$L__BB106_34:
	setp.eq.s16 	%p303, %rs335, 0;
	selp.b16 	%rs383, %rs24, %rs383, %p303;
	selp.b64 	%rd441, %rd31, %rd441, %p303;
$L__BB106_35:
	cvt.u32.u16 	%r504, %rs383;
	and.b32  	%r485, %r504, 255;
	mov.b32 	%r501, 16;
	mov.b32 	%r502, 31;
	mov.b32 	%r503, -1;
	// begin inline asm
	shfl.sync.down.b32 %r484, %r485, %r501, %r502, %r503;
	// end inline asm
	// begin inline asm
	shfl.sync.down.b32 %r489, %r490, %r501, %r502, %r503;
	// end inline asm
	mov.b64 	{%r495, %r500}, %rd441;
	// begin inline asm
	shfl.sync.down.b32 %r494, %r495, %r501, %r502, %r503;
	// end inline asm
	// begin inline asm
	shfl.sync.down.b32 %r499, %r500, %r501, %r502, %r503;
	// end inline asm
	mov.b64 	%rd35, {%r494, %r499};
	cvt.u16.u32 	%rs27, %r484;
	setp.gt.s32 	%p304, %r399, 15;
	@%p304 bra 	$L__BB106_39;
	and.b16  	%rs339, %rs383, 255;
	setp.eq.s16 	%p305, %rs339, 0;
	and.b16  	%rs340, %rs27, 255;
	setp.eq.s16 	%p306, %rs340, 0;
	or.pred  	%p307, %p305, %p306;
	@%p307 bra 	$L__BB106_38;
	min.s64 	%rd441, %rd35, %rd441;
	mov.b16 	%rs383, 1;
	bra.uni 	$L__BB106_39;
$L__BB106_38:
	setp.eq.s16 	%p308, %rs339, 0;
	selp.b16 	%rs383, %rs27, %rs383, %p308;
	selp.b64 	%rd441, %rd35, %rd441, %p308;
$L__BB106_39:
	setp.ne.s32 	%p309, %r399, 0;
	@%p309 bra 	$L__BB106_41;
	shr.u32 	%r505, %r1, 1;
	and.b32  	%r506, %r505, 496;
	mov.u32 	%r507, _ZZN3cub18CUB_300001_SM_10006detail6reduce28DeviceReduceSingleTileKernelINS2_10policy_hubIN4cuda3std3__45tupleIJblEEEjN6thrust24THRUST_300001_SM_1000_NS8cuda_cub9__find_if7functorIS9_EEE10Policy1000ENSB_12zip_iteratorINS8_IJNSD_26transform_input_iterator_tIbNSI_INS8_IJNSB_6detail15normal_iteratorINSB_10device_ptrIiEEEESO_EEEEENSK_22tuple_binary_predicateINS7_4lessIiEEEEEENSB_17counting_iteratorIlNSB_11use_defaultESX_SX_EEEEEEEPS9_jSF_S9_S9_NS7_10__identityEEEvT0_T1_T2_T3_T4_T6_E12temp_storage;
	add.s32 	%r508, %r507, %r506;
	st.shared.u8 	[%r508+8], %rs383;
	st.shared.u64 	[%r508+16], %rd441;
$L__BB106_41:
	bar.sync 	0;
	setp.ne.s32 	%p310, %r1, 0;
	@%p310 bra 	$L__BB106_121;
	ld.shared.u8 	%rs343, [_ZZN3cub18CUB_300001_SM_10006detail6reduce28DeviceReduceSingleTileKernelINS2_10policy_hubIN4cuda3std3__45tupleIJblEEEjN6thrust24THRUST_300001_SM_1000_NS8cuda_cub9__find_if7functorIS9_EEE10Policy1000ENSB_12zip_iteratorINS8_IJNSD_26transform_input_iterator_tIbNSI_INS8_IJNSB_6detail15normal_iteratorINSB_10device_ptrIiEEEESO_EEEEENSK_22tuple_binary_predicateINS7_4lessIiEEEEEENSB_17counting_iteratorIlNSB_11use_defaultESX_SX_EEEEEEEPS9_jSF_S9_S9_NS7_10__identityEEEvT0_T1_T2_T3_T4_T6_E12temp_storage+24];
	ld.shared.u64 	%rd402, [_ZZN3cub18CUB_300001_SM_10006detail6reduce28DeviceReduceSingleTileKernelINS2_10policy_hubIN4cuda3std3__45tupleIJblEEEjN6thrust24THRUST_300001_SM_1000_NS8cuda_cub9__find_if7functorIS9_EEE10Policy1000ENSB_12zip_iteratorINS8_IJNSD_26transform_input_iterator_tIbNSI_INS8_IJNSB_6detail15normal_iteratorINSB_10device_ptrIiEEEESO_EEEEENSK_22tuple_binary_predicateINS7_4lessIiEEEEEENSB_17counting_iteratorIlNSB_11use_defaultESX_SX_EEEEEEEPS9_jSF_S9_S9_NS7_10__identityEEEvT0_T1_T2_T3_T4_T6_E12temp_storage+32];
	and.b16  	%rs344, %rs383, 255;
	setp.eq.s16 	%p311, %rs344, 0;
	setp.eq.s16 	%p312, %rs343, 0;
	min.s64 	%rd403, %rd402, %rd441;
	selp.b16 	%rs345, %rs383, 1, %p312;
	selp.b16 	%rs346, %rs343, %rs345, %p311;
	and.b16  	%rs347, %rs346, 255;
	selp.b64 	%rd404, %rd441, %rd403, %p312;
	selp.b64 	%rd405, %rd402, %rd404, %p311;
	ld.shared.u8 	%rs348, [_ZZN3cub18CUB_300001_SM_10006detail6reduce28DeviceReduceSingleTileKernelINS2_10policy_hubIN4cuda3std3__45tupleIJblEEEjN6thrust24THRUST_300001_SM_1000_NS8cuda_cub9__find_if7functorIS9_EEE10Policy1000ENSB_12zip_iteratorINS8_IJNSD_26transform_input_iterator_tIbNSI_INS8_IJNSB_6detail15normal_iteratorINSB_10device_ptrIiEEEESO_EEEEENSK_22tuple_binary_predicateINS7_4lessIiEEEEEENSB_17counting_iteratorIlNSB_11use_defaultESX_SX_EEEEEEEPS9_jSF_S9_S9_NS7_10__identityEEEvT0_T1_T2_T3_T4_T6_E12temp_storage+40];
	ld.shared.u64 	%rd406, [_ZZN3cub18CUB_300001_SM_10006detail6reduce28DeviceReduceSingleTileKernelINS2_10policy_hubIN4cuda3std3__45tupleIJblEEEjN6thrust24THRUST_300001_SM_1000_NS8cuda_cub9__find_if7functorIS9_EEE10Policy1000ENSB_12zip_iteratorINS8_IJNSD_26transform_input_iterator_tIbNSI_INS8_IJNSB_6detail15normal_iteratorINSB_10device_ptrIiEEEESO_EEEEENSK_22tuple_binary_predicateINS7_4lessIiEEEEEENSB_17counting_iteratorIlNSB_11use_defaultESX_SX_EEEEEEEPS9_jSF_S9_S9_NS7_10__identityEEEvT0_T1_T2_T3_T4_T6_E12temp_storage+48];
	setp.eq.s16 	%p313, %rs347, 0;
	setp.eq.s16 	%p314, %rs348, 0;
	min.s64 	%rd407, %rd406, %rd405;
	selp.b16 	%rs349, %rs346, 1, %p314;
	selp.b16 	%rs350, %rs348, %rs349, %p313;
	and.b16  	%rs351, %rs350, 255;
	selp.b64 	%rd408, %rd405, %rd407, %p314;
	selp.b64 	%rd409, %rd406, %rd408, %p313;
	ld.shared.u8 	%rs352, [_ZZN3cub18CUB_300001_SM_10006detail6reduce28DeviceReduceSingleTileKernelINS2_10policy_hubIN4cuda3std3__45tupleIJblEEEjN6thrust24THRUST_300001_SM_1000_NS8cuda_cub9__find_if7functorIS9_EEE10Policy1000ENSB_12zip_iteratorINS8_IJNSD_26transform_input_iterator_tIbNSI_INS8_IJNSB_6detail15normal_iteratorINSB_10device_ptrIiEEEESO_EEEEENSK_22tuple_binary_predicateINS7_4lessIiEEEEEENSB_17counting_iteratorIlNSB_11use_defaultESX_SX_EEEEEEEPS9_jSF_S9_S9_NS7_10__identityEEEvT0_T1_T2_T3_T4_T6_E12temp_storage+56];
	ld.shared.u64 	%rd410, [_ZZN3cub18CUB_300001_SM_10006detail6reduce28DeviceReduceSingleTileKernelINS2_10policy_hubIN4cuda3std3__45tupleIJblEEEjN6thrust24THRUST_300001_SM_1000_NS8cuda_cub9__find_if7functorIS9_EEE10Policy1000ENSB_12zip_iteratorINS8_IJNSD_26transform_input_iterator_tIbNSI_INS8_IJNSB_6detail15normal_iteratorINSB_10device_ptrIiEEEESO_EEEEENSK_22tuple_binary_predicateINS7_4lessIiEEEEEENSB_17counting_iteratorIlNSB_11use_defaultESX_SX_EEEEEEEPS9_jSF_S9_S9_NS7_10__identityEEEvT0_T1_T2_T3_T4_T6_E12temp_storage+64];
	setp.eq.s16 	%p315, %rs351, 0;
	setp.eq.s16 	%p316, %rs352, 0;
	min.s64 	%rd411, %rd410, %rd409;
	selp.b16 	%rs353, %rs350, 1, %p316;
	selp.b16 	%rs354, %rs352, %rs353, %p315;
	and.b16  	%rs355, %rs354, 255;
	selp.b64 	%rd412, %rd409, %rd411, %p316;
	selp.b64 	%rd413, %rd410, %rd412, %p315;
	ld.shared.u8 	%rs356, [_ZZN3cub18CUB_300001_SM_10006detail6reduce28DeviceReduceSingleTileKernelINS2_10policy_hubIN4cuda3std3__45tupleIJblEEEjN6thrust24THRUST_300001_SM_1000_NS8cuda_cub9__find_if7functorIS9_EEE10Policy1000ENSB_12zip_iteratorINS8_IJNSD_26transform_input_iterator_tIbNSI_INS8_IJNSB_6detail15normal_iteratorINSB_10device_ptrIiEEEESO_EEEEENSK_22tuple_binary_predicateINS7_4lessIiEEEEEENSB_17counting_iteratorIlNSB_11use_defaultESX_SX_EEEEEEEPS9_jSF_S9_S9_NS7_10__identityEEEvT0_T1_T2_T3_T4_T6_E12temp_storage+72];
	ld.shared.u64 	%rd414, [_ZZN3cub18CUB_300001_SM_10006detail6reduce28DeviceReduceSingleTileKernelINS2_10policy_hubIN4cuda3std3__45tupleIJblEEEjN6thrust24THRUST_300001_SM_1000_NS8cuda_cub9__find_if7functorIS9_EEE10Policy1000ENSB_12zip_iteratorINS8_IJNSD_26transform_input_iterator_tIbNSI_INS8_IJNSB_6detail15normal_iteratorINSB_10device_ptrIiEEEESO_EEEEENSK_22tuple_binary_predicateINS7_4lessIiEEEEEENSB_17counting_iteratorIlNSB_11use_defaultESX_SX_EEEEEEEPS9_jSF_S9_S9_NS7_10__identityEEEvT0_T1_T2_T3_T4_T6_E12temp_storage+80];
	setp.eq.s16 	%p317, %rs355, 0;
	setp.eq.s16 	%p318, %rs356, 0;
	min.s64 	%rd415, %rd414, %rd413;
	selp.b16 	%rs357, %rs354, 1, %p318;
	selp.b16 	%rs358, %rs356, %rs357, %p317;
	and.b16  	%rs359, %rs358, 255;
	selp.b64 	%rd416, %rd413, %rd415, %p318;
	selp.b64 	%rd417, %rd414, %rd416, %p317;
	ld.shared.u8 	%rs360, [_ZZN3cub18CUB_300001_SM_10006detail6reduce28DeviceReduceSingleTileKernelINS2_10policy_hubIN4cuda3std3__45tupleIJblEEEjN6thrust24THRUST_300001_SM_1000_NS8cuda_cub9__find_if7functorIS9_EEE10Policy1000ENSB_12zip_iteratorINS8_IJNSD_26transform_input_iterator_tIbNSI_INS8_IJNSB_6detail15normal_iteratorINSB_10device_ptrIiEEEESO_EEEEENSK_22tuple_binary_predicateINS7_4lessIiEEEEEENSB_17counting_iteratorIlNSB_11use_defaultESX_SX_EEEEEEEPS9_jSF_S9_S9_NS7_10__identityEEEvT0_T1_T2_T3_T4_T6_E12temp_storage+88];
	ld.shared.u64 	%rd418, [_ZZN3cub18CUB_300001_SM_10006detail6reduce28DeviceReduceSingleTileKernelINS2_10policy_hubIN4cuda3std3__45tupleIJblEEEjN6thrust24THRUST_300001_SM_1000_NS8cuda_cub9__find_if7functorIS9_EEE10Policy1000ENSB_12zip_iteratorINS8_IJNSD_26transform_input_iterator_tIbNSI_INS8_IJNSB_6detail15normal_iteratorINSB_10device_ptrIiEEEESO_EEEEENSK_22tuple_binary_predicateINS7_4lessIiEEEEEENSB_17counting_iteratorIlNSB_11use_defaultESX_SX_EEEEEEEPS9_jSF_S9_S9_NS7_10__identityEEEvT0_T1_T2_T3_T4_T6_E12temp_storage+96];
	setp.eq.s16 	%p319, %rs359, 0;
	setp.eq.s16 	%p320, %rs360, 0;
	min.s64 	%rd419, %rd418, %rd417;
	selp.b16 	%rs361, %rs358, 1, %p320;
	selp.b16 	%rs362, %rs360, %rs361, %p319;
	and.b16  	%rs363, %rs362, 255;
	selp.b64 	%rd420, %rd417, %rd419, %p320;
	selp.b64 	%rd421, %rd418, %rd420, %p319;
	ld.shared.u8 	%rs364, [_ZZN3cub18CUB_300001_SM_10006detail6reduce28DeviceReduceSingleTileKernelINS2_10policy_hubIN4cuda3std3__45tupleIJblEEEjN6thrust24THRUST_300001_SM_1000_NS8cuda_cub9__find_if7functorIS9_EEE10Policy1000ENSB_12zip_iteratorINS8_IJNSD_26transform_input_iterator_tIbNSI_INS8_IJNSB_6detail15normal_iteratorINSB_10device_ptrIiEEEESO_EEEEENSK_22tuple_binary_predicateINS7_4lessIiEEEEEENSB_17counting_iteratorIlNSB_11use_defaultESX_SX_EEEEEEEPS9_jSF_S9_S9_NS7_10__identityEEEvT0_T1_T2_T3_T4_T6_E12temp_storage+104];
	ld.shared.u64 	%rd422, [_ZZN3cub18CUB_300001_SM_10006detail6reduce28DeviceReduceSingleTileKernelINS2_10policy_hubIN4cuda3std3__45tupleIJblEEEjN6thrust24THRUST_300001_SM_1000_NS8cuda_cub9__find_if7functorIS9_EEE10Policy1000ENSB_12zip_iteratorINS8_IJNSD_26transform_input_iterator_tIbNSI_INS8_IJNSB_6detail15normal_iteratorINSB_10device_ptrIiEEEESO_EEEEENSK_22tuple_binary_predicateINS7_4lessIiEEEEEENSB_17counting_iteratorIlNSB_11use_defaultESX_SX_EEEEEEEPS9_jSF_S9_S9_NS7_10__identityEEEvT0_T1_T2_T3_T4_T6_E12temp_storage+112];
	setp.eq.s16 	%p321, %rs363, 0;
	setp.eq.s16 	%p322, %rs364, 0;
	min.s64 	%rd423, %rd422, %rd421;
	selp.b16 	%rs365, %rs362, 1, %p322;
	selp.b16 	%rs366, %rs364, %rs365, %p321;
	and.b16  	%rs367, %rs366, 255;
	selp.b64 	%rd424, %rd421, %rd423, %p322;
	selp.b64 	%rd425, %rd422, %rd424, %p321;
	ld.shared.u8 	%rs368, [_ZZN3cub18CUB_300001_SM_10006detail6reduce28DeviceReduceSingleTileKernelINS2_10policy_hubIN4cuda3std3__45tupleIJblEEEjN6thrust24THRUST_300001_SM_1000_NS8cuda_cub9__find_if7functorIS9_EEE10Policy1000ENSB_12zip_iteratorINS8_IJNSD_26transform_input_iterator_tIbNSI_INS8_IJNSB_6detail15normal_iteratorINSB_10device_ptrIiEEEESO_EEEEENSK_22tuple_binary_predicateINS7_4lessIiEEEEEENSB_17counting_iteratorIlNSB_11use_defaultESX_SX_EEEEEEEPS9_jSF_S9_S9_NS7_10__identityEEEvT0_T1_T2_T3_T4_T6_E12temp_storage+120];
	ld.shared.u64 	%rd426, [_ZZN3cub18CUB_300001_SM_10006detail6reduce28DeviceReduceSingleTileKernelINS2_10policy_hubIN4cuda3std3__45tupleIJblEEEjN6thrust24THRUST_300001_SM_1000_NS8cuda_cub9__find_if7functorIS9_EEE10Policy1000ENSB_12zip_iteratorINS8_IJNSD_26transform_input_iterator_tIbNSI_INS8_IJNSB_6detail15normal_iteratorINSB_10device_ptrIiEEEESO_EEEEENSK_22tuple_binary_predicateINS7_4lessIiEEEEEENSB_17counting_iteratorIlNSB_11use_defaultESX_SX_EEEEEEEPS9_jSF_S9_S9_NS7_10__identityEEEvT0_T1_T2_T3_T4_T6_E12temp_storage+128];
	setp.eq.s16 	%p323, %rs367, 0;
	setp.eq.s16 	%p324, %rs368, 0;
	min.s64 	%rd427, %rd426, %rd425;
	selp.b16 	%rs369, %rs366, 1, %p324;
	selp.b16 	%rs383, %rs368, %rs369, %p323;
	selp.b64 	%rd428, %rd425, %rd427, %p324;
	selp.b64 	%rd441, %rd426, %rd428, %p323;
	bra.uni 	$L__BB106_121;
$L__BB106_43:
	// begin inline asm
	mov.u32 %r281, %laneid;
	// end inline asm
	and.b32  	%r302, %r1, 992;
	add.s32 	%r303, %r302, 32;
	setp.gt.u32 	%p235, %r303, %r44;
	not.b32 	%r304, %r302;
	add.s32 	%r305, %r44, %r304;
	selp.b32 	%r300, %r305, 31, %p235;
	cvt.u32.u16 	%r306, %rs383;
	and.b32  	%r283, %r306, 255;
	mov.b32 	%r299, 1;
	mov.b32 	%r301, -1;
	// begin inline asm
	shfl.sync.down.b32 %r282, %r283, %r299, %r300, %r301;
	// end inline asm
	// begin inline asm
	shfl.sync.down.b32 %r287, %r288, %r299, %r300, %r301;
	// end inline asm
	mov.b64 	{%r293, %r298}, %rd441;
	// begin inline asm
	shfl.sync.down.b32 %r292, %r293, %r299, %r300, %r301;
	// end inline asm
	// begin inline asm
	shfl.sync.down.b32 %r297, %r298, %r299, %r300, %r301;
	// end inline asm
	mov.b64 	%rd40, {%r292, %r297};
	cvt.u16.u32 	%rs31, %r282;
	setp.ge.s32 	%p236, %r281, %r300;
	@%p236 bra 	$L__BB106_47;
	and.b16  	%rs282, %rs383, 255;
	setp.eq.s16 	%p237, %rs282, 0;
	and.b16  	%rs283, %rs31, 255;
	setp.eq.s16 	%p238, %rs283, 0;
	or.pred  	%p239, %p237, %p238;
	@%p239 bra 	$L__BB106_46;
	min.s64 	%rd441, %rd40, %rd441;
	mov.b16 	%rs383, 1;
	bra.uni 	$L__BB106_47;
$L__BB106_46:
	setp.eq.s16 	%p240, %rs282, 0;
	selp.b16 	%rs383, %rs31, %rs383, %p240;
	selp.b64 	%rd441, %rd40, %rd441, %p240;
$L__BB106_47:
	cvt.u32.u16 	%r327, %rs383;
	and.b32  	%r308, %r327, 255;
	mov.b32 	%r324, 2;
	mov.b32 	%r326, -1;
	// begin inline asm
	shfl.sync.down.b32 %r307, %r308, %r324, %r300, %r326;
	// end inline asm
	// begin inline asm
	shfl.sync.down.b32 %r312, %r313, %r324, %r300, %r326;
	// end inline asm
	mov.b64 	{%r318, %r323}, %rd441;
	// begin inline asm
	shfl.sync.down.b32 %r317, %r318, %r324, %r300, %r326;
	// end inline asm
	// begin inline asm
	shfl.sync.down.b32 %r322, %r323, %r324, %r300, %r326;
	// end inline asm
	mov.b64 	%rd44, {%r317, %r322};
	cvt.u16.u32 	%rs34, %r307;
	add.s32 	%r328, %r281, 2;
	setp.gt.s32 	%p241, %r328, %r300;
	@%p241 bra 	$L__BB106_51;
	and.b16  	%rs286, %rs383, 255;
	setp.eq.s16 	%p242, %rs286, 0;
	and.b16  	%rs287, %rs34, 255;
	setp.eq.s16 	%p243, %rs287, 0;
	or.pred  	%p244, %p242, %p243;
	@%p244 bra 	$L__BB106_50;
	min.s64 	%rd441, %rd44, %rd441;
	mov.b16 	%rs383, 1;
	bra.uni 	$L__BB106_51;
$L__BB106_50:
	setp.eq.s16 	%p245, %rs286, 0;
	selp.b16 	%rs383, %rs34, %rs383, %p245;
	selp.b64 	%rd441, %rd44, %rd441, %p245;
$L__BB106_51:
	cvt.u32.u16 	%r349, %rs383;
	and.b32  	%r330, %r349, 255;
	mov.b32 	%r346, 4;
	mov.b32 	%r348, -1;
	// begin inline asm
	shfl.sync.down.b32 %r329, %r330, %r346, %r300, %r348;
	// end inline asm
	// begin inline asm
	shfl.sync.down.b32 %r334, %r335, %r346, %r300, %r348;
	// end inline asm
	mov.b64 	{%r340, %r345}, %rd441;
	// begin inline asm
	shfl.sync.down.b32 %r339, %r340, %r346, %r300, %r348;
	// end inline asm
	// begin inline asm
	shfl.sync.down.b32 %r344, %r345, %r346, %r300, %r348;
	// end inline asm
	mov.b64 	%rd48, {%r339, %r344};
	cvt.u16.u32 	%rs37, %r329;
	add.s32 	%r350, %r281, 4;
	setp.gt.s32 	%p246, %r350, %r300;
	@%p246 bra 	$L__BB106_55;
	and.b16  	%rs290, %rs383, 255;
	setp.eq.s16 	%p247, %rs290, 0;
	and.b16  	%rs291, %rs37, 255;
	setp.eq.s16 	%p248, %rs291, 0;
	or.pred  	%p249, %p247, %p248;
	@%p249 bra 	$L__BB106_54;
	min.s64 	%rd441, %rd48, %rd441;
	mov.b16 	%rs383, 1;
	bra.uni 	$L__BB106_55;
$L__BB106_54:
	setp.eq.s16 	%p250, %rs290, 0;
	selp.b16 	%rs383, %rs37, %rs383, %p250;
	selp.b64 	%rd441, %rd48, %rd441, %p250;
$L__BB106_55:
	cvt.u32.u16 	%r371, %rs383;
	and.b32  	%r352, %r371, 255;
	mov.b32 	%r368, 8;
	mov.b32 	%r370, -1;
	// begin inline asm
	shfl.sync.down.b32 %r351, %r352, %r368, %r300, %r370;
	// end inline asm
	// begin inline asm
	shfl.sync.down.b32 %r356, %r357, %r368, %r300, %r370;
	// end inline asm
	mov.b64 	{%r362, %r367}, %rd441;
	// begin inline asm
	shfl.sync.down.b32 %r361, %r362, %r368, %r300, %r370;
	// end inline asm
	// begin inline asm
	shfl.sync.down.b32 %r366, %r367, %r368, %r300, %r370;
	// end inline asm
	mov.b64 	%rd52, {%r361, %r366};
	cvt.u16.u32 	%rs40, %r351;
	add.s32 	%r372, %r281, 8;
	setp.gt.s32 	%p251, %r372, %r300;
	@%p251 bra 	$L__BB106_59;
	and.b16  	%rs294, %rs383, 255;
	setp.eq.s16 	%p252, %rs294, 0;
	and.b16  	%rs295, %rs40, 255;
	setp.eq.s16 	%p253, %rs295, 0;
	or.pred  	%p254, %p252, %p253;
	@%p254 bra 	$L__BB106_58;
	min.s64 	%rd441, %rd52, %rd441;
	mov.b16 	%rs383, 1;
	bra.uni 	$L__BB106_59;
$L__BB106_58:
	setp.eq.s16 	%p255, %rs294, 0;
	selp.b16 	%rs383, %rs40, %rs383, %p255;
	selp.b64 	%rd441, %rd52, %rd441, %p255;
$L__BB106_59:
	cvt.u32.u16 	%r393, %rs383;
	and.b32  	%r374, %r393, 255;
	mov.b32 	%r390, 16;
	mov.b32 	%r392, -1;
	// begin inline asm
	shfl.sync.down.b32 %r373, %r374, %r390, %r300, %r392;
	// end inline asm
	// begin inline asm
	shfl.sync.down.b32 %r378, %r379, %r390, %r300, %r392;
	// end inline asm
	mov.b64 	{%r384, %r389}, %rd441;
	// begin inline asm
	shfl.sync.down.b32 %r383, %r384, %r390, %r300, %r392;
	// end inline asm
	// begin inline asm
	shfl.sync.down.b32 %r388, %r389, %r390, %r300, %r392;
	// end inline asm
	mov.b64 	%rd56, {%r383, %r388};
	cvt.u16.u32 	%rs43, %r373;
	add.s32 	%r394, %r281, 16;
	setp.gt.s32 	%p256, %r394, %r300;
	@%p256 bra 	$L__BB106_63;
	and.b16  	%rs298, %rs383, 255;
	setp.eq.s16 	%p257, %rs298, 0;
	and.b16  	%rs299, %rs43, 255;
	setp.eq.s16 	%p258, %rs299, 0;
	or.pred  	%p259, %p257, %p258;
	@%p259 bra 	$L__BB106_62;
	min.s64 	%rd441, %rd56, %rd441;
	mov.b16 	%rs383, 1;
	bra.uni 	$L__BB106_63;
$L__BB106_62:
	setp.eq.s16 	%p260, %rs298, 0;
	selp.b16 	%rs383, %rs43, %rs383, %p260;
	selp.b64 	%rd441, %rd56, %rd441, %p260;
$L__BB106_63:
	setp.ne.s32 	%p261, %r281, 0;
	@%p261 bra 	$L__BB106_65;
	shr.u32 	%r395, %r1, 1;
	and.b32  	%r396, %r395, 496;
	mov.u32 	%r397, _ZZN3cub18CUB_300001_SM_10006detail6reduce28DeviceReduceSingleTileKernelINS2_10policy_hubIN4cuda3std3__45tupleIJblEEEjN6thrust24THRUST_300001_SM_1000_NS8cuda_cub9__find_if7functorIS9_EEE10Policy1000ENSB_12zip_iteratorINS8_IJNSD_26transform_input_iterator_tIbNSI_INS8_IJNSB_6detail15normal_iteratorINSB_10device_ptrIiEEEESO_EEEEENSK_22tuple_binary_predicateINS7_4lessIiEEEEEENSB_17counting_iteratorIlNSB_11use_defaultESX_SX_EEEEEEEPS9_jSF_S9_S9_NS7_10__identityEEEvT0_T1_T2_T3_T4_T6_E12temp_storage;
	add.s32 	%r398, %r397, %r396;
	st.shared.u8 	[%r398+8], %rs383;
	st.shared.u64 	[%r398+16], %rd441;
$L__BB106_65:
	bar.sync 	0;
	setp.ne.s32 	%p262, %r1, 0;
	@%p262 bra 	$L__BB106_121;
	setp.lt.u32 	%p263, %r44, 33;
	@%p263 bra 	$L__BB106_68;
	ld.shared.u8 	%rs302, [_ZZN3cub18CUB_300001_SM_10006detail6reduce28DeviceReduceSingleTileKernelINS2_10policy_hubIN4cuda3std3__45tupleIJblEEEjN6thrust24THRUST_300001_SM_1000_NS8cuda_cub9__find_if7functorIS9_EEE10Policy1000ENSB_12zip_iteratorINS8_IJNSD_26transform_input_iterator_tIbNSI_INS8_IJNSB_6detail15normal_iteratorINSB_10device_ptrIiEEEESO_EEEEENSK_22tuple_binary_predicateINS7_4lessIiEEEEEENSB_17counting_iteratorIlNSB_11use_defaultESX_SX_EEEEEEEPS9_jSF_S9_S9_NS7_10__identityEEEvT0_T1_T2_T3_T4_T6_E12temp_storage+24];
	ld.shared.u64 	%rd381, [_ZZN3cub18CUB_300001_SM_10006detail6reduce28DeviceReduceSingleTileKernelINS2_10policy_hubIN4cuda3std3__45tupleIJblEEEjN6thrust24THRUST_300001_SM_1000_NS8cuda_cub9__find_if7functorIS9_EEE10Policy1000ENSB_12zip_iteratorINS8_IJNSD_26transform_input_iterator_tIbNSI_INS8_IJNSB_6detail15normal_iteratorINSB_10device_ptrIiEEEESO_EEEEENSK_22tuple_binary_predicateINS7_4lessIiEEEEEENSB_17counting_iteratorIlNSB_11use_defaultESX_SX_EEEEEEEPS9_jSF_S9_S9_NS7_10__identityEEEvT0_T1_T2_T3_T4_T6_E12temp_storage+32];
	and.b16  	%rs303, %rs383, 255;
	setp.eq.s16 	%p264, %rs303, 0;
	setp.eq.s16 	%p265, %rs302, 0;
	min.s64 	%rd382, %rd381, %rd441;
	selp.b16 	%rs304, %rs383, 1, %p265;
	selp.b16 	%rs383, %rs302, %rs304, %p264;
	selp.b64 	%rd383, %rd441, %rd382, %p265;
	selp.b64 	%rd441, %rd381, %rd383, %p264;
$L__BB106_68:
	setp.lt.u32 	%p266, %r44, 65;
	@%p266 bra 	$L__BB106_70;
	ld.shared.u8 	%rs305, [_ZZN3cub18CUB_300001_SM_10006detail6reduce28DeviceReduceSingleTileKernelINS2_10policy_hubIN4cuda3std3__45tupleIJblEEEjN6thrust24THRUST_300001_SM_1000_NS8cuda_cub9__find_if7functorIS9_EEE10Policy1000ENSB_12zip_iteratorINS8_IJNSD_26transform_input_iterator_tIbNSI_INS8_IJNSB_6detail15normal_iteratorINSB_10device_ptrIiEEEESO_EEEEENSK_22tuple_binary_predicateINS7_4lessIiEEEEEENSB_17counting_iteratorIlNSB_11use_defaultESX_SX_EEEEEEEPS9_jSF_S9_S9_NS7_10__identityEEEvT0_T1_T2_T3_T4_T6_E12temp_storage+40];
	ld.shared.u64 	%rd384, [_ZZN3cub18CUB_300001_SM_10006detail6reduce28DeviceReduceSingleTileKernelINS2_10policy_hubIN4cuda3std3__45tupleIJblEEEjN6thrust24THRUST_300001_SM_1000_NS8cuda_cub9__find_if7functorIS9_EEE10Policy1000ENSB_12zip_iteratorINS8_IJNSD_26transform_input_iterator_tIbNSI_INS8_IJNSB_6detail15normal_iteratorINSB_10device_ptrIiEEEESO_EEEEENSK_22tuple_binary_predicateINS7_4lessIiEEEEEENSB_17counting_iteratorIlNSB_11use_defaultESX_SX_EEEEEEEPS9_jSF_S9_S9_NS7_10__identityEEEvT0_T1_T2_T3_T4_T6_E12temp_storage+48];
	and.b16  	%rs306, %rs383, 255;
	setp.eq.s16 	%p267, %rs306, 0;
	setp.eq.s16 	%p268, %rs305, 0;
	min.s64 	%rd385, %rd384, %rd441;
	selp.b16 	%rs307, %rs383, 1, %p268;
	selp.b16 	%rs383, %rs305, %rs307, %p267;
	selp.b64 	%rd386, %rd441, %rd385, %p268;
	selp.b64 	%rd441, %rd384, %rd386, %p267;
$L__BB106_70:
	setp.lt.u32 	%p269, %r44, 97;
	@%p269 bra 	$L__BB106_72;
	ld.shared.u8 	%rs308, [_ZZN3cub18CUB_300001_SM_10006detail6reduce28DeviceReduceSingleTileKernelINS2_10policy_hubIN4cuda3std3__45tupleIJblEEEjN6thrust24THRUST_300001_SM_1000_NS8cuda_cub9__find_if7functorIS9_EEE10Policy1000ENSB_12zip_iteratorINS8_IJNSD_26transform_input_iterator_tIbNSI_INS8_IJNSB_6detail15normal_iteratorINSB_10device_ptrIiEEEESO_EEEEENSK_22tuple_binary_predicateINS7_4lessIiEEEEEENSB_17counting_iteratorIlNSB_11use_defaultESX_SX_EEEEEEEPS9_jSF_S9_S9_NS7_10__identityEEEvT0_T1_T2_T3_T4_T6_E12temp_storage+56];
	ld.shared.u64 	%rd387, [_ZZN3cub18CUB_300001_SM_10006detail6reduce28DeviceReduceSingleTileKernelINS2_10policy_hubIN4cuda3std3__45tupleIJblEEEjN6thrust24THRUST_300001_SM_1000_NS8cuda_cub9__find_if7functorIS9_EEE10Policy1000ENSB_12zip_iteratorINS8_IJNSD_26transform_input_iterator_tIbNSI_INS8_IJNSB_6detail15normal_iteratorINSB_10device_ptrIiEEEESO_EEEEENSK_22tuple_binary_predicateINS7_4lessIiEEEEEENSB_17counting_iteratorIlNSB_11use_defaultESX_SX_EEEEEEEPS9_jSF_S9_S9_NS7_10__identityEEEvT0_T1_T2_T3_T4_T6_E12temp_storage+64];
	and.b16  	%rs309, %rs383, 255;
	setp.eq.s16 	%p270, %rs309, 0;
	setp.eq.s16 	%p271, %rs308, 0;
	min.s64 	%rd388, %rd387, %rd441;
	selp.b16 	%rs310, %rs383, 1, %p271;
	selp.b16 	%rs383, %rs308, %rs310, %p270;
	selp.b64 	%rd389, %rd441, %rd388, %p271;
	selp.b64 	%rd441, %rd387, %rd389, %p270;
$L__BB106_72:
	setp.lt.u32 	%p272, %r44, 129;
	@%p272 bra 	$L__BB106_74;
	ld.shared.u8 	%rs311, [_ZZN3cub18CUB_300001_SM_10006detail6reduce28DeviceReduceSingleTileKernelINS2_10policy_hubIN4cuda3std3__45tupleIJblEEEjN6thrust24THRUST_300001_SM_1000_NS8cuda_cub9__find_if7functorIS9_EEE10Policy1000ENSB_12zip_iteratorINS8_IJNSD_26transform_input_iterator_tIbNSI_INS8_IJNSB_6detail15normal_iteratorINSB_10device_ptrIiEEEESO_EEEEENSK_22tuple_binary_predicateINS7_4lessIiEEEEEENSB_17counting_iteratorIlNSB_11use_defaultESX_SX_EEEEEEEPS9_jSF_S9_S9_NS7_10__identityEEEvT0_T1_T2_T3_T4_T6_E12temp_storage+72];
	ld.shared.u64 	%rd390, [_ZZN3cub18CUB_300001_SM_10006detail6reduce28DeviceReduceSingleTileKernelINS2_10policy_hubIN4cuda3std3__45tupleIJblEEEjN6thrust24THRUST_300001_SM_1000_NS8cuda_cub9__find_if7functorIS9_EEE10Policy1000ENSB_12zip_iteratorINS8_IJNSD_26transform_input_iterator_tIbNSI_INS8_IJNSB_6detail15normal_iteratorINSB_10device_ptrIiEEEESO_EEEEENSK_22tuple_binary_predicateINS7_4lessIiEEEEEENSB_17counting_iteratorIlNSB_11use_defaultESX_SX_EEEEEEEPS9_jSF_S9_S9_NS7_10__identityEEEvT0_T1_T2_T3_T4_T6_E12temp_storage+80];
	and.b16  	%rs312, %rs383, 255;
	setp.eq.s16 	%p273, %rs312, 0;
	setp.eq.s16 	%p274, %rs311, 0;
	min.s64 	%rd391, %rd390, %rd441;
	selp.b16 	%rs313, %rs383, 1, %p274;
	selp.b16 	%rs383, %rs311, %rs313, %p273;
	selp.b64 	%rd392, %rd441, %rd391, %p274;
	selp.b64 	%rd441, %rd390, %rd392, %p273;
$L__BB106_74:
	setp.lt.u32 	%p275, %r44, 161;
	@%p275 bra 	$L__BB106_76;
	ld.shared.u8 	%rs314, [_ZZN3cub18CUB_300001_SM_10006detail6reduce28DeviceReduceSingleTileKernelINS2_10policy_hubIN4cuda3std3__45tupleIJblEEEjN6thrust24THRUST_300001_SM_1000_NS8cuda_cub9__find_if7functorIS9_EEE10Policy1000ENSB_12zip_iteratorINS8_IJNSD_26transform_input_iterator_tIbNSI_INS8_IJNSB_6detail15normal_iteratorINSB_10device_ptrIiEEEESO_EEEEENSK_22tuple_binary_predicateINS7_4lessIiEEEEEENSB_17counting_iteratorIlNSB_11use_defaultESX_SX_EEEEEEEPS9_jSF_S9_S9_NS7_10__identityEEEvT0_T1_T2_T3_T4_T6_E12temp_storage+88];
	ld.shared.u64 	%rd393, [_ZZN3cub18CUB_300001_SM_10006detail6reduce28DeviceReduceSingleTileKernelINS2_10policy_hubIN4cuda3std3__45tupleIJblEEEjN6thrust24THRUST_300001_SM_1000_NS8cuda_cub9__find_if7functorIS9_EEE10Policy1000ENSB_12zip_iteratorINS8_IJNSD_26transform_input_iterator_tIbNSI_INS8_IJNSB_6detail15normal_iteratorINSB_10device_ptrIiEEEESO_EEEEENSK_22tuple_binary_predicateINS7_4lessIiEEEEEENSB_17counting_iteratorIlNSB_11use_defaultESX_SX_EEEEEEEPS9_jSF_S9_S9_NS7_10__identityEEEvT0_T1_T2_T3_T4_T6_E12temp_storage+96];
	and.b16  	%rs315, %rs383, 255;
	setp.eq.s16 	%p276, %rs315, 0;
	setp.eq.s16 	%p277, %rs314, 0;
	min.s64 	%rd394, %rd393, %rd441;
	selp.b16 	%rs316, %rs383, 1, %p277;
	selp.b16 	%rs383, %rs314, %rs316, %p276;
	selp.b64 	%rd395, %rd441, %rd394, %p277;
	selp.b64 	%rd441, %rd393, %rd395, %p276;
$L__BB106_76:
	setp.lt.u32 	%p278, %r44, 193;
	@%p278 bra 	$L__BB106_78;
	ld.shared.u8 	%rs317, [_ZZN3cub18CUB_300001_SM_10006detail6reduce28DeviceReduceSingleTileKernelINS2_10policy_hubIN4cuda3std3__45tupleIJblEEEjN6thrust24THRUST_300001_SM_1000_NS8cuda_cub9__find_if7functorIS9_EEE10Policy1000ENSB_12zip_iteratorINS8_IJNSD_26transform_input_iterator_tIbNSI_INS8_IJNSB_6detail15normal_iteratorINSB_10device_ptrIiEEEESO_EEEEENSK_22tuple_binary_predicateINS7_4lessIiEEEEEENSB_17counting_iteratorIlNSB_11use_defaultESX_SX_EEEEEEEPS9_jSF_S9_S9_NS7_10__identityEEEvT0_T1_T2_T3_T4_T6_E12temp_storage+104];
	ld.shared.u64 	%rd396, [_ZZN3cub18CUB_300001_SM_10006detail6reduce28DeviceReduceSingleTileKernelINS2_10policy_hubIN4cuda3std3__45tupleIJblEEEjN6thrust24THRUST_300001_SM_1000_NS8cuda_cub9__find_if7functorIS9_EEE10Policy1000ENSB_12zip_iteratorINS8_IJNSD_26transform_input_iterator_tIbNSI_INS8_IJNSB_6detail15normal_iteratorINSB_10device_ptrIiEEEESO_EEEEENSK_22tuple_binary_predicateINS7_4lessIiEEEEEENSB_17counting_iteratorIlNSB_11use_defaultESX_SX_EEEEEEEPS9_jSF_S9_S9_NS7_10__identityEEEvT0_T1_T2_T3_T4_T6_E12temp_storage+112];
	and.b16  	%rs318, %rs383, 255;
	setp.eq.s16 	%p279, %rs318, 0;
	setp.eq.s16 	%p280, %rs317, 0;
	min.s64 	%rd397, %rd396, %rd441;
	selp.b16 	%rs319, %rs383, 1, %p280;
	selp.b16 	%rs383, %rs317, %rs319, %p279;
	selp.b64 	%rd398, %rd441, %rd397, %p280;
	selp.b64 	%rd441, %rd396, %rd398, %p279;
$L__BB106_78:
	setp.lt.u32 	%p281, %r44, 225;
	@%p281 bra 	$L__BB106_121;
	ld.shared.u8 	%rs320, [_ZZN3cub18CUB_300001_SM_10006detail6reduce28DeviceReduceSingleTileKernelINS2_10policy_hubIN4cuda3std3__45tupleIJblEEEjN6thrust24THRUST_300001_SM_1000_NS8cuda_cub9__find_if7functorIS9_EEE10Policy1000ENSB_12zip_iteratorINS8_IJNSD_26transform_input_iterator_tIbNSI_INS8_IJNSB_6detail15normal_iteratorINSB_10device_ptrIiEEEESO_EEEEENSK_22tuple_binary_predicateINS7_4lessIiEEEEEENSB_17counting_iteratorIlNSB_11use_defaultESX_SX_EEEEEEEPS9_jSF_S9_S9_NS7_10__identityEEEvT0_T1_T2_T3_T4_T6_E12temp_storage+120];
	ld.shared.u64 	%rd399, [_ZZN3cub18CUB_300001_SM_10006detail6reduce28DeviceReduceSingleTileKernelINS2_10policy_hubIN4cuda3std3__45tupleIJblEEEjN6thrust24THRUST_300001_SM_1000_NS8cuda_cub9__find_if7functorIS9_EEE10Policy1000ENSB_12zip_iteratorINS8_IJNSD_26transform_input_iterator_tIbNSI_INS8_IJNSB_6detail15normal_iteratorINSB_10device_ptrIiEEEESO_EEEEENSK_22tuple_binary_predicateINS7_4lessIiEEEEEENSB_17counting_iteratorIlNSB_11use_defaultESX_SX_EEEEEEEPS9_jSF_S9_S9_NS7_10__identityEEEvT0_T1_T2_T3_T4_T6_E12temp_storage+128];
	and.b16  	%rs321, %rs383, 255;
	setp.eq.s16 	%p282, %rs321, 0;
	setp.eq.s16 	%p283, %rs320, 0;
	min.s64 	%rd400, %rd399, %rd441;
	selp.b16 	%rs322, %rs383, 1, %p283;
	selp.b16 	%rs383, %rs320, %rs322, %p282;
	selp.b64 	%rd401, %rd441, %rd400, %p283;
	selp.b64 	%rd441, %rd399, %rd401, %p282;
	bra.uni 	$L__BB106_121;
$L__BB106_80:
	mov.u32 	%r20, %tid.x;
	cvt.u64.u32 	%rd73, %r20;
	mul.wide.u32 	%rd119, %r20, 4;
	add.s64 	%rd74, %rd2, %rd119;
	add.s64 	%rd75, %rd3, %rd119;
	ld.global.u32 	%r56, [%rd74];
	ld.global.u32 	%r57, [%rd75];
	setp.lt.s32 	%p3, %r56, %r57;
	add.s32 	%r58, %r20, 256;
	cvt.u64.u32 	%rd120, %r58;
	ld.global.u32 	%r59, [%rd74+1024];
	ld.global.u32 	%r61, [%rd75+1024];
	setp.lt.s32 	%p4, %r59, %r61;
	add.s32 	%r63, %r20, 512;
	cvt.u64.u32 	%rd121, %r63;
	add.s64 	%rd122, %rd116, %rd121;
	ld.global.u32 	%r64, [%rd74+2048];
	ld.global.u32 	%r65, [%rd75+2048];
	setp.lt.s32 	%p5, %r64, %r65;
	add.s64 	%rd123, %rd122, 256;
	ld.global.u32 	%r66, [%rd74+3072];
	ld.global.u32 	%r67, [%rd75+3072];
	setp.lt.s32 	%p7, %r66, %r67;
	or.pred  	%p9, %p3, %p4;
	selp.b64 	%rd124, %rd73, %rd120, %p3;
	add.s64 	%rd125, %rd116, %rd124;
	min.s64 	%rd126, %rd122, %rd125;
	selp.b64 	%rd127, %rd126, %rd125, %p5;
	or.pred  	%p10, %p9, %p5;
	selp.b64 	%rd128, %rd127, %rd122, %p9;
	min.s64 	%rd129, %rd123, %rd128;
	selp.b64 	%rd130, %rd129, %rd128, %p7;
	or.pred  	%p11, %p10, %p7;
	selp.u16 	%rs383, 1, 0, %p11;
	selp.b64 	%rd441, %rd130, %rd123, %p10;
	add.s32 	%r21, %r44, -1024;
	setp.lt.u32 	%p12, %r21, 1024;
	mov.b32 	%r518, 1024;
	@%p12 bra 	$L__BB106_84;
	mov.b32 	%r518, 1024;
$L__BB106_82:
	cvt.u64.u32 	%rd131, %r518;
	add.s64 	%rd132, %rd73, %rd131;
	mul.wide.u32 	%rd133, %r518, 4;
	add.s64 	%rd134, %rd74, %rd133;
	add.s64 	%rd135, %rd75, %rd133;
	add.s64 	%rd136, %rd132, %rd116;
	ld.global.u32 	%r69, [%rd134];
	ld.global.u32 	%r70, [%rd135];
	setp.lt.s32 	%p13, %r69, %r70;
	add.s64 	%rd137, %rd136, 256;
	ld.global.u32 	%r71, [%rd134+1024];
	ld.global.u32 	%r72, [%rd135+1024];
	setp.lt.s32 	%p14, %r71, %r72;
	selp.u16 	%rs101, 1, 0, %p14;
	add.s64 	%rd138, %rd136, 512;
	ld.global.u32 	%r73, [%rd134+2048];
	ld.global.u32 	%r74, [%rd135+2048];
	setp.lt.s32 	%p15, %r73, %r74;
	selp.u16 	%rs102, 1, 0, %p15;
	add.s64 	%rd139, %rd136, 768;
	ld.global.u32 	%r75, [%rd134+3072];
	ld.global.u32 	%r76, [%rd135+3072];
	setp.lt.s32 	%p16, %r75, %r76;
	selp.u16 	%rs103, 1, 0, %p16;
	and.b16  	%rs104, %rs383, 255;
	setp.eq.s16 	%p17, %rs104, 0;
	selp.u16 	%rs105, 1, 0, %p13;
	min.s64 	%rd140, %rd136, %rd441;
	selp.b16 	%rs106, 1, %rs383, %p13;
	selp.b64 	%rd141, %rd140, %rd441, %p13;
	selp.b16 	%rs107, %rs105, %rs106, %p17;
	and.b16  	%rs108, %rs107, 255;
	selp.b64 	%rd142, %rd136, %rd141, %p17;
	setp.eq.s16 	%p18, %rs108, 0;
	min.s64 	%rd143, %rd137, %rd142;
	selp.b16 	%rs109, 1, %rs107, %p14;
	selp.b64 	%rd144, %rd143, %rd142, %p14;
	selp.b16 	%rs110, %rs101, %rs109, %p18;
	and.b16  	%rs111, %rs110, 255;
	selp.b64 	%rd145, %rd137, %rd144, %p18;
	setp.eq.s16 	%p19, %rs111, 0;
	min.s64 	%rd146, %rd138, %rd145;
	selp.b16 	%rs112, 1, %rs110, %p15;
	selp.b64 	%rd147, %rd146, %rd145, %p15;
	selp.b16 	%rs113, %rs102, %rs112, %p19;
	and.b16  	%rs114, %rs113, 255;
	selp.b64 	%rd148, %rd138, %rd147, %p19;
	setp.eq.s16 	%p20, %rs114, 0;
	min.s64 	%rd149, %rd139, %rd148;
	selp.b16 	%rs115, 1, %rs113, %p16;
	selp.b64 	%rd150, %rd149, %rd148, %p16;
	selp.b16 	%rs383, %rs103, %rs115, %p20;
	selp.b64 	%rd441, %rd139, %rd150, %p20;
	sub.s32 	%r77, %r44, %r518;
	setp.lt.u32 	%p21, %r77, 1024;
	@%p21 bra 	$L__BB106_97;
	add.s32 	%r518, %r518, 1024;
	setp.le.u32 	%p22, %r518, %r21;
	@%p22 bra 	$L__BB106_82;
$L__BB106_84:
	setp.le.u32 	%p23, %r44, %r518;
	sub.s32 	%r78, %r44, %r518;
	setp.ge.s32 	%p24, %r20, %r78;
	or.pred  	%p25, %p23, %p24;
	@%p25 bra 	$L__BB106_97;
	not.b32 	%r80, %r20;
	add.s32 	%r81, %r44, %r80;
	sub.s32 	%r25, %r81, %r518;
	shr.u32 	%r82, %r25, 8;
	add.s32 	%r26, %r82, 1;
	and.b32  	%r27, %r26, 7;
	setp.lt.u32 	%p26, %r25, 1792;
	mov.u32 	%r523, %r20;
	@%p26 bra 	$L__BB106_89;
	or.b32  	%r521, %r20, 1024;
	add.s32 	%r520, %r20, %r518;
	and.b32  	%r83, %r26, 33554424;
	neg.s32 	%r519, %r83;
$L__BB106_87:
	.pragma "nounroll";
	cvt.u64.u32 	%rd152, %r520;
	mul.wide.u32 	%rd153, %r520, 4;
	add.s64 	%rd154, %rd2, %rd153;
	add.s64 	%rd155, %rd3, %rd153;
	add.s64 	%rd156, %rd116, %rd152;
	ld.global.u32 	%r84, [%rd154];
	ld.global.u32 	%r85, [%rd155];
	setp.lt.s32 	%p27, %r84, %r85;
	selp.u16 	%rs117, 1, 0, %p27;
	and.b16  	%rs118, %rs383, 255;
	setp.ne.s16 	%p29, %rs118, 0;
	and.pred  	%p30, %p29, %p27;
	min.s64 	%rd157, %rd156, %rd441;
	setp.eq.s16 	%p31, %rs118, 0;
	selp.b16 	%rs119, %rs117, %rs383, %p31;
	selp.b64 	%rd158, %rd156, %rd441, %p31;
	selp.b16 	%rs120, 1, %rs119, %p30;
	and.b16  	%rs121, %rs120, 255;
	selp.b64 	%rd159, %rd157, %rd158, %p30;
	add.s32 	%r86, %r520, 256;
	cvt.u64.u32 	%rd160, %r86;
	mul.wide.u32 	%rd161, %r86, 4;
	add.s64 	%rd162, %rd2, %rd161;
	add.s64 	%rd163, %rd3, %rd161;
	add.s64 	%rd164, %rd116, %rd160;
	ld.global.u32 	%r87, [%rd162];
	ld.global.u32 	%r88, [%rd163];
	setp.lt.s32 	%p32, %r87, %r88;
	selp.u16 	%rs122, 1, 0, %p32;
	setp.ne.s16 	%p34, %rs121, 0;
	and.pred  	%p35, %p34, %p32;
	min.s64 	%rd165, %rd164, %rd159;
	setp.eq.s16 	%p36, %rs121, 0;
	selp.b16 	%rs123, %rs122, %rs120, %p36;
	selp.b64 	%rd166, %rd164, %rd159, %p36;
	selp.b16 	%rs124, 1, %rs123, %p35;
	and.b16  	%rs125, %rs124, 255;
	selp.b64 	%rd167, %rd165, %rd166, %p35;
	add.s32 	%r89, %r520, 512;
	cvt.u64.u32 	%rd168, %r89;
	mul.wide.u32 	%rd169, %r89, 4;
	add.s64 	%rd170, %rd2, %rd169;
	add.s64 	%rd171, %rd3, %rd169;
	add.s64 	%rd172, %rd116, %rd168;
	ld.global.u32 	%r90, [%rd170];
	ld.global.u32 	%r91, [%rd171];
	setp.lt.s32 	%p37, %r90, %r91;
	selp.u16 	%rs126, 1, 0, %p37;
	setp.ne.s16 	%p39, %rs125, 0;
	and.pred  	%p40, %p39, %p37;
	min.s64 	%rd173, %rd172, %rd167;
	setp.eq.s16 	%p41, %rs125, 0;
	selp.b16 	%rs127, %rs126, %rs124, %p41;
	selp.b64 	%rd174, %rd172, %rd167, %p41;
	selp.b16 	%rs128, 1, %rs127, %p40;
	and.b16  	%rs129, %rs128, 255;
	selp.b64 	%rd175, %rd173, %rd174, %p40;
	add.s32 	%r92, %r520, 768;
	cvt.u64.u32 	%rd176, %r92;
	mul.wide.u32 	%rd177, %r92, 4;
	add.s64 	%rd178, %rd2, %rd177;
	add.s64 	%rd179, %rd3, %rd177;
	add.s64 	%rd180, %rd116, %rd176;
	ld.global.u32 	%r93, [%rd178];
	ld.global.u32 	%r94, [%rd179];
	setp.lt.s32 	%p42, %r93, %r94;
	selp.u16 	%rs130, 1, 0, %p42;
	setp.ne.s16 	%p44, %rs129, 0;
	and.pred  	%p45, %p44, %p42;
	min.s64 	%rd181, %rd180, %rd175;
	setp.eq.s16 	%p46, %rs129, 0;
	selp.b16 	%rs131, %rs130, %rs128, %p46;
	selp.b64 	%rd182, %rd180, %rd175, %p46;
	selp.b16 	%rs132, 1, %rs131, %p45;
	and.b16  	%rs133, %rs132, 255;
	selp.b64 	%rd183, %rd181, %rd182, %p45;
	add.s32 	%r95, %r520, 1024;
	cvt.u64.u32 	%rd184, %r95;
	mul.wide.u32 	%rd185, %r95, 4;
	add.s64 	%rd186, %rd2, %rd185;
	add.s64 	%rd187, %rd3, %rd185;
	add.s64 	%rd188, %rd116, %rd184;
	ld.global.u32 	%r96, [%rd186];
	ld.global.u32 	%r97, [%rd187];
	setp.lt.s32 	%p47, %r96, %r97;
	selp.u16 	%rs134, 1, 0, %p47;
	setp.ne.s16 	%p49, %rs133, 0;
	and.pred  	%p50, %p49, %p47;
	min.s64 	%rd189, %rd188, %rd183;
	setp.eq.s16 	%p51, %rs133, 0;
	selp.b16 	%rs135, %rs134, %rs132, %p51;
	selp.b64 	%rd190, %rd188, %rd183, %p51;
	selp.b16 	%rs136, 1, %rs135, %p50;
	and.b16  	%rs137, %rs136, 255;
	selp.b64 	%rd191, %rd189, %rd190, %p50;
	add.s32 	%r98, %r520, 1280;
	cvt.u64.u32 	%rd192, %r98;
	mul.wide.u32 	%rd193, %r98, 4;
	add.s64 	%rd194, %rd2, %rd193;
	add.s64 	%rd195, %rd3, %rd193;
	add.s64 	%rd196, %rd116, %rd192;
	ld.global.u32 	%r99, [%rd194];
	ld.global.u32 	%r100, [%rd195];
	setp.lt.s32 	%p52, %r99, %r100;
	selp.u16 	%rs138, 1, 0, %p52;
	setp.ne.s16 	%p54, %rs137, 0;
	and.pred  	%p55, %p54, %p52;
	min.s64 	%rd197, %rd196, %rd191;
	setp.eq.s16 	%p56, %rs137, 0;
	selp.b16 	%rs139, %rs138, %rs136, %p56;
	selp.b64 	%rd198, %rd196, %rd191, %p56;
	selp.b16 	%rs140, 1, %rs139, %p55;
	and.b16  	%rs141, %rs140, 255;
	selp.b64 	%rd199, %rd197, %rd198, %p55;
	add.s32 	%r101, %r520, 1536;
	cvt.u64.u32 	%rd200, %r101;
	mul.wide.u32 	%rd201, %r101, 4;
	add.s64 	%rd202, %rd2, %rd201;
	add.s64 	%rd203, %rd3, %rd201;
	add.s64 	%rd204, %rd116, %rd200;
	ld.global.u32 	%r102, [%rd202];
	ld.global.u32 	%r103, [%rd203];
	setp.lt.s32 	%p57, %r102, %r103;
	selp.u16 	%rs142, 1, 0, %p57;
	setp.ne.s16 	%p59, %rs141, 0;
	and.pred  	%p60, %p59, %p57;
	min.s64 	%rd205, %rd204, %rd199;
	setp.eq.s16 	%p61, %rs141, 0;
	selp.b16 	%rs143, %rs142, %rs140, %p61;
	selp.b64 	%rd206, %rd204, %rd199, %p61;
	selp.b16 	%rs144, 1, %rs143, %p60;
	and.b16  	%rs145, %rs144, 255;
	selp.b64 	%rd207, %rd205, %rd206, %p60;
	add.s32 	%r104, %r520, 1792;
	cvt.u64.u32 	%rd208, %r104;
	mul.wide.u32 	%rd209, %r104, 4;
	add.s64 	%rd210, %rd2, %rd209;
	add.s64 	%rd211, %rd3, %rd209;
	add.s64 	%rd212, %rd116, %rd208;
	ld.global.u32 	%r105, [%rd210];
	ld.global.u32 	%r106, [%rd211];
	setp.lt.s32 	%p62, %r105, %r106;
	selp.u16 	%rs146, 1, 0, %p62;
	setp.ne.s16 	%p64, %rs145, 0;
	and.pred  	%p65, %p64, %p62;
	min.s64 	%rd213, %rd212, %rd207;
	setp.eq.s16 	%p66, %rs145, 0;
	selp.b16 	%rs147, %rs146, %rs144, %p66;
	selp.b64 	%rd214, %rd212, %rd207, %p66;
	selp.b16 	%rs383, 1, %rs147, %p65;
	selp.b64 	%rd441, %rd213, %rd214, %p65;
	add.s32 	%r521, %r521, 2048;
	add.s32 	%r520, %r520, 2048;
	add.s32 	%r519, %r519, 8;
	setp.ne.s32 	%p67, %r519, 0;
	@%p67 bra 	$L__BB106_87;
	add.s32 	%r523, %r521, -1024;
$L__BB106_89:
	setp.eq.s32 	%p68, %r27, 0;
	@%p68 bra 	$L__BB106_97;
	setp.lt.u32 	%p69, %r27, 4;
	@%p69 bra 	$L__BB106_92;
	add.s32 	%r107, %r523, %r518;
	cvt.u64.u32 	%rd216, %r107;
	mul.wide.u32 	%rd217, %r107, 4;
	add.s64 	%rd218, %rd2, %rd217;
	add.s64 	%rd219, %rd3, %rd217;
	add.s64 	%rd220, %rd116, %rd216;
	ld.global.u32 	%r108, [%rd218];
	ld.global.u32 	%r109, [%rd219];
	setp.lt.s32 	%p70, %r108, %r109;
	selp.u16 	%rs149, 1, 0, %p70;
	and.b16  	%rs150, %rs383, 255;
	setp.ne.s16 	%p72, %rs150, 0;
	and.pred  	%p73, %p72, %p70;
	min.s64 	%rd221, %rd220, %rd441;
	setp.eq.s16 	%p74, %rs150, 0;
	selp.b16 	%rs151, %rs149, %rs383, %p74;
	selp.b64 	%rd222, %rd220, %rd441, %p74;
	selp.b16 	%rs152, 1, %rs151, %p73;
	and.b16  	%rs153, %rs152, 255;
	selp.b64 	%rd223, %rd221, %rd222, %p73;
	add.s32 	%r110, %r107, 256;
	cvt.u64.u32 	%rd224, %r110;
	mul.wide.u32 	%rd225, %r110, 4;
	add.s64 	%rd226, %rd2, %rd225;
	add.s64 	%rd227, %rd3, %rd225;
	add.s64 	%rd228, %rd116, %rd224;
	ld.global.u32 	%r111, [%rd226];
	ld.global.u32 	%r112, [%rd227];
	setp.lt.s32 	%p75, %r111, %r112;
	selp.u16 	%rs154, 1, 0, %p75;
	setp.ne.s16 	%p77, %rs153, 0;
	and.pred  	%p78, %p77, %p75;
	min.s64 	%rd229, %rd228, %rd223;
	setp.eq.s16 	%p79, %rs153, 0;
	selp.b16 	%rs155, %rs154, %rs152, %p79;
	selp.b64 	%rd230, %rd228, %rd223, %p79;
	selp.b16 	%rs156, 1, %rs155, %p78;
	and.b16  	%rs157, %rs156, 255;
	selp.b64 	%rd231, %rd229, %rd230, %p78;
	add.s32 	%r113, %r107, 512;
	cvt.u64.u32 	%rd232, %r113;
	mul.wide.u32 	%rd233, %r113, 4;
	add.s64 	%rd234, %rd2, %rd233;
	add.s64 	%rd235, %rd3, %rd233;
	add.s64 	%rd236, %rd116, %rd232;
	ld.global.u32 	%r114, [%rd234];
	ld.global.u32 	%r115, [%rd235];
	setp.lt.s32 	%p80, %r114, %r115;
	selp.u16 	%rs158, 1, 0, %p80;
	setp.ne.s16 	%p82, %rs157, 0;
	and.pred  	%p83, %p82, %p80;
	min.s64 	%rd237, %rd236, %rd231;
	setp.eq.s16 	%p84, %rs157, 0;
	selp.b16 	%rs159, %rs158, %rs156, %p84;
	selp.b64 	%rd238, %rd236, %rd231, %p84;
	selp.b16 	%rs160, 1, %rs159, %p83;
	and.b16  	%rs161, %rs160, 255;
	selp.b64 	%rd239, %rd237, %rd238, %p83;
	add.s32 	%r116, %r107, 768;
	cvt.u64.u32 	%rd240, %r116;
	mul.wide.u32 	%rd241, %r116, 4;
	add.s64 	%rd242, %rd2, %rd241;
	add.s64 	%rd243, %rd3, %rd241;
	add.s64 	%rd244, %rd116, %rd240;
	ld.global.u32 	%r117, [%rd242];
	ld.global.u32 	%r118, [%rd243];
	setp.lt.s32 	%p85, %r117, %r118;
	selp.u16 	%rs162, 1, 0, %p85;
	setp.ne.s16 	%p87, %rs161, 0;
	and.pred  	%p88, %p87, %p85;
	min.s64 	%rd245, %rd244, %rd239;
	setp.eq.s16 	%p89, %rs161, 0;
	selp.b16 	%rs163, %rs162, %rs160, %p89;
	selp.b64 	%rd246, %rd244, %rd239, %p89;
	selp.b16 	%rs383, 1, %rs163, %p88;
	selp.b64 	%rd441, %rd245, %rd246, %p88;
	add.s32 	%r523, %r523, 1024;
$L__BB106_92:
	and.b32  	%r119, %r26, 3;
	setp.eq.s32 	%p90, %r119, 0;
	@%p90 bra 	$L__BB106_97;
	setp.eq.s32 	%p91, %r119, 1;
	@%p91 bra 	$L__BB106_95;
	add.s32 	%r120, %r523, %r518;
	cvt.u64.u32 	%rd248, %r120;
	mul.wide.u32 	%rd249, %r120, 4;
	add.s64 	%rd250, %rd2, %rd249;
	add.s64 	%rd251, %rd3, %rd249;
	add.s64 	%rd252, %rd116, %rd248;
	ld.global.u32 	%r121, [%rd250];
	ld.global.u32 	%r122, [%rd251];
	setp.lt.s32 	%p92, %r121, %r122;
	selp.u16 	%rs165, 1, 0, %p92;
	and.b16  	%rs166, %rs383, 255;
	setp.ne.s16 	%p94, %rs166, 0;
	and.pred  	%p95, %p94, %p92;
	min.s64 	%rd253, %rd252, %rd441;
	setp.eq.s16 	%p96, %rs166, 0;
	selp.b16 	%rs167, %rs165, %rs383, %p96;
	selp.b64 	%rd254, %rd252, %rd441, %p96;
	selp.b16 	%rs168, 1, %rs167, %p95;
	and.b16  	%rs169, %rs168, 255;
	selp.b64 	%rd255, %rd253, %rd254, %p95;
	add.s32 	%r123, %r120, 256;
	cvt.u64.u32 	%rd256, %r123;
	mul.wide.u32 	%rd257, %r123, 4;
	add.s64 	%rd258, %rd2, %rd257;
	add.s64 	%rd259, %rd3, %rd257;
	add.s64 	%rd260, %rd116, %rd256;
	ld.global.u32 	%r124, [%rd258];
	ld.global.u32 	%r125, [%rd259];
	setp.lt.s32 	%p97, %r124, %r125;
	selp.u16 	%rs170, 1, 0, %p97;
	setp.ne.s16 	%p99, %rs169, 0;
	and.pred  	%p100, %p99, %p97;
	min.s64 	%rd261, %rd260, %rd255;
	setp.eq.s16 	%p101, %rs169, 0;
	selp.b16 	%rs171, %rs170, %rs168, %p101;
	selp.b64 	%rd262, %rd260, %rd255, %p101;
	selp.b16 	%rs383, 1, %rs171, %p100;
	selp.b64 	%rd441, %rd261, %rd262, %p100;
	add.s32 	%r523, %r523, 512;
$L__BB106_95:
	and.b32  	%r126, %r25, 256;
	setp.ne.s32 	%p102, %r126, 0;
	@%p102 bra 	$L__BB106_97;
	add.s32 	%r127, %r523, %r518;
	cvt.u64.u32 	%rd263, %r127;
	mul.wide.u32 	%rd264, %r127, 4;
	add.s64 	%rd265, %rd2, %rd264;
	add.s64 	%rd266, %rd3, %rd264;
	add.s64 	%rd267, %rd116, %rd263;
	ld.global.u32 	%r128, [%rd265];
	ld.global.u32 	%r129, [%rd266];
	setp.lt.s32 	%p103, %r128, %r129;
	selp.u16 	%rs172, 1, 0, %p103;
	and.b16  	%rs173, %rs383, 255;
	setp.ne.s16 	%p105, %rs173, 0;
	and.pred  	%p106, %p105, %p103;
	min.s64 	%rd268, %rd267, %rd441;
	setp.eq.s16 	%p107, %rs173, 0;
	selp.b16 	%rs174, %rs172, %rs383, %p107;
	selp.b64 	%rd269, %rd267, %rd441, %p107;
	selp.b16 	%rs383, 1, %rs174, %p106;
	selp.b64 	%rd441, %rd268, %rd269, %p106;
$L__BB106_97:
	// begin inline asm
	mov.u32 %r130, %laneid;
	// end inline asm
	cvt.u32.u16 	%r151, %rs383;
	and.b32  	%r132, %r151, 255;
	mov.b32 	%r148, 1;
	mov.b32 	%r149, 31;
	mov.b32 	%r150, -1;
	// begin inline asm
	shfl.sync.down.b32 %r131, %r132, %r148, %r149, %r150;
	// end inline asm
	// begin inline asm
	shfl.sync.down.b32 %r136, %r137, %r148, %r149, %r150;
	// end inline asm
	mov.b64 	{%r142, %r147}, %rd441;
	// begin inline asm
	shfl.sync.down.b32 %r141, %r142, %r148, %r149, %r150;
	// end inline asm
	// begin inline asm
	shfl.sync.down.b32 %r146, %r147, %r148, %r149, %r150;
	// end inline asm
	mov.b64 	%rd92, {%r141, %r146};
	cvt.u16.u32 	%rs75, %r131;
	setp.gt.s32 	%p108, %r130, 30;
	@%p108 bra 	$L__BB106_101;
	and.b16  	%rs175, %rs383, 255;
	setp.eq.s16 	%p109, %rs175, 0;
	and.b16  	%rs176, %rs75, 255;
	setp.eq.s16 	%p110, %rs176, 0;
	or.pred  	%p111, %p109, %p110;
	@%p111 bra 	$L__BB106_100;
	min.s64 	%rd441, %rd92, %rd441;
	mov.b16 	%rs383, 1;
	bra.uni 	$L__BB106_101;
$L__BB106_100:
	setp.eq.s16 	%p112, %rs175, 0;
	selp.b16 	%rs383, %rs75, %rs383, %p112;
	selp.b64 	%rd441, %rd92, %rd441, %p112;
$L__BB106_101:
	cvt.u32.u16 	%r172, %rs383;
	and.b32  	%r153, %r172, 255;
	mov.b32 	%r169, 2;
	mov.b32 	%r170, 31;
	mov.b32 	%r171, -1;
	// begin inline asm
	shfl.sync.down.b32 %r152, %r153, %r169, %r170, %r171;
	// end inline asm
	// begin inline asm
	shfl.sync.down.b32 %r157, %r158, %r169, %r170, %r171;
	// end inline asm
	mov.b64 	{%r163, %r168}, %rd441;
	// begin inline asm
	shfl.sync.down.b32 %r162, %r163, %r169, %r170, %r171;
	// end inline asm
	// begin inline asm
	shfl.sync.down.b32 %r167, %r168, %r169, %r170, %r171;
	// end inline asm
	mov.b64 	%rd96, {%r162, %r167};
	cvt.u16.u32 	%rs78, %r152;
	setp.gt.s32 	%p113, %r130, 29;
	@%p113 bra 	$L__BB106_105;
	and.b16  	%rs179, %rs383, 255;
	setp.eq.s16 	%p114, %rs179, 0;
	and.b16  	%rs180, %rs78, 255;
	setp.eq.s16 	%p115, %rs180, 0;
	or.pred  	%p116, %p114, %p115;
	@%p116 bra 	$L__BB106_104;
	min.s64 	%rd441, %rd96, %rd441;
	mov.b16 	%rs383, 1;
	bra.uni 	$L__BB106_105;
$L__BB106_104:
	setp.eq.s16 	%p117, %rs179, 0;
	selp.b16 	%rs383, %rs78, %rs383, %p117;
	selp.b64 	%rd441, %rd96, %rd441, %p117;
$L__BB106_105:
	cvt.u32.u16 	%r193, %rs383;
	and.b32  	%r174, %r193, 255;
	mov.b32 	%r190, 4;
	mov.b32 	%r191, 31;
	mov.b32 	%r192, -1;
	// begin inline asm
	shfl.sync.down.b32 %r173, %r174, %r190, %r191, %r192;
	// end inline asm
	// begin inline asm
	shfl.sync.down.b32 %r178, %r179, %r190, %r191, %r192;
	// end inline asm
	mov.b64 	{%r184, %r189}, %rd441;
	// begin inline asm
	shfl.sync.down.b32 %r183, %r184, %r190, %r191, %r192;
	// end inline asm
	// begin inline asm
	shfl.sync.down.b32 %r188, %r189, %r190, %r191, %r192;
	// end inline asm
	mov.b64 	%rd100, {%r183, %r188};
	cvt.u16.u32 	%rs81, %r173;
	setp.gt.s32 	%p118, %r130, 27;
	@%p118 bra 	$L__BB106_109;
	and.b16  	%rs183, %rs383, 255;
	setp.eq.s16 	%p119, %rs183, 0;
	and.b16  	%rs184, %rs81, 255;
	setp.eq.s16 	%p120, %rs184, 0;
	or.pred  	%p121, %p119, %p120;
	@%p121 bra 	$L__BB106_108;
	min.s64 	%rd441, %rd100, %rd441;
	mov.b16 	%rs383, 1;
	bra.uni 	$L__BB106_109;
$L__BB106_108:
	setp.eq.s16 	%p122, %rs183, 0;
	selp.b16 	%rs383, %rs81, %rs383, %p122;
	selp.b64 	%rd441, %rd100, %rd441, %p122;
$L__BB106_109:
	cvt.u32.u16 	%r214, %rs383;
	and.b32  	%r195, %r214, 255;
	mov.b32 	%r211, 8;
	mov.b32 	%r212, 31;
	mov.b32 	%r213, -1;
	// begin inline asm
	shfl.sync.down.b32 %r194, %r195, %r211, %r212, %r213;
	// end inline asm
	// begin inline asm
	shfl.sync.down.b32 %r199, %r200, %r211, %r212, %r213;
	// end inline asm
	mov.b64 	{%r205, %r210}, %rd441;
	// begin inline asm
	shfl.sync.down.b32 %r204, %r205, %r211, %r212, %r213;
	// end inline asm
	// begin inline asm
	shfl.sync.down.b32 %r209, %r210, %r211, %r212, %r213;
	// end inline asm
	mov.b64 	%rd104, {%r204, %r209};
	cvt.u16.u32 	%rs84, %r194;
	setp.gt.s32 	%p123, %r130, 23;
	@%p123 bra 	$L__BB106_113;
	and.b16  	%rs187, %rs383, 255;
	setp.eq.s16 	%p124, %rs187, 0;
	and.b16  	%rs188, %rs84, 255;
	setp.eq.s16 	%p125, %rs188, 0;
	or.pred  	%p126, %p124, %p125;
	@%p126 bra 	$L__BB106_112;
	min.s64 	%rd441, %rd104, %rd441;
	mov.b16 	%rs383, 1;
	bra.uni 	$L__BB106_113;
$L__BB106_112:
	setp.eq.s16 	%p127, %rs187, 0;
	selp.b16 	%rs383, %rs84, %rs383, %p127;
	selp.b64 	%rd441, %rd104, %rd441, %p127;
$L__BB106_113:
	cvt.u32.u16 	%r235, %rs383;
	and.b32  	%r216, %r235, 255;
	mov.b32 	%r232, 16;
	mov.b32 	%r233, 31;
	mov.b32 	%r234, -1;
	// begin inline asm
	shfl.sync.down.b32 %r215, %r216, %r232, %r233, %r234;
	// end inline asm
	// begin inline asm
	shfl.sync.down.b32 %r220, %r221, %r232, %r233, %r234;
	// end inline asm
	mov.b64 	{%r226, %r231}, %rd441;
	// begin inline asm
	shfl.sync.down.b32 %r225, %r226, %r232, %r233, %r234;
	// end inline asm
	// begin inline asm
	shfl.sync.down.b32 %r230, %r231, %r232, %r233, %r234;
	// end inline asm
	mov.b64 	%rd108, {%r225, %r230};
	cvt.u16.u32 	%rs87, %r215;
	setp.gt.s32 	%p128, %r130, 15;
	@%p128 bra 	$L__BB106_117;
	and.b16  	%rs191, %rs383, 255;
	setp.eq.s16 	%p129, %rs191, 0;
	and.b16  	%rs192, %rs87, 255;
	setp.eq.s16 	%p130, %rs192, 0;
	or.pred  	%p131, %p129, %p130;
	@%p131 bra 	$L__BB106_116;
	min.s64 	%rd441, %rd108, %rd441;
	mov.b16 	%rs383, 1;
	bra.uni 	$L__BB106_117;
$L__BB106_116:
	setp.eq.s16 	%p132, %rs191, 0;
	selp.b16 	%rs383, %rs87, %rs383, %p132;
	selp.b64 	%rd441, %rd108, %rd441, %p132;
$L__BB106_117:
	setp.ne.s32 	%p133, %r130, 0;
	@%p133 bra 	$L__BB106_119;
	shr.u32 	%r236, %r20, 1;
	and.b32  	%r237, %r236, 496;
	mov.u32 	%r238, _ZZN3cub18CUB_300001_SM_10006detail6reduce28DeviceReduceSingleTileKernelINS2_10policy_hubIN4cuda3std3__45tupleIJblEEEjN6thrust24THRUST_300001_SM_1000_NS8cuda_cub9__find_if7functorIS9_EEE10Policy1000ENSB_12zip_iteratorINS8_IJNSD_26transform_input_iterator_tIbNSI_INS8_IJNSB_6detail15normal_iteratorINSB_10device_ptrIiEEEESO_EEEEENSK_22tuple_binary_predicateINS7_4lessIiEEEEEENSB_17counting_iteratorIlNSB_11use_defaultESX_SX_EEEEEEEPS9_jSF_S9_S9_NS7_10__identityEEEvT0_T1_T2_T3_T4_T6_E12temp_storage;
	add.s32 	%r239, %r238, %r237;
	st.shared.u8 	[%r239+8], %rs383;
	st.shared.u64 	[%r239+16], %rd441;
$L__BB106_119:
	bar.sync 	0;
	setp.ne.s32 	%p134, %r20, 0;
	@%p134 bra 	$L__BB106_121;
	ld.shared.u8 	%rs195, [_ZZN3cub18CUB_300001_SM_10006detail6reduce28DeviceReduceSingleTileKernelINS2_10policy_hubIN4cuda3std3__45tupleIJblEEEjN6thrust24THRUST_300001_SM_1000_NS8cuda_cub9__find_if7functorIS9_EEE10Policy1000ENSB_12zip_iteratorINS8_IJNSD_26transform_input_iterator_tIbNSI_INS8_IJNSB_6detail15normal_iteratorINSB_10device_ptrIiEEEESO_EEEEENSK_22tuple_binary_predicateINS7_4lessIiEEEEEENSB_17counting_iteratorIlNSB_11use_defaultESX_SX_EEEEEEEPS9_jSF_S9_S9_NS7_10__identityEEEvT0_T1_T2_T3_T4_T6_E12temp_storage+24];
	ld.shared.u64 	%rd270, [_ZZN3cub18CUB_300001_SM_10006detail6reduce28DeviceReduceSingleTileKernelINS2_10policy_hubIN4cuda3std3__45tupleIJblEEEjN6thrust24THRUST_300001_SM_1000_NS8cuda_cub9__find_if7functorIS9_EEE10Policy1000ENSB_12zip_iteratorINS8_IJNSD_26transform_input_iterator_tIbNSI_INS8_IJNSB_6detail15normal_iteratorINSB_10device_ptrIiEEEESO_EEEEENSK_22tuple_binary_predicateINS7_4lessIiEEEEEENSB_17counting_iteratorIlNSB_11use_defaultESX_SX_EEEEEEEPS9_jSF_S9_S9_NS7_10__identityEEEvT0_T1_T2_T3_T4_T6_E12temp_storage+32];
	and.b16  	%rs196, %rs383, 255;
	setp.eq.s16 	%p135, %rs196, 0;
	setp.eq.s16 	%p136, %rs195, 0;
	min.s64 	%rd271, %rd270, %rd441;
	selp.b16 	%rs197, %rs383, 1, %p136;
	selp.b16 	%rs198, %rs195, %rs197, %p135;
	and.b16  	%rs199, %rs198, 255;
	selp.b64 	%rd272, %rd441, %rd271, %p136;
	selp.b64 	%rd273, %rd270, %rd272, %p135;
	ld.shared.u8 	%rs200, [_ZZN3cub18CUB_300001_SM_10006detail6reduce28DeviceReduceSingleTileKernelINS2_10policy_hubIN4cuda3std3__45tupleIJblEEEjN6thrust24THRUST_300001_SM_1000_NS8cuda_cub9__find_if7functorIS9_EEE10Policy1000ENSB_12zip_iteratorINS8_IJNSD_26transform_input_iterator_tIbNSI_INS8_IJNSB_6detail15normal_iteratorINSB_10device_ptrIiEEEESO_EEEEENSK_22tuple_binary_predicateINS7_4lessIiEEEEEENSB_17counting_iteratorIlNSB_11use_defaultESX_SX_EEEEEEEPS9_jSF_S9_S9_NS7_10__identityEEEvT0_T1_T2_T3_T4_T6_E12temp_storage+40];
	ld.shared.u64 	%rd274, [_ZZN3cub18CUB_300001_SM_10006detail6reduce28DeviceReduceSingleTileKernelINS2_10policy_hubIN4cuda3std3__45tupleIJblEEEjN6thrust24THRUST_300001_SM_1000_NS8cuda_cub9__find_if7functorIS9_EEE10Policy1000ENSB_12zip_iteratorINS8_IJNSD_26transform_input_iterator_tIbNSI_INS8_IJNSB_6detail15normal_iteratorINSB_10device_ptrIiEEEESO_EEEEENSK_22tuple_binary_predicateINS7_4lessIiEEEEEENSB_17counting_iteratorIlNSB_11use_defaultESX_SX_EEEEEEEPS9_jSF_S9_S9_NS7_10__identityEEEvT0_T1_T2_T3_T4_T6_E12temp_storage+48];
	setp.eq.s16 	%p137, %rs199, 0;
	setp.eq.s16 	%p138, %rs200, 0;
	min.s64 	%rd275, %rd274, %rd273;
	selp.b16 	%rs201, %rs198, 1, %p138;
	selp.b16 	%rs202, %rs200, %rs201, %p137;
	and.b16  	%rs203, %rs202, 255;
	selp.b64 	%rd276, %rd273, %rd275, %p138;
	selp.b64 	%rd277, %rd274, %rd276, %p137;
	ld.shared.u8 	%rs204, [_ZZN3cub18CUB_300001_SM_10006detail6reduce28DeviceReduceSingleTileKernelINS2_10policy_hubIN4cuda3std3__45tupleIJblEEEjN6thrust24THRUST_300001_SM_1000_NS8cuda_cub9__find_if7functorIS9_EEE10Policy1000ENSB_12zip_iteratorINS8_IJNSD_26transform_input_iterator_tIbNSI_INS8_IJNSB_6detail15normal_iteratorINSB_10device_ptrIiEEEESO_EEEEENSK_22tuple_binary_predicateINS7_4lessIiEEEEEENSB_17counting_iteratorIlNSB_11use_defaultESX_SX_EEEEEEEPS9_jSF_S9_S9_NS7_10__identityEEEvT0_T1_T2_T3_T4_T6_E12temp_storage+56];
	ld.shared.u64 	%rd278, [_ZZN3cub18CUB_300001_SM_10006detail6reduce28DeviceReduceSingleTileKernelINS2_10policy_hubIN4cuda3std3__45tupleIJblEEEjN6thrust24THRUST_300001_SM_1000_NS8cuda_cub9__find_if7functorIS9_EEE10Policy1000ENSB_12zip_iteratorINS8_IJNSD_26transform_input_iterator_tIbNSI_INS8_IJNSB_6detail15normal_iteratorINSB_10device_ptrIiEEEESO_EEEEENSK_22tuple_binary_predicateINS7_4lessIiEEEEEENSB_17counting_iteratorIlNSB_11use_defaultESX_SX_EEEEEEEPS9_jSF_S9_S9_NS7_10__identityEEEvT0_T1_T2_T3_T4_T6_E12temp_storage+64];
	setp.eq.s16 	%p139, %rs203, 0;
	setp.eq.s16 	%p140, %rs204, 0;
	min.s64 	%rd279, %rd278, %rd277;
	selp.b16 	%rs205, %rs202, 1, %p140;
	selp.b16 	%rs206, %rs204, %rs205, %p139;
	and.b16  	%rs207, %rs206, 255;
	selp.b64 	%rd280, %rd277, %rd279, %p140;
	selp.b64 	%rd281, %rd278, %rd280, %p139;
	ld.shared.u8 	%rs208, [_ZZN3cub18CUB_300001_SM_10006detail6reduce28DeviceReduceSingleTileKernelINS2_10policy_hubIN4cuda3std3__45tupleIJblEEEjN6thrust24THRUST_300001_SM_1000_NS8cuda_cub9__find_if7functorIS9_EEE10Policy1000ENSB_12zip_iteratorINS8_IJNSD_26transform_input_iterator_tIbNSI_INS8_IJNSB_6detail15normal_iteratorINSB_10device_ptrIiEEEESO_EEEEENSK_22tuple_binary_predicateINS7_4lessIiEEEEEENSB_17counting_iteratorIlNSB_11use_defaultESX_SX_EEEEEEEPS9_jSF_S9_S9_NS7_10__identityEEEvT0_T1_T2_T3_T4_T6_E12temp_storage+72];
	ld.shared.u64 	%rd282, [_ZZN3cub18CUB_300001_SM_10006detail6reduce28DeviceReduceSingleTileKernelINS2_10policy_hubIN4cuda3std3__45tupleIJblEEEjN6thrust24THRUST_300001_SM_1000_NS8cuda_cub9__find_if7functorIS9_EEE10Policy1000ENSB_12zip_iteratorINS8_IJNSD_26transform_input_iterator_tIbNSI_INS8_IJNSB_6detail15normal_iteratorINSB_10device_ptrIiEEEESO_EEEEENSK_22tuple_binary_predicateINS7_4lessIiEEEEEENSB_17counting_iteratorIlNSB_11use_defaultESX_SX_EEEEEEEPS9_jSF_S9_S9_NS7_10__identityEEEvT0_T1_T2_T3_T4_T6_E12temp_storage+80];
	setp.eq.s16 	%p141, %rs207, 0;
	setp.eq.s16 	%p142, %rs208, 0;
	min.s64 	%rd283, %rd282, %rd281;
	selp.b16 	%rs209, %rs206, 1, %p142;
	selp.b16 	%rs210, %rs208, %rs209, %p141;
	and.b16  	%rs211, %rs210, 255;
	selp.b64 	%rd284, %rd281, %rd283, %p142;
	selp.b64 	%rd285, %rd282, %rd284, %p141;
	ld.shared.u8 	%rs212, [_ZZN3cub18CUB_300001_SM_10006detail6reduce28DeviceReduceSingleTileKernelINS2_10policy_hubIN4cuda3std3__45tupleIJblEEEjN6thrust24THRUST_300001_SM_1000_NS8cuda_cub9__find_if7functorIS9_EEE10Policy1000ENSB_12zip_iteratorINS8_IJNSD_26transform_input_iterator_tIbNSI_INS8_IJNSB_6detail15normal_iteratorINSB_10device_ptrIiEEEESO_EEEEENSK_22tuple_binary_predicateINS7_4lessIiEEEEEENSB_17counting_iteratorIlNSB_11use_defaultESX_SX_EEEEEEEPS9_jSF_S9_S9_NS7_10__identityEEEvT0_T1_T2_T3_T4_T6_E12temp_storage+88];
	ld.shared.u64 	%rd286, [_ZZN3cub18CUB_300001_SM_10006detail6reduce28DeviceReduceSingleTileKernelINS2_10policy_hubIN4cuda3std3__45tupleIJblEEEjN6thrust24THRUST_300001_SM_1000_NS8cuda_cub9__find_if7functorIS9_EEE10Policy1000ENSB_12zip_iteratorINS8_IJNSD_26transform_input_iterator_tIbNSI_INS8_IJNSB_6detail15normal_iteratorINSB_10device_ptrIiEEEESO_EEEEENSK_22tuple_binary_predicateINS7_4lessIiEEEEEENSB_17counting_iteratorIlNSB_11use_defaultESX_SX_EEEEEEEPS9_jSF_S9_S9_NS7_10__identityEEEvT0_T1_T2_T3_T4_T6_E12temp_storage+96];
	setp.eq.s16 	%p143, %rs211, 0;
	setp.eq.s16 	%p144, %rs212, 0;
	min.s64 	%rd287, %rd286, %rd285;
	selp.b16 	%rs213, %rs210, 1, %p144;
	selp.b16 	%rs214, %rs212, %rs213, %p143;
	and.b16  	%rs215, %rs214, 255;
	selp.b64 	%rd288, %rd285, %rd287, %p144;
	selp.b64 	%rd289, %rd286, %rd288, %p143;
	ld.shared.u8 	%rs216, [_ZZN3cub18CUB_300001_SM_10006detail6reduce28DeviceReduceSingleTileKernelINS2_10policy_hubIN4cuda3std3__45tupleIJblEEEjN6thrust24THRUST_300001_SM_1000_NS8cuda_cub9__find_if7functorIS9_EEE10Policy1000ENSB_12zip_iteratorINS8_IJNSD_26transform_input_iterator_tIbNSI_INS8_IJNSB_6detail15normal_iteratorINSB_10device_ptrIiEEEESO_EEEEENSK_22tuple_binary_predicateINS7_4lessIiEEEEEENSB_17counting_iteratorIlNSB_11use_defaultESX_SX_EEEEEEEPS9_jSF_S9_S9_NS7_10__identityEEEvT0_T1_T2_T3_T4_T6_E12temp_storage+104];
	ld.shared.u64 	%rd290, [_ZZN3cub18CUB_300001_SM_10006detail6reduce28DeviceReduceSingleTileKernelINS2_10policy_hubIN4cuda3std3__45tupleIJblEEEjN6thrust24THRUST_300001_SM_1000_NS8cuda_cub9__find_if7functorIS9_EEE10Policy1000ENSB_12zip_iteratorINS8_IJNSD_26transform_input_iterator_tIbNSI_INS8_IJNSB_6detail15normal_iteratorINSB_10device_ptrIiEEEESO_EEEEENSK_22tuple_binary_predicateINS7_4lessIiEEEEEENSB_17counting_iteratorIlNSB_11use_defaultESX_SX_EEEEEEEPS9_jSF_S9_S9_NS7_10__identityEEEvT0_T1_T2_T3_T4_T6_E12temp_storage+112];
	setp.eq.s16 	%p145, %rs215, 0;
	setp.eq.s16 	%p146, %rs216, 0;
	min.s64 	%rd291, %rd290, %rd289;
	selp.b16 	%rs217, %rs214, 1, %p146;
	selp.b16 	%rs218, %rs216, %rs217, %p145;
	and.b16  	%rs219, %rs218, 255;
	selp.b64 	%rd292, %rd289, %rd291, %p146;
	selp.b64 	%rd293, %rd290, %rd292, %p145;
	ld.shared.u8 	%rs220, [_ZZN3cub18CUB_300001_SM_10006detail6reduce28DeviceReduceSingleTileKernelINS2_10policy_hubIN4cuda3std3__45tupleIJblEEEjN6thrust24THRUST_300001_SM_1000_NS8cuda_cub9__find_if7functorIS9_EEE10Policy1000ENSB_12zip_iteratorINS8_IJNSD_26transform_input_iterator_tIbNSI_INS8_IJNSB_6detail15normal_iteratorINSB_10device_ptrIiEEEESO_EEEEENSK_22tuple_binary_predicateINS7_4lessIiEEEEEENSB_17counting_iteratorIlNSB_11use_defaultESX_SX_EEEEEEEPS9_jSF_S9_S9_NS7_10__identityEEEvT0_T1_T2_T3_T4_T6_E12temp_storage+120];
	ld.shared.u64 	%rd294, [_ZZN3cub18CUB_300001_SM_10006detail6reduce28DeviceReduceSingleTileKernelINS2_10policy_hubIN4cuda3std3__45tupleIJblEEEjN6thrust24THRUST_300001_SM_1000_NS8cuda_cub9__find_if7functorIS9_EEE10Policy1000ENSB_12zip_iteratorINS8_IJNSD_26transform_input_iterator_tIbNSI_INS8_IJNSB_6detail15normal_iteratorINSB_10device_ptrIiEEEESO_EEEEENSK_22tuple_binary_predicateINS7_4lessIiEEEEEENSB_17counting_iteratorIlNSB_11use_defaultESX_SX_EEEEEEEPS9_jSF_S9_S9_NS7_10__identityEEEvT0_T1_T2_T3_T4_T6_E12temp_storage+128];
	setp.eq.s16 	%p147, %rs219, 0;
	setp.eq.s16 	%p148, %rs220, 0;
	min.s64 	%rd295, %rd294, %rd293;
	selp.b16 	%rs221, %rs218, 1, %p148;
	selp.b16 	%rs383, %rs220, %rs221, %p147;
	selp.b64 	%rd296, %rd293, %rd295, %p148;
	selp.b64 	%rd441, %rd294, %rd296, %p147;
$L__BB106_121:
	mov.u32 	%r509, %tid.x;
	setp.ne.s32 	%p325, %r509, 0;
	@%p325 bra 	$L__BB106_123;
	setp.eq.s16 	%p326, %rs100, 0;
	and.b16  	%rs371, %rs383, 255;
	setp.eq.s16 	%p327, %rs371, 0;
	min.s64 	%rd429, %rd441, %rd117;
	selp.b16 	%rs372, %rs100, 1, %p327;
	selp.b16 	%rs373, %rs383, %rs372, %p326;
	selp.b64 	%rd430, %rd117, %rd429, %p327;
	selp.b64 	%rd431, %rd441, %rd430, %p326;
	st.global.u8 	[%rd1], %rs373;
	st.global.u64 	[%rd1+8], %rd431;
$L__BB106_123:
	ret;

}
	// .globl	_ZN3cub18CUB_300001_SM_10006detail6reduce18DeviceReduceKernelINS2_10policy_hubIN4cuda3std3__45tupleIJblEEEjN6thrust24THRUST_300001_SM_1000_NS8cuda_cub9__find_if7functorIS9_EEE10Policy1000ENSB_12zip_iteratorINS8_IJNSD_26transform_input_iterator_tIbNSI_INS8_IJNSB_6detail15normal_iteratorINSB_10device_ptrIiEEEESO_EEEEENSK_22tuple_binary_predicateINS7_4lessIiEEEEEENSB_17counting_iteratorIlNSB_11use_defaultESX_SX_EEEEEEEjSF_S9_NS7_10__identityEEEvT0_PT3_T1_NS0_13GridEvenShareIS15_EET2_T4_
.visible .entry _ZN3cub18CUB_300001_SM_10006detail6reduce18DeviceReduceKernelINS2_10policy_hubIN4cuda3std3__45tupleIJblEEEjN6thrust24THRUST_300001_SM_1000_NS8cuda_cub9__find_if7functorIS9_EEE10Policy1000ENSB_12zip_iteratorINS8_IJNSD_26transform_input_iterator_tIbNSI_INS8_IJNSB_6detail15normal_iteratorINSB_10device_ptrIiEEEESO_EEEEENSK_22tuple_binary_predicateINS7_4lessIiEEEEEENSB_17counting_iteratorIlNSB_11use_defaultESX_SX_EEEEEEEjSF_S9_NS7_10__identityEEEvT0_PT3_T1_NS0_13GridEvenShareIS15_EET2_T4_(
	.param .align 8 .b8 _ZN3cub18CUB_300001_SM_10006detail6reduce18DeviceReduceKernelINS2_10policy_hubIN4cuda3std3__45tupleIJblEEEjN6thrust24THRUST_300001_SM_1000_NS8cuda_cub9__find_if7functorIS9_EEE10Policy1000ENSB_12zip_iteratorINS8_IJNSD_26transform_input_iterator_tIbNSI_INS8_IJNSB_6detail15normal_iteratorINSB_10device_ptrIiEEEESO_EEEEENSK_22tuple_binary_predicateINS7_4lessIiEEEEEENSB_17counting_iteratorIlNSB_11use_defaultESX_SX_EEEEEEEjSF_S9_NS7_10__identityEEEvT0_PT3_T1_NS0_13GridEvenShareIS15_EET2_T4__param_0[32],
	.param .u64 .ptr .align 1 _ZN3cub18CUB_300001_SM_10006detail6reduce18DeviceReduceKernelINS2_10policy_hubIN4cuda3std3__45tupleIJblEEEjN6thrust24THRUST_300001_SM_1000_NS8cuda_cub9__find_if7functorIS9_EEE10Policy1000ENSB_12zip_iteratorINS8_IJNSD_26transform_input_iterator_tIbNSI_INS8_IJNSB_6detail15normal_iteratorINSB_10device_ptrIiEEEESO_EEEEENSK_22tuple_binary_predicateINS7_4lessIiEEEEEENSB_17counting_iteratorIlNSB_11use_defaultESX_SX_EEEEEEEjSF_S9_NS7_10__identityEEEvT0_PT3_T1_NS0_13GridEvenShareIS15_EET2_T4__param_1,
	.param .u32 _ZN3cub18CUB_300001_SM_10006detail6reduce18DeviceReduceKernelINS2_10policy_hubIN4cuda3std3__45tupleIJblEEEjN6thrust24THRUST_300001_SM_1000_NS8cuda_cub9__find_if7functorIS9_EEE10Policy1000ENSB_12zip_iteratorINS8_IJNSD_26transform_input_iterator_tIbNSI_INS8_IJNSB_6detail15normal_iteratorINSB_10device_ptrIiEEEESO_EEEEENSK_22tuple_binary_predicateINS7_4lessIiEEEEEENSB_17counting_iteratorIlNSB_11use_defaultESX_SX_EEEEEEEjSF_S9_NS7_10__identityEEEvT0_PT3_T1_NS0_13GridEvenShareIS15_EET2_T4__param_2,
	.param .align 4 .b8 _ZN3cub18CUB_300001_SM_10006detail6reduce18DeviceReduceKernelINS2_10policy_hubIN4cuda3std3__45tupleIJblEEEjN6thrust24THRUST_300001_SM_1000_NS8cuda_cub9__find_if7functorIS9_EEE10Policy1000ENSB_12zip_iteratorINS8_IJNSD_26transform_input_iterator_tIbNSI_INS8_IJNSB_6detail15normal_iteratorINSB_10device_ptrIiEEEESO_EEEEENSK_22tuple_binary_predicateINS7_4lessIiEEEEEENSB_17counting_iteratorIlNSB_11use_defaultESX_SX_EEEEEEEjSF_S9_NS7_10__identityEEEvT0_PT3_T1_NS0_13GridEvenShareIS15_EET2_T4__param_3[40],
	.param .align 1 .b8 _ZN3cub18CUB_300001_SM_10006detail6reduce18DeviceReduceKernelINS2_10policy_hubIN4cuda3std3__45tupleIJblEEEjN6thrust24THRUST_300001_SM_1000_NS8cuda_cub9__find_if7functorIS9_EEE10Policy1000ENSB_12zip_iteratorINS8_IJNSD_26transform_input_iterator_tIbNSI_INS8_IJNSB_6detail15normal_iteratorINSB_10device_ptrIiEEEESO_EEEEENSK_22tuple_binary_predicateINS7_4lessIiEEEEEENSB_17counting_iteratorIlNSB_11use_defaultESX_SX_EEEEEEEjSF_S9_NS7_10__identityEEEvT0_PT3_T1_NS0_13GridEvenShareIS15_EET2_T4__param_4[1],
	.param .align 1 .b8 _ZN3cub18CUB_300001_SM_10006detail6reduce18DeviceReduceKernelINS2_10policy_hubIN4cuda3std3__45tupleIJblEEEjN6thrust24THRUST_300001_SM_1000_NS8cuda_cub9__find_if7functorIS9_EEE10Policy1000ENSB_12zip_iteratorINS8_IJNSD_26transform_input_iterator_tIbNSI_INS8_IJNSB_6detail15normal_iteratorINSB_10device_ptrIiEEEESO_EEEEENSK_22tuple_binary_predicateINS7_4lessIiEEEEEENSB_17counting_iteratorIlNSB_11use_defaultESX_SX_EEEEEEEjSF_S9_NS7_10__identityEEEvT0_PT3_T1_NS0_13GridEvenShareIS15_EET2_T4__param_5[1]
)
.maxntid 256
{
	.reg .pred 	%p<325>;
	.reg .b16 	%rs<408>;
	.reg .b32 	%r<568>;
	.reg .b64 	%rd<513>;
	// demoted variable
	.shared .align 8 .b8 _ZZN3cub18CUB_300001_SM_10006detail6reduce18DeviceReduceKernelINS2_10policy_hubIN4cuda3std3__45tupleIJblEEEjN6thrust24THRUST_300001_SM_1000_NS8cuda_cub9__find_if7functorIS9_EEE10Policy1000ENSB_12zip_iteratorINS8_IJNSD_26transform_input_iterator_tIbNSI_INS8_IJNSB_6detail15normal_iteratorINSB_10device_ptrIiEEEESO_EEEEENSK_22tuple_binary_predicateINS7_4lessIiEEEEEENSB_17counting_iteratorIlNSB_11use_defaultESX_SX_EEEEEEEjSF_S9_NS7_10__identityEEEvT0_PT3_T1_NS0_13GridEvenShareIS15_EET2_T4_E12temp_storage[152];
	ld.param.u64 	%rd112, [_ZN3cub18CUB_300001_SM_10006detail6reduce18DeviceReduceKernelINS2_10policy_hubIN4cuda3std3__45tupleIJblEEEjN6thrust24THRUST_300001_SM_1000_NS8cuda_cub9__find_if7functorIS9_EEE10Policy1000ENSB_12zip_iteratorINS8_IJNSD_26transform_input_iterator_tIbNSI_INS8_IJNSB_6detail15normal_iteratorINSB_10device_ptrIiEEEESO_EEEEENSK_22tuple_binary_predicateINS7_4lessIiEEEEEENSB_17counting_iteratorIlNSB_11use_defaultESX_SX_EEEEEEEjSF_S9_NS7_10__identityEEEvT0_PT3_T1_NS0_13GridEvenShareIS15_EET2_T4__param_0+24];
	ld.param.u32 	%r2, [_ZN3cub18CUB_300001_SM_10006detail6reduce18DeviceReduceKernelINS2_10policy_hubIN4cuda3std3__45tupleIJblEEEjN6thrust24THRUST_300001_SM_1000_NS8cuda_cub9__find_if7functorIS9_EEE10Policy1000ENSB_12zip_iteratorINS8_IJNSD_26transform_input_iterator_tIbNSI_INS8_IJNSB_6detail15normal_iteratorINSB_10device_ptrIiEEEESO_EEEEENSK_22tuple_binary_predicateINS7_4lessIiEEEEEENSB_17counting_iteratorIlNSB_11use_defaultESX_SX_EEEEEEEjSF_S9_NS7_10__identityEEEvT0_PT3_T1_NS0_13GridEvenShareIS15_EET2_T4__param_3+24];
	ld.param.u32 	%r1, [_ZN3cub18CUB_300001_SM_10006detail6reduce18DeviceReduceKernelINS2_10policy_hubIN4cuda3std3__45tupleIJblEEEjN6thrust24THRUST_300001_SM_1000_NS8cuda_cub9__find_if7functorIS9_EEE10Policy1000ENSB_12zip_iteratorINS8_IJNSD_26transform_input_iterator_tIbNSI_INS8_IJNSB_6detail15normal_iteratorINSB_10device_ptrIiEEEESO_EEEEENSK_22tuple_binary_predicateINS7_4lessIiEEEEEENSB_17counting_iteratorIlNSB_11use_defaultESX_SX_EEEEEEEjSF_S9_NS7_10__identityEEEvT0_PT3_T1_NS0_13GridEvenShareIS15_EET2_T4__param_3+20];
	ld.param.u64 	%rd111, [_ZN3cub18CUB_300001_SM_10006detail6reduce18DeviceReduceKernelINS2_10policy_hubIN4cuda3std3__45tupleIJblEEEjN6thrust24THRUST_300001_SM_1000_NS8cuda_cub9__find_if7functorIS9_EEE10Policy1000ENSB_12zip_iteratorINS8_IJNSD_26transform_input_iterator_tIbNSI_INS8_IJNSB_6detail15normal_iteratorINSB_10device_ptrIiEEEESO_EEEEENSK_22tuple_binary_predicateINS7_4lessIiEEEEEENSB_17counting_iteratorIlNSB_11use_defaultESX_SX_EEEEEEEjSF_S9_NS7_10__identityEEEvT0_PT3_T1_NS0_13GridEvenShareIS15_EET2_T4__param_0+8];
	ld.param.u64 	%rd110, [_ZN3cub18CUB_300001_SM_10006detail6reduce18DeviceReduceKernelINS2_10policy_hubIN4cuda3std3__45tupleIJblEEEjN6thrust24THRUST_300001_SM_1000_NS8cuda_cub9__find_if7functorIS9_EEE10Policy1000ENSB_12zip_iteratorINS8_IJNSD_26transform_input_iterator_tIbNSI_INS8_IJNSB_6detail15normal_iteratorINSB_10device_ptrIiEEEESO_EEEEENSK_22tuple_binary_predicateINS7_4lessIiEEEEEENSB_17counting_iteratorIlNSB_11use_defaultESX_SX_EEEEEEEjSF_S9_NS7_10__identityEEEvT0_PT3_T1_NS0_13GridEvenShareIS15_EET2_T4__param_0];
	cvta.to.global.u64 	%rd1, %rd110;
	cvta.to.global.u64 	%rd2, %rd111;
	mov.u32 	%r3, %ctaid.x;
	shl.b32 	%r4, %r3, 10;
	sub.s32 	%r5, %r1, %r4;
	setp.gt.u32 	%p1, %r5, 1023;
	@%p1 bra 	$L__BB107_78;
	mov.u32 	%r6, %tid.x;
	setp.ge.u32 	%p148, %r6, %r5;
	mov.b16 	%rs377, 0;
	mov.b64 	%rd482, 0;
	mov.u32 	%r555, %r6;
	@%p148 bra 	$L__BB107_3;
	add.s32 	%r269, %r4, %r6;
	cvt.u64.u32 	%rd298, %r269;
	mul.wide.u32 	%rd299, %r269, 4;
	add.s64 	%rd300, %rd1, %rd299;
	add.s64 	%rd301, %rd2, %rd299;
	add.s64 	%rd482, %rd112, %rd298;
	ld.global.u32 	%r270, [%rd300];
	ld.global.u32 	%r271, [%rd301];
	setp.lt.s32 	%p149, %r270, %r271;
	selp.u16 	%rs377, 1, 0, %p149;
	add.s32 	%r555, %r6, 256;
$L__BB107_3:
	setp.ge.u32 	%p150, %r555, %r5;
	@%p150 bra 	$L__BB107_16;
	not.b32 	%r272, %r555;
	add.s32 	%r9, %r1, %r272;
	sub.s32 	%r273, %r9, %r4;
	shr.u32 	%r274, %r273, 8;
	add.s32 	%r10, %r274, 1;
	and.b32  	%r11, %r10, 7;
	setp.lt.u32 	%p151, %r273, 1792;
	@%p151 bra 	$L__BB107_8;
	add.s32 	%r554, %r555, 1024;
	add.s32 	%r553, %r555, %r4;
	and.b32  	%r275, %r10, 33554424;
	neg.s32 	%r552, %r275;
$L__BB107_6:
	.pragma "nounroll";
	cvt.u64.u32 	%rd303, %r553;
	mul.wide.u32 	%rd304, %r553, 4;
	add.s64 	%rd305, %rd1, %rd304;
	add.s64 	%rd306, %rd2, %rd304;
	add.s64 	%rd307, %rd112, %rd303;
	ld.global.u32 	%r276, [%rd305];
	ld.global.u32 	%r277, [%rd306];
	setp.lt.s32 	%p152, %r276, %r277;
	selp.u16 	%rs222, 1, 0, %p152;
	and.b16  	%rs223, %rs377, 255;
	setp.ne.s16 	%p154, %rs223, 0;
	and.pred  	%p155, %p154, %p152;
	min.s64 	%rd308, %rd307, %rd482;
	setp.eq.s16 	%p156, %rs223, 0;
	selp.b64 	%rd309, %rd307, %rd482, %p156;
	selp.b16 	%rs224, %rs222, %rs377, %p156;
	selp.b64 	%rd310, %rd308, %rd309, %p155;
	selp.b16 	%rs225, 1, %rs224, %p155;
	and.b16  	%rs226, %rs225, 255;
	add.s32 	%r278, %r553, 256;
	cvt.u64.u32 	%rd311, %r278;
	mul.wide.u32 	%rd312, %r278, 4;
	add.s64 	%rd313, %rd1, %rd312;
	add.s64 	%rd314, %rd2, %rd312;
	add.s64 	%rd315, %rd112, %rd311;
	ld.global.u32 	%r279, [%rd313];
	ld.global.u32 	%r280, [%rd314];
	setp.lt.s32 	%p157, %r279, %r280;
	selp.u16 	%rs227, 1, 0, %p157;
	setp.ne.s16 	%p159, %rs226, 0;
	and.pred  	%p160, %p159, %p157;
	min.s64 	%rd316, %rd315, %rd310;
	setp.eq.s16 	%p161, %rs226, 0;
	selp.b64 	%rd317, %rd315, %rd310, %p161;
	selp.b16 	%rs228, %rs227, %rs225, %p161;
	selp.b64 	%rd318, %rd316, %rd317, %p160;
	selp.b16 	%rs229, 1, %rs228, %p160;
	and.b16  	%rs230, %rs229, 255;
	add.s32 	%r281, %r553, 512;
	cvt.u64.u32 	%rd319, %r281;
	mul.wide.u32 	%rd320, %r281, 4;
	add.s64 	%rd321, %rd1, %rd320;
	add.s64 	%rd322, %rd2, %rd320;
	add.s64 	%rd323, %rd112, %rd319;
	ld.global.u32 	%r282, [%rd321];
	ld.global.u32 	%r283, [%rd322];
	setp.lt.s32 	%p162, %r282, %r283;
	selp.u16 	%rs231, 1, 0, %p162;
	setp.ne.s16 	%p164, %rs230, 0;
	and.pred  	%p165, %p164, %p162;
	min.s64 	%rd324, %rd323, %rd318;
	setp.eq.s16 	%p166, %rs230, 0;
	selp.b64 	%rd325, %rd323, %rd318, %p166;
	selp.b16 	%rs232, %rs231, %rs229, %p166;
	selp.b64 	%rd326, %rd324, %rd325, %p165;
	selp.b16 	%rs233, 1, %rs232, %p165;
	and.b16  	%rs234, %rs233, 255;
	add.s32 	%r284, %r553, 768;
	cvt.u64.u32 	%rd327, %r284;
	mul.wide.u32 	%rd328, %r284, 4;
	add.s64 	%rd329, %rd1, %rd328;
	add.s64 	%rd330, %rd2, %rd328;
	add.s64 	%rd331, %rd112, %rd327;
	ld.global.u32 	%r285, [%rd329];
	ld.global.u32 	%r286, [%rd330];
	setp.lt.s32 	%p167, %r285, %r286;
	selp.u16 	%rs235, 1, 0, %p167;
	setp.ne.s16 	%p169, %rs234, 0;
	and.pred  	%p170, %p169, %p167;
	min.s64 	%rd332, %rd331, %rd326;
	setp.eq.s16 	%p171, %rs234, 0;
	selp.b64 	%rd333, %rd331, %rd326, %p171;
	selp.b16 	%rs236, %rs235, %rs233, %p171;
	selp.b64 	%rd334, %rd332, %rd333, %p170;
	selp.b16 	%rs237, 1, %rs236, %p170;
	and.b16  	%rs238, %rs237, 255;
	add.s32 	%r287, %r553, 1024;
	cvt.u64.u32 	%rd335, %r287;
	mul.wide.u32 	%rd336, %r287, 4;
	add.s64 	%rd337, %rd1, %rd336;
	add.s64 	%rd338, %rd2, %rd336;
	add.s64 	%rd339, %rd112, %rd335;
	ld.global.u32 	%r288, [%rd337];
	ld.global.u32 	%r289, [%rd338];
	setp.lt.s32 	%p172, %r288, %r289;
	selp.u16 	%rs239, 1, 0, %p172;
	setp.ne.s16 	%p174, %rs238, 0;
	and.pred  	%p175, %p174, %p172;
	min.s64 	%rd340, %rd339, %rd334;
	setp.eq.s16 	%p176, %rs238, 0;
	selp.b64 	%rd341, %rd339, %rd334, %p176;
	selp.b16 	%rs240, %rs239, %rs237, %p176;
	selp.b64 	%rd342, %rd340, %rd341, %p175;
	selp.b16 	%rs241, 1, %rs240, %p175;
	and.b16  	%rs242, %rs241, 255;
	add.s32 	%r290, %r553, 1280;
	cvt.u64.u32 	%rd343, %r290;
	mul.wide.u32 	%rd344, %r290, 4;
	add.s64 	%rd345, %rd1, %rd344;
	add.s64 	%rd346, %rd2, %rd344;
	add.s64 	%rd347, %rd112, %rd343;
	ld.global.u32 	%r291, [%rd345];
	ld.global.u32 	%r292, [%rd346];
	setp.lt.s32 	%p177, %r291, %r292;
	selp.u16 	%rs243, 1, 0, %p177;
	setp.ne.s16 	%p179, %rs242, 0;
	and.pred  	%p180, %p179, %p177;
	min.s64 	%rd348, %rd347, %rd342;
	setp.eq.s16 	%p181, %rs242, 0;
	selp.b64 	%rd349, %rd347, %rd342, %p181;
	selp.b16 	%rs244, %rs243, %rs241, %p181;
	selp.b64 	%rd350, %rd348, %rd349, %p180;
	selp.b16 	%rs245, 1, %rs244, %p180;
	and.b16  	%rs246, %rs245, 255;
	add.s32 	%r293, %r553, 1536;
	cvt.u64.u32 	%rd351, %r293;
	mul.wide.u32 	%rd352, %r293, 4;
	add.s64 	%rd353, %rd1, %rd352;
	add.s64 	%rd354, %rd2, %rd352;
	add.s64 	%rd355, %rd112, %rd351;
	ld.global.u32 	%r294, [%rd353];
	ld.global.u32 	%r295, [%rd354];
	setp.lt.s32 	%p182, %r294, %r295;
	selp.u16 	%rs247, 1, 0, %p182;
	setp.ne.s16 	%p184, %rs246, 0;
	and.pred  	%p185, %p184, %p182;
	min.s64 	%rd356, %rd355, %rd350;
	setp.eq.s16 	%p186, %rs246, 0;
	selp.b64 	%rd357, %rd355, %rd350, %p186;
	selp.b16 	%rs248, %rs247, %rs245, %p186;
	selp.b64 	%rd358, %rd356, %rd357, %p185;
	selp.b16 	%rs249, 1, %rs248, %p185;
	and.b16  	%rs250, %rs249, 255;
	add.s32 	%r296, %r553, 1792;
	cvt.u64.u32 	%rd359, %r296;
	mul.wide.u32 	%rd360, %r296, 4;
	add.s64 	%rd361, %rd1, %rd360;
	add.s64 	%rd362, %rd2, %rd360;
	add.s64 	%rd363, %rd112, %rd359;
	ld.global.u32 	%r297, [%rd361];
	ld.global.u32 	%r298, [%rd362];
	setp.lt.s32 	%p187, %r297, %r298;
	selp.u16 	%rs251, 1, 0, %p187;
	setp.ne.s16 	%p189, %rs250, 0;
	and.pred  	%p190, %p189, %p187;
	min.s64 	%rd364, %rd363, %rd358;
	setp.eq.s16 	%p191, %rs250, 0;
	selp.b64 	%rd365, %rd363, %rd358, %p191;
	selp.b16 	%rs252, %rs251, %rs249, %p191;
	selp.b64 	%rd482, %rd364, %rd365, %p190;
	selp.b16 	%rs377, 1, %rs252, %p190;
	add.s32 	%r554, %r554, 2048;
	add.s32 	%r553, %r553, 2048;
	add.s32 	%r552, %r552, 8;
	setp.ne.s32 	%p192, %r552, 0;
	@%p192 bra 	$L__BB107_6;
	add.s32 	%r555, %r554, -1024;
$L__BB107_8:
	setp.eq.s32 	%p193, %r11, 0;
	@%p193 bra 	$L__BB107_16;
	setp.lt.u32 	%p194, %r11, 4;
	@%p194 bra 	$L__BB107_11;
	add.s32 	%r299, %r4, %r555;
	cvt.u64.u32 	%rd367, %r299;
	mul.wide.u32 	%rd368, %r299, 4;
	add.s64 	%rd369, %rd1, %rd368;
	add.s64 	%rd370, %rd2, %rd368;
	add.s64 	%rd371, %rd112, %rd367;
	ld.global.u32 	%r300, [%rd369];
	ld.global.u32 	%r301, [%rd370];
	setp.lt.s32 	%p195, %r300, %r301;
	selp.u16 	%rs254, 1, 0, %p195;
	and.b16  	%rs255, %rs377, 255;
	setp.ne.s16 	%p197, %rs255, 0;
	and.pred  	%p198, %p197, %p195;
	min.s64 	%rd372, %rd371, %rd482;
	setp.eq.s16 	%p199, %rs255, 0;
	selp.b64 	%rd373, %rd371, %rd482, %p199;
	selp.b16 	%rs256, %rs254, %rs377, %p199;
	selp.b64 	%rd374, %rd372, %rd373, %p198;
	selp.b16 	%rs257, 1, %rs256, %p198;
	and.b16  	%rs258, %rs257, 255;
	add.s32 	%r302, %r299, 256;
	cvt.u64.u32 	%rd375, %r302;
	mul.wide.u32 	%rd376, %r302, 4;
	add.s64 	%rd377, %rd1, %rd376;
	add.s64 	%rd378, %rd2, %rd376;
	add.s64 	%rd379, %rd112, %rd375;
	ld.global.u32 	%r303, [%rd377];
	ld.global.u32 	%r304, [%rd378];
	setp.lt.s32 	%p200, %r303, %r304;
	selp.u16 	%rs259, 1, 0, %p200;
	setp.ne.s16 	%p202, %rs258, 0;
	and.pred  	%p203, %p202, %p200;
	min.s64 	%rd380, %rd379, %rd374;
	setp.eq.s16 	%p204, %rs258, 0;
	selp.b64 	%rd381, %rd379, %rd374, %p204;
	selp.b16 	%rs260, %rs259, %rs257, %p204;
	selp.b64 	%rd382, %rd380, %rd381, %p203;
	selp.b16 	%rs261, 1, %rs260, %p203;
	and.b16  	%rs262, %rs261, 255;
	add.s32 	%r305, %r299, 512;
	cvt.u64.u32 	%rd383, %r305;
	mul.wide.u32 	%rd384, %r305, 4;
	add.s64 	%rd385, %rd1, %rd384;
	add.s64 	%rd386, %rd2, %rd384;
	add.s64 	%rd387, %rd112, %rd383;
	ld.global.u32 	%r306, [%rd385];
	ld.global.u32 	%r307, [%rd386];
	setp.lt.s32 	%p205, %r306, %r307;
	selp.u16 	%rs263, 1, 0, %p205;
	setp.ne.s16 	%p207, %rs262, 0;
	and.pred  	%p208, %p207, %p205;
	min.s64 	%rd388, %rd387, %rd382;
	setp.eq.s16 	%p209, %rs262, 0;
	selp.b64 	%rd389, %rd387, %rd382, %p209;
	selp.b16 	%rs264, %rs263, %rs261, %p209;
	selp.b64 	%rd390, %rd388, %rd389, %p208;
	selp.b16 	%rs265, 1, %rs264, %p208;
	and.b16  	%rs266, %rs265, 255;
	add.s32 	%r308, %r299, 768;
	cvt.u64.u32 	%rd391, %r308;
	mul.wide.u32 	%rd392, %r308, 4;
	add.s64 	%rd393, %rd1, %rd392;
	add.s64 	%rd394, %rd2, %rd392;
	add.s64 	%rd395, %rd112, %rd391;
	ld.global.u32 	%r309, [%rd393];
	ld.global.u32 	%r310, [%rd394];
	setp.lt.s32 	%p210, %r309, %r310;
	selp.u16 	%rs267, 1, 0, %p210;
	setp.ne.s16 	%p212, %rs266, 0;
	and.pred  	%p213, %p212, %p210;
	min.s64 	%rd396, %rd395, %rd390;
	setp.eq.s16 	%p214, %rs266, 0;
	selp.b64 	%rd397, %rd395, %rd390, %p214;
	selp.b16 	%rs268, %rs267, %rs265, %p214;
	selp.b64 	%rd482, %rd396, %rd397, %p213;
	selp.b16 	%rs377, 1, %rs268, %p213;
	add.s32 	%r555, %r555, 1024;
$L__BB107_11:
	and.b32  	%r311, %r10, 3;
	setp.eq.s32 	%p215, %r311, 0;
	@%p215 bra 	$L__BB107_16;
	setp.eq.s32 	%p216, %r311, 1;
	@%p216 bra 	$L__BB107_14;
	add.s32 	%r312, %r4, %r555;
	cvt.u64.u32 	%rd399, %r312;
	mul.wide.u32 	%rd400, %r312, 4;
	add.s64 	%rd401, %rd1, %rd400;
	add.s64 	%rd402, %rd2, %rd400;
	add.s64 	%rd403, %rd112, %rd399;
	ld.global.u32 	%r313, [%rd401];
	ld.global.u32 	%r314, [%rd402];
	setp.lt.s32 	%p217, %r313, %r314;
	selp.u16 	%rs270, 1, 0, %p217;
	and.b16  	%rs271, %rs377, 255;
	setp.ne.s16 	%p219, %rs271, 0;
	and.pred  	%p220, %p219, %p217;
	min.s64 	%rd404, %rd403, %rd482;
	setp.eq.s16 	%p221, %rs271, 0;
	selp.b64 	%rd405, %rd403, %rd482, %p221;
	selp.b16 	%rs272, %rs270, %rs377, %p221;
	selp.b64 	%rd406, %rd404, %rd405, %p220;
	selp.b16 	%rs273, 1, %rs272, %p220;
	and.b16  	%rs274, %rs273, 255;
	add.s32 	%r315, %r312, 256;
	cvt.u64.u32 	%rd407, %r315;
	mul.wide.u32 	%rd408, %r315, 4;
	add.s64 	%rd409, %rd1, %rd408;
	add.s64 	%rd410, %rd2, %rd408;
	add.s64 	%rd411, %rd112, %rd407;
	ld.global.u32 	%r316, [%rd409];
	ld.global.u32 	%r317, [%rd410];
	setp.lt.s32 	%p222, %r316, %r317;
	selp.u16 	%rs275, 1, 0, %p222;
	setp.ne.s16 	%p224, %rs274, 0;
	and.pred  	%p225, %p224, %p222;
	min.s64 	%rd412, %rd411, %rd406;
	setp.eq.s16 	%p226, %rs274, 0;
	selp.b64 	%rd413, %rd411, %rd406, %p226;
	selp.b16 	%rs276, %rs275, %rs273, %p226;
	selp.b64 	%rd482, %rd412, %rd413, %p225;
	selp.b16 	%rs377, 1, %rs276, %p225;
	add.s32 	%r555, %r555, 512;
$L__BB107_14:
	and.b32  	%r318, %r9, 256;
	setp.ne.s32 	%p227, %r318, 0;
	@%p227 bra 	$L__BB107_16;
	add.s32 	%r319, %r4, %r555;
	cvt.u64.u32 	%rd414, %r319;
	mul.wide.u32 	%rd415, %r319, 4;
	add.s64 	%rd416, %rd1, %rd415;
	add.s64 	%rd417, %rd2, %rd415;
	add.s64 	%rd418, %rd112, %rd414;
	ld.global.u32 	%r320, [%rd416];
	ld.global.u32 	%r321, [%rd417];
	setp.lt.s32 	%p228, %r320, %r321;
	selp.u16 	%rs277, 1, 0, %p228;
	and.b16  	%rs278, %rs377, 255;
	setp.ne.s16 	%p230, %rs278, 0;
	and.pred  	%p231, %p230, %p228;
	min.s64 	%rd419, %rd418, %rd482;
	setp.eq.s16 	%p232, %rs278, 0;
	selp.b64 	%rd420, %rd418, %rd482, %p232;
	selp.b16 	%rs279, %rs277, %rs377, %p232;
	selp.b64 	%rd482, %rd419, %rd420, %p231;
	selp.b16 	%rs377, 1, %rs279, %p231;
$L__BB107_16:
	setp.lt.u32 	%p233, %r5, 256;
	@%p233 bra 	$L__BB107_41;
	// begin inline asm
	mov.u32 %r440, %laneid;
	// end inline asm
	cvt.u32.u16 	%r461, %rs377;
	and.b32  	%r442, %r461, 255;
	mov.b32 	%r458, 1;
	mov.b32 	%r459, 31;
	mov.b32 	%r460, -1;
	// begin inline asm
	shfl.sync.down.b32 %r441, %r442, %r458, %r459, %r460;
	// end inline asm
	// begin inline asm
	shfl.sync.down.b32 %r446, %r447, %r458, %r459, %r460;
	// end inline asm
	mov.b64 	{%r452, %r457}, %rd482;
	// begin inline asm
	shfl.sync.down.b32 %r451, %r452, %r458, %r459, %r460;
	// end inline asm
	// begin inline asm
	shfl.sync.down.b32 %r456, %r457, %r458, %r459, %r460;
	// end inline asm
	mov.b64 	%rd18, {%r451, %r456};
	cvt.u16.u32 	%rs15, %r441;
	setp.gt.s32 	%p283, %r440, 30;
	@%p283 bra 	$L__BB107_21;
	and.b16  	%rs321, %rs377, 255;
	setp.eq.s16 	%p284, %rs321, 0;
	and.b16  	%rs322, %rs15, 255;
	setp.eq.s16 	%p285, %rs322, 0;
	or.pred  	%p286, %p284, %p285;
	@%p286 bra 	$L__BB107_20;
	min.s64 	%rd482, %rd18, %rd482;
	mov.b16 	%rs377, 1;
	bra.uni 	$L__BB107_21;
$L__BB107_20:
	setp.eq.s16 	%p287, %rs321, 0;
	selp.b64 	%rd482, %rd18, %rd482, %p287;
	selp.b16 	%rs377, %rs15, %rs377, %p287;
$L__BB107_21:
	cvt.u32.u16 	%r482, %rs377;
	and.b32  	%r463, %r482, 255;
	mov.b32 	%r479, 2;
	mov.b32 	%r480, 31;
	mov.b32 	%r481, -1;
	// begin inline asm
	shfl.sync.down.b32 %r462, %r463, %r479, %r480, %r481;
	// end inline asm
	// begin inline asm
	shfl.sync.down.b32 %r467, %r468, %r479, %r480, %r481;
	// end inline asm
	mov.b64 	{%r473, %r478}, %rd482;
	// begin inline asm
	shfl.sync.down.b32 %r472, %r473, %r479, %r480, %r481;
	// end inline asm
	// begin inline asm
	shfl.sync.down.b32 %r477, %r478, %r479, %r480, %r481;
	// end inline asm
	mov.b64 	%rd22, {%r472, %r477};
	cvt.u16.u32 	%rs18, %r462;
	setp.gt.s32 	%p288, %r440, 29;
	@%p288 bra 	$L__BB107_25;
	and.b16  	%rs325, %rs377, 255;
	setp.eq.s16 	%p289, %rs325, 0;
	and.b16  	%rs326, %rs18, 255;
	setp.eq.s16 	%p290, %rs326, 0;
	or.pred  	%p291, %p289, %p290;
	@%p291 bra 	$L__BB107_24;
	min.s64 	%rd482, %rd22, %rd482;
	mov.b16 	%rs377, 1;
	bra.uni 	$L__BB107_25;
$L__BB107_24:
	setp.eq.s16 	%p292, %rs325, 0;
	selp.b64 	%rd482, %rd22, %rd482, %p292;
	selp.b16 	%rs377, %rs18, %rs377, %p292;
$L__BB107_25:
	cvt.u32.u16 	%r503, %rs377;
	and.b32  	%r484, %r503, 255;
	mov.b32 	%r500, 4;
	mov.b32 	%r501, 31;
	mov.b32 	%r502, -1;
	// begin inline asm
	shfl.sync.down.b32 %r483, %r484, %r500, %r501, %r502;
	// end inline asm
	// begin inline asm
	shfl.sync.down.b32 %r488, %r489, %r500, %r501, %r502;
	// end inline asm
	mov.b64 	{%r494, %r499}, %rd482;
	// begin inline asm
	shfl.sync.down.b32 %r493, %r494, %r500, %r501, %r502;
	// end inline asm
	// begin inline asm
	shfl.sync.down.b32 %r498, %r499, %r500, %r501, %r502;
	// end inline asm
	mov.b64 	%rd26, {%r493, %r498};
	cvt.u16.u32 	%rs21, %r483;
	setp.gt.s32 	%p293, %r440, 27;
	@%p293 bra 	$L__BB107_29;
	and.b16  	%rs329, %rs377, 255;
	setp.eq.s16 	%p294, %rs329, 0;
	and.b16  	%rs330, %rs21, 255;
	setp.eq.s16 	%p295, %rs330, 0;
	or.pred  	%p296, %p294, %p295;
	@%p296 bra 	$L__BB107_28;
	min.s64 	%rd482, %rd26, %rd482;
	mov.b16 	%rs377, 1;
	bra.uni 	$L__BB107_29;
$L__BB107_28:
	setp.eq.s16 	%p297, %rs329, 0;
	selp.b64 	%rd482, %rd26, %rd482, %p297;
	selp.b16 	%rs377, %rs21, %rs377, %p297;
$L__BB107_29:
	cvt.u32.u16 	%r524, %rs377;
	and.b32  	%r505, %r524, 255;
	mov.b32 	%r521, 8;
	mov.b32 	%r522, 31;
	mov.b32 	%r523, -1;
	// begin inline asm
	shfl.sync.down.b32 %r504, %r505, %r521, %r522, %r523;
	// end inline asm
	// begin inline asm
	shfl.sync.down.b32 %r509, %r510, %r521, %r522, %r523;
	// end inline asm
	mov.b64 	{%r515, %r520}, %rd482;
	// begin inline asm
	shfl.sync.down.b32 %r514, %r515, %r521, %r522, %r523;
	// end inline asm
	// begin inline asm
	shfl.sync.down.b32 %r519, %r520, %r521, %r522, %r523;
	// end inline asm
	mov.b64 	%rd30, {%r514, %r519};
	cvt.u16.u32 	%rs24, %r504;
	setp.gt.s32 	%p298, %r440, 23;
	@%p298 bra 	$L__BB107_33;
	and.b16  	%rs333, %rs377, 255;
	setp.eq.s16 	%p299, %rs333, 0;
	and.b16  	%rs334, %rs24, 255;
	setp.eq.s16 	%p300, %rs334, 0;
	or.pred  	%p301, %p299, %p300;
	@%p301 bra 	$L__BB107_32;
	min.s64 	%rd482, %rd30, %rd482;
	mov.b16 	%rs377, 1;
	bra.uni 	$L__BB107_33;
$L__BB107_32:
	setp.eq.s16 	%p302, %rs333, 0;
	selp.b16 	%rs377, %rs24, %rs377, %p302;
	selp.b64 	%rd482, %rd30, %rd482, %p302;
$L__BB107_33:
	cvt.u32.u16 	%r545, %rs377;
	and.b32  	%r526, %r545, 255;
	mov.b32 	%r542, 16;
	mov.b32 	%r543, 31;
	mov.b32 	%r544, -1;
	// begin inline asm
	shfl.sync.down.b32 %r525, %r526, %r542, %r543, %r544;
	// end inline asm
	// begin inline asm
	shfl.sync.down.b32 %r530, %r531, %r542, %r543, %r544;
	// end inline asm
	mov.b64 	{%r536, %r541}, %rd482;
	// begin inline asm
	shfl.sync.down.b32 %r535, %r536, %r542, %r543, %r544;
	// end inline asm
	// begin inline asm
	shfl.sync.down.b32 %r540, %r541, %r542, %r543, %r544;
	// end inline asm
	mov.b64 	%rd34, {%r535, %r540};
	cvt.u16.u32 	%rs27, %r525;
	setp.gt.s32 	%p303, %r440, 15;
	@%p303 bra 	$L__BB107_37;
	and.b16  	%rs337, %rs377, 255;
	setp.eq.s16 	%p304, %rs337, 0;
	and.b16  	%rs338, %rs27, 255;
	setp.eq.s16 	%p305, %rs338, 0;
	or.pred  	%p306, %p304, %p305;
	@%p306 bra 	$L__BB107_36;
	min.s64 	%rd482, %rd34, %rd482;
	mov.b16 	%rs377, 1;
	bra.uni 	$L__BB107_37;
$L__BB107_36:
	setp.eq.s16 	%p307, %rs337, 0;
	selp.b16 	%rs377, %rs27, %rs377, %p307;
	selp.b64 	%rd482, %rd34, %rd482, %p307;
$L__BB107_37:
	setp.ne.s32 	%p308, %r440, 0;
	@%p308 bra 	$L__BB107_39;
	shr.u32 	%r546, %r6, 1;
	and.b32  	%r547, %r546, 496;
	mov.u32 	%r548, _ZZN3cub18CUB_300001_SM_10006detail6reduce18DeviceReduceKernelINS2_10policy_hubIN4cuda3std3__45tupleIJblEEEjN6thrust24THRUST_300001_SM_1000_NS8cuda_cub9__find_if7functorIS9_EEE10Policy1000ENSB_12zip_iteratorINS8_IJNSD_26transform_input_iterator_tIbNSI_INS8_IJNSB_6detail15normal_iteratorINSB_10device_ptrIiEEEESO_EEEEENSK_22tuple_binary_predicateINS7_4lessIiEEEEEENSB_17counting_iteratorIlNSB_11use_defaultESX_SX_EEEEEEEjSF_S9_NS7_10__identityEEEvT0_PT3_T1_NS0_13GridEvenShareIS15_EET2_T4_E12temp_storage;
	add.s32 	%r549, %r548, %r547;
	st.shared.u8 	[%r549+8], %rs377;
	st.shared.u64 	[%r549+16], %rd482;
$L__BB107_39:
	bar.sync 	0;
	setp.ne.s32 	%p309, %r6, 0;
	@%p309 bra 	$L__BB107_119;
	ld.shared.u8 	%rs341, [_ZZN3cub18CUB_300001_SM_10006detail6reduce18DeviceReduceKernelINS2_10policy_hubIN4cuda3std3__45tupleIJblEEEjN6thrust24THRUST_300001_SM_1000_NS8cuda_cub9__find_if7functorIS9_EEE10Policy1000ENSB_12zip_iteratorINS8_IJNSD_26transform_input_iterator_tIbNSI_INS8_IJNSB_6detail15normal_iteratorINSB_10device_ptrIiEEEESO_EEEEENSK_22tuple_binary_predicateINS7_4lessIiEEEEEENSB_17counting_iteratorIlNSB_11use_defaultESX_SX_EEEEEEEjSF_S9_NS7_10__identityEEEvT0_PT3_T1_NS0_13GridEvenShareIS15_EET2_T4_E12temp_storage+24];
	ld.shared.u64 	%rd442, [_ZZN3cub18CUB_300001_SM_10006detail6reduce18DeviceReduceKernelINS2_10policy_hubIN4cuda3std3__45tupleIJblEEEjN6thrust24THRUST_300001_SM_1000_NS8cuda_cub9__find_if7functorIS9_EEE10Policy1000ENSB_12zip_iteratorINS8_IJNSD_26transform_input_iterator_tIbNSI_INS8_IJNSB_6detail15normal_iteratorINSB_10device_ptrIiEEEESO_EEEEENSK_22tuple_binary_predicateINS7_4lessIiEEEEEENSB_17counting_iteratorIlNSB_11use_defaultESX_SX_EEEEEEEjSF_S9_NS7_10__identityEEEvT0_PT3_T1_NS0_13GridEvenShareIS15_EET2_T4_E12temp_storage+32];
	and.b16  	%rs342, %rs377, 255;
	setp.eq.s16 	%p310, %rs342, 0;
	setp.eq.s16 	%p311, %rs341, 0;
	min.s64 	%rd443, %rd442, %rd482;
	selp.b16 	%rs343, %rs377, 1, %p311;
	selp.b16 	%rs344, %rs341, %rs343, %p310;
	and.b16  	%rs345, %rs344, 255;
	selp.b64 	%rd444, %rd482, %rd443, %p311;
	selp.b64 	%rd445, %rd442, %rd444, %p310;
	ld.shared.u8 	%rs346, [_ZZN3cub18CUB_300001_SM_10006detail6reduce18DeviceReduceKernelINS2_10policy_hubIN4cuda3std3__45tupleIJblEEEjN6thrust24THRUST_300001_SM_1000_NS8cuda_cub9__find_if7functorIS9_EEE10Policy1000ENSB_12zip_iteratorINS8_IJNSD_26transform_input_iterator_tIbNSI_INS8_IJNSB_6detail15normal_iteratorINSB_10device_ptrIiEEEESO_EEEEENSK_22tuple_binary_predicateINS7_4lessIiEEEEEENSB_17counting_iteratorIlNSB_11use_defaultESX_SX_EEEEEEEjSF_S9_NS7_10__identityEEEvT0_PT3_T1_NS0_13GridEvenShareIS15_EET2_T4_E12temp_storage+40];
	ld.shared.u64 	%rd446, [_ZZN3cub18CUB_300001_SM_10006detail6reduce18DeviceReduceKernelINS2_10policy_hubIN4cuda3std3__45tupleIJblEEEjN6thrust24THRUST_300001_SM_1000_NS8cuda_cub9__find_if7functorIS9_EEE10Policy1000ENSB_12zip_iteratorINS8_IJNSD_26transform_input_iterator_tIbNSI_INS8_IJNSB_6detail15normal_iteratorINSB_10device_ptrIiEEEESO_EEEEENSK_22tuple_binary_predicateINS7_4lessIiEEEEEENSB_17counting_iteratorIlNSB_11use_defaultESX_SX_EEEEEEEjSF_S9_NS7_10__identityEEEvT0_PT3_T1_NS0_13GridEvenShareIS15_EET2_T4_E12temp_storage+48];
	setp.eq.s16 	%p312, %rs345, 0;
	setp.eq.s16 	%p313, %rs346, 0;
	min.s64 	%rd447, %rd446, %rd445;
	selp.b16 	%rs347, %rs344, 1, %p313;
	selp.b16 	%rs348, %rs346, %rs347, %p312;
	and.b16  	%rs349, %rs348, 255;
	selp.b64 	%rd448, %rd445, %rd447, %p313;
	selp.b64 	%rd449, %rd446, %rd448, %p312;
	ld.shared.u8 	%rs350, [_ZZN3cub18CUB_300001_SM_10006detail6reduce18DeviceReduceKernelINS2_10policy_hubIN4cuda3std3__45tupleIJblEEEjN6thrust24THRUST_300001_SM_1000_NS8cuda_cub9__find_if7functorIS9_EEE10Policy1000ENSB_12zip_iteratorINS8_IJNSD_26transform_input_iterator_tIbNSI_INS8_IJNSB_6detail15normal_iteratorINSB_10device_ptrIiEEEESO_EEEEENSK_22tuple_binary_predicateINS7_4lessIiEEEEEENSB_17counting_iteratorIlNSB_11use_defaultESX_SX_EEEEEEEjSF_S9_NS7_10__identityEEEvT0_PT3_T1_NS0_13GridEvenShareIS15_EET2_T4_E12temp_storage+56];
	ld.shared.u64 	%rd450, [_ZZN3cub18CUB_300001_SM_10006detail6reduce18DeviceReduceKernelINS2_10policy_hubIN4cuda3std3__45tupleIJblEEEjN6thrust24THRUST_300001_SM_1000_NS8cuda_cub9__find_if7functorIS9_EEE10Policy1000ENSB_12zip_iteratorINS8_IJNSD_26transform_input_iterator_tIbNSI_INS8_IJNSB_6detail15normal_iteratorINSB_10device_ptrIiEEEESO_EEEEENSK_22tuple_binary_predicateINS7_4lessIiEEEEEENSB_17counting_iteratorIlNSB_11use_defaultESX_SX_EEEEEEEjSF_S9_NS7_10__identityEEEvT0_PT3_T1_NS0_13GridEvenShareIS15_EET2_T4_E12temp_storage+64];
	setp.eq.s16 	%p314, %rs349, 0;
	setp.eq.s16 	%p315, %rs350, 0;
	min.s64 	%rd451, %rd450, %rd449;
	selp.b16 	%rs351, %rs348, 1, %p315;
	selp.b16 	%rs352, %rs350, %rs351, %p314;
	and.b16  	%rs353, %rs352, 255;
	selp.b64 	%rd452, %rd449, %rd451, %p315;
	selp.b64 	%rd453, %rd450, %rd452, %p314;
	ld.shared.u8 	%rs354, [_ZZN3cub18CUB_300001_SM_10006detail6reduce18DeviceReduceKernelINS2_10policy_hubIN4cuda3std3__45tupleIJblEEEjN6thrust24THRUST_300001_SM_1000_NS8cuda_cub9__find_if7functorIS9_EEE10Policy1000ENSB_12zip_iteratorINS8_IJNSD_26transform_input_iterator_tIbNSI_INS8_IJNSB_6detail15normal_iteratorINSB_10device_ptrIiEEEESO_EEEEENSK_22tuple_binary_predicateINS7_4lessIiEEEEEENSB_17counting_iteratorIlNSB_11use_defaultESX_SX_EEEEEEEjSF_S9_NS7_10__identityEEEvT0_PT3_T1_NS0_13GridEvenShareIS15_EET2_T4_E12temp_storage+72];
	ld.shared.u64 	%rd454, [_ZZN3cub18CUB_300001_SM_10006detail6reduce18DeviceReduceKernelINS2_10policy_hubIN4cuda3std3__45tupleIJblEEEjN6thrust24THRUST_300001_SM_1000_NS8cuda_cub9__find_if7functorIS9_EEE10Policy1000ENSB_12zip_iteratorINS8_IJNSD_26transform_input_iterator_tIbNSI_INS8_IJNSB_6detail15normal_iteratorINSB_10device_ptrIiEEEESO_EEEEENSK_22tuple_binary_predicateINS7_4lessIiEEEEEENSB_17counting_iteratorIlNSB_11use_defaultESX_SX_EEEEEEEjSF_S9_NS7_10__identityEEEvT0_PT3_T1_NS0_13GridEvenShareIS15_EET2_T4_E12temp_storage+80];
	setp.eq.s16 	%p316, %rs353, 0;
	setp.eq.s16 	%p317, %rs354, 0;
	min.s64 	%rd455, %rd454, %rd453;
	selp.b16 	%rs355, %rs352, 1, %p317;
	selp.b16 	%rs356, %rs354, %rs355, %p316;
	and.b16  	%rs357, %rs356, 255;
	selp.b64 	%rd456, %rd453, %rd455, %p317;
	selp.b64 	%rd457, %rd454, %rd456, %p316;
	ld.shared.u8 	%rs358, [_ZZN3cub18CUB_300001_SM_10006detail6reduce18DeviceReduceKernelINS2_10policy_hubIN4cuda3std3__45tupleIJblEEEjN6thrust24THRUST_300001_SM_1000_NS8cuda_cub9__find_if7functorIS9_EEE10Policy1000ENSB_12zip_iteratorINS8_IJNSD_26transform_input_iterator_tIbNSI_INS8_IJNSB_6detail15normal_iteratorINSB_10device_ptrIiEEEESO_EEEEENSK_22tuple_binary_predicateINS7_4lessIiEEEEEENSB_17counting_iteratorIlNSB_11use_defaultESX_SX_EEEEEEEjSF_S9_NS7_10__identityEEEvT0_PT3_T1_NS0_13GridEvenShareIS15_EET2_T4_E12temp_storage+88];
	ld.shared.u64 	%rd458, [_ZZN3cub18CUB_300001_SM_10006detail6reduce18DeviceReduceKernelINS2_10policy_hubIN4cuda3std3__45tupleIJblEEEjN6thrust24THRUST_300001_SM_1000_NS8cuda_cub9__find_if7functorIS9_EEE10Policy1000ENSB_12zip_iteratorINS8_IJNSD_26transform_input_iterator_tIbNSI_INS8_IJNSB_6detail15normal_iteratorINSB_10device_ptrIiEEEESO_EEEEENSK_22tuple_binary_predicateINS7_4lessIiEEEEEENSB_17counting_iteratorIlNSB_11use_defaultESX_SX_EEEEEEEjSF_S9_NS7_10__identityEEEvT0_PT3_T1_NS0_13GridEvenShareIS15_EET2_T4_E12temp_storage+96];
	setp.eq.s16 	%p318, %rs357, 0;
	setp.eq.s16 	%p319, %rs358, 0;
	min.s64 	%rd459, %rd458, %rd457;
	selp.b16 	%rs359, %rs356, 1, %p319;
	selp.b16 	%rs360, %rs358, %rs359, %p318;
	and.b16  	%rs361, %rs360, 255;
	selp.b64 	%rd460, %rd457, %rd459, %p319;
	selp.b64 	%rd461, %rd458, %rd460, %p318;
	ld.shared.u8 	%rs362, [_ZZN3cub18CUB_300001_SM_10006detail6reduce18DeviceReduceKernelINS2_10policy_hubIN4cuda3std3__45tupleIJblEEEjN6thrust24THRUST_300001_SM_1000_NS8cuda_cub9__find_if7functorIS9_EEE10Policy1000ENSB_12zip_iteratorINS8_IJNSD_26transform_input_iterator_tIbNSI_INS8_IJNSB_6detail15normal_iteratorINSB_10device_ptrIiEEEESO_EEEEENSK_22tuple_binary_predicateINS7_4lessIiEEEEEENSB_17counting_iteratorIlNSB_11use_defaultESX_SX_EEEEEEEjSF_S9_NS7_10__identityEEEvT0_PT3_T1_NS0_13GridEvenShareIS15_EET2_T4_E12temp_storage+104];
	ld.shared.u64 	%rd462, [_ZZN3cub18CUB_300001_SM_10006detail6reduce18DeviceReduceKernelINS2_10policy_hubIN4cuda3std3__45tupleIJblEEEjN6thrust24THRUST_300001_SM_1000_NS8cuda_cub9__find_if7functorIS9_EEE10Policy1000ENSB_12zip_iteratorINS8_IJNSD_26transform_input_iterator_tIbNSI_INS8_IJNSB_6detail15normal_iteratorINSB_10device_ptrIiEEEESO_EEEEENSK_22tuple_binary_predicateINS7_4lessIiEEEEEENSB_17counting_iteratorIlNSB_11use_defaultESX_SX_EEEEEEEjSF_S9_NS7_10__identityEEEvT0_PT3_T1_NS0_13GridEvenShareIS15_EET2_T4_E12temp_storage+112];
	setp.eq.s16 	%p320, %rs361, 0;
	setp.eq.s16 	%p321, %rs362, 0;
	min.s64 	%rd463, %rd462, %rd461;
	selp.b16 	%rs363, %rs360, 1, %p321;
	selp.b16 	%rs364, %rs362, %rs363, %p320;
	and.b16  	%rs365, %rs364, 255;
	selp.b64 	%rd464, %rd461, %rd463, %p321;
	selp.b64 	%rd465, %rd462, %rd464, %p320;
	ld.shared.u8 	%rs366, [_ZZN3cub18CUB_300001_SM_10006detail6reduce18DeviceReduceKernelINS2_10policy_hubIN4cuda3std3__45tupleIJblEEEjN6thrust24THRUST_300001_SM_1000_NS8cuda_cub9__find_if7functorIS9_EEE10Policy1000ENSB_12zip_iteratorINS8_IJNSD_26transform_input_iterator_tIbNSI_INS8_IJNSB_6detail15normal_iteratorINSB_10device_ptrIiEEEESO_EEEEENSK_22tuple_binary_predicateINS7_4lessIiEEEEEENSB_17counting_iteratorIlNSB_11use_defaultESX_SX_EEEEEEEjSF_S9_NS7_10__identityEEEvT0_PT3_T1_NS0_13GridEvenShareIS15_EET2_T4_E12temp_storage+120];
	ld.shared.u64 	%rd466, [_ZZN3cub18CUB_300001_SM_10006detail6reduce18DeviceReduceKernelINS2_10policy_hubIN4cuda3std3__45tupleIJblEEEjN6thrust24THRUST_300001_SM_1000_NS8cuda_cub9__find_if7functorIS9_EEE10Policy1000ENSB_12zip_iteratorINS8_IJNSD_26transform_input_iterator_tIbNSI_INS8_IJNSB_6detail15normal_iteratorINSB_10device_ptrIiEEEESO_EEEEENSK_22tuple_binary_predicateINS7_4lessIiEEEEEENSB_17counting_iteratorIlNSB_11use_defaultESX_SX_EEEEEEEjSF_S9_NS7_10__identityEEEvT0_PT3_T1_NS0_13GridEvenShareIS15_EET2_T4_E12temp_storage+128];
	setp.eq.s16 	%p322, %rs365, 0;
	setp.eq.s16 	%p323, %rs366, 0;
	min.s64 	%rd467, %rd466, %rd465;
	selp.b16 	%rs367, %rs364, 1, %p323;
	selp.b16 	%rs377, %rs366, %rs367, %p322;
	selp.b64 	%rd468, %rd465, %rd467, %p323;
	selp.b64 	%rd482, %rd466, %rd468, %p322;
	bra.uni 	$L__BB107_119;
$L__BB107_41:
	// begin inline asm
	mov.u32 %r322, %laneid;
	// end inline asm
	and.b32  	%r343, %r6, 992;
	add.s32 	%r344, %r343, 32;
	setp.gt.u32 	%p234, %r344, %r5;
	not.b32 	%r345, %r343;
	add.s32 	%r346, %r5, %r345;
	selp.b32 	%r341, %r346, 31, %p234;
	cvt.u32.u16 	%r347, %rs377;
	and.b32  	%r324, %r347, 255;
	mov.b32 	%r340, 1;
	mov.b32 	%r342, -1;
	// begin inline asm
	shfl.sync.down.b32 %r323, %r324, %r340, %r341, %r342;
	// end inline asm
	// begin inline asm
	shfl.sync.down.b32 %r328, %r329, %r340, %r341, %r342;
	// end inline asm
	mov.b64 	{%r334, %r339}, %rd482;
	// begin inline asm
	shfl.sync.down.b32 %r333, %r334, %r340, %r341, %r342;
	// end inline asm
	// begin inline asm
	shfl.sync.down.b32 %r338, %r339, %r340, %r341, %r342;
	// end inline asm
	mov.b64 	%rd39, {%r333, %r338};
	cvt.u16.u32 	%rs31, %r323;
	setp.ge.s32 	%p235, %r322, %r341;
	@%p235 bra 	$L__BB107_45;
	and.b16  	%rs280, %rs377, 255;
	setp.eq.s16 	%p236, %rs280, 0;
	and.b16  	%rs281, %rs31, 255;
	setp.eq.s16 	%p237, %rs281, 0;
	or.pred  	%p238, %p236, %p237;
	@%p238 bra 	$L__BB107_44;
	min.s64 	%rd482, %rd39, %rd482;
	mov.b16 	%rs377, 1;
	bra.uni 	$L__BB107_45;
$L__BB107_44:
	setp.eq.s16 	%p239, %rs280, 0;
	selp.b16 	%rs377, %rs31, %rs377, %p239;
	selp.b64 	%rd482, %rd39, %rd482, %p239;
$L__BB107_45:
	cvt.u32.u16 	%r368, %rs377;
	and.b32  	%r349, %r368, 255;
	mov.b32 	%r365, 2;
	mov.b32 	%r367, -1;
	// begin inline asm
	shfl.sync.down.b32 %r348, %r349, %r365, %r341, %r367;
	// end inline asm
	// begin inline asm
	shfl.sync.down.b32 %r353, %r354, %r365, %r341, %r367;
	// end inline asm
	mov.b64 	{%r359, %r364}, %rd482;
	// begin inline asm
	shfl.sync.down.b32 %r358, %r359, %r365, %r341, %r367;
	// end inline asm
	// begin inline asm
	shfl.sync.down.b32 %r363, %r364, %r365, %r341, %r367;
	// end inline asm
	mov.b64 	%rd43, {%r358, %r363};
	cvt.u16.u32 	%rs34, %r348;
	add.s32 	%r369, %r322, 2;
	setp.gt.s32 	%p240, %r369, %r341;
	@%p240 bra 	$L__BB107_49;
	and.b16  	%rs284, %rs377, 255;
	setp.eq.s16 	%p241, %rs284, 0;
	and.b16  	%rs285, %rs34, 255;
	setp.eq.s16 	%p242, %rs285, 0;
	or.pred  	%p243, %p241, %p242;
	@%p243 bra 	$L__BB107_48;
	min.s64 	%rd482, %rd43, %rd482;
	mov.b16 	%rs377, 1;
	bra.uni 	$L__BB107_49;
$L__BB107_48:
	setp.eq.s16 	%p244, %rs284, 0;
	selp.b16 	%rs377, %rs34, %rs377, %p244;
	selp.b64 	%rd482, %rd43, %rd482, %p244;
$L__BB107_49:
	cvt.u32.u16 	%r390, %rs377;
	and.b32  	%r371, %r390, 255;
	mov.b32 	%r387, 4;
	mov.b32 	%r389, -1;
	// begin inline asm
	shfl.sync.down.b32 %r370, %r371, %r387, %r341, %r389;
	// end inline asm
	// begin inline asm
	shfl.sync.down.b32 %r375, %r376, %r387, %r341, %r389;
	// end inline asm
	mov.b64 	{%r381, %r386}, %rd482;
	// begin inline asm
	shfl.sync.down.b32 %r380, %r381, %r387, %r341, %r389;
	// end inline asm
	// begin inline asm
	shfl.sync.down.b32 %r385, %r386, %r387, %r341, %r389;
	// end inline asm
	mov.b64 	%rd47, {%r380, %r385};
	cvt.u16.u32 	%rs37, %r370;
	add.s32 	%r391, %r322, 4;
	setp.gt.s32 	%p245, %r391, %r341;
	@%p245 bra 	$L__BB107_53;
	and.b16  	%rs288, %rs377, 255;
	setp.eq.s16 	%p246, %rs288, 0;
	and.b16  	%rs289, %rs37, 255;
	setp.eq.s16 	%p247, %rs289, 0;
	or.pred  	%p248, %p246, %p247;
	@%p248 bra 	$L__BB107_52;
	min.s64 	%rd482, %rd47, %rd482;
	mov.b16 	%rs377, 1;
	bra.uni 	$L__BB107_53;
$L__BB107_52:
	setp.eq.s16 	%p249, %rs288, 0;
	selp.b16 	%rs377, %rs37, %rs377, %p249;
	selp.b64 	%rd482, %rd47, %rd482, %p249;
$L__BB107_53:
	cvt.u32.u16 	%r412, %rs377;
	and.b32  	%r393, %r412, 255;
	mov.b32 	%r409, 8;
	mov.b32 	%r411, -1;
	// begin inline asm
	shfl.sync.down.b32 %r392, %r393, %r409, %r341, %r411;
	// end inline asm
	// begin inline asm
	shfl.sync.down.b32 %r397, %r398, %r409, %r341, %r411;
	// end inline asm
	mov.b64 	{%r403, %r408}, %rd482;
	// begin inline asm
	shfl.sync.down.b32 %r402, %r403, %r409, %r341, %r411;
	// end inline asm
	// begin inline asm
	shfl.sync.down.b32 %r407, %r408, %r409, %r341, %r411;
	// end inline asm
	mov.b64 	%rd51, {%r402, %r407};
	cvt.u16.u32 	%rs40, %r392;
	add.s32 	%r413, %r322, 8;
	setp.gt.s32 	%p250, %r413, %r341;
	@%p250 bra 	$L__BB107_57;
	and.b16  	%rs292, %rs377, 255;
	setp.eq.s16 	%p251, %rs292, 0;
	and.b16  	%rs293, %rs40, 255;
	setp.eq.s16 	%p252, %rs293, 0;
	or.pred  	%p253, %p251, %p252;
	@%p253 bra 	$L__BB107_56;
	min.s64 	%rd482, %rd51, %rd482;
	mov.b16 	%rs377, 1;
	bra.uni 	$L__BB107_57;
$L__BB107_56:
	setp.eq.s16 	%p254, %rs292, 0;
	selp.b16 	%rs377, %rs40, %rs377, %p254;
	selp.b64 	%rd482, %rd51, %rd482, %p254;
$L__BB107_57:
	cvt.u32.u16 	%r434, %rs377;
	and.b32  	%r415, %r434, 255;
	mov.b32 	%r431, 16;
	mov.b32 	%r433, -1;
	// begin inline asm
	shfl.sync.down.b32 %r414, %r415, %r431, %r341, %r433;
	// end inline asm
	// begin inline asm
	shfl.sync.down.b32 %r419, %r420, %r431, %r341, %r433;
	// end inline asm
	mov.b64 	{%r425, %r430}, %rd482;
	// begin inline asm
	shfl.sync.down.b32 %r424, %r425, %r431, %r341, %r433;
	// end inline asm
	// begin inline asm
	shfl.sync.down.b32 %r429, %r430, %r431, %r341, %r433;
	// end inline asm
	mov.b64 	%rd55, {%r424, %r429};
	cvt.u16.u32 	%rs43, %r414;
	add.s32 	%r435, %r322, 16;
	setp.gt.s32 	%p255, %r435, %r341;
	@%p255 bra 	$L__BB107_61;
	and.b16  	%rs296, %rs377, 255;
	setp.eq.s16 	%p256, %rs296, 0;
	and.b16  	%rs297, %rs43, 255;
	setp.eq.s16 	%p257, %rs297, 0;
	or.pred  	%p258, %p256, %p257;
	@%p258 bra 	$L__BB107_60;
	min.s64 	%rd482, %rd55, %rd482;
	mov.b16 	%rs377, 1;
	bra.uni 	$L__BB107_61;
$L__BB107_60:
	setp.eq.s16 	%p259, %rs296, 0;
	selp.b16 	%rs377, %rs43, %rs377, %p259;
	selp.b64 	%rd482, %rd55, %rd482, %p259;
$L__BB107_61:
	setp.ne.s32 	%p260, %r322, 0;
	@%p260 bra 	$L__BB107_63;
	shr.u32 	%r436, %r6, 1;
	and.b32  	%r437, %r436, 496;
	mov.u32 	%r438, _ZZN3cub18CUB_300001_SM_10006detail6reduce18DeviceReduceKernelINS2_10policy_hubIN4cuda3std3__45tupleIJblEEEjN6thrust24THRUST_300001_SM_1000_NS8cuda_cub9__find_if7functorIS9_EEE10Policy1000ENSB_12zip_iteratorINS8_IJNSD_26transform_input_iterator_tIbNSI_INS8_IJNSB_6detail15normal_iteratorINSB_10device_ptrIiEEEESO_EEEEENSK_22tuple_binary_predicateINS7_4lessIiEEEEEENSB_17counting_iteratorIlNSB_11use_defaultESX_SX_EEEEEEEjSF_S9_NS7_10__identityEEEvT0_PT3_T1_NS0_13GridEvenShareIS15_EET2_T4_E12temp_storage;
	add.s32 	%r439, %r438, %r437;
	st.shared.u8 	[%r439+8], %rs377;
	st.shared.u64 	[%r439+16], %rd482;
$L__BB107_63:
	bar.sync 	0;
	setp.ne.s32 	%p261, %r6, 0;
	@%p261 bra 	$L__BB107_119;
	setp.lt.u32 	%p262, %r5, 33;
	@%p262 bra 	$L__BB107_66;
	ld.shared.u8 	%rs300, [_ZZN3cub18CUB_300001_SM_10006detail6reduce18DeviceReduceKernelINS2_10policy_hubIN4cuda3std3__45tupleIJblEEEjN6thrust24THRUST_300001_SM_1000_NS8cuda_cub9__find_if7functorIS9_EEE10Policy1000ENSB_12zip_iteratorINS8_IJNSD_26transform_input_iterator_tIbNSI_INS8_IJNSB_6detail15normal_iteratorINSB_10device_ptrIiEEEESO_EEEEENSK_22tuple_binary_predicateINS7_4lessIiEEEEEENSB_17counting_iteratorIlNSB_11use_defaultESX_SX_EEEEEEEjSF_S9_NS7_10__identityEEEvT0_PT3_T1_NS0_13GridEvenShareIS15_EET2_T4_E12temp_storage+24];
	ld.shared.u64 	%rd421, [_ZZN3cub18CUB_300001_SM_10006detail6reduce18DeviceReduceKernelINS2_10policy_hubIN4cuda3std3__45tupleIJblEEEjN6thrust24THRUST_300001_SM_1000_NS8cuda_cub9__find_if7functorIS9_EEE10Policy1000ENSB_12zip_iteratorINS8_IJNSD_26transform_input_iterator_tIbNSI_INS8_IJNSB_6detail15normal_iteratorINSB_10device_ptrIiEEEESO_EEEEENSK_22tuple_binary_predicateINS7_4lessIiEEEEEENSB_17counting_iteratorIlNSB_11use_defaultESX_SX_EEEEEEEjSF_S9_NS7_10__identityEEEvT0_PT3_T1_NS0_13GridEvenShareIS15_EET2_T4_E12temp_storage+32];
	and.b16  	%rs301, %rs377, 255;
	setp.eq.s16 	%p263, %rs301, 0;
	setp.eq.s16 	%p264, %rs300, 0;
	min.s64 	%rd422, %rd421, %rd482;
	selp.b16 	%rs302, %rs377, 1, %p264;
	selp.b16 	%rs377, %rs300, %rs302, %p263;
	selp.b64 	%rd423, %rd482, %rd422, %p264;
	selp.b64 	%rd482, %rd421, %rd423, %p263;
$L__BB107_66:
	setp.lt.u32 	%p265, %r5, 65;
	@%p265 bra 	$L__BB107_68;
	ld.shared.u8 	%rs303, [_ZZN3cub18CUB_300001_SM_10006detail6reduce18DeviceReduceKernelINS2_10policy_hubIN4cuda3std3__45tupleIJblEEEjN6thrust24THRUST_300001_SM_1000_NS8cuda_cub9__find_if7functorIS9_EEE10Policy1000ENSB_12zip_iteratorINS8_IJNSD_26transform_input_iterator_tIbNSI_INS8_IJNSB_6detail15normal_iteratorINSB_10device_ptrIiEEEESO_EEEEENSK_22tuple_binary_predicateINS7_4lessIiEEEEEENSB_17counting_iteratorIlNSB_11use_defaultESX_SX_EEEEEEEjSF_S9_NS7_10__identityEEEvT0_PT3_T1_NS0_13GridEvenShareIS15_EET2_T4_E12temp_storage+40];
	ld.shared.u64 	%rd424, [_ZZN3cub18CUB_300001_SM_10006detail6reduce18DeviceReduceKernelINS2_10policy_hubIN4cuda3std3__45tupleIJblEEEjN6thrust24THRUST_300001_SM_1000_NS8cuda_cub9__find_if7functorIS9_EEE10Policy1000ENSB_12zip_iteratorINS8_IJNSD_26transform_input_iterator_tIbNSI_INS8_IJNSB_6detail15normal_iteratorINSB_10device_ptrIiEEEESO_EEEEENSK_22tuple_binary_predicateINS7_4lessIiEEEEEENSB_17counting_iteratorIlNSB_11use_defaultESX_SX_EEEEEEEjSF_S9_NS7_10__identityEEEvT0_PT3_T1_NS0_13GridEvenShareIS15_EET2_T4_E12temp_storage+48];
	and.b16  	%rs304, %rs377, 255;
	setp.eq.s16 	%p266, %rs304, 0;
	setp.eq.s16 	%p267, %rs303, 0;
	min.s64 	%rd425, %rd424, %rd482;
	selp.b16 	%rs305, %rs377, 1, %p267;
	selp.b16 	%rs377, %rs303, %rs305, %p266;
	selp.b64 	%rd426, %rd482, %rd425, %p267;
	selp.b64 	%rd482, %rd424, %rd426, %p266;
$L__BB107_68:
	setp.lt.u32 	%p268, %r5, 97;
	@%p268 bra 	$L__BB107_70;
	ld.shared.u8 	%rs306, [_ZZN3cub18CUB_300001_SM_10006detail6reduce18DeviceReduceKernelINS2_10policy_hubIN4cuda3std3__45tupleIJblEEEjN6thrust24THRUST_300001_SM_1000_NS8cuda_cub9__find_if7functorIS9_EEE10Policy1000ENSB_12zip_iteratorINS8_IJNSD_26transform_input_iterator_tIbNSI_INS8_IJNSB_6detail15normal_iteratorINSB_10device_ptrIiEEEESO_EEEEENSK_22tuple_binary_predicateINS7_4lessIiEEEEEENSB_17counting_iteratorIlNSB_11use_defaultESX_SX_EEEEEEEjSF_S9_NS7_10__identityEEEvT0_PT3_T1_NS0_13GridEvenShareIS15_EET2_T4_E12temp_storage+56];
	ld.shared.u64 	%rd427, [_ZZN3cub18CUB_300001_SM_10006detail6reduce18DeviceReduceKernelINS2_10policy_hubIN4cuda3std3__45tupleIJblEEEjN6thrust24THRUST_300001_SM_1000_NS8cuda_cub9__find_if7functorIS9_EEE10Policy1000ENSB_12zip_iteratorINS8_IJNSD_26transform_input_iterator_tIbNSI_INS8_IJNSB_6detail15normal_iteratorINSB_10device_ptrIiEEEESO_EEEEENSK_22tuple_binary_predicateINS7_4lessIiEEEEEENSB_17counting_iteratorIlNSB_11use_defaultESX_SX_EEEEEEEjSF_S9_NS7_10__identityEEEvT0_PT3_T1_NS0_13GridEvenShareIS15_EET2_T4_E12temp_storage+64];
	and.b16  	%rs307, %rs377, 255;
	setp.eq.s16 	%p269, %rs307, 0;
	setp.eq.s16 	%p270, %rs306, 0;
	min.s64 	%rd428, %rd427, %rd482;
	selp.b16 	%rs308, %rs377, 1, %p270;
	selp.b16 	%rs377, %rs306, %rs308, %p269;
	selp.b64 	%rd429, %rd482, %rd428, %p270;
	selp.b64 	%rd482, %rd427, %rd429, %p269;
$L__BB107_70:
	setp.lt.u32 	%p271, %r5, 129;
	@%p271 bra 	$L__BB107_72;
	ld.shared.u8 	%rs309, [_ZZN3cub18CUB_300001_SM_10006detail6reduce18DeviceReduceKernelINS2_10policy_hubIN4cuda3std3__45tupleIJblEEEjN6thrust24THRUST_300001_SM_1000_NS8cuda_cub9__find_if7functorIS9_EEE10Policy1000ENSB_12zip_iteratorINS8_IJNSD_26transform_input_iterator_tIbNSI_INS8_IJNSB_6detail15normal_iteratorINSB_10device_ptrIiEEEESO_EEEEENSK_22tuple_binary_predicateINS7_4lessIiEEEEEENSB_17counting_iteratorIlNSB_11use_defaultESX_SX_EEEEEEEjSF_S9_NS7_10__identityEEEvT0_PT3_T1_NS0_13GridEvenShareIS15_EET2_T4_E12temp_storage+72];
	ld.shared.u64 	%rd430, [_ZZN3cub18CUB_300001_SM_10006detail6reduce18DeviceReduceKernelINS2_10policy_hubIN4cuda3std3__45tupleIJblEEEjN6thrust24THRUST_300001_SM_1000_NS8cuda_cub9__find_if7functorIS9_EEE10Policy1000ENSB_12zip_iteratorINS8_IJNSD_26transform_input_iterator_tIbNSI_INS8_IJNSB_6detail15normal_iteratorINSB_10device_ptrIiEEEESO_EEEEENSK_22tuple_binary_predicateINS7_4lessIiEEEEEENSB_17counting_iteratorIlNSB_11use_defaultESX_SX_EEEEEEEjSF_S9_NS7_10__identityEEEvT0_PT3_T1_NS0_13GridEvenShareIS15_EET2_T4_E12temp_storage+80];
	and.b16  	%rs310, %rs377, 255;
	setp.eq.s16 	%p272, %rs310, 0;
	setp.eq.s16 	%p273, %rs309, 0;
	min.s64 	%rd431, %rd430, %rd482;
	selp.b16 	%rs311, %rs377, 1, %p273;
	selp.b16 	%rs377, %rs309, %rs311, %p272;
	selp.b64 	%rd432, %rd482, %rd431, %p273;
	selp.b64 	%rd482, %rd430, %rd432, %p272;
$L__BB107_72:
	setp.lt.u32 	%p274, %r5, 161;
	@%p274 bra 	$L__BB107_74;
	ld.shared.u8 	%rs312, [_ZZN3cub18CUB_300001_SM_10006detail6reduce18DeviceReduceKernelINS2_10policy_hubIN4cuda3std3__45tupleIJblEEEjN6thrust24THRUST_300001_SM_1000_NS8cuda_cub9__find_if7functorIS9_EEE10Policy1000ENSB_12zip_iteratorINS8_IJNSD_26transform_input_iterator_tIbNSI_INS8_IJNSB_6detail15normal_iteratorINSB_10device_ptrIiEEEESO_EEEEENSK_22tuple_binary_predicateINS7_4lessIiEEEEEENSB_17counting_iteratorIlNSB_11use_defaultESX_SX_EEEEEEEjSF_S9_NS7_10__identityEEEvT0_PT3_T1_NS0_13GridEvenShareIS15_EET2_T4_E12temp_storage+88];
	ld.shared.u64 	%rd433, [_ZZN3cub18CUB_300001_SM_10006detail6reduce18DeviceReduceKernelINS2_10policy_hubIN4cuda3std3__45tupleIJblEEEjN6thrust24THRUST_300001_SM_1000_NS8cuda_cub9__find_if7functorIS9_EEE10Policy1000ENSB_12zip_iteratorINS8_IJNSD_26transform_input_iterator_tIbNSI_INS8_IJNSB_6detail15normal_iteratorINSB_10device_ptrIiEEEESO_EEEEENSK_22tuple_binary_predicateINS7_4lessIiEEEEEENSB_17counting_iteratorIlNSB_11use_defaultESX_SX_EEEEEEEjSF_S9_NS7_10__identityEEEvT0_PT3_T1_NS0_13GridEvenShareIS15_EET2_T4_E12temp_storage+96];
	and.b16  	%rs313, %rs377, 255;
	setp.eq.s16 	%p275, %rs313, 0;
	setp.eq.s16 	%p276, %rs312, 0;
	min.s64 	%rd434, %rd433, %rd482;
	selp.b16 	%rs314, %rs377, 1, %p276;
	selp.b16 	%rs377, %rs312, %rs314, %p275;
	selp.b64 	%rd435, %rd482, %rd434, %p276;
	selp.b64 	%rd482, %rd433, %rd435, %p275;
$L__BB107_74:
	setp.lt.u32 	%p277, %r5, 193;
	@%p277 bra 	$L__BB107_76;
	ld.shared.u8 	%rs315, [_ZZN3cub18CUB_300001_SM_10006detail6reduce18DeviceReduceKernelINS2_10policy_hubIN4cuda3std3__45tupleIJblEEEjN6thrust24THRUST_300001_SM_1000_NS8cuda_cub9__find_if7functorIS9_EEE10Policy1000ENSB_12zip_iteratorINS8_IJNSD_26transform_input_iterator_tIbNSI_INS8_IJNSB_6detail15normal_iteratorINSB_10device_ptrIiEEEESO_EEEEENSK_22tuple_binary_predicateINS7_4lessIiEEEEEENSB_17counting_iteratorIlNSB_11use_defaultESX_SX_EEEEEEEjSF_S9_NS7_10__identityEEEvT0_PT3_T1_NS0_13GridEvenShareIS15_EET2_T4_E12temp_storage+104];
	ld.shared.u64 	%rd436, [_ZZN3cub18CUB_300001_SM_10006detail6reduce18DeviceReduceKernelINS2_10policy_hubIN4cuda3std3__45tupleIJblEEEjN6thrust24THRUST_300001_SM_1000_NS8cuda_cub9__find_if7functorIS9_EEE10Policy1000ENSB_12zip_iteratorINS8_IJNSD_26transform_input_iterator_tIbNSI_INS8_IJNSB_6detail15normal_iteratorINSB_10device_ptrIiEEEESO_EEEEENSK_22tuple_binary_predicateINS7_4lessIiEEEEEENSB_17counting_iteratorIlNSB_11use_defaultESX_SX_EEEEEEEjSF_S9_NS7_10__identityEEEvT0_PT3_T1_NS0_13GridEvenShareIS15_EET2_T4_E12temp_storage+112];
	and.b16  	%rs316, %rs377, 255;
	setp.eq.s16 	%p278, %rs316, 0;
	setp.eq.s16 	%p279, %rs315, 0;
	min.s64 	%rd437, %rd436, %rd482;
	selp.b16 	%rs317, %rs377, 1, %p279;
	selp.b16 	%rs377, %rs315, %rs317, %p278;
	selp.b64 	%rd438, %rd482, %rd437, %p279;
	selp.b64 	%rd482, %rd436, %rd438, %p278;
$L__BB107_76:
	setp.lt.u32 	%p280, %r5, 225;
	@%p280 bra 	$L__BB107_119;
	ld.shared.u8 	%rs318, [_ZZN3cub18CUB_300001_SM_10006detail6reduce18DeviceReduceKernelINS2_10policy_hubIN4cuda3std3__45tupleIJblEEEjN6thrust24THRUST_300001_SM_1000_NS8cuda_cub9__find_if7functorIS9_EEE10Policy1000ENSB_12zip_iteratorINS8_IJNSD_26transform_input_iterator_tIbNSI_INS8_IJNSB_6detail15normal_iteratorINSB_10device_ptrIiEEEESO_EEEEENSK_22tuple_binary_predicateINS7_4lessIiEEEEEENSB_17counting_iteratorIlNSB_11use_defaultESX_SX_EEEEEEEjSF_S9_NS7_10__identityEEEvT0_PT3_T1_NS0_13GridEvenShareIS15_EET2_T4_E12temp_storage+120];
	ld.shared.u64 	%rd439, [_ZZN3cub18CUB_300001_SM_10006detail6reduce18DeviceReduceKernelINS2_10policy_hubIN4cuda3std3__45tupleIJblEEEjN6thrust24THRUST_300001_SM_1000_NS8cuda_cub9__find_if7functorIS9_EEE10Policy1000ENSB_12zip_iteratorINS8_IJNSD_26transform_input_iterator_tIbNSI_INS8_IJNSB_6detail15normal_iteratorINSB_10device_ptrIiEEEESO_EEEEENSK_22tuple_binary_predicateINS7_4lessIiEEEEEENSB_17counting_iteratorIlNSB_11use_defaultESX_SX_EEEEEEEjSF_S9_NS7_10__identityEEEvT0_PT3_T1_NS0_13GridEvenShareIS15_EET2_T4_E12temp_storage+128];
	and.b16  	%rs319, %rs377, 255;
	setp.eq.s16 	%p281, %rs319, 0;
	setp.eq.s16 	%p282, %rs318, 0;
	min.s64 	%rd440, %rd439, %rd482;
	selp.b16 	%rs320, %rs377, 1, %p282;
	selp.b16 	%rs377, %rs318, %rs320, %p281;
	selp.b64 	%rd441, %rd482, %rd440, %p282;
	selp.b64 	%rd482, %rd439, %rd441, %p281;
	bra.uni 	$L__BB107_119;
$L__BB107_78:
	mov.u32 	%r30, %tid.x;
	cvt.u64.u32 	%rd114, %r4;
	add.s64 	%rd115, %rd112, %rd114;
	cvt.u64.u32 	%rd116, %r30;
	add.s64 	%rd117, %rd116, %rd114;
	shl.b64 	%rd118, %rd117, 2;
	add.s64 	%rd119, %rd1, %rd118;
	add.s64 	%rd120, %rd2, %rd118;
	ld.global.u32 	%r71, [%rd119];
	ld.global.u32 	%r72, [%rd120];
	setp.lt.s32 	%p2, %r71, %r72;
	add.s32 	%r73, %r30, 256;
	cvt.u64.u32 	%rd121, %r73;
	ld.global.u32 	%r74, [%rd119+1024];
	ld.global.u32 	%r76, [%rd120+1024];
	setp.lt.s32 	%p3, %r74, %r76;
	add.s32 	%r78, %r30, 512;
	cvt.u64.u32 	%rd122, %r78;
	add.s64 	%rd123, %rd115, %rd122;
	ld.global.u32 	%r79, [%rd119+2048];
	ld.global.u32 	%r80, [%rd120+2048];
	setp.lt.s32 	%p4, %r79, %r80;
	add.s64 	%rd124, %rd123, 256;
	ld.global.u32 	%r81, [%rd119+3072];
	ld.global.u32 	%r82, [%rd120+3072];
	setp.lt.s32 	%p6, %r81, %r82;
	or.pred  	%p8, %p2, %p3;
	selp.b64 	%rd125, %rd116, %rd121, %p2;
	add.s64 	%rd126, %rd115, %rd125;
	min.s64 	%rd127, %rd123, %rd126;
	selp.b64 	%rd128, %rd127, %rd126, %p4;
	or.pred  	%p9, %p8, %p4;
	selp.b64 	%rd129, %rd128, %rd123, %p8;
	min.s64 	%rd130, %rd124, %rd129;
	selp.b64 	%rd131, %rd130, %rd129, %p6;
	or.pred  	%p10, %p9, %p6;
	selp.u16 	%rs377, 1, 0, %p10;
	selp.b64 	%rd482, %rd131, %rd124, %p9;
	shl.b32 	%r31, %r2, 10;
	setp.lt.u32 	%p11, %r5, %r31;
	@%p11 bra 	$L__BB107_95;
	add.s32 	%r84, %r30, %r31;
	add.s32 	%r85, %r84, %r4;
	add.s32 	%r559, %r85, 1024;
	not.b32 	%r86, %r30;
	add.s32 	%r87, %r86, %r1;
	sub.s32 	%r88, %r87, %r31;
	sub.s32 	%r558, %r88, %r4;
	mov.b32 	%r560, 0;
	mov.u32 	%r561, %r4;
$L__BB107_80:
	shl.b32 	%r38, %r2, 10;
	add.s32 	%r561, %r561, %r38;
	add.s32 	%r89, %r1, -1024;
	setp.gt.u32 	%p12, %r561, %r89;
	@%p12 bra 	$L__BB107_82;
	add.s32 	%r90, %r30, %r561;
	cvt.u64.u32 	%rd132, %r90;
	mul.wide.u32 	%rd133, %r90, 4;
	add.s64 	%rd134, %rd1, %rd133;
	add.s64 	%rd135, %rd2, %rd133;
	add.s64 	%rd136, %rd112, %rd132;
	ld.global.u32 	%r91, [%rd134];
	ld.global.u32 	%r92, [%rd135];
	setp.lt.s32 	%p13, %r91, %r92;
	add.s64 	%rd137, %rd136, 256;
	ld.global.u32 	%r93, [%rd134+1024];
	ld.global.u32 	%r94, [%rd135+1024];
	setp.lt.s32 	%p14, %r93, %r94;
	selp.u16 	%rs99, 1, 0, %p14;
	add.s64 	%rd138, %rd136, 512;
	ld.global.u32 	%r95, [%rd134+2048];
	ld.global.u32 	%r96, [%rd135+2048];
	setp.lt.s32 	%p15, %r95, %r96;
	selp.u16 	%rs100, 1, 0, %p15;
	add.s64 	%rd139, %rd136, 768;
	ld.global.u32 	%r97, [%rd134+3072];
	ld.global.u32 	%r98, [%rd135+3072];
	setp.lt.s32 	%p16, %r97, %r98;
	selp.u16 	%rs101, 1, 0, %p16;
	and.b16  	%rs102, %rs377, 255;
	setp.eq.s16 	%p17, %rs102, 0;
	selp.u16 	%rs103, 1, 0, %p13;
	min.s64 	%rd140, %rd136, %rd482;
	selp.b16 	%rs104, 1, %rs377, %p13;
	selp.b64 	%rd141, %rd140, %rd482, %p13;
	selp.b16 	%rs105, %rs103, %rs104, %p17;
	and.b16  	%rs106, %rs105, 255;
	selp.b64 	%rd142, %rd136, %rd141, %p17;
	setp.eq.s16 	%p18, %rs106, 0;
	min.s64 	%rd143, %rd137, %rd142;
	selp.b16 	%rs107, 1, %rs105, %p14;
	selp.b64 	%rd144, %rd143, %rd142, %p14;
	selp.b16 	%rs108, %rs99, %rs107, %p18;
	and.b16  	%rs109, %rs108, 255;
	selp.b64 	%rd145, %rd137, %rd144, %p18;
	setp.eq.s16 	%p19, %rs109, 0;
	min.s64 	%rd146, %rd138, %rd145;
	selp.b16 	%rs110, 1, %rs108, %p15;
	selp.b64 	%rd147, %rd146, %rd145, %p15;
	selp.b16 	%rs111, %rs100, %rs110, %p19;
	and.b16  	%rs112, %rs111, 255;
	selp.b64 	%rd148, %rd138, %rd147, %p19;
	setp.eq.s16 	%p20, %rs112, 0;
	min.s64 	%rd149, %rd139, %rd148;
	selp.b16 	%rs113, 1, %rs111, %p16;
	selp.b64 	%rd150, %rd149, %rd148, %p16;
	selp.b16 	%rs377, %rs101, %rs113, %p20;
	selp.b64 	%rd482, %rd139, %rd150, %p20;
	sub.s32 	%r99, %r1, %r561;
	shl.b32 	%r100, %r2, 10;
	setp.lt.u32 	%p21, %r99, %r100;
	add.s32 	%r560, %r560, 1;
	add.s32 	%r559, %r559, %r100;
	sub.s32 	%r558, %r558, %r100;
	@%p21 bra 	$L__BB107_95;
	bra.uni 	$L__BB107_80;
$L__BB107_82:
	setp.le.u32 	%p22, %r1, %r561;
	sub.s32 	%r101, %r1, %r561;
	setp.ge.s32 	%p23, %r30, %r101;
	or.pred  	%p24, %p22, %p23;
	@%p24 bra 	$L__BB107_95;
	not.b32 	%r103, %r30;
	add.s32 	%r43, %r1, %r103;
	add.s32 	%r104, %r38, %r4;
	sub.s32 	%r105, %r43, %r104;
	mul.lo.s32 	%r106, %r2, %r560;
	shl.b32 	%r107, %r106, 10;
	sub.s32 	%r108, %r105, %r107;
	shr.u32 	%r109, %r108, 8;
	add.s32 	%r44, %r109, 1;
	and.b32  	%r45, %r44, 7;
	setp.lt.u32 	%p25, %r108, 1792;
	mov.u32 	%r566, %r30;
	@%p25 bra 	$L__BB107_87;
	or.b32  	%r564, %r30, 1024;
	shr.u32 	%r110, %r558, 8;
	add.s32 	%r111, %r110, 1;
	and.b32  	%r112, %r111, 33554424;
	neg.s32 	%r562, %r112;
$L__BB107_85:
	.pragma "nounroll";
	add.s32 	%r113, %r559, -1024;
	cvt.u64.u32 	%rd152, %r113;
	mul.wide.u32 	%rd153, %r113, 4;
	add.s64 	%rd154, %rd1, %rd153;
	add.s64 	%rd155, %rd2, %rd153;
	add.s64 	%rd156, %rd112, %rd152;
	ld.global.u32 	%r114, [%rd154];
	ld.global.u32 	%r115, [%rd155];
	setp.lt.s32 	%p26, %r114, %r115;
	selp.u16 	%rs115, 1, 0, %p26;
	and.b16  	%rs116, %rs377, 255;
	setp.ne.s16 	%p28, %rs116, 0;
	and.pred  	%p29, %p28, %p26;
	min.s64 	%rd157, %rd156, %rd482;
	setp.eq.s16 	%p30, %rs116, 0;
	selp.b16 	%rs117, %rs115, %rs377, %p30;
	selp.b64 	%rd158, %rd156, %rd482, %p30;
	selp.b16 	%rs118, 1, %rs117, %p29;
	and.b16  	%rs119, %rs118, 255;
	selp.b64 	%rd159, %rd157, %rd158, %p29;
	add.s32 	%r116, %r559, -768;
	cvt.u64.u32 	%rd160, %r116;
	mul.wide.u32 	%rd161, %r116, 4;
	add.s64 	%rd162, %rd1, %rd161;
	add.s64 	%rd163, %rd2, %rd161;
	add.s64 	%rd164, %rd112, %rd160;
	ld.global.u32 	%r117, [%rd162];
	ld.global.u32 	%r118, [%rd163];
	setp.lt.s32 	%p31, %r117, %r118;
	selp.u16 	%rs120, 1, 0, %p31;
	setp.ne.s16 	%p33, %rs119, 0;
	and.pred  	%p34, %p33, %p31;
	min.s64 	%rd165, %rd164, %rd159;
	setp.eq.s16 	%p35, %rs119, 0;
	selp.b16 	%rs121, %rs120, %rs118, %p35;
	selp.b64 	%rd166, %rd164, %rd159, %p35;
	selp.b16 	%rs122, 1, %rs121, %p34;
	and.b16  	%rs123, %rs122, 255;
	selp.b64 	%rd167, %rd165, %rd166, %p34;
	add.s32 	%r119, %r559, -512;
	cvt.u64.u32 	%rd168, %r119;
	mul.wide.u32 	%rd169, %r119, 4;
	add.s64 	%rd170, %rd1, %rd169;
	add.s64 	%rd171, %rd2, %rd169;
	add.s64 	%rd172, %rd112, %rd168;
	ld.global.u32 	%r120, [%rd170];
	ld.global.u32 	%r121, [%rd171];
	setp.lt.s32 	%p36, %r120, %r121;
	selp.u16 	%rs124, 1, 0, %p36;
	setp.ne.s16 	%p38, %rs123, 0;
	and.pred  	%p39, %p38, %p36;
	min.s64 	%rd173, %rd172, %rd167;
	setp.eq.s16 	%p40, %rs123, 0;
	selp.b16 	%rs125, %rs124, %rs122, %p40;
	selp.b64 	%rd174, %rd172, %rd167, %p40;
	selp.b16 	%rs126, 1, %rs125, %p39;
	and.b16  	%rs127, %rs126, 255;
	selp.b64 	%rd175, %rd173, %rd174, %p39;
	add.s32 	%r122, %r559, 768;
	add.s32 	%r123, %r559, -256;
	cvt.u64.u32 	%rd176, %r123;
	mul.wide.u32 	%rd177, %r123, 4;
	add.s64 	%rd178, %rd1, %rd177;
	add.s64 	%rd179, %rd2, %rd177;
	add.s64 	%rd180, %rd112, %rd176;
	ld.global.u32 	%r124, [%rd178];
	ld.global.u32 	%r125, [%rd179];
	setp.lt.s32 	%p41, %r124, %r125;
	selp.u16 	%rs128, 1, 0, %p41;
	setp.ne.s16 	%p43, %rs127, 0;
	and.pred  	%p44, %p43, %p41;
	min.s64 	%rd181, %rd180, %rd175;
	setp.eq.s16 	%p45, %rs127, 0;
	selp.b16 	%rs129, %rs128, %rs126, %p45;
	selp.b64 	%rd182, %rd180, %rd175, %p45;
	selp.b16 	%rs130, 1, %rs129, %p44;
	and.b16  	%rs131, %rs130, 255;
	selp.b64 	%rd183, %rd181, %rd182, %p44;
	cvt.u64.u32 	%rd184, %r559;
	mul.wide.u32 	%rd185, %r559, 4;
	add.s64 	%rd186, %rd1, %rd185;
	add.s64 	%rd187, %rd2, %rd185;
	add.s64 	%rd188, %rd112, %rd184;
	ld.global.u32 	%r126, [%rd186];
	ld.global.u32 	%r127, [%rd187];
	setp.lt.s32 	%p46, %r126, %r127;
	selp.u16 	%rs132, 1, 0, %p46;
	setp.ne.s16 	%p48, %rs131, 0;
	and.pred  	%p49, %p48, %p46;
	min.s64 	%rd189, %rd188, %rd183;
	setp.eq.s16 	%p50, %rs131, 0;
	selp.b16 	%rs133, %rs132, %rs130, %p50;
	selp.b64 	%rd190, %rd188, %rd183, %p50;
	selp.b16 	%rs134, 1, %rs133, %p49;
	and.b16  	%rs135, %rs134, 255;
	selp.b64 	%rd191, %rd189, %rd190, %p49;
	add.s32 	%r128, %r559, 256;
	cvt.u64.u32 	%rd192, %r128;
	mul.wide.u32 	%rd193, %r128, 4;
	add.s64 	%rd194, %rd1, %rd193;
	add.s64 	%rd195, %rd2, %rd193;
	add.s64 	%rd196, %rd112, %rd192;
	ld.global.u32 	%r129, [%rd194];
	ld.global.u32 	%r130, [%rd195];
	setp.lt.s32 	%p51, %r129, %r130;
	selp.u16 	%rs136, 1, 0, %p51;
	setp.ne.s16 	%p53, %rs135, 0;
	and.pred  	%p54, %p53, %p51;
	min.s64 	%rd197, %rd196, %rd191;
	setp.eq.s16 	%p55, %rs135, 0;
	selp.b16 	%rs137, %rs136, %rs134, %p55;
	selp.b64 	%rd198, %rd196, %rd191, %p55;
	selp.b16 	%rs138, 1, %rs137, %p54;
	and.b16  	%rs139, %rs138, 255;
	selp.b64 	%rd199, %rd197, %rd198, %p54;
	add.s32 	%r131, %r559, 512;
	cvt.u64.u32 	%rd200, %r131;
	mul.wide.u32 	%rd201, %r131, 4;
	add.s64 	%rd202, %rd1, %rd201;
	add.s64 	%rd203, %rd2, %rd201;
	add.s64 	%rd204, %rd112, %rd200;
	ld.global.u32 	%r132, [%rd202];
	ld.global.u32 	%r133, [%rd203];
	setp.lt.s32 	%p56, %r132, %r133;
	selp.u16 	%rs140, 1, 0, %p56;
	setp.ne.s16 	%p58, %rs139, 0;
	and.pred  	%p59, %p58, %p56;
	min.s64 	%rd205, %rd204, %rd199;
	setp.eq.s16 	%p60, %rs139, 0;
	selp.b16 	%rs141, %rs140, %rs138, %p60;
	selp.b64 	%rd206, %rd204, %rd199, %p60;
	selp.b16 	%rs142, 1, %rs141, %p59;
	and.b16  	%rs143, %rs142, 255;
	selp.b64 	%rd207, %rd205, %rd206, %p59;
	cvt.u64.u32 	%rd208, %r122;
	mul.wide.u32 	%rd209, %r122, 4;
	add.s64 	%rd210, %rd1, %rd209;
	add.s64 	%rd211, %rd2, %rd209;
	add.s64 	%rd212, %rd112, %rd208;
	ld.global.u32 	%r134, [%rd210];
	ld.global.u32 	%r135, [%rd211];
	setp.lt.s32 	%p61, %r134, %r135;
	selp.u16 	%rs144, 1, 0, %p61;
	setp.ne.s16 	%p63, %rs143, 0;
	and.pred  	%p64, %p63, %p61;
	min.s64 	%rd213, %rd212, %rd207;
	setp.eq.s16 	%p65, %rs143, 0;
	selp.b16 	%rs145, %rs144, %rs142, %p65;
	selp.b64 	%rd214, %rd212, %rd207, %p65;
	selp.b16 	%rs377, 1, %rs145, %p64;
	selp.b64 	%rd482, %rd213, %rd214, %p64;
	add.s32 	%r564, %r564, 2048;
	add.s32 	%r559, %r559, 2048;
	add.s32 	%r562, %r562, 8;
	setp.ne.s32 	%p66, %r562, 0;
	@%p66 bra 	$L__BB107_85;
	add.s32 	%r566, %r564, -1024;
$L__BB107_87:
	setp.eq.s32 	%p67, %r45, 0;
	@%p67 bra 	$L__BB107_95;
	setp.lt.u32 	%p68, %r45, 4;
	@%p68 bra 	$L__BB107_90;
	add.s32 	%r136, %r566, %r561;
	cvt.u64.u32 	%rd216, %r136;
	mul.wide.u32 	%rd217, %r136, 4;
	add.s64 	%rd218, %rd1, %rd217;
	add.s64 	%rd219, %rd2, %rd217;
	add.s64 	%rd220, %rd112, %rd216;
	ld.global.u32 	%r137, [%rd218];
	ld.global.u32 	%r138, [%rd219];
	setp.lt.s32 	%p69, %r137, %r138;
	selp.u16 	%rs147, 1, 0, %p69;
	and.b16  	%rs148, %rs377, 255;
	setp.ne.s16 	%p71, %rs148, 0;
	and.pred  	%p72, %p71, %p69;
	min.s64 	%rd221, %rd220, %rd482;
	setp.eq.s16 	%p73, %rs148, 0;
	selp.b16 	%rs149, %rs147, %rs377, %p73;
	selp.b64 	%rd222, %rd220, %rd482, %p73;
	selp.b16 	%rs150, 1, %rs149, %p72;
	and.b16  	%rs151, %rs150, 255;
	selp.b64 	%rd223, %rd221, %rd222, %p72;
	add.s32 	%r139, %r136, 256;
	cvt.u64.u32 	%rd224, %r139;
	mul.wide.u32 	%rd225, %r139, 4;
	add.s64 	%rd226, %rd1, %rd225;
	add.s64 	%rd227, %rd2, %rd225;
	add.s64 	%rd228, %rd112, %rd224;
	ld.global.u32 	%r140, [%rd226];
	ld.global.u32 	%r141, [%rd227];
	setp.lt.s32 	%p74, %r140, %r141;
	selp.u16 	%rs152, 1, 0, %p74;
	setp.ne.s16 	%p76, %rs151, 0;
	and.pred  	%p77, %p76, %p74;
	min.s64 	%rd229, %rd228, %rd223;
	setp.eq.s16 	%p78, %rs151, 0;
	selp.b16 	%rs153, %rs152, %rs150, %p78;
	selp.b64 	%rd230, %rd228, %rd223, %p78;
	selp.b16 	%rs154, 1, %rs153, %p77;
	and.b16  	%rs155, %rs154, 255;
	selp.b64 	%rd231, %rd229, %rd230, %p77;
	add.s32 	%r142, %r136, 512;
	cvt.u64.u32 	%rd232, %r142;
	mul.wide.u32 	%rd233, %r142, 4;
	add.s64 	%rd234, %rd1, %rd233;
	add.s64 	%rd235, %rd2, %rd233;
	add.s64 	%rd236, %rd112, %rd232;
	ld.global.u32 	%r143, [%rd234];
	ld.global.u32 	%r144, [%rd235];
	setp.lt.s32 	%p79, %r143, %r144;
	selp.u16 	%rs156, 1, 0, %p79;
	setp.ne.s16 	%p81, %rs155, 0;
	and.pred  	%p82, %p81, %p79;
	min.s64 	%rd237, %rd236, %rd231;
	setp.eq.s16 	%p83, %rs155, 0;
	selp.b16 	%rs157, %rs156, %rs154, %p83;
	selp.b64 	%rd238, %rd236, %rd231, %p83;
	selp.b16 	%rs158, 1, %rs157, %p82;
	and.b16  	%rs159, %rs158, 255;
	selp.b64 	%rd239, %rd237, %rd238, %p82;
	add.s32 	%r145, %r136, 768;
	cvt.u64.u32 	%rd240, %r145;
	mul.wide.u32 	%rd241, %r145, 4;
	add.s64 	%rd242, %rd1, %rd241;
	add.s64 	%rd243, %rd2, %rd241;
	add.s64 	%rd244, %rd112, %rd240;
	ld.global.u32 	%r146, [%rd242];
	ld.global.u32 	%r147, [%rd243];
	setp.lt.s32 	%p84, %r146, %r147;
	selp.u16 	%rs160, 1, 0, %p84;
	setp.ne.s16 	%p86, %rs159, 0;
	and.pred  	%p87, %p86, %p84;
	min.s64 	%rd245, %rd244, %rd239;
	setp.eq.s16 	%p88, %rs159, 0;
	selp.b16 	%rs161, %rs160, %rs158, %p88;
	selp.b64 	%rd246, %rd244, %rd239, %p88;
	selp.b16 	%rs377, 1, %rs161, %p87;
	selp.b64 	%rd482, %rd245, %rd246, %p87;
	add.s32 	%r566, %r566, 1024;
$L__BB107_90:
	and.b32  	%r148, %r44, 3;
	setp.eq.s32 	%p89, %r148, 0;
	@%p89 bra 	$L__BB107_95;
	setp.eq.s32 	%p90, %r148, 1;
	@%p90 bra 	$L__BB107_93;
	add.s32 	%r149, %r566, %r561;
	cvt.u64.u32 	%rd248, %r149;
	mul.wide.u32 	%rd249, %r149, 4;
	add.s64 	%rd250, %rd1, %rd249;
	add.s64 	%rd251, %rd2, %rd249;
	add.s64 	%rd252, %rd112, %rd248;
	ld.global.u32 	%r150, [%rd250];
	ld.global.u32 	%r151, [%rd251];
	setp.lt.s32 	%p91, %r150, %r151;
	selp.u16 	%rs163, 1, 0, %p91;
	and.b16  	%rs164, %rs377, 255;
	setp.ne.s16 	%p93, %rs164, 0;
	and.pred  	%p94, %p93, %p91;
	min.s64 	%rd253, %rd252, %rd482;
	setp.eq.s16 	%p95, %rs164, 0;
	selp.b16 	%rs165, %rs163, %rs377, %p95;
	selp.b64 	%rd254, %rd252, %rd482, %p95;
	selp.b16 	%rs166, 1, %rs165, %p94;
	and.b16  	%rs167, %rs166, 255;
	selp.b64 	%rd255, %rd253, %rd254, %p94;
	add.s32 	%r152, %r149, 256;
	cvt.u64.u32 	%rd256, %r152;
	mul.wide.u32 	%rd257, %r152, 4;
	add.s64 	%rd258, %rd1, %rd257;
	add.s64 	%rd259, %rd2, %rd257;
	add.s64 	%rd260, %rd112, %rd256;
	ld.global.u32 	%r153, [%rd258];
	ld.global.u32 	%r154, [%rd259];
	setp.lt.s32 	%p96, %r153, %r154;
	selp.u16 	%rs168, 1, 0, %p96;
	setp.ne.s16 	%p98, %rs167, 0;
	and.pred  	%p99, %p98, %p96;
	min.s64 	%rd261, %rd260, %rd255;
	setp.eq.s16 	%p100, %rs167, 0;
	selp.b16 	%rs169, %rs168, %rs166, %p100;
	selp.b64 	%rd262, %rd260, %rd255, %p100;
	selp.b16 	%rs377, 1, %rs169, %p99;
	selp.b64 	%rd482, %rd261, %rd262, %p99;
	add.s32 	%r566, %r566, 512;
$L__BB107_93:
	and.b32  	%r155, %r43, 256;
	setp.ne.s32 	%p101, %r155, 0;
	@%p101 bra 	$L__BB107_95;
	add.s32 	%r156, %r566, %r561;
	cvt.u64.u32 	%rd263, %r156;
	mul.wide.u32 	%rd264, %r156, 4;
	add.s64 	%rd265, %rd1, %rd264;
	add.s64 	%rd266, %rd2, %rd264;
	add.s64 	%rd267, %rd112, %rd263;
	ld.global.u32 	%r157, [%rd265];
	ld.global.u32 	%r158, [%rd266];
	setp.lt.s32 	%p102, %r157, %r158;
	selp.u16 	%rs170, 1, 0, %p102;
	and.b16  	%rs171, %rs377, 255;
	setp.ne.s16 	%p104, %rs171, 0;
	and.pred  	%p105, %p104, %p102;
	min.s64 	%rd268, %rd267, %rd482;
	setp.eq.s16 	%p106, %rs171, 0;
	selp.b16 	%rs172, %rs170, %rs377, %p106;
	selp.b64 	%rd269, %rd267, %rd482, %p106;
	selp.b16 	%rs377, 1, %rs172, %p105;
	selp.b64 	%rd482, %rd268, %rd269, %p105;
$L__BB107_95:
	// begin inline asm
	mov.u32 %r159, %laneid;
	// end inline asm
	cvt.u32.u16 	%r180, %rs377;
	and.b32  	%r161, %r180, 255;
	mov.b32 	%r177, 1;
	mov.b32 	%r178, 31;
	mov.b32 	%r179, -1;
	// begin inline asm
	shfl.sync.down.b32 %r160, %r161, %r177, %r178, %r179;
	// end inline asm
	// begin inline asm
	shfl.sync.down.b32 %r165, %r166, %r177, %r178, %r179;
	// end inline asm
	mov.b64 	{%r171, %r176}, %rd482;
	// begin inline asm
	shfl.sync.down.b32 %r170, %r171, %r177, %r178, %r179;
	// end inline asm
	// begin inline asm
	shfl.sync.down.b32 %r175, %r176, %r177, %r178, %r179;
	// end inline asm
	mov.b64 	%rd88, {%r170, %r175};
	cvt.u16.u32 	%rs74, %r160;
	setp.gt.s32 	%p107, %r159, 30;
	@%p107 bra 	$L__BB107_99;
	and.b16  	%rs173, %rs377, 255;
	setp.eq.s16 	%p108, %rs173, 0;
	and.b16  	%rs174, %rs74, 255;
	setp.eq.s16 	%p109, %rs174, 0;
	or.pred  	%p110, %p108, %p109;
	@%p110 bra 	$L__BB107_98;
	min.s64 	%rd482, %rd88, %rd482;
	mov.b16 	%rs377, 1;
	bra.uni 	$L__BB107_99;
$L__BB107_98:
	setp.eq.s16 	%p111, %rs173, 0;
	selp.b16 	%rs377, %rs74, %rs377, %p111;
	selp.b64 	%rd482, %rd88, %rd482, %p111;
$L__BB107_99:
	cvt.u32.u16 	%r201, %rs377;
	and.b32  	%r182, %r201, 255;
	mov.b32 	%r198, 2;
	mov.b32 	%r199, 31;
	mov.b32 	%r200, -1;
	// begin inline asm
	shfl.sync.down.b32 %r181, %r182, %r198, %r199, %r200;
	// end inline asm
	// begin inline asm
	shfl.sync.down.b32 %r186, %r187, %r198, %r199, %r200;
	// end inline asm
	mov.b64 	{%r192, %r197}, %rd482;
	// begin inline asm
	shfl.sync.down.b32 %r191, %r192, %r198, %r199, %r200;
	// end inline asm
	// begin inline asm
	shfl.sync.down.b32 %r196, %r197, %r198, %r199, %r200;
	// end inline asm
	mov.b64 	%rd92, {%r191, %r196};
	cvt.u16.u32 	%rs77, %r181;
	setp.gt.s32 	%p112, %r159, 29;
	@%p112 bra 	$L__BB107_103;
	and.b16  	%rs177, %rs377, 255;
	setp.eq.s16 	%p113, %rs177, 0;
	and.b16  	%rs178, %rs77, 255;
	setp.eq.s16 	%p114, %rs178, 0;
	or.pred  	%p115, %p113, %p114;
	@%p115 bra 	$L__BB107_102;
	min.s64 	%rd482, %rd92, %rd482;
	mov.b16 	%rs377, 1;
	bra.uni 	$L__BB107_103;
$L__BB107_102:
	setp.eq.s16 	%p116, %rs177, 0;
	selp.b16 	%rs377, %rs77, %rs377, %p116;
	selp.b64 	%rd482, %rd92, %rd482, %p116;
$L__BB107_103:
	cvt.u32.u16 	%r222, %rs377;
	and.b32  	%r203, %r222, 255;
	mov.b32 	%r219, 4;
	mov.b32 	%r220, 31;
	mov.b32 	%r221, -1;
	// begin inline asm
	shfl.sync.down.b32 %r202, %r203, %r219, %r220, %r221;
	// end inline asm
	// begin inline asm
	shfl.sync.down.b32 %r207, %r208, %r219, %r220, %r221;
	// end inline asm
	mov.b64 	{%r213, %r218}, %rd482;
	// begin inline asm
	shfl.sync.down.b32 %r212, %r213, %r219, %r220, %r221;
	// end inline asm
	// begin inline asm
	shfl.sync.down.b32 %r217, %r218, %r219, %r220, %r221;
	// end inline asm
	mov.b64 	%rd96, {%r212, %r217};
	cvt.u16.u32 	%rs80, %r202;
	setp.gt.s32 	%p117, %r159, 27;
	@%p117 bra 	$L__BB107_107;
	and.b16  	%rs181, %rs377, 255;
	setp.eq.s16 	%p118, %rs181, 0;
	and.b16  	%rs182, %rs80, 255;
	setp.eq.s16 	%p119, %rs182, 0;
	or.pred  	%p120, %p118, %p119;
	@%p120 bra 	$L__BB107_106;
	min.s64 	%rd482, %rd96, %rd482;
	mov.b16 	%rs377, 1;
	bra.uni 	$L__BB107_107;
$L__BB107_106:
	setp.eq.s16 	%p121, %rs181, 0;
	selp.b16 	%rs377, %rs80, %rs377, %p121;
	selp.b64 	%rd482, %rd96, %rd482, %p121;
$L__BB107_107:
	cvt.u32.u16 	%r243, %rs377;
	and.b32  	%r224, %r243, 255;
	mov.b32 	%r240, 8;
	mov.b32 	%r241, 31;
	mov.b32 	%r242, -1;
	// begin inline asm
	shfl.sync.down.b32 %r223, %r224, %r240, %r241, %r242;
	// end inline asm
	// begin inline asm
	shfl.sync.down.b32 %r228, %r229, %r240, %r241, %r242;
	// end inline asm
	mov.b64 	{%r234, %r239}, %rd482;
	// begin inline asm
	shfl.sync.down.b32 %r233, %r234, %r240, %r241, %r242;
	// end inline asm
	// begin inline asm
	shfl.sync.down.b32 %r238, %r239, %r240, %r241, %r242;
	// end inline asm
	mov.b64 	%rd100, {%r233, %r238};
	cvt.u16.u32 	%rs83, %r223;
	setp.gt.s32 	%p122, %r159, 23;
	@%p122 bra 	$L__BB107_111;
	and.b16  	%rs185, %rs377, 255;
	setp.eq.s16 	%p123, %rs185, 0;
	and.b16  	%rs186, %rs83, 255;
	setp.eq.s16 	%p124, %rs186, 0;
	or.pred  	%p125, %p123, %p124;
	@%p125 bra 	$L__BB107_110;
	min.s64 	%rd482, %rd100, %rd482;
	mov.b16 	%rs377, 1;
	bra.uni 	$L__BB107_111;
$L__BB107_110:
	setp.eq.s16 	%p126, %rs185, 0;
	selp.b16 	%rs377, %rs83, %rs377, %p126;
	selp.b64 	%rd482, %rd100, %rd482, %p126;
$L__BB107_111:
	cvt.u32.u16 	%r264, %rs377;
	and.b32  	%r245, %r264, 255;
	mov.b32 	%r261, 16;
	mov.b32 	%r262, 31;
	mov.b32 	%r263, -1;
	// begin inline asm
	shfl.sync.down.b32 %r244, %r245, %r261, %r262, %r263;
	// end inline asm
	// begin inline asm
	shfl.sync.down.b32 %r249, %r250, %r261, %r262, %r263;
	// end inline asm
	mov.b64 	{%r255, %r260}, %rd482;
	// begin inline asm
	shfl.sync.down.b32 %r254, %r255, %r261, %r262, %r263;
	// end inline asm
	// begin inline asm
	shfl.sync.down.b32 %r259, %r260, %r261, %r262, %r263;
	// end inline asm
	mov.b64 	%rd104, {%r254, %r259};
	cvt.u16.u32 	%rs86, %r244;
	setp.gt.s32 	%p127, %r159, 15;
	@%p127 bra 	$L__BB107_115;
	and.b16  	%rs189, %rs377, 255;
	setp.eq.s16 	%p128, %rs189, 0;
	and.b16  	%rs190, %rs86, 255;
	setp.eq.s16 	%p129, %rs190, 0;
	or.pred  	%p130, %p128, %p129;
	@%p130 bra 	$L__BB107_114;
	min.s64 	%rd482, %rd104, %rd482;
	mov.b16 	%rs377, 1;
	bra.uni 	$L__BB107_115;
$L__BB107_114:
	setp.eq.s16 	%p131, %rs189, 0;
	selp.b16 	%rs377, %rs86, %rs377, %p131;
	selp.b64 	%rd482, %rd104, %rd482, %p131;
$L__BB107_115:
	setp.ne.s32 	%p132, %r159, 0;
	@%p132 bra 	$L__BB107_117;
	shr.u32 	%r265, %r30, 1;
	and.b32  	%r266, %r265, 496;
	mov.u32 	%r267, _ZZN3cub18CUB_300001_SM_10006detail6reduce18DeviceReduceKernelINS2_10policy_hubIN4cuda3std3__45tupleIJblEEEjN6thrust24THRUST_300001_SM_1000_NS8cuda_cub9__find_if7functorIS9_EEE10Policy1000ENSB_12zip_iteratorINS8_IJNSD_26transform_input_iterator_tIbNSI_INS8_IJNSB_6detail15normal_iteratorINSB_10device_ptrIiEEEESO_EEEEENSK_22tuple_binary_predicateINS7_4lessIiEEEEEENSB_17counting_iteratorIlNSB_11use_defaultESX_SX_EEEEEEEjSF_S9_NS7_10__identityEEEvT0_PT3_T1_NS0_13GridEvenShareIS15_EET2_T4_E12temp_storage;
	add.s32 	%r268, %r267, %r266;
	st.shared.u8 	[%r268+8], %rs377;
	st.shared.u64 	[%r268+16], %rd482;
$L__BB107_117:
	bar.sync 	0;
	setp.ne.s32 	%p133, %r30, 0;
	@%p133 bra 	$L__BB107_119;
	ld.shared.u8 	%rs193, [_ZZN3cub18CUB_300001_SM_10006detail6reduce18DeviceReduceKernelINS2_10policy_hubIN4cuda3std3__45tupleIJblEEEjN6thrust24THRUST_300001_SM_1000_NS8cuda_cub9__find_if7functorIS9_EEE10Policy1000ENSB_12zip_iteratorINS8_IJNSD_26transform_input_iterator_tIbNSI_INS8_IJNSB_6detail15normal_iteratorINSB_10device_ptrIiEEEESO_EEEEENSK_22tuple_binary_predicateINS7_4lessIiEEEEEENSB_17counting_iteratorIlNSB_11use_defaultESX_SX_EEEEEEEjSF_S9_NS7_10__identityEEEvT0_PT3_T1_NS0_13GridEvenShareIS15_EET2_T4_E12temp_storage+24];
	ld.shared.u64 	%rd270, [_ZZN3cub18CUB_300001_SM_10006detail6reduce18DeviceReduceKernelINS2_10policy_hubIN4cuda3std3__45tupleIJblEEEjN6thrust24THRUST_300001_SM_1000_NS8cuda_cub9__find_if7functorIS9_EEE10Policy1000ENSB_12zip_iteratorINS8_IJNSD_26transform_input_iterator_tIbNSI_INS8_IJNSB_6detail15normal_iteratorINSB_10device_ptrIiEEEESO_EEEEENSK_22tuple_binary_predicateINS7_4lessIiEEEEEENSB_17counting_iteratorIlNSB_11use_defaultESX_SX_EEEEEEEjSF_S9_NS7_10__identityEEEvT0_PT3_T1_NS0_13GridEvenShareIS15_EET2_T4_E12temp_storage+32];
	and.b16  	%rs194, %rs377, 255;
	setp.eq.s16 	%p134, %rs194, 0;
	setp.eq.s16 	%p135, %rs193, 0;
	min.s64 	%rd271, %rd270, %rd482;
	selp.b16 	%rs195, %rs377, 1, %p135;
	selp.b16 	%rs196, %rs193, %rs195, %p134;
	and.b16  	%rs197, %rs196, 255;
	selp.b64 	%rd272, %rd482, %rd271, %p135;
	selp.b64 	%rd273, %rd270, %rd272, %p134;
	ld.shared.u8 	%rs198, [_ZZN3cub18CUB_300001_SM_10006detail6reduce18DeviceReduceKernelINS2_10policy_hubIN4cuda3std3__45tupleIJblEEEjN6thrust24THRUST_300001_SM_1000_NS8cuda_cub9__find_if7functorIS9_EEE10Policy1000ENSB_12zip_iteratorINS8_IJNSD_26transform_input_iterator_tIbNSI_INS8_IJNSB_6detail15normal_iteratorINSB_10device_ptrIiEEEESO_EEEEENSK_22tuple_binary_predicateINS7_4lessIiEEEEEENSB_17counting_iteratorIlNSB_11use_defaultESX_SX_EEEEEEEjSF_S9_NS7_10__identityEEEvT0_PT3_T1_NS0_13GridEvenShareIS15_EET2_T4_E12temp_storage+40];
	ld.shared.u64 	%rd274, [_ZZN3cub18CUB_300001_SM_10006detail6reduce18DeviceReduceKernelINS2_10policy_hubIN4cuda3std3__45tupleIJblEEEjN6thrust24THRUST_300001_SM_1000_NS8cuda_cub9__find_if7functorIS9_EEE10Policy1000ENSB_12zip_iteratorINS8_IJNSD_26transform_input_iterator_tIbNSI_INS8_IJNSB_6detail15normal_iteratorINSB_10device_ptrIiEEEESO_EEEEENSK_22tuple_binary_predicateINS7_4lessIiEEEEEENSB_17counting_iteratorIlNSB_11use_defaultESX_SX_EEEEEEEjSF_S9_NS7_10__identityEEEvT0_PT3_T1_NS0_13GridEvenShareIS15_EET2_T4_E12temp_storage+48];
	setp.eq.s16 	%p136, %rs197, 0;
	setp.eq.s16 	%p137, %rs198, 0;
	min.s64 	%rd275, %rd274, %rd273;
	selp.b16 	%rs199, %rs196, 1, %p137;
	selp.b16 	%rs200, %rs198, %rs199, %p136;
	and.b16  	%rs201, %rs200, 255;
	selp.b64 	%rd276, %rd273, %rd275, %p137;
	selp.b64 	%rd277, %rd274, %rd276, %p136;
	ld.shared.u8 	%rs202, [_ZZN3cub18CUB_300001_SM_10006detail6reduce18DeviceReduceKernelINS2_10policy_hubIN4cuda3std3__45tupleIJblEEEjN6thrust24THRUST_300001_SM_1000_NS8cuda_cub9__find_if7functorIS9_EEE10Policy1000ENSB_12zip_iteratorINS8_IJNSD_26transform_input_iterator_tIbNSI_INS8_IJNSB_6detail15normal_iteratorINSB_10device_ptrIiEEEESO_EEEEENSK_22tuple_binary_predicateINS7_4lessIiEEEEEENSB_17counting_iteratorIlNSB_11use_defaultESX_SX_EEEEEEEjSF_S9_NS7_10__identityEEEvT0_PT3_T1_NS0_13GridEvenShareIS15_EET2_T4_E12temp_storage+56];
	ld.shared.u64 	%rd278, [_ZZN3cub18CUB_300001_SM_10006detail6reduce18DeviceReduceKernelINS2_10policy_hubIN4cuda3std3__45tupleIJblEEEjN6thrust24THRUST_300001_SM_1000_NS8cuda_cub9__find_if7functorIS9_EEE10Policy1000ENSB_12zip_iteratorINS8_IJNSD_26transform_input_iterator_tIbNSI_INS8_IJNSB_6detail15normal_iteratorINSB_10device_ptrIiEEEESO_EEEEENSK_22tuple_binary_predicateINS7_4lessIiEEEEEENSB_17counting_iteratorIlNSB_11use_defaultESX_SX_EEEEEEEjSF_S9_NS7_10__identityEEEvT0_PT3_T1_NS0_13GridEvenShareIS15_EET2_T4_E12temp_storage+64];
	setp.eq.s16 	%p138, %rs201, 0;
	setp.eq.s16 	%p139, %rs202, 0;
	min.s64 	%rd279, %rd278, %rd277;
	selp.b16 	%rs203, %rs200, 1, %p139;
	selp.b16 	%rs204, %rs202, %rs203, %p138;
	and.b16  	%rs205, %rs204, 255;
	selp.b64 	%rd280, %rd277, %rd279, %p139;
	selp.b64 	%rd281, %rd278, %rd280, %p138;
	ld.shared.u8 	%rs206, [_ZZN3cub18CUB_300001_SM_10006detail6reduce18DeviceReduceKernelINS2_10policy_hubIN4cuda3std3__45tupleIJblEEEjN6thrust24THRUST_300001_SM_1000_NS8cuda_cub9__find_if7functorIS9_EEE10Policy1000ENSB_12zip_iteratorINS8_IJNSD_26transform_input_iterator_tIbNSI_INS8_IJNSB_6detail15normal_iteratorINSB_10device_ptrIiEEEESO_EEEEENSK_22tuple_binary_predicateINS7_4lessIiEEEEEENSB_17counting_iteratorIlNSB_11use_defaultESX_SX_EEEEEEEjSF_S9_NS7_10__identityEEEvT0_PT3_T1_NS0_13GridEvenShareIS15_EET2_T4_E12temp_storage+72];
	ld.shared.u64 	%rd282, [_ZZN3cub18CUB_300001_SM_10006detail6reduce18DeviceReduceKernelINS2_10policy_hubIN4cuda3std3__45tupleIJblEEEjN6thrust24THRUST_300001_SM_1000_NS8cuda_cub9__find_if7functorIS9_EEE10Policy1000ENSB_12zip_iteratorINS8_IJNSD_26transform_input_iterator_tIbNSI_INS8_IJNSB_6detail15normal_iteratorINSB_10device_ptrIiEEEESO_EEEEENSK_22tuple_binary_predicateINS7_4lessIiEEEEEENSB_17counting_iteratorIlNSB_11use_defaultESX_SX_EEEEEEEjSF_S9_NS7_10__identityEEEvT0_PT3_T1_NS0_13GridEvenShareIS15_EET2_T4_E12temp_storage+80];
	setp.eq.s16 	%p140, %rs205, 0;
	setp.eq.s16 	%p141, %rs206, 0;
	min.s64 	%rd283, %rd282, %rd281;
	selp.b16 	%rs207, %rs204, 1, %p141;
	selp.b16 	%rs208, %rs206, %rs207, %p140;
	and.b16  	%rs209, %rs208, 255;
	selp.b64 	%rd284, %rd281, %rd283, %p141;
	selp.b64 	%rd285, %rd282, %rd284, %p140;
	ld.shared.u8 	%rs210, [_ZZN3cub18CUB_300001_SM_10006detail6reduce18DeviceReduceKernelINS2_10policy_hubIN4cuda3std3__45tupleIJblEEEjN6thrust24THRUST_300001_SM_1000_NS8cuda_cub9__find_if7functorIS9_EEE10Policy1000ENSB_12zip_iteratorINS8_IJNSD_26transform_input_iterator_tIbNSI_INS8_IJNSB_6detail15normal_iteratorINSB_10device_ptrIiEEEESO_EEEEENSK_22tuple_binary_predicateINS7_4lessIiEEEEEENSB_17counting_iteratorIlNSB_11use_defaultESX_SX_EEEEEEEjSF_S9_NS7_10__identityEEEvT0_PT3_T1_NS0_13GridEvenShareIS15_EET2_T4_E12temp_storage+88];
	ld.shared.u64 	%rd286, [_ZZN3cub18CUB_300001_SM_10006detail6reduce18DeviceReduceKernelINS2_10policy_hubIN4cuda3std3__45tupleIJblEEEjN6thrust24THRUST_300001_SM_1000_NS8cuda_cub9__find_if7functorIS9_EEE10Policy1000ENSB_12zip_iteratorINS8_IJNSD_26transform_input_iterator_tIbNSI_INS8_IJNSB_6detail15normal_iteratorINSB_10device_ptrIiEEEESO_EEEEENSK_22tuple_binary_predicateINS7_4lessIiEEEEEENSB_17counting_iteratorIlNSB_11use_defaultESX_SX_EEEEEEEjSF_S9_NS7_10__identityEEEvT0_PT3_T1_NS0_13GridEvenShareIS15_EET2_T4_E12temp_storage+96];
	setp.eq.s16 	%p142, %rs209, 0;
	setp.eq.s16 	%p143, %rs210, 0;
	min.s64 	%rd287, %rd286, %rd285;
	selp.b16 	%rs211, %rs208, 1, %p143;
	selp.b16 	%rs212, %rs210, %rs211, %p142;
	and.b16  	%rs213, %rs212, 255;
	selp.b64 	%rd288, %rd285, %rd287, %p143;
	selp.b64 	%rd289, %rd286, %rd288, %p142;
	ld.shared.u8 	%rs214, [_ZZN3cub18CUB_300001_SM_10006detail6reduce18DeviceReduceKernelINS2_10policy_hubIN4cuda3std3__45tupleIJblEEEjN6thrust24THRUST_300001_SM_1000_NS8cuda_cub9__find_if7functorIS9_EEE10Policy1000ENSB_12zip_iteratorINS8_IJNSD_26transform_input_iterator_tIbNSI_INS8_IJNSB_6detail15normal_iteratorINSB_10device_ptrIiEEEESO_EEEEENSK_22tuple_binary_predicateINS7_4lessIiEEEEEENSB_17counting_iteratorIlNSB_11use_defaultESX_SX_EEEEEEEjSF_S9_NS7_10__identityEEEvT0_PT3_T1_NS0_13GridEvenShareIS15_EET2_T4_E12temp_storage+104];
	ld.shared.u64 	%rd290, [_ZZN3cub18CUB_300001_SM_10006detail6reduce18DeviceReduceKernelINS2_10policy_hubIN4cuda3std3__45tupleIJblEEEjN6thrust24THRUST_300001_SM_1000_NS8cuda_cub9__find_if7functorIS9_EEE10Policy1000ENSB_12zip_iteratorINS8_IJNSD_26transform_input_iterator_tIbNSI_INS8_IJNSB_6detail15normal_iteratorINSB_10device_ptrIiEEEESO_EEEEENSK_22tuple_binary_predicateINS7_4lessIiEEEEEENSB_17counting_iteratorIlNSB_11use_defaultESX_SX_EEEEEEEjSF_S9_NS7_10__identityEEEvT0_PT3_T1_NS0_13GridEvenShareIS15_EET2_T4_E12temp_storage+112];
	setp.eq.s16 	%p144, %rs213, 0;
	setp.eq.s16 	%p145, %rs214, 0;
	min.s64 	%rd291, %rd290, %rd289;
	selp.b16 	%rs215, %rs212, 1, %p145;
	selp.b16 	%rs216, %rs214, %rs215, %p144;
	and.b16  	%rs217, %rs216, 255;
	selp.b64 	%rd292, %rd289, %rd291, %p145;
	selp.b64 	%rd293, %rd290, %rd292, %p144;
	ld.shared.u8 	%rs218, [_ZZN3cub18CUB_300001_SM_10006detail6reduce18DeviceReduceKernelINS2_10policy_hubIN4cuda3std3__45tupleIJblEEEjN6thrust24THRUST_300001_SM_1000_NS8cuda_cub9__find_if7functorIS9_EEE10Policy1000ENSB_12zip_iteratorINS8_IJNSD_26transform_input_iterator_tIbNSI_INS8_IJNSB_6detail15normal_iteratorINSB_10device_ptrIiEEEESO_EEEEENSK_22tuple_binary_predicateINS7_4lessIiEEEEEENSB_17counting_iteratorIlNSB_11use_defaultESX_SX_EEEEEEEjSF_S9_NS7_10__identityEEEvT0_PT3_T1_NS0_13GridEvenShareIS15_EET2_T4_E12temp_storage+120];
	ld.shared.u64 	%rd294, [_ZZN3cub18CUB_300001_SM_10006detail6reduce18DeviceReduceKernelINS2_10policy_hubIN4cuda3std3__45tupleIJblEEEjN6thrust24THRUST_300001_SM_1000_NS8cuda_cub9__find_if7functorIS9_EEE10Policy1000ENSB_12zip_iteratorINS8_IJNSD_26transform_input_iterator_tIbNSI_INS8_IJNSB_6detail15normal_iteratorINSB_10device_ptrIiEEEESO_EEEEENSK_22tuple_binary_predicateINS7_4lessIiEEEEEENSB_17counting_iteratorIlNSB_11use_defaultESX_SX_EEEEEEEjSF_S9_NS7_10__identityEEEvT0_PT3_T1_NS0_13GridEvenShareIS15_EET2_T4_E12temp_storage+128];
	setp.eq.s16 	%p146, %rs217, 0;
	setp.eq.s16 	%p147, %rs218, 0;
	min.s64 	%rd295, %rd294, %rd293;
	selp.b16 	%rs219, %rs216, 1, %p147;
	selp.b16 	%rs377, %rs218, %rs219, %p146;
	selp.b64 	%rd296, %rd293, %rd295, %p147;
	selp.b64 	%rd482, %rd294, %rd296, %p146;
$L__BB107_119:
	mov.u32 	%r550, %tid.x;
	setp.ne.s32 	%p324, %r550, 0;
	@%p324 bra 	$L__BB107_121;
	ld.param.u64 	%rd472, [_ZN3cub18CUB_300001_SM_10006detail6reduce18DeviceReduceKernelINS2_10policy_hubIN4cuda3std3__45tupleIJblEEEjN6thrust24THRUST_300001_SM_1000_NS8cuda_cub9__find_if7functorIS9_EEE10Policy1000ENSB_12zip_iteratorINS8_IJNSD_26transform_input_iterator_tIbNSI_INS8_IJNSB_6detail15normal_iteratorINSB_10device_ptrIiEEEESO_EEEEENSK_22tuple_binary_predicateINS7_4lessIiEEEEEENSB_17counting_iteratorIlNSB_11use_defaultESX_SX_EEEEEEEjSF_S9_NS7_10__identityEEEvT0_PT3_T1_NS0_13GridEvenShareIS15_EET2_T4__param_1];
	cvta.to.global.u64 	%rd469, %rd472;
	mul.wide.u32 	%rd470, %r3, 16;
	add.s64 	%rd471, %rd469, %rd470;
	st.global.u8 	[%rd471], %rs377;
	st.global.u64 	[%rd471+8], %rd482;
$L__BB107_121:
	ret;

}
	// .globl	_ZN3cub18CUB_300001_SM_10006detail6reduce28DeviceReduceSingleTileKernelINS2_10policy_hubIN4cuda3std3__45tupleIJblEEEyN6thrust24THRUST_300001_SM_1000_NS8cuda_cub9__find_if7functorIS9_EEE10Policy1000ENSB_12zip_iteratorINS8_IJNSD_26transform_input_iterator_tIbNSI_INS8_IJNSB_6detail15normal_iteratorINSB_10device_ptrIiEEEESO_EEEEENSK_22tuple_binary_predicateINS7_4lessIiEEEEEENSB_17counting_iteratorIlNSB_11use_defaultESX_SX_EEEEEEEPS9_ySF_S9_S9_NS7_10__identityEEEvT0_T1_T2_T3_T4_T6_
.visible .entry _ZN3cub18CUB_300001_SM_10006detail6reduce28DeviceReduceSingleTileKernelINS2_10policy_hubIN4cuda3std3__45tupleIJblEEEyN6thrust24THRUST_300001_SM_1000_NS8cuda_cub9__find_if7functorIS9_EEE10Policy1000ENSB_12zip_iteratorINS8_IJNSD_26transform_input_iterator_tIbNSI_INS8_IJNSB_6detail15normal_iteratorINSB_10device_ptrIiEEEESO_EEEEENSK_22tuple_binary_predicateINS7_4lessIiEEEEEENSB_17counting_iteratorIlNSB_11use_defaultESX_SX_EEEEEEEPS9_ySF_S9_S9_NS7_10__identityEEEvT0_T1_T2_T3_T4_T6_(
	.param .align 8 .b8 _ZN3cub18CUB_300001_SM_10006detail6reduce28DeviceReduceSingleTileKernelINS2_10policy_hubIN4cuda3std3__45tupleIJblEEEyN6thrust24THRUST_300001_SM_1000_NS8cuda_cub9__find_if7functorIS9_EEE10Policy1000ENSB_12zip_iteratorINS8_IJNSD_26transform_input_iterator_tIbNSI_INS8_IJNSB_6detail15normal_iteratorINSB_10device_ptrIiEEEESO_EEEEENSK_22tuple_binary_predicateINS7_4lessIiEEEEEENSB_17counting_iteratorIlNSB_11use_defaultESX_SX_EEEEEEEPS9_ySF_S9_S9_NS7_10__identityEEEvT0_T1_T2_T3_T4_T6__param_0[32],
	.param .u64 .ptr .align 1 _ZN3cub18CUB_300001_SM_10006detail6reduce28DeviceReduceSingleTileKernelINS2_10policy_hubIN4cuda3std3__45tupleIJblEEEyN6thrust24THRUST_300001_SM_1000_NS8cuda_cub9__find_if7functorIS9_EEE10Policy1000ENSB_12zip_iteratorINS8_IJNSD_26transform_input_iterator_tIbNSI_INS8_IJNSB_6detail15normal_iteratorINSB_10device_ptrIiEEEESO_EEEEENSK_22tuple_binary_predicateINS7_4lessIiEEEEEENSB_17counting_iteratorIlNSB_11use_defaultESX_SX_EEEEEEEPS9_ySF_S9_S9_NS7_10__identityEEEvT0_T1_T2_T3_T4_T6__param_1,
	.param .u64 _ZN3cub18CUB_300001_SM_10006detail6reduce28DeviceReduceSingleTileKernelINS2_10policy_hubIN4cuda3std3__45tupleIJblEEEyN6thrust24THRUST_300001_SM_1000_NS8cuda_cub9__find_if7functorIS9_EEE10Policy1000ENSB_12zip_iteratorINS8_IJNSD_26transform_input_iterator_tIbNSI_INS8_IJNSB_6detail15normal_iteratorINSB_10device_ptrIiEEEESO_EEEEENSK_22tuple_binary_predicateINS7_4lessIiEEEEEENSB_17counting_iteratorIlNSB_11use_defaultESX_SX_EEEEEEEPS9_ySF_S9_S9_NS7_10__identityEEEvT0_T1_T2_T3_T4_T6__param_2,
	.param .align 1 .b8 _ZN3cub18CUB_300001_SM_10006detail6reduce28DeviceReduceSingleTileKernelINS2_10policy_hubIN4cuda3std3__45tupleIJblEEEyN6thrust24THRUST_300001_SM_1000_NS8cuda_cub9__find_if7functorIS9_EEE10Policy1000ENSB_12zip_iteratorINS8_IJNSD_26transform_input_iterator_tIbNSI_INS8_IJNSB_6detail15normal_iteratorINSB_10device_ptrIiEEEESO_EEEEENSK_22tuple_binary_predicateINS7_4lessIiEEEEEENSB_17counting_iteratorIlNSB_11use_defaultESX_SX_EEEEEEEPS9_ySF_S9_S9_NS7_10__identityEEEvT0_T1_T2_T3_T4_T6__param_3[1],
	.param .align 8 .b8 _ZN3cub18CUB_300001_SM_10006detail6reduce28DeviceReduceSingleTileKernelINS2_10policy_hubIN4cuda3std3__45tupleIJblEEEyN6thrust24THRUST_300001_SM_1000_NS8cuda_cub9__find_if7functorIS9_EEE10Policy1000ENSB_12zip_iteratorINS8_IJNSD_26transform_input_iterator_tIbNSI_INS8_IJNSB_6detail15normal_iteratorINSB_10device_ptrIiEEEESO_EEEEENSK_22tuple_binary_predicateINS7_4lessIiEEEEEENSB_17counting_iteratorIlNSB_11use_defaultESX_SX_EEEEEEEPS9_ySF_S9_S9_NS7_10__identityEEEvT0_T1_T2_T3_T4_T6__param_4[16],
	.param .align 1 .b8 _ZN3cub18CUB_300001_SM_10006detail6reduce28DeviceReduceSingleTileKernelINS2_10policy_hubIN4cuda3std3__45tupleIJblEEEyN6thrust24THRUST_300001_SM_1000_NS8cuda_cub9__find_if7functorIS9_EEE10Policy1000ENSB_12zip_iteratorINS8_IJNSD_26transform_input_iterator_tIbNSI_INS8_IJNSB_6detail15normal_iteratorINSB_10device_ptrIiEEEESO_EEEEENSK_22tuple_binary_predicateINS7_4lessIiEEEEEENSB_17counting_iteratorIlNSB_11use_defaultESX_SX_EEEEEEEPS9_ySF_S9_S9_NS7_10__identityEEEvT0_T1_T2_T3_T4_T6__param_5[1]
)
.maxntid 256
.minnctapersm 1
{
	.reg .pred 	%p<329>;
	.reg .b16 	%rs<415>;
	.reg .b32 	%r<504>;
	.reg .b64 	%rd<450>;
	// demoted variable
	.shared .align 8 .b8 _ZZN3cub18CUB_300001_SM_10006detail6reduce28DeviceReduceSingleTileKernelINS2_10policy_hubIN4cuda3std3__45tupleIJblEEEyN6thrust24THRUST_300001_SM_1000_NS8cuda_cub9__find_if7functorIS9_EEE10Policy1000ENSB_12zip_iteratorINS8_IJNSD_26transform_input_iterator_tIbNSI_INS8_IJNSB_6detail15normal_iteratorINSB_10device_ptrIiEEEESO_EEEEENSK_22tuple_binary_predicateINS7_4lessIiEEEEEENSB_17counting_iteratorIlNSB_11use_defaultESX_SX_EEEEEEEPS9_ySF_S9_S9_NS7_10__identityEEEvT0_T1_T2_T3_T4_T6_E12temp_storage[152];
	ld.param.u64 	%rd122, [_ZN3cub18CUB_300001_SM_10006detail6reduce28DeviceReduceSingleTileKernelINS2_10policy_hubIN4cuda3std3__45tupleIJblEEEyN6thrust24THRUST_300001_SM_1000_NS8cuda_cub9__find_if7functorIS9_EEE10Policy1000ENSB_12zip_iteratorINS8_IJNSD_26transform_input_iterator_tIbNSI_INS8_IJNSB_6detail15normal_iteratorINSB_10device_ptrIiEEEESO_EEEEENSK_22tuple_binary_predicateINS7_4lessIiEEEEEENSB_17counting_iteratorIlNSB_11use_defaultESX_SX_EEEEEEEPS9_ySF_S9_S9_NS7_10__identityEEEvT0_T1_T2_T3_T4_T6__param_4+8];
	ld.param.u64 	%rd120, [_ZN3cub18CUB_300001_SM_10006detail6reduce28DeviceReduceSingleTileKernelINS2_10policy_hubIN4cuda3std3__45tupleIJblEEEyN6thrust24THRUST_300001_SM_1000_NS8cuda_cub9__find_if7functorIS9_EEE10Policy1000ENSB_12zip_iteratorINS8_IJNSD_26transform_input_iterator_tIbNSI_INS8_IJNSB_6detail15normal_iteratorINSB_10device_ptrIiEEEESO_EEEEENSK_22tuple_binary_predicateINS7_4lessIiEEEEEENSB_17counting_iteratorIlNSB_11use_defaultESX_SX_EEEEEEEPS9_ySF_S9_S9_NS7_10__identityEEEvT0_T1_T2_T3_T4_T6__param_0+24];
	ld.param.u64 	%rd119, [_ZN3cub18CUB_300001_SM_10006detail6reduce28DeviceReduceSingleTileKernelINS2_10policy_hubIN4cuda3std3__45tupleIJblEEEyN6thrust24THRUST_300001_SM_1000_NS8cuda_cub9__find_if7functorIS9_EEE10Policy1000ENSB_12zip_iteratorINS8_IJNSD_26transform_input_iterator_tIbNSI_INS8_IJNSB_6detail15normal_iteratorINSB_10device_ptrIiEEEESO_EEEEENSK_22tuple_binary_predicateINS7_4lessIiEEEEEENSB_17counting_iteratorIlNSB_11use_defaultESX_SX_EEEEEEEPS9_ySF_S9_S9_NS7_10__identityEEEvT0_T1_T2_T3_T4_T6__param_0+8];
	ld.param.u64 	%rd118, [_ZN3cub18CUB_300001_SM_10006detail6reduce28DeviceReduceSingleTileKernelINS2_10policy_hubIN4cuda3std3__45tupleIJblEEEyN6thrust24THRUST_300001_SM_1000_NS8cuda_cub9__find_if7functorIS9_EEE10Policy1000ENSB_12zip_iteratorINS8_IJNSD_26transform_input_iterator_tIbNSI_INS8_IJNSB_6detail15normal_iteratorINSB_10device_ptrIiEEEESO_EEEEENSK_22tuple_binary_predicateINS7_4lessIiEEEEEENSB_17counting_iteratorIlNSB_11use_defaultESX_SX_EEEEEEEPS9_ySF_S9_S9_NS7_10__identityEEEvT0_T1_T2_T3_T4_T6__param_0];
	ld.param.u64 	%rd123, [_ZN3cub18CUB_300001_SM_10006detail6reduce28DeviceReduceSingleTileKernelINS2_10policy_hubIN4cuda3std3__45tupleIJblEEEyN6thrust24THRUST_300001_SM_1000_NS8cuda_cub9__find_if7functorIS9_EEE10Policy1000ENSB_12zip_iteratorINS8_IJNSD_26transform_input_iterator_tIbNSI_INS8_IJNSB_6detail15normal_iteratorINSB_10device_ptrIiEEEESO_EEEEENSK_22tuple_binary_predicateINS7_4lessIiEEEEEENSB_17counting_iteratorIlNSB_11use_defaultESX_SX_EEEEEEEPS9_ySF_S9_S9_NS7_10__identityEEEvT0_T1_T2_T3_T4_T6__param_1];
	ld.param.u64 	%rd121, [_ZN3cub18CUB_300001_SM_10006detail6reduce28DeviceReduceSingleTileKernelINS2_10policy_hubIN4cuda3std3__45tupleIJblEEEyN6thrust24THRUST_300001_SM_1000_NS8cuda_cub9__find_if7functorIS9_EEE10Policy1000ENSB_12zip_iteratorINS8_IJNSD_26transform_input_iterator_tIbNSI_INS8_IJNSB_6detail15normal_iteratorINSB_10device_ptrIiEEEESO_EEEEENSK_22tuple_binary_predicateINS7_4lessIiEEEEEENSB_17counting_iteratorIlNSB_11use_defaultESX_SX_EEEEEEEPS9_ySF_S9_S9_NS7_10__identityEEEvT0_T1_T2_T3_T4_T6__param_2];
	ld.param.u8 	%rs100, [_ZN3cub18CUB_300001_SM_10006detail6reduce28DeviceReduceSingleTileKernelINS2_10policy_hubIN4cuda3std3__45tupleIJblEEEyN6thrust24THRUST_300001_SM_1000_NS8cuda_cub9__find_if7functorIS9_EEE10Policy1000ENSB_12zip_iteratorINS8_IJNSD_26transform_input_iterator_tIbNSI_INS8_IJNSB_6detail15normal_iteratorINSB_10device_ptrIiEEEESO_EEEEENSK_22tuple_binary_predicateINS7_4lessIiEEEEEENSB_17counting_iteratorIlNSB_11use_defaultESX_SX_EEEEEEEPS9_ySF_S9_S9_NS7_10__identityEEEvT0_T1_T2_T3_T4_T6__param_4];
	cvta.to.global.u64 	%rd1, %rd123;
	setp.ne.s64 	%p1, %rd121, 0;
	@%p1 bra 	$L__BB108_3;
	mov.u32 	%r492, %tid.x;
	setp.ne.s32 	%p328, %r492, 0;
	@%p328 bra 	$L__BB108_122;
	st.global.u8 	[%rd1], %rs100;
	st.global.u64 	[%rd1+8], %rd122;
	bra.uni 	$L__BB108_122;
$L__BB108_3:
	cvta.to.global.u64 	%rd2, %rd118;
	cvta.to.global.u64 	%rd3, %rd119;
	setp.gt.u64 	%p2, %rd121, 1023;
	@%p2 bra 	$L__BB108_80;
	cvt.u32.u64 	%r1, %rd121;
	mov.u32 	%r2, %tid.x;
	setp.ge.u32 	%p149, %r2, %r1;
	mov.b16 	%rs383, 0;
	mov.b64 	%rd416, 0;
	mov.u32 	%r496, %r2;
	@%p149 bra 	$L__BB108_6;
	cvt.u64.u32 	%rd273, %r2;
	mul.wide.u32 	%rd274, %r2, 4;
	add.s64 	%rd275, %rd2, %rd274;
	add.s64 	%rd276, %rd3, %rd274;
	add.s64 	%rd416, %rd120, %rd273;
	ld.global.u32 	%r222, [%rd275];
	ld.global.u32 	%r223, [%rd276];
	setp.lt.s32 	%p150, %r222, %r223;
	selp.u16 	%rs383, 1, 0, %p150;
	add.s32 	%r496, %r2, 256;
$L__BB108_6:
	setp.ge.u32 	%p151, %r496, %r1;
	@%p151 bra 	$L__BB108_18;
	not.b32 	%r224, %r496;
	add.s32 	%r5, %r224, %r1;
	shr.u32 	%r225, %r5, 8;
	add.s32 	%r6, %r225, 1;
	and.b32  	%r7, %r6, 7;
	setp.lt.u32 	%p152, %r5, 1792;
	@%p152 bra 	$L__BB108_10;
	and.b32  	%r226, %r6, 33554424;
	neg.s32 	%r494, %r226;
$L__BB108_9:
	.pragma "nounroll";
	cvt.u64.u32 	%rd278, %r496;
	mul.wide.u32 	%rd279, %r496, 4;
	add.s64 	%rd280, %rd2, %rd279;
	add.s64 	%rd281, %rd3, %rd279;
	add.s64 	%rd282, %rd120, %rd278;
	ld.global.u32 	%r227, [%rd280];
	ld.global.u32 	%r228, [%rd281];
	setp.lt.s32 	%p153, %r227, %r228;
	selp.u16 	%rs224, 1, 0, %p153;
	and.b16  	%rs225, %rs383, 255;
	setp.ne.s16 	%p155, %rs225, 0;
	and.pred  	%p156, %p155, %p153;
	min.s64 	%rd283, %rd282, %rd416;
	setp.eq.s16 	%p157, %rs225, 0;
	selp.b64 	%rd284, %rd282, %rd416, %p157;
	selp.b16 	%rs226, %rs224, %rs383, %p157;
	selp.b64 	%rd285, %rd283, %rd284, %p156;
	selp.b16 	%rs227, 1, %rs226, %p156;
	and.b16  	%rs228, %rs227, 255;
	add.s64 	%rd286, %rd282, 256;
	ld.global.u32 	%r229, [%rd280+1024];
	ld.global.u32 	%r230, [%rd281+1024];
	setp.lt.s32 	%p158, %r229, %r230;
	selp.u16 	%rs229, 1, 0, %p158;
	setp.ne.s16 	%p160, %rs228, 0;
	and.pred  	%p161, %p160, %p158;
	min.s64 	%rd287, %rd286, %rd285;
	setp.eq.s16 	%p162, %rs228, 0;
	selp.b64 	%rd288, %rd286, %rd285, %p162;
	selp.b16 	%rs230, %rs229, %rs227, %p162;
	selp.b64 	%rd289, %rd287, %rd288, %p161;
	selp.b16 	%rs231, 1, %rs230, %p161;
	and.b16  	%rs232, %rs231, 255;
	add.s64 	%rd290, %rd282, 512;
	ld.global.u32 	%r231, [%rd280+2048];
	ld.global.u32 	%r232, [%rd281+2048];
	setp.lt.s32 	%p163, %r231, %r232;
	selp.u16 	%rs233, 1, 0, %p163;
	setp.ne.s16 	%p165, %rs232, 0;
	and.pred  	%p166, %p165, %p163;
	min.s64 	%rd291, %rd290, %rd289;
	setp.eq.s16 	%p167, %rs232, 0;
	selp.b64 	%rd292, %rd290, %rd289, %p167;
	selp.b16 	%rs234, %rs233, %rs231, %p167;
	selp.b64 	%rd293, %rd291, %rd292, %p166;
	selp.b16 	%rs235, 1, %rs234, %p166;
	and.b16  	%rs236, %rs235, 255;
	add.s64 	%rd294, %rd282, 768;
	ld.global.u32 	%r233, [%rd280+3072];
	ld.global.u32 	%r234, [%rd281+3072];
	setp.lt.s32 	%p168, %r233, %r234;
	selp.u16 	%rs237, 1, 0, %p168;
	setp.ne.s16 	%p170, %rs236, 0;
	and.pred  	%p171, %p170, %p168;
	min.s64 	%rd295, %rd294, %rd293;
	setp.eq.s16 	%p172, %rs236, 0;
	selp.b64 	%rd296, %rd294, %rd293, %p172;
	selp.b16 	%rs238, %rs237, %rs235, %p172;
	selp.b64 	%rd297, %rd295, %rd296, %p171;
	selp.b16 	%rs239, 1, %rs238, %p171;
	and.b16  	%rs240, %rs239, 255;
	add.s64 	%rd298, %rd282, 1024;
	ld.global.u32 	%r235, [%rd280+4096];
	ld.global.u32 	%r236, [%rd281+4096];
	setp.lt.s32 	%p173, %r235, %r236;
	selp.u16 	%rs241, 1, 0, %p173;
	setp.ne.s16 	%p175, %rs240, 0;
	and.pred  	%p176, %p175, %p173;
	min.s64 	%rd299, %rd298, %rd297;
	setp.eq.s16 	%p177, %rs240, 0;
	selp.b64 	%rd300, %rd298, %rd297, %p177;
	selp.b16 	%rs242, %rs241, %rs239, %p177;
	selp.b64 	%rd301, %rd299, %rd300, %p176;
	selp.b16 	%rs243, 1, %rs242, %p176;
	and.b16  	%rs244, %rs243, 255;
	add.s64 	%rd302, %rd282, 1280;
	ld.global.u32 	%r237, [%rd280+5120];
	ld.global.u32 	%r238, [%rd281+5120];
	setp.lt.s32 	%p178, %r237, %r238;
	selp.u16 	%rs245, 1, 0, %p178;
	setp.ne.s16 	%p180, %rs244, 0;
	and.pred  	%p181, %p180, %p178;
	min.s64 	%rd303, %rd302, %rd301;
	setp.eq.s16 	%p182, %rs244, 0;
	selp.b64 	%rd304, %rd302, %rd301, %p182;
	selp.b16 	%rs246, %rs245, %rs243, %p182;
	selp.b64 	%rd305, %rd303, %rd304, %p181;
	selp.b16 	%rs247, 1, %rs246, %p181;
	and.b16  	%rs248, %rs247, 255;
	add.s64 	%rd306, %rd282, 1536;
	ld.global.u32 	%r239, [%rd280+6144];
	ld.global.u32 	%r240, [%rd281+6144];
	setp.lt.s32 	%p183, %r239, %r240;
	selp.u16 	%rs249, 1, 0, %p183;
	setp.ne.s16 	%p185, %rs248, 0;
	and.pred  	%p186, %p185, %p183;
	min.s64 	%rd307, %rd306, %rd305;
	setp.eq.s16 	%p187, %rs248, 0;
	selp.b64 	%rd308, %rd306, %rd305, %p187;
	selp.b16 	%rs250, %rs249, %rs247, %p187;
	selp.b64 	%rd309, %rd307, %rd308, %p186;
	selp.b16 	%rs251, 1, %rs250, %p186;
	and.b16  	%rs252, %rs251, 255;
	add.s64 	%rd310, %rd282, 1792;
	ld.global.u32 	%r241, [%rd280+7168];
	ld.global.u32 	%r242, [%rd281+7168];
	setp.lt.s32 	%p188, %r241, %r242;
	selp.u16 	%rs253, 1, 0, %p188;
	setp.ne.s16 	%p190, %rs252, 0;
	and.pred  	%p191, %p190, %p188;
	min.s64 	%rd311, %rd310, %rd309;
	setp.eq.s16 	%p192, %rs252, 0;
	selp.b64 	%rd312, %rd310, %rd309, %p192;
	selp.b16 	%rs254, %rs253, %rs251, %p192;
	selp.b64 	%rd416, %rd311, %rd312, %p191;
	selp.b16 	%rs383, 1, %rs254, %p191;
	add.s32 	%r496, %r496, 2048;
	add.s32 	%r494, %r494, 8;
	setp.ne.s32 	%p193, %r494, 0;
	@%p193 bra 	$L__BB108_9;
$L__BB108_10:
	setp.eq.s32 	%p194, %r7, 0;
	@%p194 bra 	$L__BB108_18;
	setp.lt.u32 	%p195, %r7, 4;
	@%p195 bra 	$L__BB108_13;
	cvt.u64.u32 	%rd314, %r496;
	mul.wide.u32 	%rd315, %r496, 4;
	add.s64 	%rd316, %rd2, %rd315;
	add.s64 	%rd317, %rd3, %rd315;
	add.s64 	%rd318, %rd120, %rd314;
	ld.global.u32 	%r243, [%rd316];
	ld.global.u32 	%r244, [%rd317];
	setp.lt.s32 	%p196, %r243, %r244;
	selp.u16 	%rs256, 1, 0, %p196;
	and.b16  	%rs257, %rs383, 255;
	setp.ne.s16 	%p198, %rs257, 0;
	and.pred  	%p199, %p198, %p196;
	min.s64 	%rd319, %rd318, %rd416;
	setp.eq.s16 	%p200, %rs257, 0;
	selp.b64 	%rd320, %rd318, %rd416, %p200;
	selp.b16 	%rs258, %rs256, %rs383, %p200;
	selp.b64 	%rd321, %rd319, %rd320, %p199;
	selp.b16 	%rs259, 1, %rs258, %p199;
	and.b16  	%rs260, %rs259, 255;
	add.s32 	%r245, %r496, 256;
	cvt.u64.u32 	%rd322, %r245;
	add.s64 	%rd323, %rd120, %rd322;
	ld.global.u32 	%r246, [%rd316+1024];
	ld.global.u32 	%r247, [%rd317+1024];
	setp.lt.s32 	%p201, %r246, %r247;
	selp.u16 	%rs261, 1, 0, %p201;
	setp.ne.s16 	%p203, %rs260, 0;
	and.pred  	%p204, %p203, %p201;
	min.s64 	%rd324, %rd323, %rd321;
	setp.eq.s16 	%p205, %rs260, 0;
	selp.b64 	%rd325, %rd323, %rd321, %p205;
	selp.b16 	%rs262, %rs261, %rs259, %p205;
	selp.b64 	%rd326, %rd324, %rd325, %p204;
	selp.b16 	%rs263, 1, %rs262, %p204;
	and.b16  	%rs264, %rs263, 255;
	add.s32 	%r248, %r496, 512;
	cvt.u64.u32 	%rd327, %r248;
	add.s64 	%rd328, %rd120, %rd327;
	ld.global.u32 	%r249, [%rd316+2048];
	ld.global.u32 	%r250, [%rd317+2048];
	setp.lt.s32 	%p206, %r249, %r250;
	selp.u16 	%rs265, 1, 0, %p206;
	setp.ne.s16 	%p208, %rs264, 0;
	and.pred  	%p209, %p208, %p206;
	min.s64 	%rd329, %rd328, %rd326;
	setp.eq.s16 	%p210, %rs264, 0;
	selp.b64 	%rd330, %rd328, %rd326, %p210;
	selp.b16 	%rs266, %rs265, %rs263, %p210;
	selp.b64 	%rd331, %rd329, %rd330, %p209;
	selp.b16 	%rs267, 1, %rs266, %p209;
	and.b16  	%rs268, %rs267, 255;
	add.s32 	%r251, %r496, 768;
	cvt.u64.u32 	%rd332, %r251;
	add.s64 	%rd333, %rd120, %rd332;
	ld.global.u32 	%r252, [%rd316+3072];
	ld.global.u32 	%r253, [%rd317+3072];
	setp.lt.s32 	%p211, %r252, %r253;
	selp.u16 	%rs269, 1, 0, %p211;
	setp.ne.s16 	%p213, %rs268, 0;
	and.pred  	%p214, %p213, %p211;
	min.s64 	%rd334, %rd333, %rd331;
	setp.eq.s16 	%p215, %rs268, 0;
	selp.b64 	%rd335, %rd333, %rd331, %p215;
	selp.b16 	%rs270, %rs269, %rs267, %p215;
	selp.b64 	%rd416, %rd334, %rd335, %p214;
	selp.b16 	%rs383, 1, %rs270, %p214;
	add.s32 	%r496, %r496, 1024;
$L__BB108_13:
	and.b32  	%r254, %r6, 3;
	setp.eq.s32 	%p216, %r254, 0;
	@%p216 bra 	$L__BB108_18;
	setp.eq.s32 	%p217, %r254, 1;
	@%p217 bra 	$L__BB108_16;
	cvt.u64.u32 	%rd337, %r496;
	mul.wide.u32 	%rd338, %r496, 4;
	add.s64 	%rd339, %rd2, %rd338;
	add.s64 	%rd340, %rd3, %rd338;
	add.s64 	%rd341, %rd120, %rd337;
	ld.global.u32 	%r255, [%rd339];
	ld.global.u32 	%r256, [%rd340];
	setp.lt.s32 	%p218, %r255, %r256;
	selp.u16 	%rs272, 1, 0, %p218;
	and.b16  	%rs273, %rs383, 255;
	setp.ne.s16 	%p220, %rs273, 0;
	and.pred  	%p221, %p220, %p218;
	min.s64 	%rd342, %rd341, %rd416;
	setp.eq.s16 	%p222, %rs273, 0;
	selp.b64 	%rd343, %rd341, %rd416, %p222;
	selp.b16 	%rs274, %rs272, %rs383, %p222;
	selp.b64 	%rd344, %rd342, %rd343, %p221;
	selp.b16 	%rs275, 1, %rs274, %p221;
	and.b16  	%rs276, %rs275, 255;
	add.s32 	%r257, %r496, 256;
	cvt.u64.u32 	%rd345, %r257;
	add.s64 	%rd346, %rd120, %rd345;
	ld.global.u32 	%r258, [%rd339+1024];
	ld.global.u32 	%r259, [%rd340+1024];
	setp.lt.s32 	%p223, %r258, %r259;
	selp.u16 	%rs277, 1, 0, %p223;
	setp.ne.s16 	%p225, %rs276, 0;
	and.pred  	%p226, %p225, %p223;
	min.s64 	%rd347, %rd346, %rd344;
	setp.eq.s16 	%p227, %rs276, 0;
	selp.b64 	%rd348, %rd346, %rd344, %p227;
	selp.b16 	%rs278, %rs277, %rs275, %p227;
	selp.b64 	%rd416, %rd347, %rd348, %p226;
	selp.b16 	%rs383, 1, %rs278, %p226;
	add.s32 	%r496, %r496, 512;
$L__BB108_16:
	and.b32  	%r260, %r5, 256;
	setp.ne.s32 	%p228, %r260, 0;
	@%p228 bra 	$L__BB108_18;
	cvt.u64.u32 	%rd349, %r496;
	mul.wide.u32 	%rd350, %r496, 4;
	add.s64 	%rd351, %rd2, %rd350;
	add.s64 	%rd352, %rd3, %rd350;
	add.s64 	%rd353, %rd120, %rd349;
	ld.global.u32 	%r261, [%rd351];
	ld.global.u32 	%r262, [%rd352];
	setp.lt.s32 	%p229, %r261, %r262;
	selp.u16 	%rs279, 1, 0, %p229;
	and.b16  	%rs280, %rs383, 255;
	setp.ne.s16 	%p231, %rs280, 0;
	and.pred  	%p232, %p231, %p229;
	min.s64 	%rd354, %rd353, %rd416;
	setp.eq.s16 	%p233, %rs280, 0;
	selp.b64 	%rd355, %rd353, %rd416, %p233;
	selp.b16 	%rs281, %rs279, %rs383, %p233;
	selp.b64 	%rd416, %rd354, %rd355, %p232;
	selp.b16 	%rs383, 1, %rs281, %p232;
$L__BB108_18:
	setp.lt.u64 	%p234, %rd121, 256;
	@%p234 bra 	$L__BB108_43;
	// begin inline asm
	mov.u32 %r381, %laneid;
	// end inline asm
	cvt.u32.u16 	%r402, %rs383;
	and.b32  	%r383, %r402, 255;
	mov.b32 	%r399, 1;
	mov.b32 	%r400, 31;
	mov.b32 	%r401, -1;
	// begin inline asm
	shfl.sync.down.b32 %r382, %r383, %r399, %r400, %r401;
	// end inline asm
	// begin inline asm
	shfl.sync.down.b32 %r387, %r388, %r399, %r400, %r401;
	// end inline asm
	mov.b64 	{%r393, %r398}, %rd416;
	// begin inline asm
	shfl.sync.down.b32 %r392, %r393, %r399, %r400, %r401;
	// end inline asm
	// begin inline asm
	shfl.sync.down.b32 %r397, %r398, %r399, %r400, %r401;
	// end inline asm
	mov.b64 	%rd19, {%r392, %r397};
	cvt.u16.u32 	%rs15, %r382;
	setp.gt.s32 	%p284, %r381, 30;
	@%p284 bra 	$L__BB108_23;
	and.b16  	%rs323, %rs383, 255;
	setp.eq.s16 	%p285, %rs323, 0;
	and.b16  	%rs324, %rs15, 255;
	setp.eq.s16 	%p286, %rs324, 0;
	or.pred  	%p287, %p285, %p286;
	@%p287 bra 	$L__BB108_22;
	min.s64 	%rd416, %rd19, %rd416;
	mov.b16 	%rs383, 1;
	bra.uni 	$L__BB108_23;
$L__BB108_22:
	setp.eq.s16 	%p288, %rs323, 0;
	selp.b64 	%rd416, %rd19, %rd416, %p288;
	selp.b16 	%rs383, %rs15, %rs383, %p288;
$L__BB108_23:
	cvt.u32.u16 	%r423, %rs383;
	and.b32  	%r404, %r423, 255;
	mov.b32 	%r420, 2;
	mov.b32 	%r421, 31;
	mov.b32 	%r422, -1;
	// begin inline asm
	shfl.sync.down.b32 %r403, %r404, %r420, %r421, %r422;
	// end inline asm
	// begin inline asm
	shfl.sync.down.b32 %r408, %r409, %r420, %r421, %r422;
	// end inline asm
	mov.b64 	{%r414, %r419}, %rd416;
	// begin inline asm
	shfl.sync.down.b32 %r413, %r414, %r420, %r421, %r422;
	// end inline asm
	// begin inline asm
	shfl.sync.down.b32 %r418, %r419, %r420, %r421, %r422;
	// end inline asm
	mov.b64 	%rd23, {%r413, %r418};
	cvt.u16.u32 	%rs18, %r403;
	setp.gt.s32 	%p289, %r381, 29;
	@%p289 bra 	$L__BB108_27;
	and.b16  	%rs327, %rs383, 255;
	setp.eq.s16 	%p290, %rs327, 0;
	and.b16  	%rs328, %rs18, 255;
	setp.eq.s16 	%p291, %rs328, 0;
	or.pred  	%p292, %p290, %p291;
	@%p292 bra 	$L__BB108_26;
	min.s64 	%rd416, %rd23, %rd416;
	mov.b16 	%rs383, 1;
	bra.uni 	$L__BB108_27;
$L__BB108_26:
	setp.eq.s16 	%p293, %rs327, 0;
	selp.b64 	%rd416, %rd23, %rd416, %p293;
	selp.b16 	%rs383, %rs18, %rs383, %p293;
$L__BB108_27:
	cvt.u32.u16 	%r444, %rs383;
	and.b32  	%r425, %r444, 255;
	mov.b32 	%r441, 4;
	mov.b32 	%r442, 31;
	mov.b32 	%r443, -1;
	// begin inline asm
	shfl.sync.down.b32 %r424, %r425, %r441, %r442, %r443;
	// end inline asm
	// begin inline asm
	shfl.sync.down.b32 %r429, %r430, %r441, %r442, %r443;
	// end inline asm
	mov.b64 	{%r435, %r440}, %rd416;
	// begin inline asm
	shfl.sync.down.b32 %r434, %r435, %r441, %r442, %r443;
	// end inline asm
	// begin inline asm
	shfl.sync.down.b32 %r439, %r440, %r441, %r442, %r443;
	// end inline asm
	mov.b64 	%rd27, {%r434, %r439};
	cvt.u16.u32 	%rs21, %r424;
	setp.gt.s32 	%p294, %r381, 27;
	@%p294 bra 	$L__BB108_31;
	and.b16  	%rs331, %rs383, 255;
	setp.eq.s16 	%p295, %rs331, 0;
	and.b16  	%rs332, %rs21, 255;
	setp.eq.s16 	%p296, %rs332, 0;
	or.pred  	%p297, %p295, %p296;
	@%p297 bra 	$L__BB108_30;
	min.s64 	%rd416, %rd27, %rd416;
	mov.b16 	%rs383, 1;
	bra.uni 	$L__BB108_31;
$L__BB108_30:
	setp.eq.s16 	%p298, %rs331, 0;
	selp.b64 	%rd416, %rd27, %rd416, %p298;
	selp.b16 	%rs383, %rs21, %rs383, %p298;
$L__BB108_31:
	cvt.u32.u16 	%r465, %rs383;
	and.b32  	%r446, %r465, 255;
	mov.b32 	%r462, 8;
	mov.b32 	%r463, 31;
	mov.b32 	%r464, -1;
	// begin inline asm
	shfl.sync.down.b32 %r445, %r446, %r462, %r463, %r464;
	// end inline asm
	// begin inline asm
	shfl.sync.down.b32 %r450, %r451, %r462, %r463, %r464;
	// end inline asm
	mov.b64 	{%r456, %r461}, %rd416;
	// begin inline asm
	shfl.sync.down.b32 %r455, %r456, %r462, %r463, %r464;
	// end inline asm
	// begin inline asm
	shfl.sync.down.b32 %r460, %r461, %r462, %r463, %r464;
	// end inline asm
	mov.b64 	%rd31, {%r455, %r460};
	cvt.u16.u32 	%rs24, %r445;
	setp.gt.s32 	%p299, %r381, 23;
	@%p299 bra 	$L__BB108_35;
	and.b16  	%rs335, %rs383, 255;
	setp.eq.s16 	%p300, %rs335, 0;
	and.b16  	%rs336, %rs24, 255;
	setp.eq.s16 	%p301, %rs336, 0;
	or.pred  	%p302, %p300, %p301;
	@%p302 bra 	$L__BB108_34;
	min.s64 	%rd416, %rd31, %rd416;
	mov.b16 	%rs383, 1;
	bra.uni 	$L__BB108_35;
$L__BB108_34:
	setp.eq.s16 	%p303, %rs335, 0;
	selp.b16 	%rs383, %rs24, %rs383, %p303;
	selp.b64 	%rd416, %rd31, %rd416, %p303;
$L__BB108_35:
	cvt.u32.u16 	%r486, %rs383;
	and.b32  	%r467, %r486, 255;
	mov.b32 	%r483, 16;
	mov.b32 	%r484, 31;
	mov.b32 	%r485, -1;
	// begin inline asm
	shfl.sync.down.b32 %r466, %r467, %r483, %r484, %r485;
	// end inline asm
	// begin inline asm
	shfl.sync.down.b32 %r471, %r472, %r483, %r484, %r485;
	// end inline asm
	mov.b64 	{%r477, %r482}, %rd416;
	// begin inline asm
	shfl.sync.down.b32 %r476, %r477, %r483, %r484, %r485;
	// end inline asm
	// begin inline asm
	shfl.sync.down.b32 %r481, %r482, %r483, %r484, %r485;
	// end inline asm
	mov.b64 	%rd35, {%r476, %r481};
	cvt.u16.u32 	%rs27, %r466;
	setp.gt.s32 	%p304, %r381, 15;
	@%p304 bra 	$L__BB108_39;
	and.b16  	%rs339, %rs383, 255;
	setp.eq.s16 	%p305, %rs339, 0;
	and.b16  	%rs340, %rs27, 255;
	setp.eq.s16 	%p306, %rs340, 0;
	or.pred  	%p307, %p305, %p306;
	@%p307 bra 	$L__BB108_38;
	min.s64 	%rd416, %rd35, %rd416;
	mov.b16 	%rs383, 1;
	bra.uni 	$L__BB108_39;
$L__BB108_38:
	setp.eq.s16 	%p308, %rs339, 0;
	selp.b16 	%rs383, %rs27, %rs383, %p308;
	selp.b64 	%rd416, %rd35, %rd416, %p308;
$L__BB108_39:
	setp.ne.s32 	%p309, %r381, 0;
	@%p309 bra 	$L__BB108_41;
	shr.u32 	%r487, %r2, 1;
	and.b32  	%r488, %r487, 496;
	mov.u32 	%r489, _ZZN3cub18CUB_300001_SM_10006detail6reduce28DeviceReduceSingleTileKernelINS2_10policy_hubIN4cuda3std3__45tupleIJblEEEyN6thrust24THRUST_300001_SM_1000_NS8cuda_cub9__find_if7functorIS9_EEE10Policy1000ENSB_12zip_iteratorINS8_IJNSD_26transform_input_iterator_tIbNSI_INS8_IJNSB_6detail15normal_iteratorINSB_10device_ptrIiEEEESO_EEEEENSK_22tuple_binary_predicateINS7_4lessIiEEEEEENSB_17counting_iteratorIlNSB_11use_defaultESX_SX_EEEEEEEPS9_ySF_S9_S9_NS7_10__identityEEEvT0_T1_T2_T3_T4_T6_E12temp_storage;
	add.s32 	%r490, %r489, %r488;
	st.shared.u8 	[%r490+8], %rs383;
	st.shared.u64 	[%r490+16], %rd416;
$L__BB108_41:
	bar.sync 	0;
	setp.ne.s32 	%p310, %r2, 0;
	@%p310 bra 	$L__BB108_120;
	ld.shared.u8 	%rs343, [_ZZN3cub18CUB_300001_SM_10006detail6reduce28DeviceReduceSingleTileKernelINS2_10policy_hubIN4cuda3std3__45tupleIJblEEEyN6thrust24THRUST_300001_SM_1000_NS8cuda_cub9__find_if7functorIS9_EEE10Policy1000ENSB_12zip_iteratorINS8_IJNSD_26transform_input_iterator_tIbNSI_INS8_IJNSB_6detail15normal_iteratorINSB_10device_ptrIiEEEESO_EEEEENSK_22tuple_binary_predicateINS7_4lessIiEEEEEENSB_17counting_iteratorIlNSB_11use_defaultESX_SX_EEEEEEEPS9_ySF_S9_S9_NS7_10__identityEEEvT0_T1_T2_T3_T4_T6_E12temp_storage+24];
	ld.shared.u64 	%rd377, [_ZZN3cub18CUB_300001_SM_10006detail6reduce28DeviceReduceSingleTileKernelINS2_10policy_hubIN4cuda3std3__45tupleIJblEEEyN6thrust24THRUST_300001_SM_1000_NS8cuda_cub9__find_if7functorIS9_EEE10Policy1000ENSB_12zip_iteratorINS8_IJNSD_26transform_input_iterator_tIbNSI_INS8_IJNSB_6detail15normal_iteratorINSB_10device_ptrIiEEEESO_EEEEENSK_22tuple_binary_predicateINS7_4lessIiEEEEEENSB_17counting_iteratorIlNSB_11use_defaultESX_SX_EEEEEEEPS9_ySF_S9_S9_NS7_10__identityEEEvT0_T1_T2_T3_T4_T6_E12temp_storage+32];
	and.b16  	%rs344, %rs383, 255;
	setp.eq.s16 	%p311, %rs344, 0;
	setp.eq.s16 	%p312, %rs343, 0;
	min.s64 	%rd378, %rd377, %rd416;
	selp.b16 	%rs345, %rs383, 1, %p312;
	selp.b16 	%rs346, %rs343, %rs345, %p311;
	and.b16  	%rs347, %rs346, 255;
	selp.b64 	%rd379, %rd416, %rd378, %p312;
	selp.b64 	%rd380, %rd377, %rd379, %p311;
	ld.shared.u8 	%rs348, [_ZZN3cub18CUB_300001_SM_10006detail6reduce28DeviceReduceSingleTileKernelINS2_10policy_hubIN4cuda3std3__45tupleIJblEEEyN6thrust24THRUST_300001_SM_1000_NS8cuda_cub9__find_if7functorIS9_EEE10Policy1000ENSB_12zip_iteratorINS8_IJNSD_26transform_input_iterator_tIbNSI_INS8_IJNSB_6detail15normal_iteratorINSB_10device_ptrIiEEEESO_EEEEENSK_22tuple_binary_predicateINS7_4lessIiEEEEEENSB_17counting_iteratorIlNSB_11use_defaultESX_SX_EEEEEEEPS9_ySF_S9_S9_NS7_10__identityEEEvT0_T1_T2_T3_T4_T6_E12temp_storage+40];
	ld.shared.u64 	%rd381, [_ZZN3cub18CUB_300001_SM_10006detail6reduce28DeviceReduceSingleTileKernelINS2_10policy_hubIN4cuda3std3__45tupleIJblEEEyN6thrust24THRUST_300001_SM_1000_NS8cuda_cub9__find_if7functorIS9_EEE10Policy1000ENSB_12zip_iteratorINS8_IJNSD_26transform_input_iterator_tIbNSI_INS8_IJNSB_6detail15normal_iteratorINSB_10device_ptrIiEEEESO_EEEEENSK_22tuple_binary_predicateINS7_4lessIiEEEEEENSB_17counting_iteratorIlNSB_11use_defaultESX_SX_EEEEEEEPS9_ySF_S9_S9_NS7_10__identityEEEvT0_T1_T2_T3_T4_T6_E12temp_storage+48];
	setp.eq.s16 	%p313, %rs347, 0;
	setp.eq.s16 	%p314, %rs348, 0;
	min.s64 	%rd382, %rd381, %rd380;
	selp.b16 	%rs349, %rs346, 1, %p314;
	selp.b16 	%rs350, %rs348, %rs349, %p313;
	and.b16  	%rs351, %rs350, 255;
	selp.b64 	%rd383, %rd380, %rd382, %p314;
	selp.b64 	%rd384, %rd381, %rd383, %p313;
	ld.shared.u8 	%rs352, [_ZZN3cub18CUB_300001_SM_10006detail6reduce28DeviceReduceSingleTileKernelINS2_10policy_hubIN4cuda3std3__45tupleIJblEEEyN6thrust24THRUST_300001_SM_1000_NS8cuda_cub9__find_if7functorIS9_EEE10Policy1000ENSB_12zip_iteratorINS8_IJNSD_26transform_input_iterator_tIbNSI_INS8_IJNSB_6detail15normal_iteratorINSB_10device_ptrIiEEEESO_EEEEENSK_22tuple_binary_predicateINS7_4lessIiEEEEEENSB_17counting_iteratorIlNSB_11use_defaultESX_SX_EEEEEEEPS9_ySF_S9_S9_NS7_10__identityEEEvT0_T1_T2_T3_T4_T6_E12temp_storage+56];
	ld.shared.u64 	%rd385, [_ZZN3cub18CUB_300001_SM_10006detail6reduce28DeviceReduceSingleTileKernelINS2_10policy_hubIN4cuda3std3__45tupleIJblEEEyN6thrust24THRUST_300001_SM_1000_NS8cuda_cub9__find_if7functorIS9_EEE10Policy1000ENSB_12zip_iteratorINS8_IJNSD_26transform_input_iterator_tIbNSI_INS8_IJNSB_6detail15normal_iteratorINSB_10device_ptrIiEEEESO_EEEEENSK_22tuple_binary_predicateINS7_4lessIiEEEEEENSB_17counting_iteratorIlNSB_11use_defaultESX_SX_EEEEEEEPS9_ySF_S9_S9_NS7_10__identityEEEvT0_T1_T2_T3_T4_T6_E12temp_storage+64];
	setp.eq.s16 	%p315, %rs351, 0;
	setp.eq.s16 	%p316, %rs352, 0;
	min.s64 	%rd386, %rd385, %rd384;
	selp.b16 	%rs353, %rs350, 1, %p316;
	selp.b16 	%rs354, %rs352, %rs353, %p315;
	and.b16  	%rs355, %rs354, 255;
	selp.b64 	%rd387, %rd384, %rd386, %p316;
	selp.b64 	%rd388, %rd385, %rd387, %p315;
	ld.shared.u8 	%rs356, [_ZZN3cub18CUB_300001_SM_10006detail6reduce28DeviceReduceSingleTileKernelINS2_10policy_hubIN4cuda3std3__45tupleIJblEEEyN6thrust24THRUST_300001_SM_1000_NS8cuda_cub9__find_if7functorIS9_EEE10Policy1000ENSB_12zip_iteratorINS8_IJNSD_26transform_input_iterator_tIbNSI_INS8_IJNSB_6detail15normal_iteratorINSB_10device_ptrIiEEEESO_EEEEENSK_22tuple_binary_predicateINS7_4lessIiEEEEEENSB_17counting_iteratorIlNSB_11use_defaultESX_SX_EEEEEEEPS9_ySF_S9_S9_NS7_10__identityEEEvT0_T1_T2_T3_T4_T6_E12temp_storage+72];
	ld.shared.u64 	%rd389, [_ZZN3cub18CUB_300001_SM_10006detail6reduce28DeviceReduceSingleTileKernelINS2_10policy_hubIN4cuda3std3__45tupleIJblEEEyN6thrust24THRUST_300001_SM_1000_NS8cuda_cub9__find_if7functorIS9_EEE10Policy1000ENSB_12zip_iteratorINS8_IJNSD_26transform_input_iterator_tIbNSI_INS8_IJNSB_6detail15normal_iteratorINSB_10device_ptrIiEEEESO_EEEEENSK_22tuple_binary_predicateINS7_4lessIiEEEEEENSB_17counting_iteratorIlNSB_11use_defaultESX_SX_EEEEEEEPS9_ySF_S9_S9_NS7_10__identityEEEvT0_T1_T2_T3_T4_T6_E12temp_storage+80];
	setp.eq.s16 	%p317, %rs355, 0;
	setp.eq.s16 	%p318, %rs356, 0;
	min.s64 	%rd390, %rd389, %rd388;
	selp.b16 	%rs357, %rs354, 1, %p318;
	selp.b16 	%rs358, %rs356, %rs357, %p317;
	and.b16  	%rs359, %rs358, 255;
	selp.b64 	%rd391, %rd388, %rd390, %p318;
	selp.b64 	%rd392, %rd389, %rd391, %p317;
	ld.shared.u8 	%rs360, [_ZZN3cub18CUB_300001_SM_10006detail6reduce28DeviceReduceSingleTileKernelINS2_10policy_hubIN4cuda3std3__45tupleIJblEEEyN6thrust24THRUST_300001_SM_1000_NS8cuda_cub9__find_if7functorIS9_EEE10Policy1000ENSB_12zip_iteratorINS8_IJNSD_26transform_input_iterator_tIbNSI_INS8_IJNSB_6detail15normal_iteratorINSB_10device_ptrIiEEEESO_EEEEENSK_22tuple_binary_predicateINS7_4lessIiEEEEEENSB_17counting_iteratorIlNSB_11use_defaultESX_SX_EEEEEEEPS9_ySF_S9_S9_NS7_10__identityEEEvT0_T1_T2_T3_T4_T6_E12temp_storage+88];
	ld.shared.u64 	%rd393, [_ZZN3cub18CUB_300001_SM_10006detail6reduce28DeviceReduceSingleTileKernelINS2_10policy_hubIN4cuda3std3__45tupleIJblEEEyN6thrust24THRUST_300001_SM_1000_NS8cuda_cub9__find_if7functorIS9_EEE10Policy1000ENSB_12zip_iteratorINS8_IJNSD_26transform_input_iterator_tIbNSI_INS8_IJNSB_6detail15normal_iteratorINSB_10device_ptrIiEEEESO_EEEEENSK_22tuple_binary_predicateINS7_4lessIiEEEEEENSB_17counting_iteratorIlNSB_11use_defaultESX_SX_EEEEEEEPS9_ySF_S9_S9_NS7_10__identityEEEvT0_T1_T2_T3_T4_T6_E12temp_storage+96];
	setp.eq.s16 	%p319, %rs359, 0;
	setp.eq.s16 	%p320, %rs360, 0;
	min.s64 	%rd394, %rd393, %rd392;
	selp.b16 	%rs361, %rs358, 1, %p320;
	selp.b16 	%rs362, %rs360, %rs361, %p319;
	and.b16  	%rs363, %rs362, 255;
	selp.b64 	%rd395, %rd392, %rd394, %p320;
	selp.b64 	%rd396, %rd393, %rd395, %p319;
	ld.shared.u8 	%rs364, [_ZZN3cub18CUB_300001_SM_10006detail6reduce28DeviceReduceSingleTileKernelINS2_10policy_hubIN4cuda3std3__45tupleIJblEEEyN6thrust24THRUST_300001_SM_1000_NS8cuda_cub9__find_if7functorIS9_EEE10Policy1000ENSB_12zip_iteratorINS8_IJNSD_26transform_input_iterator_tIbNSI_INS8_IJNSB_6detail15normal_iteratorINSB_10device_ptrIiEEEESO_EEEEENSK_22tuple_binary_predicateINS7_4lessIiEEEEEENSB_17counting_iteratorIlNSB_11use_defaultESX_SX_EEEEEEEPS9_ySF_S9_S9_NS7_10__identityEEEvT0_T1_T2_T3_T4_T6_E12temp_storage+104];
	ld.shared.u64 	%rd397, [_ZZN3cub18CUB_300001_SM_10006detail6reduce28DeviceReduceSingleTileKernelINS2_10policy_hubIN4cuda3std3__45tupleIJblEEEyN6thrust24THRUST_300001_SM_1000_NS8cuda_cub9__find_if7functorIS9_EEE10Policy1000ENSB_12zip_iteratorINS8_IJNSD_26transform_input_iterator_tIbNSI_INS8_IJNSB_6detail15normal_iteratorINSB_10device_ptrIiEEEESO_EEEEENSK_22tuple_binary_predicateINS7_4lessIiEEEEEENSB_17counting_iteratorIlNSB_11use_defaultESX_SX_EEEEEEEPS9_ySF_S9_S9_NS7_10__identityEEEvT0_T1_T2_T3_T4_T6_E12temp_storage+112];
	setp.eq.s16 	%p321, %rs363, 0;
	setp.eq.s16 	%p322, %rs364, 0;
	min.s64 	%rd398, %rd397, %rd396;
	selp.b16 	%rs365, %rs362, 1, %p322;
	selp.b16 	%rs366, %rs364, %rs365, %p321;
	and.b16  	%rs367, %rs366, 255;
	selp.b64 	%rd399, %rd396, %rd398, %p322;
	selp.b64 	%rd400, %rd397, %rd399, %p321;
	ld.shared.u8 	%rs368, [_ZZN3cub18CUB_300001_SM_10006detail6reduce28DeviceReduceSingleTileKernelINS2_10policy_hubIN4cuda3std3__45tupleIJblEEEyN6thrust24THRUST_300001_SM_1000_NS8cuda_cub9__find_if7functorIS9_EEE10Policy1000ENSB_12zip_iteratorINS8_IJNSD_26transform_input_iterator_tIbNSI_INS8_IJNSB_6detail15normal_iteratorINSB_10device_ptrIiEEEESO_EEEEENSK_22tuple_binary_predicateINS7_4lessIiEEEEEENSB_17counting_iteratorIlNSB_11use_defaultESX_SX_EEEEEEEPS9_ySF_S9_S9_NS7_10__identityEEEvT0_T1_T2_T3_T4_T6_E12temp_storage+120];
	ld.shared.u64 	%rd401, [_ZZN3cub18CUB_300001_SM_10006detail6reduce28DeviceReduceSingleTileKernelINS2_10policy_hubIN4cuda3std3__45tupleIJblEEEyN6thrust24THRUST_300001_SM_1000_NS8cuda_cub9__find_if7functorIS9_EEE10Policy1000ENSB_12zip_iteratorINS8_IJNSD_26transform_input_iterator_tIbNSI_INS8_IJNSB_6detail15normal_iteratorINSB_10device_ptrIiEEEESO_EEEEENSK_22tuple_binary_predicateINS7_4lessIiEEEEEENSB_17counting_iteratorIlNSB_11use_defaultESX_SX_EEEEEEEPS9_ySF_S9_S9_NS7_10__identityEEEvT0_T1_T2_T3_T4_T6_E12temp_storage+128];
	setp.eq.s16 	%p323, %rs367, 0;
	setp.eq.s16 	%p324, %rs368, 0;
	min.s64 	%rd402, %rd401, %rd400;
	selp.b16 	%rs369, %rs366, 1, %p324;
	selp.b16 	%rs383, %rs368, %rs369, %p323;
	selp.b64 	%rd403, %rd400, %rd402, %p324;
	selp.b64 	%rd416, %rd401, %rd403, %p323;
	bra.uni 	$L__BB108_120;
$L__BB108_43:
	// begin inline asm
	mov.u32 %r263, %laneid;
	// end inline asm
	and.b32  	%r284, %r2, 992;
	add.s32 	%r285, %r284, 32;
	setp.gt.u32 	%p235, %r285, %r1;
	not.b32 	%r286, %r284;
	add.s32 	%r287, %r1, %r286;
	selp.b32 	%r282, %r287, 31, %p235;
	cvt.u32.u16 	%r288, %rs383;
	and.b32  	%r265, %r288, 255;
	mov.b32 	%r281, 1;
	mov.b32 	%r283, -1;
	// begin inline asm
	shfl.sync.down.b32 %r264, %r265, %r281, %r282, %r283;
	// end inline asm
	// begin inline asm
	shfl.sync.down.b32 %r269, %r270, %r281, %r282, %r283;
	// end inline asm
	mov.b64 	{%r275, %r280}, %rd416;
	// begin inline asm
	shfl.sync.down.b32 %r274, %r275, %r281, %r282, %r283;
	// end inline asm
	// begin inline asm
	shfl.sync.down.b32 %r279, %r280, %r281, %r282, %r283;
	// end inline asm
	mov.b64 	%rd40, {%r274, %r279};
	cvt.u16.u32 	%rs31, %r264;
	setp.ge.s32 	%p236, %r263, %r282;
	@%p236 bra 	$L__BB108_47;
	and.b16  	%rs282, %rs383, 255;
	setp.eq.s16 	%p237, %rs282, 0;
	and.b16  	%rs283, %rs31, 255;
	setp.eq.s16 	%p238, %rs283, 0;
	or.pred  	%p239, %p237, %p238;
	@%p239 bra 	$L__BB108_46;
	min.s64 	%rd416, %rd40, %rd416;
	mov.b16 	%rs383, 1;
	bra.uni 	$L__BB108_47;
$L__BB108_46:
	setp.eq.s16 	%p240, %rs282, 0;
	selp.b16 	%rs383, %rs31, %rs383, %p240;
	selp.b64 	%rd416, %rd40, %rd416, %p240;
$L__BB108_47:
	cvt.u32.u16 	%r309, %rs383;
	and.b32  	%r290, %r309, 255;
	mov.b32 	%r306, 2;
	mov.b32 	%r308, -1;
	// begin inline asm
	shfl.sync.down.b32 %r289, %r290, %r306, %r282, %r308;
	// end inline asm
	// begin inline asm
	shfl.sync.down.b32 %r294, %r295, %r306, %r282, %r308;
	// end inline asm
	mov.b64 	{%r300, %r305}, %rd416;
	// begin inline asm
	shfl.sync.down.b32 %r299, %r300, %r306, %r282, %r308;
	// end inline asm
	// begin inline asm
	shfl.sync.down.b32 %r304, %r305, %r306, %r282, %r308;
	// end inline asm
	mov.b64 	%rd44, {%r299, %r304};
	cvt.u16.u32 	%rs34, %r289;
	add.s32 	%r310, %r263, 2;
	setp.gt.s32 	%p241, %r310, %r282;
	@%p241 bra 	$L__BB108_51;
	and.b16  	%rs286, %rs383, 255;
	setp.eq.s16 	%p242, %rs286, 0;
	and.b16  	%rs287, %rs34, 255;
	setp.eq.s16 	%p243, %rs287, 0;
	or.pred  	%p244, %p242, %p243;
	@%p244 bra 	$L__BB108_50;
	min.s64 	%rd416, %rd44, %rd416;
	mov.b16 	%rs383, 1;
	bra.uni 	$L__BB108_51;
$L__BB108_50:
	setp.eq.s16 	%p245, %rs286, 0;
	selp.b16 	%rs383, %rs34, %rs383, %p245;
	selp.b64 	%rd416, %rd44, %rd416, %p245;
$L__BB108_51:
	cvt.u32.u16 	%r331, %rs383;
	and.b32  	%r312, %r331, 255;
	mov.b32 	%r328, 4;
	mov.b32 	%r330, -1;
	// begin inline asm
	shfl.sync.down.b32 %r311, %r312, %r328, %r282, %r330;
	// end inline asm
	// begin inline asm
	shfl.sync.down.b32 %r316, %r317, %r328, %r282, %r330;
	// end inline asm
	mov.b64 	{%r322, %r327}, %rd416;
	// begin inline asm
	shfl.sync.down.b32 %r321, %r322, %r328, %r282, %r330;
	// end inline asm
	// begin inline asm
	shfl.sync.down.b32 %r326, %r327, %r328, %r282, %r330;
	// end inline asm
	mov.b64 	%rd48, {%r321, %r326};
	cvt.u16.u32 	%rs37, %r311;
	add.s32 	%r332, %r263, 4;
	setp.gt.s32 	%p246, %r332, %r282;
	@%p246 bra 	$L__BB108_55;
	and.b16  	%rs290, %rs383, 255;
	setp.eq.s16 	%p247, %rs290, 0;
	and.b16  	%rs291, %rs37, 255;
	setp.eq.s16 	%p248, %rs291, 0;
	or.pred  	%p249, %p247, %p248;
	@%p249 bra 	$L__BB108_54;
	min.s64 	%rd416, %rd48, %rd416;
	mov.b16 	%rs383, 1;
	bra.uni 	$L__BB108_55;
$L__BB108_54:
	setp.eq.s16 	%p250, %rs290, 0;
	selp.b16 	%rs383, %rs37, %rs383, %p250;
	selp.b64 	%rd416, %rd48, %rd416, %p250;
$L__BB108_55:
	cvt.u32.u16 	%r353, %rs383;
	and.b32  	%r334, %r353, 255;
	mov.b32 	%r350, 8;
	mov.b32 	%r352, -1;
	// begin inline asm
	shfl.sync.down.b32 %r333, %r334, %r350, %r282, %r352;
	// end inline asm
	// begin inline asm
	shfl.sync.down.b32 %r338, %r339, %r350, %r282, %r352;
	// end inline asm
	mov.b64 	{%r344, %r349}, %rd416;
	// begin inline asm
	shfl.sync.down.b32 %r343, %r344, %r350, %r282, %r352;
	// end inline asm
	// begin inline asm
	shfl.sync.down.b32 %r348, %r349, %r350, %r282, %r352;
	// end inline asm
	mov.b64 	%rd52, {%r343, %r348};
	cvt.u16.u32 	%rs40, %r333;
	add.s32 	%r354, %r263, 8;
	setp.gt.s32 	%p251, %r354, %r282;
	@%p251 bra 	$L__BB108_59;
	and.b16  	%rs294, %rs383, 255;
	setp.eq.s16 	%p252, %rs294, 0;
	and.b16  	%rs295, %rs40, 255;
	setp.eq.s16 	%p253, %rs295, 0;
	or.pred  	%p254, %p252, %p253;
	@%p254 bra 	$L__BB108_58;
	min.s64 	%rd416, %rd52, %rd416;
	mov.b16 	%rs383, 1;
	bra.uni 	$L__BB108_59;
$L__BB108_58:
	setp.eq.s16 	%p255, %rs294, 0;
	selp.b16 	%rs383, %rs40, %rs383, %p255;
	selp.b64 	%rd416, %rd52, %rd416, %p255;
$L__BB108_59:
	cvt.u32.u16 	%r375, %rs383;
	and.b32  	%r356, %r375, 255;
	mov.b32 	%r372, 16;
	mov.b32 	%r374, -1;
	// begin inline asm
	shfl.sync.down.b32 %r355, %r356, %r372, %r282, %r374;
	// end inline asm
	// begin inline asm
	shfl.sync.down.b32 %r360, %r361, %r372, %r282, %r374;
	// end inline asm
	mov.b64 	{%r366, %r371}, %rd416;
	// begin inline asm
	shfl.sync.down.b32 %r365, %r366, %r372, %r282, %r374;
	// end inline asm
	// begin inline asm
	shfl.sync.down.b32 %r370, %r371, %r372, %r282, %r374;
	// end inline asm
	mov.b64 	%rd56, {%r365, %r370};
	cvt.u16.u32 	%rs43, %r355;
	add.s32 	%r376, %r263, 16;
	setp.gt.s32 	%p256, %r376, %r282;
	@%p256 bra 	$L__BB108_63;
	and.b16  	%rs298, %rs383, 255;
	setp.eq.s16 	%p257, %rs298, 0;
	and.b16  	%rs299, %rs43, 255;
	setp.eq.s16 	%p258, %rs299, 0;
	or.pred  	%p259, %p257, %p258;
	@%p259 bra 	$L__BB108_62;
	min.s64 	%rd416, %rd56, %rd416;
	mov.b16 	%rs383, 1;
	bra.uni 	$L__BB108_63;
$L__BB108_62:
	setp.eq.s16 	%p260, %rs298, 0;
	selp.b16 	%rs383, %rs43, %rs383, %p260;
	selp.b64 	%rd416, %rd56, %rd416, %p260;
$L__BB108_63:
	setp.ne.s32 	%p261, %r263, 0;
	@%p261 bra 	$L__BB108_65;
	shr.u32 	%r377, %r2, 1;
	and.b32  	%r378, %r377, 496;
	mov.u32 	%r379, _ZZN3cub18CUB_300001_SM_10006detail6reduce28DeviceReduceSingleTileKernelINS2_10policy_hubIN4cuda3std3__45tupleIJblEEEyN6thrust24THRUST_300001_SM_1000_NS8cuda_cub9__find_if7functorIS9_EEE10Policy1000ENSB_12zip_iteratorINS8_IJNSD_26transform_input_iterator_tIbNSI_INS8_IJNSB_6detail15normal_iteratorINSB_10device_ptrIiEEEESO_EEEEENSK_22tuple_binary_predicateINS7_4lessIiEEEEEENSB_17counting_iteratorIlNSB_11use_defaultESX_SX_EEEEEEEPS9_ySF_S9_S9_NS7_10__identityEEEvT0_T1_T2_T3_T4_T6_E12temp_storage;
	add.s32 	%r380, %r379, %r378;
	st.shared.u8 	[%r380+8], %rs383;
	st.shared.u64 	[%r380+16], %rd416;
$L__BB108_65:
	bar.sync 	0;
	setp.ne.s32 	%p262, %r2, 0;
	@%p262 bra 	$L__BB108_120;
	setp.lt.u64 	%p263, %rd121, 33;
	@%p263 bra 	$L__BB108_68;
	ld.shared.u8 	%rs302, [_ZZN3cub18CUB_300001_SM_10006detail6reduce28DeviceReduceSingleTileKernelINS2_10policy_hubIN4cuda3std3__45tupleIJblEEEyN6thrust24THRUST_300001_SM_1000_NS8cuda_cub9__find_if7functorIS9_EEE10Policy1000ENSB_12zip_iteratorINS8_IJNSD_26transform_input_iterator_tIbNSI_INS8_IJNSB_6detail15normal_iteratorINSB_10device_ptrIiEEEESO_EEEEENSK_22tuple_binary_predicateINS7_4lessIiEEEEEENSB_17counting_iteratorIlNSB_11use_defaultESX_SX_EEEEEEEPS9_ySF_S9_S9_NS7_10__identityEEEvT0_T1_T2_T3_T4_T6_E12temp_storage+24];
	ld.shared.u64 	%rd356, [_ZZN3cub18CUB_300001_SM_10006detail6reduce28DeviceReduceSingleTileKernelINS2_10policy_hubIN4cuda3std3__45tupleIJblEEEyN6thrust24THRUST_300001_SM_1000_NS8cuda_cub9__find_if7functorIS9_EEE10Policy1000ENSB_12zip_iteratorINS8_IJNSD_26transform_input_iterator_tIbNSI_INS8_IJNSB_6detail15normal_iteratorINSB_10device_ptrIiEEEESO_EEEEENSK_22tuple_binary_predicateINS7_4lessIiEEEEEENSB_17counting_iteratorIlNSB_11use_defaultESX_SX_EEEEEEEPS9_ySF_S9_S9_NS7_10__identityEEEvT0_T1_T2_T3_T4_T6_E12temp_storage+32];
	and.b16  	%rs303, %rs383, 255;
	setp.eq.s16 	%p264, %rs303, 0;
	setp.eq.s16 	%p265, %rs302, 0;
	min.s64 	%rd357, %rd356, %rd416;
	selp.b16 	%rs304, %rs383, 1, %p265;
	selp.b16 	%rs383, %rs302, %rs304, %p264;
	selp.b64 	%rd358, %rd416, %rd357, %p265;
	selp.b64 	%rd416, %rd356, %rd358, %p264;
$L__BB108_68:
	setp.lt.u64 	%p266, %rd121, 65;
	@%p266 bra 	$L__BB108_70;
	ld.shared.u8 	%rs305, [_ZZN3cub18CUB_300001_SM_10006detail6reduce28DeviceReduceSingleTileKernelINS2_10policy_hubIN4cuda3std3__45tupleIJblEEEyN6thrust24THRUST_300001_SM_1000_NS8cuda_cub9__find_if7functorIS9_EEE10Policy1000ENSB_12zip_iteratorINS8_IJNSD_26transform_input_iterator_tIbNSI_INS8_IJNSB_6detail15normal_iteratorINSB_10device_ptrIiEEEESO_EEEEENSK_22tuple_binary_predicateINS7_4lessIiEEEEEENSB_17counting_iteratorIlNSB_11use_defaultESX_SX_EEEEEEEPS9_ySF_S9_S9_NS7_10__identityEEEvT0_T1_T2_T3_T4_T6_E12temp_storage+40];
	ld.shared.u64 	%rd359, [_ZZN3cub18CUB_300001_SM_10006detail6reduce28DeviceReduceSingleTileKernelINS2_10policy_hubIN4cuda3std3__45tupleIJblEEEyN6thrust24THRUST_300001_SM_1000_NS8cuda_cub9__find_if7functorIS9_EEE10Policy1000ENSB_12zip_iteratorINS8_IJNSD_26transform_input_iterator_tIbNSI_INS8_IJNSB_6detail15normal_iteratorINSB_10device_ptrIiEEEESO_EEEEENSK_22tuple_binary_predicateINS7_4lessIiEEEEEENSB_17counting_iteratorIlNSB_11use_defaultESX_SX_EEEEEEEPS9_ySF_S9_S9_NS7_10__identityEEEvT0_T1_T2_T3_T4_T6_E12temp_storage+48];
	and.b16  	%rs306, %rs383, 255;
	setp.eq.s16 	%p267, %rs306, 0;
	setp.eq.s16 	%p268, %rs305, 0;
	min.s64 	%rd360, %rd359, %rd416;
	selp.b16 	%rs307, %rs383, 1, %p268;
	selp.b16 	%rs383, %rs305, %rs307, %p267;
	selp.b64 	%rd361, %rd416, %rd360, %p268;
	selp.b64 	%rd416, %rd359, %rd361, %p267;
$L__BB108_70:
	setp.lt.u64 	%p269, %rd121, 97;
	@%p269 bra 	$L__BB108_72;
	ld.shared.u8 	%rs308, [_ZZN3cub18CUB_300001_SM_10006detail6reduce28DeviceReduceSingleTileKernelINS2_10policy_hubIN4cuda3std3__45tupleIJblEEEyN6thrust24THRUST_300001_SM_1000_NS8cuda_cub9__find_if7functorIS9_EEE10Policy1000ENSB_12zip_iteratorINS8_IJNSD_26transform_input_iterator_tIbNSI_INS8_IJNSB_6detail15normal_iteratorINSB_10device_ptrIiEEEESO_EEEEENSK_22tuple_binary_predicateINS7_4lessIiEEEEEENSB_17counting_iteratorIlNSB_11use_defaultESX_SX_EEEEEEEPS9_ySF_S9_S9_NS7_10__identityEEEvT0_T1_T2_T3_T4_T6_E12temp_storage+56];
	ld.shared.u64 	%rd362, [_ZZN3cub18CUB_300001_SM_10006detail6reduce28DeviceReduceSingleTileKernelINS2_10policy_hubIN4cuda3std3__45tupleIJblEEEyN6thrust24THRUST_300001_SM_1000_NS8cuda_cub9__find_if7functorIS9_EEE10Policy1000ENSB_12zip_iteratorINS8_IJNSD_26transform_input_iterator_tIbNSI_INS8_IJNSB_6detail15normal_iteratorINSB_10device_ptrIiEEEESO_EEEEENSK_22tuple_binary_predicateINS7_4lessIiEEEEEENSB_17counting_iteratorIlNSB_11use_defaultESX_SX_EEEEEEEPS9_ySF_S9_S9_NS7_10__identityEEEvT0_T1_T2_T3_T4_T6_E12temp_storage+64];
	and.b16  	%rs309, %rs383, 255;
	setp.eq.s16 	%p270, %rs309, 0;
	setp.eq.s16 	%p271, %rs308, 0;
	min.s64 	%rd363, %rd362, %rd416;
	selp.b16 	%rs310, %rs383, 1, %p271;
	selp.b16 	%rs383, %rs308, %rs310, %p270;
	selp.b64 	%rd364, %rd416, %rd363, %p271;
	selp.b64 	%rd416, %rd362, %rd364, %p270;
$L__BB108_72:
	setp.lt.u64 	%p272, %rd121, 129;
	@%p272 bra 	$L__BB108_74;
	ld.shared.u8 	%rs311, [_ZZN3cub18CUB_300001_SM_10006detail6reduce28DeviceReduceSingleTileKernelINS2_10policy_hubIN4cuda3std3__45tupleIJblEEEyN6thrust24THRUST_300001_SM_1000_NS8cuda_cub9__find_if7functorIS9_EEE10Policy1000ENSB_12zip_iteratorINS8_IJNSD_26transform_input_iterator_tIbNSI_INS8_IJNSB_6detail15normal_iteratorINSB_10device_ptrIiEEEESO_EEEEENSK_22tuple_binary_predicateINS7_4lessIiEEEEEENSB_17counting_iteratorIlNSB_11use_defaultESX_SX_EEEEEEEPS9_ySF_S9_S9_NS7_10__identityEEEvT0_T1_T2_T3_T4_T6_E12temp_storage+72];
	ld.shared.u64 	%rd365, [_ZZN3cub18CUB_300001_SM_10006detail6reduce28DeviceReduceSingleTileKernelINS2_10policy_hubIN4cuda3std3__45tupleIJblEEEyN6thrust24THRUST_300001_SM_1000_NS8cuda_cub9__find_if7functorIS9_EEE10Policy1000ENSB_12zip_iteratorINS8_IJNSD_26transform_input_iterator_tIbNSI_INS8_IJNSB_6detail15normal_iteratorINSB_10device_ptrIiEEEESO_EEEEENSK_22tuple_binary_predicateINS7_4lessIiEEEEEENSB_17counting_iteratorIlNSB_11use_defaultESX_SX_EEEEEEEPS9_ySF_S9_S9_NS7_10__identityEEEvT0_T1_T2_T3_T4_T6_E12temp_storage+80];
	and.b16  	%rs312, %rs383, 255;
	setp.eq.s16 	%p273, %rs312, 0;
	setp.eq.s16 	%p274, %rs311, 0;
	min.s64 	%rd366, %rd365, %rd416;
	selp.b16 	%rs313, %rs383, 1, %p274;
	selp.b16 	%rs383, %rs311, %rs313, %p273;
	selp.b64 	%rd367, %rd416, %rd366, %p274;
	selp.b64 	%rd416, %rd365, %rd367, %p273;
$L__BB108_74:
	setp.lt.u64 	%p275, %rd121, 161;
	@%p275 bra 	$L__BB108_76;
	ld.shared.u8 	%rs314, [_ZZN3cub18CUB_300001_SM_10006detail6reduce28DeviceReduceSingleTileKernelINS2_10policy_hubIN4cuda3std3__45tupleIJblEEEyN6thrust24THRUST_300001_SM_1000_NS8cuda_cub9__find_if7functorIS9_EEE10Policy1000ENSB_12zip_iteratorINS8_IJNSD_26transform_input_iterator_tIbNSI_INS8_IJNSB_6detail15normal_iteratorINSB_10device_ptrIiEEEESO_EEEEENSK_22tuple_binary_predicateINS7_4lessIiEEEEEENSB_17counting_iteratorIlNSB_11use_defaultESX_SX_EEEEEEEPS9_ySF_S9_S9_NS7_10__identityEEEvT0_T1_T2_T3_T4_T6_E12temp_storage+88];
	ld.shared.u64 	%rd368, [_ZZN3cub18CUB_300001_SM_10006detail6reduce28DeviceReduceSingleTileKernelINS2_10policy_hubIN4cuda3std3__45tupleIJblEEEyN6thrust24THRUST_300001_SM_1000_NS8cuda_cub9__find_if7functorIS9_EEE10Policy1000ENSB_12zip_iteratorINS8_IJNSD_26transform_input_iterator_tIbNSI_INS8_IJNSB_6detail15normal_iteratorINSB_10device_ptrIiEEEESO_EEEEENSK_22tuple_binary_predicateINS7_4lessIiEEEEEENSB_17counting_iteratorIlNSB_11use_defaultESX_SX_EEEEEEEPS9_ySF_S9_S9_NS7_10__identityEEEvT0_T1_T2_T3_T4_T6_E12temp_storage+96];
	and.b16  	%rs315, %rs383, 255;
	setp.eq.s16 	%p276, %rs315, 0;
	setp.eq.s16 	%p277, %rs314, 0;
	min.s64 	%rd369, %rd368, %rd416;
	selp.b16 	%rs316, %rs383, 1, %p277;
	selp.b16 	%rs383, %rs314, %rs316, %p276;
	selp.b64 	%rd370, %rd416, %rd369, %p277;
	selp.b64 	%rd416, %rd368, %rd370, %p276;
$L__BB108_76:
	setp.lt.u64 	%p278, %rd121, 193;
	@%p278 bra 	$L__BB108_78;
	ld.shared.u8 	%rs317, [_ZZN3cub18CUB_300001_SM_10006detail6reduce28DeviceReduceSingleTileKernelINS2_10policy_hubIN4cuda3std3__45tupleIJblEEEyN6thrust24THRUST_300001_SM_1000_NS8cuda_cub9__find_if7functorIS9_EEE10Policy1000ENSB_12zip_iteratorINS8_IJNSD_26transform_input_iterator_tIbNSI_INS8_IJNSB_6detail15normal_iteratorINSB_10device_ptrIiEEEESO_EEEEENSK_22tuple_binary_predicateINS7_4lessIiEEEEEENSB_17counting_iteratorIlNSB_11use_defaultESX_SX_EEEEEEEPS9_ySF_S9_S9_NS7_10__identityEEEvT0_T1_T2_T3_T4_T6_E12temp_storage+104];
	ld.shared.u64 	%rd371, [_ZZN3cub18CUB_300001_SM_10006detail6reduce28DeviceReduceSingleTileKernelINS2_10policy_hubIN4cuda3std3__45tupleIJblEEEyN6thrust24THRUST_300001_SM_1000_NS8cuda_cub9__find_if7functorIS9_EEE10Policy1000ENSB_12zip_iteratorINS8_IJNSD_26transform_input_iterator_tIbNSI_INS8_IJNSB_6detail15normal_iteratorINSB_10device_ptrIiEEEESO_EEEEENSK_22tuple_binary_predicateINS7_4lessIiEEEEEENSB_17counting_iteratorIlNSB_11use_defaultESX_SX_EEEEEEEPS9_ySF_S9_S9_NS7_10__identityEEEvT0_T1_T2_T3_T4_T6_E12temp_storage+112];
	and.b16  	%rs318, %rs383, 255;
	setp.eq.s16 	%p279, %rs318, 0;
	setp.eq.s16 	%p280, %rs317, 0;
	min.s64 	%rd372, %rd371, %rd416;
	selp.b16 	%rs319, %rs383, 1, %p280;
	selp.b16 	%rs383, %rs317, %rs319, %p279;
	selp.b64 	%rd373, %rd416, %rd372, %p280;
	selp.b64 	%rd416, %rd371, %rd373, %p279;
$L__BB108_78:
	setp.lt.u64 	%p281, %rd121, 225;
	@%p281 bra 	$L__BB108_120;
	ld.shared.u8 	%rs320, [_ZZN3cub18CUB_300001_SM_10006detail6reduce28DeviceReduceSingleTileKernelINS2_10policy_hubIN4cuda3std3__45tupleIJblEEEyN6thrust24THRUST_300001_SM_1000_NS8cuda_cub9__find_if7functorIS9_EEE10Policy1000ENSB_12zip_iteratorINS8_IJNSD_26transform_input_iterator_tIbNSI_INS8_IJNSB_6detail15normal_iteratorINSB_10device_ptrIiEEEESO_EEEEENSK_22tuple_binary_predicateINS7_4lessIiEEEEEENSB_17counting_iteratorIlNSB_11use_defaultESX_SX_EEEEEEEPS9_ySF_S9_S9_NS7_10__identityEEEvT0_T1_T2_T3_T4_T6_E12temp_storage+120];
	ld.shared.u64 	%rd374, [_ZZN3cub18CUB_300001_SM_10006detail6reduce28DeviceReduceSingleTileKernelINS2_10policy_hubIN4cuda3std3__45tupleIJblEEEyN6thrust24THRUST_300001_SM_1000_NS8cuda_cub9__find_if7functorIS9_EEE10Policy1000ENSB_12zip_iteratorINS8_IJNSD_26transform_input_iterator_tIbNSI_INS8_IJNSB_6detail15normal_iteratorINSB_10device_ptrIiEEEESO_EEEEENSK_22tuple_binary_predicateINS7_4lessIiEEEEEENSB_17counting_iteratorIlNSB_11use_defaultESX_SX_EEEEEEEPS9_ySF_S9_S9_NS7_10__identityEEEvT0_T1_T2_T3_T4_T6_E12temp_storage+128];
	and.b16  	%rs321, %rs383, 255;
	setp.eq.s16 	%p282, %rs321, 0;
	setp.eq.s16 	%p283, %rs320, 0;
	min.s64 	%rd375, %rd374, %rd416;
	selp.b16 	%rs322, %rs383, 1, %p283;
	selp.b16 	%rs383, %rs320, %rs322, %p282;
	selp.b64 	%rd376, %rd416, %rd375, %p283;
	selp.b64 	%rd416, %rd374, %rd376, %p282;
	bra.uni 	$L__BB108_120;
$L__BB108_80:
	mov.u32 	%r21, %tid.x;
	cvt.u64.u32 	%rd73, %r21;
	mul.wide.u32 	%rd125, %r21, 4;
	add.s64 	%rd74, %rd2, %rd125;
	add.s64 	%rd75, %rd3, %rd125;
	ld.global.u32 	%r46, [%rd74];
	ld.global.u32 	%r47, [%rd75];
	setp.lt.s32 	%p3, %r46, %r47;
	add.s32 	%r48, %r21, 256;
	cvt.u64.u32 	%rd126, %r48;
	ld.global.u32 	%r49, [%rd74+1024];
	ld.global.u32 	%r51, [%rd75+1024];
	setp.lt.s32 	%p4, %r49, %r51;
	add.s32 	%r53, %r21, 512;
	cvt.u64.u32 	%rd127, %r53;
	add.s64 	%rd128, %rd120, %rd127;
	ld.global.u32 	%r54, [%rd74+2048];
	ld.global.u32 	%r55, [%rd75+2048];
	setp.lt.s32 	%p5, %r54, %r55;
	add.s64 	%rd129, %rd128, 256;
	ld.global.u32 	%r56, [%rd74+3072];
	ld.global.u32 	%r57, [%rd75+3072];
	setp.lt.s32 	%p7, %r56, %r57;
	or.pred  	%p9, %p3, %p4;
	selp.b64 	%rd130, %rd73, %rd126, %p3;
	add.s64 	%rd131, %rd120, %rd130;
	min.s64 	%rd132, %rd128, %rd131;
	selp.b64 	%rd133, %rd132, %rd131, %p5;
	or.pred  	%p10, %p9, %p5;
	selp.b64 	%rd134, %rd133, %rd128, %p9;
	min.s64 	%rd135, %rd129, %rd134;
	selp.b64 	%rd136, %rd135, %rd134, %p7;
	or.pred  	%p11, %p10, %p7;
	selp.u16 	%rs383, 1, 0, %p11;
	selp.b64 	%rd416, %rd136, %rd129, %p10;
	add.s64 	%rd77, %rd121, -1024;
	setp.lt.u64 	%p12, %rd77, 1024;
	mov.b64 	%rd435, 1024;
	@%p12 bra 	$L__BB108_84;
	mov.b64 	%rd435, 1024;
$L__BB108_82:
	add.s64 	%rd138, %rd435, %rd73;
	shl.b64 	%rd139, %rd435, 2;
	add.s64 	%rd140, %rd74, %rd139;
	add.s64 	%rd141, %rd75, %rd139;
	add.s64 	%rd142, %rd138, %rd120;
	ld.global.u32 	%r58, [%rd140];
	ld.global.u32 	%r59, [%rd141];
	setp.lt.s32 	%p13, %r58, %r59;
	add.s64 	%rd143, %rd142, 256;
	ld.global.u32 	%r60, [%rd140+1024];
	ld.global.u32 	%r61, [%rd141+1024];
	setp.lt.s32 	%p14, %r60, %r61;
	selp.u16 	%rs101, 1, 0, %p14;
	add.s64 	%rd144, %rd142, 512;
	ld.global.u32 	%r62, [%rd140+2048];
	ld.global.u32 	%r63, [%rd141+2048];
	setp.lt.s32 	%p15, %r62, %r63;
	selp.u16 	%rs102, 1, 0, %p15;
	add.s64 	%rd145, %rd142, 768;
	ld.global.u32 	%r64, [%rd140+3072];
	ld.global.u32 	%r65, [%rd141+3072];
	setp.lt.s32 	%p16, %r64, %r65;
	selp.u16 	%rs103, 1, 0, %p16;
	and.b16  	%rs104, %rs383, 255;
	setp.eq.s16 	%p17, %rs104, 0;
	selp.u16 	%rs105, 1, 0, %p13;
	min.s64 	%rd146, %rd142, %rd416;
	selp.b16 	%rs106, 1, %rs383, %p13;
	selp.b64 	%rd147, %rd146, %rd416, %p13;
	selp.b16 	%rs107, %rs105, %rs106, %p17;
	and.b16  	%rs108, %rs107, 255;
	selp.b64 	%rd148, %rd142, %rd147, %p17;
	setp.eq.s16 	%p18, %rs108, 0;
	min.s64 	%rd149, %rd143, %rd148;
	selp.b16 	%rs109, 1, %rs107, %p14;
	selp.b64 	%rd150, %rd149, %rd148, %p14;
	selp.b16 	%rs110, %rs101, %rs109, %p18;
	and.b16  	%rs111, %rs110, 255;
	selp.b64 	%rd151, %rd143, %rd150, %p18;
	setp.eq.s16 	%p19, %rs111, 0;
	min.s64 	%rd152, %rd144, %rd151;
	selp.b16 	%rs112, 1, %rs110, %p15;
	selp.b64 	%rd153, %rd152, %rd151, %p15;
	selp.b16 	%rs113, %rs102, %rs112, %p19;
	and.b16  	%rs114, %rs113, 255;
	selp.b64 	%rd154, %rd144, %rd153, %p19;
	setp.eq.s16 	%p20, %rs114, 0;
	min.s64 	%rd155, %rd145, %rd154;
	selp.b16 	%rs115, 1, %rs113, %p16;
	selp.b64 	%rd156, %rd155, %rd154, %p16;
	selp.b16 	%rs383, %rs103, %rs115, %p20;
	selp.b64 	%rd416, %rd145, %rd156, %p20;
	sub.s64 	%rd157, %rd121, %rd435;
	setp.lt.u64 	%p21, %rd157, 1024;
	@%p21 bra 	$L__BB108_96;
	add.s64 	%rd435, %rd435, 1024;
	setp.le.u64 	%p22, %rd435, %rd77;
	@%p22 bra 	$L__BB108_82;
$L__BB108_84:
	setp.le.u64 	%p23, %rd121, %rd435;
	cvt.u32.u64 	%r66, %rd435;
	cvt.u32.u64 	%r67, %rd121;
	sub.s32 	%r68, %r67, %r66;
	setp.ge.s32 	%p24, %r21, %r68;
	or.pred  	%p25, %p23, %p24;
	@%p25 bra 	$L__BB108_96;
	not.b32 	%r71, %r21;
	add.s32 	%r72, %r71, %r67;
	sub.s32 	%r22, %r72, %r66;
	shr.u32 	%r74, %r22, 8;
	add.s32 	%r23, %r74, 1;
	and.b32  	%r24, %r23, 7;
	setp.lt.u32 	%p26, %r22, 1792;
	mov.u32 	%r501, %r21;
	@%p26 bra 	$L__BB108_88;
	and.b32  	%r75, %r23, 33554424;
	neg.s32 	%r499, %r75;
	mov.u32 	%r501, %r21;
$L__BB108_87:
	.pragma "nounroll";
	cvt.u64.u32 	%rd159, %r501;
	add.s64 	%rd160, %rd435, %rd159;
	shl.b64 	%rd161, %rd160, 2;
	add.s64 	%rd162, %rd2, %rd161;
	add.s64 	%rd163, %rd3, %rd161;
	add.s64 	%rd164, %rd160, %rd120;
	ld.global.u32 	%r76, [%rd162];
	ld.global.u32 	%r77, [%rd163];
	setp.lt.s32 	%p27, %r76, %r77;
	selp.u16 	%rs117, 1, 0, %p27;
	and.b16  	%rs118, %rs383, 255;
	setp.ne.s16 	%p29, %rs118, 0;
	and.pred  	%p30, %p29, %p27;
	min.s64 	%rd165, %rd164, %rd416;
	setp.eq.s16 	%p31, %rs118, 0;
	selp.b16 	%rs119, %rs117, %rs383, %p31;
	selp.b64 	%rd166, %rd164, %rd416, %p31;
	selp.b16 	%rs120, 1, %rs119, %p30;
	and.b16  	%rs121, %rs120, 255;
	selp.b64 	%rd167, %rd165, %rd166, %p30;
	add.s64 	%rd168, %rd164, 256;
	ld.global.u32 	%r78, [%rd162+1024];
	ld.global.u32 	%r79, [%rd163+1024];
	setp.lt.s32 	%p32, %r78, %r79;
	selp.u16 	%rs122, 1, 0, %p32;
	setp.ne.s16 	%p34, %rs121, 0;
	and.pred  	%p35, %p34, %p32;
	min.s64 	%rd169, %rd168, %rd167;
	setp.eq.s16 	%p36, %rs121, 0;
	selp.b16 	%rs123, %rs122, %rs120, %p36;
	selp.b64 	%rd170, %rd168, %rd167, %p36;
	selp.b16 	%rs124, 1, %rs123, %p35;
	and.b16  	%rs125, %rs124, 255;
	selp.b64 	%rd171, %rd169, %rd170, %p35;
	add.s64 	%rd172, %rd164, 512;
	ld.global.u32 	%r80, [%rd162+2048];
	ld.global.u32 	%r81, [%rd163+2048];
	setp.lt.s32 	%p37, %r80, %r81;
	selp.u16 	%rs126, 1, 0, %p37;
	setp.ne.s16 	%p39, %rs125, 0;
	and.pred  	%p40, %p39, %p37;
	min.s64 	%rd173, %rd172, %rd171;
	setp.eq.s16 	%p41, %rs125, 0;
	selp.b16 	%rs127, %rs126, %rs124, %p41;
	selp.b64 	%rd174, %rd172, %rd171, %p41;
	selp.b16 	%rs128, 1, %rs127, %p40;
	and.b16  	%rs129, %rs128, 255;
	selp.b64 	%rd175, %rd173, %rd174, %p40;
	add.s64 	%rd176, %rd164, 768;
	ld.global.u32 	%r82, [%rd162+3072];
	ld.global.u32 	%r83, [%rd163+3072];
	setp.lt.s32 	%p42, %r82, %r83;
	selp.u16 	%rs130, 1, 0, %p42;
	setp.ne.s16 	%p44, %rs129, 0;
	and.pred  	%p45, %p44, %p42;
	min.s64 	%rd177, %rd176, %rd175;
	setp.eq.s16 	%p46, %rs129, 0;
	selp.b16 	%rs131, %rs130, %rs128, %p46;
	selp.b64 	%rd178, %rd176, %rd175, %p46;
	selp.b16 	%rs132, 1, %rs131, %p45;
	and.b16  	%rs133, %rs132, 255;
	selp.b64 	%rd179, %rd177, %rd178, %p45;
	add.s64 	%rd180, %rd164, 1024;
	ld.global.u32 	%r84, [%rd162+4096];
	ld.global.u32 	%r85, [%rd163+4096];
	setp.lt.s32 	%p47, %r84, %r85;
	selp.u16 	%rs134, 1, 0, %p47;
	setp.ne.s16 	%p49, %rs133, 0;
	and.pred  	%p50, %p49, %p47;
	min.s64 	%rd181, %rd180, %rd179;
	setp.eq.s16 	%p51, %rs133, 0;
	selp.b16 	%rs135, %rs134, %rs132, %p51;
	selp.b64 	%rd182, %rd180, %rd179, %p51;
	selp.b16 	%rs136, 1, %rs135, %p50;
	and.b16  	%rs137, %rs136, 255;
	selp.b64 	%rd183, %rd181, %rd182, %p50;
	add.s64 	%rd184, %rd164, 1280;
	ld.global.u32 	%r86, [%rd162+5120];
	ld.global.u32 	%r87, [%rd163+5120];
	setp.lt.s32 	%p52, %r86, %r87;
	selp.u16 	%rs138, 1, 0, %p52;
	setp.ne.s16 	%p54, %rs137, 0;
	and.pred  	%p55, %p54, %p52;
	min.s64 	%rd185, %rd184, %rd183;
	setp.eq.s16 	%p56, %rs137, 0;
	selp.b16 	%rs139, %rs138, %rs136, %p56;
	selp.b64 	%rd186, %rd184, %rd183, %p56;
	selp.b16 	%rs140, 1, %rs139, %p55;
	and.b16  	%rs141, %rs140, 255;
	selp.b64 	%rd187, %rd185, %rd186, %p55;
	add.s64 	%rd188, %rd164, 1536;
	ld.global.u32 	%r88, [%rd162+6144];
	ld.global.u32 	%r89, [%rd163+6144];
	setp.lt.s32 	%p57, %r88, %r89;
	selp.u16 	%rs142, 1, 0, %p57;
	setp.ne.s16 	%p59, %rs141, 0;
	and.pred  	%p60, %p59, %p57;
	min.s64 	%rd189, %rd188, %rd187;
	setp.eq.s16 	%p61, %rs141, 0;
	selp.b16 	%rs143, %rs142, %rs140, %p61;
	selp.b64 	%rd190, %rd188, %rd187, %p61;
	selp.b16 	%rs144, 1, %rs143, %p60;
	and.b16  	%rs145, %rs144, 255;
	selp.b64 	%rd191, %rd189, %rd190, %p60;
	add.s64 	%rd192, %rd164, 1792;
	ld.global.u32 	%r90, [%rd162+7168];
	ld.global.u32 	%r91, [%rd163+7168];
	setp.lt.s32 	%p62, %r90, %r91;
	selp.u16 	%rs146, 1, 0, %p62;
	setp.ne.s16 	%p64, %rs145, 0;
	and.pred  	%p65, %p64, %p62;
	min.s64 	%rd193, %rd192, %rd191;
	setp.eq.s16 	%p66, %rs145, 0;
	selp.b16 	%rs147, %rs146, %rs144, %p66;
	selp.b64 	%rd194, %rd192, %rd191, %p66;
	selp.b16 	%rs383, 1, %rs147, %p65;
	selp.b64 	%rd416, %rd193, %rd194, %p65;
	add.s32 	%r501, %r501, 2048;
	add.s32 	%r499, %r499, 8;
	setp.ne.s32 	%p67, %r499, 0;
	@%p67 bra 	$L__BB108_87;
$L__BB108_88:
	setp.eq.s32 	%p68, %r24, 0;
	@%p68 bra 	$L__BB108_96;
	setp.lt.u32 	%p69, %r24, 4;
	@%p69 bra 	$L__BB108_91;
	cvt.u64.u32 	%rd196, %r501;
	add.s64 	%rd197, %rd435, %rd196;
	shl.b64 	%rd198, %rd197, 2;
	add.s64 	%rd199, %rd2, %rd198;
	add.s64 	%rd200, %rd3, %rd198;
	add.s64 	%rd201, %rd197, %rd120;
	ld.global.u32 	%r92, [%rd199];
	ld.global.u32 	%r93, [%rd200];
	setp.lt.s32 	%p70, %r92, %r93;
	selp.u16 	%rs149, 1, 0, %p70;
	and.b16  	%rs150, %rs383, 255;
	setp.ne.s16 	%p72, %rs150, 0;
	and.pred  	%p73, %p72, %p70;
	min.s64 	%rd202, %rd201, %rd416;
	setp.eq.s16 	%p74, %rs150, 0;
	selp.b16 	%rs151, %rs149, %rs383, %p74;
	selp.b64 	%rd203, %rd201, %rd416, %p74;
	selp.b16 	%rs152, 1, %rs151, %p73;
	and.b16  	%rs153, %rs152, 255;
	selp.b64 	%rd204, %rd202, %rd203, %p73;
	add.s32 	%r94, %r501, 256;
	cvt.u64.u32 	%rd205, %r94;
	add.s64 	%rd206, %rd435, %rd205;
	add.s64 	%rd207, %rd206, %rd120;
	ld.global.u32 	%r95, [%rd199+1024];
	ld.global.u32 	%r96, [%rd200+1024];
	setp.lt.s32 	%p75, %r95, %r96;
	selp.u16 	%rs154, 1, 0, %p75;
	setp.ne.s16 	%p77, %rs153, 0;
	and.pred  	%p78, %p77, %p75;
	min.s64 	%rd208, %rd207, %rd204;
	setp.eq.s16 	%p79, %rs153, 0;
	selp.b16 	%rs155, %rs154, %rs152, %p79;
	selp.b64 	%rd209, %rd207, %rd204, %p79;
	selp.b16 	%rs156, 1, %rs155, %p78;
	and.b16  	%rs157, %rs156, 255;
	selp.b64 	%rd210, %rd208, %rd209, %p78;
	add.s32 	%r97, %r501, 512;
	cvt.u64.u32 	%rd211, %r97;
	add.s64 	%rd212, %rd435, %rd211;
	add.s64 	%rd213, %rd212, %rd120;
	ld.global.u32 	%r98, [%rd199+2048];
	ld.global.u32 	%r99, [%rd200+2048];
	setp.lt.s32 	%p80, %r98, %r99;
	selp.u16 	%rs158, 1, 0, %p80;
	setp.ne.s16 	%p82, %rs157, 0;
	and.pred  	%p83, %p82, %p80;
	min.s64 	%rd214, %rd213, %rd210;
	setp.eq.s16 	%p84, %rs157, 0;
	selp.b16 	%rs159, %rs158, %rs156, %p84;
	selp.b64 	%rd215, %rd213, %rd210, %p84;
	selp.b16 	%rs160, 1, %rs159, %p83;
	and.b16  	%rs161, %rs160, 255;
	selp.b64 	%rd216, %rd214, %rd215, %p83;
	add.s32 	%r100, %r501, 768;
	cvt.u64.u32 	%rd217, %r100;
	add.s64 	%rd218, %rd435, %rd217;
	add.s64 	%rd219, %rd218, %rd120;
	ld.global.u32 	%r101, [%rd199+3072];
	ld.global.u32 	%r102, [%rd200+3072];
	setp.lt.s32 	%p85, %r101, %r102;
	selp.u16 	%rs162, 1, 0, %p85;
	setp.ne.s16 	%p87, %rs161, 0;
	and.pred  	%p88, %p87, %p85;
	min.s64 	%rd220, %rd219, %rd216;
	setp.eq.s16 	%p89, %rs161, 0;
	selp.b16 	%rs163, %rs162, %rs160, %p89;
	selp.b64 	%rd221, %rd219, %rd216, %p89;
	selp.b16 	%rs383, 1, %rs163, %p88;
	selp.b64 	%rd416, %rd220, %rd221, %p88;
	add.s32 	%r501, %r501, 1024;
$L__BB108_91:
	and.b32  	%r103, %r23, 3;
	setp.eq.s32 	%p90, %r103, 0;
	@%p90 bra 	$L__BB108_96;
	setp.eq.s32 	%p91, %r103, 1;
	@%p91 bra 	$L__BB108_94;
	cvt.u64.u32 	%rd223, %r501;
	add.s64 	%rd224, %rd435, %rd223;
	shl.b64 	%rd225, %rd224, 2;
	add.s64 	%rd226, %rd2, %rd225;
	add.s64 	%rd227, %rd3, %rd225;
	add.s64 	%rd228, %rd224, %rd120;
	ld.global.u32 	%r104, [%rd226];
	ld.global.u32 	%r105, [%rd227];
	setp.lt.s32 	%p92, %r104, %r105;
	selp.u16 	%rs165, 1, 0, %p92;
	and.b16  	%rs166, %rs383, 255;
	setp.ne.s16 	%p94, %rs166, 0;
	and.pred  	%p95, %p94, %p92;
	min.s64 	%rd229, %rd228, %rd416;
	setp.eq.s16 	%p96, %rs166, 0;
	selp.b16 	%rs167, %rs165, %rs383, %p96;
	selp.b64 	%rd230, %rd228, %rd416, %p96;
	selp.b16 	%rs168, 1, %rs167, %p95;
	and.b16  	%rs169, %rs168, 255;
	selp.b64 	%rd231, %rd229, %rd230, %p95;
	add.s32 	%r106, %r501, 256;
	cvt.u64.u32 	%rd232, %r106;
	add.s64 	%rd233, %rd435, %rd232;
	add.s64 	%rd234, %rd233, %rd120;
	ld.global.u32 	%r107, [%rd226+1024];
	ld.global.u32 	%r108, [%rd227+1024];
	setp.lt.s32 	%p97, %r107, %r108;
	selp.u16 	%rs170, 1, 0, %p97;
	setp.ne.s16 	%p99, %rs169, 0;
	and.pred  	%p100, %p99, %p97;
	min.s64 	%rd235, %rd234, %rd231;
	setp.eq.s16 	%p101, %rs169, 0;
	selp.b16 	%rs171, %rs170, %rs168, %p101;
	selp.b64 	%rd236, %rd234, %rd231, %p101;
	selp.b16 	%rs383, 1, %rs171, %p100;
	selp.b64 	%rd416, %rd235, %rd236, %p100;
	add.s32 	%r501, %r501, 512;
$L__BB108_94:
	and.b32  	%r109, %r22, 256;
	setp.ne.s32 	%p102, %r109, 0;
	@%p102 bra 	$L__BB108_96;
	cvt.u64.u32 	%rd237, %r501;
	add.s64 	%rd238, %rd435, %rd237;
	shl.b64 	%rd239, %rd238, 2;
	add.s64 	%rd240, %rd2, %rd239;
	add.s64 	%rd241, %rd3, %rd239;
	add.s64 	%rd242, %rd238, %rd120;
	ld.global.u32 	%r110, [%rd240];
	ld.global.u32 	%r111, [%rd241];
	setp.lt.s32 	%p103, %r110, %r111;
	selp.u16 	%rs172, 1, 0, %p103;
	and.b16  	%rs173, %rs383, 255;
	setp.ne.s16 	%p105, %rs173, 0;
	and.pred  	%p106, %p105, %p103;
	min.s64 	%rd243, %rd242, %rd416;
	setp.eq.s16 	%p107, %rs173, 0;
	selp.b16 	%rs174, %rs172, %rs383, %p107;
	selp.b64 	%rd244, %rd242, %rd416, %p107;
	selp.b16 	%rs383, 1, %rs174, %p106;
	selp.b64 	%rd416, %rd243, %rd244, %p106;
$L__BB108_96:
	// begin inline asm
	mov.u32 %r112, %laneid;
	// end inline asm
	cvt.u32.u16 	%r133, %rs383;
	and.b32  	%r114, %r133, 255;
	mov.b32 	%r130, 1;
	mov.b32 	%r131, 31;
	mov.b32 	%r132, -1;
	// begin inline asm
	shfl.sync.down.b32 %r113, %r114, %r130, %r131, %r132;
	// end inline asm
	// begin inline asm
	shfl.sync.down.b32 %r118, %r119, %r130, %r131, %r132;
	// end inline asm
	mov.b64 	{%r124, %r129}, %rd416;
	// begin inline asm
	shfl.sync.down.b32 %r123, %r124, %r130, %r131, %r132;
	// end inline asm
	// begin inline asm
	shfl.sync.down.b32 %r128, %r129, %r130, %r131, %r132;
	// end inline asm
	mov.b64 	%rd96, {%r123, %r128};
	cvt.u16.u32 	%rs75, %r113;
	setp.gt.s32 	%p108, %r112, 30;
	@%p108 bra 	$L__BB108_100;
	and.b16  	%rs175, %rs383, 255;
	setp.eq.s16 	%p109, %rs175, 0;
	and.b16  	%rs176, %rs75, 255;
	setp.eq.s16 	%p110, %rs176, 0;
	or.pred  	%p111, %p109, %p110;
	@%p111 bra 	$L__BB108_99;
	min.s64 	%rd416, %rd96, %rd416;
	mov.b16 	%rs383, 1;
	bra.uni 	$L__BB108_100;
$L__BB108_99:
	setp.eq.s16 	%p112, %rs175, 0;
	selp.b16 	%rs383, %rs75, %rs383, %p112;
	selp.b64 	%rd416, %rd96, %rd416, %p112;
$L__BB108_100:
	cvt.u32.u16 	%r154, %rs383;
	and.b32  	%r135, %r154, 255;
	mov.b32 	%r151, 2;
	mov.b32 	%r152, 31;
	mov.b32 	%r153, -1;
	// begin inline asm
	shfl.sync.down.b32 %r134, %r135, %r151, %r152, %r153;
	// end inline asm
	// begin inline asm
	shfl.sync.down.b32 %r139, %r140, %r151, %r152, %r153;
	// end inline asm
	mov.b64 	{%r145, %r150}, %rd416;
	// begin inline asm
	shfl.sync.down.b32 %r144, %r145, %r151, %r152, %r153;
	// end inline asm
	// begin inline asm
	shfl.sync.down.b32 %r149, %r150, %r151, %r152, %r153;
	// end inline asm
	mov.b64 	%rd100, {%r144, %r149};
	cvt.u16.u32 	%rs78, %r134;
	setp.gt.s32 	%p113, %r112, 29;
	@%p113 bra 	$L__BB108_104;
	and.b16  	%rs179, %rs383, 255;
	setp.eq.s16 	%p114, %rs179, 0;
	and.b16  	%rs180, %rs78, 255;
	setp.eq.s16 	%p115, %rs180, 0;
	or.pred  	%p116, %p114, %p115;
	@%p116 bra 	$L__BB108_103;
	min.s64 	%rd416, %rd100, %rd416;
	mov.b16 	%rs383, 1;
	bra.uni 	$L__BB108_104;
$L__BB108_103:
	setp.eq.s16 	%p117, %rs179, 0;
	selp.b16 	%rs383, %rs78, %rs383, %p117;
	selp.b64 	%rd416, %rd100, %rd416, %p117;
$L__BB108_104:
	cvt.u32.u16 	%r175, %rs383;
	and.b32  	%r156, %r175, 255;
	mov.b32 	%r172, 4;
	mov.b32 	%r173, 31;
	mov.b32 	%r174, -1;
	// begin inline asm
	shfl.sync.down.b32 %r155, %r156, %r172, %r173, %r174;
	// end inline asm
	// begin inline asm
	shfl.sync.down.b32 %r160, %r161, %r172, %r173, %r174;
	// end inline asm
	mov.b64 	{%r166, %r171}, %rd416;
	// begin inline asm
	shfl.sync.down.b32 %r165, %r166, %r172, %r173, %r174;
	// end inline asm
	// begin inline asm
	shfl.sync.down.b32 %r170, %r171, %r172, %r173, %r174;
	// end inline asm
	mov.b64 	%rd104, {%r165, %r170};
	cvt.u16.u32 	%rs81, %r155;
	setp.gt.s32 	%p118, %r112, 27;
	@%p118 bra 	$L__BB108_108;
	and.b16  	%rs183, %rs383, 255;
	setp.eq.s16 	%p119, %rs183, 0;
	and.b16  	%rs184, %rs81, 255;
	setp.eq.s16 	%p120, %rs184, 0;
	or.pred  	%p121, %p119, %p120;
	@%p121 bra 	$L__BB108_107;
	min.s64 	%rd416, %rd104, %rd416;
	mov.b16 	%rs383, 1;
	bra.uni 	$L__BB108_108;
$L__BB108_107:
	setp.eq.s16 	%p122, %rs183, 0;
	selp.b16 	%rs383, %rs81, %rs383, %p122;
	selp.b64 	%rd416, %rd104, %rd416, %p122;
$L__BB108_108:
	cvt.u32.u16 	%r196, %rs383;
	and.b32  	%r177, %r196, 255;
	mov.b32 	%r193, 8;
	mov.b32 	%r194, 31;
	mov.b32 	%r195, -1;
	// begin inline asm
	shfl.sync.down.b32 %r176, %r177, %r193, %r194, %r195;
	// end inline asm
	// begin inline asm
	shfl.sync.down.b32 %r181, %r182, %r193, %r194, %r195;
	// end inline asm
	mov.b64 	{%r187, %r192}, %rd416;
	// begin inline asm
	shfl.sync.down.b32 %r186, %r187, %r193, %r194, %r195;
	// end inline asm
	// begin inline asm
	shfl.sync.down.b32 %r191, %r192, %r193, %r194, %r195;
	// end inline asm
	mov.b64 	%rd108, {%r186, %r191};
	cvt.u16.u32 	%rs84, %r176;
	setp.gt.s32 	%p123, %r112, 23;
	@%p123 bra 	$L__BB108_112;
	and.b16  	%rs187, %rs383, 255;
	setp.eq.s16 	%p124, %rs187, 0;
	and.b16  	%rs188, %rs84, 255;
	setp.eq.s16 	%p125, %rs188, 0;
	or.pred  	%p126, %p124, %p125;
	@%p126 bra 	$L__BB108_111;
	min.s64 	%rd416, %rd108, %rd416;
	mov.b16 	%rs383, 1;
	bra.uni 	$L__BB108_112;
$L__BB108_111:
	setp.eq.s16 	%p127, %rs187, 0;
	selp.b16 	%rs383, %rs84, %rs383, %p127;
	selp.b64 	%rd416, %rd108, %rd416, %p127;
$L__BB108_112:
	cvt.u32.u16 	%r217, %rs383;
	and.b32  	%r198, %r217, 255;
	mov.b32 	%r214, 16;
	mov.b32 	%r215, 31;
	mov.b32 	%r216, -1;
	// begin inline asm
	shfl.sync.down.b32 %r197, %r198, %r214, %r215, %r216;
	// end inline asm
	// begin inline asm
	shfl.sync.down.b32 %r202, %r203, %r214, %r215, %r216;
	// end inline asm
	mov.b64 	{%r208, %r213}, %rd416;
	// begin inline asm
	shfl.sync.down.b32 %r207, %r208, %r214, %r215, %r216;
	// end inline asm
	// begin inline asm
	shfl.sync.down.b32 %r212, %r213, %r214, %r215, %r216;
	// end inline asm
	mov.b64 	%rd112, {%r207, %r212};
	cvt.u16.u32 	%rs87, %r197;
	setp.gt.s32 	%p128, %r112, 15;
	@%p128 bra 	$L__BB108_116;
	and.b16  	%rs191, %rs383, 255;
	setp.eq.s16 	%p129, %rs191, 0;
	and.b16  	%rs192, %rs87, 255;
	setp.eq.s16 	%p130, %rs192, 0;
	or.pred  	%p131, %p129, %p130;
	@%p131 bra 	$L__BB108_115;
	min.s64 	%rd416, %rd112, %rd416;
	mov.b16 	%rs383, 1;
	bra.uni 	$L__BB108_116;
$L__BB108_115:
	setp.eq.s16 	%p132, %rs191, 0;
	selp.b16 	%rs383, %rs87, %rs383, %p132;
	selp.b64 	%rd416, %rd112, %rd416, %p132;
$L__BB108_116:
	setp.ne.s32 	%p133, %r112, 0;
	@%p133 bra 	$L__BB108_118;
	shr.u32 	%r218, %r21, 1;
	and.b32  	%r219, %r218, 496;
	mov.u32 	%r220, _ZZN3cub18CUB_300001_SM_10006detail6reduce28DeviceReduceSingleTileKernelINS2_10policy_hubIN4cuda3std3__45tupleIJblEEEyN6thrust24THRUST_300001_SM_1000_NS8cuda_cub9__find_if7functorIS9_EEE10Policy1000ENSB_12zip_iteratorINS8_IJNSD_26transform_input_iterator_tIbNSI_INS8_IJNSB_6detail15normal_iteratorINSB_10device_ptrIiEEEESO_EEEEENSK_22tuple_binary_predicateINS7_4lessIiEEEEEENSB_17counting_iteratorIlNSB_11use_defaultESX_SX_EEEEEEEPS9_ySF_S9_S9_NS7_10__identityEEEvT0_T1_T2_T3_T4_T6_E12temp_storage;
	add.s32 	%r221, %r220, %r219;
	st.shared.u8 	[%r221+8], %rs383;
	st.shared.u64 	[%r221+16], %rd416;
$L__BB108_118:
	bar.sync 	0;
	setp.ne.s32 	%p134, %r21, 0;
	@%p134 bra 	$L__BB108_120;
	ld.shared.u8 	%rs195, [_ZZN3cub18CUB_300001_SM_10006detail6reduce28DeviceReduceSingleTileKernelINS2_10policy_hubIN4cuda3std3__45tupleIJblEEEyN6thrust24THRUST_300001_SM_1000_NS8cuda_cub9__find_if7functorIS9_EEE10Policy1000ENSB_12zip_iteratorINS8_IJNSD_26transform_input_iterator_tIbNSI_INS8_IJNSB_6detail15normal_iteratorINSB_10device_ptrIiEEEESO_EEEEENSK_22tuple_binary_predicateINS7_4lessIiEEEEEENSB_17counting_iteratorIlNSB_11use_defaultESX_SX_EEEEEEEPS9_ySF_S9_S9_NS7_10__identityEEEvT0_T1_T2_T3_T4_T6_E12temp_storage+24];
	ld.shared.u64 	%rd245, [_ZZN3cub18CUB_300001_SM_10006detail6reduce28DeviceReduceSingleTileKernelINS2_10policy_hubIN4cuda3std3__45tupleIJblEEEyN6thrust24THRUST_300001_SM_1000_NS8cuda_cub9__find_if7functorIS9_EEE10Policy1000ENSB_12zip_iteratorINS8_IJNSD_26transform_input_iterator_tIbNSI_INS8_IJNSB_6detail15normal_iteratorINSB_10device_ptrIiEEEESO_EEEEENSK_22tuple_binary_predicateINS7_4lessIiEEEEEENSB_17counting_iteratorIlNSB_11use_defaultESX_SX_EEEEEEEPS9_ySF_S9_S9_NS7_10__identityEEEvT0_T1_T2_T3_T4_T6_E12temp_storage+32];
	and.b16  	%rs196, %rs383, 255;
	setp.eq.s16 	%p135, %rs196, 0;
	setp.eq.s16 	%p136, %rs195, 0;
	min.s64 	%rd246, %rd245, %rd416;
	selp.b16 	%rs197, %rs383, 1, %p136;
	selp.b16 	%rs198, %rs195, %rs197, %p135;
	and.b16  	%rs199, %rs198, 255;
	selp.b64 	%rd247, %rd416, %rd246, %p136;
	selp.b64 	%rd248, %rd245, %rd247, %p135;
	ld.shared.u8 	%rs200, [_ZZN3cub18CUB_300001_SM_10006detail6reduce28DeviceReduceSingleTileKernelINS2_10policy_hubIN4cuda3std3__45tupleIJblEEEyN6thrust24THRUST_300001_SM_1000_NS8cuda_cub9__find_if7functorIS9_EEE10Policy1000ENSB_12zip_iteratorINS8_IJNSD_26transform_input_iterator_tIbNSI_INS8_IJNSB_6detail15normal_iteratorINSB_10device_ptrIiEEEESO_EEEEENSK_22tuple_binary_predicateINS7_4lessIiEEEEEENSB_17counting_iteratorIlNSB_11use_defaultESX_SX_EEEEEEEPS9_ySF_S9_S9_NS7_10__identityEEEvT0_T1_T2_T3_T4_T6_E12temp_storage+40];
	ld.shared.u64 	%rd249, [_ZZN3cub18CUB_300001_SM_10006detail6reduce28DeviceReduceSingleTileKernelINS2_10policy_hubIN4cuda3std3__45tupleIJblEEEyN6thrust24THRUST_300001_SM_1000_NS8cuda_cub9__find_if7functorIS9_EEE10Policy1000ENSB_12zip_iteratorINS8_IJNSD_26transform_input_iterator_tIbNSI_INS8_IJNSB_6detail15normal_iteratorINSB_10device_ptrIiEEEESO_EEEEENSK_22tuple_binary_predicateINS7_4lessIiEEEEEENSB_17counting_iteratorIlNSB_11use_defaultESX_SX_EEEEEEEPS9_ySF_S9_S9_NS7_10__identityEEEvT0_T1_T2_T3_T4_T6_E12temp_storage+48];
	setp.eq.s16 	%p137, %rs199, 0;
	setp.eq.s16 	%p138, %rs200, 0;
	min.s64 	%rd250, %rd249, %rd248;
	selp.b16 	%rs201, %rs198, 1, %p138;
	selp.b16 	%rs202, %rs200, %rs201, %p137;
	and.b16  	%rs203, %rs202, 255;
	selp.b64 	%rd251, %rd248, %rd250, %p138;
	selp.b64 	%rd252, %rd249, %rd251, %p137;
	ld.shared.u8 	%rs204, [_ZZN3cub18CUB_300001_SM_10006detail6reduce28DeviceReduceSingleTileKernelINS2_10policy_hubIN4cuda3std3__45tupleIJblEEEyN6thrust24THRUST_300001_SM_1000_NS8cuda_cub9__find_if7functorIS9_EEE10Policy1000ENSB_12zip_iteratorINS8_IJNSD_26transform_input_iterator_tIbNSI_INS8_IJNSB_6detail15normal_iteratorINSB_10device_ptrIiEEEESO_EEEEENSK_22tuple_binary_predicateINS7_4lessIiEEEEEENSB_17counting_iteratorIlNSB_11use_defaultESX_SX_EEEEEEEPS9_ySF_S9_S9_NS7_10__identityEEEvT0_T1_T2_T3_T4_T6_E12temp_storage+56];
	ld.shared.u64 	%rd253, [_ZZN3cub18CUB_300001_SM_10006detail6reduce28DeviceReduceSingleTileKernelINS2_10policy_hubIN4cuda3std3__45tupleIJblEEEyN6thrust24THRUST_300001_SM_1000_NS8cuda_cub9__find_if7functorIS9_EEE10Policy1000ENSB_12zip_iteratorINS8_IJNSD_26transform_input_iterator_tIbNSI_INS8_IJNSB_6detail15normal_iteratorINSB_10device_ptrIiEEEESO_EEEEENSK_22tuple_binary_predicateINS7_4lessIiEEEEEENSB_17counting_iteratorIlNSB_11use_defaultESX_SX_EEEEEEEPS9_ySF_S9_S9_NS7_10__identityEEEvT0_T1_T2_T3_T4_T6_E12temp_storage+64];
	setp.eq.s16 	%p139, %rs203, 0;
	setp.eq.s16 	%p140, %rs204, 0;
	min.s64 	%rd254, %rd253, %rd252;
	selp.b16 	%rs205, %rs202, 1, %p140;
	selp.b16 	%rs206, %rs204, %rs205, %p139;
	and.b16  	%rs207, %rs206, 255;
	selp.b64 	%rd255, %rd252, %rd254, %p140;
	selp.b64 	%rd256, %rd253, %rd255, %p139;
	ld.shared.u8 	%rs208, [_ZZN3cub18CUB_300001_SM_10006detail6reduce28DeviceReduceSingleTileKernelINS2_10policy_hubIN4cuda3std3__45tupleIJblEEEyN6thrust24THRUST_300001_SM_1000_NS8cuda_cub9__find_if7functorIS9_EEE10Policy1000ENSB_12zip_iteratorINS8_IJNSD_26transform_input_iterator_tIbNSI_INS8_IJNSB_6detail15normal_iteratorINSB_10device_ptrIiEEEESO_EEEEENSK_22tuple_binary_predicateINS7_4lessIiEEEEEENSB_17counting_iteratorIlNSB_11use_defaultESX_SX_EEEEEEEPS9_ySF_S9_S9_NS7_10__identityEEEvT0_T1_T2_T3_T4_T6_E12temp_storage+72];
	ld.shared.u64 	%rd257, [_ZZN3cub18CUB_300001_SM_10006detail6reduce28DeviceReduceSingleTileKernelINS2_10policy_hubIN4cuda3std3__45tupleIJblEEEyN6thrust24THRUST_300001_SM_1000_NS8cuda_cub9__find_if7functorIS9_EEE10Policy1000ENSB_12zip_iteratorINS8_IJNSD_26transform_input_iterator_tIbNSI_INS8_IJNSB_6detail15normal_iteratorINSB_10device_ptrIiEEEESO_EEEEENSK_22tuple_binary_predicateINS7_4lessIiEEEEEENSB_17counting_iteratorIlNSB_11use_defaultESX_SX_EEEEEEEPS9_ySF_S9_S9_NS7_10__identityEEEvT0_T1_T2_T3_T4_T6_E12temp_storage+80];
	setp.eq.s16 	%p141, %rs207, 0;
	setp.eq.s16 	%p142, %rs208, 0;
	min.s64 	%rd258, %rd257, %rd256;
	selp.b16 	%rs209, %rs206, 1, %p142;
	selp.b16 	%rs210, %rs208, %rs209, %p141;
	and.b16  	%rs211, %rs210, 255;
	selp.b64 	%rd259, %rd256, %rd258, %p142;
	selp.b64 	%rd260, %rd257, %rd259, %p141;
	ld.shared.u8 	%rs212, [_ZZN3cub18CUB_300001_SM_10006detail6reduce28DeviceReduceSingleTileKernelINS2_10policy_hubIN4cuda3std3__45tupleIJblEEEyN6thrust24THRUST_300001_SM_1000_NS8cuda_cub9__find_if7functorIS9_EEE10Policy1000ENSB_12zip_iteratorINS8_IJNSD_26transform_input_iterator_tIbNSI_INS8_IJNSB_6detail15normal_iteratorINSB_10device_ptrIiEEEESO_EEEEENSK_22tuple_binary_predicateINS7_4lessIiEEEEEENSB_17counting_iteratorIlNSB_11use_defaultESX_SX_EEEEEEEPS9_ySF_S9_S9_NS7_10__identityEEEvT0_T1_T2_T3_T4_T6_E12temp_storage+88];
	ld.shared.u64 	%rd261, [_ZZN3cub18CUB_300001_SM_10006detail6reduce28DeviceReduceSingleTileKernelINS2_10policy_hubIN4cuda3std3__45tupleIJblEEEyN6thrust24THRUST_300001_SM_1000_NS8cuda_cub9__find_if7functorIS9_EEE10Policy1000ENSB_12zip_iteratorINS8_IJNSD_26transform_input_iterator_tIbNSI_INS8_IJNSB_6detail15normal_iteratorINSB_10device_ptrIiEEEESO_EEEEENSK_22tuple_binary_predicateINS7_4lessIiEEEEEENSB_17counting_iteratorIlNSB_11use_defaultESX_SX_EEEEEEEPS9_ySF_S9_S9_NS7_10__identityEEEvT0_T1_T2_T3_T4_T6_E12temp_storage+96];
	setp.eq.s16 	%p143, %rs211, 0;
	setp.eq.s16 	%p144, %rs212, 0;
	min.s64 	%rd262, %rd261, %rd260;
	selp.b16 	%rs213, %rs210, 1, %p144;
	selp.b16 	%rs214, %rs212, %rs213, %p143;
	and.b16  	%rs215, %rs214, 255;
	selp.b64 	%rd263, %rd260, %rd262, %p144;
	selp.b64 	%rd264, %rd261, %rd263, %p143;
	ld.shared.u8 	%rs216, [_ZZN3cub18CUB_300001_SM_10006detail6reduce28DeviceReduceSingleTileKernelINS2_10policy_hubIN4cuda3std3__45tupleIJblEEEyN6thrust24THRUST_300001_SM_1000_NS8cuda_cub9__find_if7functorIS9_EEE10Policy1000ENSB_12zip_iteratorINS8_IJNSD_26transform_input_iterator_tIbNSI_INS8_IJNSB_6detail15normal_iteratorINSB_10device_ptrIiEEEESO_EEEEENSK_22tuple_binary_predicateINS7_4lessIiEEEEEENSB_17counting_iteratorIlNSB_11use_defaultESX_SX_EEEEEEEPS9_ySF_S9_S9_NS7_10__identityEEEvT0_T1_T2_T3_T4_T6_E12temp_storage+104];
	ld.shared.u64 	%rd265, [_ZZN3cub18CUB_300001_SM_10006detail6reduce28DeviceReduceSingleTileKernelINS2_10policy_hubIN4cuda3std3__45tupleIJblEEEyN6thrust24THRUST_300001_SM_1000_NS8cuda_cub9__find_if7functorIS9_EEE10Policy1000ENSB_12zip_iteratorINS8_IJNSD_26transform_input_iterator_tIbNSI_INS8_IJNSB_6detail15normal_iteratorINSB_10device_ptrIiEEEESO_EEEEENSK_22tuple_binary_predicateINS7_4lessIiEEEEEENSB_17counting_iteratorIlNSB_11use_defaultESX_SX_EEEEEEEPS9_ySF_S9_S9_NS7_10__identityEEEvT0_T1_T2_T3_T4_T6_E12temp_storage+112];
	setp.eq.s16 	%p145, %rs215, 0;
	setp.eq.s16 	%p146, %rs216, 0;
	min.s64 	%rd266, %rd265, %rd264;
	selp.b16 	%rs217, %rs214, 1, %p146;
	selp.b16 	%rs218, %rs216, %rs217, %p145;
	and.b16  	%rs219, %rs218, 255;
	selp.b64 	%rd267, %rd264, %rd266, %p146;
	selp.b64 	%rd268, %rd265, %rd267, %p145;
	ld.shared.u8 	%rs220, [_ZZN3cub18CUB_300001_SM_10006detail6reduce28DeviceReduceSingleTileKernelINS2_10policy_hubIN4cuda3std3__45tupleIJblEEEyN6thrust24THRUST_300001_SM_1000_NS8cuda_cub9__find_if7functorIS9_EEE10Policy1000ENSB_12zip_iteratorINS8_IJNSD_26transform_input_iterator_tIbNSI_INS8_IJNSB_6detail15normal_iteratorINSB_10device_ptrIiEEEESO_EEEEENSK_22tuple_binary_predicateINS7_4lessIiEEEEEENSB_17counting_iteratorIlNSB_11use_defaultESX_SX_EEEEEEEPS9_ySF_S9_S9_NS7_10__identityEEEvT0_T1_T2_T3_T4_T6_E12temp_storage+120];
	ld.shared.u64 	%rd269, [_ZZN3cub18CUB_300001_SM_10006detail6reduce28DeviceReduceSingleTileKernelINS2_10policy_hubIN4cuda3std3__45tupleIJblEEEyN6thrust24THRUST_300001_SM_1000_NS8cuda_cub9__find_if7functorIS9_EEE10Policy1000ENSB_12zip_iteratorINS8_IJNSD_26transform_input_iterator_tIbNSI_INS8_IJNSB_6detail15normal_iteratorINSB_10device_ptrIiEEEESO_EEEEENSK_22tuple_binary_predicateINS7_4lessIiEEEEEENSB_17counting_iteratorIlNSB_11use_defaultESX_SX_EEEEEEEPS9_ySF_S9_S9_NS7_10__identityEEEvT0_T1_T2_T3_T4_T6_E12temp_storage+128];
	setp.eq.s16 	%p147, %rs219, 0;
	setp.eq.s16 	%p148, %rs220, 0;
	min.s64 	%rd270, %rd269, %rd268;
	selp.b16 	%rs221, %rs218, 1, %p148;
	selp.b16 	%rs383, %rs220, %rs221, %p147;
	selp.b64 	%rd271, %rd268, %rd270, %p148;
	selp.b64 	%rd416, %rd269, %rd271, %p147;
$L__BB108_120:
	mov.u32 	%r491, %tid.x;
	setp.ne.s32 	%p325, %r491, 0;
	@%p325 bra 	$L__BB108_122;
	setp.eq.s16 	%p326, %rs100, 0;
	and.b16  	%rs371, %rs383, 255;
	setp.eq.s16 	%p327, %rs371, 0;
	min.s64 	%rd404, %rd416, %rd122;
	selp.b16 	%rs372, %rs100, 1, %p327;
	selp.b16 	%rs373, %rs383, %rs372, %p326;
	selp.b64 	%rd405, %rd122, %rd404, %p327;
	selp.b64 	%rd406, %rd416, %rd405, %p326;
	st.global.u8 	[%rd1], %rs373;
	st.global.u64 	[%rd1+8], %rd406;
$L__BB108_122:
	ret;

}
	// .globl	_ZN3cub18CUB_300001_SM_10006detail6reduce18DeviceReduceKernelINS2_10policy_hubIN4cuda3std3__45tupleIJblEEEyN6thrust24THRUST_300001_SM_1000_NS8cuda_cub9__find_if7functorIS9_EEE10Policy1000ENSB_12zip_iteratorINS8_IJNSD_26transform_input_iterator_tIbNSI_INS8_IJNSB_6detail15normal_iteratorINSB_10device_ptrIiEEEESO_EEEEENSK_22tuple_binary_predicateINS7_4lessIiEEEEEENSB_17counting_iteratorIlNSB_11use_defaultESX_SX_EEEEEEEySF_S9_NS7_10__identityEEEvT0_PT3_T1_NS0_13GridEvenShareIS15_EET2_T4_
.visible .entry _ZN3cub18CUB_300001_SM_10006detail6reduce18DeviceReduceKernelINS2_10policy_hubIN4cuda3std3__45tupleIJblEEEyN6thrust24THRUST_300001_SM_1000_NS8cuda_cub9__find_if7functorIS9_EEE10Policy1000ENSB_12zip_iteratorINS8_IJNSD_26transform_input_iterator_tIbNSI_INS8_IJNSB_6detail15normal_iteratorINSB_10device_ptrIiEEEESO_EEEEENSK_22tuple_binary_predicateINS7_4lessIiEEEEEENSB_17counting_iteratorIlNSB_11use_defaultESX_SX_EEEEEEEySF_S9_NS7_10__identityEEEvT0_PT3_T1_NS0_13GridEvenShareIS15_EET2_T4_(
	.param .align 8 .b8 _ZN3cub18CUB_300001_SM_10006detail6reduce18DeviceReduceKernelINS2_10policy_hubIN4cuda3std3__45tupleIJblEEEyN6thrust24THRUST_300001_SM_1000_NS8cuda_cub9__find_if7functorIS9_EEE10Policy1000ENSB_12zip_iteratorINS8_IJNSD_26transform_input_iterator_tIbNSI_INS8_IJNSB_6detail15normal_iteratorINSB_10device_ptrIiEEEESO_EEEEENSK_22tuple_binary_predicateINS7_4lessIiEEEEEENSB_17counting_iteratorIlNSB_11use_defaultESX_SX_EEEEEEEySF_S9_NS7_10__identityEEEvT0_PT3_T1_NS0_13GridEvenShareIS15_EET2_T4__param_0[32],
	.param .u64 .ptr .align 1 _ZN3cub18CUB_300001_SM_10006detail6reduce18DeviceReduceKernelINS2_10policy_hubIN4cuda3std3__45tupleIJblEEEyN6thrust24THRUST_300001_SM_1000_NS8cuda_cub9__find_if7functorIS9_EEE10Policy1000ENSB_12zip_iteratorINS8_IJNSD_26transform_input_iterator_tIbNSI_INS8_IJNSB_6detail15normal_iteratorINSB_10device_ptrIiEEEESO_EEEEENSK_22tuple_binary_predicateINS7_4lessIiEEEEEENSB_17counting_iteratorIlNSB_11use_defaultESX_SX_EEEEEEEySF_S9_NS7_10__identityEEEvT0_PT3_T1_NS0_13GridEvenShareIS15_EET2_T4__param_1,
	.param .u64 _ZN3cub18CUB_300001_SM_10006detail6reduce18DeviceReduceKernelINS2_10policy_hubIN4cuda3std3__45tupleIJblEEEyN6thrust24THRUST_300001_SM_1000_NS8cuda_cub9__find_if7functorIS9_EEE10Policy1000ENSB_12zip_iteratorINS8_IJNSD_26transform_input_iterator_tIbNSI_INS8_IJNSB_6detail15normal_iteratorINSB_10device_ptrIiEEEESO_EEEEENSK_22tuple_binary_predicateINS7_4lessIiEEEEEENSB_17counting_iteratorIlNSB_11use_defaultESX_SX_EEEEEEEySF_S9_NS7_10__identityEEEvT0_PT3_T1_NS0_13GridEvenShareIS15_EET2_T4__param_2,
	.param .align 8 .b8 _ZN3cub18CUB_300001_SM_10006detail6reduce18DeviceReduceKernelINS2_10policy_hubIN4cuda3std3__45tupleIJblEEEyN6thrust24THRUST_300001_SM_1000_NS8cuda_cub9__find_if7functorIS9_EEE10Policy1000ENSB_12zip_iteratorINS8_IJNSD_26transform_input_iterator_tIbNSI_INS8_IJNSB_6detail15normal_iteratorINSB_10device_ptrIiEEEESO_EEEEENSK_22tuple_binary_predicateINS7_4lessIiEEEEEENSB_17counting_iteratorIlNSB_11use_defaultESX_SX_EEEEEEEySF_S9_NS7_10__identityEEEvT0_PT3_T1_NS0_13GridEvenShareIS15_EET2_T4__param_3[72],
	.param .align 1 .b8 _ZN3cub18CUB_300001_SM_10006detail6reduce18DeviceReduceKernelINS2_10policy_hubIN4cuda3std3__45tupleIJblEEEyN6thrust24THRUST_300001_SM_1000_NS8cuda_cub9__find_if7functorIS9_EEE10Policy1000ENSB_12zip_iteratorINS8_IJNSD_26transform_input_iterator_tIbNSI_INS8_IJNSB_6detail15normal_iteratorINSB_10device_ptrIiEEEESO_EEEEENSK_22tuple_binary_predicateINS7_4lessIiEEEEEENSB_17counting_iteratorIlNSB_11use_defaultESX_SX_EEEEEEEySF_S9_NS7_10__identityEEEvT0_PT3_T1_NS0_13GridEvenShareIS15_EET2_T4__param_4[1],
	.param .align 1 .b8 _ZN3cub18CUB_300001_SM_10006detail6reduce18DeviceReduceKernelINS2_10policy_hubIN4cuda3std3__45tupleIJblEEEyN6thrust24THRUST_300001_SM_1000_NS8cuda_cub9__find_if7functorIS9_EEE10Policy1000ENSB_12zip_iteratorINS8_IJNSD_26transform_input_iterator_tIbNSI_INS8_IJNSB_6detail15normal_iteratorINSB_10device_ptrIiEEEESO_EEEEENSK_22tuple_binary_predicateINS7_4lessIiEEEEEENSB_17counting_iteratorIlNSB_11use_defaultESX_SX_EEEEEEEySF_S9_NS7_10__identityEEEvT0_PT3_T1_NS0_13GridEvenShareIS15_EET2_T4__param_5[1]
)
.maxntid 256
{
	.reg .pred 	%p<325>;
	.reg .b16 	%rs<408>;
	.reg .b32 	%r<543>;
	.reg .b64 	%rd<471>;
	// demoted variable
	.shared .align 8 .b8 _ZZN3cub18CUB_300001_SM_10006detail6reduce18DeviceReduceKernelINS2_10policy_hubIN4cuda3std3__45tupleIJblEEEyN6thrust24THRUST_300001_SM_1000_NS8cuda_cub9__find_if7functorIS9_EEE10Policy1000ENSB_12zip_iteratorINS8_IJNSD_26transform_input_iterator_tIbNSI_INS8_IJNSB_6detail15normal_iteratorINSB_10device_ptrIiEEEESO_EEEEENSK_22tuple_binary_predicateINS7_4lessIiEEEEEENSB_17counting_iteratorIlNSB_11use_defaultESX_SX_EEEEEEEySF_S9_NS7_10__identityEEEvT0_PT3_T1_NS0_13GridEvenShareIS15_EET2_T4_E12temp_storage[152];
	ld.param.u64 	%rd119, [_ZN3cub18CUB_300001_SM_10006detail6reduce18DeviceReduceKernelINS2_10policy_hubIN4cuda3std3__45tupleIJblEEEyN6thrust24THRUST_300001_SM_1000_NS8cuda_cub9__find_if7functorIS9_EEE10Policy1000ENSB_12zip_iteratorINS8_IJNSD_26transform_input_iterator_tIbNSI_INS8_IJNSB_6detail15normal_iteratorINSB_10device_ptrIiEEEESO_EEEEENSK_22tuple_binary_predicateINS7_4lessIiEEEEEENSB_17counting_iteratorIlNSB_11use_defaultESX_SX_EEEEEEEySF_S9_NS7_10__identityEEEvT0_PT3_T1_NS0_13GridEvenShareIS15_EET2_T4__param_0+24];
	ld.param.u64 	%rd1, [_ZN3cub18CUB_300001_SM_10006detail6reduce18DeviceReduceKernelINS2_10policy_hubIN4cuda3std3__45tupleIJblEEEyN6thrust24THRUST_300001_SM_1000_NS8cuda_cub9__find_if7functorIS9_EEE10Policy1000ENSB_12zip_iteratorINS8_IJNSD_26transform_input_iterator_tIbNSI_INS8_IJNSB_6detail15normal_iteratorINSB_10device_ptrIiEEEESO_EEEEENSK_22tuple_binary_predicateINS7_4lessIiEEEEEENSB_17counting_iteratorIlNSB_11use_defaultESX_SX_EEEEEEEySF_S9_NS7_10__identityEEEvT0_PT3_T1_NS0_13GridEvenShareIS15_EET2_T4__param_3+32];
	ld.param.u32 	%r1, [_ZN3cub18CUB_300001_SM_10006detail6reduce18DeviceReduceKernelINS2_10policy_hubIN4cuda3std3__45tupleIJblEEEyN6thrust24THRUST_300001_SM_1000_NS8cuda_cub9__find_if7functorIS9_EEE10Policy1000ENSB_12zip_iteratorINS8_IJNSD_26transform_input_iterator_tIbNSI_INS8_IJNSB_6detail15normal_iteratorINSB_10device_ptrIiEEEESO_EEEEENSK_22tuple_binary_predicateINS7_4lessIiEEEEEENSB_17counting_iteratorIlNSB_11use_defaultESX_SX_EEEEEEEySF_S9_NS7_10__identityEEEvT0_PT3_T1_NS0_13GridEvenShareIS15_EET2_T4__param_3+40];
	ld.param.u64 	%rd118, [_ZN3cub18CUB_300001_SM_10006detail6reduce18DeviceReduceKernelINS2_10policy_hubIN4cuda3std3__45tupleIJblEEEyN6thrust24THRUST_300001_SM_1000_NS8cuda_cub9__find_if7functorIS9_EEE10Policy1000ENSB_12zip_iteratorINS8_IJNSD_26transform_input_iterator_tIbNSI_INS8_IJNSB_6detail15normal_iteratorINSB_10device_ptrIiEEEESO_EEEEENSK_22tuple_binary_predicateINS7_4lessIiEEEEEENSB_17counting_iteratorIlNSB_11use_defaultESX_SX_EEEEEEEySF_S9_NS7_10__identityEEEvT0_PT3_T1_NS0_13GridEvenShareIS15_EET2_T4__param_0+8];
	ld.param.u64 	%rd117, [_ZN3cub18CUB_300001_SM_10006detail6reduce18DeviceReduceKernelINS2_10policy_hubIN4cuda3std3__45tupleIJblEEEyN6thrust24THRUST_300001_SM_1000_NS8cuda_cub9__find_if7functorIS9_EEE10Policy1000ENSB_12zip_iteratorINS8_IJNSD_26transform_input_iterator_tIbNSI_INS8_IJNSB_6detail15normal_iteratorINSB_10device_ptrIiEEEESO_EEEEENSK_22tuple_binary_predicateINS7_4lessIiEEEEEENSB_17counting_iteratorIlNSB_11use_defaultESX_SX_EEEEEEEySF_S9_NS7_10__identityEEEvT0_PT3_T1_NS0_13GridEvenShareIS15_EET2_T4__param_0];
	cvta.to.global.u64 	%rd2, %rd117;
	cvta.to.global.u64 	%rd3, %rd118;
	mov.u32 	%r2, %ctaid.x;
	shl.b32 	%r57, %r1, 10;
	cvt.s64.s32 	%rd5, %r57;
	shl.b32 	%r58, %r2, 10;
	cvt.u64.u32 	%rd6, %r58;
	sub.s64 	%rd7, %rd1, %rd6;
	setp.gt.u64 	%p1, %rd7, 1023;
	@%p1 bra 	$L__BB109_78;
	cvt.u32.u64 	%r248, %rd6;
	cvt.u32.u64 	%r3, %rd1;
	sub.s32 	%r4, %r3, %r248;
	mov.u32 	%r5, %tid.x;
	setp.ge.s32 	%p148, %r5, %r4;
	mov.b16 	%rs377, 0;
	mov.b64 	%rd439, 0;
	mov.u32 	%r533, %r5;
	@%p148 bra 	$L__BB109_3;
	add.s32 	%r250, %r248, %r5;
	cvt.u64.u32 	%rd273, %r250;
	mul.wide.u32 	%rd274, %r250, 4;
	add.s64 	%rd275, %rd2, %rd274;
	add.s64 	%rd276, %rd3, %rd274;
	add.s64 	%rd439, %rd119, %rd273;
	ld.global.u32 	%r251, [%rd275];
	ld.global.u32 	%r252, [%rd276];
	setp.lt.s32 	%p149, %r251, %r252;
	selp.u16 	%rs377, 1, 0, %p149;
	add.s32 	%r533, %r5, 256;
$L__BB109_3:
	setp.ge.s32 	%p150, %r533, %r4;
	@%p150 bra 	$L__BB109_16;
	not.b32 	%r254, %r533;
	add.s32 	%r8, %r254, %r3;
	sub.s32 	%r255, %r8, %r248;
	shr.u32 	%r256, %r255, 8;
	add.s32 	%r9, %r256, 1;
	and.b32  	%r10, %r9, 7;
	setp.lt.u32 	%p151, %r255, 1792;
	@%p151 bra 	$L__BB109_8;
	add.s32 	%r532, %r533, 1024;
	and.b32  	%r257, %r9, 33554424;
	neg.s32 	%r531, %r257;
$L__BB109_6:
	.pragma "nounroll";
	add.s32 	%r258, %r532, -1024;
	cvt.s64.s32 	%rd278, %r258;
	add.s64 	%rd279, %rd278, %rd6;
	shl.b64 	%rd280, %rd279, 2;
	add.s64 	%rd281, %rd2, %rd280;
	add.s64 	%rd282, %rd3, %rd280;
	add.s64 	%rd283, %rd279, %rd119;
	ld.global.u32 	%r259, [%rd281];
	ld.global.u32 	%r260, [%rd282];
	setp.lt.s32 	%p152, %r259, %r260;
	selp.u16 	%rs222, 1, 0, %p152;
	and.b16  	%rs223, %rs377, 255;
	setp.ne.s16 	%p154, %rs223, 0;
	and.pred  	%p155, %p154, %p152;
	min.s64 	%rd284, %rd283, %rd439;
	setp.eq.s16 	%p156, %rs223, 0;
	selp.b64 	%rd285, %rd283, %rd439, %p156;
	selp.b16 	%rs224, %rs222, %rs377, %p156;
	selp.b64 	%rd286, %rd284, %rd285, %p155;
	selp.b16 	%rs225, 1, %rs224, %p155;
	and.b16  	%rs226, %rs225, 255;
	add.s32 	%r261, %r532, -768;
	cvt.s64.s32 	%rd287, %r261;
	add.s64 	%rd288, %rd287, %rd6;
	add.s64 	%rd289, %rd288, %rd119;
	ld.global.u32 	%r262, [%rd281+1024];
	ld.global.u32 	%r263, [%rd282+1024];
	setp.lt.s32 	%p157, %r262, %r263;
	selp.u16 	%rs227, 1, 0, %p157;
	setp.ne.s16 	%p159, %rs226, 0;
	and.pred  	%p160, %p159, %p157;
	min.s64 	%rd290, %rd289, %rd286;
	setp.eq.s16 	%p161, %rs226, 0;
	selp.b64 	%rd291, %rd289, %rd286, %p161;
	selp.b16 	%rs228, %rs227, %rs225, %p161;
	selp.b64 	%rd292, %rd290, %rd291, %p160;
	selp.b16 	%rs229, 1, %rs228, %p160;
	and.b16  	%rs230, %rs229, 255;
	add.s32 	%r264, %r532, -512;
	cvt.s64.s32 	%rd293, %r264;
	add.s64 	%rd294, %rd293, %rd6;
	add.s64 	%rd295, %rd294, %rd119;
	ld.global.u32 	%r265, [%rd281+2048];
	ld.global.u32 	%r266, [%rd282+2048];
	setp.lt.s32 	%p162, %r265, %r266;
	selp.u16 	%rs231, 1, 0, %p162;
	setp.ne.s16 	%p164, %rs230, 0;
	and.pred  	%p165, %p164, %p162;
	min.s64 	%rd296, %rd295, %rd292;
	setp.eq.s16 	%p166, %rs230, 0;
	selp.b64 	%rd297, %rd295, %rd292, %p166;
	selp.b16 	%rs232, %rs231, %rs229, %p166;
	selp.b64 	%rd298, %rd296, %rd297, %p165;
	selp.b16 	%rs233, 1, %rs232, %p165;
	and.b16  	%rs234, %rs233, 255;
	add.s32 	%r267, %r532, -256;
	cvt.s64.s32 	%rd299, %r267;
	add.s64 	%rd300, %rd299, %rd6;
	add.s64 	%rd301, %rd300, %rd119;
	ld.global.u32 	%r268, [%rd281+3072];
	ld.global.u32 	%r269, [%rd282+3072];
	setp.lt.s32 	%p167, %r268, %r269;
	selp.u16 	%rs235, 1, 0, %p167;
	setp.ne.s16 	%p169, %rs234, 0;
	and.pred  	%p170, %p169, %p167;
	min.s64 	%rd302, %rd301, %rd298;
	setp.eq.s16 	%p171, %rs234, 0;
	selp.b64 	%rd303, %rd301, %rd298, %p171;
	selp.b16 	%rs236, %rs235, %rs233, %p171;
	selp.b64 	%rd304, %rd302, %rd303, %p170;
	selp.b16 	%rs237, 1, %rs236, %p170;
	and.b16  	%rs238, %rs237, 255;
	add.s32 	%r270, %r532, 768;
	cvt.s64.s32 	%rd305, %r532;
	add.s64 	%rd306, %rd305, %rd6;
	add.s64 	%rd307, %rd306, %rd119;
	ld.global.u32 	%r271, [%rd281+4096];
	ld.global.u32 	%r272, [%rd282+4096];
	setp.lt.s32 	%p172, %r271, %r272;
	selp.u16 	%rs239, 1, 0, %p172;
	setp.ne.s16 	%p174, %rs238, 0;
	and.pred  	%p175, %p174, %p172;
	min.s64 	%rd308, %rd307, %rd304;
	setp.eq.s16 	%p176, %rs238, 0;
	selp.b64 	%rd309, %rd307, %rd304, %p176;
	selp.b16 	%rs240, %rs239, %rs237, %p176;
	selp.b64 	%rd310, %rd308, %rd309, %p175;
	selp.b16 	%rs241, 1, %rs240, %p175;
	and.b16  	%rs242, %rs241, 255;
	add.s32 	%r273, %r532, 256;
	cvt.s64.s32 	%rd311, %r273;
	add.s64 	%rd312, %rd311, %rd6;
	add.s64 	%rd313, %rd312, %rd119;
	ld.global.u32 	%r274, [%rd281+5120];
	ld.global.u32 	%r275, [%rd282+5120];
	setp.lt.s32 	%p177, %r274, %r275;
	selp.u16 	%rs243, 1, 0, %p177;
	setp.ne.s16 	%p179, %rs242, 0;
	and.pred  	%p180, %p179, %p177;
	min.s64 	%rd314, %rd313, %rd310;
	setp.eq.s16 	%p181, %rs242, 0;
	selp.b64 	%rd315, %rd313, %rd310, %p181;
	selp.b16 	%rs244, %rs243, %rs241, %p181;
	selp.b64 	%rd316, %rd314, %rd315, %p180;
	selp.b16 	%rs245, 1, %rs244, %p180;
	and.b16  	%rs246, %rs245, 255;
	add.s32 	%r276, %r532, 512;
	cvt.s64.s32 	%rd317, %r276;
	add.s64 	%rd318, %rd317, %rd6;
	add.s64 	%rd319, %rd318, %rd119;
	ld.global.u32 	%r277, [%rd281+6144];
	ld.global.u32 	%r278, [%rd282+6144];
	setp.lt.s32 	%p182, %r277, %r278;
	selp.u16 	%rs247, 1, 0, %p182;
	setp.ne.s16 	%p184, %rs246, 0;
	and.pred  	%p185, %p184, %p182;
	min.s64 	%rd320, %rd319, %rd316;
	setp.eq.s16 	%p186, %rs246, 0;
	selp.b64 	%rd321, %rd319, %rd316, %p186;
	selp.b16 	%rs248, %rs247, %rs245, %p186;
	selp.b64 	%rd322, %rd320, %rd321, %p185;
	selp.b16 	%rs249, 1, %rs248, %p185;
	and.b16  	%rs250, %rs249, 255;
	cvt.s64.s32 	%rd323, %r270;
	add.s64 	%rd324, %rd323, %rd6;
	add.s64 	%rd325, %rd324, %rd119;
	ld.global.u32 	%r279, [%rd281+7168];
	ld.global.u32 	%r280, [%rd282+7168];
	setp.lt.s32 	%p187, %r279, %r280;
	selp.u16 	%rs251, 1, 0, %p187;
	setp.ne.s16 	%p189, %rs250, 0;
	and.pred  	%p190, %p189, %p187;
	min.s64 	%rd326, %rd325, %rd322;
	setp.eq.s16 	%p191, %rs250, 0;
	selp.b64 	%rd327, %rd325, %rd322, %p191;
	selp.b16 	%rs252, %rs251, %rs249, %p191;
	selp.b64 	%rd439, %rd326, %rd327, %p190;
	selp.b16 	%rs377, 1, %rs252, %p190;
	add.s32 	%r532, %r532, 2048;
	add.s32 	%r531, %r531, 8;
	setp.ne.s32 	%p192, %r531, 0;
	@%p192 bra 	$L__BB109_6;
	add.s32 	%r533, %r532, -1024;
$L__BB109_8:
	setp.eq.s32 	%p193, %r10, 0;
	@%p193 bra 	$L__BB109_16;
	setp.lt.u32 	%p194, %r10, 4;
	@%p194 bra 	$L__BB109_11;
	cvt.s64.s32 	%rd329, %r533;
	add.s64 	%rd330, %rd329, %rd6;
	shl.b64 	%rd331, %rd330, 2;
	add.s64 	%rd332, %rd2, %rd331;
	add.s64 	%rd333, %rd3, %rd331;
	add.s64 	%rd334, %rd330, %rd119;
	ld.global.u32 	%r281, [%rd332];
	ld.global.u32 	%r282, [%rd333];
	setp.lt.s32 	%p195, %r281, %r282;
	selp.u16 	%rs254, 1, 0, %p195;
	and.b16  	%rs255, %rs377, 255;
	setp.ne.s16 	%p197, %rs255, 0;
	and.pred  	%p198, %p197, %p195;
	min.s64 	%rd335, %rd334, %rd439;
	setp.eq.s16 	%p199, %rs255, 0;
	selp.b64 	%rd336, %rd334, %rd439, %p199;
	selp.b16 	%rs256, %rs254, %rs377, %p199;
	selp.b64 	%rd337, %rd335, %rd336, %p198;
	selp.b16 	%rs257, 1, %rs256, %p198;
	and.b16  	%rs258, %rs257, 255;
	add.s32 	%r283, %r533, 256;
	cvt.s64.s32 	%rd338, %r283;
	add.s64 	%rd339, %rd338, %rd6;
	add.s64 	%rd340, %rd339, %rd119;
	ld.global.u32 	%r284, [%rd332+1024];
	ld.global.u32 	%r285, [%rd333+1024];
	setp.lt.s32 	%p200, %r284, %r285;
	selp.u16 	%rs259, 1, 0, %p200;
	setp.ne.s16 	%p202, %rs258, 0;
	and.pred  	%p203, %p202, %p200;
	min.s64 	%rd341, %rd340, %rd337;
	setp.eq.s16 	%p204, %rs258, 0;
	selp.b64 	%rd342, %rd340, %rd337, %p204;
	selp.b16 	%rs260, %rs259, %rs257, %p204;
	selp.b64 	%rd343, %rd341, %rd342, %p203;
	selp.b16 	%rs261, 1, %rs260, %p203;
	and.b16  	%rs262, %rs261, 255;
	add.s32 	%r286, %r533, 512;
	cvt.s64.s32 	%rd344, %r286;
	add.s64 	%rd345, %rd344, %rd6;
	add.s64 	%rd346, %rd345, %rd119;
	ld.global.u32 	%r287, [%rd332+2048];
	ld.global.u32 	%r288, [%rd333+2048];
	setp.lt.s32 	%p205, %r287, %r288;
	selp.u16 	%rs263, 1, 0, %p205;
	setp.ne.s16 	%p207, %rs262, 0;
	and.pred  	%p208, %p207, %p205;
	min.s64 	%rd347, %rd346, %rd343;
	setp.eq.s16 	%p209, %rs262, 0;
	selp.b64 	%rd348, %rd346, %rd343, %p209;
	selp.b16 	%rs264, %rs263, %rs261, %p209;
	selp.b64 	%rd349, %rd347, %rd348, %p208;
	selp.b16 	%rs265, 1, %rs264, %p208;
	and.b16  	%rs266, %rs265, 255;
	add.s32 	%r289, %r533, 768;
	cvt.s64.s32 	%rd350, %r289;
	add.s64 	%rd351, %rd350, %rd6;
	add.s64 	%rd352, %rd351, %rd119;
	ld.global.u32 	%r290, [%rd332+3072];
	ld.global.u32 	%r291, [%rd333+3072];
	setp.lt.s32 	%p210, %r290, %r291;
	selp.u16 	%rs267, 1, 0, %p210;
	setp.ne.s16 	%p212, %rs266, 0;
	and.pred  	%p213, %p212, %p210;
	min.s64 	%rd353, %rd352, %rd349;
	setp.eq.s16 	%p214, %rs266, 0;
	selp.b64 	%rd354, %rd352, %rd349, %p214;
	selp.b16 	%rs268, %rs267, %rs265, %p214;
	selp.b64 	%rd439, %rd353, %rd354, %p213;
	selp.b16 	%rs377, 1, %rs268, %p213;
	add.s32 	%r533, %r533, 1024;
$L__BB109_11:
	and.b32  	%r292, %r9, 3;
	setp.eq.s32 	%p215, %r292, 0;
	@%p215 bra 	$L__BB109_16;
	setp.eq.s32 	%p216, %r292, 1;
	@%p216 bra 	$L__BB109_14;
	cvt.s64.s32 	%rd356, %r533;
	add.s64 	%rd357, %rd356, %rd6;
	shl.b64 	%rd358, %rd357, 2;
	add.s64 	%rd359, %rd2, %rd358;
	add.s64 	%rd360, %rd3, %rd358;
	add.s64 	%rd361, %rd357, %rd119;
	ld.global.u32 	%r293, [%rd359];
	ld.global.u32 	%r294, [%rd360];
	setp.lt.s32 	%p217, %r293, %r294;
	selp.u16 	%rs270, 1, 0, %p217;
	and.b16  	%rs271, %rs377, 255;
	setp.ne.s16 	%p219, %rs271, 0;
	and.pred  	%p220, %p219, %p217;
	min.s64 	%rd362, %rd361, %rd439;
	setp.eq.s16 	%p221, %rs271, 0;
	selp.b64 	%rd363, %rd361, %rd439, %p221;
	selp.b16 	%rs272, %rs270, %rs377, %p221;
	selp.b64 	%rd364, %rd362, %rd363, %p220;
	selp.b16 	%rs273, 1, %rs272, %p220;
	and.b16  	%rs274, %rs273, 255;
	add.s32 	%r295, %r533, 256;
	cvt.s64.s32 	%rd365, %r295;
	add.s64 	%rd366, %rd365, %rd6;
	add.s64 	%rd367, %rd366, %rd119;
	ld.global.u32 	%r296, [%rd359+1024];
	ld.global.u32 	%r297, [%rd360+1024];
	setp.lt.s32 	%p222, %r296, %r297;
	selp.u16 	%rs275, 1, 0, %p222;
	setp.ne.s16 	%p224, %rs274, 0;
	and.pred  	%p225, %p224, %p222;
	min.s64 	%rd368, %rd367, %rd364;
	setp.eq.s16 	%p226, %rs274, 0;
	selp.b64 	%rd369, %rd367, %rd364, %p226;
	selp.b16 	%rs276, %rs275, %rs273, %p226;
	selp.b64 	%rd439, %rd368, %rd369, %p225;
	selp.b16 	%rs377, 1, %rs276, %p225;
	add.s32 	%r533, %r533, 512;
$L__BB109_14:
	and.b32  	%r298, %r8, 256;
	setp.ne.s32 	%p227, %r298, 0;
	@%p227 bra 	$L__BB109_16;
	cvt.s64.s32 	%rd370, %r533;
	add.s64 	%rd371, %rd370, %rd6;
	shl.b64 	%rd372, %rd371, 2;
	add.s64 	%rd373, %rd2, %rd372;
	add.s64 	%rd374, %rd3, %rd372;
	add.s64 	%rd375, %rd371, %rd119;
	ld.global.u32 	%r299, [%rd373];
	ld.global.u32 	%r300, [%rd374];
	setp.lt.s32 	%p228, %r299, %r300;
	selp.u16 	%rs277, 1, 0, %p228;
	and.b16  	%rs278, %rs377, 255;
	setp.ne.s16 	%p230, %rs278, 0;
	and.pred  	%p231, %p230, %p228;
	min.s64 	%rd376, %rd375, %rd439;
	setp.eq.s16 	%p232, %rs278, 0;
	selp.b64 	%rd377, %rd375, %rd439, %p232;
	selp.b16 	%rs279, %rs277, %rs377, %p232;
	selp.b64 	%rd439, %rd376, %rd377, %p231;
	selp.b16 	%rs377, 1, %rs279, %p231;
$L__BB109_16:
	setp.lt.s32 	%p233, %r4, 256;
	@%p233 bra 	$L__BB109_41;
	// begin inline asm
	mov.u32 %r419, %laneid;
	// end inline asm
	cvt.u32.u16 	%r440, %rs377;
	and.b32  	%r421, %r440, 255;
	mov.b32 	%r437, 1;
	mov.b32 	%r438, 31;
	mov.b32 	%r439, -1;
	// begin inline asm
	shfl.sync.down.b32 %r420, %r421, %r437, %r438, %r439;
	// end inline asm
	// begin inline asm
	shfl.sync.down.b32 %r425, %r426, %r437, %r438, %r439;
	// end inline asm
	mov.b64 	{%r431, %r436}, %rd439;
	// begin inline asm
	shfl.sync.down.b32 %r430, %r431, %r437, %r438, %r439;
	// end inline asm
	// begin inline asm
	shfl.sync.down.b32 %r435, %r436, %r437, %r438, %r439;
	// end inline asm
	mov.b64 	%rd22, {%r430, %r435};
	cvt.u16.u32 	%rs15, %r420;
	setp.gt.s32 	%p283, %r419, 30;
	@%p283 bra 	$L__BB109_21;
	and.b16  	%rs321, %rs377, 255;
	setp.eq.s16 	%p284, %rs321, 0;
	and.b16  	%rs322, %rs15, 255;
	setp.eq.s16 	%p285, %rs322, 0;
	or.pred  	%p286, %p284, %p285;
	@%p286 bra 	$L__BB109_20;
	min.s64 	%rd439, %rd22, %rd439;
	mov.b16 	%rs377, 1;
	bra.uni 	$L__BB109_21;
$L__BB109_20:
	setp.eq.s16 	%p287, %rs321, 0;
	selp.b64 	%rd439, %rd22, %rd439, %p287;
	selp.b16 	%rs377, %rs15, %rs377, %p287;
$L__BB109_21:
	cvt.u32.u16 	%r461, %rs377;
	and.b32  	%r442, %r461, 255;
	mov.b32 	%r458, 2;
	mov.b32 	%r459, 31;
	mov.b32 	%r460, -1;
	// begin inline asm
	shfl.sync.down.b32 %r441, %r442, %r458, %r459, %r460;
	// end inline asm
	// begin inline asm
	shfl.sync.down.b32 %r446, %r447, %r458, %r459, %r460;
	// end inline asm
	mov.b64 	{%r452, %r457}, %rd439;
	// begin inline asm
	shfl.sync.down.b32 %r451, %r452, %r458, %r459, %r460;
	// end inline asm
	// begin inline asm
	shfl.sync.down.b32 %r456, %r457, %r458, %r459, %r460;
	// end inline asm
	mov.b64 	%rd26, {%r451, %r456};
	cvt.u16.u32 	%rs18, %r441;
	setp.gt.s32 	%p288, %r419, 29;
	@%p288 bra 	$L__BB109_25;
	and.b16  	%rs325, %rs377, 255;
	setp.eq.s16 	%p289, %rs325, 0;
	and.b16  	%rs326, %rs18, 255;
	setp.eq.s16 	%p290, %rs326, 0;
	or.pred  	%p291, %p289, %p290;
	@%p291 bra 	$L__BB109_24;
	min.s64 	%rd439, %rd26, %rd439;
	mov.b16 	%rs377, 1;
	bra.uni 	$L__BB109_25;
$L__BB109_24:
	setp.eq.s16 	%p292, %rs325, 0;
	selp.b64 	%rd439, %rd26, %rd439, %p292;
	selp.b16 	%rs377, %rs18, %rs377, %p292;
$L__BB109_25:
	cvt.u32.u16 	%r482, %rs377;
	and.b32  	%r463, %r482, 255;
	mov.b32 	%r479, 4;
	mov.b32 	%r480, 31;
	mov.b32 	%r481, -1;
	// begin inline asm
	shfl.sync.down.b32 %r462, %r463, %r479, %r480, %r481;
	// end inline asm
	// begin inline asm
	shfl.sync.down.b32 %r467, %r468, %r479, %r480, %r481;
	// end inline asm
	mov.b64 	{%r473, %r478}, %rd439;
	// begin inline asm
	shfl.sync.down.b32 %r472, %r473, %r479, %r480, %r481;
	// end inline asm
	// begin inline asm
	shfl.sync.down.b32 %r477, %r478, %r479, %r480, %r481;
	// end inline asm
	mov.b64 	%rd30, {%r472, %r477};
	cvt.u16.u32 	%rs21, %r462;
	setp.gt.s32 	%p293, %r419, 27;
	@%p293 bra 	$L__BB109_29;
	and.b16  	%rs329, %rs377, 255;
	setp.eq.s16 	%p294, %rs329, 0;
	and.b16  	%rs330, %rs21, 255;
	setp.eq.s16 	%p295, %rs330, 0;
	or.pred  	%p296, %p294, %p295;
	@%p296 bra 	$L__BB109_28;
	min.s64 	%rd439, %rd30, %rd439;
	mov.b16 	%rs377, 1;
	bra.uni 	$L__BB109_29;
$L__BB109_28:
	setp.eq.s16 	%p297, %rs329, 0;
	selp.b64 	%rd439, %rd30, %rd439, %p297;
	selp.b16 	%rs377, %rs21, %rs377, %p297;
$L__BB109_29:
	cvt.u32.u16 	%r503, %rs377;
	and.b32  	%r484, %r503, 255;
	mov.b32 	%r500, 8;
	mov.b32 	%r501, 31;
	mov.b32 	%r502, -1;
	// begin inline asm
	shfl.sync.down.b32 %r483, %r484, %r500, %r501, %r502;
	// end inline asm
	// begin inline asm
	shfl.sync.down.b32 %r488, %r489, %r500, %r501, %r502;
	// end inline asm
	mov.b64 	{%r494, %r499}, %rd439;
	// begin inline asm
	shfl.sync.down.b32 %r493, %r494, %r500, %r501, %r502;
	// end inline asm
	// begin inline asm
	shfl.sync.down.b32 %r498, %r499, %r500, %r501, %r502;
	// end inline asm
	mov.b64 	%rd34, {%r493, %r498};
	cvt.u16.u32 	%rs24, %r483;
	setp.gt.s32 	%p298, %r419, 23;
	@%p298 bra 	$L__BB109_33;
	and.b16  	%rs333, %rs377, 255;
	setp.eq.s16 	%p299, %rs333, 0;
	and.b16  	%rs334, %rs24, 255;
	setp.eq.s16 	%p300, %rs334, 0;
	or.pred  	%p301, %p299, %p300;
	@%p301 bra 	$L__BB109_32;
	min.s64 	%rd439, %rd34, %rd439;
	mov.b16 	%rs377, 1;
	bra.uni 	$L__BB109_33;
$L__BB109_32:
	setp.eq.s16 	%p302, %rs333, 0;
	selp.b16 	%rs377, %rs24, %rs377, %p302;
	selp.b64 	%rd439, %rd34, %rd439, %p302;
$L__BB109_33:
	cvt.u32.u16 	%r524, %rs377;
	and.b32  	%r505, %r524, 255;
	mov.b32 	%r521, 16;
	mov.b32 	%r522, 31;
	mov.b32 	%r523, -1;
	// begin inline asm
	shfl.sync.down.b32 %r504, %r505, %r521, %r522, %r523;
	// end inline asm
	// begin inline asm
	shfl.sync.down.b32 %r509, %r510, %r521, %r522, %r523;
	// end inline asm
	mov.b64 	{%r515, %r520}, %rd439;
	// begin inline asm
	shfl.sync.down.b32 %r514, %r515, %r521, %r522, %r523;
	// end inline asm
	// begin inline asm
	shfl.sync.down.b32 %r519, %r520, %r521, %r522, %r523;
	// end inline asm
	mov.b64 	%rd38, {%r514, %r519};
	cvt.u16.u32 	%rs27, %r504;
	setp.gt.s32 	%p303, %r419, 15;
	@%p303 bra 	$L__BB109_37;
	and.b16  	%rs337, %rs377, 255;
	setp.eq.s16 	%p304, %rs337, 0;
	and.b16  	%rs338, %rs27, 255;
	setp.eq.s16 	%p305, %rs338, 0;
	or.pred  	%p306, %p304, %p305;
	@%p306 bra 	$L__BB109_36;
	min.s64 	%rd439, %rd38, %rd439;
	mov.b16 	%rs377, 1;
	bra.uni 	$L__BB109_37;
$L__BB109_36:
	setp.eq.s16 	%p307, %rs337, 0;
	selp.b16 	%rs377, %rs27, %rs377, %p307;
	selp.b64 	%rd439, %rd38, %rd439, %p307;
$L__BB109_37:
	setp.ne.s32 	%p308, %r419, 0;
	@%p308 bra 	$L__BB109_39;
	shr.u32 	%r525, %r5, 1;
	and.b32  	%r526, %r525, 496;
	mov.u32 	%r527, _ZZN3cub18CUB_300001_SM_10006detail6reduce18DeviceReduceKernelINS2_10policy_hubIN4cuda3std3__45tupleIJblEEEyN6thrust24THRUST_300001_SM_1000_NS8cuda_cub9__find_if7functorIS9_EEE10Policy1000ENSB_12zip_iteratorINS8_IJNSD_26transform_input_iterator_tIbNSI_INS8_IJNSB_6detail15normal_iteratorINSB_10device_ptrIiEEEESO_EEEEENSK_22tuple_binary_predicateINS7_4lessIiEEEEEENSB_17counting_iteratorIlNSB_11use_defaultESX_SX_EEEEEEEySF_S9_NS7_10__identityEEEvT0_PT3_T1_NS0_13GridEvenShareIS15_EET2_T4_E12temp_storage;
	add.s32 	%r528, %r527, %r526;
	st.shared.u8 	[%r528+8], %rs377;
	st.shared.u64 	[%r528+16], %rd439;
$L__BB109_39:
	bar.sync 	0;
	setp.ne.s32 	%p309, %r5, 0;
	@%p309 bra 	$L__BB109_118;
	ld.shared.u8 	%rs341, [_ZZN3cub18CUB_300001_SM_10006detail6reduce18DeviceReduceKernelINS2_10policy_hubIN4cuda3std3__45tupleIJblEEEyN6thrust24THRUST_300001_SM_1000_NS8cuda_cub9__find_if7functorIS9_EEE10Policy1000ENSB_12zip_iteratorINS8_IJNSD_26transform_input_iterator_tIbNSI_INS8_IJNSB_6detail15normal_iteratorINSB_10device_ptrIiEEEESO_EEEEENSK_22tuple_binary_predicateINS7_4lessIiEEEEEENSB_17counting_iteratorIlNSB_11use_defaultESX_SX_EEEEEEEySF_S9_NS7_10__identityEEEvT0_PT3_T1_NS0_13GridEvenShareIS15_EET2_T4_E12temp_storage+24];
	ld.shared.u64 	%rd399, [_ZZN3cub18CUB_300001_SM_10006detail6reduce18DeviceReduceKernelINS2_10policy_hubIN4cuda3std3__45tupleIJblEEEyN6thrust24THRUST_300001_SM_1000_NS8cuda_cub9__find_if7functorIS9_EEE10Policy1000ENSB_12zip_iteratorINS8_IJNSD_26transform_input_iterator_tIbNSI_INS8_IJNSB_6detail15normal_iteratorINSB_10device_ptrIiEEEESO_EEEEENSK_22tuple_binary_predicateINS7_4lessIiEEEEEENSB_17counting_iteratorIlNSB_11use_defaultESX_SX_EEEEEEEySF_S9_NS7_10__identityEEEvT0_PT3_T1_NS0_13GridEvenShareIS15_EET2_T4_E12temp_storage+32];
	and.b16  	%rs342, %rs377, 255;
	setp.eq.s16 	%p310, %rs342, 0;
	setp.eq.s16 	%p311, %rs341, 0;
	min.s64 	%rd400, %rd399, %rd439;
	selp.b16 	%rs343, %rs377, 1, %p311;
	selp.b16 	%rs344, %rs341, %rs343, %p310;
	and.b16  	%rs345, %rs344, 255;
	selp.b64 	%rd401, %rd439, %rd400, %p311;
	selp.b64 	%rd402, %rd399, %rd401, %p310;
	ld.shared.u8 	%rs346, [_ZZN3cub18CUB_300001_SM_10006detail6reduce18DeviceReduceKernelINS2_10policy_hubIN4cuda3std3__45tupleIJblEEEyN6thrust24THRUST_300001_SM_1000_NS8cuda_cub9__find_if7functorIS9_EEE10Policy1000ENSB_12zip_iteratorINS8_IJNSD_26transform_input_iterator_tIbNSI_INS8_IJNSB_6detail15normal_iteratorINSB_10device_ptrIiEEEESO_EEEEENSK_22tuple_binary_predicateINS7_4lessIiEEEEEENSB_17counting_iteratorIlNSB_11use_defaultESX_SX_EEEEEEEySF_S9_NS7_10__identityEEEvT0_PT3_T1_NS0_13GridEvenShareIS15_EET2_T4_E12temp_storage+40];
	ld.shared.u64 	%rd403, [_ZZN3cub18CUB_300001_SM_10006detail6reduce18DeviceReduceKernelINS2_10policy_hubIN4cuda3std3__45tupleIJblEEEyN6thrust24THRUST_300001_SM_1000_NS8cuda_cub9__find_if7functorIS9_EEE10Policy1000ENSB_12zip_iteratorINS8_IJNSD_26transform_input_iterator_tIbNSI_INS8_IJNSB_6detail15normal_iteratorINSB_10device_ptrIiEEEESO_EEEEENSK_22tuple_binary_predicateINS7_4lessIiEEEEEENSB_17counting_iteratorIlNSB_11use_defaultESX_SX_EEEEEEEySF_S9_NS7_10__identityEEEvT0_PT3_T1_NS0_13GridEvenShareIS15_EET2_T4_E12temp_storage+48];
	setp.eq.s16 	%p312, %rs345, 0;
	setp.eq.s16 	%p313, %rs346, 0;
	min.s64 	%rd404, %rd403, %rd402;
	selp.b16 	%rs347, %rs344, 1, %p313;
	selp.b16 	%rs348, %rs346, %rs347, %p312;
	and.b16  	%rs349, %rs348, 255;
	selp.b64 	%rd405, %rd402, %rd404, %p313;
	selp.b64 	%rd406, %rd403, %rd405, %p312;
	ld.shared.u8 	%rs350, [_ZZN3cub18CUB_300001_SM_10006detail6reduce18DeviceReduceKernelINS2_10policy_hubIN4cuda3std3__45tupleIJblEEEyN6thrust24THRUST_300001_SM_1000_NS8cuda_cub9__find_if7functorIS9_EEE10Policy1000ENSB_12zip_iteratorINS8_IJNSD_26transform_input_iterator_tIbNSI_INS8_IJNSB_6detail15normal_iteratorINSB_10device_ptrIiEEEESO_EEEEENSK_22tuple_binary_predicateINS7_4lessIiEEEEEENSB_17counting_iteratorIlNSB_11use_defaultESX_SX_EEEEEEEySF_S9_NS7_10__identityEEEvT0_PT3_T1_NS0_13GridEvenShareIS15_EET2_T4_E12temp_storage+56];
	ld.shared.u64 	%rd407, [_ZZN3cub18CUB_300001_SM_10006detail6reduce18DeviceReduceKernelINS2_10policy_hubIN4cuda3std3__45tupleIJblEEEyN6thrust24THRUST_300001_SM_1000_NS8cuda_cub9__find_if7functorIS9_EEE10Policy1000ENSB_12zip_iteratorINS8_IJNSD_26transform_input_iterator_tIbNSI_INS8_IJNSB_6detail15normal_iteratorINSB_10device_ptrIiEEEESO_EEEEENSK_22tuple_binary_predicateINS7_4lessIiEEEEEENSB_17counting_iteratorIlNSB_11use_defaultESX_SX_EEEEEEEySF_S9_NS7_10__identityEEEvT0_PT3_T1_NS0_13GridEvenShareIS15_EET2_T4_E12temp_storage+64];
	setp.eq.s16 	%p314, %rs349, 0;
	setp.eq.s16 	%p315, %rs350, 0;
	min.s64 	%rd408, %rd407, %rd406;
	selp.b16 	%rs351, %rs348, 1, %p315;
	selp.b16 	%rs352, %rs350, %rs351, %p314;
	and.b16  	%rs353, %rs352, 255;
	selp.b64 	%rd409, %rd406, %rd408, %p315;
	selp.b64 	%rd410, %rd407, %rd409, %p314;
	ld.shared.u8 	%rs354, [_ZZN3cub18CUB_300001_SM_10006detail6reduce18DeviceReduceKernelINS2_10policy_hubIN4cuda3std3__45tupleIJblEEEyN6thrust24THRUST_300001_SM_1000_NS8cuda_cub9__find_if7functorIS9_EEE10Policy1000ENSB_12zip_iteratorINS8_IJNSD_26transform_input_iterator_tIbNSI_INS8_IJNSB_6detail15normal_iteratorINSB_10device_ptrIiEEEESO_EEEEENSK_22tuple_binary_predicateINS7_4lessIiEEEEEENSB_17counting_iteratorIlNSB_11use_defaultESX_SX_EEEEEEEySF_S9_NS7_10__identityEEEvT0_PT3_T1_NS0_13GridEvenShareIS15_EET2_T4_E12temp_storage+72];
	ld.shared.u64 	%rd411, [_ZZN3cub18CUB_300001_SM_10006detail6reduce18DeviceReduceKernelINS2_10policy_hubIN4cuda3std3__45tupleIJblEEEyN6thrust24THRUST_300001_SM_1000_NS8cuda_cub9__find_if7functorIS9_EEE10Policy1000ENSB_12zip_iteratorINS8_IJNSD_26transform_input_iterator_tIbNSI_INS8_IJNSB_6detail15normal_iteratorINSB_10device_ptrIiEEEESO_EEEEENSK_22tuple_binary_predicateINS7_4lessIiEEEEEENSB_17counting_iteratorIlNSB_11use_defaultESX_SX_EEEEEEEySF_S9_NS7_10__identityEEEvT0_PT3_T1_NS0_13GridEvenShareIS15_EET2_T4_E12temp_storage+80];
	setp.eq.s16 	%p316, %rs353, 0;
	setp.eq.s16 	%p317, %rs354, 0;
	min.s64 	%rd412, %rd411, %rd410;
	selp.b16 	%rs355, %rs352, 1, %p317;
	selp.b16 	%rs356, %rs354, %rs355, %p316;
	and.b16  	%rs357, %rs356, 255;
	selp.b64 	%rd413, %rd410, %rd412, %p317;
	selp.b64 	%rd414, %rd411, %rd413, %p316;
	ld.shared.u8 	%rs358, [_ZZN3cub18CUB_300001_SM_10006detail6reduce18DeviceReduceKernelINS2_10policy_hubIN4cuda3std3__45tupleIJblEEEyN6thrust24THRUST_300001_SM_1000_NS8cuda_cub9__find_if7functorIS9_EEE10Policy1000ENSB_12zip_iteratorINS8_IJNSD_26transform_input_iterator_tIbNSI_INS8_IJNSB_6detail15normal_iteratorINSB_10device_ptrIiEEEESO_EEEEENSK_22tuple_binary_predicateINS7_4lessIiEEEEEENSB_17counting_iteratorIlNSB_11use_defaultESX_SX_EEEEEEEySF_S9_NS7_10__identityEEEvT0_PT3_T1_NS0_13GridEvenShareIS15_EET2_T4_E12temp_storage+88];
	ld.shared.u64 	%rd415, [_ZZN3cub18CUB_300001_SM_10006detail6reduce18DeviceReduceKernelINS2_10policy_hubIN4cuda3std3__45tupleIJblEEEyN6thrust24THRUST_300001_SM_1000_NS8cuda_cub9__find_if7functorIS9_EEE10Policy1000ENSB_12zip_iteratorINS8_IJNSD_26transform_input_iterator_tIbNSI_INS8_IJNSB_6detail15normal_iteratorINSB_10device_ptrIiEEEESO_EEEEENSK_22tuple_binary_predicateINS7_4lessIiEEEEEENSB_17counting_iteratorIlNSB_11use_defaultESX_SX_EEEEEEEySF_S9_NS7_10__identityEEEvT0_PT3_T1_NS0_13GridEvenShareIS15_EET2_T4_E12temp_storage+96];
	setp.eq.s16 	%p318, %rs357, 0;
	setp.eq.s16 	%p319, %rs358, 0;
	min.s64 	%rd416, %rd415, %rd414;
	selp.b16 	%rs359, %rs356, 1, %p319;
	selp.b16 	%rs360, %rs358, %rs359, %p318;
	and.b16  	%rs361, %rs360, 255;
	selp.b64 	%rd417, %rd414, %rd416, %p319;
	selp.b64 	%rd418, %rd415, %rd417, %p318;
	ld.shared.u8 	%rs362, [_ZZN3cub18CUB_300001_SM_10006detail6reduce18DeviceReduceKernelINS2_10policy_hubIN4cuda3std3__45tupleIJblEEEyN6thrust24THRUST_300001_SM_1000_NS8cuda_cub9__find_if7functorIS9_EEE10Policy1000ENSB_12zip_iteratorINS8_IJNSD_26transform_input_iterator_tIbNSI_INS8_IJNSB_6detail15normal_iteratorINSB_10device_ptrIiEEEESO_EEEEENSK_22tuple_binary_predicateINS7_4lessIiEEEEEENSB_17counting_iteratorIlNSB_11use_defaultESX_SX_EEEEEEEySF_S9_NS7_10__identityEEEvT0_PT3_T1_NS0_13GridEvenShareIS15_EET2_T4_E12temp_storage+104];
	ld.shared.u64 	%rd419, [_ZZN3cub18CUB_300001_SM_10006detail6reduce18DeviceReduceKernelINS2_10policy_hubIN4cuda3std3__45tupleIJblEEEyN6thrust24THRUST_300001_SM_1000_NS8cuda_cub9__find_if7functorIS9_EEE10Policy1000ENSB_12zip_iteratorINS8_IJNSD_26transform_input_iterator_tIbNSI_INS8_IJNSB_6detail15normal_iteratorINSB_10device_ptrIiEEEESO_EEEEENSK_22tuple_binary_predicateINS7_4lessIiEEEEEENSB_17counting_iteratorIlNSB_11use_defaultESX_SX_EEEEEEEySF_S9_NS7_10__identityEEEvT0_PT3_T1_NS0_13GridEvenShareIS15_EET2_T4_E12temp_storage+112];
	setp.eq.s16 	%p320, %rs361, 0;
	setp.eq.s16 	%p321, %rs362, 0;
	min.s64 	%rd420, %rd419, %rd418;
	selp.b16 	%rs363, %rs360, 1, %p321;
	selp.b16 	%rs364, %rs362, %rs363, %p320;
	and.b16  	%rs365, %rs364, 255;
	selp.b64 	%rd421, %rd418, %rd420, %p321;
	selp.b64 	%rd422, %rd419, %rd421, %p320;
	ld.shared.u8 	%rs366, [_ZZN3cub18CUB_300001_SM_10006detail6reduce18DeviceReduceKernelINS2_10policy_hubIN4cuda3std3__45tupleIJblEEEyN6thrust24THRUST_300001_SM_1000_NS8cuda_cub9__find_if7functorIS9_EEE10Policy1000ENSB_12zip_iteratorINS8_IJNSD_26transform_input_iterator_tIbNSI_INS8_IJNSB_6detail15normal_iteratorINSB_10device_ptrIiEEEESO_EEEEENSK_22tuple_binary_predicateINS7_4lessIiEEEEEENSB_17counting_iteratorIlNSB_11use_defaultESX_SX_EEEEEEEySF_S9_NS7_10__identityEEEvT0_PT3_T1_NS0_13GridEvenShareIS15_EET2_T4_E12temp_storage+120];
	ld.shared.u64 	%rd423, [_ZZN3cub18CUB_300001_SM_10006detail6reduce18DeviceReduceKernelINS2_10policy_hubIN4cuda3std3__45tupleIJblEEEyN6thrust24THRUST_300001_SM_1000_NS8cuda_cub9__find_if7functorIS9_EEE10Policy1000ENSB_12zip_iteratorINS8_IJNSD_26transform_input_iterator_tIbNSI_INS8_IJNSB_6detail15normal_iteratorINSB_10device_ptrIiEEEESO_EEEEENSK_22tuple_binary_predicateINS7_4lessIiEEEEEENSB_17counting_iteratorIlNSB_11use_defaultESX_SX_EEEEEEEySF_S9_NS7_10__identityEEEvT0_PT3_T1_NS0_13GridEvenShareIS15_EET2_T4_E12temp_storage+128];
	setp.eq.s16 	%p322, %rs365, 0;
	setp.eq.s16 	%p323, %rs366, 0;
	min.s64 	%rd424, %rd423, %rd422;
	selp.b16 	%rs367, %rs364, 1, %p323;
	selp.b16 	%rs377, %rs366, %rs367, %p322;
	selp.b64 	%rd425, %rd422, %rd424, %p323;
	selp.b64 	%rd439, %rd423, %rd425, %p322;
	bra.uni 	$L__BB109_118;
$L__BB109_41:
	// begin inline asm
	mov.u32 %r301, %laneid;
	// end inline asm
	and.b32  	%r322, %r5, 992;
	add.s32 	%r323, %r322, 32;
	setp.gt.s32 	%p234, %r323, %r4;
	not.b32 	%r324, %r322;
	add.s32 	%r325, %r4, %r324;
	selp.b32 	%r320, %r325, 31, %p234;
	cvt.u32.u16 	%r326, %rs377;
	and.b32  	%r303, %r326, 255;
	mov.b32 	%r319, 1;
	mov.b32 	%r321, -1;
	// begin inline asm
	shfl.sync.down.b32 %r302, %r303, %r319, %r320, %r321;
	// end inline asm
	// begin inline asm
	shfl.sync.down.b32 %r307, %r308, %r319, %r320, %r321;
	// end inline asm
	mov.b64 	{%r313, %r318}, %rd439;
	// begin inline asm
	shfl.sync.down.b32 %r312, %r313, %r319, %r320, %r321;
	// end inline asm
	// begin inline asm
	shfl.sync.down.b32 %r317, %r318, %r319, %r320, %r321;
	// end inline asm
	mov.b64 	%rd43, {%r312, %r317};
	cvt.u16.u32 	%rs31, %r302;
	setp.ge.s32 	%p235, %r301, %r320;
	@%p235 bra 	$L__BB109_45;
	and.b16  	%rs280, %rs377, 255;
	setp.eq.s16 	%p236, %rs280, 0;
	and.b16  	%rs281, %rs31, 255;
	setp.eq.s16 	%p237, %rs281, 0;
	or.pred  	%p238, %p236, %p237;
	@%p238 bra 	$L__BB109_44;
	min.s64 	%rd439, %rd43, %rd439;
	mov.b16 	%rs377, 1;
	bra.uni 	$L__BB109_45;
$L__BB109_44:
	setp.eq.s16 	%p239, %rs280, 0;
	selp.b16 	%rs377, %rs31, %rs377, %p239;
	selp.b64 	%rd439, %rd43, %rd439, %p239;
$L__BB109_45:
	cvt.u32.u16 	%r347, %rs377;
	and.b32  	%r328, %r347, 255;
	mov.b32 	%r344, 2;
	mov.b32 	%r346, -1;
	// begin inline asm
	shfl.sync.down.b32 %r327, %r328, %r344, %r320, %r346;
	// end inline asm
	// begin inline asm
	shfl.sync.down.b32 %r332, %r333, %r344, %r320, %r346;
	// end inline asm
	mov.b64 	{%r338, %r343}, %rd439;
	// begin inline asm
	shfl.sync.down.b32 %r337, %r338, %r344, %r320, %r346;
	// end inline asm
	// begin inline asm
	shfl.sync.down.b32 %r342, %r343, %r344, %r320, %r346;
	// end inline asm
	mov.b64 	%rd47, {%r337, %r342};
	cvt.u16.u32 	%rs34, %r327;
	add.s32 	%r348, %r301, 2;
	setp.gt.s32 	%p240, %r348, %r320;
	@%p240 bra 	$L__BB109_49;
	and.b16  	%rs284, %rs377, 255;
	setp.eq.s16 	%p241, %rs284, 0;
	and.b16  	%rs285, %rs34, 255;
	setp.eq.s16 	%p242, %rs285, 0;
	or.pred  	%p243, %p241, %p242;
	@%p243 bra 	$L__BB109_48;
	min.s64 	%rd439, %rd47, %rd439;
	mov.b16 	%rs377, 1;
	bra.uni 	$L__BB109_49;
$L__BB109_48:
	setp.eq.s16 	%p244, %rs284, 0;
	selp.b16 	%rs377, %rs34, %rs377, %p244;
	selp.b64 	%rd439, %rd47, %rd439, %p244;
$L__BB109_49:
	cvt.u32.u16 	%r369, %rs377;
	and.b32  	%r350, %r369, 255;
	mov.b32 	%r366, 4;
	mov.b32 	%r368, -1;
	// begin inline asm
	shfl.sync.down.b32 %r349, %r350, %r366, %r320, %r368;
	// end inline asm
	// begin inline asm
	shfl.sync.down.b32 %r354, %r355, %r366, %r320, %r368;
	// end inline asm
	mov.b64 	{%r360, %r365}, %rd439;
	// begin inline asm
	shfl.sync.down.b32 %r359, %r360, %r366, %r320, %r368;
	// end inline asm
	// begin inline asm
	shfl.sync.down.b32 %r364, %r365, %r366, %r320, %r368;
	// end inline asm
	mov.b64 	%rd51, {%r359, %r364};
	cvt.u16.u32 	%rs37, %r349;
	add.s32 	%r370, %r301, 4;
	setp.gt.s32 	%p245, %r370, %r320;
	@%p245 bra 	$L__BB109_53;
	and.b16  	%rs288, %rs377, 255;
	setp.eq.s16 	%p246, %rs288, 0;
	and.b16  	%rs289, %rs37, 255;
	setp.eq.s16 	%p247, %rs289, 0;
	or.pred  	%p248, %p246, %p247;
	@%p248 bra 	$L__BB109_52;
	min.s64 	%rd439, %rd51, %rd439;
	mov.b16 	%rs377, 1;
	bra.uni 	$L__BB109_53;
$L__BB109_52:
	setp.eq.s16 	%p249, %rs288, 0;
	selp.b16 	%rs377, %rs37, %rs377, %p249;
	selp.b64 	%rd439, %rd51, %rd439, %p249;
$L__BB109_53:
	cvt.u32.u16 	%r391, %rs377;
	and.b32  	%r372, %r391, 255;
	mov.b32 	%r388, 8;
	mov.b32 	%r390, -1;
	// begin inline asm
	shfl.sync.down.b32 %r371, %r372, %r388, %r320, %r390;
	// end inline asm
	// begin inline asm
	shfl.sync.down.b32 %r376, %r377, %r388, %r320, %r390;
	// end inline asm
	mov.b64 	{%r382, %r387}, %rd439;
	// begin inline asm
	shfl.sync.down.b32 %r381, %r382, %r388, %r320, %r390;
	// end inline asm
	// begin inline asm
	shfl.sync.down.b32 %r386, %r387, %r388, %r320, %r390;
	// end inline asm
	mov.b64 	%rd55, {%r381, %r386};
	cvt.u16.u32 	%rs40, %r371;
	add.s32 	%r392, %r301, 8;
	setp.gt.s32 	%p250, %r392, %r320;
	@%p250 bra 	$L__BB109_57;
	and.b16  	%rs292, %rs377, 255;
	setp.eq.s16 	%p251, %rs292, 0;
	and.b16  	%rs293, %rs40, 255;
	setp.eq.s16 	%p252, %rs293, 0;
	or.pred  	%p253, %p251, %p252;
	@%p253 bra 	$L__BB109_56;
	min.s64 	%rd439, %rd55, %rd439;
	mov.b16 	%rs377, 1;
	bra.uni 	$L__BB109_57;
$L__BB109_56:
	setp.eq.s16 	%p254, %rs292, 0;
	selp.b16 	%rs377, %rs40, %rs377, %p254;
	selp.b64 	%rd439, %rd55, %rd439, %p254;
$L__BB109_57:
	cvt.u32.u16 	%r413, %rs377;
	and.b32  	%r394, %r413, 255;
	mov.b32 	%r410, 16;
	mov.b32 	%r412, -1;
	// begin inline asm
	shfl.sync.down.b32 %r393, %r394, %r410, %r320, %r412;
	// end inline asm
	// begin inline asm
	shfl.sync.down.b32 %r398, %r399, %r410, %r320, %r412;
	// end inline asm
	mov.b64 	{%r404, %r409}, %rd439;
	// begin inline asm
	shfl.sync.down.b32 %r403, %r404, %r410, %r320, %r412;
	// end inline asm
	// begin inline asm
	shfl.sync.down.b32 %r408, %r409, %r410, %r320, %r412;
	// end inline asm
	mov.b64 	%rd59, {%r403, %r408};
	cvt.u16.u32 	%rs43, %r393;
	add.s32 	%r414, %r301, 16;
	setp.gt.s32 	%p255, %r414, %r320;
	@%p255 bra 	$L__BB109_61;
	and.b16  	%rs296, %rs377, 255;
	setp.eq.s16 	%p256, %rs296, 0;
	and.b16  	%rs297, %rs43, 255;
	setp.eq.s16 	%p257, %rs297, 0;
	or.pred  	%p258, %p256, %p257;
	@%p258 bra 	$L__BB109_60;
	min.s64 	%rd439, %rd59, %rd439;
	mov.b16 	%rs377, 1;
	bra.uni 	$L__BB109_61;
$L__BB109_60:
	setp.eq.s16 	%p259, %rs296, 0;
	selp.b16 	%rs377, %rs43, %rs377, %p259;
	selp.b64 	%rd439, %rd59, %rd439, %p259;
$L__BB109_61:
	setp.ne.s32 	%p260, %r301, 0;
	@%p260 bra 	$L__BB109_63;
	shr.u32 	%r415, %r5, 1;
	and.b32  	%r416, %r415, 496;
	mov.u32 	%r417, _ZZN3cub18CUB_300001_SM_10006detail6reduce18DeviceReduceKernelINS2_10policy_hubIN4cuda3std3__45tupleIJblEEEyN6thrust24THRUST_300001_SM_1000_NS8cuda_cub9__find_if7functorIS9_EEE10Policy1000ENSB_12zip_iteratorINS8_IJNSD_26transform_input_iterator_tIbNSI_INS8_IJNSB_6detail15normal_iteratorINSB_10device_ptrIiEEEESO_EEEEENSK_22tuple_binary_predicateINS7_4lessIiEEEEEENSB_17counting_iteratorIlNSB_11use_defaultESX_SX_EEEEEEEySF_S9_NS7_10__identityEEEvT0_PT3_T1_NS0_13GridEvenShareIS15_EET2_T4_E12temp_storage;
	add.s32 	%r418, %r417, %r416;
	st.shared.u8 	[%r418+8], %rs377;
	st.shared.u64 	[%r418+16], %rd439;
$L__BB109_63:
	bar.sync 	0;
	setp.ne.s32 	%p261, %r5, 0;
	@%p261 bra 	$L__BB109_118;
	setp.lt.s32 	%p262, %r4, 33;
	@%p262 bra 	$L__BB109_66;
	ld.shared.u8 	%rs300, [_ZZN3cub18CUB_300001_SM_10006detail6reduce18DeviceReduceKernelINS2_10policy_hubIN4cuda3std3__45tupleIJblEEEyN6thrust24THRUST_300001_SM_1000_NS8cuda_cub9__find_if7functorIS9_EEE10Policy1000ENSB_12zip_iteratorINS8_IJNSD_26transform_input_iterator_tIbNSI_INS8_IJNSB_6detail15normal_iteratorINSB_10device_ptrIiEEEESO_EEEEENSK_22tuple_binary_predicateINS7_4lessIiEEEEEENSB_17counting_iteratorIlNSB_11use_defaultESX_SX_EEEEEEEySF_S9_NS7_10__identityEEEvT0_PT3_T1_NS0_13GridEvenShareIS15_EET2_T4_E12temp_storage+24];
	ld.shared.u64 	%rd378, [_ZZN3cub18CUB_300001_SM_10006detail6reduce18DeviceReduceKernelINS2_10policy_hubIN4cuda3std3__45tupleIJblEEEyN6thrust24THRUST_300001_SM_1000_NS8cuda_cub9__find_if7functorIS9_EEE10Policy1000ENSB_12zip_iteratorINS8_IJNSD_26transform_input_iterator_tIbNSI_INS8_IJNSB_6detail15normal_iteratorINSB_10device_ptrIiEEEESO_EEEEENSK_22tuple_binary_predicateINS7_4lessIiEEEEEENSB_17counting_iteratorIlNSB_11use_defaultESX_SX_EEEEEEEySF_S9_NS7_10__identityEEEvT0_PT3_T1_NS0_13GridEvenShareIS15_EET2_T4_E12temp_storage+32];
	and.b16  	%rs301, %rs377, 255;
	setp.eq.s16 	%p263, %rs301, 0;
	setp.eq.s16 	%p264, %rs300, 0;
	min.s64 	%rd379, %rd378, %rd439;
	selp.b16 	%rs302, %rs377, 1, %p264;
	selp.b16 	%rs377, %rs300, %rs302, %p263;
	selp.b64 	%rd380, %rd439, %rd379, %p264;
	selp.b64 	%rd439, %rd378, %rd380, %p263;
$L__BB109_66:
	setp.lt.s32 	%p265, %r4, 65;
	@%p265 bra 	$L__BB109_68;
	ld.shared.u8 	%rs303, [_ZZN3cub18CUB_300001_SM_10006detail6reduce18DeviceReduceKernelINS2_10policy_hubIN4cuda3std3__45tupleIJblEEEyN6thrust24THRUST_300001_SM_1000_NS8cuda_cub9__find_if7functorIS9_EEE10Policy1000ENSB_12zip_iteratorINS8_IJNSD_26transform_input_iterator_tIbNSI_INS8_IJNSB_6detail15normal_iteratorINSB_10device_ptrIiEEEESO_EEEEENSK_22tuple_binary_predicateINS7_4lessIiEEEEEENSB_17counting_iteratorIlNSB_11use_defaultESX_SX_EEEEEEEySF_S9_NS7_10__identityEEEvT0_PT3_T1_NS0_13GridEvenShareIS15_EET2_T4_E12temp_storage+40];
	ld.shared.u64 	%rd381, [_ZZN3cub18CUB_300001_SM_10006detail6reduce18DeviceReduceKernelINS2_10policy_hubIN4cuda3std3__45tupleIJblEEEyN6thrust24THRUST_300001_SM_1000_NS8cuda_cub9__find_if7functorIS9_EEE10Policy1000ENSB_12zip_iteratorINS8_IJNSD_26transform_input_iterator_tIbNSI_INS8_IJNSB_6detail15normal_iteratorINSB_10device_ptrIiEEEESO_EEEEENSK_22tuple_binary_predicateINS7_4lessIiEEEEEENSB_17counting_iteratorIlNSB_11use_defaultESX_SX_EEEEEEEySF_S9_NS7_10__identityEEEvT0_PT3_T1_NS0_13GridEvenShareIS15_EET2_T4_E12temp_storage+48];
	and.b16  	%rs304, %rs377, 255;
	setp.eq.s16 	%p266, %rs304, 0;
	setp.eq.s16 	%p267, %rs303, 0;
	min.s64 	%rd382, %rd381, %rd439;
	selp.b16 	%rs305, %rs377, 1, %p267;
	selp.b16 	%rs377, %rs303, %rs305, %p266;
	selp.b64 	%rd383, %rd439, %rd382, %p267;
	selp.b64 	%rd439, %rd381, %rd383, %p266;
$L__BB109_68:
	setp.lt.s32 	%p268, %r4, 97;
	@%p268 bra 	$L__BB109_70;
	ld.shared.u8 	%rs306, [_ZZN3cub18CUB_300001_SM_10006detail6reduce18DeviceReduceKernelINS2_10policy_hubIN4cuda3std3__45tupleIJblEEEyN6thrust24THRUST_300001_SM_1000_NS8cuda_cub9__find_if7functorIS9_EEE10Policy1000ENSB_12zip_iteratorINS8_IJNSD_26transform_input_iterator_tIbNSI_INS8_IJNSB_6detail15normal_iteratorINSB_10device_ptrIiEEEESO_EEEEENSK_22tuple_binary_predicateINS7_4lessIiEEEEEENSB_17counting_iteratorIlNSB_11use_defaultESX_SX_EEEEEEEySF_S9_NS7_10__identityEEEvT0_PT3_T1_NS0_13GridEvenShareIS15_EET2_T4_E12temp_storage+56];
	ld.shared.u64 	%rd384, [_ZZN3cub18CUB_300001_SM_10006detail6reduce18DeviceReduceKernelINS2_10policy_hubIN4cuda3std3__45tupleIJblEEEyN6thrust24THRUST_300001_SM_1000_NS8cuda_cub9__find_if7functorIS9_EEE10Policy1000ENSB_12zip_iteratorINS8_IJNSD_26transform_input_iterator_tIbNSI_INS8_IJNSB_6detail15normal_iteratorINSB_10device_ptrIiEEEESO_EEEEENSK_22tuple_binary_predicateINS7_4lessIiEEEEEENSB_17counting_iteratorIlNSB_11use_defaultESX_SX_EEEEEEEySF_S9_NS7_10__identityEEEvT0_PT3_T1_NS0_13GridEvenShareIS15_EET2_T4_E12temp_storage+64];
	and.b16  	%rs307, %rs377, 255;
	setp.eq.s16 	%p269, %rs307, 0;
	setp.eq.s16 	%p270, %rs306, 0;
	min.s64 	%rd385, %rd384, %rd439;
	selp.b16 	%rs308, %rs377, 1, %p270;
	selp.b16 	%rs377, %rs306, %rs308, %p269;
	selp.b64 	%rd386, %rd439, %rd385, %p270;
	selp.b64 	%rd439, %rd384, %rd386, %p269;
$L__BB109_70:
	setp.lt.s32 	%p271, %r4, 129;
	@%p271 bra 	$L__BB109_72;
	ld.shared.u8 	%rs309, [_ZZN3cub18CUB_300001_SM_10006detail6reduce18DeviceReduceKernelINS2_10policy_hubIN4cuda3std3__45tupleIJblEEEyN6thrust24THRUST_300001_SM_1000_NS8cuda_cub9__find_if7functorIS9_EEE10Policy1000ENSB_12zip_iteratorINS8_IJNSD_26transform_input_iterator_tIbNSI_INS8_IJNSB_6detail15normal_iteratorINSB_10device_ptrIiEEEESO_EEEEENSK_22tuple_binary_predicateINS7_4lessIiEEEEEENSB_17counting_iteratorIlNSB_11use_defaultESX_SX_EEEEEEEySF_S9_NS7_10__identityEEEvT0_PT3_T1_NS0_13GridEvenShareIS15_EET2_T4_E12temp_storage+72];
	ld.shared.u64 	%rd387, [_ZZN3cub18CUB_300001_SM_10006detail6reduce18DeviceReduceKernelINS2_10policy_hubIN4cuda3std3__45tupleIJblEEEyN6thrust24THRUST_300001_SM_1000_NS8cuda_cub9__find_if7functorIS9_EEE10Policy1000ENSB_12zip_iteratorINS8_IJNSD_26transform_input_iterator_tIbNSI_INS8_IJNSB_6detail15normal_iteratorINSB_10device_ptrIiEEEESO_EEEEENSK_22tuple_binary_predicateINS7_4lessIiEEEEEENSB_17counting_iteratorIlNSB_11use_defaultESX_SX_EEEEEEEySF_S9_NS7_10__identityEEEvT0_PT3_T1_NS0_13GridEvenShareIS15_EET2_T4_E12temp_storage+80];
	and.b16  	%rs310, %rs377, 255;
	setp.eq.s16 	%p272, %rs310, 0;
	setp.eq.s16 	%p273, %rs309, 0;
	min.s64 	%rd388, %rd387, %rd439;
	selp.b16 	%rs311, %rs377, 1, %p273;
	selp.b16 	%rs377, %rs309, %rs311, %p272;
	selp.b64 	%rd389, %rd439, %rd388, %p273;
	selp.b64 	%rd439, %rd387, %rd389, %p272;
$L__BB109_72:
	setp.lt.s32 	%p274, %r4, 161;
	@%p274 bra 	$L__BB109_74;
	ld.shared.u8 	%rs312, [_ZZN3cub18CUB_300001_SM_10006detail6reduce18DeviceReduceKernelINS2_10policy_hubIN4cuda3std3__45tupleIJblEEEyN6thrust24THRUST_300001_SM_1000_NS8cuda_cub9__find_if7functorIS9_EEE10Policy1000ENSB_12zip_iteratorINS8_IJNSD_26transform_input_iterator_tIbNSI_INS8_IJNSB_6detail15normal_iteratorINSB_10device_ptrIiEEEESO_EEEEENSK_22tuple_binary_predicateINS7_4lessIiEEEEEENSB_17counting_iteratorIlNSB_11use_defaultESX_SX_EEEEEEEySF_S9_NS7_10__identityEEEvT0_PT3_T1_NS0_13GridEvenShareIS15_EET2_T4_E12temp_storage+88];
	ld.shared.u64 	%rd390, [_ZZN3cub18CUB_300001_SM_10006detail6reduce18DeviceReduceKernelINS2_10policy_hubIN4cuda3std3__45tupleIJblEEEyN6thrust24THRUST_300001_SM_1000_NS8cuda_cub9__find_if7functorIS9_EEE10Policy1000ENSB_12zip_iteratorINS8_IJNSD_26transform_input_iterator_tIbNSI_INS8_IJNSB_6detail15normal_iteratorINSB_10device_ptrIiEEEESO_EEEEENSK_22tuple_binary_predicateINS7_4lessIiEEEEEENSB_17counting_iteratorIlNSB_11use_defaultESX_SX_EEEEEEEySF_S9_NS7_10__identityEEEvT0_PT3_T1_NS0_13GridEvenShareIS15_EET2_T4_E12temp_storage+96];
	and.b16  	%rs313, %rs377, 255;
	setp.eq.s16 	%p275, %rs313, 0;
	setp.eq.s16 	%p276, %rs312, 0;
	min.s64 	%rd391, %rd390, %rd439;
	selp.b16 	%rs314, %rs377, 1, %p276;
	selp.b16 	%rs377, %rs312, %rs314, %p275;
	selp.b64 	%rd392, %rd439, %rd391, %p276;
	selp.b64 	%rd439, %rd390, %rd392, %p275;
$L__BB109_74:
	setp.lt.s32 	%p277, %r4, 193;
	@%p277 bra 	$L__BB109_76;
	ld.shared.u8 	%rs315, [_ZZN3cub18CUB_300001_SM_10006detail6reduce18DeviceReduceKernelINS2_10policy_hubIN4cuda3std3__45tupleIJblEEEyN6thrust24THRUST_300001_SM_1000_NS8cuda_cub9__find_if7functorIS9_EEE10Policy1000ENSB_12zip_iteratorINS8_IJNSD_26transform_input_iterator_tIbNSI_INS8_IJNSB_6detail15normal_iteratorINSB_10device_ptrIiEEEESO_EEEEENSK_22tuple_binary_predicateINS7_4lessIiEEEEEENSB_17counting_iteratorIlNSB_11use_defaultESX_SX_EEEEEEEySF_S9_NS7_10__identityEEEvT0_PT3_T1_NS0_13GridEvenShareIS15_EET2_T4_E12temp_storage+104];
	ld.shared.u64 	%rd393, [_ZZN3cub18CUB_300001_SM_10006detail6reduce18DeviceReduceKernelINS2_10policy_hubIN4cuda3std3__45tupleIJblEEEyN6thrust24THRUST_300001_SM_1000_NS8cuda_cub9__find_if7functorIS9_EEE10Policy1000ENSB_12zip_iteratorINS8_IJNSD_26transform_input_iterator_tIbNSI_INS8_IJNSB_6detail15normal_iteratorINSB_10device_ptrIiEEEESO_EEEEENSK_22tuple_binary_predicateINS7_4lessIiEEEEEENSB_17counting_iteratorIlNSB_11use_defaultESX_SX_EEEEEEEySF_S9_NS7_10__identityEEEvT0_PT3_T1_NS0_13GridEvenShareIS15_EET2_T4_E12temp_storage+112];
	and.b16  	%rs316, %rs377, 255;
	setp.eq.s16 	%p278, %rs316, 0;
	setp.eq.s16 	%p279, %rs315, 0;
	min.s64 	%rd394, %rd393, %rd439;
	selp.b16 	%rs317, %rs377, 1, %p279;
	selp.b16 	%rs377, %rs315, %rs317, %p278;
	selp.b64 	%rd395, %rd439, %rd394, %p279;
	selp.b64 	%rd439, %rd393, %rd395, %p278;
$L__BB109_76:
	setp.lt.s32 	%p280, %r4, 225;
	@%p280 bra 	$L__BB109_118;
	ld.shared.u8 	%rs318, [_ZZN3cub18CUB_300001_SM_10006detail6reduce18DeviceReduceKernelINS2_10policy_hubIN4cuda3std3__45tupleIJblEEEyN6thrust24THRUST_300001_SM_1000_NS8cuda_cub9__find_if7functorIS9_EEE10Policy1000ENSB_12zip_iteratorINS8_IJNSD_26transform_input_iterator_tIbNSI_INS8_IJNSB_6detail15normal_iteratorINSB_10device_ptrIiEEEESO_EEEEENSK_22tuple_binary_predicateINS7_4lessIiEEEEEENSB_17counting_iteratorIlNSB_11use_defaultESX_SX_EEEEEEEySF_S9_NS7_10__identityEEEvT0_PT3_T1_NS0_13GridEvenShareIS15_EET2_T4_E12temp_storage+120];
	ld.shared.u64 	%rd396, [_ZZN3cub18CUB_300001_SM_10006detail6reduce18DeviceReduceKernelINS2_10policy_hubIN4cuda3std3__45tupleIJblEEEyN6thrust24THRUST_300001_SM_1000_NS8cuda_cub9__find_if7functorIS9_EEE10Policy1000ENSB_12zip_iteratorINS8_IJNSD_26transform_input_iterator_tIbNSI_INS8_IJNSB_6detail15normal_iteratorINSB_10device_ptrIiEEEESO_EEEEENSK_22tuple_binary_predicateINS7_4lessIiEEEEEENSB_17counting_iteratorIlNSB_11use_defaultESX_SX_EEEEEEEySF_S9_NS7_10__identityEEEvT0_PT3_T1_NS0_13GridEvenShareIS15_EET2_T4_E12temp_storage+128];
	and.b16  	%rs319, %rs377, 255;
	setp.eq.s16 	%p281, %rs319, 0;
	setp.eq.s16 	%p282, %rs318, 0;
	min.s64 	%rd397, %rd396, %rd439;
	selp.b16 	%rs320, %rs377, 1, %p282;
	selp.b16 	%rs377, %rs318, %rs320, %p281;
	selp.b64 	%rd398, %rd439, %rd397, %p282;
	selp.b64 	%rd439, %rd396, %rd398, %p281;
	bra.uni 	$L__BB109_118;
$L__BB109_78:
	mov.u32 	%r26, %tid.x;
	add.s64 	%rd121, %rd119, %rd6;
	cvt.u64.u32 	%rd76, %r26;
	add.s64 	%rd122, %rd76, %rd6;
	shl.b64 	%rd123, %rd122, 2;
	add.s64 	%rd124, %rd2, %rd123;
	add.s64 	%rd125, %rd3, %rd123;
	ld.global.u32 	%r59, [%rd124];
	ld.global.u32 	%r60, [%rd125];
	setp.lt.s32 	%p2, %r59, %r60;
	add.s32 	%r61, %r26, 256;
	cvt.u64.u32 	%rd126, %r61;
	ld.global.u32 	%r62, [%rd124+1024];
	ld.global.u32 	%r64, [%rd125+1024];
	setp.lt.s32 	%p3, %r62, %r64;
	add.s32 	%r66, %r26, 512;
	cvt.u64.u32 	%rd127, %r66;
	add.s64 	%rd128, %rd121, %rd127;
	ld.global.u32 	%r67, [%rd124+2048];
	ld.global.u32 	%r68, [%rd125+2048];
	setp.lt.s32 	%p4, %r67, %r68;
	add.s64 	%rd129, %rd128, 256;
	ld.global.u32 	%r69, [%rd124+3072];
	ld.global.u32 	%r70, [%rd125+3072];
	setp.lt.s32 	%p6, %r69, %r70;
	or.pred  	%p8, %p2, %p3;
	selp.b64 	%rd130, %rd76, %rd126, %p2;
	add.s64 	%rd131, %rd121, %rd130;
	min.s64 	%rd132, %rd128, %rd131;
	selp.b64 	%rd133, %rd132, %rd131, %p4;
	or.pred  	%p9, %p8, %p4;
	selp.b64 	%rd134, %rd133, %rd128, %p8;
	min.s64 	%rd135, %rd129, %rd134;
	selp.b64 	%rd136, %rd135, %rd134, %p6;
	or.pred  	%p10, %p9, %p6;
	selp.u16 	%rs377, 1, 0, %p10;
	selp.b64 	%rd439, %rd136, %rd129, %p9;
	setp.lt.u64 	%p11, %rd7, %rd5;
	@%p11 bra 	$L__BB109_94;
	cvt.u32.u64 	%r72, %rd5;
	cvt.u32.u64 	%r73, %rd6;
	cvt.u32.u64 	%r27, %rd1;
	not.b32 	%r74, %r26;
	add.s32 	%r75, %r74, %r27;
	sub.s32 	%r76, %r75, %r72;
	sub.s32 	%r536, %r76, %r73;
	mov.b32 	%r537, 0;
	mov.u64 	%rd456, %rd6;
$L__BB109_80:
	add.s64 	%rd456, %rd456, %rd5;
	add.s64 	%rd137, %rd1, -1024;
	setp.gt.u64 	%p12, %rd456, %rd137;
	@%p12 bra 	$L__BB109_82;
	cvt.u32.u64 	%r77, %rd5;
	add.s64 	%rd138, %rd456, %rd76;
	shl.b64 	%rd139, %rd138, 2;
	add.s64 	%rd140, %rd2, %rd139;
	add.s64 	%rd141, %rd3, %rd139;
	add.s64 	%rd142, %rd138, %rd119;
	ld.global.u32 	%r78, [%rd140];
	ld.global.u32 	%r79, [%rd141];
	setp.lt.s32 	%p13, %r78, %r79;
	add.s64 	%rd143, %rd142, 256;
	ld.global.u32 	%r80, [%rd140+1024];
	ld.global.u32 	%r81, [%rd141+1024];
	setp.lt.s32 	%p14, %r80, %r81;
	selp.u16 	%rs99, 1, 0, %p14;
	add.s64 	%rd144, %rd142, 512;
	ld.global.u32 	%r82, [%rd140+2048];
	ld.global.u32 	%r83, [%rd141+2048];
	setp.lt.s32 	%p15, %r82, %r83;
	selp.u16 	%rs100, 1, 0, %p15;
	add.s64 	%rd145, %rd142, 768;
	ld.global.u32 	%r84, [%rd140+3072];
	ld.global.u32 	%r85, [%rd141+3072];
	setp.lt.s32 	%p16, %r84, %r85;
	selp.u16 	%rs101, 1, 0, %p16;
	and.b16  	%rs102, %rs377, 255;
	setp.eq.s16 	%p17, %rs102, 0;
	selp.u16 	%rs103, 1, 0, %p13;
	min.s64 	%rd146, %rd142, %rd439;
	selp.b16 	%rs104, 1, %rs377, %p13;
	selp.b64 	%rd147, %rd146, %rd439, %p13;
	selp.b16 	%rs105, %rs103, %rs104, %p17;
	and.b16  	%rs106, %rs105, 255;
	selp.b64 	%rd148, %rd142, %rd147, %p17;
	setp.eq.s16 	%p18, %rs106, 0;
	min.s64 	%rd149, %rd143, %rd148;
	selp.b16 	%rs107, 1, %rs105, %p14;
	selp.b64 	%rd150, %rd149, %rd148, %p14;
	selp.b16 	%rs108, %rs99, %rs107, %p18;
	and.b16  	%rs109, %rs108, 255;
	selp.b64 	%rd151, %rd143, %rd150, %p18;
	setp.eq.s16 	%p19, %rs109, 0;
	min.s64 	%rd152, %rd144, %rd151;
	selp.b16 	%rs110, 1, %rs108, %p15;
	selp.b64 	%rd153, %rd152, %rd151, %p15;
	selp.b16 	%rs111, %rs100, %rs110, %p19;
	and.b16  	%rs112, %rs111, 255;
	selp.b64 	%rd154, %rd144, %rd153, %p19;
	setp.eq.s16 	%p20, %rs112, 0;
	min.s64 	%rd155, %rd145, %rd154;
	selp.b16 	%rs113, 1, %rs111, %p16;
	selp.b64 	%rd156, %rd155, %rd154, %p16;
	selp.b16 	%rs377, %rs101, %rs113, %p20;
	selp.b64 	%rd439, %rd145, %rd156, %p20;
	sub.s64 	%rd157, %rd1, %rd456;
	setp.lt.u64 	%p21, %rd157, %rd5;
	add.s32 	%r537, %r537, 1;
	sub.s32 	%r536, %r536, %r77;
	@%p21 bra 	$L__BB109_94;
	bra.uni 	$L__BB109_80;
$L__BB109_82:
	setp.le.u64 	%p22, %rd1, %rd456;
	cvt.u32.u64 	%r86, %rd456;
	cvt.u32.u64 	%r87, %rd1;
	sub.s32 	%r88, %r87, %r86;
	setp.ge.s32 	%p23, %r26, %r88;
	or.pred  	%p24, %p22, %p23;
	@%p24 bra 	$L__BB109_94;
	cvt.u32.u64 	%r90, %rd5;
	cvt.u32.u64 	%r91, %rd6;
	not.b32 	%r92, %r26;
	add.s32 	%r33, %r92, %r27;
	add.s32 	%r93, %r90, %r91;
	sub.s32 	%r94, %r33, %r93;
	mul.lo.s32 	%r95, %r1, %r537;
	shl.b32 	%r96, %r95, 10;
	sub.s32 	%r97, %r94, %r96;
	shr.u32 	%r98, %r97, 8;
	add.s32 	%r34, %r98, 1;
	and.b32  	%r35, %r34, 7;
	setp.lt.u32 	%p25, %r97, 1792;
	mov.u32 	%r540, %r26;
	@%p25 bra 	$L__BB109_86;
	shr.u32 	%r99, %r536, 8;
	add.s32 	%r100, %r99, 1;
	and.b32  	%r101, %r100, 33554424;
	neg.s32 	%r538, %r101;
	mov.u32 	%r540, %r26;
$L__BB109_85:
	.pragma "nounroll";
	cvt.u64.u32 	%rd159, %r540;
	add.s64 	%rd160, %rd456, %rd159;
	shl.b64 	%rd161, %rd160, 2;
	add.s64 	%rd162, %rd2, %rd161;
	add.s64 	%rd163, %rd3, %rd161;
	add.s64 	%rd164, %rd160, %rd119;
	ld.global.u32 	%r102, [%rd162];
	ld.global.u32 	%r103, [%rd163];
	setp.lt.s32 	%p26, %r102, %r103;
	selp.u16 	%rs115, 1, 0, %p26;
	and.b16  	%rs116, %rs377, 255;
	setp.ne.s16 	%p28, %rs116, 0;
	and.pred  	%p29, %p28, %p26;
	min.s64 	%rd165, %rd164, %rd439;
	setp.eq.s16 	%p30, %rs116, 0;
	selp.b16 	%rs117, %rs115, %rs377, %p30;
	selp.b64 	%rd166, %rd164, %rd439, %p30;
	selp.b16 	%rs118, 1, %rs117, %p29;
	and.b16  	%rs119, %rs118, 255;
	selp.b64 	%rd167, %rd165, %rd166, %p29;
	add.s64 	%rd168, %rd164, 256;
	ld.global.u32 	%r104, [%rd162+1024];
	ld.global.u32 	%r105, [%rd163+1024];
	setp.lt.s32 	%p31, %r104, %r105;
	selp.u16 	%rs120, 1, 0, %p31;
	setp.ne.s16 	%p33, %rs119, 0;
	and.pred  	%p34, %p33, %p31;
	min.s64 	%rd169, %rd168, %rd167;
	setp.eq.s16 	%p35, %rs119, 0;
	selp.b16 	%rs121, %rs120, %rs118, %p35;
	selp.b64 	%rd170, %rd168, %rd167, %p35;
	selp.b16 	%rs122, 1, %rs121, %p34;
	and.b16  	%rs123, %rs122, 255;
	selp.b64 	%rd171, %rd169, %rd170, %p34;
	add.s64 	%rd172, %rd164, 512;
	ld.global.u32 	%r106, [%rd162+2048];
	ld.global.u32 	%r107, [%rd163+2048];
	setp.lt.s32 	%p36, %r106, %r107;
	selp.u16 	%rs124, 1, 0, %p36;
	setp.ne.s16 	%p38, %rs123, 0;
	and.pred  	%p39, %p38, %p36;
	min.s64 	%rd173, %rd172, %rd171;
	setp.eq.s16 	%p40, %rs123, 0;
	selp.b16 	%rs125, %rs124, %rs122, %p40;
	selp.b64 	%rd174, %rd172, %rd171, %p40;
	selp.b16 	%rs126, 1, %rs125, %p39;
	and.b16  	%rs127, %rs126, 255;
	selp.b64 	%rd175, %rd173, %rd174, %p39;
	add.s64 	%rd176, %rd164, 768;
	ld.global.u32 	%r108, [%rd162+3072];
	ld.global.u32 	%r109, [%rd163+3072];
	setp.lt.s32 	%p41, %r108, %r109;
	selp.u16 	%rs128, 1, 0, %p41;
	setp.ne.s16 	%p43, %rs127, 0;
	and.pred  	%p44, %p43, %p41;
	min.s64 	%rd177, %rd176, %rd175;
	setp.eq.s16 	%p45, %rs127, 0;
	selp.b16 	%rs129, %rs128, %rs126, %p45;
	selp.b64 	%rd178, %rd176, %rd175, %p45;
	selp.b16 	%rs130, 1, %rs129, %p44;
	and.b16  	%rs131, %rs130, 255;
	selp.b64 	%rd179, %rd177, %rd178, %p44;
	add.s64 	%rd180, %rd164, 1024;
	ld.global.u32 	%r110, [%rd162+4096];
	ld.global.u32 	%r111, [%rd163+4096];
	setp.lt.s32 	%p46, %r110, %r111;
	selp.u16 	%rs132, 1, 0, %p46;
	setp.ne.s16 	%p48, %rs131, 0;
	and.pred  	%p49, %p48, %p46;
	min.s64 	%rd181, %rd180, %rd179;
	setp.eq.s16 	%p50, %rs131, 0;
	selp.b16 	%rs133, %rs132, %rs130, %p50;
	selp.b64 	%rd182, %rd180, %rd179, %p50;
	selp.b16 	%rs134, 1, %rs133, %p49;
	and.b16  	%rs135, %rs134, 255;
	selp.b64 	%rd183, %rd181, %rd182, %p49;
	add.s64 	%rd184, %rd164, 1280;
	ld.global.u32 	%r112, [%rd162+5120];
	ld.global.u32 	%r113, [%rd163+5120];
	setp.lt.s32 	%p51, %r112, %r113;
	selp.u16 	%rs136, 1, 0, %p51;
	setp.ne.s16 	%p53, %rs135, 0;
	and.pred  	%p54, %p53, %p51;
	min.s64 	%rd185, %rd184, %rd183;
	setp.eq.s16 	%p55, %rs135, 0;
	selp.b16 	%rs137, %rs136, %rs134, %p55;
	selp.b64 	%rd186, %rd184, %rd183, %p55;
	selp.b16 	%rs138, 1, %rs137, %p54;
	and.b16  	%rs139, %rs138, 255;
	selp.b64 	%rd187, %rd185, %rd186, %p54;
	add.s64 	%rd188, %rd164, 1536;
	ld.global.u32 	%r114, [%rd162+6144];
	ld.global.u32 	%r115, [%rd163+6144];
	setp.lt.s32 	%p56, %r114, %r115;
	selp.u16 	%rs140, 1, 0, %p56;
	setp.ne.s16 	%p58, %rs139, 0;
	and.pred  	%p59, %p58, %p56;
	min.s64 	%rd189, %rd188, %rd187;
	setp.eq.s16 	%p60, %rs139, 0;
	selp.b16 	%rs141, %rs140, %rs138, %p60;
	selp.b64 	%rd190, %rd188, %rd187, %p60;
	selp.b16 	%rs142, 1, %rs141, %p59;
	and.b16  	%rs143, %rs142, 255;
	selp.b64 	%rd191, %rd189, %rd190, %p59;
	add.s64 	%rd192, %rd164, 1792;
	ld.global.u32 	%r116, [%rd162+7168];
	ld.global.u32 	%r117, [%rd163+7168];
	setp.lt.s32 	%p61, %r116, %r117;
	selp.u16 	%rs144, 1, 0, %p61;
	setp.ne.s16 	%p63, %rs143, 0;
	and.pred  	%p64, %p63, %p61;
	min.s64 	%rd193, %rd192, %rd191;
	setp.eq.s16 	%p65, %rs143, 0;
	selp.b16 	%rs145, %rs144, %rs142, %p65;
	selp.b64 	%rd194, %rd192, %rd191, %p65;
	selp.b16 	%rs377, 1, %rs145, %p64;
	selp.b64 	%rd439, %rd193, %rd194, %p64;
	add.s32 	%r540, %r540, 2048;
	add.s32 	%r538, %r538, 8;
	setp.ne.s32 	%p66, %r538, 0;
	@%p66 bra 	$L__BB109_85;
$L__BB109_86:
	setp.eq.s32 	%p67, %r35, 0;
	@%p67 bra 	$L__BB109_94;
	setp.lt.u32 	%p68, %r35, 4;
	@%p68 bra 	$L__BB109_89;
	cvt.u64.u32 	%rd196, %r540;
	add.s64 	%rd197, %rd456, %rd196;
	shl.b64 	%rd198, %rd197, 2;
	add.s64 	%rd199, %rd2, %rd198;
	add.s64 	%rd200, %rd3, %rd198;
	add.s64 	%rd201, %rd197, %rd119;
	ld.global.u32 	%r118, [%rd199];
	ld.global.u32 	%r119, [%rd200];
	setp.lt.s32 	%p69, %r118, %r119;
	selp.u16 	%rs147, 1, 0, %p69;
	and.b16  	%rs148, %rs377, 255;
	setp.ne.s16 	%p71, %rs148, 0;
	and.pred  	%p72, %p71, %p69;
	min.s64 	%rd202, %rd201, %rd439;
	setp.eq.s16 	%p73, %rs148, 0;
	selp.b16 	%rs149, %rs147, %rs377, %p73;
	selp.b64 	%rd203, %rd201, %rd439, %p73;
	selp.b16 	%rs150, 1, %rs149, %p72;
	and.b16  	%rs151, %rs150, 255;
	selp.b64 	%rd204, %rd202, %rd203, %p72;
	add.s32 	%r120, %r540, 256;
	cvt.u64.u32 	%rd205, %r120;
	add.s64 	%rd206, %rd456, %rd205;
	add.s64 	%rd207, %rd206, %rd119;
	ld.global.u32 	%r121, [%rd199+1024];
	ld.global.u32 	%r122, [%rd200+1024];
	setp.lt.s32 	%p74, %r121, %r122;
	selp.u16 	%rs152, 1, 0, %p74;
	setp.ne.s16 	%p76, %rs151, 0;
	and.pred  	%p77, %p76, %p74;
	min.s64 	%rd208, %rd207, %rd204;
	setp.eq.s16 	%p78, %rs151, 0;
	selp.b16 	%rs153, %rs152, %rs150, %p78;
	selp.b64 	%rd209, %rd207, %rd204, %p78;
	selp.b16 	%rs154, 1, %rs153, %p77;
	and.b16  	%rs155, %rs154, 255;
	selp.b64 	%rd210, %rd208, %rd209, %p77;
	add.s32 	%r123, %r540, 512;
	cvt.u64.u32 	%rd211, %r123;
	add.s64 	%rd212, %rd456, %rd211;
	add.s64 	%rd213, %rd212, %rd119;
	ld.global.u32 	%r124, [%rd199+2048];
	ld.global.u32 	%r125, [%rd200+2048];
	setp.lt.s32 	%p79, %r124, %r125;
	selp.u16 	%rs156, 1, 0, %p79;
	setp.ne.s16 	%p81, %rs155, 0;
	and.pred  	%p82, %p81, %p79;
	min.s64 	%rd214, %rd213, %rd210;
	setp.eq.s16 	%p83, %rs155, 0;
	selp.b16 	%rs157, %rs156, %rs154, %p83;
	selp.b64 	%rd215, %rd213, %rd210, %p83;
	selp.b16 	%rs158, 1, %rs157, %p82;
	and.b16  	%rs159, %rs158, 255;
	selp.b64 	%rd216, %rd214, %rd215, %p82;
	add.s32 	%r126, %r540, 768;
	cvt.u64.u32 	%rd217, %r126;
	add.s64 	%rd218, %rd456, %rd217;
	add.s64 	%rd219, %rd218, %rd119;
	ld.global.u32 	%r127, [%rd199+3072];
	ld.global.u32 	%r128, [%rd200+3072];
	setp.lt.s32 	%p84, %r127, %r128;
	selp.u16 	%rs160, 1, 0, %p84;
	setp.ne.s16 	%p86, %rs159, 0;
	and.pred  	%p87, %p86, %p84;
	min.s64 	%rd220, %rd219, %rd216;
	setp.eq.s16 	%p88, %rs159, 0;
	selp.b16 	%rs161, %rs160, %rs158, %p88;
	selp.b64 	%rd221, %rd219, %rd216, %p88;
	selp.b16 	%rs377, 1, %rs161, %p87;
	selp.b64 	%rd439, %rd220, %rd221, %p87;
	add.s32 	%r540, %r540, 1024;
$L__BB109_89:
	and.b32  	%r129, %r34, 3;
	setp.eq.s32 	%p89, %r129, 0;
	@%p89 bra 	$L__BB109_94;
	setp.eq.s32 	%p90, %r129, 1;
	@%p90 bra 	$L__BB109_92;
	cvt.u64.u32 	%rd223, %r540;
	add.s64 	%rd224, %rd456, %rd223;
	shl.b64 	%rd225, %rd224, 2;
	add.s64 	%rd226, %rd2, %rd225;
	add.s64 	%rd227, %rd3, %rd225;
	add.s64 	%rd228, %rd224, %rd119;
	ld.global.u32 	%r130, [%rd226];
	ld.global.u32 	%r131, [%rd227];
	setp.lt.s32 	%p91, %r130, %r131;
	selp.u16 	%rs163, 1, 0, %p91;
	and.b16  	%rs164, %rs377, 255;
	setp.ne.s16 	%p93, %rs164, 0;
	and.pred  	%p94, %p93, %p91;
	min.s64 	%rd229, %rd228, %rd439;
	setp.eq.s16 	%p95, %rs164, 0;
	selp.b16 	%rs165, %rs163, %rs377, %p95;
	selp.b64 	%rd230, %rd228, %rd439, %p95;
	selp.b16 	%rs166, 1, %rs165, %p94;
	and.b16  	%rs167, %rs166, 255;
	selp.b64 	%rd231, %rd229, %rd230, %p94;
	add.s32 	%r132, %r540, 256;
	cvt.u64.u32 	%rd232, %r132;
	add.s64 	%rd233, %rd456, %rd232;
	add.s64 	%rd234, %rd233, %rd119;
	ld.global.u32 	%r133, [%rd226+1024];
	ld.global.u32 	%r134, [%rd227+1024];
	setp.lt.s32 	%p96, %r133, %r134;
	selp.u16 	%rs168, 1, 0, %p96;
	setp.ne.s16 	%p98, %rs167, 0;
	and.pred  	%p99, %p98, %p96;
	min.s64 	%rd235, %rd234, %rd231;
	setp.eq.s16 	%p100, %rs167, 0;
	selp.b16 	%rs169, %rs168, %rs166, %p100;
	selp.b64 	%rd236, %rd234, %rd231, %p100;
	selp.b16 	%rs377, 1, %rs169, %p99;
	selp.b64 	%rd439, %rd235, %rd236, %p99;
	add.s32 	%r540, %r540, 512;
$L__BB109_92:
	and.b32  	%r135, %r33, 256;
	setp.ne.s32 	%p101, %r135, 0;
	@%p101 bra 	$L__BB109_94;
	cvt.u64.u32 	%rd237, %r540;
	add.s64 	%rd238, %rd456, %rd237;
	shl.b64 	%rd239, %rd238, 2;
	add.s64 	%rd240, %rd2, %rd239;
	add.s64 	%rd241, %rd3, %rd239;
	add.s64 	%rd242, %rd238, %rd119;
	ld.global.u32 	%r136, [%rd240];
	ld.global.u32 	%r137, [%rd241];
	setp.lt.s32 	%p102, %r136, %r137;
	selp.u16 	%rs170, 1, 0, %p102;
	and.b16  	%rs171, %rs377, 255;
	setp.ne.s16 	%p104, %rs171, 0;
	and.pred  	%p105, %p104, %p102;
	min.s64 	%rd243, %rd242, %rd439;
	setp.eq.s16 	%p106, %rs171, 0;
	selp.b16 	%rs172, %rs170, %rs377, %p106;
	selp.b64 	%rd244, %rd242, %rd439, %p106;
	selp.b16 	%rs377, 1, %rs172, %p105;
	selp.b64 	%rd439, %rd243, %rd244, %p105;
$L__BB109_94:
	// begin inline asm
	mov.u32 %r138, %laneid;
	// end inline asm
	cvt.u32.u16 	%r159, %rs377;
	and.b32  	%r140, %r159, 255;
	mov.b32 	%r156, 1;
	mov.b32 	%r157, 31;
	mov.b32 	%r158, -1;
	// begin inline asm
	shfl.sync.down.b32 %r139, %r140, %r156, %r157, %r158;
	// end inline asm
	// begin inline asm
	shfl.sync.down.b32 %r144, %r145, %r156, %r157, %r158;
	// end inline asm
	mov.b64 	{%r150, %r155}, %rd439;
	// begin inline asm
	shfl.sync.down.b32 %r149, %r150, %r156, %r157, %r158;
	// end inline asm
	// begin inline asm
	shfl.sync.down.b32 %r154, %r155, %r156, %r157, %r158;
	// end inline asm
	mov.b64 	%rd95, {%r149, %r154};
	cvt.u16.u32 	%rs74, %r139;
	setp.gt.s32 	%p107, %r138, 30;
	@%p107 bra 	$L__BB109_98;
	and.b16  	%rs173, %rs377, 255;
	setp.eq.s16 	%p108, %rs173, 0;
	and.b16  	%rs174, %rs74, 255;
	setp.eq.s16 	%p109, %rs174, 0;
	or.pred  	%p110, %p108, %p109;
	@%p110 bra 	$L__BB109_97;
	min.s64 	%rd439, %rd95, %rd439;
	mov.b16 	%rs377, 1;
	bra.uni 	$L__BB109_98;
$L__BB109_97:
	setp.eq.s16 	%p111, %rs173, 0;
	selp.b16 	%rs377, %rs74, %rs377, %p111;
	selp.b64 	%rd439, %rd95, %rd439, %p111;
$L__BB109_98:
	cvt.u32.u16 	%r180, %rs377;
	and.b32  	%r161, %r180, 255;
	mov.b32 	%r177, 2;
	mov.b32 	%r178, 31;
	mov.b32 	%r179, -1;
	// begin inline asm
	shfl.sync.down.b32 %r160, %r161, %r177, %r178, %r179;
	// end inline asm
	// begin inline asm
	shfl.sync.down.b32 %r165, %r166, %r177, %r178, %r179;
	// end inline asm
	mov.b64 	{%r171, %r176}, %rd439;
	// begin inline asm
	shfl.sync.down.b32 %r170, %r171, %r177, %r178, %r179;
	// end inline asm
	// begin inline asm
	shfl.sync.down.b32 %r175, %r176, %r177, %r178, %r179;
	// end inline asm
	mov.b64 	%rd99, {%r170, %r175};
	cvt.u16.u32 	%rs77, %r160;
	setp.gt.s32 	%p112, %r138, 29;
	@%p112 bra 	$L__BB109_102;
	and.b16  	%rs177, %rs377, 255;
	setp.eq.s16 	%p113, %rs177, 0;
	and.b16  	%rs178, %rs77, 255;
	setp.eq.s16 	%p114, %rs178, 0;
	or.pred  	%p115, %p113, %p114;
	@%p115 bra 	$L__BB109_101;
	min.s64 	%rd439, %rd99, %rd439;
	mov.b16 	%rs377, 1;
	bra.uni 	$L__BB109_102;
$L__BB109_101:
	setp.eq.s16 	%p116, %rs177, 0;
	selp.b16 	%rs377, %rs77, %rs377, %p116;
	selp.b64 	%rd439, %rd99, %rd439, %p116;
$L__BB109_102:
	cvt.u32.u16 	%r201, %rs377;
	and.b32  	%r182, %r201, 255;
	mov.b32 	%r198, 4;
	mov.b32 	%r199, 31;
	mov.b32 	%r200, -1;
	// begin inline asm
	shfl.sync.down.b32 %r181, %r182, %r198, %r199, %r200;
	// end inline asm
	// begin inline asm
	shfl.sync.down.b32 %r186, %r187, %r198, %r199, %r200;
	// end inline asm
	mov.b64 	{%r192, %r197}, %rd439;
	// begin inline asm
	shfl.sync.down.b32 %r191, %r192, %r198, %r199, %r200;
	// end inline asm
	// begin inline asm
	shfl.sync.down.b32 %r196, %r197, %r198, %r199, %r200;
	// end inline asm
	mov.b64 	%rd103, {%r191, %r196};
	cvt.u16.u32 	%rs80, %r181;
	setp.gt.s32 	%p117, %r138, 27;
	@%p117 bra 	$L__BB109_106;
	and.b16  	%rs181, %rs377, 255;
	setp.eq.s16 	%p118, %rs181, 0;
	and.b16  	%rs182, %rs80, 255;
	setp.eq.s16 	%p119, %rs182, 0;
	or.pred  	%p120, %p118, %p119;
	@%p120 bra 	$L__BB109_105;
	min.s64 	%rd439, %rd103, %rd439;
	mov.b16 	%rs377, 1;
	bra.uni 	$L__BB109_106;
$L__BB109_105:
	setp.eq.s16 	%p121, %rs181, 0;
	selp.b16 	%rs377, %rs80, %rs377, %p121;
	selp.b64 	%rd439, %rd103, %rd439, %p121;
$L__BB109_106:
	cvt.u32.u16 	%r222, %rs377;
	and.b32  	%r203, %r222, 255;
	mov.b32 	%r219, 8;
	mov.b32 	%r220, 31;
	mov.b32 	%r221, -1;
	// begin inline asm
	shfl.sync.down.b32 %r202, %r203, %r219, %r220, %r221;
	// end inline asm
	// begin inline asm
	shfl.sync.down.b32 %r207, %r208, %r219, %r220, %r221;
	// end inline asm
	mov.b64 	{%r213, %r218}, %rd439;
	// begin inline asm
	shfl.sync.down.b32 %r212, %r213, %r219, %r220, %r221;
	// end inline asm
	// begin inline asm
	shfl.sync.down.b32 %r217, %r218, %r219, %r220, %r221;
	// end inline asm
	mov.b64 	%rd107, {%r212, %r217};
	cvt.u16.u32 	%rs83, %r202;
	setp.gt.s32 	%p122, %r138, 23;
	@%p122 bra 	$L__BB109_110;
	and.b16  	%rs185, %rs377, 255;
	setp.eq.s16 	%p123, %rs185, 0;
	and.b16  	%rs186, %rs83, 255;
	setp.eq.s16 	%p124, %rs186, 0;
	or.pred  	%p125, %p123, %p124;
	@%p125 bra 	$L__BB109_109;
	min.s64 	%rd439, %rd107, %rd439;
	mov.b16 	%rs377, 1;
	bra.uni 	$L__BB109_110;
$L__BB109_109:
	setp.eq.s16 	%p126, %rs185, 0;
	selp.b16 	%rs377, %rs83, %rs377, %p126;
	selp.b64 	%rd439, %rd107, %rd439, %p126;
$L__BB109_110:
	cvt.u32.u16 	%r243, %rs377;
	and.b32  	%r224, %r243, 255;
	mov.b32 	%r240, 16;
	mov.b32 	%r241, 31;
	mov.b32 	%r242, -1;
	// begin inline asm
	shfl.sync.down.b32 %r223, %r224, %r240, %r241, %r242;
	// end inline asm
	// begin inline asm
	shfl.sync.down.b32 %r228, %r229, %r240, %r241, %r242;
	// end inline asm
	mov.b64 	{%r234, %r239}, %rd439;
	// begin inline asm
	shfl.sync.down.b32 %r233, %r234, %r240, %r241, %r242;
	// end inline asm
	// begin inline asm
	shfl.sync.down.b32 %r238, %r239, %r240, %r241, %r242;
	// end inline asm
	mov.b64 	%rd111, {%r233, %r238};
	cvt.u16.u32 	%rs86, %r223;
	setp.gt.s32 	%p127, %r138, 15;
	@%p127 bra 	$L__BB109_114;
	and.b16  	%rs189, %rs377, 255;
	setp.eq.s16 	%p128, %rs189, 0;
	and.b16  	%rs190, %rs86, 255;
	setp.eq.s16 	%p129, %rs190, 0;
	or.pred  	%p130, %p128, %p129;
	@%p130 bra 	$L__BB109_113;
	min.s64 	%rd439, %rd111, %rd439;
	mov.b16 	%rs377, 1;
	bra.uni 	$L__BB109_114;
$L__BB109_113:
	setp.eq.s16 	%p131, %rs189, 0;
	selp.b16 	%rs377, %rs86, %rs377, %p131;
	selp.b64 	%rd439, %rd111, %rd439, %p131;
$L__BB109_114:
	setp.ne.s32 	%p132, %r138, 0;
	@%p132 bra 	$L__BB109_116;
	shr.u32 	%r244, %r26, 1;
	and.b32  	%r245, %r244, 496;
	mov.u32 	%r246, _ZZN3cub18CUB_300001_SM_10006detail6reduce18DeviceReduceKernelINS2_10policy_hubIN4cuda3std3__45tupleIJblEEEyN6thrust24THRUST_300001_SM_1000_NS8cuda_cub9__find_if7functorIS9_EEE10Policy1000ENSB_12zip_iteratorINS8_IJNSD_26transform_input_iterator_tIbNSI_INS8_IJNSB_6detail15normal_iteratorINSB_10device_ptrIiEEEESO_EEEEENSK_22tuple_binary_predicateINS7_4lessIiEEEEEENSB_17counting_iteratorIlNSB_11use_defaultESX_SX_EEEEEEEySF_S9_NS7_10__identityEEEvT0_PT3_T1_NS0_13GridEvenShareIS15_EET2_T4_E12temp_storage;
	add.s32 	%r247, %r246, %r245;
	st.shared.u8 	[%r247+8], %rs377;
	st.shared.u64 	[%r247+16], %rd439;
$L__BB109_116:
	bar.sync 	0;
	setp.ne.s32 	%p133, %r26, 0;
	@%p133 bra 	$L__BB109_118;
	ld.shared.u8 	%rs193, [_ZZN3cub18CUB_300001_SM_10006detail6reduce18DeviceReduceKernelINS2_10policy_hubIN4cuda3std3__45tupleIJblEEEyN6thrust24THRUST_300001_SM_1000_NS8cuda_cub9__find_if7functorIS9_EEE10Policy1000ENSB_12zip_iteratorINS8_IJNSD_26transform_input_iterator_tIbNSI_INS8_IJNSB_6detail15normal_iteratorINSB_10device_ptrIiEEEESO_EEEEENSK_22tuple_binary_predicateINS7_4lessIiEEEEEENSB_17counting_iteratorIlNSB_11use_defaultESX_SX_EEEEEEEySF_S9_NS7_10__identityEEEvT0_PT3_T1_NS0_13GridEvenShareIS15_EET2_T4_E12temp_storage+24];
	ld.shared.u64 	%rd245, [_ZZN3cub18CUB_300001_SM_10006detail6reduce18DeviceReduceKernelINS2_10policy_hubIN4cuda3std3__45tupleIJblEEEyN6thrust24THRUST_300001_SM_1000_NS8cuda_cub9__find_if7functorIS9_EEE10Policy1000ENSB_12zip_iteratorINS8_IJNSD_26transform_input_iterator_tIbNSI_INS8_IJNSB_6detail15normal_iteratorINSB_10device_ptrIiEEEESO_EEEEENSK_22tuple_binary_predicateINS7_4lessIiEEEEEENSB_17counting_iteratorIlNSB_11use_defaultESX_SX_EEEEEEEySF_S9_NS7_10__identityEEEvT0_PT3_T1_NS0_13GridEvenShareIS15_EET2_T4_E12temp_storage+32];
	and.b16  	%rs194, %rs377, 255;
	setp.eq.s16 	%p134, %rs194, 0;
	setp.eq.s16 	%p135, %rs193, 0;
	min.s64 	%rd246, %rd245, %rd439;
	selp.b16 	%rs195, %rs377, 1, %p135;
	selp.b16 	%rs196, %rs193, %rs195, %p134;
	and.b16  	%rs197, %rs196, 255;
	selp.b64 	%rd247, %rd439, %rd246, %p135;
	selp.b64 	%rd248, %rd245, %rd247, %p134;
	ld.shared.u8 	%rs198, [_ZZN3cub18CUB_300001_SM_10006detail6reduce18DeviceReduceKernelINS2_10policy_hubIN4cuda3std3__45tupleIJblEEEyN6thrust24THRUST_300001_SM_1000_NS8cuda_cub9__find_if7functorIS9_EEE10Policy1000ENSB_12zip_iteratorINS8_IJNSD_26transform_input_iterator_tIbNSI_INS8_IJNSB_6detail15normal_iteratorINSB_10device_ptrIiEEEESO_EEEEENSK_22tuple_binary_predicateINS7_4lessIiEEEEEENSB_17counting_iteratorIlNSB_11use_defaultESX_SX_EEEEEEEySF_S9_NS7_10__identityEEEvT0_PT3_T1_NS0_13GridEvenShareIS15_EET2_T4_E12temp_storage+40];
	ld.shared.u64 	%rd249, [_ZZN3cub18CUB_300001_SM_10006detail6reduce18DeviceReduceKernelINS2_10policy_hubIN4cuda3std3__45tupleIJblEEEyN6thrust24THRUST_300001_SM_1000_NS8cuda_cub9__find_if7functorIS9_EEE10Policy1000ENSB_12zip_iteratorINS8_IJNSD_26transform_input_iterator_tIbNSI_INS8_IJNSB_6detail15normal_iteratorINSB_10device_ptrIiEEEESO_EEEEENSK_22tuple_binary_predicateINS7_4lessIiEEEEEENSB_17counting_iteratorIlNSB_11use_defaultESX_SX_EEEEEEEySF_S9_NS7_10__identityEEEvT0_PT3_T1_NS0_13GridEvenShareIS15_EET2_T4_E12temp_storage+48];
	setp.eq.s16 	%p136, %rs197, 0;
	setp.eq.s16 	%p137, %rs198, 0;
	min.s64 	%rd250, %rd249, %rd248;
	selp.b16 	%rs199, %rs196, 1, %p137;
	selp.b16 	%rs200, %rs198, %rs199, %p136;
	and.b16  	%rs201, %rs200, 255;
	selp.b64 	%rd251, %rd248, %rd250, %p137;
	selp.b64 	%rd252, %rd249, %rd251, %p136;
	ld.shared.u8 	%rs202, [_ZZN3cub18CUB_300001_SM_10006detail6reduce18DeviceReduceKernelINS2_10policy_hubIN4cuda3std3__45tupleIJblEEEyN6thrust24THRUST_300001_SM_1000_NS8cuda_cub9__find_if7functorIS9_EEE10Policy1000ENSB_12zip_iteratorINS8_IJNSD_26transform_input_iterator_tIbNSI_INS8_IJNSB_6detail15normal_iteratorINSB_10device_ptrIiEEEESO_EEEEENSK_22tuple_binary_predicateINS7_4lessIiEEEEEENSB_17counting_iteratorIlNSB_11use_defaultESX_SX_EEEEEEEySF_S9_NS7_10__identityEEEvT0_PT3_T1_NS0_13GridEvenShareIS15_EET2_T4_E12temp_storage+56];
	ld.shared.u64 	%rd253, [_ZZN3cub18CUB_300001_SM_10006detail6reduce18DeviceReduceKernelINS2_10policy_hubIN4cuda3std3__45tupleIJblEEEyN6thrust24THRUST_300001_SM_1000_NS8cuda_cub9__find_if7functorIS9_EEE10Policy1000ENSB_12zip_iteratorINS8_IJNSD_26transform_input_iterator_tIbNSI_INS8_IJNSB_6detail15normal_iteratorINSB_10device_ptrIiEEEESO_EEEEENSK_22tuple_binary_predicateINS7_4lessIiEEEEEENSB_17counting_iteratorIlNSB_11use_defaultESX_SX_EEEEEEEySF_S9_NS7_10__identityEEEvT0_PT3_T1_NS0_13GridEvenShareIS15_EET2_T4_E12temp_storage+64];
	setp.eq.s16 	%p138, %rs201, 0;
	setp.eq.s16 	%p139, %rs202, 0;
	min.s64 	%rd254, %rd253, %rd252;
	selp.b16 	%rs203, %rs200, 1, %p139;
	selp.b16 	%rs204, %rs202, %rs203, %p138;
	and.b16  	%rs205, %rs204, 255;
	selp.b64 	%rd255, %rd252, %rd254, %p139;
	selp.b64 	%rd256, %rd253, %rd255, %p138;
	ld.shared.u8 	%rs206, [_ZZN3cub18CUB_300001_SM_10006detail6reduce18DeviceReduceKernelINS2_10policy_hubIN4cuda3std3__45tupleIJblEEEyN6thrust24THRUST_300001_SM_1000_NS8cuda_cub9__find_if7functorIS9_EEE10Policy1000ENSB_12zip_iteratorINS8_IJNSD_26transform_input_iterator_tIbNSI_INS8_IJNSB_6detail15normal_iteratorINSB_10device_ptrIiEEEESO_EEEEENSK_22tuple_binary_predicateINS7_4lessIiEEEEEENSB_17counting_iteratorIlNSB_11use_defaultESX_SX_EEEEEEEySF_S9_NS7_10__identityEEEvT0_PT3_T1_NS0_13GridEvenShareIS15_EET2_T4_E12temp_storage+72];
	ld.shared.u64 	%rd257, [_ZZN3cub18CUB_300001_SM_10006detail6reduce18DeviceReduceKernelINS2_10policy_hubIN4cuda3std3__45tupleIJblEEEyN6thrust24THRUST_300001_SM_1000_NS8cuda_cub9__find_if7functorIS9_EEE10Policy1000ENSB_12zip_iteratorINS8_IJNSD_26transform_input_iterator_tIbNSI_INS8_IJNSB_6detail15normal_iteratorINSB_10device_ptrIiEEEESO_EEEEENSK_22tuple_binary_predicateINS7_4lessIiEEEEEENSB_17counting_iteratorIlNSB_11use_defaultESX_SX_EEEEEEEySF_S9_NS7_10__identityEEEvT0_PT3_T1_NS0_13GridEvenShareIS15_EET2_T4_E12temp_storage+80];
	setp.eq.s16 	%p140, %rs205, 0;
	setp.eq.s16 	%p141, %rs206, 0;
	min.s64 	%rd258, %rd257, %rd256;
	selp.b16 	%rs207, %rs204, 1, %p141;
	selp.b16 	%rs208, %rs206, %rs207, %p140;
	and.b16  	%rs209, %rs208, 255;
	selp.b64 	%rd259, %rd256, %rd258, %p141;
	selp.b64 	%rd260, %rd257, %rd259, %p140;
	ld.shared.u8 	%rs210, [_ZZN3cub18CUB_300001_SM_10006detail6reduce18DeviceReduceKernelINS2_10policy_hubIN4cuda3std3__45tupleIJblEEEyN6thrust24THRUST_300001_SM_1000_NS8cuda_cub9__find_if7functorIS9_EEE10Policy1000ENSB_12zip_iteratorINS8_IJNSD_26transform_input_iterator_tIbNSI_INS8_IJNSB_6detail15normal_iteratorINSB_10device_ptrIiEEEESO_EEEEENSK_22tuple_binary_predicateINS7_4lessIiEEEEEENSB_17counting_iteratorIlNSB_11use_defaultESX_SX_EEEEEEEySF_S9_NS7_10__identityEEEvT0_PT3_T1_NS0_13GridEvenShareIS15_EET2_T4_E12temp_storage+88];
	ld.shared.u64 	%rd261, [_ZZN3cub18CUB_300001_SM_10006detail6reduce18DeviceReduceKernelINS2_10policy_hubIN4cuda3std3__45tupleIJblEEEyN6thrust24THRUST_300001_SM_1000_NS8cuda_cub9__find_if7functorIS9_EEE10Policy1000ENSB_12zip_iteratorINS8_IJNSD_26transform_input_iterator_tIbNSI_INS8_IJNSB_6detail15normal_iteratorINSB_10device_ptrIiEEEESO_EEEEENSK_22tuple_binary_predicateINS7_4lessIiEEEEEENSB_17counting_iteratorIlNSB_11use_defaultESX_SX_EEEEEEEySF_S9_NS7_10__identityEEEvT0_PT3_T1_NS0_13GridEvenShareIS15_EET2_T4_E12temp_storage+96];
	setp.eq.s16 	%p142, %rs209, 0;
	setp.eq.s16 	%p143, %rs210, 0;
	min.s64 	%rd262, %rd261, %rd260;
	selp.b16 	%rs211, %rs208, 1, %p143;
	selp.b16 	%rs212, %rs210, %rs211, %p142;
	and.b16  	%rs213, %rs212, 255;
	selp.b64 	%rd263, %rd260, %rd262, %p143;
	selp.b64 	%rd264, %rd261, %rd263, %p142;
	ld.shared.u8 	%rs214, [_ZZN3cub18CUB_300001_SM_10006detail6reduce18DeviceReduceKernelINS2_10policy_hubIN4cuda3std3__45tupleIJblEEEyN6thrust24THRUST_300001_SM_1000_NS8cuda_cub9__find_if7functorIS9_EEE10Policy1000ENSB_12zip_iteratorINS8_IJNSD_26transform_input_iterator_tIbNSI_INS8_IJNSB_6detail15normal_iteratorINSB_10device_ptrIiEEEESO_EEEEENSK_22tuple_binary_predicateINS7_4lessIiEEEEEENSB_17counting_iteratorIlNSB_11use_defaultESX_SX_EEEEEEEySF_S9_NS7_10__identityEEEvT0_PT3_T1_NS0_13GridEvenShareIS15_EET2_T4_E12temp_storage+104];
	ld.shared.u64 	%rd265, [_ZZN3cub18CUB_300001_SM_10006detail6reduce18DeviceReduceKernelINS2_10policy_hubIN4cuda3std3__45tupleIJblEEEyN6thrust24THRUST_300001_SM_1000_NS8cuda_cub9__find_if7functorIS9_EEE10Policy1000ENSB_12zip_iteratorINS8_IJNSD_26transform_input_iterator_tIbNSI_INS8_IJNSB_6detail15normal_iteratorINSB_10device_ptrIiEEEESO_EEEEENSK_22tuple_binary_predicateINS7_4lessIiEEEEEENSB_17counting_iteratorIlNSB_11use_defaultESX_SX_EEEEEEEySF_S9_NS7_10__identityEEEvT0_PT3_T1_NS0_13GridEvenShareIS15_EET2_T4_E12temp_storage+112];
	setp.eq.s16 	%p144, %rs213, 0;
	setp.eq.s16 	%p145, %rs214, 0;
	min.s64 	%rd266, %rd265, %rd264;
	selp.b16 	%rs215, %rs212, 1, %p145;
	selp.b16 	%rs216, %rs214, %rs215, %p144;
	and.b16  	%rs217, %rs216, 255;
	selp.b64 	%rd267, %rd264, %rd266, %p145;
	selp.b64 	%rd268, %rd265, %rd267, %p144;
	ld.shared.u8 	%rs218, [_ZZN3cub18CUB_300001_SM_10006detail6reduce18DeviceReduceKernelINS2_10policy_hubIN4cuda3std3__45tupleIJblEEEyN6thrust24THRUST_300001_SM_1000_NS8cuda_cub9__find_if7functorIS9_EEE10Policy1000ENSB_12zip_iteratorINS8_IJNSD_26transform_input_iterator_tIbNSI_INS8_IJNSB_6detail15normal_iteratorINSB_10device_ptrIiEEEESO_EEEEENSK_22tuple_binary_predicateINS7_4lessIiEEEEEENSB_17counting_iteratorIlNSB_11use_defaultESX_SX_EEEEEEEySF_S9_NS7_10__identityEEEvT0_PT3_T1_NS0_13GridEvenShareIS15_EET2_T4_E12temp_storage+120];
	ld.shared.u64 	%rd269, [_ZZN3cub18CUB_300001_SM_10006detail6reduce18DeviceReduceKernelINS2_10policy_hubIN4cuda3std3__45tupleIJblEEEyN6thrust24THRUST_300001_SM_1000_NS8cuda_cub9__find_if7functorIS9_EEE10Policy1000ENSB_12zip_iteratorINS8_IJNSD_26transform_input_iterator_tIbNSI_INS8_IJNSB_6detail15normal_iteratorINSB_10device_ptrIiEEEESO_EEEEENSK_22tuple_binary_predicateINS7_4lessIiEEEEEENSB_17counting_iteratorIlNSB_11use_defaultESX_SX_EEEEEEEySF_S9_NS7_10__identityEEEvT0_PT3_T1_NS0_13GridEvenShareIS15_EET2_T4_E12temp_storage+128];
	setp.eq.s16 	%p146, %rs217, 0;
	setp.eq.s16 	%p147, %rs218, 0;
	min.s64 	%rd270, %rd269, %rd268;
	selp.b16 	%rs219, %rs216, 1, %p147;
	selp.b16 	%rs377, %rs218, %rs219, %p146;
	selp.b64 	%rd271, %rd268, %rd270, %p147;
	selp.b64 	%rd439, %rd269, %rd271, %p146;
$L__BB109_118:
	mov.u32 	%r529, %tid.x;
	setp.ne.s32 	%p324, %r529, 0;
	@%p324 bra 	$L__BB109_120;
	ld.param.u64 	%rd429, [_ZN3cub18CUB_300001_SM_10006detail6reduce18DeviceReduceKernelINS2_10policy_hubIN4cuda3std3__45tupleIJblEEEyN6thrust24THRUST_300001_SM_1000_NS8cuda_cub9__find_if7functorIS9_EEE10Policy1000ENSB_12zip_iteratorINS8_IJNSD_26transform_input_iterator_tIbNSI_INS8_IJNSB_6detail15normal_iteratorINSB_10device_ptrIiEEEESO_EEEEENSK_22tuple_binary_predicateINS7_4lessIiEEEEEENSB_17counting_iteratorIlNSB_11use_defaultESX_SX_EEEEEEEySF_S9_NS7_10__identityEEEvT0_PT3_T1_NS0_13GridEvenShareIS15_EET2_T4__param_1];
	cvta.to.global.u64 	%rd426, %rd429;
	mul.wide.u32 	%rd427, %r2, 16;
	add.s64 	%rd428, %rd426, %rd427;
	st.global.u8 	[%rd428], %rs377;
	st.global.u64 	[%rd428+8], %rd439;
$L__BB109_120:
	ret;

}
	// .globl	_ZN3cub18CUB_300001_SM_10006detail6reduce28DeviceReduceSingleTileKernelINS2_10policy_hubIN4cuda3std3__45tupleIJblEEEjN6thrust24THRUST_300001_SM_1000_NS8cuda_cub9__find_if7functorIS9_EEE10Policy1000ENSB_12zip_iteratorINS8_IJNSD_26transform_input_iterator_tIbNSI_INS8_IJNSB_6detail15normal_iteratorINSB_10device_ptrIiEEEESO_EEEEENSK_22tuple_binary_predicateINS7_7greaterIiEEEEEENSB_17counting_iteratorIlNSB_11use_defaultESX_SX_EEEEEEEPS9_jSF_S9_S9_NS7_10__identityEEEvT0_T1_T2_T3_T4_T6_
.visible .entry _ZN3cub18CUB_300001_SM_10006detail6reduce28DeviceReduceSingleTileKernelINS2_10policy_hubIN4cuda3std3__45tupleIJblEEEjN6thrust24THRUST_300001_SM_1000_NS8cuda_cub9__find_if7functorIS9_EEE10Policy1000ENSB_12zip_iteratorINS8_IJNSD_26transform_input_iterator_tIbNSI_INS8_IJNSB_6detail15normal_iteratorINSB_10device_ptrIiEEEESO_EEEEENSK_22tuple_binary_predicateINS7_7greaterIiEEEEEENSB_17counting_iteratorIlNSB_11use_defaultESX_SX_EEEEEEEPS9_jSF_S9_S9_NS7_10__identityEEEvT0_T1_T2_T3_T4_T6_(
	.param .align 8 .b8 _ZN3cub18CUB_300001_SM_10006detail6reduce28DeviceReduceSingleTileKernelINS2_10policy_hubIN4cuda3std3__45tupleIJblEEEjN6thrust24THRUST_300001_SM_1000_NS8cuda_cub9__find_if7functorIS9_EEE10Policy1000ENSB_12zip_iteratorINS8_IJNSD_26transform_input_iterator_tIbNSI_INS8_IJNSB_6detail15normal_iteratorINSB_10device_ptrIiEEEESO_EEEEENSK_22tuple_binary_predicateINS7_7greaterIiEEEEEENSB_17counting_iteratorIlNSB_11use_defaultESX_SX_EEEEEEEPS9_jSF_S9_S9_NS7_10__identityEEEvT0_T1_T2_T3_T4_T6__param_0[32],
	.param .u64 .ptr .align 1 _ZN3cub18CUB_300001_SM_10006detail6reduce28DeviceReduceSingleTileKernelINS2_10policy_hubIN4cuda3std3__45tupleIJblEEEjN6thrust24THRUST_300001_SM_1000_NS8cuda_cub9__find_if7functorIS9_EEE10Policy1000ENSB_12zip_iteratorINS8_IJNSD_26transform_input_iterator_tIbNSI_INS8_IJNSB_6detail15normal_iteratorINSB_10device_ptrIiEEEESO_EEEEENSK_22tuple_binary_predicateINS7_7greaterIiEEEEEENSB_17counting_iteratorIlNSB_11use_defaultESX_SX_EEEEEEEPS9_jSF_S9_S9_NS7_10__identityEEEvT0_T1_T2_T3_T4_T6__param_1,
	.param .u32 _ZN3cub18CUB_300001_SM_10006detail6reduce28DeviceReduceSingleTileKernelINS2_10policy_hubIN4cuda3std3__45tupleIJblEEEjN6thrust24THRUST_300001_SM_1000_NS8cuda_cub9__find_if7functorIS9_EEE10Policy1000ENSB_12zip_iteratorINS8_IJNSD_26transform_input_iterator_tIbNSI_INS8_IJNSB_6detail15normal_iteratorINSB_10device_ptrIiEEEESO_EEEEENSK_22tuple_binary_predicateINS7_7greaterIiEEEEEENSB_17counting_iteratorIlNSB_11use_defaultESX_SX_EEEEEEEPS9_jSF_S9_S9_NS7_10__identityEEEvT0_T1_T2_T3_T4_T6__param_2,
	.param .align 1 .b8 _ZN3cub18CUB_300001_SM_10006detail6reduce28DeviceReduceSingleTileKernelINS2_10policy_hubIN4cuda3std3__45tupleIJblEEEjN6thrust24THRUST_300001_SM_1000_NS8cuda_cub9__find_if7functorIS9_EEE10Policy1000ENSB_12zip_iteratorINS8_IJNSD_26transform_input_iterator_tIbNSI_INS8_IJNSB_6detail15normal_iteratorINSB_10device_ptrIiEEEESO_EEEEENSK_22tuple_binary_predicateINS7_7greaterIiEEEEEENSB_17counting_iteratorIlNSB_11use_defaultESX_SX_EEEEEEEPS9_jSF_S9_S9_NS7_10__identityEEEvT0_T1_T2_T3_T4_T6__param_3[1],
	.param .align 8 .b8 _ZN3cub18CUB_300001_SM_10006detail6reduce28DeviceReduceSingleTileKernelINS2_10policy_hubIN4cuda3std3__45tupleIJblEEEjN6thrust24THRUST_300001_SM_1000_NS8cuda_cub9__find_if7functorIS9_EEE10Policy1000ENSB_12zip_iteratorINS8_IJNSD_26transform_input_iterator_tIbNSI_INS8_IJNSB_6detail15normal_iteratorINSB_10device_ptrIiEEEESO_EEEEENSK_22tuple_binary_predicateINS7_7greaterIiEEEEEENSB_17counting_iteratorIlNSB_11use_defaultESX_SX_EEEEEEEPS9_jSF_S9_S9_NS7_10__identityEEEvT0_T1_T2_T3_T4_T6__param_4[16],
	.param .align 1 .b8 _ZN3cub18CUB_300001_SM_10006detail6reduce28DeviceReduceSingleTileKernelINS2_10policy_hubIN4cuda3std3__45tupleIJblEEEjN6thrust24THRUST_300001_SM_1000_NS8cuda_cub9__find_if7functorIS9_EEE10Policy1000ENSB_12zip_iteratorINS8_IJNSD_26transform_input_iterator_tIbNSI_INS8_IJNSB_6detail15normal_iteratorINSB_10device_ptrIiEEEESO_EEEEENSK_22tuple_binary_predicateINS7_7greaterIiEEEEEENSB_17counting_iteratorIlNSB_11use_defaultESX_SX_EEEEEEEPS9_jSF_S9_S9_NS7_10__identityEEEvT0_T1_T2_T3_T4_T6__param_5[1]
)
.maxntid 256
.minnctapersm 1
{
	.reg .pred 	%p<329>;
	.reg .b16 	%rs<415>;
	.reg .b32 	%r<525>;
	.reg .b64 	%rd<473>;
	// demoted variable
	.shared .align 8 .b8 _ZZN3cub18CUB_300001_SM_10006detail6reduce28DeviceReduceSingleTileKernelINS2_10policy_hubIN4cuda3std3__45tupleIJblEEEjN6thrust24THRUST_300001_SM_1000_NS8cuda_cub9__find_if7functorIS9_EEE10Policy1000ENSB_12zip_iteratorINS8_IJNSD_26transform_input_iterator_tIbNSI_INS8_IJNSB_6detail15normal_iteratorINSB_10device_ptrIiEEEESO_EEEEENSK_22tuple_binary_predicateINS7_7greaterIiEEEEEENSB_17counting_iteratorIlNSB_11use_defaultESX_SX_EEEEEEEPS9_jSF_S9_S9_NS7_10__identityEEEvT0_T1_T2_T3_T4_T6_E12temp_storage[152];
	ld.param.u64 	%rd117, [_ZN3cub18CUB_300001_SM_10006detail6reduce28DeviceReduceSingleTileKernelINS2_10policy_hubIN4cuda3std3__45tupleIJblEEEjN6thrust24THRUST_300001_SM_1000_NS8cuda_cub9__find_if7functorIS9_EEE10Policy1000ENSB_12zip_iteratorINS8_IJNSD_26transform_input_iterator_tIbNSI_INS8_IJNSB_6detail15normal_iteratorINSB_10device_ptrIiEEEESO_EEEEENSK_22tuple_binary_predicateINS7_7greaterIiEEEEEENSB_17counting_iteratorIlNSB_11use_defaultESX_SX_EEEEEEEPS9_jSF_S9_S9_NS7_10__identityEEEvT0_T1_T2_T3_T4_T6__param_4+8];
	ld.param.u64 	%rd116, [_ZN3cub18CUB_300001_SM_10006detail6reduce28DeviceReduceSingleTileKernelINS2_10policy_hubIN4cuda3std3__45tupleIJblEEEjN6thrust24THRUST_300001_SM_1000_NS8cuda_cub9__find_if7functorIS9_EEE10Policy1000ENSB_12zip_iteratorINS8_IJNSD_26transform_input_iterator_tIbNSI_INS8_IJNSB_6detail15normal_iteratorINSB_10device_ptrIiEEEESO_EEEEENSK_22tuple_binary_predicateINS7_7greaterIiEEEEEENSB_17counting_iteratorIlNSB_11use_defaultESX_SX_EEEEEEEPS9_jSF_S9_S9_NS7_10__identityEEEvT0_T1_T2_T3_T4_T6__param_0+24];
	ld.param.u64 	%rd115, [_ZN3cub18CUB_300001_SM_10006detail6reduce28DeviceReduceSingleTileKernelINS2_10policy_hubIN4cuda3std3__45tupleIJblEEEjN6thrust24THRUST_300001_SM_1000_NS8cuda_cub9__find_if7functorIS9_EEE10Policy1000ENSB_12zip_iteratorINS8_IJNSD_26transform_input_iterator_tIbNSI_INS8_IJNSB_6detail15normal_iteratorINSB_10device_ptrIiEEEESO_EEEEENSK_22tuple_binary_predicateINS7_7greaterIiEEEEEENSB_17counting_iteratorIlNSB_11use_defaultESX_SX_EEEEEEEPS9_jSF_S9_S9_NS7_10__identityEEEvT0_T1_T2_T3_T4_T6__param_0+8];
	ld.param.u64 	%rd114, [_ZN3cub18CUB_300001_SM_10006detail6reduce28DeviceReduceSingleTileKernelINS2_10policy_hubIN4cuda3std3__45tupleIJblEEEjN6thrust24THRUST_300001_SM_1000_NS8cuda_cub9__find_if7functorIS9_EEE10Policy1000ENSB_12zip_iteratorINS8_IJNSD_26transform_input_iterator_tIbNSI_INS8_IJNSB_6detail15normal_iteratorINSB_10device_ptrIiEEEESO_EEEEENSK_22tuple_binary_predicateINS7_7greaterIiEEEEEENSB_17counting_iteratorIlNSB_11use_defaultESX_SX_EEEEEEEPS9_jSF_S9_S9_NS7_10__identityEEEvT0_T1_T2_T3_T4_T6__param_0];
	ld.param.u64 	%rd118, [_ZN3cub18CUB_300001_SM_10006detail6reduce28DeviceReduceSingleTileKernelINS2_10policy_hubIN4cuda3std3__45tupleIJblEEEjN6thrust24THRUST_300001_SM_1000_NS8cuda_cub9__find_if7functorIS9_EEE10Policy1000ENSB_12zip_iteratorINS8_IJNSD_26transform_input_iterator_tIbNSI_INS8_IJNSB_6detail15normal_iteratorINSB_10device_ptrIiEEEESO_EEEEENSK_22tuple_binary_predicateINS7_7greaterIiEEEEEENSB_17counting_iteratorIlNSB_11use_defaultESX_SX_EEEEEEEPS9_jSF_S9_S9_NS7_10__identityEEEvT0_T1_T2_T3_T4_T6__param_1];
	ld.param.u32 	%r44, [_ZN3cub18CUB_300001_SM_10006detail6reduce28DeviceReduceSingleTileKernelINS2_10policy_hubIN4cuda3std3__45tupleIJblEEEjN6thrust24THRUST_300001_SM_1000_NS8cuda_cub9__find_if7functorIS9_EEE10Policy1000ENSB_12zip_iteratorINS8_IJNSD_26transform_input_iterator_tIbNSI_INS8_IJNSB_6detail15normal_iteratorINSB_10device_ptrIiEEEESO_EEEEENSK_22tuple_binary_predicateINS7_7greaterIiEEEEEENSB_17counting_iteratorIlNSB_11use_defaultESX_SX_EEEEEEEPS9_jSF_S9_S9_NS7_10__identityEEEvT0_T1_T2_T3_T4_T6__param_2];
	ld.param.u8 	%rs100, [_ZN3cub18CUB_300001_SM_10006detail6reduce28DeviceReduceSingleTileKernelINS2_10policy_hubIN4cuda3std3__45tupleIJblEEEjN6thrust24THRUST_300001_SM_1000_NS8cuda_cub9__find_if7functorIS9_EEE10Policy1000ENSB_12zip_iteratorINS8_IJNSD_26transform_input_iterator_tIbNSI_INS8_IJNSB_6detail15normal_iteratorINSB_10device_ptrIiEEEESO_EEEEENSK_22tuple_binary_predicateINS7_7greaterIiEEEEEENSB_17counting_iteratorIlNSB_11use_defaultESX_SX_EEEEEEEPS9_jSF_S9_S9_NS7_10__identityEEEvT0_T1_T2_T3_T4_T6__param_4];
	cvta.to.global.u64 	%rd1, %rd118;
	setp.ne.s32 	%p1, %r44, 0;
	@%p1 bra 	$L__BB110_3;
	mov.u32 	%r510, %tid.x;
	setp.ne.s32 	%p328, %r510, 0;
	@%p328 bra 	$L__BB110_123;
	st.global.u8 	[%rd1], %rs100;
	st.global.u64 	[%rd1+8], %rd117;
	bra.uni 	$L__BB110_123;
$L__BB110_3:
	cvta.to.global.u64 	%rd2, %rd114;
	cvta.to.global.u64 	%rd3, %rd115;
	setp.gt.u32 	%p2, %r44, 1023;
	@%p2 bra 	$L__BB110_80;
	mov.u32 	%r1, %tid.x;
	setp.ge.u32 	%p149, %r1, %r44;
	mov.b16 	%rs383, 0;
	mov.b64 	%rd441, 0;
	mov.u32 	%r514, %r1;
	@%p149 bra 	$L__BB110_6;
	cvt.u64.u32 	%rd298, %r1;
	mul.wide.u32 	%rd299, %r1, 4;
	add.s64 	%rd300, %rd2, %rd299;
	add.s64 	%rd301, %rd3, %rd299;
	add.s64 	%rd441, %rd116, %rd298;
	ld.global.u32 	%r240, [%rd300];
	ld.global.u32 	%r241, [%rd301];
	setp.gt.s32 	%p150, %r240, %r241;
	selp.u16 	%rs383, 1, 0, %p150;
	add.s32 	%r514, %r1, 256;
$L__BB110_6:
	setp.ge.u32 	%p151, %r514, %r44;
	@%p151 bra 	$L__BB110_18;
	not.b32 	%r242, %r514;
	add.s32 	%r4, %r44, %r242;
	shr.u32 	%r243, %r4, 8;
	add.s32 	%r5, %r243, 1;
	and.b32  	%r6, %r5, 7;
	setp.lt.u32 	%p152, %r4, 1792;
	@%p152 bra 	$L__BB110_10;
	and.b32  	%r244, %r5, 33554424;
	neg.s32 	%r512, %r244;
$L__BB110_9:
	.pragma "nounroll";
	cvt.u64.u32 	%rd303, %r514;
	mul.wide.u32 	%rd304, %r514, 4;
	add.s64 	%rd305, %rd2, %rd304;
	add.s64 	%rd306, %rd3, %rd304;
	add.s64 	%rd307, %rd116, %rd303;
	ld.global.u32 	%r245, [%rd305];
	ld.global.u32 	%r246, [%rd306];
	setp.gt.s32 	%p153, %r245, %r246;
	selp.u16 	%rs224, 1, 0, %p153;
	and.b16  	%rs225, %rs383, 255;
	setp.ne.s16 	%p155, %rs225, 0;
	and.pred  	%p156, %p155, %p153;
	min.s64 	%rd308, %rd307, %rd441;
	setp.eq.s16 	%p157, %rs225, 0;
	selp.b64 	%rd309, %rd307, %rd441, %p157;
	selp.b16 	%rs226, %rs224, %rs383, %p157;
	selp.b64 	%rd310, %rd308, %rd309, %p156;
	selp.b16 	%rs227, 1, %rs226, %p156;
	and.b16  	%rs228, %rs227, 255;
	add.s64 	%rd311, %rd307, 256;
	ld.global.u32 	%r247, [%rd305+1024];
	ld.global.u32 	%r248, [%rd306+1024];
	setp.gt.s32 	%p158, %r247, %r248;
	selp.u16 	%rs229, 1, 0, %p158;
	setp.ne.s16 	%p160, %rs228, 0;
	and.pred  	%p161, %p160, %p158;
	min.s64 	%rd312, %rd311, %rd310;
	setp.eq.s16 	%p162, %rs228, 0;
	selp.b64 	%rd313, %rd311, %rd310, %p162;
	selp.b16 	%rs230, %rs229, %rs227, %p162;
	selp.b64 	%rd314, %rd312, %rd313, %p161;
	selp.b16 	%rs231, 1, %rs230, %p161;
	and.b16  	%rs232, %rs231, 255;
	add.s64 	%rd315, %rd307, 512;
	ld.global.u32 	%r249, [%rd305+2048];
	ld.global.u32 	%r250, [%rd306+2048];
	setp.gt.s32 	%p163, %r249, %r250;
	selp.u16 	%rs233, 1, 0, %p163;
	setp.ne.s16 	%p165, %rs232, 0;
	and.pred  	%p166, %p165, %p163;
	min.s64 	%rd316, %rd315, %rd314;
	setp.eq.s16 	%p167, %rs232, 0;
	selp.b64 	%rd317, %rd315, %rd314, %p167;
	selp.b16 	%rs234, %rs233, %rs231, %p167;
	selp.b64 	%rd318, %rd316, %rd317, %p166;
	selp.b16 	%rs235, 1, %rs234, %p166;
	and.b16  	%rs236, %rs235, 255;
	add.s64 	%rd319, %rd307, 768;
	ld.global.u32 	%r251, [%rd305+3072];
	ld.global.u32 	%r252, [%rd306+3072];
	setp.gt.s32 	%p168, %r251, %r252;
	selp.u16 	%rs237, 1, 0, %p168;
	setp.ne.s16 	%p170, %rs236, 0;
	and.pred  	%p171, %p170, %p168;
	min.s64 	%rd320, %rd319, %rd318;
	setp.eq.s16 	%p172, %rs236, 0;
	selp.b64 	%rd321, %rd319, %rd318, %p172;
	selp.b16 	%rs238, %rs237, %rs235, %p172;
	selp.b64 	%rd322, %rd320, %rd321, %p171;
	selp.b16 	%rs239, 1, %rs238, %p171;
	and.b16  	%rs240, %rs239, 255;
	add.s64 	%rd323, %rd307, 1024;
	ld.global.u32 	%r253, [%rd305+4096];
	ld.global.u32 	%r254, [%rd306+4096];
	setp.gt.s32 	%p173, %r253, %r254;
	selp.u16 	%rs241, 1, 0, %p173;
	setp.ne.s16 	%p175, %rs240, 0;
	and.pred  	%p176, %p175, %p173;
	min.s64 	%rd324, %rd323, %rd322;
	setp.eq.s16 	%p177, %rs240, 0;
	selp.b64 	%rd325, %rd323, %rd322, %p177;
	selp.b16 	%rs242, %rs241, %rs239, %p177;
	selp.b64 	%rd326, %rd324, %rd325, %p176;
	selp.b16 	%rs243, 1, %rs242, %p176;
	and.b16  	%rs244, %rs243, 255;
	add.s64 	%rd327, %rd307, 1280;
	ld.global.u32 	%r255, [%rd305+5120];
	ld.global.u32 	%r256, [%rd306+5120];
	setp.gt.s32 	%p178, %r255, %r256;
	selp.u16 	%rs245, 1, 0, %p178;
	setp.ne.s16 	%p180, %rs244, 0;
	and.pred  	%p181, %p180, %p178;
	min.s64 	%rd328, %rd327, %rd326;
	setp.eq.s16 	%p182, %rs244, 0;
	selp.b64 	%rd329, %rd327, %rd326, %p182;
	selp.b16 	%rs246, %rs245, %rs243, %p182;
	selp.b64 	%rd330, %rd328, %rd329, %p181;
	selp.b16 	%rs247, 1, %rs246, %p181;
	and.b16  	%rs248, %rs247, 255;
	add.s64 	%rd331, %rd307, 1536;
	ld.global.u32 	%r257, [%rd305+6144];
	ld.global.u32 	%r258, [%rd306+6144];
	setp.gt.s32 	%p183, %r257, %r258;
	selp.u16 	%rs249, 1, 0, %p183;
	setp.ne.s16 	%p185, %rs248, 0;
	and.pred  	%p186, %p185, %p183;
	min.s64 	%rd332, %rd331, %rd330;
	setp.eq.s16 	%p187, %rs248, 0;
	selp.b64 	%rd333, %rd331, %rd330, %p187;
	selp.b16 	%rs250, %rs249, %rs247, %p187;
	selp.b64 	%rd334, %rd332, %rd333, %p186;
	selp.b16 	%rs251, 1, %rs250, %p186;
	and.b16  	%rs252, %rs251, 255;
	add.s64 	%rd335, %rd307, 1792;
	ld.global.u32 	%r259, [%rd305+7168];
	ld.global.u32 	%r260, [%rd306+7168];
	setp.gt.s32 	%p188, %r259, %r260;
	selp.u16 	%rs253, 1, 0, %p188;
	setp.ne.s16 	%p190, %rs252, 0;
	and.pred  	%p191, %p190, %p188;
	min.s64 	%rd336, %rd335, %rd334;
	setp.eq.s16 	%p192, %rs252, 0;
	selp.b64 	%rd337, %rd335, %rd334, %p192;
	selp.b16 	%rs254, %rs253, %rs251, %p192;
	selp.b64 	%rd441, %rd336, %rd337, %p191;
	selp.b16 	%rs383, 1, %rs254, %p191;
	add.s32 	%r514, %r514, 2048;
	add.s32 	%r512, %r512, 8;
	setp.ne.s32 	%p193, %r512, 0;
	@%p193 bra 	$L__BB110_9;
$L__BB110_10:
	setp.eq.s32 	%p194, %r6, 0;
	@%p194 bra 	$L__BB110_18;
	setp.lt.u32 	%p195, %r6, 4;
	@%p195 bra 	$L__BB110_13;
	cvt.u64.u32 	%rd339, %r514;
	mul.wide.u32 	%rd340, %r514, 4;
	add.s64 	%rd341, %rd2, %rd340;
	add.s64 	%rd342, %rd3, %rd340;
	add.s64 	%rd343, %rd116, %rd339;
	ld.global.u32 	%r261, [%rd341];
	ld.global.u32 	%r262, [%rd342];
	setp.gt.s32 	%p196, %r261, %r262;
	selp.u16 	%rs256, 1, 0, %p196;
	and.b16  	%rs257, %rs383, 255;
	setp.ne.s16 	%p198, %rs257, 0;
	and.pred  	%p199, %p198, %p196;
	min.s64 	%rd344, %rd343, %rd441;
	setp.eq.s16 	%p200, %rs257, 0;
	selp.b64 	%rd345, %rd343, %rd441, %p200;
	selp.b16 	%rs258, %rs256, %rs383, %p200;
	selp.b64 	%rd346, %rd344, %rd345, %p199;
	selp.b16 	%rs259, 1, %rs258, %p199;
	and.b16  	%rs260, %rs259, 255;
	add.s32 	%r263, %r514, 256;
	cvt.u64.u32 	%rd347, %r263;
	add.s64 	%rd348, %rd116, %rd347;
	ld.global.u32 	%r264, [%rd341+1024];
	ld.global.u32 	%r265, [%rd342+1024];
	setp.gt.s32 	%p201, %r264, %r265;
	selp.u16 	%rs261, 1, 0, %p201;
	setp.ne.s16 	%p203, %rs260, 0;
	and.pred  	%p204, %p203, %p201;
	min.s64 	%rd349, %rd348, %rd346;
	setp.eq.s16 	%p205, %rs260, 0;
	selp.b64 	%rd350, %rd348, %rd346, %p205;
	selp.b16 	%rs262, %rs261, %rs259, %p205;
	selp.b64 	%rd351, %rd349, %rd350, %p204;
	selp.b16 	%rs263, 1, %rs262, %p204;
	and.b16  	%rs264, %rs263, 255;
	add.s32 	%r266, %r514, 512;
	cvt.u64.u32 	%rd352, %r266;
	add.s64 	%rd353, %rd116, %rd352;
	ld.global.u32 	%r267, [%rd341+2048];
	ld.global.u32 	%r268, [%rd342+2048];
	setp.gt.s32 	%p206, %r267, %r268;
	selp.u16 	%rs265, 1, 0, %p206;
	setp.ne.s16 	%p208, %rs264, 0;
	and.pred  	%p209, %p208, %p206;
	min.s64 	%rd354, %rd353, %rd351;
	setp.eq.s16 	%p210, %rs264, 0;
	selp.b64 	%rd355, %rd353, %rd351, %p210;
	selp.b16 	%rs266, %rs265, %rs263, %p210;
	selp.b64 	%rd356, %rd354, %rd355, %p209;
	selp.b16 	%rs267, 1, %rs266, %p209;
	and.b16  	%rs268, %rs267, 255;
	add.s32 	%r269, %r514, 768;
	cvt.u64.u32 	%rd357, %r269;
	add.s64 	%rd358, %rd116, %rd357;
	ld.global.u32 	%r270, [%rd341+3072];
	ld.global.u32 	%r271, [%rd342+3072];
	setp.gt.s32 	%p211, %r270, %r271;
	selp.u16 	%rs269, 1, 0, %p211;
	setp.ne.s16 	%p213, %rs268, 0;
	and.pred  	%p214, %p213, %p211;
	min.s64 	%rd359, %rd358, %rd356;
	setp.eq.s16 	%p215, %rs268, 0;
	selp.b64 	%rd360, %rd358, %rd356, %p215;
	selp.b16 	%rs270, %rs269, %rs267, %p215;
	selp.b64 	%rd441, %rd359, %rd360, %p214;
	selp.b16 	%rs383, 1, %rs270, %p214;
	add.s32 	%r514, %r514, 1024;
$L__BB110_13:
	and.b32  	%r272, %r5, 3;
	setp.eq.s32 	%p216, %r272, 0;
	@%p216 bra 	$L__BB110_18;
	setp.eq.s32 	%p217, %r272, 1;
	@%p217 bra 	$L__BB110_16;
	cvt.u64.u32 	%rd362, %r514;
	mul.wide.u32 	%rd363, %r514, 4;
	add.s64 	%rd364, %rd2, %rd363;
	add.s64 	%rd365, %rd3, %rd363;
	add.s64 	%rd366, %rd116, %rd362;
	ld.global.u32 	%r273, [%rd364];
	ld.global.u32 	%r274, [%rd365];
	setp.gt.s32 	%p218, %r273, %r274;
	selp.u16 	%rs272, 1, 0, %p218;
	and.b16  	%rs273, %rs383, 255;
	setp.ne.s16 	%p220, %rs273, 0;
	and.pred  	%p221, %p220, %p218;
	min.s64 	%rd367, %rd366, %rd441;
	setp.eq.s16 	%p222, %rs273, 0;
	selp.b64 	%rd368, %rd366, %rd441, %p222;
	selp.b16 	%rs274, %rs272, %rs383, %p222;
	selp.b64 	%rd369, %rd367, %rd368, %p221;
	selp.b16 	%rs275, 1, %rs274, %p221;
	and.b16  	%rs276, %rs275, 255;
	add.s32 	%r275, %r514, 256;
	cvt.u64.u32 	%rd370, %r275;
	add.s64 	%rd371, %rd116, %rd370;
	ld.global.u32 	%r276, [%rd364+1024];
	ld.global.u32 	%r277, [%rd365+1024];
	setp.gt.s32 	%p223, %r276, %r277;
	selp.u16 	%rs277, 1, 0, %p223;
	setp.ne.s16 	%p225, %rs276, 0;
	and.pred  	%p226, %p225, %p223;
	min.s64 	%rd372, %rd371, %rd369;
	setp.eq.s16 	%p227, %rs276, 0;
	selp.b64 	%rd373, %rd371, %rd369, %p227;
	selp.b16 	%rs278, %rs277, %rs275, %p227;
	selp.b64 	%rd441, %rd372, %rd373, %p226;
	selp.b16 	%rs383, 1, %rs278, %p226;
	add.s32 	%r514, %r514, 512;
$L__BB110_16:
	and.b32  	%r278, %r4, 256;
	setp.ne.s32 	%p228, %r278, 0;
	@%p228 bra 	$L__BB110_18;
	cvt.u64.u32 	%rd374, %r514;
	mul.wide.u32 	%rd375, %r514, 4;
	add.s64 	%rd376, %rd2, %rd375;
	add.s64 	%rd377, %rd3, %rd375;
	add.s64 	%rd378, %rd116, %rd374;
	ld.global.u32 	%r279, [%rd376];
	ld.global.u32 	%r280, [%rd377];
	setp.gt.s32 	%p229, %r279, %r280;
	selp.u16 	%rs279, 1, 0, %p229;
	and.b16  	%rs280, %rs383, 255;
	setp.ne.s16 	%p231, %rs280, 0;
	and.pred  	%p232, %p231, %p229;
	min.s64 	%rd379, %rd378, %rd441;
	setp.eq.s16 	%p233, %rs280, 0;
	selp.b64 	%rd380, %rd378, %rd441, %p233;
	selp.b16 	%rs281, %rs279, %rs383, %p233;
	selp.b64 	%rd441, %rd379, %rd380, %p232;
	selp.b16 	%rs383, 1, %rs281, %p232;
$L__BB110_18:
	setp.lt.u32 	%p234, %r44, 256;
	@%p234 bra 	$L__BB110_43;
	// begin inline asm
	mov.u32 %r399, %laneid;
	// end inline asm
	cvt.u32.u16 	%r420, %rs383;
	and.b32  	%r401, %r420, 255;
	mov.b32 	%r417, 1;
	mov.b32 	%r418, 31;
	mov.b32 	%r419, -1;
	// begin inline asm
	shfl.sync.down.b32 %r400, %r401, %r417, %r418, %r419;
	// end inline asm
	// begin inline asm
	shfl.sync.down.b32 %r405, %r406, %r417, %r418, %r419;
	// end inline asm
	mov.b64 	{%r411, %r416}, %rd441;
	// begin inline asm
	shfl.sync.down.b32 %r410, %r411, %r417, %r418, %r419;
	// end inline asm
	// begin inline asm
	shfl.sync.down.b32 %r415, %r416, %r417, %r418, %r419;
	// end inline asm
	mov.b64 	%rd19, {%r410, %r415};
	cvt.u16.u32 	%rs15, %r400;
	setp.gt.s32 	%p284, %r399, 30;
	@%p284 bra 	$L__BB110_23;
	and.b16  	%rs323, %rs383, 255;
	setp.eq.s16 	%p285, %rs323, 0;
	and.b16  	%rs324, %rs15, 255;
	setp.eq.s16 	%p286, %rs324, 0;
	or.pred  	%p287, %p285, %p286;
	@%p287 bra 	$L__BB110_22;
	min.s64 	%rd441, %rd19, %rd441;
	mov.b16 	%rs383, 1;
	bra.uni 	$L__BB110_23;
$L__BB110_22:
	setp.eq.s16 	%p288, %rs323, 0;
	selp.b64 	%rd441, %rd19, %rd441, %p288;
	selp.b16 	%rs383, %rs15, %rs383, %p288;
$L__BB110_23:
	cvt.u32.u16 	%r441, %rs383;
	and.b32  	%r422, %r441, 255;
	mov.b32 	%r438, 2;
	mov.b32 	%r439, 31;
	mov.b32 	%r440, -1;
	// begin inline asm
	shfl.sync.down.b32 %r421, %r422, %r438, %r439, %r440;
	// end inline asm
	// begin inline asm
	shfl.sync.down.b32 %r426, %r427, %r438, %r439, %r440;
	// end inline asm
	mov.b64 	{%r432, %r437}, %rd441;
	// begin inline asm
	shfl.sync.down.b32 %r431, %r432, %r438, %r439, %r440;
	// end inline asm
	// begin inline asm
	shfl.sync.down.b32 %r436, %r437, %r438, %r439, %r440;
	// end inline asm
	mov.b64 	%rd23, {%r431, %r436};
	cvt.u16.u32 	%rs18, %r421;
	setp.gt.s32 	%p289, %r399, 29;
	@%p289 bra 	$L__BB110_27;
	and.b16  	%rs327, %rs383, 255;
	setp.eq.s16 	%p290, %rs327, 0;
	and.b16  	%rs328, %rs18, 255;
	setp.eq.s16 	%p291, %rs328, 0;
	or.pred  	%p292, %p290, %p291;
	@%p292 bra 	$L__BB110_26;
	min.s64 	%rd441, %rd23, %rd441;
	mov.b16 	%rs383, 1;
	bra.uni 	$L__BB110_27;
$L__BB110_26:
	setp.eq.s16 	%p293, %rs327, 0;
	selp.b64 	%rd441, %rd23, %rd441, %p293;
	selp.b16 	%rs383, %rs18, %rs383, %p293;
$L__BB110_27:
	cvt.u32.u16 	%r462, %rs383;
	and.b32  	%r443, %r462, 255;
	mov.b32 	%r459, 4;
	mov.b32 	%r460, 31;
	mov.b32 	%r461, -1;
	// begin inline asm
	shfl.sync.down.b32 %r442, %r443, %r459, %r460, %r461;
	// end inline asm
	// begin inline asm
	shfl.sync.down.b32 %r447, %r448, %r459, %r460, %r461;
	// end inline asm
	mov.b64 	{%r453, %r458}, %rd441;
	// begin inline asm
	shfl.sync.down.b32 %r452, %r453, %r459, %r460, %r461;
	// end inline asm
	// begin inline asm
	shfl.sync.down.b32 %r457, %r458, %r459, %r460, %r461;
	// end inline asm
	mov.b64 	%rd27, {%r452, %r457};
	cvt.u16.u32 	%rs21, %r442;
	setp.gt.s32 	%p294, %r399, 27;
	@%p294 bra 	$L__BB110_31;
	and.b16  	%rs331, %rs383, 255;
	setp.eq.s16 	%p295, %rs331, 0;
	and.b16  	%rs332, %rs21, 255;
	setp.eq.s16 	%p296, %rs332, 0;
	or.pred  	%p297, %p295, %p296;
	@%p297 bra 	$L__BB110_30;
	min.s64 	%rd441, %rd27, %rd441;
	mov.b16 	%rs383, 1;
	bra.uni 	$L__BB110_31;
$L__BB110_30:
	setp.eq.s16 	%p298, %rs331, 0;
	selp.b64 	%rd441, %rd27, %rd441, %p298;
	selp.b16 	%rs383, %rs21, %rs383, %p298;
$L__BB110_31:
	cvt.u32.u16 	%r483, %rs383;
	and.b32  	%r464, %r483, 255;
	mov.b32 	%r480, 8;
	mov.b32 	%r481, 31;
	mov.b32 	%r482, -1;
	// begin inline asm
	shfl.sync.down.b32 %r463, %r464, %r480, %r481, %r482;
	// end inline asm
	// begin inline asm
	shfl.sync.down.b32 %r468, %r469, %r480, %r481, %r482;
	// end inline asm
	mov.b64 	{%r474, %r479}, %rd441;
	// begin inline asm
	shfl.sync.down.b32 %r473, %r474, %r480, %r481, %r482;
	// end inline asm
	// begin inline asm
	shfl.sync.down.b32 %r478, %r479, %r480, %r481, %r482;
	// end inline asm
	mov.b64 	%rd31, {%r473, %r478};
	cvt.u16.u32 	%rs24, %r463;
	setp.gt.s32 	%p299, %r399, 23;
	@%p299 bra 	$L__BB110_35;
	and.b16  	%rs335, %rs383, 255;
	setp.eq.s16 	%p300, %rs335, 0;
	and.b16  	%rs336, %rs24, 255;
	setp.eq.s16 	%p301, %rs336, 0;
	or.pred  	%p302, %p300, %p301;
	@%p302 bra 	$L__BB110_34;
	min.s64 	%rd441, %rd31, %rd441;
	mov.b16 	%rs383, 1;
	bra.uni 	$L__BB110_35;
$L__BB110_34:
	setp.eq.s16 	%p303, %rs335, 0;
	selp.b16 	%rs383, %rs24, %rs383, %p303;
	selp.b64 	%rd441, %rd31, %rd441, %p303;
$L__BB110_35:
	cvt.u32.u16 	%r504, %rs383;
	and.b32  	%r485, %r504, 255;
	mov.b32 	%r501, 16;
	mov.b32 	%r502, 31;
	mov.b32 	%r503, -1;
	// begin inline asm
	shfl.sync.down.b32 %r484, %r485, %r501, %r502, %r503;
	// end inline asm
	// begin inline asm
	shfl.sync.down.b32 %r489, %r490, %r501, %r502, %r503;
	// end inline asm
	mov.b64 	{%r495, %r500}, %rd441;
	// begin inline asm
	shfl.sync.down.b32 %r494, %r495, %r501, %r502, %r503;
	// end inline asm
	// begin inline asm
	shfl.sync.down.b32 %r499, %r500, %r501, %r502, %r503;
	// end inline asm
	mov.b64 	%rd35, {%r494, %r499};
	cvt.u16.u32 	%rs27, %r484;
	setp.gt.s32 	%p304, %r399, 15;
	@%p304 bra 	$L__BB110_39;
	and.b16  	%rs339, %rs383, 255;
	setp.eq.s16 	%p305, %rs339, 0;
	and.b16  	%rs340, %rs27, 255;
	setp.eq.s16 	%p306, %rs340, 0;
	or.pred  	%p307, %p305, %p306;
	@%p307 bra 	$L__BB110_38;
	min.s64 	%rd441, %rd35, %rd441;
	mov.b16 	%rs383, 1;
	bra.uni 	$L__BB110_39;
$L__BB110_38:
	setp.eq.s16 	%p308, %rs339, 0;
	selp.b16 	%rs383, %rs27, %rs383, %p308;
	selp.b64 	%rd441, %rd35, %rd441, %p308;
$L__BB110_39:
	setp.ne.s32 	%p309, %r399, 0;
	@%p309 bra 	$L__BB110_41;
	shr.u32 	%r505, %r1, 1;
	and.b32  	%r506, %r505, 496;
	mov.u32 	%r507, _ZZN3cub18CUB_300001_SM_10006detail6reduce28DeviceReduceSingleTileKernelINS2_10policy_hubIN4cuda3std3__45tupleIJblEEEjN6thrust24THRUST_300001_SM_1000_NS8cuda_cub9__find_if7functorIS9_EEE10Policy1000ENSB_12zip_iteratorINS8_IJNSD_26transform_input_iterator_tIbNSI_INS8_IJNSB_6detail15normal_iteratorINSB_10device_ptrIiEEEESO_EEEEENSK_22tuple_binary_predicateINS7_7greaterIiEEEEEENSB_17counting_iteratorIlNSB_11use_defaultESX_SX_EEEEEEEPS9_jSF_S9_S9_NS7_10__identityEEEvT0_T1_T2_T3_T4_T6_E12temp_storage;
	add.s32 	%r508, %r507, %r506;
	st.shared.u8 	[%r508+8], %rs383;
	st.shared.u64 	[%r508+16], %rd441;
$L__BB110_41:
	bar.sync 	0;
	setp.ne.s32 	%p310, %r1, 0;
	@%p310 bra 	$L__BB110_121;
	ld.shared.u8 	%rs343, [_ZZN3cub18CUB_300001_SM_10006detail6reduce28DeviceReduceSingleTileKernelINS2_10policy_hubIN4cuda3std3__45tupleIJblEEEjN6thrust24THRUST_300001_SM_1000_NS8cuda_cub9__find_if7functorIS9_EEE10Policy1000ENSB_12zip_iteratorINS8_IJNSD_26transform_input_iterator_tIbNSI_INS8_IJNSB_6detail15normal_iteratorINSB_10device_ptrIiEEEESO_EEEEENSK_22tuple_binary_predicateINS7_7greaterIiEEEEEENSB_17counting_iteratorIlNSB_11use_defaultESX_SX_EEEEEEEPS9_jSF_S9_S9_NS7_10__identityEEEvT0_T1_T2_T3_T4_T6_E12temp_storage+24];
	ld.shared.u64 	%rd402, [_ZZN3cub18CUB_300001_SM_10006detail6reduce28DeviceReduceSingleTileKernelINS2_10policy_hubIN4cuda3std3__45tupleIJblEEEjN6thrust24THRUST_300001_SM_1000_NS8cuda_cub9__find_if7functorIS9_EEE10Policy1000ENSB_12zip_iteratorINS8_IJNSD_26transform_input_iterator_tIbNSI_INS8_IJNSB_6detail15normal_iteratorINSB_10device_ptrIiEEEESO_EEEEENSK_22tuple_binary_predicateINS7_7greaterIiEEEEEENSB_17counting_iteratorIlNSB_11use_defaultESX_SX_EEEEEEEPS9_jSF_S9_S9_NS7_10__identityEEEvT0_T1_T2_T3_T4_T6_E12temp_storage+32];
	and.b16  	%rs344, %rs383, 255;
	setp.eq.s16 	%p311, %rs344, 0;
	setp.eq.s16 	%p312, %rs343, 0;
	min.s64 	%rd403, %rd402, %rd441;
	selp.b16 	%rs345, %rs383, 1, %p312;
	selp.b16 	%rs346, %rs343, %rs345, %p311;
	and.b16  	%rs347, %rs346, 255;
	selp.b64 	%rd404, %rd441, %rd403, %p312;
	selp.b64 	%rd405, %rd402, %rd404, %p311;
	ld.shared.u8 	%rs348, [_ZZN3cub18CUB_300001_SM_10006detail6reduce28DeviceReduceSingleTileKernelINS2_10policy_hubIN4cuda3std3__45tupleIJblEEEjN6thrust24THRUST_300001_SM_1000_NS8cuda_cub9__find_if7functorIS9_EEE10Policy1000ENSB_12zip_iteratorINS8_IJNSD_26transform_input_iterator_tIbNSI_INS8_IJNSB_6detail15normal_iteratorINSB_10device_ptrIiEEEESO_EEEEENSK_22tuple_binary_predicateINS7_7greaterIiEEEEEENSB_17counting_iteratorIlNSB_11use_defaultESX_SX_EEEEEEEPS9_jSF_S9_S9_NS7_10__identityEEEvT0_T1_T2_T3_T4_T6_E12temp_storage+40];
	ld.shared.u64 	%rd406, [_ZZN3cub18CUB_300001_SM_10006detail6reduce28DeviceReduceSingleTileKernelINS2_10policy_hubIN4cuda3std3__45tupleIJblEEEjN6thrust24THRUST_300001_SM_1000_NS8cuda_cub9__find_if7functorIS9_EEE10Policy1000ENSB_12zip_iteratorINS8_IJNSD_26transform_input_iterator_tIbNSI_INS8_IJNSB_6detail15normal_iteratorINSB_10device_ptrIiEEEESO_EEEEENSK_22tuple_binary_predicateINS7_7greaterIiEEEEEENSB_17counting_iteratorIlNSB_11use_defaultESX_SX_EEEEEEEPS9_jSF_S9_S9_NS7_10__identityEEEvT0_T1_T2_T3_T4_T6_E12temp_storage+48];
	setp.eq.s16 	%p313, %rs347, 0;
	setp.eq.s16 	%p314, %rs348, 0;
	min.s64 	%rd407, %rd406, %rd405;
	selp.b16 	%rs349, %rs346, 1, %p314;
	selp.b16 	%rs350, %rs348, %rs349, %p313;
	and.b16  	%rs351, %rs350, 255;
	selp.b64 	%rd408, %rd405, %rd407, %p314;
	selp.b64 	%rd409, %rd406, %rd408, %p313;
	ld.shared.u8 	%rs352, [_ZZN3cub18CUB_300001_SM_10006detail6reduce28DeviceReduceSingleTileKernelINS2_10policy_hubIN4cuda3std3__45tupleIJblEEEjN6thrust24THRUST_300001_SM_1000_NS8cuda_cub9__find_if7functorIS9_EEE10Policy1000ENSB_12zip_iteratorINS8_IJNSD_26transform_input_iterator_tIbNSI_INS8_IJNSB_6detail15normal_iteratorINSB_10device_ptrIiEEEESO_EEEEENSK_22tuple_binary_predicateINS7_7greaterIiEEEEEENSB_17counting_iteratorIlNSB_11use_defaultESX_SX_EEEEEEEPS9_jSF_S9_S9_NS7_10__identityEEEvT0_T1_T2_T3_T4_T6_E12temp_storage+56];
	ld.shared.u64 	%rd410, [_ZZN3cub18CUB_300001_SM_10006detail6reduce28DeviceReduceSingleTileKernelINS2_10policy_hubIN4cuda3std3__45tupleIJblEEEjN6thrust24THRUST_300001_SM_1000_NS8cuda_cub9__find_if7functorIS9_EEE10Policy1000ENSB_12zip_iteratorINS8_IJNSD_26transform_input_iterator_tIbNSI_INS8_IJNSB_6detail15normal_iteratorINSB_10device_ptrIiEEEESO_EEEEENSK_22tuple_binary_predicateINS7_7greaterIiEEEEEENSB_17counting_iteratorIlNSB_11use_defaultESX_SX_EEEEEEEPS9_jSF_S9_S9_NS7_10__identityEEEvT0_T1_T2_T3_T4_T6_E12temp_storage+64];
	setp.eq.s16 	%p315, %rs351, 0;
	setp.eq.s16 	%p316, %rs352, 0;
	min.s64 	%rd411, %rd410, %rd409;
	selp.b16 	%rs353, %rs350, 1, %p316;
	selp.b16 	%rs354, %rs352, %rs353, %p315;
	and.b16  	%rs355, %rs354, 255;
	selp.b64 	%rd412, %rd409, %rd411, %p316;
	selp.b64 	%rd413, %rd410, %rd412, %p315;
	ld.shared.u8 	%rs356, [_ZZN3cub18CUB_300001_SM_10006detail6reduce28DeviceReduceSingleTileKernelINS2_10policy_hubIN4cuda3std3__45tupleIJblEEEjN6thrust24THRUST_300001_SM_1000_NS8cuda_cub9__find_if7functorIS9_EEE10Policy1000ENSB_12zip_iteratorINS8_IJNSD_26transform_input_iterator_tIbNSI_INS8_IJNSB_6detail15normal_iteratorINSB_10device_ptrIiEEEESO_EEEEENSK_22tuple_binary_predicateINS7_7greaterIiEEEEEENSB_17counting_iteratorIlNSB_11use_defaultESX_SX_EEEEEEEPS9_jSF_S9_S9_NS7_10__identityEEEvT0_T1_T2_T3_T4_T6_E12temp_storage+72];
	ld.shared.u64 	%rd414, [_ZZN3cub18CUB_300001_SM_10006detail6reduce28DeviceReduceSingleTileKernelINS2_10policy_hubIN4cuda3std3__45tupleIJblEEEjN6thrust24THRUST_300001_SM_1000_NS8cuda_cub9__find_if7functorIS9_EEE10Policy1000ENSB_12zip_iteratorINS8_IJNSD_26transform_input_iterator_tIbNSI_INS8_IJNSB_6detail15normal_iteratorINSB_10device_ptrIiEEEESO_EEEEENSK_22tuple_binary_predicateINS7_7greaterIiEEEEEENSB_17counting_iteratorIlNSB_11use_defaultESX_SX_EEEEEEEPS9_jSF_S9_S9_NS7_10__identityEEEvT0_T1_T2_T3_T4_T6_E12temp_storage+80];
	setp.eq.s16 	%p317, %rs355, 0;
	setp.eq.s16 	%p318, %rs356, 0;
	min.s64 	%rd415, %rd414, %rd413;
	selp.b16 	%rs357, %rs354, 1, %p318;
	selp.b16 	%rs358, %rs356, %rs357, %p317;
	and.b16  	%rs359, %rs358, 255;
	selp.b64 	%rd416, %rd413, %rd415, %p318;
	selp.b64 	%rd417, %rd414, %rd416, %p317;
	ld.shared.u8 	%rs360, [_ZZN3cub18CUB_300001_SM_10006detail6reduce28DeviceReduceSingleTileKernelINS2_10policy_hubIN4cuda3std3__45tupleIJblEEEjN6thrust24THRUST_300001_SM_1000_NS8cuda_cub9__find_if7functorIS9_EEE10Policy1000ENSB_12zip_iteratorINS8_IJNSD_26transform_input_iterator_tIbNSI_INS8_IJNSB_6detail15normal_iteratorINSB_10device_ptrIiEEEESO_EEEEENSK_22tuple_binary_predicateINS7_7greaterIiEEEEEENSB_17counting_iteratorIlNSB_11use_defaultESX_SX_EEEEEEEPS9_jSF_S9_S9_NS7_10__identityEEEvT0_T1_T2_T3_T4_T6_E12temp_storage+88];
	ld.shared.u64 	%rd418, [_ZZN3cub18CUB_300001_SM_10006detail6reduce28DeviceReduceSingleTileKernelINS2_10policy_hubIN4cuda3std3__45tupleIJblEEEjN6thrust24THRUST_300001_SM_1000_NS8cuda_cub9__find_if7functorIS9_EEE10Policy1000ENSB_12zip_iteratorINS8_IJNSD_26transform_input_iterator_tIbNSI_INS8_IJNSB_6detail15normal_iteratorINSB_10device_ptrIiEEEESO_EEEEENSK_22tuple_binary_predicateINS7_7greaterIiEEEEEENSB_17counting_iteratorIlNSB_11use_defaultESX_SX_EEEEEEEPS9_jSF_S9_S9_NS7_10__identityEEEvT0_T1_T2_T3_T4_T6_E12temp_storage+96];
	setp.eq.s16 	%p319, %rs359, 0;
	setp.eq.s16 	%p320, %rs360, 0;
	min.s64 	%rd419, %rd418, %rd417;
	selp.b16 	%rs361, %rs358, 1, %p320;
	selp.b16 	%rs362, %rs360, %rs361, %p319;
	and.b16  	%rs363, %rs362, 255;
	selp.b64 	%rd420, %rd417, %rd419, %p320;
	selp.b64 	%rd421, %rd418, %rd420, %p319;
	ld.shared.u8 	%rs364, [_ZZN3cub18CUB_300001_SM_10006detail6reduce28DeviceReduceSingleTileKernelINS2_10policy_hubIN4cuda3std3__45tupleIJblEEEjN6thrust24THRUST_300001_SM_1000_NS8cuda_cub9__find_if7functorIS9_EEE10Policy1000ENSB_12zip_iteratorINS8_IJNSD_26transform_input_iterator_tIbNSI_INS8_IJNSB_6detail15normal_iteratorINSB_10device_ptrIiEEEESO_EEEEENSK_22tuple_binary_predicateINS7_7greaterIiEEEEEENSB_17counting_iteratorIlNSB_11use_defaultESX_SX_EEEEEEEPS9_jSF_S9_S9_NS7_10__identityEEEvT0_T1_T2_T3_T4_T6_E12temp_storage+104];
	ld.shared.u64 	%rd422, [_ZZN3cub18CUB_300001_SM_10006detail6reduce28DeviceReduceSingleTileKernelINS2_10policy_hubIN4cuda3std3__45tupleIJblEEEjN6thrust24THRUST_300001_SM_1000_NS8cuda_cub9__find_if7functorIS9_EEE10Policy1000ENSB_12zip_iteratorINS8_IJNSD_26transform_input_iterator_tIbNSI_INS8_IJNSB_6detail15normal_iteratorINSB_10device_ptrIiEEEESO_EEEEENSK_22tuple_binary_predicateINS7_7greaterIiEEEEEENSB_17counting_iteratorIlNSB_11use_defaultESX_SX_EEEEEEEPS9_jSF_S9_S9_NS7_10__identityEEEvT0_T1_T2_T3_T4_T6_E12temp_storage+112];
	setp.eq.s16 	%p321, %rs363, 0;
	setp.eq.s16 	%p322, %rs364, 0;
	min.s64 	%rd423, %rd422, %rd421;
	selp.b16 	%rs365, %rs362, 1, %p322;
	selp.b16 	%rs366, %rs364, %rs365, %p321;
	and.b16  	%rs367, %rs366, 255;
	selp.b64 	%rd424, %rd421, %rd423, %p322;
	selp.b64 	%rd425, %rd422, %rd424, %p321;
	ld.shared.u8 	%rs368, [_ZZN3cub18CUB_300001_SM_10006detail6reduce28DeviceReduceSingleTileKernelINS2_10policy_hubIN4cuda3std3__45tupleIJblEEEjN6thrust24THRUST_300001_SM_1000_NS8cuda_cub9__find_if7functorIS9_EEE10Policy1000ENSB_12zip_iteratorINS8_IJNSD_26transform_input_iterator_tIbNSI_INS8_IJNSB_6detail15normal_iteratorINSB_10device_ptrIiEEEESO_EEEEENSK_22tuple_binary_predicateINS7_7greaterIiEEEEEENSB_17counting_iteratorIlNSB_11use_defaultESX_SX_EEEEEEEPS9_jSF_S9_S9_NS7_10__identityEEEvT0_T1_T2_T3_T4_T6_E12temp_storage+120];
	ld.shared.u64 	%rd426, [_ZZN3cub18CUB_300001_SM_10006detail6reduce28DeviceReduceSingleTileKernelINS2_10policy_hubIN4cuda3std3__45tupleIJblEEEjN6thrust24THRUST_300001_SM_1000_NS8cuda_cub9__find_if7functorIS9_EEE10Policy1000ENSB_12zip_iteratorINS8_IJNSD_26transform_input_iterator_tIbNSI_INS8_IJNSB_6detail15normal_iteratorINSB_10device_ptrIiEEEESO_EEEEENSK_22tuple_binary_predicateINS7_7greaterIiEEEEEENSB_17counting_iteratorIlNSB_11use_defaultESX_SX_EEEEEEEPS9_jSF_S9_S9_NS7_10__identityEEEvT0_T1_T2_T3_T4_T6_E12temp_storage+128];
	setp.eq.s16 	%p323, %rs367, 0;
	setp.eq.s16 	%p324, %rs368, 0;
	min.s64 	%rd427, %rd426, %rd425;
	selp.b16 	%rs369, %rs366, 1, %p324;
	selp.b16 	%rs383, %rs368, %rs369, %p323;
	selp.b64 	%rd428, %rd425, %rd427, %p324;
	selp.b64 	%rd441, %rd426, %rd428, %p323;
	bra.uni 	$L__BB110_121;
$L__BB110_43:
	// begin inline asm
	mov.u32 %r281, %laneid;
	// end inline asm
	and.b32  	%r302, %r1, 992;
	add.s32 	%r303, %r302, 32;
	setp.gt.u32 	%p235, %r303, %r44;
	not.b32 	%r304, %r302;
	add.s32 	%r305, %r44, %r304;
	selp.b32 	%r300, %r305, 31, %p235;
	cvt.u32.u16 	%r306, %rs383;
	and.b32  	%r283, %r306, 255;
	mov.b32 	%r299, 1;
	mov.b32 	%r301, -1;
	// begin inline asm
	shfl.sync.down.b32 %r282, %r283, %r299, %r300, %r301;
	// end inline asm
	// begin inline asm
	shfl.sync.down.b32 %r287, %r288, %r299, %r300, %r301;
	// end inline asm
	mov.b64 	{%r293, %r298}, %rd441;
	// begin inline asm
	shfl.sync.down.b32 %r292, %r293, %r299, %r300, %r301;
	// end inline asm
	// begin inline asm
	shfl.sync.down.b32 %r297, %r298, %r299, %r300, %r301;
	// end inline asm
	mov.b64 	%rd40, {%r292, %r297};
	cvt.u16.u32 	%rs31, %r282;
	setp.ge.s32 	%p236, %r281, %r300;
	@%p236 bra 	$L__BB110_47;
	and.b16  	%rs282, %rs383, 255;
	setp.eq.s16 	%p237, %rs282, 0;
	and.b16  	%rs283, %rs31, 255;
	setp.eq.s16 	%p238, %rs283, 0;
	or.pred  	%p239, %p237, %p238;
	@%p239 bra 	$L__BB110_46;
	min.s64 	%rd441, %rd40, %rd441;
	mov.b16 	%rs383, 1;
	bra.uni 	$L__BB110_47;
$L__BB110_46:
	setp.eq.s16 	%p240, %rs282, 0;
	selp.b16 	%rs383, %rs31, %rs383, %p240;
	selp.b64 	%rd441, %rd40, %rd441, %p240;
$L__BB110_47:
	cvt.u32.u16 	%r327, %rs383;
	and.b32  	%r308, %r327, 255;
	mov.b32 	%r324, 2;
	mov.b32 	%r326, -1;
	// begin inline asm
	shfl.sync.down.b32 %r307, %r308, %r324, %r300, %r326;
	// end inline asm
	// begin inline asm
	shfl.sync.down.b32 %r312, %r313, %r324, %r300, %r326;
	// end inline asm
	mov.b64 	{%r318, %r323}, %rd441;
	// begin inline asm
	shfl.sync.down.b32 %r317, %r318, %r324, %r300, %r326;
	// end inline asm
	// begin inline asm
	shfl.sync.down.b32 %r322, %r323, %r324, %r300, %r326;
	// end inline asm
	mov.b64 	%rd44, {%r317, %r322};
	cvt.u16.u32 	%rs34, %r307;
	add.s32 	%r328, %r281, 2;
	setp.gt.s32 	%p241, %r328, %r300;
	@%p241 bra 	$L__BB110_51;
	and.b16  	%rs286, %rs383, 255;
	setp.eq.s16 	%p242, %rs286, 0;
	and.b16  	%rs287, %rs34, 255;
	setp.eq.s16 	%p243, %rs287, 0;
	or.pred  	%p244, %p242, %p243;
	@%p244 bra 	$L__BB110_50;
	min.s64 	%rd441, %rd44, %rd441;
	mov.b16 	%rs383, 1;
	bra.uni 	$L__BB110_51;
$L__BB110_50:
	setp.eq.s16 	%p245, %rs286, 0;
	selp.b16 	%rs383, %rs34, %rs383, %p245;
	selp.b64 	%rd441, %rd44, %rd441, %p245;
$L__BB110_51:
	cvt.u32.u16 	%r349, %rs383;
	and.b32  	%r330, %r349, 255;
	mov.b32 	%r346, 4;
	mov.b32 	%r348, -1;
	// begin inline asm
	shfl.sync.down.b32 %r329, %r330, %r346, %r300, %r348;
	// end inline asm
	// begin inline asm
	shfl.sync.down.b32 %r334, %r335, %r346, %r300, %r348;
	// end inline asm
	mov.b64 	{%r340, %r345}, %rd441;
	// begin inline asm
	shfl.sync.down.b32 %r339, %r340, %r346, %r300, %r348;
	// end inline asm
	// begin inline asm
	shfl.sync.down.b32 %r344, %r345, %r346, %r300, %r348;
	// end inline asm
	mov.b64 	%rd48, {%r339, %r344};
	cvt.u16.u32 	%rs37, %r329;
	add.s32 	%r350, %r281, 4;
	setp.gt.s32 	%p246, %r350, %r300;
	@%p246 bra 	$L__BB110_55;
	and.b16  	%rs290, %rs383, 255;
	setp.eq.s16 	%p247, %rs290, 0;
	and.b16  	%rs291, %rs37, 255;
	setp.eq.s16 	%p248, %rs291, 0;
	or.pred  	%p249, %p247, %p248;
	@%p249 bra 	$L__BB110_54;
	min.s64 	%rd441, %rd48, %rd441;
	mov.b16 	%rs383, 1;
	bra.uni 	$L__BB110_55;
$L__BB110_54:
	setp.eq.s16 	%p250, %rs290, 0;
	selp.b16 	%rs383, %rs37, %rs383, %p250;
	selp.b64 	%rd441, %rd48, %rd441, %p250;
$L__BB110_55:
	cvt.u32.u16 	%r371, %rs383;
	and.b32  	%r352, %r371, 255;
	mov.b32 	%r368, 8;
	mov.b32 	%r370, -1;
	// begin inline asm
	shfl.sync.down.b32 %r351, %r352, %r368, %r300, %r370;
	// end inline asm
	// begin inline asm
	shfl.sync.down.b32 %r356, %r357, %r368, %r300, %r370;
	// end inline asm
	mov.b64 	{%r362, %r367}, %rd441;
	// begin inline asm
	shfl.sync.down.b32 %r361, %r362, %r368, %r300, %r370;
	// end inline asm
	// begin inline asm
	shfl.sync.down.b32 %r366, %r367, %r368, %r300, %r370;
	// end inline asm
	mov.b64 	%rd52, {%r361, %r366};
	cvt.u16.u32 	%rs40, %r351;
	add.s32 	%r372, %r281, 8;
	setp.gt.s32 	%p251, %r372, %r300;
	@%p251 bra 	$L__BB110_59;
	and.b16  	%rs294, %rs383, 255;
	setp.eq.s16 	%p252, %rs294, 0;
	and.b16  	%rs295, %rs40, 255;
	setp.eq.s16 	%p253, %rs295, 0;
	or.pred  	%p254, %p252, %p253;
	@%p254 bra 	$L__BB110_58;
	min.s64 	%rd441, %rd52, %rd441;
	mov.b16 	%rs383, 1;
	bra.uni 	$L__BB110_59;
$L__BB110_58:
	setp.eq.s16 	%p255, %rs294, 0;
	selp.b16 	%rs383, %rs40, %rs383, %p255;
	selp.b64 	%rd441, %rd52, %rd441, %p255;
$L__BB110_59:
	cvt.u32.u16 	%r393, %rs383;
	and.b32  	%r374, %r393, 255;
	mov.b32 	%r390, 16;
	mov.b32 	%r392, -1;
	// begin inline asm
	shfl.sync.down.b32 %r373, %r374, %r390, %r300, %r392;
	// end inline asm
	// begin inline asm
	shfl.sync.down.b32 %r378, %r379, %r390, %r300, %r392;
	// end inline asm
	mov.b64 	{%r384, %r389}, %rd441;
	// begin inline asm
	shfl.sync.down.b32 %r383, %r384, %r390, %r300, %r392;
	// end inline asm
	// begin inline asm
	shfl.sync.down.b32 %r388, %r389, %r390, %r300, %r392;
	// end inline asm
	mov.b64 	%rd56, {%r383, %r388};
	cvt.u16.u32 	%rs43, %r373;
	add.s32 	%r394, %r281, 16;
	setp.gt.s32 	%p256, %r394, %r300;
	@%p256 bra 	$L__BB110_63;
	and.b16  	%rs298, %rs383, 255;
	setp.eq.s16 	%p257, %rs298, 0;
	and.b16  	%rs299, %rs43, 255;
	setp.eq.s16 	%p258, %rs299, 0;
	or.pred  	%p259, %p257, %p258;
	@%p259 bra 	$L__BB110_62;
	min.s64 	%rd441, %rd56, %rd441;
	mov.b16 	%rs383, 1;
	bra.uni 	$L__BB110_63;
$L__BB110_62:
	setp.eq.s16 	%p260, %rs298, 0;
	selp.b16 	%rs383, %rs43, %rs383, %p260;
	selp.b64 	%rd441, %rd56, %rd441, %p260;
$L__BB110_63:
	setp.ne.s32 	%p261, %r281, 0;
	@%p261 bra 	$L__BB110_65;
	shr.u32 	%r395, %r1, 1;
	and.b32  	%r396, %r395, 496;
	mov.u32 	%r397, _ZZN3cub18CUB_300001_SM_10006detail6reduce28DeviceReduceSingleTileKernelINS2_10policy_hubIN4cuda3std3__45tupleIJblEEEjN6thrust24THRUST_300001_SM_1000_NS8cuda_cub9__find_if7functorIS9_EEE10Policy1000ENSB_12zip_iteratorINS8_IJNSD_26transform_input_iterator_tIbNSI_INS8_IJNSB_6detail15normal_iteratorINSB_10device_ptrIiEEEESO_EEEEENSK_22tuple_binary_predicateINS7_7greaterIiEEEEEENSB_17counting_iteratorIlNSB_11use_defaultESX_SX_EEEEEEEPS9_jSF_S9_S9_NS7_10__identityEEEvT0_T1_T2_T3_T4_T6_E12temp_storage;
	add.s32 	%r398, %r397, %r396;
	st.shared.u8 	[%r398+8], %rs383;
	st.shared.u64 	[%r398+16], %rd441;
$L__BB110_65:
	bar.sync 	0;
	setp.ne.s32 	%p262, %r1, 0;
	@%p262 bra 	$L__BB110_121;
	setp.lt.u32 	%p263, %r44, 33;
	@%p263 bra 	$L__BB110_68;
	ld.shared.u8 	%rs302, [_ZZN3cub18CUB_300001_SM_10006detail6reduce28DeviceReduceSingleTileKernelINS2_10policy_hubIN4cuda3std3__45tupleIJblEEEjN6thrust24THRUST_300001_SM_1000_NS8cuda_cub9__find_if7functorIS9_EEE10Policy1000ENSB_12zip_iteratorINS8_IJNSD_26transform_input_iterator_tIbNSI_INS8_IJNSB_6detail15normal_iteratorINSB_10device_ptrIiEEEESO_EEEEENSK_22tuple_binary_predicateINS7_7greaterIiEEEEEENSB_17counting_iteratorIlNSB_11use_defaultESX_SX_EEEEEEEPS9_jSF_S9_S9_NS7_10__identityEEEvT0_T1_T2_T3_T4_T6_E12temp_storage+24];
	ld.shared.u64 	%rd381, [_ZZN3cub18CUB_300001_SM_10006detail6reduce28DeviceReduceSingleTileKernelINS2_10policy_hubIN4cuda3std3__45tupleIJblEEEjN6thrust24THRUST_300001_SM_1000_NS8cuda_cub9__find_if7functorIS9_EEE10Policy1000ENSB_12zip_iteratorINS8_IJNSD_26transform_input_iterator_tIbNSI_INS8_IJNSB_6detail15normal_iteratorINSB_10device_ptrIiEEEESO_EEEEENSK_22tuple_binary_predicateINS7_7greaterIiEEEEEENSB_17counting_iteratorIlNSB_11use_defaultESX_SX_EEEEEEEPS9_jSF_S9_S9_NS7_10__identityEEEvT0_T1_T2_T3_T4_T6_E12temp_storage+32];
	and.b16  	%rs303, %rs383, 255;
	setp.eq.s16 	%p264, %rs303, 0;
	setp.eq.s16 	%p265, %rs302, 0;
	min.s64 	%rd382, %rd381, %rd441;
	selp.b16 	%rs304, %rs383, 1, %p265;
	selp.b16 	%rs383, %rs302, %rs304, %p264;
	selp.b64 	%rd383, %rd441, %rd382, %p265;
	selp.b64 	%rd441, %rd381, %rd383, %p264;
$L__BB110_68:
	setp.lt.u32 	%p266, %r44, 65;
	@%p266 bra 	$L__BB110_70;
	ld.shared.u8 	%rs305, [_ZZN3cub18CUB_300001_SM_10006detail6reduce28DeviceReduceSingleTileKernelINS2_10policy_hubIN4cuda3std3__45tupleIJblEEEjN6thrust24THRUST_300001_SM_1000_NS8cuda_cub9__find_if7functorIS9_EEE10Policy1000ENSB_12zip_iteratorINS8_IJNSD_26transform_input_iterator_tIbNSI_INS8_IJNSB_6detail15normal_iteratorINSB_10device_ptrIiEEEESO_EEEEENSK_22tuple_binary_predicateINS7_7greaterIiEEEEEENSB_17counting_iteratorIlNSB_11use_defaultESX_SX_EEEEEEEPS9_jSF_S9_S9_NS7_10__identityEEEvT0_T1_T2_T3_T4_T6_E12temp_storage+40];
	ld.shared.u64 	%rd384, [_ZZN3cub18CUB_300001_SM_10006detail6reduce28DeviceReduceSingleTileKernelINS2_10policy_hubIN4cuda3std3__45tupleIJblEEEjN6thrust24THRUST_300001_SM_1000_NS8cuda_cub9__find_if7functorIS9_EEE10Policy1000ENSB_12zip_iteratorINS8_IJNSD_26transform_input_iterator_tIbNSI_INS8_IJNSB_6detail15normal_iteratorINSB_10device_ptrIiEEEESO_EEEEENSK_22tuple_binary_predicateINS7_7greaterIiEEEEEENSB_17counting_iteratorIlNSB_11use_defaultESX_SX_EEEEEEEPS9_jSF_S9_S9_NS7_10__identityEEEvT0_T1_T2_T3_T4_T6_E12temp_storage+48];
	and.b16  	%rs306, %rs383, 255;
	setp.eq.s16 	%p267, %rs306, 0;
	setp.eq.s16 	%p268, %rs305, 0;
	min.s64 	%rd385, %rd384, %rd441;
	selp.b16 	%rs307, %rs383, 1, %p268;
	selp.b16 	%rs383, %rs305, %rs307, %p267;
	selp.b64 	%rd386, %rd441, %rd385, %p268;
	selp.b64 	%rd441, %rd384, %rd386, %p267;
$L__BB110_70:
	setp.lt.u32 	%p269, %r44, 97;
	@%p269 bra 	$L__BB110_72;
	ld.shared.u8 	%rs308, [_ZZN3cub18CUB_300001_SM_10006detail6reduce28DeviceReduceSingleTileKernelINS2_10policy_hubIN4cuda3std3__45tupleIJblEEEjN6thrust24THRUST_300001_SM_1000_NS8cuda_cub9__find_if7functorIS9_EEE10Policy1000ENSB_12zip_iteratorINS8_IJNSD_26transform_input_iterator_tIbNSI_INS8_IJNSB_6detail15normal_iteratorINSB_10device_ptrIiEEEESO_EEEEENSK_22tuple_binary_predicateINS7_7greaterIiEEEEEENSB_17counting_iteratorIlNSB_11use_defaultESX_SX_EEEEEEEPS9_jSF_S9_S9_NS7_10__identityEEEvT0_T1_T2_T3_T4_T6_E12temp_storage+56];
	ld.shared.u64 	%rd387, [_ZZN3cub18CUB_300001_SM_10006detail6reduce28DeviceReduceSingleTileKernelINS2_10policy_hubIN4cuda3std3__45tupleIJblEEEjN6thrust24THRUST_300001_SM_1000_NS8cuda_cub9__find_if7functorIS9_EEE10Policy1000ENSB_12zip_iteratorINS8_IJNSD_26transform_input_iterator_tIbNSI_INS8_IJNSB_6detail15normal_iteratorINSB_10device_ptrIiEEEESO_EEEEENSK_22tuple_binary_predicateINS7_7greaterIiEEEEEENSB_17counting_iteratorIlNSB_11use_defaultESX_SX_EEEEEEEPS9_jSF_S9_S9_NS7_10__identityEEEvT0_T1_T2_T3_T4_T6_E12temp_storage+64];
	and.b16  	%rs309, %rs383, 255;
	setp.eq.s16 	%p270, %rs309, 0;
	setp.eq.s16 	%p271, %rs308, 0;
	min.s64 	%rd388, %rd387, %rd441;
	selp.b16 	%rs310, %rs383, 1, %p271;
	selp.b16 	%rs383, %rs308, %rs310, %p270;
	selp.b64 	%rd389, %rd441, %rd388, %p271;
	selp.b64 	%rd441, %rd387, %rd389, %p270;
$L__BB110_72:
	setp.lt.u32 	%p272, %r44, 129;
	@%p272 bra 	$L__BB110_74;
	ld.shared.u8 	%rs311, [_ZZN3cub18CUB_300001_SM_10006detail6reduce28DeviceReduceSingleTileKernelINS2_10policy_hubIN4cuda3std3__45tupleIJblEEEjN6thrust24THRUST_300001_SM_1000_NS8cuda_cub9__find_if7functorIS9_EEE10Policy1000ENSB_12zip_iteratorINS8_IJNSD_26transform_input_iterator_tIbNSI_INS8_IJNSB_6detail15normal_iteratorINSB_10device_ptrIiEEEESO_EEEEENSK_22tuple_binary_predicateINS7_7greaterIiEEEEEENSB_17counting_iteratorIlNSB_11use_defaultESX_SX_EEEEEEEPS9_jSF_S9_S9_NS7_10__identityEEEvT0_T1_T2_T3_T4_T6_E12temp_storage+72];
	ld.shared.u64 	%rd390, [_ZZN3cub18CUB_300001_SM_10006detail6reduce28DeviceReduceSingleTileKernelINS2_10policy_hubIN4cuda3std3__45tupleIJblEEEjN6thrust24THRUST_300001_SM_1000_NS8cuda_cub9__find_if7functorIS9_EEE10Policy1000ENSB_12zip_iteratorINS8_IJNSD_26transform_input_iterator_tIbNSI_INS8_IJNSB_6detail15normal_iteratorINSB_10device_ptrIiEEEESO_EEEEENSK_22tuple_binary_predicateINS7_7greaterIiEEEEEENSB_17counting_iteratorIlNSB_11use_defaultESX_SX_EEEEEEEPS9_jSF_S9_S9_NS7_10__identityEEEvT0_T1_T2_T3_T4_T6_E12temp_storage+80];
	and.b16  	%rs312, %rs383, 255;
	setp.eq.s16 	%p273, %rs312, 0;
	setp.eq.s16 	%p274, %rs311, 0;
	min.s64 	%rd391, %rd390, %rd441;
	selp.b16 	%rs313, %rs383, 1, %p274;
	selp.b16 	%rs383, %rs311, %rs313, %p273;
	selp.b64 	%rd392, %rd441, %rd391, %p274;
	selp.b64 	%rd441, %rd390, %rd392, %p273;
$L__BB110_74:
	setp.lt.u32 	%p275, %r44, 161;
	@%p275 bra 	$L__BB110_76;
	ld.shared.u8 	%rs314, [_ZZN3cub18CUB_300001_SM_10006detail6reduce28DeviceReduceSingleTileKernelINS2_10policy_hubIN4cuda3std3__45tupleIJblEEEjN6thrust24THRUST_300001_SM_1000_NS8cuda_cub9__find_if7functorIS9_EEE10Policy1000ENSB_12zip_iteratorINS8_IJNSD_26transform_input_iterator_tIbNSI_INS8_IJNSB_6detail15normal_iteratorINSB_10device_ptrIiEEEESO_EEEEENSK_22tuple_binary_predicateINS7_7greaterIiEEEEEENSB_17counting_iteratorIlNSB_11use_defaultESX_SX_EEEEEEEPS9_jSF_S9_S9_NS7_10__identityEEEvT0_T1_T2_T3_T4_T6_E12temp_storage+88];
	ld.shared.u64 	%rd393, [_ZZN3cub18CUB_300001_SM_10006detail6reduce28DeviceReduceSingleTileKernelINS2_10policy_hubIN4cuda3std3__45tupleIJblEEEjN6thrust24THRUST_300001_SM_1000_NS8cuda_cub9__find_if7functorIS9_EEE10Policy1000ENSB_12zip_iteratorINS8_IJNSD_26transform_input_iterator_tIbNSI_INS8_IJNSB_6detail15normal_iteratorINSB_10device_ptrIiEEEESO_EEEEENSK_22tuple_binary_predicateINS7_7greaterIiEEEEEENSB_17counting_iteratorIlNSB_11use_defaultESX_SX_EEEEEEEPS9_jSF_S9_S9_NS7_10__identityEEEvT0_T1_T2_T3_T4_T6_E12temp_storage+96];
	and.b16  	%rs315, %rs383, 255;
	setp.eq.s16 	%p276, %rs315, 0;
	setp.eq.s16 	%p277, %rs314, 0;
	min.s64 	%rd394, %rd393, %rd441;
	selp.b16 	%rs316, %rs383, 1, %p277;
	selp.b16 	%rs383, %rs314, %rs316, %p276;
	selp.b64 	%rd395, %rd441, %rd394, %p277;
	selp.b64 	%rd441, %rd393, %rd395, %p276;
$L__BB110_76:
	setp.lt.u32 	%p278, %r44, 193;
	@%p278 bra 	$L__BB110_78;
	ld.shared.u8 	%rs317, [_ZZN3cub18CUB_300001_SM_10006detail6reduce28DeviceReduceSingleTileKernelINS2_10policy_hubIN4cuda3std3__45tupleIJblEEEjN6thrust24THRUST_300001_SM_1000_NS8cuda_cub9__find_if7functorIS9_EEE10Policy1000ENSB_12zip_iteratorINS8_IJNSD_26transform_input_iterator_tIbNSI_INS8_IJNSB_6detail15normal_iteratorINSB_10device_ptrIiEEEESO_EEEEENSK_22tuple_binary_predicateINS7_7greaterIiEEEEEENSB_17counting_iteratorIlNSB_11use_defaultESX_SX_EEEEEEEPS9_jSF_S9_S9_NS7_10__identityEEEvT0_T1_T2_T3_T4_T6_E12temp_storage+104];
	ld.shared.u64 	%rd396, [_ZZN3cub18CUB_300001_SM_10006detail6reduce28DeviceReduceSingleTileKernelINS2_10policy_hubIN4cuda3std3__45tupleIJblEEEjN6thrust24THRUST_300001_SM_1000_NS8cuda_cub9__find_if7functorIS9_EEE10Policy1000ENSB_12zip_iteratorINS8_IJNSD_26transform_input_iterator_tIbNSI_INS8_IJNSB_6detail15normal_iteratorINSB_10device_ptrIiEEEESO_EEEEENSK_22tuple_binary_predicateINS7_7greaterIiEEEEEENSB_17counting_iteratorIlNSB_11use_defaultESX_SX_EEEEEEEPS9_jSF_S9_S9_NS7_10__identityEEEvT0_T1_T2_T3_T4_T6_E12temp_storage+112];
	and.b16  	%rs318, %rs383, 255;
	setp.eq.s16 	%p279, %rs318, 0;
	setp.eq.s16 	%p280, %rs317, 0;
	min.s64 	%rd397, %rd396, %rd441;
	selp.b16 	%rs319, %rs383, 1, %p280;
	selp.b16 	%rs383, %rs317, %rs319, %p279;
	selp.b64 	%rd398, %rd441, %rd397, %p280;
	selp.b64 	%rd441, %rd396, %rd398, %p279;
$L__BB110_78:
	setp.lt.u32 	%p281, %r44, 225;
	@%p281 bra 	$L__BB110_121;
	ld.shared.u8 	%rs320, [_ZZN3cub18CUB_300001_SM_10006detail6reduce28DeviceReduceSingleTileKernelINS2_10policy_hubIN4cuda3std3__45tupleIJblEEEjN6thrust24THRUST_300001_SM_1000_NS8cuda_cub9__find_if7functorIS9_EEE10Policy1000ENSB_12zip_iteratorINS8_IJNSD_26transform_input_iterator_tIbNSI_INS8_IJNSB_6detail15normal_iteratorINSB_10device_ptrIiEEEESO_EEEEENSK_22tuple_binary_predicateINS7_7greaterIiEEEEEENSB_17counting_iteratorIlNSB_11use_defaultESX_SX_EEEEEEEPS9_jSF_S9_S9_NS7_10__identityEEEvT0_T1_T2_T3_T4_T6_E12temp_storage+120];
	ld.shared.u64 	%rd399, [_ZZN3cub18CUB_300001_SM_10006detail6reduce28DeviceReduceSingleTileKernelINS2_10policy_hubIN4cuda3std3__45tupleIJblEEEjN6thrust24THRUST_300001_SM_1000_NS8cuda_cub9__find_if7functorIS9_EEE10Policy1000ENSB_12zip_iteratorINS8_IJNSD_26transform_input_iterator_tIbNSI_INS8_IJNSB_6detail15normal_iteratorINSB_10device_ptrIiEEEESO_EEEEENSK_22tuple_binary_predicateINS7_7greaterIiEEEEEENSB_17counting_iteratorIlNSB_11use_defaultESX_SX_EEEEEEEPS9_jSF_S9_S9_NS7_10__identityEEEvT0_T1_T2_T3_T4_T6_E12temp_storage+128];
	and.b16  	%rs321, %rs383, 255;
	setp.eq.s16 	%p282, %rs321, 0;
	setp.eq.s16 	%p283, %rs320, 0;
	min.s64 	%rd400, %rd399, %rd441;
	selp.b16 	%rs322, %rs383, 1, %p283;
	selp.b16 	%rs383, %rs320, %rs322, %p282;
	selp.b64 	%rd401, %rd441, %rd400, %p283;
	selp.b64 	%rd441, %rd399, %rd401, %p282;
	bra.uni 	$L__BB110_121;
$L__BB110_80:
	mov.u32 	%r20, %tid.x;
	cvt.u64.u32 	%rd73, %r20;
	mul.wide.u32 	%rd119, %r20, 4;
	add.s64 	%rd74, %rd2, %rd119;
	add.s64 	%rd75, %rd3, %rd119;
	ld.global.u32 	%r56, [%rd74];
	ld.global.u32 	%r57, [%rd75];
	setp.gt.s32 	%p3, %r56, %r57;
	add.s32 	%r58, %r20, 256;
	cvt.u64.u32 	%rd120, %r58;
	ld.global.u32 	%r59, [%rd74+1024];
	ld.global.u32 	%r61, [%rd75+1024];
	setp.gt.s32 	%p4, %r59, %r61;
	add.s32 	%r63, %r20, 512;
	cvt.u64.u32 	%rd121, %r63;
	add.s64 	%rd122, %rd116, %rd121;
	ld.global.u32 	%r64, [%rd74+2048];
	ld.global.u32 	%r65, [%rd75+2048];
	setp.gt.s32 	%p5, %r64, %r65;
	add.s64 	%rd123, %rd122, 256;
	ld.global.u32 	%r66, [%rd74+3072];
	ld.global.u32 	%r67, [%rd75+3072];
	setp.gt.s32 	%p7, %r66, %r67;
	or.pred  	%p9, %p3, %p4;
	selp.b64 	%rd124, %rd73, %rd120, %p3;
	add.s64 	%rd125, %rd116, %rd124;
	min.s64 	%rd126, %rd122, %rd125;
	selp.b64 	%rd127, %rd126, %rd125, %p5;
	or.pred  	%p10, %p9, %p5;
	selp.b64 	%rd128, %rd127, %rd122, %p9;
	min.s64 	%rd129, %rd123, %rd128;
	selp.b64 	%rd130, %rd129, %rd128, %p7;
	or.pred  	%p11, %p10, %p7;
	selp.u16 	%rs383, 1, 0, %p11;
	selp.b64 	%rd441, %rd130, %rd123, %p10;
	add.s32 	%r21, %r44, -1024;
	setp.lt.u32 	%p12, %r21, 1024;
	mov.b32 	%r518, 1024;
	@%p12 bra 	$L__BB110_84;
	mov.b32 	%r518, 1024;
$L__BB110_82:
	cvt.u64.u32 	%rd131, %r518;
	add.s64 	%rd132, %rd73, %rd131;
	mul.wide.u32 	%rd133, %r518, 4;
	add.s64 	%rd134, %rd74, %rd133;
	add.s64 	%rd135, %rd75, %rd133;
	add.s64 	%rd136, %rd132, %rd116;
	ld.global.u32 	%r69, [%rd134];
	ld.global.u32 	%r70, [%rd135];
	setp.gt.s32 	%p13, %r69, %r70;
	add.s64 	%rd137, %rd136, 256;
	ld.global.u32 	%r71, [%rd134+1024];
	ld.global.u32 	%r72, [%rd135+1024];
	setp.gt.s32 	%p14, %r71, %r72;
	selp.u16 	%rs101, 1, 0, %p14;
	add.s64 	%rd138, %rd136, 512;
	ld.global.u32 	%r73, [%rd134+2048];
	ld.global.u32 	%r74, [%rd135+2048];
	setp.gt.s32 	%p15, %r73, %r74;
	selp.u16 	%rs102, 1, 0, %p15;
	add.s64 	%rd139, %rd136, 768;
	ld.global.u32 	%r75, [%rd134+3072];
	ld.global.u32 	%r76, [%rd135+3072];
	setp.gt.s32 	%p16, %r75, %r76;
	selp.u16 	%rs103, 1, 0, %p16;
	and.b16  	%rs104, %rs383, 255;
	setp.eq.s16 	%p17, %rs104, 0;
	selp.u16 	%rs105, 1, 0, %p13;
	min.s64 	%rd140, %rd136, %rd441;
	selp.b16 	%rs106, 1, %rs383, %p13;
	selp.b64 	%rd141, %rd140, %rd441, %p13;
	selp.b16 	%rs107, %rs105, %rs106, %p17;
	and.b16  	%rs108, %rs107, 255;
	selp.b64 	%rd142, %rd136, %rd141, %p17;
	setp.eq.s16 	%p18, %rs108, 0;
	min.s64 	%rd143, %rd137, %rd142;
	selp.b16 	%rs109, 1, %rs107, %p14;
	selp.b64 	%rd144, %rd143, %rd142, %p14;
	selp.b16 	%rs110, %rs101, %rs109, %p18;
	and.b16  	%rs111, %rs110, 255;
	selp.b64 	%rd145, %rd137, %rd144, %p18;
	setp.eq.s16 	%p19, %rs111, 0;
	min.s64 	%rd146, %rd138, %rd145;
	selp.b16 	%rs112, 1, %rs110, %p15;
	selp.b64 	%rd147, %rd146, %rd145, %p15;
	selp.b16 	%rs113, %rs102, %rs112, %p19;
	and.b16  	%rs114, %rs113, 255;
	selp.b64 	%rd148, %rd138, %rd147, %p19;
	setp.eq.s16 	%p20, %rs114, 0;
	min.s64 	%rd149, %rd139, %rd148;
	selp.b16 	%rs115, 1, %rs113, %p16;
	selp.b64 	%rd150, %rd149, %rd148, %p16;
	selp.b16 	%rs383, %rs103, %rs115, %p20;
	selp.b64 	%rd441, %rd139, %rd150, %p20;
	sub.s32 	%r77, %r44, %r518;
	setp.lt.u32 	%p21, %r77, 1024;
	@%p21 bra 	$L__BB110_97;
	add.s32 	%r518, %r518, 1024;
	setp.le.u32 	%p22, %r518, %r21;
	@%p22 bra 	$L__BB110_82;
$L__BB110_84:
	setp.le.u32 	%p23, %r44, %r518;
	sub.s32 	%r78, %r44, %r518;
	setp.ge.s32 	%p24, %r20, %r78;
	or.pred  	%p25, %p23, %p24;
	@%p25 bra 	$L__BB110_97;
	not.b32 	%r80, %r20;
	add.s32 	%r81, %r44, %r80;
	sub.s32 	%r25, %r81, %r518;
	shr.u32 	%r82, %r25, 8;
	add.s32 	%r26, %r82, 1;
	and.b32  	%r27, %r26, 7;
	setp.lt.u32 	%p26, %r25, 1792;
	mov.u32 	%r523, %r20;
	@%p26 bra 	$L__BB110_89;
	or.b32  	%r521, %r20, 1024;
	add.s32 	%r520, %r20, %r518;
	and.b32  	%r83, %r26, 33554424;
	neg.s32 	%r519, %r83;
$L__BB110_87:
	.pragma "nounroll";
	cvt.u64.u32 	%rd152, %r520;
	mul.wide.u32 	%rd153, %r520, 4;
	add.s64 	%rd154, %rd2, %rd153;
	add.s64 	%rd155, %rd3, %rd153;
	add.s64 	%rd156, %rd116, %rd152;
	ld.global.u32 	%r84, [%rd154];
	ld.global.u32 	%r85, [%rd155];
	setp.gt.s32 	%p27, %r84, %r85;
	selp.u16 	%rs117, 1, 0, %p27;
	and.b16  	%rs118, %rs383, 255;
	setp.ne.s16 	%p29, %rs118, 0;
	and.pred  	%p30, %p29, %p27;
	min.s64 	%rd157, %rd156, %rd441;
	setp.eq.s16 	%p31, %rs118, 0;
	selp.b16 	%rs119, %rs117, %rs383, %p31;
	selp.b64 	%rd158, %rd156, %rd441, %p31;
	selp.b16 	%rs120, 1, %rs119, %p30;
	and.b16  	%rs121, %rs120, 255;
	selp.b64 	%rd159, %rd157, %rd158, %p30;
	add.s32 	%r86, %r520, 256;
	cvt.u64.u32 	%rd160, %r86;
	mul.wide.u32 	%rd161, %r86, 4;
	add.s64 	%rd162, %rd2, %rd161;
	add.s64 	%rd163, %rd3, %rd161;
	add.s64 	%rd164, %rd116, %rd160;
	ld.global.u32 	%r87, [%rd162];
	ld.global.u32 	%r88, [%rd163];
	setp.gt.s32 	%p32, %r87, %r88;
	selp.u16 	%rs122, 1, 0, %p32;
	setp.ne.s16 	%p34, %rs121, 0;
	and.pred  	%p35, %p34, %p32;
	min.s64 	%rd165, %rd164, %rd159;
	setp.eq.s16 	%p36, %rs121, 0;
	selp.b16 	%rs123, %rs122, %rs120, %p36;
	selp.b64 	%rd166, %rd164, %rd159, %p36;
	selp.b16 	%rs124, 1, %rs123, %p35;
	and.b16  	%rs125, %rs124, 255;
	selp.b64 	%rd167, %rd165, %rd166, %p35;
	add.s32 	%r89, %r520, 512;
	cvt.u64.u32 	%rd168, %r89;
	mul.wide.u32 	%rd169, %r89, 4;
	add.s64 	%rd170, %rd2, %rd169;
	add.s64 	%rd171, %rd3, %rd169;
	add.s64 	%rd172, %rd116, %rd168;
	ld.global.u32 	%r90, [%rd170];
	ld.global.u32 	%r91, [%rd171];
	setp.gt.s32 	%p37, %r90, %r91;
	selp.u16 	%rs126, 1, 0, %p37;
	setp.ne.s16 	%p39, %rs125, 0;
	and.pred  	%p40, %p39, %p37;
	min.s64 	%rd173, %rd172, %rd167;
	setp.eq.s16 	%p41, %rs125, 0;
	selp.b16 	%rs127, %rs126, %rs124, %p41;
	selp.b64 	%rd174, %rd172, %rd167, %p41;
	selp.b16 	%rs128, 1, %rs127, %p40;
	and.b16  	%rs129, %rs128, 255;
	selp.b64 	%rd175, %rd173, %rd174, %p40;
	add.s32 	%r92, %r520, 768;
	cvt.u64.u32 	%rd176, %r92;
	mul.wide.u32 	%rd177, %r92, 4;
	add.s64 	%rd178, %rd2, %rd177;
	add.s64 	%rd179, %rd3, %rd177;
	add.s64 	%rd180, %rd116, %rd176;
	ld.global.u32 	%r93, [%rd178];
	ld.global.u32 	%r94, [%rd179];
	setp.gt.s32 	%p42, %r93, %r94;
	selp.u16 	%rs130, 1, 0, %p42;
	setp.ne.s16 	%p44, %rs129, 0;
	and.pred  	%p45, %p44, %p42;
	min.s64 	%rd181, %rd180, %rd175;
	setp.eq.s16 	%p46, %rs129, 0;
	selp.b16 	%rs131, %rs130, %rs128, %p46;
	selp.b64 	%rd182, %rd180, %rd175, %p46;
	selp.b16 	%rs132, 1, %rs131, %p45;
	and.b16  	%rs133, %rs132, 255;
	selp.b64 	%rd183, %rd181, %rd182, %p45;
	add.s32 	%r95, %r520, 1024;
	cvt.u64.u32 	%rd184, %r95;
	mul.wide.u32 	%rd185, %r95, 4;
	add.s64 	%rd186, %rd2, %rd185;
	add.s64 	%rd187, %rd3, %rd185;
	add.s64 	%rd188, %rd116, %rd184;
	ld.global.u32 	%r96, [%rd186];
	ld.global.u32 	%r97, [%rd187];
	setp.gt.s32 	%p47, %r96, %r97;
	selp.u16 	%rs134, 1, 0, %p47;
	setp.ne.s16 	%p49, %rs133, 0;
	and.pred  	%p50, %p49, %p47;
	min.s64 	%rd189, %rd188, %rd183;
	setp.eq.s16 	%p51, %rs133, 0;
	selp.b16 	%rs135, %rs134, %rs132, %p51;
	selp.b64 	%rd190, %rd188, %rd183, %p51;
	selp.b16 	%rs136, 1, %rs135, %p50;
	and.b16  	%rs137, %rs136, 255;
	selp.b64 	%rd191, %rd189, %rd190, %p50;
	add.s32 	%r98, %r520, 1280;
	cvt.u64.u32 	%rd192, %r98;
	mul.wide.u32 	%rd193, %r98, 4;
	add.s64 	%rd194, %rd2, %rd193;
	add.s64 	%rd195, %rd3, %rd193;
	add.s64 	%rd196, %rd116, %rd192;
	ld.global.u32 	%r99, [%rd194];
	ld.global.u32 	%r100, [%rd195];
	setp.gt.s32 	%p52, %r99, %r100;
	selp.u16 	%rs138, 1, 0, %p52;
	setp.ne.s16 	%p54, %rs137, 0;
	and.pred  	%p55, %p54, %p52;
	min.s64 	%rd197, %rd196, %rd191;
	setp.eq.s16 	%p56, %rs137, 0;
	selp.b16 	%rs139, %rs138, %rs136, %p56;
	selp.b64 	%rd198, %rd196, %rd191, %p56;
	selp.b16 	%rs140, 1, %rs139, %p55;
	and.b16  	%rs141, %rs140, 255;
	selp.b64 	%rd199, %rd197, %rd198, %p55;
	add.s32 	%r101, %r520, 1536;
	cvt.u64.u32 	%rd200, %r101;
	mul.wide.u32 	%rd201, %r101, 4;
	add.s64 	%rd202, %rd2, %rd201;
	add.s64 	%rd203, %rd3, %rd201;
	add.s64 	%rd204, %rd116, %rd200;
	ld.global.u32 	%r102, [%rd202];
	ld.global.u32 	%r103, [%rd203];
	setp.gt.s32 	%p57, %r102, %r103;
	selp.u16 	%rs142, 1, 0, %p57;
	setp.ne.s16 	%p59, %rs141, 0;
	and.pred  	%p60, %p59, %p57;
	min.s64 	%rd205, %rd204, %rd199;
	setp.eq.s16 	%p61, %rs141, 0;
	selp.b16 	%rs143, %rs142, %rs140, %p61;
	selp.b64 	%rd206, %rd204, %rd199, %p61;
	selp.b16 	%rs144, 1, %rs143, %p60;
	and.b16  	%rs145, %rs144, 255;
	selp.b64 	%rd207, %rd205, %rd206, %p60;
	add.s32 	%r104, %r520, 1792;
	cvt.u64.u32 	%rd208, %r104;
	mul.wide.u32 	%rd209, %r104, 4;
	add.s64 	%rd210, %rd2, %rd209;
	add.s64 	%rd211, %rd3, %rd209;
	add.s64 	%rd212, %rd116, %rd208;
	ld.global.u32 	%r105, [%rd210];
	ld.global.u32 	%r106, [%rd211];
	setp.gt.s32 	%p62, %r105, %r106;
	selp.u16 	%rs146, 1, 0, %p62;
	setp.ne.s16 	%p64, %rs145, 0;
	and.pred  	%p65, %p64, %p62;
	min.s64 	%rd213, %rd212, %rd207;
	setp.eq.s16 	%p66, %rs145, 0;
	selp.b16 	%rs147, %rs146, %rs144, %p66;
	selp.b64 	%rd214, %rd212, %rd207, %p66;
	selp.b16 	%rs383, 1, %rs147, %p65;
	selp.b64 	%rd441, %rd213, %rd214, %p65;
	add.s32 	%r521, %r521, 2048;
	add.s32 	%r520, %r520, 2048;
	add.s32 	%r519, %r519, 8;
	setp.ne.s32 	%p67, %r519, 0;
	@%p67 bra 	$L__BB110_87;
	add.s32 	%r523, %r521, -1024;
$L__BB110_89:
	setp.eq.s32 	%p68, %r27, 0;
	@%p68 bra 	$L__BB110_97;
	setp.lt.u32 	%p69, %r27, 4;
	@%p69 bra 	$L__BB110_92;
	add.s32 	%r107, %r523, %r518;
	cvt.u64.u32 	%rd216, %r107;
	mul.wide.u32 	%rd217, %r107, 4;
	add.s64 	%rd218, %rd2, %rd217;
	add.s64 	%rd219, %rd3, %rd217;
	add.s64 	%rd220, %rd116, %rd216;
	ld.global.u32 	%r108, [%rd218];
	ld.global.u32 	%r109, [%rd219];
	setp.gt.s32 	%p70, %r108, %r109;
	selp.u16 	%rs149, 1, 0, %p70;
	and.b16  	%rs150, %rs383, 255;
	setp.ne.s16 	%p72, %rs150, 0;
	and.pred  	%p73, %p72, %p70;
	min.s64 	%rd221, %rd220, %rd441;
	setp.eq.s16 	%p74, %rs150, 0;
	selp.b16 	%rs151, %rs149, %rs383, %p74;
	selp.b64 	%rd222, %rd220, %rd441, %p74;
	selp.b16 	%rs152, 1, %rs151, %p73;
	and.b16  	%rs153, %rs152, 255;
	selp.b64 	%rd223, %rd221, %rd222, %p73;
	add.s32 	%r110, %r107, 256;
	cvt.u64.u32 	%rd224, %r110;
	mul.wide.u32 	%rd225, %r110, 4;
	add.s64 	%rd226, %rd2, %rd225;
	add.s64 	%rd227, %rd3, %rd225;
	add.s64 	%rd228, %rd116, %rd224;
	ld.global.u32 	%r111, [%rd226];
	ld.global.u32 	%r112, [%rd227];
	setp.gt.s32 	%p75, %r111, %r112;
	selp.u16 	%rs154, 1, 0, %p75;
	setp.ne.s16 	%p77, %rs153, 0;
	and.pred  	%p78, %p77, %p75;
	min.s64 	%rd229, %rd228, %rd223;
	setp.eq.s16 	%p79, %rs153, 0;
	selp.b16 	%rs155, %rs154, %rs152, %p79;
	selp.b64 	%rd230, %rd228, %rd223, %p79;
	selp.b16 	%rs156, 1, %rs155, %p78;
	and.b16  	%rs157, %rs156, 255;
	selp.b64 	%rd231, %rd229, %rd230, %p78;
	add.s32 	%r113, %r107, 512;
	cvt.u64.u32 	%rd232, %r113;
	mul.wide.u32 	%rd233, %r113, 4;
	add.s64 	%rd234, %rd2, %rd233;
	add.s64 	%rd235, %rd3, %rd233;
	add.s64 	%rd236, %rd116, %rd232;
	ld.global.u32 	%r114, [%rd234];
	ld.global.u32 	%r115, [%rd235];
	setp.gt.s32 	%p80, %r114, %r115;
	selp.u16 	%rs158, 1, 0, %p80;
	setp.ne.s16 	%p82, %rs157, 0;
	and.pred  	%p83, %p82, %p80;
	min.s64 	%rd237, %rd236, %rd231;
	setp.eq.s16 	%p84, %rs157, 0;
	selp.b16 	%rs159, %rs158, %rs156, %p84;
	selp.b64 	%rd238, %rd236, %rd231, %p84;
	selp.b16 	%rs160, 1, %rs159, %p83;
	and.b16  	%rs161, %rs160, 255;
	selp.b64 	%rd239, %rd237, %rd238, %p83;
	add.s32 	%r116, %r107, 768;
	cvt.u64.u32 	%rd240, %r116;
	mul.wide.u32 	%rd241, %r116, 4;
	add.s64 	%rd242, %rd2, %rd241;
	add.s64 	%rd243, %rd3, %rd241;
	add.s64 	%rd244, %rd116, %rd240;
	ld.global.u32 	%r117, [%rd242];
	ld.global.u32 	%r118, [%rd243];
	setp.gt.s32 	%p85, %r117, %r118;
	selp.u16 	%rs162, 1, 0, %p85;
	setp.ne.s16 	%p87, %rs161, 0;
	and.pred  	%p88, %p87, %p85;
	min.s64 	%rd245, %rd244, %rd239;
	setp.eq.s16 	%p89, %rs161, 0;
	selp.b16 	%rs163, %rs162, %rs160, %p89;
	selp.b64 	%rd246, %rd244, %rd239, %p89;
	selp.b16 	%rs383, 1, %rs163, %p88;
	selp.b64 	%rd441, %rd245, %rd246, %p88;
	add.s32 	%r523, %r523, 1024;
$L__BB110_92:
	and.b32  	%r119, %r26, 3;
	setp.eq.s32 	%p90, %r119, 0;
	@%p90 bra 	$L__BB110_97;
	setp.eq.s32 	%p91, %r119, 1;
	@%p91 bra 	$L__BB110_95;
	add.s32 	%r120, %r523, %r518;
	cvt.u64.u32 	%rd248, %r120;
	mul.wide.u32 	%rd249, %r120, 4;
	add.s64 	%rd250, %rd2, %rd249;
	add.s64 	%rd251, %rd3, %rd249;
	add.s64 	%rd252, %rd116, %rd248;
	ld.global.u32 	%r121, [%rd250];
	ld.global.u32 	%r122, [%rd251];
	setp.gt.s32 	%p92, %r121, %r122;
	selp.u16 	%rs165, 1, 0, %p92;
	and.b16  	%rs166, %rs383, 255;
	setp.ne.s16 	%p94, %rs166, 0;
	and.pred  	%p95, %p94, %p92;
	min.s64 	%rd253, %rd252, %rd441;
	setp.eq.s16 	%p96, %rs166, 0;
	selp.b16 	%rs167, %rs165, %rs383, %p96;
	selp.b64 	%rd254, %rd252, %rd441, %p96;
	selp.b16 	%rs168, 1, %rs167, %p95;
	and.b16  	%rs169, %rs168, 255;
	selp.b64 	%rd255, %rd253, %rd254, %p95;
	add.s32 	%r123, %r120, 256;
	cvt.u64.u32 	%rd256, %r123;
	mul.wide.u32 	%rd257, %r123, 4;
	add.s64 	%rd258, %rd2, %rd257;
	add.s64 	%rd259, %rd3, %rd257;
	add.s64 	%rd260, %rd116, %rd256;
	ld.global.u32 	%r124, [%rd258];
	ld.global.u32 	%r125, [%rd259];
	setp.gt.s32 	%p97, %r124, %r125;
	selp.u16 	%rs170, 1, 0, %p97;
	setp.ne.s16 	%p99, %rs169, 0;
	and.pred  	%p100, %p99, %p97;
	min.s64 	%rd261, %rd260, %rd255;
	setp.eq.s16 	%p101, %rs169, 0;
	selp.b16 	%rs171, %rs170, %rs168, %p101;
	selp.b64 	%rd262, %rd260, %rd255, %p101;
	selp.b16 	%rs383, 1, %rs171, %p100;
	selp.b64 	%rd441, %rd261, %rd262, %p100;
	add.s32 	%r523, %r523, 512;
$L__BB110_95:
	and.b32  	%r126, %r25, 256;
	setp.ne.s32 	%p102, %r126, 0;
	@%p102 bra 	$L__BB110_97;
	add.s32 	%r127, %r523, %r518;
	cvt.u64.u32 	%rd263, %r127;
	mul.wide.u32 	%rd264, %r127, 4;
	add.s64 	%rd265, %rd2, %rd264;
	add.s64 	%rd266, %rd3, %rd264;
	add.s64 	%rd267, %rd116, %rd263;
	ld.global.u32 	%r128, [%rd265];
	ld.global.u32 	%r129, [%rd266];
	setp.gt.s32 	%p103, %r128, %r129;
	selp.u16 	%rs172, 1, 0, %p103;
	and.b16  	%rs173, %rs383, 255;
	setp.ne.s16 	%p105, %rs173, 0;
	and.pred  	%p106, %p105, %p103;
	min.s64 	%rd268, %rd267, %rd441;
	setp.eq.s16 	%p107, %rs173, 0;
	selp.b16 	%rs174, %rs172, %rs383, %p107;
	selp.b64 	%rd269, %rd267, %rd441, %p107;
	selp.b16 	%rs383, 1, %rs174, %p106;
	selp.b64 	%rd441, %rd268, %rd269, %p106;
$L__BB110_97:
	// begin inline asm
	mov.u32 %r130, %laneid;
	// end inline asm
	cvt.u32.u16 	%r151, %rs383;
	and.b32  	%r132, %r151, 255;
	mov.b32 	%r148, 1;
	mov.b32 	%r149, 31;
	mov.b32 	%r150, -1;
	// begin inline asm
	shfl.sync.down.b32 %r131, %r132, %r148, %r149, %r150;
	// end inline asm
	// begin inline asm
	shfl.sync.down.b32 %r136, %r137, %r148, %r149, %r150;
	// end inline asm
	mov.b64 	{%r142, %r147}, %rd441;
	// begin inline asm
	shfl.sync.down.b32 %r141, %r142, %r148, %r149, %r150;
	// end inline asm
	// begin inline asm
	shfl.sync.down.b32 %r146, %r147, %r148, %r149, %r150;
	// end inline asm
	mov.b64 	%rd92, {%r141, %r146};
	cvt.u16.u32 	%rs75, %r131;
	setp.gt.s32 	%p108, %r130, 30;
	@%p108 bra 	$L__BB110_101;
	and.b16  	%rs175, %rs383, 255;
	setp.eq.s16 	%p109, %rs175, 0;
	and.b16  	%rs176, %rs75, 255;
	setp.eq.s16 	%p110, %rs176, 0;
	or.pred  	%p111, %p109, %p110;
	@%p111 bra 	$L__BB110_100;
	min.s64 	%rd441, %rd92, %rd441;
	mov.b16 	%rs383, 1;
	bra.uni 	$L__BB110_101;
$L__BB110_100:
	setp.eq.s16 	%p112, %rs175, 0;
	selp.b16 	%rs383, %rs75, %rs383, %p112;
	selp.b64 	%rd441, %rd92, %rd441, %p112;
$L__BB110_101:
	cvt.u32.u16 	%r172, %rs383;
	and.b32  	%r153, %r172, 255;
	mov.b32 	%r169, 2;
	mov.b32 	%r170, 31;
	mov.b32 	%r171, -1;
	// begin inline asm
	shfl.sync.down.b32 %r152, %r153, %r169, %r170, %r171;
	// end inline asm
	// begin inline asm
	shfl.sync.down.b32 %r157, %r158, %r169, %r170, %r171;
	// end inline asm
	mov.b64 	{%r163, %r168}, %rd441;
	// begin inline asm
	shfl.sync.down.b32 %r162, %r163, %r169, %r170, %r171;
	// end inline asm
	// begin inline asm
	shfl.sync.down.b32 %r167, %r168, %r169, %r170, %r171;
	// end inline asm
	mov.b64 	%rd96, {%r162, %r167};
	cvt.u16.u32 	%rs78, %r152;
	setp.gt.s32 	%p113, %r130, 29;
	@%p113 bra 	$L__BB110_105;
	and.b16  	%rs179, %rs383, 255;
	setp.eq.s16 	%p114, %rs179, 0;
	and.b16  	%rs180, %rs78, 255;
	setp.eq.s16 	%p115, %rs180, 0;
	or.pred  	%p116, %p114, %p115;
	@%p116 bra 	$L__BB110_104;
	min.s64 	%rd441, %rd96, %rd441;
	mov.b16 	%rs383, 1;
	bra.uni 	$L__BB110_105;
$L__BB110_104:
	setp.eq.s16 	%p117, %rs179, 0;
	selp.b16 	%rs383, %rs78, %rs383, %p117;
	selp.b64 	%rd441, %rd96, %rd441, %p117;
$L__BB110_105:
	cvt.u32.u16 	%r193, %rs383;
	and.b32  	%r174, %r193, 255;
	mov.b32 	%r190, 4;
	mov.b32 	%r191, 31;
	mov.b32 	%r192, -1;
	// begin inline asm
	shfl.sync.down.b32 %r173, %r174, %r190, %r191, %r192;
	// end inline asm
	// begin inline asm
	shfl.sync.down.b32 %r178, %r179, %r190, %r191, %r192;
	// end inline asm
	mov.b64 	{%r184, %r189}, %rd441;
	// begin inline asm
	shfl.sync.down.b32 %r183, %r184, %r190, %r191, %r192;
	// end inline asm
	// begin inline asm
	shfl.sync.down.b32 %r188, %r189, %r190, %r191, %r192;
	// end inline asm
	mov.b64 	%rd100, {%r183, %r188};
	cvt.u16.u32 	%rs81, %r173;
	setp.gt.s32 	%p118, %r130, 27;
	@%p118 bra 	$L__BB110_109;
	and.b16  	%rs183, %rs383, 255;
	setp.eq.s16 	%p119, %rs183, 0;
	and.b16  	%rs184, %rs81, 255;
	setp.eq.s16 	%p120, %rs184, 0;
	or.pred  	%p121, %p119, %p120;
	@%p121 bra 	$L__BB110_108;
	min.s64 	%rd441, %rd100, %rd441;
	mov.b16 	%rs383, 1;
	bra.uni 	$L__BB110_109;
$L__BB110_108:
	setp.eq.s16 	%p122, %rs183, 0;
	selp.b16 	%rs383, %rs81, %rs383, %p122;
	selp.b64 	%rd441, %rd100, %rd441, %p122;
$L__BB110_109:
	cvt.u32.u16 	%r214, %rs383;
	and.b32  	%r195, %r214, 255;
	mov.b32 	%r211, 8;
	mov.b32 	%r212, 31;
	mov.b32 	%r213, -1;
	// begin inline asm
	shfl.sync.down.b32 %r194, %r195, %r211, %r212, %r213;
	// end inline asm
	// begin inline asm
	shfl.sync.down.b32 %r199, %r200, %r211, %r212, %r213;
	// end inline asm
	mov.b64 	{%r205, %r210}, %rd441;
	// begin inline asm
	shfl.sync.down.b32 %r204, %r205, %r211, %r212, %r213;
	// end inline asm
	// begin inline asm
	shfl.sync.down.b32 %r209, %r210, %r211, %r212, %r213;
	// end inline asm
	mov.b64 	%rd104, {%r204, %r209};
	cvt.u16.u32 	%rs84, %r194;
	setp.gt.s32 	%p123, %r130, 23;
	@%p123 bra 	$L__BB110_113;
	and.b16  	%rs187, %rs383, 255;
	setp.eq.s16 	%p124, %rs187, 0;
	and.b16  	%rs188, %rs84, 255;
	setp.eq.s16 	%p125, %rs188, 0;
	or.pred  	%p126, %p124, %p125;
	@%p126 bra 	$L__BB110_112;
	min.s64 	%rd441, %rd104, %rd441;
	mov.b16 	%rs383, 1;
	bra.uni 	$L__BB110_113;
$L__BB110_112:
	setp.eq.s16 	%p127, %rs187, 0;
	selp.b16 	%rs383, %rs84, %rs383, %p127;
	selp.b64 	%rd441, %rd104, %rd441, %p127;
$L__BB110_113:
	cvt.u32.u16 	%r235, %rs383;
	and.b32  	%r216, %r235, 255;
	mov.b32 	%r232, 16;
	mov.b32 	%r233, 31;
	mov.b32 	%r234, -1;
	// begin inline asm
	shfl.sync.down.b32 %r215, %r216, %r232, %r233, %r234;
	// end inline asm
	// begin inline asm
	shfl.sync.down.b32 %r220, %r221, %r232, %r233, %r234;
	// end inline asm
	mov.b64 	{%r226, %r231}, %rd441;
	// begin inline asm
	shfl.sync.down.b32 %r225, %r226, %r232, %r233, %r234;
	// end inline asm
	// begin inline asm
	shfl.sync.down.b32 %r230, %r231, %r232, %r233, %r234;
	// end inline asm
	mov.b64 	%rd108, {%r225, %r230};
	cvt.u16.u32 	%rs87, %r215;
	setp.gt.s32 	%p128, %r130, 15;
	@%p128 bra 	$L__BB110_117;
	and.b16  	%rs191, %rs383, 255;
	setp.eq.s16 	%p129, %rs191, 0;
	and.b16  	%rs192, %rs87, 255;
	setp.eq.s16 	%p130, %rs192, 0;
	or.pred  	%p131, %p129, %p130;
	@%p131 bra 	$L__BB110_116;
	min.s64 	%rd441, %rd108, %rd441;
	mov.b16 	%rs383, 1;
	bra.uni 	$L__BB110_117;
$L__BB110_116:
	setp.eq.s16 	%p132, %rs191, 0;
	selp.b16 	%rs383, %rs87, %rs383, %p132;
	selp.b64 	%rd441, %rd108, %rd441, %p132;
$L__BB110_117:
	setp.ne.s32 	%p133, %r130, 0;
	@%p133 bra 	$L__BB110_119;
	shr.u32 	%r236, %r20, 1;
	and.b32  	%r237, %r236, 496;
	mov.u32 	%r238, _ZZN3cub18CUB_300001_SM_10006detail6reduce28DeviceReduceSingleTileKernelINS2_10policy_hubIN4cuda3std3__45tupleIJblEEEjN6thrust24THRUST_300001_SM_1000_NS8cuda_cub9__find_if7functorIS9_EEE10Policy1000ENSB_12zip_iteratorINS8_IJNSD_26transform_input_iterator_tIbNSI_INS8_IJNSB_6detail15normal_iteratorINSB_10device_ptrIiEEEESO_EEEEENSK_22tuple_binary_predicateINS7_7greaterIiEEEEEENSB_17counting_iteratorIlNSB_11use_defaultESX_SX_EEEEEEEPS9_jSF_S9_S9_NS7_10__identityEEEvT0_T1_T2_T3_T4_T6_E12temp_storage;
	add.s32 	%r239, %r238, %r237;
	st.shared.u8 	[%r239+8], %rs383;
	st.shared.u64 	[%r239+16], %rd441;
$L__BB110_119:
	bar.sync 	0;
	setp.ne.s32 	%p134, %r20, 0;
	@%p134 bra 	$L__BB110_121;
	ld.shared.u8 	%rs195, [_ZZN3cub18CUB_300001_SM_10006detail6reduce28DeviceReduceSingleTileKernelINS2_10policy_hubIN4cuda3std3__45tupleIJblEEEjN6thrust24THRUST_300001_SM_1000_NS8cuda_cub9__find_if7functorIS9_EEE10Policy1000ENSB_12zip_iteratorINS8_IJNSD_26transform_input_iterator_tIbNSI_INS8_IJNSB_6detail15normal_iteratorINSB_10device_ptrIiEEEESO_EEEEENSK_22tuple_binary_predicateINS7_7greaterIiEEEEEENSB_17counting_iteratorIlNSB_11use_defaultESX_SX_EEEEEEEPS9_jSF_S9_S9_NS7_10__identityEEEvT0_T1_T2_T3_T4_T6_E12temp_storage+24];
	ld.shared.u64 	%rd270, [_ZZN3cub18CUB_300001_SM_10006detail6reduce28DeviceReduceSingleTileKernelINS2_10policy_hubIN4cuda3std3__45tupleIJblEEEjN6thrust24THRUST_300001_SM_1000_NS8cuda_cub9__find_if7functorIS9_EEE10Policy1000ENSB_12zip_iteratorINS8_IJNSD_26transform_input_iterator_tIbNSI_INS8_IJNSB_6detail15normal_iteratorINSB_10device_ptrIiEEEESO_EEEEENSK_22tuple_binary_predicateINS7_7greaterIiEEEEEENSB_17counting_iteratorIlNSB_11use_defaultESX_SX_EEEEEEEPS9_jSF_S9_S9_NS7_10__identityEEEvT0_T1_T2_T3_T4_T6_E12temp_storage+32];
	and.b16  	%rs196, %rs383, 255;
	setp.eq.s16 	%p135, %rs196, 0;
	setp.eq.s16 	%p136, %rs195, 0;
	min.s64 	%rd271, %rd270, %rd441;
	selp.b16 	%rs197, %rs383, 1, %p136;
	selp.b16 	%rs198, %rs195, %rs197, %p135;
	and.b16  	%rs199, %rs198, 255;
	selp.b64 	%rd272, %rd441, %rd271, %p136;
	selp.b64 	%rd273, %rd270, %rd272, %p135;
	ld.shared.u8 	%rs200, [_ZZN3cub18CUB_300001_SM_10006detail6reduce28DeviceReduceSingleTileKernelINS2_10policy_hubIN4cuda3std3__45tupleIJblEEEjN6thrust24THRUST_300001_SM_1000_NS8cuda_cub9__find_if7functorIS9_EEE10Policy1000ENSB_12zip_iteratorINS8_IJNSD_26transform_input_iterator_tIbNSI_INS8_IJNSB_6detail15normal_iteratorINSB_10device_ptrIiEEEESO_EEEEENSK_22tuple_binary_predicateINS7_7greaterIiEEEEEENSB_17counting_iteratorIlNSB_11use_defaultESX_SX_EEEEEEEPS9_jSF_S9_S9_NS7_10__identityEEEvT0_T1_T2_T3_T4_T6_E12temp_storage+40];
	ld.shared.u64 	%rd274, [_ZZN3cub18CUB_300001_SM_10006detail6reduce28DeviceReduceSingleTileKernelINS2_10policy_hubIN4cuda3std3__45tupleIJblEEEjN6thrust24THRUST_300001_SM_1000_NS8cuda_cub9__find_if7functorIS9_EEE10Policy1000ENSB_12zip_iteratorINS8_IJNSD_26transform_input_iterator_tIbNSI_INS8_IJNSB_6detail15normal_iteratorINSB_10device_ptrIiEEEESO_EEEEENSK_22tuple_binary_predicateINS7_7greaterIiEEEEEENSB_17counting_iteratorIlNSB_11use_defaultESX_SX_EEEEEEEPS9_jSF_S9_S9_NS7_10__identityEEEvT0_T1_T2_T3_T4_T6_E12temp_storage+48];
	setp.eq.s16 	%p137, %rs199, 0;
	setp.eq.s16 	%p138, %rs200, 0;
	min.s64 	%rd275, %rd274, %rd273;
	selp.b16 	%rs201, %rs198, 1, %p138;
	selp.b16 	%rs202, %rs200, %rs201, %p137;
	and.b16  	%rs203, %rs202, 255;
	selp.b64 	%rd276, %rd273, %rd275, %p138;
	selp.b64 	%rd277, %rd274, %rd276, %p137;
	ld.shared.u8 	%rs204, [_ZZN3cub18CUB_300001_SM_10006detail6reduce28DeviceReduceSingleTileKernelINS2_10policy_hubIN4cuda3std3__45tupleIJblEEEjN6thrust24THRUST_300001_SM_1000_NS8cuda_cub9__find_if7functorIS9_EEE10Policy1000ENSB_12zip_iteratorINS8_IJNSD_26transform_input_iterator_tIbNSI_INS8_IJNSB_6detail15normal_iteratorINSB_10device_ptrIiEEEESO_EEEEENSK_22tuple_binary_predicateINS7_7greaterIiEEEEEENSB_17counting_iteratorIlNSB_11use_defaultESX_SX_EEEEEEEPS9_jSF_S9_S9_NS7_10__identityEEEvT0_T1_T2_T3_T4_T6_E12temp_storage+56];
	ld.shared.u64 	%rd278, [_ZZN3cub18CUB_300001_SM_10006detail6reduce28DeviceReduceSingleTileKernelINS2_10policy_hubIN4cuda3std3__45tupleIJblEEEjN6thrust24THRUST_300001_SM_1000_NS8cuda_cub9__find_if7functorIS9_EEE10Policy1000ENSB_12zip_iteratorINS8_IJNSD_26transform_input_iterator_tIbNSI_INS8_IJNSB_6detail15normal_iteratorINSB_10device_ptrIiEEEESO_EEEEENSK_22tuple_binary_predicateINS7_7greaterIiEEEEEENSB_17counting_iteratorIlNSB_11use_defaultESX_SX_EEEEEEEPS9_jSF_S9_S9_NS7_10__identityEEEvT0_T1_T2_T3_T4_T6_E12temp_storage+64];
	setp.eq.s16 	%p139, %rs203, 0;
	setp.eq.s16 	%p140, %rs204, 0;
	min.s64 	%rd279, %rd278, %rd277;
	selp.b16 	%rs205, %rs202, 1, %p140;
	selp.b16 	%rs206, %rs204, %rs205, %p139;
	and.b16  	%rs207, %rs206, 255;
	selp.b64 	%rd280, %rd277, %rd279, %p140;
	selp.b64 	%rd281, %rd278, %rd280, %p139;
	ld.shared.u8 	%rs208, [_ZZN3cub18CUB_300001_SM_10006detail6reduce28DeviceReduceSingleTileKernelINS2_10policy_hubIN4cuda3std3__45tupleIJblEEEjN6thrust24THRUST_300001_SM_1000_NS8cuda_cub9__find_if7functorIS9_EEE10Policy1000ENSB_12zip_iteratorINS8_IJNSD_26transform_input_iterator_tIbNSI_INS8_IJNSB_6detail15normal_iteratorINSB_10device_ptrIiEEEESO_EEEEENSK_22tuple_binary_predicateINS7_7greaterIiEEEEEENSB_17counting_iteratorIlNSB_11use_defaultESX_SX_EEEEEEEPS9_jSF_S9_S9_NS7_10__identityEEEvT0_T1_T2_T3_T4_T6_E12temp_storage+72];
	ld.shared.u64 	%rd282, [_ZZN3cub18CUB_300001_SM_10006detail6reduce28DeviceReduceSingleTileKernelINS2_10policy_hubIN4cuda3std3__45tupleIJblEEEjN6thrust24THRUST_300001_SM_1000_NS8cuda_cub9__find_if7functorIS9_EEE10Policy1000ENSB_12zip_iteratorINS8_IJNSD_26transform_input_iterator_tIbNSI_INS8_IJNSB_6detail15normal_iteratorINSB_10device_ptrIiEEEESO_EEEEENSK_22tuple_binary_predicateINS7_7greaterIiEEEEEENSB_17counting_iteratorIlNSB_11use_defaultESX_SX_EEEEEEEPS9_jSF_S9_S9_NS7_10__identityEEEvT0_T1_T2_T3_T4_T6_E12temp_storage+80];
	setp.eq.s16 	%p141, %rs207, 0;
	setp.eq.s16 	%p142, %rs208, 0;
	min.s64 	%rd283, %rd282, %rd281;
	selp.b16 	%rs209, %rs206, 1, %p142;
	selp.b16 	%rs210, %rs208, %rs209, %p141;
	and.b16  	%rs211, %rs210, 255;
	selp.b64 	%rd284, %rd281, %rd283, %p142;
	selp.b64 	%rd285, %rd282, %rd284, %p141;
	ld.shared.u8 	%rs212, [_ZZN3cub18CUB_300001_SM_10006detail6reduce28DeviceReduceSingleTileKernelINS2_10policy_hubIN4cuda3std3__45tupleIJblEEEjN6thrust24THRUST_300001_SM_1000_NS8cuda_cub9__find_if7functorIS9_EEE10Policy1000ENSB_12zip_iteratorINS8_IJNSD_26transform_input_iterator_tIbNSI_INS8_IJNSB_6detail15normal_iteratorINSB_10device_ptrIiEEEESO_EEEEENSK_22tuple_binary_predicateINS7_7greaterIiEEEEEENSB_17counting_iteratorIlNSB_11use_defaultESX_SX_EEEEEEEPS9_jSF_S9_S9_NS7_10__identityEEEvT0_T1_T2_T3_T4_T6_E12temp_storage+88];
	ld.shared.u64 	%rd286, [_ZZN3cub18CUB_300001_SM_10006detail6reduce28DeviceReduceSingleTileKernelINS2_10policy_hubIN4cuda3std3__45tupleIJblEEEjN6thrust24THRUST_300001_SM_1000_NS8cuda_cub9__find_if7functorIS9_EEE10Policy1000ENSB_12zip_iteratorINS8_IJNSD_26transform_input_iterator_tIbNSI_INS8_IJNSB_6detail15normal_iteratorINSB_10device_ptrIiEEEESO_EEEEENSK_22tuple_binary_predicateINS7_7greaterIiEEEEEENSB_17counting_iteratorIlNSB_11use_defaultESX_SX_EEEEEEEPS9_jSF_S9_S9_NS7_10__identityEEEvT0_T1_T2_T3_T4_T6_E12temp_storage+96];
	setp.eq.s16 	%p143, %rs211, 0;
	setp.eq.s16 	%p144, %rs212, 0;
	min.s64 	%rd287, %rd286, %rd285;
	selp.b16 	%rs213, %rs210, 1, %p144;
	selp.b16 	%rs214, %rs212, %rs213, %p143;
	and.b16  	%rs215, %rs214, 255;
	selp.b64 	%rd288, %rd285, %rd287, %p144;
	selp.b64 	%rd289, %rd286, %rd288, %p143;
	ld.shared.u8 	%rs216, [_ZZN3cub18CUB_300001_SM_10006detail6reduce28DeviceReduceSingleTileKernelINS2_10policy_hubIN4cuda3std3__45tupleIJblEEEjN6thrust24THRUST_300001_SM_1000_NS8cuda_cub9__find_if7functorIS9_EEE10Policy1000ENSB_12zip_iteratorINS8_IJNSD_26transform_input_iterator_tIbNSI_INS8_IJNSB_6detail15normal_iteratorINSB_10device_ptrIiEEEESO_EEEEENSK_22tuple_binary_predicateINS7_7greaterIiEEEEEENSB_17counting_iteratorIlNSB_11use_defaultESX_SX_EEEEEEEPS9_jSF_S9_S9_NS7_10__identityEEEvT0_T1_T2_T3_T4_T6_E12temp_storage+104];
	ld.shared.u64 	%rd290, [_ZZN3cub18CUB_300001_SM_10006detail6reduce28DeviceReduceSingleTileKernelINS2_10policy_hubIN4cuda3std3__45tupleIJblEEEjN6thrust24THRUST_300001_SM_1000_NS8cuda_cub9__find_if7functorIS9_EEE10Policy1000ENSB_12zip_iteratorINS8_IJNSD_26transform_input_iterator_tIbNSI_INS8_IJNSB_6detail15normal_iteratorINSB_10device_ptrIiEEEESO_EEEEENSK_22tuple_binary_predicateINS7_7greaterIiEEEEEENSB_17counting_iteratorIlNSB_11use_defaultESX_SX_EEEEEEEPS9_jSF_S9_S9_NS7_10__identityEEEvT0_T1_T2_T3_T4_T6_E12temp_storage+112];
	setp.eq.s16 	%p145, %rs215, 0;
	setp.eq.s16 	%p146, %rs216, 0;
	min.s64 	%rd291, %rd290, %rd289;
	selp.b16 	%rs217, %rs214, 1, %p146;
	selp.b16 	%rs218, %rs216, %rs217, %p145;
	and.b16  	%rs219, %rs218, 255;
	selp.b64 	%rd292, %rd289, %rd291, %p146;
	selp.b64 	%rd293, %rd290, %rd292, %p145;
	ld.shared.u8 	%rs220, [_ZZN3cub18CUB_300001_SM_10006detail6reduce28DeviceReduceSingleTileKernelINS2_10policy_hubIN4cuda3std3__45tupleIJblEEEjN6thrust24THRUST_300001_SM_1000_NS8cuda_cub9__find_if7functorIS9_EEE10Policy1000ENSB_12zip_iteratorINS8_IJNSD_26transform_input_iterator_tIbNSI_INS8_IJNSB_6detail15normal_iteratorINSB_10device_ptrIiEEEESO_EEEEENSK_22tuple_binary_predicateINS7_7greaterIiEEEEEENSB_17counting_iteratorIlNSB_11use_defaultESX_SX_EEEEEEEPS9_jSF_S9_S9_NS7_10__identityEEEvT0_T1_T2_T3_T4_T6_E12temp_storage+120];
	ld.shared.u64 	%rd294, [_ZZN3cub18CUB_300001_SM_10006detail6reduce28DeviceReduceSingleTileKernelINS2_10policy_hubIN4cuda3std3__45tupleIJblEEEjN6thrust24THRUST_300001_SM_1000_NS8cuda_cub9__find_if7functorIS9_EEE10Policy1000ENSB_12zip_iteratorINS8_IJNSD_26transform_input_iterator_tIbNSI_INS8_IJNSB_6detail15normal_iteratorINSB_10device_ptrIiEEEESO_EEEEENSK_22tuple_binary_predicateINS7_7greaterIiEEEEEENSB_17counting_iteratorIlNSB_11use_defaultESX_SX_EEEEEEEPS9_jSF_S9_S9_NS7_10__identityEEEvT0_T1_T2_T3_T4_T6_E12temp_storage+128];
	setp.eq.s16 	%p147, %rs219, 0;
	setp.eq.s16 	%p148, %rs220, 0;
	min.s64 	%rd295, %rd294, %rd293;
	selp.b16 	%rs221, %rs218, 1, %p148;
	selp.b16 	%rs383, %rs220, %rs221, %p147;
	selp.b64 	%rd296, %rd293, %rd295, %p148;
	selp.b64 	%rd441, %rd294, %rd296, %p147;
$L__BB110_121:
	mov.u32 	%r509, %tid.x;
	setp.ne.s32 	%p325, %r509, 0;
	@%p325 bra 	$L__BB110_123;
	setp.eq.s16 	%p326, %rs100, 0;
	and.b16  	%rs371, %rs383, 255;
	setp.eq.s16 	%p327, %rs371, 0;
	min.s64 	%rd429, %rd441, %rd117;
	selp.b16 	%rs372, %rs100, 1, %p327;
	selp.b16 	%rs373, %rs383, %rs372, %p326;
	selp.b64 	%rd430, %rd117, %rd429, %p327;
	selp.b64 	%rd431, %rd441, %rd430, %p326;
	st.global.u8 	[%rd1], %rs373;
	st.global.u64 	[%rd1+8], %rd431;
$L__BB110_123:
	ret;

}
	// .globl	_ZN3cub18CUB_300001_SM_10006detail6reduce18DeviceReduceKernelINS2_10policy_hubIN4cuda3std3__45tupleIJblEEEjN6thrust24THRUST_300001_SM_1000_NS8cuda_cub9__find_if7functorIS9_EEE10Policy1000ENSB_12zip_iteratorINS8_IJNSD_26transform_input_iterator_tIbNSI_INS8_IJNSB_6detail15normal_iteratorINSB_10device_ptrIiEEEESO_EEEEENSK_22tuple_binary_predicateINS7_7greaterIiEEEEEENSB_17counting_iteratorIlNSB_11use_defaultESX_SX_EEEEEEEjSF_S9_NS7_10__identityEEEvT0_PT3_T1_NS0_13GridEvenShareIS15_EET2_T4_
.visible .entry _ZN3cub18CUB_300001_SM_10006detail6reduce18DeviceReduceKernelINS2_10policy_hubIN4cuda3std3__45tupleIJblEEEjN6thrust24THRUST_300001_SM_1000_NS8cuda_cub9__find_if7functorIS9_EEE10Policy1000ENSB_12zip_iteratorINS8_IJNSD_26transform_input_iterator_tIbNSI_INS8_IJNSB_6detail15normal_iteratorINSB_10device_ptrIiEEEESO_EEEEENSK_22tuple_binary_predicateINS7_7greaterIiEEEEEENSB_17counting_iteratorIlNSB_11use_defaultESX_SX_EEEEEEEjSF_S9_NS7_10__identityEEEvT0_PT3_T1_NS0_13GridEvenShareIS15_EET2_T4_(
	.param .align 8 .b8 _ZN3cub18CUB_300001_SM_10006detail6reduce18DeviceReduceKernelINS2_10policy_hubIN4cuda3std3__45tupleIJblEEEjN6thrust24THRUST_300001_SM_1000_NS8cuda_cub9__find_if7functorIS9_EEE10Policy1000ENSB_12zip_iteratorINS8_IJNSD_26transform_input_iterator_tIbNSI_INS8_IJNSB_6detail15normal_iteratorINSB_10device_ptrIiEEEESO_EEEEENSK_22tuple_binary_predicateINS7_7greaterIiEEEEEENSB_17counting_iteratorIlNSB_11use_defaultESX_SX_EEEEEEEjSF_S9_NS7_10__identityEEEvT0_PT3_T1_NS0_13GridEvenShareIS15_EET2_T4__param_0[32],
	.param .u64 .ptr .align 1 _ZN3cub18CUB_300001_SM_10006detail6reduce18DeviceReduceKernelINS2_10policy_hubIN4cuda3std3__45tupleIJblEEEjN6thrust24THRUST_300001_SM_1000_NS8cuda_cub9__find_if7functorIS9_EEE10Policy1000ENSB_12zip_iteratorINS8_IJNSD_26transform_input_iterator_tIbNSI_INS8_IJNSB_6detail15normal_iteratorINSB_10device_ptrIiEEEESO_EEEEENSK_22tuple_binary_predicateINS7_7greaterIiEEEEEENSB_17counting_iteratorIlNSB_11use_defaultESX_SX_EEEEEEEjSF_S9_NS7_10__identityEEEvT0_PT3_T1_NS0_13GridEvenShareIS15_EET2_T4__param_1,
	.param .u32 _ZN3cub18CUB_300001_SM_10006detail6reduce18DeviceReduceKernelINS2_10policy_hubIN4cuda3std3__45tupleIJblEEEjN6thrust24THRUST_300001_SM_1000_NS8cuda_cub9__find_if7functorIS9_EEE10Policy1000ENSB_12zip_iteratorINS8_IJNSD_26transform_input_iterator_tIbNSI_INS8_IJNSB_6detail15normal_iteratorINSB_10device_ptrIiEEEESO_EEEEENSK_22tuple_binary_predicateINS7_7greaterIiEEEEEENSB_17counting_iteratorIlNSB_11use_defaultESX_SX_EEEEEEEjSF_S9_NS7_10__identityEEEvT0_PT3_T1_NS0_13GridEvenShareIS15_EET2_T4__param_2,
	.param .align 4 .b8 _ZN3cub18CUB_300001_SM_10006detail6reduce18DeviceReduceKernelINS2_10policy_hubIN4cuda3std3__45tupleIJblEEEjN6thrust24THRUST_300001_SM_1000_NS8cuda_cub9__find_if7functorIS9_EEE10Policy1000ENSB_12zip_iteratorINS8_IJNSD_26transform_input_iterator_tIbNSI_INS8_IJNSB_6detail15normal_iteratorINSB_10device_ptrIiEEEESO_EEEEENSK_22tuple_binary_predicateINS7_7greaterIiEEEEEENSB_17counting_iteratorIlNSB_11use_defaultESX_SX_EEEEEEEjSF_S9_NS7_10__identityEEEvT0_PT3_T1_NS0_13GridEvenShareIS15_EET2_T4__param_3[40],
	.param .align 1 .b8 _ZN3cub18CUB_300001_SM_10006detail6reduce18DeviceReduceKernelINS2_10policy_hubIN4cuda3std3__45tupleIJblEEEjN6thrust24THRUST_300001_SM_1000_NS8cuda_cub9__find_if7functorIS9_EEE10Policy1000ENSB_12zip_iteratorINS8_IJNSD_26transform_input_iterator_tIbNSI_INS8_IJNSB_6detail15normal_iteratorINSB_10device_ptrIiEEEESO_EEEEENSK_22tuple_binary_predicateINS7_7greaterIiEEEEEENSB_17counting_iteratorIlNSB_11use_defaultESX_SX_EEEEEEEjSF_S9_NS7_10__identityEEEvT0_PT3_T1_NS0_13GridEvenShareIS15_EET2_T4__param_4[1],
	.param .align 1 .b8 _ZN3cub18CUB_300001_SM_10006detail6reduce18DeviceReduceKernelINS2_10policy_hubIN4cuda3std3__45tupleIJblEEEjN6thrust24THRUST_300001_SM_1000_NS8cuda_cub9__find_if7functorIS9_EEE10Policy1000ENSB_12zip_iteratorINS8_IJNSD_26transform_input_iterator_tIbNSI_INS8_IJNSB_6detail15normal_iteratorINSB_10device_ptrIiEEEESO_EEEEENSK_22tuple_binary_predicateINS7_7greaterIiEEEEEENSB_17counting_iteratorIlNSB_11use_defaultESX_SX_EEEEEEEjSF_S9_NS7_10__identityEEEvT0_PT3_T1_NS0_13GridEvenShareIS15_EET2_T4__param_5[1]
)
.maxntid 256
{
	.reg .pred 	%p<325>;
	.reg .b16 	%rs<408>;
	.reg .b32 	%r<568>;
	.reg .b64 	%rd<513>;
	// demoted variable
	.shared .align 8 .b8 _ZZN3cub18CUB_300001_SM_10006detail6reduce18DeviceReduceKernelINS2_10policy_hubIN4cuda3std3__45tupleIJblEEEjN6thrust24THRUST_300001_SM_1000_NS8cuda_cub9__find_if7functorIS9_EEE10Policy1000ENSB_12zip_iteratorINS8_IJNSD_26transform_input_iterator_tIbNSI_INS8_IJNSB_6detail15normal_iteratorINSB_10device_ptrIiEEEESO_EEEEENSK_22tuple_binary_predicateINS7_7greaterIiEEEEEENSB_17counting_iteratorIlNSB_11use_defaultESX_SX_EEEEEEEjSF_S9_NS7_10__identityEEEvT0_PT3_T1_NS0_13GridEvenShareIS15_EET2_T4_E12temp_storage[152];
	ld.param.u64 	%rd112, [_ZN3cub18CUB_300001_SM_10006detail6reduce18DeviceReduceKernelINS2_10policy_hubIN4cuda3std3__45tupleIJblEEEjN6thrust24THRUST_300001_SM_1000_NS8cuda_cub9__find_if7functorIS9_EEE10Policy1000ENSB_12zip_iteratorINS8_IJNSD_26transform_input_iterator_tIbNSI_INS8_IJNSB_6detail15normal_iteratorINSB_10device_ptrIiEEEESO_EEEEENSK_22tuple_binary_predicateINS7_7greaterIiEEEEEENSB_17counting_iteratorIlNSB_11use_defaultESX_SX_EEEEEEEjSF_S9_NS7_10__identityEEEvT0_PT3_T1_NS0_13GridEvenShareIS15_EET2_T4__param_0+24];
	ld.param.u32 	%r2, [_ZN3cub18CUB_300001_SM_10006detail6reduce18DeviceReduceKernelINS2_10policy_hubIN4cuda3std3__45tupleIJblEEEjN6thrust24THRUST_300001_SM_1000_NS8cuda_cub9__find_if7functorIS9_EEE10Policy1000ENSB_12zip_iteratorINS8_IJNSD_26transform_input_iterator_tIbNSI_INS8_IJNSB_6detail15normal_iteratorINSB_10device_ptrIiEEEESO_EEEEENSK_22tuple_binary_predicateINS7_7greaterIiEEEEEENSB_17counting_iteratorIlNSB_11use_defaultESX_SX_EEEEEEEjSF_S9_NS7_10__identityEEEvT0_PT3_T1_NS0_13GridEvenShareIS15_EET2_T4__param_3+24];
	ld.param.u32 	%r1, [_ZN3cub18CUB_300001_SM_10006detail6reduce18DeviceReduceKernelINS2_10policy_hubIN4cuda3std3__45tupleIJblEEEjN6thrust24THRUST_300001_SM_1000_NS8cuda_cub9__find_if7functorIS9_EEE10Policy1000ENSB_12zip_iteratorINS8_IJNSD_26transform_input_iterator_tIbNSI_INS8_IJNSB_6detail15normal_iteratorINSB_10device_ptrIiEEEESO_EEEEENSK_22tuple_binary_predicateINS7_7greaterIiEEEEEENSB_17counting_iteratorIlNSB_11use_defaultESX_SX_EEEEEEEjSF_S9_NS7_10__identityEEEvT0_PT3_T1_NS0_13GridEvenShareIS15_EET2_T4__param_3+20];
	ld.param.u64 	%rd111, [_ZN3cub18CUB_300001_SM_10006detail6reduce18DeviceReduceKernelINS2_10policy_hubIN4cuda3std3__45tupleIJblEEEjN6thrust24THRUST_300001_SM_1000_NS8cuda_cub9__find_if7functorIS9_EEE10Policy1000ENSB_12zip_iteratorINS8_IJNSD_26transform_input_iterator_tIbNSI_INS8_IJNSB_6detail15normal_iteratorINSB_10device_ptrIiEEEESO_EEEEENSK_22tuple_binary_predicateINS7_7greaterIiEEEEEENSB_17counting_iteratorIlNSB_11use_defaultESX_SX_EEEEEEEjSF_S9_NS7_10__identityEEEvT0_PT3_T1_NS0_13GridEvenShareIS15_EET2_T4__param_0+8];
	ld.param.u64 	%rd110, [_ZN3cub18CUB_300001_SM_10006detail6reduce18DeviceReduceKernelINS2_10policy_hubIN4cuda3std3__45tupleIJblEEEjN6thrust24THRUST_300001_SM_1000_NS8cuda_cub9__find_if7functorIS9_EEE10Policy1000ENSB_12zip_iteratorINS8_IJNSD_26transform_input_iterator_tIbNSI_INS8_IJNSB_6detail15normal_iteratorINSB_10device_ptrIiEEEESO_EEEEENSK_22tuple_binary_predicateINS7_7greaterIiEEEEEENSB_17counting_iteratorIlNSB_11use_defaultESX_SX_EEEEEEEjSF_S9_NS7_10__identityEEEvT0_PT3_T1_NS0_13GridEvenShareIS15_EET2_T4__param_0];
	cvta.to.global.u64 	%rd1, %rd110;
	cvta.to.global.u64 	%rd2, %rd111;
	mov.u32 	%r3, %ctaid.x;
	shl.b32 	%r4, %r3, 10;
	sub.s32 	%r5, %r1, %r4;
	setp.gt.u32 	%p1, %r5, 1023;
	@%p1 bra 	$L__BB111_78;
	mov.u32 	%r6, %tid.x;
	setp.ge.u32 	%p148, %r6, %r5;
	mov.b16 	%rs377, 0;
	mov.b64 	%rd482, 0;
	mov.u32 	%r555, %r6;
	@%p148 bra 	$L__BB111_3;
	add.s32 	%r269, %r4, %r6;
	cvt.u64.u32 	%rd298, %r269;
	mul.wide.u32 	%rd299, %r269, 4;
	add.s64 	%rd300, %rd1, %rd299;
	add.s64 	%rd301, %rd2, %rd299;
	add.s64 	%rd482, %rd112, %rd298;
	ld.global.u32 	%r270, [%rd300];
	ld.global.u32 	%r271, [%rd301];
	setp.gt.s32 	%p149, %r270, %r271;
	selp.u16 	%rs377, 1, 0, %p149;
	add.s32 	%r555, %r6, 256;
$L__BB111_3:
	setp.ge.u32 	%p150, %r555, %r5;
	@%p150 bra 	$L__BB111_16;
	not.b32 	%r272, %r555;
	add.s32 	%r9, %r1, %r272;
	sub.s32 	%r273, %r9, %r4;
	shr.u32 	%r274, %r273, 8;
	add.s32 	%r10, %r274, 1;
	and.b32  	%r11, %r10, 7;
	setp.lt.u32 	%p151, %r273, 1792;
	@%p151 bra 	$L__BB111_8;
	add.s32 	%r554, %r555, 1024;
	add.s32 	%r553, %r555, %r4;
	and.b32  	%r275, %r10, 33554424;
	neg.s32 	%r552, %r275;
$L__BB111_6:
	.pragma "nounroll";
	cvt.u64.u32 	%rd303, %r553;
	mul.wide.u32 	%rd304, %r553, 4;
	add.s64 	%rd305, %rd1, %rd304;
	add.s64 	%rd306, %rd2, %rd304;
	add.s64 	%rd307, %rd112, %rd303;
	ld.global.u32 	%r276, [%rd305];
	ld.global.u32 	%r277, [%rd306];
	setp.gt.s32 	%p152, %r276, %r277;
	selp.u16 	%rs222, 1, 0, %p152;
	and.b16  	%rs223, %rs377, 255;
	setp.ne.s16 	%p154, %rs223, 0;
	and.pred  	%p155, %p154, %p152;
	min.s64 	%rd308, %rd307, %rd482;
	setp.eq.s16 	%p156, %rs223, 0;
	selp.b64 	%rd309, %rd307, %rd482, %p156;
	selp.b16 	%rs224, %rs222, %rs377, %p156;
	selp.b64 	%rd310, %rd308, %rd309, %p155;
	selp.b16 	%rs225, 1, %rs224, %p155;
	and.b16  	%rs226, %rs225, 255;
	add.s32 	%r278, %r553, 256;
	cvt.u64.u32 	%rd311, %r278;
	mul.wide.u32 	%rd312, %r278, 4;
	add.s64 	%rd313, %rd1, %rd312;
	add.s64 	%rd314, %rd2, %rd312;
	add.s64 	%rd315, %rd112, %rd311;
	ld.global.u32 	%r279, [%rd313];
	ld.global.u32 	%r280, [%rd314];
	setp.gt.s32 	%p157, %r279, %r280;
	selp.u16 	%rs227, 1, 0, %p157;
	setp.ne.s16 	%p159, %rs226, 0;
	and.pred  	%p160, %p159, %p157;
	min.s64 	%rd316, %rd315, %rd310;
	setp.eq.s16 	%p161, %rs226, 0;
	selp.b64 	%rd317, %rd315, %rd310, %p161;
	selp.b16 	%rs228, %rs227, %rs225, %p161;
	selp.b64 	%rd318, %rd316, %rd317, %p160;
	selp.b16 	%rs229, 1, %rs228, %p160;
	and.b16  	%rs230, %rs229, 255;
	add.s32 	%r281, %r553, 512;
	cvt.u64.u32 	%rd319, %r281;
	mul.wide.u32 	%rd320, %r281, 4;
	add.s64 	%rd321, %rd1, %rd320;
	add.s64 	%rd322, %rd2, %rd320;
	add.s64 	%rd323, %rd112, %rd319;
	ld.global.u32 	%r282, [%rd321];
	ld.global.u32 	%r283, [%rd322];
	setp.gt.s32 	%p162, %r282, %r283;
	selp.u16 	%rs231, 1, 0, %p162;
	setp.ne.s16 	%p164, %rs230, 0;
	and.pred  	%p165, %p164, %p162;
	min.s64 	%rd324, %rd323, %rd318;
	setp.eq.s16 	%p166, %rs230, 0;
	selp.b64 	%rd325, %rd323, %rd318, %p166;
	selp.b16 	%rs232, %rs231, %rs229, %p166;
	selp.b64 	%rd326, %rd324, %rd325, %p165;
	selp.b16 	%rs233, 1, %rs232, %p165;
	and.b16  	%rs234, %rs233, 255;
	add.s32 	%r284, %r553, 768;
	cvt.u64.u32 	%rd327, %r284;
	mul.wide.u32 	%rd328, %r284, 4;
	add.s64 	%rd329, %rd1, %rd328;
	add.s64 	%rd330, %rd2, %rd328;
	add.s64 	%rd331, %rd112, %rd327;
	ld.global.u32 	%r285, [%rd329];
	ld.global.u32 	%r286, [%rd330];
	setp.gt.s32 	%p167, %r285, %r286;
	selp.u16 	%rs235, 1, 0, %p167;
	setp.ne.s16 	%p169, %rs234, 0;
	and.pred  	%p170, %p169, %p167;
	min.s64 	%rd332, %rd331, %rd326;
	setp.eq.s16 	%p171, %rs234, 0;
	selp.b64 	%rd333, %rd331, %rd326, %p171;
	selp.b16 	%rs236, %rs235, %rs233, %p171;
	selp.b64 	%rd334, %rd332, %rd333, %p170;
	selp.b16 	%rs237, 1, %rs236, %p170;
	and.b16  	%rs238, %rs237, 255;
	add.s32 	%r287, %r553, 1024;
	cvt.u64.u32 	%rd335, %r287;
	mul.wide.u32 	%rd336, %r287, 4;
	add.s64 	%rd337, %rd1, %rd336;
	add.s64 	%rd338, %rd2, %rd336;
	add.s64 	%rd339, %rd112, %rd335;
	ld.global.u32 	%r288, [%rd337];
	ld.global.u32 	%r289, [%rd338];
	setp.gt.s32 	%p172, %r288, %r289;
	selp.u16 	%rs239, 1, 0, %p172;
	setp.ne.s16 	%p174, %rs238, 0;
	and.pred  	%p175, %p174, %p172;
	min.s64 	%rd340, %rd339, %rd334;
	setp.eq.s16 	%p176, %rs238, 0;
	selp.b64 	%rd341, %rd339, %rd334, %p176;
	selp.b16 	%rs240, %rs239, %rs237, %p176;
	selp.b64 	%rd342, %rd340, %rd341, %p175;
	selp.b16 	%rs241, 1, %rs240, %p175;
	and.b16  	%rs242, %rs241, 255;
	add.s32 	%r290, %r553, 1280;
	cvt.u64.u32 	%rd343, %r290;
	mul.wide.u32 	%rd344, %r290, 4;
	add.s64 	%rd345, %rd1, %rd344;
	add.s64 	%rd346, %rd2, %rd344;
	add.s64 	%rd347, %rd112, %rd343;
	ld.global.u32 	%r291, [%rd345];
	ld.global.u32 	%r292, [%rd346];
	setp.gt.s32 	%p177, %r291, %r292;
	selp.u16 	%rs243, 1, 0, %p177;
	setp.ne.s16 	%p179, %rs242, 0;
	and.pred  	%p180, %p179, %p177;
	min.s64 	%rd348, %rd347, %rd342;
	setp.eq.s16 	%p181, %rs242, 0;
	selp.b64 	%rd349, %rd347, %rd342, %p181;
	selp.b16 	%rs244, %rs243, %rs241, %p181;
	selp.b64 	%rd350, %rd348, %rd349, %p180;
	selp.b16 	%rs245, 1, %rs244, %p180;
	and.b16  	%rs246, %rs245, 255;
	add.s32 	%r293, %r553, 1536;
	cvt.u64.u32 	%rd351, %r293;
	mul.wide.u32 	%rd352, %r293, 4;
	add.s64 	%rd353, %rd1, %rd352;
	add.s64 	%rd354, %rd2, %rd352;
	add.s64 	%rd355, %rd112, %rd351;
	ld.global.u32 	%r294, [%rd353];
	ld.global.u32 	%r295, [%rd354];
	setp.gt.s32 	%p182, %r294, %r295;
	selp.u16 	%rs247, 1, 0, %p182;
	setp.ne.s16 	%p184, %rs246, 0;
	and.pred  	%p185, %p184, %p182;
	min.s64 	%rd356, %rd355, %rd350;
	setp.eq.s16 	%p186, %rs246, 0;
	selp.b64 	%rd357, %rd355, %rd350, %p186;
	selp.b16 	%rs248, %rs247, %rs245, %p186;
	selp.b64 	%rd358, %rd356, %rd357, %p185;
	selp.b16 	%rs249, 1, %rs248, %p185;
	and.b16  	%rs250, %rs249, 255;
	add.s32 	%r296, %r553, 1792;
	cvt.u64.u32 	%rd359, %r296;
	mul.wide.u32 	%rd360, %r296, 4;
	add.s64 	%rd361, %rd1, %rd360;
	add.s64 	%rd362, %rd2, %rd360;
	add.s64 	%rd363, %rd112, %rd359;
	ld.global.u32 	%r297, [%rd361];
	ld.global.u32 	%r298, [%rd362];
	setp.gt.s32 	%p187, %r297, %r298;
	selp.u16 	%rs251, 1, 0, %p187;
	setp.ne.s16 	%p189, %rs250, 0;
	and.pred  	%p190, %p189, %p187;
	min.s64 	%rd364, %rd363, %rd358;
	setp.eq.s16 	%p191, %rs250, 0;
	selp.b64 	%rd365, %rd363, %rd358, %p191;
	selp.b16 	%rs252, %rs251, %rs249, %p191;
	selp.b64 	%rd482, %rd364, %rd365, %p190;
	selp.b16 	%rs377, 1, %rs252, %p190;
	add.s32 	%r554, %r554, 2048;
	add.s32 	%r553, %r553, 2048;
	add.s32 	%r552, %r552, 8;
	setp.ne.s32 	%p192, %r552, 0;
	@%p192 bra 	$L__BB111_6;
	add.s32 	%r555, %r554, -1024;
$L__BB111_8:
	setp.eq.s32 	%p193, %r11, 0;
	@%p193 bra 	$L__BB111_16;
	setp.lt.u32 	%p194, %r11, 4;
	@%p194 bra 	$L__BB111_11;
	add.s32 	%r299, %r4, %r555;
	cvt.u64.u32 	%rd367, %r299;
	mul.wide.u32 	%rd368, %r299, 4;
	add.s64 	%rd369, %rd1, %rd368;
	add.s64 	%rd370, %rd2, %rd368;
	add.s64 	%rd371, %rd112, %rd367;
	ld.global.u32 	%r300, [%rd369];
	ld.global.u32 	%r301, [%rd370];
	setp.gt.s32 	%p195, %r300, %r301;
	selp.u16 	%rs254, 1, 0, %p195;
	and.b16  	%rs255, %rs377, 255;
	setp.ne.s16 	%p197, %rs255, 0;
	and.pred  	%p198, %p197, %p195;
	min.s64 	%rd372, %rd371, %rd482;
	setp.eq.s16 	%p199, %rs255, 0;
	selp.b64 	%rd373, %rd371, %rd482, %p199;
	selp.b16 	%rs256, %rs254, %rs377, %p199;
	selp.b64 	%rd374, %rd372, %rd373, %p198;
	selp.b16 	%rs257, 1, %rs256, %p198;
	and.b16  	%rs258, %rs257, 255;
	add.s32 	%r302, %r299, 256;
	cvt.u64.u32 	%rd375, %r302;
	mul.wide.u32 	%rd376, %r302, 4;
	add.s64 	%rd377, %rd1, %rd376;
	add.s64 	%rd378, %rd2, %rd376;
	add.s64 	%rd379, %rd112, %rd375;
	ld.global.u32 	%r303, [%rd377];
	ld.global.u32 	%r304, [%rd378];
	setp.gt.s32 	%p200, %r303, %r304;
	selp.u16 	%rs259, 1, 0, %p200;
	setp.ne.s16 	%p202, %rs258, 0;
	and.pred  	%p203, %p202, %p200;
	min.s64 	%rd380, %rd379, %rd374;
	setp.eq.s16 	%p204, %rs258, 0;
	selp.b64 	%rd381, %rd379, %rd374, %p204;
	selp.b16 	%rs260, %rs259, %rs257, %p204;
	selp.b64 	%rd382, %rd380, %rd381, %p203;
	selp.b16 	%rs261, 1, %rs260, %p203;
	and.b16  	%rs262, %rs261, 255;
	add.s32 	%r305, %r299, 512;
	cvt.u64.u32 	%rd383, %r305;
	mul.wide.u32 	%rd384, %r305, 4;
	add.s64 	%rd385, %rd1, %rd384;
	add.s64 	%rd386, %rd2, %rd384;
	add.s64 	%rd387, %rd112, %rd383;
	ld.global.u32 	%r306, [%rd385];
	ld.global.u32 	%r307, [%rd386];
	setp.gt.s32 	%p205, %r306, %r307;
	selp.u16 	%rs263, 1, 0, %p205;
	setp.ne.s16 	%p207, %rs262, 0;
	and.pred  	%p208, %p207, %p205;
	min.s64 	%rd388, %rd387, %rd382;
	setp.eq.s16 	%p209, %rs262, 0;
	selp.b64 	%rd389, %rd387, %rd382, %p209;
	selp.b16 	%rs264, %rs263, %rs261, %p209;
	selp.b64 	%rd390, %rd388, %rd389, %p208;
	selp.b16 	%rs265, 1, %rs264, %p208;
	and.b16  	%rs266, %rs265, 255;
	add.s32 	%r308, %r299, 768;
	cvt.u64.u32 	%rd391, %r308;
	mul.wide.u32 	%rd392, %r308, 4;
	add.s64 	%rd393, %rd1, %rd392;
	add.s64 	%rd394, %rd2, %rd392;
	add.s64 	%rd395, %rd112, %rd391;
	ld.global.u32 	%r309, [%rd393];
	ld.global.u32 	%r310, [%rd394];
	setp.gt.s32 	%p210, %r309, %r310;
	selp.u16 	%rs267, 1, 0, %p210;
	setp.ne.s16 	%p212, %rs266, 0;
	and.pred  	%p213, %p212, %p210;
	min.s64 	%rd396, %rd395, %rd390;
	setp.eq.s16 	%p214, %rs266, 0;
	selp.b64 	%rd397, %rd395, %rd390, %p214;
	selp.b16 	%rs268, %rs267, %rs265, %p214;
	selp.b64 	%rd482, %rd396, %rd397, %p213;
	selp.b16 	%rs377, 1, %rs268, %p213;
	add.s32 	%r555, %r555, 1024;
$L__BB111_11:
	and.b32  	%r311, %r10, 3;
	setp.eq.s32 	%p215, %r311, 0;
	@%p215 bra 	$L__BB111_16;
	setp.eq.s32 	%p216, %r311, 1;
	@%p216 bra 	$L__BB111_14;
	add.s32 	%r312, %r4, %r555;
	cvt.u64.u32 	%rd399, %r312;
	mul.wide.u32 	%rd400, %r312, 4;
	add.s64 	%rd401, %rd1, %rd400;
	add.s64 	%rd402, %rd2, %rd400;
	add.s64 	%rd403, %rd112, %rd399;
	ld.global.u32 	%r313, [%rd401];
	ld.global.u32 	%r314, [%rd402];
	setp.gt.s32 	%p217, %r313, %r314;
	selp.u16 	%rs270, 1, 0, %p217;
	and.b16  	%rs271, %rs377, 255;
	setp.ne.s16 	%p219, %rs271, 0;
	and.pred  	%p220, %p219, %p217;
	min.s64 	%rd404, %rd403, %rd482;
	setp.eq.s16 	%p221, %rs271, 0;
	selp.b64 	%rd405, %rd403, %rd482, %p221;
	selp.b16 	%rs272, %rs270, %rs377, %p221;
	selp.b64 	%rd406, %rd404, %rd405, %p220;
	selp.b16 	%rs273, 1, %rs272, %p220;
	and.b16  	%rs274, %rs273, 255;
	add.s32 	%r315, %r312, 256;
	cvt.u64.u32 	%rd407, %r315;
	mul.wide.u32 	%rd408, %r315, 4;
	add.s64 	%rd409, %rd1, %rd408;
	add.s64 	%rd410, %rd2, %rd408;
	add.s64 	%rd411, %rd112, %rd407;
	ld.global.u32 	%r316, [%rd409];
	ld.global.u32 	%r317, [%rd410];
	setp.gt.s32 	%p222, %r316, %r317;
	selp.u16 	%rs275, 1, 0, %p222;
	setp.ne.s16 	%p224, %rs274, 0;
	and.pred  	%p225, %p224, %p222;
	min.s64 	%rd412, %rd411, %rd406;
	setp.eq.s16 	%p226, %rs274, 0;
	selp.b64 	%rd413, %rd411, %rd406, %p226;
	selp.b16 	%rs276, %rs275, %rs273, %p226;
	selp.b64 	%rd482, %rd412, %rd413, %p225;
	selp.b16 	%rs377, 1, %rs276, %p225;
	add.s32 	%r555, %r555, 512;
$L__BB111_14:
	and.b32  	%r318, %r9, 256;
	setp.ne.s32 	%p227, %r318, 0;
	@%p227 bra 	$L__BB111_16;
	add.s32 	%r319, %r4, %r555;
	cvt.u64.u32 	%rd414, %r319;
	mul.wide.u32 	%rd415, %r319, 4;
	add.s64 	%rd416, %rd1, %rd415;
	add.s64 	%rd417, %rd2, %rd415;
	add.s64 	%rd418, %rd112, %rd414;
	ld.global.u32 	%r320, [%rd416];
	ld.global.u32 	%r321, [%rd417];
	setp.gt.s32 	%p228, %r320, %r321;
	selp.u16 	%rs277, 1, 0, %p228;
	and.b16  	%rs278, %rs377, 255;
	setp.ne.s16 	%p230, %rs278, 0;
	and.pred  	%p231, %p230, %p228;
	min.s64 	%rd419, %rd418, %rd482;
	setp.eq.s16 	%p232, %rs278, 0;
	selp.b64 	%rd420, %rd418, %rd482, %p232;
	selp.b16 	%rs279, %rs277, %rs377, %p232;
	selp.b64 	%rd482, %rd419, %rd420, %p231;
	selp.b16 	%rs377, 1, %rs279, %p231;
$L__BB111_16:
	setp.lt.u32 	%p233, %r5, 256;
	@%p233 bra 	$L__BB111_41;
	// begin inline asm
	mov.u32 %r440, %laneid;
	// end inline asm
	cvt.u32.u16 	%r461, %rs377;
	and.b32  	%r442, %r461, 255;
	mov.b32 	%r458, 1;
	mov.b32 	%r459, 31;
	mov.b32 	%r460, -1;
	// begin inline asm
	shfl.sync.down.b32 %r441, %r442, %r458, %r459, %r460;
	// end inline asm
	// begin inline asm
	shfl.sync.down.b32 %r446, %r447, %r458, %r459, %r460;
	// end inline asm
	mov.b64 	{%r452, %r457}, %rd482;
	// begin inline asm
	shfl.sync.down.b32 %r451, %r452, %r458, %r459, %r460;
	// end inline asm
	// begin inline asm
	shfl.sync.down.b32 %r456, %r457, %r458, %r459, %r460;
	// end inline asm
	mov.b64 	%rd18, {%r451, %r456};
	cvt.u16.u32 	%rs15, %r441;
	setp.gt.s32 	%p283, %r440, 30;
	@%p283 bra 	$L__BB111_21;
	and.b16  	%rs321, %rs377, 255;
	setp.eq.s16 	%p284, %rs321, 0;
	and.b16  	%rs322, %rs15, 255;
	setp.eq.s16 	%p285, %rs322, 0;
	or.pred  	%p286, %p284, %p285;
	@%p286 bra 	$L__BB111_20;
	min.s64 	%rd482, %rd18, %rd482;
	mov.b16 	%rs377, 1;
	bra.uni 	$L__BB111_21;
$L__BB111_20:
	setp.eq.s16 	%p287, %rs321, 0;
	selp.b64 	%rd482, %rd18, %rd482, %p287;
	selp.b16 	%rs377, %rs15, %rs377, %p287;
$L__BB111_21:
	cvt.u32.u16 	%r482, %rs377;
	and.b32  	%r463, %r482, 255;
	mov.b32 	%r479, 2;
	mov.b32 	%r480, 31;
	mov.b32 	%r481, -1;
	// begin inline asm
	shfl.sync.down.b32 %r462, %r463, %r479, %r480, %r481;
	// end inline asm
	// begin inline asm
	shfl.sync.down.b32 %r467, %r468, %r479, %r480, %r481;
	// end inline asm
	mov.b64 	{%r473, %r478}, %rd482;
	// begin inline asm
	shfl.sync.down.b32 %r472, %r473, %r479, %r480, %r481;
	// end inline asm
	// begin inline asm
	shfl.sync.down.b32 %r477, %r478, %r479, %r480, %r481;
	// end inline asm
	mov.b64 	%rd22, {%r472, %r477};
	cvt.u16.u32 	%rs18, %r462;
	setp.gt.s32 	%p288, %r440, 29;
	@%p288 bra 	$L__BB111_25;
	and.b16  	%rs325, %rs377, 255;
	setp.eq.s16 	%p289, %rs325, 0;
	and.b16  	%rs326, %rs18, 255;
	setp.eq.s16 	%p290, %rs326, 0;
	or.pred  	%p291, %p289, %p290;
	@%p291 bra 	$L__BB111_24;
	min.s64 	%rd482, %rd22, %rd482;
	mov.b16 	%rs377, 1;
	bra.uni 	$L__BB111_25;
$L__BB111_24:
	setp.eq.s16 	%p292, %rs325, 0;
	selp.b64 	%rd482, %rd22, %rd482, %p292;
	selp.b16 	%rs377, %rs18, %rs377, %p292;
$L__BB111_25:
	cvt.u32.u16 	%r503, %rs377;
	and.b32  	%r484, %r503, 255;
	mov.b32 	%r500, 4;
	mov.b32 	%r501, 31;
	mov.b32 	%r502, -1;
	// begin inline asm
	shfl.sync.down.b32 %r483, %r484, %r500, %r501, %r502;
	// end inline asm
	// begin inline asm
	shfl.sync.down.b32 %r488, %r489, %r500, %r501, %r502;
	// end inline asm
	mov.b64 	{%r494, %r499}, %rd482;
	// begin inline asm
	shfl.sync.down.b32 %r493, %r494, %r500, %r501, %r502;
	// end inline asm
	// begin inline asm
	shfl.sync.down.b32 %r498, %r499, %r500, %r501, %r502;
	// end inline asm
	mov.b64 	%rd26, {%r493, %r498};
	cvt.u16.u32 	%rs21, %r483;
	setp.gt.s32 	%p293, %r440, 27;
	@%p293 bra 	$L__BB111_29;
	and.b16  	%rs329, %rs377, 255;
	setp.eq.s16 	%p294, %rs329, 0;
	and.b16  	%rs330, %rs21, 255;
	setp.eq.s16 	%p295, %rs330, 0;
	or.pred  	%p296, %p294, %p295;
	@%p296 bra 	$L__BB111_28;
	min.s64 	%rd482, %rd26, %rd482;
	mov.b16 	%rs377, 1;
	bra.uni 	$L__BB111_29;
$L__BB111_28:
	setp.eq.s16 	%p297, %rs329, 0;
	selp.b64 	%rd482, %rd26, %rd482, %p297;
	selp.b16 	%rs377, %rs21, %rs377, %p297;
$L__BB111_29:
	cvt.u32.u16 	%r524, %rs377;
	and.b32  	%r505, %r524, 255;
	mov.b32 	%r521, 8;
	mov.b32 	%r522, 31;
	mov.b32 	%r523, -1;
	// begin inline asm
	shfl.sync.down.b32 %r504, %r505, %r521, %r522, %r523;
	// end inline asm
	// begin inline asm
	shfl.sync.down.b32 %r509, %r510, %r521, %r522, %r523;
	// end inline asm
	mov.b64 	{%r515, %r520}, %rd482;
	// begin inline asm
	shfl.sync.down.b32 %r514, %r515, %r521, %r522, %r523;
	// end inline asm
	// begin inline asm
	shfl.sync.down.b32 %r519, %r520, %r521, %r522, %r523;
	// end inline asm
	mov.b64 	%rd30, {%r514, %r519};
	cvt.u16.u32 	%rs24, %r504;
	setp.gt.s32 	%p298, %r440, 23;
	@%p298 bra 	$L__BB111_33;
	and.b16  	%rs333, %rs377, 255;
	setp.eq.s16 	%p299, %rs333, 0;
	and.b16  	%rs334, %rs24, 255;
	setp.eq.s16 	%p300, %rs334, 0;
	or.pred  	%p301, %p299, %p300;
	@%p301 bra 	$L__BB111_32;
	min.s64 	%rd482, %rd30, %rd482;
	mov.b16 	%rs377, 1;
	bra.uni 	$L__BB111_33;
$L__BB111_32:
	setp.eq.s16 	%p302, %rs333, 0;
	selp.b16 	%rs377, %rs24, %rs377, %p302;
	selp.b64 	%rd482, %rd30, %rd482, %p302;
$L__BB111_33:
	cvt.u32.u16 	%r545, %rs377;
	and.b32  	%r526, %r545, 255;
	mov.b32 	%r542, 16;
	mov.b32 	%r543, 31;
	mov.b32 	%r544, -1;
	// begin inline asm
	shfl.sync.down.b32 %r525, %r526, %r542, %r543, %r544;
	// end inline asm
	// begin inline asm
	shfl.sync.down.b32 %r530, %r531, %r542, %r543, %r544;
	// end inline asm
	mov.b64 	{%r536, %r541}, %rd482;
	// begin inline asm
	shfl.sync.down.b32 %r535, %r536, %r542, %r543, %r544;
	// end inline asm
	// begin inline asm
	shfl.sync.down.b32 %r540, %r541, %r542, %r543, %r544;
	// end inline asm
	mov.b64 	%rd34, {%r535, %r540};
	cvt.u16.u32 	%rs27, %r525;
	setp.gt.s32 	%p303, %r440, 15;
	@%p303 bra 	$L__BB111_37;
	and.b16  	%rs337, %rs377, 255;
	setp.eq.s16 	%p304, %rs337, 0;
	and.b16  	%rs338, %rs27, 255;
	setp.eq.s16 	%p305, %rs338, 0;
	or.pred  	%p306, %p304, %p305;
	@%p306 bra 	$L__BB111_36;
	min.s64 	%rd482, %rd34, %rd482;
	mov.b16 	%rs377, 1;
	bra.uni 	$L__BB111_37;
$L__BB111_36:
	setp.eq.s16 	%p307, %rs337, 0;
	selp.b16 	%rs377, %rs27, %rs377, %p307;
	selp.b64 	%rd482, %rd34, %rd482, %p307;
$L__BB111_37:
	setp.ne.s32 	%p308, %r440, 0;
	@%p308 bra 	$L__BB111_39;
	shr.u32 	%r546, %r6, 1;
	and.b32  	%r547, %r546, 496;
	mov.u32 	%r548, _ZZN3cub18CUB_300001_SM_10006detail6reduce18DeviceReduceKernelINS2_10policy_hubIN4cuda3std3__45tupleIJblEEEjN6thrust24THRUST_300001_SM_1000_NS8cuda_cub9__find_if7functorIS9_EEE10Policy1000ENSB_12zip_iteratorINS8_IJNSD_26transform_input_iterator_tIbNSI_INS8_IJNSB_6detail15normal_iteratorINSB_10device_ptrIiEEEESO_EEEEENSK_22tuple_binary_predicateINS7_7greaterIiEEEEEENSB_17counting_iteratorIlNSB_11use_defaultESX_SX_EEEEEEEjSF_S9_NS7_10__identityEEEvT0_PT3_T1_NS0_13GridEvenShareIS15_EET2_T4_E12temp_storage;
	add.s32 	%r549, %r548, %r547;
	st.shared.u8 	[%r549+8], %rs377;
	st.shared.u64 	[%r549+16], %rd482;
$L__BB111_39:
	bar.sync 	0;
	setp.ne.s32 	%p309, %r6, 0;
	@%p309 bra 	$L__BB111_119;
	ld.shared.u8 	%rs341, [_ZZN3cub18CUB_300001_SM_10006detail6reduce18DeviceReduceKernelINS2_10policy_hubIN4cuda3std3__45tupleIJblEEEjN6thrust24THRUST_300001_SM_1000_NS8cuda_cub9__find_if7functorIS9_EEE10Policy1000ENSB_12zip_iteratorINS8_IJNSD_26transform_input_iterator_tIbNSI_INS8_IJNSB_6detail15normal_iteratorINSB_10device_ptrIiEEEESO_EEEEENSK_22tuple_binary_predicateINS7_7greaterIiEEEEEENSB_17counting_iteratorIlNSB_11use_defaultESX_SX_EEEEEEEjSF_S9_NS7_10__identityEEEvT0_PT3_T1_NS0_13GridEvenShareIS15_EET2_T4_E12temp_storage+24];
	ld.shared.u64 	%rd442, [_ZZN3cub18CUB_300001_SM_10006detail6reduce18DeviceReduceKernelINS2_10policy_hubIN4cuda3std3__45tupleIJblEEEjN6thrust24THRUST_300001_SM_1000_NS8cuda_cub9__find_if7functorIS9_EEE10Policy1000ENSB_12zip_iteratorINS8_IJNSD_26transform_input_iterator_tIbNSI_INS8_IJNSB_6detail15normal_iteratorINSB_10device_ptrIiEEEESO_EEEEENSK_22tuple_binary_predicateINS7_7greaterIiEEEEEENSB_17counting_iteratorIlNSB_11use_defaultESX_SX_EEEEEEEjSF_S9_NS7_10__identityEEEvT0_PT3_T1_NS0_13GridEvenShareIS15_EET2_T4_E12temp_storage+32];
	and.b16  	%rs342, %rs377, 255;
	setp.eq.s16 	%p310, %rs342, 0;
	setp.eq.s16 	%p311, %rs341, 0;
	min.s64 	%rd443, %rd442, %rd482;
	selp.b16 	%rs343, %rs377, 1, %p311;
	selp.b16 	%rs344, %rs341, %rs343, %p310;
	and.b16  	%rs345, %rs344, 255;
	selp.b64 	%rd444, %rd482, %rd443, %p311;
	selp.b64 	%rd445, %rd442, %rd444, %p310;
	ld.shared.u8 	%rs346, [_ZZN3cub18CUB_300001_SM_10006detail6reduce18DeviceReduceKernelINS2_10policy_hubIN4cuda3std3__45tupleIJblEEEjN6thrust24THRUST_300001_SM_1000_NS8cuda_cub9__find_if7functorIS9_EEE10Policy1000ENSB_12zip_iteratorINS8_IJNSD_26transform_input_iterator_tIbNSI_INS8_IJNSB_6detail15normal_iteratorINSB_10device_ptrIiEEEESO_EEEEENSK_22tuple_binary_predicateINS7_7greaterIiEEEEEENSB_17counting_iteratorIlNSB_11use_defaultESX_SX_EEEEEEEjSF_S9_NS7_10__identityEEEvT0_PT3_T1_NS0_13GridEvenShareIS15_EET2_T4_E12temp_storage+40];
	ld.shared.u64 	%rd446, [_ZZN3cub18CUB_300001_SM_10006detail6reduce18DeviceReduceKernelINS2_10policy_hubIN4cuda3std3__45tupleIJblEEEjN6thrust24THRUST_300001_SM_1000_NS8cuda_cub9__find_if7functorIS9_EEE10Policy1000ENSB_12zip_iteratorINS8_IJNSD_26transform_input_iterator_tIbNSI_INS8_IJNSB_6detail15normal_iteratorINSB_10device_ptrIiEEEESO_EEEEENSK_22tuple_binary_predicateINS7_7greaterIiEEEEEENSB_17counting_iteratorIlNSB_11use_defaultESX_SX_EEEEEEEjSF_S9_NS7_10__identityEEEvT0_PT3_T1_NS0_13GridEvenShareIS15_EET2_T4_E12temp_storage+48];
	setp.eq.s16 	%p312, %rs345, 0;
	setp.eq.s16 	%p313, %rs346, 0;
	min.s64 	%rd447, %rd446, %rd445;
	selp.b16 	%rs347, %rs344, 1, %p313;
	selp.b16 	%rs348, %rs346, %rs347, %p312;
	and.b16  	%rs349, %rs348, 255;
	selp.b64 	%rd448, %rd445, %rd447, %p313;
	selp.b64 	%rd449, %rd446, %rd448, %p312;
	ld.shared.u8 	%rs350, [_ZZN3cub18CUB_300001_SM_10006detail6reduce18DeviceReduceKernelINS2_10policy_hubIN4cuda3std3__45tupleIJblEEEjN6thrust24THRUST_300001_SM_1000_NS8cuda_cub9__find_if7functorIS9_EEE10Policy1000ENSB_12zip_iteratorINS8_IJNSD_26transform_input_iterator_tIbNSI_INS8_IJNSB_6detail15normal_iteratorINSB_10device_ptrIiEEEESO_EEEEENSK_22tuple_binary_predicateINS7_7greaterIiEEEEEENSB_17counting_iteratorIlNSB_11use_defaultESX_SX_EEEEEEEjSF_S9_NS7_10__identityEEEvT0_PT3_T1_NS0_13GridEvenShareIS15_EET2_T4_E12temp_storage+56];
	ld.shared.u64 	%rd450, [_ZZN3cub18CUB_300001_SM_10006detail6reduce18DeviceReduceKernelINS2_10policy_hubIN4cuda3std3__45tupleIJblEEEjN6thrust24THRUST_300001_SM_1000_NS8cuda_cub9__find_if7functorIS9_EEE10Policy1000ENSB_12zip_iteratorINS8_IJNSD_26transform_input_iterator_tIbNSI_INS8_IJNSB_6detail15normal_iteratorINSB_10device_ptrIiEEEESO_EEEEENSK_22tuple_binary_predicateINS7_7greaterIiEEEEEENSB_17counting_iteratorIlNSB_11use_defaultESX_SX_EEEEEEEjSF_S9_NS7_10__identityEEEvT0_PT3_T1_NS0_13GridEvenShareIS15_EET2_T4_E12temp_storage+64];
	setp.eq.s16 	%p314, %rs349, 0;
	setp.eq.s16 	%p315, %rs350, 0;
	min.s64 	%rd451, %rd450, %rd449;
	selp.b16 	%rs351, %rs348, 1, %p315;
	selp.b16 	%rs352, %rs350, %rs351, %p314;
	and.b16  	%rs353, %rs352, 255;
	selp.b64 	%rd452, %rd449, %rd451, %p315;
	selp.b64 	%rd453, %rd450, %rd452, %p314;
	ld.shared.u8 	%rs354, [_ZZN3cub18CUB_300001_SM_10006detail6reduce18DeviceReduceKernelINS2_10policy_hubIN4cuda3std3__45tupleIJblEEEjN6thrust24THRUST_300001_SM_1000_NS8cuda_cub9__find_if7functorIS9_EEE10Policy1000ENSB_12zip_iteratorINS8_IJNSD_26transform_input_iterator_tIbNSI_INS8_IJNSB_6detail15normal_iteratorINSB_10device_ptrIiEEEESO_EEEEENSK_22tuple_binary_predicateINS7_7greaterIiEEEEEENSB_17counting_iteratorIlNSB_11use_defaultESX_SX_EEEEEEEjSF_S9_NS7_10__identityEEEvT0_PT3_T1_NS0_13GridEvenShareIS15_EET2_T4_E12temp_storage+72];
	ld.shared.u64 	%rd454, [_ZZN3cub18CUB_300001_SM_10006detail6reduce18DeviceReduceKernelINS2_10policy_hubIN4cuda3std3__45tupleIJblEEEjN6thrust24THRUST_300001_SM_1000_NS8cuda_cub9__find_if7functorIS9_EEE10Policy1000ENSB_12zip_iteratorINS8_IJNSD_26transform_input_iterator_tIbNSI_INS8_IJNSB_6detail15normal_iteratorINSB_10device_ptrIiEEEESO_EEEEENSK_22tuple_binary_predicateINS7_7greaterIiEEEEEENSB_17counting_iteratorIlNSB_11use_defaultESX_SX_EEEEEEEjSF_S9_NS7_10__identityEEEvT0_PT3_T1_NS0_13GridEvenShareIS15_EET2_T4_E12temp_storage+80];
	setp.eq.s16 	%p316, %rs353, 0;
	setp.eq.s16 	%p317, %rs354, 0;
	min.s64 	%rd455, %rd454, %rd453;
	selp.b16 	%rs355, %rs352, 1, %p317;
	selp.b16 	%rs356, %rs354, %rs355, %p316;
	and.b16  	%rs357, %rs356, 255;
	selp.b64 	%rd456, %rd453, %rd455, %p317;
	selp.b64 	%rd457, %rd454, %rd456, %p316;
	ld.shared.u8 	%rs358, [_ZZN3cub18CUB_300001_SM_10006detail6reduce18DeviceReduceKernelINS2_10policy_hubIN4cuda3std3__45tupleIJblEEEjN6thrust24THRUST_300001_SM_1000_NS8cuda_cub9__find_if7functorIS9_EEE10Policy1000ENSB_12zip_iteratorINS8_IJNSD_26transform_input_iterator_tIbNSI_INS8_IJNSB_6detail15normal_iteratorINSB_10device_ptrIiEEEESO_EEEEENSK_22tuple_binary_predicateINS7_7greaterIiEEEEEENSB_17counting_iteratorIlNSB_11use_defaultESX_SX_EEEEEEEjSF_S9_NS7_10__identityEEEvT0_PT3_T1_NS0_13GridEvenShareIS15_EET2_T4_E12temp_storage+88];
	ld.shared.u64 	%rd458, [_ZZN3cub18CUB_300001_SM_10006detail6reduce18DeviceReduceKernelINS2_10policy_hubIN4cuda3std3__45tupleIJblEEEjN6thrust24THRUST_300001_SM_1000_NS8cuda_cub9__find_if7functorIS9_EEE10Policy1000ENSB_12zip_iteratorINS8_IJNSD_26transform_input_iterator_tIbNSI_INS8_IJNSB_6detail15normal_iteratorINSB_10device_ptrIiEEEESO_EEEEENSK_22tuple_binary_predicateINS7_7greaterIiEEEEEENSB_17counting_iteratorIlNSB_11use_defaultESX_SX_EEEEEEEjSF_S9_NS7_10__identityEEEvT0_PT3_T1_NS0_13GridEvenShareIS15_EET2_T4_E12temp_storage+96];
	setp.eq.s16 	%p318, %rs357, 0;
	setp.eq.s16 	%p319, %rs358, 0;
	min.s64 	%rd459, %rd458, %rd457;
	selp.b16 	%rs359, %rs356, 1, %p319;
	selp.b16 	%rs360, %rs358, %rs359, %p318;
	and.b16  	%rs361, %rs360, 255;
	selp.b64 	%rd460, %rd457, %rd459, %p319;
	selp.b64 	%rd461, %rd458, %rd460, %p318;
	ld.shared.u8 	%rs362, [_ZZN3cub18CUB_300001_SM_10006detail6reduce18DeviceReduceKernelINS2_10policy_hubIN4cuda3std3__45tupleIJblEEEjN6thrust24THRUST_300001_SM_1000_NS8cuda_cub9__find_if7functorIS9_EEE10Policy1000ENSB_12zip_iteratorINS8_IJNSD_26transform_input_iterator_tIbNSI_INS8_IJNSB_6detail15normal_iteratorINSB_10device_ptrIiEEEESO_EEEEENSK_22tuple_binary_predicateINS7_7greaterIiEEEEEENSB_17counting_iteratorIlNSB_11use_defaultESX_SX_EEEEEEEjSF_S9_NS7_10__identityEEEvT0_PT3_T1_NS0_13GridEvenShareIS15_EET2_T4_E12temp_storage+104];
	ld.shared.u64 	%rd462, [_ZZN3cub18CUB_300001_SM_10006detail6reduce18DeviceReduceKernelINS2_10policy_hubIN4cuda3std3__45tupleIJblEEEjN6thrust24THRUST_300001_SM_1000_NS8cuda_cub9__find_if7functorIS9_EEE10Policy1000ENSB_12zip_iteratorINS8_IJNSD_26transform_input_iterator_tIbNSI_INS8_IJNSB_6detail15normal_iteratorINSB_10device_ptrIiEEEESO_EEEEENSK_22tuple_binary_predicateINS7_7greaterIiEEEEEENSB_17counting_iteratorIlNSB_11use_defaultESX_SX_EEEEEEEjSF_S9_NS7_10__identityEEEvT0_PT3_T1_NS0_13GridEvenShareIS15_EET2_T4_E12temp_storage+112];
	setp.eq.s16 	%p320, %rs361, 0;
	setp.eq.s16 	%p321, %rs362, 0;
	min.s64 	%rd463, %rd462, %rd461;
	selp.b16 	%rs363, %rs360, 1, %p321;
	selp.b16 	%rs364, %rs362, %rs363, %p320;
	and.b16  	%rs365, %rs364, 255;
	selp.b64 	%rd464, %rd461, %rd463, %p321;
	selp.b64 	%rd465, %rd462, %rd464, %p320;
	ld.shared.u8 	%rs366, [_ZZN3cub18CUB_300001_SM_10006detail6reduce18DeviceReduceKernelINS2_10policy_hubIN4cuda3std3__45tupleIJblEEEjN6thrust24THRUST_300001_SM_1000_NS8cuda_cub9__find_if7functorIS9_EEE10Policy1000ENSB_12zip_iteratorINS8_IJNSD_26transform_input_iterator_tIbNSI_INS8_IJNSB_6detail15normal_iteratorINSB_10device_ptrIiEEEESO_EEEEENSK_22tuple_binary_predicateINS7_7greaterIiEEEEEENSB_17counting_iteratorIlNSB_11use_defaultESX_SX_EEEEEEEjSF_S9_NS7_10__identityEEEvT0_PT3_T1_NS0_13GridEvenShareIS15_EET2_T4_E12temp_storage+120];
	ld.shared.u64 	%rd466, [_ZZN3cub18CUB_300001_SM_10006detail6reduce18DeviceReduceKernelINS2_10policy_hubIN4cuda3std3__45tupleIJblEEEjN6thrust24THRUST_300001_SM_1000_NS8cuda_cub9__find_if7functorIS9_EEE10Policy1000ENSB_12zip_iteratorINS8_IJNSD_26transform_input_iterator_tIbNSI_INS8_IJNSB_6detail15normal_iteratorINSB_10device_ptrIiEEEESO_EEEEENSK_22tuple_binary_predicateINS7_7greaterIiEEEEEENSB_17counting_iteratorIlNSB_11use_defaultESX_SX_EEEEEEEjSF_S9_NS7_10__identityEEEvT0_PT3_T1_NS0_13GridEvenShareIS15_EET2_T4_E12temp_storage+128];
	setp.eq.s16 	%p322, %rs365, 0;
	setp.eq.s16 	%p323, %rs366, 0;
	min.s64 	%rd467, %rd466, %rd465;
	selp.b16 	%rs367, %rs364, 1, %p323;
	selp.b16 	%rs377, %rs366, %rs367, %p322;
	selp.b64 	%rd468, %rd465, %rd467, %p323;
	selp.b64 	%rd482, %rd466, %rd468, %p322;
	bra.uni 	$L__BB111_119;
$L__BB111_41:
	// begin inline asm
	mov.u32 %r322, %laneid;
	// end inline asm
	and.b32  	%r343, %r6, 992;
	add.s32 	%r344, %r343, 32;
	setp.gt.u32 	%p234, %r344, %r5;
	not.b32 	%r345, %r343;
	add.s32 	%r346, %r5, %r345;
	selp.b32 	%r341, %r346, 31, %p234;
	cvt.u32.u16 	%r347, %rs377;
	and.b32  	%r324, %r347, 255;
	mov.b32 	%r340, 1;
	mov.b32 	%r342, -1;
	// begin inline asm
	shfl.sync.down.b32 %r323, %r324, %r340, %r341, %r342;
	// end inline asm
	// begin inline asm
	shfl.sync.down.b32 %r328, %r329, %r340, %r341, %r342;
	// end inline asm
	mov.b64 	{%r334, %r339}, %rd482;
	// begin inline asm
	shfl.sync.down.b32 %r333, %r334, %r340, %r341, %r342;
	// end inline asm
	// begin inline asm
	shfl.sync.down.b32 %r338, %r339, %r340, %r341, %r342;
	// end inline asm
	mov.b64 	%rd39, {%r333, %r338};
	cvt.u16.u32 	%rs31, %r323;
	setp.ge.s32 	%p235, %r322, %r341;
	@%p235 bra 	$L__BB111_45;
	and.b16  	%rs280, %rs377, 255;
	setp.eq.s16 	%p236, %rs280, 0;
	and.b16  	%rs281, %rs31, 255;
	setp.eq.s16 	%p237, %rs281, 0;
	or.pred  	%p238, %p236, %p237;
	@%p238 bra 	$L__BB111_44;
	min.s64 	%rd482, %rd39, %rd482;
	mov.b16 	%rs377, 1;
	bra.uni 	$L__BB111_45;
$L__BB111_44:
	setp.eq.s16 	%p239, %rs280, 0;
	selp.b16 	%rs377, %rs31, %rs377, %p239;
	selp.b64 	%rd482, %rd39, %rd482, %p239;
$L__BB111_45:
	cvt.u32.u16 	%r368, %rs377;
	and.b32  	%r349, %r368, 255;
	mov.b32 	%r365, 2;
	mov.b32 	%r367, -1;
	// begin inline asm
	shfl.sync.down.b32 %r348, %r349, %r365, %r341, %r367;
	// end inline asm
	// begin inline asm
	shfl.sync.down.b32 %r353, %r354, %r365, %r341, %r367;
	// end inline asm
	mov.b64 	{%r359, %r364}, %rd482;
	// begin inline asm
	shfl.sync.down.b32 %r358, %r359, %r365, %r341, %r367;
	// end inline asm
	// begin inline asm
	shfl.sync.down.b32 %r363, %r364, %r365, %r341, %r367;
	// end inline asm
	mov.b64 	%rd43, {%r358, %r363};
	cvt.u16.u32 	%rs34, %r348;
	add.s32 	%r369, %r322, 2;
	setp.gt.s32 	%p240, %r369, %r341;
	@%p240 bra 	$L__BB111_49;
	and.b16  	%rs284, %rs377, 255;
	setp.eq.s16 	%p241, %rs284, 0;
	and.b16  	%rs285, %rs34, 255;
	setp.eq.s16 	%p242, %rs285, 0;
	or.pred  	%p243, %p241, %p242;
	@%p243 bra 	$L__BB111_48;
	min.s64 	%rd482, %rd43, %rd482;
	mov.b16 	%rs377, 1;
	bra.uni 	$L__BB111_49;
$L__BB111_48:
	setp.eq.s16 	%p244, %rs284, 0;
	selp.b16 	%rs377, %rs34, %rs377, %p244;
	selp.b64 	%rd482, %rd43, %rd482, %p244;
$L__BB111_49:
	cvt.u32.u16 	%r390, %rs377;
	and.b32  	%r371, %r390, 255;
	mov.b32 	%r387, 4;
	mov.b32 	%r389, -1;
	// begin inline asm
	shfl.sync.down.b32 %r370, %r371, %r387, %r341, %r389;
	// end inline asm
	// begin inline asm
	shfl.sync.down.b32 %r375, %r376, %r387, %r341, %r389;
	// end inline asm
	mov.b64 	{%r381, %r386}, %rd482;
	// begin inline asm
	shfl.sync.down.b32 %r380, %r381, %r387, %r341, %r389;
	// end inline asm
	// begin inline asm
	shfl.sync.down.b32 %r385, %r386, %r387, %r341, %r389;
	// end inline asm
	mov.b64 	%rd47, {%r380, %r385};
	cvt.u16.u32 	%rs37, %r370;
	add.s32 	%r391, %r322, 4;
	setp.gt.s32 	%p245, %r391, %r341;
	@%p245 bra 	$L__BB111_53;
	and.b16  	%rs288, %rs377, 255;
	setp.eq.s16 	%p246, %rs288, 0;
	and.b16  	%rs289, %rs37, 255;
	setp.eq.s16 	%p247, %rs289, 0;
	or.pred  	%p248, %p246, %p247;
	@%p248 bra 	$L__BB111_52;
	min.s64 	%rd482, %rd47, %rd482;
	mov.b16 	%rs377, 1;
	bra.uni 	$L__BB111_53;
$L__BB111_52:
	setp.eq.s16 	%p249, %rs288, 0;
	selp.b16 	%rs377, %rs37, %rs377, %p249;
	selp.b64 	%rd482, %rd47, %rd482, %p249;
$L__BB111_53:
	cvt.u32.u16 	%r412, %rs377;
	and.b32  	%r393, %r412, 255;
	mov.b32 	%r409, 8;
	mov.b32 	%r411, -1;
	// begin inline asm
	shfl.sync.down.b32 %r392, %r393, %r409, %r341, %r411;
	// end inline asm
	// begin inline asm
	shfl.sync.down.b32 %r397, %r398, %r409, %r341, %r411;
	// end inline asm
	mov.b64 	{%r403, %r408}, %rd482;
	// begin inline asm
	shfl.sync.down.b32 %r402, %r403, %r409, %r341, %r411;
	// end inline asm
	// begin inline asm
	shfl.sync.down.b32 %r407, %r408, %r409, %r341, %r411;
	// end inline asm
	mov.b64 	%rd51, {%r402, %r407};
	cvt.u16.u32 	%rs40, %r392;
	add.s32 	%r413, %r322, 8;
	setp.gt.s32 	%p250, %r413, %r341;
	@%p250 bra 	$L__BB111_57;
	and.b16  	%rs292, %rs377, 255;
	setp.eq.s16 	%p251, %rs292, 0;
	and.b16  	%rs293, %rs40, 255;
	setp.eq.s16 	%p252, %rs293, 0;
	or.pred  	%p253, %p251, %p252;
	@%p253 bra 	$L__BB111_56;
	min.s64 	%rd482, %rd51, %rd482;
	mov.b16 	%rs377, 1;
	bra.uni 	$L__BB111_57;
$L__BB111_56:
	setp.eq.s16 	%p254, %rs292, 0;
	selp.b16 	%rs377, %rs40, %rs377, %p254;
	selp.b64 	%rd482, %rd51, %rd482, %p254;
$L__BB111_57:
	cvt.u32.u16 	%r434, %rs377;
	and.b32  	%r415, %r434, 255;
	mov.b32 	%r431, 16;
	mov.b32 	%r433, -1;
	// begin inline asm
	shfl.sync.down.b32 %r414, %r415, %r431, %r341, %r433;
	// end inline asm
	// begin inline asm
	shfl.sync.down.b32 %r419, %r420, %r431, %r341, %r433;
	// end inline asm
	mov.b64 	{%r425, %r430}, %rd482;
	// begin inline asm
	shfl.sync.down.b32 %r424, %r425, %r431, %r341, %r433;
	// end inline asm
	// begin inline asm
	shfl.sync.down.b32 %r429, %r430, %r431, %r341, %r433;
	// end inline asm
	mov.b64 	%rd55, {%r424, %r429};
	cvt.u16.u32 	%rs43, %r414;
	add.s32 	%r435, %r322, 16;
	setp.gt.s32 	%p255, %r435, %r341;
	@%p255 bra 	$L__BB111_61;
	and.b16  	%rs296, %rs377, 255;
	setp.eq.s16 	%p256, %rs296, 0;
	and.b16  	%rs297, %rs43, 255;
	setp.eq.s16 	%p257, %rs297, 0;
	or.pred  	%p258, %p256, %p257;
	@%p258 bra 	$L__BB111_60;
	min.s64 	%rd482, %rd55, %rd482;
	mov.b16 	%rs377, 1;
	bra.uni 	$L__BB111_61;
$L__BB111_60:
	setp.eq.s16 	%p259, %rs296, 0;
	selp.b16 	%rs377, %rs43, %rs377, %p259;
	selp.b64 	%rd482, %rd55, %rd482, %p259;
$L__BB111_61:
	setp.ne.s32 	%p260, %r322, 0;
	@%p260 bra 	$L__BB111_63;
	shr.u32 	%r436, %r6, 1;
	and.b32  	%r437, %r436, 496;
	mov.u32 	%r438, _ZZN3cub18CUB_300001_SM_10006detail6reduce18DeviceReduceKernelINS2_10policy_hubIN4cuda3std3__45tupleIJblEEEjN6thrust24THRUST_300001_SM_1000_NS8cuda_cub9__find_if7functorIS9_EEE10Policy1000ENSB_12zip_iteratorINS8_IJNSD_26transform_input_iterator_tIbNSI_INS8_IJNSB_6detail15normal_iteratorINSB_10device_ptrIiEEEESO_EEEEENSK_22tuple_binary_predicateINS7_7greaterIiEEEEEENSB_17counting_iteratorIlNSB_11use_defaultESX_SX_EEEEEEEjSF_S9_NS7_10__identityEEEvT0_PT3_T1_NS0_13GridEvenShareIS15_EET2_T4_E12temp_storage;
	add.s32 	%r439, %r438, %r437;
	st.shared.u8 	[%r439+8], %rs377;
	st.shared.u64 	[%r439+16], %rd482;
$L__BB111_63:
	bar.sync 	0;
	setp.ne.s32 	%p261, %r6, 0;
	@%p261 bra 	$L__BB111_119;
	setp.lt.u32 	%p262, %r5, 33;
	@%p262 bra 	$L__BB111_66;
	ld.shared.u8 	%rs300, [_ZZN3cub18CUB_300001_SM_10006detail6reduce18DeviceReduceKernelINS2_10policy_hubIN4cuda3std3__45tupleIJblEEEjN6thrust24THRUST_300001_SM_1000_NS8cuda_cub9__find_if7functorIS9_EEE10Policy1000ENSB_12zip_iteratorINS8_IJNSD_26transform_input_iterator_tIbNSI_INS8_IJNSB_6detail15normal_iteratorINSB_10device_ptrIiEEEESO_EEEEENSK_22tuple_binary_predicateINS7_7greaterIiEEEEEENSB_17counting_iteratorIlNSB_11use_defaultESX_SX_EEEEEEEjSF_S9_NS7_10__identityEEEvT0_PT3_T1_NS0_13GridEvenShareIS15_EET2_T4_E12temp_storage+24];
	ld.shared.u64 	%rd421, [_ZZN3cub18CUB_300001_SM_10006detail6reduce18DeviceReduceKernelINS2_10policy_hubIN4cuda3std3__45tupleIJblEEEjN6thrust24THRUST_300001_SM_1000_NS8cuda_cub9__find_if7functorIS9_EEE10Policy1000ENSB_12zip_iteratorINS8_IJNSD_26transform_input_iterator_tIbNSI_INS8_IJNSB_6detail15normal_iteratorINSB_10device_ptrIiEEEESO_EEEEENSK_22tuple_binary_predicateINS7_7greaterIiEEEEEENSB_17counting_iteratorIlNSB_11use_defaultESX_SX_EEEEEEEjSF_S9_NS7_10__identityEEEvT0_PT3_T1_NS0_13GridEvenShareIS15_EET2_T4_E12temp_storage+32];
	and.b16  	%rs301, %rs377, 255;
	setp.eq.s16 	%p263, %rs301, 0;
	setp.eq.s16 	%p264, %rs300, 0;
	min.s64 	%rd422, %rd421, %rd482;
	selp.b16 	%rs302, %rs377, 1, %p264;
	selp.b16 	%rs377, %rs300, %rs302, %p263;
	selp.b64 	%rd423, %rd482, %rd422, %p264;
	selp.b64 	%rd482, %rd421, %rd423, %p263;
$L__BB111_66:
	setp.lt.u32 	%p265, %r5, 65;
	@%p265 bra 	$L__BB111_68;
	ld.shared.u8 	%rs303, [_ZZN3cub18CUB_300001_SM_10006detail6reduce18DeviceReduceKernelINS2_10policy_hubIN4cuda3std3__45tupleIJblEEEjN6thrust24THRUST_300001_SM_1000_NS8cuda_cub9__find_if7functorIS9_EEE10Policy1000ENSB_12zip_iteratorINS8_IJNSD_26transform_input_iterator_tIbNSI_INS8_IJNSB_6detail15normal_iteratorINSB_10device_ptrIiEEEESO_EEEEENSK_22tuple_binary_predicateINS7_7greaterIiEEEEEENSB_17counting_iteratorIlNSB_11use_defaultESX_SX_EEEEEEEjSF_S9_NS7_10__identityEEEvT0_PT3_T1_NS0_13GridEvenShareIS15_EET2_T4_E12temp_storage+40];
	ld.shared.u64 	%rd424, [_ZZN3cub18CUB_300001_SM_10006detail6reduce18DeviceReduceKernelINS2_10policy_hubIN4cuda3std3__45tupleIJblEEEjN6thrust24THRUST_300001_SM_1000_NS8cuda_cub9__find_if7functorIS9_EEE10Policy1000ENSB_12zip_iteratorINS8_IJNSD_26transform_input_iterator_tIbNSI_INS8_IJNSB_6detail15normal_iteratorINSB_10device_ptrIiEEEESO_EEEEENSK_22tuple_binary_predicateINS7_7greaterIiEEEEEENSB_17counting_iteratorIlNSB_11use_defaultESX_SX_EEEEEEEjSF_S9_NS7_10__identityEEEvT0_PT3_T1_NS0_13GridEvenShareIS15_EET2_T4_E12temp_storage+48];
	and.b16  	%rs304, %rs377, 255;
	setp.eq.s16 	%p266, %rs304, 0;
	setp.eq.s16 	%p267, %rs303, 0;
	min.s64 	%rd425, %rd424, %rd482;
	selp.b16 	%rs305, %rs377, 1, %p267;
	selp.b16 	%rs377, %rs303, %rs305, %p266;
	selp.b64 	%rd426, %rd482, %rd425, %p267;
	selp.b64 	%rd482, %rd424, %rd426, %p266;
$L__BB111_68:
	setp.lt.u32 	%p268, %r5, 97;
	@%p268 bra 	$L__BB111_70;
	ld.shared.u8 	%rs306, [_ZZN3cub18CUB_300001_SM_10006detail6reduce18DeviceReduceKernelINS2_10policy_hubIN4cuda3std3__45tupleIJblEEEjN6thrust24THRUST_300001_SM_1000_NS8cuda_cub9__find_if7functorIS9_EEE10Policy1000ENSB_12zip_iteratorINS8_IJNSD_26transform_input_iterator_tIbNSI_INS8_IJNSB_6detail15normal_iteratorINSB_10device_ptrIiEEEESO_EEEEENSK_22tuple_binary_predicateINS7_7greaterIiEEEEEENSB_17counting_iteratorIlNSB_11use_defaultESX_SX_EEEEEEEjSF_S9_NS7_10__identityEEEvT0_PT3_T1_NS0_13GridEvenShareIS15_EET2_T4_E12temp_storage+56];
	ld.shared.u64 	%rd427, [_ZZN3cub18CUB_300001_SM_10006detail6reduce18DeviceReduceKernelINS2_10policy_hubIN4cuda3std3__45tupleIJblEEEjN6thrust24THRUST_300001_SM_1000_NS8cuda_cub9__find_if7functorIS9_EEE10Policy1000ENSB_12zip_iteratorINS8_IJNSD_26transform_input_iterator_tIbNSI_INS8_IJNSB_6detail15normal_iteratorINSB_10device_ptrIiEEEESO_EEEEENSK_22tuple_binary_predicateINS7_7greaterIiEEEEEENSB_17counting_iteratorIlNSB_11use_defaultESX_SX_EEEEEEEjSF_S9_NS7_10__identityEEEvT0_PT3_T1_NS0_13GridEvenShareIS15_EET2_T4_E12temp_storage+64];
	and.b16  	%rs307, %rs377, 255;
	setp.eq.s16 	%p269, %rs307, 0;
	setp.eq.s16 	%p270, %rs306, 0;
	min.s64 	%rd428, %rd427, %rd482;
	selp.b16 	%rs308, %rs377, 1, %p270;
	selp.b16 	%rs377, %rs306, %rs308, %p269;
	selp.b64 	%rd429, %rd482, %rd428, %p270;
	selp.b64 	%rd482, %rd427, %rd429, %p269;
$L__BB111_70:
	setp.lt.u32 	%p271, %r5, 129;
	@%p271 bra 	$L__BB111_72;
	ld.shared.u8 	%rs309, [_ZZN3cub18CUB_300001_SM_10006detail6reduce18DeviceReduceKernelINS2_10policy_hubIN4cuda3std3__45tupleIJblEEEjN6thrust24THRUST_300001_SM_1000_NS8cuda_cub9__find_if7functorIS9_EEE10Policy1000ENSB_12zip_iteratorINS8_IJNSD_26transform_input_iterator_tIbNSI_INS8_IJNSB_6detail15normal_iteratorINSB_10device_ptrIiEEEESO_EEEEENSK_22tuple_binary_predicateINS7_7greaterIiEEEEEENSB_17counting_iteratorIlNSB_11use_defaultESX_SX_EEEEEEEjSF_S9_NS7_10__identityEEEvT0_PT3_T1_NS0_13GridEvenShareIS15_EET2_T4_E12temp_storage+72];
	ld.shared.u64 	%rd430, [_ZZN3cub18CUB_300001_SM_10006detail6reduce18DeviceReduceKernelINS2_10policy_hubIN4cuda3std3__45tupleIJblEEEjN6thrust24THRUST_300001_SM_1000_NS8cuda_cub9__find_if7functorIS9_EEE10Policy1000ENSB_12zip_iteratorINS8_IJNSD_26transform_input_iterator_tIbNSI_INS8_IJNSB_6detail15normal_iteratorINSB_10device_ptrIiEEEESO_EEEEENSK_22tuple_binary_predicateINS7_7greaterIiEEEEEENSB_17counting_iteratorIlNSB_11use_defaultESX_SX_EEEEEEEjSF_S9_NS7_10__identityEEEvT0_PT3_T1_NS0_13GridEvenShareIS15_EET2_T4_E12temp_storage+80];
	and.b16  	%rs310, %rs377, 255;
	setp.eq.s16 	%p272, %rs310, 0;
	setp.eq.s16 	%p273, %rs309, 0;
	min.s64 	%rd431, %rd430, %rd482;
	selp.b16 	%rs311, %rs377, 1, %p273;
	selp.b16 	%rs377, %rs309, %rs311, %p272;
	selp.b64 	%rd432, %rd482, %rd431, %p273;
	selp.b64 	%rd482, %rd430, %rd432, %p272;
$L__BB111_72:
	setp.lt.u32 	%p274, %r5, 161;
	@%p274 bra 	$L__BB111_74;
	ld.shared.u8 	%rs312, [_ZZN3cub18CUB_300001_SM_10006detail6reduce18DeviceReduceKernelINS2_10policy_hubIN4cuda3std3__45tupleIJblEEEjN6thrust24THRUST_300001_SM_1000_NS8cuda_cub9__find_if7functorIS9_EEE10Policy1000ENSB_12zip_iteratorINS8_IJNSD_26transform_input_iterator_tIbNSI_INS8_IJNSB_6detail15normal_iteratorINSB_10device_ptrIiEEEESO_EEEEENSK_22tuple_binary_predicateINS7_7greaterIiEEEEEENSB_17counting_iteratorIlNSB_11use_defaultESX_SX_EEEEEEEjSF_S9_NS7_10__identityEEEvT0_PT3_T1_NS0_13GridEvenShareIS15_EET2_T4_E12temp_storage+88];
	ld.shared.u64 	%rd433, [_ZZN3cub18CUB_300001_SM_10006detail6reduce18DeviceReduceKernelINS2_10policy_hubIN4cuda3std3__45tupleIJblEEEjN6thrust24THRUST_300001_SM_1000_NS8cuda_cub9__find_if7functorIS9_EEE10Policy1000ENSB_12zip_iteratorINS8_IJNSD_26transform_input_iterator_tIbNSI_INS8_IJNSB_6detail15normal_iteratorINSB_10device_ptrIiEEEESO_EEEEENSK_22tuple_binary_predicateINS7_7greaterIiEEEEEENSB_17counting_iteratorIlNSB_11use_defaultESX_SX_EEEEEEEjSF_S9_NS7_10__identityEEEvT0_PT3_T1_NS0_13GridEvenShareIS15_EET2_T4_E12temp_storage+96];
	and.b16  	%rs313, %rs377, 255;
	setp.eq.s16 	%p275, %rs313, 0;
	setp.eq.s16 	%p276, %rs312, 0;
	min.s64 	%rd434, %rd433, %rd482;
	selp.b16 	%rs314, %rs377, 1, %p276;
	selp.b16 	%rs377, %rs312, %rs314, %p275;
	selp.b64 	%rd435, %rd482, %rd434, %p276;
	selp.b64 	%rd482, %rd433, %rd435, %p275;
$L__BB111_74:
	setp.lt.u32 	%p277, %r5, 193;
	@%p277 bra 	$L__BB111_76;
	ld.shared.u8 	%rs315, [_ZZN3cub18CUB_300001_SM_10006detail6reduce18DeviceReduceKernelINS2_10policy_hubIN4cuda3std3__45tupleIJblEEEjN6thrust24THRUST_300001_SM_1000_NS8cuda_cub9__find_if7functorIS9_EEE10Policy1000ENSB_12zip_iteratorINS8_IJNSD_26transform_input_iterator_tIbNSI_INS8_IJNSB_6detail15normal_iteratorINSB_10device_ptrIiEEEESO_EEEEENSK_22tuple_binary_predicateINS7_7greaterIiEEEEEENSB_17counting_iteratorIlNSB_11use_defaultESX_SX_EEEEEEEjSF_S9_NS7_10__identityEEEvT0_PT3_T1_NS0_13GridEvenShareIS15_EET2_T4_E12temp_storage+104];
	ld.shared.u64 	%rd436, [_ZZN3cub18CUB_300001_SM_10006detail6reduce18DeviceReduceKernelINS2_10policy_hubIN4cuda3std3__45tupleIJblEEEjN6thrust24THRUST_300001_SM_1000_NS8cuda_cub9__find_if7functorIS9_EEE10Policy1000ENSB_12zip_iteratorINS8_IJNSD_26transform_input_iterator_tIbNSI_INS8_IJNSB_6detail15normal_iteratorINSB_10device_ptrIiEEEESO_EEEEENSK_22tuple_binary_predicateINS7_7greaterIiEEEEEENSB_17counting_iteratorIlNSB_11use_defaultESX_SX_EEEEEEEjSF_S9_NS7_10__identityEEEvT0_PT3_T1_NS0_13GridEvenShareIS15_EET2_T4_E12temp_storage+112];
	and.b16  	%rs316, %rs377, 255;
	setp.eq.s16 	%p278, %rs316, 0;
	setp.eq.s16 	%p279, %rs315, 0;
	min.s64 	%rd437, %rd436, %rd482;
	selp.b16 	%rs317, %rs377, 1, %p279;
	selp.b16 	%rs377, %rs315, %rs317, %p278;
	selp.b64 	%rd438, %rd482, %rd437, %p279;
	selp.b64 	%rd482, %rd436, %rd438, %p278;
$L__BB111_76:
	setp.lt.u32 	%p280, %r5, 225;
	@%p280 bra 	$L__BB111_119;
	ld.shared.u8 	%rs318, [_ZZN3cub18CUB_300001_SM_10006detail6reduce18DeviceReduceKernelINS2_10policy_hubIN4cuda3std3__45tupleIJblEEEjN6thrust24THRUST_300001_SM_1000_NS8cuda_cub9__find_if7functorIS9_EEE10Policy1000ENSB_12zip_iteratorINS8_IJNSD_26transform_input_iterator_tIbNSI_INS8_IJNSB_6detail15normal_iteratorINSB_10device_ptrIiEEEESO_EEEEENSK_22tuple_binary_predicateINS7_7greaterIiEEEEEENSB_17counting_iteratorIlNSB_11use_defaultESX_SX_EEEEEEEjSF_S9_NS7_10__identityEEEvT0_PT3_T1_NS0_13GridEvenShareIS15_EET2_T4_E12temp_storage+120];
	ld.shared.u64 	%rd439, [_ZZN3cub18CUB_300001_SM_10006detail6reduce18DeviceReduceKernelINS2_10policy_hubIN4cuda3std3__45tupleIJblEEEjN6thrust24THRUST_300001_SM_1000_NS8cuda_cub9__find_if7functorIS9_EEE10Policy1000ENSB_12zip_iteratorINS8_IJNSD_26transform_input_iterator_tIbNSI_INS8_IJNSB_6detail15normal_iteratorINSB_10device_ptrIiEEEESO_EEEEENSK_22tuple_binary_predicateINS7_7greaterIiEEEEEENSB_17counting_iteratorIlNSB_11use_defaultESX_SX_EEEEEEEjSF_S9_NS7_10__identityEEEvT0_PT3_T1_NS0_13GridEvenShareIS15_EET2_T4_E12temp_storage+128];
	and.b16  	%rs319, %rs377, 255;
	setp.eq.s16 	%p281, %rs319, 0;
	setp.eq.s16 	%p282, %rs318, 0;
	min.s64 	%rd440, %rd439, %rd482;
	selp.b16 	%rs320, %rs377, 1, %p282;
	selp.b16 	%rs377, %rs318, %rs320, %p281;
	selp.b64 	%rd441, %rd482, %rd440, %p282;
	selp.b64 	%rd482, %rd439, %rd441, %p281;
	bra.uni 	$L__BB111_119;
$L__BB111_78:
	mov.u32 	%r30, %tid.x;
	cvt.u64.u32 	%rd114, %r4;
	add.s64 	%rd115, %rd112, %rd114;
	cvt.u64.u32 	%rd116, %r30;
	add.s64 	%rd117, %rd116, %rd114;
	shl.b64 	%rd118, %rd117, 2;
	add.s64 	%rd119, %rd1, %rd118;
	add.s64 	%rd120, %rd2, %rd118;
	ld.global.u32 	%r71, [%rd119];
	ld.global.u32 	%r72, [%rd120];
	setp.gt.s32 	%p2, %r71, %r72;
	add.s32 	%r73, %r30, 256;
	cvt.u64.u32 	%rd121, %r73;
	ld.global.u32 	%r74, [%rd119+1024];
	ld.global.u32 	%r76, [%rd120+1024];
	setp.gt.s32 	%p3, %r74, %r76;
	add.s32 	%r78, %r30, 512;
	cvt.u64.u32 	%rd122, %r78;
	add.s64 	%rd123, %rd115, %rd122;
	ld.global.u32 	%r79, [%rd119+2048];
	ld.global.u32 	%r80, [%rd120+2048];
	setp.gt.s32 	%p4, %r79, %r80;
	add.s64 	%rd124, %rd123, 256;
	ld.global.u32 	%r81, [%rd119+3072];
	ld.global.u32 	%r82, [%rd120+3072];
	setp.gt.s32 	%p6, %r81, %r82;
	or.pred  	%p8, %p2, %p3;
	selp.b64 	%rd125, %rd116, %rd121, %p2;
	add.s64 	%rd126, %rd115, %rd125;
	min.s64 	%rd127, %rd123, %rd126;
	selp.b64 	%rd128, %rd127, %rd126, %p4;
	or.pred  	%p9, %p8, %p4;
	selp.b64 	%rd129, %rd128, %rd123, %p8;
	min.s64 	%rd130, %rd124, %rd129;
	selp.b64 	%rd131, %rd130, %rd129, %p6;
	or.pred  	%p10, %p9, %p6;
	selp.u16 	%rs377, 1, 0, %p10;
	selp.b64 	%rd482, %rd131, %rd124, %p9;
	shl.b32 	%r31, %r2, 10;
	setp.lt.u32 	%p11, %r5, %r31;
	@%p11 bra 	$L__BB111_95;
	add.s32 	%r84, %r30, %r31;
	add.s32 	%r85, %r84, %r4;
	add.s32 	%r559, %r85, 1024;
	not.b32 	%r86, %r30;
	add.s32 	%r87, %r86, %r1;
	sub.s32 	%r88, %r87, %r31;
	sub.s32 	%r558, %r88, %r4;
	mov.b32 	%r560, 0;
	mov.u32 	%r561, %r4;
$L__BB111_80:
	shl.b32 	%r38, %r2, 10;
	add.s32 	%r561, %r561, %r38;
	add.s32 	%r89, %r1, -1024;
	setp.gt.u32 	%p12, %r561, %r89;
	@%p12 bra 	$L__BB111_82;
	add.s32 	%r90, %r30, %r561;
	cvt.u64.u32 	%rd132, %r90;
	mul.wide.u32 	%rd133, %r90, 4;
	add.s64 	%rd134, %rd1, %rd133;
	add.s64 	%rd135, %rd2, %rd133;
	add.s64 	%rd136, %rd112, %rd132;
	ld.global.u32 	%r91, [%rd134];
	ld.global.u32 	%r92, [%rd135];
	setp.gt.s32 	%p13, %r91, %r92;
	add.s64 	%rd137, %rd136, 256;
	ld.global.u32 	%r93, [%rd134+1024];
	ld.global.u32 	%r94, [%rd135+1024];
	setp.gt.s32 	%p14, %r93, %r94;
	selp.u16 	%rs99, 1, 0, %p14;
	add.s64 	%rd138, %rd136, 512;
	ld.global.u32 	%r95, [%rd134+2048];
	ld.global.u32 	%r96, [%rd135+2048];
	setp.gt.s32 	%p15, %r95, %r96;
	selp.u16 	%rs100, 1, 0, %p15;
	add.s64 	%rd139, %rd136, 768;
	ld.global.u32 	%r97, [%rd134+3072];
	ld.global.u32 	%r98, [%rd135+3072];
	setp.gt.s32 	%p16, %r97, %r98;
	selp.u16 	%rs101, 1, 0, %p16;
	and.b16  	%rs102, %rs377, 255;
	setp.eq.s16 	%p17, %rs102, 0;
	selp.u16 	%rs103, 1, 0, %p13;
	min.s64 	%rd140, %rd136, %rd482;
	selp.b16 	%rs104, 1, %rs377, %p13;
	selp.b64 	%rd141, %rd140, %rd482, %p13;
	selp.b16 	%rs105, %rs103, %rs104, %p17;
	and.b16  	%rs106, %rs105, 255;
	selp.b64 	%rd142, %rd136, %rd141, %p17;
	setp.eq.s16 	%p18, %rs106, 0;
	min.s64 	%rd143, %rd137, %rd142;
	selp.b16 	%rs107, 1, %rs105, %p14;
	selp.b64 	%rd144, %rd143, %rd142, %p14;
	selp.b16 	%rs108, %rs99, %rs107, %p18;
	and.b16  	%rs109, %rs108, 255;
	selp.b64 	%rd145, %rd137, %rd144, %p18;
	setp.eq.s16 	%p19, %rs109, 0;
	min.s64 	%rd146, %rd138, %rd145;
	selp.b16 	%rs110, 1, %rs108, %p15;
	selp.b64 	%rd147, %rd146, %rd145, %p15;
	selp.b16 	%rs111, %rs100, %rs110, %p19;
	and.b16  	%rs112, %rs111, 255;
	selp.b64 	%rd148, %rd138, %rd147, %p19;
	setp.eq.s16 	%p20, %rs112, 0;
	min.s64 	%rd149, %rd139, %rd148;
	selp.b16 	%rs113, 1, %rs111, %p16;
	selp.b64 	%rd150, %rd149, %rd148, %p16;
	selp.b16 	%rs377, %rs101, %rs113, %p20;
	selp.b64 	%rd482, %rd139, %rd150, %p20;
	sub.s32 	%r99, %r1, %r561;
	shl.b32 	%r100, %r2, 10;
	setp.lt.u32 	%p21, %r99, %r100;
	add.s32 	%r560, %r560, 1;
	add.s32 	%r559, %r559, %r100;
	sub.s32 	%r558, %r558, %r100;
	@%p21 bra 	$L__BB111_95;
	bra.uni 	$L__BB111_80;
$L__BB111_82:
	setp.le.u32 	%p22, %r1, %r561;
	sub.s32 	%r101, %r1, %r561;
	setp.ge.s32 	%p23, %r30, %r101;
	or.pred  	%p24, %p22, %p23;
	@%p24 bra 	$L__BB111_95;
	not.b32 	%r103, %r30;
	add.s32 	%r43, %r1, %r103;
	add.s32 	%r104, %r38, %r4;
	sub.s32 	%r105, %r43, %r104;
	mul.lo.s32 	%r106, %r2, %r560;
	shl.b32 	%r107, %r106, 10;
	sub.s32 	%r108, %r105, %r107;
	shr.u32 	%r109, %r108, 8;
	add.s32 	%r44, %r109, 1;
	and.b32  	%r45, %r44, 7;
	setp.lt.u32 	%p25, %r108, 1792;
	mov.u32 	%r566, %r30;
	@%p25 bra 	$L__BB111_87;
	or.b32  	%r564, %r30, 1024;
	shr.u32 	%r110, %r558, 8;
	add.s32 	%r111, %r110, 1;
	and.b32  	%r112, %r111, 33554424;
	neg.s32 	%r562, %r112;
$L__BB111_85:
	.pragma "nounroll";
	add.s32 	%r113, %r559, -1024;
	cvt.u64.u32 	%rd152, %r113;
	mul.wide.u32 	%rd153, %r113, 4;
	add.s64 	%rd154, %rd1, %rd153;
	add.s64 	%rd155, %rd2, %rd153;
	add.s64 	%rd156, %rd112, %rd152;
	ld.global.u32 	%r114, [%rd154];
	ld.global.u32 	%r115, [%rd155];
	setp.gt.s32 	%p26, %r114, %r115;
	selp.u16 	%rs115, 1, 0, %p26;
	and.b16  	%rs116, %rs377, 255;
	setp.ne.s16 	%p28, %rs116, 0;
	and.pred  	%p29, %p28, %p26;
	min.s64 	%rd157, %rd156, %rd482;
	setp.eq.s16 	%p30, %rs116, 0;
	selp.b16 	%rs117, %rs115, %rs377, %p30;
	selp.b64 	%rd158, %rd156, %rd482, %p30;
	selp.b16 	%rs118, 1, %rs117, %p29;
	and.b16  	%rs119, %rs118, 255;
	selp.b64 	%rd159, %rd157, %rd158, %p29;
	add.s32 	%r116, %r559, -768;
	cvt.u64.u32 	%rd160, %r116;
	mul.wide.u32 	%rd161, %r116, 4;
	add.s64 	%rd162, %rd1, %rd161;
	add.s64 	%rd163, %rd2, %rd161;
	add.s64 	%rd164, %rd112, %rd160;
	ld.global.u32 	%r117, [%rd162];
	ld.global.u32 	%r118, [%rd163];
	setp.gt.s32 	%p31, %r117, %r118;
	selp.u16 	%rs120, 1, 0, %p31;
	setp.ne.s16 	%p33, %rs119, 0;
	and.pred  	%p34, %p33, %p31;
	min.s64 	%rd165, %rd164, %rd159;
	setp.eq.s16 	%p35, %rs119, 0;
	selp.b16 	%rs121, %rs120, %rs118, %p35;
	selp.b64 	%rd166, %rd164, %rd159, %p35;
	selp.b16 	%rs122, 1, %rs121, %p34;
	and.b16  	%rs123, %rs122, 255;
	selp.b64 	%rd167, %rd165, %rd166, %p34;
	add.s32 	%r119, %r559, -512;
	cvt.u64.u32 	%rd168, %r119;
	mul.wide.u32 	%rd169, %r119, 4;
	add.s64 	%rd170, %rd1, %rd169;
	add.s64 	%rd171, %rd2, %rd169;
	add.s64 	%rd172, %rd112, %rd168;
	ld.global.u32 	%r120, [%rd170];
	ld.global.u32 	%r121, [%rd171];
	setp.gt.s32 	%p36, %r120, %r121;
	selp.u16 	%rs124, 1, 0, %p36;
	setp.ne.s16 	%p38, %rs123, 0;
	and.pred  	%p39, %p38, %p36;
	min.s64 	%rd173, %rd172, %rd167;
	setp.eq.s16 	%p40, %rs123, 0;
	selp.b16 	%rs125, %rs124, %rs122, %p40;
	selp.b64 	%rd174, %rd172, %rd167, %p40;
	selp.b16 	%rs126, 1, %rs125, %p39;
	and.b16  	%rs127, %rs126, 255;
	selp.b64 	%rd175, %rd173, %rd174, %p39;
	add.s32 	%r122, %r559, 768;
	add.s32 	%r123, %r559, -256;
	cvt.u64.u32 	%rd176, %r123;
	mul.wide.u32 	%rd177, %r123, 4;
	add.s64 	%rd178, %rd1, %rd177;
	add.s64 	%rd179, %rd2, %rd177;
	add.s64 	%rd180, %rd112, %rd176;
	ld.global.u32 	%r124, [%rd178];
	ld.global.u32 	%r125, [%rd179];
	setp.gt.s32 	%p41, %r124, %r125;
	selp.u16 	%rs128, 1, 0, %p41;
	setp.ne.s16 	%p43, %rs127, 0;
	and.pred  	%p44, %p43, %p41;
	min.s64 	%rd181, %rd180, %rd175;
	setp.eq.s16 	%p45, %rs127, 0;
	selp.b16 	%rs129, %rs128, %rs126, %p45;
	selp.b64 	%rd182, %rd180, %rd175, %p45;
	selp.b16 	%rs130, 1, %rs129, %p44;
	and.b16  	%rs131, %rs130, 255;
	selp.b64 	%rd183, %rd181, %rd182, %p44;
	cvt.u64.u32 	%rd184, %r559;
	mul.wide.u32 	%rd185, %r559, 4;
	add.s64 	%rd186, %rd1, %rd185;
	add.s64 	%rd187, %rd2, %rd185;
	add.s64 	%rd188, %rd112, %rd184;
	ld.global.u32 	%r126, [%rd186];
	ld.global.u32 	%r127, [%rd187];
	setp.gt.s32 	%p46, %r126, %r127;
	selp.u16 	%rs132, 1, 0, %p46;
	setp.ne.s16 	%p48, %rs131, 0;
	and.pred  	%p49, %p48, %p46;
	min.s64 	%rd189, %rd188, %rd183;
	setp.eq.s16 	%p50, %rs131, 0;
	selp.b16 	%rs133, %rs132, %rs130, %p50;
	selp.b64 	%rd190, %rd188, %rd183, %p50;
	selp.b16 	%rs134, 1, %rs133, %p49;
	and.b16  	%rs135, %rs134, 255;
	selp.b64 	%rd191, %rd189, %rd190, %p49;
	add.s32 	%r128, %r559, 256;
	cvt.u64.u32 	%rd192, %r128;
	mul.wide.u32 	%rd193, %r128, 4;
	add.s64 	%rd194, %rd1, %rd193;
	add.s64 	%rd195, %rd2, %rd193;
	add.s64 	%rd196, %rd112, %rd192;
	ld.global.u32 	%r129, [%rd194];
	ld.global.u32 	%r130, [%rd195];
	setp.gt.s32 	%p51, %r129, %r130;
	selp.u16 	%rs136, 1, 0, %p51;
	setp.ne.s16 	%p53, %rs135, 0;
	and.pred  	%p54, %p53, %p51;
	min.s64 	%rd197, %rd196, %rd191;
	setp.eq.s16 	%p55, %rs135, 0;
	selp.b16 	%rs137, %rs136, %rs134, %p55;
	selp.b64 	%rd198, %rd196, %rd191, %p55;
	selp.b16 	%rs138, 1, %rs137, %p54;
	and.b16  	%rs139, %rs138, 255;
	selp.b64 	%rd199, %rd197, %rd198, %p54;
	add.s32 	%r131, %r559, 512;
	cvt.u64.u32 	%rd200, %r131;
	mul.wide.u32 	%rd201, %r131, 4;
	add.s64 	%rd202, %rd1, %rd201;
	add.s64 	%rd203, %rd2, %rd201;
	add.s64 	%rd204, %rd112, %rd200;
	ld.global.u32 	%r132, [%rd202];
	ld.global.u32 	%r133, [%rd203];
	setp.gt.s32 	%p56, %r132, %r133;
	selp.u16 	%rs140, 1, 0, %p56;
	setp.ne.s16 	%p58, %rs139, 0;
	and.pred  	%p59, %p58, %p56;
	min.s64 	%rd205, %rd204, %rd199;
	setp.eq.s16 	%p60, %rs139, 0;
	selp.b16 	%rs141, %rs140, %rs138, %p60;
	selp.b64 	%rd206, %rd204, %rd199, %p60;
	selp.b16 	%rs142, 1, %rs141, %p59;
	and.b16  	%rs143, %rs142, 255;
	selp.b64 	%rd207, %rd205, %rd206, %p59;
	cvt.u64.u32 	%rd208, %r122;
	mul.wide.u32 	%rd209, %r122, 4;
	add.s64 	%rd210, %rd1, %rd209;
	add.s64 	%rd211, %rd2, %rd209;
	add.s64 	%rd212, %rd112, %rd208;
	ld.global.u32 	%r134, [%rd210];
	ld.global.u32 	%r135, [%rd211];
	setp.gt.s32 	%p61, %r134, %r135;
	selp.u16 	%rs144, 1, 0, %p61;
	setp.ne.s16 	%p63, %rs143, 0;
	and.pred  	%p64, %p63, %p61;
	min.s64 	%rd213, %rd212, %rd207;
	setp.eq.s16 	%p65, %rs143, 0;
	selp.b16 	%rs145, %rs144, %rs142, %p65;
	selp.b64 	%rd214, %rd212, %rd207, %p65;
	selp.b16 	%rs377, 1, %rs145, %p64;
	selp.b64 	%rd482, %rd213, %rd214, %p64;
	add.s32 	%r564, %r564, 2048;
	add.s32 	%r559, %r559, 2048;
	add.s32 	%r562, %r562, 8;
	setp.ne.s32 	%p66, %r562, 0;
	@%p66 bra 	$L__BB111_85;
	add.s32 	%r566, %r564, -1024;
$L__BB111_87:
	setp.eq.s32 	%p67, %r45, 0;
	@%p67 bra 	$L__BB111_95;
	setp.lt.u32 	%p68, %r45, 4;
	@%p68 bra 	$L__BB111_90;
	add.s32 	%r136, %r566, %r561;
	cvt.u64.u32 	%rd216, %r136;
	mul.wide.u32 	%rd217, %r136, 4;
	add.s64 	%rd218, %rd1, %rd217;
	add.s64 	%rd219, %rd2, %rd217;
	add.s64 	%rd220, %rd112, %rd216;
	ld.global.u32 	%r137, [%rd218];
	ld.global.u32 	%r138, [%rd219];
	setp.gt.s32 	%p69, %r137, %r138;
	selp.u16 	%rs147, 1, 0, %p69;
	and.b16  	%rs148, %rs377, 255;
	setp.ne.s16 	%p71, %rs148, 0;
	and.pred  	%p72, %p71, %p69;
	min.s64 	%rd221, %rd220, %rd482;
	setp.eq.s16 	%p73, %rs148, 0;
	selp.b16 	%rs149, %rs147, %rs377, %p73;
	selp.b64 	%rd222, %rd220, %rd482, %p73;
	selp.b16 	%rs150, 1, %rs149, %p72;
	and.b16  	%rs151, %rs150, 255;
	selp.b64 	%rd223, %rd221, %rd222, %p72;
	add.s32 	%r139, %r136, 256;
	cvt.u64.u32 	%rd224, %r139;
	mul.wide.u32 	%rd225, %r139, 4;
	add.s64 	%rd226, %rd1, %rd225;
	add.s64 	%rd227, %rd2, %rd225;
	add.s64 	%rd228, %rd112, %rd224;
	ld.global.u32 	%r140, [%rd226];
	ld.global.u32 	%r141, [%rd227];
	setp.gt.s32 	%p74, %r140, %r141;
	selp.u16 	%rs152, 1, 0, %p74;
	setp.ne.s16 	%p76, %rs151, 0;
	and.pred  	%p77, %p76, %p74;
	min.s64 	%rd229, %rd228, %rd223;
	setp.eq.s16 	%p78, %rs151, 0;
	selp.b16 	%rs153, %rs152, %rs150, %p78;
	selp.b64 	%rd230, %rd228, %rd223, %p78;
	selp.b16 	%rs154, 1, %rs153, %p77;
	and.b16  	%rs155, %rs154, 255;
	selp.b64 	%rd231, %rd229, %rd230, %p77;
	add.s32 	%r142, %r136, 512;
	cvt.u64.u32 	%rd232, %r142;
	mul.wide.u32 	%rd233, %r142, 4;
	add.s64 	%rd234, %rd1, %rd233;
	add.s64 	%rd235, %rd2, %rd233;
	add.s64 	%rd236, %rd112, %rd232;
	ld.global.u32 	%r143, [%rd234];
	ld.global.u32 	%r144, [%rd235];
	setp.gt.s32 	%p79, %r143, %r144;
	selp.u16 	%rs156, 1, 0, %p79;
	setp.ne.s16 	%p81, %rs155, 0;
	and.pred  	%p82, %p81, %p79;
	min.s64 	%rd237, %rd236, %rd231;
	setp.eq.s16 	%p83, %rs155, 0;
	selp.b16 	%rs157, %rs156, %rs154, %p83;
	selp.b64 	%rd238, %rd236, %rd231, %p83;
	selp.b16 	%rs158, 1, %rs157, %p82;
	and.b16  	%rs159, %rs158, 255;
	selp.b64 	%rd239, %rd237, %rd238, %p82;
	add.s32 	%r145, %r136, 768;
	cvt.u64.u32 	%rd240, %r145;
	mul.wide.u32 	%rd241, %r145, 4;
	add.s64 	%rd242, %rd1, %rd241;
	add.s64 	%rd243, %rd2, %rd241;
	add.s64 	%rd244, %rd112, %rd240;
	ld.global.u32 	%r146, [%rd242];
	ld.global.u32 	%r147, [%rd243];
	setp.gt.s32 	%p84, %r146, %r147;
	selp.u16 	%rs160, 1, 0, %p84;
	setp.ne.s16 	%p86, %rs159, 0;
	and.pred  	%p87, %p86, %p84;
	min.s64 	%rd245, %rd244, %rd239;
	setp.eq.s16 	%p88, %rs159, 0;
	selp.b16 	%rs161, %rs160, %rs158, %p88;
	selp.b64 	%rd246, %rd244, %rd239, %p88;
	selp.b16 	%rs377, 1, %rs161, %p87;
	selp.b64 	%rd482, %rd245, %rd246, %p87;
	add.s32 	%r566, %r566, 1024;
$L__BB111_90:
	and.b32  	%r148, %r44, 3;
	setp.eq.s32 	%p89, %r148, 0;
	@%p89 bra 	$L__BB111_95;
	setp.eq.s32 	%p90, %r148, 1;
	@%p90 bra 	$L__BB111_93;
	add.s32 	%r149, %r566, %r561;
	cvt.u64.u32 	%rd248, %r149;
	mul.wide.u32 	%rd249, %r149, 4;
	add.s64 	%rd250, %rd1, %rd249;
	add.s64 	%rd251, %rd2, %rd249;
	add.s64 	%rd252, %rd112, %rd248;
	ld.global.u32 	%r150, [%rd250];
	ld.global.u32 	%r151, [%rd251];
	setp.gt.s32 	%p91, %r150, %r151;
	selp.u16 	%rs163, 1, 0, %p91;
	and.b16  	%rs164, %rs377, 255;
	setp.ne.s16 	%p93, %rs164, 0;
	and.pred  	%p94, %p93, %p91;
	min.s64 	%rd253, %rd252, %rd482;
	setp.eq.s16 	%p95, %rs164, 0;
	selp.b16 	%rs165, %rs163, %rs377, %p95;
	selp.b64 	%rd254, %rd252, %rd482, %p95;
	selp.b16 	%rs166, 1, %rs165, %p94;
	and.b16  	%rs167, %rs166, 255;
	selp.b64 	%rd255, %rd253, %rd254, %p94;
	add.s32 	%r152, %r149, 256;
	cvt.u64.u32 	%rd256, %r152;
	mul.wide.u32 	%rd257, %r152, 4;
	add.s64 	%rd258, %rd1, %rd257;
	add.s64 	%rd259, %rd2, %rd257;
	add.s64 	%rd260, %rd112, %rd256;
	ld.global.u32 	%r153, [%rd258];
	ld.global.u32 	%r154, [%rd259];
	setp.gt.s32 	%p96, %r153, %r154;
	selp.u16 	%rs168, 1, 0, %p96;
	setp.ne.s16 	%p98, %rs167, 0;
	and.pred  	%p99, %p98, %p96;
	min.s64 	%rd261, %rd260, %rd255;
	setp.eq.s16 	%p100, %rs167, 0;
	selp.b16 	%rs169, %rs168, %rs166, %p100;
	selp.b64 	%rd262, %rd260, %rd255, %p100;
	selp.b16 	%rs377, 1, %rs169, %p99;
	selp.b64 	%rd482, %rd261, %rd262, %p99;
	add.s32 	%r566, %r566, 512;
$L__BB111_93:
	and.b32  	%r155, %r43, 256;
	setp.ne.s32 	%p101, %r155, 0;
	@%p101 bra 	$L__BB111_95;
	add.s32 	%r156, %r566, %r561;
	cvt.u64.u32 	%rd263, %r156;
	mul.wide.u32 	%rd264, %r156, 4;
	add.s64 	%rd265, %rd1, %rd264;
	add.s64 	%rd266, %rd2, %rd264;
	add.s64 	%rd267, %rd112, %rd263;
	ld.global.u32 	%r157, [%rd265];
	ld.global.u32 	%r158, [%rd266];
	setp.gt.s32 	%p102, %r157, %r158;
	selp.u16 	%rs170, 1, 0, %p102;
	and.b16  	%rs171, %rs377, 255;
	setp.ne.s16 	%p104, %rs171, 0;
	and.pred  	%p105, %p104, %p102;
	min.s64 	%rd268, %rd267, %rd482;
	setp.eq.s16 	%p106, %rs171, 0;
	selp.b16 	%rs172, %rs170, %rs377, %p106;
	selp.b64 	%rd269, %rd267, %rd482, %p106;
	selp.b16 	%rs377, 1, %rs172, %p105;
	selp.b64 	%rd482, %rd268, %rd269, %p105;
$L__BB111_95:
	// begin inline asm
	mov.u32 %r159, %laneid;
	// end inline asm
	cvt.u32.u16 	%r180, %rs377;
	and.b32  	%r161, %r180, 255;
	mov.b32 	%r177, 1;
	mov.b32 	%r178, 31;
	mov.b32 	%r179, -1;
	// begin inline asm
	shfl.sync.down.b32 %r160, %r161, %r177, %r178, %r179;
	// end inline asm
	// begin inline asm
	shfl.sync.down.b32 %r165, %r166, %r177, %r178, %r179;
	// end inline asm
	mov.b64 	{%r171, %r176}, %rd482;
	// begin inline asm
	shfl.sync.down.b32 %r170, %r171, %r177, %r178, %r179;
	// end inline asm
	// begin inline asm
	shfl.sync.down.b32 %r175, %r176, %r177, %r178, %r179;
	// end inline asm
	mov.b64 	%rd88, {%r170, %r175};
	cvt.u16.u32 	%rs74, %r160;
	setp.gt.s32 	%p107, %r159, 30;
	@%p107 bra 	$L__BB111_99;
	and.b16  	%rs173, %rs377, 255;
	setp.eq.s16 	%p108, %rs173, 0;
	and.b16  	%rs174, %rs74, 255;
	setp.eq.s16 	%p109, %rs174, 0;
	or.pred  	%p110, %p108, %p109;
	@%p110 bra 	$L__BB111_98;
	min.s64 	%rd482, %rd88, %rd482;
	mov.b16 	%rs377, 1;
	bra.uni 	$L__BB111_99;
$L__BB111_98:
	setp.eq.s16 	%p111, %rs173, 0;
	selp.b16 	%rs377, %rs74, %rs377, %p111;
	selp.b64 	%rd482, %rd88, %rd482, %p111;
$L__BB111_99:
	cvt.u32.u16 	%r201, %rs377;
	and.b32  	%r182, %r201, 255;
	mov.b32 	%r198, 2;
	mov.b32 	%r199, 31;
	mov.b32 	%r200, -1;
	// begin inline asm
	shfl.sync.down.b32 %r181, %r182, %r198, %r199, %r200;
	// end inline asm
	// begin inline asm
	shfl.sync.down.b32 %r186, %r187, %r198, %r199, %r200;
	// end inline asm
	mov.b64 	{%r192, %r197}, %rd482;
	// begin inline asm
	shfl.sync.down.b32 %r191, %r192, %r198, %r199, %r200;
	// end inline asm
	// begin inline asm
	shfl.sync.down.b32 %r196, %r197, %r198, %r199, %r200;
	// end inline asm
	mov.b64 	%rd92, {%r191, %r196};
	cvt.u16.u32 	%rs77, %r181;
	setp.gt.s32 	%p112, %r159, 29;
	@%p112 bra 	$L__BB111_103;
	and.b16  	%rs177, %rs377, 255;
	setp.eq.s16 	%p113, %rs177, 0;
	and.b16  	%rs178, %rs77, 255;
	setp.eq.s16 	%p114, %rs178, 0;
	or.pred  	%p115, %p113, %p114;
	@%p115 bra 	$L__BB111_102;
	min.s64 	%rd482, %rd92, %rd482;
	mov.b16 	%rs377, 1;
	bra.uni 	$L__BB111_103;
$L__BB111_102:
	setp.eq.s16 	%p116, %rs177, 0;
	selp.b16 	%rs377, %rs77, %rs377, %p116;
	selp.b64 	%rd482, %rd92, %rd482, %p116;
$L__BB111_103:
	cvt.u32.u16 	%r222, %rs377;
	and.b32  	%r203, %r222, 255;
	mov.b32 	%r219, 4;
	mov.b32 	%r220, 31;
	mov.b32 	%r221, -1;
	// begin inline asm
	shfl.sync.down.b32 %r202, %r203, %r219, %r220, %r221;
	// end inline asm
	// begin inline asm
	shfl.sync.down.b32 %r207, %r208, %r219, %r220, %r221;
	// end inline asm
	mov.b64 	{%r213, %r218}, %rd482;
	// begin inline asm
	shfl.sync.down.b32 %r212, %r213, %r219, %r220, %r221;
	// end inline asm
	// begin inline asm
	shfl.sync.down.b32 %r217, %r218, %r219, %r220, %r221;
	// end inline asm
	mov.b64 	%rd96, {%r212, %r217};
	cvt.u16.u32 	%rs80, %r202;
	setp.gt.s32 	%p117, %r159, 27;
	@%p117 bra 	$L__BB111_107;
	and.b16  	%rs181, %rs377, 255;
	setp.eq.s16 	%p118, %rs181, 0;
	and.b16  	%rs182, %rs80, 255;
	setp.eq.s16 	%p119, %rs182, 0;
	or.pred  	%p120, %p118, %p119;
	@%p120 bra 	$L__BB111_106;
	min.s64 	%rd482, %rd96, %rd482;
	mov.b16 	%rs377, 1;
	bra.uni 	$L__BB111_107;
$L__BB111_106:
	setp.eq.s16 	%p121, %rs181, 0;
	selp.b16 	%rs377, %rs80, %rs377, %p121;
	selp.b64 	%rd482, %rd96, %rd482, %p121;
$L__BB111_107:
	cvt.u32.u16 	%r243, %rs377;
	and.b32  	%r224, %r243, 255;
	mov.b32 	%r240, 8;
	mov.b32 	%r241, 31;
	mov.b32 	%r242, -1;
	// begin inline asm
	shfl.sync.down.b32 %r223, %r224, %r240, %r241, %r242;
	// end inline asm
	// begin inline asm
	shfl.sync.down.b32 %r228, %r229, %r240, %r241, %r242;
	// end inline asm
	mov.b64 	{%r234, %r239}, %rd482;
	// begin inline asm
	shfl.sync.down.b32 %r233, %r234, %r240, %r241, %r242;
	// end inline asm
	// begin inline asm
	shfl.sync.down.b32 %r238, %r239, %r240, %r241, %r242;
	// end inline asm
	mov.b64 	%rd100, {%r233, %r238};
	cvt.u16.u32 	%rs83, %r223;
	setp.gt.s32 	%p122, %r159, 23;
	@%p122 bra 	$L__BB111_111;
	and.b16  	%rs185, %rs377, 255;
	setp.eq.s16 	%p123, %rs185, 0;
	and.b16  	%rs186, %rs83, 255;
	setp.eq.s16 	%p124, %rs186, 0;
	or.pred  	%p125, %p123, %p124;
	@%p125 bra 	$L__BB111_110;
	min.s64 	%rd482, %rd100, %rd482;
	mov.b16 	%rs377, 1;
	bra.uni 	$L__BB111_111;
$L__BB111_110:
	setp.eq.s16 	%p126, %rs185, 0;
	selp.b16 	%rs377, %rs83, %rs377, %p126;
	selp.b64 	%rd482, %rd100, %rd482, %p126;
$L__BB111_111:
	cvt.u32.u16 	%r264, %rs377;
	and.b32  	%r245, %r264, 255;
	mov.b32 	%r261, 16;
	mov.b32 	%r262, 31;
	mov.b32 	%r263, -1;
	// begin inline asm
	shfl.sync.down.b32 %r244, %r245, %r261, %r262, %r263;
	// end inline asm
	// begin inline asm
	shfl.sync.down.b32 %r249, %r250, %r261, %r262, %r263;
	// end inline asm
	mov.b64 	{%r255, %r260}, %rd482;
	// begin inline asm
	shfl.sync.down.b32 %r254, %r255, %r261, %r262, %r263;
	// end inline asm
	// begin inline asm
	shfl.sync.down.b32 %r259, %r260, %r261, %r262, %r263;
	// end inline asm
	mov.b64 	%rd104, {%r254, %r259};
	cvt.u16.u32 	%rs86, %r244;
	setp.gt.s32 	%p127, %r159, 15;
	@%p127 bra 	$L__BB111_115;
	and.b16  	%rs189, %rs377, 255;
	setp.eq.s16 	%p128, %rs189, 0;
	and.b16  	%rs190, %rs86, 255;
	setp.eq.s16 	%p129, %rs190, 0;
	or.pred  	%p130, %p128, %p129;
	@%p130 bra 	$L__BB111_114;
	min.s64 	%rd482, %rd104, %rd482;
	mov.b16 	%rs377, 1;
	bra.uni 	$L__BB111_115;
$L__BB111_114:
	setp.eq.s16 	%p131, %rs189, 0;
	selp.b16 	%rs377, %rs86, %rs377, %p131;
	selp.b64 	%rd482, %rd104, %rd482, %p131;
$L__BB111_115:
	setp.ne.s32 	%p132, %r159, 0;
	@%p132 bra 	$L__BB111_117;
	shr.u32 	%r265, %r30, 1;
	and.b32  	%r266, %r265, 496;
	mov.u32 	%r267, _ZZN3cub18CUB_300001_SM_10006detail6reduce18DeviceReduceKernelINS2_10policy_hubIN4cuda3std3__45tupleIJblEEEjN6thrust24THRUST_300001_SM_1000_NS8cuda_cub9__find_if7functorIS9_EEE10Policy1000ENSB_12zip_iteratorINS8_IJNSD_26transform_input_iterator_tIbNSI_INS8_IJNSB_6detail15normal_iteratorINSB_10device_ptrIiEEEESO_EEEEENSK_22tuple_binary_predicateINS7_7greaterIiEEEEEENSB_17counting_iteratorIlNSB_11use_defaultESX_SX_EEEEEEEjSF_S9_NS7_10__identityEEEvT0_PT3_T1_NS0_13GridEvenShareIS15_EET2_T4_E12temp_storage;
	add.s32 	%r268, %r267, %r266;
	st.shared.u8 	[%r268+8], %rs377;
	st.shared.u64 	[%r268+16], %rd482;
$L__BB111_117:
	bar.sync 	0;
	setp.ne.s32 	%p133, %r30, 0;
	@%p133 bra 	$L__BB111_119;
	ld.shared.u8 	%rs193, [_ZZN3cub18CUB_300001_SM_10006detail6reduce18DeviceReduceKernelINS2_10policy_hubIN4cuda3std3__45tupleIJblEEEjN6thrust24THRUST_300001_SM_1000_NS8cuda_cub9__find_if7functorIS9_EEE10Policy1000ENSB_12zip_iteratorINS8_IJNSD_26transform_input_iterator_tIbNSI_INS8_IJNSB_6detail15normal_iteratorINSB_10device_ptrIiEEEESO_EEEEENSK_22tuple_binary_predicateINS7_7greaterIiEEEEEENSB_17counting_iteratorIlNSB_11use_defaultESX_SX_EEEEEEEjSF_S9_NS7_10__identityEEEvT0_PT3_T1_NS0_13GridEvenShareIS15_EET2_T4_E12temp_storage+24];
	ld.shared.u64 	%rd270, [_ZZN3cub18CUB_300001_SM_10006detail6reduce18DeviceReduceKernelINS2_10policy_hubIN4cuda3std3__45tupleIJblEEEjN6thrust24THRUST_300001_SM_1000_NS8cuda_cub9__find_if7functorIS9_EEE10Policy1000ENSB_12zip_iteratorINS8_IJNSD_26transform_input_iterator_tIbNSI_INS8_IJNSB_6detail15normal_iteratorINSB_10device_ptrIiEEEESO_EEEEENSK_22tuple_binary_predicateINS7_7greaterIiEEEEEENSB_17counting_iteratorIlNSB_11use_defaultESX_SX_EEEEEEEjSF_S9_NS7_10__identityEEEvT0_PT3_T1_NS0_13GridEvenShareIS15_EET2_T4_E12temp_storage+32];
	and.b16  	%rs194, %rs377, 255;
	setp.eq.s16 	%p134, %rs194, 0;
	setp.eq.s16 	%p135, %rs193, 0;
	min.s64 	%rd271, %rd270, %rd482;
	selp.b16 	%rs195, %rs377, 1, %p135;
	selp.b16 	%rs196, %rs193, %rs195, %p134;
	and.b16  	%rs197, %rs196, 255;
	selp.b64 	%rd272, %rd482, %rd271, %p135;
	selp.b64 	%rd273, %rd270, %rd272, %p134;
	ld.shared.u8 	%rs198, [_ZZN3cub18CUB_300001_SM_10006detail6reduce18DeviceReduceKernelINS2_10policy_hubIN4cuda3std3__45tupleIJblEEEjN6thrust24THRUST_300001_SM_1000_NS8cuda_cub9__find_if7functorIS9_EEE10Policy1000ENSB_12zip_iteratorINS8_IJNSD_26transform_input_iterator_tIbNSI_INS8_IJNSB_6detail15normal_iteratorINSB_10device_ptrIiEEEESO_EEEEENSK_22tuple_binary_predicateINS7_7greaterIiEEEEEENSB_17counting_iteratorIlNSB_11use_defaultESX_SX_EEEEEEEjSF_S9_NS7_10__identityEEEvT0_PT3_T1_NS0_13GridEvenShareIS15_EET2_T4_E12temp_storage+40];
	ld.shared.u64 	%rd274, [_ZZN3cub18CUB_300001_SM_10006detail6reduce18DeviceReduceKernelINS2_10policy_hubIN4cuda3std3__45tupleIJblEEEjN6thrust24THRUST_300001_SM_1000_NS8cuda_cub9__find_if7functorIS9_EEE10Policy1000ENSB_12zip_iteratorINS8_IJNSD_26transform_input_iterator_tIbNSI_INS8_IJNSB_6detail15normal_iteratorINSB_10device_ptrIiEEEESO_EEEEENSK_22tuple_binary_predicateINS7_7greaterIiEEEEEENSB_17counting_iteratorIlNSB_11use_defaultESX_SX_EEEEEEEjSF_S9_NS7_10__identityEEEvT0_PT3_T1_NS0_13GridEvenShareIS15_EET2_T4_E12temp_storage+48];
	setp.eq.s16 	%p136, %rs197, 0;
	setp.eq.s16 	%p137, %rs198, 0;
	min.s64 	%rd275, %rd274, %rd273;
	selp.b16 	%rs199, %rs196, 1, %p137;
	selp.b16 	%rs200, %rs198, %rs199, %p136;
	and.b16  	%rs201, %rs200, 255;
	selp.b64 	%rd276, %rd273, %rd275, %p137;
	selp.b64 	%rd277, %rd274, %rd276, %p136;
	ld.shared.u8 	%rs202, [_ZZN3cub18CUB_300001_SM_10006detail6reduce18DeviceReduceKernelINS2_10policy_hubIN4cuda3std3__45tupleIJblEEEjN6thrust24THRUST_300001_SM_1000_NS8cuda_cub9__find_if7functorIS9_EEE10Policy1000ENSB_12zip_iteratorINS8_IJNSD_26transform_input_iterator_tIbNSI_INS8_IJNSB_6detail15normal_iteratorINSB_10device_ptrIiEEEESO_EEEEENSK_22tuple_binary_predicateINS7_7greaterIiEEEEEENSB_17counting_iteratorIlNSB_11use_defaultESX_SX_EEEEEEEjSF_S9_NS7_10__identityEEEvT0_PT3_T1_NS0_13GridEvenShareIS15_EET2_T4_E12temp_storage+56];
	ld.shared.u64 	%rd278, [_ZZN3cub18CUB_300001_SM_10006detail6reduce18DeviceReduceKernelINS2_10policy_hubIN4cuda3std3__45tupleIJblEEEjN6thrust24THRUST_300001_SM_1000_NS8cuda_cub9__find_if7functorIS9_EEE10Policy1000ENSB_12zip_iteratorINS8_IJNSD_26transform_input_iterator_tIbNSI_INS8_IJNSB_6detail15normal_iteratorINSB_10device_ptrIiEEEESO_EEEEENSK_22tuple_binary_predicateINS7_7greaterIiEEEEEENSB_17counting_iteratorIlNSB_11use_defaultESX_SX_EEEEEEEjSF_S9_NS7_10__identityEEEvT0_PT3_T1_NS0_13GridEvenShareIS15_EET2_T4_E12temp_storage+64];
	setp.eq.s16 	%p138, %rs201, 0;
	setp.eq.s16 	%p139, %rs202, 0;
	min.s64 	%rd279, %rd278, %rd277;
	selp.b16 	%rs203, %rs200, 1, %p139;
	selp.b16 	%rs204, %rs202, %rs203, %p138;
	and.b16  	%rs205, %rs204, 255;
	selp.b64 	%rd280, %rd277, %rd279, %p139;
	selp.b64 	%rd281, %rd278, %rd280, %p138;
	ld.shared.u8 	%rs206, [_ZZN3cub18CUB_300001_SM_10006detail6reduce18DeviceReduceKernelINS2_10policy_hubIN4cuda3std3__45tupleIJblEEEjN6thrust24THRUST_300001_SM_1000_NS8cuda_cub9__find_if7functorIS9_EEE10Policy1000ENSB_12zip_iteratorINS8_IJNSD_26transform_input_iterator_tIbNSI_INS8_IJNSB_6detail15normal_iteratorINSB_10device_ptrIiEEEESO_EEEEENSK_22tuple_binary_predicateINS7_7greaterIiEEEEEENSB_17counting_iteratorIlNSB_11use_defaultESX_SX_EEEEEEEjSF_S9_NS7_10__identityEEEvT0_PT3_T1_NS0_13GridEvenShareIS15_EET2_T4_E12temp_storage+72];
	ld.shared.u64 	%rd282, [_ZZN3cub18CUB_300001_SM_10006detail6reduce18DeviceReduceKernelINS2_10policy_hubIN4cuda3std3__45tupleIJblEEEjN6thrust24THRUST_300001_SM_1000_NS8cuda_cub9__find_if7functorIS9_EEE10Policy1000ENSB_12zip_iteratorINS8_IJNSD_26transform_input_iterator_tIbNSI_INS8_IJNSB_6detail15normal_iteratorINSB_10device_ptrIiEEEESO_EEEEENSK_22tuple_binary_predicateINS7_7greaterIiEEEEEENSB_17counting_iteratorIlNSB_11use_defaultESX_SX_EEEEEEEjSF_S9_NS7_10__identityEEEvT0_PT3_T1_NS0_13GridEvenShareIS15_EET2_T4_E12temp_storage+80];
	setp.eq.s16 	%p140, %rs205, 0;
	setp.eq.s16 	%p141, %rs206, 0;
	min.s64 	%rd283, %rd282, %rd281;
	selp.b16 	%rs207, %rs204, 1, %p141;
	selp.b16 	%rs208, %rs206, %rs207, %p140;
	and.b16  	%rs209, %rs208, 255;
	selp.b64 	%rd284, %rd281, %rd283, %p141;
	selp.b64 	%rd285, %rd282, %rd284, %p140;
	ld.shared.u8 	%rs210, [_ZZN3cub18CUB_300001_SM_10006detail6reduce18DeviceReduceKernelINS2_10policy_hubIN4cuda3std3__45tupleIJblEEEjN6thrust24THRUST_300001_SM_1000_NS8cuda_cub9__find_if7functorIS9_EEE10Policy1000ENSB_12zip_iteratorINS8_IJNSD_26transform_input_iterator_tIbNSI_INS8_IJNSB_6detail15normal_iteratorINSB_10device_ptrIiEEEESO_EEEEENSK_22tuple_binary_predicateINS7_7greaterIiEEEEEENSB_17counting_iteratorIlNSB_11use_defaultESX_SX_EEEEEEEjSF_S9_NS7_10__identityEEEvT0_PT3_T1_NS0_13GridEvenShareIS15_EET2_T4_E12temp_storage+88];
	ld.shared.u64 	%rd286, [_ZZN3cub18CUB_300001_SM_10006detail6reduce18DeviceReduceKernelINS2_10policy_hubIN4cuda3std3__45tupleIJblEEEjN6thrust24THRUST_300001_SM_1000_NS8cuda_cub9__find_if7functorIS9_EEE10Policy1000ENSB_12zip_iteratorINS8_IJNSD_26transform_input_iterator_tIbNSI_INS8_IJNSB_6detail15normal_iteratorINSB_10device_ptrIiEEEESO_EEEEENSK_22tuple_binary_predicateINS7_7greaterIiEEEEEENSB_17counting_iteratorIlNSB_11use_defaultESX_SX_EEEEEEEjSF_S9_NS7_10__identityEEEvT0_PT3_T1_NS0_13GridEvenShareIS15_EET2_T4_E12temp_storage+96];
	setp.eq.s16 	%p142, %rs209, 0;
	setp.eq.s16 	%p143, %rs210, 0;
	min.s64 	%rd287, %rd286, %rd285;
	selp.b16 	%rs211, %rs208, 1, %p143;
	selp.b16 	%rs212, %rs210, %rs211, %p142;
	and.b16  	%rs213, %rs212, 255;
	selp.b64 	%rd288, %rd285, %rd287, %p143;
	selp.b64 	%rd289, %rd286, %rd288, %p142;
	ld.shared.u8 	%rs214, [_ZZN3cub18CUB_300001_SM_10006detail6reduce18DeviceReduceKernelINS2_10policy_hubIN4cuda3std3__45tupleIJblEEEjN6thrust24THRUST_300001_SM_1000_NS8cuda_cub9__find_if7functorIS9_EEE10Policy1000ENSB_12zip_iteratorINS8_IJNSD_26transform_input_iterator_tIbNSI_INS8_IJNSB_6detail15normal_iteratorINSB_10device_ptrIiEEEESO_EEEEENSK_22tuple_binary_predicateINS7_7greaterIiEEEEEENSB_17counting_iteratorIlNSB_11use_defaultESX_SX_EEEEEEEjSF_S9_NS7_10__identityEEEvT0_PT3_T1_NS0_13GridEvenShareIS15_EET2_T4_E12temp_storage+104];
	ld.shared.u64 	%rd290, [_ZZN3cub18CUB_300001_SM_10006detail6reduce18DeviceReduceKernelINS2_10policy_hubIN4cuda3std3__45tupleIJblEEEjN6thrust24THRUST_300001_SM_1000_NS8cuda_cub9__find_if7functorIS9_EEE10Policy1000ENSB_12zip_iteratorINS8_IJNSD_26transform_input_iterator_tIbNSI_INS8_IJNSB_6detail15normal_iteratorINSB_10device_ptrIiEEEESO_EEEEENSK_22tuple_binary_predicateINS7_7greaterIiEEEEEENSB_17counting_iteratorIlNSB_11use_defaultESX_SX_EEEEEEEjSF_S9_NS7_10__identityEEEvT0_PT3_T1_NS0_13GridEvenShareIS15_EET2_T4_E12temp_storage+112];
	setp.eq.s16 	%p144, %rs213, 0;
	setp.eq.s16 	%p145, %rs214, 0;
	min.s64 	%rd291, %rd290, %rd289;
	selp.b16 	%rs215, %rs212, 1, %p145;
	selp.b16 	%rs216, %rs214, %rs215, %p144;
	and.b16  	%rs217, %rs216, 255;
	selp.b64 	%rd292, %rd289, %rd291, %p145;
	selp.b64 	%rd293, %rd290, %rd292, %p144;
	ld.shared.u8 	%rs218, [_ZZN3cub18CUB_300001_SM_10006detail6reduce18DeviceReduceKernelINS2_10policy_hubIN4cuda3std3__45tupleIJblEEEjN6thrust24THRUST_300001_SM_1000_NS8cuda_cub9__find_if7functorIS9_EEE10Policy1000ENSB_12zip_iteratorINS8_IJNSD_26transform_input_iterator_tIbNSI_INS8_IJNSB_6detail15normal_iteratorINSB_10device_ptrIiEEEESO_EEEEENSK_22tuple_binary_predicateINS7_7greaterIiEEEEEENSB_17counting_iteratorIlNSB_11use_defaultESX_SX_EEEEEEEjSF_S9_NS7_10__identityEEEvT0_PT3_T1_NS0_13GridEvenShareIS15_EET2_T4_E12temp_storage+120];
	ld.shared.u64 	%rd294, [_ZZN3cub18CUB_300001_SM_10006detail6reduce18DeviceReduceKernelINS2_10policy_hubIN4cuda3std3__45tupleIJblEEEjN6thrust24THRUST_300001_SM_1000_NS8cuda_cub9__find_if7functorIS9_EEE10Policy1000ENSB_12zip_iteratorINS8_IJNSD_26transform_input_iterator_tIbNSI_INS8_IJNSB_6detail15normal_iteratorINSB_10device_ptrIiEEEESO_EEEEENSK_22tuple_binary_predicateINS7_7greaterIiEEEEEENSB_17counting_iteratorIlNSB_11use_defaultESX_SX_EEEEEEEjSF_S9_NS7_10__identityEEEvT0_PT3_T1_NS0_13GridEvenShareIS15_EET2_T4_E12temp_storage+128];
	setp.eq.s16 	%p146, %rs217, 0;
	setp.eq.s16 	%p147, %rs218, 0;
	min.s64 	%rd295, %rd294, %rd293;
	selp.b16 	%rs219, %rs216, 1, %p147;
	selp.b16 	%rs377, %rs218, %rs219, %p146;
	selp.b64 	%rd296, %rd293, %rd295, %p147;
	selp.b64 	%rd482, %rd294, %rd296, %p146;
$L__BB111_119:
	mov.u32 	%r550, %tid.x;
	setp.ne.s32 	%p324, %r550, 0;
	@%p324 bra 	$L__BB111_121;
	ld.param.u64 	%rd472, [_ZN3cub18CUB_300001_SM_10006detail6reduce18DeviceReduceKernelINS2_10policy_hubIN4cuda3std3__45tupleIJblEEEjN6thrust24THRUST_300001_SM_1000_NS8cuda_cub9__find_if7functorIS9_EEE10Policy1000ENSB_12zip_iteratorINS8_IJNSD_26transform_input_iterator_tIbNSI_INS8_IJNSB_6detail15normal_iteratorINSB_10device_ptrIiEEEESO_EEEEENSK_22tuple_binary_predicateINS7_7greaterIiEEEEEENSB_17counting_iteratorIlNSB_11use_defaultESX_SX_EEEEEEEjSF_S9_NS7_10__identityEEEvT0_PT3_T1_NS0_13GridEvenShareIS15_EET2_T4__param_1];
	cvta.to.global.u64 	%rd469, %rd472;
	mul.wide.u32 	%rd470, %r3, 16;
	add.s64 	%rd471, %rd469, %rd470;
	st.global.u8 	[%rd471], %rs377;
	st.global.u64 	[%rd471+8], %rd482;
$L__BB111_121:
	ret;

}
	// .globl	_ZN3cub18CUB_300001_SM_10006detail6reduce28DeviceReduceSingleTileKernelINS2_10policy_hubIN4cuda3std3__45tupleIJblEEEyN6thrust24THRUST_300001_SM_1000_NS8cuda_cub9__find_if7functorIS9_EEE10Policy1000ENSB_12zip_iteratorINS8_IJNSD_26transform_input_iterator_tIbNSI_INS8_IJNSB_6detail15normal_iteratorINSB_10device_ptrIiEEEESO_EEEEENSK_22tuple_binary_predicateINS7_7greaterIiEEEEEENSB_17counting_iteratorIlNSB_11use_defaultESX_SX_EEEEEEEPS9_ySF_S9_S9_NS7_10__identityEEEvT0_T1_T2_T3_T4_T6_
.visible .entry _ZN3cub18CUB_300001_SM_10006detail6reduce28DeviceReduceSingleTileKernelINS2_10policy_hubIN4cuda3std3__45tupleIJblEEEyN6thrust24THRUST_300001_SM_1000_NS8cuda_cub9__find_if7functorIS9_EEE10Policy1000ENSB_12zip_iteratorINS8_IJNSD_26transform_input_iterator_tIbNSI_INS8_IJNSB_6detail15normal_iteratorINSB_10device_ptrIiEEEESO_EEEEENSK_22tuple_binary_predicateINS7_7greaterIiEEEEEENSB_17counting_iteratorIlNSB_11use_defaultESX_SX_EEEEEEEPS9_ySF_S9_S9_NS7_10__identityEEEvT0_T1_T2_T3_T4_T6_(
	.param .align 8 .b8 _ZN3cub18CUB_300001_SM_10006detail6reduce28DeviceReduceSingleTileKernelINS2_10policy_hubIN4cuda3std3__45tupleIJblEEEyN6thrust24THRUST_300001_SM_1000_NS8cuda_cub9__find_if7functorIS9_EEE10Policy1000ENSB_12zip_iteratorINS8_IJNSD_26transform_input_iterator_tIbNSI_INS8_IJNSB_6detail15normal_iteratorINSB_10device_ptrIiEEEESO_EEEEENSK_22tuple_binary_predicateINS7_7greaterIiEEEEEENSB_17counting_iteratorIlNSB_11use_defaultESX_SX_EEEEEEEPS9_ySF_S9_S9_NS7_10__identityEEEvT0_T1_T2_T3_T4_T6__param_0[32],
	.param .u64 .ptr .align 1 _ZN3cub18CUB_300001_SM_10006detail6reduce28DeviceReduceSingleTileKernelINS2_10policy_hubIN4cuda3std3__45tupleIJblEEEyN6thrust24THRUST_300001_SM_1000_NS8cuda_cub9__find_if7functorIS9_EEE10Policy1000ENSB_12zip_iteratorINS8_IJNSD_26transform_input_iterator_tIbNSI_INS8_IJNSB_6detail15normal_iteratorINSB_10device_ptrIiEEEESO_EEEEENSK_22tuple_binary_predicateINS7_7greaterIiEEEEEENSB_17counting_iteratorIlNSB_11use_defaultESX_SX_EEEEEEEPS9_ySF_S9_S9_NS7_10__identityEEEvT0_T1_T2_T3_T4_T6__param_1,
	.param .u64 _ZN3cub18CUB_300001_SM_10006detail6reduce28DeviceReduceSingleTileKernelINS2_10policy_hubIN4cuda3std3__45tupleIJblEEEyN6thrust24THRUST_300001_SM_1000_NS8cuda_cub9__find_if7functorIS9_EEE10Policy1000ENSB_12zip_iteratorINS8_IJNSD_26transform_input_iterator_tIbNSI_INS8_IJNSB_6detail15normal_iteratorINSB_10device_ptrIiEEEESO_EEEEENSK_22tuple_binary_predicateINS7_7greaterIiEEEEEENSB_17counting_iteratorIlNSB_11use_defaultESX_SX_EEEEEEEPS9_ySF_S9_S9_NS7_10__identityEEEvT0_T1_T2_T3_T4_T6__param_2,
	.param .align 1 .b8 _ZN3cub18CUB_300001_SM_10006detail6reduce28DeviceReduceSingleTileKernelINS2_10policy_hubIN4cuda3std3__45tupleIJblEEEyN6thrust24THRUST_300001_SM_1000_NS8cuda_cub9__find_if7functorIS9_EEE10Policy1000ENSB_12zip_iteratorINS8_IJNSD_26transform_input_iterator_tIbNSI_INS8_IJNSB_6detail15normal_iteratorINSB_10device_ptrIiEEEESO_EEEEENSK_22tuple_binary_predicateINS7_7greaterIiEEEEEENSB_17counting_iteratorIlNSB_11use_defaultESX_SX_EEEEEEEPS9_ySF_S9_S9_NS7_10__identityEEEvT0_T1_T2_T3_T4_T6__param_3[1],
	.param .align 8 .b8 _ZN3cub18CUB_300001_SM_10006detail6reduce28DeviceReduceSingleTileKernelINS2_10policy_hubIN4cuda3std3__45tupleIJblEEEyN6thrust24THRUST_300001_SM_1000_NS8cuda_cub9__find_if7functorIS9_EEE10Policy1000ENSB_12zip_iteratorINS8_IJNSD_26transform_input_iterator_tIbNSI_INS8_IJNSB_6detail15normal_iteratorINSB_10device_ptrIiEEEESO_EEEEENSK_22tuple_binary_predicateINS7_7greaterIiEEEEEENSB_17counting_iteratorIlNSB_11use_defaultESX_SX_EEEEEEEPS9_ySF_S9_S9_NS7_10__identityEEEvT0_T1_T2_T3_T4_T6__param_4[16],
	.param .align 1 .b8 _ZN3cub18CUB_300001_SM_10006detail6reduce28DeviceReduceSingleTileKernelINS2_10policy_hubIN4cuda3std3__45tupleIJblEEEyN6thrust24THRUST_300001_SM_1000_NS8cuda_cub9__find_if7functorIS9_EEE10Policy1000ENSB_12zip_iteratorINS8_IJNSD_26transform_input_iterator_tIbNSI_INS8_IJNSB_6detail15normal_iteratorINSB_10device_ptrIiEEEESO_EEEEENSK_22tuple_binary_predicateINS7_7greaterIiEEEEEENSB_17counting_iteratorIlNSB_11use_defaultESX_SX_EEEEEEEPS9_ySF_S9_S9_NS7_10__identityEEEvT0_T1_T2_T3_T4_T6__param_5[1]
)
.maxntid 256
.minnctapersm 1
{
	.reg .pred 	%p<329>;
	.reg .b16 	%rs<415>;
	.reg .b32 	%r<504>;
	.reg .b64 	%rd<450>;
	// demoted variable
	.shared .align 8 .b8 _ZZN3cub18CUB_300001_SM_10006detail6reduce28DeviceReduceSingleTileKernelINS2_10policy_hubIN4cuda3std3__45tupleIJblEEEyN6thrust24THRUST_300001_SM_1000_NS8cuda_cub9__find_if7functorIS9_EEE10Policy1000ENSB_12zip_iteratorINS8_IJNSD_26transform_input_iterator_tIbNSI_INS8_IJNSB_6detail15normal_iteratorINSB_10device_ptrIiEEEESO_EEEEENSK_22tuple_binary_predicateINS7_7greaterIiEEEEEENSB_17counting_iteratorIlNSB_11use_defaultESX_SX_EEEEEEEPS9_ySF_S9_S9_NS7_10__identityEEEvT0_T1_T2_T3_T4_T6_E12temp_storage[152];
	ld.param.u64 	%rd122, [_ZN3cub18CUB_300001_SM_10006detail6reduce28DeviceReduceSingleTileKernelINS2_10policy_hubIN4cuda3std3__45tupleIJblEEEyN6thrust24THRUST_300001_SM_1000_NS8cuda_cub9__find_if7functorIS9_EEE10Policy1000ENSB_12zip_iteratorINS8_IJNSD_26transform_input_iterator_tIbNSI_INS8_IJNSB_6detail15normal_iteratorINSB_10device_ptrIiEEEESO_EEEEENSK_22tuple_binary_predicateINS7_7greaterIiEEEEEENSB_17counting_iteratorIlNSB_11use_defaultESX_SX_EEEEEEEPS9_ySF_S9_S9_NS7_10__identityEEEvT0_T1_T2_T3_T4_T6__param_4+8];
	ld.param.u64 	%rd120, [_ZN3cub18CUB_300001_SM_10006detail6reduce28DeviceReduceSingleTileKernelINS2_10policy_hubIN4cuda3std3__45tupleIJblEEEyN6thrust24THRUST_300001_SM_1000_NS8cuda_cub9__find_if7functorIS9_EEE10Policy1000ENSB_12zip_iteratorINS8_IJNSD_26transform_input_iterator_tIbNSI_INS8_IJNSB_6detail15normal_iteratorINSB_10device_ptrIiEEEESO_EEEEENSK_22tuple_binary_predicateINS7_7greaterIiEEEEEENSB_17counting_iteratorIlNSB_11use_defaultESX_SX_EEEEEEEPS9_ySF_S9_S9_NS7_10__identityEEEvT0_T1_T2_T3_T4_T6__param_0+24];
	ld.param.u64 	%rd119, [_ZN3cub18CUB_300001_SM_10006detail6reduce28DeviceReduceSingleTileKernelINS2_10policy_hubIN4cuda3std3__45tupleIJblEEEyN6thrust24THRUST_300001_SM_1000_NS8cuda_cub9__find_if7functorIS9_EEE10Policy1000ENSB_12zip_iteratorINS8_IJNSD_26transform_input_iterator_tIbNSI_INS8_IJNSB_6detail15normal_iteratorINSB_10device_ptrIiEEEESO_EEEEENSK_22tuple_binary_predicateINS7_7greaterIiEEEEEENSB_17counting_iteratorIlNSB_11use_defaultESX_SX_EEEEEEEPS9_ySF_S9_S9_NS7_10__identityEEEvT0_T1_T2_T3_T4_T6__param_0+8];
	ld.param.u64 	%rd118, [_ZN3cub18CUB_300001_SM_10006detail6reduce28DeviceReduceSingleTileKernelINS2_10policy_hubIN4cuda3std3__45tupleIJblEEEyN6thrust24THRUST_300001_SM_1000_NS8cuda_cub9__find_if7functorIS9_EEE10Policy1000ENSB_12zip_iteratorINS8_IJNSD_26transform_input_iterator_tIbNSI_INS8_IJNSB_6detail15normal_iteratorINSB_10device_ptrIiEEEESO_EEEEENSK_22tuple_binary_predicateINS7_7greaterIiEEEEEENSB_17counting_iteratorIlNSB_11use_defaultESX_SX_EEEEEEEPS9_ySF_S9_S9_NS7_10__identityEEEvT0_T1_T2_T3_T4_T6__param_0];
	ld.param.u64 	%rd123, [_ZN3cub18CUB_300001_SM_10006detail6reduce28DeviceReduceSingleTileKernelINS2_10policy_hubIN4cuda3std3__45tupleIJblEEEyN6thrust24THRUST_300001_SM_1000_NS8cuda_cub9__find_if7functorIS9_EEE10Policy1000ENSB_12zip_iteratorINS8_IJNSD_26transform_input_iterator_tIbNSI_INS8_IJNSB_6detail15normal_iteratorINSB_10device_ptrIiEEEESO_EEEEENSK_22tuple_binary_predicateINS7_7greaterIiEEEEEENSB_17counting_iteratorIlNSB_11use_defaultESX_SX_EEEEEEEPS9_ySF_S9_S9_NS7_10__identityEEEvT0_T1_T2_T3_T4_T6__param_1];
	ld.param.u64 	%rd121, [_ZN3cub18CUB_300001_SM_10006detail6reduce28DeviceReduceSingleTileKernelINS2_10policy_hubIN4cuda3std3__45tupleIJblEEEyN6thrust24THRUST_300001_SM_1000_NS8cuda_cub9__find_if7functorIS9_EEE10Policy1000ENSB_12zip_iteratorINS8_IJNSD_26transform_input_iterator_tIbNSI_INS8_IJNSB_6detail15normal_iteratorINSB_10device_ptrIiEEEESO_EEEEENSK_22tuple_binary_predicateINS7_7greaterIiEEEEEENSB_17counting_iteratorIlNSB_11use_defaultESX_SX_EEEEEEEPS9_ySF_S9_S9_NS7_10__identityEEEvT0_T1_T2_T3_T4_T6__param_2];
	ld.param.u8 	%rs100, [_ZN3cub18CUB_300001_SM_10006detail6reduce28DeviceReduceSingleTileKernelINS2_10policy_hubIN4cuda3std3__45tupleIJblEEEyN6thrust24THRUST_300001_SM_1000_NS8cuda_cub9__find_if7functorIS9_EEE10Policy1000ENSB_12zip_iteratorINS8_IJNSD_26transform_input_iterator_tIbNSI_INS8_IJNSB_6detail15normal_iteratorINSB_10device_ptrIiEEEESO_EEEEENSK_22tuple_binary_predicateINS7_7greaterIiEEEEEENSB_17counting_iteratorIlNSB_11use_defaultESX_SX_EEEEEEEPS9_ySF_S9_S9_NS7_10__identityEEEvT0_T1_T2_T3_T4_T6__param_4];
	cvta.to.global.u64 	%rd1, %rd123;
	setp.ne.s64 	%p1, %rd121, 0;
	@%p1 bra 	$L__BB112_3;
	mov.u32 	%r492, %tid.x;
	setp.ne.s32 	%p328, %r492, 0;
	@%p328 bra 	$L__BB112_122;
	st.global.u8 	[%rd1], %rs100;
	st.global.u64 	[%rd1+8], %rd122;
	bra.uni 	$L__BB112_122;
$L__BB112_3:
	cvta.to.global.u64 	%rd2, %rd118;
	cvta.to.global.u64 	%rd3, %rd119;
	setp.gt.u64 	%p2, %rd121, 1023;
	@%p2 bra 	$L__BB112_80;
	cvt.u32.u64 	%r1, %rd121;
	mov.u32 	%r2, %tid.x;
	setp.ge.u32 	%p149, %r2, %r1;
	mov.b16 	%rs383, 0;
	mov.b64 	%rd416, 0;
	mov.u32 	%r496, %r2;
	@%p149 bra 	$L__BB112_6;
	cvt.u64.u32 	%rd273, %r2;
	mul.wide.u32 	%rd274, %r2, 4;
	add.s64 	%rd275, %rd2, %rd274;
	add.s64 	%rd276, %rd3, %rd274;
	add.s64 	%rd416, %rd120, %rd273;
	ld.global.u32 	%r222, [%rd275];
	ld.global.u32 	%r223, [%rd276];
	setp.gt.s32 	%p150, %r222, %r223;
	selp.u16 	%rs383, 1, 0, %p150;
	add.s32 	%r496, %r2, 256;
$L__BB112_6:
	setp.ge.u32 	%p151, %r496, %r1;
	@%p151 bra 	$L__BB112_18;
	not.b32 	%r224, %r496;
	add.s32 	%r5, %r224, %r1;
	shr.u32 	%r225, %r5, 8;
	add.s32 	%r6, %r225, 1;
	and.b32  	%r7, %r6, 7;
	setp.lt.u32 	%p152, %r5, 1792;
	@%p152 bra 	$L__BB112_10;
	and.b32  	%r226, %r6, 33554424;
	neg.s32 	%r494, %r226;
$L__BB112_9:
	.pragma "nounroll";
	cvt.u64.u32 	%rd278, %r496;
	mul.wide.u32 	%rd279, %r496, 4;
	add.s64 	%rd280, %rd2, %rd279;
	add.s64 	%rd281, %rd3, %rd279;
	add.s64 	%rd282, %rd120, %rd278;
	ld.global.u32 	%r227, [%rd280];
	ld.global.u32 	%r228, [%rd281];
	setp.gt.s32 	%p153, %r227, %r228;
	selp.u16 	%rs224, 1, 0, %p153;
	and.b16  	%rs225, %rs383, 255;
	setp.ne.s16 	%p155, %rs225, 0;
	and.pred  	%p156, %p155, %p153;
	min.s64 	%rd283, %rd282, %rd416;
	setp.eq.s16 	%p157, %rs225, 0;
	selp.b64 	%rd284, %rd282, %rd416, %p157;
	selp.b16 	%rs226, %rs224, %rs383, %p157;
	selp.b64 	%rd285, %rd283, %rd284, %p156;
	selp.b16 	%rs227, 1, %rs226, %p156;
	and.b16  	%rs228, %rs227, 255;
	add.s64 	%rd286, %rd282, 256;
	ld.global.u32 	%r229, [%rd280+1024];
	ld.global.u32 	%r230, [%rd281+1024];
	setp.gt.s32 	%p158, %r229, %r230;
	selp.u16 	%rs229, 1, 0, %p158;
	setp.ne.s16 	%p160, %rs228, 0;
	and.pred  	%p161, %p160, %p158;
	min.s64 	%rd287, %rd286, %rd285;
	setp.eq.s16 	%p162, %rs228, 0;
	selp.b64 	%rd288, %rd286, %rd285, %p162;
	selp.b16 	%rs230, %rs229, %rs227, %p162;
	selp.b64 	%rd289, %rd287, %rd288, %p161;
	selp.b16 	%rs231, 1, %rs230, %p161;
	and.b16  	%rs232, %rs231, 255;
	add.s64 	%rd290, %rd282, 512;
	ld.global.u32 	%r231, [%rd280+2048];
	ld.global.u32 	%r232, [%rd281+2048];
	setp.gt.s32 	%p163, %r231, %r232;
	selp.u16 	%rs233, 1, 0, %p163;
	setp.ne.s16 	%p165, %rs232, 0;
	and.pred  	%p166, %p165, %p163;
	min.s64 	%rd291, %rd290, %rd289;
	setp.eq.s16 	%p167, %rs232, 0;
	selp.b64 	%rd292, %rd290, %rd289, %p167;
	selp.b16 	%rs234, %rs233, %rs231, %p167;
	selp.b64 	%rd293, %rd291, %rd292, %p166;
	selp.b16 	%rs235, 1, %rs234, %p166;
	and.b16  	%rs236, %rs235, 255;
	add.s64 	%rd294, %rd282, 768;
	ld.global.u32 	%r233, [%rd280+3072];
	ld.global.u32 	%r234, [%rd281+3072];
	setp.gt.s32 	%p168, %r233, %r234;
	selp.u16 	%rs237, 1, 0, %p168;
	setp.ne.s16 	%p170, %rs236, 0;
	and.pred  	%p171, %p170, %p168;
	min.s64 	%rd295, %rd294, %rd293;
	setp.eq.s16 	%p172, %rs236, 0;
	selp.b64 	%rd296, %rd294, %rd293, %p172;
	selp.b16 	%rs238, %rs237, %rs235, %p172;
	selp.b64 	%rd297, %rd295, %rd296, %p171;
	selp.b16 	%rs239, 1, %rs238, %p171;
	and.b16  	%rs240, %rs239, 255;
	add.s64 	%rd298, %rd282, 1024;
	ld.global.u32 	%r235, [%rd280+4096];
	ld.global.u32 	%r236, [%rd281+4096];
	setp.gt.s32 	%p173, %r235, %r236;
	selp.u16 	%rs241, 1, 0, %p173;
	setp.ne.s16 	%p175, %rs240, 0;
	and.pred  	%p176, %p175, %p173;
	min.s64 	%rd299, %rd298, %rd297;
	setp.eq.s16 	%p177, %rs240, 0;
	selp.b64 	%rd300, %rd298, %rd297, %p177;
	selp.b16 	%rs242, %rs241, %rs239, %p177;
	selp.b64 	%rd301, %rd299, %rd300, %p176;
	selp.b16 	%rs243, 1, %rs242, %p176;
	and.b16  	%rs244, %rs243, 255;
	add.s64 	%rd302, %rd282, 1280;
	ld.global.u32 	%r237, [%rd280+5120];
	ld.global.u32 	%r238, [%rd281+5120];
	setp.gt.s32 	%p178, %r237, %r238;
	selp.u16 	%rs245, 1, 0, %p178;
	setp.ne.s16 	%p180, %rs244, 0;
	and.pred  	%p181, %p180, %p178;
	min.s64 	%rd303, %rd302, %rd301;
	setp.eq.s16 	%p182, %rs244, 0;
	selp.b64 	%rd304, %rd302, %rd301, %p182;
	selp.b16 	%rs246, %rs245, %rs243, %p182;
	selp.b64 	%rd305, %rd303, %rd304, %p181;
	selp.b16 	%rs247, 1, %rs246, %p181;
	and.b16  	%rs248, %rs247, 255;
	add.s64 	%rd306, %rd282, 1536;
	ld.global.u32 	%r239, [%rd280+6144];
	ld.global.u32 	%r240, [%rd281+6144];
	setp.gt.s32 	%p183, %r239, %r240;
	selp.u16 	%rs249, 1, 0, %p183;
	setp.ne.s16 	%p185, %rs248, 0;
	and.pred  	%p186, %p185, %p183;
	min.s64 	%rd307, %rd306, %rd305;
	setp.eq.s16 	%p187, %rs248, 0;
	selp.b64 	%rd308, %rd306, %rd305, %p187;
	selp.b16 	%rs250, %rs249, %rs247, %p187;
	selp.b64 	%rd309, %rd307, %rd308, %p186;
	selp.b16 	%rs251, 1, %rs250, %p186;
	and.b16  	%rs252, %rs251, 255;
	add.s64 	%rd310, %rd282, 1792;
	ld.global.u32 	%r241, [%rd280+7168];
	ld.global.u32 	%r242, [%rd281+7168];
	setp.gt.s32 	%p188, %r241, %r242;
	selp.u16 	%rs253, 1, 0, %p188;
	setp.ne.s16 	%p190, %rs252, 0;
	and.pred  	%p191, %p190, %p188;
	min.s64 	%rd311, %rd310, %rd309;
	setp.eq.s16 	%p192, %rs252, 0;
	selp.b64 	%rd312, %rd310, %rd309, %p192;
	selp.b16 	%rs254, %rs253, %rs251, %p192;
	selp.b64 	%rd416, %rd311, %rd312, %p191;
	selp.b16 	%rs383, 1, %rs254, %p191;
	add.s32 	%r496, %r496, 2048;
	add.s32 	%r494, %r494, 8;
	setp.ne.s32 	%p193, %r494, 0;
	@%p193 bra 	$L__BB112_9;
$L__BB112_10:
	setp.eq.s32 	%p194, %r7, 0;
	@%p194 bra 	$L__BB112_18;
	setp.lt.u32 	%p195, %r7, 4;
	@%p195 bra 	$L__BB112_13;
	cvt.u64.u32 	%rd314, %r496;
	mul.wide.u32 	%rd315, %r496, 4;
	add.s64 	%rd316, %rd2, %rd315;
	add.s64 	%rd317, %rd3, %rd315;
	add.s64 	%rd318, %rd120, %rd314;
	ld.global.u32 	%r243, [%rd316];
	ld.global.u32 	%r244, [%rd317];
	setp.gt.s32 	%p196, %r243, %r244;
	selp.u16 	%rs256, 1, 0, %p196;
	and.b16  	%rs257, %rs383, 255;
	setp.ne.s16 	%p198, %rs257, 0;
	and.pred  	%p199, %p198, %p196;
	min.s64 	%rd319, %rd318, %rd416;
	setp.eq.s16 	%p200, %rs257, 0;
	selp.b64 	%rd320, %rd318, %rd416, %p200;
	selp.b16 	%rs258, %rs256, %rs383, %p200;
	selp.b64 	%rd321, %rd319, %rd320, %p199;
	selp.b16 	%rs259, 1, %rs258, %p199;
	and.b16  	%rs260, %rs259, 255;
	add.s32 	%r245, %r496, 256;
	cvt.u64.u32 	%rd322, %r245;
	add.s64 	%rd323, %rd120, %rd322;
	ld.global.u32 	%r246, [%rd316+1024];
	ld.global.u32 	%r247, [%rd317+1024];
	setp.gt.s32 	%p201, %r246, %r247;
	selp.u16 	%rs261, 1, 0, %p201;
	setp.ne.s16 	%p203, %rs260, 0;
	and.pred  	%p204, %p203, %p201;
	min.s64 	%rd324, %rd323, %rd321;
	setp.eq.s16 	%p205, %rs260, 0;
	selp.b64 	%rd325, %rd323, %rd321, %p205;
	selp.b16 	%rs262, %rs261, %rs259, %p205;
	selp.b64 	%rd326, %rd324, %rd325, %p204;
	selp.b16 	%rs263, 1, %rs262, %p204;
	and.b16  	%rs264, %rs263, 255;
	add.s32 	%r248, %r496, 512;
	cvt.u64.u32 	%rd327, %r248;
	add.s64 	%rd328, %rd120, %rd327;
	ld.global.u32 	%r249, [%rd316+2048];
	ld.global.u32 	%r250, [%rd317+2048];
	setp.gt.s32 	%p206, %r249, %r250;
	selp.u16 	%rs265, 1, 0, %p206;
	setp.ne.s16 	%p208, %rs264, 0;
	and.pred  	%p209, %p208, %p206;
	min.s64 	%rd329, %rd328, %rd326;
	setp.eq.s16 	%p210, %rs264, 0;
	selp.b64 	%rd330, %rd328, %rd326, %p210;
	selp.b16 	%rs266, %rs265, %rs263, %p210;
	selp.b64 	%rd331, %rd329, %rd330, %p209;
	selp.b16 	%rs267, 1, %rs266, %p209;
	and.b16  	%rs268, %rs267, 255;
	add.s32 	%r251, %r496, 768;
	cvt.u64.u32 	%rd332, %r251;
	add.s64 	%rd333, %rd120, %rd332;
	ld.global.u32 	%r252, [%rd316+3072];
	ld.global.u32 	%r253, [%rd317+3072];
	setp.gt.s32 	%p211, %r252, %r253;
	selp.u16 	%rs269, 1, 0, %p211;
	setp.ne.s16 	%p213, %rs268, 0;
	and.pred  	%p214, %p213, %p211;
	min.s64 	%rd334, %rd333, %rd331;
	setp.eq.s16 	%p215, %rs268, 0;
	selp.b64 	%rd335, %rd333, %rd331, %p215;
	selp.b16 	%rs270, %rs269, %rs267, %p215;
	selp.b64 	%rd416, %rd334, %rd335, %p214;
	selp.b16 	%rs383, 1, %rs270, %p214;
	add.s32 	%r496, %r496, 1024;
$L__BB112_13:
	and.b32  	%r254, %r6, 3;
	setp.eq.s32 	%p216, %r254, 0;
	@%p216 bra 	$L__BB112_18;
	setp.eq.s32 	%p217, %r254, 1;
	@%p217 bra 	$L__BB112_16;
	cvt.u64.u32 	%rd337, %r496;
	mul.wide.u32 	%rd338, %r496, 4;
	add.s64 	%rd339, %rd2, %rd338;
	add.s64 	%rd340, %rd3, %rd338;
	add.s64 	%rd341, %rd120, %rd337;
	ld.global.u32 	%r255, [%rd339];
	ld.global.u32 	%r256, [%rd340];
	setp.gt.s32 	%p218, %r255, %r256;
	selp.u16 	%rs272, 1, 0, %p218;
	and.b16  	%rs273, %rs383, 255;
	setp.ne.s16 	%p220, %rs273, 0;
	and.pred  	%p221, %p220, %p218;
	min.s64 	%rd342, %rd341, %rd416;
	setp.eq.s16 	%p222, %rs273, 0;
	selp.b64 	%rd343, %rd341, %rd416, %p222;
	selp.b16 	%rs274, %rs272, %rs383, %p222;
	selp.b64 	%rd344, %rd342, %rd343, %p221;
	selp.b16 	%rs275, 1, %rs274, %p221;
	and.b16  	%rs276, %rs275, 255;
	add.s32 	%r257, %r496, 256;
	cvt.u64.u32 	%rd345, %r257;
	add.s64 	%rd346, %rd120, %rd345;
	ld.global.u32 	%r258, [%rd339+1024];
	ld.global.u32 	%r259, [%rd340+1024];
	setp.gt.s32 	%p223, %r258, %r259;
	selp.u16 	%rs277, 1, 0, %p223;
	setp.ne.s16 	%p225, %rs276, 0;
	and.pred  	%p226, %p225, %p223;
	min.s64 	%rd347, %rd346, %rd344;
	setp.eq.s16 	%p227, %rs276, 0;
	selp.b64 	%rd348, %rd346, %rd344, %p227;
	selp.b16 	%rs278, %rs277, %rs275, %p227;
	selp.b64 	%rd416, %rd347, %rd348, %p226;
	selp.b16 	%rs383, 1, %rs278, %p226;
	add.s32 	%r496, %r496, 512;
$L__BB112_16:
	and.b32  	%r260, %r5, 256;
	setp.ne.s32 	%p228, %r260, 0;
	@%p228 bra 	$L__BB112_18;
	cvt.u64.u32 	%rd349, %r496;
	mul.wide.u32 	%rd350, %r496, 4;
	add.s64 	%rd351, %rd2, %rd350;
	add.s64 	%rd352, %rd3, %rd350;
	add.s64 	%rd353, %rd120, %rd349;
	ld.global.u32 	%r261, [%rd351];
	ld.global.u32 	%r262, [%rd352];
	setp.gt.s32 	%p229, %r261, %r262;
	selp.u16 	%rs279, 1, 0, %p229;
	and.b16  	%rs280, %rs383, 255;
	setp.ne.s16 	%p231, %rs280, 0;
	and.pred  	%p232, %p231, %p229;
	min.s64 	%rd354, %rd353, %rd416;
	setp.eq.s16 	%p233, %rs280, 0;
	selp.b64 	%rd355, %rd353, %rd416, %p233;
	selp.b16 	%rs281, %rs279, %rs383, %p233;
	selp.b64 	%rd416, %rd354, %rd355, %p232;
	selp.b16 	%rs383, 1, %rs281, %p232;
$L__BB112_18:
	setp.lt.u64 	%p234, %rd121, 256;
	@%p234 bra 	$L__BB112_43;
	// begin inline asm
	mov.u32 %r381, %laneid;
	// end inline asm
	cvt.u32.u16 	%r402, %rs383;
	and.b32  	%r383, %r402, 255;
	mov.b32 	%r399, 1;
	mov.b32 	%r400, 31;
	mov.b32 	%r401, -1;
	// begin inline asm
	shfl.sync.down.b32 %r382, %r383, %r399, %r400, %r401;
	// end inline asm
	// begin inline asm
	shfl.sync.down.b32 %r387, %r388, %r399, %r400, %r401;
	// end inline asm
	mov.b64 	{%r393, %r398}, %rd416;
	// begin inline asm
	shfl.sync.down.b32 %r392, %r393, %r399, %r400, %r401;
	// end inline asm
	// begin inline asm
	shfl.sync.down.b32 %r397, %r398, %r399, %r400, %r401;
	// end inline asm
	mov.b64 	%rd19, {%r392, %r397};
	cvt.u16.u32 	%rs15, %r382;
	setp.gt.s32 	%p284, %r381, 30;
	@%p284 bra 	$L__BB112_23;
	and.b16  	%rs323, %rs383, 255;
	setp.eq.s16 	%p285, %rs323, 0;
	and.b16  	%rs324, %rs15, 255;
	setp.eq.s16 	%p286, %rs324, 0;
	or.pred  	%p287, %p285, %p286;
	@%p287 bra 	$L__BB112_22;
	min.s64 	%rd416, %rd19, %rd416;
	mov.b16 	%rs383, 1;
	bra.uni 	$L__BB112_23;
$L__BB112_22:
	setp.eq.s16 	%p288, %rs323, 0;
	selp.b64 	%rd416, %rd19, %rd416, %p288;
	selp.b16 	%rs383, %rs15, %rs383, %p288;
$L__BB112_23:
	cvt.u32.u16 	%r423, %rs383;
	and.b32  	%r404, %r423, 255;
	mov.b32 	%r420, 2;
	mov.b32 	%r421, 31;
	mov.b32 	%r422, -1;
	// begin inline asm
	shfl.sync.down.b32 %r403, %r404, %r420, %r421, %r422;
	// end inline asm
	// begin inline asm
	shfl.sync.down.b32 %r408, %r409, %r420, %r421, %r422;
	// end inline asm
	mov.b64 	{%r414, %r419}, %rd416;
	// begin inline asm
	shfl.sync.down.b32 %r413, %r414, %r420, %r421, %r422;
	// end inline asm
	// begin inline asm
	shfl.sync.down.b32 %r418, %r419, %r420, %r421, %r422;
	// end inline asm
	mov.b64 	%rd23, {%r413, %r418};
	cvt.u16.u32 	%rs18, %r403;
	setp.gt.s32 	%p289, %r381, 29;
	@%p289 bra 	$L__BB112_27;
	and.b16  	%rs327, %rs383, 255;
	setp.eq.s16 	%p290, %rs327, 0;
	and.b16  	%rs328, %rs18, 255;
	setp.eq.s16 	%p291, %rs328, 0;
	or.pred  	%p292, %p290, %p291;
	@%p292 bra 	$L__BB112_26;
	min.s64 	%rd416, %rd23, %rd416;
	mov.b16 	%rs383, 1;
	bra.uni 	$L__BB112_27;
$L__BB112_26:
	setp.eq.s16 	%p293, %rs327, 0;
	selp.b64 	%rd416, %rd23, %rd416, %p293;
	selp.b16 	%rs383, %rs18, %rs383, %p293;
$L__BB112_27:
	cvt.u32.u16 	%r444, %rs383;
	and.b32  	%r425, %r444, 255;
	mov.b32 	%r441, 4;
	mov.b32 	%r442, 31;
	mov.b32 	%r443, -1;
	// begin inline asm
	shfl.sync.down.b32 %r424, %r425, %r441, %r442, %r443;
	// end inline asm
	// begin inline asm
	shfl.sync.down.b32 %r429, %r430, %r441, %r442, %r443;
	// end inline asm
	mov.b64 	{%r435, %r440}, %rd416;
	// begin inline asm
	shfl.sync.down.b32 %r434, %r435, %r441, %r442, %r443;
	// end inline asm
	// begin inline asm
	shfl.sync.down.b32 %r439, %r440, %r441, %r442, %r443;
	// end inline asm
	mov.b64 	%rd27, {%r434, %r439};
	cvt.u16.u32 	%rs21, %r424;
	setp.gt.s32 	%p294, %r381, 27;
	@%p294 bra 	$L__BB112_31;
	and.b16  	%rs331, %rs383, 255;
	setp.eq.s16 	%p295, %rs331, 0;
	and.b16  	%rs332, %rs21, 255;
	setp.eq.s16 	%p296, %rs332, 0;
	or.pred  	%p297, %p295, %p296;
	@%p297 bra 	$L__BB112_30;
	min.s64 	%rd416, %rd27, %rd416;
	mov.b16 	%rs383, 1;
	bra.uni 	$L__BB112_31;
$L__BB112_30:
	setp.eq.s16 	%p298, %rs331, 0;
	selp.b64 	%rd416, %rd27, %rd416, %p298;
	selp.b16 	%rs383, %rs21, %rs383, %p298;
$L__BB112_31:
	cvt.u32.u16 	%r465, %rs383;
	and.b32  	%r446, %r465, 255;
	mov.b32 	%r462, 8;
	mov.b32 	%r463, 31;
	mov.b32 	%r464, -1;
	// begin inline asm
	shfl.sync.down.b32 %r445, %r446, %r462, %r463, %r464;
	// end inline asm
	// begin inline asm
	shfl.sync.down.b32 %r450, %r451, %r462, %r463, %r464;
	// end inline asm
	mov.b64 	{%r456, %r461}, %rd416;
	// begin inline asm
	shfl.sync.down.b32 %r455, %r456, %r462, %r463, %r464;
	// end inline asm
	// begin inline asm
	shfl.sync.down.b32 %r460, %r461, %r462, %r463, %r464;
	// end inline asm
	mov.b64 	%rd31, {%r455, %r460};
	cvt.u16.u32 	%rs24, %r445;
	setp.gt.s32 	%p299, %r381, 23;
	@%p299 bra 	$L__BB112_35;
	and.b16  	%rs335, %rs383, 255;
	setp.eq.s16 	%p300, %rs335, 0;
	and.b16  	%rs336, %rs24, 255;
	setp.eq.s16 	%p301, %rs336, 0;
	or.pred  	%p302, %p300, %p301;
	@%p302 bra 	$L__BB112_34;
	min.s64 	%rd416, %rd31, %rd416;
	mov.b16 	%rs383, 1;
	bra.uni 	$L__BB112_35;
$L__BB112_34:
	setp.eq.s16 	%p303, %rs335, 0;
	selp.b16 	%rs383, %rs24, %rs383, %p303;
	selp.b64 	%rd416, %rd31, %rd416, %p303;
$L__BB112_35:
	cvt.u32.u16 	%r486, %rs383;
	and.b32  	%r467, %r486, 255;
	mov.b32 	%r483, 16;
	mov.b32 	%r484, 31;
	mov.b32 	%r485, -1;
	// begin inline asm
	shfl.sync.down.b32 %r466, %r467, %r483, %r484, %r485;
	// end inline asm
	// begin inline asm
	shfl.sync.down.b32 %r471, %r472, %r483, %r484, %r485;
	// end inline asm
	mov.b64 	{%r477, %r482}, %rd416;
	// begin inline asm
	shfl.sync.down.b32 %r476, %r477, %r483, %r484, %r485;
	// end inline asm
	// begin inline asm
	shfl.sync.down.b32 %r481, %r482, %r483, %r484, %r485;
	// end inline asm
	mov.b64 	%rd35, {%r476, %r481};
	cvt.u16.u32 	%rs27, %r466;
	setp.gt.s32 	%p304, %r381, 15;
	@%p304 bra 	$L__BB112_39;
	and.b16  	%rs339, %rs383, 255;
	setp.eq.s16 	%p305, %rs339, 0;
	and.b16  	%rs340, %rs27, 255;
	setp.eq.s16 	%p306, %rs340, 0;
	or.pred  	%p307, %p305, %p306;
	@%p307 bra 	$L__BB112_38;
	min.s64 	%rd416, %rd35, %rd416;
	mov.b16 	%rs383, 1;
	bra.uni 	$L__BB112_39;
$L__BB112_38:
	setp.eq.s16 	%p308, %rs339, 0;
	selp.b16 	%rs383, %rs27, %rs383, %p308;
	selp.b64 	%rd416, %rd35, %rd416, %p308;
$L__BB112_39:
	setp.ne.s32 	%p309, %r381, 0;
	@%p309 bra 	$L__BB112_41;
	shr.u32 	%r487, %r2, 1;
	and.b32  	%r488, %r487, 496;
	mov.u32 	%r489, _ZZN3cub18CUB_300001_SM_10006detail6reduce28DeviceReduceSingleTileKernelINS2_10policy_hubIN4cuda3std3__45tupleIJblEEEyN6thrust24THRUST_300001_SM_1000_NS8cuda_cub9__find_if7functorIS9_EEE10Policy1000ENSB_12zip_iteratorINS8_IJNSD_26transform_input_iterator_tIbNSI_INS8_IJNSB_6detail15normal_iteratorINSB_10device_ptrIiEEEESO_EEEEENSK_22tuple_binary_predicateINS7_7greaterIiEEEEEENSB_17counting_iteratorIlNSB_11use_defaultESX_SX_EEEEEEEPS9_ySF_S9_S9_NS7_10__identityEEEvT0_T1_T2_T3_T4_T6_E12temp_storage;
	add.s32 	%r490, %r489, %r488;
	st.shared.u8 	[%r490+8], %rs383;
	st.shared.u64 	[%r490+16], %rd416;
$L__BB112_41:
	bar.sync 	0;
	setp.ne.s32 	%p310, %r2, 0;
	@%p310 bra 	$L__BB112_120;
	ld.shared.u8 	%rs343, [_ZZN3cub18CUB_300001_SM_10006detail6reduce28DeviceReduceSingleTileKernelINS2_10policy_hubIN4cuda3std3__45tupleIJblEEEyN6thrust24THRUST_300001_SM_1000_NS8cuda_cub9__find_if7functorIS9_EEE10Policy1000ENSB_12zip_iteratorINS8_IJNSD_26transform_input_iterator_tIbNSI_INS8_IJNSB_6detail15normal_iteratorINSB_10device_ptrIiEEEESO_EEEEENSK_22tuple_binary_predicateINS7_7greaterIiEEEEEENSB_17counting_iteratorIlNSB_11use_defaultESX_SX_EEEEEEEPS9_ySF_S9_S9_NS7_10__identityEEEvT0_T1_T2_T3_T4_T6_E12temp_storage+24];
	ld.shared.u64 	%rd377, [_ZZN3cub18CUB_300001_SM_10006detail6reduce28DeviceReduceSingleTileKernelINS2_10policy_hubIN4cuda3std3__45tupleIJblEEEyN6thrust24THRUST_300001_SM_1000_NS8cuda_cub9__find_if7functorIS9_EEE10Policy1000ENSB_12zip_iteratorINS8_IJNSD_26transform_input_iterator_tIbNSI_INS8_IJNSB_6detail15normal_iteratorINSB_10device_ptrIiEEEESO_EEEEENSK_22tuple_binary_predicateINS7_7greaterIiEEEEEENSB_17counting_iteratorIlNSB_11use_defaultESX_SX_EEEEEEEPS9_ySF_S9_S9_NS7_10__identityEEEvT0_T1_T2_T3_T4_T6_E12temp_storage+32];
	and.b16  	%rs344, %rs383, 255;
	setp.eq.s16 	%p311, %rs344, 0;
	setp.eq.s16 	%p312, %rs343, 0;
	min.s64 	%rd378, %rd377, %rd416;
	selp.b16 	%rs345, %rs383, 1, %p312;
	selp.b16 	%rs346, %rs343, %rs345, %p311;
	and.b16  	%rs347, %rs346, 255;
	selp.b64 	%rd379, %rd416, %rd378, %p312;
	selp.b64 	%rd380, %rd377, %rd379, %p311;
	ld.shared.u8 	%rs348, [_ZZN3cub18CUB_300001_SM_10006detail6reduce28DeviceReduceSingleTileKernelINS2_10policy_hubIN4cuda3std3__45tupleIJblEEEyN6thrust24THRUST_300001_SM_1000_NS8cuda_cub9__find_if7functorIS9_EEE10Policy1000ENSB_12zip_iteratorINS8_IJNSD_26transform_input_iterator_tIbNSI_INS8_IJNSB_6detail15normal_iteratorINSB_10device_ptrIiEEEESO_EEEEENSK_22tuple_binary_predicateINS7_7greaterIiEEEEEENSB_17counting_iteratorIlNSB_11use_defaultESX_SX_EEEEEEEPS9_ySF_S9_S9_NS7_10__identityEEEvT0_T1_T2_T3_T4_T6_E12temp_storage+40];
	ld.shared.u64 	%rd381, [_ZZN3cub18CUB_300001_SM_10006detail6reduce28DeviceReduceSingleTileKernelINS2_10policy_hubIN4cuda3std3__45tupleIJblEEEyN6thrust24THRUST_300001_SM_1000_NS8cuda_cub9__find_if7functorIS9_EEE10Policy1000ENSB_12zip_iteratorINS8_IJNSD_26transform_input_iterator_tIbNSI_INS8_IJNSB_6detail15normal_iteratorINSB_10device_ptrIiEEEESO_EEEEENSK_22tuple_binary_predicateINS7_7greaterIiEEEEEENSB_17counting_iteratorIlNSB_11use_defaultESX_SX_EEEEEEEPS9_ySF_S9_S9_NS7_10__identityEEEvT0_T1_T2_T3_T4_T6_E12temp_storage+48];
	setp.eq.s16 	%p313, %rs347, 0;
	setp.eq.s16 	%p314, %rs348, 0;
	min.s64 	%rd382, %rd381, %rd380;
	selp.b16 	%rs349, %rs346, 1, %p314;
	selp.b16 	%rs350, %rs348, %rs349, %p313;
	and.b16  	%rs351, %rs350, 255;
	selp.b64 	%rd383, %rd380, %rd382, %p314;
	selp.b64 	%rd384, %rd381, %rd383, %p313;
	ld.shared.u8 	%rs352, [_ZZN3cub18CUB_300001_SM_10006detail6reduce28DeviceReduceSingleTileKernelINS2_10policy_hubIN4cuda3std3__45tupleIJblEEEyN6thrust24THRUST_300001_SM_1000_NS8cuda_cub9__find_if7functorIS9_EEE10Policy1000ENSB_12zip_iteratorINS8_IJNSD_26transform_input_iterator_tIbNSI_INS8_IJNSB_6detail15normal_iteratorINSB_10device_ptrIiEEEESO_EEEEENSK_22tuple_binary_predicateINS7_7greaterIiEEEEEENSB_17counting_iteratorIlNSB_11use_defaultESX_SX_EEEEEEEPS9_ySF_S9_S9_NS7_10__identityEEEvT0_T1_T2_T3_T4_T6_E12temp_storage+56];
	ld.shared.u64 	%rd385, [_ZZN3cub18CUB_300001_SM_10006detail6reduce28DeviceReduceSingleTileKernelINS2_10policy_hubIN4cuda3std3__45tupleIJblEEEyN6thrust24THRUST_300001_SM_1000_NS8cuda_cub9__find_if7functorIS9_EEE10Policy1000ENSB_12zip_iteratorINS8_IJNSD_26transform_input_iterator_tIbNSI_INS8_IJNSB_6detail15normal_iteratorINSB_10device_ptrIiEEEESO_EEEEENSK_22tuple_binary_predicateINS7_7greaterIiEEEEEENSB_17counting_iteratorIlNSB_11use_defaultESX_SX_EEEEEEEPS9_ySF_S9_S9_NS7_10__identityEEEvT0_T1_T2_T3_T4_T6_E12temp_storage+64];
	setp.eq.s16 	%p315, %rs351, 0;
	setp.eq.s16 	%p316, %rs352, 0;
	min.s64 	%rd386, %rd385, %rd384;
	selp.b16 	%rs353, %rs350, 1, %p316;
	selp.b16 	%rs354, %rs352, %rs353, %p315;
	and.b16  	%rs355, %rs354, 255;
	selp.b64 	%rd387, %rd384, %rd386, %p316;
	selp.b64 	%rd388, %rd385, %rd387, %p315;
	ld.shared.u8 	%rs356, [_ZZN3cub18CUB_300001_SM_10006detail6reduce28DeviceReduceSingleTileKernelINS2_10policy_hubIN4cuda3std3__45tupleIJblEEEyN6thrust24THRUST_300001_SM_1000_NS8cuda_cub9__find_if7functorIS9_EEE10Policy1000ENSB_12zip_iteratorINS8_IJNSD_26transform_input_iterator_tIbNSI_INS8_IJNSB_6detail15normal_iteratorINSB_10device_ptrIiEEEESO_EEEEENSK_22tuple_binary_predicateINS7_7greaterIiEEEEEENSB_17counting_iteratorIlNSB_11use_defaultESX_SX_EEEEEEEPS9_ySF_S9_S9_NS7_10__identityEEEvT0_T1_T2_T3_T4_T6_E12temp_storage+72];
	ld.shared.u64 	%rd389, [_ZZN3cub18CUB_300001_SM_10006detail6reduce28DeviceReduceSingleTileKernelINS2_10policy_hubIN4cuda3std3__45tupleIJblEEEyN6thrust24THRUST_300001_SM_1000_NS8cuda_cub9__find_if7functorIS9_EEE10Policy1000ENSB_12zip_iteratorINS8_IJNSD_26transform_input_iterator_tIbNSI_INS8_IJNSB_6detail15normal_iteratorINSB_10device_ptrIiEEEESO_EEEEENSK_22tuple_binary_predicateINS7_7greaterIiEEEEEENSB_17counting_iteratorIlNSB_11use_defaultESX_SX_EEEEEEEPS9_ySF_S9_S9_NS7_10__identityEEEvT0_T1_T2_T3_T4_T6_E12temp_storage+80];
	setp.eq.s16 	%p317, %rs355, 0;
	setp.eq.s16 	%p318, %rs356, 0;
	min.s64 	%rd390, %rd389, %rd388;
	selp.b16 	%rs357, %rs354, 1, %p318;
	selp.b16 	%rs358, %rs356, %rs357, %p317;
	and.b16  	%rs359, %rs358, 255;
	selp.b64 	%rd391, %rd388, %rd390, %p318;
	selp.b64 	%rd392, %rd389, %rd391, %p317;
	ld.shared.u8 	%rs360, [_ZZN3cub18CUB_300001_SM_10006detail6reduce28DeviceReduceSingleTileKernelINS2_10policy_hubIN4cuda3std3__45tupleIJblEEEyN6thrust24THRUST_300001_SM_1000_NS8cuda_cub9__find_if7functorIS9_EEE10Policy1000ENSB_12zip_iteratorINS8_IJNSD_26transform_input_iterator_tIbNSI_INS8_IJNSB_6detail15normal_iteratorINSB_10device_ptrIiEEEESO_EEEEENSK_22tuple_binary_predicateINS7_7greaterIiEEEEEENSB_17counting_iteratorIlNSB_11use_defaultESX_SX_EEEEEEEPS9_ySF_S9_S9_NS7_10__identityEEEvT0_T1_T2_T3_T4_T6_E12temp_storage+88];
	ld.shared.u64 	%rd393, [_ZZN3cub18CUB_300001_SM_10006detail6reduce28DeviceReduceSingleTileKernelINS2_10policy_hubIN4cuda3std3__45tupleIJblEEEyN6thrust24THRUST_300001_SM_1000_NS8cuda_cub9__find_if7functorIS9_EEE10Policy1000ENSB_12zip_iteratorINS8_IJNSD_26transform_input_iterator_tIbNSI_INS8_IJNSB_6detail15normal_iteratorINSB_10device_ptrIiEEEESO_EEEEENSK_22tuple_binary_predicateINS7_7greaterIiEEEEEENSB_17counting_iteratorIlNSB_11use_defaultESX_SX_EEEEEEEPS9_ySF_S9_S9_NS7_10__identityEEEvT0_T1_T2_T3_T4_T6_E12temp_storage+96];
	setp.eq.s16 	%p319, %rs359, 0;
	setp.eq.s16 	%p320, %rs360, 0;
	min.s64 	%rd394, %rd393, %rd392;
	selp.b16 	%rs361, %rs358, 1, %p320;
	selp.b16 	%rs362, %rs360, %rs361, %p319;
	and.b16  	%rs363, %rs362, 255;
	selp.b64 	%rd395, %rd392, %rd394, %p320;
	selp.b64 	%rd396, %rd393, %rd395, %p319;
	ld.shared.u8 	%rs364, [_ZZN3cub18CUB_300001_SM_10006detail6reduce28DeviceReduceSingleTileKernelINS2_10policy_hubIN4cuda3std3__45tupleIJblEEEyN6thrust24THRUST_300001_SM_1000_NS8cuda_cub9__find_if7functorIS9_EEE10Policy1000ENSB_12zip_iteratorINS8_IJNSD_26transform_input_iterator_tIbNSI_INS8_IJNSB_6detail15normal_iteratorINSB_10device_ptrIiEEEESO_EEEEENSK_22tuple_binary_predicateINS7_7greaterIiEEEEEENSB_17counting_iteratorIlNSB_11use_defaultESX_SX_EEEEEEEPS9_ySF_S9_S9_NS7_10__identityEEEvT0_T1_T2_T3_T4_T6_E12temp_storage+104];
	ld.shared.u64 	%rd397, [_ZZN3cub18CUB_300001_SM_10006detail6reduce28DeviceReduceSingleTileKernelINS2_10policy_hubIN4cuda3std3__45tupleIJblEEEyN6thrust24THRUST_300001_SM_1000_NS8cuda_cub9__find_if7functorIS9_EEE10Policy1000ENSB_12zip_iteratorINS8_IJNSD_26transform_input_iterator_tIbNSI_INS8_IJNSB_6detail15normal_iteratorINSB_10device_ptrIiEEEESO_EEEEENSK_22tuple_binary_predicateINS7_7greaterIiEEEEEENSB_17counting_iteratorIlNSB_11use_defaultESX_SX_EEEEEEEPS9_ySF_S9_S9_NS7_10__identityEEEvT0_T1_T2_T3_T4_T6_E12temp_storage+112];
	setp.eq.s16 	%p321, %rs363, 0;
	setp.eq.s16 	%p322, %rs364, 0;
	min.s64 	%rd398, %rd397, %rd396;
	selp.b16 	%rs365, %rs362, 1, %p322;
	selp.b16 	%rs366, %rs364, %rs365, %p321;
	and.b16  	%rs367, %rs366, 255;
	selp.b64 	%rd399, %rd396, %rd398, %p322;
	selp.b64 	%rd400, %rd397, %rd399, %p321;
	ld.shared.u8 	%rs368, [_ZZN3cub18CUB_300001_SM_10006detail6reduce28DeviceReduceSingleTileKernelINS2_10policy_hubIN4cuda3std3__45tupleIJblEEEyN6thrust24THRUST_300001_SM_1000_NS8cuda_cub9__find_if7functorIS9_EEE10Policy1000ENSB_12zip_iteratorINS8_IJNSD_26transform_input_iterator_tIbNSI_INS8_IJNSB_6detail15normal_iteratorINSB_10device_ptrIiEEEESO_EEEEENSK_22tuple_binary_predicateINS7_7greaterIiEEEEEENSB_17counting_iteratorIlNSB_11use_defaultESX_SX_EEEEEEEPS9_ySF_S9_S9_NS7_10__identityEEEvT0_T1_T2_T3_T4_T6_E12temp_storage+120];
	ld.shared.u64 	%rd401, [_ZZN3cub18CUB_300001_SM_10006detail6reduce28DeviceReduceSingleTileKernelINS2_10policy_hubIN4cuda3std3__45tupleIJblEEEyN6thrust24THRUST_300001_SM_1000_NS8cuda_cub9__find_if7functorIS9_EEE10Policy1000ENSB_12zip_iteratorINS8_IJNSD_26transform_input_iterator_tIbNSI_INS8_IJNSB_6detail15normal_iteratorINSB_10device_ptrIiEEEESO_EEEEENSK_22tuple_binary_predicateINS7_7greaterIiEEEEEENSB_17counting_iteratorIlNSB_11use_defaultESX_SX_EEEEEEEPS9_ySF_S9_S9_NS7_10__identityEEEvT0_T1_T2_T3_T4_T6_E12temp_storage+128];
	setp.eq.s16 	%p323, %rs367, 0;
	setp.eq.s16 	%p324, %rs368, 0;
	min.s64 	%rd402, %rd401, %rd400;
	selp.b16 	%rs369, %rs366, 1, %p324;
	selp.b16 	%rs383, %rs368, %rs369, %p323;
	selp.b64 	%rd403, %rd400, %rd402, %p324;
	selp.b64 	%rd416, %rd401, %rd403, %p323;
	bra.uni 	$L__BB112_120;
$L__BB112_43:
	// begin inline asm
	mov.u32 %r263, %laneid;
	// end inline asm
	and.b32  	%r284, %r2, 992;
	add.s32 	%r285, %r284, 32;
	setp.gt.u32 	%p235, %r285, %r1;
	not.b32 	%r286, %r284;
	add.s32 	%r287, %r1, %r286;
	selp.b32 	%r282, %r287, 31, %p235;
	cvt.u32.u16 	%r288, %rs383;
	and.b32  	%r265, %r288, 255;
	mov.b32 	%r281, 1;
	mov.b32 	%r283, -1;
	// begin inline asm
	shfl.sync.down.b32 %r264, %r265, %r281, %r282, %r283;
	// end inline asm
	// begin inline asm
	shfl.sync.down.b32 %r269, %r270, %r281, %r282, %r283;
	// end inline asm
	mov.b64 	{%r275, %r280}, %rd416;
	// begin inline asm
	shfl.sync.down.b32 %r274, %r275, %r281, %r282, %r283;
	// end inline asm
	// begin inline asm
	shfl.sync.down.b32 %r279, %r280, %r281, %r282, %r283;
	// end inline asm
	mov.b64 	%rd40, {%r274, %r279};
	cvt.u16.u32 	%rs31, %r264;
	setp.ge.s32 	%p236, %r263, %r282;
	@%p236 bra 	$L__BB112_47;
	and.b16  	%rs282, %rs383, 255;
	setp.eq.s16 	%p237, %rs282, 0;
	and.b16  	%rs283, %rs31, 255;
	setp.eq.s16 	%p238, %rs283, 0;
	or.pred  	%p239, %p237, %p238;
	@%p239 bra 	$L__BB112_46;
	min.s64 	%rd416, %rd40, %rd416;
	mov.b16 	%rs383, 1;
	bra.uni 	$L__BB112_47;
$L__BB112_46:
	setp.eq.s16 	%p240, %rs282, 0;
	selp.b16 	%rs383, %rs31, %rs383, %p240;
	selp.b64 	%rd416, %rd40, %rd416, %p240;
$L__BB112_47:
	cvt.u32.u16 	%r309, %rs383;
	and.b32  	%r290, %r309, 255;
	mov.b32 	%r306, 2;
	mov.b32 	%r308, -1;
	// begin inline asm
	shfl.sync.down.b32 %r289, %r290, %r306, %r282, %r308;
	// end inline asm
	// begin inline asm
	shfl.sync.down.b32 %r294, %r295, %r306, %r282, %r308;
	// end inline asm
	mov.b64 	{%r300, %r305}, %rd416;
	// begin inline asm
	shfl.sync.down.b32 %r299, %r300, %r306, %r282, %r308;
	// end inline asm
	// begin inline asm
	shfl.sync.down.b32 %r304, %r305, %r306, %r282, %r308;
	// end inline asm
	mov.b64 	%rd44, {%r299, %r304};
	cvt.u16.u32 	%rs34, %r289;
	add.s32 	%r310, %r263, 2;
	setp.gt.s32 	%p241, %r310, %r282;
	@%p241 bra 	$L__BB112_51;
	and.b16  	%rs286, %rs383, 255;
	setp.eq.s16 	%p242, %rs286, 0;
	and.b16  	%rs287, %rs34, 255;
	setp.eq.s16 	%p243, %rs287, 0;
	or.pred  	%p244, %p242, %p243;
	@%p244 bra 	$L__BB112_50;
	min.s64 	%rd416, %rd44, %rd416;
	mov.b16 	%rs383, 1;
	bra.uni 	$L__BB112_51;
$L__BB112_50:
	setp.eq.s16 	%p245, %rs286, 0;
	selp.b16 	%rs383, %rs34, %rs383, %p245;
	selp.b64 	%rd416, %rd44, %rd416, %p245;
$L__BB112_51:
	cvt.u32.u16 	%r331, %rs383;
	and.b32  	%r312, %r331, 255;
	mov.b32 	%r328, 4;
	mov.b32 	%r330, -1;
	// begin inline asm
	shfl.sync.down.b32 %r311, %r312, %r328, %r282, %r330;
	// end inline asm
	// begin inline asm
	shfl.sync.down.b32 %r316, %r317, %r328, %r282, %r330;
	// end inline asm
	mov.b64 	{%r322, %r327}, %rd416;
	// begin inline asm
	shfl.sync.down.b32 %r321, %r322, %r328, %r282, %r330;
	// end inline asm
	// begin inline asm
	shfl.sync.down.b32 %r326, %r327, %r328, %r282, %r330;
	// end inline asm
	mov.b64 	%rd48, {%r321, %r326};
	cvt.u16.u32 	%rs37, %r311;
	add.s32 	%r332, %r263, 4;
	setp.gt.s32 	%p246, %r332, %r282;
	@%p246 bra 	$L__BB112_55;
	and.b16  	%rs290, %rs383, 255;
	setp.eq.s16 	%p247, %rs290, 0;
	and.b16  	%rs291, %rs37, 255;
	setp.eq.s16 	%p248, %rs291, 0;
	or.pred  	%p249, %p247, %p248;
	@%p249 bra 	$L__BB112_54;
	min.s64 	%rd416, %rd48, %rd416;
	mov.b16 	%rs383, 1;
	bra.uni 	$L__BB112_55;
$L__BB112_54:
	setp.eq.s16 	%p250, %rs290, 0;
	selp.b16 	%rs383, %rs37, %rs383, %p250;
	selp.b64 	%rd416, %rd48, %rd416, %p250;
$L__BB112_55:
	cvt.u32.u16 	%r353, %rs383;
	and.b32  	%r334, %r353, 255;
	mov.b32 	%r350, 8;
	mov.b32 	%r352, -1;
	// begin inline asm
	shfl.sync.down.b32 %r333, %r334, %r350, %r282, %r352;
	// end inline asm
	// begin inline asm
	shfl.sync.down.b32 %r338, %r339, %r350, %r282, %r352;
	// end inline asm
	mov.b64 	{%r344, %r349}, %rd416;
	// begin inline asm
	shfl.sync.down.b32 %r343, %r344, %r350, %r282, %r352;
	// end inline asm
	// begin inline asm
	shfl.sync.down.b32 %r348, %r349, %r350, %r282, %r352;
	// end inline asm
	mov.b64 	%rd52, {%r343, %r348};
	cvt.u16.u32 	%rs40, %r333;
	add.s32 	%r354, %r263, 8;
	setp.gt.s32 	%p251, %r354, %r282;
	@%p251 bra 	$L__BB112_59;
	and.b16  	%rs294, %rs383, 255;
	setp.eq.s16 	%p252, %rs294, 0;
	and.b16  	%rs295, %rs40, 255;
	setp.eq.s16 	%p253, %rs295, 0;
	or.pred  	%p254, %p252, %p253;
	@%p254 bra 	$L__BB112_58;
	min.s64 	%rd416, %rd52, %rd416;
	mov.b16 	%rs383, 1;
	bra.uni 	$L__BB112_59;
$L__BB112_58:
	setp.eq.s16 	%p255, %rs294, 0;
	selp.b16 	%rs383, %rs40, %rs383, %p255;
	selp.b64 	%rd416, %rd52, %rd416, %p255;
$L__BB112_59:
	cvt.u32.u16 	%r375, %rs383;
	and.b32  	%r356, %r375, 255;
	mov.b32 	%r372, 16;
	mov.b32 	%r374, -1;
	// begin inline asm
	shfl.sync.down.b32 %r355, %r356, %r372, %r282, %r374;
	// end inline asm
	// begin inline asm
	shfl.sync.down.b32 %r360, %r361, %r372, %r282, %r374;
	// end inline asm
	mov.b64 	{%r366, %r371}, %rd416;
	// begin inline asm
	shfl.sync.down.b32 %r365, %r366, %r372, %r282, %r374;
	// end inline asm
	// begin inline asm
	shfl.sync.down.b32 %r370, %r371, %r372, %r282, %r374;
	// end inline asm
	mov.b64 	%rd56, {%r365, %r370};
	cvt.u16.u32 	%rs43, %r355;
	add.s32 	%r376, %r263, 16;
	setp.gt.s32 	%p256, %r376, %r282;
	@%p256 bra 	$L__BB112_63;
	and.b16  	%rs298, %rs383, 255;
	setp.eq.s16 	%p257, %rs298, 0;
	and.b16  	%rs299, %rs43, 255;
	setp.eq.s16 	%p258, %rs299, 0;
	or.pred  	%p259, %p257, %p258;
	@%p259 bra 	$L__BB112_62;
	min.s64 	%rd416, %rd56, %rd416;
	mov.b16 	%rs383, 1;
	bra.uni 	$L__BB112_63;
$L__BB112_62:
	setp.eq.s16 	%p260, %rs298, 0;
	selp.b16 	%rs383, %rs43, %rs383, %p260;
	selp.b64 	%rd416, %rd56, %rd416, %p260;
$L__BB112_63:
	setp.ne.s32 	%p261, %r263, 0;
	@%p261 bra 	$L__BB112_65;
	shr.u32 	%r377, %r2, 1;
	and.b32  	%r378, %r377, 496;
	mov.u32 	%r379, _ZZN3cub18CUB_300001_SM_10006detail6reduce28DeviceReduceSingleTileKernelINS2_10policy_hubIN4cuda3std3__45tupleIJblEEEyN6thrust24THRUST_300001_SM_1000_NS8cuda_cub9__find_if7functorIS9_EEE10Policy1000ENSB_12zip_iteratorINS8_IJNSD_26transform_input_iterator_tIbNSI_INS8_IJNSB_6detail15normal_iteratorINSB_10device_ptrIiEEEESO_EEEEENSK_22tuple_binary_predicateINS7_7greaterIiEEEEEENSB_17counting_iteratorIlNSB_11use_defaultESX_SX_EEEEEEEPS9_ySF_S9_S9_NS7_10__identityEEEvT0_T1_T2_T3_T4_T6_E12temp_storage;
	add.s32 	%r380, %r379, %r378;
	st.shared.u8 	[%r380+8], %rs383;
	st.shared.u64 	[%r380+16], %rd416;
$L__BB112_65:
	bar.sync 	0;
	setp.ne.s32 	%p262, %r2, 0;
	@%p262 bra 	$L__BB112_120;
	setp.lt.u64 	%p263, %rd121, 33;
	@%p263 bra 	$L__BB112_68;
	ld.shared.u8 	%rs302, [_ZZN3cub18CUB_300001_SM_10006detail6reduce28DeviceReduceSingleTileKernelINS2_10policy_hubIN4cuda3std3__45tupleIJblEEEyN6thrust24THRUST_300001_SM_1000_NS8cuda_cub9__find_if7functorIS9_EEE10Policy1000ENSB_12zip_iteratorINS8_IJNSD_26transform_input_iterator_tIbNSI_INS8_IJNSB_6detail15normal_iteratorINSB_10device_ptrIiEEEESO_EEEEENSK_22tuple_binary_predicateINS7_7greaterIiEEEEEENSB_17counting_iteratorIlNSB_11use_defaultESX_SX_EEEEEEEPS9_ySF_S9_S9_NS7_10__identityEEEvT0_T1_T2_T3_T4_T6_E12temp_storage+24];
	ld.shared.u64 	%rd356, [_ZZN3cub18CUB_300001_SM_10006detail6reduce28DeviceReduceSingleTileKernelINS2_10policy_hubIN4cuda3std3__45tupleIJblEEEyN6thrust24THRUST_300001_SM_1000_NS8cuda_cub9__find_if7functorIS9_EEE10Policy1000ENSB_12zip_iteratorINS8_IJNSD_26transform_input_iterator_tIbNSI_INS8_IJNSB_6detail15normal_iteratorINSB_10device_ptrIiEEEESO_EEEEENSK_22tuple_binary_predicateINS7_7greaterIiEEEEEENSB_17counting_iteratorIlNSB_11use_defaultESX_SX_EEEEEEEPS9_ySF_S9_S9_NS7_10__identityEEEvT0_T1_T2_T3_T4_T6_E12temp_storage+32];
	and.b16  	%rs303, %rs383, 255;
	setp.eq.s16 	%p264, %rs303, 0;
	setp.eq.s16 	%p265, %rs302, 0;
	min.s64 	%rd357, %rd356, %rd416;
	selp.b16 	%rs304, %rs383, 1, %p265;
	selp.b16 	%rs383, %rs302, %rs304, %p264;
	selp.b64 	%rd358, %rd416, %rd357, %p265;
	selp.b64 	%rd416, %rd356, %rd358, %p264;
$L__BB112_68:
	setp.lt.u64 	%p266, %rd121, 65;
	@%p266 bra 	$L__BB112_70;
	ld.shared.u8 	%rs305, [_ZZN3cub18CUB_300001_SM_10006detail6reduce28DeviceReduceSingleTileKernelINS2_10policy_hubIN4cuda3std3__45tupleIJblEEEyN6thrust24THRUST_300001_SM_1000_NS8cuda_cub9__find_if7functorIS9_EEE10Policy1000ENSB_12zip_iteratorINS8_IJNSD_26transform_input_iterator_tIbNSI_INS8_IJNSB_6detail15normal_iteratorINSB_10device_ptrIiEEEESO_EEEEENSK_22tuple_binary_predicateINS7_7greaterIiEEEEEENSB_17counting_iteratorIlNSB_11use_defaultESX_SX_EEEEEEEPS9_ySF_S9_S9_NS7_10__identityEEEvT0_T1_T2_T3_T4_T6_E12temp_storage+40];
	ld.shared.u64 	%rd359, [_ZZN3cub18CUB_300001_SM_10006detail6reduce28DeviceReduceSingleTileKernelINS2_10policy_hubIN4cuda3std3__45tupleIJblEEEyN6thrust24THRUST_300001_SM_1000_NS8cuda_cub9__find_if7functorIS9_EEE10Policy1000ENSB_12zip_iteratorINS8_IJNSD_26transform_input_iterator_tIbNSI_INS8_IJNSB_6detail15normal_iteratorINSB_10device_ptrIiEEEESO_EEEEENSK_22tuple_binary_predicateINS7_7greaterIiEEEEEENSB_17counting_iteratorIlNSB_11use_defaultESX_SX_EEEEEEEPS9_ySF_S9_S9_NS7_10__identityEEEvT0_T1_T2_T3_T4_T6_E12temp_storage+48];
	and.b16  	%rs306, %rs383, 255;
	setp.eq.s16 	%p267, %rs306, 0;
	setp.eq.s16 	%p268, %rs305, 0;
	min.s64 	%rd360, %rd359, %rd416;
	selp.b16 	%rs307, %rs383, 1, %p268;
	selp.b16 	%rs383, %rs305, %rs307, %p267;
	selp.b64 	%rd361, %rd416, %rd360, %p268;
	selp.b64 	%rd416, %rd359, %rd361, %p267;
$L__BB112_70:
	setp.lt.u64 	%p269, %rd121, 97;
	@%p269 bra 	$L__BB112_72;
	ld.shared.u8 	%rs308, [_ZZN3cub18CUB_300001_SM_10006detail6reduce28DeviceReduceSingleTileKernelINS2_10policy_hubIN4cuda3std3__45tupleIJblEEEyN6thrust24THRUST_300001_SM_1000_NS8cuda_cub9__find_if7functorIS9_EEE10Policy1000ENSB_12zip_iteratorINS8_IJNSD_26transform_input_iterator_tIbNSI_INS8_IJNSB_6detail15normal_iteratorINSB_10device_ptrIiEEEESO_EEEEENSK_22tuple_binary_predicateINS7_7greaterIiEEEEEENSB_17counting_iteratorIlNSB_11use_defaultESX_SX_EEEEEEEPS9_ySF_S9_S9_NS7_10__identityEEEvT0_T1_T2_T3_T4_T6_E12temp_storage+56];
	ld.shared.u64 	%rd362, [_ZZN3cub18CUB_300001_SM_10006detail6reduce28DeviceReduceSingleTileKernelINS2_10policy_hubIN4cuda3std3__45tupleIJblEEEyN6thrust24THRUST_300001_SM_1000_NS8cuda_cub9__find_if7functorIS9_EEE10Policy1000ENSB_12zip_iteratorINS8_IJNSD_26transform_input_iterator_tIbNSI_INS8_IJNSB_6detail15normal_iteratorINSB_10device_ptrIiEEEESO_EEEEENSK_22tuple_binary_predicateINS7_7greaterIiEEEEEENSB_17counting_iteratorIlNSB_11use_defaultESX_SX_EEEEEEEPS9_ySF_S9_S9_NS7_10__identityEEEvT0_T1_T2_T3_T4_T6_E12temp_storage+64];
	and.b16  	%rs309, %rs383, 255;
	setp.eq.s16 	%p270, %rs309, 0;
	setp.eq.s16 	%p271, %rs308, 0;
	min.s64 	%rd363, %rd362, %rd416;
	selp.b16 	%rs310, %rs383, 1, %p271;
	selp.b16 	%rs383, %rs308, %rs310, %p270;
	selp.b64 	%rd364, %rd416, %rd363, %p271;
	selp.b64 	%rd416, %rd362, %rd364, %p270;
$L__BB112_72:
	setp.lt.u64 	%p272, %rd121, 129;
	@%p272 bra 	$L__BB112_74;
	ld.shared.u8 	%rs311, [_ZZN3cub18CUB_300001_SM_10006detail6reduce28DeviceReduceSingleTileKernelINS2_10policy_hubIN4cuda3std3__45tupleIJblEEEyN6thrust24THRUST_300001_SM_1000_NS8cuda_cub9__find_if7functorIS9_EEE10Policy1000ENSB_12zip_iteratorINS8_IJNSD_26transform_input_iterator_tIbNSI_INS8_IJNSB_6detail15normal_iteratorINSB_10device_ptrIiEEEESO_EEEEENSK_22tuple_binary_predicateINS7_7greaterIiEEEEEENSB_17counting_iteratorIlNSB_11use_defaultESX_SX_EEEEEEEPS9_ySF_S9_S9_NS7_10__identityEEEvT0_T1_T2_T3_T4_T6_E12temp_storage+72];
	ld.shared.u64 	%rd365, [_ZZN3cub18CUB_300001_SM_10006detail6reduce28DeviceReduceSingleTileKernelINS2_10policy_hubIN4cuda3std3__45tupleIJblEEEyN6thrust24THRUST_300001_SM_1000_NS8cuda_cub9__find_if7functorIS9_EEE10Policy1000ENSB_12zip_iteratorINS8_IJNSD_26transform_input_iterator_tIbNSI_INS8_IJNSB_6detail15normal_iteratorINSB_10device_ptrIiEEEESO_EEEEENSK_22tuple_binary_predicateINS7_7greaterIiEEEEEENSB_17counting_iteratorIlNSB_11use_defaultESX_SX_EEEEEEEPS9_ySF_S9_S9_NS7_10__identityEEEvT0_T1_T2_T3_T4_T6_E12temp_storage+80];
	and.b16  	%rs312, %rs383, 255;
	setp.eq.s16 	%p273, %rs312, 0;
	setp.eq.s16 	%p274, %rs311, 0;
	min.s64 	%rd366, %rd365, %rd416;
	selp.b16 	%rs313, %rs383, 1, %p274;
	selp.b16 	%rs383, %rs311, %rs313, %p273;
	selp.b64 	%rd367, %rd416, %rd366, %p274;
	selp.b64 	%rd416, %rd365, %rd367, %p273;
$L__BB112_74:
	setp.lt.u64 	%p275, %rd121, 161;
	@%p275 bra 	$L__BB112_76;
	ld.shared.u8 	%rs314, [_ZZN3cub18CUB_300001_SM_10006detail6reduce28DeviceReduceSingleTileKernelINS2_10policy_hubIN4cuda3std3__45tupleIJblEEEyN6thrust24THRUST_300001_SM_1000_NS8cuda_cub9__find_if7functorIS9_EEE10Policy1000ENSB_12zip_iteratorINS8_IJNSD_26transform_input_iterator_tIbNSI_INS8_IJNSB_6detail15normal_iteratorINSB_10device_ptrIiEEEESO_EEEEENSK_22tuple_binary_predicateINS7_7greaterIiEEEEEENSB_17counting_iteratorIlNSB_11use_defaultESX_SX_EEEEEEEPS9_ySF_S9_S9_NS7_10__identityEEEvT0_T1_T2_T3_T4_T6_E12temp_storage+88];
	ld.shared.u64 	%rd368, [_ZZN3cub18CUB_300001_SM_10006detail6reduce28DeviceReduceSingleTileKernelINS2_10policy_hubIN4cuda3std3__45tupleIJblEEEyN6thrust24THRUST_300001_SM_1000_NS8cuda_cub9__find_if7functorIS9_EEE10Policy1000ENSB_12zip_iteratorINS8_IJNSD_26transform_input_iterator_tIbNSI_INS8_IJNSB_6detail15normal_iteratorINSB_10device_ptrIiEEEESO_EEEEENSK_22tuple_binary_predicateINS7_7greaterIiEEEEEENSB_17counting_iteratorIlNSB_11use_defaultESX_SX_EEEEEEEPS9_ySF_S9_S9_NS7_10__identityEEEvT0_T1_T2_T3_T4_T6_E12temp_storage+96];
	and.b16  	%rs315, %rs383, 255;
	setp.eq.s16 	%p276, %rs315, 0;
	setp.eq.s16 	%p277, %rs314, 0;
	min.s64 	%rd369, %rd368, %rd416;
	selp.b16 	%rs316, %rs383, 1, %p277;
	selp.b16 	%rs383, %rs314, %rs316, %p276;
	selp.b64 	%rd370, %rd416, %rd369, %p277;
	selp.b64 	%rd416, %rd368, %rd370, %p276;
$L__BB112_76:
	setp.lt.u64 	%p278, %rd121, 193;
	@%p278 bra 	$L__BB112_78;
	ld.shared.u8 	%rs317, [_ZZN3cub18CUB_300001_SM_10006detail6reduce28DeviceReduceSingleTileKernelINS2_10policy_hubIN4cuda3std3__45tupleIJblEEEyN6thrust24THRUST_300001_SM_1000_NS8cuda_cub9__find_if7functorIS9_EEE10Policy1000ENSB_12zip_iteratorINS8_IJNSD_26transform_input_iterator_tIbNSI_INS8_IJNSB_6detail15normal_iteratorINSB_10device_ptrIiEEEESO_EEEEENSK_22tuple_binary_predicateINS7_7greaterIiEEEEEENSB_17counting_iteratorIlNSB_11use_defaultESX_SX_EEEEEEEPS9_ySF_S9_S9_NS7_10__identityEEEvT0_T1_T2_T3_T4_T6_E12temp_storage+104];
	ld.shared.u64 	%rd371, [_ZZN3cub18CUB_300001_SM_10006detail6reduce28DeviceReduceSingleTileKernelINS2_10policy_hubIN4cuda3std3__45tupleIJblEEEyN6thrust24THRUST_300001_SM_1000_NS8cuda_cub9__find_if7functorIS9_EEE10Policy1000ENSB_12zip_iteratorINS8_IJNSD_26transform_input_iterator_tIbNSI_INS8_IJNSB_6detail15normal_iteratorINSB_10device_ptrIiEEEESO_EEEEENSK_22tuple_binary_predicateINS7_7greaterIiEEEEEENSB_17counting_iteratorIlNSB_11use_defaultESX_SX_EEEEEEEPS9_ySF_S9_S9_NS7_10__identityEEEvT0_T1_T2_T3_T4_T6_E12temp_storage+112];
	and.b16  	%rs318, %rs383, 255;
	setp.eq.s16 	%p279, %rs318, 0;
	setp.eq.s16 	%p280, %rs317, 0;
	min.s64 	%rd372, %rd371, %rd416;
	selp.b16 	%rs319, %rs383, 1, %p280;
	selp.b16 	%rs383, %rs317, %rs319, %p279;
	selp.b64 	%rd373, %rd416, %rd372, %p280;
	selp.b64 	%rd416, %rd371, %rd373, %p279;
$L__BB112_78:
	setp.lt.u64 	%p281, %rd121, 225;
	@%p281 bra 	$L__BB112_120;
	ld.shared.u8 	%rs320, [_ZZN3cub18CUB_300001_SM_10006detail6reduce28DeviceReduceSingleTileKernelINS2_10policy_hubIN4cuda3std3__45tupleIJblEEEyN6thrust24THRUST_300001_SM_1000_NS8cuda_cub9__find_if7functorIS9_EEE10Policy1000ENSB_12zip_iteratorINS8_IJNSD_26transform_input_iterator_tIbNSI_INS8_IJNSB_6detail15normal_iteratorINSB_10device_ptrIiEEEESO_EEEEENSK_22tuple_binary_predicateINS7_7greaterIiEEEEEENSB_17counting_iteratorIlNSB_11use_defaultESX_SX_EEEEEEEPS9_ySF_S9_S9_NS7_10__identityEEEvT0_T1_T2_T3_T4_T6_E12temp_storage+120];
	ld.shared.u64 	%rd374, [_ZZN3cub18CUB_300001_SM_10006detail6reduce28DeviceReduceSingleTileKernelINS2_10policy_hubIN4cuda3std3__45tupleIJblEEEyN6thrust24THRUST_300001_SM_1000_NS8cuda_cub9__find_if7functorIS9_EEE10Policy1000ENSB_12zip_iteratorINS8_IJNSD_26transform_input_iterator_tIbNSI_INS8_IJNSB_6detail15normal_iteratorINSB_10device_ptrIiEEEESO_EEEEENSK_22tuple_binary_predicateINS7_7greaterIiEEEEEENSB_17counting_iteratorIlNSB_11use_defaultESX_SX_EEEEEEEPS9_ySF_S9_S9_NS7_10__identityEEEvT0_T1_T2_T3_T4_T6_E12temp_storage+128];
	and.b16  	%rs321, %rs383, 255;
	setp.eq.s16 	%p282, %rs321, 0;
	setp.eq.s16 	%p283, %rs320, 0;
	min.s64 	%rd375, %rd374, %rd416;
	selp.b16 	%rs322, %rs383, 1, %p283;
	selp.b16 	%rs383, %rs320, %rs322, %p282;
	selp.b64 	%rd376, %rd416, %rd375, %p283;
	selp.b64 	%rd416, %rd374, %rd376, %p282;
	bra.uni 	$L__BB112_120;
$L__BB112_80:
	mov.u32 	%r21, %tid.x;
	cvt.u64.u32 	%rd73, %r21;
	mul.wide.u32 	%rd125, %r21, 4;
	add.s64 	%rd74, %rd2, %rd125;
	add.s64 	%rd75, %rd3, %rd125;
	ld.global.u32 	%r46, [%rd74];
	ld.global.u32 	%r47, [%rd75];
	setp.gt.s32 	%p3, %r46, %r47;
	add.s32 	%r48, %r21, 256;
	cvt.u64.u32 	%rd126, %r48;
	ld.global.u32 	%r49, [%rd74+1024];
	ld.global.u32 	%r51, [%rd75+1024];
	setp.gt.s32 	%p4, %r49, %r51;
	add.s32 	%r53, %r21, 512;
	cvt.u64.u32 	%rd127, %r53;
	add.s64 	%rd128, %rd120, %rd127;
	ld.global.u32 	%r54, [%rd74+2048];
	ld.global.u32 	%r55, [%rd75+2048];
	setp.gt.s32 	%p5, %r54, %r55;
	add.s64 	%rd129, %rd128, 256;
	ld.global.u32 	%r56, [%rd74+3072];
	ld.global.u32 	%r57, [%rd75+3072];
	setp.gt.s32 	%p7, %r56, %r57;
	or.pred  	%p9, %p3, %p4;
	selp.b64 	%rd130, %rd73, %rd126, %p3;
	add.s64 	%rd131, %rd120, %rd130;
	min.s64 	%rd132, %rd128, %rd131;
	selp.b64 	%rd133, %rd132, %rd131, %p5;
	or.pred  	%p10, %p9, %p5;
	selp.b64 	%rd134, %rd133, %rd128, %p9;
	min.s64 	%rd135, %rd129, %rd134;
	selp.b64 	%rd136, %rd135, %rd134, %p7;
	or.pred  	%p11, %p10, %p7;
	selp.u16 	%rs383, 1, 0, %p11;
	selp.b64 	%rd416, %rd136, %rd129, %p10;
	add.s64 	%rd77, %rd121, -1024;
	setp.lt.u64 	%p12, %rd77, 1024;
	mov.b64 	%rd435, 1024;
	@%p12 bra 	$L__BB112_84;
	mov.b64 	%rd435, 1024;
$L__BB112_82:
	add.s64 	%rd138, %rd435, %rd73;
	shl.b64 	%rd139, %rd435, 2;
	add.s64 	%rd140, %rd74, %rd139;
	add.s64 	%rd141, %rd75, %rd139;
	add.s64 	%rd142, %rd138, %rd120;
	ld.global.u32 	%r58, [%rd140];
	ld.global.u32 	%r59, [%rd141];
	setp.gt.s32 	%p13, %r58, %r59;
	add.s64 	%rd143, %rd142, 256;
	ld.global.u32 	%r60, [%rd140+1024];
	ld.global.u32 	%r61, [%rd141+1024];
	setp.gt.s32 	%p14, %r60, %r61;
	selp.u16 	%rs101, 1, 0, %p14;
	add.s64 	%rd144, %rd142, 512;
	ld.global.u32 	%r62, [%rd140+2048];
	ld.global.u32 	%r63, [%rd141+2048];
	setp.gt.s32 	%p15, %r62, %r63;
	selp.u16 	%rs102, 1, 0, %p15;
	add.s64 	%rd145, %rd142, 768;
	ld.global.u32 	%r64, [%rd140+3072];
	ld.global.u32 	%r65, [%rd141+3072];
	setp.gt.s32 	%p16, %r64, %r65;
	selp.u16 	%rs103, 1, 0, %p16;
	and.b16  	%rs104, %rs383, 255;
	setp.eq.s16 	%p17, %rs104, 0;
	selp.u16 	%rs105, 1, 0, %p13;
	min.s64 	%rd146, %rd142, %rd416;
	selp.b16 	%rs106, 1, %rs383, %p13;
	selp.b64 	%rd147, %rd146, %rd416, %p13;
	selp.b16 	%rs107, %rs105, %rs106, %p17;
	and.b16  	%rs108, %rs107, 255;
	selp.b64 	%rd148, %rd142, %rd147, %p17;
	setp.eq.s16 	%p18, %rs108, 0;
	min.s64 	%rd149, %rd143, %rd148;
	selp.b16 	%rs109, 1, %rs107, %p14;
	selp.b64 	%rd150, %rd149, %rd148, %p14;
	selp.b16 	%rs110, %rs101, %rs109, %p18;
	and.b16  	%rs111, %rs110, 255;
	selp.b64 	%rd151, %rd143, %rd150, %p18;
	setp.eq.s16 	%p19, %rs111, 0;
	min.s64 	%rd152, %rd144, %rd151;
	selp.b16 	%rs112, 1, %rs110, %p15;
	selp.b64 	%rd153, %rd152, %rd151, %p15;
	selp.b16 	%rs113, %rs102, %rs112, %p19;
	and.b16  	%rs114, %rs113, 255;
	selp.b64 	%rd154, %rd144, %rd153, %p19;
	setp.eq.s16 	%p20, %rs114, 0;
	min.s64 	%rd155, %rd145, %rd154;
	selp.b16 	%rs115, 1, %rs113, %p16;
	selp.b64 	%rd156, %rd155, %rd154, %p16;
	selp.b16 	%rs383, %rs103, %rs115, %p20;
	selp.b64 	%rd416, %rd145, %rd156, %p20;
	sub.s64 	%rd157, %rd121, %rd435;
	setp.lt.u64 	%p21, %rd157, 1024;
	@%p21 bra 	$L__BB112_96;
	add.s64 	%rd435, %rd435, 1024;
	setp.le.u64 	%p22, %rd435, %rd77;
	@%p22 bra 	$L__BB112_82;
$L__BB112_84:
	setp.le.u64 	%p23, %rd121, %rd435;
	cvt.u32.u64 	%r66, %rd435;
	cvt.u32.u64 	%r67, %rd121;
	sub.s32 	%r68, %r67, %r66;
	setp.ge.s32 	%p24, %r21, %r68;
	or.pred  	%p25, %p23, %p24;
	@%p25 bra 	$L__BB112_96;
	not.b32 	%r71, %r21;
	add.s32 	%r72, %r71, %r67;
	sub.s32 	%r22, %r72, %r66;
	shr.u32 	%r74, %r22, 8;
	add.s32 	%r23, %r74, 1;
	and.b32  	%r24, %r23, 7;
	setp.lt.u32 	%p26, %r22, 1792;
	mov.u32 	%r501, %r21;
	@%p26 bra 	$L__BB112_88;
	and.b32  	%r75, %r23, 33554424;
	neg.s32 	%r499, %r75;
	mov.u32 	%r501, %r21;
$L__BB112_87:
	.pragma "nounroll";
	cvt.u64.u32 	%rd159, %r501;
	add.s64 	%rd160, %rd435, %rd159;
	shl.b64 	%rd161, %rd160, 2;
	add.s64 	%rd162, %rd2, %rd161;
	add.s64 	%rd163, %rd3, %rd161;
	add.s64 	%rd164, %rd160, %rd120;
	ld.global.u32 	%r76, [%rd162];
	ld.global.u32 	%r77, [%rd163];
	setp.gt.s32 	%p27, %r76, %r77;
	selp.u16 	%rs117, 1, 0, %p27;
	and.b16  	%rs118, %rs383, 255;
	setp.ne.s16 	%p29, %rs118, 0;
	and.pred  	%p30, %p29, %p27;
	min.s64 	%rd165, %rd164, %rd416;
	setp.eq.s16 	%p31, %rs118, 0;
	selp.b16 	%rs119, %rs117, %rs383, %p31;
	selp.b64 	%rd166, %rd164, %rd416, %p31;
	selp.b16 	%rs120, 1, %rs119, %p30;
	and.b16  	%rs121, %rs120, 255;
	selp.b64 	%rd167, %rd165, %rd166, %p30;
	add.s64 	%rd168, %rd164, 256;
	ld.global.u32 	%r78, [%rd162+1024];
	ld.global.u32 	%r79, [%rd163+1024];
	setp.gt.s32 	%p32, %r78, %r79;
	selp.u16 	%rs122, 1, 0, %p32;
	setp.ne.s16 	%p34, %rs121, 0;
	and.pred  	%p35, %p34, %p32;
	min.s64 	%rd169, %rd168, %rd167;
	setp.eq.s16 	%p36, %rs121, 0;
	selp.b16 	%rs123, %rs122, %rs120, %p36;
	selp.b64 	%rd170, %rd168, %rd167, %p36;
	selp.b16 	%rs124, 1, %rs123, %p35;
	and.b16  	%rs125, %rs124, 255;
	selp.b64 	%rd171, %rd169, %rd170, %p35;
	add.s64 	%rd172, %rd164, 512;
	ld.global.u32 	%r80, [%rd162+2048];
	ld.global.u32 	%r81, [%rd163+2048];
	setp.gt.s32 	%p37, %r80, %r81;
	selp.u16 	%rs126, 1, 0, %p37;
	setp.ne.s16 	%p39, %rs125, 0;
	and.pred  	%p40, %p39, %p37;
	min.s64 	%rd173, %rd172, %rd171;
	setp.eq.s16 	%p41, %rs125, 0;
	selp.b16 	%rs127, %rs126, %rs124, %p41;
	selp.b64 	%rd174, %rd172, %rd171, %p41;
	selp.b16 	%rs128, 1, %rs127, %p40;
	and.b16  	%rs129, %rs128, 255;
	selp.b64 	%rd175, %rd173, %rd174, %p40;
	add.s64 	%rd176, %rd164, 768;
	ld.global.u32 	%r82, [%rd162+3072];
	ld.global.u32 	%r83, [%rd163+3072];
	setp.gt.s32 	%p42, %r82, %r83;
	selp.u16 	%rs130, 1, 0, %p42;
	setp.ne.s16 	%p44, %rs129, 0;
	and.pred  	%p45, %p44, %p42;
	min.s64 	%rd177, %rd176, %rd175;
	setp.eq.s16 	%p46, %rs129, 0;
	selp.b16 	%rs131, %rs130, %rs128, %p46;
	selp.b64 	%rd178, %rd176, %rd175, %p46;
	selp.b16 	%rs132, 1, %rs131, %p45;
	and.b16  	%rs133, %rs132, 255;
	selp.b64 	%rd179, %rd177, %rd178, %p45;
	add.s64 	%rd180, %rd164, 1024;
	ld.global.u32 	%r84, [%rd162+4096];
	ld.global.u32 	%r85, [%rd163+4096];
	setp.gt.s32 	%p47, %r84, %r85;
	selp.u16 	%rs134, 1, 0, %p47;
	setp.ne.s16 	%p49, %rs133, 0;
	and.pred  	%p50, %p49, %p47;
	min.s64 	%rd181, %rd180, %rd179;
	setp.eq.s16 	%p51, %rs133, 0;
	selp.b16 	%rs135, %rs134, %rs132, %p51;
	selp.b64 	%rd182, %rd180, %rd179, %p51;
	selp.b16 	%rs136, 1, %rs135, %p50;
	and.b16  	%rs137, %rs136, 255;
	selp.b64 	%rd183, %rd181, %rd182, %p50;
	add.s64 	%rd184, %rd164, 1280;
	ld.global.u32 	%r86, [%rd162+5120];
	ld.global.u32 	%r87, [%rd163+5120];
	setp.gt.s32 	%p52, %r86, %r87;
	selp.u16 	%rs138, 1, 0, %p52;
	setp.ne.s16 	%p54, %rs137, 0;
	and.pred  	%p55, %p54, %p52;
	min.s64 	%rd185, %rd184, %rd183;
	setp.eq.s16 	%p56, %rs137, 0;
	selp.b16 	%rs139, %rs138, %rs136, %p56;
	selp.b64 	%rd186, %rd184, %rd183, %p56;
	selp.b16 	%rs140, 1, %rs139, %p55;
	and.b16  	%rs141, %rs140, 255;
	selp.b64 	%rd187, %rd185, %rd186, %p55;
	add.s64 	%rd188, %rd164, 1536;
	ld.global.u32 	%r88, [%rd162+6144];
	ld.global.u32 	%r89, [%rd163+6144];
	setp.gt.s32 	%p57, %r88, %r89;
	selp.u16 	%rs142, 1, 0, %p57;
	setp.ne.s16 	%p59, %rs141, 0;
	and.pred  	%p60, %p59, %p57;
	min.s64 	%rd189, %rd188, %rd187;
	setp.eq.s16 	%p61, %rs141, 0;
	selp.b16 	%rs143, %rs142, %rs140, %p61;
	selp.b64 	%rd190, %rd188, %rd187, %p61;
	selp.b16 	%rs144, 1, %rs143, %p60;
	and.b16  	%rs145, %rs144, 255;
	selp.b64 	%rd191, %rd189, %rd190, %p60;
	add.s64 	%rd192, %rd164, 1792;
	ld.global.u32 	%r90, [%rd162+7168];
	ld.global.u32 	%r91, [%rd163+7168];
	setp.gt.s32 	%p62, %r90, %r91;
	selp.u16 	%rs146, 1, 0, %p62;
	setp.ne.s16 	%p64, %rs145, 0;
	and.pred  	%p65, %p64, %p62;
	min.s64 	%rd193, %rd192, %rd191;
	setp.eq.s16 	%p66, %rs145, 0;
	selp.b16 	%rs147, %rs146, %rs144, %p66;
	selp.b64 	%rd194, %rd192, %rd191, %p66;
	selp.b16 	%rs383, 1, %rs147, %p65;
	selp.b64 	%rd416, %rd193, %rd194, %p65;
	add.s32 	%r501, %r501, 2048;
	add.s32 	%r499, %r499, 8;
	setp.ne.s32 	%p67, %r499, 0;
	@%p67 bra 	$L__BB112_87;
$L__BB112_88:
	setp.eq.s32 	%p68, %r24, 0;
	@%p68 bra 	$L__BB112_96;
	setp.lt.u32 	%p69, %r24, 4;
	@%p69 bra 	$L__BB112_91;
	cvt.u64.u32 	%rd196, %r501;
	add.s64 	%rd197, %rd435, %rd196;
	shl.b64 	%rd198, %rd197, 2;
	add.s64 	%rd199, %rd2, %rd198;
	add.s64 	%rd200, %rd3, %rd198;
	add.s64 	%rd201, %rd197, %rd120;
	ld.global.u32 	%r92, [%rd199];
	ld.global.u32 	%r93, [%rd200];
	setp.gt.s32 	%p70, %r92, %r93;
	selp.u16 	%rs149, 1, 0, %p70;
	and.b16  	%rs150, %rs383, 255;
	setp.ne.s16 	%p72, %rs150, 0;
	and.pred  	%p73, %p72, %p70;
	min.s64 	%rd202, %rd201, %rd416;
	setp.eq.s16 	%p74, %rs150, 0;
	selp.b16 	%rs151, %rs149, %rs383, %p74;
	selp.b64 	%rd203, %rd201, %rd416, %p74;
	selp.b16 	%rs152, 1, %rs151, %p73;
	and.b16  	%rs153, %rs152, 255;
	selp.b64 	%rd204, %rd202, %rd203, %p73;
	add.s32 	%r94, %r501, 256;
	cvt.u64.u32 	%rd205, %r94;
	add.s64 	%rd206, %rd435, %rd205;
	add.s64 	%rd207, %rd206, %rd120;
	ld.global.u32 	%r95, [%rd199+1024];
	ld.global.u32 	%r96, [%rd200+1024];
	setp.gt.s32 	%p75, %r95, %r96;
	selp.u16 	%rs154, 1, 0, %p75;
	setp.ne.s16 	%p77, %rs153, 0;
	and.pred  	%p78, %p77, %p75;
	min.s64 	%rd208, %rd207, %rd204;
	setp.eq.s16 	%p79, %rs153, 0;
	selp.b16 	%rs155, %rs154, %rs152, %p79;
	selp.b64 	%rd209, %rd207, %rd204, %p79;
	selp.b16 	%rs156, 1, %rs155, %p78;
	and.b16  	%rs157, %rs156, 255;
	selp.b64 	%rd210, %rd208, %rd209, %p78;
	add.s32 	%r97, %r501, 512;
	cvt.u64.u32 	%rd211, %r97;
	add.s64 	%rd212, %rd435, %rd211;
	add.s64 	%rd213, %rd212, %rd120;
	ld.global.u32 	%r98, [%rd199+2048];
	ld.global.u32 	%r99, [%rd200+2048];
	setp.gt.s32 	%p80, %r98, %r99;
	selp.u16 	%rs158, 1, 0, %p80;
	setp.ne.s16 	%p82, %rs157, 0;
	and.pred  	%p83, %p82, %p80;
	min.s64 	%rd214, %rd213, %rd210;
	setp.eq.s16 	%p84, %rs157, 0;
	selp.b16 	%rs159, %rs158, %rs156, %p84;
	selp.b64 	%rd215, %rd213, %rd210, %p84;
	selp.b16 	%rs160, 1, %rs159, %p83;
	and.b16  	%rs161, %rs160, 255;
	selp.b64 	%rd216, %rd214, %rd215, %p83;
	add.s32 	%r100, %r501, 768;
	cvt.u64.u32 	%rd217, %r100;
	add.s64 	%rd218, %rd435, %rd217;
	add.s64 	%rd219, %rd218, %rd120;
	ld.global.u32 	%r101, [%rd199+3072];
	ld.global.u32 	%r102, [%rd200+3072];
	setp.gt.s32 	%p85, %r101, %r102;
	selp.u16 	%rs162, 1, 0, %p85;
	setp.ne.s16 	%p87, %rs161, 0;
	and.pred  	%p88, %p87, %p85;
	min.s64 	%rd220, %rd219, %rd216;
	setp.eq.s16 	%p89, %rs161, 0;
	selp.b16 	%rs163, %rs162, %rs160, %p89;
	selp.b64 	%rd221, %rd219, %rd216, %p89;
	selp.b16 	%rs383, 1, %rs163, %p88;
	selp.b64 	%rd416, %rd220, %rd221, %p88;
	add.s32 	%r501, %r501, 1024;
$L__BB112_91:
	and.b32  	%r103, %r23, 3;
	setp.eq.s32 	%p90, %r103, 0;
	@%p90 bra 	$L__BB112_96;
	setp.eq.s32 	%p91, %r103, 1;
	@%p91 bra 	$L__BB112_94;
	cvt.u64.u32 	%rd223, %r501;
	add.s64 	%rd224, %rd435, %rd223;
	shl.b64 	%rd225, %rd224, 2;
	add.s64 	%rd226, %rd2, %rd225;
	add.s64 	%rd227, %rd3, %rd225;
	add.s64 	%rd228, %rd224, %rd120;
	ld.global.u32 	%r104, [%rd226];
	ld.global.u32 	%r105, [%rd227];
	setp.gt.s32 	%p92, %r104, %r105;
	selp.u16 	%rs165, 1, 0, %p92;
	and.b16  	%rs166, %rs383, 255;
	setp.ne.s16 	%p94, %rs166, 0;
	and.pred  	%p95, %p94, %p92;
	min.s64 	%rd229, %rd228, %rd416;
	setp.eq.s16 	%p96, %rs166, 0;
	selp.b16 	%rs167, %rs165, %rs383, %p96;
	selp.b64 	%rd230, %rd228, %rd416, %p96;
	selp.b16 	%rs168, 1, %rs167, %p95;
	and.b16  	%rs169, %rs168, 255;
	selp.b64 	%rd231, %rd229, %rd230, %p95;
	add.s32 	%r106, %r501, 256;
	cvt.u64.u32 	%rd232, %r106;
	add.s64 	%rd233, %rd435, %rd232;
	add.s64 	%rd234, %rd233, %rd120;
	ld.global.u32 	%r107, [%rd226+1024];
	ld.global.u32 	%r108, [%rd227+1024];
	setp.gt.s32 	%p97, %r107, %r108;
	selp.u16 	%rs170, 1, 0, %p97;
	setp.ne.s16 	%p99, %rs169, 0;
	and.pred  	%p100, %p99, %p97;
	min.s64 	%rd235, %rd234, %rd231;
	setp.eq.s16 	%p101, %rs169, 0;
	selp.b16 	%rs171, %rs170, %rs168, %p101;
	selp.b64 	%rd236, %rd234, %rd231, %p101;
	selp.b16 	%rs383, 1, %rs171, %p100;
	selp.b64 	%rd416, %rd235, %rd236, %p100;
	add.s32 	%r501, %r501, 512;
$L__BB112_94:
	and.b32  	%r109, %r22, 256;
	setp.ne.s32 	%p102, %r109, 0;
	@%p102 bra 	$L__BB112_96;
	cvt.u64.u32 	%rd237, %r501;
	add.s64 	%rd238, %rd435, %rd237;
	shl.b64 	%rd239, %rd238, 2;
	add.s64 	%rd240, %rd2, %rd239;
	add.s64 	%rd241, %rd3, %rd239;
	add.s64 	%rd242, %rd238, %rd120;
	ld.global.u32 	%r110, [%rd240];
	ld.global.u32 	%r111, [%rd241];
	setp.gt.s32 	%p103, %r110, %r111;
	selp.u16 	%rs172, 1, 0, %p103;
	and.b16  	%rs173, %rs383, 255;
	setp.ne.s16 	%p105, %rs173, 0;
	and.pred  	%p106, %p105, %p103;
	min.s64 	%rd243, %rd242, %rd416;
	setp.eq.s16 	%p107, %rs173, 0;
	selp.b16 	%rs174, %rs172, %rs383, %p107;
	selp.b64 	%rd244, %rd242, %rd416, %p107;
	selp.b16 	%rs383, 1, %rs174, %p106;
	selp.b64 	%rd416, %rd243, %rd244, %p106;
$L__BB112_96:
	// begin inline asm
	mov.u32 %r112, %laneid;
	// end inline asm
	cvt.u32.u16 	%r133, %rs383;
	and.b32  	%r114, %r133, 255;
	mov.b32 	%r130, 1;
	mov.b32 	%r131, 31;
	mov.b32 	%r132, -1;
	// begin inline asm
	shfl.sync.down.b32 %r113, %r114, %r130, %r131, %r132;
	// end inline asm
	// begin inline asm
	shfl.sync.down.b32 %r118, %r119, %r130, %r131, %r132;
	// end inline asm
	mov.b64 	{%r124, %r129}, %rd416;
	// begin inline asm
	shfl.sync.down.b32 %r123, %r124, %r130, %r131, %r132;
	// end inline asm
	// begin inline asm
	shfl.sync.down.b32 %r128, %r129, %r130, %r131, %r132;
	// end inline asm
	mov.b64 	%rd96, {%r123, %r128};
	cvt.u16.u32 	%rs75, %r113;
	setp.gt.s32 	%p108, %r112, 30;
	@%p108 bra 	$L__BB112_100;
	and.b16  	%rs175, %rs383, 255;
	setp.eq.s16 	%p109, %rs175, 0;
	and.b16  	%rs176, %rs75, 255;
	setp.eq.s16 	%p110, %rs176, 0;
	or.pred  	%p111, %p109, %p110;
	@%p111 bra 	$L__BB112_99;
	min.s64 	%rd416, %rd96, %rd416;
	mov.b16 	%rs383, 1;
	bra.uni 	$L__BB112_100;
$L__BB112_99:
	setp.eq.s16 	%p112, %rs175, 0;
	selp.b16 	%rs383, %rs75, %rs383, %p112;
	selp.b64 	%rd416, %rd96, %rd416, %p112;
$L__BB112_100:
	cvt.u32.u16 	%r154, %rs383;
	and.b32  	%r135, %r154, 255;
	mov.b32 	%r151, 2;
	mov.b32 	%r152, 31;
	mov.b32 	%r153, -1;
	// begin inline asm
	shfl.sync.down.b32 %r134, %r135, %r151, %r152, %r153;
	// end inline asm
	// begin inline asm
	shfl.sync.down.b32 %r139, %r140, %r151, %r152, %r153;
	// end inline asm
	mov.b64 	{%r145, %r150}, %rd416;
	// begin inline asm
	shfl.sync.down.b32 %r144, %r145, %r151, %r152, %r153;
	// end inline asm
	// begin inline asm
	shfl.sync.down.b32 %r149, %r150, %r151, %r152, %r153;
	// end inline asm
	mov.b64 	%rd100, {%r144, %r149};
	cvt.u16.u32 	%rs78, %r134;
	setp.gt.s32 	%p113, %r112, 29;
	@%p113 bra 	$L__BB112_104;
	and.b16  	%rs179, %rs383, 255;
	setp.eq.s16 	%p114, %rs179, 0;
	and.b16  	%rs180, %rs78, 255;
	setp.eq.s16 	%p115, %rs180, 0;
	or.pred  	%p116, %p114, %p115;
	@%p116 bra 	$L__BB112_103;
	min.s64 	%rd416, %rd100, %rd416;
	mov.b16 	%rs383, 1;
	bra.uni 	$L__BB112_104;
$L__BB112_103:
	setp.eq.s16 	%p117, %rs179, 0;
	selp.b16 	%rs383, %rs78, %rs383, %p117;
	selp.b64 	%rd416, %rd100, %rd416, %p117;
$L__BB112_104:
	cvt.u32.u16 	%r175, %rs383;
	and.b32  	%r156, %r175, 255;
	mov.b32 	%r172, 4;
	mov.b32 	%r173, 31;
	mov.b32 	%r174, -1;
	// begin inline asm
	shfl.sync.down.b32 %r155, %r156, %r172, %r173, %r174;
	// end inline asm
	// begin inline asm
	shfl.sync.down.b32 %r160, %r161, %r172, %r173, %r174;
	// end inline asm
	mov.b64 	{%r166, %r171}, %rd416;
	// begin inline asm
	shfl.sync.down.b32 %r165, %r166, %r172, %r173, %r174;
	// end inline asm
	// begin inline asm
	shfl.sync.down.b32 %r170, %r171, %r172, %r173, %r174;
	// end inline asm
	mov.b64 	%rd104, {%r165, %r170};
	cvt.u16.u32 	%rs81, %r155;
	setp.gt.s32 	%p118, %r112, 27;
	@%p118 bra 	$L__BB112_108;
	and.b16  	%rs183, %rs383, 255;
	setp.eq.s16 	%p119, %rs183, 0;
	and.b16  	%rs184, %rs81, 255;
	setp.eq.s16 	%p120, %rs184, 0;
	or.pred  	%p121, %p119, %p120;
	@%p121 bra 	$L__BB112_107;
	min.s64 	%rd416, %rd104, %rd416;
	mov.b16 	%rs383, 1;
	bra.uni 	$L__BB112_108;
$L__BB112_107:
	setp.eq.s16 	%p122, %rs183, 0;
	selp.b16 	%rs383, %rs81, %rs383, %p122;
	selp.b64 	%rd416, %rd104, %rd416, %p122;
$L__BB112_108:
	cvt.u32.u16 	%r196, %rs383;
	and.b32  	%r177, %r196, 255;
	mov.b32 	%r193, 8;
	mov.b32 	%r194, 31;
	mov.b32 	%r195, -1;
	// begin inline asm
	shfl.sync.down.b32 %r176, %r177, %r193, %r194, %r195;
	// end inline asm
	// begin inline asm
	shfl.sync.down.b32 %r181, %r182, %r193, %r194, %r195;
	// end inline asm
	mov.b64 	{%r187, %r192}, %rd416;
	// begin inline asm
	shfl.sync.down.b32 %r186, %r187, %r193, %r194, %r195;
	// end inline asm
	// begin inline asm
	shfl.sync.down.b32 %r191, %r192, %r193, %r194, %r195;
	// end inline asm
	mov.b64 	%rd108, {%r186, %r191};
	cvt.u16.u32 	%rs84, %r176;
	setp.gt.s32 	%p123, %r112, 23;
	@%p123 bra 	$L__BB112_112;
	and.b16  	%rs187, %rs383, 255;
	setp.eq.s16 	%p124, %rs187, 0;
	and.b16  	%rs188, %rs84, 255;
	setp.eq.s16 	%p125, %rs188, 0;
	or.pred  	%p126, %p124, %p125;
	@%p126 bra 	$L__BB112_111;
	min.s64 	%rd416, %rd108, %rd416;
	mov.b16 	%rs383, 1;
	bra.uni 	$L__BB112_112;
$L__BB112_111:
	setp.eq.s16 	%p127, %rs187, 0;
	selp.b16 	%rs383, %rs84, %rs383, %p127;
	selp.b64 	%rd416, %rd108, %rd416, %p127;
$L__BB112_112:
	cvt.u32.u16 	%r217, %rs383;
	and.b32  	%r198, %r217, 255;
	mov.b32 	%r214, 16;
	mov.b32 	%r215, 31;
	mov.b32 	%r216, -1;
	// begin inline asm
	shfl.sync.down.b32 %r197, %r198, %r214, %r215, %r216;
	// end inline asm
	// begin inline asm
	shfl.sync.down.b32 %r202, %r203, %r214, %r215, %r216;
	// end inline asm
	mov.b64 	{%r208, %r213}, %rd416;
	// begin inline asm
	shfl.sync.down.b32 %r207, %r208, %r214, %r215, %r216;
	// end inline asm
	// begin inline asm
	shfl.sync.down.b32 %r212, %r213, %r214, %r215, %r216;
	// end inline asm
	mov.b64 	%rd112, {%r207, %r212};
	cvt.u16.u32 	%rs87, %r197;
	setp.gt.s32 	%p128, %r112, 15;
	@%p128 bra 	$L__BB112_116;
	and.b16  	%rs191, %rs383, 255;
	setp.eq.s16 	%p129, %rs191, 0;
	and.b16  	%rs192, %rs87, 255;
	setp.eq.s16 	%p130, %rs192, 0;
	or.pred  	%p131, %p129, %p130;
	@%p131 bra 	$L__BB112_115;
	min.s64 	%rd416, %rd112, %rd416;
	mov.b16 	%rs383, 1;
	bra.uni 	$L__BB112_116;
$L__BB112_115:
	setp.eq.s16 	%p132, %rs191, 0;
	selp.b16 	%rs383, %rs87, %rs383, %p132;
	selp.b64 	%rd416, %rd112, %rd416, %p132;
$L__BB112_116:
	setp.ne.s32 	%p133, %r112, 0;
	@%p133 bra 	$L__BB112_118;
	shr.u32 	%r218, %r21, 1;
	and.b32  	%r219, %r218, 496;
	mov.u32 	%r220, _ZZN3cub18CUB_300001_SM_10006detail6reduce28DeviceReduceSingleTileKernelINS2_10policy_hubIN4cuda3std3__45tupleIJblEEEyN6thrust24THRUST_300001_SM_1000_NS8cuda_cub9__find_if7functorIS9_EEE10Policy1000ENSB_12zip_iteratorINS8_IJNSD_26transform_input_iterator_tIbNSI_INS8_IJNSB_6detail15normal_iteratorINSB_10device_ptrIiEEEESO_EEEEENSK_22tuple_binary_predicateINS7_7greaterIiEEEEEENSB_17counting_iteratorIlNSB_11use_defaultESX_SX_EEEEEEEPS9_ySF_S9_S9_NS7_10__identityEEEvT0_T1_T2_T3_T4_T6_E12temp_storage;
	add.s32 	%r221, %r220, %r219;
	st.shared.u8 	[%r221+8], %rs383;
	st.shared.u64 	[%r221+16], %rd416;
$L__BB112_118:
	bar.sync 	0;
	setp.ne.s32 	%p134, %r21, 0;
	@%p134 bra 	$L__BB112_120;
	ld.shared.u8 	%rs195, [_ZZN3cub18CUB_300001_SM_10006detail6reduce28DeviceReduceSingleTileKernelINS2_10policy_hubIN4cuda3std3__45tupleIJblEEEyN6thrust24THRUST_300001_SM_1000_NS8cuda_cub9__find_if7functorIS9_EEE10Policy1000ENSB_12zip_iteratorINS8_IJNSD_26transform_input_iterator_tIbNSI_INS8_IJNSB_6detail15normal_iteratorINSB_10device_ptrIiEEEESO_EEEEENSK_22tuple_binary_predicateINS7_7greaterIiEEEEEENSB_17counting_iteratorIlNSB_11use_defaultESX_SX_EEEEEEEPS9_ySF_S9_S9_NS7_10__identityEEEvT0_T1_T2_T3_T4_T6_E12temp_storage+24];
	ld.shared.u64 	%rd245, [_ZZN3cub18CUB_300001_SM_10006detail6reduce28DeviceReduceSingleTileKernelINS2_10policy_hubIN4cuda3std3__45tupleIJblEEEyN6thrust24THRUST_300001_SM_1000_NS8cuda_cub9__find_if7functorIS9_EEE10Policy1000ENSB_12zip_iteratorINS8_IJNSD_26transform_input_iterator_tIbNSI_INS8_IJNSB_6detail15normal_iteratorINSB_10device_ptrIiEEEESO_EEEEENSK_22tuple_binary_predicateINS7_7greaterIiEEEEEENSB_17counting_iteratorIlNSB_11use_defaultESX_SX_EEEEEEEPS9_ySF_S9_S9_NS7_10__identityEEEvT0_T1_T2_T3_T4_T6_E12temp_storage+32];
	and.b16  	%rs196, %rs383, 255;
	setp.eq.s16 	%p135, %rs196, 0;
	setp.eq.s16 	%p136, %rs195, 0;
	min.s64 	%rd246, %rd245, %rd416;
	selp.b16 	%rs197, %rs383, 1, %p136;
	selp.b16 	%rs198, %rs195, %rs197, %p135;
	and.b16  	%rs199, %rs198, 255;
	selp.b64 	%rd247, %rd416, %rd246, %p136;
	selp.b64 	%rd248, %rd245, %rd247, %p135;
	ld.shared.u8 	%rs200, [_ZZN3cub18CUB_300001_SM_10006detail6reduce28DeviceReduceSingleTileKernelINS2_10policy_hubIN4cuda3std3__45tupleIJblEEEyN6thrust24THRUST_300001_SM_1000_NS8cuda_cub9__find_if7functorIS9_EEE10Policy1000ENSB_12zip_iteratorINS8_IJNSD_26transform_input_iterator_tIbNSI_INS8_IJNSB_6detail15normal_iteratorINSB_10device_ptrIiEEEESO_EEEEENSK_22tuple_binary_predicateINS7_7greaterIiEEEEEENSB_17counting_iteratorIlNSB_11use_defaultESX_SX_EEEEEEEPS9_ySF_S9_S9_NS7_10__identityEEEvT0_T1_T2_T3_T4_T6_E12temp_storage+40];
	ld.shared.u64 	%rd249, [_ZZN3cub18CUB_300001_SM_10006detail6reduce28DeviceReduceSingleTileKernelINS2_10policy_hubIN4cuda3std3__45tupleIJblEEEyN6thrust24THRUST_300001_SM_1000_NS8cuda_cub9__find_if7functorIS9_EEE10Policy1000ENSB_12zip_iteratorINS8_IJNSD_26transform_input_iterator_tIbNSI_INS8_IJNSB_6detail15normal_iteratorINSB_10device_ptrIiEEEESO_EEEEENSK_22tuple_binary_predicateINS7_7greaterIiEEEEEENSB_17counting_iteratorIlNSB_11use_defaultESX_SX_EEEEEEEPS9_ySF_S9_S9_NS7_10__identityEEEvT0_T1_T2_T3_T4_T6_E12temp_storage+48];
	setp.eq.s16 	%p137, %rs199, 0;
	setp.eq.s16 	%p138, %rs200, 0;
	min.s64 	%rd250, %rd249, %rd248;
	selp.b16 	%rs201, %rs198, 1, %p138;
	selp.b16 	%rs202, %rs200, %rs201, %p137;
	and.b16  	%rs203, %rs202, 255;
	selp.b64 	%rd251, %rd248, %rd250, %p138;
	selp.b64 	%rd252, %rd249, %rd251, %p137;
	ld.shared.u8 	%rs204, [_ZZN3cub18CUB_300001_SM_10006detail6reduce28DeviceReduceSingleTileKernelINS2_10policy_hubIN4cuda3std3__45tupleIJblEEEyN6thrust24THRUST_300001_SM_1000_NS8cuda_cub9__find_if7functorIS9_EEE10Policy1000ENSB_12zip_iteratorINS8_IJNSD_26transform_input_iterator_tIbNSI_INS8_IJNSB_6detail15normal_iteratorINSB_10device_ptrIiEEEESO_EEEEENSK_22tuple_binary_predicateINS7_7greaterIiEEEEEENSB_17counting_iteratorIlNSB_11use_defaultESX_SX_EEEEEEEPS9_ySF_S9_S9_NS7_10__identityEEEvT0_T1_T2_T3_T4_T6_E12temp_storage+56];
	ld.shared.u64 	%rd253, [_ZZN3cub18CUB_300001_SM_10006detail6reduce28DeviceReduceSingleTileKernelINS2_10policy_hubIN4cuda3std3__45tupleIJblEEEyN6thrust24THRUST_300001_SM_1000_NS8cuda_cub9__find_if7functorIS9_EEE10Policy1000ENSB_12zip_iteratorINS8_IJNSD_26transform_input_iterator_tIbNSI_INS8_IJNSB_6detail15normal_iteratorINSB_10device_ptrIiEEEESO_EEEEENSK_22tuple_binary_predicateINS7_7greaterIiEEEEEENSB_17counting_iteratorIlNSB_11use_defaultESX_SX_EEEEEEEPS9_ySF_S9_S9_NS7_10__identityEEEvT0_T1_T2_T3_T4_T6_E12temp_storage+64];
	setp.eq.s16 	%p139, %rs203, 0;
	setp.eq.s16 	%p140, %rs204, 0;
	min.s64 	%rd254, %rd253, %rd252;
	selp.b16 	%rs205, %rs202, 1, %p140;
	selp.b16 	%rs206, %rs204, %rs205, %p139;
	and.b16  	%rs207, %rs206, 255;
	selp.b64 	%rd255, %rd252, %rd254, %p140;
	selp.b64 	%rd256, %rd253, %rd255, %p139;
	ld.shared.u8 	%rs208, [_ZZN3cub18CUB_300001_SM_10006detail6reduce28DeviceReduceSingleTileKernelINS2_10policy_hubIN4cuda3std3__45tupleIJblEEEyN6thrust24THRUST_300001_SM_1000_NS8cuda_cub9__find_if7functorIS9_EEE10Policy1000ENSB_12zip_iteratorINS8_IJNSD_26transform_input_iterator_tIbNSI_INS8_IJNSB_6detail15normal_iteratorINSB_10device_ptrIiEEEESO_EEEEENSK_22tuple_binary_predicateINS7_7greaterIiEEEEEENSB_17counting_iteratorIlNSB_11use_defaultESX_SX_EEEEEEEPS9_ySF_S9_S9_NS7_10__identityEEEvT0_T1_T2_T3_T4_T6_E12temp_storage+72];
	ld.shared.u64 	%rd257, [_ZZN3cub18CUB_300001_SM_10006detail6reduce28DeviceReduceSingleTileKernelINS2_10policy_hubIN4cuda3std3__45tupleIJblEEEyN6thrust24THRUST_300001_SM_1000_NS8cuda_cub9__find_if7functorIS9_EEE10Policy1000ENSB_12zip_iteratorINS8_IJNSD_26transform_input_iterator_tIbNSI_INS8_IJNSB_6detail15normal_iteratorINSB_10device_ptrIiEEEESO_EEEEENSK_22tuple_binary_predicateINS7_7greaterIiEEEEEENSB_17counting_iteratorIlNSB_11use_defaultESX_SX_EEEEEEEPS9_ySF_S9_S9_NS7_10__identityEEEvT0_T1_T2_T3_T4_T6_E12temp_storage+80];
	setp.eq.s16 	%p141, %rs207, 0;
	setp.eq.s16 	%p142, %rs208, 0;
	min.s64 	%rd258, %rd257, %rd256;
	selp.b16 	%rs209, %rs206, 1, %p142;
	selp.b16 	%rs210, %rs208, %rs209, %p141;
	and.b16  	%rs211, %rs210, 255;
	selp.b64 	%rd259, %rd256, %rd258, %p142;
	selp.b64 	%rd260, %rd257, %rd259, %p141;
	ld.shared.u8 	%rs212, [_ZZN3cub18CUB_300001_SM_10006detail6reduce28DeviceReduceSingleTileKernelINS2_10policy_hubIN4cuda3std3__45tupleIJblEEEyN6thrust24THRUST_300001_SM_1000_NS8cuda_cub9__find_if7functorIS9_EEE10Policy1000ENSB_12zip_iteratorINS8_IJNSD_26transform_input_iterator_tIbNSI_INS8_IJNSB_6detail15normal_iteratorINSB_10device_ptrIiEEEESO_EEEEENSK_22tuple_binary_predicateINS7_7greaterIiEEEEEENSB_17counting_iteratorIlNSB_11use_defaultESX_SX_EEEEEEEPS9_ySF_S9_S9_NS7_10__identityEEEvT0_T1_T2_T3_T4_T6_E12temp_storage+88];
	ld.shared.u64 	%rd261, [_ZZN3cub18CUB_300001_SM_10006detail6reduce28DeviceReduceSingleTileKernelINS2_10policy_hubIN4cuda3std3__45tupleIJblEEEyN6thrust24THRUST_300001_SM_1000_NS8cuda_cub9__find_if7functorIS9_EEE10Policy1000ENSB_12zip_iteratorINS8_IJNSD_26transform_input_iterator_tIbNSI_INS8_IJNSB_6detail15normal_iteratorINSB_10device_ptrIiEEEESO_EEEEENSK_22tuple_binary_predicateINS7_7greaterIiEEEEEENSB_17counting_iteratorIlNSB_11use_defaultESX_SX_EEEEEEEPS9_ySF_S9_S9_NS7_10__identityEEEvT0_T1_T2_T3_T4_T6_E12temp_storage+96];
	setp.eq.s16 	%p143, %rs211, 0;
	setp.eq.s16 	%p144, %rs212, 0;
	min.s64 	%rd262, %rd261, %rd260;
	selp.b16 	%rs213, %rs210, 1, %p144;
	selp.b16 	%rs214, %rs212, %rs213, %p143;
	and.b16  	%rs215, %rs214, 255;
	selp.b64 	%rd263, %rd260, %rd262, %p144;
	selp.b64 	%rd264, %rd261, %rd263, %p143;
	ld.shared.u8 	%rs216, [_ZZN3cub18CUB_300001_SM_10006detail6reduce28DeviceReduceSingleTileKernelINS2_10policy_hubIN4cuda3std3__45tupleIJblEEEyN6thrust24THRUST_300001_SM_1000_NS8cuda_cub9__find_if7functorIS9_EEE10Policy1000ENSB_12zip_iteratorINS8_IJNSD_26transform_input_iterator_tIbNSI_INS8_IJNSB_6detail15normal_iteratorINSB_10device_ptrIiEEEESO_EEEEENSK_22tuple_binary_predicateINS7_7greaterIiEEEEEENSB_17counting_iteratorIlNSB_11use_defaultESX_SX_EEEEEEEPS9_ySF_S9_S9_NS7_10__identityEEEvT0_T1_T2_T3_T4_T6_E12temp_storage+104];
	ld.shared.u64 	%rd265, [_ZZN3cub18CUB_300001_SM_10006detail6reduce28DeviceReduceSingleTileKernelINS2_10policy_hubIN4cuda3std3__45tupleIJblEEEyN6thrust24THRUST_300001_SM_1000_NS8cuda_cub9__find_if7functorIS9_EEE10Policy1000ENSB_12zip_iteratorINS8_IJNSD_26transform_input_iterator_tIbNSI_INS8_IJNSB_6detail15normal_iteratorINSB_10device_ptrIiEEEESO_EEEEENSK_22tuple_binary_predicateINS7_7greaterIiEEEEEENSB_17counting_iteratorIlNSB_11use_defaultESX_SX_EEEEEEEPS9_ySF_S9_S9_NS7_10__identityEEEvT0_T1_T2_T3_T4_T6_E12temp_storage+112];
	setp.eq.s16 	%p145, %rs215, 0;
	setp.eq.s16 	%p146, %rs216, 0;
	min.s64 	%rd266, %rd265, %rd264;
	selp.b16 	%rs217, %rs214, 1, %p146;
	selp.b16 	%rs218, %rs216, %rs217, %p145;
	and.b16  	%rs219, %rs218, 255;
	selp.b64 	%rd267, %rd264, %rd266, %p146;
	selp.b64 	%rd268, %rd265, %rd267, %p145;
	ld.shared.u8 	%rs220, [_ZZN3cub18CUB_300001_SM_10006detail6reduce28DeviceReduceSingleTileKernelINS2_10policy_hubIN4cuda3std3__45tupleIJblEEEyN6thrust24THRUST_300001_SM_1000_NS8cuda_cub9__find_if7functorIS9_EEE10Policy1000ENSB_12zip_iteratorINS8_IJNSD_26transform_input_iterator_tIbNSI_INS8_IJNSB_6detail15normal_iteratorINSB_10device_ptrIiEEEESO_EEEEENSK_22tuple_binary_predicateINS7_7greaterIiEEEEEENSB_17counting_iteratorIlNSB_11use_defaultESX_SX_EEEEEEEPS9_ySF_S9_S9_NS7_10__identityEEEvT0_T1_T2_T3_T4_T6_E12temp_storage+120];
	ld.shared.u64 	%rd269, [_ZZN3cub18CUB_300001_SM_10006detail6reduce28DeviceReduceSingleTileKernelINS2_10policy_hubIN4cuda3std3__45tupleIJblEEEyN6thrust24THRUST_300001_SM_1000_NS8cuda_cub9__find_if7functorIS9_EEE10Policy1000ENSB_12zip_iteratorINS8_IJNSD_26transform_input_iterator_tIbNSI_INS8_IJNSB_6detail15normal_iteratorINSB_10device_ptrIiEEEESO_EEEEENSK_22tuple_binary_predicateINS7_7greaterIiEEEEEENSB_17counting_iteratorIlNSB_11use_defaultESX_SX_EEEEEEEPS9_ySF_S9_S9_NS7_10__identityEEEvT0_T1_T2_T3_T4_T6_E12temp_storage+128];
	setp.eq.s16 	%p147, %rs219, 0;
	setp.eq.s16 	%p148, %rs220, 0;
	min.s64 	%rd270, %rd269, %rd268;
	selp.b16 	%rs221, %rs218, 1, %p148;
	selp.b16 	%rs383, %rs220, %rs221, %p147;
	selp.b64 	%rd271, %rd268, %rd270, %p148;
	selp.b64 	%rd416, %rd269, %rd271, %p147;
$L__BB112_120:
	mov.u32 	%r491, %tid.x;
	setp.ne.s32 	%p325, %r491, 0;
	@%p325 bra 	$L__BB112_122;
	setp.eq.s16 	%p326, %rs100, 0;
	and.b16  	%rs371, %rs383, 255;
	setp.eq.s16 	%p327, %rs371, 0;
	min.s64 	%rd404, %rd416, %rd122;
	selp.b16 	%rs372, %rs100, 1, %p327;
	selp.b16 	%rs373, %rs383, %rs372, %p326;
	selp.b64 	%rd405, %rd122, %rd404, %p327;
	selp.b64 	%rd406, %rd416, %rd405, %p326;
	st.global.u8 	[%rd1], %rs373;
	st.global.u64 	[%rd1+8], %rd406;
$L__BB112_122:
	ret;

}
	// .globl	_ZN3cub18CUB_300001_SM_10006detail6reduce18DeviceReduceKernelINS2_10policy_hubIN4cuda3std3__45tupleIJblEEEyN6thrust24THRUST_300001_SM_1000_NS8cuda_cub9__find_if7functorIS9_EEE10Policy1000ENSB_12zip_iteratorINS8_IJNSD_26transform_input_iterator_tIbNSI_INS8_IJNSB_6detail15normal_iteratorINSB_10device_ptrIiEEEESO_EEEEENSK_22tuple_binary_predicateINS7_7greaterIiEEEEEENSB_17counting_iteratorIlNSB_11use_defaultESX_SX_EEEEEEEySF_S9_NS7_10__identityEEEvT0_PT3_T1_NS0_13GridEvenShareIS15_EET2_T4_
.visible .entry _ZN3cub18CUB_300001_SM_10006detail6reduce18DeviceReduceKernelINS2_10policy_hubIN4cuda3std3__45tupleIJblEEEyN6thrust24THRUST_300001_SM_1000_NS8cuda_cub9__find_if7functorIS9_EEE10Policy1000ENSB_12zip_iteratorINS8_IJNSD_26transform_input_iterator_tIbNSI_INS8_IJNSB_6detail15normal_iteratorINSB_10device_ptrIiEEEESO_EEEEENSK_22tuple_binary_predicateINS7_7greaterIiEEEEEENSB_17counting_iteratorIlNSB_11use_defaultESX_SX_EEEEEEEySF_S9_NS7_10__identityEEEvT0_PT3_T1_NS0_13GridEvenShareIS15_EET2_T4_(
	.param .align 8 .b8 _ZN3cub18CUB_300001_SM_10006detail6reduce18DeviceReduceKernelINS2_10policy_hubIN4cuda3std3__45tupleIJblEEEyN6thrust24THRUST_300001_SM_1000_NS8cuda_cub9__find_if7functorIS9_EEE10Policy1000ENSB_12zip_iteratorINS8_IJNSD_26transform_input_iterator_tIbNSI_INS8_IJNSB_6detail15normal_iteratorINSB_10device_ptrIiEEEESO_EEEEENSK_22tuple_binary_predicateINS7_7greaterIiEEEEEENSB_17counting_iteratorIlNSB_11use_defaultESX_SX_EEEEEEEySF_S9_NS7_10__identityEEEvT0_PT3_T1_NS0_13GridEvenShareIS15_EET2_T4__param_0[32],
	.param .u64 .ptr .align 1 _ZN3cub18CUB_300001_SM_10006detail6reduce18DeviceReduceKernelINS2_10policy_hubIN4cuda3std3__45tupleIJblEEEyN6thrust24THRUST_300001_SM_1000_NS8cuda_cub9__find_if7functorIS9_EEE10Policy1000ENSB_12zip_iteratorINS8_IJNSD_26transform_input_iterator_tIbNSI_INS8_IJNSB_6detail15normal_iteratorINSB_10device_ptrIiEEEESO_EEEEENSK_22tuple_binary_predicateINS7_7greaterIiEEEEEENSB_17counting_iteratorIlNSB_11use_defaultESX_SX_EEEEEEEySF_S9_NS7_10__identityEEEvT0_PT3_T1_NS0_13GridEvenShareIS15_EET2_T4__param_1,
	.param .u64 _ZN3cub18CUB_300001_SM_10006detail6reduce18DeviceReduceKernelINS2_10policy_hubIN4cuda3std3__45tupleIJblEEEyN6thrust24THRUST_300001_SM_1000_NS8cuda_cub9__find_if7functorIS9_EEE10Policy1000ENSB_12zip_iteratorINS8_IJNSD_26transform_input_iterator_tIbNSI_INS8_IJNSB_6detail15normal_iteratorINSB_10device_ptrIiEEEESO_EEEEENSK_22tuple_binary_predicateINS7_7greaterIiEEEEEENSB_17counting_iteratorIlNSB_11use_defaultESX_SX_EEEEEEEySF_S9_NS7_10__identityEEEvT0_PT3_T1_NS0_13GridEvenShareIS15_EET2_T4__param_2,
	.param .align 8 .b8 _ZN3cub18CUB_300001_SM_10006detail6reduce18DeviceReduceKernelINS2_10policy_hubIN4cuda3std3__45tupleIJblEEEyN6thrust24THRUST_300001_SM_1000_NS8cuda_cub9__find_if7functorIS9_EEE10Policy1000ENSB_12zip_iteratorINS8_IJNSD_26transform_input_iterator_tIbNSI_INS8_IJNSB_6detail15normal_iteratorINSB_10device_ptrIiEEEESO_EEEEENSK_22tuple_binary_predicateINS7_7greaterIiEEEEEENSB_17counting_iteratorIlNSB_11use_defaultESX_SX_EEEEEEEySF_S9_NS7_10__identityEEEvT0_PT3_T1_NS0_13GridEvenShareIS15_EET2_T4__param_3[72],
	.param .align 1 .b8 _ZN3cub18CUB_300001_SM_10006detail6reduce18DeviceReduceKernelINS2_10policy_hubIN4cuda3std3__45tupleIJblEEEyN6thrust24THRUST_300001_SM_1000_NS8cuda_cub9__find_if7functorIS9_EEE10Policy1000ENSB_12zip_iteratorINS8_IJNSD_26transform_input_iterator_tIbNSI_INS8_IJNSB_6detail15normal_iteratorINSB_10device_ptrIiEEEESO_EEEEENSK_22tuple_binary_predicateINS7_7greaterIiEEEEEENSB_17counting_iteratorIlNSB_11use_defaultESX_SX_EEEEEEEySF_S9_NS7_10__identityEEEvT0_PT3_T1_NS0_13GridEvenShareIS15_EET2_T4__param_4[1],
	.param .align 1 .b8 _ZN3cub18CUB_300001_SM_10006detail6reduce18DeviceReduceKernelINS2_10policy_hubIN4cuda3std3__45tupleIJblEEEyN6thrust24THRUST_300001_SM_1000_NS8cuda_cub9__find_if7functorIS9_EEE10Policy1000ENSB_12zip_iteratorINS8_IJNSD_26transform_input_iterator_tIbNSI_INS8_IJNSB_6detail15normal_iteratorINSB_10device_ptrIiEEEESO_EEEEENSK_22tuple_binary_predicateINS7_7greaterIiEEEEEENSB_17counting_iteratorIlNSB_11use_defaultESX_SX_EEEEEEEySF_S9_NS7_10__identityEEEvT0_PT3_T1_NS0_13GridEvenShareIS15_EET2_T4__param_5[1]
)
.maxntid 256
{
	.reg .pred 	%p<325>;
	.reg .b16 	%rs<408>;
	.reg .b32 	%r<543>;
	.reg .b64 	%rd<471>;
	// demoted variable
	.shared .align 8 .b8 _ZZN3cub18CUB_300001_SM_10006detail6reduce18DeviceReduceKernelINS2_10policy_hubIN4cuda3std3__45tupleIJblEEEyN6thrust24THRUST_300001_SM_1000_NS8cuda_cub9__find_if7functorIS9_EEE10Policy1000ENSB_12zip_iteratorINS8_IJNSD_26transform_input_iterator_tIbNSI_INS8_IJNSB_6detail15normal_iteratorINSB_10device_ptrIiEEEESO_EEEEENSK_22tuple_binary_predicateINS7_7greaterIiEEEEEENSB_17counting_iteratorIlNSB_11use_defaultESX_SX_EEEEEEEySF_S9_NS7_10__identityEEEvT0_PT3_T1_NS0_13GridEvenShareIS15_EET2_T4_E12temp_storage[152];
	ld.param.u64 	%rd119, [_ZN3cub18CUB_300001_SM_10006detail6reduce18DeviceReduceKernelINS2_10policy_hubIN4cuda3std3__45tupleIJblEEEyN6thrust24THRUST_300001_SM_1000_NS8cuda_cub9__find_if7functorIS9_EEE10Policy1000ENSB_12zip_iteratorINS8_IJNSD_26transform_input_iterator_tIbNSI_INS8_IJNSB_6detail15normal_iteratorINSB_10device_ptrIiEEEESO_EEEEENSK_22tuple_binary_predicateINS7_7greaterIiEEEEEENSB_17counting_iteratorIlNSB_11use_defaultESX_SX_EEEEEEEySF_S9_NS7_10__identityEEEvT0_PT3_T1_NS0_13GridEvenShareIS15_EET2_T4__param_0+24];
	ld.param.u64 	%rd1, [_ZN3cub18CUB_300001_SM_10006detail6reduce18DeviceReduceKernelINS2_10policy_hubIN4cuda3std3__45tupleIJblEEEyN6thrust24THRUST_300001_SM_1000_NS8cuda_cub9__find_if7functorIS9_EEE10Policy1000ENSB_12zip_iteratorINS8_IJNSD_26transform_input_iterator_tIbNSI_INS8_IJNSB_6detail15normal_iteratorINSB_10device_ptrIiEEEESO_EEEEENSK_22tuple_binary_predicateINS7_7greaterIiEEEEEENSB_17counting_iteratorIlNSB_11use_defaultESX_SX_EEEEEEEySF_S9_NS7_10__identityEEEvT0_PT3_T1_NS0_13GridEvenShareIS15_EET2_T4__param_3+32];
	ld.param.u32 	%r1, [_ZN3cub18CUB_300001_SM_10006detail6reduce18DeviceReduceKernelINS2_10policy_hubIN4cuda3std3__45tupleIJblEEEyN6thrust24THRUST_300001_SM_1000_NS8cuda_cub9__find_if7functorIS9_EEE10Policy1000ENSB_12zip_iteratorINS8_IJNSD_26transform_input_iterator_tIbNSI_INS8_IJNSB_6detail15normal_iteratorINSB_10device_ptrIiEEEESO_EEEEENSK_22tuple_binary_predicateINS7_7greaterIiEEEEEENSB_17counting_iteratorIlNSB_11use_defaultESX_SX_EEEEEEEySF_S9_NS7_10__identityEEEvT0_PT3_T1_NS0_13GridEvenShareIS15_EET2_T4__param_3+40];
	ld.param.u64 	%rd118, [_ZN3cub18CUB_300001_SM_10006detail6reduce18DeviceReduceKernelINS2_10policy_hubIN4cuda3std3__45tupleIJblEEEyN6thrust24THRUST_300001_SM_1000_NS8cuda_cub9__find_if7functorIS9_EEE10Policy1000ENSB_12zip_iteratorINS8_IJNSD_26transform_input_iterator_tIbNSI_INS8_IJNSB_6detail15normal_iteratorINSB_10device_ptrIiEEEESO_EEEEENSK_22tuple_binary_predicateINS7_7greaterIiEEEEEENSB_17counting_iteratorIlNSB_11use_defaultESX_SX_EEEEEEEySF_S9_NS7_10__identityEEEvT0_PT3_T1_NS0_13GridEvenShareIS15_EET2_T4__param_0+8];
	ld.param.u64 	%rd117, [_ZN3cub18CUB_300001_SM_10006detail6reduce18DeviceReduceKernelINS2_10policy_hubIN4cuda3std3__45tupleIJblEEEyN6thrust24THRUST_300001_SM_1000_NS8cuda_cub9__find_if7functorIS9_EEE10Policy1000ENSB_12zip_iteratorINS8_IJNSD_26transform_input_iterator_tIbNSI_INS8_IJNSB_6detail15normal_iteratorINSB_10device_ptrIiEEEESO_EEEEENSK_22tuple_binary_predicateINS7_7greaterIiEEEEEENSB_17counting_iteratorIlNSB_11use_defaultESX_SX_EEEEEEEySF_S9_NS7_10__identityEEEvT0_PT3_T1_NS0_13GridEvenShareIS15_EET2_T4__param_0];
	cvta.to.global.u64 	%rd2, %rd117;
	cvta.to.global.u64 	%rd3, %rd118;
	mov.u32 	%r2, %ctaid.x;
	shl.b32 	%r57, %r1, 10;
	cvt.s64.s32 	%rd5, %r57;
	shl.b32 	%r58, %r2, 10;
	cvt.u64.u32 	%rd6, %r58;
	sub.s64 	%rd7, %rd1, %rd6;
	setp.gt.u64 	%p1, %rd7, 1023;
	@%p1 bra 	$L__BB113_78;
	cvt.u32.u64 	%r248, %rd6;
	cvt.u32.u64 	%r3, %rd1;
	sub.s32 	%r4, %r3, %r248;
	mov.u32 	%r5, %tid.x;
	setp.ge.s32 	%p148, %r5, %r4;
	mov.b16 	%rs377, 0;
	mov.b64 	%rd439, 0;
	mov.u32 	%r533, %r5;
	@%p148 bra 	$L__BB113_3;
	add.s32 	%r250, %r248, %r5;
	cvt.u64.u32 	%rd273, %r250;
	mul.wide.u32 	%rd274, %r250, 4;
	add.s64 	%rd275, %rd2, %rd274;
	add.s64 	%rd276, %rd3, %rd274;
	add.s64 	%rd439, %rd119, %rd273;
	ld.global.u32 	%r251, [%rd275];
	ld.global.u32 	%r252, [%rd276];
	setp.gt.s32 	%p149, %r251, %r252;
	selp.u16 	%rs377, 1, 0, %p149;
	add.s32 	%r533, %r5, 256;
$L__BB113_3:
	setp.ge.s32 	%p150, %r533, %r4;
	@%p150 bra 	$L__BB113_16;
	not.b32 	%r254, %r533;
	add.s32 	%r8, %r254, %r3;
	sub.s32 	%r255, %r8, %r248;
	shr.u32 	%r256, %r255, 8;
	add.s32 	%r9, %r256, 1;
	and.b32  	%r10, %r9, 7;
	setp.lt.u32 	%p151, %r255, 1792;
	@%p151 bra 	$L__BB113_8;
	add.s32 	%r532, %r533, 1024;
	and.b32  	%r257, %r9, 33554424;
	neg.s32 	%r531, %r257;
$L__BB113_6:
	.pragma "nounroll";
	add.s32 	%r258, %r532, -1024;
	cvt.s64.s32 	%rd278, %r258;
	add.s64 	%rd279, %rd278, %rd6;
	shl.b64 	%rd280, %rd279, 2;
	add.s64 	%rd281, %rd2, %rd280;
	add.s64 	%rd282, %rd3, %rd280;
	add.s64 	%rd283, %rd279, %rd119;
	ld.global.u32 	%r259, [%rd281];
	ld.global.u32 	%r260, [%rd282];
	setp.gt.s32 	%p152, %r259, %r260;
	selp.u16 	%rs222, 1, 0, %p152;
	and.b16  	%rs223, %rs377, 255;
	setp.ne.s16 	%p154, %rs223, 0;
	and.pred  	%p155, %p154, %p152;
	min.s64 	%rd284, %rd283, %rd439;
	setp.eq.s16 	%p156, %rs223, 0;
	selp.b64 	%rd285, %rd283, %rd439, %p156;
	selp.b16 	%rs224, %rs222, %rs377, %p156;
	selp.b64 	%rd286, %rd284, %rd285, %p155;
	selp.b16 	%rs225, 1, %rs224, %p155;
	and.b16  	%rs226, %rs225, 255;
	add.s32 	%r261, %r532, -768;
	cvt.s64.s32 	%rd287, %r261;
	add.s64 	%rd288, %rd287, %rd6;
	add.s64 	%rd289, %rd288, %rd119;
	ld.global.u32 	%r262, [%rd281+1024];
	ld.global.u32 	%r263, [%rd282+1024];
	setp.gt.s32 	%p157, %r262, %r263;
	selp.u16 	%rs227, 1, 0, %p157;
	setp.ne.s16 	%p159, %rs226, 0;
	and.pred  	%p160, %p159, %p157;
	min.s64 	%rd290, %rd289, %rd286;
	setp.eq.s16 	%p161, %rs226, 0;
	selp.b64 	%rd291, %rd289, %rd286, %p161;
	selp.b16 	%rs228, %rs227, %rs225, %p161;
	selp.b64 	%rd292, %rd290, %rd291, %p160;
	selp.b16 	%rs229, 1, %rs228, %p160;
	and.b16  	%rs230, %rs229, 255;
	add.s32 	%r264, %r532, -512;
	cvt.s64.s32 	%rd293, %r264;
	add.s64 	%rd294, %rd293, %rd6;
	add.s64 	%rd295, %rd294, %rd119;
	ld.global.u32 	%r265, [%rd281+2048];
	ld.global.u32 	%r266, [%rd282+2048];
	setp.gt.s32 	%p162, %r265, %r266;
	selp.u16 	%rs231, 1, 0, %p162;
	setp.ne.s16 	%p164, %rs230, 0;
	and.pred  	%p165, %p164, %p162;
	min.s64 	%rd296, %rd295, %rd292;
	setp.eq.s16 	%p166, %rs230, 0;
	selp.b64 	%rd297, %rd295, %rd292, %p166;
	selp.b16 	%rs232, %rs231, %rs229, %p166;
	selp.b64 	%rd298, %rd296, %rd297, %p165;
	selp.b16 	%rs233, 1, %rs232, %p165;
	and.b16  	%rs234, %rs233, 255;
	add.s32 	%r267, %r532, -256;
	cvt.s64.s32 	%rd299, %r267;
	add.s64 	%rd300, %rd299, %rd6;
	add.s64 	%rd301, %rd300, %rd119;
	ld.global.u32 	%r268, [%rd281+3072];
	ld.global.u32 	%r269, [%rd282+3072];
	setp.gt.s32 	%p167, %r268, %r269;
	selp.u16 	%rs235, 1, 0, %p167;
	setp.ne.s16 	%p169, %rs234, 0;
	and.pred  	%p170, %p169, %p167;
	min.s64 	%rd302, %rd301, %rd298;
	setp.eq.s16 	%p171, %rs234, 0;
	selp.b64 	%rd303, %rd301, %rd298, %p171;
	selp.b16 	%rs236, %rs235, %rs233, %p171;
	selp.b64 	%rd304, %rd302, %rd303, %p170;
	selp.b16 	%rs237, 1, %rs236, %p170;
	and.b16  	%rs238, %rs237, 255;
	add.s32 	%r270, %r532, 768;
	cvt.s64.s32 	%rd305, %r532;
	add.s64 	%rd306, %rd305, %rd6;
	add.s64 	%rd307, %rd306, %rd119;
	ld.global.u32 	%r271, [%rd281+4096];
	ld.global.u32 	%r272, [%rd282+4096];
	setp.gt.s32 	%p172, %r271, %r272;
	selp.u16 	%rs239, 1, 0, %p172;
	setp.ne.s16 	%p174, %rs238, 0;
	and.pred  	%p175, %p174, %p172;
	min.s64 	%rd308, %rd307, %rd304;
	setp.eq.s16 	%p176, %rs238, 0;
	selp.b64 	%rd309, %rd307, %rd304, %p176;
	selp.b16 	%rs240, %rs239, %rs237, %p176;
	selp.b64 	%rd310, %rd308, %rd309, %p175;
	selp.b16 	%rs241, 1, %rs240, %p175;
	and.b16  	%rs242, %rs241, 255;
	add.s32 	%r273, %r532, 256;
	cvt.s64.s32 	%rd311, %r273;
	add.s64 	%rd312, %rd311, %rd6;
	add.s64 	%rd313, %rd312, %rd119;
	ld.global.u32 	%r274, [%rd281+5120];
	ld.global.u32 	%r275, [%rd282+5120];
	setp.gt.s32 	%p177, %r274, %r275;
	selp.u16 	%rs243, 1, 0, %p177;
	setp.ne.s16 	%p179, %rs242, 0;
	and.pred  	%p180, %p179, %p177;
	min.s64 	%rd314, %rd313, %rd310;
	setp.eq.s16 	%p181, %rs242, 0;
	selp.b64 	%rd315, %rd313, %rd310, %p181;
	selp.b16 	%rs244, %rs243, %rs241, %p181;
	selp.b64 	%rd316, %rd314, %rd315, %p180;
	selp.b16 	%rs245, 1, %rs244, %p180;
	and.b16  	%rs246, %rs245, 255;
	add.s32 	%r276, %r532, 512;
	cvt.s64.s32 	%rd317, %r276;
	add.s64 	%rd318, %rd317, %rd6;
	add.s64 	%rd319, %rd318, %rd119;
	ld.global.u32 	%r277, [%rd281+6144];
	ld.global.u32 	%r278, [%rd282+6144];
	setp.gt.s32 	%p182, %r277, %r278;
	selp.u16 	%rs247, 1, 0, %p182;
	setp.ne.s16 	%p184, %rs246, 0;
	and.pred  	%p185, %p184, %p182;
	min.s64 	%rd320, %rd319, %rd316;
	setp.eq.s16 	%p186, %rs246, 0;
	selp.b64 	%rd321, %rd319, %rd316, %p186;
	selp.b16 	%rs248, %rs247, %rs245, %p186;
	selp.b64 	%rd322, %rd320, %rd321, %p185;
	selp.b16 	%rs249, 1, %rs248, %p185;
	and.b16  	%rs250, %rs249, 255;
	cvt.s64.s32 	%rd323, %r270;
	add.s64 	%rd324, %rd323, %rd6;
	add.s64 	%rd325, %rd324, %rd119;
	ld.global.u32 	%r279, [%rd281+7168];
	ld.global.u32 	%r280, [%rd282+7168];
	setp.gt.s32 	%p187, %r279, %r280;
	selp.u16 	%rs251, 1, 0, %p187;
	setp.ne.s16 	%p189, %rs250, 0;
	and.pred  	%p190, %p189, %p187;
	min.s64 	%rd326, %rd325, %rd322;
	setp.eq.s16 	%p191, %rs250, 0;
	selp.b64 	%rd327, %rd325, %rd322, %p191;
	selp.b16 	%rs252, %rs251, %rs249, %p191;
	selp.b64 	%rd439, %rd326, %rd327, %p190;
	selp.b16 	%rs377, 1, %rs252, %p190;
	add.s32 	%r532, %r532, 2048;
	add.s32 	%r531, %r531, 8;
	setp.ne.s32 	%p192, %r531, 0;
	@%p192 bra 	$L__BB113_6;
	add.s32 	%r533, %r532, -1024;
$L__BB113_8:
	setp.eq.s32 	%p193, %r10, 0;
	@%p193 bra 	$L__BB113_16;
	setp.lt.u32 	%p194, %r10, 4;
	@%p194 bra 	$L__BB113_11;
	cvt.s64.s32 	%rd329, %r533;
	add.s64 	%rd330, %rd329, %rd6;
	shl.b64 	%rd331, %rd330, 2;
	add.s64 	%rd332, %rd2, %rd331;
	add.s64 	%rd333, %rd3, %rd331;
	add.s64 	%rd334, %rd330, %rd119;
	ld.global.u32 	%r281, [%rd332];
	ld.global.u32 	%r282, [%rd333];
	setp.gt.s32 	%p195, %r281, %r282;
	selp.u16 	%rs254, 1, 0, %p195;
	and.b16  	%rs255, %rs377, 255;
	setp.ne.s16 	%p197, %rs255, 0;
	and.pred  	%p198, %p197, %p195;
	min.s64 	%rd335, %rd334, %rd439;
	setp.eq.s16 	%p199, %rs255, 0;
	selp.b64 	%rd336, %rd334, %rd439, %p199;
	selp.b16 	%rs256, %rs254, %rs377, %p199;
	selp.b64 	%rd337, %rd335, %rd336, %p198;
	selp.b16 	%rs257, 1, %rs256, %p198;
	and.b16  	%rs258, %rs257, 255;
	add.s32 	%r283, %r533, 256;
	cvt.s64.s32 	%rd338, %r283;
	add.s64 	%rd339, %rd338, %rd6;
	add.s64 	%rd340, %rd339, %rd119;
	ld.global.u32 	%r284, [%rd332+1024];
	ld.global.u32 	%r285, [%rd333+1024];
	setp.gt.s32 	%p200, %r284, %r285;
	selp.u16 	%rs259, 1, 0, %p200;
	setp.ne.s16 	%p202, %rs258, 0;
	and.pred  	%p203, %p202, %p200;
	min.s64 	%rd341, %rd340, %rd337;
	setp.eq.s16 	%p204, %rs258, 0;
	selp.b64 	%rd342, %rd340, %rd337, %p204;
	selp.b16 	%rs260, %rs259, %rs257, %p204;
	selp.b64 	%rd343, %rd341, %rd342, %p203;
	selp.b16 	%rs261, 1, %rs260, %p203;
	and.b16  	%rs262, %rs261, 255;
	add.s32 	%r286, %r533, 512;
	cvt.s64.s32 	%rd344, %r286;
	add.s64 	%rd345, %rd344, %rd6;
	add.s64 	%rd346, %rd345, %rd119;
	ld.global.u32 	%r287, [%rd332+2048];
	ld.global.u32 	%r288, [%rd333+2048];
	setp.gt.s32 	%p205, %r287, %r288;
	selp.u16 	%rs263, 1, 0, %p205;
	setp.ne.s16 	%p207, %rs262, 0;
	and.pred  	%p208, %p207, %p205;
	min.s64 	%rd347, %rd346, %rd343;
	setp.eq.s16 	%p209, %rs262, 0;
	selp.b64 	%rd348, %rd346, %rd343, %p209;
	selp.b16 	%rs264, %rs263, %rs261, %p209;
	selp.b64 	%rd349, %rd347, %rd348, %p208;
	selp.b16 	%rs265, 1, %rs264, %p208;
	and.b16  	%rs266, %rs265, 255;
	add.s32 	%r289, %r533, 768;
	cvt.s64.s32 	%rd350, %r289;
	add.s64 	%rd351, %rd350, %rd6;
	add.s64 	%rd352, %rd351, %rd119;
	ld.global.u32 	%r290, [%rd332+3072];
	ld.global.u32 	%r291, [%rd333+3072];
	setp.gt.s32 	%p210, %r290, %r291;
	selp.u16 	%rs267, 1, 0, %p210;
	setp.ne.s16 	%p212, %rs266, 0;
	and.pred  	%p213, %p212, %p210;
	min.s64 	%rd353, %rd352, %rd349;
	setp.eq.s16 	%p214, %rs266, 0;
	selp.b64 	%rd354, %rd352, %rd349, %p214;
	selp.b16 	%rs268, %rs267, %rs265, %p214;
	selp.b64 	%rd439, %rd353, %rd354, %p213;
	selp.b16 	%rs377, 1, %rs268, %p213;
	add.s32 	%r533, %r533, 1024;
$L__BB113_11:
	and.b32  	%r292, %r9, 3;
	setp.eq.s32 	%p215, %r292, 0;
	@%p215 bra 	$L__BB113_16;
	setp.eq.s32 	%p216, %r292, 1;
	@%p216 bra 	$L__BB113_14;
	cvt.s64.s32 	%rd356, %r533;
	add.s64 	%rd357, %rd356, %rd6;
	shl.b64 	%rd358, %rd357, 2;
	add.s64 	%rd359, %rd2, %rd358;
	add.s64 	%rd360, %rd3, %rd358;
	add.s64 	%rd361, %rd357, %rd119;
	ld.global.u32 	%r293, [%rd359];
	ld.global.u32 	%r294, [%rd360];
	setp.gt.s32 	%p217, %r293, %r294;
	selp.u16 	%rs270, 1, 0, %p217;
	and.b16  	%rs271, %rs377, 255;
	setp.ne.s16 	%p219, %rs271, 0;
	and.pred  	%p220, %p219, %p217;
	min.s64 	%rd362, %rd361, %rd439;
	setp.eq.s16 	%p221, %rs271, 0;
	selp.b64 	%rd363, %rd361, %rd439, %p221;
	selp.b16 	%rs272, %rs270, %rs377, %p221;
	selp.b64 	%rd364, %rd362, %rd363, %p220;
	selp.b16 	%rs273, 1, %rs272, %p220;
	and.b16  	%rs274, %rs273, 255;
	add.s32 	%r295, %r533, 256;
	cvt.s64.s32 	%rd365, %r295;
	add.s64 	%rd366, %rd365, %rd6;
	add.s64 	%rd367, %rd366, %rd119;
	ld.global.u32 	%r296, [%rd359+1024];
	ld.global.u32 	%r297, [%rd360+1024];
	setp.gt.s32 	%p222, %r296, %r297;
	selp.u16 	%rs275, 1, 0, %p222;
	setp.ne.s16 	%p224, %rs274, 0;
	and.pred  	%p225, %p224, %p222;
	min.s64 	%rd368, %rd367, %rd364;
	setp.eq.s16 	%p226, %rs274, 0;
	selp.b64 	%rd369, %rd367, %rd364, %p226;
	selp.b16 	%rs276, %rs275, %rs273, %p226;
	selp.b64 	%rd439, %rd368, %rd369, %p225;
	selp.b16 	%rs377, 1, %rs276, %p225;
	add.s32 	%r533, %r533, 512;
$L__BB113_14:
	and.b32  	%r298, %r8, 256;
	setp.ne.s32 	%p227, %r298, 0;
	@%p227 bra 	$L__BB113_16;
	cvt.s64.s32 	%rd370, %r533;
	add.s64 	%rd371, %rd370, %rd6;
	shl.b64 	%rd372, %rd371, 2;
	add.s64 	%rd373, %rd2, %rd372;
	add.s64 	%rd374, %rd3, %rd372;
	add.s64 	%rd375, %rd371, %rd119;
	ld.global.u32 	%r299, [%rd373];
	ld.global.u32 	%r300, [%rd374];
	setp.gt.s32 	%p228, %r299, %r300;
	selp.u16 	%rs277, 1, 0, %p228;
	and.b16  	%rs278, %rs377, 255;
	setp.ne.s16 	%p230, %rs278, 0;
	and.pred  	%p231, %p230, %p228;
	min.s64 	%rd376, %rd375, %rd439;
	setp.eq.s16 	%p232, %rs278, 0;
	selp.b64 	%rd377, %rd375, %rd439, %p232;
	selp.b16 	%rs279, %rs277, %rs377, %p232;
	selp.b64 	%rd439, %rd376, %rd377, %p231;
	selp.b16 	%rs377, 1, %rs279, %p231;
$L__BB113_16:
	setp.lt.s32 	%p233, %r4, 256;
	@%p233 bra 	$L__BB113_41;
	// begin inline asm
	mov.u32 %r419, %laneid;
	// end inline asm
	cvt.u32.u16 	%r440, %rs377;
	and.b32  	%r421, %r440, 255;
	mov.b32 	%r437, 1;
	mov.b32 	%r438, 31;
	mov.b32 	%r439, -1;
	// begin inline asm
	shfl.sync.down.b32 %r420, %r421, %r437, %r438, %r439;
	// end inline asm
	// begin inline asm
	shfl.sync.down.b32 %r425, %r426, %r437, %r438, %r439;
	// end inline asm
	mov.b64 	{%r431, %r436}, %rd439;
	// begin inline asm
	shfl.sync.down.b32 %r430, %r431, %r437, %r438, %r439;
	// end inline asm
	// begin inline asm
	shfl.sync.down.b32 %r435, %r436, %r437, %r438, %r439;
	// end inline asm
	mov.b64 	%rd22, {%r430, %r435};
	cvt.u16.u32 	%rs15, %r420;
	setp.gt.s32 	%p283, %r419, 30;
	@%p283 bra 	$L__BB113_21;
	and.b16  	%rs321, %rs377, 255;
	setp.eq.s16 	%p284, %rs321, 0;
	and.b16  	%rs322, %rs15, 255;
	setp.eq.s16 	%p285, %rs322, 0;
	or.pred  	%p286, %p284, %p285;
	@%p286 bra 	$L__BB113_20;
	min.s64 	%rd439, %rd22, %rd439;
	mov.b16 	%rs377, 1;
	bra.uni 	$L__BB113_21;
$L__BB113_20:
	setp.eq.s16 	%p287, %rs321, 0;
	selp.b64 	%rd439, %rd22, %rd439, %p287;
	selp.b16 	%rs377, %rs15, %rs377, %p287;
$L__BB113_21:
	cvt.u32.u16 	%r461, %rs377;
	and.b32  	%r442, %r461, 255;
	mov.b32 	%r458, 2;
	mov.b32 	%r459, 31;
	mov.b32 	%r460, -1;
	// begin inline asm
	shfl.sync.down.b32 %r441, %r442, %r458, %r459, %r460;
	// end inline asm
	// begin inline asm
	shfl.sync.down.b32 %r446, %r447, %r458, %r459, %r460;
	// end inline asm
	mov.b64 	{%r452, %r457}, %rd439;
	// begin inline asm
	shfl.sync.down.b32 %r451, %r452, %r458, %r459, %r460;
	// end inline asm
	// begin inline asm
	shfl.sync.down.b32 %r456, %r457, %r458, %r459, %r460;
	// end inline asm
	mov.b64 	%rd26, {%r451, %r456};
	cvt.u16.u32 	%rs18, %r441;
	setp.gt.s32 	%p288, %r419, 29;
	@%p288 bra 	$L__BB113_25;
	and.b16  	%rs325, %rs377, 255;
	setp.eq.s16 	%p289, %rs325, 0;
	and.b16  	%rs326, %rs18, 255;
	setp.eq.s16 	%p290, %rs326, 0;
	or.pred  	%p291, %p289, %p290;
	@%p291 bra 	$L__BB113_24;
	min.s64 	%rd439, %rd26, %rd439;
	mov.b16 	%rs377, 1;
	bra.uni 	$L__BB113_25;
$L__BB113_24:
	setp.eq.s16 	%p292, %rs325, 0;
	selp.b64 	%rd439, %rd26, %rd439, %p292;
	selp.b16 	%rs377, %rs18, %rs377, %p292;
$L__BB113_25:
	cvt.u32.u16 	%r482, %rs377;
	and.b32  	%r463, %r482, 255;
	mov.b32 	%r479, 4;
	mov.b32 	%r480, 31;
	mov.b32 	%r481, -1;
	// begin inline asm
	shfl.sync.down.b32 %r462, %r463, %r479, %r480, %r481;
	// end inline asm
	// begin inline asm
	shfl.sync.down.b32 %r467, %r468, %r479, %r480, %r481;
	// end inline asm
	mov.b64 	{%r473, %r478}, %rd439;
	// begin inline asm
	shfl.sync.down.b32 %r472, %r473, %r479, %r480, %r481;
	// end inline asm
	// begin inline asm
	shfl.sync.down.b32 %r477, %r478, %r479, %r480, %r481;
	// end inline asm
	mov.b64 	%rd30, {%r472, %r477};
	cvt.u16.u32 	%rs21, %r462;
	setp.gt.s32 	%p293, %r419, 27;
	@%p293 bra 	$L__BB113_29;
	and.b16  	%rs329, %rs377, 255;
	setp.eq.s16 	%p294, %rs329, 0;
	and.b16  	%rs330, %rs21, 255;
	setp.eq.s16 	%p295, %rs330, 0;
	or.pred  	%p296, %p294, %p295;
	@%p296 bra 	$L__BB113_28;
	min.s64 	%rd439, %rd30, %rd439;
	mov.b16 	%rs377, 1;
	bra.uni 	$L__BB113_29;
$L__BB113_28:
	setp.eq.s16 	%p297, %rs329, 0;
	selp.b64 	%rd439, %rd30, %rd439, %p297;
	selp.b16 	%rs377, %rs21, %rs377, %p297;
$L__BB113_29:
	cvt.u32.u16 	%r503, %rs377;
	and.b32  	%r484, %r503, 255;
	mov.b32 	%r500, 8;
	mov.b32 	%r501, 31;
	mov.b32 	%r502, -1;
	// begin inline asm
	shfl.sync.down.b32 %r483, %r484, %r500, %r501, %r502;
	// end inline asm
	// begin inline asm
	shfl.sync.down.b32 %r488, %r489, %r500, %r501, %r502;
	// end inline asm
	mov.b64 	{%r494, %r499}, %rd439;
	// begin inline asm
	shfl.sync.down.b32 %r493, %r494, %r500, %r501, %r502;
	// end inline asm
	// begin inline asm
	shfl.sync.down.b32 %r498, %r499, %r500, %r501, %r502;
	// end inline asm
	mov.b64 	%rd34, {%r493, %r498};
	cvt.u16.u32 	%rs24, %r483;
	setp.gt.s32 	%p298, %r419, 23;
	@%p298 bra 	$L__BB113_33;
	and.b16  	%rs333, %rs377, 255;
	setp.eq.s16 	%p299, %rs333, 0;
	and.b16  	%rs334, %rs24, 255;
	setp.eq.s16 	%p300, %rs334, 0;
	or.pred  	%p301, %p299, %p300;
	@%p301 bra 	$L__BB113_32;
	min.s64 	%rd439, %rd34, %rd439;
	mov.b16 	%rs377, 1;
	bra.uni 	$L__BB113_33;
$L__BB113_32:
	setp.eq.s16 	%p302, %rs333, 0;
	selp.b16 	%rs377, %rs24, %rs377, %p302;
	selp.b64 	%rd439, %rd34, %rd439, %p302;
$L__BB113_33:
	cvt.u32.u16 	%r524, %rs377;
	and.b32  	%r505, %r524, 255;
	mov.b32 	%r521, 16;
	mov.b32 	%r522, 31;
	mov.b32 	%r523, -1;
	// begin inline asm
	shfl.sync.down.b32 %r504, %r505, %r521, %r522, %r523;
	// end inline asm
	// begin inline asm
	shfl.sync.down.b32 %r509, %r510, %r521, %r522, %r523;
	// end inline asm
	mov.b64 	{%r515, %r520}, %rd439;
	// begin inline asm
	shfl.sync.down.b32 %r514, %r515, %r521, %r522, %r523;
	// end inline asm
	// begin inline asm
	shfl.sync.down.b32 %r519, %r520, %r521, %r522, %r523;
	// end inline asm
	mov.b64 	%rd38, {%r514, %r519};
	cvt.u16.u32 	%rs27, %r504;
	setp.gt.s32 	%p303, %r419, 15;
	@%p303 bra 	$L__BB113_37;
	and.b16  	%rs337, %rs377, 255;
	setp.eq.s16 	%p304, %rs337, 0;
	and.b16  	%rs338, %rs27, 255;
	setp.eq.s16 	%p305, %rs338, 0;
	or.pred  	%p306, %p304, %p305;
	@%p306 bra 	$L__BB113_36;
	min.s64 	%rd439, %rd38, %rd439;
	mov.b16 	%rs377, 1;
	bra.uni 	$L__BB113_37;
$L__BB113_36:
	setp.eq.s16 	%p307, %rs337, 0;
	selp.b16 	%rs377, %rs27, %rs377, %p307;
	selp.b64 	%rd439, %rd38, %rd439, %p307;
$L__BB113_37:
	setp.ne.s32 	%p308, %r419, 0;
	@%p308 bra 	$L__BB113_39;
	shr.u32 	%r525, %r5, 1;
	and.b32  	%r526, %r525, 496;
	mov.u32 	%r527, _ZZN3cub18CUB_300001_SM_10006detail6reduce18DeviceReduceKernelINS2_10policy_hubIN4cuda3std3__45tupleIJblEEEyN6thrust24THRUST_300001_SM_1000_NS8cuda_cub9__find_if7functorIS9_EEE10Policy1000ENSB_12zip_iteratorINS8_IJNSD_26transform_input_iterator_tIbNSI_INS8_IJNSB_6detail15normal_iteratorINSB_10device_ptrIiEEEESO_EEEEENSK_22tuple_binary_predicateINS7_7greaterIiEEEEEENSB_17counting_iteratorIlNSB_11use_defaultESX_SX_EEEEEEEySF_S9_NS7_10__identityEEEvT0_PT3_T1_NS0_13GridEvenShareIS15_EET2_T4_E12temp_storage;
	add.s32 	%r528, %r527, %r526;
	st.shared.u8 	[%r528+8], %rs377;
	st.shared.u64 	[%r528+16], %rd439;
$L__BB113_39:
	bar.sync 	0;
	setp.ne.s32 	%p309, %r5, 0;
	@%p309 bra 	$L__BB113_118;
	ld.shared.u8 	%rs341, [_ZZN3cub18CUB_300001_SM_10006detail6reduce18DeviceReduceKernelINS2_10policy_hubIN4cuda3std3__45tupleIJblEEEyN6thrust24THRUST_300001_SM_1000_NS8cuda_cub9__find_if7functorIS9_EEE10Policy1000ENSB_12zip_iteratorINS8_IJNSD_26transform_input_iterator_tIbNSI_INS8_IJNSB_6detail15normal_iteratorINSB_10device_ptrIiEEEESO_EEEEENSK_22tuple_binary_predicateINS7_7greaterIiEEEEEENSB_17counting_iteratorIlNSB_11use_defaultESX_SX_EEEEEEEySF_S9_NS7_10__identityEEEvT0_PT3_T1_NS0_13GridEvenShareIS15_EET2_T4_E12temp_storage+24];
	ld.shared.u64 	%rd399, [_ZZN3cub18CUB_300001_SM_10006detail6reduce18DeviceReduceKernelINS2_10policy_hubIN4cuda3std3__45tupleIJblEEEyN6thrust24THRUST_300001_SM_1000_NS8cuda_cub9__find_if7functorIS9_EEE10Policy1000ENSB_12zip_iteratorINS8_IJNSD_26transform_input_iterator_tIbNSI_INS8_IJNSB_6detail15normal_iteratorINSB_10device_ptrIiEEEESO_EEEEENSK_22tuple_binary_predicateINS7_7greaterIiEEEEEENSB_17counting_iteratorIlNSB_11use_defaultESX_SX_EEEEEEEySF_S9_NS7_10__identityEEEvT0_PT3_T1_NS0_13GridEvenShareIS15_EET2_T4_E12temp_storage+32];
	and.b16  	%rs342, %rs377, 255;
	setp.eq.s16 	%p310, %rs342, 0;
	setp.eq.s16 	%p311, %rs341, 0;
	min.s64 	%rd400, %rd399, %rd439;
	selp.b16 	%rs343, %rs377, 1, %p311;
	selp.b16 	%rs344, %rs341, %rs343, %p310;
	and.b16  	%rs345, %rs344, 255;
	selp.b64 	%rd401, %rd439, %rd400, %p311;
	selp.b64 	%rd402, %rd399, %rd401, %p310;
	ld.shared.u8 	%rs346, [_ZZN3cub18CUB_300001_SM_10006detail6reduce18DeviceReduceKernelINS2_10policy_hubIN4cuda3std3__45tupleIJblEEEyN6thrust24THRUST_300001_SM_1000_NS8cuda_cub9__find_if7functorIS9_EEE10Policy1000ENSB_12zip_iteratorINS8_IJNSD_26transform_input_iterator_tIbNSI_INS8_IJNSB_6detail15normal_iteratorINSB_10device_ptrIiEEEESO_EEEEENSK_22tuple_binary_predicateINS7_7greaterIiEEEEEENSB_17counting_iteratorIlNSB_11use_defaultESX_SX_EEEEEEEySF_S9_NS7_10__identityEEEvT0_PT3_T1_NS0_13GridEvenShareIS15_EET2_T4_E12temp_storage+40];
	ld.shared.u64 	%rd403, [_ZZN3cub18CUB_300001_SM_10006detail6reduce18DeviceReduceKernelINS2_10policy_hubIN4cuda3std3__45tupleIJblEEEyN6thrust24THRUST_300001_SM_1000_NS8cuda_cub9__find_if7functorIS9_EEE10Policy1000ENSB_12zip_iteratorINS8_IJNSD_26transform_input_iterator_tIbNSI_INS8_IJNSB_6detail15normal_iteratorINSB_10device_ptrIiEEEESO_EEEEENSK_22tuple_binary_predicateINS7_7greaterIiEEEEEENSB_17counting_iteratorIlNSB_11use_defaultESX_SX_EEEEEEEySF_S9_NS7_10__identityEEEvT0_PT3_T1_NS0_13GridEvenShareIS15_EET2_T4_E12temp_storage+48];
	setp.eq.s16 	%p312, %rs345, 0;
	setp.eq.s16 	%p313, %rs346, 0;
	min.s64 	%rd404, %rd403, %rd402;
	selp.b16 	%rs347, %rs344, 1, %p313;
	selp.b16 	%rs348, %rs346, %rs347, %p312;
	and.b16  	%rs349, %rs348, 255;
	selp.b64 	%rd405, %rd402, %rd404, %p313;
	selp.b64 	%rd406, %rd403, %rd405, %p312;
	ld.shared.u8 	%rs350, [_ZZN3cub18CUB_300001_SM_10006detail6reduce18DeviceReduceKernelINS2_10policy_hubIN4cuda3std3__45tupleIJblEEEyN6thrust24THRUST_300001_SM_1000_NS8cuda_cub9__find_if7functorIS9_EEE10Policy1000ENSB_12zip_iteratorINS8_IJNSD_26transform_input_iterator_tIbNSI_INS8_IJNSB_6detail15normal_iteratorINSB_10device_ptrIiEEEESO_EEEEENSK_22tuple_binary_predicateINS7_7greaterIiEEEEEENSB_17counting_iteratorIlNSB_11use_defaultESX_SX_EEEEEEEySF_S9_NS7_10__identityEEEvT0_PT3_T1_NS0_13GridEvenShareIS15_EET2_T4_E12temp_storage+56];
	ld.shared.u64 	%rd407, [_ZZN3cub18CUB_300001_SM_10006detail6reduce18DeviceReduceKernelINS2_10policy_hubIN4cuda3std3__45tupleIJblEEEyN6thrust24THRUST_300001_SM_1000_NS8cuda_cub9__find_if7functorIS9_EEE10Policy1000ENSB_12zip_iteratorINS8_IJNSD_26transform_input_iterator_tIbNSI_INS8_IJNSB_6detail15normal_iteratorINSB_10device_ptrIiEEEESO_EEEEENSK_22tuple_binary_predicateINS7_7greaterIiEEEEEENSB_17counting_iteratorIlNSB_11use_defaultESX_SX_EEEEEEEySF_S9_NS7_10__identityEEEvT0_PT3_T1_NS0_13GridEvenShareIS15_EET2_T4_E12temp_storage+64];
	setp.eq.s16 	%p314, %rs349, 0;
	setp.eq.s16 	%p315, %rs350, 0;
	min.s64 	%rd408, %rd407, %rd406;
	selp.b16 	%rs351, %rs348, 1, %p315;
	selp.b16 	%rs352, %rs350, %rs351, %p314;
	and.b16  	%rs353, %rs352, 255;
	selp.b64 	%rd409, %rd406, %rd408, %p315;
	selp.b64 	%rd410, %rd407, %rd409, %p314;
	ld.shared.u8 	%rs354, [_ZZN3cub18CUB_300001_SM_10006detail6reduce18DeviceReduceKernelINS2_10policy_hubIN4cuda3std3__45tupleIJblEEEyN6thrust24THRUST_300001_SM_1000_NS8cuda_cub9__find_if7functorIS9_EEE10Policy1000ENSB_12zip_iteratorINS8_IJNSD_26transform_input_iterator_tIbNSI_INS8_IJNSB_6detail15normal_iteratorINSB_10device_ptrIiEEEESO_EEEEENSK_22tuple_binary_predicateINS7_7greaterIiEEEEEENSB_17counting_iteratorIlNSB_11use_defaultESX_SX_EEEEEEEySF_S9_NS7_10__identityEEEvT0_PT3_T1_NS0_13GridEvenShareIS15_EET2_T4_E12temp_storage+72];
	ld.shared.u64 	%rd411, [_ZZN3cub18CUB_300001_SM_10006detail6reduce18DeviceReduceKernelINS2_10policy_hubIN4cuda3std3__45tupleIJblEEEyN6thrust24THRUST_300001_SM_1000_NS8cuda_cub9__find_if7functorIS9_EEE10Policy1000ENSB_12zip_iteratorINS8_IJNSD_26transform_input_iterator_tIbNSI_INS8_IJNSB_6detail15normal_iteratorINSB_10device_ptrIiEEEESO_EEEEENSK_22tuple_binary_predicateINS7_7greaterIiEEEEEENSB_17counting_iteratorIlNSB_11use_defaultESX_SX_EEEEEEEySF_S9_NS7_10__identityEEEvT0_PT3_T1_NS0_13GridEvenShareIS15_EET2_T4_E12temp_storage+80];
	setp.eq.s16 	%p316, %rs353, 0;
	setp.eq.s16 	%p317, %rs354, 0;
	min.s64 	%rd412, %rd411, %rd410;
	selp.b16 	%rs355, %rs352, 1, %p317;
	selp.b16 	%rs356, %rs354, %rs355, %p316;
	and.b16  	%rs357, %rs356, 255;
	selp.b64 	%rd413, %rd410, %rd412, %p317;
	selp.b64 	%rd414, %rd411, %rd413, %p316;
	ld.shared.u8 	%rs358, [_ZZN3cub18CUB_300001_SM_10006detail6reduce18DeviceReduceKernelINS2_10policy_hubIN4cuda3std3__45tupleIJblEEEyN6thrust24THRUST_300001_SM_1000_NS8cuda_cub9__find_if7functorIS9_EEE10Policy1000ENSB_12zip_iteratorINS8_IJNSD_26transform_input_iterator_tIbNSI_INS8_IJNSB_6detail15normal_iteratorINSB_10device_ptrIiEEEESO_EEEEENSK_22tuple_binary_predicateINS7_7greaterIiEEEEEENSB_17counting_iteratorIlNSB_11use_defaultESX_SX_EEEEEEEySF_S9_NS7_10__identityEEEvT0_PT3_T1_NS0_13GridEvenShareIS15_EET2_T4_E12temp_storage+88];
	ld.shared.u64 	%rd415, [_ZZN3cub18CUB_300001_SM_10006detail6reduce18DeviceReduceKernelINS2_10policy_hubIN4cuda3std3__45tupleIJblEEEyN6thrust24THRUST_300001_SM_1000_NS8cuda_cub9__find_if7functorIS9_EEE10Policy1000ENSB_12zip_iteratorINS8_IJNSD_26transform_input_iterator_tIbNSI_INS8_IJNSB_6detail15normal_iteratorINSB_10device_ptrIiEEEESO_EEEEENSK_22tuple_binary_predicateINS7_7greaterIiEEEEEENSB_17counting_iteratorIlNSB_11use_defaultESX_SX_EEEEEEEySF_S9_NS7_10__identityEEEvT0_PT3_T1_NS0_13GridEvenShareIS15_EET2_T4_E12temp_storage+96];
	setp.eq.s16 	%p318, %rs357, 0;
	setp.eq.s16 	%p319, %rs358, 0;
	min.s64 	%rd416, %rd415, %rd414;
	selp.b16 	%rs359, %rs356, 1, %p319;
	selp.b16 	%rs360, %rs358, %rs359, %p318;
	and.b16  	%rs361, %rs360, 255;
	selp.b64 	%rd417, %rd414, %rd416, %p319;
	selp.b64 	%rd418, %rd415, %rd417, %p318;
	ld.shared.u8 	%rs362, [_ZZN3cub18CUB_300001_SM_10006detail6reduce18DeviceReduceKernelINS2_10policy_hubIN4cuda3std3__45tupleIJblEEEyN6thrust24THRUST_300001_SM_1000_NS8cuda_cub9__find_if7functorIS9_EEE10Policy1000ENSB_12zip_iteratorINS8_IJNSD_26transform_input_iterator_tIbNSI_INS8_IJNSB_6detail15normal_iteratorINSB_10device_ptrIiEEEESO_EEEEENSK_22tuple_binary_predicateINS7_7greaterIiEEEEEENSB_17counting_iteratorIlNSB_11use_defaultESX_SX_EEEEEEEySF_S9_NS7_10__identityEEEvT0_PT3_T1_NS0_13GridEvenShareIS15_EET2_T4_E12temp_storage+104];
	ld.shared.u64 	%rd419, [_ZZN3cub18CUB_300001_SM_10006detail6reduce18DeviceReduceKernelINS2_10policy_hubIN4cuda3std3__45tupleIJblEEEyN6thrust24THRUST_300001_SM_1000_NS8cuda_cub9__find_if7functorIS9_EEE10Policy1000ENSB_12zip_iteratorINS8_IJNSD_26transform_input_iterator_tIbNSI_INS8_IJNSB_6detail15normal_iteratorINSB_10device_ptrIiEEEESO_EEEEENSK_22tuple_binary_predicateINS7_7greaterIiEEEEEENSB_17counting_iteratorIlNSB_11use_defaultESX_SX_EEEEEEEySF_S9_NS7_10__identityEEEvT0_PT3_T1_NS0_13GridEvenShareIS15_EET2_T4_E12temp_storage+112];
	setp.eq.s16 	%p320, %rs361, 0;
	setp.eq.s16 	%p321, %rs362, 0;
	min.s64 	%rd420, %rd419, %rd418;
	selp.b16 	%rs363, %rs360, 1, %p321;
	selp.b16 	%rs364, %rs362, %rs363, %p320;
	and.b16  	%rs365, %rs364, 255;
	selp.b64 	%rd421, %rd418, %rd420, %p321;
	selp.b64 	%rd422, %rd419, %rd421, %p320;
	ld.shared.u8 	%rs366, [_ZZN3cub18CUB_300001_SM_10006detail6reduce18DeviceReduceKernelINS2_10policy_hubIN4cuda3std3__45tupleIJblEEEyN6thrust24THRUST_300001_SM_1000_NS8cuda_cub9__find_if7functorIS9_EEE10Policy1000ENSB_12zip_iteratorINS8_IJNSD_26transform_input_iterator_tIbNSI_INS8_IJNSB_6detail15normal_iteratorINSB_10device_ptrIiEEEESO_EEEEENSK_22tuple_binary_predicateINS7_7greaterIiEEEEEENSB_17counting_iteratorIlNSB_11use_defaultESX_SX_EEEEEEEySF_S9_NS7_10__identityEEEvT0_PT3_T1_NS0_13GridEvenShareIS15_EET2_T4_E12temp_storage+120];
	ld.shared.u64 	%rd423, [_ZZN3cub18CUB_300001_SM_10006detail6reduce18DeviceReduceKernelINS2_10policy_hubIN4cuda3std3__45tupleIJblEEEyN6thrust24THRUST_300001_SM_1000_NS8cuda_cub9__find_if7functorIS9_EEE10Policy1000ENSB_12zip_iteratorINS8_IJNSD_26transform_input_iterator_tIbNSI_INS8_IJNSB_6detail15normal_iteratorINSB_10device_ptrIiEEEESO_EEEEENSK_22tuple_binary_predicateINS7_7greaterIiEEEEEENSB_17counting_iteratorIlNSB_11use_defaultESX_SX_EEEEEEEySF_S9_NS7_10__identityEEEvT0_PT3_T1_NS0_13GridEvenShareIS15_EET2_T4_E12temp_storage+128];
	setp.eq.s16 	%p322, %rs365, 0;
	setp.eq.s16 	%p323, %rs366, 0;
	min.s64 	%rd424, %rd423, %rd422;
	selp.b16 	%rs367, %rs364, 1, %p323;
	selp.b16 	%rs377, %rs366, %rs367, %p322;
	selp.b64 	%rd425, %rd422, %rd424, %p323;
	selp.b64 	%rd439, %rd423, %rd425, %p322;
	bra.uni 	$L__BB113_118;
$L__BB113_41:
	// begin inline asm
	mov.u32 %r301, %laneid;
	// end inline asm
	and.b32  	%r322, %r5, 992;
	add.s32 	%r323, %r322, 32;
	setp.gt.s32 	%p234, %r323, %r4;
	not.b32 	%r324, %r322;
	add.s32 	%r325, %r4, %r324;
	selp.b32 	%r320, %r325, 31, %p234;
	cvt.u32.u16 	%r326, %rs377;
	and.b32  	%r303, %r326, 255;
	mov.b32 	%r319, 1;
	mov.b32 	%r321, -1;
	// begin inline asm
	shfl.sync.down.b32 %r302, %r303, %r319, %r320, %r321;
	// end inline asm
	// begin inline asm
	shfl.sync.down.b32 %r307, %r308, %r319, %r320, %r321;
	// end inline asm
	mov.b64 	{%r313, %r318}, %rd439;
	// begin inline asm
	shfl.sync.down.b32 %r312, %r313, %r319, %r320, %r321;
	// end inline asm
	// begin inline asm
	shfl.sync.down.b32 %r317, %r318, %r319, %r320, %r321;
	// end inline asm
	mov.b64 	%rd43, {%r312, %r317};
	cvt.u16.u32 	%rs31, %r302;
	setp.ge.s32 	%p235, %r301, %r320;
	@%p235 bra 	$L__BB113_45;
	and.b16  	%rs280, %rs377, 255;
	setp.eq.s16 	%p236, %rs280, 0;
	and.b16  	%rs281, %rs31, 255;
	setp.eq.s16 	%p237, %rs281, 0;
	or.pred  	%p238, %p236, %p237;
	@%p238 bra 	$L__BB113_44;
	min.s64 	%rd439, %rd43, %rd439;
	mov.b16 	%rs377, 1;
	bra.uni 	$L__BB113_45;
$L__BB113_44:
	setp.eq.s16 	%p239, %rs280, 0;
	selp.b16 	%rs377, %rs31, %rs377, %p239;
	selp.b64 	%rd439, %rd43, %rd439, %p239;
$L__BB113_45:
	cvt.u32.u16 	%r347, %rs377;
	and.b32  	%r328, %r347, 255;
	mov.b32 	%r344, 2;
	mov.b32 	%r346, -1;
	// begin inline asm
	shfl.sync.down.b32 %r327, %r328, %r344, %r320, %r346;
	// end inline asm
	// begin inline asm
	shfl.sync.down.b32 %r332, %r333, %r344, %r320, %r346;
	// end inline asm
	mov.b64 	{%r338, %r343}, %rd439;
	// begin inline asm
	shfl.sync.down.b32 %r337, %r338, %r344, %r320, %r346;
	// end inline asm
	// begin inline asm
	shfl.sync.down.b32 %r342, %r343, %r344, %r320, %r346;
	// end inline asm
	mov.b64 	%rd47, {%r337, %r342};
	cvt.u16.u32 	%rs34, %r327;
	add.s32 	%r348, %r301, 2;
	setp.gt.s32 	%p240, %r348, %r320;
	@%p240 bra 	$L__BB113_49;
	and.b16  	%rs284, %rs377, 255;
	setp.eq.s16 	%p241, %rs284, 0;
	and.b16  	%rs285, %rs34, 255;
	setp.eq.s16 	%p242, %rs285, 0;
	or.pred  	%p243, %p241, %p242;
	@%p243 bra 	$L__BB113_48;
	min.s64 	%rd439, %rd47, %rd439;
	mov.b16 	%rs377, 1;
	bra.uni 	$L__BB113_49;
$L__BB113_48:
	setp.eq.s16 	%p244, %rs284, 0;
	selp.b16 	%rs377, %rs34, %rs377, %p244;
	selp.b64 	%rd439, %rd47, %rd439, %p244;
$L__BB113_49:
	cvt.u32.u16 	%r369, %rs377;
	and.b32  	%r350, %r369, 255;
	mov.b32 	%r366, 4;
	mov.b32 	%r368, -1;
	// begin inline asm
	shfl.sync.down.b32 %r349, %r350, %r366, %r320, %r368;
	// end inline asm
	// begin inline asm
	shfl.sync.down.b32 %r354, %r355, %r366, %r320, %r368;
	// end inline asm
	mov.b64 	{%r360, %r365}, %rd439;
	// begin inline asm
	shfl.sync.down.b32 %r359, %r360, %r366, %r320, %r368;
	// end inline asm
	// begin inline asm
	shfl.sync.down.b32 %r364, %r365, %r366, %r320, %r368;
	// end inline asm
	mov.b64 	%rd51, {%r359, %r364};
	cvt.u16.u32 	%rs37, %r349;
	add.s32 	%r370, %r301, 4;
	setp.gt.s32 	%p245, %r370, %r320;
	@%p245 bra 	$L__BB113_53;
	and.b16  	%rs288, %rs377, 255;
	setp.eq.s16 	%p246, %rs288, 0;
	and.b16  	%rs289, %rs37, 255;
	setp.eq.s16 	%p247, %rs289, 0;
	or.pred  	%p248, %p246, %p247;
	@%p248 bra 	$L__BB113_52;
	min.s64 	%rd439, %rd51, %rd439;
	mov.b16 	%rs377, 1;
	bra.uni 	$L__BB113_53;
$L__BB113_52:
	setp.eq.s16 	%p249, %rs288, 0;
	selp.b16 	%rs377, %rs37, %rs377, %p249;
	selp.b64 	%rd439, %rd51, %rd439, %p249;
$L__BB113_53:
	cvt.u32.u16 	%r391, %rs377;
	and.b32  	%r372, %r391, 255;
	mov.b32 	%r388, 8;
	mov.b32 	%r390, -1;
	// begin inline asm
	shfl.sync.down.b32 %r371, %r372, %r388, %r320, %r390;
	// end inline asm
	// begin inline asm
	shfl.sync.down.b32 %r376, %r377, %r388, %r320, %r390;
	// end inline asm
	mov.b64 	{%r382, %r387}, %rd439;
	// begin inline asm
	shfl.sync.down.b32 %r381, %r382, %r388, %r320, %r390;
	// end inline asm
	// begin inline asm
	shfl.sync.down.b32 %r386, %r387, %r388, %r320, %r390;
	// end inline asm
	mov.b64 	%rd55, {%r381, %r386};
	cvt.u16.u32 	%rs40, %r371;
	add.s32 	%r392, %r301, 8;
	setp.gt.s32 	%p250, %r392, %r320;
	@%p250 bra 	$L__BB113_57;
	and.b16  	%rs292, %rs377, 255;
	setp.eq.s16 	%p251, %rs292, 0;
	and.b16  	%rs293, %rs40, 255;
	setp.eq.s16 	%p252, %rs293, 0;
	or.pred  	%p253, %p251, %p252;
	@%p253 bra 	$L__BB113_56;
	min.s64 	%rd439, %rd55, %rd439;
	mov.b16 	%rs377, 1;
	bra.uni 	$L__BB113_57;
$L__BB113_56:
	setp.eq.s16 	%p254, %rs292, 0;
	selp.b16 	%rs377, %rs40, %rs377, %p254;
	selp.b64 	%rd439, %rd55, %rd439, %p254;
$L__BB113_57:
	cvt.u32.u16 	%r413, %rs377;
	and.b32  	%r394, %r413, 255;
	mov.b32 	%r410, 16;
	mov.b32 	%r412, -1;
	// begin inline asm
	shfl.sync.down.b32 %r393, %r394, %r410, %r320, %r412;
	// end inline asm
	// begin inline asm
	shfl.sync.down.b32 %r398, %r399, %r410, %r320, %r412;
	// end inline asm
	mov.b64 	{%r404, %r409}, %rd439;
	// begin inline asm
	shfl.sync.down.b32 %r403, %r404, %r410, %r320, %r412;
	// end inline asm
	// begin inline asm
	shfl.sync.down.b32 %r408, %r409, %r410, %r320, %r412;
	// end inline asm
	mov.b64 	%rd59, {%r403, %r408};
	cvt.u16.u32 	%rs43, %r393;
	add.s32 	%r414, %r301, 16;
	setp.gt.s32 	%p255, %r414, %r320;
	@%p255 bra 	$L__BB113_61;
	and.b16  	%rs296, %rs377, 255;
	setp.eq.s16 	%p256, %rs296, 0;
	and.b16  	%rs297, %rs43, 255;
	setp.eq.s16 	%p257, %rs297, 0;
	or.pred  	%p258, %p256, %p257;
	@%p258 bra 	$L__BB113_60;
	min.s64 	%rd439, %rd59, %rd439;
	mov.b16 	%rs377, 1;
	bra.uni 	$L__BB113_61;
$L__BB113_60:
	setp.eq.s16 	%p259, %rs296, 0;
	selp.b16 	%rs377, %rs43, %rs377, %p259;
	selp.b64 	%rd439, %rd59, %rd439, %p259;
$L__BB113_61:
	setp.ne.s32 	%p260, %r301, 0;
	@%p260 bra 	$L__BB113_63;
	shr.u32 	%r415, %r5, 1;
	and.b32  	%r416, %r415, 496;
	mov.u32 	%r417, _ZZN3cub18CUB_300001_SM_10006detail6reduce18DeviceReduceKernelINS2_10policy_hubIN4cuda3std3__45tupleIJblEEEyN6thrust24THRUST_300001_SM_1000_NS8cuda_cub9__find_if7functorIS9_EEE10Policy1000ENSB_12zip_iteratorINS8_IJNSD_26transform_input_iterator_tIbNSI_INS8_IJNSB_6detail15normal_iteratorINSB_10device_ptrIiEEEESO_EEEEENSK_22tuple_binary_predicateINS7_7greaterIiEEEEEENSB_17counting_iteratorIlNSB_11use_defaultESX_SX_EEEEEEEySF_S9_NS7_10__identityEEEvT0_PT3_T1_NS0_13GridEvenShareIS15_EET2_T4_E12temp_storage;
	add.s32 	%r418, %r417, %r416;
	st.shared.u8 	[%r418+8], %rs377;
	st.shared.u64 	[%r418+16], %rd439;
$L__BB113_63:
	bar.sync 	0;
	setp.ne.s32 	%p261, %r5, 0;
	@%p261 bra 	$L__BB113_118;
	setp.lt.s32 	%p262, %r4, 33;
	@%p262 bra 	$L__BB113_66;
	ld.shared.u8 	%rs300, [_ZZN3cub18CUB_300001_SM_10006detail6reduce18DeviceReduceKernelINS2_10policy_hubIN4cuda3std3__45tupleIJblEEEyN6thrust24THRUST_300001_SM_1000_NS8cuda_cub9__find_if7functorIS9_EEE10Policy1000ENSB_12zip_iteratorINS8_IJNSD_26transform_input_iterator_tIbNSI_INS8_IJNSB_6detail15normal_iteratorINSB_10device_ptrIiEEEESO_EEEEENSK_22tuple_binary_predicateINS7_7greaterIiEEEEEENSB_17counting_iteratorIlNSB_11use_defaultESX_SX_EEEEEEEySF_S9_NS7_10__identityEEEvT0_PT3_T1_NS0_13GridEvenShareIS15_EET2_T4_E12temp_storage+24];
	ld.shared.u64 	%rd378, [_ZZN3cub18CUB_300001_SM_10006detail6reduce18DeviceReduceKernelINS2_10policy_hubIN4cuda3std3__45tupleIJblEEEyN6thrust24THRUST_300001_SM_1000_NS8cuda_cub9__find_if7functorIS9_EEE10Policy1000ENSB_12zip_iteratorINS8_IJNSD_26transform_input_iterator_tIbNSI_INS8_IJNSB_6detail15normal_iteratorINSB_10device_ptrIiEEEESO_EEEEENSK_22tuple_binary_predicateINS7_7greaterIiEEEEEENSB_17counting_iteratorIlNSB_11use_defaultESX_SX_EEEEEEEySF_S9_NS7_10__identityEEEvT0_PT3_T1_NS0_13GridEvenShareIS15_EET2_T4_E12temp_storage+32];
	and.b16  	%rs301, %rs377, 255;
	setp.eq.s16 	%p263, %rs301, 0;
	setp.eq.s16 	%p264, %rs300, 0;
	min.s64 	%rd379, %rd378, %rd439;
	selp.b16 	%rs302, %rs377, 1, %p264;
	selp.b16 	%rs377, %rs300, %rs302, %p263;
	selp.b64 	%rd380, %rd439, %rd379, %p264;
	selp.b64 	%rd439, %rd378, %rd380, %p263;
$L__BB113_66:
	setp.lt.s32 	%p265, %r4, 65;
	@%p265 bra 	$L__BB113_68;
	ld.shared.u8 	%rs303, [_ZZN3cub18CUB_300001_SM_10006detail6reduce18DeviceReduceKernelINS2_10policy_hubIN4cuda3std3__45tupleIJblEEEyN6thrust24THRUST_300001_SM_1000_NS8cuda_cub9__find_if7functorIS9_EEE10Policy1000ENSB_12zip_iteratorINS8_IJNSD_26transform_input_iterator_tIbNSI_INS8_IJNSB_6detail15normal_iteratorINSB_10device_ptrIiEEEESO_EEEEENSK_22tuple_binary_predicateINS7_7greaterIiEEEEEENSB_17counting_iteratorIlNSB_11use_defaultESX_SX_EEEEEEEySF_S9_NS7_10__identityEEEvT0_PT3_T1_NS0_13GridEvenShareIS15_EET2_T4_E12temp_storage+40];
	ld.shared.u64 	%rd381, [_ZZN3cub18CUB_300001_SM_10006detail6reduce18DeviceReduceKernelINS2_10policy_hubIN4cuda3std3__45tupleIJblEEEyN6thrust24THRUST_300001_SM_1000_NS8cuda_cub9__find_if7functorIS9_EEE10Policy1000ENSB_12zip_iteratorINS8_IJNSD_26transform_input_iterator_tIbNSI_INS8_IJNSB_6detail15normal_iteratorINSB_10device_ptrIiEEEESO_EEEEENSK_22tuple_binary_predicateINS7_7greaterIiEEEEEENSB_17counting_iteratorIlNSB_11use_defaultESX_SX_EEEEEEEySF_S9_NS7_10__identityEEEvT0_PT3_T1_NS0_13GridEvenShareIS15_EET2_T4_E12temp_storage+48];
	and.b16  	%rs304, %rs377, 255;
	setp.eq.s16 	%p266, %rs304, 0;
	setp.eq.s16 	%p267, %rs303, 0;
	min.s64 	%rd382, %rd381, %rd439;
	selp.b16 	%rs305, %rs377, 1, %p267;
	selp.b16 	%rs377, %rs303, %rs305, %p266;
	selp.b64 	%rd383, %rd439, %rd382, %p267;
	selp.b64 	%rd439, %rd381, %rd383, %p266;
$L__BB113_68:
	setp.lt.s32 	%p268, %r4, 97;
	@%p268 bra 	$L__BB113_70;
	ld.shared.u8 	%rs306, [_ZZN3cub18CUB_300001_SM_10006detail6reduce18DeviceReduceKernelINS2_10policy_hubIN4cuda3std3__45tupleIJblEEEyN6thrust24THRUST_300001_SM_1000_NS8cuda_cub9__find_if7functorIS9_EEE10Policy1000ENSB_12zip_iteratorINS8_IJNSD_26transform_input_iterator_tIbNSI_INS8_IJNSB_6detail15normal_iteratorINSB_10device_ptrIiEEEESO_EEEEENSK_22tuple_binary_predicateINS7_7greaterIiEEEEEENSB_17counting_iteratorIlNSB_11use_defaultESX_SX_EEEEEEEySF_S9_NS7_10__identityEEEvT0_PT3_T1_NS0_13GridEvenShareIS15_EET2_T4_E12temp_storage+56];
	ld.shared.u64 	%rd384, [_ZZN3cub18CUB_300001_SM_10006detail6reduce18DeviceReduceKernelINS2_10policy_hubIN4cuda3std3__45tupleIJblEEEyN6thrust24THRUST_300001_SM_1000_NS8cuda_cub9__find_if7functorIS9_EEE10Policy1000ENSB_12zip_iteratorINS8_IJNSD_26transform_input_iterator_tIbNSI_INS8_IJNSB_6detail15normal_iteratorINSB_10device_ptrIiEEEESO_EEEEENSK_22tuple_binary_predicateINS7_7greaterIiEEEEEENSB_17counting_iteratorIlNSB_11use_defaultESX_SX_EEEEEEEySF_S9_NS7_10__identityEEEvT0_PT3_T1_NS0_13GridEvenShareIS15_EET2_T4_E12temp_storage+64];
	and.b16  	%rs307, %rs377, 255;
	setp.eq.s16 	%p269, %rs307, 0;
	setp.eq.s16 	%p270, %rs306, 0;
	min.s64 	%rd385, %rd384, %rd439;
	selp.b16 	%rs308, %rs377, 1, %p270;
	selp.b16 	%rs377, %rs306, %rs308, %p269;
	selp.b64 	%rd386, %rd439, %rd385, %p270;
	selp.b64 	%rd439, %rd384, %rd386, %p269;
$L__BB113_70:
	setp.lt.s32 	%p271, %r4, 129;
	@%p271 bra 	$L__BB113_72;
	ld.shared.u8 	%rs309, [_ZZN3cub18CUB_300001_SM_10006detail6reduce18DeviceReduceKernelINS2_10policy_hubIN4cuda3std3__45tupleIJblEEEyN6thrust24THRUST_300001_SM_1000_NS8cuda_cub9__find_if7functorIS9_EEE10Policy1000ENSB_12zip_iteratorINS8_IJNSD_26transform_input_iterator_tIbNSI_INS8_IJNSB_6detail15normal_iteratorINSB_10device_ptrIiEEEESO_EEEEENSK_22tuple_binary_predicateINS7_7greaterIiEEEEEENSB_17counting_iteratorIlNSB_11use_defaultESX_SX_EEEEEEEySF_S9_NS7_10__identityEEEvT0_PT3_T1_NS0_13GridEvenShareIS15_EET2_T4_E12temp_storage+72];
	ld.shared.u64 	%rd387, [_ZZN3cub18CUB_300001_SM_10006detail6reduce18DeviceReduceKernelINS2_10policy_hubIN4cuda3std3__45tupleIJblEEEyN6thrust24THRUST_300001_SM_1000_NS8cuda_cub9__find_if7functorIS9_EEE10Policy1000ENSB_12zip_iteratorINS8_IJNSD_26transform_input_iterator_tIbNSI_INS8_IJNSB_6detail15normal_iteratorINSB_10device_ptrIiEEEESO_EEEEENSK_22tuple_binary_predicateINS7_7greaterIiEEEEEENSB_17counting_iteratorIlNSB_11use_defaultESX_SX_EEEEEEEySF_S9_NS7_10__identityEEEvT0_PT3_T1_NS0_13GridEvenShareIS15_EET2_T4_E12temp_storage+80];
	and.b16  	%rs310, %rs377, 255;
	setp.eq.s16 	%p272, %rs310, 0;
	setp.eq.s16 	%p273, %rs309, 0;
	min.s64 	%rd388, %rd387, %rd439;
	selp.b16 	%rs311, %rs377, 1, %p273;
	selp.b16 	%rs377, %rs309, %rs311, %p272;
	selp.b64 	%rd389, %rd439, %rd388, %p273;
	selp.b64 	%rd439, %rd387, %rd389, %p272;
$L__BB113_72:
	setp.lt.s32 	%p274, %r4, 161;
	@%p274 bra 	$L__BB113_74;
	ld.shared.u8 	%rs312, [_ZZN3cub18CUB_300001_SM_10006detail6reduce18DeviceReduceKernelINS2_10policy_hubIN4cuda3std3__45tupleIJblEEEyN6thrust24THRUST_300001_SM_1000_NS8cuda_cub9__find_if7functorIS9_EEE10Policy1000ENSB_12zip_iteratorINS8_IJNSD_26transform_input_iterator_tIbNSI_INS8_IJNSB_6detail15normal_iteratorINSB_10device_ptrIiEEEESO_EEEEENSK_22tuple_binary_predicateINS7_7greaterIiEEEEEENSB_17counting_iteratorIlNSB_11use_defaultESX_SX_EEEEEEEySF_S9_NS7_10__identityEEEvT0_PT3_T1_NS0_13GridEvenShareIS15_EET2_T4_E12temp_storage+88];
	ld.shared.u64 	%rd390, [_ZZN3cub18CUB_300001_SM_10006detail6reduce18DeviceReduceKernelINS2_10policy_hubIN4cuda3std3__45tupleIJblEEEyN6thrust24THRUST_300001_SM_1000_NS8cuda_cub9__find_if7functorIS9_EEE10Policy1000ENSB_12zip_iteratorINS8_IJNSD_26transform_input_iterator_tIbNSI_INS8_IJNSB_6detail15normal_iteratorINSB_10device_ptrIiEEEESO_EEEEENSK_22tuple_binary_predicateINS7_7greaterIiEEEEEENSB_17counting_iteratorIlNSB_11use_defaultESX_SX_EEEEEEEySF_S9_NS7_10__identityEEEvT0_PT3_T1_NS0_13GridEvenShareIS15_EET2_T4_E12temp_storage+96];
	and.b16  	%rs313, %rs377, 255;
	setp.eq.s16 	%p275, %rs313, 0;
	setp.eq.s16 	%p276, %rs312, 0;
	min.s64 	%rd391, %rd390, %rd439;
	selp.b16 	%rs314, %rs377, 1, %p276;
	selp.b16 	%rs377, %rs312, %rs314, %p275;
	selp.b64 	%rd392, %rd439, %rd391, %p276;
	selp.b64 	%rd439, %rd390, %rd392, %p275;
$L__BB113_74:
	setp.lt.s32 	%p277, %r4, 193;
	@%p277 bra 	$L__BB113_76;
	ld.shared.u8 	%rs315, [_ZZN3cub18CUB_300001_SM_10006detail6reduce18DeviceReduceKernelINS2_10policy_hubIN4cuda3std3__45tupleIJblEEEyN6thrust24THRUST_300001_SM_1000_NS8cuda_cub9__find_if7functorIS9_EEE10Policy1000ENSB_12zip_iteratorINS8_IJNSD_26transform_input_iterator_tIbNSI_INS8_IJNSB_6detail15normal_iteratorINSB_10device_ptrIiEEEESO_EEEEENSK_22tuple_binary_predicateINS7_7greaterIiEEEEEENSB_17counting_iteratorIlNSB_11use_defaultESX_SX_EEEEEEEySF_S9_NS7_10__identityEEEvT0_PT3_T1_NS0_13GridEvenShareIS15_EET2_T4_E12temp_storage+104];
	ld.shared.u64 	%rd393, [_ZZN3cub18CUB_300001_SM_10006detail6reduce18DeviceReduceKernelINS2_10policy_hubIN4cuda3std3__45tupleIJblEEEyN6thrust24THRUST_300001_SM_1000_NS8cuda_cub9__find_if7functorIS9_EEE10Policy1000ENSB_12zip_iteratorINS8_IJNSD_26transform_input_iterator_tIbNSI_INS8_IJNSB_6detail15normal_iteratorINSB_10device_ptrIiEEEESO_EEEEENSK_22tuple_binary_predicateINS7_7greaterIiEEEEEENSB_17counting_iteratorIlNSB_11use_defaultESX_SX_EEEEEEEySF_S9_NS7_10__identityEEEvT0_PT3_T1_NS0_13GridEvenShareIS15_EET2_T4_E12temp_storage+112];
	and.b16  	%rs316, %rs377, 255;
	setp.eq.s16 	%p278, %rs316, 0;
	setp.eq.s16 	%p279, %rs315, 0;
	min.s64 	%rd394, %rd393, %rd439;
	selp.b16 	%rs317, %rs377, 1, %p279;
	selp.b16 	%rs377, %rs315, %rs317, %p278;
	selp.b64 	%rd395, %rd439, %rd394, %p279;
	selp.b64 	%rd439, %rd393, %rd395, %p278;
$L__BB113_76:
	setp.lt.s32 	%p280, %r4, 225;
	@%p280 bra 	$L__BB113_118;
	ld.shared.u8 	%rs318, [_ZZN3cub18CUB_300001_SM_10006detail6reduce18DeviceReduceKernelINS2_10policy_hubIN4cuda3std3__45tupleIJblEEEyN6thrust24THRUST_300001_SM_1000_NS8cuda_cub9__find_if7functorIS9_EEE10Policy1000ENSB_12zip_iteratorINS8_IJNSD_26transform_input_iterator_tIbNSI_INS8_IJNSB_6detail15normal_iteratorINSB_10device_ptrIiEEEESO_EEEEENSK_22tuple_binary_predicateINS7_7greaterIiEEEEEENSB_17counting_iteratorIlNSB_11use_defaultESX_SX_EEEEEEEySF_S9_NS7_10__identityEEEvT0_PT3_T1_NS0_13GridEvenShareIS15_EET2_T4_E12temp_storage+120];
	ld.shared.u64 	%rd396, [_ZZN3cub18CUB_300001_SM_10006detail6reduce18DeviceReduceKernelINS2_10policy_hubIN4cuda3std3__45tupleIJblEEEyN6thrust24THRUST_300001_SM_1000_NS8cuda_cub9__find_if7functorIS9_EEE10Policy1000ENSB_12zip_iteratorINS8_IJNSD_26transform_input_iterator_tIbNSI_INS8_IJNSB_6detail15normal_iteratorINSB_10device_ptrIiEEEESO_EEEEENSK_22tuple_binary_predicateINS7_7greaterIiEEEEEENSB_17counting_iteratorIlNSB_11use_defaultESX_SX_EEEEEEEySF_S9_NS7_10__identityEEEvT0_PT3_T1_NS0_13GridEvenShareIS15_EET2_T4_E12temp_storage+128];
	and.b16  	%rs319, %rs377, 255;
	setp.eq.s16 	%p281, %rs319, 0;
	setp.eq.s16 	%p282, %rs318, 0;
	min.s64 	%rd397, %rd396, %rd439;
	selp.b16 	%rs320, %rs377, 1, %p282;
	selp.b16 	%rs377, %rs318, %rs320, %p281;
	selp.b64 	%rd398, %rd439, %rd397, %p282;
	selp.b64 	%rd439, %rd396, %rd398, %p281;
	bra.uni 	$L__BB113_118;
$L__BB113_78:
	mov.u32 	%r26, %tid.x;
	add.s64 	%rd121, %rd119, %rd6;
	cvt.u64.u32 	%rd76, %r26;
	add.s64 	%rd122, %rd76, %rd6;
	shl.b64 	%rd123, %rd122, 2;
	add.s64 	%rd124, %rd2, %rd123;
	add.s64 	%rd125, %rd3, %rd123;
	ld.global.u32 	%r59, [%rd124];
	ld.global.u32 	%r60, [%rd125];
	setp.gt.s32 	%p2, %r59, %r60;
	add.s32 	%r61, %r26, 256;
	cvt.u64.u32 	%rd126, %r61;
	ld.global.u32 	%r62, [%rd124+1024];
	ld.global.u32 	%r64, [%rd125+1024];
	setp.gt.s32 	%p3, %r62, %r64;
	add.s32 	%r66, %r26, 512;
	cvt.u64.u32 	%rd127, %r66;
	add.s64 	%rd128, %rd121, %rd127;
	ld.global.u32 	%r67, [%rd124+2048];
	ld.global.u32 	%r68, [%rd125+2048];
	setp.gt.s32 	%p4, %r67, %r68;
	add.s64 	%rd129, %rd128, 256;
	ld.global.u32 	%r69, [%rd124+3072];
	ld.global.u32 	%r70, [%rd125+3072];
	setp.gt.s32 	%p6, %r69, %r70;
	or.pred  	%p8, %p2, %p3;
	selp.b64 	%rd130, %rd76, %rd126, %p2;
	add.s64 	%rd131, %rd121, %rd130;
	min.s64 	%rd132, %rd128, %rd131;
	selp.b64 	%rd133, %rd132, %rd131, %p4;
	or.pred  	%p9, %p8, %p4;
	selp.b64 	%rd134, %rd133, %rd128, %p8;
	min.s64 	%rd135, %rd129, %rd134;
	selp.b64 	%rd136, %rd135, %rd134, %p6;
	or.pred  	%p10, %p9, %p6;
	selp.u16 	%rs377, 1, 0, %p10;
	selp.b64 	%rd439, %rd136, %rd129, %p9;
	setp.lt.u64 	%p11, %rd7, %rd5;
	@%p11 bra 	$L__BB113_94;
	cvt.u32.u64 	%r72, %rd5;
	cvt.u32.u64 	%r73, %rd6;
	cvt.u32.u64 	%r27, %rd1;
	not.b32 	%r74, %r26;
	add.s32 	%r75, %r74, %r27;
	sub.s32 	%r76, %r75, %r72;
	sub.s32 	%r536, %r76, %r73;
	mov.b32 	%r537, 0;
	mov.u64 	%rd456, %rd6;
$L__BB113_80:
	add.s64 	%rd456, %rd456, %rd5;
	add.s64 	%rd137, %rd1, -1024;
	setp.gt.u64 	%p12, %rd456, %rd137;
	@%p12 bra 	$L__BB113_82;
	cvt.u32.u64 	%r77, %rd5;
	add.s64 	%rd138, %rd456, %rd76;
	shl.b64 	%rd139, %rd138, 2;
	add.s64 	%rd140, %rd2, %rd139;
	add.s64 	%rd141, %rd3, %rd139;
	add.s64 	%rd142, %rd138, %rd119;
	ld.global.u32 	%r78, [%rd140];
	ld.global.u32 	%r79, [%rd141];
	setp.gt.s32 	%p13, %r78, %r79;
	add.s64 	%rd143, %rd142, 256;
	ld.global.u32 	%r80, [%rd140+1024];
	ld.global.u32 	%r81, [%rd141+1024];
	setp.gt.s32 	%p14, %r80, %r81;
	selp.u16 	%rs99, 1, 0, %p14;
	add.s64 	%rd144, %rd142, 512;
	ld.global.u32 	%r82, [%rd140+2048];
	ld.global.u32 	%r83, [%rd141+2048];
	setp.gt.s32 	%p15, %r82, %r83;
	selp.u16 	%rs100, 1, 0, %p15;
	add.s64 	%rd145, %rd142, 768;
	ld.global.u32 	%r84, [%rd140+3072];
	ld.global.u32 	%r85, [%rd141+3072];
	setp.gt.s32 	%p16, %r84, %r85;
	selp.u16 	%rs101, 1, 0, %p16;
	and.b16  	%rs102, %rs377, 255;
	setp.eq.s16 	%p17, %rs102, 0;
	selp.u16 	%rs103, 1, 0, %p13;
	min.s64 	%rd146, %rd142, %rd439;
	selp.b16 	%rs104, 1, %rs377, %p13;
	selp.b64 	%rd147, %rd146, %rd439, %p13;
	selp.b16 	%rs105, %rs103, %rs104, %p17;
	and.b16  	%rs106, %rs105, 255;
	selp.b64 	%rd148, %rd142, %rd147, %p17;
	setp.eq.s16 	%p18, %rs106, 0;
	min.s64 	%rd149, %rd143, %rd148;
	selp.b16 	%rs107, 1, %rs105, %p14;
	selp.b64 	%rd150, %rd149, %rd148, %p14;
	selp.b16 	%rs108, %rs99, %rs107, %p18;
	and.b16  	%rs109, %rs108, 255;
	selp.b64 	%rd151, %rd143, %rd150, %p18;
	setp.eq.s16 	%p19, %rs109, 0;
	min.s64 	%rd152, %rd144, %rd151;
	selp.b16 	%rs110, 1, %rs108, %p15;
	selp.b64 	%rd153, %rd152, %rd151, %p15;
	selp.b16 	%rs111, %rs100, %rs110, %p19;
	and.b16  	%rs112, %rs111, 255;
	selp.b64 	%rd154, %rd144, %rd153, %p19;
	setp.eq.s16 	%p20, %rs112, 0;
	min.s64 	%rd155, %rd145, %rd154;
	selp.b16 	%rs113, 1, %rs111, %p16;
	selp.b64 	%rd156, %rd155, %rd154, %p16;
	selp.b16 	%rs377, %rs101, %rs113, %p20;
	selp.b64 	%rd439, %rd145, %rd156, %p20;
	sub.s64 	%rd157, %rd1, %rd456;
	setp.lt.u64 	%p21, %rd157, %rd5;
	add.s32 	%r537, %r537, 1;
	sub.s32 	%r536, %r536, %r77;
	@%p21 bra 	$L__BB113_94;
	bra.uni 	$L__BB113_80;
$L__BB113_82:
	setp.le.u64 	%p22, %rd1, %rd456;
	cvt.u32.u64 	%r86, %rd456;
	cvt.u32.u64 	%r87, %rd1;
	sub.s32 	%r88, %r87, %r86;
	setp.ge.s32 	%p23, %r26, %r88;
	or.pred  	%p24, %p22, %p23;
	@%p24 bra 	$L__BB113_94;
	cvt.u32.u64 	%r90, %rd5;
	cvt.u32.u64 	%r91, %rd6;
	not.b32 	%r92, %r26;
	add.s32 	%r33, %r92, %r27;
	add.s32 	%r93, %r90, %r91;
	sub.s32 	%r94, %r33, %r93;
	mul.lo.s32 	%r95, %r1, %r537;
	shl.b32 	%r96, %r95, 10;
	sub.s32 	%r97, %r94, %r96;
	shr.u32 	%r98, %r97, 8;
	add.s32 	%r34, %r98, 1;
	and.b32  	%r35, %r34, 7;
	setp.lt.u32 	%p25, %r97, 1792;
	mov.u32 	%r540, %r26;
	@%p25 bra 	$L__BB113_86;
	shr.u32 	%r99, %r536, 8;
	add.s32 	%r100, %r99, 1;
	and.b32  	%r101, %r100, 33554424;
	neg.s32 	%r538, %r101;
	mov.u32 	%r540, %r26;
$L__BB113_85:
	.pragma "nounroll";
	cvt.u64.u32 	%rd159, %r540;
	add.s64 	%rd160, %rd456, %rd159;
	shl.b64 	%rd161, %rd160, 2;
	add.s64 	%rd162, %rd2, %rd161;
	add.s64 	%rd163, %rd3, %rd161;
	add.s64 	%rd164, %rd160, %rd119;
	ld.global.u32 	%r102, [%rd162];
	ld.global.u32 	%r103, [%rd163];
	setp.gt.s32 	%p26, %r102, %r103;
	selp.u16 	%rs115, 1, 0, %p26;
	and.b16  	%rs116, %rs377, 255;
	setp.ne.s16 	%p28, %rs116, 0;
	and.pred  	%p29, %p28, %p26;
	min.s64 	%rd165, %rd164, %rd439;
	setp.eq.s16 	%p30, %rs116, 0;
	selp.b16 	%rs117, %rs115, %rs377, %p30;
	selp.b64 	%rd166, %rd164, %rd439, %p30;
	selp.b16 	%rs118, 1, %rs117, %p29;
	and.b16  	%rs119, %rs118, 255;
	selp.b64 	%rd167, %rd165, %rd166, %p29;
	add.s64 	%rd168, %rd164, 256;
	ld.global.u32 	%r104, [%rd162+1024];
	ld.global.u32 	%r105, [%rd163+1024];
	setp.gt.s32 	%p31, %r104, %r105;
	selp.u16 	%rs120, 1, 0, %p31;
	setp.ne.s16 	%p33, %rs119, 0;
	and.pred  	%p34, %p33, %p31;
	min.s64 	%rd169, %rd168, %rd167;
	setp.eq.s16 	%p35, %rs119, 0;
	selp.b16 	%rs121, %rs120, %rs118, %p35;
	selp.b64 	%rd170, %rd168, %rd167, %p35;
	selp.b16 	%rs122, 1, %rs121, %p34;
	and.b16  	%rs123, %rs122, 255;
	selp.b64 	%rd171, %rd169, %rd170, %p34;
	add.s64 	%rd172, %rd164, 512;
	ld.global.u32 	%r106, [%rd162+2048];
	ld.global.u32 	%r107, [%rd163+2048];
	setp.gt.s32 	%p36, %r106, %r107;
	selp.u16 	%rs124, 1, 0, %p36;
	setp.ne.s16 	%p38, %rs123, 0;
	and.pred  	%p39, %p38, %p36;
	min.s64 	%rd173, %rd172, %rd171;
	setp.eq.s16 	%p40, %rs123, 0;
	selp.b16 	%rs125, %rs124, %rs122, %p40;
	selp.b64 	%rd174, %rd172, %rd171, %p40;
	selp.b16 	%rs126, 1, %rs125, %p39;
	and.b16  	%rs127, %rs126, 255;
	selp.b64 	%rd175, %rd173, %rd174, %p39;
	add.s64 	%rd176, %rd164, 768;
	ld.global.u32 	%r108, [%rd162+3072];
	ld.global.u32 	%r109, [%rd163+3072];
	setp.gt.s32 	%p41, %r108, %r109;
	selp.u16 	%rs128, 1, 0, %p41;
	setp.ne.s16 	%p43, %rs127, 0;
	and.pred  	%p44, %p43, %p41;
	min.s64 	%rd177, %rd176, %rd175;
	setp.eq.s16 	%p45, %rs127, 0;
	selp.b16 	%rs129, %rs128, %rs126, %p45;
	selp.b64 	%rd178, %rd176, %rd175, %p45;
	selp.b16 	%rs130, 1, %rs129, %p44;
	and.b16  	%rs131, %rs130, 255;
	selp.b64 	%rd179, %rd177, %rd178, %p44;
	add.s64 	%rd180, %rd164, 1024;
	ld.global.u32 	%r110, [%rd162+4096];
	ld.global.u32 	%r111, [%rd163+4096];
	setp.gt.s32 	%p46, %r110, %r111;
	selp.u16 	%rs132, 1, 0, %p46;
	setp.ne.s16 	%p48, %rs131, 0;
	and.pred  	%p49, %p48, %p46;
	min.s64 	%rd181, %rd180, %rd179;
	setp.eq.s16 	%p50, %rs131, 0;
	selp.b16 	%rs133, %rs132, %rs130, %p50;
	selp.b64 	%rd182, %rd180, %rd179, %p50;
	selp.b16 	%rs134, 1, %rs133, %p49;
	and.b16  	%rs135, %rs134, 255;
	selp.b64 	%rd183, %rd181, %rd182, %p49;
	add.s64 	%rd184, %rd164, 1280;
	ld.global.u32 	%r112, [%rd162+5120];
	ld.global.u32 	%r113, [%rd163+5120];
	setp.gt.s32 	%p51, %r112, %r113;
	selp.u16 	%rs136, 1, 0, %p51;
	setp.ne.s16 	%p53, %rs135, 0;
	and.pred  	%p54, %p53, %p51;
	min.s64 	%rd185, %rd184, %rd183;
	setp.eq.s16 	%p55, %rs135, 0;
	selp.b16 	%rs137, %rs136, %rs134, %p55;
	selp.b64 	%rd186, %rd184, %rd183, %p55;
	selp.b16 	%rs138, 1, %rs137, %p54;
	and.b16  	%rs139, %rs138, 255;
	selp.b64 	%rd187, %rd185, %rd186, %p54;
	add.s64 	%rd188, %rd164, 1536;
	ld.global.u32 	%r114, [%rd162+6144];
	ld.global.u32 	%r115, [%rd163+6144];
	setp.gt.s32 	%p56, %r114, %r115;
	selp.u16 	%rs140, 1, 0, %p56;
	setp.ne.s16 	%p58, %rs139, 0;
	and.pred  	%p59, %p58, %p56;
	min.s64 	%rd189, %rd188, %rd187;
	setp.eq.s16 	%p60, %rs139, 0;
	selp.b16 	%rs141, %rs140, %rs138, %p60;
	selp.b64 	%rd190, %rd188, %rd187, %p60;
	selp.b16 	%rs142, 1, %rs141, %p59;
	and.b16  	%rs143, %rs142, 255;
	selp.b64 	%rd191, %rd189, %rd190, %p59;
	add.s64 	%rd192, %rd164, 1792;
	ld.global.u32 	%r116, [%rd162+7168];
	ld.global.u32 	%r117, [%rd163+7168];
	setp.gt.s32 	%p61, %r116, %r117;
	selp.u16 	%rs144, 1, 0, %p61;
	setp.ne.s16 	%p63, %rs143, 0;
	and.pred  	%p64, %p63, %p61;
	min.s64 	%rd193, %rd192, %rd191;
	setp.eq.s16 	%p65, %rs143, 0;
	selp.b16 	%rs145, %rs144, %rs142, %p65;
	selp.b64 	%rd194, %rd192, %rd191, %p65;
	selp.b16 	%rs377, 1, %rs145, %p64;
	selp.b64 	%rd439, %rd193, %rd194, %p64;
	add.s32 	%r540, %r540, 2048;
	add.s32 	%r538, %r538, 8;
	setp.ne.s32 	%p66, %r538, 0;
	@%p66 bra 	$L__BB113_85;
$L__BB113_86:
	setp.eq.s32 	%p67, %r35, 0;
	@%p67 bra 	$L__BB113_94;
	setp.lt.u32 	%p68, %r35, 4;
	@%p68 bra 	$L__BB113_89;
	cvt.u64.u32 	%rd196, %r540;
	add.s64 	%rd197, %rd456, %rd196;
	shl.b64 	%rd198, %rd197, 2;
	add.s64 	%rd199, %rd2, %rd198;
	add.s64 	%rd200, %rd3, %rd198;
	add.s64 	%rd201, %rd197, %rd119;
	ld.global.u32 	%r118, [%rd199];
	ld.global.u32 	%r119, [%rd200];
	setp.gt.s32 	%p69, %r118, %r119;
	selp.u16 	%rs147, 1, 0, %p69;
	and.b16  	%rs148, %rs377, 255;
	setp.ne.s16 	%p71, %rs148, 0;
	and.pred  	%p72, %p71, %p69;
	min.s64 	%rd202, %rd201, %rd439;
	setp.eq.s16 	%p73, %rs148, 0;
	selp.b16 	%rs149, %rs147, %rs377, %p73;
	selp.b64 	%rd203, %rd201, %rd439, %p73;
	selp.b16 	%rs150, 1, %rs149, %p72;
	and.b16  	%rs151, %rs150, 255;
	selp.b64 	%rd204, %rd202, %rd203, %p72;
	add.s32 	%r120, %r540, 256;
	cvt.u64.u32 	%rd205, %r120;
	add.s64 	%rd206, %rd456, %rd205;
	add.s64 	%rd207, %rd206, %rd119;
	ld.global.u32 	%r121, [%rd199+1024];
	ld.global.u32 	%r122, [%rd200+1024];
	setp.gt.s32 	%p74, %r121, %r122;
	selp.u16 	%rs152, 1, 0, %p74;
	setp.ne.s16 	%p76, %rs151, 0;
	and.pred  	%p77, %p76, %p74;
	min.s64 	%rd208, %rd207, %rd204;
	setp.eq.s16 	%p78, %rs151, 0;
	selp.b16 	%rs153, %rs152, %rs150, %p78;
	selp.b64 	%rd209, %rd207, %rd204, %p78;
	selp.b16 	%rs154, 1, %rs153, %p77;
	and.b16  	%rs155, %rs154, 255;
	selp.b64 	%rd210, %rd208, %rd209, %p77;
	add.s32 	%r123, %r540, 512;
	cvt.u64.u32 	%rd211, %r123;
	add.s64 	%rd212, %rd456, %rd211;
	add.s64 	%rd213, %rd212, %rd119;
	ld.global.u32 	%r124, [%rd199+2048];
	ld.global.u32 	%r125, [%rd200+2048];
	setp.gt.s32 	%p79, %r124, %r125;
	selp.u16 	%rs156, 1, 0, %p79;
	setp.ne.s16 	%p81, %rs155, 0;
	and.pred  	%p82, %p81, %p79;
	min.s64 	%rd214, %rd213, %rd210;
	setp.eq.s16 	%p83, %rs155, 0;
	selp.b16 	%rs157, %rs156, %rs154, %p83;
	selp.b64 	%rd215, %rd213, %rd210, %p83;
	selp.b16 	%rs158, 1, %rs157, %p82;
	and.b16  	%rs159, %rs158, 255;
	selp.b64 	%rd216, %rd214, %rd215, %p82;
	add.s32 	%r126, %r540, 768;
	cvt.u64.u32 	%rd217, %r126;
	add.s64 	%rd218, %rd456, %rd217;
	add.s64 	%rd219, %rd218, %rd119;
	ld.global.u32 	%r127, [%rd199+3072];
	ld.global.u32 	%r128, [%rd200+3072];
	setp.gt.s32 	%p84, %r127, %r128;
	selp.u16 	%rs160, 1, 0, %p84;
	setp.ne.s16 	%p86, %rs159, 0;
	and.pred  	%p87, %p86, %p84;
	min.s64 	%rd220, %rd219, %rd216;
	setp.eq.s16 	%p88, %rs159, 0;
	selp.b16 	%rs161, %rs160, %rs158, %p88;
	selp.b64 	%rd221, %rd219, %rd216, %p88;
	selp.b16 	%rs377, 1, %rs161, %p87;
	selp.b64 	%rd439, %rd220, %rd221, %p87;
	add.s32 	%r540, %r540, 1024;
$L__BB113_89:
	and.b32  	%r129, %r34, 3;
	setp.eq.s32 	%p89, %r129, 0;
	@%p89 bra 	$L__BB113_94;
	setp.eq.s32 	%p90, %r129, 1;
	@%p90 bra 	$L__BB113_92;
	cvt.u64.u32 	%rd223, %r540;
	add.s64 	%rd224, %rd456, %rd223;
	shl.b64 	%rd225, %rd224, 2;
	add.s64 	%rd226, %rd2, %rd225;
	add.s64 	%rd227, %rd3, %rd225;
	add.s64 	%rd228, %rd224, %rd119;
	ld.global.u32 	%r130, [%rd226];
	ld.global.u32 	%r131, [%rd227];
	setp.gt.s32 	%p91, %r130, %r131;
	selp.u16 	%rs163, 1, 0, %p91;
	and.b16  	%rs164, %rs377, 255;
	setp.ne.s16 	%p93, %rs164, 0;
	and.pred  	%p94, %p93, %p91;
	min.s64 	%rd229, %rd228, %rd439;
	setp.eq.s16 	%p95, %rs164, 0;
	selp.b16 	%rs165, %rs163, %rs377, %p95;
	selp.b64 	%rd230, %rd228, %rd439, %p95;
	selp.b16 	%rs166, 1, %rs165, %p94;
	and.b16  	%rs167, %rs166, 255;
	selp.b64 	%rd231, %rd229, %rd230, %p94;
	add.s32 	%r132, %r540, 256;
	cvt.u64.u32 	%rd232, %r132;
	add.s64 	%rd233, %rd456, %rd232;
	add.s64 	%rd234, %rd233, %rd119;
	ld.global.u32 	%r133, [%rd226+1024];
	ld.global.u32 	%r134, [%rd227+1024];
	setp.gt.s32 	%p96, %r133, %r134;
	selp.u16 	%rs168, 1, 0, %p96;
	setp.ne.s16 	%p98, %rs167, 0;
	and.pred  	%p99, %p98, %p96;
	min.s64 	%rd235, %rd234, %rd231;
	setp.eq.s16 	%p100, %rs167, 0;
	selp.b16 	%rs169, %rs168, %rs166, %p100;
	selp.b64 	%rd236, %rd234, %rd231, %p100;
	selp.b16 	%rs377, 1, %rs169, %p99;
	selp.b64 	%rd439, %rd235, %rd236, %p99;
	add.s32 	%r540, %r540, 512;
$L__BB113_92:
	and.b32  	%r135, %r33, 256;
	setp.ne.s32 	%p101, %r135, 0;
	@%p101 bra 	$L__BB113_94;
	cvt.u64.u32 	%rd237, %r540;
	add.s64 	%rd238, %rd456, %rd237;
	shl.b64 	%rd239, %rd238, 2;
	add.s64 	%rd240, %rd2, %rd239;
	add.s64 	%rd241, %rd3, %rd239;
	add.s64 	%rd242, %rd238, %rd119;
	ld.global.u32 	%r136, [%rd240];
	ld.global.u32 	%r137, [%rd241];
	setp.gt.s32 	%p102, %r136, %r137;
	selp.u16 	%rs170, 1, 0, %p102;
	and.b16  	%rs171, %rs377, 255;
	setp.ne.s16 	%p104, %rs171, 0;
	and.pred  	%p105, %p104, %p102;
	min.s64 	%rd243, %rd242, %rd439;
	setp.eq.s16 	%p106, %rs171, 0;
	selp.b16 	%rs172, %rs170, %rs377, %p106;
	selp.b64 	%rd244, %rd242, %rd439, %p106;
	selp.b16 	%rs377, 1, %rs172, %p105;
	selp.b64 	%rd439, %rd243, %rd244, %p105;
$L__BB113_94:
	// begin inline asm
	mov.u32 %r138, %laneid;
	// end inline asm
	cvt.u32.u16 	%r159, %rs377;
	and.b32  	%r140, %r159, 255;
	mov.b32 	%r156, 1;
	mov.b32 	%r157, 31;
	mov.b32 	%r158, -1;
	// begin inline asm
	shfl.sync.down.b32 %r139, %r140, %r156, %r157, %r158;
	// end inline asm
	// begin inline asm
	shfl.sync.down.b32 %r144, %r145, %r156, %r157, %r158;
	// end inline asm
	mov.b64 	{%r150, %r155}, %rd439;
	// begin inline asm
	shfl.sync.down.b32 %r149, %r150, %r156, %r157, %r158;
	// end inline asm
	// begin inline asm
	shfl.sync.down.b32 %r154, %r155, %r156, %r157, %r158;
	// end inline asm
	mov.b64 	%rd95, {%r149, %r154};
	cvt.u16.u32 	%rs74, %r139;
	setp.gt.s32 	%p107, %r138, 30;
	@%p107 bra 	$L__BB113_98;
	and.b16  	%rs173, %rs377, 255;
	setp.eq.s16 	%p108, %rs173, 0;
	and.b16  	%rs174, %rs74, 255;
	setp.eq.s16 	%p109, %rs174, 0;
	or.pred  	%p110, %p108, %p109;
	@%p110 bra 	$L__BB113_97;
	min.s64 	%rd439, %rd95, %rd439;
	mov.b16 	%rs377, 1;
	bra.uni 	$L__BB113_98;
$L__BB113_97:
	setp.eq.s16 	%p111, %rs173, 0;
	selp.b16 	%rs377, %rs74, %rs377, %p111;
	selp.b64 	%rd439, %rd95, %rd439, %p111;
$L__BB113_98:
	cvt.u32.u16 	%r180, %rs377;
	and.b32  	%r161, %r180, 255;
	mov.b32 	%r177, 2;
	mov.b32 	%r178, 31;
	mov.b32 	%r179, -1;
	// begin inline asm
	shfl.sync.down.b32 %r160, %r161, %r177, %r178, %r179;
	// end inline asm
	// begin inline asm
	shfl.sync.down.b32 %r165, %r166, %r177, %r178, %r179;
	// end inline asm
	mov.b64 	{%r171, %r176}, %rd439;
	// begin inline asm
	shfl.sync.down.b32 %r170, %r171, %r177, %r178, %r179;
	// end inline asm
	// begin inline asm
	shfl.sync.down.b32 %r175, %r176, %r177, %r178, %r179;
	// end inline asm
	mov.b64 	%rd99, {%r170, %r175};
	cvt.u16.u32 	%rs77, %r160;
	setp.gt.s32 	%p112, %r138, 29;
	@%p112 bra 	$L__BB113_102;
	and.b16  	%rs177, %rs377, 255;
	setp.eq.s16 	%p113, %rs177, 0;
	and.b16  	%rs178, %rs77, 255;
	setp.eq.s16 	%p114, %rs178, 0;
	or.pred  	%p115, %p113, %p114;
	@%p115 bra 	$L__BB113_101;
	min.s64 	%rd439, %rd99, %rd439;
	mov.b16 	%rs377, 1;
	bra.uni 	$L__BB113_102;
$L__BB113_101:
	setp.eq.s16 	%p116, %rs177, 0;
	selp.b16 	%rs377, %rs77, %rs377, %p116;
	selp.b64 	%rd439, %rd99, %rd439, %p116;
$L__BB113_102:
	cvt.u32.u16 	%r201, %rs377;
	and.b32  	%r182, %r201, 255;
	mov.b32 	%r198, 4;
	mov.b32 	%r199, 31;
	mov.b32 	%r200, -1;
	// begin inline asm
	shfl.sync.down.b32 %r181, %r182, %r198, %r199, %r200;
	// end inline asm
	// begin inline asm
	shfl.sync.down.b32 %r186, %r187, %r198, %r199, %r200;
	// end inline asm
	mov.b64 	{%r192, %r197}, %rd439;
	// begin inline asm
	shfl.sync.down.b32 %r191, %r192, %r198, %r199, %r200;
	// end inline asm
	// begin inline asm
	shfl.sync.down.b32 %r196, %r197, %r198, %r199, %r200;
	// end inline asm
	mov.b64 	%rd103, {%r191, %r196};
	cvt.u16.u32 	%rs80, %r181;
	setp.gt.s32 	%p117, %r138, 27;
	@%p117 bra 	$L__BB113_106;
	and.b16  	%rs181, %rs377, 255;
	setp.eq.s16 	%p118, %rs181, 0;
	and.b16  	%rs182, %rs80, 255;
	setp.eq.s16 	%p119, %rs182, 0;
	or.pred  	%p120, %p118, %p119;
	@%p120 bra 	$L__BB113_105;
	min.s64 	%rd439, %rd103, %rd439;
	mov.b16 	%rs377, 1;
	bra.uni 	$L__BB113_106;
$L__BB113_105:
	setp.eq.s16 	%p121, %rs181, 0;
	selp.b16 	%rs377, %rs80, %rs377, %p121;
	selp.b64 	%rd439, %rd103, %rd439, %p121;
$L__BB113_106:
	cvt.u32.u16 	%r222, %rs377;
	and.b32  	%r203, %r222, 255;
	mov.b32 	%r219, 8;
	mov.b32 	%r220, 31;
	mov.b32 	%r221, -1;
	// begin inline asm
	shfl.sync.down.b32 %r202, %r203, %r219, %r220, %r221;
	// end inline asm
	// begin inline asm
	shfl.sync.down.b32 %r207, %r208, %r219, %r220, %r221;
	// end inline asm
	mov.b64 	{%r213, %r218}, %rd439;
	// begin inline asm
	shfl.sync.down.b32 %r212, %r213, %r219, %r220, %r221;
	// end inline asm
	// begin inline asm
	shfl.sync.down.b32 %r217, %r218, %r219, %r220, %r221;
	// end inline asm
	mov.b64 	%rd107, {%r212, %r217};
	cvt.u16.u32 	%rs83, %r202;
	setp.gt.s32 	%p122, %r138, 23;
	@%p122 bra 	$L__BB113_110;
	and.b16  	%rs185, %rs377, 255;
	setp.eq.s16 	%p123, %rs185, 0;
	and.b16  	%rs186, %rs83, 255;
	setp.eq.s16 	%p124, %rs186, 0;
	or.pred  	%p125, %p123, %p124;
	@%p125 bra 	$L__BB113_109;
	min.s64 	%rd439, %rd107, %rd439;
	mov.b16 	%rs377, 1;
	bra.uni 	$L__BB113_110;
$L__BB113_109:
	setp.eq.s16 	%p126, %rs185, 0;
	selp.b16 	%rs377, %rs83, %rs377, %p126;
	selp.b64 	%rd439, %rd107, %rd439, %p126;
$L__BB113_110:
	cvt.u32.u16 	%r243, %rs377;
	and.b32  	%r224, %r243, 255;
	mov.b32 	%r240, 16;
	mov.b32 	%r241, 31;
	mov.b32 	%r242, -1;
	// begin inline asm
	shfl.sync.down.b32 %r223, %r224, %r240, %r241, %r242;
	// end inline asm
	// begin inline asm
	shfl.sync.down.b32 %r228, %r229, %r240, %r241, %r242;
	// end inline asm
	mov.b64 	{%r234, %r239}, %rd439;
	// begin inline asm
	shfl.sync.down.b32 %r233, %r234, %r240, %r241, %r242;
	// end inline asm
	// begin inline asm
	shfl.sync.down.b32 %r238, %r239, %r240, %r241, %r242;
	// end inline asm
	mov.b64 	%rd111, {%r233, %r238};
	cvt.u16.u32 	%rs86, %r223;
	setp.gt.s32 	%p127, %r138, 15;
	@%p127 bra 	$L__BB113_114;
	and.b16  	%rs189, %rs377, 255;
	setp.eq.s16 	%p128, %rs189, 0;
	and.b16  	%rs190, %rs86, 255;
	setp.eq.s16 	%p129, %rs190, 0;
	or.pred  	%p130, %p128, %p129;
	@%p130 bra 	$L__BB113_113;
	min.s64 	%rd439, %rd111, %rd439;
	mov.b16 	%rs377, 1;
	bra.uni 	$L__BB113_114;
$L__BB113_113:
	setp.eq.s16 	%p131, %rs189, 0;
	selp.b16 	%rs377, %rs86, %rs377, %p131;
	selp.b64 	%rd439, %rd111, %rd439, %p131;
$L__BB113_114:
	setp.ne.s32 	%p132, %r138, 0;
	@%p132 bra 	$L__BB113_116;
	shr.u32 	%r244, %r26, 1;
	and.b32  	%r245, %r244, 496;
	mov.u32 	%r246, _ZZN3cub18CUB_300001_SM_10006detail6reduce18DeviceReduceKernelINS2_10policy_hubIN4cuda3std3__45tupleIJblEEEyN6thrust24THRUST_300001_SM_1000_NS8cuda_cub9__find_if7functorIS9_EEE10Policy1000ENSB_12zip_iteratorINS8_IJNSD_26transform_input_iterator_tIbNSI_INS8_IJNSB_6detail15normal_iteratorINSB_10device_ptrIiEEEESO_EEEEENSK_22tuple_binary_predicateINS7_7greaterIiEEEEEENSB_17counting_iteratorIlNSB_11use_defaultESX_SX_EEEEEEEySF_S9_NS7_10__identityEEEvT0_PT3_T1_NS0_13GridEvenShareIS15_EET2_T4_E12temp_storage;
	add.s32 	%r247, %r246, %r245;
	st.shared.u8 	[%r247+8], %rs377;
	st.shared.u64 	[%r247+16], %rd439;
$L__BB113_116:
	bar.sync 	0;
	setp.ne.s32 	%p133, %r26, 0;
	@%p133 bra 	$L__BB113_118;
	ld.shared.u8 	%rs193, [_ZZN3cub18CUB_300001_SM_10006detail6reduce18DeviceReduceKernelINS2_10policy_hubIN4cuda3std3__45tupleIJblEEEyN6thrust24THRUST_300001_SM_1000_NS8cuda_cub9__find_if7functorIS9_EEE10Policy1000ENSB_12zip_iteratorINS8_IJNSD_26transform_input_iterator_tIbNSI_INS8_IJNSB_6detail15normal_iteratorINSB_10device_ptrIiEEEESO_EEEEENSK_22tuple_binary_predicateINS7_7greaterIiEEEEEENSB_17counting_iteratorIlNSB_11use_defaultESX_SX_EEEEEEEySF_S9_NS7_10__identityEEEvT0_PT3_T1_NS0_13GridEvenShareIS15_EET2_T4_E12temp_storage+24];
	ld.shared.u64 	%rd245, [_ZZN3cub18CUB_300001_SM_10006detail6reduce18DeviceReduceKernelINS2_10policy_hubIN4cuda3std3__45tupleIJblEEEyN6thrust24THRUST_300001_SM_1000_NS8cuda_cub9__find_if7functorIS9_EEE10Policy1000ENSB_12zip_iteratorINS8_IJNSD_26transform_input_iterator_tIbNSI_INS8_IJNSB_6detail15normal_iteratorINSB_10device_ptrIiEEEESO_EEEEENSK_22tuple_binary_predicateINS7_7greaterIiEEEEEENSB_17counting_iteratorIlNSB_11use_defaultESX_SX_EEEEEEEySF_S9_NS7_10__identityEEEvT0_PT3_T1_NS0_13GridEvenShareIS15_EET2_T4_E12temp_storage+32];
	and.b16  	%rs194, %rs377, 255;
	setp.eq.s16 	%p134, %rs194, 0;
	setp.eq.s16 	%p135, %rs193, 0;
	min.s64 	%rd246, %rd245, %rd439;
	selp.b16 	%rs195, %rs377, 1, %p135;
	selp.b16 	%rs196, %rs193, %rs195, %p134;
	and.b16  	%rs197, %rs196, 255;
	selp.b64 	%rd247, %rd439, %rd246, %p135;
	selp.b64 	%rd248, %rd245, %rd247, %p134;
	ld.shared.u8 	%rs198, [_ZZN3cub18CUB_300001_SM_10006detail6reduce18DeviceReduceKernelINS2_10policy_hubIN4cuda3std3__45tupleIJblEEEyN6thrust24THRUST_300001_SM_1000_NS8cuda_cub9__find_if7functorIS9_EEE10Policy1000ENSB_12zip_iteratorINS8_IJNSD_26transform_input_iterator_tIbNSI_INS8_IJNSB_6detail15normal_iteratorINSB_10device_ptrIiEEEESO_EEEEENSK_22tuple_binary_predicateINS7_7greaterIiEEEEEENSB_17counting_iteratorIlNSB_11use_defaultESX_SX_EEEEEEEySF_S9_NS7_10__identityEEEvT0_PT3_T1_NS0_13GridEvenShareIS15_EET2_T4_E12temp_storage+40];
	ld.shared.u64 	%rd249, [_ZZN3cub18CUB_300001_SM_10006detail6reduce18DeviceReduceKernelINS2_10policy_hubIN4cuda3std3__45tupleIJblEEEyN6thrust24THRUST_300001_SM_1000_NS8cuda_cub9__find_if7functorIS9_EEE10Policy1000ENSB_12zip_iteratorINS8_IJNSD_26transform_input_iterator_tIbNSI_INS8_IJNSB_6detail15normal_iteratorINSB_10device_ptrIiEEEESO_EEEEENSK_22tuple_binary_predicateINS7_7greaterIiEEEEEENSB_17counting_iteratorIlNSB_11use_defaultESX_SX_EEEEEEEySF_S9_NS7_10__identityEEEvT0_PT3_T1_NS0_13GridEvenShareIS15_EET2_T4_E12temp_storage+48];
	setp.eq.s16 	%p136, %rs197, 0;
	setp.eq.s16 	%p137, %rs198, 0;
	min.s64 	%rd250, %rd249, %rd248;
	selp.b16 	%rs199, %rs196, 1, %p137;
	selp.b16 	%rs200, %rs198, %rs199, %p136;
	and.b16  	%rs201, %rs200, 255;
	selp.b64 	%rd251, %rd248, %rd250, %p137;
	selp.b64 	%rd252, %rd249, %rd251, %p136;
	ld.shared.u8 	%rs202, [_ZZN3cub18CUB_300001_SM_10006detail6reduce18DeviceReduceKernelINS2_10policy_hubIN4cuda3std3__45tupleIJblEEEyN6thrust24THRUST_300001_SM_1000_NS8cuda_cub9__find_if7functorIS9_EEE10Policy1000ENSB_12zip_iteratorINS8_IJNSD_26transform_input_iterator_tIbNSI_INS8_IJNSB_6detail15normal_iteratorINSB_10device_ptrIiEEEESO_EEEEENSK_22tuple_binary_predicateINS7_7greaterIiEEEEEENSB_17counting_iteratorIlNSB_11use_defaultESX_SX_EEEEEEEySF_S9_NS7_10__identityEEEvT0_PT3_T1_NS0_13GridEvenShareIS15_EET2_T4_E12temp_storage+56];
	ld.shared.u64 	%rd253, [_ZZN3cub18CUB_300001_SM_10006detail6reduce18DeviceReduceKernelINS2_10policy_hubIN4cuda3std3__45tupleIJblEEEyN6thrust24THRUST_300001_SM_1000_NS8cuda_cub9__find_if7functorIS9_EEE10Policy1000ENSB_12zip_iteratorINS8_IJNSD_26transform_input_iterator_tIbNSI_INS8_IJNSB_6detail15normal_iteratorINSB_10device_ptrIiEEEESO_EEEEENSK_22tuple_binary_predicateINS7_7greaterIiEEEEEENSB_17counting_iteratorIlNSB_11use_defaultESX_SX_EEEEEEEySF_S9_NS7_10__identityEEEvT0_PT3_T1_NS0_13GridEvenShareIS15_EET2_T4_E12temp_storage+64];
	setp.eq.s16 	%p138, %rs201, 0;
	setp.eq.s16 	%p139, %rs202, 0;
	min.s64 	%rd254, %rd253, %rd252;
	selp.b16 	%rs203, %rs200, 1, %p139;
	selp.b16 	%rs204, %rs202, %rs203, %p138;
	and.b16  	%rs205, %rs204, 255;
	selp.b64 	%rd255, %rd252, %rd254, %p139;
	selp.b64 	%rd256, %rd253, %rd255, %p138;
	ld.shared.u8 	%rs206, [_ZZN3cub18CUB_300001_SM_10006detail6reduce18DeviceReduceKernelINS2_10policy_hubIN4cuda3std3__45tupleIJblEEEyN6thrust24THRUST_300001_SM_1000_NS8cuda_cub9__find_if7functorIS9_EEE10Policy1000ENSB_12zip_iteratorINS8_IJNSD_26transform_input_iterator_tIbNSI_INS8_IJNSB_6detail15normal_iteratorINSB_10device_ptrIiEEEESO_EEEEENSK_22tuple_binary_predicateINS7_7greaterIiEEEEEENSB_17counting_iteratorIlNSB_11use_defaultESX_SX_EEEEEEEySF_S9_NS7_10__identityEEEvT0_PT3_T1_NS0_13GridEvenShareIS15_EET2_T4_E12temp_storage+72];
	ld.shared.u64 	%rd257, [_ZZN3cub18CUB_300001_SM_10006detail6reduce18DeviceReduceKernelINS2_10policy_hubIN4cuda3std3__45tupleIJblEEEyN6thrust24THRUST_300001_SM_1000_NS8cuda_cub9__find_if7functorIS9_EEE10Policy1000ENSB_12zip_iteratorINS8_IJNSD_26transform_input_iterator_tIbNSI_INS8_IJNSB_6detail15normal_iteratorINSB_10device_ptrIiEEEESO_EEEEENSK_22tuple_binary_predicateINS7_7greaterIiEEEEEENSB_17counting_iteratorIlNSB_11use_defaultESX_SX_EEEEEEEySF_S9_NS7_10__identityEEEvT0_PT3_T1_NS0_13GridEvenShareIS15_EET2_T4_E12temp_storage+80];
	setp.eq.s16 	%p140, %rs205, 0;
	setp.eq.s16 	%p141, %rs206, 0;
	min.s64 	%rd258, %rd257, %rd256;
	selp.b16 	%rs207, %rs204, 1, %p141;
	selp.b16 	%rs208, %rs206, %rs207, %p140;
	and.b16  	%rs209, %rs208, 255;
	selp.b64 	%rd259, %rd256, %rd258, %p141;
	selp.b64 	%rd260, %rd257, %rd259, %p140;
	ld.shared.u8 	%rs210, [_ZZN3cub18CUB_300001_SM_10006detail6reduce18DeviceReduceKernelINS2_10policy_hubIN4cuda3std3__45tupleIJblEEEyN6thrust24THRUST_300001_SM_1000_NS8cuda_cub9__find_if7functorIS9_EEE10Policy1000ENSB_12zip_iteratorINS8_IJNSD_26transform_input_iterator_tIbNSI_INS8_IJNSB_6detail15normal_iteratorINSB_10device_ptrIiEEEESO_EEEEENSK_22tuple_binary_predicateINS7_7greaterIiEEEEEENSB_17counting_iteratorIlNSB_11use_defaultESX_SX_EEEEEEEySF_S9_NS7_10__identityEEEvT0_PT3_T1_NS0_13GridEvenShareIS15_EET2_T4_E12temp_storage+88];
	ld.shared.u64 	%rd261, [_ZZN3cub18CUB_300001_SM_10006detail6reduce18DeviceReduceKernelINS2_10policy_hubIN4cuda3std3__45tupleIJblEEEyN6thrust24THRUST_300001_SM_1000_NS8cuda_cub9__find_if7functorIS9_EEE10Policy1000ENSB_12zip_iteratorINS8_IJNSD_26transform_input_iterator_tIbNSI_INS8_IJNSB_6detail15normal_iteratorINSB_10device_ptrIiEEEESO_EEEEENSK_22tuple_binary_predicateINS7_7greaterIiEEEEEENSB_17counting_iteratorIlNSB_11use_defaultESX_SX_EEEEEEEySF_S9_NS7_10__identityEEEvT0_PT3_T1_NS0_13GridEvenShareIS15_EET2_T4_E12temp_storage+96];
	setp.eq.s16 	%p142, %rs209, 0;
	setp.eq.s16 	%p143, %rs210, 0;
	min.s64 	%rd262, %rd261, %rd260;
	selp.b16 	%rs211, %rs208, 1, %p143;
	selp.b16 	%rs212, %rs210, %rs211, %p142;
	and.b16  	%rs213, %rs212, 255;
	selp.b64 	%rd263, %rd260, %rd262, %p143;
	selp.b64 	%rd264, %rd261, %rd263, %p142;
	ld.shared.u8 	%rs214, [_ZZN3cub18CUB_300001_SM_10006detail6reduce18DeviceReduceKernelINS2_10policy_hubIN4cuda3std3__45tupleIJblEEEyN6thrust24THRUST_300001_SM_1000_NS8cuda_cub9__find_if7functorIS9_EEE10Policy1000ENSB_12zip_iteratorINS8_IJNSD_26transform_input_iterator_tIbNSI_INS8_IJNSB_6detail15normal_iteratorINSB_10device_ptrIiEEEESO_EEEEENSK_22tuple_binary_predicateINS7_7greaterIiEEEEEENSB_17counting_iteratorIlNSB_11use_defaultESX_SX_EEEEEEEySF_S9_NS7_10__identityEEEvT0_PT3_T1_NS0_13GridEvenShareIS15_EET2_T4_E12temp_storage+104];
	ld.shared.u64 	%rd265, [_ZZN3cub18CUB_300001_SM_10006detail6reduce18DeviceReduceKernelINS2_10policy_hubIN4cuda3std3__45tupleIJblEEEyN6thrust24THRUST_300001_SM_1000_NS8cuda_cub9__find_if7functorIS9_EEE10Policy1000ENSB_12zip_iteratorINS8_IJNSD_26transform_input_iterator_tIbNSI_INS8_IJNSB_6detail15normal_iteratorINSB_10device_ptrIiEEEESO_EEEEENSK_22tuple_binary_predicateINS7_7greaterIiEEEEEENSB_17counting_iteratorIlNSB_11use_defaultESX_SX_EEEEEEEySF_S9_NS7_10__identityEEEvT0_PT3_T1_NS0_13GridEvenShareIS15_EET2_T4_E12temp_storage+112];
	setp.eq.s16 	%p144, %rs213, 0;
	setp.eq.s16 	%p145, %rs214, 0;
	min.s64 	%rd266, %rd265, %rd264;
	selp.b16 	%rs215, %rs212, 1, %p145;
	selp.b16 	%rs216, %rs214, %rs215, %p144;
	and.b16  	%rs217, %rs216, 255;
	selp.b64 	%rd267, %rd264, %rd266, %p145;
	selp.b64 	%rd268, %rd265, %rd267, %p144;
	ld.shared.u8 	%rs218, [_ZZN3cub18CUB_300001_SM_10006detail6reduce18DeviceReduceKernelINS2_10policy_hubIN4cuda3std3__45tupleIJblEEEyN6thrust24THRUST_300001_SM_1000_NS8cuda_cub9__find_if7functorIS9_EEE10Policy1000ENSB_12zip_iteratorINS8_IJNSD_26transform_input_iterator_tIbNSI_INS8_IJNSB_6detail15normal_iteratorINSB_10device_ptrIiEEEESO_EEEEENSK_22tuple_binary_predicateINS7_7greaterIiEEEEEENSB_17counting_iteratorIlNSB_11use_defaultESX_SX_EEEEEEEySF_S9_NS7_10__identityEEEvT0_PT3_T1_NS0_13GridEvenShareIS15_EET2_T4_E12temp_storage+120];
	ld.shared.u64 	%rd269, [_ZZN3cub18CUB_300001_SM_10006detail6reduce18DeviceReduceKernelINS2_10policy_hubIN4cuda3std3__45tupleIJblEEEyN6thrust24THRUST_300001_SM_1000_NS8cuda_cub9__find_if7functorIS9_EEE10Policy1000ENSB_12zip_iteratorINS8_IJNSD_26transform_input_iterator_tIbNSI_INS8_IJNSB_6detail15normal_iteratorINSB_10device_ptrIiEEEESO_EEEEENSK_22tuple_binary_predicateINS7_7greaterIiEEEEEENSB_17counting_iteratorIlNSB_11use_defaultESX_SX_EEEEEEEySF_S9_NS7_10__identityEEEvT0_PT3_T1_NS0_13GridEvenShareIS15_EET2_T4_E12temp_storage+128];
	setp.eq.s16 	%p146, %rs217, 0;
	setp.eq.s16 	%p147, %rs218, 0;
	min.s64 	%rd270, %rd269, %rd268;
	selp.b16 	%rs219, %rs216, 1, %p147;
	selp.b16 	%rs377, %rs218, %rs219, %p146;
	selp.b64 	%rd271, %rd268, %rd270, %p147;
	selp.b64 	%rd439, %rd269, %rd271, %p146;
$L__BB113_118:
	mov.u32 	%r529, %tid.x;
	setp.ne.s32 	%p324, %r529, 0;
	@%p324 bra 	$L__BB113_120;
	ld.param.u64 	%rd429, [_ZN3cub18CUB_300001_SM_10006detail6reduce18DeviceReduceKernelINS2_10policy_hubIN4cuda3std3__45tupleIJblEEEyN6thrust24THRUST_300001_SM_1000_NS8cuda_cub9__find_if7functorIS9_EEE10Policy1000ENSB_12zip_iteratorINS8_IJNSD_26transform_input_iterator_tIbNSI_INS8_IJNSB_6detail15normal_iteratorINSB_10device_ptrIiEEEESO_EEEEENSK_22tuple_binary_predicateINS7_7greaterIiEEEEEENSB_17counting_iteratorIlNSB_11use_defaultESX_SX_EEEEEEEySF_S9_NS7_10__identityEEEvT0_PT3_T1_NS0_13GridEvenShareIS15_EET2_T4__param_1];
	cvta.to.global.u64 	%rd426, %rd429;
	mul.wide.u32 	%rd427, %r2, 16;
	add.s64 	%rd428, %rd426, %rd427;
	st.global.u8 	[%rd428], %rs377;
	st.global.u64 	[%rd428+8], %rd439;
$L__BB113_120:
	ret;

}
	// .globl	_ZN3cub18CUB_300001_SM_10006detail6reduce28DeviceReduceSingleTileKernelINS2_10policy_hubIN4cuda3std3__45tupleIJblEEEjN6thrust24THRUST_300001_SM_1000_NS8cuda_cub9__find_if7functorIS9_EEE10Policy1000ENSB_12zip_iteratorINS8_IJNSD_26transform_input_iterator_tIbNSB_6detail15normal_iteratorINSB_10device_ptrIiEEEE17greater_than_fourEENSB_17counting_iteratorIlNSB_11use_defaultESS_SS_EEEEEEEPS9_jSF_S9_S9_NS7_10__identityEEEvT0_T1_T2_T3_T4_T6_
.visible .entry _ZN3cub18CUB_300001_SM_10006detail6reduce28DeviceReduceSingleTileKernelINS2_10policy_hubIN4cuda3std3__45tupleIJblEEEjN6thrust24THRUST_300001_SM_1000_NS8cuda_cub9__find_if7functorIS9_EEE10Policy1000ENSB_12zip_iteratorINS8_IJNSD_26transform_input_iterator_tIbNSB_6detail15normal_iteratorINSB_10device_ptrIiEEEE17greater_than_fourEENSB_17counting_iteratorIlNSB_11use_defaultESS_SS_EEEEEEEPS9_jSF_S9_S9_NS7_10__identityEEEvT0_T1_T2_T3_T4_T6_(
	.param .align 8 .b8 _ZN3cub18CUB_300001_SM_10006detail6reduce28DeviceReduceSingleTileKernelINS2_10policy_hubIN4cuda3std3__45tupleIJblEEEjN6thrust24THRUST_300001_SM_1000_NS8cuda_cub9__find_if7functorIS9_EEE10Policy1000ENSB_12zip_iteratorINS8_IJNSD_26transform_input_iterator_tIbNSB_6detail15normal_iteratorINSB_10device_ptrIiEEEE17greater_than_fourEENSB_17counting_iteratorIlNSB_11use_defaultESS_SS_EEEEEEEPS9_jSF_S9_S9_NS7_10__identityEEEvT0_T1_T2_T3_T4_T6__param_0[24],
	.param .u64 .ptr .align 1 _ZN3cub18CUB_300001_SM_10006detail6reduce28DeviceReduceSingleTileKernelINS2_10policy_hubIN4cuda3std3__45tupleIJblEEEjN6thrust24THRUST_300001_SM_1000_NS8cuda_cub9__find_if7functorIS9_EEE10Policy1000ENSB_12zip_iteratorINS8_IJNSD_26transform_input_iterator_tIbNSB_6detail15normal_iteratorINSB_10device_ptrIiEEEE17greater_than_fourEENSB_17counting_iteratorIlNSB_11use_defaultESS_SS_EEEEEEEPS9_jSF_S9_S9_NS7_10__identityEEEvT0_T1_T2_T3_T4_T6__param_1,
	.param .u32 _ZN3cub18CUB_300001_SM_10006detail6reduce28DeviceReduceSingleTileKernelINS2_10policy_hubIN4cuda3std3__45tupleIJblEEEjN6thrust24THRUST_300001_SM_1000_NS8cuda_cub9__find_if7functorIS9_EEE10Policy1000ENSB_12zip_iteratorINS8_IJNSD_26transform_input_iterator_tIbNSB_6detail15normal_iteratorINSB_10device_ptrIiEEEE17greater_than_fourEENSB_17counting_iteratorIlNSB_11use_defaultESS_SS_EEEEEEEPS9_jSF_S9_S9_NS7_10__identityEEEvT0_T1_T2_T3_T4_T6__param_2,
	.param .align 1 .b8 _ZN3cub18CUB_300001_SM_10006detail6reduce28DeviceReduceSingleTileKernelINS2_10policy_hubIN4cuda3std3__45tupleIJblEEEjN6thrust24THRUST_300001_SM_1000_NS8cuda_cub9__find_if7functorIS9_EEE10Policy1000ENSB_12zip_iteratorINS8_IJNSD_26transform_input_iterator_tIbNSB_6detail15normal_iteratorINSB_10device_ptrIiEEEE17greater_than_fourEENSB_17counting_iteratorIlNSB_11use_defaultESS_SS_EEEEEEEPS9_jSF_S9_S9_NS7_10__identityEEEvT0_T1_T2_T3_T4_T6__param_3[1],
	.param .align 8 .b8 _ZN3cub18CUB_300001_SM_10006detail6reduce28DeviceReduceSingleTileKernelINS2_10policy_hubIN4cuda3std3__45tupleIJblEEEjN6thrust24THRUST_300001_SM_1000_NS8cuda_cub9__find_if7functorIS9_EEE10Policy1000ENSB_12zip_iteratorINS8_IJNSD_26transform_input_iterator_tIbNSB_6detail15normal_iteratorINSB_10device_ptrIiEEEE17greater_than_fourEENSB_17counting_iteratorIlNSB_11use_defaultESS_SS_EEEEEEEPS9_jSF_S9_S9_NS7_10__identityEEEvT0_T1_T2_T3_T4_T6__param_4[16],
	.param .align 1 .b8 _ZN3cub18CUB_300001_SM_10006detail6reduce28DeviceReduceSingleTileKernelINS2_10policy_hubIN4cuda3std3__45tupleIJblEEEjN6thrust24THRUST_300001_SM_1000_NS8cuda_cub9__find_if7functorIS9_EEE10Policy1000ENSB_12zip_iteratorINS8_IJNSD_26transform_input_iterator_tIbNSB_6detail15normal_iteratorINSB_10device_ptrIiEEEE17greater_than_fourEENSB_17counting_iteratorIlNSB_11use_defaultESS_SS_EEEEEEEPS9_jSF_S9_S9_NS7_10__identityEEEvT0_T1_T2_T3_T4_T6__param_5[1]
)
.maxntid 256
.minnctapersm 1
{
	.reg .pred 	%p<329>;
	.reg .b16 	%rs<415>;
	.reg .b32 	%r<485>;
	.reg .b64 	%rd<449>;
	// demoted variable
	.shared .align 8 .b8 _ZZN3cub18CUB_300001_SM_10006detail6reduce28DeviceReduceSingleTileKernelINS2_10policy_hubIN4cuda3std3__45tupleIJblEEEjN6thrust24THRUST_300001_SM_1000_NS8cuda_cub9__find_if7functorIS9_EEE10Policy1000ENSB_12zip_iteratorINS8_IJNSD_26transform_input_iterator_tIbNSB_6detail15normal_iteratorINSB_10device_ptrIiEEEE17greater_than_fourEENSB_17counting_iteratorIlNSB_11use_defaultESS_SS_EEEEEEEPS9_jSF_S9_S9_NS7_10__identityEEEvT0_T1_T2_T3_T4_T6_E12temp_storage[152];
	ld.param.u64 	%rd114, [_ZN3cub18CUB_300001_SM_10006detail6reduce28DeviceReduceSingleTileKernelINS2_10policy_hubIN4cuda3std3__45tupleIJblEEEjN6thrust24THRUST_300001_SM_1000_NS8cuda_cub9__find_if7functorIS9_EEE10Policy1000ENSB_12zip_iteratorINS8_IJNSD_26transform_input_iterator_tIbNSB_6detail15normal_iteratorINSB_10device_ptrIiEEEE17greater_than_fourEENSB_17counting_iteratorIlNSB_11use_defaultESS_SS_EEEEEEEPS9_jSF_S9_S9_NS7_10__identityEEEvT0_T1_T2_T3_T4_T6__param_4+8];
	ld.param.u64 	%rd113, [_ZN3cub18CUB_300001_SM_10006detail6reduce28DeviceReduceSingleTileKernelINS2_10policy_hubIN4cuda3std3__45tupleIJblEEEjN6thrust24THRUST_300001_SM_1000_NS8cuda_cub9__find_if7functorIS9_EEE10Policy1000ENSB_12zip_iteratorINS8_IJNSD_26transform_input_iterator_tIbNSB_6detail15normal_iteratorINSB_10device_ptrIiEEEE17greater_than_fourEENSB_17counting_iteratorIlNSB_11use_defaultESS_SS_EEEEEEEPS9_jSF_S9_S9_NS7_10__identityEEEvT0_T1_T2_T3_T4_T6__param_0+16];
	ld.param.u64 	%rd112, [_ZN3cub18CUB_300001_SM_10006detail6reduce28DeviceReduceSingleTileKernelINS2_10policy_hubIN4cuda3std3__45tupleIJblEEEjN6thrust24THRUST_300001_SM_1000_NS8cuda_cub9__find_if7functorIS9_EEE10Policy1000ENSB_12zip_iteratorINS8_IJNSD_26transform_input_iterator_tIbNSB_6detail15normal_iteratorINSB_10device_ptrIiEEEE17greater_than_fourEENSB_17counting_iteratorIlNSB_11use_defaultESS_SS_EEEEEEEPS9_jSF_S9_S9_NS7_10__identityEEEvT0_T1_T2_T3_T4_T6__param_0];
	ld.param.u64 	%rd115, [_ZN3cub18CUB_300001_SM_10006detail6reduce28DeviceReduceSingleTileKernelINS2_10policy_hubIN4cuda3std3__45tupleIJblEEEjN6thrust24THRUST_300001_SM_1000_NS8cuda_cub9__find_if7functorIS9_EEE10Policy1000ENSB_12zip_iteratorINS8_IJNSD_26transform_input_iterator_tIbNSB_6detail15normal_iteratorINSB_10device_ptrIiEEEE17greater_than_fourEENSB_17counting_iteratorIlNSB_11use_defaultESS_SS_EEEEEEEPS9_jSF_S9_S9_NS7_10__identityEEEvT0_T1_T2_T3_T4_T6__param_1];
	ld.param.u32 	%r44, [_ZN3cub18CUB_300001_SM_10006detail6reduce28DeviceReduceSingleTileKernelINS2_10policy_hubIN4cuda3std3__45tupleIJblEEEjN6thrust24THRUST_300001_SM_1000_NS8cuda_cub9__find_if7functorIS9_EEE10Policy1000ENSB_12zip_iteratorINS8_IJNSD_26transform_input_iterator_tIbNSB_6detail15normal_iteratorINSB_10device_ptrIiEEEE17greater_than_fourEENSB_17counting_iteratorIlNSB_11use_defaultESS_SS_EEEEEEEPS9_jSF_S9_S9_NS7_10__identityEEEvT0_T1_T2_T3_T4_T6__param_2];
	ld.param.u8 	%rs100, [_ZN3cub18CUB_300001_SM_10006detail6reduce28DeviceReduceSingleTileKernelINS2_10policy_hubIN4cuda3std3__45tupleIJblEEEjN6thrust24THRUST_300001_SM_1000_NS8cuda_cub9__find_if7functorIS9_EEE10Policy1000ENSB_12zip_iteratorINS8_IJNSD_26transform_input_iterator_tIbNSB_6detail15normal_iteratorINSB_10device_ptrIiEEEE17greater_than_fourEENSB_17counting_iteratorIlNSB_11use_defaultESS_SS_EEEEEEEPS9_jSF_S9_S9_NS7_10__identityEEEvT0_T1_T2_T3_T4_T6__param_4];
	cvta.to.global.u64 	%rd1, %rd115;
	setp.ne.s32 	%p1, %r44, 0;
	@%p1 bra 	$L__BB114_3;
	mov.u32 	%r470, %tid.x;
	setp.ne.s32 	%p328, %r470, 0;
	@%p328 bra 	$L__BB114_123;
	st.global.u8 	[%rd1], %rs100;
	st.global.u64 	[%rd1+8], %rd114;
	bra.uni 	$L__BB114_123;
$L__BB114_3:
	cvta.to.global.u64 	%rd2, %rd112;
	setp.gt.u32 	%p2, %r44, 1023;
	@%p2 bra 	$L__BB114_80;
	mov.u32 	%r1, %tid.x;
	setp.ge.u32 	%p149, %r1, %r44;
	mov.b16 	%rs383, 0;
	mov.b64 	%rd417, 0;
	mov.u32 	%r474, %r1;
	@%p149 bra 	$L__BB114_6;
	cvt.u64.u32 	%rd279, %r1;
	mul.wide.u32 	%rd280, %r1, 4;
	add.s64 	%rd281, %rd2, %rd280;
	add.s64 	%rd417, %rd113, %rd279;
	ld.global.u32 	%r216, [%rd281];
	setp.gt.s32 	%p150, %r216, 4;
	selp.u16 	%rs383, 1, 0, %p150;
	add.s32 	%r474, %r1, 256;
$L__BB114_6:
	setp.ge.u32 	%p151, %r474, %r44;
	@%p151 bra 	$L__BB114_18;
	not.b32 	%r217, %r474;
	add.s32 	%r4, %r44, %r217;
	shr.u32 	%r218, %r4, 8;
	add.s32 	%r5, %r218, 1;
	and.b32  	%r6, %r5, 7;
	setp.lt.u32 	%p152, %r4, 1792;
	@%p152 bra 	$L__BB114_10;
	and.b32  	%r219, %r5, 33554424;
	neg.s32 	%r472, %r219;
$L__BB114_9:
	.pragma "nounroll";
	cvt.u64.u32 	%rd283, %r474;
	mul.wide.u32 	%rd284, %r474, 4;
	add.s64 	%rd285, %rd2, %rd284;
	add.s64 	%rd286, %rd113, %rd283;
	ld.global.u32 	%r220, [%rd285];
	setp.gt.s32 	%p153, %r220, 4;
	selp.u16 	%rs224, 1, 0, %p153;
	and.b16  	%rs225, %rs383, 255;
	setp.ne.s16 	%p155, %rs225, 0;
	and.pred  	%p156, %p155, %p153;
	min.s64 	%rd287, %rd286, %rd417;
	setp.eq.s16 	%p157, %rs225, 0;
	selp.b64 	%rd288, %rd286, %rd417, %p157;
	selp.b16 	%rs226, %rs224, %rs383, %p157;
	selp.b64 	%rd289, %rd287, %rd288, %p156;
	selp.b16 	%rs227, 1, %rs226, %p156;
	and.b16  	%rs228, %rs227, 255;
	add.s64 	%rd290, %rd286, 256;
	ld.global.u32 	%r221, [%rd285+1024];
	setp.gt.s32 	%p158, %r221, 4;
	selp.u16 	%rs229, 1, 0, %p158;
	setp.ne.s16 	%p160, %rs228, 0;
	and.pred  	%p161, %p160, %p158;
	min.s64 	%rd291, %rd290, %rd289;
	setp.eq.s16 	%p162, %rs228, 0;
	selp.b64 	%rd292, %rd290, %rd289, %p162;
	selp.b16 	%rs230, %rs229, %rs227, %p162;
	selp.b64 	%rd293, %rd291, %rd292, %p161;
	selp.b16 	%rs231, 1, %rs230, %p161;
	and.b16  	%rs232, %rs231, 255;
	add.s64 	%rd294, %rd286, 512;
	ld.global.u32 	%r222, [%rd285+2048];
	setp.gt.s32 	%p163, %r222, 4;
	selp.u16 	%rs233, 1, 0, %p163;
	setp.ne.s16 	%p165, %rs232, 0;
	and.pred  	%p166, %p165, %p163;
	min.s64 	%rd295, %rd294, %rd293;
	setp.eq.s16 	%p167, %rs232, 0;
	selp.b64 	%rd296, %rd294, %rd293, %p167;
	selp.b16 	%rs234, %rs233, %rs231, %p167;
	selp.b64 	%rd297, %rd295, %rd296, %p166;
	selp.b16 	%rs235, 1, %rs234, %p166;
	and.b16  	%rs236, %rs235, 255;
	add.s64 	%rd298, %rd286, 768;
	ld.global.u32 	%r223, [%rd285+3072];
	setp.gt.s32 	%p168, %r223, 4;
	selp.u16 	%rs237, 1, 0, %p168;
	setp.ne.s16 	%p170, %rs236, 0;
	and.pred  	%p171, %p170, %p168;
	min.s64 	%rd299, %rd298, %rd297;
	setp.eq.s16 	%p172, %rs236, 0;
	selp.b64 	%rd300, %rd298, %rd297, %p172;
	selp.b16 	%rs238, %rs237, %rs235, %p172;
	selp.b64 	%rd301, %rd299, %rd300, %p171;
	selp.b16 	%rs239, 1, %rs238, %p171;
	and.b16  	%rs240, %rs239, 255;
	add.s64 	%rd302, %rd286, 1024;
	ld.global.u32 	%r224, [%rd285+4096];
	setp.gt.s32 	%p173, %r224, 4;
	selp.u16 	%rs241, 1, 0, %p173;
	setp.ne.s16 	%p175, %rs240, 0;
	and.pred  	%p176, %p175, %p173;
	min.s64 	%rd303, %rd302, %rd301;
	setp.eq.s16 	%p177, %rs240, 0;
	selp.b64 	%rd304, %rd302, %rd301, %p177;
	selp.b16 	%rs242, %rs241, %rs239, %p177;
	selp.b64 	%rd305, %rd303, %rd304, %p176;
	selp.b16 	%rs243, 1, %rs242, %p176;
	and.b16  	%rs244, %rs243, 255;
	add.s64 	%rd306, %rd286, 1280;
	ld.global.u32 	%r225, [%rd285+5120];
	setp.gt.s32 	%p178, %r225, 4;
	selp.u16 	%rs245, 1, 0, %p178;
	setp.ne.s16 	%p180, %rs244, 0;
	and.pred  	%p181, %p180, %p178;
	min.s64 	%rd307, %rd306, %rd305;
	setp.eq.s16 	%p182, %rs244, 0;
	selp.b64 	%rd308, %rd306, %rd305, %p182;
	selp.b16 	%rs246, %rs245, %rs243, %p182;
	selp.b64 	%rd309, %rd307, %rd308, %p181;
	selp.b16 	%rs247, 1, %rs246, %p181;
	and.b16  	%rs248, %rs247, 255;
	add.s64 	%rd310, %rd286, 1536;
	ld.global.u32 	%r226, [%rd285+6144];
	setp.gt.s32 	%p183, %r226, 4;
	selp.u16 	%rs249, 1, 0, %p183;
	setp.ne.s16 	%p185, %rs248, 0;
	and.pred  	%p186, %p185, %p183;
	min.s64 	%rd311, %rd310, %rd309;
	setp.eq.s16 	%p187, %rs248, 0;
	selp.b64 	%rd312, %rd310, %rd309, %p187;
	selp.b16 	%rs250, %rs249, %rs247, %p187;
	selp.b64 	%rd313, %rd311, %rd312, %p186;
	selp.b16 	%rs251, 1, %rs250, %p186;
	and.b16  	%rs252, %rs251, 255;
	add.s64 	%rd314, %rd286, 1792;
	ld.global.u32 	%r227, [%rd285+7168];
	setp.gt.s32 	%p188, %r227, 4;
	selp.u16 	%rs253, 1, 0, %p188;
	setp.ne.s16 	%p190, %rs252, 0;
	and.pred  	%p191, %p190, %p188;
	min.s64 	%rd315, %rd314, %rd313;
	setp.eq.s16 	%p192, %rs252, 0;
	selp.b64 	%rd316, %rd314, %rd313, %p192;
	selp.b16 	%rs254, %rs253, %rs251, %p192;
	selp.b64 	%rd417, %rd315, %rd316, %p191;
	selp.b16 	%rs383, 1, %rs254, %p191;
	add.s32 	%r474, %r474, 2048;
	add.s32 	%r472, %r472, 8;
	setp.ne.s32 	%p193, %r472, 0;
	@%p193 bra 	$L__BB114_9;
$L__BB114_10:
	setp.eq.s32 	%p194, %r6, 0;
	@%p194 bra 	$L__BB114_18;
	setp.lt.u32 	%p195, %r6, 4;
	@%p195 bra 	$L__BB114_13;
	cvt.u64.u32 	%rd318, %r474;
	mul.wide.u32 	%rd319, %r474, 4;
	add.s64 	%rd320, %rd2, %rd319;
	add.s64 	%rd321, %rd113, %rd318;
	ld.global.u32 	%r228, [%rd320];
	setp.gt.s32 	%p196, %r228, 4;
	selp.u16 	%rs256, 1, 0, %p196;
	and.b16  	%rs257, %rs383, 255;
	setp.ne.s16 	%p198, %rs257, 0;
	and.pred  	%p199, %p198, %p196;
	min.s64 	%rd322, %rd321, %rd417;
	setp.eq.s16 	%p200, %rs257, 0;
	selp.b64 	%rd323, %rd321, %rd417, %p200;
	selp.b16 	%rs258, %rs256, %rs383, %p200;
	selp.b64 	%rd324, %rd322, %rd323, %p199;
	selp.b16 	%rs259, 1, %rs258, %p199;
	and.b16  	%rs260, %rs259, 255;
	add.s32 	%r229, %r474, 256;
	cvt.u64.u32 	%rd325, %r229;
	add.s64 	%rd326, %rd113, %rd325;
	ld.global.u32 	%r230, [%rd320+1024];
	setp.gt.s32 	%p201, %r230, 4;
	selp.u16 	%rs261, 1, 0, %p201;
	setp.ne.s16 	%p203, %rs260, 0;
	and.pred  	%p204, %p203, %p201;
	min.s64 	%rd327, %rd326, %rd324;
	setp.eq.s16 	%p205, %rs260, 0;
	selp.b64 	%rd328, %rd326, %rd324, %p205;
	selp.b16 	%rs262, %rs261, %rs259, %p205;
	selp.b64 	%rd329, %rd327, %rd328, %p204;
	selp.b16 	%rs263, 1, %rs262, %p204;
	and.b16  	%rs264, %rs263, 255;
	add.s32 	%r231, %r474, 512;
	cvt.u64.u32 	%rd330, %r231;
	add.s64 	%rd331, %rd113, %rd330;
	ld.global.u32 	%r232, [%rd320+2048];
	setp.gt.s32 	%p206, %r232, 4;
	selp.u16 	%rs265, 1, 0, %p206;
	setp.ne.s16 	%p208, %rs264, 0;
	and.pred  	%p209, %p208, %p206;
	min.s64 	%rd332, %rd331, %rd329;
	setp.eq.s16 	%p210, %rs264, 0;
	selp.b64 	%rd333, %rd331, %rd329, %p210;
	selp.b16 	%rs266, %rs265, %rs263, %p210;
	selp.b64 	%rd334, %rd332, %rd333, %p209;
	selp.b16 	%rs267, 1, %rs266, %p209;
	and.b16  	%rs268, %rs267, 255;
	add.s32 	%r233, %r474, 768;
	cvt.u64.u32 	%rd335, %r233;
	add.s64 	%rd336, %rd113, %rd335;
	ld.global.u32 	%r234, [%rd320+3072];
	setp.gt.s32 	%p211, %r234, 4;
	selp.u16 	%rs269, 1, 0, %p211;
	setp.ne.s16 	%p213, %rs268, 0;
	and.pred  	%p214, %p213, %p211;
	min.s64 	%rd337, %rd336, %rd334;
	setp.eq.s16 	%p215, %rs268, 0;
	selp.b64 	%rd338, %rd336, %rd334, %p215;
	selp.b16 	%rs270, %rs269, %rs267, %p215;
	selp.b64 	%rd417, %rd337, %rd338, %p214;
	selp.b16 	%rs383, 1, %rs270, %p214;
	add.s32 	%r474, %r474, 1024;
$L__BB114_13:
	and.b32  	%r235, %r5, 3;
	setp.eq.s32 	%p216, %r235, 0;
	@%p216 bra 	$L__BB114_18;
	setp.eq.s32 	%p217, %r235, 1;
	@%p217 bra 	$L__BB114_16;
	cvt.u64.u32 	%rd340, %r474;
	mul.wide.u32 	%rd341, %r474, 4;
	add.s64 	%rd342, %rd2, %rd341;
	add.s64 	%rd343, %rd113, %rd340;
	ld.global.u32 	%r236, [%rd342];
	setp.gt.s32 	%p218, %r236, 4;
	selp.u16 	%rs272, 1, 0, %p218;
	and.b16  	%rs273, %rs383, 255;
	setp.ne.s16 	%p220, %rs273, 0;
	and.pred  	%p221, %p220, %p218;
	min.s64 	%rd344, %rd343, %rd417;
	setp.eq.s16 	%p222, %rs273, 0;
	selp.b64 	%rd345, %rd343, %rd417, %p222;
	selp.b16 	%rs274, %rs272, %rs383, %p222;
	selp.b64 	%rd346, %rd344, %rd345, %p221;
	selp.b16 	%rs275, 1, %rs274, %p221;
	and.b16  	%rs276, %rs275, 255;
	add.s32 	%r237, %r474, 256;
	cvt.u64.u32 	%rd347, %r237;
	add.s64 	%rd348, %rd113, %rd347;
	ld.global.u32 	%r238, [%rd342+1024];
	setp.gt.s32 	%p223, %r238, 4;
	selp.u16 	%rs277, 1, 0, %p223;
	setp.ne.s16 	%p225, %rs276, 0;
	and.pred  	%p226, %p225, %p223;
	min.s64 	%rd349, %rd348, %rd346;
	setp.eq.s16 	%p227, %rs276, 0;
	selp.b64 	%rd350, %rd348, %rd346, %p227;
	selp.b16 	%rs278, %rs277, %rs275, %p227;
	selp.b64 	%rd417, %rd349, %rd350, %p226;
	selp.b16 	%rs383, 1, %rs278, %p226;
	add.s32 	%r474, %r474, 512;
$L__BB114_16:
	and.b32  	%r239, %r4, 256;
	setp.ne.s32 	%p228, %r239, 0;
	@%p228 bra 	$L__BB114_18;
	cvt.u64.u32 	%rd351, %r474;
	mul.wide.u32 	%rd352, %r474, 4;
	add.s64 	%rd353, %rd2, %rd352;
	add.s64 	%rd354, %rd113, %rd351;
	ld.global.u32 	%r240, [%rd353];
	setp.gt.s32 	%p229, %r240, 4;
	selp.u16 	%rs279, 1, 0, %p229;
	and.b16  	%rs280, %rs383, 255;
	setp.ne.s16 	%p231, %rs280, 0;
	and.pred  	%p232, %p231, %p229;
	min.s64 	%rd355, %rd354, %rd417;
	setp.eq.s16 	%p233, %rs280, 0;
	selp.b64 	%rd356, %rd354, %rd417, %p233;
	selp.b16 	%rs281, %rs279, %rs383, %p233;
	selp.b64 	%rd417, %rd355, %rd356, %p232;
	selp.b16 	%rs383, 1, %rs281, %p232;
$L__BB114_18:
	setp.lt.u32 	%p234, %r44, 256;
	@%p234 bra 	$L__BB114_43;
	// begin inline asm
	mov.u32 %r359, %laneid;
	// end inline asm
	cvt.u32.u16 	%r380, %rs383;
	and.b32  	%r361, %r380, 255;
	mov.b32 	%r377, 1;
	mov.b32 	%r378, 31;
	mov.b32 	%r379, -1;
	// begin inline asm
	shfl.sync.down.b32 %r360, %r361, %r377, %r378, %r379;
	// end inline asm
	// begin inline asm
	shfl.sync.down.b32 %r365, %r366, %r377, %r378, %r379;
	// end inline asm
	mov.b64 	{%r371, %r376}, %rd417;
	// begin inline asm
	shfl.sync.down.b32 %r370, %r371, %r377, %r378, %r379;
	// end inline asm
	// begin inline asm
	shfl.sync.down.b32 %r375, %r376, %r377, %r378, %r379;
	// end inline asm
	mov.b64 	%rd18, {%r370, %r375};
	cvt.u16.u32 	%rs15, %r360;
	setp.gt.s32 	%p284, %r359, 30;
	@%p284 bra 	$L__BB114_23;
	and.b16  	%rs323, %rs383, 255;
	setp.eq.s16 	%p285, %rs323, 0;
	and.b16  	%rs324, %rs15, 255;
	setp.eq.s16 	%p286, %rs324, 0;
	or.pred  	%p287, %p285, %p286;
	@%p287 bra 	$L__BB114_22;
	min.s64 	%rd417, %rd18, %rd417;
	mov.b16 	%rs383, 1;
	bra.uni 	$L__BB114_23;
$L__BB114_22:
	setp.eq.s16 	%p288, %rs323, 0;
	selp.b64 	%rd417, %rd18, %rd417, %p288;
	selp.b16 	%rs383, %rs15, %rs383, %p288;
$L__BB114_23:
	cvt.u32.u16 	%r401, %rs383;
	and.b32  	%r382, %r401, 255;
	mov.b32 	%r398, 2;
	mov.b32 	%r399, 31;
	mov.b32 	%r400, -1;
	// begin inline asm
	shfl.sync.down.b32 %r381, %r382, %r398, %r399, %r400;
	// end inline asm
	// begin inline asm
	shfl.sync.down.b32 %r386, %r387, %r398, %r399, %r400;
	// end inline asm
	mov.b64 	{%r392, %r397}, %rd417;
	// begin inline asm
	shfl.sync.down.b32 %r391, %r392, %r398, %r399, %r400;
	// end inline asm
	// begin inline asm
	shfl.sync.down.b32 %r396, %r397, %r398, %r399, %r400;
	// end inline asm
	mov.b64 	%rd22, {%r391, %r396};
	cvt.u16.u32 	%rs18, %r381;
	setp.gt.s32 	%p289, %r359, 29;
	@%p289 bra 	$L__BB114_27;
	and.b16  	%rs327, %rs383, 255;
	setp.eq.s16 	%p290, %rs327, 0;
	and.b16  	%rs328, %rs18, 255;
	setp.eq.s16 	%p291, %rs328, 0;
	or.pred  	%p292, %p290, %p291;
	@%p292 bra 	$L__BB114_26;
	min.s64 	%rd417, %rd22, %rd417;
	mov.b16 	%rs383, 1;
	bra.uni 	$L__BB114_27;
$L__BB114_26:
	setp.eq.s16 	%p293, %rs327, 0;
	selp.b64 	%rd417, %rd22, %rd417, %p293;
	selp.b16 	%rs383, %rs18, %rs383, %p293;
$L__BB114_27:
	cvt.u32.u16 	%r422, %rs383;
	and.b32  	%r403, %r422, 255;
	mov.b32 	%r419, 4;
	mov.b32 	%r420, 31;
	mov.b32 	%r421, -1;
	// begin inline asm
	shfl.sync.down.b32 %r402, %r403, %r419, %r420, %r421;
	// end inline asm
	// begin inline asm
	shfl.sync.down.b32 %r407, %r408, %r419, %r420, %r421;
	// end inline asm
	mov.b64 	{%r413, %r418}, %rd417;
	// begin inline asm
	shfl.sync.down.b32 %r412, %r413, %r419, %r420, %r421;
	// end inline asm
	// begin inline asm
	shfl.sync.down.b32 %r417, %r418, %r419, %r420, %r421;
	// end inline asm
	mov.b64 	%rd26, {%r412, %r417};
	cvt.u16.u32 	%rs21, %r402;
	setp.gt.s32 	%p294, %r359, 27;
	@%p294 bra 	$L__BB114_31;
	and.b16  	%rs331, %rs383, 255;
	setp.eq.s16 	%p295, %rs331, 0;
	and.b16  	%rs332, %rs21, 255;
	setp.eq.s16 	%p296, %rs332, 0;
	or.pred  	%p297, %p295, %p296;
	@%p297 bra 	$L__BB114_30;
	min.s64 	%rd417, %rd26, %rd417;
	mov.b16 	%rs383, 1;
	bra.uni 	$L__BB114_31;
$L__BB114_30:
	setp.eq.s16 	%p298, %rs331, 0;
	selp.b64 	%rd417, %rd26, %rd417, %p298;
	selp.b16 	%rs383, %rs21, %rs383, %p298;
$L__BB114_31:
	cvt.u32.u16 	%r443, %rs383;
	and.b32  	%r424, %r443, 255;
	mov.b32 	%r440, 8;
	mov.b32 	%r441, 31;
	mov.b32 	%r442, -1;
	// begin inline asm
	shfl.sync.down.b32 %r423, %r424, %r440, %r441, %r442;
	// end inline asm
	// begin inline asm
	shfl.sync.down.b32 %r428, %r429, %r440, %r441, %r442;
	// end inline asm
	mov.b64 	{%r434, %r439}, %rd417;
	// begin inline asm
	shfl.sync.down.b32 %r433, %r434, %r440, %r441, %r442;
	// end inline asm
	// begin inline asm
	shfl.sync.down.b32 %r438, %r439, %r440, %r441, %r442;
	// end inline asm
	mov.b64 	%rd30, {%r433, %r438};
	cvt.u16.u32 	%rs24, %r423;
	setp.gt.s32 	%p299, %r359, 23;
	@%p299 bra 	$L__BB114_35;
	and.b16  	%rs335, %rs383, 255;
	setp.eq.s16 	%p300, %rs335, 0;
	and.b16  	%rs336, %rs24, 255;
	setp.eq.s16 	%p301, %rs336, 0;
	or.pred  	%p302, %p300, %p301;
	@%p302 bra 	$L__BB114_34;
	min.s64 	%rd417, %rd30, %rd417;
	mov.b16 	%rs383, 1;
	bra.uni 	$L__BB114_35;
$L__BB114_34:
	setp.eq.s16 	%p303, %rs335, 0;
	selp.b64 	%rd417, %rd30, %rd417, %p303;
	selp.b16 	%rs383, %rs24, %rs383, %p303;
$L__BB114_35:
	cvt.u32.u16 	%r464, %rs383;
	and.b32  	%r445, %r464, 255;
	mov.b32 	%r461, 16;
	mov.b32 	%r462, 31;
	mov.b32 	%r463, -1;
	// begin inline asm
	shfl.sync.down.b32 %r444, %r445, %r461, %r462, %r463;
	// end inline asm
	// begin inline asm
	shfl.sync.down.b32 %r449, %r450, %r461, %r462, %r463;
	// end inline asm
	mov.b64 	{%r455, %r460}, %rd417;
	// begin inline asm
	shfl.sync.down.b32 %r454, %r455, %r461, %r462, %r463;
	// end inline asm
	// begin inline asm
	shfl.sync.down.b32 %r459, %r460, %r461, %r462, %r463;
	// end inline asm
	mov.b64 	%rd34, {%r454, %r459};
	cvt.u16.u32 	%rs27, %r444;
	setp.gt.s32 	%p304, %r359, 15;
	@%p304 bra 	$L__BB114_39;
	and.b16  	%rs339, %rs383, 255;
	setp.eq.s16 	%p305, %rs339, 0;
	and.b16  	%rs340, %rs27, 255;
	setp.eq.s16 	%p306, %rs340, 0;
	or.pred  	%p307, %p305, %p306;
	@%p307 bra 	$L__BB114_38;
	min.s64 	%rd417, %rd34, %rd417;
	mov.b16 	%rs383, 1;
	bra.uni 	$L__BB114_39;
$L__BB114_38:
	setp.eq.s16 	%p308, %rs339, 0;
	selp.b16 	%rs383, %rs27, %rs383, %p308;
	selp.b64 	%rd417, %rd34, %rd417, %p308;
$L__BB114_39:
	setp.ne.s32 	%p309, %r359, 0;
	@%p309 bra 	$L__BB114_41;
	shr.u32 	%r465, %r1, 1;
	and.b32  	%r466, %r465, 496;
	mov.u32 	%r467, _ZZN3cub18CUB_300001_SM_10006detail6reduce28DeviceReduceSingleTileKernelINS2_10policy_hubIN4cuda3std3__45tupleIJblEEEjN6thrust24THRUST_300001_SM_1000_NS8cuda_cub9__find_if7functorIS9_EEE10Policy1000ENSB_12zip_iteratorINS8_IJNSD_26transform_input_iterator_tIbNSB_6detail15normal_iteratorINSB_10device_ptrIiEEEE17greater_than_fourEENSB_17counting_iteratorIlNSB_11use_defaultESS_SS_EEEEEEEPS9_jSF_S9_S9_NS7_10__identityEEEvT0_T1_T2_T3_T4_T6_E12temp_storage;
	add.s32 	%r468, %r467, %r466;
	st.shared.u8 	[%r468+8], %rs383;
	st.shared.u64 	[%r468+16], %rd417;
$L__BB114_41:
	bar.sync 	0;
	setp.ne.s32 	%p310, %r1, 0;
	@%p310 bra 	$L__BB114_121;
	ld.shared.u8 	%rs343, [_ZZN3cub18CUB_300001_SM_10006detail6reduce28DeviceReduceSingleTileKernelINS2_10policy_hubIN4cuda3std3__45tupleIJblEEEjN6thrust24THRUST_300001_SM_1000_NS8cuda_cub9__find_if7functorIS9_EEE10Policy1000ENSB_12zip_iteratorINS8_IJNSD_26transform_input_iterator_tIbNSB_6detail15normal_iteratorINSB_10device_ptrIiEEEE17greater_than_fourEENSB_17counting_iteratorIlNSB_11use_defaultESS_SS_EEEEEEEPS9_jSF_S9_S9_NS7_10__identityEEEvT0_T1_T2_T3_T4_T6_E12temp_storage+24];
	ld.shared.u64 	%rd378, [_ZZN3cub18CUB_300001_SM_10006detail6reduce28DeviceReduceSingleTileKernelINS2_10policy_hubIN4cuda3std3__45tupleIJblEEEjN6thrust24THRUST_300001_SM_1000_NS8cuda_cub9__find_if7functorIS9_EEE10Policy1000ENSB_12zip_iteratorINS8_IJNSD_26transform_input_iterator_tIbNSB_6detail15normal_iteratorINSB_10device_ptrIiEEEE17greater_than_fourEENSB_17counting_iteratorIlNSB_11use_defaultESS_SS_EEEEEEEPS9_jSF_S9_S9_NS7_10__identityEEEvT0_T1_T2_T3_T4_T6_E12temp_storage+32];
	and.b16  	%rs344, %rs383, 255;
	setp.eq.s16 	%p311, %rs344, 0;
	setp.eq.s16 	%p312, %rs343, 0;
	min.s64 	%rd379, %rd378, %rd417;
	selp.b16 	%rs345, %rs383, 1, %p312;
	selp.b16 	%rs346, %rs343, %rs345, %p311;
	and.b16  	%rs347, %rs346, 255;
	selp.b64 	%rd380, %rd417, %rd379, %p312;
	selp.b64 	%rd381, %rd378, %rd380, %p311;
	ld.shared.u8 	%rs348, [_ZZN3cub18CUB_300001_SM_10006detail6reduce28DeviceReduceSingleTileKernelINS2_10policy_hubIN4cuda3std3__45tupleIJblEEEjN6thrust24THRUST_300001_SM_1000_NS8cuda_cub9__find_if7functorIS9_EEE10Policy1000ENSB_12zip_iteratorINS8_IJNSD_26transform_input_iterator_tIbNSB_6detail15normal_iteratorINSB_10device_ptrIiEEEE17greater_than_fourEENSB_17counting_iteratorIlNSB_11use_defaultESS_SS_EEEEEEEPS9_jSF_S9_S9_NS7_10__identityEEEvT0_T1_T2_T3_T4_T6_E12temp_storage+40];
	ld.shared.u64 	%rd382, [_ZZN3cub18CUB_300001_SM_10006detail6reduce28DeviceReduceSingleTileKernelINS2_10policy_hubIN4cuda3std3__45tupleIJblEEEjN6thrust24THRUST_300001_SM_1000_NS8cuda_cub9__find_if7functorIS9_EEE10Policy1000ENSB_12zip_iteratorINS8_IJNSD_26transform_input_iterator_tIbNSB_6detail15normal_iteratorINSB_10device_ptrIiEEEE17greater_than_fourEENSB_17counting_iteratorIlNSB_11use_defaultESS_SS_EEEEEEEPS9_jSF_S9_S9_NS7_10__identityEEEvT0_T1_T2_T3_T4_T6_E12temp_storage+48];
	setp.eq.s16 	%p313, %rs347, 0;
	setp.eq.s16 	%p314, %rs348, 0;
	min.s64 	%rd383, %rd382, %rd381;
	selp.b16 	%rs349, %rs346, 1, %p314;
	selp.b16 	%rs350, %rs348, %rs349, %p313;
	and.b16  	%rs351, %rs350, 255;
	selp.b64 	%rd384, %rd381, %rd383, %p314;
	selp.b64 	%rd385, %rd382, %rd384, %p313;
	ld.shared.u8 	%rs352, [_ZZN3cub18CUB_300001_SM_10006detail6reduce28DeviceReduceSingleTileKernelINS2_10policy_hubIN4cuda3std3__45tupleIJblEEEjN6thrust24THRUST_300001_SM_1000_NS8cuda_cub9__find_if7functorIS9_EEE10Policy1000ENSB_12zip_iteratorINS8_IJNSD_26transform_input_iterator_tIbNSB_6detail15normal_iteratorINSB_10device_ptrIiEEEE17greater_than_fourEENSB_17counting_iteratorIlNSB_11use_defaultESS_SS_EEEEEEEPS9_jSF_S9_S9_NS7_10__identityEEEvT0_T1_T2_T3_T4_T6_E12temp_storage+56];
	ld.shared.u64 	%rd386, [_ZZN3cub18CUB_300001_SM_10006detail6reduce28DeviceReduceSingleTileKernelINS2_10policy_hubIN4cuda3std3__45tupleIJblEEEjN6thrust24THRUST_300001_SM_1000_NS8cuda_cub9__find_if7functorIS9_EEE10Policy1000ENSB_12zip_iteratorINS8_IJNSD_26transform_input_iterator_tIbNSB_6detail15normal_iteratorINSB_10device_ptrIiEEEE17greater_than_fourEENSB_17counting_iteratorIlNSB_11use_defaultESS_SS_EEEEEEEPS9_jSF_S9_S9_NS7_10__identityEEEvT0_T1_T2_T3_T4_T6_E12temp_storage+64];
	setp.eq.s16 	%p315, %rs351, 0;
	setp.eq.s16 	%p316, %rs352, 0;
	min.s64 	%rd387, %rd386, %rd385;
	selp.b16 	%rs353, %rs350, 1, %p316;
	selp.b16 	%rs354, %rs352, %rs353, %p315;
	and.b16  	%rs355, %rs354, 255;
	selp.b64 	%rd388, %rd385, %rd387, %p316;
	selp.b64 	%rd389, %rd386, %rd388, %p315;
	ld.shared.u8 	%rs356, [_ZZN3cub18CUB_300001_SM_10006detail6reduce28DeviceReduceSingleTileKernelINS2_10policy_hubIN4cuda3std3__45tupleIJblEEEjN6thrust24THRUST_300001_SM_1000_NS8cuda_cub9__find_if7functorIS9_EEE10Policy1000ENSB_12zip_iteratorINS8_IJNSD_26transform_input_iterator_tIbNSB_6detail15normal_iteratorINSB_10device_ptrIiEEEE17greater_than_fourEENSB_17counting_iteratorIlNSB_11use_defaultESS_SS_EEEEEEEPS9_jSF_S9_S9_NS7_10__identityEEEvT0_T1_T2_T3_T4_T6_E12temp_storage+72];
	ld.shared.u64 	%rd390, [_ZZN3cub18CUB_300001_SM_10006detail6reduce28DeviceReduceSingleTileKernelINS2_10policy_hubIN4cuda3std3__45tupleIJblEEEjN6thrust24THRUST_300001_SM_1000_NS8cuda_cub9__find_if7functorIS9_EEE10Policy1000ENSB_12zip_iteratorINS8_IJNSD_26transform_input_iterator_tIbNSB_6detail15normal_iteratorINSB_10device_ptrIiEEEE17greater_than_fourEENSB_17counting_iteratorIlNSB_11use_defaultESS_SS_EEEEEEEPS9_jSF_S9_S9_NS7_10__identityEEEvT0_T1_T2_T3_T4_T6_E12temp_storage+80];
	setp.eq.s16 	%p317, %rs355, 0;
	setp.eq.s16 	%p318, %rs356, 0;
	min.s64 	%rd391, %rd390, %rd389;
	selp.b16 	%rs357, %rs354, 1, %p318;
	selp.b16 	%rs358, %rs356, %rs357, %p317;
	and.b16  	%rs359, %rs358, 255;
	selp.b64 	%rd392, %rd389, %rd391, %p318;
	selp.b64 	%rd393, %rd390, %rd392, %p317;
	ld.shared.u8 	%rs360, [_ZZN3cub18CUB_300001_SM_10006detail6reduce28DeviceReduceSingleTileKernelINS2_10policy_hubIN4cuda3std3__45tupleIJblEEEjN6thrust24THRUST_300001_SM_1000_NS8cuda_cub9__find_if7functorIS9_EEE10Policy1000ENSB_12zip_iteratorINS8_IJNSD_26transform_input_iterator_tIbNSB_6detail15normal_iteratorINSB_10device_ptrIiEEEE17greater_than_fourEENSB_17counting_iteratorIlNSB_11use_defaultESS_SS_EEEEEEEPS9_jSF_S9_S9_NS7_10__identityEEEvT0_T1_T2_T3_T4_T6_E12temp_storage+88];
	ld.shared.u64 	%rd394, [_ZZN3cub18CUB_300001_SM_10006detail6reduce28DeviceReduceSingleTileKernelINS2_10policy_hubIN4cuda3std3__45tupleIJblEEEjN6thrust24THRUST_300001_SM_1000_NS8cuda_cub9__find_if7functorIS9_EEE10Policy1000ENSB_12zip_iteratorINS8_IJNSD_26transform_input_iterator_tIbNSB_6detail15normal_iteratorINSB_10device_ptrIiEEEE17greater_than_fourEENSB_17counting_iteratorIlNSB_11use_defaultESS_SS_EEEEEEEPS9_jSF_S9_S9_NS7_10__identityEEEvT0_T1_T2_T3_T4_T6_E12temp_storage+96];
	setp.eq.s16 	%p319, %rs359, 0;
	setp.eq.s16 	%p320, %rs360, 0;
	min.s64 	%rd395, %rd394, %rd393;
	selp.b16 	%rs361, %rs358, 1, %p320;
	selp.b16 	%rs362, %rs360, %rs361, %p319;
	and.b16  	%rs363, %rs362, 255;
	selp.b64 	%rd396, %rd393, %rd395, %p320;
	selp.b64 	%rd397, %rd394, %rd396, %p319;
	ld.shared.u8 	%rs364, [_ZZN3cub18CUB_300001_SM_10006detail6reduce28DeviceReduceSingleTileKernelINS2_10policy_hubIN4cuda3std3__45tupleIJblEEEjN6thrust24THRUST_300001_SM_1000_NS8cuda_cub9__find_if7functorIS9_EEE10Policy1000ENSB_12zip_iteratorINS8_IJNSD_26transform_input_iterator_tIbNSB_6detail15normal_iteratorINSB_10device_ptrIiEEEE17greater_than_fourEENSB_17counting_iteratorIlNSB_11use_defaultESS_SS_EEEEEEEPS9_jSF_S9_S9_NS7_10__identityEEEvT0_T1_T2_T3_T4_T6_E12temp_storage+104];
	ld.shared.u64 	%rd398, [_ZZN3cub18CUB_300001_SM_10006detail6reduce28DeviceReduceSingleTileKernelINS2_10policy_hubIN4cuda3std3__45tupleIJblEEEjN6thrust24THRUST_300001_SM_1000_NS8cuda_cub9__find_if7functorIS9_EEE10Policy1000ENSB_12zip_iteratorINS8_IJNSD_26transform_input_iterator_tIbNSB_6detail15normal_iteratorINSB_10device_ptrIiEEEE17greater_than_fourEENSB_17counting_iteratorIlNSB_11use_defaultESS_SS_EEEEEEEPS9_jSF_S9_S9_NS7_10__identityEEEvT0_T1_T2_T3_T4_T6_E12temp_storage+112];
	setp.eq.s16 	%p321, %rs363, 0;
	setp.eq.s16 	%p322, %rs364, 0;
	min.s64 	%rd399, %rd398, %rd397;
	selp.b16 	%rs365, %rs362, 1, %p322;
	selp.b16 	%rs366, %rs364, %rs365, %p321;
	and.b16  	%rs367, %rs366, 255;
	selp.b64 	%rd400, %rd397, %rd399, %p322;
	selp.b64 	%rd401, %rd398, %rd400, %p321;
	ld.shared.u8 	%rs368, [_ZZN3cub18CUB_300001_SM_10006detail6reduce28DeviceReduceSingleTileKernelINS2_10policy_hubIN4cuda3std3__45tupleIJblEEEjN6thrust24THRUST_300001_SM_1000_NS8cuda_cub9__find_if7functorIS9_EEE10Policy1000ENSB_12zip_iteratorINS8_IJNSD_26transform_input_iterator_tIbNSB_6detail15normal_iteratorINSB_10device_ptrIiEEEE17greater_than_fourEENSB_17counting_iteratorIlNSB_11use_defaultESS_SS_EEEEEEEPS9_jSF_S9_S9_NS7_10__identityEEEvT0_T1_T2_T3_T4_T6_E12temp_storage+120];
	ld.shared.u64 	%rd402, [_ZZN3cub18CUB_300001_SM_10006detail6reduce28DeviceReduceSingleTileKernelINS2_10policy_hubIN4cuda3std3__45tupleIJblEEEjN6thrust24THRUST_300001_SM_1000_NS8cuda_cub9__find_if7functorIS9_EEE10Policy1000ENSB_12zip_iteratorINS8_IJNSD_26transform_input_iterator_tIbNSB_6detail15normal_iteratorINSB_10device_ptrIiEEEE17greater_than_fourEENSB_17counting_iteratorIlNSB_11use_defaultESS_SS_EEEEEEEPS9_jSF_S9_S9_NS7_10__identityEEEvT0_T1_T2_T3_T4_T6_E12temp_storage+128];
	setp.eq.s16 	%p323, %rs367, 0;
	setp.eq.s16 	%p324, %rs368, 0;
	min.s64 	%rd403, %rd402, %rd401;
	selp.b16 	%rs369, %rs366, 1, %p324;
	selp.b16 	%rs383, %rs368, %rs369, %p323;
	selp.b64 	%rd404, %rd401, %rd403, %p324;
	selp.b64 	%rd417, %rd402, %rd404, %p323;
	bra.uni 	$L__BB114_121;
$L__BB114_43:
	// begin inline asm
	mov.u32 %r241, %laneid;
	// end inline asm
	and.b32  	%r262, %r1, 992;
	add.s32 	%r263, %r262, 32;
	setp.gt.u32 	%p235, %r263, %r44;
	not.b32 	%r264, %r262;
	add.s32 	%r265, %r44, %r264;
	selp.b32 	%r260, %r265, 31, %p235;
	cvt.u32.u16 	%r266, %rs383;
	and.b32  	%r243, %r266, 255;
	mov.b32 	%r259, 1;
	mov.b32 	%r261, -1;
	// begin inline asm
	shfl.sync.down.b32 %r242, %r243, %r259, %r260, %r261;
	// end inline asm
	// begin inline asm
	shfl.sync.down.b32 %r247, %r248, %r259, %r260, %r261;
	// end inline asm
	mov.b64 	{%r253, %r258}, %rd417;
	// begin inline asm
	shfl.sync.down.b32 %r252, %r253, %r259, %r260, %r261;
	// end inline asm
	// begin inline asm
	shfl.sync.down.b32 %r257, %r258, %r259, %r260, %r261;
	// end inline asm
	mov.b64 	%rd39, {%r252, %r257};
	cvt.u16.u32 	%rs31, %r242;
	setp.ge.s32 	%p236, %r241, %r260;
	@%p236 bra 	$L__BB114_47;
	and.b16  	%rs282, %rs383, 255;
	setp.eq.s16 	%p237, %rs282, 0;
	and.b16  	%rs283, %rs31, 255;
	setp.eq.s16 	%p238, %rs283, 0;
	or.pred  	%p239, %p237, %p238;
	@%p239 bra 	$L__BB114_46;
	min.s64 	%rd417, %rd39, %rd417;
	mov.b16 	%rs383, 1;
	bra.uni 	$L__BB114_47;
$L__BB114_46:
	setp.eq.s16 	%p240, %rs282, 0;
	selp.b16 	%rs383, %rs31, %rs383, %p240;
	selp.b64 	%rd417, %rd39, %rd417, %p240;
$L__BB114_47:
	cvt.u32.u16 	%r287, %rs383;
	and.b32  	%r268, %r287, 255;
	mov.b32 	%r284, 2;
	mov.b32 	%r286, -1;
	// begin inline asm
	shfl.sync.down.b32 %r267, %r268, %r284, %r260, %r286;
	// end inline asm
	// begin inline asm
	shfl.sync.down.b32 %r272, %r273, %r284, %r260, %r286;
	// end inline asm
	mov.b64 	{%r278, %r283}, %rd417;
	// begin inline asm
	shfl.sync.down.b32 %r277, %r278, %r284, %r260, %r286;
	// end inline asm
	// begin inline asm
	shfl.sync.down.b32 %r282, %r283, %r284, %r260, %r286;
	// end inline asm
	mov.b64 	%rd43, {%r277, %r282};
	cvt.u16.u32 	%rs34, %r267;
	add.s32 	%r288, %r241, 2;
	setp.gt.s32 	%p241, %r288, %r260;
	@%p241 bra 	$L__BB114_51;
	and.b16  	%rs286, %rs383, 255;
	setp.eq.s16 	%p242, %rs286, 0;
	and.b16  	%rs287, %rs34, 255;
	setp.eq.s16 	%p243, %rs287, 0;
	or.pred  	%p244, %p242, %p243;
	@%p244 bra 	$L__BB114_50;
	min.s64 	%rd417, %rd43, %rd417;
	mov.b16 	%rs383, 1;
	bra.uni 	$L__BB114_51;
$L__BB114_50:
	setp.eq.s16 	%p245, %rs286, 0;
	selp.b16 	%rs383, %rs34, %rs383, %p245;
	selp.b64 	%rd417, %rd43, %rd417, %p245;
$L__BB114_51:
	cvt.u32.u16 	%r309, %rs383;
	and.b32  	%r290, %r309, 255;
	mov.b32 	%r306, 4;
	mov.b32 	%r308, -1;
	// begin inline asm
	shfl.sync.down.b32 %r289, %r290, %r306, %r260, %r308;
	// end inline asm
	// begin inline asm
	shfl.sync.down.b32 %r294, %r295, %r306, %r260, %r308;
	// end inline asm
	mov.b64 	{%r300, %r305}, %rd417;
	// begin inline asm
	shfl.sync.down.b32 %r299, %r300, %r306, %r260, %r308;
	// end inline asm
	// begin inline asm
	shfl.sync.down.b32 %r304, %r305, %r306, %r260, %r308;
	// end inline asm
	mov.b64 	%rd47, {%r299, %r304};
	cvt.u16.u32 	%rs37, %r289;
	add.s32 	%r310, %r241, 4;
	setp.gt.s32 	%p246, %r310, %r260;
	@%p246 bra 	$L__BB114_55;
	and.b16  	%rs290, %rs383, 255;
	setp.eq.s16 	%p247, %rs290, 0;
	and.b16  	%rs291, %rs37, 255;
	setp.eq.s16 	%p248, %rs291, 0;
	or.pred  	%p249, %p247, %p248;
	@%p249 bra 	$L__BB114_54;
	min.s64 	%rd417, %rd47, %rd417;
	mov.b16 	%rs383, 1;
	bra.uni 	$L__BB114_55;
$L__BB114_54:
	setp.eq.s16 	%p250, %rs290, 0;
	selp.b16 	%rs383, %rs37, %rs383, %p250;
	selp.b64 	%rd417, %rd47, %rd417, %p250;
$L__BB114_55:
	cvt.u32.u16 	%r331, %rs383;
	and.b32  	%r312, %r331, 255;
	mov.b32 	%r328, 8;
	mov.b32 	%r330, -1;
	// begin inline asm
	shfl.sync.down.b32 %r311, %r312, %r328, %r260, %r330;
	// end inline asm
	// begin inline asm
	shfl.sync.down.b32 %r316, %r317, %r328, %r260, %r330;
	// end inline asm
	mov.b64 	{%r322, %r327}, %rd417;
	// begin inline asm
	shfl.sync.down.b32 %r321, %r322, %r328, %r260, %r330;
	// end inline asm
	// begin inline asm
	shfl.sync.down.b32 %r326, %r327, %r328, %r260, %r330;
	// end inline asm
	mov.b64 	%rd51, {%r321, %r326};
	cvt.u16.u32 	%rs40, %r311;
	add.s32 	%r332, %r241, 8;
	setp.gt.s32 	%p251, %r332, %r260;
	@%p251 bra 	$L__BB114_59;
	and.b16  	%rs294, %rs383, 255;
	setp.eq.s16 	%p252, %rs294, 0;
	and.b16  	%rs295, %rs40, 255;
	setp.eq.s16 	%p253, %rs295, 0;
	or.pred  	%p254, %p252, %p253;
	@%p254 bra 	$L__BB114_58;
	min.s64 	%rd417, %rd51, %rd417;
	mov.b16 	%rs383, 1;
	bra.uni 	$L__BB114_59;
$L__BB114_58:
	setp.eq.s16 	%p255, %rs294, 0;
	selp.b16 	%rs383, %rs40, %rs383, %p255;
	selp.b64 	%rd417, %rd51, %rd417, %p255;
$L__BB114_59:
	cvt.u32.u16 	%r353, %rs383;
	and.b32  	%r334, %r353, 255;
	mov.b32 	%r350, 16;
	mov.b32 	%r352, -1;
	// begin inline asm
	shfl.sync.down.b32 %r333, %r334, %r350, %r260, %r352;
	// end inline asm
	// begin inline asm
	shfl.sync.down.b32 %r338, %r339, %r350, %r260, %r352;
	// end inline asm
	mov.b64 	{%r344, %r349}, %rd417;
	// begin inline asm
	shfl.sync.down.b32 %r343, %r344, %r350, %r260, %r352;
	// end inline asm
	// begin inline asm
	shfl.sync.down.b32 %r348, %r349, %r350, %r260, %r352;
	// end inline asm
	mov.b64 	%rd55, {%r343, %r348};
	cvt.u16.u32 	%rs43, %r333;
	add.s32 	%r354, %r241, 16;
	setp.gt.s32 	%p256, %r354, %r260;
	@%p256 bra 	$L__BB114_63;
	and.b16  	%rs298, %rs383, 255;
	setp.eq.s16 	%p257, %rs298, 0;
	and.b16  	%rs299, %rs43, 255;
	setp.eq.s16 	%p258, %rs299, 0;
	or.pred  	%p259, %p257, %p258;
	@%p259 bra 	$L__BB114_62;
	min.s64 	%rd417, %rd55, %rd417;
	mov.b16 	%rs383, 1;
	bra.uni 	$L__BB114_63;
$L__BB114_62:
	setp.eq.s16 	%p260, %rs298, 0;
	selp.b16 	%rs383, %rs43, %rs383, %p260;
	selp.b64 	%rd417, %rd55, %rd417, %p260;
$L__BB114_63:
	setp.ne.s32 	%p261, %r241, 0;
	@%p261 bra 	$L__BB114_65;
	shr.u32 	%r355, %r1, 1;
	and.b32  	%r356, %r355, 496;
	mov.u32 	%r357, _ZZN3cub18CUB_300001_SM_10006detail6reduce28DeviceReduceSingleTileKernelINS2_10policy_hubIN4cuda3std3__45tupleIJblEEEjN6thrust24THRUST_300001_SM_1000_NS8cuda_cub9__find_if7functorIS9_EEE10Policy1000ENSB_12zip_iteratorINS8_IJNSD_26transform_input_iterator_tIbNSB_6detail15normal_iteratorINSB_10device_ptrIiEEEE17greater_than_fourEENSB_17counting_iteratorIlNSB_11use_defaultESS_SS_EEEEEEEPS9_jSF_S9_S9_NS7_10__identityEEEvT0_T1_T2_T3_T4_T6_E12temp_storage;
	add.s32 	%r358, %r357, %r356;
	st.shared.u8 	[%r358+8], %rs383;
	st.shared.u64 	[%r358+16], %rd417;
$L__BB114_65:
	bar.sync 	0;
	setp.ne.s32 	%p262, %r1, 0;
	@%p262 bra 	$L__BB114_121;
	setp.lt.u32 	%p263, %r44, 33;
	@%p263 bra 	$L__BB114_68;
	ld.shared.u8 	%rs302, [_ZZN3cub18CUB_300001_SM_10006detail6reduce28DeviceReduceSingleTileKernelINS2_10policy_hubIN4cuda3std3__45tupleIJblEEEjN6thrust24THRUST_300001_SM_1000_NS8cuda_cub9__find_if7functorIS9_EEE10Policy1000ENSB_12zip_iteratorINS8_IJNSD_26transform_input_iterator_tIbNSB_6detail15normal_iteratorINSB_10device_ptrIiEEEE17greater_than_fourEENSB_17counting_iteratorIlNSB_11use_defaultESS_SS_EEEEEEEPS9_jSF_S9_S9_NS7_10__identityEEEvT0_T1_T2_T3_T4_T6_E12temp_storage+24];
	ld.shared.u64 	%rd357, [_ZZN3cub18CUB_300001_SM_10006detail6reduce28DeviceReduceSingleTileKernelINS2_10policy_hubIN4cuda3std3__45tupleIJblEEEjN6thrust24THRUST_300001_SM_1000_NS8cuda_cub9__find_if7functorIS9_EEE10Policy1000ENSB_12zip_iteratorINS8_IJNSD_26transform_input_iterator_tIbNSB_6detail15normal_iteratorINSB_10device_ptrIiEEEE17greater_than_fourEENSB_17counting_iteratorIlNSB_11use_defaultESS_SS_EEEEEEEPS9_jSF_S9_S9_NS7_10__identityEEEvT0_T1_T2_T3_T4_T6_E12temp_storage+32];
	and.b16  	%rs303, %rs383, 255;
	setp.eq.s16 	%p264, %rs303, 0;
	setp.eq.s16 	%p265, %rs302, 0;
	min.s64 	%rd358, %rd357, %rd417;
	selp.b16 	%rs304, %rs383, 1, %p265;
	selp.b16 	%rs383, %rs302, %rs304, %p264;
	selp.b64 	%rd359, %rd417, %rd358, %p265;
	selp.b64 	%rd417, %rd357, %rd359, %p264;
$L__BB114_68:
	setp.lt.u32 	%p266, %r44, 65;
	@%p266 bra 	$L__BB114_70;
	ld.shared.u8 	%rs305, [_ZZN3cub18CUB_300001_SM_10006detail6reduce28DeviceReduceSingleTileKernelINS2_10policy_hubIN4cuda3std3__45tupleIJblEEEjN6thrust24THRUST_300001_SM_1000_NS8cuda_cub9__find_if7functorIS9_EEE10Policy1000ENSB_12zip_iteratorINS8_IJNSD_26transform_input_iterator_tIbNSB_6detail15normal_iteratorINSB_10device_ptrIiEEEE17greater_than_fourEENSB_17counting_iteratorIlNSB_11use_defaultESS_SS_EEEEEEEPS9_jSF_S9_S9_NS7_10__identityEEEvT0_T1_T2_T3_T4_T6_E12temp_storage+40];
	ld.shared.u64 	%rd360, [_ZZN3cub18CUB_300001_SM_10006detail6reduce28DeviceReduceSingleTileKernelINS2_10policy_hubIN4cuda3std3__45tupleIJblEEEjN6thrust24THRUST_300001_SM_1000_NS8cuda_cub9__find_if7functorIS9_EEE10Policy1000ENSB_12zip_iteratorINS8_IJNSD_26transform_input_iterator_tIbNSB_6detail15normal_iteratorINSB_10device_ptrIiEEEE17greater_than_fourEENSB_17counting_iteratorIlNSB_11use_defaultESS_SS_EEEEEEEPS9_jSF_S9_S9_NS7_10__identityEEEvT0_T1_T2_T3_T4_T6_E12temp_storage+48];
	and.b16  	%rs306, %rs383, 255;
	setp.eq.s16 	%p267, %rs306, 0;
	setp.eq.s16 	%p268, %rs305, 0;
	min.s64 	%rd361, %rd360, %rd417;
	selp.b16 	%rs307, %rs383, 1, %p268;
	selp.b16 	%rs383, %rs305, %rs307, %p267;
	selp.b64 	%rd362, %rd417, %rd361, %p268;
	selp.b64 	%rd417, %rd360, %rd362, %p267;
$L__BB114_70:
	setp.lt.u32 	%p269, %r44, 97;
	@%p269 bra 	$L__BB114_72;
	ld.shared.u8 	%rs308, [_ZZN3cub18CUB_300001_SM_10006detail6reduce28DeviceReduceSingleTileKernelINS2_10policy_hubIN4cuda3std3__45tupleIJblEEEjN6thrust24THRUST_300001_SM_1000_NS8cuda_cub9__find_if7functorIS9_EEE10Policy1000ENSB_12zip_iteratorINS8_IJNSD_26transform_input_iterator_tIbNSB_6detail15normal_iteratorINSB_10device_ptrIiEEEE17greater_than_fourEENSB_17counting_iteratorIlNSB_11use_defaultESS_SS_EEEEEEEPS9_jSF_S9_S9_NS7_10__identityEEEvT0_T1_T2_T3_T4_T6_E12temp_storage+56];
	ld.shared.u64 	%rd363, [_ZZN3cub18CUB_300001_SM_10006detail6reduce28DeviceReduceSingleTileKernelINS2_10policy_hubIN4cuda3std3__45tupleIJblEEEjN6thrust24THRUST_300001_SM_1000_NS8cuda_cub9__find_if7functorIS9_EEE10Policy1000ENSB_12zip_iteratorINS8_IJNSD_26transform_input_iterator_tIbNSB_6detail15normal_iteratorINSB_10device_ptrIiEEEE17greater_than_fourEENSB_17counting_iteratorIlNSB_11use_defaultESS_SS_EEEEEEEPS9_jSF_S9_S9_NS7_10__identityEEEvT0_T1_T2_T3_T4_T6_E12temp_storage+64];
	and.b16  	%rs309, %rs383, 255;
	setp.eq.s16 	%p270, %rs309, 0;
	setp.eq.s16 	%p271, %rs308, 0;
	min.s64 	%rd364, %rd363, %rd417;
	selp.b16 	%rs310, %rs383, 1, %p271;
	selp.b16 	%rs383, %rs308, %rs310, %p270;
	selp.b64 	%rd365, %rd417, %rd364, %p271;
	selp.b64 	%rd417, %rd363, %rd365, %p270;
$L__BB114_72:
	setp.lt.u32 	%p272, %r44, 129;
	@%p272 bra 	$L__BB114_74;
	ld.shared.u8 	%rs311, [_ZZN3cub18CUB_300001_SM_10006detail6reduce28DeviceReduceSingleTileKernelINS2_10policy_hubIN4cuda3std3__45tupleIJblEEEjN6thrust24THRUST_300001_SM_1000_NS8cuda_cub9__find_if7functorIS9_EEE10Policy1000ENSB_12zip_iteratorINS8_IJNSD_26transform_input_iterator_tIbNSB_6detail15normal_iteratorINSB_10device_ptrIiEEEE17greater_than_fourEENSB_17counting_iteratorIlNSB_11use_defaultESS_SS_EEEEEEEPS9_jSF_S9_S9_NS7_10__identityEEEvT0_T1_T2_T3_T4_T6_E12temp_storage+72];
	ld.shared.u64 	%rd366, [_ZZN3cub18CUB_300001_SM_10006detail6reduce28DeviceReduceSingleTileKernelINS2_10policy_hubIN4cuda3std3__45tupleIJblEEEjN6thrust24THRUST_300001_SM_1000_NS8cuda_cub9__find_if7functorIS9_EEE10Policy1000ENSB_12zip_iteratorINS8_IJNSD_26transform_input_iterator_tIbNSB_6detail15normal_iteratorINSB_10device_ptrIiEEEE17greater_than_fourEENSB_17counting_iteratorIlNSB_11use_defaultESS_SS_EEEEEEEPS9_jSF_S9_S9_NS7_10__identityEEEvT0_T1_T2_T3_T4_T6_E12temp_storage+80];
	and.b16  	%rs312, %rs383, 255;
	setp.eq.s16 	%p273, %rs312, 0;
	setp.eq.s16 	%p274, %rs311, 0;
	min.s64 	%rd367, %rd366, %rd417;
	selp.b16 	%rs313, %rs383, 1, %p274;
	selp.b16 	%rs383, %rs311, %rs313, %p273;
	selp.b64 	%rd368, %rd417, %rd367, %p274;
	selp.b64 	%rd417, %rd366, %rd368, %p273;
$L__BB114_74:
	setp.lt.u32 	%p275, %r44, 161;
	@%p275 bra 	$L__BB114_76;
	ld.shared.u8 	%rs314, [_ZZN3cub18CUB_300001_SM_10006detail6reduce28DeviceReduceSingleTileKernelINS2_10policy_hubIN4cuda3std3__45tupleIJblEEEjN6thrust24THRUST_300001_SM_1000_NS8cuda_cub9__find_if7functorIS9_EEE10Policy1000ENSB_12zip_iteratorINS8_IJNSD_26transform_input_iterator_tIbNSB_6detail15normal_iteratorINSB_10device_ptrIiEEEE17greater_than_fourEENSB_17counting_iteratorIlNSB_11use_defaultESS_SS_EEEEEEEPS9_jSF_S9_S9_NS7_10__identityEEEvT0_T1_T2_T3_T4_T6_E12temp_storage+88];
	ld.shared.u64 	%rd369, [_ZZN3cub18CUB_300001_SM_10006detail6reduce28DeviceReduceSingleTileKernelINS2_10policy_hubIN4cuda3std3__45tupleIJblEEEjN6thrust24THRUST_300001_SM_1000_NS8cuda_cub9__find_if7functorIS9_EEE10Policy1000ENSB_12zip_iteratorINS8_IJNSD_26transform_input_iterator_tIbNSB_6detail15normal_iteratorINSB_10device_ptrIiEEEE17greater_than_fourEENSB_17counting_iteratorIlNSB_11use_defaultESS_SS_EEEEEEEPS9_jSF_S9_S9_NS7_10__identityEEEvT0_T1_T2_T3_T4_T6_E12temp_storage+96];
	and.b16  	%rs315, %rs383, 255;
	setp.eq.s16 	%p276, %rs315, 0;
	setp.eq.s16 	%p277, %rs314, 0;
	min.s64 	%rd370, %rd369, %rd417;
	selp.b16 	%rs316, %rs383, 1, %p277;
	selp.b16 	%rs383, %rs314, %rs316, %p276;
	selp.b64 	%rd371, %rd417, %rd370, %p277;
	selp.b64 	%rd417, %rd369, %rd371, %p276;
$L__BB114_76:
	setp.lt.u32 	%p278, %r44, 193;
	@%p278 bra 	$L__BB114_78;
	ld.shared.u8 	%rs317, [_ZZN3cub18CUB_300001_SM_10006detail6reduce28DeviceReduceSingleTileKernelINS2_10policy_hubIN4cuda3std3__45tupleIJblEEEjN6thrust24THRUST_300001_SM_1000_NS8cuda_cub9__find_if7functorIS9_EEE10Policy1000ENSB_12zip_iteratorINS8_IJNSD_26transform_input_iterator_tIbNSB_6detail15normal_iteratorINSB_10device_ptrIiEEEE17greater_than_fourEENSB_17counting_iteratorIlNSB_11use_defaultESS_SS_EEEEEEEPS9_jSF_S9_S9_NS7_10__identityEEEvT0_T1_T2_T3_T4_T6_E12temp_storage+104];
	ld.shared.u64 	%rd372, [_ZZN3cub18CUB_300001_SM_10006detail6reduce28DeviceReduceSingleTileKernelINS2_10policy_hubIN4cuda3std3__45tupleIJblEEEjN6thrust24THRUST_300001_SM_1000_NS8cuda_cub9__find_if7functorIS9_EEE10Policy1000ENSB_12zip_iteratorINS8_IJNSD_26transform_input_iterator_tIbNSB_6detail15normal_iteratorINSB_10device_ptrIiEEEE17greater_than_fourEENSB_17counting_iteratorIlNSB_11use_defaultESS_SS_EEEEEEEPS9_jSF_S9_S9_NS7_10__identityEEEvT0_T1_T2_T3_T4_T6_E12temp_storage+112];
	and.b16  	%rs318, %rs383, 255;
	setp.eq.s16 	%p279, %rs318, 0;
	setp.eq.s16 	%p280, %rs317, 0;
	min.s64 	%rd373, %rd372, %rd417;
	selp.b16 	%rs319, %rs383, 1, %p280;
	selp.b16 	%rs383, %rs317, %rs319, %p279;
	selp.b64 	%rd374, %rd417, %rd373, %p280;
	selp.b64 	%rd417, %rd372, %rd374, %p279;
$L__BB114_78:
	setp.lt.u32 	%p281, %r44, 225;
	@%p281 bra 	$L__BB114_121;
	ld.shared.u8 	%rs320, [_ZZN3cub18CUB_300001_SM_10006detail6reduce28DeviceReduceSingleTileKernelINS2_10policy_hubIN4cuda3std3__45tupleIJblEEEjN6thrust24THRUST_300001_SM_1000_NS8cuda_cub9__find_if7functorIS9_EEE10Policy1000ENSB_12zip_iteratorINS8_IJNSD_26transform_input_iterator_tIbNSB_6detail15normal_iteratorINSB_10device_ptrIiEEEE17greater_than_fourEENSB_17counting_iteratorIlNSB_11use_defaultESS_SS_EEEEEEEPS9_jSF_S9_S9_NS7_10__identityEEEvT0_T1_T2_T3_T4_T6_E12temp_storage+120];
	ld.shared.u64 	%rd375, [_ZZN3cub18CUB_300001_SM_10006detail6reduce28DeviceReduceSingleTileKernelINS2_10policy_hubIN4cuda3std3__45tupleIJblEEEjN6thrust24THRUST_300001_SM_1000_NS8cuda_cub9__find_if7functorIS9_EEE10Policy1000ENSB_12zip_iteratorINS8_IJNSD_26transform_input_iterator_tIbNSB_6detail15normal_iteratorINSB_10device_ptrIiEEEE17greater_than_fourEENSB_17counting_iteratorIlNSB_11use_defaultESS_SS_EEEEEEEPS9_jSF_S9_S9_NS7_10__identityEEEvT0_T1_T2_T3_T4_T6_E12temp_storage+128];
	and.b16  	%rs321, %rs383, 255;
	setp.eq.s16 	%p282, %rs321, 0;
	setp.eq.s16 	%p283, %rs320, 0;
	min.s64 	%rd376, %rd375, %rd417;
	selp.b16 	%rs322, %rs383, 1, %p283;
	selp.b16 	%rs383, %rs320, %rs322, %p282;
	selp.b64 	%rd377, %rd417, %rd376, %p283;
	selp.b64 	%rd417, %rd375, %rd377, %p282;
	bra.uni 	$L__BB114_121;
$L__BB114_80:
	mov.u32 	%r20, %tid.x;
	cvt.u64.u32 	%rd72, %r20;
	mul.wide.u32 	%rd116, %r20, 4;
	add.s64 	%rd73, %rd2, %rd116;
	ld.global.u32 	%r56, [%rd73];
	setp.gt.s32 	%p3, %r56, 4;
	add.s32 	%r57, %r20, 256;
	cvt.u64.u32 	%rd117, %r57;
	ld.global.u32 	%r58, [%rd73+1024];
	setp.gt.s32 	%p4, %r58, 4;
	add.s32 	%r60, %r20, 512;
	cvt.u64.u32 	%rd118, %r60;
	add.s64 	%rd119, %rd113, %rd118;
	ld.global.u32 	%r61, [%rd73+2048];
	setp.gt.s32 	%p5, %r61, 4;
	add.s64 	%rd120, %rd119, 256;
	ld.global.u32 	%r62, [%rd73+3072];
	setp.gt.s32 	%p7, %r62, 4;
	or.pred  	%p9, %p3, %p4;
	selp.b64 	%rd121, %rd72, %rd117, %p3;
	add.s64 	%rd122, %rd113, %rd121;
	min.s64 	%rd123, %rd119, %rd122;
	selp.b64 	%rd124, %rd123, %rd122, %p5;
	or.pred  	%p10, %p9, %p5;
	selp.b64 	%rd125, %rd124, %rd119, %p9;
	min.s64 	%rd126, %rd120, %rd125;
	selp.b64 	%rd127, %rd126, %rd125, %p7;
	or.pred  	%p11, %p10, %p7;
	selp.u16 	%rs383, 1, 0, %p11;
	selp.b64 	%rd417, %rd127, %rd120, %p10;
	add.s32 	%r21, %r44, -1024;
	setp.lt.u32 	%p12, %r21, 1024;
	mov.b32 	%r478, 1024;
	@%p12 bra 	$L__BB114_84;
	mov.b32 	%r478, 1024;
$L__BB114_82:
	cvt.u64.u32 	%rd128, %r478;
	add.s64 	%rd129, %rd72, %rd128;
	mul.wide.u32 	%rd130, %r478, 4;
	add.s64 	%rd131, %rd73, %rd130;
	add.s64 	%rd132, %rd129, %rd113;
	ld.global.u32 	%r64, [%rd131];
	setp.gt.s32 	%p13, %r64, 4;
	add.s64 	%rd133, %rd132, 256;
	ld.global.u32 	%r65, [%rd131+1024];
	setp.gt.s32 	%p14, %r65, 4;
	selp.u16 	%rs101, 1, 0, %p14;
	add.s64 	%rd134, %rd132, 512;
	ld.global.u32 	%r66, [%rd131+2048];
	setp.gt.s32 	%p15, %r66, 4;
	selp.u16 	%rs102, 1, 0, %p15;
	add.s64 	%rd135, %rd132, 768;
	ld.global.u32 	%r67, [%rd131+3072];
	setp.gt.s32 	%p16, %r67, 4;
	selp.u16 	%rs103, 1, 0, %p16;
	and.b16  	%rs104, %rs383, 255;
	setp.eq.s16 	%p17, %rs104, 0;
	selp.u16 	%rs105, 1, 0, %p13;
	min.s64 	%rd136, %rd132, %rd417;
	selp.b16 	%rs106, 1, %rs383, %p13;
	selp.b64 	%rd137, %rd136, %rd417, %p13;
	selp.b16 	%rs107, %rs105, %rs106, %p17;
	and.b16  	%rs108, %rs107, 255;
	selp.b64 	%rd138, %rd132, %rd137, %p17;
	setp.eq.s16 	%p18, %rs108, 0;
	min.s64 	%rd139, %rd133, %rd138;
	selp.b16 	%rs109, 1, %rs107, %p14;
	selp.b64 	%rd140, %rd139, %rd138, %p14;
	selp.b16 	%rs110, %rs101, %rs109, %p18;
	and.b16  	%rs111, %rs110, 255;
	selp.b64 	%rd141, %rd133, %rd140, %p18;
	setp.eq.s16 	%p19, %rs111, 0;
	min.s64 	%rd142, %rd134, %rd141;
	selp.b16 	%rs112, 1, %rs110, %p15;
	selp.b64 	%rd143, %rd142, %rd141, %p15;
	selp.b16 	%rs113, %rs102, %rs112, %p19;
	and.b16  	%rs114, %rs113, 255;
	selp.b64 	%rd144, %rd134, %rd143, %p19;
	setp.eq.s16 	%p20, %rs114, 0;
	min.s64 	%rd145, %rd135, %rd144;
	selp.b16 	%rs115, 1, %rs113, %p16;
	selp.b64 	%rd146, %rd145, %rd144, %p16;
	selp.b16 	%rs383, %rs103, %rs115, %p20;
	selp.b64 	%rd417, %rd135, %rd146, %p20;
	sub.s32 	%r68, %r44, %r478;
	setp.lt.u32 	%p21, %r68, 1024;
	@%p21 bra 	$L__BB114_97;
	add.s32 	%r478, %r478, 1024;
	setp.le.u32 	%p22, %r478, %r21;
	@%p22 bra 	$L__BB114_82;
$L__BB114_84:
	setp.le.u32 	%p23, %r44, %r478;
	sub.s32 	%r69, %r44, %r478;
	setp.ge.s32 	%p24, %r20, %r69;
	or.pred  	%p25, %p23, %p24;
	@%p25 bra 	$L__BB114_97;
	not.b32 	%r71, %r20;
	add.s32 	%r72, %r44, %r71;
	sub.s32 	%r25, %r72, %r478;
	shr.u32 	%r73, %r25, 8;
	add.s32 	%r26, %r73, 1;
	and.b32  	%r27, %r26, 7;
	setp.lt.u32 	%p26, %r25, 1792;
	mov.u32 	%r483, %r20;
	@%p26 bra 	$L__BB114_89;
	or.b32  	%r481, %r20, 1024;
	add.s32 	%r480, %r20, %r478;
	and.b32  	%r74, %r26, 33554424;
	neg.s32 	%r479, %r74;
$L__BB114_87:
	.pragma "nounroll";
	cvt.u64.u32 	%rd148, %r480;
	mul.wide.u32 	%rd149, %r480, 4;
	add.s64 	%rd150, %rd2, %rd149;
	add.s64 	%rd151, %rd113, %rd148;
	ld.global.u32 	%r75, [%rd150];
	setp.gt.s32 	%p27, %r75, 4;
	selp.u16 	%rs117, 1, 0, %p27;
	and.b16  	%rs118, %rs383, 255;
	setp.ne.s16 	%p29, %rs118, 0;
	and.pred  	%p30, %p29, %p27;
	min.s64 	%rd152, %rd151, %rd417;
	setp.eq.s16 	%p31, %rs118, 0;
	selp.b16 	%rs119, %rs117, %rs383, %p31;
	selp.b64 	%rd153, %rd151, %rd417, %p31;
	selp.b16 	%rs120, 1, %rs119, %p30;
	and.b16  	%rs121, %rs120, 255;
	selp.b64 	%rd154, %rd152, %rd153, %p30;
	add.s32 	%r76, %r480, 256;
	cvt.u64.u32 	%rd155, %r76;
	mul.wide.u32 	%rd156, %r76, 4;
	add.s64 	%rd157, %rd2, %rd156;
	add.s64 	%rd158, %rd113, %rd155;
	ld.global.u32 	%r77, [%rd157];
	setp.gt.s32 	%p32, %r77, 4;
	selp.u16 	%rs122, 1, 0, %p32;
	setp.ne.s16 	%p34, %rs121, 0;
	and.pred  	%p35, %p34, %p32;
	min.s64 	%rd159, %rd158, %rd154;
	setp.eq.s16 	%p36, %rs121, 0;
	selp.b16 	%rs123, %rs122, %rs120, %p36;
	selp.b64 	%rd160, %rd158, %rd154, %p36;
	selp.b16 	%rs124, 1, %rs123, %p35;
	and.b16  	%rs125, %rs124, 255;
	selp.b64 	%rd161, %rd159, %rd160, %p35;
	add.s32 	%r78, %r480, 512;
	cvt.u64.u32 	%rd162, %r78;
	mul.wide.u32 	%rd163, %r78, 4;
	add.s64 	%rd164, %rd2, %rd163;
	add.s64 	%rd165, %rd113, %rd162;
	ld.global.u32 	%r79, [%rd164];
	setp.gt.s32 	%p37, %r79, 4;
	selp.u16 	%rs126, 1, 0, %p37;
	setp.ne.s16 	%p39, %rs125, 0;
	and.pred  	%p40, %p39, %p37;
	min.s64 	%rd166, %rd165, %rd161;
	setp.eq.s16 	%p41, %rs125, 0;
	selp.b16 	%rs127, %rs126, %rs124, %p41;
	selp.b64 	%rd167, %rd165, %rd161, %p41;
	selp.b16 	%rs128, 1, %rs127, %p40;
	and.b16  	%rs129, %rs128, 255;
	selp.b64 	%rd168, %rd166, %rd167, %p40;
	add.s32 	%r80, %r480, 768;
	cvt.u64.u32 	%rd169, %r80;
	mul.wide.u32 	%rd170, %r80, 4;
	add.s64 	%rd171, %rd2, %rd170;
	add.s64 	%rd172, %rd113, %rd169;
	ld.global.u32 	%r81, [%rd171];
	setp.gt.s32 	%p42, %r81, 4;
	selp.u16 	%rs130, 1, 0, %p42;
	setp.ne.s16 	%p44, %rs129, 0;
	and.pred  	%p45, %p44, %p42;
	min.s64 	%rd173, %rd172, %rd168;
	setp.eq.s16 	%p46, %rs129, 0;
	selp.b16 	%rs131, %rs130, %rs128, %p46;
	selp.b64 	%rd174, %rd172, %rd168, %p46;
	selp.b16 	%rs132, 1, %rs131, %p45;
	and.b16  	%rs133, %rs132, 255;
	selp.b64 	%rd175, %rd173, %rd174, %p45;
	add.s32 	%r82, %r480, 1024;
	cvt.u64.u32 	%rd176, %r82;
	mul.wide.u32 	%rd177, %r82, 4;
	add.s64 	%rd178, %rd2, %rd177;
	add.s64 	%rd179, %rd113, %rd176;
	ld.global.u32 	%r83, [%rd178];
	setp.gt.s32 	%p47, %r83, 4;
	selp.u16 	%rs134, 1, 0, %p47;
	setp.ne.s16 	%p49, %rs133, 0;
	and.pred  	%p50, %p49, %p47;
	min.s64 	%rd180, %rd179, %rd175;
	setp.eq.s16 	%p51, %rs133, 0;
	selp.b16 	%rs135, %rs134, %rs132, %p51;
	selp.b64 	%rd181, %rd179, %rd175, %p51;
	selp.b16 	%rs136, 1, %rs135, %p50;
	and.b16  	%rs137, %rs136, 255;
	selp.b64 	%rd182, %rd180, %rd181, %p50;
	add.s32 	%r84, %r480, 1280;
	cvt.u64.u32 	%rd183, %r84;
	mul.wide.u32 	%rd184, %r84, 4;
	add.s64 	%rd185, %rd2, %rd184;
	add.s64 	%rd186, %rd113, %rd183;
	ld.global.u32 	%r85, [%rd185];
	setp.gt.s32 	%p52, %r85, 4;
	selp.u16 	%rs138, 1, 0, %p52;
	setp.ne.s16 	%p54, %rs137, 0;
	and.pred  	%p55, %p54, %p52;
	min.s64 	%rd187, %rd186, %rd182;
	setp.eq.s16 	%p56, %rs137, 0;
	selp.b16 	%rs139, %rs138, %rs136, %p56;
	selp.b64 	%rd188, %rd186, %rd182, %p56;
	selp.b16 	%rs140, 1, %rs139, %p55;
	and.b16  	%rs141, %rs140, 255;
	selp.b64 	%rd189, %rd187, %rd188, %p55;
	add.s32 	%r86, %r480, 1536;
	cvt.u64.u32 	%rd190, %r86;
	mul.wide.u32 	%rd191, %r86, 4;
	add.s64 	%rd192, %rd2, %rd191;
	add.s64 	%rd193, %rd113, %rd190;
	ld.global.u32 	%r87, [%rd192];
	setp.gt.s32 	%p57, %r87, 4;
	selp.u16 	%rs142, 1, 0, %p57;
	setp.ne.s16 	%p59, %rs141, 0;
	and.pred  	%p60, %p59, %p57;
	min.s64 	%rd194, %rd193, %rd189;
	setp.eq.s16 	%p61, %rs141, 0;
	selp.b16 	%rs143, %rs142, %rs140, %p61;
	selp.b64 	%rd195, %rd193, %rd189, %p61;
	selp.b16 	%rs144, 1, %rs143, %p60;
	and.b16  	%rs145, %rs144, 255;
	selp.b64 	%rd196, %rd194, %rd195, %p60;
	add.s32 	%r88, %r480, 1792;
	cvt.u64.u32 	%rd197, %r88;
	mul.wide.u32 	%rd198, %r88, 4;
	add.s64 	%rd199, %rd2, %rd198;
	add.s64 	%rd200, %rd113, %rd197;
	ld.global.u32 	%r89, [%rd199];
	setp.gt.s32 	%p62, %r89, 4;
	selp.u16 	%rs146, 1, 0, %p62;
	setp.ne.s16 	%p64, %rs145, 0;
	and.pred  	%p65, %p64, %p62;
	min.s64 	%rd201, %rd200, %rd196;
	setp.eq.s16 	%p66, %rs145, 0;
	selp.b16 	%rs147, %rs146, %rs144, %p66;
	selp.b64 	%rd202, %rd200, %rd196, %p66;
	selp.b16 	%rs383, 1, %rs147, %p65;
	selp.b64 	%rd417, %rd201, %rd202, %p65;
	add.s32 	%r481, %r481, 2048;
	add.s32 	%r480, %r480, 2048;
	add.s32 	%r479, %r479, 8;
	setp.ne.s32 	%p67, %r479, 0;
	@%p67 bra 	$L__BB114_87;
	add.s32 	%r483, %r481, -1024;
$L__BB114_89:
	setp.eq.s32 	%p68, %r27, 0;
	@%p68 bra 	$L__BB114_97;
	setp.lt.u32 	%p69, %r27, 4;
	@%p69 bra 	$L__BB114_92;
	add.s32 	%r90, %r483, %r478;
	cvt.u64.u32 	%rd204, %r90;
	mul.wide.u32 	%rd205, %r90, 4;
	add.s64 	%rd206, %rd2, %rd205;
	add.s64 	%rd207, %rd113, %rd204;
	ld.global.u32 	%r91, [%rd206];
	setp.gt.s32 	%p70, %r91, 4;
	selp.u16 	%rs149, 1, 0, %p70;
	and.b16  	%rs150, %rs383, 255;
	setp.ne.s16 	%p72, %rs150, 0;
	and.pred  	%p73, %p72, %p70;
	min.s64 	%rd208, %rd207, %rd417;
	setp.eq.s16 	%p74, %rs150, 0;
	selp.b16 	%rs151, %rs149, %rs383, %p74;
	selp.b64 	%rd209, %rd207, %rd417, %p74;
	selp.b16 	%rs152, 1, %rs151, %p73;
	and.b16  	%rs153, %rs152, 255;
	selp.b64 	%rd210, %rd208, %rd209, %p73;
	add.s32 	%r92, %r90, 256;
	cvt.u64.u32 	%rd211, %r92;
	mul.wide.u32 	%rd212, %r92, 4;
	add.s64 	%rd213, %rd2, %rd212;
	add.s64 	%rd214, %rd113, %rd211;
	ld.global.u32 	%r93, [%rd213];
	setp.gt.s32 	%p75, %r93, 4;
	selp.u16 	%rs154, 1, 0, %p75;
	setp.ne.s16 	%p77, %rs153, 0;
	and.pred  	%p78, %p77, %p75;
	min.s64 	%rd215, %rd214, %rd210;
	setp.eq.s16 	%p79, %rs153, 0;
	selp.b16 	%rs155, %rs154, %rs152, %p79;
	selp.b64 	%rd216, %rd214, %rd210, %p79;
	selp.b16 	%rs156, 1, %rs155, %p78;
	and.b16  	%rs157, %rs156, 255;
	selp.b64 	%rd217, %rd215, %rd216, %p78;
	add.s32 	%r94, %r90, 512;
	cvt.u64.u32 	%rd218, %r94;
	mul.wide.u32 	%rd219, %r94, 4;
	add.s64 	%rd220, %rd2, %rd219;
	add.s64 	%rd221, %rd113, %rd218;
	ld.global.u32 	%r95, [%rd220];
	setp.gt.s32 	%p80, %r95, 4;
	selp.u16 	%rs158, 1, 0, %p80;
	setp.ne.s16 	%p82, %rs157, 0;
	and.pred  	%p83, %p82, %p80;
	min.s64 	%rd222, %rd221, %rd217;
	setp.eq.s16 	%p84, %rs157, 0;
	selp.b16 	%rs159, %rs158, %rs156, %p84;
	selp.b64 	%rd223, %rd221, %rd217, %p84;
	selp.b16 	%rs160, 1, %rs159, %p83;
	and.b16  	%rs161, %rs160, 255;
	selp.b64 	%rd224, %rd222, %rd223, %p83;
	add.s32 	%r96, %r90, 768;
	cvt.u64.u32 	%rd225, %r96;
	mul.wide.u32 	%rd226, %r96, 4;
	add.s64 	%rd227, %rd2, %rd226;
	add.s64 	%rd228, %rd113, %rd225;
	ld.global.u32 	%r97, [%rd227];
	setp.gt.s32 	%p85, %r97, 4;
	selp.u16 	%rs162, 1, 0, %p85;
	setp.ne.s16 	%p87, %rs161, 0;
	and.pred  	%p88, %p87, %p85;
	min.s64 	%rd229, %rd228, %rd224;
	setp.eq.s16 	%p89, %rs161, 0;
	selp.b16 	%rs163, %rs162, %rs160, %p89;
	selp.b64 	%rd230, %rd228, %rd224, %p89;
	selp.b16 	%rs383, 1, %rs163, %p88;
	selp.b64 	%rd417, %rd229, %rd230, %p88;
	add.s32 	%r483, %r483, 1024;
$L__BB114_92:
	and.b32  	%r98, %r26, 3;
	setp.eq.s32 	%p90, %r98, 0;
	@%p90 bra 	$L__BB114_97;
	setp.eq.s32 	%p91, %r98, 1;
	@%p91 bra 	$L__BB114_95;
	add.s32 	%r99, %r483, %r478;
	cvt.u64.u32 	%rd232, %r99;
	mul.wide.u32 	%rd233, %r99, 4;
	add.s64 	%rd234, %rd2, %rd233;
	add.s64 	%rd235, %rd113, %rd232;
	ld.global.u32 	%r100, [%rd234];
	setp.gt.s32 	%p92, %r100, 4;
	selp.u16 	%rs165, 1, 0, %p92;
	and.b16  	%rs166, %rs383, 255;
	setp.ne.s16 	%p94, %rs166, 0;
	and.pred  	%p95, %p94, %p92;
	min.s64 	%rd236, %rd235, %rd417;
	setp.eq.s16 	%p96, %rs166, 0;
	selp.b16 	%rs167, %rs165, %rs383, %p96;
	selp.b64 	%rd237, %rd235, %rd417, %p96;
	selp.b16 	%rs168, 1, %rs167, %p95;
	and.b16  	%rs169, %rs168, 255;
	selp.b64 	%rd238, %rd236, %rd237, %p95;
	add.s32 	%r101, %r99, 256;
	cvt.u64.u32 	%rd239, %r101;
	mul.wide.u32 	%rd240, %r101, 4;
	add.s64 	%rd241, %rd2, %rd240;
	add.s64 	%rd242, %rd113, %rd239;
	ld.global.u32 	%r102, [%rd241];
	setp.gt.s32 	%p97, %r102, 4;
	selp.u16 	%rs170, 1, 0, %p97;
	setp.ne.s16 	%p99, %rs169, 0;
	and.pred  	%p100, %p99, %p97;
	min.s64 	%rd243, %rd242, %rd238;
	setp.eq.s16 	%p101, %rs169, 0;
	selp.b16 	%rs171, %rs170, %rs168, %p101;
	selp.b64 	%rd244, %rd242, %rd238, %p101;
	selp.b16 	%rs383, 1, %rs171, %p100;
	selp.b64 	%rd417, %rd243, %rd244, %p100;
	add.s32 	%r483, %r483, 512;
$L__BB114_95:
	and.b32  	%r103, %r25, 256;
	setp.ne.s32 	%p102, %r103, 0;
	@%p102 bra 	$L__BB114_97;
	add.s32 	%r104, %r483, %r478;
	cvt.u64.u32 	%rd245, %r104;
	mul.wide.u32 	%rd246, %r104, 4;
	add.s64 	%rd247, %rd2, %rd246;
	add.s64 	%rd248, %rd113, %rd245;
	ld.global.u32 	%r105, [%rd247];
	setp.gt.s32 	%p103, %r105, 4;
	selp.u16 	%rs172, 1, 0, %p103;
	and.b16  	%rs173, %rs383, 255;
	setp.ne.s16 	%p105, %rs173, 0;
	and.pred  	%p106, %p105, %p103;
	min.s64 	%rd249, %rd248, %rd417;
	setp.eq.s16 	%p107, %rs173, 0;
	selp.b16 	%rs174, %rs172, %rs383, %p107;
	selp.b64 	%rd250, %rd248, %rd417, %p107;
	selp.b16 	%rs383, 1, %rs174, %p106;
	selp.b64 	%rd417, %rd249, %rd250, %p106;
$L__BB114_97:
	// begin inline asm
	mov.u32 %r106, %laneid;
	// end inline asm
	cvt.u32.u16 	%r127, %rs383;
	and.b32  	%r108, %r127, 255;
	mov.b32 	%r124, 1;
	mov.b32 	%r125, 31;
	mov.b32 	%r126, -1;
	// begin inline asm
	shfl.sync.down.b32 %r107, %r108, %r124, %r125, %r126;
	// end inline asm
	// begin inline asm
	shfl.sync.down.b32 %r112, %r113, %r124, %r125, %r126;
	// end inline asm
	mov.b64 	{%r118, %r123}, %rd417;
	// begin inline asm
	shfl.sync.down.b32 %r117, %r118, %r124, %r125, %r126;
	// end inline asm
	// begin inline asm
	shfl.sync.down.b32 %r122, %r123, %r124, %r125, %r126;
	// end inline asm
	mov.b64 	%rd90, {%r117, %r122};
	cvt.u16.u32 	%rs75, %r107;
	setp.gt.s32 	%p108, %r106, 30;
	@%p108 bra 	$L__BB114_101;
	and.b16  	%rs175, %rs383, 255;
	setp.eq.s16 	%p109, %rs175, 0;
	and.b16  	%rs176, %rs75, 255;
	setp.eq.s16 	%p110, %rs176, 0;
	or.pred  	%p111, %p109, %p110;
	@%p111 bra 	$L__BB114_100;
	min.s64 	%rd417, %rd90, %rd417;
	mov.b16 	%rs383, 1;
	bra.uni 	$L__BB114_101;
$L__BB114_100:
	setp.eq.s16 	%p112, %rs175, 0;
	selp.b16 	%rs383, %rs75, %rs383, %p112;
	selp.b64 	%rd417, %rd90, %rd417, %p112;
$L__BB114_101:
	cvt.u32.u16 	%r148, %rs383;
	and.b32  	%r129, %r148, 255;
	mov.b32 	%r145, 2;
	mov.b32 	%r146, 31;
	mov.b32 	%r147, -1;
	// begin inline asm
	shfl.sync.down.b32 %r128, %r129, %r145, %r146, %r147;
	// end inline asm
	// begin inline asm
	shfl.sync.down.b32 %r133, %r134, %r145, %r146, %r147;
	// end inline asm
	mov.b64 	{%r139, %r144}, %rd417;
	// begin inline asm
	shfl.sync.down.b32 %r138, %r139, %r145, %r146, %r147;
	// end inline asm
	// begin inline asm
	shfl.sync.down.b32 %r143, %r144, %r145, %r146, %r147;
	// end inline asm
	mov.b64 	%rd94, {%r138, %r143};
	cvt.u16.u32 	%rs78, %r128;
	setp.gt.s32 	%p113, %r106, 29;
	@%p113 bra 	$L__BB114_105;
	and.b16  	%rs179, %rs383, 255;
	setp.eq.s16 	%p114, %rs179, 0;
	and.b16  	%rs180, %rs78, 255;
	setp.eq.s16 	%p115, %rs180, 0;
	or.pred  	%p116, %p114, %p115;
	@%p116 bra 	$L__BB114_104;
	min.s64 	%rd417, %rd94, %rd417;
	mov.b16 	%rs383, 1;
	bra.uni 	$L__BB114_105;
$L__BB114_104:
	setp.eq.s16 	%p117, %rs179, 0;
	selp.b16 	%rs383, %rs78, %rs383, %p117;
	selp.b64 	%rd417, %rd94, %rd417, %p117;
$L__BB114_105:
	cvt.u32.u16 	%r169, %rs383;
	and.b32  	%r150, %r169, 255;
	mov.b32 	%r166, 4;
	mov.b32 	%r167, 31;
	mov.b32 	%r168, -1;
	// begin inline asm
	shfl.sync.down.b32 %r149, %r150, %r166, %r167, %r168;
	// end inline asm
	// begin inline asm
	shfl.sync.down.b32 %r154, %r155, %r166, %r167, %r168;
	// end inline asm
	mov.b64 	{%r160, %r165}, %rd417;
	// begin inline asm
	shfl.sync.down.b32 %r159, %r160, %r166, %r167, %r168;
	// end inline asm
	// begin inline asm
	shfl.sync.down.b32 %r164, %r165, %r166, %r167, %r168;
	// end inline asm
	mov.b64 	%rd98, {%r159, %r164};
	cvt.u16.u32 	%rs81, %r149;
	setp.gt.s32 	%p118, %r106, 27;
	@%p118 bra 	$L__BB114_109;
	and.b16  	%rs183, %rs383, 255;
	setp.eq.s16 	%p119, %rs183, 0;
	and.b16  	%rs184, %rs81, 255;
	setp.eq.s16 	%p120, %rs184, 0;
	or.pred  	%p121, %p119, %p120;
	@%p121 bra 	$L__BB114_108;
	min.s64 	%rd417, %rd98, %rd417;
	mov.b16 	%rs383, 1;
	bra.uni 	$L__BB114_109;
$L__BB114_108:
	setp.eq.s16 	%p122, %rs183, 0;
	selp.b16 	%rs383, %rs81, %rs383, %p122;
	selp.b64 	%rd417, %rd98, %rd417, %p122;
$L__BB114_109:
	cvt.u32.u16 	%r190, %rs383;
	and.b32  	%r171, %r190, 255;
	mov.b32 	%r187, 8;
	mov.b32 	%r188, 31;
	mov.b32 	%r189, -1;
	// begin inline asm
	shfl.sync.down.b32 %r170, %r171, %r187, %r188, %r189;
	// end inline asm
	// begin inline asm
	shfl.sync.down.b32 %r175, %r176, %r187, %r188, %r189;
	// end inline asm
	mov.b64 	{%r181, %r186}, %rd417;
	// begin inline asm
	shfl.sync.down.b32 %r180, %r181, %r187, %r188, %r189;
	// end inline asm
	// begin inline asm
	shfl.sync.down.b32 %r185, %r186, %r187, %r188, %r189;
	// end inline asm
	mov.b64 	%rd102, {%r180, %r185};
	cvt.u16.u32 	%rs84, %r170;
	setp.gt.s32 	%p123, %r106, 23;
	@%p123 bra 	$L__BB114_113;
	and.b16  	%rs187, %rs383, 255;
	setp.eq.s16 	%p124, %rs187, 0;
	and.b16  	%rs188, %rs84, 255;
	setp.eq.s16 	%p125, %rs188, 0;
	or.pred  	%p126, %p124, %p125;
	@%p126 bra 	$L__BB114_112;
	min.s64 	%rd417, %rd102, %rd417;
	mov.b16 	%rs383, 1;
	bra.uni 	$L__BB114_113;
$L__BB114_112:
	setp.eq.s16 	%p127, %rs187, 0;
	selp.b16 	%rs383, %rs84, %rs383, %p127;
	selp.b64 	%rd417, %rd102, %rd417, %p127;
$L__BB114_113:
	cvt.u32.u16 	%r211, %rs383;
	and.b32  	%r192, %r211, 255;
	mov.b32 	%r208, 16;
	mov.b32 	%r209, 31;
	mov.b32 	%r210, -1;
	// begin inline asm
	shfl.sync.down.b32 %r191, %r192, %r208, %r209, %r210;
	// end inline asm
	// begin inline asm
	shfl.sync.down.b32 %r196, %r197, %r208, %r209, %r210;
	// end inline asm
	mov.b64 	{%r202, %r207}, %rd417;
	// begin inline asm
	shfl.sync.down.b32 %r201, %r202, %r208, %r209, %r210;
	// end inline asm
	// begin inline asm
	shfl.sync.down.b32 %r206, %r207, %r208, %r209, %r210;
	// end inline asm
	mov.b64 	%rd106, {%r201, %r206};
	cvt.u16.u32 	%rs87, %r191;
	setp.gt.s32 	%p128, %r106, 15;
	@%p128 bra 	$L__BB114_117;
	and.b16  	%rs191, %rs383, 255;
	setp.eq.s16 	%p129, %rs191, 0;
	and.b16  	%rs192, %rs87, 255;
	setp.eq.s16 	%p130, %rs192, 0;
	or.pred  	%p131, %p129, %p130;
	@%p131 bra 	$L__BB114_116;
	min.s64 	%rd417, %rd106, %rd417;
	mov.b16 	%rs383, 1;
	bra.uni 	$L__BB114_117;
$L__BB114_116:
	setp.eq.s16 	%p132, %rs191, 0;
	selp.b16 	%rs383, %rs87, %rs383, %p132;
	selp.b64 	%rd417, %rd106, %rd417, %p132;
$L__BB114_117:
	setp.ne.s32 	%p133, %r106, 0;
	@%p133 bra 	$L__BB114_119;
	shr.u32 	%r212, %r20, 1;
	and.b32  	%r213, %r212, 496;
	mov.u32 	%r214, _ZZN3cub18CUB_300001_SM_10006detail6reduce28DeviceReduceSingleTileKernelINS2_10policy_hubIN4cuda3std3__45tupleIJblEEEjN6thrust24THRUST_300001_SM_1000_NS8cuda_cub9__find_if7functorIS9_EEE10Policy1000ENSB_12zip_iteratorINS8_IJNSD_26transform_input_iterator_tIbNSB_6detail15normal_iteratorINSB_10device_ptrIiEEEE17greater_than_fourEENSB_17counting_iteratorIlNSB_11use_defaultESS_SS_EEEEEEEPS9_jSF_S9_S9_NS7_10__identityEEEvT0_T1_T2_T3_T4_T6_E12temp_storage;
	add.s32 	%r215, %r214, %r213;
	st.shared.u8 	[%r215+8], %rs383;
	st.shared.u64 	[%r215+16], %rd417;
$L__BB114_119:
	bar.sync 	0;
	setp.ne.s32 	%p134, %r20, 0;
	@%p134 bra 	$L__BB114_121;
	ld.shared.u8 	%rs195, [_ZZN3cub18CUB_300001_SM_10006detail6reduce28DeviceReduceSingleTileKernelINS2_10policy_hubIN4cuda3std3__45tupleIJblEEEjN6thrust24THRUST_300001_SM_1000_NS8cuda_cub9__find_if7functorIS9_EEE10Policy1000ENSB_12zip_iteratorINS8_IJNSD_26transform_input_iterator_tIbNSB_6detail15normal_iteratorINSB_10device_ptrIiEEEE17greater_than_fourEENSB_17counting_iteratorIlNSB_11use_defaultESS_SS_EEEEEEEPS9_jSF_S9_S9_NS7_10__identityEEEvT0_T1_T2_T3_T4_T6_E12temp_storage+24];
	ld.shared.u64 	%rd251, [_ZZN3cub18CUB_300001_SM_10006detail6reduce28DeviceReduceSingleTileKernelINS2_10policy_hubIN4cuda3std3__45tupleIJblEEEjN6thrust24THRUST_300001_SM_1000_NS8cuda_cub9__find_if7functorIS9_EEE10Policy1000ENSB_12zip_iteratorINS8_IJNSD_26transform_input_iterator_tIbNSB_6detail15normal_iteratorINSB_10device_ptrIiEEEE17greater_than_fourEENSB_17counting_iteratorIlNSB_11use_defaultESS_SS_EEEEEEEPS9_jSF_S9_S9_NS7_10__identityEEEvT0_T1_T2_T3_T4_T6_E12temp_storage+32];
	and.b16  	%rs196, %rs383, 255;
	setp.eq.s16 	%p135, %rs196, 0;
	setp.eq.s16 	%p136, %rs195, 0;
	min.s64 	%rd252, %rd251, %rd417;
	selp.b16 	%rs197, %rs383, 1, %p136;
	selp.b16 	%rs198, %rs195, %rs197, %p135;
	and.b16  	%rs199, %rs198, 255;
	selp.b64 	%rd253, %rd417, %rd252, %p136;
	selp.b64 	%rd254, %rd251, %rd253, %p135;
	ld.shared.u8 	%rs200, [_ZZN3cub18CUB_300001_SM_10006detail6reduce28DeviceReduceSingleTileKernelINS2_10policy_hubIN4cuda3std3__45tupleIJblEEEjN6thrust24THRUST_300001_SM_1000_NS8cuda_cub9__find_if7functorIS9_EEE10Policy1000ENSB_12zip_iteratorINS8_IJNSD_26transform_input_iterator_tIbNSB_6detail15normal_iteratorINSB_10device_ptrIiEEEE17greater_than_fourEENSB_17counting_iteratorIlNSB_11use_defaultESS_SS_EEEEEEEPS9_jSF_S9_S9_NS7_10__identityEEEvT0_T1_T2_T3_T4_T6_E12temp_storage+40];
	ld.shared.u64 	%rd255, [_ZZN3cub18CUB_300001_SM_10006detail6reduce28DeviceReduceSingleTileKernelINS2_10policy_hubIN4cuda3std3__45tupleIJblEEEjN6thrust24THRUST_300001_SM_1000_NS8cuda_cub9__find_if7functorIS9_EEE10Policy1000ENSB_12zip_iteratorINS8_IJNSD_26transform_input_iterator_tIbNSB_6detail15normal_iteratorINSB_10device_ptrIiEEEE17greater_than_fourEENSB_17counting_iteratorIlNSB_11use_defaultESS_SS_EEEEEEEPS9_jSF_S9_S9_NS7_10__identityEEEvT0_T1_T2_T3_T4_T6_E12temp_storage+48];
	setp.eq.s16 	%p137, %rs199, 0;
	setp.eq.s16 	%p138, %rs200, 0;
	min.s64 	%rd256, %rd255, %rd254;
	selp.b16 	%rs201, %rs198, 1, %p138;
	selp.b16 	%rs202, %rs200, %rs201, %p137;
	and.b16  	%rs203, %rs202, 255;
	selp.b64 	%rd257, %rd254, %rd256, %p138;
	selp.b64 	%rd258, %rd255, %rd257, %p137;
	ld.shared.u8 	%rs204, [_ZZN3cub18CUB_300001_SM_10006detail6reduce28DeviceReduceSingleTileKernelINS2_10policy_hubIN4cuda3std3__45tupleIJblEEEjN6thrust24THRUST_300001_SM_1000_NS8cuda_cub9__find_if7functorIS9_EEE10Policy1000ENSB_12zip_iteratorINS8_IJNSD_26transform_input_iterator_tIbNSB_6detail15normal_iteratorINSB_10device_ptrIiEEEE17greater_than_fourEENSB_17counting_iteratorIlNSB_11use_defaultESS_SS_EEEEEEEPS9_jSF_S9_S9_NS7_10__identityEEEvT0_T1_T2_T3_T4_T6_E12temp_storage+56];
	ld.shared.u64 	%rd259, [_ZZN3cub18CUB_300001_SM_10006detail6reduce28DeviceReduceSingleTileKernelINS2_10policy_hubIN4cuda3std3__45tupleIJblEEEjN6thrust24THRUST_300001_SM_1000_NS8cuda_cub9__find_if7functorIS9_EEE10Policy1000ENSB_12zip_iteratorINS8_IJNSD_26transform_input_iterator_tIbNSB_6detail15normal_iteratorINSB_10device_ptrIiEEEE17greater_than_fourEENSB_17counting_iteratorIlNSB_11use_defaultESS_SS_EEEEEEEPS9_jSF_S9_S9_NS7_10__identityEEEvT0_T1_T2_T3_T4_T6_E12temp_storage+64];
	setp.eq.s16 	%p139, %rs203, 0;
	setp.eq.s16 	%p140, %rs204, 0;
	min.s64 	%rd260, %rd259, %rd258;
	selp.b16 	%rs205, %rs202, 1, %p140;
	selp.b16 	%rs206, %rs204, %rs205, %p139;
	and.b16  	%rs207, %rs206, 255;
	selp.b64 	%rd261, %rd258, %rd260, %p140;
	selp.b64 	%rd262, %rd259, %rd261, %p139;
	ld.shared.u8 	%rs208, [_ZZN3cub18CUB_300001_SM_10006detail6reduce28DeviceReduceSingleTileKernelINS2_10policy_hubIN4cuda3std3__45tupleIJblEEEjN6thrust24THRUST_300001_SM_1000_NS8cuda_cub9__find_if7functorIS9_EEE10Policy1000ENSB_12zip_iteratorINS8_IJNSD_26transform_input_iterator_tIbNSB_6detail15normal_iteratorINSB_10device_ptrIiEEEE17greater_than_fourEENSB_17counting_iteratorIlNSB_11use_defaultESS_SS_EEEEEEEPS9_jSF_S9_S9_NS7_10__identityEEEvT0_T1_T2_T3_T4_T6_E12temp_storage+72];
	ld.shared.u64 	%rd263, [_ZZN3cub18CUB_300001_SM_10006detail6reduce28DeviceReduceSingleTileKernelINS2_10policy_hubIN4cuda3std3__45tupleIJblEEEjN6thrust24THRUST_300001_SM_1000_NS8cuda_cub9__find_if7functorIS9_EEE10Policy1000ENSB_12zip_iteratorINS8_IJNSD_26transform_input_iterator_tIbNSB_6detail15normal_iteratorINSB_10device_ptrIiEEEE17greater_than_fourEENSB_17counting_iteratorIlNSB_11use_defaultESS_SS_EEEEEEEPS9_jSF_S9_S9_NS7_10__identityEEEvT0_T1_T2_T3_T4_T6_E12temp_storage+80];
	setp.eq.s16 	%p141, %rs207, 0;
	setp.eq.s16 	%p142, %rs208, 0;
	min.s64 	%rd264, %rd263, %rd262;
	selp.b16 	%rs209, %rs206, 1, %p142;
	selp.b16 	%rs210, %rs208, %rs209, %p141;
	and.b16  	%rs211, %rs210, 255;
	selp.b64 	%rd265, %rd262, %rd264, %p142;
	selp.b64 	%rd266, %rd263, %rd265, %p141;
	ld.shared.u8 	%rs212, [_ZZN3cub18CUB_300001_SM_10006detail6reduce28DeviceReduceSingleTileKernelINS2_10policy_hubIN4cuda3std3__45tupleIJblEEEjN6thrust24THRUST_300001_SM_1000_NS8cuda_cub9__find_if7functorIS9_EEE10Policy1000ENSB_12zip_iteratorINS8_IJNSD_26transform_input_iterator_tIbNSB_6detail15normal_iteratorINSB_10device_ptrIiEEEE17greater_than_fourEENSB_17counting_iteratorIlNSB_11use_defaultESS_SS_EEEEEEEPS9_jSF_S9_S9_NS7_10__identityEEEvT0_T1_T2_T3_T4_T6_E12temp_storage+88];
	ld.shared.u64 	%rd267, [_ZZN3cub18CUB_300001_SM_10006detail6reduce28DeviceReduceSingleTileKernelINS2_10policy_hubIN4cuda3std3__45tupleIJblEEEjN6thrust24THRUST_300001_SM_1000_NS8cuda_cub9__find_if7functorIS9_EEE10Policy1000ENSB_12zip_iteratorINS8_IJNSD_26transform_input_iterator_tIbNSB_6detail15normal_iteratorINSB_10device_ptrIiEEEE17greater_than_fourEENSB_17counting_iteratorIlNSB_11use_defaultESS_SS_EEEEEEEPS9_jSF_S9_S9_NS7_10__identityEEEvT0_T1_T2_T3_T4_T6_E12temp_storage+96];
	setp.eq.s16 	%p143, %rs211, 0;
	setp.eq.s16 	%p144, %rs212, 0;
	min.s64 	%rd268, %rd267, %rd266;
	selp.b16 	%rs213, %rs210, 1, %p144;
	selp.b16 	%rs214, %rs212, %rs213, %p143;
	and.b16  	%rs215, %rs214, 255;
	selp.b64 	%rd269, %rd266, %rd268, %p144;
	selp.b64 	%rd270, %rd267, %rd269, %p143;
	ld.shared.u8 	%rs216, [_ZZN3cub18CUB_300001_SM_10006detail6reduce28DeviceReduceSingleTileKernelINS2_10policy_hubIN4cuda3std3__45tupleIJblEEEjN6thrust24THRUST_300001_SM_1000_NS8cuda_cub9__find_if7functorIS9_EEE10Policy1000ENSB_12zip_iteratorINS8_IJNSD_26transform_input_iterator_tIbNSB_6detail15normal_iteratorINSB_10device_ptrIiEEEE17greater_than_fourEENSB_17counting_iteratorIlNSB_11use_defaultESS_SS_EEEEEEEPS9_jSF_S9_S9_NS7_10__identityEEEvT0_T1_T2_T3_T4_T6_E12temp_storage+104];
	ld.shared.u64 	%rd271, [_ZZN3cub18CUB_300001_SM_10006detail6reduce28DeviceReduceSingleTileKernelINS2_10policy_hubIN4cuda3std3__45tupleIJblEEEjN6thrust24THRUST_300001_SM_1000_NS8cuda_cub9__find_if7functorIS9_EEE10Policy1000ENSB_12zip_iteratorINS8_IJNSD_26transform_input_iterator_tIbNSB_6detail15normal_iteratorINSB_10device_ptrIiEEEE17greater_than_fourEENSB_17counting_iteratorIlNSB_11use_defaultESS_SS_EEEEEEEPS9_jSF_S9_S9_NS7_10__identityEEEvT0_T1_T2_T3_T4_T6_E12temp_storage+112];
	setp.eq.s16 	%p145, %rs215, 0;
	setp.eq.s16 	%p146, %rs216, 0;
	min.s64 	%rd272, %rd271, %rd270;
	selp.b16 	%rs217, %rs214, 1, %p146;
	selp.b16 	%rs218, %rs216, %rs217, %p145;
	and.b16  	%rs219, %rs218, 255;
	selp.b64 	%rd273, %rd270, %rd272, %p146;
	selp.b64 	%rd274, %rd271, %rd273, %p145;
	ld.shared.u8 	%rs220, [_ZZN3cub18CUB_300001_SM_10006detail6reduce28DeviceReduceSingleTileKernelINS2_10policy_hubIN4cuda3std3__45tupleIJblEEEjN6thrust24THRUST_300001_SM_1000_NS8cuda_cub9__find_if7functorIS9_EEE10Policy1000ENSB_12zip_iteratorINS8_IJNSD_26transform_input_iterator_tIbNSB_6detail15normal_iteratorINSB_10device_ptrIiEEEE17greater_than_fourEENSB_17counting_iteratorIlNSB_11use_defaultESS_SS_EEEEEEEPS9_jSF_S9_S9_NS7_10__identityEEEvT0_T1_T2_T3_T4_T6_E12temp_storage+120];
	ld.shared.u64 	%rd275, [_ZZN3cub18CUB_300001_SM_10006detail6reduce28DeviceReduceSingleTileKernelINS2_10policy_hubIN4cuda3std3__45tupleIJblEEEjN6thrust24THRUST_300001_SM_1000_NS8cuda_cub9__find_if7functorIS9_EEE10Policy1000ENSB_12zip_iteratorINS8_IJNSD_26transform_input_iterator_tIbNSB_6detail15normal_iteratorINSB_10device_ptrIiEEEE17greater_than_fourEENSB_17counting_iteratorIlNSB_11use_defaultESS_SS_EEEEEEEPS9_jSF_S9_S9_NS7_10__identityEEEvT0_T1_T2_T3_T4_T6_E12temp_storage+128];
	setp.eq.s16 	%p147, %rs219, 0;
	setp.eq.s16 	%p148, %rs220, 0;
	min.s64 	%rd276, %rd275, %rd274;
	selp.b16 	%rs221, %rs218, 1, %p148;
	selp.b16 	%rs383, %rs220, %rs221, %p147;
	selp.b64 	%rd277, %rd274, %rd276, %p148;
	selp.b64 	%rd417, %rd275, %rd277, %p147;
$L__BB114_121:
	mov.u32 	%r469, %tid.x;
	setp.ne.s32 	%p325, %r469, 0;
	@%p325 bra 	$L__BB114_123;
	setp.eq.s16 	%p326, %rs100, 0;
	and.b16  	%rs371, %rs383, 255;
	setp.eq.s16 	%p327, %rs371, 0;
	min.s64 	%rd405, %rd417, %rd114;
	selp.b16 	%rs372, %rs100, 1, %p327;
	selp.b16 	%rs373, %rs383, %rs372, %p326;
	selp.b64 	%rd406, %rd114, %rd405, %p327;
	selp.b64 	%rd407, %rd417, %rd406, %p326;
	st.global.u8 	[%rd1], %rs373;
	st.global.u64 	[%rd1+8], %rd407;
$L__BB114_123:
	ret;

}
	// .globl	_ZN3cub18CUB_300001_SM_10006detail6reduce18DeviceReduceKernelINS2_10policy_hubIN4cuda3std3__45tupleIJblEEEjN6thrust24THRUST_300001_SM_1000_NS8cuda_cub9__find_if7functorIS9_EEE10Policy1000ENSB_12zip_iteratorINS8_IJNSD_26transform_input_iterator_tIbNSB_6detail15normal_iteratorINSB_10device_ptrIiEEEE17greater_than_fourEENSB_17counting_iteratorIlNSB_11use_defaultESS_SS_EEEEEEEjSF_S9_NS7_10__identityEEEvT0_PT3_T1_NS0_13GridEvenShareIS10_EET2_T4_
.visible .entry _ZN3cub18CUB_300001_SM_10006detail6reduce18DeviceReduceKernelINS2_10policy_hubIN4cuda3std3__45tupleIJblEEEjN6thrust24THRUST_300001_SM_1000_NS8cuda_cub9__find_if7functorIS9_EEE10Policy1000ENSB_12zip_iteratorINS8_IJNSD_26transform_input_iterator_tIbNSB_6detail15normal_iteratorINSB_10device_ptrIiEEEE17greater_than_fourEENSB_17counting_iteratorIlNSB_11use_defaultESS_SS_EEEEEEEjSF_S9_NS7_10__identityEEEvT0_PT3_T1_NS0_13GridEvenShareIS10_EET2_T4_(
	.param .align 8 .b8 _ZN3cub18CUB_300001_SM_10006detail6reduce18DeviceReduceKernelINS2_10policy_hubIN4cuda3std3__45tupleIJblEEEjN6thrust24THRUST_300001_SM_1000_NS8cuda_cub9__find_if7functorIS9_EEE10Policy1000ENSB_12zip_iteratorINS8_IJNSD_26transform_input_iterator_tIbNSB_6detail15normal_iteratorINSB_10device_ptrIiEEEE17greater_than_fourEENSB_17counting_iteratorIlNSB_11use_defaultESS_SS_EEEEEEEjSF_S9_NS7_10__identityEEEvT0_PT3_T1_NS0_13GridEvenShareIS10_EET2_T4__param_0[24],
	.param .u64 .ptr .align 1 _ZN3cub18CUB_300001_SM_10006detail6reduce18DeviceReduceKernelINS2_10policy_hubIN4cuda3std3__45tupleIJblEEEjN6thrust24THRUST_300001_SM_1000_NS8cuda_cub9__find_if7functorIS9_EEE10Policy1000ENSB_12zip_iteratorINS8_IJNSD_26transform_input_iterator_tIbNSB_6detail15normal_iteratorINSB_10device_ptrIiEEEE17greater_than_fourEENSB_17counting_iteratorIlNSB_11use_defaultESS_SS_EEEEEEEjSF_S9_NS7_10__identityEEEvT0_PT3_T1_NS0_13GridEvenShareIS10_EET2_T4__param_1,
	.param .u32 _ZN3cub18CUB_300001_SM_10006detail6reduce18DeviceReduceKernelINS2_10policy_hubIN4cuda3std3__45tupleIJblEEEjN6thrust24THRUST_300001_SM_1000_NS8cuda_cub9__find_if7functorIS9_EEE10Policy1000ENSB_12zip_iteratorINS8_IJNSD_26transform_input_iterator_tIbNSB_6detail15normal_iteratorINSB_10device_ptrIiEEEE17greater_than_fourEENSB_17counting_iteratorIlNSB_11use_defaultESS_SS_EEEEEEEjSF_S9_NS7_10__identityEEEvT0_PT3_T1_NS0_13GridEvenShareIS10_EET2_T4__param_2,
	.param .align 4 .b8 _ZN3cub18CUB_300001_SM_10006detail6reduce18DeviceReduceKernelINS2_10policy_hubIN4cuda3std3__45tupleIJblEEEjN6thrust24THRUST_300001_SM_1000_NS8cuda_cub9__find_if7functorIS9_EEE10Policy1000ENSB_12zip_iteratorINS8_IJNSD_26transform_input_iterator_tIbNSB_6detail15normal_iteratorINSB_10device_ptrIiEEEE17greater_than_fourEENSB_17counting_iteratorIlNSB_11use_defaultESS_SS_EEEEEEEjSF_S9_NS7_10__identityEEEvT0_PT3_T1_NS0_13GridEvenShareIS10_EET2_T4__param_3[40],
	.param .align 1 .b8 _ZN3cub18CUB_300001_SM_10006detail6reduce18DeviceReduceKernelINS2_10policy_hubIN4cuda3std3__45tupleIJblEEEjN6thrust24THRUST_300001_SM_1000_NS8cuda_cub9__find_if7functorIS9_EEE10Policy1000ENSB_12zip_iteratorINS8_IJNSD_26transform_input_iterator_tIbNSB_6detail15normal_iteratorINSB_10device_ptrIiEEEE17greater_than_fourEENSB_17counting_iteratorIlNSB_11use_defaultESS_SS_EEEEEEEjSF_S9_NS7_10__identityEEEvT0_PT3_T1_NS0_13GridEvenShareIS10_EET2_T4__param_4[1],
	.param .align 1 .b8 _ZN3cub18CUB_300001_SM_10006detail6reduce18DeviceReduceKernelINS2_10policy_hubIN4cuda3std3__45tupleIJblEEEjN6thrust24THRUST_300001_SM_1000_NS8cuda_cub9__find_if7functorIS9_EEE10Policy1000ENSB_12zip_iteratorINS8_IJNSD_26transform_input_iterator_tIbNSB_6detail15normal_iteratorINSB_10device_ptrIiEEEE17greater_than_fourEENSB_17counting_iteratorIlNSB_11use_defaultESS_SS_EEEEEEEjSF_S9_NS7_10__identityEEEvT0_PT3_T1_NS0_13GridEvenShareIS10_EET2_T4__param_5[1]
)
.maxntid 256
{
	.reg .pred 	%p<325>;
	.reg .b16 	%rs<400>;
	.reg .b32 	%r<518>;
	.reg .b64 	%rd<476>;
	// demoted variable
	.shared .align 8 .b8 _ZZN3cub18CUB_300001_SM_10006detail6reduce18DeviceReduceKernelINS2_10policy_hubIN4cuda3std3__45tupleIJblEEEjN6thrust24THRUST_300001_SM_1000_NS8cuda_cub9__find_if7functorIS9_EEE10Policy1000ENSB_12zip_iteratorINS8_IJNSD_26transform_input_iterator_tIbNSB_6detail15normal_iteratorINSB_10device_ptrIiEEEE17greater_than_fourEENSB_17counting_iteratorIlNSB_11use_defaultESS_SS_EEEEEEEjSF_S9_NS7_10__identityEEEvT0_PT3_T1_NS0_13GridEvenShareIS10_EET2_T4_E12temp_storage[152];
	ld.param.u64 	%rd2, [_ZN3cub18CUB_300001_SM_10006detail6reduce18DeviceReduceKernelINS2_10policy_hubIN4cuda3std3__45tupleIJblEEEjN6thrust24THRUST_300001_SM_1000_NS8cuda_cub9__find_if7functorIS9_EEE10Policy1000ENSB_12zip_iteratorINS8_IJNSD_26transform_input_iterator_tIbNSB_6detail15normal_iteratorINSB_10device_ptrIiEEEE17greater_than_fourEENSB_17counting_iteratorIlNSB_11use_defaultESS_SS_EEEEEEEjSF_S9_NS7_10__identityEEEvT0_PT3_T1_NS0_13GridEvenShareIS10_EET2_T4__param_0+16];
	ld.param.u32 	%r1, [_ZN3cub18CUB_300001_SM_10006detail6reduce18DeviceReduceKernelINS2_10policy_hubIN4cuda3std3__45tupleIJblEEEjN6thrust24THRUST_300001_SM_1000_NS8cuda_cub9__find_if7functorIS9_EEE10Policy1000ENSB_12zip_iteratorINS8_IJNSD_26transform_input_iterator_tIbNSB_6detail15normal_iteratorINSB_10device_ptrIiEEEE17greater_than_fourEENSB_17counting_iteratorIlNSB_11use_defaultESS_SS_EEEEEEEjSF_S9_NS7_10__identityEEEvT0_PT3_T1_NS0_13GridEvenShareIS10_EET2_T4__param_3+20];
	ld.param.u32 	%r2, [_ZN3cub18CUB_300001_SM_10006detail6reduce18DeviceReduceKernelINS2_10policy_hubIN4cuda3std3__45tupleIJblEEEjN6thrust24THRUST_300001_SM_1000_NS8cuda_cub9__find_if7functorIS9_EEE10Policy1000ENSB_12zip_iteratorINS8_IJNSD_26transform_input_iterator_tIbNSB_6detail15normal_iteratorINSB_10device_ptrIiEEEE17greater_than_fourEENSB_17counting_iteratorIlNSB_11use_defaultESS_SS_EEEEEEEjSF_S9_NS7_10__identityEEEvT0_PT3_T1_NS0_13GridEvenShareIS10_EET2_T4__param_3+24];
	ld.param.u64 	%rd109, [_ZN3cub18CUB_300001_SM_10006detail6reduce18DeviceReduceKernelINS2_10policy_hubIN4cuda3std3__45tupleIJblEEEjN6thrust24THRUST_300001_SM_1000_NS8cuda_cub9__find_if7functorIS9_EEE10Policy1000ENSB_12zip_iteratorINS8_IJNSD_26transform_input_iterator_tIbNSB_6detail15normal_iteratorINSB_10device_ptrIiEEEE17greater_than_fourEENSB_17counting_iteratorIlNSB_11use_defaultESS_SS_EEEEEEEjSF_S9_NS7_10__identityEEEvT0_PT3_T1_NS0_13GridEvenShareIS10_EET2_T4__param_0];
	cvta.to.global.u64 	%rd1, %rd109;
	mov.u32 	%r3, %ctaid.x;
	shl.b32 	%r4, %r2, 10;
	shl.b32 	%r5, %r3, 10;
	sub.s32 	%r6, %r1, %r5;
	setp.gt.u32 	%p1, %r6, 1023;
	@%p1 bra 	$L__BB115_78;
	mov.u32 	%r7, %tid.x;
	setp.ge.u32 	%p148, %r7, %r6;
	mov.b16 	%rs369, 0;
	mov.b64 	%rd445, 0;
	mov.u32 	%r505, %r7;
	@%p148 bra 	$L__BB115_3;
	add.s32 	%r235, %r5, %r7;
	cvt.u64.u32 	%rd277, %r235;
	mul.wide.u32 	%rd278, %r235, 4;
	add.s64 	%rd279, %rd1, %rd278;
	add.s64 	%rd445, %rd2, %rd277;
	ld.global.u32 	%r236, [%rd279];
	setp.gt.s32 	%p149, %r236, 4;
	selp.u16 	%rs369, 1, 0, %p149;
	add.s32 	%r505, %r7, 256;
$L__BB115_3:
	setp.ge.u32 	%p150, %r505, %r6;
	@%p150 bra 	$L__BB115_16;
	not.b32 	%r237, %r505;
	add.s32 	%r10, %r1, %r237;
	sub.s32 	%r238, %r10, %r5;
	shr.u32 	%r239, %r238, 8;
	add.s32 	%r11, %r239, 1;
	and.b32  	%r12, %r11, 7;
	setp.lt.u32 	%p151, %r238, 1792;
	@%p151 bra 	$L__BB115_8;
	add.s32 	%r504, %r505, 1024;
	add.s32 	%r503, %r505, %r5;
	and.b32  	%r240, %r11, 33554424;
	neg.s32 	%r502, %r240;
$L__BB115_6:
	.pragma "nounroll";
	cvt.u64.u32 	%rd281, %r503;
	mul.wide.u32 	%rd282, %r503, 4;
	add.s64 	%rd283, %rd1, %rd282;
	add.s64 	%rd284, %rd2, %rd281;
	ld.global.u32 	%r241, [%rd283];
	setp.gt.s32 	%p152, %r241, 4;
	selp.u16 	%rs214, 1, 0, %p152;
	and.b16  	%rs215, %rs369, 255;
	setp.ne.s16 	%p154, %rs215, 0;
	and.pred  	%p155, %p154, %p152;
	min.s64 	%rd285, %rd284, %rd445;
	setp.eq.s16 	%p156, %rs215, 0;
	selp.b64 	%rd286, %rd284, %rd445, %p156;
	selp.b16 	%rs216, %rs214, %rs369, %p156;
	selp.b64 	%rd287, %rd285, %rd286, %p155;
	selp.b16 	%rs217, 1, %rs216, %p155;
	and.b16  	%rs218, %rs217, 255;
	add.s32 	%r242, %r503, 256;
	cvt.u64.u32 	%rd288, %r242;
	mul.wide.u32 	%rd289, %r242, 4;
	add.s64 	%rd290, %rd1, %rd289;
	add.s64 	%rd291, %rd2, %rd288;
	ld.global.u32 	%r243, [%rd290];
	setp.gt.s32 	%p157, %r243, 4;
	selp.u16 	%rs219, 1, 0, %p157;
	setp.ne.s16 	%p159, %rs218, 0;
	and.pred  	%p160, %p159, %p157;
	min.s64 	%rd292, %rd291, %rd287;
	setp.eq.s16 	%p161, %rs218, 0;
	selp.b64 	%rd293, %rd291, %rd287, %p161;
	selp.b16 	%rs220, %rs219, %rs217, %p161;
	selp.b64 	%rd294, %rd292, %rd293, %p160;
	selp.b16 	%rs221, 1, %rs220, %p160;
	and.b16  	%rs222, %rs221, 255;
	add.s32 	%r244, %r503, 512;
	cvt.u64.u32 	%rd295, %r244;
	mul.wide.u32 	%rd296, %r244, 4;
	add.s64 	%rd297, %rd1, %rd296;
	add.s64 	%rd298, %rd2, %rd295;
	ld.global.u32 	%r245, [%rd297];
	setp.gt.s32 	%p162, %r245, 4;
	selp.u16 	%rs223, 1, 0, %p162;
	setp.ne.s16 	%p164, %rs222, 0;
	and.pred  	%p165, %p164, %p162;
	min.s64 	%rd299, %rd298, %rd294;
	setp.eq.s16 	%p166, %rs222, 0;
	selp.b64 	%rd300, %rd298, %rd294, %p166;
	selp.b16 	%rs224, %rs223, %rs221, %p166;
	selp.b64 	%rd301, %rd299, %rd300, %p165;
	selp.b16 	%rs225, 1, %rs224, %p165;
	and.b16  	%rs226, %rs225, 255;
	add.s32 	%r246, %r503, 768;
	cvt.u64.u32 	%rd302, %r246;
	mul.wide.u32 	%rd303, %r246, 4;
	add.s64 	%rd304, %rd1, %rd303;
	add.s64 	%rd305, %rd2, %rd302;
	ld.global.u32 	%r247, [%rd304];
	setp.gt.s32 	%p167, %r247, 4;
	selp.u16 	%rs227, 1, 0, %p167;
	setp.ne.s16 	%p169, %rs226, 0;
	and.pred  	%p170, %p169, %p167;
	min.s64 	%rd306, %rd305, %rd301;
	setp.eq.s16 	%p171, %rs226, 0;
	selp.b64 	%rd307, %rd305, %rd301, %p171;
	selp.b16 	%rs228, %rs227, %rs225, %p171;
	selp.b64 	%rd308, %rd306, %rd307, %p170;
	selp.b16 	%rs229, 1, %rs228, %p170;
	and.b16  	%rs230, %rs229, 255;
	add.s32 	%r248, %r503, 1024;
	cvt.u64.u32 	%rd309, %r248;
	mul.wide.u32 	%rd310, %r248, 4;
	add.s64 	%rd311, %rd1, %rd310;
	add.s64 	%rd312, %rd2, %rd309;
	ld.global.u32 	%r249, [%rd311];
	setp.gt.s32 	%p172, %r249, 4;
	selp.u16 	%rs231, 1, 0, %p172;
	setp.ne.s16 	%p174, %rs230, 0;
	and.pred  	%p175, %p174, %p172;
	min.s64 	%rd313, %rd312, %rd308;
	setp.eq.s16 	%p176, %rs230, 0;
	selp.b64 	%rd314, %rd312, %rd308, %p176;
	selp.b16 	%rs232, %rs231, %rs229, %p176;
	selp.b64 	%rd315, %rd313, %rd314, %p175;
	selp.b16 	%rs233, 1, %rs232, %p175;
	and.b16  	%rs234, %rs233, 255;
	add.s32 	%r250, %r503, 1280;
	cvt.u64.u32 	%rd316, %r250;
	mul.wide.u32 	%rd317, %r250, 4;
	add.s64 	%rd318, %rd1, %rd317;
	add.s64 	%rd319, %rd2, %rd316;
	ld.global.u32 	%r251, [%rd318];
	setp.gt.s32 	%p177, %r251, 4;
	selp.u16 	%rs235, 1, 0, %p177;
	setp.ne.s16 	%p179, %rs234, 0;
	and.pred  	%p180, %p179, %p177;
	min.s64 	%rd320, %rd319, %rd315;
	setp.eq.s16 	%p181, %rs234, 0;
	selp.b64 	%rd321, %rd319, %rd315, %p181;
	selp.b16 	%rs236, %rs235, %rs233, %p181;
	selp.b64 	%rd322, %rd320, %rd321, %p180;
	selp.b16 	%rs237, 1, %rs236, %p180;
	and.b16  	%rs238, %rs237, 255;
	add.s32 	%r252, %r503, 1536;
	cvt.u64.u32 	%rd323, %r252;
	mul.wide.u32 	%rd324, %r252, 4;
	add.s64 	%rd325, %rd1, %rd324;
	add.s64 	%rd326, %rd2, %rd323;
	ld.global.u32 	%r253, [%rd325];
	setp.gt.s32 	%p182, %r253, 4;
	selp.u16 	%rs239, 1, 0, %p182;
	setp.ne.s16 	%p184, %rs238, 0;
	and.pred  	%p185, %p184, %p182;
	min.s64 	%rd327, %rd326, %rd322;
	setp.eq.s16 	%p186, %rs238, 0;
	selp.b64 	%rd328, %rd326, %rd322, %p186;
	selp.b16 	%rs240, %rs239, %rs237, %p186;
	selp.b64 	%rd329, %rd327, %rd328, %p185;
	selp.b16 	%rs241, 1, %rs240, %p185;
	and.b16  	%rs242, %rs241, 255;
	add.s32 	%r254, %r503, 1792;
	cvt.u64.u32 	%rd330, %r254;
	mul.wide.u32 	%rd331, %r254, 4;
	add.s64 	%rd332, %rd1, %rd331;
	add.s64 	%rd333, %rd2, %rd330;
	ld.global.u32 	%r255, [%rd332];
	setp.gt.s32 	%p187, %r255, 4;
	selp.u16 	%rs243, 1, 0, %p187;
	setp.ne.s16 	%p189, %rs242, 0;
	and.pred  	%p190, %p189, %p187;
	min.s64 	%rd334, %rd333, %rd329;
	setp.eq.s16 	%p191, %rs242, 0;
	selp.b64 	%rd335, %rd333, %rd329, %p191;
	selp.b16 	%rs244, %rs243, %rs241, %p191;
	selp.b64 	%rd445, %rd334, %rd335, %p190;
	selp.b16 	%rs369, 1, %rs244, %p190;
	add.s32 	%r504, %r504, 2048;
	add.s32 	%r503, %r503, 2048;
	add.s32 	%r502, %r502, 8;
	setp.ne.s32 	%p192, %r502, 0;
	@%p192 bra 	$L__BB115_6;
	add.s32 	%r505, %r504, -1024;
$L__BB115_8:
	setp.eq.s32 	%p193, %r12, 0;
	@%p193 bra 	$L__BB115_16;
	setp.lt.u32 	%p194, %r12, 4;
	@%p194 bra 	$L__BB115_11;
	add.s32 	%r256, %r5, %r505;
	cvt.u64.u32 	%rd337, %r256;
	mul.wide.u32 	%rd338, %r256, 4;
	add.s64 	%rd339, %rd1, %rd338;
	add.s64 	%rd340, %rd2, %rd337;
	ld.global.u32 	%r257, [%rd339];
	setp.gt.s32 	%p195, %r257, 4;
	selp.u16 	%rs246, 1, 0, %p195;
	and.b16  	%rs247, %rs369, 255;
	setp.ne.s16 	%p197, %rs247, 0;
	and.pred  	%p198, %p197, %p195;
	min.s64 	%rd341, %rd340, %rd445;
	setp.eq.s16 	%p199, %rs247, 0;
	selp.b64 	%rd342, %rd340, %rd445, %p199;
	selp.b16 	%rs248, %rs246, %rs369, %p199;
	selp.b64 	%rd343, %rd341, %rd342, %p198;
	selp.b16 	%rs249, 1, %rs248, %p198;
	and.b16  	%rs250, %rs249, 255;
	add.s32 	%r258, %r256, 256;
	cvt.u64.u32 	%rd344, %r258;
	mul.wide.u32 	%rd345, %r258, 4;
	add.s64 	%rd346, %rd1, %rd345;
	add.s64 	%rd347, %rd2, %rd344;
	ld.global.u32 	%r259, [%rd346];
	setp.gt.s32 	%p200, %r259, 4;
	selp.u16 	%rs251, 1, 0, %p200;
	setp.ne.s16 	%p202, %rs250, 0;
	and.pred  	%p203, %p202, %p200;
	min.s64 	%rd348, %rd347, %rd343;
	setp.eq.s16 	%p204, %rs250, 0;
	selp.b64 	%rd349, %rd347, %rd343, %p204;
	selp.b16 	%rs252, %rs251, %rs249, %p204;
	selp.b64 	%rd350, %rd348, %rd349, %p203;
	selp.b16 	%rs253, 1, %rs252, %p203;
	and.b16  	%rs254, %rs253, 255;
	add.s32 	%r260, %r256, 512;
	cvt.u64.u32 	%rd351, %r260;
	mul.wide.u32 	%rd352, %r260, 4;
	add.s64 	%rd353, %rd1, %rd352;
	add.s64 	%rd354, %rd2, %rd351;
	ld.global.u32 	%r261, [%rd353];
	setp.gt.s32 	%p205, %r261, 4;
	selp.u16 	%rs255, 1, 0, %p205;
	setp.ne.s16 	%p207, %rs254, 0;
	and.pred  	%p208, %p207, %p205;
	min.s64 	%rd355, %rd354, %rd350;
	setp.eq.s16 	%p209, %rs254, 0;
	selp.b64 	%rd356, %rd354, %rd350, %p209;
	selp.b16 	%rs256, %rs255, %rs253, %p209;
	selp.b64 	%rd357, %rd355, %rd356, %p208;
	selp.b16 	%rs257, 1, %rs256, %p208;
	and.b16  	%rs258, %rs257, 255;
	add.s32 	%r262, %r256, 768;
	cvt.u64.u32 	%rd358, %r262;
	mul.wide.u32 	%rd359, %r262, 4;
	add.s64 	%rd360, %rd1, %rd359;
	add.s64 	%rd361, %rd2, %rd358;
	ld.global.u32 	%r263, [%rd360];
	setp.gt.s32 	%p210, %r263, 4;
	selp.u16 	%rs259, 1, 0, %p210;
	setp.ne.s16 	%p212, %rs258, 0;
	and.pred  	%p213, %p212, %p210;
	min.s64 	%rd362, %rd361, %rd357;
	setp.eq.s16 	%p214, %rs258, 0;
	selp.b64 	%rd363, %rd361, %rd357, %p214;
	selp.b16 	%rs260, %rs259, %rs257, %p214;
	selp.b64 	%rd445, %rd362, %rd363, %p213;
	selp.b16 	%rs369, 1, %rs260, %p213;
	add.s32 	%r505, %r505, 1024;
$L__BB115_11:
	and.b32  	%r264, %r11, 3;
	setp.eq.s32 	%p215, %r264, 0;
	@%p215 bra 	$L__BB115_16;
	setp.eq.s32 	%p216, %r264, 1;
	@%p216 bra 	$L__BB115_14;
	add.s32 	%r265, %r5, %r505;
	cvt.u64.u32 	%rd365, %r265;
	mul.wide.u32 	%rd366, %r265, 4;
	add.s64 	%rd367, %rd1, %rd366;
	add.s64 	%rd368, %rd2, %rd365;
	ld.global.u32 	%r266, [%rd367];
	setp.gt.s32 	%p217, %r266, 4;
	selp.u16 	%rs262, 1, 0, %p217;
	and.b16  	%rs263, %rs369, 255;
	setp.ne.s16 	%p219, %rs263, 0;
	and.pred  	%p220, %p219, %p217;
	min.s64 	%rd369, %rd368, %rd445;
	setp.eq.s16 	%p221, %rs263, 0;
	selp.b64 	%rd370, %rd368, %rd445, %p221;
	selp.b16 	%rs264, %rs262, %rs369, %p221;
	selp.b64 	%rd371, %rd369, %rd370, %p220;
	selp.b16 	%rs265, 1, %rs264, %p220;
	and.b16  	%rs266, %rs265, 255;
	add.s32 	%r267, %r265, 256;
	cvt.u64.u32 	%rd372, %r267;
	mul.wide.u32 	%rd373, %r267, 4;
	add.s64 	%rd374, %rd1, %rd373;
	add.s64 	%rd375, %rd2, %rd372;
	ld.global.u32 	%r268, [%rd374];
	setp.gt.s32 	%p222, %r268, 4;
	selp.u16 	%rs267, 1, 0, %p222;
	setp.ne.s16 	%p224, %rs266, 0;
	and.pred  	%p225, %p224, %p222;
	min.s64 	%rd376, %rd375, %rd371;
	setp.eq.s16 	%p226, %rs266, 0;
	selp.b64 	%rd377, %rd375, %rd371, %p226;
	selp.b16 	%rs268, %rs267, %rs265, %p226;
	selp.b64 	%rd445, %rd376, %rd377, %p225;
	selp.b16 	%rs369, 1, %rs268, %p225;
	add.s32 	%r505, %r505, 512;
$L__BB115_14:
	and.b32  	%r269, %r10, 256;
	setp.ne.s32 	%p227, %r269, 0;
	@%p227 bra 	$L__BB115_16;
	add.s32 	%r270, %r5, %r505;
	cvt.u64.u32 	%rd378, %r270;
	mul.wide.u32 	%rd379, %r270, 4;
	add.s64 	%rd380, %rd1, %rd379;
	add.s64 	%rd381, %rd2, %rd378;
	ld.global.u32 	%r271, [%rd380];
	setp.gt.s32 	%p228, %r271, 4;
	selp.u16 	%rs269, 1, 0, %p228;
	and.b16  	%rs270, %rs369, 255;
	setp.ne.s16 	%p230, %rs270, 0;
	and.pred  	%p231, %p230, %p228;
	min.s64 	%rd382, %rd381, %rd445;
	setp.eq.s16 	%p232, %rs270, 0;
	selp.b64 	%rd383, %rd381, %rd445, %p232;
	selp.b16 	%rs271, %rs269, %rs369, %p232;
	selp.b64 	%rd445, %rd382, %rd383, %p231;
	selp.b16 	%rs369, 1, %rs271, %p231;
$L__BB115_16:
	setp.lt.u32 	%p233, %r6, 256;
	@%p233 bra 	$L__BB115_41;
	// begin inline asm
	mov.u32 %r390, %laneid;
	// end inline asm
	cvt.u32.u16 	%r411, %rs369;
	and.b32  	%r392, %r411, 255;
	mov.b32 	%r408, 1;
	mov.b32 	%r409, 31;
	mov.b32 	%r410, -1;
	// begin inline asm
	shfl.sync.down.b32 %r391, %r392, %r408, %r409, %r410;
	// end inline asm
	// begin inline asm
	shfl.sync.down.b32 %r396, %r397, %r408, %r409, %r410;
	// end inline asm
	mov.b64 	{%r402, %r407}, %rd445;
	// begin inline asm
	shfl.sync.down.b32 %r401, %r402, %r408, %r409, %r410;
	// end inline asm
	// begin inline asm
	shfl.sync.down.b32 %r406, %r407, %r408, %r409, %r410;
	// end inline asm
	mov.b64 	%rd17, {%r401, %r406};
	cvt.u16.u32 	%rs15, %r391;
	setp.gt.s32 	%p283, %r390, 30;
	@%p283 bra 	$L__BB115_21;
	and.b16  	%rs313, %rs369, 255;
	setp.eq.s16 	%p284, %rs313, 0;
	and.b16  	%rs314, %rs15, 255;
	setp.eq.s16 	%p285, %rs314, 0;
	or.pred  	%p286, %p284, %p285;
	@%p286 bra 	$L__BB115_20;
	min.s64 	%rd445, %rd17, %rd445;
	mov.b16 	%rs369, 1;
	bra.uni 	$L__BB115_21;
$L__BB115_20:
	setp.eq.s16 	%p287, %rs313, 0;
	selp.b64 	%rd445, %rd17, %rd445, %p287;
	selp.b16 	%rs369, %rs15, %rs369, %p287;
$L__BB115_21:
	cvt.u32.u16 	%r432, %rs369;
	and.b32  	%r413, %r432, 255;
	mov.b32 	%r429, 2;
	mov.b32 	%r430, 31;
	mov.b32 	%r431, -1;
	// begin inline asm
	shfl.sync.down.b32 %r412, %r413, %r429, %r430, %r431;
	// end inline asm
	// begin inline asm
	shfl.sync.down.b32 %r417, %r418, %r429, %r430, %r431;
	// end inline asm
	mov.b64 	{%r423, %r428}, %rd445;
	// begin inline asm
	shfl.sync.down.b32 %r422, %r423, %r429, %r430, %r431;
	// end inline asm
	// begin inline asm
	shfl.sync.down.b32 %r427, %r428, %r429, %r430, %r431;
	// end inline asm
	mov.b64 	%rd21, {%r422, %r427};
	cvt.u16.u32 	%rs18, %r412;
	setp.gt.s32 	%p288, %r390, 29;
	@%p288 bra 	$L__BB115_25;
	and.b16  	%rs317, %rs369, 255;
	setp.eq.s16 	%p289, %rs317, 0;
	and.b16  	%rs318, %rs18, 255;
	setp.eq.s16 	%p290, %rs318, 0;
	or.pred  	%p291, %p289, %p290;
	@%p291 bra 	$L__BB115_24;
	min.s64 	%rd445, %rd21, %rd445;
	mov.b16 	%rs369, 1;
	bra.uni 	$L__BB115_25;
$L__BB115_24:
	setp.eq.s16 	%p292, %rs317, 0;
	selp.b64 	%rd445, %rd21, %rd445, %p292;
	selp.b16 	%rs369, %rs18, %rs369, %p292;
$L__BB115_25:
	cvt.u32.u16 	%r453, %rs369;
	and.b32  	%r434, %r453, 255;
	mov.b32 	%r450, 4;
	mov.b32 	%r451, 31;
	mov.b32 	%r452, -1;
	// begin inline asm
	shfl.sync.down.b32 %r433, %r434, %r450, %r451, %r452;
	// end inline asm
	// begin inline asm
	shfl.sync.down.b32 %r438, %r439, %r450, %r451, %r452;
	// end inline asm
	mov.b64 	{%r444, %r449}, %rd445;
	// begin inline asm
	shfl.sync.down.b32 %r443, %r444, %r450, %r451, %r452;
	// end inline asm
	// begin inline asm
	shfl.sync.down.b32 %r448, %r449, %r450, %r451, %r452;
	// end inline asm
	mov.b64 	%rd25, {%r443, %r448};
	cvt.u16.u32 	%rs21, %r433;
	setp.gt.s32 	%p293, %r390, 27;
	@%p293 bra 	$L__BB115_29;
	and.b16  	%rs321, %rs369, 255;
	setp.eq.s16 	%p294, %rs321, 0;
	and.b16  	%rs322, %rs21, 255;
	setp.eq.s16 	%p295, %rs322, 0;
	or.pred  	%p296, %p294, %p295;
	@%p296 bra 	$L__BB115_28;
	min.s64 	%rd445, %rd25, %rd445;
	mov.b16 	%rs369, 1;
	bra.uni 	$L__BB115_29;
$L__BB115_28:
	setp.eq.s16 	%p297, %rs321, 0;
	selp.b64 	%rd445, %rd25, %rd445, %p297;
	selp.b16 	%rs369, %rs21, %rs369, %p297;
$L__BB115_29:
	cvt.u32.u16 	%r474, %rs369;
	and.b32  	%r455, %r474, 255;
	mov.b32 	%r471, 8;
	mov.b32 	%r472, 31;
	mov.b32 	%r473, -1;
	// begin inline asm
	shfl.sync.down.b32 %r454, %r455, %r471, %r472, %r473;
	// end inline asm
	// begin inline asm
	shfl.sync.down.b32 %r459, %r460, %r471, %r472, %r473;
	// end inline asm
	mov.b64 	{%r465, %r470}, %rd445;
	// begin inline asm
	shfl.sync.down.b32 %r464, %r465, %r471, %r472, %r473;
	// end inline asm
	// begin inline asm
	shfl.sync.down.b32 %r469, %r470, %r471, %r472, %r473;
	// end inline asm
	mov.b64 	%rd29, {%r464, %r469};
	cvt.u16.u32 	%rs24, %r454;
	setp.gt.s32 	%p298, %r390, 23;
	@%p298 bra 	$L__BB115_33;
	and.b16  	%rs325, %rs369, 255;
	setp.eq.s16 	%p299, %rs325, 0;
	and.b16  	%rs326, %rs24, 255;
	setp.eq.s16 	%p300, %rs326, 0;
	or.pred  	%p301, %p299, %p300;
	@%p301 bra 	$L__BB115_32;
	min.s64 	%rd445, %rd29, %rd445;
	mov.b16 	%rs369, 1;
	bra.uni 	$L__BB115_33;
$L__BB115_32:
	setp.eq.s16 	%p302, %rs325, 0;
	selp.b64 	%rd445, %rd29, %rd445, %p302;
	selp.b16 	%rs369, %rs24, %rs369, %p302;
$L__BB115_33:
	cvt.u32.u16 	%r495, %rs369;
	and.b32  	%r476, %r495, 255;
	mov.b32 	%r492, 16;
	mov.b32 	%r493, 31;
	mov.b32 	%r494, -1;
	// begin inline asm
	shfl.sync.down.b32 %r475, %r476, %r492, %r493, %r494;
	// end inline asm
	// begin inline asm
	shfl.sync.down.b32 %r480, %r481, %r492, %r493, %r494;
	// end inline asm
	mov.b64 	{%r486, %r491}, %rd445;
	// begin inline asm
	shfl.sync.down.b32 %r485, %r486, %r492, %r493, %r494;
	// end inline asm
	// begin inline asm
	shfl.sync.down.b32 %r490, %r491, %r492, %r493, %r494;
	// end inline asm
	mov.b64 	%rd33, {%r485, %r490};
	cvt.u16.u32 	%rs27, %r475;
	setp.gt.s32 	%p303, %r390, 15;
	@%p303 bra 	$L__BB115_37;
	and.b16  	%rs329, %rs369, 255;
	setp.eq.s16 	%p304, %rs329, 0;
	and.b16  	%rs330, %rs27, 255;
	setp.eq.s16 	%p305, %rs330, 0;
	or.pred  	%p306, %p304, %p305;
	@%p306 bra 	$L__BB115_36;
	min.s64 	%rd445, %rd33, %rd445;
	mov.b16 	%rs369, 1;
	bra.uni 	$L__BB115_37;
$L__BB115_36:
	setp.eq.s16 	%p307, %rs329, 0;
	selp.b16 	%rs369, %rs27, %rs369, %p307;
	selp.b64 	%rd445, %rd33, %rd445, %p307;
$L__BB115_37:
	setp.ne.s32 	%p308, %r390, 0;
	@%p308 bra 	$L__BB115_39;
	shr.u32 	%r496, %r7, 1;
	and.b32  	%r497, %r496, 496;
	mov.u32 	%r498, _ZZN3cub18CUB_300001_SM_10006detail6reduce18DeviceReduceKernelINS2_10policy_hubIN4cuda3std3__45tupleIJblEEEjN6thrust24THRUST_300001_SM_1000_NS8cuda_cub9__find_if7functorIS9_EEE10Policy1000ENSB_12zip_iteratorINS8_IJNSD_26transform_input_iterator_tIbNSB_6detail15normal_iteratorINSB_10device_ptrIiEEEE17greater_than_fourEENSB_17counting_iteratorIlNSB_11use_defaultESS_SS_EEEEEEEjSF_S9_NS7_10__identityEEEvT0_PT3_T1_NS0_13GridEvenShareIS10_EET2_T4_E12temp_storage;
	add.s32 	%r499, %r498, %r497;
	st.shared.u8 	[%r499+8], %rs369;
	st.shared.u64 	[%r499+16], %rd445;
$L__BB115_39:
	bar.sync 	0;
	setp.ne.s32 	%p309, %r7, 0;
	@%p309 bra 	$L__BB115_119;
	ld.shared.u8 	%rs333, [_ZZN3cub18CUB_300001_SM_10006detail6reduce18DeviceReduceKernelINS2_10policy_hubIN4cuda3std3__45tupleIJblEEEjN6thrust24THRUST_300001_SM_1000_NS8cuda_cub9__find_if7functorIS9_EEE10Policy1000ENSB_12zip_iteratorINS8_IJNSD_26transform_input_iterator_tIbNSB_6detail15normal_iteratorINSB_10device_ptrIiEEEE17greater_than_fourEENSB_17counting_iteratorIlNSB_11use_defaultESS_SS_EEEEEEEjSF_S9_NS7_10__identityEEEvT0_PT3_T1_NS0_13GridEvenShareIS10_EET2_T4_E12temp_storage+24];
	ld.shared.u64 	%rd405, [_ZZN3cub18CUB_300001_SM_10006detail6reduce18DeviceReduceKernelINS2_10policy_hubIN4cuda3std3__45tupleIJblEEEjN6thrust24THRUST_300001_SM_1000_NS8cuda_cub9__find_if7functorIS9_EEE10Policy1000ENSB_12zip_iteratorINS8_IJNSD_26transform_input_iterator_tIbNSB_6detail15normal_iteratorINSB_10device_ptrIiEEEE17greater_than_fourEENSB_17counting_iteratorIlNSB_11use_defaultESS_SS_EEEEEEEjSF_S9_NS7_10__identityEEEvT0_PT3_T1_NS0_13GridEvenShareIS10_EET2_T4_E12temp_storage+32];
	and.b16  	%rs334, %rs369, 255;
	setp.eq.s16 	%p310, %rs334, 0;
	setp.eq.s16 	%p311, %rs333, 0;
	min.s64 	%rd406, %rd405, %rd445;
	selp.b16 	%rs335, %rs369, 1, %p311;
	selp.b16 	%rs336, %rs333, %rs335, %p310;
	and.b16  	%rs337, %rs336, 255;
	selp.b64 	%rd407, %rd445, %rd406, %p311;
	selp.b64 	%rd408, %rd405, %rd407, %p310;
	ld.shared.u8 	%rs338, [_ZZN3cub18CUB_300001_SM_10006detail6reduce18DeviceReduceKernelINS2_10policy_hubIN4cuda3std3__45tupleIJblEEEjN6thrust24THRUST_300001_SM_1000_NS8cuda_cub9__find_if7functorIS9_EEE10Policy1000ENSB_12zip_iteratorINS8_IJNSD_26transform_input_iterator_tIbNSB_6detail15normal_iteratorINSB_10device_ptrIiEEEE17greater_than_fourEENSB_17counting_iteratorIlNSB_11use_defaultESS_SS_EEEEEEEjSF_S9_NS7_10__identityEEEvT0_PT3_T1_NS0_13GridEvenShareIS10_EET2_T4_E12temp_storage+40];
	ld.shared.u64 	%rd409, [_ZZN3cub18CUB_300001_SM_10006detail6reduce18DeviceReduceKernelINS2_10policy_hubIN4cuda3std3__45tupleIJblEEEjN6thrust24THRUST_300001_SM_1000_NS8cuda_cub9__find_if7functorIS9_EEE10Policy1000ENSB_12zip_iteratorINS8_IJNSD_26transform_input_iterator_tIbNSB_6detail15normal_iteratorINSB_10device_ptrIiEEEE17greater_than_fourEENSB_17counting_iteratorIlNSB_11use_defaultESS_SS_EEEEEEEjSF_S9_NS7_10__identityEEEvT0_PT3_T1_NS0_13GridEvenShareIS10_EET2_T4_E12temp_storage+48];
	setp.eq.s16 	%p312, %rs337, 0;
	setp.eq.s16 	%p313, %rs338, 0;
	min.s64 	%rd410, %rd409, %rd408;
	selp.b16 	%rs339, %rs336, 1, %p313;
	selp.b16 	%rs340, %rs338, %rs339, %p312;
	and.b16  	%rs341, %rs340, 255;
	selp.b64 	%rd411, %rd408, %rd410, %p313;
	selp.b64 	%rd412, %rd409, %rd411, %p312;
	ld.shared.u8 	%rs342, [_ZZN3cub18CUB_300001_SM_10006detail6reduce18DeviceReduceKernelINS2_10policy_hubIN4cuda3std3__45tupleIJblEEEjN6thrust24THRUST_300001_SM_1000_NS8cuda_cub9__find_if7functorIS9_EEE10Policy1000ENSB_12zip_iteratorINS8_IJNSD_26transform_input_iterator_tIbNSB_6detail15normal_iteratorINSB_10device_ptrIiEEEE17greater_than_fourEENSB_17counting_iteratorIlNSB_11use_defaultESS_SS_EEEEEEEjSF_S9_NS7_10__identityEEEvT0_PT3_T1_NS0_13GridEvenShareIS10_EET2_T4_E12temp_storage+56];
	ld.shared.u64 	%rd413, [_ZZN3cub18CUB_300001_SM_10006detail6reduce18DeviceReduceKernelINS2_10policy_hubIN4cuda3std3__45tupleIJblEEEjN6thrust24THRUST_300001_SM_1000_NS8cuda_cub9__find_if7functorIS9_EEE10Policy1000ENSB_12zip_iteratorINS8_IJNSD_26transform_input_iterator_tIbNSB_6detail15normal_iteratorINSB_10device_ptrIiEEEE17greater_than_fourEENSB_17counting_iteratorIlNSB_11use_defaultESS_SS_EEEEEEEjSF_S9_NS7_10__identityEEEvT0_PT3_T1_NS0_13GridEvenShareIS10_EET2_T4_E12temp_storage+64];
	setp.eq.s16 	%p314, %rs341, 0;
	setp.eq.s16 	%p315, %rs342, 0;
	min.s64 	%rd414, %rd413, %rd412;
	selp.b16 	%rs343, %rs340, 1, %p315;
	selp.b16 	%rs344, %rs342, %rs343, %p314;
	and.b16  	%rs345, %rs344, 255;
	selp.b64 	%rd415, %rd412, %rd414, %p315;
	selp.b64 	%rd416, %rd413, %rd415, %p314;
	ld.shared.u8 	%rs346, [_ZZN3cub18CUB_300001_SM_10006detail6reduce18DeviceReduceKernelINS2_10policy_hubIN4cuda3std3__45tupleIJblEEEjN6thrust24THRUST_300001_SM_1000_NS8cuda_cub9__find_if7functorIS9_EEE10Policy1000ENSB_12zip_iteratorINS8_IJNSD_26transform_input_iterator_tIbNSB_6detail15normal_iteratorINSB_10device_ptrIiEEEE17greater_than_fourEENSB_17counting_iteratorIlNSB_11use_defaultESS_SS_EEEEEEEjSF_S9_NS7_10__identityEEEvT0_PT3_T1_NS0_13GridEvenShareIS10_EET2_T4_E12temp_storage+72];
	ld.shared.u64 	%rd417, [_ZZN3cub18CUB_300001_SM_10006detail6reduce18DeviceReduceKernelINS2_10policy_hubIN4cuda3std3__45tupleIJblEEEjN6thrust24THRUST_300001_SM_1000_NS8cuda_cub9__find_if7functorIS9_EEE10Policy1000ENSB_12zip_iteratorINS8_IJNSD_26transform_input_iterator_tIbNSB_6detail15normal_iteratorINSB_10device_ptrIiEEEE17greater_than_fourEENSB_17counting_iteratorIlNSB_11use_defaultESS_SS_EEEEEEEjSF_S9_NS7_10__identityEEEvT0_PT3_T1_NS0_13GridEvenShareIS10_EET2_T4_E12temp_storage+80];
	setp.eq.s16 	%p316, %rs345, 0;
	setp.eq.s16 	%p317, %rs346, 0;
	min.s64 	%rd418, %rd417, %rd416;
	selp.b16 	%rs347, %rs344, 1, %p317;
	selp.b16 	%rs348, %rs346, %rs347, %p316;
	and.b16  	%rs349, %rs348, 255;
	selp.b64 	%rd419, %rd416, %rd418, %p317;
	selp.b64 	%rd420, %rd417, %rd419, %p316;
	ld.shared.u8 	%rs350, [_ZZN3cub18CUB_300001_SM_10006detail6reduce18DeviceReduceKernelINS2_10policy_hubIN4cuda3std3__45tupleIJblEEEjN6thrust24THRUST_300001_SM_1000_NS8cuda_cub9__find_if7functorIS9_EEE10Policy1000ENSB_12zip_iteratorINS8_IJNSD_26transform_input_iterator_tIbNSB_6detail15normal_iteratorINSB_10device_ptrIiEEEE17greater_than_fourEENSB_17counting_iteratorIlNSB_11use_defaultESS_SS_EEEEEEEjSF_S9_NS7_10__identityEEEvT0_PT3_T1_NS0_13GridEvenShareIS10_EET2_T4_E12temp_storage+88];
	ld.shared.u64 	%rd421, [_ZZN3cub18CUB_300001_SM_10006detail6reduce18DeviceReduceKernelINS2_10policy_hubIN4cuda3std3__45tupleIJblEEEjN6thrust24THRUST_300001_SM_1000_NS8cuda_cub9__find_if7functorIS9_EEE10Policy1000ENSB_12zip_iteratorINS8_IJNSD_26transform_input_iterator_tIbNSB_6detail15normal_iteratorINSB_10device_ptrIiEEEE17greater_than_fourEENSB_17counting_iteratorIlNSB_11use_defaultESS_SS_EEEEEEEjSF_S9_NS7_10__identityEEEvT0_PT3_T1_NS0_13GridEvenShareIS10_EET2_T4_E12temp_storage+96];
	setp.eq.s16 	%p318, %rs349, 0;
	setp.eq.s16 	%p319, %rs350, 0;
	min.s64 	%rd422, %rd421, %rd420;
	selp.b16 	%rs351, %rs348, 1, %p319;
	selp.b16 	%rs352, %rs350, %rs351, %p318;
	and.b16  	%rs353, %rs352, 255;
	selp.b64 	%rd423, %rd420, %rd422, %p319;
	selp.b64 	%rd424, %rd421, %rd423, %p318;
	ld.shared.u8 	%rs354, [_ZZN3cub18CUB_300001_SM_10006detail6reduce18DeviceReduceKernelINS2_10policy_hubIN4cuda3std3__45tupleIJblEEEjN6thrust24THRUST_300001_SM_1000_NS8cuda_cub9__find_if7functorIS9_EEE10Policy1000ENSB_12zip_iteratorINS8_IJNSD_26transform_input_iterator_tIbNSB_6detail15normal_iteratorINSB_10device_ptrIiEEEE17greater_than_fourEENSB_17counting_iteratorIlNSB_11use_defaultESS_SS_EEEEEEEjSF_S9_NS7_10__identityEEEvT0_PT3_T1_NS0_13GridEvenShareIS10_EET2_T4_E12temp_storage+104];
	ld.shared.u64 	%rd425, [_ZZN3cub18CUB_300001_SM_10006detail6reduce18DeviceReduceKernelINS2_10policy_hubIN4cuda3std3__45tupleIJblEEEjN6thrust24THRUST_300001_SM_1000_NS8cuda_cub9__find_if7functorIS9_EEE10Policy1000ENSB_12zip_iteratorINS8_IJNSD_26transform_input_iterator_tIbNSB_6detail15normal_iteratorINSB_10device_ptrIiEEEE17greater_than_fourEENSB_17counting_iteratorIlNSB_11use_defaultESS_SS_EEEEEEEjSF_S9_NS7_10__identityEEEvT0_PT3_T1_NS0_13GridEvenShareIS10_EET2_T4_E12temp_storage+112];
	setp.eq.s16 	%p320, %rs353, 0;
	setp.eq.s16 	%p321, %rs354, 0;
	min.s64 	%rd426, %rd425, %rd424;
	selp.b16 	%rs355, %rs352, 1, %p321;
	selp.b16 	%rs356, %rs354, %rs355, %p320;
	and.b16  	%rs357, %rs356, 255;
	selp.b64 	%rd427, %rd424, %rd426, %p321;
	selp.b64 	%rd428, %rd425, %rd427, %p320;
	ld.shared.u8 	%rs358, [_ZZN3cub18CUB_300001_SM_10006detail6reduce18DeviceReduceKernelINS2_10policy_hubIN4cuda3std3__45tupleIJblEEEjN6thrust24THRUST_300001_SM_1000_NS8cuda_cub9__find_if7functorIS9_EEE10Policy1000ENSB_12zip_iteratorINS8_IJNSD_26transform_input_iterator_tIbNSB_6detail15normal_iteratorINSB_10device_ptrIiEEEE17greater_than_fourEENSB_17counting_iteratorIlNSB_11use_defaultESS_SS_EEEEEEEjSF_S9_NS7_10__identityEEEvT0_PT3_T1_NS0_13GridEvenShareIS10_EET2_T4_E12temp_storage+120];
	ld.shared.u64 	%rd429, [_ZZN3cub18CUB_300001_SM_10006detail6reduce18DeviceReduceKernelINS2_10policy_hubIN4cuda3std3__45tupleIJblEEEjN6thrust24THRUST_300001_SM_1000_NS8cuda_cub9__find_if7functorIS9_EEE10Policy1000ENSB_12zip_iteratorINS8_IJNSD_26transform_input_iterator_tIbNSB_6detail15normal_iteratorINSB_10device_ptrIiEEEE17greater_than_fourEENSB_17counting_iteratorIlNSB_11use_defaultESS_SS_EEEEEEEjSF_S9_NS7_10__identityEEEvT0_PT3_T1_NS0_13GridEvenShareIS10_EET2_T4_E12temp_storage+128];
	setp.eq.s16 	%p322, %rs357, 0;
	setp.eq.s16 	%p323, %rs358, 0;
	min.s64 	%rd430, %rd429, %rd428;
	selp.b16 	%rs359, %rs356, 1, %p323;
	selp.b16 	%rs369, %rs358, %rs359, %p322;
	selp.b64 	%rd431, %rd428, %rd430, %p323;
	selp.b64 	%rd445, %rd429, %rd431, %p322;
	bra.uni 	$L__BB115_119;
$L__BB115_41:
	// begin inline asm
	mov.u32 %r272, %laneid;
	// end inline asm
	and.b32  	%r293, %r7, 992;
	add.s32 	%r294, %r293, 32;
	setp.gt.u32 	%p234, %r294, %r6;
	not.b32 	%r295, %r293;
	add.s32 	%r296, %r6, %r295;
	selp.b32 	%r291, %r296, 31, %p234;
	cvt.u32.u16 	%r297, %rs369;
	and.b32  	%r274, %r297, 255;
	mov.b32 	%r290, 1;
	mov.b32 	%r292, -1;
	// begin inline asm
	shfl.sync.down.b32 %r273, %r274, %r290, %r291, %r292;
	// end inline asm
	// begin inline asm
	shfl.sync.down.b32 %r278, %r279, %r290, %r291, %r292;
	// end inline asm
	mov.b64 	{%r284, %r289}, %rd445;
	// begin inline asm
	shfl.sync.down.b32 %r283, %r284, %r290, %r291, %r292;
	// end inline asm
	// begin inline asm
	shfl.sync.down.b32 %r288, %r289, %r290, %r291, %r292;
	// end inline asm
	mov.b64 	%rd38, {%r283, %r288};
	cvt.u16.u32 	%rs31, %r273;
	setp.ge.s32 	%p235, %r272, %r291;
	@%p235 bra 	$L__BB115_45;
	and.b16  	%rs272, %rs369, 255;
	setp.eq.s16 	%p236, %rs272, 0;
	and.b16  	%rs273, %rs31, 255;
	setp.eq.s16 	%p237, %rs273, 0;
	or.pred  	%p238, %p236, %p237;
	@%p238 bra 	$L__BB115_44;
	min.s64 	%rd445, %rd38, %rd445;
	mov.b16 	%rs369, 1;
	bra.uni 	$L__BB115_45;
$L__BB115_44:
	setp.eq.s16 	%p239, %rs272, 0;
	selp.b16 	%rs369, %rs31, %rs369, %p239;
	selp.b64 	%rd445, %rd38, %rd445, %p239;
$L__BB115_45:
	cvt.u32.u16 	%r318, %rs369;
	and.b32  	%r299, %r318, 255;
	mov.b32 	%r315, 2;
	mov.b32 	%r317, -1;
	// begin inline asm
	shfl.sync.down.b32 %r298, %r299, %r315, %r291, %r317;
	// end inline asm
	// begin inline asm
	shfl.sync.down.b32 %r303, %r304, %r315, %r291, %r317;
	// end inline asm
	mov.b64 	{%r309, %r314}, %rd445;
	// begin inline asm
	shfl.sync.down.b32 %r308, %r309, %r315, %r291, %r317;
	// end inline asm
	// begin inline asm
	shfl.sync.down.b32 %r313, %r314, %r315, %r291, %r317;
	// end inline asm
	mov.b64 	%rd42, {%r308, %r313};
	cvt.u16.u32 	%rs34, %r298;
	add.s32 	%r319, %r272, 2;
	setp.gt.s32 	%p240, %r319, %r291;
	@%p240 bra 	$L__BB115_49;
	and.b16  	%rs276, %rs369, 255;
	setp.eq.s16 	%p241, %rs276, 0;
	and.b16  	%rs277, %rs34, 255;
	setp.eq.s16 	%p242, %rs277, 0;
	or.pred  	%p243, %p241, %p242;
	@%p243 bra 	$L__BB115_48;
	min.s64 	%rd445, %rd42, %rd445;
	mov.b16 	%rs369, 1;
	bra.uni 	$L__BB115_49;
$L__BB115_48:
	setp.eq.s16 	%p244, %rs276, 0;
	selp.b16 	%rs369, %rs34, %rs369, %p244;
	selp.b64 	%rd445, %rd42, %rd445, %p244;
$L__BB115_49:
	cvt.u32.u16 	%r340, %rs369;
	and.b32  	%r321, %r340, 255;
	mov.b32 	%r337, 4;
	mov.b32 	%r339, -1;
	// begin inline asm
	shfl.sync.down.b32 %r320, %r321, %r337, %r291, %r339;
	// end inline asm
	// begin inline asm
	shfl.sync.down.b32 %r325, %r326, %r337, %r291, %r339;
	// end inline asm
	mov.b64 	{%r331, %r336}, %rd445;
	// begin inline asm
	shfl.sync.down.b32 %r330, %r331, %r337, %r291, %r339;
	// end inline asm
	// begin inline asm
	shfl.sync.down.b32 %r335, %r336, %r337, %r291, %r339;
	// end inline asm
	mov.b64 	%rd46, {%r330, %r335};
	cvt.u16.u32 	%rs37, %r320;
	add.s32 	%r341, %r272, 4;
	setp.gt.s32 	%p245, %r341, %r291;
	@%p245 bra 	$L__BB115_53;
	and.b16  	%rs280, %rs369, 255;
	setp.eq.s16 	%p246, %rs280, 0;
	and.b16  	%rs281, %rs37, 255;
	setp.eq.s16 	%p247, %rs281, 0;
	or.pred  	%p248, %p246, %p247;
	@%p248 bra 	$L__BB115_52;
	min.s64 	%rd445, %rd46, %rd445;
	mov.b16 	%rs369, 1;
	bra.uni 	$L__BB115_53;
$L__BB115_52:
	setp.eq.s16 	%p249, %rs280, 0;
	selp.b16 	%rs369, %rs37, %rs369, %p249;
	selp.b64 	%rd445, %rd46, %rd445, %p249;
$L__BB115_53:
	cvt.u32.u16 	%r362, %rs369;
	and.b32  	%r343, %r362, 255;
	mov.b32 	%r359, 8;
	mov.b32 	%r361, -1;
	// begin inline asm
	shfl.sync.down.b32 %r342, %r343, %r359, %r291, %r361;
	// end inline asm
	// begin inline asm
	shfl.sync.down.b32 %r347, %r348, %r359, %r291, %r361;
	// end inline asm
	mov.b64 	{%r353, %r358}, %rd445;
	// begin inline asm
	shfl.sync.down.b32 %r352, %r353, %r359, %r291, %r361;
	// end inline asm
	// begin inline asm
	shfl.sync.down.b32 %r357, %r358, %r359, %r291, %r361;
	// end inline asm
	mov.b64 	%rd50, {%r352, %r357};
	cvt.u16.u32 	%rs40, %r342;
	add.s32 	%r363, %r272, 8;
	setp.gt.s32 	%p250, %r363, %r291;
	@%p250 bra 	$L__BB115_57;
	and.b16  	%rs284, %rs369, 255;
	setp.eq.s16 	%p251, %rs284, 0;
	and.b16  	%rs285, %rs40, 255;
	setp.eq.s16 	%p252, %rs285, 0;
	or.pred  	%p253, %p251, %p252;
	@%p253 bra 	$L__BB115_56;
	min.s64 	%rd445, %rd50, %rd445;
	mov.b16 	%rs369, 1;
	bra.uni 	$L__BB115_57;
$L__BB115_56:
	setp.eq.s16 	%p254, %rs284, 0;
	selp.b16 	%rs369, %rs40, %rs369, %p254;
	selp.b64 	%rd445, %rd50, %rd445, %p254;
$L__BB115_57:
	cvt.u32.u16 	%r384, %rs369;
	and.b32  	%r365, %r384, 255;
	mov.b32 	%r381, 16;
	mov.b32 	%r383, -1;
	// begin inline asm
	shfl.sync.down.b32 %r364, %r365, %r381, %r291, %r383;
	// end inline asm
	// begin inline asm
	shfl.sync.down.b32 %r369, %r370, %r381, %r291, %r383;
	// end inline asm
	mov.b64 	{%r375, %r380}, %rd445;
	// begin inline asm
	shfl.sync.down.b32 %r374, %r375, %r381, %r291, %r383;
	// end inline asm
	// begin inline asm
	shfl.sync.down.b32 %r379, %r380, %r381, %r291, %r383;
	// end inline asm
	mov.b64 	%rd54, {%r374, %r379};
	cvt.u16.u32 	%rs43, %r364;
	add.s32 	%r385, %r272, 16;
	setp.gt.s32 	%p255, %r385, %r291;
	@%p255 bra 	$L__BB115_61;
	and.b16  	%rs288, %rs369, 255;
	setp.eq.s16 	%p256, %rs288, 0;
	and.b16  	%rs289, %rs43, 255;
	setp.eq.s16 	%p257, %rs289, 0;
	or.pred  	%p258, %p256, %p257;
	@%p258 bra 	$L__BB115_60;
	min.s64 	%rd445, %rd54, %rd445;
	mov.b16 	%rs369, 1;
	bra.uni 	$L__BB115_61;
$L__BB115_60:
	setp.eq.s16 	%p259, %rs288, 0;
	selp.b16 	%rs369, %rs43, %rs369, %p259;
	selp.b64 	%rd445, %rd54, %rd445, %p259;
$L__BB115_61:
	setp.ne.s32 	%p260, %r272, 0;
	@%p260 bra 	$L__BB115_63;
	shr.u32 	%r386, %r7, 1;
	and.b32  	%r387, %r386, 496;
	mov.u32 	%r388, _ZZN3cub18CUB_300001_SM_10006detail6reduce18DeviceReduceKernelINS2_10policy_hubIN4cuda3std3__45tupleIJblEEEjN6thrust24THRUST_300001_SM_1000_NS8cuda_cub9__find_if7functorIS9_EEE10Policy1000ENSB_12zip_iteratorINS8_IJNSD_26transform_input_iterator_tIbNSB_6detail15normal_iteratorINSB_10device_ptrIiEEEE17greater_than_fourEENSB_17counting_iteratorIlNSB_11use_defaultESS_SS_EEEEEEEjSF_S9_NS7_10__identityEEEvT0_PT3_T1_NS0_13GridEvenShareIS10_EET2_T4_E12temp_storage;
	add.s32 	%r389, %r388, %r387;
	st.shared.u8 	[%r389+8], %rs369;
	st.shared.u64 	[%r389+16], %rd445;
$L__BB115_63:
	bar.sync 	0;
	setp.ne.s32 	%p261, %r7, 0;
	@%p261 bra 	$L__BB115_119;
	setp.lt.u32 	%p262, %r6, 33;
	@%p262 bra 	$L__BB115_66;
	ld.shared.u8 	%rs292, [_ZZN3cub18CUB_300001_SM_10006detail6reduce18DeviceReduceKernelINS2_10policy_hubIN4cuda3std3__45tupleIJblEEEjN6thrust24THRUST_300001_SM_1000_NS8cuda_cub9__find_if7functorIS9_EEE10Policy1000ENSB_12zip_iteratorINS8_IJNSD_26transform_input_iterator_tIbNSB_6detail15normal_iteratorINSB_10device_ptrIiEEEE17greater_than_fourEENSB_17counting_iteratorIlNSB_11use_defaultESS_SS_EEEEEEEjSF_S9_NS7_10__identityEEEvT0_PT3_T1_NS0_13GridEvenShareIS10_EET2_T4_E12temp_storage+24];
	ld.shared.u64 	%rd384, [_ZZN3cub18CUB_300001_SM_10006detail6reduce18DeviceReduceKernelINS2_10policy_hubIN4cuda3std3__45tupleIJblEEEjN6thrust24THRUST_300001_SM_1000_NS8cuda_cub9__find_if7functorIS9_EEE10Policy1000ENSB_12zip_iteratorINS8_IJNSD_26transform_input_iterator_tIbNSB_6detail15normal_iteratorINSB_10device_ptrIiEEEE17greater_than_fourEENSB_17counting_iteratorIlNSB_11use_defaultESS_SS_EEEEEEEjSF_S9_NS7_10__identityEEEvT0_PT3_T1_NS0_13GridEvenShareIS10_EET2_T4_E12temp_storage+32];
	and.b16  	%rs293, %rs369, 255;
	setp.eq.s16 	%p263, %rs293, 0;
	setp.eq.s16 	%p264, %rs292, 0;
	min.s64 	%rd385, %rd384, %rd445;
	selp.b16 	%rs294, %rs369, 1, %p264;
	selp.b16 	%rs369, %rs292, %rs294, %p263;
	selp.b64 	%rd386, %rd445, %rd385, %p264;
	selp.b64 	%rd445, %rd384, %rd386, %p263;
$L__BB115_66:
	setp.lt.u32 	%p265, %r6, 65;
	@%p265 bra 	$L__BB115_68;
	ld.shared.u8 	%rs295, [_ZZN3cub18CUB_300001_SM_10006detail6reduce18DeviceReduceKernelINS2_10policy_hubIN4cuda3std3__45tupleIJblEEEjN6thrust24THRUST_300001_SM_1000_NS8cuda_cub9__find_if7functorIS9_EEE10Policy1000ENSB_12zip_iteratorINS8_IJNSD_26transform_input_iterator_tIbNSB_6detail15normal_iteratorINSB_10device_ptrIiEEEE17greater_than_fourEENSB_17counting_iteratorIlNSB_11use_defaultESS_SS_EEEEEEEjSF_S9_NS7_10__identityEEEvT0_PT3_T1_NS0_13GridEvenShareIS10_EET2_T4_E12temp_storage+40];
	ld.shared.u64 	%rd387, [_ZZN3cub18CUB_300001_SM_10006detail6reduce18DeviceReduceKernelINS2_10policy_hubIN4cuda3std3__45tupleIJblEEEjN6thrust24THRUST_300001_SM_1000_NS8cuda_cub9__find_if7functorIS9_EEE10Policy1000ENSB_12zip_iteratorINS8_IJNSD_26transform_input_iterator_tIbNSB_6detail15normal_iteratorINSB_10device_ptrIiEEEE17greater_than_fourEENSB_17counting_iteratorIlNSB_11use_defaultESS_SS_EEEEEEEjSF_S9_NS7_10__identityEEEvT0_PT3_T1_NS0_13GridEvenShareIS10_EET2_T4_E12temp_storage+48];
	and.b16  	%rs296, %rs369, 255;
	setp.eq.s16 	%p266, %rs296, 0;
	setp.eq.s16 	%p267, %rs295, 0;
	min.s64 	%rd388, %rd387, %rd445;
	selp.b16 	%rs297, %rs369, 1, %p267;
	selp.b16 	%rs369, %rs295, %rs297, %p266;
	selp.b64 	%rd389, %rd445, %rd388, %p267;
	selp.b64 	%rd445, %rd387, %rd389, %p266;
$L__BB115_68:
	setp.lt.u32 	%p268, %r6, 97;
	@%p268 bra 	$L__BB115_70;
	ld.shared.u8 	%rs298, [_ZZN3cub18CUB_300001_SM_10006detail6reduce18DeviceReduceKernelINS2_10policy_hubIN4cuda3std3__45tupleIJblEEEjN6thrust24THRUST_300001_SM_1000_NS8cuda_cub9__find_if7functorIS9_EEE10Policy1000ENSB_12zip_iteratorINS8_IJNSD_26transform_input_iterator_tIbNSB_6detail15normal_iteratorINSB_10device_ptrIiEEEE17greater_than_fourEENSB_17counting_iteratorIlNSB_11use_defaultESS_SS_EEEEEEEjSF_S9_NS7_10__identityEEEvT0_PT3_T1_NS0_13GridEvenShareIS10_EET2_T4_E12temp_storage+56];
	ld.shared.u64 	%rd390, [_ZZN3cub18CUB_300001_SM_10006detail6reduce18DeviceReduceKernelINS2_10policy_hubIN4cuda3std3__45tupleIJblEEEjN6thrust24THRUST_300001_SM_1000_NS8cuda_cub9__find_if7functorIS9_EEE10Policy1000ENSB_12zip_iteratorINS8_IJNSD_26transform_input_iterator_tIbNSB_6detail15normal_iteratorINSB_10device_ptrIiEEEE17greater_than_fourEENSB_17counting_iteratorIlNSB_11use_defaultESS_SS_EEEEEEEjSF_S9_NS7_10__identityEEEvT0_PT3_T1_NS0_13GridEvenShareIS10_EET2_T4_E12temp_storage+64];
	and.b16  	%rs299, %rs369, 255;
	setp.eq.s16 	%p269, %rs299, 0;
	setp.eq.s16 	%p270, %rs298, 0;
	min.s64 	%rd391, %rd390, %rd445;
	selp.b16 	%rs300, %rs369, 1, %p270;
	selp.b16 	%rs369, %rs298, %rs300, %p269;
	selp.b64 	%rd392, %rd445, %rd391, %p270;
	selp.b64 	%rd445, %rd390, %rd392, %p269;
$L__BB115_70:
	setp.lt.u32 	%p271, %r6, 129;
	@%p271 bra 	$L__BB115_72;
	ld.shared.u8 	%rs301, [_ZZN3cub18CUB_300001_SM_10006detail6reduce18DeviceReduceKernelINS2_10policy_hubIN4cuda3std3__45tupleIJblEEEjN6thrust24THRUST_300001_SM_1000_NS8cuda_cub9__find_if7functorIS9_EEE10Policy1000ENSB_12zip_iteratorINS8_IJNSD_26transform_input_iterator_tIbNSB_6detail15normal_iteratorINSB_10device_ptrIiEEEE17greater_than_fourEENSB_17counting_iteratorIlNSB_11use_defaultESS_SS_EEEEEEEjSF_S9_NS7_10__identityEEEvT0_PT3_T1_NS0_13GridEvenShareIS10_EET2_T4_E12temp_storage+72];
	ld.shared.u64 	%rd393, [_ZZN3cub18CUB_300001_SM_10006detail6reduce18DeviceReduceKernelINS2_10policy_hubIN4cuda3std3__45tupleIJblEEEjN6thrust24THRUST_300001_SM_1000_NS8cuda_cub9__find_if7functorIS9_EEE10Policy1000ENSB_12zip_iteratorINS8_IJNSD_26transform_input_iterator_tIbNSB_6detail15normal_iteratorINSB_10device_ptrIiEEEE17greater_than_fourEENSB_17counting_iteratorIlNSB_11use_defaultESS_SS_EEEEEEEjSF_S9_NS7_10__identityEEEvT0_PT3_T1_NS0_13GridEvenShareIS10_EET2_T4_E12temp_storage+80];
	and.b16  	%rs302, %rs369, 255;
	setp.eq.s16 	%p272, %rs302, 0;
	setp.eq.s16 	%p273, %rs301, 0;
	min.s64 	%rd394, %rd393, %rd445;
	selp.b16 	%rs303, %rs369, 1, %p273;
	selp.b16 	%rs369, %rs301, %rs303, %p272;
	selp.b64 	%rd395, %rd445, %rd394, %p273;
	selp.b64 	%rd445, %rd393, %rd395, %p272;
$L__BB115_72:
	setp.lt.u32 	%p274, %r6, 161;
	@%p274 bra 	$L__BB115_74;
	ld.shared.u8 	%rs304, [_ZZN3cub18CUB_300001_SM_10006detail6reduce18DeviceReduceKernelINS2_10policy_hubIN4cuda3std3__45tupleIJblEEEjN6thrust24THRUST_300001_SM_1000_NS8cuda_cub9__find_if7functorIS9_EEE10Policy1000ENSB_12zip_iteratorINS8_IJNSD_26transform_input_iterator_tIbNSB_6detail15normal_iteratorINSB_10device_ptrIiEEEE17greater_than_fourEENSB_17counting_iteratorIlNSB_11use_defaultESS_SS_EEEEEEEjSF_S9_NS7_10__identityEEEvT0_PT3_T1_NS0_13GridEvenShareIS10_EET2_T4_E12temp_storage+88];
	ld.shared.u64 	%rd396, [_ZZN3cub18CUB_300001_SM_10006detail6reduce18DeviceReduceKernelINS2_10policy_hubIN4cuda3std3__45tupleIJblEEEjN6thrust24THRUST_300001_SM_1000_NS8cuda_cub9__find_if7functorIS9_EEE10Policy1000ENSB_12zip_iteratorINS8_IJNSD_26transform_input_iterator_tIbNSB_6detail15normal_iteratorINSB_10device_ptrIiEEEE17greater_than_fourEENSB_17counting_iteratorIlNSB_11use_defaultESS_SS_EEEEEEEjSF_S9_NS7_10__identityEEEvT0_PT3_T1_NS0_13GridEvenShareIS10_EET2_T4_E12temp_storage+96];
	and.b16  	%rs305, %rs369, 255;
	setp.eq.s16 	%p275, %rs305, 0;
	setp.eq.s16 	%p276, %rs304, 0;
	min.s64 	%rd397, %rd396, %rd445;
	selp.b16 	%rs306, %rs369, 1, %p276;
	selp.b16 	%rs369, %rs304, %rs306, %p275;
	selp.b64 	%rd398, %rd445, %rd397, %p276;
	selp.b64 	%rd445, %rd396, %rd398, %p275;
$L__BB115_74:
	setp.lt.u32 	%p277, %r6, 193;
	@%p277 bra 	$L__BB115_76;
	ld.shared.u8 	%rs307, [_ZZN3cub18CUB_300001_SM_10006detail6reduce18DeviceReduceKernelINS2_10policy_hubIN4cuda3std3__45tupleIJblEEEjN6thrust24THRUST_300001_SM_1000_NS8cuda_cub9__find_if7functorIS9_EEE10Policy1000ENSB_12zip_iteratorINS8_IJNSD_26transform_input_iterator_tIbNSB_6detail15normal_iteratorINSB_10device_ptrIiEEEE17greater_than_fourEENSB_17counting_iteratorIlNSB_11use_defaultESS_SS_EEEEEEEjSF_S9_NS7_10__identityEEEvT0_PT3_T1_NS0_13GridEvenShareIS10_EET2_T4_E12temp_storage+104];
	ld.shared.u64 	%rd399, [_ZZN3cub18CUB_300001_SM_10006detail6reduce18DeviceReduceKernelINS2_10policy_hubIN4cuda3std3__45tupleIJblEEEjN6thrust24THRUST_300001_SM_1000_NS8cuda_cub9__find_if7functorIS9_EEE10Policy1000ENSB_12zip_iteratorINS8_IJNSD_26transform_input_iterator_tIbNSB_6detail15normal_iteratorINSB_10device_ptrIiEEEE17greater_than_fourEENSB_17counting_iteratorIlNSB_11use_defaultESS_SS_EEEEEEEjSF_S9_NS7_10__identityEEEvT0_PT3_T1_NS0_13GridEvenShareIS10_EET2_T4_E12temp_storage+112];
	and.b16  	%rs308, %rs369, 255;
	setp.eq.s16 	%p278, %rs308, 0;
	setp.eq.s16 	%p279, %rs307, 0;
	min.s64 	%rd400, %rd399, %rd445;
	selp.b16 	%rs309, %rs369, 1, %p279;
	selp.b16 	%rs369, %rs307, %rs309, %p278;
	selp.b64 	%rd401, %rd445, %rd400, %p279;
	selp.b64 	%rd445, %rd399, %rd401, %p278;
$L__BB115_76:
	setp.lt.u32 	%p280, %r6, 225;
	@%p280 bra 	$L__BB115_119;
	ld.shared.u8 	%rs310, [_ZZN3cub18CUB_300001_SM_10006detail6reduce18DeviceReduceKernelINS2_10policy_hubIN4cuda3std3__45tupleIJblEEEjN6thrust24THRUST_300001_SM_1000_NS8cuda_cub9__find_if7functorIS9_EEE10Policy1000ENSB_12zip_iteratorINS8_IJNSD_26transform_input_iterator_tIbNSB_6detail15normal_iteratorINSB_10device_ptrIiEEEE17greater_than_fourEENSB_17counting_iteratorIlNSB_11use_defaultESS_SS_EEEEEEEjSF_S9_NS7_10__identityEEEvT0_PT3_T1_NS0_13GridEvenShareIS10_EET2_T4_E12temp_storage+120];
	ld.shared.u64 	%rd402, [_ZZN3cub18CUB_300001_SM_10006detail6reduce18DeviceReduceKernelINS2_10policy_hubIN4cuda3std3__45tupleIJblEEEjN6thrust24THRUST_300001_SM_1000_NS8cuda_cub9__find_if7functorIS9_EEE10Policy1000ENSB_12zip_iteratorINS8_IJNSD_26transform_input_iterator_tIbNSB_6detail15normal_iteratorINSB_10device_ptrIiEEEE17greater_than_fourEENSB_17counting_iteratorIlNSB_11use_defaultESS_SS_EEEEEEEjSF_S9_NS7_10__identityEEEvT0_PT3_T1_NS0_13GridEvenShareIS10_EET2_T4_E12temp_storage+128];
	and.b16  	%rs311, %rs369, 255;
	setp.eq.s16 	%p281, %rs311, 0;
	setp.eq.s16 	%p282, %rs310, 0;
	min.s64 	%rd403, %rd402, %rd445;
	selp.b16 	%rs312, %rs369, 1, %p282;
	selp.b16 	%rs369, %rs310, %rs312, %p281;
	selp.b64 	%rd404, %rd445, %rd403, %p282;
	selp.b64 	%rd445, %rd402, %rd404, %p281;
	bra.uni 	$L__BB115_119;
$L__BB115_78:
	mov.u32 	%r31, %tid.x;
	cvt.u64.u32 	%rd110, %r5;
	add.s64 	%rd111, %rd2, %rd110;
	cvt.u64.u32 	%rd112, %r31;
	add.s64 	%rd113, %rd112, %rd110;
	shl.b64 	%rd114, %rd113, 2;
	add.s64 	%rd115, %rd1, %rd114;
	ld.global.u32 	%r61, [%rd115];
	setp.gt.s32 	%p2, %r61, 4;
	add.s32 	%r62, %r31, 256;
	cvt.u64.u32 	%rd116, %r62;
	ld.global.u32 	%r63, [%rd115+1024];
	setp.gt.s32 	%p3, %r63, 4;
	add.s32 	%r65, %r31, 512;
	cvt.u64.u32 	%rd117, %r65;
	add.s64 	%rd118, %rd111, %rd117;
	ld.global.u32 	%r66, [%rd115+2048];
	setp.gt.s32 	%p4, %r66, 4;
	add.s64 	%rd119, %rd118, 256;
	ld.global.u32 	%r67, [%rd115+3072];
	setp.gt.s32 	%p6, %r67, 4;
	or.pred  	%p8, %p2, %p3;
	selp.b64 	%rd120, %rd112, %rd116, %p2;
	add.s64 	%rd121, %rd111, %rd120;
	min.s64 	%rd122, %rd118, %rd121;
	selp.b64 	%rd123, %rd122, %rd121, %p4;
	or.pred  	%p9, %p8, %p4;
	selp.b64 	%rd124, %rd123, %rd118, %p8;
	min.s64 	%rd125, %rd119, %rd124;
	selp.b64 	%rd126, %rd125, %rd124, %p6;
	or.pred  	%p10, %p9, %p6;
	selp.u16 	%rs369, 1, 0, %p10;
	selp.b64 	%rd445, %rd126, %rd119, %p9;
	setp.lt.u32 	%p11, %r6, %r4;
	@%p11 bra 	$L__BB115_95;
	add.s32 	%r69, %r31, %r4;
	add.s32 	%r70, %r69, %r5;
	add.s32 	%r509, %r70, 1024;
	not.b32 	%r71, %r31;
	add.s32 	%r72, %r71, %r1;
	sub.s32 	%r73, %r72, %r4;
	sub.s32 	%r508, %r73, %r5;
	mov.b32 	%r510, 0;
	mov.u32 	%r511, %r5;
$L__BB115_80:
	shl.b32 	%r38, %r2, 10;
	add.s32 	%r511, %r511, %r38;
	add.s32 	%r74, %r1, -1024;
	setp.gt.u32 	%p12, %r511, %r74;
	@%p12 bra 	$L__BB115_82;
	add.s32 	%r75, %r31, %r511;
	cvt.u64.u32 	%rd127, %r75;
	mul.wide.u32 	%rd128, %r75, 4;
	add.s64 	%rd129, %rd1, %rd128;
	add.s64 	%rd130, %rd2, %rd127;
	ld.global.u32 	%r76, [%rd129];
	setp.gt.s32 	%p13, %r76, 4;
	add.s64 	%rd131, %rd130, 256;
	ld.global.u32 	%r77, [%rd129+1024];
	setp.gt.s32 	%p14, %r77, 4;
	selp.u16 	%rs91, 1, 0, %p14;
	add.s64 	%rd132, %rd130, 512;
	ld.global.u32 	%r78, [%rd129+2048];
	setp.gt.s32 	%p15, %r78, 4;
	selp.u16 	%rs92, 1, 0, %p15;
	add.s64 	%rd133, %rd130, 768;
	ld.global.u32 	%r79, [%rd129+3072];
	setp.gt.s32 	%p16, %r79, 4;
	selp.u16 	%rs93, 1, 0, %p16;
	and.b16  	%rs94, %rs369, 255;
	setp.eq.s16 	%p17, %rs94, 0;
	selp.u16 	%rs95, 1, 0, %p13;
	min.s64 	%rd134, %rd130, %rd445;
	selp.b16 	%rs96, 1, %rs369, %p13;
	selp.b64 	%rd135, %rd134, %rd445, %p13;
	selp.b16 	%rs97, %rs95, %rs96, %p17;
	and.b16  	%rs98, %rs97, 255;
	selp.b64 	%rd136, %rd130, %rd135, %p17;
	setp.eq.s16 	%p18, %rs98, 0;
	min.s64 	%rd137, %rd131, %rd136;
	selp.b16 	%rs99, 1, %rs97, %p14;
	selp.b64 	%rd138, %rd137, %rd136, %p14;
	selp.b16 	%rs100, %rs91, %rs99, %p18;
	and.b16  	%rs101, %rs100, 255;
	selp.b64 	%rd139, %rd131, %rd138, %p18;
	setp.eq.s16 	%p19, %rs101, 0;
	min.s64 	%rd140, %rd132, %rd139;
	selp.b16 	%rs102, 1, %rs100, %p15;
	selp.b64 	%rd141, %rd140, %rd139, %p15;
	selp.b16 	%rs103, %rs92, %rs102, %p19;
	and.b16  	%rs104, %rs103, 255;
	selp.b64 	%rd142, %rd132, %rd141, %p19;
	setp.eq.s16 	%p20, %rs104, 0;
	min.s64 	%rd143, %rd133, %rd142;
	selp.b16 	%rs105, 1, %rs103, %p16;
	selp.b64 	%rd144, %rd143, %rd142, %p16;
	selp.b16 	%rs369, %rs93, %rs105, %p20;
	selp.b64 	%rd445, %rd133, %rd144, %p20;
	sub.s32 	%r80, %r1, %r511;
	shl.b32 	%r81, %r2, 10;
	setp.lt.u32 	%p21, %r80, %r81;
	add.s32 	%r510, %r510, 1;
	add.s32 	%r509, %r509, %r81;
	sub.s32 	%r508, %r508, %r81;
	@%p21 bra 	$L__BB115_95;
	bra.uni 	$L__BB115_80;
$L__BB115_82:
	setp.le.u32 	%p22, %r1, %r511;
	sub.s32 	%r82, %r1, %r511;
	setp.ge.s32 	%p23, %r31, %r82;
	or.pred  	%p24, %p22, %p23;
	@%p24 bra 	$L__BB115_95;
	not.b32 	%r84, %r31;
	add.s32 	%r43, %r1, %r84;
	add.s32 	%r85, %r38, %r5;
	sub.s32 	%r86, %r43, %r85;
	mul.lo.s32 	%r87, %r2, %r510;
	shl.b32 	%r88, %r87, 10;
	sub.s32 	%r89, %r86, %r88;
	shr.u32 	%r90, %r89, 8;
	add.s32 	%r44, %r90, 1;
	and.b32  	%r45, %r44, 7;
	setp.lt.u32 	%p25, %r89, 1792;
	mov.u32 	%r516, %r31;
	@%p25 bra 	$L__BB115_87;
	or.b32  	%r514, %r31, 1024;
	shr.u32 	%r91, %r508, 8;
	add.s32 	%r92, %r91, 1;
	and.b32  	%r93, %r92, 33554424;
	neg.s32 	%r512, %r93;
$L__BB115_85:
	.pragma "nounroll";
	add.s32 	%r94, %r509, -1024;
	cvt.u64.u32 	%rd146, %r94;
	mul.wide.u32 	%rd147, %r94, 4;
	add.s64 	%rd148, %rd1, %rd147;
	add.s64 	%rd149, %rd2, %rd146;
	ld.global.u32 	%r95, [%rd148];
	setp.gt.s32 	%p26, %r95, 4;
	selp.u16 	%rs107, 1, 0, %p26;
	and.b16  	%rs108, %rs369, 255;
	setp.ne.s16 	%p28, %rs108, 0;
	and.pred  	%p29, %p28, %p26;
	min.s64 	%rd150, %rd149, %rd445;
	setp.eq.s16 	%p30, %rs108, 0;
	selp.b16 	%rs109, %rs107, %rs369, %p30;
	selp.b64 	%rd151, %rd149, %rd445, %p30;
	selp.b16 	%rs110, 1, %rs109, %p29;
	and.b16  	%rs111, %rs110, 255;
	selp.b64 	%rd152, %rd150, %rd151, %p29;
	add.s32 	%r96, %r509, -768;
	cvt.u64.u32 	%rd153, %r96;
	mul.wide.u32 	%rd154, %r96, 4;
	add.s64 	%rd155, %rd1, %rd154;
	add.s64 	%rd156, %rd2, %rd153;
	ld.global.u32 	%r97, [%rd155];
	setp.gt.s32 	%p31, %r97, 4;
	selp.u16 	%rs112, 1, 0, %p31;
	setp.ne.s16 	%p33, %rs111, 0;
	and.pred  	%p34, %p33, %p31;
	min.s64 	%rd157, %rd156, %rd152;
	setp.eq.s16 	%p35, %rs111, 0;
	selp.b16 	%rs113, %rs112, %rs110, %p35;
	selp.b64 	%rd158, %rd156, %rd152, %p35;
	selp.b16 	%rs114, 1, %rs113, %p34;
	and.b16  	%rs115, %rs114, 255;
	selp.b64 	%rd159, %rd157, %rd158, %p34;
	add.s32 	%r98, %r509, -512;
	cvt.u64.u32 	%rd160, %r98;
	mul.wide.u32 	%rd161, %r98, 4;
	add.s64 	%rd162, %rd1, %rd161;
	add.s64 	%rd163, %rd2, %rd160;
	ld.global.u32 	%r99, [%rd162];
	setp.gt.s32 	%p36, %r99, 4;
	selp.u16 	%rs116, 1, 0, %p36;
	setp.ne.s16 	%p38, %rs115, 0;
	and.pred  	%p39, %p38, %p36;
	min.s64 	%rd164, %rd163, %rd159;
	setp.eq.s16 	%p40, %rs115, 0;
	selp.b16 	%rs117, %rs116, %rs114, %p40;
	selp.b64 	%rd165, %rd163, %rd159, %p40;
	selp.b16 	%rs118, 1, %rs117, %p39;
	and.b16  	%rs119, %rs118, 255;
	selp.b64 	%rd166, %rd164, %rd165, %p39;
	add.s32 	%r100, %r509, 768;
	add.s32 	%r101, %r509, -256;
	cvt.u64.u32 	%rd167, %r101;
	mul.wide.u32 	%rd168, %r101, 4;
	add.s64 	%rd169, %rd1, %rd168;
	add.s64 	%rd170, %rd2, %rd167;
	ld.global.u32 	%r102, [%rd169];
	setp.gt.s32 	%p41, %r102, 4;
	selp.u16 	%rs120, 1, 0, %p41;
	setp.ne.s16 	%p43, %rs119, 0;
	and.pred  	%p44, %p43, %p41;
	min.s64 	%rd171, %rd170, %rd166;
	setp.eq.s16 	%p45, %rs119, 0;
	selp.b16 	%rs121, %rs120, %rs118, %p45;
	selp.b64 	%rd172, %rd170, %rd166, %p45;
	selp.b16 	%rs122, 1, %rs121, %p44;
	and.b16  	%rs123, %rs122, 255;
	selp.b64 	%rd173, %rd171, %rd172, %p44;
	cvt.u64.u32 	%rd174, %r509;
	mul.wide.u32 	%rd175, %r509, 4;
	add.s64 	%rd176, %rd1, %rd175;
	add.s64 	%rd177, %rd2, %rd174;
	ld.global.u32 	%r103, [%rd176];
	setp.gt.s32 	%p46, %r103, 4;
	selp.u16 	%rs124, 1, 0, %p46;
	setp.ne.s16 	%p48, %rs123, 0;
	and.pred  	%p49, %p48, %p46;
	min.s64 	%rd178, %rd177, %rd173;
	setp.eq.s16 	%p50, %rs123, 0;
	selp.b16 	%rs125, %rs124, %rs122, %p50;
	selp.b64 	%rd179, %rd177, %rd173, %p50;
	selp.b16 	%rs126, 1, %rs125, %p49;
	and.b16  	%rs127, %rs126, 255;
	selp.b64 	%rd180, %rd178, %rd179, %p49;
	add.s32 	%r104, %r509, 256;
	cvt.u64.u32 	%rd181, %r104;
	mul.wide.u32 	%rd182, %r104, 4;
	add.s64 	%rd183, %rd1, %rd182;
	add.s64 	%rd184, %rd2, %rd181;
	ld.global.u32 	%r105, [%rd183];
	setp.gt.s32 	%p51, %r105, 4;
	selp.u16 	%rs128, 1, 0, %p51;
	setp.ne.s16 	%p53, %rs127, 0;
	and.pred  	%p54, %p53, %p51;
	min.s64 	%rd185, %rd184, %rd180;
	setp.eq.s16 	%p55, %rs127, 0;
	selp.b16 	%rs129, %rs128, %rs126, %p55;
	selp.b64 	%rd186, %rd184, %rd180, %p55;
	selp.b16 	%rs130, 1, %rs129, %p54;
	and.b16  	%rs131, %rs130, 255;
	selp.b64 	%rd187, %rd185, %rd186, %p54;
	add.s32 	%r106, %r509, 512;
	cvt.u64.u32 	%rd188, %r106;
	mul.wide.u32 	%rd189, %r106, 4;
	add.s64 	%rd190, %rd1, %rd189;
	add.s64 	%rd191, %rd2, %rd188;
	ld.global.u32 	%r107, [%rd190];
	setp.gt.s32 	%p56, %r107, 4;
	selp.u16 	%rs132, 1, 0, %p56;
	setp.ne.s16 	%p58, %rs131, 0;
	and.pred  	%p59, %p58, %p56;
	min.s64 	%rd192, %rd191, %rd187;
	setp.eq.s16 	%p60, %rs131, 0;
	selp.b16 	%rs133, %rs132, %rs130, %p60;
	selp.b64 	%rd193, %rd191, %rd187, %p60;
	selp.b16 	%rs134, 1, %rs133, %p59;
	and.b16  	%rs135, %rs134, 255;
	selp.b64 	%rd194, %rd192, %rd193, %p59;
	cvt.u64.u32 	%rd195, %r100;
	mul.wide.u32 	%rd196, %r100, 4;
	add.s64 	%rd197, %rd1, %rd196;
	add.s64 	%rd198, %rd2, %rd195;
	ld.global.u32 	%r108, [%rd197];
	setp.gt.s32 	%p61, %r108, 4;
	selp.u16 	%rs136, 1, 0, %p61;
	setp.ne.s16 	%p63, %rs135, 0;
	and.pred  	%p64, %p63, %p61;
	min.s64 	%rd199, %rd198, %rd194;
	setp.eq.s16 	%p65, %rs135, 0;
	selp.b16 	%rs137, %rs136, %rs134, %p65;
	selp.b64 	%rd200, %rd198, %rd194, %p65;
	selp.b16 	%rs369, 1, %rs137, %p64;
	selp.b64 	%rd445, %rd199, %rd200, %p64;
	add.s32 	%r514, %r514, 2048;
	add.s32 	%r509, %r509, 2048;
	add.s32 	%r512, %r512, 8;
	setp.ne.s32 	%p66, %r512, 0;
	@%p66 bra 	$L__BB115_85;
	add.s32 	%r516, %r514, -1024;
$L__BB115_87:
	setp.eq.s32 	%p67, %r45, 0;
	@%p67 bra 	$L__BB115_95;
	setp.lt.u32 	%p68, %r45, 4;
	@%p68 bra 	$L__BB115_90;
	add.s32 	%r109, %r516, %r511;
	cvt.u64.u32 	%rd202, %r109;
	mul.wide.u32 	%rd203, %r109, 4;
	add.s64 	%rd204, %rd1, %rd203;
	add.s64 	%rd205, %rd2, %rd202;
	ld.global.u32 	%r110, [%rd204];
	setp.gt.s32 	%p69, %r110, 4;
	selp.u16 	%rs139, 1, 0, %p69;
	and.b16  	%rs140, %rs369, 255;
	setp.ne.s16 	%p71, %rs140, 0;
	and.pred  	%p72, %p71, %p69;
	min.s64 	%rd206, %rd205, %rd445;
	setp.eq.s16 	%p73, %rs140, 0;
	selp.b16 	%rs141, %rs139, %rs369, %p73;
	selp.b64 	%rd207, %rd205, %rd445, %p73;
	selp.b16 	%rs142, 1, %rs141, %p72;
	and.b16  	%rs143, %rs142, 255;
	selp.b64 	%rd208, %rd206, %rd207, %p72;
	add.s32 	%r111, %r109, 256;
	cvt.u64.u32 	%rd209, %r111;
	mul.wide.u32 	%rd210, %r111, 4;
	add.s64 	%rd211, %rd1, %rd210;
	add.s64 	%rd212, %rd2, %rd209;
	ld.global.u32 	%r112, [%rd211];
	setp.gt.s32 	%p74, %r112, 4;
	selp.u16 	%rs144, 1, 0, %p74;
	setp.ne.s16 	%p76, %rs143, 0;
	and.pred  	%p77, %p76, %p74;
	min.s64 	%rd213, %rd212, %rd208;
	setp.eq.s16 	%p78, %rs143, 0;
	selp.b16 	%rs145, %rs144, %rs142, %p78;
	selp.b64 	%rd214, %rd212, %rd208, %p78;
	selp.b16 	%rs146, 1, %rs145, %p77;
	and.b16  	%rs147, %rs146, 255;
	selp.b64 	%rd215, %rd213, %rd214, %p77;
	add.s32 	%r113, %r109, 512;
	cvt.u64.u32 	%rd216, %r113;
	mul.wide.u32 	%rd217, %r113, 4;
	add.s64 	%rd218, %rd1, %rd217;
	add.s64 	%rd219, %rd2, %rd216;
	ld.global.u32 	%r114, [%rd218];
	setp.gt.s32 	%p79, %r114, 4;
	selp.u16 	%rs148, 1, 0, %p79;
	setp.ne.s16 	%p81, %rs147, 0;
	and.pred  	%p82, %p81, %p79;
	min.s64 	%rd220, %rd219, %rd215;
	setp.eq.s16 	%p83, %rs147, 0;
	selp.b16 	%rs149, %rs148, %rs146, %p83;
	selp.b64 	%rd221, %rd219, %rd215, %p83;
	selp.b16 	%rs150, 1, %rs149, %p82;
	and.b16  	%rs151, %rs150, 255;
	selp.b64 	%rd222, %rd220, %rd221, %p82;
	add.s32 	%r115, %r109, 768;
	cvt.u64.u32 	%rd223, %r115;
	mul.wide.u32 	%rd224, %r115, 4;
	add.s64 	%rd225, %rd1, %rd224;
	add.s64 	%rd226, %rd2, %rd223;
	ld.global.u32 	%r116, [%rd225];
	setp.gt.s32 	%p84, %r116, 4;
	selp.u16 	%rs152, 1, 0, %p84;
	setp.ne.s16 	%p86, %rs151, 0;
	and.pred  	%p87, %p86, %p84;
	min.s64 	%rd227, %rd226, %rd222;
	setp.eq.s16 	%p88, %rs151, 0;
	selp.b16 	%rs153, %rs152, %rs150, %p88;
	selp.b64 	%rd228, %rd226, %rd222, %p88;
	selp.b16 	%rs369, 1, %rs153, %p87;
	selp.b64 	%rd445, %rd227, %rd228, %p87;
	add.s32 	%r516, %r516, 1024;
$L__BB115_90:
	and.b32  	%r117, %r44, 3;
	setp.eq.s32 	%p89, %r117, 0;
	@%p89 bra 	$L__BB115_95;
	setp.eq.s32 	%p90, %r117, 1;
	@%p90 bra 	$L__BB115_93;
	add.s32 	%r118, %r516, %r511;
	cvt.u64.u32 	%rd230, %r118;
	mul.wide.u32 	%rd231, %r118, 4;
	add.s64 	%rd232, %rd1, %rd231;
	add.s64 	%rd233, %rd2, %rd230;
	ld.global.u32 	%r119, [%rd232];
	setp.gt.s32 	%p91, %r119, 4;
	selp.u16 	%rs155, 1, 0, %p91;
	and.b16  	%rs156, %rs369, 255;
	setp.ne.s16 	%p93, %rs156, 0;
	and.pred  	%p94, %p93, %p91;
	min.s64 	%rd234, %rd233, %rd445;
	setp.eq.s16 	%p95, %rs156, 0;
	selp.b16 	%rs157, %rs155, %rs369, %p95;
	selp.b64 	%rd235, %rd233, %rd445, %p95;
	selp.b16 	%rs158, 1, %rs157, %p94;
	and.b16  	%rs159, %rs158, 255;
	selp.b64 	%rd236, %rd234, %rd235, %p94;
	add.s32 	%r120, %r118, 256;
	cvt.u64.u32 	%rd237, %r120;
	mul.wide.u32 	%rd238, %r120, 4;
	add.s64 	%rd239, %rd1, %rd238;
	add.s64 	%rd240, %rd2, %rd237;
	ld.global.u32 	%r121, [%rd239];
	setp.gt.s32 	%p96, %r121, 4;
	selp.u16 	%rs160, 1, 0, %p96;
	setp.ne.s16 	%p98, %rs159, 0;
	and.pred  	%p99, %p98, %p96;
	min.s64 	%rd241, %rd240, %rd236;
	setp.eq.s16 	%p100, %rs159, 0;
	selp.b16 	%rs161, %rs160, %rs158, %p100;
	selp.b64 	%rd242, %rd240, %rd236, %p100;
	selp.b16 	%rs369, 1, %rs161, %p99;
	selp.b64 	%rd445, %rd241, %rd242, %p99;
	add.s32 	%r516, %r516, 512;
$L__BB115_93:
	and.b32  	%r122, %r43, 256;
	setp.ne.s32 	%p101, %r122, 0;
	@%p101 bra 	$L__BB115_95;
	add.s32 	%r123, %r516, %r511;
	cvt.u64.u32 	%rd243, %r123;
	mul.wide.u32 	%rd244, %r123, 4;
	add.s64 	%rd245, %rd1, %rd244;
	add.s64 	%rd246, %rd2, %rd243;
	ld.global.u32 	%r124, [%rd245];
	setp.gt.s32 	%p102, %r124, 4;
	selp.u16 	%rs162, 1, 0, %p102;
	and.b16  	%rs163, %rs369, 255;
	setp.ne.s16 	%p104, %rs163, 0;
	and.pred  	%p105, %p104, %p102;
	min.s64 	%rd247, %rd246, %rd445;
	setp.eq.s16 	%p106, %rs163, 0;
	selp.b16 	%rs164, %rs162, %rs369, %p106;
	selp.b64 	%rd248, %rd246, %rd445, %p106;
	selp.b16 	%rs369, 1, %rs164, %p105;
	selp.b64 	%rd445, %rd247, %rd248, %p105;
$L__BB115_95:
	// begin inline asm
	mov.u32 %r125, %laneid;
	// end inline asm
	cvt.u32.u16 	%r146, %rs369;
	and.b32  	%r127, %r146, 255;
	mov.b32 	%r143, 1;
	mov.b32 	%r144, 31;
	mov.b32 	%r145, -1;
	// begin inline asm
	shfl.sync.down.b32 %r126, %r127, %r143, %r144, %r145;
	// end inline asm
	// begin inline asm
	shfl.sync.down.b32 %r131, %r132, %r143, %r144, %r145;
	// end inline asm
	mov.b64 	{%r137, %r142}, %rd445;
	// begin inline asm
	shfl.sync.down.b32 %r136, %r137, %r143, %r144, %r145;
	// end inline asm
	// begin inline asm
	shfl.sync.down.b32 %r141, %r142, %r143, %r144, %r145;
	// end inline asm
	mov.b64 	%rd86, {%r136, %r141};
	cvt.u16.u32 	%rs74, %r126;
	setp.gt.s32 	%p107, %r125, 30;
	@%p107 bra 	$L__BB115_99;
	and.b16  	%rs165, %rs369, 255;
	setp.eq.s16 	%p108, %rs165, 0;
	and.b16  	%rs166, %rs74, 255;
	setp.eq.s16 	%p109, %rs166, 0;
	or.pred  	%p110, %p108, %p109;
	@%p110 bra 	$L__BB115_98;
	min.s64 	%rd445, %rd86, %rd445;
	mov.b16 	%rs369, 1;
	bra.uni 	$L__BB115_99;
$L__BB115_98:
	setp.eq.s16 	%p111, %rs165, 0;
	selp.b16 	%rs369, %rs74, %rs369, %p111;
	selp.b64 	%rd445, %rd86, %rd445, %p111;
$L__BB115_99:
	cvt.u32.u16 	%r167, %rs369;
	and.b32  	%r148, %r167, 255;
	mov.b32 	%r164, 2;
	mov.b32 	%r165, 31;
	mov.b32 	%r166, -1;
	// begin inline asm
	shfl.sync.down.b32 %r147, %r148, %r164, %r165, %r166;
	// end inline asm
	// begin inline asm
	shfl.sync.down.b32 %r152, %r153, %r164, %r165, %r166;
	// end inline asm
	mov.b64 	{%r158, %r163}, %rd445;
	// begin inline asm
	shfl.sync.down.b32 %r157, %r158, %r164, %r165, %r166;
	// end inline asm
	// begin inline asm
	shfl.sync.down.b32 %r162, %r163, %r164, %r165, %r166;
	// end inline asm
	mov.b64 	%rd90, {%r157, %r162};
	cvt.u16.u32 	%rs77, %r147;
	setp.gt.s32 	%p112, %r125, 29;
	@%p112 bra 	$L__BB115_103;
	and.b16  	%rs169, %rs369, 255;
	setp.eq.s16 	%p113, %rs169, 0;
	and.b16  	%rs170, %rs77, 255;
	setp.eq.s16 	%p114, %rs170, 0;
	or.pred  	%p115, %p113, %p114;
	@%p115 bra 	$L__BB115_102;
	min.s64 	%rd445, %rd90, %rd445;
	mov.b16 	%rs369, 1;
	bra.uni 	$L__BB115_103;
$L__BB115_102:
	setp.eq.s16 	%p116, %rs169, 0;
	selp.b16 	%rs369, %rs77, %rs369, %p116;
	selp.b64 	%rd445, %rd90, %rd445, %p116;
$L__BB115_103:
	cvt.u32.u16 	%r188, %rs369;
	and.b32  	%r169, %r188, 255;
	mov.b32 	%r185, 4;
	mov.b32 	%r186, 31;
	mov.b32 	%r187, -1;
	// begin inline asm
	shfl.sync.down.b32 %r168, %r169, %r185, %r186, %r187;
	// end inline asm
	// begin inline asm
	shfl.sync.down.b32 %r173, %r174, %r185, %r186, %r187;
	// end inline asm
	mov.b64 	{%r179, %r184}, %rd445;
	// begin inline asm
	shfl.sync.down.b32 %r178, %r179, %r185, %r186, %r187;
	// end inline asm
	// begin inline asm
	shfl.sync.down.b32 %r183, %r184, %r185, %r186, %r187;
	// end inline asm
	mov.b64 	%rd94, {%r178, %r183};
	cvt.u16.u32 	%rs80, %r168;
	setp.gt.s32 	%p117, %r125, 27;
	@%p117 bra 	$L__BB115_107;
	and.b16  	%rs173, %rs369, 255;
	setp.eq.s16 	%p118, %rs173, 0;
	and.b16  	%rs174, %rs80, 255;
	setp.eq.s16 	%p119, %rs174, 0;
	or.pred  	%p120, %p118, %p119;
	@%p120 bra 	$L__BB115_106;
	min.s64 	%rd445, %rd94, %rd445;
	mov.b16 	%rs369, 1;
	bra.uni 	$L__BB115_107;
$L__BB115_106:
	setp.eq.s16 	%p121, %rs173, 0;
	selp.b16 	%rs369, %rs80, %rs369, %p121;
	selp.b64 	%rd445, %rd94, %rd445, %p121;
$L__BB115_107:
	cvt.u32.u16 	%r209, %rs369;
	and.b32  	%r190, %r209, 255;
	mov.b32 	%r206, 8;
	mov.b32 	%r207, 31;
	mov.b32 	%r208, -1;
	// begin inline asm
	shfl.sync.down.b32 %r189, %r190, %r206, %r207, %r208;
	// end inline asm
	// begin inline asm
	shfl.sync.down.b32 %r194, %r195, %r206, %r207, %r208;
	// end inline asm
	mov.b64 	{%r200, %r205}, %rd445;
	// begin inline asm
	shfl.sync.down.b32 %r199, %r200, %r206, %r207, %r208;
	// end inline asm
	// begin inline asm
	shfl.sync.down.b32 %r204, %r205, %r206, %r207, %r208;
	// end inline asm
	mov.b64 	%rd98, {%r199, %r204};
	cvt.u16.u32 	%rs83, %r189;
	setp.gt.s32 	%p122, %r125, 23;
	@%p122 bra 	$L__BB115_111;
	and.b16  	%rs177, %rs369, 255;
	setp.eq.s16 	%p123, %rs177, 0;
	and.b16  	%rs178, %rs83, 255;
	setp.eq.s16 	%p124, %rs178, 0;
	or.pred  	%p125, %p123, %p124;
	@%p125 bra 	$L__BB115_110;
	min.s64 	%rd445, %rd98, %rd445;
	mov.b16 	%rs369, 1;
	bra.uni 	$L__BB115_111;
$L__BB115_110:
	setp.eq.s16 	%p126, %rs177, 0;
	selp.b16 	%rs369, %rs83, %rs369, %p126;
	selp.b64 	%rd445, %rd98, %rd445, %p126;
$L__BB115_111:
	cvt.u32.u16 	%r230, %rs369;
	and.b32  	%r211, %r230, 255;
	mov.b32 	%r227, 16;
	mov.b32 	%r228, 31;
	mov.b32 	%r229, -1;
	// begin inline asm
	shfl.sync.down.b32 %r210, %r211, %r227, %r228, %r229;
	// end inline asm
	// begin inline asm
	shfl.sync.down.b32 %r215, %r216, %r227, %r228, %r229;
	// end inline asm
	mov.b64 	{%r221, %r226}, %rd445;
	// begin inline asm
	shfl.sync.down.b32 %r220, %r221, %r227, %r228, %r229;
	// end inline asm
	// begin inline asm
	shfl.sync.down.b32 %r225, %r226, %r227, %r228, %r229;
	// end inline asm
	mov.b64 	%rd102, {%r220, %r225};
	cvt.u16.u32 	%rs86, %r210;
	setp.gt.s32 	%p127, %r125, 15;
	@%p127 bra 	$L__BB115_115;
	and.b16  	%rs181, %rs369, 255;
	setp.eq.s16 	%p128, %rs181, 0;
	and.b16  	%rs182, %rs86, 255;
	setp.eq.s16 	%p129, %rs182, 0;
	or.pred  	%p130, %p128, %p129;
	@%p130 bra 	$L__BB115_114;
	min.s64 	%rd445, %rd102, %rd445;
	mov.b16 	%rs369, 1;
	bra.uni 	$L__BB115_115;
$L__BB115_114:
	setp.eq.s16 	%p131, %rs181, 0;
	selp.b16 	%rs369, %rs86, %rs369, %p131;
	selp.b64 	%rd445, %rd102, %rd445, %p131;
$L__BB115_115:
	setp.ne.s32 	%p132, %r125, 0;
	@%p132 bra 	$L__BB115_117;
	shr.u32 	%r231, %r31, 1;
	and.b32  	%r232, %r231, 496;
	mov.u32 	%r233, _ZZN3cub18CUB_300001_SM_10006detail6reduce18DeviceReduceKernelINS2_10policy_hubIN4cuda3std3__45tupleIJblEEEjN6thrust24THRUST_300001_SM_1000_NS8cuda_cub9__find_if7functorIS9_EEE10Policy1000ENSB_12zip_iteratorINS8_IJNSD_26transform_input_iterator_tIbNSB_6detail15normal_iteratorINSB_10device_ptrIiEEEE17greater_than_fourEENSB_17counting_iteratorIlNSB_11use_defaultESS_SS_EEEEEEEjSF_S9_NS7_10__identityEEEvT0_PT3_T1_NS0_13GridEvenShareIS10_EET2_T4_E12temp_storage;
	add.s32 	%r234, %r233, %r232;
	st.shared.u8 	[%r234+8], %rs369;
	st.shared.u64 	[%r234+16], %rd445;
$L__BB115_117:
	bar.sync 	0;
	setp.ne.s32 	%p133, %r31, 0;
	@%p133 bra 	$L__BB115_119;
	ld.shared.u8 	%rs185, [_ZZN3cub18CUB_300001_SM_10006detail6reduce18DeviceReduceKernelINS2_10policy_hubIN4cuda3std3__45tupleIJblEEEjN6thrust24THRUST_300001_SM_1000_NS8cuda_cub9__find_if7functorIS9_EEE10Policy1000ENSB_12zip_iteratorINS8_IJNSD_26transform_input_iterator_tIbNSB_6detail15normal_iteratorINSB_10device_ptrIiEEEE17greater_than_fourEENSB_17counting_iteratorIlNSB_11use_defaultESS_SS_EEEEEEEjSF_S9_NS7_10__identityEEEvT0_PT3_T1_NS0_13GridEvenShareIS10_EET2_T4_E12temp_storage+24];
	ld.shared.u64 	%rd249, [_ZZN3cub18CUB_300001_SM_10006detail6reduce18DeviceReduceKernelINS2_10policy_hubIN4cuda3std3__45tupleIJblEEEjN6thrust24THRUST_300001_SM_1000_NS8cuda_cub9__find_if7functorIS9_EEE10Policy1000ENSB_12zip_iteratorINS8_IJNSD_26transform_input_iterator_tIbNSB_6detail15normal_iteratorINSB_10device_ptrIiEEEE17greater_than_fourEENSB_17counting_iteratorIlNSB_11use_defaultESS_SS_EEEEEEEjSF_S9_NS7_10__identityEEEvT0_PT3_T1_NS0_13GridEvenShareIS10_EET2_T4_E12temp_storage+32];
	and.b16  	%rs186, %rs369, 255;
	setp.eq.s16 	%p134, %rs186, 0;
	setp.eq.s16 	%p135, %rs185, 0;
	min.s64 	%rd250, %rd249, %rd445;
	selp.b16 	%rs187, %rs369, 1, %p135;
	selp.b16 	%rs188, %rs185, %rs187, %p134;
	and.b16  	%rs189, %rs188, 255;
	selp.b64 	%rd251, %rd445, %rd250, %p135;
	selp.b64 	%rd252, %rd249, %rd251, %p134;
	ld.shared.u8 	%rs190, [_ZZN3cub18CUB_300001_SM_10006detail6reduce18DeviceReduceKernelINS2_10policy_hubIN4cuda3std3__45tupleIJblEEEjN6thrust24THRUST_300001_SM_1000_NS8cuda_cub9__find_if7functorIS9_EEE10Policy1000ENSB_12zip_iteratorINS8_IJNSD_26transform_input_iterator_tIbNSB_6detail15normal_iteratorINSB_10device_ptrIiEEEE17greater_than_fourEENSB_17counting_iteratorIlNSB_11use_defaultESS_SS_EEEEEEEjSF_S9_NS7_10__identityEEEvT0_PT3_T1_NS0_13GridEvenShareIS10_EET2_T4_E12temp_storage+40];
	ld.shared.u64 	%rd253, [_ZZN3cub18CUB_300001_SM_10006detail6reduce18DeviceReduceKernelINS2_10policy_hubIN4cuda3std3__45tupleIJblEEEjN6thrust24THRUST_300001_SM_1000_NS8cuda_cub9__find_if7functorIS9_EEE10Policy1000ENSB_12zip_iteratorINS8_IJNSD_26transform_input_iterator_tIbNSB_6detail15normal_iteratorINSB_10device_ptrIiEEEE17greater_than_fourEENSB_17counting_iteratorIlNSB_11use_defaultESS_SS_EEEEEEEjSF_S9_NS7_10__identityEEEvT0_PT3_T1_NS0_13GridEvenShareIS10_EET2_T4_E12temp_storage+48];
	setp.eq.s16 	%p136, %rs189, 0;
	setp.eq.s16 	%p137, %rs190, 0;
	min.s64 	%rd254, %rd253, %rd252;
	selp.b16 	%rs191, %rs188, 1, %p137;
	selp.b16 	%rs192, %rs190, %rs191, %p136;
	and.b16  	%rs193, %rs192, 255;
	selp.b64 	%rd255, %rd252, %rd254, %p137;
	selp.b64 	%rd256, %rd253, %rd255, %p136;
	ld.shared.u8 	%rs194, [_ZZN3cub18CUB_300001_SM_10006detail6reduce18DeviceReduceKernelINS2_10policy_hubIN4cuda3std3__45tupleIJblEEEjN6thrust24THRUST_300001_SM_1000_NS8cuda_cub9__find_if7functorIS9_EEE10Policy1000ENSB_12zip_iteratorINS8_IJNSD_26transform_input_iterator_tIbNSB_6detail15normal_iteratorINSB_10device_ptrIiEEEE17greater_than_fourEENSB_17counting_iteratorIlNSB_11use_defaultESS_SS_EEEEEEEjSF_S9_NS7_10__identityEEEvT0_PT3_T1_NS0_13GridEvenShareIS10_EET2_T4_E12temp_storage+56];
	ld.shared.u64 	%rd257, [_ZZN3cub18CUB_300001_SM_10006detail6reduce18DeviceReduceKernelINS2_10policy_hubIN4cuda3std3__45tupleIJblEEEjN6thrust24THRUST_300001_SM_1000_NS8cuda_cub9__find_if7functorIS9_EEE10Policy1000ENSB_12zip_iteratorINS8_IJNSD_26transform_input_iterator_tIbNSB_6detail15normal_iteratorINSB_10device_ptrIiEEEE17greater_than_fourEENSB_17counting_iteratorIlNSB_11use_defaultESS_SS_EEEEEEEjSF_S9_NS7_10__identityEEEvT0_PT3_T1_NS0_13GridEvenShareIS10_EET2_T4_E12temp_storage+64];
	setp.eq.s16 	%p138, %rs193, 0;
	setp.eq.s16 	%p139, %rs194, 0;
	min.s64 	%rd258, %rd257, %rd256;
	selp.b16 	%rs195, %rs192, 1, %p139;
	selp.b16 	%rs196, %rs194, %rs195, %p138;
	and.b16  	%rs197, %rs196, 255;
	selp.b64 	%rd259, %rd256, %rd258, %p139;
	selp.b64 	%rd260, %rd257, %rd259, %p138;
	ld.shared.u8 	%rs198, [_ZZN3cub18CUB_300001_SM_10006detail6reduce18DeviceReduceKernelINS2_10policy_hubIN4cuda3std3__45tupleIJblEEEjN6thrust24THRUST_300001_SM_1000_NS8cuda_cub9__find_if7functorIS9_EEE10Policy1000ENSB_12zip_iteratorINS8_IJNSD_26transform_input_iterator_tIbNSB_6detail15normal_iteratorINSB_10device_ptrIiEEEE17greater_than_fourEENSB_17counting_iteratorIlNSB_11use_defaultESS_SS_EEEEEEEjSF_S9_NS7_10__identityEEEvT0_PT3_T1_NS0_13GridEvenShareIS10_EET2_T4_E12temp_storage+72];
	ld.shared.u64 	%rd261, [_ZZN3cub18CUB_300001_SM_10006detail6reduce18DeviceReduceKernelINS2_10policy_hubIN4cuda3std3__45tupleIJblEEEjN6thrust24THRUST_300001_SM_1000_NS8cuda_cub9__find_if7functorIS9_EEE10Policy1000ENSB_12zip_iteratorINS8_IJNSD_26transform_input_iterator_tIbNSB_6detail15normal_iteratorINSB_10device_ptrIiEEEE17greater_than_fourEENSB_17counting_iteratorIlNSB_11use_defaultESS_SS_EEEEEEEjSF_S9_NS7_10__identityEEEvT0_PT3_T1_NS0_13GridEvenShareIS10_EET2_T4_E12temp_storage+80];
	setp.eq.s16 	%p140, %rs197, 0;
	setp.eq.s16 	%p141, %rs198, 0;
	min.s64 	%rd262, %rd261, %rd260;
	selp.b16 	%rs199, %rs196, 1, %p141;
	selp.b16 	%rs200, %rs198, %rs199, %p140;
	and.b16  	%rs201, %rs200, 255;
	selp.b64 	%rd263, %rd260, %rd262, %p141;
	selp.b64 	%rd264, %rd261, %rd263, %p140;
	ld.shared.u8 	%rs202, [_ZZN3cub18CUB_300001_SM_10006detail6reduce18DeviceReduceKernelINS2_10policy_hubIN4cuda3std3__45tupleIJblEEEjN6thrust24THRUST_300001_SM_1000_NS8cuda_cub9__find_if7functorIS9_EEE10Policy1000ENSB_12zip_iteratorINS8_IJNSD_26transform_input_iterator_tIbNSB_6detail15normal_iteratorINSB_10device_ptrIiEEEE17greater_than_fourEENSB_17counting_iteratorIlNSB_11use_defaultESS_SS_EEEEEEEjSF_S9_NS7_10__identityEEEvT0_PT3_T1_NS0_13GridEvenShareIS10_EET2_T4_E12temp_storage+88];
	ld.shared.u64 	%rd265, [_ZZN3cub18CUB_300001_SM_10006detail6reduce18DeviceReduceKernelINS2_10policy_hubIN4cuda3std3__45tupleIJblEEEjN6thrust24THRUST_300001_SM_1000_NS8cuda_cub9__find_if7functorIS9_EEE10Policy1000ENSB_12zip_iteratorINS8_IJNSD_26transform_input_iterator_tIbNSB_6detail15normal_iteratorINSB_10device_ptrIiEEEE17greater_than_fourEENSB_17counting_iteratorIlNSB_11use_defaultESS_SS_EEEEEEEjSF_S9_NS7_10__identityEEEvT0_PT3_T1_NS0_13GridEvenShareIS10_EET2_T4_E12temp_storage+96];
	setp.eq.s16 	%p142, %rs201, 0;
	setp.eq.s16 	%p143, %rs202, 0;
	min.s64 	%rd266, %rd265, %rd264;
	selp.b16 	%rs203, %rs200, 1, %p143;
	selp.b16 	%rs204, %rs202, %rs203, %p142;
	and.b16  	%rs205, %rs204, 255;
	selp.b64 	%rd267, %rd264, %rd266, %p143;
	selp.b64 	%rd268, %rd265, %rd267, %p142;
	ld.shared.u8 	%rs206, [_ZZN3cub18CUB_300001_SM_10006detail6reduce18DeviceReduceKernelINS2_10policy_hubIN4cuda3std3__45tupleIJblEEEjN6thrust24THRUST_300001_SM_1000_NS8cuda_cub9__find_if7functorIS9_EEE10Policy1000ENSB_12zip_iteratorINS8_IJNSD_26transform_input_iterator_tIbNSB_6detail15normal_iteratorINSB_10device_ptrIiEEEE17greater_than_fourEENSB_17counting_iteratorIlNSB_11use_defaultESS_SS_EEEEEEEjSF_S9_NS7_10__identityEEEvT0_PT3_T1_NS0_13GridEvenShareIS10_EET2_T4_E12temp_storage+104];
	ld.shared.u64 	%rd269, [_ZZN3cub18CUB_300001_SM_10006detail6reduce18DeviceReduceKernelINS2_10policy_hubIN4cuda3std3__45tupleIJblEEEjN6thrust24THRUST_300001_SM_1000_NS8cuda_cub9__find_if7functorIS9_EEE10Policy1000ENSB_12zip_iteratorINS8_IJNSD_26transform_input_iterator_tIbNSB_6detail15normal_iteratorINSB_10device_ptrIiEEEE17greater_than_fourEENSB_17counting_iteratorIlNSB_11use_defaultESS_SS_EEEEEEEjSF_S9_NS7_10__identityEEEvT0_PT3_T1_NS0_13GridEvenShareIS10_EET2_T4_E12temp_storage+112];
	setp.eq.s16 	%p144, %rs205, 0;
	setp.eq.s16 	%p145, %rs206, 0;
	min.s64 	%rd270, %rd269, %rd268;
	selp.b16 	%rs207, %rs204, 1, %p145;
	selp.b16 	%rs208, %rs206, %rs207, %p144;
	and.b16  	%rs209, %rs208, 255;
	selp.b64 	%rd271, %rd268, %rd270, %p145;
	selp.b64 	%rd272, %rd269, %rd271, %p144;
	ld.shared.u8 	%rs210, [_ZZN3cub18CUB_300001_SM_10006detail6reduce18DeviceReduceKernelINS2_10policy_hubIN4cuda3std3__45tupleIJblEEEjN6thrust24THRUST_300001_SM_1000_NS8cuda_cub9__find_if7functorIS9_EEE10Policy1000ENSB_12zip_iteratorINS8_IJNSD_26transform_input_iterator_tIbNSB_6detail15normal_iteratorINSB_10device_ptrIiEEEE17greater_than_fourEENSB_17counting_iteratorIlNSB_11use_defaultESS_SS_EEEEEEEjSF_S9_NS7_10__identityEEEvT0_PT3_T1_NS0_13GridEvenShareIS10_EET2_T4_E12temp_storage+120];
	ld.shared.u64 	%rd273, [_ZZN3cub18CUB_300001_SM_10006detail6reduce18DeviceReduceKernelINS2_10policy_hubIN4cuda3std3__45tupleIJblEEEjN6thrust24THRUST_300001_SM_1000_NS8cuda_cub9__find_if7functorIS9_EEE10Policy1000ENSB_12zip_iteratorINS8_IJNSD_26transform_input_iterator_tIbNSB_6detail15normal_iteratorINSB_10device_ptrIiEEEE17greater_than_fourEENSB_17counting_iteratorIlNSB_11use_defaultESS_SS_EEEEEEEjSF_S9_NS7_10__identityEEEvT0_PT3_T1_NS0_13GridEvenShareIS10_EET2_T4_E12temp_storage+128];
	setp.eq.s16 	%p146, %rs209, 0;
	setp.eq.s16 	%p147, %rs210, 0;
	min.s64 	%rd274, %rd273, %rd272;
	selp.b16 	%rs211, %rs208, 1, %p147;
	selp.b16 	%rs369, %rs210, %rs211, %p146;
	selp.b64 	%rd275, %rd272, %rd274, %p147;
	selp.b64 	%rd445, %rd273, %rd275, %p146;
$L__BB115_119:
	mov.u32 	%r500, %tid.x;
	setp.ne.s32 	%p324, %r500, 0;
	@%p324 bra 	$L__BB115_121;
	ld.param.u64 	%rd435, [_ZN3cub18CUB_300001_SM_10006detail6reduce18DeviceReduceKernelINS2_10policy_hubIN4cuda3std3__45tupleIJblEEEjN6thrust24THRUST_300001_SM_1000_NS8cuda_cub9__find_if7functorIS9_EEE10Policy1000ENSB_12zip_iteratorINS8_IJNSD_26transform_input_iterator_tIbNSB_6detail15normal_iteratorINSB_10device_ptrIiEEEE17greater_than_fourEENSB_17counting_iteratorIlNSB_11use_defaultESS_SS_EEEEEEEjSF_S9_NS7_10__identityEEEvT0_PT3_T1_NS0_13GridEvenShareIS10_EET2_T4__param_1];
	cvta.to.global.u64 	%rd432, %rd435;
	mul.wide.u32 	%rd433, %r3, 16;
	add.s64 	%rd434, %rd432, %rd433;
	st.global.u8 	[%rd434], %rs369;
	st.global.u64 	[%rd434+8], %rd445;
$L__BB115_121:
	ret;

}
	// .globl	_ZN3cub18CUB_300001_SM_10006detail6reduce28DeviceReduceSingleTileKernelINS2_10policy_hubIN4cuda3std3__45tupleIJblEEEyN6thrust24THRUST_300001_SM_1000_NS8cuda_cub9__find_if7functorIS9_EEE10Policy1000ENSB_12zip_iteratorINS8_IJNSD_26transform_input_iterator_tIbNSB_6detail15normal_iteratorINSB_10device_ptrIiEEEE17greater_than_fourEENSB_17counting_iteratorIlNSB_11use_defaultESS_SS_EEEEEEEPS9_ySF_S9_S9_NS7_10__identityEEEvT0_T1_T2_T3_T4_T6_
.visible .entry _ZN3cub18CUB_300001_SM_10006detail6reduce28DeviceReduceSingleTileKernelINS2_10policy_hubIN4cuda3std3__45tupleIJblEEEyN6thrust24THRUST_300001_SM_1000_NS8cuda_cub9__find_if7functorIS9_EEE10Policy1000ENSB_12zip_iteratorINS8_IJNSD_26transform_input_iterator_tIbNSB_6detail15normal_iteratorINSB_10device_ptrIiEEEE17greater_than_fourEENSB_17counting_iteratorIlNSB_11use_defaultESS_SS_EEEEEEEPS9_ySF_S9_S9_NS7_10__identityEEEvT0_T1_T2_T3_T4_T6_(
	.param .align 8 .b8 _ZN3cub18CUB_300001_SM_10006detail6reduce28DeviceReduceSingleTileKernelINS2_10policy_hubIN4cuda3std3__45tupleIJblEEEyN6thrust24THRUST_300001_SM_1000_NS8cuda_cub9__find_if7functorIS9_EEE10Policy1000ENSB_12zip_iteratorINS8_IJNSD_26transform_input_iterator_tIbNSB_6detail15normal_iteratorINSB_10device_ptrIiEEEE17greater_than_fourEENSB_17counting_iteratorIlNSB_11use_defaultESS_SS_EEEEEEEPS9_ySF_S9_S9_NS7_10__identityEEEvT0_T1_T2_T3_T4_T6__param_0[24],
	.param .u64 .ptr .align 1 _ZN3cub18CUB_300001_SM_10006detail6reduce28DeviceReduceSingleTileKernelINS2_10policy_hubIN4cuda3std3__45tupleIJblEEEyN6thrust24THRUST_300001_SM_1000_NS8cuda_cub9__find_if7functorIS9_EEE10Policy1000ENSB_12zip_iteratorINS8_IJNSD_26transform_input_iterator_tIbNSB_6detail15normal_iteratorINSB_10device_ptrIiEEEE17greater_than_fourEENSB_17counting_iteratorIlNSB_11use_defaultESS_SS_EEEEEEEPS9_ySF_S9_S9_NS7_10__identityEEEvT0_T1_T2_T3_T4_T6__param_1,
	.param .u64 _ZN3cub18CUB_300001_SM_10006detail6reduce28DeviceReduceSingleTileKernelINS2_10policy_hubIN4cuda3std3__45tupleIJblEEEyN6thrust24THRUST_300001_SM_1000_NS8cuda_cub9__find_if7functorIS9_EEE10Policy1000ENSB_12zip_iteratorINS8_IJNSD_26transform_input_iterator_tIbNSB_6detail15normal_iteratorINSB_10device_ptrIiEEEE17greater_than_fourEENSB_17counting_iteratorIlNSB_11use_defaultESS_SS_EEEEEEEPS9_ySF_S9_S9_NS7_10__identityEEEvT0_T1_T2_T3_T4_T6__param_2,
	.param .align 1 .b8 _ZN3cub18CUB_300001_SM_10006detail6reduce28DeviceReduceSingleTileKernelINS2_10policy_hubIN4cuda3std3__45tupleIJblEEEyN6thrust24THRUST_300001_SM_1000_NS8cuda_cub9__find_if7functorIS9_EEE10Policy1000ENSB_12zip_iteratorINS8_IJNSD_26transform_input_iterator_tIbNSB_6detail15normal_iteratorINSB_10device_ptrIiEEEE17greater_than_fourEENSB_17counting_iteratorIlNSB_11use_defaultESS_SS_EEEEEEEPS9_ySF_S9_S9_NS7_10__identityEEEvT0_T1_T2_T3_T4_T6__param_3[1],
	.param .align 8 .b8 _ZN3cub18CUB_300001_SM_10006detail6reduce28DeviceReduceSingleTileKernelINS2_10policy_hubIN4cuda3std3__45tupleIJblEEEyN6thrust24THRUST_300001_SM_1000_NS8cuda_cub9__find_if7functorIS9_EEE10Policy1000ENSB_12zip_iteratorINS8_IJNSD_26transform_input_iterator_tIbNSB_6detail15normal_iteratorINSB_10device_ptrIiEEEE17greater_than_fourEENSB_17counting_iteratorIlNSB_11use_defaultESS_SS_EEEEEEEPS9_ySF_S9_S9_NS7_10__identityEEEvT0_T1_T2_T3_T4_T6__param_4[16],
	.param .align 1 .b8 _ZN3cub18CUB_300001_SM_10006detail6reduce28DeviceReduceSingleTileKernelINS2_10policy_hubIN4cuda3std3__45tupleIJblEEEyN6thrust24THRUST_300001_SM_1000_NS8cuda_cub9__find_if7functorIS9_EEE10Policy1000ENSB_12zip_iteratorINS8_IJNSD_26transform_input_iterator_tIbNSB_6detail15normal_iteratorINSB_10device_ptrIiEEEE17greater_than_fourEENSB_17counting_iteratorIlNSB_11use_defaultESS_SS_EEEEEEEPS9_ySF_S9_S9_NS7_10__identityEEEvT0_T1_T2_T3_T4_T6__param_5[1]
)
.maxntid 256
.minnctapersm 1
{
	.reg .pred 	%p<329>;
	.reg .b16 	%rs<415>;
	.reg .b32 	%r<464>;
	.reg .b64 	%rd<437>;
	// demoted variable
	.shared .align 8 .b8 _ZZN3cub18CUB_300001_SM_10006detail6reduce28DeviceReduceSingleTileKernelINS2_10policy_hubIN4cuda3std3__45tupleIJblEEEyN6thrust24THRUST_300001_SM_1000_NS8cuda_cub9__find_if7functorIS9_EEE10Policy1000ENSB_12zip_iteratorINS8_IJNSD_26transform_input_iterator_tIbNSB_6detail15normal_iteratorINSB_10device_ptrIiEEEE17greater_than_fourEENSB_17counting_iteratorIlNSB_11use_defaultESS_SS_EEEEEEEPS9_ySF_S9_S9_NS7_10__identityEEEvT0_T1_T2_T3_T4_T6_E12temp_storage[152];
	ld.param.u64 	%rd119, [_ZN3cub18CUB_300001_SM_10006detail6reduce28DeviceReduceSingleTileKernelINS2_10policy_hubIN4cuda3std3__45tupleIJblEEEyN6thrust24THRUST_300001_SM_1000_NS8cuda_cub9__find_if7functorIS9_EEE10Policy1000ENSB_12zip_iteratorINS8_IJNSD_26transform_input_iterator_tIbNSB_6detail15normal_iteratorINSB_10device_ptrIiEEEE17greater_than_fourEENSB_17counting_iteratorIlNSB_11use_defaultESS_SS_EEEEEEEPS9_ySF_S9_S9_NS7_10__identityEEEvT0_T1_T2_T3_T4_T6__param_4+8];
	ld.param.u64 	%rd117, [_ZN3cub18CUB_300001_SM_10006detail6reduce28DeviceReduceSingleTileKernelINS2_10policy_hubIN4cuda3std3__45tupleIJblEEEyN6thrust24THRUST_300001_SM_1000_NS8cuda_cub9__find_if7functorIS9_EEE10Policy1000ENSB_12zip_iteratorINS8_IJNSD_26transform_input_iterator_tIbNSB_6detail15normal_iteratorINSB_10device_ptrIiEEEE17greater_than_fourEENSB_17counting_iteratorIlNSB_11use_defaultESS_SS_EEEEEEEPS9_ySF_S9_S9_NS7_10__identityEEEvT0_T1_T2_T3_T4_T6__param_0+16];
	ld.param.u64 	%rd116, [_ZN3cub18CUB_300001_SM_10006detail6reduce28DeviceReduceSingleTileKernelINS2_10policy_hubIN4cuda3std3__45tupleIJblEEEyN6thrust24THRUST_300001_SM_1000_NS8cuda_cub9__find_if7functorIS9_EEE10Policy1000ENSB_12zip_iteratorINS8_IJNSD_26transform_input_iterator_tIbNSB_6detail15normal_iteratorINSB_10device_ptrIiEEEE17greater_than_fourEENSB_17counting_iteratorIlNSB_11use_defaultESS_SS_EEEEEEEPS9_ySF_S9_S9_NS7_10__identityEEEvT0_T1_T2_T3_T4_T6__param_0];
	ld.param.u64 	%rd120, [_ZN3cub18CUB_300001_SM_10006detail6reduce28DeviceReduceSingleTileKernelINS2_10policy_hubIN4cuda3std3__45tupleIJblEEEyN6thrust24THRUST_300001_SM_1000_NS8cuda_cub9__find_if7functorIS9_EEE10Policy1000ENSB_12zip_iteratorINS8_IJNSD_26transform_input_iterator_tIbNSB_6detail15normal_iteratorINSB_10device_ptrIiEEEE17greater_than_fourEENSB_17counting_iteratorIlNSB_11use_defaultESS_SS_EEEEEEEPS9_ySF_S9_S9_NS7_10__identityEEEvT0_T1_T2_T3_T4_T6__param_1];
	ld.param.u64 	%rd118, [_ZN3cub18CUB_300001_SM_10006detail6reduce28DeviceReduceSingleTileKernelINS2_10policy_hubIN4cuda3std3__45tupleIJblEEEyN6thrust24THRUST_300001_SM_1000_NS8cuda_cub9__find_if7functorIS9_EEE10Policy1000ENSB_12zip_iteratorINS8_IJNSD_26transform_input_iterator_tIbNSB_6detail15normal_iteratorINSB_10device_ptrIiEEEE17greater_than_fourEENSB_17counting_iteratorIlNSB_11use_defaultESS_SS_EEEEEEEPS9_ySF_S9_S9_NS7_10__identityEEEvT0_T1_T2_T3_T4_T6__param_2];
	ld.param.u8 	%rs100, [_ZN3cub18CUB_300001_SM_10006detail6reduce28DeviceReduceSingleTileKernelINS2_10policy_hubIN4cuda3std3__45tupleIJblEEEyN6thrust24THRUST_300001_SM_1000_NS8cuda_cub9__find_if7functorIS9_EEE10Policy1000ENSB_12zip_iteratorINS8_IJNSD_26transform_input_iterator_tIbNSB_6detail15normal_iteratorINSB_10device_ptrIiEEEE17greater_than_fourEENSB_17counting_iteratorIlNSB_11use_defaultESS_SS_EEEEEEEPS9_ySF_S9_S9_NS7_10__identityEEEvT0_T1_T2_T3_T4_T6__param_4];
	cvta.to.global.u64 	%rd1, %rd120;
	setp.ne.s64 	%p1, %rd118, 0;
	@%p1 bra 	$L__BB116_3;
	mov.u32 	%r452, %tid.x;
	setp.ne.s32 	%p328, %r452, 0;
	@%p328 bra 	$L__BB116_122;
	st.global.u8 	[%rd1], %rs100;
	st.global.u64 	[%rd1+8], %rd119;
	bra.uni 	$L__BB116_122;
$L__BB116_3:
	cvta.to.global.u64 	%rd2, %rd116;
	setp.gt.u64 	%p2, %rd118, 1023;
	@%p2 bra 	$L__BB116_80;
	cvt.u32.u64 	%r1, %rd118;
	mov.u32 	%r2, %tid.x;
	setp.ge.u32 	%p149, %r2, %r1;
	mov.b16 	%rs383, 0;
	mov.b64 	%rd403, 0;
	mov.u32 	%r456, %r2;
	@%p149 bra 	$L__BB116_6;
	cvt.u64.u32 	%rd265, %r2;
	mul.wide.u32 	%rd266, %r2, 4;
	add.s64 	%rd267, %rd2, %rd266;
	add.s64 	%rd403, %rd117, %rd265;
	ld.global.u32 	%r198, [%rd267];
	setp.gt.s32 	%p150, %r198, 4;
	selp.u16 	%rs383, 1, 0, %p150;
	add.s32 	%r456, %r2, 256;
$L__BB116_6:
	setp.ge.u32 	%p151, %r456, %r1;
	@%p151 bra 	$L__BB116_18;
	not.b32 	%r199, %r456;
	add.s32 	%r5, %r199, %r1;
	shr.u32 	%r200, %r5, 8;
	add.s32 	%r6, %r200, 1;
	and.b32  	%r7, %r6, 7;
	setp.lt.u32 	%p152, %r5, 1792;
	@%p152 bra 	$L__BB116_10;
	and.b32  	%r201, %r6, 33554424;
	neg.s32 	%r454, %r201;
$L__BB116_9:
	.pragma "nounroll";
	cvt.u64.u32 	%rd269, %r456;
	mul.wide.u32 	%rd270, %r456, 4;
	add.s64 	%rd271, %rd2, %rd270;
	add.s64 	%rd272, %rd117, %rd269;
	ld.global.u32 	%r202, [%rd271];
	setp.gt.s32 	%p153, %r202, 4;
	selp.u16 	%rs224, 1, 0, %p153;
	and.b16  	%rs225, %rs383, 255;
	setp.ne.s16 	%p155, %rs225, 0;
	and.pred  	%p156, %p155, %p153;
	min.s64 	%rd273, %rd272, %rd403;
	setp.eq.s16 	%p157, %rs225, 0;
	selp.b64 	%rd274, %rd272, %rd403, %p157;
	selp.b16 	%rs226, %rs224, %rs383, %p157;
	selp.b64 	%rd275, %rd273, %rd274, %p156;
	selp.b16 	%rs227, 1, %rs226, %p156;
	and.b16  	%rs228, %rs227, 255;
	add.s64 	%rd276, %rd272, 256;
	ld.global.u32 	%r203, [%rd271+1024];
	setp.gt.s32 	%p158, %r203, 4;
	selp.u16 	%rs229, 1, 0, %p158;
	setp.ne.s16 	%p160, %rs228, 0;
	and.pred  	%p161, %p160, %p158;
	min.s64 	%rd277, %rd276, %rd275;
	setp.eq.s16 	%p162, %rs228, 0;
	selp.b64 	%rd278, %rd276, %rd275, %p162;
	selp.b16 	%rs230, %rs229, %rs227, %p162;
	selp.b64 	%rd279, %rd277, %rd278, %p161;
	selp.b16 	%rs231, 1, %rs230, %p161;
	and.b16  	%rs232, %rs231, 255;
	add.s64 	%rd280, %rd272, 512;
	ld.global.u32 	%r204, [%rd271+2048];
	setp.gt.s32 	%p163, %r204, 4;
	selp.u16 	%rs233, 1, 0, %p163;
	setp.ne.s16 	%p165, %rs232, 0;
	and.pred  	%p166, %p165, %p163;
	min.s64 	%rd281, %rd280, %rd279;
	setp.eq.s16 	%p167, %rs232, 0;
	selp.b64 	%rd282, %rd280, %rd279, %p167;
	selp.b16 	%rs234, %rs233, %rs231, %p167;
	selp.b64 	%rd283, %rd281, %rd282, %p166;
	selp.b16 	%rs235, 1, %rs234, %p166;
	and.b16  	%rs236, %rs235, 255;
	add.s64 	%rd284, %rd272, 768;
	ld.global.u32 	%r205, [%rd271+3072];
	setp.gt.s32 	%p168, %r205, 4;
	selp.u16 	%rs237, 1, 0, %p168;
	setp.ne.s16 	%p170, %rs236, 0;
	and.pred  	%p171, %p170, %p168;
	min.s64 	%rd285, %rd284, %rd283;
	setp.eq.s16 	%p172, %rs236, 0;
	selp.b64 	%rd286, %rd284, %rd283, %p172;
	selp.b16 	%rs238, %rs237, %rs235, %p172;
	selp.b64 	%rd287, %rd285, %rd286, %p171;
	selp.b16 	%rs239, 1, %rs238, %p171;
	and.b16  	%rs240, %rs239, 255;
	add.s64 	%rd288, %rd272, 1024;
	ld.global.u32 	%r206, [%rd271+4096];
	setp.gt.s32 	%p173, %r206, 4;
	selp.u16 	%rs241, 1, 0, %p173;
	setp.ne.s16 	%p175, %rs240, 0;
	and.pred  	%p176, %p175, %p173;
	min.s64 	%rd289, %rd288, %rd287;
	setp.eq.s16 	%p177, %rs240, 0;
	selp.b64 	%rd290, %rd288, %rd287, %p177;
	selp.b16 	%rs242, %rs241, %rs239, %p177;
	selp.b64 	%rd291, %rd289, %rd290, %p176;
	selp.b16 	%rs243, 1, %rs242, %p176;
	and.b16  	%rs244, %rs243, 255;
	add.s64 	%rd292, %rd272, 1280;
	ld.global.u32 	%r207, [%rd271+5120];
	setp.gt.s32 	%p178, %r207, 4;
	selp.u16 	%rs245, 1, 0, %p178;
	setp.ne.s16 	%p180, %rs244, 0;
	and.pred  	%p181, %p180, %p178;
	min.s64 	%rd293, %rd292, %rd291;
	setp.eq.s16 	%p182, %rs244, 0;
	selp.b64 	%rd294, %rd292, %rd291, %p182;
	selp.b16 	%rs246, %rs245, %rs243, %p182;
	selp.b64 	%rd295, %rd293, %rd294, %p181;
	selp.b16 	%rs247, 1, %rs246, %p181;
	and.b16  	%rs248, %rs247, 255;
	add.s64 	%rd296, %rd272, 1536;
	ld.global.u32 	%r208, [%rd271+6144];
	setp.gt.s32 	%p183, %r208, 4;
	selp.u16 	%rs249, 1, 0, %p183;
	setp.ne.s16 	%p185, %rs248, 0;
	and.pred  	%p186, %p185, %p183;
	min.s64 	%rd297, %rd296, %rd295;
	setp.eq.s16 	%p187, %rs248, 0;
	selp.b64 	%rd298, %rd296, %rd295, %p187;
	selp.b16 	%rs250, %rs249, %rs247, %p187;
	selp.b64 	%rd299, %rd297, %rd298, %p186;
	selp.b16 	%rs251, 1, %rs250, %p186;
	and.b16  	%rs252, %rs251, 255;
	add.s64 	%rd300, %rd272, 1792;
	ld.global.u32 	%r209, [%rd271+7168];
	setp.gt.s32 	%p188, %r209, 4;
	selp.u16 	%rs253, 1, 0, %p188;
	setp.ne.s16 	%p190, %rs252, 0;
	and.pred  	%p191, %p190, %p188;
	min.s64 	%rd301, %rd300, %rd299;
	setp.eq.s16 	%p192, %rs252, 0;
	selp.b64 	%rd302, %rd300, %rd299, %p192;
	selp.b16 	%rs254, %rs253, %rs251, %p192;
	selp.b64 	%rd403, %rd301, %rd302, %p191;
	selp.b16 	%rs383, 1, %rs254, %p191;
	add.s32 	%r456, %r456, 2048;
	add.s32 	%r454, %r454, 8;
	setp.ne.s32 	%p193, %r454, 0;
	@%p193 bra 	$L__BB116_9;
$L__BB116_10:
	setp.eq.s32 	%p194, %r7, 0;
	@%p194 bra 	$L__BB116_18;
	setp.lt.u32 	%p195, %r7, 4;
	@%p195 bra 	$L__BB116_13;
	cvt.u64.u32 	%rd304, %r456;
	mul.wide.u32 	%rd305, %r456, 4;
	add.s64 	%rd306, %rd2, %rd305;
	add.s64 	%rd307, %rd117, %rd304;
	ld.global.u32 	%r210, [%rd306];
	setp.gt.s32 	%p196, %r210, 4;
	selp.u16 	%rs256, 1, 0, %p196;
	and.b16  	%rs257, %rs383, 255;
	setp.ne.s16 	%p198, %rs257, 0;
	and.pred  	%p199, %p198, %p196;
	min.s64 	%rd308, %rd307, %rd403;
	setp.eq.s16 	%p200, %rs257, 0;
	selp.b64 	%rd309, %rd307, %rd403, %p200;
	selp.b16 	%rs258, %rs256, %rs383, %p200;
	selp.b64 	%rd310, %rd308, %rd309, %p199;
	selp.b16 	%rs259, 1, %rs258, %p199;
	and.b16  	%rs260, %rs259, 255;
	add.s32 	%r211, %r456, 256;
	cvt.u64.u32 	%rd311, %r211;
	add.s64 	%rd312, %rd117, %rd311;
	ld.global.u32 	%r212, [%rd306+1024];
	setp.gt.s32 	%p201, %r212, 4;
	selp.u16 	%rs261, 1, 0, %p201;
	setp.ne.s16 	%p203, %rs260, 0;
	and.pred  	%p204, %p203, %p201;
	min.s64 	%rd313, %rd312, %rd310;
	setp.eq.s16 	%p205, %rs260, 0;
	selp.b64 	%rd314, %rd312, %rd310, %p205;
	selp.b16 	%rs262, %rs261, %rs259, %p205;
	selp.b64 	%rd315, %rd313, %rd314, %p204;
	selp.b16 	%rs263, 1, %rs262, %p204;
	and.b16  	%rs264, %rs263, 255;
	add.s32 	%r213, %r456, 512;
	cvt.u64.u32 	%rd316, %r213;
	add.s64 	%rd317, %rd117, %rd316;
	ld.global.u32 	%r214, [%rd306+2048];
	setp.gt.s32 	%p206, %r214, 4;
	selp.u16 	%rs265, 1, 0, %p206;
	setp.ne.s16 	%p208, %rs264, 0;
	and.pred  	%p209, %p208, %p206;
	min.s64 	%rd318, %rd317, %rd315;
	setp.eq.s16 	%p210, %rs264, 0;
	selp.b64 	%rd319, %rd317, %rd315, %p210;
	selp.b16 	%rs266, %rs265, %rs263, %p210;
	selp.b64 	%rd320, %rd318, %rd319, %p209;
	selp.b16 	%rs267, 1, %rs266, %p209;
	and.b16  	%rs268, %rs267, 255;
	add.s32 	%r215, %r456, 768;
	cvt.u64.u32 	%rd321, %r215;
	add.s64 	%rd322, %rd117, %rd321;
	ld.global.u32 	%r216, [%rd306+3072];
	setp.gt.s32 	%p211, %r216, 4;
	selp.u16 	%rs269, 1, 0, %p211;
	setp.ne.s16 	%p213, %rs268, 0;
	and.pred  	%p214, %p213, %p211;
	min.s64 	%rd323, %rd322, %rd320;
	setp.eq.s16 	%p215, %rs268, 0;
	selp.b64 	%rd324, %rd322, %rd320, %p215;
	selp.b16 	%rs270, %rs269, %rs267, %p215;
	selp.b64 	%rd403, %rd323, %rd324, %p214;
	selp.b16 	%rs383, 1, %rs270, %p214;
	add.s32 	%r456, %r456, 1024;
$L__BB116_13:
	and.b32  	%r217, %r6, 3;
	setp.eq.s32 	%p216, %r217, 0;
	@%p216 bra 	$L__BB116_18;
	setp.eq.s32 	%p217, %r217, 1;
	@%p217 bra 	$L__BB116_16;
	cvt.u64.u32 	%rd326, %r456;
	mul.wide.u32 	%rd327, %r456, 4;
	add.s64 	%rd328, %rd2, %rd327;
	add.s64 	%rd329, %rd117, %rd326;
	ld.global.u32 	%r218, [%rd328];
	setp.gt.s32 	%p218, %r218, 4;
	selp.u16 	%rs272, 1, 0, %p218;
	and.b16  	%rs273, %rs383, 255;
	setp.ne.s16 	%p220, %rs273, 0;
	and.pred  	%p221, %p220, %p218;
	min.s64 	%rd330, %rd329, %rd403;
	setp.eq.s16 	%p222, %rs273, 0;
	selp.b64 	%rd331, %rd329, %rd403, %p222;
	selp.b16 	%rs274, %rs272, %rs383, %p222;
	selp.b64 	%rd332, %rd330, %rd331, %p221;
	selp.b16 	%rs275, 1, %rs274, %p221;
	and.b16  	%rs276, %rs275, 255;
	add.s32 	%r219, %r456, 256;
	cvt.u64.u32 	%rd333, %r219;
	add.s64 	%rd334, %rd117, %rd333;
	ld.global.u32 	%r220, [%rd328+1024];
	setp.gt.s32 	%p223, %r220, 4;
	selp.u16 	%rs277, 1, 0, %p223;
	setp.ne.s16 	%p225, %rs276, 0;
	and.pred  	%p226, %p225, %p223;
	min.s64 	%rd335, %rd334, %rd332;
	setp.eq.s16 	%p227, %rs276, 0;
	selp.b64 	%rd336, %rd334, %rd332, %p227;
	selp.b16 	%rs278, %rs277, %rs275, %p227;
	selp.b64 	%rd403, %rd335, %rd336, %p226;
	selp.b16 	%rs383, 1, %rs278, %p226;
	add.s32 	%r456, %r456, 512;
$L__BB116_16:
	and.b32  	%r221, %r5, 256;
	setp.ne.s32 	%p228, %r221, 0;
	@%p228 bra 	$L__BB116_18;
	cvt.u64.u32 	%rd337, %r456;
	mul.wide.u32 	%rd338, %r456, 4;
	add.s64 	%rd339, %rd2, %rd338;
	add.s64 	%rd340, %rd117, %rd337;
	ld.global.u32 	%r222, [%rd339];
	setp.gt.s32 	%p229, %r222, 4;
	selp.u16 	%rs279, 1, 0, %p229;
	and.b16  	%rs280, %rs383, 255;
	setp.ne.s16 	%p231, %rs280, 0;
	and.pred  	%p232, %p231, %p229;
	min.s64 	%rd341, %rd340, %rd403;
	setp.eq.s16 	%p233, %rs280, 0;
	selp.b64 	%rd342, %rd340, %rd403, %p233;
	selp.b16 	%rs281, %rs279, %rs383, %p233;
	selp.b64 	%rd403, %rd341, %rd342, %p232;
	selp.b16 	%rs383, 1, %rs281, %p232;
$L__BB116_18:
	setp.lt.u64 	%p234, %rd118, 256;
	@%p234 bra 	$L__BB116_43;
	// begin inline asm
	mov.u32 %r341, %laneid;
	// end inline asm
	cvt.u32.u16 	%r362, %rs383;
	and.b32  	%r343, %r362, 255;
	mov.b32 	%r359, 1;
	mov.b32 	%r360, 31;
	mov.b32 	%r361, -1;
	// begin inline asm
	shfl.sync.down.b32 %r342, %r343, %r359, %r360, %r361;
	// end inline asm
	// begin inline asm
	shfl.sync.down.b32 %r347, %r348, %r359, %r360, %r361;
	// end inline asm
	mov.b64 	{%r353, %r358}, %rd403;
	// begin inline asm
	shfl.sync.down.b32 %r352, %r353, %r359, %r360, %r361;
	// end inline asm
	// begin inline asm
	shfl.sync.down.b32 %r357, %r358, %r359, %r360, %r361;
	// end inline asm
	mov.b64 	%rd18, {%r352, %r357};
	cvt.u16.u32 	%rs15, %r342;
	setp.gt.s32 	%p284, %r341, 30;
	@%p284 bra 	$L__BB116_23;
	and.b16  	%rs323, %rs383, 255;
	setp.eq.s16 	%p285, %rs323, 0;
	and.b16  	%rs324, %rs15, 255;
	setp.eq.s16 	%p286, %rs324, 0;
	or.pred  	%p287, %p285, %p286;
	@%p287 bra 	$L__BB116_22;
	min.s64 	%rd403, %rd18, %rd403;
	mov.b16 	%rs383, 1;
	bra.uni 	$L__BB116_23;
$L__BB116_22:
	setp.eq.s16 	%p288, %rs323, 0;
	selp.b64 	%rd403, %rd18, %rd403, %p288;
	selp.b16 	%rs383, %rs15, %rs383, %p288;
$L__BB116_23:
	cvt.u32.u16 	%r383, %rs383;
	and.b32  	%r364, %r383, 255;
	mov.b32 	%r380, 2;
	mov.b32 	%r381, 31;
	mov.b32 	%r382, -1;
	// begin inline asm
	shfl.sync.down.b32 %r363, %r364, %r380, %r381, %r382;
	// end inline asm
	// begin inline asm
	shfl.sync.down.b32 %r368, %r369, %r380, %r381, %r382;
	// end inline asm
	mov.b64 	{%r374, %r379}, %rd403;
	// begin inline asm
	shfl.sync.down.b32 %r373, %r374, %r380, %r381, %r382;
	// end inline asm
	// begin inline asm
	shfl.sync.down.b32 %r378, %r379, %r380, %r381, %r382;
	// end inline asm
	mov.b64 	%rd22, {%r373, %r378};
	cvt.u16.u32 	%rs18, %r363;
	setp.gt.s32 	%p289, %r341, 29;
	@%p289 bra 	$L__BB116_27;
	and.b16  	%rs327, %rs383, 255;
	setp.eq.s16 	%p290, %rs327, 0;
	and.b16  	%rs328, %rs18, 255;
	setp.eq.s16 	%p291, %rs328, 0;
	or.pred  	%p292, %p290, %p291;
	@%p292 bra 	$L__BB116_26;
	min.s64 	%rd403, %rd22, %rd403;
	mov.b16 	%rs383, 1;
	bra.uni 	$L__BB116_27;
$L__BB116_26:
	setp.eq.s16 	%p293, %rs327, 0;
	selp.b64 	%rd403, %rd22, %rd403, %p293;
	selp.b16 	%rs383, %rs18, %rs383, %p293;
$L__BB116_27:
	cvt.u32.u16 	%r404, %rs383;
	and.b32  	%r385, %r404, 255;
	mov.b32 	%r401, 4;
	mov.b32 	%r402, 31;
	mov.b32 	%r403, -1;
	// begin inline asm
	shfl.sync.down.b32 %r384, %r385, %r401, %r402, %r403;
	// end inline asm
	// begin inline asm
	shfl.sync.down.b32 %r389, %r390, %r401, %r402, %r403;
	// end inline asm
	mov.b64 	{%r395, %r400}, %rd403;
	// begin inline asm
	shfl.sync.down.b32 %r394, %r395, %r401, %r402, %r403;
	// end inline asm
	// begin inline asm
	shfl.sync.down.b32 %r399, %r400, %r401, %r402, %r403;
	// end inline asm
	mov.b64 	%rd26, {%r394, %r399};
	cvt.u16.u32 	%rs21, %r384;
	setp.gt.s32 	%p294, %r341, 27;
	@%p294 bra 	$L__BB116_31;
	and.b16  	%rs331, %rs383, 255;
	setp.eq.s16 	%p295, %rs331, 0;
	and.b16  	%rs332, %rs21, 255;
	setp.eq.s16 	%p296, %rs332, 0;
	or.pred  	%p297, %p295, %p296;
	@%p297 bra 	$L__BB116_30;
	min.s64 	%rd403, %rd26, %rd403;
	mov.b16 	%rs383, 1;
	bra.uni 	$L__BB116_31;
$L__BB116_30:
	setp.eq.s16 	%p298, %rs331, 0;
	selp.b64 	%rd403, %rd26, %rd403, %p298;
	selp.b16 	%rs383, %rs21, %rs383, %p298;
$L__BB116_31:
	cvt.u32.u16 	%r425, %rs383;
	and.b32  	%r406, %r425, 255;
	mov.b32 	%r422, 8;
	mov.b32 	%r423, 31;
	mov.b32 	%r424, -1;
	// begin inline asm
	shfl.sync.down.b32 %r405, %r406, %r422, %r423, %r424;
	// end inline asm
	// begin inline asm
	shfl.sync.down.b32 %r410, %r411, %r422, %r423, %r424;
	// end inline asm
	mov.b64 	{%r416, %r421}, %rd403;
	// begin inline asm
	shfl.sync.down.b32 %r415, %r416, %r422, %r423, %r424;
	// end inline asm
	// begin inline asm
	shfl.sync.down.b32 %r420, %r421, %r422, %r423, %r424;
	// end inline asm
	mov.b64 	%rd30, {%r415, %r420};
	cvt.u16.u32 	%rs24, %r405;
	setp.gt.s32 	%p299, %r341, 23;
	@%p299 bra 	$L__BB116_35;
	and.b16  	%rs335, %rs383, 255;
	setp.eq.s16 	%p300, %rs335, 0;
	and.b16  	%rs336, %rs24, 255;
	setp.eq.s16 	%p301, %rs336, 0;
	or.pred  	%p302, %p300, %p301;
	@%p302 bra 	$L__BB116_34;
	min.s64 	%rd403, %rd30, %rd403;
	mov.b16 	%rs383, 1;
	bra.uni 	$L__BB116_35;
$L__BB116_34:
	setp.eq.s16 	%p303, %rs335, 0;
	selp.b64 	%rd403, %rd30, %rd403, %p303;
	selp.b16 	%rs383, %rs24, %rs383, %p303;
$L__BB116_35:
	cvt.u32.u16 	%r446, %rs383;
	and.b32  	%r427, %r446, 255;
	mov.b32 	%r443, 16;
	mov.b32 	%r444, 31;
	mov.b32 	%r445, -1;
	// begin inline asm
	shfl.sync.down.b32 %r426, %r427, %r443, %r444, %r445;
	// end inline asm
	// begin inline asm
	shfl.sync.down.b32 %r431, %r432, %r443, %r444, %r445;
	// end inline asm
	mov.b64 	{%r437, %r442}, %rd403;
	// begin inline asm
	shfl.sync.down.b32 %r436, %r437, %r443, %r444, %r445;
	// end inline asm
	// begin inline asm
	shfl.sync.down.b32 %r441, %r442, %r443, %r444, %r445;
	// end inline asm
	mov.b64 	%rd34, {%r436, %r441};
	cvt.u16.u32 	%rs27, %r426;
	setp.gt.s32 	%p304, %r341, 15;
	@%p304 bra 	$L__BB116_39;
	and.b16  	%rs339, %rs383, 255;
	setp.eq.s16 	%p305, %rs339, 0;
	and.b16  	%rs340, %rs27, 255;
	setp.eq.s16 	%p306, %rs340, 0;
	or.pred  	%p307, %p305, %p306;
	@%p307 bra 	$L__BB116_38;
	min.s64 	%rd403, %rd34, %rd403;
	mov.b16 	%rs383, 1;
	bra.uni 	$L__BB116_39;
$L__BB116_38:
	setp.eq.s16 	%p308, %rs339, 0;
	selp.b16 	%rs383, %rs27, %rs383, %p308;
	selp.b64 	%rd403, %rd34, %rd403, %p308;
$L__BB116_39:
	setp.ne.s32 	%p309, %r341, 0;
	@%p309 bra 	$L__BB116_41;
	shr.u32 	%r447, %r2, 1;
	and.b32  	%r448, %r447, 496;
	mov.u32 	%r449, _ZZN3cub18CUB_300001_SM_10006detail6reduce28DeviceReduceSingleTileKernelINS2_10policy_hubIN4cuda3std3__45tupleIJblEEEyN6thrust24THRUST_300001_SM_1000_NS8cuda_cub9__find_if7functorIS9_EEE10Policy1000ENSB_12zip_iteratorINS8_IJNSD_26transform_input_iterator_tIbNSB_6detail15normal_iteratorINSB_10device_ptrIiEEEE17greater_than_fourEENSB_17counting_iteratorIlNSB_11use_defaultESS_SS_EEEEEEEPS9_ySF_S9_S9_NS7_10__identityEEEvT0_T1_T2_T3_T4_T6_E12temp_storage;
	add.s32 	%r450, %r449, %r448;
	st.shared.u8 	[%r450+8], %rs383;
	st.shared.u64 	[%r450+16], %rd403;
$L__BB116_41:
	bar.sync 	0;
	setp.ne.s32 	%p310, %r2, 0;
	@%p310 bra 	$L__BB116_120;
	ld.shared.u8 	%rs343, [_ZZN3cub18CUB_300001_SM_10006detail6reduce28DeviceReduceSingleTileKernelINS2_10policy_hubIN4cuda3std3__45tupleIJblEEEyN6thrust24THRUST_300001_SM_1000_NS8cuda_cub9__find_if7functorIS9_EEE10Policy1000ENSB_12zip_iteratorINS8_IJNSD_26transform_input_iterator_tIbNSB_6detail15normal_iteratorINSB_10device_ptrIiEEEE17greater_than_fourEENSB_17counting_iteratorIlNSB_11use_defaultESS_SS_EEEEEEEPS9_ySF_S9_S9_NS7_10__identityEEEvT0_T1_T2_T3_T4_T6_E12temp_storage+24];
	ld.shared.u64 	%rd364, [_ZZN3cub18CUB_300001_SM_10006detail6reduce28DeviceReduceSingleTileKernelINS2_10policy_hubIN4cuda3std3__45tupleIJblEEEyN6thrust24THRUST_300001_SM_1000_NS8cuda_cub9__find_if7functorIS9_EEE10Policy1000ENSB_12zip_iteratorINS8_IJNSD_26transform_input_iterator_tIbNSB_6detail15normal_iteratorINSB_10device_ptrIiEEEE17greater_than_fourEENSB_17counting_iteratorIlNSB_11use_defaultESS_SS_EEEEEEEPS9_ySF_S9_S9_NS7_10__identityEEEvT0_T1_T2_T3_T4_T6_E12temp_storage+32];
	and.b16  	%rs344, %rs383, 255;
	setp.eq.s16 	%p311, %rs344, 0;
	setp.eq.s16 	%p312, %rs343, 0;
	min.s64 	%rd365, %rd364, %rd403;
	selp.b16 	%rs345, %rs383, 1, %p312;
	selp.b16 	%rs346, %rs343, %rs345, %p311;
	and.b16  	%rs347, %rs346, 255;
	selp.b64 	%rd366, %rd403, %rd365, %p312;
	selp.b64 	%rd367, %rd364, %rd366, %p311;
	ld.shared.u8 	%rs348, [_ZZN3cub18CUB_300001_SM_10006detail6reduce28DeviceReduceSingleTileKernelINS2_10policy_hubIN4cuda3std3__45tupleIJblEEEyN6thrust24THRUST_300001_SM_1000_NS8cuda_cub9__find_if7functorIS9_EEE10Policy1000ENSB_12zip_iteratorINS8_IJNSD_26transform_input_iterator_tIbNSB_6detail15normal_iteratorINSB_10device_ptrIiEEEE17greater_than_fourEENSB_17counting_iteratorIlNSB_11use_defaultESS_SS_EEEEEEEPS9_ySF_S9_S9_NS7_10__identityEEEvT0_T1_T2_T3_T4_T6_E12temp_storage+40];
	ld.shared.u64 	%rd368, [_ZZN3cub18CUB_300001_SM_10006detail6reduce28DeviceReduceSingleTileKernelINS2_10policy_hubIN4cuda3std3__45tupleIJblEEEyN6thrust24THRUST_300001_SM_1000_NS8cuda_cub9__find_if7functorIS9_EEE10Policy1000ENSB_12zip_iteratorINS8_IJNSD_26transform_input_iterator_tIbNSB_6detail15normal_iteratorINSB_10device_ptrIiEEEE17greater_than_fourEENSB_17counting_iteratorIlNSB_11use_defaultESS_SS_EEEEEEEPS9_ySF_S9_S9_NS7_10__identityEEEvT0_T1_T2_T3_T4_T6_E12temp_storage+48];
	setp.eq.s16 	%p313, %rs347, 0;
	setp.eq.s16 	%p314, %rs348, 0;
	min.s64 	%rd369, %rd368, %rd367;
	selp.b16 	%rs349, %rs346, 1, %p314;
	selp.b16 	%rs350, %rs348, %rs349, %p313;
	and.b16  	%rs351, %rs350, 255;
	selp.b64 	%rd370, %rd367, %rd369, %p314;
	selp.b64 	%rd371, %rd368, %rd370, %p313;
	ld.shared.u8 	%rs352, [_ZZN3cub18CUB_300001_SM_10006detail6reduce28DeviceReduceSingleTileKernelINS2_10policy_hubIN4cuda3std3__45tupleIJblEEEyN6thrust24THRUST_300001_SM_1000_NS8cuda_cub9__find_if7functorIS9_EEE10Policy1000ENSB_12zip_iteratorINS8_IJNSD_26transform_input_iterator_tIbNSB_6detail15normal_iteratorINSB_10device_ptrIiEEEE17greater_than_fourEENSB_17counting_iteratorIlNSB_11use_defaultESS_SS_EEEEEEEPS9_ySF_S9_S9_NS7_10__identityEEEvT0_T1_T2_T3_T4_T6_E12temp_storage+56];
	ld.shared.u64 	%rd372, [_ZZN3cub18CUB_300001_SM_10006detail6reduce28DeviceReduceSingleTileKernelINS2_10policy_hubIN4cuda3std3__45tupleIJblEEEyN6thrust24THRUST_300001_SM_1000_NS8cuda_cub9__find_if7functorIS9_EEE10Policy1000ENSB_12zip_iteratorINS8_IJNSD_26transform_input_iterator_tIbNSB_6detail15normal_iteratorINSB_10device_ptrIiEEEE17greater_than_fourEENSB_17counting_iteratorIlNSB_11use_defaultESS_SS_EEEEEEEPS9_ySF_S9_S9_NS7_10__identityEEEvT0_T1_T2_T3_T4_T6_E12temp_storage+64];
	setp.eq.s16 	%p315, %rs351, 0;
	setp.eq.s16 	%p316, %rs352, 0;
	min.s64 	%rd373, %rd372, %rd371;
	selp.b16 	%rs353, %rs350, 1, %p316;
	selp.b16 	%rs354, %rs352, %rs353, %p315;
	and.b16  	%rs355, %rs354, 255;
	selp.b64 	%rd374, %rd371, %rd373, %p316;
	selp.b64 	%rd375, %rd372, %rd374, %p315;
	ld.shared.u8 	%rs356, [_ZZN3cub18CUB_300001_SM_10006detail6reduce28DeviceReduceSingleTileKernelINS2_10policy_hubIN4cuda3std3__45tupleIJblEEEyN6thrust24THRUST_300001_SM_1000_NS8cuda_cub9__find_if7functorIS9_EEE10Policy1000ENSB_12zip_iteratorINS8_IJNSD_26transform_input_iterator_tIbNSB_6detail15normal_iteratorINSB_10device_ptrIiEEEE17greater_than_fourEENSB_17counting_iteratorIlNSB_11use_defaultESS_SS_EEEEEEEPS9_ySF_S9_S9_NS7_10__identityEEEvT0_T1_T2_T3_T4_T6_E12temp_storage+72];
	ld.shared.u64 	%rd376, [_ZZN3cub18CUB_300001_SM_10006detail6reduce28DeviceReduceSingleTileKernelINS2_10policy_hubIN4cuda3std3__45tupleIJblEEEyN6thrust24THRUST_300001_SM_1000_NS8cuda_cub9__find_if7functorIS9_EEE10Policy1000ENSB_12zip_iteratorINS8_IJNSD_26transform_input_iterator_tIbNSB_6detail15normal_iteratorINSB_10device_ptrIiEEEE17greater_than_fourEENSB_17counting_iteratorIlNSB_11use_defaultESS_SS_EEEEEEEPS9_ySF_S9_S9_NS7_10__identityEEEvT0_T1_T2_T3_T4_T6_E12temp_storage+80];
	setp.eq.s16 	%p317, %rs355, 0;
	setp.eq.s16 	%p318, %rs356, 0;
	min.s64 	%rd377, %rd376, %rd375;
	selp.b16 	%rs357, %rs354, 1, %p318;
	selp.b16 	%rs358, %rs356, %rs357, %p317;
	and.b16  	%rs359, %rs358, 255;
	selp.b64 	%rd378, %rd375, %rd377, %p318;
	selp.b64 	%rd379, %rd376, %rd378, %p317;
	ld.shared.u8 	%rs360, [_ZZN3cub18CUB_300001_SM_10006detail6reduce28DeviceReduceSingleTileKernelINS2_10policy_hubIN4cuda3std3__45tupleIJblEEEyN6thrust24THRUST_300001_SM_1000_NS8cuda_cub9__find_if7functorIS9_EEE10Policy1000ENSB_12zip_iteratorINS8_IJNSD_26transform_input_iterator_tIbNSB_6detail15normal_iteratorINSB_10device_ptrIiEEEE17greater_than_fourEENSB_17counting_iteratorIlNSB_11use_defaultESS_SS_EEEEEEEPS9_ySF_S9_S9_NS7_10__identityEEEvT0_T1_T2_T3_T4_T6_E12temp_storage+88];
	ld.shared.u64 	%rd380, [_ZZN3cub18CUB_300001_SM_10006detail6reduce28DeviceReduceSingleTileKernelINS2_10policy_hubIN4cuda3std3__45tupleIJblEEEyN6thrust24THRUST_300001_SM_1000_NS8cuda_cub9__find_if7functorIS9_EEE10Policy1000ENSB_12zip_iteratorINS8_IJNSD_26transform_input_iterator_tIbNSB_6detail15normal_iteratorINSB_10device_ptrIiEEEE17greater_than_fourEENSB_17counting_iteratorIlNSB_11use_defaultESS_SS_EEEEEEEPS9_ySF_S9_S9_NS7_10__identityEEEvT0_T1_T2_T3_T4_T6_E12temp_storage+96];
	setp.eq.s16 	%p319, %rs359, 0;
	setp.eq.s16 	%p320, %rs360, 0;
	min.s64 	%rd381, %rd380, %rd379;
	selp.b16 	%rs361, %rs358, 1, %p320;
	selp.b16 	%rs362, %rs360, %rs361, %p319;
	and.b16  	%rs363, %rs362, 255;
	selp.b64 	%rd382, %rd379, %rd381, %p320;
	selp.b64 	%rd383, %rd380, %rd382, %p319;
	ld.shared.u8 	%rs364, [_ZZN3cub18CUB_300001_SM_10006detail6reduce28DeviceReduceSingleTileKernelINS2_10policy_hubIN4cuda3std3__45tupleIJblEEEyN6thrust24THRUST_300001_SM_1000_NS8cuda_cub9__find_if7functorIS9_EEE10Policy1000ENSB_12zip_iteratorINS8_IJNSD_26transform_input_iterator_tIbNSB_6detail15normal_iteratorINSB_10device_ptrIiEEEE17greater_than_fourEENSB_17counting_iteratorIlNSB_11use_defaultESS_SS_EEEEEEEPS9_ySF_S9_S9_NS7_10__identityEEEvT0_T1_T2_T3_T4_T6_E12temp_storage+104];
	ld.shared.u64 	%rd384, [_ZZN3cub18CUB_300001_SM_10006detail6reduce28DeviceReduceSingleTileKernelINS2_10policy_hubIN4cuda3std3__45tupleIJblEEEyN6thrust24THRUST_300001_SM_1000_NS8cuda_cub9__find_if7functorIS9_EEE10Policy1000ENSB_12zip_iteratorINS8_IJNSD_26transform_input_iterator_tIbNSB_6detail15normal_iteratorINSB_10device_ptrIiEEEE17greater_than_fourEENSB_17counting_iteratorIlNSB_11use_defaultESS_SS_EEEEEEEPS9_ySF_S9_S9_NS7_10__identityEEEvT0_T1_T2_T3_T4_T6_E12temp_storage+112];
	setp.eq.s16 	%p321, %rs363, 0;
	setp.eq.s16 	%p322, %rs364, 0;
	min.s64 	%rd385, %rd384, %rd383;
	selp.b16 	%rs365, %rs362, 1, %p322;
	selp.b16 	%rs366, %rs364, %rs365, %p321;
	and.b16  	%rs367, %rs366, 255;
	selp.b64 	%rd386, %rd383, %rd385, %p322;
	selp.b64 	%rd387, %rd384, %rd386, %p321;
	ld.shared.u8 	%rs368, [_ZZN3cub18CUB_300001_SM_10006detail6reduce28DeviceReduceSingleTileKernelINS2_10policy_hubIN4cuda3std3__45tupleIJblEEEyN6thrust24THRUST_300001_SM_1000_NS8cuda_cub9__find_if7functorIS9_EEE10Policy1000ENSB_12zip_iteratorINS8_IJNSD_26transform_input_iterator_tIbNSB_6detail15normal_iteratorINSB_10device_ptrIiEEEE17greater_than_fourEENSB_17counting_iteratorIlNSB_11use_defaultESS_SS_EEEEEEEPS9_ySF_S9_S9_NS7_10__identityEEEvT0_T1_T2_T3_T4_T6_E12temp_storage+120];
	ld.shared.u64 	%rd388, [_ZZN3cub18CUB_300001_SM_10006detail6reduce28DeviceReduceSingleTileKernelINS2_10policy_hubIN4cuda3std3__45tupleIJblEEEyN6thrust24THRUST_300001_SM_1000_NS8cuda_cub9__find_if7functorIS9_EEE10Policy1000ENSB_12zip_iteratorINS8_IJNSD_26transform_input_iterator_tIbNSB_6detail15normal_iteratorINSB_10device_ptrIiEEEE17greater_than_fourEENSB_17counting_iteratorIlNSB_11use_defaultESS_SS_EEEEEEEPS9_ySF_S9_S9_NS7_10__identityEEEvT0_T1_T2_T3_T4_T6_E12temp_storage+128];
	setp.eq.s16 	%p323, %rs367, 0;
	setp.eq.s16 	%p324, %rs368, 0;
	min.s64 	%rd389, %rd388, %rd387;
	selp.b16 	%rs369, %rs366, 1, %p324;
	selp.b16 	%rs383, %rs368, %rs369, %p323;
	selp.b64 	%rd390, %rd387, %rd389, %p324;
	selp.b64 	%rd403, %rd388, %rd390, %p323;
	bra.uni 	$L__BB116_120;
$L__BB116_43:
	// begin inline asm
	mov.u32 %r223, %laneid;
	// end inline asm
	and.b32  	%r244, %r2, 992;
	add.s32 	%r245, %r244, 32;
	setp.gt.u32 	%p235, %r245, %r1;
	not.b32 	%r246, %r244;
	add.s32 	%r247, %r1, %r246;
	selp.b32 	%r242, %r247, 31, %p235;
	cvt.u32.u16 	%r248, %rs383;
	and.b32  	%r225, %r248, 255;
	mov.b32 	%r241, 1;
	mov.b32 	%r243, -1;
	// begin inline asm
	shfl.sync.down.b32 %r224, %r225, %r241, %r242, %r243;
	// end inline asm
	// begin inline asm
	shfl.sync.down.b32 %r229, %r230, %r241, %r242, %r243;
	// end inline asm
	mov.b64 	{%r235, %r240}, %rd403;
	// begin inline asm
	shfl.sync.down.b32 %r234, %r235, %r241, %r242, %r243;
	// end inline asm
	// begin inline asm
	shfl.sync.down.b32 %r239, %r240, %r241, %r242, %r243;
	// end inline asm
	mov.b64 	%rd39, {%r234, %r239};
	cvt.u16.u32 	%rs31, %r224;
	setp.ge.s32 	%p236, %r223, %r242;
	@%p236 bra 	$L__BB116_47;
	and.b16  	%rs282, %rs383, 255;
	setp.eq.s16 	%p237, %rs282, 0;
	and.b16  	%rs283, %rs31, 255;
	setp.eq.s16 	%p238, %rs283, 0;
	or.pred  	%p239, %p237, %p238;
	@%p239 bra 	$L__BB116_46;
	min.s64 	%rd403, %rd39, %rd403;
	mov.b16 	%rs383, 1;
	bra.uni 	$L__BB116_47;
$L__BB116_46:
	setp.eq.s16 	%p240, %rs282, 0;
	selp.b16 	%rs383, %rs31, %rs383, %p240;
	selp.b64 	%rd403, %rd39, %rd403, %p240;
$L__BB116_47:
	cvt.u32.u16 	%r269, %rs383;
	and.b32  	%r250, %r269, 255;
	mov.b32 	%r266, 2;
	mov.b32 	%r268, -1;
	// begin inline asm
	shfl.sync.down.b32 %r249, %r250, %r266, %r242, %r268;
	// end inline asm
	// begin inline asm
	shfl.sync.down.b32 %r254, %r255, %r266, %r242, %r268;
	// end inline asm
	mov.b64 	{%r260, %r265}, %rd403;
	// begin inline asm
	shfl.sync.down.b32 %r259, %r260, %r266, %r242, %r268;
	// end inline asm
	// begin inline asm
	shfl.sync.down.b32 %r264, %r265, %r266, %r242, %r268;
	// end inline asm
	mov.b64 	%rd43, {%r259, %r264};
	cvt.u16.u32 	%rs34, %r249;
	add.s32 	%r270, %r223, 2;
	setp.gt.s32 	%p241, %r270, %r242;
	@%p241 bra 	$L__BB116_51;
	and.b16  	%rs286, %rs383, 255;
	setp.eq.s16 	%p242, %rs286, 0;
	and.b16  	%rs287, %rs34, 255;
	setp.eq.s16 	%p243, %rs287, 0;
	or.pred  	%p244, %p242, %p243;
	@%p244 bra 	$L__BB116_50;
	min.s64 	%rd403, %rd43, %rd403;
	mov.b16 	%rs383, 1;
	bra.uni 	$L__BB116_51;
$L__BB116_50:
	setp.eq.s16 	%p245, %rs286, 0;
	selp.b16 	%rs383, %rs34, %rs383, %p245;
	selp.b64 	%rd403, %rd43, %rd403, %p245;
$L__BB116_51:
	cvt.u32.u16 	%r291, %rs383;
	and.b32  	%r272, %r291, 255;
	mov.b32 	%r288, 4;
	mov.b32 	%r290, -1;
	// begin inline asm
	shfl.sync.down.b32 %r271, %r272, %r288, %r242, %r290;
	// end inline asm
	// begin inline asm
	shfl.sync.down.b32 %r276, %r277, %r288, %r242, %r290;
	// end inline asm
	mov.b64 	{%r282, %r287}, %rd403;
	// begin inline asm
	shfl.sync.down.b32 %r281, %r282, %r288, %r242, %r290;
	// end inline asm
	// begin inline asm
	shfl.sync.down.b32 %r286, %r287, %r288, %r242, %r290;
	// end inline asm
	mov.b64 	%rd47, {%r281, %r286};
	cvt.u16.u32 	%rs37, %r271;
	add.s32 	%r292, %r223, 4;
	setp.gt.s32 	%p246, %r292, %r242;
	@%p246 bra 	$L__BB116_55;
	and.b16  	%rs290, %rs383, 255;
	setp.eq.s16 	%p247, %rs290, 0;
	and.b16  	%rs291, %rs37, 255;
	setp.eq.s16 	%p248, %rs291, 0;
	or.pred  	%p249, %p247, %p248;
	@%p249 bra 	$L__BB116_54;
	min.s64 	%rd403, %rd47, %rd403;
	mov.b16 	%rs383, 1;
	bra.uni 	$L__BB116_55;
$L__BB116_54:
	setp.eq.s16 	%p250, %rs290, 0;
	selp.b16 	%rs383, %rs37, %rs383, %p250;
	selp.b64 	%rd403, %rd47, %rd403, %p250;
$L__BB116_55:
	cvt.u32.u16 	%r313, %rs383;
	and.b32  	%r294, %r313, 255;
	mov.b32 	%r310, 8;
	mov.b32 	%r312, -1;
	// begin inline asm
	shfl.sync.down.b32 %r293, %r294, %r310, %r242, %r312;
	// end inline asm
	// begin inline asm
	shfl.sync.down.b32 %r298, %r299, %r310, %r242, %r312;
	// end inline asm
	mov.b64 	{%r304, %r309}, %rd403;
	// begin inline asm
	shfl.sync.down.b32 %r303, %r304, %r310, %r242, %r312;
	// end inline asm
	// begin inline asm
	shfl.sync.down.b32 %r308, %r309, %r310, %r242, %r312;
	// end inline asm
	mov.b64 	%rd51, {%r303, %r308};
	cvt.u16.u32 	%rs40, %r293;
	add.s32 	%r314, %r223, 8;
	setp.gt.s32 	%p251, %r314, %r242;
	@%p251 bra 	$L__BB116_59;
	and.b16  	%rs294, %rs383, 255;
	setp.eq.s16 	%p252, %rs294, 0;
	and.b16  	%rs295, %rs40, 255;
	setp.eq.s16 	%p253, %rs295, 0;
	or.pred  	%p254, %p252, %p253;
	@%p254 bra 	$L__BB116_58;
	min.s64 	%rd403, %rd51, %rd403;
	mov.b16 	%rs383, 1;
	bra.uni 	$L__BB116_59;
$L__BB116_58:
	setp.eq.s16 	%p255, %rs294, 0;
	selp.b16 	%rs383, %rs40, %rs383, %p255;
	selp.b64 	%rd403, %rd51, %rd403, %p255;
$L__BB116_59:
	cvt.u32.u16 	%r335, %rs383;
	and.b32  	%r316, %r335, 255;
	mov.b32 	%r332, 16;
	mov.b32 	%r334, -1;
	// begin inline asm
	shfl.sync.down.b32 %r315, %r316, %r332, %r242, %r334;
	// end inline asm
	// begin inline asm
	shfl.sync.down.b32 %r320, %r321, %r332, %r242, %r334;
	// end inline asm
	mov.b64 	{%r326, %r331}, %rd403;
	// begin inline asm
	shfl.sync.down.b32 %r325, %r326, %r332, %r242, %r334;
	// end inline asm
	// begin inline asm
	shfl.sync.down.b32 %r330, %r331, %r332, %r242, %r334;
	// end inline asm
	mov.b64 	%rd55, {%r325, %r330};
	cvt.u16.u32 	%rs43, %r315;
	add.s32 	%r336, %r223, 16;
	setp.gt.s32 	%p256, %r336, %r242;
	@%p256 bra 	$L__BB116_63;
	and.b16  	%rs298, %rs383, 255;
	setp.eq.s16 	%p257, %rs298, 0;
	and.b16  	%rs299, %rs43, 255;
	setp.eq.s16 	%p258, %rs299, 0;
	or.pred  	%p259, %p257, %p258;
	@%p259 bra 	$L__BB116_62;
	min.s64 	%rd403, %rd55, %rd403;
	mov.b16 	%rs383, 1;
	bra.uni 	$L__BB116_63;
$L__BB116_62:
	setp.eq.s16 	%p260, %rs298, 0;
	selp.b16 	%rs383, %rs43, %rs383, %p260;
	selp.b64 	%rd403, %rd55, %rd403, %p260;
$L__BB116_63:
	setp.ne.s32 	%p261, %r223, 0;
	@%p261 bra 	$L__BB116_65;
	shr.u32 	%r337, %r2, 1;
	and.b32  	%r338, %r337, 496;
	mov.u32 	%r339, _ZZN3cub18CUB_300001_SM_10006detail6reduce28DeviceReduceSingleTileKernelINS2_10policy_hubIN4cuda3std3__45tupleIJblEEEyN6thrust24THRUST_300001_SM_1000_NS8cuda_cub9__find_if7functorIS9_EEE10Policy1000ENSB_12zip_iteratorINS8_IJNSD_26transform_input_iterator_tIbNSB_6detail15normal_iteratorINSB_10device_ptrIiEEEE17greater_than_fourEENSB_17counting_iteratorIlNSB_11use_defaultESS_SS_EEEEEEEPS9_ySF_S9_S9_NS7_10__identityEEEvT0_T1_T2_T3_T4_T6_E12temp_storage;
	add.s32 	%r340, %r339, %r338;
	st.shared.u8 	[%r340+8], %rs383;
	st.shared.u64 	[%r340+16], %rd403;
$L__BB116_65:
	bar.sync 	0;
	setp.ne.s32 	%p262, %r2, 0;
	@%p262 bra 	$L__BB116_120;
	setp.lt.u64 	%p263, %rd118, 33;
	@%p263 bra 	$L__BB116_68;
	ld.shared.u8 	%rs302, [_ZZN3cub18CUB_300001_SM_10006detail6reduce28DeviceReduceSingleTileKernelINS2_10policy_hubIN4cuda3std3__45tupleIJblEEEyN6thrust24THRUST_300001_SM_1000_NS8cuda_cub9__find_if7functorIS9_EEE10Policy1000ENSB_12zip_iteratorINS8_IJNSD_26transform_input_iterator_tIbNSB_6detail15normal_iteratorINSB_10device_ptrIiEEEE17greater_than_fourEENSB_17counting_iteratorIlNSB_11use_defaultESS_SS_EEEEEEEPS9_ySF_S9_S9_NS7_10__identityEEEvT0_T1_T2_T3_T4_T6_E12temp_storage+24];
	ld.shared.u64 	%rd343, [_ZZN3cub18CUB_300001_SM_10006detail6reduce28DeviceReduceSingleTileKernelINS2_10policy_hubIN4cuda3std3__45tupleIJblEEEyN6thrust24THRUST_300001_SM_1000_NS8cuda_cub9__find_if7functorIS9_EEE10Policy1000ENSB_12zip_iteratorINS8_IJNSD_26transform_input_iterator_tIbNSB_6detail15normal_iteratorINSB_10device_ptrIiEEEE17greater_than_fourEENSB_17counting_iteratorIlNSB_11use_defaultESS_SS_EEEEEEEPS9_ySF_S9_S9_NS7_10__identityEEEvT0_T1_T2_T3_T4_T6_E12temp_storage+32];
	and.b16  	%rs303, %rs383, 255;
	setp.eq.s16 	%p264, %rs303, 0;
	setp.eq.s16 	%p265, %rs302, 0;
	min.s64 	%rd344, %rd343, %rd403;
	selp.b16 	%rs304, %rs383, 1, %p265;
	selp.b16 	%rs383, %rs302, %rs304, %p264;
	selp.b64 	%rd345, %rd403, %rd344, %p265;
	selp.b64 	%rd403, %rd343, %rd345, %p264;
$L__BB116_68:
	setp.lt.u64 	%p266, %rd118, 65;
	@%p266 bra 	$L__BB116_70;
	ld.shared.u8 	%rs305, [_ZZN3cub18CUB_300001_SM_10006detail6reduce28DeviceReduceSingleTileKernelINS2_10policy_hubIN4cuda3std3__45tupleIJblEEEyN6thrust24THRUST_300001_SM_1000_NS8cuda_cub9__find_if7functorIS9_EEE10Policy1000ENSB_12zip_iteratorINS8_IJNSD_26transform_input_iterator_tIbNSB_6detail15normal_iteratorINSB_10device_ptrIiEEEE17greater_than_fourEENSB_17counting_iteratorIlNSB_11use_defaultESS_SS_EEEEEEEPS9_ySF_S9_S9_NS7_10__identityEEEvT0_T1_T2_T3_T4_T6_E12temp_storage+40];
	ld.shared.u64 	%rd346, [_ZZN3cub18CUB_300001_SM_10006detail6reduce28DeviceReduceSingleTileKernelINS2_10policy_hubIN4cuda3std3__45tupleIJblEEEyN6thrust24THRUST_300001_SM_1000_NS8cuda_cub9__find_if7functorIS9_EEE10Policy1000ENSB_12zip_iteratorINS8_IJNSD_26transform_input_iterator_tIbNSB_6detail15normal_iteratorINSB_10device_ptrIiEEEE17greater_than_fourEENSB_17counting_iteratorIlNSB_11use_defaultESS_SS_EEEEEEEPS9_ySF_S9_S9_NS7_10__identityEEEvT0_T1_T2_T3_T4_T6_E12temp_storage+48];
	and.b16  	%rs306, %rs383, 255;
	setp.eq.s16 	%p267, %rs306, 0;
	setp.eq.s16 	%p268, %rs305, 0;
	min.s64 	%rd347, %rd346, %rd403;
	selp.b16 	%rs307, %rs383, 1, %p268;
	selp.b16 	%rs383, %rs305, %rs307, %p267;
	selp.b64 	%rd348, %rd403, %rd347, %p268;
	selp.b64 	%rd403, %rd346, %rd348, %p267;
$L__BB116_70:
	setp.lt.u64 	%p269, %rd118, 97;
	@%p269 bra 	$L__BB116_72;
	ld.shared.u8 	%rs308, [_ZZN3cub18CUB_300001_SM_10006detail6reduce28DeviceReduceSingleTileKernelINS2_10policy_hubIN4cuda3std3__45tupleIJblEEEyN6thrust24THRUST_300001_SM_1000_NS8cuda_cub9__find_if7functorIS9_EEE10Policy1000ENSB_12zip_iteratorINS8_IJNSD_26transform_input_iterator_tIbNSB_6detail15normal_iteratorINSB_10device_ptrIiEEEE17greater_than_fourEENSB_17counting_iteratorIlNSB_11use_defaultESS_SS_EEEEEEEPS9_ySF_S9_S9_NS7_10__identityEEEvT0_T1_T2_T3_T4_T6_E12temp_storage+56];
	ld.shared.u64 	%rd349, [_ZZN3cub18CUB_300001_SM_10006detail6reduce28DeviceReduceSingleTileKernelINS2_10policy_hubIN4cuda3std3__45tupleIJblEEEyN6thrust24THRUST_300001_SM_1000_NS8cuda_cub9__find_if7functorIS9_EEE10Policy1000ENSB_12zip_iteratorINS8_IJNSD_26transform_input_iterator_tIbNSB_6detail15normal_iteratorINSB_10device_ptrIiEEEE17greater_than_fourEENSB_17counting_iteratorIlNSB_11use_defaultESS_SS_EEEEEEEPS9_ySF_S9_S9_NS7_10__identityEEEvT0_T1_T2_T3_T4_T6_E12temp_storage+64];
	and.b16  	%rs309, %rs383, 255;
	setp.eq.s16 	%p270, %rs309, 0;
	setp.eq.s16 	%p271, %rs308, 0;
	min.s64 	%rd350, %rd349, %rd403;
	selp.b16 	%rs310, %rs383, 1, %p271;
	selp.b16 	%rs383, %rs308, %rs310, %p270;
	selp.b64 	%rd351, %rd403, %rd350, %p271;
	selp.b64 	%rd403, %rd349, %rd351, %p270;
$L__BB116_72:
	setp.lt.u64 	%p272, %rd118, 129;
	@%p272 bra 	$L__BB116_74;
	ld.shared.u8 	%rs311, [_ZZN3cub18CUB_300001_SM_10006detail6reduce28DeviceReduceSingleTileKernelINS2_10policy_hubIN4cuda3std3__45tupleIJblEEEyN6thrust24THRUST_300001_SM_1000_NS8cuda_cub9__find_if7functorIS9_EEE10Policy1000ENSB_12zip_iteratorINS8_IJNSD_26transform_input_iterator_tIbNSB_6detail15normal_iteratorINSB_10device_ptrIiEEEE17greater_than_fourEENSB_17counting_iteratorIlNSB_11use_defaultESS_SS_EEEEEEEPS9_ySF_S9_S9_NS7_10__identityEEEvT0_T1_T2_T3_T4_T6_E12temp_storage+72];
	ld.shared.u64 	%rd352, [_ZZN3cub18CUB_300001_SM_10006detail6reduce28DeviceReduceSingleTileKernelINS2_10policy_hubIN4cuda3std3__45tupleIJblEEEyN6thrust24THRUST_300001_SM_1000_NS8cuda_cub9__find_if7functorIS9_EEE10Policy1000ENSB_12zip_iteratorINS8_IJNSD_26transform_input_iterator_tIbNSB_6detail15normal_iteratorINSB_10device_ptrIiEEEE17greater_than_fourEENSB_17counting_iteratorIlNSB_11use_defaultESS_SS_EEEEEEEPS9_ySF_S9_S9_NS7_10__identityEEEvT0_T1_T2_T3_T4_T6_E12temp_storage+80];
	and.b16  	%rs312, %rs383, 255;
	setp.eq.s16 	%p273, %rs312, 0;
	setp.eq.s16 	%p274, %rs311, 0;
	min.s64 	%rd353, %rd352, %rd403;
	selp.b16 	%rs313, %rs383, 1, %p274;
	selp.b16 	%rs383, %rs311, %rs313, %p273;
	selp.b64 	%rd354, %rd403, %rd353, %p274;
	selp.b64 	%rd403, %rd352, %rd354, %p273;
$L__BB116_74:
	setp.lt.u64 	%p275, %rd118, 161;
	@%p275 bra 	$L__BB116_76;
	ld.shared.u8 	%rs314, [_ZZN3cub18CUB_300001_SM_10006detail6reduce28DeviceReduceSingleTileKernelINS2_10policy_hubIN4cuda3std3__45tupleIJblEEEyN6thrust24THRUST_300001_SM_1000_NS8cuda_cub9__find_if7functorIS9_EEE10Policy1000ENSB_12zip_iteratorINS8_IJNSD_26transform_input_iterator_tIbNSB_6detail15normal_iteratorINSB_10device_ptrIiEEEE17greater_than_fourEENSB_17counting_iteratorIlNSB_11use_defaultESS_SS_EEEEEEEPS9_ySF_S9_S9_NS7_10__identityEEEvT0_T1_T2_T3_T4_T6_E12temp_storage+88];
	ld.shared.u64 	%rd355, [_ZZN3cub18CUB_300001_SM_10006detail6reduce28DeviceReduceSingleTileKernelINS2_10policy_hubIN4cuda3std3__45tupleIJblEEEyN6thrust24THRUST_300001_SM_1000_NS8cuda_cub9__find_if7functorIS9_EEE10Policy1000ENSB_12zip_iteratorINS8_IJNSD_26transform_input_iterator_tIbNSB_6detail15normal_iteratorINSB_10device_ptrIiEEEE17greater_than_fourEENSB_17counting_iteratorIlNSB_11use_defaultESS_SS_EEEEEEEPS9_ySF_S9_S9_NS7_10__identityEEEvT0_T1_T2_T3_T4_T6_E12temp_storage+96];
	and.b16  	%rs315, %rs383, 255;
	setp.eq.s16 	%p276, %rs315, 0;
	setp.eq.s16 	%p277, %rs314, 0;
	min.s64 	%rd356, %rd355, %rd403;
	selp.b16 	%rs316, %rs383, 1, %p277;
	selp.b16 	%rs383, %rs314, %rs316, %p276;
	selp.b64 	%rd357, %rd403, %rd356, %p277;
	selp.b64 	%rd403, %rd355, %rd357, %p276;
$L__BB116_76:
	setp.lt.u64 	%p278, %rd118, 193;
	@%p278 bra 	$L__BB116_78;
	ld.shared.u8 	%rs317, [_ZZN3cub18CUB_300001_SM_10006detail6reduce28DeviceReduceSingleTileKernelINS2_10policy_hubIN4cuda3std3__45tupleIJblEEEyN6thrust24THRUST_300001_SM_1000_NS8cuda_cub9__find_if7functorIS9_EEE10Policy1000ENSB_12zip_iteratorINS8_IJNSD_26transform_input_iterator_tIbNSB_6detail15normal_iteratorINSB_10device_ptrIiEEEE17greater_than_fourEENSB_17counting_iteratorIlNSB_11use_defaultESS_SS_EEEEEEEPS9_ySF_S9_S9_NS7_10__identityEEEvT0_T1_T2_T3_T4_T6_E12temp_storage+104];
	ld.shared.u64 	%rd358, [_ZZN3cub18CUB_300001_SM_10006detail6reduce28DeviceReduceSingleTileKernelINS2_10policy_hubIN4cuda3std3__45tupleIJblEEEyN6thrust24THRUST_300001_SM_1000_NS8cuda_cub9__find_if7functorIS9_EEE10Policy1000ENSB_12zip_iteratorINS8_IJNSD_26transform_input_iterator_tIbNSB_6detail15normal_iteratorINSB_10device_ptrIiEEEE17greater_than_fourEENSB_17counting_iteratorIlNSB_11use_defaultESS_SS_EEEEEEEPS9_ySF_S9_S9_NS7_10__identityEEEvT0_T1_T2_T3_T4_T6_E12temp_storage+112];
	and.b16  	%rs318, %rs383, 255;
	setp.eq.s16 	%p279, %rs318, 0;
	setp.eq.s16 	%p280, %rs317, 0;
	min.s64 	%rd359, %rd358, %rd403;
	selp.b16 	%rs319, %rs383, 1, %p280;
	selp.b16 	%rs383, %rs317, %rs319, %p279;
	selp.b64 	%rd360, %rd403, %rd359, %p280;
	selp.b64 	%rd403, %rd358, %rd360, %p279;
$L__BB116_78:
	setp.lt.u64 	%p281, %rd118, 225;
	@%p281 bra 	$L__BB116_120;
	ld.shared.u8 	%rs320, [_ZZN3cub18CUB_300001_SM_10006detail6reduce28DeviceReduceSingleTileKernelINS2_10policy_hubIN4cuda3std3__45tupleIJblEEEyN6thrust24THRUST_300001_SM_1000_NS8cuda_cub9__find_if7functorIS9_EEE10Policy1000ENSB_12zip_iteratorINS8_IJNSD_26transform_input_iterator_tIbNSB_6detail15normal_iteratorINSB_10device_ptrIiEEEE17greater_than_fourEENSB_17counting_iteratorIlNSB_11use_defaultESS_SS_EEEEEEEPS9_ySF_S9_S9_NS7_10__identityEEEvT0_T1_T2_T3_T4_T6_E12temp_storage+120];
	ld.shared.u64 	%rd361, [_ZZN3cub18CUB_300001_SM_10006detail6reduce28DeviceReduceSingleTileKernelINS2_10policy_hubIN4cuda3std3__45tupleIJblEEEyN6thrust24THRUST_300001_SM_1000_NS8cuda_cub9__find_if7functorIS9_EEE10Policy1000ENSB_12zip_iteratorINS8_IJNSD_26transform_input_iterator_tIbNSB_6detail15normal_iteratorINSB_10device_ptrIiEEEE17greater_than_fourEENSB_17counting_iteratorIlNSB_11use_defaultESS_SS_EEEEEEEPS9_ySF_S9_S9_NS7_10__identityEEEvT0_T1_T2_T3_T4_T6_E12temp_storage+128];
	and.b16  	%rs321, %rs383, 255;
	setp.eq.s16 	%p282, %rs321, 0;
	setp.eq.s16 	%p283, %rs320, 0;
	min.s64 	%rd362, %rd361, %rd403;
	selp.b16 	%rs322, %rs383, 1, %p283;
	selp.b16 	%rs383, %rs320, %rs322, %p282;
	selp.b64 	%rd363, %rd403, %rd362, %p283;
	selp.b64 	%rd403, %rd361, %rd363, %p282;
	bra.uni 	$L__BB116_120;
$L__BB116_80:
	mov.u32 	%r21, %tid.x;
	cvt.u64.u32 	%rd72, %r21;
	mul.wide.u32 	%rd122, %r21, 4;
	add.s64 	%rd73, %rd2, %rd122;
	ld.global.u32 	%r46, [%rd73];
	setp.gt.s32 	%p3, %r46, 4;
	add.s32 	%r47, %r21, 256;
	cvt.u64.u32 	%rd123, %r47;
	ld.global.u32 	%r48, [%rd73+1024];
	setp.gt.s32 	%p4, %r48, 4;
	add.s32 	%r50, %r21, 512;
	cvt.u64.u32 	%rd124, %r50;
	add.s64 	%rd125, %rd117, %rd124;
	ld.global.u32 	%r51, [%rd73+2048];
	setp.gt.s32 	%p5, %r51, 4;
	add.s64 	%rd126, %rd125, 256;
	ld.global.u32 	%r52, [%rd73+3072];
	setp.gt.s32 	%p7, %r52, 4;
	or.pred  	%p9, %p3, %p4;
	selp.b64 	%rd127, %rd72, %rd123, %p3;
	add.s64 	%rd128, %rd117, %rd127;
	min.s64 	%rd129, %rd125, %rd128;
	selp.b64 	%rd130, %rd129, %rd128, %p5;
	or.pred  	%p10, %p9, %p5;
	selp.b64 	%rd131, %rd130, %rd125, %p9;
	min.s64 	%rd132, %rd126, %rd131;
	selp.b64 	%rd133, %rd132, %rd131, %p7;
	or.pred  	%p11, %p10, %p7;
	selp.u16 	%rs383, 1, 0, %p11;
	selp.b64 	%rd403, %rd133, %rd126, %p10;
	add.s64 	%rd75, %rd118, -1024;
	setp.lt.u64 	%p12, %rd75, 1024;
	mov.b64 	%rd422, 1024;
	@%p12 bra 	$L__BB116_84;
	mov.b64 	%rd422, 1024;
$L__BB116_82:
	add.s64 	%rd135, %rd422, %rd72;
	shl.b64 	%rd136, %rd422, 2;
	add.s64 	%rd137, %rd73, %rd136;
	add.s64 	%rd138, %rd135, %rd117;
	ld.global.u32 	%r53, [%rd137];
	setp.gt.s32 	%p13, %r53, 4;
	add.s64 	%rd139, %rd138, 256;
	ld.global.u32 	%r54, [%rd137+1024];
	setp.gt.s32 	%p14, %r54, 4;
	selp.u16 	%rs101, 1, 0, %p14;
	add.s64 	%rd140, %rd138, 512;
	ld.global.u32 	%r55, [%rd137+2048];
	setp.gt.s32 	%p15, %r55, 4;
	selp.u16 	%rs102, 1, 0, %p15;
	add.s64 	%rd141, %rd138, 768;
	ld.global.u32 	%r56, [%rd137+3072];
	setp.gt.s32 	%p16, %r56, 4;
	selp.u16 	%rs103, 1, 0, %p16;
	and.b16  	%rs104, %rs383, 255;
	setp.eq.s16 	%p17, %rs104, 0;
	selp.u16 	%rs105, 1, 0, %p13;
	min.s64 	%rd142, %rd138, %rd403;
	selp.b16 	%rs106, 1, %rs383, %p13;
	selp.b64 	%rd143, %rd142, %rd403, %p13;
	selp.b16 	%rs107, %rs105, %rs106, %p17;
	and.b16  	%rs108, %rs107, 255;
	selp.b64 	%rd144, %rd138, %rd143, %p17;
	setp.eq.s16 	%p18, %rs108, 0;
	min.s64 	%rd145, %rd139, %rd144;
	selp.b16 	%rs109, 1, %rs107, %p14;
	selp.b64 	%rd146, %rd145, %rd144, %p14;
	selp.b16 	%rs110, %rs101, %rs109, %p18;
	and.b16  	%rs111, %rs110, 255;
	selp.b64 	%rd147, %rd139, %rd146, %p18;
	setp.eq.s16 	%p19, %rs111, 0;
	min.s64 	%rd148, %rd140, %rd147;
	selp.b16 	%rs112, 1, %rs110, %p15;
	selp.b64 	%rd149, %rd148, %rd147, %p15;
	selp.b16 	%rs113, %rs102, %rs112, %p19;
	and.b16  	%rs114, %rs113, 255;
	selp.b64 	%rd150, %rd140, %rd149, %p19;
	setp.eq.s16 	%p20, %rs114, 0;
	min.s64 	%rd151, %rd141, %rd150;
	selp.b16 	%rs115, 1, %rs113, %p16;
	selp.b64 	%rd152, %rd151, %rd150, %p16;
	selp.b16 	%rs383, %rs103, %rs115, %p20;
	selp.b64 	%rd403, %rd141, %rd152, %p20;
	sub.s64 	%rd153, %rd118, %rd422;
	setp.lt.u64 	%p21, %rd153, 1024;
	@%p21 bra 	$L__BB116_96;
	add.s64 	%rd422, %rd422, 1024;
	setp.le.u64 	%p22, %rd422, %rd75;
	@%p22 bra 	$L__BB116_82;
$L__BB116_84:
	setp.le.u64 	%p23, %rd118, %rd422;
	cvt.u32.u64 	%r57, %rd422;
	cvt.u32.u64 	%r58, %rd118;
	sub.s32 	%r59, %r58, %r57;
	setp.ge.s32 	%p24, %r21, %r59;
	or.pred  	%p25, %p23, %p24;
	@%p25 bra 	$L__BB116_96;
	not.b32 	%r62, %r21;
	add.s32 	%r63, %r62, %r58;
	sub.s32 	%r22, %r63, %r57;
	shr.u32 	%r65, %r22, 8;
	add.s32 	%r23, %r65, 1;
	and.b32  	%r24, %r23, 7;
	setp.lt.u32 	%p26, %r22, 1792;
	mov.u32 	%r461, %r21;
	@%p26 bra 	$L__BB116_88;
	and.b32  	%r66, %r23, 33554424;
	neg.s32 	%r459, %r66;
	mov.u32 	%r461, %r21;
$L__BB116_87:
	.pragma "nounroll";
	cvt.u64.u32 	%rd155, %r461;
	add.s64 	%rd156, %rd422, %rd155;
	shl.b64 	%rd157, %rd156, 2;
	add.s64 	%rd158, %rd2, %rd157;
	add.s64 	%rd159, %rd156, %rd117;
	ld.global.u32 	%r67, [%rd158];
	setp.gt.s32 	%p27, %r67, 4;
	selp.u16 	%rs117, 1, 0, %p27;
	and.b16  	%rs118, %rs383, 255;
	setp.ne.s16 	%p29, %rs118, 0;
	and.pred  	%p30, %p29, %p27;
	min.s64 	%rd160, %rd159, %rd403;
	setp.eq.s16 	%p31, %rs118, 0;
	selp.b16 	%rs119, %rs117, %rs383, %p31;
	selp.b64 	%rd161, %rd159, %rd403, %p31;
	selp.b16 	%rs120, 1, %rs119, %p30;
	and.b16  	%rs121, %rs120, 255;
	selp.b64 	%rd162, %rd160, %rd161, %p30;
	add.s64 	%rd163, %rd159, 256;
	ld.global.u32 	%r68, [%rd158+1024];
	setp.gt.s32 	%p32, %r68, 4;
	selp.u16 	%rs122, 1, 0, %p32;
	setp.ne.s16 	%p34, %rs121, 0;
	and.pred  	%p35, %p34, %p32;
	min.s64 	%rd164, %rd163, %rd162;
	setp.eq.s16 	%p36, %rs121, 0;
	selp.b16 	%rs123, %rs122, %rs120, %p36;
	selp.b64 	%rd165, %rd163, %rd162, %p36;
	selp.b16 	%rs124, 1, %rs123, %p35;
	and.b16  	%rs125, %rs124, 255;
	selp.b64 	%rd166, %rd164, %rd165, %p35;
	add.s64 	%rd167, %rd159, 512;
	ld.global.u32 	%r69, [%rd158+2048];
	setp.gt.s32 	%p37, %r69, 4;
	selp.u16 	%rs126, 1, 0, %p37;
	setp.ne.s16 	%p39, %rs125, 0;
	and.pred  	%p40, %p39, %p37;
	min.s64 	%rd168, %rd167, %rd166;
	setp.eq.s16 	%p41, %rs125, 0;
	selp.b16 	%rs127, %rs126, %rs124, %p41;
	selp.b64 	%rd169, %rd167, %rd166, %p41;
	selp.b16 	%rs128, 1, %rs127, %p40;
	and.b16  	%rs129, %rs128, 255;
	selp.b64 	%rd170, %rd168, %rd169, %p40;
	add.s64 	%rd171, %rd159, 768;
	ld.global.u32 	%r70, [%rd158+3072];
	setp.gt.s32 	%p42, %r70, 4;
	selp.u16 	%rs130, 1, 0, %p42;
	setp.ne.s16 	%p44, %rs129, 0;
	and.pred  	%p45, %p44, %p42;
	min.s64 	%rd172, %rd171, %rd170;
	setp.eq.s16 	%p46, %rs129, 0;
	selp.b16 	%rs131, %rs130, %rs128, %p46;
	selp.b64 	%rd173, %rd171, %rd170, %p46;
	selp.b16 	%rs132, 1, %rs131, %p45;
	and.b16  	%rs133, %rs132, 255;
	selp.b64 	%rd174, %rd172, %rd173, %p45;
	add.s64 	%rd175, %rd159, 1024;
	ld.global.u32 	%r71, [%rd158+4096];
	setp.gt.s32 	%p47, %r71, 4;
	selp.u16 	%rs134, 1, 0, %p47;
	setp.ne.s16 	%p49, %rs133, 0;
	and.pred  	%p50, %p49, %p47;
	min.s64 	%rd176, %rd175, %rd174;
	setp.eq.s16 	%p51, %rs133, 0;
	selp.b16 	%rs135, %rs134, %rs132, %p51;
	selp.b64 	%rd177, %rd175, %rd174, %p51;
	selp.b16 	%rs136, 1, %rs135, %p50;
	and.b16  	%rs137, %rs136, 255;
	selp.b64 	%rd178, %rd176, %rd177, %p50;
	add.s64 	%rd179, %rd159, 1280;
	ld.global.u32 	%r72, [%rd158+5120];
	setp.gt.s32 	%p52, %r72, 4;
	selp.u16 	%rs138, 1, 0, %p52;
	setp.ne.s16 	%p54, %rs137, 0;
	and.pred  	%p55, %p54, %p52;
	min.s64 	%rd180, %rd179, %rd178;
	setp.eq.s16 	%p56, %rs137, 0;
	selp.b16 	%rs139, %rs138, %rs136, %p56;
	selp.b64 	%rd181, %rd179, %rd178, %p56;
	selp.b16 	%rs140, 1, %rs139, %p55;
	and.b16  	%rs141, %rs140, 255;
	selp.b64 	%rd182, %rd180, %rd181, %p55;
	add.s64 	%rd183, %rd159, 1536;
	ld.global.u32 	%r73, [%rd158+6144];
	setp.gt.s32 	%p57, %r73, 4;
	selp.u16 	%rs142, 1, 0, %p57;
	setp.ne.s16 	%p59, %rs141, 0;
	and.pred  	%p60, %p59, %p57;
	min.s64 	%rd184, %rd183, %rd182;
	setp.eq.s16 	%p61, %rs141, 0;
	selp.b16 	%rs143, %rs142, %rs140, %p61;
	selp.b64 	%rd185, %rd183, %rd182, %p61;
	selp.b16 	%rs144, 1, %rs143, %p60;
	and.b16  	%rs145, %rs144, 255;
	selp.b64 	%rd186, %rd184, %rd185, %p60;
	add.s64 	%rd187, %rd159, 1792;
	ld.global.u32 	%r74, [%rd158+7168];
	setp.gt.s32 	%p62, %r74, 4;
	selp.u16 	%rs146, 1, 0, %p62;
	setp.ne.s16 	%p64, %rs145, 0;
	and.pred  	%p65, %p64, %p62;
	min.s64 	%rd188, %rd187, %rd186;
	setp.eq.s16 	%p66, %rs145, 0;
	selp.b16 	%rs147, %rs146, %rs144, %p66;
	selp.b64 	%rd189, %rd187, %rd186, %p66;
	selp.b16 	%rs383, 1, %rs147, %p65;
	selp.b64 	%rd403, %rd188, %rd189, %p65;
	add.s32 	%r461, %r461, 2048;
	add.s32 	%r459, %r459, 8;
	setp.ne.s32 	%p67, %r459, 0;
	@%p67 bra 	$L__BB116_87;
$L__BB116_88:
	setp.eq.s32 	%p68, %r24, 0;
	@%p68 bra 	$L__BB116_96;
	setp.lt.u32 	%p69, %r24, 4;
	@%p69 bra 	$L__BB116_91;
	cvt.u64.u32 	%rd191, %r461;
	add.s64 	%rd192, %rd422, %rd191;
	shl.b64 	%rd193, %rd192, 2;
	add.s64 	%rd194, %rd2, %rd193;
	add.s64 	%rd195, %rd192, %rd117;
	ld.global.u32 	%r75, [%rd194];
	setp.gt.s32 	%p70, %r75, 4;
	selp.u16 	%rs149, 1, 0, %p70;
	and.b16  	%rs150, %rs383, 255;
	setp.ne.s16 	%p72, %rs150, 0;
	and.pred  	%p73, %p72, %p70;
	min.s64 	%rd196, %rd195, %rd403;
	setp.eq.s16 	%p74, %rs150, 0;
	selp.b16 	%rs151, %rs149, %rs383, %p74;
	selp.b64 	%rd197, %rd195, %rd403, %p74;
	selp.b16 	%rs152, 1, %rs151, %p73;
	and.b16  	%rs153, %rs152, 255;
	selp.b64 	%rd198, %rd196, %rd197, %p73;
	add.s32 	%r76, %r461, 256;
	cvt.u64.u32 	%rd199, %r76;
	add.s64 	%rd200, %rd422, %rd199;
	add.s64 	%rd201, %rd200, %rd117;
	ld.global.u32 	%r77, [%rd194+1024];
	setp.gt.s32 	%p75, %r77, 4;
	selp.u16 	%rs154, 1, 0, %p75;
	setp.ne.s16 	%p77, %rs153, 0;
	and.pred  	%p78, %p77, %p75;
	min.s64 	%rd202, %rd201, %rd198;
	setp.eq.s16 	%p79, %rs153, 0;
	selp.b16 	%rs155, %rs154, %rs152, %p79;
	selp.b64 	%rd203, %rd201, %rd198, %p79;
	selp.b16 	%rs156, 1, %rs155, %p78;
	and.b16  	%rs157, %rs156, 255;
	selp.b64 	%rd204, %rd202, %rd203, %p78;
	add.s32 	%r78, %r461, 512;
	cvt.u64.u32 	%rd205, %r78;
	add.s64 	%rd206, %rd422, %rd205;
	add.s64 	%rd207, %rd206, %rd117;
	ld.global.u32 	%r79, [%rd194+2048];
	setp.gt.s32 	%p80, %r79, 4;
	selp.u16 	%rs158, 1, 0, %p80;
	setp.ne.s16 	%p82, %rs157, 0;
	and.pred  	%p83, %p82, %p80;
	min.s64 	%rd208, %rd207, %rd204;
	setp.eq.s16 	%p84, %rs157, 0;
	selp.b16 	%rs159, %rs158, %rs156, %p84;
	selp.b64 	%rd209, %rd207, %rd204, %p84;
	selp.b16 	%rs160, 1, %rs159, %p83;
	and.b16  	%rs161, %rs160, 255;
	selp.b64 	%rd210, %rd208, %rd209, %p83;
	add.s32 	%r80, %r461, 768;
	cvt.u64.u32 	%rd211, %r80;
	add.s64 	%rd212, %rd422, %rd211;
	add.s64 	%rd213, %rd212, %rd117;
	ld.global.u32 	%r81, [%rd194+3072];
	setp.gt.s32 	%p85, %r81, 4;
	selp.u16 	%rs162, 1, 0, %p85;
	setp.ne.s16 	%p87, %rs161, 0;
	and.pred  	%p88, %p87, %p85;
	min.s64 	%rd214, %rd213, %rd210;
	setp.eq.s16 	%p89, %rs161, 0;
	selp.b16 	%rs163, %rs162, %rs160, %p89;
	selp.b64 	%rd215, %rd213, %rd210, %p89;
	selp.b16 	%rs383, 1, %rs163, %p88;
	selp.b64 	%rd403, %rd214, %rd215, %p88;
	add.s32 	%r461, %r461, 1024;
$L__BB116_91:
	and.b32  	%r82, %r23, 3;
	setp.eq.s32 	%p90, %r82, 0;
	@%p90 bra 	$L__BB116_96;
	setp.eq.s32 	%p91, %r82, 1;
	@%p91 bra 	$L__BB116_94;
	cvt.u64.u32 	%rd217, %r461;
	add.s64 	%rd218, %rd422, %rd217;
	shl.b64 	%rd219, %rd218, 2;
	add.s64 	%rd220, %rd2, %rd219;
	add.s64 	%rd221, %rd218, %rd117;
	ld.global.u32 	%r83, [%rd220];
	setp.gt.s32 	%p92, %r83, 4;
	selp.u16 	%rs165, 1, 0, %p92;
	and.b16  	%rs166, %rs383, 255;
	setp.ne.s16 	%p94, %rs166, 0;
	and.pred  	%p95, %p94, %p92;
	min.s64 	%rd222, %rd221, %rd403;
	setp.eq.s16 	%p96, %rs166, 0;
	selp.b16 	%rs167, %rs165, %rs383, %p96;
	selp.b64 	%rd223, %rd221, %rd403, %p96;
	selp.b16 	%rs168, 1, %rs167, %p95;
	and.b16  	%rs169, %rs168, 255;
	selp.b64 	%rd224, %rd222, %rd223, %p95;
	add.s32 	%r84, %r461, 256;
	cvt.u64.u32 	%rd225, %r84;
	add.s64 	%rd226, %rd422, %rd225;
	add.s64 	%rd227, %rd226, %rd117;
	ld.global.u32 	%r85, [%rd220+1024];
	setp.gt.s32 	%p97, %r85, 4;
	selp.u16 	%rs170, 1, 0, %p97;
	setp.ne.s16 	%p99, %rs169, 0;
	and.pred  	%p100, %p99, %p97;
	min.s64 	%rd228, %rd227, %rd224;
	setp.eq.s16 	%p101, %rs169, 0;
	selp.b16 	%rs171, %rs170, %rs168, %p101;
	selp.b64 	%rd229, %rd227, %rd224, %p101;
	selp.b16 	%rs383, 1, %rs171, %p100;
	selp.b64 	%rd403, %rd228, %rd229, %p100;
	add.s32 	%r461, %r461, 512;
$L__BB116_94:
	and.b32  	%r86, %r22, 256;
	setp.ne.s32 	%p102, %r86, 0;
	@%p102 bra 	$L__BB116_96;
	cvt.u64.u32 	%rd230, %r461;
	add.s64 	%rd231, %rd422, %rd230;
	shl.b64 	%rd232, %rd231, 2;
	add.s64 	%rd233, %rd2, %rd232;
	add.s64 	%rd234, %rd231, %rd117;
	ld.global.u32 	%r87, [%rd233];
	setp.gt.s32 	%p103, %r87, 4;
	selp.u16 	%rs172, 1, 0, %p103;
	and.b16  	%rs173, %rs383, 255;
	setp.ne.s16 	%p105, %rs173, 0;
	and.pred  	%p106, %p105, %p103;
	min.s64 	%rd235, %rd234, %rd403;
	setp.eq.s16 	%p107, %rs173, 0;
	selp.b16 	%rs174, %rs172, %rs383, %p107;
	selp.b64 	%rd236, %rd234, %rd403, %p107;
	selp.b16 	%rs383, 1, %rs174, %p106;
	selp.b64 	%rd403, %rd235, %rd236, %p106;
$L__BB116_96:
	// begin inline asm
	mov.u32 %r88, %laneid;
	// end inline asm
	cvt.u32.u16 	%r109, %rs383;
	and.b32  	%r90, %r109, 255;
	mov.b32 	%r106, 1;
	mov.b32 	%r107, 31;
	mov.b32 	%r108, -1;
	// begin inline asm
	shfl.sync.down.b32 %r89, %r90, %r106, %r107, %r108;
	// end inline asm
	// begin inline asm
	shfl.sync.down.b32 %r94, %r95, %r106, %r107, %r108;
	// end inline asm
	mov.b64 	{%r100, %r105}, %rd403;
	// begin inline asm
	shfl.sync.down.b32 %r99, %r100, %r106, %r107, %r108;
	// end inline asm
	// begin inline asm
	shfl.sync.down.b32 %r104, %r105, %r106, %r107, %r108;
	// end inline asm
	mov.b64 	%rd94, {%r99, %r104};
	cvt.u16.u32 	%rs75, %r89;
	setp.gt.s32 	%p108, %r88, 30;
	@%p108 bra 	$L__BB116_100;
	and.b16  	%rs175, %rs383, 255;
	setp.eq.s16 	%p109, %rs175, 0;
	and.b16  	%rs176, %rs75, 255;
	setp.eq.s16 	%p110, %rs176, 0;
	or.pred  	%p111, %p109, %p110;
	@%p111 bra 	$L__BB116_99;
	min.s64 	%rd403, %rd94, %rd403;
	mov.b16 	%rs383, 1;
	bra.uni 	$L__BB116_100;
$L__BB116_99:
	setp.eq.s16 	%p112, %rs175, 0;
	selp.b16 	%rs383, %rs75, %rs383, %p112;
	selp.b64 	%rd403, %rd94, %rd403, %p112;
$L__BB116_100:
	cvt.u32.u16 	%r130, %rs383;
	and.b32  	%r111, %r130, 255;
	mov.b32 	%r127, 2;
	mov.b32 	%r128, 31;
	mov.b32 	%r129, -1;
	// begin inline asm
	shfl.sync.down.b32 %r110, %r111, %r127, %r128, %r129;
	// end inline asm
	// begin inline asm
	shfl.sync.down.b32 %r115, %r116, %r127, %r128, %r129;
	// end inline asm
	mov.b64 	{%r121, %r126}, %rd403;
	// begin inline asm
	shfl.sync.down.b32 %r120, %r121, %r127, %r128, %r129;
	// end inline asm
	// begin inline asm
	shfl.sync.down.b32 %r125, %r126, %r127, %r128, %r129;
	// end inline asm
	mov.b64 	%rd98, {%r120, %r125};
	cvt.u16.u32 	%rs78, %r110;
	setp.gt.s32 	%p113, %r88, 29;
	@%p113 bra 	$L__BB116_104;
	and.b16  	%rs179, %rs383, 255;
	setp.eq.s16 	%p114, %rs179, 0;
	and.b16  	%rs180, %rs78, 255;
	setp.eq.s16 	%p115, %rs180, 0;
	or.pred  	%p116, %p114, %p115;
	@%p116 bra 	$L__BB116_103;
	min.s64 	%rd403, %rd98, %rd403;
	mov.b16 	%rs383, 1;
	bra.uni 	$L__BB116_104;
$L__BB116_103:
	setp.eq.s16 	%p117, %rs179, 0;
	selp.b16 	%rs383, %rs78, %rs383, %p117;
	selp.b64 	%rd403, %rd98, %rd403, %p117;
$L__BB116_104:
	cvt.u32.u16 	%r151, %rs383;
	and.b32  	%r132, %r151, 255;
	mov.b32 	%r148, 4;
	mov.b32 	%r149, 31;
	mov.b32 	%r150, -1;
	// begin inline asm
	shfl.sync.down.b32 %r131, %r132, %r148, %r149, %r150;
	// end inline asm
	// begin inline asm
	shfl.sync.down.b32 %r136, %r137, %r148, %r149, %r150;
	// end inline asm
	mov.b64 	{%r142, %r147}, %rd403;
	// begin inline asm
	shfl.sync.down.b32 %r141, %r142, %r148, %r149, %r150;
	// end inline asm
	// begin inline asm
	shfl.sync.down.b32 %r146, %r147, %r148, %r149, %r150;
	// end inline asm
	mov.b64 	%rd102, {%r141, %r146};
	cvt.u16.u32 	%rs81, %r131;
	setp.gt.s32 	%p118, %r88, 27;
	@%p118 bra 	$L__BB116_108;
	and.b16  	%rs183, %rs383, 255;
	setp.eq.s16 	%p119, %rs183, 0;
	and.b16  	%rs184, %rs81, 255;
	setp.eq.s16 	%p120, %rs184, 0;
	or.pred  	%p121, %p119, %p120;
	@%p121 bra 	$L__BB116_107;
	min.s64 	%rd403, %rd102, %rd403;
	mov.b16 	%rs383, 1;
	bra.uni 	$L__BB116_108;
$L__BB116_107:
	setp.eq.s16 	%p122, %rs183, 0;
	selp.b16 	%rs383, %rs81, %rs383, %p122;
	selp.b64 	%rd403, %rd102, %rd403, %p122;
$L__BB116_108:
	cvt.u32.u16 	%r172, %rs383;
	and.b32  	%r153, %r172, 255;
	mov.b32 	%r169, 8;
	mov.b32 	%r170, 31;
	mov.b32 	%r171, -1;
	// begin inline asm
	shfl.sync.down.b32 %r152, %r153, %r169, %r170, %r171;
	// end inline asm
	// begin inline asm
	shfl.sync.down.b32 %r157, %r158, %r169, %r170, %r171;
	// end inline asm
	mov.b64 	{%r163, %r168}, %rd403;
	// begin inline asm
	shfl.sync.down.b32 %r162, %r163, %r169, %r170, %r171;
	// end inline asm
	// begin inline asm
	shfl.sync.down.b32 %r167, %r168, %r169, %r170, %r171;
	// end inline asm
	mov.b64 	%rd106, {%r162, %r167};
	cvt.u16.u32 	%rs84, %r152;
	setp.gt.s32 	%p123, %r88, 23;
	@%p123 bra 	$L__BB116_112;
	and.b16  	%rs187, %rs383, 255;
	setp.eq.s16 	%p124, %rs187, 0;
	and.b16  	%rs188, %rs84, 255;
	setp.eq.s16 	%p125, %rs188, 0;
	or.pred  	%p126, %p124, %p125;
	@%p126 bra 	$L__BB116_111;
	min.s64 	%rd403, %rd106, %rd403;
	mov.b16 	%rs383, 1;
	bra.uni 	$L__BB116_112;
$L__BB116_111:
	setp.eq.s16 	%p127, %rs187, 0;
	selp.b16 	%rs383, %rs84, %rs383, %p127;
	selp.b64 	%rd403, %rd106, %rd403, %p127;
$L__BB116_112:
	cvt.u32.u16 	%r193, %rs383;
	and.b32  	%r174, %r193, 255;
	mov.b32 	%r190, 16;
	mov.b32 	%r191, 31;
	mov.b32 	%r192, -1;
	// begin inline asm
	shfl.sync.down.b32 %r173, %r174, %r190, %r191, %r192;
	// end inline asm
	// begin inline asm
	shfl.sync.down.b32 %r178, %r179, %r190, %r191, %r192;
	// end inline asm
	mov.b64 	{%r184, %r189}, %rd403;
	// begin inline asm
	shfl.sync.down.b32 %r183, %r184, %r190, %r191, %r192;
	// end inline asm
	// begin inline asm
	shfl.sync.down.b32 %r188, %r189, %r190, %r191, %r192;
	// end inline asm
	mov.b64 	%rd110, {%r183, %r188};
	cvt.u16.u32 	%rs87, %r173;
	setp.gt.s32 	%p128, %r88, 15;
	@%p128 bra 	$L__BB116_116;
	and.b16  	%rs191, %rs383, 255;
	setp.eq.s16 	%p129, %rs191, 0;
	and.b16  	%rs192, %rs87, 255;
	setp.eq.s16 	%p130, %rs192, 0;
	or.pred  	%p131, %p129, %p130;
	@%p131 bra 	$L__BB116_115;
	min.s64 	%rd403, %rd110, %rd403;
	mov.b16 	%rs383, 1;
	bra.uni 	$L__BB116_116;
$L__BB116_115:
	setp.eq.s16 	%p132, %rs191, 0;
	selp.b16 	%rs383, %rs87, %rs383, %p132;
	selp.b64 	%rd403, %rd110, %rd403, %p132;
$L__BB116_116:
	setp.ne.s32 	%p133, %r88, 0;
	@%p133 bra 	$L__BB116_118;
	shr.u32 	%r194, %r21, 1;
	and.b32  	%r195, %r194, 496;
	mov.u32 	%r196, _ZZN3cub18CUB_300001_SM_10006detail6reduce28DeviceReduceSingleTileKernelINS2_10policy_hubIN4cuda3std3__45tupleIJblEEEyN6thrust24THRUST_300001_SM_1000_NS8cuda_cub9__find_if7functorIS9_EEE10Policy1000ENSB_12zip_iteratorINS8_IJNSD_26transform_input_iterator_tIbNSB_6detail15normal_iteratorINSB_10device_ptrIiEEEE17greater_than_fourEENSB_17counting_iteratorIlNSB_11use_defaultESS_SS_EEEEEEEPS9_ySF_S9_S9_NS7_10__identityEEEvT0_T1_T2_T3_T4_T6_E12temp_storage;
	add.s32 	%r197, %r196, %r195;
	st.shared.u8 	[%r197+8], %rs383;
	st.shared.u64 	[%r197+16], %rd403;
$L__BB116_118:
	bar.sync 	0;
	setp.ne.s32 	%p134, %r21, 0;
	@%p134 bra 	$L__BB116_120;
	ld.shared.u8 	%rs195, [_ZZN3cub18CUB_300001_SM_10006detail6reduce28DeviceReduceSingleTileKernelINS2_10policy_hubIN4cuda3std3__45tupleIJblEEEyN6thrust24THRUST_300001_SM_1000_NS8cuda_cub9__find_if7functorIS9_EEE10Policy1000ENSB_12zip_iteratorINS8_IJNSD_26transform_input_iterator_tIbNSB_6detail15normal_iteratorINSB_10device_ptrIiEEEE17greater_than_fourEENSB_17counting_iteratorIlNSB_11use_defaultESS_SS_EEEEEEEPS9_ySF_S9_S9_NS7_10__identityEEEvT0_T1_T2_T3_T4_T6_E12temp_storage+24];
	ld.shared.u64 	%rd237, [_ZZN3cub18CUB_300001_SM_10006detail6reduce28DeviceReduceSingleTileKernelINS2_10policy_hubIN4cuda3std3__45tupleIJblEEEyN6thrust24THRUST_300001_SM_1000_NS8cuda_cub9__find_if7functorIS9_EEE10Policy1000ENSB_12zip_iteratorINS8_IJNSD_26transform_input_iterator_tIbNSB_6detail15normal_iteratorINSB_10device_ptrIiEEEE17greater_than_fourEENSB_17counting_iteratorIlNSB_11use_defaultESS_SS_EEEEEEEPS9_ySF_S9_S9_NS7_10__identityEEEvT0_T1_T2_T3_T4_T6_E12temp_storage+32];
	and.b16  	%rs196, %rs383, 255;
	setp.eq.s16 	%p135, %rs196, 0;
	setp.eq.s16 	%p136, %rs195, 0;
	min.s64 	%rd238, %rd237, %rd403;
	selp.b16 	%rs197, %rs383, 1, %p136;
	selp.b16 	%rs198, %rs195, %rs197, %p135;
	and.b16  	%rs199, %rs198, 255;
	selp.b64 	%rd239, %rd403, %rd238, %p136;
	selp.b64 	%rd240, %rd237, %rd239, %p135;
	ld.shared.u8 	%rs200, [_ZZN3cub18CUB_300001_SM_10006detail6reduce28DeviceReduceSingleTileKernelINS2_10policy_hubIN4cuda3std3__45tupleIJblEEEyN6thrust24THRUST_300001_SM_1000_NS8cuda_cub9__find_if7functorIS9_EEE10Policy1000ENSB_12zip_iteratorINS8_IJNSD_26transform_input_iterator_tIbNSB_6detail15normal_iteratorINSB_10device_ptrIiEEEE17greater_than_fourEENSB_17counting_iteratorIlNSB_11use_defaultESS_SS_EEEEEEEPS9_ySF_S9_S9_NS7_10__identityEEEvT0_T1_T2_T3_T4_T6_E12temp_storage+40];
	ld.shared.u64 	%rd241, [_ZZN3cub18CUB_300001_SM_10006detail6reduce28DeviceReduceSingleTileKernelINS2_10policy_hubIN4cuda3std3__45tupleIJblEEEyN6thrust24THRUST_300001_SM_1000_NS8cuda_cub9__find_if7functorIS9_EEE10Policy1000ENSB_12zip_iteratorINS8_IJNSD_26transform_input_iterator_tIbNSB_6detail15normal_iteratorINSB_10device_ptrIiEEEE17greater_than_fourEENSB_17counting_iteratorIlNSB_11use_defaultESS_SS_EEEEEEEPS9_ySF_S9_S9_NS7_10__identityEEEvT0_T1_T2_T3_T4_T6_E12temp_storage+48];
	setp.eq.s16 	%p137, %rs199, 0;
	setp.eq.s16 	%p138, %rs200, 0;
	min.s64 	%rd242, %rd241, %rd240;
	selp.b16 	%rs201, %rs198, 1, %p138;
	selp.b16 	%rs202, %rs200, %rs201, %p137;
	and.b16  	%rs203, %rs202, 255;
	selp.b64 	%rd243, %rd240, %rd242, %p138;
	selp.b64 	%rd244, %rd241, %rd243, %p137;
	ld.shared.u8 	%rs204, [_ZZN3cub18CUB_300001_SM_10006detail6reduce28DeviceReduceSingleTileKernelINS2_10policy_hubIN4cuda3std3__45tupleIJblEEEyN6thrust24THRUST_300001_SM_1000_NS8cuda_cub9__find_if7functorIS9_EEE10Policy1000ENSB_12zip_iteratorINS8_IJNSD_26transform_input_iterator_tIbNSB_6detail15normal_iteratorINSB_10device_ptrIiEEEE17greater_than_fourEENSB_17counting_iteratorIlNSB_11use_defaultESS_SS_EEEEEEEPS9_ySF_S9_S9_NS7_10__identityEEEvT0_T1_T2_T3_T4_T6_E12temp_storage+56];
	ld.shared.u64 	%rd245, [_ZZN3cub18CUB_300001_SM_10006detail6reduce28DeviceReduceSingleTileKernelINS2_10policy_hubIN4cuda3std3__45tupleIJblEEEyN6thrust24THRUST_300001_SM_1000_NS8cuda_cub9__find_if7functorIS9_EEE10Policy1000ENSB_12zip_iteratorINS8_IJNSD_26transform_input_iterator_tIbNSB_6detail15normal_iteratorINSB_10device_ptrIiEEEE17greater_than_fourEENSB_17counting_iteratorIlNSB_11use_defaultESS_SS_EEEEEEEPS9_ySF_S9_S9_NS7_10__identityEEEvT0_T1_T2_T3_T4_T6_E12temp_storage+64];
	setp.eq.s16 	%p139, %rs203, 0;
	setp.eq.s16 	%p140, %rs204, 0;
	min.s64 	%rd246, %rd245, %rd244;
	selp.b16 	%rs205, %rs202, 1, %p140;
	selp.b16 	%rs206, %rs204, %rs205, %p139;
	and.b16  	%rs207, %rs206, 255;
	selp.b64 	%rd247, %rd244, %rd246, %p140;
	selp.b64 	%rd248, %rd245, %rd247, %p139;
	ld.shared.u8 	%rs208, [_ZZN3cub18CUB_300001_SM_10006detail6reduce28DeviceReduceSingleTileKernelINS2_10policy_hubIN4cuda3std3__45tupleIJblEEEyN6thrust24THRUST_300001_SM_1000_NS8cuda_cub9__find_if7functorIS9_EEE10Policy1000ENSB_12zip_iteratorINS8_IJNSD_26transform_input_iterator_tIbNSB_6detail15normal_iteratorINSB_10device_ptrIiEEEE17greater_than_fourEENSB_17counting_iteratorIlNSB_11use_defaultESS_SS_EEEEEEEPS9_ySF_S9_S9_NS7_10__identityEEEvT0_T1_T2_T3_T4_T6_E12temp_storage+72];
	ld.shared.u64 	%rd249, [_ZZN3cub18CUB_300001_SM_10006detail6reduce28DeviceReduceSingleTileKernelINS2_10policy_hubIN4cuda3std3__45tupleIJblEEEyN6thrust24THRUST_300001_SM_1000_NS8cuda_cub9__find_if7functorIS9_EEE10Policy1000ENSB_12zip_iteratorINS8_IJNSD_26transform_input_iterator_tIbNSB_6detail15normal_iteratorINSB_10device_ptrIiEEEE17greater_than_fourEENSB_17counting_iteratorIlNSB_11use_defaultESS_SS_EEEEEEEPS9_ySF_S9_S9_NS7_10__identityEEEvT0_T1_T2_T3_T4_T6_E12temp_storage+80];
	setp.eq.s16 	%p141, %rs207, 0;
	setp.eq.s16 	%p142, %rs208, 0;
	min.s64 	%rd250, %rd249, %rd248;
	selp.b16 	%rs209, %rs206, 1, %p142;
	selp.b16 	%rs210, %rs208, %rs209, %p141;
	and.b16  	%rs211, %rs210, 255;
	selp.b64 	%rd251, %rd248, %rd250, %p142;
	selp.b64 	%rd252, %rd249, %rd251, %p141;
	ld.shared.u8 	%rs212, [_ZZN3cub18CUB_300001_SM_10006detail6reduce28DeviceReduceSingleTileKernelINS2_10policy_hubIN4cuda3std3__45tupleIJblEEEyN6thrust24THRUST_300001_SM_1000_NS8cuda_cub9__find_if7functorIS9_EEE10Policy1000ENSB_12zip_iteratorINS8_IJNSD_26transform_input_iterator_tIbNSB_6detail15normal_iteratorINSB_10device_ptrIiEEEE17greater_than_fourEENSB_17counting_iteratorIlNSB_11use_defaultESS_SS_EEEEEEEPS9_ySF_S9_S9_NS7_10__identityEEEvT0_T1_T2_T3_T4_T6_E12temp_storage+88];
	ld.shared.u64 	%rd253, [_ZZN3cub18CUB_300001_SM_10006detail6reduce28DeviceReduceSingleTileKernelINS2_10policy_hubIN4cuda3std3__45tupleIJblEEEyN6thrust24THRUST_300001_SM_1000_NS8cuda_cub9__find_if7functorIS9_EEE10Policy1000ENSB_12zip_iteratorINS8_IJNSD_26transform_input_iterator_tIbNSB_6detail15normal_iteratorINSB_10device_ptrIiEEEE17greater_than_fourEENSB_17counting_iteratorIlNSB_11use_defaultESS_SS_EEEEEEEPS9_ySF_S9_S9_NS7_10__identityEEEvT0_T1_T2_T3_T4_T6_E12temp_storage+96];
	setp.eq.s16 	%p143, %rs211, 0;
	setp.eq.s16 	%p144, %rs212, 0;
	min.s64 	%rd254, %rd253, %rd252;
	selp.b16 	%rs213, %rs210, 1, %p144;
	selp.b16 	%rs214, %rs212, %rs213, %p143;
	and.b16  	%rs215, %rs214, 255;
	selp.b64 	%rd255, %rd252, %rd254, %p144;
	selp.b64 	%rd256, %rd253, %rd255, %p143;
	ld.shared.u8 	%rs216, [_ZZN3cub18CUB_300001_SM_10006detail6reduce28DeviceReduceSingleTileKernelINS2_10policy_hubIN4cuda3std3__45tupleIJblEEEyN6thrust24THRUST_300001_SM_1000_NS8cuda_cub9__find_if7functorIS9_EEE10Policy1000ENSB_12zip_iteratorINS8_IJNSD_26transform_input_iterator_tIbNSB_6detail15normal_iteratorINSB_10device_ptrIiEEEE17greater_than_fourEENSB_17counting_iteratorIlNSB_11use_defaultESS_SS_EEEEEEEPS9_ySF_S9_S9_NS7_10__identityEEEvT0_T1_T2_T3_T4_T6_E12temp_storage+104];
	ld.shared.u64 	%rd257, [_ZZN3cub18CUB_300001_SM_10006detail6reduce28DeviceReduceSingleTileKernelINS2_10policy_hubIN4cuda3std3__45tupleIJblEEEyN6thrust24THRUST_300001_SM_1000_NS8cuda_cub9__find_if7functorIS9_EEE10Policy1000ENSB_12zip_iteratorINS8_IJNSD_26transform_input_iterator_tIbNSB_6detail15normal_iteratorINSB_10device_ptrIiEEEE17greater_than_fourEENSB_17counting_iteratorIlNSB_11use_defaultESS_SS_EEEEEEEPS9_ySF_S9_S9_NS7_10__identityEEEvT0_T1_T2_T3_T4_T6_E12temp_storage+112];
	setp.eq.s16 	%p145, %rs215, 0;
	setp.eq.s16 	%p146, %rs216, 0;
	min.s64 	%rd258, %rd257, %rd256;
	selp.b16 	%rs217, %rs214, 1, %p146;
	selp.b16 	%rs218, %rs216, %rs217, %p145;
	and.b16  	%rs219, %rs218, 255;
	selp.b64 	%rd259, %rd256, %rd258, %p146;
	selp.b64 	%rd260, %rd257, %rd259, %p145;
	ld.shared.u8 	%rs220, [_ZZN3cub18CUB_300001_SM_10006detail6reduce28DeviceReduceSingleTileKernelINS2_10policy_hubIN4cuda3std3__45tupleIJblEEEyN6thrust24THRUST_300001_SM_1000_NS8cuda_cub9__find_if7functorIS9_EEE10Policy1000ENSB_12zip_iteratorINS8_IJNSD_26transform_input_iterator_tIbNSB_6detail15normal_iteratorINSB_10device_ptrIiEEEE17greater_than_fourEENSB_17counting_iteratorIlNSB_11use_defaultESS_SS_EEEEEEEPS9_ySF_S9_S9_NS7_10__identityEEEvT0_T1_T2_T3_T4_T6_E12temp_storage+120];
	ld.shared.u64 	%rd261, [_ZZN3cub18CUB_300001_SM_10006detail6reduce28DeviceReduceSingleTileKernelINS2_10policy_hubIN4cuda3std3__45tupleIJblEEEyN6thrust24THRUST_300001_SM_1000_NS8cuda_cub9__find_if7functorIS9_EEE10Policy1000ENSB_12zip_iteratorINS8_IJNSD_26transform_input_iterator_tIbNSB_6detail15normal_iteratorINSB_10device_ptrIiEEEE17greater_than_fourEENSB_17counting_iteratorIlNSB_11use_defaultESS_SS_EEEEEEEPS9_ySF_S9_S9_NS7_10__identityEEEvT0_T1_T2_T3_T4_T6_E12temp_storage+128];
	setp.eq.s16 	%p147, %rs219, 0;
	setp.eq.s16 	%p148, %rs220, 0;
	min.s64 	%rd262, %rd261, %rd260;
	selp.b16 	%rs221, %rs218, 1, %p148;
	selp.b16 	%rs383, %rs220, %rs221, %p147;
	selp.b64 	%rd263, %rd260, %rd262, %p148;
	selp.b64 	%rd403, %rd261, %rd263, %p147;
$L__BB116_120:
	mov.u32 	%r451, %tid.x;
	setp.ne.s32 	%p325, %r451, 0;
	@%p325 bra 	$L__BB116_122;
	setp.eq.s16 	%p326, %rs100, 0;
	and.b16  	%rs371, %rs383, 255;
	setp.eq.s16 	%p327, %rs371, 0;
	min.s64 	%rd391, %rd403, %rd119;
	selp.b16 	%rs372, %rs100, 1, %p327;
	selp.b16 	%rs373, %rs383, %rs372, %p326;
	selp.b64 	%rd392, %rd119, %rd391, %p327;
	selp.b64 	%rd393, %rd403, %rd392, %p326;
	st.global.u8 	[%rd1], %rs373;
	st.global.u64 	[%rd1+8], %rd393;
$L__BB116_122:
	ret;

}
	// .globl	_ZN3cub18CUB_300001_SM_10006detail6reduce18DeviceReduceKernelINS2_10policy_hubIN4cuda3std3__45tupleIJblEEEyN6thrust24THRUST_300001_SM_1000_NS8cuda_cub9__find_if7functorIS9_EEE10Policy1000ENSB_12zip_iteratorINS8_IJNSD_26transform_input_iterator_tIbNSB_6detail15normal_iteratorINSB_10device_ptrIiEEEE17greater_than_fourEENSB_17counting_iteratorIlNSB_11use_defaultESS_SS_EEEEEEEySF_S9_NS7_10__identityEEEvT0_PT3_T1_NS0_13GridEvenShareIS10_EET2_T4_
.visible .entry _ZN3cub18CUB_300001_SM_10006detail6reduce18DeviceReduceKernelINS2_10policy_hubIN4cuda3std3__45tupleIJblEEEyN6thrust24THRUST_300001_SM_1000_NS8cuda_cub9__find_if7functorIS9_EEE10Policy1000ENSB_12zip_iteratorINS8_IJNSD_26transform_input_iterator_tIbNSB_6detail15normal_iteratorINSB_10device_ptrIiEEEE17greater_than_fourEENSB_17counting_iteratorIlNSB_11use_defaultESS_SS_EEEEEEEySF_S9_NS7_10__identityEEEvT0_PT3_T1_NS0_13GridEvenShareIS10_EET2_T4_(
	.param .align 8 .b8 _ZN3cub18CUB_300001_SM_10006detail6reduce18DeviceReduceKernelINS2_10policy_hubIN4cuda3std3__45tupleIJblEEEyN6thrust24THRUST_300001_SM_1000_NS8cuda_cub9__find_if7functorIS9_EEE10Policy1000ENSB_12zip_iteratorINS8_IJNSD_26transform_input_iterator_tIbNSB_6detail15normal_iteratorINSB_10device_ptrIiEEEE17greater_than_fourEENSB_17counting_iteratorIlNSB_11use_defaultESS_SS_EEEEEEEySF_S9_NS7_10__identityEEEvT0_PT3_T1_NS0_13GridEvenShareIS10_EET2_T4__param_0[24],
	.param .u64 .ptr .align 1 _ZN3cub18CUB_300001_SM_10006detail6reduce18DeviceReduceKernelINS2_10policy_hubIN4cuda3std3__45tupleIJblEEEyN6thrust24THRUST_300001_SM_1000_NS8cuda_cub9__find_if7functorIS9_EEE10Policy1000ENSB_12zip_iteratorINS8_IJNSD_26transform_input_iterator_tIbNSB_6detail15normal_iteratorINSB_10device_ptrIiEEEE17greater_than_fourEENSB_17counting_iteratorIlNSB_11use_defaultESS_SS_EEEEEEEySF_S9_NS7_10__identityEEEvT0_PT3_T1_NS0_13GridEvenShareIS10_EET2_T4__param_1,
	.param .u64 _ZN3cub18CUB_300001_SM_10006detail6reduce18DeviceReduceKernelINS2_10policy_hubIN4cuda3std3__45tupleIJblEEEyN6thrust24THRUST_300001_SM_1000_NS8cuda_cub9__find_if7functorIS9_EEE10Policy1000ENSB_12zip_iteratorINS8_IJNSD_26transform_input_iterator_tIbNSB_6detail15normal_iteratorINSB_10device_ptrIiEEEE17greater_than_fourEENSB_17counting_iteratorIlNSB_11use_defaultESS_SS_EEEEEEEySF_S9_NS7_10__identityEEEvT0_PT3_T1_NS0_13GridEvenShareIS10_EET2_T4__param_2,
	.param .align 8 .b8 _ZN3cub18CUB_300001_SM_10006detail6reduce18DeviceReduceKernelINS2_10policy_hubIN4cuda3std3__45tupleIJblEEEyN6thrust24THRUST_300001_SM_1000_NS8cuda_cub9__find_if7functorIS9_EEE10Policy1000ENSB_12zip_iteratorINS8_IJNSD_26transform_input_iterator_tIbNSB_6detail15normal_iteratorINSB_10device_ptrIiEEEE17greater_than_fourEENSB_17counting_iteratorIlNSB_11use_defaultESS_SS_EEEEEEEySF_S9_NS7_10__identityEEEvT0_PT3_T1_NS0_13GridEvenShareIS10_EET2_T4__param_3[72],
	.param .align 1 .b8 _ZN3cub18CUB_300001_SM_10006detail6reduce18DeviceReduceKernelINS2_10policy_hubIN4cuda3std3__45tupleIJblEEEyN6thrust24THRUST_300001_SM_1000_NS8cuda_cub9__find_if7functorIS9_EEE10Policy1000ENSB_12zip_iteratorINS8_IJNSD_26transform_input_iterator_tIbNSB_6detail15normal_iteratorINSB_10device_ptrIiEEEE17greater_than_fourEENSB_17counting_iteratorIlNSB_11use_defaultESS_SS_EEEEEEEySF_S9_NS7_10__identityEEEvT0_PT3_T1_NS0_13GridEvenShareIS10_EET2_T4__param_4[1],
	.param .align 1 .b8 _ZN3cub18CUB_300001_SM_10006detail6reduce18DeviceReduceKernelINS2_10policy_hubIN4cuda3std3__45tupleIJblEEEyN6thrust24THRUST_300001_SM_1000_NS8cuda_cub9__find_if7functorIS9_EEE10Policy1000ENSB_12zip_iteratorINS8_IJNSD_26transform_input_iterator_tIbNSB_6detail15normal_iteratorINSB_10device_ptrIiEEEE17greater_than_fourEENSB_17counting_iteratorIlNSB_11use_defaultESS_SS_EEEEEEEySF_S9_NS7_10__identityEEEvT0_PT3_T1_NS0_13GridEvenShareIS10_EET2_T4__param_5[1]
)
.maxntid 256
{
	.reg .pred 	%p<325>;
	.reg .b16 	%rs<400>;
	.reg .b32 	%r<493>;
	.reg .b64 	%rd<456>;
	// demoted variable
	.shared .align 8 .b8 _ZZN3cub18CUB_300001_SM_10006detail6reduce18DeviceReduceKernelINS2_10policy_hubIN4cuda3std3__45tupleIJblEEEyN6thrust24THRUST_300001_SM_1000_NS8cuda_cub9__find_if7functorIS9_EEE10Policy1000ENSB_12zip_iteratorINS8_IJNSD_26transform_input_iterator_tIbNSB_6detail15normal_iteratorINSB_10device_ptrIiEEEE17greater_than_fourEENSB_17counting_iteratorIlNSB_11use_defaultESS_SS_EEEEEEEySF_S9_NS7_10__identityEEEvT0_PT3_T1_NS0_13GridEvenShareIS10_EET2_T4_E12temp_storage[152];
	ld.param.u64 	%rd3, [_ZN3cub18CUB_300001_SM_10006detail6reduce18DeviceReduceKernelINS2_10policy_hubIN4cuda3std3__45tupleIJblEEEyN6thrust24THRUST_300001_SM_1000_NS8cuda_cub9__find_if7functorIS9_EEE10Policy1000ENSB_12zip_iteratorINS8_IJNSD_26transform_input_iterator_tIbNSB_6detail15normal_iteratorINSB_10device_ptrIiEEEE17greater_than_fourEENSB_17counting_iteratorIlNSB_11use_defaultESS_SS_EEEEEEEySF_S9_NS7_10__identityEEEvT0_PT3_T1_NS0_13GridEvenShareIS10_EET2_T4__param_0+16];
	ld.param.u64 	%rd1, [_ZN3cub18CUB_300001_SM_10006detail6reduce18DeviceReduceKernelINS2_10policy_hubIN4cuda3std3__45tupleIJblEEEyN6thrust24THRUST_300001_SM_1000_NS8cuda_cub9__find_if7functorIS9_EEE10Policy1000ENSB_12zip_iteratorINS8_IJNSD_26transform_input_iterator_tIbNSB_6detail15normal_iteratorINSB_10device_ptrIiEEEE17greater_than_fourEENSB_17counting_iteratorIlNSB_11use_defaultESS_SS_EEEEEEEySF_S9_NS7_10__identityEEEvT0_PT3_T1_NS0_13GridEvenShareIS10_EET2_T4__param_3+32];
	ld.param.u32 	%r1, [_ZN3cub18CUB_300001_SM_10006detail6reduce18DeviceReduceKernelINS2_10policy_hubIN4cuda3std3__45tupleIJblEEEyN6thrust24THRUST_300001_SM_1000_NS8cuda_cub9__find_if7functorIS9_EEE10Policy1000ENSB_12zip_iteratorINS8_IJNSD_26transform_input_iterator_tIbNSB_6detail15normal_iteratorINSB_10device_ptrIiEEEE17greater_than_fourEENSB_17counting_iteratorIlNSB_11use_defaultESS_SS_EEEEEEEySF_S9_NS7_10__identityEEEvT0_PT3_T1_NS0_13GridEvenShareIS10_EET2_T4__param_3+40];
	ld.param.u64 	%rd116, [_ZN3cub18CUB_300001_SM_10006detail6reduce18DeviceReduceKernelINS2_10policy_hubIN4cuda3std3__45tupleIJblEEEyN6thrust24THRUST_300001_SM_1000_NS8cuda_cub9__find_if7functorIS9_EEE10Policy1000ENSB_12zip_iteratorINS8_IJNSD_26transform_input_iterator_tIbNSB_6detail15normal_iteratorINSB_10device_ptrIiEEEE17greater_than_fourEENSB_17counting_iteratorIlNSB_11use_defaultESS_SS_EEEEEEEySF_S9_NS7_10__identityEEEvT0_PT3_T1_NS0_13GridEvenShareIS10_EET2_T4__param_0];
	cvta.to.global.u64 	%rd2, %rd116;
	mov.u32 	%r2, %ctaid.x;
	shl.b32 	%r47, %r1, 10;
	cvt.s64.s32 	%rd4, %r47;
	shl.b32 	%r48, %r2, 10;
	cvt.u64.u32 	%rd5, %r48;
	sub.s64 	%rd6, %rd1, %rd5;
	setp.gt.u64 	%p1, %rd6, 1023;
	@%p1 bra 	$L__BB117_78;
	cvt.u32.u64 	%r214, %rd5;
	cvt.u32.u64 	%r3, %rd1;
	sub.s32 	%r4, %r3, %r214;
	mov.u32 	%r5, %tid.x;
	setp.ge.s32 	%p148, %r5, %r4;
	mov.b16 	%rs369, 0;
	mov.b64 	%rd424, 0;
	mov.u32 	%r483, %r5;
	@%p148 bra 	$L__BB117_3;
	add.s32 	%r216, %r214, %r5;
	cvt.u64.u32 	%rd263, %r216;
	mul.wide.u32 	%rd264, %r216, 4;
	add.s64 	%rd265, %rd2, %rd264;
	add.s64 	%rd424, %rd3, %rd263;
	ld.global.u32 	%r217, [%rd265];
	setp.gt.s32 	%p149, %r217, 4;
	selp.u16 	%rs369, 1, 0, %p149;
	add.s32 	%r483, %r5, 256;
$L__BB117_3:
	setp.ge.s32 	%p150, %r483, %r4;
	@%p150 bra 	$L__BB117_16;
	not.b32 	%r219, %r483;
	add.s32 	%r8, %r219, %r3;
	sub.s32 	%r220, %r8, %r214;
	shr.u32 	%r221, %r220, 8;
	add.s32 	%r9, %r221, 1;
	and.b32  	%r10, %r9, 7;
	setp.lt.u32 	%p151, %r220, 1792;
	@%p151 bra 	$L__BB117_8;
	add.s32 	%r482, %r483, 1024;
	and.b32  	%r222, %r9, 33554424;
	neg.s32 	%r481, %r222;
$L__BB117_6:
	.pragma "nounroll";
	add.s32 	%r223, %r482, -1024;
	cvt.s64.s32 	%rd267, %r223;
	add.s64 	%rd268, %rd267, %rd5;
	shl.b64 	%rd269, %rd268, 2;
	add.s64 	%rd270, %rd2, %rd269;
	add.s64 	%rd271, %rd268, %rd3;
	ld.global.u32 	%r224, [%rd270];
	setp.gt.s32 	%p152, %r224, 4;
	selp.u16 	%rs214, 1, 0, %p152;
	and.b16  	%rs215, %rs369, 255;
	setp.ne.s16 	%p154, %rs215, 0;
	and.pred  	%p155, %p154, %p152;
	min.s64 	%rd272, %rd271, %rd424;
	setp.eq.s16 	%p156, %rs215, 0;
	selp.b64 	%rd273, %rd271, %rd424, %p156;
	selp.b16 	%rs216, %rs214, %rs369, %p156;
	selp.b64 	%rd274, %rd272, %rd273, %p155;
	selp.b16 	%rs217, 1, %rs216, %p155;
	and.b16  	%rs218, %rs217, 255;
	add.s32 	%r225, %r482, -768;
	cvt.s64.s32 	%rd275, %r225;
	add.s64 	%rd276, %rd275, %rd5;
	add.s64 	%rd277, %rd276, %rd3;
	ld.global.u32 	%r226, [%rd270+1024];
	setp.gt.s32 	%p157, %r226, 4;
	selp.u16 	%rs219, 1, 0, %p157;
	setp.ne.s16 	%p159, %rs218, 0;
	and.pred  	%p160, %p159, %p157;
	min.s64 	%rd278, %rd277, %rd274;
	setp.eq.s16 	%p161, %rs218, 0;
	selp.b64 	%rd279, %rd277, %rd274, %p161;
	selp.b16 	%rs220, %rs219, %rs217, %p161;
	selp.b64 	%rd280, %rd278, %rd279, %p160;
	selp.b16 	%rs221, 1, %rs220, %p160;
	and.b16  	%rs222, %rs221, 255;
	add.s32 	%r227, %r482, -512;
	cvt.s64.s32 	%rd281, %r227;
	add.s64 	%rd282, %rd281, %rd5;
	add.s64 	%rd283, %rd282, %rd3;
	ld.global.u32 	%r228, [%rd270+2048];
	setp.gt.s32 	%p162, %r228, 4;
	selp.u16 	%rs223, 1, 0, %p162;
	setp.ne.s16 	%p164, %rs222, 0;
	and.pred  	%p165, %p164, %p162;
	min.s64 	%rd284, %rd283, %rd280;
	setp.eq.s16 	%p166, %rs222, 0;
	selp.b64 	%rd285, %rd283, %rd280, %p166;
	selp.b16 	%rs224, %rs223, %rs221, %p166;
	selp.b64 	%rd286, %rd284, %rd285, %p165;
	selp.b16 	%rs225, 1, %rs224, %p165;
	and.b16  	%rs226, %rs225, 255;
	add.s32 	%r229, %r482, -256;
	cvt.s64.s32 	%rd287, %r229;
	add.s64 	%rd288, %rd287, %rd5;
	add.s64 	%rd289, %rd288, %rd3;
	ld.global.u32 	%r230, [%rd270+3072];
	setp.gt.s32 	%p167, %r230, 4;
	selp.u16 	%rs227, 1, 0, %p167;
	setp.ne.s16 	%p169, %rs226, 0;
	and.pred  	%p170, %p169, %p167;
	min.s64 	%rd290, %rd289, %rd286;
	setp.eq.s16 	%p171, %rs226, 0;
	selp.b64 	%rd291, %rd289, %rd286, %p171;
	selp.b16 	%rs228, %rs227, %rs225, %p171;
	selp.b64 	%rd292, %rd290, %rd291, %p170;
	selp.b16 	%rs229, 1, %rs228, %p170;
	and.b16  	%rs230, %rs229, 255;
	add.s32 	%r231, %r482, 768;
	cvt.s64.s32 	%rd293, %r482;
	add.s64 	%rd294, %rd293, %rd5;
	add.s64 	%rd295, %rd294, %rd3;
	ld.global.u32 	%r232, [%rd270+4096];
	setp.gt.s32 	%p172, %r232, 4;
	selp.u16 	%rs231, 1, 0, %p172;
	setp.ne.s16 	%p174, %rs230, 0;
	and.pred  	%p175, %p174, %p172;
	min.s64 	%rd296, %rd295, %rd292;
	setp.eq.s16 	%p176, %rs230, 0;
	selp.b64 	%rd297, %rd295, %rd292, %p176;
	selp.b16 	%rs232, %rs231, %rs229, %p176;
	selp.b64 	%rd298, %rd296, %rd297, %p175;
	selp.b16 	%rs233, 1, %rs232, %p175;
	and.b16  	%rs234, %rs233, 255;
	add.s32 	%r233, %r482, 256;
	cvt.s64.s32 	%rd299, %r233;
	add.s64 	%rd300, %rd299, %rd5;
	add.s64 	%rd301, %rd300, %rd3;
	ld.global.u32 	%r234, [%rd270+5120];
	setp.gt.s32 	%p177, %r234, 4;
	selp.u16 	%rs235, 1, 0, %p177;
	setp.ne.s16 	%p179, %rs234, 0;
	and.pred  	%p180, %p179, %p177;
	min.s64 	%rd302, %rd301, %rd298;
	setp.eq.s16 	%p181, %rs234, 0;
	selp.b64 	%rd303, %rd301, %rd298, %p181;
	selp.b16 	%rs236, %rs235, %rs233, %p181;
	selp.b64 	%rd304, %rd302, %rd303, %p180;
	selp.b16 	%rs237, 1, %rs236, %p180;
	and.b16  	%rs238, %rs237, 255;
	add.s32 	%r235, %r482, 512;
	cvt.s64.s32 	%rd305, %r235;
	add.s64 	%rd306, %rd305, %rd5;
	add.s64 	%rd307, %rd306, %rd3;
	ld.global.u32 	%r236, [%rd270+6144];
	setp.gt.s32 	%p182, %r236, 4;
	selp.u16 	%rs239, 1, 0, %p182;
	setp.ne.s16 	%p184, %rs238, 0;
	and.pred  	%p185, %p184, %p182;
	min.s64 	%rd308, %rd307, %rd304;
	setp.eq.s16 	%p186, %rs238, 0;
	selp.b64 	%rd309, %rd307, %rd304, %p186;
	selp.b16 	%rs240, %rs239, %rs237, %p186;
	selp.b64 	%rd310, %rd308, %rd309, %p185;
	selp.b16 	%rs241, 1, %rs240, %p185;
	and.b16  	%rs242, %rs241, 255;
	cvt.s64.s32 	%rd311, %r231;
	add.s64 	%rd312, %rd311, %rd5;
	add.s64 	%rd313, %rd312, %rd3;
	ld.global.u32 	%r237, [%rd270+7168];
	setp.gt.s32 	%p187, %r237, 4;
	selp.u16 	%rs243, 1, 0, %p187;
	setp.ne.s16 	%p189, %rs242, 0;
	and.pred  	%p190, %p189, %p187;
	min.s64 	%rd314, %rd313, %rd310;
	setp.eq.s16 	%p191, %rs242, 0;
	selp.b64 	%rd315, %rd313, %rd310, %p191;
	selp.b16 	%rs244, %rs243, %rs241, %p191;
	selp.b64 	%rd424, %rd314, %rd315, %p190;
	selp.b16 	%rs369, 1, %rs244, %p190;
	add.s32 	%r482, %r482, 2048;
	add.s32 	%r481, %r481, 8;
	setp.ne.s32 	%p192, %r481, 0;
	@%p192 bra 	$L__BB117_6;
	add.s32 	%r483, %r482, -1024;
$L__BB117_8:
	setp.eq.s32 	%p193, %r10, 0;
	@%p193 bra 	$L__BB117_16;
	setp.lt.u32 	%p194, %r10, 4;
	@%p194 bra 	$L__BB117_11;
	cvt.s64.s32 	%rd317, %r483;
	add.s64 	%rd318, %rd317, %rd5;
	shl.b64 	%rd319, %rd318, 2;
	add.s64 	%rd320, %rd2, %rd319;
	add.s64 	%rd321, %rd318, %rd3;
	ld.global.u32 	%r238, [%rd320];
	setp.gt.s32 	%p195, %r238, 4;
	selp.u16 	%rs246, 1, 0, %p195;
	and.b16  	%rs247, %rs369, 255;
	setp.ne.s16 	%p197, %rs247, 0;
	and.pred  	%p198, %p197, %p195;
	min.s64 	%rd322, %rd321, %rd424;
	setp.eq.s16 	%p199, %rs247, 0;
	selp.b64 	%rd323, %rd321, %rd424, %p199;
	selp.b16 	%rs248, %rs246, %rs369, %p199;
	selp.b64 	%rd324, %rd322, %rd323, %p198;
	selp.b16 	%rs249, 1, %rs248, %p198;
	and.b16  	%rs250, %rs249, 255;
	add.s32 	%r239, %r483, 256;
	cvt.s64.s32 	%rd325, %r239;
	add.s64 	%rd326, %rd325, %rd5;
	add.s64 	%rd327, %rd326, %rd3;
	ld.global.u32 	%r240, [%rd320+1024];
	setp.gt.s32 	%p200, %r240, 4;
	selp.u16 	%rs251, 1, 0, %p200;
	setp.ne.s16 	%p202, %rs250, 0;
	and.pred  	%p203, %p202, %p200;
	min.s64 	%rd328, %rd327, %rd324;
	setp.eq.s16 	%p204, %rs250, 0;
	selp.b64 	%rd329, %rd327, %rd324, %p204;
	selp.b16 	%rs252, %rs251, %rs249, %p204;
	selp.b64 	%rd330, %rd328, %rd329, %p203;
	selp.b16 	%rs253, 1, %rs252, %p203;
	and.b16  	%rs254, %rs253, 255;
	add.s32 	%r241, %r483, 512;
	cvt.s64.s32 	%rd331, %r241;
	add.s64 	%rd332, %rd331, %rd5;
	add.s64 	%rd333, %rd332, %rd3;
	ld.global.u32 	%r242, [%rd320+2048];
	setp.gt.s32 	%p205, %r242, 4;
	selp.u16 	%rs255, 1, 0, %p205;
	setp.ne.s16 	%p207, %rs254, 0;
	and.pred  	%p208, %p207, %p205;
	min.s64 	%rd334, %rd333, %rd330;
	setp.eq.s16 	%p209, %rs254, 0;
	selp.b64 	%rd335, %rd333, %rd330, %p209;
	selp.b16 	%rs256, %rs255, %rs253, %p209;
	selp.b64 	%rd336, %rd334, %rd335, %p208;
	selp.b16 	%rs257, 1, %rs256, %p208;
	and.b16  	%rs258, %rs257, 255;
	add.s32 	%r243, %r483, 768;
	cvt.s64.s32 	%rd337, %r243;
	add.s64 	%rd338, %rd337, %rd5;
	add.s64 	%rd339, %rd338, %rd3;
	ld.global.u32 	%r244, [%rd320+3072];
	setp.gt.s32 	%p210, %r244, 4;
	selp.u16 	%rs259, 1, 0, %p210;
	setp.ne.s16 	%p212, %rs258, 0;
	and.pred  	%p213, %p212, %p210;
	min.s64 	%rd340, %rd339, %rd336;
	setp.eq.s16 	%p214, %rs258, 0;
	selp.b64 	%rd341, %rd339, %rd336, %p214;
	selp.b16 	%rs260, %rs259, %rs257, %p214;
	selp.b64 	%rd424, %rd340, %rd341, %p213;
	selp.b16 	%rs369, 1, %rs260, %p213;
	add.s32 	%r483, %r483, 1024;
$L__BB117_11:
	and.b32  	%r245, %r9, 3;
	setp.eq.s32 	%p215, %r245, 0;
	@%p215 bra 	$L__BB117_16;
	setp.eq.s32 	%p216, %r245, 1;
	@%p216 bra 	$L__BB117_14;
	cvt.s64.s32 	%rd343, %r483;
	add.s64 	%rd344, %rd343, %rd5;
	shl.b64 	%rd345, %rd344, 2;
	add.s64 	%rd346, %rd2, %rd345;
	add.s64 	%rd347, %rd344, %rd3;
	ld.global.u32 	%r246, [%rd346];
	setp.gt.s32 	%p217, %r246, 4;
	selp.u16 	%rs262, 1, 0, %p217;
	and.b16  	%rs263, %rs369, 255;
	setp.ne.s16 	%p219, %rs263, 0;
	and.pred  	%p220, %p219, %p217;
	min.s64 	%rd348, %rd347, %rd424;
	setp.eq.s16 	%p221, %rs263, 0;
	selp.b64 	%rd349, %rd347, %rd424, %p221;
	selp.b16 	%rs264, %rs262, %rs369, %p221;
	selp.b64 	%rd350, %rd348, %rd349, %p220;
	selp.b16 	%rs265, 1, %rs264, %p220;
	and.b16  	%rs266, %rs265, 255;
	add.s32 	%r247, %r483, 256;
	cvt.s64.s32 	%rd351, %r247;
	add.s64 	%rd352, %rd351, %rd5;
	add.s64 	%rd353, %rd352, %rd3;
	ld.global.u32 	%r248, [%rd346+1024];
	setp.gt.s32 	%p222, %r248, 4;
	selp.u16 	%rs267, 1, 0, %p222;
	setp.ne.s16 	%p224, %rs266, 0;
	and.pred  	%p225, %p224, %p222;
	min.s64 	%rd354, %rd353, %rd350;
	setp.eq.s16 	%p226, %rs266, 0;
	selp.b64 	%rd355, %rd353, %rd350, %p226;
	selp.b16 	%rs268, %rs267, %rs265, %p226;
	selp.b64 	%rd424, %rd354, %rd355, %p225;
	selp.b16 	%rs369, 1, %rs268, %p225;
	add.s32 	%r483, %r483, 512;
$L__BB117_14:
	and.b32  	%r249, %r8, 256;
	setp.ne.s32 	%p227, %r249, 0;
	@%p227 bra 	$L__BB117_16;
	cvt.s64.s32 	%rd356, %r483;
	add.s64 	%rd357, %rd356, %rd5;
	shl.b64 	%rd358, %rd357, 2;
	add.s64 	%rd359, %rd2, %rd358;
	add.s64 	%rd360, %rd357, %rd3;
	ld.global.u32 	%r250, [%rd359];
	setp.gt.s32 	%p228, %r250, 4;
	selp.u16 	%rs269, 1, 0, %p228;
	and.b16  	%rs270, %rs369, 255;
	setp.ne.s16 	%p230, %rs270, 0;
	and.pred  	%p231, %p230, %p228;
	min.s64 	%rd361, %rd360, %rd424;
	setp.eq.s16 	%p232, %rs270, 0;
	selp.b64 	%rd362, %rd360, %rd424, %p232;
	selp.b16 	%rs271, %rs269, %rs369, %p232;
	selp.b64 	%rd424, %rd361, %rd362, %p231;
	selp.b16 	%rs369, 1, %rs271, %p231;
$L__BB117_16:
	setp.lt.s32 	%p233, %r4, 256;
	@%p233 bra 	$L__BB117_41;
	// begin inline asm
	mov.u32 %r369, %laneid;
	// end inline asm
	cvt.u32.u16 	%r390, %rs369;
	and.b32  	%r371, %r390, 255;
	mov.b32 	%r387, 1;
	mov.b32 	%r388, 31;
	mov.b32 	%r389, -1;
	// begin inline asm
	shfl.sync.down.b32 %r370, %r371, %r387, %r388, %r389;
	// end inline asm
	// begin inline asm
	shfl.sync.down.b32 %r375, %r376, %r387, %r388, %r389;
	// end inline asm
	mov.b64 	{%r381, %r386}, %rd424;
	// begin inline asm
	shfl.sync.down.b32 %r380, %r381, %r387, %r388, %r389;
	// end inline asm
	// begin inline asm
	shfl.sync.down.b32 %r385, %r386, %r387, %r388, %r389;
	// end inline asm
	mov.b64 	%rd21, {%r380, %r385};
	cvt.u16.u32 	%rs15, %r370;
	setp.gt.s32 	%p283, %r369, 30;
	@%p283 bra 	$L__BB117_21;
	and.b16  	%rs313, %rs369, 255;
	setp.eq.s16 	%p284, %rs313, 0;
	and.b16  	%rs314, %rs15, 255;
	setp.eq.s16 	%p285, %rs314, 0;
	or.pred  	%p286, %p284, %p285;
	@%p286 bra 	$L__BB117_20;
	min.s64 	%rd424, %rd21, %rd424;
	mov.b16 	%rs369, 1;
	bra.uni 	$L__BB117_21;
$L__BB117_20:
	setp.eq.s16 	%p287, %rs313, 0;
	selp.b64 	%rd424, %rd21, %rd424, %p287;
	selp.b16 	%rs369, %rs15, %rs369, %p287;
$L__BB117_21:
	cvt.u32.u16 	%r411, %rs369;
	and.b32  	%r392, %r411, 255;
	mov.b32 	%r408, 2;
	mov.b32 	%r409, 31;
	mov.b32 	%r410, -1;
	// begin inline asm
	shfl.sync.down.b32 %r391, %r392, %r408, %r409, %r410;
	// end inline asm
	// begin inline asm
	shfl.sync.down.b32 %r396, %r397, %r408, %r409, %r410;
	// end inline asm
	mov.b64 	{%r402, %r407}, %rd424;
	// begin inline asm
	shfl.sync.down.b32 %r401, %r402, %r408, %r409, %r410;
	// end inline asm
	// begin inline asm
	shfl.sync.down.b32 %r406, %r407, %r408, %r409, %r410;
	// end inline asm
	mov.b64 	%rd25, {%r401, %r406};
	cvt.u16.u32 	%rs18, %r391;
	setp.gt.s32 	%p288, %r369, 29;
	@%p288 bra 	$L__BB117_25;
	and.b16  	%rs317, %rs369, 255;
	setp.eq.s16 	%p289, %rs317, 0;
	and.b16  	%rs318, %rs18, 255;
	setp.eq.s16 	%p290, %rs318, 0;
	or.pred  	%p291, %p289, %p290;
	@%p291 bra 	$L__BB117_24;
	min.s64 	%rd424, %rd25, %rd424;
	mov.b16 	%rs369, 1;
	bra.uni 	$L__BB117_25;
$L__BB117_24:
	setp.eq.s16 	%p292, %rs317, 0;
	selp.b64 	%rd424, %rd25, %rd424, %p292;
	selp.b16 	%rs369, %rs18, %rs369, %p292;
$L__BB117_25:
	cvt.u32.u16 	%r432, %rs369;
	and.b32  	%r413, %r432, 255;
	mov.b32 	%r429, 4;
	mov.b32 	%r430, 31;
	mov.b32 	%r431, -1;
	// begin inline asm
	shfl.sync.down.b32 %r412, %r413, %r429, %r430, %r431;
	// end inline asm
	// begin inline asm
	shfl.sync.down.b32 %r417, %r418, %r429, %r430, %r431;
	// end inline asm
	mov.b64 	{%r423, %r428}, %rd424;
	// begin inline asm
	shfl.sync.down.b32 %r422, %r423, %r429, %r430, %r431;
	// end inline asm
	// begin inline asm
	shfl.sync.down.b32 %r427, %r428, %r429, %r430, %r431;
	// end inline asm
	mov.b64 	%rd29, {%r422, %r427};
	cvt.u16.u32 	%rs21, %r412;
	setp.gt.s32 	%p293, %r369, 27;
	@%p293 bra 	$L__BB117_29;
	and.b16  	%rs321, %rs369, 255;
	setp.eq.s16 	%p294, %rs321, 0;
	and.b16  	%rs322, %rs21, 255;
	setp.eq.s16 	%p295, %rs322, 0;
	or.pred  	%p296, %p294, %p295;
	@%p296 bra 	$L__BB117_28;
	min.s64 	%rd424, %rd29, %rd424;
	mov.b16 	%rs369, 1;
	bra.uni 	$L__BB117_29;
$L__BB117_28:
	setp.eq.s16 	%p297, %rs321, 0;
	selp.b64 	%rd424, %rd29, %rd424, %p297;
	selp.b16 	%rs369, %rs21, %rs369, %p297;
$L__BB117_29:
	cvt.u32.u16 	%r453, %rs369;
	and.b32  	%r434, %r453, 255;
	mov.b32 	%r450, 8;
	mov.b32 	%r451, 31;
	mov.b32 	%r452, -1;
	// begin inline asm
	shfl.sync.down.b32 %r433, %r434, %r450, %r451, %r452;
	// end inline asm
	// begin inline asm
	shfl.sync.down.b32 %r438, %r439, %r450, %r451, %r452;
	// end inline asm
	mov.b64 	{%r444, %r449}, %rd424;
	// begin inline asm
	shfl.sync.down.b32 %r443, %r444, %r450, %r451, %r452;
	// end inline asm
	// begin inline asm
	shfl.sync.down.b32 %r448, %r449, %r450, %r451, %r452;
	// end inline asm
	mov.b64 	%rd33, {%r443, %r448};
	cvt.u16.u32 	%rs24, %r433;
	setp.gt.s32 	%p298, %r369, 23;
	@%p298 bra 	$L__BB117_33;
	and.b16  	%rs325, %rs369, 255;
	setp.eq.s16 	%p299, %rs325, 0;
	and.b16  	%rs326, %rs24, 255;
	setp.eq.s16 	%p300, %rs326, 0;
	or.pred  	%p301, %p299, %p300;
	@%p301 bra 	$L__BB117_32;
	min.s64 	%rd424, %rd33, %rd424;
	mov.b16 	%rs369, 1;
	bra.uni 	$L__BB117_33;
$L__BB117_32:
	setp.eq.s16 	%p302, %rs325, 0;
	selp.b64 	%rd424, %rd33, %rd424, %p302;
	selp.b16 	%rs369, %rs24, %rs369, %p302;
$L__BB117_33:
	cvt.u32.u16 	%r474, %rs369;
	and.b32  	%r455, %r474, 255;
	mov.b32 	%r471, 16;
	mov.b32 	%r472, 31;
	mov.b32 	%r473, -1;
	// begin inline asm
	shfl.sync.down.b32 %r454, %r455, %r471, %r472, %r473;
	// end inline asm
	// begin inline asm
	shfl.sync.down.b32 %r459, %r460, %r471, %r472, %r473;
	// end inline asm
	mov.b64 	{%r465, %r470}, %rd424;
	// begin inline asm
	shfl.sync.down.b32 %r464, %r465, %r471, %r472, %r473;
	// end inline asm
	// begin inline asm
	shfl.sync.down.b32 %r469, %r470, %r471, %r472, %r473;
	// end inline asm
	mov.b64 	%rd37, {%r464, %r469};
	cvt.u16.u32 	%rs27, %r454;
	setp.gt.s32 	%p303, %r369, 15;
	@%p303 bra 	$L__BB117_37;
	and.b16  	%rs329, %rs369, 255;
	setp.eq.s16 	%p304, %rs329, 0;
	and.b16  	%rs330, %rs27, 255;
	setp.eq.s16 	%p305, %rs330, 0;
	or.pred  	%p306, %p304, %p305;
	@%p306 bra 	$L__BB117_36;
	min.s64 	%rd424, %rd37, %rd424;
	mov.b16 	%rs369, 1;
	bra.uni 	$L__BB117_37;
$L__BB117_36:
	setp.eq.s16 	%p307, %rs329, 0;
	selp.b16 	%rs369, %rs27, %rs369, %p307;
	selp.b64 	%rd424, %rd37, %rd424, %p307;
$L__BB117_37:
	setp.ne.s32 	%p308, %r369, 0;
	@%p308 bra 	$L__BB117_39;
	shr.u32 	%r475, %r5, 1;
	and.b32  	%r476, %r475, 496;
	mov.u32 	%r477, _ZZN3cub18CUB_300001_SM_10006detail6reduce18DeviceReduceKernelINS2_10policy_hubIN4cuda3std3__45tupleIJblEEEyN6thrust24THRUST_300001_SM_1000_NS8cuda_cub9__find_if7functorIS9_EEE10Policy1000ENSB_12zip_iteratorINS8_IJNSD_26transform_input_iterator_tIbNSB_6detail15normal_iteratorINSB_10device_ptrIiEEEE17greater_than_fourEENSB_17counting_iteratorIlNSB_11use_defaultESS_SS_EEEEEEEySF_S9_NS7_10__identityEEEvT0_PT3_T1_NS0_13GridEvenShareIS10_EET2_T4_E12temp_storage;
	add.s32 	%r478, %r477, %r476;
	st.shared.u8 	[%r478+8], %rs369;
	st.shared.u64 	[%r478+16], %rd424;
$L__BB117_39:
	bar.sync 	0;
	setp.ne.s32 	%p309, %r5, 0;
	@%p309 bra 	$L__BB117_118;
	ld.shared.u8 	%rs333, [_ZZN3cub18CUB_300001_SM_10006detail6reduce18DeviceReduceKernelINS2_10policy_hubIN4cuda3std3__45tupleIJblEEEyN6thrust24THRUST_300001_SM_1000_NS8cuda_cub9__find_if7functorIS9_EEE10Policy1000ENSB_12zip_iteratorINS8_IJNSD_26transform_input_iterator_tIbNSB_6detail15normal_iteratorINSB_10device_ptrIiEEEE17greater_than_fourEENSB_17counting_iteratorIlNSB_11use_defaultESS_SS_EEEEEEEySF_S9_NS7_10__identityEEEvT0_PT3_T1_NS0_13GridEvenShareIS10_EET2_T4_E12temp_storage+24];
	ld.shared.u64 	%rd384, [_ZZN3cub18CUB_300001_SM_10006detail6reduce18DeviceReduceKernelINS2_10policy_hubIN4cuda3std3__45tupleIJblEEEyN6thrust24THRUST_300001_SM_1000_NS8cuda_cub9__find_if7functorIS9_EEE10Policy1000ENSB_12zip_iteratorINS8_IJNSD_26transform_input_iterator_tIbNSB_6detail15normal_iteratorINSB_10device_ptrIiEEEE17greater_than_fourEENSB_17counting_iteratorIlNSB_11use_defaultESS_SS_EEEEEEEySF_S9_NS7_10__identityEEEvT0_PT3_T1_NS0_13GridEvenShareIS10_EET2_T4_E12temp_storage+32];
	and.b16  	%rs334, %rs369, 255;
	setp.eq.s16 	%p310, %rs334, 0;
	setp.eq.s16 	%p311, %rs333, 0;
	min.s64 	%rd385, %rd384, %rd424;
	selp.b16 	%rs335, %rs369, 1, %p311;
	selp.b16 	%rs336, %rs333, %rs335, %p310;
	and.b16  	%rs337, %rs336, 255;
	selp.b64 	%rd386, %rd424, %rd385, %p311;
	selp.b64 	%rd387, %rd384, %rd386, %p310;
	ld.shared.u8 	%rs338, [_ZZN3cub18CUB_300001_SM_10006detail6reduce18DeviceReduceKernelINS2_10policy_hubIN4cuda3std3__45tupleIJblEEEyN6thrust24THRUST_300001_SM_1000_NS8cuda_cub9__find_if7functorIS9_EEE10Policy1000ENSB_12zip_iteratorINS8_IJNSD_26transform_input_iterator_tIbNSB_6detail15normal_iteratorINSB_10device_ptrIiEEEE17greater_than_fourEENSB_17counting_iteratorIlNSB_11use_defaultESS_SS_EEEEEEEySF_S9_NS7_10__identityEEEvT0_PT3_T1_NS0_13GridEvenShareIS10_EET2_T4_E12temp_storage+40];
	ld.shared.u64 	%rd388, [_ZZN3cub18CUB_300001_SM_10006detail6reduce18DeviceReduceKernelINS2_10policy_hubIN4cuda3std3__45tupleIJblEEEyN6thrust24THRUST_300001_SM_1000_NS8cuda_cub9__find_if7functorIS9_EEE10Policy1000ENSB_12zip_iteratorINS8_IJNSD_26transform_input_iterator_tIbNSB_6detail15normal_iteratorINSB_10device_ptrIiEEEE17greater_than_fourEENSB_17counting_iteratorIlNSB_11use_defaultESS_SS_EEEEEEEySF_S9_NS7_10__identityEEEvT0_PT3_T1_NS0_13GridEvenShareIS10_EET2_T4_E12temp_storage+48];
	setp.eq.s16 	%p312, %rs337, 0;
	setp.eq.s16 	%p313, %rs338, 0;
	min.s64 	%rd389, %rd388, %rd387;
	selp.b16 	%rs339, %rs336, 1, %p313;
	selp.b16 	%rs340, %rs338, %rs339, %p312;
	and.b16  	%rs341, %rs340, 255;
	selp.b64 	%rd390, %rd387, %rd389, %p313;
	selp.b64 	%rd391, %rd388, %rd390, %p312;
	ld.shared.u8 	%rs342, [_ZZN3cub18CUB_300001_SM_10006detail6reduce18DeviceReduceKernelINS2_10policy_hubIN4cuda3std3__45tupleIJblEEEyN6thrust24THRUST_300001_SM_1000_NS8cuda_cub9__find_if7functorIS9_EEE10Policy1000ENSB_12zip_iteratorINS8_IJNSD_26transform_input_iterator_tIbNSB_6detail15normal_iteratorINSB_10device_ptrIiEEEE17greater_than_fourEENSB_17counting_iteratorIlNSB_11use_defaultESS_SS_EEEEEEEySF_S9_NS7_10__identityEEEvT0_PT3_T1_NS0_13GridEvenShareIS10_EET2_T4_E12temp_storage+56];
	ld.shared.u64 	%rd392, [_ZZN3cub18CUB_300001_SM_10006detail6reduce18DeviceReduceKernelINS2_10policy_hubIN4cuda3std3__45tupleIJblEEEyN6thrust24THRUST_300001_SM_1000_NS8cuda_cub9__find_if7functorIS9_EEE10Policy1000ENSB_12zip_iteratorINS8_IJNSD_26transform_input_iterator_tIbNSB_6detail15normal_iteratorINSB_10device_ptrIiEEEE17greater_than_fourEENSB_17counting_iteratorIlNSB_11use_defaultESS_SS_EEEEEEEySF_S9_NS7_10__identityEEEvT0_PT3_T1_NS0_13GridEvenShareIS10_EET2_T4_E12temp_storage+64];
	setp.eq.s16 	%p314, %rs341, 0;
	setp.eq.s16 	%p315, %rs342, 0;
	min.s64 	%rd393, %rd392, %rd391;
	selp.b16 	%rs343, %rs340, 1, %p315;
	selp.b16 	%rs344, %rs342, %rs343, %p314;
	and.b16  	%rs345, %rs344, 255;
	selp.b64 	%rd394, %rd391, %rd393, %p315;
	selp.b64 	%rd395, %rd392, %rd394, %p314;
	ld.shared.u8 	%rs346, [_ZZN3cub18CUB_300001_SM_10006detail6reduce18DeviceReduceKernelINS2_10policy_hubIN4cuda3std3__45tupleIJblEEEyN6thrust24THRUST_300001_SM_1000_NS8cuda_cub9__find_if7functorIS9_EEE10Policy1000ENSB_12zip_iteratorINS8_IJNSD_26transform_input_iterator_tIbNSB_6detail15normal_iteratorINSB_10device_ptrIiEEEE17greater_than_fourEENSB_17counting_iteratorIlNSB_11use_defaultESS_SS_EEEEEEEySF_S9_NS7_10__identityEEEvT0_PT3_T1_NS0_13GridEvenShareIS10_EET2_T4_E12temp_storage+72];
	ld.shared.u64 	%rd396, [_ZZN3cub18CUB_300001_SM_10006detail6reduce18DeviceReduceKernelINS2_10policy_hubIN4cuda3std3__45tupleIJblEEEyN6thrust24THRUST_300001_SM_1000_NS8cuda_cub9__find_if7functorIS9_EEE10Policy1000ENSB_12zip_iteratorINS8_IJNSD_26transform_input_iterator_tIbNSB_6detail15normal_iteratorINSB_10device_ptrIiEEEE17greater_than_fourEENSB_17counting_iteratorIlNSB_11use_defaultESS_SS_EEEEEEEySF_S9_NS7_10__identityEEEvT0_PT3_T1_NS0_13GridEvenShareIS10_EET2_T4_E12temp_storage+80];
	setp.eq.s16 	%p316, %rs345, 0;
	setp.eq.s16 	%p317, %rs346, 0;
	min.s64 	%rd397, %rd396, %rd395;
	selp.b16 	%rs347, %rs344, 1, %p317;
	selp.b16 	%rs348, %rs346, %rs347, %p316;
	and.b16  	%rs349, %rs348, 255;
	selp.b64 	%rd398, %rd395, %rd397, %p317;
	selp.b64 	%rd399, %rd396, %rd398, %p316;
	ld.shared.u8 	%rs350, [_ZZN3cub18CUB_300001_SM_10006detail6reduce18DeviceReduceKernelINS2_10policy_hubIN4cuda3std3__45tupleIJblEEEyN6thrust24THRUST_300001_SM_1000_NS8cuda_cub9__find_if7functorIS9_EEE10Policy1000ENSB_12zip_iteratorINS8_IJNSD_26transform_input_iterator_tIbNSB_6detail15normal_iteratorINSB_10device_ptrIiEEEE17greater_than_fourEENSB_17counting_iteratorIlNSB_11use_defaultESS_SS_EEEEEEEySF_S9_NS7_10__identityEEEvT0_PT3_T1_NS0_13GridEvenShareIS10_EET2_T4_E12temp_storage+88];
	ld.shared.u64 	%rd400, [_ZZN3cub18CUB_300001_SM_10006detail6reduce18DeviceReduceKernelINS2_10policy_hubIN4cuda3std3__45tupleIJblEEEyN6thrust24THRUST_300001_SM_1000_NS8cuda_cub9__find_if7functorIS9_EEE10Policy1000ENSB_12zip_iteratorINS8_IJNSD_26transform_input_iterator_tIbNSB_6detail15normal_iteratorINSB_10device_ptrIiEEEE17greater_than_fourEENSB_17counting_iteratorIlNSB_11use_defaultESS_SS_EEEEEEEySF_S9_NS7_10__identityEEEvT0_PT3_T1_NS0_13GridEvenShareIS10_EET2_T4_E12temp_storage+96];
	setp.eq.s16 	%p318, %rs349, 0;
	setp.eq.s16 	%p319, %rs350, 0;
	min.s64 	%rd401, %rd400, %rd399;
	selp.b16 	%rs351, %rs348, 1, %p319;
	selp.b16 	%rs352, %rs350, %rs351, %p318;
	and.b16  	%rs353, %rs352, 255;
	selp.b64 	%rd402, %rd399, %rd401, %p319;
	selp.b64 	%rd403, %rd400, %rd402, %p318;
	ld.shared.u8 	%rs354, [_ZZN3cub18CUB_300001_SM_10006detail6reduce18DeviceReduceKernelINS2_10policy_hubIN4cuda3std3__45tupleIJblEEEyN6thrust24THRUST_300001_SM_1000_NS8cuda_cub9__find_if7functorIS9_EEE10Policy1000ENSB_12zip_iteratorINS8_IJNSD_26transform_input_iterator_tIbNSB_6detail15normal_iteratorINSB_10device_ptrIiEEEE17greater_than_fourEENSB_17counting_iteratorIlNSB_11use_defaultESS_SS_EEEEEEEySF_S9_NS7_10__identityEEEvT0_PT3_T1_NS0_13GridEvenShareIS10_EET2_T4_E12temp_storage+104];
	ld.shared.u64 	%rd404, [_ZZN3cub18CUB_300001_SM_10006detail6reduce18DeviceReduceKernelINS2_10policy_hubIN4cuda3std3__45tupleIJblEEEyN6thrust24THRUST_300001_SM_1000_NS8cuda_cub9__find_if7functorIS9_EEE10Policy1000ENSB_12zip_iteratorINS8_IJNSD_26transform_input_iterator_tIbNSB_6detail15normal_iteratorINSB_10device_ptrIiEEEE17greater_than_fourEENSB_17counting_iteratorIlNSB_11use_defaultESS_SS_EEEEEEEySF_S9_NS7_10__identityEEEvT0_PT3_T1_NS0_13GridEvenShareIS10_EET2_T4_E12temp_storage+112];
	setp.eq.s16 	%p320, %rs353, 0;
	setp.eq.s16 	%p321, %rs354, 0;
	min.s64 	%rd405, %rd404, %rd403;
	selp.b16 	%rs355, %rs352, 1, %p321;
	selp.b16 	%rs356, %rs354, %rs355, %p320;
	and.b16  	%rs357, %rs356, 255;
	selp.b64 	%rd406, %rd403, %rd405, %p321;
	selp.b64 	%rd407, %rd404, %rd406, %p320;
	ld.shared.u8 	%rs358, [_ZZN3cub18CUB_300001_SM_10006detail6reduce18DeviceReduceKernelINS2_10policy_hubIN4cuda3std3__45tupleIJblEEEyN6thrust24THRUST_300001_SM_1000_NS8cuda_cub9__find_if7functorIS9_EEE10Policy1000ENSB_12zip_iteratorINS8_IJNSD_26transform_input_iterator_tIbNSB_6detail15normal_iteratorINSB_10device_ptrIiEEEE17greater_than_fourEENSB_17counting_iteratorIlNSB_11use_defaultESS_SS_EEEEEEEySF_S9_NS7_10__identityEEEvT0_PT3_T1_NS0_13GridEvenShareIS10_EET2_T4_E12temp_storage+120];
	ld.shared.u64 	%rd408, [_ZZN3cub18CUB_300001_SM_10006detail6reduce18DeviceReduceKernelINS2_10policy_hubIN4cuda3std3__45tupleIJblEEEyN6thrust24THRUST_300001_SM_1000_NS8cuda_cub9__find_if7functorIS9_EEE10Policy1000ENSB_12zip_iteratorINS8_IJNSD_26transform_input_iterator_tIbNSB_6detail15normal_iteratorINSB_10device_ptrIiEEEE17greater_than_fourEENSB_17counting_iteratorIlNSB_11use_defaultESS_SS_EEEEEEEySF_S9_NS7_10__identityEEEvT0_PT3_T1_NS0_13GridEvenShareIS10_EET2_T4_E12temp_storage+128];
	setp.eq.s16 	%p322, %rs357, 0;
	setp.eq.s16 	%p323, %rs358, 0;
	min.s64 	%rd409, %rd408, %rd407;
	selp.b16 	%rs359, %rs356, 1, %p323;
	selp.b16 	%rs369, %rs358, %rs359, %p322;
	selp.b64 	%rd410, %rd407, %rd409, %p323;
	selp.b64 	%rd424, %rd408, %rd410, %p322;
	bra.uni 	$L__BB117_118;
$L__BB117_41:
	// begin inline asm
	mov.u32 %r251, %laneid;
	// end inline asm
	and.b32  	%r272, %r5, 992;
	add.s32 	%r273, %r272, 32;
	setp.gt.s32 	%p234, %r273, %r4;
	not.b32 	%r274, %r272;
	add.s32 	%r275, %r4, %r274;
	selp.b32 	%r270, %r275, 31, %p234;
	cvt.u32.u16 	%r276, %rs369;
	and.b32  	%r253, %r276, 255;
	mov.b32 	%r269, 1;
	mov.b32 	%r271, -1;
	// begin inline asm
	shfl.sync.down.b32 %r252, %r253, %r269, %r270, %r271;
	// end inline asm
	// begin inline asm
	shfl.sync.down.b32 %r257, %r258, %r269, %r270, %r271;
	// end inline asm
	mov.b64 	{%r263, %r268}, %rd424;
	// begin inline asm
	shfl.sync.down.b32 %r262, %r263, %r269, %r270, %r271;
	// end inline asm
	// begin inline asm
	shfl.sync.down.b32 %r267, %r268, %r269, %r270, %r271;
	// end inline asm
	mov.b64 	%rd42, {%r262, %r267};
	cvt.u16.u32 	%rs31, %r252;
	setp.ge.s32 	%p235, %r251, %r270;
	@%p235 bra 	$L__BB117_45;
	and.b16  	%rs272, %rs369, 255;
	setp.eq.s16 	%p236, %rs272, 0;
	and.b16  	%rs273, %rs31, 255;
	setp.eq.s16 	%p237, %rs273, 0;
	or.pred  	%p238, %p236, %p237;
	@%p238 bra 	$L__BB117_44;
	min.s64 	%rd424, %rd42, %rd424;
	mov.b16 	%rs369, 1;
	bra.uni 	$L__BB117_45;
$L__BB117_44:
	setp.eq.s16 	%p239, %rs272, 0;
	selp.b16 	%rs369, %rs31, %rs369, %p239;
	selp.b64 	%rd424, %rd42, %rd424, %p239;
$L__BB117_45:
	cvt.u32.u16 	%r297, %rs369;
	and.b32  	%r278, %r297, 255;
	mov.b32 	%r294, 2;
	mov.b32 	%r296, -1;
	// begin inline asm
	shfl.sync.down.b32 %r277, %r278, %r294, %r270, %r296;
	// end inline asm
	// begin inline asm
	shfl.sync.down.b32 %r282, %r283, %r294, %r270, %r296;
	// end inline asm
	mov.b64 	{%r288, %r293}, %rd424;
	// begin inline asm
	shfl.sync.down.b32 %r287, %r288, %r294, %r270, %r296;
	// end inline asm
	// begin inline asm
	shfl.sync.down.b32 %r292, %r293, %r294, %r270, %r296;
	// end inline asm
	mov.b64 	%rd46, {%r287, %r292};
	cvt.u16.u32 	%rs34, %r277;
	add.s32 	%r298, %r251, 2;
	setp.gt.s32 	%p240, %r298, %r270;
	@%p240 bra 	$L__BB117_49;
	and.b16  	%rs276, %rs369, 255;
	setp.eq.s16 	%p241, %rs276, 0;
	and.b16  	%rs277, %rs34, 255;
	setp.eq.s16 	%p242, %rs277, 0;
	or.pred  	%p243, %p241, %p242;
	@%p243 bra 	$L__BB117_48;
	min.s64 	%rd424, %rd46, %rd424;
	mov.b16 	%rs369, 1;
	bra.uni 	$L__BB117_49;
$L__BB117_48:
	setp.eq.s16 	%p244, %rs276, 0;
	selp.b16 	%rs369, %rs34, %rs369, %p244;
	selp.b64 	%rd424, %rd46, %rd424, %p244;
$L__BB117_49:
	cvt.u32.u16 	%r319, %rs369;
	and.b32  	%r300, %r319, 255;
	mov.b32 	%r316, 4;
	mov.b32 	%r318, -1;
	// begin inline asm
	shfl.sync.down.b32 %r299, %r300, %r316, %r270, %r318;
	// end inline asm
	// begin inline asm
	shfl.sync.down.b32 %r304, %r305, %r316, %r270, %r318;
	// end inline asm
	mov.b64 	{%r310, %r315}, %rd424;
	// begin inline asm
	shfl.sync.down.b32 %r309, %r310, %r316, %r270, %r318;
	// end inline asm
	// begin inline asm
	shfl.sync.down.b32 %r314, %r315, %r316, %r270, %r318;
	// end inline asm
	mov.b64 	%rd50, {%r309, %r314};
	cvt.u16.u32 	%rs37, %r299;
	add.s32 	%r320, %r251, 4;
	setp.gt.s32 	%p245, %r320, %r270;
	@%p245 bra 	$L__BB117_53;
	and.b16  	%rs280, %rs369, 255;
	setp.eq.s16 	%p246, %rs280, 0;
	and.b16  	%rs281, %rs37, 255;
	setp.eq.s16 	%p247, %rs281, 0;
	or.pred  	%p248, %p246, %p247;
	@%p248 bra 	$L__BB117_52;
	min.s64 	%rd424, %rd50, %rd424;
	mov.b16 	%rs369, 1;
	bra.uni 	$L__BB117_53;
$L__BB117_52:
	setp.eq.s16 	%p249, %rs280, 0;
	selp.b16 	%rs369, %rs37, %rs369, %p249;
	selp.b64 	%rd424, %rd50, %rd424, %p249;
$L__BB117_53:
	cvt.u32.u16 	%r341, %rs369;
	and.b32  	%r322, %r341, 255;
	mov.b32 	%r338, 8;
	mov.b32 	%r340, -1;
	// begin inline asm
	shfl.sync.down.b32 %r321, %r322, %r338, %r270, %r340;
	// end inline asm
	// begin inline asm
	shfl.sync.down.b32 %r326, %r327, %r338, %r270, %r340;
	// end inline asm
	mov.b64 	{%r332, %r337}, %rd424;
	// begin inline asm
	shfl.sync.down.b32 %r331, %r332, %r338, %r270, %r340;
	// end inline asm
	// begin inline asm
	shfl.sync.down.b32 %r336, %r337, %r338, %r270, %r340;
	// end inline asm
	mov.b64 	%rd54, {%r331, %r336};
	cvt.u16.u32 	%rs40, %r321;
	add.s32 	%r342, %r251, 8;
	setp.gt.s32 	%p250, %r342, %r270;
	@%p250 bra 	$L__BB117_57;
	and.b16  	%rs284, %rs369, 255;
	setp.eq.s16 	%p251, %rs284, 0;
	and.b16  	%rs285, %rs40, 255;
	setp.eq.s16 	%p252, %rs285, 0;
	or.pred  	%p253, %p251, %p252;
	@%p253 bra 	$L__BB117_56;
	min.s64 	%rd424, %rd54, %rd424;
	mov.b16 	%rs369, 1;
	bra.uni 	$L__BB117_57;
$L__BB117_56:
	setp.eq.s16 	%p254, %rs284, 0;
	selp.b16 	%rs369, %rs40, %rs369, %p254;
	selp.b64 	%rd424, %rd54, %rd424, %p254;
$L__BB117_57:
	cvt.u32.u16 	%r363, %rs369;
	and.b32  	%r344, %r363, 255;
	mov.b32 	%r360, 16;
	mov.b32 	%r362, -1;
	// begin inline asm
	shfl.sync.down.b32 %r343, %r344, %r360, %r270, %r362;
	// end inline asm
	// begin inline asm
	shfl.sync.down.b32 %r348, %r349, %r360, %r270, %r362;
	// end inline asm
	mov.b64 	{%r354, %r359}, %rd424;
	// begin inline asm
	shfl.sync.down.b32 %r353, %r354, %r360, %r270, %r362;
	// end inline asm
	// begin inline asm
	shfl.sync.down.b32 %r358, %r359, %r360, %r270, %r362;
	// end inline asm
	mov.b64 	%rd58, {%r353, %r358};
	cvt.u16.u32 	%rs43, %r343;
	add.s32 	%r364, %r251, 16;
	setp.gt.s32 	%p255, %r364, %r270;
	@%p255 bra 	$L__BB117_61;
	and.b16  	%rs288, %rs369, 255;
	setp.eq.s16 	%p256, %rs288, 0;
	and.b16  	%rs289, %rs43, 255;
	setp.eq.s16 	%p257, %rs289, 0;
	or.pred  	%p258, %p256, %p257;
	@%p258 bra 	$L__BB117_60;
	min.s64 	%rd424, %rd58, %rd424;
	mov.b16 	%rs369, 1;
	bra.uni 	$L__BB117_61;
$L__BB117_60:
	setp.eq.s16 	%p259, %rs288, 0;
	selp.b16 	%rs369, %rs43, %rs369, %p259;
	selp.b64 	%rd424, %rd58, %rd424, %p259;
$L__BB117_61:
	setp.ne.s32 	%p260, %r251, 0;
	@%p260 bra 	$L__BB117_63;
	shr.u32 	%r365, %r5, 1;
	and.b32  	%r366, %r365, 496;
	mov.u32 	%r367, _ZZN3cub18CUB_300001_SM_10006detail6reduce18DeviceReduceKernelINS2_10policy_hubIN4cuda3std3__45tupleIJblEEEyN6thrust24THRUST_300001_SM_1000_NS8cuda_cub9__find_if7functorIS9_EEE10Policy1000ENSB_12zip_iteratorINS8_IJNSD_26transform_input_iterator_tIbNSB_6detail15normal_iteratorINSB_10device_ptrIiEEEE17greater_than_fourEENSB_17counting_iteratorIlNSB_11use_defaultESS_SS_EEEEEEEySF_S9_NS7_10__identityEEEvT0_PT3_T1_NS0_13GridEvenShareIS10_EET2_T4_E12temp_storage;
	add.s32 	%r368, %r367, %r366;
	st.shared.u8 	[%r368+8], %rs369;
	st.shared.u64 	[%r368+16], %rd424;
$L__BB117_63:
	bar.sync 	0;
	setp.ne.s32 	%p261, %r5, 0;
	@%p261 bra 	$L__BB117_118;
	setp.lt.s32 	%p262, %r4, 33;
	@%p262 bra 	$L__BB117_66;
	ld.shared.u8 	%rs292, [_ZZN3cub18CUB_300001_SM_10006detail6reduce18DeviceReduceKernelINS2_10policy_hubIN4cuda3std3__45tupleIJblEEEyN6thrust24THRUST_300001_SM_1000_NS8cuda_cub9__find_if7functorIS9_EEE10Policy1000ENSB_12zip_iteratorINS8_IJNSD_26transform_input_iterator_tIbNSB_6detail15normal_iteratorINSB_10device_ptrIiEEEE17greater_than_fourEENSB_17counting_iteratorIlNSB_11use_defaultESS_SS_EEEEEEEySF_S9_NS7_10__identityEEEvT0_PT3_T1_NS0_13GridEvenShareIS10_EET2_T4_E12temp_storage+24];
	ld.shared.u64 	%rd363, [_ZZN3cub18CUB_300001_SM_10006detail6reduce18DeviceReduceKernelINS2_10policy_hubIN4cuda3std3__45tupleIJblEEEyN6thrust24THRUST_300001_SM_1000_NS8cuda_cub9__find_if7functorIS9_EEE10Policy1000ENSB_12zip_iteratorINS8_IJNSD_26transform_input_iterator_tIbNSB_6detail15normal_iteratorINSB_10device_ptrIiEEEE17greater_than_fourEENSB_17counting_iteratorIlNSB_11use_defaultESS_SS_EEEEEEEySF_S9_NS7_10__identityEEEvT0_PT3_T1_NS0_13GridEvenShareIS10_EET2_T4_E12temp_storage+32];
	and.b16  	%rs293, %rs369, 255;
	setp.eq.s16 	%p263, %rs293, 0;
	setp.eq.s16 	%p264, %rs292, 0;
	min.s64 	%rd364, %rd363, %rd424;
	selp.b16 	%rs294, %rs369, 1, %p264;
	selp.b16 	%rs369, %rs292, %rs294, %p263;
	selp.b64 	%rd365, %rd424, %rd364, %p264;
	selp.b64 	%rd424, %rd363, %rd365, %p263;
$L__BB117_66:
	setp.lt.s32 	%p265, %r4, 65;
	@%p265 bra 	$L__BB117_68;
	ld.shared.u8 	%rs295, [_ZZN3cub18CUB_300001_SM_10006detail6reduce18DeviceReduceKernelINS2_10policy_hubIN4cuda3std3__45tupleIJblEEEyN6thrust24THRUST_300001_SM_1000_NS8cuda_cub9__find_if7functorIS9_EEE10Policy1000ENSB_12zip_iteratorINS8_IJNSD_26transform_input_iterator_tIbNSB_6detail15normal_iteratorINSB_10device_ptrIiEEEE17greater_than_fourEENSB_17counting_iteratorIlNSB_11use_defaultESS_SS_EEEEEEEySF_S9_NS7_10__identityEEEvT0_PT3_T1_NS0_13GridEvenShareIS10_EET2_T4_E12temp_storage+40];
	ld.shared.u64 	%rd366, [_ZZN3cub18CUB_300001_SM_10006detail6reduce18DeviceReduceKernelINS2_10policy_hubIN4cuda3std3__45tupleIJblEEEyN6thrust24THRUST_300001_SM_1000_NS8cuda_cub9__find_if7functorIS9_EEE10Policy1000ENSB_12zip_iteratorINS8_IJNSD_26transform_input_iterator_tIbNSB_6detail15normal_iteratorINSB_10device_ptrIiEEEE17greater_than_fourEENSB_17counting_iteratorIlNSB_11use_defaultESS_SS_EEEEEEEySF_S9_NS7_10__identityEEEvT0_PT3_T1_NS0_13GridEvenShareIS10_EET2_T4_E12temp_storage+48];
	and.b16  	%rs296, %rs369, 255;
	setp.eq.s16 	%p266, %rs296, 0;
	setp.eq.s16 	%p267, %rs295, 0;
	min.s64 	%rd367, %rd366, %rd424;
	selp.b16 	%rs297, %rs369, 1, %p267;
	selp.b16 	%rs369, %rs295, %rs297, %p266;
	selp.b64 	%rd368, %rd424, %rd367, %p267;
	selp.b64 	%rd424, %rd366, %rd368, %p266;
$L__BB117_68:
	setp.lt.s32 	%p268, %r4, 97;
	@%p268 bra 	$L__BB117_70;
	ld.shared.u8 	%rs298, [_ZZN3cub18CUB_300001_SM_10006detail6reduce18DeviceReduceKernelINS2_10policy_hubIN4cuda3std3__45tupleIJblEEEyN6thrust24THRUST_300001_SM_1000_NS8cuda_cub9__find_if7functorIS9_EEE10Policy1000ENSB_12zip_iteratorINS8_IJNSD_26transform_input_iterator_tIbNSB_6detail15normal_iteratorINSB_10device_ptrIiEEEE17greater_than_fourEENSB_17counting_iteratorIlNSB_11use_defaultESS_SS_EEEEEEEySF_S9_NS7_10__identityEEEvT0_PT3_T1_NS0_13GridEvenShareIS10_EET2_T4_E12temp_storage+56];
	ld.shared.u64 	%rd369, [_ZZN3cub18CUB_300001_SM_10006detail6reduce18DeviceReduceKernelINS2_10policy_hubIN4cuda3std3__45tupleIJblEEEyN6thrust24THRUST_300001_SM_1000_NS8cuda_cub9__find_if7functorIS9_EEE10Policy1000ENSB_12zip_iteratorINS8_IJNSD_26transform_input_iterator_tIbNSB_6detail15normal_iteratorINSB_10device_ptrIiEEEE17greater_than_fourEENSB_17counting_iteratorIlNSB_11use_defaultESS_SS_EEEEEEEySF_S9_NS7_10__identityEEEvT0_PT3_T1_NS0_13GridEvenShareIS10_EET2_T4_E12temp_storage+64];
	and.b16  	%rs299, %rs369, 255;
	setp.eq.s16 	%p269, %rs299, 0;
	setp.eq.s16 	%p270, %rs298, 0;
	min.s64 	%rd370, %rd369, %rd424;
	selp.b16 	%rs300, %rs369, 1, %p270;
	selp.b16 	%rs369, %rs298, %rs300, %p269;
	selp.b64 	%rd371, %rd424, %rd370, %p270;
	selp.b64 	%rd424, %rd369, %rd371, %p269;
$L__BB117_70:
	setp.lt.s32 	%p271, %r4, 129;
	@%p271 bra 	$L__BB117_72;
	ld.shared.u8 	%rs301, [_ZZN3cub18CUB_300001_SM_10006detail6reduce18DeviceReduceKernelINS2_10policy_hubIN4cuda3std3__45tupleIJblEEEyN6thrust24THRUST_300001_SM_1000_NS8cuda_cub9__find_if7functorIS9_EEE10Policy1000ENSB_12zip_iteratorINS8_IJNSD_26transform_input_iterator_tIbNSB_6detail15normal_iteratorINSB_10device_ptrIiEEEE17greater_than_fourEENSB_17counting_iteratorIlNSB_11use_defaultESS_SS_EEEEEEEySF_S9_NS7_10__identityEEEvT0_PT3_T1_NS0_13GridEvenShareIS10_EET2_T4_E12temp_storage+72];
	ld.shared.u64 	%rd372, [_ZZN3cub18CUB_300001_SM_10006detail6reduce18DeviceReduceKernelINS2_10policy_hubIN4cuda3std3__45tupleIJblEEEyN6thrust24THRUST_300001_SM_1000_NS8cuda_cub9__find_if7functorIS9_EEE10Policy1000ENSB_12zip_iteratorINS8_IJNSD_26transform_input_iterator_tIbNSB_6detail15normal_iteratorINSB_10device_ptrIiEEEE17greater_than_fourEENSB_17counting_iteratorIlNSB_11use_defaultESS_SS_EEEEEEEySF_S9_NS7_10__identityEEEvT0_PT3_T1_NS0_13GridEvenShareIS10_EET2_T4_E12temp_storage+80];
	and.b16  	%rs302, %rs369, 255;
	setp.eq.s16 	%p272, %rs302, 0;
	setp.eq.s16 	%p273, %rs301, 0;
	min.s64 	%rd373, %rd372, %rd424;
	selp.b16 	%rs303, %rs369, 1, %p273;
	selp.b16 	%rs369, %rs301, %rs303, %p272;
	selp.b64 	%rd374, %rd424, %rd373, %p273;
	selp.b64 	%rd424, %rd372, %rd374, %p272;
$L__BB117_72:
	setp.lt.s32 	%p274, %r4, 161;
	@%p274 bra 	$L__BB117_74;
	ld.shared.u8 	%rs304, [_ZZN3cub18CUB_300001_SM_10006detail6reduce18DeviceReduceKernelINS2_10policy_hubIN4cuda3std3__45tupleIJblEEEyN6thrust24THRUST_300001_SM_1000_NS8cuda_cub9__find_if7functorIS9_EEE10Policy1000ENSB_12zip_iteratorINS8_IJNSD_26transform_input_iterator_tIbNSB_6detail15normal_iteratorINSB_10device_ptrIiEEEE17greater_than_fourEENSB_17counting_iteratorIlNSB_11use_defaultESS_SS_EEEEEEEySF_S9_NS7_10__identityEEEvT0_PT3_T1_NS0_13GridEvenShareIS10_EET2_T4_E12temp_storage+88];
	ld.shared.u64 	%rd375, [_ZZN3cub18CUB_300001_SM_10006detail6reduce18DeviceReduceKernelINS2_10policy_hubIN4cuda3std3__45tupleIJblEEEyN6thrust24THRUST_300001_SM_1000_NS8cuda_cub9__find_if7functorIS9_EEE10Policy1000ENSB_12zip_iteratorINS8_IJNSD_26transform_input_iterator_tIbNSB_6detail15normal_iteratorINSB_10device_ptrIiEEEE17greater_than_fourEENSB_17counting_iteratorIlNSB_11use_defaultESS_SS_EEEEEEEySF_S9_NS7_10__identityEEEvT0_PT3_T1_NS0_13GridEvenShareIS10_EET2_T4_E12temp_storage+96];
	and.b16  	%rs305, %rs369, 255;
	setp.eq.s16 	%p275, %rs305, 0;
	setp.eq.s16 	%p276, %rs304, 0;
	min.s64 	%rd376, %rd375, %rd424;
	selp.b16 	%rs306, %rs369, 1, %p276;
	selp.b16 	%rs369, %rs304, %rs306, %p275;
	selp.b64 	%rd377, %rd424, %rd376, %p276;
	selp.b64 	%rd424, %rd375, %rd377, %p275;
$L__BB117_74:
	setp.lt.s32 	%p277, %r4, 193;
	@%p277 bra 	$L__BB117_76;
	ld.shared.u8 	%rs307, [_ZZN3cub18CUB_300001_SM_10006detail6reduce18DeviceReduceKernelINS2_10policy_hubIN4cuda3std3__45tupleIJblEEEyN6thrust24THRUST_300001_SM_1000_NS8cuda_cub9__find_if7functorIS9_EEE10Policy1000ENSB_12zip_iteratorINS8_IJNSD_26transform_input_iterator_tIbNSB_6detail15normal_iteratorINSB_10device_ptrIiEEEE17greater_than_fourEENSB_17counting_iteratorIlNSB_11use_defaultESS_SS_EEEEEEEySF_S9_NS7_10__identityEEEvT0_PT3_T1_NS0_13GridEvenShareIS10_EET2_T4_E12temp_storage+104];
	ld.shared.u64 	%rd378, [_ZZN3cub18CUB_300001_SM_10006detail6reduce18DeviceReduceKernelINS2_10policy_hubIN4cuda3std3__45tupleIJblEEEyN6thrust24THRUST_300001_SM_1000_NS8cuda_cub9__find_if7functorIS9_EEE10Policy1000ENSB_12zip_iteratorINS8_IJNSD_26transform_input_iterator_tIbNSB_6detail15normal_iteratorINSB_10device_ptrIiEEEE17greater_than_fourEENSB_17counting_iteratorIlNSB_11use_defaultESS_SS_EEEEEEEySF_S9_NS7_10__identityEEEvT0_PT3_T1_NS0_13GridEvenShareIS10_EET2_T4_E12temp_storage+112];
	and.b16  	%rs308, %rs369, 255;
	setp.eq.s16 	%p278, %rs308, 0;
	setp.eq.s16 	%p279, %rs307, 0;
	min.s64 	%rd379, %rd378, %rd424;
	selp.b16 	%rs309, %rs369, 1, %p279;
	selp.b16 	%rs369, %rs307, %rs309, %p278;
	selp.b64 	%rd380, %rd424, %rd379, %p279;
	selp.b64 	%rd424, %rd378, %rd380, %p278;
$L__BB117_76:
	setp.lt.s32 	%p280, %r4, 225;
	@%p280 bra 	$L__BB117_118;
	ld.shared.u8 	%rs310, [_ZZN3cub18CUB_300001_SM_10006detail6reduce18DeviceReduceKernelINS2_10policy_hubIN4cuda3std3__45tupleIJblEEEyN6thrust24THRUST_300001_SM_1000_NS8cuda_cub9__find_if7functorIS9_EEE10Policy1000ENSB_12zip_iteratorINS8_IJNSD_26transform_input_iterator_tIbNSB_6detail15normal_iteratorINSB_10device_ptrIiEEEE17greater_than_fourEENSB_17counting_iteratorIlNSB_11use_defaultESS_SS_EEEEEEEySF_S9_NS7_10__identityEEEvT0_PT3_T1_NS0_13GridEvenShareIS10_EET2_T4_E12temp_storage+120];
	ld.shared.u64 	%rd381, [_ZZN3cub18CUB_300001_SM_10006detail6reduce18DeviceReduceKernelINS2_10policy_hubIN4cuda3std3__45tupleIJblEEEyN6thrust24THRUST_300001_SM_1000_NS8cuda_cub9__find_if7functorIS9_EEE10Policy1000ENSB_12zip_iteratorINS8_IJNSD_26transform_input_iterator_tIbNSB_6detail15normal_iteratorINSB_10device_ptrIiEEEE17greater_than_fourEENSB_17counting_iteratorIlNSB_11use_defaultESS_SS_EEEEEEEySF_S9_NS7_10__identityEEEvT0_PT3_T1_NS0_13GridEvenShareIS10_EET2_T4_E12temp_storage+128];
	and.b16  	%rs311, %rs369, 255;
	setp.eq.s16 	%p281, %rs311, 0;
	setp.eq.s16 	%p282, %rs310, 0;
	min.s64 	%rd382, %rd381, %rd424;
	selp.b16 	%rs312, %rs369, 1, %p282;
	selp.b16 	%rs369, %rs310, %rs312, %p281;
	selp.b64 	%rd383, %rd424, %rd382, %p282;
	selp.b64 	%rd424, %rd381, %rd383, %p281;
	bra.uni 	$L__BB117_118;
$L__BB117_78:
	mov.u32 	%r26, %tid.x;
	add.s64 	%rd117, %rd3, %rd5;
	cvt.u64.u32 	%rd75, %r26;
	add.s64 	%rd118, %rd75, %rd5;
	shl.b64 	%rd119, %rd118, 2;
	add.s64 	%rd120, %rd2, %rd119;
	ld.global.u32 	%r49, [%rd120];
	setp.gt.s32 	%p2, %r49, 4;
	add.s32 	%r50, %r26, 256;
	cvt.u64.u32 	%rd121, %r50;
	ld.global.u32 	%r51, [%rd120+1024];
	setp.gt.s32 	%p3, %r51, 4;
	add.s32 	%r53, %r26, 512;
	cvt.u64.u32 	%rd122, %r53;
	add.s64 	%rd123, %rd117, %rd122;
	ld.global.u32 	%r54, [%rd120+2048];
	setp.gt.s32 	%p4, %r54, 4;
	add.s64 	%rd124, %rd123, 256;
	ld.global.u32 	%r55, [%rd120+3072];
	setp.gt.s32 	%p6, %r55, 4;
	or.pred  	%p8, %p2, %p3;
	selp.b64 	%rd125, %rd75, %rd121, %p2;
	add.s64 	%rd126, %rd117, %rd125;
	min.s64 	%rd127, %rd123, %rd126;
	selp.b64 	%rd128, %rd127, %rd126, %p4;
	or.pred  	%p9, %p8, %p4;
	selp.b64 	%rd129, %rd128, %rd123, %p8;
	min.s64 	%rd130, %rd124, %rd129;
	selp.b64 	%rd131, %rd130, %rd129, %p6;
	or.pred  	%p10, %p9, %p6;
	selp.u16 	%rs369, 1, 0, %p10;
	selp.b64 	%rd424, %rd131, %rd124, %p9;
	setp.lt.u64 	%p11, %rd6, %rd4;
	@%p11 bra 	$L__BB117_94;
	cvt.u32.u64 	%r57, %rd4;
	cvt.u32.u64 	%r58, %rd5;
	cvt.u32.u64 	%r27, %rd1;
	not.b32 	%r59, %r26;
	add.s32 	%r60, %r59, %r27;
	sub.s32 	%r61, %r60, %r57;
	sub.s32 	%r486, %r61, %r58;
	mov.b32 	%r487, 0;
	mov.u64 	%rd441, %rd5;
$L__BB117_80:
	add.s64 	%rd441, %rd441, %rd4;
	add.s64 	%rd132, %rd1, -1024;
	setp.gt.u64 	%p12, %rd441, %rd132;
	@%p12 bra 	$L__BB117_82;
	cvt.u32.u64 	%r62, %rd4;
	add.s64 	%rd133, %rd441, %rd75;
	shl.b64 	%rd134, %rd133, 2;
	add.s64 	%rd135, %rd2, %rd134;
	add.s64 	%rd136, %rd133, %rd3;
	ld.global.u32 	%r63, [%rd135];
	setp.gt.s32 	%p13, %r63, 4;
	add.s64 	%rd137, %rd136, 256;
	ld.global.u32 	%r64, [%rd135+1024];
	setp.gt.s32 	%p14, %r64, 4;
	selp.u16 	%rs91, 1, 0, %p14;
	add.s64 	%rd138, %rd136, 512;
	ld.global.u32 	%r65, [%rd135+2048];
	setp.gt.s32 	%p15, %r65, 4;
	selp.u16 	%rs92, 1, 0, %p15;
	add.s64 	%rd139, %rd136, 768;
	ld.global.u32 	%r66, [%rd135+3072];
	setp.gt.s32 	%p16, %r66, 4;
	selp.u16 	%rs93, 1, 0, %p16;
	and.b16  	%rs94, %rs369, 255;
	setp.eq.s16 	%p17, %rs94, 0;
	selp.u16 	%rs95, 1, 0, %p13;
	min.s64 	%rd140, %rd136, %rd424;
	selp.b16 	%rs96, 1, %rs369, %p13;
	selp.b64 	%rd141, %rd140, %rd424, %p13;
	selp.b16 	%rs97, %rs95, %rs96, %p17;
	and.b16  	%rs98, %rs97, 255;
	selp.b64 	%rd142, %rd136, %rd141, %p17;
	setp.eq.s16 	%p18, %rs98, 0;
	min.s64 	%rd143, %rd137, %rd142;
	selp.b16 	%rs99, 1, %rs97, %p14;
	selp.b64 	%rd144, %rd143, %rd142, %p14;
	selp.b16 	%rs100, %rs91, %rs99, %p18;
	and.b16  	%rs101, %rs100, 255;
	selp.b64 	%rd145, %rd137, %rd144, %p18;
	setp.eq.s16 	%p19, %rs101, 0;
	min.s64 	%rd146, %rd138, %rd145;
	selp.b16 	%rs102, 1, %rs100, %p15;
	selp.b64 	%rd147, %rd146, %rd145, %p15;
	selp.b16 	%rs103, %rs92, %rs102, %p19;
	and.b16  	%rs104, %rs103, 255;
	selp.b64 	%rd148, %rd138, %rd147, %p19;
	setp.eq.s16 	%p20, %rs104, 0;
	min.s64 	%rd149, %rd139, %rd148;
	selp.b16 	%rs105, 1, %rs103, %p16;
	selp.b64 	%rd150, %rd149, %rd148, %p16;
	selp.b16 	%rs369, %rs93, %rs105, %p20;
	selp.b64 	%rd424, %rd139, %rd150, %p20;
	sub.s64 	%rd151, %rd1, %rd441;
	setp.lt.u64 	%p21, %rd151, %rd4;
	add.s32 	%r487, %r487, 1;
	sub.s32 	%r486, %r486, %r62;
	@%p21 bra 	$L__BB117_94;
	bra.uni 	$L__BB117_80;
$L__BB117_82:
	setp.le.u64 	%p22, %rd1, %rd441;
	cvt.u32.u64 	%r67, %rd441;
	cvt.u32.u64 	%r68, %rd1;
	sub.s32 	%r69, %r68, %r67;
	setp.ge.s32 	%p23, %r26, %r69;
	or.pred  	%p24, %p22, %p23;
	@%p24 bra 	$L__BB117_94;
	cvt.u32.u64 	%r71, %rd4;
	cvt.u32.u64 	%r72, %rd5;
	not.b32 	%r73, %r26;
	add.s32 	%r33, %r73, %r27;
	add.s32 	%r74, %r71, %r72;
	sub.s32 	%r75, %r33, %r74;
	mul.lo.s32 	%r76, %r1, %r487;
	shl.b32 	%r77, %r76, 10;
	sub.s32 	%r78, %r75, %r77;
	shr.u32 	%r79, %r78, 8;
	add.s32 	%r34, %r79, 1;
	and.b32  	%r35, %r34, 7;
	setp.lt.u32 	%p25, %r78, 1792;
	mov.u32 	%r490, %r26;
	@%p25 bra 	$L__BB117_86;
	shr.u32 	%r80, %r486, 8;
	add.s32 	%r81, %r80, 1;
	and.b32  	%r82, %r81, 33554424;
	neg.s32 	%r488, %r82;
	mov.u32 	%r490, %r26;
$L__BB117_85:
	.pragma "nounroll";
	cvt.u64.u32 	%rd153, %r490;
	add.s64 	%rd154, %rd441, %rd153;
	shl.b64 	%rd155, %rd154, 2;
	add.s64 	%rd156, %rd2, %rd155;
	add.s64 	%rd157, %rd154, %rd3;
	ld.global.u32 	%r83, [%rd156];
	setp.gt.s32 	%p26, %r83, 4;
	selp.u16 	%rs107, 1, 0, %p26;
	and.b16  	%rs108, %rs369, 255;
	setp.ne.s16 	%p28, %rs108, 0;
	and.pred  	%p29, %p28, %p26;
	min.s64 	%rd158, %rd157, %rd424;
	setp.eq.s16 	%p30, %rs108, 0;
	selp.b16 	%rs109, %rs107, %rs369, %p30;
	selp.b64 	%rd159, %rd157, %rd424, %p30;
	selp.b16 	%rs110, 1, %rs109, %p29;
	and.b16  	%rs111, %rs110, 255;
	selp.b64 	%rd160, %rd158, %rd159, %p29;
	add.s64 	%rd161, %rd157, 256;
	ld.global.u32 	%r84, [%rd156+1024];
	setp.gt.s32 	%p31, %r84, 4;
	selp.u16 	%rs112, 1, 0, %p31;
	setp.ne.s16 	%p33, %rs111, 0;
	and.pred  	%p34, %p33, %p31;
	min.s64 	%rd162, %rd161, %rd160;
	setp.eq.s16 	%p35, %rs111, 0;
	selp.b16 	%rs113, %rs112, %rs110, %p35;
	selp.b64 	%rd163, %rd161, %rd160, %p35;
	selp.b16 	%rs114, 1, %rs113, %p34;
	and.b16  	%rs115, %rs114, 255;
	selp.b64 	%rd164, %rd162, %rd163, %p34;
	add.s64 	%rd165, %rd157, 512;
	ld.global.u32 	%r85, [%rd156+2048];
	setp.gt.s32 	%p36, %r85, 4;
	selp.u16 	%rs116, 1, 0, %p36;
	setp.ne.s16 	%p38, %rs115, 0;
	and.pred  	%p39, %p38, %p36;
	min.s64 	%rd166, %rd165, %rd164;
	setp.eq.s16 	%p40, %rs115, 0;
	selp.b16 	%rs117, %rs116, %rs114, %p40;
	selp.b64 	%rd167, %rd165, %rd164, %p40;
	selp.b16 	%rs118, 1, %rs117, %p39;
	and.b16  	%rs119, %rs118, 255;
	selp.b64 	%rd168, %rd166, %rd167, %p39;
	add.s64 	%rd169, %rd157, 768;
	ld.global.u32 	%r86, [%rd156+3072];
	setp.gt.s32 	%p41, %r86, 4;
	selp.u16 	%rs120, 1, 0, %p41;
	setp.ne.s16 	%p43, %rs119, 0;
	and.pred  	%p44, %p43, %p41;
	min.s64 	%rd170, %rd169, %rd168;
	setp.eq.s16 	%p45, %rs119, 0;
	selp.b16 	%rs121, %rs120, %rs118, %p45;
	selp.b64 	%rd171, %rd169, %rd168, %p45;
	selp.b16 	%rs122, 1, %rs121, %p44;
	and.b16  	%rs123, %rs122, 255;
	selp.b64 	%rd172, %rd170, %rd171, %p44;
	add.s64 	%rd173, %rd157, 1024;
	ld.global.u32 	%r87, [%rd156+4096];
	setp.gt.s32 	%p46, %r87, 4;
	selp.u16 	%rs124, 1, 0, %p46;
	setp.ne.s16 	%p48, %rs123, 0;
	and.pred  	%p49, %p48, %p46;
	min.s64 	%rd174, %rd173, %rd172;
	setp.eq.s16 	%p50, %rs123, 0;
	selp.b16 	%rs125, %rs124, %rs122, %p50;
	selp.b64 	%rd175, %rd173, %rd172, %p50;
	selp.b16 	%rs126, 1, %rs125, %p49;
	and.b16  	%rs127, %rs126, 255;
	selp.b64 	%rd176, %rd174, %rd175, %p49;
	add.s64 	%rd177, %rd157, 1280;
	ld.global.u32 	%r88, [%rd156+5120];
	setp.gt.s32 	%p51, %r88, 4;
	selp.u16 	%rs128, 1, 0, %p51;
	setp.ne.s16 	%p53, %rs127, 0;
	and.pred  	%p54, %p53, %p51;
	min.s64 	%rd178, %rd177, %rd176;
	setp.eq.s16 	%p55, %rs127, 0;
	selp.b16 	%rs129, %rs128, %rs126, %p55;
	selp.b64 	%rd179, %rd177, %rd176, %p55;
	selp.b16 	%rs130, 1, %rs129, %p54;
	and.b16  	%rs131, %rs130, 255;
	selp.b64 	%rd180, %rd178, %rd179, %p54;
	add.s64 	%rd181, %rd157, 1536;
	ld.global.u32 	%r89, [%rd156+6144];
	setp.gt.s32 	%p56, %r89, 4;
	selp.u16 	%rs132, 1, 0, %p56;
	setp.ne.s16 	%p58, %rs131, 0;
	and.pred  	%p59, %p58, %p56;
	min.s64 	%rd182, %rd181, %rd180;
	setp.eq.s16 	%p60, %rs131, 0;
	selp.b16 	%rs133, %rs132, %rs130, %p60;
	selp.b64 	%rd183, %rd181, %rd180, %p60;
	selp.b16 	%rs134, 1, %rs133, %p59;
	and.b16  	%rs135, %rs134, 255;
	selp.b64 	%rd184, %rd182, %rd183, %p59;
	add.s64 	%rd185, %rd157, 1792;
	ld.global.u32 	%r90, [%rd156+7168];
	setp.gt.s32 	%p61, %r90, 4;
	selp.u16 	%rs136, 1, 0, %p61;
	setp.ne.s16 	%p63, %rs135, 0;
	and.pred  	%p64, %p63, %p61;
	min.s64 	%rd186, %rd185, %rd184;
	setp.eq.s16 	%p65, %rs135, 0;
	selp.b16 	%rs137, %rs136, %rs134, %p65;
	selp.b64 	%rd187, %rd185, %rd184, %p65;
	selp.b16 	%rs369, 1, %rs137, %p64;
	selp.b64 	%rd424, %rd186, %rd187, %p64;
	add.s32 	%r490, %r490, 2048;
	add.s32 	%r488, %r488, 8;
	setp.ne.s32 	%p66, %r488, 0;
	@%p66 bra 	$L__BB117_85;
$L__BB117_86:
	setp.eq.s32 	%p67, %r35, 0;
	@%p67 bra 	$L__BB117_94;
	setp.lt.u32 	%p68, %r35, 4;
	@%p68 bra 	$L__BB117_89;
	cvt.u64.u32 	%rd189, %r490;
	add.s64 	%rd190, %rd441, %rd189;
	shl.b64 	%rd191, %rd190, 2;
	add.s64 	%rd192, %rd2, %rd191;
	add.s64 	%rd193, %rd190, %rd3;
	ld.global.u32 	%r91, [%rd192];
	setp.gt.s32 	%p69, %r91, 4;
	selp.u16 	%rs139, 1, 0, %p69;
	and.b16  	%rs140, %rs369, 255;
	setp.ne.s16 	%p71, %rs140, 0;
	and.pred  	%p72, %p71, %p69;
	min.s64 	%rd194, %rd193, %rd424;
	setp.eq.s16 	%p73, %rs140, 0;
	selp.b16 	%rs141, %rs139, %rs369, %p73;
	selp.b64 	%rd195, %rd193, %rd424, %p73;
	selp.b16 	%rs142, 1, %rs141, %p72;
	and.b16  	%rs143, %rs142, 255;
	selp.b64 	%rd196, %rd194, %rd195, %p72;
	add.s32 	%r92, %r490, 256;
	cvt.u64.u32 	%rd197, %r92;
	add.s64 	%rd198, %rd441, %rd197;
	add.s64 	%rd199, %rd198, %rd3;
	ld.global.u32 	%r93, [%rd192+1024];
	setp.gt.s32 	%p74, %r93, 4;
	selp.u16 	%rs144, 1, 0, %p74;
	setp.ne.s16 	%p76, %rs143, 0;
	and.pred  	%p77, %p76, %p74;
	min.s64 	%rd200, %rd199, %rd196;
	setp.eq.s16 	%p78, %rs143, 0;
	selp.b16 	%rs145, %rs144, %rs142, %p78;
	selp.b64 	%rd201, %rd199, %rd196, %p78;
	selp.b16 	%rs146, 1, %rs145, %p77;
	and.b16  	%rs147, %rs146, 255;
	selp.b64 	%rd202, %rd200, %rd201, %p77;
	add.s32 	%r94, %r490, 512;
	cvt.u64.u32 	%rd203, %r94;
	add.s64 	%rd204, %rd441, %rd203;
	add.s64 	%rd205, %rd204, %rd3;
	ld.global.u32 	%r95, [%rd192+2048];
	setp.gt.s32 	%p79, %r95, 4;
	selp.u16 	%rs148, 1, 0, %p79;
	setp.ne.s16 	%p81, %rs147, 0;
	and.pred  	%p82, %p81, %p79;
	min.s64 	%rd206, %rd205, %rd202;
	setp.eq.s16 	%p83, %rs147, 0;
	selp.b16 	%rs149, %rs148, %rs146, %p83;
	selp.b64 	%rd207, %rd205, %rd202, %p83;
	selp.b16 	%rs150, 1, %rs149, %p82;
	and.b16  	%rs151, %rs150, 255;
	selp.b64 	%rd208, %rd206, %rd207, %p82;
	add.s32 	%r96, %r490, 768;
	cvt.u64.u32 	%rd209, %r96;
	add.s64 	%rd210, %rd441, %rd209;
	add.s64 	%rd211, %rd210, %rd3;
	ld.global.u32 	%r97, [%rd192+3072];
	setp.gt.s32 	%p84, %r97, 4;
	selp.u16 	%rs152, 1, 0, %p84;
	setp.ne.s16 	%p86, %rs151, 0;
	and.pred  	%p87, %p86, %p84;
	min.s64 	%rd212, %rd211, %rd208;
	setp.eq.s16 	%p88, %rs151, 0;
	selp.b16 	%rs153, %rs152, %rs150, %p88;
	selp.b64 	%rd213, %rd211, %rd208, %p88;
	selp.b16 	%rs369, 1, %rs153, %p87;
	selp.b64 	%rd424, %rd212, %rd213, %p87;
	add.s32 	%r490, %r490, 1024;
$L__BB117_89:
	and.b32  	%r98, %r34, 3;
	setp.eq.s32 	%p89, %r98, 0;
	@%p89 bra 	$L__BB117_94;
	setp.eq.s32 	%p90, %r98, 1;
	@%p90 bra 	$L__BB117_92;
	cvt.u64.u32 	%rd215, %r490;
	add.s64 	%rd216, %rd441, %rd215;
	shl.b64 	%rd217, %rd216, 2;
	add.s64 	%rd218, %rd2, %rd217;
	add.s64 	%rd219, %rd216, %rd3;
	ld.global.u32 	%r99, [%rd218];
	setp.gt.s32 	%p91, %r99, 4;
	selp.u16 	%rs155, 1, 0, %p91;
	and.b16  	%rs156, %rs369, 255;
	setp.ne.s16 	%p93, %rs156, 0;
	and.pred  	%p94, %p93, %p91;
	min.s64 	%rd220, %rd219, %rd424;
	setp.eq.s16 	%p95, %rs156, 0;
	selp.b16 	%rs157, %rs155, %rs369, %p95;
	selp.b64 	%rd221, %rd219, %rd424, %p95;
	selp.b16 	%rs158, 1, %rs157, %p94;
	and.b16  	%rs159, %rs158, 255;
	selp.b64 	%rd222, %rd220, %rd221, %p94;
	add.s32 	%r100, %r490, 256;
	cvt.u64.u32 	%rd223, %r100;
	add.s64 	%rd224, %rd441, %rd223;
	add.s64 	%rd225, %rd224, %rd3;
	ld.global.u32 	%r101, [%rd218+1024];
	setp.gt.s32 	%p96, %r101, 4;
	selp.u16 	%rs160, 1, 0, %p96;
	setp.ne.s16 	%p98, %rs159, 0;
	and.pred  	%p99, %p98, %p96;
	min.s64 	%rd226, %rd225, %rd222;
	setp.eq.s16 	%p100, %rs159, 0;
	selp.b16 	%rs161, %rs160, %rs158, %p100;
	selp.b64 	%rd227, %rd225, %rd222, %p100;
	selp.b16 	%rs369, 1, %rs161, %p99;
	selp.b64 	%rd424, %rd226, %rd227, %p99;
	add.s32 	%r490, %r490, 512;
$L__BB117_92:
	and.b32  	%r102, %r33, 256;
	setp.ne.s32 	%p101, %r102, 0;
	@%p101 bra 	$L__BB117_94;
	cvt.u64.u32 	%rd228, %r490;
	add.s64 	%rd229, %rd441, %rd228;
	shl.b64 	%rd230, %rd229, 2;
	add.s64 	%rd231, %rd2, %rd230;
	add.s64 	%rd232, %rd229, %rd3;
	ld.global.u32 	%r103, [%rd231];
	setp.gt.s32 	%p102, %r103, 4;
	selp.u16 	%rs162, 1, 0, %p102;
	and.b16  	%rs163, %rs369, 255;
	setp.ne.s16 	%p104, %rs163, 0;
	and.pred  	%p105, %p104, %p102;
	min.s64 	%rd233, %rd232, %rd424;
	setp.eq.s16 	%p106, %rs163, 0;
	selp.b16 	%rs164, %rs162, %rs369, %p106;
	selp.b64 	%rd234, %rd232, %rd424, %p106;
	selp.b16 	%rs369, 1, %rs164, %p105;
	selp.b64 	%rd424, %rd233, %rd234, %p105;
$L__BB117_94:
	// begin inline asm
	mov.u32 %r104, %laneid;
	// end inline asm
	cvt.u32.u16 	%r125, %rs369;
	and.b32  	%r106, %r125, 255;
	mov.b32 	%r122, 1;
	mov.b32 	%r123, 31;
	mov.b32 	%r124, -1;
	// begin inline asm
	shfl.sync.down.b32 %r105, %r106, %r122, %r123, %r124;
	// end inline asm
	// begin inline asm
	shfl.sync.down.b32 %r110, %r111, %r122, %r123, %r124;
	// end inline asm
	mov.b64 	{%r116, %r121}, %rd424;
	// begin inline asm
	shfl.sync.down.b32 %r115, %r116, %r122, %r123, %r124;
	// end inline asm
	// begin inline asm
	shfl.sync.down.b32 %r120, %r121, %r122, %r123, %r124;
	// end inline asm
	mov.b64 	%rd93, {%r115, %r120};
	cvt.u16.u32 	%rs74, %r105;
	setp.gt.s32 	%p107, %r104, 30;
	@%p107 bra 	$L__BB117_98;
	and.b16  	%rs165, %rs369, 255;
	setp.eq.s16 	%p108, %rs165, 0;
	and.b16  	%rs166, %rs74, 255;
	setp.eq.s16 	%p109, %rs166, 0;
	or.pred  	%p110, %p108, %p109;
	@%p110 bra 	$L__BB117_97;
	min.s64 	%rd424, %rd93, %rd424;
	mov.b16 	%rs369, 1;
	bra.uni 	$L__BB117_98;
$L__BB117_97:
	setp.eq.s16 	%p111, %rs165, 0;
	selp.b16 	%rs369, %rs74, %rs369, %p111;
	selp.b64 	%rd424, %rd93, %rd424, %p111;
$L__BB117_98:
	cvt.u32.u16 	%r146, %rs369;
	and.b32  	%r127, %r146, 255;
	mov.b32 	%r143, 2;
	mov.b32 	%r144, 31;
	mov.b32 	%r145, -1;
	// begin inline asm
	shfl.sync.down.b32 %r126, %r127, %r143, %r144, %r145;
	// end inline asm
	// begin inline asm
	shfl.sync.down.b32 %r131, %r132, %r143, %r144, %r145;
	// end inline asm
	mov.b64 	{%r137, %r142}, %rd424;
	// begin inline asm
	shfl.sync.down.b32 %r136, %r137, %r143, %r144, %r145;
	// end inline asm
	// begin inline asm
	shfl.sync.down.b32 %r141, %r142, %r143, %r144, %r145;
	// end inline asm
	mov.b64 	%rd97, {%r136, %r141};
	cvt.u16.u32 	%rs77, %r126;
	setp.gt.s32 	%p112, %r104, 29;
	@%p112 bra 	$L__BB117_102;
	and.b16  	%rs169, %rs369, 255;
	setp.eq.s16 	%p113, %rs169, 0;
	and.b16  	%rs170, %rs77, 255;
	setp.eq.s16 	%p114, %rs170, 0;
	or.pred  	%p115, %p113, %p114;
	@%p115 bra 	$L__BB117_101;
	min.s64 	%rd424, %rd97, %rd424;
	mov.b16 	%rs369, 1;
	bra.uni 	$L__BB117_102;
$L__BB117_101:
	setp.eq.s16 	%p116, %rs169, 0;
	selp.b16 	%rs369, %rs77, %rs369, %p116;
	selp.b64 	%rd424, %rd97, %rd424, %p116;
$L__BB117_102:
	cvt.u32.u16 	%r167, %rs369;
	and.b32  	%r148, %r167, 255;
	mov.b32 	%r164, 4;
	mov.b32 	%r165, 31;
	mov.b32 	%r166, -1;
	// begin inline asm
	shfl.sync.down.b32 %r147, %r148, %r164, %r165, %r166;
	// end inline asm
	// begin inline asm
	shfl.sync.down.b32 %r152, %r153, %r164, %r165, %r166;
	// end inline asm
	mov.b64 	{%r158, %r163}, %rd424;
	// begin inline asm
	shfl.sync.down.b32 %r157, %r158, %r164, %r165, %r166;
	// end inline asm
	// begin inline asm
	shfl.sync.down.b32 %r162, %r163, %r164, %r165, %r166;
	// end inline asm
	mov.b64 	%rd101, {%r157, %r162};
	cvt.u16.u32 	%rs80, %r147;
	setp.gt.s32 	%p117, %r104, 27;
	@%p117 bra 	$L__BB117_106;
	and.b16  	%rs173, %rs369, 255;
	setp.eq.s16 	%p118, %rs173, 0;
	and.b16  	%rs174, %rs80, 255;
	setp.eq.s16 	%p119, %rs174, 0;
	or.pred  	%p120, %p118, %p119;
	@%p120 bra 	$L__BB117_105;
	min.s64 	%rd424, %rd101, %rd424;
	mov.b16 	%rs369, 1;
	bra.uni 	$L__BB117_106;
$L__BB117_105:
	setp.eq.s16 	%p121, %rs173, 0;
	selp.b16 	%rs369, %rs80, %rs369, %p121;
	selp.b64 	%rd424, %rd101, %rd424, %p121;
$L__BB117_106:
	cvt.u32.u16 	%r188, %rs369;
	and.b32  	%r169, %r188, 255;
	mov.b32 	%r185, 8;
	mov.b32 	%r186, 31;
	mov.b32 	%r187, -1;
	// begin inline asm
	shfl.sync.down.b32 %r168, %r169, %r185, %r186, %r187;
	// end inline asm
	// begin inline asm
	shfl.sync.down.b32 %r173, %r174, %r185, %r186, %r187;
	// end inline asm
	mov.b64 	{%r179, %r184}, %rd424;
	// begin inline asm
	shfl.sync.down.b32 %r178, %r179, %r185, %r186, %r187;
	// end inline asm
	// begin inline asm
	shfl.sync.down.b32 %r183, %r184, %r185, %r186, %r187;
	// end inline asm
	mov.b64 	%rd105, {%r178, %r183};
	cvt.u16.u32 	%rs83, %r168;
	setp.gt.s32 	%p122, %r104, 23;
	@%p122 bra 	$L__BB117_110;
	and.b16  	%rs177, %rs369, 255;
	setp.eq.s16 	%p123, %rs177, 0;
	and.b16  	%rs178, %rs83, 255;
	setp.eq.s16 	%p124, %rs178, 0;
	or.pred  	%p125, %p123, %p124;
	@%p125 bra 	$L__BB117_109;
	min.s64 	%rd424, %rd105, %rd424;
	mov.b16 	%rs369, 1;
	bra.uni 	$L__BB117_110;
$L__BB117_109:
	setp.eq.s16 	%p126, %rs177, 0;
	selp.b16 	%rs369, %rs83, %rs369, %p126;
	selp.b64 	%rd424, %rd105, %rd424, %p126;
$L__BB117_110:
	cvt.u32.u16 	%r209, %rs369;
	and.b32  	%r190, %r209, 255;
	mov.b32 	%r206, 16;
	mov.b32 	%r207, 31;
	mov.b32 	%r208, -1;
	// begin inline asm
	shfl.sync.down.b32 %r189, %r190, %r206, %r207, %r208;
	// end inline asm
	// begin inline asm
	shfl.sync.down.b32 %r194, %r195, %r206, %r207, %r208;
	// end inline asm
	mov.b64 	{%r200, %r205}, %rd424;
	// begin inline asm
	shfl.sync.down.b32 %r199, %r200, %r206, %r207, %r208;
	// end inline asm
	// begin inline asm
	shfl.sync.down.b32 %r204, %r205, %r206, %r207, %r208;
	// end inline asm
	mov.b64 	%rd109, {%r199, %r204};
	cvt.u16.u32 	%rs86, %r189;
	setp.gt.s32 	%p127, %r104, 15;
	@%p127 bra 	$L__BB117_114;
	and.b16  	%rs181, %rs369, 255;
	setp.eq.s16 	%p128, %rs181, 0;
	and.b16  	%rs182, %rs86, 255;
	setp.eq.s16 	%p129, %rs182, 0;
	or.pred  	%p130, %p128, %p129;
	@%p130 bra 	$L__BB117_113;
	min.s64 	%rd424, %rd109, %rd424;
	mov.b16 	%rs369, 1;
	bra.uni 	$L__BB117_114;
$L__BB117_113:
	setp.eq.s16 	%p131, %rs181, 0;
	selp.b16 	%rs369, %rs86, %rs369, %p131;
	selp.b64 	%rd424, %rd109, %rd424, %p131;
$L__BB117_114:
	setp.ne.s32 	%p132, %r104, 0;
	@%p132 bra 	$L__BB117_116;
	shr.u32 	%r210, %r26, 1;
	and.b32  	%r211, %r210, 496;
	mov.u32 	%r212, _ZZN3cub18CUB_300001_SM_10006detail6reduce18DeviceReduceKernelINS2_10policy_hubIN4cuda3std3__45tupleIJblEEEyN6thrust24THRUST_300001_SM_1000_NS8cuda_cub9__find_if7functorIS9_EEE10Policy1000ENSB_12zip_iteratorINS8_IJNSD_26transform_input_iterator_tIbNSB_6detail15normal_iteratorINSB_10device_ptrIiEEEE17greater_than_fourEENSB_17counting_iteratorIlNSB_11use_defaultESS_SS_EEEEEEEySF_S9_NS7_10__identityEEEvT0_PT3_T1_NS0_13GridEvenShareIS10_EET2_T4_E12temp_storage;
	add.s32 	%r213, %r212, %r211;
	st.shared.u8 	[%r213+8], %rs369;
	st.shared.u64 	[%r213+16], %rd424;
$L__BB117_116:
	bar.sync 	0;
	setp.ne.s32 	%p133, %r26, 0;
	@%p133 bra 	$L__BB117_118;
	ld.shared.u8 	%rs185, [_ZZN3cub18CUB_300001_SM_10006detail6reduce18DeviceReduceKernelINS2_10policy_hubIN4cuda3std3__45tupleIJblEEEyN6thrust24THRUST_300001_SM_1000_NS8cuda_cub9__find_if7functorIS9_EEE10Policy1000ENSB_12zip_iteratorINS8_IJNSD_26transform_input_iterator_tIbNSB_6detail15normal_iteratorINSB_10device_ptrIiEEEE17greater_than_fourEENSB_17counting_iteratorIlNSB_11use_defaultESS_SS_EEEEEEEySF_S9_NS7_10__identityEEEvT0_PT3_T1_NS0_13GridEvenShareIS10_EET2_T4_E12temp_storage+24];
	ld.shared.u64 	%rd235, [_ZZN3cub18CUB_300001_SM_10006detail6reduce18DeviceReduceKernelINS2_10policy_hubIN4cuda3std3__45tupleIJblEEEyN6thrust24THRUST_300001_SM_1000_NS8cuda_cub9__find_if7functorIS9_EEE10Policy1000ENSB_12zip_iteratorINS8_IJNSD_26transform_input_iterator_tIbNSB_6detail15normal_iteratorINSB_10device_ptrIiEEEE17greater_than_fourEENSB_17counting_iteratorIlNSB_11use_defaultESS_SS_EEEEEEEySF_S9_NS7_10__identityEEEvT0_PT3_T1_NS0_13GridEvenShareIS10_EET2_T4_E12temp_storage+32];
	and.b16  	%rs186, %rs369, 255;
	setp.eq.s16 	%p134, %rs186, 0;
	setp.eq.s16 	%p135, %rs185, 0;
	min.s64 	%rd236, %rd235, %rd424;
	selp.b16 	%rs187, %rs369, 1, %p135;
	selp.b16 	%rs188, %rs185, %rs187, %p134;
	and.b16  	%rs189, %rs188, 255;
	selp.b64 	%rd237, %rd424, %rd236, %p135;
	selp.b64 	%rd238, %rd235, %rd237, %p134;
	ld.shared.u8 	%rs190, [_ZZN3cub18CUB_300001_SM_10006detail6reduce18DeviceReduceKernelINS2_10policy_hubIN4cuda3std3__45tupleIJblEEEyN6thrust24THRUST_300001_SM_1000_NS8cuda_cub9__find_if7functorIS9_EEE10Policy1000ENSB_12zip_iteratorINS8_IJNSD_26transform_input_iterator_tIbNSB_6detail15normal_iteratorINSB_10device_ptrIiEEEE17greater_than_fourEENSB_17counting_iteratorIlNSB_11use_defaultESS_SS_EEEEEEEySF_S9_NS7_10__identityEEEvT0_PT3_T1_NS0_13GridEvenShareIS10_EET2_T4_E12temp_storage+40];
	ld.shared.u64 	%rd239, [_ZZN3cub18CUB_300001_SM_10006detail6reduce18DeviceReduceKernelINS2_10policy_hubIN4cuda3std3__45tupleIJblEEEyN6thrust24THRUST_300001_SM_1000_NS8cuda_cub9__find_if7functorIS9_EEE10Policy1000ENSB_12zip_iteratorINS8_IJNSD_26transform_input_iterator_tIbNSB_6detail15normal_iteratorINSB_10device_ptrIiEEEE17greater_than_fourEENSB_17counting_iteratorIlNSB_11use_defaultESS_SS_EEEEEEEySF_S9_NS7_10__identityEEEvT0_PT3_T1_NS0_13GridEvenShareIS10_EET2_T4_E12temp_storage+48];
	setp.eq.s16 	%p136, %rs189, 0;
	setp.eq.s16 	%p137, %rs190, 0;
	min.s64 	%rd240, %rd239, %rd238;
	selp.b16 	%rs191, %rs188, 1, %p137;
	selp.b16 	%rs192, %rs190, %rs191, %p136;
	and.b16  	%rs193, %rs192, 255;
	selp.b64 	%rd241, %rd238, %rd240, %p137;
	selp.b64 	%rd242, %rd239, %rd241, %p136;
	ld.shared.u8 	%rs194, [_ZZN3cub18CUB_300001_SM_10006detail6reduce18DeviceReduceKernelINS2_10policy_hubIN4cuda3std3__45tupleIJblEEEyN6thrust24THRUST_300001_SM_1000_NS8cuda_cub9__find_if7functorIS9_EEE10Policy1000ENSB_12zip_iteratorINS8_IJNSD_26transform_input_iterator_tIbNSB_6detail15normal_iteratorINSB_10device_ptrIiEEEE17greater_than_fourEENSB_17counting_iteratorIlNSB_11use_defaultESS_SS_EEEEEEEySF_S9_NS7_10__identityEEEvT0_PT3_T1_NS0_13GridEvenShareIS10_EET2_T4_E12temp_storage+56];
	ld.shared.u64 	%rd243, [_ZZN3cub18CUB_300001_SM_10006detail6reduce18DeviceReduceKernelINS2_10policy_hubIN4cuda3std3__45tupleIJblEEEyN6thrust24THRUST_300001_SM_1000_NS8cuda_cub9__find_if7functorIS9_EEE10Policy1000ENSB_12zip_iteratorINS8_IJNSD_26transform_input_iterator_tIbNSB_6detail15normal_iteratorINSB_10device_ptrIiEEEE17greater_than_fourEENSB_17counting_iteratorIlNSB_11use_defaultESS_SS_EEEEEEEySF_S9_NS7_10__identityEEEvT0_PT3_T1_NS0_13GridEvenShareIS10_EET2_T4_E12temp_storage+64];
	setp.eq.s16 	%p138, %rs193, 0;
	setp.eq.s16 	%p139, %rs194, 0;
	min.s64 	%rd244, %rd243, %rd242;
	selp.b16 	%rs195, %rs192, 1, %p139;
	selp.b16 	%rs196, %rs194, %rs195, %p138;
	and.b16  	%rs197, %rs196, 255;
	selp.b64 	%rd245, %rd242, %rd244, %p139;
	selp.b64 	%rd246, %rd243, %rd245, %p138;
	ld.shared.u8 	%rs198, [_ZZN3cub18CUB_300001_SM_10006detail6reduce18DeviceReduceKernelINS2_10policy_hubIN4cuda3std3__45tupleIJblEEEyN6thrust24THRUST_300001_SM_1000_NS8cuda_cub9__find_if7functorIS9_EEE10Policy1000ENSB_12zip_iteratorINS8_IJNSD_26transform_input_iterator_tIbNSB_6detail15normal_iteratorINSB_10device_ptrIiEEEE17greater_than_fourEENSB_17counting_iteratorIlNSB_11use_defaultESS_SS_EEEEEEEySF_S9_NS7_10__identityEEEvT0_PT3_T1_NS0_13GridEvenShareIS10_EET2_T4_E12temp_storage+72];
	ld.shared.u64 	%rd247, [_ZZN3cub18CUB_300001_SM_10006detail6reduce18DeviceReduceKernelINS2_10policy_hubIN4cuda3std3__45tupleIJblEEEyN6thrust24THRUST_300001_SM_1000_NS8cuda_cub9__find_if7functorIS9_EEE10Policy1000ENSB_12zip_iteratorINS8_IJNSD_26transform_input_iterator_tIbNSB_6detail15normal_iteratorINSB_10device_ptrIiEEEE17greater_than_fourEENSB_17counting_iteratorIlNSB_11use_defaultESS_SS_EEEEEEEySF_S9_NS7_10__identityEEEvT0_PT3_T1_NS0_13GridEvenShareIS10_EET2_T4_E12temp_storage+80];
	setp.eq.s16 	%p140, %rs197, 0;
	setp.eq.s16 	%p141, %rs198, 0;
	min.s64 	%rd248, %rd247, %rd246;
	selp.b16 	%rs199, %rs196, 1, %p141;
	selp.b16 	%rs200, %rs198, %rs199, %p140;
	and.b16  	%rs201, %rs200, 255;
	selp.b64 	%rd249, %rd246, %rd248, %p141;
	selp.b64 	%rd250, %rd247, %rd249, %p140;
	ld.shared.u8 	%rs202, [_ZZN3cub18CUB_300001_SM_10006detail6reduce18DeviceReduceKernelINS2_10policy_hubIN4cuda3std3__45tupleIJblEEEyN6thrust24THRUST_300001_SM_1000_NS8cuda_cub9__find_if7functorIS9_EEE10Policy1000ENSB_12zip_iteratorINS8_IJNSD_26transform_input_iterator_tIbNSB_6detail15normal_iteratorINSB_10device_ptrIiEEEE17greater_than_fourEENSB_17counting_iteratorIlNSB_11use_defaultESS_SS_EEEEEEEySF_S9_NS7_10__identityEEEvT0_PT3_T1_NS0_13GridEvenShareIS10_EET2_T4_E12temp_storage+88];
	ld.shared.u64 	%rd251, [_ZZN3cub18CUB_300001_SM_10006detail6reduce18DeviceReduceKernelINS2_10policy_hubIN4cuda3std3__45tupleIJblEEEyN6thrust24THRUST_300001_SM_1000_NS8cuda_cub9__find_if7functorIS9_EEE10Policy1000ENSB_12zip_iteratorINS8_IJNSD_26transform_input_iterator_tIbNSB_6detail15normal_iteratorINSB_10device_ptrIiEEEE17greater_than_fourEENSB_17counting_iteratorIlNSB_11use_defaultESS_SS_EEEEEEEySF_S9_NS7_10__identityEEEvT0_PT3_T1_NS0_13GridEvenShareIS10_EET2_T4_E12temp_storage+96];
	setp.eq.s16 	%p142, %rs201, 0;
	setp.eq.s16 	%p143, %rs202, 0;
	min.s64 	%rd252, %rd251, %rd250;
	selp.b16 	%rs203, %rs200, 1, %p143;
	selp.b16 	%rs204, %rs202, %rs203, %p142;
	and.b16  	%rs205, %rs204, 255;
	selp.b64 	%rd253, %rd250, %rd252, %p143;
	selp.b64 	%rd254, %rd251, %rd253, %p142;
	ld.shared.u8 	%rs206, [_ZZN3cub18CUB_300001_SM_10006detail6reduce18DeviceReduceKernelINS2_10policy_hubIN4cuda3std3__45tupleIJblEEEyN6thrust24THRUST_300001_SM_1000_NS8cuda_cub9__find_if7functorIS9_EEE10Policy1000ENSB_12zip_iteratorINS8_IJNSD_26transform_input_iterator_tIbNSB_6detail15normal_iteratorINSB_10device_ptrIiEEEE17greater_than_fourEENSB_17counting_iteratorIlNSB_11use_defaultESS_SS_EEEEEEEySF_S9_NS7_10__identityEEEvT0_PT3_T1_NS0_13GridEvenShareIS10_EET2_T4_E12temp_storage+104];
	ld.shared.u64 	%rd255, [_ZZN3cub18CUB_300001_SM_10006detail6reduce18DeviceReduceKernelINS2_10policy_hubIN4cuda3std3__45tupleIJblEEEyN6thrust24THRUST_300001_SM_1000_NS8cuda_cub9__find_if7functorIS9_EEE10Policy1000ENSB_12zip_iteratorINS8_IJNSD_26transform_input_iterator_tIbNSB_6detail15normal_iteratorINSB_10device_ptrIiEEEE17greater_than_fourEENSB_17counting_iteratorIlNSB_11use_defaultESS_SS_EEEEEEEySF_S9_NS7_10__identityEEEvT0_PT3_T1_NS0_13GridEvenShareIS10_EET2_T4_E12temp_storage+112];
	setp.eq.s16 	%p144, %rs205, 0;
	setp.eq.s16 	%p145, %rs206, 0;
	min.s64 	%rd256, %rd255, %rd254;
	selp.b16 	%rs207, %rs204, 1, %p145;
	selp.b16 	%rs208, %rs206, %rs207, %p144;
	and.b16  	%rs209, %rs208, 255;
	selp.b64 	%rd257, %rd254, %rd256, %p145;
	selp.b64 	%rd258, %rd255, %rd257, %p144;
	ld.shared.u8 	%rs210, [_ZZN3cub18CUB_300001_SM_10006detail6reduce18DeviceReduceKernelINS2_10policy_hubIN4cuda3std3__45tupleIJblEEEyN6thrust24THRUST_300001_SM_1000_NS8cuda_cub9__find_if7functorIS9_EEE10Policy1000ENSB_12zip_iteratorINS8_IJNSD_26transform_input_iterator_tIbNSB_6detail15normal_iteratorINSB_10device_ptrIiEEEE17greater_than_fourEENSB_17counting_iteratorIlNSB_11use_defaultESS_SS_EEEEEEEySF_S9_NS7_10__identityEEEvT0_PT3_T1_NS0_13GridEvenShareIS10_EET2_T4_E12temp_storage+120];
	ld.shared.u64 	%rd259, [_ZZN3cub18CUB_300001_SM_10006detail6reduce18DeviceReduceKernelINS2_10policy_hubIN4cuda3std3__45tupleIJblEEEyN6thrust24THRUST_300001_SM_1000_NS8cuda_cub9__find_if7functorIS9_EEE10Policy1000ENSB_12zip_iteratorINS8_IJNSD_26transform_input_iterator_tIbNSB_6detail15normal_iteratorINSB_10device_ptrIiEEEE17greater_than_fourEENSB_17counting_iteratorIlNSB_11use_defaultESS_SS_EEEEEEEySF_S9_NS7_10__identityEEEvT0_PT3_T1_NS0_13GridEvenShareIS10_EET2_T4_E12temp_storage+128];
	setp.eq.s16 	%p146, %rs209, 0;
	setp.eq.s16 	%p147, %rs210, 0;
	min.s64 	%rd260, %rd259, %rd258;
	selp.b16 	%rs211, %rs208, 1, %p147;
	selp.b16 	%rs369, %rs210, %rs211, %p146;
	selp.b64 	%rd261, %rd258, %rd260, %p147;
	selp.b64 	%rd424, %rd259, %rd261, %p146;
$L__BB117_118:
	mov.u32 	%r479, %tid.x;
	setp.ne.s32 	%p324, %r479, 0;
	@%p324 bra 	$L__BB117_120;
	ld.param.u64 	%rd414, [_ZN3cub18CUB_300001_SM_10006detail6reduce18DeviceReduceKernelINS2_10policy_hubIN4cuda3std3__45tupleIJblEEEyN6thrust24THRUST_300001_SM_1000_NS8cuda_cub9__find_if7functorIS9_EEE10Policy1000ENSB_12zip_iteratorINS8_IJNSD_26transform_input_iterator_tIbNSB_6detail15normal_iteratorINSB_10device_ptrIiEEEE17greater_than_fourEENSB_17counting_iteratorIlNSB_11use_defaultESS_SS_EEEEEEEySF_S9_NS7_10__identityEEEvT0_PT3_T1_NS0_13GridEvenShareIS10_EET2_T4__param_1];
	cvta.to.global.u64 	%rd411, %rd414;
	mul.wide.u32 	%rd412, %r2, 16;
	add.s64 	%rd413, %rd411, %rd412;
	st.global.u8 	[%rd413], %rs369;
	st.global.u64 	[%rd413+8], %rd424;
$L__BB117_120:
	ret;

}
	// .globl	_ZN3cub18CUB_300001_SM_10006detail6reduce28DeviceReduceSingleTileKernelINS2_10policy_hubIN4cuda3std3__45tupleIJblEEEjN6thrust24THRUST_300001_SM_1000_NS8cuda_cub9__find_if7functorIS9_EEE10Policy1000ENSB_12zip_iteratorINS8_IJNSD_26transform_input_iterator_tIbNSB_6detail15normal_iteratorINSB_10device_ptrIiEEEENS7_10__not_fn_tI17greater_than_fourEEEENSB_17counting_iteratorIlNSB_11use_defaultESU_SU_EEEEEEEPS9_jSF_S9_S9_NS7_10__identityEEEvT0_T1_T2_T3_T4_T6_
.visible .entry _ZN3cub18CUB_300001_SM_10006detail6reduce28DeviceReduceSingleTileKernelINS2_10policy_hubIN4cuda3std3__45tupleIJblEEEjN6thrust24THRUST_300001_SM_1000_NS8cuda_cub9__find_if7functorIS9_EEE10Policy1000ENSB_12zip_iteratorINS8_IJNSD_26transform_input_iterator_tIbNSB_6detail15normal_iteratorINSB_10device_ptrIiEEEENS7_10__not_fn_tI17greater_than_fourEEEENSB_17counting_iteratorIlNSB_11use_defaultESU_SU_EEEEEEEPS9_jSF_S9_S9_NS7_10__identityEEEvT0_T1_T2_T3_T4_T6_(
	.param .align 8 .b8 _ZN3cub18CUB_300001_SM_10006detail6reduce28DeviceReduceSingleTileKernelINS2_10policy_hubIN4cuda3std3__45tupleIJblEEEjN6thrust24THRUST_300001_SM_1000_NS8cuda_cub9__find_if7functorIS9_EEE10Policy1000ENSB_12zip_iteratorINS8_IJNSD_26transform_input_iterator_tIbNSB_6detail15normal_iteratorINSB_10device_ptrIiEEEENS7_10__not_fn_tI17greater_than_fourEEEENSB_17counting_iteratorIlNSB_11use_defaultESU_SU_EEEEEEEPS9_jSF_S9_S9_NS7_10__identityEEEvT0_T1_T2_T3_T4_T6__param_0[24],
	.param .u64 .ptr .align 1 _ZN3cub18CUB_300001_SM_10006detail6reduce28DeviceReduceSingleTileKernelINS2_10policy_hubIN4cuda3std3__45tupleIJblEEEjN6thrust24THRUST_300001_SM_1000_NS8cuda_cub9__find_if7functorIS9_EEE10Policy1000ENSB_12zip_iteratorINS8_IJNSD_26transform_input_iterator_tIbNSB_6detail15normal_iteratorINSB_10device_ptrIiEEEENS7_10__not_fn_tI17greater_than_fourEEEENSB_17counting_iteratorIlNSB_11use_defaultESU_SU_EEEEEEEPS9_jSF_S9_S9_NS7_10__identityEEEvT0_T1_T2_T3_T4_T6__param_1,
	.param .u32 _ZN3cub18CUB_300001_SM_10006detail6reduce28DeviceReduceSingleTileKernelINS2_10policy_hubIN4cuda3std3__45tupleIJblEEEjN6thrust24THRUST_300001_SM_1000_NS8cuda_cub9__find_if7functorIS9_EEE10Policy1000ENSB_12zip_iteratorINS8_IJNSD_26transform_input_iterator_tIbNSB_6detail15normal_iteratorINSB_10device_ptrIiEEEENS7_10__not_fn_tI17greater_than_fourEEEENSB_17counting_iteratorIlNSB_11use_defaultESU_SU_EEEEEEEPS9_jSF_S9_S9_NS7_10__identityEEEvT0_T1_T2_T3_T4_T6__param_2,
	.param .align 1 .b8 _ZN3cub18CUB_300001_SM_10006detail6reduce28DeviceReduceSingleTileKernelINS2_10policy_hubIN4cuda3std3__45tupleIJblEEEjN6thrust24THRUST_300001_SM_1000_NS8cuda_cub9__find_if7functorIS9_EEE10Policy1000ENSB_12zip_iteratorINS8_IJNSD_26transform_input_iterator_tIbNSB_6detail15normal_iteratorINSB_10device_ptrIiEEEENS7_10__not_fn_tI17greater_than_fourEEEENSB_17counting_iteratorIlNSB_11use_defaultESU_SU_EEEEEEEPS9_jSF_S9_S9_NS7_10__identityEEEvT0_T1_T2_T3_T4_T6__param_3[1],
	.param .align 8 .b8 _ZN3cub18CUB_300001_SM_10006detail6reduce28DeviceReduceSingleTileKernelINS2_10policy_hubIN4cuda3std3__45tupleIJblEEEjN6thrust24THRUST_300001_SM_1000_NS8cuda_cub9__find_if7functorIS9_EEE10Policy1000ENSB_12zip_iteratorINS8_IJNSD_26transform_input_iterator_tIbNSB_6detail15normal_iteratorINSB_10device_ptrIiEEEENS7_10__not_fn_tI17greater_than_fourEEEENSB_17counting_iteratorIlNSB_11use_defaultESU_SU_EEEEEEEPS9_jSF_S9_S9_NS7_10__identityEEEvT0_T1_T2_T3_T4_T6__param_4[16],
	.param .align 1 .b8 _ZN3cub18CUB_300001_SM_10006detail6reduce28DeviceReduceSingleTileKernelINS2_10policy_hubIN4cuda3std3__45tupleIJblEEEjN6thrust24THRUST_300001_SM_1000_NS8cuda_cub9__find_if7functorIS9_EEE10Policy1000ENSB_12zip_iteratorINS8_IJNSD_26transform_input_iterator_tIbNSB_6detail15normal_iteratorINSB_10device_ptrIiEEEENS7_10__not_fn_tI17greater_than_fourEEEENSB_17counting_iteratorIlNSB_11use_defaultESU_SU_EEEEEEEPS9_jSF_S9_S9_NS7_10__identityEEEvT0_T1_T2_T3_T4_T6__param_5[1]
)
.maxntid 256
.minnctapersm 1
{
	.reg .pred 	%p<239>;
	.reg .b16 	%rs<415>;
	.reg .b32 	%r<485>;
	.reg .b64 	%rd<449>;
	// demoted variable
	.shared .align 8 .b8 _ZZN3cub18CUB_300001_SM_10006detail6reduce28DeviceReduceSingleTileKernelINS2_10policy_hubIN4cuda3std3__45tupleIJblEEEjN6thrust24THRUST_300001_SM_1000_NS8cuda_cub9__find_if7functorIS9_EEE10Policy1000ENSB_12zip_iteratorINS8_IJNSD_26transform_input_iterator_tIbNSB_6detail15normal_iteratorINSB_10device_ptrIiEEEENS7_10__not_fn_tI17greater_than_fourEEEENSB_17counting_iteratorIlNSB_11use_defaultESU_SU_EEEEEEEPS9_jSF_S9_S9_NS7_10__identityEEEvT0_T1_T2_T3_T4_T6_E12temp_storage[152];
	ld.param.u64 	%rd114, [_ZN3cub18CUB_300001_SM_10006detail6reduce28DeviceReduceSingleTileKernelINS2_10policy_hubIN4cuda3std3__45tupleIJblEEEjN6thrust24THRUST_300001_SM_1000_NS8cuda_cub9__find_if7functorIS9_EEE10Policy1000ENSB_12zip_iteratorINS8_IJNSD_26transform_input_iterator_tIbNSB_6detail15normal_iteratorINSB_10device_ptrIiEEEENS7_10__not_fn_tI17greater_than_fourEEEENSB_17counting_iteratorIlNSB_11use_defaultESU_SU_EEEEEEEPS9_jSF_S9_S9_NS7_10__identityEEEvT0_T1_T2_T3_T4_T6__param_4+8];
	ld.param.u64 	%rd113, [_ZN3cub18CUB_300001_SM_10006detail6reduce28DeviceReduceSingleTileKernelINS2_10policy_hubIN4cuda3std3__45tupleIJblEEEjN6thrust24THRUST_300001_SM_1000_NS8cuda_cub9__find_if7functorIS9_EEE10Policy1000ENSB_12zip_iteratorINS8_IJNSD_26transform_input_iterator_tIbNSB_6detail15normal_iteratorINSB_10device_ptrIiEEEENS7_10__not_fn_tI17greater_than_fourEEEENSB_17counting_iteratorIlNSB_11use_defaultESU_SU_EEEEEEEPS9_jSF_S9_S9_NS7_10__identityEEEvT0_T1_T2_T3_T4_T6__param_0+16];
	ld.param.u64 	%rd112, [_ZN3cub18CUB_300001_SM_10006detail6reduce28DeviceReduceSingleTileKernelINS2_10policy_hubIN4cuda3std3__45tupleIJblEEEjN6thrust24THRUST_300001_SM_1000_NS8cuda_cub9__find_if7functorIS9_EEE10Policy1000ENSB_12zip_iteratorINS8_IJNSD_26transform_input_iterator_tIbNSB_6detail15normal_iteratorINSB_10device_ptrIiEEEENS7_10__not_fn_tI17greater_than_fourEEEENSB_17counting_iteratorIlNSB_11use_defaultESU_SU_EEEEEEEPS9_jSF_S9_S9_NS7_10__identityEEEvT0_T1_T2_T3_T4_T6__param_0];
	ld.param.u64 	%rd115, [_ZN3cub18CUB_300001_SM_10006detail6reduce28DeviceReduceSingleTileKernelINS2_10policy_hubIN4cuda3std3__45tupleIJblEEEjN6thrust24THRUST_300001_SM_1000_NS8cuda_cub9__find_if7functorIS9_EEE10Policy1000ENSB_12zip_iteratorINS8_IJNSD_26transform_input_iterator_tIbNSB_6detail15normal_iteratorINSB_10device_ptrIiEEEENS7_10__not_fn_tI17greater_than_fourEEEENSB_17counting_iteratorIlNSB_11use_defaultESU_SU_EEEEEEEPS9_jSF_S9_S9_NS7_10__identityEEEvT0_T1_T2_T3_T4_T6__param_1];
	ld.param.u32 	%r44, [_ZN3cub18CUB_300001_SM_10006detail6reduce28DeviceReduceSingleTileKernelINS2_10policy_hubIN4cuda3std3__45tupleIJblEEEjN6thrust24THRUST_300001_SM_1000_NS8cuda_cub9__find_if7functorIS9_EEE10Policy1000ENSB_12zip_iteratorINS8_IJNSD_26transform_input_iterator_tIbNSB_6detail15normal_iteratorINSB_10device_ptrIiEEEENS7_10__not_fn_tI17greater_than_fourEEEENSB_17counting_iteratorIlNSB_11use_defaultESU_SU_EEEEEEEPS9_jSF_S9_S9_NS7_10__identityEEEvT0_T1_T2_T3_T4_T6__param_2];
	ld.param.u8 	%rs100, [_ZN3cub18CUB_300001_SM_10006detail6reduce28DeviceReduceSingleTileKernelINS2_10policy_hubIN4cuda3std3__45tupleIJblEEEjN6thrust24THRUST_300001_SM_1000_NS8cuda_cub9__find_if7functorIS9_EEE10Policy1000ENSB_12zip_iteratorINS8_IJNSD_26transform_input_iterator_tIbNSB_6detail15normal_iteratorINSB_10device_ptrIiEEEENS7_10__not_fn_tI17greater_than_fourEEEENSB_17counting_iteratorIlNSB_11use_defaultESU_SU_EEEEEEEPS9_jSF_S9_S9_NS7_10__identityEEEvT0_T1_T2_T3_T4_T6__param_4];
	cvta.to.global.u64 	%rd1, %rd115;
	setp.ne.s32 	%p1, %r44, 0;
	@%p1 bra 	$L__BB118_3;
	mov.u32 	%r470, %tid.x;
	setp.ne.s32 	%p238, %r470, 0;
	@%p238 bra 	$L__BB118_123;
	st.global.u8 	[%rd1], %rs100;
	st.global.u64 	[%rd1+8], %rd114;
	bra.uni 	$L__BB118_123;
$L__BB118_3:
	cvta.to.global.u64 	%rd2, %rd112;
	setp.gt.u32 	%p2, %r44, 1023;
	@%p2 bra 	$L__BB118_80;
	mov.u32 	%r1, %tid.x;
	setp.ge.u32 	%p104, %r1, %r44;
	mov.b16 	%rs383, 0;
	mov.b64 	%rd417, 0;
	mov.u32 	%r474, %r1;
	@%p104 bra 	$L__BB118_6;
	cvt.u64.u32 	%rd279, %r1;
	mul.wide.u32 	%rd280, %r1, 4;
	add.s64 	%rd281, %rd2, %rd280;
	add.s64 	%rd417, %rd113, %rd279;
	ld.global.u32 	%r216, [%rd281];
	setp.lt.s32 	%p105, %r216, 5;
	selp.u16 	%rs383, 1, 0, %p105;
	add.s32 	%r474, %r1, 256;
$L__BB118_6:
	setp.ge.u32 	%p106, %r474, %r44;
	@%p106 bra 	$L__BB118_18;
	not.b32 	%r217, %r474;
	add.s32 	%r4, %r44, %r217;
	shr.u32 	%r218, %r4, 8;
	add.s32 	%r5, %r218, 1;
	and.b32  	%r6, %r5, 7;
	setp.lt.u32 	%p107, %r4, 1792;
	@%p107 bra 	$L__BB118_10;
	and.b32  	%r219, %r5, 33554424;
	neg.s32 	%r472, %r219;
$L__BB118_9:
	.pragma "nounroll";
	cvt.u64.u32 	%rd283, %r474;
	mul.wide.u32 	%rd284, %r474, 4;
	add.s64 	%rd285, %rd2, %rd284;
	add.s64 	%rd286, %rd113, %rd283;
	ld.global.u32 	%r220, [%rd285];
	setp.lt.s32 	%p108, %r220, 5;
	selp.u16 	%rs224, 1, 0, %p108;
	and.b16  	%rs225, %rs383, 255;
	setp.eq.s16 	%p109, %rs225, 0;
	min.s64 	%rd287, %rd286, %rd417;
	selp.b64 	%rd288, %rd287, %rd417, %p108;
	selp.b64 	%rd289, %rd286, %rd288, %p109;
	selp.b16 	%rs226, 1, %rs383, %p108;
	selp.b16 	%rs227, %rs224, %rs226, %p109;
	and.b16  	%rs228, %rs227, 255;
	add.s64 	%rd290, %rd286, 256;
	ld.global.u32 	%r221, [%rd285+1024];
	setp.lt.s32 	%p110, %r221, 5;
	selp.u16 	%rs229, 1, 0, %p110;
	setp.eq.s16 	%p111, %rs228, 0;
	min.s64 	%rd291, %rd290, %rd289;
	selp.b64 	%rd292, %rd291, %rd289, %p110;
	selp.b64 	%rd293, %rd290, %rd292, %p111;
	selp.b16 	%rs230, 1, %rs227, %p110;
	selp.b16 	%rs231, %rs229, %rs230, %p111;
	and.b16  	%rs232, %rs231, 255;
	add.s64 	%rd294, %rd286, 512;
	ld.global.u32 	%r222, [%rd285+2048];
	setp.lt.s32 	%p112, %r222, 5;
	selp.u16 	%rs233, 1, 0, %p112;
	setp.eq.s16 	%p113, %rs232, 0;
	min.s64 	%rd295, %rd294, %rd293;
	selp.b64 	%rd296, %rd295, %rd293, %p112;
	selp.b64 	%rd297, %rd294, %rd296, %p113;
	selp.b16 	%rs234, 1, %rs231, %p112;
	selp.b16 	%rs235, %rs233, %rs234, %p113;
	and.b16  	%rs236, %rs235, 255;
	add.s64 	%rd298, %rd286, 768;
	ld.global.u32 	%r223, [%rd285+3072];
	setp.lt.s32 	%p114, %r223, 5;
	selp.u16 	%rs237, 1, 0, %p114;
	setp.eq.s16 	%p115, %rs236, 0;
	min.s64 	%rd299, %rd298, %rd297;
	selp.b64 	%rd300, %rd299, %rd297, %p114;
	selp.b64 	%rd301, %rd298, %rd300, %p115;
	selp.b16 	%rs238, 1, %rs235, %p114;
	selp.b16 	%rs239, %rs237, %rs238, %p115;
	and.b16  	%rs240, %rs239, 255;
	add.s64 	%rd302, %rd286, 1024;
	ld.global.u32 	%r224, [%rd285+4096];
	setp.lt.s32 	%p116, %r224, 5;
	selp.u16 	%rs241, 1, 0, %p116;
	setp.eq.s16 	%p117, %rs240, 0;
	min.s64 	%rd303, %rd302, %rd301;
	selp.b64 	%rd304, %rd303, %rd301, %p116;
	selp.b64 	%rd305, %rd302, %rd304, %p117;
	selp.b16 	%rs242, 1, %rs239, %p116;
	selp.b16 	%rs243, %rs241, %rs242, %p117;
	and.b16  	%rs244, %rs243, 255;
	add.s64 	%rd306, %rd286, 1280;
	ld.global.u32 	%r225, [%rd285+5120];
	setp.lt.s32 	%p118, %r225, 5;
	selp.u16 	%rs245, 1, 0, %p118;
	setp.eq.s16 	%p119, %rs244, 0;
	min.s64 	%rd307, %rd306, %rd305;
	selp.b64 	%rd308, %rd307, %rd305, %p118;
	selp.b64 	%rd309, %rd306, %rd308, %p119;
	selp.b16 	%rs246, 1, %rs243, %p118;
	selp.b16 	%rs247, %rs245, %rs246, %p119;
	and.b16  	%rs248, %rs247, 255;
	add.s64 	%rd310, %rd286, 1536;
	ld.global.u32 	%r226, [%rd285+6144];
	setp.lt.s32 	%p120, %r226, 5;
	selp.u16 	%rs249, 1, 0, %p120;
	setp.eq.s16 	%p121, %rs248, 0;
	min.s64 	%rd311, %rd310, %rd309;
	selp.b64 	%rd312, %rd311, %rd309, %p120;
	selp.b64 	%rd313, %rd310, %rd312, %p121;
	selp.b16 	%rs250, 1, %rs247, %p120;
	selp.b16 	%rs251, %rs249, %rs250, %p121;
	and.b16  	%rs252, %rs251, 255;
	add.s64 	%rd314, %rd286, 1792;
	ld.global.u32 	%r227, [%rd285+7168];
	setp.lt.s32 	%p122, %r227, 5;
	selp.u16 	%rs253, 1, 0, %p122;
	setp.eq.s16 	%p123, %rs252, 0;
	min.s64 	%rd315, %rd314, %rd313;
	selp.b64 	%rd316, %rd315, %rd313, %p122;
	selp.b64 	%rd417, %rd314, %rd316, %p123;
	selp.b16 	%rs254, 1, %rs251, %p122;
	selp.b16 	%rs383, %rs253, %rs254, %p123;
	add.s32 	%r474, %r474, 2048;
	add.s32 	%r472, %r472, 8;
	setp.ne.s32 	%p124, %r472, 0;
	@%p124 bra 	$L__BB118_9;
$L__BB118_10:
	setp.eq.s32 	%p125, %r6, 0;
	@%p125 bra 	$L__BB118_18;
	setp.lt.u32 	%p126, %r6, 4;
	@%p126 bra 	$L__BB118_13;
	cvt.u64.u32 	%rd318, %r474;
	mul.wide.u32 	%rd319, %r474, 4;
	add.s64 	%rd320, %rd2, %rd319;
	add.s64 	%rd321, %rd113, %rd318;
	ld.global.u32 	%r228, [%rd320];
	setp.lt.s32 	%p127, %r228, 5;
	selp.u16 	%rs256, 1, 0, %p127;
	and.b16  	%rs257, %rs383, 255;
	setp.eq.s16 	%p128, %rs257, 0;
	min.s64 	%rd322, %rd321, %rd417;
	selp.b64 	%rd323, %rd322, %rd417, %p127;
	selp.b64 	%rd324, %rd321, %rd323, %p128;
	selp.b16 	%rs258, 1, %rs383, %p127;
	selp.b16 	%rs259, %rs256, %rs258, %p128;
	and.b16  	%rs260, %rs259, 255;
	add.s32 	%r229, %r474, 256;
	cvt.u64.u32 	%rd325, %r229;
	add.s64 	%rd326, %rd113, %rd325;
	ld.global.u32 	%r230, [%rd320+1024];
	setp.lt.s32 	%p129, %r230, 5;
	selp.u16 	%rs261, 1, 0, %p129;
	setp.eq.s16 	%p130, %rs260, 0;
	min.s64 	%rd327, %rd326, %rd324;
	selp.b64 	%rd328, %rd327, %rd324, %p129;
	selp.b64 	%rd329, %rd326, %rd328, %p130;
	selp.b16 	%rs262, 1, %rs259, %p129;
	selp.b16 	%rs263, %rs261, %rs262, %p130;
	and.b16  	%rs264, %rs263, 255;
	add.s32 	%r231, %r474, 512;
	cvt.u64.u32 	%rd330, %r231;
	add.s64 	%rd331, %rd113, %rd330;
	ld.global.u32 	%r232, [%rd320+2048];
	setp.lt.s32 	%p131, %r232, 5;
	selp.u16 	%rs265, 1, 0, %p131;
	setp.eq.s16 	%p132, %rs264, 0;
	min.s64 	%rd332, %rd331, %rd329;
	selp.b64 	%rd333, %rd332, %rd329, %p131;
	selp.b64 	%rd334, %rd331, %rd333, %p132;
	selp.b16 	%rs266, 1, %rs263, %p131;
	selp.b16 	%rs267, %rs265, %rs266, %p132;
	and.b16  	%rs268, %rs267, 255;
	add.s32 	%r233, %r474, 768;
	cvt.u64.u32 	%rd335, %r233;
	add.s64 	%rd336, %rd113, %rd335;
	ld.global.u32 	%r234, [%rd320+3072];
	setp.lt.s32 	%p133, %r234, 5;
	selp.u16 	%rs269, 1, 0, %p133;
	setp.eq.s16 	%p134, %rs268, 0;
	min.s64 	%rd337, %rd336, %rd334;
	selp.b64 	%rd338, %rd337, %rd334, %p133;
	selp.b64 	%rd417, %rd336, %rd338, %p134;
	selp.b16 	%rs270, 1, %rs267, %p133;
	selp.b16 	%rs383, %rs269, %rs270, %p134;
	add.s32 	%r474, %r474, 1024;
$L__BB118_13:
	and.b32  	%r235, %r5, 3;
	setp.eq.s32 	%p135, %r235, 0;
	@%p135 bra 	$L__BB118_18;
	setp.eq.s32 	%p136, %r235, 1;
	@%p136 bra 	$L__BB118_16;
	cvt.u64.u32 	%rd340, %r474;
	mul.wide.u32 	%rd341, %r474, 4;
	add.s64 	%rd342, %rd2, %rd341;
	add.s64 	%rd343, %rd113, %rd340;
	ld.global.u32 	%r236, [%rd342];
	setp.lt.s32 	%p137, %r236, 5;
	selp.u16 	%rs272, 1, 0, %p137;
	and.b16  	%rs273, %rs383, 255;
	setp.eq.s16 	%p138, %rs273, 0;
	min.s64 	%rd344, %rd343, %rd417;
	selp.b64 	%rd345, %rd344, %rd417, %p137;
	selp.b64 	%rd346, %rd343, %rd345, %p138;
	selp.b16 	%rs274, 1, %rs383, %p137;
	selp.b16 	%rs275, %rs272, %rs274, %p138;
	and.b16  	%rs276, %rs275, 255;
	add.s32 	%r237, %r474, 256;
	cvt.u64.u32 	%rd347, %r237;
	add.s64 	%rd348, %rd113, %rd347;
	ld.global.u32 	%r238, [%rd342+1024];
	setp.lt.s32 	%p139, %r238, 5;
	selp.u16 	%rs277, 1, 0, %p139;
	setp.eq.s16 	%p140, %rs276, 0;
	min.s64 	%rd349, %rd348, %rd346;
	selp.b64 	%rd350, %rd349, %rd346, %p139;
	selp.b64 	%rd417, %rd348, %rd350, %p140;
	selp.b16 	%rs278, 1, %rs275, %p139;
	selp.b16 	%rs383, %rs277, %rs278, %p140;
	add.s32 	%r474, %r474, 512;
$L__BB118_16:
	and.b32  	%r239, %r4, 256;
	setp.ne.s32 	%p141, %r239, 0;
	@%p141 bra 	$L__BB118_18;
	cvt.u64.u32 	%rd351, %r474;
	mul.wide.u32 	%rd352, %r474, 4;
	add.s64 	%rd353, %rd2, %rd352;
	add.s64 	%rd354, %rd113, %rd351;
	ld.global.u32 	%r240, [%rd353];
	setp.lt.s32 	%p142, %r240, 5;
	selp.u16 	%rs279, 1, 0, %p142;
	and.b16  	%rs280, %rs383, 255;
	setp.eq.s16 	%p143, %rs280, 0;
	min.s64 	%rd355, %rd354, %rd417;
	selp.b64 	%rd356, %rd355, %rd417, %p142;
	selp.b64 	%rd417, %rd354, %rd356, %p143;
	selp.b16 	%rs281, 1, %rs383, %p142;
	selp.b16 	%rs383, %rs279, %rs281, %p143;
$L__BB118_18:
	setp.lt.u32 	%p144, %r44, 256;
	@%p144 bra 	$L__BB118_43;
	// begin inline asm
	mov.u32 %r359, %laneid;
	// end inline asm
	cvt.u32.u16 	%r380, %rs383;
	and.b32  	%r361, %r380, 255;
	mov.b32 	%r377, 1;
	mov.b32 	%r378, 31;
	mov.b32 	%r379, -1;
	// begin inline asm
	shfl.sync.down.b32 %r360, %r361, %r377, %r378, %r379;
	// end inline asm
	// begin inline asm
	shfl.sync.down.b32 %r365, %r366, %r377, %r378, %r379;
	// end inline asm
	mov.b64 	{%r371, %r376}, %rd417;
	// begin inline asm
	shfl.sync.down.b32 %r370, %r371, %r377, %r378, %r379;
	// end inline asm
	// begin inline asm
	shfl.sync.down.b32 %r375, %r376, %r377, %r378, %r379;
	// end inline asm
	mov.b64 	%rd18, {%r370, %r375};
	cvt.u16.u32 	%rs15, %r360;
	setp.gt.s32 	%p194, %r359, 30;
	@%p194 bra 	$L__BB118_23;
	and.b16  	%rs323, %rs383, 255;
	setp.eq.s16 	%p195, %rs323, 0;
	and.b16  	%rs324, %rs15, 255;
	setp.eq.s16 	%p196, %rs324, 0;
	or.pred  	%p197, %p195, %p196;
	@%p197 bra 	$L__BB118_22;
	min.s64 	%rd417, %rd18, %rd417;
	mov.b16 	%rs383, 1;
	bra.uni 	$L__BB118_23;
$L__BB118_22:
	setp.eq.s16 	%p198, %rs323, 0;
	selp.b64 	%rd417, %rd18, %rd417, %p198;
	selp.b16 	%rs383, %rs15, %rs383, %p198;
$L__BB118_23:
	cvt.u32.u16 	%r401, %rs383;
	and.b32  	%r382, %r401, 255;
	mov.b32 	%r398, 2;
	mov.b32 	%r399, 31;
	mov.b32 	%r400, -1;
	// begin inline asm
	shfl.sync.down.b32 %r381, %r382, %r398, %r399, %r400;
	// end inline asm
	// begin inline asm
	shfl.sync.down.b32 %r386, %r387, %r398, %r399, %r400;
	// end inline asm
	mov.b64 	{%r392, %r397}, %rd417;
	// begin inline asm
	shfl.sync.down.b32 %r391, %r392, %r398, %r399, %r400;
	// end inline asm
	// begin inline asm
	shfl.sync.down.b32 %r396, %r397, %r398, %r399, %r400;
	// end inline asm
	mov.b64 	%rd22, {%r391, %r396};
	cvt.u16.u32 	%rs18, %r381;
	setp.gt.s32 	%p199, %r359, 29;
	@%p199 bra 	$L__BB118_27;
	and.b16  	%rs327, %rs383, 255;
	setp.eq.s16 	%p200, %rs327, 0;
	and.b16  	%rs328, %rs18, 255;
	setp.eq.s16 	%p201, %rs328, 0;
	or.pred  	%p202, %p200, %p201;
	@%p202 bra 	$L__BB118_26;
	min.s64 	%rd417, %rd22, %rd417;
	mov.b16 	%rs383, 1;
	bra.uni 	$L__BB118_27;
$L__BB118_26:
	setp.eq.s16 	%p203, %rs327, 0;
	selp.b64 	%rd417, %rd22, %rd417, %p203;
	selp.b16 	%rs383, %rs18, %rs383, %p203;
$L__BB118_27:
	cvt.u32.u16 	%r422, %rs383;
	and.b32  	%r403, %r422, 255;
	mov.b32 	%r419, 4;
	mov.b32 	%r420, 31;
	mov.b32 	%r421, -1;
	// begin inline asm
	shfl.sync.down.b32 %r402, %r403, %r419, %r420, %r421;
	// end inline asm
	// begin inline asm
	shfl.sync.down.b32 %r407, %r408, %r419, %r420, %r421;
	// end inline asm
	mov.b64 	{%r413, %r418}, %rd417;
	// begin inline asm
	shfl.sync.down.b32 %r412, %r413, %r419, %r420, %r421;
	// end inline asm
	// begin inline asm
	shfl.sync.down.b32 %r417, %r418, %r419, %r420, %r421;
	// end inline asm
	mov.b64 	%rd26, {%r412, %r417};
	cvt.u16.u32 	%rs21, %r402;
	setp.gt.s32 	%p204, %r359, 27;
	@%p204 bra 	$L__BB118_31;
	and.b16  	%rs331, %rs383, 255;
	setp.eq.s16 	%p205, %rs331, 0;
	and.b16  	%rs332, %rs21, 255;
	setp.eq.s16 	%p206, %rs332, 0;
	or.pred  	%p207, %p205, %p206;
	@%p207 bra 	$L__BB118_30;
	min.s64 	%rd417, %rd26, %rd417;
	mov.b16 	%rs383, 1;
	bra.uni 	$L__BB118_31;
$L__BB118_30:
	setp.eq.s16 	%p208, %rs331, 0;
	selp.b64 	%rd417, %rd26, %rd417, %p208;
	selp.b16 	%rs383, %rs21, %rs383, %p208;
$L__BB118_31:
	cvt.u32.u16 	%r443, %rs383;
	and.b32  	%r424, %r443, 255;
	mov.b32 	%r440, 8;
	mov.b32 	%r441, 31;
	mov.b32 	%r442, -1;
	// begin inline asm
	shfl.sync.down.b32 %r423, %r424, %r440, %r441, %r442;
	// end inline asm
	// begin inline asm
	shfl.sync.down.b32 %r428, %r429, %r440, %r441, %r442;
	// end inline asm
	mov.b64 	{%r434, %r439}, %rd417;
	// begin inline asm
	shfl.sync.down.b32 %r433, %r434, %r440, %r441, %r442;
	// end inline asm
	// begin inline asm
	shfl.sync.down.b32 %r438, %r439, %r440, %r441, %r442;
	// end inline asm
	mov.b64 	%rd30, {%r433, %r438};
	cvt.u16.u32 	%rs24, %r423;
	setp.gt.s32 	%p209, %r359, 23;
	@%p209 bra 	$L__BB118_35;
	and.b16  	%rs335, %rs383, 255;
	setp.eq.s16 	%p210, %rs335, 0;
	and.b16  	%rs336, %rs24, 255;
	setp.eq.s16 	%p211, %rs336, 0;
	or.pred  	%p212, %p210, %p211;
	@%p212 bra 	$L__BB118_34;
	min.s64 	%rd417, %rd30, %rd417;
	mov.b16 	%rs383, 1;
	bra.uni 	$L__BB118_35;
$L__BB118_34:
	setp.eq.s16 	%p213, %rs335, 0;
	selp.b64 	%rd417, %rd30, %rd417, %p213;
	selp.b16 	%rs383, %rs24, %rs383, %p213;
$L__BB118_35:
	cvt.u32.u16 	%r464, %rs383;
	and.b32  	%r445, %r464, 255;
	mov.b32 	%r461, 16;
	mov.b32 	%r462, 31;
	mov.b32 	%r463, -1;
	// begin inline asm
	shfl.sync.down.b32 %r444, %r445, %r461, %r462, %r463;
	// end inline asm
	// begin inline asm
	shfl.sync.down.b32 %r449, %r450, %r461, %r462, %r463;
	// end inline asm
	mov.b64 	{%r455, %r460}, %rd417;
	// begin inline asm
	shfl.sync.down.b32 %r454, %r455, %r461, %r462, %r463;
	// end inline asm
	// begin inline asm
	shfl.sync.down.b32 %r459, %r460, %r461, %r462, %r463;
	// end inline asm
	mov.b64 	%rd34, {%r454, %r459};
	cvt.u16.u32 	%rs27, %r444;
	setp.gt.s32 	%p214, %r359, 15;
	@%p214 bra 	$L__BB118_39;
	and.b16  	%rs339, %rs383, 255;
	setp.eq.s16 	%p215, %rs339, 0;
	and.b16  	%rs340, %rs27, 255;
	setp.eq.s16 	%p216, %rs340, 0;
	or.pred  	%p217, %p215, %p216;
	@%p217 bra 	$L__BB118_38;
	min.s64 	%rd417, %rd34, %rd417;
	mov.b16 	%rs383, 1;
	bra.uni 	$L__BB118_39;
$L__BB118_38:
	setp.eq.s16 	%p218, %rs339, 0;
	selp.b16 	%rs383, %rs27, %rs383, %p218;
	selp.b64 	%rd417, %rd34, %rd417, %p218;
$L__BB118_39:
	setp.ne.s32 	%p219, %r359, 0;
	@%p219 bra 	$L__BB118_41;
	shr.u32 	%r465, %r1, 1;
	and.b32  	%r466, %r465, 496;
	mov.u32 	%r467, _ZZN3cub18CUB_300001_SM_10006detail6reduce28DeviceReduceSingleTileKernelINS2_10policy_hubIN4cuda3std3__45tupleIJblEEEjN6thrust24THRUST_300001_SM_1000_NS8cuda_cub9__find_if7functorIS9_EEE10Policy1000ENSB_12zip_iteratorINS8_IJNSD_26transform_input_iterator_tIbNSB_6detail15normal_iteratorINSB_10device_ptrIiEEEENS7_10__not_fn_tI17greater_than_fourEEEENSB_17counting_iteratorIlNSB_11use_defaultESU_SU_EEEEEEEPS9_jSF_S9_S9_NS7_10__identityEEEvT0_T1_T2_T3_T4_T6_E12temp_storage;
	add.s32 	%r468, %r467, %r466;
	st.shared.u8 	[%r468+8], %rs383;
	st.shared.u64 	[%r468+16], %rd417;
$L__BB118_41:
	bar.sync 	0;
	setp.ne.s32 	%p220, %r1, 0;
	@%p220 bra 	$L__BB118_121;
	ld.shared.u8 	%rs343, [_ZZN3cub18CUB_300001_SM_10006detail6reduce28DeviceReduceSingleTileKernelINS2_10policy_hubIN4cuda3std3__45tupleIJblEEEjN6thrust24THRUST_300001_SM_1000_NS8cuda_cub9__find_if7functorIS9_EEE10Policy1000ENSB_12zip_iteratorINS8_IJNSD_26transform_input_iterator_tIbNSB_6detail15normal_iteratorINSB_10device_ptrIiEEEENS7_10__not_fn_tI17greater_than_fourEEEENSB_17counting_iteratorIlNSB_11use_defaultESU_SU_EEEEEEEPS9_jSF_S9_S9_NS7_10__identityEEEvT0_T1_T2_T3_T4_T6_E12temp_storage+24];
	ld.shared.u64 	%rd378, [_ZZN3cub18CUB_300001_SM_10006detail6reduce28DeviceReduceSingleTileKernelINS2_10policy_hubIN4cuda3std3__45tupleIJblEEEjN6thrust24THRUST_300001_SM_1000_NS8cuda_cub9__find_if7functorIS9_EEE10Policy1000ENSB_12zip_iteratorINS8_IJNSD_26transform_input_iterator_tIbNSB_6detail15normal_iteratorINSB_10device_ptrIiEEEENS7_10__not_fn_tI17greater_than_fourEEEENSB_17counting_iteratorIlNSB_11use_defaultESU_SU_EEEEEEEPS9_jSF_S9_S9_NS7_10__identityEEEvT0_T1_T2_T3_T4_T6_E12temp_storage+32];
	and.b16  	%rs344, %rs383, 255;
	setp.eq.s16 	%p221, %rs344, 0;
	setp.eq.s16 	%p222, %rs343, 0;
	min.s64 	%rd379, %rd378, %rd417;
	selp.b16 	%rs345, %rs383, 1, %p222;
	selp.b16 	%rs346, %rs343, %rs345, %p221;
	and.b16  	%rs347, %rs346, 255;
	selp.b64 	%rd380, %rd417, %rd379, %p222;
	selp.b64 	%rd381, %rd378, %rd380, %p221;
	ld.shared.u8 	%rs348, [_ZZN3cub18CUB_300001_SM_10006detail6reduce28DeviceReduceSingleTileKernelINS2_10policy_hubIN4cuda3std3__45tupleIJblEEEjN6thrust24THRUST_300001_SM_1000_NS8cuda_cub9__find_if7functorIS9_EEE10Policy1000ENSB_12zip_iteratorINS8_IJNSD_26transform_input_iterator_tIbNSB_6detail15normal_iteratorINSB_10device_ptrIiEEEENS7_10__not_fn_tI17greater_than_fourEEEENSB_17counting_iteratorIlNSB_11use_defaultESU_SU_EEEEEEEPS9_jSF_S9_S9_NS7_10__identityEEEvT0_T1_T2_T3_T4_T6_E12temp_storage+40];
	ld.shared.u64 	%rd382, [_ZZN3cub18CUB_300001_SM_10006detail6reduce28DeviceReduceSingleTileKernelINS2_10policy_hubIN4cuda3std3__45tupleIJblEEEjN6thrust24THRUST_300001_SM_1000_NS8cuda_cub9__find_if7functorIS9_EEE10Policy1000ENSB_12zip_iteratorINS8_IJNSD_26transform_input_iterator_tIbNSB_6detail15normal_iteratorINSB_10device_ptrIiEEEENS7_10__not_fn_tI17greater_than_fourEEEENSB_17counting_iteratorIlNSB_11use_defaultESU_SU_EEEEEEEPS9_jSF_S9_S9_NS7_10__identityEEEvT0_T1_T2_T3_T4_T6_E12temp_storage+48];
	setp.eq.s16 	%p223, %rs347, 0;
	setp.eq.s16 	%p224, %rs348, 0;
	min.s64 	%rd383, %rd382, %rd381;
	selp.b16 	%rs349, %rs346, 1, %p224;
	selp.b16 	%rs350, %rs348, %rs349, %p223;
	and.b16  	%rs351, %rs350, 255;
	selp.b64 	%rd384, %rd381, %rd383, %p224;
	selp.b64 	%rd385, %rd382, %rd384, %p223;
	ld.shared.u8 	%rs352, [_ZZN3cub18CUB_300001_SM_10006detail6reduce28DeviceReduceSingleTileKernelINS2_10policy_hubIN4cuda3std3__45tupleIJblEEEjN6thrust24THRUST_300001_SM_1000_NS8cuda_cub9__find_if7functorIS9_EEE10Policy1000ENSB_12zip_iteratorINS8_IJNSD_26transform_input_iterator_tIbNSB_6detail15normal_iteratorINSB_10device_ptrIiEEEENS7_10__not_fn_tI17greater_than_fourEEEENSB_17counting_iteratorIlNSB_11use_defaultESU_SU_EEEEEEEPS9_jSF_S9_S9_NS7_10__identityEEEvT0_T1_T2_T3_T4_T6_E12temp_storage+56];
	ld.shared.u64 	%rd386, [_ZZN3cub18CUB_300001_SM_10006detail6reduce28DeviceReduceSingleTileKernelINS2_10policy_hubIN4cuda3std3__45tupleIJblEEEjN6thrust24THRUST_300001_SM_1000_NS8cuda_cub9__find_if7functorIS9_EEE10Policy1000ENSB_12zip_iteratorINS8_IJNSD_26transform_input_iterator_tIbNSB_6detail15normal_iteratorINSB_10device_ptrIiEEEENS7_10__not_fn_tI17greater_than_fourEEEENSB_17counting_iteratorIlNSB_11use_defaultESU_SU_EEEEEEEPS9_jSF_S9_S9_NS7_10__identityEEEvT0_T1_T2_T3_T4_T6_E12temp_storage+64];
	setp.eq.s16 	%p225, %rs351, 0;
	setp.eq.s16 	%p226, %rs352, 0;
	min.s64 	%rd387, %rd386, %rd385;
	selp.b16 	%rs353, %rs350, 1, %p226;
	selp.b16 	%rs354, %rs352, %rs353, %p225;
	and.b16  	%rs355, %rs354, 255;
	selp.b64 	%rd388, %rd385, %rd387, %p226;
	selp.b64 	%rd389, %rd386, %rd388, %p225;
	ld.shared.u8 	%rs356, [_ZZN3cub18CUB_300001_SM_10006detail6reduce28DeviceReduceSingleTileKernelINS2_10policy_hubIN4cuda3std3__45tupleIJblEEEjN6thrust24THRUST_300001_SM_1000_NS8cuda_cub9__find_if7functorIS9_EEE10Policy1000ENSB_12zip_iteratorINS8_IJNSD_26transform_input_iterator_tIbNSB_6detail15normal_iteratorINSB_10device_ptrIiEEEENS7_10__not_fn_tI17greater_than_fourEEEENSB_17counting_iteratorIlNSB_11use_defaultESU_SU_EEEEEEEPS9_jSF_S9_S9_NS7_10__identityEEEvT0_T1_T2_T3_T4_T6_E12temp_storage+72];
	ld.shared.u64 	%rd390, [_ZZN3cub18CUB_300001_SM_10006detail6reduce28DeviceReduceSingleTileKernelINS2_10policy_hubIN4cuda3std3__45tupleIJblEEEjN6thrust24THRUST_300001_SM_1000_NS8cuda_cub9__find_if7functorIS9_EEE10Policy1000ENSB_12zip_iteratorINS8_IJNSD_26transform_input_iterator_tIbNSB_6detail15normal_iteratorINSB_10device_ptrIiEEEENS7_10__not_fn_tI17greater_than_fourEEEENSB_17counting_iteratorIlNSB_11use_defaultESU_SU_EEEEEEEPS9_jSF_S9_S9_NS7_10__identityEEEvT0_T1_T2_T3_T4_T6_E12temp_storage+80];
	setp.eq.s16 	%p227, %rs355, 0;
	setp.eq.s16 	%p228, %rs356, 0;
	min.s64 	%rd391, %rd390, %rd389;
	selp.b16 	%rs357, %rs354, 1, %p228;
	selp.b16 	%rs358, %rs356, %rs357, %p227;
	and.b16  	%rs359, %rs358, 255;
	selp.b64 	%rd392, %rd389, %rd391, %p228;
	selp.b64 	%rd393, %rd390, %rd392, %p227;
	ld.shared.u8 	%rs360, [_ZZN3cub18CUB_300001_SM_10006detail6reduce28DeviceReduceSingleTileKernelINS2_10policy_hubIN4cuda3std3__45tupleIJblEEEjN6thrust24THRUST_300001_SM_1000_NS8cuda_cub9__find_if7functorIS9_EEE10Policy1000ENSB_12zip_iteratorINS8_IJNSD_26transform_input_iterator_tIbNSB_6detail15normal_iteratorINSB_10device_ptrIiEEEENS7_10__not_fn_tI17greater_than_fourEEEENSB_17counting_iteratorIlNSB_11use_defaultESU_SU_EEEEEEEPS9_jSF_S9_S9_NS7_10__identityEEEvT0_T1_T2_T3_T4_T6_E12temp_storage+88];
	ld.shared.u64 	%rd394, [_ZZN3cub18CUB_300001_SM_10006detail6reduce28DeviceReduceSingleTileKernelINS2_10policy_hubIN4cuda3std3__45tupleIJblEEEjN6thrust24THRUST_300001_SM_1000_NS8cuda_cub9__find_if7functorIS9_EEE10Policy1000ENSB_12zip_iteratorINS8_IJNSD_26transform_input_iterator_tIbNSB_6detail15normal_iteratorINSB_10device_ptrIiEEEENS7_10__not_fn_tI17greater_than_fourEEEENSB_17counting_iteratorIlNSB_11use_defaultESU_SU_EEEEEEEPS9_jSF_S9_S9_NS7_10__identityEEEvT0_T1_T2_T3_T4_T6_E12temp_storage+96];
	setp.eq.s16 	%p229, %rs359, 0;
	setp.eq.s16 	%p230, %rs360, 0;
	min.s64 	%rd395, %rd394, %rd393;
	selp.b16 	%rs361, %rs358, 1, %p230;
	selp.b16 	%rs362, %rs360, %rs361, %p229;
	and.b16  	%rs363, %rs362, 255;
	selp.b64 	%rd396, %rd393, %rd395, %p230;
	selp.b64 	%rd397, %rd394, %rd396, %p229;
	ld.shared.u8 	%rs364, [_ZZN3cub18CUB_300001_SM_10006detail6reduce28DeviceReduceSingleTileKernelINS2_10policy_hubIN4cuda3std3__45tupleIJblEEEjN6thrust24THRUST_300001_SM_1000_NS8cuda_cub9__find_if7functorIS9_EEE10Policy1000ENSB_12zip_iteratorINS8_IJNSD_26transform_input_iterator_tIbNSB_6detail15normal_iteratorINSB_10device_ptrIiEEEENS7_10__not_fn_tI17greater_than_fourEEEENSB_17counting_iteratorIlNSB_11use_defaultESU_SU_EEEEEEEPS9_jSF_S9_S9_NS7_10__identityEEEvT0_T1_T2_T3_T4_T6_E12temp_storage+104];
	ld.shared.u64 	%rd398, [_ZZN3cub18CUB_300001_SM_10006detail6reduce28DeviceReduceSingleTileKernelINS2_10policy_hubIN4cuda3std3__45tupleIJblEEEjN6thrust24THRUST_300001_SM_1000_NS8cuda_cub9__find_if7functorIS9_EEE10Policy1000ENSB_12zip_iteratorINS8_IJNSD_26transform_input_iterator_tIbNSB_6detail15normal_iteratorINSB_10device_ptrIiEEEENS7_10__not_fn_tI17greater_than_fourEEEENSB_17counting_iteratorIlNSB_11use_defaultESU_SU_EEEEEEEPS9_jSF_S9_S9_NS7_10__identityEEEvT0_T1_T2_T3_T4_T6_E12temp_storage+112];
	setp.eq.s16 	%p231, %rs363, 0;
	setp.eq.s16 	%p232, %rs364, 0;
	min.s64 	%rd399, %rd398, %rd397;
	selp.b16 	%rs365, %rs362, 1, %p232;
	selp.b16 	%rs366, %rs364, %rs365, %p231;
	and.b16  	%rs367, %rs366, 255;
	selp.b64 	%rd400, %rd397, %rd399, %p232;
	selp.b64 	%rd401, %rd398, %rd400, %p231;
	ld.shared.u8 	%rs368, [_ZZN3cub18CUB_300001_SM_10006detail6reduce28DeviceReduceSingleTileKernelINS2_10policy_hubIN4cuda3std3__45tupleIJblEEEjN6thrust24THRUST_300001_SM_1000_NS8cuda_cub9__find_if7functorIS9_EEE10Policy1000ENSB_12zip_iteratorINS8_IJNSD_26transform_input_iterator_tIbNSB_6detail15normal_iteratorINSB_10device_ptrIiEEEENS7_10__not_fn_tI17greater_than_fourEEEENSB_17counting_iteratorIlNSB_11use_defaultESU_SU_EEEEEEEPS9_jSF_S9_S9_NS7_10__identityEEEvT0_T1_T2_T3_T4_T6_E12temp_storage+120];
	ld.shared.u64 	%rd402, [_ZZN3cub18CUB_300001_SM_10006detail6reduce28DeviceReduceSingleTileKernelINS2_10policy_hubIN4cuda3std3__45tupleIJblEEEjN6thrust24THRUST_300001_SM_1000_NS8cuda_cub9__find_if7functorIS9_EEE10Policy1000ENSB_12zip_iteratorINS8_IJNSD_26transform_input_iterator_tIbNSB_6detail15normal_iteratorINSB_10device_ptrIiEEEENS7_10__not_fn_tI17greater_than_fourEEEENSB_17counting_iteratorIlNSB_11use_defaultESU_SU_EEEEEEEPS9_jSF_S9_S9_NS7_10__identityEEEvT0_T1_T2_T3_T4_T6_E12temp_storage+128];
	setp.eq.s16 	%p233, %rs367, 0;
	setp.eq.s16 	%p234, %rs368, 0;
	min.s64 	%rd403, %rd402, %rd401;
	selp.b16 	%rs369, %rs366, 1, %p234;
	selp.b16 	%rs383, %rs368, %rs369, %p233;
	selp.b64 	%rd404, %rd401, %rd403, %p234;
	selp.b64 	%rd417, %rd402, %rd404, %p233;
	bra.uni 	$L__BB118_121;
$L__BB118_43:
	// begin inline asm
	mov.u32 %r241, %laneid;
	// end inline asm
	and.b32  	%r262, %r1, 992;
	add.s32 	%r263, %r262, 32;
	setp.gt.u32 	%p145, %r263, %r44;
	not.b32 	%r264, %r262;
	add.s32 	%r265, %r44, %r264;
	selp.b32 	%r260, %r265, 31, %p145;
	cvt.u32.u16 	%r266, %rs383;
	and.b32  	%r243, %r266, 255;
	mov.b32 	%r259, 1;
	mov.b32 	%r261, -1;
	// begin inline asm
	shfl.sync.down.b32 %r242, %r243, %r259, %r260, %r261;
	// end inline asm
	// begin inline asm
	shfl.sync.down.b32 %r247, %r248, %r259, %r260, %r261;
	// end inline asm
	mov.b64 	{%r253, %r258}, %rd417;
	// begin inline asm
	shfl.sync.down.b32 %r252, %r253, %r259, %r260, %r261;
	// end inline asm
	// begin inline asm
	shfl.sync.down.b32 %r257, %r258, %r259, %r260, %r261;
	// end inline asm
	mov.b64 	%rd39, {%r252, %r257};
	cvt.u16.u32 	%rs31, %r242;
	setp.ge.s32 	%p146, %r241, %r260;
	@%p146 bra 	$L__BB118_47;
	and.b16  	%rs282, %rs383, 255;
	setp.eq.s16 	%p147, %rs282, 0;
	and.b16  	%rs283, %rs31, 255;
	setp.eq.s16 	%p148, %rs283, 0;
	or.pred  	%p149, %p147, %p148;
	@%p149 bra 	$L__BB118_46;
	min.s64 	%rd417, %rd39, %rd417;
	mov.b16 	%rs383, 1;
	bra.uni 	$L__BB118_47;
$L__BB118_46:
	setp.eq.s16 	%p150, %rs282, 0;
	selp.b16 	%rs383, %rs31, %rs383, %p150;
	selp.b64 	%rd417, %rd39, %rd417, %p150;
$L__BB118_47:
	cvt.u32.u16 	%r287, %rs383;
	and.b32  	%r268, %r287, 255;
	mov.b32 	%r284, 2;
	mov.b32 	%r286, -1;
	// begin inline asm
	shfl.sync.down.b32 %r267, %r268, %r284, %r260, %r286;
	// end inline asm
	// begin inline asm
	shfl.sync.down.b32 %r272, %r273, %r284, %r260, %r286;
	// end inline asm
	mov.b64 	{%r278, %r283}, %rd417;
	// begin inline asm
	shfl.sync.down.b32 %r277, %r278, %r284, %r260, %r286;
	// end inline asm
	// begin inline asm
	shfl.sync.down.b32 %r282, %r283, %r284, %r260, %r286;
	// end inline asm
	mov.b64 	%rd43, {%r277, %r282};
	cvt.u16.u32 	%rs34, %r267;
	add.s32 	%r288, %r241, 2;
	setp.gt.s32 	%p151, %r288, %r260;
	@%p151 bra 	$L__BB118_51;
	and.b16  	%rs286, %rs383, 255;
	setp.eq.s16 	%p152, %rs286, 0;
	and.b16  	%rs287, %rs34, 255;
	setp.eq.s16 	%p153, %rs287, 0;
	or.pred  	%p154, %p152, %p153;
	@%p154 bra 	$L__BB118_50;
	min.s64 	%rd417, %rd43, %rd417;
	mov.b16 	%rs383, 1;
	bra.uni 	$L__BB118_51;
$L__BB118_50:
	setp.eq.s16 	%p155, %rs286, 0;
	selp.b16 	%rs383, %rs34, %rs383, %p155;
	selp.b64 	%rd417, %rd43, %rd417, %p155;
$L__BB118_51:
	cvt.u32.u16 	%r309, %rs383;
	and.b32  	%r290, %r309, 255;
	mov.b32 	%r306, 4;
	mov.b32 	%r308, -1;
	// begin inline asm
	shfl.sync.down.b32 %r289, %r290, %r306, %r260, %r308;
	// end inline asm
	// begin inline asm
	shfl.sync.down.b32 %r294, %r295, %r306, %r260, %r308;
	// end inline asm
	mov.b64 	{%r300, %r305}, %rd417;
	// begin inline asm
	shfl.sync.down.b32 %r299, %r300, %r306, %r260, %r308;
	// end inline asm
	// begin inline asm
	shfl.sync.down.b32 %r304, %r305, %r306, %r260, %r308;
	// end inline asm
	mov.b64 	%rd47, {%r299, %r304};
	cvt.u16.u32 	%rs37, %r289;
	add.s32 	%r310, %r241, 4;
	setp.gt.s32 	%p156, %r310, %r260;
	@%p156 bra 	$L__BB118_55;
	and.b16  	%rs290, %rs383, 255;
	setp.eq.s16 	%p157, %rs290, 0;
	and.b16  	%rs291, %rs37, 255;
	setp.eq.s16 	%p158, %rs291, 0;
	or.pred  	%p159, %p157, %p158;
	@%p159 bra 	$L__BB118_54;
	min.s64 	%rd417, %rd47, %rd417;
	mov.b16 	%rs383, 1;
	bra.uni 	$L__BB118_55;
$L__BB118_54:
	setp.eq.s16 	%p160, %rs290, 0;
	selp.b16 	%rs383, %rs37, %rs383, %p160;
	selp.b64 	%rd417, %rd47, %rd417, %p160;
$L__BB118_55:
	cvt.u32.u16 	%r331, %rs383;
	and.b32  	%r312, %r331, 255;
	mov.b32 	%r328, 8;
	mov.b32 	%r330, -1;
	// begin inline asm
	shfl.sync.down.b32 %r311, %r312, %r328, %r260, %r330;
	// end inline asm
	// begin inline asm
	shfl.sync.down.b32 %r316, %r317, %r328, %r260, %r330;
	// end inline asm
	mov.b64 	{%r322, %r327}, %rd417;
	// begin inline asm
	shfl.sync.down.b32 %r321, %r322, %r328, %r260, %r330;
	// end inline asm
	// begin inline asm
	shfl.sync.down.b32 %r326, %r327, %r328, %r260, %r330;
	// end inline asm
	mov.b64 	%rd51, {%r321, %r326};
	cvt.u16.u32 	%rs40, %r311;
	add.s32 	%r332, %r241, 8;
	setp.gt.s32 	%p161, %r332, %r260;
	@%p161 bra 	$L__BB118_59;
	and.b16  	%rs294, %rs383, 255;
	setp.eq.s16 	%p162, %rs294, 0;
	and.b16  	%rs295, %rs40, 255;
	setp.eq.s16 	%p163, %rs295, 0;
	or.pred  	%p164, %p162, %p163;
	@%p164 bra 	$L__BB118_58;
	min.s64 	%rd417, %rd51, %rd417;
	mov.b16 	%rs383, 1;
	bra.uni 	$L__BB118_59;
$L__BB118_58:
	setp.eq.s16 	%p165, %rs294, 0;
	selp.b16 	%rs383, %rs40, %rs383, %p165;
	selp.b64 	%rd417, %rd51, %rd417, %p165;
$L__BB118_59:
	cvt.u32.u16 	%r353, %rs383;
	and.b32  	%r334, %r353, 255;
	mov.b32 	%r350, 16;
	mov.b32 	%r352, -1;
	// begin inline asm
	shfl.sync.down.b32 %r333, %r334, %r350, %r260, %r352;
	// end inline asm
	// begin inline asm
	shfl.sync.down.b32 %r338, %r339, %r350, %r260, %r352;
	// end inline asm
	mov.b64 	{%r344, %r349}, %rd417;
	// begin inline asm
	shfl.sync.down.b32 %r343, %r344, %r350, %r260, %r352;
	// end inline asm
	// begin inline asm
	shfl.sync.down.b32 %r348, %r349, %r350, %r260, %r352;
	// end inline asm
	mov.b64 	%rd55, {%r343, %r348};
	cvt.u16.u32 	%rs43, %r333;
	add.s32 	%r354, %r241, 16;
	setp.gt.s32 	%p166, %r354, %r260;
	@%p166 bra 	$L__BB118_63;
	and.b16  	%rs298, %rs383, 255;
	setp.eq.s16 	%p167, %rs298, 0;
	and.b16  	%rs299, %rs43, 255;
	setp.eq.s16 	%p168, %rs299, 0;
	or.pred  	%p169, %p167, %p168;
	@%p169 bra 	$L__BB118_62;
	min.s64 	%rd417, %rd55, %rd417;
	mov.b16 	%rs383, 1;
	bra.uni 	$L__BB118_63;
$L__BB118_62:
	setp.eq.s16 	%p170, %rs298, 0;
	selp.b16 	%rs383, %rs43, %rs383, %p170;
	selp.b64 	%rd417, %rd55, %rd417, %p170;
$L__BB118_63:
	setp.ne.s32 	%p171, %r241, 0;
	@%p171 bra 	$L__BB118_65;
	shr.u32 	%r355, %r1, 1;
	and.b32  	%r356, %r355, 496;
	mov.u32 	%r357, _ZZN3cub18CUB_300001_SM_10006detail6reduce28DeviceReduceSingleTileKernelINS2_10policy_hubIN4cuda3std3__45tupleIJblEEEjN6thrust24THRUST_300001_SM_1000_NS8cuda_cub9__find_if7functorIS9_EEE10Policy1000ENSB_12zip_iteratorINS8_IJNSD_26transform_input_iterator_tIbNSB_6detail15normal_iteratorINSB_10device_ptrIiEEEENS7_10__not_fn_tI17greater_than_fourEEEENSB_17counting_iteratorIlNSB_11use_defaultESU_SU_EEEEEEEPS9_jSF_S9_S9_NS7_10__identityEEEvT0_T1_T2_T3_T4_T6_E12temp_storage;
	add.s32 	%r358, %r357, %r356;
	st.shared.u8 	[%r358+8], %rs383;
	st.shared.u64 	[%r358+16], %rd417;
$L__BB118_65:
	bar.sync 	0;
	setp.ne.s32 	%p172, %r1, 0;
	@%p172 bra 	$L__BB118_121;
	setp.lt.u32 	%p173, %r44, 33;
	@%p173 bra 	$L__BB118_68;
	ld.shared.u8 	%rs302, [_ZZN3cub18CUB_300001_SM_10006detail6reduce28DeviceReduceSingleTileKernelINS2_10policy_hubIN4cuda3std3__45tupleIJblEEEjN6thrust24THRUST_300001_SM_1000_NS8cuda_cub9__find_if7functorIS9_EEE10Policy1000ENSB_12zip_iteratorINS8_IJNSD_26transform_input_iterator_tIbNSB_6detail15normal_iteratorINSB_10device_ptrIiEEEENS7_10__not_fn_tI17greater_than_fourEEEENSB_17counting_iteratorIlNSB_11use_defaultESU_SU_EEEEEEEPS9_jSF_S9_S9_NS7_10__identityEEEvT0_T1_T2_T3_T4_T6_E12temp_storage+24];
	ld.shared.u64 	%rd357, [_ZZN3cub18CUB_300001_SM_10006detail6reduce28DeviceReduceSingleTileKernelINS2_10policy_hubIN4cuda3std3__45tupleIJblEEEjN6thrust24THRUST_300001_SM_1000_NS8cuda_cub9__find_if7functorIS9_EEE10Policy1000ENSB_12zip_iteratorINS8_IJNSD_26transform_input_iterator_tIbNSB_6detail15normal_iteratorINSB_10device_ptrIiEEEENS7_10__not_fn_tI17greater_than_fourEEEENSB_17counting_iteratorIlNSB_11use_defaultESU_SU_EEEEEEEPS9_jSF_S9_S9_NS7_10__identityEEEvT0_T1_T2_T3_T4_T6_E12temp_storage+32];
	and.b16  	%rs303, %rs383, 255;
	setp.eq.s16 	%p174, %rs303, 0;
	setp.eq.s16 	%p175, %rs302, 0;
	min.s64 	%rd358, %rd357, %rd417;
	selp.b16 	%rs304, %rs383, 1, %p175;
	selp.b16 	%rs383, %rs302, %rs304, %p174;
	selp.b64 	%rd359, %rd417, %rd358, %p175;
	selp.b64 	%rd417, %rd357, %rd359, %p174;
$L__BB118_68:
	setp.lt.u32 	%p176, %r44, 65;
	@%p176 bra 	$L__BB118_70;
	ld.shared.u8 	%rs305, [_ZZN3cub18CUB_300001_SM_10006detail6reduce28DeviceReduceSingleTileKernelINS2_10policy_hubIN4cuda3std3__45tupleIJblEEEjN6thrust24THRUST_300001_SM_1000_NS8cuda_cub9__find_if7functorIS9_EEE10Policy1000ENSB_12zip_iteratorINS8_IJNSD_26transform_input_iterator_tIbNSB_6detail15normal_iteratorINSB_10device_ptrIiEEEENS7_10__not_fn_tI17greater_than_fourEEEENSB_17counting_iteratorIlNSB_11use_defaultESU_SU_EEEEEEEPS9_jSF_S9_S9_NS7_10__identityEEEvT0_T1_T2_T3_T4_T6_E12temp_storage+40];
	ld.shared.u64 	%rd360, [_ZZN3cub18CUB_300001_SM_10006detail6reduce28DeviceReduceSingleTileKernelINS2_10policy_hubIN4cuda3std3__45tupleIJblEEEjN6thrust24THRUST_300001_SM_1000_NS8cuda_cub9__find_if7functorIS9_EEE10Policy1000ENSB_12zip_iteratorINS8_IJNSD_26transform_input_iterator_tIbNSB_6detail15normal_iteratorINSB_10device_ptrIiEEEENS7_10__not_fn_tI17greater_than_fourEEEENSB_17counting_iteratorIlNSB_11use_defaultESU_SU_EEEEEEEPS9_jSF_S9_S9_NS7_10__identityEEEvT0_T1_T2_T3_T4_T6_E12temp_storage+48];
	and.b16  	%rs306, %rs383, 255;
	setp.eq.s16 	%p177, %rs306, 0;
	setp.eq.s16 	%p178, %rs305, 0;
	min.s64 	%rd361, %rd360, %rd417;
	selp.b16 	%rs307, %rs383, 1, %p178;
	selp.b16 	%rs383, %rs305, %rs307, %p177;
	selp.b64 	%rd362, %rd417, %rd361, %p178;
	selp.b64 	%rd417, %rd360, %rd362, %p177;
$L__BB118_70:
	setp.lt.u32 	%p179, %r44, 97;
	@%p179 bra 	$L__BB118_72;
	ld.shared.u8 	%rs308, [_ZZN3cub18CUB_300001_SM_10006detail6reduce28DeviceReduceSingleTileKernelINS2_10policy_hubIN4cuda3std3__45tupleIJblEEEjN6thrust24THRUST_300001_SM_1000_NS8cuda_cub9__find_if7functorIS9_EEE10Policy1000ENSB_12zip_iteratorINS8_IJNSD_26transform_input_iterator_tIbNSB_6detail15normal_iteratorINSB_10device_ptrIiEEEENS7_10__not_fn_tI17greater_than_fourEEEENSB_17counting_iteratorIlNSB_11use_defaultESU_SU_EEEEEEEPS9_jSF_S9_S9_NS7_10__identityEEEvT0_T1_T2_T3_T4_T6_E12temp_storage+56];
	ld.shared.u64 	%rd363, [_ZZN3cub18CUB_300001_SM_10006detail6reduce28DeviceReduceSingleTileKernelINS2_10policy_hubIN4cuda3std3__45tupleIJblEEEjN6thrust24THRUST_300001_SM_1000_NS8cuda_cub9__find_if7functorIS9_EEE10Policy1000ENSB_12zip_iteratorINS8_IJNSD_26transform_input_iterator_tIbNSB_6detail15normal_iteratorINSB_10device_ptrIiEEEENS7_10__not_fn_tI17greater_than_fourEEEENSB_17counting_iteratorIlNSB_11use_defaultESU_SU_EEEEEEEPS9_jSF_S9_S9_NS7_10__identityEEEvT0_T1_T2_T3_T4_T6_E12temp_storage+64];
	and.b16  	%rs309, %rs383, 255;
	setp.eq.s16 	%p180, %rs309, 0;
	setp.eq.s16 	%p181, %rs308, 0;
	min.s64 	%rd364, %rd363, %rd417;
	selp.b16 	%rs310, %rs383, 1, %p181;
	selp.b16 	%rs383, %rs308, %rs310, %p180;
	selp.b64 	%rd365, %rd417, %rd364, %p181;
	selp.b64 	%rd417, %rd363, %rd365, %p180;
$L__BB118_72:
	setp.lt.u32 	%p182, %r44, 129;
	@%p182 bra 	$L__BB118_74;
	ld.shared.u8 	%rs311, [_ZZN3cub18CUB_300001_SM_10006detail6reduce28DeviceReduceSingleTileKernelINS2_10policy_hubIN4cuda3std3__45tupleIJblEEEjN6thrust24THRUST_300001_SM_1000_NS8cuda_cub9__find_if7functorIS9_EEE10Policy1000ENSB_12zip_iteratorINS8_IJNSD_26transform_input_iterator_tIbNSB_6detail15normal_iteratorINSB_10device_ptrIiEEEENS7_10__not_fn_tI17greater_than_fourEEEENSB_17counting_iteratorIlNSB_11use_defaultESU_SU_EEEEEEEPS9_jSF_S9_S9_NS7_10__identityEEEvT0_T1_T2_T3_T4_T6_E12temp_storage+72];
	ld.shared.u64 	%rd366, [_ZZN3cub18CUB_300001_SM_10006detail6reduce28DeviceReduceSingleTileKernelINS2_10policy_hubIN4cuda3std3__45tupleIJblEEEjN6thrust24THRUST_300001_SM_1000_NS8cuda_cub9__find_if7functorIS9_EEE10Policy1000ENSB_12zip_iteratorINS8_IJNSD_26transform_input_iterator_tIbNSB_6detail15normal_iteratorINSB_10device_ptrIiEEEENS7_10__not_fn_tI17greater_than_fourEEEENSB_17counting_iteratorIlNSB_11use_defaultESU_SU_EEEEEEEPS9_jSF_S9_S9_NS7_10__identityEEEvT0_T1_T2_T3_T4_T6_E12temp_storage+80];
	and.b16  	%rs312, %rs383, 255;
	setp.eq.s16 	%p183, %rs312, 0;
	setp.eq.s16 	%p184, %rs311, 0;
	min.s64 	%rd367, %rd366, %rd417;
	selp.b16 	%rs313, %rs383, 1, %p184;
	selp.b16 	%rs383, %rs311, %rs313, %p183;
	selp.b64 	%rd368, %rd417, %rd367, %p184;
	selp.b64 	%rd417, %rd366, %rd368, %p183;
$L__BB118_74:
	setp.lt.u32 	%p185, %r44, 161;
	@%p185 bra 	$L__BB118_76;
	ld.shared.u8 	%rs314, [_ZZN3cub18CUB_300001_SM_10006detail6reduce28DeviceReduceSingleTileKernelINS2_10policy_hubIN4cuda3std3__45tupleIJblEEEjN6thrust24THRUST_300001_SM_1000_NS8cuda_cub9__find_if7functorIS9_EEE10Policy1000ENSB_12zip_iteratorINS8_IJNSD_26transform_input_iterator_tIbNSB_6detail15normal_iteratorINSB_10device_ptrIiEEEENS7_10__not_fn_tI17greater_than_fourEEEENSB_17counting_iteratorIlNSB_11use_defaultESU_SU_EEEEEEEPS9_jSF_S9_S9_NS7_10__identityEEEvT0_T1_T2_T3_T4_T6_E12temp_storage+88];
	ld.shared.u64 	%rd369, [_ZZN3cub18CUB_300001_SM_10006detail6reduce28DeviceReduceSingleTileKernelINS2_10policy_hubIN4cuda3std3__45tupleIJblEEEjN6thrust24THRUST_300001_SM_1000_NS8cuda_cub9__find_if7functorIS9_EEE10Policy1000ENSB_12zip_iteratorINS8_IJNSD_26transform_input_iterator_tIbNSB_6detail15normal_iteratorINSB_10device_ptrIiEEEENS7_10__not_fn_tI17greater_than_fourEEEENSB_17counting_iteratorIlNSB_11use_defaultESU_SU_EEEEEEEPS9_jSF_S9_S9_NS7_10__identityEEEvT0_T1_T2_T3_T4_T6_E12temp_storage+96];
	and.b16  	%rs315, %rs383, 255;
	setp.eq.s16 	%p186, %rs315, 0;
	setp.eq.s16 	%p187, %rs314, 0;
	min.s64 	%rd370, %rd369, %rd417;
	selp.b16 	%rs316, %rs383, 1, %p187;
	selp.b16 	%rs383, %rs314, %rs316, %p186;
	selp.b64 	%rd371, %rd417, %rd370, %p187;
	selp.b64 	%rd417, %rd369, %rd371, %p186;
$L__BB118_76:
	setp.lt.u32 	%p188, %r44, 193;
	@%p188 bra 	$L__BB118_78;
	ld.shared.u8 	%rs317, [_ZZN3cub18CUB_300001_SM_10006detail6reduce28DeviceReduceSingleTileKernelINS2_10policy_hubIN4cuda3std3__45tupleIJblEEEjN6thrust24THRUST_300001_SM_1000_NS8cuda_cub9__find_if7functorIS9_EEE10Policy1000ENSB_12zip_iteratorINS8_IJNSD_26transform_input_iterator_tIbNSB_6detail15normal_iteratorINSB_10device_ptrIiEEEENS7_10__not_fn_tI17greater_than_fourEEEENSB_17counting_iteratorIlNSB_11use_defaultESU_SU_EEEEEEEPS9_jSF_S9_S9_NS7_10__identityEEEvT0_T1_T2_T3_T4_T6_E12temp_storage+104];
	ld.shared.u64 	%rd372, [_ZZN3cub18CUB_300001_SM_10006detail6reduce28DeviceReduceSingleTileKernelINS2_10policy_hubIN4cuda3std3__45tupleIJblEEEjN6thrust24THRUST_300001_SM_1000_NS8cuda_cub9__find_if7functorIS9_EEE10Policy1000ENSB_12zip_iteratorINS8_IJNSD_26transform_input_iterator_tIbNSB_6detail15normal_iteratorINSB_10device_ptrIiEEEENS7_10__not_fn_tI17greater_than_fourEEEENSB_17counting_iteratorIlNSB_11use_defaultESU_SU_EEEEEEEPS9_jSF_S9_S9_NS7_10__identityEEEvT0_T1_T2_T3_T4_T6_E12temp_storage+112];
	and.b16  	%rs318, %rs383, 255;
	setp.eq.s16 	%p189, %rs318, 0;
	setp.eq.s16 	%p190, %rs317, 0;
	min.s64 	%rd373, %rd372, %rd417;
	selp.b16 	%rs319, %rs383, 1, %p190;
	selp.b16 	%rs383, %rs317, %rs319, %p189;
	selp.b64 	%rd374, %rd417, %rd373, %p190;
	selp.b64 	%rd417, %rd372, %rd374, %p189;
$L__BB118_78:
	setp.lt.u32 	%p191, %r44, 225;
	@%p191 bra 	$L__BB118_121;
	ld.shared.u8 	%rs320, [_ZZN3cub18CUB_300001_SM_10006detail6reduce28DeviceReduceSingleTileKernelINS2_10policy_hubIN4cuda3std3__45tupleIJblEEEjN6thrust24THRUST_300001_SM_1000_NS8cuda_cub9__find_if7functorIS9_EEE10Policy1000ENSB_12zip_iteratorINS8_IJNSD_26transform_input_iterator_tIbNSB_6detail15normal_iteratorINSB_10device_ptrIiEEEENS7_10__not_fn_tI17greater_than_fourEEEENSB_17counting_iteratorIlNSB_11use_defaultESU_SU_EEEEEEEPS9_jSF_S9_S9_NS7_10__identityEEEvT0_T1_T2_T3_T4_T6_E12temp_storage+120];
	ld.shared.u64 	%rd375, [_ZZN3cub18CUB_300001_SM_10006detail6reduce28DeviceReduceSingleTileKernelINS2_10policy_hubIN4cuda3std3__45tupleIJblEEEjN6thrust24THRUST_300001_SM_1000_NS8cuda_cub9__find_if7functorIS9_EEE10Policy1000ENSB_12zip_iteratorINS8_IJNSD_26transform_input_iterator_tIbNSB_6detail15normal_iteratorINSB_10device_ptrIiEEEENS7_10__not_fn_tI17greater_than_fourEEEENSB_17counting_iteratorIlNSB_11use_defaultESU_SU_EEEEEEEPS9_jSF_S9_S9_NS7_10__identityEEEvT0_T1_T2_T3_T4_T6_E12temp_storage+128];
	and.b16  	%rs321, %rs383, 255;
	setp.eq.s16 	%p192, %rs321, 0;
	setp.eq.s16 	%p193, %rs320, 0;
	min.s64 	%rd376, %rd375, %rd417;
	selp.b16 	%rs322, %rs383, 1, %p193;
	selp.b16 	%rs383, %rs320, %rs322, %p192;
	selp.b64 	%rd377, %rd417, %rd376, %p193;
	selp.b64 	%rd417, %rd375, %rd377, %p192;
	bra.uni 	$L__BB118_121;
$L__BB118_80:
	mov.u32 	%r20, %tid.x;
	cvt.u64.u32 	%rd72, %r20;
	mul.wide.u32 	%rd116, %r20, 4;
	add.s64 	%rd73, %rd2, %rd116;
	ld.global.u32 	%r56, [%rd73];
	setp.lt.s32 	%p3, %r56, 5;
	add.s32 	%r57, %r20, 256;
	cvt.u64.u32 	%rd117, %r57;
	ld.global.u32 	%r58, [%rd73+1024];
	setp.lt.s32 	%p4, %r58, 5;
	add.s32 	%r60, %r20, 512;
	cvt.u64.u32 	%rd118, %r60;
	add.s64 	%rd119, %rd113, %rd118;
	ld.global.u32 	%r61, [%rd73+2048];
	setp.lt.s32 	%p5, %r61, 5;
	add.s64 	%rd120, %rd119, 256;
	ld.global.u32 	%r62, [%rd73+3072];
	setp.lt.s32 	%p7, %r62, 5;
	or.pred  	%p9, %p3, %p4;
	selp.b64 	%rd121, %rd72, %rd117, %p3;
	add.s64 	%rd122, %rd113, %rd121;
	min.s64 	%rd123, %rd119, %rd122;
	selp.b64 	%rd124, %rd123, %rd122, %p5;
	or.pred  	%p10, %p9, %p5;
	selp.b64 	%rd125, %rd124, %rd119, %p9;
	min.s64 	%rd126, %rd120, %rd125;
	selp.b64 	%rd127, %rd126, %rd125, %p7;
	or.pred  	%p11, %p10, %p7;
	selp.u16 	%rs383, 1, 0, %p11;
	selp.b64 	%rd417, %rd127, %rd120, %p10;
	add.s32 	%r21, %r44, -1024;
	setp.lt.u32 	%p12, %r21, 1024;
	mov.b32 	%r478, 1024;
	@%p12 bra 	$L__BB118_84;
	mov.b32 	%r478, 1024;
$L__BB118_82:
	cvt.u64.u32 	%rd128, %r478;
	add.s64 	%rd129, %rd72, %rd128;
	mul.wide.u32 	%rd130, %r478, 4;
	add.s64 	%rd131, %rd73, %rd130;
	add.s64 	%rd132, %rd129, %rd113;
	ld.global.u32 	%r64, [%rd131];
	setp.lt.s32 	%p13, %r64, 5;
	add.s64 	%rd133, %rd132, 256;
	ld.global.u32 	%r65, [%rd131+1024];
	setp.lt.s32 	%p14, %r65, 5;
	selp.u16 	%rs101, 1, 0, %p14;
	add.s64 	%rd134, %rd132, 512;
	ld.global.u32 	%r66, [%rd131+2048];
	setp.lt.s32 	%p15, %r66, 5;
	selp.u16 	%rs102, 1, 0, %p15;
	add.s64 	%rd135, %rd132, 768;
	ld.global.u32 	%r67, [%rd131+3072];
	setp.lt.s32 	%p16, %r67, 5;
	selp.u16 	%rs103, 1, 0, %p16;
	and.b16  	%rs104, %rs383, 255;
	setp.eq.s16 	%p17, %rs104, 0;
	selp.u16 	%rs105, 1, 0, %p13;
	min.s64 	%rd136, %rd132, %rd417;
	selp.b16 	%rs106, 1, %rs383, %p13;
	selp.b64 	%rd137, %rd136, %rd417, %p13;
	selp.b16 	%rs107, %rs105, %rs106, %p17;
	and.b16  	%rs108, %rs107, 255;
	selp.b64 	%rd138, %rd132, %rd137, %p17;
	setp.eq.s16 	%p18, %rs108, 0;
	min.s64 	%rd139, %rd133, %rd138;
	selp.b16 	%rs109, 1, %rs107, %p14;
	selp.b64 	%rd140, %rd139, %rd138, %p14;
	selp.b16 	%rs110, %rs101, %rs109, %p18;
	and.b16  	%rs111, %rs110, 255;
	selp.b64 	%rd141, %rd133, %rd140, %p18;
	setp.eq.s16 	%p19, %rs111, 0;
	min.s64 	%rd142, %rd134, %rd141;
	selp.b16 	%rs112, 1, %rs110, %p15;
	selp.b64 	%rd143, %rd142, %rd141, %p15;
	selp.b16 	%rs113, %rs102, %rs112, %p19;
	and.b16  	%rs114, %rs113, 255;
	selp.b64 	%rd144, %rd134, %rd143, %p19;
	setp.eq.s16 	%p20, %rs114, 0;
	min.s64 	%rd145, %rd135, %rd144;
	selp.b16 	%rs115, 1, %rs113, %p16;
	selp.b64 	%rd146, %rd145, %rd144, %p16;
	selp.b16 	%rs383, %rs103, %rs115, %p20;
	selp.b64 	%rd417, %rd135, %rd146, %p20;
	sub.s32 	%r68, %r44, %r478;
	setp.lt.u32 	%p21, %r68, 1024;
	@%p21 bra 	$L__BB118_97;
	add.s32 	%r478, %r478, 1024;
	setp.le.u32 	%p22, %r478, %r21;
	@%p22 bra 	$L__BB118_82;
$L__BB118_84:
	setp.le.u32 	%p23, %r44, %r478;
	sub.s32 	%r69, %r44, %r478;
	setp.ge.s32 	%p24, %r20, %r69;
	or.pred  	%p25, %p23, %p24;
	@%p25 bra 	$L__BB118_97;
	not.b32 	%r71, %r20;
	add.s32 	%r72, %r44, %r71;
	sub.s32 	%r25, %r72, %r478;
	shr.u32 	%r73, %r25, 8;
	add.s32 	%r26, %r73, 1;
	and.b32  	%r27, %r26, 7;
	setp.lt.u32 	%p26, %r25, 1792;
	mov.u32 	%r483, %r20;
	@%p26 bra 	$L__BB118_89;
	or.b32  	%r481, %r20, 1024;
	add.s32 	%r480, %r20, %r478;
	and.b32  	%r74, %r26, 33554424;
	neg.s32 	%r479, %r74;
$L__BB118_87:
	.pragma "nounroll";
	cvt.u64.u32 	%rd148, %r480;
	mul.wide.u32 	%rd149, %r480, 4;
	add.s64 	%rd150, %rd2, %rd149;
	add.s64 	%rd151, %rd113, %rd148;
	ld.global.u32 	%r75, [%rd150];
	setp.lt.s32 	%p27, %r75, 5;
	selp.u16 	%rs117, 1, 0, %p27;
	and.b16  	%rs118, %rs383, 255;
	setp.eq.s16 	%p28, %rs118, 0;
	min.s64 	%rd152, %rd151, %rd417;
	selp.b16 	%rs119, 1, %rs383, %p27;
	selp.b16 	%rs120, %rs117, %rs119, %p28;
	and.b16  	%rs121, %rs120, 255;
	selp.b64 	%rd153, %rd152, %rd417, %p27;
	selp.b64 	%rd154, %rd151, %rd153, %p28;
	add.s32 	%r76, %r480, 256;
	cvt.u64.u32 	%rd155, %r76;
	mul.wide.u32 	%rd156, %r76, 4;
	add.s64 	%rd157, %rd2, %rd156;
	add.s64 	%rd158, %rd113, %rd155;
	ld.global.u32 	%r77, [%rd157];
	setp.lt.s32 	%p29, %r77, 5;
	selp.u16 	%rs122, 1, 0, %p29;
	setp.eq.s16 	%p30, %rs121, 0;
	min.s64 	%rd159, %rd158, %rd154;
	selp.b16 	%rs123, 1, %rs120, %p29;
	selp.b16 	%rs124, %rs122, %rs123, %p30;
	and.b16  	%rs125, %rs124, 255;
	selp.b64 	%rd160, %rd159, %rd154, %p29;
	selp.b64 	%rd161, %rd158, %rd160, %p30;
	add.s32 	%r78, %r480, 512;
	cvt.u64.u32 	%rd162, %r78;
	mul.wide.u32 	%rd163, %r78, 4;
	add.s64 	%rd164, %rd2, %rd163;
	add.s64 	%rd165, %rd113, %rd162;
	ld.global.u32 	%r79, [%rd164];
	setp.lt.s32 	%p31, %r79, 5;
	selp.u16 	%rs126, 1, 0, %p31;
	setp.eq.s16 	%p32, %rs125, 0;
	min.s64 	%rd166, %rd165, %rd161;
	selp.b16 	%rs127, 1, %rs124, %p31;
	selp.b16 	%rs128, %rs126, %rs127, %p32;
	and.b16  	%rs129, %rs128, 255;
	selp.b64 	%rd167, %rd166, %rd161, %p31;
	selp.b64 	%rd168, %rd165, %rd167, %p32;
	add.s32 	%r80, %r480, 768;
	cvt.u64.u32 	%rd169, %r80;
	mul.wide.u32 	%rd170, %r80, 4;
	add.s64 	%rd171, %rd2, %rd170;
	add.s64 	%rd172, %rd113, %rd169;
	ld.global.u32 	%r81, [%rd171];
	setp.lt.s32 	%p33, %r81, 5;
	selp.u16 	%rs130, 1, 0, %p33;
	setp.eq.s16 	%p34, %rs129, 0;
	min.s64 	%rd173, %rd172, %rd168;
	selp.b16 	%rs131, 1, %rs128, %p33;
	selp.b16 	%rs132, %rs130, %rs131, %p34;
	and.b16  	%rs133, %rs132, 255;
	selp.b64 	%rd174, %rd173, %rd168, %p33;
	selp.b64 	%rd175, %rd172, %rd174, %p34;
	add.s32 	%r82, %r480, 1024;
	cvt.u64.u32 	%rd176, %r82;
	mul.wide.u32 	%rd177, %r82, 4;
	add.s64 	%rd178, %rd2, %rd177;
	add.s64 	%rd179, %rd113, %rd176;
	ld.global.u32 	%r83, [%rd178];
	setp.lt.s32 	%p35, %r83, 5;
	selp.u16 	%rs134, 1, 0, %p35;
	setp.eq.s16 	%p36, %rs133, 0;
	min.s64 	%rd180, %rd179, %rd175;
	selp.b16 	%rs135, 1, %rs132, %p35;
	selp.b16 	%rs136, %rs134, %rs135, %p36;
	and.b16  	%rs137, %rs136, 255;
	selp.b64 	%rd181, %rd180, %rd175, %p35;
	selp.b64 	%rd182, %rd179, %rd181, %p36;
	add.s32 	%r84, %r480, 1280;
	cvt.u64.u32 	%rd183, %r84;
	mul.wide.u32 	%rd184, %r84, 4;
	add.s64 	%rd185, %rd2, %rd184;
	add.s64 	%rd186, %rd113, %rd183;
	ld.global.u32 	%r85, [%rd185];
	setp.lt.s32 	%p37, %r85, 5;
	selp.u16 	%rs138, 1, 0, %p37;
	setp.eq.s16 	%p38, %rs137, 0;
	min.s64 	%rd187, %rd186, %rd182;
	selp.b16 	%rs139, 1, %rs136, %p37;
	selp.b16 	%rs140, %rs138, %rs139, %p38;
	and.b16  	%rs141, %rs140, 255;
	selp.b64 	%rd188, %rd187, %rd182, %p37;
	selp.b64 	%rd189, %rd186, %rd188, %p38;
	add.s32 	%r86, %r480, 1536;
	cvt.u64.u32 	%rd190, %r86;
	mul.wide.u32 	%rd191, %r86, 4;
	add.s64 	%rd192, %rd2, %rd191;
	add.s64 	%rd193, %rd113, %rd190;
	ld.global.u32 	%r87, [%rd192];
	setp.lt.s32 	%p39, %r87, 5;
	selp.u16 	%rs142, 1, 0, %p39;
	setp.eq.s16 	%p40, %rs141, 0;
	min.s64 	%rd194, %rd193, %rd189;
	selp.b16 	%rs143, 1, %rs140, %p39;
	selp.b16 	%rs144, %rs142, %rs143, %p40;
	and.b16  	%rs145, %rs144, 255;
	selp.b64 	%rd195, %rd194, %rd189, %p39;
	selp.b64 	%rd196, %rd193, %rd195, %p40;
	add.s32 	%r88, %r480, 1792;
	cvt.u64.u32 	%rd197, %r88;
	mul.wide.u32 	%rd198, %r88, 4;
	add.s64 	%rd199, %rd2, %rd198;
	add.s64 	%rd200, %rd113, %rd197;
	ld.global.u32 	%r89, [%rd199];
	setp.lt.s32 	%p41, %r89, 5;
	selp.u16 	%rs146, 1, 0, %p41;
	setp.eq.s16 	%p42, %rs145, 0;
	min.s64 	%rd201, %rd200, %rd196;
	selp.b16 	%rs147, 1, %rs144, %p41;
	selp.b16 	%rs383, %rs146, %rs147, %p42;
	selp.b64 	%rd202, %rd201, %rd196, %p41;
	selp.b64 	%rd417, %rd200, %rd202, %p42;
	add.s32 	%r481, %r481, 2048;
	add.s32 	%r480, %r480, 2048;
	add.s32 	%r479, %r479, 8;
	setp.ne.s32 	%p43, %r479, 0;
	@%p43 bra 	$L__BB118_87;
	add.s32 	%r483, %r481, -1024;
$L__BB118_89:
	setp.eq.s32 	%p44, %r27, 0;
	@%p44 bra 	$L__BB118_97;
	setp.lt.u32 	%p45, %r27, 4;
	@%p45 bra 	$L__BB118_92;
	add.s32 	%r90, %r483, %r478;
	cvt.u64.u32 	%rd204, %r90;
	mul.wide.u32 	%rd205, %r90, 4;
	add.s64 	%rd206, %rd2, %rd205;
	add.s64 	%rd207, %rd113, %rd204;
	ld.global.u32 	%r91, [%rd206];
	setp.lt.s32 	%p46, %r91, 5;
	selp.u16 	%rs149, 1, 0, %p46;
	and.b16  	%rs150, %rs383, 255;
	setp.eq.s16 	%p47, %rs150, 0;
	min.s64 	%rd208, %rd207, %rd417;
	selp.b16 	%rs151, 1, %rs383, %p46;
	selp.b16 	%rs152, %rs149, %rs151, %p47;
	and.b16  	%rs153, %rs152, 255;
	selp.b64 	%rd209, %rd208, %rd417, %p46;
	selp.b64 	%rd210, %rd207, %rd209, %p47;
	add.s32 	%r92, %r90, 256;
	cvt.u64.u32 	%rd211, %r92;
	mul.wide.u32 	%rd212, %r92, 4;
	add.s64 	%rd213, %rd2, %rd212;
	add.s64 	%rd214, %rd113, %rd211;
	ld.global.u32 	%r93, [%rd213];
	setp.lt.s32 	%p48, %r93, 5;
	selp.u16 	%rs154, 1, 0, %p48;
	setp.eq.s16 	%p49, %rs153, 0;
	min.s64 	%rd215, %rd214, %rd210;
	selp.b16 	%rs155, 1, %rs152, %p48;
	selp.b16 	%rs156, %rs154, %rs155, %p49;
	and.b16  	%rs157, %rs156, 255;
	selp.b64 	%rd216, %rd215, %rd210, %p48;
	selp.b64 	%rd217, %rd214, %rd216, %p49;
	add.s32 	%r94, %r90, 512;
	cvt.u64.u32 	%rd218, %r94;
	mul.wide.u32 	%rd219, %r94, 4;
	add.s64 	%rd220, %rd2, %rd219;
	add.s64 	%rd221, %rd113, %rd218;
	ld.global.u32 	%r95, [%rd220];
	setp.lt.s32 	%p50, %r95, 5;
	selp.u16 	%rs158, 1, 0, %p50;
	setp.eq.s16 	%p51, %rs157, 0;
	min.s64 	%rd222, %rd221, %rd217;
	selp.b16 	%rs159, 1, %rs156, %p50;
	selp.b16 	%rs160, %rs158, %rs159, %p51;
	and.b16  	%rs161, %rs160, 255;
	selp.b64 	%rd223, %rd222, %rd217, %p50;
	selp.b64 	%rd224, %rd221, %rd223, %p51;
	add.s32 	%r96, %r90, 768;
	cvt.u64.u32 	%rd225, %r96;
	mul.wide.u32 	%rd226, %r96, 4;
	add.s64 	%rd227, %rd2, %rd226;
	add.s64 	%rd228, %rd113, %rd225;
	ld.global.u32 	%r97, [%rd227];
	setp.lt.s32 	%p52, %r97, 5;
	selp.u16 	%rs162, 1, 0, %p52;
	setp.eq.s16 	%p53, %rs161, 0;
	min.s64 	%rd229, %rd228, %rd224;
	selp.b16 	%rs163, 1, %rs160, %p52;
	selp.b16 	%rs383, %rs162, %rs163, %p53;
	selp.b64 	%rd230, %rd229, %rd224, %p52;
	selp.b64 	%rd417, %rd228, %rd230, %p53;
	add.s32 	%r483, %r483, 1024;
$L__BB118_92:
	and.b32  	%r98, %r26, 3;
	setp.eq.s32 	%p54, %r98, 0;
	@%p54 bra 	$L__BB118_97;
	setp.eq.s32 	%p55, %r98, 1;
	@%p55 bra 	$L__BB118_95;
	add.s32 	%r99, %r483, %r478;
	cvt.u64.u32 	%rd232, %r99;
	mul.wide.u32 	%rd233, %r99, 4;
	add.s64 	%rd234, %rd2, %rd233;
	add.s64 	%rd235, %rd113, %rd232;
	ld.global.u32 	%r100, [%rd234];
	setp.lt.s32 	%p56, %r100, 5;
	selp.u16 	%rs165, 1, 0, %p56;
	and.b16  	%rs166, %rs383, 255;
	setp.eq.s16 	%p57, %rs166, 0;
	min.s64 	%rd236, %rd235, %rd417;
	selp.b16 	%rs167, 1, %rs383, %p56;
	selp.b16 	%rs168, %rs165, %rs167, %p57;
	and.b16  	%rs169, %rs168, 255;
	selp.b64 	%rd237, %rd236, %rd417, %p56;
	selp.b64 	%rd238, %rd235, %rd237, %p57;
	add.s32 	%r101, %r99, 256;
	cvt.u64.u32 	%rd239, %r101;
	mul.wide.u32 	%rd240, %r101, 4;
	add.s64 	%rd241, %rd2, %rd240;
	add.s64 	%rd242, %rd113, %rd239;
	ld.global.u32 	%r102, [%rd241];
	setp.lt.s32 	%p58, %r102, 5;
	selp.u16 	%rs170, 1, 0, %p58;
	setp.eq.s16 	%p59, %rs169, 0;
	min.s64 	%rd243, %rd242, %rd238;
	selp.b16 	%rs171, 1, %rs168, %p58;
	selp.b16 	%rs383, %rs170, %rs171, %p59;
	selp.b64 	%rd244, %rd243, %rd238, %p58;
	selp.b64 	%rd417, %rd242, %rd244, %p59;
	add.s32 	%r483, %r483, 512;
$L__BB118_95:
	and.b32  	%r103, %r25, 256;
	setp.ne.s32 	%p60, %r103, 0;
	@%p60 bra 	$L__BB118_97;
	add.s32 	%r104, %r483, %r478;
	cvt.u64.u32 	%rd245, %r104;
	mul.wide.u32 	%rd246, %r104, 4;
	add.s64 	%rd247, %rd2, %rd246;
	add.s64 	%rd248, %rd113, %rd245;
	ld.global.u32 	%r105, [%rd247];
	setp.lt.s32 	%p61, %r105, 5;
	selp.u16 	%rs172, 1, 0, %p61;
	and.b16  	%rs173, %rs383, 255;
	setp.eq.s16 	%p62, %rs173, 0;
	min.s64 	%rd249, %rd248, %rd417;
	selp.b16 	%rs174, 1, %rs383, %p61;
	selp.b16 	%rs383, %rs172, %rs174, %p62;
	selp.b64 	%rd250, %rd249, %rd417, %p61;
	selp.b64 	%rd417, %rd248, %rd250, %p62;
$L__BB118_97:
	// begin inline asm
	mov.u32 %r106, %laneid;
	// end inline asm
	cvt.u32.u16 	%r127, %rs383;
	and.b32  	%r108, %r127, 255;
	mov.b32 	%r124, 1;
	mov.b32 	%r125, 31;
	mov.b32 	%r126, -1;
	// begin inline asm
	shfl.sync.down.b32 %r107, %r108, %r124, %r125, %r126;
	// end inline asm
	// begin inline asm
	shfl.sync.down.b32 %r112, %r113, %r124, %r125, %r126;
	// end inline asm
	mov.b64 	{%r118, %r123}, %rd417;
	// begin inline asm
	shfl.sync.down.b32 %r117, %r118, %r124, %r125, %r126;
	// end inline asm
	// begin inline asm
	shfl.sync.down.b32 %r122, %r123, %r124, %r125, %r126;
	// end inline asm
	mov.b64 	%rd90, {%r117, %r122};
	cvt.u16.u32 	%rs75, %r107;
	setp.gt.s32 	%p63, %r106, 30;
	@%p63 bra 	$L__BB118_101;
	and.b16  	%rs175, %rs383, 255;
	setp.eq.s16 	%p64, %rs175, 0;
	and.b16  	%rs176, %rs75, 255;
	setp.eq.s16 	%p65, %rs176, 0;
	or.pred  	%p66, %p64, %p65;
	@%p66 bra 	$L__BB118_100;
	min.s64 	%rd417, %rd90, %rd417;
	mov.b16 	%rs383, 1;
	bra.uni 	$L__BB118_101;
$L__BB118_100:
	setp.eq.s16 	%p67, %rs175, 0;
	selp.b16 	%rs383, %rs75, %rs383, %p67;
	selp.b64 	%rd417, %rd90, %rd417, %p67;
$L__BB118_101:
	cvt.u32.u16 	%r148, %rs383;
	and.b32  	%r129, %r148, 255;
	mov.b32 	%r145, 2;
	mov.b32 	%r146, 31;
	mov.b32 	%r147, -1;
	// begin inline asm
	shfl.sync.down.b32 %r128, %r129, %r145, %r146, %r147;
	// end inline asm
	// begin inline asm
	shfl.sync.down.b32 %r133, %r134, %r145, %r146, %r147;
	// end inline asm
	mov.b64 	{%r139, %r144}, %rd417;
	// begin inline asm
	shfl.sync.down.b32 %r138, %r139, %r145, %r146, %r147;
	// end inline asm
	// begin inline asm
	shfl.sync.down.b32 %r143, %r144, %r145, %r146, %r147;
	// end inline asm
	mov.b64 	%rd94, {%r138, %r143};
	cvt.u16.u32 	%rs78, %r128;
	setp.gt.s32 	%p68, %r106, 29;
	@%p68 bra 	$L__BB118_105;
	and.b16  	%rs179, %rs383, 255;
	setp.eq.s16 	%p69, %rs179, 0;
	and.b16  	%rs180, %rs78, 255;
	setp.eq.s16 	%p70, %rs180, 0;
	or.pred  	%p71, %p69, %p70;
	@%p71 bra 	$L__BB118_104;
	min.s64 	%rd417, %rd94, %rd417;
	mov.b16 	%rs383, 1;
	bra.uni 	$L__BB118_105;
$L__BB118_104:
	setp.eq.s16 	%p72, %rs179, 0;
	selp.b16 	%rs383, %rs78, %rs383, %p72;
	selp.b64 	%rd417, %rd94, %rd417, %p72;
$L__BB118_105:
	cvt.u32.u16 	%r169, %rs383;
	and.b32  	%r150, %r169, 255;
	mov.b32 	%r166, 4;
	mov.b32 	%r167, 31;
	mov.b32 	%r168, -1;
	// begin inline asm
	shfl.sync.down.b32 %r149, %r150, %r166, %r167, %r168;
	// end inline asm
	// begin inline asm
	shfl.sync.down.b32 %r154, %r155, %r166, %r167, %r168;
	// end inline asm
	mov.b64 	{%r160, %r165}, %rd417;
	// begin inline asm
	shfl.sync.down.b32 %r159, %r160, %r166, %r167, %r168;
	// end inline asm
	// begin inline asm
	shfl.sync.down.b32 %r164, %r165, %r166, %r167, %r168;
	// end inline asm
	mov.b64 	%rd98, {%r159, %r164};
	cvt.u16.u32 	%rs81, %r149;
	setp.gt.s32 	%p73, %r106, 27;
	@%p73 bra 	$L__BB118_109;
	and.b16  	%rs183, %rs383, 255;
	setp.eq.s16 	%p74, %rs183, 0;
	and.b16  	%rs184, %rs81, 255;
	setp.eq.s16 	%p75, %rs184, 0;
	or.pred  	%p76, %p74, %p75;
	@%p76 bra 	$L__BB118_108;
	min.s64 	%rd417, %rd98, %rd417;
	mov.b16 	%rs383, 1;
	bra.uni 	$L__BB118_109;
$L__BB118_108:
	setp.eq.s16 	%p77, %rs183, 0;
	selp.b16 	%rs383, %rs81, %rs383, %p77;
	selp.b64 	%rd417, %rd98, %rd417, %p77;
$L__BB118_109:
	cvt.u32.u16 	%r190, %rs383;
	and.b32  	%r171, %r190, 255;
	mov.b32 	%r187, 8;
	mov.b32 	%r188, 31;
	mov.b32 	%r189, -1;
	// begin inline asm
	shfl.sync.down.b32 %r170, %r171, %r187, %r188, %r189;
	// end inline asm
	// begin inline asm
	shfl.sync.down.b32 %r175, %r176, %r187, %r188, %r189;
	// end inline asm
	mov.b64 	{%r181, %r186}, %rd417;
	// begin inline asm
	shfl.sync.down.b32 %r180, %r181, %r187, %r188, %r189;
	// end inline asm
	// begin inline asm
	shfl.sync.down.b32 %r185, %r186, %r187, %r188, %r189;
	// end inline asm
	mov.b64 	%rd102, {%r180, %r185};
	cvt.u16.u32 	%rs84, %r170;
	setp.gt.s32 	%p78, %r106, 23;
	@%p78 bra 	$L__BB118_113;
	and.b16  	%rs187, %rs383, 255;
	setp.eq.s16 	%p79, %rs187, 0;
	and.b16  	%rs188, %rs84, 255;
	setp.eq.s16 	%p80, %rs188, 0;
	or.pred  	%p81, %p79, %p80;
	@%p81 bra 	$L__BB118_112;
	min.s64 	%rd417, %rd102, %rd417;
	mov.b16 	%rs383, 1;
	bra.uni 	$L__BB118_113;
$L__BB118_112:
	setp.eq.s16 	%p82, %rs187, 0;
	selp.b16 	%rs383, %rs84, %rs383, %p82;
	selp.b64 	%rd417, %rd102, %rd417, %p82;
$L__BB118_113:
	cvt.u32.u16 	%r211, %rs383;
	and.b32  	%r192, %r211, 255;
	mov.b32 	%r208, 16;
	mov.b32 	%r209, 31;
	mov.b32 	%r210, -1;
	// begin inline asm
	shfl.sync.down.b32 %r191, %r192, %r208, %r209, %r210;
	// end inline asm
	// begin inline asm
	shfl.sync.down.b32 %r196, %r197, %r208, %r209, %r210;
	// end inline asm
	mov.b64 	{%r202, %r207}, %rd417;
	// begin inline asm
	shfl.sync.down.b32 %r201, %r202, %r208, %r209, %r210;
	// end inline asm
	// begin inline asm
	shfl.sync.down.b32 %r206, %r207, %r208, %r209, %r210;
	// end inline asm
	mov.b64 	%rd106, {%r201, %r206};
	cvt.u16.u32 	%rs87, %r191;
	setp.gt.s32 	%p83, %r106, 15;
	@%p83 bra 	$L__BB118_117;
	and.b16  	%rs191, %rs383, 255;
	setp.eq.s16 	%p84, %rs191, 0;
	and.b16  	%rs192, %rs87, 255;
	setp.eq.s16 	%p85, %rs192, 0;
	or.pred  	%p86, %p84, %p85;
	@%p86 bra 	$L__BB118_116;
	min.s64 	%rd417, %rd106, %rd417;
	mov.b16 	%rs383, 1;
	bra.uni 	$L__BB118_117;
$L__BB118_116:
	setp.eq.s16 	%p87, %rs191, 0;
	selp.b16 	%rs383, %rs87, %rs383, %p87;
	selp.b64 	%rd417, %rd106, %rd417, %p87;
$L__BB118_117:
	setp.ne.s32 	%p88, %r106, 0;
	@%p88 bra 	$L__BB118_119;
	shr.u32 	%r212, %r20, 1;
	and.b32  	%r213, %r212, 496;
	mov.u32 	%r214, _ZZN3cub18CUB_300001_SM_10006detail6reduce28DeviceReduceSingleTileKernelINS2_10policy_hubIN4cuda3std3__45tupleIJblEEEjN6thrust24THRUST_300001_SM_1000_NS8cuda_cub9__find_if7functorIS9_EEE10Policy1000ENSB_12zip_iteratorINS8_IJNSD_26transform_input_iterator_tIbNSB_6detail15normal_iteratorINSB_10device_ptrIiEEEENS7_10__not_fn_tI17greater_than_fourEEEENSB_17counting_iteratorIlNSB_11use_defaultESU_SU_EEEEEEEPS9_jSF_S9_S9_NS7_10__identityEEEvT0_T1_T2_T3_T4_T6_E12temp_storage;
	add.s32 	%r215, %r214, %r213;
	st.shared.u8 	[%r215+8], %rs383;
	st.shared.u64 	[%r215+16], %rd417;
$L__BB118_119:
	bar.sync 	0;
	setp.ne.s32 	%p89, %r20, 0;
	@%p89 bra 	$L__BB118_121;
	ld.shared.u8 	%rs195, [_ZZN3cub18CUB_300001_SM_10006detail6reduce28DeviceReduceSingleTileKernelINS2_10policy_hubIN4cuda3std3__45tupleIJblEEEjN6thrust24THRUST_300001_SM_1000_NS8cuda_cub9__find_if7functorIS9_EEE10Policy1000ENSB_12zip_iteratorINS8_IJNSD_26transform_input_iterator_tIbNSB_6detail15normal_iteratorINSB_10device_ptrIiEEEENS7_10__not_fn_tI17greater_than_fourEEEENSB_17counting_iteratorIlNSB_11use_defaultESU_SU_EEEEEEEPS9_jSF_S9_S9_NS7_10__identityEEEvT0_T1_T2_T3_T4_T6_E12temp_storage+24];
	ld.shared.u64 	%rd251, [_ZZN3cub18CUB_300001_SM_10006detail6reduce28DeviceReduceSingleTileKernelINS2_10policy_hubIN4cuda3std3__45tupleIJblEEEjN6thrust24THRUST_300001_SM_1000_NS8cuda_cub9__find_if7functorIS9_EEE10Policy1000ENSB_12zip_iteratorINS8_IJNSD_26transform_input_iterator_tIbNSB_6detail15normal_iteratorINSB_10device_ptrIiEEEENS7_10__not_fn_tI17greater_than_fourEEEENSB_17counting_iteratorIlNSB_11use_defaultESU_SU_EEEEEEEPS9_jSF_S9_S9_NS7_10__identityEEEvT0_T1_T2_T3_T4_T6_E12temp_storage+32];
	and.b16  	%rs196, %rs383, 255;
	setp.eq.s16 	%p90, %rs196, 0;
	setp.eq.s16 	%p91, %rs195, 0;
	min.s64 	%rd252, %rd251, %rd417;
	selp.b16 	%rs197, %rs383, 1, %p91;
	selp.b16 	%rs198, %rs195, %rs197, %p90;
	and.b16  	%rs199, %rs198, 255;
	selp.b64 	%rd253, %rd417, %rd252, %p91;
	selp.b64 	%rd254, %rd251, %rd253, %p90;
	ld.shared.u8 	%rs200, [_ZZN3cub18CUB_300001_SM_10006detail6reduce28DeviceReduceSingleTileKernelINS2_10policy_hubIN4cuda3std3__45tupleIJblEEEjN6thrust24THRUST_300001_SM_1000_NS8cuda_cub9__find_if7functorIS9_EEE10Policy1000ENSB_12zip_iteratorINS8_IJNSD_26transform_input_iterator_tIbNSB_6detail15normal_iteratorINSB_10device_ptrIiEEEENS7_10__not_fn_tI17greater_than_fourEEEENSB_17counting_iteratorIlNSB_11use_defaultESU_SU_EEEEEEEPS9_jSF_S9_S9_NS7_10__identityEEEvT0_T1_T2_T3_T4_T6_E12temp_storage+40];
	ld.shared.u64 	%rd255, [_ZZN3cub18CUB_300001_SM_10006detail6reduce28DeviceReduceSingleTileKernelINS2_10policy_hubIN4cuda3std3__45tupleIJblEEEjN6thrust24THRUST_300001_SM_1000_NS8cuda_cub9__find_if7functorIS9_EEE10Policy1000ENSB_12zip_iteratorINS8_IJNSD_26transform_input_iterator_tIbNSB_6detail15normal_iteratorINSB_10device_ptrIiEEEENS7_10__not_fn_tI17greater_than_fourEEEENSB_17counting_iteratorIlNSB_11use_defaultESU_SU_EEEEEEEPS9_jSF_S9_S9_NS7_10__identityEEEvT0_T1_T2_T3_T4_T6_E12temp_storage+48];
	setp.eq.s16 	%p92, %rs199, 0;
	setp.eq.s16 	%p93, %rs200, 0;
	min.s64 	%rd256, %rd255, %rd254;
	selp.b16 	%rs201, %rs198, 1, %p93;
	selp.b16 	%rs202, %rs200, %rs201, %p92;
	and.b16  	%rs203, %rs202, 255;
	selp.b64 	%rd257, %rd254, %rd256, %p93;
	selp.b64 	%rd258, %rd255, %rd257, %p92;
	ld.shared.u8 	%rs204, [_ZZN3cub18CUB_300001_SM_10006detail6reduce28DeviceReduceSingleTileKernelINS2_10policy_hubIN4cuda3std3__45tupleIJblEEEjN6thrust24THRUST_300001_SM_1000_NS8cuda_cub9__find_if7functorIS9_EEE10Policy1000ENSB_12zip_iteratorINS8_IJNSD_26transform_input_iterator_tIbNSB_6detail15normal_iteratorINSB_10device_ptrIiEEEENS7_10__not_fn_tI17greater_than_fourEEEENSB_17counting_iteratorIlNSB_11use_defaultESU_SU_EEEEEEEPS9_jSF_S9_S9_NS7_10__identityEEEvT0_T1_T2_T3_T4_T6_E12temp_storage+56];
	ld.shared.u64 	%rd259, [_ZZN3cub18CUB_300001_SM_10006detail6reduce28DeviceReduceSingleTileKernelINS2_10policy_hubIN4cuda3std3__45tupleIJblEEEjN6thrust24THRUST_300001_SM_1000_NS8cuda_cub9__find_if7functorIS9_EEE10Policy1000ENSB_12zip_iteratorINS8_IJNSD_26transform_input_iterator_tIbNSB_6detail15normal_iteratorINSB_10device_ptrIiEEEENS7_10__not_fn_tI17greater_than_fourEEEENSB_17counting_iteratorIlNSB_11use_defaultESU_SU_EEEEEEEPS9_jSF_S9_S9_NS7_10__identityEEEvT0_T1_T2_T3_T4_T6_E12temp_storage+64];
	setp.eq.s16 	%p94, %rs203, 0;
	setp.eq.s16 	%p95, %rs204, 0;
	min.s64 	%rd260, %rd259, %rd258;
	selp.b16 	%rs205, %rs202, 1, %p95;
	selp.b16 	%rs206, %rs204, %rs205, %p94;
	and.b16  	%rs207, %rs206, 255;
	selp.b64 	%rd261, %rd258, %rd260, %p95;
	selp.b64 	%rd262, %rd259, %rd261, %p94;
	ld.shared.u8 	%rs208, [_ZZN3cub18CUB_300001_SM_10006detail6reduce28DeviceReduceSingleTileKernelINS2_10policy_hubIN4cuda3std3__45tupleIJblEEEjN6thrust24THRUST_300001_SM_1000_NS8cuda_cub9__find_if7functorIS9_EEE10Policy1000ENSB_12zip_iteratorINS8_IJNSD_26transform_input_iterator_tIbNSB_6detail15normal_iteratorINSB_10device_ptrIiEEEENS7_10__not_fn_tI17greater_than_fourEEEENSB_17counting_iteratorIlNSB_11use_defaultESU_SU_EEEEEEEPS9_jSF_S9_S9_NS7_10__identityEEEvT0_T1_T2_T3_T4_T6_E12temp_storage+72];
	ld.shared.u64 	%rd263, [_ZZN3cub18CUB_300001_SM_10006detail6reduce28DeviceReduceSingleTileKernelINS2_10policy_hubIN4cuda3std3__45tupleIJblEEEjN6thrust24THRUST_300001_SM_1000_NS8cuda_cub9__find_if7functorIS9_EEE10Policy1000ENSB_12zip_iteratorINS8_IJNSD_26transform_input_iterator_tIbNSB_6detail15normal_iteratorINSB_10device_ptrIiEEEENS7_10__not_fn_tI17greater_than_fourEEEENSB_17counting_iteratorIlNSB_11use_defaultESU_SU_EEEEEEEPS9_jSF_S9_S9_NS7_10__identityEEEvT0_T1_T2_T3_T4_T6_E12temp_storage+80];
	setp.eq.s16 	%p96, %rs207, 0;
	setp.eq.s16 	%p97, %rs208, 0;
	min.s64 	%rd264, %rd263, %rd262;
	selp.b16 	%rs209, %rs206, 1, %p97;
	selp.b16 	%rs210, %rs208, %rs209, %p96;
	and.b16  	%rs211, %rs210, 255;
	selp.b64 	%rd265, %rd262, %rd264, %p97;
	selp.b64 	%rd266, %rd263, %rd265, %p96;
	ld.shared.u8 	%rs212, [_ZZN3cub18CUB_300001_SM_10006detail6reduce28DeviceReduceSingleTileKernelINS2_10policy_hubIN4cuda3std3__45tupleIJblEEEjN6thrust24THRUST_300001_SM_1000_NS8cuda_cub9__find_if7functorIS9_EEE10Policy1000ENSB_12zip_iteratorINS8_IJNSD_26transform_input_iterator_tIbNSB_6detail15normal_iteratorINSB_10device_ptrIiEEEENS7_10__not_fn_tI17greater_than_fourEEEENSB_17counting_iteratorIlNSB_11use_defaultESU_SU_EEEEEEEPS9_jSF_S9_S9_NS7_10__identityEEEvT0_T1_T2_T3_T4_T6_E12temp_storage+88];
	ld.shared.u64 	%rd267, [_ZZN3cub18CUB_300001_SM_10006detail6reduce28DeviceReduceSingleTileKernelINS2_10policy_hubIN4cuda3std3__45tupleIJblEEEjN6thrust24THRUST_300001_SM_1000_NS8cuda_cub9__find_if7functorIS9_EEE10Policy1000ENSB_12zip_iteratorINS8_IJNSD_26transform_input_iterator_tIbNSB_6detail15normal_iteratorINSB_10device_ptrIiEEEENS7_10__not_fn_tI17greater_than_fourEEEENSB_17counting_iteratorIlNSB_11use_defaultESU_SU_EEEEEEEPS9_jSF_S9_S9_NS7_10__identityEEEvT0_T1_T2_T3_T4_T6_E12temp_storage+96];
	setp.eq.s16 	%p98, %rs211, 0;
	setp.eq.s16 	%p99, %rs212, 0;
	min.s64 	%rd268, %rd267, %rd266;
	selp.b16 	%rs213, %rs210, 1, %p99;
	selp.b16 	%rs214, %rs212, %rs213, %p98;
	and.b16  	%rs215, %rs214, 255;
	selp.b64 	%rd269, %rd266, %rd268, %p99;
	selp.b64 	%rd270, %rd267, %rd269, %p98;
	ld.shared.u8 	%rs216, [_ZZN3cub18CUB_300001_SM_10006detail6reduce28DeviceReduceSingleTileKernelINS2_10policy_hubIN4cuda3std3__45tupleIJblEEEjN6thrust24THRUST_300001_SM_1000_NS8cuda_cub9__find_if7functorIS9_EEE10Policy1000ENSB_12zip_iteratorINS8_IJNSD_26transform_input_iterator_tIbNSB_6detail15normal_iteratorINSB_10device_ptrIiEEEENS7_10__not_fn_tI17greater_than_fourEEEENSB_17counting_iteratorIlNSB_11use_defaultESU_SU_EEEEEEEPS9_jSF_S9_S9_NS7_10__identityEEEvT0_T1_T2_T3_T4_T6_E12temp_storage+104];
	ld.shared.u64 	%rd271, [_ZZN3cub18CUB_300001_SM_10006detail6reduce28DeviceReduceSingleTileKernelINS2_10policy_hubIN4cuda3std3__45tupleIJblEEEjN6thrust24THRUST_300001_SM_1000_NS8cuda_cub9__find_if7functorIS9_EEE10Policy1000ENSB_12zip_iteratorINS8_IJNSD_26transform_input_iterator_tIbNSB_6detail15normal_iteratorINSB_10device_ptrIiEEEENS7_10__not_fn_tI17greater_than_fourEEEENSB_17counting_iteratorIlNSB_11use_defaultESU_SU_EEEEEEEPS9_jSF_S9_S9_NS7_10__identityEEEvT0_T1_T2_T3_T4_T6_E12temp_storage+112];
	setp.eq.s16 	%p100, %rs215, 0;
	setp.eq.s16 	%p101, %rs216, 0;
	min.s64 	%rd272, %rd271, %rd270;
	selp.b16 	%rs217, %rs214, 1, %p101;
	selp.b16 	%rs218, %rs216, %rs217, %p100;
	and.b16  	%rs219, %rs218, 255;
	selp.b64 	%rd273, %rd270, %rd272, %p101;
	selp.b64 	%rd274, %rd271, %rd273, %p100;
	ld.shared.u8 	%rs220, [_ZZN3cub18CUB_300001_SM_10006detail6reduce28DeviceReduceSingleTileKernelINS2_10policy_hubIN4cuda3std3__45tupleIJblEEEjN6thrust24THRUST_300001_SM_1000_NS8cuda_cub9__find_if7functorIS9_EEE10Policy1000ENSB_12zip_iteratorINS8_IJNSD_26transform_input_iterator_tIbNSB_6detail15normal_iteratorINSB_10device_ptrIiEEEENS7_10__not_fn_tI17greater_than_fourEEEENSB_17counting_iteratorIlNSB_11use_defaultESU_SU_EEEEEEEPS9_jSF_S9_S9_NS7_10__identityEEEvT0_T1_T2_T3_T4_T6_E12temp_storage+120];
	ld.shared.u64 	%rd275, [_ZZN3cub18CUB_300001_SM_10006detail6reduce28DeviceReduceSingleTileKernelINS2_10policy_hubIN4cuda3std3__45tupleIJblEEEjN6thrust24THRUST_300001_SM_1000_NS8cuda_cub9__find_if7functorIS9_EEE10Policy1000ENSB_12zip_iteratorINS8_IJNSD_26transform_input_iterator_tIbNSB_6detail15normal_iteratorINSB_10device_ptrIiEEEENS7_10__not_fn_tI17greater_than_fourEEEENSB_17counting_iteratorIlNSB_11use_defaultESU_SU_EEEEEEEPS9_jSF_S9_S9_NS7_10__identityEEEvT0_T1_T2_T3_T4_T6_E12temp_storage+128];
	setp.eq.s16 	%p102, %rs219, 0;
	setp.eq.s16 	%p103, %rs220, 0;
	min.s64 	%rd276, %rd275, %rd274;
	selp.b16 	%rs221, %rs218, 1, %p103;
	selp.b16 	%rs383, %rs220, %rs221, %p102;
	selp.b64 	%rd277, %rd274, %rd276, %p103;
	selp.b64 	%rd417, %rd275, %rd277, %p102;
$L__BB118_121:
	mov.u32 	%r469, %tid.x;
	setp.ne.s32 	%p235, %r469, 0;
	@%p235 bra 	$L__BB118_123;
	setp.eq.s16 	%p236, %rs100, 0;
	and.b16  	%rs371, %rs383, 255;
	setp.eq.s16 	%p237, %rs371, 0;
	min.s64 	%rd405, %rd417, %rd114;
	selp.b16 	%rs372, %rs100, 1, %p237;
	selp.b16 	%rs373, %rs383, %rs372, %p236;
	selp.b64 	%rd406, %rd114, %rd405, %p237;
	selp.b64 	%rd407, %rd417, %rd406, %p236;
	st.global.u8 	[%rd1], %rs373;
	st.global.u64 	[%rd1+8], %rd407;
$L__BB118_123:
	ret;

}
	// .globl	_ZN3cub18CUB_300001_SM_10006detail6reduce18DeviceReduceKernelINS2_10policy_hubIN4cuda3std3__45tupleIJblEEEjN6thrust24THRUST_300001_SM_1000_NS8cuda_cub9__find_if7functorIS9_EEE10Policy1000ENSB_12zip_iteratorINS8_IJNSD_26transform_input_iterator_tIbNSB_6detail15normal_iteratorINSB_10device_ptrIiEEEENS7_10__not_fn_tI17greater_than_fourEEEENSB_17counting_iteratorIlNSB_11use_defaultESU_SU_EEEEEEEjSF_S9_NS7_10__identityEEEvT0_PT3_T1_NS0_13GridEvenShareIS12_EET2_T4_
.visible .entry _ZN3cub18CUB_300001_SM_10006detail6reduce18DeviceReduceKernelINS2_10policy_hubIN4cuda3std3__45tupleIJblEEEjN6thrust24THRUST_300001_SM_1000_NS8cuda_cub9__find_if7functorIS9_EEE10Policy1000ENSB_12zip_iteratorINS8_IJNSD_26transform_input_iterator_tIbNSB_6detail15normal_iteratorINSB_10device_ptrIiEEEENS7_10__not_fn_tI17greater_than_fourEEEENSB_17counting_iteratorIlNSB_11use_defaultESU_SU_EEEEEEEjSF_S9_NS7_10__identityEEEvT0_PT3_T1_NS0_13GridEvenShareIS12_EET2_T4_(
	.param .align 8 .b8 _ZN3cub18CUB_300001_SM_10006detail6reduce18DeviceReduceKernelINS2_10policy_hubIN4cuda3std3__45tupleIJblEEEjN6thrust24THRUST_300001_SM_1000_NS8cuda_cub9__find_if7functorIS9_EEE10Policy1000ENSB_12zip_iteratorINS8_IJNSD_26transform_input_iterator_tIbNSB_6detail15normal_iteratorINSB_10device_ptrIiEEEENS7_10__not_fn_tI17greater_than_fourEEEENSB_17counting_iteratorIlNSB_11use_defaultESU_SU_EEEEEEEjSF_S9_NS7_10__identityEEEvT0_PT3_T1_NS0_13GridEvenShareIS12_EET2_T4__param_0[24],
	.param .u64 .ptr .align 1 _ZN3cub18CUB_300001_SM_10006detail6reduce18DeviceReduceKernelINS2_10policy_hubIN4cuda3std3__45tupleIJblEEEjN6thrust24THRUST_300001_SM_1000_NS8cuda_cub9__find_if7functorIS9_EEE10Policy1000ENSB_12zip_iteratorINS8_IJNSD_26transform_input_iterator_tIbNSB_6detail15normal_iteratorINSB_10device_ptrIiEEEENS7_10__not_fn_tI17greater_than_fourEEEENSB_17counting_iteratorIlNSB_11use_defaultESU_SU_EEEEEEEjSF_S9_NS7_10__identityEEEvT0_PT3_T1_NS0_13GridEvenShareIS12_EET2_T4__param_1,
	.param .u32 _ZN3cub18CUB_300001_SM_10006detail6reduce18DeviceReduceKernelINS2_10policy_hubIN4cuda3std3__45tupleIJblEEEjN6thrust24THRUST_300001_SM_1000_NS8cuda_cub9__find_if7functorIS9_EEE10Policy1000ENSB_12zip_iteratorINS8_IJNSD_26transform_input_iterator_tIbNSB_6detail15normal_iteratorINSB_10device_ptrIiEEEENS7_10__not_fn_tI17greater_than_fourEEEENSB_17counting_iteratorIlNSB_11use_defaultESU_SU_EEEEEEEjSF_S9_NS7_10__identityEEEvT0_PT3_T1_NS0_13GridEvenShareIS12_EET2_T4__param_2,
	.param .align 4 .b8 _ZN3cub18CUB_300001_SM_10006detail6reduce18DeviceReduceKernelINS2_10policy_hubIN4cuda3std3__45tupleIJblEEEjN6thrust24THRUST_300001_SM_1000_NS8cuda_cub9__find_if7functorIS9_EEE10Policy1000ENSB_12zip_iteratorINS8_IJNSD_26transform_input_iterator_tIbNSB_6detail15normal_iteratorINSB_10device_ptrIiEEEENS7_10__not_fn_tI17greater_than_fourEEEENSB_17counting_iteratorIlNSB_11use_defaultESU_SU_EEEEEEEjSF_S9_NS7_10__identityEEEvT0_PT3_T1_NS0_13GridEvenShareIS12_EET2_T4__param_3[40],
	.param .align 1 .b8 _ZN3cub18CUB_300001_SM_10006detail6reduce18DeviceReduceKernelINS2_10policy_hubIN4cuda3std3__45tupleIJblEEEjN6thrust24THRUST_300001_SM_1000_NS8cuda_cub9__find_if7functorIS9_EEE10Policy1000ENSB_12zip_iteratorINS8_IJNSD_26transform_input_iterator_tIbNSB_6detail15normal_iteratorINSB_10device_ptrIiEEEENS7_10__not_fn_tI17greater_than_fourEEEENSB_17counting_iteratorIlNSB_11use_defaultESU_SU_EEEEEEEjSF_S9_NS7_10__identityEEEvT0_PT3_T1_NS0_13GridEvenShareIS12_EET2_T4__param_4[1],
	.param .align 1 .b8 _ZN3cub18CUB_300001_SM_10006detail6reduce18DeviceReduceKernelINS2_10policy_hubIN4cuda3std3__45tupleIJblEEEjN6thrust24THRUST_300001_SM_1000_NS8cuda_cub9__find_if7functorIS9_EEE10Policy1000ENSB_12zip_iteratorINS8_IJNSD_26transform_input_iterator_tIbNSB_6detail15normal_iteratorINSB_10device_ptrIiEEEENS7_10__not_fn_tI17greater_than_fourEEEENSB_17counting_iteratorIlNSB_11use_defaultESU_SU_EEEEEEEjSF_S9_NS7_10__identityEEEvT0_PT3_T1_NS0_13GridEvenShareIS12_EET2_T4__param_5[1]
)
.maxntid 256
{
	.reg .pred 	%p<235>;
	.reg .b16 	%rs<400>;
	.reg .b32 	%r<518>;
	.reg .b64 	%rd<476>;
	// demoted variable
	.shared .align 8 .b8 _ZZN3cub18CUB_300001_SM_10006detail6reduce18DeviceReduceKernelINS2_10policy_hubIN4cuda3std3__45tupleIJblEEEjN6thrust24THRUST_300001_SM_1000_NS8cuda_cub9__find_if7functorIS9_EEE10Policy1000ENSB_12zip_iteratorINS8_IJNSD_26transform_input_iterator_tIbNSB_6detail15normal_iteratorINSB_10device_ptrIiEEEENS7_10__not_fn_tI17greater_than_fourEEEENSB_17counting_iteratorIlNSB_11use_defaultESU_SU_EEEEEEEjSF_S9_NS7_10__identityEEEvT0_PT3_T1_NS0_13GridEvenShareIS12_EET2_T4_E12temp_storage[152];
	ld.param.u64 	%rd2, [_ZN3cub18CUB_300001_SM_10006detail6reduce18DeviceReduceKernelINS2_10policy_hubIN4cuda3std3__45tupleIJblEEEjN6thrust24THRUST_300001_SM_1000_NS8cuda_cub9__find_if7functorIS9_EEE10Policy1000ENSB_12zip_iteratorINS8_IJNSD_26transform_input_iterator_tIbNSB_6detail15normal_iteratorINSB_10device_ptrIiEEEENS7_10__not_fn_tI17greater_than_fourEEEENSB_17counting_iteratorIlNSB_11use_defaultESU_SU_EEEEEEEjSF_S9_NS7_10__identityEEEvT0_PT3_T1_NS0_13GridEvenShareIS12_EET2_T4__param_0+16];
	ld.param.u32 	%r1, [_ZN3cub18CUB_300001_SM_10006detail6reduce18DeviceReduceKernelINS2_10policy_hubIN4cuda3std3__45tupleIJblEEEjN6thrust24THRUST_300001_SM_1000_NS8cuda_cub9__find_if7functorIS9_EEE10Policy1000ENSB_12zip_iteratorINS8_IJNSD_26transform_input_iterator_tIbNSB_6detail15normal_iteratorINSB_10device_ptrIiEEEENS7_10__not_fn_tI17greater_than_fourEEEENSB_17counting_iteratorIlNSB_11use_defaultESU_SU_EEEEEEEjSF_S9_NS7_10__identityEEEvT0_PT3_T1_NS0_13GridEvenShareIS12_EET2_T4__param_3+20];
	ld.param.u32 	%r2, [_ZN3cub18CUB_300001_SM_10006detail6reduce18DeviceReduceKernelINS2_10policy_hubIN4cuda3std3__45tupleIJblEEEjN6thrust24THRUST_300001_SM_1000_NS8cuda_cub9__find_if7functorIS9_EEE10Policy1000ENSB_12zip_iteratorINS8_IJNSD_26transform_input_iterator_tIbNSB_6detail15normal_iteratorINSB_10device_ptrIiEEEENS7_10__not_fn_tI17greater_than_fourEEEENSB_17counting_iteratorIlNSB_11use_defaultESU_SU_EEEEEEEjSF_S9_NS7_10__identityEEEvT0_PT3_T1_NS0_13GridEvenShareIS12_EET2_T4__param_3+24];
	ld.param.u64 	%rd109, [_ZN3cub18CUB_300001_SM_10006detail6reduce18DeviceReduceKernelINS2_10policy_hubIN4cuda3std3__45tupleIJblEEEjN6thrust24THRUST_300001_SM_1000_NS8cuda_cub9__find_if7functorIS9_EEE10Policy1000ENSB_12zip_iteratorINS8_IJNSD_26transform_input_iterator_tIbNSB_6detail15normal_iteratorINSB_10device_ptrIiEEEENS7_10__not_fn_tI17greater_than_fourEEEENSB_17counting_iteratorIlNSB_11use_defaultESU_SU_EEEEEEEjSF_S9_NS7_10__identityEEEvT0_PT3_T1_NS0_13GridEvenShareIS12_EET2_T4__param_0];
	cvta.to.global.u64 	%rd1, %rd109;
	mov.u32 	%r3, %ctaid.x;
	shl.b32 	%r4, %r2, 10;
	shl.b32 	%r5, %r3, 10;
	sub.s32 	%r6, %r1, %r5;
	setp.gt.u32 	%p1, %r6, 1023;
	@%p1 bra 	$L__BB119_78;
	mov.u32 	%r7, %tid.x;
	setp.ge.u32 	%p103, %r7, %r6;
	mov.b16 	%rs369, 0;
	mov.b64 	%rd445, 0;
	mov.u32 	%r505, %r7;
	@%p103 bra 	$L__BB119_3;
	add.s32 	%r235, %r5, %r7;
	cvt.u64.u32 	%rd277, %r235;
	mul.wide.u32 	%rd278, %r235, 4;
	add.s64 	%rd279, %rd1, %rd278;
	add.s64 	%rd445, %rd2, %rd277;
	ld.global.u32 	%r236, [%rd279];
	setp.lt.s32 	%p104, %r236, 5;
	selp.u16 	%rs369, 1, 0, %p104;
	add.s32 	%r505, %r7, 256;
$L__BB119_3:
	setp.ge.u32 	%p105, %r505, %r6;
	@%p105 bra 	$L__BB119_16;
	not.b32 	%r237, %r505;
	add.s32 	%r10, %r1, %r237;
	sub.s32 	%r238, %r10, %r5;
	shr.u32 	%r239, %r238, 8;
	add.s32 	%r11, %r239, 1;
	and.b32  	%r12, %r11, 7;
	setp.lt.u32 	%p106, %r238, 1792;
	@%p106 bra 	$L__BB119_8;
	add.s32 	%r504, %r505, 1024;
	add.s32 	%r503, %r505, %r5;
	and.b32  	%r240, %r11, 33554424;
	neg.s32 	%r502, %r240;
$L__BB119_6:
	.pragma "nounroll";
	cvt.u64.u32 	%rd281, %r503;
	mul.wide.u32 	%rd282, %r503, 4;
	add.s64 	%rd283, %rd1, %rd282;
	add.s64 	%rd284, %rd2, %rd281;
	ld.global.u32 	%r241, [%rd283];
	setp.lt.s32 	%p107, %r241, 5;
	selp.u16 	%rs214, 1, 0, %p107;
	and.b16  	%rs215, %rs369, 255;
	setp.eq.s16 	%p108, %rs215, 0;
	min.s64 	%rd285, %rd284, %rd445;
	selp.b64 	%rd286, %rd285, %rd445, %p107;
	selp.b64 	%rd287, %rd284, %rd286, %p108;
	selp.b16 	%rs216, 1, %rs369, %p107;
	selp.b16 	%rs217, %rs214, %rs216, %p108;
	and.b16  	%rs218, %rs217, 255;
	add.s32 	%r242, %r503, 256;
	cvt.u64.u32 	%rd288, %r242;
	mul.wide.u32 	%rd289, %r242, 4;
	add.s64 	%rd290, %rd1, %rd289;
	add.s64 	%rd291, %rd2, %rd288;
	ld.global.u32 	%r243, [%rd290];
	setp.lt.s32 	%p109, %r243, 5;
	selp.u16 	%rs219, 1, 0, %p109;
	setp.eq.s16 	%p110, %rs218, 0;
	min.s64 	%rd292, %rd291, %rd287;
	selp.b64 	%rd293, %rd292, %rd287, %p109;
	selp.b64 	%rd294, %rd291, %rd293, %p110;
	selp.b16 	%rs220, 1, %rs217, %p109;
	selp.b16 	%rs221, %rs219, %rs220, %p110;
	and.b16  	%rs222, %rs221, 255;
	add.s32 	%r244, %r503, 512;
	cvt.u64.u32 	%rd295, %r244;
	mul.wide.u32 	%rd296, %r244, 4;
	add.s64 	%rd297, %rd1, %rd296;
	add.s64 	%rd298, %rd2, %rd295;
	ld.global.u32 	%r245, [%rd297];
	setp.lt.s32 	%p111, %r245, 5;
	selp.u16 	%rs223, 1, 0, %p111;
	setp.eq.s16 	%p112, %rs222, 0;
	min.s64 	%rd299, %rd298, %rd294;
	selp.b64 	%rd300, %rd299, %rd294, %p111;
	selp.b64 	%rd301, %rd298, %rd300, %p112;
	selp.b16 	%rs224, 1, %rs221, %p111;
	selp.b16 	%rs225, %rs223, %rs224, %p112;
	and.b16  	%rs226, %rs225, 255;
	add.s32 	%r246, %r503, 768;
	cvt.u64.u32 	%rd302, %r246;
	mul.wide.u32 	%rd303, %r246, 4;
	add.s64 	%rd304, %rd1, %rd303;
	add.s64 	%rd305, %rd2, %rd302;
	ld.global.u32 	%r247, [%rd304];
	setp.lt.s32 	%p113, %r247, 5;
	selp.u16 	%rs227, 1, 0, %p113;
	setp.eq.s16 	%p114, %rs226, 0;
	min.s64 	%rd306, %rd305, %rd301;
	selp.b64 	%rd307, %rd306, %rd301, %p113;
	selp.b64 	%rd308, %rd305, %rd307, %p114;
	selp.b16 	%rs228, 1, %rs225, %p113;
	selp.b16 	%rs229, %rs227, %rs228, %p114;
	and.b16  	%rs230, %rs229, 255;
	add.s32 	%r248, %r503, 1024;
	cvt.u64.u32 	%rd309, %r248;
	mul.wide.u32 	%rd310, %r248, 4;
	add.s64 	%rd311, %rd1, %rd310;
	add.s64 	%rd312, %rd2, %rd309;
	ld.global.u32 	%r249, [%rd311];
	setp.lt.s32 	%p115, %r249, 5;
	selp.u16 	%rs231, 1, 0, %p115;
	setp.eq.s16 	%p116, %rs230, 0;
	min.s64 	%rd313, %rd312, %rd308;
	selp.b64 	%rd314, %rd313, %rd308, %p115;
	selp.b64 	%rd315, %rd312, %rd314, %p116;
	selp.b16 	%rs232, 1, %rs229, %p115;
	selp.b16 	%rs233, %rs231, %rs232, %p116;
	and.b16  	%rs234, %rs233, 255;
	add.s32 	%r250, %r503, 1280;
	cvt.u64.u32 	%rd316, %r250;
	mul.wide.u32 	%rd317, %r250, 4;
	add.s64 	%rd318, %rd1, %rd317;
	add.s64 	%rd319, %rd2, %rd316;
	ld.global.u32 	%r251, [%rd318];
	setp.lt.s32 	%p117, %r251, 5;
	selp.u16 	%rs235, 1, 0, %p117;
	setp.eq.s16 	%p118, %rs234, 0;
	min.s64 	%rd320, %rd319, %rd315;
	selp.b64 	%rd321, %rd320, %rd315, %p117;
	selp.b64 	%rd322, %rd319, %rd321, %p118;
	selp.b16 	%rs236, 1, %rs233, %p117;
	selp.b16 	%rs237, %rs235, %rs236, %p118;
	and.b16  	%rs238, %rs237, 255;
	add.s32 	%r252, %r503, 1536;
	cvt.u64.u32 	%rd323, %r252;
	mul.wide.u32 	%rd324, %r252, 4;
	add.s64 	%rd325, %rd1, %rd324;
	add.s64 	%rd326, %rd2, %rd323;
	ld.global.u32 	%r253, [%rd325];
	setp.lt.s32 	%p119, %r253, 5;
	selp.u16 	%rs239, 1, 0, %p119;
	setp.eq.s16 	%p120, %rs238, 0;
	min.s64 	%rd327, %rd326, %rd322;
	selp.b64 	%rd328, %rd327, %rd322, %p119;
	selp.b64 	%rd329, %rd326, %rd328, %p120;
	selp.b16 	%rs240, 1, %rs237, %p119;
	selp.b16 	%rs241, %rs239, %rs240, %p120;
	and.b16  	%rs242, %rs241, 255;
	add.s32 	%r254, %r503, 1792;
	cvt.u64.u32 	%rd330, %r254;
	mul.wide.u32 	%rd331, %r254, 4;
	add.s64 	%rd332, %rd1, %rd331;
	add.s64 	%rd333, %rd2, %rd330;
	ld.global.u32 	%r255, [%rd332];
	setp.lt.s32 	%p121, %r255, 5;
	selp.u16 	%rs243, 1, 0, %p121;
	setp.eq.s16 	%p122, %rs242, 0;
	min.s64 	%rd334, %rd333, %rd329;
	selp.b64 	%rd335, %rd334, %rd329, %p121;
	selp.b64 	%rd445, %rd333, %rd335, %p122;
	selp.b16 	%rs244, 1, %rs241, %p121;
	selp.b16 	%rs369, %rs243, %rs244, %p122;
	add.s32 	%r504, %r504, 2048;
	add.s32 	%r503, %r503, 2048;
	add.s32 	%r502, %r502, 8;
	setp.ne.s32 	%p123, %r502, 0;
	@%p123 bra 	$L__BB119_6;
	add.s32 	%r505, %r504, -1024;
$L__BB119_8:
	setp.eq.s32 	%p124, %r12, 0;
	@%p124 bra 	$L__BB119_16;
	setp.lt.u32 	%p125, %r12, 4;
	@%p125 bra 	$L__BB119_11;
	add.s32 	%r256, %r5, %r505;
	cvt.u64.u32 	%rd337, %r256;
	mul.wide.u32 	%rd338, %r256, 4;
	add.s64 	%rd339, %rd1, %rd338;
	add.s64 	%rd340, %rd2, %rd337;
	ld.global.u32 	%r257, [%rd339];
	setp.lt.s32 	%p126, %r257, 5;
	selp.u16 	%rs246, 1, 0, %p126;
	and.b16  	%rs247, %rs369, 255;
	setp.eq.s16 	%p127, %rs247, 0;
	min.s64 	%rd341, %rd340, %rd445;
	selp.b64 	%rd342, %rd341, %rd445, %p126;
	selp.b64 	%rd343, %rd340, %rd342, %p127;
	selp.b16 	%rs248, 1, %rs369, %p126;
	selp.b16 	%rs249, %rs246, %rs248, %p127;
	and.b16  	%rs250, %rs249, 255;
	add.s32 	%r258, %r256, 256;
	cvt.u64.u32 	%rd344, %r258;
	mul.wide.u32 	%rd345, %r258, 4;
	add.s64 	%rd346, %rd1, %rd345;
	add.s64 	%rd347, %rd2, %rd344;
	ld.global.u32 	%r259, [%rd346];
	setp.lt.s32 	%p128, %r259, 5;
	selp.u16 	%rs251, 1, 0, %p128;
	setp.eq.s16 	%p129, %rs250, 0;
	min.s64 	%rd348, %rd347, %rd343;
	selp.b64 	%rd349, %rd348, %rd343, %p128;
	selp.b64 	%rd350, %rd347, %rd349, %p129;
	selp.b16 	%rs252, 1, %rs249, %p128;
	selp.b16 	%rs253, %rs251, %rs252, %p129;
	and.b16  	%rs254, %rs253, 255;
	add.s32 	%r260, %r256, 512;
	cvt.u64.u32 	%rd351, %r260;
	mul.wide.u32 	%rd352, %r260, 4;
	add.s64 	%rd353, %rd1, %rd352;
	add.s64 	%rd354, %rd2, %rd351;
	ld.global.u32 	%r261, [%rd353];
	setp.lt.s32 	%p130, %r261, 5;
	selp.u16 	%rs255, 1, 0, %p130;
	setp.eq.s16 	%p131, %rs254, 0;
	min.s64 	%rd355, %rd354, %rd350;
	selp.b64 	%rd356, %rd355, %rd350, %p130;
	selp.b64 	%rd357, %rd354, %rd356, %p131;
	selp.b16 	%rs256, 1, %rs253, %p130;
	selp.b16 	%rs257, %rs255, %rs256, %p131;
	and.b16  	%rs258, %rs257, 255;
	add.s32 	%r262, %r256, 768;
	cvt.u64.u32 	%rd358, %r262;
	mul.wide.u32 	%rd359, %r262, 4;
	add.s64 	%rd360, %rd1, %rd359;
	add.s64 	%rd361, %rd2, %rd358;
	ld.global.u32 	%r263, [%rd360];
	setp.lt.s32 	%p132, %r263, 5;
	selp.u16 	%rs259, 1, 0, %p132;
	setp.eq.s16 	%p133, %rs258, 0;
	min.s64 	%rd362, %rd361, %rd357;
	selp.b64 	%rd363, %rd362, %rd357, %p132;
	selp.b64 	%rd445, %rd361, %rd363, %p133;
	selp.b16 	%rs260, 1, %rs257, %p132;
	selp.b16 	%rs369, %rs259, %rs260, %p133;
	add.s32 	%r505, %r505, 1024;
$L__BB119_11:
	and.b32  	%r264, %r11, 3;
	setp.eq.s32 	%p134, %r264, 0;
	@%p134 bra 	$L__BB119_16;
	setp.eq.s32 	%p135, %r264, 1;
	@%p135 bra 	$L__BB119_14;
	add.s32 	%r265, %r5, %r505;
	cvt.u64.u32 	%rd365, %r265;
	mul.wide.u32 	%rd366, %r265, 4;
	add.s64 	%rd367, %rd1, %rd366;
	add.s64 	%rd368, %rd2, %rd365;
	ld.global.u32 	%r266, [%rd367];
	setp.lt.s32 	%p136, %r266, 5;
	selp.u16 	%rs262, 1, 0, %p136;
	and.b16  	%rs263, %rs369, 255;
	setp.eq.s16 	%p137, %rs263, 0;
	min.s64 	%rd369, %rd368, %rd445;
	selp.b64 	%rd370, %rd369, %rd445, %p136;
	selp.b64 	%rd371, %rd368, %rd370, %p137;
	selp.b16 	%rs264, 1, %rs369, %p136;
	selp.b16 	%rs265, %rs262, %rs264, %p137;
	and.b16  	%rs266, %rs265, 255;
	add.s32 	%r267, %r265, 256;
	cvt.u64.u32 	%rd372, %r267;
	mul.wide.u32 	%rd373, %r267, 4;
	add.s64 	%rd374, %rd1, %rd373;
	add.s64 	%rd375, %rd2, %rd372;
	ld.global.u32 	%r268, [%rd374];
	setp.lt.s32 	%p138, %r268, 5;
	selp.u16 	%rs267, 1, 0, %p138;
	setp.eq.s16 	%p139, %rs266, 0;
	min.s64 	%rd376, %rd375, %rd371;
	selp.b64 	%rd377, %rd376, %rd371, %p138;
	selp.b64 	%rd445, %rd375, %rd377, %p139;
	selp.b16 	%rs268, 1, %rs265, %p138;
	selp.b16 	%rs369, %rs267, %rs268, %p139;
	add.s32 	%r505, %r505, 512;
$L__BB119_14:
	and.b32  	%r269, %r10, 256;
	setp.ne.s32 	%p140, %r269, 0;
	@%p140 bra 	$L__BB119_16;
	add.s32 	%r270, %r5, %r505;
	cvt.u64.u32 	%rd378, %r270;
	mul.wide.u32 	%rd379, %r270, 4;
	add.s64 	%rd380, %rd1, %rd379;
	add.s64 	%rd381, %rd2, %rd378;
	ld.global.u32 	%r271, [%rd380];
	setp.lt.s32 	%p141, %r271, 5;
	selp.u16 	%rs269, 1, 0, %p141;
	and.b16  	%rs270, %rs369, 255;
	setp.eq.s16 	%p142, %rs270, 0;
	min.s64 	%rd382, %rd381, %rd445;
	selp.b64 	%rd383, %rd382, %rd445, %p141;
	selp.b64 	%rd445, %rd381, %rd383, %p142;
	selp.b16 	%rs271, 1, %rs369, %p141;
	selp.b16 	%rs369, %rs269, %rs271, %p142;
$L__BB119_16:
	setp.lt.u32 	%p143, %r6, 256;
	@%p143 bra 	$L__BB119_41;
	// begin inline asm
	mov.u32 %r390, %laneid;
	// end inline asm
	cvt.u32.u16 	%r411, %rs369;
	and.b32  	%r392, %r411, 255;
	mov.b32 	%r408, 1;
	mov.b32 	%r409, 31;
	mov.b32 	%r410, -1;
	// begin inline asm
	shfl.sync.down.b32 %r391, %r392, %r408, %r409, %r410;
	// end inline asm
	// begin inline asm
	shfl.sync.down.b32 %r396, %r397, %r408, %r409, %r410;
	// end inline asm
	mov.b64 	{%r402, %r407}, %rd445;
	// begin inline asm
	shfl.sync.down.b32 %r401, %r402, %r408, %r409, %r410;
	// end inline asm
	// begin inline asm
	shfl.sync.down.b32 %r406, %r407, %r408, %r409, %r410;
	// end inline asm
	mov.b64 	%rd17, {%r401, %r406};
	cvt.u16.u32 	%rs15, %r391;
	setp.gt.s32 	%p193, %r390, 30;
	@%p193 bra 	$L__BB119_21;
	and.b16  	%rs313, %rs369, 255;
	setp.eq.s16 	%p194, %rs313, 0;
	and.b16  	%rs314, %rs15, 255;
	setp.eq.s16 	%p195, %rs314, 0;
	or.pred  	%p196, %p194, %p195;
	@%p196 bra 	$L__BB119_20;
	min.s64 	%rd445, %rd17, %rd445;
	mov.b16 	%rs369, 1;
	bra.uni 	$L__BB119_21;
$L__BB119_20:
	setp.eq.s16 	%p197, %rs313, 0;
	selp.b64 	%rd445, %rd17, %rd445, %p197;
	selp.b16 	%rs369, %rs15, %rs369, %p197;
$L__BB119_21:
	cvt.u32.u16 	%r432, %rs369;
	and.b32  	%r413, %r432, 255;
	mov.b32 	%r429, 2;
	mov.b32 	%r430, 31;
	mov.b32 	%r431, -1;
	// begin inline asm
	shfl.sync.down.b32 %r412, %r413, %r429, %r430, %r431;
	// end inline asm
	// begin inline asm
	shfl.sync.down.b32 %r417, %r418, %r429, %r430, %r431;
	// end inline asm
	mov.b64 	{%r423, %r428}, %rd445;
	// begin inline asm
	shfl.sync.down.b32 %r422, %r423, %r429, %r430, %r431;
	// end inline asm
	// begin inline asm
	shfl.sync.down.b32 %r427, %r428, %r429, %r430, %r431;
	// end inline asm
	mov.b64 	%rd21, {%r422, %r427};
	cvt.u16.u32 	%rs18, %r412;
	setp.gt.s32 	%p198, %r390, 29;
	@%p198 bra 	$L__BB119_25;
	and.b16  	%rs317, %rs369, 255;
	setp.eq.s16 	%p199, %rs317, 0;
	and.b16  	%rs318, %rs18, 255;
	setp.eq.s16 	%p200, %rs318, 0;
	or.pred  	%p201, %p199, %p200;
	@%p201 bra 	$L__BB119_24;
	min.s64 	%rd445, %rd21, %rd445;
	mov.b16 	%rs369, 1;
	bra.uni 	$L__BB119_25;
$L__BB119_24:
	setp.eq.s16 	%p202, %rs317, 0;
	selp.b64 	%rd445, %rd21, %rd445, %p202;
	selp.b16 	%rs369, %rs18, %rs369, %p202;
$L__BB119_25:
	cvt.u32.u16 	%r453, %rs369;
	and.b32  	%r434, %r453, 255;
	mov.b32 	%r450, 4;
	mov.b32 	%r451, 31;
	mov.b32 	%r452, -1;
	// begin inline asm
	shfl.sync.down.b32 %r433, %r434, %r450, %r451, %r452;
	// end inline asm
	// begin inline asm
	shfl.sync.down.b32 %r438, %r439, %r450, %r451, %r452;
	// end inline asm
	mov.b64 	{%r444, %r449}, %rd445;
	// begin inline asm
	shfl.sync.down.b32 %r443, %r444, %r450, %r451, %r452;
	// end inline asm
	// begin inline asm
	shfl.sync.down.b32 %r448, %r449, %r450, %r451, %r452;
	// end inline asm
	mov.b64 	%rd25, {%r443, %r448};
	cvt.u16.u32 	%rs21, %r433;
	setp.gt.s32 	%p203, %r390, 27;
	@%p203 bra 	$L__BB119_29;
	and.b16  	%rs321, %rs369, 255;
	setp.eq.s16 	%p204, %rs321, 0;
	and.b16  	%rs322, %rs21, 255;
	setp.eq.s16 	%p205, %rs322, 0;
	or.pred  	%p206, %p204, %p205;
	@%p206 bra 	$L__BB119_28;
	min.s64 	%rd445, %rd25, %rd445;
	mov.b16 	%rs369, 1;
	bra.uni 	$L__BB119_29;
$L__BB119_28:
	setp.eq.s16 	%p207, %rs321, 0;
	selp.b64 	%rd445, %rd25, %rd445, %p207;
	selp.b16 	%rs369, %rs21, %rs369, %p207;
$L__BB119_29:
	cvt.u32.u16 	%r474, %rs369;
	and.b32  	%r455, %r474, 255;
	mov.b32 	%r471, 8;
	mov.b32 	%r472, 31;
	mov.b32 	%r473, -1;
	// begin inline asm
	shfl.sync.down.b32 %r454, %r455, %r471, %r472, %r473;
	// end inline asm
	// begin inline asm
	shfl.sync.down.b32 %r459, %r460, %r471, %r472, %r473;
	// end inline asm
	mov.b64 	{%r465, %r470}, %rd445;
	// begin inline asm
	shfl.sync.down.b32 %r464, %r465, %r471, %r472, %r473;
	// end inline asm
	// begin inline asm
	shfl.sync.down.b32 %r469, %r470, %r471, %r472, %r473;
	// end inline asm
	mov.b64 	%rd29, {%r464, %r469};
	cvt.u16.u32 	%rs24, %r454;
	setp.gt.s32 	%p208, %r390, 23;
	@%p208 bra 	$L__BB119_33;
	and.b16  	%rs325, %rs369, 255;
	setp.eq.s16 	%p209, %rs325, 0;
	and.b16  	%rs326, %rs24, 255;
	setp.eq.s16 	%p210, %rs326, 0;
	or.pred  	%p211, %p209, %p210;
	@%p211 bra 	$L__BB119_32;
	min.s64 	%rd445, %rd29, %rd445;
	mov.b16 	%rs369, 1;
	bra.uni 	$L__BB119_33;
$L__BB119_32:
	setp.eq.s16 	%p212, %rs325, 0;
	selp.b64 	%rd445, %rd29, %rd445, %p212;
	selp.b16 	%rs369, %rs24, %rs369, %p212;
$L__BB119_33:
	cvt.u32.u16 	%r495, %rs369;
	and.b32  	%r476, %r495, 255;
	mov.b32 	%r492, 16;
	mov.b32 	%r493, 31;
	mov.b32 	%r494, -1;
	// begin inline asm
	shfl.sync.down.b32 %r475, %r476, %r492, %r493, %r494;
	// end inline asm
	// begin inline asm
	shfl.sync.down.b32 %r480, %r481, %r492, %r493, %r494;
	// end inline asm
	mov.b64 	{%r486, %r491}, %rd445;
	// begin inline asm
	shfl.sync.down.b32 %r485, %r486, %r492, %r493, %r494;
	// end inline asm
	// begin inline asm
	shfl.sync.down.b32 %r490, %r491, %r492, %r493, %r494;
	// end inline asm
	mov.b64 	%rd33, {%r485, %r490};
	cvt.u16.u32 	%rs27, %r475;
	setp.gt.s32 	%p213, %r390, 15;
	@%p213 bra 	$L__BB119_37;
	and.b16  	%rs329, %rs369, 255;
	setp.eq.s16 	%p214, %rs329, 0;
	and.b16  	%rs330, %rs27, 255;
	setp.eq.s16 	%p215, %rs330, 0;
	or.pred  	%p216, %p214, %p215;
	@%p216 bra 	$L__BB119_36;
	min.s64 	%rd445, %rd33, %rd445;
	mov.b16 	%rs369, 1;
	bra.uni 	$L__BB119_37;
$L__BB119_36:
	setp.eq.s16 	%p217, %rs329, 0;
	selp.b16 	%rs369, %rs27, %rs369, %p217;
	selp.b64 	%rd445, %rd33, %rd445, %p217;
$L__BB119_37:
	setp.ne.s32 	%p218, %r390, 0;
	@%p218 bra 	$L__BB119_39;
	shr.u32 	%r496, %r7, 1;
	and.b32  	%r497, %r496, 496;
	mov.u32 	%r498, _ZZN3cub18CUB_300001_SM_10006detail6reduce18DeviceReduceKernelINS2_10policy_hubIN4cuda3std3__45tupleIJblEEEjN6thrust24THRUST_300001_SM_1000_NS8cuda_cub9__find_if7functorIS9_EEE10Policy1000ENSB_12zip_iteratorINS8_IJNSD_26transform_input_iterator_tIbNSB_6detail15normal_iteratorINSB_10device_ptrIiEEEENS7_10__not_fn_tI17greater_than_fourEEEENSB_17counting_iteratorIlNSB_11use_defaultESU_SU_EEEEEEEjSF_S9_NS7_10__identityEEEvT0_PT3_T1_NS0_13GridEvenShareIS12_EET2_T4_E12temp_storage;
	add.s32 	%r499, %r498, %r497;
	st.shared.u8 	[%r499+8], %rs369;
	st.shared.u64 	[%r499+16], %rd445;
$L__BB119_39:
	bar.sync 	0;
	setp.ne.s32 	%p219, %r7, 0;
	@%p219 bra 	$L__BB119_119;
	ld.shared.u8 	%rs333, [_ZZN3cub18CUB_300001_SM_10006detail6reduce18DeviceReduceKernelINS2_10policy_hubIN4cuda3std3__45tupleIJblEEEjN6thrust24THRUST_300001_SM_1000_NS8cuda_cub9__find_if7functorIS9_EEE10Policy1000ENSB_12zip_iteratorINS8_IJNSD_26transform_input_iterator_tIbNSB_6detail15normal_iteratorINSB_10device_ptrIiEEEENS7_10__not_fn_tI17greater_than_fourEEEENSB_17counting_iteratorIlNSB_11use_defaultESU_SU_EEEEEEEjSF_S9_NS7_10__identityEEEvT0_PT3_T1_NS0_13GridEvenShareIS12_EET2_T4_E12temp_storage+24];
	ld.shared.u64 	%rd405, [_ZZN3cub18CUB_300001_SM_10006detail6reduce18DeviceReduceKernelINS2_10policy_hubIN4cuda3std3__45tupleIJblEEEjN6thrust24THRUST_300001_SM_1000_NS8cuda_cub9__find_if7functorIS9_EEE10Policy1000ENSB_12zip_iteratorINS8_IJNSD_26transform_input_iterator_tIbNSB_6detail15normal_iteratorINSB_10device_ptrIiEEEENS7_10__not_fn_tI17greater_than_fourEEEENSB_17counting_iteratorIlNSB_11use_defaultESU_SU_EEEEEEEjSF_S9_NS7_10__identityEEEvT0_PT3_T1_NS0_13GridEvenShareIS12_EET2_T4_E12temp_storage+32];
	and.b16  	%rs334, %rs369, 255;
	setp.eq.s16 	%p220, %rs334, 0;
	setp.eq.s16 	%p221, %rs333, 0;
	min.s64 	%rd406, %rd405, %rd445;
	selp.b16 	%rs335, %rs369, 1, %p221;
	selp.b16 	%rs336, %rs333, %rs335, %p220;
	and.b16  	%rs337, %rs336, 255;
	selp.b64 	%rd407, %rd445, %rd406, %p221;
	selp.b64 	%rd408, %rd405, %rd407, %p220;
	ld.shared.u8 	%rs338, [_ZZN3cub18CUB_300001_SM_10006detail6reduce18DeviceReduceKernelINS2_10policy_hubIN4cuda3std3__45tupleIJblEEEjN6thrust24THRUST_300001_SM_1000_NS8cuda_cub9__find_if7functorIS9_EEE10Policy1000ENSB_12zip_iteratorINS8_IJNSD_26transform_input_iterator_tIbNSB_6detail15normal_iteratorINSB_10device_ptrIiEEEENS7_10__not_fn_tI17greater_than_fourEEEENSB_17counting_iteratorIlNSB_11use_defaultESU_SU_EEEEEEEjSF_S9_NS7_10__identityEEEvT0_PT3_T1_NS0_13GridEvenShareIS12_EET2_T4_E12temp_storage+40];
	ld.shared.u64 	%rd409, [_ZZN3cub18CUB_300001_SM_10006detail6reduce18DeviceReduceKernelINS2_10policy_hubIN4cuda3std3__45tupleIJblEEEjN6thrust24THRUST_300001_SM_1000_NS8cuda_cub9__find_if7functorIS9_EEE10Policy1000ENSB_12zip_iteratorINS8_IJNSD_26transform_input_iterator_tIbNSB_6detail15normal_iteratorINSB_10device_ptrIiEEEENS7_10__not_fn_tI17greater_than_fourEEEENSB_17counting_iteratorIlNSB_11use_defaultESU_SU_EEEEEEEjSF_S9_NS7_10__identityEEEvT0_PT3_T1_NS0_13GridEvenShareIS12_EET2_T4_E12temp_storage+48];
	setp.eq.s16 	%p222, %rs337, 0;
	setp.eq.s16 	%p223, %rs338, 0;
	min.s64 	%rd410, %rd409, %rd408;
	selp.b16 	%rs339, %rs336, 1, %p223;
	selp.b16 	%rs340, %rs338, %rs339, %p222;
	and.b16  	%rs341, %rs340, 255;
	selp.b64 	%rd411, %rd408, %rd410, %p223;
	selp.b64 	%rd412, %rd409, %rd411, %p222;
	ld.shared.u8 	%rs342, [_ZZN3cub18CUB_300001_SM_10006detail6reduce18DeviceReduceKernelINS2_10policy_hubIN4cuda3std3__45tupleIJblEEEjN6thrust24THRUST_300001_SM_1000_NS8cuda_cub9__find_if7functorIS9_EEE10Policy1000ENSB_12zip_iteratorINS8_IJNSD_26transform_input_iterator_tIbNSB_6detail15normal_iteratorINSB_10device_ptrIiEEEENS7_10__not_fn_tI17greater_than_fourEEEENSB_17counting_iteratorIlNSB_11use_defaultESU_SU_EEEEEEEjSF_S9_NS7_10__identityEEEvT0_PT3_T1_NS0_13GridEvenShareIS12_EET2_T4_E12temp_storage+56];
	ld.shared.u64 	%rd413, [_ZZN3cub18CUB_300001_SM_10006detail6reduce18DeviceReduceKernelINS2_10policy_hubIN4cuda3std3__45tupleIJblEEEjN6thrust24THRUST_300001_SM_1000_NS8cuda_cub9__find_if7functorIS9_EEE10Policy1000ENSB_12zip_iteratorINS8_IJNSD_26transform_input_iterator_tIbNSB_6detail15normal_iteratorINSB_10device_ptrIiEEEENS7_10__not_fn_tI17greater_than_fourEEEENSB_17counting_iteratorIlNSB_11use_defaultESU_SU_EEEEEEEjSF_S9_NS7_10__identityEEEvT0_PT3_T1_NS0_13GridEvenShareIS12_EET2_T4_E12temp_storage+64];
	setp.eq.s16 	%p224, %rs341, 0;
	setp.eq.s16 	%p225, %rs342, 0;
	min.s64 	%rd414, %rd413, %rd412;
	selp.b16 	%rs343, %rs340, 1, %p225;
	selp.b16 	%rs344, %rs342, %rs343, %p224;
	and.b16  	%rs345, %rs344, 255;
	selp.b64 	%rd415, %rd412, %rd414, %p225;
	selp.b64 	%rd416, %rd413, %rd415, %p224;
	ld.shared.u8 	%rs346, [_ZZN3cub18CUB_300001_SM_10006detail6reduce18DeviceReduceKernelINS2_10policy_hubIN4cuda3std3__45tupleIJblEEEjN6thrust24THRUST_300001_SM_1000_NS8cuda_cub9__find_if7functorIS9_EEE10Policy1000ENSB_12zip_iteratorINS8_IJNSD_26transform_input_iterator_tIbNSB_6detail15normal_iteratorINSB_10device_ptrIiEEEENS7_10__not_fn_tI17greater_than_fourEEEENSB_17counting_iteratorIlNSB_11use_defaultESU_SU_EEEEEEEjSF_S9_NS7_10__identityEEEvT0_PT3_T1_NS0_13GridEvenShareIS12_EET2_T4_E12temp_storage+72];
	ld.shared.u64 	%rd417, [_ZZN3cub18CUB_300001_SM_10006detail6reduce18DeviceReduceKernelINS2_10policy_hubIN4cuda3std3__45tupleIJblEEEjN6thrust24THRUST_300001_SM_1000_NS8cuda_cub9__find_if7functorIS9_EEE10Policy1000ENSB_12zip_iteratorINS8_IJNSD_26transform_input_iterator_tIbNSB_6detail15normal_iteratorINSB_10device_ptrIiEEEENS7_10__not_fn_tI17greater_than_fourEEEENSB_17counting_iteratorIlNSB_11use_defaultESU_SU_EEEEEEEjSF_S9_NS7_10__identityEEEvT0_PT3_T1_NS0_13GridEvenShareIS12_EET2_T4_E12temp_storage+80];
	setp.eq.s16 	%p226, %rs345, 0;
	setp.eq.s16 	%p227, %rs346, 0;
	min.s64 	%rd418, %rd417, %rd416;
	selp.b16 	%rs347, %rs344, 1, %p227;
	selp.b16 	%rs348, %rs346, %rs347, %p226;
	and.b16  	%rs349, %rs348, 255;
	selp.b64 	%rd419, %rd416, %rd418, %p227;
	selp.b64 	%rd420, %rd417, %rd419, %p226;
	ld.shared.u8 	%rs350, [_ZZN3cub18CUB_300001_SM_10006detail6reduce18DeviceReduceKernelINS2_10policy_hubIN4cuda3std3__45tupleIJblEEEjN6thrust24THRUST_300001_SM_1000_NS8cuda_cub9__find_if7functorIS9_EEE10Policy1000ENSB_12zip_iteratorINS8_IJNSD_26transform_input_iterator_tIbNSB_6detail15normal_iteratorINSB_10device_ptrIiEEEENS7_10__not_fn_tI17greater_than_fourEEEENSB_17counting_iteratorIlNSB_11use_defaultESU_SU_EEEEEEEjSF_S9_NS7_10__identityEEEvT0_PT3_T1_NS0_13GridEvenShareIS12_EET2_T4_E12temp_storage+88];
	ld.shared.u64 	%rd421, [_ZZN3cub18CUB_300001_SM_10006detail6reduce18DeviceReduceKernelINS2_10policy_hubIN4cuda3std3__45tupleIJblEEEjN6thrust24THRUST_300001_SM_1000_NS8cuda_cub9__find_if7functorIS9_EEE10Policy1000ENSB_12zip_iteratorINS8_IJNSD_26transform_input_iterator_tIbNSB_6detail15normal_iteratorINSB_10device_ptrIiEEEENS7_10__not_fn_tI17greater_than_fourEEEENSB_17counting_iteratorIlNSB_11use_defaultESU_SU_EEEEEEEjSF_S9_NS7_10__identityEEEvT0_PT3_T1_NS0_13GridEvenShareIS12_EET2_T4_E12temp_storage+96];
	setp.eq.s16 	%p228, %rs349, 0;
	setp.eq.s16 	%p229, %rs350, 0;
	min.s64 	%rd422, %rd421, %rd420;
	selp.b16 	%rs351, %rs348, 1, %p229;
	selp.b16 	%rs352, %rs350, %rs351, %p228;
	and.b16  	%rs353, %rs352, 255;
	selp.b64 	%rd423, %rd420, %rd422, %p229;
	selp.b64 	%rd424, %rd421, %rd423, %p228;
	ld.shared.u8 	%rs354, [_ZZN3cub18CUB_300001_SM_10006detail6reduce18DeviceReduceKernelINS2_10policy_hubIN4cuda3std3__45tupleIJblEEEjN6thrust24THRUST_300001_SM_1000_NS8cuda_cub9__find_if7functorIS9_EEE10Policy1000ENSB_12zip_iteratorINS8_IJNSD_26transform_input_iterator_tIbNSB_6detail15normal_iteratorINSB_10device_ptrIiEEEENS7_10__not_fn_tI17greater_than_fourEEEENSB_17counting_iteratorIlNSB_11use_defaultESU_SU_EEEEEEEjSF_S9_NS7_10__identityEEEvT0_PT3_T1_NS0_13GridEvenShareIS12_EET2_T4_E12temp_storage+104];
	ld.shared.u64 	%rd425, [_ZZN3cub18CUB_300001_SM_10006detail6reduce18DeviceReduceKernelINS2_10policy_hubIN4cuda3std3__45tupleIJblEEEjN6thrust24THRUST_300001_SM_1000_NS8cuda_cub9__find_if7functorIS9_EEE10Policy1000ENSB_12zip_iteratorINS8_IJNSD_26transform_input_iterator_tIbNSB_6detail15normal_iteratorINSB_10device_ptrIiEEEENS7_10__not_fn_tI17greater_than_fourEEEENSB_17counting_iteratorIlNSB_11use_defaultESU_SU_EEEEEEEjSF_S9_NS7_10__identityEEEvT0_PT3_T1_NS0_13GridEvenShareIS12_EET2_T4_E12temp_storage+112];
	setp.eq.s16 	%p230, %rs353, 0;
	setp.eq.s16 	%p231, %rs354, 0;
	min.s64 	%rd426, %rd425, %rd424;
	selp.b16 	%rs355, %rs352, 1, %p231;
	selp.b16 	%rs356, %rs354, %rs355, %p230;
	and.b16  	%rs357, %rs356, 255;
	selp.b64 	%rd427, %rd424, %rd426, %p231;
	selp.b64 	%rd428, %rd425, %rd427, %p230;
	ld.shared.u8 	%rs358, [_ZZN3cub18CUB_300001_SM_10006detail6reduce18DeviceReduceKernelINS2_10policy_hubIN4cuda3std3__45tupleIJblEEEjN6thrust24THRUST_300001_SM_1000_NS8cuda_cub9__find_if7functorIS9_EEE10Policy1000ENSB_12zip_iteratorINS8_IJNSD_26transform_input_iterator_tIbNSB_6detail15normal_iteratorINSB_10device_ptrIiEEEENS7_10__not_fn_tI17greater_than_fourEEEENSB_17counting_iteratorIlNSB_11use_defaultESU_SU_EEEEEEEjSF_S9_NS7_10__identityEEEvT0_PT3_T1_NS0_13GridEvenShareIS12_EET2_T4_E12temp_storage+120];
	ld.shared.u64 	%rd429, [_ZZN3cub18CUB_300001_SM_10006detail6reduce18DeviceReduceKernelINS2_10policy_hubIN4cuda3std3__45tupleIJblEEEjN6thrust24THRUST_300001_SM_1000_NS8cuda_cub9__find_if7functorIS9_EEE10Policy1000ENSB_12zip_iteratorINS8_IJNSD_26transform_input_iterator_tIbNSB_6detail15normal_iteratorINSB_10device_ptrIiEEEENS7_10__not_fn_tI17greater_than_fourEEEENSB_17counting_iteratorIlNSB_11use_defaultESU_SU_EEEEEEEjSF_S9_NS7_10__identityEEEvT0_PT3_T1_NS0_13GridEvenShareIS12_EET2_T4_E12temp_storage+128];
	setp.eq.s16 	%p232, %rs357, 0;
	setp.eq.s16 	%p233, %rs358, 0;
	min.s64 	%rd430, %rd429, %rd428;
	selp.b16 	%rs359, %rs356, 1, %p233;
	selp.b16 	%rs369, %rs358, %rs359, %p232;
	selp.b64 	%rd431, %rd428, %rd430, %p233;
	selp.b64 	%rd445, %rd429, %rd431, %p232;
	bra.uni 	$L__BB119_119;
$L__BB119_41:
	// begin inline asm
	mov.u32 %r272, %laneid;
	// end inline asm
	and.b32  	%r293, %r7, 992;
	add.s32 	%r294, %r293, 32;
	setp.gt.u32 	%p144, %r294, %r6;
	not.b32 	%r295, %r293;
	add.s32 	%r296, %r6, %r295;
	selp.b32 	%r291, %r296, 31, %p144;
	cvt.u32.u16 	%r297, %rs369;
	and.b32  	%r274, %r297, 255;
	mov.b32 	%r290, 1;
	mov.b32 	%r292, -1;
	// begin inline asm
	shfl.sync.down.b32 %r273, %r274, %r290, %r291, %r292;
	// end inline asm
	// begin inline asm
	shfl.sync.down.b32 %r278, %r279, %r290, %r291, %r292;
	// end inline asm
	mov.b64 	{%r284, %r289}, %rd445;
	// begin inline asm
	shfl.sync.down.b32 %r283, %r284, %r290, %r291, %r292;
	// end inline asm
	// begin inline asm
	shfl.sync.down.b32 %r288, %r289, %r290, %r291, %r292;
	// end inline asm
	mov.b64 	%rd38, {%r283, %r288};
	cvt.u16.u32 	%rs31, %r273;
	setp.ge.s32 	%p145, %r272, %r291;
	@%p145 bra 	$L__BB119_45;
	and.b16  	%rs272, %rs369, 255;
	setp.eq.s16 	%p146, %rs272, 0;
	and.b16  	%rs273, %rs31, 255;
	setp.eq.s16 	%p147, %rs273, 0;
	or.pred  	%p148, %p146, %p147;
	@%p148 bra 	$L__BB119_44;
	min.s64 	%rd445, %rd38, %rd445;
	mov.b16 	%rs369, 1;
	bra.uni 	$L__BB119_45;
$L__BB119_44:
	setp.eq.s16 	%p149, %rs272, 0;
	selp.b16 	%rs369, %rs31, %rs369, %p149;
	selp.b64 	%rd445, %rd38, %rd445, %p149;
$L__BB119_45:
	cvt.u32.u16 	%r318, %rs369;
	and.b32  	%r299, %r318, 255;
	mov.b32 	%r315, 2;
	mov.b32 	%r317, -1;
	// begin inline asm
	shfl.sync.down.b32 %r298, %r299, %r315, %r291, %r317;
	// end inline asm
	// begin inline asm
	shfl.sync.down.b32 %r303, %r304, %r315, %r291, %r317;
	// end inline asm
	mov.b64 	{%r309, %r314}, %rd445;
	// begin inline asm
	shfl.sync.down.b32 %r308, %r309, %r315, %r291, %r317;
	// end inline asm
	// begin inline asm
	shfl.sync.down.b32 %r313, %r314, %r315, %r291, %r317;
	// end inline asm
	mov.b64 	%rd42, {%r308, %r313};
	cvt.u16.u32 	%rs34, %r298;
	add.s32 	%r319, %r272, 2;
	setp.gt.s32 	%p150, %r319, %r291;
	@%p150 bra 	$L__BB119_49;
	and.b16  	%rs276, %rs369, 255;
	setp.eq.s16 	%p151, %rs276, 0;
	and.b16  	%rs277, %rs34, 255;
	setp.eq.s16 	%p152, %rs277, 0;
	or.pred  	%p153, %p151, %p152;
	@%p153 bra 	$L__BB119_48;
	min.s64 	%rd445, %rd42, %rd445;
	mov.b16 	%rs369, 1;
	bra.uni 	$L__BB119_49;
$L__BB119_48:
	setp.eq.s16 	%p154, %rs276, 0;
	selp.b16 	%rs369, %rs34, %rs369, %p154;
	selp.b64 	%rd445, %rd42, %rd445, %p154;
$L__BB119_49:
	cvt.u32.u16 	%r340, %rs369;
	and.b32  	%r321, %r340, 255;
	mov.b32 	%r337, 4;
	mov.b32 	%r339, -1;
	// begin inline asm
	shfl.sync.down.b32 %r320, %r321, %r337, %r291, %r339;
	// end inline asm
	// begin inline asm
	shfl.sync.down.b32 %r325, %r326, %r337, %r291, %r339;
	// end inline asm
	mov.b64 	{%r331, %r336}, %rd445;
	// begin inline asm
	shfl.sync.down.b32 %r330, %r331, %r337, %r291, %r339;
	// end inline asm
	// begin inline asm
	shfl.sync.down.b32 %r335, %r336, %r337, %r291, %r339;
	// end inline asm
	mov.b64 	%rd46, {%r330, %r335};
	cvt.u16.u32 	%rs37, %r320;
	add.s32 	%r341, %r272, 4;
	setp.gt.s32 	%p155, %r341, %r291;
	@%p155 bra 	$L__BB119_53;
	and.b16  	%rs280, %rs369, 255;
	setp.eq.s16 	%p156, %rs280, 0;
	and.b16  	%rs281, %rs37, 255;
	setp.eq.s16 	%p157, %rs281, 0;
	or.pred  	%p158, %p156, %p157;
	@%p158 bra 	$L__BB119_52;
	min.s64 	%rd445, %rd46, %rd445;
	mov.b16 	%rs369, 1;
	bra.uni 	$L__BB119_53;
$L__BB119_52:
	setp.eq.s16 	%p159, %rs280, 0;
	selp.b16 	%rs369, %rs37, %rs369, %p159;
	selp.b64 	%rd445, %rd46, %rd445, %p159;
$L__BB119_53:
	cvt.u32.u16 	%r362, %rs369;
	and.b32  	%r343, %r362, 255;
	mov.b32 	%r359, 8;
	mov.b32 	%r361, -1;
	// begin inline asm
	shfl.sync.down.b32 %r342, %r343, %r359, %r291, %r361;
	// end inline asm
	// begin inline asm
	shfl.sync.down.b32 %r347, %r348, %r359, %r291, %r361;
	// end inline asm
	mov.b64 	{%r353, %r358}, %rd445;
	// begin inline asm
	shfl.sync.down.b32 %r352, %r353, %r359, %r291, %r361;
	// end inline asm
	// begin inline asm
	shfl.sync.down.b32 %r357, %r358, %r359, %r291, %r361;
	// end inline asm
	mov.b64 	%rd50, {%r352, %r357};
	cvt.u16.u32 	%rs40, %r342;
	add.s32 	%r363, %r272, 8;
	setp.gt.s32 	%p160, %r363, %r291;
	@%p160 bra 	$L__BB119_57;
	and.b16  	%rs284, %rs369, 255;
	setp.eq.s16 	%p161, %rs284, 0;
	and.b16  	%rs285, %rs40, 255;
	setp.eq.s16 	%p162, %rs285, 0;
	or.pred  	%p163, %p161, %p162;
	@%p163 bra 	$L__BB119_56;
	min.s64 	%rd445, %rd50, %rd445;
	mov.b16 	%rs369, 1;
	bra.uni 	$L__BB119_57;
$L__BB119_56:
	setp.eq.s16 	%p164, %rs284, 0;
	selp.b16 	%rs369, %rs40, %rs369, %p164;
	selp.b64 	%rd445, %rd50, %rd445, %p164;
$L__BB119_57:
	cvt.u32.u16 	%r384, %rs369;
	and.b32  	%r365, %r384, 255;
	mov.b32 	%r381, 16;
	mov.b32 	%r383, -1;
	// begin inline asm
	shfl.sync.down.b32 %r364, %r365, %r381, %r291, %r383;
	// end inline asm
	// begin inline asm
	shfl.sync.down.b32 %r369, %r370, %r381, %r291, %r383;
	// end inline asm
	mov.b64 	{%r375, %r380}, %rd445;
	// begin inline asm
	shfl.sync.down.b32 %r374, %r375, %r381, %r291, %r383;
	// end inline asm
	// begin inline asm
	shfl.sync.down.b32 %r379, %r380, %r381, %r291, %r383;
	// end inline asm
	mov.b64 	%rd54, {%r374, %r379};
	cvt.u16.u32 	%rs43, %r364;
	add.s32 	%r385, %r272, 16;
	setp.gt.s32 	%p165, %r385, %r291;
	@%p165 bra 	$L__BB119_61;
	and.b16  	%rs288, %rs369, 255;
	setp.eq.s16 	%p166, %rs288, 0;
	and.b16  	%rs289, %rs43, 255;
	setp.eq.s16 	%p167, %rs289, 0;
	or.pred  	%p168, %p166, %p167;
	@%p168 bra 	$L__BB119_60;
	min.s64 	%rd445, %rd54, %rd445;
	mov.b16 	%rs369, 1;
	bra.uni 	$L__BB119_61;
$L__BB119_60:
	setp.eq.s16 	%p169, %rs288, 0;
	selp.b16 	%rs369, %rs43, %rs369, %p169;
	selp.b64 	%rd445, %rd54, %rd445, %p169;
$L__BB119_61:
	setp.ne.s32 	%p170, %r272, 0;
	@%p170 bra 	$L__BB119_63;
	shr.u32 	%r386, %r7, 1;
	and.b32  	%r387, %r386, 496;
	mov.u32 	%r388, _ZZN3cub18CUB_300001_SM_10006detail6reduce18DeviceReduceKernelINS2_10policy_hubIN4cuda3std3__45tupleIJblEEEjN6thrust24THRUST_300001_SM_1000_NS8cuda_cub9__find_if7functorIS9_EEE10Policy1000ENSB_12zip_iteratorINS8_IJNSD_26transform_input_iterator_tIbNSB_6detail15normal_iteratorINSB_10device_ptrIiEEEENS7_10__not_fn_tI17greater_than_fourEEEENSB_17counting_iteratorIlNSB_11use_defaultESU_SU_EEEEEEEjSF_S9_NS7_10__identityEEEvT0_PT3_T1_NS0_13GridEvenShareIS12_EET2_T4_E12temp_storage;
	add.s32 	%r389, %r388, %r387;
	st.shared.u8 	[%r389+8], %rs369;
	st.shared.u64 	[%r389+16], %rd445;
$L__BB119_63:
	bar.sync 	0;
	setp.ne.s32 	%p171, %r7, 0;
	@%p171 bra 	$L__BB119_119;
	setp.lt.u32 	%p172, %r6, 33;
	@%p172 bra 	$L__BB119_66;
	ld.shared.u8 	%rs292, [_ZZN3cub18CUB_300001_SM_10006detail6reduce18DeviceReduceKernelINS2_10policy_hubIN4cuda3std3__45tupleIJblEEEjN6thrust24THRUST_300001_SM_1000_NS8cuda_cub9__find_if7functorIS9_EEE10Policy1000ENSB_12zip_iteratorINS8_IJNSD_26transform_input_iterator_tIbNSB_6detail15normal_iteratorINSB_10device_ptrIiEEEENS7_10__not_fn_tI17greater_than_fourEEEENSB_17counting_iteratorIlNSB_11use_defaultESU_SU_EEEEEEEjSF_S9_NS7_10__identityEEEvT0_PT3_T1_NS0_13GridEvenShareIS12_EET2_T4_E12temp_storage+24];
	ld.shared.u64 	%rd384, [_ZZN3cub18CUB_300001_SM_10006detail6reduce18DeviceReduceKernelINS2_10policy_hubIN4cuda3std3__45tupleIJblEEEjN6thrust24THRUST_300001_SM_1000_NS8cuda_cub9__find_if7functorIS9_EEE10Policy1000ENSB_12zip_iteratorINS8_IJNSD_26transform_input_iterator_tIbNSB_6detail15normal_iteratorINSB_10device_ptrIiEEEENS7_10__not_fn_tI17greater_than_fourEEEENSB_17counting_iteratorIlNSB_11use_defaultESU_SU_EEEEEEEjSF_S9_NS7_10__identityEEEvT0_PT3_T1_NS0_13GridEvenShareIS12_EET2_T4_E12temp_storage+32];
	and.b16  	%rs293, %rs369, 255;
	setp.eq.s16 	%p173, %rs293, 0;
	setp.eq.s16 	%p174, %rs292, 0;
	min.s64 	%rd385, %rd384, %rd445;
	selp.b16 	%rs294, %rs369, 1, %p174;
	selp.b16 	%rs369, %rs292, %rs294, %p173;
	selp.b64 	%rd386, %rd445, %rd385, %p174;
	selp.b64 	%rd445, %rd384, %rd386, %p173;
$L__BB119_66:
	setp.lt.u32 	%p175, %r6, 65;
	@%p175 bra 	$L__BB119_68;
	ld.shared.u8 	%rs295, [_ZZN3cub18CUB_300001_SM_10006detail6reduce18DeviceReduceKernelINS2_10policy_hubIN4cuda3std3__45tupleIJblEEEjN6thrust24THRUST_300001_SM_1000_NS8cuda_cub9__find_if7functorIS9_EEE10Policy1000ENSB_12zip_iteratorINS8_IJNSD_26transform_input_iterator_tIbNSB_6detail15normal_iteratorINSB_10device_ptrIiEEEENS7_10__not_fn_tI17greater_than_fourEEEENSB_17counting_iteratorIlNSB_11use_defaultESU_SU_EEEEEEEjSF_S9_NS7_10__identityEEEvT0_PT3_T1_NS0_13GridEvenShareIS12_EET2_T4_E12temp_storage+40];
	ld.shared.u64 	%rd387, [_ZZN3cub18CUB_300001_SM_10006detail6reduce18DeviceReduceKernelINS2_10policy_hubIN4cuda3std3__45tupleIJblEEEjN6thrust24THRUST_300001_SM_1000_NS8cuda_cub9__find_if7functorIS9_EEE10Policy1000ENSB_12zip_iteratorINS8_IJNSD_26transform_input_iterator_tIbNSB_6detail15normal_iteratorINSB_10device_ptrIiEEEENS7_10__not_fn_tI17greater_than_fourEEEENSB_17counting_iteratorIlNSB_11use_defaultESU_SU_EEEEEEEjSF_S9_NS7_10__identityEEEvT0_PT3_T1_NS0_13GridEvenShareIS12_EET2_T4_E12temp_storage+48];
	and.b16  	%rs296, %rs369, 255;
	setp.eq.s16 	%p176, %rs296, 0;
	setp.eq.s16 	%p177, %rs295, 0;
	min.s64 	%rd388, %rd387, %rd445;
	selp.b16 	%rs297, %rs369, 1, %p177;
	selp.b16 	%rs369, %rs295, %rs297, %p176;
	selp.b64 	%rd389, %rd445, %rd388, %p177;
	selp.b64 	%rd445, %rd387, %rd389, %p176;
$L__BB119_68:
	setp.lt.u32 	%p178, %r6, 97;
	@%p178 bra 	$L__BB119_70;
	ld.shared.u8 	%rs298, [_ZZN3cub18CUB_300001_SM_10006detail6reduce18DeviceReduceKernelINS2_10policy_hubIN4cuda3std3__45tupleIJblEEEjN6thrust24THRUST_300001_SM_1000_NS8cuda_cub9__find_if7functorIS9_EEE10Policy1000ENSB_12zip_iteratorINS8_IJNSD_26transform_input_iterator_tIbNSB_6detail15normal_iteratorINSB_10device_ptrIiEEEENS7_10__not_fn_tI17greater_than_fourEEEENSB_17counting_iteratorIlNSB_11use_defaultESU_SU_EEEEEEEjSF_S9_NS7_10__identityEEEvT0_PT3_T1_NS0_13GridEvenShareIS12_EET2_T4_E12temp_storage+56];
	ld.shared.u64 	%rd390, [_ZZN3cub18CUB_300001_SM_10006detail6reduce18DeviceReduceKernelINS2_10policy_hubIN4cuda3std3__45tupleIJblEEEjN6thrust24THRUST_300001_SM_1000_NS8cuda_cub9__find_if7functorIS9_EEE10Policy1000ENSB_12zip_iteratorINS8_IJNSD_26transform_input_iterator_tIbNSB_6detail15normal_iteratorINSB_10device_ptrIiEEEENS7_10__not_fn_tI17greater_than_fourEEEENSB_17counting_iteratorIlNSB_11use_defaultESU_SU_EEEEEEEjSF_S9_NS7_10__identityEEEvT0_PT3_T1_NS0_13GridEvenShareIS12_EET2_T4_E12temp_storage+64];
	and.b16  	%rs299, %rs369, 255;
	setp.eq.s16 	%p179, %rs299, 0;
	setp.eq.s16 	%p180, %rs298, 0;
	min.s64 	%rd391, %rd390, %rd445;
	selp.b16 	%rs300, %rs369, 1, %p180;
	selp.b16 	%rs369, %rs298, %rs300, %p179;
	selp.b64 	%rd392, %rd445, %rd391, %p180;
	selp.b64 	%rd445, %rd390, %rd392, %p179;
$L__BB119_70:
	setp.lt.u32 	%p181, %r6, 129;
	@%p181 bra 	$L__BB119_72;
	ld.shared.u8 	%rs301, [_ZZN3cub18CUB_300001_SM_10006detail6reduce18DeviceReduceKernelINS2_10policy_hubIN4cuda3std3__45tupleIJblEEEjN6thrust24THRUST_300001_SM_1000_NS8cuda_cub9__find_if7functorIS9_EEE10Policy1000ENSB_12zip_iteratorINS8_IJNSD_26transform_input_iterator_tIbNSB_6detail15normal_iteratorINSB_10device_ptrIiEEEENS7_10__not_fn_tI17greater_than_fourEEEENSB_17counting_iteratorIlNSB_11use_defaultESU_SU_EEEEEEEjSF_S9_NS7_10__identityEEEvT0_PT3_T1_NS0_13GridEvenShareIS12_EET2_T4_E12temp_storage+72];
	ld.shared.u64 	%rd393, [_ZZN3cub18CUB_300001_SM_10006detail6reduce18DeviceReduceKernelINS2_10policy_hubIN4cuda3std3__45tupleIJblEEEjN6thrust24THRUST_300001_SM_1000_NS8cuda_cub9__find_if7functorIS9_EEE10Policy1000ENSB_12zip_iteratorINS8_IJNSD_26transform_input_iterator_tIbNSB_6detail15normal_iteratorINSB_10device_ptrIiEEEENS7_10__not_fn_tI17greater_than_fourEEEENSB_17counting_iteratorIlNSB_11use_defaultESU_SU_EEEEEEEjSF_S9_NS7_10__identityEEEvT0_PT3_T1_NS0_13GridEvenShareIS12_EET2_T4_E12temp_storage+80];
	and.b16  	%rs302, %rs369, 255;
	setp.eq.s16 	%p182, %rs302, 0;
	setp.eq.s16 	%p183, %rs301, 0;
	min.s64 	%rd394, %rd393, %rd445;
	selp.b16 	%rs303, %rs369, 1, %p183;
	selp.b16 	%rs369, %rs301, %rs303, %p182;
	selp.b64 	%rd395, %rd445, %rd394, %p183;
	selp.b64 	%rd445, %rd393, %rd395, %p182;
$L__BB119_72:
	setp.lt.u32 	%p184, %r6, 161;
	@%p184 bra 	$L__BB119_74;
	ld.shared.u8 	%rs304, [_ZZN3cub18CUB_300001_SM_10006detail6reduce18DeviceReduceKernelINS2_10policy_hubIN4cuda3std3__45tupleIJblEEEjN6thrust24THRUST_300001_SM_1000_NS8cuda_cub9__find_if7functorIS9_EEE10Policy1000ENSB_12zip_iteratorINS8_IJNSD_26transform_input_iterator_tIbNSB_6detail15normal_iteratorINSB_10device_ptrIiEEEENS7_10__not_fn_tI17greater_than_fourEEEENSB_17counting_iteratorIlNSB_11use_defaultESU_SU_EEEEEEEjSF_S9_NS7_10__identityEEEvT0_PT3_T1_NS0_13GridEvenShareIS12_EET2_T4_E12temp_storage+88];
	ld.shared.u64 	%rd396, [_ZZN3cub18CUB_300001_SM_10006detail6reduce18DeviceReduceKernelINS2_10policy_hubIN4cuda3std3__45tupleIJblEEEjN6thrust24THRUST_300001_SM_1000_NS8cuda_cub9__find_if7functorIS9_EEE10Policy1000ENSB_12zip_iteratorINS8_IJNSD_26transform_input_iterator_tIbNSB_6detail15normal_iteratorINSB_10device_ptrIiEEEENS7_10__not_fn_tI17greater_than_fourEEEENSB_17counting_iteratorIlNSB_11use_defaultESU_SU_EEEEEEEjSF_S9_NS7_10__identityEEEvT0_PT3_T1_NS0_13GridEvenShareIS12_EET2_T4_E12temp_storage+96];
	and.b16  	%rs305, %rs369, 255;
	setp.eq.s16 	%p185, %rs305, 0;
	setp.eq.s16 	%p186, %rs304, 0;
	min.s64 	%rd397, %rd396, %rd445;
	selp.b16 	%rs306, %rs369, 1, %p186;
	selp.b16 	%rs369, %rs304, %rs306, %p185;
	selp.b64 	%rd398, %rd445, %rd397, %p186;
	selp.b64 	%rd445, %rd396, %rd398, %p185;
$L__BB119_74:
	setp.lt.u32 	%p187, %r6, 193;
	@%p187 bra 	$L__BB119_76;
	ld.shared.u8 	%rs307, [_ZZN3cub18CUB_300001_SM_10006detail6reduce18DeviceReduceKernelINS2_10policy_hubIN4cuda3std3__45tupleIJblEEEjN6thrust24THRUST_300001_SM_1000_NS8cuda_cub9__find_if7functorIS9_EEE10Policy1000ENSB_12zip_iteratorINS8_IJNSD_26transform_input_iterator_tIbNSB_6detail15normal_iteratorINSB_10device_ptrIiEEEENS7_10__not_fn_tI17greater_than_fourEEEENSB_17counting_iteratorIlNSB_11use_defaultESU_SU_EEEEEEEjSF_S9_NS7_10__identityEEEvT0_PT3_T1_NS0_13GridEvenShareIS12_EET2_T4_E12temp_storage+104];
	ld.shared.u64 	%rd399, [_ZZN3cub18CUB_300001_SM_10006detail6reduce18DeviceReduceKernelINS2_10policy_hubIN4cuda3std3__45tupleIJblEEEjN6thrust24THRUST_300001_SM_1000_NS8cuda_cub9__find_if7functorIS9_EEE10Policy1000ENSB_12zip_iteratorINS8_IJNSD_26transform_input_iterator_tIbNSB_6detail15normal_iteratorINSB_10device_ptrIiEEEENS7_10__not_fn_tI17greater_than_fourEEEENSB_17counting_iteratorIlNSB_11use_defaultESU_SU_EEEEEEEjSF_S9_NS7_10__identityEEEvT0_PT3_T1_NS0_13GridEvenShareIS12_EET2_T4_E12temp_storage+112];
	and.b16  	%rs308, %rs369, 255;
	setp.eq.s16 	%p188, %rs308, 0;
	setp.eq.s16 	%p189, %rs307, 0;
	min.s64 	%rd400, %rd399, %rd445;
	selp.b16 	%rs309, %rs369, 1, %p189;
	selp.b16 	%rs369, %rs307, %rs309, %p188;
	selp.b64 	%rd401, %rd445, %rd400, %p189;
	selp.b64 	%rd445, %rd399, %rd401, %p188;
$L__BB119_76:
	setp.lt.u32 	%p190, %r6, 225;
	@%p190 bra 	$L__BB119_119;
	ld.shared.u8 	%rs310, [_ZZN3cub18CUB_300001_SM_10006detail6reduce18DeviceReduceKernelINS2_10policy_hubIN4cuda3std3__45tupleIJblEEEjN6thrust24THRUST_300001_SM_1000_NS8cuda_cub9__find_if7functorIS9_EEE10Policy1000ENSB_12zip_iteratorINS8_IJNSD_26transform_input_iterator_tIbNSB_6detail15normal_iteratorINSB_10device_ptrIiEEEENS7_10__not_fn_tI17greater_than_fourEEEENSB_17counting_iteratorIlNSB_11use_defaultESU_SU_EEEEEEEjSF_S9_NS7_10__identityEEEvT0_PT3_T1_NS0_13GridEvenShareIS12_EET2_T4_E12temp_storage+120];
	ld.shared.u64 	%rd402, [_ZZN3cub18CUB_300001_SM_10006detail6reduce18DeviceReduceKernelINS2_10policy_hubIN4cuda3std3__45tupleIJblEEEjN6thrust24THRUST_300001_SM_1000_NS8cuda_cub9__find_if7functorIS9_EEE10Policy1000ENSB_12zip_iteratorINS8_IJNSD_26transform_input_iterator_tIbNSB_6detail15normal_iteratorINSB_10device_ptrIiEEEENS7_10__not_fn_tI17greater_than_fourEEEENSB_17counting_iteratorIlNSB_11use_defaultESU_SU_EEEEEEEjSF_S9_NS7_10__identityEEEvT0_PT3_T1_NS0_13GridEvenShareIS12_EET2_T4_E12temp_storage+128];
	and.b16  	%rs311, %rs369, 255;
	setp.eq.s16 	%p191, %rs311, 0;
	setp.eq.s16 	%p192, %rs310, 0;
	min.s64 	%rd403, %rd402, %rd445;
	selp.b16 	%rs312, %rs369, 1, %p192;
	selp.b16 	%rs369, %rs310, %rs312, %p191;
	selp.b64 	%rd404, %rd445, %rd403, %p192;
	selp.b64 	%rd445, %rd402, %rd404, %p191;
	bra.uni 	$L__BB119_119;
$L__BB119_78:
	mov.u32 	%r31, %tid.x;
	cvt.u64.u32 	%rd110, %r5;
	add.s64 	%rd111, %rd2, %rd110;
	cvt.u64.u32 	%rd112, %r31;
	add.s64 	%rd113, %rd112, %rd110;
	shl.b64 	%rd114, %rd113, 2;
	add.s64 	%rd115, %rd1, %rd114;
	ld.global.u32 	%r61, [%rd115];
	setp.lt.s32 	%p2, %r61, 5;
	add.s32 	%r62, %r31, 256;
	cvt.u64.u32 	%rd116, %r62;
	ld.global.u32 	%r63, [%rd115+1024];
	setp.lt.s32 	%p3, %r63, 5;
	add.s32 	%r65, %r31, 512;
	cvt.u64.u32 	%rd117, %r65;
	add.s64 	%rd118, %rd111, %rd117;
	ld.global.u32 	%r66, [%rd115+2048];
	setp.lt.s32 	%p4, %r66, 5;
	add.s64 	%rd119, %rd118, 256;
	ld.global.u32 	%r67, [%rd115+3072];
	setp.lt.s32 	%p6, %r67, 5;
	or.pred  	%p8, %p2, %p3;
	selp.b64 	%rd120, %rd112, %rd116, %p2;
	add.s64 	%rd121, %rd111, %rd120;
	min.s64 	%rd122, %rd118, %rd121;
	selp.b64 	%rd123, %rd122, %rd121, %p4;
	or.pred  	%p9, %p8, %p4;
	selp.b64 	%rd124, %rd123, %rd118, %p8;
	min.s64 	%rd125, %rd119, %rd124;
	selp.b64 	%rd126, %rd125, %rd124, %p6;
	or.pred  	%p10, %p9, %p6;
	selp.u16 	%rs369, 1, 0, %p10;
	selp.b64 	%rd445, %rd126, %rd119, %p9;
	setp.lt.u32 	%p11, %r6, %r4;
	@%p11 bra 	$L__BB119_95;
	add.s32 	%r69, %r31, %r4;
	add.s32 	%r70, %r69, %r5;
	add.s32 	%r509, %r70, 1024;
	not.b32 	%r71, %r31;
	add.s32 	%r72, %r71, %r1;
	sub.s32 	%r73, %r72, %r4;
	sub.s32 	%r508, %r73, %r5;
	mov.b32 	%r510, 0;
	mov.u32 	%r511, %r5;
$L__BB119_80:
	shl.b32 	%r38, %r2, 10;
	add.s32 	%r511, %r511, %r38;
	add.s32 	%r74, %r1, -1024;
	setp.gt.u32 	%p12, %r511, %r74;
	@%p12 bra 	$L__BB119_82;
	add.s32 	%r75, %r31, %r511;
	cvt.u64.u32 	%rd127, %r75;
	mul.wide.u32 	%rd128, %r75, 4;
	add.s64 	%rd129, %rd1, %rd128;
	add.s64 	%rd130, %rd2, %rd127;
	ld.global.u32 	%r76, [%rd129];
	setp.lt.s32 	%p13, %r76, 5;
	add.s64 	%rd131, %rd130, 256;
	ld.global.u32 	%r77, [%rd129+1024];
	setp.lt.s32 	%p14, %r77, 5;
	selp.u16 	%rs91, 1, 0, %p14;
	add.s64 	%rd132, %rd130, 512;
	ld.global.u32 	%r78, [%rd129+2048];
	setp.lt.s32 	%p15, %r78, 5;
	selp.u16 	%rs92, 1, 0, %p15;
	add.s64 	%rd133, %rd130, 768;
	ld.global.u32 	%r79, [%rd129+3072];
	setp.lt.s32 	%p16, %r79, 5;
	selp.u16 	%rs93, 1, 0, %p16;
	and.b16  	%rs94, %rs369, 255;
	setp.eq.s16 	%p17, %rs94, 0;
	selp.u16 	%rs95, 1, 0, %p13;
	min.s64 	%rd134, %rd130, %rd445;
	selp.b16 	%rs96, 1, %rs369, %p13;
	selp.b64 	%rd135, %rd134, %rd445, %p13;
	selp.b16 	%rs97, %rs95, %rs96, %p17;
	and.b16  	%rs98, %rs97, 255;
	selp.b64 	%rd136, %rd130, %rd135, %p17;
	setp.eq.s16 	%p18, %rs98, 0;
	min.s64 	%rd137, %rd131, %rd136;
	selp.b16 	%rs99, 1, %rs97, %p14;
	selp.b64 	%rd138, %rd137, %rd136, %p14;
	selp.b16 	%rs100, %rs91, %rs99, %p18;
	and.b16  	%rs101, %rs100, 255;
	selp.b64 	%rd139, %rd131, %rd138, %p18;
	setp.eq.s16 	%p19, %rs101, 0;
	min.s64 	%rd140, %rd132, %rd139;
	selp.b16 	%rs102, 1, %rs100, %p15;
	selp.b64 	%rd141, %rd140, %rd139, %p15;
	selp.b16 	%rs103, %rs92, %rs102, %p19;
	and.b16  	%rs104, %rs103, 255;
	selp.b64 	%rd142, %rd132, %rd141, %p19;
	setp.eq.s16 	%p20, %rs104, 0;
	min.s64 	%rd143, %rd133, %rd142;
	selp.b16 	%rs105, 1, %rs103, %p16;
	selp.b64 	%rd144, %rd143, %rd142, %p16;
	selp.b16 	%rs369, %rs93, %rs105, %p20;
	selp.b64 	%rd445, %rd133, %rd144, %p20;
	sub.s32 	%r80, %r1, %r511;
	shl.b32 	%r81, %r2, 10;
	setp.lt.u32 	%p21, %r80, %r81;
	add.s32 	%r510, %r510, 1;
	add.s32 	%r509, %r509, %r81;
	sub.s32 	%r508, %r508, %r81;
	@%p21 bra 	$L__BB119_95;
	bra.uni 	$L__BB119_80;
$L__BB119_82:
	setp.le.u32 	%p22, %r1, %r511;
	sub.s32 	%r82, %r1, %r511;
	setp.ge.s32 	%p23, %r31, %r82;
	or.pred  	%p24, %p22, %p23;
	@%p24 bra 	$L__BB119_95;
	not.b32 	%r84, %r31;
	add.s32 	%r43, %r1, %r84;
	add.s32 	%r85, %r38, %r5;
	sub.s32 	%r86, %r43, %r85;
	mul.lo.s32 	%r87, %r2, %r510;
	shl.b32 	%r88, %r87, 10;
	sub.s32 	%r89, %r86, %r88;
	shr.u32 	%r90, %r89, 8;
	add.s32 	%r44, %r90, 1;
	and.b32  	%r45, %r44, 7;
	setp.lt.u32 	%p25, %r89, 1792;
	mov.u32 	%r516, %r31;
	@%p25 bra 	$L__BB119_87;
	or.b32  	%r514, %r31, 1024;
	shr.u32 	%r91, %r508, 8;
	add.s32 	%r92, %r91, 1;
	and.b32  	%r93, %r92, 33554424;
	neg.s32 	%r512, %r93;
$L__BB119_85:
	.pragma "nounroll";
	add.s32 	%r94, %r509, -1024;
	cvt.u64.u32 	%rd146, %r94;
	mul.wide.u32 	%rd147, %r94, 4;
	add.s64 	%rd148, %rd1, %rd147;
	add.s64 	%rd149, %rd2, %rd146;
	ld.global.u32 	%r95, [%rd148];
	setp.lt.s32 	%p26, %r95, 5;
	selp.u16 	%rs107, 1, 0, %p26;
	and.b16  	%rs108, %rs369, 255;
	setp.eq.s16 	%p27, %rs108, 0;
	min.s64 	%rd150, %rd149, %rd445;
	selp.b16 	%rs109, 1, %rs369, %p26;
	selp.b16 	%rs110, %rs107, %rs109, %p27;
	and.b16  	%rs111, %rs110, 255;
	selp.b64 	%rd151, %rd150, %rd445, %p26;
	selp.b64 	%rd152, %rd149, %rd151, %p27;
	add.s32 	%r96, %r509, -768;
	cvt.u64.u32 	%rd153, %r96;
	mul.wide.u32 	%rd154, %r96, 4;
	add.s64 	%rd155, %rd1, %rd154;
	add.s64 	%rd156, %rd2, %rd153;
	ld.global.u32 	%r97, [%rd155];
	setp.lt.s32 	%p28, %r97, 5;
	selp.u16 	%rs112, 1, 0, %p28;
	setp.eq.s16 	%p29, %rs111, 0;
	min.s64 	%rd157, %rd156, %rd152;
	selp.b16 	%rs113, 1, %rs110, %p28;
	selp.b16 	%rs114, %rs112, %rs113, %p29;
	and.b16  	%rs115, %rs114, 255;
	selp.b64 	%rd158, %rd157, %rd152, %p28;
	selp.b64 	%rd159, %rd156, %rd158, %p29;
	add.s32 	%r98, %r509, -512;
	cvt.u64.u32 	%rd160, %r98;
	mul.wide.u32 	%rd161, %r98, 4;
	add.s64 	%rd162, %rd1, %rd161;
	add.s64 	%rd163, %rd2, %rd160;
	ld.global.u32 	%r99, [%rd162];
	setp.lt.s32 	%p30, %r99, 5;
	selp.u16 	%rs116, 1, 0, %p30;
	setp.eq.s16 	%p31, %rs115, 0;
	min.s64 	%rd164, %rd163, %rd159;
	selp.b16 	%rs117, 1, %rs114, %p30;
	selp.b16 	%rs118, %rs116, %rs117, %p31;
	and.b16  	%rs119, %rs118, 255;
	selp.b64 	%rd165, %rd164, %rd159, %p30;
	selp.b64 	%rd166, %rd163, %rd165, %p31;
	add.s32 	%r100, %r509, 768;
	add.s32 	%r101, %r509, -256;
	cvt.u64.u32 	%rd167, %r101;
	mul.wide.u32 	%rd168, %r101, 4;
	add.s64 	%rd169, %rd1, %rd168;
	add.s64 	%rd170, %rd2, %rd167;
	ld.global.u32 	%r102, [%rd169];
	setp.lt.s32 	%p32, %r102, 5;
	selp.u16 	%rs120, 1, 0, %p32;
	setp.eq.s16 	%p33, %rs119, 0;
	min.s64 	%rd171, %rd170, %rd166;
	selp.b16 	%rs121, 1, %rs118, %p32;
	selp.b16 	%rs122, %rs120, %rs121, %p33;
	and.b16  	%rs123, %rs122, 255;
	selp.b64 	%rd172, %rd171, %rd166, %p32;
	selp.b64 	%rd173, %rd170, %rd172, %p33;
	cvt.u64.u32 	%rd174, %r509;
	mul.wide.u32 	%rd175, %r509, 4;
	add.s64 	%rd176, %rd1, %rd175;
	add.s64 	%rd177, %rd2, %rd174;
	ld.global.u32 	%r103, [%rd176];
	setp.lt.s32 	%p34, %r103, 5;
	selp.u16 	%rs124, 1, 0, %p34;
	setp.eq.s16 	%p35, %rs123, 0;
	min.s64 	%rd178, %rd177, %rd173;
	selp.b16 	%rs125, 1, %rs122, %p34;
	selp.b16 	%rs126, %rs124, %rs125, %p35;
	and.b16  	%rs127, %rs126, 255;
	selp.b64 	%rd179, %rd178, %rd173, %p34;
	selp.b64 	%rd180, %rd177, %rd179, %p35;
	add.s32 	%r104, %r509, 256;
	cvt.u64.u32 	%rd181, %r104;
	mul.wide.u32 	%rd182, %r104, 4;
	add.s64 	%rd183, %rd1, %rd182;
	add.s64 	%rd184, %rd2, %rd181;
	ld.global.u32 	%r105, [%rd183];
	setp.lt.s32 	%p36, %r105, 5;
	selp.u16 	%rs128, 1, 0, %p36;
	setp.eq.s16 	%p37, %rs127, 0;
	min.s64 	%rd185, %rd184, %rd180;
	selp.b16 	%rs129, 1, %rs126, %p36;
	selp.b16 	%rs130, %rs128, %rs129, %p37;
	and.b16  	%rs131, %rs130, 255;
	selp.b64 	%rd186, %rd185, %rd180, %p36;
	selp.b64 	%rd187, %rd184, %rd186, %p37;
	add.s32 	%r106, %r509, 512;
	cvt.u64.u32 	%rd188, %r106;
	mul.wide.u32 	%rd189, %r106, 4;
	add.s64 	%rd190, %rd1, %rd189;
	add.s64 	%rd191, %rd2, %rd188;
	ld.global.u32 	%r107, [%rd190];
	setp.lt.s32 	%p38, %r107, 5;
	selp.u16 	%rs132, 1, 0, %p38;
	setp.eq.s16 	%p39, %rs131, 0;
	min.s64 	%rd192, %rd191, %rd187;
	selp.b16 	%rs133, 1, %rs130, %p38;
	selp.b16 	%rs134, %rs132, %rs133, %p39;
	and.b16  	%rs135, %rs134, 255;
	selp.b64 	%rd193, %rd192, %rd187, %p38;
	selp.b64 	%rd194, %rd191, %rd193, %p39;
	cvt.u64.u32 	%rd195, %r100;
	mul.wide.u32 	%rd196, %r100, 4;
	add.s64 	%rd197, %rd1, %rd196;
	add.s64 	%rd198, %rd2, %rd195;
	ld.global.u32 	%r108, [%rd197];
	setp.lt.s32 	%p40, %r108, 5;
	selp.u16 	%rs136, 1, 0, %p40;
	setp.eq.s16 	%p41, %rs135, 0;
	min.s64 	%rd199, %rd198, %rd194;
	selp.b16 	%rs137, 1, %rs134, %p40;
	selp.b16 	%rs369, %rs136, %rs137, %p41;
	selp.b64 	%rd200, %rd199, %rd194, %p40;
	selp.b64 	%rd445, %rd198, %rd200, %p41;
	add.s32 	%r514, %r514, 2048;
	add.s32 	%r509, %r509, 2048;
	add.s32 	%r512, %r512, 8;
	setp.ne.s32 	%p42, %r512, 0;
	@%p42 bra 	$L__BB119_85;
	add.s32 	%r516, %r514, -1024;
$L__BB119_87:
	setp.eq.s32 	%p43, %r45, 0;
	@%p43 bra 	$L__BB119_95;
	setp.lt.u32 	%p44, %r45, 4;
	@%p44 bra 	$L__BB119_90;
	add.s32 	%r109, %r516, %r511;
	cvt.u64.u32 	%rd202, %r109;
	mul.wide.u32 	%rd203, %r109, 4;
	add.s64 	%rd204, %rd1, %rd203;
	add.s64 	%rd205, %rd2, %rd202;
	ld.global.u32 	%r110, [%rd204];
	setp.lt.s32 	%p45, %r110, 5;
	selp.u16 	%rs139, 1, 0, %p45;
	and.b16  	%rs140, %rs369, 255;
	setp.eq.s16 	%p46, %rs140, 0;
	min.s64 	%rd206, %rd205, %rd445;
	selp.b16 	%rs141, 1, %rs369, %p45;
	selp.b16 	%rs142, %rs139, %rs141, %p46;
	and.b16  	%rs143, %rs142, 255;
	selp.b64 	%rd207, %rd206, %rd445, %p45;
	selp.b64 	%rd208, %rd205, %rd207, %p46;
	add.s32 	%r111, %r109, 256;
	cvt.u64.u32 	%rd209, %r111;
	mul.wide.u32 	%rd210, %r111, 4;
	add.s64 	%rd211, %rd1, %rd210;
	add.s64 	%rd212, %rd2, %rd209;
	ld.global.u32 	%r112, [%rd211];
	setp.lt.s32 	%p47, %r112, 5;
	selp.u16 	%rs144, 1, 0, %p47;
	setp.eq.s16 	%p48, %rs143, 0;
	min.s64 	%rd213, %rd212, %rd208;
	selp.b16 	%rs145, 1, %rs142, %p47;
	selp.b16 	%rs146, %rs144, %rs145, %p48;
	and.b16  	%rs147, %rs146, 255;
	selp.b64 	%rd214, %rd213, %rd208, %p47;
	selp.b64 	%rd215, %rd212, %rd214, %p48;
	add.s32 	%r113, %r109, 512;
	cvt.u64.u32 	%rd216, %r113;
	mul.wide.u32 	%rd217, %r113, 4;
	add.s64 	%rd218, %rd1, %rd217;
	add.s64 	%rd219, %rd2, %rd216;
	ld.global.u32 	%r114, [%rd218];
	setp.lt.s32 	%p49, %r114, 5;
	selp.u16 	%rs148, 1, 0, %p49;
	setp.eq.s16 	%p50, %rs147, 0;
	min.s64 	%rd220, %rd219, %rd215;
	selp.b16 	%rs149, 1, %rs146, %p49;
	selp.b16 	%rs150, %rs148, %rs149, %p50;
	and.b16  	%rs151, %rs150, 255;
	selp.b64 	%rd221, %rd220, %rd215, %p49;
	selp.b64 	%rd222, %rd219, %rd221, %p50;
	add.s32 	%r115, %r109, 768;
	cvt.u64.u32 	%rd223, %r115;
	mul.wide.u32 	%rd224, %r115, 4;
	add.s64 	%rd225, %rd1, %rd224;
	add.s64 	%rd226, %rd2, %rd223;
	ld.global.u32 	%r116, [%rd225];
	setp.lt.s32 	%p51, %r116, 5;
	selp.u16 	%rs152, 1, 0, %p51;
	setp.eq.s16 	%p52, %rs151, 0;
	min.s64 	%rd227, %rd226, %rd222;
	selp.b16 	%rs153, 1, %rs150, %p51;
	selp.b16 	%rs369, %rs152, %rs153, %p52;
	selp.b64 	%rd228, %rd227, %rd222, %p51;
	selp.b64 	%rd445, %rd226, %rd228, %p52;
	add.s32 	%r516, %r516, 1024;
$L__BB119_90:
	and.b32  	%r117, %r44, 3;
	setp.eq.s32 	%p53, %r117, 0;
	@%p53 bra 	$L__BB119_95;
	setp.eq.s32 	%p54, %r117, 1;
	@%p54 bra 	$L__BB119_93;
	add.s32 	%r118, %r516, %r511;
	cvt.u64.u32 	%rd230, %r118;
	mul.wide.u32 	%rd231, %r118, 4;
	add.s64 	%rd232, %rd1, %rd231;
	add.s64 	%rd233, %rd2, %rd230;
	ld.global.u32 	%r119, [%rd232];
	setp.lt.s32 	%p55, %r119, 5;
	selp.u16 	%rs155, 1, 0, %p55;
	and.b16  	%rs156, %rs369, 255;
	setp.eq.s16 	%p56, %rs156, 0;
	min.s64 	%rd234, %rd233, %rd445;
	selp.b16 	%rs157, 1, %rs369, %p55;
	selp.b16 	%rs158, %rs155, %rs157, %p56;
	and.b16  	%rs159, %rs158, 255;
	selp.b64 	%rd235, %rd234, %rd445, %p55;
	selp.b64 	%rd236, %rd233, %rd235, %p56;
	add.s32 	%r120, %r118, 256;
	cvt.u64.u32 	%rd237, %r120;
	mul.wide.u32 	%rd238, %r120, 4;
	add.s64 	%rd239, %rd1, %rd238;
	add.s64 	%rd240, %rd2, %rd237;
	ld.global.u32 	%r121, [%rd239];
	setp.lt.s32 	%p57, %r121, 5;
	selp.u16 	%rs160, 1, 0, %p57;
	setp.eq.s16 	%p58, %rs159, 0;
	min.s64 	%rd241, %rd240, %rd236;
	selp.b16 	%rs161, 1, %rs158, %p57;
	selp.b16 	%rs369, %rs160, %rs161, %p58;
	selp.b64 	%rd242, %rd241, %rd236, %p57;
	selp.b64 	%rd445, %rd240, %rd242, %p58;
	add.s32 	%r516, %r516, 512;
$L__BB119_93:
	and.b32  	%r122, %r43, 256;
	setp.ne.s32 	%p59, %r122, 0;
	@%p59 bra 	$L__BB119_95;
	add.s32 	%r123, %r516, %r511;
	cvt.u64.u32 	%rd243, %r123;
	mul.wide.u32 	%rd244, %r123, 4;
	add.s64 	%rd245, %rd1, %rd244;
	add.s64 	%rd246, %rd2, %rd243;
	ld.global.u32 	%r124, [%rd245];
	setp.lt.s32 	%p60, %r124, 5;
	selp.u16 	%rs162, 1, 0, %p60;
	and.b16  	%rs163, %rs369, 255;
	setp.eq.s16 	%p61, %rs163, 0;
	min.s64 	%rd247, %rd246, %rd445;
	selp.b16 	%rs164, 1, %rs369, %p60;
	selp.b16 	%rs369, %rs162, %rs164, %p61;
	selp.b64 	%rd248, %rd247, %rd445, %p60;
	selp.b64 	%rd445, %rd246, %rd248, %p61;
$L__BB119_95:
	// begin inline asm
	mov.u32 %r125, %laneid;
	// end inline asm
	cvt.u32.u16 	%r146, %rs369;
	and.b32  	%r127, %r146, 255;
	mov.b32 	%r143, 1;
	mov.b32 	%r144, 31;
	mov.b32 	%r145, -1;
	// begin inline asm
	shfl.sync.down.b32 %r126, %r127, %r143, %r144, %r145;
	// end inline asm
	// begin inline asm
	shfl.sync.down.b32 %r131, %r132, %r143, %r144, %r145;
	// end inline asm
	mov.b64 	{%r137, %r142}, %rd445;
	// begin inline asm
	shfl.sync.down.b32 %r136, %r137, %r143, %r144, %r145;
	// end inline asm
	// begin inline asm
	shfl.sync.down.b32 %r141, %r142, %r143, %r144, %r145;
	// end inline asm
	mov.b64 	%rd86, {%r136, %r141};
	cvt.u16.u32 	%rs74, %r126;
	setp.gt.s32 	%p62, %r125, 30;
	@%p62 bra 	$L__BB119_99;
	and.b16  	%rs165, %rs369, 255;
	setp.eq.s16 	%p63, %rs165, 0;
	and.b16  	%rs166, %rs74, 255;
	setp.eq.s16 	%p64, %rs166, 0;
	or.pred  	%p65, %p63, %p64;
	@%p65 bra 	$L__BB119_98;
	min.s64 	%rd445, %rd86, %rd445;
	mov.b16 	%rs369, 1;
	bra.uni 	$L__BB119_99;
$L__BB119_98:
	setp.eq.s16 	%p66, %rs165, 0;
	selp.b16 	%rs369, %rs74, %rs369, %p66;
	selp.b64 	%rd445, %rd86, %rd445, %p66;
$L__BB119_99:
	cvt.u32.u16 	%r167, %rs369;
	and.b32  	%r148, %r167, 255;
	mov.b32 	%r164, 2;
	mov.b32 	%r165, 31;
	mov.b32 	%r166, -1;
	// begin inline asm
	shfl.sync.down.b32 %r147, %r148, %r164, %r165, %r166;
	// end inline asm
	// begin inline asm
	shfl.sync.down.b32 %r152, %r153, %r164, %r165, %r166;
	// end inline asm
	mov.b64 	{%r158, %r163}, %rd445;
	// begin inline asm
	shfl.sync.down.b32 %r157, %r158, %r164, %r165, %r166;
	// end inline asm
	// begin inline asm
	shfl.sync.down.b32 %r162, %r163, %r164, %r165, %r166;
	// end inline asm
	mov.b64 	%rd90, {%r157, %r162};
	cvt.u16.u32 	%rs77, %r147;
	setp.gt.s32 	%p67, %r125, 29;
	@%p67 bra 	$L__BB119_103;
	and.b16  	%rs169, %rs369, 255;
	setp.eq.s16 	%p68, %rs169, 0;
	and.b16  	%rs170, %rs77, 255;
	setp.eq.s16 	%p69, %rs170, 0;
	or.pred  	%p70, %p68, %p69;
	@%p70 bra 	$L__BB119_102;
	min.s64 	%rd445, %rd90, %rd445;
	mov.b16 	%rs369, 1;
	bra.uni 	$L__BB119_103;
$L__BB119_102:
	setp.eq.s16 	%p71, %rs169, 0;
	selp.b16 	%rs369, %rs77, %rs369, %p71;
	selp.b64 	%rd445, %rd90, %rd445, %p71;
$L__BB119_103:
	cvt.u32.u16 	%r188, %rs369;
	and.b32  	%r169, %r188, 255;
	mov.b32 	%r185, 4;
	mov.b32 	%r186, 31;
	mov.b32 	%r187, -1;
	// begin inline asm
	shfl.sync.down.b32 %r168, %r169, %r185, %r186, %r187;
	// end inline asm
	// begin inline asm
	shfl.sync.down.b32 %r173, %r174, %r185, %r186, %r187;
	// end inline asm
	mov.b64 	{%r179, %r184}, %rd445;
	// begin inline asm
	shfl.sync.down.b32 %r178, %r179, %r185, %r186, %r187;
	// end inline asm
	// begin inline asm
	shfl.sync.down.b32 %r183, %r184, %r185, %r186, %r187;
	// end inline asm
	mov.b64 	%rd94, {%r178, %r183};
	cvt.u16.u32 	%rs80, %r168;
	setp.gt.s32 	%p72, %r125, 27;
	@%p72 bra 	$L__BB119_107;
	and.b16  	%rs173, %rs369, 255;
	setp.eq.s16 	%p73, %rs173, 0;
	and.b16  	%rs174, %rs80, 255;
	setp.eq.s16 	%p74, %rs174, 0;
	or.pred  	%p75, %p73, %p74;
	@%p75 bra 	$L__BB119_106;
	min.s64 	%rd445, %rd94, %rd445;
	mov.b16 	%rs369, 1;
	bra.uni 	$L__BB119_107;
$L__BB119_106:
	setp.eq.s16 	%p76, %rs173, 0;
	selp.b16 	%rs369, %rs80, %rs369, %p76;
	selp.b64 	%rd445, %rd94, %rd445, %p76;
$L__BB119_107:
	cvt.u32.u16 	%r209, %rs369;
	and.b32  	%r190, %r209, 255;
	mov.b32 	%r206, 8;
	mov.b32 	%r207, 31;
	mov.b32 	%r208, -1;
	// begin inline asm
	shfl.sync.down.b32 %r189, %r190, %r206, %r207, %r208;
	// end inline asm
	// begin inline asm
	shfl.sync.down.b32 %r194, %r195, %r206, %r207, %r208;
	// end inline asm
	mov.b64 	{%r200, %r205}, %rd445;
	// begin inline asm
	shfl.sync.down.b32 %r199, %r200, %r206, %r207, %r208;
	// end inline asm
	// begin inline asm
	shfl.sync.down.b32 %r204, %r205, %r206, %r207, %r208;
	// end inline asm
	mov.b64 	%rd98, {%r199, %r204};
	cvt.u16.u32 	%rs83, %r189;
	setp.gt.s32 	%p77, %r125, 23;
	@%p77 bra 	$L__BB119_111;
	and.b16  	%rs177, %rs369, 255;
	setp.eq.s16 	%p78, %rs177, 0;
	and.b16  	%rs178, %rs83, 255;
	setp.eq.s16 	%p79, %rs178, 0;
	or.pred  	%p80, %p78, %p79;
	@%p80 bra 	$L__BB119_110;
	min.s64 	%rd445, %rd98, %rd445;
	mov.b16 	%rs369, 1;
	bra.uni 	$L__BB119_111;
$L__BB119_110:
	setp.eq.s16 	%p81, %rs177, 0;
	selp.b16 	%rs369, %rs83, %rs369, %p81;
	selp.b64 	%rd445, %rd98, %rd445, %p81;
$L__BB119_111:
	cvt.u32.u16 	%r230, %rs369;
	and.b32  	%r211, %r230, 255;
	mov.b32 	%r227, 16;
	mov.b32 	%r228, 31;
	mov.b32 	%r229, -1;
	// begin inline asm
	shfl.sync.down.b32 %r210, %r211, %r227, %r228, %r229;
	// end inline asm
	// begin inline asm
	shfl.sync.down.b32 %r215, %r216, %r227, %r228, %r229;
	// end inline asm
	mov.b64 	{%r221, %r226}, %rd445;
	// begin inline asm
	shfl.sync.down.b32 %r220, %r221, %r227, %r228, %r229;
	// end inline asm
	// begin inline asm
	shfl.sync.down.b32 %r225, %r226, %r227, %r228, %r229;
	// end inline asm
	mov.b64 	%rd102, {%r220, %r225};
	cvt.u16.u32 	%rs86, %r210;
	setp.gt.s32 	%p82, %r125, 15;
	@%p82 bra 	$L__BB119_115;
	and.b16  	%rs181, %rs369, 255;
	setp.eq.s16 	%p83, %rs181, 0;
	and.b16  	%rs182, %rs86, 255;
	setp.eq.s16 	%p84, %rs182, 0;
	or.pred  	%p85, %p83, %p84;
	@%p85 bra 	$L__BB119_114;
	min.s64 	%rd445, %rd102, %rd445;
	mov.b16 	%rs369, 1;
	bra.uni 	$L__BB119_115;
$L__BB119_114:
	setp.eq.s16 	%p86, %rs181, 0;
	selp.b16 	%rs369, %rs86, %rs369, %p86;
	selp.b64 	%rd445, %rd102, %rd445, %p86;
$L__BB119_115:
	setp.ne.s32 	%p87, %r125, 0;
	@%p87 bra 	$L__BB119_117;
	shr.u32 	%r231, %r31, 1;
	and.b32  	%r232, %r231, 496;
	mov.u32 	%r233, _ZZN3cub18CUB_300001_SM_10006detail6reduce18DeviceReduceKernelINS2_10policy_hubIN4cuda3std3__45tupleIJblEEEjN6thrust24THRUST_300001_SM_1000_NS8cuda_cub9__find_if7functorIS9_EEE10Policy1000ENSB_12zip_iteratorINS8_IJNSD_26transform_input_iterator_tIbNSB_6detail15normal_iteratorINSB_10device_ptrIiEEEENS7_10__not_fn_tI17greater_than_fourEEEENSB_17counting_iteratorIlNSB_11use_defaultESU_SU_EEEEEEEjSF_S9_NS7_10__identityEEEvT0_PT3_T1_NS0_13GridEvenShareIS12_EET2_T4_E12temp_storage;
	add.s32 	%r234, %r233, %r232;
	st.shared.u8 	[%r234+8], %rs369;
	st.shared.u64 	[%r234+16], %rd445;
$L__BB119_117:
	bar.sync 	0;
	setp.ne.s32 	%p88, %r31, 0;
	@%p88 bra 	$L__BB119_119;
	ld.shared.u8 	%rs185, [_ZZN3cub18CUB_300001_SM_10006detail6reduce18DeviceReduceKernelINS2_10policy_hubIN4cuda3std3__45tupleIJblEEEjN6thrust24THRUST_300001_SM_1000_NS8cuda_cub9__find_if7functorIS9_EEE10Policy1000ENSB_12zip_iteratorINS8_IJNSD_26transform_input_iterator_tIbNSB_6detail15normal_iteratorINSB_10device_ptrIiEEEENS7_10__not_fn_tI17greater_than_fourEEEENSB_17counting_iteratorIlNSB_11use_defaultESU_SU_EEEEEEEjSF_S9_NS7_10__identityEEEvT0_PT3_T1_NS0_13GridEvenShareIS12_EET2_T4_E12temp_storage+24];
	ld.shared.u64 	%rd249, [_ZZN3cub18CUB_300001_SM_10006detail6reduce18DeviceReduceKernelINS2_10policy_hubIN4cuda3std3__45tupleIJblEEEjN6thrust24THRUST_300001_SM_1000_NS8cuda_cub9__find_if7functorIS9_EEE10Policy1000ENSB_12zip_iteratorINS8_IJNSD_26transform_input_iterator_tIbNSB_6detail15normal_iteratorINSB_10device_ptrIiEEEENS7_10__not_fn_tI17greater_than_fourEEEENSB_17counting_iteratorIlNSB_11use_defaultESU_SU_EEEEEEEjSF_S9_NS7_10__identityEEEvT0_PT3_T1_NS0_13GridEvenShareIS12_EET2_T4_E12temp_storage+32];
	and.b16  	%rs186, %rs369, 255;
	setp.eq.s16 	%p89, %rs186, 0;
	setp.eq.s16 	%p90, %rs185, 0;
	min.s64 	%rd250, %rd249, %rd445;
	selp.b16 	%rs187, %rs369, 1, %p90;
	selp.b16 	%rs188, %rs185, %rs187, %p89;
	and.b16  	%rs189, %rs188, 255;
	selp.b64 	%rd251, %rd445, %rd250, %p90;
	selp.b64 	%rd252, %rd249, %rd251, %p89;
	ld.shared.u8 	%rs190, [_ZZN3cub18CUB_300001_SM_10006detail6reduce18DeviceReduceKernelINS2_10policy_hubIN4cuda3std3__45tupleIJblEEEjN6thrust24THRUST_300001_SM_1000_NS8cuda_cub9__find_if7functorIS9_EEE10Policy1000ENSB_12zip_iteratorINS8_IJNSD_26transform_input_iterator_tIbNSB_6detail15normal_iteratorINSB_10device_ptrIiEEEENS7_10__not_fn_tI17greater_than_fourEEEENSB_17counting_iteratorIlNSB_11use_defaultESU_SU_EEEEEEEjSF_S9_NS7_10__identityEEEvT0_PT3_T1_NS0_13GridEvenShareIS12_EET2_T4_E12temp_storage+40];
	ld.shared.u64 	%rd253, [_ZZN3cub18CUB_300001_SM_10006detail6reduce18DeviceReduceKernelINS2_10policy_hubIN4cuda3std3__45tupleIJblEEEjN6thrust24THRUST_300001_SM_1000_NS8cuda_cub9__find_if7functorIS9_EEE10Policy1000ENSB_12zip_iteratorINS8_IJNSD_26transform_input_iterator_tIbNSB_6detail15normal_iteratorINSB_10device_ptrIiEEEENS7_10__not_fn_tI17greater_than_fourEEEENSB_17counting_iteratorIlNSB_11use_defaultESU_SU_EEEEEEEjSF_S9_NS7_10__identityEEEvT0_PT3_T1_NS0_13GridEvenShareIS12_EET2_T4_E12temp_storage+48];
	setp.eq.s16 	%p91, %rs189, 0;
	setp.eq.s16 	%p92, %rs190, 0;
	min.s64 	%rd254, %rd253, %rd252;
	selp.b16 	%rs191, %rs188, 1, %p92;
	selp.b16 	%rs192, %rs190, %rs191, %p91;
	and.b16  	%rs193, %rs192, 255;
	selp.b64 	%rd255, %rd252, %rd254, %p92;
	selp.b64 	%rd256, %rd253, %rd255, %p91;
	ld.shared.u8 	%rs194, [_ZZN3cub18CUB_300001_SM_10006detail6reduce18DeviceReduceKernelINS2_10policy_hubIN4cuda3std3__45tupleIJblEEEjN6thrust24THRUST_300001_SM_1000_NS8cuda_cub9__find_if7functorIS9_EEE10Policy1000ENSB_12zip_iteratorINS8_IJNSD_26transform_input_iterator_tIbNSB_6detail15normal_iteratorINSB_10device_ptrIiEEEENS7_10__not_fn_tI17greater_than_fourEEEENSB_17counting_iteratorIlNSB_11use_defaultESU_SU_EEEEEEEjSF_S9_NS7_10__identityEEEvT0_PT3_T1_NS0_13GridEvenShareIS12_EET2_T4_E12temp_storage+56];
	ld.shared.u64 	%rd257, [_ZZN3cub18CUB_300001_SM_10006detail6reduce18DeviceReduceKernelINS2_10policy_hubIN4cuda3std3__45tupleIJblEEEjN6thrust24THRUST_300001_SM_1000_NS8cuda_cub9__find_if7functorIS9_EEE10Policy1000ENSB_12zip_iteratorINS8_IJNSD_26transform_input_iterator_tIbNSB_6detail15normal_iteratorINSB_10device_ptrIiEEEENS7_10__not_fn_tI17greater_than_fourEEEENSB_17counting_iteratorIlNSB_11use_defaultESU_SU_EEEEEEEjSF_S9_NS7_10__identityEEEvT0_PT3_T1_NS0_13GridEvenShareIS12_EET2_T4_E12temp_storage+64];
	setp.eq.s16 	%p93, %rs193, 0;
	setp.eq.s16 	%p94, %rs194, 0;
	min.s64 	%rd258, %rd257, %rd256;
	selp.b16 	%rs195, %rs192, 1, %p94;
	selp.b16 	%rs196, %rs194, %rs195, %p93;
	and.b16  	%rs197, %rs196, 255;
	selp.b64 	%rd259, %rd256, %rd258, %p94;
	selp.b64 	%rd260, %rd257, %rd259, %p93;
	ld.shared.u8 	%rs198, [_ZZN3cub18CUB_300001_SM_10006detail6reduce18DeviceReduceKernelINS2_10policy_hubIN4cuda3std3__45tupleIJblEEEjN6thrust24THRUST_300001_SM_1000_NS8cuda_cub9__find_if7functorIS9_EEE10Policy1000ENSB_12zip_iteratorINS8_IJNSD_26transform_input_iterator_tIbNSB_6detail15normal_iteratorINSB_10device_ptrIiEEEENS7_10__not_fn_tI17greater_than_fourEEEENSB_17counting_iteratorIlNSB_11use_defaultESU_SU_EEEEEEEjSF_S9_NS7_10__identityEEEvT0_PT3_T1_NS0_13GridEvenShareIS12_EET2_T4_E12temp_storage+72];
	ld.shared.u64 	%rd261, [_ZZN3cub18CUB_300001_SM_10006detail6reduce18DeviceReduceKernelINS2_10policy_hubIN4cuda3std3__45tupleIJblEEEjN6thrust24THRUST_300001_SM_1000_NS8cuda_cub9__find_if7functorIS9_EEE10Policy1000ENSB_12zip_iteratorINS8_IJNSD_26transform_input_iterator_tIbNSB_6detail15normal_iteratorINSB_10device_ptrIiEEEENS7_10__not_fn_tI17greater_than_fourEEEENSB_17counting_iteratorIlNSB_11use_defaultESU_SU_EEEEEEEjSF_S9_NS7_10__identityEEEvT0_PT3_T1_NS0_13GridEvenShareIS12_EET2_T4_E12temp_storage+80];
	setp.eq.s16 	%p95, %rs197, 0;
	setp.eq.s16 	%p96, %rs198, 0;
	min.s64 	%rd262, %rd261, %rd260;
	selp.b16 	%rs199, %rs196, 1, %p96;
	selp.b16 	%rs200, %rs198, %rs199, %p95;
	and.b16  	%rs201, %rs200, 255;
	selp.b64 	%rd263, %rd260, %rd262, %p96;
	selp.b64 	%rd264, %rd261, %rd263, %p95;
	ld.shared.u8 	%rs202, [_ZZN3cub18CUB_300001_SM_10006detail6reduce18DeviceReduceKernelINS2_10policy_hubIN4cuda3std3__45tupleIJblEEEjN6thrust24THRUST_300001_SM_1000_NS8cuda_cub9__find_if7functorIS9_EEE10Policy1000ENSB_12zip_iteratorINS8_IJNSD_26transform_input_iterator_tIbNSB_6detail15normal_iteratorINSB_10device_ptrIiEEEENS7_10__not_fn_tI17greater_than_fourEEEENSB_17counting_iteratorIlNSB_11use_defaultESU_SU_EEEEEEEjSF_S9_NS7_10__identityEEEvT0_PT3_T1_NS0_13GridEvenShareIS12_EET2_T4_E12temp_storage+88];
	ld.shared.u64 	%rd265, [_ZZN3cub18CUB_300001_SM_10006detail6reduce18DeviceReduceKernelINS2_10policy_hubIN4cuda3std3__45tupleIJblEEEjN6thrust24THRUST_300001_SM_1000_NS8cuda_cub9__find_if7functorIS9_EEE10Policy1000ENSB_12zip_iteratorINS8_IJNSD_26transform_input_iterator_tIbNSB_6detail15normal_iteratorINSB_10device_ptrIiEEEENS7_10__not_fn_tI17greater_than_fourEEEENSB_17counting_iteratorIlNSB_11use_defaultESU_SU_EEEEEEEjSF_S9_NS7_10__identityEEEvT0_PT3_T1_NS0_13GridEvenShareIS12_EET2_T4_E12temp_storage+96];
	setp.eq.s16 	%p97, %rs201, 0;
	setp.eq.s16 	%p98, %rs202, 0;
	min.s64 	%rd266, %rd265, %rd264;
	selp.b16 	%rs203, %rs200, 1, %p98;
	selp.b16 	%rs204, %rs202, %rs203, %p97;
	and.b16  	%rs205, %rs204, 255;
	selp.b64 	%rd267, %rd264, %rd266, %p98;
	selp.b64 	%rd268, %rd265, %rd267, %p97;
	ld.shared.u8 	%rs206, [_ZZN3cub18CUB_300001_SM_10006detail6reduce18DeviceReduceKernelINS2_10policy_hubIN4cuda3std3__45tupleIJblEEEjN6thrust24THRUST_300001_SM_1000_NS8cuda_cub9__find_if7functorIS9_EEE10Policy1000ENSB_12zip_iteratorINS8_IJNSD_26transform_input_iterator_tIbNSB_6detail15normal_iteratorINSB_10device_ptrIiEEEENS7_10__not_fn_tI17greater_than_fourEEEENSB_17counting_iteratorIlNSB_11use_defaultESU_SU_EEEEEEEjSF_S9_NS7_10__identityEEEvT0_PT3_T1_NS0_13GridEvenShareIS12_EET2_T4_E12temp_storage+104];
	ld.shared.u64 	%rd269, [_ZZN3cub18CUB_300001_SM_10006detail6reduce18DeviceReduceKernelINS2_10policy_hubIN4cuda3std3__45tupleIJblEEEjN6thrust24THRUST_300001_SM_1000_NS8cuda_cub9__find_if7functorIS9_EEE10Policy1000ENSB_12zip_iteratorINS8_IJNSD_26transform_input_iterator_tIbNSB_6detail15normal_iteratorINSB_10device_ptrIiEEEENS7_10__not_fn_tI17greater_than_fourEEEENSB_17counting_iteratorIlNSB_11use_defaultESU_SU_EEEEEEEjSF_S9_NS7_10__identityEEEvT0_PT3_T1_NS0_13GridEvenShareIS12_EET2_T4_E12temp_storage+112];
	setp.eq.s16 	%p99, %rs205, 0;
	setp.eq.s16 	%p100, %rs206, 0;
	min.s64 	%rd270, %rd269, %rd268;
	selp.b16 	%rs207, %rs204, 1, %p100;
	selp.b16 	%rs208, %rs206, %rs207, %p99;
	and.b16  	%rs209, %rs208, 255;
	selp.b64 	%rd271, %rd268, %rd270, %p100;
	selp.b64 	%rd272, %rd269, %rd271, %p99;
	ld.shared.u8 	%rs210, [_ZZN3cub18CUB_300001_SM_10006detail6reduce18DeviceReduceKernelINS2_10policy_hubIN4cuda3std3__45tupleIJblEEEjN6thrust24THRUST_300001_SM_1000_NS8cuda_cub9__find_if7functorIS9_EEE10Policy1000ENSB_12zip_iteratorINS8_IJNSD_26transform_input_iterator_tIbNSB_6detail15normal_iteratorINSB_10device_ptrIiEEEENS7_10__not_fn_tI17greater_than_fourEEEENSB_17counting_iteratorIlNSB_11use_defaultESU_SU_EEEEEEEjSF_S9_NS7_10__identityEEEvT0_PT3_T1_NS0_13GridEvenShareIS12_EET2_T4_E12temp_storage+120];
	ld.shared.u64 	%rd273, [_ZZN3cub18CUB_300001_SM_10006detail6reduce18DeviceReduceKernelINS2_10policy_hubIN4cuda3std3__45tupleIJblEEEjN6thrust24THRUST_300001_SM_1000_NS8cuda_cub9__find_if7functorIS9_EEE10Policy1000ENSB_12zip_iteratorINS8_IJNSD_26transform_input_iterator_tIbNSB_6detail15normal_iteratorINSB_10device_ptrIiEEEENS7_10__not_fn_tI17greater_than_fourEEEENSB_17counting_iteratorIlNSB_11use_defaultESU_SU_EEEEEEEjSF_S9_NS7_10__identityEEEvT0_PT3_T1_NS0_13GridEvenShareIS12_EET2_T4_E12temp_storage+128];
	setp.eq.s16 	%p101, %rs209, 0;
	setp.eq.s16 	%p102, %rs210, 0;
	min.s64 	%rd274, %rd273, %rd272;
	selp.b16 	%rs211, %rs208, 1, %p102;
	selp.b16 	%rs369, %rs210, %rs211, %p101;
	selp.b64 	%rd275, %rd272, %rd274, %p102;
	selp.b64 	%rd445, %rd273, %rd275, %p101;
$L__BB119_119:
	mov.u32 	%r500, %tid.x;
	setp.ne.s32 	%p234, %r500, 0;
	@%p234 bra 	$L__BB119_121;
	ld.param.u64 	%rd435, [_ZN3cub18CUB_300001_SM_10006detail6reduce18DeviceReduceKernelINS2_10policy_hubIN4cuda3std3__45tupleIJblEEEjN6thrust24THRUST_300001_SM_1000_NS8cuda_cub9__find_if7functorIS9_EEE10Policy1000ENSB_12zip_iteratorINS8_IJNSD_26transform_input_iterator_tIbNSB_6detail15normal_iteratorINSB_10device_ptrIiEEEENS7_10__not_fn_tI17greater_than_fourEEEENSB_17counting_iteratorIlNSB_11use_defaultESU_SU_EEEEEEEjSF_S9_NS7_10__identityEEEvT0_PT3_T1_NS0_13GridEvenShareIS12_EET2_T4__param_1];
	cvta.to.global.u64 	%rd432, %rd435;
	mul.wide.u32 	%rd433, %r3, 16;
	add.s64 	%rd434, %rd432, %rd433;
	st.global.u8 	[%rd434], %rs369;
	st.global.u64 	[%rd434+8], %rd445;
$L__BB119_121:
	ret;

}
	// .globl	_ZN3cub18CUB_300001_SM_10006detail6reduce28DeviceReduceSingleTileKernelINS2_10policy_hubIN4cuda3std3__45tupleIJblEEEyN6thrust24THRUST_300001_SM_1000_NS8cuda_cub9__find_if7functorIS9_EEE10Policy1000ENSB_12zip_iteratorINS8_IJNSD_26transform_input_iterator_tIbNSB_6detail15normal_iteratorINSB_10device_ptrIiEEEENS7_10__not_fn_tI17greater_than_fourEEEENSB_17counting_iteratorIlNSB_11use_defaultESU_SU_EEEEEEEPS9_ySF_S9_S9_NS7_10__identityEEEvT0_T1_T2_T3_T4_T6_
.visible .entry _ZN3cub18CUB_300001_SM_10006detail6reduce28DeviceReduceSingleTileKernelINS2_10policy_hubIN4cuda3std3__45tupleIJblEEEyN6thrust24THRUST_300001_SM_1000_NS8cuda_cub9__find_if7functorIS9_EEE10Policy1000ENSB_12zip_iteratorINS8_IJNSD_26transform_input_iterator_tIbNSB_6detail15normal_iteratorINSB_10device_ptrIiEEEENS7_10__not_fn_tI17greater_than_fourEEEENSB_17counting_iteratorIlNSB_11use_defaultESU_SU_EEEEEEEPS9_ySF_S9_S9_NS7_10__identityEEEvT0_T1_T2_T3_T4_T6_(
	.param .align 8 .b8 _ZN3cub18CUB_300001_SM_10006detail6reduce28DeviceReduceSingleTileKernelINS2_10policy_hubIN4cuda3std3__45tupleIJblEEEyN6thrust24THRUST_300001_SM_1000_NS8cuda_cub9__find_if7functorIS9_EEE10Policy1000ENSB_12zip_iteratorINS8_IJNSD_26transform_input_iterator_tIbNSB_6detail15normal_iteratorINSB_10device_ptrIiEEEENS7_10__not_fn_tI17greater_than_fourEEEENSB_17counting_iteratorIlNSB_11use_defaultESU_SU_EEEEEEEPS9_ySF_S9_S9_NS7_10__identityEEEvT0_T1_T2_T3_T4_T6__param_0[24],
	.param .u64 .ptr .align 1 _ZN3cub18CUB_300001_SM_10006detail6reduce28DeviceReduceSingleTileKernelINS2_10policy_hubIN4cuda3std3__45tupleIJblEEEyN6thrust24THRUST_300001_SM_1000_NS8cuda_cub9__find_if7functorIS9_EEE10Policy1000ENSB_12zip_iteratorINS8_IJNSD_26transform_input_iterator_tIbNSB_6detail15normal_iteratorINSB_10device_ptrIiEEEENS7_10__not_fn_tI17greater_than_fourEEEENSB_17counting_iteratorIlNSB_11use_defaultESU_SU_EEEEEEEPS9_ySF_S9_S9_NS7_10__identityEEEvT0_T1_T2_T3_T4_T6__param_1,
	.param .u64 _ZN3cub18CUB_300001_SM_10006detail6reduce28DeviceReduceSingleTileKernelINS2_10policy_hubIN4cuda3std3__45tupleIJblEEEyN6thrust24THRUST_300001_SM_1000_NS8cuda_cub9__find_if7functorIS9_EEE10Policy1000ENSB_12zip_iteratorINS8_IJNSD_26transform_input_iterator_tIbNSB_6detail15normal_iteratorINSB_10device_ptrIiEEEENS7_10__not_fn_tI17greater_than_fourEEEENSB_17counting_iteratorIlNSB_11use_defaultESU_SU_EEEEEEEPS9_ySF_S9_S9_NS7_10__identityEEEvT0_T1_T2_T3_T4_T6__param_2,
	.param .align 1 .b8 _ZN3cub18CUB_300001_SM_10006detail6reduce28DeviceReduceSingleTileKernelINS2_10policy_hubIN4cuda3std3__45tupleIJblEEEyN6thrust24THRUST_300001_SM_1000_NS8cuda_cub9__find_if7functorIS9_EEE10Policy1000ENSB_12zip_iteratorINS8_IJNSD_26transform_input_iterator_tIbNSB_6detail15normal_iteratorINSB_10device_ptrIiEEEENS7_10__not_fn_tI17greater_than_fourEEEENSB_17counting_iteratorIlNSB_11use_defaultESU_SU_EEEEEEEPS9_ySF_S9_S9_NS7_10__identityEEEvT0_T1_T2_T3_T4_T6__param_3[1],
	.param .align 8 .b8 _ZN3cub18CUB_300001_SM_10006detail6reduce28DeviceReduceSingleTileKernelINS2_10policy_hubIN4cuda3std3__45tupleIJblEEEyN6thrust24THRUST_300001_SM_1000_NS8cuda_cub9__find_if7functorIS9_EEE10Policy1000ENSB_12zip_iteratorINS8_IJNSD_26transform_input_iterator_tIbNSB_6detail15normal_iteratorINSB_10device_ptrIiEEEENS7_10__not_fn_tI17greater_than_fourEEEENSB_17counting_iteratorIlNSB_11use_defaultESU_SU_EEEEEEEPS9_ySF_S9_S9_NS7_10__identityEEEvT0_T1_T2_T3_T4_T6__param_4[16],
	.param .align 1 .b8 _ZN3cub18CUB_300001_SM_10006detail6reduce28DeviceReduceSingleTileKernelINS2_10policy_hubIN4cuda3std3__45tupleIJblEEEyN6thrust24THRUST_300001_SM_1000_NS8cuda_cub9__find_if7functorIS9_EEE10Policy1000ENSB_12zip_iteratorINS8_IJNSD_26transform_input_iterator_tIbNSB_6detail15normal_iteratorINSB_10device_ptrIiEEEENS7_10__not_fn_tI17greater_than_fourEEEENSB_17counting_iteratorIlNSB_11use_defaultESU_SU_EEEEEEEPS9_ySF_S9_S9_NS7_10__identityEEEvT0_T1_T2_T3_T4_T6__param_5[1]
)
.maxntid 256
.minnctapersm 1
{
	.reg .pred 	%p<239>;
	.reg .b16 	%rs<415>;
	.reg .b32 	%r<464>;
	.reg .b64 	%rd<437>;
	// demoted variable
	.shared .align 8 .b8 _ZZN3cub18CUB_300001_SM_10006detail6reduce28DeviceReduceSingleTileKernelINS2_10policy_hubIN4cuda3std3__45tupleIJblEEEyN6thrust24THRUST_300001_SM_1000_NS8cuda_cub9__find_if7functorIS9_EEE10Policy1000ENSB_12zip_iteratorINS8_IJNSD_26transform_input_iterator_tIbNSB_6detail15normal_iteratorINSB_10device_ptrIiEEEENS7_10__not_fn_tI17greater_than_fourEEEENSB_17counting_iteratorIlNSB_11use_defaultESU_SU_EEEEEEEPS9_ySF_S9_S9_NS7_10__identityEEEvT0_T1_T2_T3_T4_T6_E12temp_storage[152];
	ld.param.u64 	%rd119, [_ZN3cub18CUB_300001_SM_10006detail6reduce28DeviceReduceSingleTileKernelINS2_10policy_hubIN4cuda3std3__45tupleIJblEEEyN6thrust24THRUST_300001_SM_1000_NS8cuda_cub9__find_if7functorIS9_EEE10Policy1000ENSB_12zip_iteratorINS8_IJNSD_26transform_input_iterator_tIbNSB_6detail15normal_iteratorINSB_10device_ptrIiEEEENS7_10__not_fn_tI17greater_than_fourEEEENSB_17counting_iteratorIlNSB_11use_defaultESU_SU_EEEEEEEPS9_ySF_S9_S9_NS7_10__identityEEEvT0_T1_T2_T3_T4_T6__param_4+8];
	ld.param.u64 	%rd117, [_ZN3cub18CUB_300001_SM_10006detail6reduce28DeviceReduceSingleTileKernelINS2_10policy_hubIN4cuda3std3__45tupleIJblEEEyN6thrust24THRUST_300001_SM_1000_NS8cuda_cub9__find_if7functorIS9_EEE10Policy1000ENSB_12zip_iteratorINS8_IJNSD_26transform_input_iterator_tIbNSB_6detail15normal_iteratorINSB_10device_ptrIiEEEENS7_10__not_fn_tI17greater_than_fourEEEENSB_17counting_iteratorIlNSB_11use_defaultESU_SU_EEEEEEEPS9_ySF_S9_S9_NS7_10__identityEEEvT0_T1_T2_T3_T4_T6__param_0+16];
	ld.param.u64 	%rd116, [_ZN3cub18CUB_300001_SM_10006detail6reduce28DeviceReduceSingleTileKernelINS2_10policy_hubIN4cuda3std3__45tupleIJblEEEyN6thrust24THRUST_300001_SM_1000_NS8cuda_cub9__find_if7functorIS9_EEE10Policy1000ENSB_12zip_iteratorINS8_IJNSD_26transform_input_iterator_tIbNSB_6detail15normal_iteratorINSB_10device_ptrIiEEEENS7_10__not_fn_tI17greater_than_fourEEEENSB_17counting_iteratorIlNSB_11use_defaultESU_SU_EEEEEEEPS9_ySF_S9_S9_NS7_10__identityEEEvT0_T1_T2_T3_T4_T6__param_0];
	ld.param.u64 	%rd120, [_ZN3cub18CUB_300001_SM_10006detail6reduce28DeviceReduceSingleTileKernelINS2_10policy_hubIN4cuda3std3__45tupleIJblEEEyN6thrust24THRUST_300001_SM_1000_NS8cuda_cub9__find_if7functorIS9_EEE10Policy1000ENSB_12zip_iteratorINS8_IJNSD_26transform_input_iterator_tIbNSB_6detail15normal_iteratorINSB_10device_ptrIiEEEENS7_10__not_fn_tI17greater_than_fourEEEENSB_17counting_iteratorIlNSB_11use_defaultESU_SU_EEEEEEEPS9_ySF_S9_S9_NS7_10__identityEEEvT0_T1_T2_T3_T4_T6__param_1];
	ld.param.u64 	%rd118, [_ZN3cub18CUB_300001_SM_10006detail6reduce28DeviceReduceSingleTileKernelINS2_10policy_hubIN4cuda3std3__45tupleIJblEEEyN6thrust24THRUST_300001_SM_1000_NS8cuda_cub9__find_if7functorIS9_EEE10Policy1000ENSB_12zip_iteratorINS8_IJNSD_26transform_input_iterator_tIbNSB_6detail15normal_iteratorINSB_10device_ptrIiEEEENS7_10__not_fn_tI17greater_than_fourEEEENSB_17counting_iteratorIlNSB_11use_defaultESU_SU_EEEEEEEPS9_ySF_S9_S9_NS7_10__identityEEEvT0_T1_T2_T3_T4_T6__param_2];
	ld.param.u8 	%rs100, [_ZN3cub18CUB_300001_SM_10006detail6reduce28DeviceReduceSingleTileKernelINS2_10policy_hubIN4cuda3std3__45tupleIJblEEEyN6thrust24THRUST_300001_SM_1000_NS8cuda_cub9__find_if7functorIS9_EEE10Policy1000ENSB_12zip_iteratorINS8_IJNSD_26transform_input_iterator_tIbNSB_6detail15normal_iteratorINSB_10device_ptrIiEEEENS7_10__not_fn_tI17greater_than_fourEEEENSB_17counting_iteratorIlNSB_11use_defaultESU_SU_EEEEEEEPS9_ySF_S9_S9_NS7_10__identityEEEvT0_T1_T2_T3_T4_T6__param_4];
	cvta.to.global.u64 	%rd1, %rd120;
	setp.ne.s64 	%p1, %rd118, 0;
	@%p1 bra 	$L__BB120_3;
	mov.u32 	%r452, %tid.x;
	setp.ne.s32 	%p238, %r452, 0;
	@%p238 bra 	$L__BB120_122;
	st.global.u8 	[%rd1], %rs100;
	st.global.u64 	[%rd1+8], %rd119;
	bra.uni 	$L__BB120_122;
$L__BB120_3:
	cvta.to.global.u64 	%rd2, %rd116;
	setp.gt.u64 	%p2, %rd118, 1023;
	@%p2 bra 	$L__BB120_80;
	cvt.u32.u64 	%r1, %rd118;
	mov.u32 	%r2, %tid.x;
	setp.ge.u32 	%p104, %r2, %r1;
	mov.b16 	%rs383, 0;
	mov.b64 	%rd403, 0;
	mov.u32 	%r456, %r2;
	@%p104 bra 	$L__BB120_6;
	cvt.u64.u32 	%rd265, %r2;
	mul.wide.u32 	%rd266, %r2, 4;
	add.s64 	%rd267, %rd2, %rd266;
	add.s64 	%rd403, %rd117, %rd265;
	ld.global.u32 	%r198, [%rd267];
	setp.lt.s32 	%p105, %r198, 5;
	selp.u16 	%rs383, 1, 0, %p105;
	add.s32 	%r456, %r2, 256;
$L__BB120_6:
	setp.ge.u32 	%p106, %r456, %r1;
	@%p106 bra 	$L__BB120_18;
	not.b32 	%r199, %r456;
	add.s32 	%r5, %r199, %r1;
	shr.u32 	%r200, %r5, 8;
	add.s32 	%r6, %r200, 1;
	and.b32  	%r7, %r6, 7;
	setp.lt.u32 	%p107, %r5, 1792;
	@%p107 bra 	$L__BB120_10;
	and.b32  	%r201, %r6, 33554424;
	neg.s32 	%r454, %r201;
$L__BB120_9:
	.pragma "nounroll";
	cvt.u64.u32 	%rd269, %r456;
	mul.wide.u32 	%rd270, %r456, 4;
	add.s64 	%rd271, %rd2, %rd270;
	add.s64 	%rd272, %rd117, %rd269;
	ld.global.u32 	%r202, [%rd271];
	setp.lt.s32 	%p108, %r202, 5;
	selp.u16 	%rs224, 1, 0, %p108;
	and.b16  	%rs225, %rs383, 255;
	setp.eq.s16 	%p109, %rs225, 0;
	min.s64 	%rd273, %rd272, %rd403;
	selp.b64 	%rd274, %rd273, %rd403, %p108;
	selp.b64 	%rd275, %rd272, %rd274, %p109;
	selp.b16 	%rs226, 1, %rs383, %p108;
	selp.b16 	%rs227, %rs224, %rs226, %p109;
	and.b16  	%rs228, %rs227, 255;
	add.s64 	%rd276, %rd272, 256;
	ld.global.u32 	%r203, [%rd271+1024];
	setp.lt.s32 	%p110, %r203, 5;
	selp.u16 	%rs229, 1, 0, %p110;
	setp.eq.s16 	%p111, %rs228, 0;
	min.s64 	%rd277, %rd276, %rd275;
	selp.b64 	%rd278, %rd277, %rd275, %p110;
	selp.b64 	%rd279, %rd276, %rd278, %p111;
	selp.b16 	%rs230, 1, %rs227, %p110;
	selp.b16 	%rs231, %rs229, %rs230, %p111;
	and.b16  	%rs232, %rs231, 255;
	add.s64 	%rd280, %rd272, 512;
	ld.global.u32 	%r204, [%rd271+2048];
	setp.lt.s32 	%p112, %r204, 5;
	selp.u16 	%rs233, 1, 0, %p112;
	setp.eq.s16 	%p113, %rs232, 0;
	min.s64 	%rd281, %rd280, %rd279;
	selp.b64 	%rd282, %rd281, %rd279, %p112;
	selp.b64 	%rd283, %rd280, %rd282, %p113;
	selp.b16 	%rs234, 1, %rs231, %p112;
	selp.b16 	%rs235, %rs233, %rs234, %p113;
	and.b16  	%rs236, %rs235, 255;
	add.s64 	%rd284, %rd272, 768;
	ld.global.u32 	%r205, [%rd271+3072];
	setp.lt.s32 	%p114, %r205, 5;
	selp.u16 	%rs237, 1, 0, %p114;
	setp.eq.s16 	%p115, %rs236, 0;
	min.s64 	%rd285, %rd284, %rd283;
	selp.b64 	%rd286, %rd285, %rd283, %p114;
	selp.b64 	%rd287, %rd284, %rd286, %p115;
	selp.b16 	%rs238, 1, %rs235, %p114;
	selp.b16 	%rs239, %rs237, %rs238, %p115;
	and.b16  	%rs240, %rs239, 255;
	add.s64 	%rd288, %rd272, 1024;
	ld.global.u32 	%r206, [%rd271+4096];
	setp.lt.s32 	%p116, %r206, 5;
	selp.u16 	%rs241, 1, 0, %p116;
	setp.eq.s16 	%p117, %rs240, 0;
	min.s64 	%rd289, %rd288, %rd287;
	selp.b64 	%rd290, %rd289, %rd287, %p116;
	selp.b64 	%rd291, %rd288, %rd290, %p117;
	selp.b16 	%rs242, 1, %rs239, %p116;
	selp.b16 	%rs243, %rs241, %rs242, %p117;
	and.b16  	%rs244, %rs243, 255;
	add.s64 	%rd292, %rd272, 1280;
	ld.global.u32 	%r207, [%rd271+5120];
	setp.lt.s32 	%p118, %r207, 5;
	selp.u16 	%rs245, 1, 0, %p118;
	setp.eq.s16 	%p119, %rs244, 0;
	min.s64 	%rd293, %rd292, %rd291;
	selp.b64 	%rd294, %rd293, %rd291, %p118;
	selp.b64 	%rd295, %rd292, %rd294, %p119;
	selp.b16 	%rs246, 1, %rs243, %p118;
	selp.b16 	%rs247, %rs245, %rs246, %p119;
	and.b16  	%rs248, %rs247, 255;
	add.s64 	%rd296, %rd272, 1536;
	ld.global.u32 	%r208, [%rd271+6144];
	setp.lt.s32 	%p120, %r208, 5;
	selp.u16 	%rs249, 1, 0, %p120;
	setp.eq.s16 	%p121, %rs248, 0;
	min.s64 	%rd297, %rd296, %rd295;
	selp.b64 	%rd298, %rd297, %rd295, %p120;
	selp.b64 	%rd299, %rd296, %rd298, %p121;
	selp.b16 	%rs250, 1, %rs247, %p120;
	selp.b16 	%rs251, %rs249, %rs250, %p121;
	and.b16  	%rs252, %rs251, 255;
	add.s64 	%rd300, %rd272, 1792;
	ld.global.u32 	%r209, [%rd271+7168];
	setp.lt.s32 	%p122, %r209, 5;
	selp.u16 	%rs253, 1, 0, %p122;
	setp.eq.s16 	%p123, %rs252, 0;
	min.s64 	%rd301, %rd300, %rd299;
	selp.b64 	%rd302, %rd301, %rd299, %p122;
	selp.b64 	%rd403, %rd300, %rd302, %p123;
	selp.b16 	%rs254, 1, %rs251, %p122;
	selp.b16 	%rs383, %rs253, %rs254, %p123;
	add.s32 	%r456, %r456, 2048;
	add.s32 	%r454, %r454, 8;
	setp.ne.s32 	%p124, %r454, 0;
	@%p124 bra 	$L__BB120_9;
$L__BB120_10:
	setp.eq.s32 	%p125, %r7, 0;
	@%p125 bra 	$L__BB120_18;
	setp.lt.u32 	%p126, %r7, 4;
	@%p126 bra 	$L__BB120_13;
	cvt.u64.u32 	%rd304, %r456;
	mul.wide.u32 	%rd305, %r456, 4;
	add.s64 	%rd306, %rd2, %rd305;
	add.s64 	%rd307, %rd117, %rd304;
	ld.global.u32 	%r210, [%rd306];
	setp.lt.s32 	%p127, %r210, 5;
	selp.u16 	%rs256, 1, 0, %p127;
	and.b16  	%rs257, %rs383, 255;
	setp.eq.s16 	%p128, %rs257, 0;
	min.s64 	%rd308, %rd307, %rd403;
	selp.b64 	%rd309, %rd308, %rd403, %p127;
	selp.b64 	%rd310, %rd307, %rd309, %p128;
	selp.b16 	%rs258, 1, %rs383, %p127;
	selp.b16 	%rs259, %rs256, %rs258, %p128;
	and.b16  	%rs260, %rs259, 255;
	add.s32 	%r211, %r456, 256;
	cvt.u64.u32 	%rd311, %r211;
	add.s64 	%rd312, %rd117, %rd311;
	ld.global.u32 	%r212, [%rd306+1024];
	setp.lt.s32 	%p129, %r212, 5;
	selp.u16 	%rs261, 1, 0, %p129;
	setp.eq.s16 	%p130, %rs260, 0;
	min.s64 	%rd313, %rd312, %rd310;
	selp.b64 	%rd314, %rd313, %rd310, %p129;
	selp.b64 	%rd315, %rd312, %rd314, %p130;
	selp.b16 	%rs262, 1, %rs259, %p129;
	selp.b16 	%rs263, %rs261, %rs262, %p130;
	and.b16  	%rs264, %rs263, 255;
	add.s32 	%r213, %r456, 512;
	cvt.u64.u32 	%rd316, %r213;
	add.s64 	%rd317, %rd117, %rd316;
	ld.global.u32 	%r214, [%rd306+2048];
	setp.lt.s32 	%p131, %r214, 5;
	selp.u16 	%rs265, 1, 0, %p131;
	setp.eq.s16 	%p132, %rs264, 0;
	min.s64 	%rd318, %rd317, %rd315;
	selp.b64 	%rd319, %rd318, %rd315, %p131;
	selp.b64 	%rd320, %rd317, %rd319, %p132;
	selp.b16 	%rs266, 1, %rs263, %p131;
	selp.b16 	%rs267, %rs265, %rs266, %p132;
	and.b16  	%rs268, %rs267, 255;
	add.s32 	%r215, %r456, 768;
	cvt.u64.u32 	%rd321, %r215;
	add.s64 	%rd322, %rd117, %rd321;
	ld.global.u32 	%r216, [%rd306+3072];
	setp.lt.s32 	%p133, %r216, 5;
	selp.u16 	%rs269, 1, 0, %p133;
	setp.eq.s16 	%p134, %rs268, 0;
	min.s64 	%rd323, %rd322, %rd320;
	selp.b64 	%rd324, %rd323, %rd320, %p133;
	selp.b64 	%rd403, %rd322, %rd324, %p134;
	selp.b16 	%rs270, 1, %rs267, %p133;
	selp.b16 	%rs383, %rs269, %rs270, %p134;
	add.s32 	%r456, %r456, 1024;
$L__BB120_13:
	and.b32  	%r217, %r6, 3;
	setp.eq.s32 	%p135, %r217, 0;
	@%p135 bra 	$L__BB120_18;
	setp.eq.s32 	%p136, %r217, 1;
	@%p136 bra 	$L__BB120_16;
	cvt.u64.u32 	%rd326, %r456;
	mul.wide.u32 	%rd327, %r456, 4;
	add.s64 	%rd328, %rd2, %rd327;
	add.s64 	%rd329, %rd117, %rd326;
	ld.global.u32 	%r218, [%rd328];
	setp.lt.s32 	%p137, %r218, 5;
	selp.u16 	%rs272, 1, 0, %p137;
	and.b16  	%rs273, %rs383, 255;
	setp.eq.s16 	%p138, %rs273, 0;
	min.s64 	%rd330, %rd329, %rd403;
	selp.b64 	%rd331, %rd330, %rd403, %p137;
	selp.b64 	%rd332, %rd329, %rd331, %p138;
	selp.b16 	%rs274, 1, %rs383, %p137;
	selp.b16 	%rs275, %rs272, %rs274, %p138;
	and.b16  	%rs276, %rs275, 255;
	add.s32 	%r219, %r456, 256;
	cvt.u64.u32 	%rd333, %r219;
	add.s64 	%rd334, %rd117, %rd333;
	ld.global.u32 	%r220, [%rd328+1024];
	setp.lt.s32 	%p139, %r220, 5;
	selp.u16 	%rs277, 1, 0, %p139;
	setp.eq.s16 	%p140, %rs276, 0;
	min.s64 	%rd335, %rd334, %rd332;
	selp.b64 	%rd336, %rd335, %rd332, %p139;
	selp.b64 	%rd403, %rd334, %rd336, %p140;
	selp.b16 	%rs278, 1, %rs275, %p139;
	selp.b16 	%rs383, %rs277, %rs278, %p140;
	add.s32 	%r456, %r456, 512;
$L__BB120_16:
	and.b32  	%r221, %r5, 256;
	setp.ne.s32 	%p141, %r221, 0;
	@%p141 bra 	$L__BB120_18;
	cvt.u64.u32 	%rd337, %r456;
	mul.wide.u32 	%rd338, %r456, 4;
	add.s64 	%rd339, %rd2, %rd338;
	add.s64 	%rd340, %rd117, %rd337;
	ld.global.u32 	%r222, [%rd339];
	setp.lt.s32 	%p142, %r222, 5;
	selp.u16 	%rs279, 1, 0, %p142;
	and.b16  	%rs280, %rs383, 255;
	setp.eq.s16 	%p143, %rs280, 0;
	min.s64 	%rd341, %rd340, %rd403;
	selp.b64 	%rd342, %rd341, %rd403, %p142;
	selp.b64 	%rd403, %rd340, %rd342, %p143;
	selp.b16 	%rs281, 1, %rs383, %p142;
	selp.b16 	%rs383, %rs279, %rs281, %p143;
$L__BB120_18:
	setp.lt.u64 	%p144, %rd118, 256;
	@%p144 bra 	$L__BB120_43;
	// begin inline asm
	mov.u32 %r341, %laneid;
	// end inline asm
	cvt.u32.u16 	%r362, %rs383;
	and.b32  	%r343, %r362, 255;
	mov.b32 	%r359, 1;
	mov.b32 	%r360, 31;
	mov.b32 	%r361, -1;
	// begin inline asm
	shfl.sync.down.b32 %r342, %r343, %r359, %r360, %r361;
	// end inline asm
	// begin inline asm
	shfl.sync.down.b32 %r347, %r348, %r359, %r360, %r361;
	// end inline asm
	mov.b64 	{%r353, %r358}, %rd403;
	// begin inline asm
	shfl.sync.down.b32 %r352, %r353, %r359, %r360, %r361;
	// end inline asm
	// begin inline asm
	shfl.sync.down.b32 %r357, %r358, %r359, %r360, %r361;
	// end inline asm
	mov.b64 	%rd18, {%r352, %r357};
	cvt.u16.u32 	%rs15, %r342;
	setp.gt.s32 	%p194, %r341, 30;
	@%p194 bra 	$L__BB120_23;
	and.b16  	%rs323, %rs383, 255;
	setp.eq.s16 	%p195, %rs323, 0;
	and.b16  	%rs324, %rs15, 255;
	setp.eq.s16 	%p196, %rs324, 0;
	or.pred  	%p197, %p195, %p196;
	@%p197 bra 	$L__BB120_22;
	min.s64 	%rd403, %rd18, %rd403;
	mov.b16 	%rs383, 1;
	bra.uni 	$L__BB120_23;
$L__BB120_22:
	setp.eq.s16 	%p198, %rs323, 0;
	selp.b64 	%rd403, %rd18, %rd403, %p198;
	selp.b16 	%rs383, %rs15, %rs383, %p198;
$L__BB120_23:
	cvt.u32.u16 	%r383, %rs383;
	and.b32  	%r364, %r383, 255;
	mov.b32 	%r380, 2;
	mov.b32 	%r381, 31;
	mov.b32 	%r382, -1;
	// begin inline asm
	shfl.sync.down.b32 %r363, %r364, %r380, %r381, %r382;
	// end inline asm
	// begin inline asm
	shfl.sync.down.b32 %r368, %r369, %r380, %r381, %r382;
	// end inline asm
	mov.b64 	{%r374, %r379}, %rd403;
	// begin inline asm
	shfl.sync.down.b32 %r373, %r374, %r380, %r381, %r382;
	// end inline asm
	// begin inline asm
	shfl.sync.down.b32 %r378, %r379, %r380, %r381, %r382;
	// end inline asm
	mov.b64 	%rd22, {%r373, %r378};
	cvt.u16.u32 	%rs18, %r363;
	setp.gt.s32 	%p199, %r341, 29;
	@%p199 bra 	$L__BB120_27;
	and.b16  	%rs327, %rs383, 255;
	setp.eq.s16 	%p200, %rs327, 0;
	and.b16  	%rs328, %rs18, 255;
	setp.eq.s16 	%p201, %rs328, 0;
	or.pred  	%p202, %p200, %p201;
	@%p202 bra 	$L__BB120_26;
	min.s64 	%rd403, %rd22, %rd403;
	mov.b16 	%rs383, 1;
	bra.uni 	$L__BB120_27;
$L__BB120_26:
	setp.eq.s16 	%p203, %rs327, 0;
	selp.b64 	%rd403, %rd22, %rd403, %p203;
	selp.b16 	%rs383, %rs18, %rs383, %p203;
$L__BB120_27:
	cvt.u32.u16 	%r404, %rs383;
	and.b32  	%r385, %r404, 255;
	mov.b32 	%r401, 4;
	mov.b32 	%r402, 31;
	mov.b32 	%r403, -1;
	// begin inline asm
	shfl.sync.down.b32 %r384, %r385, %r401, %r402, %r403;
	// end inline asm
	// begin inline asm
	shfl.sync.down.b32 %r389, %r390, %r401, %r402, %r403;
	// end inline asm
	mov.b64 	{%r395, %r400}, %rd403;
	// begin inline asm
	shfl.sync.down.b32 %r394, %r395, %r401, %r402, %r403;
	// end inline asm
	// begin inline asm
	shfl.sync.down.b32 %r399, %r400, %r401, %r402, %r403;
	// end inline asm
	mov.b64 	%rd26, {%r394, %r399};
	cvt.u16.u32 	%rs21, %r384;
	setp.gt.s32 	%p204, %r341, 27;
	@%p204 bra 	$L__BB120_31;
	and.b16  	%rs331, %rs383, 255;
	setp.eq.s16 	%p205, %rs331, 0;
	and.b16  	%rs332, %rs21, 255;
	setp.eq.s16 	%p206, %rs332, 0;
	or.pred  	%p207, %p205, %p206;
	@%p207 bra 	$L__BB120_30;
	min.s64 	%rd403, %rd26, %rd403;
	mov.b16 	%rs383, 1;
	bra.uni 	$L__BB120_31;
$L__BB120_30:
	setp.eq.s16 	%p208, %rs331, 0;
	selp.b64 	%rd403, %rd26, %rd403, %p208;
	selp.b16 	%rs383, %rs21, %rs383, %p208;
$L__BB120_31:
	cvt.u32.u16 	%r425, %rs383;
	and.b32  	%r406, %r425, 255;
	mov.b32 	%r422, 8;
	mov.b32 	%r423, 31;
	mov.b32 	%r424, -1;
	// begin inline asm
	shfl.sync.down.b32 %r405, %r406, %r422, %r423, %r424;
	// end inline asm
	// begin inline asm
	shfl.sync.down.b32 %r410, %r411, %r422, %r423, %r424;
	// end inline asm
	mov.b64 	{%r416, %r421}, %rd403;
	// begin inline asm
	shfl.sync.down.b32 %r415, %r416, %r422, %r423, %r424;
	// end inline asm
	// begin inline asm
	shfl.sync.down.b32 %r420, %r421, %r422, %r423, %r424;
	// end inline asm
	mov.b64 	%rd30, {%r415, %r420};
	cvt.u16.u32 	%rs24, %r405;
	setp.gt.s32 	%p209, %r341, 23;
	@%p209 bra 	$L__BB120_35;
	and.b16  	%rs335, %rs383, 255;
	setp.eq.s16 	%p210, %rs335, 0;
	and.b16  	%rs336, %rs24, 255;
	setp.eq.s16 	%p211, %rs336, 0;
	or.pred  	%p212, %p210, %p211;
	@%p212 bra 	$L__BB120_34;
	min.s64 	%rd403, %rd30, %rd403;
	mov.b16 	%rs383, 1;
	bra.uni 	$L__BB120_35;
$L__BB120_34:
	setp.eq.s16 	%p213, %rs335, 0;
	selp.b64 	%rd403, %rd30, %rd403, %p213;
	selp.b16 	%rs383, %rs24, %rs383, %p213;
$L__BB120_35:
	cvt.u32.u16 	%r446, %rs383;
	and.b32  	%r427, %r446, 255;
	mov.b32 	%r443, 16;
	mov.b32 	%r444, 31;
	mov.b32 	%r445, -1;
	// begin inline asm
	shfl.sync.down.b32 %r426, %r427, %r443, %r444, %r445;
	// end inline asm
	// begin inline asm
	shfl.sync.down.b32 %r431, %r432, %r443, %r444, %r445;
	// end inline asm
	mov.b64 	{%r437, %r442}, %rd403;
	// begin inline asm
	shfl.sync.down.b32 %r436, %r437, %r443, %r444, %r445;
	// end inline asm
	// begin inline asm
	shfl.sync.down.b32 %r441, %r442, %r443, %r444, %r445;
	// end inline asm
	mov.b64 	%rd34, {%r436, %r441};
	cvt.u16.u32 	%rs27, %r426;
	setp.gt.s32 	%p214, %r341, 15;
	@%p214 bra 	$L__BB120_39;
	and.b16  	%rs339, %rs383, 255;
	setp.eq.s16 	%p215, %rs339, 0;
	and.b16  	%rs340, %rs27, 255;
	setp.eq.s16 	%p216, %rs340, 0;
	or.pred  	%p217, %p215, %p216;
	@%p217 bra 	$L__BB120_38;
	min.s64 	%rd403, %rd34, %rd403;
	mov.b16 	%rs383, 1;
	bra.uni 	$L__BB120_39;
$L__BB120_38:
	setp.eq.s16 	%p218, %rs339, 0;
	selp.b16 	%rs383, %rs27, %rs383, %p218;
	selp.b64 	%rd403, %rd34, %rd403, %p218;
$L__BB120_39:
	setp.ne.s32 	%p219, %r341, 0;
	@%p219 bra 	$L__BB120_41;
	shr.u32 	%r447, %r2, 1;
	and.b32  	%r448, %r447, 496;
	mov.u32 	%r449, _ZZN3cub18CUB_300001_SM_10006detail6reduce28DeviceReduceSingleTileKernelINS2_10policy_hubIN4cuda3std3__45tupleIJblEEEyN6thrust24THRUST_300001_SM_1000_NS8cuda_cub9__find_if7functorIS9_EEE10Policy1000ENSB_12zip_iteratorINS8_IJNSD_26transform_input_iterator_tIbNSB_6detail15normal_iteratorINSB_10device_ptrIiEEEENS7_10__not_fn_tI17greater_than_fourEEEENSB_17counting_iteratorIlNSB_11use_defaultESU_SU_EEEEEEEPS9_ySF_S9_S9_NS7_10__identityEEEvT0_T1_T2_T3_T4_T6_E12temp_storage;
	add.s32 	%r450, %r449, %r448;
	st.shared.u8 	[%r450+8], %rs383;
	st.shared.u64 	[%r450+16], %rd403;
$L__BB120_41:
	bar.sync 	0;
	setp.ne.s32 	%p220, %r2, 0;
	@%p220 bra 	$L__BB120_120;
	ld.shared.u8 	%rs343, [_ZZN3cub18CUB_300001_SM_10006detail6reduce28DeviceReduceSingleTileKernelINS2_10policy_hubIN4cuda3std3__45tupleIJblEEEyN6thrust24THRUST_300001_SM_1000_NS8cuda_cub9__find_if7functorIS9_EEE10Policy1000ENSB_12zip_iteratorINS8_IJNSD_26transform_input_iterator_tIbNSB_6detail15normal_iteratorINSB_10device_ptrIiEEEENS7_10__not_fn_tI17greater_than_fourEEEENSB_17counting_iteratorIlNSB_11use_defaultESU_SU_EEEEEEEPS9_ySF_S9_S9_NS7_10__identityEEEvT0_T1_T2_T3_T4_T6_E12temp_storage+24];
	ld.shared.u64 	%rd364, [_ZZN3cub18CUB_300001_SM_10006detail6reduce28DeviceReduceSingleTileKernelINS2_10policy_hubIN4cuda3std3__45tupleIJblEEEyN6thrust24THRUST_300001_SM_1000_NS8cuda_cub9__find_if7functorIS9_EEE10Policy1000ENSB_12zip_iteratorINS8_IJNSD_26transform_input_iterator_tIbNSB_6detail15normal_iteratorINSB_10device_ptrIiEEEENS7_10__not_fn_tI17greater_than_fourEEEENSB_17counting_iteratorIlNSB_11use_defaultESU_SU_EEEEEEEPS9_ySF_S9_S9_NS7_10__identityEEEvT0_T1_T2_T3_T4_T6_E12temp_storage+32];
	and.b16  	%rs344, %rs383, 255;
	setp.eq.s16 	%p221, %rs344, 0;
	setp.eq.s16 	%p222, %rs343, 0;
	min.s64 	%rd365, %rd364, %rd403;
	selp.b16 	%rs345, %rs383, 1, %p222;
	selp.b16 	%rs346, %rs343, %rs345, %p221;
	and.b16  	%rs347, %rs346, 255;
	selp.b64 	%rd366, %rd403, %rd365, %p222;
	selp.b64 	%rd367, %rd364, %rd366, %p221;
	ld.shared.u8 	%rs348, [_ZZN3cub18CUB_300001_SM_10006detail6reduce28DeviceReduceSingleTileKernelINS2_10policy_hubIN4cuda3std3__45tupleIJblEEEyN6thrust24THRUST_300001_SM_1000_NS8cuda_cub9__find_if7functorIS9_EEE10Policy1000ENSB_12zip_iteratorINS8_IJNSD_26transform_input_iterator_tIbNSB_6detail15normal_iteratorINSB_10device_ptrIiEEEENS7_10__not_fn_tI17greater_than_fourEEEENSB_17counting_iteratorIlNSB_11use_defaultESU_SU_EEEEEEEPS9_ySF_S9_S9_NS7_10__identityEEEvT0_T1_T2_T3_T4_T6_E12temp_storage+40];
	ld.shared.u64 	%rd368, [_ZZN3cub18CUB_300001_SM_10006detail6reduce28DeviceReduceSingleTileKernelINS2_10policy_hubIN4cuda3std3__45tupleIJblEEEyN6thrust24THRUST_300001_SM_1000_NS8cuda_cub9__find_if7functorIS9_EEE10Policy1000ENSB_12zip_iteratorINS8_IJNSD_26transform_input_iterator_tIbNSB_6detail15normal_iteratorINSB_10device_ptrIiEEEENS7_10__not_fn_tI17greater_than_fourEEEENSB_17counting_iteratorIlNSB_11use_defaultESU_SU_EEEEEEEPS9_ySF_S9_S9_NS7_10__identityEEEvT0_T1_T2_T3_T4_T6_E12temp_storage+48];
	setp.eq.s16 	%p223, %rs347, 0;
	setp.eq.s16 	%p224, %rs348, 0;
	min.s64 	%rd369, %rd368, %rd367;
	selp.b16 	%rs349, %rs346, 1, %p224;
	selp.b16 	%rs350, %rs348, %rs349, %p223;
	and.b16  	%rs351, %rs350, 255;
	selp.b64 	%rd370, %rd367, %rd369, %p224;
	selp.b64 	%rd371, %rd368, %rd370, %p223;
	ld.shared.u8 	%rs352, [_ZZN3cub18CUB_300001_SM_10006detail6reduce28DeviceReduceSingleTileKernelINS2_10policy_hubIN4cuda3std3__45tupleIJblEEEyN6thrust24THRUST_300001_SM_1000_NS8cuda_cub9__find_if7functorIS9_EEE10Policy1000ENSB_12zip_iteratorINS8_IJNSD_26transform_input_iterator_tIbNSB_6detail15normal_iteratorINSB_10device_ptrIiEEEENS7_10__not_fn_tI17greater_than_fourEEEENSB_17counting_iteratorIlNSB_11use_defaultESU_SU_EEEEEEEPS9_ySF_S9_S9_NS7_10__identityEEEvT0_T1_T2_T3_T4_T6_E12temp_storage+56];
	ld.shared.u64 	%rd372, [_ZZN3cub18CUB_300001_SM_10006detail6reduce28DeviceReduceSingleTileKernelINS2_10policy_hubIN4cuda3std3__45tupleIJblEEEyN6thrust24THRUST_300001_SM_1000_NS8cuda_cub9__find_if7functorIS9_EEE10Policy1000ENSB_12zip_iteratorINS8_IJNSD_26transform_input_iterator_tIbNSB_6detail15normal_iteratorINSB_10device_ptrIiEEEENS7_10__not_fn_tI17greater_than_fourEEEENSB_17counting_iteratorIlNSB_11use_defaultESU_SU_EEEEEEEPS9_ySF_S9_S9_NS7_10__identityEEEvT0_T1_T2_T3_T4_T6_E12temp_storage+64];
	setp.eq.s16 	%p225, %rs351, 0;
	setp.eq.s16 	%p226, %rs352, 0;
	min.s64 	%rd373, %rd372, %rd371;
	selp.b16 	%rs353, %rs350, 1, %p226;
	selp.b16 	%rs354, %rs352, %rs353, %p225;
	and.b16  	%rs355, %rs354, 255;
	selp.b64 	%rd374, %rd371, %rd373, %p226;
	selp.b64 	%rd375, %rd372, %rd374, %p225;
	ld.shared.u8 	%rs356, [_ZZN3cub18CUB_300001_SM_10006detail6reduce28DeviceReduceSingleTileKernelINS2_10policy_hubIN4cuda3std3__45tupleIJblEEEyN6thrust24THRUST_300001_SM_1000_NS8cuda_cub9__find_if7functorIS9_EEE10Policy1000ENSB_12zip_iteratorINS8_IJNSD_26transform_input_iterator_tIbNSB_6detail15normal_iteratorINSB_10device_ptrIiEEEENS7_10__not_fn_tI17greater_than_fourEEEENSB_17counting_iteratorIlNSB_11use_defaultESU_SU_EEEEEEEPS9_ySF_S9_S9_NS7_10__identityEEEvT0_T1_T2_T3_T4_T6_E12temp_storage+72];
	ld.shared.u64 	%rd376, [_ZZN3cub18CUB_300001_SM_10006detail6reduce28DeviceReduceSingleTileKernelINS2_10policy_hubIN4cuda3std3__45tupleIJblEEEyN6thrust24THRUST_300001_SM_1000_NS8cuda_cub9__find_if7functorIS9_EEE10Policy1000ENSB_12zip_iteratorINS8_IJNSD_26transform_input_iterator_tIbNSB_6detail15normal_iteratorINSB_10device_ptrIiEEEENS7_10__not_fn_tI17greater_than_fourEEEENSB_17counting_iteratorIlNSB_11use_defaultESU_SU_EEEEEEEPS9_ySF_S9_S9_NS7_10__identityEEEvT0_T1_T2_T3_T4_T6_E12temp_storage+80];
	setp.eq.s16 	%p227, %rs355, 0;
	setp.eq.s16 	%p228, %rs356, 0;
	min.s64 	%rd377, %rd376, %rd375;
	selp.b16 	%rs357, %rs354, 1, %p228;
	selp.b16 	%rs358, %rs356, %rs357, %p227;
	and.b16  	%rs359, %rs358, 255;
	selp.b64 	%rd378, %rd375, %rd377, %p228;
	selp.b64 	%rd379, %rd376, %rd378, %p227;
	ld.shared.u8 	%rs360, [_ZZN3cub18CUB_300001_SM_10006detail6reduce28DeviceReduceSingleTileKernelINS2_10policy_hubIN4cuda3std3__45tupleIJblEEEyN6thrust24THRUST_300001_SM_1000_NS8cuda_cub9__find_if7functorIS9_EEE10Policy1000ENSB_12zip_iteratorINS8_IJNSD_26transform_input_iterator_tIbNSB_6detail15normal_iteratorINSB_10device_ptrIiEEEENS7_10__not_fn_tI17greater_than_fourEEEENSB_17counting_iteratorIlNSB_11use_defaultESU_SU_EEEEEEEPS9_ySF_S9_S9_NS7_10__identityEEEvT0_T1_T2_T3_T4_T6_E12temp_storage+88];
	ld.shared.u64 	%rd380, [_ZZN3cub18CUB_300001_SM_10006detail6reduce28DeviceReduceSingleTileKernelINS2_10policy_hubIN4cuda3std3__45tupleIJblEEEyN6thrust24THRUST_300001_SM_1000_NS8cuda_cub9__find_if7functorIS9_EEE10Policy1000ENSB_12zip_iteratorINS8_IJNSD_26transform_input_iterator_tIbNSB_6detail15normal_iteratorINSB_10device_ptrIiEEEENS7_10__not_fn_tI17greater_than_fourEEEENSB_17counting_iteratorIlNSB_11use_defaultESU_SU_EEEEEEEPS9_ySF_S9_S9_NS7_10__identityEEEvT0_T1_T2_T3_T4_T6_E12temp_storage+96];
	setp.eq.s16 	%p229, %rs359, 0;
	setp.eq.s16 	%p230, %rs360, 0;
	min.s64 	%rd381, %rd380, %rd379;
	selp.b16 	%rs361, %rs358, 1, %p230;
	selp.b16 	%rs362, %rs360, %rs361, %p229;
	and.b16  	%rs363, %rs362, 255;
	selp.b64 	%rd382, %rd379, %rd381, %p230;
	selp.b64 	%rd383, %rd380, %rd382, %p229;
	ld.shared.u8 	%rs364, [_ZZN3cub18CUB_300001_SM_10006detail6reduce28DeviceReduceSingleTileKernelINS2_10policy_hubIN4cuda3std3__45tupleIJblEEEyN6thrust24THRUST_300001_SM_1000_NS8cuda_cub9__find_if7functorIS9_EEE10Policy1000ENSB_12zip_iteratorINS8_IJNSD_26transform_input_iterator_tIbNSB_6detail15normal_iteratorINSB_10device_ptrIiEEEENS7_10__not_fn_tI17greater_than_fourEEEENSB_17counting_iteratorIlNSB_11use_defaultESU_SU_EEEEEEEPS9_ySF_S9_S9_NS7_10__identityEEEvT0_T1_T2_T3_T4_T6_E12temp_storage+104];
	ld.shared.u64 	%rd384, [_ZZN3cub18CUB_300001_SM_10006detail6reduce28DeviceReduceSingleTileKernelINS2_10policy_hubIN4cuda3std3__45tupleIJblEEEyN6thrust24THRUST_300001_SM_1000_NS8cuda_cub9__find_if7functorIS9_EEE10Policy1000ENSB_12zip_iteratorINS8_IJNSD_26transform_input_iterator_tIbNSB_6detail15normal_iteratorINSB_10device_ptrIiEEEENS7_10__not_fn_tI17greater_than_fourEEEENSB_17counting_iteratorIlNSB_11use_defaultESU_SU_EEEEEEEPS9_ySF_S9_S9_NS7_10__identityEEEvT0_T1_T2_T3_T4_T6_E12temp_storage+112];
	setp.eq.s16 	%p231, %rs363, 0;
	setp.eq.s16 	%p232, %rs364, 0;
	min.s64 	%rd385, %rd384, %rd383;
	selp.b16 	%rs365, %rs362, 1, %p232;
	selp.b16 	%rs366, %rs364, %rs365, %p231;
	and.b16  	%rs367, %rs366, 255;
	selp.b64 	%rd386, %rd383, %rd385, %p232;
	selp.b64 	%rd387, %rd384, %rd386, %p231;
	ld.shared.u8 	%rs368, [_ZZN3cub18CUB_300001_SM_10006detail6reduce28DeviceReduceSingleTileKernelINS2_10policy_hubIN4cuda3std3__45tupleIJblEEEyN6thrust24THRUST_300001_SM_1000_NS8cuda_cub9__find_if7functorIS9_EEE10Policy1000ENSB_12zip_iteratorINS8_IJNSD_26transform_input_iterator_tIbNSB_6detail15normal_iteratorINSB_10device_ptrIiEEEENS7_10__not_fn_tI17greater_than_fourEEEENSB_17counting_iteratorIlNSB_11use_defaultESU_SU_EEEEEEEPS9_ySF_S9_S9_NS7_10__identityEEEvT0_T1_T2_T3_T4_T6_E12temp_storage+120];
	ld.shared.u64 	%rd388, [_ZZN3cub18CUB_300001_SM_10006detail6reduce28DeviceReduceSingleTileKernelINS2_10policy_hubIN4cuda3std3__45tupleIJblEEEyN6thrust24THRUST_300001_SM_1000_NS8cuda_cub9__find_if7functorIS9_EEE10Policy1000ENSB_12zip_iteratorINS8_IJNSD_26transform_input_iterator_tIbNSB_6detail15normal_iteratorINSB_10device_ptrIiEEEENS7_10__not_fn_tI17greater_than_fourEEEENSB_17counting_iteratorIlNSB_11use_defaultESU_SU_EEEEEEEPS9_ySF_S9_S9_NS7_10__identityEEEvT0_T1_T2_T3_T4_T6_E12temp_storage+128];
	setp.eq.s16 	%p233, %rs367, 0;
	setp.eq.s16 	%p234, %rs368, 0;
	min.s64 	%rd389, %rd388, %rd387;
	selp.b16 	%rs369, %rs366, 1, %p234;
	selp.b16 	%rs383, %rs368, %rs369, %p233;
	selp.b64 	%rd390, %rd387, %rd389, %p234;
	selp.b64 	%rd403, %rd388, %rd390, %p233;
	bra.uni 	$L__BB120_120;
$L__BB120_43:
	// begin inline asm
	mov.u32 %r223, %laneid;
	// end inline asm
	and.b32  	%r244, %r2, 992;
	add.s32 	%r245, %r244, 32;
	setp.gt.u32 	%p145, %r245, %r1;
	not.b32 	%r246, %r244;
	add.s32 	%r247, %r1, %r246;
	selp.b32 	%r242, %r247, 31, %p145;
	cvt.u32.u16 	%r248, %rs383;
	and.b32  	%r225, %r248, 255;
	mov.b32 	%r241, 1;
	mov.b32 	%r243, -1;
	// begin inline asm
	shfl.sync.down.b32 %r224, %r225, %r241, %r242, %r243;
	// end inline asm
	// begin inline asm
	shfl.sync.down.b32 %r229, %r230, %r241, %r242, %r243;
	// end inline asm
	mov.b64 	{%r235, %r240}, %rd403;
	// begin inline asm
	shfl.sync.down.b32 %r234, %r235, %r241, %r242, %r243;
	// end inline asm
	// begin inline asm
	shfl.sync.down.b32 %r239, %r240, %r241, %r242, %r243;
	// end inline asm
	mov.b64 	%rd39, {%r234, %r239};
	cvt.u16.u32 	%rs31, %r224;
	setp.ge.s32 	%p146, %r223, %r242;
	@%p146 bra 	$L__BB120_47;
	and.b16  	%rs282, %rs383, 255;
	setp.eq.s16 	%p147, %rs282, 0;
	and.b16  	%rs283, %rs31, 255;
	setp.eq.s16 	%p148, %rs283, 0;
	or.pred  	%p149, %p147, %p148;
	@%p149 bra 	$L__BB120_46;
	min.s64 	%rd403, %rd39, %rd403;
	mov.b16 	%rs383, 1;
	bra.uni 	$L__BB120_47;
$L__BB120_46:
	setp.eq.s16 	%p150, %rs282, 0;
	selp.b16 	%rs383, %rs31, %rs383, %p150;
	selp.b64 	%rd403, %rd39, %rd403, %p150;
$L__BB120_47:
	cvt.u32.u16 	%r269, %rs383;
	and.b32  	%r250, %r269, 255;
	mov.b32 	%r266, 2;
	mov.b32 	%r268, -1;
	// begin inline asm
	shfl.sync.down.b32 %r249, %r250, %r266, %r242, %r268;
	// end inline asm
	// begin inline asm
	shfl.sync.down.b32 %r254, %r255, %r266, %r242, %r268;
	// end inline asm
	mov.b64 	{%r260, %r265}, %rd403;
	// begin inline asm
	shfl.sync.down.b32 %r259, %r260, %r266, %r242, %r268;
	// end inline asm
	// begin inline asm
	shfl.sync.down.b32 %r264, %r265, %r266, %r242, %r268;
	// end inline asm
	mov.b64 	%rd43, {%r259, %r264};
	cvt.u16.u32 	%rs34, %r249;
	add.s32 	%r270, %r223, 2;
	setp.gt.s32 	%p151, %r270, %r242;
	@%p151 bra 	$L__BB120_51;
	and.b16  	%rs286, %rs383, 255;
	setp.eq.s16 	%p152, %rs286, 0;
	and.b16  	%rs287, %rs34, 255;
	setp.eq.s16 	%p153, %rs287, 0;
	or.pred  	%p154, %p152, %p153;
	@%p154 bra 	$L__BB120_50;
	min.s64 	%rd403, %rd43, %rd403;
	mov.b16 	%rs383, 1;
	bra.uni 	$L__BB120_51;
$L__BB120_50:
	setp.eq.s16 	%p155, %rs286, 0;
	selp.b16 	%rs383, %rs34, %rs383, %p155;
	selp.b64 	%rd403, %rd43, %rd403, %p155;
$L__BB120_51:
	cvt.u32.u16 	%r291, %rs383;
	and.b32  	%r272, %r291, 255;
	mov.b32 	%r288, 4;
	mov.b32 	%r290, -1;
	// begin inline asm
	shfl.sync.down.b32 %r271, %r272, %r288, %r242, %r290;
	// end inline asm
	// begin inline asm
	shfl.sync.down.b32 %r276, %r277, %r288, %r242, %r290;
	// end inline asm
	mov.b64 	{%r282, %r287}, %rd403;
	// begin inline asm
	shfl.sync.down.b32 %r281, %r282, %r288, %r242, %r290;
	// end inline asm
	// begin inline asm
	shfl.sync.down.b32 %r286, %r287, %r288, %r242, %r290;
	// end inline asm
	mov.b64 	%rd47, {%r281, %r286};
	cvt.u16.u32 	%rs37, %r271;
	add.s32 	%r292, %r223, 4;
	setp.gt.s32 	%p156, %r292, %r242;
	@%p156 bra 	$L__BB120_55;
	and.b16  	%rs290, %rs383, 255;
	setp.eq.s16 	%p157, %rs290, 0;
	and.b16  	%rs291, %rs37, 255;
	setp.eq.s16 	%p158, %rs291, 0;
	or.pred  	%p159, %p157, %p158;
	@%p159 bra 	$L__BB120_54;
	min.s64 	%rd403, %rd47, %rd403;
	mov.b16 	%rs383, 1;
	bra.uni 	$L__BB120_55;
$L__BB120_54:
	setp.eq.s16 	%p160, %rs290, 0;
	selp.b16 	%rs383, %rs37, %rs383, %p160;
	selp.b64 	%rd403, %rd47, %rd403, %p160;
$L__BB120_55:
	cvt.u32.u16 	%r313, %rs383;
	and.b32  	%r294, %r313, 255;
	mov.b32 	%r310, 8;
	mov.b32 	%r312, -1;
	// begin inline asm
	shfl.sync.down.b32 %r293, %r294, %r310, %r242, %r312;
	// end inline asm
	// begin inline asm
	shfl.sync.down.b32 %r298, %r299, %r310, %r242, %r312;
	// end inline asm
	mov.b64 	{%r304, %r309}, %rd403;
	// begin inline asm
	shfl.sync.down.b32 %r303, %r304, %r310, %r242, %r312;
	// end inline asm
	// begin inline asm
	shfl.sync.down.b32 %r308, %r309, %r310, %r242, %r312;
	// end inline asm
	mov.b64 	%rd51, {%r303, %r308};
	cvt.u16.u32 	%rs40, %r293;
	add.s32 	%r314, %r223, 8;
	setp.gt.s32 	%p161, %r314, %r242;
	@%p161 bra 	$L__BB120_59;
	and.b16  	%rs294, %rs383, 255;
	setp.eq.s16 	%p162, %rs294, 0;
	and.b16  	%rs295, %rs40, 255;
	setp.eq.s16 	%p163, %rs295, 0;
	or.pred  	%p164, %p162, %p163;
	@%p164 bra 	$L__BB120_58;
	min.s64 	%rd403, %rd51, %rd403;
	mov.b16 	%rs383, 1;
	bra.uni 	$L__BB120_59;
$L__BB120_58:
	setp.eq.s16 	%p165, %rs294, 0;
	selp.b16 	%rs383, %rs40, %rs383, %p165;
	selp.b64 	%rd403, %rd51, %rd403, %p165;
$L__BB120_59:
	cvt.u32.u16 	%r335, %rs383;
	and.b32  	%r316, %r335, 255;
	mov.b32 	%r332, 16;
	mov.b32 	%r334, -1;
	// begin inline asm
	shfl.sync.down.b32 %r315, %r316, %r332, %r242, %r334;
	// end inline asm
	// begin inline asm
	shfl.sync.down.b32 %r320, %r321, %r332, %r242, %r334;
	// end inline asm
	mov.b64 	{%r326, %r331}, %rd403;
	// begin inline asm
	shfl.sync.down.b32 %r325, %r326, %r332, %r242, %r334;
	// end inline asm
	// begin inline asm
	shfl.sync.down.b32 %r330, %r331, %r332, %r242, %r334;
	// end inline asm
	mov.b64 	%rd55, {%r325, %r330};
	cvt.u16.u32 	%rs43, %r315;
	add.s32 	%r336, %r223, 16;
	setp.gt.s32 	%p166, %r336, %r242;
	@%p166 bra 	$L__BB120_63;
	and.b16  	%rs298, %rs383, 255;
	setp.eq.s16 	%p167, %rs298, 0;
	and.b16  	%rs299, %rs43, 255;
	setp.eq.s16 	%p168, %rs299, 0;
	or.pred  	%p169, %p167, %p168;
	@%p169 bra 	$L__BB120_62;
	min.s64 	%rd403, %rd55, %rd403;
	mov.b16 	%rs383, 1;
	bra.uni 	$L__BB120_63;
$L__BB120_62:
	setp.eq.s16 	%p170, %rs298, 0;
	selp.b16 	%rs383, %rs43, %rs383, %p170;
	selp.b64 	%rd403, %rd55, %rd403, %p170;
$L__BB120_63:
	setp.ne.s32 	%p171, %r223, 0;
	@%p171 bra 	$L__BB120_65;
	shr.u32 	%r337, %r2, 1;
	and.b32  	%r338, %r337, 496;
	mov.u32 	%r339, _ZZN3cub18CUB_300001_SM_10006detail6reduce28DeviceReduceSingleTileKernelINS2_10policy_hubIN4cuda3std3__45tupleIJblEEEyN6thrust24THRUST_300001_SM_1000_NS8cuda_cub9__find_if7functorIS9_EEE10Policy1000ENSB_12zip_iteratorINS8_IJNSD_26transform_input_iterator_tIbNSB_6detail15normal_iteratorINSB_10device_ptrIiEEEENS7_10__not_fn_tI17greater_than_fourEEEENSB_17counting_iteratorIlNSB_11use_defaultESU_SU_EEEEEEEPS9_ySF_S9_S9_NS7_10__identityEEEvT0_T1_T2_T3_T4_T6_E12temp_storage;
	add.s32 	%r340, %r339, %r338;
	st.shared.u8 	[%r340+8], %rs383;
	st.shared.u64 	[%r340+16], %rd403;
$L__BB120_65:
	bar.sync 	0;
	setp.ne.s32 	%p172, %r2, 0;
	@%p172 bra 	$L__BB120_120;
	setp.lt.u64 	%p173, %rd118, 33;
	@%p173 bra 	$L__BB120_68;
	ld.shared.u8 	%rs302, [_ZZN3cub18CUB_300001_SM_10006detail6reduce28DeviceReduceSingleTileKernelINS2_10policy_hubIN4cuda3std3__45tupleIJblEEEyN6thrust24THRUST_300001_SM_1000_NS8cuda_cub9__find_if7functorIS9_EEE10Policy1000ENSB_12zip_iteratorINS8_IJNSD_26transform_input_iterator_tIbNSB_6detail15normal_iteratorINSB_10device_ptrIiEEEENS7_10__not_fn_tI17greater_than_fourEEEENSB_17counting_iteratorIlNSB_11use_defaultESU_SU_EEEEEEEPS9_ySF_S9_S9_NS7_10__identityEEEvT0_T1_T2_T3_T4_T6_E12temp_storage+24];
	ld.shared.u64 	%rd343, [_ZZN3cub18CUB_300001_SM_10006detail6reduce28DeviceReduceSingleTileKernelINS2_10policy_hubIN4cuda3std3__45tupleIJblEEEyN6thrust24THRUST_300001_SM_1000_NS8cuda_cub9__find_if7functorIS9_EEE10Policy1000ENSB_12zip_iteratorINS8_IJNSD_26transform_input_iterator_tIbNSB_6detail15normal_iteratorINSB_10device_ptrIiEEEENS7_10__not_fn_tI17greater_than_fourEEEENSB_17counting_iteratorIlNSB_11use_defaultESU_SU_EEEEEEEPS9_ySF_S9_S9_NS7_10__identityEEEvT0_T1_T2_T3_T4_T6_E12temp_storage+32];
	and.b16  	%rs303, %rs383, 255;
	setp.eq.s16 	%p174, %rs303, 0;
	setp.eq.s16 	%p175, %rs302, 0;
	min.s64 	%rd344, %rd343, %rd403;
	selp.b16 	%rs304, %rs383, 1, %p175;
	selp.b16 	%rs383, %rs302, %rs304, %p174;
	selp.b64 	%rd345, %rd403, %rd344, %p175;
	selp.b64 	%rd403, %rd343, %rd345, %p174;
$L__BB120_68:
	setp.lt.u64 	%p176, %rd118, 65;
	@%p176 bra 	$L__BB120_70;
	ld.shared.u8 	%rs305, [_ZZN3cub18CUB_300001_SM_10006detail6reduce28DeviceReduceSingleTileKernelINS2_10policy_hubIN4cuda3std3__45tupleIJblEEEyN6thrust24THRUST_300001_SM_1000_NS8cuda_cub9__find_if7functorIS9_EEE10Policy1000ENSB_12zip_iteratorINS8_IJNSD_26transform_input_iterator_tIbNSB_6detail15normal_iteratorINSB_10device_ptrIiEEEENS7_10__not_fn_tI17greater_than_fourEEEENSB_17counting_iteratorIlNSB_11use_defaultESU_SU_EEEEEEEPS9_ySF_S9_S9_NS7_10__identityEEEvT0_T1_T2_T3_T4_T6_E12temp_storage+40];
	ld.shared.u64 	%rd346, [_ZZN3cub18CUB_300001_SM_10006detail6reduce28DeviceReduceSingleTileKernelINS2_10policy_hubIN4cuda3std3__45tupleIJblEEEyN6thrust24THRUST_300001_SM_1000_NS8cuda_cub9__find_if7functorIS9_EEE10Policy1000ENSB_12zip_iteratorINS8_IJNSD_26transform_input_iterator_tIbNSB_6detail15normal_iteratorINSB_10device_ptrIiEEEENS7_10__not_fn_tI17greater_than_fourEEEENSB_17counting_iteratorIlNSB_11use_defaultESU_SU_EEEEEEEPS9_ySF_S9_S9_NS7_10__identityEEEvT0_T1_T2_T3_T4_T6_E12temp_storage+48];
	and.b16  	%rs306, %rs383, 255;
	setp.eq.s16 	%p177, %rs306, 0;
	setp.eq.s16 	%p178, %rs305, 0;
	min.s64 	%rd347, %rd346, %rd403;
	selp.b16 	%rs307, %rs383, 1, %p178;
	selp.b16 	%rs383, %rs305, %rs307, %p177;
	selp.b64 	%rd348, %rd403, %rd347, %p178;
	selp.b64 	%rd403, %rd346, %rd348, %p177;
$L__BB120_70:
	setp.lt.u64 	%p179, %rd118, 97;
	@%p179 bra 	$L__BB120_72;
	ld.shared.u8 	%rs308, [_ZZN3cub18CUB_300001_SM_10006detail6reduce28DeviceReduceSingleTileKernelINS2_10policy_hubIN4cuda3std3__45tupleIJblEEEyN6thrust24THRUST_300001_SM_1000_NS8cuda_cub9__find_if7functorIS9_EEE10Policy1000ENSB_12zip_iteratorINS8_IJNSD_26transform_input_iterator_tIbNSB_6detail15normal_iteratorINSB_10device_ptrIiEEEENS7_10__not_fn_tI17greater_than_fourEEEENSB_17counting_iteratorIlNSB_11use_defaultESU_SU_EEEEEEEPS9_ySF_S9_S9_NS7_10__identityEEEvT0_T1_T2_T3_T4_T6_E12temp_storage+56];
	ld.shared.u64 	%rd349, [_ZZN3cub18CUB_300001_SM_10006detail6reduce28DeviceReduceSingleTileKernelINS2_10policy_hubIN4cuda3std3__45tupleIJblEEEyN6thrust24THRUST_300001_SM_1000_NS8cuda_cub9__find_if7functorIS9_EEE10Policy1000ENSB_12zip_iteratorINS8_IJNSD_26transform_input_iterator_tIbNSB_6detail15normal_iteratorINSB_10device_ptrIiEEEENS7_10__not_fn_tI17greater_than_fourEEEENSB_17counting_iteratorIlNSB_11use_defaultESU_SU_EEEEEEEPS9_ySF_S9_S9_NS7_10__identityEEEvT0_T1_T2_T3_T4_T6_E12temp_storage+64];
	and.b16  	%rs309, %rs383, 255;
	setp.eq.s16 	%p180, %rs309, 0;
	setp.eq.s16 	%p181, %rs308, 0;
	min.s64 	%rd350, %rd349, %rd403;
	selp.b16 	%rs310, %rs383, 1, %p181;
	selp.b16 	%rs383, %rs308, %rs310, %p180;
	selp.b64 	%rd351, %rd403, %rd350, %p181;
	selp.b64 	%rd403, %rd349, %rd351, %p180;
$L__BB120_72:
	setp.lt.u64 	%p182, %rd118, 129;
	@%p182 bra 	$L__BB120_74;
	ld.shared.u8 	%rs311, [_ZZN3cub18CUB_300001_SM_10006detail6reduce28DeviceReduceSingleTileKernelINS2_10policy_hubIN4cuda3std3__45tupleIJblEEEyN6thrust24THRUST_300001_SM_1000_NS8cuda_cub9__find_if7functorIS9_EEE10Policy1000ENSB_12zip_iteratorINS8_IJNSD_26transform_input_iterator_tIbNSB_6detail15normal_iteratorINSB_10device_ptrIiEEEENS7_10__not_fn_tI17greater_than_fourEEEENSB_17counting_iteratorIlNSB_11use_defaultESU_SU_EEEEEEEPS9_ySF_S9_S9_NS7_10__identityEEEvT0_T1_T2_T3_T4_T6_E12temp_storage+72];
	ld.shared.u64 	%rd352, [_ZZN3cub18CUB_300001_SM_10006detail6reduce28DeviceReduceSingleTileKernelINS2_10policy_hubIN4cuda3std3__45tupleIJblEEEyN6thrust24THRUST_300001_SM_1000_NS8cuda_cub9__find_if7functorIS9_EEE10Policy1000ENSB_12zip_iteratorINS8_IJNSD_26transform_input_iterator_tIbNSB_6detail15normal_iteratorINSB_10device_ptrIiEEEENS7_10__not_fn_tI17greater_than_fourEEEENSB_17counting_iteratorIlNSB_11use_defaultESU_SU_EEEEEEEPS9_ySF_S9_S9_NS7_10__identityEEEvT0_T1_T2_T3_T4_T6_E12temp_storage+80];
	and.b16  	%rs312, %rs383, 255;
	setp.eq.s16 	%p183, %rs312, 0;
	setp.eq.s16 	%p184, %rs311, 0;
	min.s64 	%rd353, %rd352, %rd403;
	selp.b16 	%rs313, %rs383, 1, %p184;
	selp.b16 	%rs383, %rs311, %rs313, %p183;
	selp.b64 	%rd354, %rd403, %rd353, %p184;
	selp.b64 	%rd403, %rd352, %rd354, %p183;
$L__BB120_74:
	setp.lt.u64 	%p185, %rd118, 161;
	@%p185 bra 	$L__BB120_76;
	ld.shared.u8 	%rs314, [_ZZN3cub18CUB_300001_SM_10006detail6reduce28DeviceReduceSingleTileKernelINS2_10policy_hubIN4cuda3std3__45tupleIJblEEEyN6thrust24THRUST_300001_SM_1000_NS8cuda_cub9__find_if7functorIS9_EEE10Policy1000ENSB_12zip_iteratorINS8_IJNSD_26transform_input_iterator_tIbNSB_6detail15normal_iteratorINSB_10device_ptrIiEEEENS7_10__not_fn_tI17greater_than_fourEEEENSB_17counting_iteratorIlNSB_11use_defaultESU_SU_EEEEEEEPS9_ySF_S9_S9_NS7_10__identityEEEvT0_T1_T2_T3_T4_T6_E12temp_storage+88];
	ld.shared.u64 	%rd355, [_ZZN3cub18CUB_300001_SM_10006detail6reduce28DeviceReduceSingleTileKernelINS2_10policy_hubIN4cuda3std3__45tupleIJblEEEyN6thrust24THRUST_300001_SM_1000_NS8cuda_cub9__find_if7functorIS9_EEE10Policy1000ENSB_12zip_iteratorINS8_IJNSD_26transform_input_iterator_tIbNSB_6detail15normal_iteratorINSB_10device_ptrIiEEEENS7_10__not_fn_tI17greater_than_fourEEEENSB_17counting_iteratorIlNSB_11use_defaultESU_SU_EEEEEEEPS9_ySF_S9_S9_NS7_10__identityEEEvT0_T1_T2_T3_T4_T6_E12temp_storage+96];
	and.b16  	%rs315, %rs383, 255;
	setp.eq.s16 	%p186, %rs315, 0;
	setp.eq.s16 	%p187, %rs314, 0;
	min.s64 	%rd356, %rd355, %rd403;
	selp.b16 	%rs316, %rs383, 1, %p187;
	selp.b16 	%rs383, %rs314, %rs316, %p186;
	selp.b64 	%rd357, %rd403, %rd356, %p187;
	selp.b64 	%rd403, %rd355, %rd357, %p186;
$L__BB120_76:
	setp.lt.u64 	%p188, %rd118, 193;
	@%p188 bra 	$L__BB120_78;
	ld.shared.u8 	%rs317, [_ZZN3cub18CUB_300001_SM_10006detail6reduce28DeviceReduceSingleTileKernelINS2_10policy_hubIN4cuda3std3__45tupleIJblEEEyN6thrust24THRUST_300001_SM_1000_NS8cuda_cub9__find_if7functorIS9_EEE10Policy1000ENSB_12zip_iteratorINS8_IJNSD_26transform_input_iterator_tIbNSB_6detail15normal_iteratorINSB_10device_ptrIiEEEENS7_10__not_fn_tI17greater_than_fourEEEENSB_17counting_iteratorIlNSB_11use_defaultESU_SU_EEEEEEEPS9_ySF_S9_S9_NS7_10__identityEEEvT0_T1_T2_T3_T4_T6_E12temp_storage+104];
	ld.shared.u64 	%rd358, [_ZZN3cub18CUB_300001_SM_10006detail6reduce28DeviceReduceSingleTileKernelINS2_10policy_hubIN4cuda3std3__45tupleIJblEEEyN6thrust24THRUST_300001_SM_1000_NS8cuda_cub9__find_if7functorIS9_EEE10Policy1000ENSB_12zip_iteratorINS8_IJNSD_26transform_input_iterator_tIbNSB_6detail15normal_iteratorINSB_10device_ptrIiEEEENS7_10__not_fn_tI17greater_than_fourEEEENSB_17counting_iteratorIlNSB_11use_defaultESU_SU_EEEEEEEPS9_ySF_S9_S9_NS7_10__identityEEEvT0_T1_T2_T3_T4_T6_E12temp_storage+112];
	and.b16  	%rs318, %rs383, 255;
	setp.eq.s16 	%p189, %rs318, 0;
	setp.eq.s16 	%p190, %rs317, 0;
	min.s64 	%rd359, %rd358, %rd403;
	selp.b16 	%rs319, %rs383, 1, %p190;
	selp.b16 	%rs383, %rs317, %rs319, %p189;
	selp.b64 	%rd360, %rd403, %rd359, %p190;
	selp.b64 	%rd403, %rd358, %rd360, %p189;
$L__BB120_78:
	setp.lt.u64 	%p191, %rd118, 225;
	@%p191 bra 	$L__BB120_120;
	ld.shared.u8 	%rs320, [_ZZN3cub18CUB_300001_SM_10006detail6reduce28DeviceReduceSingleTileKernelINS2_10policy_hubIN4cuda3std3__45tupleIJblEEEyN6thrust24THRUST_300001_SM_1000_NS8cuda_cub9__find_if7functorIS9_EEE10Policy1000ENSB_12zip_iteratorINS8_IJNSD_26transform_input_iterator_tIbNSB_6detail15normal_iteratorINSB_10device_ptrIiEEEENS7_10__not_fn_tI17greater_than_fourEEEENSB_17counting_iteratorIlNSB_11use_defaultESU_SU_EEEEEEEPS9_ySF_S9_S9_NS7_10__identityEEEvT0_T1_T2_T3_T4_T6_E12temp_storage+120];
	ld.shared.u64 	%rd361, [_ZZN3cub18CUB_300001_SM_10006detail6reduce28DeviceReduceSingleTileKernelINS2_10policy_hubIN4cuda3std3__45tupleIJblEEEyN6thrust24THRUST_300001_SM_1000_NS8cuda_cub9__find_if7functorIS9_EEE10Policy1000ENSB_12zip_iteratorINS8_IJNSD_26transform_input_iterator_tIbNSB_6detail15normal_iteratorINSB_10device_ptrIiEEEENS7_10__not_fn_tI17greater_than_fourEEEENSB_17counting_iteratorIlNSB_11use_defaultESU_SU_EEEEEEEPS9_ySF_S9_S9_NS7_10__identityEEEvT0_T1_T2_T3_T4_T6_E12temp_storage+128];
	and.b16  	%rs321, %rs383, 255;
	setp.eq.s16 	%p192, %rs321, 0;
	setp.eq.s16 	%p193, %rs320, 0;
	min.s64 	%rd362, %rd361, %rd403;
	selp.b16 	%rs322, %rs383, 1, %p193;
	selp.b16 	%rs383, %rs320, %rs322, %p192;
	selp.b64 	%rd363, %rd403, %rd362, %p193;
	selp.b64 	%rd403, %rd361, %rd363, %p192;
	bra.uni 	$L__BB120_120;
$L__BB120_80:
	mov.u32 	%r21, %tid.x;
	cvt.u64.u32 	%rd72, %r21;
	mul.wide.u32 	%rd122, %r21, 4;
	add.s64 	%rd73, %rd2, %rd122;
	ld.global.u32 	%r46, [%rd73];
	setp.lt.s32 	%p3, %r46, 5;
	add.s32 	%r47, %r21, 256;
	cvt.u64.u32 	%rd123, %r47;
	ld.global.u32 	%r48, [%rd73+1024];
	setp.lt.s32 	%p4, %r48, 5;
	add.s32 	%r50, %r21, 512;
	cvt.u64.u32 	%rd124, %r50;
	add.s64 	%rd125, %rd117, %rd124;
	ld.global.u32 	%r51, [%rd73+2048];
	setp.lt.s32 	%p5, %r51, 5;
	add.s64 	%rd126, %rd125, 256;
	ld.global.u32 	%r52, [%rd73+3072];
	setp.lt.s32 	%p7, %r52, 5;
	or.pred  	%p9, %p3, %p4;
	selp.b64 	%rd127, %rd72, %rd123, %p3;
	add.s64 	%rd128, %rd117, %rd127;
	min.s64 	%rd129, %rd125, %rd128;
	selp.b64 	%rd130, %rd129, %rd128, %p5;
	or.pred  	%p10, %p9, %p5;
	selp.b64 	%rd131, %rd130, %rd125, %p9;
	min.s64 	%rd132, %rd126, %rd131;
	selp.b64 	%rd133, %rd132, %rd131, %p7;
	or.pred  	%p11, %p10, %p7;
	selp.u16 	%rs383, 1, 0, %p11;
	selp.b64 	%rd403, %rd133, %rd126, %p10;
	add.s64 	%rd75, %rd118, -1024;
	setp.lt.u64 	%p12, %rd75, 1024;
	mov.b64 	%rd422, 1024;
	@%p12 bra 	$L__BB120_84;
	mov.b64 	%rd422, 1024;
$L__BB120_82:
	add.s64 	%rd135, %rd422, %rd72;
	shl.b64 	%rd136, %rd422, 2;
	add.s64 	%rd137, %rd73, %rd136;
	add.s64 	%rd138, %rd135, %rd117;
	ld.global.u32 	%r53, [%rd137];
	setp.lt.s32 	%p13, %r53, 5;
	add.s64 	%rd139, %rd138, 256;
	ld.global.u32 	%r54, [%rd137+1024];
	setp.lt.s32 	%p14, %r54, 5;
	selp.u16 	%rs101, 1, 0, %p14;
	add.s64 	%rd140, %rd138, 512;
	ld.global.u32 	%r55, [%rd137+2048];
	setp.lt.s32 	%p15, %r55, 5;
	selp.u16 	%rs102, 1, 0, %p15;
	add.s64 	%rd141, %rd138, 768;
	ld.global.u32 	%r56, [%rd137+3072];
	setp.lt.s32 	%p16, %r56, 5;
	selp.u16 	%rs103, 1, 0, %p16;
	and.b16  	%rs104, %rs383, 255;
	setp.eq.s16 	%p17, %rs104, 0;
	selp.u16 	%rs105, 1, 0, %p13;
	min.s64 	%rd142, %rd138, %rd403;
	selp.b16 	%rs106, 1, %rs383, %p13;
	selp.b64 	%rd143, %rd142, %rd403, %p13;
	selp.b16 	%rs107, %rs105, %rs106, %p17;
	and.b16  	%rs108, %rs107, 255;
	selp.b64 	%rd144, %rd138, %rd143, %p17;
	setp.eq.s16 	%p18, %rs108, 0;
	min.s64 	%rd145, %rd139, %rd144;
	selp.b16 	%rs109, 1, %rs107, %p14;
	selp.b64 	%rd146, %rd145, %rd144, %p14;
	selp.b16 	%rs110, %rs101, %rs109, %p18;
	and.b16  	%rs111, %rs110, 255;
	selp.b64 	%rd147, %rd139, %rd146, %p18;
	setp.eq.s16 	%p19, %rs111, 0;
	min.s64 	%rd148, %rd140, %rd147;
	selp.b16 	%rs112, 1, %rs110, %p15;
	selp.b64 	%rd149, %rd148, %rd147, %p15;
	selp.b16 	%rs113, %rs102, %rs112, %p19;
	and.b16  	%rs114, %rs113, 255;
	selp.b64 	%rd150, %rd140, %rd149, %p19;
	setp.eq.s16 	%p20, %rs114, 0;
	min.s64 	%rd151, %rd141, %rd150;
	selp.b16 	%rs115, 1, %rs113, %p16;
	selp.b64 	%rd152, %rd151, %rd150, %p16;
	selp.b16 	%rs383, %rs103, %rs115, %p20;
	selp.b64 	%rd403, %rd141, %rd152, %p20;
	sub.s64 	%rd153, %rd118, %rd422;
	setp.lt.u64 	%p21, %rd153, 1024;
	@%p21 bra 	$L__BB120_96;
	add.s64 	%rd422, %rd422, 1024;
	setp.le.u64 	%p22, %rd422, %rd75;
	@%p22 bra 	$L__BB120_82;
$L__BB120_84:
	setp.le.u64 	%p23, %rd118, %rd422;
	cvt.u32.u64 	%r57, %rd422;
	cvt.u32.u64 	%r58, %rd118;
	sub.s32 	%r59, %r58, %r57;
	setp.ge.s32 	%p24, %r21, %r59;
	or.pred  	%p25, %p23, %p24;
	@%p25 bra 	$L__BB120_96;
	not.b32 	%r62, %r21;
	add.s32 	%r63, %r62, %r58;
	sub.s32 	%r22, %r63, %r57;
	shr.u32 	%r65, %r22, 8;
	add.s32 	%r23, %r65, 1;
	and.b32  	%r24, %r23, 7;
	setp.lt.u32 	%p26, %r22, 1792;
	mov.u32 	%r461, %r21;
	@%p26 bra 	$L__BB120_88;
	and.b32  	%r66, %r23, 33554424;
	neg.s32 	%r459, %r66;
	mov.u32 	%r461, %r21;
$L__BB120_87:
	.pragma "nounroll";
	cvt.u64.u32 	%rd155, %r461;
	add.s64 	%rd156, %rd422, %rd155;
	shl.b64 	%rd157, %rd156, 2;
	add.s64 	%rd158, %rd2, %rd157;
	add.s64 	%rd159, %rd156, %rd117;
	ld.global.u32 	%r67, [%rd158];
	setp.lt.s32 	%p27, %r67, 5;
	selp.u16 	%rs117, 1, 0, %p27;
	and.b16  	%rs118, %rs383, 255;
	setp.eq.s16 	%p28, %rs118, 0;
	min.s64 	%rd160, %rd159, %rd403;
	selp.b16 	%rs119, 1, %rs383, %p27;
	selp.b16 	%rs120, %rs117, %rs119, %p28;
	and.b16  	%rs121, %rs120, 255;
	selp.b64 	%rd161, %rd160, %rd403, %p27;
	selp.b64 	%rd162, %rd159, %rd161, %p28;
	add.s64 	%rd163, %rd159, 256;
	ld.global.u32 	%r68, [%rd158+1024];
	setp.lt.s32 	%p29, %r68, 5;
	selp.u16 	%rs122, 1, 0, %p29;
	setp.eq.s16 	%p30, %rs121, 0;
	min.s64 	%rd164, %rd163, %rd162;
	selp.b16 	%rs123, 1, %rs120, %p29;
	selp.b16 	%rs124, %rs122, %rs123, %p30;
	and.b16  	%rs125, %rs124, 255;
	selp.b64 	%rd165, %rd164, %rd162, %p29;
	selp.b64 	%rd166, %rd163, %rd165, %p30;
	add.s64 	%rd167, %rd159, 512;
	ld.global.u32 	%r69, [%rd158+2048];
	setp.lt.s32 	%p31, %r69, 5;
	selp.u16 	%rs126, 1, 0, %p31;
	setp.eq.s16 	%p32, %rs125, 0;
	min.s64 	%rd168, %rd167, %rd166;
	selp.b16 	%rs127, 1, %rs124, %p31;
	selp.b16 	%rs128, %rs126, %rs127, %p32;
	and.b16  	%rs129, %rs128, 255;
	selp.b64 	%rd169, %rd168, %rd166, %p31;
	selp.b64 	%rd170, %rd167, %rd169, %p32;
	add.s64 	%rd171, %rd159, 768;
	ld.global.u32 	%r70, [%rd158+3072];
	setp.lt.s32 	%p33, %r70, 5;
	selp.u16 	%rs130, 1, 0, %p33;
	setp.eq.s16 	%p34, %rs129, 0;
	min.s64 	%rd172, %rd171, %rd170;
	selp.b16 	%rs131, 1, %rs128, %p33;
	selp.b16 	%rs132, %rs130, %rs131, %p34;
	and.b16  	%rs133, %rs132, 255;
	selp.b64 	%rd173, %rd172, %rd170, %p33;
	selp.b64 	%rd174, %rd171, %rd173, %p34;
	add.s64 	%rd175, %rd159, 1024;
	ld.global.u32 	%r71, [%rd158+4096];
	setp.lt.s32 	%p35, %r71, 5;
	selp.u16 	%rs134, 1, 0, %p35;
	setp.eq.s16 	%p36, %rs133, 0;
	min.s64 	%rd176, %rd175, %rd174;
	selp.b16 	%rs135, 1, %rs132, %p35;
	selp.b16 	%rs136, %rs134, %rs135, %p36;
	and.b16  	%rs137, %rs136, 255;
	selp.b64 	%rd177, %rd176, %rd174, %p35;
	selp.b64 	%rd178, %rd175, %rd177, %p36;
	add.s64 	%rd179, %rd159, 1280;
	ld.global.u32 	%r72, [%rd158+5120];
	setp.lt.s32 	%p37, %r72, 5;
	selp.u16 	%rs138, 1, 0, %p37;
	setp.eq.s16 	%p38, %rs137, 0;
	min.s64 	%rd180, %rd179, %rd178;
	selp.b16 	%rs139, 1, %rs136, %p37;
	selp.b16 	%rs140, %rs138, %rs139, %p38;
	and.b16  	%rs141, %rs140, 255;
	selp.b64 	%rd181, %rd180, %rd178, %p37;
	selp.b64 	%rd182, %rd179, %rd181, %p38;
	add.s64 	%rd183, %rd159, 1536;
	ld.global.u32 	%r73, [%rd158+6144];
	setp.lt.s32 	%p39, %r73, 5;
	selp.u16 	%rs142, 1, 0, %p39;
	setp.eq.s16 	%p40, %rs141, 0;
	min.s64 	%rd184, %rd183, %rd182;
	selp.b16 	%rs143, 1, %rs140, %p39;
	selp.b16 	%rs144, %rs142, %rs143, %p40;
	and.b16  	%rs145, %rs144, 255;
	selp.b64 	%rd185, %rd184, %rd182, %p39;
	selp.b64 	%rd186, %rd183, %rd185, %p40;
	add.s64 	%rd187, %rd159, 1792;
	ld.global.u32 	%r74, [%rd158+7168];
	setp.lt.s32 	%p41, %r74, 5;
	selp.u16 	%rs146, 1, 0, %p41;
	setp.eq.s16 	%p42, %rs145, 0;
	min.s64 	%rd188, %rd187, %rd186;
	selp.b16 	%rs147, 1, %rs144, %p41;
	selp.b16 	%rs383, %rs146, %rs147, %p42;
	selp.b64 	%rd189, %rd188, %rd186, %p41;
	selp.b64 	%rd403, %rd187, %rd189, %p42;
	add.s32 	%r461, %r461, 2048;
	add.s32 	%r459, %r459, 8;
	setp.ne.s32 	%p43, %r459, 0;
	@%p43 bra 	$L__BB120_87;
$L__BB120_88:
	setp.eq.s32 	%p44, %r24, 0;
	@%p44 bra 	$L__BB120_96;
	setp.lt.u32 	%p45, %r24, 4;
	@%p45 bra 	$L__BB120_91;
	cvt.u64.u32 	%rd191, %r461;
	add.s64 	%rd192, %rd422, %rd191;
	shl.b64 	%rd193, %rd192, 2;
	add.s64 	%rd194, %rd2, %rd193;
	add.s64 	%rd195, %rd192, %rd117;
	ld.global.u32 	%r75, [%rd194];
	setp.lt.s32 	%p46, %r75, 5;
	selp.u16 	%rs149, 1, 0, %p46;
	and.b16  	%rs150, %rs383, 255;
	setp.eq.s16 	%p47, %rs150, 0;
	min.s64 	%rd196, %rd195, %rd403;
	selp.b16 	%rs151, 1, %rs383, %p46;
	selp.b16 	%rs152, %rs149, %rs151, %p47;
	and.b16  	%rs153, %rs152, 255;
	selp.b64 	%rd197, %rd196, %rd403, %p46;
	selp.b64 	%rd198, %rd195, %rd197, %p47;
	add.s32 	%r76, %r461, 256;
	cvt.u64.u32 	%rd199, %r76;
	add.s64 	%rd200, %rd422, %rd199;
	add.s64 	%rd201, %rd200, %rd117;
	ld.global.u32 	%r77, [%rd194+1024];
	setp.lt.s32 	%p48, %r77, 5;
	selp.u16 	%rs154, 1, 0, %p48;
	setp.eq.s16 	%p49, %rs153, 0;
	min.s64 	%rd202, %rd201, %rd198;
	selp.b16 	%rs155, 1, %rs152, %p48;
	selp.b16 	%rs156, %rs154, %rs155, %p49;
	and.b16  	%rs157, %rs156, 255;
	selp.b64 	%rd203, %rd202, %rd198, %p48;
	selp.b64 	%rd204, %rd201, %rd203, %p49;
	add.s32 	%r78, %r461, 512;
	cvt.u64.u32 	%rd205, %r78;
	add.s64 	%rd206, %rd422, %rd205;
	add.s64 	%rd207, %rd206, %rd117;
	ld.global.u32 	%r79, [%rd194+2048];
	setp.lt.s32 	%p50, %r79, 5;
	selp.u16 	%rs158, 1, 0, %p50;
	setp.eq.s16 	%p51, %rs157, 0;
	min.s64 	%rd208, %rd207, %rd204;
	selp.b16 	%rs159, 1, %rs156, %p50;
	selp.b16 	%rs160, %rs158, %rs159, %p51;
	and.b16  	%rs161, %rs160, 255;
	selp.b64 	%rd209, %rd208, %rd204, %p50;
	selp.b64 	%rd210, %rd207, %rd209, %p51;
	add.s32 	%r80, %r461, 768;
	cvt.u64.u32 	%rd211, %r80;
	add.s64 	%rd212, %rd422, %rd211;
	add.s64 	%rd213, %rd212, %rd117;
	ld.global.u32 	%r81, [%rd194+3072];
	setp.lt.s32 	%p52, %r81, 5;
	selp.u16 	%rs162, 1, 0, %p52;
	setp.eq.s16 	%p53, %rs161, 0;
	min.s64 	%rd214, %rd213, %rd210;
	selp.b16 	%rs163, 1, %rs160, %p52;
	selp.b16 	%rs383, %rs162, %rs163, %p53;
	selp.b64 	%rd215, %rd214, %rd210, %p52;
	selp.b64 	%rd403, %rd213, %rd215, %p53;
	add.s32 	%r461, %r461, 1024;
$L__BB120_91:
	and.b32  	%r82, %r23, 3;
	setp.eq.s32 	%p54, %r82, 0;
	@%p54 bra 	$L__BB120_96;
	setp.eq.s32 	%p55, %r82, 1;
	@%p55 bra 	$L__BB120_94;
	cvt.u64.u32 	%rd217, %r461;
	add.s64 	%rd218, %rd422, %rd217;
	shl.b64 	%rd219, %rd218, 2;
	add.s64 	%rd220, %rd2, %rd219;
	add.s64 	%rd221, %rd218, %rd117;
	ld.global.u32 	%r83, [%rd220];
	setp.lt.s32 	%p56, %r83, 5;
	selp.u16 	%rs165, 1, 0, %p56;
	and.b16  	%rs166, %rs383, 255;
	setp.eq.s16 	%p57, %rs166, 0;
	min.s64 	%rd222, %rd221, %rd403;
	selp.b16 	%rs167, 1, %rs383, %p56;
	selp.b16 	%rs168, %rs165, %rs167, %p57;
	and.b16  	%rs169, %rs168, 255;
	selp.b64 	%rd223, %rd222, %rd403, %p56;
	selp.b64 	%rd224, %rd221, %rd223, %p57;
	add.s32 	%r84, %r461, 256;
	cvt.u64.u32 	%rd225, %r84;
	add.s64 	%rd226, %rd422, %rd225;
	add.s64 	%rd227, %rd226, %rd117;
	ld.global.u32 	%r85, [%rd220+1024];
	setp.lt.s32 	%p58, %r85, 5;
	selp.u16 	%rs170, 1, 0, %p58;
	setp.eq.s16 	%p59, %rs169, 0;
	min.s64 	%rd228, %rd227, %rd224;
	selp.b16 	%rs171, 1, %rs168, %p58;
	selp.b16 	%rs383, %rs170, %rs171, %p59;
	selp.b64 	%rd229, %rd228, %rd224, %p58;
	selp.b64 	%rd403, %rd227, %rd229, %p59;
	add.s32 	%r461, %r461, 512;
$L__BB120_94:
	and.b32  	%r86, %r22, 256;
	setp.ne.s32 	%p60, %r86, 0;
	@%p60 bra 	$L__BB120_96;
	cvt.u64.u32 	%rd230, %r461;
	add.s64 	%rd231, %rd422, %rd230;
	shl.b64 	%rd232, %rd231, 2;
	add.s64 	%rd233, %rd2, %rd232;
	add.s64 	%rd234, %rd231, %rd117;
	ld.global.u32 	%r87, [%rd233];
	setp.lt.s32 	%p61, %r87, 5;
	selp.u16 	%rs172, 1, 0, %p61;
	and.b16  	%rs173, %rs383, 255;
	setp.eq.s16 	%p62, %rs173, 0;
	min.s64 	%rd235, %rd234, %rd403;
	selp.b16 	%rs174, 1, %rs383, %p61;
	selp.b16 	%rs383, %rs172, %rs174, %p62;
	selp.b64 	%rd236, %rd235, %rd403, %p61;
	selp.b64 	%rd403, %rd234, %rd236, %p62;
$L__BB120_96:
	// begin inline asm
	mov.u32 %r88, %laneid;
	// end inline asm
	cvt.u32.u16 	%r109, %rs383;
	and.b32  	%r90, %r109, 255;
	mov.b32 	%r106, 1;
	mov.b32 	%r107, 31;
	mov.b32 	%r108, -1;
	// begin inline asm
	shfl.sync.down.b32 %r89, %r90, %r106, %r107, %r108;
	// end inline asm
	// begin inline asm
	shfl.sync.down.b32 %r94, %r95, %r106, %r107, %r108;
	// end inline asm
	mov.b64 	{%r100, %r105}, %rd403;
	// begin inline asm
	shfl.sync.down.b32 %r99, %r100, %r106, %r107, %r108;
	// end inline asm
	// begin inline asm
	shfl.sync.down.b32 %r104, %r105, %r106, %r107, %r108;
	// end inline asm
	mov.b64 	%rd94, {%r99, %r104};
	cvt.u16.u32 	%rs75, %r89;
	setp.gt.s32 	%p63, %r88, 30;
	@%p63 bra 	$L__BB120_100;
	and.b16  	%rs175, %rs383, 255;
	setp.eq.s16 	%p64, %rs175, 0;
	and.b16  	%rs176, %rs75, 255;
	setp.eq.s16 	%p65, %rs176, 0;
	or.pred  	%p66, %p64, %p65;
	@%p66 bra 	$L__BB120_99;
	min.s64 	%rd403, %rd94, %rd403;
	mov.b16 	%rs383, 1;
	bra.uni 	$L__BB120_100;
$L__BB120_99:
	setp.eq.s16 	%p67, %rs175, 0;
	selp.b16 	%rs383, %rs75, %rs383, %p67;
	selp.b64 	%rd403, %rd94, %rd403, %p67;
$L__BB120_100:
	cvt.u32.u16 	%r130, %rs383;
	and.b32  	%r111, %r130, 255;
	mov.b32 	%r127, 2;
	mov.b32 	%r128, 31;
	mov.b32 	%r129, -1;
	// begin inline asm
	shfl.sync.down.b32 %r110, %r111, %r127, %r128, %r129;
	// end inline asm
	// begin inline asm
	shfl.sync.down.b32 %r115, %r116, %r127, %r128, %r129;
	// end inline asm
	mov.b64 	{%r121, %r126}, %rd403;
	// begin inline asm
	shfl.sync.down.b32 %r120, %r121, %r127, %r128, %r129;
	// end inline asm
	// begin inline asm
	shfl.sync.down.b32 %r125, %r126, %r127, %r128, %r129;
	// end inline asm
	mov.b64 	%rd98, {%r120, %r125};
	cvt.u16.u32 	%rs78, %r110;
	setp.gt.s32 	%p68, %r88, 29;
	@%p68 bra 	$L__BB120_104;
	and.b16  	%rs179, %rs383, 255;
	setp.eq.s16 	%p69, %rs179, 0;
	and.b16  	%rs180, %rs78, 255;
	setp.eq.s16 	%p70, %rs180, 0;
	or.pred  	%p71, %p69, %p70;
	@%p71 bra 	$L__BB120_103;
	min.s64 	%rd403, %rd98, %rd403;
	mov.b16 	%rs383, 1;
	bra.uni 	$L__BB120_104;
$L__BB120_103:
	setp.eq.s16 	%p72, %rs179, 0;
	selp.b16 	%rs383, %rs78, %rs383, %p72;
	selp.b64 	%rd403, %rd98, %rd403, %p72;
$L__BB120_104:
	cvt.u32.u16 	%r151, %rs383;
	and.b32  	%r132, %r151, 255;
	mov.b32 	%r148, 4;
	mov.b32 	%r149, 31;
	mov.b32 	%r150, -1;
	// begin inline asm
	shfl.sync.down.b32 %r131, %r132, %r148, %r149, %r150;
	// end inline asm
	// begin inline asm
	shfl.sync.down.b32 %r136, %r137, %r148, %r149, %r150;
	// end inline asm
	mov.b64 	{%r142, %r147}, %rd403;
	// begin inline asm
	shfl.sync.down.b32 %r141, %r142, %r148, %r149, %r150;
	// end inline asm
	// begin inline asm
	shfl.sync.down.b32 %r146, %r147, %r148, %r149, %r150;
	// end inline asm
	mov.b64 	%rd102, {%r141, %r146};
	cvt.u16.u32 	%rs81, %r131;
	setp.gt.s32 	%p73, %r88, 27;
	@%p73 bra 	$L__BB120_108;
	and.b16  	%rs183, %rs383, 255;
	setp.eq.s16 	%p74, %rs183, 0;
	and.b16  	%rs184, %rs81, 255;
	setp.eq.s16 	%p75, %rs184, 0;
	or.pred  	%p76, %p74, %p75;
	@%p76 bra 	$L__BB120_107;
	min.s64 	%rd403, %rd102, %rd403;
	mov.b16 	%rs383, 1;
	bra.uni 	$L__BB120_108;
$L__BB120_107:
	setp.eq.s16 	%p77, %rs183, 0;
	selp.b16 	%rs383, %rs81, %rs383, %p77;
	selp.b64 	%rd403, %rd102, %rd403, %p77;
$L__BB120_108:
	cvt.u32.u16 	%r172, %rs383;
	and.b32  	%r153, %r172, 255;
	mov.b32 	%r169, 8;
	mov.b32 	%r170, 31;
	mov.b32 	%r171, -1;
	// begin inline asm
	shfl.sync.down.b32 %r152, %r153, %r169, %r170, %r171;
	// end inline asm
	// begin inline asm
	shfl.sync.down.b32 %r157, %r158, %r169, %r170, %r171;
	// end inline asm
	mov.b64 	{%r163, %r168}, %rd403;
	// begin inline asm
	shfl.sync.down.b32 %r162, %r163, %r169, %r170, %r171;
	// end inline asm
	// begin inline asm
	shfl.sync.down.b32 %r167, %r168, %r169, %r170, %r171;
	// end inline asm
	mov.b64 	%rd106, {%r162, %r167};
	cvt.u16.u32 	%rs84, %r152;
	setp.gt.s32 	%p78, %r88, 23;
	@%p78 bra 	$L__BB120_112;
	and.b16  	%rs187, %rs383, 255;
	setp.eq.s16 	%p79, %rs187, 0;
	and.b16  	%rs188, %rs84, 255;
	setp.eq.s16 	%p80, %rs188, 0;
	or.pred  	%p81, %p79, %p80;
	@%p81 bra 	$L__BB120_111;
	min.s64 	%rd403, %rd106, %rd403;
	mov.b16 	%rs383, 1;
	bra.uni 	$L__BB120_112;
$L__BB120_111:
	setp.eq.s16 	%p82, %rs187, 0;
	selp.b16 	%rs383, %rs84, %rs383, %p82;
	selp.b64 	%rd403, %rd106, %rd403, %p82;
$L__BB120_112:
	cvt.u32.u16 	%r193, %rs383;
	and.b32  	%r174, %r193, 255;
	mov.b32 	%r190, 16;
	mov.b32 	%r191, 31;
	mov.b32 	%r192, -1;
	// begin inline asm
	shfl.sync.down.b32 %r173, %r174, %r190, %r191, %r192;
	// end inline asm
	// begin inline asm
	shfl.sync.down.b32 %r178, %r179, %r190, %r191, %r192;
	// end inline asm
	mov.b64 	{%r184, %r189}, %rd403;
	// begin inline asm
	shfl.sync.down.b32 %r183, %r184, %r190, %r191, %r192;
	// end inline asm
	// begin inline asm
	shfl.sync.down.b32 %r188, %r189, %r190, %r191, %r192;
	// end inline asm
	mov.b64 	%rd110, {%r183, %r188};
	cvt.u16.u32 	%rs87, %r173;
	setp.gt.s32 	%p83, %r88, 15;
	@%p83 bra 	$L__BB120_116;
	and.b16  	%rs191, %rs383, 255;
	setp.eq.s16 	%p84, %rs191, 0;
	and.b16  	%rs192, %rs87, 255;
	setp.eq.s16 	%p85, %rs192, 0;
	or.pred  	%p86, %p84, %p85;
	@%p86 bra 	$L__BB120_115;
	min.s64 	%rd403, %rd110, %rd403;
	mov.b16 	%rs383, 1;
	bra.uni 	$L__BB120_116;
$L__BB120_115:
	setp.eq.s16 	%p87, %rs191, 0;
	selp.b16 	%rs383, %rs87, %rs383, %p87;
	selp.b64 	%rd403, %rd110, %rd403, %p87;
$L__BB120_116:
	setp.ne.s32 	%p88, %r88, 0;
	@%p88 bra 	$L__BB120_118;
	shr.u32 	%r194, %r21, 1;
	and.b32  	%r195, %r194, 496;
	mov.u32 	%r196, _ZZN3cub18CUB_300001_SM_10006detail6reduce28DeviceReduceSingleTileKernelINS2_10policy_hubIN4cuda3std3__45tupleIJblEEEyN6thrust24THRUST_300001_SM_1000_NS8cuda_cub9__find_if7functorIS9_EEE10Policy1000ENSB_12zip_iteratorINS8_IJNSD_26transform_input_iterator_tIbNSB_6detail15normal_iteratorINSB_10device_ptrIiEEEENS7_10__not_fn_tI17greater_than_fourEEEENSB_17counting_iteratorIlNSB_11use_defaultESU_SU_EEEEEEEPS9_ySF_S9_S9_NS7_10__identityEEEvT0_T1_T2_T3_T4_T6_E12temp_storage;
	add.s32 	%r197, %r196, %r195;
	st.shared.u8 	[%r197+8], %rs383;
	st.shared.u64 	[%r197+16], %rd403;
$L__BB120_118:
	bar.sync 	0;
	setp.ne.s32 	%p89, %r21, 0;
	@%p89 bra 	$L__BB120_120;
	ld.shared.u8 	%rs195, [_ZZN3cub18CUB_300001_SM_10006detail6reduce28DeviceReduceSingleTileKernelINS2_10policy_hubIN4cuda3std3__45tupleIJblEEEyN6thrust24THRUST_300001_SM_1000_NS8cuda_cub9__find_if7functorIS9_EEE10Policy1000ENSB_12zip_iteratorINS8_IJNSD_26transform_input_iterator_tIbNSB_6detail15normal_iteratorINSB_10device_ptrIiEEEENS7_10__not_fn_tI17greater_than_fourEEEENSB_17counting_iteratorIlNSB_11use_defaultESU_SU_EEEEEEEPS9_ySF_S9_S9_NS7_10__identityEEEvT0_T1_T2_T3_T4_T6_E12temp_storage+24];
	ld.shared.u64 	%rd237, [_ZZN3cub18CUB_300001_SM_10006detail6reduce28DeviceReduceSingleTileKernelINS2_10policy_hubIN4cuda3std3__45tupleIJblEEEyN6thrust24THRUST_300001_SM_1000_NS8cuda_cub9__find_if7functorIS9_EEE10Policy1000ENSB_12zip_iteratorINS8_IJNSD_26transform_input_iterator_tIbNSB_6detail15normal_iteratorINSB_10device_ptrIiEEEENS7_10__not_fn_tI17greater_than_fourEEEENSB_17counting_iteratorIlNSB_11use_defaultESU_SU_EEEEEEEPS9_ySF_S9_S9_NS7_10__identityEEEvT0_T1_T2_T3_T4_T6_E12temp_storage+32];
	and.b16  	%rs196, %rs383, 255;
	setp.eq.s16 	%p90, %rs196, 0;
	setp.eq.s16 	%p91, %rs195, 0;
	min.s64 	%rd238, %rd237, %rd403;
	selp.b16 	%rs197, %rs383, 1, %p91;
	selp.b16 	%rs198, %rs195, %rs197, %p90;
	and.b16  	%rs199, %rs198, 255;
	selp.b64 	%rd239, %rd403, %rd238, %p91;
	selp.b64 	%rd240, %rd237, %rd239, %p90;
	ld.shared.u8 	%rs200, [_ZZN3cub18CUB_300001_SM_10006detail6reduce28DeviceReduceSingleTileKernelINS2_10policy_hubIN4cuda3std3__45tupleIJblEEEyN6thrust24THRUST_300001_SM_1000_NS8cuda_cub9__find_if7functorIS9_EEE10Policy1000ENSB_12zip_iteratorINS8_IJNSD_26transform_input_iterator_tIbNSB_6detail15normal_iteratorINSB_10device_ptrIiEEEENS7_10__not_fn_tI17greater_than_fourEEEENSB_17counting_iteratorIlNSB_11use_defaultESU_SU_EEEEEEEPS9_ySF_S9_S9_NS7_10__identityEEEvT0_T1_T2_T3_T4_T6_E12temp_storage+40];
	ld.shared.u64 	%rd241, [_ZZN3cub18CUB_300001_SM_10006detail6reduce28DeviceReduceSingleTileKernelINS2_10policy_hubIN4cuda3std3__45tupleIJblEEEyN6thrust24THRUST_300001_SM_1000_NS8cuda_cub9__find_if7functorIS9_EEE10Policy1000ENSB_12zip_iteratorINS8_IJNSD_26transform_input_iterator_tIbNSB_6detail15normal_iteratorINSB_10device_ptrIiEEEENS7_10__not_fn_tI17greater_than_fourEEEENSB_17counting_iteratorIlNSB_11use_defaultESU_SU_EEEEEEEPS9_ySF_S9_S9_NS7_10__identityEEEvT0_T1_T2_T3_T4_T6_E12temp_storage+48];
	setp.eq.s16 	%p92, %rs199, 0;
	setp.eq.s16 	%p93, %rs200, 0;
	min.s64 	%rd242, %rd241, %rd240;
	selp.b16 	%rs201, %rs198, 1, %p93;
	selp.b16 	%rs202, %rs200, %rs201, %p92;
	and.b16  	%rs203, %rs202, 255;
	selp.b64 	%rd243, %rd240, %rd242, %p93;
	selp.b64 	%rd244, %rd241, %rd243, %p92;
	ld.shared.u8 	%rs204, [_ZZN3cub18CUB_300001_SM_10006detail6reduce28DeviceReduceSingleTileKernelINS2_10policy_hubIN4cuda3std3__45tupleIJblEEEyN6thrust24THRUST_300001_SM_1000_NS8cuda_cub9__find_if7functorIS9_EEE10Policy1000ENSB_12zip_iteratorINS8_IJNSD_26transform_input_iterator_tIbNSB_6detail15normal_iteratorINSB_10device_ptrIiEEEENS7_10__not_fn_tI17greater_than_fourEEEENSB_17counting_iteratorIlNSB_11use_defaultESU_SU_EEEEEEEPS9_ySF_S9_S9_NS7_10__identityEEEvT0_T1_T2_T3_T4_T6_E12temp_storage+56];
	ld.shared.u64 	%rd245, [_ZZN3cub18CUB_300001_SM_10006detail6reduce28DeviceReduceSingleTileKernelINS2_10policy_hubIN4cuda3std3__45tupleIJblEEEyN6thrust24THRUST_300001_SM_1000_NS8cuda_cub9__find_if7functorIS9_EEE10Policy1000ENSB_12zip_iteratorINS8_IJNSD_26transform_input_iterator_tIbNSB_6detail15normal_iteratorINSB_10device_ptrIiEEEENS7_10__not_fn_tI17greater_than_fourEEEENSB_17counting_iteratorIlNSB_11use_defaultESU_SU_EEEEEEEPS9_ySF_S9_S9_NS7_10__identityEEEvT0_T1_T2_T3_T4_T6_E12temp_storage+64];
	setp.eq.s16 	%p94, %rs203, 0;
	setp.eq.s16 	%p95, %rs204, 0;
	min.s64 	%rd246, %rd245, %rd244;
	selp.b16 	%rs205, %rs202, 1, %p95;
	selp.b16 	%rs206, %rs204, %rs205, %p94;
	and.b16  	%rs207, %rs206, 255;
	selp.b64 	%rd247, %rd244, %rd246, %p95;
	selp.b64 	%rd248, %rd245, %rd247, %p94;
	ld.shared.u8 	%rs208, [_ZZN3cub18CUB_300001_SM_10006detail6reduce28DeviceReduceSingleTileKernelINS2_10policy_hubIN4cuda3std3__45tupleIJblEEEyN6thrust24THRUST_300001_SM_1000_NS8cuda_cub9__find_if7functorIS9_EEE10Policy1000ENSB_12zip_iteratorINS8_IJNSD_26transform_input_iterator_tIbNSB_6detail15normal_iteratorINSB_10device_ptrIiEEEENS7_10__not_fn_tI17greater_than_fourEEEENSB_17counting_iteratorIlNSB_11use_defaultESU_SU_EEEEEEEPS9_ySF_S9_S9_NS7_10__identityEEEvT0_T1_T2_T3_T4_T6_E12temp_storage+72];
	ld.shared.u64 	%rd249, [_ZZN3cub18CUB_300001_SM_10006detail6reduce28DeviceReduceSingleTileKernelINS2_10policy_hubIN4cuda3std3__45tupleIJblEEEyN6thrust24THRUST_300001_SM_1000_NS8cuda_cub9__find_if7functorIS9_EEE10Policy1000ENSB_12zip_iteratorINS8_IJNSD_26transform_input_iterator_tIbNSB_6detail15normal_iteratorINSB_10device_ptrIiEEEENS7_10__not_fn_tI17greater_than_fourEEEENSB_17counting_iteratorIlNSB_11use_defaultESU_SU_EEEEEEEPS9_ySF_S9_S9_NS7_10__identityEEEvT0_T1_T2_T3_T4_T6_E12temp_storage+80];
	setp.eq.s16 	%p96, %rs207, 0;
	setp.eq.s16 	%p97, %rs208, 0;
	min.s64 	%rd250, %rd249, %rd248;
	selp.b16 	%rs209, %rs206, 1, %p97;
	selp.b16 	%rs210, %rs208, %rs209, %p96;
	and.b16  	%rs211, %rs210, 255;
	selp.b64 	%rd251, %rd248, %rd250, %p97;
	selp.b64 	%rd252, %rd249, %rd251, %p96;
	ld.shared.u8 	%rs212, [_ZZN3cub18CUB_300001_SM_10006detail6reduce28DeviceReduceSingleTileKernelINS2_10policy_hubIN4cuda3std3__45tupleIJblEEEyN6thrust24THRUST_300001_SM_1000_NS8cuda_cub9__find_if7functorIS9_EEE10Policy1000ENSB_12zip_iteratorINS8_IJNSD_26transform_input_iterator_tIbNSB_6detail15normal_iteratorINSB_10device_ptrIiEEEENS7_10__not_fn_tI17greater_than_fourEEEENSB_17counting_iteratorIlNSB_11use_defaultESU_SU_EEEEEEEPS9_ySF_S9_S9_NS7_10__identityEEEvT0_T1_T2_T3_T4_T6_E12temp_storage+88];
	ld.shared.u64 	%rd253, [_ZZN3cub18CUB_300001_SM_10006detail6reduce28DeviceReduceSingleTileKernelINS2_10policy_hubIN4cuda3std3__45tupleIJblEEEyN6thrust24THRUST_300001_SM_1000_NS8cuda_cub9__find_if7functorIS9_EEE10Policy1000ENSB_12zip_iteratorINS8_IJNSD_26transform_input_iterator_tIbNSB_6detail15normal_iteratorINSB_10device_ptrIiEEEENS7_10__not_fn_tI17greater_than_fourEEEENSB_17counting_iteratorIlNSB_11use_defaultESU_SU_EEEEEEEPS9_ySF_S9_S9_NS7_10__identityEEEvT0_T1_T2_T3_T4_T6_E12temp_storage+96];
	setp.eq.s16 	%p98, %rs211, 0;
	setp.eq.s16 	%p99, %rs212, 0;
	min.s64 	%rd254, %rd253, %rd252;
	selp.b16 	%rs213, %rs210, 1, %p99;
	selp.b16 	%rs214, %rs212, %rs213, %p98;
	and.b16  	%rs215, %rs214, 255;
	selp.b64 	%rd255, %rd252, %rd254, %p99;
	selp.b64 	%rd256, %rd253, %rd255, %p98;
	ld.shared.u8 	%rs216, [_ZZN3cub18CUB_300001_SM_10006detail6reduce28DeviceReduceSingleTileKernelINS2_10policy_hubIN4cuda3std3__45tupleIJblEEEyN6thrust24THRUST_300001_SM_1000_NS8cuda_cub9__find_if7functorIS9_EEE10Policy1000ENSB_12zip_iteratorINS8_IJNSD_26transform_input_iterator_tIbNSB_6detail15normal_iteratorINSB_10device_ptrIiEEEENS7_10__not_fn_tI17greater_than_fourEEEENSB_17counting_iteratorIlNSB_11use_defaultESU_SU_EEEEEEEPS9_ySF_S9_S9_NS7_10__identityEEEvT0_T1_T2_T3_T4_T6_E12temp_storage+104];
	ld.shared.u64 	%rd257, [_ZZN3cub18CUB_300001_SM_10006detail6reduce28DeviceReduceSingleTileKernelINS2_10policy_hubIN4cuda3std3__45tupleIJblEEEyN6thrust24THRUST_300001_SM_1000_NS8cuda_cub9__find_if7functorIS9_EEE10Policy1000ENSB_12zip_iteratorINS8_IJNSD_26transform_input_iterator_tIbNSB_6detail15normal_iteratorINSB_10device_ptrIiEEEENS7_10__not_fn_tI17greater_than_fourEEEENSB_17counting_iteratorIlNSB_11use_defaultESU_SU_EEEEEEEPS9_ySF_S9_S9_NS7_10__identityEEEvT0_T1_T2_T3_T4_T6_E12temp_storage+112];
	setp.eq.s16 	%p100, %rs215, 0;
	setp.eq.s16 	%p101, %rs216, 0;
	min.s64 	%rd258, %rd257, %rd256;
	selp.b16 	%rs217, %rs214, 1, %p101;
	selp.b16 	%rs218, %rs216, %rs217, %p100;
	and.b16  	%rs219, %rs218, 255;
	selp.b64 	%rd259, %rd256, %rd258, %p101;
	selp.b64 	%rd260, %rd257, %rd259, %p100;
	ld.shared.u8 	%rs220, [_ZZN3cub18CUB_300001_SM_10006detail6reduce28DeviceReduceSingleTileKernelINS2_10policy_hubIN4cuda3std3__45tupleIJblEEEyN6thrust24THRUST_300001_SM_1000_NS8cuda_cub9__find_if7functorIS9_EEE10Policy1000ENSB_12zip_iteratorINS8_IJNSD_26transform_input_iterator_tIbNSB_6detail15normal_iteratorINSB_10device_ptrIiEEEENS7_10__not_fn_tI17greater_than_fourEEEENSB_17counting_iteratorIlNSB_11use_defaultESU_SU_EEEEEEEPS9_ySF_S9_S9_NS7_10__identityEEEvT0_T1_T2_T3_T4_T6_E12temp_storage+120];
	ld.shared.u64 	%rd261, [_ZZN3cub18CUB_300001_SM_10006detail6reduce28DeviceReduceSingleTileKernelINS2_10policy_hubIN4cuda3std3__45tupleIJblEEEyN6thrust24THRUST_300001_SM_1000_NS8cuda_cub9__find_if7functorIS9_EEE10Policy1000ENSB_12zip_iteratorINS8_IJNSD_26transform_input_iterator_tIbNSB_6detail15normal_iteratorINSB_10device_ptrIiEEEENS7_10__not_fn_tI17greater_than_fourEEEENSB_17counting_iteratorIlNSB_11use_defaultESU_SU_EEEEEEEPS9_ySF_S9_S9_NS7_10__identityEEEvT0_T1_T2_T3_T4_T6_E12temp_storage+128];
	setp.eq.s16 	%p102, %rs219, 0;
	setp.eq.s16 	%p103, %rs220, 0;
	min.s64 	%rd262, %rd261, %rd260;
	selp.b16 	%rs221, %rs218, 1, %p103;
	selp.b16 	%rs383, %rs220, %rs221, %p102;
	selp.b64 	%rd263, %rd260, %rd262, %p103;
	selp.b64 	%rd403, %rd261, %rd263, %p102;
$L__BB120_120:
	mov.u32 	%r451, %tid.x;
	setp.ne.s32 	%p235, %r451, 0;
	@%p235 bra 	$L__BB120_122;
	setp.eq.s16 	%p236, %rs100, 0;
	and.b16  	%rs371, %rs383, 255;
	setp.eq.s16 	%p237, %rs371, 0;
	min.s64 	%rd391, %rd403, %rd119;
	selp.b16 	%rs372, %rs100, 1, %p237;
	selp.b16 	%rs373, %rs383, %rs372, %p236;
	selp.b64 	%rd392, %rd119, %rd391, %p237;
	selp.b64 	%rd393, %rd403, %rd392, %p236;
	st.global.u8 	[%rd1], %rs373;
	st.global.u64 	[%rd1+8], %rd393;
$L__BB120_122:
	ret;

}
	// .globl	_ZN3cub18CUB_300001_SM_10006detail6reduce18DeviceReduceKernelINS2_10policy_hubIN4cuda3std3__45tupleIJblEEEyN6thrust24THRUST_300001_SM_1000_NS8cuda_cub9__find_if7functorIS9_EEE10Policy1000ENSB_12zip_iteratorINS8_IJNSD_26transform_input_iterator_tIbNSB_6detail15normal_iteratorINSB_10device_ptrIiEEEENS7_10__not_fn_tI17greater_than_fourEEEENSB_17counting_iteratorIlNSB_11use_defaultESU_SU_EEEEEEEySF_S9_NS7_10__identityEEEvT0_PT3_T1_NS0_13GridEvenShareIS12_EET2_T4_
.visible .entry _ZN3cub18CUB_300001_SM_10006detail6reduce18DeviceReduceKernelINS2_10policy_hubIN4cuda3std3__45tupleIJblEEEyN6thrust24THRUST_300001_SM_1000_NS8cuda_cub9__find_if7functorIS9_EEE10Policy1000ENSB_12zip_iteratorINS8_IJNSD_26transform_input_iterator_tIbNSB_6detail15normal_iteratorINSB_10device_ptrIiEEEENS7_10__not_fn_tI17greater_than_fourEEEENSB_17counting_iteratorIlNSB_11use_defaultESU_SU_EEEEEEEySF_S9_NS7_10__identityEEEvT0_PT3_T1_NS0_13GridEvenShareIS12_EET2_T4_(
	.param .align 8 .b8 _ZN3cub18CUB_300001_SM_10006detail6reduce18DeviceReduceKernelINS2_10policy_hubIN4cuda3std3__45tupleIJblEEEyN6thrust24THRUST_300001_SM_1000_NS8cuda_cub9__find_if7functorIS9_EEE10Policy1000ENSB_12zip_iteratorINS8_IJNSD_26transform_input_iterator_tIbNSB_6detail15normal_iteratorINSB_10device_ptrIiEEEENS7_10__not_fn_tI17greater_than_fourEEEENSB_17counting_iteratorIlNSB_11use_defaultESU_SU_EEEEEEEySF_S9_NS7_10__identityEEEvT0_PT3_T1_NS0_13GridEvenShareIS12_EET2_T4__param_0[24],
	.param .u64 .ptr .align 1 _ZN3cub18CUB_300001_SM_10006detail6reduce18DeviceReduceKernelINS2_10policy_hubIN4cuda3std3__45tupleIJblEEEyN6thrust24THRUST_300001_SM_1000_NS8cuda_cub9__find_if7functorIS9_EEE10Policy1000ENSB_12zip_iteratorINS8_IJNSD_26transform_input_iterator_tIbNSB_6detail15normal_iteratorINSB_10device_ptrIiEEEENS7_10__not_fn_tI17greater_than_fourEEEENSB_17counting_iteratorIlNSB_11use_defaultESU_SU_EEEEEEEySF_S9_NS7_10__identityEEEvT0_PT3_T1_NS0_13GridEvenShareIS12_EET2_T4__param_1,
	.param .u64 _ZN3cub18CUB_300001_SM_10006detail6reduce18DeviceReduceKernelINS2_10policy_hubIN4cuda3std3__45tupleIJblEEEyN6thrust24THRUST_300001_SM_1000_NS8cuda_cub9__find_if7functorIS9_EEE10Policy1000ENSB_12zip_iteratorINS8_IJNSD_26transform_input_iterator_tIbNSB_6detail15normal_iteratorINSB_10device_ptrIiEEEENS7_10__not_fn_tI17greater_than_fourEEEENSB_17counting_iteratorIlNSB_11use_defaultESU_SU_EEEEEEEySF_S9_NS7_10__identityEEEvT0_PT3_T1_NS0_13GridEvenShareIS12_EET2_T4__param_2,
	.param .align 8 .b8 _ZN3cub18CUB_300001_SM_10006detail6reduce18DeviceReduceKernelINS2_10policy_hubIN4cuda3std3__45tupleIJblEEEyN6thrust24THRUST_300001_SM_1000_NS8cuda_cub9__find_if7functorIS9_EEE10Policy1000ENSB_12zip_iteratorINS8_IJNSD_26transform_input_iterator_tIbNSB_6detail15normal_iteratorINSB_10device_ptrIiEEEENS7_10__not_fn_tI17greater_than_fourEEEENSB_17counting_iteratorIlNSB_11use_defaultESU_SU_EEEEEEEySF_S9_NS7_10__identityEEEvT0_PT3_T1_NS0_13GridEvenShareIS12_EET2_T4__param_3[72],
	.param .align 1 .b8 _ZN3cub18CUB_300001_SM_10006detail6reduce18DeviceReduceKernelINS2_10policy_hubIN4cuda3std3__45tupleIJblEEEyN6thrust24THRUST_300001_SM_1000_NS8cuda_cub9__find_if7functorIS9_EEE10Policy1000ENSB_12zip_iteratorINS8_IJNSD_26transform_input_iterator_tIbNSB_6detail15normal_iteratorINSB_10device_ptrIiEEEENS7_10__not_fn_tI17greater_than_fourEEEENSB_17counting_iteratorIlNSB_11use_defaultESU_SU_EEEEEEEySF_S9_NS7_10__identityEEEvT0_PT3_T1_NS0_13GridEvenShareIS12_EET2_T4__param_4[1],
	.param .align 1 .b8 _ZN3cub18CUB_300001_SM_10006detail6reduce18DeviceReduceKernelINS2_10policy_hubIN4cuda3std3__45tupleIJblEEEyN6thrust24THRUST_300001_SM_1000_NS8cuda_cub9__find_if7functorIS9_EEE10Policy1000ENSB_12zip_iteratorINS8_IJNSD_26transform_input_iterator_tIbNSB_6detail15normal_iteratorINSB_10device_ptrIiEEEENS7_10__not_fn_tI17greater_than_fourEEEENSB_17counting_iteratorIlNSB_11use_defaultESU_SU_EEEEEEEySF_S9_NS7_10__identityEEEvT0_PT3_T1_NS0_13GridEvenShareIS12_EET2_T4__param_5[1]
)
.maxntid 256
{
	.reg .pred 	%p<235>;
	.reg .b16 	%rs<400>;
	.reg .b32 	%r<493>;
	.reg .b64 	%rd<456>;
	// demoted variable
	.shared .align 8 .b8 _ZZN3cub18CUB_300001_SM_10006detail6reduce18DeviceReduceKernelINS2_10policy_hubIN4cuda3std3__45tupleIJblEEEyN6thrust24THRUST_300001_SM_1000_NS8cuda_cub9__find_if7functorIS9_EEE10Policy1000ENSB_12zip_iteratorINS8_IJNSD_26transform_input_iterator_tIbNSB_6detail15normal_iteratorINSB_10device_ptrIiEEEENS7_10__not_fn_tI17greater_than_fourEEEENSB_17counting_iteratorIlNSB_11use_defaultESU_SU_EEEEEEEySF_S9_NS7_10__identityEEEvT0_PT3_T1_NS0_13GridEvenShareIS12_EET2_T4_E12temp_storage[152];
	ld.param.u64 	%rd3, [_ZN3cub18CUB_300001_SM_10006detail6reduce18DeviceReduceKernelINS2_10policy_hubIN4cuda3std3__45tupleIJblEEEyN6thrust24THRUST_300001_SM_1000_NS8cuda_cub9__find_if7functorIS9_EEE10Policy1000ENSB_12zip_iteratorINS8_IJNSD_26transform_input_iterator_tIbNSB_6detail15normal_iteratorINSB_10device_ptrIiEEEENS7_10__not_fn_tI17greater_than_fourEEEENSB_17counting_iteratorIlNSB_11use_defaultESU_SU_EEEEEEEySF_S9_NS7_10__identityEEEvT0_PT3_T1_NS0_13GridEvenShareIS12_EET2_T4__param_0+16];
	ld.param.u64 	%rd1, [_ZN3cub18CUB_300001_SM_10006detail6reduce18DeviceReduceKernelINS2_10policy_hubIN4cuda3std3__45tupleIJblEEEyN6thrust24THRUST_300001_SM_1000_NS8cuda_cub9__find_if7functorIS9_EEE10Policy1000ENSB_12zip_iteratorINS8_IJNSD_26transform_input_iterator_tIbNSB_6detail15normal_iteratorINSB_10device_ptrIiEEEENS7_10__not_fn_tI17greater_than_fourEEEENSB_17counting_iteratorIlNSB_11use_defaultESU_SU_EEEEEEEySF_S9_NS7_10__identityEEEvT0_PT3_T1_NS0_13GridEvenShareIS12_EET2_T4__param_3+32];
	ld.param.u32 	%r1, [_ZN3cub18CUB_300001_SM_10006detail6reduce18DeviceReduceKernelINS2_10policy_hubIN4cuda3std3__45tupleIJblEEEyN6thrust24THRUST_300001_SM_1000_NS8cuda_cub9__find_if7functorIS9_EEE10Policy1000ENSB_12zip_iteratorINS8_IJNSD_26transform_input_iterator_tIbNSB_6detail15normal_iteratorINSB_10device_ptrIiEEEENS7_10__not_fn_tI17greater_than_fourEEEENSB_17counting_iteratorIlNSB_11use_defaultESU_SU_EEEEEEEySF_S9_NS7_10__identityEEEvT0_PT3_T1_NS0_13GridEvenShareIS12_EET2_T4__param_3+40];
	ld.param.u64 	%rd116, [_ZN3cub18CUB_300001_SM_10006detail6reduce18DeviceReduceKernelINS2_10policy_hubIN4cuda3std3__45tupleIJblEEEyN6thrust24THRUST_300001_SM_1000_NS8cuda_cub9__find_if7functorIS9_EEE10Policy1000ENSB_12zip_iteratorINS8_IJNSD_26transform_input_iterator_tIbNSB_6detail15normal_iteratorINSB_10device_ptrIiEEEENS7_10__not_fn_tI17greater_than_fourEEEENSB_17counting_iteratorIlNSB_11use_defaultESU_SU_EEEEEEEySF_S9_NS7_10__identityEEEvT0_PT3_T1_NS0_13GridEvenShareIS12_EET2_T4__param_0];
	cvta.to.global.u64 	%rd2, %rd116;
	mov.u32 	%r2, %ctaid.x;
	shl.b32 	%r47, %r1, 10;
	cvt.s64.s32 	%rd4, %r47;
	shl.b32 	%r48, %r2, 10;
	cvt.u64.u32 	%rd5, %r48;
	sub.s64 	%rd6, %rd1, %rd5;
	setp.gt.u64 	%p1, %rd6, 1023;
	@%p1 bra 	$L__BB121_78;
	cvt.u32.u64 	%r214, %rd5;
	cvt.u32.u64 	%r3, %rd1;
	sub.s32 	%r4, %r3, %r214;
	mov.u32 	%r5, %tid.x;
	setp.ge.s32 	%p103, %r5, %r4;
	mov.b16 	%rs369, 0;
	mov.b64 	%rd424, 0;
	mov.u32 	%r483, %r5;
	@%p103 bra 	$L__BB121_3;
	add.s32 	%r216, %r214, %r5;
	cvt.u64.u32 	%rd263, %r216;
	mul.wide.u32 	%rd264, %r216, 4;
	add.s64 	%rd265, %rd2, %rd264;
	add.s64 	%rd424, %rd3, %rd263;
	ld.global.u32 	%r217, [%rd265];
	setp.lt.s32 	%p104, %r217, 5;
	selp.u16 	%rs369, 1, 0, %p104;
	add.s32 	%r483, %r5, 256;
$L__BB121_3:
	setp.ge.s32 	%p105, %r483, %r4;
	@%p105 bra 	$L__BB121_16;
	not.b32 	%r219, %r483;
	add.s32 	%r8, %r219, %r3;
	sub.s32 	%r220, %r8, %r214;
	shr.u32 	%r221, %r220, 8;
	add.s32 	%r9, %r221, 1;
	and.b32  	%r10, %r9, 7;
	setp.lt.u32 	%p106, %r220, 1792;
	@%p106 bra 	$L__BB121_8;
	add.s32 	%r482, %r483, 1024;
	and.b32  	%r222, %r9, 33554424;
	neg.s32 	%r481, %r222;
$L__BB121_6:
	.pragma "nounroll";
	add.s32 	%r223, %r482, -1024;
	cvt.s64.s32 	%rd267, %r223;
	add.s64 	%rd268, %rd267, %rd5;
	shl.b64 	%rd269, %rd268, 2;
	add.s64 	%rd270, %rd2, %rd269;
	add.s64 	%rd271, %rd268, %rd3;
	ld.global.u32 	%r224, [%rd270];
	setp.lt.s32 	%p107, %r224, 5;
	selp.u16 	%rs214, 1, 0, %p107;
	and.b16  	%rs215, %rs369, 255;
	setp.eq.s16 	%p108, %rs215, 0;
	min.s64 	%rd272, %rd271, %rd424;
	selp.b64 	%rd273, %rd272, %rd424, %p107;
	selp.b64 	%rd274, %rd271, %rd273, %p108;
	selp.b16 	%rs216, 1, %rs369, %p107;
	selp.b16 	%rs217, %rs214, %rs216, %p108;
	and.b16  	%rs218, %rs217, 255;
	add.s32 	%r225, %r482, -768;
	cvt.s64.s32 	%rd275, %r225;
	add.s64 	%rd276, %rd275, %rd5;
	add.s64 	%rd277, %rd276, %rd3;
	ld.global.u32 	%r226, [%rd270+1024];
	setp.lt.s32 	%p109, %r226, 5;
	selp.u16 	%rs219, 1, 0, %p109;
	setp.eq.s16 	%p110, %rs218, 0;
	min.s64 	%rd278, %rd277, %rd274;
	selp.b64 	%rd279, %rd278, %rd274, %p109;
	selp.b64 	%rd280, %rd277, %rd279, %p110;
	selp.b16 	%rs220, 1, %rs217, %p109;
	selp.b16 	%rs221, %rs219, %rs220, %p110;
	and.b16  	%rs222, %rs221, 255;
	add.s32 	%r227, %r482, -512;
	cvt.s64.s32 	%rd281, %r227;
	add.s64 	%rd282, %rd281, %rd5;
	add.s64 	%rd283, %rd282, %rd3;
	ld.global.u32 	%r228, [%rd270+2048];
	setp.lt.s32 	%p111, %r228, 5;
	selp.u16 	%rs223, 1, 0, %p111;
	setp.eq.s16 	%p112, %rs222, 0;
	min.s64 	%rd284, %rd283, %rd280;
	selp.b64 	%rd285, %rd284, %rd280, %p111;
	selp.b64 	%rd286, %rd283, %rd285, %p112;
	selp.b16 	%rs224, 1, %rs221, %p111;
	selp.b16 	%rs225, %rs223, %rs224, %p112;
	and.b16  	%rs226, %rs225, 255;
	add.s32 	%r229, %r482, -256;
	cvt.s64.s32 	%rd287, %r229;
	add.s64 	%rd288, %rd287, %rd5;
	add.s64 	%rd289, %rd288, %rd3;
	ld.global.u32 	%r230, [%rd270+3072];
	setp.lt.s32 	%p113, %r230, 5;
	selp.u16 	%rs227, 1, 0, %p113;
	setp.eq.s16 	%p114, %rs226, 0;
	min.s64 	%rd290, %rd289, %rd286;
	selp.b64 	%rd291, %rd290, %rd286, %p113;
	selp.b64 	%rd292, %rd289, %rd291, %p114;
	selp.b16 	%rs228, 1, %rs225, %p113;
	selp.b16 	%rs229, %rs227, %rs228, %p114;
	and.b16  	%rs230, %rs229, 255;
	add.s32 	%r231, %r482, 768;
	cvt.s64.s32 	%rd293, %r482;
	add.s64 	%rd294, %rd293, %rd5;
	add.s64 	%rd295, %rd294, %rd3;
	ld.global.u32 	%r232, [%rd270+4096];
	setp.lt.s32 	%p115, %r232, 5;
	selp.u16 	%rs231, 1, 0, %p115;
	setp.eq.s16 	%p116, %rs230, 0;
	min.s64 	%rd296, %rd295, %rd292;
	selp.b64 	%rd297, %rd296, %rd292, %p115;
	selp.b64 	%rd298, %rd295, %rd297, %p116;
	selp.b16 	%rs232, 1, %rs229, %p115;
	selp.b16 	%rs233, %rs231, %rs232, %p116;
	and.b16  	%rs234, %rs233, 255;
	add.s32 	%r233, %r482, 256;
	cvt.s64.s32 	%rd299, %r233;
	add.s64 	%rd300, %rd299, %rd5;
	add.s64 	%rd301, %rd300, %rd3;
	ld.global.u32 	%r234, [%rd270+5120];
	setp.lt.s32 	%p117, %r234, 5;
	selp.u16 	%rs235, 1, 0, %p117;
	setp.eq.s16 	%p118, %rs234, 0;
	min.s64 	%rd302, %rd301, %rd298;
	selp.b64 	%rd303, %rd302, %rd298, %p117;
	selp.b64 	%rd304, %rd301, %rd303, %p118;
	selp.b16 	%rs236, 1, %rs233, %p117;
	selp.b16 	%rs237, %rs235, %rs236, %p118;
	and.b16  	%rs238, %rs237, 255;
	add.s32 	%r235, %r482, 512;
	cvt.s64.s32 	%rd305, %r235;
	add.s64 	%rd306, %rd305, %rd5;
	add.s64 	%rd307, %rd306, %rd3;
	ld.global.u32 	%r236, [%rd270+6144];
	setp.lt.s32 	%p119, %r236, 5;
	selp.u16 	%rs239, 1, 0, %p119;
	setp.eq.s16 	%p120, %rs238, 0;
	min.s64 	%rd308, %rd307, %rd304;
	selp.b64 	%rd309, %rd308, %rd304, %p119;
	selp.b64 	%rd310, %rd307, %rd309, %p120;
	selp.b16 	%rs240, 1, %rs237, %p119;
	selp.b16 	%rs241, %rs239, %rs240, %p120;
	and.b16  	%rs242, %rs241, 255;
	cvt.s64.s32 	%rd311, %r231;
	add.s64 	%rd312, %rd311, %rd5;
	add.s64 	%rd313, %rd312, %rd3;
	ld.global.u32 	%r237, [%rd270+7168];
	setp.lt.s32 	%p121, %r237, 5;
	selp.u16 	%rs243, 1, 0, %p121;
	setp.eq.s16 	%p122, %rs242, 0;
	min.s64 	%rd314, %rd313, %rd310;
	selp.b64 	%rd315, %rd314, %rd310, %p121;
	selp.b64 	%rd424, %rd313, %rd315, %p122;
	selp.b16 	%rs244, 1, %rs241, %p121;
	selp.b16 	%rs369, %rs243, %rs244, %p122;
	add.s32 	%r482, %r482, 2048;
	add.s32 	%r481, %r481, 8;
	setp.ne.s32 	%p123, %r481, 0;
	@%p123 bra 	$L__BB121_6;
	add.s32 	%r483, %r482, -1024;
$L__BB121_8:
	setp.eq.s32 	%p124, %r10, 0;
	@%p124 bra 	$L__BB121_16;
	setp.lt.u32 	%p125, %r10, 4;
	@%p125 bra 	$L__BB121_11;
	cvt.s64.s32 	%rd317, %r483;
	add.s64 	%rd318, %rd317, %rd5;
	shl.b64 	%rd319, %rd318, 2;
	add.s64 	%rd320, %rd2, %rd319;
	add.s64 	%rd321, %rd318, %rd3;
	ld.global.u32 	%r238, [%rd320];
	setp.lt.s32 	%p126, %r238, 5;
	selp.u16 	%rs246, 1, 0, %p126;
	and.b16  	%rs247, %rs369, 255;
	setp.eq.s16 	%p127, %rs247, 0;
	min.s64 	%rd322, %rd321, %rd424;
	selp.b64 	%rd323, %rd322, %rd424, %p126;
	selp.b64 	%rd324, %rd321, %rd323, %p127;
	selp.b16 	%rs248, 1, %rs369, %p126;
	selp.b16 	%rs249, %rs246, %rs248, %p127;
	and.b16  	%rs250, %rs249, 255;
	add.s32 	%r239, %r483, 256;
	cvt.s64.s32 	%rd325, %r239;
	add.s64 	%rd326, %rd325, %rd5;
	add.s64 	%rd327, %rd326, %rd3;
	ld.global.u32 	%r240, [%rd320+1024];
	setp.lt.s32 	%p128, %r240, 5;
	selp.u16 	%rs251, 1, 0, %p128;
	setp.eq.s16 	%p129, %rs250, 0;
	min.s64 	%rd328, %rd327, %rd324;
	selp.b64 	%rd329, %rd328, %rd324, %p128;
	selp.b64 	%rd330, %rd327, %rd329, %p129;
	selp.b16 	%rs252, 1, %rs249, %p128;
	selp.b16 	%rs253, %rs251, %rs252, %p129;
	and.b16  	%rs254, %rs253, 255;
	add.s32 	%r241, %r483, 512;
	cvt.s64.s32 	%rd331, %r241;
	add.s64 	%rd332, %rd331, %rd5;
	add.s64 	%rd333, %rd332, %rd3;
	ld.global.u32 	%r242, [%rd320+2048];
	setp.lt.s32 	%p130, %r242, 5;
	selp.u16 	%rs255, 1, 0, %p130;
	setp.eq.s16 	%p131, %rs254, 0;
	min.s64 	%rd334, %rd333, %rd330;
	selp.b64 	%rd335, %rd334, %rd330, %p130;
	selp.b64 	%rd336, %rd333, %rd335, %p131;
	selp.b16 	%rs256, 1, %rs253, %p130;
	selp.b16 	%rs257, %rs255, %rs256, %p131;
	and.b16  	%rs258, %rs257, 255;
	add.s32 	%r243, %r483, 768;
	cvt.s64.s32 	%rd337, %r243;
	add.s64 	%rd338, %rd337, %rd5;
	add.s64 	%rd339, %rd338, %rd3;
	ld.global.u32 	%r244, [%rd320+3072];
	setp.lt.s32 	%p132, %r244, 5;
	selp.u16 	%rs259, 1, 0, %p132;
	setp.eq.s16 	%p133, %rs258, 0;
	min.s64 	%rd340, %rd339, %rd336;
	selp.b64 	%rd341, %rd340, %rd336, %p132;
	selp.b64 	%rd424, %rd339, %rd341, %p133;
	selp.b16 	%rs260, 1, %rs257, %p132;
	selp.b16 	%rs369, %rs259, %rs260, %p133;
	add.s32 	%r483, %r483, 1024;
$L__BB121_11:
	and.b32  	%r245, %r9, 3;
	setp.eq.s32 	%p134, %r245, 0;
	@%p134 bra 	$L__BB121_16;
	setp.eq.s32 	%p135, %r245, 1;
	@%p135 bra 	$L__BB121_14;
	cvt.s64.s32 	%rd343, %r483;
	add.s64 	%rd344, %rd343, %rd5;
	shl.b64 	%rd345, %rd344, 2;
	add.s64 	%rd346, %rd2, %rd345;
	add.s64 	%rd347, %rd344, %rd3;
	ld.global.u32 	%r246, [%rd346];
	setp.lt.s32 	%p136, %r246, 5;
	selp.u16 	%rs262, 1, 0, %p136;
	and.b16  	%rs263, %rs369, 255;
	setp.eq.s16 	%p137, %rs263, 0;
	min.s64 	%rd348, %rd347, %rd424;
	selp.b64 	%rd349, %rd348, %rd424, %p136;
	selp.b64 	%rd350, %rd347, %rd349, %p137;
	selp.b16 	%rs264, 1, %rs369, %p136;
	selp.b16 	%rs265, %rs262, %rs264, %p137;
	and.b16  	%rs266, %rs265, 255;
	add.s32 	%r247, %r483, 256;
	cvt.s64.s32 	%rd351, %r247;
	add.s64 	%rd352, %rd351, %rd5;
	add.s64 	%rd353, %rd352, %rd3;
	ld.global.u32 	%r248, [%rd346+1024];
	setp.lt.s32 	%p138, %r248, 5;
	selp.u16 	%rs267, 1, 0, %p138;
	setp.eq.s16 	%p139, %rs266, 0;
	min.s64 	%rd354, %rd353, %rd350;
	selp.b64 	%rd355, %rd354, %rd350, %p138;
	selp.b64 	%rd424, %rd353, %rd355, %p139;
	selp.b16 	%rs268, 1, %rs265, %p138;
	selp.b16 	%rs369, %rs267, %rs268, %p139;
	add.s32 	%r483, %r483, 512;
$L__BB121_14:
	and.b32  	%r249, %r8, 256;
	setp.ne.s32 	%p140, %r249, 0;
	@%p140 bra 	$L__BB121_16;
	cvt.s64.s32 	%rd356, %r483;
	add.s64 	%rd357, %rd356, %rd5;
	shl.b64 	%rd358, %rd357, 2;
	add.s64 	%rd359, %rd2, %rd358;
	add.s64 	%rd360, %rd357, %rd3;
	ld.global.u32 	%r250, [%rd359];
	setp.lt.s32 	%p141, %r250, 5;
	selp.u16 	%rs269, 1, 0, %p141;
	and.b16  	%rs270, %rs369, 255;
	setp.eq.s16 	%p142, %rs270, 0;
	min.s64 	%rd361, %rd360, %rd424;
	selp.b64 	%rd362, %rd361, %rd424, %p141;
	selp.b64 	%rd424, %rd360, %rd362, %p142;
	selp.b16 	%rs271, 1, %rs369, %p141;
	selp.b16 	%rs369, %rs269, %rs271, %p142;
$L__BB121_16:
	setp.lt.s32 	%p143, %r4, 256;
	@%p143 bra 	$L__BB121_41;
	// begin inline asm
	mov.u32 %r369, %laneid;
	// end inline asm
	cvt.u32.u16 	%r390, %rs369;
	and.b32  	%r371, %r390, 255;
	mov.b32 	%r387, 1;
	mov.b32 	%r388, 31;
	mov.b32 	%r389, -1;
	// begin inline asm
	shfl.sync.down.b32 %r370, %r371, %r387, %r388, %r389;
	// end inline asm
	// begin inline asm
	shfl.sync.down.b32 %r375, %r376, %r387, %r388, %r389;
	// end inline asm
	mov.b64 	{%r381, %r386}, %rd424;
	// begin inline asm
	shfl.sync.down.b32 %r380, %r381, %r387, %r388, %r389;
	// end inline asm
	// begin inline asm
	shfl.sync.down.b32 %r385, %r386, %r387, %r388, %r389;
	// end inline asm
	mov.b64 	%rd21, {%r380, %r385};
	cvt.u16.u32 	%rs15, %r370;
	setp.gt.s32 	%p193, %r369, 30;
	@%p193 bra 	$L__BB121_21;
	and.b16  	%rs313, %rs369, 255;
	setp.eq.s16 	%p194, %rs313, 0;
	and.b16  	%rs314, %rs15, 255;
	setp.eq.s16 	%p195, %rs314, 0;
	or.pred  	%p196, %p194, %p195;
	@%p196 bra 	$L__BB121_20;
	min.s64 	%rd424, %rd21, %rd424;
	mov.b16 	%rs369, 1;
	bra.uni 	$L__BB121_21;
$L__BB121_20:
	setp.eq.s16 	%p197, %rs313, 0;
	selp.b64 	%rd424, %rd21, %rd424, %p197;
	selp.b16 	%rs369, %rs15, %rs369, %p197;
$L__BB121_21:
	cvt.u32.u16 	%r411, %rs369;
	and.b32  	%r392, %r411, 255;
	mov.b32 	%r408, 2;
	mov.b32 	%r409, 31;
	mov.b32 	%r410, -1;
	// begin inline asm
	shfl.sync.down.b32 %r391, %r392, %r408, %r409, %r410;
	// end inline asm
	// begin inline asm
	shfl.sync.down.b32 %r396, %r397, %r408, %r409, %r410;
	// end inline asm
	mov.b64 	{%r402, %r407}, %rd424;
	// begin inline asm
	shfl.sync.down.b32 %r401, %r402, %r408, %r409, %r410;
	// end inline asm
	// begin inline asm
	shfl.sync.down.b32 %r406, %r407, %r408, %r409, %r410;
	// end inline asm
	mov.b64 	%rd25, {%r401, %r406};
	cvt.u16.u32 	%rs18, %r391;
	setp.gt.s32 	%p198, %r369, 29;
	@%p198 bra 	$L__BB121_25;
	and.b16  	%rs317, %rs369, 255;
	setp.eq.s16 	%p199, %rs317, 0;
	and.b16  	%rs318, %rs18, 255;
	setp.eq.s16 	%p200, %rs318, 0;
	or.pred  	%p201, %p199, %p200;
	@%p201 bra 	$L__BB121_24;
	min.s64 	%rd424, %rd25, %rd424;
	mov.b16 	%rs369, 1;
	bra.uni 	$L__BB121_25;
$L__BB121_24:
	setp.eq.s16 	%p202, %rs317, 0;
	selp.b64 	%rd424, %rd25, %rd424, %p202;
	selp.b16 	%rs369, %rs18, %rs369, %p202;
$L__BB121_25:
	cvt.u32.u16 	%r432, %rs369;
	and.b32  	%r413, %r432, 255;
	mov.b32 	%r429, 4;
	mov.b32 	%r430, 31;
	mov.b32 	%r431, -1;
	// begin inline asm
	shfl.sync.down.b32 %r412, %r413, %r429, %r430, %r431;
	// end inline asm
	// begin inline asm
	shfl.sync.down.b32 %r417, %r418, %r429, %r430, %r431;
	// end inline asm
	mov.b64 	{%r423, %r428}, %rd424;
	// begin inline asm
	shfl.sync.down.b32 %r422, %r423, %r429, %r430, %r431;
	// end inline asm
	// begin inline asm
	shfl.sync.down.b32 %r427, %r428, %r429, %r430, %r431;
	// end inline asm
	mov.b64 	%rd29, {%r422, %r427};
	cvt.u16.u32 	%rs21, %r412;
	setp.gt.s32 	%p203, %r369, 27;
	@%p203 bra 	$L__BB121_29;
	and.b16  	%rs321, %rs369, 255;
	setp.eq.s16 	%p204, %rs321, 0;
	and.b16  	%rs322, %rs21, 255;
	setp.eq.s16 	%p205, %rs322, 0;
	or.pred  	%p206, %p204, %p205;
	@%p206 bra 	$L__BB121_28;
	min.s64 	%rd424, %rd29, %rd424;
	mov.b16 	%rs369, 1;
	bra.uni 	$L__BB121_29;
$L__BB121_28:
	setp.eq.s16 	%p207, %rs321, 0;
	selp.b64 	%rd424, %rd29, %rd424, %p207;
	selp.b16 	%rs369, %rs21, %rs369, %p207;
$L__BB121_29:
	cvt.u32.u16 	%r453, %rs369;
	and.b32  	%r434, %r453, 255;
	mov.b32 	%r450, 8;
	mov.b32 	%r451, 31;
	mov.b32 	%r452, -1;
	// begin inline asm
	shfl.sync.down.b32 %r433, %r434, %r450, %r451, %r452;
	// end inline asm
	// begin inline asm
	shfl.sync.down.b32 %r438, %r439, %r450, %r451, %r452;
	// end inline asm
	mov.b64 	{%r444, %r449}, %rd424;
	// begin inline asm
	shfl.sync.down.b32 %r443, %r444, %r450, %r451, %r452;
	// end inline asm
	// begin inline asm
	shfl.sync.down.b32 %r448, %r449, %r450, %r451, %r452;
	// end inline asm
	mov.b64 	%rd33, {%r443, %r448};
	cvt.u16.u32 	%rs24, %r433;
	setp.gt.s32 	%p208, %r369, 23;
	@%p208 bra 	$L__BB121_33;
	and.b16  	%rs325, %rs369, 255;
	setp.eq.s16 	%p209, %rs325, 0;
	and.b16  	%rs326, %rs24, 255;
	setp.eq.s16 	%p210, %rs326, 0;
	or.pred  	%p211, %p209, %p210;
	@%p211 bra 	$L__BB121_32;
	min.s64 	%rd424, %rd33, %rd424;
	mov.b16 	%rs369, 1;
	bra.uni 	$L__BB121_33;
$L__BB121_32:
	setp.eq.s16 	%p212, %rs325, 0;
	selp.b64 	%rd424, %rd33, %rd424, %p212;
	selp.b16 	%rs369, %rs24, %rs369, %p212;
$L__BB121_33:
	cvt.u32.u16 	%r474, %rs369;
	and.b32  	%r455, %r474, 255;
	mov.b32 	%r471, 16;
	mov.b32 	%r472, 31;
	mov.b32 	%r473, -1;
	// begin inline asm
	shfl.sync.down.b32 %r454, %r455, %r471, %r472, %r473;
	// end inline asm
	// begin inline asm
	shfl.sync.down.b32 %r459, %r460, %r471, %r472, %r473;
	// end inline asm
	mov.b64 	{%r465, %r470}, %rd424;
	// begin inline asm
	shfl.sync.down.b32 %r464, %r465, %r471, %r472, %r473;
	// end inline asm
	// begin inline asm
	shfl.sync.down.b32 %r469, %r470, %r471, %r472, %r473;
	// end inline asm
	mov.b64 	%rd37, {%r464, %r469};
	cvt.u16.u32 	%rs27, %r454;
	setp.gt.s32 	%p213, %r369, 15;
	@%p213 bra 	$L__BB121_37;
	and.b16  	%rs329, %rs369, 255;
	setp.eq.s16 	%p214, %rs329, 0;
	and.b16  	%rs330, %rs27, 255;
	setp.eq.s16 	%p215, %rs330, 0;
	or.pred  	%p216, %p214, %p215;
	@%p216 bra 	$L__BB121_36;
	min.s64 	%rd424, %rd37, %rd424;
	mov.b16 	%rs369, 1;
	bra.uni 	$L__BB121_37;
$L__BB121_36:
	setp.eq.s16 	%p217, %rs329, 0;
	selp.b16 	%rs369, %rs27, %rs369, %p217;
	selp.b64 	%rd424, %rd37, %rd424, %p217;
$L__BB121_37:
	setp.ne.s32 	%p218, %r369, 0;
	@%p218 bra 	$L__BB121_39;
	shr.u32 	%r475, %r5, 1;
	and.b32  	%r476, %r475, 496;
	mov.u32 	%r477, _ZZN3cub18CUB_300001_SM_10006detail6reduce18DeviceReduceKernelINS2_10policy_hubIN4cuda3std3__45tupleIJblEEEyN6thrust24THRUST_300001_SM_1000_NS8cuda_cub9__find_if7functorIS9_EEE10Policy1000ENSB_12zip_iteratorINS8_IJNSD_26transform_input_iterator_tIbNSB_6detail15normal_iteratorINSB_10device_ptrIiEEEENS7_10__not_fn_tI17greater_than_fourEEEENSB_17counting_iteratorIlNSB_11use_defaultESU_SU_EEEEEEEySF_S9_NS7_10__identityEEEvT0_PT3_T1_NS0_13GridEvenShareIS12_EET2_T4_E12temp_storage;
	add.s32 	%r478, %r477, %r476;
	st.shared.u8 	[%r478+8], %rs369;
	st.shared.u64 	[%r478+16], %rd424;
$L__BB121_39:
	bar.sync 	0;
	setp.ne.s32 	%p219, %r5, 0;
	@%p219 bra 	$L__BB121_118;
	ld.shared.u8 	%rs333, [_ZZN3cub18CUB_300001_SM_10006detail6reduce18DeviceReduceKernelINS2_10policy_hubIN4cuda3std3__45tupleIJblEEEyN6thrust24THRUST_300001_SM_1000_NS8cuda_cub9__find_if7functorIS9_EEE10Policy1000ENSB_12zip_iteratorINS8_IJNSD_26transform_input_iterator_tIbNSB_6detail15normal_iteratorINSB_10device_ptrIiEEEENS7_10__not_fn_tI17greater_than_fourEEEENSB_17counting_iteratorIlNSB_11use_defaultESU_SU_EEEEEEEySF_S9_NS7_10__identityEEEvT0_PT3_T1_NS0_13GridEvenShareIS12_EET2_T4_E12temp_storage+24];
	ld.shared.u64 	%rd384, [_ZZN3cub18CUB_300001_SM_10006detail6reduce18DeviceReduceKernelINS2_10policy_hubIN4cuda3std3__45tupleIJblEEEyN6thrust24THRUST_300001_SM_1000_NS8cuda_cub9__find_if7functorIS9_EEE10Policy1000ENSB_12zip_iteratorINS8_IJNSD_26transform_input_iterator_tIbNSB_6detail15normal_iteratorINSB_10device_ptrIiEEEENS7_10__not_fn_tI17greater_than_fourEEEENSB_17counting_iteratorIlNSB_11use_defaultESU_SU_EEEEEEEySF_S9_NS7_10__identityEEEvT0_PT3_T1_NS0_13GridEvenShareIS12_EET2_T4_E12temp_storage+32];
	and.b16  	%rs334, %rs369, 255;
	setp.eq.s16 	%p220, %rs334, 0;
	setp.eq.s16 	%p221, %rs333, 0;
	min.s64 	%rd385, %rd384, %rd424;
	selp.b16 	%rs335, %rs369, 1, %p221;
	selp.b16 	%rs336, %rs333, %rs335, %p220;
	and.b16  	%rs337, %rs336, 255;
	selp.b64 	%rd386, %rd424, %rd385, %p221;
	selp.b64 	%rd387, %rd384, %rd386, %p220;
	ld.shared.u8 	%rs338, [_ZZN3cub18CUB_300001_SM_10006detail6reduce18DeviceReduceKernelINS2_10policy_hubIN4cuda3std3__45tupleIJblEEEyN6thrust24THRUST_300001_SM_1000_NS8cuda_cub9__find_if7functorIS9_EEE10Policy1000ENSB_12zip_iteratorINS8_IJNSD_26transform_input_iterator_tIbNSB_6detail15normal_iteratorINSB_10device_ptrIiEEEENS7_10__not_fn_tI17greater_than_fourEEEENSB_17counting_iteratorIlNSB_11use_defaultESU_SU_EEEEEEEySF_S9_NS7_10__identityEEEvT0_PT3_T1_NS0_13GridEvenShareIS12_EET2_T4_E12temp_storage+40];
	ld.shared.u64 	%rd388, [_ZZN3cub18CUB_300001_SM_10006detail6reduce18DeviceReduceKernelINS2_10policy_hubIN4cuda3std3__45tupleIJblEEEyN6thrust24THRUST_300001_SM_1000_NS8cuda_cub9__find_if7functorIS9_EEE10Policy1000ENSB_12zip_iteratorINS8_IJNSD_26transform_input_iterator_tIbNSB_6detail15normal_iteratorINSB_10device_ptrIiEEEENS7_10__not_fn_tI17greater_than_fourEEEENSB_17counting_iteratorIlNSB_11use_defaultESU_SU_EEEEEEEySF_S9_NS7_10__identityEEEvT0_PT3_T1_NS0_13GridEvenShareIS12_EET2_T4_E12temp_storage+48];
	setp.eq.s16 	%p222, %rs337, 0;
	setp.eq.s16 	%p223, %rs338, 0;
	min.s64 	%rd389, %rd388, %rd387;
	selp.b16 	%rs339, %rs336, 1, %p223;
	selp.b16 	%rs340, %rs338, %rs339, %p222;
	and.b16  	%rs341, %rs340, 255;
	selp.b64 	%rd390, %rd387, %rd389, %p223;
	selp.b64 	%rd391, %rd388, %rd390, %p222;
	ld.shared.u8 	%rs342, [_ZZN3cub18CUB_300001_SM_10006detail6reduce18DeviceReduceKernelINS2_10policy_hubIN4cuda3std3__45tupleIJblEEEyN6thrust24THRUST_300001_SM_1000_NS8cuda_cub9__find_if7functorIS9_EEE10Policy1000ENSB_12zip_iteratorINS8_IJNSD_26transform_input_iterator_tIbNSB_6detail15normal_iteratorINSB_10device_ptrIiEEEENS7_10__not_fn_tI17greater_than_fourEEEENSB_17counting_iteratorIlNSB_11use_defaultESU_SU_EEEEEEEySF_S9_NS7_10__identityEEEvT0_PT3_T1_NS0_13GridEvenShareIS12_EET2_T4_E12temp_storage+56];
	ld.shared.u64 	%rd392, [_ZZN3cub18CUB_300001_SM_10006detail6reduce18DeviceReduceKernelINS2_10policy_hubIN4cuda3std3__45tupleIJblEEEyN6thrust24THRUST_300001_SM_1000_NS8cuda_cub9__find_if7functorIS9_EEE10Policy1000ENSB_12zip_iteratorINS8_IJNSD_26transform_input_iterator_tIbNSB_6detail15normal_iteratorINSB_10device_ptrIiEEEENS7_10__not_fn_tI17greater_than_fourEEEENSB_17counting_iteratorIlNSB_11use_defaultESU_SU_EEEEEEEySF_S9_NS7_10__identityEEEvT0_PT3_T1_NS0_13GridEvenShareIS12_EET2_T4_E12temp_storage+64];
	setp.eq.s16 	%p224, %rs341, 0;
	setp.eq.s16 	%p225, %rs342, 0;
	min.s64 	%rd393, %rd392, %rd391;
	selp.b16 	%rs343, %rs340, 1, %p225;
	selp.b16 	%rs344, %rs342, %rs343, %p224;
	and.b16  	%rs345, %rs344, 255;
	selp.b64 	%rd394, %rd391, %rd393, %p225;
	selp.b64 	%rd395, %rd392, %rd394, %p224;
	ld.shared.u8 	%rs346, [_ZZN3cub18CUB_300001_SM_10006detail6reduce18DeviceReduceKernelINS2_10policy_hubIN4cuda3std3__45tupleIJblEEEyN6thrust24THRUST_300001_SM_1000_NS8cuda_cub9__find_if7functorIS9_EEE10Policy1000ENSB_12zip_iteratorINS8_IJNSD_26transform_input_iterator_tIbNSB_6detail15normal_iteratorINSB_10device_ptrIiEEEENS7_10__not_fn_tI17greater_than_fourEEEENSB_17counting_iteratorIlNSB_11use_defaultESU_SU_EEEEEEEySF_S9_NS7_10__identityEEEvT0_PT3_T1_NS0_13GridEvenShareIS12_EET2_T4_E12temp_storage+72];
	ld.shared.u64 	%rd396, [_ZZN3cub18CUB_300001_SM_10006detail6reduce18DeviceReduceKernelINS2_10policy_hubIN4cuda3std3__45tupleIJblEEEyN6thrust24THRUST_300001_SM_1000_NS8cuda_cub9__find_if7functorIS9_EEE10Policy1000ENSB_12zip_iteratorINS8_IJNSD_26transform_input_iterator_tIbNSB_6detail15normal_iteratorINSB_10device_ptrIiEEEENS7_10__not_fn_tI17greater_than_fourEEEENSB_17counting_iteratorIlNSB_11use_defaultESU_SU_EEEEEEEySF_S9_NS7_10__identityEEEvT0_PT3_T1_NS0_13GridEvenShareIS12_EET2_T4_E12temp_storage+80];
	setp.eq.s16 	%p226, %rs345, 0;
	setp.eq.s16 	%p227, %rs346, 0;
	min.s64 	%rd397, %rd396, %rd395;
	selp.b16 	%rs347, %rs344, 1, %p227;
	selp.b16 	%rs348, %rs346, %rs347, %p226;
	and.b16  	%rs349, %rs348, 255;
	selp.b64 	%rd398, %rd395, %rd397, %p227;
	selp.b64 	%rd399, %rd396, %rd398, %p226;
	ld.shared.u8 	%rs350, [_ZZN3cub18CUB_300001_SM_10006detail6reduce18DeviceReduceKernelINS2_10policy_hubIN4cuda3std3__45tupleIJblEEEyN6thrust24THRUST_300001_SM_1000_NS8cuda_cub9__find_if7functorIS9_EEE10Policy1000ENSB_12zip_iteratorINS8_IJNSD_26transform_input_iterator_tIbNSB_6detail15normal_iteratorINSB_10device_ptrIiEEEENS7_10__not_fn_tI17greater_than_fourEEEENSB_17counting_iteratorIlNSB_11use_defaultESU_SU_EEEEEEEySF_S9_NS7_10__identityEEEvT0_PT3_T1_NS0_13GridEvenShareIS12_EET2_T4_E12temp_storage+88];
	ld.shared.u64 	%rd400, [_ZZN3cub18CUB_300001_SM_10006detail6reduce18DeviceReduceKernelINS2_10policy_hubIN4cuda3std3__45tupleIJblEEEyN6thrust24THRUST_300001_SM_1000_NS8cuda_cub9__find_if7functorIS9_EEE10Policy1000ENSB_12zip_iteratorINS8_IJNSD_26transform_input_iterator_tIbNSB_6detail15normal_iteratorINSB_10device_ptrIiEEEENS7_10__not_fn_tI17greater_than_fourEEEENSB_17counting_iteratorIlNSB_11use_defaultESU_SU_EEEEEEEySF_S9_NS7_10__identityEEEvT0_PT3_T1_NS0_13GridEvenShareIS12_EET2_T4_E12temp_storage+96];
	setp.eq.s16 	%p228, %rs349, 0;
	setp.eq.s16 	%p229, %rs350, 0;
	min.s64 	%rd401, %rd400, %rd399;
	selp.b16 	%rs351, %rs348, 1, %p229;
	selp.b16 	%rs352, %rs350, %rs351, %p228;
	and.b16  	%rs353, %rs352, 255;
	selp.b64 	%rd402, %rd399, %rd401, %p229;
	selp.b64 	%rd403, %rd400, %rd402, %p228;
	ld.shared.u8 	%rs354, [_ZZN3cub18CUB_300001_SM_10006detail6reduce18DeviceReduceKernelINS2_10policy_hubIN4cuda3std3__45tupleIJblEEEyN6thrust24THRUST_300001_SM_1000_NS8cuda_cub9__find_if7functorIS9_EEE10Policy1000ENSB_12zip_iteratorINS8_IJNSD_26transform_input_iterator_tIbNSB_6detail15normal_iteratorINSB_10device_ptrIiEEEENS7_10__not_fn_tI17greater_than_fourEEEENSB_17counting_iteratorIlNSB_11use_defaultESU_SU_EEEEEEEySF_S9_NS7_10__identityEEEvT0_PT3_T1_NS0_13GridEvenShareIS12_EET2_T4_E12temp_storage+104];
	ld.shared.u64 	%rd404, [_ZZN3cub18CUB_300001_SM_10006detail6reduce18DeviceReduceKernelINS2_10policy_hubIN4cuda3std3__45tupleIJblEEEyN6thrust24THRUST_300001_SM_1000_NS8cuda_cub9__find_if7functorIS9_EEE10Policy1000ENSB_12zip_iteratorINS8_IJNSD_26transform_input_iterator_tIbNSB_6detail15normal_iteratorINSB_10device_ptrIiEEEENS7_10__not_fn_tI17greater_than_fourEEEENSB_17counting_iteratorIlNSB_11use_defaultESU_SU_EEEEEEEySF_S9_NS7_10__identityEEEvT0_PT3_T1_NS0_13GridEvenShareIS12_EET2_T4_E12temp_storage+112];
	setp.eq.s16 	%p230, %rs353, 0;
	setp.eq.s16 	%p231, %rs354, 0;
	min.s64 	%rd405, %rd404, %rd403;
	selp.b16 	%rs355, %rs352, 1, %p231;
	selp.b16 	%rs356, %rs354, %rs355, %p230;
	and.b16  	%rs357, %rs356, 255;
	selp.b64 	%rd406, %rd403, %rd405, %p231;
	selp.b64 	%rd407, %rd404, %rd406, %p230;
	ld.shared.u8 	%rs358, [_ZZN3cub18CUB_300001_SM_10006detail6reduce18DeviceReduceKernelINS2_10policy_hubIN4cuda3std3__45tupleIJblEEEyN6thrust24THRUST_300001_SM_1000_NS8cuda_cub9__find_if7functorIS9_EEE10Policy1000ENSB_12zip_iteratorINS8_IJNSD_26transform_input_iterator_tIbNSB_6detail15normal_iteratorINSB_10device_ptrIiEEEENS7_10__not_fn_tI17greater_than_fourEEEENSB_17counting_iteratorIlNSB_11use_defaultESU_SU_EEEEEEEySF_S9_NS7_10__identityEEEvT0_PT3_T1_NS0_13GridEvenShareIS12_EET2_T4_E12temp_storage+120];
	ld.shared.u64 	%rd408, [_ZZN3cub18CUB_300001_SM_10006detail6reduce18DeviceReduceKernelINS2_10policy_hubIN4cuda3std3__45tupleIJblEEEyN6thrust24THRUST_300001_SM_1000_NS8cuda_cub9__find_if7functorIS9_EEE10Policy1000ENSB_12zip_iteratorINS8_IJNSD_26transform_input_iterator_tIbNSB_6detail15normal_iteratorINSB_10device_ptrIiEEEENS7_10__not_fn_tI17greater_than_fourEEEENSB_17counting_iteratorIlNSB_11use_defaultESU_SU_EEEEEEEySF_S9_NS7_10__identityEEEvT0_PT3_T1_NS0_13GridEvenShareIS12_EET2_T4_E12temp_storage+128];
	setp.eq.s16 	%p232, %rs357, 0;
	setp.eq.s16 	%p233, %rs358, 0;
	min.s64 	%rd409, %rd408, %rd407;
	selp.b16 	%rs359, %rs356, 1, %p233;
	selp.b16 	%rs369, %rs358, %rs359, %p232;
	selp.b64 	%rd410, %rd407, %rd409, %p233;
	selp.b64 	%rd424, %rd408, %rd410, %p232;
	bra.uni 	$L__BB121_118;
$L__BB121_41:
	// begin inline asm
	mov.u32 %r251, %laneid;
	// end inline asm
	and.b32  	%r272, %r5, 992;
	add.s32 	%r273, %r272, 32;
	setp.gt.s32 	%p144, %r273, %r4;
	not.b32 	%r274, %r272;
	add.s32 	%r275, %r4, %r274;
	selp.b32 	%r270, %r275, 31, %p144;
	cvt.u32.u16 	%r276, %rs369;
	and.b32  	%r253, %r276, 255;
	mov.b32 	%r269, 1;
	mov.b32 	%r271, -1;
	// begin inline asm
	shfl.sync.down.b32 %r252, %r253, %r269, %r270, %r271;
	// end inline asm
	// begin inline asm
	shfl.sync.down.b32 %r257, %r258, %r269, %r270, %r271;
	// end inline asm
	mov.b64 	{%r263, %r268}, %rd424;
	// begin inline asm
	shfl.sync.down.b32 %r262, %r263, %r269, %r270, %r271;
	// end inline asm
	// begin inline asm
	shfl.sync.down.b32 %r267, %r268, %r269, %r270, %r271;
	// end inline asm
	mov.b64 	%rd42, {%r262, %r267};
	cvt.u16.u32 	%rs31, %r252;
	setp.ge.s32 	%p145, %r251, %r270;
	@%p145 bra 	$L__BB121_45;
	and.b16  	%rs272, %rs369, 255;
	setp.eq.s16 	%p146, %rs272, 0;
	and.b16  	%rs273, %rs31, 255;
	setp.eq.s16 	%p147, %rs273, 0;
	or.pred  	%p148, %p146, %p147;
	@%p148 bra 	$L__BB121_44;
	min.s64 	%rd424, %rd42, %rd424;
	mov.b16 	%rs369, 1;
	bra.uni 	$L__BB121_45;
$L__BB121_44:
	setp.eq.s16 	%p149, %rs272, 0;
	selp.b16 	%rs369, %rs31, %rs369, %p149;
	selp.b64 	%rd424, %rd42, %rd424, %p149;
$L__BB121_45:
	cvt.u32.u16 	%r297, %rs369;
	and.b32  	%r278, %r297, 255;
	mov.b32 	%r294, 2;
	mov.b32 	%r296, -1;
	// begin inline asm
	shfl.sync.down.b32 %r277, %r278, %r294, %r270, %r296;
	// end inline asm
	// begin inline asm
	shfl.sync.down.b32 %r282, %r283, %r294, %r270, %r296;
	// end inline asm
	mov.b64 	{%r288, %r293}, %rd424;
	// begin inline asm
	shfl.sync.down.b32 %r287, %r288, %r294, %r270, %r296;
	// end inline asm
	// begin inline asm
	shfl.sync.down.b32 %r292, %r293, %r294, %r270, %r296;
	// end inline asm
	mov.b64 	%rd46, {%r287, %r292};
	cvt.u16.u32 	%rs34, %r277;
	add.s32 	%r298, %r251, 2;
	setp.gt.s32 	%p150, %r298, %r270;
	@%p150 bra 	$L__BB121_49;
	and.b16  	%rs276, %rs369, 255;
	setp.eq.s16 	%p151, %rs276, 0;
	and.b16  	%rs277, %rs34, 255;
	setp.eq.s16 	%p152, %rs277, 0;
	or.pred  	%p153, %p151, %p152;
	@%p153 bra 	$L__BB121_48;
	min.s64 	%rd424, %rd46, %rd424;
	mov.b16 	%rs369, 1;
	bra.uni 	$L__BB121_49;
$L__BB121_48:
	setp.eq.s16 	%p154, %rs276, 0;
	selp.b16 	%rs369, %rs34, %rs369, %p154;
	selp.b64 	%rd424, %rd46, %rd424, %p154;
$L__BB121_49:
	cvt.u32.u16 	%r319, %rs369;
	and.b32  	%r300, %r319, 255;
	mov.b32 	%r316, 4;
	mov.b32 	%r318, -1;
	// begin inline asm
	shfl.sync.down.b32 %r299, %r300, %r316, %r270, %r318;
	// end inline asm
	// begin inline asm
	shfl.sync.down.b32 %r304, %r305, %r316, %r270, %r318;
	// end inline asm
	mov.b64 	{%r310, %r315}, %rd424;
	// begin inline asm
	shfl.sync.down.b32 %r309, %r310, %r316, %r270, %r318;
	// end inline asm
	// begin inline asm
	shfl.sync.down.b32 %r314, %r315, %r316, %r270, %r318;
	// end inline asm
	mov.b64 	%rd50, {%r309, %r314};
	cvt.u16.u32 	%rs37, %r299;
	add.s32 	%r320, %r251, 4;
	setp.gt.s32 	%p155, %r320, %r270;
	@%p155 bra 	$L__BB121_53;
	and.b16  	%rs280, %rs369, 255;
	setp.eq.s16 	%p156, %rs280, 0;
	and.b16  	%rs281, %rs37, 255;
	setp.eq.s16 	%p157, %rs281, 0;
	or.pred  	%p158, %p156, %p157;
	@%p158 bra 	$L__BB121_52;
	min.s64 	%rd424, %rd50, %rd424;
	mov.b16 	%rs369, 1;
	bra.uni 	$L__BB121_53;
$L__BB121_52:
	setp.eq.s16 	%p159, %rs280, 0;
	selp.b16 	%rs369, %rs37, %rs369, %p159;
	selp.b64 	%rd424, %rd50, %rd424, %p159;
$L__BB121_53:
	cvt.u32.u16 	%r341, %rs369;
	and.b32  	%r322, %r341, 255;
	mov.b32 	%r338, 8;
	mov.b32 	%r340, -1;
	// begin inline asm
	shfl.sync.down.b32 %r321, %r322, %r338, %r270, %r340;
	// end inline asm
	// begin inline asm
	shfl.sync.down.b32 %r326, %r327, %r338, %r270, %r340;
	// end inline asm
	mov.b64 	{%r332, %r337}, %rd424;
	// begin inline asm
	shfl.sync.down.b32 %r331, %r332, %r338, %r270, %r340;
	// end inline asm
	// begin inline asm
	shfl.sync.down.b32 %r336, %r337, %r338, %r270, %r340;
	// end inline asm
	mov.b64 	%rd54, {%r331, %r336};
	cvt.u16.u32 	%rs40, %r321;
	add.s32 	%r342, %r251, 8;
	setp.gt.s32 	%p160, %r342, %r270;
	@%p160 bra 	$L__BB121_57;
	and.b16  	%rs284, %rs369, 255;
	setp.eq.s16 	%p161, %rs284, 0;
	and.b16  	%rs285, %rs40, 255;
	setp.eq.s16 	%p162, %rs285, 0;
	or.pred  	%p163, %p161, %p162;
	@%p163 bra 	$L__BB121_56;
	min.s64 	%rd424, %rd54, %rd424;
	mov.b16 	%rs369, 1;
	bra.uni 	$L__BB121_57;
$L__BB121_56:
	setp.eq.s16 	%p164, %rs284, 0;
	selp.b16 	%rs369, %rs40, %rs369, %p164;
	selp.b64 	%rd424, %rd54, %rd424, %p164;
$L__BB121_57:
	cvt.u32.u16 	%r363, %rs369;
	and.b32  	%r344, %r363, 255;
	mov.b32 	%r360, 16;
	mov.b32 	%r362, -1;
	// begin inline asm
	shfl.sync.down.b32 %r343, %r344, %r360, %r270, %r362;
	// end inline asm
	// begin inline asm
	shfl.sync.down.b32 %r348, %r349, %r360, %r270, %r362;
	// end inline asm
	mov.b64 	{%r354, %r359}, %rd424;
	// begin inline asm
	shfl.sync.down.b32 %r353, %r354, %r360, %r270, %r362;
	// end inline asm
	// begin inline asm
	shfl.sync.down.b32 %r358, %r359, %r360, %r270, %r362;
	// end inline asm
	mov.b64 	%rd58, {%r353, %r358};
	cvt.u16.u32 	%rs43, %r343;
	add.s32 	%r364, %r251, 16;
	setp.gt.s32 	%p165, %r364, %r270;
	@%p165 bra 	$L__BB121_61;
	and.b16  	%rs288, %rs369, 255;
	setp.eq.s16 	%p166, %rs288, 0;
	and.b16  	%rs289, %rs43, 255;
	setp.eq.s16 	%p167, %rs289, 0;
	or.pred  	%p168, %p166, %p167;
	@%p168 bra 	$L__BB121_60;
	min.s64 	%rd424, %rd58, %rd424;
	mov.b16 	%rs369, 1;
	bra.uni 	$L__BB121_61;
$L__BB121_60:
	setp.eq.s16 	%p169, %rs288, 0;
	selp.b16 	%rs369, %rs43, %rs369, %p169;
	selp.b64 	%rd424, %rd58, %rd424, %p169;
$L__BB121_61:
	setp.ne.s32 	%p170, %r251, 0;
	@%p170 bra 	$L__BB121_63;
	shr.u32 	%r365, %r5, 1;
	and.b32  	%r366, %r365, 496;
	mov.u32 	%r367, _ZZN3cub18CUB_300001_SM_10006detail6reduce18DeviceReduceKernelINS2_10policy_hubIN4cuda3std3__45tupleIJblEEEyN6thrust24THRUST_300001_SM_1000_NS8cuda_cub9__find_if7functorIS9_EEE10Policy1000ENSB_12zip_iteratorINS8_IJNSD_26transform_input_iterator_tIbNSB_6detail15normal_iteratorINSB_10device_ptrIiEEEENS7_10__not_fn_tI17greater_than_fourEEEENSB_17counting_iteratorIlNSB_11use_defaultESU_SU_EEEEEEEySF_S9_NS7_10__identityEEEvT0_PT3_T1_NS0_13GridEvenShareIS12_EET2_T4_E12temp_storage;
	add.s32 	%r368, %r367, %r366;
	st.shared.u8 	[%r368+8], %rs369;
	st.shared.u64 	[%r368+16], %rd424;
$L__BB121_63:
	bar.sync 	0;
	setp.ne.s32 	%p171, %r5, 0;
	@%p171 bra 	$L__BB121_118;
	setp.lt.s32 	%p172, %r4, 33;
	@%p172 bra 	$L__BB121_66;
	ld.shared.u8 	%rs292, [_ZZN3cub18CUB_300001_SM_10006detail6reduce18DeviceReduceKernelINS2_10policy_hubIN4cuda3std3__45tupleIJblEEEyN6thrust24THRUST_300001_SM_1000_NS8cuda_cub9__find_if7functorIS9_EEE10Policy1000ENSB_12zip_iteratorINS8_IJNSD_26transform_input_iterator_tIbNSB_6detail15normal_iteratorINSB_10device_ptrIiEEEENS7_10__not_fn_tI17greater_than_fourEEEENSB_17counting_iteratorIlNSB_11use_defaultESU_SU_EEEEEEEySF_S9_NS7_10__identityEEEvT0_PT3_T1_NS0_13GridEvenShareIS12_EET2_T4_E12temp_storage+24];
	ld.shared.u64 	%rd363, [_ZZN3cub18CUB_300001_SM_10006detail6reduce18DeviceReduceKernelINS2_10policy_hubIN4cuda3std3__45tupleIJblEEEyN6thrust24THRUST_300001_SM_1000_NS8cuda_cub9__find_if7functorIS9_EEE10Policy1000ENSB_12zip_iteratorINS8_IJNSD_26transform_input_iterator_tIbNSB_6detail15normal_iteratorINSB_10device_ptrIiEEEENS7_10__not_fn_tI17greater_than_fourEEEENSB_17counting_iteratorIlNSB_11use_defaultESU_SU_EEEEEEEySF_S9_NS7_10__identityEEEvT0_PT3_T1_NS0_13GridEvenShareIS12_EET2_T4_E12temp_storage+32];
	and.b16  	%rs293, %rs369, 255;
	setp.eq.s16 	%p173, %rs293, 0;
	setp.eq.s16 	%p174, %rs292, 0;
	min.s64 	%rd364, %rd363, %rd424;
	selp.b16 	%rs294, %rs369, 1, %p174;
	selp.b16 	%rs369, %rs292, %rs294, %p173;
	selp.b64 	%rd365, %rd424, %rd364, %p174;
	selp.b64 	%rd424, %rd363, %rd365, %p173;
$L__BB121_66:
	setp.lt.s32 	%p175, %r4, 65;
	@%p175 bra 	$L__BB121_68;
	ld.shared.u8 	%rs295, [_ZZN3cub18CUB_300001_SM_10006detail6reduce18DeviceReduceKernelINS2_10policy_hubIN4cuda3std3__45tupleIJblEEEyN6thrust24THRUST_300001_SM_1000_NS8cuda_cub9__find_if7functorIS9_EEE10Policy1000ENSB_12zip_iteratorINS8_IJNSD_26transform_input_iterator_tIbNSB_6detail15normal_iteratorINSB_10device_ptrIiEEEENS7_10__not_fn_tI17greater_than_fourEEEENSB_17counting_iteratorIlNSB_11use_defaultESU_SU_EEEEEEEySF_S9_NS7_10__identityEEEvT0_PT3_T1_NS0_13GridEvenShareIS12_EET2_T4_E12temp_storage+40];
	ld.shared.u64 	%rd366, [_ZZN3cub18CUB_300001_SM_10006detail6reduce18DeviceReduceKernelINS2_10policy_hubIN4cuda3std3__45tupleIJblEEEyN6thrust24THRUST_300001_SM_1000_NS8cuda_cub9__find_if7functorIS9_EEE10Policy1000ENSB_12zip_iteratorINS8_IJNSD_26transform_input_iterator_tIbNSB_6detail15normal_iteratorINSB_10device_ptrIiEEEENS7_10__not_fn_tI17greater_than_fourEEEENSB_17counting_iteratorIlNSB_11use_defaultESU_SU_EEEEEEEySF_S9_NS7_10__identityEEEvT0_PT3_T1_NS0_13GridEvenShareIS12_EET2_T4_E12temp_storage+48];
	and.b16  	%rs296, %rs369, 255;
	setp.eq.s16 	%p176, %rs296, 0;
	setp.eq.s16 	%p177, %rs295, 0;
	min.s64 	%rd367, %rd366, %rd424;
	selp.b16 	%rs297, %rs369, 1, %p177;
	selp.b16 	%rs369, %rs295, %rs297, %p176;
	selp.b64 	%rd368, %rd424, %rd367, %p177;
	selp.b64 	%rd424, %rd366, %rd368, %p176;
$L__BB121_68:
	setp.lt.s32 	%p178, %r4, 97;
	@%p178 bra 	$L__BB121_70;
	ld.shared.u8 	%rs298, [_ZZN3cub18CUB_300001_SM_10006detail6reduce18DeviceReduceKernelINS2_10policy_hubIN4cuda3std3__45tupleIJblEEEyN6thrust24THRUST_300001_SM_1000_NS8cuda_cub9__find_if7functorIS9_EEE10Policy1000ENSB_12zip_iteratorINS8_IJNSD_26transform_input_iterator_tIbNSB_6detail15normal_iteratorINSB_10device_ptrIiEEEENS7_10__not_fn_tI17greater_than_fourEEEENSB_17counting_iteratorIlNSB_11use_defaultESU_SU_EEEEEEEySF_S9_NS7_10__identityEEEvT0_PT3_T1_NS0_13GridEvenShareIS12_EET2_T4_E12temp_storage+56];
	ld.shared.u64 	%rd369, [_ZZN3cub18CUB_300001_SM_10006detail6reduce18DeviceReduceKernelINS2_10policy_hubIN4cuda3std3__45tupleIJblEEEyN6thrust24THRUST_300001_SM_1000_NS8cuda_cub9__find_if7functorIS9_EEE10Policy1000ENSB_12zip_iteratorINS8_IJNSD_26transform_input_iterator_tIbNSB_6detail15normal_iteratorINSB_10device_ptrIiEEEENS7_10__not_fn_tI17greater_than_fourEEEENSB_17counting_iteratorIlNSB_11use_defaultESU_SU_EEEEEEEySF_S9_NS7_10__identityEEEvT0_PT3_T1_NS0_13GridEvenShareIS12_EET2_T4_E12temp_storage+64];
	and.b16  	%rs299, %rs369, 255;
	setp.eq.s16 	%p179, %rs299, 0;
	setp.eq.s16 	%p180, %rs298, 0;
	min.s64 	%rd370, %rd369, %rd424;
	selp.b16 	%rs300, %rs369, 1, %p180;
	selp.b16 	%rs369, %rs298, %rs300, %p179;
	selp.b64 	%rd371, %rd424, %rd370, %p180;
	selp.b64 	%rd424, %rd369, %rd371, %p179;
$L__BB121_70:
	setp.lt.s32 	%p181, %r4, 129;
	@%p181 bra 	$L__BB121_72;
	ld.shared.u8 	%rs301, [_ZZN3cub18CUB_300001_SM_10006detail6reduce18DeviceReduceKernelINS2_10policy_hubIN4cuda3std3__45tupleIJblEEEyN6thrust24THRUST_300001_SM_1000_NS8cuda_cub9__find_if7functorIS9_EEE10Policy1000ENSB_12zip_iteratorINS8_IJNSD_26transform_input_iterator_tIbNSB_6detail15normal_iteratorINSB_10device_ptrIiEEEENS7_10__not_fn_tI17greater_than_fourEEEENSB_17counting_iteratorIlNSB_11use_defaultESU_SU_EEEEEEEySF_S9_NS7_10__identityEEEvT0_PT3_T1_NS0_13GridEvenShareIS12_EET2_T4_E12temp_storage+72];
	ld.shared.u64 	%rd372, [_ZZN3cub18CUB_300001_SM_10006detail6reduce18DeviceReduceKernelINS2_10policy_hubIN4cuda3std3__45tupleIJblEEEyN6thrust24THRUST_300001_SM_1000_NS8cuda_cub9__find_if7functorIS9_EEE10Policy1000ENSB_12zip_iteratorINS8_IJNSD_26transform_input_iterator_tIbNSB_6detail15normal_iteratorINSB_10device_ptrIiEEEENS7_10__not_fn_tI17greater_than_fourEEEENSB_17counting_iteratorIlNSB_11use_defaultESU_SU_EEEEEEEySF_S9_NS7_10__identityEEEvT0_PT3_T1_NS0_13GridEvenShareIS12_EET2_T4_E12temp_storage+80];
	and.b16  	%rs302, %rs369, 255;
	setp.eq.s16 	%p182, %rs302, 0;
	setp.eq.s16 	%p183, %rs301, 0;
	min.s64 	%rd373, %rd372, %rd424;
	selp.b16 	%rs303, %rs369, 1, %p183;
	selp.b16 	%rs369, %rs301, %rs303, %p182;
	selp.b64 	%rd374, %rd424, %rd373, %p183;
	selp.b64 	%rd424, %rd372, %rd374, %p182;
$L__BB121_72:
	setp.lt.s32 	%p184, %r4, 161;
	@%p184 bra 	$L__BB121_74;
	ld.shared.u8 	%rs304, [_ZZN3cub18CUB_300001_SM_10006detail6reduce18DeviceReduceKernelINS2_10policy_hubIN4cuda3std3__45tupleIJblEEEyN6thrust24THRUST_300001_SM_1000_NS8cuda_cub9__find_if7functorIS9_EEE10Policy1000ENSB_12zip_iteratorINS8_IJNSD_26transform_input_iterator_tIbNSB_6detail15normal_iteratorINSB_10device_ptrIiEEEENS7_10__not_fn_tI17greater_than_fourEEEENSB_17counting_iteratorIlNSB_11use_defaultESU_SU_EEEEEEEySF_S9_NS7_10__identityEEEvT0_PT3_T1_NS0_13GridEvenShareIS12_EET2_T4_E12temp_storage+88];
	ld.shared.u64 	%rd375, [_ZZN3cub18CUB_300001_SM_10006detail6reduce18DeviceReduceKernelINS2_10policy_hubIN4cuda3std3__45tupleIJblEEEyN6thrust24THRUST_300001_SM_1000_NS8cuda_cub9__find_if7functorIS9_EEE10Policy1000ENSB_12zip_iteratorINS8_IJNSD_26transform_input_iterator_tIbNSB_6detail15normal_iteratorINSB_10device_ptrIiEEEENS7_10__not_fn_tI17greater_than_fourEEEENSB_17counting_iteratorIlNSB_11use_defaultESU_SU_EEEEEEEySF_S9_NS7_10__identityEEEvT0_PT3_T1_NS0_13GridEvenShareIS12_EET2_T4_E12temp_storage+96];
	and.b16  	%rs305, %rs369, 255;
	setp.eq.s16 	%p185, %rs305, 0;
	setp.eq.s16 	%p186, %rs304, 0;
	min.s64 	%rd376, %rd375, %rd424;
	selp.b16 	%rs306, %rs369, 1, %p186;
	selp.b16 	%rs369, %rs304, %rs306, %p185;
	selp.b64 	%rd377, %rd424, %rd376, %p186;
	selp.b64 	%rd424, %rd375, %rd377, %p185;
$L__BB121_74:
	setp.lt.s32 	%p187, %r4, 193;
	@%p187 bra 	$L__BB121_76;
	ld.shared.u8 	%rs307, [_ZZN3cub18CUB_300001_SM_10006detail6reduce18DeviceReduceKernelINS2_10policy_hubIN4cuda3std3__45tupleIJblEEEyN6thrust24THRUST_300001_SM_1000_NS8cuda_cub9__find_if7functorIS9_EEE10Policy1000ENSB_12zip_iteratorINS8_IJNSD_26transform_input_iterator_tIbNSB_6detail15normal_iteratorINSB_10device_ptrIiEEEENS7_10__not_fn_tI17greater_than_fourEEEENSB_17counting_iteratorIlNSB_11use_defaultESU_SU_EEEEEEEySF_S9_NS7_10__identityEEEvT0_PT3_T1_NS0_13GridEvenShareIS12_EET2_T4_E12temp_storage+104];
	ld.shared.u64 	%rd378, [_ZZN3cub18CUB_300001_SM_10006detail6reduce18DeviceReduceKernelINS2_10policy_hubIN4cuda3std3__45tupleIJblEEEyN6thrust24THRUST_300001_SM_1000_NS8cuda_cub9__find_if7functorIS9_EEE10Policy1000ENSB_12zip_iteratorINS8_IJNSD_26transform_input_iterator_tIbNSB_6detail15normal_iteratorINSB_10device_ptrIiEEEENS7_10__not_fn_tI17greater_than_fourEEEENSB_17counting_iteratorIlNSB_11use_defaultESU_SU_EEEEEEEySF_S9_NS7_10__identityEEEvT0_PT3_T1_NS0_13GridEvenShareIS12_EET2_T4_E12temp_storage+112];
	and.b16  	%rs308, %rs369, 255;
	setp.eq.s16 	%p188, %rs308, 0;
	setp.eq.s16 	%p189, %rs307, 0;
	min.s64 	%rd379, %rd378, %rd424;
	selp.b16 	%rs309, %rs369, 1, %p189;
	selp.b16 	%rs369, %rs307, %rs309, %p188;
	selp.b64 	%rd380, %rd424, %rd379, %p189;
	selp.b64 	%rd424, %rd378, %rd380, %p188;
$L__BB121_76:
	setp.lt.s32 	%p190, %r4, 225;
	@%p190 bra 	$L__BB121_118;
	ld.shared.u8 	%rs310, [_ZZN3cub18CUB_300001_SM_10006detail6reduce18DeviceReduceKernelINS2_10policy_hubIN4cuda3std3__45tupleIJblEEEyN6thrust24THRUST_300001_SM_1000_NS8cuda_cub9__find_if7functorIS9_EEE10Policy1000ENSB_12zip_iteratorINS8_IJNSD_26transform_input_iterator_tIbNSB_6detail15normal_iteratorINSB_10device_ptrIiEEEENS7_10__not_fn_tI17greater_than_fourEEEENSB_17counting_iteratorIlNSB_11use_defaultESU_SU_EEEEEEEySF_S9_NS7_10__identityEEEvT0_PT3_T1_NS0_13GridEvenShareIS12_EET2_T4_E12temp_storage+120];
	ld.shared.u64 	%rd381, [_ZZN3cub18CUB_300001_SM_10006detail6reduce18DeviceReduceKernelINS2_10policy_hubIN4cuda3std3__45tupleIJblEEEyN6thrust24THRUST_300001_SM_1000_NS8cuda_cub9__find_if7functorIS9_EEE10Policy1000ENSB_12zip_iteratorINS8_IJNSD_26transform_input_iterator_tIbNSB_6detail15normal_iteratorINSB_10device_ptrIiEEEENS7_10__not_fn_tI17greater_than_fourEEEENSB_17counting_iteratorIlNSB_11use_defaultESU_SU_EEEEEEEySF_S9_NS7_10__identityEEEvT0_PT3_T1_NS0_13GridEvenShareIS12_EET2_T4_E12temp_storage+128];
	and.b16  	%rs311, %rs369, 255;
	setp.eq.s16 	%p191, %rs311, 0;
	setp.eq.s16 	%p192, %rs310, 0;
	min.s64 	%rd382, %rd381, %rd424;
	selp.b16 	%rs312, %rs369, 1, %p192;
	selp.b16 	%rs369, %rs310, %rs312, %p191;
	selp.b64 	%rd383, %rd424, %rd382, %p192;
	selp.b64 	%rd424, %rd381, %rd383, %p191;
	bra.uni 	$L__BB121_118;
$L__BB121_78:
	mov.u32 	%r26, %tid.x;
	add.s64 	%rd117, %rd3, %rd5;
	cvt.u64.u32 	%rd75, %r26;
	add.s64 	%rd118, %rd75, %rd5;
	shl.b64 	%rd119, %rd118, 2;
	add.s64 	%rd120, %rd2, %rd119;
	ld.global.u32 	%r49, [%rd120];
	setp.lt.s32 	%p2, %r49, 5;
	add.s32 	%r50, %r26, 256;
	cvt.u64.u32 	%rd121, %r50;
	ld.global.u32 	%r51, [%rd120+1024];
	setp.lt.s32 	%p3, %r51, 5;
	add.s32 	%r53, %r26, 512;
	cvt.u64.u32 	%rd122, %r53;
	add.s64 	%rd123, %rd117, %rd122;
	ld.global.u32 	%r54, [%rd120+2048];
	setp.lt.s32 	%p4, %r54, 5;
	add.s64 	%rd124, %rd123, 256;
	ld.global.u32 	%r55, [%rd120+3072];
	setp.lt.s32 	%p6, %r55, 5;
	or.pred  	%p8, %p2, %p3;
	selp.b64 	%rd125, %rd75, %rd121, %p2;
	add.s64 	%rd126, %rd117, %rd125;
	min.s64 	%rd127, %rd123, %rd126;
	selp.b64 	%rd128, %rd127, %rd126, %p4;
	or.pred  	%p9, %p8, %p4;
	selp.b64 	%rd129, %rd128, %rd123, %p8;
	min.s64 	%rd130, %rd124, %rd129;
	selp.b64 	%rd131, %rd130, %rd129, %p6;
	or.pred  	%p10, %p9, %p6;
	selp.u16 	%rs369, 1, 0, %p10;
	selp.b64 	%rd424, %rd131, %rd124, %p9;
	setp.lt.u64 	%p11, %rd6, %rd4;
	@%p11 bra 	$L__BB121_94;
	cvt.u32.u64 	%r57, %rd4;
	cvt.u32.u64 	%r58, %rd5;
	cvt.u32.u64 	%r27, %rd1;
	not.b32 	%r59, %r26;
	add.s32 	%r60, %r59, %r27;
	sub.s32 	%r61, %r60, %r57;
	sub.s32 	%r486, %r61, %r58;
	mov.b32 	%r487, 0;
	mov.u64 	%rd441, %rd5;
$L__BB121_80:
	add.s64 	%rd441, %rd441, %rd4;
	add.s64 	%rd132, %rd1, -1024;
	setp.gt.u64 	%p12, %rd441, %rd132;
	@%p12 bra 	$L__BB121_82;
	cvt.u32.u64 	%r62, %rd4;
	add.s64 	%rd133, %rd441, %rd75;
	shl.b64 	%rd134, %rd133, 2;
	add.s64 	%rd135, %rd2, %rd134;
	add.s64 	%rd136, %rd133, %rd3;
	ld.global.u32 	%r63, [%rd135];
	setp.lt.s32 	%p13, %r63, 5;
	add.s64 	%rd137, %rd136, 256;
	ld.global.u32 	%r64, [%rd135+1024];
	setp.lt.s32 	%p14, %r64, 5;
	selp.u16 	%rs91, 1, 0, %p14;
	add.s64 	%rd138, %rd136, 512;
	ld.global.u32 	%r65, [%rd135+2048];
	setp.lt.s32 	%p15, %r65, 5;
	selp.u16 	%rs92, 1, 0, %p15;
	add.s64 	%rd139, %rd136, 768;
	ld.global.u32 	%r66, [%rd135+3072];
	setp.lt.s32 	%p16, %r66, 5;
	selp.u16 	%rs93, 1, 0, %p16;
	and.b16  	%rs94, %rs369, 255;
	setp.eq.s16 	%p17, %rs94, 0;
	selp.u16 	%rs95, 1, 0, %p13;
	min.s64 	%rd140, %rd136, %rd424;
	selp.b16 	%rs96, 1, %rs369, %p13;
	selp.b64 	%rd141, %rd140, %rd424, %p13;
	selp.b16 	%rs97, %rs95, %rs96, %p17;
	and.b16  	%rs98, %rs97, 255;
	selp.b64 	%rd142, %rd136, %rd141, %p17;
	setp.eq.s16 	%p18, %rs98, 0;
	min.s64 	%rd143, %rd137, %rd142;
	selp.b16 	%rs99, 1, %rs97, %p14;
	selp.b64 	%rd144, %rd143, %rd142, %p14;
	selp.b16 	%rs100, %rs91, %rs99, %p18;
	and.b16  	%rs101, %rs100, 255;
	selp.b64 	%rd145, %rd137, %rd144, %p18;
	setp.eq.s16 	%p19, %rs101, 0;
	min.s64 	%rd146, %rd138, %rd145;
	selp.b16 	%rs102, 1, %rs100, %p15;
	selp.b64 	%rd147, %rd146, %rd145, %p15;
	selp.b16 	%rs103, %rs92, %rs102, %p19;
	and.b16  	%rs104, %rs103, 255;
	selp.b64 	%rd148, %rd138, %rd147, %p19;
	setp.eq.s16 	%p20, %rs104, 0;
	min.s64 	%rd149, %rd139, %rd148;
	selp.b16 	%rs105, 1, %rs103, %p16;
	selp.b64 	%rd150, %rd149, %rd148, %p16;
	selp.b16 	%rs369, %rs93, %rs105, %p20;
	selp.b64 	%rd424, %rd139, %rd150, %p20;
	sub.s64 	%rd151, %rd1, %rd441;
	setp.lt.u64 	%p21, %rd151, %rd4;
	add.s32 	%r487, %r487, 1;
	sub.s32 	%r486, %r486, %r62;
	@%p21 bra 	$L__BB121_94;
	bra.uni 	$L__BB121_80;
$L__BB121_82:
	setp.le.u64 	%p22, %rd1, %rd441;
	cvt.u32.u64 	%r67, %rd441;
	cvt.u32.u64 	%r68, %rd1;
	sub.s32 	%r69, %r68, %r67;
	setp.ge.s32 	%p23, %r26, %r69;
	or.pred  	%p24, %p22, %p23;
	@%p24 bra 	$L__BB121_94;
	cvt.u32.u64 	%r71, %rd4;
	cvt.u32.u64 	%r72, %rd5;
	not.b32 	%r73, %r26;
	add.s32 	%r33, %r73, %r27;
	add.s32 	%r74, %r71, %r72;
	sub.s32 	%r75, %r33, %r74;
	mul.lo.s32 	%r76, %r1, %r487;
	shl.b32 	%r77, %r76, 10;
	sub.s32 	%r78, %r75, %r77;
	shr.u32 	%r79, %r78, 8;
	add.s32 	%r34, %r79, 1;
	and.b32  	%r35, %r34, 7;
	setp.lt.u32 	%p25, %r78, 1792;
	mov.u32 	%r490, %r26;
	@%p25 bra 	$L__BB121_86;
	shr.u32 	%r80, %r486, 8;
	add.s32 	%r81, %r80, 1;
	and.b32  	%r82, %r81, 33554424;
	neg.s32 	%r488, %r82;
	mov.u32 	%r490, %r26;
$L__BB121_85:
	.pragma "nounroll";
	cvt.u64.u32 	%rd153, %r490;
	add.s64 	%rd154, %rd441, %rd153;
	shl.b64 	%rd155, %rd154, 2;
	add.s64 	%rd156, %rd2, %rd155;
	add.s64 	%rd157, %rd154, %rd3;
	ld.global.u32 	%r83, [%rd156];
	setp.lt.s32 	%p26, %r83, 5;
	selp.u16 	%rs107, 1, 0, %p26;
	and.b16  	%rs108, %rs369, 255;
	setp.eq.s16 	%p27, %rs108, 0;
	min.s64 	%rd158, %rd157, %rd424;
	selp.b16 	%rs109, 1, %rs369, %p26;
	selp.b16 	%rs110, %rs107, %rs109, %p27;
	and.b16  	%rs111, %rs110, 255;
	selp.b64 	%rd159, %rd158, %rd424, %p26;
	selp.b64 	%rd160, %rd157, %rd159, %p27;
	add.s64 	%rd161, %rd157, 256;
	ld.global.u32 	%r84, [%rd156+1024];
	setp.lt.s32 	%p28, %r84, 5;
	selp.u16 	%rs112, 1, 0, %p28;
	setp.eq.s16 	%p29, %rs111, 0;
	min.s64 	%rd162, %rd161, %rd160;
	selp.b16 	%rs113, 1, %rs110, %p28;
	selp.b16 	%rs114, %rs112, %rs113, %p29;
	and.b16  	%rs115, %rs114, 255;
	selp.b64 	%rd163, %rd162, %rd160, %p28;
	selp.b64 	%rd164, %rd161, %rd163, %p29;
	add.s64 	%rd165, %rd157, 512;
	ld.global.u32 	%r85, [%rd156+2048];
	setp.lt.s32 	%p30, %r85, 5;
	selp.u16 	%rs116, 1, 0, %p30;
	setp.eq.s16 	%p31, %rs115, 0;
	min.s64 	%rd166, %rd165, %rd164;
	selp.b16 	%rs117, 1, %rs114, %p30;
	selp.b16 	%rs118, %rs116, %rs117, %p31;
	and.b16  	%rs119, %rs118, 255;
	selp.b64 	%rd167, %rd166, %rd164, %p30;
	selp.b64 	%rd168, %rd165, %rd167, %p31;
	add.s64 	%rd169, %rd157, 768;
	ld.global.u32 	%r86, [%rd156+3072];
	setp.lt.s32 	%p32, %r86, 5;
	selp.u16 	%rs120, 1, 0, %p32;
	setp.eq.s16 	%p33, %rs119, 0;
	min.s64 	%rd170, %rd169, %rd168;
	selp.b16 	%rs121, 1, %rs118, %p32;
	selp.b16 	%rs122, %rs120, %rs121, %p33;
	and.b16  	%rs123, %rs122, 255;
	selp.b64 	%rd171, %rd170, %rd168, %p32;
	selp.b64 	%rd172, %rd169, %rd171, %p33;
	add.s64 	%rd173, %rd157, 1024;
	ld.global.u32 	%r87, [%rd156+4096];
	setp.lt.s32 	%p34, %r87, 5;
	selp.u16 	%rs124, 1, 0, %p34;
	setp.eq.s16 	%p35, %rs123, 0;
	min.s64 	%rd174, %rd173, %rd172;
	selp.b16 	%rs125, 1, %rs122, %p34;
	selp.b16 	%rs126, %rs124, %rs125, %p35;
	and.b16  	%rs127, %rs126, 255;
	selp.b64 	%rd175, %rd174, %rd172, %p34;
	selp.b64 	%rd176, %rd173, %rd175, %p35;
	add.s64 	%rd177, %rd157, 1280;
	ld.global.u32 	%r88, [%rd156+5120];
	setp.lt.s32 	%p36, %r88, 5;
	selp.u16 	%rs128, 1, 0, %p36;
	setp.eq.s16 	%p37, %rs127, 0;
	min.s64 	%rd178, %rd177, %rd176;
	selp.b16 	%rs129, 1, %rs126, %p36;
	selp.b16 	%rs130, %rs128, %rs129, %p37;
	and.b16  	%rs131, %rs130, 255;
	selp.b64 	%rd179, %rd178, %rd176, %p36;
	selp.b64 	%rd180, %rd177, %rd179, %p37;
	add.s64 	%rd181, %rd157, 1536;
	ld.global.u32 	%r89, [%rd156+6144];
	setp.lt.s32 	%p38, %r89, 5;
	selp.u16 	%rs132, 1, 0, %p38;
	setp.eq.s16 	%p39, %rs131, 0;
	min.s64 	%rd182, %rd181, %rd180;
	selp.b16 	%rs133, 1, %rs130, %p38;
	selp.b16 	%rs134, %rs132, %rs133, %p39;
	and.b16  	%rs135, %rs134, 255;
	selp.b64 	%rd183, %rd182, %rd180, %p38;
	selp.b64 	%rd184, %rd181, %rd183, %p39;
	add.s64 	%rd185, %rd157, 1792;
	ld.global.u32 	%r90, [%rd156+7168];
	setp.lt.s32 	%p40, %r90, 5;
	selp.u16 	%rs136, 1, 0, %p40;
	setp.eq.s16 	%p41, %rs135, 0;
	min.s64 	%rd186, %rd185, %rd184;
	selp.b16 	%rs137, 1, %rs134, %p40;
	selp.b16 	%rs369, %rs136, %rs137, %p41;
	selp.b64 	%rd187, %rd186, %rd184, %p40;
	selp.b64 	%rd424, %rd185, %rd187, %p41;
	add.s32 	%r490, %r490, 2048;
	add.s32 	%r488, %r488, 8;
	setp.ne.s32 	%p42, %r488, 0;
	@%p42 bra 	$L__BB121_85;
$L__BB121_86:
	setp.eq.s32 	%p43, %r35, 0;
	@%p43 bra 	$L__BB121_94;
	setp.lt.u32 	%p44, %r35, 4;
	@%p44 bra 	$L__BB121_89;
	cvt.u64.u32 	%rd189, %r490;
	add.s64 	%rd190, %rd441, %rd189;
	shl.b64 	%rd191, %rd190, 2;
	add.s64 	%rd192, %rd2, %rd191;
	add.s64 	%rd193, %rd190, %rd3;
	ld.global.u32 	%r91, [%rd192];
	setp.lt.s32 	%p45, %r91, 5;
	selp.u16 	%rs139, 1, 0, %p45;
	and.b16  	%rs140, %rs369, 255;
	setp.eq.s16 	%p46, %rs140, 0;
	min.s64 	%rd194, %rd193, %rd424;
	selp.b16 	%rs141, 1, %rs369, %p45;
	selp.b16 	%rs142, %rs139, %rs141, %p46;
	and.b16  	%rs143, %rs142, 255;
	selp.b64 	%rd195, %rd194, %rd424, %p45;
	selp.b64 	%rd196, %rd193, %rd195, %p46;
	add.s32 	%r92, %r490, 256;
	cvt.u64.u32 	%rd197, %r92;
	add.s64 	%rd198, %rd441, %rd197;
	add.s64 	%rd199, %rd198, %rd3;
	ld.global.u32 	%r93, [%rd192+1024];
	setp.lt.s32 	%p47, %r93, 5;
	selp.u16 	%rs144, 1, 0, %p47;
	setp.eq.s16 	%p48, %rs143, 0;
	min.s64 	%rd200, %rd199, %rd196;
	selp.b16 	%rs145, 1, %rs142, %p47;
	selp.b16 	%rs146, %rs144, %rs145, %p48;
	and.b16  	%rs147, %rs146, 255;
	selp.b64 	%rd201, %rd200, %rd196, %p47;
	selp.b64 	%rd202, %rd199, %rd201, %p48;
	add.s32 	%r94, %r490, 512;
	cvt.u64.u32 	%rd203, %r94;
	add.s64 	%rd204, %rd441, %rd203;
	add.s64 	%rd205, %rd204, %rd3;
	ld.global.u32 	%r95, [%rd192+2048];
	setp.lt.s32 	%p49, %r95, 5;
	selp.u16 	%rs148, 1, 0, %p49;
	setp.eq.s16 	%p50, %rs147, 0;
	min.s64 	%rd206, %rd205, %rd202;
	selp.b16 	%rs149, 1, %rs146, %p49;
	selp.b16 	%rs150, %rs148, %rs149, %p50;
	and.b16  	%rs151, %rs150, 255;
	selp.b64 	%rd207, %rd206, %rd202, %p49;
	selp.b64 	%rd208, %rd205, %rd207, %p50;
	add.s32 	%r96, %r490, 768;
	cvt.u64.u32 	%rd209, %r96;
	add.s64 	%rd210, %rd441, %rd209;
	add.s64 	%rd211, %rd210, %rd3;
	ld.global.u32 	%r97, [%rd192+3072];
	setp.lt.s32 	%p51, %r97, 5;
	selp.u16 	%rs152, 1, 0, %p51;
	setp.eq.s16 	%p52, %rs151, 0;
	min.s64 	%rd212, %rd211, %rd208;
	selp.b16 	%rs153, 1, %rs150, %p51;
	selp.b16 	%rs369, %rs152, %rs153, %p52;
	selp.b64 	%rd213, %rd212, %rd208, %p51;
	selp.b64 	%rd424, %rd211, %rd213, %p52;
	add.s32 	%r490, %r490, 1024;
$L__BB121_89:
	and.b32  	%r98, %r34, 3;
	setp.eq.s32 	%p53, %r98, 0;
	@%p53 bra 	$L__BB121_94;
	setp.eq.s32 	%p54, %r98, 1;
	@%p54 bra 	$L__BB121_92;
	cvt.u64.u32 	%rd215, %r490;
	add.s64 	%rd216, %rd441, %rd215;
	shl.b64 	%rd217, %rd216, 2;
	add.s64 	%rd218, %rd2, %rd217;
	add.s64 	%rd219, %rd216, %rd3;
	ld.global.u32 	%r99, [%rd218];
	setp.lt.s32 	%p55, %r99, 5;
	selp.u16 	%rs155, 1, 0, %p55;
	and.b16  	%rs156, %rs369, 255;
	setp.eq.s16 	%p56, %rs156, 0;
	min.s64 	%rd220, %rd219, %rd424;
	selp.b16 	%rs157, 1, %rs369, %p55;
	selp.b16 	%rs158, %rs155, %rs157, %p56;
	and.b16  	%rs159, %rs158, 255;
	selp.b64 	%rd221, %rd220, %rd424, %p55;
	selp.b64 	%rd222, %rd219, %rd221, %p56;
	add.s32 	%r100, %r490, 256;
	cvt.u64.u32 	%rd223, %r100;
	add.s64 	%rd224, %rd441, %rd223;
	add.s64 	%rd225, %rd224, %rd3;
	ld.global.u32 	%r101, [%rd218+1024];
	setp.lt.s32 	%p57, %r101, 5;
	selp.u16 	%rs160, 1, 0, %p57;
	setp.eq.s16 	%p58, %rs159, 0;
	min.s64 	%rd226, %rd225, %rd222;
	selp.b16 	%rs161, 1, %rs158, %p57;
	selp.b16 	%rs369, %rs160, %rs161, %p58;
	selp.b64 	%rd227, %rd226, %rd222, %p57;
	selp.b64 	%rd424, %rd225, %rd227, %p58;
	add.s32 	%r490, %r490, 512;
$L__BB121_92:
	and.b32  	%r102, %r33, 256;
	setp.ne.s32 	%p59, %r102, 0;
	@%p59 bra 	$L__BB121_94;
	cvt.u64.u32 	%rd228, %r490;
	add.s64 	%rd229, %rd441, %rd228;
	shl.b64 	%rd230, %rd229, 2;
	add.s64 	%rd231, %rd2, %rd230;
	add.s64 	%rd232, %rd229, %rd3;
	ld.global.u32 	%r103, [%rd231];
	setp.lt.s32 	%p60, %r103, 5;
	selp.u16 	%rs162, 1, 0, %p60;
	and.b16  	%rs163, %rs369, 255;
	setp.eq.s16 	%p61, %rs163, 0;
	min.s64 	%rd233, %rd232, %rd424;
	selp.b16 	%rs164, 1, %rs369, %p60;
	selp.b16 	%rs369, %rs162, %rs164, %p61;
	selp.b64 	%rd234, %rd233, %rd424, %p60;
	selp.b64 	%rd424, %rd232, %rd234, %p61;
$L__BB121_94:
	// begin inline asm
	mov.u32 %r104, %laneid;
	// end inline asm
	cvt.u32.u16 	%r125, %rs369;
	and.b32  	%r106, %r125, 255;
	mov.b32 	%r122, 1;
	mov.b32 	%r123, 31;
	mov.b32 	%r124, -1;
	// begin inline asm
	shfl.sync.down.b32 %r105, %r106, %r122, %r123, %r124;
	// end inline asm
	// begin inline asm
	shfl.sync.down.b32 %r110, %r111, %r122, %r123, %r124;
	// end inline asm
	mov.b64 	{%r116, %r121}, %rd424;
	// begin inline asm
	shfl.sync.down.b32 %r115, %r116, %r122, %r123, %r124;
	// end inline asm
	// begin inline asm
	shfl.sync.down.b32 %r120, %r121, %r122, %r123, %r124;
	// end inline asm
	mov.b64 	%rd93, {%r115, %r120};
	cvt.u16.u32 	%rs74, %r105;
	setp.gt.s32 	%p62, %r104, 30;
	@%p62 bra 	$L__BB121_98;
	and.b16  	%rs165, %rs369, 255;
	setp.eq.s16 	%p63, %rs165, 0;
	and.b16  	%rs166, %rs74, 255;
	setp.eq.s16 	%p64, %rs166, 0;
	or.pred  	%p65, %p63, %p64;
	@%p65 bra 	$L__BB121_97;
	min.s64 	%rd424, %rd93, %rd424;
	mov.b16 	%rs369, 1;
	bra.uni 	$L__BB121_98;
$L__BB121_97:
	setp.eq.s16 	%p66, %rs165, 0;
	selp.b16 	%rs369, %rs74, %rs369, %p66;
	selp.b64 	%rd424, %rd93, %rd424, %p66;
$L__BB121_98:
	cvt.u32.u16 	%r146, %rs369;
	and.b32  	%r127, %r146, 255;
	mov.b32 	%r143, 2;
	mov.b32 	%r144, 31;
	mov.b32 	%r145, -1;
	// begin inline asm
	shfl.sync.down.b32 %r126, %r127, %r143, %r144, %r145;
	// end inline asm
	// begin inline asm
	shfl.sync.down.b32 %r131, %r132, %r143, %r144, %r145;
	// end inline asm
	mov.b64 	{%r137, %r142}, %rd424;
	// begin inline asm
	shfl.sync.down.b32 %r136, %r137, %r143, %r144, %r145;
	// end inline asm
	// begin inline asm
	shfl.sync.down.b32 %r141, %r142, %r143, %r144, %r145;
	// end inline asm
	mov.b64 	%rd97, {%r136, %r141};
	cvt.u16.u32 	%rs77, %r126;
	setp.gt.s32 	%p67, %r104, 29;
	@%p67 bra 	$L__BB121_102;
	and.b16  	%rs169, %rs369, 255;
	setp.eq.s16 	%p68, %rs169, 0;
	and.b16  	%rs170, %rs77, 255;
	setp.eq.s16 	%p69, %rs170, 0;
	or.pred  	%p70, %p68, %p69;
	@%p70 bra 	$L__BB121_101;
	min.s64 	%rd424, %rd97, %rd424;
	mov.b16 	%rs369, 1;
	bra.uni 	$L__BB121_102;
$L__BB121_101:
	setp.eq.s16 	%p71, %rs169, 0;
	selp.b16 	%rs369, %rs77, %rs369, %p71;
	selp.b64 	%rd424, %rd97, %rd424, %p71;
$L__BB121_102:
	cvt.u32.u16 	%r167, %rs369;
	and.b32  	%r148, %r167, 255;
	mov.b32 	%r164, 4;
	mov.b32 	%r165, 31;
	mov.b32 	%r166, -1;
	// begin inline asm
	shfl.sync.down.b32 %r147, %r148, %r164, %r165, %r166;
	// end inline asm
	// begin inline asm
	shfl.sync.down.b32 %r152, %r153, %r164, %r165, %r166;
	// end inline asm
	mov.b64 	{%r158, %r163}, %rd424;
	// begin inline asm
	shfl.sync.down.b32 %r157, %r158, %r164, %r165, %r166;
	// end inline asm
	// begin inline asm
	shfl.sync.down.b32 %r162, %r163, %r164, %r165, %r166;
	// end inline asm
	mov.b64 	%rd101, {%r157, %r162};
	cvt.u16.u32 	%rs80, %r147;
	setp.gt.s32 	%p72, %r104, 27;
	@%p72 bra 	$L__BB121_106;
	and.b16  	%rs173, %rs369, 255;
	setp.eq.s16 	%p73, %rs173, 0;
	and.b16  	%rs174, %rs80, 255;
	setp.eq.s16 	%p74, %rs174, 0;
	or.pred  	%p75, %p73, %p74;
	@%p75 bra 	$L__BB121_105;
	min.s64 	%rd424, %rd101, %rd424;
	mov.b16 	%rs369, 1;
	bra.uni 	$L__BB121_106;
$L__BB121_105:
	setp.eq.s16 	%p76, %rs173, 0;
	selp.b16 	%rs369, %rs80, %rs369, %p76;
	selp.b64 	%rd424, %rd101, %rd424, %p76;
$L__BB121_106:
	cvt.u32.u16 	%r188, %rs369;
	and.b32  	%r169, %r188, 255;
	mov.b32 	%r185, 8;
	mov.b32 	%r186, 31;
	mov.b32 	%r187, -1;
	// begin inline asm
	shfl.sync.down.b32 %r168, %r169, %r185, %r186, %r187;
	// end inline asm
	// begin inline asm
	shfl.sync.down.b32 %r173, %r174, %r185, %r186, %r187;
	// end inline asm
	mov.b64 	{%r179, %r184}, %rd424;
	// begin inline asm
	shfl.sync.down.b32 %r178, %r179, %r185, %r186, %r187;
	// end inline asm
	// begin inline asm
	shfl.sync.down.b32 %r183, %r184, %r185, %r186, %r187;
	// end inline asm
	mov.b64 	%rd105, {%r178, %r183};
	cvt.u16.u32 	%rs83, %r168;
	setp.gt.s32 	%p77, %r104, 23;
	@%p77 bra 	$L__BB121_110;
	and.b16  	%rs177, %rs369, 255;
	setp.eq.s16 	%p78, %rs177, 0;
	and.b16  	%rs178, %rs83, 255;
	setp.eq.s16 	%p79, %rs178, 0;
	or.pred  	%p80, %p78, %p79;
	@%p80 bra 	$L__BB121_109;
	min.s64 	%rd424, %rd105, %rd424;
	mov.b16 	%rs369, 1;
	bra.uni 	$L__BB121_110;
$L__BB121_109:
	setp.eq.s16 	%p81, %rs177, 0;
	selp.b16 	%rs369, %rs83, %rs369, %p81;
	selp.b64 	%rd424, %rd105, %rd424, %p81;
$L__BB121_110:
	cvt.u32.u16 	%r209, %rs369;
	and.b32  	%r190, %r209, 255;
	mov.b32 	%r206, 16;
	mov.b32 	%r207, 31;
	mov.b32 	%r208, -1;
	// begin inline asm
	shfl.sync.down.b32 %r189, %r190, %r206, %r207, %r208;
	// end inline asm
	// begin inline asm
	shfl.sync.down.b32 %r194, %r195, %r206, %r207, %r208;
	// end inline asm
	mov.b64 	{%r200, %r205}, %rd424;
	// begin inline asm
	shfl.sync.down.b32 %r199, %r200, %r206, %r207, %r208;
	// end inline asm
	// begin inline asm
	shfl.sync.down.b32 %r204, %r205, %r206, %r207, %r208;
	// end inline asm
	mov.b64 	%rd109, {%r199, %r204};
	cvt.u16.u32 	%rs86, %r189;
	setp.gt.s32 	%p82, %r104, 15;
	@%p82 bra 	$L__BB121_114;
	and.b16  	%rs181, %rs369, 255;
	setp.eq.s16 	%p83, %rs181, 0;
	and.b16  	%rs182, %rs86, 255;
	setp.eq.s16 	%p84, %rs182, 0;
	or.pred  	%p85, %p83, %p84;
	@%p85 bra 	$L__BB121_113;
	min.s64 	%rd424, %rd109, %rd424;
	mov.b16 	%rs369, 1;
	bra.uni 	$L__BB121_114;
$L__BB121_113:
	setp.eq.s16 	%p86, %rs181, 0;
	selp.b16 	%rs369, %rs86, %rs369, %p86;
	selp.b64 	%rd424, %rd109, %rd424, %p86;
$L__BB121_114:
	setp.ne.s32 	%p87, %r104, 0;
	@%p87 bra 	$L__BB121_116;
	shr.u32 	%r210, %r26, 1;
	and.b32  	%r211, %r210, 496;
	mov.u32 	%r212, _ZZN3cub18CUB_300001_SM_10006detail6reduce18DeviceReduceKernelINS2_10policy_hubIN4cuda3std3__45tupleIJblEEEyN6thrust24THRUST_300001_SM_1000_NS8cuda_cub9__find_if7functorIS9_EEE10Policy1000ENSB_12zip_iteratorINS8_IJNSD_26transform_input_iterator_tIbNSB_6detail15normal_iteratorINSB_10device_ptrIiEEEENS7_10__not_fn_tI17greater_than_fourEEEENSB_17counting_iteratorIlNSB_11use_defaultESU_SU_EEEEEEEySF_S9_NS7_10__identityEEEvT0_PT3_T1_NS0_13GridEvenShareIS12_EET2_T4_E12temp_storage;
	add.s32 	%r213, %r212, %r211;
	st.shared.u8 	[%r213+8], %rs369;
	st.shared.u64 	[%r213+16], %rd424;
$L__BB121_116:
	bar.sync 	0;
	setp.ne.s32 	%p88, %r26, 0;
	@%p88 bra 	$L__BB121_118;
	ld.shared.u8 	%rs185, [_ZZN3cub18CUB_300001_SM_10006detail6reduce18DeviceReduceKernelINS2_10policy_hubIN4cuda3std3__45tupleIJblEEEyN6thrust24THRUST_300001_SM_1000_NS8cuda_cub9__find_if7functorIS9_EEE10Policy1000ENSB_12zip_iteratorINS8_IJNSD_26transform_input_iterator_tIbNSB_6detail15normal_iteratorINSB_10device_ptrIiEEEENS7_10__not_fn_tI17greater_than_fourEEEENSB_17counting_iteratorIlNSB_11use_defaultESU_SU_EEEEEEEySF_S9_NS7_10__identityEEEvT0_PT3_T1_NS0_13GridEvenShareIS12_EET2_T4_E12temp_storage+24];
	ld.shared.u64 	%rd235, [_ZZN3cub18CUB_300001_SM_10006detail6reduce18DeviceReduceKernelINS2_10policy_hubIN4cuda3std3__45tupleIJblEEEyN6thrust24THRUST_300001_SM_1000_NS8cuda_cub9__find_if7functorIS9_EEE10Policy1000ENSB_12zip_iteratorINS8_IJNSD_26transform_input_iterator_tIbNSB_6detail15normal_iteratorINSB_10device_ptrIiEEEENS7_10__not_fn_tI17greater_than_fourEEEENSB_17counting_iteratorIlNSB_11use_defaultESU_SU_EEEEEEEySF_S9_NS7_10__identityEEEvT0_PT3_T1_NS0_13GridEvenShareIS12_EET2_T4_E12temp_storage+32];
	and.b16  	%rs186, %rs369, 255;
	setp.eq.s16 	%p89, %rs186, 0;
	setp.eq.s16 	%p90, %rs185, 0;
	min.s64 	%rd236, %rd235, %rd424;
	selp.b16 	%rs187, %rs369, 1, %p90;
	selp.b16 	%rs188, %rs185, %rs187, %p89;
	and.b16  	%rs189, %rs188, 255;
	selp.b64 	%rd237, %rd424, %rd236, %p90;
	selp.b64 	%rd238, %rd235, %rd237, %p89;
	ld.shared.u8 	%rs190, [_ZZN3cub18CUB_300001_SM_10006detail6reduce18DeviceReduceKernelINS2_10policy_hubIN4cuda3std3__45tupleIJblEEEyN6thrust24THRUST_300001_SM_1000_NS8cuda_cub9__find_if7functorIS9_EEE10Policy1000ENSB_12zip_iteratorINS8_IJNSD_26transform_input_iterator_tIbNSB_6detail15normal_iteratorINSB_10device_ptrIiEEEENS7_10__not_fn_tI17greater_than_fourEEEENSB_17counting_iteratorIlNSB_11use_defaultESU_SU_EEEEEEEySF_S9_NS7_10__identityEEEvT0_PT3_T1_NS0_13GridEvenShareIS12_EET2_T4_E12temp_storage+40];
	ld.shared.u64 	%rd239, [_ZZN3cub18CUB_300001_SM_10006detail6reduce18DeviceReduceKernelINS2_10policy_hubIN4cuda3std3__45tupleIJblEEEyN6thrust24THRUST_300001_SM_1000_NS8cuda_cub9__find_if7functorIS9_EEE10Policy1000ENSB_12zip_iteratorINS8_IJNSD_26transform_input_iterator_tIbNSB_6detail15normal_iteratorINSB_10device_ptrIiEEEENS7_10__not_fn_tI17greater_than_fourEEEENSB_17counting_iteratorIlNSB_11use_defaultESU_SU_EEEEEEEySF_S9_NS7_10__identityEEEvT0_PT3_T1_NS0_13GridEvenShareIS12_EET2_T4_E12temp_storage+48];
	setp.eq.s16 	%p91, %rs189, 0;
	setp.eq.s16 	%p92, %rs190, 0;
	min.s64 	%rd240, %rd239, %rd238;
	selp.b16 	%rs191, %rs188, 1, %p92;
	selp.b16 	%rs192, %rs190, %rs191, %p91;
	and.b16  	%rs193, %rs192, 255;
	selp.b64 	%rd241, %rd238, %rd240, %p92;
	selp.b64 	%rd242, %rd239, %rd241, %p91;
	ld.shared.u8 	%rs194, [_ZZN3cub18CUB_300001_SM_10006detail6reduce18DeviceReduceKernelINS2_10policy_hubIN4cuda3std3__45tupleIJblEEEyN6thrust24THRUST_300001_SM_1000_NS8cuda_cub9__find_if7functorIS9_EEE10Policy1000ENSB_12zip_iteratorINS8_IJNSD_26transform_input_iterator_tIbNSB_6detail15normal_iteratorINSB_10device_ptrIiEEEENS7_10__not_fn_tI17greater_than_fourEEEENSB_17counting_iteratorIlNSB_11use_defaultESU_SU_EEEEEEEySF_S9_NS7_10__identityEEEvT0_PT3_T1_NS0_13GridEvenShareIS12_EET2_T4_E12temp_storage+56];
	ld.shared.u64 	%rd243, [_ZZN3cub18CUB_300001_SM_10006detail6reduce18DeviceReduceKernelINS2_10policy_hubIN4cuda3std3__45tupleIJblEEEyN6thrust24THRUST_300001_SM_1000_NS8cuda_cub9__find_if7functorIS9_EEE10Policy1000ENSB_12zip_iteratorINS8_IJNSD_26transform_input_iterator_tIbNSB_6detail15normal_iteratorINSB_10device_ptrIiEEEENS7_10__not_fn_tI17greater_than_fourEEEENSB_17counting_iteratorIlNSB_11use_defaultESU_SU_EEEEEEEySF_S9_NS7_10__identityEEEvT0_PT3_T1_NS0_13GridEvenShareIS12_EET2_T4_E12temp_storage+64];
	setp.eq.s16 	%p93, %rs193, 0;
	setp.eq.s16 	%p94, %rs194, 0;
	min.s64 	%rd244, %rd243, %rd242;
	selp.b16 	%rs195, %rs192, 1, %p94;
	selp.b16 	%rs196, %rs194, %rs195, %p93;
	and.b16  	%rs197, %rs196, 255;
	selp.b64 	%rd245, %rd242, %rd244, %p94;
	selp.b64 	%rd246, %rd243, %rd245, %p93;
	ld.shared.u8 	%rs198, [_ZZN3cub18CUB_300001_SM_10006detail6reduce18DeviceReduceKernelINS2_10policy_hubIN4cuda3std3__45tupleIJblEEEyN6thrust24THRUST_300001_SM_1000_NS8cuda_cub9__find_if7functorIS9_EEE10Policy1000ENSB_12zip_iteratorINS8_IJNSD_26transform_input_iterator_tIbNSB_6detail15normal_iteratorINSB_10device_ptrIiEEEENS7_10__not_fn_tI17greater_than_fourEEEENSB_17counting_iteratorIlNSB_11use_defaultESU_SU_EEEEEEEySF_S9_NS7_10__identityEEEvT0_PT3_T1_NS0_13GridEvenShareIS12_EET2_T4_E12temp_storage+72];
	ld.shared.u64 	%rd247, [_ZZN3cub18CUB_300001_SM_10006detail6reduce18DeviceReduceKernelINS2_10policy_hubIN4cuda3std3__45tupleIJblEEEyN6thrust24THRUST_300001_SM_1000_NS8cuda_cub9__find_if7functorIS9_EEE10Policy1000ENSB_12zip_iteratorINS8_IJNSD_26transform_input_iterator_tIbNSB_6detail15normal_iteratorINSB_10device_ptrIiEEEENS7_10__not_fn_tI17greater_than_fourEEEENSB_17counting_iteratorIlNSB_11use_defaultESU_SU_EEEEEEEySF_S9_NS7_10__identityEEEvT0_PT3_T1_NS0_13GridEvenShareIS12_EET2_T4_E12temp_storage+80];
	setp.eq.s16 	%p95, %rs197, 0;
	setp.eq.s16 	%p96, %rs198, 0;
	min.s64 	%rd248, %rd247, %rd246;
	selp.b16 	%rs199, %rs196, 1, %p96;
	selp.b16 	%rs200, %rs198, %rs199, %p95;
	and.b16  	%rs201, %rs200, 255;
	selp.b64 	%rd249, %rd246, %rd248, %p96;
	selp.b64 	%rd250, %rd247, %rd249, %p95;
	ld.shared.u8 	%rs202, [_ZZN3cub18CUB_300001_SM_10006detail6reduce18DeviceReduceKernelINS2_10policy_hubIN4cuda3std3__45tupleIJblEEEyN6thrust24THRUST_300001_SM_1000_NS8cuda_cub9__find_if7functorIS9_EEE10Policy1000ENSB_12zip_iteratorINS8_IJNSD_26transform_input_iterator_tIbNSB_6detail15normal_iteratorINSB_10device_ptrIiEEEENS7_10__not_fn_tI17greater_than_fourEEEENSB_17counting_iteratorIlNSB_11use_defaultESU_SU_EEEEEEEySF_S9_NS7_10__identityEEEvT0_PT3_T1_NS0_13GridEvenShareIS12_EET2_T4_E12temp_storage+88];
	ld.shared.u64 	%rd251, [_ZZN3cub18CUB_300001_SM_10006detail6reduce18DeviceReduceKernelINS2_10policy_hubIN4cuda3std3__45tupleIJblEEEyN6thrust24THRUST_300001_SM_1000_NS8cuda_cub9__find_if7functorIS9_EEE10Policy1000ENSB_12zip_iteratorINS8_IJNSD_26transform_input_iterator_tIbNSB_6detail15normal_iteratorINSB_10device_ptrIiEEEENS7_10__not_fn_tI17greater_than_fourEEEENSB_17counting_iteratorIlNSB_11use_defaultESU_SU_EEEEEEEySF_S9_NS7_10__identityEEEvT0_PT3_T1_NS0_13GridEvenShareIS12_EET2_T4_E12temp_storage+96];
	setp.eq.s16 	%p97, %rs201, 0;
	setp.eq.s16 	%p98, %rs202, 0;
	min.s64 	%rd252, %rd251, %rd250;
	selp.b16 	%rs203, %rs200, 1, %p98;
	selp.b16 	%rs204, %rs202, %rs203, %p97;
	and.b16  	%rs205, %rs204, 255;
	selp.b64 	%rd253, %rd250, %rd252, %p98;
	selp.b64 	%rd254, %rd251, %rd253, %p97;
	ld.shared.u8 	%rs206, [_ZZN3cub18CUB_300001_SM_10006detail6reduce18DeviceReduceKernelINS2_10policy_hubIN4cuda3std3__45tupleIJblEEEyN6thrust24THRUST_300001_SM_1000_NS8cuda_cub9__find_if7functorIS9_EEE10Policy1000ENSB_12zip_iteratorINS8_IJNSD_26transform_input_iterator_tIbNSB_6detail15normal_iteratorINSB_10device_ptrIiEEEENS7_10__not_fn_tI17greater_than_fourEEEENSB_17counting_iteratorIlNSB_11use_defaultESU_SU_EEEEEEEySF_S9_NS7_10__identityEEEvT0_PT3_T1_NS0_13GridEvenShareIS12_EET2_T4_E12temp_storage+104];
	ld.shared.u64 	%rd255, [_ZZN3cub18CUB_300001_SM_10006detail6reduce18DeviceReduceKernelINS2_10policy_hubIN4cuda3std3__45tupleIJblEEEyN6thrust24THRUST_300001_SM_1000_NS8cuda_cub9__find_if7functorIS9_EEE10Policy1000ENSB_12zip_iteratorINS8_IJNSD_26transform_input_iterator_tIbNSB_6detail15normal_iteratorINSB_10device_ptrIiEEEENS7_10__not_fn_tI17greater_than_fourEEEENSB_17counting_iteratorIlNSB_11use_defaultESU_SU_EEEEEEEySF_S9_NS7_10__identityEEEvT0_PT3_T1_NS0_13GridEvenShareIS12_EET2_T4_E12temp_storage+112];
	setp.eq.s16 	%p99, %rs205, 0;
	setp.eq.s16 	%p100, %rs206, 0;
	min.s64 	%rd256, %rd255, %rd254;
	selp.b16 	%rs207, %rs204, 1, %p100;
	selp.b16 	%rs208, %rs206, %rs207, %p99;
	and.b16  	%rs209, %rs208, 255;
	selp.b64 	%rd257, %rd254, %rd256, %p100;
	selp.b64 	%rd258, %rd255, %rd257, %p99;
	ld.shared.u8 	%rs210, [_ZZN3cub18CUB_300001_SM_10006detail6reduce18DeviceReduceKernelINS2_10policy_hubIN4cuda3std3__45tupleIJblEEEyN6thrust24THRUST_300001_SM_1000_NS8cuda_cub9__find_if7functorIS9_EEE10Policy1000ENSB_12zip_iteratorINS8_IJNSD_26transform_input_iterator_tIbNSB_6detail15normal_iteratorINSB_10device_ptrIiEEEENS7_10__not_fn_tI17greater_than_fourEEEENSB_17counting_iteratorIlNSB_11use_defaultESU_SU_EEEEEEEySF_S9_NS7_10__identityEEEvT0_PT3_T1_NS0_13GridEvenShareIS12_EET2_T4_E12temp_storage+120];
	ld.shared.u64 	%rd259, [_ZZN3cub18CUB_300001_SM_10006detail6reduce18DeviceReduceKernelINS2_10policy_hubIN4cuda3std3__45tupleIJblEEEyN6thrust24THRUST_300001_SM_1000_NS8cuda_cub9__find_if7functorIS9_EEE10Policy1000ENSB_12zip_iteratorINS8_IJNSD_26transform_input_iterator_tIbNSB_6detail15normal_iteratorINSB_10device_ptrIiEEEENS7_10__not_fn_tI17greater_than_fourEEEENSB_17counting_iteratorIlNSB_11use_defaultESU_SU_EEEEEEEySF_S9_NS7_10__identityEEEvT0_PT3_T1_NS0_13GridEvenShareIS12_EET2_T4_E12temp_storage+128];
	setp.eq.s16 	%p101, %rs209, 0;
	setp.eq.s16 	%p102, %rs210, 0;
	min.s64 	%rd260, %rd259, %rd258;
	selp.b16 	%rs211, %rs208, 1, %p102;
	selp.b16 	%rs369, %rs210, %rs211, %p101;
	selp.b64 	%rd261, %rd258, %rd260, %p102;
	selp.b64 	%rd424, %rd259, %rd261, %p101;
$L__BB121_118:
	mov.u32 	%r479, %tid.x;
	setp.ne.s32 	%p234, %r479, 0;
	@%p234 bra 	$L__BB121_120;
	ld.param.u64 	%rd414, [_ZN3cub18CUB_300001_SM_10006detail6reduce18DeviceReduceKernelINS2_10policy_hubIN4cuda3std3__45tupleIJblEEEyN6thrust24THRUST_300001_SM_1000_NS8cuda_cub9__find_if7functorIS9_EEE10Policy1000ENSB_12zip_iteratorINS8_IJNSD_26transform_input_iterator_tIbNSB_6detail15normal_iteratorINSB_10device_ptrIiEEEENS7_10__not_fn_tI17greater_than_fourEEEENSB_17counting_iteratorIlNSB_11use_defaultESU_SU_EEEEEEEySF_S9_NS7_10__identityEEEvT0_PT3_T1_NS0_13GridEvenShareIS12_EET2_T4__param_1];
	cvta.to.global.u64 	%rd411, %rd414;
	mul.wide.u32 	%rd412, %r2, 16;
	add.s64 	%rd413, %rd411, %rd412;
	st.global.u8 	[%rd413], %rs369;
	st.global.u64 	[%rd413+8], %rd424;
$L__BB121_120:
	ret;

}
	// .globl	_ZN3cub18CUB_300001_SM_10006detail6reduce28DeviceReduceSingleTileKernelINS2_10policy_hubIN4cuda3std3__45tupleIJblEEEjN6thrust24THRUST_300001_SM_1000_NS8cuda_cub9__find_if7functorIS9_EEE10Policy1000ENSB_12zip_iteratorINS8_IJNSD_26transform_input_iterator_tIbNSC_6detail35transform_pair_of_input_iterators_tIbNSB_6detail15normal_iteratorINSB_10device_ptrIiEEEESQ_NS7_8equal_toIiEEEENS7_10__not_fn_tINS7_10__identityEEEEENSB_17counting_iteratorIlNSB_11use_defaultESZ_SZ_EEEEEEEPS9_jSF_S9_S9_SV_EEvT0_T1_T2_T3_T4_T6_
.visible .entry _ZN3cub18CUB_300001_SM_10006detail6reduce28DeviceReduceSingleTileKernelINS2_10policy_hubIN4cuda3std3__45tupleIJblEEEjN6thrust24THRUST_300001_SM_1000_NS8cuda_cub9__find_if7functorIS9_EEE10Policy1000ENSB_12zip_iteratorINS8_IJNSD_26transform_input_iterator_tIbNSC_6detail35transform_pair_of_input_iterators_tIbNSB_6detail15normal_iteratorINSB_10device_ptrIiEEEESQ_NS7_8equal_toIiEEEENS7_10__not_fn_tINS7_10__identityEEEEENSB_17counting_iteratorIlNSB_11use_defaultESZ_SZ_EEEEEEEPS9_jSF_S9_S9_SV_EEvT0_T1_T2_T3_T4_T6_(
	.param .align 8 .b8 _ZN3cub18CUB_300001_SM_10006detail6reduce28DeviceReduceSingleTileKernelINS2_10policy_hubIN4cuda3std3__45tupleIJblEEEjN6thrust24THRUST_300001_SM_1000_NS8cuda_cub9__find_if7functorIS9_EEE10Policy1000ENSB_12zip_iteratorINS8_IJNSD_26transform_input_iterator_tIbNSC_6detail35transform_pair_of_input_iterators_tIbNSB_6detail15normal_iteratorINSB_10device_ptrIiEEEESQ_NS7_8equal_toIiEEEENS7_10__not_fn_tINS7_10__identityEEEEENSB_17counting_iteratorIlNSB_11use_defaultESZ_SZ_EEEEEEEPS9_jSF_S9_S9_SV_EEvT0_T1_T2_T3_T4_T6__param_0[40],
	.param .u64 .ptr .align 1 _ZN3cub18CUB_300001_SM_10006detail6reduce28DeviceReduceSingleTileKernelINS2_10policy_hubIN4cuda3std3__45tupleIJblEEEjN6thrust24THRUST_300001_SM_1000_NS8cuda_cub9__find_if7functorIS9_EEE10Policy1000ENSB_12zip_iteratorINS8_IJNSD_26transform_input_iterator_tIbNSC_6detail35transform_pair_of_input_iterators_tIbNSB_6detail15normal_iteratorINSB_10device_ptrIiEEEESQ_NS7_8equal_toIiEEEENS7_10__not_fn_tINS7_10__identityEEEEENSB_17counting_iteratorIlNSB_11use_defaultESZ_SZ_EEEEEEEPS9_jSF_S9_S9_SV_EEvT0_T1_T2_T3_T4_T6__param_1,
	.param .u32 _ZN3cub18CUB_300001_SM_10006detail6reduce28DeviceReduceSingleTileKernelINS2_10policy_hubIN4cuda3std3__45tupleIJblEEEjN6thrust24THRUST_300001_SM_1000_NS8cuda_cub9__find_if7functorIS9_EEE10Policy1000ENSB_12zip_iteratorINS8_IJNSD_26transform_input_iterator_tIbNSC_6detail35transform_pair_of_input_iterators_tIbNSB_6detail15normal_iteratorINSB_10device_ptrIiEEEESQ_NS7_8equal_toIiEEEENS7_10__not_fn_tINS7_10__identityEEEEENSB_17counting_iteratorIlNSB_11use_defaultESZ_SZ_EEEEEEEPS9_jSF_S9_S9_SV_EEvT0_T1_T2_T3_T4_T6__param_2,
	.param .align 1 .b8 _ZN3cub18CUB_300001_SM_10006detail6reduce28DeviceReduceSingleTileKernelINS2_10policy_hubIN4cuda3std3__45tupleIJblEEEjN6thrust24THRUST_300001_SM_1000_NS8cuda_cub9__find_if7functorIS9_EEE10Policy1000ENSB_12zip_iteratorINS8_IJNSD_26transform_input_iterator_tIbNSC_6detail35transform_pair_of_input_iterators_tIbNSB_6detail15normal_iteratorINSB_10device_ptrIiEEEESQ_NS7_8equal_toIiEEEENS7_10__not_fn_tINS7_10__identityEEEEENSB_17counting_iteratorIlNSB_11use_defaultESZ_SZ_EEEEEEEPS9_jSF_S9_S9_SV_EEvT0_T1_T2_T3_T4_T6__param_3[1],
	.param .align 8 .b8 _ZN3cub18CUB_300001_SM_10006detail6reduce28DeviceReduceSingleTileKernelINS2_10policy_hubIN4cuda3std3__45tupleIJblEEEjN6thrust24THRUST_300001_SM_1000_NS8cuda_cub9__find_if7functorIS9_EEE10Policy1000ENSB_12zip_iteratorINS8_IJNSD_26transform_input_iterator_tIbNSC_6detail35transform_pair_of_input_iterators_tIbNSB_6detail15normal_iteratorINSB_10device_ptrIiEEEESQ_NS7_8equal_toIiEEEENS7_10__not_fn_tINS7_10__identityEEEEENSB_17counting_iteratorIlNSB_11use_defaultESZ_SZ_EEEEEEEPS9_jSF_S9_S9_SV_EEvT0_T1_T2_T3_T4_T6__param_4[16],
	.param .align 1 .b8 _ZN3cub18CUB_300001_SM_10006detail6reduce28DeviceReduceSingleTileKernelINS2_10policy_hubIN4cuda3std3__45tupleIJblEEEjN6thrust24THRUST_300001_SM_1000_NS8cuda_cub9__find_if7functorIS9_EEE10Policy1000ENSB_12zip_iteratorINS8_IJNSD_26transform_input_iterator_tIbNSC_6detail35transform_pair_of_input_iterators_tIbNSB_6detail15normal_iteratorINSB_10device_ptrIiEEEESQ_NS7_8equal_toIiEEEENS7_10__not_fn_tINS7_10__identityEEEEENSB_17counting_iteratorIlNSB_11use_defaultESZ_SZ_EEEEEEEPS9_jSF_S9_S9_SV_EEvT0_T1_T2_T3_T4_T6__param_5[1]
)
.maxntid 256
.minnctapersm 1
{
	.reg .pred 	%p<329>;
	.reg .b16 	%rs<423>;
	.reg .b32 	%r<535>;
	.reg .b64 	%rd<473>;
	// demoted variable
	.shared .align 8 .b8 _ZZN3cub18CUB_300001_SM_10006detail6reduce28DeviceReduceSingleTileKernelINS2_10policy_hubIN4cuda3std3__45tupleIJblEEEjN6thrust24THRUST_300001_SM_1000_NS8cuda_cub9__find_if7functorIS9_EEE10Policy1000ENSB_12zip_iteratorINS8_IJNSD_26transform_input_iterator_tIbNSC_6detail35transform_pair_of_input_iterators_tIbNSB_6detail15normal_iteratorINSB_10device_ptrIiEEEESQ_NS7_8equal_toIiEEEENS7_10__not_fn_tINS7_10__identityEEEEENSB_17counting_iteratorIlNSB_11use_defaultESZ_SZ_EEEEEEEPS9_jSF_S9_S9_SV_EEvT0_T1_T2_T3_T4_T6_E12temp_storage[152];
	ld.param.u64 	%rd117, [_ZN3cub18CUB_300001_SM_10006detail6reduce28DeviceReduceSingleTileKernelINS2_10policy_hubIN4cuda3std3__45tupleIJblEEEjN6thrust24THRUST_300001_SM_1000_NS8cuda_cub9__find_if7functorIS9_EEE10Policy1000ENSB_12zip_iteratorINS8_IJNSD_26transform_input_iterator_tIbNSC_6detail35transform_pair_of_input_iterators_tIbNSB_6detail15normal_iteratorINSB_10device_ptrIiEEEESQ_NS7_8equal_toIiEEEENS7_10__not_fn_tINS7_10__identityEEEEENSB_17counting_iteratorIlNSB_11use_defaultESZ_SZ_EEEEEEEPS9_jSF_S9_S9_SV_EEvT0_T1_T2_T3_T4_T6__param_4+8];
	ld.param.u64 	%rd116, [_ZN3cub18CUB_300001_SM_10006detail6reduce28DeviceReduceSingleTileKernelINS2_10policy_hubIN4cuda3std3__45tupleIJblEEEjN6thrust24THRUST_300001_SM_1000_NS8cuda_cub9__find_if7functorIS9_EEE10Policy1000ENSB_12zip_iteratorINS8_IJNSD_26transform_input_iterator_tIbNSC_6detail35transform_pair_of_input_iterators_tIbNSB_6detail15normal_iteratorINSB_10device_ptrIiEEEESQ_NS7_8equal_toIiEEEENS7_10__not_fn_tINS7_10__identityEEEEENSB_17counting_iteratorIlNSB_11use_defaultESZ_SZ_EEEEEEEPS9_jSF_S9_S9_SV_EEvT0_T1_T2_T3_T4_T6__param_0+32];
	ld.param.u64 	%rd115, [_ZN3cub18CUB_300001_SM_10006detail6reduce28DeviceReduceSingleTileKernelINS2_10policy_hubIN4cuda3std3__45tupleIJblEEEjN6thrust24THRUST_300001_SM_1000_NS8cuda_cub9__find_if7functorIS9_EEE10Policy1000ENSB_12zip_iteratorINS8_IJNSD_26transform_input_iterator_tIbNSC_6detail35transform_pair_of_input_iterators_tIbNSB_6detail15normal_iteratorINSB_10device_ptrIiEEEESQ_NS7_8equal_toIiEEEENS7_10__not_fn_tINS7_10__identityEEEEENSB_17counting_iteratorIlNSB_11use_defaultESZ_SZ_EEEEEEEPS9_jSF_S9_S9_SV_EEvT0_T1_T2_T3_T4_T6__param_0+8];
	ld.param.u64 	%rd114, [_ZN3cub18CUB_300001_SM_10006detail6reduce28DeviceReduceSingleTileKernelINS2_10policy_hubIN4cuda3std3__45tupleIJblEEEjN6thrust24THRUST_300001_SM_1000_NS8cuda_cub9__find_if7functorIS9_EEE10Policy1000ENSB_12zip_iteratorINS8_IJNSD_26transform_input_iterator_tIbNSC_6detail35transform_pair_of_input_iterators_tIbNSB_6detail15normal_iteratorINSB_10device_ptrIiEEEESQ_NS7_8equal_toIiEEEENS7_10__not_fn_tINS7_10__identityEEEEENSB_17counting_iteratorIlNSB_11use_defaultESZ_SZ_EEEEEEEPS9_jSF_S9_S9_SV_EEvT0_T1_T2_T3_T4_T6__param_0];
	ld.param.u64 	%rd118, [_ZN3cub18CUB_300001_SM_10006detail6reduce28DeviceReduceSingleTileKernelINS2_10policy_hubIN4cuda3std3__45tupleIJblEEEjN6thrust24THRUST_300001_SM_1000_NS8cuda_cub9__find_if7functorIS9_EEE10Policy1000ENSB_12zip_iteratorINS8_IJNSD_26transform_input_iterator_tIbNSC_6detail35transform_pair_of_input_iterators_tIbNSB_6detail15normal_iteratorINSB_10device_ptrIiEEEESQ_NS7_8equal_toIiEEEENS7_10__not_fn_tINS7_10__identityEEEEENSB_17counting_iteratorIlNSB_11use_defaultESZ_SZ_EEEEEEEPS9_jSF_S9_S9_SV_EEvT0_T1_T2_T3_T4_T6__param_1];
	ld.param.u32 	%r44, [_ZN3cub18CUB_300001_SM_10006detail6reduce28DeviceReduceSingleTileKernelINS2_10policy_hubIN4cuda3std3__45tupleIJblEEEjN6thrust24THRUST_300001_SM_1000_NS8cuda_cub9__find_if7functorIS9_EEE10Policy1000ENSB_12zip_iteratorINS8_IJNSD_26transform_input_iterator_tIbNSC_6detail35transform_pair_of_input_iterators_tIbNSB_6detail15normal_iteratorINSB_10device_ptrIiEEEESQ_NS7_8equal_toIiEEEENS7_10__not_fn_tINS7_10__identityEEEEENSB_17counting_iteratorIlNSB_11use_defaultESZ_SZ_EEEEEEEPS9_jSF_S9_S9_SV_EEvT0_T1_T2_T3_T4_T6__param_2];
	ld.param.u8 	%rs108, [_ZN3cub18CUB_300001_SM_10006detail6reduce28DeviceReduceSingleTileKernelINS2_10policy_hubIN4cuda3std3__45tupleIJblEEEjN6thrust24THRUST_300001_SM_1000_NS8cuda_cub9__find_if7functorIS9_EEE10Policy1000ENSB_12zip_iteratorINS8_IJNSD_26transform_input_iterator_tIbNSC_6detail35transform_pair_of_input_iterators_tIbNSB_6detail15normal_iteratorINSB_10device_ptrIiEEEESQ_NS7_8equal_toIiEEEENS7_10__not_fn_tINS7_10__identityEEEEENSB_17counting_iteratorIlNSB_11use_defaultESZ_SZ_EEEEEEEPS9_jSF_S9_S9_SV_EEvT0_T1_T2_T3_T4_T6__param_4];
	cvta.to.global.u64 	%rd1, %rd118;
	setp.ne.s32 	%p1, %r44, 0;
	@%p1 bra 	$L__BB122_3;
	mov.u32 	%r520, %tid.x;
	setp.ne.s32 	%p328, %r520, 0;
	@%p328 bra 	$L__BB122_123;
	st.global.u8 	[%rd1], %rs108;
	st.global.u64 	[%rd1+8], %rd117;
	bra.uni 	$L__BB122_123;
$L__BB122_3:
	cvta.to.global.u64 	%rd2, %rd114;
	cvta.to.global.u64 	%rd3, %rd115;
	setp.gt.u32 	%p2, %r44, 1023;
	@%p2 bra 	$L__BB122_80;
	mov.u32 	%r1, %tid.x;
	setp.ge.u32 	%p149, %r1, %r44;
	mov.b16 	%rs391, 0;
	mov.b64 	%rd441, 0;
	mov.u32 	%r524, %r1;
	@%p149 bra 	$L__BB122_6;
	cvt.u64.u32 	%rd298, %r1;
	mul.wide.u32 	%rd299, %r1, 4;
	add.s64 	%rd300, %rd2, %rd299;
	add.s64 	%rd301, %rd3, %rd299;
	add.s64 	%rd441, %rd116, %rd298;
	ld.global.u32 	%r250, [%rd300];
	ld.global.u32 	%r251, [%rd301];
	setp.ne.s32 	%p150, %r250, %r251;
	selp.u16 	%rs391, 1, 0, %p150;
	add.s32 	%r524, %r1, 256;
$L__BB122_6:
	setp.ge.u32 	%p151, %r524, %r44;
	@%p151 bra 	$L__BB122_18;
	not.b32 	%r252, %r524;
	add.s32 	%r4, %r44, %r252;
	shr.u32 	%r253, %r4, 8;
	add.s32 	%r5, %r253, 1;
	and.b32  	%r6, %r5, 7;
	setp.lt.u32 	%p152, %r4, 1792;
	@%p152 bra 	$L__BB122_10;
	and.b32  	%r254, %r5, 33554424;
	neg.s32 	%r522, %r254;
$L__BB122_9:
	.pragma "nounroll";
	cvt.u64.u32 	%rd303, %r524;
	mul.wide.u32 	%rd304, %r524, 4;
	add.s64 	%rd305, %rd2, %rd304;
	add.s64 	%rd306, %rd3, %rd304;
	add.s64 	%rd307, %rd116, %rd303;
	ld.global.u32 	%r255, [%rd305];
	ld.global.u32 	%r256, [%rd306];
	setp.ne.s32 	%p153, %r255, %r256;
	selp.u16 	%rs232, 1, 0, %p153;
	and.b16  	%rs233, %rs391, 255;
	setp.ne.s16 	%p155, %rs233, 0;
	and.pred  	%p156, %p155, %p153;
	min.s64 	%rd308, %rd307, %rd441;
	setp.eq.s16 	%p157, %rs233, 0;
	selp.b64 	%rd309, %rd307, %rd441, %p157;
	selp.b16 	%rs234, %rs232, %rs391, %p157;
	selp.b64 	%rd310, %rd308, %rd309, %p156;
	selp.b16 	%rs235, 1, %rs234, %p156;
	and.b16  	%rs236, %rs235, 255;
	add.s64 	%rd311, %rd307, 256;
	ld.global.u32 	%r257, [%rd305+1024];
	ld.global.u32 	%r258, [%rd306+1024];
	setp.ne.s32 	%p158, %r257, %r258;
	selp.u16 	%rs237, 1, 0, %p158;
	setp.ne.s16 	%p160, %rs236, 0;
	and.pred  	%p161, %p160, %p158;
	min.s64 	%rd312, %rd311, %rd310;
	setp.eq.s16 	%p162, %rs236, 0;
	selp.b64 	%rd313, %rd311, %rd310, %p162;
	selp.b16 	%rs238, %rs237, %rs235, %p162;
	selp.b64 	%rd314, %rd312, %rd313, %p161;
	selp.b16 	%rs239, 1, %rs238, %p161;
	and.b16  	%rs240, %rs239, 255;
	add.s64 	%rd315, %rd307, 512;
	ld.global.u32 	%r259, [%rd305+2048];
	ld.global.u32 	%r260, [%rd306+2048];
	setp.ne.s32 	%p163, %r259, %r260;
	selp.u16 	%rs241, 1, 0, %p163;
	setp.ne.s16 	%p165, %rs240, 0;
	and.pred  	%p166, %p165, %p163;
	min.s64 	%rd316, %rd315, %rd314;
	setp.eq.s16 	%p167, %rs240, 0;
	selp.b64 	%rd317, %rd315, %rd314, %p167;
	selp.b16 	%rs242, %rs241, %rs239, %p167;
	selp.b64 	%rd318, %rd316, %rd317, %p166;
	selp.b16 	%rs243, 1, %rs242, %p166;
	and.b16  	%rs244, %rs243, 255;
	add.s64 	%rd319, %rd307, 768;
	ld.global.u32 	%r261, [%rd305+3072];
	ld.global.u32 	%r262, [%rd306+3072];
	setp.ne.s32 	%p168, %r261, %r262;
	selp.u16 	%rs245, 1, 0, %p168;
	setp.ne.s16 	%p170, %rs244, 0;
	and.pred  	%p171, %p170, %p168;
	min.s64 	%rd320, %rd319, %rd318;
	setp.eq.s16 	%p172, %rs244, 0;
	selp.b64 	%rd321, %rd319, %rd318, %p172;
	selp.b16 	%rs246, %rs245, %rs243, %p172;
	selp.b64 	%rd322, %rd320, %rd321, %p171;
	selp.b16 	%rs247, 1, %rs246, %p171;
	and.b16  	%rs248, %rs247, 255;
	add.s64 	%rd323, %rd307, 1024;
	ld.global.u32 	%r263, [%rd305+4096];
	ld.global.u32 	%r264, [%rd306+4096];
	setp.ne.s32 	%p173, %r263, %r264;
	selp.u16 	%rs249, 1, 0, %p173;
	setp.ne.s16 	%p175, %rs248, 0;
	and.pred  	%p176, %p175, %p173;
	min.s64 	%rd324, %rd323, %rd322;
	setp.eq.s16 	%p177, %rs248, 0;
	selp.b64 	%rd325, %rd323, %rd322, %p177;
	selp.b16 	%rs250, %rs249, %rs247, %p177;
	selp.b64 	%rd326, %rd324, %rd325, %p176;
	selp.b16 	%rs251, 1, %rs250, %p176;
	and.b16  	%rs252, %rs251, 255;
	add.s64 	%rd327, %rd307, 1280;
	ld.global.u32 	%r265, [%rd305+5120];
	ld.global.u32 	%r266, [%rd306+5120];
	setp.ne.s32 	%p178, %r265, %r266;
	selp.u16 	%rs253, 1, 0, %p178;
	setp.ne.s16 	%p180, %rs252, 0;
	and.pred  	%p181, %p180, %p178;
	min.s64 	%rd328, %rd327, %rd326;
	setp.eq.s16 	%p182, %rs252, 0;
	selp.b64 	%rd329, %rd327, %rd326, %p182;
	selp.b16 	%rs254, %rs253, %rs251, %p182;
	selp.b64 	%rd330, %rd328, %rd329, %p181;
	selp.b16 	%rs255, 1, %rs254, %p181;
	and.b16  	%rs256, %rs255, 255;
	add.s64 	%rd331, %rd307, 1536;
	ld.global.u32 	%r267, [%rd305+6144];
	ld.global.u32 	%r268, [%rd306+6144];
	setp.ne.s32 	%p183, %r267, %r268;
	selp.u16 	%rs257, 1, 0, %p183;
	setp.ne.s16 	%p185, %rs256, 0;
	and.pred  	%p186, %p185, %p183;
	min.s64 	%rd332, %rd331, %rd330;
	setp.eq.s16 	%p187, %rs256, 0;
	selp.b64 	%rd333, %rd331, %rd330, %p187;
	selp.b16 	%rs258, %rs257, %rs255, %p187;
	selp.b64 	%rd334, %rd332, %rd333, %p186;
	selp.b16 	%rs259, 1, %rs258, %p186;
	and.b16  	%rs260, %rs259, 255;
	add.s64 	%rd335, %rd307, 1792;
	ld.global.u32 	%r269, [%rd305+7168];
	ld.global.u32 	%r270, [%rd306+7168];
	setp.ne.s32 	%p188, %r269, %r270;
	selp.u16 	%rs261, 1, 0, %p188;
	setp.ne.s16 	%p190, %rs260, 0;
	and.pred  	%p191, %p190, %p188;
	min.s64 	%rd336, %rd335, %rd334;
	setp.eq.s16 	%p192, %rs260, 0;
	selp.b64 	%rd337, %rd335, %rd334, %p192;
	selp.b16 	%rs262, %rs261, %rs259, %p192;
	selp.b64 	%rd441, %rd336, %rd337, %p191;
	selp.b16 	%rs391, 1, %rs262, %p191;
	add.s32 	%r524, %r524, 2048;
	add.s32 	%r522, %r522, 8;
	setp.ne.s32 	%p193, %r522, 0;
	@%p193 bra 	$L__BB122_9;
$L__BB122_10:
	setp.eq.s32 	%p194, %r6, 0;
	@%p194 bra 	$L__BB122_18;
	setp.lt.u32 	%p195, %r6, 4;
	@%p195 bra 	$L__BB122_13;
	cvt.u64.u32 	%rd339, %r524;
	mul.wide.u32 	%rd340, %r524, 4;
	add.s64 	%rd341, %rd2, %rd340;
	add.s64 	%rd342, %rd3, %rd340;
	add.s64 	%rd343, %rd116, %rd339;
	ld.global.u32 	%r271, [%rd341];
	ld.global.u32 	%r272, [%rd342];
	setp.ne.s32 	%p196, %r271, %r272;
	selp.u16 	%rs264, 1, 0, %p196;
	and.b16  	%rs265, %rs391, 255;
	setp.ne.s16 	%p198, %rs265, 0;
	and.pred  	%p199, %p198, %p196;
	min.s64 	%rd344, %rd343, %rd441;
	setp.eq.s16 	%p200, %rs265, 0;
	selp.b64 	%rd345, %rd343, %rd441, %p200;
	selp.b16 	%rs266, %rs264, %rs391, %p200;
	selp.b64 	%rd346, %rd344, %rd345, %p199;
	selp.b16 	%rs267, 1, %rs266, %p199;
	and.b16  	%rs268, %rs267, 255;
	add.s32 	%r273, %r524, 256;
	cvt.u64.u32 	%rd347, %r273;
	add.s64 	%rd348, %rd116, %rd347;
	ld.global.u32 	%r274, [%rd341+1024];
	ld.global.u32 	%r275, [%rd342+1024];
	setp.ne.s32 	%p201, %r274, %r275;
	selp.u16 	%rs269, 1, 0, %p201;
	setp.ne.s16 	%p203, %rs268, 0;
	and.pred  	%p204, %p203, %p201;
	min.s64 	%rd349, %rd348, %rd346;
	setp.eq.s16 	%p205, %rs268, 0;
	selp.b64 	%rd350, %rd348, %rd346, %p205;
	selp.b16 	%rs270, %rs269, %rs267, %p205;
	selp.b64 	%rd351, %rd349, %rd350, %p204;
	selp.b16 	%rs271, 1, %rs270, %p204;
	and.b16  	%rs272, %rs271, 255;
	add.s32 	%r276, %r524, 512;
	cvt.u64.u32 	%rd352, %r276;
	add.s64 	%rd353, %rd116, %rd352;
	ld.global.u32 	%r277, [%rd341+2048];
	ld.global.u32 	%r278, [%rd342+2048];
	setp.ne.s32 	%p206, %r277, %r278;
	selp.u16 	%rs273, 1, 0, %p206;
	setp.ne.s16 	%p208, %rs272, 0;
	and.pred  	%p209, %p208, %p206;
	min.s64 	%rd354, %rd353, %rd351;
	setp.eq.s16 	%p210, %rs272, 0;
	selp.b64 	%rd355, %rd353, %rd351, %p210;
	selp.b16 	%rs274, %rs273, %rs271, %p210;
	selp.b64 	%rd356, %rd354, %rd355, %p209;
	selp.b16 	%rs275, 1, %rs274, %p209;
	and.b16  	%rs276, %rs275, 255;
	add.s32 	%r279, %r524, 768;
	cvt.u64.u32 	%rd357, %r279;
	add.s64 	%rd358, %rd116, %rd357;
	ld.global.u32 	%r280, [%rd341+3072];
	ld.global.u32 	%r281, [%rd342+3072];
	setp.ne.s32 	%p211, %r280, %r281;
	selp.u16 	%rs277, 1, 0, %p211;
	setp.ne.s16 	%p213, %rs276, 0;
	and.pred  	%p214, %p213, %p211;
	min.s64 	%rd359, %rd358, %rd356;
	setp.eq.s16 	%p215, %rs276, 0;
	selp.b64 	%rd360, %rd358, %rd356, %p215;
	selp.b16 	%rs278, %rs277, %rs275, %p215;
	selp.b64 	%rd441, %rd359, %rd360, %p214;
	selp.b16 	%rs391, 1, %rs278, %p214;
	add.s32 	%r524, %r524, 1024;
$L__BB122_13:
	and.b32  	%r282, %r5, 3;
	setp.eq.s32 	%p216, %r282, 0;
	@%p216 bra 	$L__BB122_18;
	setp.eq.s32 	%p217, %r282, 1;
	@%p217 bra 	$L__BB122_16;
	cvt.u64.u32 	%rd362, %r524;
	mul.wide.u32 	%rd363, %r524, 4;
	add.s64 	%rd364, %rd2, %rd363;
	add.s64 	%rd365, %rd3, %rd363;
	add.s64 	%rd366, %rd116, %rd362;
	ld.global.u32 	%r283, [%rd364];
	ld.global.u32 	%r284, [%rd365];
	setp.ne.s32 	%p218, %r283, %r284;
	selp.u16 	%rs280, 1, 0, %p218;
	and.b16  	%rs281, %rs391, 255;
	setp.ne.s16 	%p220, %rs281, 0;
	and.pred  	%p221, %p220, %p218;
	min.s64 	%rd367, %rd366, %rd441;
	setp.eq.s16 	%p222, %rs281, 0;
	selp.b64 	%rd368, %rd366, %rd441, %p222;
	selp.b16 	%rs282, %rs280, %rs391, %p222;
	selp.b64 	%rd369, %rd367, %rd368, %p221;
	selp.b16 	%rs283, 1, %rs282, %p221;
	and.b16  	%rs284, %rs283, 255;
	add.s32 	%r285, %r524, 256;
	cvt.u64.u32 	%rd370, %r285;
	add.s64 	%rd371, %rd116, %rd370;
	ld.global.u32 	%r286, [%rd364+1024];
	ld.global.u32 	%r287, [%rd365+1024];
	setp.ne.s32 	%p223, %r286, %r287;
	selp.u16 	%rs285, 1, 0, %p223;
	setp.ne.s16 	%p225, %rs284, 0;
	and.pred  	%p226, %p225, %p223;
	min.s64 	%rd372, %rd371, %rd369;
	setp.eq.s16 	%p227, %rs284, 0;
	selp.b64 	%rd373, %rd371, %rd369, %p227;
	selp.b16 	%rs286, %rs285, %rs283, %p227;
	selp.b64 	%rd441, %rd372, %rd373, %p226;
	selp.b16 	%rs391, 1, %rs286, %p226;
	add.s32 	%r524, %r524, 512;
$L__BB122_16:
	and.b32  	%r288, %r4, 256;
	setp.ne.s32 	%p228, %r288, 0;
	@%p228 bra 	$L__BB122_18;
	cvt.u64.u32 	%rd374, %r524;
	mul.wide.u32 	%rd375, %r524, 4;
	add.s64 	%rd376, %rd2, %rd375;
	add.s64 	%rd377, %rd3, %rd375;
	add.s64 	%rd378, %rd116, %rd374;
	ld.global.u32 	%r289, [%rd376];
	ld.global.u32 	%r290, [%rd377];
	setp.ne.s32 	%p229, %r289, %r290;
	selp.u16 	%rs287, 1, 0, %p229;
	and.b16  	%rs288, %rs391, 255;
	setp.ne.s16 	%p231, %rs288, 0;
	and.pred  	%p232, %p231, %p229;
	min.s64 	%rd379, %rd378, %rd441;
	setp.eq.s16 	%p233, %rs288, 0;
	selp.b64 	%rd380, %rd378, %rd441, %p233;
	selp.b16 	%rs289, %rs287, %rs391, %p233;
	selp.b64 	%rd441, %rd379, %rd380, %p232;
	selp.b16 	%rs391, 1, %rs289, %p232;
$L__BB122_18:
	setp.lt.u32 	%p234, %r44, 256;
	@%p234 bra 	$L__BB122_43;
	// begin inline asm
	mov.u32 %r409, %laneid;
	// end inline asm
	cvt.u32.u16 	%r430, %rs391;
	and.b32  	%r411, %r430, 255;
	mov.b32 	%r427, 1;
	mov.b32 	%r428, 31;
	mov.b32 	%r429, -1;
	// begin inline asm
	shfl.sync.down.b32 %r410, %r411, %r427, %r428, %r429;
	// end inline asm
	// begin inline asm
	shfl.sync.down.b32 %r415, %r416, %r427, %r428, %r429;
	// end inline asm
	mov.b64 	{%r421, %r426}, %rd441;
	// begin inline asm
	shfl.sync.down.b32 %r420, %r421, %r427, %r428, %r429;
	// end inline asm
	// begin inline asm
	shfl.sync.down.b32 %r425, %r426, %r427, %r428, %r429;
	// end inline asm
	mov.b64 	%rd19, {%r420, %r425};
	cvt.u16.u32 	%rs15, %r410;
	setp.gt.s32 	%p284, %r409, 30;
	@%p284 bra 	$L__BB122_23;
	and.b16  	%rs331, %rs391, 255;
	setp.eq.s16 	%p285, %rs331, 0;
	and.b16  	%rs332, %rs15, 255;
	setp.eq.s16 	%p286, %rs332, 0;
	or.pred  	%p287, %p285, %p286;
	@%p287 bra 	$L__BB122_22;
	min.s64 	%rd441, %rd19, %rd441;
	mov.b16 	%rs391, 1;
	bra.uni 	$L__BB122_23;
$L__BB122_22:
	setp.eq.s16 	%p288, %rs331, 0;
	selp.b64 	%rd441, %rd19, %rd441, %p288;
	selp.b16 	%rs391, %rs15, %rs391, %p288;
$L__BB122_23:
	cvt.u32.u16 	%r451, %rs391;
	and.b32  	%r432, %r451, 255;
	mov.b32 	%r448, 2;
	mov.b32 	%r449, 31;
	mov.b32 	%r450, -1;
	// begin inline asm
	shfl.sync.down.b32 %r431, %r432, %r448, %r449, %r450;
	// end inline asm
	// begin inline asm
	shfl.sync.down.b32 %r436, %r437, %r448, %r449, %r450;
	// end inline asm
	mov.b64 	{%r442, %r447}, %rd441;
	// begin inline asm
	shfl.sync.down.b32 %r441, %r442, %r448, %r449, %r450;
	// end inline asm
	// begin inline asm
	shfl.sync.down.b32 %r446, %r447, %r448, %r449, %r450;
	// end inline asm
	mov.b64 	%rd23, {%r441, %r446};
	cvt.u16.u32 	%rs18, %r431;
	setp.gt.s32 	%p289, %r409, 29;
	@%p289 bra 	$L__BB122_27;
	and.b16  	%rs335, %rs391, 255;
	setp.eq.s16 	%p290, %rs335, 0;
	and.b16  	%rs336, %rs18, 255;
	setp.eq.s16 	%p291, %rs336, 0;
	or.pred  	%p292, %p290, %p291;
	@%p292 bra 	$L__BB122_26;
	min.s64 	%rd441, %rd23, %rd441;
	mov.b16 	%rs391, 1;
	bra.uni 	$L__BB122_27;
$L__BB122_26:
	setp.eq.s16 	%p293, %rs335, 0;
	selp.b64 	%rd441, %rd23, %rd441, %p293;
	selp.b16 	%rs391, %rs18, %rs391, %p293;
$L__BB122_27:
	cvt.u32.u16 	%r472, %rs391;
	and.b32  	%r453, %r472, 255;
	mov.b32 	%r469, 4;
	mov.b32 	%r470, 31;
	mov.b32 	%r471, -1;
	// begin inline asm
	shfl.sync.down.b32 %r452, %r453, %r469, %r470, %r471;
	// end inline asm
	// begin inline asm
	shfl.sync.down.b32 %r457, %r458, %r469, %r470, %r471;
	// end inline asm
	mov.b64 	{%r463, %r468}, %rd441;
	// begin inline asm
	shfl.sync.down.b32 %r462, %r463, %r469, %r470, %r471;
	// end inline asm
	// begin inline asm
	shfl.sync.down.b32 %r467, %r468, %r469, %r470, %r471;
	// end inline asm
	mov.b64 	%rd27, {%r462, %r467};
	cvt.u16.u32 	%rs21, %r452;
	setp.gt.s32 	%p294, %r409, 27;
	@%p294 bra 	$L__BB122_31;
	and.b16  	%rs339, %rs391, 255;
	setp.eq.s16 	%p295, %rs339, 0;
	and.b16  	%rs340, %rs21, 255;
	setp.eq.s16 	%p296, %rs340, 0;
	or.pred  	%p297, %p295, %p296;
	@%p297 bra 	$L__BB122_30;
	min.s64 	%rd441, %rd27, %rd441;
	mov.b16 	%rs391, 1;
	bra.uni 	$L__BB122_31;
$L__BB122_30:
	setp.eq.s16 	%p298, %rs339, 0;
	selp.b16 	%rs391, %rs21, %rs391, %p298;
	selp.b64 	%rd441, %rd27, %rd441, %p298;
$L__BB122_31:
	cvt.u32.u16 	%r493, %rs391;
	and.b32  	%r474, %r493, 255;
	mov.b32 	%r490, 8;
	mov.b32 	%r491, 31;
	mov.b32 	%r492, -1;
	// begin inline asm
	shfl.sync.down.b32 %r473, %r474, %r490, %r491, %r492;
	// end inline asm
	// begin inline asm
	shfl.sync.down.b32 %r478, %r479, %r490, %r491, %r492;
	// end inline asm
	mov.b64 	{%r484, %r489}, %rd441;
	// begin inline asm
	shfl.sync.down.b32 %r483, %r484, %r490, %r491, %r492;
	// end inline asm
	// begin inline asm
	shfl.sync.down.b32 %r488, %r489, %r490, %r491, %r492;
	// end inline asm
	mov.b64 	%rd31, {%r483, %r488};
	cvt.u16.u32 	%rs24, %r473;
	setp.gt.s32 	%p299, %r409, 23;
	@%p299 bra 	$L__BB122_35;
	and.b16  	%rs343, %rs391, 255;
	setp.eq.s16 	%p300, %rs343, 0;
	and.b16  	%rs344, %rs24, 255;
	setp.eq.s16 	%p301, %rs344, 0;
	or.pred  	%p302, %p300, %p301;
	@%p302 bra 	$L__BB122_34;
	min.s64 	%rd441, %rd31, %rd441;
	mov.b16 	%rs391, 1;
	bra.uni 	$L__BB122_35;
$L__BB122_34:
	setp.eq.s16 	%p303, %rs343, 0;
	selp.b16 	%rs391, %rs24, %rs391, %p303;
	selp.b64 	%rd441, %rd31, %rd441, %p303;
$L__BB122_35:
	cvt.u32.u16 	%r514, %rs391;
	and.b32  	%r495, %r514, 255;
	mov.b32 	%r511, 16;
	mov.b32 	%r512, 31;
	mov.b32 	%r513, -1;
	// begin inline asm
	shfl.sync.down.b32 %r494, %r495, %r511, %r512, %r513;
	// end inline asm
	// begin inline asm
	shfl.sync.down.b32 %r499, %r500, %r511, %r512, %r513;
	// end inline asm
	mov.b64 	{%r505, %r510}, %rd441;
	// begin inline asm
	shfl.sync.down.b32 %r504, %r505, %r511, %r512, %r513;
	// end inline asm
	// begin inline asm
	shfl.sync.down.b32 %r509, %r510, %r511, %r512, %r513;
	// end inline asm
	mov.b64 	%rd35, {%r504, %r509};
	cvt.u16.u32 	%rs27, %r494;
	setp.gt.s32 	%p304, %r409, 15;
	@%p304 bra 	$L__BB122_39;
	and.b16  	%rs347, %rs391, 255;
	setp.eq.s16 	%p305, %rs347, 0;
	and.b16  	%rs348, %rs27, 255;
	setp.eq.s16 	%p306, %rs348, 0;
	or.pred  	%p307, %p305, %p306;
	@%p307 bra 	$L__BB122_38;
	min.s64 	%rd441, %rd35, %rd441;
	mov.b16 	%rs391, 1;
	bra.uni 	$L__BB122_39;
$L__BB122_38:
	setp.eq.s16 	%p308, %rs347, 0;
	selp.b16 	%rs391, %rs27, %rs391, %p308;
	selp.b64 	%rd441, %rd35, %rd441, %p308;
$L__BB122_39:
	setp.ne.s32 	%p309, %r409, 0;
	@%p309 bra 	$L__BB122_41;
	shr.u32 	%r515, %r1, 1;
	and.b32  	%r516, %r515, 496;
	mov.u32 	%r517, _ZZN3cub18CUB_300001_SM_10006detail6reduce28DeviceReduceSingleTileKernelINS2_10policy_hubIN4cuda3std3__45tupleIJblEEEjN6thrust24THRUST_300001_SM_1000_NS8cuda_cub9__find_if7functorIS9_EEE10Policy1000ENSB_12zip_iteratorINS8_IJNSD_26transform_input_iterator_tIbNSC_6detail35transform_pair_of_input_iterators_tIbNSB_6detail15normal_iteratorINSB_10device_ptrIiEEEESQ_NS7_8equal_toIiEEEENS7_10__not_fn_tINS7_10__identityEEEEENSB_17counting_iteratorIlNSB_11use_defaultESZ_SZ_EEEEEEEPS9_jSF_S9_S9_SV_EEvT0_T1_T2_T3_T4_T6_E12temp_storage;
	add.s32 	%r518, %r517, %r516;
	st.shared.u8 	[%r518+8], %rs391;
	st.shared.u64 	[%r518+16], %rd441;
$L__BB122_41:
	bar.sync 	0;
	setp.ne.s32 	%p310, %r1, 0;
	@%p310 bra 	$L__BB122_121;
	ld.shared.u8 	%rs351, [_ZZN3cub18CUB_300001_SM_10006detail6reduce28DeviceReduceSingleTileKernelINS2_10policy_hubIN4cuda3std3__45tupleIJblEEEjN6thrust24THRUST_300001_SM_1000_NS8cuda_cub9__find_if7functorIS9_EEE10Policy1000ENSB_12zip_iteratorINS8_IJNSD_26transform_input_iterator_tIbNSC_6detail35transform_pair_of_input_iterators_tIbNSB_6detail15normal_iteratorINSB_10device_ptrIiEEEESQ_NS7_8equal_toIiEEEENS7_10__not_fn_tINS7_10__identityEEEEENSB_17counting_iteratorIlNSB_11use_defaultESZ_SZ_EEEEEEEPS9_jSF_S9_S9_SV_EEvT0_T1_T2_T3_T4_T6_E12temp_storage+24];
	ld.shared.u64 	%rd402, [_ZZN3cub18CUB_300001_SM_10006detail6reduce28DeviceReduceSingleTileKernelINS2_10policy_hubIN4cuda3std3__45tupleIJblEEEjN6thrust24THRUST_300001_SM_1000_NS8cuda_cub9__find_if7functorIS9_EEE10Policy1000ENSB_12zip_iteratorINS8_IJNSD_26transform_input_iterator_tIbNSC_6detail35transform_pair_of_input_iterators_tIbNSB_6detail15normal_iteratorINSB_10device_ptrIiEEEESQ_NS7_8equal_toIiEEEENS7_10__not_fn_tINS7_10__identityEEEEENSB_17counting_iteratorIlNSB_11use_defaultESZ_SZ_EEEEEEEPS9_jSF_S9_S9_SV_EEvT0_T1_T2_T3_T4_T6_E12temp_storage+32];
	and.b16  	%rs352, %rs391, 255;
	setp.eq.s16 	%p311, %rs352, 0;
	setp.eq.s16 	%p312, %rs351, 0;
	min.s64 	%rd403, %rd402, %rd441;
	selp.b16 	%rs353, %rs391, 1, %p312;
	selp.b16 	%rs354, %rs351, %rs353, %p311;
	and.b16  	%rs355, %rs354, 255;
	selp.b64 	%rd404, %rd441, %rd403, %p312;
	selp.b64 	%rd405, %rd402, %rd404, %p311;
	ld.shared.u8 	%rs356, [_ZZN3cub18CUB_300001_SM_10006detail6reduce28DeviceReduceSingleTileKernelINS2_10policy_hubIN4cuda3std3__45tupleIJblEEEjN6thrust24THRUST_300001_SM_1000_NS8cuda_cub9__find_if7functorIS9_EEE10Policy1000ENSB_12zip_iteratorINS8_IJNSD_26transform_input_iterator_tIbNSC_6detail35transform_pair_of_input_iterators_tIbNSB_6detail15normal_iteratorINSB_10device_ptrIiEEEESQ_NS7_8equal_toIiEEEENS7_10__not_fn_tINS7_10__identityEEEEENSB_17counting_iteratorIlNSB_11use_defaultESZ_SZ_EEEEEEEPS9_jSF_S9_S9_SV_EEvT0_T1_T2_T3_T4_T6_E12temp_storage+40];
	ld.shared.u64 	%rd406, [_ZZN3cub18CUB_300001_SM_10006detail6reduce28DeviceReduceSingleTileKernelINS2_10policy_hubIN4cuda3std3__45tupleIJblEEEjN6thrust24THRUST_300001_SM_1000_NS8cuda_cub9__find_if7functorIS9_EEE10Policy1000ENSB_12zip_iteratorINS8_IJNSD_26transform_input_iterator_tIbNSC_6detail35transform_pair_of_input_iterators_tIbNSB_6detail15normal_iteratorINSB_10device_ptrIiEEEESQ_NS7_8equal_toIiEEEENS7_10__not_fn_tINS7_10__identityEEEEENSB_17counting_iteratorIlNSB_11use_defaultESZ_SZ_EEEEEEEPS9_jSF_S9_S9_SV_EEvT0_T1_T2_T3_T4_T6_E12temp_storage+48];
	setp.eq.s16 	%p313, %rs355, 0;
	setp.eq.s16 	%p314, %rs356, 0;
	min.s64 	%rd407, %rd406, %rd405;
	selp.b16 	%rs357, %rs354, 1, %p314;
	selp.b16 	%rs358, %rs356, %rs357, %p313;
	and.b16  	%rs359, %rs358, 255;
	selp.b64 	%rd408, %rd405, %rd407, %p314;
	selp.b64 	%rd409, %rd406, %rd408, %p313;
	ld.shared.u8 	%rs360, [_ZZN3cub18CUB_300001_SM_10006detail6reduce28DeviceReduceSingleTileKernelINS2_10policy_hubIN4cuda3std3__45tupleIJblEEEjN6thrust24THRUST_300001_SM_1000_NS8cuda_cub9__find_if7functorIS9_EEE10Policy1000ENSB_12zip_iteratorINS8_IJNSD_26transform_input_iterator_tIbNSC_6detail35transform_pair_of_input_iterators_tIbNSB_6detail15normal_iteratorINSB_10device_ptrIiEEEESQ_NS7_8equal_toIiEEEENS7_10__not_fn_tINS7_10__identityEEEEENSB_17counting_iteratorIlNSB_11use_defaultESZ_SZ_EEEEEEEPS9_jSF_S9_S9_SV_EEvT0_T1_T2_T3_T4_T6_E12temp_storage+56];
	ld.shared.u64 	%rd410, [_ZZN3cub18CUB_300001_SM_10006detail6reduce28DeviceReduceSingleTileKernelINS2_10policy_hubIN4cuda3std3__45tupleIJblEEEjN6thrust24THRUST_300001_SM_1000_NS8cuda_cub9__find_if7functorIS9_EEE10Policy1000ENSB_12zip_iteratorINS8_IJNSD_26transform_input_iterator_tIbNSC_6detail35transform_pair_of_input_iterators_tIbNSB_6detail15normal_iteratorINSB_10device_ptrIiEEEESQ_NS7_8equal_toIiEEEENS7_10__not_fn_tINS7_10__identityEEEEENSB_17counting_iteratorIlNSB_11use_defaultESZ_SZ_EEEEEEEPS9_jSF_S9_S9_SV_EEvT0_T1_T2_T3_T4_T6_E12temp_storage+64];
	setp.eq.s16 	%p315, %rs359, 0;
	setp.eq.s16 	%p316, %rs360, 0;
	min.s64 	%rd411, %rd410, %rd409;
	selp.b16 	%rs361, %rs358, 1, %p316;
	selp.b16 	%rs362, %rs360, %rs361, %p315;
	and.b16  	%rs363, %rs362, 255;
	selp.b64 	%rd412, %rd409, %rd411, %p316;
	selp.b64 	%rd413, %rd410, %rd412, %p315;
	ld.shared.u8 	%rs364, [_ZZN3cub18CUB_300001_SM_10006detail6reduce28DeviceReduceSingleTileKernelINS2_10policy_hubIN4cuda3std3__45tupleIJblEEEjN6thrust24THRUST_300001_SM_1000_NS8cuda_cub9__find_if7functorIS9_EEE10Policy1000ENSB_12zip_iteratorINS8_IJNSD_26transform_input_iterator_tIbNSC_6detail35transform_pair_of_input_iterators_tIbNSB_6detail15normal_iteratorINSB_10device_ptrIiEEEESQ_NS7_8equal_toIiEEEENS7_10__not_fn_tINS7_10__identityEEEEENSB_17counting_iteratorIlNSB_11use_defaultESZ_SZ_EEEEEEEPS9_jSF_S9_S9_SV_EEvT0_T1_T2_T3_T4_T6_E12temp_storage+72];
	ld.shared.u64 	%rd414, [_ZZN3cub18CUB_300001_SM_10006detail6reduce28DeviceReduceSingleTileKernelINS2_10policy_hubIN4cuda3std3__45tupleIJblEEEjN6thrust24THRUST_300001_SM_1000_NS8cuda_cub9__find_if7functorIS9_EEE10Policy1000ENSB_12zip_iteratorINS8_IJNSD_26transform_input_iterator_tIbNSC_6detail35transform_pair_of_input_iterators_tIbNSB_6detail15normal_iteratorINSB_10device_ptrIiEEEESQ_NS7_8equal_toIiEEEENS7_10__not_fn_tINS7_10__identityEEEEENSB_17counting_iteratorIlNSB_11use_defaultESZ_SZ_EEEEEEEPS9_jSF_S9_S9_SV_EEvT0_T1_T2_T3_T4_T6_E12temp_storage+80];
	setp.eq.s16 	%p317, %rs363, 0;
	setp.eq.s16 	%p318, %rs364, 0;
	min.s64 	%rd415, %rd414, %rd413;
	selp.b16 	%rs365, %rs362, 1, %p318;
	selp.b16 	%rs366, %rs364, %rs365, %p317;
	and.b16  	%rs367, %rs366, 255;
	selp.b64 	%rd416, %rd413, %rd415, %p318;
	selp.b64 	%rd417, %rd414, %rd416, %p317;
	ld.shared.u8 	%rs368, [_ZZN3cub18CUB_300001_SM_10006detail6reduce28DeviceReduceSingleTileKernelINS2_10policy_hubIN4cuda3std3__45tupleIJblEEEjN6thrust24THRUST_300001_SM_1000_NS8cuda_cub9__find_if7functorIS9_EEE10Policy1000ENSB_12zip_iteratorINS8_IJNSD_26transform_input_iterator_tIbNSC_6detail35transform_pair_of_input_iterators_tIbNSB_6detail15normal_iteratorINSB_10device_ptrIiEEEESQ_NS7_8equal_toIiEEEENS7_10__not_fn_tINS7_10__identityEEEEENSB_17counting_iteratorIlNSB_11use_defaultESZ_SZ_EEEEEEEPS9_jSF_S9_S9_SV_EEvT0_T1_T2_T3_T4_T6_E12temp_storage+88];
	ld.shared.u64 	%rd418, [_ZZN3cub18CUB_300001_SM_10006detail6reduce28DeviceReduceSingleTileKernelINS2_10policy_hubIN4cuda3std3__45tupleIJblEEEjN6thrust24THRUST_300001_SM_1000_NS8cuda_cub9__find_if7functorIS9_EEE10Policy1000ENSB_12zip_iteratorINS8_IJNSD_26transform_input_iterator_tIbNSC_6detail35transform_pair_of_input_iterators_tIbNSB_6detail15normal_iteratorINSB_10device_ptrIiEEEESQ_NS7_8equal_toIiEEEENS7_10__not_fn_tINS7_10__identityEEEEENSB_17counting_iteratorIlNSB_11use_defaultESZ_SZ_EEEEEEEPS9_jSF_S9_S9_SV_EEvT0_T1_T2_T3_T4_T6_E12temp_storage+96];
	setp.eq.s16 	%p319, %rs367, 0;
	setp.eq.s16 	%p320, %rs368, 0;
	min.s64 	%rd419, %rd418, %rd417;
	selp.b16 	%rs369, %rs366, 1, %p320;
	selp.b16 	%rs370, %rs368, %rs369, %p319;
	and.b16  	%rs371, %rs370, 255;
	selp.b64 	%rd420, %rd417, %rd419, %p320;
	selp.b64 	%rd421, %rd418, %rd420, %p319;
	ld.shared.u8 	%rs372, [_ZZN3cub18CUB_300001_SM_10006detail6reduce28DeviceReduceSingleTileKernelINS2_10policy_hubIN4cuda3std3__45tupleIJblEEEjN6thrust24THRUST_300001_SM_1000_NS8cuda_cub9__find_if7functorIS9_EEE10Policy1000ENSB_12zip_iteratorINS8_IJNSD_26transform_input_iterator_tIbNSC_6detail35transform_pair_of_input_iterators_tIbNSB_6detail15normal_iteratorINSB_10device_ptrIiEEEESQ_NS7_8equal_toIiEEEENS7_10__not_fn_tINS7_10__identityEEEEENSB_17counting_iteratorIlNSB_11use_defaultESZ_SZ_EEEEEEEPS9_jSF_S9_S9_SV_EEvT0_T1_T2_T3_T4_T6_E12temp_storage+104];
	ld.shared.u64 	%rd422, [_ZZN3cub18CUB_300001_SM_10006detail6reduce28DeviceReduceSingleTileKernelINS2_10policy_hubIN4cuda3std3__45tupleIJblEEEjN6thrust24THRUST_300001_SM_1000_NS8cuda_cub9__find_if7functorIS9_EEE10Policy1000ENSB_12zip_iteratorINS8_IJNSD_26transform_input_iterator_tIbNSC_6detail35transform_pair_of_input_iterators_tIbNSB_6detail15normal_iteratorINSB_10device_ptrIiEEEESQ_NS7_8equal_toIiEEEENS7_10__not_fn_tINS7_10__identityEEEEENSB_17counting_iteratorIlNSB_11use_defaultESZ_SZ_EEEEEEEPS9_jSF_S9_S9_SV_EEvT0_T1_T2_T3_T4_T6_E12temp_storage+112];
	setp.eq.s16 	%p321, %rs371, 0;
	setp.eq.s16 	%p322, %rs372, 0;
	min.s64 	%rd423, %rd422, %rd421;
	selp.b16 	%rs373, %rs370, 1, %p322;
	selp.b16 	%rs374, %rs372, %rs373, %p321;
	and.b16  	%rs375, %rs374, 255;
	selp.b64 	%rd424, %rd421, %rd423, %p322;
	selp.b64 	%rd425, %rd422, %rd424, %p321;
	ld.shared.u8 	%rs376, [_ZZN3cub18CUB_300001_SM_10006detail6reduce28DeviceReduceSingleTileKernelINS2_10policy_hubIN4cuda3std3__45tupleIJblEEEjN6thrust24THRUST_300001_SM_1000_NS8cuda_cub9__find_if7functorIS9_EEE10Policy1000ENSB_12zip_iteratorINS8_IJNSD_26transform_input_iterator_tIbNSC_6detail35transform_pair_of_input_iterators_tIbNSB_6detail15normal_iteratorINSB_10device_ptrIiEEEESQ_NS7_8equal_toIiEEEENS7_10__not_fn_tINS7_10__identityEEEEENSB_17counting_iteratorIlNSB_11use_defaultESZ_SZ_EEEEEEEPS9_jSF_S9_S9_SV_EEvT0_T1_T2_T3_T4_T6_E12temp_storage+120];
	ld.shared.u64 	%rd426, [_ZZN3cub18CUB_300001_SM_10006detail6reduce28DeviceReduceSingleTileKernelINS2_10policy_hubIN4cuda3std3__45tupleIJblEEEjN6thrust24THRUST_300001_SM_1000_NS8cuda_cub9__find_if7functorIS9_EEE10Policy1000ENSB_12zip_iteratorINS8_IJNSD_26transform_input_iterator_tIbNSC_6detail35transform_pair_of_input_iterators_tIbNSB_6detail15normal_iteratorINSB_10device_ptrIiEEEESQ_NS7_8equal_toIiEEEENS7_10__not_fn_tINS7_10__identityEEEEENSB_17counting_iteratorIlNSB_11use_defaultESZ_SZ_EEEEEEEPS9_jSF_S9_S9_SV_EEvT0_T1_T2_T3_T4_T6_E12temp_storage+128];
	setp.eq.s16 	%p323, %rs375, 0;
	setp.eq.s16 	%p324, %rs376, 0;
	min.s64 	%rd427, %rd426, %rd425;
	selp.b16 	%rs377, %rs374, 1, %p324;
	selp.b16 	%rs391, %rs376, %rs377, %p323;
	selp.b64 	%rd428, %rd425, %rd427, %p324;
	selp.b64 	%rd441, %rd426, %rd428, %p323;
	bra.uni 	$L__BB122_121;
$L__BB122_43:
	// begin inline asm
	mov.u32 %r291, %laneid;
	// end inline asm
	and.b32  	%r312, %r1, 992;
	add.s32 	%r313, %r312, 32;
	setp.gt.u32 	%p235, %r313, %r44;
	not.b32 	%r314, %r312;
	add.s32 	%r315, %r44, %r314;
	selp.b32 	%r310, %r315, 31, %p235;
	cvt.u32.u16 	%r316, %rs391;
	and.b32  	%r293, %r316, 255;
	mov.b32 	%r309, 1;
	mov.b32 	%r311, -1;
	// begin inline asm
	shfl.sync.down.b32 %r292, %r293, %r309, %r310, %r311;
	// end inline asm
	// begin inline asm
	shfl.sync.down.b32 %r297, %r298, %r309, %r310, %r311;
	// end inline asm
	mov.b64 	{%r303, %r308}, %rd441;
	// begin inline asm
	shfl.sync.down.b32 %r302, %r303, %r309, %r310, %r311;
	// end inline asm
	// begin inline asm
	shfl.sync.down.b32 %r307, %r308, %r309, %r310, %r311;
	// end inline asm
	mov.b64 	%rd40, {%r302, %r307};
	cvt.u16.u32 	%rs31, %r292;
	setp.ge.s32 	%p236, %r291, %r310;
	@%p236 bra 	$L__BB122_47;
	and.b16  	%rs290, %rs391, 255;
	setp.eq.s16 	%p237, %rs290, 0;
	and.b16  	%rs291, %rs31, 255;
	setp.eq.s16 	%p238, %rs291, 0;
	or.pred  	%p239, %p237, %p238;
	@%p239 bra 	$L__BB122_46;
	min.s64 	%rd441, %rd40, %rd441;
	mov.b16 	%rs391, 1;
	bra.uni 	$L__BB122_47;
$L__BB122_46:
	setp.eq.s16 	%p240, %rs290, 0;
	selp.b16 	%rs391, %rs31, %rs391, %p240;
	selp.b64 	%rd441, %rd40, %rd441, %p240;
$L__BB122_47:
	cvt.u32.u16 	%r337, %rs391;
	and.b32  	%r318, %r337, 255;
	mov.b32 	%r334, 2;
	mov.b32 	%r336, -1;
	// begin inline asm
	shfl.sync.down.b32 %r317, %r318, %r334, %r310, %r336;
	// end inline asm
	// begin inline asm
	shfl.sync.down.b32 %r322, %r323, %r334, %r310, %r336;
	// end inline asm
	mov.b64 	{%r328, %r333}, %rd441;
	// begin inline asm
	shfl.sync.down.b32 %r327, %r328, %r334, %r310, %r336;
	// end inline asm
	// begin inline asm
	shfl.sync.down.b32 %r332, %r333, %r334, %r310, %r336;
	// end inline asm
	mov.b64 	%rd44, {%r327, %r332};
	cvt.u16.u32 	%rs34, %r317;
	add.s32 	%r338, %r291, 2;
	setp.gt.s32 	%p241, %r338, %r310;
	@%p241 bra 	$L__BB122_51;
	and.b16  	%rs294, %rs391, 255;
	setp.eq.s16 	%p242, %rs294, 0;
	and.b16  	%rs295, %rs34, 255;
	setp.eq.s16 	%p243, %rs295, 0;
	or.pred  	%p244, %p242, %p243;
	@%p244 bra 	$L__BB122_50;
	min.s64 	%rd441, %rd44, %rd441;
	mov.b16 	%rs391, 1;
	bra.uni 	$L__BB122_51;
$L__BB122_50:
	setp.eq.s16 	%p245, %rs294, 0;
	selp.b16 	%rs391, %rs34, %rs391, %p245;
	selp.b64 	%rd441, %rd44, %rd441, %p245;
$L__BB122_51:
	cvt.u32.u16 	%r359, %rs391;
	and.b32  	%r340, %r359, 255;
	mov.b32 	%r356, 4;
	mov.b32 	%r358, -1;
	// begin inline asm
	shfl.sync.down.b32 %r339, %r340, %r356, %r310, %r358;
	// end inline asm
	// begin inline asm
	shfl.sync.down.b32 %r344, %r345, %r356, %r310, %r358;
	// end inline asm
	mov.b64 	{%r350, %r355}, %rd441;
	// begin inline asm
	shfl.sync.down.b32 %r349, %r350, %r356, %r310, %r358;
	// end inline asm
	// begin inline asm
	shfl.sync.down.b32 %r354, %r355, %r356, %r310, %r358;
	// end inline asm
	mov.b64 	%rd48, {%r349, %r354};
	cvt.u16.u32 	%rs37, %r339;
	add.s32 	%r360, %r291, 4;
	setp.gt.s32 	%p246, %r360, %r310;
	@%p246 bra 	$L__BB122_55;
	and.b16  	%rs298, %rs391, 255;
	setp.eq.s16 	%p247, %rs298, 0;
	and.b16  	%rs299, %rs37, 255;
	setp.eq.s16 	%p248, %rs299, 0;
	or.pred  	%p249, %p247, %p248;
	@%p249 bra 	$L__BB122_54;
	min.s64 	%rd441, %rd48, %rd441;
	mov.b16 	%rs391, 1;
	bra.uni 	$L__BB122_55;
$L__BB122_54:
	setp.eq.s16 	%p250, %rs298, 0;
	selp.b16 	%rs391, %rs37, %rs391, %p250;
	selp.b64 	%rd441, %rd48, %rd441, %p250;
$L__BB122_55:
	cvt.u32.u16 	%r381, %rs391;
	and.b32  	%r362, %r381, 255;
	mov.b32 	%r378, 8;
	mov.b32 	%r380, -1;
	// begin inline asm
	shfl.sync.down.b32 %r361, %r362, %r378, %r310, %r380;
	// end inline asm
	// begin inline asm
	shfl.sync.down.b32 %r366, %r367, %r378, %r310, %r380;
	// end inline asm
	mov.b64 	{%r372, %r377}, %rd441;
	// begin inline asm
	shfl.sync.down.b32 %r371, %r372, %r378, %r310, %r380;
	// end inline asm
	// begin inline asm
	shfl.sync.down.b32 %r376, %r377, %r378, %r310, %r380;
	// end inline asm
	mov.b64 	%rd52, {%r371, %r376};
	cvt.u16.u32 	%rs40, %r361;
	add.s32 	%r382, %r291, 8;
	setp.gt.s32 	%p251, %r382, %r310;
	@%p251 bra 	$L__BB122_59;
	and.b16  	%rs302, %rs391, 255;
	setp.eq.s16 	%p252, %rs302, 0;
	and.b16  	%rs303, %rs40, 255;
	setp.eq.s16 	%p253, %rs303, 0;
	or.pred  	%p254, %p252, %p253;
	@%p254 bra 	$L__BB122_58;
	min.s64 	%rd441, %rd52, %rd441;
	mov.b16 	%rs391, 1;
	bra.uni 	$L__BB122_59;
$L__BB122_58:
	setp.eq.s16 	%p255, %rs302, 0;
	selp.b16 	%rs391, %rs40, %rs391, %p255;
	selp.b64 	%rd441, %rd52, %rd441, %p255;
$L__BB122_59:
	cvt.u32.u16 	%r403, %rs391;
	and.b32  	%r384, %r403, 255;
	mov.b32 	%r400, 16;
	mov.b32 	%r402, -1;
	// begin inline asm
	shfl.sync.down.b32 %r383, %r384, %r400, %r310, %r402;
	// end inline asm
	// begin inline asm
	shfl.sync.down.b32 %r388, %r389, %r400, %r310, %r402;
	// end inline asm
	mov.b64 	{%r394, %r399}, %rd441;
	// begin inline asm
	shfl.sync.down.b32 %r393, %r394, %r400, %r310, %r402;
	// end inline asm
	// begin inline asm
	shfl.sync.down.b32 %r398, %r399, %r400, %r310, %r402;
	// end inline asm
	mov.b64 	%rd56, {%r393, %r398};
	cvt.u16.u32 	%rs43, %r383;
	add.s32 	%r404, %r291, 16;
	setp.gt.s32 	%p256, %r404, %r310;
	@%p256 bra 	$L__BB122_63;
	and.b16  	%rs306, %rs391, 255;
	setp.eq.s16 	%p257, %rs306, 0;
	and.b16  	%rs307, %rs43, 255;
	setp.eq.s16 	%p258, %rs307, 0;
	or.pred  	%p259, %p257, %p258;
	@%p259 bra 	$L__BB122_62;
	min.s64 	%rd441, %rd56, %rd441;
	mov.b16 	%rs391, 1;
	bra.uni 	$L__BB122_63;
$L__BB122_62:
	setp.eq.s16 	%p260, %rs306, 0;
	selp.b16 	%rs391, %rs43, %rs391, %p260;
	selp.b64 	%rd441, %rd56, %rd441, %p260;
$L__BB122_63:
	setp.ne.s32 	%p261, %r291, 0;
	@%p261 bra 	$L__BB122_65;
	shr.u32 	%r405, %r1, 1;
	and.b32  	%r406, %r405, 496;
	mov.u32 	%r407, _ZZN3cub18CUB_300001_SM_10006detail6reduce28DeviceReduceSingleTileKernelINS2_10policy_hubIN4cuda3std3__45tupleIJblEEEjN6thrust24THRUST_300001_SM_1000_NS8cuda_cub9__find_if7functorIS9_EEE10Policy1000ENSB_12zip_iteratorINS8_IJNSD_26transform_input_iterator_tIbNSC_6detail35transform_pair_of_input_iterators_tIbNSB_6detail15normal_iteratorINSB_10device_ptrIiEEEESQ_NS7_8equal_toIiEEEENS7_10__not_fn_tINS7_10__identityEEEEENSB_17counting_iteratorIlNSB_11use_defaultESZ_SZ_EEEEEEEPS9_jSF_S9_S9_SV_EEvT0_T1_T2_T3_T4_T6_E12temp_storage;
	add.s32 	%r408, %r407, %r406;
	st.shared.u8 	[%r408+8], %rs391;
	st.shared.u64 	[%r408+16], %rd441;
$L__BB122_65:
	bar.sync 	0;
	setp.ne.s32 	%p262, %r1, 0;
	@%p262 bra 	$L__BB122_121;
	setp.lt.u32 	%p263, %r44, 33;
	@%p263 bra 	$L__BB122_68;
	ld.shared.u8 	%rs310, [_ZZN3cub18CUB_300001_SM_10006detail6reduce28DeviceReduceSingleTileKernelINS2_10policy_hubIN4cuda3std3__45tupleIJblEEEjN6thrust24THRUST_300001_SM_1000_NS8cuda_cub9__find_if7functorIS9_EEE10Policy1000ENSB_12zip_iteratorINS8_IJNSD_26transform_input_iterator_tIbNSC_6detail35transform_pair_of_input_iterators_tIbNSB_6detail15normal_iteratorINSB_10device_ptrIiEEEESQ_NS7_8equal_toIiEEEENS7_10__not_fn_tINS7_10__identityEEEEENSB_17counting_iteratorIlNSB_11use_defaultESZ_SZ_EEEEEEEPS9_jSF_S9_S9_SV_EEvT0_T1_T2_T3_T4_T6_E12temp_storage+24];
	ld.shared.u64 	%rd381, [_ZZN3cub18CUB_300001_SM_10006detail6reduce28DeviceReduceSingleTileKernelINS2_10policy_hubIN4cuda3std3__45tupleIJblEEEjN6thrust24THRUST_300001_SM_1000_NS8cuda_cub9__find_if7functorIS9_EEE10Policy1000ENSB_12zip_iteratorINS8_IJNSD_26transform_input_iterator_tIbNSC_6detail35transform_pair_of_input_iterators_tIbNSB_6detail15normal_iteratorINSB_10device_ptrIiEEEESQ_NS7_8equal_toIiEEEENS7_10__not_fn_tINS7_10__identityEEEEENSB_17counting_iteratorIlNSB_11use_defaultESZ_SZ_EEEEEEEPS9_jSF_S9_S9_SV_EEvT0_T1_T2_T3_T4_T6_E12temp_storage+32];
	and.b16  	%rs311, %rs391, 255;
	setp.eq.s16 	%p264, %rs311, 0;
	setp.eq.s16 	%p265, %rs310, 0;
	min.s64 	%rd382, %rd381, %rd441;
	selp.b16 	%rs312, %rs391, 1, %p265;
	selp.b16 	%rs391, %rs310, %rs312, %p264;
	selp.b64 	%rd383, %rd441, %rd382, %p265;
	selp.b64 	%rd441, %rd381, %rd383, %p264;
$L__BB122_68:
	setp.lt.u32 	%p266, %r44, 65;
	@%p266 bra 	$L__BB122_70;
	ld.shared.u8 	%rs313, [_ZZN3cub18CUB_300001_SM_10006detail6reduce28DeviceReduceSingleTileKernelINS2_10policy_hubIN4cuda3std3__45tupleIJblEEEjN6thrust24THRUST_300001_SM_1000_NS8cuda_cub9__find_if7functorIS9_EEE10Policy1000ENSB_12zip_iteratorINS8_IJNSD_26transform_input_iterator_tIbNSC_6detail35transform_pair_of_input_iterators_tIbNSB_6detail15normal_iteratorINSB_10device_ptrIiEEEESQ_NS7_8equal_toIiEEEENS7_10__not_fn_tINS7_10__identityEEEEENSB_17counting_iteratorIlNSB_11use_defaultESZ_SZ_EEEEEEEPS9_jSF_S9_S9_SV_EEvT0_T1_T2_T3_T4_T6_E12temp_storage+40];
	ld.shared.u64 	%rd384, [_ZZN3cub18CUB_300001_SM_10006detail6reduce28DeviceReduceSingleTileKernelINS2_10policy_hubIN4cuda3std3__45tupleIJblEEEjN6thrust24THRUST_300001_SM_1000_NS8cuda_cub9__find_if7functorIS9_EEE10Policy1000ENSB_12zip_iteratorINS8_IJNSD_26transform_input_iterator_tIbNSC_6detail35transform_pair_of_input_iterators_tIbNSB_6detail15normal_iteratorINSB_10device_ptrIiEEEESQ_NS7_8equal_toIiEEEENS7_10__not_fn_tINS7_10__identityEEEEENSB_17counting_iteratorIlNSB_11use_defaultESZ_SZ_EEEEEEEPS9_jSF_S9_S9_SV_EEvT0_T1_T2_T3_T4_T6_E12temp_storage+48];
	and.b16  	%rs314, %rs391, 255;
	setp.eq.s16 	%p267, %rs314, 0;
	setp.eq.s16 	%p268, %rs313, 0;
	min.s64 	%rd385, %rd384, %rd441;
	selp.b16 	%rs315, %rs391, 1, %p268;
	selp.b16 	%rs391, %rs313, %rs315, %p267;
	selp.b64 	%rd386, %rd441, %rd385, %p268;
	selp.b64 	%rd441, %rd384, %rd386, %p267;
$L__BB122_70:
	setp.lt.u32 	%p269, %r44, 97;
	@%p269 bra 	$L__BB122_72;
	ld.shared.u8 	%rs316, [_ZZN3cub18CUB_300001_SM_10006detail6reduce28DeviceReduceSingleTileKernelINS2_10policy_hubIN4cuda3std3__45tupleIJblEEEjN6thrust24THRUST_300001_SM_1000_NS8cuda_cub9__find_if7functorIS9_EEE10Policy1000ENSB_12zip_iteratorINS8_IJNSD_26transform_input_iterator_tIbNSC_6detail35transform_pair_of_input_iterators_tIbNSB_6detail15normal_iteratorINSB_10device_ptrIiEEEESQ_NS7_8equal_toIiEEEENS7_10__not_fn_tINS7_10__identityEEEEENSB_17counting_iteratorIlNSB_11use_defaultESZ_SZ_EEEEEEEPS9_jSF_S9_S9_SV_EEvT0_T1_T2_T3_T4_T6_E12temp_storage+56];
	ld.shared.u64 	%rd387, [_ZZN3cub18CUB_300001_SM_10006detail6reduce28DeviceReduceSingleTileKernelINS2_10policy_hubIN4cuda3std3__45tupleIJblEEEjN6thrust24THRUST_300001_SM_1000_NS8cuda_cub9__find_if7functorIS9_EEE10Policy1000ENSB_12zip_iteratorINS8_IJNSD_26transform_input_iterator_tIbNSC_6detail35transform_pair_of_input_iterators_tIbNSB_6detail15normal_iteratorINSB_10device_ptrIiEEEESQ_NS7_8equal_toIiEEEENS7_10__not_fn_tINS7_10__identityEEEEENSB_17counting_iteratorIlNSB_11use_defaultESZ_SZ_EEEEEEEPS9_jSF_S9_S9_SV_EEvT0_T1_T2_T3_T4_T6_E12temp_storage+64];
	and.b16  	%rs317, %rs391, 255;
	setp.eq.s16 	%p270, %rs317, 0;
	setp.eq.s16 	%p271, %rs316, 0;
	min.s64 	%rd388, %rd387, %rd441;
	selp.b16 	%rs318, %rs391, 1, %p271;
	selp.b16 	%rs391, %rs316, %rs318, %p270;
	selp.b64 	%rd389, %rd441, %rd388, %p271;
	selp.b64 	%rd441, %rd387, %rd389, %p270;
$L__BB122_72:
	setp.lt.u32 	%p272, %r44, 129;
	@%p272 bra 	$L__BB122_74;
	ld.shared.u8 	%rs319, [_ZZN3cub18CUB_300001_SM_10006detail6reduce28DeviceReduceSingleTileKernelINS2_10policy_hubIN4cuda3std3__45tupleIJblEEEjN6thrust24THRUST_300001_SM_1000_NS8cuda_cub9__find_if7functorIS9_EEE10Policy1000ENSB_12zip_iteratorINS8_IJNSD_26transform_input_iterator_tIbNSC_6detail35transform_pair_of_input_iterators_tIbNSB_6detail15normal_iteratorINSB_10device_ptrIiEEEESQ_NS7_8equal_toIiEEEENS7_10__not_fn_tINS7_10__identityEEEEENSB_17counting_iteratorIlNSB_11use_defaultESZ_SZ_EEEEEEEPS9_jSF_S9_S9_SV_EEvT0_T1_T2_T3_T4_T6_E12temp_storage+72];
	ld.shared.u64 	%rd390, [_ZZN3cub18CUB_300001_SM_10006detail6reduce28DeviceReduceSingleTileKernelINS2_10policy_hubIN4cuda3std3__45tupleIJblEEEjN6thrust24THRUST_300001_SM_1000_NS8cuda_cub9__find_if7functorIS9_EEE10Policy1000ENSB_12zip_iteratorINS8_IJNSD_26transform_input_iterator_tIbNSC_6detail35transform_pair_of_input_iterators_tIbNSB_6detail15normal_iteratorINSB_10device_ptrIiEEEESQ_NS7_8equal_toIiEEEENS7_10__not_fn_tINS7_10__identityEEEEENSB_17counting_iteratorIlNSB_11use_defaultESZ_SZ_EEEEEEEPS9_jSF_S9_S9_SV_EEvT0_T1_T2_T3_T4_T6_E12temp_storage+80];
	and.b16  	%rs320, %rs391, 255;
	setp.eq.s16 	%p273, %rs320, 0;
	setp.eq.s16 	%p274, %rs319, 0;
	min.s64 	%rd391, %rd390, %rd441;
	selp.b16 	%rs321, %rs391, 1, %p274;
	selp.b16 	%rs391, %rs319, %rs321, %p273;
	selp.b64 	%rd392, %rd441, %rd391, %p274;
	selp.b64 	%rd441, %rd390, %rd392, %p273;
$L__BB122_74:
	setp.lt.u32 	%p275, %r44, 161;
	@%p275 bra 	$L__BB122_76;
	ld.shared.u8 	%rs322, [_ZZN3cub18CUB_300001_SM_10006detail6reduce28DeviceReduceSingleTileKernelINS2_10policy_hubIN4cuda3std3__45tupleIJblEEEjN6thrust24THRUST_300001_SM_1000_NS8cuda_cub9__find_if7functorIS9_EEE10Policy1000ENSB_12zip_iteratorINS8_IJNSD_26transform_input_iterator_tIbNSC_6detail35transform_pair_of_input_iterators_tIbNSB_6detail15normal_iteratorINSB_10device_ptrIiEEEESQ_NS7_8equal_toIiEEEENS7_10__not_fn_tINS7_10__identityEEEEENSB_17counting_iteratorIlNSB_11use_defaultESZ_SZ_EEEEEEEPS9_jSF_S9_S9_SV_EEvT0_T1_T2_T3_T4_T6_E12temp_storage+88];
	ld.shared.u64 	%rd393, [_ZZN3cub18CUB_300001_SM_10006detail6reduce28DeviceReduceSingleTileKernelINS2_10policy_hubIN4cuda3std3__45tupleIJblEEEjN6thrust24THRUST_300001_SM_1000_NS8cuda_cub9__find_if7functorIS9_EEE10Policy1000ENSB_12zip_iteratorINS8_IJNSD_26transform_input_iterator_tIbNSC_6detail35transform_pair_of_input_iterators_tIbNSB_6detail15normal_iteratorINSB_10device_ptrIiEEEESQ_NS7_8equal_toIiEEEENS7_10__not_fn_tINS7_10__identityEEEEENSB_17counting_iteratorIlNSB_11use_defaultESZ_SZ_EEEEEEEPS9_jSF_S9_S9_SV_EEvT0_T1_T2_T3_T4_T6_E12temp_storage+96];
	and.b16  	%rs323, %rs391, 255;
	setp.eq.s16 	%p276, %rs323, 0;
	setp.eq.s16 	%p277, %rs322, 0;
	min.s64 	%rd394, %rd393, %rd441;
	selp.b16 	%rs324, %rs391, 1, %p277;
	selp.b16 	%rs391, %rs322, %rs324, %p276;
	selp.b64 	%rd395, %rd441, %rd394, %p277;
	selp.b64 	%rd441, %rd393, %rd395, %p276;
$L__BB122_76:
	setp.lt.u32 	%p278, %r44, 193;
	@%p278 bra 	$L__BB122_78;
	ld.shared.u8 	%rs325, [_ZZN3cub18CUB_300001_SM_10006detail6reduce28DeviceReduceSingleTileKernelINS2_10policy_hubIN4cuda3std3__45tupleIJblEEEjN6thrust24THRUST_300001_SM_1000_NS8cuda_cub9__find_if7functorIS9_EEE10Policy1000ENSB_12zip_iteratorINS8_IJNSD_26transform_input_iterator_tIbNSC_6detail35transform_pair_of_input_iterators_tIbNSB_6detail15normal_iteratorINSB_10device_ptrIiEEEESQ_NS7_8equal_toIiEEEENS7_10__not_fn_tINS7_10__identityEEEEENSB_17counting_iteratorIlNSB_11use_defaultESZ_SZ_EEEEEEEPS9_jSF_S9_S9_SV_EEvT0_T1_T2_T3_T4_T6_E12temp_storage+104];
	ld.shared.u64 	%rd396, [_ZZN3cub18CUB_300001_SM_10006detail6reduce28DeviceReduceSingleTileKernelINS2_10policy_hubIN4cuda3std3__45tupleIJblEEEjN6thrust24THRUST_300001_SM_1000_NS8cuda_cub9__find_if7functorIS9_EEE10Policy1000ENSB_12zip_iteratorINS8_IJNSD_26transform_input_iterator_tIbNSC_6detail35transform_pair_of_input_iterators_tIbNSB_6detail15normal_iteratorINSB_10device_ptrIiEEEESQ_NS7_8equal_toIiEEEENS7_10__not_fn_tINS7_10__identityEEEEENSB_17counting_iteratorIlNSB_11use_defaultESZ_SZ_EEEEEEEPS9_jSF_S9_S9_SV_EEvT0_T1_T2_T3_T4_T6_E12temp_storage+112];
	and.b16  	%rs326, %rs391, 255;
	setp.eq.s16 	%p279, %rs326, 0;
	setp.eq.s16 	%p280, %rs325, 0;
	min.s64 	%rd397, %rd396, %rd441;
	selp.b16 	%rs327, %rs391, 1, %p280;
	selp.b16 	%rs391, %rs325, %rs327, %p279;
	selp.b64 	%rd398, %rd441, %rd397, %p280;
	selp.b64 	%rd441, %rd396, %rd398, %p279;
$L__BB122_78:
	setp.lt.u32 	%p281, %r44, 225;
	@%p281 bra 	$L__BB122_121;
	ld.shared.u8 	%rs328, [_ZZN3cub18CUB_300001_SM_10006detail6reduce28DeviceReduceSingleTileKernelINS2_10policy_hubIN4cuda3std3__45tupleIJblEEEjN6thrust24THRUST_300001_SM_1000_NS8cuda_cub9__find_if7functorIS9_EEE10Policy1000ENSB_12zip_iteratorINS8_IJNSD_26transform_input_iterator_tIbNSC_6detail35transform_pair_of_input_iterators_tIbNSB_6detail15normal_iteratorINSB_10device_ptrIiEEEESQ_NS7_8equal_toIiEEEENS7_10__not_fn_tINS7_10__identityEEEEENSB_17counting_iteratorIlNSB_11use_defaultESZ_SZ_EEEEEEEPS9_jSF_S9_S9_SV_EEvT0_T1_T2_T3_T4_T6_E12temp_storage+120];
	ld.shared.u64 	%rd399, [_ZZN3cub18CUB_300001_SM_10006detail6reduce28DeviceReduceSingleTileKernelINS2_10policy_hubIN4cuda3std3__45tupleIJblEEEjN6thrust24THRUST_300001_SM_1000_NS8cuda_cub9__find_if7functorIS9_EEE10Policy1000ENSB_12zip_iteratorINS8_IJNSD_26transform_input_iterator_tIbNSC_6detail35transform_pair_of_input_iterators_tIbNSB_6detail15normal_iteratorINSB_10device_ptrIiEEEESQ_NS7_8equal_toIiEEEENS7_10__not_fn_tINS7_10__identityEEEEENSB_17counting_iteratorIlNSB_11use_defaultESZ_SZ_EEEEEEEPS9_jSF_S9_S9_SV_EEvT0_T1_T2_T3_T4_T6_E12temp_storage+128];
	and.b16  	%rs329, %rs391, 255;
	setp.eq.s16 	%p282, %rs329, 0;
	setp.eq.s16 	%p283, %rs328, 0;
	min.s64 	%rd400, %rd399, %rd441;
	selp.b16 	%rs330, %rs391, 1, %p283;
	selp.b16 	%rs391, %rs328, %rs330, %p282;
	selp.b64 	%rd401, %rd441, %rd400, %p283;
	selp.b64 	%rd441, %rd399, %rd401, %p282;
	bra.uni 	$L__BB122_121;
$L__BB122_80:
	mov.u32 	%r20, %tid.x;
	cvt.u64.u32 	%rd73, %r20;
	mul.wide.u32 	%rd119, %r20, 4;
	add.s64 	%rd74, %rd2, %rd119;
	add.s64 	%rd75, %rd3, %rd119;
	ld.global.u32 	%r66, [%rd74];
	ld.global.u32 	%r67, [%rd75];
	setp.ne.s32 	%p3, %r66, %r67;
	add.s32 	%r68, %r20, 256;
	cvt.u64.u32 	%rd120, %r68;
	ld.global.u32 	%r69, [%rd74+1024];
	ld.global.u32 	%r71, [%rd75+1024];
	setp.ne.s32 	%p4, %r69, %r71;
	add.s32 	%r73, %r20, 512;
	cvt.u64.u32 	%rd121, %r73;
	add.s64 	%rd122, %rd116, %rd121;
	ld.global.u32 	%r74, [%rd74+2048];
	ld.global.u32 	%r75, [%rd75+2048];
	setp.ne.s32 	%p5, %r74, %r75;
	add.s64 	%rd123, %rd122, 256;
	ld.global.u32 	%r76, [%rd74+3072];
	ld.global.u32 	%r77, [%rd75+3072];
	setp.ne.s32 	%p7, %r76, %r77;
	or.pred  	%p9, %p3, %p4;
	selp.b64 	%rd124, %rd73, %rd120, %p3;
	add.s64 	%rd125, %rd116, %rd124;
	min.s64 	%rd126, %rd122, %rd125;
	selp.b64 	%rd127, %rd126, %rd125, %p5;
	or.pred  	%p10, %p9, %p5;
	selp.b64 	%rd128, %rd127, %rd122, %p9;
	min.s64 	%rd129, %rd123, %rd128;
	selp.b64 	%rd130, %rd129, %rd128, %p7;
	or.pred  	%p11, %p10, %p7;
	selp.u16 	%rs391, 1, 0, %p11;
	selp.b64 	%rd441, %rd130, %rd123, %p10;
	add.s32 	%r21, %r44, -1024;
	setp.lt.u32 	%p12, %r21, 1024;
	mov.b32 	%r528, 1024;
	@%p12 bra 	$L__BB122_84;
	mov.b32 	%r528, 1024;
$L__BB122_82:
	cvt.u64.u32 	%rd131, %r528;
	add.s64 	%rd132, %rd73, %rd131;
	mul.wide.u32 	%rd133, %r528, 4;
	add.s64 	%rd134, %rd74, %rd133;
	add.s64 	%rd135, %rd75, %rd133;
	add.s64 	%rd136, %rd132, %rd116;
	ld.global.u32 	%r79, [%rd134];
	ld.global.u32 	%r80, [%rd135];
	setp.ne.s32 	%p13, %r79, %r80;
	add.s64 	%rd137, %rd136, 256;
	ld.global.u32 	%r81, [%rd134+1024];
	ld.global.u32 	%r82, [%rd135+1024];
	setp.ne.s32 	%p14, %r81, %r82;
	selp.u16 	%rs109, 1, 0, %p14;
	add.s64 	%rd138, %rd136, 512;
	ld.global.u32 	%r83, [%rd134+2048];
	ld.global.u32 	%r84, [%rd135+2048];
	setp.ne.s32 	%p15, %r83, %r84;
	selp.u16 	%rs110, 1, 0, %p15;
	add.s64 	%rd139, %rd136, 768;
	ld.global.u32 	%r85, [%rd134+3072];
	ld.global.u32 	%r86, [%rd135+3072];
	setp.ne.s32 	%p16, %r85, %r86;
	selp.u16 	%rs111, 1, 0, %p16;
	and.b16  	%rs112, %rs391, 255;
	setp.eq.s16 	%p17, %rs112, 0;
	selp.u16 	%rs113, 1, 0, %p13;
	min.s64 	%rd140, %rd136, %rd441;
	selp.b16 	%rs114, 1, %rs391, %p13;
	selp.b64 	%rd141, %rd140, %rd441, %p13;
	selp.b16 	%rs115, %rs113, %rs114, %p17;
	and.b16  	%rs116, %rs115, 255;
	selp.b64 	%rd142, %rd136, %rd141, %p17;
	setp.eq.s16 	%p18, %rs116, 0;
	min.s64 	%rd143, %rd137, %rd142;
	selp.b16 	%rs117, 1, %rs115, %p14;
	selp.b64 	%rd144, %rd143, %rd142, %p14;
	selp.b16 	%rs118, %rs109, %rs117, %p18;
	and.b16  	%rs119, %rs118, 255;
	selp.b64 	%rd145, %rd137, %rd144, %p18;
	setp.eq.s16 	%p19, %rs119, 0;
	min.s64 	%rd146, %rd138, %rd145;
	selp.b16 	%rs120, 1, %rs118, %p15;
	selp.b64 	%rd147, %rd146, %rd145, %p15;
	selp.b16 	%rs121, %rs110, %rs120, %p19;
	and.b16  	%rs122, %rs121, 255;
	selp.b64 	%rd148, %rd138, %rd147, %p19;
	setp.eq.s16 	%p20, %rs122, 0;
	min.s64 	%rd149, %rd139, %rd148;
	selp.b16 	%rs123, 1, %rs121, %p16;
	selp.b64 	%rd150, %rd149, %rd148, %p16;
	selp.b16 	%rs391, %rs111, %rs123, %p20;
	selp.b64 	%rd441, %rd139, %rd150, %p20;
	sub.s32 	%r87, %r44, %r528;
	setp.lt.u32 	%p21, %r87, 1024;
	@%p21 bra 	$L__BB122_97;
	add.s32 	%r528, %r528, 1024;
	setp.le.u32 	%p22, %r528, %r21;
	@%p22 bra 	$L__BB122_82;
$L__BB122_84:
	setp.le.u32 	%p23, %r44, %r528;
	sub.s32 	%r88, %r44, %r528;
	setp.ge.s32 	%p24, %r20, %r88;
	or.pred  	%p25, %p23, %p24;
	@%p25 bra 	$L__BB122_97;
	not.b32 	%r90, %r20;
	add.s32 	%r91, %r44, %r90;
	sub.s32 	%r25, %r91, %r528;
	shr.u32 	%r92, %r25, 8;
	add.s32 	%r26, %r92, 1;
	and.b32  	%r27, %r26, 7;
	setp.lt.u32 	%p26, %r25, 1792;
	mov.u32 	%r533, %r20;
	@%p26 bra 	$L__BB122_89;
	or.b32  	%r531, %r20, 1024;
	add.s32 	%r530, %r20, %r528;
	and.b32  	%r93, %r26, 33554424;
	neg.s32 	%r529, %r93;
$L__BB122_87:
	.pragma "nounroll";
	cvt.u64.u32 	%rd152, %r530;
	mul.wide.u32 	%rd153, %r530, 4;
	add.s64 	%rd154, %rd2, %rd153;
	add.s64 	%rd155, %rd3, %rd153;
	add.s64 	%rd156, %rd116, %rd152;
	ld.global.u32 	%r94, [%rd154];
	ld.global.u32 	%r95, [%rd155];
	setp.ne.s32 	%p27, %r94, %r95;
	selp.u16 	%rs125, 1, 0, %p27;
	and.b16  	%rs126, %rs391, 255;
	setp.ne.s16 	%p29, %rs126, 0;
	and.pred  	%p30, %p29, %p27;
	min.s64 	%rd157, %rd156, %rd441;
	setp.eq.s16 	%p31, %rs126, 0;
	selp.b16 	%rs127, %rs125, %rs391, %p31;
	selp.b64 	%rd158, %rd156, %rd441, %p31;
	selp.b16 	%rs128, 1, %rs127, %p30;
	and.b16  	%rs129, %rs128, 255;
	selp.b64 	%rd159, %rd157, %rd158, %p30;
	add.s32 	%r96, %r530, 256;
	cvt.u64.u32 	%rd160, %r96;
	mul.wide.u32 	%rd161, %r96, 4;
	add.s64 	%rd162, %rd2, %rd161;
	add.s64 	%rd163, %rd3, %rd161;
	add.s64 	%rd164, %rd116, %rd160;
	ld.global.u32 	%r97, [%rd162];
	ld.global.u32 	%r98, [%rd163];
	setp.ne.s32 	%p32, %r97, %r98;
	selp.u16 	%rs130, 1, 0, %p32;
	setp.ne.s16 	%p34, %rs129, 0;
	and.pred  	%p35, %p34, %p32;
	min.s64 	%rd165, %rd164, %rd159;
	setp.eq.s16 	%p36, %rs129, 0;
	selp.b16 	%rs131, %rs130, %rs128, %p36;
	selp.b64 	%rd166, %rd164, %rd159, %p36;
	selp.b16 	%rs132, 1, %rs131, %p35;
	and.b16  	%rs133, %rs132, 255;
	selp.b64 	%rd167, %rd165, %rd166, %p35;
	add.s32 	%r99, %r530, 512;
	cvt.u64.u32 	%rd168, %r99;
	mul.wide.u32 	%rd169, %r99, 4;
	add.s64 	%rd170, %rd2, %rd169;
	add.s64 	%rd171, %rd3, %rd169;
	add.s64 	%rd172, %rd116, %rd168;
	ld.global.u32 	%r100, [%rd170];
	ld.global.u32 	%r101, [%rd171];
	setp.ne.s32 	%p37, %r100, %r101;
	selp.u16 	%rs134, 1, 0, %p37;
	setp.ne.s16 	%p39, %rs133, 0;
	and.pred  	%p40, %p39, %p37;
	min.s64 	%rd173, %rd172, %rd167;
	setp.eq.s16 	%p41, %rs133, 0;
	selp.b16 	%rs135, %rs134, %rs132, %p41;
	selp.b64 	%rd174, %rd172, %rd167, %p41;
	selp.b16 	%rs136, 1, %rs135, %p40;
	and.b16  	%rs137, %rs136, 255;
	selp.b64 	%rd175, %rd173, %rd174, %p40;
	add.s32 	%r102, %r530, 768;
	cvt.u64.u32 	%rd176, %r102;
	mul.wide.u32 	%rd177, %r102, 4;
	add.s64 	%rd178, %rd2, %rd177;
	add.s64 	%rd179, %rd3, %rd177;
	add.s64 	%rd180, %rd116, %rd176;
	ld.global.u32 	%r103, [%rd178];
	ld.global.u32 	%r104, [%rd179];
	setp.ne.s32 	%p42, %r103, %r104;
	selp.u16 	%rs138, 1, 0, %p42;
	setp.ne.s16 	%p44, %rs137, 0;
	and.pred  	%p45, %p44, %p42;
	min.s64 	%rd181, %rd180, %rd175;
	setp.eq.s16 	%p46, %rs137, 0;
	selp.b16 	%rs139, %rs138, %rs136, %p46;
	selp.b64 	%rd182, %rd180, %rd175, %p46;
	selp.b16 	%rs140, 1, %rs139, %p45;
	and.b16  	%rs141, %rs140, 255;
	selp.b64 	%rd183, %rd181, %rd182, %p45;
	add.s32 	%r105, %r530, 1024;
	cvt.u64.u32 	%rd184, %r105;
	mul.wide.u32 	%rd185, %r105, 4;
	add.s64 	%rd186, %rd2, %rd185;
	add.s64 	%rd187, %rd3, %rd185;
	add.s64 	%rd188, %rd116, %rd184;
	ld.global.u32 	%r106, [%rd186];
	ld.global.u32 	%r107, [%rd187];
	setp.ne.s32 	%p47, %r106, %r107;
	selp.u16 	%rs142, 1, 0, %p47;
	setp.ne.s16 	%p49, %rs141, 0;
	and.pred  	%p50, %p49, %p47;
	min.s64 	%rd189, %rd188, %rd183;
	setp.eq.s16 	%p51, %rs141, 0;
	selp.b16 	%rs143, %rs142, %rs140, %p51;
	selp.b64 	%rd190, %rd188, %rd183, %p51;
	selp.b16 	%rs144, 1, %rs143, %p50;
	and.b16  	%rs145, %rs144, 255;
	selp.b64 	%rd191, %rd189, %rd190, %p50;
	add.s32 	%r108, %r530, 1280;
	cvt.u64.u32 	%rd192, %r108;
	mul.wide.u32 	%rd193, %r108, 4;
	add.s64 	%rd194, %rd2, %rd193;
	add.s64 	%rd195, %rd3, %rd193;
	add.s64 	%rd196, %rd116, %rd192;
	ld.global.u32 	%r109, [%rd194];
	ld.global.u32 	%r110, [%rd195];
	setp.ne.s32 	%p52, %r109, %r110;
	selp.u16 	%rs146, 1, 0, %p52;
	setp.ne.s16 	%p54, %rs145, 0;
	and.pred  	%p55, %p54, %p52;
	min.s64 	%rd197, %rd196, %rd191;
	setp.eq.s16 	%p56, %rs145, 0;
	selp.b16 	%rs147, %rs146, %rs144, %p56;
	selp.b64 	%rd198, %rd196, %rd191, %p56;
	selp.b16 	%rs148, 1, %rs147, %p55;
	and.b16  	%rs149, %rs148, 255;
	selp.b64 	%rd199, %rd197, %rd198, %p55;
	add.s32 	%r111, %r530, 1536;
	cvt.u64.u32 	%rd200, %r111;
	mul.wide.u32 	%rd201, %r111, 4;
	add.s64 	%rd202, %rd2, %rd201;
	add.s64 	%rd203, %rd3, %rd201;
	add.s64 	%rd204, %rd116, %rd200;
	ld.global.u32 	%r112, [%rd202];
	ld.global.u32 	%r113, [%rd203];
	setp.ne.s32 	%p57, %r112, %r113;
	selp.u16 	%rs150, 1, 0, %p57;
	setp.ne.s16 	%p59, %rs149, 0;
	and.pred  	%p60, %p59, %p57;
	min.s64 	%rd205, %rd204, %rd199;
	setp.eq.s16 	%p61, %rs149, 0;
	selp.b16 	%rs151, %rs150, %rs148, %p61;
	selp.b64 	%rd206, %rd204, %rd199, %p61;
	selp.b16 	%rs152, 1, %rs151, %p60;
	and.b16  	%rs153, %rs152, 255;
	selp.b64 	%rd207, %rd205, %rd206, %p60;
	add.s32 	%r114, %r530, 1792;
	cvt.u64.u32 	%rd208, %r114;
	mul.wide.u32 	%rd209, %r114, 4;
	add.s64 	%rd210, %rd2, %rd209;
	add.s64 	%rd211, %rd3, %rd209;
	add.s64 	%rd212, %rd116, %rd208;
	ld.global.u32 	%r115, [%rd210];
	ld.global.u32 	%r116, [%rd211];
	setp.ne.s32 	%p62, %r115, %r116;
	selp.u16 	%rs154, 1, 0, %p62;
	setp.ne.s16 	%p64, %rs153, 0;
	and.pred  	%p65, %p64, %p62;
	min.s64 	%rd213, %rd212, %rd207;
	setp.eq.s16 	%p66, %rs153, 0;
	selp.b16 	%rs155, %rs154, %rs152, %p66;
	selp.b64 	%rd214, %rd212, %rd207, %p66;
	selp.b16 	%rs391, 1, %rs155, %p65;
	selp.b64 	%rd441, %rd213, %rd214, %p65;
	add.s32 	%r531, %r531, 2048;
	add.s32 	%r530, %r530, 2048;
	add.s32 	%r529, %r529, 8;
	setp.ne.s32 	%p67, %r529, 0;
	@%p67 bra 	$L__BB122_87;
	add.s32 	%r533, %r531, -1024;
$L__BB122_89:
	setp.eq.s32 	%p68, %r27, 0;
	@%p68 bra 	$L__BB122_97;
	setp.lt.u32 	%p69, %r27, 4;
	@%p69 bra 	$L__BB122_92;
	add.s32 	%r117, %r533, %r528;
	cvt.u64.u32 	%rd216, %r117;
	mul.wide.u32 	%rd217, %r117, 4;
	add.s64 	%rd218, %rd2, %rd217;
	add.s64 	%rd219, %rd3, %rd217;
	add.s64 	%rd220, %rd116, %rd216;
	ld.global.u32 	%r118, [%rd218];
	ld.global.u32 	%r119, [%rd219];
	setp.ne.s32 	%p70, %r118, %r119;
	selp.u16 	%rs157, 1, 0, %p70;
	and.b16  	%rs158, %rs391, 255;
	setp.ne.s16 	%p72, %rs158, 0;
	and.pred  	%p73, %p72, %p70;
	min.s64 	%rd221, %rd220, %rd441;
	setp.eq.s16 	%p74, %rs158, 0;
	selp.b16 	%rs159, %rs157, %rs391, %p74;
	selp.b64 	%rd222, %rd220, %rd441, %p74;
	selp.b16 	%rs160, 1, %rs159, %p73;
	and.b16  	%rs161, %rs160, 255;
	selp.b64 	%rd223, %rd221, %rd222, %p73;
	add.s32 	%r120, %r117, 256;
	cvt.u64.u32 	%rd224, %r120;
	mul.wide.u32 	%rd225, %r120, 4;
	add.s64 	%rd226, %rd2, %rd225;
	add.s64 	%rd227, %rd3, %rd225;
	add.s64 	%rd228, %rd116, %rd224;
	ld.global.u32 	%r121, [%rd226];
	ld.global.u32 	%r122, [%rd227];
	setp.ne.s32 	%p75, %r121, %r122;
	selp.u16 	%rs162, 1, 0, %p75;
	setp.ne.s16 	%p77, %rs161, 0;
	and.pred  	%p78, %p77, %p75;
	min.s64 	%rd229, %rd228, %rd223;
	setp.eq.s16 	%p79, %rs161, 0;
	selp.b16 	%rs163, %rs162, %rs160, %p79;
	selp.b64 	%rd230, %rd228, %rd223, %p79;
	selp.b16 	%rs164, 1, %rs163, %p78;
	and.b16  	%rs165, %rs164, 255;
	selp.b64 	%rd231, %rd229, %rd230, %p78;
	add.s32 	%r123, %r117, 512;
	cvt.u64.u32 	%rd232, %r123;
	mul.wide.u32 	%rd233, %r123, 4;
	add.s64 	%rd234, %rd2, %rd233;
	add.s64 	%rd235, %rd3, %rd233;
	add.s64 	%rd236, %rd116, %rd232;
	ld.global.u32 	%r124, [%rd234];
	ld.global.u32 	%r125, [%rd235];
	setp.ne.s32 	%p80, %r124, %r125;
	selp.u16 	%rs166, 1, 0, %p80;
	setp.ne.s16 	%p82, %rs165, 0;
	and.pred  	%p83, %p82, %p80;
	min.s64 	%rd237, %rd236, %rd231;
	setp.eq.s16 	%p84, %rs165, 0;
	selp.b16 	%rs167, %rs166, %rs164, %p84;
	selp.b64 	%rd238, %rd236, %rd231, %p84;
	selp.b16 	%rs168, 1, %rs167, %p83;
	and.b16  	%rs169, %rs168, 255;
	selp.b64 	%rd239, %rd237, %rd238, %p83;
	add.s32 	%r126, %r117, 768;
	cvt.u64.u32 	%rd240, %r126;
	mul.wide.u32 	%rd241, %r126, 4;
	add.s64 	%rd242, %rd2, %rd241;
	add.s64 	%rd243, %rd3, %rd241;
	add.s64 	%rd244, %rd116, %rd240;
	ld.global.u32 	%r127, [%rd242];
	ld.global.u32 	%r128, [%rd243];
	setp.ne.s32 	%p85, %r127, %r128;
	selp.u16 	%rs170, 1, 0, %p85;
	setp.ne.s16 	%p87, %rs169, 0;
	and.pred  	%p88, %p87, %p85;
	min.s64 	%rd245, %rd244, %rd239;
	setp.eq.s16 	%p89, %rs169, 0;
	selp.b16 	%rs171, %rs170, %rs168, %p89;
	selp.b64 	%rd246, %rd244, %rd239, %p89;
	selp.b16 	%rs391, 1, %rs171, %p88;
	selp.b64 	%rd441, %rd245, %rd246, %p88;
	add.s32 	%r533, %r533, 1024;
$L__BB122_92:
	and.b32  	%r129, %r26, 3;
	setp.eq.s32 	%p90, %r129, 0;
	@%p90 bra 	$L__BB122_97;
	setp.eq.s32 	%p91, %r129, 1;
	@%p91 bra 	$L__BB122_95;
	add.s32 	%r130, %r533, %r528;
	cvt.u64.u32 	%rd248, %r130;
	mul.wide.u32 	%rd249, %r130, 4;
	add.s64 	%rd250, %rd2, %rd249;
	add.s64 	%rd251, %rd3, %rd249;
	add.s64 	%rd252, %rd116, %rd248;
	ld.global.u32 	%r131, [%rd250];
	ld.global.u32 	%r132, [%rd251];
	setp.ne.s32 	%p92, %r131, %r132;
	selp.u16 	%rs173, 1, 0, %p92;
	and.b16  	%rs174, %rs391, 255;
	setp.ne.s16 	%p94, %rs174, 0;
	and.pred  	%p95, %p94, %p92;
	min.s64 	%rd253, %rd252, %rd441;
	setp.eq.s16 	%p96, %rs174, 0;
	selp.b16 	%rs175, %rs173, %rs391, %p96;
	selp.b64 	%rd254, %rd252, %rd441, %p96;
	selp.b16 	%rs176, 1, %rs175, %p95;
	and.b16  	%rs177, %rs176, 255;
	selp.b64 	%rd255, %rd253, %rd254, %p95;
	add.s32 	%r133, %r130, 256;
	cvt.u64.u32 	%rd256, %r133;
	mul.wide.u32 	%rd257, %r133, 4;
	add.s64 	%rd258, %rd2, %rd257;
	add.s64 	%rd259, %rd3, %rd257;
	add.s64 	%rd260, %rd116, %rd256;
	ld.global.u32 	%r134, [%rd258];
	ld.global.u32 	%r135, [%rd259];
	setp.ne.s32 	%p97, %r134, %r135;
	selp.u16 	%rs178, 1, 0, %p97;
	setp.ne.s16 	%p99, %rs177, 0;
	and.pred  	%p100, %p99, %p97;
	min.s64 	%rd261, %rd260, %rd255;
	setp.eq.s16 	%p101, %rs177, 0;
	selp.b16 	%rs179, %rs178, %rs176, %p101;
	selp.b64 	%rd262, %rd260, %rd255, %p101;
	selp.b16 	%rs391, 1, %rs179, %p100;
	selp.b64 	%rd441, %rd261, %rd262, %p100;
	add.s32 	%r533, %r533, 512;
$L__BB122_95:
	and.b32  	%r136, %r25, 256;
	setp.ne.s32 	%p102, %r136, 0;
	@%p102 bra 	$L__BB122_97;
	add.s32 	%r137, %r533, %r528;
	cvt.u64.u32 	%rd263, %r137;
	mul.wide.u32 	%rd264, %r137, 4;
	add.s64 	%rd265, %rd2, %rd264;
	add.s64 	%rd266, %rd3, %rd264;
	add.s64 	%rd267, %rd116, %rd263;
	ld.global.u32 	%r138, [%rd265];
	ld.global.u32 	%r139, [%rd266];
	setp.ne.s32 	%p103, %r138, %r139;
	selp.u16 	%rs180, 1, 0, %p103;
	and.b16  	%rs181, %rs391, 255;
	setp.ne.s16 	%p105, %rs181, 0;
	and.pred  	%p106, %p105, %p103;
	min.s64 	%rd268, %rd267, %rd441;
	setp.eq.s16 	%p107, %rs181, 0;
	selp.b16 	%rs182, %rs180, %rs391, %p107;
	selp.b64 	%rd269, %rd267, %rd441, %p107;
	selp.b16 	%rs391, 1, %rs182, %p106;
	selp.b64 	%rd441, %rd268, %rd269, %p106;
$L__BB122_97:
	// begin inline asm
	mov.u32 %r140, %laneid;
	// end inline asm
	cvt.u32.u16 	%r161, %rs391;
	and.b32  	%r142, %r161, 255;
	mov.b32 	%r158, 1;
	mov.b32 	%r159, 31;
	mov.b32 	%r160, -1;
	// begin inline asm
	shfl.sync.down.b32 %r141, %r142, %r158, %r159, %r160;
	// end inline asm
	// begin inline asm
	shfl.sync.down.b32 %r146, %r147, %r158, %r159, %r160;
	// end inline asm
	mov.b64 	{%r152, %r157}, %rd441;
	// begin inline asm
	shfl.sync.down.b32 %r151, %r152, %r158, %r159, %r160;
	// end inline asm
	// begin inline asm
	shfl.sync.down.b32 %r156, %r157, %r158, %r159, %r160;
	// end inline asm
	mov.b64 	%rd92, {%r151, %r156};
	cvt.u16.u32 	%rs75, %r141;
	setp.gt.s32 	%p108, %r140, 30;
	@%p108 bra 	$L__BB122_101;
	and.b16  	%rs183, %rs391, 255;
	setp.eq.s16 	%p109, %rs183, 0;
	and.b16  	%rs184, %rs75, 255;
	setp.eq.s16 	%p110, %rs184, 0;
	or.pred  	%p111, %p109, %p110;
	@%p111 bra 	$L__BB122_100;
	min.s64 	%rd441, %rd92, %rd441;
	mov.b16 	%rs391, 1;
	bra.uni 	$L__BB122_101;
$L__BB122_100:
	setp.eq.s16 	%p112, %rs183, 0;
	selp.b16 	%rs391, %rs75, %rs391, %p112;
	selp.b64 	%rd441, %rd92, %rd441, %p112;
$L__BB122_101:
	cvt.u32.u16 	%r182, %rs391;
	and.b32  	%r163, %r182, 255;
	mov.b32 	%r179, 2;
	mov.b32 	%r180, 31;
	mov.b32 	%r181, -1;
	// begin inline asm
	shfl.sync.down.b32 %r162, %r163, %r179, %r180, %r181;
	// end inline asm
	// begin inline asm
	shfl.sync.down.b32 %r167, %r168, %r179, %r180, %r181;
	// end inline asm
	mov.b64 	{%r173, %r178}, %rd441;
	// begin inline asm
	shfl.sync.down.b32 %r172, %r173, %r179, %r180, %r181;
	// end inline asm
	// begin inline asm
	shfl.sync.down.b32 %r177, %r178, %r179, %r180, %r181;
	// end inline asm
	mov.b64 	%rd96, {%r172, %r177};
	cvt.u16.u32 	%rs78, %r162;
	setp.gt.s32 	%p113, %r140, 29;
	@%p113 bra 	$L__BB122_105;
	and.b16  	%rs187, %rs391, 255;
	setp.eq.s16 	%p114, %rs187, 0;
	and.b16  	%rs188, %rs78, 255;
	setp.eq.s16 	%p115, %rs188, 0;
	or.pred  	%p116, %p114, %p115;
	@%p116 bra 	$L__BB122_104;
	min.s64 	%rd441, %rd96, %rd441;
	mov.b16 	%rs391, 1;
	bra.uni 	$L__BB122_105;
$L__BB122_104:
	setp.eq.s16 	%p117, %rs187, 0;
	selp.b16 	%rs391, %rs78, %rs391, %p117;
	selp.b64 	%rd441, %rd96, %rd441, %p117;
$L__BB122_105:
	cvt.u32.u16 	%r203, %rs391;
	and.b32  	%r184, %r203, 255;
	mov.b32 	%r200, 4;
	mov.b32 	%r201, 31;
	mov.b32 	%r202, -1;
	// begin inline asm
	shfl.sync.down.b32 %r183, %r184, %r200, %r201, %r202;
	// end inline asm
	// begin inline asm
	shfl.sync.down.b32 %r188, %r189, %r200, %r201, %r202;
	// end inline asm
	mov.b64 	{%r194, %r199}, %rd441;
	// begin inline asm
	shfl.sync.down.b32 %r193, %r194, %r200, %r201, %r202;
	// end inline asm
	// begin inline asm
	shfl.sync.down.b32 %r198, %r199, %r200, %r201, %r202;
	// end inline asm
	mov.b64 	%rd100, {%r193, %r198};
	cvt.u16.u32 	%rs81, %r183;
	setp.gt.s32 	%p118, %r140, 27;
	@%p118 bra 	$L__BB122_109;
	and.b16  	%rs191, %rs391, 255;
	setp.eq.s16 	%p119, %rs191, 0;
	and.b16  	%rs192, %rs81, 255;
	setp.eq.s16 	%p120, %rs192, 0;
	or.pred  	%p121, %p119, %p120;
	@%p121 bra 	$L__BB122_108;
	min.s64 	%rd441, %rd100, %rd441;
	mov.b16 	%rs391, 1;
	bra.uni 	$L__BB122_109;
$L__BB122_108:
	setp.eq.s16 	%p122, %rs191, 0;
	selp.b16 	%rs391, %rs81, %rs391, %p122;
	selp.b64 	%rd441, %rd100, %rd441, %p122;
$L__BB122_109:
	cvt.u32.u16 	%r224, %rs391;
	and.b32  	%r205, %r224, 255;
	mov.b32 	%r221, 8;
	mov.b32 	%r222, 31;
	mov.b32 	%r223, -1;
	// begin inline asm
	shfl.sync.down.b32 %r204, %r205, %r221, %r222, %r223;
	// end inline asm
	// begin inline asm
	shfl.sync.down.b32 %r209, %r210, %r221, %r222, %r223;
	// end inline asm
	mov.b64 	{%r215, %r220}, %rd441;
	// begin inline asm
	shfl.sync.down.b32 %r214, %r215, %r221, %r222, %r223;
	// end inline asm
	// begin inline asm
	shfl.sync.down.b32 %r219, %r220, %r221, %r222, %r223;
	// end inline asm
	mov.b64 	%rd104, {%r214, %r219};
	cvt.u16.u32 	%rs84, %r204;
	setp.gt.s32 	%p123, %r140, 23;
	@%p123 bra 	$L__BB122_113;
	and.b16  	%rs195, %rs391, 255;
	setp.eq.s16 	%p124, %rs195, 0;
	and.b16  	%rs196, %rs84, 255;
	setp.eq.s16 	%p125, %rs196, 0;
	or.pred  	%p126, %p124, %p125;
	@%p126 bra 	$L__BB122_112;
	min.s64 	%rd441, %rd104, %rd441;
	mov.b16 	%rs391, 1;
	bra.uni 	$L__BB122_113;
$L__BB122_112:
	setp.eq.s16 	%p127, %rs195, 0;
	selp.b16 	%rs391, %rs84, %rs391, %p127;
	selp.b64 	%rd441, %rd104, %rd441, %p127;
$L__BB122_113:
	cvt.u32.u16 	%r245, %rs391;
	and.b32  	%r226, %r245, 255;
	mov.b32 	%r242, 16;
	mov.b32 	%r243, 31;
	mov.b32 	%r244, -1;
	// begin inline asm
	shfl.sync.down.b32 %r225, %r226, %r242, %r243, %r244;
	// end inline asm
	// begin inline asm
	shfl.sync.down.b32 %r230, %r231, %r242, %r243, %r244;
	// end inline asm
	mov.b64 	{%r236, %r241}, %rd441;
	// begin inline asm
	shfl.sync.down.b32 %r235, %r236, %r242, %r243, %r244;
	// end inline asm
	// begin inline asm
	shfl.sync.down.b32 %r240, %r241, %r242, %r243, %r244;
	// end inline asm
	mov.b64 	%rd108, {%r235, %r240};
	cvt.u16.u32 	%rs87, %r225;
	setp.gt.s32 	%p128, %r140, 15;
	@%p128 bra 	$L__BB122_117;
	and.b16  	%rs199, %rs391, 255;
	setp.eq.s16 	%p129, %rs199, 0;
	and.b16  	%rs200, %rs87, 255;
	setp.eq.s16 	%p130, %rs200, 0;
	or.pred  	%p131, %p129, %p130;
	@%p131 bra 	$L__BB122_116;
	min.s64 	%rd441, %rd108, %rd441;
	mov.b16 	%rs391, 1;
	bra.uni 	$L__BB122_117;
$L__BB122_116:
	setp.eq.s16 	%p132, %rs199, 0;
	selp.b16 	%rs391, %rs87, %rs391, %p132;
	selp.b64 	%rd441, %rd108, %rd441, %p132;
$L__BB122_117:
	setp.ne.s32 	%p133, %r140, 0;
	@%p133 bra 	$L__BB122_119;
	shr.u32 	%r246, %r20, 1;
	and.b32  	%r247, %r246, 496;
	mov.u32 	%r248, _ZZN3cub18CUB_300001_SM_10006detail6reduce28DeviceReduceSingleTileKernelINS2_10policy_hubIN4cuda3std3__45tupleIJblEEEjN6thrust24THRUST_300001_SM_1000_NS8cuda_cub9__find_if7functorIS9_EEE10Policy1000ENSB_12zip_iteratorINS8_IJNSD_26transform_input_iterator_tIbNSC_6detail35transform_pair_of_input_iterators_tIbNSB_6detail15normal_iteratorINSB_10device_ptrIiEEEESQ_NS7_8equal_toIiEEEENS7_10__not_fn_tINS7_10__identityEEEEENSB_17counting_iteratorIlNSB_11use_defaultESZ_SZ_EEEEEEEPS9_jSF_S9_S9_SV_EEvT0_T1_T2_T3_T4_T6_E12temp_storage;
	add.s32 	%r249, %r248, %r247;
	st.shared.u8 	[%r249+8], %rs391;
	st.shared.u64 	[%r249+16], %rd441;
$L__BB122_119:
	bar.sync 	0;
	setp.ne.s32 	%p134, %r20, 0;
	@%p134 bra 	$L__BB122_121;
	ld.shared.u8 	%rs203, [_ZZN3cub18CUB_300001_SM_10006detail6reduce28DeviceReduceSingleTileKernelINS2_10policy_hubIN4cuda3std3__45tupleIJblEEEjN6thrust24THRUST_300001_SM_1000_NS8cuda_cub9__find_if7functorIS9_EEE10Policy1000ENSB_12zip_iteratorINS8_IJNSD_26transform_input_iterator_tIbNSC_6detail35transform_pair_of_input_iterators_tIbNSB_6detail15normal_iteratorINSB_10device_ptrIiEEEESQ_NS7_8equal_toIiEEEENS7_10__not_fn_tINS7_10__identityEEEEENSB_17counting_iteratorIlNSB_11use_defaultESZ_SZ_EEEEEEEPS9_jSF_S9_S9_SV_EEvT0_T1_T2_T3_T4_T6_E12temp_storage+24];
	ld.shared.u64 	%rd270, [_ZZN3cub18CUB_300001_SM_10006detail6reduce28DeviceReduceSingleTileKernelINS2_10policy_hubIN4cuda3std3__45tupleIJblEEEjN6thrust24THRUST_300001_SM_1000_NS8cuda_cub9__find_if7functorIS9_EEE10Policy1000ENSB_12zip_iteratorINS8_IJNSD_26transform_input_iterator_tIbNSC_6detail35transform_pair_of_input_iterators_tIbNSB_6detail15normal_iteratorINSB_10device_ptrIiEEEESQ_NS7_8equal_toIiEEEENS7_10__not_fn_tINS7_10__identityEEEEENSB_17counting_iteratorIlNSB_11use_defaultESZ_SZ_EEEEEEEPS9_jSF_S9_S9_SV_EEvT0_T1_T2_T3_T4_T6_E12temp_storage+32];
	and.b16  	%rs204, %rs391, 255;
	setp.eq.s16 	%p135, %rs204, 0;
	setp.eq.s16 	%p136, %rs203, 0;
	min.s64 	%rd271, %rd270, %rd441;
	selp.b16 	%rs205, %rs391, 1, %p136;
	selp.b16 	%rs206, %rs203, %rs205, %p135;
	and.b16  	%rs207, %rs206, 255;
	selp.b64 	%rd272, %rd441, %rd271, %p136;
	selp.b64 	%rd273, %rd270, %rd272, %p135;
	ld.shared.u8 	%rs208, [_ZZN3cub18CUB_300001_SM_10006detail6reduce28DeviceReduceSingleTileKernelINS2_10policy_hubIN4cuda3std3__45tupleIJblEEEjN6thrust24THRUST_300001_SM_1000_NS8cuda_cub9__find_if7functorIS9_EEE10Policy1000ENSB_12zip_iteratorINS8_IJNSD_26transform_input_iterator_tIbNSC_6detail35transform_pair_of_input_iterators_tIbNSB_6detail15normal_iteratorINSB_10device_ptrIiEEEESQ_NS7_8equal_toIiEEEENS7_10__not_fn_tINS7_10__identityEEEEENSB_17counting_iteratorIlNSB_11use_defaultESZ_SZ_EEEEEEEPS9_jSF_S9_S9_SV_EEvT0_T1_T2_T3_T4_T6_E12temp_storage+40];
	ld.shared.u64 	%rd274, [_ZZN3cub18CUB_300001_SM_10006detail6reduce28DeviceReduceSingleTileKernelINS2_10policy_hubIN4cuda3std3__45tupleIJblEEEjN6thrust24THRUST_300001_SM_1000_NS8cuda_cub9__find_if7functorIS9_EEE10Policy1000ENSB_12zip_iteratorINS8_IJNSD_26transform_input_iterator_tIbNSC_6detail35transform_pair_of_input_iterators_tIbNSB_6detail15normal_iteratorINSB_10device_ptrIiEEEESQ_NS7_8equal_toIiEEEENS7_10__not_fn_tINS7_10__identityEEEEENSB_17counting_iteratorIlNSB_11use_defaultESZ_SZ_EEEEEEEPS9_jSF_S9_S9_SV_EEvT0_T1_T2_T3_T4_T6_E12temp_storage+48];
	setp.eq.s16 	%p137, %rs207, 0;
	setp.eq.s16 	%p138, %rs208, 0;
	min.s64 	%rd275, %rd274, %rd273;
	selp.b16 	%rs209, %rs206, 1, %p138;
	selp.b16 	%rs210, %rs208, %rs209, %p137;
	and.b16  	%rs211, %rs210, 255;
	selp.b64 	%rd276, %rd273, %rd275, %p138;
	selp.b64 	%rd277, %rd274, %rd276, %p137;
	ld.shared.u8 	%rs212, [_ZZN3cub18CUB_300001_SM_10006detail6reduce28DeviceReduceSingleTileKernelINS2_10policy_hubIN4cuda3std3__45tupleIJblEEEjN6thrust24THRUST_300001_SM_1000_NS8cuda_cub9__find_if7functorIS9_EEE10Policy1000ENSB_12zip_iteratorINS8_IJNSD_26transform_input_iterator_tIbNSC_6detail35transform_pair_of_input_iterators_tIbNSB_6detail15normal_iteratorINSB_10device_ptrIiEEEESQ_NS7_8equal_toIiEEEENS7_10__not_fn_tINS7_10__identityEEEEENSB_17counting_iteratorIlNSB_11use_defaultESZ_SZ_EEEEEEEPS9_jSF_S9_S9_SV_EEvT0_T1_T2_T3_T4_T6_E12temp_storage+56];
	ld.shared.u64 	%rd278, [_ZZN3cub18CUB_300001_SM_10006detail6reduce28DeviceReduceSingleTileKernelINS2_10policy_hubIN4cuda3std3__45tupleIJblEEEjN6thrust24THRUST_300001_SM_1000_NS8cuda_cub9__find_if7functorIS9_EEE10Policy1000ENSB_12zip_iteratorINS8_IJNSD_26transform_input_iterator_tIbNSC_6detail35transform_pair_of_input_iterators_tIbNSB_6detail15normal_iteratorINSB_10device_ptrIiEEEESQ_NS7_8equal_toIiEEEENS7_10__not_fn_tINS7_10__identityEEEEENSB_17counting_iteratorIlNSB_11use_defaultESZ_SZ_EEEEEEEPS9_jSF_S9_S9_SV_EEvT0_T1_T2_T3_T4_T6_E12temp_storage+64];
	setp.eq.s16 	%p139, %rs211, 0;
	setp.eq.s16 	%p140, %rs212, 0;
	min.s64 	%rd279, %rd278, %rd277;
	selp.b16 	%rs213, %rs210, 1, %p140;
	selp.b16 	%rs214, %rs212, %rs213, %p139;
	and.b16  	%rs215, %rs214, 255;
	selp.b64 	%rd280, %rd277, %rd279, %p140;
	selp.b64 	%rd281, %rd278, %rd280, %p139;
	ld.shared.u8 	%rs216, [_ZZN3cub18CUB_300001_SM_10006detail6reduce28DeviceReduceSingleTileKernelINS2_10policy_hubIN4cuda3std3__45tupleIJblEEEjN6thrust24THRUST_300001_SM_1000_NS8cuda_cub9__find_if7functorIS9_EEE10Policy1000ENSB_12zip_iteratorINS8_IJNSD_26transform_input_iterator_tIbNSC_6detail35transform_pair_of_input_iterators_tIbNSB_6detail15normal_iteratorINSB_10device_ptrIiEEEESQ_NS7_8equal_toIiEEEENS7_10__not_fn_tINS7_10__identityEEEEENSB_17counting_iteratorIlNSB_11use_defaultESZ_SZ_EEEEEEEPS9_jSF_S9_S9_SV_EEvT0_T1_T2_T3_T4_T6_E12temp_storage+72];
	ld.shared.u64 	%rd282, [_ZZN3cub18CUB_300001_SM_10006detail6reduce28DeviceReduceSingleTileKernelINS2_10policy_hubIN4cuda3std3__45tupleIJblEEEjN6thrust24THRUST_300001_SM_1000_NS8cuda_cub9__find_if7functorIS9_EEE10Policy1000ENSB_12zip_iteratorINS8_IJNSD_26transform_input_iterator_tIbNSC_6detail35transform_pair_of_input_iterators_tIbNSB_6detail15normal_iteratorINSB_10device_ptrIiEEEESQ_NS7_8equal_toIiEEEENS7_10__not_fn_tINS7_10__identityEEEEENSB_17counting_iteratorIlNSB_11use_defaultESZ_SZ_EEEEEEEPS9_jSF_S9_S9_SV_EEvT0_T1_T2_T3_T4_T6_E12temp_storage+80];
	setp.eq.s16 	%p141, %rs215, 0;
	setp.eq.s16 	%p142, %rs216, 0;
	min.s64 	%rd283, %rd282, %rd281;
	selp.b16 	%rs217, %rs214, 1, %p142;
	selp.b16 	%rs218, %rs216, %rs217, %p141;
	and.b16  	%rs219, %rs218, 255;
	selp.b64 	%rd284, %rd281, %rd283, %p142;
	selp.b64 	%rd285, %rd282, %rd284, %p141;
	ld.shared.u8 	%rs220, [_ZZN3cub18CUB_300001_SM_10006detail6reduce28DeviceReduceSingleTileKernelINS2_10policy_hubIN4cuda3std3__45tupleIJblEEEjN6thrust24THRUST_300001_SM_1000_NS8cuda_cub9__find_if7functorIS9_EEE10Policy1000ENSB_12zip_iteratorINS8_IJNSD_26transform_input_iterator_tIbNSC_6detail35transform_pair_of_input_iterators_tIbNSB_6detail15normal_iteratorINSB_10device_ptrIiEEEESQ_NS7_8equal_toIiEEEENS7_10__not_fn_tINS7_10__identityEEEEENSB_17counting_iteratorIlNSB_11use_defaultESZ_SZ_EEEEEEEPS9_jSF_S9_S9_SV_EEvT0_T1_T2_T3_T4_T6_E12temp_storage+88];
	ld.shared.u64 	%rd286, [_ZZN3cub18CUB_300001_SM_10006detail6reduce28DeviceReduceSingleTileKernelINS2_10policy_hubIN4cuda3std3__45tupleIJblEEEjN6thrust24THRUST_300001_SM_1000_NS8cuda_cub9__find_if7functorIS9_EEE10Policy1000ENSB_12zip_iteratorINS8_IJNSD_26transform_input_iterator_tIbNSC_6detail35transform_pair_of_input_iterators_tIbNSB_6detail15normal_iteratorINSB_10device_ptrIiEEEESQ_NS7_8equal_toIiEEEENS7_10__not_fn_tINS7_10__identityEEEEENSB_17counting_iteratorIlNSB_11use_defaultESZ_SZ_EEEEEEEPS9_jSF_S9_S9_SV_EEvT0_T1_T2_T3_T4_T6_E12temp_storage+96];
	setp.eq.s16 	%p143, %rs219, 0;
	setp.eq.s16 	%p144, %rs220, 0;
	min.s64 	%rd287, %rd286, %rd285;
	selp.b16 	%rs221, %rs218, 1, %p144;
	selp.b16 	%rs222, %rs220, %rs221, %p143;
	and.b16  	%rs223, %rs222, 255;
	selp.b64 	%rd288, %rd285, %rd287, %p144;
	selp.b64 	%rd289, %rd286, %rd288, %p143;
	ld.shared.u8 	%rs224, [_ZZN3cub18CUB_300001_SM_10006detail6reduce28DeviceReduceSingleTileKernelINS2_10policy_hubIN4cuda3std3__45tupleIJblEEEjN6thrust24THRUST_300001_SM_1000_NS8cuda_cub9__find_if7functorIS9_EEE10Policy1000ENSB_12zip_iteratorINS8_IJNSD_26transform_input_iterator_tIbNSC_6detail35transform_pair_of_input_iterators_tIbNSB_6detail15normal_iteratorINSB_10device_ptrIiEEEESQ_NS7_8equal_toIiEEEENS7_10__not_fn_tINS7_10__identityEEEEENSB_17counting_iteratorIlNSB_11use_defaultESZ_SZ_EEEEEEEPS9_jSF_S9_S9_SV_EEvT0_T1_T2_T3_T4_T6_E12temp_storage+104];
	ld.shared.u64 	%rd290, [_ZZN3cub18CUB_300001_SM_10006detail6reduce28DeviceReduceSingleTileKernelINS2_10policy_hubIN4cuda3std3__45tupleIJblEEEjN6thrust24THRUST_300001_SM_1000_NS8cuda_cub9__find_if7functorIS9_EEE10Policy1000ENSB_12zip_iteratorINS8_IJNSD_26transform_input_iterator_tIbNSC_6detail35transform_pair_of_input_iterators_tIbNSB_6detail15normal_iteratorINSB_10device_ptrIiEEEESQ_NS7_8equal_toIiEEEENS7_10__not_fn_tINS7_10__identityEEEEENSB_17counting_iteratorIlNSB_11use_defaultESZ_SZ_EEEEEEEPS9_jSF_S9_S9_SV_EEvT0_T1_T2_T3_T4_T6_E12temp_storage+112];
	setp.eq.s16 	%p145, %rs223, 0;
	setp.eq.s16 	%p146, %rs224, 0;
	min.s64 	%rd291, %rd290, %rd289;
	selp.b16 	%rs225, %rs222, 1, %p146;
	selp.b16 	%rs226, %rs224, %rs225, %p145;
	and.b16  	%rs227, %rs226, 255;
	selp.b64 	%rd292, %rd289, %rd291, %p146;
	selp.b64 	%rd293, %rd290, %rd292, %p145;
	ld.shared.u8 	%rs228, [_ZZN3cub18CUB_300001_SM_10006detail6reduce28DeviceReduceSingleTileKernelINS2_10policy_hubIN4cuda3std3__45tupleIJblEEEjN6thrust24THRUST_300001_SM_1000_NS8cuda_cub9__find_if7functorIS9_EEE10Policy1000ENSB_12zip_iteratorINS8_IJNSD_26transform_input_iterator_tIbNSC_6detail35transform_pair_of_input_iterators_tIbNSB_6detail15normal_iteratorINSB_10device_ptrIiEEEESQ_NS7_8equal_toIiEEEENS7_10__not_fn_tINS7_10__identityEEEEENSB_17counting_iteratorIlNSB_11use_defaultESZ_SZ_EEEEEEEPS9_jSF_S9_S9_SV_EEvT0_T1_T2_T3_T4_T6_E12temp_storage+120];
	ld.shared.u64 	%rd294, [_ZZN3cub18CUB_300001_SM_10006detail6reduce28DeviceReduceSingleTileKernelINS2_10policy_hubIN4cuda3std3__45tupleIJblEEEjN6thrust24THRUST_300001_SM_1000_NS8cuda_cub9__find_if7functorIS9_EEE10Policy1000ENSB_12zip_iteratorINS8_IJNSD_26transform_input_iterator_tIbNSC_6detail35transform_pair_of_input_iterators_tIbNSB_6detail15normal_iteratorINSB_10device_ptrIiEEEESQ_NS7_8equal_toIiEEEENS7_10__not_fn_tINS7_10__identityEEEEENSB_17counting_iteratorIlNSB_11use_defaultESZ_SZ_EEEEEEEPS9_jSF_S9_S9_SV_EEvT0_T1_T2_T3_T4_T6_E12temp_storage+128];
	setp.eq.s16 	%p147, %rs227, 0;
	setp.eq.s16 	%p148, %rs228, 0;
	min.s64 	%rd295, %rd294, %rd293;
	selp.b16 	%rs229, %rs226, 1, %p148;
	selp.b16 	%rs391, %rs228, %rs229, %p147;
	selp.b64 	%rd296, %rd293, %rd295, %p148;
	selp.b64 	%rd441, %rd294, %rd296, %p147;
$L__BB122_121:
	mov.u32 	%r519, %tid.x;
	setp.ne.s32 	%p325, %r519, 0;
	@%p325 bra 	$L__BB122_123;
	setp.eq.s16 	%p326, %rs108, 0;
	and.b16  	%rs379, %rs391, 255;
	setp.eq.s16 	%p327, %rs379, 0;
	min.s64 	%rd429, %rd441, %rd117;
	selp.b16 	%rs380, %rs108, 1, %p327;
	selp.b16 	%rs381, %rs391, %rs380, %p326;
	selp.b64 	%rd430, %rd117, %rd429, %p327;
	selp.b64 	%rd431, %rd441, %rd430, %p326;
	st.global.u8 	[%rd1], %rs381;
	st.global.u64 	[%rd1+8], %rd431;
$L__BB122_123:
	ret;

}
	// .globl	_ZN3cub18CUB_300001_SM_10006detail6reduce18DeviceReduceKernelINS2_10policy_hubIN4cuda3std3__45tupleIJblEEEjN6thrust24THRUST_300001_SM_1000_NS8cuda_cub9__find_if7functorIS9_EEE10Policy1000ENSB_12zip_iteratorINS8_IJNSD_26transform_input_iterator_tIbNSC_6detail35transform_pair_of_input_iterators_tIbNSB_6detail15normal_iteratorINSB_10device_ptrIiEEEESQ_NS7_8equal_toIiEEEENS7_10__not_fn_tINS7_10__identityEEEEENSB_17counting_iteratorIlNSB_11use_defaultESZ_SZ_EEEEEEEjSF_S9_SV_EEvT0_PT3_T1_NS0_13GridEvenShareIS16_EET2_T4_
.visible .entry _ZN3cub18CUB_300001_SM_10006detail6reduce18DeviceReduceKernelINS2_10policy_hubIN4cuda3std3__45tupleIJblEEEjN6thrust24THRUST_300001_SM_1000_NS8cuda_cub9__find_if7functorIS9_EEE10Policy1000ENSB_12zip_iteratorINS8_IJNSD_26transform_input_iterator_tIbNSC_6detail35transform_pair_of_input_iterators_tIbNSB_6detail15normal_iteratorINSB_10device_ptrIiEEEESQ_NS7_8equal_toIiEEEENS7_10__not_fn_tINS7_10__identityEEEEENSB_17counting_iteratorIlNSB_11use_defaultESZ_SZ_EEEEEEEjSF_S9_SV_EEvT0_PT3_T1_NS0_13GridEvenShareIS16_EET2_T4_(
	.param .align 8 .b8 _ZN3cub18CUB_300001_SM_10006detail6reduce18DeviceReduceKernelINS2_10policy_hubIN4cuda3std3__45tupleIJblEEEjN6thrust24THRUST_300001_SM_1000_NS8cuda_cub9__find_if7functorIS9_EEE10Policy1000ENSB_12zip_iteratorINS8_IJNSD_26transform_input_iterator_tIbNSC_6detail35transform_pair_of_input_iterators_tIbNSB_6detail15normal_iteratorINSB_10device_ptrIiEEEESQ_NS7_8equal_toIiEEEENS7_10__not_fn_tINS7_10__identityEEEEENSB_17counting_iteratorIlNSB_11use_defaultESZ_SZ_EEEEEEEjSF_S9_SV_EEvT0_PT3_T1_NS0_13GridEvenShareIS16_EET2_T4__param_0[40],
	.param .u64 .ptr .align 1 _ZN3cub18CUB_300001_SM_10006detail6reduce18DeviceReduceKernelINS2_10policy_hubIN4cuda3std3__45tupleIJblEEEjN6thrust24THRUST_300001_SM_1000_NS8cuda_cub9__find_if7functorIS9_EEE10Policy1000ENSB_12zip_iteratorINS8_IJNSD_26transform_input_iterator_tIbNSC_6detail35transform_pair_of_input_iterators_tIbNSB_6detail15normal_iteratorINSB_10device_ptrIiEEEESQ_NS7_8equal_toIiEEEENS7_10__not_fn_tINS7_10__identityEEEEENSB_17counting_iteratorIlNSB_11use_defaultESZ_SZ_EEEEEEEjSF_S9_SV_EEvT0_PT3_T1_NS0_13GridEvenShareIS16_EET2_T4__param_1,
	.param .u32 _ZN3cub18CUB_300001_SM_10006detail6reduce18DeviceReduceKernelINS2_10policy_hubIN4cuda3std3__45tupleIJblEEEjN6thrust24THRUST_300001_SM_1000_NS8cuda_cub9__find_if7functorIS9_EEE10Policy1000ENSB_12zip_iteratorINS8_IJNSD_26transform_input_iterator_tIbNSC_6detail35transform_pair_of_input_iterators_tIbNSB_6detail15normal_iteratorINSB_10device_ptrIiEEEESQ_NS7_8equal_toIiEEEENS7_10__not_fn_tINS7_10__identityEEEEENSB_17counting_iteratorIlNSB_11use_defaultESZ_SZ_EEEEEEEjSF_S9_SV_EEvT0_PT3_T1_NS0_13GridEvenShareIS16_EET2_T4__param_2,
	.param .align 4 .b8 _ZN3cub18CUB_300001_SM_10006detail6reduce18DeviceReduceKernelINS2_10policy_hubIN4cuda3std3__45tupleIJblEEEjN6thrust24THRUST_300001_SM_1000_NS8cuda_cub9__find_if7functorIS9_EEE10Policy1000ENSB_12zip_iteratorINS8_IJNSD_26transform_input_iterator_tIbNSC_6detail35transform_pair_of_input_iterators_tIbNSB_6detail15normal_iteratorINSB_10device_ptrIiEEEESQ_NS7_8equal_toIiEEEENS7_10__not_fn_tINS7_10__identityEEEEENSB_17counting_iteratorIlNSB_11use_defaultESZ_SZ_EEEEEEEjSF_S9_SV_EEvT0_PT3_T1_NS0_13GridEvenShareIS16_EET2_T4__param_3[40],
	.param .align 1 .b8 _ZN3cub18CUB_300001_SM_10006detail6reduce18DeviceReduceKernelINS2_10policy_hubIN4cuda3std3__45tupleIJblEEEjN6thrust24THRUST_300001_SM_1000_NS8cuda_cub9__find_if7functorIS9_EEE10Policy1000ENSB_12zip_iteratorINS8_IJNSD_26transform_input_iterator_tIbNSC_6detail35transform_pair_of_input_iterators_tIbNSB_6detail15normal_iteratorINSB_10device_ptrIiEEEESQ_NS7_8equal_toIiEEEENS7_10__not_fn_tINS7_10__identityEEEEENSB_17counting_iteratorIlNSB_11use_defaultESZ_SZ_EEEEEEEjSF_S9_SV_EEvT0_PT3_T1_NS0_13GridEvenShareIS16_EET2_T4__param_4[1],
	.param .align 1 .b8 _ZN3cub18CUB_300001_SM_10006detail6reduce18DeviceReduceKernelINS2_10policy_hubIN4cuda3std3__45tupleIJblEEEjN6thrust24THRUST_300001_SM_1000_NS8cuda_cub9__find_if7functorIS9_EEE10Policy1000ENSB_12zip_iteratorINS8_IJNSD_26transform_input_iterator_tIbNSC_6detail35transform_pair_of_input_iterators_tIbNSB_6detail15normal_iteratorINSB_10device_ptrIiEEEESQ_NS7_8equal_toIiEEEENS7_10__not_fn_tINS7_10__identityEEEEENSB_17counting_iteratorIlNSB_11use_defaultESZ_SZ_EEEEEEEjSF_S9_SV_EEvT0_PT3_T1_NS0_13GridEvenShareIS16_EET2_T4__param_5[1]
)
.maxntid 256
{
	.reg .pred 	%p<325>;
	.reg .b16 	%rs<416>;
	.reg .b32 	%r<578>;
	.reg .b64 	%rd<513>;
	// demoted variable
	.shared .align 8 .b8 _ZZN3cub18CUB_300001_SM_10006detail6reduce18DeviceReduceKernelINS2_10policy_hubIN4cuda3std3__45tupleIJblEEEjN6thrust24THRUST_300001_SM_1000_NS8cuda_cub9__find_if7functorIS9_EEE10Policy1000ENSB_12zip_iteratorINS8_IJNSD_26transform_input_iterator_tIbNSC_6detail35transform_pair_of_input_iterators_tIbNSB_6detail15normal_iteratorINSB_10device_ptrIiEEEESQ_NS7_8equal_toIiEEEENS7_10__not_fn_tINS7_10__identityEEEEENSB_17counting_iteratorIlNSB_11use_defaultESZ_SZ_EEEEEEEjSF_S9_SV_EEvT0_PT3_T1_NS0_13GridEvenShareIS16_EET2_T4_E12temp_storage[152];
	ld.param.u64 	%rd112, [_ZN3cub18CUB_300001_SM_10006detail6reduce18DeviceReduceKernelINS2_10policy_hubIN4cuda3std3__45tupleIJblEEEjN6thrust24THRUST_300001_SM_1000_NS8cuda_cub9__find_if7functorIS9_EEE10Policy1000ENSB_12zip_iteratorINS8_IJNSD_26transform_input_iterator_tIbNSC_6detail35transform_pair_of_input_iterators_tIbNSB_6detail15normal_iteratorINSB_10device_ptrIiEEEESQ_NS7_8equal_toIiEEEENS7_10__not_fn_tINS7_10__identityEEEEENSB_17counting_iteratorIlNSB_11use_defaultESZ_SZ_EEEEEEEjSF_S9_SV_EEvT0_PT3_T1_NS0_13GridEvenShareIS16_EET2_T4__param_0+32];
	ld.param.u32 	%r2, [_ZN3cub18CUB_300001_SM_10006detail6reduce18DeviceReduceKernelINS2_10policy_hubIN4cuda3std3__45tupleIJblEEEjN6thrust24THRUST_300001_SM_1000_NS8cuda_cub9__find_if7functorIS9_EEE10Policy1000ENSB_12zip_iteratorINS8_IJNSD_26transform_input_iterator_tIbNSC_6detail35transform_pair_of_input_iterators_tIbNSB_6detail15normal_iteratorINSB_10device_ptrIiEEEESQ_NS7_8equal_toIiEEEENS7_10__not_fn_tINS7_10__identityEEEEENSB_17counting_iteratorIlNSB_11use_defaultESZ_SZ_EEEEEEEjSF_S9_SV_EEvT0_PT3_T1_NS0_13GridEvenShareIS16_EET2_T4__param_3+24];
	ld.param.u32 	%r1, [_ZN3cub18CUB_300001_SM_10006detail6reduce18DeviceReduceKernelINS2_10policy_hubIN4cuda3std3__45tupleIJblEEEjN6thrust24THRUST_300001_SM_1000_NS8cuda_cub9__find_if7functorIS9_EEE10Policy1000ENSB_12zip_iteratorINS8_IJNSD_26transform_input_iterator_tIbNSC_6detail35transform_pair_of_input_iterators_tIbNSB_6detail15normal_iteratorINSB_10device_ptrIiEEEESQ_NS7_8equal_toIiEEEENS7_10__not_fn_tINS7_10__identityEEEEENSB_17counting_iteratorIlNSB_11use_defaultESZ_SZ_EEEEEEEjSF_S9_SV_EEvT0_PT3_T1_NS0_13GridEvenShareIS16_EET2_T4__param_3+20];
	ld.param.u64 	%rd111, [_ZN3cub18CUB_300001_SM_10006detail6reduce18DeviceReduceKernelINS2_10policy_hubIN4cuda3std3__45tupleIJblEEEjN6thrust24THRUST_300001_SM_1000_NS8cuda_cub9__find_if7functorIS9_EEE10Policy1000ENSB_12zip_iteratorINS8_IJNSD_26transform_input_iterator_tIbNSC_6detail35transform_pair_of_input_iterators_tIbNSB_6detail15normal_iteratorINSB_10device_ptrIiEEEESQ_NS7_8equal_toIiEEEENS7_10__not_fn_tINS7_10__identityEEEEENSB_17counting_iteratorIlNSB_11use_defaultESZ_SZ_EEEEEEEjSF_S9_SV_EEvT0_PT3_T1_NS0_13GridEvenShareIS16_EET2_T4__param_0+8];
	ld.param.u64 	%rd110, [_ZN3cub18CUB_300001_SM_10006detail6reduce18DeviceReduceKernelINS2_10policy_hubIN4cuda3std3__45tupleIJblEEEjN6thrust24THRUST_300001_SM_1000_NS8cuda_cub9__find_if7functorIS9_EEE10Policy1000ENSB_12zip_iteratorINS8_IJNSD_26transform_input_iterator_tIbNSC_6detail35transform_pair_of_input_iterators_tIbNSB_6detail15normal_iteratorINSB_10device_ptrIiEEEESQ_NS7_8equal_toIiEEEENS7_10__not_fn_tINS7_10__identityEEEEENSB_17counting_iteratorIlNSB_11use_defaultESZ_SZ_EEEEEEEjSF_S9_SV_EEvT0_PT3_T1_NS0_13GridEvenShareIS16_EET2_T4__param_0];
	cvta.to.global.u64 	%rd1, %rd110;
	cvta.to.global.u64 	%rd2, %rd111;
	mov.u32 	%r3, %ctaid.x;
	shl.b32 	%r4, %r3, 10;
	sub.s32 	%r5, %r1, %r4;
	setp.gt.u32 	%p1, %r5, 1023;
	@%p1 bra 	$L__BB123_78;
	mov.u32 	%r6, %tid.x;
	setp.ge.u32 	%p148, %r6, %r5;
	mov.b16 	%rs385, 0;
	mov.b64 	%rd482, 0;
	mov.u32 	%r565, %r6;
	@%p148 bra 	$L__BB123_3;
	add.s32 	%r279, %r4, %r6;
	cvt.u64.u32 	%rd298, %r279;
	mul.wide.u32 	%rd299, %r279, 4;
	add.s64 	%rd300, %rd1, %rd299;
	add.s64 	%rd301, %rd2, %rd299;
	add.s64 	%rd482, %rd112, %rd298;
	ld.global.u32 	%r280, [%rd300];
	ld.global.u32 	%r281, [%rd301];
	setp.ne.s32 	%p149, %r280, %r281;
	selp.u16 	%rs385, 1, 0, %p149;
	add.s32 	%r565, %r6, 256;
$L__BB123_3:
	setp.ge.u32 	%p150, %r565, %r5;
	@%p150 bra 	$L__BB123_16;
	not.b32 	%r282, %r565;
	add.s32 	%r9, %r1, %r282;
	sub.s32 	%r283, %r9, %r4;
	shr.u32 	%r284, %r283, 8;
	add.s32 	%r10, %r284, 1;
	and.b32  	%r11, %r10, 7;
	setp.lt.u32 	%p151, %r283, 1792;
	@%p151 bra 	$L__BB123_8;
	add.s32 	%r564, %r565, 1024;
	add.s32 	%r563, %r565, %r4;
	and.b32  	%r285, %r10, 33554424;
	neg.s32 	%r562, %r285;
$L__BB123_6:
	.pragma "nounroll";
	cvt.u64.u32 	%rd303, %r563;
	mul.wide.u32 	%rd304, %r563, 4;
	add.s64 	%rd305, %rd1, %rd304;
	add.s64 	%rd306, %rd2, %rd304;
	add.s64 	%rd307, %rd112, %rd303;
	ld.global.u32 	%r286, [%rd305];
	ld.global.u32 	%r287, [%rd306];
	setp.ne.s32 	%p152, %r286, %r287;
	selp.u16 	%rs230, 1, 0, %p152;
	and.b16  	%rs231, %rs385, 255;
	setp.ne.s16 	%p154, %rs231, 0;
	and.pred  	%p155, %p154, %p152;
	min.s64 	%rd308, %rd307, %rd482;
	setp.eq.s16 	%p156, %rs231, 0;
	selp.b64 	%rd309, %rd307, %rd482, %p156;
	selp.b16 	%rs232, %rs230, %rs385, %p156;
	selp.b64 	%rd310, %rd308, %rd309, %p155;
	selp.b16 	%rs233, 1, %rs232, %p155;
	and.b16  	%rs234, %rs233, 255;
	add.s32 	%r288, %r563, 256;
	cvt.u64.u32 	%rd311, %r288;
	mul.wide.u32 	%rd312, %r288, 4;
	add.s64 	%rd313, %rd1, %rd312;
	add.s64 	%rd314, %rd2, %rd312;
	add.s64 	%rd315, %rd112, %rd311;
	ld.global.u32 	%r289, [%rd313];
	ld.global.u32 	%r290, [%rd314];
	setp.ne.s32 	%p157, %r289, %r290;
	selp.u16 	%rs235, 1, 0, %p157;
	setp.ne.s16 	%p159, %rs234, 0;
	and.pred  	%p160, %p159, %p157;
	min.s64 	%rd316, %rd315, %rd310;
	setp.eq.s16 	%p161, %rs234, 0;
	selp.b64 	%rd317, %rd315, %rd310, %p161;
	selp.b16 	%rs236, %rs235, %rs233, %p161;
	selp.b64 	%rd318, %rd316, %rd317, %p160;
	selp.b16 	%rs237, 1, %rs236, %p160;
	and.b16  	%rs238, %rs237, 255;
	add.s32 	%r291, %r563, 512;
	cvt.u64.u32 	%rd319, %r291;
	mul.wide.u32 	%rd320, %r291, 4;
	add.s64 	%rd321, %rd1, %rd320;
	add.s64 	%rd322, %rd2, %rd320;
	add.s64 	%rd323, %rd112, %rd319;
	ld.global.u32 	%r292, [%rd321];
	ld.global.u32 	%r293, [%rd322];
	setp.ne.s32 	%p162, %r292, %r293;
	selp.u16 	%rs239, 1, 0, %p162;
	setp.ne.s16 	%p164, %rs238, 0;
	and.pred  	%p165, %p164, %p162;
	min.s64 	%rd324, %rd323, %rd318;
	setp.eq.s16 	%p166, %rs238, 0;
	selp.b64 	%rd325, %rd323, %rd318, %p166;
	selp.b16 	%rs240, %rs239, %rs237, %p166;
	selp.b64 	%rd326, %rd324, %rd325, %p165;
	selp.b16 	%rs241, 1, %rs240, %p165;
	and.b16  	%rs242, %rs241, 255;
	add.s32 	%r294, %r563, 768;
	cvt.u64.u32 	%rd327, %r294;
	mul.wide.u32 	%rd328, %r294, 4;
	add.s64 	%rd329, %rd1, %rd328;
	add.s64 	%rd330, %rd2, %rd328;
	add.s64 	%rd331, %rd112, %rd327;
	ld.global.u32 	%r295, [%rd329];
	ld.global.u32 	%r296, [%rd330];
	setp.ne.s32 	%p167, %r295, %r296;
	selp.u16 	%rs243, 1, 0, %p167;
	setp.ne.s16 	%p169, %rs242, 0;
	and.pred  	%p170, %p169, %p167;
	min.s64 	%rd332, %rd331, %rd326;
	setp.eq.s16 	%p171, %rs242, 0;
	selp.b64 	%rd333, %rd331, %rd326, %p171;
	selp.b16 	%rs244, %rs243, %rs241, %p171;
	selp.b64 	%rd334, %rd332, %rd333, %p170;
	selp.b16 	%rs245, 1, %rs244, %p170;
	and.b16  	%rs246, %rs245, 255;
	add.s32 	%r297, %r563, 1024;
	cvt.u64.u32 	%rd335, %r297;
	mul.wide.u32 	%rd336, %r297, 4;
	add.s64 	%rd337, %rd1, %rd336;
	add.s64 	%rd338, %rd2, %rd336;
	add.s64 	%rd339, %rd112, %rd335;
	ld.global.u32 	%r298, [%rd337];
	ld.global.u32 	%r299, [%rd338];
	setp.ne.s32 	%p172, %r298, %r299;
	selp.u16 	%rs247, 1, 0, %p172;
	setp.ne.s16 	%p174, %rs246, 0;
	and.pred  	%p175, %p174, %p172;
	min.s64 	%rd340, %rd339, %rd334;
	setp.eq.s16 	%p176, %rs246, 0;
	selp.b64 	%rd341, %rd339, %rd334, %p176;
	selp.b16 	%rs248, %rs247, %rs245, %p176;
	selp.b64 	%rd342, %rd340, %rd341, %p175;
	selp.b16 	%rs249, 1, %rs248, %p175;
	and.b16  	%rs250, %rs249, 255;
	add.s32 	%r300, %r563, 1280;
	cvt.u64.u32 	%rd343, %r300;
	mul.wide.u32 	%rd344, %r300, 4;
	add.s64 	%rd345, %rd1, %rd344;
	add.s64 	%rd346, %rd2, %rd344;
	add.s64 	%rd347, %rd112, %rd343;
	ld.global.u32 	%r301, [%rd345];
	ld.global.u32 	%r302, [%rd346];
	setp.ne.s32 	%p177, %r301, %r302;
	selp.u16 	%rs251, 1, 0, %p177;
	setp.ne.s16 	%p179, %rs250, 0;
	and.pred  	%p180, %p179, %p177;
	min.s64 	%rd348, %rd347, %rd342;
	setp.eq.s16 	%p181, %rs250, 0;
	selp.b64 	%rd349, %rd347, %rd342, %p181;
	selp.b16 	%rs252, %rs251, %rs249, %p181;
	selp.b64 	%rd350, %rd348, %rd349, %p180;
	selp.b16 	%rs253, 1, %rs252, %p180;
	and.b16  	%rs254, %rs253, 255;
	add.s32 	%r303, %r563, 1536;
	cvt.u64.u32 	%rd351, %r303;
	mul.wide.u32 	%rd352, %r303, 4;
	add.s64 	%rd353, %rd1, %rd352;
	add.s64 	%rd354, %rd2, %rd352;
	add.s64 	%rd355, %rd112, %rd351;
	ld.global.u32 	%r304, [%rd353];
	ld.global.u32 	%r305, [%rd354];
	setp.ne.s32 	%p182, %r304, %r305;
	selp.u16 	%rs255, 1, 0, %p182;
	setp.ne.s16 	%p184, %rs254, 0;
	and.pred  	%p185, %p184, %p182;
	min.s64 	%rd356, %rd355, %rd350;
	setp.eq.s16 	%p186, %rs254, 0;
	selp.b64 	%rd357, %rd355, %rd350, %p186;
	selp.b16 	%rs256, %rs255, %rs253, %p186;
	selp.b64 	%rd358, %rd356, %rd357, %p185;
	selp.b16 	%rs257, 1, %rs256, %p185;
	and.b16  	%rs258, %rs257, 255;
	add.s32 	%r306, %r563, 1792;
	cvt.u64.u32 	%rd359, %r306;
	mul.wide.u32 	%rd360, %r306, 4;
	add.s64 	%rd361, %rd1, %rd360;
	add.s64 	%rd362, %rd2, %rd360;
	add.s64 	%rd363, %rd112, %rd359;
	ld.global.u32 	%r307, [%rd361];
	ld.global.u32 	%r308, [%rd362];
	setp.ne.s32 	%p187, %r307, %r308;
	selp.u16 	%rs259, 1, 0, %p187;
	setp.ne.s16 	%p189, %rs258, 0;
	and.pred  	%p190, %p189, %p187;
	min.s64 	%rd364, %rd363, %rd358;
	setp.eq.s16 	%p191, %rs258, 0;
	selp.b64 	%rd365, %rd363, %rd358, %p191;
	selp.b16 	%rs260, %rs259, %rs257, %p191;
	selp.b64 	%rd482, %rd364, %rd365, %p190;
	selp.b16 	%rs385, 1, %rs260, %p190;
	add.s32 	%r564, %r564, 2048;
	add.s32 	%r563, %r563, 2048;
	add.s32 	%r562, %r562, 8;
	setp.ne.s32 	%p192, %r562, 0;
	@%p192 bra 	$L__BB123_6;
	add.s32 	%r565, %r564, -1024;
$L__BB123_8:
	setp.eq.s32 	%p193, %r11, 0;
	@%p193 bra 	$L__BB123_16;
	setp.lt.u32 	%p194, %r11, 4;
	@%p194 bra 	$L__BB123_11;
	add.s32 	%r309, %r4, %r565;
	cvt.u64.u32 	%rd367, %r309;
	mul.wide.u32 	%rd368, %r309, 4;
	add.s64 	%rd369, %rd1, %rd368;
	add.s64 	%rd370, %rd2, %rd368;
	add.s64 	%rd371, %rd112, %rd367;
	ld.global.u32 	%r310, [%rd369];
	ld.global.u32 	%r311, [%rd370];
	setp.ne.s32 	%p195, %r310, %r311;
	selp.u16 	%rs262, 1, 0, %p195;
	and.b16  	%rs263, %rs385, 255;
	setp.ne.s16 	%p197, %rs263, 0;
	and.pred  	%p198, %p197, %p195;
	min.s64 	%rd372, %rd371, %rd482;
	setp.eq.s16 	%p199, %rs263, 0;
	selp.b64 	%rd373, %rd371, %rd482, %p199;
	selp.b16 	%rs264, %rs262, %rs385, %p199;
	selp.b64 	%rd374, %rd372, %rd373, %p198;
	selp.b16 	%rs265, 1, %rs264, %p198;
	and.b16  	%rs266, %rs265, 255;
	add.s32 	%r312, %r309, 256;
	cvt.u64.u32 	%rd375, %r312;
	mul.wide.u32 	%rd376, %r312, 4;
	add.s64 	%rd377, %rd1, %rd376;
	add.s64 	%rd378, %rd2, %rd376;
	add.s64 	%rd379, %rd112, %rd375;
	ld.global.u32 	%r313, [%rd377];
	ld.global.u32 	%r314, [%rd378];
	setp.ne.s32 	%p200, %r313, %r314;
	selp.u16 	%rs267, 1, 0, %p200;
	setp.ne.s16 	%p202, %rs266, 0;
	and.pred  	%p203, %p202, %p200;
	min.s64 	%rd380, %rd379, %rd374;
	setp.eq.s16 	%p204, %rs266, 0;
	selp.b64 	%rd381, %rd379, %rd374, %p204;
	selp.b16 	%rs268, %rs267, %rs265, %p204;
	selp.b64 	%rd382, %rd380, %rd381, %p203;
	selp.b16 	%rs269, 1, %rs268, %p203;
	and.b16  	%rs270, %rs269, 255;
	add.s32 	%r315, %r309, 512;
	cvt.u64.u32 	%rd383, %r315;
	mul.wide.u32 	%rd384, %r315, 4;
	add.s64 	%rd385, %rd1, %rd384;
	add.s64 	%rd386, %rd2, %rd384;
	add.s64 	%rd387, %rd112, %rd383;
	ld.global.u32 	%r316, [%rd385];
	ld.global.u32 	%r317, [%rd386];
	setp.ne.s32 	%p205, %r316, %r317;
	selp.u16 	%rs271, 1, 0, %p205;
	setp.ne.s16 	%p207, %rs270, 0;
	and.pred  	%p208, %p207, %p205;
	min.s64 	%rd388, %rd387, %rd382;
	setp.eq.s16 	%p209, %rs270, 0;
	selp.b64 	%rd389, %rd387, %rd382, %p209;
	selp.b16 	%rs272, %rs271, %rs269, %p209;
	selp.b64 	%rd390, %rd388, %rd389, %p208;
	selp.b16 	%rs273, 1, %rs272, %p208;
	and.b16  	%rs274, %rs273, 255;
	add.s32 	%r318, %r309, 768;
	cvt.u64.u32 	%rd391, %r318;
	mul.wide.u32 	%rd392, %r318, 4;
	add.s64 	%rd393, %rd1, %rd392;
	add.s64 	%rd394, %rd2, %rd392;
	add.s64 	%rd395, %rd112, %rd391;
	ld.global.u32 	%r319, [%rd393];
	ld.global.u32 	%r320, [%rd394];
	setp.ne.s32 	%p210, %r319, %r320;
	selp.u16 	%rs275, 1, 0, %p210;
	setp.ne.s16 	%p212, %rs274, 0;
	and.pred  	%p213, %p212, %p210;
	min.s64 	%rd396, %rd395, %rd390;
	setp.eq.s16 	%p214, %rs274, 0;
	selp.b64 	%rd397, %rd395, %rd390, %p214;
	selp.b16 	%rs276, %rs275, %rs273, %p214;
	selp.b64 	%rd482, %rd396, %rd397, %p213;
	selp.b16 	%rs385, 1, %rs276, %p213;
	add.s32 	%r565, %r565, 1024;
$L__BB123_11:
	and.b32  	%r321, %r10, 3;
	setp.eq.s32 	%p215, %r321, 0;
	@%p215 bra 	$L__BB123_16;
	setp.eq.s32 	%p216, %r321, 1;
	@%p216 bra 	$L__BB123_14;
	add.s32 	%r322, %r4, %r565;
	cvt.u64.u32 	%rd399, %r322;
	mul.wide.u32 	%rd400, %r322, 4;
	add.s64 	%rd401, %rd1, %rd400;
	add.s64 	%rd402, %rd2, %rd400;
	add.s64 	%rd403, %rd112, %rd399;
	ld.global.u32 	%r323, [%rd401];
	ld.global.u32 	%r324, [%rd402];
	setp.ne.s32 	%p217, %r323, %r324;
	selp.u16 	%rs278, 1, 0, %p217;
	and.b16  	%rs279, %rs385, 255;
	setp.ne.s16 	%p219, %rs279, 0;
	and.pred  	%p220, %p219, %p217;
	min.s64 	%rd404, %rd403, %rd482;
	setp.eq.s16 	%p221, %rs279, 0;
	selp.b64 	%rd405, %rd403, %rd482, %p221;
	selp.b16 	%rs280, %rs278, %rs385, %p221;
	selp.b64 	%rd406, %rd404, %rd405, %p220;
	selp.b16 	%rs281, 1, %rs280, %p220;
	and.b16  	%rs282, %rs281, 255;
	add.s32 	%r325, %r322, 256;
	cvt.u64.u32 	%rd407, %r325;
	mul.wide.u32 	%rd408, %r325, 4;
	add.s64 	%rd409, %rd1, %rd408;
	add.s64 	%rd410, %rd2, %rd408;
	add.s64 	%rd411, %rd112, %rd407;
	ld.global.u32 	%r326, [%rd409];
	ld.global.u32 	%r327, [%rd410];
	setp.ne.s32 	%p222, %r326, %r327;
	selp.u16 	%rs283, 1, 0, %p222;
	setp.ne.s16 	%p224, %rs282, 0;
	and.pred  	%p225, %p224, %p222;
	min.s64 	%rd412, %rd411, %rd406;
	setp.eq.s16 	%p226, %rs282, 0;
	selp.b64 	%rd413, %rd411, %rd406, %p226;
	selp.b16 	%rs284, %rs283, %rs281, %p226;
	selp.b64 	%rd482, %rd412, %rd413, %p225;
	selp.b16 	%rs385, 1, %rs284, %p225;
	add.s32 	%r565, %r565, 512;
$L__BB123_14:
	and.b32  	%r328, %r9, 256;
	setp.ne.s32 	%p227, %r328, 0;
	@%p227 bra 	$L__BB123_16;
	add.s32 	%r329, %r4, %r565;
	cvt.u64.u32 	%rd414, %r329;
	mul.wide.u32 	%rd415, %r329, 4;
	add.s64 	%rd416, %rd1, %rd415;
	add.s64 	%rd417, %rd2, %rd415;
	add.s64 	%rd418, %rd112, %rd414;
	ld.global.u32 	%r330, [%rd416];
	ld.global.u32 	%r331, [%rd417];
	setp.ne.s32 	%p228, %r330, %r331;
	selp.u16 	%rs285, 1, 0, %p228;
	and.b16  	%rs286, %rs385, 255;
	setp.ne.s16 	%p230, %rs286, 0;
	and.pred  	%p231, %p230, %p228;
	min.s64 	%rd419, %rd418, %rd482;
	setp.eq.s16 	%p232, %rs286, 0;
	selp.b64 	%rd420, %rd418, %rd482, %p232;
	selp.b16 	%rs287, %rs285, %rs385, %p232;
	selp.b64 	%rd482, %rd419, %rd420, %p231;
	selp.b16 	%rs385, 1, %rs287, %p231;
$L__BB123_16:
	setp.lt.u32 	%p233, %r5, 256;
	@%p233 bra 	$L__BB123_41;
	// begin inline asm
	mov.u32 %r450, %laneid;
	// end inline asm
	cvt.u32.u16 	%r471, %rs385;
	and.b32  	%r452, %r471, 255;
	mov.b32 	%r468, 1;
	mov.b32 	%r469, 31;
	mov.b32 	%r470, -1;
	// begin inline asm
	shfl.sync.down.b32 %r451, %r452, %r468, %r469, %r470;
	// end inline asm
	// begin inline asm
	shfl.sync.down.b32 %r456, %r457, %r468, %r469, %r470;
	// end inline asm
	mov.b64 	{%r462, %r467}, %rd482;
	// begin inline asm
	shfl.sync.down.b32 %r461, %r462, %r468, %r469, %r470;
	// end inline asm
	// begin inline asm
	shfl.sync.down.b32 %r466, %r467, %r468, %r469, %r470;
	// end inline asm
	mov.b64 	%rd18, {%r461, %r466};
	cvt.u16.u32 	%rs15, %r451;
	setp.gt.s32 	%p283, %r450, 30;
	@%p283 bra 	$L__BB123_21;
	and.b16  	%rs329, %rs385, 255;
	setp.eq.s16 	%p284, %rs329, 0;
	and.b16  	%rs330, %rs15, 255;
	setp.eq.s16 	%p285, %rs330, 0;
	or.pred  	%p286, %p284, %p285;
	@%p286 bra 	$L__BB123_20;
	min.s64 	%rd482, %rd18, %rd482;
	mov.b16 	%rs385, 1;
	bra.uni 	$L__BB123_21;
$L__BB123_20:
	setp.eq.s16 	%p287, %rs329, 0;
	selp.b64 	%rd482, %rd18, %rd482, %p287;
	selp.b16 	%rs385, %rs15, %rs385, %p287;
$L__BB123_21:
	cvt.u32.u16 	%r492, %rs385;
	and.b32  	%r473, %r492, 255;
	mov.b32 	%r489, 2;
	mov.b32 	%r490, 31;
	mov.b32 	%r491, -1;
	// begin inline asm
	shfl.sync.down.b32 %r472, %r473, %r489, %r490, %r491;
	// end inline asm
	// begin inline asm
	shfl.sync.down.b32 %r477, %r478, %r489, %r490, %r491;
	// end inline asm
	mov.b64 	{%r483, %r488}, %rd482;
	// begin inline asm
	shfl.sync.down.b32 %r482, %r483, %r489, %r490, %r491;
	// end inline asm
	// begin inline asm
	shfl.sync.down.b32 %r487, %r488, %r489, %r490, %r491;
	// end inline asm
	mov.b64 	%rd22, {%r482, %r487};
	cvt.u16.u32 	%rs18, %r472;
	setp.gt.s32 	%p288, %r450, 29;
	@%p288 bra 	$L__BB123_25;
	and.b16  	%rs333, %rs385, 255;
	setp.eq.s16 	%p289, %rs333, 0;
	and.b16  	%rs334, %rs18, 255;
	setp.eq.s16 	%p290, %rs334, 0;
	or.pred  	%p291, %p289, %p290;
	@%p291 bra 	$L__BB123_24;
	min.s64 	%rd482, %rd22, %rd482;
	mov.b16 	%rs385, 1;
	bra.uni 	$L__BB123_25;
$L__BB123_24:
	setp.eq.s16 	%p292, %rs333, 0;
	selp.b64 	%rd482, %rd22, %rd482, %p292;
	selp.b16 	%rs385, %rs18, %rs385, %p292;
$L__BB123_25:
	cvt.u32.u16 	%r513, %rs385;
	and.b32  	%r494, %r513, 255;
	mov.b32 	%r510, 4;
	mov.b32 	%r511, 31;
	mov.b32 	%r512, -1;
	// begin inline asm
	shfl.sync.down.b32 %r493, %r494, %r510, %r511, %r512;
	// end inline asm
	// begin inline asm
	shfl.sync.down.b32 %r498, %r499, %r510, %r511, %r512;
	// end inline asm
	mov.b64 	{%r504, %r509}, %rd482;
	// begin inline asm
	shfl.sync.down.b32 %r503, %r504, %r510, %r511, %r512;
	// end inline asm
	// begin inline asm
	shfl.sync.down.b32 %r508, %r509, %r510, %r511, %r512;
	// end inline asm
	mov.b64 	%rd26, {%r503, %r508};
	cvt.u16.u32 	%rs21, %r493;
	setp.gt.s32 	%p293, %r450, 27;
	@%p293 bra 	$L__BB123_29;
	and.b16  	%rs337, %rs385, 255;
	setp.eq.s16 	%p294, %rs337, 0;
	and.b16  	%rs338, %rs21, 255;
	setp.eq.s16 	%p295, %rs338, 0;
	or.pred  	%p296, %p294, %p295;
	@%p296 bra 	$L__BB123_28;
	min.s64 	%rd482, %rd26, %rd482;
	mov.b16 	%rs385, 1;
	bra.uni 	$L__BB123_29;
$L__BB123_28:
	setp.eq.s16 	%p297, %rs337, 0;
	selp.b16 	%rs385, %rs21, %rs385, %p297;
	selp.b64 	%rd482, %rd26, %rd482, %p297;
$L__BB123_29:
	cvt.u32.u16 	%r534, %rs385;
	and.b32  	%r515, %r534, 255;
	mov.b32 	%r531, 8;
	mov.b32 	%r532, 31;
	mov.b32 	%r533, -1;
	// begin inline asm
	shfl.sync.down.b32 %r514, %r515, %r531, %r532, %r533;
	// end inline asm
	// begin inline asm
	shfl.sync.down.b32 %r519, %r520, %r531, %r532, %r533;
	// end inline asm
	mov.b64 	{%r525, %r530}, %rd482;
	// begin inline asm
	shfl.sync.down.b32 %r524, %r525, %r531, %r532, %r533;
	// end inline asm
	// begin inline asm
	shfl.sync.down.b32 %r529, %r530, %r531, %r532, %r533;
	// end inline asm
	mov.b64 	%rd30, {%r524, %r529};
	cvt.u16.u32 	%rs24, %r514;
	setp.gt.s32 	%p298, %r450, 23;
	@%p298 bra 	$L__BB123_33;
	and.b16  	%rs341, %rs385, 255;
	setp.eq.s16 	%p299, %rs341, 0;
	and.b16  	%rs342, %rs24, 255;
	setp.eq.s16 	%p300, %rs342, 0;
	or.pred  	%p301, %p299, %p300;
	@%p301 bra 	$L__BB123_32;
	min.s64 	%rd482, %rd30, %rd482;
	mov.b16 	%rs385, 1;
	bra.uni 	$L__BB123_33;
$L__BB123_32:
	setp.eq.s16 	%p302, %rs341, 0;
	selp.b16 	%rs385, %rs24, %rs385, %p302;
	selp.b64 	%rd482, %rd30, %rd482, %p302;
$L__BB123_33:
	cvt.u32.u16 	%r555, %rs385;
	and.b32  	%r536, %r555, 255;
	mov.b32 	%r552, 16;
	mov.b32 	%r553, 31;
	mov.b32 	%r554, -1;
	// begin inline asm
	shfl.sync.down.b32 %r535, %r536, %r552, %r553, %r554;
	// end inline asm
	// begin inline asm
	shfl.sync.down.b32 %r540, %r541, %r552, %r553, %r554;
	// end inline asm
	mov.b64 	{%r546, %r551}, %rd482;
	// begin inline asm
	shfl.sync.down.b32 %r545, %r546, %r552, %r553, %r554;
	// end inline asm
	// begin inline asm
	shfl.sync.down.b32 %r550, %r551, %r552, %r553, %r554;
	// end inline asm
	mov.b64 	%rd34, {%r545, %r550};
	cvt.u16.u32 	%rs27, %r535;
	setp.gt.s32 	%p303, %r450, 15;
	@%p303 bra 	$L__BB123_37;
	and.b16  	%rs345, %rs385, 255;
	setp.eq.s16 	%p304, %rs345, 0;
	and.b16  	%rs346, %rs27, 255;
	setp.eq.s16 	%p305, %rs346, 0;
	or.pred  	%p306, %p304, %p305;
	@%p306 bra 	$L__BB123_36;
	min.s64 	%rd482, %rd34, %rd482;
	mov.b16 	%rs385, 1;
	bra.uni 	$L__BB123_37;
$L__BB123_36:
	setp.eq.s16 	%p307, %rs345, 0;
	selp.b16 	%rs385, %rs27, %rs385, %p307;
	selp.b64 	%rd482, %rd34, %rd482, %p307;
$L__BB123_37:
	setp.ne.s32 	%p308, %r450, 0;
	@%p308 bra 	$L__BB123_39;
	shr.u32 	%r556, %r6, 1;
	and.b32  	%r557, %r556, 496;
	mov.u32 	%r558, _ZZN3cub18CUB_300001_SM_10006detail6reduce18DeviceReduceKernelINS2_10policy_hubIN4cuda3std3__45tupleIJblEEEjN6thrust24THRUST_300001_SM_1000_NS8cuda_cub9__find_if7functorIS9_EEE10Policy1000ENSB_12zip_iteratorINS8_IJNSD_26transform_input_iterator_tIbNSC_6detail35transform_pair_of_input_iterators_tIbNSB_6detail15normal_iteratorINSB_10device_ptrIiEEEESQ_NS7_8equal_toIiEEEENS7_10__not_fn_tINS7_10__identityEEEEENSB_17counting_iteratorIlNSB_11use_defaultESZ_SZ_EEEEEEEjSF_S9_SV_EEvT0_PT3_T1_NS0_13GridEvenShareIS16_EET2_T4_E12temp_storage;
	add.s32 	%r559, %r558, %r557;
	st.shared.u8 	[%r559+8], %rs385;
	st.shared.u64 	[%r559+16], %rd482;
$L__BB123_39:
	bar.sync 	0;
	setp.ne.s32 	%p309, %r6, 0;
	@%p309 bra 	$L__BB123_119;
	ld.shared.u8 	%rs349, [_ZZN3cub18CUB_300001_SM_10006detail6reduce18DeviceReduceKernelINS2_10policy_hubIN4cuda3std3__45tupleIJblEEEjN6thrust24THRUST_300001_SM_1000_NS8cuda_cub9__find_if7functorIS9_EEE10Policy1000ENSB_12zip_iteratorINS8_IJNSD_26transform_input_iterator_tIbNSC_6detail35transform_pair_of_input_iterators_tIbNSB_6detail15normal_iteratorINSB_10device_ptrIiEEEESQ_NS7_8equal_toIiEEEENS7_10__not_fn_tINS7_10__identityEEEEENSB_17counting_iteratorIlNSB_11use_defaultESZ_SZ_EEEEEEEjSF_S9_SV_EEvT0_PT3_T1_NS0_13GridEvenShareIS16_EET2_T4_E12temp_storage+24];
	ld.shared.u64 	%rd442, [_ZZN3cub18CUB_300001_SM_10006detail6reduce18DeviceReduceKernelINS2_10policy_hubIN4cuda3std3__45tupleIJblEEEjN6thrust24THRUST_300001_SM_1000_NS8cuda_cub9__find_if7functorIS9_EEE10Policy1000ENSB_12zip_iteratorINS8_IJNSD_26transform_input_iterator_tIbNSC_6detail35transform_pair_of_input_iterators_tIbNSB_6detail15normal_iteratorINSB_10device_ptrIiEEEESQ_NS7_8equal_toIiEEEENS7_10__not_fn_tINS7_10__identityEEEEENSB_17counting_iteratorIlNSB_11use_defaultESZ_SZ_EEEEEEEjSF_S9_SV_EEvT0_PT3_T1_NS0_13GridEvenShareIS16_EET2_T4_E12temp_storage+32];
	and.b16  	%rs350, %rs385, 255;
	setp.eq.s16 	%p310, %rs350, 0;
	setp.eq.s16 	%p311, %rs349, 0;
	min.s64 	%rd443, %rd442, %rd482;
	selp.b16 	%rs351, %rs385, 1, %p311;
	selp.b16 	%rs352, %rs349, %rs351, %p310;
	and.b16  	%rs353, %rs352, 255;
	selp.b64 	%rd444, %rd482, %rd443, %p311;
	selp.b64 	%rd445, %rd442, %rd444, %p310;
	ld.shared.u8 	%rs354, [_ZZN3cub18CUB_300001_SM_10006detail6reduce18DeviceReduceKernelINS2_10policy_hubIN4cuda3std3__45tupleIJblEEEjN6thrust24THRUST_300001_SM_1000_NS8cuda_cub9__find_if7functorIS9_EEE10Policy1000ENSB_12zip_iteratorINS8_IJNSD_26transform_input_iterator_tIbNSC_6detail35transform_pair_of_input_iterators_tIbNSB_6detail15normal_iteratorINSB_10device_ptrIiEEEESQ_NS7_8equal_toIiEEEENS7_10__not_fn_tINS7_10__identityEEEEENSB_17counting_iteratorIlNSB_11use_defaultESZ_SZ_EEEEEEEjSF_S9_SV_EEvT0_PT3_T1_NS0_13GridEvenShareIS16_EET2_T4_E12temp_storage+40];
	ld.shared.u64 	%rd446, [_ZZN3cub18CUB_300001_SM_10006detail6reduce18DeviceReduceKernelINS2_10policy_hubIN4cuda3std3__45tupleIJblEEEjN6thrust24THRUST_300001_SM_1000_NS8cuda_cub9__find_if7functorIS9_EEE10Policy1000ENSB_12zip_iteratorINS8_IJNSD_26transform_input_iterator_tIbNSC_6detail35transform_pair_of_input_iterators_tIbNSB_6detail15normal_iteratorINSB_10device_ptrIiEEEESQ_NS7_8equal_toIiEEEENS7_10__not_fn_tINS7_10__identityEEEEENSB_17counting_iteratorIlNSB_11use_defaultESZ_SZ_EEEEEEEjSF_S9_SV_EEvT0_PT3_T1_NS0_13GridEvenShareIS16_EET2_T4_E12temp_storage+48];
	setp.eq.s16 	%p312, %rs353, 0;
	setp.eq.s16 	%p313, %rs354, 0;
	min.s64 	%rd447, %rd446, %rd445;
	selp.b16 	%rs355, %rs352, 1, %p313;
	selp.b16 	%rs356, %rs354, %rs355, %p312;
	and.b16  	%rs357, %rs356, 255;
	selp.b64 	%rd448, %rd445, %rd447, %p313;
	selp.b64 	%rd449, %rd446, %rd448, %p312;
	ld.shared.u8 	%rs358, [_ZZN3cub18CUB_300001_SM_10006detail6reduce18DeviceReduceKernelINS2_10policy_hubIN4cuda3std3__45tupleIJblEEEjN6thrust24THRUST_300001_SM_1000_NS8cuda_cub9__find_if7functorIS9_EEE10Policy1000ENSB_12zip_iteratorINS8_IJNSD_26transform_input_iterator_tIbNSC_6detail35transform_pair_of_input_iterators_tIbNSB_6detail15normal_iteratorINSB_10device_ptrIiEEEESQ_NS7_8equal_toIiEEEENS7_10__not_fn_tINS7_10__identityEEEEENSB_17counting_iteratorIlNSB_11use_defaultESZ_SZ_EEEEEEEjSF_S9_SV_EEvT0_PT3_T1_NS0_13GridEvenShareIS16_EET2_T4_E12temp_storage+56];
	ld.shared.u64 	%rd450, [_ZZN3cub18CUB_300001_SM_10006detail6reduce18DeviceReduceKernelINS2_10policy_hubIN4cuda3std3__45tupleIJblEEEjN6thrust24THRUST_300001_SM_1000_NS8cuda_cub9__find_if7functorIS9_EEE10Policy1000ENSB_12zip_iteratorINS8_IJNSD_26transform_input_iterator_tIbNSC_6detail35transform_pair_of_input_iterators_tIbNSB_6detail15normal_iteratorINSB_10device_ptrIiEEEESQ_NS7_8equal_toIiEEEENS7_10__not_fn_tINS7_10__identityEEEEENSB_17counting_iteratorIlNSB_11use_defaultESZ_SZ_EEEEEEEjSF_S9_SV_EEvT0_PT3_T1_NS0_13GridEvenShareIS16_EET2_T4_E12temp_storage+64];
	setp.eq.s16 	%p314, %rs357, 0;
	setp.eq.s16 	%p315, %rs358, 0;
	min.s64 	%rd451, %rd450, %rd449;
	selp.b16 	%rs359, %rs356, 1, %p315;
	selp.b16 	%rs360, %rs358, %rs359, %p314;
	and.b16  	%rs361, %rs360, 255;
	selp.b64 	%rd452, %rd449, %rd451, %p315;
	selp.b64 	%rd453, %rd450, %rd452, %p314;
	ld.shared.u8 	%rs362, [_ZZN3cub18CUB_300001_SM_10006detail6reduce18DeviceReduceKernelINS2_10policy_hubIN4cuda3std3__45tupleIJblEEEjN6thrust24THRUST_300001_SM_1000_NS8cuda_cub9__find_if7functorIS9_EEE10Policy1000ENSB_12zip_iteratorINS8_IJNSD_26transform_input_iterator_tIbNSC_6detail35transform_pair_of_input_iterators_tIbNSB_6detail15normal_iteratorINSB_10device_ptrIiEEEESQ_NS7_8equal_toIiEEEENS7_10__not_fn_tINS7_10__identityEEEEENSB_17counting_iteratorIlNSB_11use_defaultESZ_SZ_EEEEEEEjSF_S9_SV_EEvT0_PT3_T1_NS0_13GridEvenShareIS16_EET2_T4_E12temp_storage+72];
	ld.shared.u64 	%rd454, [_ZZN3cub18CUB_300001_SM_10006detail6reduce18DeviceReduceKernelINS2_10policy_hubIN4cuda3std3__45tupleIJblEEEjN6thrust24THRUST_300001_SM_1000_NS8cuda_cub9__find_if7functorIS9_EEE10Policy1000ENSB_12zip_iteratorINS8_IJNSD_26transform_input_iterator_tIbNSC_6detail35transform_pair_of_input_iterators_tIbNSB_6detail15normal_iteratorINSB_10device_ptrIiEEEESQ_NS7_8equal_toIiEEEENS7_10__not_fn_tINS7_10__identityEEEEENSB_17counting_iteratorIlNSB_11use_defaultESZ_SZ_EEEEEEEjSF_S9_SV_EEvT0_PT3_T1_NS0_13GridEvenShareIS16_EET2_T4_E12temp_storage+80];
	setp.eq.s16 	%p316, %rs361, 0;
	setp.eq.s16 	%p317, %rs362, 0;
	min.s64 	%rd455, %rd454, %rd453;
	selp.b16 	%rs363, %rs360, 1, %p317;
	selp.b16 	%rs364, %rs362, %rs363, %p316;
	and.b16  	%rs365, %rs364, 255;
	selp.b64 	%rd456, %rd453, %rd455, %p317;
	selp.b64 	%rd457, %rd454, %rd456, %p316;
	ld.shared.u8 	%rs366, [_ZZN3cub18CUB_300001_SM_10006detail6reduce18DeviceReduceKernelINS2_10policy_hubIN4cuda3std3__45tupleIJblEEEjN6thrust24THRUST_300001_SM_1000_NS8cuda_cub9__find_if7functorIS9_EEE10Policy1000ENSB_12zip_iteratorINS8_IJNSD_26transform_input_iterator_tIbNSC_6detail35transform_pair_of_input_iterators_tIbNSB_6detail15normal_iteratorINSB_10device_ptrIiEEEESQ_NS7_8equal_toIiEEEENS7_10__not_fn_tINS7_10__identityEEEEENSB_17counting_iteratorIlNSB_11use_defaultESZ_SZ_EEEEEEEjSF_S9_SV_EEvT0_PT3_T1_NS0_13GridEvenShareIS16_EET2_T4_E12temp_storage+88];
	ld.shared.u64 	%rd458, [_ZZN3cub18CUB_300001_SM_10006detail6reduce18DeviceReduceKernelINS2_10policy_hubIN4cuda3std3__45tupleIJblEEEjN6thrust24THRUST_300001_SM_1000_NS8cuda_cub9__find_if7functorIS9_EEE10Policy1000ENSB_12zip_iteratorINS8_IJNSD_26transform_input_iterator_tIbNSC_6detail35transform_pair_of_input_iterators_tIbNSB_6detail15normal_iteratorINSB_10device_ptrIiEEEESQ_NS7_8equal_toIiEEEENS7_10__not_fn_tINS7_10__identityEEEEENSB_17counting_iteratorIlNSB_11use_defaultESZ_SZ_EEEEEEEjSF_S9_SV_EEvT0_PT3_T1_NS0_13GridEvenShareIS16_EET2_T4_E12temp_storage+96];
	setp.eq.s16 	%p318, %rs365, 0;
	setp.eq.s16 	%p319, %rs366, 0;
	min.s64 	%rd459, %rd458, %rd457;
	selp.b16 	%rs367, %rs364, 1, %p319;
	selp.b16 	%rs368, %rs366, %rs367, %p318;
	and.b16  	%rs369, %rs368, 255;
	selp.b64 	%rd460, %rd457, %rd459, %p319;
	selp.b64 	%rd461, %rd458, %rd460, %p318;
	ld.shared.u8 	%rs370, [_ZZN3cub18CUB_300001_SM_10006detail6reduce18DeviceReduceKernelINS2_10policy_hubIN4cuda3std3__45tupleIJblEEEjN6thrust24THRUST_300001_SM_1000_NS8cuda_cub9__find_if7functorIS9_EEE10Policy1000ENSB_12zip_iteratorINS8_IJNSD_26transform_input_iterator_tIbNSC_6detail35transform_pair_of_input_iterators_tIbNSB_6detail15normal_iteratorINSB_10device_ptrIiEEEESQ_NS7_8equal_toIiEEEENS7_10__not_fn_tINS7_10__identityEEEEENSB_17counting_iteratorIlNSB_11use_defaultESZ_SZ_EEEEEEEjSF_S9_SV_EEvT0_PT3_T1_NS0_13GridEvenShareIS16_EET2_T4_E12temp_storage+104];
	ld.shared.u64 	%rd462, [_ZZN3cub18CUB_300001_SM_10006detail6reduce18DeviceReduceKernelINS2_10policy_hubIN4cuda3std3__45tupleIJblEEEjN6thrust24THRUST_300001_SM_1000_NS8cuda_cub9__find_if7functorIS9_EEE10Policy1000ENSB_12zip_iteratorINS8_IJNSD_26transform_input_iterator_tIbNSC_6detail35transform_pair_of_input_iterators_tIbNSB_6detail15normal_iteratorINSB_10device_ptrIiEEEESQ_NS7_8equal_toIiEEEENS7_10__not_fn_tINS7_10__identityEEEEENSB_17counting_iteratorIlNSB_11use_defaultESZ_SZ_EEEEEEEjSF_S9_SV_EEvT0_PT3_T1_NS0_13GridEvenShareIS16_EET2_T4_E12temp_storage+112];
	setp.eq.s16 	%p320, %rs369, 0;
	setp.eq.s16 	%p321, %rs370, 0;
	min.s64 	%rd463, %rd462, %rd461;
	selp.b16 	%rs371, %rs368, 1, %p321;
	selp.b16 	%rs372, %rs370, %rs371, %p320;
	and.b16  	%rs373, %rs372, 255;
	selp.b64 	%rd464, %rd461, %rd463, %p321;
	selp.b64 	%rd465, %rd462, %rd464, %p320;
	ld.shared.u8 	%rs374, [_ZZN3cub18CUB_300001_SM_10006detail6reduce18DeviceReduceKernelINS2_10policy_hubIN4cuda3std3__45tupleIJblEEEjN6thrust24THRUST_300001_SM_1000_NS8cuda_cub9__find_if7functorIS9_EEE10Policy1000ENSB_12zip_iteratorINS8_IJNSD_26transform_input_iterator_tIbNSC_6detail35transform_pair_of_input_iterators_tIbNSB_6detail15normal_iteratorINSB_10device_ptrIiEEEESQ_NS7_8equal_toIiEEEENS7_10__not_fn_tINS7_10__identityEEEEENSB_17counting_iteratorIlNSB_11use_defaultESZ_SZ_EEEEEEEjSF_S9_SV_EEvT0_PT3_T1_NS0_13GridEvenShareIS16_EET2_T4_E12temp_storage+120];
	ld.shared.u64 	%rd466, [_ZZN3cub18CUB_300001_SM_10006detail6reduce18DeviceReduceKernelINS2_10policy_hubIN4cuda3std3__45tupleIJblEEEjN6thrust24THRUST_300001_SM_1000_NS8cuda_cub9__find_if7functorIS9_EEE10Policy1000ENSB_12zip_iteratorINS8_IJNSD_26transform_input_iterator_tIbNSC_6detail35transform_pair_of_input_iterators_tIbNSB_6detail15normal_iteratorINSB_10device_ptrIiEEEESQ_NS7_8equal_toIiEEEENS7_10__not_fn_tINS7_10__identityEEEEENSB_17counting_iteratorIlNSB_11use_defaultESZ_SZ_EEEEEEEjSF_S9_SV_EEvT0_PT3_T1_NS0_13GridEvenShareIS16_EET2_T4_E12temp_storage+128];
	setp.eq.s16 	%p322, %rs373, 0;
	setp.eq.s16 	%p323, %rs374, 0;
	min.s64 	%rd467, %rd466, %rd465;
	selp.b16 	%rs375, %rs372, 1, %p323;
	selp.b16 	%rs385, %rs374, %rs375, %p322;
	selp.b64 	%rd468, %rd465, %rd467, %p323;
	selp.b64 	%rd482, %rd466, %rd468, %p322;
	bra.uni 	$L__BB123_119;
$L__BB123_41:
	// begin inline asm
	mov.u32 %r332, %laneid;
	// end inline asm
	and.b32  	%r353, %r6, 992;
	add.s32 	%r354, %r353, 32;
	setp.gt.u32 	%p234, %r354, %r5;
	not.b32 	%r355, %r353;
	add.s32 	%r356, %r5, %r355;
	selp.b32 	%r351, %r356, 31, %p234;
	cvt.u32.u16 	%r357, %rs385;
	and.b32  	%r334, %r357, 255;
	mov.b32 	%r350, 1;
	mov.b32 	%r352, -1;
	// begin inline asm
	shfl.sync.down.b32 %r333, %r334, %r350, %r351, %r352;
	// end inline asm
	// begin inline asm
	shfl.sync.down.b32 %r338, %r339, %r350, %r351, %r352;
	// end inline asm
	mov.b64 	{%r344, %r349}, %rd482;
	// begin inline asm
	shfl.sync.down.b32 %r343, %r344, %r350, %r351, %r352;
	// end inline asm
	// begin inline asm
	shfl.sync.down.b32 %r348, %r349, %r350, %r351, %r352;
	// end inline asm
	mov.b64 	%rd39, {%r343, %r348};
	cvt.u16.u32 	%rs31, %r333;
	setp.ge.s32 	%p235, %r332, %r351;
	@%p235 bra 	$L__BB123_45;
	and.b16  	%rs288, %rs385, 255;
	setp.eq.s16 	%p236, %rs288, 0;
	and.b16  	%rs289, %rs31, 255;
	setp.eq.s16 	%p237, %rs289, 0;
	or.pred  	%p238, %p236, %p237;
	@%p238 bra 	$L__BB123_44;
	min.s64 	%rd482, %rd39, %rd482;
	mov.b16 	%rs385, 1;
	bra.uni 	$L__BB123_45;
$L__BB123_44:
	setp.eq.s16 	%p239, %rs288, 0;
	selp.b16 	%rs385, %rs31, %rs385, %p239;
	selp.b64 	%rd482, %rd39, %rd482, %p239;
$L__BB123_45:
	cvt.u32.u16 	%r378, %rs385;
	and.b32  	%r359, %r378, 255;
	mov.b32 	%r375, 2;
	mov.b32 	%r377, -1;
	// begin inline asm
	shfl.sync.down.b32 %r358, %r359, %r375, %r351, %r377;
	// end inline asm
	// begin inline asm
	shfl.sync.down.b32 %r363, %r364, %r375, %r351, %r377;
	// end inline asm
	mov.b64 	{%r369, %r374}, %rd482;
	// begin inline asm
	shfl.sync.down.b32 %r368, %r369, %r375, %r351, %r377;
	// end inline asm
	// begin inline asm
	shfl.sync.down.b32 %r373, %r374, %r375, %r351, %r377;
	// end inline asm
	mov.b64 	%rd43, {%r368, %r373};
	cvt.u16.u32 	%rs34, %r358;
	add.s32 	%r379, %r332, 2;
	setp.gt.s32 	%p240, %r379, %r351;
	@%p240 bra 	$L__BB123_49;
	and.b16  	%rs292, %rs385, 255;
	setp.eq.s16 	%p241, %rs292, 0;
	and.b16  	%rs293, %rs34, 255;
	setp.eq.s16 	%p242, %rs293, 0;
	or.pred  	%p243, %p241, %p242;
	@%p243 bra 	$L__BB123_48;
	min.s64 	%rd482, %rd43, %rd482;
	mov.b16 	%rs385, 1;
	bra.uni 	$L__BB123_49;
$L__BB123_48:
	setp.eq.s16 	%p244, %rs292, 0;
	selp.b16 	%rs385, %rs34, %rs385, %p244;
	selp.b64 	%rd482, %rd43, %rd482, %p244;
$L__BB123_49:
	cvt.u32.u16 	%r400, %rs385;
	and.b32  	%r381, %r400, 255;
	mov.b32 	%r397, 4;
	mov.b32 	%r399, -1;
	// begin inline asm
	shfl.sync.down.b32 %r380, %r381, %r397, %r351, %r399;
	// end inline asm
	// begin inline asm
	shfl.sync.down.b32 %r385, %r386, %r397, %r351, %r399;
	// end inline asm
	mov.b64 	{%r391, %r396}, %rd482;
	// begin inline asm
	shfl.sync.down.b32 %r390, %r391, %r397, %r351, %r399;
	// end inline asm
	// begin inline asm
	shfl.sync.down.b32 %r395, %r396, %r397, %r351, %r399;
	// end inline asm
	mov.b64 	%rd47, {%r390, %r395};
	cvt.u16.u32 	%rs37, %r380;
	add.s32 	%r401, %r332, 4;
	setp.gt.s32 	%p245, %r401, %r351;
	@%p245 bra 	$L__BB123_53;
	and.b16  	%rs296, %rs385, 255;
	setp.eq.s16 	%p246, %rs296, 0;
	and.b16  	%rs297, %rs37, 255;
	setp.eq.s16 	%p247, %rs297, 0;
	or.pred  	%p248, %p246, %p247;
	@%p248 bra 	$L__BB123_52;
	min.s64 	%rd482, %rd47, %rd482;
	mov.b16 	%rs385, 1;
	bra.uni 	$L__BB123_53;
$L__BB123_52:
	setp.eq.s16 	%p249, %rs296, 0;
	selp.b16 	%rs385, %rs37, %rs385, %p249;
	selp.b64 	%rd482, %rd47, %rd482, %p249;
$L__BB123_53:
	cvt.u32.u16 	%r422, %rs385;
	and.b32  	%r403, %r422, 255;
	mov.b32 	%r419, 8;
	mov.b32 	%r421, -1;
	// begin inline asm
	shfl.sync.down.b32 %r402, %r403, %r419, %r351, %r421;
	// end inline asm
	// begin inline asm
	shfl.sync.down.b32 %r407, %r408, %r419, %r351, %r421;
	// end inline asm
	mov.b64 	{%r413, %r418}, %rd482;
	// begin inline asm
	shfl.sync.down.b32 %r412, %r413, %r419, %r351, %r421;
	// end inline asm
	// begin inline asm
	shfl.sync.down.b32 %r417, %r418, %r419, %r351, %r421;
	// end inline asm
	mov.b64 	%rd51, {%r412, %r417};
	cvt.u16.u32 	%rs40, %r402;
	add.s32 	%r423, %r332, 8;
	setp.gt.s32 	%p250, %r423, %r351;
	@%p250 bra 	$L__BB123_57;
	and.b16  	%rs300, %rs385, 255;
	setp.eq.s16 	%p251, %rs300, 0;
	and.b16  	%rs301, %rs40, 255;
	setp.eq.s16 	%p252, %rs301, 0;
	or.pred  	%p253, %p251, %p252;
	@%p253 bra 	$L__BB123_56;
	min.s64 	%rd482, %rd51, %rd482;
	mov.b16 	%rs385, 1;
	bra.uni 	$L__BB123_57;
$L__BB123_56:
	setp.eq.s16 	%p254, %rs300, 0;
	selp.b16 	%rs385, %rs40, %rs385, %p254;
	selp.b64 	%rd482, %rd51, %rd482, %p254;
$L__BB123_57:
	cvt.u32.u16 	%r444, %rs385;
	and.b32  	%r425, %r444, 255;
	mov.b32 	%r441, 16;
	mov.b32 	%r443, -1;
	// begin inline asm
	shfl.sync.down.b32 %r424, %r425, %r441, %r351, %r443;
	// end inline asm
	// begin inline asm
	shfl.sync.down.b32 %r429, %r430, %r441, %r351, %r443;
	// end inline asm
	mov.b64 	{%r435, %r440}, %rd482;
	// begin inline asm
	shfl.sync.down.b32 %r434, %r435, %r441, %r351, %r443;
	// end inline asm
	// begin inline asm
	shfl.sync.down.b32 %r439, %r440, %r441, %r351, %r443;
	// end inline asm
	mov.b64 	%rd55, {%r434, %r439};
	cvt.u16.u32 	%rs43, %r424;
	add.s32 	%r445, %r332, 16;
	setp.gt.s32 	%p255, %r445, %r351;
	@%p255 bra 	$L__BB123_61;
	and.b16  	%rs304, %rs385, 255;
	setp.eq.s16 	%p256, %rs304, 0;
	and.b16  	%rs305, %rs43, 255;
	setp.eq.s16 	%p257, %rs305, 0;
	or.pred  	%p258, %p256, %p257;
	@%p258 bra 	$L__BB123_60;
	min.s64 	%rd482, %rd55, %rd482;
	mov.b16 	%rs385, 1;
	bra.uni 	$L__BB123_61;
$L__BB123_60:
	setp.eq.s16 	%p259, %rs304, 0;
	selp.b16 	%rs385, %rs43, %rs385, %p259;
	selp.b64 	%rd482, %rd55, %rd482, %p259;
$L__BB123_61:
	setp.ne.s32 	%p260, %r332, 0;
	@%p260 bra 	$L__BB123_63;
	shr.u32 	%r446, %r6, 1;
	and.b32  	%r447, %r446, 496;
	mov.u32 	%r448, _ZZN3cub18CUB_300001_SM_10006detail6reduce18DeviceReduceKernelINS2_10policy_hubIN4cuda3std3__45tupleIJblEEEjN6thrust24THRUST_300001_SM_1000_NS8cuda_cub9__find_if7functorIS9_EEE10Policy1000ENSB_12zip_iteratorINS8_IJNSD_26transform_input_iterator_tIbNSC_6detail35transform_pair_of_input_iterators_tIbNSB_6detail15normal_iteratorINSB_10device_ptrIiEEEESQ_NS7_8equal_toIiEEEENS7_10__not_fn_tINS7_10__identityEEEEENSB_17counting_iteratorIlNSB_11use_defaultESZ_SZ_EEEEEEEjSF_S9_SV_EEvT0_PT3_T1_NS0_13GridEvenShareIS16_EET2_T4_E12temp_storage;
	add.s32 	%r449, %r448, %r447;
	st.shared.u8 	[%r449+8], %rs385;
	st.shared.u64 	[%r449+16], %rd482;
$L__BB123_63:
	bar.sync 	0;
	setp.ne.s32 	%p261, %r6, 0;
	@%p261 bra 	$L__BB123_119;
	setp.lt.u32 	%p262, %r5, 33;
	@%p262 bra 	$L__BB123_66;
	ld.shared.u8 	%rs308, [_ZZN3cub18CUB_300001_SM_10006detail6reduce18DeviceReduceKernelINS2_10policy_hubIN4cuda3std3__45tupleIJblEEEjN6thrust24THRUST_300001_SM_1000_NS8cuda_cub9__find_if7functorIS9_EEE10Policy1000ENSB_12zip_iteratorINS8_IJNSD_26transform_input_iterator_tIbNSC_6detail35transform_pair_of_input_iterators_tIbNSB_6detail15normal_iteratorINSB_10device_ptrIiEEEESQ_NS7_8equal_toIiEEEENS7_10__not_fn_tINS7_10__identityEEEEENSB_17counting_iteratorIlNSB_11use_defaultESZ_SZ_EEEEEEEjSF_S9_SV_EEvT0_PT3_T1_NS0_13GridEvenShareIS16_EET2_T4_E12temp_storage+24];
	ld.shared.u64 	%rd421, [_ZZN3cub18CUB_300001_SM_10006detail6reduce18DeviceReduceKernelINS2_10policy_hubIN4cuda3std3__45tupleIJblEEEjN6thrust24THRUST_300001_SM_1000_NS8cuda_cub9__find_if7functorIS9_EEE10Policy1000ENSB_12zip_iteratorINS8_IJNSD_26transform_input_iterator_tIbNSC_6detail35transform_pair_of_input_iterators_tIbNSB_6detail15normal_iteratorINSB_10device_ptrIiEEEESQ_NS7_8equal_toIiEEEENS7_10__not_fn_tINS7_10__identityEEEEENSB_17counting_iteratorIlNSB_11use_defaultESZ_SZ_EEEEEEEjSF_S9_SV_EEvT0_PT3_T1_NS0_13GridEvenShareIS16_EET2_T4_E12temp_storage+32];
	and.b16  	%rs309, %rs385, 255;
	setp.eq.s16 	%p263, %rs309, 0;
	setp.eq.s16 	%p264, %rs308, 0;
	min.s64 	%rd422, %rd421, %rd482;
	selp.b16 	%rs310, %rs385, 1, %p264;
	selp.b16 	%rs385, %rs308, %rs310, %p263;
	selp.b64 	%rd423, %rd482, %rd422, %p264;
	selp.b64 	%rd482, %rd421, %rd423, %p263;
$L__BB123_66:
	setp.lt.u32 	%p265, %r5, 65;
	@%p265 bra 	$L__BB123_68;
	ld.shared.u8 	%rs311, [_ZZN3cub18CUB_300001_SM_10006detail6reduce18DeviceReduceKernelINS2_10policy_hubIN4cuda3std3__45tupleIJblEEEjN6thrust24THRUST_300001_SM_1000_NS8cuda_cub9__find_if7functorIS9_EEE10Policy1000ENSB_12zip_iteratorINS8_IJNSD_26transform_input_iterator_tIbNSC_6detail35transform_pair_of_input_iterators_tIbNSB_6detail15normal_iteratorINSB_10device_ptrIiEEEESQ_NS7_8equal_toIiEEEENS7_10__not_fn_tINS7_10__identityEEEEENSB_17counting_iteratorIlNSB_11use_defaultESZ_SZ_EEEEEEEjSF_S9_SV_EEvT0_PT3_T1_NS0_13GridEvenShareIS16_EET2_T4_E12temp_storage+40];
	ld.shared.u64 	%rd424, [_ZZN3cub18CUB_300001_SM_10006detail6reduce18DeviceReduceKernelINS2_10policy_hubIN4cuda3std3__45tupleIJblEEEjN6thrust24THRUST_300001_SM_1000_NS8cuda_cub9__find_if7functorIS9_EEE10Policy1000ENSB_12zip_iteratorINS8_IJNSD_26transform_input_iterator_tIbNSC_6detail35transform_pair_of_input_iterators_tIbNSB_6detail15normal_iteratorINSB_10device_ptrIiEEEESQ_NS7_8equal_toIiEEEENS7_10__not_fn_tINS7_10__identityEEEEENSB_17counting_iteratorIlNSB_11use_defaultESZ_SZ_EEEEEEEjSF_S9_SV_EEvT0_PT3_T1_NS0_13GridEvenShareIS16_EET2_T4_E12temp_storage+48];
	and.b16  	%rs312, %rs385, 255;
	setp.eq.s16 	%p266, %rs312, 0;
	setp.eq.s16 	%p267, %rs311, 0;
	min.s64 	%rd425, %rd424, %rd482;
	selp.b16 	%rs313, %rs385, 1, %p267;
	selp.b16 	%rs385, %rs311, %rs313, %p266;
	selp.b64 	%rd426, %rd482, %rd425, %p267;
	selp.b64 	%rd482, %rd424, %rd426, %p266;
$L__BB123_68:
	setp.lt.u32 	%p268, %r5, 97;
	@%p268 bra 	$L__BB123_70;
	ld.shared.u8 	%rs314, [_ZZN3cub18CUB_300001_SM_10006detail6reduce18DeviceReduceKernelINS2_10policy_hubIN4cuda3std3__45tupleIJblEEEjN6thrust24THRUST_300001_SM_1000_NS8cuda_cub9__find_if7functorIS9_EEE10Policy1000ENSB_12zip_iteratorINS8_IJNSD_26transform_input_iterator_tIbNSC_6detail35transform_pair_of_input_iterators_tIbNSB_6detail15normal_iteratorINSB_10device_ptrIiEEEESQ_NS7_8equal_toIiEEEENS7_10__not_fn_tINS7_10__identityEEEEENSB_17counting_iteratorIlNSB_11use_defaultESZ_SZ_EEEEEEEjSF_S9_SV_EEvT0_PT3_T1_NS0_13GridEvenShareIS16_EET2_T4_E12temp_storage+56];
	ld.shared.u64 	%rd427, [_ZZN3cub18CUB_300001_SM_10006detail6reduce18DeviceReduceKernelINS2_10policy_hubIN4cuda3std3__45tupleIJblEEEjN6thrust24THRUST_300001_SM_1000_NS8cuda_cub9__find_if7functorIS9_EEE10Policy1000ENSB_12zip_iteratorINS8_IJNSD_26transform_input_iterator_tIbNSC_6detail35transform_pair_of_input_iterators_tIbNSB_6detail15normal_iteratorINSB_10device_ptrIiEEEESQ_NS7_8equal_toIiEEEENS7_10__not_fn_tINS7_10__identityEEEEENSB_17counting_iteratorIlNSB_11use_defaultESZ_SZ_EEEEEEEjSF_S9_SV_EEvT0_PT3_T1_NS0_13GridEvenShareIS16_EET2_T4_E12temp_storage+64];
	and.b16  	%rs315, %rs385, 255;
	setp.eq.s16 	%p269, %rs315, 0;
	setp.eq.s16 	%p270, %rs314, 0;
	min.s64 	%rd428, %rd427, %rd482;
	selp.b16 	%rs316, %rs385, 1, %p270;
	selp.b16 	%rs385, %rs314, %rs316, %p269;
	selp.b64 	%rd429, %rd482, %rd428, %p270;
	selp.b64 	%rd482, %rd427, %rd429, %p269;
$L__BB123_70:
	setp.lt.u32 	%p271, %r5, 129;
	@%p271 bra 	$L__BB123_72;
	ld.shared.u8 	%rs317, [_ZZN3cub18CUB_300001_SM_10006detail6reduce18DeviceReduceKernelINS2_10policy_hubIN4cuda3std3__45tupleIJblEEEjN6thrust24THRUST_300001_SM_1000_NS8cuda_cub9__find_if7functorIS9_EEE10Policy1000ENSB_12zip_iteratorINS8_IJNSD_26transform_input_iterator_tIbNSC_6detail35transform_pair_of_input_iterators_tIbNSB_6detail15normal_iteratorINSB_10device_ptrIiEEEESQ_NS7_8equal_toIiEEEENS7_10__not_fn_tINS7_10__identityEEEEENSB_17counting_iteratorIlNSB_11use_defaultESZ_SZ_EEEEEEEjSF_S9_SV_EEvT0_PT3_T1_NS0_13GridEvenShareIS16_EET2_T4_E12temp_storage+72];
	ld.shared.u64 	%rd430, [_ZZN3cub18CUB_300001_SM_10006detail6reduce18DeviceReduceKernelINS2_10policy_hubIN4cuda3std3__45tupleIJblEEEjN6thrust24THRUST_300001_SM_1000_NS8cuda_cub9__find_if7functorIS9_EEE10Policy1000ENSB_12zip_iteratorINS8_IJNSD_26transform_input_iterator_tIbNSC_6detail35transform_pair_of_input_iterators_tIbNSB_6detail15normal_iteratorINSB_10device_ptrIiEEEESQ_NS7_8equal_toIiEEEENS7_10__not_fn_tINS7_10__identityEEEEENSB_17counting_iteratorIlNSB_11use_defaultESZ_SZ_EEEEEEEjSF_S9_SV_EEvT0_PT3_T1_NS0_13GridEvenShareIS16_EET2_T4_E12temp_storage+80];
	and.b16  	%rs318, %rs385, 255;
	setp.eq.s16 	%p272, %rs318, 0;
	setp.eq.s16 	%p273, %rs317, 0;
	min.s64 	%rd431, %rd430, %rd482;
	selp.b16 	%rs319, %rs385, 1, %p273;
	selp.b16 	%rs385, %rs317, %rs319, %p272;
	selp.b64 	%rd432, %rd482, %rd431, %p273;
	selp.b64 	%rd482, %rd430, %rd432, %p272;
$L__BB123_72:
	setp.lt.u32 	%p274, %r5, 161;
	@%p274 bra 	$L__BB123_74;
	ld.shared.u8 	%rs320, [_ZZN3cub18CUB_300001_SM_10006detail6reduce18DeviceReduceKernelINS2_10policy_hubIN4cuda3std3__45tupleIJblEEEjN6thrust24THRUST_300001_SM_1000_NS8cuda_cub9__find_if7functorIS9_EEE10Policy1000ENSB_12zip_iteratorINS8_IJNSD_26transform_input_iterator_tIbNSC_6detail35transform_pair_of_input_iterators_tIbNSB_6detail15normal_iteratorINSB_10device_ptrIiEEEESQ_NS7_8equal_toIiEEEENS7_10__not_fn_tINS7_10__identityEEEEENSB_17counting_iteratorIlNSB_11use_defaultESZ_SZ_EEEEEEEjSF_S9_SV_EEvT0_PT3_T1_NS0_13GridEvenShareIS16_EET2_T4_E12temp_storage+88];
	ld.shared.u64 	%rd433, [_ZZN3cub18CUB_300001_SM_10006detail6reduce18DeviceReduceKernelINS2_10policy_hubIN4cuda3std3__45tupleIJblEEEjN6thrust24THRUST_300001_SM_1000_NS8cuda_cub9__find_if7functorIS9_EEE10Policy1000ENSB_12zip_iteratorINS8_IJNSD_26transform_input_iterator_tIbNSC_6detail35transform_pair_of_input_iterators_tIbNSB_6detail15normal_iteratorINSB_10device_ptrIiEEEESQ_NS7_8equal_toIiEEEENS7_10__not_fn_tINS7_10__identityEEEEENSB_17counting_iteratorIlNSB_11use_defaultESZ_SZ_EEEEEEEjSF_S9_SV_EEvT0_PT3_T1_NS0_13GridEvenShareIS16_EET2_T4_E12temp_storage+96];
	and.b16  	%rs321, %rs385, 255;
	setp.eq.s16 	%p275, %rs321, 0;
	setp.eq.s16 	%p276, %rs320, 0;
	min.s64 	%rd434, %rd433, %rd482;
	selp.b16 	%rs322, %rs385, 1, %p276;
	selp.b16 	%rs385, %rs320, %rs322, %p275;
	selp.b64 	%rd435, %rd482, %rd434, %p276;
	selp.b64 	%rd482, %rd433, %rd435, %p275;
$L__BB123_74:
	setp.lt.u32 	%p277, %r5, 193;
	@%p277 bra 	$L__BB123_76;
	ld.shared.u8 	%rs323, [_ZZN3cub18CUB_300001_SM_10006detail6reduce18DeviceReduceKernelINS2_10policy_hubIN4cuda3std3__45tupleIJblEEEjN6thrust24THRUST_300001_SM_1000_NS8cuda_cub9__find_if7functorIS9_EEE10Policy1000ENSB_12zip_iteratorINS8_IJNSD_26transform_input_iterator_tIbNSC_6detail35transform_pair_of_input_iterators_tIbNSB_6detail15normal_iteratorINSB_10device_ptrIiEEEESQ_NS7_8equal_toIiEEEENS7_10__not_fn_tINS7_10__identityEEEEENSB_17counting_iteratorIlNSB_11use_defaultESZ_SZ_EEEEEEEjSF_S9_SV_EEvT0_PT3_T1_NS0_13GridEvenShareIS16_EET2_T4_E12temp_storage+104];
	ld.shared.u64 	%rd436, [_ZZN3cub18CUB_300001_SM_10006detail6reduce18DeviceReduceKernelINS2_10policy_hubIN4cuda3std3__45tupleIJblEEEjN6thrust24THRUST_300001_SM_1000_NS8cuda_cub9__find_if7functorIS9_EEE10Policy1000ENSB_12zip_iteratorINS8_IJNSD_26transform_input_iterator_tIbNSC_6detail35transform_pair_of_input_iterators_tIbNSB_6detail15normal_iteratorINSB_10device_ptrIiEEEESQ_NS7_8equal_toIiEEEENS7_10__not_fn_tINS7_10__identityEEEEENSB_17counting_iteratorIlNSB_11use_defaultESZ_SZ_EEEEEEEjSF_S9_SV_EEvT0_PT3_T1_NS0_13GridEvenShareIS16_EET2_T4_E12temp_storage+112];
	and.b16  	%rs324, %rs385, 255;
	setp.eq.s16 	%p278, %rs324, 0;
	setp.eq.s16 	%p279, %rs323, 0;
	min.s64 	%rd437, %rd436, %rd482;
	selp.b16 	%rs325, %rs385, 1, %p279;
	selp.b16 	%rs385, %rs323, %rs325, %p278;
	selp.b64 	%rd438, %rd482, %rd437, %p279;
	selp.b64 	%rd482, %rd436, %rd438, %p278;
$L__BB123_76:
	setp.lt.u32 	%p280, %r5, 225;
	@%p280 bra 	$L__BB123_119;
	ld.shared.u8 	%rs326, [_ZZN3cub18CUB_300001_SM_10006detail6reduce18DeviceReduceKernelINS2_10policy_hubIN4cuda3std3__45tupleIJblEEEjN6thrust24THRUST_300001_SM_1000_NS8cuda_cub9__find_if7functorIS9_EEE10Policy1000ENSB_12zip_iteratorINS8_IJNSD_26transform_input_iterator_tIbNSC_6detail35transform_pair_of_input_iterators_tIbNSB_6detail15normal_iteratorINSB_10device_ptrIiEEEESQ_NS7_8equal_toIiEEEENS7_10__not_fn_tINS7_10__identityEEEEENSB_17counting_iteratorIlNSB_11use_defaultESZ_SZ_EEEEEEEjSF_S9_SV_EEvT0_PT3_T1_NS0_13GridEvenShareIS16_EET2_T4_E12temp_storage+120];
	ld.shared.u64 	%rd439, [_ZZN3cub18CUB_300001_SM_10006detail6reduce18DeviceReduceKernelINS2_10policy_hubIN4cuda3std3__45tupleIJblEEEjN6thrust24THRUST_300001_SM_1000_NS8cuda_cub9__find_if7functorIS9_EEE10Policy1000ENSB_12zip_iteratorINS8_IJNSD_26transform_input_iterator_tIbNSC_6detail35transform_pair_of_input_iterators_tIbNSB_6detail15normal_iteratorINSB_10device_ptrIiEEEESQ_NS7_8equal_toIiEEEENS7_10__not_fn_tINS7_10__identityEEEEENSB_17counting_iteratorIlNSB_11use_defaultESZ_SZ_EEEEEEEjSF_S9_SV_EEvT0_PT3_T1_NS0_13GridEvenShareIS16_EET2_T4_E12temp_storage+128];
	and.b16  	%rs327, %rs385, 255;
	setp.eq.s16 	%p281, %rs327, 0;
	setp.eq.s16 	%p282, %rs326, 0;
	min.s64 	%rd440, %rd439, %rd482;
	selp.b16 	%rs328, %rs385, 1, %p282;
	selp.b16 	%rs385, %rs326, %rs328, %p281;
	selp.b64 	%rd441, %rd482, %rd440, %p282;
	selp.b64 	%rd482, %rd439, %rd441, %p281;
	bra.uni 	$L__BB123_119;
$L__BB123_78:
	mov.u32 	%r30, %tid.x;
	cvt.u64.u32 	%rd114, %r4;
	add.s64 	%rd115, %rd112, %rd114;
	cvt.u64.u32 	%rd116, %r30;
	add.s64 	%rd117, %rd116, %rd114;
	shl.b64 	%rd118, %rd117, 2;
	add.s64 	%rd119, %rd1, %rd118;
	add.s64 	%rd120, %rd2, %rd118;
	ld.global.u32 	%r81, [%rd119];
	ld.global.u32 	%r82, [%rd120];
	setp.ne.s32 	%p2, %r81, %r82;
	add.s32 	%r83, %r30, 256;
	cvt.u64.u32 	%rd121, %r83;
	ld.global.u32 	%r84, [%rd119+1024];
	ld.global.u32 	%r86, [%rd120+1024];
	setp.ne.s32 	%p3, %r84, %r86;
	add.s32 	%r88, %r30, 512;
	cvt.u64.u32 	%rd122, %r88;
	add.s64 	%rd123, %rd115, %rd122;
	ld.global.u32 	%r89, [%rd119+2048];
	ld.global.u32 	%r90, [%rd120+2048];
	setp.ne.s32 	%p4, %r89, %r90;
	add.s64 	%rd124, %rd123, 256;
	ld.global.u32 	%r91, [%rd119+3072];
	ld.global.u32 	%r92, [%rd120+3072];
	setp.ne.s32 	%p6, %r91, %r92;
	or.pred  	%p8, %p2, %p3;
	selp.b64 	%rd125, %rd116, %rd121, %p2;
	add.s64 	%rd126, %rd115, %rd125;
	min.s64 	%rd127, %rd123, %rd126;
	selp.b64 	%rd128, %rd127, %rd126, %p4;
	or.pred  	%p9, %p8, %p4;
	selp.b64 	%rd129, %rd128, %rd123, %p8;
	min.s64 	%rd130, %rd124, %rd129;
	selp.b64 	%rd131, %rd130, %rd129, %p6;
	or.pred  	%p10, %p9, %p6;
	selp.u16 	%rs385, 1, 0, %p10;
	selp.b64 	%rd482, %rd131, %rd124, %p9;
	shl.b32 	%r31, %r2, 10;
	setp.lt.u32 	%p11, %r5, %r31;
	@%p11 bra 	$L__BB123_95;
	add.s32 	%r94, %r30, %r31;
	add.s32 	%r95, %r94, %r4;
	add.s32 	%r569, %r95, 1024;
	not.b32 	%r96, %r30;
	add.s32 	%r97, %r96, %r1;
	sub.s32 	%r98, %r97, %r31;
	sub.s32 	%r568, %r98, %r4;
	mov.b32 	%r570, 0;
	mov.u32 	%r571, %r4;
$L__BB123_80:
	shl.b32 	%r38, %r2, 10;
	add.s32 	%r571, %r571, %r38;
	add.s32 	%r99, %r1, -1024;
	setp.gt.u32 	%p12, %r571, %r99;
	@%p12 bra 	$L__BB123_82;
	add.s32 	%r100, %r30, %r571;
	cvt.u64.u32 	%rd132, %r100;
	mul.wide.u32 	%rd133, %r100, 4;
	add.s64 	%rd134, %rd1, %rd133;
	add.s64 	%rd135, %rd2, %rd133;
	add.s64 	%rd136, %rd112, %rd132;
	ld.global.u32 	%r101, [%rd134];
	ld.global.u32 	%r102, [%rd135];
	setp.ne.s32 	%p13, %r101, %r102;
	add.s64 	%rd137, %rd136, 256;
	ld.global.u32 	%r103, [%rd134+1024];
	ld.global.u32 	%r104, [%rd135+1024];
	setp.ne.s32 	%p14, %r103, %r104;
	selp.u16 	%rs107, 1, 0, %p14;
	add.s64 	%rd138, %rd136, 512;
	ld.global.u32 	%r105, [%rd134+2048];
	ld.global.u32 	%r106, [%rd135+2048];
	setp.ne.s32 	%p15, %r105, %r106;
	selp.u16 	%rs108, 1, 0, %p15;
	add.s64 	%rd139, %rd136, 768;
	ld.global.u32 	%r107, [%rd134+3072];
	ld.global.u32 	%r108, [%rd135+3072];
	setp.ne.s32 	%p16, %r107, %r108;
	selp.u16 	%rs109, 1, 0, %p16;
	and.b16  	%rs110, %rs385, 255;
	setp.eq.s16 	%p17, %rs110, 0;
	selp.u16 	%rs111, 1, 0, %p13;
	min.s64 	%rd140, %rd136, %rd482;
	selp.b16 	%rs112, 1, %rs385, %p13;
	selp.b64 	%rd141, %rd140, %rd482, %p13;
	selp.b16 	%rs113, %rs111, %rs112, %p17;
	and.b16  	%rs114, %rs113, 255;
	selp.b64 	%rd142, %rd136, %rd141, %p17;
	setp.eq.s16 	%p18, %rs114, 0;
	min.s64 	%rd143, %rd137, %rd142;
	selp.b16 	%rs115, 1, %rs113, %p14;
	selp.b64 	%rd144, %rd143, %rd142, %p14;
	selp.b16 	%rs116, %rs107, %rs115, %p18;
	and.b16  	%rs117, %rs116, 255;
	selp.b64 	%rd145, %rd137, %rd144, %p18;
	setp.eq.s16 	%p19, %rs117, 0;
	min.s64 	%rd146, %rd138, %rd145;
	selp.b16 	%rs118, 1, %rs116, %p15;
	selp.b64 	%rd147, %rd146, %rd145, %p15;
	selp.b16 	%rs119, %rs108, %rs118, %p19;
	and.b16  	%rs120, %rs119, 255;
	selp.b64 	%rd148, %rd138, %rd147, %p19;
	setp.eq.s16 	%p20, %rs120, 0;
	min.s64 	%rd149, %rd139, %rd148;
	selp.b16 	%rs121, 1, %rs119, %p16;
	selp.b64 	%rd150, %rd149, %rd148, %p16;
	selp.b16 	%rs385, %rs109, %rs121, %p20;
	selp.b64 	%rd482, %rd139, %rd150, %p20;
	sub.s32 	%r109, %r1, %r571;
	shl.b32 	%r110, %r2, 10;
	setp.lt.u32 	%p21, %r109, %r110;
	add.s32 	%r570, %r570, 1;
	add.s32 	%r569, %r569, %r110;
	sub.s32 	%r568, %r568, %r110;
	@%p21 bra 	$L__BB123_95;
	bra.uni 	$L__BB123_80;
$L__BB123_82:
	setp.le.u32 	%p22, %r1, %r571;
	sub.s32 	%r111, %r1, %r571;
	setp.ge.s32 	%p23, %r30, %r111;
	or.pred  	%p24, %p22, %p23;
	@%p24 bra 	$L__BB123_95;
	not.b32 	%r113, %r30;
	add.s32 	%r43, %r1, %r113;
	add.s32 	%r114, %r38, %r4;
	sub.s32 	%r115, %r43, %r114;
	mul.lo.s32 	%r116, %r2, %r570;
	shl.b32 	%r117, %r116, 10;
	sub.s32 	%r118, %r115, %r117;
	shr.u32 	%r119, %r118, 8;
	add.s32 	%r44, %r119, 1;
	and.b32  	%r45, %r44, 7;
	setp.lt.u32 	%p25, %r118, 1792;
	mov.u32 	%r576, %r30;
	@%p25 bra 	$L__BB123_87;
	or.b32  	%r574, %r30, 1024;
	shr.u32 	%r120, %r568, 8;
	add.s32 	%r121, %r120, 1;
	and.b32  	%r122, %r121, 33554424;
	neg.s32 	%r572, %r122;
$L__BB123_85:
	.pragma "nounroll";
	add.s32 	%r123, %r569, -1024;
	cvt.u64.u32 	%rd152, %r123;
	mul.wide.u32 	%rd153, %r123, 4;
	add.s64 	%rd154, %rd1, %rd153;
	add.s64 	%rd155, %rd2, %rd153;
	add.s64 	%rd156, %rd112, %rd152;
	ld.global.u32 	%r124, [%rd154];
	ld.global.u32 	%r125, [%rd155];
	setp.ne.s32 	%p26, %r124, %r125;
	selp.u16 	%rs123, 1, 0, %p26;
	and.b16  	%rs124, %rs385, 255;
	setp.ne.s16 	%p28, %rs124, 0;
	and.pred  	%p29, %p28, %p26;
	min.s64 	%rd157, %rd156, %rd482;
	setp.eq.s16 	%p30, %rs124, 0;
	selp.b16 	%rs125, %rs123, %rs385, %p30;
	selp.b64 	%rd158, %rd156, %rd482, %p30;
	selp.b16 	%rs126, 1, %rs125, %p29;
	and.b16  	%rs127, %rs126, 255;
	selp.b64 	%rd159, %rd157, %rd158, %p29;
	add.s32 	%r126, %r569, -768;
	cvt.u64.u32 	%rd160, %r126;
	mul.wide.u32 	%rd161, %r126, 4;
	add.s64 	%rd162, %rd1, %rd161;
	add.s64 	%rd163, %rd2, %rd161;
	add.s64 	%rd164, %rd112, %rd160;
	ld.global.u32 	%r127, [%rd162];
	ld.global.u32 	%r128, [%rd163];
	setp.ne.s32 	%p31, %r127, %r128;
	selp.u16 	%rs128, 1, 0, %p31;
	setp.ne.s16 	%p33, %rs127, 0;
	and.pred  	%p34, %p33, %p31;
	min.s64 	%rd165, %rd164, %rd159;
	setp.eq.s16 	%p35, %rs127, 0;
	selp.b16 	%rs129, %rs128, %rs126, %p35;
	selp.b64 	%rd166, %rd164, %rd159, %p35;
	selp.b16 	%rs130, 1, %rs129, %p34;
	and.b16  	%rs131, %rs130, 255;
	selp.b64 	%rd167, %rd165, %rd166, %p34;
	add.s32 	%r129, %r569, -512;
	cvt.u64.u32 	%rd168, %r129;
	mul.wide.u32 	%rd169, %r129, 4;
	add.s64 	%rd170, %rd1, %rd169;
	add.s64 	%rd171, %rd2, %rd169;
	add.s64 	%rd172, %rd112, %rd168;
	ld.global.u32 	%r130, [%rd170];
	ld.global.u32 	%r131, [%rd171];
	setp.ne.s32 	%p36, %r130, %r131;
	selp.u16 	%rs132, 1, 0, %p36;
	setp.ne.s16 	%p38, %rs131, 0;
	and.pred  	%p39, %p38, %p36;
	min.s64 	%rd173, %rd172, %rd167;
	setp.eq.s16 	%p40, %rs131, 0;
	selp.b16 	%rs133, %rs132, %rs130, %p40;
	selp.b64 	%rd174, %rd172, %rd167, %p40;
	selp.b16 	%rs134, 1, %rs133, %p39;
	and.b16  	%rs135, %rs134, 255;
	selp.b64 	%rd175, %rd173, %rd174, %p39;
	add.s32 	%r132, %r569, 768;
	add.s32 	%r133, %r569, -256;
	cvt.u64.u32 	%rd176, %r133;
	mul.wide.u32 	%rd177, %r133, 4;
	add.s64 	%rd178, %rd1, %rd177;
	add.s64 	%rd179, %rd2, %rd177;
	add.s64 	%rd180, %rd112, %rd176;
	ld.global.u32 	%r134, [%rd178];
	ld.global.u32 	%r135, [%rd179];
	setp.ne.s32 	%p41, %r134, %r135;
	selp.u16 	%rs136, 1, 0, %p41;
	setp.ne.s16 	%p43, %rs135, 0;
	and.pred  	%p44, %p43, %p41;
	min.s64 	%rd181, %rd180, %rd175;
	setp.eq.s16 	%p45, %rs135, 0;
	selp.b16 	%rs137, %rs136, %rs134, %p45;
	selp.b64 	%rd182, %rd180, %rd175, %p45;
	selp.b16 	%rs138, 1, %rs137, %p44;
	and.b16  	%rs139, %rs138, 255;
	selp.b64 	%rd183, %rd181, %rd182, %p44;
	cvt.u64.u32 	%rd184, %r569;
	mul.wide.u32 	%rd185, %r569, 4;
	add.s64 	%rd186, %rd1, %rd185;
	add.s64 	%rd187, %rd2, %rd185;
	add.s64 	%rd188, %rd112, %rd184;
	ld.global.u32 	%r136, [%rd186];
	ld.global.u32 	%r137, [%rd187];
	setp.ne.s32 	%p46, %r136, %r137;
	selp.u16 	%rs140, 1, 0, %p46;
	setp.ne.s16 	%p48, %rs139, 0;
	and.pred  	%p49, %p48, %p46;
	min.s64 	%rd189, %rd188, %rd183;
	setp.eq.s16 	%p50, %rs139, 0;
	selp.b16 	%rs141, %rs140, %rs138, %p50;
	selp.b64 	%rd190, %rd188, %rd183, %p50;
	selp.b16 	%rs142, 1, %rs141, %p49;
	and.b16  	%rs143, %rs142, 255;
	selp.b64 	%rd191, %rd189, %rd190, %p49;
	add.s32 	%r138, %r569, 256;
	cvt.u64.u32 	%rd192, %r138;
	mul.wide.u32 	%rd193, %r138, 4;
	add.s64 	%rd194, %rd1, %rd193;
	add.s64 	%rd195, %rd2, %rd193;
	add.s64 	%rd196, %rd112, %rd192;
	ld.global.u32 	%r139, [%rd194];
	ld.global.u32 	%r140, [%rd195];
	setp.ne.s32 	%p51, %r139, %r140;
	selp.u16 	%rs144, 1, 0, %p51;
	setp.ne.s16 	%p53, %rs143, 0;
	and.pred  	%p54, %p53, %p51;
	min.s64 	%rd197, %rd196, %rd191;
	setp.eq.s16 	%p55, %rs143, 0;
	selp.b16 	%rs145, %rs144, %rs142, %p55;
	selp.b64 	%rd198, %rd196, %rd191, %p55;
	selp.b16 	%rs146, 1, %rs145, %p54;
	and.b16  	%rs147, %rs146, 255;
	selp.b64 	%rd199, %rd197, %rd198, %p54;
	add.s32 	%r141, %r569, 512;
	cvt.u64.u32 	%rd200, %r141;
	mul.wide.u32 	%rd201, %r141, 4;
	add.s64 	%rd202, %rd1, %rd201;
	add.s64 	%rd203, %rd2, %rd201;
	add.s64 	%rd204, %rd112, %rd200;
	ld.global.u32 	%r142, [%rd202];
	ld.global.u32 	%r143, [%rd203];
	setp.ne.s32 	%p56, %r142, %r143;
	selp.u16 	%rs148, 1, 0, %p56;
	setp.ne.s16 	%p58, %rs147, 0;
	and.pred  	%p59, %p58, %p56;
	min.s64 	%rd205, %rd204, %rd199;
	setp.eq.s16 	%p60, %rs147, 0;
	selp.b16 	%rs149, %rs148, %rs146, %p60;
	selp.b64 	%rd206, %rd204, %rd199, %p60;
	selp.b16 	%rs150, 1, %rs149, %p59;
	and.b16  	%rs151, %rs150, 255;
	selp.b64 	%rd207, %rd205, %rd206, %p59;
	cvt.u64.u32 	%rd208, %r132;
	mul.wide.u32 	%rd209, %r132, 4;
	add.s64 	%rd210, %rd1, %rd209;
	add.s64 	%rd211, %rd2, %rd209;
	add.s64 	%rd212, %rd112, %rd208;
	ld.global.u32 	%r144, [%rd210];
	ld.global.u32 	%r145, [%rd211];
	setp.ne.s32 	%p61, %r144, %r145;
	selp.u16 	%rs152, 1, 0, %p61;
	setp.ne.s16 	%p63, %rs151, 0;
	and.pred  	%p64, %p63, %p61;
	min.s64 	%rd213, %rd212, %rd207;
	setp.eq.s16 	%p65, %rs151, 0;
	selp.b16 	%rs153, %rs152, %rs150, %p65;
	selp.b64 	%rd214, %rd212, %rd207, %p65;
	selp.b16 	%rs385, 1, %rs153, %p64;
	selp.b64 	%rd482, %rd213, %rd214, %p64;
	add.s32 	%r574, %r574, 2048;
	add.s32 	%r569, %r569, 2048;
	add.s32 	%r572, %r572, 8;
	setp.ne.s32 	%p66, %r572, 0;
	@%p66 bra 	$L__BB123_85;
	add.s32 	%r576, %r574, -1024;
$L__BB123_87:
	setp.eq.s32 	%p67, %r45, 0;
	@%p67 bra 	$L__BB123_95;
	setp.lt.u32 	%p68, %r45, 4;
	@%p68 bra 	$L__BB123_90;
	add.s32 	%r146, %r576, %r571;
	cvt.u64.u32 	%rd216, %r146;
	mul.wide.u32 	%rd217, %r146, 4;
	add.s64 	%rd218, %rd1, %rd217;
	add.s64 	%rd219, %rd2, %rd217;
	add.s64 	%rd220, %rd112, %rd216;
	ld.global.u32 	%r147, [%rd218];
	ld.global.u32 	%r148, [%rd219];
	setp.ne.s32 	%p69, %r147, %r148;
	selp.u16 	%rs155, 1, 0, %p69;
	and.b16  	%rs156, %rs385, 255;
	setp.ne.s16 	%p71, %rs156, 0;
	and.pred  	%p72, %p71, %p69;
	min.s64 	%rd221, %rd220, %rd482;
	setp.eq.s16 	%p73, %rs156, 0;
	selp.b16 	%rs157, %rs155, %rs385, %p73;
	selp.b64 	%rd222, %rd220, %rd482, %p73;
	selp.b16 	%rs158, 1, %rs157, %p72;
	and.b16  	%rs159, %rs158, 255;
	selp.b64 	%rd223, %rd221, %rd222, %p72;
	add.s32 	%r149, %r146, 256;
	cvt.u64.u32 	%rd224, %r149;
	mul.wide.u32 	%rd225, %r149, 4;
	add.s64 	%rd226, %rd1, %rd225;
	add.s64 	%rd227, %rd2, %rd225;
	add.s64 	%rd228, %rd112, %rd224;
	ld.global.u32 	%r150, [%rd226];
	ld.global.u32 	%r151, [%rd227];
	setp.ne.s32 	%p74, %r150, %r151;
	selp.u16 	%rs160, 1, 0, %p74;
	setp.ne.s16 	%p76, %rs159, 0;
	and.pred  	%p77, %p76, %p74;
	min.s64 	%rd229, %rd228, %rd223;
	setp.eq.s16 	%p78, %rs159, 0;
	selp.b16 	%rs161, %rs160, %rs158, %p78;
	selp.b64 	%rd230, %rd228, %rd223, %p78;
	selp.b16 	%rs162, 1, %rs161, %p77;
	and.b16  	%rs163, %rs162, 255;
	selp.b64 	%rd231, %rd229, %rd230, %p77;
	add.s32 	%r152, %r146, 512;
	cvt.u64.u32 	%rd232, %r152;
	mul.wide.u32 	%rd233, %r152, 4;
	add.s64 	%rd234, %rd1, %rd233;
	add.s64 	%rd235, %rd2, %rd233;
	add.s64 	%rd236, %rd112, %rd232;
	ld.global.u32 	%r153, [%rd234];
	ld.global.u32 	%r154, [%rd235];
	setp.ne.s32 	%p79, %r153, %r154;
	selp.u16 	%rs164, 1, 0, %p79;
	setp.ne.s16 	%p81, %rs163, 0;
	and.pred  	%p82, %p81, %p79;
	min.s64 	%rd237, %rd236, %rd231;
	setp.eq.s16 	%p83, %rs163, 0;
	selp.b16 	%rs165, %rs164, %rs162, %p83;
	selp.b64 	%rd238, %rd236, %rd231, %p83;
	selp.b16 	%rs166, 1, %rs165, %p82;
	and.b16  	%rs167, %rs166, 255;
	selp.b64 	%rd239, %rd237, %rd238, %p82;
	add.s32 	%r155, %r146, 768;
	cvt.u64.u32 	%rd240, %r155;
	mul.wide.u32 	%rd241, %r155, 4;
	add.s64 	%rd242, %rd1, %rd241;
	add.s64 	%rd243, %rd2, %rd241;
	add.s64 	%rd244, %rd112, %rd240;
	ld.global.u32 	%r156, [%rd242];
	ld.global.u32 	%r157, [%rd243];
	setp.ne.s32 	%p84, %r156, %r157;
	selp.u16 	%rs168, 1, 0, %p84;
	setp.ne.s16 	%p86, %rs167, 0;
	and.pred  	%p87, %p86, %p84;
	min.s64 	%rd245, %rd244, %rd239;
	setp.eq.s16 	%p88, %rs167, 0;
	selp.b16 	%rs169, %rs168, %rs166, %p88;
	selp.b64 	%rd246, %rd244, %rd239, %p88;
	selp.b16 	%rs385, 1, %rs169, %p87;
	selp.b64 	%rd482, %rd245, %rd246, %p87;
	add.s32 	%r576, %r576, 1024;
$L__BB123_90:
	and.b32  	%r158, %r44, 3;
	setp.eq.s32 	%p89, %r158, 0;
	@%p89 bra 	$L__BB123_95;
	setp.eq.s32 	%p90, %r158, 1;
	@%p90 bra 	$L__BB123_93;
	add.s32 	%r159, %r576, %r571;
	cvt.u64.u32 	%rd248, %r159;
	mul.wide.u32 	%rd249, %r159, 4;
	add.s64 	%rd250, %rd1, %rd249;
	add.s64 	%rd251, %rd2, %rd249;
	add.s64 	%rd252, %rd112, %rd248;
	ld.global.u32 	%r160, [%rd250];
	ld.global.u32 	%r161, [%rd251];
	setp.ne.s32 	%p91, %r160, %r161;
	selp.u16 	%rs171, 1, 0, %p91;
	and.b16  	%rs172, %rs385, 255;
	setp.ne.s16 	%p93, %rs172, 0;
	and.pred  	%p94, %p93, %p91;
	min.s64 	%rd253, %rd252, %rd482;
	setp.eq.s16 	%p95, %rs172, 0;
	selp.b16 	%rs173, %rs171, %rs385, %p95;
	selp.b64 	%rd254, %rd252, %rd482, %p95;
	selp.b16 	%rs174, 1, %rs173, %p94;
	and.b16  	%rs175, %rs174, 255;
	selp.b64 	%rd255, %rd253, %rd254, %p94;
	add.s32 	%r162, %r159, 256;
	cvt.u64.u32 	%rd256, %r162;
	mul.wide.u32 	%rd257, %r162, 4;
	add.s64 	%rd258, %rd1, %rd257;
	add.s64 	%rd259, %rd2, %rd257;
	add.s64 	%rd260, %rd112, %rd256;
	ld.global.u32 	%r163, [%rd258];
	ld.global.u32 	%r164, [%rd259];
	setp.ne.s32 	%p96, %r163, %r164;
	selp.u16 	%rs176, 1, 0, %p96;
	setp.ne.s16 	%p98, %rs175, 0;
	and.pred  	%p99, %p98, %p96;
	min.s64 	%rd261, %rd260, %rd255;
	setp.eq.s16 	%p100, %rs175, 0;
	selp.b16 	%rs177, %rs176, %rs174, %p100;
	selp.b64 	%rd262, %rd260, %rd255, %p100;
	selp.b16 	%rs385, 1, %rs177, %p99;
	selp.b64 	%rd482, %rd261, %rd262, %p99;
	add.s32 	%r576, %r576, 512;
$L__BB123_93:
	and.b32  	%r165, %r43, 256;
	setp.ne.s32 	%p101, %r165, 0;
	@%p101 bra 	$L__BB123_95;
	add.s32 	%r166, %r576, %r571;
	cvt.u64.u32 	%rd263, %r166;
	mul.wide.u32 	%rd264, %r166, 4;
	add.s64 	%rd265, %rd1, %rd264;
	add.s64 	%rd266, %rd2, %rd264;
	add.s64 	%rd267, %rd112, %rd263;
	ld.global.u32 	%r167, [%rd265];
	ld.global.u32 	%r168, [%rd266];
	setp.ne.s32 	%p102, %r167, %r168;
	selp.u16 	%rs178, 1, 0, %p102;
	and.b16  	%rs179, %rs385, 255;
	setp.ne.s16 	%p104, %rs179, 0;
	and.pred  	%p105, %p104, %p102;
	min.s64 	%rd268, %rd267, %rd482;
	setp.eq.s16 	%p106, %rs179, 0;
	selp.b16 	%rs180, %rs178, %rs385, %p106;
	selp.b64 	%rd269, %rd267, %rd482, %p106;
	selp.b16 	%rs385, 1, %rs180, %p105;
	selp.b64 	%rd482, %rd268, %rd269, %p105;
$L__BB123_95:
	// begin inline asm
	mov.u32 %r169, %laneid;
	// end inline asm
	cvt.u32.u16 	%r190, %rs385;
	and.b32  	%r171, %r190, 255;
	mov.b32 	%r187, 1;
	mov.b32 	%r188, 31;
	mov.b32 	%r189, -1;
	// begin inline asm
	shfl.sync.down.b32 %r170, %r171, %r187, %r188, %r189;
	// end inline asm
	// begin inline asm
	shfl.sync.down.b32 %r175, %r176, %r187, %r188, %r189;
	// end inline asm
	mov.b64 	{%r181, %r186}, %rd482;
	// begin inline asm
	shfl.sync.down.b32 %r180, %r181, %r187, %r188, %r189;
	// end inline asm
	// begin inline asm
	shfl.sync.down.b32 %r185, %r186, %r187, %r188, %r189;
	// end inline asm
	mov.b64 	%rd88, {%r180, %r185};
	cvt.u16.u32 	%rs74, %r170;
	setp.gt.s32 	%p107, %r169, 30;
	@%p107 bra 	$L__BB123_99;
	and.b16  	%rs181, %rs385, 255;
	setp.eq.s16 	%p108, %rs181, 0;
	and.b16  	%rs182, %rs74, 255;
	setp.eq.s16 	%p109, %rs182, 0;
	or.pred  	%p110, %p108, %p109;
	@%p110 bra 	$L__BB123_98;
	min.s64 	%rd482, %rd88, %rd482;
	mov.b16 	%rs385, 1;
	bra.uni 	$L__BB123_99;
$L__BB123_98:
	setp.eq.s16 	%p111, %rs181, 0;
	selp.b16 	%rs385, %rs74, %rs385, %p111;
	selp.b64 	%rd482, %rd88, %rd482, %p111;
$L__BB123_99:
	cvt.u32.u16 	%r211, %rs385;
	and.b32  	%r192, %r211, 255;
	mov.b32 	%r208, 2;
	mov.b32 	%r209, 31;
	mov.b32 	%r210, -1;
	// begin inline asm
	shfl.sync.down.b32 %r191, %r192, %r208, %r209, %r210;
	// end inline asm
	// begin inline asm
	shfl.sync.down.b32 %r196, %r197, %r208, %r209, %r210;
	// end inline asm
	mov.b64 	{%r202, %r207}, %rd482;
	// begin inline asm
	shfl.sync.down.b32 %r201, %r202, %r208, %r209, %r210;
	// end inline asm
	// begin inline asm
	shfl.sync.down.b32 %r206, %r207, %r208, %r209, %r210;
	// end inline asm
	mov.b64 	%rd92, {%r201, %r206};
	cvt.u16.u32 	%rs77, %r191;
	setp.gt.s32 	%p112, %r169, 29;
	@%p112 bra 	$L__BB123_103;
	and.b16  	%rs185, %rs385, 255;
	setp.eq.s16 	%p113, %rs185, 0;
	and.b16  	%rs186, %rs77, 255;
	setp.eq.s16 	%p114, %rs186, 0;
	or.pred  	%p115, %p113, %p114;
	@%p115 bra 	$L__BB123_102;
	min.s64 	%rd482, %rd92, %rd482;
	mov.b16 	%rs385, 1;
	bra.uni 	$L__BB123_103;
$L__BB123_102:
	setp.eq.s16 	%p116, %rs185, 0;
	selp.b16 	%rs385, %rs77, %rs385, %p116;
	selp.b64 	%rd482, %rd92, %rd482, %p116;
$L__BB123_103:
	cvt.u32.u16 	%r232, %rs385;
	and.b32  	%r213, %r232, 255;
	mov.b32 	%r229, 4;
	mov.b32 	%r230, 31;
	mov.b32 	%r231, -1;
	// begin inline asm
	shfl.sync.down.b32 %r212, %r213, %r229, %r230, %r231;
	// end inline asm
	// begin inline asm
	shfl.sync.down.b32 %r217, %r218, %r229, %r230, %r231;
	// end inline asm
	mov.b64 	{%r223, %r228}, %rd482;
	// begin inline asm
	shfl.sync.down.b32 %r222, %r223, %r229, %r230, %r231;
	// end inline asm
	// begin inline asm
	shfl.sync.down.b32 %r227, %r228, %r229, %r230, %r231;
	// end inline asm
	mov.b64 	%rd96, {%r222, %r227};
	cvt.u16.u32 	%rs80, %r212;
	setp.gt.s32 	%p117, %r169, 27;
	@%p117 bra 	$L__BB123_107;
	and.b16  	%rs189, %rs385, 255;
	setp.eq.s16 	%p118, %rs189, 0;
	and.b16  	%rs190, %rs80, 255;
	setp.eq.s16 	%p119, %rs190, 0;
	or.pred  	%p120, %p118, %p119;
	@%p120 bra 	$L__BB123_106;
	min.s64 	%rd482, %rd96, %rd482;
	mov.b16 	%rs385, 1;
	bra.uni 	$L__BB123_107;
$L__BB123_106:
	setp.eq.s16 	%p121, %rs189, 0;
	selp.b16 	%rs385, %rs80, %rs385, %p121;
	selp.b64 	%rd482, %rd96, %rd482, %p121;
$L__BB123_107:
	cvt.u32.u16 	%r253, %rs385;
	and.b32  	%r234, %r253, 255;
	mov.b32 	%r250, 8;
	mov.b32 	%r251, 31;
	mov.b32 	%r252, -1;
	// begin inline asm
	shfl.sync.down.b32 %r233, %r234, %r250, %r251, %r252;
	// end inline asm
	// begin inline asm
	shfl.sync.down.b32 %r238, %r239, %r250, %r251, %r252;
	// end inline asm
	mov.b64 	{%r244, %r249}, %rd482;
	// begin inline asm
	shfl.sync.down.b32 %r243, %r244, %r250, %r251, %r252;
	// end inline asm
	// begin inline asm
	shfl.sync.down.b32 %r248, %r249, %r250, %r251, %r252;
	// end inline asm
	mov.b64 	%rd100, {%r243, %r248};
	cvt.u16.u32 	%rs83, %r233;
	setp.gt.s32 	%p122, %r169, 23;
	@%p122 bra 	$L__BB123_111;
	and.b16  	%rs193, %rs385, 255;
	setp.eq.s16 	%p123, %rs193, 0;
	and.b16  	%rs194, %rs83, 255;
	setp.eq.s16 	%p124, %rs194, 0;
	or.pred  	%p125, %p123, %p124;
	@%p125 bra 	$L__BB123_110;
	min.s64 	%rd482, %rd100, %rd482;
	mov.b16 	%rs385, 1;
	bra.uni 	$L__BB123_111;
$L__BB123_110:
	setp.eq.s16 	%p126, %rs193, 0;
	selp.b16 	%rs385, %rs83, %rs385, %p126;
	selp.b64 	%rd482, %rd100, %rd482, %p126;
$L__BB123_111:
	cvt.u32.u16 	%r274, %rs385;
	and.b32  	%r255, %r274, 255;
	mov.b32 	%r271, 16;
	mov.b32 	%r272, 31;
	mov.b32 	%r273, -1;
	// begin inline asm
	shfl.sync.down.b32 %r254, %r255, %r271, %r272, %r273;
	// end inline asm
	// begin inline asm
	shfl.sync.down.b32 %r259, %r260, %r271, %r272, %r273;
	// end inline asm
	mov.b64 	{%r265, %r270}, %rd482;
	// begin inline asm
	shfl.sync.down.b32 %r264, %r265, %r271, %r272, %r273;
	// end inline asm
	// begin inline asm
	shfl.sync.down.b32 %r269, %r270, %r271, %r272, %r273;
	// end inline asm
	mov.b64 	%rd104, {%r264, %r269};
	cvt.u16.u32 	%rs86, %r254;
	setp.gt.s32 	%p127, %r169, 15;
	@%p127 bra 	$L__BB123_115;
	and.b16  	%rs197, %rs385, 255;
	setp.eq.s16 	%p128, %rs197, 0;
	and.b16  	%rs198, %rs86, 255;
	setp.eq.s16 	%p129, %rs198, 0;
	or.pred  	%p130, %p128, %p129;
	@%p130 bra 	$L__BB123_114;
	min.s64 	%rd482, %rd104, %rd482;
	mov.b16 	%rs385, 1;
	bra.uni 	$L__BB123_115;
$L__BB123_114:
	setp.eq.s16 	%p131, %rs197, 0;
	selp.b16 	%rs385, %rs86, %rs385, %p131;
	selp.b64 	%rd482, %rd104, %rd482, %p131;
$L__BB123_115:
	setp.ne.s32 	%p132, %r169, 0;
	@%p132 bra 	$L__BB123_117;
	shr.u32 	%r275, %r30, 1;
	and.b32  	%r276, %r275, 496;
	mov.u32 	%r277, _ZZN3cub18CUB_300001_SM_10006detail6reduce18DeviceReduceKernelINS2_10policy_hubIN4cuda3std3__45tupleIJblEEEjN6thrust24THRUST_300001_SM_1000_NS8cuda_cub9__find_if7functorIS9_EEE10Policy1000ENSB_12zip_iteratorINS8_IJNSD_26transform_input_iterator_tIbNSC_6detail35transform_pair_of_input_iterators_tIbNSB_6detail15normal_iteratorINSB_10device_ptrIiEEEESQ_NS7_8equal_toIiEEEENS7_10__not_fn_tINS7_10__identityEEEEENSB_17counting_iteratorIlNSB_11use_defaultESZ_SZ_EEEEEEEjSF_S9_SV_EEvT0_PT3_T1_NS0_13GridEvenShareIS16_EET2_T4_E12temp_storage;
	add.s32 	%r278, %r277, %r276;
	st.shared.u8 	[%r278+8], %rs385;
	st.shared.u64 	[%r278+16], %rd482;
$L__BB123_117:
	bar.sync 	0;
	setp.ne.s32 	%p133, %r30, 0;
	@%p133 bra 	$L__BB123_119;
	ld.shared.u8 	%rs201, [_ZZN3cub18CUB_300001_SM_10006detail6reduce18DeviceReduceKernelINS2_10policy_hubIN4cuda3std3__45tupleIJblEEEjN6thrust24THRUST_300001_SM_1000_NS8cuda_cub9__find_if7functorIS9_EEE10Policy1000ENSB_12zip_iteratorINS8_IJNSD_26transform_input_iterator_tIbNSC_6detail35transform_pair_of_input_iterators_tIbNSB_6detail15normal_iteratorINSB_10device_ptrIiEEEESQ_NS7_8equal_toIiEEEENS7_10__not_fn_tINS7_10__identityEEEEENSB_17counting_iteratorIlNSB_11use_defaultESZ_SZ_EEEEEEEjSF_S9_SV_EEvT0_PT3_T1_NS0_13GridEvenShareIS16_EET2_T4_E12temp_storage+24];
	ld.shared.u64 	%rd270, [_ZZN3cub18CUB_300001_SM_10006detail6reduce18DeviceReduceKernelINS2_10policy_hubIN4cuda3std3__45tupleIJblEEEjN6thrust24THRUST_300001_SM_1000_NS8cuda_cub9__find_if7functorIS9_EEE10Policy1000ENSB_12zip_iteratorINS8_IJNSD_26transform_input_iterator_tIbNSC_6detail35transform_pair_of_input_iterators_tIbNSB_6detail15normal_iteratorINSB_10device_ptrIiEEEESQ_NS7_8equal_toIiEEEENS7_10__not_fn_tINS7_10__identityEEEEENSB_17counting_iteratorIlNSB_11use_defaultESZ_SZ_EEEEEEEjSF_S9_SV_EEvT0_PT3_T1_NS0_13GridEvenShareIS16_EET2_T4_E12temp_storage+32];
	and.b16  	%rs202, %rs385, 255;
	setp.eq.s16 	%p134, %rs202, 0;
	setp.eq.s16 	%p135, %rs201, 0;
	min.s64 	%rd271, %rd270, %rd482;
	selp.b16 	%rs203, %rs385, 1, %p135;
	selp.b16 	%rs204, %rs201, %rs203, %p134;
	and.b16  	%rs205, %rs204, 255;
	selp.b64 	%rd272, %rd482, %rd271, %p135;
	selp.b64 	%rd273, %rd270, %rd272, %p134;
	ld.shared.u8 	%rs206, [_ZZN3cub18CUB_300001_SM_10006detail6reduce18DeviceReduceKernelINS2_10policy_hubIN4cuda3std3__45tupleIJblEEEjN6thrust24THRUST_300001_SM_1000_NS8cuda_cub9__find_if7functorIS9_EEE10Policy1000ENSB_12zip_iteratorINS8_IJNSD_26transform_input_iterator_tIbNSC_6detail35transform_pair_of_input_iterators_tIbNSB_6detail15normal_iteratorINSB_10device_ptrIiEEEESQ_NS7_8equal_toIiEEEENS7_10__not_fn_tINS7_10__identityEEEEENSB_17counting_iteratorIlNSB_11use_defaultESZ_SZ_EEEEEEEjSF_S9_SV_EEvT0_PT3_T1_NS0_13GridEvenShareIS16_EET2_T4_E12temp_storage+40];
	ld.shared.u64 	%rd274, [_ZZN3cub18CUB_300001_SM_10006detail6reduce18DeviceReduceKernelINS2_10policy_hubIN4cuda3std3__45tupleIJblEEEjN6thrust24THRUST_300001_SM_1000_NS8cuda_cub9__find_if7functorIS9_EEE10Policy1000ENSB_12zip_iteratorINS8_IJNSD_26transform_input_iterator_tIbNSC_6detail35transform_pair_of_input_iterators_tIbNSB_6detail15normal_iteratorINSB_10device_ptrIiEEEESQ_NS7_8equal_toIiEEEENS7_10__not_fn_tINS7_10__identityEEEEENSB_17counting_iteratorIlNSB_11use_defaultESZ_SZ_EEEEEEEjSF_S9_SV_EEvT0_PT3_T1_NS0_13GridEvenShareIS16_EET2_T4_E12temp_storage+48];
	setp.eq.s16 	%p136, %rs205, 0;
	setp.eq.s16 	%p137, %rs206, 0;
	min.s64 	%rd275, %rd274, %rd273;
	selp.b16 	%rs207, %rs204, 1, %p137;
	selp.b16 	%rs208, %rs206, %rs207, %p136;
	and.b16  	%rs209, %rs208, 255;
	selp.b64 	%rd276, %rd273, %rd275, %p137;
	selp.b64 	%rd277, %rd274, %rd276, %p136;
	ld.shared.u8 	%rs210, [_ZZN3cub18CUB_300001_SM_10006detail6reduce18DeviceReduceKernelINS2_10policy_hubIN4cuda3std3__45tupleIJblEEEjN6thrust24THRUST_300001_SM_1000_NS8cuda_cub9__find_if7functorIS9_EEE10Policy1000ENSB_12zip_iteratorINS8_IJNSD_26transform_input_iterator_tIbNSC_6detail35transform_pair_of_input_iterators_tIbNSB_6detail15normal_iteratorINSB_10device_ptrIiEEEESQ_NS7_8equal_toIiEEEENS7_10__not_fn_tINS7_10__identityEEEEENSB_17counting_iteratorIlNSB_11use_defaultESZ_SZ_EEEEEEEjSF_S9_SV_EEvT0_PT3_T1_NS0_13GridEvenShareIS16_EET2_T4_E12temp_storage+56];
	ld.shared.u64 	%rd278, [_ZZN3cub18CUB_300001_SM_10006detail6reduce18DeviceReduceKernelINS2_10policy_hubIN4cuda3std3__45tupleIJblEEEjN6thrust24THRUST_300001_SM_1000_NS8cuda_cub9__find_if7functorIS9_EEE10Policy1000ENSB_12zip_iteratorINS8_IJNSD_26transform_input_iterator_tIbNSC_6detail35transform_pair_of_input_iterators_tIbNSB_6detail15normal_iteratorINSB_10device_ptrIiEEEESQ_NS7_8equal_toIiEEEENS7_10__not_fn_tINS7_10__identityEEEEENSB_17counting_iteratorIlNSB_11use_defaultESZ_SZ_EEEEEEEjSF_S9_SV_EEvT0_PT3_T1_NS0_13GridEvenShareIS16_EET2_T4_E12temp_storage+64];
	setp.eq.s16 	%p138, %rs209, 0;
	setp.eq.s16 	%p139, %rs210, 0;
	min.s64 	%rd279, %rd278, %rd277;
	selp.b16 	%rs211, %rs208, 1, %p139;
	selp.b16 	%rs212, %rs210, %rs211, %p138;
	and.b16  	%rs213, %rs212, 255;
	selp.b64 	%rd280, %rd277, %rd279, %p139;
	selp.b64 	%rd281, %rd278, %rd280, %p138;
	ld.shared.u8 	%rs214, [_ZZN3cub18CUB_300001_SM_10006detail6reduce18DeviceReduceKernelINS2_10policy_hubIN4cuda3std3__45tupleIJblEEEjN6thrust24THRUST_300001_SM_1000_NS8cuda_cub9__find_if7functorIS9_EEE10Policy1000ENSB_12zip_iteratorINS8_IJNSD_26transform_input_iterator_tIbNSC_6detail35transform_pair_of_input_iterators_tIbNSB_6detail15normal_iteratorINSB_10device_ptrIiEEEESQ_NS7_8equal_toIiEEEENS7_10__not_fn_tINS7_10__identityEEEEENSB_17counting_iteratorIlNSB_11use_defaultESZ_SZ_EEEEEEEjSF_S9_SV_EEvT0_PT3_T1_NS0_13GridEvenShareIS16_EET2_T4_E12temp_storage+72];
	ld.shared.u64 	%rd282, [_ZZN3cub18CUB_300001_SM_10006detail6reduce18DeviceReduceKernelINS2_10policy_hubIN4cuda3std3__45tupleIJblEEEjN6thrust24THRUST_300001_SM_1000_NS8cuda_cub9__find_if7functorIS9_EEE10Policy1000ENSB_12zip_iteratorINS8_IJNSD_26transform_input_iterator_tIbNSC_6detail35transform_pair_of_input_iterators_tIbNSB_6detail15normal_iteratorINSB_10device_ptrIiEEEESQ_NS7_8equal_toIiEEEENS7_10__not_fn_tINS7_10__identityEEEEENSB_17counting_iteratorIlNSB_11use_defaultESZ_SZ_EEEEEEEjSF_S9_SV_EEvT0_PT3_T1_NS0_13GridEvenShareIS16_EET2_T4_E12temp_storage+80];
	setp.eq.s16 	%p140, %rs213, 0;
	setp.eq.s16 	%p141, %rs214, 0;
	min.s64 	%rd283, %rd282, %rd281;
	selp.b16 	%rs215, %rs212, 1, %p141;
	selp.b16 	%rs216, %rs214, %rs215, %p140;
	and.b16  	%rs217, %rs216, 255;
	selp.b64 	%rd284, %rd281, %rd283, %p141;
	selp.b64 	%rd285, %rd282, %rd284, %p140;
	ld.shared.u8 	%rs218, [_ZZN3cub18CUB_300001_SM_10006detail6reduce18DeviceReduceKernelINS2_10policy_hubIN4cuda3std3__45tupleIJblEEEjN6thrust24THRUST_300001_SM_1000_NS8cuda_cub9__find_if7functorIS9_EEE10Policy1000ENSB_12zip_iteratorINS8_IJNSD_26transform_input_iterator_tIbNSC_6detail35transform_pair_of_input_iterators_tIbNSB_6detail15normal_iteratorINSB_10device_ptrIiEEEESQ_NS7_8equal_toIiEEEENS7_10__not_fn_tINS7_10__identityEEEEENSB_17counting_iteratorIlNSB_11use_defaultESZ_SZ_EEEEEEEjSF_S9_SV_EEvT0_PT3_T1_NS0_13GridEvenShareIS16_EET2_T4_E12temp_storage+88];
	ld.shared.u64 	%rd286, [_ZZN3cub18CUB_300001_SM_10006detail6reduce18DeviceReduceKernelINS2_10policy_hubIN4cuda3std3__45tupleIJblEEEjN6thrust24THRUST_300001_SM_1000_NS8cuda_cub9__find_if7functorIS9_EEE10Policy1000ENSB_12zip_iteratorINS8_IJNSD_26transform_input_iterator_tIbNSC_6detail35transform_pair_of_input_iterators_tIbNSB_6detail15normal_iteratorINSB_10device_ptrIiEEEESQ_NS7_8equal_toIiEEEENS7_10__not_fn_tINS7_10__identityEEEEENSB_17counting_iteratorIlNSB_11use_defaultESZ_SZ_EEEEEEEjSF_S9_SV_EEvT0_PT3_T1_NS0_13GridEvenShareIS16_EET2_T4_E12temp_storage+96];
	setp.eq.s16 	%p142, %rs217, 0;
	setp.eq.s16 	%p143, %rs218, 0;
	min.s64 	%rd287, %rd286, %rd285;
	selp.b16 	%rs219, %rs216, 1, %p143;
	selp.b16 	%rs220, %rs218, %rs219, %p142;
	and.b16  	%rs221, %rs220, 255;
	selp.b64 	%rd288, %rd285, %rd287, %p143;
	selp.b64 	%rd289, %rd286, %rd288, %p142;
	ld.shared.u8 	%rs222, [_ZZN3cub18CUB_300001_SM_10006detail6reduce18DeviceReduceKernelINS2_10policy_hubIN4cuda3std3__45tupleIJblEEEjN6thrust24THRUST_300001_SM_1000_NS8cuda_cub9__find_if7functorIS9_EEE10Policy1000ENSB_12zip_iteratorINS8_IJNSD_26transform_input_iterator_tIbNSC_6detail35transform_pair_of_input_iterators_tIbNSB_6detail15normal_iteratorINSB_10device_ptrIiEEEESQ_NS7_8equal_toIiEEEENS7_10__not_fn_tINS7_10__identityEEEEENSB_17counting_iteratorIlNSB_11use_defaultESZ_SZ_EEEEEEEjSF_S9_SV_EEvT0_PT3_T1_NS0_13GridEvenShareIS16_EET2_T4_E12temp_storage+104];
	ld.shared.u64 	%rd290, [_ZZN3cub18CUB_300001_SM_10006detail6reduce18DeviceReduceKernelINS2_10policy_hubIN4cuda3std3__45tupleIJblEEEjN6thrust24THRUST_300001_SM_1000_NS8cuda_cub9__find_if7functorIS9_EEE10Policy1000ENSB_12zip_iteratorINS8_IJNSD_26transform_input_iterator_tIbNSC_6detail35transform_pair_of_input_iterators_tIbNSB_6detail15normal_iteratorINSB_10device_ptrIiEEEESQ_NS7_8equal_toIiEEEENS7_10__not_fn_tINS7_10__identityEEEEENSB_17counting_iteratorIlNSB_11use_defaultESZ_SZ_EEEEEEEjSF_S9_SV_EEvT0_PT3_T1_NS0_13GridEvenShareIS16_EET2_T4_E12temp_storage+112];
	setp.eq.s16 	%p144, %rs221, 0;
	setp.eq.s16 	%p145, %rs222, 0;
	min.s64 	%rd291, %rd290, %rd289;
	selp.b16 	%rs223, %rs220, 1, %p145;
	selp.b16 	%rs224, %rs222, %rs223, %p144;
	and.b16  	%rs225, %rs224, 255;
	selp.b64 	%rd292, %rd289, %rd291, %p145;
	selp.b64 	%rd293, %rd290, %rd292, %p144;
	ld.shared.u8 	%rs226, [_ZZN3cub18CUB_300001_SM_10006detail6reduce18DeviceReduceKernelINS2_10policy_hubIN4cuda3std3__45tupleIJblEEEjN6thrust24THRUST_300001_SM_1000_NS8cuda_cub9__find_if7functorIS9_EEE10Policy1000ENSB_12zip_iteratorINS8_IJNSD_26transform_input_iterator_tIbNSC_6detail35transform_pair_of_input_iterators_tIbNSB_6detail15normal_iteratorINSB_10device_ptrIiEEEESQ_NS7_8equal_toIiEEEENS7_10__not_fn_tINS7_10__identityEEEEENSB_17counting_iteratorIlNSB_11use_defaultESZ_SZ_EEEEEEEjSF_S9_SV_EEvT0_PT3_T1_NS0_13GridEvenShareIS16_EET2_T4_E12temp_storage+120];
	ld.shared.u64 	%rd294, [_ZZN3cub18CUB_300001_SM_10006detail6reduce18DeviceReduceKernelINS2_10policy_hubIN4cuda3std3__45tupleIJblEEEjN6thrust24THRUST_300001_SM_1000_NS8cuda_cub9__find_if7functorIS9_EEE10Policy1000ENSB_12zip_iteratorINS8_IJNSD_26transform_input_iterator_tIbNSC_6detail35transform_pair_of_input_iterators_tIbNSB_6detail15normal_iteratorINSB_10device_ptrIiEEEESQ_NS7_8equal_toIiEEEENS7_10__not_fn_tINS7_10__identityEEEEENSB_17counting_iteratorIlNSB_11use_defaultESZ_SZ_EEEEEEEjSF_S9_SV_EEvT0_PT3_T1_NS0_13GridEvenShareIS16_EET2_T4_E12temp_storage+128];
	setp.eq.s16 	%p146, %rs225, 0;
	setp.eq.s16 	%p147, %rs226, 0;
	min.s64 	%rd295, %rd294, %rd293;
	selp.b16 	%rs227, %rs224, 1, %p147;
	selp.b16 	%rs385, %rs226, %rs227, %p146;
	selp.b64 	%rd296, %rd293, %rd295, %p147;
	selp.b64 	%rd482, %rd294, %rd296, %p146;
$L__BB123_119:
	mov.u32 	%r560, %tid.x;
	setp.ne.s32 	%p324, %r560, 0;
	@%p324 bra 	$L__BB123_121;
	ld.param.u64 	%rd472, [_ZN3cub18CUB_300001_SM_10006detail6reduce18DeviceReduceKernelINS2_10policy_hubIN4cuda3std3__45tupleIJblEEEjN6thrust24THRUST_300001_SM_1000_NS8cuda_cub9__find_if7functorIS9_EEE10Policy1000ENSB_12zip_iteratorINS8_IJNSD_26transform_input_iterator_tIbNSC_6detail35transform_pair_of_input_iterators_tIbNSB_6detail15normal_iteratorINSB_10device_ptrIiEEEESQ_NS7_8equal_toIiEEEENS7_10__not_fn_tINS7_10__identityEEEEENSB_17counting_iteratorIlNSB_11use_defaultESZ_SZ_EEEEEEEjSF_S9_SV_EEvT0_PT3_T1_NS0_13GridEvenShareIS16_EET2_T4__param_1];
	cvta.to.global.u64 	%rd469, %rd472;
	mul.wide.u32 	%rd470, %r3, 16;
	add.s64 	%rd471, %rd469, %rd470;
	st.global.u8 	[%rd471], %rs385;
	st.global.u64 	[%rd471+8], %rd482;
$L__BB123_121:
	ret;

}
	// .globl	_ZN3cub18CUB_300001_SM_10006detail6reduce28DeviceReduceSingleTileKernelINS2_10policy_hubIN4cuda3std3__45tupleIJblEEEyN6thrust24THRUST_300001_SM_1000_NS8cuda_cub9__find_if7functorIS9_EEE10Policy1000ENSB_12zip_iteratorINS8_IJNSD_26transform_input_iterator_tIbNSC_6detail35transform_pair_of_input_iterators_tIbNSB_6detail15normal_iteratorINSB_10device_ptrIiEEEESQ_NS7_8equal_toIiEEEENS7_10__not_fn_tINS7_10__identityEEEEENSB_17counting_iteratorIlNSB_11use_defaultESZ_SZ_EEEEEEEPS9_ySF_S9_S9_SV_EEvT0_T1_T2_T3_T4_T6_
.visible .entry _ZN3cub18CUB_300001_SM_10006detail6reduce28DeviceReduceSingleTileKernelINS2_10policy_hubIN4cuda3std3__45tupleIJblEEEyN6thrust24THRUST_300001_SM_1000_NS8cuda_cub9__find_if7functorIS9_EEE10Policy1000ENSB_12zip_iteratorINS8_IJNSD_26transform_input_iterator_tIbNSC_6detail35transform_pair_of_input_iterators_tIbNSB_6detail15normal_iteratorINSB_10device_ptrIiEEEESQ_NS7_8equal_toIiEEEENS7_10__not_fn_tINS7_10__identityEEEEENSB_17counting_iteratorIlNSB_11use_defaultESZ_SZ_EEEEEEEPS9_ySF_S9_S9_SV_EEvT0_T1_T2_T3_T4_T6_(
	.param .align 8 .b8 _ZN3cub18CUB_300001_SM_10006detail6reduce28DeviceReduceSingleTileKernelINS2_10policy_hubIN4cuda3std3__45tupleIJblEEEyN6thrust24THRUST_300001_SM_1000_NS8cuda_cub9__find_if7functorIS9_EEE10Policy1000ENSB_12zip_iteratorINS8_IJNSD_26transform_input_iterator_tIbNSC_6detail35transform_pair_of_input_iterators_tIbNSB_6detail15normal_iteratorINSB_10device_ptrIiEEEESQ_NS7_8equal_toIiEEEENS7_10__not_fn_tINS7_10__identityEEEEENSB_17counting_iteratorIlNSB_11use_defaultESZ_SZ_EEEEEEEPS9_ySF_S9_S9_SV_EEvT0_T1_T2_T3_T4_T6__param_0[40],
	.param .u64 .ptr .align 1 _ZN3cub18CUB_300001_SM_10006detail6reduce28DeviceReduceSingleTileKernelINS2_10policy_hubIN4cuda3std3__45tupleIJblEEEyN6thrust24THRUST_300001_SM_1000_NS8cuda_cub9__find_if7functorIS9_EEE10Policy1000ENSB_12zip_iteratorINS8_IJNSD_26transform_input_iterator_tIbNSC_6detail35transform_pair_of_input_iterators_tIbNSB_6detail15normal_iteratorINSB_10device_ptrIiEEEESQ_NS7_8equal_toIiEEEENS7_10__not_fn_tINS7_10__identityEEEEENSB_17counting_iteratorIlNSB_11use_defaultESZ_SZ_EEEEEEEPS9_ySF_S9_S9_SV_EEvT0_T1_T2_T3_T4_T6__param_1,
	.param .u64 _ZN3cub18CUB_300001_SM_10006detail6reduce28DeviceReduceSingleTileKernelINS2_10policy_hubIN4cuda3std3__45tupleIJblEEEyN6thrust24THRUST_300001_SM_1000_NS8cuda_cub9__find_if7functorIS9_EEE10Policy1000ENSB_12zip_iteratorINS8_IJNSD_26transform_input_iterator_tIbNSC_6detail35transform_pair_of_input_iterators_tIbNSB_6detail15normal_iteratorINSB_10device_ptrIiEEEESQ_NS7_8equal_toIiEEEENS7_10__not_fn_tINS7_10__identityEEEEENSB_17counting_iteratorIlNSB_11use_defaultESZ_SZ_EEEEEEEPS9_ySF_S9_S9_SV_EEvT0_T1_T2_T3_T4_T6__param_2,
	.param .align 1 .b8 _ZN3cub18CUB_300001_SM_10006detail6reduce28DeviceReduceSingleTileKernelINS2_10policy_hubIN4cuda3std3__45tupleIJblEEEyN6thrust24THRUST_300001_SM_1000_NS8cuda_cub9__find_if7functorIS9_EEE10Policy1000ENSB_12zip_iteratorINS8_IJNSD_26transform_input_iterator_tIbNSC_6detail35transform_pair_of_input_iterators_tIbNSB_6detail15normal_iteratorINSB_10device_ptrIiEEEESQ_NS7_8equal_toIiEEEENS7_10__not_fn_tINS7_10__identityEEEEENSB_17counting_iteratorIlNSB_11use_defaultESZ_SZ_EEEEEEEPS9_ySF_S9_S9_SV_EEvT0_T1_T2_T3_T4_T6__param_3[1],
	.param .align 8 .b8 _ZN3cub18CUB_300001_SM_10006detail6reduce28DeviceReduceSingleTileKernelINS2_10policy_hubIN4cuda3std3__45tupleIJblEEEyN6thrust24THRUST_300001_SM_1000_NS8cuda_cub9__find_if7functorIS9_EEE10Policy1000ENSB_12zip_iteratorINS8_IJNSD_26transform_input_iterator_tIbNSC_6detail35transform_pair_of_input_iterators_tIbNSB_6detail15normal_iteratorINSB_10device_ptrIiEEEESQ_NS7_8equal_toIiEEEENS7_10__not_fn_tINS7_10__identityEEEEENSB_17counting_iteratorIlNSB_11use_defaultESZ_SZ_EEEEEEEPS9_ySF_S9_S9_SV_EEvT0_T1_T2_T3_T4_T6__param_4[16],
	.param .align 1 .b8 _ZN3cub18CUB_300001_SM_10006detail6reduce28DeviceReduceSingleTileKernelINS2_10policy_hubIN4cuda3std3__45tupleIJblEEEyN6thrust24THRUST_300001_SM_1000_NS8cuda_cub9__find_if7functorIS9_EEE10Policy1000ENSB_12zip_iteratorINS8_IJNSD_26transform_input_iterator_tIbNSC_6detail35transform_pair_of_input_iterators_tIbNSB_6detail15normal_iteratorINSB_10device_ptrIiEEEESQ_NS7_8equal_toIiEEEENS7_10__not_fn_tINS7_10__identityEEEEENSB_17counting_iteratorIlNSB_11use_defaultESZ_SZ_EEEEEEEPS9_ySF_S9_S9_SV_EEvT0_T1_T2_T3_T4_T6__param_5[1]
)
.maxntid 256
.minnctapersm 1
{
	.reg .pred 	%p<329>;
	.reg .b16 	%rs<423>;
	.reg .b32 	%r<514>;
	.reg .b64 	%rd<450>;
	// demoted variable
	.shared .align 8 .b8 _ZZN3cub18CUB_300001_SM_10006detail6reduce28DeviceReduceSingleTileKernelINS2_10policy_hubIN4cuda3std3__45tupleIJblEEEyN6thrust24THRUST_300001_SM_1000_NS8cuda_cub9__find_if7functorIS9_EEE10Policy1000ENSB_12zip_iteratorINS8_IJNSD_26transform_input_iterator_tIbNSC_6detail35transform_pair_of_input_iterators_tIbNSB_6detail15normal_iteratorINSB_10device_ptrIiEEEESQ_NS7_8equal_toIiEEEENS7_10__not_fn_tINS7_10__identityEEEEENSB_17counting_iteratorIlNSB_11use_defaultESZ_SZ_EEEEEEEPS9_ySF_S9_S9_SV_EEvT0_T1_T2_T3_T4_T6_E12temp_storage[152];
	ld.param.u64 	%rd122, [_ZN3cub18CUB_300001_SM_10006detail6reduce28DeviceReduceSingleTileKernelINS2_10policy_hubIN4cuda3std3__45tupleIJblEEEyN6thrust24THRUST_300001_SM_1000_NS8cuda_cub9__find_if7functorIS9_EEE10Policy1000ENSB_12zip_iteratorINS8_IJNSD_26transform_input_iterator_tIbNSC_6detail35transform_pair_of_input_iterators_tIbNSB_6detail15normal_iteratorINSB_10device_ptrIiEEEESQ_NS7_8equal_toIiEEEENS7_10__not_fn_tINS7_10__identityEEEEENSB_17counting_iteratorIlNSB_11use_defaultESZ_SZ_EEEEEEEPS9_ySF_S9_S9_SV_EEvT0_T1_T2_T3_T4_T6__param_4+8];
	ld.param.u64 	%rd120, [_ZN3cub18CUB_300001_SM_10006detail6reduce28DeviceReduceSingleTileKernelINS2_10policy_hubIN4cuda3std3__45tupleIJblEEEyN6thrust24THRUST_300001_SM_1000_NS8cuda_cub9__find_if7functorIS9_EEE10Policy1000ENSB_12zip_iteratorINS8_IJNSD_26transform_input_iterator_tIbNSC_6detail35transform_pair_of_input_iterators_tIbNSB_6detail15normal_iteratorINSB_10device_ptrIiEEEESQ_NS7_8equal_toIiEEEENS7_10__not_fn_tINS7_10__identityEEEEENSB_17counting_iteratorIlNSB_11use_defaultESZ_SZ_EEEEEEEPS9_ySF_S9_S9_SV_EEvT0_T1_T2_T3_T4_T6__param_0+32];
	ld.param.u64 	%rd119, [_ZN3cub18CUB_300001_SM_10006detail6reduce28DeviceReduceSingleTileKernelINS2_10policy_hubIN4cuda3std3__45tupleIJblEEEyN6thrust24THRUST_300001_SM_1000_NS8cuda_cub9__find_if7functorIS9_EEE10Policy1000ENSB_12zip_iteratorINS8_IJNSD_26transform_input_iterator_tIbNSC_6detail35transform_pair_of_input_iterators_tIbNSB_6detail15normal_iteratorINSB_10device_ptrIiEEEESQ_NS7_8equal_toIiEEEENS7_10__not_fn_tINS7_10__identityEEEEENSB_17counting_iteratorIlNSB_11use_defaultESZ_SZ_EEEEEEEPS9_ySF_S9_S9_SV_EEvT0_T1_T2_T3_T4_T6__param_0+8];
	ld.param.u64 	%rd118, [_ZN3cub18CUB_300001_SM_10006detail6reduce28DeviceReduceSingleTileKernelINS2_10policy_hubIN4cuda3std3__45tupleIJblEEEyN6thrust24THRUST_300001_SM_1000_NS8cuda_cub9__find_if7functorIS9_EEE10Policy1000ENSB_12zip_iteratorINS8_IJNSD_26transform_input_iterator_tIbNSC_6detail35transform_pair_of_input_iterators_tIbNSB_6detail15normal_iteratorINSB_10device_ptrIiEEEESQ_NS7_8equal_toIiEEEENS7_10__not_fn_tINS7_10__identityEEEEENSB_17counting_iteratorIlNSB_11use_defaultESZ_SZ_EEEEEEEPS9_ySF_S9_S9_SV_EEvT0_T1_T2_T3_T4_T6__param_0];
	ld.param.u64 	%rd123, [_ZN3cub18CUB_300001_SM_10006detail6reduce28DeviceReduceSingleTileKernelINS2_10policy_hubIN4cuda3std3__45tupleIJblEEEyN6thrust24THRUST_300001_SM_1000_NS8cuda_cub9__find_if7functorIS9_EEE10Policy1000ENSB_12zip_iteratorINS8_IJNSD_26transform_input_iterator_tIbNSC_6detail35transform_pair_of_input_iterators_tIbNSB_6detail15normal_iteratorINSB_10device_ptrIiEEEESQ_NS7_8equal_toIiEEEENS7_10__not_fn_tINS7_10__identityEEEEENSB_17counting_iteratorIlNSB_11use_defaultESZ_SZ_EEEEEEEPS9_ySF_S9_S9_SV_EEvT0_T1_T2_T3_T4_T6__param_1];
	ld.param.u64 	%rd121, [_ZN3cub18CUB_300001_SM_10006detail6reduce28DeviceReduceSingleTileKernelINS2_10policy_hubIN4cuda3std3__45tupleIJblEEEyN6thrust24THRUST_300001_SM_1000_NS8cuda_cub9__find_if7functorIS9_EEE10Policy1000ENSB_12zip_iteratorINS8_IJNSD_26transform_input_iterator_tIbNSC_6detail35transform_pair_of_input_iterators_tIbNSB_6detail15normal_iteratorINSB_10device_ptrIiEEEESQ_NS7_8equal_toIiEEEENS7_10__not_fn_tINS7_10__identityEEEEENSB_17counting_iteratorIlNSB_11use_defaultESZ_SZ_EEEEEEEPS9_ySF_S9_S9_SV_EEvT0_T1_T2_T3_T4_T6__param_2];
	ld.param.u8 	%rs108, [_ZN3cub18CUB_300001_SM_10006detail6reduce28DeviceReduceSingleTileKernelINS2_10policy_hubIN4cuda3std3__45tupleIJblEEEyN6thrust24THRUST_300001_SM_1000_NS8cuda_cub9__find_if7functorIS9_EEE10Policy1000ENSB_12zip_iteratorINS8_IJNSD_26transform_input_iterator_tIbNSC_6detail35transform_pair_of_input_iterators_tIbNSB_6detail15normal_iteratorINSB_10device_ptrIiEEEESQ_NS7_8equal_toIiEEEENS7_10__not_fn_tINS7_10__identityEEEEENSB_17counting_iteratorIlNSB_11use_defaultESZ_SZ_EEEEEEEPS9_ySF_S9_S9_SV_EEvT0_T1_T2_T3_T4_T6__param_4];
	cvta.to.global.u64 	%rd1, %rd123;
	setp.ne.s64 	%p1, %rd121, 0;
	@%p1 bra 	$L__BB124_3;
	mov.u32 	%r502, %tid.x;
	setp.ne.s32 	%p328, %r502, 0;
	@%p328 bra 	$L__BB124_122;
	st.global.u8 	[%rd1], %rs108;
	st.global.u64 	[%rd1+8], %rd122;
	bra.uni 	$L__BB124_122;
$L__BB124_3:
	cvta.to.global.u64 	%rd2, %rd118;
	cvta.to.global.u64 	%rd3, %rd119;
	setp.gt.u64 	%p2, %rd121, 1023;
	@%p2 bra 	$L__BB124_80;
	cvt.u32.u64 	%r1, %rd121;
	mov.u32 	%r2, %tid.x;
	setp.ge.u32 	%p149, %r2, %r1;
	mov.b16 	%rs391, 0;
	mov.b64 	%rd416, 0;
	mov.u32 	%r506, %r2;
	@%p149 bra 	$L__BB124_6;
	cvt.u64.u32 	%rd273, %r2;
	mul.wide.u32 	%rd274, %r2, 4;
	add.s64 	%rd275, %rd2, %rd274;
	add.s64 	%rd276, %rd3, %rd274;
	add.s64 	%rd416, %rd120, %rd273;
	ld.global.u32 	%r232, [%rd275];
	ld.global.u32 	%r233, [%rd276];
	setp.ne.s32 	%p150, %r232, %r233;
	selp.u16 	%rs391, 1, 0, %p150;
	add.s32 	%r506, %r2, 256;
$L__BB124_6:
	setp.ge.u32 	%p151, %r506, %r1;
	@%p151 bra 	$L__BB124_18;
	not.b32 	%r234, %r506;
	add.s32 	%r5, %r234, %r1;
	shr.u32 	%r235, %r5, 8;
	add.s32 	%r6, %r235, 1;
	and.b32  	%r7, %r6, 7;
	setp.lt.u32 	%p152, %r5, 1792;
	@%p152 bra 	$L__BB124_10;
	and.b32  	%r236, %r6, 33554424;
	neg.s32 	%r504, %r236;
$L__BB124_9:
	.pragma "nounroll";
	cvt.u64.u32 	%rd278, %r506;
	mul.wide.u32 	%rd279, %r506, 4;
	add.s64 	%rd280, %rd2, %rd279;
	add.s64 	%rd281, %rd3, %rd279;
	add.s64 	%rd282, %rd120, %rd278;
	ld.global.u32 	%r237, [%rd280];
	ld.global.u32 	%r238, [%rd281];
	setp.ne.s32 	%p153, %r237, %r238;
	selp.u16 	%rs232, 1, 0, %p153;
	and.b16  	%rs233, %rs391, 255;
	setp.ne.s16 	%p155, %rs233, 0;
	and.pred  	%p156, %p155, %p153;
	min.s64 	%rd283, %rd282, %rd416;
	setp.eq.s16 	%p157, %rs233, 0;
	selp.b64 	%rd284, %rd282, %rd416, %p157;
	selp.b16 	%rs234, %rs232, %rs391, %p157;
	selp.b64 	%rd285, %rd283, %rd284, %p156;
	selp.b16 	%rs235, 1, %rs234, %p156;
	and.b16  	%rs236, %rs235, 255;
	add.s64 	%rd286, %rd282, 256;
	ld.global.u32 	%r239, [%rd280+1024];
	ld.global.u32 	%r240, [%rd281+1024];
	setp.ne.s32 	%p158, %r239, %r240;
	selp.u16 	%rs237, 1, 0, %p158;
	setp.ne.s16 	%p160, %rs236, 0;
	and.pred  	%p161, %p160, %p158;
	min.s64 	%rd287, %rd286, %rd285;
	setp.eq.s16 	%p162, %rs236, 0;
	selp.b64 	%rd288, %rd286, %rd285, %p162;
	selp.b16 	%rs238, %rs237, %rs235, %p162;
	selp.b64 	%rd289, %rd287, %rd288, %p161;
	selp.b16 	%rs239, 1, %rs238, %p161;
	and.b16  	%rs240, %rs239, 255;
	add.s64 	%rd290, %rd282, 512;
	ld.global.u32 	%r241, [%rd280+2048];
	ld.global.u32 	%r242, [%rd281+2048];
	setp.ne.s32 	%p163, %r241, %r242;
	selp.u16 	%rs241, 1, 0, %p163;
	setp.ne.s16 	%p165, %rs240, 0;
	and.pred  	%p166, %p165, %p163;
	min.s64 	%rd291, %rd290, %rd289;
	setp.eq.s16 	%p167, %rs240, 0;
	selp.b64 	%rd292, %rd290, %rd289, %p167;
	selp.b16 	%rs242, %rs241, %rs239, %p167;
	selp.b64 	%rd293, %rd291, %rd292, %p166;
	selp.b16 	%rs243, 1, %rs242, %p166;
	and.b16  	%rs244, %rs243, 255;
	add.s64 	%rd294, %rd282, 768;
	ld.global.u32 	%r243, [%rd280+3072];
	ld.global.u32 	%r244, [%rd281+3072];
	setp.ne.s32 	%p168, %r243, %r244;
	selp.u16 	%rs245, 1, 0, %p168;
	setp.ne.s16 	%p170, %rs244, 0;
	and.pred  	%p171, %p170, %p168;
	min.s64 	%rd295, %rd294, %rd293;
	setp.eq.s16 	%p172, %rs244, 0;
	selp.b64 	%rd296, %rd294, %rd293, %p172;
	selp.b16 	%rs246, %rs245, %rs243, %p172;
	selp.b64 	%rd297, %rd295, %rd296, %p171;
	selp.b16 	%rs247, 1, %rs246, %p171;
	and.b16  	%rs248, %rs247, 255;
	add.s64 	%rd298, %rd282, 1024;
	ld.global.u32 	%r245, [%rd280+4096];
	ld.global.u32 	%r246, [%rd281+4096];
	setp.ne.s32 	%p173, %r245, %r246;
	selp.u16 	%rs249, 1, 0, %p173;
	setp.ne.s16 	%p175, %rs248, 0;
	and.pred  	%p176, %p175, %p173;
	min.s64 	%rd299, %rd298, %rd297;
	setp.eq.s16 	%p177, %rs248, 0;
	selp.b64 	%rd300, %rd298, %rd297, %p177;
	selp.b16 	%rs250, %rs249, %rs247, %p177;
	selp.b64 	%rd301, %rd299, %rd300, %p176;
	selp.b16 	%rs251, 1, %rs250, %p176;
	and.b16  	%rs252, %rs251, 255;
	add.s64 	%rd302, %rd282, 1280;
	ld.global.u32 	%r247, [%rd280+5120];
	ld.global.u32 	%r248, [%rd281+5120];
	setp.ne.s32 	%p178, %r247, %r248;
	selp.u16 	%rs253, 1, 0, %p178;
	setp.ne.s16 	%p180, %rs252, 0;
	and.pred  	%p181, %p180, %p178;
	min.s64 	%rd303, %rd302, %rd301;
	setp.eq.s16 	%p182, %rs252, 0;
	selp.b64 	%rd304, %rd302, %rd301, %p182;
	selp.b16 	%rs254, %rs253, %rs251, %p182;
	selp.b64 	%rd305, %rd303, %rd304, %p181;
	selp.b16 	%rs255, 1, %rs254, %p181;
	and.b16  	%rs256, %rs255, 255;
	add.s64 	%rd306, %rd282, 1536;
	ld.global.u32 	%r249, [%rd280+6144];
	ld.global.u32 	%r250, [%rd281+6144];
	setp.ne.s32 	%p183, %r249, %r250;
	selp.u16 	%rs257, 1, 0, %p183;
	setp.ne.s16 	%p185, %rs256, 0;
	and.pred  	%p186, %p185, %p183;
	min.s64 	%rd307, %rd306, %rd305;
	setp.eq.s16 	%p187, %rs256, 0;
	selp.b64 	%rd308, %rd306, %rd305, %p187;
	selp.b16 	%rs258, %rs257, %rs255, %p187;
	selp.b64 	%rd309, %rd307, %rd308, %p186;
	selp.b16 	%rs259, 1, %rs258, %p186;
	and.b16  	%rs260, %rs259, 255;
	add.s64 	%rd310, %rd282, 1792;
	ld.global.u32 	%r251, [%rd280+7168];
	ld.global.u32 	%r252, [%rd281+7168];
	setp.ne.s32 	%p188, %r251, %r252;
	selp.u16 	%rs261, 1, 0, %p188;
	setp.ne.s16 	%p190, %rs260, 0;
	and.pred  	%p191, %p190, %p188;
	min.s64 	%rd311, %rd310, %rd309;
	setp.eq.s16 	%p192, %rs260, 0;
	selp.b64 	%rd312, %rd310, %rd309, %p192;
	selp.b16 	%rs262, %rs261, %rs259, %p192;
	selp.b64 	%rd416, %rd311, %rd312, %p191;
	selp.b16 	%rs391, 1, %rs262, %p191;
	add.s32 	%r506, %r506, 2048;
	add.s32 	%r504, %r504, 8;
	setp.ne.s32 	%p193, %r504, 0;
	@%p193 bra 	$L__BB124_9;
$L__BB124_10:
	setp.eq.s32 	%p194, %r7, 0;
	@%p194 bra 	$L__BB124_18;
	setp.lt.u32 	%p195, %r7, 4;
	@%p195 bra 	$L__BB124_13;
	cvt.u64.u32 	%rd314, %r506;
	mul.wide.u32 	%rd315, %r506, 4;
	add.s64 	%rd316, %rd2, %rd315;
	add.s64 	%rd317, %rd3, %rd315;
	add.s64 	%rd318, %rd120, %rd314;
	ld.global.u32 	%r253, [%rd316];
	ld.global.u32 	%r254, [%rd317];
	setp.ne.s32 	%p196, %r253, %r254;
	selp.u16 	%rs264, 1, 0, %p196;
	and.b16  	%rs265, %rs391, 255;
	setp.ne.s16 	%p198, %rs265, 0;
	and.pred  	%p199, %p198, %p196;
	min.s64 	%rd319, %rd318, %rd416;
	setp.eq.s16 	%p200, %rs265, 0;
	selp.b64 	%rd320, %rd318, %rd416, %p200;
	selp.b16 	%rs266, %rs264, %rs391, %p200;
	selp.b64 	%rd321, %rd319, %rd320, %p199;
	selp.b16 	%rs267, 1, %rs266, %p199;
	and.b16  	%rs268, %rs267, 255;
	add.s32 	%r255, %r506, 256;
	cvt.u64.u32 	%rd322, %r255;
	add.s64 	%rd323, %rd120, %rd322;
	ld.global.u32 	%r256, [%rd316+1024];
	ld.global.u32 	%r257, [%rd317+1024];
	setp.ne.s32 	%p201, %r256, %r257;
	selp.u16 	%rs269, 1, 0, %p201;
	setp.ne.s16 	%p203, %rs268, 0;
	and.pred  	%p204, %p203, %p201;
	min.s64 	%rd324, %rd323, %rd321;
	setp.eq.s16 	%p205, %rs268, 0;
	selp.b64 	%rd325, %rd323, %rd321, %p205;
	selp.b16 	%rs270, %rs269, %rs267, %p205;
	selp.b64 	%rd326, %rd324, %rd325, %p204;
	selp.b16 	%rs271, 1, %rs270, %p204;
	and.b16  	%rs272, %rs271, 255;
	add.s32 	%r258, %r506, 512;
	cvt.u64.u32 	%rd327, %r258;
	add.s64 	%rd328, %rd120, %rd327;
	ld.global.u32 	%r259, [%rd316+2048];
	ld.global.u32 	%r260, [%rd317+2048];
	setp.ne.s32 	%p206, %r259, %r260;
	selp.u16 	%rs273, 1, 0, %p206;
	setp.ne.s16 	%p208, %rs272, 0;
	and.pred  	%p209, %p208, %p206;
	min.s64 	%rd329, %rd328, %rd326;
	setp.eq.s16 	%p210, %rs272, 0;
	selp.b64 	%rd330, %rd328, %rd326, %p210;
	selp.b16 	%rs274, %rs273, %rs271, %p210;
	selp.b64 	%rd331, %rd329, %rd330, %p209;
	selp.b16 	%rs275, 1, %rs274, %p209;
	and.b16  	%rs276, %rs275, 255;
	add.s32 	%r261, %r506, 768;
	cvt.u64.u32 	%rd332, %r261;
	add.s64 	%rd333, %rd120, %rd332;
	ld.global.u32 	%r262, [%rd316+3072];
	ld.global.u32 	%r263, [%rd317+3072];
	setp.ne.s32 	%p211, %r262, %r263;
	selp.u16 	%rs277, 1, 0, %p211;
	setp.ne.s16 	%p213, %rs276, 0;
	and.pred  	%p214, %p213, %p211;
	min.s64 	%rd334, %rd333, %rd331;
	setp.eq.s16 	%p215, %rs276, 0;
	selp.b64 	%rd335, %rd333, %rd331, %p215;
	selp.b16 	%rs278, %rs277, %rs275, %p215;
	selp.b64 	%rd416, %rd334, %rd335, %p214;
	selp.b16 	%rs391, 1, %rs278, %p214;
	add.s32 	%r506, %r506, 1024;
$L__BB124_13:
	and.b32  	%r264, %r6, 3;
	setp.eq.s32 	%p216, %r264, 0;
	@%p216 bra 	$L__BB124_18;
	setp.eq.s32 	%p217, %r264, 1;
	@%p217 bra 	$L__BB124_16;
	cvt.u64.u32 	%rd337, %r506;
	mul.wide.u32 	%rd338, %r506, 4;
	add.s64 	%rd339, %rd2, %rd338;
	add.s64 	%rd340, %rd3, %rd338;
	add.s64 	%rd341, %rd120, %rd337;
	ld.global.u32 	%r265, [%rd339];
	ld.global.u32 	%r266, [%rd340];
	setp.ne.s32 	%p218, %r265, %r266;
	selp.u16 	%rs280, 1, 0, %p218;
	and.b16  	%rs281, %rs391, 255;
	setp.ne.s16 	%p220, %rs281, 0;
	and.pred  	%p221, %p220, %p218;
	min.s64 	%rd342, %rd341, %rd416;
	setp.eq.s16 	%p222, %rs281, 0;
	selp.b64 	%rd343, %rd341, %rd416, %p222;
	selp.b16 	%rs282, %rs280, %rs391, %p222;
	selp.b64 	%rd344, %rd342, %rd343, %p221;
	selp.b16 	%rs283, 1, %rs282, %p221;
	and.b16  	%rs284, %rs283, 255;
	add.s32 	%r267, %r506, 256;
	cvt.u64.u32 	%rd345, %r267;
	add.s64 	%rd346, %rd120, %rd345;
	ld.global.u32 	%r268, [%rd339+1024];
	ld.global.u32 	%r269, [%rd340+1024];
	setp.ne.s32 	%p223, %r268, %r269;
	selp.u16 	%rs285, 1, 0, %p223;
	setp.ne.s16 	%p225, %rs284, 0;
	and.pred  	%p226, %p225, %p223;
	min.s64 	%rd347, %rd346, %rd344;
	setp.eq.s16 	%p227, %rs284, 0;
	selp.b64 	%rd348, %rd346, %rd344, %p227;
	selp.b16 	%rs286, %rs285, %rs283, %p227;
	selp.b64 	%rd416, %rd347, %rd348, %p226;
	selp.b16 	%rs391, 1, %rs286, %p226;
	add.s32 	%r506, %r506, 512;
$L__BB124_16:
	and.b32  	%r270, %r5, 256;
	setp.ne.s32 	%p228, %r270, 0;
	@%p228 bra 	$L__BB124_18;
	cvt.u64.u32 	%rd349, %r506;
	mul.wide.u32 	%rd350, %r506, 4;
	add.s64 	%rd351, %rd2, %rd350;
	add.s64 	%rd352, %rd3, %rd350;
	add.s64 	%rd353, %rd120, %rd349;
	ld.global.u32 	%r271, [%rd351];
	ld.global.u32 	%r272, [%rd352];
	setp.ne.s32 	%p229, %r271, %r272;
	selp.u16 	%rs287, 1, 0, %p229;
	and.b16  	%rs288, %rs391, 255;
	setp.ne.s16 	%p231, %rs288, 0;
	and.pred  	%p232, %p231, %p229;
	min.s64 	%rd354, %rd353, %rd416;
	setp.eq.s16 	%p233, %rs288, 0;
	selp.b64 	%rd355, %rd353, %rd416, %p233;
	selp.b16 	%rs289, %rs287, %rs391, %p233;
	selp.b64 	%rd416, %rd354, %rd355, %p232;
	selp.b16 	%rs391, 1, %rs289, %p232;
$L__BB124_18:
	setp.lt.u64 	%p234, %rd121, 256;
	@%p234 bra 	$L__BB124_43;
	// begin inline asm
	mov.u32 %r391, %laneid;
	// end inline asm
	cvt.u32.u16 	%r412, %rs391;
	and.b32  	%r393, %r412, 255;
	mov.b32 	%r409, 1;
	mov.b32 	%r410, 31;
	mov.b32 	%r411, -1;
	// begin inline asm
	shfl.sync.down.b32 %r392, %r393, %r409, %r410, %r411;
	// end inline asm
	// begin inline asm
	shfl.sync.down.b32 %r397, %r398, %r409, %r410, %r411;
	// end inline asm
	mov.b64 	{%r403, %r408}, %rd416;
	// begin inline asm
	shfl.sync.down.b32 %r402, %r403, %r409, %r410, %r411;
	// end inline asm
	// begin inline asm
	shfl.sync.down.b32 %r407, %r408, %r409, %r410, %r411;
	// end inline asm
	mov.b64 	%rd19, {%r402, %r407};
	cvt.u16.u32 	%rs15, %r392;
	setp.gt.s32 	%p284, %r391, 30;
	@%p284 bra 	$L__BB124_23;
	and.b16  	%rs331, %rs391, 255;
	setp.eq.s16 	%p285, %rs331, 0;
	and.b16  	%rs332, %rs15, 255;
	setp.eq.s16 	%p286, %rs332, 0;
	or.pred  	%p287, %p285, %p286;
	@%p287 bra 	$L__BB124_22;
	min.s64 	%rd416, %rd19, %rd416;
	mov.b16 	%rs391, 1;
	bra.uni 	$L__BB124_23;
$L__BB124_22:
	setp.eq.s16 	%p288, %rs331, 0;
	selp.b64 	%rd416, %rd19, %rd416, %p288;
	selp.b16 	%rs391, %rs15, %rs391, %p288;
$L__BB124_23:
	cvt.u32.u16 	%r433, %rs391;
	and.b32  	%r414, %r433, 255;
	mov.b32 	%r430, 2;
	mov.b32 	%r431, 31;
	mov.b32 	%r432, -1;
	// begin inline asm
	shfl.sync.down.b32 %r413, %r414, %r430, %r431, %r432;
	// end inline asm
	// begin inline asm
	shfl.sync.down.b32 %r418, %r419, %r430, %r431, %r432;
	// end inline asm
	mov.b64 	{%r424, %r429}, %rd416;
	// begin inline asm
	shfl.sync.down.b32 %r423, %r424, %r430, %r431, %r432;
	// end inline asm
	// begin inline asm
	shfl.sync.down.b32 %r428, %r429, %r430, %r431, %r432;
	// end inline asm
	mov.b64 	%rd23, {%r423, %r428};
	cvt.u16.u32 	%rs18, %r413;
	setp.gt.s32 	%p289, %r391, 29;
	@%p289 bra 	$L__BB124_27;
	and.b16  	%rs335, %rs391, 255;
	setp.eq.s16 	%p290, %rs335, 0;
	and.b16  	%rs336, %rs18, 255;
	setp.eq.s16 	%p291, %rs336, 0;
	or.pred  	%p292, %p290, %p291;
	@%p292 bra 	$L__BB124_26;
	min.s64 	%rd416, %rd23, %rd416;
	mov.b16 	%rs391, 1;
	bra.uni 	$L__BB124_27;
$L__BB124_26:
	setp.eq.s16 	%p293, %rs335, 0;
	selp.b16 	%rs391, %rs18, %rs391, %p293;
	selp.b64 	%rd416, %rd23, %rd416, %p293;
$L__BB124_27:
	cvt.u32.u16 	%r454, %rs391;
	and.b32  	%r435, %r454, 255;
	mov.b32 	%r451, 4;
	mov.b32 	%r452, 31;
	mov.b32 	%r453, -1;
	// begin inline asm
	shfl.sync.down.b32 %r434, %r435, %r451, %r452, %r453;
	// end inline asm
	// begin inline asm
	shfl.sync.down.b32 %r439, %r440, %r451, %r452, %r453;
	// end inline asm
	mov.b64 	{%r445, %r450}, %rd416;
	// begin inline asm
	shfl.sync.down.b32 %r444, %r445, %r451, %r452, %r453;
	// end inline asm
	// begin inline asm
	shfl.sync.down.b32 %r449, %r450, %r451, %r452, %r453;
	// end inline asm
	mov.b64 	%rd27, {%r444, %r449};
	cvt.u16.u32 	%rs21, %r434;
	setp.gt.s32 	%p294, %r391, 27;
	@%p294 bra 	$L__BB124_31;
	and.b16  	%rs339, %rs391, 255;
	setp.eq.s16 	%p295, %rs339, 0;
	and.b16  	%rs340, %rs21, 255;
	setp.eq.s16 	%p296, %rs340, 0;
	or.pred  	%p297, %p295, %p296;
	@%p297 bra 	$L__BB124_30;
	min.s64 	%rd416, %rd27, %rd416;
	mov.b16 	%rs391, 1;
	bra.uni 	$L__BB124_31;
$L__BB124_30:
	setp.eq.s16 	%p298, %rs339, 0;
	selp.b16 	%rs391, %rs21, %rs391, %p298;
	selp.b64 	%rd416, %rd27, %rd416, %p298;
$L__BB124_31:
	cvt.u32.u16 	%r475, %rs391;
	and.b32  	%r456, %r475, 255;
	mov.b32 	%r472, 8;
	mov.b32 	%r473, 31;
	mov.b32 	%r474, -1;
	// begin inline asm
	shfl.sync.down.b32 %r455, %r456, %r472, %r473, %r474;
	// end inline asm
	// begin inline asm
	shfl.sync.down.b32 %r460, %r461, %r472, %r473, %r474;
	// end inline asm
	mov.b64 	{%r466, %r471}, %rd416;
	// begin inline asm
	shfl.sync.down.b32 %r465, %r466, %r472, %r473, %r474;
	// end inline asm
	// begin inline asm
	shfl.sync.down.b32 %r470, %r471, %r472, %r473, %r474;
	// end inline asm
	mov.b64 	%rd31, {%r465, %r470};
	cvt.u16.u32 	%rs24, %r455;
	setp.gt.s32 	%p299, %r391, 23;
	@%p299 bra 	$L__BB124_35;
	and.b16  	%rs343, %rs391, 255;
	setp.eq.s16 	%p300, %rs343, 0;
	and.b16  	%rs344, %rs24, 255;
	setp.eq.s16 	%p301, %rs344, 0;
	or.pred  	%p302, %p300, %p301;
	@%p302 bra 	$L__BB124_34;
	min.s64 	%rd416, %rd31, %rd416;
	mov.b16 	%rs391, 1;
	bra.uni 	$L__BB124_35;
$L__BB124_34:
	setp.eq.s16 	%p303, %rs343, 0;
	selp.b16 	%rs391, %rs24, %rs391, %p303;
	selp.b64 	%rd416, %rd31, %rd416, %p303;
$L__BB124_35:
	cvt.u32.u16 	%r496, %rs391;
	and.b32  	%r477, %r496, 255;
	mov.b32 	%r493, 16;
	mov.b32 	%r494, 31;
	mov.b32 	%r495, -1;
	// begin inline asm
	shfl.sync.down.b32 %r476, %r477, %r493, %r494, %r495;
	// end inline asm
	// begin inline asm
	shfl.sync.down.b32 %r481, %r482, %r493, %r494, %r495;
	// end inline asm
	mov.b64 	{%r487, %r492}, %rd416;
	// begin inline asm
	shfl.sync.down.b32 %r486, %r487, %r493, %r494, %r495;
	// end inline asm
	// begin inline asm
	shfl.sync.down.b32 %r491, %r492, %r493, %r494, %r495;
	// end inline asm
	mov.b64 	%rd35, {%r486, %r491};
	cvt.u16.u32 	%rs27, %r476;
	setp.gt.s32 	%p304, %r391, 15;
	@%p304 bra 	$L__BB124_39;
	and.b16  	%rs347, %rs391, 255;
	setp.eq.s16 	%p305, %rs347, 0;
	and.b16  	%rs348, %rs27, 255;
	setp.eq.s16 	%p306, %rs348, 0;
	or.pred  	%p307, %p305, %p306;
	@%p307 bra 	$L__BB124_38;
	min.s64 	%rd416, %rd35, %rd416;
	mov.b16 	%rs391, 1;
	bra.uni 	$L__BB124_39;
$L__BB124_38:
	setp.eq.s16 	%p308, %rs347, 0;
	selp.b16 	%rs391, %rs27, %rs391, %p308;
	selp.b64 	%rd416, %rd35, %rd416, %p308;
$L__BB124_39:
	setp.ne.s32 	%p309, %r391, 0;
	@%p309 bra 	$L__BB124_41;
	shr.u32 	%r497, %r2, 1;
	and.b32  	%r498, %r497, 496;
	mov.u32 	%r499, _ZZN3cub18CUB_300001_SM_10006detail6reduce28DeviceReduceSingleTileKernelINS2_10policy_hubIN4cuda3std3__45tupleIJblEEEyN6thrust24THRUST_300001_SM_1000_NS8cuda_cub9__find_if7functorIS9_EEE10Policy1000ENSB_12zip_iteratorINS8_IJNSD_26transform_input_iterator_tIbNSC_6detail35transform_pair_of_input_iterators_tIbNSB_6detail15normal_iteratorINSB_10device_ptrIiEEEESQ_NS7_8equal_toIiEEEENS7_10__not_fn_tINS7_10__identityEEEEENSB_17counting_iteratorIlNSB_11use_defaultESZ_SZ_EEEEEEEPS9_ySF_S9_S9_SV_EEvT0_T1_T2_T3_T4_T6_E12temp_storage;
	add.s32 	%r500, %r499, %r498;
	st.shared.u8 	[%r500+8], %rs391;
	st.shared.u64 	[%r500+16], %rd416;
$L__BB124_41:
	bar.sync 	0;
	setp.ne.s32 	%p310, %r2, 0;
	@%p310 bra 	$L__BB124_120;
	ld.shared.u8 	%rs351, [_ZZN3cub18CUB_300001_SM_10006detail6reduce28DeviceReduceSingleTileKernelINS2_10policy_hubIN4cuda3std3__45tupleIJblEEEyN6thrust24THRUST_300001_SM_1000_NS8cuda_cub9__find_if7functorIS9_EEE10Policy1000ENSB_12zip_iteratorINS8_IJNSD_26transform_input_iterator_tIbNSC_6detail35transform_pair_of_input_iterators_tIbNSB_6detail15normal_iteratorINSB_10device_ptrIiEEEESQ_NS7_8equal_toIiEEEENS7_10__not_fn_tINS7_10__identityEEEEENSB_17counting_iteratorIlNSB_11use_defaultESZ_SZ_EEEEEEEPS9_ySF_S9_S9_SV_EEvT0_T1_T2_T3_T4_T6_E12temp_storage+24];
	ld.shared.u64 	%rd377, [_ZZN3cub18CUB_300001_SM_10006detail6reduce28DeviceReduceSingleTileKernelINS2_10policy_hubIN4cuda3std3__45tupleIJblEEEyN6thrust24THRUST_300001_SM_1000_NS8cuda_cub9__find_if7functorIS9_EEE10Policy1000ENSB_12zip_iteratorINS8_IJNSD_26transform_input_iterator_tIbNSC_6detail35transform_pair_of_input_iterators_tIbNSB_6detail15normal_iteratorINSB_10device_ptrIiEEEESQ_NS7_8equal_toIiEEEENS7_10__not_fn_tINS7_10__identityEEEEENSB_17counting_iteratorIlNSB_11use_defaultESZ_SZ_EEEEEEEPS9_ySF_S9_S9_SV_EEvT0_T1_T2_T3_T4_T6_E12temp_storage+32];
	and.b16  	%rs352, %rs391, 255;
	setp.eq.s16 	%p311, %rs352, 0;
	setp.eq.s16 	%p312, %rs351, 0;
	min.s64 	%rd378, %rd377, %rd416;
	selp.b16 	%rs353, %rs391, 1, %p312;
	selp.b16 	%rs354, %rs351, %rs353, %p311;
	and.b16  	%rs355, %rs354, 255;
	selp.b64 	%rd379, %rd416, %rd378, %p312;
	selp.b64 	%rd380, %rd377, %rd379, %p311;
	ld.shared.u8 	%rs356, [_ZZN3cub18CUB_300001_SM_10006detail6reduce28DeviceReduceSingleTileKernelINS2_10policy_hubIN4cuda3std3__45tupleIJblEEEyN6thrust24THRUST_300001_SM_1000_NS8cuda_cub9__find_if7functorIS9_EEE10Policy1000ENSB_12zip_iteratorINS8_IJNSD_26transform_input_iterator_tIbNSC_6detail35transform_pair_of_input_iterators_tIbNSB_6detail15normal_iteratorINSB_10device_ptrIiEEEESQ_NS7_8equal_toIiEEEENS7_10__not_fn_tINS7_10__identityEEEEENSB_17counting_iteratorIlNSB_11use_defaultESZ_SZ_EEEEEEEPS9_ySF_S9_S9_SV_EEvT0_T1_T2_T3_T4_T6_E12temp_storage+40];
	ld.shared.u64 	%rd381, [_ZZN3cub18CUB_300001_SM_10006detail6reduce28DeviceReduceSingleTileKernelINS2_10policy_hubIN4cuda3std3__45tupleIJblEEEyN6thrust24THRUST_300001_SM_1000_NS8cuda_cub9__find_if7functorIS9_EEE10Policy1000ENSB_12zip_iteratorINS8_IJNSD_26transform_input_iterator_tIbNSC_6detail35transform_pair_of_input_iterators_tIbNSB_6detail15normal_iteratorINSB_10device_ptrIiEEEESQ_NS7_8equal_toIiEEEENS7_10__not_fn_tINS7_10__identityEEEEENSB_17counting_iteratorIlNSB_11use_defaultESZ_SZ_EEEEEEEPS9_ySF_S9_S9_SV_EEvT0_T1_T2_T3_T4_T6_E12temp_storage+48];
	setp.eq.s16 	%p313, %rs355, 0;
	setp.eq.s16 	%p314, %rs356, 0;
	min.s64 	%rd382, %rd381, %rd380;
	selp.b16 	%rs357, %rs354, 1, %p314;
	selp.b16 	%rs358, %rs356, %rs357, %p313;
	and.b16  	%rs359, %rs358, 255;
	selp.b64 	%rd383, %rd380, %rd382, %p314;
	selp.b64 	%rd384, %rd381, %rd383, %p313;
	ld.shared.u8 	%rs360, [_ZZN3cub18CUB_300001_SM_10006detail6reduce28DeviceReduceSingleTileKernelINS2_10policy_hubIN4cuda3std3__45tupleIJblEEEyN6thrust24THRUST_300001_SM_1000_NS8cuda_cub9__find_if7functorIS9_EEE10Policy1000ENSB_12zip_iteratorINS8_IJNSD_26transform_input_iterator_tIbNSC_6detail35transform_pair_of_input_iterators_tIbNSB_6detail15normal_iteratorINSB_10device_ptrIiEEEESQ_NS7_8equal_toIiEEEENS7_10__not_fn_tINS7_10__identityEEEEENSB_17counting_iteratorIlNSB_11use_defaultESZ_SZ_EEEEEEEPS9_ySF_S9_S9_SV_EEvT0_T1_T2_T3_T4_T6_E12temp_storage+56];
	ld.shared.u64 	%rd385, [_ZZN3cub18CUB_300001_SM_10006detail6reduce28DeviceReduceSingleTileKernelINS2_10policy_hubIN4cuda3std3__45tupleIJblEEEyN6thrust24THRUST_300001_SM_1000_NS8cuda_cub9__find_if7functorIS9_EEE10Policy1000ENSB_12zip_iteratorINS8_IJNSD_26transform_input_iterator_tIbNSC_6detail35transform_pair_of_input_iterators_tIbNSB_6detail15normal_iteratorINSB_10device_ptrIiEEEESQ_NS7_8equal_toIiEEEENS7_10__not_fn_tINS7_10__identityEEEEENSB_17counting_iteratorIlNSB_11use_defaultESZ_SZ_EEEEEEEPS9_ySF_S9_S9_SV_EEvT0_T1_T2_T3_T4_T6_E12temp_storage+64];
	setp.eq.s16 	%p315, %rs359, 0;
	setp.eq.s16 	%p316, %rs360, 0;
	min.s64 	%rd386, %rd385, %rd384;
	selp.b16 	%rs361, %rs358, 1, %p316;
	selp.b16 	%rs362, %rs360, %rs361, %p315;
	and.b16  	%rs363, %rs362, 255;
	selp.b64 	%rd387, %rd384, %rd386, %p316;
	selp.b64 	%rd388, %rd385, %rd387, %p315;
	ld.shared.u8 	%rs364, [_ZZN3cub18CUB_300001_SM_10006detail6reduce28DeviceReduceSingleTileKernelINS2_10policy_hubIN4cuda3std3__45tupleIJblEEEyN6thrust24THRUST_300001_SM_1000_NS8cuda_cub9__find_if7functorIS9_EEE10Policy1000ENSB_12zip_iteratorINS8_IJNSD_26transform_input_iterator_tIbNSC_6detail35transform_pair_of_input_iterators_tIbNSB_6detail15normal_iteratorINSB_10device_ptrIiEEEESQ_NS7_8equal_toIiEEEENS7_10__not_fn_tINS7_10__identityEEEEENSB_17counting_iteratorIlNSB_11use_defaultESZ_SZ_EEEEEEEPS9_ySF_S9_S9_SV_EEvT0_T1_T2_T3_T4_T6_E12temp_storage+72];
	ld.shared.u64 	%rd389, [_ZZN3cub18CUB_300001_SM_10006detail6reduce28DeviceReduceSingleTileKernelINS2_10policy_hubIN4cuda3std3__45tupleIJblEEEyN6thrust24THRUST_300001_SM_1000_NS8cuda_cub9__find_if7functorIS9_EEE10Policy1000ENSB_12zip_iteratorINS8_IJNSD_26transform_input_iterator_tIbNSC_6detail35transform_pair_of_input_iterators_tIbNSB_6detail15normal_iteratorINSB_10device_ptrIiEEEESQ_NS7_8equal_toIiEEEENS7_10__not_fn_tINS7_10__identityEEEEENSB_17counting_iteratorIlNSB_11use_defaultESZ_SZ_EEEEEEEPS9_ySF_S9_S9_SV_EEvT0_T1_T2_T3_T4_T6_E12temp_storage+80];
	setp.eq.s16 	%p317, %rs363, 0;
	setp.eq.s16 	%p318, %rs364, 0;
	min.s64 	%rd390, %rd389, %rd388;
	selp.b16 	%rs365, %rs362, 1, %p318;
	selp.b16 	%rs366, %rs364, %rs365, %p317;
	and.b16  	%rs367, %rs366, 255;
	selp.b64 	%rd391, %rd388, %rd390, %p318;
	selp.b64 	%rd392, %rd389, %rd391, %p317;
	ld.shared.u8 	%rs368, [_ZZN3cub18CUB_300001_SM_10006detail6reduce28DeviceReduceSingleTileKernelINS2_10policy_hubIN4cuda3std3__45tupleIJblEEEyN6thrust24THRUST_300001_SM_1000_NS8cuda_cub9__find_if7functorIS9_EEE10Policy1000ENSB_12zip_iteratorINS8_IJNSD_26transform_input_iterator_tIbNSC_6detail35transform_pair_of_input_iterators_tIbNSB_6detail15normal_iteratorINSB_10device_ptrIiEEEESQ_NS7_8equal_toIiEEEENS7_10__not_fn_tINS7_10__identityEEEEENSB_17counting_iteratorIlNSB_11use_defaultESZ_SZ_EEEEEEEPS9_ySF_S9_S9_SV_EEvT0_T1_T2_T3_T4_T6_E12temp_storage+88];
	ld.shared.u64 	%rd393, [_ZZN3cub18CUB_300001_SM_10006detail6reduce28DeviceReduceSingleTileKernelINS2_10policy_hubIN4cuda3std3__45tupleIJblEEEyN6thrust24THRUST_300001_SM_1000_NS8cuda_cub9__find_if7functorIS9_EEE10Policy1000ENSB_12zip_iteratorINS8_IJNSD_26transform_input_iterator_tIbNSC_6detail35transform_pair_of_input_iterators_tIbNSB_6detail15normal_iteratorINSB_10device_ptrIiEEEESQ_NS7_8equal_toIiEEEENS7_10__not_fn_tINS7_10__identityEEEEENSB_17counting_iteratorIlNSB_11use_defaultESZ_SZ_EEEEEEEPS9_ySF_S9_S9_SV_EEvT0_T1_T2_T3_T4_T6_E12temp_storage+96];
	setp.eq.s16 	%p319, %rs367, 0;
	setp.eq.s16 	%p320, %rs368, 0;
	min.s64 	%rd394, %rd393, %rd392;
	selp.b16 	%rs369, %rs366, 1, %p320;
	selp.b16 	%rs370, %rs368, %rs369, %p319;
	and.b16  	%rs371, %rs370, 255;
	selp.b64 	%rd395, %rd392, %rd394, %p320;
	selp.b64 	%rd396, %rd393, %rd395, %p319;
	ld.shared.u8 	%rs372, [_ZZN3cub18CUB_300001_SM_10006detail6reduce28DeviceReduceSingleTileKernelINS2_10policy_hubIN4cuda3std3__45tupleIJblEEEyN6thrust24THRUST_300001_SM_1000_NS8cuda_cub9__find_if7functorIS9_EEE10Policy1000ENSB_12zip_iteratorINS8_IJNSD_26transform_input_iterator_tIbNSC_6detail35transform_pair_of_input_iterators_tIbNSB_6detail15normal_iteratorINSB_10device_ptrIiEEEESQ_NS7_8equal_toIiEEEENS7_10__not_fn_tINS7_10__identityEEEEENSB_17counting_iteratorIlNSB_11use_defaultESZ_SZ_EEEEEEEPS9_ySF_S9_S9_SV_EEvT0_T1_T2_T3_T4_T6_E12temp_storage+104];
	ld.shared.u64 	%rd397, [_ZZN3cub18CUB_300001_SM_10006detail6reduce28DeviceReduceSingleTileKernelINS2_10policy_hubIN4cuda3std3__45tupleIJblEEEyN6thrust24THRUST_300001_SM_1000_NS8cuda_cub9__find_if7functorIS9_EEE10Policy1000ENSB_12zip_iteratorINS8_IJNSD_26transform_input_iterator_tIbNSC_6detail35transform_pair_of_input_iterators_tIbNSB_6detail15normal_iteratorINSB_10device_ptrIiEEEESQ_NS7_8equal_toIiEEEENS7_10__not_fn_tINS7_10__identityEEEEENSB_17counting_iteratorIlNSB_11use_defaultESZ_SZ_EEEEEEEPS9_ySF_S9_S9_SV_EEvT0_T1_T2_T3_T4_T6_E12temp_storage+112];
	setp.eq.s16 	%p321, %rs371, 0;
	setp.eq.s16 	%p322, %rs372, 0;
	min.s64 	%rd398, %rd397, %rd396;
	selp.b16 	%rs373, %rs370, 1, %p322;
	selp.b16 	%rs374, %rs372, %rs373, %p321;
	and.b16  	%rs375, %rs374, 255;
	selp.b64 	%rd399, %rd396, %rd398, %p322;
	selp.b64 	%rd400, %rd397, %rd399, %p321;
	ld.shared.u8 	%rs376, [_ZZN3cub18CUB_300001_SM_10006detail6reduce28DeviceReduceSingleTileKernelINS2_10policy_hubIN4cuda3std3__45tupleIJblEEEyN6thrust24THRUST_300001_SM_1000_NS8cuda_cub9__find_if7functorIS9_EEE10Policy1000ENSB_12zip_iteratorINS8_IJNSD_26transform_input_iterator_tIbNSC_6detail35transform_pair_of_input_iterators_tIbNSB_6detail15normal_iteratorINSB_10device_ptrIiEEEESQ_NS7_8equal_toIiEEEENS7_10__not_fn_tINS7_10__identityEEEEENSB_17counting_iteratorIlNSB_11use_defaultESZ_SZ_EEEEEEEPS9_ySF_S9_S9_SV_EEvT0_T1_T2_T3_T4_T6_E12temp_storage+120];
	ld.shared.u64 	%rd401, [_ZZN3cub18CUB_300001_SM_10006detail6reduce28DeviceReduceSingleTileKernelINS2_10policy_hubIN4cuda3std3__45tupleIJblEEEyN6thrust24THRUST_300001_SM_1000_NS8cuda_cub9__find_if7functorIS9_EEE10Policy1000ENSB_12zip_iteratorINS8_IJNSD_26transform_input_iterator_tIbNSC_6detail35transform_pair_of_input_iterators_tIbNSB_6detail15normal_iteratorINSB_10device_ptrIiEEEESQ_NS7_8equal_toIiEEEENS7_10__not_fn_tINS7_10__identityEEEEENSB_17counting_iteratorIlNSB_11use_defaultESZ_SZ_EEEEEEEPS9_ySF_S9_S9_SV_EEvT0_T1_T2_T3_T4_T6_E12temp_storage+128];
	setp.eq.s16 	%p323, %rs375, 0;
	setp.eq.s16 	%p324, %rs376, 0;
	min.s64 	%rd402, %rd401, %rd400;
	selp.b16 	%rs377, %rs374, 1, %p324;
	selp.b16 	%rs391, %rs376, %rs377, %p323;
	selp.b64 	%rd403, %rd400, %rd402, %p324;
	selp.b64 	%rd416, %rd401, %rd403, %p323;
	bra.uni 	$L__BB124_120;
$L__BB124_43:
	// begin inline asm
	mov.u32 %r273, %laneid;
	// end inline asm
	and.b32  	%r294, %r2, 992;
	add.s32 	%r295, %r294, 32;
	setp.gt.u32 	%p235, %r295, %r1;
	not.b32 	%r296, %r294;
	add.s32 	%r297, %r1, %r296;
	selp.b32 	%r292, %r297, 31, %p235;
	cvt.u32.u16 	%r298, %rs391;
	and.b32  	%r275, %r298, 255;
	mov.b32 	%r291, 1;
	mov.b32 	%r293, -1;
	// begin inline asm
	shfl.sync.down.b32 %r274, %r275, %r291, %r292, %r293;
	// end inline asm
	// begin inline asm
	shfl.sync.down.b32 %r279, %r280, %r291, %r292, %r293;
	// end inline asm
	mov.b64 	{%r285, %r290}, %rd416;
	// begin inline asm
	shfl.sync.down.b32 %r284, %r285, %r291, %r292, %r293;
	// end inline asm
	// begin inline asm
	shfl.sync.down.b32 %r289, %r290, %r291, %r292, %r293;
	// end inline asm
	mov.b64 	%rd40, {%r284, %r289};
	cvt.u16.u32 	%rs31, %r274;
	setp.ge.s32 	%p236, %r273, %r292;
	@%p236 bra 	$L__BB124_47;
	and.b16  	%rs290, %rs391, 255;
	setp.eq.s16 	%p237, %rs290, 0;
	and.b16  	%rs291, %rs31, 255;
	setp.eq.s16 	%p238, %rs291, 0;
	or.pred  	%p239, %p237, %p238;
	@%p239 bra 	$L__BB124_46;
	min.s64 	%rd416, %rd40, %rd416;
	mov.b16 	%rs391, 1;
	bra.uni 	$L__BB124_47;
$L__BB124_46:
	setp.eq.s16 	%p240, %rs290, 0;
	selp.b16 	%rs391, %rs31, %rs391, %p240;
	selp.b64 	%rd416, %rd40, %rd416, %p240;
$L__BB124_47:
	cvt.u32.u16 	%r319, %rs391;
	and.b32  	%r300, %r319, 255;
	mov.b32 	%r316, 2;
	mov.b32 	%r318, -1;
	// begin inline asm
	shfl.sync.down.b32 %r299, %r300, %r316, %r292, %r318;
	// end inline asm
	// begin inline asm
	shfl.sync.down.b32 %r304, %r305, %r316, %r292, %r318;
	// end inline asm
	mov.b64 	{%r310, %r315}, %rd416;
	// begin inline asm
	shfl.sync.down.b32 %r309, %r310, %r316, %r292, %r318;
	// end inline asm
	// begin inline asm
	shfl.sync.down.b32 %r314, %r315, %r316, %r292, %r318;
	// end inline asm
	mov.b64 	%rd44, {%r309, %r314};
	cvt.u16.u32 	%rs34, %r299;
	add.s32 	%r320, %r273, 2;
	setp.gt.s32 	%p241, %r320, %r292;
	@%p241 bra 	$L__BB124_51;
	and.b16  	%rs294, %rs391, 255;
	setp.eq.s16 	%p242, %rs294, 0;
	and.b16  	%rs295, %rs34, 255;
	setp.eq.s16 	%p243, %rs295, 0;
	or.pred  	%p244, %p242, %p243;
	@%p244 bra 	$L__BB124_50;
	min.s64 	%rd416, %rd44, %rd416;
	mov.b16 	%rs391, 1;
	bra.uni 	$L__BB124_51;
$L__BB124_50:
	setp.eq.s16 	%p245, %rs294, 0;
	selp.b16 	%rs391, %rs34, %rs391, %p245;
	selp.b64 	%rd416, %rd44, %rd416, %p245;
$L__BB124_51:
	cvt.u32.u16 	%r341, %rs391;
	and.b32  	%r322, %r341, 255;
	mov.b32 	%r338, 4;
	mov.b32 	%r340, -1;
	// begin inline asm
	shfl.sync.down.b32 %r321, %r322, %r338, %r292, %r340;
	// end inline asm
	// begin inline asm
	shfl.sync.down.b32 %r326, %r327, %r338, %r292, %r340;
	// end inline asm
	mov.b64 	{%r332, %r337}, %rd416;
	// begin inline asm
	shfl.sync.down.b32 %r331, %r332, %r338, %r292, %r340;
	// end inline asm
	// begin inline asm
	shfl.sync.down.b32 %r336, %r337, %r338, %r292, %r340;
	// end inline asm
	mov.b64 	%rd48, {%r331, %r336};
	cvt.u16.u32 	%rs37, %r321;
	add.s32 	%r342, %r273, 4;
	setp.gt.s32 	%p246, %r342, %r292;
	@%p246 bra 	$L__BB124_55;
	and.b16  	%rs298, %rs391, 255;
	setp.eq.s16 	%p247, %rs298, 0;
	and.b16  	%rs299, %rs37, 255;
	setp.eq.s16 	%p248, %rs299, 0;
	or.pred  	%p249, %p247, %p248;
	@%p249 bra 	$L__BB124_54;
	min.s64 	%rd416, %rd48, %rd416;
	mov.b16 	%rs391, 1;
	bra.uni 	$L__BB124_55;
$L__BB124_54:
	setp.eq.s16 	%p250, %rs298, 0;
	selp.b16 	%rs391, %rs37, %rs391, %p250;
	selp.b64 	%rd416, %rd48, %rd416, %p250;
$L__BB124_55:
	cvt.u32.u16 	%r363, %rs391;
	and.b32  	%r344, %r363, 255;
	mov.b32 	%r360, 8;
	mov.b32 	%r362, -1;
	// begin inline asm
	shfl.sync.down.b32 %r343, %r344, %r360, %r292, %r362;
	// end inline asm
	// begin inline asm
	shfl.sync.down.b32 %r348, %r349, %r360, %r292, %r362;
	// end inline asm
	mov.b64 	{%r354, %r359}, %rd416;
	// begin inline asm
	shfl.sync.down.b32 %r353, %r354, %r360, %r292, %r362;
	// end inline asm
	// begin inline asm
	shfl.sync.down.b32 %r358, %r359, %r360, %r292, %r362;
	// end inline asm
	mov.b64 	%rd52, {%r353, %r358};
	cvt.u16.u32 	%rs40, %r343;
	add.s32 	%r364, %r273, 8;
	setp.gt.s32 	%p251, %r364, %r292;
	@%p251 bra 	$L__BB124_59;
	and.b16  	%rs302, %rs391, 255;
	setp.eq.s16 	%p252, %rs302, 0;
	and.b16  	%rs303, %rs40, 255;
	setp.eq.s16 	%p253, %rs303, 0;
	or.pred  	%p254, %p252, %p253;
	@%p254 bra 	$L__BB124_58;
	min.s64 	%rd416, %rd52, %rd416;
	mov.b16 	%rs391, 1;
	bra.uni 	$L__BB124_59;
$L__BB124_58:
	setp.eq.s16 	%p255, %rs302, 0;
	selp.b16 	%rs391, %rs40, %rs391, %p255;
	selp.b64 	%rd416, %rd52, %rd416, %p255;
$L__BB124_59:
	cvt.u32.u16 	%r385, %rs391;
	and.b32  	%r366, %r385, 255;
	mov.b32 	%r382, 16;
	mov.b32 	%r384, -1;
	// begin inline asm
	shfl.sync.down.b32 %r365, %r366, %r382, %r292, %r384;
	// end inline asm
	// begin inline asm
	shfl.sync.down.b32 %r370, %r371, %r382, %r292, %r384;
	// end inline asm
	mov.b64 	{%r376, %r381}, %rd416;
	// begin inline asm
	shfl.sync.down.b32 %r375, %r376, %r382, %r292, %r384;
	// end inline asm
	// begin inline asm
	shfl.sync.down.b32 %r380, %r381, %r382, %r292, %r384;
	// end inline asm
	mov.b64 	%rd56, {%r375, %r380};
	cvt.u16.u32 	%rs43, %r365;
	add.s32 	%r386, %r273, 16;
	setp.gt.s32 	%p256, %r386, %r292;
	@%p256 bra 	$L__BB124_63;
	and.b16  	%rs306, %rs391, 255;
	setp.eq.s16 	%p257, %rs306, 0;
	and.b16  	%rs307, %rs43, 255;
	setp.eq.s16 	%p258, %rs307, 0;
	or.pred  	%p259, %p257, %p258;
	@%p259 bra 	$L__BB124_62;
	min.s64 	%rd416, %rd56, %rd416;
	mov.b16 	%rs391, 1;
	bra.uni 	$L__BB124_63;
$L__BB124_62:
	setp.eq.s16 	%p260, %rs306, 0;
	selp.b16 	%rs391, %rs43, %rs391, %p260;
	selp.b64 	%rd416, %rd56, %rd416, %p260;
$L__BB124_63:
	setp.ne.s32 	%p261, %r273, 0;
	@%p261 bra 	$L__BB124_65;
	shr.u32 	%r387, %r2, 1;
	and.b32  	%r388, %r387, 496;
	mov.u32 	%r389, _ZZN3cub18CUB_300001_SM_10006detail6reduce28DeviceReduceSingleTileKernelINS2_10policy_hubIN4cuda3std3__45tupleIJblEEEyN6thrust24THRUST_300001_SM_1000_NS8cuda_cub9__find_if7functorIS9_EEE10Policy1000ENSB_12zip_iteratorINS8_IJNSD_26transform_input_iterator_tIbNSC_6detail35transform_pair_of_input_iterators_tIbNSB_6detail15normal_iteratorINSB_10device_ptrIiEEEESQ_NS7_8equal_toIiEEEENS7_10__not_fn_tINS7_10__identityEEEEENSB_17counting_iteratorIlNSB_11use_defaultESZ_SZ_EEEEEEEPS9_ySF_S9_S9_SV_EEvT0_T1_T2_T3_T4_T6_E12temp_storage;
	add.s32 	%r390, %r389, %r388;
	st.shared.u8 	[%r390+8], %rs391;
	st.shared.u64 	[%r390+16], %rd416;
$L__BB124_65:
	bar.sync 	0;
	setp.ne.s32 	%p262, %r2, 0;
	@%p262 bra 	$L__BB124_120;
	setp.lt.u64 	%p263, %rd121, 33;
	@%p263 bra 	$L__BB124_68;
	ld.shared.u8 	%rs310, [_ZZN3cub18CUB_300001_SM_10006detail6reduce28DeviceReduceSingleTileKernelINS2_10policy_hubIN4cuda3std3__45tupleIJblEEEyN6thrust24THRUST_300001_SM_1000_NS8cuda_cub9__find_if7functorIS9_EEE10Policy1000ENSB_12zip_iteratorINS8_IJNSD_26transform_input_iterator_tIbNSC_6detail35transform_pair_of_input_iterators_tIbNSB_6detail15normal_iteratorINSB_10device_ptrIiEEEESQ_NS7_8equal_toIiEEEENS7_10__not_fn_tINS7_10__identityEEEEENSB_17counting_iteratorIlNSB_11use_defaultESZ_SZ_EEEEEEEPS9_ySF_S9_S9_SV_EEvT0_T1_T2_T3_T4_T6_E12temp_storage+24];
	ld.shared.u64 	%rd356, [_ZZN3cub18CUB_300001_SM_10006detail6reduce28DeviceReduceSingleTileKernelINS2_10policy_hubIN4cuda3std3__45tupleIJblEEEyN6thrust24THRUST_300001_SM_1000_NS8cuda_cub9__find_if7functorIS9_EEE10Policy1000ENSB_12zip_iteratorINS8_IJNSD_26transform_input_iterator_tIbNSC_6detail35transform_pair_of_input_iterators_tIbNSB_6detail15normal_iteratorINSB_10device_ptrIiEEEESQ_NS7_8equal_toIiEEEENS7_10__not_fn_tINS7_10__identityEEEEENSB_17counting_iteratorIlNSB_11use_defaultESZ_SZ_EEEEEEEPS9_ySF_S9_S9_SV_EEvT0_T1_T2_T3_T4_T6_E12temp_storage+32];
	and.b16  	%rs311, %rs391, 255;
	setp.eq.s16 	%p264, %rs311, 0;
	setp.eq.s16 	%p265, %rs310, 0;
	min.s64 	%rd357, %rd356, %rd416;
	selp.b16 	%rs312, %rs391, 1, %p265;
	selp.b16 	%rs391, %rs310, %rs312, %p264;
	selp.b64 	%rd358, %rd416, %rd357, %p265;
	selp.b64 	%rd416, %rd356, %rd358, %p264;
$L__BB124_68:
	setp.lt.u64 	%p266, %rd121, 65;
	@%p266 bra 	$L__BB124_70;
	ld.shared.u8 	%rs313, [_ZZN3cub18CUB_300001_SM_10006detail6reduce28DeviceReduceSingleTileKernelINS2_10policy_hubIN4cuda3std3__45tupleIJblEEEyN6thrust24THRUST_300001_SM_1000_NS8cuda_cub9__find_if7functorIS9_EEE10Policy1000ENSB_12zip_iteratorINS8_IJNSD_26transform_input_iterator_tIbNSC_6detail35transform_pair_of_input_iterators_tIbNSB_6detail15normal_iteratorINSB_10device_ptrIiEEEESQ_NS7_8equal_toIiEEEENS7_10__not_fn_tINS7_10__identityEEEEENSB_17counting_iteratorIlNSB_11use_defaultESZ_SZ_EEEEEEEPS9_ySF_S9_S9_SV_EEvT0_T1_T2_T3_T4_T6_E12temp_storage+40];
	ld.shared.u64 	%rd359, [_ZZN3cub18CUB_300001_SM_10006detail6reduce28DeviceReduceSingleTileKernelINS2_10policy_hubIN4cuda3std3__45tupleIJblEEEyN6thrust24THRUST_300001_SM_1000_NS8cuda_cub9__find_if7functorIS9_EEE10Policy1000ENSB_12zip_iteratorINS8_IJNSD_26transform_input_iterator_tIbNSC_6detail35transform_pair_of_input_iterators_tIbNSB_6detail15normal_iteratorINSB_10device_ptrIiEEEESQ_NS7_8equal_toIiEEEENS7_10__not_fn_tINS7_10__identityEEEEENSB_17counting_iteratorIlNSB_11use_defaultESZ_SZ_EEEEEEEPS9_ySF_S9_S9_SV_EEvT0_T1_T2_T3_T4_T6_E12temp_storage+48];
	and.b16  	%rs314, %rs391, 255;
	setp.eq.s16 	%p267, %rs314, 0;
	setp.eq.s16 	%p268, %rs313, 0;
	min.s64 	%rd360, %rd359, %rd416;
	selp.b16 	%rs315, %rs391, 1, %p268;
	selp.b16 	%rs391, %rs313, %rs315, %p267;
	selp.b64 	%rd361, %rd416, %rd360, %p268;
	selp.b64 	%rd416, %rd359, %rd361, %p267;
$L__BB124_70:
	setp.lt.u64 	%p269, %rd121, 97;
	@%p269 bra 	$L__BB124_72;
	ld.shared.u8 	%rs316, [_ZZN3cub18CUB_300001_SM_10006detail6reduce28DeviceReduceSingleTileKernelINS2_10policy_hubIN4cuda3std3__45tupleIJblEEEyN6thrust24THRUST_300001_SM_1000_NS8cuda_cub9__find_if7functorIS9_EEE10Policy1000ENSB_12zip_iteratorINS8_IJNSD_26transform_input_iterator_tIbNSC_6detail35transform_pair_of_input_iterators_tIbNSB_6detail15normal_iteratorINSB_10device_ptrIiEEEESQ_NS7_8equal_toIiEEEENS7_10__not_fn_tINS7_10__identityEEEEENSB_17counting_iteratorIlNSB_11use_defaultESZ_SZ_EEEEEEEPS9_ySF_S9_S9_SV_EEvT0_T1_T2_T3_T4_T6_E12temp_storage+56];
	ld.shared.u64 	%rd362, [_ZZN3cub18CUB_300001_SM_10006detail6reduce28DeviceReduceSingleTileKernelINS2_10policy_hubIN4cuda3std3__45tupleIJblEEEyN6thrust24THRUST_300001_SM_1000_NS8cuda_cub9__find_if7functorIS9_EEE10Policy1000ENSB_12zip_iteratorINS8_IJNSD_26transform_input_iterator_tIbNSC_6detail35transform_pair_of_input_iterators_tIbNSB_6detail15normal_iteratorINSB_10device_ptrIiEEEESQ_NS7_8equal_toIiEEEENS7_10__not_fn_tINS7_10__identityEEEEENSB_17counting_iteratorIlNSB_11use_defaultESZ_SZ_EEEEEEEPS9_ySF_S9_S9_SV_EEvT0_T1_T2_T3_T4_T6_E12temp_storage+64];
	and.b16  	%rs317, %rs391, 255;
	setp.eq.s16 	%p270, %rs317, 0;
	setp.eq.s16 	%p271, %rs316, 0;
	min.s64 	%rd363, %rd362, %rd416;
	selp.b16 	%rs318, %rs391, 1, %p271;
	selp.b16 	%rs391, %rs316, %rs318, %p270;
	selp.b64 	%rd364, %rd416, %rd363, %p271;
	selp.b64 	%rd416, %rd362, %rd364, %p270;
$L__BB124_72:
	setp.lt.u64 	%p272, %rd121, 129;
	@%p272 bra 	$L__BB124_74;
	ld.shared.u8 	%rs319, [_ZZN3cub18CUB_300001_SM_10006detail6reduce28DeviceReduceSingleTileKernelINS2_10policy_hubIN4cuda3std3__45tupleIJblEEEyN6thrust24THRUST_300001_SM_1000_NS8cuda_cub9__find_if7functorIS9_EEE10Policy1000ENSB_12zip_iteratorINS8_IJNSD_26transform_input_iterator_tIbNSC_6detail35transform_pair_of_input_iterators_tIbNSB_6detail15normal_iteratorINSB_10device_ptrIiEEEESQ_NS7_8equal_toIiEEEENS7_10__not_fn_tINS7_10__identityEEEEENSB_17counting_iteratorIlNSB_11use_defaultESZ_SZ_EEEEEEEPS9_ySF_S9_S9_SV_EEvT0_T1_T2_T3_T4_T6_E12temp_storage+72];
	ld.shared.u64 	%rd365, [_ZZN3cub18CUB_300001_SM_10006detail6reduce28DeviceReduceSingleTileKernelINS2_10policy_hubIN4cuda3std3__45tupleIJblEEEyN6thrust24THRUST_300001_SM_1000_NS8cuda_cub9__find_if7functorIS9_EEE10Policy1000ENSB_12zip_iteratorINS8_IJNSD_26transform_input_iterator_tIbNSC_6detail35transform_pair_of_input_iterators_tIbNSB_6detail15normal_iteratorINSB_10device_ptrIiEEEESQ_NS7_8equal_toIiEEEENS7_10__not_fn_tINS7_10__identityEEEEENSB_17counting_iteratorIlNSB_11use_defaultESZ_SZ_EEEEEEEPS9_ySF_S9_S9_SV_EEvT0_T1_T2_T3_T4_T6_E12temp_storage+80];
	and.b16  	%rs320, %rs391, 255;
	setp.eq.s16 	%p273, %rs320, 0;
	setp.eq.s16 	%p274, %rs319, 0;
	min.s64 	%rd366, %rd365, %rd416;
	selp.b16 	%rs321, %rs391, 1, %p274;
	selp.b16 	%rs391, %rs319, %rs321, %p273;
	selp.b64 	%rd367, %rd416, %rd366, %p274;
	selp.b64 	%rd416, %rd365, %rd367, %p273;
$L__BB124_74:
	setp.lt.u64 	%p275, %rd121, 161;
	@%p275 bra 	$L__BB124_76;
	ld.shared.u8 	%rs322, [_ZZN3cub18CUB_300001_SM_10006detail6reduce28DeviceReduceSingleTileKernelINS2_10policy_hubIN4cuda3std3__45tupleIJblEEEyN6thrust24THRUST_300001_SM_1000_NS8cuda_cub9__find_if7functorIS9_EEE10Policy1000ENSB_12zip_iteratorINS8_IJNSD_26transform_input_iterator_tIbNSC_6detail35transform_pair_of_input_iterators_tIbNSB_6detail15normal_iteratorINSB_10device_ptrIiEEEESQ_NS7_8equal_toIiEEEENS7_10__not_fn_tINS7_10__identityEEEEENSB_17counting_iteratorIlNSB_11use_defaultESZ_SZ_EEEEEEEPS9_ySF_S9_S9_SV_EEvT0_T1_T2_T3_T4_T6_E12temp_storage+88];
	ld.shared.u64 	%rd368, [_ZZN3cub18CUB_300001_SM_10006detail6reduce28DeviceReduceSingleTileKernelINS2_10policy_hubIN4cuda3std3__45tupleIJblEEEyN6thrust24THRUST_300001_SM_1000_NS8cuda_cub9__find_if7functorIS9_EEE10Policy1000ENSB_12zip_iteratorINS8_IJNSD_26transform_input_iterator_tIbNSC_6detail35transform_pair_of_input_iterators_tIbNSB_6detail15normal_iteratorINSB_10device_ptrIiEEEESQ_NS7_8equal_toIiEEEENS7_10__not_fn_tINS7_10__identityEEEEENSB_17counting_iteratorIlNSB_11use_defaultESZ_SZ_EEEEEEEPS9_ySF_S9_S9_SV_EEvT0_T1_T2_T3_T4_T6_E12temp_storage+96];
	and.b16  	%rs323, %rs391, 255;
	setp.eq.s16 	%p276, %rs323, 0;
	setp.eq.s16 	%p277, %rs322, 0;
	min.s64 	%rd369, %rd368, %rd416;
	selp.b16 	%rs324, %rs391, 1, %p277;
	selp.b16 	%rs391, %rs322, %rs324, %p276;
	selp.b64 	%rd370, %rd416, %rd369, %p277;
	selp.b64 	%rd416, %rd368, %rd370, %p276;
$L__BB124_76:
	setp.lt.u64 	%p278, %rd121, 193;
	@%p278 bra 	$L__BB124_78;
	ld.shared.u8 	%rs325, [_ZZN3cub18CUB_300001_SM_10006detail6reduce28DeviceReduceSingleTileKernelINS2_10policy_hubIN4cuda3std3__45tupleIJblEEEyN6thrust24THRUST_300001_SM_1000_NS8cuda_cub9__find_if7functorIS9_EEE10Policy1000ENSB_12zip_iteratorINS8_IJNSD_26transform_input_iterator_tIbNSC_6detail35transform_pair_of_input_iterators_tIbNSB_6detail15normal_iteratorINSB_10device_ptrIiEEEESQ_NS7_8equal_toIiEEEENS7_10__not_fn_tINS7_10__identityEEEEENSB_17counting_iteratorIlNSB_11use_defaultESZ_SZ_EEEEEEEPS9_ySF_S9_S9_SV_EEvT0_T1_T2_T3_T4_T6_E12temp_storage+104];
	ld.shared.u64 	%rd371, [_ZZN3cub18CUB_300001_SM_10006detail6reduce28DeviceReduceSingleTileKernelINS2_10policy_hubIN4cuda3std3__45tupleIJblEEEyN6thrust24THRUST_300001_SM_1000_NS8cuda_cub9__find_if7functorIS9_EEE10Policy1000ENSB_12zip_iteratorINS8_IJNSD_26transform_input_iterator_tIbNSC_6detail35transform_pair_of_input_iterators_tIbNSB_6detail15normal_iteratorINSB_10device_ptrIiEEEESQ_NS7_8equal_toIiEEEENS7_10__not_fn_tINS7_10__identityEEEEENSB_17counting_iteratorIlNSB_11use_defaultESZ_SZ_EEEEEEEPS9_ySF_S9_S9_SV_EEvT0_T1_T2_T3_T4_T6_E12temp_storage+112];
	and.b16  	%rs326, %rs391, 255;
	setp.eq.s16 	%p279, %rs326, 0;
	setp.eq.s16 	%p280, %rs325, 0;
	min.s64 	%rd372, %rd371, %rd416;
	selp.b16 	%rs327, %rs391, 1, %p280;
	selp.b16 	%rs391, %rs325, %rs327, %p279;
	selp.b64 	%rd373, %rd416, %rd372, %p280;
	selp.b64 	%rd416, %rd371, %rd373, %p279;
$L__BB124_78:
	setp.lt.u64 	%p281, %rd121, 225;
	@%p281 bra 	$L__BB124_120;
	ld.shared.u8 	%rs328, [_ZZN3cub18CUB_300001_SM_10006detail6reduce28DeviceReduceSingleTileKernelINS2_10policy_hubIN4cuda3std3__45tupleIJblEEEyN6thrust24THRUST_300001_SM_1000_NS8cuda_cub9__find_if7functorIS9_EEE10Policy1000ENSB_12zip_iteratorINS8_IJNSD_26transform_input_iterator_tIbNSC_6detail35transform_pair_of_input_iterators_tIbNSB_6detail15normal_iteratorINSB_10device_ptrIiEEEESQ_NS7_8equal_toIiEEEENS7_10__not_fn_tINS7_10__identityEEEEENSB_17counting_iteratorIlNSB_11use_defaultESZ_SZ_EEEEEEEPS9_ySF_S9_S9_SV_EEvT0_T1_T2_T3_T4_T6_E12temp_storage+120];
	ld.shared.u64 	%rd374, [_ZZN3cub18CUB_300001_SM_10006detail6reduce28DeviceReduceSingleTileKernelINS2_10policy_hubIN4cuda3std3__45tupleIJblEEEyN6thrust24THRUST_300001_SM_1000_NS8cuda_cub9__find_if7functorIS9_EEE10Policy1000ENSB_12zip_iteratorINS8_IJNSD_26transform_input_iterator_tIbNSC_6detail35transform_pair_of_input_iterators_tIbNSB_6detail15normal_iteratorINSB_10device_ptrIiEEEESQ_NS7_8equal_toIiEEEENS7_10__not_fn_tINS7_10__identityEEEEENSB_17counting_iteratorIlNSB_11use_defaultESZ_SZ_EEEEEEEPS9_ySF_S9_S9_SV_EEvT0_T1_T2_T3_T4_T6_E12temp_storage+128];
	and.b16  	%rs329, %rs391, 255;
	setp.eq.s16 	%p282, %rs329, 0;
	setp.eq.s16 	%p283, %rs328, 0;
	min.s64 	%rd375, %rd374, %rd416;
	selp.b16 	%rs330, %rs391, 1, %p283;
	selp.b16 	%rs391, %rs328, %rs330, %p282;
	selp.b64 	%rd376, %rd416, %rd375, %p283;
	selp.b64 	%rd416, %rd374, %rd376, %p282;
	bra.uni 	$L__BB124_120;
$L__BB124_80:
	mov.u32 	%r21, %tid.x;
	cvt.u64.u32 	%rd73, %r21;
	mul.wide.u32 	%rd125, %r21, 4;
	add.s64 	%rd74, %rd2, %rd125;
	add.s64 	%rd75, %rd3, %rd125;
	ld.global.u32 	%r56, [%rd74];
	ld.global.u32 	%r57, [%rd75];
	setp.ne.s32 	%p3, %r56, %r57;
	add.s32 	%r58, %r21, 256;
	cvt.u64.u32 	%rd126, %r58;
	ld.global.u32 	%r59, [%rd74+1024];
	ld.global.u32 	%r61, [%rd75+1024];
	setp.ne.s32 	%p4, %r59, %r61;
	add.s32 	%r63, %r21, 512;
	cvt.u64.u32 	%rd127, %r63;
	add.s64 	%rd128, %rd120, %rd127;
	ld.global.u32 	%r64, [%rd74+2048];
	ld.global.u32 	%r65, [%rd75+2048];
	setp.ne.s32 	%p5, %r64, %r65;
	add.s64 	%rd129, %rd128, 256;
	ld.global.u32 	%r66, [%rd74+3072];
	ld.global.u32 	%r67, [%rd75+3072];
	setp.ne.s32 	%p7, %r66, %r67;
	or.pred  	%p9, %p3, %p4;
	selp.b64 	%rd130, %rd73, %rd126, %p3;
	add.s64 	%rd131, %rd120, %rd130;
	min.s64 	%rd132, %rd128, %rd131;
	selp.b64 	%rd133, %rd132, %rd131, %p5;
	or.pred  	%p10, %p9, %p5;
	selp.b64 	%rd134, %rd133, %rd128, %p9;
	min.s64 	%rd135, %rd129, %rd134;
	selp.b64 	%rd136, %rd135, %rd134, %p7;
	or.pred  	%p11, %p10, %p7;
	selp.u16 	%rs391, 1, 0, %p11;
	selp.b64 	%rd416, %rd136, %rd129, %p10;
	add.s64 	%rd77, %rd121, -1024;
	setp.lt.u64 	%p12, %rd77, 1024;
	mov.b64 	%rd435, 1024;
	@%p12 bra 	$L__BB124_84;
	mov.b64 	%rd435, 1024;
$L__BB124_82:
	add.s64 	%rd138, %rd435, %rd73;
	shl.b64 	%rd139, %rd435, 2;
	add.s64 	%rd140, %rd74, %rd139;
	add.s64 	%rd141, %rd75, %rd139;
	add.s64 	%rd142, %rd138, %rd120;
	ld.global.u32 	%r68, [%rd140];
	ld.global.u32 	%r69, [%rd141];
	setp.ne.s32 	%p13, %r68, %r69;
	add.s64 	%rd143, %rd142, 256;
	ld.global.u32 	%r70, [%rd140+1024];
	ld.global.u32 	%r71, [%rd141+1024];
	setp.ne.s32 	%p14, %r70, %r71;
	selp.u16 	%rs109, 1, 0, %p14;
	add.s64 	%rd144, %rd142, 512;
	ld.global.u32 	%r72, [%rd140+2048];
	ld.global.u32 	%r73, [%rd141+2048];
	setp.ne.s32 	%p15, %r72, %r73;
	selp.u16 	%rs110, 1, 0, %p15;
	add.s64 	%rd145, %rd142, 768;
	ld.global.u32 	%r74, [%rd140+3072];
	ld.global.u32 	%r75, [%rd141+3072];
	setp.ne.s32 	%p16, %r74, %r75;
	selp.u16 	%rs111, 1, 0, %p16;
	and.b16  	%rs112, %rs391, 255;
	setp.eq.s16 	%p17, %rs112, 0;
	selp.u16 	%rs113, 1, 0, %p13;
	min.s64 	%rd146, %rd142, %rd416;
	selp.b16 	%rs114, 1, %rs391, %p13;
	selp.b64 	%rd147, %rd146, %rd416, %p13;
	selp.b16 	%rs115, %rs113, %rs114, %p17;
	and.b16  	%rs116, %rs115, 255;
	selp.b64 	%rd148, %rd142, %rd147, %p17;
	setp.eq.s16 	%p18, %rs116, 0;
	min.s64 	%rd149, %rd143, %rd148;
	selp.b16 	%rs117, 1, %rs115, %p14;
	selp.b64 	%rd150, %rd149, %rd148, %p14;
	selp.b16 	%rs118, %rs109, %rs117, %p18;
	and.b16  	%rs119, %rs118, 255;
	selp.b64 	%rd151, %rd143, %rd150, %p18;
	setp.eq.s16 	%p19, %rs119, 0;
	min.s64 	%rd152, %rd144, %rd151;
	selp.b16 	%rs120, 1, %rs118, %p15;
	selp.b64 	%rd153, %rd152, %rd151, %p15;
	selp.b16 	%rs121, %rs110, %rs120, %p19;
	and.b16  	%rs122, %rs121, 255;
	selp.b64 	%rd154, %rd144, %rd153, %p19;
	setp.eq.s16 	%p20, %rs122, 0;
	min.s64 	%rd155, %rd145, %rd154;
	selp.b16 	%rs123, 1, %rs121, %p16;
	selp.b64 	%rd156, %rd155, %rd154, %p16;
	selp.b16 	%rs391, %rs111, %rs123, %p20;
	selp.b64 	%rd416, %rd145, %rd156, %p20;
	sub.s64 	%rd157, %rd121, %rd435;
	setp.lt.u64 	%p21, %rd157, 1024;
	@%p21 bra 	$L__BB124_96;
	add.s64 	%rd435, %rd435, 1024;
	setp.le.u64 	%p22, %rd435, %rd77;
	@%p22 bra 	$L__BB124_82;
$L__BB124_84:
	setp.le.u64 	%p23, %rd121, %rd435;
	cvt.u32.u64 	%r76, %rd435;
	cvt.u32.u64 	%r77, %rd121;
	sub.s32 	%r78, %r77, %r76;
	setp.ge.s32 	%p24, %r21, %r78;
	or.pred  	%p25, %p23, %p24;
	@%p25 bra 	$L__BB124_96;
	not.b32 	%r81, %r21;
	add.s32 	%r82, %r81, %r77;
	sub.s32 	%r22, %r82, %r76;
	shr.u32 	%r84, %r22, 8;
	add.s32 	%r23, %r84, 1;
	and.b32  	%r24, %r23, 7;
	setp.lt.u32 	%p26, %r22, 1792;
	mov.u32 	%r511, %r21;
	@%p26 bra 	$L__BB124_88;
	and.b32  	%r85, %r23, 33554424;
	neg.s32 	%r509, %r85;
	mov.u32 	%r511, %r21;
$L__BB124_87:
	.pragma "nounroll";
	cvt.u64.u32 	%rd159, %r511;
	add.s64 	%rd160, %rd435, %rd159;
	shl.b64 	%rd161, %rd160, 2;
	add.s64 	%rd162, %rd2, %rd161;
	add.s64 	%rd163, %rd3, %rd161;
	add.s64 	%rd164, %rd160, %rd120;
	ld.global.u32 	%r86, [%rd162];
	ld.global.u32 	%r87, [%rd163];
	setp.ne.s32 	%p27, %r86, %r87;
	selp.u16 	%rs125, 1, 0, %p27;
	and.b16  	%rs126, %rs391, 255;
	setp.ne.s16 	%p29, %rs126, 0;
	and.pred  	%p30, %p29, %p27;
	min.s64 	%rd165, %rd164, %rd416;
	setp.eq.s16 	%p31, %rs126, 0;
	selp.b16 	%rs127, %rs125, %rs391, %p31;
	selp.b64 	%rd166, %rd164, %rd416, %p31;
	selp.b16 	%rs128, 1, %rs127, %p30;
	and.b16  	%rs129, %rs128, 255;
	selp.b64 	%rd167, %rd165, %rd166, %p30;
	add.s64 	%rd168, %rd164, 256;
	ld.global.u32 	%r88, [%rd162+1024];
	ld.global.u32 	%r89, [%rd163+1024];
	setp.ne.s32 	%p32, %r88, %r89;
	selp.u16 	%rs130, 1, 0, %p32;
	setp.ne.s16 	%p34, %rs129, 0;
	and.pred  	%p35, %p34, %p32;
	min.s64 	%rd169, %rd168, %rd167;
	setp.eq.s16 	%p36, %rs129, 0;
	selp.b16 	%rs131, %rs130, %rs128, %p36;
	selp.b64 	%rd170, %rd168, %rd167, %p36;
	selp.b16 	%rs132, 1, %rs131, %p35;
	and.b16  	%rs133, %rs132, 255;
	selp.b64 	%rd171, %rd169, %rd170, %p35;
	add.s64 	%rd172, %rd164, 512;
	ld.global.u32 	%r90, [%rd162+2048];
	ld.global.u32 	%r91, [%rd163+2048];
	setp.ne.s32 	%p37, %r90, %r91;
	selp.u16 	%rs134, 1, 0, %p37;
	setp.ne.s16 	%p39, %rs133, 0;
	and.pred  	%p40, %p39, %p37;
	min.s64 	%rd173, %rd172, %rd171;
	setp.eq.s16 	%p41, %rs133, 0;
	selp.b16 	%rs135, %rs134, %rs132, %p41;
	selp.b64 	%rd174, %rd172, %rd171, %p41;
	selp.b16 	%rs136, 1, %rs135, %p40;
	and.b16  	%rs137, %rs136, 255;
	selp.b64 	%rd175, %rd173, %rd174, %p40;
	add.s64 	%rd176, %rd164, 768;
	ld.global.u32 	%r92, [%rd162+3072];
	ld.global.u32 	%r93, [%rd163+3072];
	setp.ne.s32 	%p42, %r92, %r93;
	selp.u16 	%rs138, 1, 0, %p42;
	setp.ne.s16 	%p44, %rs137, 0;
	and.pred  	%p45, %p44, %p42;
	min.s64 	%rd177, %rd176, %rd175;
	setp.eq.s16 	%p46, %rs137, 0;
	selp.b16 	%rs139, %rs138, %rs136, %p46;
	selp.b64 	%rd178, %rd176, %rd175, %p46;
	selp.b16 	%rs140, 1, %rs139, %p45;
	and.b16  	%rs141, %rs140, 255;
	selp.b64 	%rd179, %rd177, %rd178, %p45;
	add.s64 	%rd180, %rd164, 1024;
	ld.global.u32 	%r94, [%rd162+4096];
	ld.global.u32 	%r95, [%rd163+4096];
	setp.ne.s32 	%p47, %r94, %r95;
	selp.u16 	%rs142, 1, 0, %p47;
	setp.ne.s16 	%p49, %rs141, 0;
	and.pred  	%p50, %p49, %p47;
	min.s64 	%rd181, %rd180, %rd179;
	setp.eq.s16 	%p51, %rs141, 0;
	selp.b16 	%rs143, %rs142, %rs140, %p51;
	selp.b64 	%rd182, %rd180, %rd179, %p51;
	selp.b16 	%rs144, 1, %rs143, %p50;
	and.b16  	%rs145, %rs144, 255;
	selp.b64 	%rd183, %rd181, %rd182, %p50;
	add.s64 	%rd184, %rd164, 1280;
	ld.global.u32 	%r96, [%rd162+5120];
	ld.global.u32 	%r97, [%rd163+5120];
	setp.ne.s32 	%p52, %r96, %r97;
	selp.u16 	%rs146, 1, 0, %p52;
	setp.ne.s16 	%p54, %rs145, 0;
	and.pred  	%p55, %p54, %p52;
	min.s64 	%rd185, %rd184, %rd183;
	setp.eq.s16 	%p56, %rs145, 0;
	selp.b16 	%rs147, %rs146, %rs144, %p56;
	selp.b64 	%rd186, %rd184, %rd183, %p56;
	selp.b16 	%rs148, 1, %rs147, %p55;
	and.b16  	%rs149, %rs148, 255;
	selp.b64 	%rd187, %rd185, %rd186, %p55;
	add.s64 	%rd188, %rd164, 1536;
	ld.global.u32 	%r98, [%rd162+6144];
	ld.global.u32 	%r99, [%rd163+6144];
	setp.ne.s32 	%p57, %r98, %r99;
	selp.u16 	%rs150, 1, 0, %p57;
	setp.ne.s16 	%p59, %rs149, 0;
	and.pred  	%p60, %p59, %p57;
	min.s64 	%rd189, %rd188, %rd187;
	setp.eq.s16 	%p61, %rs149, 0;
	selp.b16 	%rs151, %rs150, %rs148, %p61;
	selp.b64 	%rd190, %rd188, %rd187, %p61;
	selp.b16 	%rs152, 1, %rs151, %p60;
	and.b16  	%rs153, %rs152, 255;
	selp.b64 	%rd191, %rd189, %rd190, %p60;
	add.s64 	%rd192, %rd164, 1792;
	ld.global.u32 	%r100, [%rd162+7168];
	ld.global.u32 	%r101, [%rd163+7168];
	setp.ne.s32 	%p62, %r100, %r101;
	selp.u16 	%rs154, 1, 0, %p62;
	setp.ne.s16 	%p64, %rs153, 0;
	and.pred  	%p65, %p64, %p62;
	min.s64 	%rd193, %rd192, %rd191;
	setp.eq.s16 	%p66, %rs153, 0;
	selp.b16 	%rs155, %rs154, %rs152, %p66;
	selp.b64 	%rd194, %rd192, %rd191, %p66;
	selp.b16 	%rs391, 1, %rs155, %p65;
	selp.b64 	%rd416, %rd193, %rd194, %p65;
	add.s32 	%r511, %r511, 2048;
	add.s32 	%r509, %r509, 8;
	setp.ne.s32 	%p67, %r509, 0;
	@%p67 bra 	$L__BB124_87;
$L__BB124_88:
	setp.eq.s32 	%p68, %r24, 0;
	@%p68 bra 	$L__BB124_96;
	setp.lt.u32 	%p69, %r24, 4;
	@%p69 bra 	$L__BB124_91;
	cvt.u64.u32 	%rd196, %r511;
	add.s64 	%rd197, %rd435, %rd196;
	shl.b64 	%rd198, %rd197, 2;
	add.s64 	%rd199, %rd2, %rd198;
	add.s64 	%rd200, %rd3, %rd198;
	add.s64 	%rd201, %rd197, %rd120;
	ld.global.u32 	%r102, [%rd199];
	ld.global.u32 	%r103, [%rd200];
	setp.ne.s32 	%p70, %r102, %r103;
	selp.u16 	%rs157, 1, 0, %p70;
	and.b16  	%rs158, %rs391, 255;
	setp.ne.s16 	%p72, %rs158, 0;
	and.pred  	%p73, %p72, %p70;
	min.s64 	%rd202, %rd201, %rd416;
	setp.eq.s16 	%p74, %rs158, 0;
	selp.b16 	%rs159, %rs157, %rs391, %p74;
	selp.b64 	%rd203, %rd201, %rd416, %p74;
	selp.b16 	%rs160, 1, %rs159, %p73;
	and.b16  	%rs161, %rs160, 255;
	selp.b64 	%rd204, %rd202, %rd203, %p73;
	add.s32 	%r104, %r511, 256;
	cvt.u64.u32 	%rd205, %r104;
	add.s64 	%rd206, %rd435, %rd205;
	add.s64 	%rd207, %rd206, %rd120;
	ld.global.u32 	%r105, [%rd199+1024];
	ld.global.u32 	%r106, [%rd200+1024];
	setp.ne.s32 	%p75, %r105, %r106;
	selp.u16 	%rs162, 1, 0, %p75;
	setp.ne.s16 	%p77, %rs161, 0;
	and.pred  	%p78, %p77, %p75;
	min.s64 	%rd208, %rd207, %rd204;
	setp.eq.s16 	%p79, %rs161, 0;
	selp.b16 	%rs163, %rs162, %rs160, %p79;
	selp.b64 	%rd209, %rd207, %rd204, %p79;
	selp.b16 	%rs164, 1, %rs163, %p78;
	and.b16  	%rs165, %rs164, 255;
	selp.b64 	%rd210, %rd208, %rd209, %p78;
	add.s32 	%r107, %r511, 512;
	cvt.u64.u32 	%rd211, %r107;
	add.s64 	%rd212, %rd435, %rd211;
	add.s64 	%rd213, %rd212, %rd120;
	ld.global.u32 	%r108, [%rd199+2048];
	ld.global.u32 	%r109, [%rd200+2048];
	setp.ne.s32 	%p80, %r108, %r109;
	selp.u16 	%rs166, 1, 0, %p80;
	setp.ne.s16 	%p82, %rs165, 0;
	and.pred  	%p83, %p82, %p80;
	min.s64 	%rd214, %rd213, %rd210;
	setp.eq.s16 	%p84, %rs165, 0;
	selp.b16 	%rs167, %rs166, %rs164, %p84;
	selp.b64 	%rd215, %rd213, %rd210, %p84;
	selp.b16 	%rs168, 1, %rs167, %p83;
	and.b16  	%rs169, %rs168, 255;
	selp.b64 	%rd216, %rd214, %rd215, %p83;
	add.s32 	%r110, %r511, 768;
	cvt.u64.u32 	%rd217, %r110;
	add.s64 	%rd218, %rd435, %rd217;
	add.s64 	%rd219, %rd218, %rd120;
	ld.global.u32 	%r111, [%rd199+3072];
	ld.global.u32 	%r112, [%rd200+3072];
	setp.ne.s32 	%p85, %r111, %r112;
	selp.u16 	%rs170, 1, 0, %p85;
	setp.ne.s16 	%p87, %rs169, 0;
	and.pred  	%p88, %p87, %p85;
	min.s64 	%rd220, %rd219, %rd216;
	setp.eq.s16 	%p89, %rs169, 0;
	selp.b16 	%rs171, %rs170, %rs168, %p89;
	selp.b64 	%rd221, %rd219, %rd216, %p89;
	selp.b16 	%rs391, 1, %rs171, %p88;
	selp.b64 	%rd416, %rd220, %rd221, %p88;
	add.s32 	%r511, %r511, 1024;
$L__BB124_91:
	and.b32  	%r113, %r23, 3;
	setp.eq.s32 	%p90, %r113, 0;
	@%p90 bra 	$L__BB124_96;
	setp.eq.s32 	%p91, %r113, 1;
	@%p91 bra 	$L__BB124_94;
	cvt.u64.u32 	%rd223, %r511;
	add.s64 	%rd224, %rd435, %rd223;
	shl.b64 	%rd225, %rd224, 2;
	add.s64 	%rd226, %rd2, %rd225;
	add.s64 	%rd227, %rd3, %rd225;
	add.s64 	%rd228, %rd224, %rd120;
	ld.global.u32 	%r114, [%rd226];
	ld.global.u32 	%r115, [%rd227];
	setp.ne.s32 	%p92, %r114, %r115;
	selp.u16 	%rs173, 1, 0, %p92;
	and.b16  	%rs174, %rs391, 255;
	setp.ne.s16 	%p94, %rs174, 0;
	and.pred  	%p95, %p94, %p92;
	min.s64 	%rd229, %rd228, %rd416;
	setp.eq.s16 	%p96, %rs174, 0;
	selp.b16 	%rs175, %rs173, %rs391, %p96;
	selp.b64 	%rd230, %rd228, %rd416, %p96;
	selp.b16 	%rs176, 1, %rs175, %p95;
	and.b16  	%rs177, %rs176, 255;
	selp.b64 	%rd231, %rd229, %rd230, %p95;
	add.s32 	%r116, %r511, 256;
	cvt.u64.u32 	%rd232, %r116;
	add.s64 	%rd233, %rd435, %rd232;
	add.s64 	%rd234, %rd233, %rd120;
	ld.global.u32 	%r117, [%rd226+1024];
	ld.global.u32 	%r118, [%rd227+1024];
	setp.ne.s32 	%p97, %r117, %r118;
	selp.u16 	%rs178, 1, 0, %p97;
	setp.ne.s16 	%p99, %rs177, 0;
	and.pred  	%p100, %p99, %p97;
	min.s64 	%rd235, %rd234, %rd231;
	setp.eq.s16 	%p101, %rs177, 0;
	selp.b16 	%rs179, %rs178, %rs176, %p101;
	selp.b64 	%rd236, %rd234, %rd231, %p101;
	selp.b16 	%rs391, 1, %rs179, %p100;
	selp.b64 	%rd416, %rd235, %rd236, %p100;
	add.s32 	%r511, %r511, 512;
$L__BB124_94:
	and.b32  	%r119, %r22, 256;
	setp.ne.s32 	%p102, %r119, 0;
	@%p102 bra 	$L__BB124_96;
	cvt.u64.u32 	%rd237, %r511;
	add.s64 	%rd238, %rd435, %rd237;
	shl.b64 	%rd239, %rd238, 2;
	add.s64 	%rd240, %rd2, %rd239;
	add.s64 	%rd241, %rd3, %rd239;
	add.s64 	%rd242, %rd238, %rd120;
	ld.global.u32 	%r120, [%rd240];
	ld.global.u32 	%r121, [%rd241];
	setp.ne.s32 	%p103, %r120, %r121;
	selp.u16 	%rs180, 1, 0, %p103;
	and.b16  	%rs181, %rs391, 255;
	setp.ne.s16 	%p105, %rs181, 0;
	and.pred  	%p106, %p105, %p103;
	min.s64 	%rd243, %rd242, %rd416;
	setp.eq.s16 	%p107, %rs181, 0;
	selp.b16 	%rs182, %rs180, %rs391, %p107;
	selp.b64 	%rd244, %rd242, %rd416, %p107;
	selp.b16 	%rs391, 1, %rs182, %p106;
	selp.b64 	%rd416, %rd243, %rd244, %p106;
$L__BB124_96:
	// begin inline asm
	mov.u32 %r122, %laneid;
	// end inline asm
	cvt.u32.u16 	%r143, %rs391;
	and.b32  	%r124, %r143, 255;
	mov.b32 	%r140, 1;
	mov.b32 	%r141, 31;
	mov.b32 	%r142, -1;
	// begin inline asm
	shfl.sync.down.b32 %r123, %r124, %r140, %r141, %r142;
	// end inline asm
	// begin inline asm
	shfl.sync.down.b32 %r128, %r129, %r140, %r141, %r142;
	// end inline asm
	mov.b64 	{%r134, %r139}, %rd416;
	// begin inline asm
	shfl.sync.down.b32 %r133, %r134, %r140, %r141, %r142;
	// end inline asm
	// begin inline asm
	shfl.sync.down.b32 %r138, %r139, %r140, %r141, %r142;
	// end inline asm
	mov.b64 	%rd96, {%r133, %r138};
	cvt.u16.u32 	%rs75, %r123;
	setp.gt.s32 	%p108, %r122, 30;
	@%p108 bra 	$L__BB124_100;
	and.b16  	%rs183, %rs391, 255;
	setp.eq.s16 	%p109, %rs183, 0;
	and.b16  	%rs184, %rs75, 255;
	setp.eq.s16 	%p110, %rs184, 0;
	or.pred  	%p111, %p109, %p110;
	@%p111 bra 	$L__BB124_99;
	min.s64 	%rd416, %rd96, %rd416;
	mov.b16 	%rs391, 1;
	bra.uni 	$L__BB124_100;
$L__BB124_99:
	setp.eq.s16 	%p112, %rs183, 0;
	selp.b16 	%rs391, %rs75, %rs391, %p112;
	selp.b64 	%rd416, %rd96, %rd416, %p112;
$L__BB124_100:
	cvt.u32.u16 	%r164, %rs391;
	and.b32  	%r145, %r164, 255;
	mov.b32 	%r161, 2;
	mov.b32 	%r162, 31;
	mov.b32 	%r163, -1;
	// begin inline asm
	shfl.sync.down.b32 %r144, %r145, %r161, %r162, %r163;
	// end inline asm
	// begin inline asm
	shfl.sync.down.b32 %r149, %r150, %r161, %r162, %r163;
	// end inline asm
	mov.b64 	{%r155, %r160}, %rd416;
	// begin inline asm
	shfl.sync.down.b32 %r154, %r155, %r161, %r162, %r163;
	// end inline asm
	// begin inline asm
	shfl.sync.down.b32 %r159, %r160, %r161, %r162, %r163;
	// end inline asm
	mov.b64 	%rd100, {%r154, %r159};
	cvt.u16.u32 	%rs78, %r144;
	setp.gt.s32 	%p113, %r122, 29;
	@%p113 bra 	$L__BB124_104;
	and.b16  	%rs187, %rs391, 255;
	setp.eq.s16 	%p114, %rs187, 0;
	and.b16  	%rs188, %rs78, 255;
	setp.eq.s16 	%p115, %rs188, 0;
	or.pred  	%p116, %p114, %p115;
	@%p116 bra 	$L__BB124_103;
	min.s64 	%rd416, %rd100, %rd416;
	mov.b16 	%rs391, 1;
	bra.uni 	$L__BB124_104;
$L__BB124_103:
	setp.eq.s16 	%p117, %rs187, 0;
	selp.b16 	%rs391, %rs78, %rs391, %p117;
	selp.b64 	%rd416, %rd100, %rd416, %p117;
$L__BB124_104:
	cvt.u32.u16 	%r185, %rs391;
	and.b32  	%r166, %r185, 255;
	mov.b32 	%r182, 4;
	mov.b32 	%r183, 31;
	mov.b32 	%r184, -1;
	// begin inline asm
	shfl.sync.down.b32 %r165, %r166, %r182, %r183, %r184;
	// end inline asm
	// begin inline asm
	shfl.sync.down.b32 %r170, %r171, %r182, %r183, %r184;
	// end inline asm
	mov.b64 	{%r176, %r181}, %rd416;
	// begin inline asm
	shfl.sync.down.b32 %r175, %r176, %r182, %r183, %r184;
	// end inline asm
	// begin inline asm
	shfl.sync.down.b32 %r180, %r181, %r182, %r183, %r184;
	// end inline asm
	mov.b64 	%rd104, {%r175, %r180};
	cvt.u16.u32 	%rs81, %r165;
	setp.gt.s32 	%p118, %r122, 27;
	@%p118 bra 	$L__BB124_108;
	and.b16  	%rs191, %rs391, 255;
	setp.eq.s16 	%p119, %rs191, 0;
	and.b16  	%rs192, %rs81, 255;
	setp.eq.s16 	%p120, %rs192, 0;
	or.pred  	%p121, %p119, %p120;
	@%p121 bra 	$L__BB124_107;
	min.s64 	%rd416, %rd104, %rd416;
	mov.b16 	%rs391, 1;
	bra.uni 	$L__BB124_108;
$L__BB124_107:
	setp.eq.s16 	%p122, %rs191, 0;
	selp.b16 	%rs391, %rs81, %rs391, %p122;
	selp.b64 	%rd416, %rd104, %rd416, %p122;
$L__BB124_108:
	cvt.u32.u16 	%r206, %rs391;
	and.b32  	%r187, %r206, 255;
	mov.b32 	%r203, 8;
	mov.b32 	%r204, 31;
	mov.b32 	%r205, -1;
	// begin inline asm
	shfl.sync.down.b32 %r186, %r187, %r203, %r204, %r205;
	// end inline asm
	// begin inline asm
	shfl.sync.down.b32 %r191, %r192, %r203, %r204, %r205;
	// end inline asm
	mov.b64 	{%r197, %r202}, %rd416;
	// begin inline asm
	shfl.sync.down.b32 %r196, %r197, %r203, %r204, %r205;
	// end inline asm
	// begin inline asm
	shfl.sync.down.b32 %r201, %r202, %r203, %r204, %r205;
	// end inline asm
	mov.b64 	%rd108, {%r196, %r201};
	cvt.u16.u32 	%rs84, %r186;
	setp.gt.s32 	%p123, %r122, 23;
	@%p123 bra 	$L__BB124_112;
	and.b16  	%rs195, %rs391, 255;
	setp.eq.s16 	%p124, %rs195, 0;
	and.b16  	%rs196, %rs84, 255;
	setp.eq.s16 	%p125, %rs196, 0;
	or.pred  	%p126, %p124, %p125;
	@%p126 bra 	$L__BB124_111;
	min.s64 	%rd416, %rd108, %rd416;
	mov.b16 	%rs391, 1;
	bra.uni 	$L__BB124_112;
$L__BB124_111:
	setp.eq.s16 	%p127, %rs195, 0;
	selp.b16 	%rs391, %rs84, %rs391, %p127;
	selp.b64 	%rd416, %rd108, %rd416, %p127;
$L__BB124_112:
	cvt.u32.u16 	%r227, %rs391;
	and.b32  	%r208, %r227, 255;
	mov.b32 	%r224, 16;
	mov.b32 	%r225, 31;
	mov.b32 	%r226, -1;
	// begin inline asm
	shfl.sync.down.b32 %r207, %r208, %r224, %r225, %r226;
	// end inline asm
	// begin inline asm
	shfl.sync.down.b32 %r212, %r213, %r224, %r225, %r226;
	// end inline asm
	mov.b64 	{%r218, %r223}, %rd416;
	// begin inline asm
	shfl.sync.down.b32 %r217, %r218, %r224, %r225, %r226;
	// end inline asm
	// begin inline asm
	shfl.sync.down.b32 %r222, %r223, %r224, %r225, %r226;
	// end inline asm
	mov.b64 	%rd112, {%r217, %r222};
	cvt.u16.u32 	%rs87, %r207;
	setp.gt.s32 	%p128, %r122, 15;
	@%p128 bra 	$L__BB124_116;
	and.b16  	%rs199, %rs391, 255;
	setp.eq.s16 	%p129, %rs199, 0;
	and.b16  	%rs200, %rs87, 255;
	setp.eq.s16 	%p130, %rs200, 0;
	or.pred  	%p131, %p129, %p130;
	@%p131 bra 	$L__BB124_115;
	min.s64 	%rd416, %rd112, %rd416;
	mov.b16 	%rs391, 1;
	bra.uni 	$L__BB124_116;
$L__BB124_115:
	setp.eq.s16 	%p132, %rs199, 0;
	selp.b16 	%rs391, %rs87, %rs391, %p132;
	selp.b64 	%rd416, %rd112, %rd416, %p132;
$L__BB124_116:
	setp.ne.s32 	%p133, %r122, 0;
	@%p133 bra 	$L__BB124_118;
	shr.u32 	%r228, %r21, 1;
	and.b32  	%r229, %r228, 496;
	mov.u32 	%r230, _ZZN3cub18CUB_300001_SM_10006detail6reduce28DeviceReduceSingleTileKernelINS2_10policy_hubIN4cuda3std3__45tupleIJblEEEyN6thrust24THRUST_300001_SM_1000_NS8cuda_cub9__find_if7functorIS9_EEE10Policy1000ENSB_12zip_iteratorINS8_IJNSD_26transform_input_iterator_tIbNSC_6detail35transform_pair_of_input_iterators_tIbNSB_6detail15normal_iteratorINSB_10device_ptrIiEEEESQ_NS7_8equal_toIiEEEENS7_10__not_fn_tINS7_10__identityEEEEENSB_17counting_iteratorIlNSB_11use_defaultESZ_SZ_EEEEEEEPS9_ySF_S9_S9_SV_EEvT0_T1_T2_T3_T4_T6_E12temp_storage;
	add.s32 	%r231, %r230, %r229;
	st.shared.u8 	[%r231+8], %rs391;
	st.shared.u64 	[%r231+16], %rd416;
$L__BB124_118:
	bar.sync 	0;
	setp.ne.s32 	%p134, %r21, 0;
	@%p134 bra 	$L__BB124_120;
	ld.shared.u8 	%rs203, [_ZZN3cub18CUB_300001_SM_10006detail6reduce28DeviceReduceSingleTileKernelINS2_10policy_hubIN4cuda3std3__45tupleIJblEEEyN6thrust24THRUST_300001_SM_1000_NS8cuda_cub9__find_if7functorIS9_EEE10Policy1000ENSB_12zip_iteratorINS8_IJNSD_26transform_input_iterator_tIbNSC_6detail35transform_pair_of_input_iterators_tIbNSB_6detail15normal_iteratorINSB_10device_ptrIiEEEESQ_NS7_8equal_toIiEEEENS7_10__not_fn_tINS7_10__identityEEEEENSB_17counting_iteratorIlNSB_11use_defaultESZ_SZ_EEEEEEEPS9_ySF_S9_S9_SV_EEvT0_T1_T2_T3_T4_T6_E12temp_storage+24];
	ld.shared.u64 	%rd245, [_ZZN3cub18CUB_300001_SM_10006detail6reduce28DeviceReduceSingleTileKernelINS2_10policy_hubIN4cuda3std3__45tupleIJblEEEyN6thrust24THRUST_300001_SM_1000_NS8cuda_cub9__find_if7functorIS9_EEE10Policy1000ENSB_12zip_iteratorINS8_IJNSD_26transform_input_iterator_tIbNSC_6detail35transform_pair_of_input_iterators_tIbNSB_6detail15normal_iteratorINSB_10device_ptrIiEEEESQ_NS7_8equal_toIiEEEENS7_10__not_fn_tINS7_10__identityEEEEENSB_17counting_iteratorIlNSB_11use_defaultESZ_SZ_EEEEEEEPS9_ySF_S9_S9_SV_EEvT0_T1_T2_T3_T4_T6_E12temp_storage+32];
	and.b16  	%rs204, %rs391, 255;
	setp.eq.s16 	%p135, %rs204, 0;
	setp.eq.s16 	%p136, %rs203, 0;
	min.s64 	%rd246, %rd245, %rd416;
	selp.b16 	%rs205, %rs391, 1, %p136;
	selp.b16 	%rs206, %rs203, %rs205, %p135;
	and.b16  	%rs207, %rs206, 255;
	selp.b64 	%rd247, %rd416, %rd246, %p136;
	selp.b64 	%rd248, %rd245, %rd247, %p135;
	ld.shared.u8 	%rs208, [_ZZN3cub18CUB_300001_SM_10006detail6reduce28DeviceReduceSingleTileKernelINS2_10policy_hubIN4cuda3std3__45tupleIJblEEEyN6thrust24THRUST_300001_SM_1000_NS8cuda_cub9__find_if7functorIS9_EEE10Policy1000ENSB_12zip_iteratorINS8_IJNSD_26transform_input_iterator_tIbNSC_6detail35transform_pair_of_input_iterators_tIbNSB_6detail15normal_iteratorINSB_10device_ptrIiEEEESQ_NS7_8equal_toIiEEEENS7_10__not_fn_tINS7_10__identityEEEEENSB_17counting_iteratorIlNSB_11use_defaultESZ_SZ_EEEEEEEPS9_ySF_S9_S9_SV_EEvT0_T1_T2_T3_T4_T6_E12temp_storage+40];
	ld.shared.u64 	%rd249, [_ZZN3cub18CUB_300001_SM_10006detail6reduce28DeviceReduceSingleTileKernelINS2_10policy_hubIN4cuda3std3__45tupleIJblEEEyN6thrust24THRUST_300001_SM_1000_NS8cuda_cub9__find_if7functorIS9_EEE10Policy1000ENSB_12zip_iteratorINS8_IJNSD_26transform_input_iterator_tIbNSC_6detail35transform_pair_of_input_iterators_tIbNSB_6detail15normal_iteratorINSB_10device_ptrIiEEEESQ_NS7_8equal_toIiEEEENS7_10__not_fn_tINS7_10__identityEEEEENSB_17counting_iteratorIlNSB_11use_defaultESZ_SZ_EEEEEEEPS9_ySF_S9_S9_SV_EEvT0_T1_T2_T3_T4_T6_E12temp_storage+48];
	setp.eq.s16 	%p137, %rs207, 0;
	setp.eq.s16 	%p138, %rs208, 0;
	min.s64 	%rd250, %rd249, %rd248;
	selp.b16 	%rs209, %rs206, 1, %p138;
	selp.b16 	%rs210, %rs208, %rs209, %p137;
	and.b16  	%rs211, %rs210, 255;
	selp.b64 	%rd251, %rd248, %rd250, %p138;
	selp.b64 	%rd252, %rd249, %rd251, %p137;
	ld.shared.u8 	%rs212, [_ZZN3cub18CUB_300001_SM_10006detail6reduce28DeviceReduceSingleTileKernelINS2_10policy_hubIN4cuda3std3__45tupleIJblEEEyN6thrust24THRUST_300001_SM_1000_NS8cuda_cub9__find_if7functorIS9_EEE10Policy1000ENSB_12zip_iteratorINS8_IJNSD_26transform_input_iterator_tIbNSC_6detail35transform_pair_of_input_iterators_tIbNSB_6detail15normal_iteratorINSB_10device_ptrIiEEEESQ_NS7_8equal_toIiEEEENS7_10__not_fn_tINS7_10__identityEEEEENSB_17counting_iteratorIlNSB_11use_defaultESZ_SZ_EEEEEEEPS9_ySF_S9_S9_SV_EEvT0_T1_T2_T3_T4_T6_E12temp_storage+56];
	ld.shared.u64 	%rd253, [_ZZN3cub18CUB_300001_SM_10006detail6reduce28DeviceReduceSingleTileKernelINS2_10policy_hubIN4cuda3std3__45tupleIJblEEEyN6thrust24THRUST_300001_SM_1000_NS8cuda_cub9__find_if7functorIS9_EEE10Policy1000ENSB_12zip_iteratorINS8_IJNSD_26transform_input_iterator_tIbNSC_6detail35transform_pair_of_input_iterators_tIbNSB_6detail15normal_iteratorINSB_10device_ptrIiEEEESQ_NS7_8equal_toIiEEEENS7_10__not_fn_tINS7_10__identityEEEEENSB_17counting_iteratorIlNSB_11use_defaultESZ_SZ_EEEEEEEPS9_ySF_S9_S9_SV_EEvT0_T1_T2_T3_T4_T6_E12temp_storage+64];
	setp.eq.s16 	%p139, %rs211, 0;
	setp.eq.s16 	%p140, %rs212, 0;
	min.s64 	%rd254, %rd253, %rd252;
	selp.b16 	%rs213, %rs210, 1, %p140;
	selp.b16 	%rs214, %rs212, %rs213, %p139;
	and.b16  	%rs215, %rs214, 255;
	selp.b64 	%rd255, %rd252, %rd254, %p140;
	selp.b64 	%rd256, %rd253, %rd255, %p139;
	ld.shared.u8 	%rs216, [_ZZN3cub18CUB_300001_SM_10006detail6reduce28DeviceReduceSingleTileKernelINS2_10policy_hubIN4cuda3std3__45tupleIJblEEEyN6thrust24THRUST_300001_SM_1000_NS8cuda_cub9__find_if7functorIS9_EEE10Policy1000ENSB_12zip_iteratorINS8_IJNSD_26transform_input_iterator_tIbNSC_6detail35transform_pair_of_input_iterators_tIbNSB_6detail15normal_iteratorINSB_10device_ptrIiEEEESQ_NS7_8equal_toIiEEEENS7_10__not_fn_tINS7_10__identityEEEEENSB_17counting_iteratorIlNSB_11use_defaultESZ_SZ_EEEEEEEPS9_ySF_S9_S9_SV_EEvT0_T1_T2_T3_T4_T6_E12temp_storage+72];
	ld.shared.u64 	%rd257, [_ZZN3cub18CUB_300001_SM_10006detail6reduce28DeviceReduceSingleTileKernelINS2_10policy_hubIN4cuda3std3__45tupleIJblEEEyN6thrust24THRUST_300001_SM_1000_NS8cuda_cub9__find_if7functorIS9_EEE10Policy1000ENSB_12zip_iteratorINS8_IJNSD_26transform_input_iterator_tIbNSC_6detail35transform_pair_of_input_iterators_tIbNSB_6detail15normal_iteratorINSB_10device_ptrIiEEEESQ_NS7_8equal_toIiEEEENS7_10__not_fn_tINS7_10__identityEEEEENSB_17counting_iteratorIlNSB_11use_defaultESZ_SZ_EEEEEEEPS9_ySF_S9_S9_SV_EEvT0_T1_T2_T3_T4_T6_E12temp_storage+80];
	setp.eq.s16 	%p141, %rs215, 0;
	setp.eq.s16 	%p142, %rs216, 0;
	min.s64 	%rd258, %rd257, %rd256;
	selp.b16 	%rs217, %rs214, 1, %p142;
	selp.b16 	%rs218, %rs216, %rs217, %p141;
	and.b16  	%rs219, %rs218, 255;
	selp.b64 	%rd259, %rd256, %rd258, %p142;
	selp.b64 	%rd260, %rd257, %rd259, %p141;
	ld.shared.u8 	%rs220, [_ZZN3cub18CUB_300001_SM_10006detail6reduce28DeviceReduceSingleTileKernelINS2_10policy_hubIN4cuda3std3__45tupleIJblEEEyN6thrust24THRUST_300001_SM_1000_NS8cuda_cub9__find_if7functorIS9_EEE10Policy1000ENSB_12zip_iteratorINS8_IJNSD_26transform_input_iterator_tIbNSC_6detail35transform_pair_of_input_iterators_tIbNSB_6detail15normal_iteratorINSB_10device_ptrIiEEEESQ_NS7_8equal_toIiEEEENS7_10__not_fn_tINS7_10__identityEEEEENSB_17counting_iteratorIlNSB_11use_defaultESZ_SZ_EEEEEEEPS9_ySF_S9_S9_SV_EEvT0_T1_T2_T3_T4_T6_E12temp_storage+88];
	ld.shared.u64 	%rd261, [_ZZN3cub18CUB_300001_SM_10006detail6reduce28DeviceReduceSingleTileKernelINS2_10policy_hubIN4cuda3std3__45tupleIJblEEEyN6thrust24THRUST_300001_SM_1000_NS8cuda_cub9__find_if7functorIS9_EEE10Policy1000ENSB_12zip_iteratorINS8_IJNSD_26transform_input_iterator_tIbNSC_6detail35transform_pair_of_input_iterators_tIbNSB_6detail15normal_iteratorINSB_10device_ptrIiEEEESQ_NS7_8equal_toIiEEEENS7_10__not_fn_tINS7_10__identityEEEEENSB_17counting_iteratorIlNSB_11use_defaultESZ_SZ_EEEEEEEPS9_ySF_S9_S9_SV_EEvT0_T1_T2_T3_T4_T6_E12temp_storage+96];
	setp.eq.s16 	%p143, %rs219, 0;
	setp.eq.s16 	%p144, %rs220, 0;
	min.s64 	%rd262, %rd261, %rd260;
	selp.b16 	%rs221, %rs218, 1, %p144;
	selp.b16 	%rs222, %rs220, %rs221, %p143;
	and.b16  	%rs223, %rs222, 255;
	selp.b64 	%rd263, %rd260, %rd262, %p144;
	selp.b64 	%rd264, %rd261, %rd263, %p143;
	ld.shared.u8 	%rs224, [_ZZN3cub18CUB_300001_SM_10006detail6reduce28DeviceReduceSingleTileKernelINS2_10policy_hubIN4cuda3std3__45tupleIJblEEEyN6thrust24THRUST_300001_SM_1000_NS8cuda_cub9__find_if7functorIS9_EEE10Policy1000ENSB_12zip_iteratorINS8_IJNSD_26transform_input_iterator_tIbNSC_6detail35transform_pair_of_input_iterators_tIbNSB_6detail15normal_iteratorINSB_10device_ptrIiEEEESQ_NS7_8equal_toIiEEEENS7_10__not_fn_tINS7_10__identityEEEEENSB_17counting_iteratorIlNSB_11use_defaultESZ_SZ_EEEEEEEPS9_ySF_S9_S9_SV_EEvT0_T1_T2_T3_T4_T6_E12temp_storage+104];
	ld.shared.u64 	%rd265, [_ZZN3cub18CUB_300001_SM_10006detail6reduce28DeviceReduceSingleTileKernelINS2_10policy_hubIN4cuda3std3__45tupleIJblEEEyN6thrust24THRUST_300001_SM_1000_NS8cuda_cub9__find_if7functorIS9_EEE10Policy1000ENSB_12zip_iteratorINS8_IJNSD_26transform_input_iterator_tIbNSC_6detail35transform_pair_of_input_iterators_tIbNSB_6detail15normal_iteratorINSB_10device_ptrIiEEEESQ_NS7_8equal_toIiEEEENS7_10__not_fn_tINS7_10__identityEEEEENSB_17counting_iteratorIlNSB_11use_defaultESZ_SZ_EEEEEEEPS9_ySF_S9_S9_SV_EEvT0_T1_T2_T3_T4_T6_E12temp_storage+112];
	setp.eq.s16 	%p145, %rs223, 0;
	setp.eq.s16 	%p146, %rs224, 0;
	min.s64 	%rd266, %rd265, %rd264;
	selp.b16 	%rs225, %rs222, 1, %p146;
	selp.b16 	%rs226, %rs224, %rs225, %p145;
	and.b16  	%rs227, %rs226, 255;
	selp.b64 	%rd267, %rd264, %rd266, %p146;
	selp.b64 	%rd268, %rd265, %rd267, %p145;
	ld.shared.u8 	%rs228, [_ZZN3cub18CUB_300001_SM_10006detail6reduce28DeviceReduceSingleTileKernelINS2_10policy_hubIN4cuda3std3__45tupleIJblEEEyN6thrust24THRUST_300001_SM_1000_NS8cuda_cub9__find_if7functorIS9_EEE10Policy1000ENSB_12zip_iteratorINS8_IJNSD_26transform_input_iterator_tIbNSC_6detail35transform_pair_of_input_iterators_tIbNSB_6detail15normal_iteratorINSB_10device_ptrIiEEEESQ_NS7_8equal_toIiEEEENS7_10__not_fn_tINS7_10__identityEEEEENSB_17counting_iteratorIlNSB_11use_defaultESZ_SZ_EEEEEEEPS9_ySF_S9_S9_SV_EEvT0_T1_T2_T3_T4_T6_E12temp_storage+120];
	ld.shared.u64 	%rd269, [_ZZN3cub18CUB_300001_SM_10006detail6reduce28DeviceReduceSingleTileKernelINS2_10policy_hubIN4cuda3std3__45tupleIJblEEEyN6thrust24THRUST_300001_SM_1000_NS8cuda_cub9__find_if7functorIS9_EEE10Policy1000ENSB_12zip_iteratorINS8_IJNSD_26transform_input_iterator_tIbNSC_6detail35transform_pair_of_input_iterators_tIbNSB_6detail15normal_iteratorINSB_10device_ptrIiEEEESQ_NS7_8equal_toIiEEEENS7_10__not_fn_tINS7_10__identityEEEEENSB_17counting_iteratorIlNSB_11use_defaultESZ_SZ_EEEEEEEPS9_ySF_S9_S9_SV_EEvT0_T1_T2_T3_T4_T6_E12temp_storage+128];
	setp.eq.s16 	%p147, %rs227, 0;
	setp.eq.s16 	%p148, %rs228, 0;
	min.s64 	%rd270, %rd269, %rd268;
	selp.b16 	%rs229, %rs226, 1, %p148;
	selp.b16 	%rs391, %rs228, %rs229, %p147;
	selp.b64 	%rd271, %rd268, %rd270, %p148;
	selp.b64 	%rd416, %rd269, %rd271, %p147;
$L__BB124_120:
	mov.u32 	%r501, %tid.x;
	setp.ne.s32 	%p325, %r501, 0;
	@%p325 bra 	$L__BB124_122;
	setp.eq.s16 	%p326, %rs108, 0;
	and.b16  	%rs379, %rs391, 255;
	setp.eq.s16 	%p327, %rs379, 0;
	min.s64 	%rd404, %rd416, %rd122;
	selp.b16 	%rs380, %rs108, 1, %p327;
	selp.b16 	%rs381, %rs391, %rs380, %p326;
	selp.b64 	%rd405, %rd122, %rd404, %p327;
	selp.b64 	%rd406, %rd416, %rd405, %p326;
	st.global.u8 	[%rd1], %rs381;
	st.global.u64 	[%rd1+8], %rd406;
$L__BB124_122:
	ret;

}
	// .globl	_ZN3cub18CUB_300001_SM_10006detail6reduce18DeviceReduceKernelINS2_10policy_hubIN4cuda3std3__45tupleIJblEEEyN6thrust24THRUST_300001_SM_1000_NS8cuda_cub9__find_if7functorIS9_EEE10Policy1000ENSB_12zip_iteratorINS8_IJNSD_26transform_input_iterator_tIbNSC_6detail35transform_pair_of_input_iterators_tIbNSB_6detail15normal_iteratorINSB_10device_ptrIiEEEESQ_NS7_8equal_toIiEEEENS7_10__not_fn_tINS7_10__identityEEEEENSB_17counting_iteratorIlNSB_11use_defaultESZ_SZ_EEEEEEEySF_S9_SV_EEvT0_PT3_T1_NS0_13GridEvenShareIS16_EET2_T4_
.visible .entry _ZN3cub18CUB_300001_SM_10006detail6reduce18DeviceReduceKernelINS2_10policy_hubIN4cuda3std3__45tupleIJblEEEyN6thrust24THRUST_300001_SM_1000_NS8cuda_cub9__find_if7functorIS9_EEE10Policy1000ENSB_12zip_iteratorINS8_IJNSD_26transform_input_iterator_tIbNSC_6detail35transform_pair_of_input_iterators_tIbNSB_6detail15normal_iteratorINSB_10device_ptrIiEEEESQ_NS7_8equal_toIiEEEENS7_10__not_fn_tINS7_10__identityEEEEENSB_17counting_iteratorIlNSB_11use_defaultESZ_SZ_EEEEEEEySF_S9_SV_EEvT0_PT3_T1_NS0_13GridEvenShareIS16_EET2_T4_(
	.param .align 8 .b8 _ZN3cub18CUB_300001_SM_10006detail6reduce18DeviceReduceKernelINS2_10policy_hubIN4cuda3std3__45tupleIJblEEEyN6thrust24THRUST_300001_SM_1000_NS8cuda_cub9__find_if7functorIS9_EEE10Policy1000ENSB_12zip_iteratorINS8_IJNSD_26transform_input_iterator_tIbNSC_6detail35transform_pair_of_input_iterators_tIbNSB_6detail15normal_iteratorINSB_10device_ptrIiEEEESQ_NS7_8equal_toIiEEEENS7_10__not_fn_tINS7_10__identityEEEEENSB_17counting_iteratorIlNSB_11use_defaultESZ_SZ_EEEEEEEySF_S9_SV_EEvT0_PT3_T1_NS0_13GridEvenShareIS16_EET2_T4__param_0[40],
	.param .u64 .ptr .align 1 _ZN3cub18CUB_300001_SM_10006detail6reduce18DeviceReduceKernelINS2_10policy_hubIN4cuda3std3__45tupleIJblEEEyN6thrust24THRUST_300001_SM_1000_NS8cuda_cub9__find_if7functorIS9_EEE10Policy1000ENSB_12zip_iteratorINS8_IJNSD_26transform_input_iterator_tIbNSC_6detail35transform_pair_of_input_iterators_tIbNSB_6detail15normal_iteratorINSB_10device_ptrIiEEEESQ_NS7_8equal_toIiEEEENS7_10__not_fn_tINS7_10__identityEEEEENSB_17counting_iteratorIlNSB_11use_defaultESZ_SZ_EEEEEEEySF_S9_SV_EEvT0_PT3_T1_NS0_13GridEvenShareIS16_EET2_T4__param_1,
	.param .u64 _ZN3cub18CUB_300001_SM_10006detail6reduce18DeviceReduceKernelINS2_10policy_hubIN4cuda3std3__45tupleIJblEEEyN6thrust24THRUST_300001_SM_1000_NS8cuda_cub9__find_if7functorIS9_EEE10Policy1000ENSB_12zip_iteratorINS8_IJNSD_26transform_input_iterator_tIbNSC_6detail35transform_pair_of_input_iterators_tIbNSB_6detail15normal_iteratorINSB_10device_ptrIiEEEESQ_NS7_8equal_toIiEEEENS7_10__not_fn_tINS7_10__identityEEEEENSB_17counting_iteratorIlNSB_11use_defaultESZ_SZ_EEEEEEEySF_S9_SV_EEvT0_PT3_T1_NS0_13GridEvenShareIS16_EET2_T4__param_2,
	.param .align 8 .b8 _ZN3cub18CUB_300001_SM_10006detail6reduce18DeviceReduceKernelINS2_10policy_hubIN4cuda3std3__45tupleIJblEEEyN6thrust24THRUST_300001_SM_1000_NS8cuda_cub9__find_if7functorIS9_EEE10Policy1000ENSB_12zip_iteratorINS8_IJNSD_26transform_input_iterator_tIbNSC_6detail35transform_pair_of_input_iterators_tIbNSB_6detail15normal_iteratorINSB_10device_ptrIiEEEESQ_NS7_8equal_toIiEEEENS7_10__not_fn_tINS7_10__identityEEEEENSB_17counting_iteratorIlNSB_11use_defaultESZ_SZ_EEEEEEEySF_S9_SV_EEvT0_PT3_T1_NS0_13GridEvenShareIS16_EET2_T4__param_3[72],
	.param .align 1 .b8 _ZN3cub18CUB_300001_SM_10006detail6reduce18DeviceReduceKernelINS2_10policy_hubIN4cuda3std3__45tupleIJblEEEyN6thrust24THRUST_300001_SM_1000_NS8cuda_cub9__find_if7functorIS9_EEE10Policy1000ENSB_12zip_iteratorINS8_IJNSD_26transform_input_iterator_tIbNSC_6detail35transform_pair_of_input_iterators_tIbNSB_6detail15normal_iteratorINSB_10device_ptrIiEEEESQ_NS7_8equal_toIiEEEENS7_10__not_fn_tINS7_10__identityEEEEENSB_17counting_iteratorIlNSB_11use_defaultESZ_SZ_EEEEEEEySF_S9_SV_EEvT0_PT3_T1_NS0_13GridEvenShareIS16_EET2_T4__param_4[1],
	.param .align 1 .b8 _ZN3cub18CUB_300001_SM_10006detail6reduce18DeviceReduceKernelINS2_10policy_hubIN4cuda3std3__45tupleIJblEEEyN6thrust24THRUST_300001_SM_1000_NS8cuda_cub9__find_if7functorIS9_EEE10Policy1000ENSB_12zip_iteratorINS8_IJNSD_26transform_input_iterator_tIbNSC_6detail35transform_pair_of_input_iterators_tIbNSB_6detail15normal_iteratorINSB_10device_ptrIiEEEESQ_NS7_8equal_toIiEEEENS7_10__not_fn_tINS7_10__identityEEEEENSB_17counting_iteratorIlNSB_11use_defaultESZ_SZ_EEEEEEEySF_S9_SV_EEvT0_PT3_T1_NS0_13GridEvenShareIS16_EET2_T4__param_5[1]
)
.maxntid 256
{
	.reg .pred 	%p<325>;
	.reg .b16 	%rs<416>;
	.reg .b32 	%r<553>;
	.reg .b64 	%rd<471>;
	// demoted variable
	.shared .align 8 .b8 _ZZN3cub18CUB_300001_SM_10006detail6reduce18DeviceReduceKernelINS2_10policy_hubIN4cuda3std3__45tupleIJblEEEyN6thrust24THRUST_300001_SM_1000_NS8cuda_cub9__find_if7functorIS9_EEE10Policy1000ENSB_12zip_iteratorINS8_IJNSD_26transform_input_iterator_tIbNSC_6detail35transform_pair_of_input_iterators_tIbNSB_6detail15normal_iteratorINSB_10device_ptrIiEEEESQ_NS7_8equal_toIiEEEENS7_10__not_fn_tINS7_10__identityEEEEENSB_17counting_iteratorIlNSB_11use_defaultESZ_SZ_EEEEEEEySF_S9_SV_EEvT0_PT3_T1_NS0_13GridEvenShareIS16_EET2_T4_E12temp_storage[152];
	ld.param.u64 	%rd119, [_ZN3cub18CUB_300001_SM_10006detail6reduce18DeviceReduceKernelINS2_10policy_hubIN4cuda3std3__45tupleIJblEEEyN6thrust24THRUST_300001_SM_1000_NS8cuda_cub9__find_if7functorIS9_EEE10Policy1000ENSB_12zip_iteratorINS8_IJNSD_26transform_input_iterator_tIbNSC_6detail35transform_pair_of_input_iterators_tIbNSB_6detail15normal_iteratorINSB_10device_ptrIiEEEESQ_NS7_8equal_toIiEEEENS7_10__not_fn_tINS7_10__identityEEEEENSB_17counting_iteratorIlNSB_11use_defaultESZ_SZ_EEEEEEEySF_S9_SV_EEvT0_PT3_T1_NS0_13GridEvenShareIS16_EET2_T4__param_0+32];
	ld.param.u64 	%rd1, [_ZN3cub18CUB_300001_SM_10006detail6reduce18DeviceReduceKernelINS2_10policy_hubIN4cuda3std3__45tupleIJblEEEyN6thrust24THRUST_300001_SM_1000_NS8cuda_cub9__find_if7functorIS9_EEE10Policy1000ENSB_12zip_iteratorINS8_IJNSD_26transform_input_iterator_tIbNSC_6detail35transform_pair_of_input_iterators_tIbNSB_6detail15normal_iteratorINSB_10device_ptrIiEEEESQ_NS7_8equal_toIiEEEENS7_10__not_fn_tINS7_10__identityEEEEENSB_17counting_iteratorIlNSB_11use_defaultESZ_SZ_EEEEEEEySF_S9_SV_EEvT0_PT3_T1_NS0_13GridEvenShareIS16_EET2_T4__param_3+32];
	ld.param.u32 	%r1, [_ZN3cub18CUB_300001_SM_10006detail6reduce18DeviceReduceKernelINS2_10policy_hubIN4cuda3std3__45tupleIJblEEEyN6thrust24THRUST_300001_SM_1000_NS8cuda_cub9__find_if7functorIS9_EEE10Policy1000ENSB_12zip_iteratorINS8_IJNSD_26transform_input_iterator_tIbNSC_6detail35transform_pair_of_input_iterators_tIbNSB_6detail15normal_iteratorINSB_10device_ptrIiEEEESQ_NS7_8equal_toIiEEEENS7_10__not_fn_tINS7_10__identityEEEEENSB_17counting_iteratorIlNSB_11use_defaultESZ_SZ_EEEEEEEySF_S9_SV_EEvT0_PT3_T1_NS0_13GridEvenShareIS16_EET2_T4__param_3+40];
	ld.param.u64 	%rd118, [_ZN3cub18CUB_300001_SM_10006detail6reduce18DeviceReduceKernelINS2_10policy_hubIN4cuda3std3__45tupleIJblEEEyN6thrust24THRUST_300001_SM_1000_NS8cuda_cub9__find_if7functorIS9_EEE10Policy1000ENSB_12zip_iteratorINS8_IJNSD_26transform_input_iterator_tIbNSC_6detail35transform_pair_of_input_iterators_tIbNSB_6detail15normal_iteratorINSB_10device_ptrIiEEEESQ_NS7_8equal_toIiEEEENS7_10__not_fn_tINS7_10__identityEEEEENSB_17counting_iteratorIlNSB_11use_defaultESZ_SZ_EEEEEEEySF_S9_SV_EEvT0_PT3_T1_NS0_13GridEvenShareIS16_EET2_T4__param_0+8];
	ld.param.u64 	%rd117, [_ZN3cub18CUB_300001_SM_10006detail6reduce18DeviceReduceKernelINS2_10policy_hubIN4cuda3std3__45tupleIJblEEEyN6thrust24THRUST_300001_SM_1000_NS8cuda_cub9__find_if7functorIS9_EEE10Policy1000ENSB_12zip_iteratorINS8_IJNSD_26transform_input_iterator_tIbNSC_6detail35transform_pair_of_input_iterators_tIbNSB_6detail15normal_iteratorINSB_10device_ptrIiEEEESQ_NS7_8equal_toIiEEEENS7_10__not_fn_tINS7_10__identityEEEEENSB_17counting_iteratorIlNSB_11use_defaultESZ_SZ_EEEEEEEySF_S9_SV_EEvT0_PT3_T1_NS0_13GridEvenShareIS16_EET2_T4__param_0];
	cvta.to.global.u64 	%rd2, %rd117;
	cvta.to.global.u64 	%rd3, %rd118;
	mov.u32 	%r2, %ctaid.x;
	shl.b32 	%r67, %r1, 10;
	cvt.s64.s32 	%rd5, %r67;
	shl.b32 	%r68, %r2, 10;
	cvt.u64.u32 	%rd6, %r68;
	sub.s64 	%rd7, %rd1, %rd6;
	setp.gt.u64 	%p1, %rd7, 1023;
	@%p1 bra 	$L__BB125_78;
	cvt.u32.u64 	%r258, %rd6;
	cvt.u32.u64 	%r3, %rd1;
	sub.s32 	%r4, %r3, %r258;
	mov.u32 	%r5, %tid.x;
	setp.ge.s32 	%p148, %r5, %r4;
	mov.b16 	%rs385, 0;
	mov.b64 	%rd439, 0;
	mov.u32 	%r543, %r5;
	@%p148 bra 	$L__BB125_3;
	add.s32 	%r260, %r258, %r5;
	cvt.u64.u32 	%rd273, %r260;
	mul.wide.u32 	%rd274, %r260, 4;
	add.s64 	%rd275, %rd2, %rd274;
	add.s64 	%rd276, %rd3, %rd274;
	add.s64 	%rd439, %rd119, %rd273;
	ld.global.u32 	%r261, [%rd275];
	ld.global.u32 	%r262, [%rd276];
	setp.ne.s32 	%p149, %r261, %r262;
	selp.u16 	%rs385, 1, 0, %p149;
	add.s32 	%r543, %r5, 256;
$L__BB125_3:
	setp.ge.s32 	%p150, %r543, %r4;
	@%p150 bra 	$L__BB125_16;
	not.b32 	%r264, %r543;
	add.s32 	%r8, %r264, %r3;
	sub.s32 	%r265, %r8, %r258;
	shr.u32 	%r266, %r265, 8;
	add.s32 	%r9, %r266, 1;
	and.b32  	%r10, %r9, 7;
	setp.lt.u32 	%p151, %r265, 1792;
	@%p151 bra 	$L__BB125_8;
	add.s32 	%r542, %r543, 1024;
	and.b32  	%r267, %r9, 33554424;
	neg.s32 	%r541, %r267;
$L__BB125_6:
	.pragma "nounroll";
	add.s32 	%r268, %r542, -1024;
	cvt.s64.s32 	%rd278, %r268;
	add.s64 	%rd279, %rd278, %rd6;
	shl.b64 	%rd280, %rd279, 2;
	add.s64 	%rd281, %rd2, %rd280;
	add.s64 	%rd282, %rd3, %rd280;
	add.s64 	%rd283, %rd279, %rd119;
	ld.global.u32 	%r269, [%rd281];
	ld.global.u32 	%r270, [%rd282];
	setp.ne.s32 	%p152, %r269, %r270;
	selp.u16 	%rs230, 1, 0, %p152;
	and.b16  	%rs231, %rs385, 255;
	setp.ne.s16 	%p154, %rs231, 0;
	and.pred  	%p155, %p154, %p152;
	min.s64 	%rd284, %rd283, %rd439;
	setp.eq.s16 	%p156, %rs231, 0;
	selp.b64 	%rd285, %rd283, %rd439, %p156;
	selp.b16 	%rs232, %rs230, %rs385, %p156;
	selp.b64 	%rd286, %rd284, %rd285, %p155;
	selp.b16 	%rs233, 1, %rs232, %p155;
	and.b16  	%rs234, %rs233, 255;
	add.s32 	%r271, %r542, -768;
	cvt.s64.s32 	%rd287, %r271;
	add.s64 	%rd288, %rd287, %rd6;
	add.s64 	%rd289, %rd288, %rd119;
	ld.global.u32 	%r272, [%rd281+1024];
	ld.global.u32 	%r273, [%rd282+1024];
	setp.ne.s32 	%p157, %r272, %r273;
	selp.u16 	%rs235, 1, 0, %p157;
	setp.ne.s16 	%p159, %rs234, 0;
	and.pred  	%p160, %p159, %p157;
	min.s64 	%rd290, %rd289, %rd286;
	setp.eq.s16 	%p161, %rs234, 0;
	selp.b64 	%rd291, %rd289, %rd286, %p161;
	selp.b16 	%rs236, %rs235, %rs233, %p161;
	selp.b64 	%rd292, %rd290, %rd291, %p160;
	selp.b16 	%rs237, 1, %rs236, %p160;
	and.b16  	%rs238, %rs237, 255;
	add.s32 	%r274, %r542, -512;
	cvt.s64.s32 	%rd293, %r274;
	add.s64 	%rd294, %rd293, %rd6;
	add.s64 	%rd295, %rd294, %rd119;
	ld.global.u32 	%r275, [%rd281+2048];
	ld.global.u32 	%r276, [%rd282+2048];
	setp.ne.s32 	%p162, %r275, %r276;
	selp.u16 	%rs239, 1, 0, %p162;
	setp.ne.s16 	%p164, %rs238, 0;
	and.pred  	%p165, %p164, %p162;
	min.s64 	%rd296, %rd295, %rd292;
	setp.eq.s16 	%p166, %rs238, 0;
	selp.b64 	%rd297, %rd295, %rd292, %p166;
	selp.b16 	%rs240, %rs239, %rs237, %p166;
	selp.b64 	%rd298, %rd296, %rd297, %p165;
	selp.b16 	%rs241, 1, %rs240, %p165;
	and.b16  	%rs242, %rs241, 255;
	add.s32 	%r277, %r542, -256;
	cvt.s64.s32 	%rd299, %r277;
	add.s64 	%rd300, %rd299, %rd6;
	add.s64 	%rd301, %rd300, %rd119;
	ld.global.u32 	%r278, [%rd281+3072];
	ld.global.u32 	%r279, [%rd282+3072];
	setp.ne.s32 	%p167, %r278, %r279;
	selp.u16 	%rs243, 1, 0, %p167;
	setp.ne.s16 	%p169, %rs242, 0;
	and.pred  	%p170, %p169, %p167;
	min.s64 	%rd302, %rd301, %rd298;
	setp.eq.s16 	%p171, %rs242, 0;
	selp.b64 	%rd303, %rd301, %rd298, %p171;
	selp.b16 	%rs244, %rs243, %rs241, %p171;
	selp.b64 	%rd304, %rd302, %rd303, %p170;
	selp.b16 	%rs245, 1, %rs244, %p170;
	and.b16  	%rs246, %rs245, 255;
	add.s32 	%r280, %r542, 768;
	cvt.s64.s32 	%rd305, %r542;
	add.s64 	%rd306, %rd305, %rd6;
	add.s64 	%rd307, %rd306, %rd119;
	ld.global.u32 	%r281, [%rd281+4096];
	ld.global.u32 	%r282, [%rd282+4096];
	setp.ne.s32 	%p172, %r281, %r282;
	selp.u16 	%rs247, 1, 0, %p172;
	setp.ne.s16 	%p174, %rs246, 0;
	and.pred  	%p175, %p174, %p172;
	min.s64 	%rd308, %rd307, %rd304;
	setp.eq.s16 	%p176, %rs246, 0;
	selp.b64 	%rd309, %rd307, %rd304, %p176;
	selp.b16 	%rs248, %rs247, %rs245, %p176;
	selp.b64 	%rd310, %rd308, %rd309, %p175;
	selp.b16 	%rs249, 1, %rs248, %p175;
	and.b16  	%rs250, %rs249, 255;
	add.s32 	%r283, %r542, 256;
	cvt.s64.s32 	%rd311, %r283;
	add.s64 	%rd312, %rd311, %rd6;
	add.s64 	%rd313, %rd312, %rd119;
	ld.global.u32 	%r284, [%rd281+5120];
	ld.global.u32 	%r285, [%rd282+5120];
	setp.ne.s32 	%p177, %r284, %r285;
	selp.u16 	%rs251, 1, 0, %p177;
	setp.ne.s16 	%p179, %rs250, 0;
	and.pred  	%p180, %p179, %p177;
	min.s64 	%rd314, %rd313, %rd310;
	setp.eq.s16 	%p181, %rs250, 0;
	selp.b64 	%rd315, %rd313, %rd310, %p181;
	selp.b16 	%rs252, %rs251, %rs249, %p181;
	selp.b64 	%rd316, %rd314, %rd315, %p180;
	selp.b16 	%rs253, 1, %rs252, %p180;
	and.b16  	%rs254, %rs253, 255;
	add.s32 	%r286, %r542, 512;
	cvt.s64.s32 	%rd317, %r286;
	add.s64 	%rd318, %rd317, %rd6;
	add.s64 	%rd319, %rd318, %rd119;
	ld.global.u32 	%r287, [%rd281+6144];
	ld.global.u32 	%r288, [%rd282+6144];
	setp.ne.s32 	%p182, %r287, %r288;
	selp.u16 	%rs255, 1, 0, %p182;
	setp.ne.s16 	%p184, %rs254, 0;
	and.pred  	%p185, %p184, %p182;
	min.s64 	%rd320, %rd319, %rd316;
	setp.eq.s16 	%p186, %rs254, 0;
	selp.b64 	%rd321, %rd319, %rd316, %p186;
	selp.b16 	%rs256, %rs255, %rs253, %p186;
	selp.b64 	%rd322, %rd320, %rd321, %p185;
	selp.b16 	%rs257, 1, %rs256, %p185;
	and.b16  	%rs258, %rs257, 255;
	cvt.s64.s32 	%rd323, %r280;
	add.s64 	%rd324, %rd323, %rd6;
	add.s64 	%rd325, %rd324, %rd119;
	ld.global.u32 	%r289, [%rd281+7168];
	ld.global.u32 	%r290, [%rd282+7168];
	setp.ne.s32 	%p187, %r289, %r290;
	selp.u16 	%rs259, 1, 0, %p187;
	setp.ne.s16 	%p189, %rs258, 0;
	and.pred  	%p190, %p189, %p187;
	min.s64 	%rd326, %rd325, %rd322;
	setp.eq.s16 	%p191, %rs258, 0;
	selp.b64 	%rd327, %rd325, %rd322, %p191;
	selp.b16 	%rs260, %rs259, %rs257, %p191;
	selp.b64 	%rd439, %rd326, %rd327, %p190;
	selp.b16 	%rs385, 1, %rs260, %p190;
	add.s32 	%r542, %r542, 2048;
	add.s32 	%r541, %r541, 8;
	setp.ne.s32 	%p192, %r541, 0;
	@%p192 bra 	$L__BB125_6;
	add.s32 	%r543, %r542, -1024;
$L__BB125_8:
	setp.eq.s32 	%p193, %r10, 0;
	@%p193 bra 	$L__BB125_16;
	setp.lt.u32 	%p194, %r10, 4;
	@%p194 bra 	$L__BB125_11;
	cvt.s64.s32 	%rd329, %r543;
	add.s64 	%rd330, %rd329, %rd6;
	shl.b64 	%rd331, %rd330, 2;
	add.s64 	%rd332, %rd2, %rd331;
	add.s64 	%rd333, %rd3, %rd331;
	add.s64 	%rd334, %rd330, %rd119;
	ld.global.u32 	%r291, [%rd332];
	ld.global.u32 	%r292, [%rd333];
	setp.ne.s32 	%p195, %r291, %r292;
	selp.u16 	%rs262, 1, 0, %p195;
	and.b16  	%rs263, %rs385, 255;
	setp.ne.s16 	%p197, %rs263, 0;
	and.pred  	%p198, %p197, %p195;
	min.s64 	%rd335, %rd334, %rd439;
	setp.eq.s16 	%p199, %rs263, 0;
	selp.b64 	%rd336, %rd334, %rd439, %p199;
	selp.b16 	%rs264, %rs262, %rs385, %p199;
	selp.b64 	%rd337, %rd335, %rd336, %p198;
	selp.b16 	%rs265, 1, %rs264, %p198;
	and.b16  	%rs266, %rs265, 255;
	add.s32 	%r293, %r543, 256;
	cvt.s64.s32 	%rd338, %r293;
	add.s64 	%rd339, %rd338, %rd6;
	add.s64 	%rd340, %rd339, %rd119;
	ld.global.u32 	%r294, [%rd332+1024];
	ld.global.u32 	%r295, [%rd333+1024];
	setp.ne.s32 	%p200, %r294, %r295;
	selp.u16 	%rs267, 1, 0, %p200;
	setp.ne.s16 	%p202, %rs266, 0;
	and.pred  	%p203, %p202, %p200;
	min.s64 	%rd341, %rd340, %rd337;
	setp.eq.s16 	%p204, %rs266, 0;
	selp.b64 	%rd342, %rd340, %rd337, %p204;
	selp.b16 	%rs268, %rs267, %rs265, %p204;
	selp.b64 	%rd343, %rd341, %rd342, %p203;
	selp.b16 	%rs269, 1, %rs268, %p203;
	and.b16  	%rs270, %rs269, 255;
	add.s32 	%r296, %r543, 512;
	cvt.s64.s32 	%rd344, %r296;
	add.s64 	%rd345, %rd344, %rd6;
	add.s64 	%rd346, %rd345, %rd119;
	ld.global.u32 	%r297, [%rd332+2048];
	ld.global.u32 	%r298, [%rd333+2048];
	setp.ne.s32 	%p205, %r297, %r298;
	selp.u16 	%rs271, 1, 0, %p205;
	setp.ne.s16 	%p207, %rs270, 0;
	and.pred  	%p208, %p207, %p205;
	min.s64 	%rd347, %rd346, %rd343;
	setp.eq.s16 	%p209, %rs270, 0;
	selp.b64 	%rd348, %rd346, %rd343, %p209;
	selp.b16 	%rs272, %rs271, %rs269, %p209;
	selp.b64 	%rd349, %rd347, %rd348, %p208;
	selp.b16 	%rs273, 1, %rs272, %p208;
	and.b16  	%rs274, %rs273, 255;
	add.s32 	%r299, %r543, 768;
	cvt.s64.s32 	%rd350, %r299;
	add.s64 	%rd351, %rd350, %rd6;
	add.s64 	%rd352, %rd351, %rd119;
	ld.global.u32 	%r300, [%rd332+3072];
	ld.global.u32 	%r301, [%rd333+3072];
	setp.ne.s32 	%p210, %r300, %r301;
	selp.u16 	%rs275, 1, 0, %p210;
	setp.ne.s16 	%p212, %rs274, 0;
	and.pred  	%p213, %p212, %p210;
	min.s64 	%rd353, %rd352, %rd349;
	setp.eq.s16 	%p214, %rs274, 0;
	selp.b64 	%rd354, %rd352, %rd349, %p214;
	selp.b16 	%rs276, %rs275, %rs273, %p214;
	selp.b64 	%rd439, %rd353, %rd354, %p213;
	selp.b16 	%rs385, 1, %rs276, %p213;
	add.s32 	%r543, %r543, 1024;
$L__BB125_11:
	and.b32  	%r302, %r9, 3;
	setp.eq.s32 	%p215, %r302, 0;
	@%p215 bra 	$L__BB125_16;
	setp.eq.s32 	%p216, %r302, 1;
	@%p216 bra 	$L__BB125_14;
	cvt.s64.s32 	%rd356, %r543;
	add.s64 	%rd357, %rd356, %rd6;
	shl.b64 	%rd358, %rd357, 2;
	add.s64 	%rd359, %rd2, %rd358;
	add.s64 	%rd360, %rd3, %rd358;
	add.s64 	%rd361, %rd357, %rd119;
	ld.global.u32 	%r303, [%rd359];
	ld.global.u32 	%r304, [%rd360];
	setp.ne.s32 	%p217, %r303, %r304;
	selp.u16 	%rs278, 1, 0, %p217;
	and.b16  	%rs279, %rs385, 255;
	setp.ne.s16 	%p219, %rs279, 0;
	and.pred  	%p220, %p219, %p217;
	min.s64 	%rd362, %rd361, %rd439;
	setp.eq.s16 	%p221, %rs279, 0;
	selp.b64 	%rd363, %rd361, %rd439, %p221;
	selp.b16 	%rs280, %rs278, %rs385, %p221;
	selp.b64 	%rd364, %rd362, %rd363, %p220;
	selp.b16 	%rs281, 1, %rs280, %p220;
	and.b16  	%rs282, %rs281, 255;
	add.s32 	%r305, %r543, 256;
	cvt.s64.s32 	%rd365, %r305;
	add.s64 	%rd366, %rd365, %rd6;
	add.s64 	%rd367, %rd366, %rd119;
	ld.global.u32 	%r306, [%rd359+1024];
	ld.global.u32 	%r307, [%rd360+1024];
	setp.ne.s32 	%p222, %r306, %r307;
	selp.u16 	%rs283, 1, 0, %p222;
	setp.ne.s16 	%p224, %rs282, 0;
	and.pred  	%p225, %p224, %p222;
	min.s64 	%rd368, %rd367, %rd364;
	setp.eq.s16 	%p226, %rs282, 0;
	selp.b64 	%rd369, %rd367, %rd364, %p226;
	selp.b16 	%rs284, %rs283, %rs281, %p226;
	selp.b64 	%rd439, %rd368, %rd369, %p225;
	selp.b16 	%rs385, 1, %rs284, %p225;
	add.s32 	%r543, %r543, 512;
$L__BB125_14:
	and.b32  	%r308, %r8, 256;
	setp.ne.s32 	%p227, %r308, 0;
	@%p227 bra 	$L__BB125_16;
	cvt.s64.s32 	%rd370, %r543;
	add.s64 	%rd371, %rd370, %rd6;
	shl.b64 	%rd372, %rd371, 2;
	add.s64 	%rd373, %rd2, %rd372;
	add.s64 	%rd374, %rd3, %rd372;
	add.s64 	%rd375, %rd371, %rd119;
	ld.global.u32 	%r309, [%rd373];
	ld.global.u32 	%r310, [%rd374];
	setp.ne.s32 	%p228, %r309, %r310;
	selp.u16 	%rs285, 1, 0, %p228;
	and.b16  	%rs286, %rs385, 255;
	setp.ne.s16 	%p230, %rs286, 0;
	and.pred  	%p231, %p230, %p228;
	min.s64 	%rd376, %rd375, %rd439;
	setp.eq.s16 	%p232, %rs286, 0;
	selp.b64 	%rd377, %rd375, %rd439, %p232;
	selp.b16 	%rs287, %rs285, %rs385, %p232;
	selp.b64 	%rd439, %rd376, %rd377, %p231;
	selp.b16 	%rs385, 1, %rs287, %p231;
$L__BB125_16:
	setp.lt.s32 	%p233, %r4, 256;
	@%p233 bra 	$L__BB125_41;
	// begin inline asm
	mov.u32 %r429, %laneid;
	// end inline asm
	cvt.u32.u16 	%r450, %rs385;
	and.b32  	%r431, %r450, 255;
	mov.b32 	%r447, 1;
	mov.b32 	%r448, 31;
	mov.b32 	%r449, -1;
	// begin inline asm
	shfl.sync.down.b32 %r430, %r431, %r447, %r448, %r449;
	// end inline asm
	// begin inline asm
	shfl.sync.down.b32 %r435, %r436, %r447, %r448, %r449;
	// end inline asm
	mov.b64 	{%r441, %r446}, %rd439;
	// begin inline asm
	shfl.sync.down.b32 %r440, %r441, %r447, %r448, %r449;
	// end inline asm
	// begin inline asm
	shfl.sync.down.b32 %r445, %r446, %r447, %r448, %r449;
	// end inline asm
	mov.b64 	%rd22, {%r440, %r445};
	cvt.u16.u32 	%rs15, %r430;
	setp.gt.s32 	%p283, %r429, 30;
	@%p283 bra 	$L__BB125_21;
	and.b16  	%rs329, %rs385, 255;
	setp.eq.s16 	%p284, %rs329, 0;
	and.b16  	%rs330, %rs15, 255;
	setp.eq.s16 	%p285, %rs330, 0;
	or.pred  	%p286, %p284, %p285;
	@%p286 bra 	$L__BB125_20;
	min.s64 	%rd439, %rd22, %rd439;
	mov.b16 	%rs385, 1;
	bra.uni 	$L__BB125_21;
$L__BB125_20:
	setp.eq.s16 	%p287, %rs329, 0;
	selp.b64 	%rd439, %rd22, %rd439, %p287;
	selp.b16 	%rs385, %rs15, %rs385, %p287;
$L__BB125_21:
	cvt.u32.u16 	%r471, %rs385;
	and.b32  	%r452, %r471, 255;
	mov.b32 	%r468, 2;
	mov.b32 	%r469, 31;
	mov.b32 	%r470, -1;
	// begin inline asm
	shfl.sync.down.b32 %r451, %r452, %r468, %r469, %r470;
	// end inline asm
	// begin inline asm
	shfl.sync.down.b32 %r456, %r457, %r468, %r469, %r470;
	// end inline asm
	mov.b64 	{%r462, %r467}, %rd439;
	// begin inline asm
	shfl.sync.down.b32 %r461, %r462, %r468, %r469, %r470;
	// end inline asm
	// begin inline asm
	shfl.sync.down.b32 %r466, %r467, %r468, %r469, %r470;
	// end inline asm
	mov.b64 	%rd26, {%r461, %r466};
	cvt.u16.u32 	%rs18, %r451;
	setp.gt.s32 	%p288, %r429, 29;
	@%p288 bra 	$L__BB125_25;
	and.b16  	%rs333, %rs385, 255;
	setp.eq.s16 	%p289, %rs333, 0;
	and.b16  	%rs334, %rs18, 255;
	setp.eq.s16 	%p290, %rs334, 0;
	or.pred  	%p291, %p289, %p290;
	@%p291 bra 	$L__BB125_24;
	min.s64 	%rd439, %rd26, %rd439;
	mov.b16 	%rs385, 1;
	bra.uni 	$L__BB125_25;
$L__BB125_24:
	setp.eq.s16 	%p292, %rs333, 0;
	selp.b64 	%rd439, %rd26, %rd439, %p292;
	selp.b16 	%rs385, %rs18, %rs385, %p292;
$L__BB125_25:
	cvt.u32.u16 	%r492, %rs385;
	and.b32  	%r473, %r492, 255;
	mov.b32 	%r489, 4;
	mov.b32 	%r490, 31;
	mov.b32 	%r491, -1;
	// begin inline asm
	shfl.sync.down.b32 %r472, %r473, %r489, %r490, %r491;
	// end inline asm
	// begin inline asm
	shfl.sync.down.b32 %r477, %r478, %r489, %r490, %r491;
	// end inline asm
	mov.b64 	{%r483, %r488}, %rd439;
	// begin inline asm
	shfl.sync.down.b32 %r482, %r483, %r489, %r490, %r491;
	// end inline asm
	// begin inline asm
	shfl.sync.down.b32 %r487, %r488, %r489, %r490, %r491;
	// end inline asm
	mov.b64 	%rd30, {%r482, %r487};
	cvt.u16.u32 	%rs21, %r472;
	setp.gt.s32 	%p293, %r429, 27;
	@%p293 bra 	$L__BB125_29;
	and.b16  	%rs337, %rs385, 255;
	setp.eq.s16 	%p294, %rs337, 0;
	and.b16  	%rs338, %rs21, 255;
	setp.eq.s16 	%p295, %rs338, 0;
	or.pred  	%p296, %p294, %p295;
	@%p296 bra 	$L__BB125_28;
	min.s64 	%rd439, %rd30, %rd439;
	mov.b16 	%rs385, 1;
	bra.uni 	$L__BB125_29;
$L__BB125_28:
	setp.eq.s16 	%p297, %rs337, 0;
	selp.b16 	%rs385, %rs21, %rs385, %p297;
	selp.b64 	%rd439, %rd30, %rd439, %p297;
$L__BB125_29:
	cvt.u32.u16 	%r513, %rs385;
	and.b32  	%r494, %r513, 255;
	mov.b32 	%r510, 8;
	mov.b32 	%r511, 31;
	mov.b32 	%r512, -1;
	// begin inline asm
	shfl.sync.down.b32 %r493, %r494, %r510, %r511, %r512;
	// end inline asm
	// begin inline asm
	shfl.sync.down.b32 %r498, %r499, %r510, %r511, %r512;
	// end inline asm
	mov.b64 	{%r504, %r509}, %rd439;
	// begin inline asm
	shfl.sync.down.b32 %r503, %r504, %r510, %r511, %r512;
	// end inline asm
	// begin inline asm
	shfl.sync.down.b32 %r508, %r509, %r510, %r511, %r512;
	// end inline asm
	mov.b64 	%rd34, {%r503, %r508};
	cvt.u16.u32 	%rs24, %r493;
	setp.gt.s32 	%p298, %r429, 23;
	@%p298 bra 	$L__BB125_33;
	and.b16  	%rs341, %rs385, 255;
	setp.eq.s16 	%p299, %rs341, 0;
	and.b16  	%rs342, %rs24, 255;
	setp.eq.s16 	%p300, %rs342, 0;
	or.pred  	%p301, %p299, %p300;
	@%p301 bra 	$L__BB125_32;
	min.s64 	%rd439, %rd34, %rd439;
	mov.b16 	%rs385, 1;
	bra.uni 	$L__BB125_33;
$L__BB125_32:
	setp.eq.s16 	%p302, %rs341, 0;
	selp.b16 	%rs385, %rs24, %rs385, %p302;
	selp.b64 	%rd439, %rd34, %rd439, %p302;
$L__BB125_33:
	cvt.u32.u16 	%r534, %rs385;
	and.b32  	%r515, %r534, 255;
	mov.b32 	%r531, 16;
	mov.b32 	%r532, 31;
	mov.b32 	%r533, -1;
	// begin inline asm
	shfl.sync.down.b32 %r514, %r515, %r531, %r532, %r533;
	// end inline asm
	// begin inline asm
	shfl.sync.down.b32 %r519, %r520, %r531, %r532, %r533;
	// end inline asm
	mov.b64 	{%r525, %r530}, %rd439;
	// begin inline asm
	shfl.sync.down.b32 %r524, %r525, %r531, %r532, %r533;
	// end inline asm
	// begin inline asm
	shfl.sync.down.b32 %r529, %r530, %r531, %r532, %r533;
	// end inline asm
	mov.b64 	%rd38, {%r524, %r529};
	cvt.u16.u32 	%rs27, %r514;
	setp.gt.s32 	%p303, %r429, 15;
	@%p303 bra 	$L__BB125_37;
	and.b16  	%rs345, %rs385, 255;
	setp.eq.s16 	%p304, %rs345, 0;
	and.b16  	%rs346, %rs27, 255;
	setp.eq.s16 	%p305, %rs346, 0;
	or.pred  	%p306, %p304, %p305;
	@%p306 bra 	$L__BB125_36;
	min.s64 	%rd439, %rd38, %rd439;
	mov.b16 	%rs385, 1;
	bra.uni 	$L__BB125_37;
$L__BB125_36:
	setp.eq.s16 	%p307, %rs345, 0;
	selp.b16 	%rs385, %rs27, %rs385, %p307;
	selp.b64 	%rd439, %rd38, %rd439, %p307;
$L__BB125_37:
	setp.ne.s32 	%p308, %r429, 0;
	@%p308 bra 	$L__BB125_39;
	shr.u32 	%r535, %r5, 1;
	and.b32  	%r536, %r535, 496;
	mov.u32 	%r537, _ZZN3cub18CUB_300001_SM_10006detail6reduce18DeviceReduceKernelINS2_10policy_hubIN4cuda3std3__45tupleIJblEEEyN6thrust24THRUST_300001_SM_1000_NS8cuda_cub9__find_if7functorIS9_EEE10Policy1000ENSB_12zip_iteratorINS8_IJNSD_26transform_input_iterator_tIbNSC_6detail35transform_pair_of_input_iterators_tIbNSB_6detail15normal_iteratorINSB_10device_ptrIiEEEESQ_NS7_8equal_toIiEEEENS7_10__not_fn_tINS7_10__identityEEEEENSB_17counting_iteratorIlNSB_11use_defaultESZ_SZ_EEEEEEEySF_S9_SV_EEvT0_PT3_T1_NS0_13GridEvenShareIS16_EET2_T4_E12temp_storage;
	add.s32 	%r538, %r537, %r536;
	st.shared.u8 	[%r538+8], %rs385;
	st.shared.u64 	[%r538+16], %rd439;
$L__BB125_39:
	bar.sync 	0;
	setp.ne.s32 	%p309, %r5, 0;
	@%p309 bra 	$L__BB125_118;
	ld.shared.u8 	%rs349, [_ZZN3cub18CUB_300001_SM_10006detail6reduce18DeviceReduceKernelINS2_10policy_hubIN4cuda3std3__45tupleIJblEEEyN6thrust24THRUST_300001_SM_1000_NS8cuda_cub9__find_if7functorIS9_EEE10Policy1000ENSB_12zip_iteratorINS8_IJNSD_26transform_input_iterator_tIbNSC_6detail35transform_pair_of_input_iterators_tIbNSB_6detail15normal_iteratorINSB_10device_ptrIiEEEESQ_NS7_8equal_toIiEEEENS7_10__not_fn_tINS7_10__identityEEEEENSB_17counting_iteratorIlNSB_11use_defaultESZ_SZ_EEEEEEEySF_S9_SV_EEvT0_PT3_T1_NS0_13GridEvenShareIS16_EET2_T4_E12temp_storage+24];
	ld.shared.u64 	%rd399, [_ZZN3cub18CUB_300001_SM_10006detail6reduce18DeviceReduceKernelINS2_10policy_hubIN4cuda3std3__45tupleIJblEEEyN6thrust24THRUST_300001_SM_1000_NS8cuda_cub9__find_if7functorIS9_EEE10Policy1000ENSB_12zip_iteratorINS8_IJNSD_26transform_input_iterator_tIbNSC_6detail35transform_pair_of_input_iterators_tIbNSB_6detail15normal_iteratorINSB_10device_ptrIiEEEESQ_NS7_8equal_toIiEEEENS7_10__not_fn_tINS7_10__identityEEEEENSB_17counting_iteratorIlNSB_11use_defaultESZ_SZ_EEEEEEEySF_S9_SV_EEvT0_PT3_T1_NS0_13GridEvenShareIS16_EET2_T4_E12temp_storage+32];
	and.b16  	%rs350, %rs385, 255;
	setp.eq.s16 	%p310, %rs350, 0;
	setp.eq.s16 	%p311, %rs349, 0;
	min.s64 	%rd400, %rd399, %rd439;
	selp.b16 	%rs351, %rs385, 1, %p311;
	selp.b16 	%rs352, %rs349, %rs351, %p310;
	and.b16  	%rs353, %rs352, 255;
	selp.b64 	%rd401, %rd439, %rd400, %p311;
	selp.b64 	%rd402, %rd399, %rd401, %p310;
	ld.shared.u8 	%rs354, [_ZZN3cub18CUB_300001_SM_10006detail6reduce18DeviceReduceKernelINS2_10policy_hubIN4cuda3std3__45tupleIJblEEEyN6thrust24THRUST_300001_SM_1000_NS8cuda_cub9__find_if7functorIS9_EEE10Policy1000ENSB_12zip_iteratorINS8_IJNSD_26transform_input_iterator_tIbNSC_6detail35transform_pair_of_input_iterators_tIbNSB_6detail15normal_iteratorINSB_10device_ptrIiEEEESQ_NS7_8equal_toIiEEEENS7_10__not_fn_tINS7_10__identityEEEEENSB_17counting_iteratorIlNSB_11use_defaultESZ_SZ_EEEEEEEySF_S9_SV_EEvT0_PT3_T1_NS0_13GridEvenShareIS16_EET2_T4_E12temp_storage+40];
	ld.shared.u64 	%rd403, [_ZZN3cub18CUB_300001_SM_10006detail6reduce18DeviceReduceKernelINS2_10policy_hubIN4cuda3std3__45tupleIJblEEEyN6thrust24THRUST_300001_SM_1000_NS8cuda_cub9__find_if7functorIS9_EEE10Policy1000ENSB_12zip_iteratorINS8_IJNSD_26transform_input_iterator_tIbNSC_6detail35transform_pair_of_input_iterators_tIbNSB_6detail15normal_iteratorINSB_10device_ptrIiEEEESQ_NS7_8equal_toIiEEEENS7_10__not_fn_tINS7_10__identityEEEEENSB_17counting_iteratorIlNSB_11use_defaultESZ_SZ_EEEEEEEySF_S9_SV_EEvT0_PT3_T1_NS0_13GridEvenShareIS16_EET2_T4_E12temp_storage+48];
	setp.eq.s16 	%p312, %rs353, 0;
	setp.eq.s16 	%p313, %rs354, 0;
	min.s64 	%rd404, %rd403, %rd402;
	selp.b16 	%rs355, %rs352, 1, %p313;
	selp.b16 	%rs356, %rs354, %rs355, %p312;
	and.b16  	%rs357, %rs356, 255;
	selp.b64 	%rd405, %rd402, %rd404, %p313;
	selp.b64 	%rd406, %rd403, %rd405, %p312;
	ld.shared.u8 	%rs358, [_ZZN3cub18CUB_300001_SM_10006detail6reduce18DeviceReduceKernelINS2_10policy_hubIN4cuda3std3__45tupleIJblEEEyN6thrust24THRUST_300001_SM_1000_NS8cuda_cub9__find_if7functorIS9_EEE10Policy1000ENSB_12zip_iteratorINS8_IJNSD_26transform_input_iterator_tIbNSC_6detail35transform_pair_of_input_iterators_tIbNSB_6detail15normal_iteratorINSB_10device_ptrIiEEEESQ_NS7_8equal_toIiEEEENS7_10__not_fn_tINS7_10__identityEEEEENSB_17counting_iteratorIlNSB_11use_defaultESZ_SZ_EEEEEEEySF_S9_SV_EEvT0_PT3_T1_NS0_13GridEvenShareIS16_EET2_T4_E12temp_storage+56];
	ld.shared.u64 	%rd407, [_ZZN3cub18CUB_300001_SM_10006detail6reduce18DeviceReduceKernelINS2_10policy_hubIN4cuda3std3__45tupleIJblEEEyN6thrust24THRUST_300001_SM_1000_NS8cuda_cub9__find_if7functorIS9_EEE10Policy1000ENSB_12zip_iteratorINS8_IJNSD_26transform_input_iterator_tIbNSC_6detail35transform_pair_of_input_iterators_tIbNSB_6detail15normal_iteratorINSB_10device_ptrIiEEEESQ_NS7_8equal_toIiEEEENS7_10__not_fn_tINS7_10__identityEEEEENSB_17counting_iteratorIlNSB_11use_defaultESZ_SZ_EEEEEEEySF_S9_SV_EEvT0_PT3_T1_NS0_13GridEvenShareIS16_EET2_T4_E12temp_storage+64];
	setp.eq.s16 	%p314, %rs357, 0;
	setp.eq.s16 	%p315, %rs358, 0;
	min.s64 	%rd408, %rd407, %rd406;
	selp.b16 	%rs359, %rs356, 1, %p315;
	selp.b16 	%rs360, %rs358, %rs359, %p314;
	and.b16  	%rs361, %rs360, 255;
	selp.b64 	%rd409, %rd406, %rd408, %p315;
	selp.b64 	%rd410, %rd407, %rd409, %p314;
	ld.shared.u8 	%rs362, [_ZZN3cub18CUB_300001_SM_10006detail6reduce18DeviceReduceKernelINS2_10policy_hubIN4cuda3std3__45tupleIJblEEEyN6thrust24THRUST_300001_SM_1000_NS8cuda_cub9__find_if7functorIS9_EEE10Policy1000ENSB_12zip_iteratorINS8_IJNSD_26transform_input_iterator_tIbNSC_6detail35transform_pair_of_input_iterators_tIbNSB_6detail15normal_iteratorINSB_10device_ptrIiEEEESQ_NS7_8equal_toIiEEEENS7_10__not_fn_tINS7_10__identityEEEEENSB_17counting_iteratorIlNSB_11use_defaultESZ_SZ_EEEEEEEySF_S9_SV_EEvT0_PT3_T1_NS0_13GridEvenShareIS16_EET2_T4_E12temp_storage+72];
	ld.shared.u64 	%rd411, [_ZZN3cub18CUB_300001_SM_10006detail6reduce18DeviceReduceKernelINS2_10policy_hubIN4cuda3std3__45tupleIJblEEEyN6thrust24THRUST_300001_SM_1000_NS8cuda_cub9__find_if7functorIS9_EEE10Policy1000ENSB_12zip_iteratorINS8_IJNSD_26transform_input_iterator_tIbNSC_6detail35transform_pair_of_input_iterators_tIbNSB_6detail15normal_iteratorINSB_10device_ptrIiEEEESQ_NS7_8equal_toIiEEEENS7_10__not_fn_tINS7_10__identityEEEEENSB_17counting_iteratorIlNSB_11use_defaultESZ_SZ_EEEEEEEySF_S9_SV_EEvT0_PT3_T1_NS0_13GridEvenShareIS16_EET2_T4_E12temp_storage+80];
	setp.eq.s16 	%p316, %rs361, 0;
	setp.eq.s16 	%p317, %rs362, 0;
	min.s64 	%rd412, %rd411, %rd410;
	selp.b16 	%rs363, %rs360, 1, %p317;
	selp.b16 	%rs364, %rs362, %rs363, %p316;
	and.b16  	%rs365, %rs364, 255;
	selp.b64 	%rd413, %rd410, %rd412, %p317;
	selp.b64 	%rd414, %rd411, %rd413, %p316;
	ld.shared.u8 	%rs366, [_ZZN3cub18CUB_300001_SM_10006detail6reduce18DeviceReduceKernelINS2_10policy_hubIN4cuda3std3__45tupleIJblEEEyN6thrust24THRUST_300001_SM_1000_NS8cuda_cub9__find_if7functorIS9_EEE10Policy1000ENSB_12zip_iteratorINS8_IJNSD_26transform_input_iterator_tIbNSC_6detail35transform_pair_of_input_iterators_tIbNSB_6detail15normal_iteratorINSB_10device_ptrIiEEEESQ_NS7_8equal_toIiEEEENS7_10__not_fn_tINS7_10__identityEEEEENSB_17counting_iteratorIlNSB_11use_defaultESZ_SZ_EEEEEEEySF_S9_SV_EEvT0_PT3_T1_NS0_13GridEvenShareIS16_EET2_T4_E12temp_storage+88];
	ld.shared.u64 	%rd415, [_ZZN3cub18CUB_300001_SM_10006detail6reduce18DeviceReduceKernelINS2_10policy_hubIN4cuda3std3__45tupleIJblEEEyN6thrust24THRUST_300001_SM_1000_NS8cuda_cub9__find_if7functorIS9_EEE10Policy1000ENSB_12zip_iteratorINS8_IJNSD_26transform_input_iterator_tIbNSC_6detail35transform_pair_of_input_iterators_tIbNSB_6detail15normal_iteratorINSB_10device_ptrIiEEEESQ_NS7_8equal_toIiEEEENS7_10__not_fn_tINS7_10__identityEEEEENSB_17counting_iteratorIlNSB_11use_defaultESZ_SZ_EEEEEEEySF_S9_SV_EEvT0_PT3_T1_NS0_13GridEvenShareIS16_EET2_T4_E12temp_storage+96];
	setp.eq.s16 	%p318, %rs365, 0;
	setp.eq.s16 	%p319, %rs366, 0;
	min.s64 	%rd416, %rd415, %rd414;
	selp.b16 	%rs367, %rs364, 1, %p319;
	selp.b16 	%rs368, %rs366, %rs367, %p318;
	and.b16  	%rs369, %rs368, 255;
	selp.b64 	%rd417, %rd414, %rd416, %p319;
	selp.b64 	%rd418, %rd415, %rd417, %p318;
	ld.shared.u8 	%rs370, [_ZZN3cub18CUB_300001_SM_10006detail6reduce18DeviceReduceKernelINS2_10policy_hubIN4cuda3std3__45tupleIJblEEEyN6thrust24THRUST_300001_SM_1000_NS8cuda_cub9__find_if7functorIS9_EEE10Policy1000ENSB_12zip_iteratorINS8_IJNSD_26transform_input_iterator_tIbNSC_6detail35transform_pair_of_input_iterators_tIbNSB_6detail15normal_iteratorINSB_10device_ptrIiEEEESQ_NS7_8equal_toIiEEEENS7_10__not_fn_tINS7_10__identityEEEEENSB_17counting_iteratorIlNSB_11use_defaultESZ_SZ_EEEEEEEySF_S9_SV_EEvT0_PT3_T1_NS0_13GridEvenShareIS16_EET2_T4_E12temp_storage+104];
	ld.shared.u64 	%rd419, [_ZZN3cub18CUB_300001_SM_10006detail6reduce18DeviceReduceKernelINS2_10policy_hubIN4cuda3std3__45tupleIJblEEEyN6thrust24THRUST_300001_SM_1000_NS8cuda_cub9__find_if7functorIS9_EEE10Policy1000ENSB_12zip_iteratorINS8_IJNSD_26transform_input_iterator_tIbNSC_6detail35transform_pair_of_input_iterators_tIbNSB_6detail15normal_iteratorINSB_10device_ptrIiEEEESQ_NS7_8equal_toIiEEEENS7_10__not_fn_tINS7_10__identityEEEEENSB_17counting_iteratorIlNSB_11use_defaultESZ_SZ_EEEEEEEySF_S9_SV_EEvT0_PT3_T1_NS0_13GridEvenShareIS16_EET2_T4_E12temp_storage+112];
	setp.eq.s16 	%p320, %rs369, 0;
	setp.eq.s16 	%p321, %rs370, 0;
	min.s64 	%rd420, %rd419, %rd418;
	selp.b16 	%rs371, %rs368, 1, %p321;
	selp.b16 	%rs372, %rs370, %rs371, %p320;
	and.b16  	%rs373, %rs372, 255;
	selp.b64 	%rd421, %rd418, %rd420, %p321;
	selp.b64 	%rd422, %rd419, %rd421, %p320;
	ld.shared.u8 	%rs374, [_ZZN3cub18CUB_300001_SM_10006detail6reduce18DeviceReduceKernelINS2_10policy_hubIN4cuda3std3__45tupleIJblEEEyN6thrust24THRUST_300001_SM_1000_NS8cuda_cub9__find_if7functorIS9_EEE10Policy1000ENSB_12zip_iteratorINS8_IJNSD_26transform_input_iterator_tIbNSC_6detail35transform_pair_of_input_iterators_tIbNSB_6detail15normal_iteratorINSB_10device_ptrIiEEEESQ_NS7_8equal_toIiEEEENS7_10__not_fn_tINS7_10__identityEEEEENSB_17counting_iteratorIlNSB_11use_defaultESZ_SZ_EEEEEEEySF_S9_SV_EEvT0_PT3_T1_NS0_13GridEvenShareIS16_EET2_T4_E12temp_storage+120];
	ld.shared.u64 	%rd423, [_ZZN3cub18CUB_300001_SM_10006detail6reduce18DeviceReduceKernelINS2_10policy_hubIN4cuda3std3__45tupleIJblEEEyN6thrust24THRUST_300001_SM_1000_NS8cuda_cub9__find_if7functorIS9_EEE10Policy1000ENSB_12zip_iteratorINS8_IJNSD_26transform_input_iterator_tIbNSC_6detail35transform_pair_of_input_iterators_tIbNSB_6detail15normal_iteratorINSB_10device_ptrIiEEEESQ_NS7_8equal_toIiEEEENS7_10__not_fn_tINS7_10__identityEEEEENSB_17counting_iteratorIlNSB_11use_defaultESZ_SZ_EEEEEEEySF_S9_SV_EEvT0_PT3_T1_NS0_13GridEvenShareIS16_EET2_T4_E12temp_storage+128];
	setp.eq.s16 	%p322, %rs373, 0;
	setp.eq.s16 	%p323, %rs374, 0;
	min.s64 	%rd424, %rd423, %rd422;
	selp.b16 	%rs375, %rs372, 1, %p323;
	selp.b16 	%rs385, %rs374, %rs375, %p322;
	selp.b64 	%rd425, %rd422, %rd424, %p323;
	selp.b64 	%rd439, %rd423, %rd425, %p322;
	bra.uni 	$L__BB125_118;
$L__BB125_41:
	// begin inline asm
	mov.u32 %r311, %laneid;
	// end inline asm
	and.b32  	%r332, %r5, 992;
	add.s32 	%r333, %r332, 32;
	setp.gt.s32 	%p234, %r333, %r4;
	not.b32 	%r334, %r332;
	add.s32 	%r335, %r4, %r334;
	selp.b32 	%r330, %r335, 31, %p234;
	cvt.u32.u16 	%r336, %rs385;
	and.b32  	%r313, %r336, 255;
	mov.b32 	%r329, 1;
	mov.b32 	%r331, -1;
	// begin inline asm
	shfl.sync.down.b32 %r312, %r313, %r329, %r330, %r331;
	// end inline asm
	// begin inline asm
	shfl.sync.down.b32 %r317, %r318, %r329, %r330, %r331;
	// end inline asm
	mov.b64 	{%r323, %r328}, %rd439;
	// begin inline asm
	shfl.sync.down.b32 %r322, %r323, %r329, %r330, %r331;
	// end inline asm
	// begin inline asm
	shfl.sync.down.b32 %r327, %r328, %r329, %r330, %r331;
	// end inline asm
	mov.b64 	%rd43, {%r322, %r327};
	cvt.u16.u32 	%rs31, %r312;
	setp.ge.s32 	%p235, %r311, %r330;
	@%p235 bra 	$L__BB125_45;
	and.b16  	%rs288, %rs385, 255;
	setp.eq.s16 	%p236, %rs288, 0;
	and.b16  	%rs289, %rs31, 255;
	setp.eq.s16 	%p237, %rs289, 0;
	or.pred  	%p238, %p236, %p237;
	@%p238 bra 	$L__BB125_44;
	min.s64 	%rd439, %rd43, %rd439;
	mov.b16 	%rs385, 1;
	bra.uni 	$L__BB125_45;
$L__BB125_44:
	setp.eq.s16 	%p239, %rs288, 0;
	selp.b16 	%rs385, %rs31, %rs385, %p239;
	selp.b64 	%rd439, %rd43, %rd439, %p239;
$L__BB125_45:
	cvt.u32.u16 	%r357, %rs385;
	and.b32  	%r338, %r357, 255;
	mov.b32 	%r354, 2;
	mov.b32 	%r356, -1;
	// begin inline asm
	shfl.sync.down.b32 %r337, %r338, %r354, %r330, %r356;
	// end inline asm
	// begin inline asm
	shfl.sync.down.b32 %r342, %r343, %r354, %r330, %r356;
	// end inline asm
	mov.b64 	{%r348, %r353}, %rd439;
	// begin inline asm
	shfl.sync.down.b32 %r347, %r348, %r354, %r330, %r356;
	// end inline asm
	// begin inline asm
	shfl.sync.down.b32 %r352, %r353, %r354, %r330, %r356;
	// end inline asm
	mov.b64 	%rd47, {%r347, %r352};
	cvt.u16.u32 	%rs34, %r337;
	add.s32 	%r358, %r311, 2;
	setp.gt.s32 	%p240, %r358, %r330;
	@%p240 bra 	$L__BB125_49;
	and.b16  	%rs292, %rs385, 255;
	setp.eq.s16 	%p241, %rs292, 0;
	and.b16  	%rs293, %rs34, 255;
	setp.eq.s16 	%p242, %rs293, 0;
	or.pred  	%p243, %p241, %p242;
	@%p243 bra 	$L__BB125_48;
	min.s64 	%rd439, %rd47, %rd439;
	mov.b16 	%rs385, 1;
	bra.uni 	$L__BB125_49;
$L__BB125_48:
	setp.eq.s16 	%p244, %rs292, 0;
	selp.b16 	%rs385, %rs34, %rs385, %p244;
	selp.b64 	%rd439, %rd47, %rd439, %p244;
$L__BB125_49:
	cvt.u32.u16 	%r379, %rs385;
	and.b32  	%r360, %r379, 255;
	mov.b32 	%r376, 4;
	mov.b32 	%r378, -1;
	// begin inline asm
	shfl.sync.down.b32 %r359, %r360, %r376, %r330, %r378;
	// end inline asm
	// begin inline asm
	shfl.sync.down.b32 %r364, %r365, %r376, %r330, %r378;
	// end inline asm
	mov.b64 	{%r370, %r375}, %rd439;
	// begin inline asm
	shfl.sync.down.b32 %r369, %r370, %r376, %r330, %r378;
	// end inline asm
	// begin inline asm
	shfl.sync.down.b32 %r374, %r375, %r376, %r330, %r378;
	// end inline asm
	mov.b64 	%rd51, {%r369, %r374};
	cvt.u16.u32 	%rs37, %r359;
	add.s32 	%r380, %r311, 4;
	setp.gt.s32 	%p245, %r380, %r330;
	@%p245 bra 	$L__BB125_53;
	and.b16  	%rs296, %rs385, 255;
	setp.eq.s16 	%p246, %rs296, 0;
	and.b16  	%rs297, %rs37, 255;
	setp.eq.s16 	%p247, %rs297, 0;
	or.pred  	%p248, %p246, %p247;
	@%p248 bra 	$L__BB125_52;
	min.s64 	%rd439, %rd51, %rd439;
	mov.b16 	%rs385, 1;
	bra.uni 	$L__BB125_53;
$L__BB125_52:
	setp.eq.s16 	%p249, %rs296, 0;
	selp.b16 	%rs385, %rs37, %rs385, %p249;
	selp.b64 	%rd439, %rd51, %rd439, %p249;
$L__BB125_53:
	cvt.u32.u16 	%r401, %rs385;
	and.b32  	%r382, %r401, 255;
	mov.b32 	%r398, 8;
	mov.b32 	%r400, -1;
	// begin inline asm
	shfl.sync.down.b32 %r381, %r382, %r398, %r330, %r400;
	// end inline asm
	// begin inline asm
	shfl.sync.down.b32 %r386, %r387, %r398, %r330, %r400;
	// end inline asm
	mov.b64 	{%r392, %r397}, %rd439;
	// begin inline asm
	shfl.sync.down.b32 %r391, %r392, %r398, %r330, %r400;
	// end inline asm
	// begin inline asm
	shfl.sync.down.b32 %r396, %r397, %r398, %r330, %r400;
	// end inline asm
	mov.b64 	%rd55, {%r391, %r396};
	cvt.u16.u32 	%rs40, %r381;
	add.s32 	%r402, %r311, 8;
	setp.gt.s32 	%p250, %r402, %r330;
	@%p250 bra 	$L__BB125_57;
	and.b16  	%rs300, %rs385, 255;
	setp.eq.s16 	%p251, %rs300, 0;
	and.b16  	%rs301, %rs40, 255;
	setp.eq.s16 	%p252, %rs301, 0;
	or.pred  	%p253, %p251, %p252;
	@%p253 bra 	$L__BB125_56;
	min.s64 	%rd439, %rd55, %rd439;
	mov.b16 	%rs385, 1;
	bra.uni 	$L__BB125_57;
$L__BB125_56:
	setp.eq.s16 	%p254, %rs300, 0;
	selp.b16 	%rs385, %rs40, %rs385, %p254;
	selp.b64 	%rd439, %rd55, %rd439, %p254;
$L__BB125_57:
	cvt.u32.u16 	%r423, %rs385;
	and.b32  	%r404, %r423, 255;
	mov.b32 	%r420, 16;
	mov.b32 	%r422, -1;
	// begin inline asm
	shfl.sync.down.b32 %r403, %r404, %r420, %r330, %r422;
	// end inline asm
	// begin inline asm
	shfl.sync.down.b32 %r408, %r409, %r420, %r330, %r422;
	// end inline asm
	mov.b64 	{%r414, %r419}, %rd439;
	// begin inline asm
	shfl.sync.down.b32 %r413, %r414, %r420, %r330, %r422;
	// end inline asm
	// begin inline asm
	shfl.sync.down.b32 %r418, %r419, %r420, %r330, %r422;
	// end inline asm
	mov.b64 	%rd59, {%r413, %r418};
	cvt.u16.u32 	%rs43, %r403;
	add.s32 	%r424, %r311, 16;
	setp.gt.s32 	%p255, %r424, %r330;
	@%p255 bra 	$L__BB125_61;
	and.b16  	%rs304, %rs385, 255;
	setp.eq.s16 	%p256, %rs304, 0;
	and.b16  	%rs305, %rs43, 255;
	setp.eq.s16 	%p257, %rs305, 0;
	or.pred  	%p258, %p256, %p257;
	@%p258 bra 	$L__BB125_60;
	min.s64 	%rd439, %rd59, %rd439;
	mov.b16 	%rs385, 1;
	bra.uni 	$L__BB125_61;
$L__BB125_60:
	setp.eq.s16 	%p259, %rs304, 0;
	selp.b16 	%rs385, %rs43, %rs385, %p259;
	selp.b64 	%rd439, %rd59, %rd439, %p259;
$L__BB125_61:
	setp.ne.s32 	%p260, %r311, 0;
	@%p260 bra 	$L__BB125_63;
	shr.u32 	%r425, %r5, 1;
	and.b32  	%r426, %r425, 496;
	mov.u32 	%r427, _ZZN3cub18CUB_300001_SM_10006detail6reduce18DeviceReduceKernelINS2_10policy_hubIN4cuda3std3__45tupleIJblEEEyN6thrust24THRUST_300001_SM_1000_NS8cuda_cub9__find_if7functorIS9_EEE10Policy1000ENSB_12zip_iteratorINS8_IJNSD_26transform_input_iterator_tIbNSC_6detail35transform_pair_of_input_iterators_tIbNSB_6detail15normal_iteratorINSB_10device_ptrIiEEEESQ_NS7_8equal_toIiEEEENS7_10__not_fn_tINS7_10__identityEEEEENSB_17counting_iteratorIlNSB_11use_defaultESZ_SZ_EEEEEEEySF_S9_SV_EEvT0_PT3_T1_NS0_13GridEvenShareIS16_EET2_T4_E12temp_storage;
	add.s32 	%r428, %r427, %r426;
	st.shared.u8 	[%r428+8], %rs385;
	st.shared.u64 	[%r428+16], %rd439;
$L__BB125_63:
	bar.sync 	0;
	setp.ne.s32 	%p261, %r5, 0;
	@%p261 bra 	$L__BB125_118;
	setp.lt.s32 	%p262, %r4, 33;
	@%p262 bra 	$L__BB125_66;
	ld.shared.u8 	%rs308, [_ZZN3cub18CUB_300001_SM_10006detail6reduce18DeviceReduceKernelINS2_10policy_hubIN4cuda3std3__45tupleIJblEEEyN6thrust24THRUST_300001_SM_1000_NS8cuda_cub9__find_if7functorIS9_EEE10Policy1000ENSB_12zip_iteratorINS8_IJNSD_26transform_input_iterator_tIbNSC_6detail35transform_pair_of_input_iterators_tIbNSB_6detail15normal_iteratorINSB_10device_ptrIiEEEESQ_NS7_8equal_toIiEEEENS7_10__not_fn_tINS7_10__identityEEEEENSB_17counting_iteratorIlNSB_11use_defaultESZ_SZ_EEEEEEEySF_S9_SV_EEvT0_PT3_T1_NS0_13GridEvenShareIS16_EET2_T4_E12temp_storage+24];
	ld.shared.u64 	%rd378, [_ZZN3cub18CUB_300001_SM_10006detail6reduce18DeviceReduceKernelINS2_10policy_hubIN4cuda3std3__45tupleIJblEEEyN6thrust24THRUST_300001_SM_1000_NS8cuda_cub9__find_if7functorIS9_EEE10Policy1000ENSB_12zip_iteratorINS8_IJNSD_26transform_input_iterator_tIbNSC_6detail35transform_pair_of_input_iterators_tIbNSB_6detail15normal_iteratorINSB_10device_ptrIiEEEESQ_NS7_8equal_toIiEEEENS7_10__not_fn_tINS7_10__identityEEEEENSB_17counting_iteratorIlNSB_11use_defaultESZ_SZ_EEEEEEEySF_S9_SV_EEvT0_PT3_T1_NS0_13GridEvenShareIS16_EET2_T4_E12temp_storage+32];
	and.b16  	%rs309, %rs385, 255;
	setp.eq.s16 	%p263, %rs309, 0;
	setp.eq.s16 	%p264, %rs308, 0;
	min.s64 	%rd379, %rd378, %rd439;
	selp.b16 	%rs310, %rs385, 1, %p264;
	selp.b16 	%rs385, %rs308, %rs310, %p263;
	selp.b64 	%rd380, %rd439, %rd379, %p264;
	selp.b64 	%rd439, %rd378, %rd380, %p263;
$L__BB125_66:
	setp.lt.s32 	%p265, %r4, 65;
	@%p265 bra 	$L__BB125_68;
	ld.shared.u8 	%rs311, [_ZZN3cub18CUB_300001_SM_10006detail6reduce18DeviceReduceKernelINS2_10policy_hubIN4cuda3std3__45tupleIJblEEEyN6thrust24THRUST_300001_SM_1000_NS8cuda_cub9__find_if7functorIS9_EEE10Policy1000ENSB_12zip_iteratorINS8_IJNSD_26transform_input_iterator_tIbNSC_6detail35transform_pair_of_input_iterators_tIbNSB_6detail15normal_iteratorINSB_10device_ptrIiEEEESQ_NS7_8equal_toIiEEEENS7_10__not_fn_tINS7_10__identityEEEEENSB_17counting_iteratorIlNSB_11use_defaultESZ_SZ_EEEEEEEySF_S9_SV_EEvT0_PT3_T1_NS0_13GridEvenShareIS16_EET2_T4_E12temp_storage+40];
	ld.shared.u64 	%rd381, [_ZZN3cub18CUB_300001_SM_10006detail6reduce18DeviceReduceKernelINS2_10policy_hubIN4cuda3std3__45tupleIJblEEEyN6thrust24THRUST_300001_SM_1000_NS8cuda_cub9__find_if7functorIS9_EEE10Policy1000ENSB_12zip_iteratorINS8_IJNSD_26transform_input_iterator_tIbNSC_6detail35transform_pair_of_input_iterators_tIbNSB_6detail15normal_iteratorINSB_10device_ptrIiEEEESQ_NS7_8equal_toIiEEEENS7_10__not_fn_tINS7_10__identityEEEEENSB_17counting_iteratorIlNSB_11use_defaultESZ_SZ_EEEEEEEySF_S9_SV_EEvT0_PT3_T1_NS0_13GridEvenShareIS16_EET2_T4_E12temp_storage+48];
	and.b16  	%rs312, %rs385, 255;
	setp.eq.s16 	%p266, %rs312, 0;
	setp.eq.s16 	%p267, %rs311, 0;
	min.s64 	%rd382, %rd381, %rd439;
	selp.b16 	%rs313, %rs385, 1, %p267;
	selp.b16 	%rs385, %rs311, %rs313, %p266;
	selp.b64 	%rd383, %rd439, %rd382, %p267;
	selp.b64 	%rd439, %rd381, %rd383, %p266;
$L__BB125_68:
	setp.lt.s32 	%p268, %r4, 97;
	@%p268 bra 	$L__BB125_70;
	ld.shared.u8 	%rs314, [_ZZN3cub18CUB_300001_SM_10006detail6reduce18DeviceReduceKernelINS2_10policy_hubIN4cuda3std3__45tupleIJblEEEyN6thrust24THRUST_300001_SM_1000_NS8cuda_cub9__find_if7functorIS9_EEE10Policy1000ENSB_12zip_iteratorINS8_IJNSD_26transform_input_iterator_tIbNSC_6detail35transform_pair_of_input_iterators_tIbNSB_6detail15normal_iteratorINSB_10device_ptrIiEEEESQ_NS7_8equal_toIiEEEENS7_10__not_fn_tINS7_10__identityEEEEENSB_17counting_iteratorIlNSB_11use_defaultESZ_SZ_EEEEEEEySF_S9_SV_EEvT0_PT3_T1_NS0_13GridEvenShareIS16_EET2_T4_E12temp_storage+56];
	ld.shared.u64 	%rd384, [_ZZN3cub18CUB_300001_SM_10006detail6reduce18DeviceReduceKernelINS2_10policy_hubIN4cuda3std3__45tupleIJblEEEyN6thrust24THRUST_300001_SM_1000_NS8cuda_cub9__find_if7functorIS9_EEE10Policy1000ENSB_12zip_iteratorINS8_IJNSD_26transform_input_iterator_tIbNSC_6detail35transform_pair_of_input_iterators_tIbNSB_6detail15normal_iteratorINSB_10device_ptrIiEEEESQ_NS7_8equal_toIiEEEENS7_10__not_fn_tINS7_10__identityEEEEENSB_17counting_iteratorIlNSB_11use_defaultESZ_SZ_EEEEEEEySF_S9_SV_EEvT0_PT3_T1_NS0_13GridEvenShareIS16_EET2_T4_E12temp_storage+64];
	and.b16  	%rs315, %rs385, 255;
	setp.eq.s16 	%p269, %rs315, 0;
	setp.eq.s16 	%p270, %rs314, 0;
	min.s64 	%rd385, %rd384, %rd439;
	selp.b16 	%rs316, %rs385, 1, %p270;
	selp.b16 	%rs385, %rs314, %rs316, %p269;
	selp.b64 	%rd386, %rd439, %rd385, %p270;
	selp.b64 	%rd439, %rd384, %rd386, %p269;
$L__BB125_70:
	setp.lt.s32 	%p271, %r4, 129;
	@%p271 bra 	$L__BB125_72;
	ld.shared.u8 	%rs317, [_ZZN3cub18CUB_300001_SM_10006detail6reduce18DeviceReduceKernelINS2_10policy_hubIN4cuda3std3__45tupleIJblEEEyN6thrust24THRUST_300001_SM_1000_NS8cuda_cub9__find_if7functorIS9_EEE10Policy1000ENSB_12zip_iteratorINS8_IJNSD_26transform_input_iterator_tIbNSC_6detail35transform_pair_of_input_iterators_tIbNSB_6detail15normal_iteratorINSB_10device_ptrIiEEEESQ_NS7_8equal_toIiEEEENS7_10__not_fn_tINS7_10__identityEEEEENSB_17counting_iteratorIlNSB_11use_defaultESZ_SZ_EEEEEEEySF_S9_SV_EEvT0_PT3_T1_NS0_13GridEvenShareIS16_EET2_T4_E12temp_storage+72];
	ld.shared.u64 	%rd387, [_ZZN3cub18CUB_300001_SM_10006detail6reduce18DeviceReduceKernelINS2_10policy_hubIN4cuda3std3__45tupleIJblEEEyN6thrust24THRUST_300001_SM_1000_NS8cuda_cub9__find_if7functorIS9_EEE10Policy1000ENSB_12zip_iteratorINS8_IJNSD_26transform_input_iterator_tIbNSC_6detail35transform_pair_of_input_iterators_tIbNSB_6detail15normal_iteratorINSB_10device_ptrIiEEEESQ_NS7_8equal_toIiEEEENS7_10__not_fn_tINS7_10__identityEEEEENSB_17counting_iteratorIlNSB_11use_defaultESZ_SZ_EEEEEEEySF_S9_SV_EEvT0_PT3_T1_NS0_13GridEvenShareIS16_EET2_T4_E12temp_storage+80];
	and.b16  	%rs318, %rs385, 255;
	setp.eq.s16 	%p272, %rs318, 0;
	setp.eq.s16 	%p273, %rs317, 0;
	min.s64 	%rd388, %rd387, %rd439;
	selp.b16 	%rs319, %rs385, 1, %p273;
	selp.b16 	%rs385, %rs317, %rs319, %p272;
	selp.b64 	%rd389, %rd439, %rd388, %p273;
	selp.b64 	%rd439, %rd387, %rd389, %p272;
$L__BB125_72:
	setp.lt.s32 	%p274, %r4, 161;
	@%p274 bra 	$L__BB125_74;
	ld.shared.u8 	%rs320, [_ZZN3cub18CUB_300001_SM_10006detail6reduce18DeviceReduceKernelINS2_10policy_hubIN4cuda3std3__45tupleIJblEEEyN6thrust24THRUST_300001_SM_1000_NS8cuda_cub9__find_if7functorIS9_EEE10Policy1000ENSB_12zip_iteratorINS8_IJNSD_26transform_input_iterator_tIbNSC_6detail35transform_pair_of_input_iterators_tIbNSB_6detail15normal_iteratorINSB_10device_ptrIiEEEESQ_NS7_8equal_toIiEEEENS7_10__not_fn_tINS7_10__identityEEEEENSB_17counting_iteratorIlNSB_11use_defaultESZ_SZ_EEEEEEEySF_S9_SV_EEvT0_PT3_T1_NS0_13GridEvenShareIS16_EET2_T4_E12temp_storage+88];
	ld.shared.u64 	%rd390, [_ZZN3cub18CUB_300001_SM_10006detail6reduce18DeviceReduceKernelINS2_10policy_hubIN4cuda3std3__45tupleIJblEEEyN6thrust24THRUST_300001_SM_1000_NS8cuda_cub9__find_if7functorIS9_EEE10Policy1000ENSB_12zip_iteratorINS8_IJNSD_26transform_input_iterator_tIbNSC_6detail35transform_pair_of_input_iterators_tIbNSB_6detail15normal_iteratorINSB_10device_ptrIiEEEESQ_NS7_8equal_toIiEEEENS7_10__not_fn_tINS7_10__identityEEEEENSB_17counting_iteratorIlNSB_11use_defaultESZ_SZ_EEEEEEEySF_S9_SV_EEvT0_PT3_T1_NS0_13GridEvenShareIS16_EET2_T4_E12temp_storage+96];
	and.b16  	%rs321, %rs385, 255;
	setp.eq.s16 	%p275, %rs321, 0;
	setp.eq.s16 	%p276, %rs320, 0;
	min.s64 	%rd391, %rd390, %rd439;
	selp.b16 	%rs322, %rs385, 1, %p276;
	selp.b16 	%rs385, %rs320, %rs322, %p275;
	selp.b64 	%rd392, %rd439, %rd391, %p276;
	selp.b64 	%rd439, %rd390, %rd392, %p275;
$L__BB125_74:
	setp.lt.s32 	%p277, %r4, 193;
	@%p277 bra 	$L__BB125_76;
	ld.shared.u8 	%rs323, [_ZZN3cub18CUB_300001_SM_10006detail6reduce18DeviceReduceKernelINS2_10policy_hubIN4cuda3std3__45tupleIJblEEEyN6thrust24THRUST_300001_SM_1000_NS8cuda_cub9__find_if7functorIS9_EEE10Policy1000ENSB_12zip_iteratorINS8_IJNSD_26transform_input_iterator_tIbNSC_6detail35transform_pair_of_input_iterators_tIbNSB_6detail15normal_iteratorINSB_10device_ptrIiEEEESQ_NS7_8equal_toIiEEEENS7_10__not_fn_tINS7_10__identityEEEEENSB_17counting_iteratorIlNSB_11use_defaultESZ_SZ_EEEEEEEySF_S9_SV_EEvT0_PT3_T1_NS0_13GridEvenShareIS16_EET2_T4_E12temp_storage+104];
	ld.shared.u64 	%rd393, [_ZZN3cub18CUB_300001_SM_10006detail6reduce18DeviceReduceKernelINS2_10policy_hubIN4cuda3std3__45tupleIJblEEEyN6thrust24THRUST_300001_SM_1000_NS8cuda_cub9__find_if7functorIS9_EEE10Policy1000ENSB_12zip_iteratorINS8_IJNSD_26transform_input_iterator_tIbNSC_6detail35transform_pair_of_input_iterators_tIbNSB_6detail15normal_iteratorINSB_10device_ptrIiEEEESQ_NS7_8equal_toIiEEEENS7_10__not_fn_tINS7_10__identityEEEEENSB_17counting_iteratorIlNSB_11use_defaultESZ_SZ_EEEEEEEySF_S9_SV_EEvT0_PT3_T1_NS0_13GridEvenShareIS16_EET2_T4_E12temp_storage+112];
	and.b16  	%rs324, %rs385, 255;
	setp.eq.s16 	%p278, %rs324, 0;
	setp.eq.s16 	%p279, %rs323, 0;
	min.s64 	%rd394, %rd393, %rd439;
	selp.b16 	%rs325, %rs385, 1, %p279;
	selp.b16 	%rs385, %rs323, %rs325, %p278;
	selp.b64 	%rd395, %rd439, %rd394, %p279;
	selp.b64 	%rd439, %rd393, %rd395, %p278;
$L__BB125_76:
	setp.lt.s32 	%p280, %r4, 225;
	@%p280 bra 	$L__BB125_118;
	ld.shared.u8 	%rs326, [_ZZN3cub18CUB_300001_SM_10006detail6reduce18DeviceReduceKernelINS2_10policy_hubIN4cuda3std3__45tupleIJblEEEyN6thrust24THRUST_300001_SM_1000_NS8cuda_cub9__find_if7functorIS9_EEE10Policy1000ENSB_12zip_iteratorINS8_IJNSD_26transform_input_iterator_tIbNSC_6detail35transform_pair_of_input_iterators_tIbNSB_6detail15normal_iteratorINSB_10device_ptrIiEEEESQ_NS7_8equal_toIiEEEENS7_10__not_fn_tINS7_10__identityEEEEENSB_17counting_iteratorIlNSB_11use_defaultESZ_SZ_EEEEEEEySF_S9_SV_EEvT0_PT3_T1_NS0_13GridEvenShareIS16_EET2_T4_E12temp_storage+120];
	ld.shared.u64 	%rd396, [_ZZN3cub18CUB_300001_SM_10006detail6reduce18DeviceReduceKernelINS2_10policy_hubIN4cuda3std3__45tupleIJblEEEyN6thrust24THRUST_300001_SM_1000_NS8cuda_cub9__find_if7functorIS9_EEE10Policy1000ENSB_12zip_iteratorINS8_IJNSD_26transform_input_iterator_tIbNSC_6detail35transform_pair_of_input_iterators_tIbNSB_6detail15normal_iteratorINSB_10device_ptrIiEEEESQ_NS7_8equal_toIiEEEENS7_10__not_fn_tINS7_10__identityEEEEENSB_17counting_iteratorIlNSB_11use_defaultESZ_SZ_EEEEEEEySF_S9_SV_EEvT0_PT3_T1_NS0_13GridEvenShareIS16_EET2_T4_E12temp_storage+128];
	and.b16  	%rs327, %rs385, 255;
	setp.eq.s16 	%p281, %rs327, 0;
	setp.eq.s16 	%p282, %rs326, 0;
	min.s64 	%rd397, %rd396, %rd439;
	selp.b16 	%rs328, %rs385, 1, %p282;
	selp.b16 	%rs385, %rs326, %rs328, %p281;
	selp.b64 	%rd398, %rd439, %rd397, %p282;
	selp.b64 	%rd439, %rd396, %rd398, %p281;
	bra.uni 	$L__BB125_118;
$L__BB125_78:
	mov.u32 	%r26, %tid.x;
	add.s64 	%rd121, %rd119, %rd6;
	cvt.u64.u32 	%rd76, %r26;
	add.s64 	%rd122, %rd76, %rd6;
	shl.b64 	%rd123, %rd122, 2;
	add.s64 	%rd124, %rd2, %rd123;
	add.s64 	%rd125, %rd3, %rd123;
	ld.global.u32 	%r69, [%rd124];
	ld.global.u32 	%r70, [%rd125];
	setp.ne.s32 	%p2, %r69, %r70;
	add.s32 	%r71, %r26, 256;
	cvt.u64.u32 	%rd126, %r71;
	ld.global.u32 	%r72, [%rd124+1024];
	ld.global.u32 	%r74, [%rd125+1024];
	setp.ne.s32 	%p3, %r72, %r74;
	add.s32 	%r76, %r26, 512;
	cvt.u64.u32 	%rd127, %r76;
	add.s64 	%rd128, %rd121, %rd127;
	ld.global.u32 	%r77, [%rd124+2048];
	ld.global.u32 	%r78, [%rd125+2048];
	setp.ne.s32 	%p4, %r77, %r78;
	add.s64 	%rd129, %rd128, 256;
	ld.global.u32 	%r79, [%rd124+3072];
	ld.global.u32 	%r80, [%rd125+3072];
	setp.ne.s32 	%p6, %r79, %r80;
	or.pred  	%p8, %p2, %p3;
	selp.b64 	%rd130, %rd76, %rd126, %p2;
	add.s64 	%rd131, %rd121, %rd130;
	min.s64 	%rd132, %rd128, %rd131;
	selp.b64 	%rd133, %rd132, %rd131, %p4;
	or.pred  	%p9, %p8, %p4;
	selp.b64 	%rd134, %rd133, %rd128, %p8;
	min.s64 	%rd135, %rd129, %rd134;
	selp.b64 	%rd136, %rd135, %rd134, %p6;
	or.pred  	%p10, %p9, %p6;
	selp.u16 	%rs385, 1, 0, %p10;
	selp.b64 	%rd439, %rd136, %rd129, %p9;
	setp.lt.u64 	%p11, %rd7, %rd5;
	@%p11 bra 	$L__BB125_94;
	cvt.u32.u64 	%r82, %rd5;
	cvt.u32.u64 	%r83, %rd6;
	cvt.u32.u64 	%r27, %rd1;
	not.b32 	%r84, %r26;
	add.s32 	%r85, %r84, %r27;
	sub.s32 	%r86, %r85, %r82;
	sub.s32 	%r546, %r86, %r83;
	mov.b32 	%r547, 0;
	mov.u64 	%rd456, %rd6;
$L__BB125_80:
	add.s64 	%rd456, %rd456, %rd5;
	add.s64 	%rd137, %rd1, -1024;
	setp.gt.u64 	%p12, %rd456, %rd137;
	@%p12 bra 	$L__BB125_82;
	cvt.u32.u64 	%r87, %rd5;
	add.s64 	%rd138, %rd456, %rd76;
	shl.b64 	%rd139, %rd138, 2;
	add.s64 	%rd140, %rd2, %rd139;
	add.s64 	%rd141, %rd3, %rd139;
	add.s64 	%rd142, %rd138, %rd119;
	ld.global.u32 	%r88, [%rd140];
	ld.global.u32 	%r89, [%rd141];
	setp.ne.s32 	%p13, %r88, %r89;
	add.s64 	%rd143, %rd142, 256;
	ld.global.u32 	%r90, [%rd140+1024];
	ld.global.u32 	%r91, [%rd141+1024];
	setp.ne.s32 	%p14, %r90, %r91;
	selp.u16 	%rs107, 1, 0, %p14;
	add.s64 	%rd144, %rd142, 512;
	ld.global.u32 	%r92, [%rd140+2048];
	ld.global.u32 	%r93, [%rd141+2048];
	setp.ne.s32 	%p15, %r92, %r93;
	selp.u16 	%rs108, 1, 0, %p15;
	add.s64 	%rd145, %rd142, 768;
	ld.global.u32 	%r94, [%rd140+3072];
	ld.global.u32 	%r95, [%rd141+3072];
	setp.ne.s32 	%p16, %r94, %r95;
	selp.u16 	%rs109, 1, 0, %p16;
	and.b16  	%rs110, %rs385, 255;
	setp.eq.s16 	%p17, %rs110, 0;
	selp.u16 	%rs111, 1, 0, %p13;
	min.s64 	%rd146, %rd142, %rd439;
	selp.b16 	%rs112, 1, %rs385, %p13;
	selp.b64 	%rd147, %rd146, %rd439, %p13;
	selp.b16 	%rs113, %rs111, %rs112, %p17;
	and.b16  	%rs114, %rs113, 255;
	selp.b64 	%rd148, %rd142, %rd147, %p17;
	setp.eq.s16 	%p18, %rs114, 0;
	min.s64 	%rd149, %rd143, %rd148;
	selp.b16 	%rs115, 1, %rs113, %p14;
	selp.b64 	%rd150, %rd149, %rd148, %p14;
	selp.b16 	%rs116, %rs107, %rs115, %p18;
	and.b16  	%rs117, %rs116, 255;
	selp.b64 	%rd151, %rd143, %rd150, %p18;
	setp.eq.s16 	%p19, %rs117, 0;
	min.s64 	%rd152, %rd144, %rd151;
	selp.b16 	%rs118, 1, %rs116, %p15;
	selp.b64 	%rd153, %rd152, %rd151, %p15;
	selp.b16 	%rs119, %rs108, %rs118, %p19;
	and.b16  	%rs120, %rs119, 255;
	selp.b64 	%rd154, %rd144, %rd153, %p19;
	setp.eq.s16 	%p20, %rs120, 0;
	min.s64 	%rd155, %rd145, %rd154;
	selp.b16 	%rs121, 1, %rs119, %p16;
	selp.b64 	%rd156, %rd155, %rd154, %p16;
	selp.b16 	%rs385, %rs109, %rs121, %p20;
	selp.b64 	%rd439, %rd145, %rd156, %p20;
	sub.s64 	%rd157, %rd1, %rd456;
	setp.lt.u64 	%p21, %rd157, %rd5;
	add.s32 	%r547, %r547, 1;
	sub.s32 	%r546, %r546, %r87;
	@%p21 bra 	$L__BB125_94;
	bra.uni 	$L__BB125_80;
$L__BB125_82:
	setp.le.u64 	%p22, %rd1, %rd456;
	cvt.u32.u64 	%r96, %rd456;
	cvt.u32.u64 	%r97, %rd1;
	sub.s32 	%r98, %r97, %r96;
	setp.ge.s32 	%p23, %r26, %r98;
	or.pred  	%p24, %p22, %p23;
	@%p24 bra 	$L__BB125_94;
	cvt.u32.u64 	%r100, %rd5;
	cvt.u32.u64 	%r101, %rd6;
	not.b32 	%r102, %r26;
	add.s32 	%r33, %r102, %r27;
	add.s32 	%r103, %r100, %r101;
	sub.s32 	%r104, %r33, %r103;
	mul.lo.s32 	%r105, %r1, %r547;
	shl.b32 	%r106, %r105, 10;
	sub.s32 	%r107, %r104, %r106;
	shr.u32 	%r108, %r107, 8;
	add.s32 	%r34, %r108, 1;
	and.b32  	%r35, %r34, 7;
	setp.lt.u32 	%p25, %r107, 1792;
	mov.u32 	%r550, %r26;
	@%p25 bra 	$L__BB125_86;
	shr.u32 	%r109, %r546, 8;
	add.s32 	%r110, %r109, 1;
	and.b32  	%r111, %r110, 33554424;
	neg.s32 	%r548, %r111;
	mov.u32 	%r550, %r26;
$L__BB125_85:
	.pragma "nounroll";
	cvt.u64.u32 	%rd159, %r550;
	add.s64 	%rd160, %rd456, %rd159;
	shl.b64 	%rd161, %rd160, 2;
	add.s64 	%rd162, %rd2, %rd161;
	add.s64 	%rd163, %rd3, %rd161;
	add.s64 	%rd164, %rd160, %rd119;
	ld.global.u32 	%r112, [%rd162];
	ld.global.u32 	%r113, [%rd163];
	setp.ne.s32 	%p26, %r112, %r113;
	selp.u16 	%rs123, 1, 0, %p26;
	and.b16  	%rs124, %rs385, 255;
	setp.ne.s16 	%p28, %rs124, 0;
	and.pred  	%p29, %p28, %p26;
	min.s64 	%rd165, %rd164, %rd439;
	setp.eq.s16 	%p30, %rs124, 0;
	selp.b16 	%rs125, %rs123, %rs385, %p30;
	selp.b64 	%rd166, %rd164, %rd439, %p30;
	selp.b16 	%rs126, 1, %rs125, %p29;
	and.b16  	%rs127, %rs126, 255;
	selp.b64 	%rd167, %rd165, %rd166, %p29;
	add.s64 	%rd168, %rd164, 256;
	ld.global.u32 	%r114, [%rd162+1024];
	ld.global.u32 	%r115, [%rd163+1024];
	setp.ne.s32 	%p31, %r114, %r115;
	selp.u16 	%rs128, 1, 0, %p31;
	setp.ne.s16 	%p33, %rs127, 0;
	and.pred  	%p34, %p33, %p31;
	min.s64 	%rd169, %rd168, %rd167;
	setp.eq.s16 	%p35, %rs127, 0;
	selp.b16 	%rs129, %rs128, %rs126, %p35;
	selp.b64 	%rd170, %rd168, %rd167, %p35;
	selp.b16 	%rs130, 1, %rs129, %p34;
	and.b16  	%rs131, %rs130, 255;
	selp.b64 	%rd171, %rd169, %rd170, %p34;
	add.s64 	%rd172, %rd164, 512;
	ld.global.u32 	%r116, [%rd162+2048];
	ld.global.u32 	%r117, [%rd163+2048];
	setp.ne.s32 	%p36, %r116, %r117;
	selp.u16 	%rs132, 1, 0, %p36;
	setp.ne.s16 	%p38, %rs131, 0;
	and.pred  	%p39, %p38, %p36;
	min.s64 	%rd173, %rd172, %rd171;
	setp.eq.s16 	%p40, %rs131, 0;
	selp.b16 	%rs133, %rs132, %rs130, %p40;
	selp.b64 	%rd174, %rd172, %rd171, %p40;
	selp.b16 	%rs134, 1, %rs133, %p39;
	and.b16  	%rs135, %rs134, 255;
	selp.b64 	%rd175, %rd173, %rd174, %p39;
	add.s64 	%rd176, %rd164, 768;
	ld.global.u32 	%r118, [%rd162+3072];
	ld.global.u32 	%r119, [%rd163+3072];
	setp.ne.s32 	%p41, %r118, %r119;
	selp.u16 	%rs136, 1, 0, %p41;
	setp.ne.s16 	%p43, %rs135, 0;
	and.pred  	%p44, %p43, %p41;
	min.s64 	%rd177, %rd176, %rd175;
	setp.eq.s16 	%p45, %rs135, 0;
	selp.b16 	%rs137, %rs136, %rs134, %p45;
	selp.b64 	%rd178, %rd176, %rd175, %p45;
	selp.b16 	%rs138, 1, %rs137, %p44;
	and.b16  	%rs139, %rs138, 255;
	selp.b64 	%rd179, %rd177, %rd178, %p44;
	add.s64 	%rd180, %rd164, 1024;
	ld.global.u32 	%r120, [%rd162+4096];
	ld.global.u32 	%r121, [%rd163+4096];
	setp.ne.s32 	%p46, %r120, %r121;
	selp.u16 	%rs140, 1, 0, %p46;
	setp.ne.s16 	%p48, %rs139, 0;
	and.pred  	%p49, %p48, %p46;
	min.s64 	%rd181, %rd180, %rd179;
	setp.eq.s16 	%p50, %rs139, 0;
	selp.b16 	%rs141, %rs140, %rs138, %p50;
	selp.b64 	%rd182, %rd180, %rd179, %p50;
	selp.b16 	%rs142, 1, %rs141, %p49;
	and.b16  	%rs143, %rs142, 255;
	selp.b64 	%rd183, %rd181, %rd182, %p49;
	add.s64 	%rd184, %rd164, 1280;
	ld.global.u32 	%r122, [%rd162+5120];
	ld.global.u32 	%r123, [%rd163+5120];
	setp.ne.s32 	%p51, %r122, %r123;
	selp.u16 	%rs144, 1, 0, %p51;
	setp.ne.s16 	%p53, %rs143, 0;
	and.pred  	%p54, %p53, %p51;
	min.s64 	%rd185, %rd184, %rd183;
	setp.eq.s16 	%p55, %rs143, 0;
	selp.b16 	%rs145, %rs144, %rs142, %p55;
	selp.b64 	%rd186, %rd184, %rd183, %p55;
	selp.b16 	%rs146, 1, %rs145, %p54;
	and.b16  	%rs147, %rs146, 255;
	selp.b64 	%rd187, %rd185, %rd186, %p54;
	add.s64 	%rd188, %rd164, 1536;
	ld.global.u32 	%r124, [%rd162+6144];
	ld.global.u32 	%r125, [%rd163+6144];
	setp.ne.s32 	%p56, %r124, %r125;
	selp.u16 	%rs148, 1, 0, %p56;
	setp.ne.s16 	%p58, %rs147, 0;
	and.pred  	%p59, %p58, %p56;
	min.s64 	%rd189, %rd188, %rd187;
	setp.eq.s16 	%p60, %rs147, 0;
	selp.b16 	%rs149, %rs148, %rs146, %p60;
	selp.b64 	%rd190, %rd188, %rd187, %p60;
	selp.b16 	%rs150, 1, %rs149, %p59;
	and.b16  	%rs151, %rs150, 255;
	selp.b64 	%rd191, %rd189, %rd190, %p59;
	add.s64 	%rd192, %rd164, 1792;
	ld.global.u32 	%r126, [%rd162+7168];
	ld.global.u32 	%r127, [%rd163+7168];
	setp.ne.s32 	%p61, %r126, %r127;
	selp.u16 	%rs152, 1, 0, %p61;
	setp.ne.s16 	%p63, %rs151, 0;
	and.pred  	%p64, %p63, %p61;
	min.s64 	%rd193, %rd192, %rd191;
	setp.eq.s16 	%p65, %rs151, 0;
	selp.b16 	%rs153, %rs152, %rs150, %p65;
	selp.b64 	%rd194, %rd192, %rd191, %p65;
	selp.b16 	%rs385, 1, %rs153, %p64;
	selp.b64 	%rd439, %rd193, %rd194, %p64;
	add.s32 	%r550, %r550, 2048;
	add.s32 	%r548, %r548, 8;
	setp.ne.s32 	%p66, %r548, 0;
	@%p66 bra 	$L__BB125_85;
$L__BB125_86:
	setp.eq.s32 	%p67, %r35, 0;
	@%p67 bra 	$L__BB125_94;
	setp.lt.u32 	%p68, %r35, 4;
	@%p68 bra 	$L__BB125_89;
	cvt.u64.u32 	%rd196, %r550;
	add.s64 	%rd197, %rd456, %rd196;
	shl.b64 	%rd198, %rd197, 2;
	add.s64 	%rd199, %rd2, %rd198;
	add.s64 	%rd200, %rd3, %rd198;
	add.s64 	%rd201, %rd197, %rd119;
	ld.global.u32 	%r128, [%rd199];
	ld.global.u32 	%r129, [%rd200];
	setp.ne.s32 	%p69, %r128, %r129;
	selp.u16 	%rs155, 1, 0, %p69;
	and.b16  	%rs156, %rs385, 255;
	setp.ne.s16 	%p71, %rs156, 0;
	and.pred  	%p72, %p71, %p69;
	min.s64 	%rd202, %rd201, %rd439;
	setp.eq.s16 	%p73, %rs156, 0;
	selp.b16 	%rs157, %rs155, %rs385, %p73;
	selp.b64 	%rd203, %rd201, %rd439, %p73;
	selp.b16 	%rs158, 1, %rs157, %p72;
	and.b16  	%rs159, %rs158, 255;
	selp.b64 	%rd204, %rd202, %rd203, %p72;
	add.s32 	%r130, %r550, 256;
	cvt.u64.u32 	%rd205, %r130;
	add.s64 	%rd206, %rd456, %rd205;
	add.s64 	%rd207, %rd206, %rd119;
	ld.global.u32 	%r131, [%rd199+1024];
	ld.global.u32 	%r132, [%rd200+1024];
	setp.ne.s32 	%p74, %r131, %r132;
	selp.u16 	%rs160, 1, 0, %p74;
	setp.ne.s16 	%p76, %rs159, 0;
	and.pred  	%p77, %p76, %p74;
	min.s64 	%rd208, %rd207, %rd204;
	setp.eq.s16 	%p78, %rs159, 0;
	selp.b16 	%rs161, %rs160, %rs158, %p78;
	selp.b64 	%rd209, %rd207, %rd204, %p78;
	selp.b16 	%rs162, 1, %rs161, %p77;
	and.b16  	%rs163, %rs162, 255;
	selp.b64 	%rd210, %rd208, %rd209, %p77;
	add.s32 	%r133, %r550, 512;
	cvt.u64.u32 	%rd211, %r133;
	add.s64 	%rd212, %rd456, %rd211;
	add.s64 	%rd213, %rd212, %rd119;
	ld.global.u32 	%r134, [%rd199+2048];
	ld.global.u32 	%r135, [%rd200+2048];
	setp.ne.s32 	%p79, %r134, %r135;
	selp.u16 	%rs164, 1, 0, %p79;
	setp.ne.s16 	%p81, %rs163, 0;
	and.pred  	%p82, %p81, %p79;
	min.s64 	%rd214, %rd213, %rd210;
	setp.eq.s16 	%p83, %rs163, 0;
	selp.b16 	%rs165, %rs164, %rs162, %p83;
	selp.b64 	%rd215, %rd213, %rd210, %p83;
	selp.b16 	%rs166, 1, %rs165, %p82;
	and.b16  	%rs167, %rs166, 255;
	selp.b64 	%rd216, %rd214, %rd215, %p82;
	add.s32 	%r136, %r550, 768;
	cvt.u64.u32 	%rd217, %r136;
	add.s64 	%rd218, %rd456, %rd217;
	add.s64 	%rd219, %rd218, %rd119;
	ld.global.u32 	%r137, [%rd199+3072];
	ld.global.u32 	%r138, [%rd200+3072];
	setp.ne.s32 	%p84, %r137, %r138;
	selp.u16 	%rs168, 1, 0, %p84;
	setp.ne.s16 	%p86, %rs167, 0;
	and.pred  	%p87, %p86, %p84;
	min.s64 	%rd220, %rd219, %rd216;
	setp.eq.s16 	%p88, %rs167, 0;
	selp.b16 	%rs169, %rs168, %rs166, %p88;
	selp.b64 	%rd221, %rd219, %rd216, %p88;
	selp.b16 	%rs385, 1, %rs169, %p87;
	selp.b64 	%rd439, %rd220, %rd221, %p87;
	add.s32 	%r550, %r550, 1024;
$L__BB125_89:
	and.b32  	%r139, %r34, 3;
	setp.eq.s32 	%p89, %r139, 0;
	@%p89 bra 	$L__BB125_94;
	setp.eq.s32 	%p90, %r139, 1;
	@%p90 bra 	$L__BB125_92;
	cvt.u64.u32 	%rd223, %r550;
	add.s64 	%rd224, %rd456, %rd223;
	shl.b64 	%rd225, %rd224, 2;
	add.s64 	%rd226, %rd2, %rd225;
	add.s64 	%rd227, %rd3, %rd225;
	add.s64 	%rd228, %rd224, %rd119;
	ld.global.u32 	%r140, [%rd226];
	ld.global.u32 	%r141, [%rd227];
	setp.ne.s32 	%p91, %r140, %r141;
	selp.u16 	%rs171, 1, 0, %p91;
	and.b16  	%rs172, %rs385, 255;
	setp.ne.s16 	%p93, %rs172, 0;
	and.pred  	%p94, %p93, %p91;
	min.s64 	%rd229, %rd228, %rd439;
	setp.eq.s16 	%p95, %rs172, 0;
	selp.b16 	%rs173, %rs171, %rs385, %p95;
	selp.b64 	%rd230, %rd228, %rd439, %p95;
	selp.b16 	%rs174, 1, %rs173, %p94;
	and.b16  	%rs175, %rs174, 255;
	selp.b64 	%rd231, %rd229, %rd230, %p94;
	add.s32 	%r142, %r550, 256;
	cvt.u64.u32 	%rd232, %r142;
	add.s64 	%rd233, %rd456, %rd232;
	add.s64 	%rd234, %rd233, %rd119;
	ld.global.u32 	%r143, [%rd226+1024];
	ld.global.u32 	%r144, [%rd227+1024];
	setp.ne.s32 	%p96, %r143, %r144;
	selp.u16 	%rs176, 1, 0, %p96;
	setp.ne.s16 	%p98, %rs175, 0;
	and.pred  	%p99, %p98, %p96;
	min.s64 	%rd235, %rd234, %rd231;
	setp.eq.s16 	%p100, %rs175, 0;
	selp.b16 	%rs177, %rs176, %rs174, %p100;
	selp.b64 	%rd236, %rd234, %rd231, %p100;
	selp.b16 	%rs385, 1, %rs177, %p99;
	selp.b64 	%rd439, %rd235, %rd236, %p99;
	add.s32 	%r550, %r550, 512;
$L__BB125_92:
	and.b32  	%r145, %r33, 256;
	setp.ne.s32 	%p101, %r145, 0;
	@%p101 bra 	$L__BB125_94;
	cvt.u64.u32 	%rd237, %r550;
	add.s64 	%rd238, %rd456, %rd237;
	shl.b64 	%rd239, %rd238, 2;
	add.s64 	%rd240, %rd2, %rd239;
	add.s64 	%rd241, %rd3, %rd239;
	add.s64 	%rd242, %rd238, %rd119;
	ld.global.u32 	%r146, [%rd240];
	ld.global.u32 	%r147, [%rd241];
	setp.ne.s32 	%p102, %r146, %r147;
	selp.u16 	%rs178, 1, 0, %p102;
	and.b16  	%rs179, %rs385, 255;
	setp.ne.s16 	%p104, %rs179, 0;
	and.pred  	%p105, %p104, %p102;
	min.s64 	%rd243, %rd242, %rd439;
	setp.eq.s16 	%p106, %rs179, 0;
	selp.b16 	%rs180, %rs178, %rs385, %p106;
	selp.b64 	%rd244, %rd242, %rd439, %p106;
	selp.b16 	%rs385, 1, %rs180, %p105;
	selp.b64 	%rd439, %rd243, %rd244, %p105;
$L__BB125_94:
	// begin inline asm
	mov.u32 %r148, %laneid;
	// end inline asm
	cvt.u32.u16 	%r169, %rs385;
	and.b32  	%r150, %r169, 255;
	mov.b32 	%r166, 1;
	mov.b32 	%r167, 31;
	mov.b32 	%r168, -1;
	// begin inline asm
	shfl.sync.down.b32 %r149, %r150, %r166, %r167, %r168;
	// end inline asm
	// begin inline asm
	shfl.sync.down.b32 %r154, %r155, %r166, %r167, %r168;
	// end inline asm
	mov.b64 	{%r160, %r165}, %rd439;
	// begin inline asm
	shfl.sync.down.b32 %r159, %r160, %r166, %r167, %r168;
	// end inline asm
	// begin inline asm
	shfl.sync.down.b32 %r164, %r165, %r166, %r167, %r168;
	// end inline asm
	mov.b64 	%rd95, {%r159, %r164};
	cvt.u16.u32 	%rs74, %r149;
	setp.gt.s32 	%p107, %r148, 30;
	@%p107 bra 	$L__BB125_98;
	and.b16  	%rs181, %rs385, 255;
	setp.eq.s16 	%p108, %rs181, 0;
	and.b16  	%rs182, %rs74, 255;
	setp.eq.s16 	%p109, %rs182, 0;
	or.pred  	%p110, %p108, %p109;
	@%p110 bra 	$L__BB125_97;
	min.s64 	%rd439, %rd95, %rd439;
	mov.b16 	%rs385, 1;
	bra.uni 	$L__BB125_98;
$L__BB125_97:
	setp.eq.s16 	%p111, %rs181, 0;
	selp.b16 	%rs385, %rs74, %rs385, %p111;
	selp.b64 	%rd439, %rd95, %rd439, %p111;
$L__BB125_98:
	cvt.u32.u16 	%r190, %rs385;
	and.b32  	%r171, %r190, 255;
	mov.b32 	%r187, 2;
	mov.b32 	%r188, 31;
	mov.b32 	%r189, -1;
	// begin inline asm
	shfl.sync.down.b32 %r170, %r171, %r187, %r188, %r189;
	// end inline asm
	// begin inline asm
	shfl.sync.down.b32 %r175, %r176, %r187, %r188, %r189;
	// end inline asm
	mov.b64 	{%r181, %r186}, %rd439;
	// begin inline asm
	shfl.sync.down.b32 %r180, %r181, %r187, %r188, %r189;
	// end inline asm
	// begin inline asm
	shfl.sync.down.b32 %r185, %r186, %r187, %r188, %r189;
	// end inline asm
	mov.b64 	%rd99, {%r180, %r185};
	cvt.u16.u32 	%rs77, %r170;
	setp.gt.s32 	%p112, %r148, 29;
	@%p112 bra 	$L__BB125_102;
	and.b16  	%rs185, %rs385, 255;
	setp.eq.s16 	%p113, %rs185, 0;
	and.b16  	%rs186, %rs77, 255;
	setp.eq.s16 	%p114, %rs186, 0;
	or.pred  	%p115, %p113, %p114;
	@%p115 bra 	$L__BB125_101;
	min.s64 	%rd439, %rd99, %rd439;
	mov.b16 	%rs385, 1;
	bra.uni 	$L__BB125_102;
$L__BB125_101:
	setp.eq.s16 	%p116, %rs185, 0;
	selp.b16 	%rs385, %rs77, %rs385, %p116;
	selp.b64 	%rd439, %rd99, %rd439, %p116;
$L__BB125_102:
	cvt.u32.u16 	%r211, %rs385;
	and.b32  	%r192, %r211, 255;
	mov.b32 	%r208, 4;
	mov.b32 	%r209, 31;
	mov.b32 	%r210, -1;
	// begin inline asm
	shfl.sync.down.b32 %r191, %r192, %r208, %r209, %r210;
	// end inline asm
	// begin inline asm
	shfl.sync.down.b32 %r196, %r197, %r208, %r209, %r210;
	// end inline asm
	mov.b64 	{%r202, %r207}, %rd439;
	// begin inline asm
	shfl.sync.down.b32 %r201, %r202, %r208, %r209, %r210;
	// end inline asm
	// begin inline asm
	shfl.sync.down.b32 %r206, %r207, %r208, %r209, %r210;
	// end inline asm
	mov.b64 	%rd103, {%r201, %r206};
	cvt.u16.u32 	%rs80, %r191;
	setp.gt.s32 	%p117, %r148, 27;
	@%p117 bra 	$L__BB125_106;
	and.b16  	%rs189, %rs385, 255;
	setp.eq.s16 	%p118, %rs189, 0;
	and.b16  	%rs190, %rs80, 255;
	setp.eq.s16 	%p119, %rs190, 0;
	or.pred  	%p120, %p118, %p119;
	@%p120 bra 	$L__BB125_105;
	min.s64 	%rd439, %rd103, %rd439;
	mov.b16 	%rs385, 1;
	bra.uni 	$L__BB125_106;
$L__BB125_105:
	setp.eq.s16 	%p121, %rs189, 0;
	selp.b16 	%rs385, %rs80, %rs385, %p121;
	selp.b64 	%rd439, %rd103, %rd439, %p121;
$L__BB125_106:
	cvt.u32.u16 	%r232, %rs385;
	and.b32  	%r213, %r232, 255;
	mov.b32 	%r229, 8;
	mov.b32 	%r230, 31;
	mov.b32 	%r231, -1;
	// begin inline asm
	shfl.sync.down.b32 %r212, %r213, %r229, %r230, %r231;
	// end inline asm
	// begin inline asm
	shfl.sync.down.b32 %r217, %r218, %r229, %r230, %r231;
	// end inline asm
	mov.b64 	{%r223, %r228}, %rd439;
	// begin inline asm
	shfl.sync.down.b32 %r222, %r223, %r229, %r230, %r231;
	// end inline asm
	// begin inline asm
	shfl.sync.down.b32 %r227, %r228, %r229, %r230, %r231;
	// end inline asm
	mov.b64 	%rd107, {%r222, %r227};
	cvt.u16.u32 	%rs83, %r212;
	setp.gt.s32 	%p122, %r148, 23;
	@%p122 bra 	$L__BB125_110;
	and.b16  	%rs193, %rs385, 255;
	setp.eq.s16 	%p123, %rs193, 0;
	and.b16  	%rs194, %rs83, 255;
	setp.eq.s16 	%p124, %rs194, 0;
	or.pred  	%p125, %p123, %p124;
	@%p125 bra 	$L__BB125_109;
	min.s64 	%rd439, %rd107, %rd439;
	mov.b16 	%rs385, 1;
	bra.uni 	$L__BB125_110;
$L__BB125_109:
	setp.eq.s16 	%p126, %rs193, 0;
	selp.b16 	%rs385, %rs83, %rs385, %p126;
	selp.b64 	%rd439, %rd107, %rd439, %p126;
$L__BB125_110:
	cvt.u32.u16 	%r253, %rs385;
	and.b32  	%r234, %r253, 255;
	mov.b32 	%r250, 16;
	mov.b32 	%r251, 31;
	mov.b32 	%r252, -1;
	// begin inline asm
	shfl.sync.down.b32 %r233, %r234, %r250, %r251, %r252;
	// end inline asm
	// begin inline asm
	shfl.sync.down.b32 %r238, %r239, %r250, %r251, %r252;
	// end inline asm
	mov.b64 	{%r244, %r249}, %rd439;
	// begin inline asm
	shfl.sync.down.b32 %r243, %r244, %r250, %r251, %r252;
	// end inline asm
	// begin inline asm
	shfl.sync.down.b32 %r248, %r249, %r250, %r251, %r252;
	// end inline asm
	mov.b64 	%rd111, {%r243, %r248};
	cvt.u16.u32 	%rs86, %r233;
	setp.gt.s32 	%p127, %r148, 15;
	@%p127 bra 	$L__BB125_114;
	and.b16  	%rs197, %rs385, 255;
	setp.eq.s16 	%p128, %rs197, 0;
	and.b16  	%rs198, %rs86, 255;
	setp.eq.s16 	%p129, %rs198, 0;
	or.pred  	%p130, %p128, %p129;
	@%p130 bra 	$L__BB125_113;
	min.s64 	%rd439, %rd111, %rd439;
	mov.b16 	%rs385, 1;
	bra.uni 	$L__BB125_114;
$L__BB125_113:
	setp.eq.s16 	%p131, %rs197, 0;
	selp.b16 	%rs385, %rs86, %rs385, %p131;
	selp.b64 	%rd439, %rd111, %rd439, %p131;
$L__BB125_114:
	setp.ne.s32 	%p132, %r148, 0;
	@%p132 bra 	$L__BB125_116;
	shr.u32 	%r254, %r26, 1;
	and.b32  	%r255, %r254, 496;
	mov.u32 	%r256, _ZZN3cub18CUB_300001_SM_10006detail6reduce18DeviceReduceKernelINS2_10policy_hubIN4cuda3std3__45tupleIJblEEEyN6thrust24THRUST_300001_SM_1000_NS8cuda_cub9__find_if7functorIS9_EEE10Policy1000ENSB_12zip_iteratorINS8_IJNSD_26transform_input_iterator_tIbNSC_6detail35transform_pair_of_input_iterators_tIbNSB_6detail15normal_iteratorINSB_10device_ptrIiEEEESQ_NS7_8equal_toIiEEEENS7_10__not_fn_tINS7_10__identityEEEEENSB_17counting_iteratorIlNSB_11use_defaultESZ_SZ_EEEEEEEySF_S9_SV_EEvT0_PT3_T1_NS0_13GridEvenShareIS16_EET2_T4_E12temp_storage;
	add.s32 	%r257, %r256, %r255;
	st.shared.u8 	[%r257+8], %rs385;
	st.shared.u64 	[%r257+16], %rd439;
$L__BB125_116:
	bar.sync 	0;
	setp.ne.s32 	%p133, %r26, 0;
	@%p133 bra 	$L__BB125_118;
	ld.shared.u8 	%rs201, [_ZZN3cub18CUB_300001_SM_10006detail6reduce18DeviceReduceKernelINS2_10policy_hubIN4cuda3std3__45tupleIJblEEEyN6thrust24THRUST_300001_SM_1000_NS8cuda_cub9__find_if7functorIS9_EEE10Policy1000ENSB_12zip_iteratorINS8_IJNSD_26transform_input_iterator_tIbNSC_6detail35transform_pair_of_input_iterators_tIbNSB_6detail15normal_iteratorINSB_10device_ptrIiEEEESQ_NS7_8equal_toIiEEEENS7_10__not_fn_tINS7_10__identityEEEEENSB_17counting_iteratorIlNSB_11use_defaultESZ_SZ_EEEEEEEySF_S9_SV_EEvT0_PT3_T1_NS0_13GridEvenShareIS16_EET2_T4_E12temp_storage+24];
	ld.shared.u64 	%rd245, [_ZZN3cub18CUB_300001_SM_10006detail6reduce18DeviceReduceKernelINS2_10policy_hubIN4cuda3std3__45tupleIJblEEEyN6thrust24THRUST_300001_SM_1000_NS8cuda_cub9__find_if7functorIS9_EEE10Policy1000ENSB_12zip_iteratorINS8_IJNSD_26transform_input_iterator_tIbNSC_6detail35transform_pair_of_input_iterators_tIbNSB_6detail15normal_iteratorINSB_10device_ptrIiEEEESQ_NS7_8equal_toIiEEEENS7_10__not_fn_tINS7_10__identityEEEEENSB_17counting_iteratorIlNSB_11use_defaultESZ_SZ_EEEEEEEySF_S9_SV_EEvT0_PT3_T1_NS0_13GridEvenShareIS16_EET2_T4_E12temp_storage+32];
	and.b16  	%rs202, %rs385, 255;
	setp.eq.s16 	%p134, %rs202, 0;
	setp.eq.s16 	%p135, %rs201, 0;
	min.s64 	%rd246, %rd245, %rd439;
	selp.b16 	%rs203, %rs385, 1, %p135;
	selp.b16 	%rs204, %rs201, %rs203, %p134;
	and.b16  	%rs205, %rs204, 255;
	selp.b64 	%rd247, %rd439, %rd246, %p135;
	selp.b64 	%rd248, %rd245, %rd247, %p134;
	ld.shared.u8 	%rs206, [_ZZN3cub18CUB_300001_SM_10006detail6reduce18DeviceReduceKernelINS2_10policy_hubIN4cuda3std3__45tupleIJblEEEyN6thrust24THRUST_300001_SM_1000_NS8cuda_cub9__find_if7functorIS9_EEE10Policy1000ENSB_12zip_iteratorINS8_IJNSD_26transform_input_iterator_tIbNSC_6detail35transform_pair_of_input_iterators_tIbNSB_6detail15normal_iteratorINSB_10device_ptrIiEEEESQ_NS7_8equal_toIiEEEENS7_10__not_fn_tINS7_10__identityEEEEENSB_17counting_iteratorIlNSB_11use_defaultESZ_SZ_EEEEEEEySF_S9_SV_EEvT0_PT3_T1_NS0_13GridEvenShareIS16_EET2_T4_E12temp_storage+40];
	ld.shared.u64 	%rd249, [_ZZN3cub18CUB_300001_SM_10006detail6reduce18DeviceReduceKernelINS2_10policy_hubIN4cuda3std3__45tupleIJblEEEyN6thrust24THRUST_300001_SM_1000_NS8cuda_cub9__find_if7functorIS9_EEE10Policy1000ENSB_12zip_iteratorINS8_IJNSD_26transform_input_iterator_tIbNSC_6detail35transform_pair_of_input_iterators_tIbNSB_6detail15normal_iteratorINSB_10device_ptrIiEEEESQ_NS7_8equal_toIiEEEENS7_10__not_fn_tINS7_10__identityEEEEENSB_17counting_iteratorIlNSB_11use_defaultESZ_SZ_EEEEEEEySF_S9_SV_EEvT0_PT3_T1_NS0_13GridEvenShareIS16_EET2_T4_E12temp_storage+48];
	setp.eq.s16 	%p136, %rs205, 0;
	setp.eq.s16 	%p137, %rs206, 0;
	min.s64 	%rd250, %rd249, %rd248;
	selp.b16 	%rs207, %rs204, 1, %p137;
	selp.b16 	%rs208, %rs206, %rs207, %p136;
	and.b16  	%rs209, %rs208, 255;
	selp.b64 	%rd251, %rd248, %rd250, %p137;
	selp.b64 	%rd252, %rd249, %rd251, %p136;
	ld.shared.u8 	%rs210, [_ZZN3cub18CUB_300001_SM_10006detail6reduce18DeviceReduceKernelINS2_10policy_hubIN4cuda3std3__45tupleIJblEEEyN6thrust24THRUST_300001_SM_1000_NS8cuda_cub9__find_if7functorIS9_EEE10Policy1000ENSB_12zip_iteratorINS8_IJNSD_26transform_input_iterator_tIbNSC_6detail35transform_pair_of_input_iterators_tIbNSB_6detail15normal_iteratorINSB_10device_ptrIiEEEESQ_NS7_8equal_toIiEEEENS7_10__not_fn_tINS7_10__identityEEEEENSB_17counting_iteratorIlNSB_11use_defaultESZ_SZ_EEEEEEEySF_S9_SV_EEvT0_PT3_T1_NS0_13GridEvenShareIS16_EET2_T4_E12temp_storage+56];
	ld.shared.u64 	%rd253, [_ZZN3cub18CUB_300001_SM_10006detail6reduce18DeviceReduceKernelINS2_10policy_hubIN4cuda3std3__45tupleIJblEEEyN6thrust24THRUST_300001_SM_1000_NS8cuda_cub9__find_if7functorIS9_EEE10Policy1000ENSB_12zip_iteratorINS8_IJNSD_26transform_input_iterator_tIbNSC_6detail35transform_pair_of_input_iterators_tIbNSB_6detail15normal_iteratorINSB_10device_ptrIiEEEESQ_NS7_8equal_toIiEEEENS7_10__not_fn_tINS7_10__identityEEEEENSB_17counting_iteratorIlNSB_11use_defaultESZ_SZ_EEEEEEEySF_S9_SV_EEvT0_PT3_T1_NS0_13GridEvenShareIS16_EET2_T4_E12temp_storage+64];
	setp.eq.s16 	%p138, %rs209, 0;
	setp.eq.s16 	%p139, %rs210, 0;
	min.s64 	%rd254, %rd253, %rd252;
	selp.b16 	%rs211, %rs208, 1, %p139;
	selp.b16 	%rs212, %rs210, %rs211, %p138;
	and.b16  	%rs213, %rs212, 255;
	selp.b64 	%rd255, %rd252, %rd254, %p139;
	selp.b64 	%rd256, %rd253, %rd255, %p138;
	ld.shared.u8 	%rs214, [_ZZN3cub18CUB_300001_SM_10006detail6reduce18DeviceReduceKernelINS2_10policy_hubIN4cuda3std3__45tupleIJblEEEyN6thrust24THRUST_300001_SM_1000_NS8cuda_cub9__find_if7functorIS9_EEE10Policy1000ENSB_12zip_iteratorINS8_IJNSD_26transform_input_iterator_tIbNSC_6detail35transform_pair_of_input_iterators_tIbNSB_6detail15normal_iteratorINSB_10device_ptrIiEEEESQ_NS7_8equal_toIiEEEENS7_10__not_fn_tINS7_10__identityEEEEENSB_17counting_iteratorIlNSB_11use_defaultESZ_SZ_EEEEEEEySF_S9_SV_EEvT0_PT3_T1_NS0_13GridEvenShareIS16_EET2_T4_E12temp_storage+72];
	ld.shared.u64 	%rd257, [_ZZN3cub18CUB_300001_SM_10006detail6reduce18DeviceReduceKernelINS2_10policy_hubIN4cuda3std3__45tupleIJblEEEyN6thrust24THRUST_300001_SM_1000_NS8cuda_cub9__find_if7functorIS9_EEE10Policy1000ENSB_12zip_iteratorINS8_IJNSD_26transform_input_iterator_tIbNSC_6detail35transform_pair_of_input_iterators_tIbNSB_6detail15normal_iteratorINSB_10device_ptrIiEEEESQ_NS7_8equal_toIiEEEENS7_10__not_fn_tINS7_10__identityEEEEENSB_17counting_iteratorIlNSB_11use_defaultESZ_SZ_EEEEEEEySF_S9_SV_EEvT0_PT3_T1_NS0_13GridEvenShareIS16_EET2_T4_E12temp_storage+80];
	setp.eq.s16 	%p140, %rs213, 0;
	setp.eq.s16 	%p141, %rs214, 0;
	min.s64 	%rd258, %rd257, %rd256;
	selp.b16 	%rs215, %rs212, 1, %p141;
	selp.b16 	%rs216, %rs214, %rs215, %p140;
	and.b16  	%rs217, %rs216, 255;
	selp.b64 	%rd259, %rd256, %rd258, %p141;
	selp.b64 	%rd260, %rd257, %rd259, %p140;
	ld.shared.u8 	%rs218, [_ZZN3cub18CUB_300001_SM_10006detail6reduce18DeviceReduceKernelINS2_10policy_hubIN4cuda3std3__45tupleIJblEEEyN6thrust24THRUST_300001_SM_1000_NS8cuda_cub9__find_if7functorIS9_EEE10Policy1000ENSB_12zip_iteratorINS8_IJNSD_26transform_input_iterator_tIbNSC_6detail35transform_pair_of_input_iterators_tIbNSB_6detail15normal_iteratorINSB_10device_ptrIiEEEESQ_NS7_8equal_toIiEEEENS7_10__not_fn_tINS7_10__identityEEEEENSB_17counting_iteratorIlNSB_11use_defaultESZ_SZ_EEEEEEEySF_S9_SV_EEvT0_PT3_T1_NS0_13GridEvenShareIS16_EET2_T4_E12temp_storage+88];
	ld.shared.u64 	%rd261, [_ZZN3cub18CUB_300001_SM_10006detail6reduce18DeviceReduceKernelINS2_10policy_hubIN4cuda3std3__45tupleIJblEEEyN6thrust24THRUST_300001_SM_1000_NS8cuda_cub9__find_if7functorIS9_EEE10Policy1000ENSB_12zip_iteratorINS8_IJNSD_26transform_input_iterator_tIbNSC_6detail35transform_pair_of_input_iterators_tIbNSB_6detail15normal_iteratorINSB_10device_ptrIiEEEESQ_NS7_8equal_toIiEEEENS7_10__not_fn_tINS7_10__identityEEEEENSB_17counting_iteratorIlNSB_11use_defaultESZ_SZ_EEEEEEEySF_S9_SV_EEvT0_PT3_T1_NS0_13GridEvenShareIS16_EET2_T4_E12temp_storage+96];
	setp.eq.s16 	%p142, %rs217, 0;
	setp.eq.s16 	%p143, %rs218, 0;
	min.s64 	%rd262, %rd261, %rd260;
	selp.b16 	%rs219, %rs216, 1, %p143;
	selp.b16 	%rs220, %rs218, %rs219, %p142;
	and.b16  	%rs221, %rs220, 255;
	selp.b64 	%rd263, %rd260, %rd262, %p143;
	selp.b64 	%rd264, %rd261, %rd263, %p142;
	ld.shared.u8 	%rs222, [_ZZN3cub18CUB_300001_SM_10006detail6reduce18DeviceReduceKernelINS2_10policy_hubIN4cuda3std3__45tupleIJblEEEyN6thrust24THRUST_300001_SM_1000_NS8cuda_cub9__find_if7functorIS9_EEE10Policy1000ENSB_12zip_iteratorINS8_IJNSD_26transform_input_iterator_tIbNSC_6detail35transform_pair_of_input_iterators_tIbNSB_6detail15normal_iteratorINSB_10device_ptrIiEEEESQ_NS7_8equal_toIiEEEENS7_10__not_fn_tINS7_10__identityEEEEENSB_17counting_iteratorIlNSB_11use_defaultESZ_SZ_EEEEEEEySF_S9_SV_EEvT0_PT3_T1_NS0_13GridEvenShareIS16_EET2_T4_E12temp_storage+104];
	ld.shared.u64 	%rd265, [_ZZN3cub18CUB_300001_SM_10006detail6reduce18DeviceReduceKernelINS2_10policy_hubIN4cuda3std3__45tupleIJblEEEyN6thrust24THRUST_300001_SM_1000_NS8cuda_cub9__find_if7functorIS9_EEE10Policy1000ENSB_12zip_iteratorINS8_IJNSD_26transform_input_iterator_tIbNSC_6detail35transform_pair_of_input_iterators_tIbNSB_6detail15normal_iteratorINSB_10device_ptrIiEEEESQ_NS7_8equal_toIiEEEENS7_10__not_fn_tINS7_10__identityEEEEENSB_17counting_iteratorIlNSB_11use_defaultESZ_SZ_EEEEEEEySF_S9_SV_EEvT0_PT3_T1_NS0_13GridEvenShareIS16_EET2_T4_E12temp_storage+112];
	setp.eq.s16 	%p144, %rs221, 0;
	setp.eq.s16 	%p145, %rs222, 0;
	min.s64 	%rd266, %rd265, %rd264;
	selp.b16 	%rs223, %rs220, 1, %p145;
	selp.b16 	%rs224, %rs222, %rs223, %p144;
	and.b16  	%rs225, %rs224, 255;
	selp.b64 	%rd267, %rd264, %rd266, %p145;
	selp.b64 	%rd268, %rd265, %rd267, %p144;
	ld.shared.u8 	%rs226, [_ZZN3cub18CUB_300001_SM_10006detail6reduce18DeviceReduceKernelINS2_10policy_hubIN4cuda3std3__45tupleIJblEEEyN6thrust24THRUST_300001_SM_1000_NS8cuda_cub9__find_if7functorIS9_EEE10Policy1000ENSB_12zip_iteratorINS8_IJNSD_26transform_input_iterator_tIbNSC_6detail35transform_pair_of_input_iterators_tIbNSB_6detail15normal_iteratorINSB_10device_ptrIiEEEESQ_NS7_8equal_toIiEEEENS7_10__not_fn_tINS7_10__identityEEEEENSB_17counting_iteratorIlNSB_11use_defaultESZ_SZ_EEEEEEEySF_S9_SV_EEvT0_PT3_T1_NS0_13GridEvenShareIS16_EET2_T4_E12temp_storage+120];
	ld.shared.u64 	%rd269, [_ZZN3cub18CUB_300001_SM_10006detail6reduce18DeviceReduceKernelINS2_10policy_hubIN4cuda3std3__45tupleIJblEEEyN6thrust24THRUST_300001_SM_1000_NS8cuda_cub9__find_if7functorIS9_EEE10Policy1000ENSB_12zip_iteratorINS8_IJNSD_26transform_input_iterator_tIbNSC_6detail35transform_pair_of_input_iterators_tIbNSB_6detail15normal_iteratorINSB_10device_ptrIiEEEESQ_NS7_8equal_toIiEEEENS7_10__not_fn_tINS7_10__identityEEEEENSB_17counting_iteratorIlNSB_11use_defaultESZ_SZ_EEEEEEEySF_S9_SV_EEvT0_PT3_T1_NS0_13GridEvenShareIS16_EET2_T4_E12temp_storage+128];
	setp.eq.s16 	%p146, %rs225, 0;
	setp.eq.s16 	%p147, %rs226, 0;
	min.s64 	%rd270, %rd269, %rd268;
	selp.b16 	%rs227, %rs224, 1, %p147;
	selp.b16 	%rs385, %rs226, %rs227, %p146;
	selp.b64 	%rd271, %rd268, %rd270, %p147;
	selp.b64 	%rd439, %rd269, %rd271, %p146;
$L__BB125_118:
	mov.u32 	%r539, %tid.x;
	setp.ne.s32 	%p324, %r539, 0;
	@%p324 bra 	$L__BB125_120;
	ld.param.u64 	%rd429, [_ZN3cub18CUB_300001_SM_10006detail6reduce18DeviceReduceKernelINS2_10policy_hubIN4cuda3std3__45tupleIJblEEEyN6thrust24THRUST_300001_SM_1000_NS8cuda_cub9__find_if7functorIS9_EEE10Policy1000ENSB_12zip_iteratorINS8_IJNSD_26transform_input_iterator_tIbNSC_6detail35transform_pair_of_input_iterators_tIbNSB_6detail15normal_iteratorINSB_10device_ptrIiEEEESQ_NS7_8equal_toIiEEEENS7_10__not_fn_tINS7_10__identityEEEEENSB_17counting_iteratorIlNSB_11use_defaultESZ_SZ_EEEEEEEySF_S9_SV_EEvT0_PT3_T1_NS0_13GridEvenShareIS16_EET2_T4__param_1];
	cvta.to.global.u64 	%rd426, %rd429;
	mul.wide.u32 	%rd427, %r2, 16;
	add.s64 	%rd428, %rd426, %rd427;
	st.global.u8 	[%rd428], %rs385;
	st.global.u64 	[%rd428+8], %rd439;
$L__BB125_120:
	ret;

}
	// .globl	_ZN3cub18CUB_300001_SM_10006detail10radix_sort31DeviceRadixSortSingleTileKernelINS1_5radix10policy_hubIiiyE10Policy1000ELNS0_9SortOrderE0EiiyNS1_21identity_decomposer_tEEEvPKT1_PSA_PKT2_PSE_T3_iiT4_
.visible .entry _ZN3cub18CUB_300001_SM_10006detail10radix_sort31DeviceRadixSortSingleTileKernelINS1_5radix10policy_hubIiiyE10Policy1000ELNS0_9SortOrderE0EiiyNS1_21identity_decomposer_tEEEvPKT1_PSA_PKT2_PSE_T3_iiT4_(
	.param .u64 .ptr .align 1 _ZN3cub18CUB_300001_SM_10006detail10radix_sort31DeviceRadixSortSingleTileKernelINS1_5radix10policy_hubIiiyE10Policy1000ELNS0_9SortOrderE0EiiyNS1_21identity_decomposer_tEEEvPKT1_PSA_PKT2_PSE_T3_iiT4__param_0,
	.param .u64 .ptr .align 1 _ZN3cub18CUB_300001_SM_10006detail10radix_sort31DeviceRadixSortSingleTileKernelINS1_5radix10policy_hubIiiyE10Policy1000ELNS0_9SortOrderE0EiiyNS1_21identity_decomposer_tEEEvPKT1_PSA_PKT2_PSE_T3_iiT4__param_1,
	.param .u64 .ptr .align 1 _ZN3cub18CUB_300001_SM_10006detail10radix_sort31DeviceRadixSortSingleTileKernelINS1_5radix10policy_hubIiiyE10Policy1000ELNS0_9SortOrderE0EiiyNS1_21identity_decomposer_tEEEvPKT1_PSA_PKT2_PSE_T3_iiT4__param_2,
	.param .u64 .ptr .align 1 _ZN3cub18CUB_300001_SM_10006detail10radix_sort31DeviceRadixSortSingleTileKernelINS1_5radix10policy_hubIiiyE10Policy1000ELNS0_9SortOrderE0EiiyNS1_21identity_decomposer_tEEEvPKT1_PSA_PKT2_PSE_T3_iiT4__param_3,
	.param .u64 _ZN3cub18CUB_300001_SM_10006detail10radix_sort31DeviceRadixSortSingleTileKernelINS1_5radix10policy_hubIiiyE10Policy1000ELNS0_9SortOrderE0EiiyNS1_21identity_decomposer_tEEEvPKT1_PSA_PKT2_PSE_T3_iiT4__param_4,
	.param .u32 _ZN3cub18CUB_300001_SM_10006detail10radix_sort31DeviceRadixSortSingleTileKernelINS1_5radix10policy_hubIiiyE10Policy1000ELNS0_9SortOrderE0EiiyNS1_21identity_decomposer_tEEEvPKT1_PSA_PKT2_PSE_T3_iiT4__param_5,
	.param .u32 _ZN3cub18CUB_300001_SM_10006detail10radix_sort31DeviceRadixSortSingleTileKernelINS1_5radix10policy_hubIiiyE10Policy1000ELNS0_9SortOrderE0EiiyNS1_21identity_decomposer_tEEEvPKT1_PSA_PKT2_PSE_T3_iiT4__param_6,
	.param .align 1 .b8 _ZN3cub18CUB_300001_SM_10006detail10radix_sort31DeviceRadixSortSingleTileKernelINS1_5radix10policy_hubIiiyE10Policy1000ELNS0_9SortOrderE0EiiyNS1_21identity_decomposer_tEEEvPKT1_PSA_PKT2_PSE_T3_iiT4__param_7[1]
)
.maxntid 256
.minnctapersm 1
{
	.reg .pred 	%p<73>;
	.reg .b16 	%rs<39>;
	.reg .b32 	%r<900>;
	.reg .b64 	%rd<37>;
	// demoted variable
	.shared .align 16 .b8 _ZZN3cub18CUB_300001_SM_10006detail10radix_sort31DeviceRadixSortSingleTileKernelINS1_5radix10policy_hubIiiyE10Policy1000ELNS0_9SortOrderE0EiiyNS1_21identity_decomposer_tEEEvPKT1_PSA_PKT2_PSE_T3_iiT4_E12temp_storage[33856];
	ld.param.u64 	%rd10, [_ZN3cub18CUB_300001_SM_10006detail10radix_sort31DeviceRadixSortSingleTileKernelINS1_5radix10policy_hubIiiyE10Policy1000ELNS0_9SortOrderE0EiiyNS1_21identity_decomposer_tEEEvPKT1_PSA_PKT2_PSE_T3_iiT4__param_0];
	ld.param.u64 	%rd6, [_ZN3cub18CUB_300001_SM_10006detail10radix_sort31DeviceRadixSortSingleTileKernelINS1_5radix10policy_hubIiiyE10Policy1000ELNS0_9SortOrderE0EiiyNS1_21identity_decomposer_tEEEvPKT1_PSA_PKT2_PSE_T3_iiT4__param_1];
	ld.param.u64 	%rd7, [_ZN3cub18CUB_300001_SM_10006detail10radix_sort31DeviceRadixSortSingleTileKernelINS1_5radix10policy_hubIiiyE10Policy1000ELNS0_9SortOrderE0EiiyNS1_21identity_decomposer_tEEEvPKT1_PSA_PKT2_PSE_T3_iiT4__param_2];
	ld.param.u64 	%rd8, [_ZN3cub18CUB_300001_SM_10006detail10radix_sort31DeviceRadixSortSingleTileKernelINS1_5radix10policy_hubIiiyE10Policy1000ELNS0_9SortOrderE0EiiyNS1_21identity_decomposer_tEEEvPKT1_PSA_PKT2_PSE_T3_iiT4__param_3];
	ld.param.u64 	%rd9, [_ZN3cub18CUB_300001_SM_10006detail10radix_sort31DeviceRadixSortSingleTileKernelINS1_5radix10policy_hubIiiyE10Policy1000ELNS0_9SortOrderE0EiiyNS1_21identity_decomposer_tEEEvPKT1_PSA_PKT2_PSE_T3_iiT4__param_4];
	ld.param.u32 	%r303, [_ZN3cub18CUB_300001_SM_10006detail10radix_sort31DeviceRadixSortSingleTileKernelINS1_5radix10policy_hubIiiyE10Policy1000ELNS0_9SortOrderE0EiiyNS1_21identity_decomposer_tEEEvPKT1_PSA_PKT2_PSE_T3_iiT4__param_5];
	ld.param.u32 	%r304, [_ZN3cub18CUB_300001_SM_10006detail10radix_sort31DeviceRadixSortSingleTileKernelINS1_5radix10policy_hubIiiyE10Policy1000ELNS0_9SortOrderE0EiiyNS1_21identity_decomposer_tEEEvPKT1_PSA_PKT2_PSE_T3_iiT4__param_6];
	cvta.to.global.u64 	%rd11, %rd10;
	cvt.u32.u64 	%r1, %rd9;
	mov.u32 	%r2, %tid.x;
	mul.lo.s32 	%r3, %r2, 19;
	setp.ge.s32 	%p1, %r3, %r1;
	mul.wide.u32 	%rd12, %r3, 4;
	add.s64 	%rd1, %rd11, %rd12;
	mov.b32 	%r878, -1;
	@%p1 bra 	$L__BB126_2;
	ld.global.u32 	%r306, [%rd1];
	xor.b32  	%r878, %r306, -2147483648;
$L__BB126_2:
	add.s32 	%r6, %r3, 1;
	setp.ge.s32 	%p2, %r6, %r1;
	mov.b32 	%r877, -1;
	@%p2 bra 	$L__BB126_4;
	ld.global.u32 	%r308, [%rd1+4];
	xor.b32  	%r877, %r308, -2147483648;
$L__BB126_4:
	add.s32 	%r9, %r3, 2;
	setp.ge.s32 	%p3, %r9, %r1;
	mov.b32 	%r876, -1;
	@%p3 bra 	$L__BB126_6;
	ld.global.u32 	%r310, [%rd1+8];
	xor.b32  	%r876, %r310, -2147483648;
$L__BB126_6:
	add.s32 	%r12, %r3, 3;
	setp.ge.s32 	%p4, %r12, %r1;
	mov.b32 	%r875, -1;
	@%p4 bra 	$L__BB126_8;
	ld.global.u32 	%r312, [%rd1+12];
	xor.b32  	%r875, %r312, -2147483648;
$L__BB126_8:
	add.s32 	%r15, %r3, 4;
	setp.ge.s32 	%p5, %r15, %r1;
	mov.b32 	%r874, -1;
	@%p5 bra 	$L__BB126_10;
	ld.global.u32 	%r314, [%rd1+16];
	xor.b32  	%r874, %r314, -2147483648;
$L__BB126_10:
	add.s32 	%r18, %r3, 5;
	setp.ge.s32 	%p6, %r18, %r1;
	mov.b32 	%r873, -1;
	@%p6 bra 	$L__BB126_12;
	ld.global.u32 	%r316, [%rd1+20];
	xor.b32  	%r873, %r316, -2147483648;
$L__BB126_12:
	add.s32 	%r21, %r3, 6;
	setp.ge.s32 	%p7, %r21, %r1;
	mov.b32 	%r872, -1;
	@%p7 bra 	$L__BB126_14;
	ld.global.u32 	%r318, [%rd1+24];
	xor.b32  	%r872, %r318, -2147483648;
$L__BB126_14:
	add.s32 	%r24, %r3, 7;
	setp.ge.s32 	%p8, %r24, %r1;
	mov.b32 	%r871, -1;
	@%p8 bra 	$L__BB126_16;
	ld.global.u32 	%r320, [%rd1+28];
	xor.b32  	%r871, %r320, -2147483648;
$L__BB126_16:
	add.s32 	%r27, %r3, 8;
	setp.ge.s32 	%p9, %r27, %r1;
	mov.b32 	%r870, -1;
	@%p9 bra 	$L__BB126_18;
	ld.global.u32 	%r322, [%rd1+32];
	xor.b32  	%r870, %r322, -2147483648;
$L__BB126_18:
	add.s32 	%r30, %r3, 9;
	setp.ge.s32 	%p10, %r30, %r1;
	mov.b32 	%r869, -1;
	@%p10 bra 	$L__BB126_20;
	ld.global.u32 	%r324, [%rd1+36];
	xor.b32  	%r869, %r324, -2147483648;
$L__BB126_20:
	add.s32 	%r33, %r3, 10;
	setp.ge.s32 	%p11, %r33, %r1;
	mov.b32 	%r868, -1;
	@%p11 bra 	$L__BB126_22;
	ld.global.u32 	%r326, [%rd1+40];
	xor.b32  	%r868, %r326, -2147483648;
$L__BB126_22:
	add.s32 	%r36, %r3, 11;
	setp.ge.s32 	%p12, %r36, %r1;
	mov.b32 	%r867, -1;
	@%p12 bra 	$L__BB126_24;
	ld.global.u32 	%r328, [%rd1+44];
	xor.b32  	%r867, %r328, -2147483648;
$L__BB126_24:
	add.s32 	%r39, %r3, 12;
	setp.ge.s32 	%p13, %r39, %r1;
	mov.b32 	%r866, -1;
	@%p13 bra 	$L__BB126_26;
	ld.global.u32 	%r330, [%rd1+48];
	xor.b32  	%r866, %r330, -2147483648;
$L__BB126_26:
	add.s32 	%r42, %r3, 13;
	setp.ge.s32 	%p14, %r42, %r1;
	mov.b32 	%r865, -1;
	@%p14 bra 	$L__BB126_28;
	ld.global.u32 	%r332, [%rd1+52];
	xor.b32  	%r865, %r332, -2147483648;
$L__BB126_28:
	add.s32 	%r45, %r3, 14;
	setp.ge.s32 	%p15, %r45, %r1;
	mov.b32 	%r864, -1;
	@%p15 bra 	$L__BB126_30;
	ld.global.u32 	%r334, [%rd1+56];
	xor.b32  	%r864, %r334, -2147483648;
$L__BB126_30:
	add.s32 	%r48, %r3, 15;
	setp.ge.s32 	%p16, %r48, %r1;
	mov.b32 	%r863, -1;
	@%p16 bra 	$L__BB126_32;
	ld.global.u32 	%r336, [%rd1+60];
	xor.b32  	%r863, %r336, -2147483648;
$L__BB126_32:
	add.s32 	%r51, %r3, 16;
	setp.ge.s32 	%p17, %r51, %r1;
	mov.b32 	%r862, -1;
	@%p17 bra 	$L__BB126_34;
	ld.global.u32 	%r338, [%rd1+64];
	xor.b32  	%r862, %r338, -2147483648;
$L__BB126_34:
	add.s32 	%r54, %r3, 17;
	setp.ge.s32 	%p18, %r54, %r1;
	mov.b32 	%r861, -1;
	@%p18 bra 	$L__BB126_36;
	ld.global.u32 	%r340, [%rd1+68];
	xor.b32  	%r861, %r340, -2147483648;
$L__BB126_36:
	add.s32 	%r57, %r3, 18;
	setp.ge.s32 	%p19, %r57, %r1;
	mov.b32 	%r860, -1;
	@%p19 bra 	$L__BB126_38;
	ld.global.u32 	%r342, [%rd1+72];
	xor.b32  	%r860, %r342, -2147483648;
$L__BB126_38:
	bar.sync 	0;
	mov.b64 	{%r344, %r345}, %rd9;
	shfl.sync.idx.b32	%r60|%p20, %r344, 0, 31, -1;
	shfl.sync.idx.b32	%r346|%p21, %r345, 0, 31, -1;
	mov.b64 	%rd2, {%r60, %r346};
	setp.ge.s32 	%p22, %r3, %r60;
	cvta.to.global.u64 	%rd13, %rd7;
	add.s64 	%rd3, %rd13, %rd12;
	@%p22 bra 	$L__BB126_40;
	ld.global.u32 	%r897, [%rd3];
$L__BB126_40:
	setp.ge.s32 	%p23, %r6, %r60;
	@%p23 bra 	$L__BB126_42;
	ld.global.u32 	%r896, [%rd3+4];
$L__BB126_42:
	setp.ge.s32 	%p24, %r9, %r60;
	@%p24 bra 	$L__BB126_44;
	ld.global.u32 	%r895, [%rd3+8];
$L__BB126_44:
	setp.ge.s32 	%p25, %r12, %r60;
	@%p25 bra 	$L__BB126_46;
	ld.global.u32 	%r894, [%rd3+12];
$L__BB126_46:
	setp.ge.s32 	%p26, %r15, %r60;
	@%p26 bra 	$L__BB126_48;
	ld.global.u32 	%r893, [%rd3+16];
$L__BB126_48:
	setp.ge.s32 	%p27, %r18, %r60;
	@%p27 bra 	$L__BB126_50;
	ld.global.u32 	%r892, [%rd3+20];
$L__BB126_50:
	setp.ge.s32 	%p28, %r21, %r60;
	@%p28 bra 	$L__BB126_52;
	ld.global.u32 	%r891, [%rd3+24];
$L__BB126_52:
	setp.ge.s32 	%p29, %r24, %r60;
	@%p29 bra 	$L__BB126_54;
	ld.global.u32 	%r890, [%rd3+28];
$L__BB126_54:
	setp.ge.s32 	%p30, %r27, %r60;
	@%p30 bra 	$L__BB126_56;
	ld.global.u32 	%r889, [%rd3+32];
$L__BB126_56:
	setp.ge.s32 	%p31, %r30, %r60;
	@%p31 bra 	$L__BB126_58;
	ld.global.u32 	%r888, [%rd3+36];
$L__BB126_58:
	setp.ge.s32 	%p32, %r33, %r60;
	@%p32 bra 	$L__BB126_60;
	ld.global.u32 	%r887, [%rd3+40];
$L__BB126_60:
	setp.ge.s32 	%p33, %r36, %r60;
	@%p33 bra 	$L__BB126_62;
	ld.global.u32 	%r886, [%rd3+44];
$L__BB126_62:
	setp.ge.s32 	%p34, %r39, %r60;
	@%p34 bra 	$L__BB126_64;
	ld.global.u32 	%r885, [%rd3+48];
$L__BB126_64:
	setp.ge.s32 	%p35, %r42, %r60;
	@%p35 bra 	$L__BB126_66;
	ld.global.u32 	%r884, [%rd3+52];
$L__BB126_66:
	setp.ge.s32 	%p36, %r45, %r60;
	@%p36 bra 	$L__BB126_68;
	ld.global.u32 	%r883, [%rd3+56];
$L__BB126_68:
	setp.ge.s32 	%p37, %r48, %r60;
	@%p37 bra 	$L__BB126_70;
	ld.global.u32 	%r882, [%rd3+60];
$L__BB126_70:
	setp.ge.s32 	%p38, %r51, %r60;
	@%p38 bra 	$L__BB126_72;
	ld.global.u32 	%r881, [%rd3+64];
$L__BB126_72:
	setp.ge.s32 	%p39, %r54, %r60;
	@%p39 bra 	$L__BB126_74;
	ld.global.u32 	%r880, [%rd3+68];
$L__BB126_74:
	setp.ge.s32 	%p40, %r57, %r60;
	@%p40 bra 	$L__BB126_76;
	ld.global.u32 	%r879, [%rd3+72];
$L__BB126_76:
	bar.sync 	0;
	shr.u32 	%r99, %r2, 5;
	shl.b32 	%r366, %r2, 2;
	mov.u32 	%r367, _ZZN3cub18CUB_300001_SM_10006detail10radix_sort31DeviceRadixSortSingleTileKernelINS1_5radix10policy_hubIiiyE10Policy1000ELNS0_9SortOrderE0EiiyNS1_21identity_decomposer_tEEEvPKT1_PSA_PKT2_PSE_T3_iiT4_E12temp_storage;
	add.s32 	%r100, %r367, %r366;
	shl.b32 	%r368, %r2, 7;
	add.s32 	%r101, %r100, %r368;
	shl.b32 	%r369, %r99, 2;
	add.s32 	%r370, %r367, %r369;
	add.s32 	%r102, %r370, 33792;
	mad.lo.s32 	%r103, %r2, -56, %r101;
	add.s32 	%r859, %r303, 6;
	sub.s32 	%r858, %r304, %r303;
$L__BB126_77:
	add.s32 	%r430, %r859, -6;
	min.s32 	%r373, %r858, 6;
	mov.b32 	%r459, 0;
	st.shared.u32 	[%r100], %r459;
	st.shared.u32 	[%r100+1024], %r459;
	st.shared.u32 	[%r100+2048], %r459;
	st.shared.u32 	[%r100+3072], %r459;
	st.shared.u32 	[%r100+4096], %r459;
	st.shared.u32 	[%r100+5120], %r459;
	st.shared.u32 	[%r100+6144], %r459;
	st.shared.u32 	[%r100+7168], %r459;
	st.shared.u32 	[%r100+8192], %r459;
	st.shared.u32 	[%r100+9216], %r459;
	st.shared.u32 	[%r100+10240], %r459;
	st.shared.u32 	[%r100+11264], %r459;
	st.shared.u32 	[%r100+12288], %r459;
	st.shared.u32 	[%r100+13312], %r459;
	st.shared.u32 	[%r100+14336], %r459;
	st.shared.u32 	[%r100+15360], %r459;
	st.shared.u32 	[%r100+16384], %r459;
	st.shared.u32 	[%r100+17408], %r459;
	st.shared.u32 	[%r100+18432], %r459;
	st.shared.u32 	[%r100+19456], %r459;
	st.shared.u32 	[%r100+20480], %r459;
	st.shared.u32 	[%r100+21504], %r459;
	st.shared.u32 	[%r100+22528], %r459;
	st.shared.u32 	[%r100+23552], %r459;
	st.shared.u32 	[%r100+24576], %r459;
	st.shared.u32 	[%r100+25600], %r459;
	st.shared.u32 	[%r100+26624], %r459;
	st.shared.u32 	[%r100+27648], %r459;
	st.shared.u32 	[%r100+28672], %r459;
	st.shared.u32 	[%r100+29696], %r459;
	st.shared.u32 	[%r100+30720], %r459;
	st.shared.u32 	[%r100+31744], %r459;
	st.shared.u32 	[%r100+32768], %r459;
	// begin inline asm
	bmsk.clamp.b32 %r371, %r459, %r373;
	// end inline asm
	// begin inline asm
	shr.b32 %r374, %r878, %r430;
	// end inline asm
	and.b32  	%r462, %r371, %r374;
	shl.b32 	%r463, %r462, 10;
	and.b32  	%r464, %r463, 31744;
	add.s32 	%r465, %r100, %r464;
	shr.u32 	%r466, %r462, 4;
	and.b32  	%r467, %r466, 268435454;
	add.s32 	%r147, %r465, %r467;
	ld.shared.u16 	%rs1, [%r147];
	add.s16 	%rs20, %rs1, 1;
	st.shared.u16 	[%r147], %rs20;
	// begin inline asm
	shr.b32 %r377, %r877, %r430;
	// end inline asm
	and.b32  	%r468, %r371, %r377;
	shl.b32 	%r469, %r468, 10;
	and.b32  	%r470, %r469, 31744;
	add.s32 	%r471, %r100, %r470;
	shr.u32 	%r472, %r468, 4;
	and.b32  	%r473, %r472, 268435454;
	add.s32 	%r148, %r471, %r473;
	ld.shared.u16 	%rs2, [%r148];
	add.s16 	%rs21, %rs2, 1;
	st.shared.u16 	[%r148], %rs21;
	// begin inline asm
	shr.b32 %r380, %r876, %r430;
	// end inline asm
	and.b32  	%r474, %r371, %r380;
	shl.b32 	%r475, %r474, 10;
	and.b32  	%r476, %r475, 31744;
	add.s32 	%r477, %r100, %r476;
	shr.u32 	%r478, %r474, 4;
	and.b32  	%r479, %r478, 268435454;
	add.s32 	%r149, %r477, %r479;
	ld.shared.u16 	%rs3, [%r149];
	add.s16 	%rs22, %rs3, 1;
	st.shared.u16 	[%r149], %rs22;
	// begin inline asm
	shr.b32 %r383, %r875, %r430;
	// end inline asm
	and.b32  	%r480, %r371, %r383;
	shl.b32 	%r481, %r480, 10;
	and.b32  	%r482, %r481, 31744;
	add.s32 	%r483, %r100, %r482;
	shr.u32 	%r484, %r480, 4;
	and.b32  	%r485, %r484, 268435454;
	add.s32 	%r150, %r483, %r485;
	ld.shared.u16 	%rs4, [%r150];
	add.s16 	%rs23, %rs4, 1;
	st.shared.u16 	[%r150], %rs23;
	// begin inline asm
	shr.b32 %r386, %r874, %r430;
	// end inline asm
	and.b32  	%r486, %r371, %r386;
	shl.b32 	%r487, %r486, 10;
	and.b32  	%r488, %r487, 31744;
	add.s32 	%r489, %r100, %r488;
	shr.u32 	%r490, %r486, 4;
	and.b32  	%r491, %r490, 268435454;
	add.s32 	%r151, %r489, %r491;
	ld.shared.u16 	%rs5, [%r151];
	add.s16 	%rs24, %rs5, 1;
	st.shared.u16 	[%r151], %rs24;
	// begin inline asm
	shr.b32 %r389, %r873, %r430;
	// end inline asm
	and.b32  	%r492, %r371, %r389;
	shl.b32 	%r493, %r492, 10;
	and.b32  	%r494, %r493, 31744;
	add.s32 	%r495, %r100, %r494;
	shr.u32 	%r496, %r492, 4;
	and.b32  	%r497, %r496, 268435454;
	add.s32 	%r152, %r495, %r497;
	ld.shared.u16 	%rs6, [%r152];
	add.s16 	%rs25, %rs6, 1;
	st.shared.u16 	[%r152], %rs25;
	// begin inline asm
	shr.b32 %r392, %r872, %r430;
	// end inline asm
	and.b32  	%r498, %r371, %r392;
	shl.b32 	%r499, %r498, 10;
	and.b32  	%r500, %r499, 31744;
	add.s32 	%r501, %r100, %r500;
	shr.u32 	%r502, %r498, 4;
	and.b32  	%r503, %r502, 268435454;
	add.s32 	%r153, %r501, %r503;
	ld.shared.u16 	%rs7, [%r153];
	add.s16 	%rs26, %rs7, 1;
	st.shared.u16 	[%r153], %rs26;
	// begin inline asm
	shr.b32 %r395, %r871, %r430;
	// end inline asm
	and.b32  	%r504, %r371, %r395;
	shl.b32 	%r505, %r504, 10;
	and.b32  	%r506, %r505, 31744;
	add.s32 	%r507, %r100, %r506;
	shr.u32 	%r508, %r504, 4;
	and.b32  	%r509, %r508, 268435454;
	add.s32 	%r154, %r507, %r509;
	ld.shared.u16 	%rs8, [%r154];
	add.s16 	%rs27, %rs8, 1;
	st.shared.u16 	[%r154], %rs27;
	// begin inline asm
	shr.b32 %r398, %r870, %r430;
	// end inline asm
	and.b32  	%r510, %r371, %r398;
	shl.b32 	%r511, %r510, 10;
	and.b32  	%r512, %r511, 31744;
	add.s32 	%r513, %r100, %r512;
	shr.u32 	%r514, %r510, 4;
	and.b32  	%r515, %r514, 268435454;
	add.s32 	%r155, %r513, %r515;
	ld.shared.u16 	%rs9, [%r155];
	add.s16 	%rs28, %rs9, 1;
	st.shared.u16 	[%r155], %rs28;
	// begin inline asm
	shr.b32 %r401, %r869, %r430;
	// end inline asm
	and.b32  	%r516, %r371, %r401;
	shl.b32 	%r517, %r516, 10;
	and.b32  	%r518, %r517, 31744;
	add.s32 	%r519, %r100, %r518;
	shr.u32 	%r520, %r516, 4;
	and.b32  	%r521, %r520, 268435454;
	add.s32 	%r156, %r519, %r521;
	ld.shared.u16 	%rs10, [%r156];
	add.s16 	%rs29, %rs10, 1;
	st.shared.u16 	[%r156], %rs29;
	// begin inline asm
	shr.b32 %r404, %r868, %r430;
	// end inline asm
	and.b32  	%r522, %r371, %r404;
	shl.b32 	%r523, %r522, 10;
	and.b32  	%r524, %r523, 31744;
	add.s32 	%r525, %r100, %r524;
	shr.u32 	%r526, %r522, 4;
	and.b32  	%r527, %r526, 268435454;
	add.s32 	%r157, %r525, %r527;
	ld.shared.u16 	%rs11, [%r157];
	add.s16 	%rs30, %rs11, 1;
	st.shared.u16 	[%r157], %rs30;
	// begin inline asm
	shr.b32 %r407, %r867, %r430;
	// end inline asm
	and.b32  	%r528, %r371, %r407;
	shl.b32 	%r529, %r528, 10;
	and.b32  	%r530, %r529, 31744;
	add.s32 	%r531, %r100, %r530;
	shr.u32 	%r532, %r528, 4;
	and.b32  	%r533, %r532, 268435454;
	add.s32 	%r158, %r531, %r533;
	ld.shared.u16 	%rs12, [%r158];
	add.s16 	%rs31, %rs12, 1;
	st.shared.u16 	[%r158], %rs31;
	// begin inline asm
	shr.b32 %r410, %r866, %r430;
	// end inline asm
	and.b32  	%r534, %r371, %r410;
	shl.b32 	%r535, %r534, 10;
	and.b32  	%r536, %r535, 31744;
	add.s32 	%r537, %r100, %r536;
	shr.u32 	%r538, %r534, 4;
	and.b32  	%r539, %r538, 268435454;
	add.s32 	%r159, %r537, %r539;
	ld.shared.u16 	%rs13, [%r159];
	add.s16 	%rs32, %rs13, 1;
	st.shared.u16 	[%r159], %rs32;
	// begin inline asm
	shr.b32 %r413, %r865, %r430;
	// end inline asm
	and.b32  	%r540, %r371, %r413;
	shl.b32 	%r541, %r540, 10;
	and.b32  	%r542, %r541, 31744;
	add.s32 	%r543, %r100, %r542;
	shr.u32 	%r544, %r540, 4;
	and.b32  	%r545, %r544, 268435454;
	add.s32 	%r160, %r543, %r545;
	ld.shared.u16 	%rs14, [%r160];
	add.s16 	%rs33, %rs14, 1;
	st.shared.u16 	[%r160], %rs33;
	// begin inline asm
	shr.b32 %r416, %r864, %r430;
	// end inline asm
	and.b32  	%r546, %r371, %r416;
	shl.b32 	%r547, %r546, 10;
	and.b32  	%r548, %r547, 31744;
	add.s32 	%r549, %r100, %r548;
	shr.u32 	%r550, %r546, 4;
	and.b32  	%r551, %r550, 268435454;
	add.s32 	%r161, %r549, %r551;
	ld.shared.u16 	%rs15, [%r161];
	add.s16 	%rs34, %rs15, 1;
	st.shared.u16 	[%r161], %rs34;
	// begin inline asm
	shr.b32 %r419, %r863, %r430;
	// end inline asm
	and.b32  	%r552, %r371, %r419;
	shl.b32 	%r553, %r552, 10;
	and.b32  	%r554, %r553, 31744;
	add.s32 	%r555, %r100, %r554;
	shr.u32 	%r556, %r552, 4;
	and.b32  	%r557, %r556, 268435454;
	add.s32 	%r162, %r555, %r557;
	ld.shared.u16 	%rs16, [%r162];
	add.s16 	%rs35, %rs16, 1;
	st.shared.u16 	[%r162], %rs35;
	// begin inline asm
	shr.b32 %r422, %r862, %r430;
	// end inline asm
	and.b32  	%r558, %r371, %r422;
	shl.b32 	%r559, %r558, 10;
	and.b32  	%r560, %r559, 31744;
	add.s32 	%r561, %r100, %r560;
	shr.u32 	%r562, %r558, 4;
	and.b32  	%r563, %r562, 268435454;
	add.s32 	%r163, %r561, %r563;
	ld.shared.u16 	%rs17, [%r163];
	add.s16 	%rs36, %rs17, 1;
	st.shared.u16 	[%r163], %rs36;
	// begin inline asm
	shr.b32 %r425, %r861, %r430;
	// end inline asm
	and.b32  	%r564, %r371, %r425;
	shl.b32 	%r565, %r564, 10;
	and.b32  	%r566, %r565, 31744;
	add.s32 	%r567, %r100, %r566;
	shr.u32 	%r568, %r564, 4;
	and.b32  	%r569, %r568, 268435454;
	add.s32 	%r164, %r567, %r569;
	ld.shared.u16 	%rs18, [%r164];
	add.s16 	%rs37, %rs18, 1;
	st.shared.u16 	[%r164], %rs37;
	// begin inline asm
	shr.b32 %r428, %r860, %r430;
	// end inline asm
	and.b32  	%r570, %r371, %r428;
	shl.b32 	%r571, %r570, 10;
	and.b32  	%r572, %r571, 31744;
	add.s32 	%r573, %r100, %r572;
	shr.u32 	%r574, %r570, 4;
	and.b32  	%r575, %r574, 268435454;
	add.s32 	%r165, %r573, %r575;
	ld.shared.u16 	%rs19, [%r165];
	add.s16 	%rs38, %rs19, 1;
	st.shared.u16 	[%r165], %rs38;
	bar.sync 	0;
	ld.shared.u32 	%r166, [%r101];
	ld.shared.u32 	%r576, [%r101+4];
	ld.shared.u32 	%r577, [%r101+8];
	ld.shared.u32 	%r578, [%r101+12];
	ld.shared.u32 	%r579, [%r101+16];
	ld.shared.u32 	%r580, [%r101+20];
	ld.shared.u32 	%r581, [%r101+24];
	ld.shared.u32 	%r582, [%r101+28];
	ld.shared.u32 	%r583, [%r101+32];
	ld.shared.u32 	%r584, [%r101+36];
	ld.shared.u32 	%r585, [%r101+40];
	ld.shared.u32 	%r586, [%r101+44];
	ld.shared.u32 	%r587, [%r101+48];
	ld.shared.u32 	%r588, [%r101+52];
	ld.shared.u32 	%r589, [%r101+56];
	ld.shared.u32 	%r590, [%r101+60];
	ld.shared.u32 	%r591, [%r101+64];
	ld.shared.u32 	%r592, [%r101+68];
	ld.shared.u32 	%r593, [%r101+72];
	ld.shared.u32 	%r594, [%r101+76];
	ld.shared.u32 	%r595, [%r101+80];
	ld.shared.u32 	%r596, [%r101+84];
	ld.shared.u32 	%r597, [%r101+88];
	ld.shared.u32 	%r598, [%r101+92];
	ld.shared.u32 	%r599, [%r101+96];
	ld.shared.u32 	%r600, [%r101+100];
	ld.shared.u32 	%r601, [%r101+104];
	ld.shared.u32 	%r602, [%r101+108];
	ld.shared.u32 	%r603, [%r101+112];
	ld.shared.u32 	%r604, [%r101+116];
	ld.shared.u32 	%r605, [%r101+120];
	ld.shared.u32 	%r606, [%r101+124];
	ld.shared.u32 	%r607, [%r101+128];
	add.s32 	%r167, %r576, %r166;
	add.s32 	%r168, %r577, %r167;
	add.s32 	%r169, %r578, %r168;
	add.s32 	%r170, %r579, %r169;
	add.s32 	%r171, %r580, %r170;
	add.s32 	%r172, %r581, %r171;
	add.s32 	%r173, %r582, %r172;
	add.s32 	%r174, %r583, %r173;
	add.s32 	%r175, %r584, %r174;
	add.s32 	%r176, %r585, %r175;
	add.s32 	%r177, %r586, %r176;
	add.s32 	%r178, %r587, %r177;
	add.s32 	%r179, %r588, %r178;
	add.s32 	%r180, %r589, %r179;
	add.s32 	%r181, %r590, %r180;
	add.s32 	%r182, %r591, %r181;
	add.s32 	%r183, %r592, %r182;
	add.s32 	%r184, %r593, %r183;
	add.s32 	%r185, %r594, %r184;
	add.s32 	%r186, %r595, %r185;
	add.s32 	%r187, %r596, %r186;
	add.s32 	%r188, %r597, %r187;
	add.s32 	%r189, %r598, %r188;
	add.s32 	%r190, %r599, %r189;
	add.s32 	%r191, %r600, %r190;
	add.s32 	%r192, %r601, %r191;
	add.s32 	%r193, %r602, %r192;
	add.s32 	%r194, %r603, %r193;
	add.s32 	%r195, %r604, %r194;
	add.s32 	%r196, %r605, %r195;
	add.s32 	%r197, %r606, %r196;
	add.s32 	%r436, %r607, %r197;
	// begin inline asm
	mov.u32 %r431, %laneid;
	// end inline asm
	mov.b32 	%r434, 1;
	mov.b32 	%r461, -1;
	// begin inline asm
	{  .reg .u32 r0;  .reg .pred p;  shfl.sync.up.b32 r0|p, %r436, %r434, %r459, %r461;  @p add.u32 r0, r0, %r436;  mov.u32 %r432, r0;}
	// end inline asm
	mov.b32 	%r440, 2;
	// begin inline asm
	{  .reg .u32 r0;  .reg .pred p;  shfl.sync.up.b32 r0|p, %r432, %r440, %r459, %r461;  @p add.u32 r0, r0, %r432;  mov.u32 %r438, r0;}
	// end inline asm
	mov.b32 	%r446, 4;
	// begin inline asm
	{  .reg .u32 r0;  .reg .pred p;  shfl.sync.up.b32 r0|p, %r438, %r446, %r459, %r461;  @p add.u32 r0, r0, %r438;  mov.u32 %r444, r0;}
	// end inline asm
	mov.b32 	%r452, 8;
	// begin inline asm
	{  .reg .u32 r0;  .reg .pred p;  shfl.sync.up.b32 r0|p, %r444, %r452, %r459, %r461;  @p add.u32 r0, r0, %r444;  mov.u32 %r450, r0;}
	// end inline asm
	mov.b32 	%r458, 16;
	// begin inline asm
	{  .reg .u32 r0;  .reg .pred p;  shfl.sync.up.b32 r0|p, %r450, %r458, %r459, %r461;  @p add.u32 r0, r0, %r450;  mov.u32 %r456, r0;}
	// end inline asm
	setp.ne.s32 	%p41, %r431, 31;
	@%p41 bra 	$L__BB126_79;
	st.shared.u32 	[%r102], %r456;
$L__BB126_79:
	sub.s32 	%r608, %r456, %r436;
	setp.gt.u32 	%p42, %r2, 31;
	setp.eq.s32 	%p43, %r99, 7;
	setp.eq.s32 	%p44, %r99, 6;
	setp.eq.s32 	%p45, %r99, 5;
	setp.eq.s32 	%p46, %r99, 4;
	setp.eq.s32 	%p47, %r99, 3;
	setp.eq.s32 	%p48, %r99, 2;
	setp.eq.s32 	%p49, %r99, 1;
	bar.sync 	0;
	ld.shared.v4.u32 	{%r609, %r610, %r611, %r612}, [_ZZN3cub18CUB_300001_SM_10006detail10radix_sort31DeviceRadixSortSingleTileKernelINS1_5radix10policy_hubIiiyE10Policy1000ELNS0_9SortOrderE0EiiyNS1_21identity_decomposer_tEEEvPKT1_PSA_PKT2_PSE_T3_iiT4_E12temp_storage+33792];
	selp.b32 	%r613, %r609, %r898, %p49;
	add.s32 	%r614, %r610, %r609;
	selp.b32 	%r615, %r614, %r613, %p48;
	add.s32 	%r616, %r614, %r611;
	selp.b32 	%r617, %r616, %r615, %p47;
	add.s32 	%r618, %r616, %r612;
	selp.b32 	%r619, %r618, %r617, %p46;
	ld.shared.v4.u32 	{%r620, %r621, %r622, %r623}, [_ZZN3cub18CUB_300001_SM_10006detail10radix_sort31DeviceRadixSortSingleTileKernelINS1_5radix10policy_hubIiiyE10Policy1000ELNS0_9SortOrderE0EiiyNS1_21identity_decomposer_tEEEvPKT1_PSA_PKT2_PSE_T3_iiT4_E12temp_storage+33808];
	add.s32 	%r624, %r618, %r620;
	selp.b32 	%r625, %r624, %r619, %p45;
	add.s32 	%r626, %r624, %r621;
	selp.b32 	%r627, %r626, %r625, %p44;
	add.s32 	%r628, %r626, %r622;
	selp.b32 	%r898, %r628, %r627, %p43;
	add.s32 	%r202, %r628, %r623;
	setp.ne.s32 	%p50, %r431, 0;
	selp.b32 	%r629, %r608, 0, %p50;
	add.s32 	%r630, %r898, %r629;
	or.pred  	%p51, %p42, %p50;
	selp.b32 	%r899, %r630, %r608, %p42;
	@%p51 bra 	$L__BB126_81;
	shl.b32 	%r899, %r202, 16;
	st.shared.u32 	[_ZZN3cub18CUB_300001_SM_10006detail10radix_sort31DeviceRadixSortSingleTileKernelINS1_5radix10policy_hubIiiyE10Policy1000ELNS0_9SortOrderE0EiiyNS1_21identity_decomposer_tEEEvPKT1_PSA_PKT2_PSE_T3_iiT4_E12temp_storage+33832], %r899;
$L__BB126_81:
	setp.eq.s32 	%p52, %r2, 0;
	bar.sync 	0;
	ld.shared.u32 	%r631, [_ZZN3cub18CUB_300001_SM_10006detail10radix_sort31DeviceRadixSortSingleTileKernelINS1_5radix10policy_hubIiiyE10Policy1000ELNS0_9SortOrderE0EiiyNS1_21identity_decomposer_tEEEvPKT1_PSA_PKT2_PSE_T3_iiT4_E12temp_storage+33832];
	selp.b32 	%r632, 0, %r631, %p52;
	add.s32 	%r633, %r899, %r632;
	add.s32 	%r634, %r166, %r633;
	add.s32 	%r635, %r167, %r633;
	add.s32 	%r636, %r168, %r633;
	add.s32 	%r637, %r169, %r633;
	add.s32 	%r638, %r170, %r633;
	add.s32 	%r639, %r171, %r633;
	add.s32 	%r640, %r172, %r633;
	add.s32 	%r641, %r173, %r633;
	add.s32 	%r642, %r174, %r633;
	add.s32 	%r643, %r175, %r633;
	add.s32 	%r644, %r176, %r633;
	add.s32 	%r645, %r177, %r633;
	add.s32 	%r646, %r178, %r633;
	add.s32 	%r647, %r179, %r633;
	add.s32 	%r648, %r180, %r633;
	add.s32 	%r649, %r181, %r633;
	add.s32 	%r650, %r182, %r633;
	add.s32 	%r651, %r183, %r633;
	add.s32 	%r652, %r184, %r633;
	add.s32 	%r653, %r185, %r633;
	add.s32 	%r654, %r186, %r633;
	add.s32 	%r655, %r187, %r633;
	add.s32 	%r656, %r188, %r633;
	add.s32 	%r657, %r189, %r633;
	add.s32 	%r658, %r190, %r633;
	add.s32 	%r659, %r191, %r633;
	add.s32 	%r660, %r192, %r633;
	add.s32 	%r661, %r193, %r633;
	add.s32 	%r662, %r194, %r633;
	add.s32 	%r663, %r195, %r633;
	add.s32 	%r664, %r196, %r633;
	add.s32 	%r665, %r197, %r633;
	st.shared.u32 	[%r101], %r633;
	st.shared.u32 	[%r101+4], %r634;
	st.shared.u32 	[%r101+8], %r635;
	st.shared.u32 	[%r101+12], %r636;
	st.shared.u32 	[%r101+16], %r637;
	st.shared.u32 	[%r101+20], %r638;
	st.shared.u32 	[%r101+24], %r639;
	st.shared.u32 	[%r101+28], %r640;
	st.shared.u32 	[%r101+32], %r641;
	st.shared.u32 	[%r101+36], %r642;
	st.shared.u32 	[%r101+40], %r643;
	st.shared.u32 	[%r101+44], %r644;
	st.shared.u32 	[%r101+48], %r645;
	st.shared.u32 	[%r101+52], %r646;
	st.shared.u32 	[%r101+56], %r647;
	st.shared.u32 	[%r101+60], %r648;
	st.shared.u32 	[%r101+64], %r649;
	st.shared.u32 	[%r101+68], %r650;
	st.shared.u32 	[%r101+72], %r651;
	st.shared.u32 	[%r101+76], %r652;
	st.shared.u32 	[%r101+80], %r653;
	st.shared.u32 	[%r101+84], %r654;
	st.shared.u32 	[%r101+88], %r655;
	st.shared.u32 	[%r101+92], %r656;
	st.shared.u32 	[%r101+96], %r657;
	st.shared.u32 	[%r101+100], %r658;
	st.shared.u32 	[%r101+104], %r659;
	st.shared.u32 	[%r101+108], %r660;
	st.shared.u32 	[%r101+112], %r661;
	st.shared.u32 	[%r101+116], %r662;
	st.shared.u32 	[%r101+120], %r663;
	st.shared.u32 	[%r101+124], %r664;
	st.shared.u32 	[%r101+128], %r665;
	bar.sync 	0;
	cvt.u32.u16 	%r666, %rs1;
	ld.shared.u16 	%r667, [%r147];
	add.s32 	%r206, %r667, %r666;
	cvt.u32.u16 	%r668, %rs2;
	ld.shared.u16 	%r669, [%r148];
	add.s32 	%r207, %r669, %r668;
	cvt.u32.u16 	%r670, %rs3;
	ld.shared.u16 	%r671, [%r149];
	add.s32 	%r208, %r671, %r670;
	cvt.u32.u16 	%r672, %rs4;
	ld.shared.u16 	%r673, [%r150];
	add.s32 	%r209, %r673, %r672;
	cvt.u32.u16 	%r674, %rs5;
	ld.shared.u16 	%r675, [%r151];
	add.s32 	%r210, %r675, %r674;
	cvt.u32.u16 	%r676, %rs6;
	ld.shared.u16 	%r677, [%r152];
	add.s32 	%r211, %r677, %r676;
	cvt.u32.u16 	%r678, %rs7;
	ld.shared.u16 	%r679, [%r153];
	add.s32 	%r212, %r679, %r678;
	cvt.u32.u16 	%r680, %rs8;
	ld.shared.u16 	%r681, [%r154];
	add.s32 	%r213, %r681, %r680;
	cvt.u32.u16 	%r682, %rs9;
	ld.shared.u16 	%r683, [%r155];
	add.s32 	%r214, %r683, %r682;
	cvt.u32.u16 	%r684, %rs10;
	ld.shared.u16 	%r685, [%r156];
	add.s32 	%r215, %r685, %r684;
	cvt.u32.u16 	%r686, %rs11;
	ld.shared.u16 	%r687, [%r157];
	add.s32 	%r216, %r687, %r686;
	cvt.u32.u16 	%r688, %rs12;
	ld.shared.u16 	%r689, [%r158];
	add.s32 	%r217, %r689, %r688;
	cvt.u32.u16 	%r690, %rs13;
	ld.shared.u16 	%r691, [%r159];
	add.s32 	%r218, %r691, %r690;
	cvt.u32.u16 	%r692, %rs14;
	ld.shared.u16 	%r693, [%r160];
	add.s32 	%r219, %r693, %r692;
	cvt.u32.u16 	%r694, %rs15;
	ld.shared.u16 	%r695, [%r161];
	add.s32 	%r220, %r695, %r694;
	cvt.u32.u16 	%r696, %rs16;
	ld.shared.u16 	%r697, [%r162];
	add.s32 	%r221, %r697, %r696;
	cvt.u32.u16 	%r698, %rs17;
	ld.shared.u16 	%r699, [%r163];
	add.s32 	%r222, %r699, %r698;
	cvt.u32.u16 	%r700, %rs18;
	ld.shared.u16 	%r701, [%r164];
	add.s32 	%r223, %r701, %r700;
	cvt.u32.u16 	%r702, %rs19;
	ld.shared.u16 	%r703, [%r165];
	add.s32 	%r224, %r703, %r702;
	bar.sync 	0;
	setp.lt.s32 	%p53, %r859, %r304;
	@%p53 bra 	$L__BB126_121;
	cvt.u64.u32 	%rd15, %r2;
	shl.b32 	%r704, %r206, 2;
	mov.u32 	%r705, _ZZN3cub18CUB_300001_SM_10006detail10radix_sort31DeviceRadixSortSingleTileKernelINS1_5radix10policy_hubIiiyE10Policy1000ELNS0_9SortOrderE0EiiyNS1_21identity_decomposer_tEEEvPKT1_PSA_PKT2_PSE_T3_iiT4_E12temp_storage;
	add.s32 	%r706, %r705, %r704;
	st.shared.u32 	[%r706], %r878;
	shl.b32 	%r707, %r207, 2;
	add.s32 	%r708, %r705, %r707;
	st.shared.u32 	[%r708], %r877;
	shl.b32 	%r709, %r208, 2;
	add.s32 	%r710, %r705, %r709;
	st.shared.u32 	[%r710], %r876;
	shl.b32 	%r711, %r209, 2;
	add.s32 	%r712, %r705, %r711;
	st.shared.u32 	[%r712], %r875;
	shl.b32 	%r713, %r210, 2;
	add.s32 	%r714, %r705, %r713;
	st.shared.u32 	[%r714], %r874;
	shl.b32 	%r715, %r211, 2;
	add.s32 	%r716, %r705, %r715;
	st.shared.u32 	[%r716], %r873;
	shl.b32 	%r717, %r212, 2;
	add.s32 	%r718, %r705, %r717;
	st.shared.u32 	[%r718], %r872;
	shl.b32 	%r719, %r213, 2;
	add.s32 	%r720, %r705, %r719;
	st.shared.u32 	[%r720], %r871;
	shl.b32 	%r721, %r214, 2;
	add.s32 	%r722, %r705, %r721;
	st.shared.u32 	[%r722], %r870;
	shl.b32 	%r723, %r215, 2;
	add.s32 	%r724, %r705, %r723;
	st.shared.u32 	[%r724], %r869;
	shl.b32 	%r725, %r216, 2;
	add.s32 	%r726, %r705, %r725;
	st.shared.u32 	[%r726], %r868;
	shl.b32 	%r727, %r217, 2;
	add.s32 	%r728, %r705, %r727;
	st.shared.u32 	[%r728], %r867;
	shl.b32 	%r729, %r218, 2;
	add.s32 	%r730, %r705, %r729;
	st.shared.u32 	[%r730], %r866;
	shl.b32 	%r731, %r219, 2;
	add.s32 	%r732, %r705, %r731;
	st.shared.u32 	[%r732], %r865;
	shl.b32 	%r733, %r220, 2;
	add.s32 	%r734, %r705, %r733;
	st.shared.u32 	[%r734], %r864;
	shl.b32 	%r735, %r221, 2;
	add.s32 	%r736, %r705, %r735;
	st.shared.u32 	[%r736], %r863;
	shl.b32 	%r737, %r222, 2;
	add.s32 	%r738, %r705, %r737;
	st.shared.u32 	[%r738], %r862;
	shl.b32 	%r739, %r223, 2;
	add.s32 	%r740, %r705, %r739;
	st.shared.u32 	[%r740], %r861;
	shl.b32 	%r741, %r224, 2;
	add.s32 	%r742, %r705, %r741;
	st.shared.u32 	[%r742], %r860;
	bar.sync 	0;
	mad.lo.s32 	%r225, %r2, -72, %r103;
	ld.shared.u32 	%r226, [%r225];
	ld.shared.u32 	%r227, [%r225+1024];
	ld.shared.u32 	%r228, [%r225+2048];
	ld.shared.u32 	%r229, [%r225+3072];
	ld.shared.u32 	%r230, [%r225+4096];
	ld.shared.u32 	%r231, [%r225+5120];
	ld.shared.u32 	%r232, [%r225+6144];
	ld.shared.u32 	%r233, [%r225+7168];
	ld.shared.u32 	%r234, [%r225+8192];
	ld.shared.u32 	%r235, [%r225+9216];
	ld.shared.u32 	%r236, [%r225+10240];
	ld.shared.u32 	%r237, [%r225+11264];
	ld.shared.u32 	%r238, [%r225+12288];
	ld.shared.u32 	%r239, [%r225+13312];
	ld.shared.u32 	%r240, [%r225+14336];
	ld.shared.u32 	%r241, [%r225+15360];
	ld.shared.u32 	%r242, [%r225+16384];
	ld.shared.u32 	%r243, [%r225+17408];
	ld.shared.u32 	%r244, [%r225+18432];
	bar.sync 	0;
	st.shared.u32 	[%r706], %r897;
	st.shared.u32 	[%r708], %r896;
	st.shared.u32 	[%r710], %r895;
	st.shared.u32 	[%r712], %r894;
	st.shared.u32 	[%r714], %r893;
	st.shared.u32 	[%r716], %r892;
	st.shared.u32 	[%r718], %r891;
	st.shared.u32 	[%r720], %r890;
	st.shared.u32 	[%r722], %r889;
	st.shared.u32 	[%r724], %r888;
	st.shared.u32 	[%r726], %r887;
	st.shared.u32 	[%r728], %r886;
	st.shared.u32 	[%r730], %r885;
	st.shared.u32 	[%r732], %r884;
	st.shared.u32 	[%r734], %r883;
	st.shared.u32 	[%r736], %r882;
	st.shared.u32 	[%r738], %r881;
	st.shared.u32 	[%r740], %r880;
	st.shared.u32 	[%r742], %r879;
	bar.sync 	0;
	ld.shared.u32 	%r245, [%r225+1024];
	ld.shared.u32 	%r246, [%r225+2048];
	ld.shared.u32 	%r247, [%r225+3072];
	ld.shared.u32 	%r248, [%r225+4096];
	ld.shared.u32 	%r249, [%r225+5120];
	ld.shared.u32 	%r250, [%r225+6144];
	ld.shared.u32 	%r251, [%r225+7168];
	ld.shared.u32 	%r252, [%r225+8192];
	ld.shared.u32 	%r253, [%r225+9216];
	ld.shared.u32 	%r254, [%r225+10240];
	ld.shared.u32 	%r255, [%r225+11264];
	ld.shared.u32 	%r256, [%r225+12288];
	ld.shared.u32 	%r257, [%r225+13312];
	ld.shared.u32 	%r258, [%r225+14336];
	ld.shared.u32 	%r259, [%r225+15360];
	ld.shared.u32 	%r260, [%r225+16384];
	ld.shared.u32 	%r261, [%r225+17408];
	ld.shared.u32 	%r262, [%r225+18432];
	setp.gt.u64 	%p54, %rd2, %rd15;
	cvta.to.global.u64 	%rd16, %rd6;
	mul.wide.u32 	%rd17, %r2, 4;
	add.s64 	%rd4, %rd16, %rd17;
	cvta.to.global.u64 	%rd18, %rd8;
	add.s64 	%rd5, %rd18, %rd17;
	@%p54 bra 	$L__BB126_83;
	bra.uni 	$L__BB126_84;
$L__BB126_83:
	xor.b32  	%r743, %r226, -2147483648;
	ld.shared.u32 	%r744, [%r225];
	st.global.u32 	[%rd4], %r743;
	st.global.u32 	[%rd5], %r744;
$L__BB126_84:
	add.s32 	%r745, %r2, 256;
	cvt.u64.u32 	%rd19, %r745;
	setp.le.u64 	%p55, %rd2, %rd19;
	@%p55 bra 	$L__BB126_86;
	xor.b32  	%r746, %r227, -2147483648;
	st.global.u32 	[%rd4+1024], %r746;
	st.global.u32 	[%rd5+1024], %r245;
$L__BB126_86:
	add.s32 	%r747, %r2, 512;
	cvt.u64.u32 	%rd20, %r747;
	setp.le.u64 	%p56, %rd2, %rd20;
	@%p56 bra 	$L__BB126_88;
	xor.b32  	%r748, %r228, -2147483648;
	st.global.u32 	[%rd4+2048], %r748;
	st.global.u32 	[%rd5+2048], %r246;
$L__BB126_88:
	add.s32 	%r749, %r2, 768;
	cvt.u64.u32 	%rd21, %r749;
	setp.le.u64 	%p57, %rd2, %rd21;
	@%p57 bra 	$L__BB126_90;
	xor.b32  	%r750, %r229, -2147483648;
	st.global.u32 	[%rd4+3072], %r750;
	st.global.u32 	[%rd5+3072], %r247;
$L__BB126_90:
	or.b32  	%r751, %r2, 1024;
	cvt.u64.u32 	%rd22, %r751;
	setp.le.u64 	%p58, %rd2, %rd22;
	@%p58 bra 	$L__BB126_92;
	xor.b32  	%r752, %r230, -2147483648;
	st.global.u32 	[%rd4+4096], %r752;
	st.global.u32 	[%rd5+4096], %r248;
$L__BB126_92:
	add.s32 	%r753, %r2, 1280;
	cvt.u64.u32 	%rd23, %r753;
	setp.le.u64 	%p59, %rd2, %rd23;
	@%p59 bra 	$L__BB126_94;
	xor.b32  	%r754, %r231, -2147483648;
	st.global.u32 	[%rd4+5120], %r754;
	st.global.u32 	[%rd5+5120], %r249;
$L__BB126_94:
	add.s32 	%r755, %r2, 1536;
	cvt.u64.u32 	%rd24, %r755;
	setp.le.u64 	%p60, %rd2, %rd24;
	@%p60 bra 	$L__BB126_96;
	xor.b32  	%r756, %r232, -2147483648;
	st.global.u32 	[%rd4+6144], %r756;
	st.global.u32 	[%rd5+6144], %r250;
$L__BB126_96:
	add.s32 	%r757, %r2, 1792;
	cvt.u64.u32 	%rd25, %r757;
	setp.le.u64 	%p61, %rd2, %rd25;
	@%p61 bra 	$L__BB126_98;
	xor.b32  	%r758, %r233, -2147483648;
	st.global.u32 	[%rd4+7168], %r758;
	st.global.u32 	[%rd5+7168], %r251;
$L__BB126_98:
	or.b32  	%r759, %r2, 2048;
	cvt.u64.u32 	%rd26, %r759;
	setp.le.u64 	%p62, %rd2, %rd26;
	@%p62 bra 	$L__BB126_100;
	xor.b32  	%r760, %r234, -2147483648;
	st.global.u32 	[%rd4+8192], %r760;
	st.global.u32 	[%rd5+8192], %r252;
$L__BB126_100:
	add.s32 	%r761, %r2, 2304;
	cvt.u64.u32 	%rd27, %r761;
	setp.le.u64 	%p63, %rd2, %rd27;
	@%p63 bra 	$L__BB126_102;
	xor.b32  	%r762, %r235, -2147483648;
	st.global.u32 	[%rd4+9216], %r762;
	st.global.u32 	[%rd5+9216], %r253;
$L__BB126_102:
	add.s32 	%r763, %r2, 2560;
	cvt.u64.u32 	%rd28, %r763;
	setp.le.u64 	%p64, %rd2, %rd28;
	@%p64 bra 	$L__BB126_104;
	xor.b32  	%r764, %r236, -2147483648;
	st.global.u32 	[%rd4+10240], %r764;
	st.global.u32 	[%rd5+10240], %r254;
$L__BB126_104:
	add.s32 	%r765, %r2, 2816;
	cvt.u64.u32 	%rd29, %r765;
	setp.le.u64 	%p65, %rd2, %rd29;
	@%p65 bra 	$L__BB126_106;
	xor.b32  	%r766, %r237, -2147483648;
	st.global.u32 	[%rd4+11264], %r766;
	st.global.u32 	[%rd5+11264], %r255;
$L__BB126_106:
	or.b32  	%r767, %r2, 3072;
	cvt.u64.u32 	%rd30, %r767;
	setp.le.u64 	%p66, %rd2, %rd30;
	@%p66 bra 	$L__BB126_108;
	xor.b32  	%r768, %r238, -2147483648;
	st.global.u32 	[%rd4+12288], %r768;
	st.global.u32 	[%rd5+12288], %r256;
$L__BB126_108:
	add.s32 	%r769, %r2, 3328;
	cvt.u64.u32 	%rd31, %r769;
	setp.le.u64 	%p67, %rd2, %rd31;
	@%p67 bra 	$L__BB126_110;
	xor.b32  	%r770, %r239, -2147483648;
	st.global.u32 	[%rd4+13312], %r770;
	st.global.u32 	[%rd5+13312], %r257;
$L__BB126_110:
	add.s32 	%r771, %r2, 3584;
	cvt.u64.u32 	%rd32, %r771;
	setp.le.u64 	%p68, %rd2, %rd32;
	@%p68 bra 	$L__BB126_112;
	xor.b32  	%r772, %r240, -2147483648;
	st.global.u32 	[%rd4+14336], %r772;
	st.global.u32 	[%rd5+14336], %r258;
$L__BB126_112:
	add.s32 	%r773, %r2, 3840;
	cvt.u64.u32 	%rd33, %r773;
	setp.le.u64 	%p69, %rd2, %rd33;
	@%p69 bra 	$L__BB126_114;
	xor.b32  	%r774, %r241, -2147483648;
	st.global.u32 	[%rd4+15360], %r774;
	st.global.u32 	[%rd5+15360], %r259;
$L__BB126_114:
	or.b32  	%r775, %r2, 4096;
	cvt.u64.u32 	%rd34, %r775;
	setp.le.u64 	%p70, %rd2, %rd34;
	@%p70 bra 	$L__BB126_116;
	xor.b32  	%r776, %r242, -2147483648;
	st.global.u32 	[%rd4+16384], %r776;
	st.global.u32 	[%rd5+16384], %r260;
$L__BB126_116:
	add.s32 	%r777, %r2, 4352;
	cvt.u64.u32 	%rd35, %r777;
	setp.le.u64 	%p71, %rd2, %rd35;
	@%p71 bra 	$L__BB126_118;
	xor.b32  	%r778, %r243, -2147483648;
	st.global.u32 	[%rd4+17408], %r778;
	st.global.u32 	[%rd5+17408], %r261;
$L__BB126_118:
	add.s32 	%r779, %r2, 4608;
	cvt.u64.u32 	%rd36, %r779;
	setp.le.u64 	%p72, %rd2, %rd36;
	@%p72 bra 	$L__BB126_120;
	xor.b32  	%r780, %r244, -2147483648;
	st.global.u32 	[%rd4+18432], %r780;
	st.global.u32 	[%rd5+18432], %r262;
$L__BB126_120:
	ret;
$L__BB126_121:
	shl.b32 	%r781, %r206, 2;
	mov.u32 	%r782, _ZZN3cub18CUB_300001_SM_10006detail10radix_sort31DeviceRadixSortSingleTileKernelINS1_5radix10policy_hubIiiyE10Policy1000ELNS0_9SortOrderE0EiiyNS1_21identity_decomposer_tEEEvPKT1_PSA_PKT2_PSE_T3_iiT4_E12temp_storage;
	add.s32 	%r783, %r782, %r781;
	st.shared.u32 	[%r783], %r878;
	shl.b32 	%r784, %r207, 2;
	add.s32 	%r785, %r782, %r784;
	st.shared.u32 	[%r785], %r877;
	shl.b32 	%r786, %r208, 2;
	add.s32 	%r787, %r782, %r786;
	st.shared.u32 	[%r787], %r876;
	shl.b32 	%r788, %r209, 2;
	add.s32 	%r789, %r782, %r788;
	st.shared.u32 	[%r789], %r875;
	shl.b32 	%r790, %r210, 2;
	add.s32 	%r791, %r782, %r790;
	st.shared.u32 	[%r791], %r874;
	shl.b32 	%r792, %r211, 2;
	add.s32 	%r793, %r782, %r792;
	st.shared.u32 	[%r793], %r873;
	shl.b32 	%r794, %r212, 2;
	add.s32 	%r795, %r782, %r794;
	st.shared.u32 	[%r795], %r872;
	shl.b32 	%r796, %r213, 2;
	add.s32 	%r797, %r782, %r796;
	st.shared.u32 	[%r797], %r871;
	shl.b32 	%r798, %r214, 2;
	add.s32 	%r799, %r782, %r798;
	st.shared.u32 	[%r799], %r870;
	shl.b32 	%r800, %r215, 2;
	add.s32 	%r801, %r782, %r800;
	st.shared.u32 	[%r801], %r869;
	shl.b32 	%r802, %r216, 2;
	add.s32 	%r803, %r782, %r802;
	st.shared.u32 	[%r803], %r868;
	shl.b32 	%r804, %r217, 2;
	add.s32 	%r805, %r782, %r804;
	st.shared.u32 	[%r805], %r867;
	shl.b32 	%r806, %r218, 2;
	add.s32 	%r807, %r782, %r806;
	st.shared.u32 	[%r807], %r866;
	shl.b32 	%r808, %r219, 2;
	add.s32 	%r809, %r782, %r808;
	st.shared.u32 	[%r809], %r865;
	shl.b32 	%r810, %r220, 2;
	add.s32 	%r811, %r782, %r810;
	st.shared.u32 	[%r811], %r864;
	shl.b32 	%r812, %r221, 2;
	add.s32 	%r813, %r782, %r812;
	st.shared.u32 	[%r813], %r863;
	shl.b32 	%r814, %r222, 2;
	add.s32 	%r815, %r782, %r814;
	st.shared.u32 	[%r815], %r862;
	shl.b32 	%r816, %r223, 2;
	add.s32 	%r817, %r782, %r816;
	st.shared.u32 	[%r817], %r861;
	shl.b32 	%r818, %r224, 2;
	add.s32 	%r819, %r782, %r818;
	st.shared.u32 	[%r819], %r860;
	bar.sync 	0;
	ld.shared.u32 	%r878, [%r103];
	ld.shared.u32 	%r877, [%r103+4];
	ld.shared.u32 	%r876, [%r103+8];
	ld.shared.u32 	%r875, [%r103+12];
	ld.shared.u32 	%r874, [%r103+16];
	ld.shared.u32 	%r873, [%r103+20];
	ld.shared.u32 	%r872, [%r103+24];
	ld.shared.u32 	%r871, [%r103+28];
	ld.shared.u32 	%r870, [%r103+32];
	ld.shared.u32 	%r869, [%r103+36];
	ld.shared.u32 	%r868, [%r103+40];
	ld.shared.u32 	%r867, [%r103+44];
	ld.shared.u32 	%r866, [%r103+48];
	ld.shared.u32 	%r865, [%r103+52];
	ld.shared.u32 	%r864, [%r103+56];
	ld.shared.u32 	%r863, [%r103+60];
	ld.shared.u32 	%r862, [%r103+64];
	ld.shared.u32 	%r861, [%r103+68];
	ld.shared.u32 	%r860, [%r103+72];
	bar.sync 	0;
	st.shared.u32 	[%r783], %r897;
	st.shared.u32 	[%r785], %r896;
	st.shared.u32 	[%r787], %r895;
	st.shared.u32 	[%r789], %r894;
	st.shared.u32 	[%r791], %r893;
	st.shared.u32 	[%r793], %r892;
	st.shared.u32 	[%r795], %r891;
	st.shared.u32 	[%r797], %r890;
	st.shared.u32 	[%r799], %r889;
	st.shared.u32 	[%r801], %r888;
	st.shared.u32 	[%r803], %r887;
	st.shared.u32 	[%r805], %r886;
	st.shared.u32 	[%r807], %r885;
	st.shared.u32 	[%r809], %r884;
	st.shared.u32 	[%r811], %r883;
	st.shared.u32 	[%r813], %r882;
	st.shared.u32 	[%r815], %r881;
	st.shared.u32 	[%r817], %r880;
	st.shared.u32 	[%r819], %r879;
	bar.sync 	0;
	ld.shared.u32 	%r897, [%r103];
	ld.shared.u32 	%r896, [%r103+4];
	ld.shared.u32 	%r895, [%r103+8];
	ld.shared.u32 	%r894, [%r103+12];
	ld.shared.u32 	%r893, [%r103+16];
	ld.shared.u32 	%r892, [%r103+20];
	ld.shared.u32 	%r891, [%r103+24];
	ld.shared.u32 	%r890, [%r103+28];
	ld.shared.u32 	%r889, [%r103+32];
	ld.shared.u32 	%r888, [%r103+36];
	ld.shared.u32 	%r887, [%r103+40];
	ld.shared.u32 	%r886, [%r103+44];
	ld.shared.u32 	%r885, [%r103+48];
	ld.shared.u32 	%r884, [%r103+52];
	ld.shared.u32 	%r883, [%r103+56];
	ld.shared.u32 	%r882, [%r103+60];
	ld.shared.u32 	%r881, [%r103+64];
	ld.shared.u32 	%r880, [%r103+68];
	ld.shared.u32 	%r879, [%r103+72];
	bar.sync 	0;
	add.s32 	%r859, %r859, 6;
	add.s32 	%r858, %r858, -6;
	bra.uni 	$L__BB126_77;

}
	// .globl	_ZN3cub18CUB_300001_SM_10006detail10radix_sort30DeviceRadixSortHistogramKernelINS1_5radix10policy_hubIiiyE10Policy1000ELNS0_9SortOrderE0EiyNS1_21identity_decomposer_tEEEvPT2_PKT1_SA_iiT3_
.visible .entry _ZN3cub18CUB_300001_SM_10006detail10radix_sort30DeviceRadixSortHistogramKernelINS1_5radix10policy_hubIiiyE10Policy1000ELNS0_9SortOrderE0EiyNS1_21identity_decomposer_tEEEvPT2_PKT1_SA_iiT3_(
	.param .u64 .ptr .align 1 _ZN3cub18CUB_300001_SM_10006detail10radix_sort30DeviceRadixSortHistogramKernelINS1_5radix10policy_hubIiiyE10Policy1000ELNS0_9SortOrderE0EiyNS1_21identity_decomposer_tEEEvPT2_PKT1_SA_iiT3__param_0,
	.param .u64 .ptr .align 1 _ZN3cub18CUB_300001_SM_10006detail10radix_sort30DeviceRadixSortHistogramKernelINS1_5radix10policy_hubIiiyE10Policy1000ELNS0_9SortOrderE0EiyNS1_21identity_decomposer_tEEEvPT2_PKT1_SA_iiT3__param_1,
	.param .u64 _ZN3cub18CUB_300001_SM_10006detail10radix_sort30DeviceRadixSortHistogramKernelINS1_5radix10policy_hubIiiyE10Policy1000ELNS0_9SortOrderE0EiyNS1_21identity_decomposer_tEEEvPT2_PKT1_SA_iiT3__param_2,
	.param .u32 _ZN3cub18CUB_300001_SM_10006detail10radix_sort30DeviceRadixSortHistogramKernelINS1_5radix10policy_hubIiiyE10Policy1000ELNS0_9SortOrderE0EiyNS1_21identity_decomposer_tEEEvPT2_PKT1_SA_iiT3__param_3,
	.param .u32 _ZN3cub18CUB_300001_SM_10006detail10radix_sort30DeviceRadixSortHistogramKernelINS1_5radix10policy_hubIiiyE10Policy1000ELNS0_9SortOrderE0EiyNS1_21identity_decomposer_tEEEvPT2_PKT1_SA_iiT3__param_4,
	.param .align 1 .b8 _ZN3cub18CUB_300001_SM_10006detail10radix_sort30DeviceRadixSortHistogramKernelINS1_5radix10policy_hubIiiyE10Policy1000ELNS0_9SortOrderE0EiyNS1_21identity_decomposer_tEEEvPT2_PKT1_SA_iiT3__param_5[1]
)
.maxntid 128
{
	.reg .pred 	%p<91>;
	.reg .b32 	%r<486>;
	.reg .b64 	%rd<137>;
	// demoted variable
	.shared .align 4 .b8 _ZZN3cub18CUB_300001_SM_10006detail10radix_sort30DeviceRadixSortHistogramKernelINS1_5radix10policy_hubIiiyE10Policy1000ELNS0_9SortOrderE0EiyNS1_21identity_decomposer_tEEEvPT2_PKT1_SA_iiT3_E12temp_storage[4096];
	ld.param.u64 	%rd18, [_ZN3cub18CUB_300001_SM_10006detail10radix_sort30DeviceRadixSortHistogramKernelINS1_5radix10policy_hubIiiyE10Policy1000ELNS0_9SortOrderE0EiyNS1_21identity_decomposer_tEEEvPT2_PKT1_SA_iiT3__param_0];
	ld.param.u64 	%rd19, [_ZN3cub18CUB_300001_SM_10006detail10radix_sort30DeviceRadixSortHistogramKernelINS1_5radix10policy_hubIiiyE10Policy1000ELNS0_9SortOrderE0EiyNS1_21identity_decomposer_tEEEvPT2_PKT1_SA_iiT3__param_1];
	ld.param.u64 	%rd17, [_ZN3cub18CUB_300001_SM_10006detail10radix_sort30DeviceRadixSortHistogramKernelINS1_5radix10policy_hubIiiyE10Policy1000ELNS0_9SortOrderE0EiyNS1_21identity_decomposer_tEEEvPT2_PKT1_SA_iiT3__param_2];
	ld.param.u32 	%r174, [_ZN3cub18CUB_300001_SM_10006detail10radix_sort30DeviceRadixSortHistogramKernelINS1_5radix10policy_hubIiiyE10Policy1000ELNS0_9SortOrderE0EiyNS1_21identity_decomposer_tEEEvPT2_PKT1_SA_iiT3__param_3];
	ld.param.u32 	%r175, [_ZN3cub18CUB_300001_SM_10006detail10radix_sort30DeviceRadixSortHistogramKernelINS1_5radix10policy_hubIiiyE10Policy1000ELNS0_9SortOrderE0EiyNS1_21identity_decomposer_tEEEvPT2_PKT1_SA_iiT3__param_4];
	cvta.to.global.u64 	%rd1, %rd19;
	cvta.to.global.u64 	%rd2, %rd18;
	setp.eq.s64 	%p2, %rd17, 0;
	@%p2 bra 	$L__BB127_153;
	sub.s32 	%r176, %r175, %r174;
	add.s32 	%r177, %r176, 7;
	shr.s32 	%r178, %r177, 31;
	shr.u32 	%r179, %r178, 29;
	add.s32 	%r180, %r177, %r179;
	shr.s32 	%r181, %r180, 3;
	mov.u32 	%r182, %tid.x;
	setp.gt.u32 	%p3, %r182, 255;
	setp.lt.s32 	%p4, %r177, 8;
	mov.u32 	%r183, %ctaid.x;
	shl.b32 	%r184, %r183, 11;
	cvt.u64.u32 	%rd3, %r184;
	mov.u32 	%r185, %nctaid.x;
	shl.b32 	%r186, %r185, 11;
	cvt.u64.u32 	%rd4, %r186;
	add.s32 	%r1, %r181, -1;
	and.b32  	%r2, %r181, 15;
	and.b32  	%r3, %r181, 7;
	add.s32 	%r4, %r3, -1;
	and.b32  	%r5, %r181, 3;
	or.pred  	%p1, %p3, %p4;
	shl.b32 	%r187, %r182, 2;
	mov.u32 	%r188, _ZZN3cub18CUB_300001_SM_10006detail10radix_sort30DeviceRadixSortHistogramKernelINS1_5radix10policy_hubIiiyE10Policy1000ELNS0_9SortOrderE0EiyNS1_21identity_decomposer_tEEEvPT2_PKT1_SA_iiT3_E12temp_storage;
	add.s32 	%r6, %r188, %r187;
	and.b32  	%r7, %r181, 268435440;
	cvt.u64.u32 	%rd5, %r182;
	add.s32 	%r8, %r182, 128;
	add.s32 	%r9, %r182, 256;
	add.s32 	%r10, %r182, 384;
	add.s32 	%r11, %r182, 512;
	add.s32 	%r12, %r182, 640;
	add.s32 	%r13, %r182, 768;
	or.b32  	%r14, %r182, 1024;
	add.s32 	%r15, %r182, 1920;
	and.b32  	%r16, %r181, 268435448;
	and.b32  	%r17, %r181, 1;
	neg.s32 	%r18, %r7;
	add.s32 	%r19, %r6, 8192;
	add.s64 	%rd21, %rd17, -1;
	shr.u64 	%rd22, %rd21, 30;
	add.s64 	%rd23, %rd22, 1;
	min.u64 	%rd6, %rd23, %rd17;
	mov.b64 	%rd135, 0;
$L__BB127_2:
	@%p1 bra 	$L__BB127_30;
	setp.lt.u32 	%p5, %r1, 15;
	mov.b32 	%r439, 0;
	@%p5 bra 	$L__BB127_6;
	mov.u32 	%r436, %r19;
	mov.u32 	%r437, %r18;
$L__BB127_5:
	.pragma "nounroll";
	mov.b32 	%r190, 0;
	st.shared.u32 	[%r436+-8192], %r190;
	st.shared.u32 	[%r436+-7168], %r190;
	st.shared.u32 	[%r436+-6144], %r190;
	st.shared.u32 	[%r436+-5120], %r190;
	st.shared.u32 	[%r436+-4096], %r190;
	st.shared.u32 	[%r436+-3072], %r190;
	st.shared.u32 	[%r436+-2048], %r190;
	st.shared.u32 	[%r436+-1024], %r190;
	st.shared.u32 	[%r436], %r190;
	st.shared.u32 	[%r436+1024], %r190;
	st.shared.u32 	[%r436+2048], %r190;
	st.shared.u32 	[%r436+3072], %r190;
	st.shared.u32 	[%r436+4096], %r190;
	st.shared.u32 	[%r436+5120], %r190;
	st.shared.u32 	[%r436+6144], %r190;
	st.shared.u32 	[%r436+7168], %r190;
	add.s32 	%r437, %r437, 16;
	add.s32 	%r436, %r436, 16384;
	setp.ne.s32 	%p6, %r437, 0;
	mov.u32 	%r439, %r7;
	@%p6 bra 	$L__BB127_5;
$L__BB127_6:
	add.s32 	%r25, %r2, -1;
	setp.eq.s32 	%p7, %r2, 0;
	@%p7 bra 	$L__BB127_16;
	setp.lt.u32 	%p8, %r25, 7;
	@%p8 bra 	$L__BB127_9;
	shl.b32 	%r191, %r439, 10;
	add.s32 	%r192, %r6, %r191;
	mov.b32 	%r193, 0;
	st.shared.u32 	[%r192], %r193;
	st.shared.u32 	[%r192+1024], %r193;
	st.shared.u32 	[%r192+2048], %r193;
	st.shared.u32 	[%r192+3072], %r193;
	st.shared.u32 	[%r192+4096], %r193;
	st.shared.u32 	[%r192+5120], %r193;
	st.shared.u32 	[%r192+6144], %r193;
	st.shared.u32 	[%r192+7168], %r193;
	add.s32 	%r439, %r439, 8;
$L__BB127_9:
	setp.eq.s32 	%p9, %r3, 0;
	@%p9 bra 	$L__BB127_16;
	setp.lt.u32 	%p10, %r4, 3;
	@%p10 bra 	$L__BB127_12;
	shl.b32 	%r194, %r439, 10;
	add.s32 	%r195, %r6, %r194;
	mov.b32 	%r196, 0;
	st.shared.u32 	[%r195], %r196;
	st.shared.u32 	[%r195+1024], %r196;
	st.shared.u32 	[%r195+2048], %r196;
	st.shared.u32 	[%r195+3072], %r196;
	add.s32 	%r439, %r439, 4;
$L__BB127_12:
	setp.eq.s32 	%p11, %r5, 0;
	@%p11 bra 	$L__BB127_16;
	setp.eq.s32 	%p12, %r5, 1;
	shl.b32 	%r197, %r439, 10;
	add.s32 	%r30, %r6, %r197;
	mov.b32 	%r198, 0;
	st.shared.u32 	[%r30], %r198;
	@%p12 bra 	$L__BB127_16;
	setp.eq.s32 	%p13, %r5, 2;
	mov.b32 	%r199, 0;
	st.shared.u32 	[%r30+1024], %r199;
	@%p13 bra 	$L__BB127_16;
	mov.b32 	%r200, 0;
	st.shared.u32 	[%r30+2048], %r200;
$L__BB127_16:
	cvt.u32.u64 	%r201, %rd5;
	setp.gt.u32 	%p14, %r201, 127;
	@%p14 bra 	$L__BB127_30;
	setp.lt.u32 	%p15, %r1, 15;
	mov.b32 	%r443, 0;
	@%p15 bra 	$L__BB127_20;
	mov.b32 	%r441, 0;
$L__BB127_19:
	.pragma "nounroll";
	shl.b32 	%r204, %r441, 10;
	add.s32 	%r205, %r6, %r204;
	mov.b32 	%r206, 0;
	st.shared.u32 	[%r205+512], %r206;
	st.shared.u32 	[%r205+1536], %r206;
	st.shared.u32 	[%r205+2560], %r206;
	st.shared.u32 	[%r205+3584], %r206;
	st.shared.u32 	[%r205+4608], %r206;
	st.shared.u32 	[%r205+5632], %r206;
	st.shared.u32 	[%r205+6656], %r206;
	st.shared.u32 	[%r205+7680], %r206;
	st.shared.u32 	[%r205+8704], %r206;
	st.shared.u32 	[%r205+9728], %r206;
	st.shared.u32 	[%r205+10752], %r206;
	st.shared.u32 	[%r205+11776], %r206;
	st.shared.u32 	[%r205+12800], %r206;
	st.shared.u32 	[%r205+13824], %r206;
	st.shared.u32 	[%r205+14848], %r206;
	st.shared.u32 	[%r205+15872], %r206;
	add.s32 	%r441, %r441, 16;
	setp.ne.s32 	%p16, %r441, %r7;
	mov.u32 	%r443, %r7;
	@%p16 bra 	$L__BB127_19;
$L__BB127_20:
	setp.eq.s32 	%p17, %r2, 0;
	@%p17 bra 	$L__BB127_30;
	setp.lt.u32 	%p18, %r25, 7;
	@%p18 bra 	$L__BB127_23;
	shl.b32 	%r207, %r443, 10;
	add.s32 	%r208, %r6, %r207;
	mov.b32 	%r209, 0;
	st.shared.u32 	[%r208+512], %r209;
	st.shared.u32 	[%r208+1536], %r209;
	st.shared.u32 	[%r208+2560], %r209;
	st.shared.u32 	[%r208+3584], %r209;
	st.shared.u32 	[%r208+4608], %r209;
	st.shared.u32 	[%r208+5632], %r209;
	st.shared.u32 	[%r208+6656], %r209;
	st.shared.u32 	[%r208+7680], %r209;
	add.s32 	%r443, %r443, 8;
$L__BB127_23:
	setp.eq.s32 	%p19, %r3, 0;
	@%p19 bra 	$L__BB127_30;
	setp.lt.u32 	%p20, %r4, 3;
	@%p20 bra 	$L__BB127_26;
	shl.b32 	%r210, %r443, 10;
	add.s32 	%r211, %r6, %r210;
	mov.b32 	%r212, 0;
	st.shared.u32 	[%r211+512], %r212;
	st.shared.u32 	[%r211+1536], %r212;
	st.shared.u32 	[%r211+2560], %r212;
	st.shared.u32 	[%r211+3584], %r212;
	add.s32 	%r443, %r443, 4;
$L__BB127_26:
	setp.eq.s32 	%p21, %r5, 0;
	@%p21 bra 	$L__BB127_30;
	setp.eq.s32 	%p22, %r5, 1;
	shl.b32 	%r213, %r443, 10;
	add.s32 	%r38, %r6, %r213;
	mov.b32 	%r214, 0;
	st.shared.u32 	[%r38+512], %r214;
	@%p22 bra 	$L__BB127_30;
	setp.eq.s32 	%p23, %r5, 2;
	mov.b32 	%r215, 0;
	st.shared.u32 	[%r38+1536], %r215;
	@%p23 bra 	$L__BB127_30;
	mov.b32 	%r216, 0;
	st.shared.u32 	[%r38+2560], %r216;
$L__BB127_30:
	bar.sync 	0;
	bar.sync 	0;
	shl.b64 	%rd8, %rd135, 30;
	sub.s64 	%rd24, %rd17, %rd8;
	min.u64 	%rd9, %rd24, 1073741824;
	setp.le.u64 	%p24, %rd9, %rd3;
	@%p24 bra 	$L__BB127_70;
	mov.u64 	%rd136, %rd3;
$L__BB127_32:
	add.s64 	%rd11, %rd136, %rd8;
	sub.s64 	%rd12, %rd17, %rd11;
	setp.lt.u64 	%p25, %rd12, 2048;
	@%p25 bra 	$L__BB127_34;
	add.s64 	%rd27, %rd11, %rd5;
	shl.b64 	%rd28, %rd27, 2;
	add.s64 	%rd29, %rd1, %rd28;
	ld.global.u32 	%r475, [%rd29];
	ld.global.u32 	%r474, [%rd29+512];
	ld.global.u32 	%r473, [%rd29+1024];
	ld.global.u32 	%r472, [%rd29+1536];
	ld.global.u32 	%r471, [%rd29+2048];
	ld.global.u32 	%r470, [%rd29+2560];
	ld.global.u32 	%r469, [%rd29+3072];
	ld.global.u32 	%r468, [%rd29+3584];
	ld.global.u32 	%r467, [%rd29+4096];
	ld.global.u32 	%r466, [%rd29+4608];
	ld.global.u32 	%r465, [%rd29+5120];
	ld.global.u32 	%r464, [%rd29+5632];
	ld.global.u32 	%r463, [%rd29+6144];
	ld.global.u32 	%r462, [%rd29+6656];
	ld.global.u32 	%r461, [%rd29+7168];
	ld.global.u32 	%r460, [%rd29+7680];
	bra.uni 	$L__BB127_66;
$L__BB127_34:
	cvt.u32.u64 	%r218, %rd5;
	cvt.u32.u64 	%r55, %rd12;
	setp.ge.s32 	%p26, %r218, %r55;
	add.s64 	%rd25, %rd11, %rd5;
	shl.b64 	%rd26, %rd25, 2;
	add.s64 	%rd13, %rd1, %rd26;
	mov.b32 	%r475, 2147483647;
	@%p26 bra 	$L__BB127_36;
	ld.global.u32 	%r475, [%rd13];
$L__BB127_36:
	setp.ge.s32 	%p27, %r8, %r55;
	mov.b32 	%r474, 2147483647;
	@%p27 bra 	$L__BB127_38;
	ld.global.u32 	%r474, [%rd13+512];
$L__BB127_38:
	setp.ge.s32 	%p28, %r9, %r55;
	mov.b32 	%r473, 2147483647;
	@%p28 bra 	$L__BB127_40;
	ld.global.u32 	%r473, [%rd13+1024];
$L__BB127_40:
	setp.ge.s32 	%p29, %r10, %r55;
	mov.b32 	%r472, 2147483647;
	@%p29 bra 	$L__BB127_42;
	ld.global.u32 	%r472, [%rd13+1536];
$L__BB127_42:
	setp.ge.s32 	%p30, %r11, %r55;
	mov.b32 	%r471, 2147483647;
	@%p30 bra 	$L__BB127_44;
	ld.global.u32 	%r471, [%rd13+2048];
$L__BB127_44:
	setp.ge.s32 	%p31, %r12, %r55;
	mov.b32 	%r470, 2147483647;
	@%p31 bra 	$L__BB127_46;
	ld.global.u32 	%r470, [%rd13+2560];
$L__BB127_46:
	setp.ge.s32 	%p32, %r13, %r55;
	mov.b32 	%r469, 2147483647;
	@%p32 bra 	$L__BB127_48;
	ld.global.u32 	%r469, [%rd13+3072];
$L__BB127_48:
	mov.u32 	%r226, %tid.x;
	add.s32 	%r227, %r226, 896;
	setp.ge.s32 	%p33, %r227, %r55;
	mov.b32 	%r468, 2147483647;
	@%p33 bra 	$L__BB127_50;
	ld.global.u32 	%r468, [%rd13+3584];
$L__BB127_50:
	setp.ge.s32 	%p34, %r14, %r55;
	mov.b32 	%r467, 2147483647;
	@%p34 bra 	$L__BB127_52;
	ld.global.u32 	%r467, [%rd13+4096];
$L__BB127_52:
	add.s32 	%r231, %r226, 1152;
	setp.ge.s32 	%p35, %r231, %r55;
	mov.b32 	%r466, 2147483647;
	@%p35 bra 	$L__BB127_54;
	ld.global.u32 	%r466, [%rd13+4608];
$L__BB127_54:
	add.s32 	%r234, %r226, 1280;
	setp.ge.s32 	%p36, %r234, %r55;
	mov.b32 	%r465, 2147483647;
	@%p36 bra 	$L__BB127_56;
	ld.global.u32 	%r465, [%rd13+5120];
$L__BB127_56:
	add.s32 	%r237, %r226, 1408;
	setp.ge.s32 	%p37, %r237, %r55;
	mov.b32 	%r464, 2147483647;
	@%p37 bra 	$L__BB127_58;
	ld.global.u32 	%r464, [%rd13+5632];
$L__BB127_58:
	add.s32 	%r240, %r226, 1536;
	setp.ge.s32 	%p38, %r240, %r55;
	mov.b32 	%r463, 2147483647;
	@%p38 bra 	$L__BB127_60;
	ld.global.u32 	%r463, [%rd13+6144];
$L__BB127_60:
	add.s32 	%r243, %r226, 1664;
	setp.ge.s32 	%p39, %r243, %r55;
	mov.b32 	%r462, 2147483647;
	@%p39 bra 	$L__BB127_62;
	ld.global.u32 	%r462, [%rd13+6656];
$L__BB127_62:
	add.s32 	%r246, %r226, 1792;
	setp.ge.s32 	%p40, %r246, %r55;
	mov.b32 	%r461, 2147483647;
	@%p40 bra 	$L__BB127_64;
	ld.global.u32 	%r461, [%rd13+7168];
$L__BB127_64:
	setp.ge.s32 	%p41, %r15, %r55;
	mov.b32 	%r460, 2147483647;
	@%p41 bra 	$L__BB127_66;
	ld.global.u32 	%r460, [%rd13+7680];
$L__BB127_66:
	setp.le.s32 	%p42, %r175, %r174;
	@%p42 bra 	$L__BB127_69;
	xor.b32  	%r103, %r460, -2147483648;
	xor.b32  	%r104, %r461, -2147483648;
	xor.b32  	%r105, %r462, -2147483648;
	xor.b32  	%r106, %r463, -2147483648;
	xor.b32  	%r107, %r464, -2147483648;
	xor.b32  	%r108, %r465, -2147483648;
	xor.b32  	%r109, %r466, -2147483648;
	xor.b32  	%r110, %r467, -2147483648;
	xor.b32  	%r111, %r468, -2147483648;
	xor.b32  	%r112, %r469, -2147483648;
	xor.b32  	%r113, %r470, -2147483648;
	xor.b32  	%r114, %r471, -2147483648;
	xor.b32  	%r115, %r472, -2147483648;
	xor.b32  	%r116, %r473, -2147483648;
	xor.b32  	%r117, %r474, -2147483648;
	xor.b32  	%r118, %r475, -2147483648;
	mov.b32 	%r476, 0;
	mov.u32 	%r477, %r174;
$L__BB127_68:
	sub.s32 	%r249, %r175, %r477;
	shl.b32 	%r250, %r476, 10;
	mov.u32 	%r251, _ZZN3cub18CUB_300001_SM_10006detail10radix_sort30DeviceRadixSortHistogramKernelINS1_5radix10policy_hubIiiyE10Policy1000ELNS0_9SortOrderE0EiyNS1_21identity_decomposer_tEEEvPT2_PKT1_SA_iiT3_E12temp_storage;
	add.s32 	%r252, %r251, %r250;
	min.s32 	%r253, %r249, 8;
	mov.b32 	%r254, -1;
	shl.b32 	%r255, %r254, %r253;
	not.b32 	%r256, %r255;
	shr.u32 	%r257, %r118, %r477;
	and.b32  	%r258, %r257, %r256;
	shl.b32 	%r259, %r258, 2;
	add.s32 	%r260, %r252, %r259;
	atom.shared.add.u32 	%r261, [%r260], 1;
	shr.u32 	%r262, %r117, %r477;
	and.b32  	%r263, %r262, %r256;
	shl.b32 	%r264, %r263, 2;
	add.s32 	%r265, %r252, %r264;
	atom.shared.add.u32 	%r266, [%r265], 1;
	shr.u32 	%r267, %r116, %r477;
	and.b32  	%r268, %r267, %r256;
	shl.b32 	%r269, %r268, 2;
	add.s32 	%r270, %r252, %r269;
	atom.shared.add.u32 	%r271, [%r270], 1;
	shr.u32 	%r272, %r115, %r477;
	and.b32  	%r273, %r272, %r256;
	shl.b32 	%r274, %r273, 2;
	add.s32 	%r275, %r252, %r274;
	atom.shared.add.u32 	%r276, [%r275], 1;
	shr.u32 	%r277, %r114, %r477;
	and.b32  	%r278, %r277, %r256;
	shl.b32 	%r279, %r278, 2;
	add.s32 	%r280, %r252, %r279;
	atom.shared.add.u32 	%r281, [%r280], 1;
	shr.u32 	%r282, %r113, %r477;
	and.b32  	%r283, %r282, %r256;
	shl.b32 	%r284, %r283, 2;
	add.s32 	%r285, %r252, %r284;
	atom.shared.add.u32 	%r286, [%r285], 1;
	shr.u32 	%r287, %r112, %r477;
	and.b32  	%r288, %r287, %r256;
	shl.b32 	%r289, %r288, 2;
	add.s32 	%r290, %r252, %r289;
	atom.shared.add.u32 	%r291, [%r290], 1;
	shr.u32 	%r292, %r111, %r477;
	and.b32  	%r293, %r292, %r256;
	shl.b32 	%r294, %r293, 2;
	add.s32 	%r295, %r252, %r294;
	atom.shared.add.u32 	%r296, [%r295], 1;
	shr.u32 	%r297, %r110, %r477;
	and.b32  	%r298, %r297, %r256;
	shl.b32 	%r299, %r298, 2;
	add.s32 	%r300, %r252, %r299;
	atom.shared.add.u32 	%r301, [%r300], 1;
	shr.u32 	%r302, %r109, %r477;
	and.b32  	%r303, %r302, %r256;
	shl.b32 	%r304, %r303, 2;
	add.s32 	%r305, %r252, %r304;
	atom.shared.add.u32 	%r306, [%r305], 1;
	shr.u32 	%r307, %r108, %r477;
	and.b32  	%r308, %r307, %r256;
	shl.b32 	%r309, %r308, 2;
	add.s32 	%r310, %r252, %r309;
	atom.shared.add.u32 	%r311, [%r310], 1;
	shr.u32 	%r312, %r107, %r477;
	and.b32  	%r313, %r312, %r256;
	shl.b32 	%r314, %r313, 2;
	add.s32 	%r315, %r252, %r314;
	atom.shared.add.u32 	%r316, [%r315], 1;
	shr.u32 	%r317, %r106, %r477;
	and.b32  	%r318, %r317, %r256;
	shl.b32 	%r319, %r318, 2;
	add.s32 	%r320, %r252, %r319;
	atom.shared.add.u32 	%r321, [%r320], 1;
	shr.u32 	%r322, %r105, %r477;
	and.b32  	%r323, %r322, %r256;
	shl.b32 	%r324, %r323, 2;
	add.s32 	%r325, %r252, %r324;
	atom.shared.add.u32 	%r326, [%r325], 1;
	shr.u32 	%r327, %r104, %r477;
	and.b32  	%r328, %r327, %r256;
	shl.b32 	%r329, %r328, 2;
	add.s32 	%r330, %r252, %r329;
	atom.shared.add.u32 	%r331, [%r330], 1;
	shr.u32 	%r332, %r103, %r477;
	and.b32  	%r333, %r332, %r256;
	shl.b32 	%r334, %r333, 2;
	add.s32 	%r335, %r252, %r334;
	atom.shared.add.u32 	%r336, [%r335], 1;
	add.s32 	%r477, %r477, 8;
	add.s32 	%r476, %r476, 1;
	setp.lt.s32 	%p43, %r477, %r175;
	@%p43 bra 	$L__BB127_68;
$L__BB127_69:
	add.s64 	%rd136, %rd136, %rd4;
	setp.lt.u64 	%p44, %rd136, %rd9;
	@%p44 bra 	$L__BB127_32;
$L__BB127_70:
	bar.sync 	0;
	@%p1 bra 	$L__BB127_152;
	setp.lt.u32 	%p45, %r1, 7;
	mov.b32 	%r480, 0;
	@%p45 bra 	$L__BB127_90;
	mov.b32 	%r478, 0;
$L__BB127_73:
	.pragma "nounroll";
	shl.b32 	%r339, %r478, 10;
	add.s32 	%r124, %r6, %r339;
	ld.shared.u32 	%r125, [%r124];
	setp.eq.s32 	%p46, %r125, 0;
	@%p46 bra 	$L__BB127_75;
	cvt.u32.u64 	%r340, %rd5;
	shl.b32 	%r341, %r478, 8;
	add.s32 	%r342, %r341, %r340;
	mul.wide.u32 	%rd30, %r342, 8;
	add.s64 	%rd31, %rd2, %rd30;
	cvt.u64.u32 	%rd32, %r125;
	atom.global.add.u64 	%rd33, [%rd31], %rd32;
$L__BB127_75:
	ld.shared.u32 	%r126, [%r124+1024];
	setp.eq.s32 	%p47, %r126, 0;
	@%p47 bra 	$L__BB127_77;
	cvt.u32.u64 	%r343, %rd5;
	shl.b32 	%r344, %r478, 8;
	add.s32 	%r345, %r344, %r343;
	add.s32 	%r346, %r345, 256;
	mul.wide.u32 	%rd34, %r346, 8;
	add.s64 	%rd35, %rd2, %rd34;
	cvt.u64.u32 	%rd36, %r126;
	atom.global.add.u64 	%rd37, [%rd35], %rd36;
$L__BB127_77:
	ld.shared.u32 	%r127, [%r124+2048];
	setp.eq.s32 	%p48, %r127, 0;
	@%p48 bra 	$L__BB127_79;
	cvt.u32.u64 	%r347, %rd5;
	shl.b32 	%r348, %r478, 8;
	add.s32 	%r349, %r348, %r347;
	add.s32 	%r350, %r349, 512;
	mul.wide.u32 	%rd38, %r350, 8;
	add.s64 	%rd39, %rd2, %rd38;
	cvt.u64.u32 	%rd40, %r127;
	atom.global.add.u64 	%rd41, [%rd39], %rd40;
$L__BB127_79:
	ld.shared.u32 	%r128, [%r124+3072];
	setp.eq.s32 	%p49, %r128, 0;
	@%p49 bra 	$L__BB127_81;
	cvt.u32.u64 	%r351, %rd5;
	shl.b32 	%r352, %r478, 8;
	add.s32 	%r353, %r352, %r351;
	add.s32 	%r354, %r353, 768;
	mul.wide.u32 	%rd42, %r354, 8;
	add.s64 	%rd43, %rd2, %rd42;
	cvt.u64.u32 	%rd44, %r128;
	atom.global.add.u64 	%rd45, [%rd43], %rd44;
$L__BB127_81:
	ld.shared.u32 	%r129, [%r124+4096];
	setp.eq.s32 	%p50, %r129, 0;
	@%p50 bra 	$L__BB127_83;
	cvt.u32.u64 	%r355, %rd5;
	shl.b32 	%r356, %r478, 8;
	add.s32 	%r357, %r356, %r355;
	add.s32 	%r358, %r357, 1024;
	mul.wide.u32 	%rd46, %r358, 8;
	add.s64 	%rd47, %rd2, %rd46;
	cvt.u64.u32 	%rd48, %r129;
	atom.global.add.u64 	%rd49, [%rd47], %rd48;
$L__BB127_83:
	ld.shared.u32 	%r130, [%r124+5120];
	setp.eq.s32 	%p51, %r130, 0;
	@%p51 bra 	$L__BB127_85;
	cvt.u32.u64 	%r359, %rd5;
	shl.b32 	%r360, %r478, 8;
	add.s32 	%r361, %r360, %r359;
	add.s32 	%r362, %r361, 1280;
	mul.wide.u32 	%rd50, %r362, 8;
	add.s64 	%rd51, %rd2, %rd50;
	cvt.u64.u32 	%rd52, %r130;
	atom.global.add.u64 	%rd53, [%rd51], %rd52;
$L__BB127_85:
	ld.shared.u32 	%r131, [%r124+6144];
	setp.eq.s32 	%p52, %r131, 0;
	@%p52 bra 	$L__BB127_87;
	cvt.u32.u64 	%r363, %rd5;
	shl.b32 	%r364, %r478, 8;
	add.s32 	%r365, %r364, %r363;
	add.s32 	%r366, %r365, 1536;
	mul.wide.u32 	%rd54, %r366, 8;
	add.s64 	%rd55, %rd2, %rd54;
	cvt.u64.u32 	%rd56, %r131;
	atom.global.add.u64 	%rd57, [%rd55], %rd56;
$L__BB127_87:
	ld.shared.u32 	%r132, [%r124+7168];
	setp.eq.s32 	%p53, %r132, 0;
	@%p53 bra 	$L__BB127_89;
	cvt.u32.u64 	%r367, %rd5;
	shl.b32 	%r368, %r478, 8;
	add.s32 	%r369, %r368, %r367;
	add.s32 	%r370, %r369, 1792;
	mul.wide.u32 	%rd58, %r370, 8;
	add.s64 	%rd59, %rd2, %rd58;
	cvt.u64.u32 	%rd60, %r132;
	atom.global.add.u64 	%rd61, [%rd59], %rd60;
$L__BB127_89:
	add.s32 	%r478, %r478, 8;
	setp.ne.s32 	%p54, %r478, %r16;
	mov.u32 	%r480, %r16;
	@%p54 bra 	$L__BB127_73;
$L__BB127_90:
	add.s32 	%r135, %r5, -1;
	setp.eq.s32 	%p55, %r3, 0;
	@%p55 bra 	$L__BB127_111;
	setp.lt.u32 	%p56, %r4, 3;
	@%p56 bra 	$L__BB127_101;
	shl.b32 	%r371, %r480, 10;
	add.s32 	%r136, %r6, %r371;
	ld.shared.u32 	%r137, [%r136];
	setp.eq.s32 	%p57, %r137, 0;
	@%p57 bra 	$L__BB127_94;
	cvt.u32.u64 	%r372, %rd5;
	shl.b32 	%r373, %r480, 8;
	add.s32 	%r374, %r373, %r372;
	mul.wide.u32 	%rd62, %r374, 8;
	add.s64 	%rd63, %rd2, %rd62;
	cvt.u64.u32 	%rd64, %r137;
	atom.global.add.u64 	%rd65, [%rd63], %rd64;
$L__BB127_94:
	ld.shared.u32 	%r138, [%r136+1024];
	setp.eq.s32 	%p58, %r138, 0;
	@%p58 bra 	$L__BB127_96;
	cvt.u32.u64 	%r375, %rd5;
	shl.b32 	%r376, %r480, 8;
	add.s32 	%r377, %r376, %r375;
	add.s32 	%r378, %r377, 256;
	mul.wide.u32 	%rd66, %r378, 8;
	add.s64 	%rd67, %rd2, %rd66;
	cvt.u64.u32 	%rd68, %r138;
	atom.global.add.u64 	%rd69, [%rd67], %rd68;
$L__BB127_96:
	ld.shared.u32 	%r139, [%r136+2048];
	setp.eq.s32 	%p59, %r139, 0;
	@%p59 bra 	$L__BB127_98;
	cvt.u32.u64 	%r379, %rd5;
	shl.b32 	%r380, %r480, 8;
	add.s32 	%r381, %r380, %r379;
	add.s32 	%r382, %r381, 512;
	mul.wide.u32 	%rd70, %r382, 8;
	add.s64 	%rd71, %rd2, %rd70;
	cvt.u64.u32 	%rd72, %r139;
	atom.global.add.u64 	%rd73, [%rd71], %rd72;
$L__BB127_98:
	ld.shared.u32 	%r140, [%r136+3072];
	setp.eq.s32 	%p60, %r140, 0;
	@%p60 bra 	$L__BB127_100;
	cvt.u32.u64 	%r383, %rd5;
	shl.b32 	%r384, %r480, 8;
	add.s32 	%r385, %r384, %r383;
	add.s32 	%r386, %r385, 768;
	mul.wide.u32 	%rd74, %r386, 8;
	add.s64 	%rd75, %rd2, %rd74;
	cvt.u64.u32 	%rd76, %r140;
	atom.global.add.u64 	%rd77, [%rd75], %rd76;
$L__BB127_100:
	add.s32 	%r480, %r480, 4;
$L__BB127_101:
	setp.eq.s32 	%p61, %r5, 0;
	@%p61 bra 	$L__BB127_111;
	setp.eq.s32 	%p62, %r135, 0;
	@%p62 bra 	$L__BB127_108;
	shl.b32 	%r387, %r480, 10;
	add.s32 	%r143, %r6, %r387;
	ld.shared.u32 	%r144, [%r143];
	setp.eq.s32 	%p63, %r144, 0;
	@%p63 bra 	$L__BB127_105;
	cvt.u32.u64 	%r388, %rd5;
	shl.b32 	%r389, %r480, 8;
	add.s32 	%r390, %r389, %r388;
	mul.wide.u32 	%rd78, %r390, 8;
	add.s64 	%rd79, %rd2, %rd78;
	cvt.u64.u32 	%rd80, %r144;
	atom.global.add.u64 	%rd81, [%rd79], %rd80;
$L__BB127_105:
	ld.shared.u32 	%r145, [%r143+1024];
	setp.eq.s32 	%p64, %r145, 0;
	@%p64 bra 	$L__BB127_107;
	cvt.u32.u64 	%r391, %rd5;
	shl.b32 	%r392, %r480, 8;
	add.s32 	%r393, %r392, %r391;
	add.s32 	%r394, %r393, 256;
	mul.wide.u32 	%rd82, %r394, 8;
	add.s64 	%rd83, %rd2, %rd82;
	cvt.u64.u32 	%rd84, %r145;
	atom.global.add.u64 	%rd85, [%rd83], %rd84;
$L__BB127_107:
	add.s32 	%r480, %r480, 2;
$L__BB127_108:
	setp.eq.s32 	%p65, %r17, 0;
	@%p65 bra 	$L__BB127_111;
	shl.b32 	%r395, %r480, 10;
	add.s32 	%r396, %r6, %r395;
	ld.shared.u32 	%r148, [%r396];
	setp.eq.s32 	%p66, %r148, 0;
	@%p66 bra 	$L__BB127_111;
	cvt.u32.u64 	%r397, %rd5;
	shl.b32 	%r398, %r480, 8;
	add.s32 	%r399, %r398, %r397;
	mul.wide.u32 	%rd86, %r399, 8;
	add.s64 	%rd87, %rd2, %rd86;
	cvt.u64.u32 	%rd88, %r148;
	atom.global.add.u64 	%rd89, [%rd87], %rd88;
$L__BB127_111:
	cvt.u32.u64 	%r400, %rd5;
	setp.gt.u32 	%p67, %r400, 127;
	@%p67 bra 	$L__BB127_152;
	setp.lt.u32 	%p68, %r1, 7;
	mov.b32 	%r484, 0;
	@%p68 bra 	$L__BB127_131;
	mov.b32 	%r482, 0;
$L__BB127_114:
	.pragma "nounroll";
	shl.b32 	%r404, %r482, 10;
	add.s32 	%r150, %r6, %r404;
	ld.shared.u32 	%r151, [%r150+512];
	setp.eq.s32 	%p69, %r151, 0;
	shl.b32 	%r405, %r482, 8;
	add.s32 	%r406, %r405, %r400;
	mul.wide.u32 	%rd90, %r406, 8;
	add.s64 	%rd15, %rd2, %rd90;
	@%p69 bra 	$L__BB127_116;
	cvt.u64.u32 	%rd91, %r151;
	atom.global.add.u64 	%rd92, [%rd15+1024], %rd91;
$L__BB127_116:
	ld.shared.u32 	%r152, [%r150+1536];
	setp.eq.s32 	%p70, %r152, 0;
	@%p70 bra 	$L__BB127_118;
	cvt.u64.u32 	%rd93, %r152;
	atom.global.add.u64 	%rd94, [%rd15+3072], %rd93;
$L__BB127_118:
	ld.shared.u32 	%r153, [%r150+2560];
	setp.eq.s32 	%p71, %r153, 0;
	@%p71 bra 	$L__BB127_120;
	cvt.u64.u32 	%rd95, %r153;
	atom.global.add.u64 	%rd96, [%rd15+5120], %rd95;
$L__BB127_120:
	ld.shared.u32 	%r154, [%r150+3584];
	setp.eq.s32 	%p72, %r154, 0;
	@%p72 bra 	$L__BB127_122;
	cvt.u64.u32 	%rd97, %r154;
	atom.global.add.u64 	%rd98, [%rd15+7168], %rd97;
$L__BB127_122:
	ld.shared.u32 	%r155, [%r150+4608];
	setp.eq.s32 	%p73, %r155, 0;
	@%p73 bra 	$L__BB127_124;
	cvt.u64.u32 	%rd99, %r155;
	atom.global.add.u64 	%rd100, [%rd15+9216], %rd99;
$L__BB127_124:
	ld.shared.u32 	%r156, [%r150+5632];
	setp.eq.s32 	%p74, %r156, 0;
	@%p74 bra 	$L__BB127_126;
	cvt.u64.u32 	%rd101, %r156;
	atom.global.add.u64 	%rd102, [%rd15+11264], %rd101;
$L__BB127_126:
	ld.shared.u32 	%r157, [%r150+6656];
	setp.eq.s32 	%p75, %r157, 0;
	@%p75 bra 	$L__BB127_128;
	cvt.u64.u32 	%rd103, %r157;
	atom.global.add.u64 	%rd104, [%rd15+13312], %rd103;
$L__BB127_128:
	ld.shared.u32 	%r158, [%r150+7680];
	setp.eq.s32 	%p76, %r158, 0;
	@%p76 bra 	$L__BB127_130;
	cvt.u64.u32 	%rd105, %r158;
	atom.global.add.u64 	%rd106, [%rd15+15360], %rd105;
$L__BB127_130:
	add.s32 	%r482, %r482, 8;
	setp.ne.s32 	%p77, %r482, %r16;
	mov.u32 	%r484, %r16;
	@%p77 bra 	$L__BB127_114;
$L__BB127_131:
	setp.eq.s32 	%p78, %r3, 0;
	@%p78 bra 	$L__BB127_152;
	setp.lt.u32 	%p79, %r4, 3;
	@%p79 bra 	$L__BB127_142;
	shl.b32 	%r407, %r484, 10;
	add.s32 	%r161, %r6, %r407;
	ld.shared.u32 	%r162, [%r161+512];
	setp.eq.s32 	%p80, %r162, 0;
	@%p80 bra 	$L__BB127_135;
	shl.b32 	%r409, %r484, 8;
	add.s32 	%r410, %r409, %r400;
	mul.wide.u32 	%rd107, %r410, 8;
	add.s64 	%rd108, %rd2, %rd107;
	cvt.u64.u32 	%rd109, %r162;
	atom.global.add.u64 	%rd110, [%rd108+1024], %rd109;
$L__BB127_135:
	ld.shared.u32 	%r163, [%r161+1536];
	setp.eq.s32 	%p81, %r163, 0;
	@%p81 bra 	$L__BB127_137;
	shl.b32 	%r412, %r484, 8;
	add.s32 	%r413, %r412, %r400;
	add.s32 	%r414, %r413, 256;
	mul.wide.u32 	%rd111, %r414, 8;
	add.s64 	%rd112, %rd2, %rd111;
	cvt.u64.u32 	%rd113, %r163;
	atom.global.add.u64 	%rd114, [%rd112+1024], %rd113;
$L__BB127_137:
	ld.shared.u32 	%r164, [%r161+2560];
	setp.eq.s32 	%p82, %r164, 0;
	@%p82 bra 	$L__BB127_139;
	shl.b32 	%r416, %r484, 8;
	add.s32 	%r417, %r416, %r400;
	add.s32 	%r418, %r417, 512;
	mul.wide.u32 	%rd115, %r418, 8;
	add.s64 	%rd116, %rd2, %rd115;
	cvt.u64.u32 	%rd117, %r164;
	atom.global.add.u64 	%rd118, [%rd116+1024], %rd117;
$L__BB127_139:
	ld.shared.u32 	%r165, [%r161+3584];
	setp.eq.s32 	%p83, %r165, 0;
	@%p83 bra 	$L__BB127_141;
	shl.b32 	%r420, %r484, 8;
	add.s32 	%r421, %r420, %r400;
	add.s32 	%r422, %r421, 768;
	mul.wide.u32 	%rd119, %r422, 8;
	add.s64 	%rd120, %rd2, %rd119;
	cvt.u64.u32 	%rd121, %r165;
	atom.global.add.u64 	%rd122, [%rd120+1024], %rd121;
$L__BB127_141:
	add.s32 	%r484, %r484, 4;
$L__BB127_142:
	setp.eq.s32 	%p84, %r5, 0;
	@%p84 bra 	$L__BB127_152;
	setp.eq.s32 	%p85, %r135, 0;
	@%p85 bra 	$L__BB127_149;
	shl.b32 	%r423, %r484, 10;
	add.s32 	%r168, %r6, %r423;
	ld.shared.u32 	%r169, [%r168+512];
	setp.eq.s32 	%p86, %r169, 0;
	@%p86 bra 	$L__BB127_146;
	shl.b32 	%r425, %r484, 8;
	add.s32 	%r426, %r425, %r400;
	mul.wide.u32 	%rd123, %r426, 8;
	add.s64 	%rd124, %rd2, %rd123;
	cvt.u64.u32 	%rd125, %r169;
	atom.global.add.u64 	%rd126, [%rd124+1024], %rd125;
$L__BB127_146:
	ld.shared.u32 	%r170, [%r168+1536];
	setp.eq.s32 	%p87, %r170, 0;
	@%p87 bra 	$L__BB127_148;
	shl.b32 	%r428, %r484, 8;
	add.s32 	%r429, %r428, %r400;
	add.s32 	%r430, %r429, 256;
	mul.wide.u32 	%rd127, %r430, 8;
	add.s64 	%rd128, %rd2, %rd127;
	cvt.u64.u32 	%rd129, %r170;
	atom.global.add.u64 	%rd130, [%rd128+1024], %rd129;
$L__BB127_148:
	add.s32 	%r484, %r484, 2;
$L__BB127_149:
	setp.eq.s32 	%p88, %r17, 0;
	@%p88 bra 	$L__BB127_152;
	shl.b32 	%r431, %r484, 10;
	add.s32 	%r432, %r6, %r431;
	ld.shared.u32 	%r173, [%r432+512];
	setp.eq.s32 	%p89, %r173, 0;
	@%p89 bra 	$L__BB127_152;
	shl.b32 	%r434, %r484, 8;
	add.s32 	%r435, %r434, %r400;
	mul.wide.u32 	%rd131, %r435, 8;
	add.s64 	%rd132, %rd2, %rd131;
	cvt.u64.u32 	%rd133, %r173;
	atom.global.add.u64 	%rd134, [%rd132+1024], %rd133;
$L__BB127_152:
	bar.sync 	0;
	add.s64 	%rd135, %rd135, 1;
	setp.ne.s64 	%p90, %rd135, %rd6;
	@%p90 bra 	$L__BB127_2;
$L__BB127_153:
	ret;

}
	// .globl	_ZN3cub18CUB_300001_SM_10006detail10radix_sort33DeviceRadixSortExclusiveSumKernelINS1_5radix10policy_hubIiiyE10Policy1000EyEEvPT0_
.visible .entry _ZN3cub18CUB_300001_SM_10006detail10radix_sort33DeviceRadixSortExclusiveSumKernelINS1_5radix10policy_hubIiiyE10Policy1000EyEEvPT0_(
	.param .u64 .ptr .align 1 _ZN3cub18CUB_300001_SM_10006detail10radix_sort33DeviceRadixSortExclusiveSumKernelINS1_5radix10policy_hubIiiyE10Policy1000EyEEvPT0__param_0
)
{
	.reg .pred 	%p<4>;
	.reg .b32 	%r<28>;
	.reg .b64 	%rd<54>;
	// demoted variable
	.shared .align 16 .b8 _ZZN3cub18CUB_300001_SM_10006detail10radix_sort33DeviceRadixSortExclusiveSumKernelINS1_5radix10policy_hubIiiyE10Policy1000EyEEvPT0_E12temp_storage[2336];
	ld.param.u64 	%rd5, [_ZN3cub18CUB_300001_SM_10006detail10radix_sort33DeviceRadixSortExclusiveSumKernelINS1_5radix10policy_hubIiiyE10Policy1000EyEEvPT0__param_0];
	cvta.to.global.u64 	%rd6, %rd5;
	mov.u32 	%r3, %ctaid.x;
	shl.b32 	%r4, %r3, 8;
	mov.u32 	%r1, %tid.x;
	setp.gt.u32 	%p1, %r1, 255;
	add.s32 	%r5, %r4, %r1;
	mul.wide.s32 	%rd7, %r5, 8;
	add.s64 	%rd1, %rd6, %rd7;
	@%p1 bra 	$L__BB128_2;
	ld.global.u64 	%rd53, [%rd1];
$L__BB128_2:
	shr.u32 	%r6, %r1, 3;
	add.s32 	%r7, %r6, %r1;
	shl.b32 	%r8, %r7, 3;
	mov.u32 	%r9, _ZZN3cub18CUB_300001_SM_10006detail10radix_sort33DeviceRadixSortExclusiveSumKernelINS1_5radix10policy_hubIiiyE10Policy1000EyEEvPT0_E12temp_storage;
	add.s32 	%r10, %r9, %r8;
	add.s32 	%r2, %r10, 16;
	st.shared.u64 	[%r10+16], %rd53;
	bar.sync 	0;
	setp.gt.u32 	%p2, %r1, 31;
	@%p2 bra 	$L__BB128_4;
	mad.lo.s32 	%r27, %r1, 72, %r9;
	ld.shared.u64 	%rd23, [%r27+16];
	ld.shared.u64 	%rd24, [%r27+24];
	ld.shared.u64 	%rd25, [%r27+32];
	ld.shared.u64 	%rd26, [%r27+40];
	ld.shared.u64 	%rd27, [%r27+48];
	ld.shared.u64 	%rd28, [%r27+56];
	ld.shared.u64 	%rd29, [%r27+64];
	ld.shared.u64 	%rd30, [%r27+72];
	add.s64 	%rd31, %rd24, %rd23;
	add.s64 	%rd32, %rd31, %rd25;
	add.s64 	%rd33, %rd32, %rd26;
	add.s64 	%rd34, %rd33, %rd27;
	add.s64 	%rd35, %rd34, %rd28;
	add.s64 	%rd36, %rd35, %rd29;
	add.s64 	%rd10, %rd36, %rd30;
	mov.b32 	%r11, 1;
	mov.b32 	%r24, 0;
	mov.b32 	%r25, -1;
	// begin inline asm
	{  .reg .u64 r0;  .reg .u32 lo;  .reg .u32 hi;  .reg .pred p;  mov.b64 {lo, hi}, %rd10;  shfl.sync.up.b32 lo|p, lo, %r11, %r24, %r25;  shfl.sync.up.b32 hi|p, hi, %r11, %r24, %r25;  mov.b64 r0, {lo, hi};  @p add.u64 r0, r0, %rd10;  mov.u64 %rd8, r0;}
	// end inline asm
	mov.b32 	%r14, 2;
	// begin inline asm
	{  .reg .u64 r0;  .reg .u32 lo;  .reg .u32 hi;  .reg .pred p;  mov.b64 {lo, hi}, %rd8;  shfl.sync.up.b32 lo|p, lo, %r14, %r24, %r25;  shfl.sync.up.b32 hi|p, hi, %r14, %r24, %r25;  mov.b64 r0, {lo, hi};  @p add.u64 r0, r0, %rd8;  mov.u64 %rd11, r0;}
	// end inline asm
	mov.b32 	%r17, 4;
	// begin inline asm
	{  .reg .u64 r0;  .reg .u32 lo;  .reg .u32 hi;  .reg .pred p;  mov.b64 {lo, hi}, %rd11;  shfl.sync.up.b32 lo|p, lo, %r17, %r24, %r25;  shfl.sync.up.b32 hi|p, hi, %r17, %r24, %r25;  mov.b64 r0, {lo, hi};  @p add.u64 r0, r0, %rd11;  mov.u64 %rd14, r0;}
	// end inline asm
	mov.b32 	%r20, 8;
	// begin inline asm
	{  .reg .u64 r0;  .reg .u32 lo;  .reg .u32 hi;  .reg .pred p;  mov.b64 {lo, hi}, %rd14;  shfl.sync.up.b32 lo|p, lo, %r20, %r24, %r25;  shfl.sync.up.b32 hi|p, hi, %r20, %r24, %r25;  mov.b64 r0, {lo, hi};  @p add.u64 r0, r0, %rd14;  mov.u64 %rd17, r0;}
	// end inline asm
	mov.b32 	%r23, 16;
	// begin inline asm
	{  .reg .u64 r0;  .reg .u32 lo;  .reg .u32 hi;  .reg .pred p;  mov.b64 {lo, hi}, %rd17;  shfl.sync.up.b32 lo|p, lo, %r23, %r24, %r25;  shfl.sync.up.b32 hi|p, hi, %r23, %r24, %r25;  mov.b64 r0, {lo, hi};  @p add.u64 r0, r0, %rd17;  mov.u64 %rd20, r0;}
	// end inline asm
	sub.s64 	%rd37, %rd20, %rd10;
	ld.shared.u64 	%rd38, [%r27+16];
	ld.shared.u64 	%rd39, [%r27+24];
	ld.shared.u64 	%rd40, [%r27+32];
	ld.shared.u64 	%rd41, [%r27+40];
	ld.shared.u64 	%rd42, [%r27+48];
	ld.shared.u64 	%rd43, [%r27+56];
	ld.shared.u64 	%rd44, [%r27+64];
	add.s64 	%rd45, %rd38, %rd37;
	add.s64 	%rd46, %rd39, %rd45;
	add.s64 	%rd47, %rd40, %rd46;
	add.s64 	%rd48, %rd41, %rd47;
	add.s64 	%rd49, %rd42, %rd48;
	add.s64 	%rd50, %rd43, %rd49;
	add.s64 	%rd51, %rd44, %rd50;
	st.shared.u64 	[%r27+16], %rd37;
	st.shared.u64 	[%r27+24], %rd45;
	st.shared.u64 	[%r27+32], %rd46;
	st.shared.u64 	[%r27+40], %rd47;
	st.shared.u64 	[%r27+48], %rd48;
	st.shared.u64 	[%r27+56], %rd49;
	st.shared.u64 	[%r27+64], %rd50;
	st.shared.u64 	[%r27+72], %rd51;
$L__BB128_4:
	setp.gt.u32 	%p3, %r1, 255;
	bar.sync 	0;
	@%p3 bra 	$L__BB128_6;
	ld.shared.u64 	%rd52, [%r2];
	st.global.u64 	[%rd1], %rd52;
$L__BB128_6:
	ret;

}
	// .globl	_ZN3cub18CUB_300001_SM_10006detail10radix_sort29DeviceRadixSortOnesweepKernelINS1_5radix10policy_hubIiiyE10Policy1000ELNS0_9SortOrderE0EiiyiiNS1_21identity_decomposer_tEEEvPT5_SB_PT3_PKSC_PT1_PKSG_PT2_PKSK_T4_iiT6_
.visible .entry _ZN3cub18CUB_300001_SM_10006detail10radix_sort29DeviceRadixSortOnesweepKernelINS1_5radix10policy_hubIiiyE10Policy1000ELNS0_9SortOrderE0EiiyiiNS1_21identity_decomposer_tEEEvPT5_SB_PT3_PKSC_PT1_PKSG_PT2_PKSK_T4_iiT6_(
	.param .u64 .ptr .align 1 _ZN3cub18CUB_300001_SM_10006detail10radix_sort29DeviceRadixSortOnesweepKernelINS1_5radix10policy_hubIiiyE10Policy1000ELNS0_9SortOrderE0EiiyiiNS1_21identity_decomposer_tEEEvPT5_SB_PT3_PKSC_PT1_PKSG_PT2_PKSK_T4_iiT6__param_0,
	.param .u64 .ptr .align 1 _ZN3cub18CUB_300001_SM_10006detail10radix_sort29DeviceRadixSortOnesweepKernelINS1_5radix10policy_hubIiiyE10Policy1000ELNS0_9SortOrderE0EiiyiiNS1_21identity_decomposer_tEEEvPT5_SB_PT3_PKSC_PT1_PKSG_PT2_PKSK_T4_iiT6__param_1,
	.param .u64 .ptr .align 1 _ZN3cub18CUB_300001_SM_10006detail10radix_sort29DeviceRadixSortOnesweepKernelINS1_5radix10policy_hubIiiyE10Policy1000ELNS0_9SortOrderE0EiiyiiNS1_21identity_decomposer_tEEEvPT5_SB_PT3_PKSC_PT1_PKSG_PT2_PKSK_T4_iiT6__param_2,
	.param .u64 .ptr .align 1 _ZN3cub18CUB_300001_SM_10006detail10radix_sort29DeviceRadixSortOnesweepKernelINS1_5radix10policy_hubIiiyE10Policy1000ELNS0_9SortOrderE0EiiyiiNS1_21identity_decomposer_tEEEvPT5_SB_PT3_PKSC_PT1_PKSG_PT2_PKSK_T4_iiT6__param_3,
	.param .u64 .ptr .align 1 _ZN3cub18CUB_300001_SM_10006detail10radix_sort29DeviceRadixSortOnesweepKernelINS1_5radix10policy_hubIiiyE10Policy1000ELNS0_9SortOrderE0EiiyiiNS1_21identity_decomposer_tEEEvPT5_SB_PT3_PKSC_PT1_PKSG_PT2_PKSK_T4_iiT6__param_4,
	.param .u64 .ptr .align 1 _ZN3cub18CUB_300001_SM_10006detail10radix_sort29DeviceRadixSortOnesweepKernelINS1_5radix10policy_hubIiiyE10Policy1000ELNS0_9SortOrderE0EiiyiiNS1_21identity_decomposer_tEEEvPT5_SB_PT3_PKSC_PT1_PKSG_PT2_PKSK_T4_iiT6__param_5,
	.param .u64 .ptr .align 1 _ZN3cub18CUB_300001_SM_10006detail10radix_sort29DeviceRadixSortOnesweepKernelINS1_5radix10policy_hubIiiyE10Policy1000ELNS0_9SortOrderE0EiiyiiNS1_21identity_decomposer_tEEEvPT5_SB_PT3_PKSC_PT1_PKSG_PT2_PKSK_T4_iiT6__param_6,
	.param .u64 .ptr .align 1 _ZN3cub18CUB_300001_SM_10006detail10radix_sort29DeviceRadixSortOnesweepKernelINS1_5radix10policy_hubIiiyE10Policy1000ELNS0_9SortOrderE0EiiyiiNS1_21identity_decomposer_tEEEvPT5_SB_PT3_PKSC_PT1_PKSG_PT2_PKSK_T4_iiT6__param_7,
	.param .u32 _ZN3cub18CUB_300001_SM_10006detail10radix_sort29DeviceRadixSortOnesweepKernelINS1_5radix10policy_hubIiiyE10Policy1000ELNS0_9SortOrderE0EiiyiiNS1_21identity_decomposer_tEEEvPT5_SB_PT3_PKSC_PT1_PKSG_PT2_PKSK_T4_iiT6__param_8,
	.param .u32 _ZN3cub18CUB_300001_SM_10006detail10radix_sort29DeviceRadixSortOnesweepKernelINS1_5radix10policy_hubIiiyE10Policy1000ELNS0_9SortOrderE0EiiyiiNS1_21identity_decomposer_tEEEvPT5_SB_PT3_PKSC_PT1_PKSG_PT2_PKSK_T4_iiT6__param_9,
	.param .u32 _ZN3cub18CUB_300001_SM_10006detail10radix_sort29DeviceRadixSortOnesweepKernelINS1_5radix10policy_hubIiiyE10Policy1000ELNS0_9SortOrderE0EiiyiiNS1_21identity_decomposer_tEEEvPT5_SB_PT3_PKSC_PT1_PKSG_PT2_PKSK_T4_iiT6__param_10,
	.param .align 1 .b8 _ZN3cub18CUB_300001_SM_10006detail10radix_sort29DeviceRadixSortOnesweepKernelINS1_5radix10policy_hubIiiyE10Policy1000ELNS0_9SortOrderE0EiiyiiNS1_21identity_decomposer_tEEEvPT5_SB_PT3_PKSC_PT1_PKSG_PT2_PKSK_T4_iiT6__param_11[1]
)
.maxntid 384
{
	.reg .pred 	%p<205>;
	.reg .b32 	%r<2283>;
	.reg .b64 	%rd<457>;
	// demoted variable
	.shared .align 16 .b8 _ZZN3cub18CUB_300001_SM_10006detail10radix_sort29DeviceRadixSortOnesweepKernelINS1_5radix10policy_hubIiiyE10Policy1000ELNS0_9SortOrderE0EiiyiiNS1_21identity_decomposer_tEEEvPT5_SB_PT3_PKSC_PT1_PKSG_PT2_PKSK_T4_iiT6_E1s[28160];
	ld.param.u64 	%rd43, [_ZN3cub18CUB_300001_SM_10006detail10radix_sort29DeviceRadixSortOnesweepKernelINS1_5radix10policy_hubIiiyE10Policy1000ELNS0_9SortOrderE0EiiyiiNS1_21identity_decomposer_tEEEvPT5_SB_PT3_PKSC_PT1_PKSG_PT2_PKSK_T4_iiT6__param_0];
	ld.param.u64 	%rd44, [_ZN3cub18CUB_300001_SM_10006detail10radix_sort29DeviceRadixSortOnesweepKernelINS1_5radix10policy_hubIiiyE10Policy1000ELNS0_9SortOrderE0EiiyiiNS1_21identity_decomposer_tEEEvPT5_SB_PT3_PKSC_PT1_PKSG_PT2_PKSK_T4_iiT6__param_1];
	ld.param.u64 	%rd47, [_ZN3cub18CUB_300001_SM_10006detail10radix_sort29DeviceRadixSortOnesweepKernelINS1_5radix10policy_hubIiiyE10Policy1000ELNS0_9SortOrderE0EiiyiiNS1_21identity_decomposer_tEEEvPT5_SB_PT3_PKSC_PT1_PKSG_PT2_PKSK_T4_iiT6__param_4];
	ld.param.u64 	%rd50, [_ZN3cub18CUB_300001_SM_10006detail10radix_sort29DeviceRadixSortOnesweepKernelINS1_5radix10policy_hubIiiyE10Policy1000ELNS0_9SortOrderE0EiiyiiNS1_21identity_decomposer_tEEEvPT5_SB_PT3_PKSC_PT1_PKSG_PT2_PKSK_T4_iiT6__param_5];
	cvta.to.global.u64 	%rd1, %rd47;
	cvta.to.global.u64 	%rd2, %rd43;
	cvta.to.global.u64 	%rd3, %rd50;
	mov.u32 	%r1, %tid.x;
	// begin inline asm
	mov.u32 %r443, %laneid;
	// end inline asm
	setp.ne.s32 	%p1, %r1, 0;
	@%p1 bra 	$L__BB129_2;
	cvta.to.global.u64 	%rd51, %rd44;
	atom.global.add.u32 	%r444, [%rd51], 1;
	st.shared.u32 	[_ZZN3cub18CUB_300001_SM_10006detail10radix_sort29DeviceRadixSortOnesweepKernelINS1_5radix10policy_hubIiiyE10Policy1000ELNS0_9SortOrderE0EiiyiiNS1_21identity_decomposer_tEEEvPT5_SB_PT3_PKSC_PT1_PKSG_PT2_PKSK_T4_iiT6_E1s+26112], %r444;
$L__BB129_2:
	ld.param.u32 	%r2078, [_ZN3cub18CUB_300001_SM_10006detail10radix_sort29DeviceRadixSortOnesweepKernelINS1_5radix10policy_hubIiiyE10Policy1000ELNS0_9SortOrderE0EiiyiiNS1_21identity_decomposer_tEEEvPT5_SB_PT3_PKSC_PT1_PKSG_PT2_PKSK_T4_iiT6__param_8];
	bar.sync 	0;
	ld.shared.u32 	%r3, [_ZZN3cub18CUB_300001_SM_10006detail10radix_sort29DeviceRadixSortOnesweepKernelINS1_5radix10policy_hubIiiyE10Policy1000ELNS0_9SortOrderE0EiiyiiNS1_21identity_decomposer_tEEEvPT5_SB_PT3_PKSC_PT1_PKSG_PT2_PKSK_T4_iiT6_E1s+26112];
	mul.lo.s32 	%r445, %r3, 6528;
	add.s32 	%r4, %r445, 6528;
	setp.gt.s32 	%p2, %r4, %r2078;
	cvt.s64.s32 	%rd4, %r445;
	@%p2 bra 	$L__BB129_4;
	and.b32  	%r446, %r1, 31;
	and.b32  	%r447, %r1, 992;
	mul.lo.s32 	%r448, %r447, 17;
	or.b32  	%r449, %r448, %r446;
	cvt.u64.u32 	%rd52, %r449;
	add.s64 	%rd53, %rd52, %rd4;
	shl.b64 	%rd54, %rd53, 2;
	add.s64 	%rd55, %rd3, %rd54;
	ld.global.u32 	%r2165, [%rd55];
	ld.global.u32 	%r2164, [%rd55+128];
	ld.global.u32 	%r2163, [%rd55+256];
	ld.global.u32 	%r2162, [%rd55+384];
	ld.global.u32 	%r2161, [%rd55+512];
	ld.global.u32 	%r2160, [%rd55+640];
	ld.global.u32 	%r2159, [%rd55+768];
	ld.global.u32 	%r2158, [%rd55+896];
	ld.global.u32 	%r2157, [%rd55+1024];
	ld.global.u32 	%r2156, [%rd55+1152];
	ld.global.u32 	%r2155, [%rd55+1280];
	ld.global.u32 	%r2154, [%rd55+1408];
	ld.global.u32 	%r2153, [%rd55+1536];
	ld.global.u32 	%r2152, [%rd55+1664];
	ld.global.u32 	%r2151, [%rd55+1792];
	ld.global.u32 	%r2150, [%rd55+1920];
	ld.global.u32 	%r2149, [%rd55+2048];
	bra.uni 	$L__BB129_38;
$L__BB129_4:
	ld.param.u32 	%r2079, [_ZN3cub18CUB_300001_SM_10006detail10radix_sort29DeviceRadixSortOnesweepKernelINS1_5radix10policy_hubIiiyE10Policy1000ELNS0_9SortOrderE0EiiyiiNS1_21identity_decomposer_tEEEvPT5_SB_PT3_PKSC_PT1_PKSG_PT2_PKSK_T4_iiT6__param_8];
	cvt.u32.u64 	%r451, %rd4;
	sub.s32 	%r22, %r2079, %r451;
	and.b32  	%r452, %r1, 31;
	and.b32  	%r453, %r1, 992;
	mul.lo.s32 	%r454, %r453, 17;
	or.b32  	%r23, %r454, %r452;
	setp.ge.s32 	%p3, %r23, %r22;
	cvt.u64.u32 	%rd56, %r23;
	add.s64 	%rd57, %rd56, %rd4;
	shl.b64 	%rd58, %rd57, 2;
	add.s64 	%rd5, %rd3, %rd58;
	mov.b32 	%r2165, 2147483647;
	@%p3 bra 	$L__BB129_6;
	ld.global.u32 	%r2165, [%rd5];
$L__BB129_6:
	add.s32 	%r456, %r23, 32;
	setp.ge.s32 	%p4, %r456, %r22;
	mov.b32 	%r2164, 2147483647;
	@%p4 bra 	$L__BB129_8;
	ld.global.u32 	%r2164, [%rd5+128];
$L__BB129_8:
	add.s32 	%r458, %r23, 64;
	setp.ge.s32 	%p5, %r458, %r22;
	mov.b32 	%r2163, 2147483647;
	@%p5 bra 	$L__BB129_10;
	ld.global.u32 	%r2163, [%rd5+256];
$L__BB129_10:
	add.s32 	%r460, %r23, 96;
	setp.ge.s32 	%p6, %r460, %r22;
	mov.b32 	%r2162, 2147483647;
	@%p6 bra 	$L__BB129_12;
	ld.global.u32 	%r2162, [%rd5+384];
$L__BB129_12:
	add.s32 	%r462, %r23, 128;
	setp.ge.s32 	%p7, %r462, %r22;
	mov.b32 	%r2161, 2147483647;
	@%p7 bra 	$L__BB129_14;
	ld.global.u32 	%r2161, [%rd5+512];
$L__BB129_14:
	add.s32 	%r464, %r23, 160;
	setp.ge.s32 	%p8, %r464, %r22;
	mov.b32 	%r2160, 2147483647;
	@%p8 bra 	$L__BB129_16;
	ld.global.u32 	%r2160, [%rd5+640];
$L__BB129_16:
	add.s32 	%r466, %r23, 192;
	setp.ge.s32 	%p9, %r466, %r22;
	mov.b32 	%r2159, 2147483647;
	@%p9 bra 	$L__BB129_18;
	ld.global.u32 	%r2159, [%rd5+768];
$L__BB129_18:
	add.s32 	%r468, %r23, 224;
	setp.ge.s32 	%p10, %r468, %r22;
	mov.b32 	%r2158, 2147483647;
	@%p10 bra 	$L__BB129_20;
	ld.global.u32 	%r2158, [%rd5+896];
$L__BB129_20:
	add.s32 	%r470, %r23, 256;
	setp.ge.s32 	%p11, %r470, %r22;
	mov.b32 	%r2157, 2147483647;
	@%p11 bra 	$L__BB129_22;
	ld.global.u32 	%r2157, [%rd5+1024];
$L__BB129_22:
	add.s32 	%r472, %r23, 288;
	setp.ge.s32 	%p12, %r472, %r22;
	mov.b32 	%r2156, 2147483647;
	@%p12 bra 	$L__BB129_24;
	ld.global.u32 	%r2156, [%rd5+1152];
$L__BB129_24:
	add.s32 	%r474, %r23, 320;
	setp.ge.s32 	%p13, %r474, %r22;
	mov.b32 	%r2155, 2147483647;
	@%p13 bra 	$L__BB129_26;
	ld.global.u32 	%r2155, [%rd5+1280];
$L__BB129_26:
	add.s32 	%r476, %r23, 352;
	setp.ge.s32 	%p14, %r476, %r22;
	mov.b32 	%r2154, 2147483647;
	@%p14 bra 	$L__BB129_28;
	ld.global.u32 	%r2154, [%rd5+1408];
$L__BB129_28:
	add.s32 	%r478, %r23, 384;
	setp.ge.s32 	%p15, %r478, %r22;
	mov.b32 	%r2153, 2147483647;
	@%p15 bra 	$L__BB129_30;
	ld.global.u32 	%r2153, [%rd5+1536];
$L__BB129_30:
	add.s32 	%r480, %r23, 416;
	setp.ge.s32 	%p16, %r480, %r22;
	mov.b32 	%r2152, 2147483647;
	@%p16 bra 	$L__BB129_32;
	ld.global.u32 	%r2152, [%rd5+1664];
$L__BB129_32:
	add.s32 	%r482, %r23, 448;
	setp.ge.s32 	%p17, %r482, %r22;
	mov.b32 	%r2151, 2147483647;
	@%p17 bra 	$L__BB129_34;
	ld.global.u32 	%r2151, [%rd5+1792];
$L__BB129_34:
	add.s32 	%r484, %r23, 480;
	setp.ge.s32 	%p18, %r484, %r22;
	mov.b32 	%r2150, 2147483647;
	@%p18 bra 	$L__BB129_36;
	ld.global.u32 	%r2150, [%rd5+1920];
$L__BB129_36:
	add.s32 	%r486, %r23, 512;
	setp.ge.s32 	%p19, %r486, %r22;
	mov.b32 	%r2149, 2147483647;
	@%p19 bra 	$L__BB129_38;
	ld.global.u32 	%r2149, [%rd5+2048];
$L__BB129_38:
	ld.param.u32 	%r2131, [_ZN3cub18CUB_300001_SM_10006detail10radix_sort29DeviceRadixSortOnesweepKernelINS1_5radix10policy_hubIiiyE10Policy1000ELNS0_9SortOrderE0EiiyiiNS1_21identity_decomposer_tEEEvPT5_SB_PT3_PKSC_PT1_PKSG_PT2_PKSK_T4_iiT6__param_10];
	mov.b32 	%r487, -1;
	shl.b32 	%r488, %r487, %r2131;
	not.b32 	%r74, %r488;
	shr.u32 	%r75, %r1, 5;
	shl.b32 	%r489, %r75, 10;
	mov.u32 	%r490, _ZZN3cub18CUB_300001_SM_10006detail10radix_sort29DeviceRadixSortOnesweepKernelINS1_5radix10policy_hubIiiyE10Policy1000ELNS0_9SortOrderE0EiiyiiNS1_21identity_decomposer_tEEEvPT5_SB_PT3_PKSC_PT1_PKSG_PT2_PKSK_T4_iiT6_E1s;
	add.s32 	%r76, %r490, %r489;
	setp.gt.s32 	%p20, %r443, 255;
	@%p20 bra 	$L__BB129_51;
	max.s32 	%r491, %r443, 224;
	sub.s32 	%r492, %r491, %r443;
	add.s32 	%r493, %r492, 31;
	shr.u32 	%r494, %r493, 5;
	add.s32 	%r77, %r494, 1;
	and.b32  	%r78, %r77, 15;
	setp.lt.u32 	%p21, %r493, 480;
	mov.u32 	%r2169, %r443;
	@%p21 bra 	$L__BB129_42;
	and.b32  	%r495, %r77, 268435440;
	neg.s32 	%r2167, %r495;
	shl.b32 	%r497, %r443, 2;
	add.s32 	%r498, %r489, %r497;
	add.s32 	%r500, %r498, %r490;
	add.s32 	%r2166, %r500, 1024;
	mov.u32 	%r2169, %r443;
$L__BB129_41:
	.pragma "nounroll";
	mov.b32 	%r501, 0;
	st.shared.u32 	[%r2166+-1024], %r501;
	st.shared.u32 	[%r2166+-896], %r501;
	st.shared.u32 	[%r2166+-768], %r501;
	st.shared.u32 	[%r2166+-640], %r501;
	st.shared.u32 	[%r2166+-512], %r501;
	st.shared.u32 	[%r2166+-384], %r501;
	st.shared.u32 	[%r2166+-256], %r501;
	st.shared.u32 	[%r2166+-128], %r501;
	st.shared.u32 	[%r2166], %r501;
	st.shared.u32 	[%r2166+128], %r501;
	st.shared.u32 	[%r2166+256], %r501;
	st.shared.u32 	[%r2166+384], %r501;
	st.shared.u32 	[%r2166+512], %r501;
	st.shared.u32 	[%r2166+640], %r501;
	st.shared.u32 	[%r2166+768], %r501;
	st.shared.u32 	[%r2166+896], %r501;
	add.s32 	%r2169, %r2169, 512;
	add.s32 	%r2167, %r2167, 16;
	add.s32 	%r2166, %r2166, 2048;
	setp.ne.s32 	%p22, %r2167, 0;
	@%p22 bra 	$L__BB129_41;
$L__BB129_42:
	setp.eq.s32 	%p23, %r78, 0;
	@%p23 bra 	$L__BB129_51;
	and.b32  	%r88, %r77, 7;
	setp.lt.u32 	%p24, %r78, 8;
	@%p24 bra 	$L__BB129_45;
	shl.b32 	%r502, %r2169, 2;
	add.s32 	%r503, %r76, %r502;
	mov.b32 	%r504, 0;
	st.shared.u32 	[%r503], %r504;
	st.shared.u32 	[%r503+128], %r504;
	st.shared.u32 	[%r503+256], %r504;
	st.shared.u32 	[%r503+384], %r504;
	st.shared.u32 	[%r503+512], %r504;
	st.shared.u32 	[%r503+640], %r504;
	st.shared.u32 	[%r503+768], %r504;
	st.shared.u32 	[%r503+896], %r504;
	add.s32 	%r2169, %r2169, 256;
$L__BB129_45:
	setp.eq.s32 	%p25, %r88, 0;
	@%p25 bra 	$L__BB129_51;
	and.b32  	%r91, %r77, 3;
	setp.lt.u32 	%p26, %r88, 4;
	@%p26 bra 	$L__BB129_48;
	shl.b32 	%r505, %r2169, 2;
	add.s32 	%r506, %r76, %r505;
	mov.b32 	%r507, 0;
	st.shared.u32 	[%r506], %r507;
	st.shared.u32 	[%r506+128], %r507;
	st.shared.u32 	[%r506+256], %r507;
	st.shared.u32 	[%r506+384], %r507;
	add.s32 	%r2169, %r2169, 128;
$L__BB129_48:
	setp.eq.s32 	%p27, %r91, 0;
	@%p27 bra 	$L__BB129_51;
	shl.b32 	%r509, %r2169, 2;
	add.s32 	%r510, %r489, %r509;
	add.s32 	%r2173, %r490, %r510;
	neg.s32 	%r2172, %r91;
$L__BB129_50:
	.pragma "nounroll";
	mov.b32 	%r512, 0;
	st.shared.u32 	[%r2173], %r512;
	add.s32 	%r2173, %r2173, 128;
	add.s32 	%r2172, %r2172, 1;
	setp.ne.s32 	%p28, %r2172, 0;
	@%p28 bra 	$L__BB129_50;
$L__BB129_51:
	ld.param.u32 	%r2094, [_ZN3cub18CUB_300001_SM_10006detail10radix_sort29DeviceRadixSortOnesweepKernelINS1_5radix10policy_hubIiiyE10Policy1000ELNS0_9SortOrderE0EiiyiiNS1_21identity_decomposer_tEEEvPT5_SB_PT3_PKSC_PT1_PKSG_PT2_PKSK_T4_iiT6__param_9];
	bar.warp.sync 	-1;
	xor.b32  	%r514, %r2165, -2147483648;
	shr.u32 	%r515, %r514, %r2094;
	and.b32  	%r100, %r515, %r74;
	shl.b32 	%r516, %r100, 2;
	add.s32 	%r517, %r76, %r516;
	atom.shared.add.u32 	%r518, [%r517], 1;
	xor.b32  	%r2227, %r2164, -2147483648;
	shr.u32 	%r520, %r2227, %r2094;
	and.b32  	%r521, %r520, %r74;
	shl.b32 	%r522, %r521, 2;
	add.s32 	%r523, %r76, %r522;
	atom.shared.add.u32 	%r524, [%r523], 1;
	xor.b32  	%r2226, %r2163, -2147483648;
	shr.u32 	%r526, %r2226, %r2094;
	and.b32  	%r527, %r526, %r74;
	shl.b32 	%r528, %r527, 2;
	add.s32 	%r529, %r76, %r528;
	atom.shared.add.u32 	%r530, [%r529], 1;
	xor.b32  	%r2225, %r2162, -2147483648;
	shr.u32 	%r532, %r2225, %r2094;
	and.b32  	%r533, %r532, %r74;
	shl.b32 	%r534, %r533, 2;
	add.s32 	%r535, %r76, %r534;
	atom.shared.add.u32 	%r536, [%r535], 1;
	xor.b32  	%r537, %r2161, -2147483648;
	shr.u32 	%r538, %r537, %r2094;
	and.b32  	%r539, %r538, %r74;
	shl.b32 	%r540, %r539, 2;
	add.s32 	%r541, %r76, %r540;
	atom.shared.add.u32 	%r542, [%r541], 1;
	xor.b32  	%r543, %r2160, -2147483648;
	shr.u32 	%r544, %r543, %r2094;
	and.b32  	%r545, %r544, %r74;
	shl.b32 	%r546, %r545, 2;
	add.s32 	%r547, %r76, %r546;
	atom.shared.add.u32 	%r548, [%r547], 1;
	xor.b32  	%r549, %r2159, -2147483648;
	shr.u32 	%r550, %r549, %r2094;
	and.b32  	%r551, %r550, %r74;
	shl.b32 	%r552, %r551, 2;
	add.s32 	%r553, %r76, %r552;
	atom.shared.add.u32 	%r554, [%r553], 1;
	xor.b32  	%r555, %r2158, -2147483648;
	shr.u32 	%r556, %r555, %r2094;
	and.b32  	%r557, %r556, %r74;
	shl.b32 	%r558, %r557, 2;
	add.s32 	%r559, %r76, %r558;
	atom.shared.add.u32 	%r560, [%r559], 1;
	xor.b32  	%r561, %r2157, -2147483648;
	shr.u32 	%r562, %r561, %r2094;
	and.b32  	%r563, %r562, %r74;
	shl.b32 	%r564, %r563, 2;
	add.s32 	%r565, %r76, %r564;
	atom.shared.add.u32 	%r566, [%r565], 1;
	xor.b32  	%r567, %r2156, -2147483648;
	shr.u32 	%r568, %r567, %r2094;
	and.b32  	%r569, %r568, %r74;
	shl.b32 	%r570, %r569, 2;
	add.s32 	%r571, %r76, %r570;
	atom.shared.add.u32 	%r572, [%r571], 1;
	xor.b32  	%r573, %r2155, -2147483648;
	shr.u32 	%r574, %r573, %r2094;
	and.b32  	%r575, %r574, %r74;
	shl.b32 	%r576, %r575, 2;
	add.s32 	%r577, %r76, %r576;
	atom.shared.add.u32 	%r578, [%r577], 1;
	xor.b32  	%r579, %r2154, -2147483648;
	shr.u32 	%r580, %r579, %r2094;
	and.b32  	%r581, %r580, %r74;
	shl.b32 	%r582, %r581, 2;
	add.s32 	%r583, %r76, %r582;
	atom.shared.add.u32 	%r584, [%r583], 1;
	xor.b32  	%r585, %r2153, -2147483648;
	shr.u32 	%r586, %r585, %r2094;
	and.b32  	%r587, %r586, %r74;
	shl.b32 	%r588, %r587, 2;
	add.s32 	%r589, %r76, %r588;
	atom.shared.add.u32 	%r590, [%r589], 1;
	xor.b32  	%r591, %r2152, -2147483648;
	shr.u32 	%r592, %r591, %r2094;
	and.b32  	%r593, %r592, %r74;
	shl.b32 	%r594, %r593, 2;
	add.s32 	%r595, %r76, %r594;
	atom.shared.add.u32 	%r596, [%r595], 1;
	xor.b32  	%r597, %r2151, -2147483648;
	shr.u32 	%r598, %r597, %r2094;
	and.b32  	%r599, %r598, %r74;
	shl.b32 	%r600, %r599, 2;
	add.s32 	%r601, %r76, %r600;
	atom.shared.add.u32 	%r602, [%r601], 1;
	xor.b32  	%r603, %r2150, -2147483648;
	shr.u32 	%r604, %r603, %r2094;
	and.b32  	%r605, %r604, %r74;
	shl.b32 	%r606, %r605, 2;
	add.s32 	%r607, %r76, %r606;
	atom.shared.add.u32 	%r608, [%r607], 1;
	xor.b32  	%r2212, %r2149, -2147483648;
	shr.u32 	%r610, %r2212, %r2094;
	and.b32  	%r611, %r610, %r74;
	shl.b32 	%r612, %r611, 2;
	add.s32 	%r613, %r76, %r612;
	atom.shared.add.u32 	%r614, [%r613], 1;
	bar.sync 	0;
	setp.gt.u32 	%p29, %r1, 255;
	shl.b32 	%r615, %r1, 2;
	add.s32 	%r101, %r490, %r615;
	mov.b32 	%r2174, 0;
	@%p29 bra 	$L__BB129_53;
	ld.shared.u32 	%r617, [%r101];
	mov.b32 	%r618, 0;
	st.shared.u32 	[%r101], %r618;
	ld.shared.u32 	%r619, [%r101+1024];
	st.shared.u32 	[%r101+1024], %r617;
	add.s32 	%r620, %r619, %r617;
	ld.shared.u32 	%r621, [%r101+2048];
	st.shared.u32 	[%r101+2048], %r620;
	add.s32 	%r622, %r621, %r620;
	ld.shared.u32 	%r623, [%r101+3072];
	st.shared.u32 	[%r101+3072], %r622;
	add.s32 	%r624, %r623, %r622;
	ld.shared.u32 	%r625, [%r101+4096];
	st.shared.u32 	[%r101+4096], %r624;
	add.s32 	%r626, %r625, %r624;
	ld.shared.u32 	%r627, [%r101+5120];
	st.shared.u32 	[%r101+5120], %r626;
	add.s32 	%r628, %r627, %r626;
	ld.shared.u32 	%r629, [%r101+6144];
	st.shared.u32 	[%r101+6144], %r628;
	add.s32 	%r630, %r629, %r628;
	ld.shared.u32 	%r631, [%r101+7168];
	st.shared.u32 	[%r101+7168], %r630;
	add.s32 	%r632, %r631, %r630;
	ld.shared.u32 	%r633, [%r101+8192];
	st.shared.u32 	[%r101+8192], %r632;
	add.s32 	%r634, %r633, %r632;
	ld.shared.u32 	%r635, [%r101+9216];
	st.shared.u32 	[%r101+9216], %r634;
	add.s32 	%r636, %r635, %r634;
	ld.shared.u32 	%r637, [%r101+10240];
	st.shared.u32 	[%r101+10240], %r636;
	add.s32 	%r638, %r637, %r636;
	ld.shared.u32 	%r639, [%r101+11264];
	st.shared.u32 	[%r101+11264], %r638;
	add.s32 	%r2174, %r639, %r638;
$L__BB129_53:
	setp.gt.u32 	%p30, %r1, 255;
	shl.b32 	%r640, %r3, 8;
	add.s32 	%r641, %r640, %r1;
	mul.wide.s32 	%rd59, %r641, 4;
	add.s64 	%rd6, %rd2, %rd59;
	@%p30 bra 	$L__BB129_55;
	or.b32  	%r642, %r2174, 1073741824;
	st.volatile.global.u32 	[%rd6], %r642;
$L__BB129_55:
	ld.param.u64 	%rd442, [_ZN3cub18CUB_300001_SM_10006detail10radix_sort29DeviceRadixSortOnesweepKernelINS1_5radix10policy_hubIiiyE10Policy1000ELNS0_9SortOrderE0EiiyiiNS1_21identity_decomposer_tEEEvPT5_SB_PT3_PKSC_PT1_PKSG_PT2_PKSK_T4_iiT6__param_7];
	xor.b32  	%r2223, %r2160, -2147483648;
	xor.b32  	%r2224, %r2161, -2147483648;
	xor.b32  	%r2222, %r2159, -2147483648;
	xor.b32  	%r2221, %r2158, -2147483648;
	xor.b32  	%r2228, %r2165, -2147483648;
	xor.b32  	%r2218, %r2155, -2147483648;
	xor.b32  	%r2220, %r2157, -2147483648;
	xor.b32  	%r2217, %r2154, -2147483648;
	xor.b32  	%r2219, %r2156, -2147483648;
	xor.b32  	%r2215, %r2152, -2147483648;
	xor.b32  	%r2216, %r2153, -2147483648;
	xor.b32  	%r2213, %r2150, -2147483648;
	xor.b32  	%r2214, %r2151, -2147483648;
	setp.lt.u32 	%p31, %r1, 256;
	setp.eq.s32 	%p32, %r2174, 6528;
	and.pred  	%p33, %p31, %p32;
	selp.u32 	%r643, 1, 0, %p33;
	{ 
	.reg .pred 	%p1; 
	.reg .pred 	%p2; 
	setp.ne.u32 	%p1, %r643, 0; 
	bar.red.or.pred 	%p2, 0, %p1; 
	selp.u32 	%r644, 1, 0, %p2; 
	}
	setp.eq.s32 	%p34, %r644, 0;
	and.b32  	%r645, %r1, 992;
	and.b32  	%r646, %r1, 31;
	mul.lo.s32 	%r647, %r645, 17;
	or.b32  	%r648, %r647, %r646;
	cvt.u64.u32 	%rd7, %r648;
	mul.lo.s32 	%r649, %r3, 6528;
	cvt.s64.s32 	%rd60, %r649;
	add.s64 	%rd61, %rd7, %rd60;
	cvta.to.global.u64 	%rd62, %rd442;
	shl.b64 	%rd63, %rd61, 2;
	add.s64 	%rd8, %rd62, %rd63;
	cvt.u64.u32 	%rd9, %r1;
	@%p34 bra 	$L__BB129_175;
	setp.gt.u32 	%p35, %r1, 255;
	shl.b32 	%r650, %r1, 3;
	mov.u32 	%r651, _ZZN3cub18CUB_300001_SM_10006detail10radix_sort29DeviceRadixSortOnesweepKernelINS1_5radix10policy_hubIiiyE10Policy1000ELNS0_9SortOrderE0EiiyiiNS1_21identity_decomposer_tEEEvPT5_SB_PT3_PKSC_PT1_PKSG_PT2_PKSK_T4_iiT6_E1s;
	add.s32 	%r652, %r651, %r650;
	add.s32 	%r121, %r652, 26112;
	@%p35 bra 	$L__BB129_64;
	ld.param.u64 	%rd436, [_ZN3cub18CUB_300001_SM_10006detail10radix_sort29DeviceRadixSortOnesweepKernelINS1_5radix10policy_hubIiiyE10Policy1000ELNS0_9SortOrderE0EiiyiiNS1_21identity_decomposer_tEEEvPT5_SB_PT3_PKSC_PT1_PKSG_PT2_PKSK_T4_iiT6__param_3];
	cvta.to.global.u64 	%rd64, %rd436;
	shl.b64 	%rd65, %rd9, 3;
	add.s64 	%rd66, %rd64, %rd65;
	ld.global.u64 	%rd67, [%rd66];
	setp.gt.u32 	%p36, %r1, %r100;
	selp.b64 	%rd68, 6528, 0, %p36;
	sub.s64 	%rd455, %rd67, %rd68;
	st.shared.u64 	[%r121], %rd455;
	setp.lt.s32 	%p37, %r3, 1;
	mov.u32 	%r2178, %r2174;
	@%p37 bra 	$L__BB129_63;
	mov.b32 	%r2176, -1;
	mov.u32 	%r2175, %r3;
	mov.u32 	%r2178, %r2174;
$L__BB129_59:
	ld.param.u64 	%rd429, [_ZN3cub18CUB_300001_SM_10006detail10radix_sort29DeviceRadixSortOnesweepKernelINS1_5radix10policy_hubIiiyE10Policy1000ELNS0_9SortOrderE0EiiyiiNS1_21identity_decomposer_tEEEvPT5_SB_PT3_PKSC_PT1_PKSG_PT2_PKSK_T4_iiT6__param_0];
	add.s32 	%r125, %r2175, -1;
	shl.b32 	%r654, %r125, 8;
	add.s32 	%r655, %r654, %r1;
	cvta.to.global.u64 	%rd69, %rd429;
	mul.wide.s32 	%rd70, %r655, 4;
	add.s64 	%rd11, %rd69, %rd70;
$L__BB129_60:
	membar.cta;
	ld.volatile.global.u32 	%r126, [%rd11];
	setp.eq.s32 	%p38, %r126, 0;
	@%p38 bra 	$L__BB129_60;
	and.b32  	%r656, %r126, 1073741823;
	add.s32 	%r2178, %r656, %r2178;
	setp.gt.s32 	%p39, %r126, -1;
	vote.sync.ballot.b32 	%r2176, %p39, %r2176;
	setp.gt.u32 	%p41, %r2175, 1;
	and.pred  	%p42, %p39, %p41;
	mov.u32 	%r2175, %r125;
	@%p42 bra 	$L__BB129_59;
	ld.shared.u64 	%rd455, [%r121];
$L__BB129_63:
	or.b32  	%r657, %r2178, -2147483648;
	st.volatile.global.u32 	[%rd6], %r657;
	sub.s32 	%r658, %r2178, %r2174;
	cvt.s64.s32 	%rd71, %r658;
	add.s64 	%rd72, %rd455, %rd71;
	st.shared.u64 	[%r121], %rd72;
$L__BB129_64:
	ld.param.u32 	%r2080, [_ZN3cub18CUB_300001_SM_10006detail10radix_sort29DeviceRadixSortOnesweepKernelINS1_5radix10policy_hubIiiyE10Policy1000ELNS0_9SortOrderE0EiiyiiNS1_21identity_decomposer_tEEEvPT5_SB_PT3_PKSC_PT1_PKSG_PT2_PKSK_T4_iiT6__param_8];
	ld.param.u64 	%rd432, [_ZN3cub18CUB_300001_SM_10006detail10radix_sort29DeviceRadixSortOnesweepKernelINS1_5radix10policy_hubIiiyE10Policy1000ELNS0_9SortOrderE0EiiyiiNS1_21identity_decomposer_tEEEvPT5_SB_PT3_PKSC_PT1_PKSG_PT2_PKSK_T4_iiT6__param_2];
	setp.gt.u32 	%p43, %r1, 255;
	setp.lt.s32 	%p44, %r4, %r2080;
	setp.eq.s64 	%p45, %rd432, 0;
	or.pred  	%p46, %p45, %p44;
	or.pred  	%p47, %p43, %p46;
	@%p47 bra 	$L__BB129_66;
	ld.param.u64 	%rd433, [_ZN3cub18CUB_300001_SM_10006detail10radix_sort29DeviceRadixSortOnesweepKernelINS1_5radix10policy_hubIiiyE10Policy1000ELNS0_9SortOrderE0EiiyiiNS1_21identity_decomposer_tEEEvPT5_SB_PT3_PKSC_PT1_PKSG_PT2_PKSK_T4_iiT6__param_2];
	ld.shared.u64 	%rd73, [%r121];
	setp.gt.u32 	%p48, %r1, %r100;
	selp.b64 	%rd74, 6528, 0, %p48;
	cvt.s64.s32 	%rd75, %r2174;
	add.s64 	%rd76, %rd74, %rd75;
	add.s64 	%rd77, %rd76, %rd73;
	cvta.to.global.u64 	%rd78, %rd433;
	shl.b64 	%rd79, %rd9, 3;
	add.s64 	%rd80, %rd78, %rd79;
	st.global.u64 	[%rd80], %rd77;
$L__BB129_66:
	ld.param.u32 	%r2081, [_ZN3cub18CUB_300001_SM_10006detail10radix_sort29DeviceRadixSortOnesweepKernelINS1_5radix10policy_hubIiiyE10Policy1000ELNS0_9SortOrderE0EiiyiiNS1_21identity_decomposer_tEEEvPT5_SB_PT3_PKSC_PT1_PKSG_PT2_PKSK_T4_iiT6__param_8];
	setp.gt.s32 	%p49, %r4, %r2081;
	bar.sync 	0;
	shl.b32 	%r659, %r100, 3;
	add.s32 	%r661, %r651, %r659;
	ld.shared.u64 	%rd14, [%r661+26112];
	@%p49 bra 	$L__BB129_68;
	add.s64 	%rd81, %rd14, %rd7;
	shl.b64 	%rd82, %rd81, 2;
	add.s64 	%rd83, %rd1, %rd82;
	st.global.u32 	[%rd83], %r2165;
	st.global.u32 	[%rd83+128], %r2164;
	st.global.u32 	[%rd83+256], %r2163;
	st.global.u32 	[%rd83+384], %r2162;
	st.global.u32 	[%rd83+512], %r2161;
	st.global.u32 	[%rd83+640], %r2160;
	st.global.u32 	[%rd83+768], %r2159;
	st.global.u32 	[%rd83+896], %r2158;
	st.global.u32 	[%rd83+1024], %r2157;
	st.global.u32 	[%rd83+1152], %r2156;
	st.global.u32 	[%rd83+1280], %r2155;
	st.global.u32 	[%rd83+1408], %r2154;
	st.global.u32 	[%rd83+1536], %r2153;
	st.global.u32 	[%rd83+1664], %r2152;
	st.global.u32 	[%rd83+1792], %r2151;
	st.global.u32 	[%rd83+1920], %r2150;
	st.global.u32 	[%rd83+2048], %r2149;
	bra.uni 	$L__BB129_102;
$L__BB129_68:
	ld.param.u32 	%r2082, [_ZN3cub18CUB_300001_SM_10006detail10radix_sort29DeviceRadixSortOnesweepKernelINS1_5radix10policy_hubIiiyE10Policy1000ELNS0_9SortOrderE0EiiyiiNS1_21identity_decomposer_tEEEvPT5_SB_PT3_PKSC_PT1_PKSG_PT2_PKSK_T4_iiT6__param_8];
	cvt.u32.u64 	%r662, %rd7;
	mad.lo.s32 	%r130, %r3, -6528, %r2082;
	setp.ge.s32 	%p50, %r662, %r130;
	add.s64 	%rd84, %rd14, %rd7;
	shl.b64 	%rd85, %rd84, 2;
	add.s64 	%rd15, %rd1, %rd85;
	@%p50 bra 	$L__BB129_70;
	st.global.u32 	[%rd15], %r2165;
$L__BB129_70:
	add.s32 	%r664, %r662, 32;
	setp.ge.s32 	%p51, %r664, %r130;
	@%p51 bra 	$L__BB129_72;
	st.global.u32 	[%rd15+128], %r2164;
$L__BB129_72:
	add.s32 	%r666, %r662, 64;
	setp.ge.s32 	%p52, %r666, %r130;
	@%p52 bra 	$L__BB129_74;
	st.global.u32 	[%rd15+256], %r2163;
$L__BB129_74:
	add.s32 	%r668, %r662, 96;
	setp.ge.s32 	%p53, %r668, %r130;
	@%p53 bra 	$L__BB129_76;
	st.global.u32 	[%rd15+384], %r2162;
$L__BB129_76:
	add.s32 	%r670, %r662, 128;
	setp.ge.s32 	%p54, %r670, %r130;
	@%p54 bra 	$L__BB129_78;
	st.global.u32 	[%rd15+512], %r2161;
$L__BB129_78:
	add.s32 	%r672, %r662, 160;
	setp.ge.s32 	%p55, %r672, %r130;
	@%p55 bra 	$L__BB129_80;
	st.global.u32 	[%rd15+640], %r2160;
$L__BB129_80:
	add.s32 	%r674, %r662, 192;
	setp.ge.s32 	%p56, %r674, %r130;
	@%p56 bra 	$L__BB129_82;
	st.global.u32 	[%rd15+768], %r2159;
$L__BB129_82:
	add.s32 	%r676, %r662, 224;
	setp.ge.s32 	%p57, %r676, %r130;
	@%p57 bra 	$L__BB129_84;
	st.global.u32 	[%rd15+896], %r2158;
$L__BB129_84:
	add.s32 	%r678, %r662, 256;
	setp.ge.s32 	%p58, %r678, %r130;
	@%p58 bra 	$L__BB129_86;
	st.global.u32 	[%rd15+1024], %r2157;
$L__BB129_86:
	add.s32 	%r680, %r662, 288;
	setp.ge.s32 	%p59, %r680, %r130;
	@%p59 bra 	$L__BB129_88;
	st.global.u32 	[%rd15+1152], %r2156;
$L__BB129_88:
	add.s32 	%r682, %r662, 320;
	setp.ge.s32 	%p60, %r682, %r130;
	@%p60 bra 	$L__BB129_90;
	st.global.u32 	[%rd15+1280], %r2155;
$L__BB129_90:
	add.s32 	%r684, %r662, 352;
	setp.ge.s32 	%p61, %r684, %r130;
	@%p61 bra 	$L__BB129_92;
	st.global.u32 	[%rd15+1408], %r2154;
$L__BB129_92:
	add.s32 	%r686, %r662, 384;
	setp.ge.s32 	%p62, %r686, %r130;
	@%p62 bra 	$L__BB129_94;
	st.global.u32 	[%rd15+1536], %r2153;
$L__BB129_94:
	add.s32 	%r688, %r662, 416;
	setp.ge.s32 	%p63, %r688, %r130;
	@%p63 bra 	$L__BB129_96;
	st.global.u32 	[%rd15+1664], %r2152;
$L__BB129_96:
	add.s32 	%r690, %r662, 448;
	setp.ge.s32 	%p64, %r690, %r130;
	@%p64 bra 	$L__BB129_98;
	st.global.u32 	[%rd15+1792], %r2151;
$L__BB129_98:
	add.s32 	%r692, %r662, 480;
	setp.ge.s32 	%p65, %r692, %r130;
	@%p65 bra 	$L__BB129_100;
	st.global.u32 	[%rd15+1920], %r2150;
$L__BB129_100:
	add.s32 	%r694, %r662, 512;
	setp.ge.s32 	%p66, %r694, %r130;
	@%p66 bra 	$L__BB129_102;
	st.global.u32 	[%rd15+2048], %r2149;
$L__BB129_102:
	ld.param.u32 	%r2083, [_ZN3cub18CUB_300001_SM_10006detail10radix_sort29DeviceRadixSortOnesweepKernelINS1_5radix10policy_hubIiiyE10Policy1000ELNS0_9SortOrderE0EiiyiiNS1_21identity_decomposer_tEEEvPT5_SB_PT3_PKSC_PT1_PKSG_PT2_PKSK_T4_iiT6__param_8];
	setp.gt.s32 	%p67, %r4, %r2083;
	@%p67 bra 	$L__BB129_104;
	ld.global.u32 	%r2211, [%rd8];
	ld.global.u32 	%r2210, [%rd8+128];
	ld.global.u32 	%r2209, [%rd8+256];
	ld.global.u32 	%r2208, [%rd8+384];
	ld.global.u32 	%r2207, [%rd8+512];
	ld.global.u32 	%r2206, [%rd8+640];
	ld.global.u32 	%r2205, [%rd8+768];
	ld.global.u32 	%r2204, [%rd8+896];
	ld.global.u32 	%r2203, [%rd8+1024];
	ld.global.u32 	%r2202, [%rd8+1152];
	ld.global.u32 	%r2201, [%rd8+1280];
	ld.global.u32 	%r2200, [%rd8+1408];
	ld.global.u32 	%r2199, [%rd8+1536];
	ld.global.u32 	%r2198, [%rd8+1664];
	ld.global.u32 	%r2197, [%rd8+1792];
	ld.global.u32 	%r2196, [%rd8+1920];
	ld.global.u32 	%r2195, [%rd8+2048];
	bra.uni 	$L__BB129_138;
$L__BB129_104:
	ld.param.u32 	%r2084, [_ZN3cub18CUB_300001_SM_10006detail10radix_sort29DeviceRadixSortOnesweepKernelINS1_5radix10policy_hubIiiyE10Policy1000ELNS0_9SortOrderE0EiiyiiNS1_21identity_decomposer_tEEEvPT5_SB_PT3_PKSC_PT1_PKSG_PT2_PKSK_T4_iiT6__param_8];
	cvt.u32.u64 	%r696, %rd7;
	sub.s32 	%r148, %r2084, %r649;
	setp.ge.s32 	%p68, %r696, %r148;
	@%p68 bra 	$L__BB129_106;
	ld.global.u32 	%r2211, [%rd8];
$L__BB129_106:
	add.s32 	%r700, %r696, 32;
	setp.ge.s32 	%p69, %r700, %r148;
	@%p69 bra 	$L__BB129_108;
	ld.global.u32 	%r2210, [%rd8+128];
$L__BB129_108:
	add.s32 	%r703, %r696, 64;
	setp.ge.s32 	%p70, %r703, %r148;
	@%p70 bra 	$L__BB129_110;
	ld.global.u32 	%r2209, [%rd8+256];
$L__BB129_110:
	add.s32 	%r706, %r696, 96;
	setp.ge.s32 	%p71, %r706, %r148;
	@%p71 bra 	$L__BB129_112;
	ld.global.u32 	%r2208, [%rd8+384];
$L__BB129_112:
	add.s32 	%r709, %r696, 128;
	setp.ge.s32 	%p72, %r709, %r148;
	@%p72 bra 	$L__BB129_114;
	ld.global.u32 	%r2207, [%rd8+512];
$L__BB129_114:
	add.s32 	%r712, %r696, 160;
	setp.ge.s32 	%p73, %r712, %r148;
	@%p73 bra 	$L__BB129_116;
	ld.global.u32 	%r2206, [%rd8+640];
$L__BB129_116:
	add.s32 	%r715, %r696, 192;
	setp.ge.s32 	%p74, %r715, %r148;
	@%p74 bra 	$L__BB129_118;
	ld.global.u32 	%r2205, [%rd8+768];
$L__BB129_118:
	add.s32 	%r718, %r696, 224;
	setp.ge.s32 	%p75, %r718, %r148;
	@%p75 bra 	$L__BB129_120;
	ld.global.u32 	%r2204, [%rd8+896];
$L__BB129_120:
	add.s32 	%r721, %r696, 256;
	setp.ge.s32 	%p76, %r721, %r148;
	@%p76 bra 	$L__BB129_122;
	ld.global.u32 	%r2203, [%rd8+1024];
$L__BB129_122:
	add.s32 	%r724, %r696, 288;
	setp.ge.s32 	%p77, %r724, %r148;
	@%p77 bra 	$L__BB129_124;
	ld.global.u32 	%r2202, [%rd8+1152];
$L__BB129_124:
	add.s32 	%r727, %r696, 320;
	setp.ge.s32 	%p78, %r727, %r148;
	@%p78 bra 	$L__BB129_126;
	ld.global.u32 	%r2201, [%rd8+1280];
$L__BB129_126:
	add.s32 	%r730, %r696, 352;
	setp.ge.s32 	%p79, %r730, %r148;
	@%p79 bra 	$L__BB129_128;
	ld.global.u32 	%r2200, [%rd8+1408];
$L__BB129_128:
	add.s32 	%r733, %r696, 384;
	setp.ge.s32 	%p80, %r733, %r148;
	@%p80 bra 	$L__BB129_130;
	ld.global.u32 	%r2199, [%rd8+1536];
$L__BB129_130:
	add.s32 	%r736, %r696, 416;
	setp.ge.s32 	%p81, %r736, %r148;
	@%p81 bra 	$L__BB129_132;
	ld.global.u32 	%r2198, [%rd8+1664];
$L__BB129_132:
	add.s32 	%r739, %r696, 448;
	setp.ge.s32 	%p82, %r739, %r148;
	@%p82 bra 	$L__BB129_134;
	ld.global.u32 	%r2197, [%rd8+1792];
$L__BB129_134:
	add.s32 	%r742, %r696, 480;
	setp.ge.s32 	%p83, %r742, %r148;
	@%p83 bra 	$L__BB129_136;
	ld.global.u32 	%r2196, [%rd8+1920];
$L__BB129_136:
	add.s32 	%r745, %r696, 512;
	setp.ge.s32 	%p84, %r745, %r148;
	@%p84 bra 	$L__BB129_138;
	ld.global.u32 	%r2195, [%rd8+2048];
$L__BB129_138:
	ld.param.u32 	%r2085, [_ZN3cub18CUB_300001_SM_10006detail10radix_sort29DeviceRadixSortOnesweepKernelINS1_5radix10policy_hubIiiyE10Policy1000ELNS0_9SortOrderE0EiiyiiNS1_21identity_decomposer_tEEEvPT5_SB_PT3_PKSC_PT1_PKSG_PT2_PKSK_T4_iiT6__param_8];
	mad.lo.s32 	%r746, %r3, 6528, 6528;
	setp.gt.s32 	%p85, %r746, %r2085;
	@%p85 bra 	$L__BB129_140;
	ld.param.u64 	%rd439, [_ZN3cub18CUB_300001_SM_10006detail10radix_sort29DeviceRadixSortOnesweepKernelINS1_5radix10policy_hubIiiyE10Policy1000ELNS0_9SortOrderE0EiiyiiNS1_21identity_decomposer_tEEEvPT5_SB_PT3_PKSC_PT1_PKSG_PT2_PKSK_T4_iiT6__param_6];
	add.s64 	%rd86, %rd14, %rd7;
	cvta.to.global.u64 	%rd87, %rd439;
	shl.b64 	%rd88, %rd86, 2;
	add.s64 	%rd89, %rd87, %rd88;
	st.global.u32 	[%rd89], %r2211;
	st.global.u32 	[%rd89+128], %r2210;
	st.global.u32 	[%rd89+256], %r2209;
	st.global.u32 	[%rd89+384], %r2208;
	st.global.u32 	[%rd89+512], %r2207;
	st.global.u32 	[%rd89+640], %r2206;
	st.global.u32 	[%rd89+768], %r2205;
	st.global.u32 	[%rd89+896], %r2204;
	st.global.u32 	[%rd89+1024], %r2203;
	st.global.u32 	[%rd89+1152], %r2202;
	st.global.u32 	[%rd89+1280], %r2201;
	st.global.u32 	[%rd89+1408], %r2200;
	st.global.u32 	[%rd89+1536], %r2199;
	st.global.u32 	[%rd89+1664], %r2198;
	st.global.u32 	[%rd89+1792], %r2197;
	st.global.u32 	[%rd89+1920], %r2196;
	st.global.u32 	[%rd89+2048], %r2195;
	bra.uni 	$L__BB129_174;
$L__BB129_140:
	ld.param.u32 	%r2086, [_ZN3cub18CUB_300001_SM_10006detail10radix_sort29DeviceRadixSortOnesweepKernelINS1_5radix10policy_hubIiiyE10Policy1000ELNS0_9SortOrderE0EiiyiiNS1_21identity_decomposer_tEEEvPT5_SB_PT3_PKSC_PT1_PKSG_PT2_PKSK_T4_iiT6__param_8];
	ld.param.u64 	%rd440, [_ZN3cub18CUB_300001_SM_10006detail10radix_sort29DeviceRadixSortOnesweepKernelINS1_5radix10policy_hubIiiyE10Policy1000ELNS0_9SortOrderE0EiiyiiNS1_21identity_decomposer_tEEEvPT5_SB_PT3_PKSC_PT1_PKSG_PT2_PKSK_T4_iiT6__param_6];
	cvt.u32.u64 	%r747, %rd7;
	mad.lo.s32 	%r199, %r3, -6528, %r2086;
	setp.ge.s32 	%p86, %r747, %r199;
	add.s64 	%rd90, %rd14, %rd7;
	cvta.to.global.u64 	%rd91, %rd440;
	shl.b64 	%rd92, %rd90, 2;
	add.s64 	%rd16, %rd91, %rd92;
	@%p86 bra 	$L__BB129_142;
	st.global.u32 	[%rd16], %r2211;
$L__BB129_142:
	add.s32 	%r749, %r747, 32;
	setp.ge.s32 	%p87, %r749, %r199;
	@%p87 bra 	$L__BB129_144;
	st.global.u32 	[%rd16+128], %r2210;
$L__BB129_144:
	add.s32 	%r751, %r747, 64;
	setp.ge.s32 	%p88, %r751, %r199;
	@%p88 bra 	$L__BB129_146;
	st.global.u32 	[%rd16+256], %r2209;
$L__BB129_146:
	add.s32 	%r753, %r747, 96;
	setp.ge.s32 	%p89, %r753, %r199;
	@%p89 bra 	$L__BB129_148;
	st.global.u32 	[%rd16+384], %r2208;
$L__BB129_148:
	add.s32 	%r755, %r747, 128;
	setp.ge.s32 	%p90, %r755, %r199;
	@%p90 bra 	$L__BB129_150;
	st.global.u32 	[%rd16+512], %r2207;
$L__BB129_150:
	add.s32 	%r757, %r747, 160;
	setp.ge.s32 	%p91, %r757, %r199;
	@%p91 bra 	$L__BB129_152;
	st.global.u32 	[%rd16+640], %r2206;
$L__BB129_152:
	add.s32 	%r759, %r747, 192;
	setp.ge.s32 	%p92, %r759, %r199;
	@%p92 bra 	$L__BB129_154;
	st.global.u32 	[%rd16+768], %r2205;
$L__BB129_154:
	add.s32 	%r761, %r747, 224;
	setp.ge.s32 	%p93, %r761, %r199;
	@%p93 bra 	$L__BB129_156;
	st.global.u32 	[%rd16+896], %r2204;
$L__BB129_156:
	add.s32 	%r763, %r747, 256;
	setp.ge.s32 	%p94, %r763, %r199;
	@%p94 bra 	$L__BB129_158;
	st.global.u32 	[%rd16+1024], %r2203;
$L__BB129_158:
	add.s32 	%r765, %r747, 288;
	setp.ge.s32 	%p95, %r765, %r199;
	@%p95 bra 	$L__BB129_160;
	st.global.u32 	[%rd16+1152], %r2202;
$L__BB129_160:
	add.s32 	%r767, %r747, 320;
	setp.ge.s32 	%p96, %r767, %r199;
	@%p96 bra 	$L__BB129_162;
	st.global.u32 	[%rd16+1280], %r2201;
$L__BB129_162:
	add.s32 	%r769, %r747, 352;
	setp.ge.s32 	%p97, %r769, %r199;
	@%p97 bra 	$L__BB129_164;
	st.global.u32 	[%rd16+1408], %r2200;
$L__BB129_164:
	add.s32 	%r771, %r747, 384;
	setp.ge.s32 	%p98, %r771, %r199;
	@%p98 bra 	$L__BB129_166;
	st.global.u32 	[%rd16+1536], %r2199;
$L__BB129_166:
	add.s32 	%r773, %r747, 416;
	setp.ge.s32 	%p99, %r773, %r199;
	@%p99 bra 	$L__BB129_168;
	st.global.u32 	[%rd16+1664], %r2198;
$L__BB129_168:
	add.s32 	%r775, %r747, 448;
	setp.ge.s32 	%p100, %r775, %r199;
	@%p100 bra 	$L__BB129_170;
	st.global.u32 	[%rd16+1792], %r2197;
$L__BB129_170:
	add.s32 	%r777, %r747, 480;
	setp.ge.s32 	%p101, %r777, %r199;
	@%p101 bra 	$L__BB129_172;
	st.global.u32 	[%rd16+1920], %r2196;
$L__BB129_172:
	add.s32 	%r779, %r747, 512;
	setp.ge.s32 	%p102, %r779, %r199;
	@%p102 bra 	$L__BB129_174;
	st.global.u32 	[%rd16+2048], %r2195;
$L__BB129_174:
	// begin inline asm
	exit;
	// end inline asm
	mov.u32 	%r2212, %r2149;
	mov.u32 	%r2213, %r2150;
	mov.u32 	%r2214, %r2151;
	mov.u32 	%r2215, %r2152;
	mov.u32 	%r2216, %r2153;
	mov.u32 	%r2217, %r2154;
	mov.u32 	%r2218, %r2155;
	mov.u32 	%r2219, %r2156;
	mov.u32 	%r2220, %r2157;
	mov.u32 	%r2221, %r2158;
	mov.u32 	%r2222, %r2159;
	mov.u32 	%r2223, %r2160;
	mov.u32 	%r2224, %r2161;
	mov.u32 	%r2225, %r2162;
	mov.u32 	%r2226, %r2163;
	mov.u32 	%r2227, %r2164;
	mov.u32 	%r2228, %r2165;
$L__BB129_175:
	mul.hi.u32 	%r780, %r1, 357913942;
	add.s32 	%r781, %r780, %r1;
	shl.b32 	%r782, %r781, 2;
	mov.u32 	%r783, _ZZN3cub18CUB_300001_SM_10006detail10radix_sort29DeviceRadixSortOnesweepKernelINS1_5radix10policy_hubIiiyE10Policy1000ELNS0_9SortOrderE0EiiyiiNS1_21identity_decomposer_tEEEvPT5_SB_PT3_PKSC_PT1_PKSG_PT2_PKSK_T4_iiT6_E1s;
	add.s32 	%r784, %r783, %r782;
	add.s32 	%r217, %r784, 13328;
	st.shared.u32 	[%r784+13328], %r2174;
	bar.sync 	0;
	setp.gt.u32 	%p103, %r1, 31;
	@%p103 bra 	$L__BB129_177;
	mad.lo.s32 	%r816, %r1, 52, %r783;
	ld.shared.u32 	%r817, [%r816+13328];
	ld.shared.u32 	%r818, [%r816+13332];
	ld.shared.u32 	%r819, [%r816+13336];
	ld.shared.u32 	%r820, [%r816+13340];
	ld.shared.u32 	%r821, [%r816+13344];
	ld.shared.u32 	%r822, [%r816+13348];
	ld.shared.u32 	%r823, [%r816+13352];
	ld.shared.u32 	%r824, [%r816+13356];
	ld.shared.u32 	%r825, [%r816+13360];
	ld.shared.u32 	%r826, [%r816+13364];
	ld.shared.u32 	%r827, [%r816+13368];
	ld.shared.u32 	%r828, [%r816+13372];
	add.s32 	%r829, %r818, %r817;
	add.s32 	%r830, %r829, %r819;
	add.s32 	%r831, %r830, %r820;
	add.s32 	%r832, %r831, %r821;
	add.s32 	%r833, %r832, %r822;
	add.s32 	%r834, %r833, %r823;
	add.s32 	%r835, %r834, %r824;
	add.s32 	%r836, %r835, %r825;
	add.s32 	%r837, %r836, %r826;
	add.s32 	%r838, %r837, %r827;
	add.s32 	%r789, %r838, %r828;
	mov.b32 	%r787, 1;
	mov.b32 	%r812, 0;
	mov.b32 	%r814, -1;
	// begin inline asm
	{  .reg .s32 r0;  .reg .pred p;  shfl.sync.up.b32 r0|p, %r789, %r787, %r812, %r814;  @p add.s32 r0, r0, %r789;  mov.s32 %r785, r0;}
	// end inline asm
	mov.b32 	%r793, 2;
	// begin inline asm
	{  .reg .s32 r0;  .reg .pred p;  shfl.sync.up.b32 r0|p, %r785, %r793, %r812, %r814;  @p add.s32 r0, r0, %r785;  mov.s32 %r791, r0;}
	// end inline asm
	mov.b32 	%r799, 4;
	// begin inline asm
	{  .reg .s32 r0;  .reg .pred p;  shfl.sync.up.b32 r0|p, %r791, %r799, %r812, %r814;  @p add.s32 r0, r0, %r791;  mov.s32 %r797, r0;}
	// end inline asm
	mov.b32 	%r805, 8;
	// begin inline asm
	{  .reg .s32 r0;  .reg .pred p;  shfl.sync.up.b32 r0|p, %r797, %r805, %r812, %r814;  @p add.s32 r0, r0, %r797;  mov.s32 %r803, r0;}
	// end inline asm
	mov.b32 	%r811, 16;
	// begin inline asm
	{  .reg .s32 r0;  .reg .pred p;  shfl.sync.up.b32 r0|p, %r803, %r811, %r812, %r814;  @p add.s32 r0, r0, %r803;  mov.s32 %r809, r0;}
	// end inline asm
	sub.s32 	%r839, %r809, %r789;
	add.s32 	%r840, %r817, %r839;
	add.s32 	%r841, %r818, %r840;
	add.s32 	%r842, %r819, %r841;
	add.s32 	%r843, %r820, %r842;
	add.s32 	%r844, %r821, %r843;
	add.s32 	%r845, %r822, %r844;
	add.s32 	%r846, %r823, %r845;
	add.s32 	%r847, %r824, %r846;
	add.s32 	%r848, %r825, %r847;
	add.s32 	%r849, %r826, %r848;
	add.s32 	%r850, %r827, %r849;
	st.shared.u32 	[%r816+13328], %r839;
	st.shared.u32 	[%r816+13332], %r840;
	st.shared.u32 	[%r816+13336], %r841;
	st.shared.u32 	[%r816+13340], %r842;
	st.shared.u32 	[%r816+13344], %r843;
	st.shared.u32 	[%r816+13348], %r844;
	st.shared.u32 	[%r816+13352], %r845;
	st.shared.u32 	[%r816+13356], %r846;
	st.shared.u32 	[%r816+13360], %r847;
	st.shared.u32 	[%r816+13364], %r848;
	st.shared.u32 	[%r816+13368], %r849;
	st.shared.u32 	[%r816+13372], %r850;
$L__BB129_177:
	setp.gt.u32 	%p104, %r1, 255;
	bar.sync 	0;
	ld.shared.u32 	%r218, [%r217];
	@%p104 bra 	$L__BB129_179;
	shl.b32 	%r851, %r1, 2;
	add.s32 	%r853, %r783, %r851;
	ld.shared.u32 	%r854, [%r853];
	add.s32 	%r855, %r854, %r218;
	st.shared.u32 	[%r853], %r855;
	ld.shared.u32 	%r856, [%r853+1024];
	add.s32 	%r857, %r856, %r218;
	st.shared.u32 	[%r853+1024], %r857;
	ld.shared.u32 	%r858, [%r853+2048];
	add.s32 	%r859, %r858, %r218;
	st.shared.u32 	[%r853+2048], %r859;
	ld.shared.u32 	%r860, [%r853+3072];
	add.s32 	%r861, %r860, %r218;
	st.shared.u32 	[%r853+3072], %r861;
	ld.shared.u32 	%r862, [%r853+4096];
	add.s32 	%r863, %r862, %r218;
	st.shared.u32 	[%r853+4096], %r863;
	ld.shared.u32 	%r864, [%r853+5120];
	add.s32 	%r865, %r864, %r218;
	st.shared.u32 	[%r853+5120], %r865;
	ld.shared.u32 	%r866, [%r853+6144];
	add.s32 	%r867, %r866, %r218;
	st.shared.u32 	[%r853+6144], %r867;
	ld.shared.u32 	%r868, [%r853+7168];
	add.s32 	%r869, %r868, %r218;
	st.shared.u32 	[%r853+7168], %r869;
	ld.shared.u32 	%r870, [%r853+8192];
	add.s32 	%r871, %r870, %r218;
	st.shared.u32 	[%r853+8192], %r871;
	ld.shared.u32 	%r872, [%r853+9216];
	add.s32 	%r873, %r872, %r218;
	st.shared.u32 	[%r853+9216], %r873;
	ld.shared.u32 	%r874, [%r853+10240];
	add.s32 	%r875, %r874, %r218;
	st.shared.u32 	[%r853+10240], %r875;
	ld.shared.u32 	%r876, [%r853+11264];
	add.s32 	%r877, %r876, %r218;
	st.shared.u32 	[%r853+11264], %r877;
$L__BB129_179:
	ld.param.u32 	%r2132, [_ZN3cub18CUB_300001_SM_10006detail10radix_sort29DeviceRadixSortOnesweepKernelINS1_5radix10policy_hubIiiyE10Policy1000ELNS0_9SortOrderE0EiiyiiNS1_21identity_decomposer_tEEEvPT5_SB_PT3_PKSC_PT1_PKSG_PT2_PKSK_T4_iiT6__param_10];
	ld.param.u32 	%r2095, [_ZN3cub18CUB_300001_SM_10006detail10radix_sort29DeviceRadixSortOnesweepKernelINS1_5radix10policy_hubIiiyE10Policy1000ELNS0_9SortOrderE0EiiyiiNS1_21identity_decomposer_tEEEvPT5_SB_PT3_PKSC_PT1_PKSG_PT2_PKSK_T4_iiT6__param_9];
	shl.b32 	%r904, %r1, 5;
	and.b32  	%r905, %r904, 31744;
	add.s32 	%r219, %r783, %r905;
	bar.sync 	0;
	// begin inline asm
	mov.u32 %r878, %lanemask_le;
	// end inline asm
	shr.u32 	%r907, %r2228, %r2095;
	mov.b32 	%r908, -1;
	shl.b32 	%r909, %r908, %r2132;
	not.b32 	%r221, %r909;
	and.b32  	%r901, %r907, %r221;
	mov.b32 	%r881, 1;
	// begin inline asm
	{
    .reg .pred p;
    and.b32 %r879, %r901, %r881;    setp.ne.u32 p, %r879, 0;
    vote.ballot.sync.b32 %r879, p, 0xffffffff;
    @!p not.b32 %r879, %r879;
}

	// end inline asm
	mov.b32 	%r884, 2;
	// begin inline asm
	{
    .reg .pred p;
    and.b32 %r882, %r901, %r884;    setp.ne.u32 p, %r882, 0;
    vote.ballot.sync.b32 %r882, p, 0xffffffff;
    @!p not.b32 %r882, %r882;
}

	// end inline asm
	and.b32  	%r910, %r882, %r879;
	mov.b32 	%r887, 4;
	// begin inline asm
	{
    .reg .pred p;
    and.b32 %r885, %r901, %r887;    setp.ne.u32 p, %r885, 0;
    vote.ballot.sync.b32 %r885, p, 0xffffffff;
    @!p not.b32 %r885, %r885;
}

	// end inline asm
	and.b32  	%r911, %r885, %r910;
	mov.b32 	%r890, 8;
	// begin inline asm
	{
    .reg .pred p;
    and.b32 %r888, %r901, %r890;    setp.ne.u32 p, %r888, 0;
    vote.ballot.sync.b32 %r888, p, 0xffffffff;
    @!p not.b32 %r888, %r888;
}

	// end inline asm
	and.b32  	%r912, %r888, %r911;
	mov.b32 	%r893, 16;
	// begin inline asm
	{
    .reg .pred p;
    and.b32 %r891, %r901, %r893;    setp.ne.u32 p, %r891, 0;
    vote.ballot.sync.b32 %r891, p, 0xffffffff;
    @!p not.b32 %r891, %r891;
}

	// end inline asm
	and.b32  	%r913, %r891, %r912;
	mov.b32 	%r896, 32;
	// begin inline asm
	{
    .reg .pred p;
    and.b32 %r894, %r901, %r896;    setp.ne.u32 p, %r894, 0;
    vote.ballot.sync.b32 %r894, p, 0xffffffff;
    @!p not.b32 %r894, %r894;
}

	// end inline asm
	and.b32  	%r914, %r894, %r913;
	mov.b32 	%r899, 64;
	// begin inline asm
	{
    .reg .pred p;
    and.b32 %r897, %r901, %r899;    setp.ne.u32 p, %r897, 0;
    vote.ballot.sync.b32 %r897, p, 0xffffffff;
    @!p not.b32 %r897, %r897;
}

	// end inline asm
	and.b32  	%r915, %r897, %r914;
	mov.b32 	%r902, 128;
	// begin inline asm
	{
    .reg .pred p;
    and.b32 %r900, %r901, %r902;    setp.ne.u32 p, %r900, 0;
    vote.ballot.sync.b32 %r900, p, 0xffffffff;
    @!p not.b32 %r900, %r900;
}

	// end inline asm
	and.b32  	%r916, %r900, %r915;
	clz.b32 	%r917, %r916;
	sub.s32 	%r223, 31, %r917;
	and.b32  	%r918, %r878, %r916;
	popc.b32 	%r224, %r918;
	setp.ne.s32 	%p105, %r443, %r223;
	mov.b32 	%r2229, 0;
	@%p105 bra 	$L__BB129_181;
	shl.b32 	%r919, %r901, 2;
	add.s32 	%r920, %r219, %r919;
	atom.shared.add.u32 	%r2229, [%r920], %r224;
$L__BB129_181:
	ld.param.u32 	%r2096, [_ZN3cub18CUB_300001_SM_10006detail10radix_sort29DeviceRadixSortOnesweepKernelINS1_5radix10policy_hubIiiyE10Policy1000ELNS0_9SortOrderE0EiiyiiNS1_21identity_decomposer_tEEEvPT5_SB_PT3_PKSC_PT1_PKSG_PT2_PKSK_T4_iiT6__param_9];
	shfl.sync.idx.b32	%r946|%p106, %r2229, %r223, 31, -1;
	add.s32 	%r227, %r224, %r946;
	shr.u32 	%r947, %r2227, %r2096;
	and.b32  	%r943, %r947, %r221;
	mov.b32 	%r923, 1;
	// begin inline asm
	{
    .reg .pred p;
    and.b32 %r921, %r943, %r923;    setp.ne.u32 p, %r921, 0;
    vote.ballot.sync.b32 %r921, p, 0xffffffff;
    @!p not.b32 %r921, %r921;
}

	// end inline asm
	mov.b32 	%r926, 2;
	// begin inline asm
	{
    .reg .pred p;
    and.b32 %r924, %r943, %r926;    setp.ne.u32 p, %r924, 0;
    vote.ballot.sync.b32 %r924, p, 0xffffffff;
    @!p not.b32 %r924, %r924;
}

	// end inline asm
	and.b32  	%r948, %r924, %r921;
	mov.b32 	%r929, 4;
	// begin inline asm
	{
    .reg .pred p;
    and.b32 %r927, %r943, %r929;    setp.ne.u32 p, %r927, 0;
    vote.ballot.sync.b32 %r927, p, 0xffffffff;
    @!p not.b32 %r927, %r927;
}

	// end inline asm
	and.b32  	%r949, %r927, %r948;
	mov.b32 	%r932, 8;
	// begin inline asm
	{
    .reg .pred p;
    and.b32 %r930, %r943, %r932;    setp.ne.u32 p, %r930, 0;
    vote.ballot.sync.b32 %r930, p, 0xffffffff;
    @!p not.b32 %r930, %r930;
}

	// end inline asm
	and.b32  	%r950, %r930, %r949;
	mov.b32 	%r935, 16;
	// begin inline asm
	{
    .reg .pred p;
    and.b32 %r933, %r943, %r935;    setp.ne.u32 p, %r933, 0;
    vote.ballot.sync.b32 %r933, p, 0xffffffff;
    @!p not.b32 %r933, %r933;
}

	// end inline asm
	and.b32  	%r951, %r933, %r950;
	mov.b32 	%r938, 32;
	// begin inline asm
	{
    .reg .pred p;
    and.b32 %r936, %r943, %r938;    setp.ne.u32 p, %r936, 0;
    vote.ballot.sync.b32 %r936, p, 0xffffffff;
    @!p not.b32 %r936, %r936;
}

	// end inline asm
	and.b32  	%r952, %r936, %r951;
	mov.b32 	%r941, 64;
	// begin inline asm
	{
    .reg .pred p;
    and.b32 %r939, %r943, %r941;    setp.ne.u32 p, %r939, 0;
    vote.ballot.sync.b32 %r939, p, 0xffffffff;
    @!p not.b32 %r939, %r939;
}

	// end inline asm
	and.b32  	%r953, %r939, %r952;
	mov.b32 	%r944, 128;
	// begin inline asm
	{
    .reg .pred p;
    and.b32 %r942, %r943, %r944;    setp.ne.u32 p, %r942, 0;
    vote.ballot.sync.b32 %r942, p, 0xffffffff;
    @!p not.b32 %r942, %r942;
}

	// end inline asm
	and.b32  	%r954, %r942, %r953;
	clz.b32 	%r955, %r954;
	sub.s32 	%r229, 31, %r955;
	and.b32  	%r956, %r878, %r954;
	popc.b32 	%r230, %r956;
	setp.ne.s32 	%p107, %r443, %r229;
	mov.b32 	%r2230, 0;
	@%p107 bra 	$L__BB129_183;
	shl.b32 	%r957, %r943, 2;
	add.s32 	%r958, %r219, %r957;
	atom.shared.add.u32 	%r2230, [%r958], %r230;
$L__BB129_183:
	ld.param.u32 	%r2097, [_ZN3cub18CUB_300001_SM_10006detail10radix_sort29DeviceRadixSortOnesweepKernelINS1_5radix10policy_hubIiiyE10Policy1000ELNS0_9SortOrderE0EiiyiiNS1_21identity_decomposer_tEEEvPT5_SB_PT3_PKSC_PT1_PKSG_PT2_PKSK_T4_iiT6__param_9];
	shfl.sync.idx.b32	%r984|%p108, %r2230, %r229, 31, -1;
	add.s32 	%r233, %r230, %r984;
	shr.u32 	%r985, %r2226, %r2097;
	and.b32  	%r981, %r985, %r221;
	mov.b32 	%r961, 1;
	// begin inline asm
	{
    .reg .pred p;
    and.b32 %r959, %r981, %r961;    setp.ne.u32 p, %r959, 0;
    vote.ballot.sync.b32 %r959, p, 0xffffffff;
    @!p not.b32 %r959, %r959;
}

	// end inline asm
	mov.b32 	%r964, 2;
	// begin inline asm
	{
    .reg .pred p;
    and.b32 %r962, %r981, %r964;    setp.ne.u32 p, %r962, 0;
    vote.ballot.sync.b32 %r962, p, 0xffffffff;
    @!p not.b32 %r962, %r962;
}

	// end inline asm
	and.b32  	%r986, %r962, %r959;
	mov.b32 	%r967, 4;
	// begin inline asm
	{
    .reg .pred p;
    and.b32 %r965, %r981, %r967;    setp.ne.u32 p, %r965, 0;
    vote.ballot.sync.b32 %r965, p, 0xffffffff;
    @!p not.b32 %r965, %r965;
}

	// end inline asm
	and.b32  	%r987, %r965, %r986;
	mov.b32 	%r970, 8;
	// begin inline asm
	{
    .reg .pred p;
    and.b32 %r968, %r981, %r970;    setp.ne.u32 p, %r968, 0;
    vote.ballot.sync.b32 %r968, p, 0xffffffff;
    @!p not.b32 %r968, %r968;
}

	// end inline asm
	and.b32  	%r988, %r968, %r987;
	mov.b32 	%r973, 16;
	// begin inline asm
	{
    .reg .pred p;
    and.b32 %r971, %r981, %r973;    setp.ne.u32 p, %r971, 0;
    vote.ballot.sync.b32 %r971, p, 0xffffffff;
    @!p not.b32 %r971, %r971;
}

	// end inline asm
	and.b32  	%r989, %r971, %r988;
	mov.b32 	%r976, 32;
	// begin inline asm
	{
    .reg .pred p;
    and.b32 %r974, %r981, %r976;    setp.ne.u32 p, %r974, 0;
    vote.ballot.sync.b32 %r974, p, 0xffffffff;
    @!p not.b32 %r974, %r974;
}

	// end inline asm
	and.b32  	%r990, %r974, %r989;
	mov.b32 	%r979, 64;
	// begin inline asm
	{
    .reg .pred p;
    and.b32 %r977, %r981, %r979;    setp.ne.u32 p, %r977, 0;
    vote.ballot.sync.b32 %r977, p, 0xffffffff;
    @!p not.b32 %r977, %r977;
}

	// end inline asm
	and.b32  	%r991, %r977, %r990;
	mov.b32 	%r982, 128;
	// begin inline asm
	{
    .reg .pred p;
    and.b32 %r980, %r981, %r982;    setp.ne.u32 p, %r980, 0;
    vote.ballot.sync.b32 %r980, p, 0xffffffff;
    @!p not.b32 %r980, %r980;
}

	// end inline asm
	and.b32  	%r992, %r980, %r991;
	clz.b32 	%r993, %r992;
	sub.s32 	%r235, 31, %r993;
	and.b32  	%r994, %r878, %r992;
	popc.b32 	%r236, %r994;
	setp.ne.s32 	%p109, %r443, %r235;
	mov.b32 	%r2231, 0;
	@%p109 bra 	$L__BB129_185;
	shl.b32 	%r995, %r981, 2;
	add.s32 	%r996, %r219, %r995;
	atom.shared.add.u32 	%r2231, [%r996], %r236;
$L__BB129_185:
	ld.param.u32 	%r2098, [_ZN3cub18CUB_300001_SM_10006detail10radix_sort29DeviceRadixSortOnesweepKernelINS1_5radix10policy_hubIiiyE10Policy1000ELNS0_9SortOrderE0EiiyiiNS1_21identity_decomposer_tEEEvPT5_SB_PT3_PKSC_PT1_PKSG_PT2_PKSK_T4_iiT6__param_9];
	shfl.sync.idx.b32	%r1022|%p110, %r2231, %r235, 31, -1;
	add.s32 	%r239, %r236, %r1022;
	shr.u32 	%r1023, %r2225, %r2098;
	and.b32  	%r1019, %r1023, %r221;
	mov.b32 	%r999, 1;
	// begin inline asm
	{
    .reg .pred p;
    and.b32 %r997, %r1019, %r999;    setp.ne.u32 p, %r997, 0;
    vote.ballot.sync.b32 %r997, p, 0xffffffff;
    @!p not.b32 %r997, %r997;
}

	// end inline asm
	mov.b32 	%r1002, 2;
	// begin inline asm
	{
    .reg .pred p;
    and.b32 %r1000, %r1019, %r1002;    setp.ne.u32 p, %r1000, 0;
    vote.ballot.sync.b32 %r1000, p, 0xffffffff;
    @!p not.b32 %r1000, %r1000;
}

	// end inline asm
	and.b32  	%r1024, %r1000, %r997;
	mov.b32 	%r1005, 4;
	// begin inline asm
	{
    .reg .pred p;
    and.b32 %r1003, %r1019, %r1005;    setp.ne.u32 p, %r1003, 0;
    vote.ballot.sync.b32 %r1003, p, 0xffffffff;
    @!p not.b32 %r1003, %r1003;
}

	// end inline asm
	and.b32  	%r1025, %r1003, %r1024;
	mov.b32 	%r1008, 8;
	// begin inline asm
	{
    .reg .pred p;
    and.b32 %r1006, %r1019, %r1008;    setp.ne.u32 p, %r1006, 0;
    vote.ballot.sync.b32 %r1006, p, 0xffffffff;
    @!p not.b32 %r1006, %r1006;
}

	// end inline asm
	and.b32  	%r1026, %r1006, %r1025;
	mov.b32 	%r1011, 16;
	// begin inline asm
	{
    .reg .pred p;
    and.b32 %r1009, %r1019, %r1011;    setp.ne.u32 p, %r1009, 0;
    vote.ballot.sync.b32 %r1009, p, 0xffffffff;
    @!p not.b32 %r1009, %r1009;
}

	// end inline asm
	and.b32  	%r1027, %r1009, %r1026;
	mov.b32 	%r1014, 32;
	// begin inline asm
	{
    .reg .pred p;
    and.b32 %r1012, %r1019, %r1014;    setp.ne.u32 p, %r1012, 0;
    vote.ballot.sync.b32 %r1012, p, 0xffffffff;
    @!p not.b32 %r1012, %r1012;
}

	// end inline asm
	and.b32  	%r1028, %r1012, %r1027;
	mov.b32 	%r1017, 64;
	// begin inline asm
	{
    .reg .pred p;
    and.b32 %r1015, %r1019, %r1017;    setp.ne.u32 p, %r1015, 0;
    vote.ballot.sync.b32 %r1015, p, 0xffffffff;
    @!p not.b32 %r1015, %r1015;
}

	// end inline asm
	and.b32  	%r1029, %r1015, %r1028;
	mov.b32 	%r1020, 128;
	// begin inline asm
	{
    .reg .pred p;
    and.b32 %r1018, %r1019, %r1020;    setp.ne.u32 p, %r1018, 0;
    vote.ballot.sync.b32 %r1018, p, 0xffffffff;
    @!p not.b32 %r1018, %r1018;
}

	// end inline asm
	and.b32  	%r1030, %r1018, %r1029;
	clz.b32 	%r1031, %r1030;
	sub.s32 	%r241, 31, %r1031;
	and.b32  	%r1032, %r878, %r1030;
	popc.b32 	%r242, %r1032;
	setp.ne.s32 	%p111, %r443, %r241;
	mov.b32 	%r2232, 0;
	@%p111 bra 	$L__BB129_187;
	shl.b32 	%r1033, %r1019, 2;
	add.s32 	%r1034, %r219, %r1033;
	atom.shared.add.u32 	%r2232, [%r1034], %r242;
$L__BB129_187:
	ld.param.u32 	%r2099, [_ZN3cub18CUB_300001_SM_10006detail10radix_sort29DeviceRadixSortOnesweepKernelINS1_5radix10policy_hubIiiyE10Policy1000ELNS0_9SortOrderE0EiiyiiNS1_21identity_decomposer_tEEEvPT5_SB_PT3_PKSC_PT1_PKSG_PT2_PKSK_T4_iiT6__param_9];
	shfl.sync.idx.b32	%r1060|%p112, %r2232, %r241, 31, -1;
	add.s32 	%r245, %r242, %r1060;
	shr.u32 	%r1061, %r2224, %r2099;
	and.b32  	%r1057, %r1061, %r221;
	mov.b32 	%r1037, 1;
	// begin inline asm
	{
    .reg .pred p;
    and.b32 %r1035, %r1057, %r1037;    setp.ne.u32 p, %r1035, 0;
    vote.ballot.sync.b32 %r1035, p, 0xffffffff;
    @!p not.b32 %r1035, %r1035;
}

	// end inline asm
	mov.b32 	%r1040, 2;
	// begin inline asm
	{
    .reg .pred p;
    and.b32 %r1038, %r1057, %r1040;    setp.ne.u32 p, %r1038, 0;
    vote.ballot.sync.b32 %r1038, p, 0xffffffff;
    @!p not.b32 %r1038, %r1038;
}

	// end inline asm
	and.b32  	%r1062, %r1038, %r1035;
	mov.b32 	%r1043, 4;
	// begin inline asm
	{
    .reg .pred p;
    and.b32 %r1041, %r1057, %r1043;    setp.ne.u32 p, %r1041, 0;
    vote.ballot.sync.b32 %r1041, p, 0xffffffff;
    @!p not.b32 %r1041, %r1041;
}

	// end inline asm
	and.b32  	%r1063, %r1041, %r1062;
	mov.b32 	%r1046, 8;
	// begin inline asm
	{
    .reg .pred p;
    and.b32 %r1044, %r1057, %r1046;    setp.ne.u32 p, %r1044, 0;
    vote.ballot.sync.b32 %r1044, p, 0xffffffff;
    @!p not.b32 %r1044, %r1044;
}

	// end inline asm
	and.b32  	%r1064, %r1044, %r1063;
	mov.b32 	%r1049, 16;
	// begin inline asm
	{
    .reg .pred p;
    and.b32 %r1047, %r1057, %r1049;    setp.ne.u32 p, %r1047, 0;
    vote.ballot.sync.b32 %r1047, p, 0xffffffff;
    @!p not.b32 %r1047, %r1047;
}

	// end inline asm
	and.b32  	%r1065, %r1047, %r1064;
	mov.b32 	%r1052, 32;
	// begin inline asm
	{
    .reg .pred p;
    and.b32 %r1050, %r1057, %r1052;    setp.ne.u32 p, %r1050, 0;
    vote.ballot.sync.b32 %r1050, p, 0xffffffff;
    @!p not.b32 %r1050, %r1050;
}

	// end inline asm
	and.b32  	%r1066, %r1050, %r1065;
	mov.b32 	%r1055, 64;
	// begin inline asm
	{
    .reg .pred p;
    and.b32 %r1053, %r1057, %r1055;    setp.ne.u32 p, %r1053, 0;
    vote.ballot.sync.b32 %r1053, p, 0xffffffff;
    @!p not.b32 %r1053, %r1053;
}

	// end inline asm
	and.b32  	%r1067, %r1053, %r1066;
	mov.b32 	%r1058, 128;
	// begin inline asm
	{
    .reg .pred p;
    and.b32 %r1056, %r1057, %r1058;    setp.ne.u32 p, %r1056, 0;
    vote.ballot.sync.b32 %r1056, p, 0xffffffff;
    @!p not.b32 %r1056, %r1056;
}

	// end inline asm
	and.b32  	%r1068, %r1056, %r1067;
	clz.b32 	%r1069, %r1068;
	sub.s32 	%r247, 31, %r1069;
	and.b32  	%r1070, %r878, %r1068;
	popc.b32 	%r248, %r1070;
	setp.ne.s32 	%p113, %r443, %r247;
	mov.b32 	%r2233, 0;
	@%p113 bra 	$L__BB129_189;
	shl.b32 	%r1071, %r1057, 2;
	add.s32 	%r1072, %r219, %r1071;
	atom.shared.add.u32 	%r2233, [%r1072], %r248;
$L__BB129_189:
	ld.param.u32 	%r2100, [_ZN3cub18CUB_300001_SM_10006detail10radix_sort29DeviceRadixSortOnesweepKernelINS1_5radix10policy_hubIiiyE10Policy1000ELNS0_9SortOrderE0EiiyiiNS1_21identity_decomposer_tEEEvPT5_SB_PT3_PKSC_PT1_PKSG_PT2_PKSK_T4_iiT6__param_9];
	shfl.sync.idx.b32	%r1098|%p114, %r2233, %r247, 31, -1;
	add.s32 	%r251, %r248, %r1098;
	shr.u32 	%r1099, %r2223, %r2100;
	and.b32  	%r1095, %r1099, %r221;
	mov.b32 	%r1075, 1;
	// begin inline asm
	{
    .reg .pred p;
    and.b32 %r1073, %r1095, %r1075;    setp.ne.u32 p, %r1073, 0;
    vote.ballot.sync.b32 %r1073, p, 0xffffffff;
    @!p not.b32 %r1073, %r1073;
}

	// end inline asm
	mov.b32 	%r1078, 2;
	// begin inline asm
	{
    .reg .pred p;
    and.b32 %r1076, %r1095, %r1078;    setp.ne.u32 p, %r1076, 0;
    vote.ballot.sync.b32 %r1076, p, 0xffffffff;
    @!p not.b32 %r1076, %r1076;
}

	// end inline asm
	and.b32  	%r1100, %r1076, %r1073;
	mov.b32 	%r1081, 4;
	// begin inline asm
	{
    .reg .pred p;
    and.b32 %r1079, %r1095, %r1081;    setp.ne.u32 p, %r1079, 0;
    vote.ballot.sync.b32 %r1079, p, 0xffffffff;
    @!p not.b32 %r1079, %r1079;
}

	// end inline asm
	and.b32  	%r1101, %r1079, %r1100;
	mov.b32 	%r1084, 8;
	// begin inline asm
	{
    .reg .pred p;
    and.b32 %r1082, %r1095, %r1084;    setp.ne.u32 p, %r1082, 0;
    vote.ballot.sync.b32 %r1082, p, 0xffffffff;
    @!p not.b32 %r1082, %r1082;
}

	// end inline asm
	and.b32  	%r1102, %r1082, %r1101;
	mov.b32 	%r1087, 16;
	// begin inline asm
	{
    .reg .pred p;
    and.b32 %r1085, %r1095, %r1087;    setp.ne.u32 p, %r1085, 0;
    vote.ballot.sync.b32 %r1085, p, 0xffffffff;
    @!p not.b32 %r1085, %r1085;
}

	// end inline asm
	and.b32  	%r1103, %r1085, %r1102;
	mov.b32 	%r1090, 32;
	// begin inline asm
	{
    .reg .pred p;
    and.b32 %r1088, %r1095, %r1090;    setp.ne.u32 p, %r1088, 0;
    vote.ballot.sync.b32 %r1088, p, 0xffffffff;
    @!p not.b32 %r1088, %r1088;
}

	// end inline asm
	and.b32  	%r1104, %r1088, %r1103;
	mov.b32 	%r1093, 64;
	// begin inline asm
	{
    .reg .pred p;
    and.b32 %r1091, %r1095, %r1093;    setp.ne.u32 p, %r1091, 0;
    vote.ballot.sync.b32 %r1091, p, 0xffffffff;
    @!p not.b32 %r1091, %r1091;
}

	// end inline asm
	and.b32  	%r1105, %r1091, %r1104;
	mov.b32 	%r1096, 128;
	// begin inline asm
	{
    .reg .pred p;
    and.b32 %r1094, %r1095, %r1096;    setp.ne.u32 p, %r1094, 0;
    vote.ballot.sync.b32 %r1094, p, 0xffffffff;
    @!p not.b32 %r1094, %r1094;
}

	// end inline asm
	and.b32  	%r1106, %r1094, %r1105;
	clz.b32 	%r1107, %r1106;
	sub.s32 	%r253, 31, %r1107;
	and.b32  	%r1108, %r878, %r1106;
	popc.b32 	%r254, %r1108;
	setp.ne.s32 	%p115, %r443, %r253;
	mov.b32 	%r2234, 0;
	@%p115 bra 	$L__BB129_191;
	shl.b32 	%r1109, %r1095, 2;
	add.s32 	%r1110, %r219, %r1109;
	atom.shared.add.u32 	%r2234, [%r1110], %r254;
$L__BB129_191:
	ld.param.u32 	%r2101, [_ZN3cub18CUB_300001_SM_10006detail10radix_sort29DeviceRadixSortOnesweepKernelINS1_5radix10policy_hubIiiyE10Policy1000ELNS0_9SortOrderE0EiiyiiNS1_21identity_decomposer_tEEEvPT5_SB_PT3_PKSC_PT1_PKSG_PT2_PKSK_T4_iiT6__param_9];
	shfl.sync.idx.b32	%r1136|%p116, %r2234, %r253, 31, -1;
	add.s32 	%r257, %r254, %r1136;
	shr.u32 	%r1137, %r2222, %r2101;
	and.b32  	%r1133, %r1137, %r221;
	mov.b32 	%r1113, 1;
	// begin inline asm
	{
    .reg .pred p;
    and.b32 %r1111, %r1133, %r1113;    setp.ne.u32 p, %r1111, 0;
    vote.ballot.sync.b32 %r1111, p, 0xffffffff;
    @!p not.b32 %r1111, %r1111;
}

	// end inline asm
	mov.b32 	%r1116, 2;
	// begin inline asm
	{
    .reg .pred p;
    and.b32 %r1114, %r1133, %r1116;    setp.ne.u32 p, %r1114, 0;
    vote.ballot.sync.b32 %r1114, p, 0xffffffff;
    @!p not.b32 %r1114, %r1114;
}

	// end inline asm
	and.b32  	%r1138, %r1114, %r1111;
	mov.b32 	%r1119, 4;
	// begin inline asm
	{
    .reg .pred p;
    and.b32 %r1117, %r1133, %r1119;    setp.ne.u32 p, %r1117, 0;
    vote.ballot.sync.b32 %r1117, p, 0xffffffff;
    @!p not.b32 %r1117, %r1117;
}

	// end inline asm
	and.b32  	%r1139, %r1117, %r1138;
	mov.b32 	%r1122, 8;
	// begin inline asm
	{
    .reg .pred p;
    and.b32 %r1120, %r1133, %r1122;    setp.ne.u32 p, %r1120, 0;
    vote.ballot.sync.b32 %r1120, p, 0xffffffff;
    @!p not.b32 %r1120, %r1120;
}

	// end inline asm
	and.b32  	%r1140, %r1120, %r1139;
	mov.b32 	%r1125, 16;
	// begin inline asm
	{
    .reg .pred p;
    and.b32 %r1123, %r1133, %r1125;    setp.ne.u32 p, %r1123, 0;
    vote.ballot.sync.b32 %r1123, p, 0xffffffff;
    @!p not.b32 %r1123, %r1123;
}

	// end inline asm
	and.b32  	%r1141, %r1123, %r1140;
	mov.b32 	%r1128, 32;
	// begin inline asm
	{
    .reg .pred p;
    and.b32 %r1126, %r1133, %r1128;    setp.ne.u32 p, %r1126, 0;
    vote.ballot.sync.b32 %r1126, p, 0xffffffff;
    @!p not.b32 %r1126, %r1126;
}

	// end inline asm
	and.b32  	%r1142, %r1126, %r1141;
	mov.b32 	%r1131, 64;
	// begin inline asm
	{
    .reg .pred p;
    and.b32 %r1129, %r1133, %r1131;    setp.ne.u32 p, %r1129, 0;
    vote.ballot.sync.b32 %r1129, p, 0xffffffff;
    @!p not.b32 %r1129, %r1129;
}

	// end inline asm
	and.b32  	%r1143, %r1129, %r1142;
	mov.b32 	%r1134, 128;
	// begin inline asm
	{
    .reg .pred p;
    and.b32 %r1132, %r1133, %r1134;    setp.ne.u32 p, %r1132, 0;
    vote.ballot.sync.b32 %r1132, p, 0xffffffff;
    @!p not.b32 %r1132, %r1132;
}

	// end inline asm
	and.b32  	%r1144, %r1132, %r1143;
	clz.b32 	%r1145, %r1144;
	sub.s32 	%r259, 31, %r1145;
	and.b32  	%r1146, %r878, %r1144;
	popc.b32 	%r260, %r1146;
	setp.ne.s32 	%p117, %r443, %r259;
	mov.b32 	%r2235, 0;
	@%p117 bra 	$L__BB129_193;
	shl.b32 	%r1147, %r1133, 2;
	add.s32 	%r1148, %r219, %r1147;
	atom.shared.add.u32 	%r2235, [%r1148], %r260;
$L__BB129_193:
	ld.param.u32 	%r2102, [_ZN3cub18CUB_300001_SM_10006detail10radix_sort29DeviceRadixSortOnesweepKernelINS1_5radix10policy_hubIiiyE10Policy1000ELNS0_9SortOrderE0EiiyiiNS1_21identity_decomposer_tEEEvPT5_SB_PT3_PKSC_PT1_PKSG_PT2_PKSK_T4_iiT6__param_9];
	shfl.sync.idx.b32	%r1174|%p118, %r2235, %r259, 31, -1;
	add.s32 	%r263, %r260, %r1174;
	shr.u32 	%r1175, %r2221, %r2102;
	and.b32  	%r1171, %r1175, %r221;
	mov.b32 	%r1151, 1;
	// begin inline asm
	{
    .reg .pred p;
    and.b32 %r1149, %r1171, %r1151;    setp.ne.u32 p, %r1149, 0;
    vote.ballot.sync.b32 %r1149, p, 0xffffffff;
    @!p not.b32 %r1149, %r1149;
}

	// end inline asm
	mov.b32 	%r1154, 2;
	// begin inline asm
	{
    .reg .pred p;
    and.b32 %r1152, %r1171, %r1154;    setp.ne.u32 p, %r1152, 0;
    vote.ballot.sync.b32 %r1152, p, 0xffffffff;
    @!p not.b32 %r1152, %r1152;
}

	// end inline asm
	and.b32  	%r1176, %r1152, %r1149;
	mov.b32 	%r1157, 4;
	// begin inline asm
	{
    .reg .pred p;
    and.b32 %r1155, %r1171, %r1157;    setp.ne.u32 p, %r1155, 0;
    vote.ballot.sync.b32 %r1155, p, 0xffffffff;
    @!p not.b32 %r1155, %r1155;
}

	// end inline asm
	and.b32  	%r1177, %r1155, %r1176;
	mov.b32 	%r1160, 8;
	// begin inline asm
	{
    .reg .pred p;
    and.b32 %r1158, %r1171, %r1160;    setp.ne.u32 p, %r1158, 0;
    vote.ballot.sync.b32 %r1158, p, 0xffffffff;
    @!p not.b32 %r1158, %r1158;
}

	// end inline asm
	and.b32  	%r1178, %r1158, %r1177;
	mov.b32 	%r1163, 16;
	// begin inline asm
	{
    .reg .pred p;
    and.b32 %r1161, %r1171, %r1163;    setp.ne.u32 p, %r1161, 0;
    vote.ballot.sync.b32 %r1161, p, 0xffffffff;
    @!p not.b32 %r1161, %r1161;
}

	// end inline asm
	and.b32  	%r1179, %r1161, %r1178;
	mov.b32 	%r1166, 32;
	// begin inline asm
	{
    .reg .pred p;
    and.b32 %r1164, %r1171, %r1166;    setp.ne.u32 p, %r1164, 0;
    vote.ballot.sync.b32 %r1164, p, 0xffffffff;
    @!p not.b32 %r1164, %r1164;
}

	// end inline asm
	and.b32  	%r1180, %r1164, %r1179;
	mov.b32 	%r1169, 64;
	// begin inline asm
	{
    .reg .pred p;
    and.b32 %r1167, %r1171, %r1169;    setp.ne.u32 p, %r1167, 0;
    vote.ballot.sync.b32 %r1167, p, 0xffffffff;
    @!p not.b32 %r1167, %r1167;
}

	// end inline asm
	and.b32  	%r1181, %r1167, %r1180;
	mov.b32 	%r1172, 128;
	// begin inline asm
	{
    .reg .pred p;
    and.b32 %r1170, %r1171, %r1172;    setp.ne.u32 p, %r1170, 0;
    vote.ballot.sync.b32 %r1170, p, 0xffffffff;
    @!p not.b32 %r1170, %r1170;
}

	// end inline asm
	and.b32  	%r1182, %r1170, %r1181;
	clz.b32 	%r1183, %r1182;
	sub.s32 	%r265, 31, %r1183;
	and.b32  	%r1184, %r878, %r1182;
	popc.b32 	%r266, %r1184;
	setp.ne.s32 	%p119, %r443, %r265;
	mov.b32 	%r2236, 0;
	@%p119 bra 	$L__BB129_195;
	shl.b32 	%r1185, %r1171, 2;
	add.s32 	%r1186, %r219, %r1185;
	atom.shared.add.u32 	%r2236, [%r1186], %r266;
$L__BB129_195:
	ld.param.u32 	%r2103, [_ZN3cub18CUB_300001_SM_10006detail10radix_sort29DeviceRadixSortOnesweepKernelINS1_5radix10policy_hubIiiyE10Policy1000ELNS0_9SortOrderE0EiiyiiNS1_21identity_decomposer_tEEEvPT5_SB_PT3_PKSC_PT1_PKSG_PT2_PKSK_T4_iiT6__param_9];
	shfl.sync.idx.b32	%r1212|%p120, %r2236, %r265, 31, -1;
	add.s32 	%r269, %r266, %r1212;
	shr.u32 	%r1213, %r2220, %r2103;
	and.b32  	%r1209, %r1213, %r221;
	mov.b32 	%r1189, 1;
	// begin inline asm
	{
    .reg .pred p;
    and.b32 %r1187, %r1209, %r1189;    setp.ne.u32 p, %r1187, 0;
    vote.ballot.sync.b32 %r1187, p, 0xffffffff;
    @!p not.b32 %r1187, %r1187;
}

	// end inline asm
	mov.b32 	%r1192, 2;
	// begin inline asm
	{
    .reg .pred p;
    and.b32 %r1190, %r1209, %r1192;    setp.ne.u32 p, %r1190, 0;
    vote.ballot.sync.b32 %r1190, p, 0xffffffff;
    @!p not.b32 %r1190, %r1190;
}

	// end inline asm
	and.b32  	%r1214, %r1190, %r1187;
	mov.b32 	%r1195, 4;
	// begin inline asm
	{
    .reg .pred p;
    and.b32 %r1193, %r1209, %r1195;    setp.ne.u32 p, %r1193, 0;
    vote.ballot.sync.b32 %r1193, p, 0xffffffff;
    @!p not.b32 %r1193, %r1193;
}

	// end inline asm
	and.b32  	%r1215, %r1193, %r1214;
	mov.b32 	%r1198, 8;
	// begin inline asm
	{
    .reg .pred p;
    and.b32 %r1196, %r1209, %r1198;    setp.ne.u32 p, %r1196, 0;
    vote.ballot.sync.b32 %r1196, p, 0xffffffff;
    @!p not.b32 %r1196, %r1196;
}

	// end inline asm
	and.b32  	%r1216, %r1196, %r1215;
	mov.b32 	%r1201, 16;
	// begin inline asm
	{
    .reg .pred p;
    and.b32 %r1199, %r1209, %r1201;    setp.ne.u32 p, %r1199, 0;
    vote.ballot.sync.b32 %r1199, p, 0xffffffff;
    @!p not.b32 %r1199, %r1199;
}

	// end inline asm
	and.b32  	%r1217, %r1199, %r1216;
	mov.b32 	%r1204, 32;
	// begin inline asm
	{
    .reg .pred p;
    and.b32 %r1202, %r1209, %r1204;    setp.ne.u32 p, %r1202, 0;
    vote.ballot.sync.b32 %r1202, p, 0xffffffff;
    @!p not.b32 %r1202, %r1202;
}

	// end inline asm
	and.b32  	%r1218, %r1202, %r1217;
	mov.b32 	%r1207, 64;
	// begin inline asm
	{
    .reg .pred p;
    and.b32 %r1205, %r1209, %r1207;    setp.ne.u32 p, %r1205, 0;
    vote.ballot.sync.b32 %r1205, p, 0xffffffff;
    @!p not.b32 %r1205, %r1205;
}

	// end inline asm
	and.b32  	%r1219, %r1205, %r1218;
	mov.b32 	%r1210, 128;
	// begin inline asm
	{
    .reg .pred p;
    and.b32 %r1208, %r1209, %r1210;    setp.ne.u32 p, %r1208, 0;
    vote.ballot.sync.b32 %r1208, p, 0xffffffff;
    @!p not.b32 %r1208, %r1208;
}

	// end inline asm
	and.b32  	%r1220, %r1208, %r1219;
	clz.b32 	%r1221, %r1220;
	sub.s32 	%r271, 31, %r1221;
	and.b32  	%r1222, %r878, %r1220;
	popc.b32 	%r272, %r1222;
	setp.ne.s32 	%p121, %r443, %r271;
	mov.b32 	%r2237, 0;
	@%p121 bra 	$L__BB129_197;
	shl.b32 	%r1223, %r1209, 2;
	add.s32 	%r1224, %r219, %r1223;
	atom.shared.add.u32 	%r2237, [%r1224], %r272;
$L__BB129_197:
	ld.param.u32 	%r2104, [_ZN3cub18CUB_300001_SM_10006detail10radix_sort29DeviceRadixSortOnesweepKernelINS1_5radix10policy_hubIiiyE10Policy1000ELNS0_9SortOrderE0EiiyiiNS1_21identity_decomposer_tEEEvPT5_SB_PT3_PKSC_PT1_PKSG_PT2_PKSK_T4_iiT6__param_9];
	shfl.sync.idx.b32	%r1250|%p122, %r2237, %r271, 31, -1;
	add.s32 	%r275, %r272, %r1250;
	shr.u32 	%r1251, %r2219, %r2104;
	and.b32  	%r1247, %r1251, %r221;
	mov.b32 	%r1227, 1;
	// begin inline asm
	{
    .reg .pred p;
    and.b32 %r1225, %r1247, %r1227;    setp.ne.u32 p, %r1225, 0;
    vote.ballot.sync.b32 %r1225, p, 0xffffffff;
    @!p not.b32 %r1225, %r1225;
}

	// end inline asm
	mov.b32 	%r1230, 2;
	// begin inline asm
	{
    .reg .pred p;
    and.b32 %r1228, %r1247, %r1230;    setp.ne.u32 p, %r1228, 0;
    vote.ballot.sync.b32 %r1228, p, 0xffffffff;
    @!p not.b32 %r1228, %r1228;
}

	// end inline asm
	and.b32  	%r1252, %r1228, %r1225;
	mov.b32 	%r1233, 4;
	// begin inline asm
	{
    .reg .pred p;
    and.b32 %r1231, %r1247, %r1233;    setp.ne.u32 p, %r1231, 0;
    vote.ballot.sync.b32 %r1231, p, 0xffffffff;
    @!p not.b32 %r1231, %r1231;
}

	// end inline asm
	and.b32  	%r1253, %r1231, %r1252;
	mov.b32 	%r1236, 8;
	// begin inline asm
	{
    .reg .pred p;
    and.b32 %r1234, %r1247, %r1236;    setp.ne.u32 p, %r1234, 0;
    vote.ballot.sync.b32 %r1234, p, 0xffffffff;
    @!p not.b32 %r1234, %r1234;
}

	// end inline asm
	and.b32  	%r1254, %r1234, %r1253;
	mov.b32 	%r1239, 16;
	// begin inline asm
	{
    .reg .pred p;
    and.b32 %r1237, %r1247, %r1239;    setp.ne.u32 p, %r1237, 0;
    vote.ballot.sync.b32 %r1237, p, 0xffffffff;
    @!p not.b32 %r1237, %r1237;
}

	// end inline asm
	and.b32  	%r1255, %r1237, %r1254;
	mov.b32 	%r1242, 32;
	// begin inline asm
	{
    .reg .pred p;
    and.b32 %r1240, %r1247, %r1242;    setp.ne.u32 p, %r1240, 0;
    vote.ballot.sync.b32 %r1240, p, 0xffffffff;
    @!p not.b32 %r1240, %r1240;
}

	// end inline asm
	and.b32  	%r1256, %r1240, %r1255;
	mov.b32 	%r1245, 64;
	// begin inline asm
	{
    .reg .pred p;
    and.b32 %r1243, %r1247, %r1245;    setp.ne.u32 p, %r1243, 0;
    vote.ballot.sync.b32 %r1243, p, 0xffffffff;
    @!p not.b32 %r1243, %r1243;
}

	// end inline asm
	and.b32  	%r1257, %r1243, %r1256;
	mov.b32 	%r1248, 128;
	// begin inline asm
	{
    .reg .pred p;
    and.b32 %r1246, %r1247, %r1248;    setp.ne.u32 p, %r1246, 0;
    vote.ballot.sync.b32 %r1246, p, 0xffffffff;
    @!p not.b32 %r1246, %r1246;
}

	// end inline asm
	and.b32  	%r1258, %r1246, %r1257;
	clz.b32 	%r1259, %r1258;
	sub.s32 	%r277, 31, %r1259;
	and.b32  	%r1260, %r878, %r1258;
	popc.b32 	%r278, %r1260;
	setp.ne.s32 	%p123, %r443, %r277;
	mov.b32 	%r2238, 0;
	@%p123 bra 	$L__BB129_199;
	shl.b32 	%r1265, %r1247, 2;
	add.s32 	%r1266, %r219, %r1265;
	atom.shared.add.u32 	%r2238, [%r1266], %r278;
$L__BB129_199:
	ld.param.u32 	%r2105, [_ZN3cub18CUB_300001_SM_10006detail10radix_sort29DeviceRadixSortOnesweepKernelINS1_5radix10policy_hubIiiyE10Policy1000ELNS0_9SortOrderE0EiiyiiNS1_21identity_decomposer_tEEEvPT5_SB_PT3_PKSC_PT1_PKSG_PT2_PKSK_T4_iiT6__param_9];
	shfl.sync.idx.b32	%r1292|%p124, %r2238, %r277, 31, -1;
	add.s32 	%r281, %r278, %r1292;
	shr.u32 	%r1293, %r2218, %r2105;
	and.b32  	%r1289, %r1293, %r221;
	mov.b32 	%r1269, 1;
	// begin inline asm
	{
    .reg .pred p;
    and.b32 %r1267, %r1289, %r1269;    setp.ne.u32 p, %r1267, 0;
    vote.ballot.sync.b32 %r1267, p, 0xffffffff;
    @!p not.b32 %r1267, %r1267;
}

	// end inline asm
	mov.b32 	%r1272, 2;
	// begin inline asm
	{
    .reg .pred p;
    and.b32 %r1270, %r1289, %r1272;    setp.ne.u32 p, %r1270, 0;
    vote.ballot.sync.b32 %r1270, p, 0xffffffff;
    @!p not.b32 %r1270, %r1270;
}

	// end inline asm
	and.b32  	%r1294, %r1270, %r1267;
	mov.b32 	%r1275, 4;
	// begin inline asm
	{
    .reg .pred p;
    and.b32 %r1273, %r1289, %r1275;    setp.ne.u32 p, %r1273, 0;
    vote.ballot.sync.b32 %r1273, p, 0xffffffff;
    @!p not.b32 %r1273, %r1273;
}

	// end inline asm
	and.b32  	%r1295, %r1273, %r1294;
	mov.b32 	%r1278, 8;
	// begin inline asm
	{
    .reg .pred p;
    and.b32 %r1276, %r1289, %r1278;    setp.ne.u32 p, %r1276, 0;
    vote.ballot.sync.b32 %r1276, p, 0xffffffff;
    @!p not.b32 %r1276, %r1276;
}

	// end inline asm
	and.b32  	%r1296, %r1276, %r1295;
	mov.b32 	%r1281, 16;
	// begin inline asm
	{
    .reg .pred p;
    and.b32 %r1279, %r1289, %r1281;    setp.ne.u32 p, %r1279, 0;
    vote.ballot.sync.b32 %r1279, p, 0xffffffff;
    @!p not.b32 %r1279, %r1279;
}

	// end inline asm
	and.b32  	%r1297, %r1279, %r1296;
	mov.b32 	%r1284, 32;
	// begin inline asm
	{
    .reg .pred p;
    and.b32 %r1282, %r1289, %r1284;    setp.ne.u32 p, %r1282, 0;
    vote.ballot.sync.b32 %r1282, p, 0xffffffff;
    @!p not.b32 %r1282, %r1282;
}

	// end inline asm
	and.b32  	%r1298, %r1282, %r1297;
	mov.b32 	%r1287, 64;
	// begin inline asm
	{
    .reg .pred p;
    and.b32 %r1285, %r1289, %r1287;    setp.ne.u32 p, %r1285, 0;
    vote.ballot.sync.b32 %r1285, p, 0xffffffff;
    @!p not.b32 %r1285, %r1285;
}

	// end inline asm
	and.b32  	%r1299, %r1285, %r1298;
	mov.b32 	%r1290, 128;
	// begin inline asm
	{
    .reg .pred p;
    and.b32 %r1288, %r1289, %r1290;    setp.ne.u32 p, %r1288, 0;
    vote.ballot.sync.b32 %r1288, p, 0xffffffff;
    @!p not.b32 %r1288, %r1288;
}

	// end inline asm
	and.b32  	%r1300, %r1288, %r1299;
	clz.b32 	%r1301, %r1300;
	sub.s32 	%r283, 31, %r1301;
	and.b32  	%r1302, %r878, %r1300;
	popc.b32 	%r284, %r1302;
	setp.ne.s32 	%p125, %r443, %r283;
	mov.b32 	%r2239, 0;
	@%p125 bra 	$L__BB129_201;
	shl.b32 	%r1307, %r1289, 2;
	add.s32 	%r1308, %r219, %r1307;
	atom.shared.add.u32 	%r2239, [%r1308], %r284;
$L__BB129_201:
	ld.param.u32 	%r2106, [_ZN3cub18CUB_300001_SM_10006detail10radix_sort29DeviceRadixSortOnesweepKernelINS1_5radix10policy_hubIiiyE10Policy1000ELNS0_9SortOrderE0EiiyiiNS1_21identity_decomposer_tEEEvPT5_SB_PT3_PKSC_PT1_PKSG_PT2_PKSK_T4_iiT6__param_9];
	shfl.sync.idx.b32	%r1334|%p126, %r2239, %r283, 31, -1;
	add.s32 	%r287, %r284, %r1334;
	shr.u32 	%r1335, %r2217, %r2106;
	and.b32  	%r1331, %r1335, %r221;
	mov.b32 	%r1311, 1;
	// begin inline asm
	{
    .reg .pred p;
    and.b32 %r1309, %r1331, %r1311;    setp.ne.u32 p, %r1309, 0;
    vote.ballot.sync.b32 %r1309, p, 0xffffffff;
    @!p not.b32 %r1309, %r1309;
}

	// end inline asm
	mov.b32 	%r1314, 2;
	// begin inline asm
	{
    .reg .pred p;
    and.b32 %r1312, %r1331, %r1314;    setp.ne.u32 p, %r1312, 0;
    vote.ballot.sync.b32 %r1312, p, 0xffffffff;
    @!p not.b32 %r1312, %r1312;
}

	// end inline asm
	and.b32  	%r1336, %r1312, %r1309;
	mov.b32 	%r1317, 4;
	// begin inline asm
	{
    .reg .pred p;
    and.b32 %r1315, %r1331, %r1317;    setp.ne.u32 p, %r1315, 0;
    vote.ballot.sync.b32 %r1315, p, 0xffffffff;
    @!p not.b32 %r1315, %r1315;
}

	// end inline asm
	and.b32  	%r1337, %r1315, %r1336;
	mov.b32 	%r1320, 8;
	// begin inline asm
	{
    .reg .pred p;
    and.b32 %r1318, %r1331, %r1320;    setp.ne.u32 p, %r1318, 0;
    vote.ballot.sync.b32 %r1318, p, 0xffffffff;
    @!p not.b32 %r1318, %r1318;
}

	// end inline asm
	and.b32  	%r1338, %r1318, %r1337;
	mov.b32 	%r1323, 16;
	// begin inline asm
	{
    .reg .pred p;
    and.b32 %r1321, %r1331, %r1323;    setp.ne.u32 p, %r1321, 0;
    vote.ballot.sync.b32 %r1321, p, 0xffffffff;
    @!p not.b32 %r1321, %r1321;
}

	// end inline asm
	and.b32  	%r1339, %r1321, %r1338;
	mov.b32 	%r1326, 32;
	// begin inline asm
	{
    .reg .pred p;
    and.b32 %r1324, %r1331, %r1326;    setp.ne.u32 p, %r1324, 0;
    vote.ballot.sync.b32 %r1324, p, 0xffffffff;
    @!p not.b32 %r1324, %r1324;
}

	// end inline asm
	and.b32  	%r1340, %r1324, %r1339;
	mov.b32 	%r1329, 64;
	// begin inline asm
	{
    .reg .pred p;
    and.b32 %r1327, %r1331, %r1329;    setp.ne.u32 p, %r1327, 0;
    vote.ballot.sync.b32 %r1327, p, 0xffffffff;
    @!p not.b32 %r1327, %r1327;
}

	// end inline asm
	and.b32  	%r1341, %r1327, %r1340;
	mov.b32 	%r1332, 128;
	// begin inline asm
	{
    .reg .pred p;
    and.b32 %r1330, %r1331, %r1332;    setp.ne.u32 p, %r1330, 0;
    vote.ballot.sync.b32 %r1330, p, 0xffffffff;
    @!p not.b32 %r1330, %r1330;
}

	// end inline asm
	and.b32  	%r1342, %r1330, %r1341;
	clz.b32 	%r1343, %r1342;
	sub.s32 	%r289, 31, %r1343;
	and.b32  	%r1344, %r878, %r1342;
	popc.b32 	%r290, %r1344;
	setp.ne.s32 	%p127, %r443, %r289;
	mov.b32 	%r2240, 0;
	@%p127 bra 	$L__BB129_203;
	shl.b32 	%r1349, %r1331, 2;
	add.s32 	%r1350, %r219, %r1349;
	atom.shared.add.u32 	%r2240, [%r1350], %r290;
$L__BB129_203:
	ld.param.u32 	%r2107, [_ZN3cub18CUB_300001_SM_10006detail10radix_sort29DeviceRadixSortOnesweepKernelINS1_5radix10policy_hubIiiyE10Policy1000ELNS0_9SortOrderE0EiiyiiNS1_21identity_decomposer_tEEEvPT5_SB_PT3_PKSC_PT1_PKSG_PT2_PKSK_T4_iiT6__param_9];
	shfl.sync.idx.b32	%r1376|%p128, %r2240, %r289, 31, -1;
	add.s32 	%r293, %r290, %r1376;
	shr.u32 	%r1377, %r2216, %r2107;
	and.b32  	%r1373, %r1377, %r221;
	mov.b32 	%r1353, 1;
	// begin inline asm
	{
    .reg .pred p;
    and.b32 %r1351, %r1373, %r1353;    setp.ne.u32 p, %r1351, 0;
    vote.ballot.sync.b32 %r1351, p, 0xffffffff;
    @!p not.b32 %r1351, %r1351;
}

	// end inline asm
	mov.b32 	%r1356, 2;
	// begin inline asm
	{
    .reg .pred p;
    and.b32 %r1354, %r1373, %r1356;    setp.ne.u32 p, %r1354, 0;
    vote.ballot.sync.b32 %r1354, p, 0xffffffff;
    @!p not.b32 %r1354, %r1354;
}

	// end inline asm
	and.b32  	%r1378, %r1354, %r1351;
	mov.b32 	%r1359, 4;
	// begin inline asm
	{
    .reg .pred p;
    and.b32 %r1357, %r1373, %r1359;    setp.ne.u32 p, %r1357, 0;
    vote.ballot.sync.b32 %r1357, p, 0xffffffff;
    @!p not.b32 %r1357, %r1357;
}

	// end inline asm
	and.b32  	%r1379, %r1357, %r1378;
	mov.b32 	%r1362, 8;
	// begin inline asm
	{
    .reg .pred p;
    and.b32 %r1360, %r1373, %r1362;    setp.ne.u32 p, %r1360, 0;
    vote.ballot.sync.b32 %r1360, p, 0xffffffff;
    @!p not.b32 %r1360, %r1360;
}

	// end inline asm
	and.b32  	%r1380, %r1360, %r1379;
	mov.b32 	%r1365, 16;
	// begin inline asm
	{
    .reg .pred p;
    and.b32 %r1363, %r1373, %r1365;    setp.ne.u32 p, %r1363, 0;
    vote.ballot.sync.b32 %r1363, p, 0xffffffff;
    @!p not.b32 %r1363, %r1363;
}

	// end inline asm
	and.b32  	%r1381, %r1363, %r1380;
	mov.b32 	%r1368, 32;
	// begin inline asm
	{
    .reg .pred p;
    and.b32 %r1366, %r1373, %r1368;    setp.ne.u32 p, %r1366, 0;
    vote.ballot.sync.b32 %r1366, p, 0xffffffff;
    @!p not.b32 %r1366, %r1366;
}

	// end inline asm
	and.b32  	%r1382, %r1366, %r1381;
	mov.b32 	%r1371, 64;
	// begin inline asm
	{
    .reg .pred p;
    and.b32 %r1369, %r1373, %r1371;    setp.ne.u32 p, %r1369, 0;
    vote.ballot.sync.b32 %r1369, p, 0xffffffff;
    @!p not.b32 %r1369, %r1369;
}

	// end inline asm
	and.b32  	%r1383, %r1369, %r1382;
	mov.b32 	%r1374, 128;
	// begin inline asm
	{
    .reg .pred p;
    and.b32 %r1372, %r1373, %r1374;    setp.ne.u32 p, %r1372, 0;
    vote.ballot.sync.b32 %r1372, p, 0xffffffff;
    @!p not.b32 %r1372, %r1372;
}

	// end inline asm
	and.b32  	%r1384, %r1372, %r1383;
	clz.b32 	%r1385, %r1384;
	sub.s32 	%r295, 31, %r1385;
	and.b32  	%r1386, %r878, %r1384;
	popc.b32 	%r296, %r1386;
	setp.ne.s32 	%p129, %r443, %r295;
	mov.b32 	%r2241, 0;
	@%p129 bra 	$L__BB129_205;
	shl.b32 	%r1391, %r1373, 2;
	add.s32 	%r1392, %r219, %r1391;
	atom.shared.add.u32 	%r2241, [%r1392], %r296;
$L__BB129_205:
	ld.param.u32 	%r2108, [_ZN3cub18CUB_300001_SM_10006detail10radix_sort29DeviceRadixSortOnesweepKernelINS1_5radix10policy_hubIiiyE10Policy1000ELNS0_9SortOrderE0EiiyiiNS1_21identity_decomposer_tEEEvPT5_SB_PT3_PKSC_PT1_PKSG_PT2_PKSK_T4_iiT6__param_9];
	shfl.sync.idx.b32	%r1418|%p130, %r2241, %r295, 31, -1;
	add.s32 	%r299, %r296, %r1418;
	shr.u32 	%r1419, %r2215, %r2108;
	and.b32  	%r1415, %r1419, %r221;
	mov.b32 	%r1395, 1;
	// begin inline asm
	{
    .reg .pred p;
    and.b32 %r1393, %r1415, %r1395;    setp.ne.u32 p, %r1393, 0;
    vote.ballot.sync.b32 %r1393, p, 0xffffffff;
    @!p not.b32 %r1393, %r1393;
}

	// end inline asm
	mov.b32 	%r1398, 2;
	// begin inline asm
	{
    .reg .pred p;
    and.b32 %r1396, %r1415, %r1398;    setp.ne.u32 p, %r1396, 0;
    vote.ballot.sync.b32 %r1396, p, 0xffffffff;
    @!p not.b32 %r1396, %r1396;
}

	// end inline asm
	and.b32  	%r1420, %r1396, %r1393;
	mov.b32 	%r1401, 4;
	// begin inline asm
	{
    .reg .pred p;
    and.b32 %r1399, %r1415, %r1401;    setp.ne.u32 p, %r1399, 0;
    vote.ballot.sync.b32 %r1399, p, 0xffffffff;
    @!p not.b32 %r1399, %r1399;
}

	// end inline asm
	and.b32  	%r1421, %r1399, %r1420;
	mov.b32 	%r1404, 8;
	// begin inline asm
	{
    .reg .pred p;
    and.b32 %r1402, %r1415, %r1404;    setp.ne.u32 p, %r1402, 0;
    vote.ballot.sync.b32 %r1402, p, 0xffffffff;
    @!p not.b32 %r1402, %r1402;
}

	// end inline asm
	and.b32  	%r1422, %r1402, %r1421;
	mov.b32 	%r1407, 16;
	// begin inline asm
	{
    .reg .pred p;
    and.b32 %r1405, %r1415, %r1407;    setp.ne.u32 p, %r1405, 0;
    vote.ballot.sync.b32 %r1405, p, 0xffffffff;
    @!p not.b32 %r1405, %r1405;
}

	// end inline asm
	and.b32  	%r1423, %r1405, %r1422;
	mov.b32 	%r1410, 32;
	// begin inline asm
	{
    .reg .pred p;
    and.b32 %r1408, %r1415, %r1410;    setp.ne.u32 p, %r1408, 0;
    vote.ballot.sync.b32 %r1408, p, 0xffffffff;
    @!p not.b32 %r1408, %r1408;
}

	// end inline asm
	and.b32  	%r1424, %r1408, %r1423;
	mov.b32 	%r1413, 64;
	// begin inline asm
	{
    .reg .pred p;
    and.b32 %r1411, %r1415, %r1413;    setp.ne.u32 p, %r1411, 0;
    vote.ballot.sync.b32 %r1411, p, 0xffffffff;
    @!p not.b32 %r1411, %r1411;
}

	// end inline asm
	and.b32  	%r1425, %r1411, %r1424;
	mov.b32 	%r1416, 128;
	// begin inline asm
	{
    .reg .pred p;
    and.b32 %r1414, %r1415, %r1416;    setp.ne.u32 p, %r1414, 0;
    vote.ballot.sync.b32 %r1414, p, 0xffffffff;
    @!p not.b32 %r1414, %r1414;
}

	// end inline asm
	and.b32  	%r1426, %r1414, %r1425;
	clz.b32 	%r1427, %r1426;
	sub.s32 	%r301, 31, %r1427;
	and.b32  	%r1428, %r878, %r1426;
	popc.b32 	%r302, %r1428;
	setp.ne.s32 	%p131, %r443, %r301;
	mov.b32 	%r2242, 0;
	@%p131 bra 	$L__BB129_207;
	shl.b32 	%r1433, %r1415, 2;
	add.s32 	%r1434, %r219, %r1433;
	atom.shared.add.u32 	%r2242, [%r1434], %r302;
$L__BB129_207:
	ld.param.u32 	%r2109, [_ZN3cub18CUB_300001_SM_10006detail10radix_sort29DeviceRadixSortOnesweepKernelINS1_5radix10policy_hubIiiyE10Policy1000ELNS0_9SortOrderE0EiiyiiNS1_21identity_decomposer_tEEEvPT5_SB_PT3_PKSC_PT1_PKSG_PT2_PKSK_T4_iiT6__param_9];
	shfl.sync.idx.b32	%r1460|%p132, %r2242, %r301, 31, -1;
	add.s32 	%r305, %r302, %r1460;
	shr.u32 	%r1461, %r2214, %r2109;
	and.b32  	%r1457, %r1461, %r221;
	mov.b32 	%r1437, 1;
	// begin inline asm
	{
    .reg .pred p;
    and.b32 %r1435, %r1457, %r1437;    setp.ne.u32 p, %r1435, 0;
    vote.ballot.sync.b32 %r1435, p, 0xffffffff;
    @!p not.b32 %r1435, %r1435;
}

	// end inline asm
	mov.b32 	%r1440, 2;
	// begin inline asm
	{
    .reg .pred p;
    and.b32 %r1438, %r1457, %r1440;    setp.ne.u32 p, %r1438, 0;
    vote.ballot.sync.b32 %r1438, p, 0xffffffff;
    @!p not.b32 %r1438, %r1438;
}

	// end inline asm
	and.b32  	%r1462, %r1438, %r1435;
	mov.b32 	%r1443, 4;
	// begin inline asm
	{
    .reg .pred p;
    and.b32 %r1441, %r1457, %r1443;    setp.ne.u32 p, %r1441, 0;
    vote.ballot.sync.b32 %r1441, p, 0xffffffff;
    @!p not.b32 %r1441, %r1441;
}

	// end inline asm
	and.b32  	%r1463, %r1441, %r1462;
	mov.b32 	%r1446, 8;
	// begin inline asm
	{
    .reg .pred p;
    and.b32 %r1444, %r1457, %r1446;    setp.ne.u32 p, %r1444, 0;
    vote.ballot.sync.b32 %r1444, p, 0xffffffff;
    @!p not.b32 %r1444, %r1444;
}

	// end inline asm
	and.b32  	%r1464, %r1444, %r1463;
	mov.b32 	%r1449, 16;
	// begin inline asm
	{
    .reg .pred p;
    and.b32 %r1447, %r1457, %r1449;    setp.ne.u32 p, %r1447, 0;
    vote.ballot.sync.b32 %r1447, p, 0xffffffff;
    @!p not.b32 %r1447, %r1447;
}

	// end inline asm
	and.b32  	%r1465, %r1447, %r1464;
	mov.b32 	%r1452, 32;
	// begin inline asm
	{
    .reg .pred p;
    and.b32 %r1450, %r1457, %r1452;    setp.ne.u32 p, %r1450, 0;
    vote.ballot.sync.b32 %r1450, p, 0xffffffff;
    @!p not.b32 %r1450, %r1450;
}

	// end inline asm
	and.b32  	%r1466, %r1450, %r1465;
	mov.b32 	%r1455, 64;
	// begin inline asm
	{
    .reg .pred p;
    and.b32 %r1453, %r1457, %r1455;    setp.ne.u32 p, %r1453, 0;
    vote.ballot.sync.b32 %r1453, p, 0xffffffff;
    @!p not.b32 %r1453, %r1453;
}

	// end inline asm
	and.b32  	%r1467, %r1453, %r1466;
	mov.b32 	%r1458, 128;
	// begin inline asm
	{
    .reg .pred p;
    and.b32 %r1456, %r1457, %r1458;    setp.ne.u32 p, %r1456, 0;
    vote.ballot.sync.b32 %r1456, p, 0xffffffff;
    @!p not.b32 %r1456, %r1456;
}

	// end inline asm
	and.b32  	%r1468, %r1456, %r1467;
	clz.b32 	%r1469, %r1468;
	sub.s32 	%r307, 31, %r1469;
	and.b32  	%r1470, %r878, %r1468;
	popc.b32 	%r308, %r1470;
	setp.ne.s32 	%p133, %r443, %r307;
	mov.b32 	%r2243, 0;
	@%p133 bra 	$L__BB129_209;
	shl.b32 	%r1475, %r1457, 2;
	add.s32 	%r1476, %r219, %r1475;
	atom.shared.add.u32 	%r2243, [%r1476], %r308;
$L__BB129_209:
	ld.param.u32 	%r2110, [_ZN3cub18CUB_300001_SM_10006detail10radix_sort29DeviceRadixSortOnesweepKernelINS1_5radix10policy_hubIiiyE10Policy1000ELNS0_9SortOrderE0EiiyiiNS1_21identity_decomposer_tEEEvPT5_SB_PT3_PKSC_PT1_PKSG_PT2_PKSK_T4_iiT6__param_9];
	shfl.sync.idx.b32	%r1502|%p134, %r2243, %r307, 31, -1;
	add.s32 	%r311, %r308, %r1502;
	shr.u32 	%r1503, %r2213, %r2110;
	and.b32  	%r1499, %r1503, %r221;
	mov.b32 	%r1479, 1;
	// begin inline asm
	{
    .reg .pred p;
    and.b32 %r1477, %r1499, %r1479;    setp.ne.u32 p, %r1477, 0;
    vote.ballot.sync.b32 %r1477, p, 0xffffffff;
    @!p not.b32 %r1477, %r1477;
}

	// end inline asm
	mov.b32 	%r1482, 2;
	// begin inline asm
	{
    .reg .pred p;
    and.b32 %r1480, %r1499, %r1482;    setp.ne.u32 p, %r1480, 0;
    vote.ballot.sync.b32 %r1480, p, 0xffffffff;
    @!p not.b32 %r1480, %r1480;
}

	// end inline asm
	and.b32  	%r1504, %r1480, %r1477;
	mov.b32 	%r1485, 4;
	// begin inline asm
	{
    .reg .pred p;
    and.b32 %r1483, %r1499, %r1485;    setp.ne.u32 p, %r1483, 0;
    vote.ballot.sync.b32 %r1483, p, 0xffffffff;
    @!p not.b32 %r1483, %r1483;
}

	// end inline asm
	and.b32  	%r1505, %r1483, %r1504;
	mov.b32 	%r1488, 8;
	// begin inline asm
	{
    .reg .pred p;
    and.b32 %r1486, %r1499, %r1488;    setp.ne.u32 p, %r1486, 0;
    vote.ballot.sync.b32 %r1486, p, 0xffffffff;
    @!p not.b32 %r1486, %r1486;
}

	// end inline asm
	and.b32  	%r1506, %r1486, %r1505;
	mov.b32 	%r1491, 16;
	// begin inline asm
	{
    .reg .pred p;
    and.b32 %r1489, %r1499, %r1491;    setp.ne.u32 p, %r1489, 0;
    vote.ballot.sync.b32 %r1489, p, 0xffffffff;
    @!p not.b32 %r1489, %r1489;
}

	// end inline asm
	and.b32  	%r1507, %r1489, %r1506;
	mov.b32 	%r1494, 32;
	// begin inline asm
	{
    .reg .pred p;
    and.b32 %r1492, %r1499, %r1494;    setp.ne.u32 p, %r1492, 0;
    vote.ballot.sync.b32 %r1492, p, 0xffffffff;
    @!p not.b32 %r1492, %r1492;
}

	// end inline asm
	and.b32  	%r1508, %r1492, %r1507;
	mov.b32 	%r1497, 64;
	// begin inline asm
	{
    .reg .pred p;
    and.b32 %r1495, %r1499, %r1497;    setp.ne.u32 p, %r1495, 0;
    vote.ballot.sync.b32 %r1495, p, 0xffffffff;
    @!p not.b32 %r1495, %r1495;
}

	// end inline asm
	and.b32  	%r1509, %r1495, %r1508;
	mov.b32 	%r1500, 128;
	// begin inline asm
	{
    .reg .pred p;
    and.b32 %r1498, %r1499, %r1500;    setp.ne.u32 p, %r1498, 0;
    vote.ballot.sync.b32 %r1498, p, 0xffffffff;
    @!p not.b32 %r1498, %r1498;
}

	// end inline asm
	and.b32  	%r1510, %r1498, %r1509;
	clz.b32 	%r1511, %r1510;
	sub.s32 	%r313, 31, %r1511;
	and.b32  	%r1512, %r878, %r1510;
	popc.b32 	%r314, %r1512;
	setp.ne.s32 	%p135, %r443, %r313;
	mov.b32 	%r2244, 0;
	@%p135 bra 	$L__BB129_211;
	shl.b32 	%r1517, %r1499, 2;
	add.s32 	%r1518, %r219, %r1517;
	atom.shared.add.u32 	%r2244, [%r1518], %r314;
$L__BB129_211:
	ld.param.u32 	%r2111, [_ZN3cub18CUB_300001_SM_10006detail10radix_sort29DeviceRadixSortOnesweepKernelINS1_5radix10policy_hubIiiyE10Policy1000ELNS0_9SortOrderE0EiiyiiNS1_21identity_decomposer_tEEEvPT5_SB_PT3_PKSC_PT1_PKSG_PT2_PKSK_T4_iiT6__param_9];
	shfl.sync.idx.b32	%r1544|%p136, %r2244, %r313, 31, -1;
	add.s32 	%r317, %r314, %r1544;
	shr.u32 	%r1545, %r2212, %r2111;
	and.b32  	%r1541, %r1545, %r221;
	mov.b32 	%r1521, 1;
	// begin inline asm
	{
    .reg .pred p;
    and.b32 %r1519, %r1541, %r1521;    setp.ne.u32 p, %r1519, 0;
    vote.ballot.sync.b32 %r1519, p, 0xffffffff;
    @!p not.b32 %r1519, %r1519;
}

	// end inline asm
	mov.b32 	%r1524, 2;
	// begin inline asm
	{
    .reg .pred p;
    and.b32 %r1522, %r1541, %r1524;    setp.ne.u32 p, %r1522, 0;
    vote.ballot.sync.b32 %r1522, p, 0xffffffff;
    @!p not.b32 %r1522, %r1522;
}

	// end inline asm
	and.b32  	%r1546, %r1522, %r1519;
	mov.b32 	%r1527, 4;
	// begin inline asm
	{
    .reg .pred p;
    and.b32 %r1525, %r1541, %r1527;    setp.ne.u32 p, %r1525, 0;
    vote.ballot.sync.b32 %r1525, p, 0xffffffff;
    @!p not.b32 %r1525, %r1525;
}

	// end inline asm
	and.b32  	%r1547, %r1525, %r1546;
	mov.b32 	%r1530, 8;
	// begin inline asm
	{
    .reg .pred p;
    and.b32 %r1528, %r1541, %r1530;    setp.ne.u32 p, %r1528, 0;
    vote.ballot.sync.b32 %r1528, p, 0xffffffff;
    @!p not.b32 %r1528, %r1528;
}

	// end inline asm
	and.b32  	%r1548, %r1528, %r1547;
	mov.b32 	%r1533, 16;
	// begin inline asm
	{
    .reg .pred p;
    and.b32 %r1531, %r1541, %r1533;    setp.ne.u32 p, %r1531, 0;
    vote.ballot.sync.b32 %r1531, p, 0xffffffff;
    @!p not.b32 %r1531, %r1531;
}

	// end inline asm
	and.b32  	%r1549, %r1531, %r1548;
	mov.b32 	%r1536, 32;
	// begin inline asm
	{
    .reg .pred p;
    and.b32 %r1534, %r1541, %r1536;    setp.ne.u32 p, %r1534, 0;
    vote.ballot.sync.b32 %r1534, p, 0xffffffff;
    @!p not.b32 %r1534, %r1534;
}

	// end inline asm
	and.b32  	%r1550, %r1534, %r1549;
	mov.b32 	%r1539, 64;
	// begin inline asm
	{
    .reg .pred p;
    and.b32 %r1537, %r1541, %r1539;    setp.ne.u32 p, %r1537, 0;
    vote.ballot.sync.b32 %r1537, p, 0xffffffff;
    @!p not.b32 %r1537, %r1537;
}

	// end inline asm
	and.b32  	%r1551, %r1537, %r1550;
	mov.b32 	%r1542, 128;
	// begin inline asm
	{
    .reg .pred p;
    and.b32 %r1540, %r1541, %r1542;    setp.ne.u32 p, %r1540, 0;
    vote.ballot.sync.b32 %r1540, p, 0xffffffff;
    @!p not.b32 %r1540, %r1540;
}

	// end inline asm
	and.b32  	%r1552, %r1540, %r1551;
	clz.b32 	%r1553, %r1552;
	sub.s32 	%r319, 31, %r1553;
	and.b32  	%r1554, %r878, %r1552;
	popc.b32 	%r320, %r1554;
	setp.ne.s32 	%p137, %r443, %r319;
	mov.b32 	%r2245, 0;
	@%p137 bra 	$L__BB129_213;
	shl.b32 	%r1559, %r1541, 2;
	add.s32 	%r1560, %r219, %r1559;
	atom.shared.add.u32 	%r2245, [%r1560], %r320;
$L__BB129_213:
	setp.gt.u32 	%p138, %r1, 255;
	shfl.sync.idx.b32	%r1561|%p139, %r2245, %r319, 31, -1;
	add.s32 	%r1562, %r320, %r1561;
	bar.sync 	0;
	shl.b32 	%r1563, %r227, 2;
	add.s32 	%r323, %r783, %r1563;
	st.shared.u32 	[%r323+-4], %r2228;
	shl.b32 	%r1565, %r233, 2;
	add.s32 	%r324, %r783, %r1565;
	st.shared.u32 	[%r324+-4], %r2227;
	shl.b32 	%r1566, %r239, 2;
	add.s32 	%r325, %r783, %r1566;
	st.shared.u32 	[%r325+-4], %r2226;
	shl.b32 	%r1567, %r245, 2;
	add.s32 	%r326, %r783, %r1567;
	st.shared.u32 	[%r326+-4], %r2225;
	shl.b32 	%r1568, %r251, 2;
	add.s32 	%r327, %r783, %r1568;
	st.shared.u32 	[%r327+-4], %r2224;
	shl.b32 	%r1569, %r257, 2;
	add.s32 	%r328, %r783, %r1569;
	st.shared.u32 	[%r328+-4], %r2223;
	shl.b32 	%r1570, %r263, 2;
	add.s32 	%r329, %r783, %r1570;
	st.shared.u32 	[%r329+-4], %r2222;
	shl.b32 	%r1571, %r269, 2;
	add.s32 	%r330, %r783, %r1571;
	st.shared.u32 	[%r330+-4], %r2221;
	shl.b32 	%r1572, %r275, 2;
	add.s32 	%r331, %r783, %r1572;
	st.shared.u32 	[%r331+-4], %r2220;
	shl.b32 	%r1573, %r281, 2;
	add.s32 	%r332, %r783, %r1573;
	st.shared.u32 	[%r332+-4], %r2219;
	shl.b32 	%r1574, %r287, 2;
	add.s32 	%r333, %r783, %r1574;
	st.shared.u32 	[%r333+-4], %r2218;
	shl.b32 	%r1575, %r293, 2;
	add.s32 	%r334, %r783, %r1575;
	st.shared.u32 	[%r334+-4], %r2217;
	shl.b32 	%r1576, %r299, 2;
	add.s32 	%r335, %r783, %r1576;
	st.shared.u32 	[%r335+-4], %r2216;
	shl.b32 	%r1577, %r305, 2;
	add.s32 	%r336, %r783, %r1577;
	st.shared.u32 	[%r336+-4], %r2215;
	shl.b32 	%r1578, %r311, 2;
	add.s32 	%r337, %r783, %r1578;
	st.shared.u32 	[%r337+-4], %r2214;
	shl.b32 	%r1579, %r317, 2;
	add.s32 	%r338, %r783, %r1579;
	st.shared.u32 	[%r338+-4], %r2213;
	shl.b32 	%r1580, %r1562, 2;
	add.s32 	%r339, %r783, %r1580;
	st.shared.u32 	[%r339+-4], %r2212;
	shl.b32 	%r1581, %r1, 3;
	add.s32 	%r1582, %r783, %r1581;
	add.s32 	%r340, %r1582, 26112;
	@%p138 bra 	$L__BB129_221;
	ld.param.u64 	%rd437, [_ZN3cub18CUB_300001_SM_10006detail10radix_sort29DeviceRadixSortOnesweepKernelINS1_5radix10policy_hubIiiyE10Policy1000ELNS0_9SortOrderE0EiiyiiNS1_21identity_decomposer_tEEEvPT5_SB_PT3_PKSC_PT1_PKSG_PT2_PKSK_T4_iiT6__param_3];
	cvta.to.global.u64 	%rd93, %rd437;
	shl.b64 	%rd94, %rd9, 3;
	add.s64 	%rd95, %rd93, %rd94;
	ld.global.u64 	%rd96, [%rd95];
	cvt.s64.s32 	%rd97, %r218;
	sub.s64 	%rd456, %rd96, %rd97;
	st.shared.u64 	[%r340], %rd456;
	setp.lt.s32 	%p140, %r3, 1;
	mov.u32 	%r2249, %r2174;
	@%p140 bra 	$L__BB129_220;
	mov.b32 	%r2247, -1;
	mov.u32 	%r2246, %r3;
	mov.u32 	%r2249, %r2174;
$L__BB129_216:
	ld.param.u64 	%rd430, [_ZN3cub18CUB_300001_SM_10006detail10radix_sort29DeviceRadixSortOnesweepKernelINS1_5radix10policy_hubIiiyE10Policy1000ELNS0_9SortOrderE0EiiyiiNS1_21identity_decomposer_tEEEvPT5_SB_PT3_PKSC_PT1_PKSG_PT2_PKSK_T4_iiT6__param_0];
	add.s32 	%r344, %r2246, -1;
	shl.b32 	%r1584, %r344, 8;
	add.s32 	%r1585, %r1584, %r1;
	cvta.to.global.u64 	%rd98, %rd430;
	mul.wide.s32 	%rd99, %r1585, 4;
	add.s64 	%rd19, %rd98, %rd99;
$L__BB129_217:
	membar.cta;
	ld.volatile.global.u32 	%r345, [%rd19];
	setp.eq.s32 	%p141, %r345, 0;
	@%p141 bra 	$L__BB129_217;
	and.b32  	%r1586, %r345, 1073741823;
	add.s32 	%r2249, %r1586, %r2249;
	setp.gt.s32 	%p142, %r345, -1;
	vote.sync.ballot.b32 	%r2247, %p142, %r2247;
	setp.gt.u32 	%p144, %r2246, 1;
	and.pred  	%p145, %p142, %p144;
	mov.u32 	%r2246, %r344;
	@%p145 bra 	$L__BB129_216;
	ld.shared.u64 	%rd456, [%r340];
$L__BB129_220:
	ld.param.u64 	%rd431, [_ZN3cub18CUB_300001_SM_10006detail10radix_sort29DeviceRadixSortOnesweepKernelINS1_5radix10policy_hubIiiyE10Policy1000ELNS0_9SortOrderE0EiiyiiNS1_21identity_decomposer_tEEEvPT5_SB_PT3_PKSC_PT1_PKSG_PT2_PKSK_T4_iiT6__param_0];
	or.b32  	%r1587, %r2249, -2147483648;
	cvta.to.global.u64 	%rd100, %rd431;
	shl.b32 	%r1588, %r3, 8;
	add.s32 	%r1589, %r1588, %r1;
	mul.wide.s32 	%rd101, %r1589, 4;
	add.s64 	%rd102, %rd100, %rd101;
	st.volatile.global.u32 	[%rd102], %r1587;
	sub.s32 	%r1590, %r2249, %r2174;
	cvt.s64.s32 	%rd103, %r1590;
	add.s64 	%rd104, %rd456, %rd103;
	st.shared.u64 	[%r340], %rd104;
$L__BB129_221:
	ld.param.u32 	%r2087, [_ZN3cub18CUB_300001_SM_10006detail10radix_sort29DeviceRadixSortOnesweepKernelINS1_5radix10policy_hubIiiyE10Policy1000ELNS0_9SortOrderE0EiiyiiNS1_21identity_decomposer_tEEEvPT5_SB_PT3_PKSC_PT1_PKSG_PT2_PKSK_T4_iiT6__param_8];
	ld.param.u64 	%rd434, [_ZN3cub18CUB_300001_SM_10006detail10radix_sort29DeviceRadixSortOnesweepKernelINS1_5radix10policy_hubIiiyE10Policy1000ELNS0_9SortOrderE0EiiyiiNS1_21identity_decomposer_tEEEvPT5_SB_PT3_PKSC_PT1_PKSG_PT2_PKSK_T4_iiT6__param_2];
	setp.gt.u32 	%p146, %r1, 255;
	mad.lo.s32 	%r349, %r3, 6528, 6528;
	setp.lt.s32 	%p147, %r349, %r2087;
	setp.eq.s64 	%p148, %rd434, 0;
	or.pred  	%p149, %p148, %p147;
	or.pred  	%p150, %p146, %p149;
	@%p150 bra 	$L__BB129_223;
	ld.param.u64 	%rd435, [_ZN3cub18CUB_300001_SM_10006detail10radix_sort29DeviceRadixSortOnesweepKernelINS1_5radix10policy_hubIiiyE10Policy1000ELNS0_9SortOrderE0EiiyiiNS1_21identity_decomposer_tEEEvPT5_SB_PT3_PKSC_PT1_PKSG_PT2_PKSK_T4_iiT6__param_2];
	ld.shared.u64 	%rd105, [%r340];
	cvt.s64.s32 	%rd106, %r2174;
	cvt.s64.s32 	%rd107, %r218;
	add.s64 	%rd108, %rd107, %rd106;
	add.s64 	%rd109, %rd108, %rd105;
	cvta.to.global.u64 	%rd110, %rd435;
	shl.b64 	%rd111, %rd9, 3;
	add.s64 	%rd112, %rd110, %rd111;
	st.global.u64 	[%rd112], %rd109;
$L__BB129_223:
	ld.param.u32 	%r2088, [_ZN3cub18CUB_300001_SM_10006detail10radix_sort29DeviceRadixSortOnesweepKernelINS1_5radix10policy_hubIiiyE10Policy1000ELNS0_9SortOrderE0EiiyiiNS1_21identity_decomposer_tEEEvPT5_SB_PT3_PKSC_PT1_PKSG_PT2_PKSK_T4_iiT6__param_8];
	ld.param.u64 	%rd438, [_ZN3cub18CUB_300001_SM_10006detail10radix_sort29DeviceRadixSortOnesweepKernelINS1_5radix10policy_hubIiiyE10Policy1000ELNS0_9SortOrderE0EiiyiiNS1_21identity_decomposer_tEEEvPT5_SB_PT3_PKSC_PT1_PKSG_PT2_PKSK_T4_iiT6__param_4];
	cvta.to.global.u64 	%rd22, %rd438;
	shl.b32 	%r1591, %r1, 2;
	add.s32 	%r350, %r783, %r1591;
	setp.gt.s32 	%p151, %r349, %r2088;
	bar.sync 	0;
	@%p151 bra 	$L__BB129_225;
	ld.param.u32 	%r2112, [_ZN3cub18CUB_300001_SM_10006detail10radix_sort29DeviceRadixSortOnesweepKernelINS1_5radix10policy_hubIiiyE10Policy1000ELNS0_9SortOrderE0EiiyiiNS1_21identity_decomposer_tEEEvPT5_SB_PT3_PKSC_PT1_PKSG_PT2_PKSK_T4_iiT6__param_9];
	ld.shared.u32 	%r1593, [%r350];
	shr.u32 	%r1594, %r1593, %r2112;
	and.b32  	%r1595, %r1594, %r221;
	shl.b32 	%r1596, %r1595, 3;
	add.s32 	%r1598, %r783, 26112;
	add.s32 	%r1599, %r1598, %r1596;
	ld.shared.u64 	%rd113, [%r1599];
	add.s64 	%rd114, %rd113, %rd9;
	xor.b32  	%r1600, %r1593, -2147483648;
	shl.b64 	%rd115, %rd114, 2;
	add.s64 	%rd116, %rd22, %rd115;
	st.global.u32 	[%rd116], %r1600;
	bar.warp.sync 	-1;
	ld.shared.u32 	%r1601, [%r350+1536];
	shr.u32 	%r1602, %r1601, %r2112;
	and.b32  	%r1603, %r1602, %r221;
	shl.b32 	%r1604, %r1603, 3;
	add.s32 	%r1605, %r1598, %r1604;
	ld.shared.u64 	%rd117, [%r1605];
	add.s64 	%rd118, %rd117, %rd9;
	xor.b32  	%r1606, %r1601, -2147483648;
	shl.b64 	%rd119, %rd118, 2;
	add.s64 	%rd120, %rd22, %rd119;
	st.global.u32 	[%rd120+1536], %r1606;
	bar.warp.sync 	-1;
	ld.shared.u32 	%r1607, [%r350+3072];
	shr.u32 	%r1608, %r1607, %r2112;
	and.b32  	%r1609, %r1608, %r221;
	shl.b32 	%r1610, %r1609, 3;
	add.s32 	%r1611, %r1598, %r1610;
	ld.shared.u64 	%rd121, [%r1611];
	add.s64 	%rd122, %rd121, %rd9;
	xor.b32  	%r1612, %r1607, -2147483648;
	shl.b64 	%rd123, %rd122, 2;
	add.s64 	%rd124, %rd22, %rd123;
	st.global.u32 	[%rd124+3072], %r1612;
	bar.warp.sync 	-1;
	ld.shared.u32 	%r1613, [%r350+4608];
	shr.u32 	%r1614, %r1613, %r2112;
	and.b32  	%r1615, %r1614, %r221;
	shl.b32 	%r1616, %r1615, 3;
	add.s32 	%r1617, %r1598, %r1616;
	ld.shared.u64 	%rd125, [%r1617];
	add.s64 	%rd126, %rd125, %rd9;
	xor.b32  	%r1618, %r1613, -2147483648;
	shl.b64 	%rd127, %rd126, 2;
	add.s64 	%rd128, %rd22, %rd127;
	st.global.u32 	[%rd128+4608], %r1618;
	bar.warp.sync 	-1;
	ld.shared.u32 	%r1619, [%r350+6144];
	shr.u32 	%r1620, %r1619, %r2112;
	and.b32  	%r1621, %r1620, %r221;
	shl.b32 	%r1622, %r1621, 3;
	add.s32 	%r1623, %r1598, %r1622;
	ld.shared.u64 	%rd129, [%r1623];
	add.s64 	%rd130, %rd129, %rd9;
	xor.b32  	%r1624, %r1619, -2147483648;
	shl.b64 	%rd131, %rd130, 2;
	add.s64 	%rd132, %rd22, %rd131;
	st.global.u32 	[%rd132+6144], %r1624;
	bar.warp.sync 	-1;
	ld.shared.u32 	%r1625, [%r350+7680];
	shr.u32 	%r1626, %r1625, %r2112;
	and.b32  	%r1627, %r1626, %r221;
	shl.b32 	%r1628, %r1627, 3;
	add.s32 	%r1629, %r1598, %r1628;
	ld.shared.u64 	%rd133, [%r1629];
	add.s64 	%rd134, %rd133, %rd9;
	xor.b32  	%r1630, %r1625, -2147483648;
	shl.b64 	%rd135, %rd134, 2;
	add.s64 	%rd136, %rd22, %rd135;
	st.global.u32 	[%rd136+7680], %r1630;
	bar.warp.sync 	-1;
	ld.shared.u32 	%r1631, [%r350+9216];
	shr.u32 	%r1632, %r1631, %r2112;
	and.b32  	%r1633, %r1632, %r221;
	shl.b32 	%r1634, %r1633, 3;
	add.s32 	%r1635, %r1598, %r1634;
	ld.shared.u64 	%rd137, [%r1635];
	add.s64 	%rd138, %rd137, %rd9;
	xor.b32  	%r1636, %r1631, -2147483648;
	shl.b64 	%rd139, %rd138, 2;
	add.s64 	%rd140, %rd22, %rd139;
	st.global.u32 	[%rd140+9216], %r1636;
	bar.warp.sync 	-1;
	ld.shared.u32 	%r1637, [%r350+10752];
	shr.u32 	%r1638, %r1637, %r2112;
	and.b32  	%r1639, %r1638, %r221;
	shl.b32 	%r1640, %r1639, 3;
	add.s32 	%r1641, %r1598, %r1640;
	ld.shared.u64 	%rd141, [%r1641];
	add.s64 	%rd142, %rd141, %rd9;
	xor.b32  	%r1642, %r1637, -2147483648;
	shl.b64 	%rd143, %rd142, 2;
	add.s64 	%rd144, %rd22, %rd143;
	st.global.u32 	[%rd144+10752], %r1642;
	bar.warp.sync 	-1;
	ld.shared.u32 	%r1643, [%r350+12288];
	shr.u32 	%r1644, %r1643, %r2112;
	and.b32  	%r1645, %r1644, %r221;
	shl.b32 	%r1646, %r1645, 3;
	add.s32 	%r1647, %r1598, %r1646;
	ld.shared.u64 	%rd145, [%r1647];
	add.s64 	%rd146, %rd145, %rd9;
	xor.b32  	%r1648, %r1643, -2147483648;
	shl.b64 	%rd147, %rd146, 2;
	add.s64 	%rd148, %rd22, %rd147;
	st.global.u32 	[%rd148+12288], %r1648;
	bar.warp.sync 	-1;
	ld.shared.u32 	%r1649, [%r350+13824];
	shr.u32 	%r1650, %r1649, %r2112;
	and.b32  	%r1651, %r1650, %r221;
	shl.b32 	%r1652, %r1651, 3;
	add.s32 	%r1653, %r1598, %r1652;
	ld.shared.u64 	%rd149, [%r1653];
	add.s64 	%rd150, %rd149, %rd9;
	xor.b32  	%r1654, %r1649, -2147483648;
	shl.b64 	%rd151, %rd150, 2;
	add.s64 	%rd152, %rd22, %rd151;
	st.global.u32 	[%rd152+13824], %r1654;
	bar.warp.sync 	-1;
	ld.shared.u32 	%r1655, [%r350+15360];
	shr.u32 	%r1656, %r1655, %r2112;
	and.b32  	%r1657, %r1656, %r221;
	shl.b32 	%r1658, %r1657, 3;
	add.s32 	%r1659, %r1598, %r1658;
	ld.shared.u64 	%rd153, [%r1659];
	add.s64 	%rd154, %rd153, %rd9;
	xor.b32  	%r1660, %r1655, -2147483648;
	shl.b64 	%rd155, %rd154, 2;
	add.s64 	%rd156, %rd22, %rd155;
	st.global.u32 	[%rd156+15360], %r1660;
	bar.warp.sync 	-1;
	ld.shared.u32 	%r1661, [%r350+16896];
	shr.u32 	%r1662, %r1661, %r2112;
	and.b32  	%r1663, %r1662, %r221;
	shl.b32 	%r1664, %r1663, 3;
	add.s32 	%r1665, %r1598, %r1664;
	ld.shared.u64 	%rd157, [%r1665];
	add.s64 	%rd158, %rd157, %rd9;
	xor.b32  	%r1666, %r1661, -2147483648;
	shl.b64 	%rd159, %rd158, 2;
	add.s64 	%rd160, %rd22, %rd159;
	st.global.u32 	[%rd160+16896], %r1666;
	bar.warp.sync 	-1;
	ld.shared.u32 	%r1667, [%r350+18432];
	shr.u32 	%r1668, %r1667, %r2112;
	and.b32  	%r1669, %r1668, %r221;
	shl.b32 	%r1670, %r1669, 3;
	add.s32 	%r1671, %r1598, %r1670;
	ld.shared.u64 	%rd161, [%r1671];
	add.s64 	%rd162, %rd161, %rd9;
	xor.b32  	%r1672, %r1667, -2147483648;
	shl.b64 	%rd163, %rd162, 2;
	add.s64 	%rd164, %rd22, %rd163;
	st.global.u32 	[%rd164+18432], %r1672;
	bar.warp.sync 	-1;
	ld.shared.u32 	%r1673, [%r350+19968];
	shr.u32 	%r1674, %r1673, %r2112;
	and.b32  	%r1675, %r1674, %r221;
	shl.b32 	%r1676, %r1675, 3;
	add.s32 	%r1677, %r1598, %r1676;
	ld.shared.u64 	%rd165, [%r1677];
	add.s64 	%rd166, %rd165, %rd9;
	xor.b32  	%r1678, %r1673, -2147483648;
	shl.b64 	%rd167, %rd166, 2;
	add.s64 	%rd168, %rd22, %rd167;
	st.global.u32 	[%rd168+19968], %r1678;
	bar.warp.sync 	-1;
	ld.shared.u32 	%r1679, [%r350+21504];
	shr.u32 	%r1680, %r1679, %r2112;
	and.b32  	%r1681, %r1680, %r221;
	shl.b32 	%r1682, %r1681, 3;
	add.s32 	%r1683, %r1598, %r1682;
	ld.shared.u64 	%rd169, [%r1683];
	add.s64 	%rd170, %rd169, %rd9;
	xor.b32  	%r1684, %r1679, -2147483648;
	shl.b64 	%rd171, %rd170, 2;
	add.s64 	%rd172, %rd22, %rd171;
	st.global.u32 	[%rd172+21504], %r1684;
	bar.warp.sync 	-1;
	ld.shared.u32 	%r1685, [%r350+23040];
	shr.u32 	%r1686, %r1685, %r2112;
	and.b32  	%r1687, %r1686, %r221;
	shl.b32 	%r1688, %r1687, 3;
	add.s32 	%r1689, %r1598, %r1688;
	ld.shared.u64 	%rd173, [%r1689];
	add.s64 	%rd174, %rd173, %rd9;
	xor.b32  	%r1690, %r1685, -2147483648;
	shl.b64 	%rd175, %rd174, 2;
	add.s64 	%rd176, %rd22, %rd175;
	st.global.u32 	[%rd176+23040], %r1690;
	bar.warp.sync 	-1;
	ld.shared.u32 	%r1691, [%r350+24576];
	shr.u32 	%r1692, %r1691, %r2112;
	and.b32  	%r1693, %r1692, %r221;
	shl.b32 	%r1694, %r1693, 3;
	add.s32 	%r1695, %r1598, %r1694;
	ld.shared.u64 	%rd177, [%r1695];
	add.s64 	%rd178, %rd177, %rd9;
	xor.b32  	%r1696, %r1691, -2147483648;
	shl.b64 	%rd179, %rd178, 2;
	add.s64 	%rd180, %rd22, %rd179;
	st.global.u32 	[%rd180+24576], %r1696;
	bar.warp.sync 	-1;
	bra.uni 	$L__BB129_260;
$L__BB129_225:
	ld.param.u32 	%r2089, [_ZN3cub18CUB_300001_SM_10006detail10radix_sort29DeviceRadixSortOnesweepKernelINS1_5radix10policy_hubIiiyE10Policy1000ELNS0_9SortOrderE0EiiyiiNS1_21identity_decomposer_tEEEvPT5_SB_PT3_PKSC_PT1_PKSG_PT2_PKSK_T4_iiT6__param_8];
	mad.lo.s32 	%r351, %r3, -6528, %r2089;
	setp.ge.s32 	%p152, %r1, %r351;
	@%p152 bra 	$L__BB129_227;
	ld.param.u32 	%r2113, [_ZN3cub18CUB_300001_SM_10006detail10radix_sort29DeviceRadixSortOnesweepKernelINS1_5radix10policy_hubIiiyE10Policy1000ELNS0_9SortOrderE0EiiyiiNS1_21identity_decomposer_tEEEvPT5_SB_PT3_PKSC_PT1_PKSG_PT2_PKSK_T4_iiT6__param_9];
	ld.shared.u32 	%r1697, [%r350];
	shr.u32 	%r1698, %r1697, %r2113;
	and.b32  	%r1699, %r1698, %r221;
	shl.b32 	%r1700, %r1699, 3;
	add.s32 	%r1702, %r783, %r1700;
	ld.shared.u64 	%rd181, [%r1702+26112];
	xor.b32  	%r1703, %r1697, -2147483648;
	add.s64 	%rd182, %rd181, %rd9;
	shl.b64 	%rd183, %rd182, 2;
	add.s64 	%rd184, %rd22, %rd183;
	st.global.u32 	[%rd184], %r1703;
$L__BB129_227:
	bar.warp.sync 	-1;
	add.s32 	%r1704, %r1, 384;
	setp.ge.s32 	%p153, %r1704, %r351;
	@%p153 bra 	$L__BB129_229;
	ld.param.u32 	%r2114, [_ZN3cub18CUB_300001_SM_10006detail10radix_sort29DeviceRadixSortOnesweepKernelINS1_5radix10policy_hubIiiyE10Policy1000ELNS0_9SortOrderE0EiiyiiNS1_21identity_decomposer_tEEEvPT5_SB_PT3_PKSC_PT1_PKSG_PT2_PKSK_T4_iiT6__param_9];
	ld.shared.u32 	%r1705, [%r350+1536];
	shr.u32 	%r1706, %r1705, %r2114;
	and.b32  	%r1707, %r1706, %r221;
	shl.b32 	%r1708, %r1707, 3;
	add.s32 	%r1710, %r783, %r1708;
	ld.shared.u64 	%rd185, [%r1710+26112];
	xor.b32  	%r1711, %r1705, -2147483648;
	add.s64 	%rd186, %rd185, %rd9;
	shl.b64 	%rd187, %rd186, 2;
	add.s64 	%rd188, %rd22, %rd187;
	st.global.u32 	[%rd188+1536], %r1711;
$L__BB129_229:
	bar.warp.sync 	-1;
	add.s32 	%r1712, %r1, 768;
	setp.ge.s32 	%p154, %r1712, %r351;
	@%p154 bra 	$L__BB129_231;
	ld.param.u32 	%r2115, [_ZN3cub18CUB_300001_SM_10006detail10radix_sort29DeviceRadixSortOnesweepKernelINS1_5radix10policy_hubIiiyE10Policy1000ELNS0_9SortOrderE0EiiyiiNS1_21identity_decomposer_tEEEvPT5_SB_PT3_PKSC_PT1_PKSG_PT2_PKSK_T4_iiT6__param_9];
	ld.shared.u32 	%r1713, [%r350+3072];
	shr.u32 	%r1714, %r1713, %r2115;
	and.b32  	%r1715, %r1714, %r221;
	shl.b32 	%r1716, %r1715, 3;
	add.s32 	%r1718, %r783, %r1716;
	ld.shared.u64 	%rd189, [%r1718+26112];
	xor.b32  	%r1719, %r1713, -2147483648;
	add.s64 	%rd190, %rd189, %rd9;
	shl.b64 	%rd191, %rd190, 2;
	add.s64 	%rd192, %rd22, %rd191;
	st.global.u32 	[%rd192+3072], %r1719;
$L__BB129_231:
	bar.warp.sync 	-1;
	add.s32 	%r1720, %r1, 1152;
	setp.ge.s32 	%p155, %r1720, %r351;
	@%p155 bra 	$L__BB129_233;
	ld.param.u32 	%r2116, [_ZN3cub18CUB_300001_SM_10006detail10radix_sort29DeviceRadixSortOnesweepKernelINS1_5radix10policy_hubIiiyE10Policy1000ELNS0_9SortOrderE0EiiyiiNS1_21identity_decomposer_tEEEvPT5_SB_PT3_PKSC_PT1_PKSG_PT2_PKSK_T4_iiT6__param_9];
	ld.shared.u32 	%r1721, [%r350+4608];
	shr.u32 	%r1722, %r1721, %r2116;
	and.b32  	%r1723, %r1722, %r221;
	shl.b32 	%r1724, %r1723, 3;
	add.s32 	%r1726, %r783, %r1724;
	ld.shared.u64 	%rd193, [%r1726+26112];
	xor.b32  	%r1727, %r1721, -2147483648;
	add.s64 	%rd194, %rd193, %rd9;
	shl.b64 	%rd195, %rd194, 2;
	add.s64 	%rd196, %rd22, %rd195;
	st.global.u32 	[%rd196+4608], %r1727;
$L__BB129_233:
	bar.warp.sync 	-1;
	add.s32 	%r1728, %r1, 1536;
	setp.ge.s32 	%p156, %r1728, %r351;
	@%p156 bra 	$L__BB129_235;
	ld.param.u32 	%r2117, [_ZN3cub18CUB_300001_SM_10006detail10radix_sort29DeviceRadixSortOnesweepKernelINS1_5radix10policy_hubIiiyE10Policy1000ELNS0_9SortOrderE0EiiyiiNS1_21identity_decomposer_tEEEvPT5_SB_PT3_PKSC_PT1_PKSG_PT2_PKSK_T4_iiT6__param_9];
	ld.shared.u32 	%r1729, [%r350+6144];
	shr.u32 	%r1730, %r1729, %r2117;
	and.b32  	%r1731, %r1730, %r221;
	shl.b32 	%r1732, %r1731, 3;
	add.s32 	%r1734, %r783, %r1732;
	ld.shared.u64 	%rd197, [%r1734+26112];
	xor.b32  	%r1735, %r1729, -2147483648;
	add.s64 	%rd198, %rd197, %rd9;
	shl.b64 	%rd199, %rd198, 2;
	add.s64 	%rd200, %rd22, %rd199;
	st.global.u32 	[%rd200+6144], %r1735;
$L__BB129_235:
	bar.warp.sync 	-1;
	add.s32 	%r1736, %r1, 1920;
	setp.ge.s32 	%p157, %r1736, %r351;
	@%p157 bra 	$L__BB129_237;
	ld.param.u32 	%r2118, [_ZN3cub18CUB_300001_SM_10006detail10radix_sort29DeviceRadixSortOnesweepKernelINS1_5radix10policy_hubIiiyE10Policy1000ELNS0_9SortOrderE0EiiyiiNS1_21identity_decomposer_tEEEvPT5_SB_PT3_PKSC_PT1_PKSG_PT2_PKSK_T4_iiT6__param_9];
	ld.shared.u32 	%r1737, [%r350+7680];
	shr.u32 	%r1738, %r1737, %r2118;
	and.b32  	%r1739, %r1738, %r221;
	shl.b32 	%r1740, %r1739, 3;
	add.s32 	%r1742, %r783, %r1740;
	ld.shared.u64 	%rd201, [%r1742+26112];
	xor.b32  	%r1743, %r1737, -2147483648;
	add.s64 	%rd202, %rd201, %rd9;
	shl.b64 	%rd203, %rd202, 2;
	add.s64 	%rd204, %rd22, %rd203;
	st.global.u32 	[%rd204+7680], %r1743;
$L__BB129_237:
	bar.warp.sync 	-1;
	add.s32 	%r1744, %r1, 2304;
	setp.ge.s32 	%p158, %r1744, %r351;
	@%p158 bra 	$L__BB129_239;
	ld.param.u32 	%r2119, [_ZN3cub18CUB_300001_SM_10006detail10radix_sort29DeviceRadixSortOnesweepKernelINS1_5radix10policy_hubIiiyE10Policy1000ELNS0_9SortOrderE0EiiyiiNS1_21identity_decomposer_tEEEvPT5_SB_PT3_PKSC_PT1_PKSG_PT2_PKSK_T4_iiT6__param_9];
	ld.shared.u32 	%r1745, [%r350+9216];
	shr.u32 	%r1746, %r1745, %r2119;
	and.b32  	%r1747, %r1746, %r221;
	shl.b32 	%r1748, %r1747, 3;
	add.s32 	%r1750, %r783, %r1748;
	ld.shared.u64 	%rd205, [%r1750+26112];
	xor.b32  	%r1751, %r1745, -2147483648;
	add.s64 	%rd206, %rd205, %rd9;
	shl.b64 	%rd207, %rd206, 2;
	add.s64 	%rd208, %rd22, %rd207;
	st.global.u32 	[%rd208+9216], %r1751;
$L__BB129_239:
	bar.warp.sync 	-1;
	add.s32 	%r1752, %r1, 2688;
	setp.ge.s32 	%p159, %r1752, %r351;
	@%p159 bra 	$L__BB129_241;
	ld.param.u32 	%r2120, [_ZN3cub18CUB_300001_SM_10006detail10radix_sort29DeviceRadixSortOnesweepKernelINS1_5radix10policy_hubIiiyE10Policy1000ELNS0_9SortOrderE0EiiyiiNS1_21identity_decomposer_tEEEvPT5_SB_PT3_PKSC_PT1_PKSG_PT2_PKSK_T4_iiT6__param_9];
	ld.shared.u32 	%r1753, [%r350+10752];
	shr.u32 	%r1754, %r1753, %r2120;
	and.b32  	%r1755, %r1754, %r221;
	shl.b32 	%r1756, %r1755, 3;
	add.s32 	%r1758, %r783, %r1756;
	ld.shared.u64 	%rd209, [%r1758+26112];
	xor.b32  	%r1759, %r1753, -2147483648;
	add.s64 	%rd210, %rd209, %rd9;
	shl.b64 	%rd211, %rd210, 2;
	add.s64 	%rd212, %rd22, %rd211;
	st.global.u32 	[%rd212+10752], %r1759;
$L__BB129_241:
	bar.warp.sync 	-1;
	or.b32  	%r1760, %r1, 3072;
	setp.ge.s32 	%p160, %r1760, %r351;
	@%p160 bra 	$L__BB129_243;
	ld.param.u32 	%r2121, [_ZN3cub18CUB_300001_SM_10006detail10radix_sort29DeviceRadixSortOnesweepKernelINS1_5radix10policy_hubIiiyE10Policy1000ELNS0_9SortOrderE0EiiyiiNS1_21identity_decomposer_tEEEvPT5_SB_PT3_PKSC_PT1_PKSG_PT2_PKSK_T4_iiT6__param_9];
	ld.shared.u32 	%r1761, [%r350+12288];
	shr.u32 	%r1762, %r1761, %r2121;
	and.b32  	%r1763, %r1762, %r221;
	shl.b32 	%r1764, %r1763, 3;
	add.s32 	%r1766, %r783, %r1764;
	ld.shared.u64 	%rd213, [%r1766+26112];
	xor.b32  	%r1767, %r1761, -2147483648;
	add.s64 	%rd214, %rd213, %rd9;
	shl.b64 	%rd215, %rd214, 2;
	add.s64 	%rd216, %rd22, %rd215;
	st.global.u32 	[%rd216+12288], %r1767;
$L__BB129_243:
	bar.warp.sync 	-1;
	add.s32 	%r1768, %r1, 3456;
	setp.ge.s32 	%p161, %r1768, %r351;
	@%p161 bra 	$L__BB129_245;
	ld.param.u32 	%r2122, [_ZN3cub18CUB_300001_SM_10006detail10radix_sort29DeviceRadixSortOnesweepKernelINS1_5radix10policy_hubIiiyE10Policy1000ELNS0_9SortOrderE0EiiyiiNS1_21identity_decomposer_tEEEvPT5_SB_PT3_PKSC_PT1_PKSG_PT2_PKSK_T4_iiT6__param_9];
	ld.shared.u32 	%r1769, [%r350+13824];
	shr.u32 	%r1770, %r1769, %r2122;
	and.b32  	%r1771, %r1770, %r221;
	shl.b32 	%r1772, %r1771, 3;
	add.s32 	%r1774, %r783, %r1772;
	ld.shared.u64 	%rd217, [%r1774+26112];
	xor.b32  	%r1775, %r1769, -2147483648;
	add.s64 	%rd218, %rd217, %rd9;
	shl.b64 	%rd219, %rd218, 2;
	add.s64 	%rd220, %rd22, %rd219;
	st.global.u32 	[%rd220+13824], %r1775;
$L__BB129_245:
	bar.warp.sync 	-1;
	add.s32 	%r1776, %r1, 3840;
	setp.ge.s32 	%p162, %r1776, %r351;
	@%p162 bra 	$L__BB129_247;
	ld.param.u32 	%r2123, [_ZN3cub18CUB_300001_SM_10006detail10radix_sort29DeviceRadixSortOnesweepKernelINS1_5radix10policy_hubIiiyE10Policy1000ELNS0_9SortOrderE0EiiyiiNS1_21identity_decomposer_tEEEvPT5_SB_PT3_PKSC_PT1_PKSG_PT2_PKSK_T4_iiT6__param_9];
	ld.shared.u32 	%r1777, [%r350+15360];
	shr.u32 	%r1778, %r1777, %r2123;
	and.b32  	%r1779, %r1778, %r221;
	shl.b32 	%r1780, %r1779, 3;
	add.s32 	%r1782, %r783, %r1780;
	ld.shared.u64 	%rd221, [%r1782+26112];
	xor.b32  	%r1783, %r1777, -2147483648;
	add.s64 	%rd222, %rd221, %rd9;
	shl.b64 	%rd223, %rd222, 2;
	add.s64 	%rd224, %rd22, %rd223;
	st.global.u32 	[%rd224+15360], %r1783;
$L__BB129_247:
	bar.warp.sync 	-1;
	add.s32 	%r1784, %r1, 4224;
	setp.ge.s32 	%p163, %r1784, %r351;
	@%p163 bra 	$L__BB129_249;
	ld.param.u32 	%r2124, [_ZN3cub18CUB_300001_SM_10006detail10radix_sort29DeviceRadixSortOnesweepKernelINS1_5radix10policy_hubIiiyE10Policy1000ELNS0_9SortOrderE0EiiyiiNS1_21identity_decomposer_tEEEvPT5_SB_PT3_PKSC_PT1_PKSG_PT2_PKSK_T4_iiT6__param_9];
	ld.shared.u32 	%r1785, [%r350+16896];
	shr.u32 	%r1786, %r1785, %r2124;
	and.b32  	%r1787, %r1786, %r221;
	shl.b32 	%r1788, %r1787, 3;
	add.s32 	%r1790, %r783, %r1788;
	ld.shared.u64 	%rd225, [%r1790+26112];
	xor.b32  	%r1791, %r1785, -2147483648;
	add.s64 	%rd226, %rd225, %rd9;
	shl.b64 	%rd227, %rd226, 2;
	add.s64 	%rd228, %rd22, %rd227;
	st.global.u32 	[%rd228+16896], %r1791;
$L__BB129_249:
	bar.warp.sync 	-1;
	add.s32 	%r1792, %r1, 4608;
	setp.ge.s32 	%p164, %r1792, %r351;
	@%p164 bra 	$L__BB129_251;
	ld.param.u32 	%r2125, [_ZN3cub18CUB_300001_SM_10006detail10radix_sort29DeviceRadixSortOnesweepKernelINS1_5radix10policy_hubIiiyE10Policy1000ELNS0_9SortOrderE0EiiyiiNS1_21identity_decomposer_tEEEvPT5_SB_PT3_PKSC_PT1_PKSG_PT2_PKSK_T4_iiT6__param_9];
	ld.shared.u32 	%r1793, [%r350+18432];
	shr.u32 	%r1794, %r1793, %r2125;
	and.b32  	%r1795, %r1794, %r221;
	shl.b32 	%r1796, %r1795, 3;
	add.s32 	%r1798, %r783, %r1796;
	ld.shared.u64 	%rd229, [%r1798+26112];
	xor.b32  	%r1799, %r1793, -2147483648;
	add.s64 	%rd230, %rd229, %rd9;
	shl.b64 	%rd231, %rd230, 2;
	add.s64 	%rd232, %rd22, %rd231;
	st.global.u32 	[%rd232+18432], %r1799;
$L__BB129_251:
	bar.warp.sync 	-1;
	add.s32 	%r1800, %r1, 4992;
	setp.ge.s32 	%p165, %r1800, %r351;
	@%p165 bra 	$L__BB129_253;
	ld.param.u32 	%r2126, [_ZN3cub18CUB_300001_SM_10006detail10radix_sort29DeviceRadixSortOnesweepKernelINS1_5radix10policy_hubIiiyE10Policy1000ELNS0_9SortOrderE0EiiyiiNS1_21identity_decomposer_tEEEvPT5_SB_PT3_PKSC_PT1_PKSG_PT2_PKSK_T4_iiT6__param_9];
	ld.shared.u32 	%r1801, [%r350+19968];
	shr.u32 	%r1802, %r1801, %r2126;
	and.b32  	%r1803, %r1802, %r221;
	shl.b32 	%r1804, %r1803, 3;
	add.s32 	%r1806, %r783, %r1804;
	ld.shared.u64 	%rd233, [%r1806+26112];
	xor.b32  	%r1807, %r1801, -2147483648;
	add.s64 	%rd234, %rd233, %rd9;
	shl.b64 	%rd235, %rd234, 2;
	add.s64 	%rd236, %rd22, %rd235;
	st.global.u32 	[%rd236+19968], %r1807;
$L__BB129_253:
	bar.warp.sync 	-1;
	add.s32 	%r1808, %r1, 5376;
	setp.ge.s32 	%p166, %r1808, %r351;
	@%p166 bra 	$L__BB129_255;
	ld.param.u32 	%r2127, [_ZN3cub18CUB_300001_SM_10006detail10radix_sort29DeviceRadixSortOnesweepKernelINS1_5radix10policy_hubIiiyE10Policy1000ELNS0_9SortOrderE0EiiyiiNS1_21identity_decomposer_tEEEvPT5_SB_PT3_PKSC_PT1_PKSG_PT2_PKSK_T4_iiT6__param_9];
	ld.shared.u32 	%r1809, [%r350+21504];
	shr.u32 	%r1810, %r1809, %r2127;
	and.b32  	%r1811, %r1810, %r221;
	shl.b32 	%r1812, %r1811, 3;
	add.s32 	%r1814, %r783, %r1812;
	ld.shared.u64 	%rd237, [%r1814+26112];
	xor.b32  	%r1815, %r1809, -2147483648;
	add.s64 	%rd238, %rd237, %rd9;
	shl.b64 	%rd239, %rd238, 2;
	add.s64 	%rd240, %rd22, %rd239;
	st.global.u32 	[%rd240+21504], %r1815;
$L__BB129_255:
	bar.warp.sync 	-1;
	add.s32 	%r1816, %r1, 5760;
	setp.ge.s32 	%p167, %r1816, %r351;
	@%p167 bra 	$L__BB129_257;
	ld.param.u32 	%r2128, [_ZN3cub18CUB_300001_SM_10006detail10radix_sort29DeviceRadixSortOnesweepKernelINS1_5radix10policy_hubIiiyE10Policy1000ELNS0_9SortOrderE0EiiyiiNS1_21identity_decomposer_tEEEvPT5_SB_PT3_PKSC_PT1_PKSG_PT2_PKSK_T4_iiT6__param_9];
	ld.shared.u32 	%r1817, [%r350+23040];
	shr.u32 	%r1818, %r1817, %r2128;
	and.b32  	%r1819, %r1818, %r221;
	shl.b32 	%r1820, %r1819, 3;
	add.s32 	%r1822, %r783, %r1820;
	ld.shared.u64 	%rd241, [%r1822+26112];
	xor.b32  	%r1823, %r1817, -2147483648;
	add.s64 	%rd242, %rd241, %rd9;
	shl.b64 	%rd243, %rd242, 2;
	add.s64 	%rd244, %rd22, %rd243;
	st.global.u32 	[%rd244+23040], %r1823;
$L__BB129_257:
	bar.warp.sync 	-1;
	or.b32  	%r1824, %r1, 6144;
	setp.ge.s32 	%p168, %r1824, %r351;
	@%p168 bra 	$L__BB129_259;
	ld.param.u32 	%r2129, [_ZN3cub18CUB_300001_SM_10006detail10radix_sort29DeviceRadixSortOnesweepKernelINS1_5radix10policy_hubIiiyE10Policy1000ELNS0_9SortOrderE0EiiyiiNS1_21identity_decomposer_tEEEvPT5_SB_PT3_PKSC_PT1_PKSG_PT2_PKSK_T4_iiT6__param_9];
	ld.shared.u32 	%r1825, [%r350+24576];
	shr.u32 	%r1826, %r1825, %r2129;
	and.b32  	%r1827, %r1826, %r221;
	shl.b32 	%r1828, %r1827, 3;
	add.s32 	%r1830, %r783, %r1828;
	ld.shared.u64 	%rd245, [%r1830+26112];
	xor.b32  	%r1831, %r1825, -2147483648;
	add.s64 	%rd246, %rd245, %rd9;
	shl.b64 	%rd247, %rd246, 2;
	add.s64 	%rd248, %rd22, %rd247;
	st.global.u32 	[%rd248+24576], %r1831;
$L__BB129_259:
	bar.warp.sync 	-1;
$L__BB129_260:
	ld.param.u32 	%r2130, [_ZN3cub18CUB_300001_SM_10006detail10radix_sort29DeviceRadixSortOnesweepKernelINS1_5radix10policy_hubIiiyE10Policy1000ELNS0_9SortOrderE0EiiyiiNS1_21identity_decomposer_tEEEvPT5_SB_PT3_PKSC_PT1_PKSG_PT2_PKSK_T4_iiT6__param_9];
	ld.param.u32 	%r2090, [_ZN3cub18CUB_300001_SM_10006detail10radix_sort29DeviceRadixSortOnesweepKernelINS1_5radix10policy_hubIiiyE10Policy1000ELNS0_9SortOrderE0EiiyiiNS1_21identity_decomposer_tEEEvPT5_SB_PT3_PKSC_PT1_PKSG_PT2_PKSK_T4_iiT6__param_8];
	setp.gt.s32 	%p169, %r349, %r2090;
	ld.shared.u32 	%r1832, [%r350];
	shr.u32 	%r1833, %r1832, %r2130;
	and.b32  	%r352, %r1833, %r221;
	ld.shared.u32 	%r1834, [%r350+1536];
	shr.u32 	%r1835, %r1834, %r2130;
	and.b32  	%r353, %r1835, %r221;
	ld.shared.u32 	%r1836, [%r350+3072];
	shr.u32 	%r1837, %r1836, %r2130;
	and.b32  	%r354, %r1837, %r221;
	ld.shared.u32 	%r1838, [%r350+4608];
	shr.u32 	%r1839, %r1838, %r2130;
	and.b32  	%r355, %r1839, %r221;
	ld.shared.u32 	%r1840, [%r350+6144];
	shr.u32 	%r1841, %r1840, %r2130;
	and.b32  	%r356, %r1841, %r221;
	ld.shared.u32 	%r1842, [%r350+7680];
	shr.u32 	%r1843, %r1842, %r2130;
	and.b32  	%r357, %r1843, %r221;
	ld.shared.u32 	%r1844, [%r350+9216];
	shr.u32 	%r1845, %r1844, %r2130;
	and.b32  	%r358, %r1845, %r221;
	ld.shared.u32 	%r1846, [%r350+10752];
	shr.u32 	%r1847, %r1846, %r2130;
	and.b32  	%r359, %r1847, %r221;
	ld.shared.u32 	%r1848, [%r350+12288];
	shr.u32 	%r1849, %r1848, %r2130;
	and.b32  	%r360, %r1849, %r221;
	ld.shared.u32 	%r1850, [%r350+13824];
	shr.u32 	%r1851, %r1850, %r2130;
	and.b32  	%r361, %r1851, %r221;
	ld.shared.u32 	%r1852, [%r350+15360];
	shr.u32 	%r1853, %r1852, %r2130;
	and.b32  	%r362, %r1853, %r221;
	ld.shared.u32 	%r1854, [%r350+16896];
	shr.u32 	%r1855, %r1854, %r2130;
	and.b32  	%r363, %r1855, %r221;
	ld.shared.u32 	%r1856, [%r350+18432];
	shr.u32 	%r1857, %r1856, %r2130;
	and.b32  	%r364, %r1857, %r221;
	ld.shared.u32 	%r1858, [%r350+19968];
	shr.u32 	%r1859, %r1858, %r2130;
	and.b32  	%r365, %r1859, %r221;
	ld.shared.u32 	%r1860, [%r350+21504];
	shr.u32 	%r1861, %r1860, %r2130;
	and.b32  	%r366, %r1861, %r221;
	ld.shared.u32 	%r1862, [%r350+23040];
	shr.u32 	%r1863, %r1862, %r2130;
	and.b32  	%r367, %r1863, %r221;
	ld.shared.u32 	%r1864, [%r350+24576];
	shr.u32 	%r1865, %r1864, %r2130;
	and.b32  	%r368, %r1865, %r221;
	@%p169 bra 	$L__BB129_262;
	ld.param.u64 	%rd443, [_ZN3cub18CUB_300001_SM_10006detail10radix_sort29DeviceRadixSortOnesweepKernelINS1_5radix10policy_hubIiiyE10Policy1000ELNS0_9SortOrderE0EiiyiiNS1_21identity_decomposer_tEEEvPT5_SB_PT3_PKSC_PT1_PKSG_PT2_PKSK_T4_iiT6__param_7];
	cvta.to.global.u64 	%rd249, %rd443;
	and.b32  	%r1869, %r1, 31;
	or.b32  	%r1870, %r647, %r1869;
	cvt.u64.u32 	%rd250, %r1870;
	mul.lo.s32 	%r1871, %r3, 6528;
	cvt.s64.s32 	%rd251, %r1871;
	add.s64 	%rd252, %rd250, %rd251;
	shl.b64 	%rd253, %rd252, 2;
	add.s64 	%rd254, %rd249, %rd253;
	ld.global.u32 	%r2266, [%rd254];
	ld.global.u32 	%r2267, [%rd254+128];
	ld.global.u32 	%r2268, [%rd254+256];
	ld.global.u32 	%r2269, [%rd254+384];
	ld.global.u32 	%r2270, [%rd254+512];
	ld.global.u32 	%r2271, [%rd254+640];
	ld.global.u32 	%r2272, [%rd254+768];
	ld.global.u32 	%r2273, [%rd254+896];
	ld.global.u32 	%r2274, [%rd254+1024];
	ld.global.u32 	%r2275, [%rd254+1152];
	ld.global.u32 	%r2276, [%rd254+1280];
	ld.global.u32 	%r2277, [%rd254+1408];
	ld.global.u32 	%r2278, [%rd254+1536];
	ld.global.u32 	%r2279, [%rd254+1664];
	ld.global.u32 	%r2280, [%rd254+1792];
	ld.global.u32 	%r2281, [%rd254+1920];
	ld.global.u32 	%r2282, [%rd254+2048];
	bra.uni 	$L__BB129_296;
$L__BB129_262:
	ld.param.u32 	%r2091, [_ZN3cub18CUB_300001_SM_10006detail10radix_sort29DeviceRadixSortOnesweepKernelINS1_5radix10policy_hubIiiyE10Policy1000ELNS0_9SortOrderE0EiiyiiNS1_21identity_decomposer_tEEEvPT5_SB_PT3_PKSC_PT1_PKSG_PT2_PKSK_T4_iiT6__param_8];
	ld.param.u64 	%rd444, [_ZN3cub18CUB_300001_SM_10006detail10radix_sort29DeviceRadixSortOnesweepKernelINS1_5radix10policy_hubIiiyE10Policy1000ELNS0_9SortOrderE0EiiyiiNS1_21identity_decomposer_tEEEvPT5_SB_PT3_PKSC_PT1_PKSG_PT2_PKSK_T4_iiT6__param_7];
	cvta.to.global.u64 	%rd255, %rd444;
	add.s64 	%rd23, %rd255, %rd63;
	cvt.u32.u64 	%r1874, %rd7;
	sub.s32 	%r386, %r2091, %r649;
	setp.ge.s32 	%p170, %r1874, %r386;
	@%p170 bra 	$L__BB129_264;
	ld.global.u32 	%r2266, [%rd23];
$L__BB129_264:
	add.s32 	%r1877, %r1874, 32;
	setp.ge.s32 	%p171, %r1877, %r386;
	@%p171 bra 	$L__BB129_266;
	ld.global.u32 	%r2267, [%rd23+128];
$L__BB129_266:
	add.s32 	%r1880, %r1874, 64;
	setp.ge.s32 	%p172, %r1880, %r386;
	@%p172 bra 	$L__BB129_268;
	ld.global.u32 	%r2268, [%rd23+256];
$L__BB129_268:
	add.s32 	%r1883, %r1874, 96;
	setp.ge.s32 	%p173, %r1883, %r386;
	@%p173 bra 	$L__BB129_270;
	ld.global.u32 	%r2269, [%rd23+384];
$L__BB129_270:
	add.s32 	%r1886, %r1874, 128;
	setp.ge.s32 	%p174, %r1886, %r386;
	@%p174 bra 	$L__BB129_272;
	ld.global.u32 	%r2270, [%rd23+512];
$L__BB129_272:
	add.s32 	%r1889, %r1874, 160;
	setp.ge.s32 	%p175, %r1889, %r386;
	@%p175 bra 	$L__BB129_274;
	ld.global.u32 	%r2271, [%rd23+640];
$L__BB129_274:
	add.s32 	%r1892, %r1874, 192;
	setp.ge.s32 	%p176, %r1892, %r386;
	@%p176 bra 	$L__BB129_276;
	ld.global.u32 	%r2272, [%rd23+768];
$L__BB129_276:
	add.s32 	%r1895, %r1874, 224;
	setp.ge.s32 	%p177, %r1895, %r386;
	@%p177 bra 	$L__BB129_278;
	ld.param.u64 	%rd445, [_ZN3cub18CUB_300001_SM_10006detail10radix_sort29DeviceRadixSortOnesweepKernelINS1_5radix10policy_hubIiiyE10Policy1000ELNS0_9SortOrderE0EiiyiiNS1_21identity_decomposer_tEEEvPT5_SB_PT3_PKSC_PT1_PKSG_PT2_PKSK_T4_iiT6__param_7];
	cvta.to.global.u64 	%rd259, %rd445;
	cvt.s64.s32 	%rd260, %r649;
	add.s64 	%rd261, %rd7, %rd260;
	shl.b64 	%rd262, %rd261, 2;
	add.s64 	%rd263, %rd259, %rd262;
	ld.global.u32 	%r2273, [%rd263+896];
$L__BB129_278:
	add.s32 	%r1899, %r1874, 256;
	setp.ge.s32 	%p178, %r1899, %r386;
	@%p178 bra 	$L__BB129_280;
	ld.param.u64 	%rd446, [_ZN3cub18CUB_300001_SM_10006detail10radix_sort29DeviceRadixSortOnesweepKernelINS1_5radix10policy_hubIiiyE10Policy1000ELNS0_9SortOrderE0EiiyiiNS1_21identity_decomposer_tEEEvPT5_SB_PT3_PKSC_PT1_PKSG_PT2_PKSK_T4_iiT6__param_7];
	cvta.to.global.u64 	%rd264, %rd446;
	cvt.s64.s32 	%rd265, %r649;
	add.s64 	%rd266, %rd7, %rd265;
	shl.b64 	%rd267, %rd266, 2;
	add.s64 	%rd268, %rd264, %rd267;
	ld.global.u32 	%r2274, [%rd268+1024];
$L__BB129_280:
	add.s32 	%r1903, %r1874, 288;
	setp.ge.s32 	%p179, %r1903, %r386;
	@%p179 bra 	$L__BB129_282;
	ld.param.u64 	%rd447, [_ZN3cub18CUB_300001_SM_10006detail10radix_sort29DeviceRadixSortOnesweepKernelINS1_5radix10policy_hubIiiyE10Policy1000ELNS0_9SortOrderE0EiiyiiNS1_21identity_decomposer_tEEEvPT5_SB_PT3_PKSC_PT1_PKSG_PT2_PKSK_T4_iiT6__param_7];
	cvta.to.global.u64 	%rd269, %rd447;
	cvt.s64.s32 	%rd270, %r649;
	add.s64 	%rd271, %rd7, %rd270;
	shl.b64 	%rd272, %rd271, 2;
	add.s64 	%rd273, %rd269, %rd272;
	ld.global.u32 	%r2275, [%rd273+1152];
$L__BB129_282:
	add.s32 	%r1907, %r1874, 320;
	setp.ge.s32 	%p180, %r1907, %r386;
	@%p180 bra 	$L__BB129_284;
	ld.param.u64 	%rd448, [_ZN3cub18CUB_300001_SM_10006detail10radix_sort29DeviceRadixSortOnesweepKernelINS1_5radix10policy_hubIiiyE10Policy1000ELNS0_9SortOrderE0EiiyiiNS1_21identity_decomposer_tEEEvPT5_SB_PT3_PKSC_PT1_PKSG_PT2_PKSK_T4_iiT6__param_7];
	cvta.to.global.u64 	%rd274, %rd448;
	cvt.s64.s32 	%rd275, %r649;
	add.s64 	%rd276, %rd7, %rd275;
	shl.b64 	%rd277, %rd276, 2;
	add.s64 	%rd278, %rd274, %rd277;
	ld.global.u32 	%r2276, [%rd278+1280];
$L__BB129_284:
	add.s32 	%r1911, %r1874, 352;
	setp.ge.s32 	%p181, %r1911, %r386;
	@%p181 bra 	$L__BB129_286;
	ld.param.u64 	%rd449, [_ZN3cub18CUB_300001_SM_10006detail10radix_sort29DeviceRadixSortOnesweepKernelINS1_5radix10policy_hubIiiyE10Policy1000ELNS0_9SortOrderE0EiiyiiNS1_21identity_decomposer_tEEEvPT5_SB_PT3_PKSC_PT1_PKSG_PT2_PKSK_T4_iiT6__param_7];
	cvta.to.global.u64 	%rd279, %rd449;
	mul.lo.s32 	%r1912, %r3, 6528;
	cvt.s64.s32 	%rd280, %r1912;
	add.s64 	%rd281, %rd7, %rd280;
	shl.b64 	%rd282, %rd281, 2;
	add.s64 	%rd283, %rd279, %rd282;
	ld.global.u32 	%r2277, [%rd283+1408];
$L__BB129_286:
	add.s32 	%r1915, %r1874, 384;
	setp.ge.s32 	%p182, %r1915, %r386;
	@%p182 bra 	$L__BB129_288;
	ld.param.u64 	%rd450, [_ZN3cub18CUB_300001_SM_10006detail10radix_sort29DeviceRadixSortOnesweepKernelINS1_5radix10policy_hubIiiyE10Policy1000ELNS0_9SortOrderE0EiiyiiNS1_21identity_decomposer_tEEEvPT5_SB_PT3_PKSC_PT1_PKSG_PT2_PKSK_T4_iiT6__param_7];
	cvta.to.global.u64 	%rd284, %rd450;
	mul.lo.s32 	%r1916, %r3, 6528;
	cvt.s64.s32 	%rd285, %r1916;
	add.s64 	%rd286, %rd7, %rd285;
	shl.b64 	%rd287, %rd286, 2;
	add.s64 	%rd288, %rd284, %rd287;
	ld.global.u32 	%r2278, [%rd288+1536];
$L__BB129_288:
	cvt.u32.u64 	%r1918, %rd7;
	add.s32 	%r1919, %r1918, 416;
	setp.ge.s32 	%p183, %r1919, %r386;
	@%p183 bra 	$L__BB129_290;
	ld.param.u64 	%rd451, [_ZN3cub18CUB_300001_SM_10006detail10radix_sort29DeviceRadixSortOnesweepKernelINS1_5radix10policy_hubIiiyE10Policy1000ELNS0_9SortOrderE0EiiyiiNS1_21identity_decomposer_tEEEvPT5_SB_PT3_PKSC_PT1_PKSG_PT2_PKSK_T4_iiT6__param_7];
	cvta.to.global.u64 	%rd289, %rd451;
	mul.lo.s32 	%r1920, %r3, 6528;
	cvt.s64.s32 	%rd290, %r1920;
	add.s64 	%rd291, %rd7, %rd290;
	shl.b64 	%rd292, %rd291, 2;
	add.s64 	%rd293, %rd289, %rd292;
	ld.global.u32 	%r2279, [%rd293+1664];
$L__BB129_290:
	cvt.u32.u64 	%r1922, %rd7;
	add.s32 	%r1923, %r1922, 448;
	setp.ge.s32 	%p184, %r1923, %r386;
	@%p184 bra 	$L__BB129_292;
	ld.param.u64 	%rd452, [_ZN3cub18CUB_300001_SM_10006detail10radix_sort29DeviceRadixSortOnesweepKernelINS1_5radix10policy_hubIiiyE10Policy1000ELNS0_9SortOrderE0EiiyiiNS1_21identity_decomposer_tEEEvPT5_SB_PT3_PKSC_PT1_PKSG_PT2_PKSK_T4_iiT6__param_7];
	cvta.to.global.u64 	%rd294, %rd452;
	mul.lo.s32 	%r1924, %r3, 6528;
	cvt.s64.s32 	%rd295, %r1924;
	add.s64 	%rd296, %rd7, %rd295;
	shl.b64 	%rd297, %rd296, 2;
	add.s64 	%rd298, %rd294, %rd297;
	ld.global.u32 	%r2280, [%rd298+1792];
$L__BB129_292:
	cvt.u32.u64 	%r1926, %rd7;
	add.s32 	%r1927, %r1926, 480;
	setp.ge.s32 	%p185, %r1927, %r386;
	@%p185 bra 	$L__BB129_294;
	ld.param.u64 	%rd453, [_ZN3cub18CUB_300001_SM_10006detail10radix_sort29DeviceRadixSortOnesweepKernelINS1_5radix10policy_hubIiiyE10Policy1000ELNS0_9SortOrderE0EiiyiiNS1_21identity_decomposer_tEEEvPT5_SB_PT3_PKSC_PT1_PKSG_PT2_PKSK_T4_iiT6__param_7];
	cvta.to.global.u64 	%rd299, %rd453;
	mul.lo.s32 	%r1928, %r3, 6528;
	cvt.s64.s32 	%rd300, %r1928;
	add.s64 	%rd301, %rd7, %rd300;
	shl.b64 	%rd302, %rd301, 2;
	add.s64 	%rd303, %rd299, %rd302;
	ld.global.u32 	%r2281, [%rd303+1920];
$L__BB129_294:
	cvt.u32.u64 	%r1930, %rd7;
	add.s32 	%r1931, %r1930, 512;
	setp.ge.s32 	%p186, %r1931, %r386;
	@%p186 bra 	$L__BB129_296;
	ld.param.u64 	%rd454, [_ZN3cub18CUB_300001_SM_10006detail10radix_sort29DeviceRadixSortOnesweepKernelINS1_5radix10policy_hubIiiyE10Policy1000ELNS0_9SortOrderE0EiiyiiNS1_21identity_decomposer_tEEEvPT5_SB_PT3_PKSC_PT1_PKSG_PT2_PKSK_T4_iiT6__param_7];
	cvta.to.global.u64 	%rd304, %rd454;
	mov.u32 	%r1932, %tid.x;
	and.b32  	%r1933, %r1932, 992;
	mul.lo.s32 	%r1934, %r1933, 17;
	and.b32  	%r1935, %r1932, 31;
	or.b32  	%r1936, %r1934, %r1935;
	cvt.u64.u32 	%rd305, %r1936;
	mul.lo.s32 	%r1937, %r3, 6528;
	cvt.s64.s32 	%rd306, %r1937;
	add.s64 	%rd307, %rd305, %rd306;
	shl.b64 	%rd308, %rd307, 2;
	add.s64 	%rd309, %rd304, %rd308;
	ld.global.u32 	%r2282, [%rd309+2048];
$L__BB129_296:
	ld.param.u32 	%r2092, [_ZN3cub18CUB_300001_SM_10006detail10radix_sort29DeviceRadixSortOnesweepKernelINS1_5radix10policy_hubIiiyE10Policy1000ELNS0_9SortOrderE0EiiyiiNS1_21identity_decomposer_tEEEvPT5_SB_PT3_PKSC_PT1_PKSG_PT2_PKSK_T4_iiT6__param_8];
	ld.param.u64 	%rd441, [_ZN3cub18CUB_300001_SM_10006detail10radix_sort29DeviceRadixSortOnesweepKernelINS1_5radix10policy_hubIiiyE10Policy1000ELNS0_9SortOrderE0EiiyiiNS1_21identity_decomposer_tEEEvPT5_SB_PT3_PKSC_PT1_PKSG_PT2_PKSK_T4_iiT6__param_6];
	cvta.to.global.u64 	%rd24, %rd441;
	mov.u32 	%r437, %tid.x;
	cvt.u64.u32 	%rd25, %r437;
	shl.b32 	%r1938, %r437, 2;
	mov.u32 	%r1939, _ZZN3cub18CUB_300001_SM_10006detail10radix_sort29DeviceRadixSortOnesweepKernelINS1_5radix10policy_hubIiiyE10Policy1000ELNS0_9SortOrderE0EiiyiiNS1_21identity_decomposer_tEEEvPT5_SB_PT3_PKSC_PT1_PKSG_PT2_PKSK_T4_iiT6_E1s;
	add.s32 	%r438, %r1939, %r1938;
	mad.lo.s32 	%r1940, %r3, 6528, 6528;
	setp.gt.s32 	%p187, %r1940, %r2092;
	bar.sync 	0;
	st.shared.u32 	[%r323+-4], %r2266;
	st.shared.u32 	[%r324+-4], %r2267;
	st.shared.u32 	[%r325+-4], %r2268;
	st.shared.u32 	[%r326+-4], %r2269;
	st.shared.u32 	[%r327+-4], %r2270;
	st.shared.u32 	[%r328+-4], %r2271;
	st.shared.u32 	[%r329+-4], %r2272;
	st.shared.u32 	[%r330+-4], %r2273;
	st.shared.u32 	[%r331+-4], %r2274;
	st.shared.u32 	[%r332+-4], %r2275;
	st.shared.u32 	[%r333+-4], %r2276;
	st.shared.u32 	[%r334+-4], %r2277;
	st.shared.u32 	[%r335+-4], %r2278;
	st.shared.u32 	[%r336+-4], %r2279;
	st.shared.u32 	[%r337+-4], %r2280;
	st.shared.u32 	[%r338+-4], %r2281;
	st.shared.u32 	[%r339+-4], %r2282;
	bar.sync 	0;
	@%p187 bra 	$L__BB129_298;
	ld.shared.u32 	%r1941, [%r438];
	shl.b32 	%r1942, %r352, 3;
	add.s32 	%r1944, %r1939, 26112;
	add.s32 	%r1945, %r1944, %r1942;
	ld.shared.u64 	%rd310, [%r1945];
	add.s64 	%rd311, %rd310, %rd25;
	shl.b64 	%rd312, %rd311, 2;
	add.s64 	%rd313, %rd24, %rd312;
	st.global.u32 	[%rd313], %r1941;
	bar.warp.sync 	-1;
	ld.shared.u32 	%r1946, [%r438+1536];
	shl.b32 	%r1947, %r353, 3;
	add.s32 	%r1948, %r1944, %r1947;
	ld.shared.u64 	%rd314, [%r1948];
	add.s64 	%rd315, %rd314, %rd25;
	shl.b64 	%rd316, %rd315, 2;
	add.s64 	%rd317, %rd24, %rd316;
	st.global.u32 	[%rd317+1536], %r1946;
	bar.warp.sync 	-1;
	ld.shared.u32 	%r1949, [%r438+3072];
	shl.b32 	%r1950, %r354, 3;
	add.s32 	%r1951, %r1944, %r1950;
	ld.shared.u64 	%rd318, [%r1951];
	add.s64 	%rd319, %rd318, %rd25;
	shl.b64 	%rd320, %rd319, 2;
	add.s64 	%rd321, %rd24, %rd320;
	st.global.u32 	[%rd321+3072], %r1949;
	bar.warp.sync 	-1;
	ld.shared.u32 	%r1952, [%r438+4608];
	shl.b32 	%r1953, %r355, 3;
	add.s32 	%r1954, %r1944, %r1953;
	ld.shared.u64 	%rd322, [%r1954];
	add.s64 	%rd323, %rd322, %rd25;
	shl.b64 	%rd324, %rd323, 2;
	add.s64 	%rd325, %rd24, %rd324;
	st.global.u32 	[%rd325+4608], %r1952;
	bar.warp.sync 	-1;
	ld.shared.u32 	%r1955, [%r438+6144];
	shl.b32 	%r1956, %r356, 3;
	add.s32 	%r1957, %r1944, %r1956;
	ld.shared.u64 	%rd326, [%r1957];
	add.s64 	%rd327, %rd326, %rd25;
	shl.b64 	%rd328, %rd327, 2;
	add.s64 	%rd329, %rd24, %rd328;
	st.global.u32 	[%rd329+6144], %r1955;
	bar.warp.sync 	-1;
	ld.shared.u32 	%r1958, [%r438+7680];
	shl.b32 	%r1959, %r357, 3;
	add.s32 	%r1960, %r1944, %r1959;
	ld.shared.u64 	%rd330, [%r1960];
	add.s64 	%rd331, %rd330, %rd25;
	shl.b64 	%rd332, %rd331, 2;
	add.s64 	%rd333, %rd24, %rd332;
	st.global.u32 	[%rd333+7680], %r1958;
	bar.warp.sync 	-1;
	ld.shared.u32 	%r1961, [%r438+9216];
	shl.b32 	%r1962, %r358, 3;
	add.s32 	%r1963, %r1944, %r1962;
	ld.shared.u64 	%rd334, [%r1963];
	add.s64 	%rd335, %rd334, %rd25;
	shl.b64 	%rd336, %rd335, 2;
	add.s64 	%rd337, %rd24, %rd336;
	st.global.u32 	[%rd337+9216], %r1961;
	bar.warp.sync 	-1;
	ld.shared.u32 	%r1964, [%r438+10752];
	shl.b32 	%r1965, %r359, 3;
	add.s32 	%r1966, %r1944, %r1965;
	ld.shared.u64 	%rd338, [%r1966];
	add.s64 	%rd339, %rd338, %rd25;
	shl.b64 	%rd340, %rd339, 2;
	add.s64 	%rd341, %rd24, %rd340;
	st.global.u32 	[%rd341+10752], %r1964;
	bar.warp.sync 	-1;
	ld.shared.u32 	%r1967, [%r438+12288];
	shl.b32 	%r1968, %r360, 3;
	add.s32 	%r1969, %r1944, %r1968;
	ld.shared.u64 	%rd342, [%r1969];
	add.s64 	%rd343, %rd342, %rd25;
	shl.b64 	%rd344, %rd343, 2;
	add.s64 	%rd345, %rd24, %rd344;
	st.global.u32 	[%rd345+12288], %r1967;
	bar.warp.sync 	-1;
	ld.shared.u32 	%r1970, [%r438+13824];
	shl.b32 	%r1971, %r361, 3;
	add.s32 	%r1972, %r1944, %r1971;
	ld.shared.u64 	%rd346, [%r1972];
	add.s64 	%rd347, %rd346, %rd25;
	shl.b64 	%rd348, %rd347, 2;
	add.s64 	%rd349, %rd24, %rd348;
	st.global.u32 	[%rd349+13824], %r1970;
	bar.warp.sync 	-1;
	ld.shared.u32 	%r1973, [%r438+15360];
	shl.b32 	%r1974, %r362, 3;
	add.s32 	%r1975, %r1944, %r1974;
	ld.shared.u64 	%rd350, [%r1975];
	add.s64 	%rd351, %rd350, %rd25;
	shl.b64 	%rd352, %rd351, 2;
	add.s64 	%rd353, %rd24, %rd352;
	st.global.u32 	[%rd353+15360], %r1973;
	bar.warp.sync 	-1;
	ld.shared.u32 	%r1976, [%r438+16896];
	shl.b32 	%r1977, %r363, 3;
	add.s32 	%r1978, %r1944, %r1977;
	ld.shared.u64 	%rd354, [%r1978];
	add.s64 	%rd355, %rd354, %rd25;
	shl.b64 	%rd356, %rd355, 2;
	add.s64 	%rd357, %rd24, %rd356;
	st.global.u32 	[%rd357+16896], %r1976;
	bar.warp.sync 	-1;
	ld.shared.u32 	%r1979, [%r438+18432];
	shl.b32 	%r1980, %r364, 3;
	add.s32 	%r1981, %r1944, %r1980;
	ld.shared.u64 	%rd358, [%r1981];
	add.s64 	%rd359, %rd358, %rd25;
	shl.b64 	%rd360, %rd359, 2;
	add.s64 	%rd361, %rd24, %rd360;
	st.global.u32 	[%rd361+18432], %r1979;
	bar.warp.sync 	-1;
	ld.shared.u32 	%r1982, [%r438+19968];
	shl.b32 	%r1983, %r365, 3;
	add.s32 	%r1984, %r1944, %r1983;
	ld.shared.u64 	%rd362, [%r1984];
	add.s64 	%rd363, %rd362, %rd25;
	shl.b64 	%rd364, %rd363, 2;
	add.s64 	%rd365, %rd24, %rd364;
	st.global.u32 	[%rd365+19968], %r1982;
	bar.warp.sync 	-1;
	ld.shared.u32 	%r1985, [%r438+21504];
	shl.b32 	%r1986, %r366, 3;
	add.s32 	%r1987, %r1944, %r1986;
	ld.shared.u64 	%rd366, [%r1987];
	add.s64 	%rd367, %rd366, %rd25;
	shl.b64 	%rd368, %rd367, 2;
	add.s64 	%rd369, %rd24, %rd368;
	st.global.u32 	[%rd369+21504], %r1985;
	bar.warp.sync 	-1;
	ld.shared.u32 	%r1988, [%r438+23040];
	shl.b32 	%r1989, %r367, 3;
	add.s32 	%r1990, %r1944, %r1989;
	ld.shared.u64 	%rd370, [%r1990];
	add.s64 	%rd371, %rd370, %rd25;
	shl.b64 	%rd372, %rd371, 2;
	add.s64 	%rd373, %rd24, %rd372;
	st.global.u32 	[%rd373+23040], %r1988;
	bar.warp.sync 	-1;
	ld.shared.u32 	%r1991, [%r438+24576];
	shl.b32 	%r1992, %r368, 3;
	add.s32 	%r1993, %r1944, %r1992;
	ld.shared.u64 	%rd374, [%r1993];
	add.s64 	%rd375, %rd374, %rd25;
	shl.b64 	%rd376, %rd375, 2;
	add.s64 	%rd377, %rd24, %rd376;
	st.global.u32 	[%rd377+24576], %r1991;
	bar.warp.sync 	-1;
	bra.uni 	$L__BB129_333;
$L__BB129_298:
	ld.param.u32 	%r2093, [_ZN3cub18CUB_300001_SM_10006detail10radix_sort29DeviceRadixSortOnesweepKernelINS1_5radix10policy_hubIiiyE10Policy1000ELNS0_9SortOrderE0EiiyiiNS1_21identity_decomposer_tEEEvPT5_SB_PT3_PKSC_PT1_PKSG_PT2_PKSK_T4_iiT6__param_8];
	mad.lo.s32 	%r439, %r3, -6528, %r2093;
	shl.b32 	%r1994, %r352, 3;
	add.s32 	%r1996, %r1939, %r1994;
	ld.shared.u64 	%rd26, [%r1996+26112];
	setp.ge.s32 	%p188, %r437, %r439;
	@%p188 bra 	$L__BB129_300;
	ld.shared.u32 	%r1997, [%r438];
	add.s64 	%rd378, %rd26, %rd25;
	shl.b64 	%rd379, %rd378, 2;
	add.s64 	%rd380, %rd24, %rd379;
	st.global.u32 	[%rd380], %r1997;
$L__BB129_300:
	bar.warp.sync 	-1;
	shl.b32 	%r1998, %r353, 3;
	add.s32 	%r2000, %r1939, %r1998;
	ld.shared.u64 	%rd27, [%r2000+26112];
	add.s32 	%r2001, %r437, 384;
	setp.ge.s32 	%p189, %r2001, %r439;
	@%p189 bra 	$L__BB129_302;
	ld.shared.u32 	%r2002, [%r438+1536];
	add.s64 	%rd381, %rd27, %rd25;
	shl.b64 	%rd382, %rd381, 2;
	add.s64 	%rd383, %rd24, %rd382;
	st.global.u32 	[%rd383+1536], %r2002;
$L__BB129_302:
	bar.warp.sync 	-1;
	shl.b32 	%r2003, %r354, 3;
	add.s32 	%r2005, %r1939, %r2003;
	ld.shared.u64 	%rd28, [%r2005+26112];
	add.s32 	%r2006, %r437, 768;
	setp.ge.s32 	%p190, %r2006, %r439;
	@%p190 bra 	$L__BB129_304;
	ld.shared.u32 	%r2007, [%r438+3072];
	add.s64 	%rd384, %rd28, %rd25;
	shl.b64 	%rd385, %rd384, 2;
	add.s64 	%rd386, %rd24, %rd385;
	st.global.u32 	[%rd386+3072], %r2007;
$L__BB129_304:
	bar.warp.sync 	-1;
	shl.b32 	%r2008, %r355, 3;
	add.s32 	%r2010, %r1939, %r2008;
	ld.shared.u64 	%rd29, [%r2010+26112];
	add.s32 	%r2011, %r437, 1152;
	setp.ge.s32 	%p191, %r2011, %r439;
	@%p191 bra 	$L__BB129_306;
	ld.shared.u32 	%r2012, [%r438+4608];
	add.s64 	%rd387, %rd29, %rd25;
	shl.b64 	%rd388, %rd387, 2;
	add.s64 	%rd389, %rd24, %rd388;
	st.global.u32 	[%rd389+4608], %r2012;
$L__BB129_306:
	bar.warp.sync 	-1;
	shl.b32 	%r2013, %r356, 3;
	add.s32 	%r2015, %r1939, %r2013;
	ld.shared.u64 	%rd30, [%r2015+26112];
	add.s32 	%r2016, %r437, 1536;
	setp.ge.s32 	%p192, %r2016, %r439;
	@%p192 bra 	$L__BB129_308;
	ld.shared.u32 	%r2017, [%r438+6144];
	add.s64 	%rd390, %rd30, %rd25;
	shl.b64 	%rd391, %rd390, 2;
	add.s64 	%rd392, %rd24, %rd391;
	st.global.u32 	[%rd392+6144], %r2017;
$L__BB129_308:
	bar.warp.sync 	-1;
	shl.b32 	%r2018, %r357, 3;
	add.s32 	%r2020, %r1939, %r2018;
	ld.shared.u64 	%rd31, [%r2020+26112];
	add.s32 	%r2021, %r437, 1920;
	setp.ge.s32 	%p193, %r2021, %r439;
	@%p193 bra 	$L__BB129_310;
	ld.shared.u32 	%r2022, [%r438+7680];
	add.s64 	%rd393, %rd31, %rd25;
	shl.b64 	%rd394, %rd393, 2;
	add.s64 	%rd395, %rd24, %rd394;
	st.global.u32 	[%rd395+7680], %r2022;
$L__BB129_310:
	bar.warp.sync 	-1;
	shl.b32 	%r2023, %r358, 3;
	add.s32 	%r2025, %r1939, %r2023;
	ld.shared.u64 	%rd32, [%r2025+26112];
	add.s32 	%r2026, %r437, 2304;
	setp.ge.s32 	%p194, %r2026, %r439;
	@%p194 bra 	$L__BB129_312;
	ld.shared.u32 	%r2027, [%r438+9216];
	add.s64 	%rd396, %rd32, %rd25;
	shl.b64 	%rd397, %rd396, 2;
	add.s64 	%rd398, %rd24, %rd397;
	st.global.u32 	[%rd398+9216], %r2027;
$L__BB129_312:
	bar.warp.sync 	-1;
	shl.b32 	%r2028, %r359, 3;
	add.s32 	%r2030, %r1939, %r2028;
	ld.shared.u64 	%rd33, [%r2030+26112];
	add.s32 	%r2031, %r437, 2688;
	setp.ge.s32 	%p195, %r2031, %r439;
	@%p195 bra 	$L__BB129_314;
	ld.shared.u32 	%r2032, [%r438+10752];
	add.s64 	%rd399, %rd33, %rd25;
	shl.b64 	%rd400, %rd399, 2;
	add.s64 	%rd401, %rd24, %rd400;
	st.global.u32 	[%rd401+10752], %r2032;
$L__BB129_314:
	bar.warp.sync 	-1;
	shl.b32 	%r2033, %r360, 3;
	add.s32 	%r2035, %r1939, %r2033;
	ld.shared.u64 	%rd34, [%r2035+26112];
	or.b32  	%r2036, %r437, 3072;
	setp.ge.s32 	%p196, %r2036, %r439;
	@%p196 bra 	$L__BB129_316;
	ld.shared.u32 	%r2037, [%r438+12288];
	add.s64 	%rd402, %rd34, %rd25;
	shl.b64 	%rd403, %rd402, 2;
	add.s64 	%rd404, %rd24, %rd403;
	st.global.u32 	[%rd404+12288], %r2037;
$L__BB129_316:
	bar.warp.sync 	-1;
	shl.b32 	%r2038, %r361, 3;
	add.s32 	%r2040, %r1939, %r2038;
	ld.shared.u64 	%rd35, [%r2040+26112];
	add.s32 	%r2041, %r437, 3456;
	setp.ge.s32 	%p197, %r2041, %r439;
	@%p197 bra 	$L__BB129_318;
	ld.shared.u32 	%r2042, [%r438+13824];
	add.s64 	%rd405, %rd35, %rd25;
	shl.b64 	%rd406, %rd405, 2;
	add.s64 	%rd407, %rd24, %rd406;
	st.global.u32 	[%rd407+13824], %r2042;
$L__BB129_318:
	bar.warp.sync 	-1;
	shl.b32 	%r2043, %r362, 3;
	add.s32 	%r2045, %r1939, %r2043;
	ld.shared.u64 	%rd36, [%r2045+26112];
	add.s32 	%r2046, %r437, 3840;
	setp.ge.s32 	%p198, %r2046, %r439;
	@%p198 bra 	$L__BB129_320;
	ld.shared.u32 	%r2047, [%r438+15360];
	add.s64 	%rd408, %rd36, %rd25;
	shl.b64 	%rd409, %rd408, 2;
	add.s64 	%rd410, %rd24, %rd409;
	st.global.u32 	[%rd410+15360], %r2047;
$L__BB129_320:
	bar.warp.sync 	-1;
	shl.b32 	%r2048, %r363, 3;
	add.s32 	%r2050, %r1939, %r2048;
	ld.shared.u64 	%rd37, [%r2050+26112];
	add.s32 	%r2051, %r437, 4224;
	setp.ge.s32 	%p199, %r2051, %r439;
	@%p199 bra 	$L__BB129_322;
	ld.shared.u32 	%r2052, [%r438+16896];
	add.s64 	%rd411, %rd37, %rd25;
	shl.b64 	%rd412, %rd411, 2;
	add.s64 	%rd413, %rd24, %rd412;
	st.global.u32 	[%rd413+16896], %r2052;
$L__BB129_322:
	bar.warp.sync 	-1;
	shl.b32 	%r2053, %r364, 3;
	add.s32 	%r2055, %r1939, %r2053;
	ld.shared.u64 	%rd38, [%r2055+26112];
	add.s32 	%r2056, %r437, 4608;
	setp.ge.s32 	%p200, %r2056, %r439;
	@%p200 bra 	$L__BB129_324;
	ld.shared.u32 	%r2057, [%r438+18432];
	add.s64 	%rd414, %rd38, %rd25;
	shl.b64 	%rd415, %rd414, 2;
	add.s64 	%rd416, %rd24, %rd415;
	st.global.u32 	[%rd416+18432], %r2057;
$L__BB129_324:
	bar.warp.sync 	-1;
	shl.b32 	%r2058, %r365, 3;
	add.s32 	%r2060, %r1939, %r2058;
	ld.shared.u64 	%rd39, [%r2060+26112];
	add.s32 	%r2061, %r437, 4992;
	setp.ge.s32 	%p201, %r2061, %r439;
	@%p201 bra 	$L__BB129_326;
	ld.shared.u32 	%r2062, [%r438+19968];
	add.s64 	%rd417, %rd39, %rd25;
	shl.b64 	%rd418, %rd417, 2;
	add.s64 	%rd419, %rd24, %rd418;
	st.global.u32 	[%rd419+19968], %r2062;
$L__BB129_326:
	bar.warp.sync 	-1;
	shl.b32 	%r2063, %r366, 3;
	add.s32 	%r2065, %r1939, %r2063;
	ld.shared.u64 	%rd40, [%r2065+26112];
	add.s32 	%r2066, %r437, 5376;
	setp.ge.s32 	%p202, %r2066, %r439;
	@%p202 bra 	$L__BB129_328;
	ld.shared.u32 	%r2067, [%r438+21504];
	add.s64 	%rd420, %rd40, %rd25;
	shl.b64 	%rd421, %rd420, 2;
	add.s64 	%rd422, %rd24, %rd421;
	st.global.u32 	[%rd422+21504], %r2067;
$L__BB129_328:
	bar.warp.sync 	-1;
	shl.b32 	%r2068, %r367, 3;
	add.s32 	%r2070, %r1939, %r2068;
	ld.shared.u64 	%rd41, [%r2070+26112];
	add.s32 	%r2071, %r437, 5760;
	setp.ge.s32 	%p203, %r2071, %r439;
	@%p203 bra 	$L__BB129_330;
	ld.shared.u32 	%r2072, [%r438+23040];
	add.s64 	%rd423, %rd41, %rd25;
	shl.b64 	%rd424, %rd423, 2;
	add.s64 	%rd425, %rd24, %rd424;
	st.global.u32 	[%rd425+23040], %r2072;
$L__BB129_330:
	bar.warp.sync 	-1;
	shl.b32 	%r2073, %r368, 3;
	add.s32 	%r2075, %r1939, %r2073;
	ld.shared.u64 	%rd426, [%r2075+26112];
	add.s64 	%rd42, %rd426, %rd25;
	or.b32  	%r2076, %r437, 6144;
	setp.ge.s32 	%p204, %r2076, %r439;
	@%p204 bra 	$L__BB129_332;
	ld.shared.u32 	%r2077, [%r438+24576];
	shl.b64 	%rd427, %rd42, 2;
	add.s64 	%rd428, %rd24, %rd427;
	st.global.u32 	[%rd428+24576], %r2077;
$L__BB129_332:
	bar.warp.sync 	-1;
$L__BB129_333:
	ret;

}
	// .globl	_ZN3cub18CUB_300001_SM_10006detail10radix_sort31DeviceRadixSortSingleTileKernelINS1_5radix10policy_hubIiiyE10Policy1000ELNS0_9SortOrderE1EiiyNS1_21identity_decomposer_tEEEvPKT1_PSA_PKT2_PSE_T3_iiT4_
.visible .entry _ZN3cub18CUB_300001_SM_10006detail10radix_sort31DeviceRadixSortSingleTileKernelINS1_5radix10policy_hubIiiyE10Policy1000ELNS0_9SortOrderE1EiiyNS1_21identity_decomposer_tEEEvPKT1_PSA_PKT2_PSE_T3_iiT4_(
	.param .u64 .ptr .align 1 _ZN3cub18CUB_300001_SM_10006detail10radix_sort31DeviceRadixSortSingleTileKernelINS1_5radix10policy_hubIiiyE10Policy1000ELNS0_9SortOrderE1EiiyNS1_21identity_decomposer_tEEEvPKT1_PSA_PKT2_PSE_T3_iiT4__param_0,
	.param .u64 .ptr .align 1 _ZN3cub18CUB_300001_SM_10006detail10radix_sort31DeviceRadixSortSingleTileKernelINS1_5radix10policy_hubIiiyE10Policy1000ELNS0_9SortOrderE1EiiyNS1_21identity_decomposer_tEEEvPKT1_PSA_PKT2_PSE_T3_iiT4__param_1,
	.param .u64 .ptr .align 1 _ZN3cub18CUB_300001_SM_10006detail10radix_sort31DeviceRadixSortSingleTileKernelINS1_5radix10policy_hubIiiyE10Policy1000ELNS0_9SortOrderE1EiiyNS1_21identity_decomposer_tEEEvPKT1_PSA_PKT2_PSE_T3_iiT4__param_2,
	.param .u64 .ptr .align 1 _ZN3cub18CUB_300001_SM_10006detail10radix_sort31DeviceRadixSortSingleTileKernelINS1_5radix10policy_hubIiiyE10Policy1000ELNS0_9SortOrderE1EiiyNS1_21identity_decomposer_tEEEvPKT1_PSA_PKT2_PSE_T3_iiT4__param_3,
	.param .u64 _ZN3cub18CUB_300001_SM_10006detail10radix_sort31DeviceRadixSortSingleTileKernelINS1_5radix10policy_hubIiiyE10Policy1000ELNS0_9SortOrderE1EiiyNS1_21identity_decomposer_tEEEvPKT1_PSA_PKT2_PSE_T3_iiT4__param_4,
	.param .u32 _ZN3cub18CUB_300001_SM_10006detail10radix_sort31DeviceRadixSortSingleTileKernelINS1_5radix10policy_hubIiiyE10Policy1000ELNS0_9SortOrderE1EiiyNS1_21identity_decomposer_tEEEvPKT1_PSA_PKT2_PSE_T3_iiT4__param_5,
	.param .u32 _ZN3cub18CUB_300001_SM_10006detail10radix_sort31DeviceRadixSortSingleTileKernelINS1_5radix10policy_hubIiiyE10Policy1000ELNS0_9SortOrderE1EiiyNS1_21identity_decomposer_tEEEvPKT1_PSA_PKT2_PSE_T3_iiT4__param_6,
	.param .align 1 .b8 _ZN3cub18CUB_300001_SM_10006detail10radix_sort31DeviceRadixSortSingleTileKernelINS1_5radix10policy_hubIiiyE10Policy1000ELNS0_9SortOrderE1EiiyNS1_21identity_decomposer_tEEEvPKT1_PSA_PKT2_PSE_T3_iiT4__param_7[1]
)
.maxntid 256
.minnctapersm 1
{
	.reg .pred 	%p<73>;
	.reg .b16 	%rs<39>;
	.reg .b32 	%r<919>;
	.reg .b64 	%rd<37>;
	// demoted variable
	.shared .align 16 .b8 _ZZN3cub18CUB_300001_SM_10006detail10radix_sort31DeviceRadixSortSingleTileKernelINS1_5radix10policy_hubIiiyE10Policy1000ELNS0_9SortOrderE1EiiyNS1_21identity_decomposer_tEEEvPKT1_PSA_PKT2_PSE_T3_iiT4_E12temp_storage[33856];
	ld.param.u64 	%rd10, [_ZN3cub18CUB_300001_SM_10006detail10radix_sort31DeviceRadixSortSingleTileKernelINS1_5radix10policy_hubIiiyE10Policy1000ELNS0_9SortOrderE1EiiyNS1_21identity_decomposer_tEEEvPKT1_PSA_PKT2_PSE_T3_iiT4__param_0];
	ld.param.u64 	%rd6, [_ZN3cub18CUB_300001_SM_10006detail10radix_sort31DeviceRadixSortSingleTileKernelINS1_5radix10policy_hubIiiyE10Policy1000ELNS0_9SortOrderE1EiiyNS1_21identity_decomposer_tEEEvPKT1_PSA_PKT2_PSE_T3_iiT4__param_1];
	ld.param.u64 	%rd7, [_ZN3cub18CUB_300001_SM_10006detail10radix_sort31DeviceRadixSortSingleTileKernelINS1_5radix10policy_hubIiiyE10Policy1000ELNS0_9SortOrderE1EiiyNS1_21identity_decomposer_tEEEvPKT1_PSA_PKT2_PSE_T3_iiT4__param_2];
	ld.param.u64 	%rd8, [_ZN3cub18CUB_300001_SM_10006detail10radix_sort31DeviceRadixSortSingleTileKernelINS1_5radix10policy_hubIiiyE10Policy1000ELNS0_9SortOrderE1EiiyNS1_21identity_decomposer_tEEEvPKT1_PSA_PKT2_PSE_T3_iiT4__param_3];
	ld.param.u64 	%rd9, [_ZN3cub18CUB_300001_SM_10006detail10radix_sort31DeviceRadixSortSingleTileKernelINS1_5radix10policy_hubIiiyE10Policy1000ELNS0_9SortOrderE1EiiyNS1_21identity_decomposer_tEEEvPKT1_PSA_PKT2_PSE_T3_iiT4__param_4];
	ld.param.u32 	%r303, [_ZN3cub18CUB_300001_SM_10006detail10radix_sort31DeviceRadixSortSingleTileKernelINS1_5radix10policy_hubIiiyE10Policy1000ELNS0_9SortOrderE1EiiyNS1_21identity_decomposer_tEEEvPKT1_PSA_PKT2_PSE_T3_iiT4__param_5];
	ld.param.u32 	%r304, [_ZN3cub18CUB_300001_SM_10006detail10radix_sort31DeviceRadixSortSingleTileKernelINS1_5radix10policy_hubIiiyE10Policy1000ELNS0_9SortOrderE1EiiyNS1_21identity_decomposer_tEEEvPKT1_PSA_PKT2_PSE_T3_iiT4__param_6];
	cvta.to.global.u64 	%rd11, %rd10;
	cvt.u32.u64 	%r1, %rd9;
	mov.u32 	%r2, %tid.x;
	mul.lo.s32 	%r3, %r2, 19;
	setp.ge.s32 	%p1, %r3, %r1;
	mul.wide.u32 	%rd12, %r3, 4;
	add.s64 	%rd1, %rd11, %rd12;
	mov.b32 	%r897, 0;
	@%p1 bra 	$L__BB130_2;
	ld.global.u32 	%r306, [%rd1];
	xor.b32  	%r897, %r306, -2147483648;
$L__BB130_2:
	add.s32 	%r6, %r3, 1;
	setp.ge.s32 	%p2, %r6, %r1;
	mov.b32 	%r896, 0;
	@%p2 bra 	$L__BB130_4;
	ld.global.u32 	%r308, [%rd1+4];
	xor.b32  	%r896, %r308, -2147483648;
$L__BB130_4:
	add.s32 	%r9, %r3, 2;
	setp.ge.s32 	%p3, %r9, %r1;
	mov.b32 	%r895, 0;
	@%p3 bra 	$L__BB130_6;
	ld.global.u32 	%r310, [%rd1+8];
	xor.b32  	%r895, %r310, -2147483648;
$L__BB130_6:
	add.s32 	%r12, %r3, 3;
	setp.ge.s32 	%p4, %r12, %r1;
	mov.b32 	%r894, 0;
	@%p4 bra 	$L__BB130_8;
	ld.global.u32 	%r312, [%rd1+12];
	xor.b32  	%r894, %r312, -2147483648;
$L__BB130_8:
	add.s32 	%r15, %r3, 4;
	setp.ge.s32 	%p5, %r15, %r1;
	mov.b32 	%r893, 0;
	@%p5 bra 	$L__BB130_10;
	ld.global.u32 	%r314, [%rd1+16];
	xor.b32  	%r893, %r314, -2147483648;
$L__BB130_10:
	add.s32 	%r18, %r3, 5;
	setp.ge.s32 	%p6, %r18, %r1;
	mov.b32 	%r892, 0;
	@%p6 bra 	$L__BB130_12;
	ld.global.u32 	%r316, [%rd1+20];
	xor.b32  	%r892, %r316, -2147483648;
$L__BB130_12:
	add.s32 	%r21, %r3, 6;
	setp.ge.s32 	%p7, %r21, %r1;
	mov.b32 	%r891, 0;
	@%p7 bra 	$L__BB130_14;
	ld.global.u32 	%r318, [%rd1+24];
	xor.b32  	%r891, %r318, -2147483648;
$L__BB130_14:
	add.s32 	%r24, %r3, 7;
	setp.ge.s32 	%p8, %r24, %r1;
	mov.b32 	%r890, 0;
	@%p8 bra 	$L__BB130_16;
	ld.global.u32 	%r320, [%rd1+28];
	xor.b32  	%r890, %r320, -2147483648;
$L__BB130_16:
	add.s32 	%r27, %r3, 8;
	setp.ge.s32 	%p9, %r27, %r1;
	mov.b32 	%r889, 0;
	@%p9 bra 	$L__BB130_18;
	ld.global.u32 	%r322, [%rd1+32];
	xor.b32  	%r889, %r322, -2147483648;
$L__BB130_18:
	add.s32 	%r30, %r3, 9;
	setp.ge.s32 	%p10, %r30, %r1;
	mov.b32 	%r888, 0;
	@%p10 bra 	$L__BB130_20;
	ld.global.u32 	%r324, [%rd1+36];
	xor.b32  	%r888, %r324, -2147483648;
$L__BB130_20:
	add.s32 	%r33, %r3, 10;
	setp.ge.s32 	%p11, %r33, %r1;
	mov.b32 	%r887, 0;
	@%p11 bra 	$L__BB130_22;
	ld.global.u32 	%r326, [%rd1+40];
	xor.b32  	%r887, %r326, -2147483648;
$L__BB130_22:
	add.s32 	%r36, %r3, 11;
	setp.ge.s32 	%p12, %r36, %r1;
	mov.b32 	%r886, 0;
	@%p12 bra 	$L__BB130_24;
	ld.global.u32 	%r328, [%rd1+44];
	xor.b32  	%r886, %r328, -2147483648;
$L__BB130_24:
	add.s32 	%r39, %r3, 12;
	setp.ge.s32 	%p13, %r39, %r1;
	mov.b32 	%r885, 0;
	@%p13 bra 	$L__BB130_26;
	ld.global.u32 	%r330, [%rd1+48];
	xor.b32  	%r885, %r330, -2147483648;
$L__BB130_26:
	add.s32 	%r42, %r3, 13;
	setp.ge.s32 	%p14, %r42, %r1;
	mov.b32 	%r884, 0;
	@%p14 bra 	$L__BB130_28;
	ld.global.u32 	%r332, [%rd1+52];
	xor.b32  	%r884, %r332, -2147483648;
$L__BB130_28:
	add.s32 	%r45, %r3, 14;
	setp.ge.s32 	%p15, %r45, %r1;
	mov.b32 	%r883, 0;
	@%p15 bra 	$L__BB130_30;
	ld.global.u32 	%r334, [%rd1+56];
	xor.b32  	%r883, %r334, -2147483648;
$L__BB130_30:
	add.s32 	%r48, %r3, 15;
	setp.ge.s32 	%p16, %r48, %r1;
	mov.b32 	%r882, 0;
	@%p16 bra 	$L__BB130_32;
	ld.global.u32 	%r336, [%rd1+60];
	xor.b32  	%r882, %r336, -2147483648;
$L__BB130_32:
	add.s32 	%r51, %r3, 16;
	setp.ge.s32 	%p17, %r51, %r1;
	mov.b32 	%r881, 0;
	@%p17 bra 	$L__BB130_34;
	ld.global.u32 	%r338, [%rd1+64];
	xor.b32  	%r881, %r338, -2147483648;
$L__BB130_34:
	add.s32 	%r54, %r3, 17;
	setp.ge.s32 	%p18, %r54, %r1;
	mov.b32 	%r880, 0;
	@%p18 bra 	$L__BB130_36;
	ld.global.u32 	%r340, [%rd1+68];
	xor.b32  	%r880, %r340, -2147483648;
$L__BB130_36:
	add.s32 	%r57, %r3, 18;
	setp.ge.s32 	%p19, %r57, %r1;
	mov.b32 	%r879, 0;
	@%p19 bra 	$L__BB130_38;
	ld.global.u32 	%r342, [%rd1+72];
	xor.b32  	%r879, %r342, -2147483648;
$L__BB130_38:
	bar.sync 	0;
	mov.b64 	{%r344, %r345}, %rd9;
	shfl.sync.idx.b32	%r60|%p20, %r344, 0, 31, -1;
	shfl.sync.idx.b32	%r346|%p21, %r345, 0, 31, -1;
	mov.b64 	%rd2, {%r60, %r346};
	setp.ge.s32 	%p22, %r3, %r60;
	cvta.to.global.u64 	%rd13, %rd7;
	add.s64 	%rd3, %rd13, %rd12;
	@%p22 bra 	$L__BB130_40;
	ld.global.u32 	%r916, [%rd3];
$L__BB130_40:
	setp.ge.s32 	%p23, %r6, %r60;
	@%p23 bra 	$L__BB130_42;
	ld.global.u32 	%r915, [%rd3+4];
$L__BB130_42:
	setp.ge.s32 	%p24, %r9, %r60;
	@%p24 bra 	$L__BB130_44;
	ld.global.u32 	%r914, [%rd3+8];
$L__BB130_44:
	setp.ge.s32 	%p25, %r12, %r60;
	@%p25 bra 	$L__BB130_46;
	ld.global.u32 	%r913, [%rd3+12];
$L__BB130_46:
	setp.ge.s32 	%p26, %r15, %r60;
	@%p26 bra 	$L__BB130_48;
	ld.global.u32 	%r912, [%rd3+16];
$L__BB130_48:
	setp.ge.s32 	%p27, %r18, %r60;
	@%p27 bra 	$L__BB130_50;
	ld.global.u32 	%r911, [%rd3+20];
$L__BB130_50:
	setp.ge.s32 	%p28, %r21, %r60;
	@%p28 bra 	$L__BB130_52;
	ld.global.u32 	%r910, [%rd3+24];
$L__BB130_52:
	setp.ge.s32 	%p29, %r24, %r60;
	@%p29 bra 	$L__BB130_54;
	ld.global.u32 	%r909, [%rd3+28];
$L__BB130_54:
	setp.ge.s32 	%p30, %r27, %r60;
	@%p30 bra 	$L__BB130_56;
	ld.global.u32 	%r908, [%rd3+32];
$L__BB130_56:
	setp.ge.s32 	%p31, %r30, %r60;
	@%p31 bra 	$L__BB130_58;
	ld.global.u32 	%r907, [%rd3+36];
$L__BB130_58:
	setp.ge.s32 	%p32, %r33, %r60;
	@%p32 bra 	$L__BB130_60;
	ld.global.u32 	%r906, [%rd3+40];
$L__BB130_60:
	setp.ge.s32 	%p33, %r36, %r60;
	@%p33 bra 	$L__BB130_62;
	ld.global.u32 	%r905, [%rd3+44];
$L__BB130_62:
	setp.ge.s32 	%p34, %r39, %r60;
	@%p34 bra 	$L__BB130_64;
	ld.global.u32 	%r904, [%rd3+48];
$L__BB130_64:
	setp.ge.s32 	%p35, %r42, %r60;
	@%p35 bra 	$L__BB130_66;
	ld.global.u32 	%r903, [%rd3+52];
$L__BB130_66:
	setp.ge.s32 	%p36, %r45, %r60;
	@%p36 bra 	$L__BB130_68;
	ld.global.u32 	%r902, [%rd3+56];
$L__BB130_68:
	setp.ge.s32 	%p37, %r48, %r60;
	@%p37 bra 	$L__BB130_70;
	ld.global.u32 	%r901, [%rd3+60];
$L__BB130_70:
	setp.ge.s32 	%p38, %r51, %r60;
	@%p38 bra 	$L__BB130_72;
	ld.global.u32 	%r900, [%rd3+64];
$L__BB130_72:
	setp.ge.s32 	%p39, %r54, %r60;
	@%p39 bra 	$L__BB130_74;
	ld.global.u32 	%r899, [%rd3+68];
$L__BB130_74:
	setp.ge.s32 	%p40, %r57, %r60;
	@%p40 bra 	$L__BB130_76;
	ld.global.u32 	%r898, [%rd3+72];
$L__BB130_76:
	bar.sync 	0;
	shr.u32 	%r99, %r2, 5;
	shl.b32 	%r366, %r2, 2;
	mov.u32 	%r367, _ZZN3cub18CUB_300001_SM_10006detail10radix_sort31DeviceRadixSortSingleTileKernelINS1_5radix10policy_hubIiiyE10Policy1000ELNS0_9SortOrderE1EiiyNS1_21identity_decomposer_tEEEvPKT1_PSA_PKT2_PSE_T3_iiT4_E12temp_storage;
	add.s32 	%r100, %r367, %r366;
	shl.b32 	%r368, %r2, 7;
	add.s32 	%r101, %r100, %r368;
	shl.b32 	%r369, %r99, 2;
	add.s32 	%r370, %r367, %r369;
	add.s32 	%r102, %r370, 33792;
	mad.lo.s32 	%r103, %r2, -56, %r101;
	add.s32 	%r878, %r303, 6;
	sub.s32 	%r877, %r304, %r303;
$L__BB130_77:
	add.s32 	%r430, %r878, -6;
	min.s32 	%r373, %r877, 6;
	mov.b32 	%r459, 0;
	st.shared.u32 	[%r100], %r459;
	st.shared.u32 	[%r100+1024], %r459;
	st.shared.u32 	[%r100+2048], %r459;
	st.shared.u32 	[%r100+3072], %r459;
	st.shared.u32 	[%r100+4096], %r459;
	st.shared.u32 	[%r100+5120], %r459;
	st.shared.u32 	[%r100+6144], %r459;
	st.shared.u32 	[%r100+7168], %r459;
	st.shared.u32 	[%r100+8192], %r459;
	st.shared.u32 	[%r100+9216], %r459;
	st.shared.u32 	[%r100+10240], %r459;
	st.shared.u32 	[%r100+11264], %r459;
	st.shared.u32 	[%r100+12288], %r459;
	st.shared.u32 	[%r100+13312], %r459;
	st.shared.u32 	[%r100+14336], %r459;
	st.shared.u32 	[%r100+15360], %r459;
	st.shared.u32 	[%r100+16384], %r459;
	st.shared.u32 	[%r100+17408], %r459;
	st.shared.u32 	[%r100+18432], %r459;
	st.shared.u32 	[%r100+19456], %r459;
	st.shared.u32 	[%r100+20480], %r459;
	st.shared.u32 	[%r100+21504], %r459;
	st.shared.u32 	[%r100+22528], %r459;
	st.shared.u32 	[%r100+23552], %r459;
	st.shared.u32 	[%r100+24576], %r459;
	st.shared.u32 	[%r100+25600], %r459;
	st.shared.u32 	[%r100+26624], %r459;
	st.shared.u32 	[%r100+27648], %r459;
	st.shared.u32 	[%r100+28672], %r459;
	st.shared.u32 	[%r100+29696], %r459;
	st.shared.u32 	[%r100+30720], %r459;
	st.shared.u32 	[%r100+31744], %r459;
	st.shared.u32 	[%r100+32768], %r459;
	// begin inline asm
	bmsk.clamp.b32 %r371, %r459, %r373;
	// end inline asm
	// begin inline asm
	shr.b32 %r374, %r897, %r430;
	// end inline asm
	and.b32  	%r462, %r371, %r374;
	shl.b32 	%r463, %r462, 10;
	not.b32 	%r464, %r463;
	and.b32  	%r465, %r464, 31744;
	add.s32 	%r466, %r100, %r465;
	shr.u32 	%r467, %r462, 4;
	and.b32  	%r468, %r467, 268435454;
	sub.s32 	%r147, %r466, %r468;
	ld.shared.u16 	%rs1, [%r147+2];
	add.s16 	%rs20, %rs1, 1;
	st.shared.u16 	[%r147+2], %rs20;
	// begin inline asm
	shr.b32 %r377, %r896, %r430;
	// end inline asm
	and.b32  	%r469, %r371, %r377;
	shl.b32 	%r470, %r469, 10;
	not.b32 	%r471, %r470;
	and.b32  	%r472, %r471, 31744;
	add.s32 	%r473, %r100, %r472;
	shr.u32 	%r474, %r469, 4;
	and.b32  	%r475, %r474, 268435454;
	sub.s32 	%r148, %r473, %r475;
	ld.shared.u16 	%rs2, [%r148+2];
	add.s16 	%rs21, %rs2, 1;
	st.shared.u16 	[%r148+2], %rs21;
	// begin inline asm
	shr.b32 %r380, %r895, %r430;
	// end inline asm
	and.b32  	%r476, %r371, %r380;
	shl.b32 	%r477, %r476, 10;
	not.b32 	%r478, %r477;
	and.b32  	%r479, %r478, 31744;
	add.s32 	%r480, %r100, %r479;
	shr.u32 	%r481, %r476, 4;
	and.b32  	%r482, %r481, 268435454;
	sub.s32 	%r149, %r480, %r482;
	ld.shared.u16 	%rs3, [%r149+2];
	add.s16 	%rs22, %rs3, 1;
	st.shared.u16 	[%r149+2], %rs22;
	// begin inline asm
	shr.b32 %r383, %r894, %r430;
	// end inline asm
	and.b32  	%r483, %r371, %r383;
	shl.b32 	%r484, %r483, 10;
	not.b32 	%r485, %r484;
	and.b32  	%r486, %r485, 31744;
	add.s32 	%r487, %r100, %r486;
	shr.u32 	%r488, %r483, 4;
	and.b32  	%r489, %r488, 268435454;
	sub.s32 	%r150, %r487, %r489;
	ld.shared.u16 	%rs4, [%r150+2];
	add.s16 	%rs23, %rs4, 1;
	st.shared.u16 	[%r150+2], %rs23;
	// begin inline asm
	shr.b32 %r386, %r893, %r430;
	// end inline asm
	and.b32  	%r490, %r371, %r386;
	shl.b32 	%r491, %r490, 10;
	not.b32 	%r492, %r491;
	and.b32  	%r493, %r492, 31744;
	add.s32 	%r494, %r100, %r493;
	shr.u32 	%r495, %r490, 4;
	and.b32  	%r496, %r495, 268435454;
	sub.s32 	%r151, %r494, %r496;
	ld.shared.u16 	%rs5, [%r151+2];
	add.s16 	%rs24, %rs5, 1;
	st.shared.u16 	[%r151+2], %rs24;
	// begin inline asm
	shr.b32 %r389, %r892, %r430;
	// end inline asm
	and.b32  	%r497, %r371, %r389;
	shl.b32 	%r498, %r497, 10;
	not.b32 	%r499, %r498;
	and.b32  	%r500, %r499, 31744;
	add.s32 	%r501, %r100, %r500;
	shr.u32 	%r502, %r497, 4;
	and.b32  	%r503, %r502, 268435454;
	sub.s32 	%r152, %r501, %r503;
	ld.shared.u16 	%rs6, [%r152+2];
	add.s16 	%rs25, %rs6, 1;
	st.shared.u16 	[%r152+2], %rs25;
	// begin inline asm
	shr.b32 %r392, %r891, %r430;
	// end inline asm
	and.b32  	%r504, %r371, %r392;
	shl.b32 	%r505, %r504, 10;
	not.b32 	%r506, %r505;
	and.b32  	%r507, %r506, 31744;
	add.s32 	%r508, %r100, %r507;
	shr.u32 	%r509, %r504, 4;
	and.b32  	%r510, %r509, 268435454;
	sub.s32 	%r153, %r508, %r510;
	ld.shared.u16 	%rs7, [%r153+2];
	add.s16 	%rs26, %rs7, 1;
	st.shared.u16 	[%r153+2], %rs26;
	// begin inline asm
	shr.b32 %r395, %r890, %r430;
	// end inline asm
	and.b32  	%r511, %r371, %r395;
	shl.b32 	%r512, %r511, 10;
	not.b32 	%r513, %r512;
	and.b32  	%r514, %r513, 31744;
	add.s32 	%r515, %r100, %r514;
	shr.u32 	%r516, %r511, 4;
	and.b32  	%r517, %r516, 268435454;
	sub.s32 	%r154, %r515, %r517;
	ld.shared.u16 	%rs8, [%r154+2];
	add.s16 	%rs27, %rs8, 1;
	st.shared.u16 	[%r154+2], %rs27;
	// begin inline asm
	shr.b32 %r398, %r889, %r430;
	// end inline asm
	and.b32  	%r518, %r371, %r398;
	shl.b32 	%r519, %r518, 10;
	not.b32 	%r520, %r519;
	and.b32  	%r521, %r520, 31744;
	add.s32 	%r522, %r100, %r521;
	shr.u32 	%r523, %r518, 4;
	and.b32  	%r524, %r523, 268435454;
	sub.s32 	%r155, %r522, %r524;
	ld.shared.u16 	%rs9, [%r155+2];
	add.s16 	%rs28, %rs9, 1;
	st.shared.u16 	[%r155+2], %rs28;
	// begin inline asm
	shr.b32 %r401, %r888, %r430;
	// end inline asm
	and.b32  	%r525, %r371, %r401;
	shl.b32 	%r526, %r525, 10;
	not.b32 	%r527, %r526;
	and.b32  	%r528, %r527, 31744;
	add.s32 	%r529, %r100, %r528;
	shr.u32 	%r530, %r525, 4;
	and.b32  	%r531, %r530, 268435454;
	sub.s32 	%r156, %r529, %r531;
	ld.shared.u16 	%rs10, [%r156+2];
	add.s16 	%rs29, %rs10, 1;
	st.shared.u16 	[%r156+2], %rs29;
	// begin inline asm
	shr.b32 %r404, %r887, %r430;
	// end inline asm
	and.b32  	%r532, %r371, %r404;
	shl.b32 	%r533, %r532, 10;
	not.b32 	%r534, %r533;
	and.b32  	%r535, %r534, 31744;
	add.s32 	%r536, %r100, %r535;
	shr.u32 	%r537, %r532, 4;
	and.b32  	%r538, %r537, 268435454;
	sub.s32 	%r157, %r536, %r538;
	ld.shared.u16 	%rs11, [%r157+2];
	add.s16 	%rs30, %rs11, 1;
	st.shared.u16 	[%r157+2], %rs30;
	// begin inline asm
	shr.b32 %r407, %r886, %r430;
	// end inline asm
	and.b32  	%r539, %r371, %r407;
	shl.b32 	%r540, %r539, 10;
	not.b32 	%r541, %r540;
	and.b32  	%r542, %r541, 31744;
	add.s32 	%r543, %r100, %r542;
	shr.u32 	%r544, %r539, 4;
	and.b32  	%r545, %r544, 268435454;
	sub.s32 	%r158, %r543, %r545;
	ld.shared.u16 	%rs12, [%r158+2];
	add.s16 	%rs31, %rs12, 1;
	st.shared.u16 	[%r158+2], %rs31;
	// begin inline asm
	shr.b32 %r410, %r885, %r430;
	// end inline asm
	and.b32  	%r546, %r371, %r410;
	shl.b32 	%r547, %r546, 10;
	not.b32 	%r548, %r547;
	and.b32  	%r549, %r548, 31744;
	add.s32 	%r550, %r100, %r549;
	shr.u32 	%r551, %r546, 4;
	and.b32  	%r552, %r551, 268435454;
	sub.s32 	%r159, %r550, %r552;
	ld.shared.u16 	%rs13, [%r159+2];
	add.s16 	%rs32, %rs13, 1;
	st.shared.u16 	[%r159+2], %rs32;
	// begin inline asm
	shr.b32 %r413, %r884, %r430;
	// end inline asm
	and.b32  	%r553, %r371, %r413;
	shl.b32 	%r554, %r553, 10;
	not.b32 	%r555, %r554;
	and.b32  	%r556, %r555, 31744;
	add.s32 	%r557, %r100, %r556;
	shr.u32 	%r558, %r553, 4;
	and.b32  	%r559, %r558, 268435454;
	sub.s32 	%r160, %r557, %r559;
	ld.shared.u16 	%rs14, [%r160+2];
	add.s16 	%rs33, %rs14, 1;
	st.shared.u16 	[%r160+2], %rs33;
	// begin inline asm
	shr.b32 %r416, %r883, %r430;
	// end inline asm
	and.b32  	%r560, %r371, %r416;
	shl.b32 	%r561, %r560, 10;
	not.b32 	%r562, %r561;
	and.b32  	%r563, %r562, 31744;
	add.s32 	%r564, %r100, %r563;
	shr.u32 	%r565, %r560, 4;
	and.b32  	%r566, %r565, 268435454;
	sub.s32 	%r161, %r564, %r566;
	ld.shared.u16 	%rs15, [%r161+2];
	add.s16 	%rs34, %rs15, 1;
	st.shared.u16 	[%r161+2], %rs34;
	// begin inline asm
	shr.b32 %r419, %r882, %r430;
	// end inline asm
	and.b32  	%r567, %r371, %r419;
	shl.b32 	%r568, %r567, 10;
	not.b32 	%r569, %r568;
	and.b32  	%r570, %r569, 31744;
	add.s32 	%r571, %r100, %r570;
	shr.u32 	%r572, %r567, 4;
	and.b32  	%r573, %r572, 268435454;
	sub.s32 	%r162, %r571, %r573;
	ld.shared.u16 	%rs16, [%r162+2];
	add.s16 	%rs35, %rs16, 1;
	st.shared.u16 	[%r162+2], %rs35;
	// begin inline asm
	shr.b32 %r422, %r881, %r430;
	// end inline asm
	and.b32  	%r574, %r371, %r422;
	shl.b32 	%r575, %r574, 10;
	not.b32 	%r576, %r575;
	and.b32  	%r577, %r576, 31744;
	add.s32 	%r578, %r100, %r577;
	shr.u32 	%r579, %r574, 4;
	and.b32  	%r580, %r579, 268435454;
	sub.s32 	%r163, %r578, %r580;
	ld.shared.u16 	%rs17, [%r163+2];
	add.s16 	%rs36, %rs17, 1;
	st.shared.u16 	[%r163+2], %rs36;
	// begin inline asm
	shr.b32 %r425, %r880, %r430;
	// end inline asm
	and.b32  	%r581, %r371, %r425;
	shl.b32 	%r582, %r581, 10;
	not.b32 	%r583, %r582;
	and.b32  	%r584, %r583, 31744;
	add.s32 	%r585, %r100, %r584;
	shr.u32 	%r586, %r581, 4;
	and.b32  	%r587, %r586, 268435454;
	sub.s32 	%r164, %r585, %r587;
	ld.shared.u16 	%rs18, [%r164+2];
	add.s16 	%rs37, %rs18, 1;
	st.shared.u16 	[%r164+2], %rs37;
	// begin inline asm
	shr.b32 %r428, %r879, %r430;
	// end inline asm
	and.b32  	%r588, %r371, %r428;
	shl.b32 	%r589, %r588, 10;
	not.b32 	%r590, %r589;
	and.b32  	%r591, %r590, 31744;
	add.s32 	%r592, %r100, %r591;
	shr.u32 	%r593, %r588, 4;
	and.b32  	%r594, %r593, 268435454;
	sub.s32 	%r165, %r592, %r594;
	ld.shared.u16 	%rs19, [%r165+2];
	add.s16 	%rs38, %rs19, 1;
	st.shared.u16 	[%r165+2], %rs38;
	bar.sync 	0;
	ld.shared.u32 	%r166, [%r101];
	ld.shared.u32 	%r595, [%r101+4];
	ld.shared.u32 	%r596, [%r101+8];
	ld.shared.u32 	%r597, [%r101+12];
	ld.shared.u32 	%r598, [%r101+16];
	ld.shared.u32 	%r599, [%r101+20];
	ld.shared.u32 	%r600, [%r101+24];
	ld.shared.u32 	%r601, [%r101+28];
	ld.shared.u32 	%r602, [%r101+32];
	ld.shared.u32 	%r603, [%r101+36];
	ld.shared.u32 	%r604, [%r101+40];
	ld.shared.u32 	%r605, [%r101+44];
	ld.shared.u32 	%r606, [%r101+48];
	ld.shared.u32 	%r607, [%r101+52];
	ld.shared.u32 	%r608, [%r101+56];
	ld.shared.u32 	%r609, [%r101+60];
	ld.shared.u32 	%r610, [%r101+64];
	ld.shared.u32 	%r611, [%r101+68];
	ld.shared.u32 	%r612, [%r101+72];
	ld.shared.u32 	%r613, [%r101+76];
	ld.shared.u32 	%r614, [%r101+80];
	ld.shared.u32 	%r615, [%r101+84];
	ld.shared.u32 	%r616, [%r101+88];
	ld.shared.u32 	%r617, [%r101+92];
	ld.shared.u32 	%r618, [%r101+96];
	ld.shared.u32 	%r619, [%r101+100];
	ld.shared.u32 	%r620, [%r101+104];
	ld.shared.u32 	%r621, [%r101+108];
	ld.shared.u32 	%r622, [%r101+112];
	ld.shared.u32 	%r623, [%r101+116];
	ld.shared.u32 	%r624, [%r101+120];
	ld.shared.u32 	%r625, [%r101+124];
	ld.shared.u32 	%r626, [%r101+128];
	add.s32 	%r167, %r595, %r166;
	add.s32 	%r168, %r596, %r167;
	add.s32 	%r169, %r597, %r168;
	add.s32 	%r170, %r598, %r169;
	add.s32 	%r171, %r599, %r170;
	add.s32 	%r172, %r600, %r171;
	add.s32 	%r173, %r601, %r172;
	add.s32 	%r174, %r602, %r173;
	add.s32 	%r175, %r603, %r174;
	add.s32 	%r176, %r604, %r175;
	add.s32 	%r177, %r605, %r176;
	add.s32 	%r178, %r606, %r177;
	add.s32 	%r179, %r607, %r178;
	add.s32 	%r180, %r608, %r179;
	add.s32 	%r181, %r609, %r180;
	add.s32 	%r182, %r610, %r181;
	add.s32 	%r183, %r611, %r182;
	add.s32 	%r184, %r612, %r183;
	add.s32 	%r185, %r613, %r184;
	add.s32 	%r186, %r614, %r185;
	add.s32 	%r187, %r615, %r186;
	add.s32 	%r188, %r616, %r187;
	add.s32 	%r189, %r617, %r188;
	add.s32 	%r190, %r618, %r189;
	add.s32 	%r191, %r619, %r190;
	add.s32 	%r192, %r620, %r191;
	add.s32 	%r193, %r621, %r192;
	add.s32 	%r194, %r622, %r193;
	add.s32 	%r195, %r623, %r194;
	add.s32 	%r196, %r624, %r195;
	add.s32 	%r197, %r625, %r196;
	add.s32 	%r436, %r626, %r197;
	// begin inline asm
	mov.u32 %r431, %laneid;
	// end inline asm
	mov.b32 	%r434, 1;
	mov.b32 	%r461, -1;
	// begin inline asm
	{  .reg .u32 r0;  .reg .pred p;  shfl.sync.up.b32 r0|p, %r436, %r434, %r459, %r461;  @p add.u32 r0, r0, %r436;  mov.u32 %r432, r0;}
	// end inline asm
	mov.b32 	%r440, 2;
	// begin inline asm
	{  .reg .u32 r0;  .reg .pred p;  shfl.sync.up.b32 r0|p, %r432, %r440, %r459, %r461;  @p add.u32 r0, r0, %r432;  mov.u32 %r438, r0;}
	// end inline asm
	mov.b32 	%r446, 4;
	// begin inline asm
	{  .reg .u32 r0;  .reg .pred p;  shfl.sync.up.b32 r0|p, %r438, %r446, %r459, %r461;  @p add.u32 r0, r0, %r438;  mov.u32 %r444, r0;}
	// end inline asm
	mov.b32 	%r452, 8;
	// begin inline asm
	{  .reg .u32 r0;  .reg .pred p;  shfl.sync.up.b32 r0|p, %r444, %r452, %r459, %r461;  @p add.u32 r0, r0, %r444;  mov.u32 %r450, r0;}
	// end inline asm
	mov.b32 	%r458, 16;
	// begin inline asm
	{  .reg .u32 r0;  .reg .pred p;  shfl.sync.up.b32 r0|p, %r450, %r458, %r459, %r461;  @p add.u32 r0, r0, %r450;  mov.u32 %r456, r0;}
	// end inline asm
	setp.ne.s32 	%p41, %r431, 31;
	@%p41 bra 	$L__BB130_79;
	st.shared.u32 	[%r102], %r456;
$L__BB130_79:
	sub.s32 	%r627, %r456, %r436;
	setp.gt.u32 	%p42, %r2, 31;
	setp.eq.s32 	%p43, %r99, 7;
	setp.eq.s32 	%p44, %r99, 6;
	setp.eq.s32 	%p45, %r99, 5;
	setp.eq.s32 	%p46, %r99, 4;
	setp.eq.s32 	%p47, %r99, 3;
	setp.eq.s32 	%p48, %r99, 2;
	setp.eq.s32 	%p49, %r99, 1;
	bar.sync 	0;
	ld.shared.v4.u32 	{%r628, %r629, %r630, %r631}, [_ZZN3cub18CUB_300001_SM_10006detail10radix_sort31DeviceRadixSortSingleTileKernelINS1_5radix10policy_hubIiiyE10Policy1000ELNS0_9SortOrderE1EiiyNS1_21identity_decomposer_tEEEvPKT1_PSA_PKT2_PSE_T3_iiT4_E12temp_storage+33792];
	selp.b32 	%r632, %r628, %r917, %p49;
	add.s32 	%r633, %r629, %r628;
	selp.b32 	%r634, %r633, %r632, %p48;
	add.s32 	%r635, %r633, %r630;
	selp.b32 	%r636, %r635, %r634, %p47;
	add.s32 	%r637, %r635, %r631;
	selp.b32 	%r638, %r637, %r636, %p46;
	ld.shared.v4.u32 	{%r639, %r640, %r641, %r642}, [_ZZN3cub18CUB_300001_SM_10006detail10radix_sort31DeviceRadixSortSingleTileKernelINS1_5radix10policy_hubIiiyE10Policy1000ELNS0_9SortOrderE1EiiyNS1_21identity_decomposer_tEEEvPKT1_PSA_PKT2_PSE_T3_iiT4_E12temp_storage+33808];
	add.s32 	%r643, %r637, %r639;
	selp.b32 	%r644, %r643, %r638, %p45;
	add.s32 	%r645, %r643, %r640;
	selp.b32 	%r646, %r645, %r644, %p44;
	add.s32 	%r647, %r645, %r641;
	selp.b32 	%r917, %r647, %r646, %p43;
	add.s32 	%r202, %r647, %r642;
	setp.ne.s32 	%p50, %r431, 0;
	selp.b32 	%r648, %r627, 0, %p50;
	add.s32 	%r649, %r917, %r648;
	or.pred  	%p51, %p42, %p50;
	selp.b32 	%r918, %r649, %r627, %p42;
	@%p51 bra 	$L__BB130_81;
	shl.b32 	%r918, %r202, 16;
	st.shared.u32 	[_ZZN3cub18CUB_300001_SM_10006detail10radix_sort31DeviceRadixSortSingleTileKernelINS1_5radix10policy_hubIiiyE10Policy1000ELNS0_9SortOrderE1EiiyNS1_21identity_decomposer_tEEEvPKT1_PSA_PKT2_PSE_T3_iiT4_E12temp_storage+33832], %r918;
$L__BB130_81:
	setp.eq.s32 	%p52, %r2, 0;
	bar.sync 	0;
	ld.shared.u32 	%r650, [_ZZN3cub18CUB_300001_SM_10006detail10radix_sort31DeviceRadixSortSingleTileKernelINS1_5radix10policy_hubIiiyE10Policy1000ELNS0_9SortOrderE1EiiyNS1_21identity_decomposer_tEEEvPKT1_PSA_PKT2_PSE_T3_iiT4_E12temp_storage+33832];
	selp.b32 	%r651, 0, %r650, %p52;
	add.s32 	%r652, %r918, %r651;
	add.s32 	%r653, %r166, %r652;
	add.s32 	%r654, %r167, %r652;
	add.s32 	%r655, %r168, %r652;
	add.s32 	%r656, %r169, %r652;
	add.s32 	%r657, %r170, %r652;
	add.s32 	%r658, %r171, %r652;
	add.s32 	%r659, %r172, %r652;
	add.s32 	%r660, %r173, %r652;
	add.s32 	%r661, %r174, %r652;
	add.s32 	%r662, %r175, %r652;
	add.s32 	%r663, %r176, %r652;
	add.s32 	%r664, %r177, %r652;
	add.s32 	%r665, %r178, %r652;
	add.s32 	%r666, %r179, %r652;
	add.s32 	%r667, %r180, %r652;
	add.s32 	%r668, %r181, %r652;
	add.s32 	%r669, %r182, %r652;
	add.s32 	%r670, %r183, %r652;
	add.s32 	%r671, %r184, %r652;
	add.s32 	%r672, %r185, %r652;
	add.s32 	%r673, %r186, %r652;
	add.s32 	%r674, %r187, %r652;
	add.s32 	%r675, %r188, %r652;
	add.s32 	%r676, %r189, %r652;
	add.s32 	%r677, %r190, %r652;
	add.s32 	%r678, %r191, %r652;
	add.s32 	%r679, %r192, %r652;
	add.s32 	%r680, %r193, %r652;
	add.s32 	%r681, %r194, %r652;
	add.s32 	%r682, %r195, %r652;
	add.s32 	%r683, %r196, %r652;
	add.s32 	%r684, %r197, %r652;
	st.shared.u32 	[%r101], %r652;
	st.shared.u32 	[%r101+4], %r653;
	st.shared.u32 	[%r101+8], %r654;
	st.shared.u32 	[%r101+12], %r655;
	st.shared.u32 	[%r101+16], %r656;
	st.shared.u32 	[%r101+20], %r657;
	st.shared.u32 	[%r101+24], %r658;
	st.shared.u32 	[%r101+28], %r659;
	st.shared.u32 	[%r101+32], %r660;
	st.shared.u32 	[%r101+36], %r661;
	st.shared.u32 	[%r101+40], %r662;
	st.shared.u32 	[%r101+44], %r663;
	st.shared.u32 	[%r101+48], %r664;
	st.shared.u32 	[%r101+52], %r665;
	st.shared.u32 	[%r101+56], %r666;
	st.shared.u32 	[%r101+60], %r667;
	st.shared.u32 	[%r101+64], %r668;
	st.shared.u32 	[%r101+68], %r669;
	st.shared.u32 	[%r101+72], %r670;
	st.shared.u32 	[%r101+76], %r671;
	st.shared.u32 	[%r101+80], %r672;
	st.shared.u32 	[%r101+84], %r673;
	st.shared.u32 	[%r101+88], %r674;
	st.shared.u32 	[%r101+92], %r675;
	st.shared.u32 	[%r101+96], %r676;
	st.shared.u32 	[%r101+100], %r677;
	st.shared.u32 	[%r101+104], %r678;
	st.shared.u32 	[%r101+108], %r679;
	st.shared.u32 	[%r101+112], %r680;
	st.shared.u32 	[%r101+116], %r681;
	st.shared.u32 	[%r101+120], %r682;
	st.shared.u32 	[%r101+124], %r683;
	st.shared.u32 	[%r101+128], %r684;
	bar.sync 	0;
	cvt.u32.u16 	%r685, %rs1;
	ld.shared.u16 	%r686, [%r147+2];
	add.s32 	%r206, %r686, %r685;
	cvt.u32.u16 	%r687, %rs2;
	ld.shared.u16 	%r688, [%r148+2];
	add.s32 	%r207, %r688, %r687;
	cvt.u32.u16 	%r689, %rs3;
	ld.shared.u16 	%r690, [%r149+2];
	add.s32 	%r208, %r690, %r689;
	cvt.u32.u16 	%r691, %rs4;
	ld.shared.u16 	%r692, [%r150+2];
	add.s32 	%r209, %r692, %r691;
	cvt.u32.u16 	%r693, %rs5;
	ld.shared.u16 	%r694, [%r151+2];
	add.s32 	%r210, %r694, %r693;
	cvt.u32.u16 	%r695, %rs6;
	ld.shared.u16 	%r696, [%r152+2];
	add.s32 	%r211, %r696, %r695;
	cvt.u32.u16 	%r697, %rs7;
	ld.shared.u16 	%r698, [%r153+2];
	add.s32 	%r212, %r698, %r697;
	cvt.u32.u16 	%r699, %rs8;
	ld.shared.u16 	%r700, [%r154+2];
	add.s32 	%r213, %r700, %r699;
	cvt.u32.u16 	%r701, %rs9;
	ld.shared.u16 	%r702, [%r155+2];
	add.s32 	%r214, %r702, %r701;
	cvt.u32.u16 	%r703, %rs10;
	ld.shared.u16 	%r704, [%r156+2];
	add.s32 	%r215, %r704, %r703;
	cvt.u32.u16 	%r705, %rs11;
	ld.shared.u16 	%r706, [%r157+2];
	add.s32 	%r216, %r706, %r705;
	cvt.u32.u16 	%r707, %rs12;
	ld.shared.u16 	%r708, [%r158+2];
	add.s32 	%r217, %r708, %r707;
	cvt.u32.u16 	%r709, %rs13;
	ld.shared.u16 	%r710, [%r159+2];
	add.s32 	%r218, %r710, %r709;
	cvt.u32.u16 	%r711, %rs14;
	ld.shared.u16 	%r712, [%r160+2];
	add.s32 	%r219, %r712, %r711;
	cvt.u32.u16 	%r713, %rs15;
	ld.shared.u16 	%r714, [%r161+2];
	add.s32 	%r220, %r714, %r713;
	cvt.u32.u16 	%r715, %rs16;
	ld.shared.u16 	%r716, [%r162+2];
	add.s32 	%r221, %r716, %r715;
	cvt.u32.u16 	%r717, %rs17;
	ld.shared.u16 	%r718, [%r163+2];
	add.s32 	%r222, %r718, %r717;
	cvt.u32.u16 	%r719, %rs18;
	ld.shared.u16 	%r720, [%r164+2];
	add.s32 	%r223, %r720, %r719;
	cvt.u32.u16 	%r721, %rs19;
	ld.shared.u16 	%r722, [%r165+2];
	add.s32 	%r224, %r722, %r721;
	bar.sync 	0;
	setp.lt.s32 	%p53, %r878, %r304;
	@%p53 bra 	$L__BB130_121;
	cvt.u64.u32 	%rd15, %r2;
	shl.b32 	%r723, %r206, 2;
	mov.u32 	%r724, _ZZN3cub18CUB_300001_SM_10006detail10radix_sort31DeviceRadixSortSingleTileKernelINS1_5radix10policy_hubIiiyE10Policy1000ELNS0_9SortOrderE1EiiyNS1_21identity_decomposer_tEEEvPKT1_PSA_PKT2_PSE_T3_iiT4_E12temp_storage;
	add.s32 	%r725, %r724, %r723;
	st.shared.u32 	[%r725], %r897;
	shl.b32 	%r726, %r207, 2;
	add.s32 	%r727, %r724, %r726;
	st.shared.u32 	[%r727], %r896;
	shl.b32 	%r728, %r208, 2;
	add.s32 	%r729, %r724, %r728;
	st.shared.u32 	[%r729], %r895;
	shl.b32 	%r730, %r209, 2;
	add.s32 	%r731, %r724, %r730;
	st.shared.u32 	[%r731], %r894;
	shl.b32 	%r732, %r210, 2;
	add.s32 	%r733, %r724, %r732;
	st.shared.u32 	[%r733], %r893;
	shl.b32 	%r734, %r211, 2;
	add.s32 	%r735, %r724, %r734;
	st.shared.u32 	[%r735], %r892;
	shl.b32 	%r736, %r212, 2;
	add.s32 	%r737, %r724, %r736;
	st.shared.u32 	[%r737], %r891;
	shl.b32 	%r738, %r213, 2;
	add.s32 	%r739, %r724, %r738;
	st.shared.u32 	[%r739], %r890;
	shl.b32 	%r740, %r214, 2;
	add.s32 	%r741, %r724, %r740;
	st.shared.u32 	[%r741], %r889;
	shl.b32 	%r742, %r215, 2;
	add.s32 	%r743, %r724, %r742;
	st.shared.u32 	[%r743], %r888;
	shl.b32 	%r744, %r216, 2;
	add.s32 	%r745, %r724, %r744;
	st.shared.u32 	[%r745], %r887;
	shl.b32 	%r746, %r217, 2;
	add.s32 	%r747, %r724, %r746;
	st.shared.u32 	[%r747], %r886;
	shl.b32 	%r748, %r218, 2;
	add.s32 	%r749, %r724, %r748;
	st.shared.u32 	[%r749], %r885;
	shl.b32 	%r750, %r219, 2;
	add.s32 	%r751, %r724, %r750;
	st.shared.u32 	[%r751], %r884;
	shl.b32 	%r752, %r220, 2;
	add.s32 	%r753, %r724, %r752;
	st.shared.u32 	[%r753], %r883;
	shl.b32 	%r754, %r221, 2;
	add.s32 	%r755, %r724, %r754;
	st.shared.u32 	[%r755], %r882;
	shl.b32 	%r756, %r222, 2;
	add.s32 	%r757, %r724, %r756;
	st.shared.u32 	[%r757], %r881;
	shl.b32 	%r758, %r223, 2;
	add.s32 	%r759, %r724, %r758;
	st.shared.u32 	[%r759], %r880;
	shl.b32 	%r760, %r224, 2;
	add.s32 	%r761, %r724, %r760;
	st.shared.u32 	[%r761], %r879;
	bar.sync 	0;
	mad.lo.s32 	%r225, %r2, -72, %r103;
	ld.shared.u32 	%r226, [%r225];
	ld.shared.u32 	%r227, [%r225+1024];
	ld.shared.u32 	%r228, [%r225+2048];
	ld.shared.u32 	%r229, [%r225+3072];
	ld.shared.u32 	%r230, [%r225+4096];
	ld.shared.u32 	%r231, [%r225+5120];
	ld.shared.u32 	%r232, [%r225+6144];
	ld.shared.u32 	%r233, [%r225+7168];
	ld.shared.u32 	%r234, [%r225+8192];
	ld.shared.u32 	%r235, [%r225+9216];
	ld.shared.u32 	%r236, [%r225+10240];
	ld.shared.u32 	%r237, [%r225+11264];
	ld.shared.u32 	%r238, [%r225+12288];
	ld.shared.u32 	%r239, [%r225+13312];
	ld.shared.u32 	%r240, [%r225+14336];
	ld.shared.u32 	%r241, [%r225+15360];
	ld.shared.u32 	%r242, [%r225+16384];
	ld.shared.u32 	%r243, [%r225+17408];
	ld.shared.u32 	%r244, [%r225+18432];
	bar.sync 	0;
	st.shared.u32 	[%r725], %r916;
	st.shared.u32 	[%r727], %r915;
	st.shared.u32 	[%r729], %r914;
	st.shared.u32 	[%r731], %r913;
	st.shared.u32 	[%r733], %r912;
	st.shared.u32 	[%r735], %r911;
	st.shared.u32 	[%r737], %r910;
	st.shared.u32 	[%r739], %r909;
	st.shared.u32 	[%r741], %r908;
	st.shared.u32 	[%r743], %r907;
	st.shared.u32 	[%r745], %r906;
	st.shared.u32 	[%r747], %r905;
	st.shared.u32 	[%r749], %r904;
	st.shared.u32 	[%r751], %r903;
	st.shared.u32 	[%r753], %r902;
	st.shared.u32 	[%r755], %r901;
	st.shared.u32 	[%r757], %r900;
	st.shared.u32 	[%r759], %r899;
	st.shared.u32 	[%r761], %r898;
	bar.sync 	0;
	ld.shared.u32 	%r245, [%r225+1024];
	ld.shared.u32 	%r246, [%r225+2048];
	ld.shared.u32 	%r247, [%r225+3072];
	ld.shared.u32 	%r248, [%r225+4096];
	ld.shared.u32 	%r249, [%r225+5120];
	ld.shared.u32 	%r250, [%r225+6144];
	ld.shared.u32 	%r251, [%r225+7168];
	ld.shared.u32 	%r252, [%r225+8192];
	ld.shared.u32 	%r253, [%r225+9216];
	ld.shared.u32 	%r254, [%r225+10240];
	ld.shared.u32 	%r255, [%r225+11264];
	ld.shared.u32 	%r256, [%r225+12288];
	ld.shared.u32 	%r257, [%r225+13312];
	ld.shared.u32 	%r258, [%r225+14336];
	ld.shared.u32 	%r259, [%r225+15360];
	ld.shared.u32 	%r260, [%r225+16384];
	ld.shared.u32 	%r261, [%r225+17408];
	ld.shared.u32 	%r262, [%r225+18432];
	setp.gt.u64 	%p54, %rd2, %rd15;
	cvta.to.global.u64 	%rd16, %rd6;
	mul.wide.u32 	%rd17, %r2, 4;
	add.s64 	%rd4, %rd16, %rd17;
	cvta.to.global.u64 	%rd18, %rd8;
	add.s64 	%rd5, %rd18, %rd17;
	@%p54 bra 	$L__BB130_83;
	bra.uni 	$L__BB130_84;
$L__BB130_83:
	xor.b32  	%r762, %r226, -2147483648;
	ld.shared.u32 	%r763, [%r225];
	st.global.u32 	[%rd4], %r762;
	st.global.u32 	[%rd5], %r763;
$L__BB130_84:
	add.s32 	%r764, %r2, 256;
	cvt.u64.u32 	%rd19, %r764;
	setp.le.u64 	%p55, %rd2, %rd19;
	@%p55 bra 	$L__BB130_86;
	xor.b32  	%r765, %r227, -2147483648;
	st.global.u32 	[%rd4+1024], %r765;
	st.global.u32 	[%rd5+1024], %r245;
$L__BB130_86:
	add.s32 	%r766, %r2, 512;
	cvt.u64.u32 	%rd20, %r766;
	setp.le.u64 	%p56, %rd2, %rd20;
	@%p56 bra 	$L__BB130_88;
	xor.b32  	%r767, %r228, -2147483648;
	st.global.u32 	[%rd4+2048], %r767;
	st.global.u32 	[%rd5+2048], %r246;
$L__BB130_88:
	add.s32 	%r768, %r2, 768;
	cvt.u64.u32 	%rd21, %r768;
	setp.le.u64 	%p57, %rd2, %rd21;
	@%p57 bra 	$L__BB130_90;
	xor.b32  	%r769, %r229, -2147483648;
	st.global.u32 	[%rd4+3072], %r769;
	st.global.u32 	[%rd5+3072], %r247;
$L__BB130_90:
	or.b32  	%r770, %r2, 1024;
	cvt.u64.u32 	%rd22, %r770;
	setp.le.u64 	%p58, %rd2, %rd22;
	@%p58 bra 	$L__BB130_92;
	xor.b32  	%r771, %r230, -2147483648;
	st.global.u32 	[%rd4+4096], %r771;
	st.global.u32 	[%rd5+4096], %r248;
$L__BB130_92:
	add.s32 	%r772, %r2, 1280;
	cvt.u64.u32 	%rd23, %r772;
	setp.le.u64 	%p59, %rd2, %rd23;
	@%p59 bra 	$L__BB130_94;
	xor.b32  	%r773, %r231, -2147483648;
	st.global.u32 	[%rd4+5120], %r773;
	st.global.u32 	[%rd5+5120], %r249;
$L__BB130_94:
	add.s32 	%r774, %r2, 1536;
	cvt.u64.u32 	%rd24, %r774;
	setp.le.u64 	%p60, %rd2, %rd24;
	@%p60 bra 	$L__BB130_96;
	xor.b32  	%r775, %r232, -2147483648;
	st.global.u32 	[%rd4+6144], %r775;
	st.global.u32 	[%rd5+6144], %r250;
$L__BB130_96:
	add.s32 	%r776, %r2, 1792;
	cvt.u64.u32 	%rd25, %r776;
	setp.le.u64 	%p61, %rd2, %rd25;
	@%p61 bra 	$L__BB130_98;
	xor.b32  	%r777, %r233, -2147483648;
	st.global.u32 	[%rd4+7168], %r777;
	st.global.u32 	[%rd5+7168], %r251;
$L__BB130_98:
	or.b32  	%r778, %r2, 2048;
	cvt.u64.u32 	%rd26, %r778;
	setp.le.u64 	%p62, %rd2, %rd26;
	@%p62 bra 	$L__BB130_100;
	xor.b32  	%r779, %r234, -2147483648;
	st.global.u32 	[%rd4+8192], %r779;
	st.global.u32 	[%rd5+8192], %r252;
$L__BB130_100:
	add.s32 	%r780, %r2, 2304;
	cvt.u64.u32 	%rd27, %r780;
	setp.le.u64 	%p63, %rd2, %rd27;
	@%p63 bra 	$L__BB130_102;
	xor.b32  	%r781, %r235, -2147483648;
	st.global.u32 	[%rd4+9216], %r781;
	st.global.u32 	[%rd5+9216], %r253;
$L__BB130_102:
	add.s32 	%r782, %r2, 2560;
	cvt.u64.u32 	%rd28, %r782;
	setp.le.u64 	%p64, %rd2, %rd28;
	@%p64 bra 	$L__BB130_104;
	xor.b32  	%r783, %r236, -2147483648;
	st.global.u32 	[%rd4+10240], %r783;
	st.global.u32 	[%rd5+10240], %r254;
$L__BB130_104:
	add.s32 	%r784, %r2, 2816;
	cvt.u64.u32 	%rd29, %r784;
	setp.le.u64 	%p65, %rd2, %rd29;
	@%p65 bra 	$L__BB130_106;
	xor.b32  	%r785, %r237, -2147483648;
	st.global.u32 	[%rd4+11264], %r785;
	st.global.u32 	[%rd5+11264], %r255;
$L__BB130_106:
	or.b32  	%r786, %r2, 3072;
	cvt.u64.u32 	%rd30, %r786;
	setp.le.u64 	%p66, %rd2, %rd30;
	@%p66 bra 	$L__BB130_108;
	xor.b32  	%r787, %r238, -2147483648;
	st.global.u32 	[%rd4+12288], %r787;
	st.global.u32 	[%rd5+12288], %r256;
$L__BB130_108:
	add.s32 	%r788, %r2, 3328;
	cvt.u64.u32 	%rd31, %r788;
	setp.le.u64 	%p67, %rd2, %rd31;
	@%p67 bra 	$L__BB130_110;
	xor.b32  	%r789, %r239, -2147483648;
	st.global.u32 	[%rd4+13312], %r789;
	st.global.u32 	[%rd5+13312], %r257;
$L__BB130_110:
	add.s32 	%r790, %r2, 3584;
	cvt.u64.u32 	%rd32, %r790;
	setp.le.u64 	%p68, %rd2, %rd32;
	@%p68 bra 	$L__BB130_112;
	xor.b32  	%r791, %r240, -2147483648;
	st.global.u32 	[%rd4+14336], %r791;
	st.global.u32 	[%rd5+14336], %r258;
$L__BB130_112:
	add.s32 	%r792, %r2, 3840;
	cvt.u64.u32 	%rd33, %r792;
	setp.le.u64 	%p69, %rd2, %rd33;
	@%p69 bra 	$L__BB130_114;
	xor.b32  	%r793, %r241, -2147483648;
	st.global.u32 	[%rd4+15360], %r793;
	st.global.u32 	[%rd5+15360], %r259;
$L__BB130_114:
	or.b32  	%r794, %r2, 4096;
	cvt.u64.u32 	%rd34, %r794;
	setp.le.u64 	%p70, %rd2, %rd34;
	@%p70 bra 	$L__BB130_116;
	xor.b32  	%r795, %r242, -2147483648;
	st.global.u32 	[%rd4+16384], %r795;
	st.global.u32 	[%rd5+16384], %r260;
$L__BB130_116:
	add.s32 	%r796, %r2, 4352;
	cvt.u64.u32 	%rd35, %r796;
	setp.le.u64 	%p71, %rd2, %rd35;
	@%p71 bra 	$L__BB130_118;
	xor.b32  	%r797, %r243, -2147483648;
	st.global.u32 	[%rd4+17408], %r797;
	st.global.u32 	[%rd5+17408], %r261;
$L__BB130_118:
	add.s32 	%r798, %r2, 4608;
	cvt.u64.u32 	%rd36, %r798;
	setp.le.u64 	%p72, %rd2, %rd36;
	@%p72 bra 	$L__BB130_120;
	xor.b32  	%r799, %r244, -2147483648;
	st.global.u32 	[%rd4+18432], %r799;
	st.global.u32 	[%rd5+18432], %r262;
$L__BB130_120:
	ret;
$L__BB130_121:
	shl.b32 	%r800, %r206, 2;
	mov.u32 	%r801, _ZZN3cub18CUB_300001_SM_10006detail10radix_sort31DeviceRadixSortSingleTileKernelINS1_5radix10policy_hubIiiyE10Policy1000ELNS0_9SortOrderE1EiiyNS1_21identity_decomposer_tEEEvPKT1_PSA_PKT2_PSE_T3_iiT4_E12temp_storage;
	add.s32 	%r802, %r801, %r800;
	st.shared.u32 	[%r802], %r897;
	shl.b32 	%r803, %r207, 2;
	add.s32 	%r804, %r801, %r803;
	st.shared.u32 	[%r804], %r896;
	shl.b32 	%r805, %r208, 2;
	add.s32 	%r806, %r801, %r805;
	st.shared.u32 	[%r806], %r895;
	shl.b32 	%r807, %r209, 2;
	add.s32 	%r808, %r801, %r807;
	st.shared.u32 	[%r808], %r894;
	shl.b32 	%r809, %r210, 2;
	add.s32 	%r810, %r801, %r809;
	st.shared.u32 	[%r810], %r893;
	shl.b32 	%r811, %r211, 2;
	add.s32 	%r812, %r801, %r811;
	st.shared.u32 	[%r812], %r892;
	shl.b32 	%r813, %r212, 2;
	add.s32 	%r814, %r801, %r813;
	st.shared.u32 	[%r814], %r891;
	shl.b32 	%r815, %r213, 2;
	add.s32 	%r816, %r801, %r815;
	st.shared.u32 	[%r816], %r890;
	shl.b32 	%r817, %r214, 2;
	add.s32 	%r818, %r801, %r817;
	st.shared.u32 	[%r818], %r889;
	shl.b32 	%r819, %r215, 2;
	add.s32 	%r820, %r801, %r819;
	st.shared.u32 	[%r820], %r888;
	shl.b32 	%r821, %r216, 2;
	add.s32 	%r822, %r801, %r821;
	st.shared.u32 	[%r822], %r887;
	shl.b32 	%r823, %r217, 2;
	add.s32 	%r824, %r801, %r823;
	st.shared.u32 	[%r824], %r886;
	shl.b32 	%r825, %r218, 2;
	add.s32 	%r826, %r801, %r825;
	st.shared.u32 	[%r826], %r885;
	shl.b32 	%r827, %r219, 2;
	add.s32 	%r828, %r801, %r827;
	st.shared.u32 	[%r828], %r884;
	shl.b32 	%r829, %r220, 2;
	add.s32 	%r830, %r801, %r829;
	st.shared.u32 	[%r830], %r883;
	shl.b32 	%r831, %r221, 2;
	add.s32 	%r832, %r801, %r831;
	st.shared.u32 	[%r832], %r882;
	shl.b32 	%r833, %r222, 2;
	add.s32 	%r834, %r801, %r833;
	st.shared.u32 	[%r834], %r881;
	shl.b32 	%r835, %r223, 2;
	add.s32 	%r836, %r801, %r835;
	st.shared.u32 	[%r836], %r880;
	shl.b32 	%r837, %r224, 2;
	add.s32 	%r838, %r801, %r837;
	st.shared.u32 	[%r838], %r879;
	bar.sync 	0;
	ld.shared.u32 	%r897, [%r103];
	ld.shared.u32 	%r896, [%r103+4];
	ld.shared.u32 	%r895, [%r103+8];
	ld.shared.u32 	%r894, [%r103+12];
	ld.shared.u32 	%r893, [%r103+16];
	ld.shared.u32 	%r892, [%r103+20];
	ld.shared.u32 	%r891, [%r103+24];
	ld.shared.u32 	%r890, [%r103+28];
	ld.shared.u32 	%r889, [%r103+32];
	ld.shared.u32 	%r888, [%r103+36];
	ld.shared.u32 	%r887, [%r103+40];
	ld.shared.u32 	%r886, [%r103+44];
	ld.shared.u32 	%r885, [%r103+48];
	ld.shared.u32 	%r884, [%r103+52];
	ld.shared.u32 	%r883, [%r103+56];
	ld.shared.u32 	%r882, [%r103+60];
	ld.shared.u32 	%r881, [%r103+64];
	ld.shared.u32 	%r880, [%r103+68];
	ld.shared.u32 	%r879, [%r103+72];
	bar.sync 	0;
	st.shared.u32 	[%r802], %r916;
	st.shared.u32 	[%r804], %r915;
	st.shared.u32 	[%r806], %r914;
	st.shared.u32 	[%r808], %r913;
	st.shared.u32 	[%r810], %r912;
	st.shared.u32 	[%r812], %r911;
	st.shared.u32 	[%r814], %r910;
	st.shared.u32 	[%r816], %r909;
	st.shared.u32 	[%r818], %r908;
	st.shared.u32 	[%r820], %r907;
	st.shared.u32 	[%r822], %r906;
	st.shared.u32 	[%r824], %r905;
	st.shared.u32 	[%r826], %r904;
	st.shared.u32 	[%r828], %r903;
	st.shared.u32 	[%r830], %r902;
	st.shared.u32 	[%r832], %r901;
	st.shared.u32 	[%r834], %r900;
	st.shared.u32 	[%r836], %r899;
	st.shared.u32 	[%r838], %r898;
	bar.sync 	0;
	ld.shared.u32 	%r916, [%r103];
	ld.shared.u32 	%r915, [%r103+4];
	ld.shared.u32 	%r914, [%r103+8];
	ld.shared.u32 	%r913, [%r103+12];
	ld.shared.u32 	%r912, [%r103+16];
	ld.shared.u32 	%r911, [%r103+20];
	ld.shared.u32 	%r910, [%r103+24];
	ld.shared.u32 	%r909, [%r103+28];
	ld.shared.u32 	%r908, [%r103+32];
	ld.shared.u32 	%r907, [%r103+36];
	ld.shared.u32 	%r906, [%r103+40];
	ld.shared.u32 	%r905, [%r103+44];
	ld.shared.u32 	%r904, [%r103+48];
	ld.shared.u32 	%r903, [%r103+52];
	ld.shared.u32 	%r902, [%r103+56];
	ld.shared.u32 	%r901, [%r103+60];
	ld.shared.u32 	%r900, [%r103+64];
	ld.shared.u32 	%r899, [%r103+68];
	ld.shared.u32 	%r898, [%r103+72];
	bar.sync 	0;
	add.s32 	%r878, %r878, 6;
	add.s32 	%r877, %r877, -6;
	bra.uni 	$L__BB130_77;

}
	// .globl	_ZN3cub18CUB_300001_SM_10006detail10radix_sort30DeviceRadixSortHistogramKernelINS1_5radix10policy_hubIiiyE10Policy1000ELNS0_9SortOrderE1EiyNS1_21identity_decomposer_tEEEvPT2_PKT1_SA_iiT3_
.visible .entry _ZN3cub18CUB_300001_SM_10006detail10radix_sort30DeviceRadixSortHistogramKernelINS1_5radix10policy_hubIiiyE10Policy1000ELNS0_9SortOrderE1EiyNS1_21identity_decomposer_tEEEvPT2_PKT1_SA_iiT3_(
	.param .u64 .ptr .align 1 _ZN3cub18CUB_300001_SM_10006detail10radix_sort30DeviceRadixSortHistogramKernelINS1_5radix10policy_hubIiiyE10Policy1000ELNS0_9SortOrderE1EiyNS1_21identity_decomposer_tEEEvPT2_PKT1_SA_iiT3__param_0,
	.param .u64 .ptr .align 1 _ZN3cub18CUB_300001_SM_10006detail10radix_sort30DeviceRadixSortHistogramKernelINS1_5radix10policy_hubIiiyE10Policy1000ELNS0_9SortOrderE1EiyNS1_21identity_decomposer_tEEEvPT2_PKT1_SA_iiT3__param_1,
	.param .u64 _ZN3cub18CUB_300001_SM_10006detail10radix_sort30DeviceRadixSortHistogramKernelINS1_5radix10policy_hubIiiyE10Policy1000ELNS0_9SortOrderE1EiyNS1_21identity_decomposer_tEEEvPT2_PKT1_SA_iiT3__param_2,
	.param .u32 _ZN3cub18CUB_300001_SM_10006detail10radix_sort30DeviceRadixSortHistogramKernelINS1_5radix10policy_hubIiiyE10Policy1000ELNS0_9SortOrderE1EiyNS1_21identity_decomposer_tEEEvPT2_PKT1_SA_iiT3__param_3,
	.param .u32 _ZN3cub18CUB_300001_SM_10006detail10radix_sort30DeviceRadixSortHistogramKernelINS1_5radix10policy_hubIiiyE10Policy1000ELNS0_9SortOrderE1EiyNS1_21identity_decomposer_tEEEvPT2_PKT1_SA_iiT3__param_4,
	.param .align 1 .b8 _ZN3cub18CUB_300001_SM_10006detail10radix_sort30DeviceRadixSortHistogramKernelINS1_5radix10policy_hubIiiyE10Policy1000ELNS0_9SortOrderE1EiyNS1_21identity_decomposer_tEEEvPT2_PKT1_SA_iiT3__param_5[1]
)
.maxntid 128
{
	.reg .pred 	%p<91>;
	.reg .b32 	%r<486>;
	.reg .b64 	%rd<137>;
	// demoted variable
	.shared .align 4 .b8 _ZZN3cub18CUB_300001_SM_10006detail10radix_sort30DeviceRadixSortHistogramKernelINS1_5radix10policy_hubIiiyE10Policy1000ELNS0_9SortOrderE1EiyNS1_21identity_decomposer_tEEEvPT2_PKT1_SA_iiT3_E12temp_storage[4096];
	ld.param.u64 	%rd18, [_ZN3cub18CUB_300001_SM_10006detail10radix_sort30DeviceRadixSortHistogramKernelINS1_5radix10policy_hubIiiyE10Policy1000ELNS0_9SortOrderE1EiyNS1_21identity_decomposer_tEEEvPT2_PKT1_SA_iiT3__param_0];
	ld.param.u64 	%rd19, [_ZN3cub18CUB_300001_SM_10006detail10radix_sort30DeviceRadixSortHistogramKernelINS1_5radix10policy_hubIiiyE10Policy1000ELNS0_9SortOrderE1EiyNS1_21identity_decomposer_tEEEvPT2_PKT1_SA_iiT3__param_1];
	ld.param.u64 	%rd17, [_ZN3cub18CUB_300001_SM_10006detail10radix_sort30DeviceRadixSortHistogramKernelINS1_5radix10policy_hubIiiyE10Policy1000ELNS0_9SortOrderE1EiyNS1_21identity_decomposer_tEEEvPT2_PKT1_SA_iiT3__param_2];
	ld.param.u32 	%r174, [_ZN3cub18CUB_300001_SM_10006detail10radix_sort30DeviceRadixSortHistogramKernelINS1_5radix10policy_hubIiiyE10Policy1000ELNS0_9SortOrderE1EiyNS1_21identity_decomposer_tEEEvPT2_PKT1_SA_iiT3__param_3];
	ld.param.u32 	%r175, [_ZN3cub18CUB_300001_SM_10006detail10radix_sort30DeviceRadixSortHistogramKernelINS1_5radix10policy_hubIiiyE10Policy1000ELNS0_9SortOrderE1EiyNS1_21identity_decomposer_tEEEvPT2_PKT1_SA_iiT3__param_4];
	cvta.to.global.u64 	%rd1, %rd19;
	cvta.to.global.u64 	%rd2, %rd18;
	setp.eq.s64 	%p2, %rd17, 0;
	@%p2 bra 	$L__BB131_153;
	sub.s32 	%r176, %r175, %r174;
	add.s32 	%r177, %r176, 7;
	shr.s32 	%r178, %r177, 31;
	shr.u32 	%r179, %r178, 29;
	add.s32 	%r180, %r177, %r179;
	shr.s32 	%r181, %r180, 3;
	mov.u32 	%r182, %tid.x;
	setp.gt.u32 	%p3, %r182, 255;
	setp.lt.s32 	%p4, %r177, 8;
	mov.u32 	%r183, %ctaid.x;
	shl.b32 	%r184, %r183, 11;
	cvt.u64.u32 	%rd3, %r184;
	mov.u32 	%r185, %nctaid.x;
	shl.b32 	%r186, %r185, 11;
	cvt.u64.u32 	%rd4, %r186;
	add.s32 	%r1, %r181, -1;
	and.b32  	%r2, %r181, 15;
	and.b32  	%r3, %r181, 7;
	add.s32 	%r4, %r3, -1;
	and.b32  	%r5, %r181, 3;
	or.pred  	%p1, %p3, %p4;
	shl.b32 	%r187, %r182, 2;
	mov.u32 	%r188, _ZZN3cub18CUB_300001_SM_10006detail10radix_sort30DeviceRadixSortHistogramKernelINS1_5radix10policy_hubIiiyE10Policy1000ELNS0_9SortOrderE1EiyNS1_21identity_decomposer_tEEEvPT2_PKT1_SA_iiT3_E12temp_storage;
	add.s32 	%r6, %r188, %r187;
	and.b32  	%r7, %r181, 268435440;
	cvt.u64.u32 	%rd5, %r182;
	add.s32 	%r8, %r182, 128;
	add.s32 	%r9, %r182, 256;
	add.s32 	%r10, %r182, 384;
	add.s32 	%r11, %r182, 512;
	add.s32 	%r12, %r182, 640;
	add.s32 	%r13, %r182, 768;
	or.b32  	%r14, %r182, 1024;
	add.s32 	%r15, %r182, 1920;
	and.b32  	%r16, %r181, 268435448;
	and.b32  	%r17, %r181, 1;
	neg.s32 	%r18, %r7;
	add.s32 	%r19, %r6, 8192;
	add.s64 	%rd21, %rd17, -1;
	shr.u64 	%rd22, %rd21, 30;
	add.s64 	%rd23, %rd22, 1;
	min.u64 	%rd6, %rd23, %rd17;
	mov.b64 	%rd135, 0;
$L__BB131_2:
	@%p1 bra 	$L__BB131_30;
	setp.lt.u32 	%p5, %r1, 15;
	mov.b32 	%r439, 0;
	@%p5 bra 	$L__BB131_6;
	mov.u32 	%r436, %r19;
	mov.u32 	%r437, %r18;
$L__BB131_5:
	.pragma "nounroll";
	mov.b32 	%r190, 0;
	st.shared.u32 	[%r436+-8192], %r190;
	st.shared.u32 	[%r436+-7168], %r190;
	st.shared.u32 	[%r436+-6144], %r190;
	st.shared.u32 	[%r436+-5120], %r190;
	st.shared.u32 	[%r436+-4096], %r190;
	st.shared.u32 	[%r436+-3072], %r190;
	st.shared.u32 	[%r436+-2048], %r190;
	st.shared.u32 	[%r436+-1024], %r190;
	st.shared.u32 	[%r436], %r190;
	st.shared.u32 	[%r436+1024], %r190;
	st.shared.u32 	[%r436+2048], %r190;
	st.shared.u32 	[%r436+3072], %r190;
	st.shared.u32 	[%r436+4096], %r190;
	st.shared.u32 	[%r436+5120], %r190;
	st.shared.u32 	[%r436+6144], %r190;
	st.shared.u32 	[%r436+7168], %r190;
	add.s32 	%r437, %r437, 16;
	add.s32 	%r436, %r436, 16384;
	setp.ne.s32 	%p6, %r437, 0;
	mov.u32 	%r439, %r7;
	@%p6 bra 	$L__BB131_5;
$L__BB131_6:
	add.s32 	%r25, %r2, -1;
	setp.eq.s32 	%p7, %r2, 0;
	@%p7 bra 	$L__BB131_16;
	setp.lt.u32 	%p8, %r25, 7;
	@%p8 bra 	$L__BB131_9;
	shl.b32 	%r191, %r439, 10;
	add.s32 	%r192, %r6, %r191;
	mov.b32 	%r193, 0;
	st.shared.u32 	[%r192], %r193;
	st.shared.u32 	[%r192+1024], %r193;
	st.shared.u32 	[%r192+2048], %r193;
	st.shared.u32 	[%r192+3072], %r193;
	st.shared.u32 	[%r192+4096], %r193;
	st.shared.u32 	[%r192+5120], %r193;
	st.shared.u32 	[%r192+6144], %r193;
	st.shared.u32 	[%r192+7168], %r193;
	add.s32 	%r439, %r439, 8;
$L__BB131_9:
	setp.eq.s32 	%p9, %r3, 0;
	@%p9 bra 	$L__BB131_16;
	setp.lt.u32 	%p10, %r4, 3;
	@%p10 bra 	$L__BB131_12;
	shl.b32 	%r194, %r439, 10;
	add.s32 	%r195, %r6, %r194;
	mov.b32 	%r196, 0;
	st.shared.u32 	[%r195], %r196;
	st.shared.u32 	[%r195+1024], %r196;
	st.shared.u32 	[%r195+2048], %r196;
	st.shared.u32 	[%r195+3072], %r196;
	add.s32 	%r439, %r439, 4;
$L__BB131_12:
	setp.eq.s32 	%p11, %r5, 0;
	@%p11 bra 	$L__BB131_16;
	setp.eq.s32 	%p12, %r5, 1;
	shl.b32 	%r197, %r439, 10;
	add.s32 	%r30, %r6, %r197;
	mov.b32 	%r198, 0;
	st.shared.u32 	[%r30], %r198;
	@%p12 bra 	$L__BB131_16;
	setp.eq.s32 	%p13, %r5, 2;
	mov.b32 	%r199, 0;
	st.shared.u32 	[%r30+1024], %r199;
	@%p13 bra 	$L__BB131_16;
	mov.b32 	%r200, 0;
	st.shared.u32 	[%r30+2048], %r200;
$L__BB131_16:
	cvt.u32.u64 	%r201, %rd5;
	setp.gt.u32 	%p14, %r201, 127;
	@%p14 bra 	$L__BB131_30;
	setp.lt.u32 	%p15, %r1, 15;
	mov.b32 	%r443, 0;
	@%p15 bra 	$L__BB131_20;
	mov.b32 	%r441, 0;
$L__BB131_19:
	.pragma "nounroll";
	shl.b32 	%r204, %r441, 10;
	add.s32 	%r205, %r6, %r204;
	mov.b32 	%r206, 0;
	st.shared.u32 	[%r205+512], %r206;
	st.shared.u32 	[%r205+1536], %r206;
	st.shared.u32 	[%r205+2560], %r206;
	st.shared.u32 	[%r205+3584], %r206;
	st.shared.u32 	[%r205+4608], %r206;
	st.shared.u32 	[%r205+5632], %r206;
	st.shared.u32 	[%r205+6656], %r206;
	st.shared.u32 	[%r205+7680], %r206;
	st.shared.u32 	[%r205+8704], %r206;
	st.shared.u32 	[%r205+9728], %r206;
	st.shared.u32 	[%r205+10752], %r206;
	st.shared.u32 	[%r205+11776], %r206;
	st.shared.u32 	[%r205+12800], %r206;
	st.shared.u32 	[%r205+13824], %r206;
	st.shared.u32 	[%r205+14848], %r206;
	st.shared.u32 	[%r205+15872], %r206;
	add.s32 	%r441, %r441, 16;
	setp.ne.s32 	%p16, %r441, %r7;
	mov.u32 	%r443, %r7;
	@%p16 bra 	$L__BB131_19;
$L__BB131_20:
	setp.eq.s32 	%p17, %r2, 0;
	@%p17 bra 	$L__BB131_30;
	setp.lt.u32 	%p18, %r25, 7;
	@%p18 bra 	$L__BB131_23;
	shl.b32 	%r207, %r443, 10;
	add.s32 	%r208, %r6, %r207;
	mov.b32 	%r209, 0;
	st.shared.u32 	[%r208+512], %r209;
	st.shared.u32 	[%r208+1536], %r209;
	st.shared.u32 	[%r208+2560], %r209;
	st.shared.u32 	[%r208+3584], %r209;
	st.shared.u32 	[%r208+4608], %r209;
	st.shared.u32 	[%r208+5632], %r209;
	st.shared.u32 	[%r208+6656], %r209;
	st.shared.u32 	[%r208+7680], %r209;
	add.s32 	%r443, %r443, 8;
$L__BB131_23:
	setp.eq.s32 	%p19, %r3, 0;
	@%p19 bra 	$L__BB131_30;
	setp.lt.u32 	%p20, %r4, 3;
	@%p20 bra 	$L__BB131_26;
	shl.b32 	%r210, %r443, 10;
	add.s32 	%r211, %r6, %r210;
	mov.b32 	%r212, 0;
	st.shared.u32 	[%r211+512], %r212;
	st.shared.u32 	[%r211+1536], %r212;
	st.shared.u32 	[%r211+2560], %r212;
	st.shared.u32 	[%r211+3584], %r212;
	add.s32 	%r443, %r443, 4;
$L__BB131_26:
	setp.eq.s32 	%p21, %r5, 0;
	@%p21 bra 	$L__BB131_30;
	setp.eq.s32 	%p22, %r5, 1;
	shl.b32 	%r213, %r443, 10;
	add.s32 	%r38, %r6, %r213;
	mov.b32 	%r214, 0;
	st.shared.u32 	[%r38+512], %r214;
	@%p22 bra 	$L__BB131_30;
	setp.eq.s32 	%p23, %r5, 2;
	mov.b32 	%r215, 0;
	st.shared.u32 	[%r38+1536], %r215;
	@%p23 bra 	$L__BB131_30;
	mov.b32 	%r216, 0;
	st.shared.u32 	[%r38+2560], %r216;
$L__BB131_30:
	bar.sync 	0;
	bar.sync 	0;
	shl.b64 	%rd8, %rd135, 30;
	sub.s64 	%rd24, %rd17, %rd8;
	min.u64 	%rd9, %rd24, 1073741824;
	setp.le.u64 	%p24, %rd9, %rd3;
	@%p24 bra 	$L__BB131_70;
	mov.u64 	%rd136, %rd3;
$L__BB131_32:
	add.s64 	%rd11, %rd136, %rd8;
	sub.s64 	%rd12, %rd17, %rd11;
	setp.lt.u64 	%p25, %rd12, 2048;
	@%p25 bra 	$L__BB131_34;
	add.s64 	%rd27, %rd11, %rd5;
	shl.b64 	%rd28, %rd27, 2;
	add.s64 	%rd29, %rd1, %rd28;
	ld.global.u32 	%r475, [%rd29];
	ld.global.u32 	%r474, [%rd29+512];
	ld.global.u32 	%r473, [%rd29+1024];
	ld.global.u32 	%r472, [%rd29+1536];
	ld.global.u32 	%r471, [%rd29+2048];
	ld.global.u32 	%r470, [%rd29+2560];
	ld.global.u32 	%r469, [%rd29+3072];
	ld.global.u32 	%r468, [%rd29+3584];
	ld.global.u32 	%r467, [%rd29+4096];
	ld.global.u32 	%r466, [%rd29+4608];
	ld.global.u32 	%r465, [%rd29+5120];
	ld.global.u32 	%r464, [%rd29+5632];
	ld.global.u32 	%r463, [%rd29+6144];
	ld.global.u32 	%r462, [%rd29+6656];
	ld.global.u32 	%r461, [%rd29+7168];
	ld.global.u32 	%r460, [%rd29+7680];
	bra.uni 	$L__BB131_66;
$L__BB131_34:
	cvt.u32.u64 	%r218, %rd5;
	cvt.u32.u64 	%r55, %rd12;
	setp.ge.s32 	%p26, %r218, %r55;
	add.s64 	%rd25, %rd11, %rd5;
	shl.b64 	%rd26, %rd25, 2;
	add.s64 	%rd13, %rd1, %rd26;
	mov.b32 	%r475, -2147483648;
	@%p26 bra 	$L__BB131_36;
	ld.global.u32 	%r475, [%rd13];
$L__BB131_36:
	setp.ge.s32 	%p27, %r8, %r55;
	mov.b32 	%r474, -2147483648;
	@%p27 bra 	$L__BB131_38;
	ld.global.u32 	%r474, [%rd13+512];
$L__BB131_38:
	setp.ge.s32 	%p28, %r9, %r55;
	mov.b32 	%r473, -2147483648;
	@%p28 bra 	$L__BB131_40;
	ld.global.u32 	%r473, [%rd13+1024];
$L__BB131_40:
	setp.ge.s32 	%p29, %r10, %r55;
	mov.b32 	%r472, -2147483648;
	@%p29 bra 	$L__BB131_42;
	ld.global.u32 	%r472, [%rd13+1536];
$L__BB131_42:
	setp.ge.s32 	%p30, %r11, %r55;
	mov.b32 	%r471, -2147483648;
	@%p30 bra 	$L__BB131_44;
	ld.global.u32 	%r471, [%rd13+2048];
$L__BB131_44:
	setp.ge.s32 	%p31, %r12, %r55;
	mov.b32 	%r470, -2147483648;
	@%p31 bra 	$L__BB131_46;
	ld.global.u32 	%r470, [%rd13+2560];
$L__BB131_46:
	setp.ge.s32 	%p32, %r13, %r55;
	mov.b32 	%r469, -2147483648;
	@%p32 bra 	$L__BB131_48;
	ld.global.u32 	%r469, [%rd13+3072];
$L__BB131_48:
	mov.u32 	%r226, %tid.x;
	add.s32 	%r227, %r226, 896;
	setp.ge.s32 	%p33, %r227, %r55;
	mov.b32 	%r468, -2147483648;
	@%p33 bra 	$L__BB131_50;
	ld.global.u32 	%r468, [%rd13+3584];
$L__BB131_50:
	setp.ge.s32 	%p34, %r14, %r55;
	mov.b32 	%r467, -2147483648;
	@%p34 bra 	$L__BB131_52;
	ld.global.u32 	%r467, [%rd13+4096];
$L__BB131_52:
	add.s32 	%r231, %r226, 1152;
	setp.ge.s32 	%p35, %r231, %r55;
	mov.b32 	%r466, -2147483648;
	@%p35 bra 	$L__BB131_54;
	ld.global.u32 	%r466, [%rd13+4608];
$L__BB131_54:
	add.s32 	%r234, %r226, 1280;
	setp.ge.s32 	%p36, %r234, %r55;
	mov.b32 	%r465, -2147483648;
	@%p36 bra 	$L__BB131_56;
	ld.global.u32 	%r465, [%rd13+5120];
$L__BB131_56:
	add.s32 	%r237, %r226, 1408;
	setp.ge.s32 	%p37, %r237, %r55;
	mov.b32 	%r464, -2147483648;
	@%p37 bra 	$L__BB131_58;
	ld.global.u32 	%r464, [%rd13+5632];
$L__BB131_58:
	add.s32 	%r240, %r226, 1536;
	setp.ge.s32 	%p38, %r240, %r55;
	mov.b32 	%r463, -2147483648;
	@%p38 bra 	$L__BB131_60;
	ld.global.u32 	%r463, [%rd13+6144];
$L__BB131_60:
	add.s32 	%r243, %r226, 1664;
	setp.ge.s32 	%p39, %r243, %r55;
	mov.b32 	%r462, -2147483648;
	@%p39 bra 	$L__BB131_62;
	ld.global.u32 	%r462, [%rd13+6656];
$L__BB131_62:
	add.s32 	%r246, %r226, 1792;
	setp.ge.s32 	%p40, %r246, %r55;
	mov.b32 	%r461, -2147483648;
	@%p40 bra 	$L__BB131_64;
	ld.global.u32 	%r461, [%rd13+7168];
$L__BB131_64:
	setp.ge.s32 	%p41, %r15, %r55;
	mov.b32 	%r460, -2147483648;
	@%p41 bra 	$L__BB131_66;
	ld.global.u32 	%r460, [%rd13+7680];
$L__BB131_66:
	setp.le.s32 	%p42, %r175, %r174;
	@%p42 bra 	$L__BB131_69;
	xor.b32  	%r103, %r460, 2147483647;
	xor.b32  	%r104, %r461, 2147483647;
	xor.b32  	%r105, %r462, 2147483647;
	xor.b32  	%r106, %r463, 2147483647;
	xor.b32  	%r107, %r464, 2147483647;
	xor.b32  	%r108, %r465, 2147483647;
	xor.b32  	%r109, %r466, 2147483647;
	xor.b32  	%r110, %r467, 2147483647;
	xor.b32  	%r111, %r468, 2147483647;
	xor.b32  	%r112, %r469, 2147483647;
	xor.b32  	%r113, %r470, 2147483647;
	xor.b32  	%r114, %r471, 2147483647;
	xor.b32  	%r115, %r472, 2147483647;
	xor.b32  	%r116, %r473, 2147483647;
	xor.b32  	%r117, %r474, 2147483647;
	xor.b32  	%r118, %r475, 2147483647;
	mov.b32 	%r476, 0;
	mov.u32 	%r477, %r174;
$L__BB131_68:
	sub.s32 	%r249, %r175, %r477;
	shl.b32 	%r250, %r476, 10;
	mov.u32 	%r251, _ZZN3cub18CUB_300001_SM_10006detail10radix_sort30DeviceRadixSortHistogramKernelINS1_5radix10policy_hubIiiyE10Policy1000ELNS0_9SortOrderE1EiyNS1_21identity_decomposer_tEEEvPT2_PKT1_SA_iiT3_E12temp_storage;
	add.s32 	%r252, %r251, %r250;
	min.s32 	%r253, %r249, 8;
	mov.b32 	%r254, -1;
	shl.b32 	%r255, %r254, %r253;
	not.b32 	%r256, %r255;
	shr.u32 	%r257, %r118, %r477;
	and.b32  	%r258, %r257, %r256;
	shl.b32 	%r259, %r258, 2;
	add.s32 	%r260, %r252, %r259;
	atom.shared.add.u32 	%r261, [%r260], 1;
	shr.u32 	%r262, %r117, %r477;
	and.b32  	%r263, %r262, %r256;
	shl.b32 	%r264, %r263, 2;
	add.s32 	%r265, %r252, %r264;
	atom.shared.add.u32 	%r266, [%r265], 1;
	shr.u32 	%r267, %r116, %r477;
	and.b32  	%r268, %r267, %r256;
	shl.b32 	%r269, %r268, 2;
	add.s32 	%r270, %r252, %r269;
	atom.shared.add.u32 	%r271, [%r270], 1;
	shr.u32 	%r272, %r115, %r477;
	and.b32  	%r273, %r272, %r256;
	shl.b32 	%r274, %r273, 2;
	add.s32 	%r275, %r252, %r274;
	atom.shared.add.u32 	%r276, [%r275], 1;
	shr.u32 	%r277, %r114, %r477;
	and.b32  	%r278, %r277, %r256;
	shl.b32 	%r279, %r278, 2;
	add.s32 	%r280, %r252, %r279;
	atom.shared.add.u32 	%r281, [%r280], 1;
	shr.u32 	%r282, %r113, %r477;
	and.b32  	%r283, %r282, %r256;
	shl.b32 	%r284, %r283, 2;
	add.s32 	%r285, %r252, %r284;
	atom.shared.add.u32 	%r286, [%r285], 1;
	shr.u32 	%r287, %r112, %r477;
	and.b32  	%r288, %r287, %r256;
	shl.b32 	%r289, %r288, 2;
	add.s32 	%r290, %r252, %r289;
	atom.shared.add.u32 	%r291, [%r290], 1;
	shr.u32 	%r292, %r111, %r477;
	and.b32  	%r293, %r292, %r256;
	shl.b32 	%r294, %r293, 2;
	add.s32 	%r295, %r252, %r294;
	atom.shared.add.u32 	%r296, [%r295], 1;
	shr.u32 	%r297, %r110, %r477;
	and.b32  	%r298, %r297, %r256;
	shl.b32 	%r299, %r298, 2;
	add.s32 	%r300, %r252, %r299;
	atom.shared.add.u32 	%r301, [%r300], 1;
	shr.u32 	%r302, %r109, %r477;
	and.b32  	%r303, %r302, %r256;
	shl.b32 	%r304, %r303, 2;
	add.s32 	%r305, %r252, %r304;
	atom.shared.add.u32 	%r306, [%r305], 1;
	shr.u32 	%r307, %r108, %r477;
	and.b32  	%r308, %r307, %r256;
	shl.b32 	%r309, %r308, 2;
	add.s32 	%r310, %r252, %r309;
	atom.shared.add.u32 	%r311, [%r310], 1;
	shr.u32 	%r312, %r107, %r477;
	and.b32  	%r313, %r312, %r256;
	shl.b32 	%r314, %r313, 2;
	add.s32 	%r315, %r252, %r314;
	atom.shared.add.u32 	%r316, [%r315], 1;
	shr.u32 	%r317, %r106, %r477;
	and.b32  	%r318, %r317, %r256;
	shl.b32 	%r319, %r318, 2;
	add.s32 	%r320, %r252, %r319;
	atom.shared.add.u32 	%r321, [%r320], 1;
	shr.u32 	%r322, %r105, %r477;
	and.b32  	%r323, %r322, %r256;
	shl.b32 	%r324, %r323, 2;
	add.s32 	%r325, %r252, %r324;
	atom.shared.add.u32 	%r326, [%r325], 1;
	shr.u32 	%r327, %r104, %r477;
	and.b32  	%r328, %r327, %r256;
	shl.b32 	%r329, %r328, 2;
	add.s32 	%r330, %r252, %r329;
	atom.shared.add.u32 	%r331, [%r330], 1;
	shr.u32 	%r332, %r103, %r477;
	and.b32  	%r333, %r332, %r256;
	shl.b32 	%r334, %r333, 2;
	add.s32 	%r335, %r252, %r334;
	atom.shared.add.u32 	%r336, [%r335], 1;
	add.s32 	%r477, %r477, 8;
	add.s32 	%r476, %r476, 1;
	setp.lt.s32 	%p43, %r477, %r175;
	@%p43 bra 	$L__BB131_68;
$L__BB131_69:
	add.s64 	%rd136, %rd136, %rd4;
	setp.lt.u64 	%p44, %rd136, %rd9;
	@%p44 bra 	$L__BB131_32;
$L__BB131_70:
	bar.sync 	0;
	@%p1 bra 	$L__BB131_152;
	setp.lt.u32 	%p45, %r1, 7;
	mov.b32 	%r480, 0;
	@%p45 bra 	$L__BB131_90;
	mov.b32 	%r478, 0;
$L__BB131_73:
	.pragma "nounroll";
	shl.b32 	%r339, %r478, 10;
	add.s32 	%r124, %r6, %r339;
	ld.shared.u32 	%r125, [%r124];
	setp.eq.s32 	%p46, %r125, 0;
	@%p46 bra 	$L__BB131_75;
	cvt.u32.u64 	%r340, %rd5;
	shl.b32 	%r341, %r478, 8;
	add.s32 	%r342, %r341, %r340;
	mul.wide.u32 	%rd30, %r342, 8;
	add.s64 	%rd31, %rd2, %rd30;
	cvt.u64.u32 	%rd32, %r125;
	atom.global.add.u64 	%rd33, [%rd31], %rd32;
$L__BB131_75:
	ld.shared.u32 	%r126, [%r124+1024];
	setp.eq.s32 	%p47, %r126, 0;
	@%p47 bra 	$L__BB131_77;
	cvt.u32.u64 	%r343, %rd5;
	shl.b32 	%r344, %r478, 8;
	add.s32 	%r345, %r344, %r343;
	add.s32 	%r346, %r345, 256;
	mul.wide.u32 	%rd34, %r346, 8;
	add.s64 	%rd35, %rd2, %rd34;
	cvt.u64.u32 	%rd36, %r126;
	atom.global.add.u64 	%rd37, [%rd35], %rd36;
$L__BB131_77:
	ld.shared.u32 	%r127, [%r124+2048];
	setp.eq.s32 	%p48, %r127, 0;
	@%p48 bra 	$L__BB131_79;
	cvt.u32.u64 	%r347, %rd5;
	shl.b32 	%r348, %r478, 8;
	add.s32 	%r349, %r348, %r347;
	add.s32 	%r350, %r349, 512;
	mul.wide.u32 	%rd38, %r350, 8;
	add.s64 	%rd39, %rd2, %rd38;
	cvt.u64.u32 	%rd40, %r127;
	atom.global.add.u64 	%rd41, [%rd39], %rd40;
$L__BB131_79:
	ld.shared.u32 	%r128, [%r124+3072];
	setp.eq.s32 	%p49, %r128, 0;
	@%p49 bra 	$L__BB131_81;
	cvt.u32.u64 	%r351, %rd5;
	shl.b32 	%r352, %r478, 8;
	add.s32 	%r353, %r352, %r351;
	add.s32 	%r354, %r353, 768;
	mul.wide.u32 	%rd42, %r354, 8;
	add.s64 	%rd43, %rd2, %rd42;
	cvt.u64.u32 	%rd44, %r128;
	atom.global.add.u64 	%rd45, [%rd43], %rd44;
$L__BB131_81:
	ld.shared.u32 	%r129, [%r124+4096];
	setp.eq.s32 	%p50, %r129, 0;
	@%p50 bra 	$L__BB131_83;
	cvt.u32.u64 	%r355, %rd5;
	shl.b32 	%r356, %r478, 8;
	add.s32 	%r357, %r356, %r355;
	add.s32 	%r358, %r357, 1024;
	mul.wide.u32 	%rd46, %r358, 8;
	add.s64 	%rd47, %rd2, %rd46;
	cvt.u64.u32 	%rd48, %r129;
	atom.global.add.u64 	%rd49, [%rd47], %rd48;
$L__BB131_83:
	ld.shared.u32 	%r130, [%r124+5120];
	setp.eq.s32 	%p51, %r130, 0;
	@%p51 bra 	$L__BB131_85;
	cvt.u32.u64 	%r359, %rd5;
	shl.b32 	%r360, %r478, 8;
	add.s32 	%r361, %r360, %r359;
	add.s32 	%r362, %r361, 1280;
	mul.wide.u32 	%rd50, %r362, 8;
	add.s64 	%rd51, %rd2, %rd50;
	cvt.u64.u32 	%rd52, %r130;
	atom.global.add.u64 	%rd53, [%rd51], %rd52;
$L__BB131_85:
	ld.shared.u32 	%r131, [%r124+6144];
	setp.eq.s32 	%p52, %r131, 0;
	@%p52 bra 	$L__BB131_87;
	cvt.u32.u64 	%r363, %rd5;
	shl.b32 	%r364, %r478, 8;
	add.s32 	%r365, %r364, %r363;
	add.s32 	%r366, %r365, 1536;
	mul.wide.u32 	%rd54, %r366, 8;
	add.s64 	%rd55, %rd2, %rd54;
	cvt.u64.u32 	%rd56, %r131;
	atom.global.add.u64 	%rd57, [%rd55], %rd56;
$L__BB131_87:
	ld.shared.u32 	%r132, [%r124+7168];
	setp.eq.s32 	%p53, %r132, 0;
	@%p53 bra 	$L__BB131_89;
	cvt.u32.u64 	%r367, %rd5;
	shl.b32 	%r368, %r478, 8;
	add.s32 	%r369, %r368, %r367;
	add.s32 	%r370, %r369, 1792;
	mul.wide.u32 	%rd58, %r370, 8;
	add.s64 	%rd59, %rd2, %rd58;
	cvt.u64.u32 	%rd60, %r132;
	atom.global.add.u64 	%rd61, [%rd59], %rd60;
$L__BB131_89:
	add.s32 	%r478, %r478, 8;
	setp.ne.s32 	%p54, %r478, %r16;
	mov.u32 	%r480, %r16;
	@%p54 bra 	$L__BB131_73;
$L__BB131_90:
	add.s32 	%r135, %r5, -1;
	setp.eq.s32 	%p55, %r3, 0;
	@%p55 bra 	$L__BB131_111;
	setp.lt.u32 	%p56, %r4, 3;
	@%p56 bra 	$L__BB131_101;
	shl.b32 	%r371, %r480, 10;
	add.s32 	%r136, %r6, %r371;
	ld.shared.u32 	%r137, [%r136];
	setp.eq.s32 	%p57, %r137, 0;
	@%p57 bra 	$L__BB131_94;
	cvt.u32.u64 	%r372, %rd5;
	shl.b32 	%r373, %r480, 8;
	add.s32 	%r374, %r373, %r372;
	mul.wide.u32 	%rd62, %r374, 8;
	add.s64 	%rd63, %rd2, %rd62;
	cvt.u64.u32 	%rd64, %r137;
	atom.global.add.u64 	%rd65, [%rd63], %rd64;
$L__BB131_94:
	ld.shared.u32 	%r138, [%r136+1024];
	setp.eq.s32 	%p58, %r138, 0;
	@%p58 bra 	$L__BB131_96;
	cvt.u32.u64 	%r375, %rd5;
	shl.b32 	%r376, %r480, 8;
	add.s32 	%r377, %r376, %r375;
	add.s32 	%r378, %r377, 256;
	mul.wide.u32 	%rd66, %r378, 8;
	add.s64 	%rd67, %rd2, %rd66;
	cvt.u64.u32 	%rd68, %r138;
	atom.global.add.u64 	%rd69, [%rd67], %rd68;
$L__BB131_96:
	ld.shared.u32 	%r139, [%r136+2048];
	setp.eq.s32 	%p59, %r139, 0;
	@%p59 bra 	$L__BB131_98;
	cvt.u32.u64 	%r379, %rd5;
	shl.b32 	%r380, %r480, 8;
	add.s32 	%r381, %r380, %r379;
	add.s32 	%r382, %r381, 512;
	mul.wide.u32 	%rd70, %r382, 8;
	add.s64 	%rd71, %rd2, %rd70;
	cvt.u64.u32 	%rd72, %r139;
	atom.global.add.u64 	%rd73, [%rd71], %rd72;
$L__BB131_98:
	ld.shared.u32 	%r140, [%r136+3072];
	setp.eq.s32 	%p60, %r140, 0;
	@%p60 bra 	$L__BB131_100;
	cvt.u32.u64 	%r383, %rd5;
	shl.b32 	%r384, %r480, 8;
	add.s32 	%r385, %r384, %r383;
	add.s32 	%r386, %r385, 768;
	mul.wide.u32 	%rd74, %r386, 8;
	add.s64 	%rd75, %rd2, %rd74;
	cvt.u64.u32 	%rd76, %r140;
	atom.global.add.u64 	%rd77, [%rd75], %rd76;
$L__BB131_100:
	add.s32 	%r480, %r480, 4;
$L__BB131_101:
	setp.eq.s32 	%p61, %r5, 0;
	@%p61 bra 	$L__BB131_111;
	setp.eq.s32 	%p62, %r135, 0;
	@%p62 bra 	$L__BB131_108;
	shl.b32 	%r387, %r480, 10;
	add.s32 	%r143, %r6, %r387;
	ld.shared.u32 	%r144, [%r143];
	setp.eq.s32 	%p63, %r144, 0;
	@%p63 bra 	$L__BB131_105;
	cvt.u32.u64 	%r388, %rd5;
	shl.b32 	%r389, %r480, 8;
	add.s32 	%r390, %r389, %r388;
	mul.wide.u32 	%rd78, %r390, 8;
	add.s64 	%rd79, %rd2, %rd78;
	cvt.u64.u32 	%rd80, %r144;
	atom.global.add.u64 	%rd81, [%rd79], %rd80;
$L__BB131_105:
	ld.shared.u32 	%r145, [%r143+1024];
	setp.eq.s32 	%p64, %r145, 0;
	@%p64 bra 	$L__BB131_107;
	cvt.u32.u64 	%r391, %rd5;
	shl.b32 	%r392, %r480, 8;
	add.s32 	%r393, %r392, %r391;
	add.s32 	%r394, %r393, 256;
	mul.wide.u32 	%rd82, %r394, 8;
	add.s64 	%rd83, %rd2, %rd82;
	cvt.u64.u32 	%rd84, %r145;
	atom.global.add.u64 	%rd85, [%rd83], %rd84;
$L__BB131_107:
	add.s32 	%r480, %r480, 2;
$L__BB131_108:
	setp.eq.s32 	%p65, %r17, 0;
	@%p65 bra 	$L__BB131_111;
	shl.b32 	%r395, %r480, 10;
	add.s32 	%r396, %r6, %r395;
	ld.shared.u32 	%r148, [%r396];
	setp.eq.s32 	%p66, %r148, 0;
	@%p66 bra 	$L__BB131_111;
	cvt.u32.u64 	%r397, %rd5;
	shl.b32 	%r398, %r480, 8;
	add.s32 	%r399, %r398, %r397;
	mul.wide.u32 	%rd86, %r399, 8;
	add.s64 	%rd87, %rd2, %rd86;
	cvt.u64.u32 	%rd88, %r148;
	atom.global.add.u64 	%rd89, [%rd87], %rd88;
$L__BB131_111:
	cvt.u32.u64 	%r400, %rd5;
	setp.gt.u32 	%p67, %r400, 127;
	@%p67 bra 	$L__BB131_152;
	setp.lt.u32 	%p68, %r1, 7;
	mov.b32 	%r484, 0;
	@%p68 bra 	$L__BB131_131;
	mov.b32 	%r482, 0;
$L__BB131_114:
	.pragma "nounroll";
	shl.b32 	%r404, %r482, 10;
	add.s32 	%r150, %r6, %r404;
	ld.shared.u32 	%r151, [%r150+512];
	setp.eq.s32 	%p69, %r151, 0;
	shl.b32 	%r405, %r482, 8;
	add.s32 	%r406, %r405, %r400;
	mul.wide.u32 	%rd90, %r406, 8;
	add.s64 	%rd15, %rd2, %rd90;
	@%p69 bra 	$L__BB131_116;
	cvt.u64.u32 	%rd91, %r151;
	atom.global.add.u64 	%rd92, [%rd15+1024], %rd91;
$L__BB131_116:
	ld.shared.u32 	%r152, [%r150+1536];
	setp.eq.s32 	%p70, %r152, 0;
	@%p70 bra 	$L__BB131_118;
	cvt.u64.u32 	%rd93, %r152;
	atom.global.add.u64 	%rd94, [%rd15+3072], %rd93;
$L__BB131_118:
	ld.shared.u32 	%r153, [%r150+2560];
	setp.eq.s32 	%p71, %r153, 0;
	@%p71 bra 	$L__BB131_120;
	cvt.u64.u32 	%rd95, %r153;
	atom.global.add.u64 	%rd96, [%rd15+5120], %rd95;
$L__BB131_120:
	ld.shared.u32 	%r154, [%r150+3584];
	setp.eq.s32 	%p72, %r154, 0;
	@%p72 bra 	$L__BB131_122;
	cvt.u64.u32 	%rd97, %r154;
	atom.global.add.u64 	%rd98, [%rd15+7168], %rd97;
$L__BB131_122:
	ld.shared.u32 	%r155, [%r150+4608];
	setp.eq.s32 	%p73, %r155, 0;
	@%p73 bra 	$L__BB131_124;
	cvt.u64.u32 	%rd99, %r155;
	atom.global.add.u64 	%rd100, [%rd15+9216], %rd99;
$L__BB131_124:
	ld.shared.u32 	%r156, [%r150+5632];
	setp.eq.s32 	%p74, %r156, 0;
	@%p74 bra 	$L__BB131_126;
	cvt.u64.u32 	%rd101, %r156;
	atom.global.add.u64 	%rd102, [%rd15+11264], %rd101;
$L__BB131_126:
	ld.shared.u32 	%r157, [%r150+6656];
	setp.eq.s32 	%p75, %r157, 0;
	@%p75 bra 	$L__BB131_128;
	cvt.u64.u32 	%rd103, %r157;
	atom.global.add.u64 	%rd104, [%rd15+13312], %rd103;
$L__BB131_128:
	ld.shared.u32 	%r158, [%r150+7680];
	setp.eq.s32 	%p76, %r158, 0;
	@%p76 bra 	$L__BB131_130;
	cvt.u64.u32 	%rd105, %r158;
	atom.global.add.u64 	%rd106, [%rd15+15360], %rd105;
$L__BB131_130:
	add.s32 	%r482, %r482, 8;
	setp.ne.s32 	%p77, %r482, %r16;
	mov.u32 	%r484, %r16;
	@%p77 bra 	$L__BB131_114;
$L__BB131_131:
	setp.eq.s32 	%p78, %r3, 0;
	@%p78 bra 	$L__BB131_152;
	setp.lt.u32 	%p79, %r4, 3;
	@%p79 bra 	$L__BB131_142;
	shl.b32 	%r407, %r484, 10;
	add.s32 	%r161, %r6, %r407;
	ld.shared.u32 	%r162, [%r161+512];
	setp.eq.s32 	%p80, %r162, 0;
	@%p80 bra 	$L__BB131_135;
	shl.b32 	%r409, %r484, 8;
	add.s32 	%r410, %r409, %r400;
	mul.wide.u32 	%rd107, %r410, 8;
	add.s64 	%rd108, %rd2, %rd107;
	cvt.u64.u32 	%rd109, %r162;
	atom.global.add.u64 	%rd110, [%rd108+1024], %rd109;
$L__BB131_135:
	ld.shared.u32 	%r163, [%r161+1536];
	setp.eq.s32 	%p81, %r163, 0;
	@%p81 bra 	$L__BB131_137;
	shl.b32 	%r412, %r484, 8;
	add.s32 	%r413, %r412, %r400;
	add.s32 	%r414, %r413, 256;
	mul.wide.u32 	%rd111, %r414, 8;
	add.s64 	%rd112, %rd2, %rd111;
	cvt.u64.u32 	%rd113, %r163;
	atom.global.add.u64 	%rd114, [%rd112+1024], %rd113;
$L__BB131_137:
	ld.shared.u32 	%r164, [%r161+2560];
	setp.eq.s32 	%p82, %r164, 0;
	@%p82 bra 	$L__BB131_139;
	shl.b32 	%r416, %r484, 8;
	add.s32 	%r417, %r416, %r400;
	add.s32 	%r418, %r417, 512;
	mul.wide.u32 	%rd115, %r418, 8;
	add.s64 	%rd116, %rd2, %rd115;
	cvt.u64.u32 	%rd117, %r164;
	atom.global.add.u64 	%rd118, [%rd116+1024], %rd117;
$L__BB131_139:
	ld.shared.u32 	%r165, [%r161+3584];
	setp.eq.s32 	%p83, %r165, 0;
	@%p83 bra 	$L__BB131_141;
	shl.b32 	%r420, %r484, 8;
	add.s32 	%r421, %r420, %r400;
	add.s32 	%r422, %r421, 768;
	mul.wide.u32 	%rd119, %r422, 8;
	add.s64 	%rd120, %rd2, %rd119;
	cvt.u64.u32 	%rd121, %r165;
	atom.global.add.u64 	%rd122, [%rd120+1024], %rd121;
$L__BB131_141:
	add.s32 	%r484, %r484, 4;
$L__BB131_142:
	setp.eq.s32 	%p84, %r5, 0;
	@%p84 bra 	$L__BB131_152;
	setp.eq.s32 	%p85, %r135, 0;
	@%p85 bra 	$L__BB131_149;
	shl.b32 	%r423, %r484, 10;
	add.s32 	%r168, %r6, %r423;
	ld.shared.u32 	%r169, [%r168+512];
	setp.eq.s32 	%p86, %r169, 0;
	@%p86 bra 	$L__BB131_146;
	shl.b32 	%r425, %r484, 8;
	add.s32 	%r426, %r425, %r400;
	mul.wide.u32 	%rd123, %r426, 8;
	add.s64 	%rd124, %rd2, %rd123;
	cvt.u64.u32 	%rd125, %r169;
	atom.global.add.u64 	%rd126, [%rd124+1024], %rd125;
$L__BB131_146:
	ld.shared.u32 	%r170, [%r168+1536];
	setp.eq.s32 	%p87, %r170, 0;
	@%p87 bra 	$L__BB131_148;
	shl.b32 	%r428, %r484, 8;
	add.s32 	%r429, %r428, %r400;
	add.s32 	%r430, %r429, 256;
	mul.wide.u32 	%rd127, %r430, 8;
	add.s64 	%rd128, %rd2, %rd127;
	cvt.u64.u32 	%rd129, %r170;
	atom.global.add.u64 	%rd130, [%rd128+1024], %rd129;
$L__BB131_148:
	add.s32 	%r484, %r484, 2;
$L__BB131_149:
	setp.eq.s32 	%p88, %r17, 0;
	@%p88 bra 	$L__BB131_152;
	shl.b32 	%r431, %r484, 10;
	add.s32 	%r432, %r6, %r431;
	ld.shared.u32 	%r173, [%r432+512];
	setp.eq.s32 	%p89, %r173, 0;
	@%p89 bra 	$L__BB131_152;
	shl.b32 	%r434, %r484, 8;
	add.s32 	%r435, %r434, %r400;
	mul.wide.u32 	%rd131, %r435, 8;
	add.s64 	%rd132, %rd2, %rd131;
	cvt.u64.u32 	%rd133, %r173;
	atom.global.add.u64 	%rd134, [%rd132+1024], %rd133;
$L__BB131_152:
	bar.sync 	0;
	add.s64 	%rd135, %rd135, 1;
	setp.ne.s64 	%p90, %rd135, %rd6;
	@%p90 bra 	$L__BB131_2;
$L__BB131_153:
	ret;

}
	// .globl	_ZN3cub18CUB_300001_SM_10006detail10radix_sort29DeviceRadixSortOnesweepKernelINS1_5radix10policy_hubIiiyE10Policy1000ELNS0_9SortOrderE1EiiyiiNS1_21identity_decomposer_tEEEvPT5_SB_PT3_PKSC_PT1_PKSG_PT2_PKSK_T4_iiT6_
.visible .entry _ZN3cub18CUB_300001_SM_10006detail10radix_sort29DeviceRadixSortOnesweepKernelINS1_5radix10policy_hubIiiyE10Policy1000ELNS0_9SortOrderE1EiiyiiNS1_21identity_decomposer_tEEEvPT5_SB_PT3_PKSC_PT1_PKSG_PT2_PKSK_T4_iiT6_(
	.param .u64 .ptr .align 1 _ZN3cub18CUB_300001_SM_10006detail10radix_sort29DeviceRadixSortOnesweepKernelINS1_5radix10policy_hubIiiyE10Policy1000ELNS0_9SortOrderE1EiiyiiNS1_21identity_decomposer_tEEEvPT5_SB_PT3_PKSC_PT1_PKSG_PT2_PKSK_T4_iiT6__param_0,
	.param .u64 .ptr .align 1 _ZN3cub18CUB_300001_SM_10006detail10radix_sort29DeviceRadixSortOnesweepKernelINS1_5radix10policy_hubIiiyE10Policy1000ELNS0_9SortOrderE1EiiyiiNS1_21identity_decomposer_tEEEvPT5_SB_PT3_PKSC_PT1_PKSG_PT2_PKSK_T4_iiT6__param_1,
	.param .u64 .ptr .align 1 _ZN3cub18CUB_300001_SM_10006detail10radix_sort29DeviceRadixSortOnesweepKernelINS1_5radix10policy_hubIiiyE10Policy1000ELNS0_9SortOrderE1EiiyiiNS1_21identity_decomposer_tEEEvPT5_SB_PT3_PKSC_PT1_PKSG_PT2_PKSK_T4_iiT6__param_2,
	.param .u64 .ptr .align 1 _ZN3cub18CUB_300001_SM_10006detail10radix_sort29DeviceRadixSortOnesweepKernelINS1_5radix10policy_hubIiiyE10Policy1000ELNS0_9SortOrderE1EiiyiiNS1_21identity_decomposer_tEEEvPT5_SB_PT3_PKSC_PT1_PKSG_PT2_PKSK_T4_iiT6__param_3,
	.param .u64 .ptr .align 1 _ZN3cub18CUB_300001_SM_10006detail10radix_sort29DeviceRadixSortOnesweepKernelINS1_5radix10policy_hubIiiyE10Policy1000ELNS0_9SortOrderE1EiiyiiNS1_21identity_decomposer_tEEEvPT5_SB_PT3_PKSC_PT1_PKSG_PT2_PKSK_T4_iiT6__param_4,
	.param .u64 .ptr .align 1 _ZN3cub18CUB_300001_SM_10006detail10radix_sort29DeviceRadixSortOnesweepKernelINS1_5radix10policy_hubIiiyE10Policy1000ELNS0_9SortOrderE1EiiyiiNS1_21identity_decomposer_tEEEvPT5_SB_PT3_PKSC_PT1_PKSG_PT2_PKSK_T4_iiT6__param_5,
	.param .u64 .ptr .align 1 _ZN3cub18CUB_300001_SM_10006detail10radix_sort29DeviceRadixSortOnesweepKernelINS1_5radix10policy_hubIiiyE10Policy1000ELNS0_9SortOrderE1EiiyiiNS1_21identity_decomposer_tEEEvPT5_SB_PT3_PKSC_PT1_PKSG_PT2_PKSK_T4_iiT6__param_6,
	.param .u64 .ptr .align 1 _ZN3cub18CUB_300001_SM_10006detail10radix_sort29DeviceRadixSortOnesweepKernelINS1_5radix10policy_hubIiiyE10Policy1000ELNS0_9SortOrderE1EiiyiiNS1_21identity_decomposer_tEEEvPT5_SB_PT3_PKSC_PT1_PKSG_PT2_PKSK_T4_iiT6__param_7,
	.param .u32 _ZN3cub18CUB_300001_SM_10006detail10radix_sort29DeviceRadixSortOnesweepKernelINS1_5radix10policy_hubIiiyE10Policy1000ELNS0_9SortOrderE1EiiyiiNS1_21identity_decomposer_tEEEvPT5_SB_PT3_PKSC_PT1_PKSG_PT2_PKSK_T4_iiT6__param_8,
	.param .u32 _ZN3cub18CUB_300001_SM_10006detail10radix_sort29DeviceRadixSortOnesweepKernelINS1_5radix10policy_hubIiiyE10Policy1000ELNS0_9SortOrderE1EiiyiiNS1_21identity_decomposer_tEEEvPT5_SB_PT3_PKSC_PT1_PKSG_PT2_PKSK_T4_iiT6__param_9,
	.param .u32 _ZN3cub18CUB_300001_SM_10006detail10radix_sort29DeviceRadixSortOnesweepKernelINS1_5radix10policy_hubIiiyE10Policy1000ELNS0_9SortOrderE1EiiyiiNS1_21identity_decomposer_tEEEvPT5_SB_PT3_PKSC_PT1_PKSG_PT2_PKSK_T4_iiT6__param_10,
	.param .align 1 .b8 _ZN3cub18CUB_300001_SM_10006detail10radix_sort29DeviceRadixSortOnesweepKernelINS1_5radix10policy_hubIiiyE10Policy1000ELNS0_9SortOrderE1EiiyiiNS1_21identity_decomposer_tEEEvPT5_SB_PT3_PKSC_PT1_PKSG_PT2_PKSK_T4_iiT6__param_11[1]
)
.maxntid 384
{
	.reg .pred 	%p<205>;
	.reg .b32 	%r<2283>;
	.reg .b64 	%rd<457>;
	// demoted variable
	.shared .align 16 .b8 _ZZN3cub18CUB_300001_SM_10006detail10radix_sort29DeviceRadixSortOnesweepKernelINS1_5radix10policy_hubIiiyE10Policy1000ELNS0_9SortOrderE1EiiyiiNS1_21identity_decomposer_tEEEvPT5_SB_PT3_PKSC_PT1_PKSG_PT2_PKSK_T4_iiT6_E1s[28160];
	ld.param.u64 	%rd43, [_ZN3cub18CUB_300001_SM_10006detail10radix_sort29DeviceRadixSortOnesweepKernelINS1_5radix10policy_hubIiiyE10Policy1000ELNS0_9SortOrderE1EiiyiiNS1_21identity_decomposer_tEEEvPT5_SB_PT3_PKSC_PT1_PKSG_PT2_PKSK_T4_iiT6__param_0];
	ld.param.u64 	%rd44, [_ZN3cub18CUB_300001_SM_10006detail10radix_sort29DeviceRadixSortOnesweepKernelINS1_5radix10policy_hubIiiyE10Policy1000ELNS0_9SortOrderE1EiiyiiNS1_21identity_decomposer_tEEEvPT5_SB_PT3_PKSC_PT1_PKSG_PT2_PKSK_T4_iiT6__param_1];
	ld.param.u64 	%rd47, [_ZN3cub18CUB_300001_SM_10006detail10radix_sort29DeviceRadixSortOnesweepKernelINS1_5radix10policy_hubIiiyE10Policy1000ELNS0_9SortOrderE1EiiyiiNS1_21identity_decomposer_tEEEvPT5_SB_PT3_PKSC_PT1_PKSG_PT2_PKSK_T4_iiT6__param_4];
	ld.param.u64 	%rd50, [_ZN3cub18CUB_300001_SM_10006detail10radix_sort29DeviceRadixSortOnesweepKernelINS1_5radix10policy_hubIiiyE10Policy1000ELNS0_9SortOrderE1EiiyiiNS1_21identity_decomposer_tEEEvPT5_SB_PT3_PKSC_PT1_PKSG_PT2_PKSK_T4_iiT6__param_5];
	cvta.to.global.u64 	%rd1, %rd47;
	cvta.to.global.u64 	%rd2, %rd43;
	cvta.to.global.u64 	%rd3, %rd50;
	mov.u32 	%r1, %tid.x;
	// begin inline asm
	mov.u32 %r443, %laneid;
	// end inline asm
	setp.ne.s32 	%p1, %r1, 0;
	@%p1 bra 	$L__BB132_2;
	cvta.to.global.u64 	%rd51, %rd44;
	atom.global.add.u32 	%r444, [%rd51], 1;
	st.shared.u32 	[_ZZN3cub18CUB_300001_SM_10006detail10radix_sort29DeviceRadixSortOnesweepKernelINS1_5radix10policy_hubIiiyE10Policy1000ELNS0_9SortOrderE1EiiyiiNS1_21identity_decomposer_tEEEvPT5_SB_PT3_PKSC_PT1_PKSG_PT2_PKSK_T4_iiT6_E1s+26112], %r444;
$L__BB132_2:
	ld.param.u32 	%r2078, [_ZN3cub18CUB_300001_SM_10006detail10radix_sort29DeviceRadixSortOnesweepKernelINS1_5radix10policy_hubIiiyE10Policy1000ELNS0_9SortOrderE1EiiyiiNS1_21identity_decomposer_tEEEvPT5_SB_PT3_PKSC_PT1_PKSG_PT2_PKSK_T4_iiT6__param_8];
	bar.sync 	0;
	ld.shared.u32 	%r3, [_ZZN3cub18CUB_300001_SM_10006detail10radix_sort29DeviceRadixSortOnesweepKernelINS1_5radix10policy_hubIiiyE10Policy1000ELNS0_9SortOrderE1EiiyiiNS1_21identity_decomposer_tEEEvPT5_SB_PT3_PKSC_PT1_PKSG_PT2_PKSK_T4_iiT6_E1s+26112];
	mul.lo.s32 	%r445, %r3, 6528;
	add.s32 	%r4, %r445, 6528;
	setp.gt.s32 	%p2, %r4, %r2078;
	cvt.s64.s32 	%rd4, %r445;
	@%p2 bra 	$L__BB132_4;
	and.b32  	%r446, %r1, 31;
	and.b32  	%r447, %r1, 992;
	mul.lo.s32 	%r448, %r447, 17;
	or.b32  	%r449, %r448, %r446;
	cvt.u64.u32 	%rd52, %r449;
	add.s64 	%rd53, %rd52, %rd4;
	shl.b64 	%rd54, %rd53, 2;
	add.s64 	%rd55, %rd3, %rd54;
	ld.global.u32 	%r2165, [%rd55];
	ld.global.u32 	%r2164, [%rd55+128];
	ld.global.u32 	%r2163, [%rd55+256];
	ld.global.u32 	%r2162, [%rd55+384];
	ld.global.u32 	%r2161, [%rd55+512];
	ld.global.u32 	%r2160, [%rd55+640];
	ld.global.u32 	%r2159, [%rd55+768];
	ld.global.u32 	%r2158, [%rd55+896];
	ld.global.u32 	%r2157, [%rd55+1024];
	ld.global.u32 	%r2156, [%rd55+1152];
	ld.global.u32 	%r2155, [%rd55+1280];
	ld.global.u32 	%r2154, [%rd55+1408];
	ld.global.u32 	%r2153, [%rd55+1536];
	ld.global.u32 	%r2152, [%rd55+1664];
	ld.global.u32 	%r2151, [%rd55+1792];
	ld.global.u32 	%r2150, [%rd55+1920];
	ld.global.u32 	%r2149, [%rd55+2048];
	bra.uni 	$L__BB132_38;
$L__BB132_4:
	ld.param.u32 	%r2079, [_ZN3cub18CUB_300001_SM_10006detail10radix_sort29DeviceRadixSortOnesweepKernelINS1_5radix10policy_hubIiiyE10Policy1000ELNS0_9SortOrderE1EiiyiiNS1_21identity_decomposer_tEEEvPT5_SB_PT3_PKSC_PT1_PKSG_PT2_PKSK_T4_iiT6__param_8];
	cvt.u32.u64 	%r451, %rd4;
	sub.s32 	%r22, %r2079, %r451;
	and.b32  	%r452, %r1, 31;
	and.b32  	%r453, %r1, 992;
	mul.lo.s32 	%r454, %r453, 17;
	or.b32  	%r23, %r454, %r452;
	setp.ge.s32 	%p3, %r23, %r22;
	cvt.u64.u32 	%rd56, %r23;
	add.s64 	%rd57, %rd56, %rd4;
	shl.b64 	%rd58, %rd57, 2;
	add.s64 	%rd5, %rd3, %rd58;
	mov.b32 	%r2165, -2147483648;
	@%p3 bra 	$L__BB132_6;
	ld.global.u32 	%r2165, [%rd5];
$L__BB132_6:
	add.s32 	%r456, %r23, 32;
	setp.ge.s32 	%p4, %r456, %r22;
	mov.b32 	%r2164, -2147483648;
	@%p4 bra 	$L__BB132_8;
	ld.global.u32 	%r2164, [%rd5+128];
$L__BB132_8:
	add.s32 	%r458, %r23, 64;
	setp.ge.s32 	%p5, %r458, %r22;
	mov.b32 	%r2163, -2147483648;
	@%p5 bra 	$L__BB132_10;
	ld.global.u32 	%r2163, [%rd5+256];
$L__BB132_10:
	add.s32 	%r460, %r23, 96;
	setp.ge.s32 	%p6, %r460, %r22;
	mov.b32 	%r2162, -2147483648;
	@%p6 bra 	$L__BB132_12;
	ld.global.u32 	%r2162, [%rd5+384];
$L__BB132_12:
	add.s32 	%r462, %r23, 128;
	setp.ge.s32 	%p7, %r462, %r22;
	mov.b32 	%r2161, -2147483648;
	@%p7 bra 	$L__BB132_14;
	ld.global.u32 	%r2161, [%rd5+512];
$L__BB132_14:
	add.s32 	%r464, %r23, 160;
	setp.ge.s32 	%p8, %r464, %r22;
	mov.b32 	%r2160, -2147483648;
	@%p8 bra 	$L__BB132_16;
	ld.global.u32 	%r2160, [%rd5+640];
$L__BB132_16:
	add.s32 	%r466, %r23, 192;
	setp.ge.s32 	%p9, %r466, %r22;
	mov.b32 	%r2159, -2147483648;
	@%p9 bra 	$L__BB132_18;
	ld.global.u32 	%r2159, [%rd5+768];
$L__BB132_18:
	add.s32 	%r468, %r23, 224;
	setp.ge.s32 	%p10, %r468, %r22;
	mov.b32 	%r2158, -2147483648;
	@%p10 bra 	$L__BB132_20;
	ld.global.u32 	%r2158, [%rd5+896];
$L__BB132_20:
	add.s32 	%r470, %r23, 256;
	setp.ge.s32 	%p11, %r470, %r22;
	mov.b32 	%r2157, -2147483648;
	@%p11 bra 	$L__BB132_22;
	ld.global.u32 	%r2157, [%rd5+1024];
$L__BB132_22:
	add.s32 	%r472, %r23, 288;
	setp.ge.s32 	%p12, %r472, %r22;
	mov.b32 	%r2156, -2147483648;
	@%p12 bra 	$L__BB132_24;
	ld.global.u32 	%r2156, [%rd5+1152];
$L__BB132_24:
	add.s32 	%r474, %r23, 320;
	setp.ge.s32 	%p13, %r474, %r22;
	mov.b32 	%r2155, -2147483648;
	@%p13 bra 	$L__BB132_26;
	ld.global.u32 	%r2155, [%rd5+1280];
$L__BB132_26:
	add.s32 	%r476, %r23, 352;
	setp.ge.s32 	%p14, %r476, %r22;
	mov.b32 	%r2154, -2147483648;
	@%p14 bra 	$L__BB132_28;
	ld.global.u32 	%r2154, [%rd5+1408];
$L__BB132_28:
	add.s32 	%r478, %r23, 384;
	setp.ge.s32 	%p15, %r478, %r22;
	mov.b32 	%r2153, -2147483648;
	@%p15 bra 	$L__BB132_30;
	ld.global.u32 	%r2153, [%rd5+1536];
$L__BB132_30:
	add.s32 	%r480, %r23, 416;
	setp.ge.s32 	%p16, %r480, %r22;
	mov.b32 	%r2152, -2147483648;
	@%p16 bra 	$L__BB132_32;
	ld.global.u32 	%r2152, [%rd5+1664];
$L__BB132_32:
	add.s32 	%r482, %r23, 448;
	setp.ge.s32 	%p17, %r482, %r22;
	mov.b32 	%r2151, -2147483648;
	@%p17 bra 	$L__BB132_34;
	ld.global.u32 	%r2151, [%rd5+1792];
$L__BB132_34:
	add.s32 	%r484, %r23, 480;
	setp.ge.s32 	%p18, %r484, %r22;
	mov.b32 	%r2150, -2147483648;
	@%p18 bra 	$L__BB132_36;
	ld.global.u32 	%r2150, [%rd5+1920];
$L__BB132_36:
	add.s32 	%r486, %r23, 512;
	setp.ge.s32 	%p19, %r486, %r22;
	mov.b32 	%r2149, -2147483648;
	@%p19 bra 	$L__BB132_38;
	ld.global.u32 	%r2149, [%rd5+2048];
$L__BB132_38:
	ld.param.u32 	%r2131, [_ZN3cub18CUB_300001_SM_10006detail10radix_sort29DeviceRadixSortOnesweepKernelINS1_5radix10policy_hubIiiyE10Policy1000ELNS0_9SortOrderE1EiiyiiNS1_21identity_decomposer_tEEEvPT5_SB_PT3_PKSC_PT1_PKSG_PT2_PKSK_T4_iiT6__param_10];
	mov.b32 	%r487, -1;
	shl.b32 	%r488, %r487, %r2131;
	not.b32 	%r74, %r488;
	shr.u32 	%r75, %r1, 5;
	shl.b32 	%r489, %r75, 10;
	mov.u32 	%r490, _ZZN3cub18CUB_300001_SM_10006detail10radix_sort29DeviceRadixSortOnesweepKernelINS1_5radix10policy_hubIiiyE10Policy1000ELNS0_9SortOrderE1EiiyiiNS1_21identity_decomposer_tEEEvPT5_SB_PT3_PKSC_PT1_PKSG_PT2_PKSK_T4_iiT6_E1s;
	add.s32 	%r76, %r490, %r489;
	setp.gt.s32 	%p20, %r443, 255;
	@%p20 bra 	$L__BB132_51;
	max.s32 	%r491, %r443, 224;
	sub.s32 	%r492, %r491, %r443;
	add.s32 	%r493, %r492, 31;
	shr.u32 	%r494, %r493, 5;
	add.s32 	%r77, %r494, 1;
	and.b32  	%r78, %r77, 15;
	setp.lt.u32 	%p21, %r493, 480;
	mov.u32 	%r2169, %r443;
	@%p21 bra 	$L__BB132_42;
	and.b32  	%r495, %r77, 268435440;
	neg.s32 	%r2167, %r495;
	shl.b32 	%r497, %r443, 2;
	add.s32 	%r498, %r489, %r497;
	add.s32 	%r500, %r498, %r490;
	add.s32 	%r2166, %r500, 1024;
	mov.u32 	%r2169, %r443;
$L__BB132_41:
	.pragma "nounroll";
	mov.b32 	%r501, 0;
	st.shared.u32 	[%r2166+-1024], %r501;
	st.shared.u32 	[%r2166+-896], %r501;
	st.shared.u32 	[%r2166+-768], %r501;
	st.shared.u32 	[%r2166+-640], %r501;
	st.shared.u32 	[%r2166+-512], %r501;
	st.shared.u32 	[%r2166+-384], %r501;
	st.shared.u32 	[%r2166+-256], %r501;
	st.shared.u32 	[%r2166+-128], %r501;
	st.shared.u32 	[%r2166], %r501;
	st.shared.u32 	[%r2166+128], %r501;
	st.shared.u32 	[%r2166+256], %r501;
	st.shared.u32 	[%r2166+384], %r501;
	st.shared.u32 	[%r2166+512], %r501;
	st.shared.u32 	[%r2166+640], %r501;
	st.shared.u32 	[%r2166+768], %r501;
	st.shared.u32 	[%r2166+896], %r501;
	add.s32 	%r2169, %r2169, 512;
	add.s32 	%r2167, %r2167, 16;
	add.s32 	%r2166, %r2166, 2048;
	setp.ne.s32 	%p22, %r2167, 0;
	@%p22 bra 	$L__BB132_41;
$L__BB132_42:
	setp.eq.s32 	%p23, %r78, 0;
	@%p23 bra 	$L__BB132_51;
	and.b32  	%r88, %r77, 7;
	setp.lt.u32 	%p24, %r78, 8;
	@%p24 bra 	$L__BB132_45;
	shl.b32 	%r502, %r2169, 2;
	add.s32 	%r503, %r76, %r502;
	mov.b32 	%r504, 0;
	st.shared.u32 	[%r503], %r504;
	st.shared.u32 	[%r503+128], %r504;
	st.shared.u32 	[%r503+256], %r504;
	st.shared.u32 	[%r503+384], %r504;
	st.shared.u32 	[%r503+512], %r504;
	st.shared.u32 	[%r503+640], %r504;
	st.shared.u32 	[%r503+768], %r504;
	st.shared.u32 	[%r503+896], %r504;
	add.s32 	%r2169, %r2169, 256;
$L__BB132_45:
	setp.eq.s32 	%p25, %r88, 0;
	@%p25 bra 	$L__BB132_51;
	and.b32  	%r91, %r77, 3;
	setp.lt.u32 	%p26, %r88, 4;
	@%p26 bra 	$L__BB132_48;
	shl.b32 	%r505, %r2169, 2;
	add.s32 	%r506, %r76, %r505;
	mov.b32 	%r507, 0;
	st.shared.u32 	[%r506], %r507;
	st.shared.u32 	[%r506+128], %r507;
	st.shared.u32 	[%r506+256], %r507;
	st.shared.u32 	[%r506+384], %r507;
	add.s32 	%r2169, %r2169, 128;
$L__BB132_48:
	setp.eq.s32 	%p27, %r91, 0;
	@%p27 bra 	$L__BB132_51;
	shl.b32 	%r509, %r2169, 2;
	add.s32 	%r510, %r489, %r509;
	add.s32 	%r2173, %r490, %r510;
	neg.s32 	%r2172, %r91;
$L__BB132_50:
	.pragma "nounroll";
	mov.b32 	%r512, 0;
	st.shared.u32 	[%r2173], %r512;
	add.s32 	%r2173, %r2173, 128;
	add.s32 	%r2172, %r2172, 1;
	setp.ne.s32 	%p28, %r2172, 0;
	@%p28 bra 	$L__BB132_50;
$L__BB132_51:
	ld.param.u32 	%r2094, [_ZN3cub18CUB_300001_SM_10006detail10radix_sort29DeviceRadixSortOnesweepKernelINS1_5radix10policy_hubIiiyE10Policy1000ELNS0_9SortOrderE1EiiyiiNS1_21identity_decomposer_tEEEvPT5_SB_PT3_PKSC_PT1_PKSG_PT2_PKSK_T4_iiT6__param_9];
	bar.warp.sync 	-1;
	xor.b32  	%r514, %r2165, 2147483647;
	shr.u32 	%r515, %r514, %r2094;
	and.b32  	%r100, %r515, %r74;
	shl.b32 	%r516, %r100, 2;
	add.s32 	%r517, %r76, %r516;
	atom.shared.add.u32 	%r518, [%r517], 1;
	xor.b32  	%r2227, %r2164, 2147483647;
	shr.u32 	%r520, %r2227, %r2094;
	and.b32  	%r521, %r520, %r74;
	shl.b32 	%r522, %r521, 2;
	add.s32 	%r523, %r76, %r522;
	atom.shared.add.u32 	%r524, [%r523], 1;
	xor.b32  	%r2226, %r2163, 2147483647;
	shr.u32 	%r526, %r2226, %r2094;
	and.b32  	%r527, %r526, %r74;
	shl.b32 	%r528, %r527, 2;
	add.s32 	%r529, %r76, %r528;
	atom.shared.add.u32 	%r530, [%r529], 1;
	xor.b32  	%r2225, %r2162, 2147483647;
	shr.u32 	%r532, %r2225, %r2094;
	and.b32  	%r533, %r532, %r74;
	shl.b32 	%r534, %r533, 2;
	add.s32 	%r535, %r76, %r534;
	atom.shared.add.u32 	%r536, [%r535], 1;
	xor.b32  	%r537, %r2161, 2147483647;
	shr.u32 	%r538, %r537, %r2094;
	and.b32  	%r539, %r538, %r74;
	shl.b32 	%r540, %r539, 2;
	add.s32 	%r541, %r76, %r540;
	atom.shared.add.u32 	%r542, [%r541], 1;
	xor.b32  	%r543, %r2160, 2147483647;
	shr.u32 	%r544, %r543, %r2094;
	and.b32  	%r545, %r544, %r74;
	shl.b32 	%r546, %r545, 2;
	add.s32 	%r547, %r76, %r546;
	atom.shared.add.u32 	%r548, [%r547], 1;
	xor.b32  	%r549, %r2159, 2147483647;
	shr.u32 	%r550, %r549, %r2094;
	and.b32  	%r551, %r550, %r74;
	shl.b32 	%r552, %r551, 2;
	add.s32 	%r553, %r76, %r552;
	atom.shared.add.u32 	%r554, [%r553], 1;
	xor.b32  	%r555, %r2158, 2147483647;
	shr.u32 	%r556, %r555, %r2094;
	and.b32  	%r557, %r556, %r74;
	shl.b32 	%r558, %r557, 2;
	add.s32 	%r559, %r76, %r558;
	atom.shared.add.u32 	%r560, [%r559], 1;
	xor.b32  	%r561, %r2157, 2147483647;
	shr.u32 	%r562, %r561, %r2094;
	and.b32  	%r563, %r562, %r74;
	shl.b32 	%r564, %r563, 2;
	add.s32 	%r565, %r76, %r564;
	atom.shared.add.u32 	%r566, [%r565], 1;
	xor.b32  	%r567, %r2156, 2147483647;
	shr.u32 	%r568, %r567, %r2094;
	and.b32  	%r569, %r568, %r74;
	shl.b32 	%r570, %r569, 2;
	add.s32 	%r571, %r76, %r570;
	atom.shared.add.u32 	%r572, [%r571], 1;
	xor.b32  	%r573, %r2155, 2147483647;
	shr.u32 	%r574, %r573, %r2094;
	and.b32  	%r575, %r574, %r74;
	shl.b32 	%r576, %r575, 2;
	add.s32 	%r577, %r76, %r576;
	atom.shared.add.u32 	%r578, [%r577], 1;
	xor.b32  	%r579, %r2154, 2147483647;
	shr.u32 	%r580, %r579, %r2094;
	and.b32  	%r581, %r580, %r74;
	shl.b32 	%r582, %r581, 2;
	add.s32 	%r583, %r76, %r582;
	atom.shared.add.u32 	%r584, [%r583], 1;
	xor.b32  	%r585, %r2153, 2147483647;
	shr.u32 	%r586, %r585, %r2094;
	and.b32  	%r587, %r586, %r74;
	shl.b32 	%r588, %r587, 2;
	add.s32 	%r589, %r76, %r588;
	atom.shared.add.u32 	%r590, [%r589], 1;
	xor.b32  	%r591, %r2152, 2147483647;
	shr.u32 	%r592, %r591, %r2094;
	and.b32  	%r593, %r592, %r74;
	shl.b32 	%r594, %r593, 2;
	add.s32 	%r595, %r76, %r594;
	atom.shared.add.u32 	%r596, [%r595], 1;
	xor.b32  	%r597, %r2151, 2147483647;
	shr.u32 	%r598, %r597, %r2094;
	and.b32  	%r599, %r598, %r74;
	shl.b32 	%r600, %r599, 2;
	add.s32 	%r601, %r76, %r600;
	atom.shared.add.u32 	%r602, [%r601], 1;
	xor.b32  	%r603, %r2150, 2147483647;
	shr.u32 	%r604, %r603, %r2094;
	and.b32  	%r605, %r604, %r74;
	shl.b32 	%r606, %r605, 2;
	add.s32 	%r607, %r76, %r606;
	atom.shared.add.u32 	%r608, [%r607], 1;
	xor.b32  	%r2212, %r2149, 2147483647;
	shr.u32 	%r610, %r2212, %r2094;
	and.b32  	%r611, %r610, %r74;
	shl.b32 	%r612, %r611, 2;
	add.s32 	%r613, %r76, %r612;
	atom.shared.add.u32 	%r614, [%r613], 1;
	bar.sync 	0;
	setp.gt.u32 	%p29, %r1, 255;
	shl.b32 	%r615, %r1, 2;
	add.s32 	%r101, %r490, %r615;
	mov.b32 	%r2174, 0;
	@%p29 bra 	$L__BB132_53;
	ld.shared.u32 	%r617, [%r101];
	mov.b32 	%r618, 0;
	st.shared.u32 	[%r101], %r618;
	ld.shared.u32 	%r619, [%r101+1024];
	st.shared.u32 	[%r101+1024], %r617;
	add.s32 	%r620, %r619, %r617;
	ld.shared.u32 	%r621, [%r101+2048];
	st.shared.u32 	[%r101+2048], %r620;
	add.s32 	%r622, %r621, %r620;
	ld.shared.u32 	%r623, [%r101+3072];
	st.shared.u32 	[%r101+3072], %r622;
	add.s32 	%r624, %r623, %r622;
	ld.shared.u32 	%r625, [%r101+4096];
	st.shared.u32 	[%r101+4096], %r624;
	add.s32 	%r626, %r625, %r624;
	ld.shared.u32 	%r627, [%r101+5120];
	st.shared.u32 	[%r101+5120], %r626;
	add.s32 	%r628, %r627, %r626;
	ld.shared.u32 	%r629, [%r101+6144];
	st.shared.u32 	[%r101+6144], %r628;
	add.s32 	%r630, %r629, %r628;
	ld.shared.u32 	%r631, [%r101+7168];
	st.shared.u32 	[%r101+7168], %r630;
	add.s32 	%r632, %r631, %r630;
	ld.shared.u32 	%r633, [%r101+8192];
	st.shared.u32 	[%r101+8192], %r632;
	add.s32 	%r634, %r633, %r632;
	ld.shared.u32 	%r635, [%r101+9216];
	st.shared.u32 	[%r101+9216], %r634;
	add.s32 	%r636, %r635, %r634;
	ld.shared.u32 	%r637, [%r101+10240];
	st.shared.u32 	[%r101+10240], %r636;
	add.s32 	%r638, %r637, %r636;
	ld.shared.u32 	%r639, [%r101+11264];
	st.shared.u32 	[%r101+11264], %r638;
	add.s32 	%r2174, %r639, %r638;
$L__BB132_53:
	setp.gt.u32 	%p30, %r1, 255;
	shl.b32 	%r640, %r3, 8;
	add.s32 	%r641, %r640, %r1;
	mul.wide.s32 	%rd59, %r641, 4;
	add.s64 	%rd6, %rd2, %rd59;
	@%p30 bra 	$L__BB132_55;
	or.b32  	%r642, %r2174, 1073741824;
	st.volatile.global.u32 	[%rd6], %r642;
$L__BB132_55:
	ld.param.u64 	%rd442, [_ZN3cub18CUB_300001_SM_10006detail10radix_sort29DeviceRadixSortOnesweepKernelINS1_5radix10policy_hubIiiyE10Policy1000ELNS0_9SortOrderE1EiiyiiNS1_21identity_decomposer_tEEEvPT5_SB_PT3_PKSC_PT1_PKSG_PT2_PKSK_T4_iiT6__param_7];
	xor.b32  	%r2223, %r2160, 2147483647;
	xor.b32  	%r2224, %r2161, 2147483647;
	xor.b32  	%r2222, %r2159, 2147483647;
	xor.b32  	%r2221, %r2158, 2147483647;
	xor.b32  	%r2228, %r2165, 2147483647;
	xor.b32  	%r2218, %r2155, 2147483647;
	xor.b32  	%r2220, %r2157, 2147483647;
	xor.b32  	%r2217, %r2154, 2147483647;
	xor.b32  	%r2219, %r2156, 2147483647;
	xor.b32  	%r2215, %r2152, 2147483647;
	xor.b32  	%r2216, %r2153, 2147483647;
	xor.b32  	%r2213, %r2150, 2147483647;
	xor.b32  	%r2214, %r2151, 2147483647;
	setp.lt.u32 	%p31, %r1, 256;
	setp.eq.s32 	%p32, %r2174, 6528;
	and.pred  	%p33, %p31, %p32;
	selp.u32 	%r643, 1, 0, %p33;
	{ 
	.reg .pred 	%p1; 
	.reg .pred 	%p2; 
	setp.ne.u32 	%p1, %r643, 0; 
	bar.red.or.pred 	%p2, 0, %p1; 
	selp.u32 	%r644, 1, 0, %p2; 
	}
	setp.eq.s32 	%p34, %r644, 0;
	and.b32  	%r645, %r1, 992;
	and.b32  	%r646, %r1, 31;
	mul.lo.s32 	%r647, %r645, 17;
	or.b32  	%r648, %r647, %r646;
	cvt.u64.u32 	%rd7, %r648;
	mul.lo.s32 	%r649, %r3, 6528;
	cvt.s64.s32 	%rd60, %r649;
	add.s64 	%rd61, %rd7, %rd60;
	cvta.to.global.u64 	%rd62, %rd442;
	shl.b64 	%rd63, %rd61, 2;
	add.s64 	%rd8, %rd62, %rd63;
	cvt.u64.u32 	%rd9, %r1;
	@%p34 bra 	$L__BB132_175;
	setp.gt.u32 	%p35, %r1, 255;
	shl.b32 	%r650, %r1, 3;
	mov.u32 	%r651, _ZZN3cub18CUB_300001_SM_10006detail10radix_sort29DeviceRadixSortOnesweepKernelINS1_5radix10policy_hubIiiyE10Policy1000ELNS0_9SortOrderE1EiiyiiNS1_21identity_decomposer_tEEEvPT5_SB_PT3_PKSC_PT1_PKSG_PT2_PKSK_T4_iiT6_E1s;
	add.s32 	%r652, %r651, %r650;
	add.s32 	%r121, %r652, 26112;
	@%p35 bra 	$L__BB132_64;
	ld.param.u64 	%rd436, [_ZN3cub18CUB_300001_SM_10006detail10radix_sort29DeviceRadixSortOnesweepKernelINS1_5radix10policy_hubIiiyE10Policy1000ELNS0_9SortOrderE1EiiyiiNS1_21identity_decomposer_tEEEvPT5_SB_PT3_PKSC_PT1_PKSG_PT2_PKSK_T4_iiT6__param_3];
	cvta.to.global.u64 	%rd64, %rd436;
	shl.b64 	%rd65, %rd9, 3;
	add.s64 	%rd66, %rd64, %rd65;
	ld.global.u64 	%rd67, [%rd66];
	setp.gt.u32 	%p36, %r1, %r100;
	selp.b64 	%rd68, 6528, 0, %p36;
	sub.s64 	%rd455, %rd67, %rd68;
	st.shared.u64 	[%r121], %rd455;
	setp.lt.s32 	%p37, %r3, 1;
	mov.u32 	%r2178, %r2174;
	@%p37 bra 	$L__BB132_63;
	mov.b32 	%r2176, -1;
	mov.u32 	%r2175, %r3;
	mov.u32 	%r2178, %r2174;
$L__BB132_59:
	ld.param.u64 	%rd429, [_ZN3cub18CUB_300001_SM_10006detail10radix_sort29DeviceRadixSortOnesweepKernelINS1_5radix10policy_hubIiiyE10Policy1000ELNS0_9SortOrderE1EiiyiiNS1_21identity_decomposer_tEEEvPT5_SB_PT3_PKSC_PT1_PKSG_PT2_PKSK_T4_iiT6__param_0];
	add.s32 	%r125, %r2175, -1;
	shl.b32 	%r654, %r125, 8;
	add.s32 	%r655, %r654, %r1;
	cvta.to.global.u64 	%rd69, %rd429;
	mul.wide.s32 	%rd70, %r655, 4;
	add.s64 	%rd11, %rd69, %rd70;
$L__BB132_60:
	membar.cta;
	ld.volatile.global.u32 	%r126, [%rd11];
	setp.eq.s32 	%p38, %r126, 0;
	@%p38 bra 	$L__BB132_60;
	and.b32  	%r656, %r126, 1073741823;
	add.s32 	%r2178, %r656, %r2178;
	setp.gt.s32 	%p39, %r126, -1;
	vote.sync.ballot.b32 	%r2176, %p39, %r2176;
	setp.gt.u32 	%p41, %r2175, 1;
	and.pred  	%p42, %p39, %p41;
	mov.u32 	%r2175, %r125;
	@%p42 bra 	$L__BB132_59;
	ld.shared.u64 	%rd455, [%r121];
$L__BB132_63:
	or.b32  	%r657, %r2178, -2147483648;
	st.volatile.global.u32 	[%rd6], %r657;
	sub.s32 	%r658, %r2178, %r2174;
	cvt.s64.s32 	%rd71, %r658;
	add.s64 	%rd72, %rd455, %rd71;
	st.shared.u64 	[%r121], %rd72;
$L__BB132_64:
	ld.param.u32 	%r2080, [_ZN3cub18CUB_300001_SM_10006detail10radix_sort29DeviceRadixSortOnesweepKernelINS1_5radix10policy_hubIiiyE10Policy1000ELNS0_9SortOrderE1EiiyiiNS1_21identity_decomposer_tEEEvPT5_SB_PT3_PKSC_PT1_PKSG_PT2_PKSK_T4_iiT6__param_8];
	ld.param.u64 	%rd432, [_ZN3cub18CUB_300001_SM_10006detail10radix_sort29DeviceRadixSortOnesweepKernelINS1_5radix10policy_hubIiiyE10Policy1000ELNS0_9SortOrderE1EiiyiiNS1_21identity_decomposer_tEEEvPT5_SB_PT3_PKSC_PT1_PKSG_PT2_PKSK_T4_iiT6__param_2];
	setp.gt.u32 	%p43, %r1, 255;
	setp.lt.s32 	%p44, %r4, %r2080;
	setp.eq.s64 	%p45, %rd432, 0;
	or.pred  	%p46, %p45, %p44;
	or.pred  	%p47, %p43, %p46;
	@%p47 bra 	$L__BB132_66;
	ld.param.u64 	%rd433, [_ZN3cub18CUB_300001_SM_10006detail10radix_sort29DeviceRadixSortOnesweepKernelINS1_5radix10policy_hubIiiyE10Policy1000ELNS0_9SortOrderE1EiiyiiNS1_21identity_decomposer_tEEEvPT5_SB_PT3_PKSC_PT1_PKSG_PT2_PKSK_T4_iiT6__param_2];
	ld.shared.u64 	%rd73, [%r121];
	setp.gt.u32 	%p48, %r1, %r100;
	selp.b64 	%rd74, 6528, 0, %p48;
	cvt.s64.s32 	%rd75, %r2174;
	add.s64 	%rd76, %rd74, %rd75;
	add.s64 	%rd77, %rd76, %rd73;
	cvta.to.global.u64 	%rd78, %rd433;
	shl.b64 	%rd79, %rd9, 3;
	add.s64 	%rd80, %rd78, %rd79;
	st.global.u64 	[%rd80], %rd77;
$L__BB132_66:
	ld.param.u32 	%r2081, [_ZN3cub18CUB_300001_SM_10006detail10radix_sort29DeviceRadixSortOnesweepKernelINS1_5radix10policy_hubIiiyE10Policy1000ELNS0_9SortOrderE1EiiyiiNS1_21identity_decomposer_tEEEvPT5_SB_PT3_PKSC_PT1_PKSG_PT2_PKSK_T4_iiT6__param_8];
	setp.gt.s32 	%p49, %r4, %r2081;
	bar.sync 	0;
	shl.b32 	%r659, %r100, 3;
	add.s32 	%r661, %r651, %r659;
	ld.shared.u64 	%rd14, [%r661+26112];
	@%p49 bra 	$L__BB132_68;
	add.s64 	%rd81, %rd14, %rd7;
	shl.b64 	%rd82, %rd81, 2;
	add.s64 	%rd83, %rd1, %rd82;
	st.global.u32 	[%rd83], %r2165;
	st.global.u32 	[%rd83+128], %r2164;
	st.global.u32 	[%rd83+256], %r2163;
	st.global.u32 	[%rd83+384], %r2162;
	st.global.u32 	[%rd83+512], %r2161;
	st.global.u32 	[%rd83+640], %r2160;
	st.global.u32 	[%rd83+768], %r2159;
	st.global.u32 	[%rd83+896], %r2158;
	st.global.u32 	[%rd83+1024], %r2157;
	st.global.u32 	[%rd83+1152], %r2156;
	st.global.u32 	[%rd83+1280], %r2155;
	st.global.u32 	[%rd83+1408], %r2154;
	st.global.u32 	[%rd83+1536], %r2153;
	st.global.u32 	[%rd83+1664], %r2152;
	st.global.u32 	[%rd83+1792], %r2151;
	st.global.u32 	[%rd83+1920], %r2150;
	st.global.u32 	[%rd83+2048], %r2149;
	bra.uni 	$L__BB132_102;
$L__BB132_68:
	ld.param.u32 	%r2082, [_ZN3cub18CUB_300001_SM_10006detail10radix_sort29DeviceRadixSortOnesweepKernelINS1_5radix10policy_hubIiiyE10Policy1000ELNS0_9SortOrderE1EiiyiiNS1_21identity_decomposer_tEEEvPT5_SB_PT3_PKSC_PT1_PKSG_PT2_PKSK_T4_iiT6__param_8];
	cvt.u32.u64 	%r662, %rd7;
	mad.lo.s32 	%r130, %r3, -6528, %r2082;
	setp.ge.s32 	%p50, %r662, %r130;
	add.s64 	%rd84, %rd14, %rd7;
	shl.b64 	%rd85, %rd84, 2;
	add.s64 	%rd15, %rd1, %rd85;
	@%p50 bra 	$L__BB132_70;
	st.global.u32 	[%rd15], %r2165;
$L__BB132_70:
	add.s32 	%r664, %r662, 32;
	setp.ge.s32 	%p51, %r664, %r130;
	@%p51 bra 	$L__BB132_72;
	st.global.u32 	[%rd15+128], %r2164;
$L__BB132_72:
	add.s32 	%r666, %r662, 64;
	setp.ge.s32 	%p52, %r666, %r130;
	@%p52 bra 	$L__BB132_74;
	st.global.u32 	[%rd15+256], %r2163;
$L__BB132_74:
	add.s32 	%r668, %r662, 96;
	setp.ge.s32 	%p53, %r668, %r130;
	@%p53 bra 	$L__BB132_76;
	st.global.u32 	[%rd15+384], %r2162;
$L__BB132_76:
	add.s32 	%r670, %r662, 128;
	setp.ge.s32 	%p54, %r670, %r130;
	@%p54 bra 	$L__BB132_78;
	st.global.u32 	[%rd15+512], %r2161;
$L__BB132_78:
	add.s32 	%r672, %r662, 160;
	setp.ge.s32 	%p55, %r672, %r130;
	@%p55 bra 	$L__BB132_80;
	st.global.u32 	[%rd15+640], %r2160;
$L__BB132_80:
	add.s32 	%r674, %r662, 192;
	setp.ge.s32 	%p56, %r674, %r130;
	@%p56 bra 	$L__BB132_82;
	st.global.u32 	[%rd15+768], %r2159;
$L__BB132_82:
	add.s32 	%r676, %r662, 224;
	setp.ge.s32 	%p57, %r676, %r130;
	@%p57 bra 	$L__BB132_84;
	st.global.u32 	[%rd15+896], %r2158;
$L__BB132_84:
	add.s32 	%r678, %r662, 256;
	setp.ge.s32 	%p58, %r678, %r130;
	@%p58 bra 	$L__BB132_86;
	st.global.u32 	[%rd15+1024], %r2157;
$L__BB132_86:
	add.s32 	%r680, %r662, 288;
	setp.ge.s32 	%p59, %r680, %r130;
	@%p59 bra 	$L__BB132_88;
	st.global.u32 	[%rd15+1152], %r2156;
$L__BB132_88:
	add.s32 	%r682, %r662, 320;
	setp.ge.s32 	%p60, %r682, %r130;
	@%p60 bra 	$L__BB132_90;
	st.global.u32 	[%rd15+1280], %r2155;
$L__BB132_90:
	add.s32 	%r684, %r662, 352;
	setp.ge.s32 	%p61, %r684, %r130;
	@%p61 bra 	$L__BB132_92;
	st.global.u32 	[%rd15+1408], %r2154;
$L__BB132_92:
	add.s32 	%r686, %r662, 384;
	setp.ge.s32 	%p62, %r686, %r130;
	@%p62 bra 	$L__BB132_94;
	st.global.u32 	[%rd15+1536], %r2153;
$L__BB132_94:
	add.s32 	%r688, %r662, 416;
	setp.ge.s32 	%p63, %r688, %r130;
	@%p63 bra 	$L__BB132_96;
	st.global.u32 	[%rd15+1664], %r2152;
$L__BB132_96:
	add.s32 	%r690, %r662, 448;
	setp.ge.s32 	%p64, %r690, %r130;
	@%p64 bra 	$L__BB132_98;
	st.global.u32 	[%rd15+1792], %r2151;
$L__BB132_98:
	add.s32 	%r692, %r662, 480;
	setp.ge.s32 	%p65, %r692, %r130;
	@%p65 bra 	$L__BB132_100;
	st.global.u32 	[%rd15+1920], %r2150;
$L__BB132_100:
	add.s32 	%r694, %r662, 512;
	setp.ge.s32 	%p66, %r694, %r130;
	@%p66 bra 	$L__BB132_102;
	st.global.u32 	[%rd15+2048], %r2149;
$L__BB132_102:
	ld.param.u32 	%r2083, [_ZN3cub18CUB_300001_SM_10006detail10radix_sort29DeviceRadixSortOnesweepKernelINS1_5radix10policy_hubIiiyE10Policy1000ELNS0_9SortOrderE1EiiyiiNS1_21identity_decomposer_tEEEvPT5_SB_PT3_PKSC_PT1_PKSG_PT2_PKSK_T4_iiT6__param_8];
	setp.gt.s32 	%p67, %r4, %r2083;
	@%p67 bra 	$L__BB132_104;
	ld.global.u32 	%r2211, [%rd8];
	ld.global.u32 	%r2210, [%rd8+128];
	ld.global.u32 	%r2209, [%rd8+256];
	ld.global.u32 	%r2208, [%rd8+384];
	ld.global.u32 	%r2207, [%rd8+512];
	ld.global.u32 	%r2206, [%rd8+640];
	ld.global.u32 	%r2205, [%rd8+768];
	ld.global.u32 	%r2204, [%rd8+896];
	ld.global.u32 	%r2203, [%rd8+1024];
	ld.global.u32 	%r2202, [%rd8+1152];
	ld.global.u32 	%r2201, [%rd8+1280];
	ld.global.u32 	%r2200, [%rd8+1408];
	ld.global.u32 	%r2199, [%rd8+1536];
	ld.global.u32 	%r2198, [%rd8+1664];
	ld.global.u32 	%r2197, [%rd8+1792];
	ld.global.u32 	%r2196, [%rd8+1920];
	ld.global.u32 	%r2195, [%rd8+2048];
	bra.uni 	$L__BB132_138;
$L__BB132_104:
	ld.param.u32 	%r2084, [_ZN3cub18CUB_300001_SM_10006detail10radix_sort29DeviceRadixSortOnesweepKernelINS1_5radix10policy_hubIiiyE10Policy1000ELNS0_9SortOrderE1EiiyiiNS1_21identity_decomposer_tEEEvPT5_SB_PT3_PKSC_PT1_PKSG_PT2_PKSK_T4_iiT6__param_8];
	cvt.u32.u64 	%r696, %rd7;
	sub.s32 	%r148, %r2084, %r649;
	setp.ge.s32 	%p68, %r696, %r148;
	@%p68 bra 	$L__BB132_106;
	ld.global.u32 	%r2211, [%rd8];
$L__BB132_106:
	add.s32 	%r700, %r696, 32;
	setp.ge.s32 	%p69, %r700, %r148;
	@%p69 bra 	$L__BB132_108;
	ld.global.u32 	%r2210, [%rd8+128];
$L__BB132_108:
	add.s32 	%r703, %r696, 64;
	setp.ge.s32 	%p70, %r703, %r148;
	@%p70 bra 	$L__BB132_110;
	ld.global.u32 	%r2209, [%rd8+256];
$L__BB132_110:
	add.s32 	%r706, %r696, 96;
	setp.ge.s32 	%p71, %r706, %r148;
	@%p71 bra 	$L__BB132_112;
	ld.global.u32 	%r2208, [%rd8+384];
$L__BB132_112:
	add.s32 	%r709, %r696, 128;
	setp.ge.s32 	%p72, %r709, %r148;
	@%p72 bra 	$L__BB132_114;
	ld.global.u32 	%r2207, [%rd8+512];
$L__BB132_114:
	add.s32 	%r712, %r696, 160;
	setp.ge.s32 	%p73, %r712, %r148;
	@%p73 bra 	$L__BB132_116;
	ld.global.u32 	%r2206, [%rd8+640];
$L__BB132_116:
	add.s32 	%r715, %r696, 192;
	setp.ge.s32 	%p74, %r715, %r148;
	@%p74 bra 	$L__BB132_118;
	ld.global.u32 	%r2205, [%rd8+768];
$L__BB132_118:
	add.s32 	%r718, %r696, 224;
	setp.ge.s32 	%p75, %r718, %r148;
	@%p75 bra 	$L__BB132_120;
	ld.global.u32 	%r2204, [%rd8+896];
$L__BB132_120:
	add.s32 	%r721, %r696, 256;
	setp.ge.s32 	%p76, %r721, %r148;
	@%p76 bra 	$L__BB132_122;
	ld.global.u32 	%r2203, [%rd8+1024];
$L__BB132_122:
	add.s32 	%r724, %r696, 288;
	setp.ge.s32 	%p77, %r724, %r148;
	@%p77 bra 	$L__BB132_124;
	ld.global.u32 	%r2202, [%rd8+1152];
$L__BB132_124:
	add.s32 	%r727, %r696, 320;
	setp.ge.s32 	%p78, %r727, %r148;
	@%p78 bra 	$L__BB132_126;
	ld.global.u32 	%r2201, [%rd8+1280];
$L__BB132_126:
	add.s32 	%r730, %r696, 352;
	setp.ge.s32 	%p79, %r730, %r148;
	@%p79 bra 	$L__BB132_128;
	ld.global.u32 	%r2200, [%rd8+1408];
$L__BB132_128:
	add.s32 	%r733, %r696, 384;
	setp.ge.s32 	%p80, %r733, %r148;
	@%p80 bra 	$L__BB132_130;
	ld.global.u32 	%r2199, [%rd8+1536];
$L__BB132_130:
	add.s32 	%r736, %r696, 416;
	setp.ge.s32 	%p81, %r736, %r148;
	@%p81 bra 	$L__BB132_132;
	ld.global.u32 	%r2198, [%rd8+1664];
$L__BB132_132:
	add.s32 	%r739, %r696, 448;
	setp.ge.s32 	%p82, %r739, %r148;
	@%p82 bra 	$L__BB132_134;
	ld.global.u32 	%r2197, [%rd8+1792];
$L__BB132_134:
	add.s32 	%r742, %r696, 480;
	setp.ge.s32 	%p83, %r742, %r148;
	@%p83 bra 	$L__BB132_136;
	ld.global.u32 	%r2196, [%rd8+1920];
$L__BB132_136:
	add.s32 	%r745, %r696, 512;
	setp.ge.s32 	%p84, %r745, %r148;
	@%p84 bra 	$L__BB132_138;
	ld.global.u32 	%r2195, [%rd8+2048];
$L__BB132_138:
	ld.param.u32 	%r2085, [_ZN3cub18CUB_300001_SM_10006detail10radix_sort29DeviceRadixSortOnesweepKernelINS1_5radix10policy_hubIiiyE10Policy1000ELNS0_9SortOrderE1EiiyiiNS1_21identity_decomposer_tEEEvPT5_SB_PT3_PKSC_PT1_PKSG_PT2_PKSK_T4_iiT6__param_8];
	mad.lo.s32 	%r746, %r3, 6528, 6528;
	setp.gt.s32 	%p85, %r746, %r2085;
	@%p85 bra 	$L__BB132_140;
	ld.param.u64 	%rd439, [_ZN3cub18CUB_300001_SM_10006detail10radix_sort29DeviceRadixSortOnesweepKernelINS1_5radix10policy_hubIiiyE10Policy1000ELNS0_9SortOrderE1EiiyiiNS1_21identity_decomposer_tEEEvPT5_SB_PT3_PKSC_PT1_PKSG_PT2_PKSK_T4_iiT6__param_6];
	add.s64 	%rd86, %rd14, %rd7;
	cvta.to.global.u64 	%rd87, %rd439;
	shl.b64 	%rd88, %rd86, 2;
	add.s64 	%rd89, %rd87, %rd88;
	st.global.u32 	[%rd89], %r2211;
	st.global.u32 	[%rd89+128], %r2210;
	st.global.u32 	[%rd89+256], %r2209;
	st.global.u32 	[%rd89+384], %r2208;
	st.global.u32 	[%rd89+512], %r2207;
	st.global.u32 	[%rd89+640], %r2206;
	st.global.u32 	[%rd89+768], %r2205;
	st.global.u32 	[%rd89+896], %r2204;
	st.global.u32 	[%rd89+1024], %r2203;
	st.global.u32 	[%rd89+1152], %r2202;
	st.global.u32 	[%rd89+1280], %r2201;
	st.global.u32 	[%rd89+1408], %r2200;
	st.global.u32 	[%rd89+1536], %r2199;
	st.global.u32 	[%rd89+1664], %r2198;
	st.global.u32 	[%rd89+1792], %r2197;
	st.global.u32 	[%rd89+1920], %r2196;
	st.global.u32 	[%rd89+2048], %r2195;
	bra.uni 	$L__BB132_174;
$L__BB132_140:
	ld.param.u32 	%r2086, [_ZN3cub18CUB_300001_SM_10006detail10radix_sort29DeviceRadixSortOnesweepKernelINS1_5radix10policy_hubIiiyE10Policy1000ELNS0_9SortOrderE1EiiyiiNS1_21identity_decomposer_tEEEvPT5_SB_PT3_PKSC_PT1_PKSG_PT2_PKSK_T4_iiT6__param_8];
	ld.param.u64 	%rd440, [_ZN3cub18CUB_300001_SM_10006detail10radix_sort29DeviceRadixSortOnesweepKernelINS1_5radix10policy_hubIiiyE10Policy1000ELNS0_9SortOrderE1EiiyiiNS1_21identity_decomposer_tEEEvPT5_SB_PT3_PKSC_PT1_PKSG_PT2_PKSK_T4_iiT6__param_6];
	cvt.u32.u64 	%r747, %rd7;
	mad.lo.s32 	%r199, %r3, -6528, %r2086;
	setp.ge.s32 	%p86, %r747, %r199;
	add.s64 	%rd90, %rd14, %rd7;
	cvta.to.global.u64 	%rd91, %rd440;
	shl.b64 	%rd92, %rd90, 2;
	add.s64 	%rd16, %rd91, %rd92;
	@%p86 bra 	$L__BB132_142;
	st.global.u32 	[%rd16], %r2211;
$L__BB132_142:
	add.s32 	%r749, %r747, 32;
	setp.ge.s32 	%p87, %r749, %r199;
	@%p87 bra 	$L__BB132_144;
	st.global.u32 	[%rd16+128], %r2210;
$L__BB132_144:
	add.s32 	%r751, %r747, 64;
	setp.ge.s32 	%p88, %r751, %r199;
	@%p88 bra 	$L__BB132_146;
	st.global.u32 	[%rd16+256], %r2209;
$L__BB132_146:
	add.s32 	%r753, %r747, 96;
	setp.ge.s32 	%p89, %r753, %r199;
	@%p89 bra 	$L__BB132_148;
	st.global.u32 	[%rd16+384], %r2208;
$L__BB132_148:
	add.s32 	%r755, %r747, 128;
	setp.ge.s32 	%p90, %r755, %r199;
	@%p90 bra 	$L__BB132_150;
	st.global.u32 	[%rd16+512], %r2207;
$L__BB132_150:
	add.s32 	%r757, %r747, 160;
	setp.ge.s32 	%p91, %r757, %r199;
	@%p91 bra 	$L__BB132_152;
	st.global.u32 	[%rd16+640], %r2206;
$L__BB132_152:
	add.s32 	%r759, %r747, 192;
	setp.ge.s32 	%p92, %r759, %r199;
	@%p92 bra 	$L__BB132_154;
	st.global.u32 	[%rd16+768], %r2205;
$L__BB132_154:
	add.s32 	%r761, %r747, 224;
	setp.ge.s32 	%p93, %r761, %r199;
	@%p93 bra 	$L__BB132_156;
	st.global.u32 	[%rd16+896], %r2204;
$L__BB132_156:
	add.s32 	%r763, %r747, 256;
	setp.ge.s32 	%p94, %r763, %r199;
	@%p94 bra 	$L__BB132_158;
	st.global.u32 	[%rd16+1024], %r2203;
$L__BB132_158:
	add.s32 	%r765, %r747, 288;
	setp.ge.s32 	%p95, %r765, %r199;
	@%p95 bra 	$L__BB132_160;
	st.global.u32 	[%rd16+1152], %r2202;
$L__BB132_160:
	add.s32 	%r767, %r747, 320;
	setp.ge.s32 	%p96, %r767, %r199;
	@%p96 bra 	$L__BB132_162;
	st.global.u32 	[%rd16+1280], %r2201;
$L__BB132_162:
	add.s32 	%r769, %r747, 352;
	setp.ge.s32 	%p97, %r769, %r199;
	@%p97 bra 	$L__BB132_164;
	st.global.u32 	[%rd16+1408], %r2200;
$L__BB132_164:
	add.s32 	%r771, %r747, 384;
	setp.ge.s32 	%p98, %r771, %r199;
	@%p98 bra 	$L__BB132_166;
	st.global.u32 	[%rd16+1536], %r2199;
$L__BB132_166:
	add.s32 	%r773, %r747, 416;
	setp.ge.s32 	%p99, %r773, %r199;
	@%p99 bra 	$L__BB132_168;
	st.global.u32 	[%rd16+1664], %r2198;
$L__BB132_168:
	add.s32 	%r775, %r747, 448;
	setp.ge.s32 	%p100, %r775, %r199;
	@%p100 bra 	$L__BB132_170;
	st.global.u32 	[%rd16+1792], %r2197;
$L__BB132_170:
	add.s32 	%r777, %r747, 480;
	setp.ge.s32 	%p101, %r777, %r199;
	@%p101 bra 	$L__BB132_172;
	st.global.u32 	[%rd16+1920], %r2196;
$L__BB132_172:
	add.s32 	%r779, %r747, 512;
	setp.ge.s32 	%p102, %r779, %r199;
	@%p102 bra 	$L__BB132_174;
	st.global.u32 	[%rd16+2048], %r2195;
$L__BB132_174:
	// begin inline asm
	exit;
	// end inline asm
	mov.u32 	%r2212, %r2149;
	mov.u32 	%r2213, %r2150;
	mov.u32 	%r2214, %r2151;
	mov.u32 	%r2215, %r2152;
	mov.u32 	%r2216, %r2153;
	mov.u32 	%r2217, %r2154;
	mov.u32 	%r2218, %r2155;
	mov.u32 	%r2219, %r2156;
	mov.u32 	%r2220, %r2157;
	mov.u32 	%r2221, %r2158;
	mov.u32 	%r2222, %r2159;
	mov.u32 	%r2223, %r2160;
	mov.u32 	%r2224, %r2161;
	mov.u32 	%r2225, %r2162;
	mov.u32 	%r2226, %r2163;
	mov.u32 	%r2227, %r2164;
	mov.u32 	%r2228, %r2165;
$L__BB132_175:
	mul.hi.u32 	%r780, %r1, 357913942;
	add.s32 	%r781, %r780, %r1;
	shl.b32 	%r782, %r781, 2;
	mov.u32 	%r783, _ZZN3cub18CUB_300001_SM_10006detail10radix_sort29DeviceRadixSortOnesweepKernelINS1_5radix10policy_hubIiiyE10Policy1000ELNS0_9SortOrderE1EiiyiiNS1_21identity_decomposer_tEEEvPT5_SB_PT3_PKSC_PT1_PKSG_PT2_PKSK_T4_iiT6_E1s;
	add.s32 	%r784, %r783, %r782;
	add.s32 	%r217, %r784, 13328;
	st.shared.u32 	[%r784+13328], %r2174;
	bar.sync 	0;
	setp.gt.u32 	%p103, %r1, 31;
	@%p103 bra 	$L__BB132_177;
	mad.lo.s32 	%r816, %r1, 52, %r783;
	ld.shared.u32 	%r817, [%r816+13328];
	ld.shared.u32 	%r818, [%r816+13332];
	ld.shared.u32 	%r819, [%r816+13336];
	ld.shared.u32 	%r820, [%r816+13340];
	ld.shared.u32 	%r821, [%r816+13344];
	ld.shared.u32 	%r822, [%r816+13348];
	ld.shared.u32 	%r823, [%r816+13352];
	ld.shared.u32 	%r824, [%r816+13356];
	ld.shared.u32 	%r825, [%r816+13360];
	ld.shared.u32 	%r826, [%r816+13364];
	ld.shared.u32 	%r827, [%r816+13368];
	ld.shared.u32 	%r828, [%r816+13372];
	add.s32 	%r829, %r818, %r817;
	add.s32 	%r830, %r829, %r819;
	add.s32 	%r831, %r830, %r820;
	add.s32 	%r832, %r831, %r821;
	add.s32 	%r833, %r832, %r822;
	add.s32 	%r834, %r833, %r823;
	add.s32 	%r835, %r834, %r824;
	add.s32 	%r836, %r835, %r825;
	add.s32 	%r837, %r836, %r826;
	add.s32 	%r838, %r837, %r827;
	add.s32 	%r789, %r838, %r828;
	mov.b32 	%r787, 1;
	mov.b32 	%r812, 0;
	mov.b32 	%r814, -1;
	// begin inline asm
	{  .reg .s32 r0;  .reg .pred p;  shfl.sync.up.b32 r0|p, %r789, %r787, %r812, %r814;  @p add.s32 r0, r0, %r789;  mov.s32 %r785, r0;}
	// end inline asm
	mov.b32 	%r793, 2;
	// begin inline asm
	{  .reg .s32 r0;  .reg .pred p;  shfl.sync.up.b32 r0|p, %r785, %r793, %r812, %r814;  @p add.s32 r0, r0, %r785;  mov.s32 %r791, r0;}
	// end inline asm
	mov.b32 	%r799, 4;
	// begin inline asm
	{  .reg .s32 r0;  .reg .pred p;  shfl.sync.up.b32 r0|p, %r791, %r799, %r812, %r814;  @p add.s32 r0, r0, %r791;  mov.s32 %r797, r0;}
	// end inline asm
	mov.b32 	%r805, 8;
	// begin inline asm
	{  .reg .s32 r0;  .reg .pred p;  shfl.sync.up.b32 r0|p, %r797, %r805, %r812, %r814;  @p add.s32 r0, r0, %r797;  mov.s32 %r803, r0;}
	// end inline asm
	mov.b32 	%r811, 16;
	// begin inline asm
	{  .reg .s32 r0;  .reg .pred p;  shfl.sync.up.b32 r0|p, %r803, %r811, %r812, %r814;  @p add.s32 r0, r0, %r803;  mov.s32 %r809, r0;}
	// end inline asm
	sub.s32 	%r839, %r809, %r789;
	add.s32 	%r840, %r817, %r839;
	add.s32 	%r841, %r818, %r840;
	add.s32 	%r842, %r819, %r841;
	add.s32 	%r843, %r820, %r842;
	add.s32 	%r844, %r821, %r843;
	add.s32 	%r845, %r822, %r844;
	add.s32 	%r846, %r823, %r845;
	add.s32 	%r847, %r824, %r846;
	add.s32 	%r848, %r825, %r847;
	add.s32 	%r849, %r826, %r848;
	add.s32 	%r850, %r827, %r849;
	st.shared.u32 	[%r816+13328], %r839;
	st.shared.u32 	[%r816+13332], %r840;
	st.shared.u32 	[%r816+13336], %r841;
	st.shared.u32 	[%r816+13340], %r842;
	st.shared.u32 	[%r816+13344], %r843;
	st.shared.u32 	[%r816+13348], %r844;
	st.shared.u32 	[%r816+13352], %r845;
	st.shared.u32 	[%r816+13356], %r846;
	st.shared.u32 	[%r816+13360], %r847;
	st.shared.u32 	[%r816+13364], %r848;
	st.shared.u32 	[%r816+13368], %r849;
	st.shared.u32 	[%r816+13372], %r850;
$L__BB132_177:
	setp.gt.u32 	%p104, %r1, 255;
	bar.sync 	0;
	ld.shared.u32 	%r218, [%r217];
	@%p104 bra 	$L__BB132_179;
	shl.b32 	%r851, %r1, 2;
	add.s32 	%r853, %r783, %r851;
	ld.shared.u32 	%r854, [%r853];
	add.s32 	%r855, %r854, %r218;
	st.shared.u32 	[%r853], %r855;
	ld.shared.u32 	%r856, [%r853+1024];
	add.s32 	%r857, %r856, %r218;
	st.shared.u32 	[%r853+1024], %r857;
	ld.shared.u32 	%r858, [%r853+2048];
	add.s32 	%r859, %r858, %r218;
	st.shared.u32 	[%r853+2048], %r859;
	ld.shared.u32 	%r860, [%r853+3072];
	add.s32 	%r861, %r860, %r218;
	st.shared.u32 	[%r853+3072], %r861;
	ld.shared.u32 	%r862, [%r853+4096];
	add.s32 	%r863, %r862, %r218;
	st.shared.u32 	[%r853+4096], %r863;
	ld.shared.u32 	%r864, [%r853+5120];
	add.s32 	%r865, %r864, %r218;
	st.shared.u32 	[%r853+5120], %r865;
	ld.shared.u32 	%r866, [%r853+6144];
	add.s32 	%r867, %r866, %r218;
	st.shared.u32 	[%r853+6144], %r867;
	ld.shared.u32 	%r868, [%r853+7168];
	add.s32 	%r869, %r868, %r218;
	st.shared.u32 	[%r853+7168], %r869;
	ld.shared.u32 	%r870, [%r853+8192];
	add.s32 	%r871, %r870, %r218;
	st.shared.u32 	[%r853+8192], %r871;
	ld.shared.u32 	%r872, [%r853+9216];
	add.s32 	%r873, %r872, %r218;
	st.shared.u32 	[%r853+9216], %r873;
	ld.shared.u32 	%r874, [%r853+10240];
	add.s32 	%r875, %r874, %r218;
	st.shared.u32 	[%r853+10240], %r875;
	ld.shared.u32 	%r876, [%r853+11264];
	add.s32 	%r877, %r876, %r218;
	st.shared.u32 	[%r853+11264], %r877;
$L__BB132_179:
	ld.param.u32 	%r2132, [_ZN3cub18CUB_300001_SM_10006detail10radix_sort29DeviceRadixSortOnesweepKernelINS1_5radix10policy_hubIiiyE10Policy1000ELNS0_9SortOrderE1EiiyiiNS1_21identity_decomposer_tEEEvPT5_SB_PT3_PKSC_PT1_PKSG_PT2_PKSK_T4_iiT6__param_10];
	ld.param.u32 	%r2095, [_ZN3cub18CUB_300001_SM_10006detail10radix_sort29DeviceRadixSortOnesweepKernelINS1_5radix10policy_hubIiiyE10Policy1000ELNS0_9SortOrderE1EiiyiiNS1_21identity_decomposer_tEEEvPT5_SB_PT3_PKSC_PT1_PKSG_PT2_PKSK_T4_iiT6__param_9];
	shl.b32 	%r904, %r1, 5;
	and.b32  	%r905, %r904, 31744;
	add.s32 	%r219, %r783, %r905;
	bar.sync 	0;
	// begin inline asm
	mov.u32 %r878, %lanemask_le;
	// end inline asm
	shr.u32 	%r907, %r2228, %r2095;
	mov.b32 	%r908, -1;
	shl.b32 	%r909, %r908, %r2132;
	not.b32 	%r221, %r909;
	and.b32  	%r901, %r907, %r221;
	mov.b32 	%r881, 1;
	// begin inline asm
	{
    .reg .pred p;
    and.b32 %r879, %r901, %r881;    setp.ne.u32 p, %r879, 0;
    vote.ballot.sync.b32 %r879, p, 0xffffffff;
    @!p not.b32 %r879, %r879;
}

	// end inline asm
	mov.b32 	%r884, 2;
	// begin inline asm
	{
    .reg .pred p;
    and.b32 %r882, %r901, %r884;    setp.ne.u32 p, %r882, 0;
    vote.ballot.sync.b32 %r882, p, 0xffffffff;
    @!p not.b32 %r882, %r882;
}

	// end inline asm
	and.b32  	%r910, %r882, %r879;
	mov.b32 	%r887, 4;
	// begin inline asm
	{
    .reg .pred p;
    and.b32 %r885, %r901, %r887;    setp.ne.u32 p, %r885, 0;
    vote.ballot.sync.b32 %r885, p, 0xffffffff;
    @!p not.b32 %r885, %r885;
}

	// end inline asm
	and.b32  	%r911, %r885, %r910;
	mov.b32 	%r890, 8;
	// begin inline asm
	{
    .reg .pred p;
    and.b32 %r888, %r901, %r890;    setp.ne.u32 p, %r888, 0;
    vote.ballot.sync.b32 %r888, p, 0xffffffff;
    @!p not.b32 %r888, %r888;
}

	// end inline asm
	and.b32  	%r912, %r888, %r911;
	mov.b32 	%r893, 16;
	// begin inline asm
	{
    .reg .pred p;
    and.b32 %r891, %r901, %r893;    setp.ne.u32 p, %r891, 0;
    vote.ballot.sync.b32 %r891, p, 0xffffffff;
    @!p not.b32 %r891, %r891;
}

	// end inline asm
	and.b32  	%r913, %r891, %r912;
	mov.b32 	%r896, 32;
	// begin inline asm
	{
    .reg .pred p;
    and.b32 %r894, %r901, %r896;    setp.ne.u32 p, %r894, 0;
    vote.ballot.sync.b32 %r894, p, 0xffffffff;
    @!p not.b32 %r894, %r894;
}

	// end inline asm
	and.b32  	%r914, %r894, %r913;
	mov.b32 	%r899, 64;
	// begin inline asm
	{
    .reg .pred p;
    and.b32 %r897, %r901, %r899;    setp.ne.u32 p, %r897, 0;
    vote.ballot.sync.b32 %r897, p, 0xffffffff;
    @!p not.b32 %r897, %r897;
}

	// end inline asm
	and.b32  	%r915, %r897, %r914;
	mov.b32 	%r902, 128;
	// begin inline asm
	{
    .reg .pred p;
    and.b32 %r900, %r901, %r902;    setp.ne.u32 p, %r900, 0;
    vote.ballot.sync.b32 %r900, p, 0xffffffff;
    @!p not.b32 %r900, %r900;
}

	// end inline asm
	and.b32  	%r916, %r900, %r915;
	clz.b32 	%r917, %r916;
	sub.s32 	%r223, 31, %r917;
	and.b32  	%r918, %r878, %r916;
	popc.b32 	%r224, %r918;
	setp.ne.s32 	%p105, %r443, %r223;
	mov.b32 	%r2229, 0;
	@%p105 bra 	$L__BB132_181;
	shl.b32 	%r919, %r901, 2;
	add.s32 	%r920, %r219, %r919;
	atom.shared.add.u32 	%r2229, [%r920], %r224;
$L__BB132_181:
	ld.param.u32 	%r2096, [_ZN3cub18CUB_300001_SM_10006detail10radix_sort29DeviceRadixSortOnesweepKernelINS1_5radix10policy_hubIiiyE10Policy1000ELNS0_9SortOrderE1EiiyiiNS1_21identity_decomposer_tEEEvPT5_SB_PT3_PKSC_PT1_PKSG_PT2_PKSK_T4_iiT6__param_9];
	shfl.sync.idx.b32	%r946|%p106, %r2229, %r223, 31, -1;
	add.s32 	%r227, %r224, %r946;
	shr.u32 	%r947, %r2227, %r2096;
	and.b32  	%r943, %r947, %r221;
	mov.b32 	%r923, 1;
	// begin inline asm
	{
    .reg .pred p;
    and.b32 %r921, %r943, %r923;    setp.ne.u32 p, %r921, 0;
    vote.ballot.sync.b32 %r921, p, 0xffffffff;
    @!p not.b32 %r921, %r921;
}

	// end inline asm
	mov.b32 	%r926, 2;
	// begin inline asm
	{
    .reg .pred p;
    and.b32 %r924, %r943, %r926;    setp.ne.u32 p, %r924, 0;
    vote.ballot.sync.b32 %r924, p, 0xffffffff;
    @!p not.b32 %r924, %r924;
}

	// end inline asm
	and.b32  	%r948, %r924, %r921;
	mov.b32 	%r929, 4;
	// begin inline asm
	{
    .reg .pred p;
    and.b32 %r927, %r943, %r929;    setp.ne.u32 p, %r927, 0;
    vote.ballot.sync.b32 %r927, p, 0xffffffff;
    @!p not.b32 %r927, %r927;
}

	// end inline asm
	and.b32  	%r949, %r927, %r948;
	mov.b32 	%r932, 8;
	// begin inline asm
	{
    .reg .pred p;
    and.b32 %r930, %r943, %r932;    setp.ne.u32 p, %r930, 0;
    vote.ballot.sync.b32 %r930, p, 0xffffffff;
    @!p not.b32 %r930, %r930;
}

	// end inline asm
	and.b32  	%r950, %r930, %r949;
	mov.b32 	%r935, 16;
	// begin inline asm
	{
    .reg .pred p;
    and.b32 %r933, %r943, %r935;    setp.ne.u32 p, %r933, 0;
    vote.ballot.sync.b32 %r933, p, 0xffffffff;
    @!p not.b32 %r933, %r933;
}

	// end inline asm
	and.b32  	%r951, %r933, %r950;
	mov.b32 	%r938, 32;
	// begin inline asm
	{
    .reg .pred p;
    and.b32 %r936, %r943, %r938;    setp.ne.u32 p, %r936, 0;
    vote.ballot.sync.b32 %r936, p, 0xffffffff;
    @!p not.b32 %r936, %r936;
}

	// end inline asm
	and.b32  	%r952, %r936, %r951;
	mov.b32 	%r941, 64;
	// begin inline asm
	{
    .reg .pred p;
    and.b32 %r939, %r943, %r941;    setp.ne.u32 p, %r939, 0;
    vote.ballot.sync.b32 %r939, p, 0xffffffff;
    @!p not.b32 %r939, %r939;
}

	// end inline asm
	and.b32  	%r953, %r939, %r952;
	mov.b32 	%r944, 128;
	// begin inline asm
	{
    .reg .pred p;
    and.b32 %r942, %r943, %r944;    setp.ne.u32 p, %r942, 0;
    vote.ballot.sync.b32 %r942, p, 0xffffffff;
    @!p not.b32 %r942, %r942;
}

	// end inline asm
	and.b32  	%r954, %r942, %r953;
	clz.b32 	%r955, %r954;
	sub.s32 	%r229, 31, %r955;
	and.b32  	%r956, %r878, %r954;
	popc.b32 	%r230, %r956;
	setp.ne.s32 	%p107, %r443, %r229;
	mov.b32 	%r2230, 0;
	@%p107 bra 	$L__BB132_183;
	shl.b32 	%r957, %r943, 2;
	add.s32 	%r958, %r219, %r957;
	atom.shared.add.u32 	%r2230, [%r958], %r230;
$L__BB132_183:
	ld.param.u32 	%r2097, [_ZN3cub18CUB_300001_SM_10006detail10radix_sort29DeviceRadixSortOnesweepKernelINS1_5radix10policy_hubIiiyE10Policy1000ELNS0_9SortOrderE1EiiyiiNS1_21identity_decomposer_tEEEvPT5_SB_PT3_PKSC_PT1_PKSG_PT2_PKSK_T4_iiT6__param_9];
	shfl.sync.idx.b32	%r984|%p108, %r2230, %r229, 31, -1;
	add.s32 	%r233, %r230, %r984;
	shr.u32 	%r985, %r2226, %r2097;
	and.b32  	%r981, %r985, %r221;
	mov.b32 	%r961, 1;
	// begin inline asm
	{
    .reg .pred p;
    and.b32 %r959, %r981, %r961;    setp.ne.u32 p, %r959, 0;
    vote.ballot.sync.b32 %r959, p, 0xffffffff;
    @!p not.b32 %r959, %r959;
}

	// end inline asm
	mov.b32 	%r964, 2;
	// begin inline asm
	{
    .reg .pred p;
    and.b32 %r962, %r981, %r964;    setp.ne.u32 p, %r962, 0;
    vote.ballot.sync.b32 %r962, p, 0xffffffff;
    @!p not.b32 %r962, %r962;
}

	// end inline asm
	and.b32  	%r986, %r962, %r959;
	mov.b32 	%r967, 4;
	// begin inline asm
	{
    .reg .pred p;
    and.b32 %r965, %r981, %r967;    setp.ne.u32 p, %r965, 0;
    vote.ballot.sync.b32 %r965, p, 0xffffffff;
    @!p not.b32 %r965, %r965;
}

	// end inline asm
	and.b32  	%r987, %r965, %r986;
	mov.b32 	%r970, 8;
	// begin inline asm
	{
    .reg .pred p;
    and.b32 %r968, %r981, %r970;    setp.ne.u32 p, %r968, 0;
    vote.ballot.sync.b32 %r968, p, 0xffffffff;
    @!p not.b32 %r968, %r968;
}

	// end inline asm
	and.b32  	%r988, %r968, %r987;
	mov.b32 	%r973, 16;
	// begin inline asm
	{
    .reg .pred p;
    and.b32 %r971, %r981, %r973;    setp.ne.u32 p, %r971, 0;
    vote.ballot.sync.b32 %r971, p, 0xffffffff;
    @!p not.b32 %r971, %r971;
}

	// end inline asm
	and.b32  	%r989, %r971, %r988;
	mov.b32 	%r976, 32;
	// begin inline asm
	{
    .reg .pred p;
    and.b32 %r974, %r981, %r976;    setp.ne.u32 p, %r974, 0;
    vote.ballot.sync.b32 %r974, p, 0xffffffff;
    @!p not.b32 %r974, %r974;
}

	// end inline asm
	and.b32  	%r990, %r974, %r989;
	mov.b32 	%r979, 64;
	// begin inline asm
	{
    .reg .pred p;
    and.b32 %r977, %r981, %r979;    setp.ne.u32 p, %r977, 0;
    vote.ballot.sync.b32 %r977, p, 0xffffffff;
    @!p not.b32 %r977, %r977;
}

	// end inline asm
	and.b32  	%r991, %r977, %r990;
	mov.b32 	%r982, 128;
	// begin inline asm
	{
    .reg .pred p;
    and.b32 %r980, %r981, %r982;    setp.ne.u32 p, %r980, 0;
    vote.ballot.sync.b32 %r980, p, 0xffffffff;
    @!p not.b32 %r980, %r980;
}

	// end inline asm
	and.b32  	%r992, %r980, %r991;
	clz.b32 	%r993, %r992;
	sub.s32 	%r235, 31, %r993;
	and.b32  	%r994, %r878, %r992;
	popc.b32 	%r236, %r994;
	setp.ne.s32 	%p109, %r443, %r235;
	mov.b32 	%r2231, 0;
	@%p109 bra 	$L__BB132_185;
	shl.b32 	%r995, %r981, 2;
	add.s32 	%r996, %r219, %r995;
	atom.shared.add.u32 	%r2231, [%r996], %r236;
$L__BB132_185:
	ld.param.u32 	%r2098, [_ZN3cub18CUB_300001_SM_10006detail10radix_sort29DeviceRadixSortOnesweepKernelINS1_5radix10policy_hubIiiyE10Policy1000ELNS0_9SortOrderE1EiiyiiNS1_21identity_decomposer_tEEEvPT5_SB_PT3_PKSC_PT1_PKSG_PT2_PKSK_T4_iiT6__param_9];
	shfl.sync.idx.b32	%r1022|%p110, %r2231, %r235, 31, -1;
	add.s32 	%r239, %r236, %r1022;
	shr.u32 	%r1023, %r2225, %r2098;
	and.b32  	%r1019, %r1023, %r221;
	mov.b32 	%r999, 1;
	// begin inline asm
	{
    .reg .pred p;
    and.b32 %r997, %r1019, %r999;    setp.ne.u32 p, %r997, 0;
    vote.ballot.sync.b32 %r997, p, 0xffffffff;
    @!p not.b32 %r997, %r997;
}

	// end inline asm
	mov.b32 	%r1002, 2;
	// begin inline asm
	{
    .reg .pred p;
    and.b32 %r1000, %r1019, %r1002;    setp.ne.u32 p, %r1000, 0;
    vote.ballot.sync.b32 %r1000, p, 0xffffffff;
    @!p not.b32 %r1000, %r1000;
}

	// end inline asm
	and.b32  	%r1024, %r1000, %r997;
	mov.b32 	%r1005, 4;
	// begin inline asm
	{
    .reg .pred p;
    and.b32 %r1003, %r1019, %r1005;    setp.ne.u32 p, %r1003, 0;
    vote.ballot.sync.b32 %r1003, p, 0xffffffff;
    @!p not.b32 %r1003, %r1003;
}

	// end inline asm
	and.b32  	%r1025, %r1003, %r1024;
	mov.b32 	%r1008, 8;
	// begin inline asm
	{
    .reg .pred p;
    and.b32 %r1006, %r1019, %r1008;    setp.ne.u32 p, %r1006, 0;
    vote.ballot.sync.b32 %r1006, p, 0xffffffff;
    @!p not.b32 %r1006, %r1006;
}

	// end inline asm
	and.b32  	%r1026, %r1006, %r1025;
	mov.b32 	%r1011, 16;
	// begin inline asm
	{
    .reg .pred p;
    and.b32 %r1009, %r1019, %r1011;    setp.ne.u32 p, %r1009, 0;
    vote.ballot.sync.b32 %r1009, p, 0xffffffff;
    @!p not.b32 %r1009, %r1009;
}

	// end inline asm
	and.b32  	%r1027, %r1009, %r1026;
	mov.b32 	%r1014, 32;
	// begin inline asm
	{
    .reg .pred p;
    and.b32 %r1012, %r1019, %r1014;    setp.ne.u32 p, %r1012, 0;
    vote.ballot.sync.b32 %r1012, p, 0xffffffff;
    @!p not.b32 %r1012, %r1012;
}

	// end inline asm
	and.b32  	%r1028, %r1012, %r1027;
	mov.b32 	%r1017, 64;
	// begin inline asm
	{
    .reg .pred p;
    and.b32 %r1015, %r1019, %r1017;    setp.ne.u32 p, %r1015, 0;
    vote.ballot.sync.b32 %r1015, p, 0xffffffff;
    @!p not.b32 %r1015, %r1015;
}

	// end inline asm
	and.b32  	%r1029, %r1015, %r1028;
	mov.b32 	%r1020, 128;
	// begin inline asm
	{
    .reg .pred p;
    and.b32 %r1018, %r1019, %r1020;    setp.ne.u32 p, %r1018, 0;
    vote.ballot.sync.b32 %r1018, p, 0xffffffff;
    @!p not.b32 %r1018, %r1018;
}

	// end inline asm
	and.b32  	%r1030, %r1018, %r1029;
	clz.b32 	%r1031, %r1030;
	sub.s32 	%r241, 31, %r1031;
	and.b32  	%r1032, %r878, %r1030;
	popc.b32 	%r242, %r1032;
	setp.ne.s32 	%p111, %r443, %r241;
	mov.b32 	%r2232, 0;
	@%p111 bra 	$L__BB132_187;
	shl.b32 	%r1033, %r1019, 2;
	add.s32 	%r1034, %r219, %r1033;
	atom.shared.add.u32 	%r2232, [%r1034], %r242;
$L__BB132_187:
	ld.param.u32 	%r2099, [_ZN3cub18CUB_300001_SM_10006detail10radix_sort29DeviceRadixSortOnesweepKernelINS1_5radix10policy_hubIiiyE10Policy1000ELNS0_9SortOrderE1EiiyiiNS1_21identity_decomposer_tEEEvPT5_SB_PT3_PKSC_PT1_PKSG_PT2_PKSK_T4_iiT6__param_9];
	shfl.sync.idx.b32	%r1060|%p112, %r2232, %r241, 31, -1;
	add.s32 	%r245, %r242, %r1060;
	shr.u32 	%r1061, %r2224, %r2099;
	and.b32  	%r1057, %r1061, %r221;
	mov.b32 	%r1037, 1;
	// begin inline asm
	{
    .reg .pred p;
    and.b32 %r1035, %r1057, %r1037;    setp.ne.u32 p, %r1035, 0;
    vote.ballot.sync.b32 %r1035, p, 0xffffffff;
    @!p not.b32 %r1035, %r1035;
}

	// end inline asm
	mov.b32 	%r1040, 2;
	// begin inline asm
	{
    .reg .pred p;
    and.b32 %r1038, %r1057, %r1040;    setp.ne.u32 p, %r1038, 0;
    vote.ballot.sync.b32 %r1038, p, 0xffffffff;
    @!p not.b32 %r1038, %r1038;
}

	// end inline asm
	and.b32  	%r1062, %r1038, %r1035;
	mov.b32 	%r1043, 4;
	// begin inline asm
	{
    .reg .pred p;
    and.b32 %r1041, %r1057, %r1043;    setp.ne.u32 p, %r1041, 0;
    vote.ballot.sync.b32 %r1041, p, 0xffffffff;
    @!p not.b32 %r1041, %r1041;
}

	// end inline asm
	and.b32  	%r1063, %r1041, %r1062;
	mov.b32 	%r1046, 8;
	// begin inline asm
	{
    .reg .pred p;
    and.b32 %r1044, %r1057, %r1046;    setp.ne.u32 p, %r1044, 0;
    vote.ballot.sync.b32 %r1044, p, 0xffffffff;
    @!p not.b32 %r1044, %r1044;
}

	// end inline asm
	and.b32  	%r1064, %r1044, %r1063;
	mov.b32 	%r1049, 16;
	// begin inline asm
	{
    .reg .pred p;
    and.b32 %r1047, %r1057, %r1049;    setp.ne.u32 p, %r1047, 0;
    vote.ballot.sync.b32 %r1047, p, 0xffffffff;
    @!p not.b32 %r1047, %r1047;
}

	// end inline asm
	and.b32  	%r1065, %r1047, %r1064;
	mov.b32 	%r1052, 32;
	// begin inline asm
	{
    .reg .pred p;
    and.b32 %r1050, %r1057, %r1052;    setp.ne.u32 p, %r1050, 0;
    vote.ballot.sync.b32 %r1050, p, 0xffffffff;
    @!p not.b32 %r1050, %r1050;
}

	// end inline asm
	and.b32  	%r1066, %r1050, %r1065;
	mov.b32 	%r1055, 64;
	// begin inline asm
	{
    .reg .pred p;
    and.b32 %r1053, %r1057, %r1055;    setp.ne.u32 p, %r1053, 0;
    vote.ballot.sync.b32 %r1053, p, 0xffffffff;
    @!p not.b32 %r1053, %r1053;
}

	// end inline asm
	and.b32  	%r1067, %r1053, %r1066;
	mov.b32 	%r1058, 128;
	// begin inline asm
	{
    .reg .pred p;
    and.b32 %r1056, %r1057, %r1058;    setp.ne.u32 p, %r1056, 0;
    vote.ballot.sync.b32 %r1056, p, 0xffffffff;
    @!p not.b32 %r1056, %r1056;
}

	// end inline asm
	and.b32  	%r1068, %r1056, %r1067;
	clz.b32 	%r1069, %r1068;
	sub.s32 	%r247, 31, %r1069;
	and.b32  	%r1070, %r878, %r1068;
	popc.b32 	%r248, %r1070;
	setp.ne.s32 	%p113, %r443, %r247;
	mov.b32 	%r2233, 0;
	@%p113 bra 	$L__BB132_189;
	shl.b32 	%r1071, %r1057, 2;
	add.s32 	%r1072, %r219, %r1071;
	atom.shared.add.u32 	%r2233, [%r1072], %r248;
$L__BB132_189:
	ld.param.u32 	%r2100, [_ZN3cub18CUB_300001_SM_10006detail10radix_sort29DeviceRadixSortOnesweepKernelINS1_5radix10policy_hubIiiyE10Policy1000ELNS0_9SortOrderE1EiiyiiNS1_21identity_decomposer_tEEEvPT5_SB_PT3_PKSC_PT1_PKSG_PT2_PKSK_T4_iiT6__param_9];
	shfl.sync.idx.b32	%r1098|%p114, %r2233, %r247, 31, -1;
	add.s32 	%r251, %r248, %r1098;
	shr.u32 	%r1099, %r2223, %r2100;
	and.b32  	%r1095, %r1099, %r221;
	mov.b32 	%r1075, 1;
	// begin inline asm
	{
    .reg .pred p;
    and.b32 %r1073, %r1095, %r1075;    setp.ne.u32 p, %r1073, 0;
    vote.ballot.sync.b32 %r1073, p, 0xffffffff;
    @!p not.b32 %r1073, %r1073;
}

	// end inline asm
	mov.b32 	%r1078, 2;
	// begin inline asm
	{
    .reg .pred p;
    and.b32 %r1076, %r1095, %r1078;    setp.ne.u32 p, %r1076, 0;
    vote.ballot.sync.b32 %r1076, p, 0xffffffff;
    @!p not.b32 %r1076, %r1076;
}

	// end inline asm
	and.b32  	%r1100, %r1076, %r1073;
	mov.b32 	%r1081, 4;
	// begin inline asm
	{
    .reg .pred p;
    and.b32 %r1079, %r1095, %r1081;    setp.ne.u32 p, %r1079, 0;
    vote.ballot.sync.b32 %r1079, p, 0xffffffff;
    @!p not.b32 %r1079, %r1079;
}

	// end inline asm
	and.b32  	%r1101, %r1079, %r1100;
	mov.b32 	%r1084, 8;
	// begin inline asm
	{
    .reg .pred p;
    and.b32 %r1082, %r1095, %r1084;    setp.ne.u32 p, %r1082, 0;
    vote.ballot.sync.b32 %r1082, p, 0xffffffff;
    @!p not.b32 %r1082, %r1082;
}

	// end inline asm
	and.b32  	%r1102, %r1082, %r1101;
	mov.b32 	%r1087, 16;
	// begin inline asm
	{
    .reg .pred p;
    and.b32 %r1085, %r1095, %r1087;    setp.ne.u32 p, %r1085, 0;
    vote.ballot.sync.b32 %r1085, p, 0xffffffff;
    @!p not.b32 %r1085, %r1085;
}

	// end inline asm
	and.b32  	%r1103, %r1085, %r1102;
	mov.b32 	%r1090, 32;
	// begin inline asm
	{
    .reg .pred p;
    and.b32 %r1088, %r1095, %r1090;    setp.ne.u32 p, %r1088, 0;
    vote.ballot.sync.b32 %r1088, p, 0xffffffff;
    @!p not.b32 %r1088, %r1088;
}

	// end inline asm
	and.b32  	%r1104, %r1088, %r1103;
	mov.b32 	%r1093, 64;
	// begin inline asm
	{
    .reg .pred p;
    and.b32 %r1091, %r1095, %r1093;    setp.ne.u32 p, %r1091, 0;
    vote.ballot.sync.b32 %r1091, p, 0xffffffff;
    @!p not.b32 %r1091, %r1091;
}

	// end inline asm
	and.b32  	%r1105, %r1091, %r1104;
	mov.b32 	%r1096, 128;
	// begin inline asm
	{
    .reg .pred p;
    and.b32 %r1094, %r1095, %r1096;    setp.ne.u32 p, %r1094, 0;
    vote.ballot.sync.b32 %r1094, p, 0xffffffff;
    @!p not.b32 %r1094, %r1094;
}

	// end inline asm
	and.b32  	%r1106, %r1094, %r1105;
	clz.b32 	%r1107, %r1106;
	sub.s32 	%r253, 31, %r1107;
	and.b32  	%r1108, %r878, %r1106;
	popc.b32 	%r254, %r1108;
	setp.ne.s32 	%p115, %r443, %r253;
	mov.b32 	%r2234, 0;
	@%p115 bra 	$L__BB132_191;
	shl.b32 	%r1109, %r1095, 2;
	add.s32 	%r1110, %r219, %r1109;
	atom.shared.add.u32 	%r2234, [%r1110], %r254;
$L__BB132_191:
	ld.param.u32 	%r2101, [_ZN3cub18CUB_300001_SM_10006detail10radix_sort29DeviceRadixSortOnesweepKernelINS1_5radix10policy_hubIiiyE10Policy1000ELNS0_9SortOrderE1EiiyiiNS1_21identity_decomposer_tEEEvPT5_SB_PT3_PKSC_PT1_PKSG_PT2_PKSK_T4_iiT6__param_9];
	shfl.sync.idx.b32	%r1136|%p116, %r2234, %r253, 31, -1;
	add.s32 	%r257, %r254, %r1136;
	shr.u32 	%r1137, %r2222, %r2101;
	and.b32  	%r1133, %r1137, %r221;
	mov.b32 	%r1113, 1;
	// begin inline asm
	{
    .reg .pred p;
    and.b32 %r1111, %r1133, %r1113;    setp.ne.u32 p, %r1111, 0;
    vote.ballot.sync.b32 %r1111, p, 0xffffffff;
    @!p not.b32 %r1111, %r1111;
}

	// end inline asm
	mov.b32 	%r1116, 2;
	// begin inline asm
	{
    .reg .pred p;
    and.b32 %r1114, %r1133, %r1116;    setp.ne.u32 p, %r1114, 0;
    vote.ballot.sync.b32 %r1114, p, 0xffffffff;
    @!p not.b32 %r1114, %r1114;
}

	// end inline asm
	and.b32  	%r1138, %r1114, %r1111;
	mov.b32 	%r1119, 4;
	// begin inline asm
	{
    .reg .pred p;
    and.b32 %r1117, %r1133, %r1119;    setp.ne.u32 p, %r1117, 0;
    vote.ballot.sync.b32 %r1117, p, 0xffffffff;
    @!p not.b32 %r1117, %r1117;
}

	// end inline asm
	and.b32  	%r1139, %r1117, %r1138;
	mov.b32 	%r1122, 8;
	// begin inline asm
	{
    .reg .pred p;
    and.b32 %r1120, %r1133, %r1122;    setp.ne.u32 p, %r1120, 0;
    vote.ballot.sync.b32 %r1120, p, 0xffffffff;
    @!p not.b32 %r1120, %r1120;
}

	// end inline asm
	and.b32  	%r1140, %r1120, %r1139;
	mov.b32 	%r1125, 16;
	// begin inline asm
	{
    .reg .pred p;
    and.b32 %r1123, %r1133, %r1125;    setp.ne.u32 p, %r1123, 0;
    vote.ballot.sync.b32 %r1123, p, 0xffffffff;
    @!p not.b32 %r1123, %r1123;
}

	// end inline asm
	and.b32  	%r1141, %r1123, %r1140;
	mov.b32 	%r1128, 32;
	// begin inline asm
	{
    .reg .pred p;
    and.b32 %r1126, %r1133, %r1128;    setp.ne.u32 p, %r1126, 0;
    vote.ballot.sync.b32 %r1126, p, 0xffffffff;
    @!p not.b32 %r1126, %r1126;
}

	// end inline asm
	and.b32  	%r1142, %r1126, %r1141;
	mov.b32 	%r1131, 64;
	// begin inline asm
	{
    .reg .pred p;
    and.b32 %r1129, %r1133, %r1131;    setp.ne.u32 p, %r1129, 0;
    vote.ballot.sync.b32 %r1129, p, 0xffffffff;
    @!p not.b32 %r1129, %r1129;
}

	// end inline asm
	and.b32  	%r1143, %r1129, %r1142;
	mov.b32 	%r1134, 128;
	// begin inline asm
	{
    .reg .pred p;
    and.b32 %r1132, %r1133, %r1134;    setp.ne.u32 p, %r1132, 0;
    vote.ballot.sync.b32 %r1132, p, 0xffffffff;
    @!p not.b32 %r1132, %r1132;
}

	// end inline asm
	and.b32  	%r1144, %r1132, %r1143;
	clz.b32 	%r1145, %r1144;
	sub.s32 	%r259, 31, %r1145;
	and.b32  	%r1146, %r878, %r1144;
	popc.b32 	%r260, %r1146;
	setp.ne.s32 	%p117, %r443, %r259;
	mov.b32 	%r2235, 0;
	@%p117 bra 	$L__BB132_193;
	shl.b32 	%r1147, %r1133, 2;
	add.s32 	%r1148, %r219, %r1147;
	atom.shared.add.u32 	%r2235, [%r1148], %r260;
$L__BB132_193:
	ld.param.u32 	%r2102, [_ZN3cub18CUB_300001_SM_10006detail10radix_sort29DeviceRadixSortOnesweepKernelINS1_5radix10policy_hubIiiyE10Policy1000ELNS0_9SortOrderE1EiiyiiNS1_21identity_decomposer_tEEEvPT5_SB_PT3_PKSC_PT1_PKSG_PT2_PKSK_T4_iiT6__param_9];
	shfl.sync.idx.b32	%r1174|%p118, %r2235, %r259, 31, -1;
	add.s32 	%r263, %r260, %r1174;
	shr.u32 	%r1175, %r2221, %r2102;
	and.b32  	%r1171, %r1175, %r221;
	mov.b32 	%r1151, 1;
	// begin inline asm
	{
    .reg .pred p;
    and.b32 %r1149, %r1171, %r1151;    setp.ne.u32 p, %r1149, 0;
    vote.ballot.sync.b32 %r1149, p, 0xffffffff;
    @!p not.b32 %r1149, %r1149;
}

	// end inline asm
	mov.b32 	%r1154, 2;
	// begin inline asm
	{
    .reg .pred p;
    and.b32 %r1152, %r1171, %r1154;    setp.ne.u32 p, %r1152, 0;
    vote.ballot.sync.b32 %r1152, p, 0xffffffff;
    @!p not.b32 %r1152, %r1152;
}

	// end inline asm
	and.b32  	%r1176, %r1152, %r1149;
	mov.b32 	%r1157, 4;
	// begin inline asm
	{
    .reg .pred p;
    and.b32 %r1155, %r1171, %r1157;    setp.ne.u32 p, %r1155, 0;
    vote.ballot.sync.b32 %r1155, p, 0xffffffff;
    @!p not.b32 %r1155, %r1155;
}

	// end inline asm
	and.b32  	%r1177, %r1155, %r1176;
	mov.b32 	%r1160, 8;
	// begin inline asm
	{
    .reg .pred p;
    and.b32 %r1158, %r1171, %r1160;    setp.ne.u32 p, %r1158, 0;
    vote.ballot.sync.b32 %r1158, p, 0xffffffff;
    @!p not.b32 %r1158, %r1158;
}

	// end inline asm
	and.b32  	%r1178, %r1158, %r1177;
	mov.b32 	%r1163, 16;
	// begin inline asm
	{
    .reg .pred p;
    and.b32 %r1161, %r1171, %r1163;    setp.ne.u32 p, %r1161, 0;
    vote.ballot.sync.b32 %r1161, p, 0xffffffff;
    @!p not.b32 %r1161, %r1161;
}

	// end inline asm
	and.b32  	%r1179, %r1161, %r1178;
	mov.b32 	%r1166, 32;
	// begin inline asm
	{
    .reg .pred p;
    and.b32 %r1164, %r1171, %r1166;    setp.ne.u32 p, %r1164, 0;
    vote.ballot.sync.b32 %r1164, p, 0xffffffff;
    @!p not.b32 %r1164, %r1164;
}

	// end inline asm
	and.b32  	%r1180, %r1164, %r1179;
	mov.b32 	%r1169, 64;
	// begin inline asm
	{
    .reg .pred p;
    and.b32 %r1167, %r1171, %r1169;    setp.ne.u32 p, %r1167, 0;
    vote.ballot.sync.b32 %r1167, p, 0xffffffff;
    @!p not.b32 %r1167, %r1167;
}

	// end inline asm
	and.b32  	%r1181, %r1167, %r1180;
	mov.b32 	%r1172, 128;
	// begin inline asm
	{
    .reg .pred p;
    and.b32 %r1170, %r1171, %r1172;    setp.ne.u32 p, %r1170, 0;
    vote.ballot.sync.b32 %r1170, p, 0xffffffff;
    @!p not.b32 %r1170, %r1170;
}

	// end inline asm
	and.b32  	%r1182, %r1170, %r1181;
	clz.b32 	%r1183, %r1182;
	sub.s32 	%r265, 31, %r1183;
	and.b32  	%r1184, %r878, %r1182;
	popc.b32 	%r266, %r1184;
	setp.ne.s32 	%p119, %r443, %r265;
	mov.b32 	%r2236, 0;
	@%p119 bra 	$L__BB132_195;
	shl.b32 	%r1185, %r1171, 2;
	add.s32 	%r1186, %r219, %r1185;
	atom.shared.add.u32 	%r2236, [%r1186], %r266;
$L__BB132_195:
	ld.param.u32 	%r2103, [_ZN3cub18CUB_300001_SM_10006detail10radix_sort29DeviceRadixSortOnesweepKernelINS1_5radix10policy_hubIiiyE10Policy1000ELNS0_9SortOrderE1EiiyiiNS1_21identity_decomposer_tEEEvPT5_SB_PT3_PKSC_PT1_PKSG_PT2_PKSK_T4_iiT6__param_9];
	shfl.sync.idx.b32	%r1212|%p120, %r2236, %r265, 31, -1;
	add.s32 	%r269, %r266, %r1212;
	shr.u32 	%r1213, %r2220, %r2103;
	and.b32  	%r1209, %r1213, %r221;
	mov.b32 	%r1189, 1;
	// begin inline asm
	{
    .reg .pred p;
    and.b32 %r1187, %r1209, %r1189;    setp.ne.u32 p, %r1187, 0;
    vote.ballot.sync.b32 %r1187, p, 0xffffffff;
    @!p not.b32 %r1187, %r1187;
}

	// end inline asm
	mov.b32 	%r1192, 2;
	// begin inline asm
	{
    .reg .pred p;
    and.b32 %r1190, %r1209, %r1192;    setp.ne.u32 p, %r1190, 0;
    vote.ballot.sync.b32 %r1190, p, 0xffffffff;
    @!p not.b32 %r1190, %r1190;
}

	// end inline asm
	and.b32  	%r1214, %r1190, %r1187;
	mov.b32 	%r1195, 4;
	// begin inline asm
	{
    .reg .pred p;
    and.b32 %r1193, %r1209, %r1195;    setp.ne.u32 p, %r1193, 0;
    vote.ballot.sync.b32 %r1193, p, 0xffffffff;
    @!p not.b32 %r1193, %r1193;
}

	// end inline asm
	and.b32  	%r1215, %r1193, %r1214;
	mov.b32 	%r1198, 8;
	// begin inline asm
	{
    .reg .pred p;
    and.b32 %r1196, %r1209, %r1198;    setp.ne.u32 p, %r1196, 0;
    vote.ballot.sync.b32 %r1196, p, 0xffffffff;
    @!p not.b32 %r1196, %r1196;
}

	// end inline asm
	and.b32  	%r1216, %r1196, %r1215;
	mov.b32 	%r1201, 16;
	// begin inline asm
	{
    .reg .pred p;
    and.b32 %r1199, %r1209, %r1201;    setp.ne.u32 p, %r1199, 0;
    vote.ballot.sync.b32 %r1199, p, 0xffffffff;
    @!p not.b32 %r1199, %r1199;
}

	// end inline asm
	and.b32  	%r1217, %r1199, %r1216;
	mov.b32 	%r1204, 32;
	// begin inline asm
	{
    .reg .pred p;
    and.b32 %r1202, %r1209, %r1204;    setp.ne.u32 p, %r1202, 0;
    vote.ballot.sync.b32 %r1202, p, 0xffffffff;
    @!p not.b32 %r1202, %r1202;
}

	// end inline asm
	and.b32  	%r1218, %r1202, %r1217;
	mov.b32 	%r1207, 64;
	// begin inline asm
	{
    .reg .pred p;
    and.b32 %r1205, %r1209, %r1207;    setp.ne.u32 p, %r1205, 0;
    vote.ballot.sync.b32 %r1205, p, 0xffffffff;
    @!p not.b32 %r1205, %r1205;
}

	// end inline asm
	and.b32  	%r1219, %r1205, %r1218;
	mov.b32 	%r1210, 128;
	// begin inline asm
	{
    .reg .pred p;
    and.b32 %r1208, %r1209, %r1210;    setp.ne.u32 p, %r1208, 0;
    vote.ballot.sync.b32 %r1208, p, 0xffffffff;
    @!p not.b32 %r1208, %r1208;
}

	// end inline asm
	and.b32  	%r1220, %r1208, %r1219;
	clz.b32 	%r1221, %r1220;
	sub.s32 	%r271, 31, %r1221;
	and.b32  	%r1222, %r878, %r1220;
	popc.b32 	%r272, %r1222;
	setp.ne.s32 	%p121, %r443, %r271;
	mov.b32 	%r2237, 0;
	@%p121 bra 	$L__BB132_197;
	shl.b32 	%r1223, %r1209, 2;
	add.s32 	%r1224, %r219, %r1223;
	atom.shared.add.u32 	%r2237, [%r1224], %r272;
$L__BB132_197:
	ld.param.u32 	%r2104, [_ZN3cub18CUB_300001_SM_10006detail10radix_sort29DeviceRadixSortOnesweepKernelINS1_5radix10policy_hubIiiyE10Policy1000ELNS0_9SortOrderE1EiiyiiNS1_21identity_decomposer_tEEEvPT5_SB_PT3_PKSC_PT1_PKSG_PT2_PKSK_T4_iiT6__param_9];
	shfl.sync.idx.b32	%r1250|%p122, %r2237, %r271, 31, -1;
	add.s32 	%r275, %r272, %r1250;
	shr.u32 	%r1251, %r2219, %r2104;
	and.b32  	%r1247, %r1251, %r221;
	mov.b32 	%r1227, 1;
	// begin inline asm
	{
    .reg .pred p;
    and.b32 %r1225, %r1247, %r1227;    setp.ne.u32 p, %r1225, 0;
    vote.ballot.sync.b32 %r1225, p, 0xffffffff;
    @!p not.b32 %r1225, %r1225;
}

	// end inline asm
	mov.b32 	%r1230, 2;
	// begin inline asm
	{
    .reg .pred p;
    and.b32 %r1228, %r1247, %r1230;    setp.ne.u32 p, %r1228, 0;
    vote.ballot.sync.b32 %r1228, p, 0xffffffff;
    @!p not.b32 %r1228, %r1228;
}

	// end inline asm
	and.b32  	%r1252, %r1228, %r1225;
	mov.b32 	%r1233, 4;
	// begin inline asm
	{
    .reg .pred p;
    and.b32 %r1231, %r1247, %r1233;    setp.ne.u32 p, %r1231, 0;
    vote.ballot.sync.b32 %r1231, p, 0xffffffff;
    @!p not.b32 %r1231, %r1231;
}

	// end inline asm
	and.b32  	%r1253, %r1231, %r1252;
	mov.b32 	%r1236, 8;
	// begin inline asm
	{
    .reg .pred p;
    and.b32 %r1234, %r1247, %r1236;    setp.ne.u32 p, %r1234, 0;
    vote.ballot.sync.b32 %r1234, p, 0xffffffff;
    @!p not.b32 %r1234, %r1234;
}

	// end inline asm
	and.b32  	%r1254, %r1234, %r1253;
	mov.b32 	%r1239, 16;
	// begin inline asm
	{
    .reg .pred p;
    and.b32 %r1237, %r1247, %r1239;    setp.ne.u32 p, %r1237, 0;
    vote.ballot.sync.b32 %r1237, p, 0xffffffff;
    @!p not.b32 %r1237, %r1237;
}

	// end inline asm
	and.b32  	%r1255, %r1237, %r1254;
	mov.b32 	%r1242, 32;
	// begin inline asm
	{
    .reg .pred p;
    and.b32 %r1240, %r1247, %r1242;    setp.ne.u32 p, %r1240, 0;
    vote.ballot.sync.b32 %r1240, p, 0xffffffff;
    @!p not.b32 %r1240, %r1240;
}

	// end inline asm
	and.b32  	%r1256, %r1240, %r1255;
	mov.b32 	%r1245, 64;
	// begin inline asm
	{
    .reg .pred p;
    and.b32 %r1243, %r1247, %r1245;    setp.ne.u32 p, %r1243, 0;
    vote.ballot.sync.b32 %r1243, p, 0xffffffff;
    @!p not.b32 %r1243, %r1243;
}

	// end inline asm
	and.b32  	%r1257, %r1243, %r1256;
	mov.b32 	%r1248, 128;
	// begin inline asm
	{
    .reg .pred p;
    and.b32 %r1246, %r1247, %r1248;    setp.ne.u32 p, %r1246, 0;
    vote.ballot.sync.b32 %r1246, p, 0xffffffff;
    @!p not.b32 %r1246, %r1246;
}

	// end inline asm
	and.b32  	%r1258, %r1246, %r1257;
	clz.b32 	%r1259, %r1258;
	sub.s32 	%r277, 31, %r1259;
	and.b32  	%r1260, %r878, %r1258;
	popc.b32 	%r278, %r1260;
	setp.ne.s32 	%p123, %r443, %r277;
	mov.b32 	%r2238, 0;
	@%p123 bra 	$L__BB132_199;
	shl.b32 	%r1265, %r1247, 2;
	add.s32 	%r1266, %r219, %r1265;
	atom.shared.add.u32 	%r2238, [%r1266], %r278;
$L__BB132_199:
	ld.param.u32 	%r2105, [_ZN3cub18CUB_300001_SM_10006detail10radix_sort29DeviceRadixSortOnesweepKernelINS1_5radix10policy_hubIiiyE10Policy1000ELNS0_9SortOrderE1EiiyiiNS1_21identity_decomposer_tEEEvPT5_SB_PT3_PKSC_PT1_PKSG_PT2_PKSK_T4_iiT6__param_9];
	shfl.sync.idx.b32	%r1292|%p124, %r2238, %r277, 31, -1;
	add.s32 	%r281, %r278, %r1292;
	shr.u32 	%r1293, %r2218, %r2105;
	and.b32  	%r1289, %r1293, %r221;
	mov.b32 	%r1269, 1;
	// begin inline asm
	{
    .reg .pred p;
    and.b32 %r1267, %r1289, %r1269;    setp.ne.u32 p, %r1267, 0;
    vote.ballot.sync.b32 %r1267, p, 0xffffffff;
    @!p not.b32 %r1267, %r1267;
}

	// end inline asm
	mov.b32 	%r1272, 2;
	// begin inline asm
	{
    .reg .pred p;
    and.b32 %r1270, %r1289, %r1272;    setp.ne.u32 p, %r1270, 0;
    vote.ballot.sync.b32 %r1270, p, 0xffffffff;
    @!p not.b32 %r1270, %r1270;
}

	// end inline asm
	and.b32  	%r1294, %r1270, %r1267;
	mov.b32 	%r1275, 4;
	// begin inline asm
	{
    .reg .pred p;
    and.b32 %r1273, %r1289, %r1275;    setp.ne.u32 p, %r1273, 0;
    vote.ballot.sync.b32 %r1273, p, 0xffffffff;
    @!p not.b32 %r1273, %r1273;
}

	// end inline asm
	and.b32  	%r1295, %r1273, %r1294;
	mov.b32 	%r1278, 8;
	// begin inline asm
	{
    .reg .pred p;
    and.b32 %r1276, %r1289, %r1278;    setp.ne.u32 p, %r1276, 0;
    vote.ballot.sync.b32 %r1276, p, 0xffffffff;
    @!p not.b32 %r1276, %r1276;
}

	// end inline asm
	and.b32  	%r1296, %r1276, %r1295;
	mov.b32 	%r1281, 16;
	// begin inline asm
	{
    .reg .pred p;
    and.b32 %r1279, %r1289, %r1281;    setp.ne.u32 p, %r1279, 0;
    vote.ballot.sync.b32 %r1279, p, 0xffffffff;
    @!p not.b32 %r1279, %r1279;
}

	// end inline asm
	and.b32  	%r1297, %r1279, %r1296;
	mov.b32 	%r1284, 32;
	// begin inline asm
	{
    .reg .pred p;
    and.b32 %r1282, %r1289, %r1284;    setp.ne.u32 p, %r1282, 0;
    vote.ballot.sync.b32 %r1282, p, 0xffffffff;
    @!p not.b32 %r1282, %r1282;
}

	// end inline asm
	and.b32  	%r1298, %r1282, %r1297;
	mov.b32 	%r1287, 64;
	// begin inline asm
	{
    .reg .pred p;
    and.b32 %r1285, %r1289, %r1287;    setp.ne.u32 p, %r1285, 0;
    vote.ballot.sync.b32 %r1285, p, 0xffffffff;
    @!p not.b32 %r1285, %r1285;
}

	// end inline asm
	and.b32  	%r1299, %r1285, %r1298;
	mov.b32 	%r1290, 128;
	// begin inline asm
	{
    .reg .pred p;
    and.b32 %r1288, %r1289, %r1290;    setp.ne.u32 p, %r1288, 0;
    vote.ballot.sync.b32 %r1288, p, 0xffffffff;
    @!p not.b32 %r1288, %r1288;
}

	// end inline asm
	and.b32  	%r1300, %r1288, %r1299;
	clz.b32 	%r1301, %r1300;
	sub.s32 	%r283, 31, %r1301;
	and.b32  	%r1302, %r878, %r1300;
	popc.b32 	%r284, %r1302;
	setp.ne.s32 	%p125, %r443, %r283;
	mov.b32 	%r2239, 0;
	@%p125 bra 	$L__BB132_201;
	shl.b32 	%r1307, %r1289, 2;
	add.s32 	%r1308, %r219, %r1307;
	atom.shared.add.u32 	%r2239, [%r1308], %r284;
$L__BB132_201:
	ld.param.u32 	%r2106, [_ZN3cub18CUB_300001_SM_10006detail10radix_sort29DeviceRadixSortOnesweepKernelINS1_5radix10policy_hubIiiyE10Policy1000ELNS0_9SortOrderE1EiiyiiNS1_21identity_decomposer_tEEEvPT5_SB_PT3_PKSC_PT1_PKSG_PT2_PKSK_T4_iiT6__param_9];
	shfl.sync.idx.b32	%r1334|%p126, %r2239, %r283, 31, -1;
	add.s32 	%r287, %r284, %r1334;
	shr.u32 	%r1335, %r2217, %r2106;
	and.b32  	%r1331, %r1335, %r221;
	mov.b32 	%r1311, 1;
	// begin inline asm
	{
    .reg .pred p;
    and.b32 %r1309, %r1331, %r1311;    setp.ne.u32 p, %r1309, 0;
    vote.ballot.sync.b32 %r1309, p, 0xffffffff;
    @!p not.b32 %r1309, %r1309;
}

	// end inline asm
	mov.b32 	%r1314, 2;
	// begin inline asm
	{
    .reg .pred p;
    and.b32 %r1312, %r1331, %r1314;    setp.ne.u32 p, %r1312, 0;
    vote.ballot.sync.b32 %r1312, p, 0xffffffff;
    @!p not.b32 %r1312, %r1312;
}

	// end inline asm
	and.b32  	%r1336, %r1312, %r1309;
	mov.b32 	%r1317, 4;
	// begin inline asm
	{
    .reg .pred p;
    and.b32 %r1315, %r1331, %r1317;    setp.ne.u32 p, %r1315, 0;
    vote.ballot.sync.b32 %r1315, p, 0xffffffff;
    @!p not.b32 %r1315, %r1315;
}

	// end inline asm
	and.b32  	%r1337, %r1315, %r1336;
	mov.b32 	%r1320, 8;
	// begin inline asm
	{
    .reg .pred p;
    and.b32 %r1318, %r1331, %r1320;    setp.ne.u32 p, %r1318, 0;
    vote.ballot.sync.b32 %r1318, p, 0xffffffff;
    @!p not.b32 %r1318, %r1318;
}

	// end inline asm
	and.b32  	%r1338, %r1318, %r1337;
	mov.b32 	%r1323, 16;
	// begin inline asm
	{
    .reg .pred p;
    and.b32 %r1321, %r1331, %r1323;    setp.ne.u32 p, %r1321, 0;
    vote.ballot.sync.b32 %r1321, p, 0xffffffff;
    @!p not.b32 %r1321, %r1321;
}

	// end inline asm
	and.b32  	%r1339, %r1321, %r1338;
	mov.b32 	%r1326, 32;
	// begin inline asm
	{
    .reg .pred p;
    and.b32 %r1324, %r1331, %r1326;    setp.ne.u32 p, %r1324, 0;
    vote.ballot.sync.b32 %r1324, p, 0xffffffff;
    @!p not.b32 %r1324, %r1324;
}

	// end inline asm
	and.b32  	%r1340, %r1324, %r1339;
	mov.b32 	%r1329, 64;
	// begin inline asm
	{
    .reg .pred p;
    and.b32 %r1327, %r1331, %r1329;    setp.ne.u32 p, %r1327, 0;
    vote.ballot.sync.b32 %r1327, p, 0xffffffff;
    @!p not.b32 %r1327, %r1327;
}

	// end inline asm
	and.b32  	%r1341, %r1327, %r1340;
	mov.b32 	%r1332, 128;
	// begin inline asm
	{
    .reg .pred p;
    and.b32 %r1330, %r1331, %r1332;    setp.ne.u32 p, %r1330, 0;
    vote.ballot.sync.b32 %r1330, p, 0xffffffff;
    @!p not.b32 %r1330, %r1330;
}

	// end inline asm
	and.b32  	%r1342, %r1330, %r1341;
	clz.b32 	%r1343, %r1342;
	sub.s32 	%r289, 31, %r1343;
	and.b32  	%r1344, %r878, %r1342;
	popc.b32 	%r290, %r1344;
	setp.ne.s32 	%p127, %r443, %r289;
	mov.b32 	%r2240, 0;
	@%p127 bra 	$L__BB132_203;
	shl.b32 	%r1349, %r1331, 2;
	add.s32 	%r1350, %r219, %r1349;
	atom.shared.add.u32 	%r2240, [%r1350], %r290;
$L__BB132_203:
	ld.param.u32 	%r2107, [_ZN3cub18CUB_300001_SM_10006detail10radix_sort29DeviceRadixSortOnesweepKernelINS1_5radix10policy_hubIiiyE10Policy1000ELNS0_9SortOrderE1EiiyiiNS1_21identity_decomposer_tEEEvPT5_SB_PT3_PKSC_PT1_PKSG_PT2_PKSK_T4_iiT6__param_9];
	shfl.sync.idx.b32	%r1376|%p128, %r2240, %r289, 31, -1;
	add.s32 	%r293, %r290, %r1376;
	shr.u32 	%r1377, %r2216, %r2107;
	and.b32  	%r1373, %r1377, %r221;
	mov.b32 	%r1353, 1;
	// begin inline asm
	{
    .reg .pred p;
    and.b32 %r1351, %r1373, %r1353;    setp.ne.u32 p, %r1351, 0;
    vote.ballot.sync.b32 %r1351, p, 0xffffffff;
    @!p not.b32 %r1351, %r1351;
}

	// end inline asm
	mov.b32 	%r1356, 2;
	// begin inline asm
	{
    .reg .pred p;
    and.b32 %r1354, %r1373, %r1356;    setp.ne.u32 p, %r1354, 0;
    vote.ballot.sync.b32 %r1354, p, 0xffffffff;
    @!p not.b32 %r1354, %r1354;
}

	// end inline asm
	and.b32  	%r1378, %r1354, %r1351;
	mov.b32 	%r1359, 4;
	// begin inline asm
	{
    .reg .pred p;
    and.b32 %r1357, %r1373, %r1359;    setp.ne.u32 p, %r1357, 0;
    vote.ballot.sync.b32 %r1357, p, 0xffffffff;
    @!p not.b32 %r1357, %r1357;
}

	// end inline asm
	and.b32  	%r1379, %r1357, %r1378;
	mov.b32 	%r1362, 8;
	// begin inline asm
	{
    .reg .pred p;
    and.b32 %r1360, %r1373, %r1362;    setp.ne.u32 p, %r1360, 0;
    vote.ballot.sync.b32 %r1360, p, 0xffffffff;
    @!p not.b32 %r1360, %r1360;
}

	// end inline asm
	and.b32  	%r1380, %r1360, %r1379;
	mov.b32 	%r1365, 16;
	// begin inline asm
	{
    .reg .pred p;
    and.b32 %r1363, %r1373, %r1365;    setp.ne.u32 p, %r1363, 0;
    vote.ballot.sync.b32 %r1363, p, 0xffffffff;
    @!p not.b32 %r1363, %r1363;
}

	// end inline asm
	and.b32  	%r1381, %r1363, %r1380;
	mov.b32 	%r1368, 32;
	// begin inline asm
	{
    .reg .pred p;
    and.b32 %r1366, %r1373, %r1368;    setp.ne.u32 p, %r1366, 0;
    vote.ballot.sync.b32 %r1366, p, 0xffffffff;
    @!p not.b32 %r1366, %r1366;
}

	// end inline asm
	and.b32  	%r1382, %r1366, %r1381;
	mov.b32 	%r1371, 64;
	// begin inline asm
	{
    .reg .pred p;
    and.b32 %r1369, %r1373, %r1371;    setp.ne.u32 p, %r1369, 0;
    vote.ballot.sync.b32 %r1369, p, 0xffffffff;
    @!p not.b32 %r1369, %r1369;
}

	// end inline asm
	and.b32  	%r1383, %r1369, %r1382;
	mov.b32 	%r1374, 128;
	// begin inline asm
	{
    .reg .pred p;
    and.b32 %r1372, %r1373, %r1374;    setp.ne.u32 p, %r1372, 0;
    vote.ballot.sync.b32 %r1372, p, 0xffffffff;
    @!p not.b32 %r1372, %r1372;
}

	// end inline asm
	and.b32  	%r1384, %r1372, %r1383;
	clz.b32 	%r1385, %r1384;
	sub.s32 	%r295, 31, %r1385;
	and.b32  	%r1386, %r878, %r1384;
	popc.b32 	%r296, %r1386;
	setp.ne.s32 	%p129, %r443, %r295;
	mov.b32 	%r2241, 0;
	@%p129 bra 	$L__BB132_205;
	shl.b32 	%r1391, %r1373, 2;
	add.s32 	%r1392, %r219, %r1391;
	atom.shared.add.u32 	%r2241, [%r1392], %r296;
$L__BB132_205:
	ld.param.u32 	%r2108, [_ZN3cub18CUB_300001_SM_10006detail10radix_sort29DeviceRadixSortOnesweepKernelINS1_5radix10policy_hubIiiyE10Policy1000ELNS0_9SortOrderE1EiiyiiNS1_21identity_decomposer_tEEEvPT5_SB_PT3_PKSC_PT1_PKSG_PT2_PKSK_T4_iiT6__param_9];
	shfl.sync.idx.b32	%r1418|%p130, %r2241, %r295, 31, -1;
	add.s32 	%r299, %r296, %r1418;
	shr.u32 	%r1419, %r2215, %r2108;
	and.b32  	%r1415, %r1419, %r221;
	mov.b32 	%r1395, 1;
	// begin inline asm
	{
    .reg .pred p;
    and.b32 %r1393, %r1415, %r1395;    setp.ne.u32 p, %r1393, 0;
    vote.ballot.sync.b32 %r1393, p, 0xffffffff;
    @!p not.b32 %r1393, %r1393;
}

	// end inline asm
	mov.b32 	%r1398, 2;
	// begin inline asm
	{
    .reg .pred p;
    and.b32 %r1396, %r1415, %r1398;    setp.ne.u32 p, %r1396, 0;
    vote.ballot.sync.b32 %r1396, p, 0xffffffff;
    @!p not.b32 %r1396, %r1396;
}

	// end inline asm
	and.b32  	%r1420, %r1396, %r1393;
	mov.b32 	%r1401, 4;
	// begin inline asm
	{
    .reg .pred p;
    and.b32 %r1399, %r1415, %r1401;    setp.ne.u32 p, %r1399, 0;
    vote.ballot.sync.b32 %r1399, p, 0xffffffff;
    @!p not.b32 %r1399, %r1399;
}

	// end inline asm
	and.b32  	%r1421, %r1399, %r1420;
	mov.b32 	%r1404, 8;
	// begin inline asm
	{
    .reg .pred p;
    and.b32 %r1402, %r1415, %r1404;    setp.ne.u32 p, %r1402, 0;
    vote.ballot.sync.b32 %r1402, p, 0xffffffff;
    @!p not.b32 %r1402, %r1402;
}

	// end inline asm
	and.b32  	%r1422, %r1402, %r1421;
	mov.b32 	%r1407, 16;
	// begin inline asm
	{
    .reg .pred p;
    and.b32 %r1405, %r1415, %r1407;    setp.ne.u32 p, %r1405, 0;
    vote.ballot.sync.b32 %r1405, p, 0xffffffff;
    @!p not.b32 %r1405, %r1405;
}

	// end inline asm
	and.b32  	%r1423, %r1405, %r1422;
	mov.b32 	%r1410, 32;
	// begin inline asm
	{
    .reg .pred p;
    and.b32 %r1408, %r1415, %r1410;    setp.ne.u32 p, %r1408, 0;
    vote.ballot.sync.b32 %r1408, p, 0xffffffff;
    @!p not.b32 %r1408, %r1408;
}

	// end inline asm
	and.b32  	%r1424, %r1408, %r1423;
	mov.b32 	%r1413, 64;
	// begin inline asm
	{
    .reg .pred p;
    and.b32 %r1411, %r1415, %r1413;    setp.ne.u32 p, %r1411, 0;
    vote.ballot.sync.b32 %r1411, p, 0xffffffff;
    @!p not.b32 %r1411, %r1411;
}

	// end inline asm
	and.b32  	%r1425, %r1411, %r1424;
	mov.b32 	%r1416, 128;
	// begin inline asm
	{
    .reg .pred p;
    and.b32 %r1414, %r1415, %r1416;    setp.ne.u32 p, %r1414, 0;
    vote.ballot.sync.b32 %r1414, p, 0xffffffff;
    @!p not.b32 %r1414, %r1414;
}

	// end inline asm
	and.b32  	%r1426, %r1414, %r1425;
	clz.b32 	%r1427, %r1426;
	sub.s32 	%r301, 31, %r1427;
	and.b32  	%r1428, %r878, %r1426;
	popc.b32 	%r302, %r1428;
	setp.ne.s32 	%p131, %r443, %r301;
	mov.b32 	%r2242, 0;
	@%p131 bra 	$L__BB132_207;
	shl.b32 	%r1433, %r1415, 2;
	add.s32 	%r1434, %r219, %r1433;
	atom.shared.add.u32 	%r2242, [%r1434], %r302;
$L__BB132_207:
	ld.param.u32 	%r2109, [_ZN3cub18CUB_300001_SM_10006detail10radix_sort29DeviceRadixSortOnesweepKernelINS1_5radix10policy_hubIiiyE10Policy1000ELNS0_9SortOrderE1EiiyiiNS1_21identity_decomposer_tEEEvPT5_SB_PT3_PKSC_PT1_PKSG_PT2_PKSK_T4_iiT6__param_9];
	shfl.sync.idx.b32	%r1460|%p132, %r2242, %r301, 31, -1;
	add.s32 	%r305, %r302, %r1460;
	shr.u32 	%r1461, %r2214, %r2109;
	and.b32  	%r1457, %r1461, %r221;
	mov.b32 	%r1437, 1;
	// begin inline asm
	{
    .reg .pred p;
    and.b32 %r1435, %r1457, %r1437;    setp.ne.u32 p, %r1435, 0;
    vote.ballot.sync.b32 %r1435, p, 0xffffffff;
    @!p not.b32 %r1435, %r1435;
}

	// end inline asm
	mov.b32 	%r1440, 2;
	// begin inline asm
	{
    .reg .pred p;
    and.b32 %r1438, %r1457, %r1440;    setp.ne.u32 p, %r1438, 0;
    vote.ballot.sync.b32 %r1438, p, 0xffffffff;
    @!p not.b32 %r1438, %r1438;
}

	// end inline asm
	and.b32  	%r1462, %r1438, %r1435;
	mov.b32 	%r1443, 4;
	// begin inline asm
	{
    .reg .pred p;
    and.b32 %r1441, %r1457, %r1443;    setp.ne.u32 p, %r1441, 0;
    vote.ballot.sync.b32 %r1441, p, 0xffffffff;
    @!p not.b32 %r1441, %r1441;
}

	// end inline asm
	and.b32  	%r1463, %r1441, %r1462;
	mov.b32 	%r1446, 8;
	// begin inline asm
	{
    .reg .pred p;
    and.b32 %r1444, %r1457, %r1446;    setp.ne.u32 p, %r1444, 0;
    vote.ballot.sync.b32 %r1444, p, 0xffffffff;
    @!p not.b32 %r1444, %r1444;
}

	// end inline asm
	and.b32  	%r1464, %r1444, %r1463;
	mov.b32 	%r1449, 16;
	// begin inline asm
	{
    .reg .pred p;
    and.b32 %r1447, %r1457, %r1449;    setp.ne.u32 p, %r1447, 0;
    vote.ballot.sync.b32 %r1447, p, 0xffffffff;
    @!p not.b32 %r1447, %r1447;
}

	// end inline asm
	and.b32  	%r1465, %r1447, %r1464;
	mov.b32 	%r1452, 32;
	// begin inline asm
	{
    .reg .pred p;
    and.b32 %r1450, %r1457, %r1452;    setp.ne.u32 p, %r1450, 0;
    vote.ballot.sync.b32 %r1450, p, 0xffffffff;
    @!p not.b32 %r1450, %r1450;
}

	// end inline asm
	and.b32  	%r1466, %r1450, %r1465;
	mov.b32 	%r1455, 64;
	// begin inline asm
	{
    .reg .pred p;
    and.b32 %r1453, %r1457, %r1455;    setp.ne.u32 p, %r1453, 0;
    vote.ballot.sync.b32 %r1453, p, 0xffffffff;
    @!p not.b32 %r1453, %r1453;
}

	// end inline asm
	and.b32  	%r1467, %r1453, %r1466;
	mov.b32 	%r1458, 128;
	// begin inline asm
	{
    .reg .pred p;
    and.b32 %r1456, %r1457, %r1458;    setp.ne.u32 p, %r1456, 0;
    vote.ballot.sync.b32 %r1456, p, 0xffffffff;
    @!p not.b32 %r1456, %r1456;
}

	// end inline asm
	and.b32  	%r1468, %r1456, %r1467;
	clz.b32 	%r1469, %r1468;
	sub.s32 	%r307, 31, %r1469;
	and.b32  	%r1470, %r878, %r1468;
	popc.b32 	%r308, %r1470;
	setp.ne.s32 	%p133, %r443, %r307;
	mov.b32 	%r2243, 0;
	@%p133 bra 	$L__BB132_209;
	shl.b32 	%r1475, %r1457, 2;
	add.s32 	%r1476, %r219, %r1475;
	atom.shared.add.u32 	%r2243, [%r1476], %r308;
$L__BB132_209:
	ld.param.u32 	%r2110, [_ZN3cub18CUB_300001_SM_10006detail10radix_sort29DeviceRadixSortOnesweepKernelINS1_5radix10policy_hubIiiyE10Policy1000ELNS0_9SortOrderE1EiiyiiNS1_21identity_decomposer_tEEEvPT5_SB_PT3_PKSC_PT1_PKSG_PT2_PKSK_T4_iiT6__param_9];
	shfl.sync.idx.b32	%r1502|%p134, %r2243, %r307, 31, -1;
	add.s32 	%r311, %r308, %r1502;
	shr.u32 	%r1503, %r2213, %r2110;
	and.b32  	%r1499, %r1503, %r221;
	mov.b32 	%r1479, 1;
	// begin inline asm
	{
    .reg .pred p;
    and.b32 %r1477, %r1499, %r1479;    setp.ne.u32 p, %r1477, 0;
    vote.ballot.sync.b32 %r1477, p, 0xffffffff;
    @!p not.b32 %r1477, %r1477;
}

	// end inline asm
	mov.b32 	%r1482, 2;
	// begin inline asm
	{
    .reg .pred p;
    and.b32 %r1480, %r1499, %r1482;    setp.ne.u32 p, %r1480, 0;
    vote.ballot.sync.b32 %r1480, p, 0xffffffff;
    @!p not.b32 %r1480, %r1480;
}

	// end inline asm
	and.b32  	%r1504, %r1480, %r1477;
	mov.b32 	%r1485, 4;
	// begin inline asm
	{
    .reg .pred p;
    and.b32 %r1483, %r1499, %r1485;    setp.ne.u32 p, %r1483, 0;
    vote.ballot.sync.b32 %r1483, p, 0xffffffff;
    @!p not.b32 %r1483, %r1483;
}

	// end inline asm
	and.b32  	%r1505, %r1483, %r1504;
	mov.b32 	%r1488, 8;
	// begin inline asm
	{
    .reg .pred p;
    and.b32 %r1486, %r1499, %r1488;    setp.ne.u32 p, %r1486, 0;
    vote.ballot.sync.b32 %r1486, p, 0xffffffff;
    @!p not.b32 %r1486, %r1486;
}

	// end inline asm
	and.b32  	%r1506, %r1486, %r1505;
	mov.b32 	%r1491, 16;
	// begin inline asm
	{
    .reg .pred p;
    and.b32 %r1489, %r1499, %r1491;    setp.ne.u32 p, %r1489, 0;
    vote.ballot.sync.b32 %r1489, p, 0xffffffff;
    @!p not.b32 %r1489, %r1489;
}

	// end inline asm
	and.b32  	%r1507, %r1489, %r1506;
	mov.b32 	%r1494, 32;
	// begin inline asm
	{
    .reg .pred p;
    and.b32 %r1492, %r1499, %r1494;    setp.ne.u32 p, %r1492, 0;
    vote.ballot.sync.b32 %r1492, p, 0xffffffff;
    @!p not.b32 %r1492, %r1492;
}

	// end inline asm
	and.b32  	%r1508, %r1492, %r1507;
	mov.b32 	%r1497, 64;
	// begin inline asm
	{
    .reg .pred p;
    and.b32 %r1495, %r1499, %r1497;    setp.ne.u32 p, %r1495, 0;
    vote.ballot.sync.b32 %r1495, p, 0xffffffff;
    @!p not.b32 %r1495, %r1495;
}

	// end inline asm
	and.b32  	%r1509, %r1495, %r1508;
	mov.b32 	%r1500, 128;
	// begin inline asm
	{
    .reg .pred p;
    and.b32 %r1498, %r1499, %r1500;    setp.ne.u32 p, %r1498, 0;
    vote.ballot.sync.b32 %r1498, p, 0xffffffff;
    @!p not.b32 %r1498, %r1498;
}

	// end inline asm
	and.b32  	%r1510, %r1498, %r1509;
	clz.b32 	%r1511, %r1510;
	sub.s32 	%r313, 31, %r1511;
	and.b32  	%r1512, %r878, %r1510;
	popc.b32 	%r314, %r1512;
	setp.ne.s32 	%p135, %r443, %r313;
	mov.b32 	%r2244, 0;
	@%p135 bra 	$L__BB132_211;
	shl.b32 	%r1517, %r1499, 2;
	add.s32 	%r1518, %r219, %r1517;
	atom.shared.add.u32 	%r2244, [%r1518], %r314;
$L__BB132_211:
	ld.param.u32 	%r2111, [_ZN3cub18CUB_300001_SM_10006detail10radix_sort29DeviceRadixSortOnesweepKernelINS1_5radix10policy_hubIiiyE10Policy1000ELNS0_9SortOrderE1EiiyiiNS1_21identity_decomposer_tEEEvPT5_SB_PT3_PKSC_PT1_PKSG_PT2_PKSK_T4_iiT6__param_9];
	shfl.sync.idx.b32	%r1544|%p136, %r2244, %r313, 31, -1;
	add.s32 	%r317, %r314, %r1544;
	shr.u32 	%r1545, %r2212, %r2111;
	and.b32  	%r1541, %r1545, %r221;
	mov.b32 	%r1521, 1;
	// begin inline asm
	{
    .reg .pred p;
    and.b32 %r1519, %r1541, %r1521;    setp.ne.u32 p, %r1519, 0;
    vote.ballot.sync.b32 %r1519, p, 0xffffffff;
    @!p not.b32 %r1519, %r1519;
}

	// end inline asm
	mov.b32 	%r1524, 2;
	// begin inline asm
	{
    .reg .pred p;
    and.b32 %r1522, %r1541, %r1524;    setp.ne.u32 p, %r1522, 0;
    vote.ballot.sync.b32 %r1522, p, 0xffffffff;
    @!p not.b32 %r1522, %r1522;
}

	// end inline asm
	and.b32  	%r1546, %r1522, %r1519;
	mov.b32 	%r1527, 4;
	// begin inline asm
	{
    .reg .pred p;
    and.b32 %r1525, %r1541, %r1527;    setp.ne.u32 p, %r1525, 0;
    vote.ballot.sync.b32 %r1525, p, 0xffffffff;
    @!p not.b32 %r1525, %r1525;
}

	// end inline asm
	and.b32  	%r1547, %r1525, %r1546;
	mov.b32 	%r1530, 8;
	// begin inline asm
	{
    .reg .pred p;
    and.b32 %r1528, %r1541, %r1530;    setp.ne.u32 p, %r1528, 0;
    vote.ballot.sync.b32 %r1528, p, 0xffffffff;
    @!p not.b32 %r1528, %r1528;
}

	// end inline asm
	and.b32  	%r1548, %r1528, %r1547;
	mov.b32 	%r1533, 16;
	// begin inline asm
	{
    .reg .pred p;
    and.b32 %r1531, %r1541, %r1533;    setp.ne.u32 p, %r1531, 0;
    vote.ballot.sync.b32 %r1531, p, 0xffffffff;
    @!p not.b32 %r1531, %r1531;
}

	// end inline asm
	and.b32  	%r1549, %r1531, %r1548;
	mov.b32 	%r1536, 32;
	// begin inline asm
	{
    .reg .pred p;
    and.b32 %r1534, %r1541, %r1536;    setp.ne.u32 p, %r1534, 0;
    vote.ballot.sync.b32 %r1534, p, 0xffffffff;
    @!p not.b32 %r1534, %r1534;
}

	// end inline asm
	and.b32  	%r1550, %r1534, %r1549;
	mov.b32 	%r1539, 64;
	// begin inline asm
	{
    .reg .pred p;
    and.b32 %r1537, %r1541, %r1539;    setp.ne.u32 p, %r1537, 0;
    vote.ballot.sync.b32 %r1537, p, 0xffffffff;
    @!p not.b32 %r1537, %r1537;
}

	// end inline asm
	and.b32  	%r1551, %r1537, %r1550;
	mov.b32 	%r1542, 128;
	// begin inline asm
	{
    .reg .pred p;
    and.b32 %r1540, %r1541, %r1542;    setp.ne.u32 p, %r1540, 0;
    vote.ballot.sync.b32 %r1540, p, 0xffffffff;
    @!p not.b32 %r1540, %r1540;
}

	// end inline asm
	and.b32  	%r1552, %r1540, %r1551;
	clz.b32 	%r1553, %r1552;
	sub.s32 	%r319, 31, %r1553;
	and.b32  	%r1554, %r878, %r1552;
	popc.b32 	%r320, %r1554;
	setp.ne.s32 	%p137, %r443, %r319;
	mov.b32 	%r2245, 0;
	@%p137 bra 	$L__BB132_213;
	shl.b32 	%r1559, %r1541, 2;
	add.s32 	%r1560, %r219, %r1559;
	atom.shared.add.u32 	%r2245, [%r1560], %r320;
$L__BB132_213:
	setp.gt.u32 	%p138, %r1, 255;
	shfl.sync.idx.b32	%r1561|%p139, %r2245, %r319, 31, -1;
	add.s32 	%r1562, %r320, %r1561;
	bar.sync 	0;
	shl.b32 	%r1563, %r227, 2;
	add.s32 	%r323, %r783, %r1563;
	st.shared.u32 	[%r323+-4], %r2228;
	shl.b32 	%r1565, %r233, 2;
	add.s32 	%r324, %r783, %r1565;
	st.shared.u32 	[%r324+-4], %r2227;
	shl.b32 	%r1566, %r239, 2;
	add.s32 	%r325, %r783, %r1566;
	st.shared.u32 	[%r325+-4], %r2226;
	shl.b32 	%r1567, %r245, 2;
	add.s32 	%r326, %r783, %r1567;
	st.shared.u32 	[%r326+-4], %r2225;
	shl.b32 	%r1568, %r251, 2;
	add.s32 	%r327, %r783, %r1568;
	st.shared.u32 	[%r327+-4], %r2224;
	shl.b32 	%r1569, %r257, 2;
	add.s32 	%r328, %r783, %r1569;
	st.shared.u32 	[%r328+-4], %r2223;
	shl.b32 	%r1570, %r263, 2;
	add.s32 	%r329, %r783, %r1570;
	st.shared.u32 	[%r329+-4], %r2222;
	shl.b32 	%r1571, %r269, 2;
	add.s32 	%r330, %r783, %r1571;
	st.shared.u32 	[%r330+-4], %r2221;
	shl.b32 	%r1572, %r275, 2;
	add.s32 	%r331, %r783, %r1572;
	st.shared.u32 	[%r331+-4], %r2220;
	shl.b32 	%r1573, %r281, 2;
	add.s32 	%r332, %r783, %r1573;
	st.shared.u32 	[%r332+-4], %r2219;
	shl.b32 	%r1574, %r287, 2;
	add.s32 	%r333, %r783, %r1574;
	st.shared.u32 	[%r333+-4], %r2218;
	shl.b32 	%r1575, %r293, 2;
	add.s32 	%r334, %r783, %r1575;
	st.shared.u32 	[%r334+-4], %r2217;
	shl.b32 	%r1576, %r299, 2;
	add.s32 	%r335, %r783, %r1576;
	st.shared.u32 	[%r335+-4], %r2216;
	shl.b32 	%r1577, %r305, 2;
	add.s32 	%r336, %r783, %r1577;
	st.shared.u32 	[%r336+-4], %r2215;
	shl.b32 	%r1578, %r311, 2;
	add.s32 	%r337, %r783, %r1578;
	st.shared.u32 	[%r337+-4], %r2214;
	shl.b32 	%r1579, %r317, 2;
	add.s32 	%r338, %r783, %r1579;
	st.shared.u32 	[%r338+-4], %r2213;
	shl.b32 	%r1580, %r1562, 2;
	add.s32 	%r339, %r783, %r1580;
	st.shared.u32 	[%r339+-4], %r2212;
	shl.b32 	%r1581, %r1, 3;
	add.s32 	%r1582, %r783, %r1581;
	add.s32 	%r340, %r1582, 26112;
	@%p138 bra 	$L__BB132_221;
	ld.param.u64 	%rd437, [_ZN3cub18CUB_300001_SM_10006detail10radix_sort29DeviceRadixSortOnesweepKernelINS1_5radix10policy_hubIiiyE10Policy1000ELNS0_9SortOrderE1EiiyiiNS1_21identity_decomposer_tEEEvPT5_SB_PT3_PKSC_PT1_PKSG_PT2_PKSK_T4_iiT6__param_3];
	cvta.to.global.u64 	%rd93, %rd437;
	shl.b64 	%rd94, %rd9, 3;
	add.s64 	%rd95, %rd93, %rd94;
	ld.global.u64 	%rd96, [%rd95];
	cvt.s64.s32 	%rd97, %r218;
	sub.s64 	%rd456, %rd96, %rd97;
	st.shared.u64 	[%r340], %rd456;
	setp.lt.s32 	%p140, %r3, 1;
	mov.u32 	%r2249, %r2174;
	@%p140 bra 	$L__BB132_220;
	mov.b32 	%r2247, -1;
	mov.u32 	%r2246, %r3;
	mov.u32 	%r2249, %r2174;
$L__BB132_216:
	ld.param.u64 	%rd430, [_ZN3cub18CUB_300001_SM_10006detail10radix_sort29DeviceRadixSortOnesweepKernelINS1_5radix10policy_hubIiiyE10Policy1000ELNS0_9SortOrderE1EiiyiiNS1_21identity_decomposer_tEEEvPT5_SB_PT3_PKSC_PT1_PKSG_PT2_PKSK_T4_iiT6__param_0];
	add.s32 	%r344, %r2246, -1;
	shl.b32 	%r1584, %r344, 8;
	add.s32 	%r1585, %r1584, %r1;
	cvta.to.global.u64 	%rd98, %rd430;
	mul.wide.s32 	%rd99, %r1585, 4;
	add.s64 	%rd19, %rd98, %rd99;
$L__BB132_217:
	membar.cta;
	ld.volatile.global.u32 	%r345, [%rd19];
	setp.eq.s32 	%p141, %r345, 0;
	@%p141 bra 	$L__BB132_217;
	and.b32  	%r1586, %r345, 1073741823;
	add.s32 	%r2249, %r1586, %r2249;
	setp.gt.s32 	%p142, %r345, -1;
	vote.sync.ballot.b32 	%r2247, %p142, %r2247;
	setp.gt.u32 	%p144, %r2246, 1;
	and.pred  	%p145, %p142, %p144;
	mov.u32 	%r2246, %r344;
	@%p145 bra 	$L__BB132_216;
	ld.shared.u64 	%rd456, [%r340];
$L__BB132_220:
	ld.param.u64 	%rd431, [_ZN3cub18CUB_300001_SM_10006detail10radix_sort29DeviceRadixSortOnesweepKernelINS1_5radix10policy_hubIiiyE10Policy1000ELNS0_9SortOrderE1EiiyiiNS1_21identity_decomposer_tEEEvPT5_SB_PT3_PKSC_PT1_PKSG_PT2_PKSK_T4_iiT6__param_0];
	or.b32  	%r1587, %r2249, -2147483648;
	cvta.to.global.u64 	%rd100, %rd431;
	shl.b32 	%r1588, %r3, 8;
	add.s32 	%r1589, %r1588, %r1;
	mul.wide.s32 	%rd101, %r1589, 4;
	add.s64 	%rd102, %rd100, %rd101;
	st.volatile.global.u32 	[%rd102], %r1587;
	sub.s32 	%r1590, %r2249, %r2174;
	cvt.s64.s32 	%rd103, %r1590;
	add.s64 	%rd104, %rd456, %rd103;
	st.shared.u64 	[%r340], %rd104;
$L__BB132_221:
	ld.param.u32 	%r2087, [_ZN3cub18CUB_300001_SM_10006detail10radix_sort29DeviceRadixSortOnesweepKernelINS1_5radix10policy_hubIiiyE10Policy1000ELNS0_9SortOrderE1EiiyiiNS1_21identity_decomposer_tEEEvPT5_SB_PT3_PKSC_PT1_PKSG_PT2_PKSK_T4_iiT6__param_8];
	ld.param.u64 	%rd434, [_ZN3cub18CUB_300001_SM_10006detail10radix_sort29DeviceRadixSortOnesweepKernelINS1_5radix10policy_hubIiiyE10Policy1000ELNS0_9SortOrderE1EiiyiiNS1_21identity_decomposer_tEEEvPT5_SB_PT3_PKSC_PT1_PKSG_PT2_PKSK_T4_iiT6__param_2];
	setp.gt.u32 	%p146, %r1, 255;
	mad.lo.s32 	%r349, %r3, 6528, 6528;
	setp.lt.s32 	%p147, %r349, %r2087;
	setp.eq.s64 	%p148, %rd434, 0;
	or.pred  	%p149, %p148, %p147;
	or.pred  	%p150, %p146, %p149;
	@%p150 bra 	$L__BB132_223;
	ld.param.u64 	%rd435, [_ZN3cub18CUB_300001_SM_10006detail10radix_sort29DeviceRadixSortOnesweepKernelINS1_5radix10policy_hubIiiyE10Policy1000ELNS0_9SortOrderE1EiiyiiNS1_21identity_decomposer_tEEEvPT5_SB_PT3_PKSC_PT1_PKSG_PT2_PKSK_T4_iiT6__param_2];
	ld.shared.u64 	%rd105, [%r340];
	cvt.s64.s32 	%rd106, %r2174;
	cvt.s64.s32 	%rd107, %r218;
	add.s64 	%rd108, %rd107, %rd106;
	add.s64 	%rd109, %rd108, %rd105;
	cvta.to.global.u64 	%rd110, %rd435;
	shl.b64 	%rd111, %rd9, 3;
	add.s64 	%rd112, %rd110, %rd111;
	st.global.u64 	[%rd112], %rd109;
$L__BB132_223:
	ld.param.u32 	%r2088, [_ZN3cub18CUB_300001_SM_10006detail10radix_sort29DeviceRadixSortOnesweepKernelINS1_5radix10policy_hubIiiyE10Policy1000ELNS0_9SortOrderE1EiiyiiNS1_21identity_decomposer_tEEEvPT5_SB_PT3_PKSC_PT1_PKSG_PT2_PKSK_T4_iiT6__param_8];
	ld.param.u64 	%rd438, [_ZN3cub18CUB_300001_SM_10006detail10radix_sort29DeviceRadixSortOnesweepKernelINS1_5radix10policy_hubIiiyE10Policy1000ELNS0_9SortOrderE1EiiyiiNS1_21identity_decomposer_tEEEvPT5_SB_PT3_PKSC_PT1_PKSG_PT2_PKSK_T4_iiT6__param_4];
	cvta.to.global.u64 	%rd22, %rd438;
	shl.b32 	%r1591, %r1, 2;
	add.s32 	%r350, %r783, %r1591;
	setp.gt.s32 	%p151, %r349, %r2088;
	bar.sync 	0;
	@%p151 bra 	$L__BB132_225;
	ld.param.u32 	%r2112, [_ZN3cub18CUB_300001_SM_10006detail10radix_sort29DeviceRadixSortOnesweepKernelINS1_5radix10policy_hubIiiyE10Policy1000ELNS0_9SortOrderE1EiiyiiNS1_21identity_decomposer_tEEEvPT5_SB_PT3_PKSC_PT1_PKSG_PT2_PKSK_T4_iiT6__param_9];
	ld.shared.u32 	%r1593, [%r350];
	shr.u32 	%r1594, %r1593, %r2112;
	and.b32  	%r1595, %r1594, %r221;
	shl.b32 	%r1596, %r1595, 3;
	add.s32 	%r1598, %r783, 26112;
	add.s32 	%r1599, %r1598, %r1596;
	ld.shared.u64 	%rd113, [%r1599];
	add.s64 	%rd114, %rd113, %rd9;
	xor.b32  	%r1600, %r1593, 2147483647;
	shl.b64 	%rd115, %rd114, 2;
	add.s64 	%rd116, %rd22, %rd115;
	st.global.u32 	[%rd116], %r1600;
	bar.warp.sync 	-1;
	ld.shared.u32 	%r1601, [%r350+1536];
	shr.u32 	%r1602, %r1601, %r2112;
	and.b32  	%r1603, %r1602, %r221;
	shl.b32 	%r1604, %r1603, 3;
	add.s32 	%r1605, %r1598, %r1604;
	ld.shared.u64 	%rd117, [%r1605];
	add.s64 	%rd118, %rd117, %rd9;
	xor.b32  	%r1606, %r1601, 2147483647;
	shl.b64 	%rd119, %rd118, 2;
	add.s64 	%rd120, %rd22, %rd119;
	st.global.u32 	[%rd120+1536], %r1606;
	bar.warp.sync 	-1;
	ld.shared.u32 	%r1607, [%r350+3072];
	shr.u32 	%r1608, %r1607, %r2112;
	and.b32  	%r1609, %r1608, %r221;
	shl.b32 	%r1610, %r1609, 3;
	add.s32 	%r1611, %r1598, %r1610;
	ld.shared.u64 	%rd121, [%r1611];
	add.s64 	%rd122, %rd121, %rd9;
	xor.b32  	%r1612, %r1607, 2147483647;
	shl.b64 	%rd123, %rd122, 2;
	add.s64 	%rd124, %rd22, %rd123;
	st.global.u32 	[%rd124+3072], %r1612;
	bar.warp.sync 	-1;
	ld.shared.u32 	%r1613, [%r350+4608];
	shr.u32 	%r1614, %r1613, %r2112;
	and.b32  	%r1615, %r1614, %r221;
	shl.b32 	%r1616, %r1615, 3;
	add.s32 	%r1617, %r1598, %r1616;
	ld.shared.u64 	%rd125, [%r1617];
	add.s64 	%rd126, %rd125, %rd9;
	xor.b32  	%r1618, %r1613, 2147483647;
	shl.b64 	%rd127, %rd126, 2;
	add.s64 	%rd128, %rd22, %rd127;
	st.global.u32 	[%rd128+4608], %r1618;
	bar.warp.sync 	-1;
	ld.shared.u32 	%r1619, [%r350+6144];
	shr.u32 	%r1620, %r1619, %r2112;
	and.b32  	%r1621, %r1620, %r221;
	shl.b32 	%r1622, %r1621, 3;
	add.s32 	%r1623, %r1598, %r1622;
	ld.shared.u64 	%rd129, [%r1623];
	add.s64 	%rd130, %rd129, %rd9;
	xor.b32  	%r1624, %r1619, 2147483647;
	shl.b64 	%rd131, %rd130, 2;
	add.s64 	%rd132, %rd22, %rd131;
	st.global.u32 	[%rd132+6144], %r1624;
	bar.warp.sync 	-1;
	ld.shared.u32 	%r1625, [%r350+7680];
	shr.u32 	%r1626, %r1625, %r2112;
	and.b32  	%r1627, %r1626, %r221;
	shl.b32 	%r1628, %r1627, 3;
	add.s32 	%r1629, %r1598, %r1628;
	ld.shared.u64 	%rd133, [%r1629];
	add.s64 	%rd134, %rd133, %rd9;
	xor.b32  	%r1630, %r1625, 2147483647;
	shl.b64 	%rd135, %rd134, 2;
	add.s64 	%rd136, %rd22, %rd135;
	st.global.u32 	[%rd136+7680], %r1630;
	bar.warp.sync 	-1;
	ld.shared.u32 	%r1631, [%r350+9216];
	shr.u32 	%r1632, %r1631, %r2112;
	and.b32  	%r1633, %r1632, %r221;
	shl.b32 	%r1634, %r1633, 3;
	add.s32 	%r1635, %r1598, %r1634;
	ld.shared.u64 	%rd137, [%r1635];
	add.s64 	%rd138, %rd137, %rd9;
	xor.b32  	%r1636, %r1631, 2147483647;
	shl.b64 	%rd139, %rd138, 2;
	add.s64 	%rd140, %rd22, %rd139;
	st.global.u32 	[%rd140+9216], %r1636;
	bar.warp.sync 	-1;
	ld.shared.u32 	%r1637, [%r350+10752];
	shr.u32 	%r1638, %r1637, %r2112;
	and.b32  	%r1639, %r1638, %r221;
	shl.b32 	%r1640, %r1639, 3;
	add.s32 	%r1641, %r1598, %r1640;
	ld.shared.u64 	%rd141, [%r1641];
	add.s64 	%rd142, %rd141, %rd9;
	xor.b32  	%r1642, %r1637, 2147483647;
	shl.b64 	%rd143, %rd142, 2;
	add.s64 	%rd144, %rd22, %rd143;
	st.global.u32 	[%rd144+10752], %r1642;
	bar.warp.sync 	-1;
	ld.shared.u32 	%r1643, [%r350+12288];
	shr.u32 	%r1644, %r1643, %r2112;
	and.b32  	%r1645, %r1644, %r221;
	shl.b32 	%r1646, %r1645, 3;
	add.s32 	%r1647, %r1598, %r1646;
	ld.shared.u64 	%rd145, [%r1647];
	add.s64 	%rd146, %rd145, %rd9;
	xor.b32  	%r1648, %r1643, 2147483647;
	shl.b64 	%rd147, %rd146, 2;
	add.s64 	%rd148, %rd22, %rd147;
	st.global.u32 	[%rd148+12288], %r1648;
	bar.warp.sync 	-1;
	ld.shared.u32 	%r1649, [%r350+13824];
	shr.u32 	%r1650, %r1649, %r2112;
	and.b32  	%r1651, %r1650, %r221;
	shl.b32 	%r1652, %r1651, 3;
	add.s32 	%r1653, %r1598, %r1652;
	ld.shared.u64 	%rd149, [%r1653];
	add.s64 	%rd150, %rd149, %rd9;
	xor.b32  	%r1654, %r1649, 2147483647;
	shl.b64 	%rd151, %rd150, 2;
	add.s64 	%rd152, %rd22, %rd151;
	st.global.u32 	[%rd152+13824], %r1654;
	bar.warp.sync 	-1;
	ld.shared.u32 	%r1655, [%r350+15360];
	shr.u32 	%r1656, %r1655, %r2112;
	and.b32  	%r1657, %r1656, %r221;
	shl.b32 	%r1658, %r1657, 3;
	add.s32 	%r1659, %r1598, %r1658;
	ld.shared.u64 	%rd153, [%r1659];
	add.s64 	%rd154, %rd153, %rd9;
	xor.b32  	%r1660, %r1655, 2147483647;
	shl.b64 	%rd155, %rd154, 2;
	add.s64 	%rd156, %rd22, %rd155;
	st.global.u32 	[%rd156+15360], %r1660;
	bar.warp.sync 	-1;
	ld.shared.u32 	%r1661, [%r350+16896];
	shr.u32 	%r1662, %r1661, %r2112;
	and.b32  	%r1663, %r1662, %r221;
	shl.b32 	%r1664, %r1663, 3;
	add.s32 	%r1665, %r1598, %r1664;
	ld.shared.u64 	%rd157, [%r1665];
	add.s64 	%rd158, %rd157, %rd9;
	xor.b32  	%r1666, %r1661, 2147483647;
	shl.b64 	%rd159, %rd158, 2;
	add.s64 	%rd160, %rd22, %rd159;
	st.global.u32 	[%rd160+16896], %r1666;
	bar.warp.sync 	-1;
	ld.shared.u32 	%r1667, [%r350+18432];
	shr.u32 	%r1668, %r1667, %r2112;
	and.b32  	%r1669, %r1668, %r221;
	shl.b32 	%r1670, %r1669, 3;
	add.s32 	%r1671, %r1598, %r1670;
	ld.shared.u64 	%rd161, [%r1671];
	add.s64 	%rd162, %rd161, %rd9;
	xor.b32  	%r1672, %r1667, 2147483647;
	shl.b64 	%rd163, %rd162, 2;
	add.s64 	%rd164, %rd22, %rd163;
	st.global.u32 	[%rd164+18432], %r1672;
	bar.warp.sync 	-1;
	ld.shared.u32 	%r1673, [%r350+19968];
	shr.u32 	%r1674, %r1673, %r2112;
	and.b32  	%r1675, %r1674, %r221;
	shl.b32 	%r1676, %r1675, 3;
	add.s32 	%r1677, %r1598, %r1676;
	ld.shared.u64 	%rd165, [%r1677];
	add.s64 	%rd166, %rd165, %rd9;
	xor.b32  	%r1678, %r1673, 2147483647;
	shl.b64 	%rd167, %rd166, 2;
	add.s64 	%rd168, %rd22, %rd167;
	st.global.u32 	[%rd168+19968], %r1678;
	bar.warp.sync 	-1;
	ld.shared.u32 	%r1679, [%r350+21504];
	shr.u32 	%r1680, %r1679, %r2112;
	and.b32  	%r1681, %r1680, %r221;
	shl.b32 	%r1682, %r1681, 3;
	add.s32 	%r1683, %r1598, %r1682;
	ld.shared.u64 	%rd169, [%r1683];
	add.s64 	%rd170, %rd169, %rd9;
	xor.b32  	%r1684, %r1679, 2147483647;
	shl.b64 	%rd171, %rd170, 2;
	add.s64 	%rd172, %rd22, %rd171;
	st.global.u32 	[%rd172+21504], %r1684;
	bar.warp.sync 	-1;
	ld.shared.u32 	%r1685, [%r350+23040];
	shr.u32 	%r1686, %r1685, %r2112;
	and.b32  	%r1687, %r1686, %r221;
	shl.b32 	%r1688, %r1687, 3;
	add.s32 	%r1689, %r1598, %r1688;
	ld.shared.u64 	%rd173, [%r1689];
	add.s64 	%rd174, %rd173, %rd9;
	xor.b32  	%r1690, %r1685, 2147483647;
	shl.b64 	%rd175, %rd174, 2;
	add.s64 	%rd176, %rd22, %rd175;
	st.global.u32 	[%rd176+23040], %r1690;
	bar.warp.sync 	-1;
	ld.shared.u32 	%r1691, [%r350+24576];
	shr.u32 	%r1692, %r1691, %r2112;
	and.b32  	%r1693, %r1692, %r221;
	shl.b32 	%r1694, %r1693, 3;
	add.s32 	%r1695, %r1598, %r1694;
	ld.shared.u64 	%rd177, [%r1695];
	add.s64 	%rd178, %rd177, %rd9;
	xor.b32  	%r1696, %r1691, 2147483647;
	shl.b64 	%rd179, %rd178, 2;
	add.s64 	%rd180, %rd22, %rd179;
	st.global.u32 	[%rd180+24576], %r1696;
	bar.warp.sync 	-1;
	bra.uni 	$L__BB132_260;
$L__BB132_225:
	ld.param.u32 	%r2089, [_ZN3cub18CUB_300001_SM_10006detail10radix_sort29DeviceRadixSortOnesweepKernelINS1_5radix10policy_hubIiiyE10Policy1000ELNS0_9SortOrderE1EiiyiiNS1_21identity_decomposer_tEEEvPT5_SB_PT3_PKSC_PT1_PKSG_PT2_PKSK_T4_iiT6__param_8];
	mad.lo.s32 	%r351, %r3, -6528, %r2089;
	setp.ge.s32 	%p152, %r1, %r351;
	@%p152 bra 	$L__BB132_227;
	ld.param.u32 	%r2113, [_ZN3cub18CUB_300001_SM_10006detail10radix_sort29DeviceRadixSortOnesweepKernelINS1_5radix10policy_hubIiiyE10Policy1000ELNS0_9SortOrderE1EiiyiiNS1_21identity_decomposer_tEEEvPT5_SB_PT3_PKSC_PT1_PKSG_PT2_PKSK_T4_iiT6__param_9];
	ld.shared.u32 	%r1697, [%r350];
	shr.u32 	%r1698, %r1697, %r2113;
	and.b32  	%r1699, %r1698, %r221;
	shl.b32 	%r1700, %r1699, 3;
	add.s32 	%r1702, %r783, %r1700;
	ld.shared.u64 	%rd181, [%r1702+26112];
	xor.b32  	%r1703, %r1697, 2147483647;
	add.s64 	%rd182, %rd181, %rd9;
	shl.b64 	%rd183, %rd182, 2;
	add.s64 	%rd184, %rd22, %rd183;
	st.global.u32 	[%rd184], %r1703;
$L__BB132_227:
	bar.warp.sync 	-1;
	add.s32 	%r1704, %r1, 384;
	setp.ge.s32 	%p153, %r1704, %r351;
	@%p153 bra 	$L__BB132_229;
	ld.param.u32 	%r2114, [_ZN3cub18CUB_300001_SM_10006detail10radix_sort29DeviceRadixSortOnesweepKernelINS1_5radix10policy_hubIiiyE10Policy1000ELNS0_9SortOrderE1EiiyiiNS1_21identity_decomposer_tEEEvPT5_SB_PT3_PKSC_PT1_PKSG_PT2_PKSK_T4_iiT6__param_9];
	ld.shared.u32 	%r1705, [%r350+1536];
	shr.u32 	%r1706, %r1705, %r2114;
	and.b32  	%r1707, %r1706, %r221;
	shl.b32 	%r1708, %r1707, 3;
	add.s32 	%r1710, %r783, %r1708;
	ld.shared.u64 	%rd185, [%r1710+26112];
	xor.b32  	%r1711, %r1705, 2147483647;
	add.s64 	%rd186, %rd185, %rd9;
	shl.b64 	%rd187, %rd186, 2;
	add.s64 	%rd188, %rd22, %rd187;
	st.global.u32 	[%rd188+1536], %r1711;
$L__BB132_229:
	bar.warp.sync 	-1;
	add.s32 	%r1712, %r1, 768;
	setp.ge.s32 	%p154, %r1712, %r351;
	@%p154 bra 	$L__BB132_231;
	ld.param.u32 	%r2115, [_ZN3cub18CUB_300001_SM_10006detail10radix_sort29DeviceRadixSortOnesweepKernelINS1_5radix10policy_hubIiiyE10Policy1000ELNS0_9SortOrderE1EiiyiiNS1_21identity_decomposer_tEEEvPT5_SB_PT3_PKSC_PT1_PKSG_PT2_PKSK_T4_iiT6__param_9];
	ld.shared.u32 	%r1713, [%r350+3072];
	shr.u32 	%r1714, %r1713, %r2115;
	and.b32  	%r1715, %r1714, %r221;
	shl.b32 	%r1716, %r1715, 3;
	add.s32 	%r1718, %r783, %r1716;
	ld.shared.u64 	%rd189, [%r1718+26112];
	xor.b32  	%r1719, %r1713, 2147483647;
	add.s64 	%rd190, %rd189, %rd9;
	shl.b64 	%rd191, %rd190, 2;
	add.s64 	%rd192, %rd22, %rd191;
	st.global.u32 	[%rd192+3072], %r1719;
$L__BB132_231:
	bar.warp.sync 	-1;
	add.s32 	%r1720, %r1, 1152;
	setp.ge.s32 	%p155, %r1720, %r351;
	@%p155 bra 	$L__BB132_233;
	ld.param.u32 	%r2116, [_ZN3cub18CUB_300001_SM_10006detail10radix_sort29DeviceRadixSortOnesweepKernelINS1_5radix10policy_hubIiiyE10Policy1000ELNS0_9SortOrderE1EiiyiiNS1_21identity_decomposer_tEEEvPT5_SB_PT3_PKSC_PT1_PKSG_PT2_PKSK_T4_iiT6__param_9];
	ld.shared.u32 	%r1721, [%r350+4608];
	shr.u32 	%r1722, %r1721, %r2116;
	and.b32  	%r1723, %r1722, %r221;
	shl.b32 	%r1724, %r1723, 3;
	add.s32 	%r1726, %r783, %r1724;
	ld.shared.u64 	%rd193, [%r1726+26112];
	xor.b32  	%r1727, %r1721, 2147483647;
	add.s64 	%rd194, %rd193, %rd9;
	shl.b64 	%rd195, %rd194, 2;
	add.s64 	%rd196, %rd22, %rd195;
	st.global.u32 	[%rd196+4608], %r1727;
$L__BB132_233:
	bar.warp.sync 	-1;
	add.s32 	%r1728, %r1, 1536;
	setp.ge.s32 	%p156, %r1728, %r351;
	@%p156 bra 	$L__BB132_235;
	ld.param.u32 	%r2117, [_ZN3cub18CUB_300001_SM_10006detail10radix_sort29DeviceRadixSortOnesweepKernelINS1_5radix10policy_hubIiiyE10Policy1000ELNS0_9SortOrderE1EiiyiiNS1_21identity_decomposer_tEEEvPT5_SB_PT3_PKSC_PT1_PKSG_PT2_PKSK_T4_iiT6__param_9];
	ld.shared.u32 	%r1729, [%r350+6144];
	shr.u32 	%r1730, %r1729, %r2117;
	and.b32  	%r1731, %r1730, %r221;
	shl.b32 	%r1732, %r1731, 3;
	add.s32 	%r1734, %r783, %r1732;
	ld.shared.u64 	%rd197, [%r1734+26112];
	xor.b32  	%r1735, %r1729, 2147483647;
	add.s64 	%rd198, %rd197, %rd9;
	shl.b64 	%rd199, %rd198, 2;
	add.s64 	%rd200, %rd22, %rd199;
	st.global.u32 	[%rd200+6144], %r1735;
$L__BB132_235:
	bar.warp.sync 	-1;
	add.s32 	%r1736, %r1, 1920;
	setp.ge.s32 	%p157, %r1736, %r351;
	@%p157 bra 	$L__BB132_237;
	ld.param.u32 	%r2118, [_ZN3cub18CUB_300001_SM_10006detail10radix_sort29DeviceRadixSortOnesweepKernelINS1_5radix10policy_hubIiiyE10Policy1000ELNS0_9SortOrderE1EiiyiiNS1_21identity_decomposer_tEEEvPT5_SB_PT3_PKSC_PT1_PKSG_PT2_PKSK_T4_iiT6__param_9];
	ld.shared.u32 	%r1737, [%r350+7680];
	shr.u32 	%r1738, %r1737, %r2118;
	and.b32  	%r1739, %r1738, %r221;
	shl.b32 	%r1740, %r1739, 3;
	add.s32 	%r1742, %r783, %r1740;
	ld.shared.u64 	%rd201, [%r1742+26112];
	xor.b32  	%r1743, %r1737, 2147483647;
	add.s64 	%rd202, %rd201, %rd9;
	shl.b64 	%rd203, %rd202, 2;
	add.s64 	%rd204, %rd22, %rd203;
	st.global.u32 	[%rd204+7680], %r1743;
$L__BB132_237:
	bar.warp.sync 	-1;
	add.s32 	%r1744, %r1, 2304;
	setp.ge.s32 	%p158, %r1744, %r351;
	@%p158 bra 	$L__BB132_239;
	ld.param.u32 	%r2119, [_ZN3cub18CUB_300001_SM_10006detail10radix_sort29DeviceRadixSortOnesweepKernelINS1_5radix10policy_hubIiiyE10Policy1000ELNS0_9SortOrderE1EiiyiiNS1_21identity_decomposer_tEEEvPT5_SB_PT3_PKSC_PT1_PKSG_PT2_PKSK_T4_iiT6__param_9];
	ld.shared.u32 	%r1745, [%r350+9216];
	shr.u32 	%r1746, %r1745, %r2119;
	and.b32  	%r1747, %r1746, %r221;
	shl.b32 	%r1748, %r1747, 3;
	add.s32 	%r1750, %r783, %r1748;
	ld.shared.u64 	%rd205, [%r1750+26112];
	xor.b32  	%r1751, %r1745, 2147483647;
	add.s64 	%rd206, %rd205, %rd9;
	shl.b64 	%rd207, %rd206, 2;
	add.s64 	%rd208, %rd22, %rd207;
	st.global.u32 	[%rd208+9216], %r1751;
$L__BB132_239:
	bar.warp.sync 	-1;
	add.s32 	%r1752, %r1, 2688;
	setp.ge.s32 	%p159, %r1752, %r351;
	@%p159 bra 	$L__BB132_241;
	ld.param.u32 	%r2120, [_ZN3cub18CUB_300001_SM_10006detail10radix_sort29DeviceRadixSortOnesweepKernelINS1_5radix10policy_hubIiiyE10Policy1000ELNS0_9SortOrderE1EiiyiiNS1_21identity_decomposer_tEEEvPT5_SB_PT3_PKSC_PT1_PKSG_PT2_PKSK_T4_iiT6__param_9];
	ld.shared.u32 	%r1753, [%r350+10752];
	shr.u32 	%r1754, %r1753, %r2120;
	and.b32  	%r1755, %r1754, %r221;
	shl.b32 	%r1756, %r1755, 3;
	add.s32 	%r1758, %r783, %r1756;
	ld.shared.u64 	%rd209, [%r1758+26112];
	xor.b32  	%r1759, %r1753, 2147483647;
	add.s64 	%rd210, %rd209, %rd9;
	shl.b64 	%rd211, %rd210, 2;
	add.s64 	%rd212, %rd22, %rd211;
	st.global.u32 	[%rd212+10752], %r1759;
$L__BB132_241:
	bar.warp.sync 	-1;
	or.b32  	%r1760, %r1, 3072;
	setp.ge.s32 	%p160, %r1760, %r351;
	@%p160 bra 	$L__BB132_243;
	ld.param.u32 	%r2121, [_ZN3cub18CUB_300001_SM_10006detail10radix_sort29DeviceRadixSortOnesweepKernelINS1_5radix10policy_hubIiiyE10Policy1000ELNS0_9SortOrderE1EiiyiiNS1_21identity_decomposer_tEEEvPT5_SB_PT3_PKSC_PT1_PKSG_PT2_PKSK_T4_iiT6__param_9];
	ld.shared.u32 	%r1761, [%r350+12288];
	shr.u32 	%r1762, %r1761, %r2121;
	and.b32  	%r1763, %r1762, %r221;
	shl.b32 	%r1764, %r1763, 3;
	add.s32 	%r1766, %r783, %r1764;
	ld.shared.u64 	%rd213, [%r1766+26112];
	xor.b32  	%r1767, %r1761, 2147483647;
	add.s64 	%rd214, %rd213, %rd9;
	shl.b64 	%rd215, %rd214, 2;
	add.s64 	%rd216, %rd22, %rd215;
	st.global.u32 	[%rd216+12288], %r1767;
$L__BB132_243:
	bar.warp.sync 	-1;
	add.s32 	%r1768, %r1, 3456;
	setp.ge.s32 	%p161, %r1768, %r351;
	@%p161 bra 	$L__BB132_245;
	ld.param.u32 	%r2122, [_ZN3cub18CUB_300001_SM_10006detail10radix_sort29DeviceRadixSortOnesweepKernelINS1_5radix10policy_hubIiiyE10Policy1000ELNS0_9SortOrderE1EiiyiiNS1_21identity_decomposer_tEEEvPT5_SB_PT3_PKSC_PT1_PKSG_PT2_PKSK_T4_iiT6__param_9];
	ld.shared.u32 	%r1769, [%r350+13824];
	shr.u32 	%r1770, %r1769, %r2122;
	and.b32  	%r1771, %r1770, %r221;
	shl.b32 	%r1772, %r1771, 3;
	add.s32 	%r1774, %r783, %r1772;
	ld.shared.u64 	%rd217, [%r1774+26112];
	xor.b32  	%r1775, %r1769, 2147483647;
	add.s64 	%rd218, %rd217, %rd9;
	shl.b64 	%rd219, %rd218, 2;
	add.s64 	%rd220, %rd22, %rd219;
	st.global.u32 	[%rd220+13824], %r1775;
$L__BB132_245:
	bar.warp.sync 	-1;
	add.s32 	%r1776, %r1, 3840;
	setp.ge.s32 	%p162, %r1776, %r351;
	@%p162 bra 	$L__BB132_247;
	ld.param.u32 	%r2123, [_ZN3cub18CUB_300001_SM_10006detail10radix_sort29DeviceRadixSortOnesweepKernelINS1_5radix10policy_hubIiiyE10Policy1000ELNS0_9SortOrderE1EiiyiiNS1_21identity_decomposer_tEEEvPT5_SB_PT3_PKSC_PT1_PKSG_PT2_PKSK_T4_iiT6__param_9];
	ld.shared.u32 	%r1777, [%r350+15360];
	shr.u32 	%r1778, %r1777, %r2123;
	and.b32  	%r1779, %r1778, %r221;
	shl.b32 	%r1780, %r1779, 3;
	add.s32 	%r1782, %r783, %r1780;
	ld.shared.u64 	%rd221, [%r1782+26112];
	xor.b32  	%r1783, %r1777, 2147483647;
	add.s64 	%rd222, %rd221, %rd9;
	shl.b64 	%rd223, %rd222, 2;
	add.s64 	%rd224, %rd22, %rd223;
	st.global.u32 	[%rd224+15360], %r1783;
$L__BB132_247:
	bar.warp.sync 	-1;
	add.s32 	%r1784, %r1, 4224;
	setp.ge.s32 	%p163, %r1784, %r351;
	@%p163 bra 	$L__BB132_249;
	ld.param.u32 	%r2124, [_ZN3cub18CUB_300001_SM_10006detail10radix_sort29DeviceRadixSortOnesweepKernelINS1_5radix10policy_hubIiiyE10Policy1000ELNS0_9SortOrderE1EiiyiiNS1_21identity_decomposer_tEEEvPT5_SB_PT3_PKSC_PT1_PKSG_PT2_PKSK_T4_iiT6__param_9];
	ld.shared.u32 	%r1785, [%r350+16896];
	shr.u32 	%r1786, %r1785, %r2124;
	and.b32  	%r1787, %r1786, %r221;
	shl.b32 	%r1788, %r1787, 3;
	add.s32 	%r1790, %r783, %r1788;
	ld.shared.u64 	%rd225, [%r1790+26112];
	xor.b32  	%r1791, %r1785, 2147483647;
	add.s64 	%rd226, %rd225, %rd9;
	shl.b64 	%rd227, %rd226, 2;
	add.s64 	%rd228, %rd22, %rd227;
	st.global.u32 	[%rd228+16896], %r1791;
$L__BB132_249:
	bar.warp.sync 	-1;
	add.s32 	%r1792, %r1, 4608;
	setp.ge.s32 	%p164, %r1792, %r351;
	@%p164 bra 	$L__BB132_251;
	ld.param.u32 	%r2125, [_ZN3cub18CUB_300001_SM_10006detail10radix_sort29DeviceRadixSortOnesweepKernelINS1_5radix10policy_hubIiiyE10Policy1000ELNS0_9SortOrderE1EiiyiiNS1_21identity_decomposer_tEEEvPT5_SB_PT3_PKSC_PT1_PKSG_PT2_PKSK_T4_iiT6__param_9];
	ld.shared.u32 	%r1793, [%r350+18432];
	shr.u32 	%r1794, %r1793, %r2125;
	and.b32  	%r1795, %r1794, %r221;
	shl.b32 	%r1796, %r1795, 3;
	add.s32 	%r1798, %r783, %r1796;
	ld.shared.u64 	%rd229, [%r1798+26112];
	xor.b32  	%r1799, %r1793, 2147483647;
	add.s64 	%rd230, %rd229, %rd9;
	shl.b64 	%rd231, %rd230, 2;
	add.s64 	%rd232, %rd22, %rd231;
	st.global.u32 	[%rd232+18432], %r1799;
$L__BB132_251:
	bar.warp.sync 	-1;
	add.s32 	%r1800, %r1, 4992;
	setp.ge.s32 	%p165, %r1800, %r351;
	@%p165 bra 	$L__BB132_253;
	ld.param.u32 	%r2126, [_ZN3cub18CUB_300001_SM_10006detail10radix_sort29DeviceRadixSortOnesweepKernelINS1_5radix10policy_hubIiiyE10Policy1000ELNS0_9SortOrderE1EiiyiiNS1_21identity_decomposer_tEEEvPT5_SB_PT3_PKSC_PT1_PKSG_PT2_PKSK_T4_iiT6__param_9];
	ld.shared.u32 	%r1801, [%r350+19968];
	shr.u32 	%r1802, %r1801, %r2126;
	and.b32  	%r1803, %r1802, %r221;
	shl.b32 	%r1804, %r1803, 3;
	add.s32 	%r1806, %r783, %r1804;
	ld.shared.u64 	%rd233, [%r1806+26112];
	xor.b32  	%r1807, %r1801, 2147483647;
	add.s64 	%rd234, %rd233, %rd9;
	shl.b64 	%rd235, %rd234, 2;
	add.s64 	%rd236, %rd22, %rd235;
	st.global.u32 	[%rd236+19968], %r1807;
$L__BB132_253:
	bar.warp.sync 	-1;
	add.s32 	%r1808, %r1, 5376;
	setp.ge.s32 	%p166, %r1808, %r351;
	@%p166 bra 	$L__BB132_255;
	ld.param.u32 	%r2127, [_ZN3cub18CUB_300001_SM_10006detail10radix_sort29DeviceRadixSortOnesweepKernelINS1_5radix10policy_hubIiiyE10Policy1000ELNS0_9SortOrderE1EiiyiiNS1_21identity_decomposer_tEEEvPT5_SB_PT3_PKSC_PT1_PKSG_PT2_PKSK_T4_iiT6__param_9];
	ld.shared.u32 	%r1809, [%r350+21504];
	shr.u32 	%r1810, %r1809, %r2127;
	and.b32  	%r1811, %r1810, %r221;
	shl.b32 	%r1812, %r1811, 3;
	add.s32 	%r1814, %r783, %r1812;
	ld.shared.u64 	%rd237, [%r1814+26112];
	xor.b32  	%r1815, %r1809, 2147483647;
	add.s64 	%rd238, %rd237, %rd9;
	shl.b64 	%rd239, %rd238, 2;
	add.s64 	%rd240, %rd22, %rd239;
	st.global.u32 	[%rd240+21504], %r1815;
$L__BB132_255:
	bar.warp.sync 	-1;
	add.s32 	%r1816, %r1, 5760;
	setp.ge.s32 	%p167, %r1816, %r351;
	@%p167 bra 	$L__BB132_257;
	ld.param.u32 	%r2128, [_ZN3cub18CUB_300001_SM_10006detail10radix_sort29DeviceRadixSortOnesweepKernelINS1_5radix10policy_hubIiiyE10Policy1000ELNS0_9SortOrderE1EiiyiiNS1_21identity_decomposer_tEEEvPT5_SB_PT3_PKSC_PT1_PKSG_PT2_PKSK_T4_iiT6__param_9];
	ld.shared.u32 	%r1817, [%r350+23040];
	shr.u32 	%r1818, %r1817, %r2128;
	and.b32  	%r1819, %r1818, %r221;
	shl.b32 	%r1820, %r1819, 3;
	add.s32 	%r1822, %r783, %r1820;
	ld.shared.u64 	%rd241, [%r1822+26112];
	xor.b32  	%r1823, %r1817, 2147483647;
	add.s64 	%rd242, %rd241, %rd9;
	shl.b64 	%rd243, %rd242, 2;
	add.s64 	%rd244, %rd22, %rd243;
	st.global.u32 	[%rd244+23040], %r1823;
$L__BB132_257:
	bar.warp.sync 	-1;
	or.b32  	%r1824, %r1, 6144;
	setp.ge.s32 	%p168, %r1824, %r351;
	@%p168 bra 	$L__BB132_259;
	ld.param.u32 	%r2129, [_ZN3cub18CUB_300001_SM_10006detail10radix_sort29DeviceRadixSortOnesweepKernelINS1_5radix10policy_hubIiiyE10Policy1000ELNS0_9SortOrderE1EiiyiiNS1_21identity_decomposer_tEEEvPT5_SB_PT3_PKSC_PT1_PKSG_PT2_PKSK_T4_iiT6__param_9];
	ld.shared.u32 	%r1825, [%r350+24576];
	shr.u32 	%r1826, %r1825, %r2129;
	and.b32  	%r1827, %r1826, %r221;
	shl.b32 	%r1828, %r1827, 3;
	add.s32 	%r1830, %r783, %r1828;
	ld.shared.u64 	%rd245, [%r1830+26112];
	xor.b32  	%r1831, %r1825, 2147483647;
	add.s64 	%rd246, %rd245, %rd9;
	shl.b64 	%rd247, %rd246, 2;
	add.s64 	%rd248, %rd22, %rd247;
	st.global.u32 	[%rd248+24576], %r1831;
$L__BB132_259:
	bar.warp.sync 	-1;
$L__BB132_260:
	ld.param.u32 	%r2130, [_ZN3cub18CUB_300001_SM_10006detail10radix_sort29DeviceRadixSortOnesweepKernelINS1_5radix10policy_hubIiiyE10Policy1000ELNS0_9SortOrderE1EiiyiiNS1_21identity_decomposer_tEEEvPT5_SB_PT3_PKSC_PT1_PKSG_PT2_PKSK_T4_iiT6__param_9];
	ld.param.u32 	%r2090, [_ZN3cub18CUB_300001_SM_10006detail10radix_sort29DeviceRadixSortOnesweepKernelINS1_5radix10policy_hubIiiyE10Policy1000ELNS0_9SortOrderE1EiiyiiNS1_21identity_decomposer_tEEEvPT5_SB_PT3_PKSC_PT1_PKSG_PT2_PKSK_T4_iiT6__param_8];
	setp.gt.s32 	%p169, %r349, %r2090;
	ld.shared.u32 	%r1832, [%r350];
	shr.u32 	%r1833, %r1832, %r2130;
	and.b32  	%r352, %r1833, %r221;
	ld.shared.u32 	%r1834, [%r350+1536];
	shr.u32 	%r1835, %r1834, %r2130;
	and.b32  	%r353, %r1835, %r221;
	ld.shared.u32 	%r1836, [%r350+3072];
	shr.u32 	%r1837, %r1836, %r2130;
	and.b32  	%r354, %r1837, %r221;
	ld.shared.u32 	%r1838, [%r350+4608];
	shr.u32 	%r1839, %r1838, %r2130;
	and.b32  	%r355, %r1839, %r221;
	ld.shared.u32 	%r1840, [%r350+6144];
	shr.u32 	%r1841, %r1840, %r2130;
	and.b32  	%r356, %r1841, %r221;
	ld.shared.u32 	%r1842, [%r350+7680];
	shr.u32 	%r1843, %r1842, %r2130;
	and.b32  	%r357, %r1843, %r221;
	ld.shared.u32 	%r1844, [%r350+9216];
	shr.u32 	%r1845, %r1844, %r2130;
	and.b32  	%r358, %r1845, %r221;
	ld.shared.u32 	%r1846, [%r350+10752];
	shr.u32 	%r1847, %r1846, %r2130;
	and.b32  	%r359, %r1847, %r221;
	ld.shared.u32 	%r1848, [%r350+12288];
	shr.u32 	%r1849, %r1848, %r2130;
	and.b32  	%r360, %r1849, %r221;
	ld.shared.u32 	%r1850, [%r350+13824];
	shr.u32 	%r1851, %r1850, %r2130;
	and.b32  	%r361, %r1851, %r221;
	ld.shared.u32 	%r1852, [%r350+15360];
	shr.u32 	%r1853, %r1852, %r2130;
	and.b32  	%r362, %r1853, %r221;
	ld.shared.u32 	%r1854, [%r350+16896];
	shr.u32 	%r1855, %r1854, %r2130;
	and.b32  	%r363, %r1855, %r221;
	ld.shared.u32 	%r1856, [%r350+18432];
	shr.u32 	%r1857, %r1856, %r2130;
	and.b32  	%r364, %r1857, %r221;
	ld.shared.u32 	%r1858, [%r350+19968];
	shr.u32 	%r1859, %r1858, %r2130;
	and.b32  	%r365, %r1859, %r221;
	ld.shared.u32 	%r1860, [%r350+21504];
	shr.u32 	%r1861, %r1860, %r2130;
	and.b32  	%r366, %r1861, %r221;
	ld.shared.u32 	%r1862, [%r350+23040];
	shr.u32 	%r1863, %r1862, %r2130;
	and.b32  	%r367, %r1863, %r221;
	ld.shared.u32 	%r1864, [%r350+24576];
	shr.u32 	%r1865, %r1864, %r2130;
	and.b32  	%r368, %r1865, %r221;
	@%p169 bra 	$L__BB132_262;
	ld.param.u64 	%rd443, [_ZN3cub18CUB_300001_SM_10006detail10radix_sort29DeviceRadixSortOnesweepKernelINS1_5radix10policy_hubIiiyE10Policy1000ELNS0_9SortOrderE1EiiyiiNS1_21identity_decomposer_tEEEvPT5_SB_PT3_PKSC_PT1_PKSG_PT2_PKSK_T4_iiT6__param_7];
	cvta.to.global.u64 	%rd249, %rd443;
	and.b32  	%r1869, %r1, 31;
	or.b32  	%r1870, %r647, %r1869;
	cvt.u64.u32 	%rd250, %r1870;
	mul.lo.s32 	%r1871, %r3, 6528;
	cvt.s64.s32 	%rd251, %r1871;
	add.s64 	%rd252, %rd250, %rd251;
	shl.b64 	%rd253, %rd252, 2;
	add.s64 	%rd254, %rd249, %rd253;
	ld.global.u32 	%r2266, [%rd254];
	ld.global.u32 	%r2267, [%rd254+128];
	ld.global.u32 	%r2268, [%rd254+256];
	ld.global.u32 	%r2269, [%rd254+384];
	ld.global.u32 	%r2270, [%rd254+512];
	ld.global.u32 	%r2271, [%rd254+640];
	ld.global.u32 	%r2272, [%rd254+768];
	ld.global.u32 	%r2273, [%rd254+896];
	ld.global.u32 	%r2274, [%rd254+1024];
	ld.global.u32 	%r2275, [%rd254+1152];
	ld.global.u32 	%r2276, [%rd254+1280];
	ld.global.u32 	%r2277, [%rd254+1408];
	ld.global.u32 	%r2278, [%rd254+1536];
	ld.global.u32 	%r2279, [%rd254+1664];
	ld.global.u32 	%r2280, [%rd254+1792];
	ld.global.u32 	%r2281, [%rd254+1920];
	ld.global.u32 	%r2282, [%rd254+2048];
	bra.uni 	$L__BB132_296;
$L__BB132_262:
	ld.param.u32 	%r2091, [_ZN3cub18CUB_300001_SM_10006detail10radix_sort29DeviceRadixSortOnesweepKernelINS1_5radix10policy_hubIiiyE10Policy1000ELNS0_9SortOrderE1EiiyiiNS1_21identity_decomposer_tEEEvPT5_SB_PT3_PKSC_PT1_PKSG_PT2_PKSK_T4_iiT6__param_8];
	ld.param.u64 	%rd444, [_ZN3cub18CUB_300001_SM_10006detail10radix_sort29DeviceRadixSortOnesweepKernelINS1_5radix10policy_hubIiiyE10Policy1000ELNS0_9SortOrderE1EiiyiiNS1_21identity_decomposer_tEEEvPT5_SB_PT3_PKSC_PT1_PKSG_PT2_PKSK_T4_iiT6__param_7];
	cvta.to.global.u64 	%rd255, %rd444;
	add.s64 	%rd23, %rd255, %rd63;
	cvt.u32.u64 	%r1874, %rd7;
	sub.s32 	%r386, %r2091, %r649;
	setp.ge.s32 	%p170, %r1874, %r386;
	@%p170 bra 	$L__BB132_264;
	ld.global.u32 	%r2266, [%rd23];
$L__BB132_264:
	add.s32 	%r1877, %r1874, 32;
	setp.ge.s32 	%p171, %r1877, %r386;
	@%p171 bra 	$L__BB132_266;
	ld.global.u32 	%r2267, [%rd23+128];
$L__BB132_266:
	add.s32 	%r1880, %r1874, 64;
	setp.ge.s32 	%p172, %r1880, %r386;
	@%p172 bra 	$L__BB132_268;
	ld.global.u32 	%r2268, [%rd23+256];
$L__BB132_268:
	add.s32 	%r1883, %r1874, 96;
	setp.ge.s32 	%p173, %r1883, %r386;
	@%p173 bra 	$L__BB132_270;
	ld.global.u32 	%r2269, [%rd23+384];
$L__BB132_270:
	add.s32 	%r1886, %r1874, 128;
	setp.ge.s32 	%p174, %r1886, %r386;
	@%p174 bra 	$L__BB132_272;
	ld.global.u32 	%r2270, [%rd23+512];
$L__BB132_272:
	add.s32 	%r1889, %r1874, 160;
	setp.ge.s32 	%p175, %r1889, %r386;
	@%p175 bra 	$L__BB132_274;
	ld.global.u32 	%r2271, [%rd23+640];
$L__BB132_274:
	add.s32 	%r1892, %r1874, 192;
	setp.ge.s32 	%p176, %r1892, %r386;
	@%p176 bra 	$L__BB132_276;
	ld.global.u32 	%r2272, [%rd23+768];
$L__BB132_276:
	add.s32 	%r1895, %r1874, 224;
	setp.ge.s32 	%p177, %r1895, %r386;
	@%p177 bra 	$L__BB132_278;
	ld.param.u64 	%rd445, [_ZN3cub18CUB_300001_SM_10006detail10radix_sort29DeviceRadixSortOnesweepKernelINS1_5radix10policy_hubIiiyE10Policy1000ELNS0_9SortOrderE1EiiyiiNS1_21identity_decomposer_tEEEvPT5_SB_PT3_PKSC_PT1_PKSG_PT2_PKSK_T4_iiT6__param_7];
	cvta.to.global.u64 	%rd259, %rd445;
	cvt.s64.s32 	%rd260, %r649;
	add.s64 	%rd261, %rd7, %rd260;
	shl.b64 	%rd262, %rd261, 2;
	add.s64 	%rd263, %rd259, %rd262;
	ld.global.u32 	%r2273, [%rd263+896];
$L__BB132_278:
	add.s32 	%r1899, %r1874, 256;
	setp.ge.s32 	%p178, %r1899, %r386;
	@%p178 bra 	$L__BB132_280;
	ld.param.u64 	%rd446, [_ZN3cub18CUB_300001_SM_10006detail10radix_sort29DeviceRadixSortOnesweepKernelINS1_5radix10policy_hubIiiyE10Policy1000ELNS0_9SortOrderE1EiiyiiNS1_21identity_decomposer_tEEEvPT5_SB_PT3_PKSC_PT1_PKSG_PT2_PKSK_T4_iiT6__param_7];
	cvta.to.global.u64 	%rd264, %rd446;
	cvt.s64.s32 	%rd265, %r649;
	add.s64 	%rd266, %rd7, %rd265;
	shl.b64 	%rd267, %rd266, 2;
	add.s64 	%rd268, %rd264, %rd267;
	ld.global.u32 	%r2274, [%rd268+1024];
$L__BB132_280:
	add.s32 	%r1903, %r1874, 288;
	setp.ge.s32 	%p179, %r1903, %r386;
	@%p179 bra 	$L__BB132_282;
	ld.param.u64 	%rd447, [_ZN3cub18CUB_300001_SM_10006detail10radix_sort29DeviceRadixSortOnesweepKernelINS1_5radix10policy_hubIiiyE10Policy1000ELNS0_9SortOrderE1EiiyiiNS1_21identity_decomposer_tEEEvPT5_SB_PT3_PKSC_PT1_PKSG_PT2_PKSK_T4_iiT6__param_7];
	cvta.to.global.u64 	%rd269, %rd447;
	cvt.s64.s32 	%rd270, %r649;
	add.s64 	%rd271, %rd7, %rd270;
	shl.b64 	%rd272, %rd271, 2;
	add.s64 	%rd273, %rd269, %rd272;
	ld.global.u32 	%r2275, [%rd273+1152];
$L__BB132_282:
	add.s32 	%r1907, %r1874, 320;
	setp.ge.s32 	%p180, %r1907, %r386;
	@%p180 bra 	$L__BB132_284;
	ld.param.u64 	%rd448, [_ZN3cub18CUB_300001_SM_10006detail10radix_sort29DeviceRadixSortOnesweepKernelINS1_5radix10policy_hubIiiyE10Policy1000ELNS0_9SortOrderE1EiiyiiNS1_21identity_decomposer_tEEEvPT5_SB_PT3_PKSC_PT1_PKSG_PT2_PKSK_T4_iiT6__param_7];
	cvta.to.global.u64 	%rd274, %rd448;
	cvt.s64.s32 	%rd275, %r649;
	add.s64 	%rd276, %rd7, %rd275;
	shl.b64 	%rd277, %rd276, 2;
	add.s64 	%rd278, %rd274, %rd277;
	ld.global.u32 	%r2276, [%rd278+1280];
$L__BB132_284:
	add.s32 	%r1911, %r1874, 352;
	setp.ge.s32 	%p181, %r1911, %r386;
	@%p181 bra 	$L__BB132_286;
	ld.param.u64 	%rd449, [_ZN3cub18CUB_300001_SM_10006detail10radix_sort29DeviceRadixSortOnesweepKernelINS1_5radix10policy_hubIiiyE10Policy1000ELNS0_9SortOrderE1EiiyiiNS1_21identity_decomposer_tEEEvPT5_SB_PT3_PKSC_PT1_PKSG_PT2_PKSK_T4_iiT6__param_7];
	cvta.to.global.u64 	%rd279, %rd449;
	mul.lo.s32 	%r1912, %r3, 6528;
	cvt.s64.s32 	%rd280, %r1912;
	add.s64 	%rd281, %rd7, %rd280;
	shl.b64 	%rd282, %rd281, 2;
	add.s64 	%rd283, %rd279, %rd282;
	ld.global.u32 	%r2277, [%rd283+1408];
$L__BB132_286:
	add.s32 	%r1915, %r1874, 384;
	setp.ge.s32 	%p182, %r1915, %r386;
	@%p182 bra 	$L__BB132_288;
	ld.param.u64 	%rd450, [_ZN3cub18CUB_300001_SM_10006detail10radix_sort29DeviceRadixSortOnesweepKernelINS1_5radix10policy_hubIiiyE10Policy1000ELNS0_9SortOrderE1EiiyiiNS1_21identity_decomposer_tEEEvPT5_SB_PT3_PKSC_PT1_PKSG_PT2_PKSK_T4_iiT6__param_7];
	cvta.to.global.u64 	%rd284, %rd450;
	mul.lo.s32 	%r1916, %r3, 6528;
	cvt.s64.s32 	%rd285, %r1916;
	add.s64 	%rd286, %rd7, %rd285;
	shl.b64 	%rd287, %rd286, 2;
	add.s64 	%rd288, %rd284, %rd287;
	ld.global.u32 	%r2278, [%rd288+1536];
$L__BB132_288:
	cvt.u32.u64 	%r1918, %rd7;
	add.s32 	%r1919, %r1918, 416;
	setp.ge.s32 	%p183, %r1919, %r386;
	@%p183 bra 	$L__BB132_290;
	ld.param.u64 	%rd451, [_ZN3cub18CUB_300001_SM_10006detail10radix_sort29DeviceRadixSortOnesweepKernelINS1_5radix10policy_hubIiiyE10Policy1000ELNS0_9SortOrderE1EiiyiiNS1_21identity_decomposer_tEEEvPT5_SB_PT3_PKSC_PT1_PKSG_PT2_PKSK_T4_iiT6__param_7];
	cvta.to.global.u64 	%rd289, %rd451;
	mul.lo.s32 	%r1920, %r3, 6528;
	cvt.s64.s32 	%rd290, %r1920;
	add.s64 	%rd291, %rd7, %rd290;
	shl.b64 	%rd292, %rd291, 2;
	add.s64 	%rd293, %rd289, %rd292;
	ld.global.u32 	%r2279, [%rd293+1664];
$L__BB132_290:
	cvt.u32.u64 	%r1922, %rd7;
	add.s32 	%r1923, %r1922, 448;
	setp.ge.s32 	%p184, %r1923, %r386;
	@%p184 bra 	$L__BB132_292;
	ld.param.u64 	%rd452, [_ZN3cub18CUB_300001_SM_10006detail10radix_sort29DeviceRadixSortOnesweepKernelINS1_5radix10policy_hubIiiyE10Policy1000ELNS0_9SortOrderE1EiiyiiNS1_21identity_decomposer_tEEEvPT5_SB_PT3_PKSC_PT1_PKSG_PT2_PKSK_T4_iiT6__param_7];
	cvta.to.global.u64 	%rd294, %rd452;
	mul.lo.s32 	%r1924, %r3, 6528;
	cvt.s64.s32 	%rd295, %r1924;
	add.s64 	%rd296, %rd7, %rd295;
	shl.b64 	%rd297, %rd296, 2;
	add.s64 	%rd298, %rd294, %rd297;
	ld.global.u32 	%r2280, [%rd298+1792];
$L__BB132_292:
	cvt.u32.u64 	%r1926, %rd7;
	add.s32 	%r1927, %r1926, 480;
	setp.ge.s32 	%p185, %r1927, %r386;
	@%p185 bra 	$L__BB132_294;
	ld.param.u64 	%rd453, [_ZN3cub18CUB_300001_SM_10006detail10radix_sort29DeviceRadixSortOnesweepKernelINS1_5radix10policy_hubIiiyE10Policy1000ELNS0_9SortOrderE1EiiyiiNS1_21identity_decomposer_tEEEvPT5_SB_PT3_PKSC_PT1_PKSG_PT2_PKSK_T4_iiT6__param_7];
	cvta.to.global.u64 	%rd299, %rd453;
	mul.lo.s32 	%r1928, %r3, 6528;
	cvt.s64.s32 	%rd300, %r1928;
	add.s64 	%rd301, %rd7, %rd300;
	shl.b64 	%rd302, %rd301, 2;
	add.s64 	%rd303, %rd299, %rd302;
	ld.global.u32 	%r2281, [%rd303+1920];
$L__BB132_294:
	cvt.u32.u64 	%r1930, %rd7;
	add.s32 	%r1931, %r1930, 512;
	setp.ge.s32 	%p186, %r1931, %r386;
	@%p186 bra 	$L__BB132_296;
	ld.param.u64 	%rd454, [_ZN3cub18CUB_300001_SM_10006detail10radix_sort29DeviceRadixSortOnesweepKernelINS1_5radix10policy_hubIiiyE10Policy1000ELNS0_9SortOrderE1EiiyiiNS1_21identity_decomposer_tEEEvPT5_SB_PT3_PKSC_PT1_PKSG_PT2_PKSK_T4_iiT6__param_7];
	cvta.to.global.u64 	%rd304, %rd454;
	mov.u32 	%r1932, %tid.x;
	and.b32  	%r1933, %r1932, 992;
	mul.lo.s32 	%r1934, %r1933, 17;
	and.b32  	%r1935, %r1932, 31;
	or.b32  	%r1936, %r1934, %r1935;
	cvt.u64.u32 	%rd305, %r1936;
	mul.lo.s32 	%r1937, %r3, 6528;
	cvt.s64.s32 	%rd306, %r1937;
	add.s64 	%rd307, %rd305, %rd306;
	shl.b64 	%rd308, %rd307, 2;
	add.s64 	%rd309, %rd304, %rd308;
	ld.global.u32 	%r2282, [%rd309+2048];
$L__BB132_296:
	ld.param.u32 	%r2092, [_ZN3cub18CUB_300001_SM_10006detail10radix_sort29DeviceRadixSortOnesweepKernelINS1_5radix10policy_hubIiiyE10Policy1000ELNS0_9SortOrderE1EiiyiiNS1_21identity_decomposer_tEEEvPT5_SB_PT3_PKSC_PT1_PKSG_PT2_PKSK_T4_iiT6__param_8];
	ld.param.u64 	%rd441, [_ZN3cub18CUB_300001_SM_10006detail10radix_sort29DeviceRadixSortOnesweepKernelINS1_5radix10policy_hubIiiyE10Policy1000ELNS0_9SortOrderE1EiiyiiNS1_21identity_decomposer_tEEEvPT5_SB_PT3_PKSC_PT1_PKSG_PT2_PKSK_T4_iiT6__param_6];
	cvta.to.global.u64 	%rd24, %rd441;
	mov.u32 	%r437, %tid.x;
	cvt.u64.u32 	%rd25, %r437;
	shl.b32 	%r1938, %r437, 2;
	mov.u32 	%r1939, _ZZN3cub18CUB_300001_SM_10006detail10radix_sort29DeviceRadixSortOnesweepKernelINS1_5radix10policy_hubIiiyE10Policy1000ELNS0_9SortOrderE1EiiyiiNS1_21identity_decomposer_tEEEvPT5_SB_PT3_PKSC_PT1_PKSG_PT2_PKSK_T4_iiT6_E1s;
	add.s32 	%r438, %r1939, %r1938;
	mad.lo.s32 	%r1940, %r3, 6528, 6528;
	setp.gt.s32 	%p187, %r1940, %r2092;
	bar.sync 	0;
	st.shared.u32 	[%r323+-4], %r2266;
	st.shared.u32 	[%r324+-4], %r2267;
	st.shared.u32 	[%r325+-4], %r2268;
	st.shared.u32 	[%r326+-4], %r2269;
	st.shared.u32 	[%r327+-4], %r2270;
	st.shared.u32 	[%r328+-4], %r2271;
	st.shared.u32 	[%r329+-4], %r2272;
	st.shared.u32 	[%r330+-4], %r2273;
	st.shared.u32 	[%r331+-4], %r2274;
	st.shared.u32 	[%r332+-4], %r2275;
	st.shared.u32 	[%r333+-4], %r2276;
	st.shared.u32 	[%r334+-4], %r2277;
	st.shared.u32 	[%r335+-4], %r2278;
	st.shared.u32 	[%r336+-4], %r2279;
	st.shared.u32 	[%r337+-4], %r2280;
	st.shared.u32 	[%r338+-4], %r2281;
	st.shared.u32 	[%r339+-4], %r2282;
	bar.sync 	0;
	@%p187 bra 	$L__BB132_298;
	ld.shared.u32 	%r1941, [%r438];
	shl.b32 	%r1942, %r352, 3;
	add.s32 	%r1944, %r1939, 26112;
	add.s32 	%r1945, %r1944, %r1942;
	ld.shared.u64 	%rd310, [%r1945];
	add.s64 	%rd311, %rd310, %rd25;
	shl.b64 	%rd312, %rd311, 2;
	add.s64 	%rd313, %rd24, %rd312;
	st.global.u32 	[%rd313], %r1941;
	bar.warp.sync 	-1;
	ld.shared.u32 	%r1946, [%r438+1536];
	shl.b32 	%r1947, %r353, 3;
	add.s32 	%r1948, %r1944, %r1947;
	ld.shared.u64 	%rd314, [%r1948];
	add.s64 	%rd315, %rd314, %rd25;
	shl.b64 	%rd316, %rd315, 2;
	add.s64 	%rd317, %rd24, %rd316;
	st.global.u32 	[%rd317+1536], %r1946;
	bar.warp.sync 	-1;
	ld.shared.u32 	%r1949, [%r438+3072];
	shl.b32 	%r1950, %r354, 3;
	add.s32 	%r1951, %r1944, %r1950;
	ld.shared.u64 	%rd318, [%r1951];
	add.s64 	%rd319, %rd318, %rd25;
	shl.b64 	%rd320, %rd319, 2;
	add.s64 	%rd321, %rd24, %rd320;
	st.global.u32 	[%rd321+3072], %r1949;
	bar.warp.sync 	-1;
	ld.shared.u32 	%r1952, [%r438+4608];
	shl.b32 	%r1953, %r355, 3;
	add.s32 	%r1954, %r1944, %r1953;
	ld.shared.u64 	%rd322, [%r1954];
	add.s64 	%rd323, %rd322, %rd25;
	shl.b64 	%rd324, %rd323, 2;
	add.s64 	%rd325, %rd24, %rd324;
	st.global.u32 	[%rd325+4608], %r1952;
	bar.warp.sync 	-1;
	ld.shared.u32 	%r1955, [%r438+6144];
	shl.b32 	%r1956, %r356, 3;
	add.s32 	%r1957, %r1944, %r1956;
	ld.shared.u64 	%rd326, [%r1957];
	add.s64 	%rd327, %rd326, %rd25;
	shl.b64 	%rd328, %rd327, 2;
	add.s64 	%rd329, %rd24, %rd328;
	st.global.u32 	[%rd329+6144], %r1955;
	bar.warp.sync 	-1;
	ld.shared.u32 	%r1958, [%r438+7680];
	shl.b32 	%r1959, %r357, 3;
	add.s32 	%r1960, %r1944, %r1959;
	ld.shared.u64 	%rd330, [%r1960];
	add.s64 	%rd331, %rd330, %rd25;
	shl.b64 	%rd332, %rd331, 2;
	add.s64 	%rd333, %rd24, %rd332;
	st.global.u32 	[%rd333+7680], %r1958;
	bar.warp.sync 	-1;
	ld.shared.u32 	%r1961, [%r438+9216];
	shl.b32 	%r1962, %r358, 3;
	add.s32 	%r1963, %r1944, %r1962;
	ld.shared.u64 	%rd334, [%r1963];
	add.s64 	%rd335, %rd334, %rd25;
	shl.b64 	%rd336, %rd335, 2;
	add.s64 	%rd337, %rd24, %rd336;
	st.global.u32 	[%rd337+9216], %r1961;
	bar.warp.sync 	-1;
	ld.shared.u32 	%r1964, [%r438+10752];
	shl.b32 	%r1965, %r359, 3;
	add.s32 	%r1966, %r1944, %r1965;
	ld.shared.u64 	%rd338, [%r1966];
	add.s64 	%rd339, %rd338, %rd25;
	shl.b64 	%rd340, %rd339, 2;
	add.s64 	%rd341, %rd24, %rd340;
	st.global.u32 	[%rd341+10752], %r1964;
	bar.warp.sync 	-1;
	ld.shared.u32 	%r1967, [%r438+12288];
	shl.b32 	%r1968, %r360, 3;
	add.s32 	%r1969, %r1944, %r1968;
	ld.shared.u64 	%rd342, [%r1969];
	add.s64 	%rd343, %rd342, %rd25;
	shl.b64 	%rd344, %rd343, 2;
	add.s64 	%rd345, %rd24, %rd344;
	st.global.u32 	[%rd345+12288], %r1967;
	bar.warp.sync 	-1;
	ld.shared.u32 	%r1970, [%r438+13824];
	shl.b32 	%r1971, %r361, 3;
	add.s32 	%r1972, %r1944, %r1971;
	ld.shared.u64 	%rd346, [%r1972];
	add.s64 	%rd347, %rd346, %rd25;
	shl.b64 	%rd348, %rd347, 2;
	add.s64 	%rd349, %rd24, %rd348;
	st.global.u32 	[%rd349+13824], %r1970;
	bar.warp.sync 	-1;
	ld.shared.u32 	%r1973, [%r438+15360];
	shl.b32 	%r1974, %r362, 3;
	add.s32 	%r1975, %r1944, %r1974;
	ld.shared.u64 	%rd350, [%r1975];
	add.s64 	%rd351, %rd350, %rd25;
	shl.b64 	%rd352, %rd351, 2;
	add.s64 	%rd353, %rd24, %rd352;
	st.global.u32 	[%rd353+15360], %r1973;
	bar.warp.sync 	-1;
	ld.shared.u32 	%r1976, [%r438+16896];
	shl.b32 	%r1977, %r363, 3;
	add.s32 	%r1978, %r1944, %r1977;
	ld.shared.u64 	%rd354, [%r1978];
	add.s64 	%rd355, %rd354, %rd25;
	shl.b64 	%rd356, %rd355, 2;
	add.s64 	%rd357, %rd24, %rd356;
	st.global.u32 	[%rd357+16896], %r1976;
	bar.warp.sync 	-1;
	ld.shared.u32 	%r1979, [%r438+18432];
	shl.b32 	%r1980, %r364, 3;
	add.s32 	%r1981, %r1944, %r1980;
	ld.shared.u64 	%rd358, [%r1981];
	add.s64 	%rd359, %rd358, %rd25;
	shl.b64 	%rd360, %rd359, 2;
	add.s64 	%rd361, %rd24, %rd360;
	st.global.u32 	[%rd361+18432], %r1979;
	bar.warp.sync 	-1;
	ld.shared.u32 	%r1982, [%r438+19968];
	shl.b32 	%r1983, %r365, 3;
	add.s32 	%r1984, %r1944, %r1983;
	ld.shared.u64 	%rd362, [%r1984];
	add.s64 	%rd363, %rd362, %rd25;
	shl.b64 	%rd364, %rd363, 2;
	add.s64 	%rd365, %rd24, %rd364;
	st.global.u32 	[%rd365+19968], %r1982;
	bar.warp.sync 	-1;
	ld.shared.u32 	%r1985, [%r438+21504];
	shl.b32 	%r1986, %r366, 3;
	add.s32 	%r1987, %r1944, %r1986;
	ld.shared.u64 	%rd366, [%r1987];
	add.s64 	%rd367, %rd366, %rd25;
	shl.b64 	%rd368, %rd367, 2;
	add.s64 	%rd369, %rd24, %rd368;
	st.global.u32 	[%rd369+21504], %r1985;
	bar.warp.sync 	-1;
	ld.shared.u32 	%r1988, [%r438+23040];
	shl.b32 	%r1989, %r367, 3;
	add.s32 	%r1990, %r1944, %r1989;
	ld.shared.u64 	%rd370, [%r1990];
	add.s64 	%rd371, %rd370, %rd25;
	shl.b64 	%rd372, %rd371, 2;
	add.s64 	%rd373, %rd24, %rd372;
	st.global.u32 	[%rd373+23040], %r1988;
	bar.warp.sync 	-1;
	ld.shared.u32 	%r1991, [%r438+24576];
	shl.b32 	%r1992, %r368, 3;
	add.s32 	%r1993, %r1944, %r1992;
	ld.shared.u64 	%rd374, [%r1993];
	add.s64 	%rd375, %rd374, %rd25;
	shl.b64 	%rd376, %rd375, 2;
	add.s64 	%rd377, %rd24, %rd376;
	st.global.u32 	[%rd377+24576], %r1991;
	bar.warp.sync 	-1;
	bra.uni 	$L__BB132_333;
$L__BB132_298:
	ld.param.u32 	%r2093, [_ZN3cub18CUB_300001_SM_10006detail10radix_sort29DeviceRadixSortOnesweepKernelINS1_5radix10policy_hubIiiyE10Policy1000ELNS0_9SortOrderE1EiiyiiNS1_21identity_decomposer_tEEEvPT5_SB_PT3_PKSC_PT1_PKSG_PT2_PKSK_T4_iiT6__param_8];
	mad.lo.s32 	%r439, %r3, -6528, %r2093;
	shl.b32 	%r1994, %r352, 3;
	add.s32 	%r1996, %r1939, %r1994;
	ld.shared.u64 	%rd26, [%r1996+26112];
	setp.ge.s32 	%p188, %r437, %r439;
	@%p188 bra 	$L__BB132_300;
	ld.shared.u32 	%r1997, [%r438];
	add.s64 	%rd378, %rd26, %rd25;
	shl.b64 	%rd379, %rd378, 2;
	add.s64 	%rd380, %rd24, %rd379;
	st.global.u32 	[%rd380], %r1997;
$L__BB132_300:
	bar.warp.sync 	-1;
	shl.b32 	%r1998, %r353, 3;
	add.s32 	%r2000, %r1939, %r1998;
	ld.shared.u64 	%rd27, [%r2000+26112];
	add.s32 	%r2001, %r437, 384;
	setp.ge.s32 	%p189, %r2001, %r439;
	@%p189 bra 	$L__BB132_302;
	ld.shared.u32 	%r2002, [%r438+1536];
	add.s64 	%rd381, %rd27, %rd25;
	shl.b64 	%rd382, %rd381, 2;
	add.s64 	%rd383, %rd24, %rd382;
	st.global.u32 	[%rd383+1536], %r2002;
$L__BB132_302:
	bar.warp.sync 	-1;
	shl.b32 	%r2003, %r354, 3;
	add.s32 	%r2005, %r1939, %r2003;
	ld.shared.u64 	%rd28, [%r2005+26112];
	add.s32 	%r2006, %r437, 768;
	setp.ge.s32 	%p190, %r2006, %r439;
	@%p190 bra 	$L__BB132_304;
	ld.shared.u32 	%r2007, [%r438+3072];
	add.s64 	%rd384, %rd28, %rd25;
	shl.b64 	%rd385, %rd384, 2;
	add.s64 	%rd386, %rd24, %rd385;
	st.global.u32 	[%rd386+3072], %r2007;
$L__BB132_304:
	bar.warp.sync 	-1;
	shl.b32 	%r2008, %r355, 3;
	add.s32 	%r2010, %r1939, %r2008;
	ld.shared.u64 	%rd29, [%r2010+26112];
	add.s32 	%r2011, %r437, 1152;
	setp.ge.s32 	%p191, %r2011, %r439;
	@%p191 bra 	$L__BB132_306;
	ld.shared.u32 	%r2012, [%r438+4608];
	add.s64 	%rd387, %rd29, %rd25;
	shl.b64 	%rd388, %rd387, 2;
	add.s64 	%rd389, %rd24, %rd388;
	st.global.u32 	[%rd389+4608], %r2012;
$L__BB132_306:
	bar.warp.sync 	-1;
	shl.b32 	%r2013, %r356, 3;
	add.s32 	%r2015, %r1939, %r2013;
	ld.shared.u64 	%rd30, [%r2015+26112];
	add.s32 	%r2016, %r437, 1536;
	setp.ge.s32 	%p192, %r2016, %r439;
	@%p192 bra 	$L__BB132_308;
	ld.shared.u32 	%r2017, [%r438+6144];
	add.s64 	%rd390, %rd30, %rd25;
	shl.b64 	%rd391, %rd390, 2;
	add.s64 	%rd392, %rd24, %rd391;
	st.global.u32 	[%rd392+6144], %r2017;
$L__BB132_308:
	bar.warp.sync 	-1;
	shl.b32 	%r2018, %r357, 3;
	add.s32 	%r2020, %r1939, %r2018;
	ld.shared.u64 	%rd31, [%r2020+26112];
	add.s32 	%r2021, %r437, 1920;
	setp.ge.s32 	%p193, %r2021, %r439;
	@%p193 bra 	$L__BB132_310;
	ld.shared.u32 	%r2022, [%r438+7680];
	add.s64 	%rd393, %rd31, %rd25;
	shl.b64 	%rd394, %rd393, 2;
	add.s64 	%rd395, %rd24, %rd394;
	st.global.u32 	[%rd395+7680], %r2022;
$L__BB132_310:
	bar.warp.sync 	-1;
	shl.b32 	%r2023, %r358, 3;
	add.s32 	%r2025, %r1939, %r2023;
	ld.shared.u64 	%rd32, [%r2025+26112];
	add.s32 	%r2026, %r437, 2304;
	setp.ge.s32 	%p194, %r2026, %r439;
	@%p194 bra 	$L__BB132_312;
	ld.shared.u32 	%r2027, [%r438+9216];
	add.s64 	%rd396, %rd32, %rd25;
	shl.b64 	%rd397, %rd396, 2;
	add.s64 	%rd398, %rd24, %rd397;
	st.global.u32 	[%rd398+9216], %r2027;
$L__BB132_312:
	bar.warp.sync 	-1;
	shl.b32 	%r2028, %r359, 3;
	add.s32 	%r2030, %r1939, %r2028;
	ld.shared.u64 	%rd33, [%r2030+26112];
	add.s32 	%r2031, %r437, 2688;
	setp.ge.s32 	%p195, %r2031, %r439;
	@%p195 bra 	$L__BB132_314;
	ld.shared.u32 	%r2032, [%r438+10752];
	add.s64 	%rd399, %rd33, %rd25;
	shl.b64 	%rd400, %rd399, 2;
	add.s64 	%rd401, %rd24, %rd400;
	st.global.u32 	[%rd401+10752], %r2032;
$L__BB132_314:
	bar.warp.sync 	-1;
	shl.b32 	%r2033, %r360, 3;
	add.s32 	%r2035, %r1939, %r2033;
	ld.shared.u64 	%rd34, [%r2035+26112];
	or.b32  	%r2036, %r437, 3072;
	setp.ge.s32 	%p196, %r2036, %r439;
	@%p196 bra 	$L__BB132_316;
	ld.shared.u32 	%r2037, [%r438+12288];
	add.s64 	%rd402, %rd34, %rd25;
	shl.b64 	%rd403, %rd402, 2;
	add.s64 	%rd404, %rd24, %rd403;
	st.global.u32 	[%rd404+12288], %r2037;
$L__BB132_316:
	bar.warp.sync 	-1;
	shl.b32 	%r2038, %r361, 3;
	add.s32 	%r2040, %r1939, %r2038;
	ld.shared.u64 	%rd35, [%r2040+26112];
	add.s32 	%r2041, %r437, 3456;
	setp.ge.s32 	%p197, %r2041, %r439;
	@%p197 bra 	$L__BB132_318;
	ld.shared.u32 	%r2042, [%r438+13824];
	add.s64 	%rd405, %rd35, %rd25;
	shl.b64 	%rd406, %rd405, 2;
	add.s64 	%rd407, %rd24, %rd406;
	st.global.u32 	[%rd407+13824], %r2042;
$L__BB132_318:
	bar.warp.sync 	-1;
	shl.b32 	%r2043, %r362, 3;
	add.s32 	%r2045, %r1939, %r2043;
	ld.shared.u64 	%rd36, [%r2045+26112];
	add.s32 	%r2046, %r437, 3840;
	setp.ge.s32 	%p198, %r2046, %r439;
	@%p198 bra 	$L__BB132_320;
	ld.shared.u32 	%r2047, [%r438+15360];
	add.s64 	%rd408, %rd36, %rd25;
	shl.b64 	%rd409, %rd408, 2;
	add.s64 	%rd410, %rd24, %rd409;
	st.global.u32 	[%rd410+15360], %r2047;
$L__BB132_320:
	bar.warp.sync 	-1;
	shl.b32 	%r2048, %r363, 3;
	add.s32 	%r2050, %r1939, %r2048;
	ld.shared.u64 	%rd37, [%r2050+26112];
	add.s32 	%r2051, %r437, 4224;
	setp.ge.s32 	%p199, %r2051, %r439;
	@%p199 bra 	$L__BB132_322;
	ld.shared.u32 	%r2052, [%r438+16896];
	add.s64 	%rd411, %rd37, %rd25;
	shl.b64 	%rd412, %rd411, 2;
	add.s64 	%rd413, %rd24, %rd412;
	st.global.u32 	[%rd413+16896], %r2052;
$L__BB132_322:
	bar.warp.sync 	-1;
	shl.b32 	%r2053, %r364, 3;
	add.s32 	%r2055, %r1939, %r2053;
	ld.shared.u64 	%rd38, [%r2055+26112];
	add.s32 	%r2056, %r437, 4608;
	setp.ge.s32 	%p200, %r2056, %r439;
	@%p200 bra 	$L__BB132_324;
	ld.shared.u32 	%r2057, [%r438+18432];
	add.s64 	%rd414, %rd38, %rd25;
	shl.b64 	%rd415, %rd414, 2;
	add.s64 	%rd416, %rd24, %rd415;
	st.global.u32 	[%rd416+18432], %r2057;
$L__BB132_324:
	bar.warp.sync 	-1;
	shl.b32 	%r2058, %r365, 3;
	add.s32 	%r2060, %r1939, %r2058;
	ld.shared.u64 	%rd39, [%r2060+26112];
	add.s32 	%r2061, %r437, 4992;
	setp.ge.s32 	%p201, %r2061, %r439;
	@%p201 bra 	$L__BB132_326;
	ld.shared.u32 	%r2062, [%r438+19968];
	add.s64 	%rd417, %rd39, %rd25;
	shl.b64 	%rd418, %rd417, 2;
	add.s64 	%rd419, %rd24, %rd418;
	st.global.u32 	[%rd419+19968], %r2062;
$L__BB132_326:
	bar.warp.sync 	-1;
	shl.b32 	%r2063, %r366, 3;
	add.s32 	%r2065, %r1939, %r2063;
	ld.shared.u64 	%rd40, [%r2065+26112];
	add.s32 	%r2066, %r437, 5376;
	setp.ge.s32 	%p202, %r2066, %r439;
	@%p202 bra 	$L__BB132_328;
	ld.shared.u32 	%r2067, [%r438+21504];
	add.s64 	%rd420, %rd40, %rd25;
	shl.b64 	%rd421, %rd420, 2;
	add.s64 	%rd422, %rd24, %rd421;
	st.global.u32 	[%rd422+21504], %r2067;
$L__BB132_328:
	bar.warp.sync 	-1;
	shl.b32 	%r2068, %r367, 3;
	add.s32 	%r2070, %r1939, %r2068;
	ld.shared.u64 	%rd41, [%r2070+26112];
	add.s32 	%r2071, %r437, 5760;
	setp.ge.s32 	%p203, %r2071, %r439;
	@%p203 bra 	$L__BB132_330;
	ld.shared.u32 	%r2072, [%r438+23040];
	add.s64 	%rd423, %rd41, %rd25;
	shl.b64 	%rd424, %rd423, 2;
	add.s64 	%rd425, %rd24, %rd424;
	st.global.u32 	[%rd425+23040], %r2072;
$L__BB132_330:
	bar.warp.sync 	-1;
	shl.b32 	%r2073, %r368, 3;
	add.s32 	%r2075, %r1939, %r2073;
	ld.shared.u64 	%rd426, [%r2075+26112];
	add.s64 	%rd42, %rd426, %rd25;
	or.b32  	%r2076, %r437, 6144;
	setp.ge.s32 	%p204, %r2076, %r439;
	@%p204 bra 	$L__BB132_332;
	ld.shared.u32 	%r2077, [%r438+24576];
	shl.b64 	%rd427, %rd42, 2;
	add.s64 	%rd428, %rd24, %rd427;
	st.global.u32 	[%rd428+24576], %r2077;
$L__BB132_332:
	bar.warp.sync 	-1;
$L__BB132_333:
	ret;

}
	// .globl	_ZN3cub18CUB_300001_SM_10006detail10radix_sort31DeviceRadixSortSingleTileKernelINS1_5radix10policy_hubIiNS0_8NullTypeEyE10Policy1000ELNS0_9SortOrderE0EiS6_yNS1_21identity_decomposer_tEEEvPKT1_PSB_PKT2_PSF_T3_iiT4_
.visible .entry _ZN3cub18CUB_300001_SM_10006detail10radix_sort31DeviceRadixSortSingleTileKernelINS1_5radix10policy_hubIiNS0_8NullTypeEyE10Policy1000ELNS0_9SortOrderE0EiS6_yNS1_21identity_decomposer_tEEEvPKT1_PSB_PKT2_PSF_T3_iiT4_(
	.param .u64 .ptr .align 1 _ZN3cub18CUB_300001_SM_10006detail10radix_sort31DeviceRadixSortSingleTileKernelINS1_5radix10policy_hubIiNS0_8NullTypeEyE10Policy1000ELNS0_9SortOrderE0EiS6_yNS1_21identity_decomposer_tEEEvPKT1_PSB_PKT2_PSF_T3_iiT4__param_0,
	.param .u64 .ptr .align 1 _ZN3cub18CUB_300001_SM_10006detail10radix_sort31DeviceRadixSortSingleTileKernelINS1_5radix10policy_hubIiNS0_8NullTypeEyE10Policy1000ELNS0_9SortOrderE0EiS6_yNS1_21identity_decomposer_tEEEvPKT1_PSB_PKT2_PSF_T3_iiT4__param_1,
	.param .u64 .ptr .align 1 _ZN3cub18CUB_300001_SM_10006detail10radix_sort31DeviceRadixSortSingleTileKernelINS1_5radix10policy_hubIiNS0_8NullTypeEyE10Policy1000ELNS0_9SortOrderE0EiS6_yNS1_21identity_decomposer_tEEEvPKT1_PSB_PKT2_PSF_T3_iiT4__param_2,
	.param .u64 .ptr .align 1 _ZN3cub18CUB_300001_SM_10006detail10radix_sort31DeviceRadixSortSingleTileKernelINS1_5radix10policy_hubIiNS0_8NullTypeEyE10Policy1000ELNS0_9SortOrderE0EiS6_yNS1_21identity_decomposer_tEEEvPKT1_PSB_PKT2_PSF_T3_iiT4__param_3,
	.param .u64 _ZN3cub18CUB_300001_SM_10006detail10radix_sort31DeviceRadixSortSingleTileKernelINS1_5radix10policy_hubIiNS0_8NullTypeEyE10Policy1000ELNS0_9SortOrderE0EiS6_yNS1_21identity_decomposer_tEEEvPKT1_PSB_PKT2_PSF_T3_iiT4__param_4,
	.param .u32 _ZN3cub18CUB_300001_SM_10006detail10radix_sort31DeviceRadixSortSingleTileKernelINS1_5radix10policy_hubIiNS0_8NullTypeEyE10Policy1000ELNS0_9SortOrderE0EiS6_yNS1_21identity_decomposer_tEEEvPKT1_PSB_PKT2_PSF_T3_iiT4__param_5,
	.param .u32 _ZN3cub18CUB_300001_SM_10006detail10radix_sort31DeviceRadixSortSingleTileKernelINS1_5radix10policy_hubIiNS0_8NullTypeEyE10Policy1000ELNS0_9SortOrderE0EiS6_yNS1_21identity_decomposer_tEEEvPKT1_PSB_PKT2_PSF_T3_iiT4__param_6,
	.param .align 1 .b8 _ZN3cub18CUB_300001_SM_10006detail10radix_sort31DeviceRadixSortSingleTileKernelINS1_5radix10policy_hubIiNS0_8NullTypeEyE10Policy1000ELNS0_9SortOrderE0EiS6_yNS1_21identity_decomposer_tEEEvPKT1_PSB_PKT2_PSF_T3_iiT4__param_7[1]
)
.maxntid 256
.minnctapersm 1
{
	.reg .pred 	%p<52>;
	.reg .b16 	%rs<39>;
	.reg .b32 	%r<744>;
	.reg .b64 	%rd<29>;
	// demoted variable
	.shared .align 16 .b8 _ZZN3cub18CUB_300001_SM_10006detail10radix_sort31DeviceRadixSortSingleTileKernelINS1_5radix10policy_hubIiNS0_8NullTypeEyE10Policy1000ELNS0_9SortOrderE0EiS6_yNS1_21identity_decomposer_tEEEvPKT1_PSB_PKT2_PSF_T3_iiT4_E12temp_storage[33856];
	ld.param.u64 	%rd5, [_ZN3cub18CUB_300001_SM_10006detail10radix_sort31DeviceRadixSortSingleTileKernelINS1_5radix10policy_hubIiNS0_8NullTypeEyE10Policy1000ELNS0_9SortOrderE0EiS6_yNS1_21identity_decomposer_tEEEvPKT1_PSB_PKT2_PSF_T3_iiT4__param_0];
	ld.param.u64 	%rd3, [_ZN3cub18CUB_300001_SM_10006detail10radix_sort31DeviceRadixSortSingleTileKernelINS1_5radix10policy_hubIiNS0_8NullTypeEyE10Policy1000ELNS0_9SortOrderE0EiS6_yNS1_21identity_decomposer_tEEEvPKT1_PSB_PKT2_PSF_T3_iiT4__param_1];
	ld.param.u64 	%rd4, [_ZN3cub18CUB_300001_SM_10006detail10radix_sort31DeviceRadixSortSingleTileKernelINS1_5radix10policy_hubIiNS0_8NullTypeEyE10Policy1000ELNS0_9SortOrderE0EiS6_yNS1_21identity_decomposer_tEEEvPKT1_PSB_PKT2_PSF_T3_iiT4__param_4];
	ld.param.u32 	%r189, [_ZN3cub18CUB_300001_SM_10006detail10radix_sort31DeviceRadixSortSingleTileKernelINS1_5radix10policy_hubIiNS0_8NullTypeEyE10Policy1000ELNS0_9SortOrderE0EiS6_yNS1_21identity_decomposer_tEEEvPKT1_PSB_PKT2_PSF_T3_iiT4__param_5];
	ld.param.u32 	%r190, [_ZN3cub18CUB_300001_SM_10006detail10radix_sort31DeviceRadixSortSingleTileKernelINS1_5radix10policy_hubIiNS0_8NullTypeEyE10Policy1000ELNS0_9SortOrderE0EiS6_yNS1_21identity_decomposer_tEEEvPKT1_PSB_PKT2_PSF_T3_iiT4__param_6];
	cvta.to.global.u64 	%rd6, %rd5;
	cvt.u32.u64 	%r1, %rd4;
	mov.u32 	%r2, %tid.x;
	mul.lo.s32 	%r3, %r2, 19;
	setp.ge.s32 	%p1, %r3, %r1;
	mul.wide.u32 	%rd7, %r3, 4;
	add.s64 	%rd1, %rd6, %rd7;
	mov.b32 	%r741, -1;
	@%p1 bra 	$L__BB133_2;
	ld.global.u32 	%r192, [%rd1];
	xor.b32  	%r741, %r192, -2147483648;
$L__BB133_2:
	add.s32 	%r194, %r3, 1;
	setp.ge.s32 	%p2, %r194, %r1;
	mov.b32 	%r740, -1;
	@%p2 bra 	$L__BB133_4;
	ld.global.u32 	%r195, [%rd1+4];
	xor.b32  	%r740, %r195, -2147483648;
$L__BB133_4:
	add.s32 	%r197, %r3, 2;
	setp.ge.s32 	%p3, %r197, %r1;
	mov.b32 	%r739, -1;
	@%p3 bra 	$L__BB133_6;
	ld.global.u32 	%r198, [%rd1+8];
	xor.b32  	%r739, %r198, -2147483648;
$L__BB133_6:
	add.s32 	%r200, %r3, 3;
	setp.ge.s32 	%p4, %r200, %r1;
	mov.b32 	%r738, -1;
	@%p4 bra 	$L__BB133_8;
	ld.global.u32 	%r201, [%rd1+12];
	xor.b32  	%r738, %r201, -2147483648;
$L__BB133_8:
	add.s32 	%r203, %r3, 4;
	setp.ge.s32 	%p5, %r203, %r1;
	mov.b32 	%r737, -1;
	@%p5 bra 	$L__BB133_10;
	ld.global.u32 	%r204, [%rd1+16];
	xor.b32  	%r737, %r204, -2147483648;
$L__BB133_10:
	add.s32 	%r206, %r3, 5;
	setp.ge.s32 	%p6, %r206, %r1;
	mov.b32 	%r736, -1;
	@%p6 bra 	$L__BB133_12;
	ld.global.u32 	%r207, [%rd1+20];
	xor.b32  	%r736, %r207, -2147483648;
$L__BB133_12:
	add.s32 	%r209, %r3, 6;
	setp.ge.s32 	%p7, %r209, %r1;
	mov.b32 	%r735, -1;
	@%p7 bra 	$L__BB133_14;
	ld.global.u32 	%r210, [%rd1+24];
	xor.b32  	%r735, %r210, -2147483648;
$L__BB133_14:
	add.s32 	%r212, %r3, 7;
	setp.ge.s32 	%p8, %r212, %r1;
	mov.b32 	%r734, -1;
	@%p8 bra 	$L__BB133_16;
	ld.global.u32 	%r213, [%rd1+28];
	xor.b32  	%r734, %r213, -2147483648;
$L__BB133_16:
	add.s32 	%r215, %r3, 8;
	setp.ge.s32 	%p9, %r215, %r1;
	mov.b32 	%r733, -1;
	@%p9 bra 	$L__BB133_18;
	ld.global.u32 	%r216, [%rd1+32];
	xor.b32  	%r733, %r216, -2147483648;
$L__BB133_18:
	add.s32 	%r218, %r3, 9;
	setp.ge.s32 	%p10, %r218, %r1;
	mov.b32 	%r732, -1;
	@%p10 bra 	$L__BB133_20;
	ld.global.u32 	%r219, [%rd1+36];
	xor.b32  	%r732, %r219, -2147483648;
$L__BB133_20:
	add.s32 	%r221, %r3, 10;
	setp.ge.s32 	%p11, %r221, %r1;
	mov.b32 	%r731, -1;
	@%p11 bra 	$L__BB133_22;
	ld.global.u32 	%r222, [%rd1+40];
	xor.b32  	%r731, %r222, -2147483648;
$L__BB133_22:
	add.s32 	%r224, %r3, 11;
	setp.ge.s32 	%p12, %r224, %r1;
	mov.b32 	%r730, -1;
	@%p12 bra 	$L__BB133_24;
	ld.global.u32 	%r225, [%rd1+44];
	xor.b32  	%r730, %r225, -2147483648;
$L__BB133_24:
	add.s32 	%r227, %r3, 12;
	setp.ge.s32 	%p13, %r227, %r1;
	mov.b32 	%r729, -1;
	@%p13 bra 	$L__BB133_26;
	ld.global.u32 	%r228, [%rd1+48];
	xor.b32  	%r729, %r228, -2147483648;
$L__BB133_26:
	add.s32 	%r230, %r3, 13;
	setp.ge.s32 	%p14, %r230, %r1;
	mov.b32 	%r728, -1;
	@%p14 bra 	$L__BB133_28;
	ld.global.u32 	%r231, [%rd1+52];
	xor.b32  	%r728, %r231, -2147483648;
$L__BB133_28:
	add.s32 	%r233, %r3, 14;
	setp.ge.s32 	%p15, %r233, %r1;
	mov.b32 	%r727, -1;
	@%p15 bra 	$L__BB133_30;
	ld.global.u32 	%r234, [%rd1+56];
	xor.b32  	%r727, %r234, -2147483648;
$L__BB133_30:
	add.s32 	%r236, %r3, 15;
	setp.ge.s32 	%p16, %r236, %r1;
	mov.b32 	%r726, -1;
	@%p16 bra 	$L__BB133_32;
	ld.global.u32 	%r237, [%rd1+60];
	xor.b32  	%r726, %r237, -2147483648;
$L__BB133_32:
	add.s32 	%r239, %r3, 16;
	setp.ge.s32 	%p17, %r239, %r1;
	mov.b32 	%r725, -1;
	@%p17 bra 	$L__BB133_34;
	ld.global.u32 	%r240, [%rd1+64];
	xor.b32  	%r725, %r240, -2147483648;
$L__BB133_34:
	add.s32 	%r242, %r3, 17;
	setp.ge.s32 	%p18, %r242, %r1;
	mov.b32 	%r724, -1;
	@%p18 bra 	$L__BB133_36;
	ld.global.u32 	%r243, [%rd1+68];
	xor.b32  	%r724, %r243, -2147483648;
$L__BB133_36:
	add.s32 	%r245, %r3, 18;
	setp.ge.s32 	%p19, %r245, %r1;
	mov.b32 	%r723, -1;
	@%p19 bra 	$L__BB133_38;
	ld.global.u32 	%r246, [%rd1+72];
	xor.b32  	%r723, %r246, -2147483648;
$L__BB133_38:
	bar.sync 	0;
	shr.u32 	%r42, %r2, 5;
	shl.b32 	%r248, %r2, 2;
	mov.u32 	%r249, _ZZN3cub18CUB_300001_SM_10006detail10radix_sort31DeviceRadixSortSingleTileKernelINS1_5radix10policy_hubIiNS0_8NullTypeEyE10Policy1000ELNS0_9SortOrderE0EiS6_yNS1_21identity_decomposer_tEEEvPKT1_PSB_PKT2_PSF_T3_iiT4_E12temp_storage;
	add.s32 	%r43, %r249, %r248;
	shl.b32 	%r250, %r2, 7;
	add.s32 	%r44, %r43, %r250;
	shl.b32 	%r251, %r42, 2;
	add.s32 	%r252, %r249, %r251;
	add.s32 	%r45, %r252, 33792;
	mad.lo.s32 	%r46, %r2, -56, %r44;
	add.s32 	%r722, %r189, 6;
	sub.s32 	%r721, %r190, %r189;
$L__BB133_39:
	add.s32 	%r312, %r722, -6;
	min.s32 	%r255, %r721, 6;
	mov.b32 	%r341, 0;
	st.shared.u32 	[%r43], %r341;
	st.shared.u32 	[%r43+1024], %r341;
	st.shared.u32 	[%r43+2048], %r341;
	st.shared.u32 	[%r43+3072], %r341;
	st.shared.u32 	[%r43+4096], %r341;
	st.shared.u32 	[%r43+5120], %r341;
	st.shared.u32 	[%r43+6144], %r341;
	st.shared.u32 	[%r43+7168], %r341;
	st.shared.u32 	[%r43+8192], %r341;
	st.shared.u32 	[%r43+9216], %r341;
	st.shared.u32 	[%r43+10240], %r341;
	st.shared.u32 	[%r43+11264], %r341;
	st.shared.u32 	[%r43+12288], %r341;
	st.shared.u32 	[%r43+13312], %r341;
	st.shared.u32 	[%r43+14336], %r341;
	st.shared.u32 	[%r43+15360], %r341;
	st.shared.u32 	[%r43+16384], %r341;
	st.shared.u32 	[%r43+17408], %r341;
	st.shared.u32 	[%r43+18432], %r341;
	st.shared.u32 	[%r43+19456], %r341;
	st.shared.u32 	[%r43+20480], %r341;
	st.shared.u32 	[%r43+21504], %r341;
	st.shared.u32 	[%r43+22528], %r341;
	st.shared.u32 	[%r43+23552], %r341;
	st.shared.u32 	[%r43+24576], %r341;
	st.shared.u32 	[%r43+25600], %r341;
	st.shared.u32 	[%r43+26624], %r341;
	st.shared.u32 	[%r43+27648], %r341;
	st.shared.u32 	[%r43+28672], %r341;
	st.shared.u32 	[%r43+29696], %r341;
	st.shared.u32 	[%r43+30720], %r341;
	st.shared.u32 	[%r43+31744], %r341;
	st.shared.u32 	[%r43+32768], %r341;
	// begin inline asm
	bmsk.clamp.b32 %r253, %r341, %r255;
	// end inline asm
	// begin inline asm
	shr.b32 %r256, %r741, %r312;
	// end inline asm
	and.b32  	%r344, %r253, %r256;
	shl.b32 	%r345, %r344, 10;
	and.b32  	%r346, %r345, 31744;
	add.s32 	%r347, %r43, %r346;
	shr.u32 	%r348, %r344, 4;
	and.b32  	%r349, %r348, 268435454;
	add.s32 	%r71, %r347, %r349;
	ld.shared.u16 	%rs1, [%r71];
	add.s16 	%rs20, %rs1, 1;
	st.shared.u16 	[%r71], %rs20;
	// begin inline asm
	shr.b32 %r259, %r740, %r312;
	// end inline asm
	and.b32  	%r350, %r253, %r259;
	shl.b32 	%r351, %r350, 10;
	and.b32  	%r352, %r351, 31744;
	add.s32 	%r353, %r43, %r352;
	shr.u32 	%r354, %r350, 4;
	and.b32  	%r355, %r354, 268435454;
	add.s32 	%r72, %r353, %r355;
	ld.shared.u16 	%rs2, [%r72];
	add.s16 	%rs21, %rs2, 1;
	st.shared.u16 	[%r72], %rs21;
	// begin inline asm
	shr.b32 %r262, %r739, %r312;
	// end inline asm
	and.b32  	%r356, %r253, %r262;
	shl.b32 	%r357, %r356, 10;
	and.b32  	%r358, %r357, 31744;
	add.s32 	%r359, %r43, %r358;
	shr.u32 	%r360, %r356, 4;
	and.b32  	%r361, %r360, 268435454;
	add.s32 	%r73, %r359, %r361;
	ld.shared.u16 	%rs3, [%r73];
	add.s16 	%rs22, %rs3, 1;
	st.shared.u16 	[%r73], %rs22;
	// begin inline asm
	shr.b32 %r265, %r738, %r312;
	// end inline asm
	and.b32  	%r362, %r253, %r265;
	shl.b32 	%r363, %r362, 10;
	and.b32  	%r364, %r363, 31744;
	add.s32 	%r365, %r43, %r364;
	shr.u32 	%r366, %r362, 4;
	and.b32  	%r367, %r366, 268435454;
	add.s32 	%r74, %r365, %r367;
	ld.shared.u16 	%rs4, [%r74];
	add.s16 	%rs23, %rs4, 1;
	st.shared.u16 	[%r74], %rs23;
	// begin inline asm
	shr.b32 %r268, %r737, %r312;
	// end inline asm
	and.b32  	%r368, %r253, %r268;
	shl.b32 	%r369, %r368, 10;
	and.b32  	%r370, %r369, 31744;
	add.s32 	%r371, %r43, %r370;
	shr.u32 	%r372, %r368, 4;
	and.b32  	%r373, %r372, 268435454;
	add.s32 	%r75, %r371, %r373;
	ld.shared.u16 	%rs5, [%r75];
	add.s16 	%rs24, %rs5, 1;
	st.shared.u16 	[%r75], %rs24;
	// begin inline asm
	shr.b32 %r271, %r736, %r312;
	// end inline asm
	and.b32  	%r374, %r253, %r271;
	shl.b32 	%r375, %r374, 10;
	and.b32  	%r376, %r375, 31744;
	add.s32 	%r377, %r43, %r376;
	shr.u32 	%r378, %r374, 4;
	and.b32  	%r379, %r378, 268435454;
	add.s32 	%r76, %r377, %r379;
	ld.shared.u16 	%rs6, [%r76];
	add.s16 	%rs25, %rs6, 1;
	st.shared.u16 	[%r76], %rs25;
	// begin inline asm
	shr.b32 %r274, %r735, %r312;
	// end inline asm
	and.b32  	%r380, %r253, %r274;
	shl.b32 	%r381, %r380, 10;
	and.b32  	%r382, %r381, 31744;
	add.s32 	%r383, %r43, %r382;
	shr.u32 	%r384, %r380, 4;
	and.b32  	%r385, %r384, 268435454;
	add.s32 	%r77, %r383, %r385;
	ld.shared.u16 	%rs7, [%r77];
	add.s16 	%rs26, %rs7, 1;
	st.shared.u16 	[%r77], %rs26;
	// begin inline asm
	shr.b32 %r277, %r734, %r312;
	// end inline asm
	and.b32  	%r386, %r253, %r277;
	shl.b32 	%r387, %r386, 10;
	and.b32  	%r388, %r387, 31744;
	add.s32 	%r389, %r43, %r388;
	shr.u32 	%r390, %r386, 4;
	and.b32  	%r391, %r390, 268435454;
	add.s32 	%r78, %r389, %r391;
	ld.shared.u16 	%rs8, [%r78];
	add.s16 	%rs27, %rs8, 1;
	st.shared.u16 	[%r78], %rs27;
	// begin inline asm
	shr.b32 %r280, %r733, %r312;
	// end inline asm
	and.b32  	%r392, %r253, %r280;
	shl.b32 	%r393, %r392, 10;
	and.b32  	%r394, %r393, 31744;
	add.s32 	%r395, %r43, %r394;
	shr.u32 	%r396, %r392, 4;
	and.b32  	%r397, %r396, 268435454;
	add.s32 	%r79, %r395, %r397;
	ld.shared.u16 	%rs9, [%r79];
	add.s16 	%rs28, %rs9, 1;
	st.shared.u16 	[%r79], %rs28;
	// begin inline asm
	shr.b32 %r283, %r732, %r312;
	// end inline asm
	and.b32  	%r398, %r253, %r283;
	shl.b32 	%r399, %r398, 10;
	and.b32  	%r400, %r399, 31744;
	add.s32 	%r401, %r43, %r400;
	shr.u32 	%r402, %r398, 4;
	and.b32  	%r403, %r402, 268435454;
	add.s32 	%r80, %r401, %r403;
	ld.shared.u16 	%rs10, [%r80];
	add.s16 	%rs29, %rs10, 1;
	st.shared.u16 	[%r80], %rs29;
	// begin inline asm
	shr.b32 %r286, %r731, %r312;
	// end inline asm
	and.b32  	%r404, %r253, %r286;
	shl.b32 	%r405, %r404, 10;
	and.b32  	%r406, %r405, 31744;
	add.s32 	%r407, %r43, %r406;
	shr.u32 	%r408, %r404, 4;
	and.b32  	%r409, %r408, 268435454;
	add.s32 	%r81, %r407, %r409;
	ld.shared.u16 	%rs11, [%r81];
	add.s16 	%rs30, %rs11, 1;
	st.shared.u16 	[%r81], %rs30;
	// begin inline asm
	shr.b32 %r289, %r730, %r312;
	// end inline asm
	and.b32  	%r410, %r253, %r289;
	shl.b32 	%r411, %r410, 10;
	and.b32  	%r412, %r411, 31744;
	add.s32 	%r413, %r43, %r412;
	shr.u32 	%r414, %r410, 4;
	and.b32  	%r415, %r414, 268435454;
	add.s32 	%r82, %r413, %r415;
	ld.shared.u16 	%rs12, [%r82];
	add.s16 	%rs31, %rs12, 1;
	st.shared.u16 	[%r82], %rs31;
	// begin inline asm
	shr.b32 %r292, %r729, %r312;
	// end inline asm
	and.b32  	%r416, %r253, %r292;
	shl.b32 	%r417, %r416, 10;
	and.b32  	%r418, %r417, 31744;
	add.s32 	%r419, %r43, %r418;
	shr.u32 	%r420, %r416, 4;
	and.b32  	%r421, %r420, 268435454;
	add.s32 	%r83, %r419, %r421;
	ld.shared.u16 	%rs13, [%r83];
	add.s16 	%rs32, %rs13, 1;
	st.shared.u16 	[%r83], %rs32;
	// begin inline asm
	shr.b32 %r295, %r728, %r312;
	// end inline asm
	and.b32  	%r422, %r253, %r295;
	shl.b32 	%r423, %r422, 10;
	and.b32  	%r424, %r423, 31744;
	add.s32 	%r425, %r43, %r424;
	shr.u32 	%r426, %r422, 4;
	and.b32  	%r427, %r426, 268435454;
	add.s32 	%r84, %r425, %r427;
	ld.shared.u16 	%rs14, [%r84];
	add.s16 	%rs33, %rs14, 1;
	st.shared.u16 	[%r84], %rs33;
	// begin inline asm
	shr.b32 %r298, %r727, %r312;
	// end inline asm
	and.b32  	%r428, %r253, %r298;
	shl.b32 	%r429, %r428, 10;
	and.b32  	%r430, %r429, 31744;
	add.s32 	%r431, %r43, %r430;
	shr.u32 	%r432, %r428, 4;
	and.b32  	%r433, %r432, 268435454;
	add.s32 	%r85, %r431, %r433;
	ld.shared.u16 	%rs15, [%r85];
	add.s16 	%rs34, %rs15, 1;
	st.shared.u16 	[%r85], %rs34;
	// begin inline asm
	shr.b32 %r301, %r726, %r312;
	// end inline asm
	and.b32  	%r434, %r253, %r301;
	shl.b32 	%r435, %r434, 10;
	and.b32  	%r436, %r435, 31744;
	add.s32 	%r437, %r43, %r436;
	shr.u32 	%r438, %r434, 4;
	and.b32  	%r439, %r438, 268435454;
	add.s32 	%r86, %r437, %r439;
	ld.shared.u16 	%rs16, [%r86];
	add.s16 	%rs35, %rs16, 1;
	st.shared.u16 	[%r86], %rs35;
	// begin inline asm
	shr.b32 %r304, %r725, %r312;
	// end inline asm
	and.b32  	%r440, %r253, %r304;
	shl.b32 	%r441, %r440, 10;
	and.b32  	%r442, %r441, 31744;
	add.s32 	%r443, %r43, %r442;
	shr.u32 	%r444, %r440, 4;
	and.b32  	%r445, %r444, 268435454;
	add.s32 	%r87, %r443, %r445;
	ld.shared.u16 	%rs17, [%r87];
	add.s16 	%rs36, %rs17, 1;
	st.shared.u16 	[%r87], %rs36;
	// begin inline asm
	shr.b32 %r307, %r724, %r312;
	// end inline asm
	and.b32  	%r446, %r253, %r307;
	shl.b32 	%r447, %r446, 10;
	and.b32  	%r448, %r447, 31744;
	add.s32 	%r449, %r43, %r448;
	shr.u32 	%r450, %r446, 4;
	and.b32  	%r451, %r450, 268435454;
	add.s32 	%r88, %r449, %r451;
	ld.shared.u16 	%rs18, [%r88];
	add.s16 	%rs37, %rs18, 1;
	st.shared.u16 	[%r88], %rs37;
	// begin inline asm
	shr.b32 %r310, %r723, %r312;
	// end inline asm
	and.b32  	%r452, %r253, %r310;
	shl.b32 	%r453, %r452, 10;
	and.b32  	%r454, %r453, 31744;
	add.s32 	%r455, %r43, %r454;
	shr.u32 	%r456, %r452, 4;
	and.b32  	%r457, %r456, 268435454;
	add.s32 	%r89, %r455, %r457;
	ld.shared.u16 	%rs19, [%r89];
	add.s16 	%rs38, %rs19, 1;
	st.shared.u16 	[%r89], %rs38;
	bar.sync 	0;
	ld.shared.u32 	%r90, [%r44];
	ld.shared.u32 	%r458, [%r44+4];
	ld.shared.u32 	%r459, [%r44+8];
	ld.shared.u32 	%r460, [%r44+12];
	ld.shared.u32 	%r461, [%r44+16];
	ld.shared.u32 	%r462, [%r44+20];
	ld.shared.u32 	%r463, [%r44+24];
	ld.shared.u32 	%r464, [%r44+28];
	ld.shared.u32 	%r465, [%r44+32];
	ld.shared.u32 	%r466, [%r44+36];
	ld.shared.u32 	%r467, [%r44+40];
	ld.shared.u32 	%r468, [%r44+44];
	ld.shared.u32 	%r469, [%r44+48];
	ld.shared.u32 	%r470, [%r44+52];
	ld.shared.u32 	%r471, [%r44+56];
	ld.shared.u32 	%r472, [%r44+60];
	ld.shared.u32 	%r473, [%r44+64];
	ld.shared.u32 	%r474, [%r44+68];
	ld.shared.u32 	%r475, [%r44+72];
	ld.shared.u32 	%r476, [%r44+76];
	ld.shared.u32 	%r477, [%r44+80];
	ld.shared.u32 	%r478, [%r44+84];
	ld.shared.u32 	%r479, [%r44+88];
	ld.shared.u32 	%r480, [%r44+92];
	ld.shared.u32 	%r481, [%r44+96];
	ld.shared.u32 	%r482, [%r44+100];
	ld.shared.u32 	%r483, [%r44+104];
	ld.shared.u32 	%r484, [%r44+108];
	ld.shared.u32 	%r485, [%r44+112];
	ld.shared.u32 	%r486, [%r44+116];
	ld.shared.u32 	%r487, [%r44+120];
	ld.shared.u32 	%r488, [%r44+124];
	ld.shared.u32 	%r489, [%r44+128];
	add.s32 	%r91, %r458, %r90;
	add.s32 	%r92, %r459, %r91;
	add.s32 	%r93, %r460, %r92;
	add.s32 	%r94, %r461, %r93;
	add.s32 	%r95, %r462, %r94;
	add.s32 	%r96, %r463, %r95;
	add.s32 	%r97, %r464, %r96;
	add.s32 	%r98, %r465, %r97;
	add.s32 	%r99, %r466, %r98;
	add.s32 	%r100, %r467, %r99;
	add.s32 	%r101, %r468, %r100;
	add.s32 	%r102, %r469, %r101;
	add.s32 	%r103, %r470, %r102;
	add.s32 	%r104, %r471, %r103;
	add.s32 	%r105, %r472, %r104;
	add.s32 	%r106, %r473, %r105;
	add.s32 	%r107, %r474, %r106;
	add.s32 	%r108, %r475, %r107;
	add.s32 	%r109, %r476, %r108;
	add.s32 	%r110, %r477, %r109;
	add.s32 	%r111, %r478, %r110;
	add.s32 	%r112, %r479, %r111;
	add.s32 	%r113, %r480, %r112;
	add.s32 	%r114, %r481, %r113;
	add.s32 	%r115, %r482, %r114;
	add.s32 	%r116, %r483, %r115;
	add.s32 	%r117, %r484, %r116;
	add.s32 	%r118, %r485, %r117;
	add.s32 	%r119, %r486, %r118;
	add.s32 	%r120, %r487, %r119;
	add.s32 	%r121, %r488, %r120;
	add.s32 	%r318, %r489, %r121;
	// begin inline asm
	mov.u32 %r313, %laneid;
	// end inline asm
	mov.b32 	%r316, 1;
	mov.b32 	%r343, -1;
	// begin inline asm
	{  .reg .u32 r0;  .reg .pred p;  shfl.sync.up.b32 r0|p, %r318, %r316, %r341, %r343;  @p add.u32 r0, r0, %r318;  mov.u32 %r314, r0;}
	// end inline asm
	mov.b32 	%r322, 2;
	// begin inline asm
	{  .reg .u32 r0;  .reg .pred p;  shfl.sync.up.b32 r0|p, %r314, %r322, %r341, %r343;  @p add.u32 r0, r0, %r314;  mov.u32 %r320, r0;}
	// end inline asm
	mov.b32 	%r328, 4;
	// begin inline asm
	{  .reg .u32 r0;  .reg .pred p;  shfl.sync.up.b32 r0|p, %r320, %r328, %r341, %r343;  @p add.u32 r0, r0, %r320;  mov.u32 %r326, r0;}
	// end inline asm
	mov.b32 	%r334, 8;
	// begin inline asm
	{  .reg .u32 r0;  .reg .pred p;  shfl.sync.up.b32 r0|p, %r326, %r334, %r341, %r343;  @p add.u32 r0, r0, %r326;  mov.u32 %r332, r0;}
	// end inline asm
	mov.b32 	%r340, 16;
	// begin inline asm
	{  .reg .u32 r0;  .reg .pred p;  shfl.sync.up.b32 r0|p, %r332, %r340, %r341, %r343;  @p add.u32 r0, r0, %r332;  mov.u32 %r338, r0;}
	// end inline asm
	setp.ne.s32 	%p20, %r313, 31;
	@%p20 bra 	$L__BB133_41;
	st.shared.u32 	[%r45], %r338;
$L__BB133_41:
	sub.s32 	%r490, %r338, %r318;
	setp.gt.u32 	%p21, %r2, 31;
	setp.eq.s32 	%p22, %r42, 7;
	setp.eq.s32 	%p23, %r42, 6;
	setp.eq.s32 	%p24, %r42, 5;
	setp.eq.s32 	%p25, %r42, 4;
	setp.eq.s32 	%p26, %r42, 3;
	setp.eq.s32 	%p27, %r42, 2;
	setp.eq.s32 	%p28, %r42, 1;
	bar.sync 	0;
	ld.shared.v4.u32 	{%r491, %r492, %r493, %r494}, [_ZZN3cub18CUB_300001_SM_10006detail10radix_sort31DeviceRadixSortSingleTileKernelINS1_5radix10policy_hubIiNS0_8NullTypeEyE10Policy1000ELNS0_9SortOrderE0EiS6_yNS1_21identity_decomposer_tEEEvPKT1_PSB_PKT2_PSF_T3_iiT4_E12temp_storage+33792];
	selp.b32 	%r495, %r491, %r742, %p28;
	add.s32 	%r496, %r492, %r491;
	selp.b32 	%r497, %r496, %r495, %p27;
	add.s32 	%r498, %r496, %r493;
	selp.b32 	%r499, %r498, %r497, %p26;
	add.s32 	%r500, %r498, %r494;
	selp.b32 	%r501, %r500, %r499, %p25;
	ld.shared.v4.u32 	{%r502, %r503, %r504, %r505}, [_ZZN3cub18CUB_300001_SM_10006detail10radix_sort31DeviceRadixSortSingleTileKernelINS1_5radix10policy_hubIiNS0_8NullTypeEyE10Policy1000ELNS0_9SortOrderE0EiS6_yNS1_21identity_decomposer_tEEEvPKT1_PSB_PKT2_PSF_T3_iiT4_E12temp_storage+33808];
	add.s32 	%r506, %r500, %r502;
	selp.b32 	%r507, %r506, %r501, %p24;
	add.s32 	%r508, %r506, %r503;
	selp.b32 	%r509, %r508, %r507, %p23;
	add.s32 	%r510, %r508, %r504;
	selp.b32 	%r742, %r510, %r509, %p22;
	add.s32 	%r126, %r510, %r505;
	setp.ne.s32 	%p29, %r313, 0;
	selp.b32 	%r511, %r490, 0, %p29;
	add.s32 	%r512, %r742, %r511;
	or.pred  	%p30, %p21, %p29;
	selp.b32 	%r743, %r512, %r490, %p21;
	@%p30 bra 	$L__BB133_43;
	shl.b32 	%r743, %r126, 16;
	st.shared.u32 	[_ZZN3cub18CUB_300001_SM_10006detail10radix_sort31DeviceRadixSortSingleTileKernelINS1_5radix10policy_hubIiNS0_8NullTypeEyE10Policy1000ELNS0_9SortOrderE0EiS6_yNS1_21identity_decomposer_tEEEvPKT1_PSB_PKT2_PSF_T3_iiT4_E12temp_storage+33832], %r743;
$L__BB133_43:
	setp.eq.s32 	%p31, %r2, 0;
	bar.sync 	0;
	ld.shared.u32 	%r513, [_ZZN3cub18CUB_300001_SM_10006detail10radix_sort31DeviceRadixSortSingleTileKernelINS1_5radix10policy_hubIiNS0_8NullTypeEyE10Policy1000ELNS0_9SortOrderE0EiS6_yNS1_21identity_decomposer_tEEEvPKT1_PSB_PKT2_PSF_T3_iiT4_E12temp_storage+33832];
	selp.b32 	%r514, 0, %r513, %p31;
	add.s32 	%r515, %r743, %r514;
	add.s32 	%r516, %r90, %r515;
	add.s32 	%r517, %r91, %r515;
	add.s32 	%r518, %r92, %r515;
	add.s32 	%r519, %r93, %r515;
	add.s32 	%r520, %r94, %r515;
	add.s32 	%r521, %r95, %r515;
	add.s32 	%r522, %r96, %r515;
	add.s32 	%r523, %r97, %r515;
	add.s32 	%r524, %r98, %r515;
	add.s32 	%r525, %r99, %r515;
	add.s32 	%r526, %r100, %r515;
	add.s32 	%r527, %r101, %r515;
	add.s32 	%r528, %r102, %r515;
	add.s32 	%r529, %r103, %r515;
	add.s32 	%r530, %r104, %r515;
	add.s32 	%r531, %r105, %r515;
	add.s32 	%r532, %r106, %r515;
	add.s32 	%r533, %r107, %r515;
	add.s32 	%r534, %r108, %r515;
	add.s32 	%r535, %r109, %r515;
	add.s32 	%r536, %r110, %r515;
	add.s32 	%r537, %r111, %r515;
	add.s32 	%r538, %r112, %r515;
	add.s32 	%r539, %r113, %r515;
	add.s32 	%r540, %r114, %r515;
	add.s32 	%r541, %r115, %r515;
	add.s32 	%r542, %r116, %r515;
	add.s32 	%r543, %r117, %r515;
	add.s32 	%r544, %r118, %r515;
	add.s32 	%r545, %r119, %r515;
	add.s32 	%r546, %r120, %r515;
	add.s32 	%r547, %r121, %r515;
	st.shared.u32 	[%r44], %r515;
	st.shared.u32 	[%r44+4], %r516;
	st.shared.u32 	[%r44+8], %r517;
	st.shared.u32 	[%r44+12], %r518;
	st.shared.u32 	[%r44+16], %r519;
	st.shared.u32 	[%r44+20], %r520;
	st.shared.u32 	[%r44+24], %r521;
	st.shared.u32 	[%r44+28], %r522;
	st.shared.u32 	[%r44+32], %r523;
	st.shared.u32 	[%r44+36], %r524;
	st.shared.u32 	[%r44+40], %r525;
	st.shared.u32 	[%r44+44], %r526;
	st.shared.u32 	[%r44+48], %r527;
	st.shared.u32 	[%r44+52], %r528;
	st.shared.u32 	[%r44+56], %r529;
	st.shared.u32 	[%r44+60], %r530;
	st.shared.u32 	[%r44+64], %r531;
	st.shared.u32 	[%r44+68], %r532;
	st.shared.u32 	[%r44+72], %r533;
	st.shared.u32 	[%r44+76], %r534;
	st.shared.u32 	[%r44+80], %r535;
	st.shared.u32 	[%r44+84], %r536;
	st.shared.u32 	[%r44+88], %r537;
	st.shared.u32 	[%r44+92], %r538;
	st.shared.u32 	[%r44+96], %r539;
	st.shared.u32 	[%r44+100], %r540;
	st.shared.u32 	[%r44+104], %r541;
	st.shared.u32 	[%r44+108], %r542;
	st.shared.u32 	[%r44+112], %r543;
	st.shared.u32 	[%r44+116], %r544;
	st.shared.u32 	[%r44+120], %r545;
	st.shared.u32 	[%r44+124], %r546;
	st.shared.u32 	[%r44+128], %r547;
	bar.sync 	0;
	cvt.u32.u16 	%r548, %rs1;
	ld.shared.u16 	%r549, [%r71];
	add.s32 	%r130, %r549, %r548;
	cvt.u32.u16 	%r550, %rs2;
	ld.shared.u16 	%r551, [%r72];
	add.s32 	%r131, %r551, %r550;
	cvt.u32.u16 	%r552, %rs3;
	ld.shared.u16 	%r553, [%r73];
	add.s32 	%r132, %r553, %r552;
	cvt.u32.u16 	%r554, %rs4;
	ld.shared.u16 	%r555, [%r74];
	add.s32 	%r133, %r555, %r554;
	cvt.u32.u16 	%r556, %rs5;
	ld.shared.u16 	%r557, [%r75];
	add.s32 	%r134, %r557, %r556;
	cvt.u32.u16 	%r558, %rs6;
	ld.shared.u16 	%r559, [%r76];
	add.s32 	%r135, %r559, %r558;
	cvt.u32.u16 	%r560, %rs7;
	ld.shared.u16 	%r561, [%r77];
	add.s32 	%r136, %r561, %r560;
	cvt.u32.u16 	%r562, %rs8;
	ld.shared.u16 	%r563, [%r78];
	add.s32 	%r137, %r563, %r562;
	cvt.u32.u16 	%r564, %rs9;
	ld.shared.u16 	%r565, [%r79];
	add.s32 	%r138, %r565, %r564;
	cvt.u32.u16 	%r566, %rs10;
	ld.shared.u16 	%r567, [%r80];
	add.s32 	%r139, %r567, %r566;
	cvt.u32.u16 	%r568, %rs11;
	ld.shared.u16 	%r569, [%r81];
	add.s32 	%r140, %r569, %r568;
	cvt.u32.u16 	%r570, %rs12;
	ld.shared.u16 	%r571, [%r82];
	add.s32 	%r141, %r571, %r570;
	cvt.u32.u16 	%r572, %rs13;
	ld.shared.u16 	%r573, [%r83];
	add.s32 	%r142, %r573, %r572;
	cvt.u32.u16 	%r574, %rs14;
	ld.shared.u16 	%r575, [%r84];
	add.s32 	%r143, %r575, %r574;
	cvt.u32.u16 	%r576, %rs15;
	ld.shared.u16 	%r577, [%r85];
	add.s32 	%r144, %r577, %r576;
	cvt.u32.u16 	%r578, %rs16;
	ld.shared.u16 	%r579, [%r86];
	add.s32 	%r145, %r579, %r578;
	cvt.u32.u16 	%r580, %rs17;
	ld.shared.u16 	%r581, [%r87];
	add.s32 	%r146, %r581, %r580;
	cvt.u32.u16 	%r582, %rs18;
	ld.shared.u16 	%r583, [%r88];
	add.s32 	%r147, %r583, %r582;
	cvt.u32.u16 	%r584, %rs19;
	ld.shared.u16 	%r585, [%r89];
	add.s32 	%r148, %r585, %r584;
	bar.sync 	0;
	setp.lt.s32 	%p32, %r722, %r190;
	@%p32 bra 	$L__BB133_83;
	cvt.u64.u32 	%rd8, %r2;
	shl.b32 	%r586, %r130, 2;
	mov.u32 	%r587, _ZZN3cub18CUB_300001_SM_10006detail10radix_sort31DeviceRadixSortSingleTileKernelINS1_5radix10policy_hubIiNS0_8NullTypeEyE10Policy1000ELNS0_9SortOrderE0EiS6_yNS1_21identity_decomposer_tEEEvPKT1_PSB_PKT2_PSF_T3_iiT4_E12temp_storage;
	add.s32 	%r588, %r587, %r586;
	st.shared.u32 	[%r588], %r741;
	shl.b32 	%r589, %r131, 2;
	add.s32 	%r590, %r587, %r589;
	st.shared.u32 	[%r590], %r740;
	shl.b32 	%r591, %r132, 2;
	add.s32 	%r592, %r587, %r591;
	st.shared.u32 	[%r592], %r739;
	shl.b32 	%r593, %r133, 2;
	add.s32 	%r594, %r587, %r593;
	st.shared.u32 	[%r594], %r738;
	shl.b32 	%r595, %r134, 2;
	add.s32 	%r596, %r587, %r595;
	st.shared.u32 	[%r596], %r737;
	shl.b32 	%r597, %r135, 2;
	add.s32 	%r598, %r587, %r597;
	st.shared.u32 	[%r598], %r736;
	shl.b32 	%r599, %r136, 2;
	add.s32 	%r600, %r587, %r599;
	st.shared.u32 	[%r600], %r735;
	shl.b32 	%r601, %r137, 2;
	add.s32 	%r602, %r587, %r601;
	st.shared.u32 	[%r602], %r734;
	shl.b32 	%r603, %r138, 2;
	add.s32 	%r604, %r587, %r603;
	st.shared.u32 	[%r604], %r733;
	shl.b32 	%r605, %r139, 2;
	add.s32 	%r606, %r587, %r605;
	st.shared.u32 	[%r606], %r732;
	shl.b32 	%r607, %r140, 2;
	add.s32 	%r608, %r587, %r607;
	st.shared.u32 	[%r608], %r731;
	shl.b32 	%r609, %r141, 2;
	add.s32 	%r610, %r587, %r609;
	st.shared.u32 	[%r610], %r730;
	shl.b32 	%r611, %r142, 2;
	add.s32 	%r612, %r587, %r611;
	st.shared.u32 	[%r612], %r729;
	shl.b32 	%r613, %r143, 2;
	add.s32 	%r614, %r587, %r613;
	st.shared.u32 	[%r614], %r728;
	shl.b32 	%r615, %r144, 2;
	add.s32 	%r616, %r587, %r615;
	st.shared.u32 	[%r616], %r727;
	shl.b32 	%r617, %r145, 2;
	add.s32 	%r618, %r587, %r617;
	st.shared.u32 	[%r618], %r726;
	shl.b32 	%r619, %r146, 2;
	add.s32 	%r620, %r587, %r619;
	st.shared.u32 	[%r620], %r725;
	shl.b32 	%r621, %r147, 2;
	add.s32 	%r622, %r587, %r621;
	st.shared.u32 	[%r622], %r724;
	shl.b32 	%r623, %r148, 2;
	add.s32 	%r624, %r587, %r623;
	st.shared.u32 	[%r624], %r723;
	bar.sync 	0;
	mad.lo.s32 	%r149, %r2, -72, %r46;
	ld.shared.u32 	%r150, [%r149+1024];
	ld.shared.u32 	%r151, [%r149+2048];
	ld.shared.u32 	%r152, [%r149+3072];
	ld.shared.u32 	%r153, [%r149+4096];
	ld.shared.u32 	%r154, [%r149+5120];
	ld.shared.u32 	%r155, [%r149+6144];
	ld.shared.u32 	%r156, [%r149+7168];
	ld.shared.u32 	%r157, [%r149+8192];
	ld.shared.u32 	%r158, [%r149+9216];
	ld.shared.u32 	%r159, [%r149+10240];
	ld.shared.u32 	%r160, [%r149+11264];
	ld.shared.u32 	%r161, [%r149+12288];
	ld.shared.u32 	%r162, [%r149+13312];
	ld.shared.u32 	%r163, [%r149+14336];
	ld.shared.u32 	%r164, [%r149+15360];
	ld.shared.u32 	%r165, [%r149+16384];
	ld.shared.u32 	%r166, [%r149+17408];
	ld.shared.u32 	%r167, [%r149+18432];
	setp.gt.u64 	%p33, %rd4, %rd8;
	cvta.to.global.u64 	%rd9, %rd3;
	mul.wide.u32 	%rd10, %r2, 4;
	add.s64 	%rd2, %rd9, %rd10;
	@%p33 bra 	$L__BB133_45;
	bra.uni 	$L__BB133_46;
$L__BB133_45:
	ld.shared.u32 	%r625, [%r149];
	xor.b32  	%r626, %r625, -2147483648;
	st.global.u32 	[%rd2], %r626;
$L__BB133_46:
	add.s32 	%r627, %r2, 256;
	cvt.u64.u32 	%rd11, %r627;
	setp.le.u64 	%p34, %rd4, %rd11;
	@%p34 bra 	$L__BB133_48;
	xor.b32  	%r628, %r150, -2147483648;
	st.global.u32 	[%rd2+1024], %r628;
$L__BB133_48:
	add.s32 	%r629, %r2, 512;
	cvt.u64.u32 	%rd12, %r629;
	setp.le.u64 	%p35, %rd4, %rd12;
	@%p35 bra 	$L__BB133_50;
	xor.b32  	%r630, %r151, -2147483648;
	st.global.u32 	[%rd2+2048], %r630;
$L__BB133_50:
	add.s32 	%r631, %r2, 768;
	cvt.u64.u32 	%rd13, %r631;
	setp.le.u64 	%p36, %rd4, %rd13;
	@%p36 bra 	$L__BB133_52;
	xor.b32  	%r632, %r152, -2147483648;
	st.global.u32 	[%rd2+3072], %r632;
$L__BB133_52:
	or.b32  	%r633, %r2, 1024;
	cvt.u64.u32 	%rd14, %r633;
	setp.le.u64 	%p37, %rd4, %rd14;
	@%p37 bra 	$L__BB133_54;
	xor.b32  	%r634, %r153, -2147483648;
	st.global.u32 	[%rd2+4096], %r634;
$L__BB133_54:
	add.s32 	%r635, %r2, 1280;
	cvt.u64.u32 	%rd15, %r635;
	setp.le.u64 	%p38, %rd4, %rd15;
	@%p38 bra 	$L__BB133_56;
	xor.b32  	%r636, %r154, -2147483648;
	st.global.u32 	[%rd2+5120], %r636;
$L__BB133_56:
	add.s32 	%r637, %r2, 1536;
	cvt.u64.u32 	%rd16, %r637;
	setp.le.u64 	%p39, %rd4, %rd16;
	@%p39 bra 	$L__BB133_58;
	xor.b32  	%r638, %r155, -2147483648;
	st.global.u32 	[%rd2+6144], %r638;
$L__BB133_58:
	add.s32 	%r639, %r2, 1792;
	cvt.u64.u32 	%rd17, %r639;
	setp.le.u64 	%p40, %rd4, %rd17;
	@%p40 bra 	$L__BB133_60;
	xor.b32  	%r640, %r156, -2147483648;
	st.global.u32 	[%rd2+7168], %r640;
$L__BB133_60:
	or.b32  	%r641, %r2, 2048;
	cvt.u64.u32 	%rd18, %r641;
	setp.le.u64 	%p41, %rd4, %rd18;
	@%p41 bra 	$L__BB133_62;
	xor.b32  	%r642, %r157, -2147483648;
	st.global.u32 	[%rd2+8192], %r642;
$L__BB133_62:
	add.s32 	%r643, %r2, 2304;
	cvt.u64.u32 	%rd19, %r643;
	setp.le.u64 	%p42, %rd4, %rd19;
	@%p42 bra 	$L__BB133_64;
	xor.b32  	%r644, %r158, -2147483648;
	st.global.u32 	[%rd2+9216], %r644;
$L__BB133_64:
	add.s32 	%r645, %r2, 2560;
	cvt.u64.u32 	%rd20, %r645;
	setp.le.u64 	%p43, %rd4, %rd20;
	@%p43 bra 	$L__BB133_66;
	xor.b32  	%r646, %r159, -2147483648;
	st.global.u32 	[%rd2+10240], %r646;
$L__BB133_66:
	add.s32 	%r647, %r2, 2816;
	cvt.u64.u32 	%rd21, %r647;
	setp.le.u64 	%p44, %rd4, %rd21;
	@%p44 bra 	$L__BB133_68;
	xor.b32  	%r648, %r160, -2147483648;
	st.global.u32 	[%rd2+11264], %r648;
$L__BB133_68:
	or.b32  	%r649, %r2, 3072;
	cvt.u64.u32 	%rd22, %r649;
	setp.le.u64 	%p45, %rd4, %rd22;
	@%p45 bra 	$L__BB133_70;
	xor.b32  	%r650, %r161, -2147483648;
	st.global.u32 	[%rd2+12288], %r650;
$L__BB133_70:
	add.s32 	%r651, %r2, 3328;
	cvt.u64.u32 	%rd23, %r651;
	setp.le.u64 	%p46, %rd4, %rd23;
	@%p46 bra 	$L__BB133_72;
	xor.b32  	%r652, %r162, -2147483648;
	st.global.u32 	[%rd2+13312], %r652;
$L__BB133_72:
	add.s32 	%r653, %r2, 3584;
	cvt.u64.u32 	%rd24, %r653;
	setp.le.u64 	%p47, %rd4, %rd24;
	@%p47 bra 	$L__BB133_74;
	xor.b32  	%r654, %r163, -2147483648;
	st.global.u32 	[%rd2+14336], %r654;
$L__BB133_74:
	add.s32 	%r655, %r2, 3840;
	cvt.u64.u32 	%rd25, %r655;
	setp.le.u64 	%p48, %rd4, %rd25;
	@%p48 bra 	$L__BB133_76;
	xor.b32  	%r656, %r164, -2147483648;
	st.global.u32 	[%rd2+15360], %r656;
$L__BB133_76:
	or.b32  	%r657, %r2, 4096;
	cvt.u64.u32 	%rd26, %r657;
	setp.le.u64 	%p49, %rd4, %rd26;
	@%p49 bra 	$L__BB133_78;
	xor.b32  	%r658, %r165, -2147483648;
	st.global.u32 	[%rd2+16384], %r658;
$L__BB133_78:
	add.s32 	%r659, %r2, 4352;
	cvt.u64.u32 	%rd27, %r659;
	setp.le.u64 	%p50, %rd4, %rd27;
	@%p50 bra 	$L__BB133_80;
	xor.b32  	%r660, %r166, -2147483648;
	st.global.u32 	[%rd2+17408], %r660;
$L__BB133_80:
	add.s32 	%r661, %r2, 4608;
	cvt.u64.u32 	%rd28, %r661;
	setp.le.u64 	%p51, %rd4, %rd28;
	@%p51 bra 	$L__BB133_82;
	xor.b32  	%r662, %r167, -2147483648;
	st.global.u32 	[%rd2+18432], %r662;
$L__BB133_82:
	ret;
$L__BB133_83:
	shl.b32 	%r663, %r130, 2;
	mov.u32 	%r664, _ZZN3cub18CUB_300001_SM_10006detail10radix_sort31DeviceRadixSortSingleTileKernelINS1_5radix10policy_hubIiNS0_8NullTypeEyE10Policy1000ELNS0_9SortOrderE0EiS6_yNS1_21identity_decomposer_tEEEvPKT1_PSB_PKT2_PSF_T3_iiT4_E12temp_storage;
	add.s32 	%r665, %r664, %r663;
	st.shared.u32 	[%r665], %r741;
	shl.b32 	%r666, %r131, 2;
	add.s32 	%r667, %r664, %r666;
	st.shared.u32 	[%r667], %r740;
	shl.b32 	%r668, %r132, 2;
	add.s32 	%r669, %r664, %r668;
	st.shared.u32 	[%r669], %r739;
	shl.b32 	%r670, %r133, 2;
	add.s32 	%r671, %r664, %r670;
	st.shared.u32 	[%r671], %r738;
	shl.b32 	%r672, %r134, 2;
	add.s32 	%r673, %r664, %r672;
	st.shared.u32 	[%r673], %r737;
	shl.b32 	%r674, %r135, 2;
	add.s32 	%r675, %r664, %r674;
	st.shared.u32 	[%r675], %r736;
	shl.b32 	%r676, %r136, 2;
	add.s32 	%r677, %r664, %r676;
	st.shared.u32 	[%r677], %r735;
	shl.b32 	%r678, %r137, 2;
	add.s32 	%r679, %r664, %r678;
	st.shared.u32 	[%r679], %r734;
	shl.b32 	%r680, %r138, 2;
	add.s32 	%r681, %r664, %r680;
	st.shared.u32 	[%r681], %r733;
	shl.b32 	%r682, %r139, 2;
	add.s32 	%r683, %r664, %r682;
	st.shared.u32 	[%r683], %r732;
	shl.b32 	%r684, %r140, 2;
	add.s32 	%r685, %r664, %r684;
	st.shared.u32 	[%r685], %r731;
	shl.b32 	%r686, %r141, 2;
	add.s32 	%r687, %r664, %r686;
	st.shared.u32 	[%r687], %r730;
	shl.b32 	%r688, %r142, 2;
	add.s32 	%r689, %r664, %r688;
	st.shared.u32 	[%r689], %r729;
	shl.b32 	%r690, %r143, 2;
	add.s32 	%r691, %r664, %r690;
	st.shared.u32 	[%r691], %r728;
	shl.b32 	%r692, %r144, 2;
	add.s32 	%r693, %r664, %r692;
	st.shared.u32 	[%r693], %r727;
	shl.b32 	%r694, %r145, 2;
	add.s32 	%r695, %r664, %r694;
	st.shared.u32 	[%r695], %r726;
	shl.b32 	%r696, %r146, 2;
	add.s32 	%r697, %r664, %r696;
	st.shared.u32 	[%r697], %r725;
	shl.b32 	%r698, %r147, 2;
	add.s32 	%r699, %r664, %r698;
	st.shared.u32 	[%r699], %r724;
	shl.b32 	%r700, %r148, 2;
	add.s32 	%r701, %r664, %r700;
	st.shared.u32 	[%r701], %r723;
	bar.sync 	0;
	ld.shared.u32 	%r741, [%r46];
	ld.shared.u32 	%r740, [%r46+4];
	ld.shared.u32 	%r739, [%r46+8];
	ld.shared.u32 	%r738, [%r46+12];
	ld.shared.u32 	%r737, [%r46+16];
	ld.shared.u32 	%r736, [%r46+20];
	ld.shared.u32 	%r735, [%r46+24];
	ld.shared.u32 	%r734, [%r46+28];
	ld.shared.u32 	%r733, [%r46+32];
	ld.shared.u32 	%r732, [%r46+36];
	ld.shared.u32 	%r731, [%r46+40];
	ld.shared.u32 	%r730, [%r46+44];
	ld.shared.u32 	%r729, [%r46+48];
	ld.shared.u32 	%r728, [%r46+52];
	ld.shared.u32 	%r727, [%r46+56];
	ld.shared.u32 	%r726, [%r46+60];
	ld.shared.u32 	%r725, [%r46+64];
	ld.shared.u32 	%r724, [%r46+68];
	ld.shared.u32 	%r723, [%r46+72];
	bar.sync 	0;
	add.s32 	%r722, %r722, 6;
	add.s32 	%r721, %r721, -6;
	bra.uni 	$L__BB133_39;

}
	// .globl	_ZN3cub18CUB_300001_SM_10006detail10radix_sort30DeviceRadixSortHistogramKernelINS1_5radix10policy_hubIiNS0_8NullTypeEyE10Policy1000ELNS0_9SortOrderE0EiyNS1_21identity_decomposer_tEEEvPT2_PKT1_SB_iiT3_
.visible .entry _ZN3cub18CUB_300001_SM_10006detail10radix_sort30DeviceRadixSortHistogramKernelINS1_5radix10policy_hubIiNS0_8NullTypeEyE10Policy1000ELNS0_9SortOrderE0EiyNS1_21identity_decomposer_tEEEvPT2_PKT1_SB_iiT3_(
	.param .u64 .ptr .align 1 _ZN3cub18CUB_300001_SM_10006detail10radix_sort30DeviceRadixSortHistogramKernelINS1_5radix10policy_hubIiNS0_8NullTypeEyE10Policy1000ELNS0_9SortOrderE0EiyNS1_21identity_decomposer_tEEEvPT2_PKT1_SB_iiT3__param_0,
	.param .u64 .ptr .align 1 _ZN3cub18CUB_300001_SM_10006detail10radix_sort30DeviceRadixSortHistogramKernelINS1_5radix10policy_hubIiNS0_8NullTypeEyE10Policy1000ELNS0_9SortOrderE0EiyNS1_21identity_decomposer_tEEEvPT2_PKT1_SB_iiT3__param_1,
	.param .u64 _ZN3cub18CUB_300001_SM_10006detail10radix_sort30DeviceRadixSortHistogramKernelINS1_5radix10policy_hubIiNS0_8NullTypeEyE10Policy1000ELNS0_9SortOrderE0EiyNS1_21identity_decomposer_tEEEvPT2_PKT1_SB_iiT3__param_2,
	.param .u32 _ZN3cub18CUB_300001_SM_10006detail10radix_sort30DeviceRadixSortHistogramKernelINS1_5radix10policy_hubIiNS0_8NullTypeEyE10Policy1000ELNS0_9SortOrderE0EiyNS1_21identity_decomposer_tEEEvPT2_PKT1_SB_iiT3__param_3,
	.param .u32 _ZN3cub18CUB_300001_SM_10006detail10radix_sort30DeviceRadixSortHistogramKernelINS1_5radix10policy_hubIiNS0_8NullTypeEyE10Policy1000ELNS0_9SortOrderE0EiyNS1_21identity_decomposer_tEEEvPT2_PKT1_SB_iiT3__param_4,
	.param .align 1 .b8 _ZN3cub18CUB_300001_SM_10006detail10radix_sort30DeviceRadixSortHistogramKernelINS1_5radix10policy_hubIiNS0_8NullTypeEyE10Policy1000ELNS0_9SortOrderE0EiyNS1_21identity_decomposer_tEEEvPT2_PKT1_SB_iiT3__param_5[1]
)
.maxntid 128
{
	.reg .pred 	%p<91>;
	.reg .b32 	%r<486>;
	.reg .b64 	%rd<137>;
	// demoted variable
	.shared .align 4 .b8 _ZZN3cub18CUB_300001_SM_10006detail10radix_sort30DeviceRadixSortHistogramKernelINS1_5radix10policy_hubIiNS0_8NullTypeEyE10Policy1000ELNS0_9SortOrderE0EiyNS1_21identity_decomposer_tEEEvPT2_PKT1_SB_iiT3_E12temp_storage[4096];
	ld.param.u64 	%rd18, [_ZN3cub18CUB_300001_SM_10006detail10radix_sort30DeviceRadixSortHistogramKernelINS1_5radix10policy_hubIiNS0_8NullTypeEyE10Policy1000ELNS0_9SortOrderE0EiyNS1_21identity_decomposer_tEEEvPT2_PKT1_SB_iiT3__param_0];
	ld.param.u64 	%rd19, [_ZN3cub18CUB_300001_SM_10006detail10radix_sort30DeviceRadixSortHistogramKernelINS1_5radix10policy_hubIiNS0_8NullTypeEyE10Policy1000ELNS0_9SortOrderE0EiyNS1_21identity_decomposer_tEEEvPT2_PKT1_SB_iiT3__param_1];
	ld.param.u64 	%rd17, [_ZN3cub18CUB_300001_SM_10006detail10radix_sort30DeviceRadixSortHistogramKernelINS1_5radix10policy_hubIiNS0_8NullTypeEyE10Policy1000ELNS0_9SortOrderE0EiyNS1_21identity_decomposer_tEEEvPT2_PKT1_SB_iiT3__param_2];
	ld.param.u32 	%r174, [_ZN3cub18CUB_300001_SM_10006detail10radix_sort30DeviceRadixSortHistogramKernelINS1_5radix10policy_hubIiNS0_8NullTypeEyE10Policy1000ELNS0_9SortOrderE0EiyNS1_21identity_decomposer_tEEEvPT2_PKT1_SB_iiT3__param_3];
	ld.param.u32 	%r175, [_ZN3cub18CUB_300001_SM_10006detail10radix_sort30DeviceRadixSortHistogramKernelINS1_5radix10policy_hubIiNS0_8NullTypeEyE10Policy1000ELNS0_9SortOrderE0EiyNS1_21identity_decomposer_tEEEvPT2_PKT1_SB_iiT3__param_4];
	cvta.to.global.u64 	%rd1, %rd19;
	cvta.to.global.u64 	%rd2, %rd18;
	setp.eq.s64 	%p2, %rd17, 0;
	@%p2 bra 	$L__BB134_153;
	sub.s32 	%r176, %r175, %r174;
	add.s32 	%r177, %r176, 7;
	shr.s32 	%r178, %r177, 31;
	shr.u32 	%r179, %r178, 29;
	add.s32 	%r180, %r177, %r179;
	shr.s32 	%r181, %r180, 3;
	mov.u32 	%r182, %tid.x;
	setp.gt.u32 	%p3, %r182, 255;
	setp.lt.s32 	%p4, %r177, 8;
	mov.u32 	%r183, %ctaid.x;
	shl.b32 	%r184, %r183, 11;
	cvt.u64.u32 	%rd3, %r184;
	mov.u32 	%r185, %nctaid.x;
	shl.b32 	%r186, %r185, 11;
	cvt.u64.u32 	%rd4, %r186;
	add.s32 	%r1, %r181, -1;
	and.b32  	%r2, %r181, 15;
	and.b32  	%r3, %r181, 7;
	add.s32 	%r4, %r3, -1;
	and.b32  	%r5, %r181, 3;
	or.pred  	%p1, %p3, %p4;
	shl.b32 	%r187, %r182, 2;
	mov.u32 	%r188, _ZZN3cub18CUB_300001_SM_10006detail10radix_sort30DeviceRadixSortHistogramKernelINS1_5radix10policy_hubIiNS0_8NullTypeEyE10Policy1000ELNS0_9SortOrderE0EiyNS1_21identity_decomposer_tEEEvPT2_PKT1_SB_iiT3_E12temp_storage;
	add.s32 	%r6, %r188, %r187;
	and.b32  	%r7, %r181, 268435440;
	cvt.u64.u32 	%rd5, %r182;
	add.s32 	%r8, %r182, 128;
	add.s32 	%r9, %r182, 256;
	add.s32 	%r10, %r182, 384;
	add.s32 	%r11, %r182, 512;
	add.s32 	%r12, %r182, 640;
	add.s32 	%r13, %r182, 768;
	or.b32  	%r14, %r182, 1024;
	add.s32 	%r15, %r182, 1920;
	and.b32  	%r16, %r181, 268435448;
	and.b32  	%r17, %r181, 1;
	neg.s32 	%r18, %r7;
	add.s32 	%r19, %r6, 8192;
	add.s64 	%rd21, %rd17, -1;
	shr.u64 	%rd22, %rd21, 30;
	add.s64 	%rd23, %rd22, 1;
	min.u64 	%rd6, %rd23, %rd17;
	mov.b64 	%rd135, 0;
$L__BB134_2:
	@%p1 bra 	$L__BB134_30;
	setp.lt.u32 	%p5, %r1, 15;
	mov.b32 	%r439, 0;
	@%p5 bra 	$L__BB134_6;
	mov.u32 	%r436, %r19;
	mov.u32 	%r437, %r18;
$L__BB134_5:
	.pragma "nounroll";
	mov.b32 	%r190, 0;
	st.shared.u32 	[%r436+-8192], %r190;
	st.shared.u32 	[%r436+-7168], %r190;
	st.shared.u32 	[%r436+-6144], %r190;
	st.shared.u32 	[%r436+-5120], %r190;
	st.shared.u32 	[%r436+-4096], %r190;
	st.shared.u32 	[%r436+-3072], %r190;
	st.shared.u32 	[%r436+-2048], %r190;
	st.shared.u32 	[%r436+-1024], %r190;
	st.shared.u32 	[%r436], %r190;
	st.shared.u32 	[%r436+1024], %r190;
	st.shared.u32 	[%r436+2048], %r190;
	st.shared.u32 	[%r436+3072], %r190;
	st.shared.u32 	[%r436+4096], %r190;
	st.shared.u32 	[%r436+5120], %r190;
	st.shared.u32 	[%r436+6144], %r190;
	st.shared.u32 	[%r436+7168], %r190;
	add.s32 	%r437, %r437, 16;
	add.s32 	%r436, %r436, 16384;
	setp.ne.s32 	%p6, %r437, 0;
	mov.u32 	%r439, %r7;
	@%p6 bra 	$L__BB134_5;
$L__BB134_6:
	add.s32 	%r25, %r2, -1;
	setp.eq.s32 	%p7, %r2, 0;
	@%p7 bra 	$L__BB134_16;
	setp.lt.u32 	%p8, %r25, 7;
	@%p8 bra 	$L__BB134_9;
	shl.b32 	%r191, %r439, 10;
	add.s32 	%r192, %r6, %r191;
	mov.b32 	%r193, 0;
	st.shared.u32 	[%r192], %r193;
	st.shared.u32 	[%r192+1024], %r193;
	st.shared.u32 	[%r192+2048], %r193;
	st.shared.u32 	[%r192+3072], %r193;
	st.shared.u32 	[%r192+4096], %r193;
	st.shared.u32 	[%r192+5120], %r193;
	st.shared.u32 	[%r192+6144], %r193;
	st.shared.u32 	[%r192+7168], %r193;
	add.s32 	%r439, %r439, 8;
$L__BB134_9:
	setp.eq.s32 	%p9, %r3, 0;
	@%p9 bra 	$L__BB134_16;
	setp.lt.u32 	%p10, %r4, 3;
	@%p10 bra 	$L__BB134_12;
	shl.b32 	%r194, %r439, 10;
	add.s32 	%r195, %r6, %r194;
	mov.b32 	%r196, 0;
	st.shared.u32 	[%r195], %r196;
	st.shared.u32 	[%r195+1024], %r196;
	st.shared.u32 	[%r195+2048], %r196;
	st.shared.u32 	[%r195+3072], %r196;
	add.s32 	%r439, %r439, 4;
$L__BB134_12:
	setp.eq.s32 	%p11, %r5, 0;
	@%p11 bra 	$L__BB134_16;
	setp.eq.s32 	%p12, %r5, 1;
	shl.b32 	%r197, %r439, 10;
	add.s32 	%r30, %r6, %r197;
	mov.b32 	%r198, 0;
	st.shared.u32 	[%r30], %r198;
	@%p12 bra 	$L__BB134_16;
	setp.eq.s32 	%p13, %r5, 2;
	mov.b32 	%r199, 0;
	st.shared.u32 	[%r30+1024], %r199;
	@%p13 bra 	$L__BB134_16;
	mov.b32 	%r200, 0;
	st.shared.u32 	[%r30+2048], %r200;
$L__BB134_16:
	cvt.u32.u64 	%r201, %rd5;
	setp.gt.u32 	%p14, %r201, 127;
	@%p14 bra 	$L__BB134_30;
	setp.lt.u32 	%p15, %r1, 15;
	mov.b32 	%r443, 0;
	@%p15 bra 	$L__BB134_20;
	mov.b32 	%r441, 0;
$L__BB134_19:
	.pragma "nounroll";
	shl.b32 	%r204, %r441, 10;
	add.s32 	%r205, %r6, %r204;
	mov.b32 	%r206, 0;
	st.shared.u32 	[%r205+512], %r206;
	st.shared.u32 	[%r205+1536], %r206;
	st.shared.u32 	[%r205+2560], %r206;
	st.shared.u32 	[%r205+3584], %r206;
	st.shared.u32 	[%r205+4608], %r206;
	st.shared.u32 	[%r205+5632], %r206;
	st.shared.u32 	[%r205+6656], %r206;
	st.shared.u32 	[%r205+7680], %r206;
	st.shared.u32 	[%r205+8704], %r206;
	st.shared.u32 	[%r205+9728], %r206;
	st.shared.u32 	[%r205+10752], %r206;
	st.shared.u32 	[%r205+11776], %r206;
	st.shared.u32 	[%r205+12800], %r206;
	st.shared.u32 	[%r205+13824], %r206;
	st.shared.u32 	[%r205+14848], %r206;
	st.shared.u32 	[%r205+15872], %r206;
	add.s32 	%r441, %r441, 16;
	setp.ne.s32 	%p16, %r441, %r7;
	mov.u32 	%r443, %r7;
	@%p16 bra 	$L__BB134_19;
$L__BB134_20:
	setp.eq.s32 	%p17, %r2, 0;
	@%p17 bra 	$L__BB134_30;
	setp.lt.u32 	%p18, %r25, 7;
	@%p18 bra 	$L__BB134_23;
	shl.b32 	%r207, %r443, 10;
	add.s32 	%r208, %r6, %r207;
	mov.b32 	%r209, 0;
	st.shared.u32 	[%r208+512], %r209;
	st.shared.u32 	[%r208+1536], %r209;
	st.shared.u32 	[%r208+2560], %r209;
	st.shared.u32 	[%r208+3584], %r209;
	st.shared.u32 	[%r208+4608], %r209;
	st.shared.u32 	[%r208+5632], %r209;
	st.shared.u32 	[%r208+6656], %r209;
	st.shared.u32 	[%r208+7680], %r209;
	add.s32 	%r443, %r443, 8;
$L__BB134_23:
	setp.eq.s32 	%p19, %r3, 0;
	@%p19 bra 	$L__BB134_30;
	setp.lt.u32 	%p20, %r4, 3;
	@%p20 bra 	$L__BB134_26;
	shl.b32 	%r210, %r443, 10;
	add.s32 	%r211, %r6, %r210;
	mov.b32 	%r212, 0;
	st.shared.u32 	[%r211+512], %r212;
	st.shared.u32 	[%r211+1536], %r212;
	st.shared.u32 	[%r211+2560], %r212;
	st.shared.u32 	[%r211+3584], %r212;
	add.s32 	%r443, %r443, 4;
$L__BB134_26:
	setp.eq.s32 	%p21, %r5, 0;
	@%p21 bra 	$L__BB134_30;
	setp.eq.s32 	%p22, %r5, 1;
	shl.b32 	%r213, %r443, 10;
	add.s32 	%r38, %r6, %r213;
	mov.b32 	%r214, 0;
	st.shared.u32 	[%r38+512], %r214;
	@%p22 bra 	$L__BB134_30;
	setp.eq.s32 	%p23, %r5, 2;
	mov.b32 	%r215, 0;
	st.shared.u32 	[%r38+1536], %r215;
	@%p23 bra 	$L__BB134_30;
	mov.b32 	%r216, 0;
	st.shared.u32 	[%r38+2560], %r216;
$L__BB134_30:
	bar.sync 	0;
	bar.sync 	0;
	shl.b64 	%rd8, %rd135, 30;
	sub.s64 	%rd24, %rd17, %rd8;
	min.u64 	%rd9, %rd24, 1073741824;
	setp.le.u64 	%p24, %rd9, %rd3;
	@%p24 bra 	$L__BB134_70;
	mov.u64 	%rd136, %rd3;
$L__BB134_32:
	add.s64 	%rd11, %rd136, %rd8;
	sub.s64 	%rd12, %rd17, %rd11;
	setp.lt.u64 	%p25, %rd12, 2048;
	@%p25 bra 	$L__BB134_34;
	add.s64 	%rd27, %rd11, %rd5;
	shl.b64 	%rd28, %rd27, 2;
	add.s64 	%rd29, %rd1, %rd28;
	ld.global.u32 	%r475, [%rd29];
	ld.global.u32 	%r474, [%rd29+512];
	ld.global.u32 	%r473, [%rd29+1024];
	ld.global.u32 	%r472, [%rd29+1536];
	ld.global.u32 	%r471, [%rd29+2048];
	ld.global.u32 	%r470, [%rd29+2560];
	ld.global.u32 	%r469, [%rd29+3072];
	ld.global.u32 	%r468, [%rd29+3584];
	ld.global.u32 	%r467, [%rd29+4096];
	ld.global.u32 	%r466, [%rd29+4608];
	ld.global.u32 	%r465, [%rd29+5120];
	ld.global.u32 	%r464, [%rd29+5632];
	ld.global.u32 	%r463, [%rd29+6144];
	ld.global.u32 	%r462, [%rd29+6656];
	ld.global.u32 	%r461, [%rd29+7168];
	ld.global.u32 	%r460, [%rd29+7680];
	bra.uni 	$L__BB134_66;
$L__BB134_34:
	cvt.u32.u64 	%r218, %rd5;
	cvt.u32.u64 	%r55, %rd12;
	setp.ge.s32 	%p26, %r218, %r55;
	add.s64 	%rd25, %rd11, %rd5;
	shl.b64 	%rd26, %rd25, 2;
	add.s64 	%rd13, %rd1, %rd26;
	mov.b32 	%r475, 2147483647;
	@%p26 bra 	$L__BB134_36;
	ld.global.u32 	%r475, [%rd13];
$L__BB134_36:
	setp.ge.s32 	%p27, %r8, %r55;
	mov.b32 	%r474, 2147483647;
	@%p27 bra 	$L__BB134_38;
	ld.global.u32 	%r474, [%rd13+512];
$L__BB134_38:
	setp.ge.s32 	%p28, %r9, %r55;
	mov.b32 	%r473, 2147483647;
	@%p28 bra 	$L__BB134_40;
	ld.global.u32 	%r473, [%rd13+1024];
$L__BB134_40:
	setp.ge.s32 	%p29, %r10, %r55;
	mov.b32 	%r472, 2147483647;
	@%p29 bra 	$L__BB134_42;
	ld.global.u32 	%r472, [%rd13+1536];
$L__BB134_42:
	setp.ge.s32 	%p30, %r11, %r55;
	mov.b32 	%r471, 2147483647;
	@%p30 bra 	$L__BB134_44;
	ld.global.u32 	%r471, [%rd13+2048];
$L__BB134_44:
	setp.ge.s32 	%p31, %r12, %r55;
	mov.b32 	%r470, 2147483647;
	@%p31 bra 	$L__BB134_46;
	ld.global.u32 	%r470, [%rd13+2560];
$L__BB134_46:
	setp.ge.s32 	%p32, %r13, %r55;
	mov.b32 	%r469, 2147483647;
	@%p32 bra 	$L__BB134_48;
	ld.global.u32 	%r469, [%rd13+3072];
$L__BB134_48:
	mov.u32 	%r226, %tid.x;
	add.s32 	%r227, %r226, 896;
	setp.ge.s32 	%p33, %r227, %r55;
	mov.b32 	%r468, 2147483647;
	@%p33 bra 	$L__BB134_50;
	ld.global.u32 	%r468, [%rd13+3584];
$L__BB134_50:
	setp.ge.s32 	%p34, %r14, %r55;
	mov.b32 	%r467, 2147483647;
	@%p34 bra 	$L__BB134_52;
	ld.global.u32 	%r467, [%rd13+4096];
$L__BB134_52:
	add.s32 	%r231, %r226, 1152;
	setp.ge.s32 	%p35, %r231, %r55;
	mov.b32 	%r466, 2147483647;
	@%p35 bra 	$L__BB134_54;
	ld.global.u32 	%r466, [%rd13+4608];
$L__BB134_54:
	add.s32 	%r234, %r226, 1280;
	setp.ge.s32 	%p36, %r234, %r55;
	mov.b32 	%r465, 2147483647;
	@%p36 bra 	$L__BB134_56;
	ld.global.u32 	%r465, [%rd13+5120];
$L__BB134_56:
	add.s32 	%r237, %r226, 1408;
	setp.ge.s32 	%p37, %r237, %r55;
	mov.b32 	%r464, 2147483647;
	@%p37 bra 	$L__BB134_58;
	ld.global.u32 	%r464, [%rd13+5632];
$L__BB134_58:
	add.s32 	%r240, %r226, 1536;
	setp.ge.s32 	%p38, %r240, %r55;
	mov.b32 	%r463, 2147483647;
	@%p38 bra 	$L__BB134_60;
	ld.global.u32 	%r463, [%rd13+6144];
$L__BB134_60:
	add.s32 	%r243, %r226, 1664;
	setp.ge.s32 	%p39, %r243, %r55;
	mov.b32 	%r462, 2147483647;
	@%p39 bra 	$L__BB134_62;
	ld.global.u32 	%r462, [%rd13+6656];
$L__BB134_62:
	add.s32 	%r246, %r226, 1792;
	setp.ge.s32 	%p40, %r246, %r55;
	mov.b32 	%r461, 2147483647;
	@%p40 bra 	$L__BB134_64;
	ld.global.u32 	%r461, [%rd13+7168];
$L__BB134_64:
	setp.ge.s32 	%p41, %r15, %r55;
	mov.b32 	%r460, 2147483647;
	@%p41 bra 	$L__BB134_66;
	ld.global.u32 	%r460, [%rd13+7680];
$L__BB134_66:
	setp.le.s32 	%p42, %r175, %r174;
	@%p42 bra 	$L__BB134_69;
	xor.b32  	%r103, %r460, -2147483648;
	xor.b32  	%r104, %r461, -2147483648;
	xor.b32  	%r105, %r462, -2147483648;
	xor.b32  	%r106, %r463, -2147483648;
	xor.b32  	%r107, %r464, -2147483648;
	xor.b32  	%r108, %r465, -2147483648;
	xor.b32  	%r109, %r466, -2147483648;
	xor.b32  	%r110, %r467, -2147483648;
	xor.b32  	%r111, %r468, -2147483648;
	xor.b32  	%r112, %r469, -2147483648;
	xor.b32  	%r113, %r470, -2147483648;
	xor.b32  	%r114, %r471, -2147483648;
	xor.b32  	%r115, %r472, -2147483648;
	xor.b32  	%r116, %r473, -2147483648;
	xor.b32  	%r117, %r474, -2147483648;
	xor.b32  	%r118, %r475, -2147483648;
	mov.b32 	%r476, 0;
	mov.u32 	%r477, %r174;
$L__BB134_68:
	sub.s32 	%r249, %r175, %r477;
	shl.b32 	%r250, %r476, 10;
	mov.u32 	%r251, _ZZN3cub18CUB_300001_SM_10006detail10radix_sort30DeviceRadixSortHistogramKernelINS1_5radix10policy_hubIiNS0_8NullTypeEyE10Policy1000ELNS0_9SortOrderE0EiyNS1_21identity_decomposer_tEEEvPT2_PKT1_SB_iiT3_E12temp_storage;
	add.s32 	%r252, %r251, %r250;
	min.s32 	%r253, %r249, 8;
	mov.b32 	%r254, -1;
	shl.b32 	%r255, %r254, %r253;
	not.b32 	%r256, %r255;
	shr.u32 	%r257, %r118, %r477;
	and.b32  	%r258, %r257, %r256;
	shl.b32 	%r259, %r258, 2;
	add.s32 	%r260, %r252, %r259;
	atom.shared.add.u32 	%r261, [%r260], 1;
	shr.u32 	%r262, %r117, %r477;
	and.b32  	%r263, %r262, %r256;
	shl.b32 	%r264, %r263, 2;
	add.s32 	%r265, %r252, %r264;
	atom.shared.add.u32 	%r266, [%r265], 1;
	shr.u32 	%r267, %r116, %r477;
	and.b32  	%r268, %r267, %r256;
	shl.b32 	%r269, %r268, 2;
	add.s32 	%r270, %r252, %r269;
	atom.shared.add.u32 	%r271, [%r270], 1;
	shr.u32 	%r272, %r115, %r477;
	and.b32  	%r273, %r272, %r256;
	shl.b32 	%r274, %r273, 2;
	add.s32 	%r275, %r252, %r274;
	atom.shared.add.u32 	%r276, [%r275], 1;
	shr.u32 	%r277, %r114, %r477;
	and.b32  	%r278, %r277, %r256;
	shl.b32 	%r279, %r278, 2;
	add.s32 	%r280, %r252, %r279;
	atom.shared.add.u32 	%r281, [%r280], 1;
	shr.u32 	%r282, %r113, %r477;
	and.b32  	%r283, %r282, %r256;
	shl.b32 	%r284, %r283, 2;
	add.s32 	%r285, %r252, %r284;
	atom.shared.add.u32 	%r286, [%r285], 1;
	shr.u32 	%r287, %r112, %r477;
	and.b32  	%r288, %r287, %r256;
	shl.b32 	%r289, %r288, 2;
	add.s32 	%r290, %r252, %r289;
	atom.shared.add.u32 	%r291, [%r290], 1;
	shr.u32 	%r292, %r111, %r477;
	and.b32  	%r293, %r292, %r256;
	shl.b32 	%r294, %r293, 2;
	add.s32 	%r295, %r252, %r294;
	atom.shared.add.u32 	%r296, [%r295], 1;
	shr.u32 	%r297, %r110, %r477;
	and.b32  	%r298, %r297, %r256;
	shl.b32 	%r299, %r298, 2;
	add.s32 	%r300, %r252, %r299;
	atom.shared.add.u32 	%r301, [%r300], 1;
	shr.u32 	%r302, %r109, %r477;
	and.b32  	%r303, %r302, %r256;
	shl.b32 	%r304, %r303, 2;
	add.s32 	%r305, %r252, %r304;
	atom.shared.add.u32 	%r306, [%r305], 1;
	shr.u32 	%r307, %r108, %r477;
	and.b32  	%r308, %r307, %r256;
	shl.b32 	%r309, %r308, 2;
	add.s32 	%r310, %r252, %r309;
	atom.shared.add.u32 	%r311, [%r310], 1;
	shr.u32 	%r312, %r107, %r477;
	and.b32  	%r313, %r312, %r256;
	shl.b32 	%r314, %r313, 2;
	add.s32 	%r315, %r252, %r314;
	atom.shared.add.u32 	%r316, [%r315], 1;
	shr.u32 	%r317, %r106, %r477;
	and.b32  	%r318, %r317, %r256;
	shl.b32 	%r319, %r318, 2;
	add.s32 	%r320, %r252, %r319;
	atom.shared.add.u32 	%r321, [%r320], 1;
	shr.u32 	%r322, %r105, %r477;
	and.b32  	%r323, %r322, %r256;
	shl.b32 	%r324, %r323, 2;
	add.s32 	%r325, %r252, %r324;
	atom.shared.add.u32 	%r326, [%r325], 1;
	shr.u32 	%r327, %r104, %r477;
	and.b32  	%r328, %r327, %r256;
	shl.b32 	%r329, %r328, 2;
	add.s32 	%r330, %r252, %r329;
	atom.shared.add.u32 	%r331, [%r330], 1;
	shr.u32 	%r332, %r103, %r477;
	and.b32  	%r333, %r332, %r256;
	shl.b32 	%r334, %r333, 2;
	add.s32 	%r335, %r252, %r334;
	atom.shared.add.u32 	%r336, [%r335], 1;
	add.s32 	%r477, %r477, 8;
	add.s32 	%r476, %r476, 1;
	setp.lt.s32 	%p43, %r477, %r175;
	@%p43 bra 	$L__BB134_68;
$L__BB134_69:
	add.s64 	%rd136, %rd136, %rd4;
	setp.lt.u64 	%p44, %rd136, %rd9;
	@%p44 bra 	$L__BB134_32;
$L__BB134_70:
	bar.sync 	0;
	@%p1 bra 	$L__BB134_152;
	setp.lt.u32 	%p45, %r1, 7;
	mov.b32 	%r480, 0;
	@%p45 bra 	$L__BB134_90;
	mov.b32 	%r478, 0;
$L__BB134_73:
	.pragma "nounroll";
	shl.b32 	%r339, %r478, 10;
	add.s32 	%r124, %r6, %r339;
	ld.shared.u32 	%r125, [%r124];
	setp.eq.s32 	%p46, %r125, 0;
	@%p46 bra 	$L__BB134_75;
	cvt.u32.u64 	%r340, %rd5;
	shl.b32 	%r341, %r478, 8;
	add.s32 	%r342, %r341, %r340;
	mul.wide.u32 	%rd30, %r342, 8;
	add.s64 	%rd31, %rd2, %rd30;
	cvt.u64.u32 	%rd32, %r125;
	atom.global.add.u64 	%rd33, [%rd31], %rd32;
$L__BB134_75:
	ld.shared.u32 	%r126, [%r124+1024];
	setp.eq.s32 	%p47, %r126, 0;
	@%p47 bra 	$L__BB134_77;
	cvt.u32.u64 	%r343, %rd5;
	shl.b32 	%r344, %r478, 8;
	add.s32 	%r345, %r344, %r343;
	add.s32 	%r346, %r345, 256;
	mul.wide.u32 	%rd34, %r346, 8;
	add.s64 	%rd35, %rd2, %rd34;
	cvt.u64.u32 	%rd36, %r126;
	atom.global.add.u64 	%rd37, [%rd35], %rd36;
$L__BB134_77:
	ld.shared.u32 	%r127, [%r124+2048];
	setp.eq.s32 	%p48, %r127, 0;
	@%p48 bra 	$L__BB134_79;
	cvt.u32.u64 	%r347, %rd5;
	shl.b32 	%r348, %r478, 8;
	add.s32 	%r349, %r348, %r347;
	add.s32 	%r350, %r349, 512;
	mul.wide.u32 	%rd38, %r350, 8;
	add.s64 	%rd39, %rd2, %rd38;
	cvt.u64.u32 	%rd40, %r127;
	atom.global.add.u64 	%rd41, [%rd39], %rd40;
$L__BB134_79:
	ld.shared.u32 	%r128, [%r124+3072];
	setp.eq.s32 	%p49, %r128, 0;
	@%p49 bra 	$L__BB134_81;
	cvt.u32.u64 	%r351, %rd5;
	shl.b32 	%r352, %r478, 8;
	add.s32 	%r353, %r352, %r351;
	add.s32 	%r354, %r353, 768;
	mul.wide.u32 	%rd42, %r354, 8;
	add.s64 	%rd43, %rd2, %rd42;
	cvt.u64.u32 	%rd44, %r128;
	atom.global.add.u64 	%rd45, [%rd43], %rd44;
$L__BB134_81:
	ld.shared.u32 	%r129, [%r124+4096];
	setp.eq.s32 	%p50, %r129, 0;
	@%p50 bra 	$L__BB134_83;
	cvt.u32.u64 	%r355, %rd5;
	shl.b32 	%r356, %r478, 8;
	add.s32 	%r357, %r356, %r355;
	add.s32 	%r358, %r357, 1024;
	mul.wide.u32 	%rd46, %r358, 8;
	add.s64 	%rd47, %rd2, %rd46;
	cvt.u64.u32 	%rd48, %r129;
	atom.global.add.u64 	%rd49, [%rd47], %rd48;
$L__BB134_83:
	ld.shared.u32 	%r130, [%r124+5120];
	setp.eq.s32 	%p51, %r130, 0;
	@%p51 bra 	$L__BB134_85;
	cvt.u32.u64 	%r359, %rd5;
	shl.b32 	%r360, %r478, 8;
	add.s32 	%r361, %r360, %r359;
	add.s32 	%r362, %r361, 1280;
	mul.wide.u32 	%rd50, %r362, 8;
	add.s64 	%rd51, %rd2, %rd50;
	cvt.u64.u32 	%rd52, %r130;
	atom.global.add.u64 	%rd53, [%rd51], %rd52;
$L__BB134_85:
	ld.shared.u32 	%r131, [%r124+6144];
	setp.eq.s32 	%p52, %r131, 0;
	@%p52 bra 	$L__BB134_87;
	cvt.u32.u64 	%r363, %rd5;
	shl.b32 	%r364, %r478, 8;
	add.s32 	%r365, %r364, %r363;
	add.s32 	%r366, %r365, 1536;
	mul.wide.u32 	%rd54, %r366, 8;
	add.s64 	%rd55, %rd2, %rd54;
	cvt.u64.u32 	%rd56, %r131;
	atom.global.add.u64 	%rd57, [%rd55], %rd56;
$L__BB134_87:
	ld.shared.u32 	%r132, [%r124+7168];
	setp.eq.s32 	%p53, %r132, 0;
	@%p53 bra 	$L__BB134_89;
	cvt.u32.u64 	%r367, %rd5;
	shl.b32 	%r368, %r478, 8;
	add.s32 	%r369, %r368, %r367;
	add.s32 	%r370, %r369, 1792;
	mul.wide.u32 	%rd58, %r370, 8;
	add.s64 	%rd59, %rd2, %rd58;
	cvt.u64.u32 	%rd60, %r132;
	atom.global.add.u64 	%rd61, [%rd59], %rd60;
$L__BB134_89:
	add.s32 	%r478, %r478, 8;
	setp.ne.s32 	%p54, %r478, %r16;
	mov.u32 	%r480, %r16;
	@%p54 bra 	$L__BB134_73;
$L__BB134_90:
	add.s32 	%r135, %r5, -1;
	setp.eq.s32 	%p55, %r3, 0;
	@%p55 bra 	$L__BB134_111;
	setp.lt.u32 	%p56, %r4, 3;
	@%p56 bra 	$L__BB134_101;
	shl.b32 	%r371, %r480, 10;
	add.s32 	%r136, %r6, %r371;
	ld.shared.u32 	%r137, [%r136];
	setp.eq.s32 	%p57, %r137, 0;
	@%p57 bra 	$L__BB134_94;
	cvt.u32.u64 	%r372, %rd5;
	shl.b32 	%r373, %r480, 8;
	add.s32 	%r374, %r373, %r372;
	mul.wide.u32 	%rd62, %r374, 8;
	add.s64 	%rd63, %rd2, %rd62;
	cvt.u64.u32 	%rd64, %r137;
	atom.global.add.u64 	%rd65, [%rd63], %rd64;
$L__BB134_94:
	ld.shared.u32 	%r138, [%r136+1024];
	setp.eq.s32 	%p58, %r138, 0;
	@%p58 bra 	$L__BB134_96;
	cvt.u32.u64 	%r375, %rd5;
	shl.b32 	%r376, %r480, 8;
	add.s32 	%r377, %r376, %r375;
	add.s32 	%r378, %r377, 256;
	mul.wide.u32 	%rd66, %r378, 8;
	add.s64 	%rd67, %rd2, %rd66;
	cvt.u64.u32 	%rd68, %r138;
	atom.global.add.u64 	%rd69, [%rd67], %rd68;
$L__BB134_96:
	ld.shared.u32 	%r139, [%r136+2048];
	setp.eq.s32 	%p59, %r139, 0;
	@%p59 bra 	$L__BB134_98;
	cvt.u32.u64 	%r379, %rd5;
	shl.b32 	%r380, %r480, 8;
	add.s32 	%r381, %r380, %r379;
	add.s32 	%r382, %r381, 512;
	mul.wide.u32 	%rd70, %r382, 8;
	add.s64 	%rd71, %rd2, %rd70;
	cvt.u64.u32 	%rd72, %r139;
	atom.global.add.u64 	%rd73, [%rd71], %rd72;
$L__BB134_98:
	ld.shared.u32 	%r140, [%r136+3072];
	setp.eq.s32 	%p60, %r140, 0;
	@%p60 bra 	$L__BB134_100;
	cvt.u32.u64 	%r383, %rd5;
	shl.b32 	%r384, %r480, 8;
	add.s32 	%r385, %r384, %r383;
	add.s32 	%r386, %r385, 768;
	mul.wide.u32 	%rd74, %r386, 8;
	add.s64 	%rd75, %rd2, %rd74;
	cvt.u64.u32 	%rd76, %r140;
	atom.global.add.u64 	%rd77, [%rd75], %rd76;
$L__BB134_100:
	add.s32 	%r480, %r480, 4;
$L__BB134_101:
	setp.eq.s32 	%p61, %r5, 0;
	@%p61 bra 	$L__BB134_111;
	setp.eq.s32 	%p62, %r135, 0;
	@%p62 bra 	$L__BB134_108;
	shl.b32 	%r387, %r480, 10;
	add.s32 	%r143, %r6, %r387;
	ld.shared.u32 	%r144, [%r143];
	setp.eq.s32 	%p63, %r144, 0;
	@%p63 bra 	$L__BB134_105;
	cvt.u32.u64 	%r388, %rd5;
	shl.b32 	%r389, %r480, 8;
	add.s32 	%r390, %r389, %r388;
	mul.wide.u32 	%rd78, %r390, 8;
	add.s64 	%rd79, %rd2, %rd78;
	cvt.u64.u32 	%rd80, %r144;
	atom.global.add.u64 	%rd81, [%rd79], %rd80;
$L__BB134_105:
	ld.shared.u32 	%r145, [%r143+1024];
	setp.eq.s32 	%p64, %r145, 0;
	@%p64 bra 	$L__BB134_107;
	cvt.u32.u64 	%r391, %rd5;
	shl.b32 	%r392, %r480, 8;
	add.s32 	%r393, %r392, %r391;
	add.s32 	%r394, %r393, 256;
	mul.wide.u32 	%rd82, %r394, 8;
	add.s64 	%rd83, %rd2, %rd82;
	cvt.u64.u32 	%rd84, %r145;
	atom.global.add.u64 	%rd85, [%rd83], %rd84;
$L__BB134_107:
	add.s32 	%r480, %r480, 2;
$L__BB134_108:
	setp.eq.s32 	%p65, %r17, 0;
	@%p65 bra 	$L__BB134_111;
	shl.b32 	%r395, %r480, 10;
	add.s32 	%r396, %r6, %r395;
	ld.shared.u32 	%r148, [%r396];
	setp.eq.s32 	%p66, %r148, 0;
	@%p66 bra 	$L__BB134_111;
	cvt.u32.u64 	%r397, %rd5;
	shl.b32 	%r398, %r480, 8;
	add.s32 	%r399, %r398, %r397;
	mul.wide.u32 	%rd86, %r399, 8;
	add.s64 	%rd87, %rd2, %rd86;
	cvt.u64.u32 	%rd88, %r148;
	atom.global.add.u64 	%rd89, [%rd87], %rd88;
$L__BB134_111:
	cvt.u32.u64 	%r400, %rd5;
	setp.gt.u32 	%p67, %r400, 127;
	@%p67 bra 	$L__BB134_152;
	setp.lt.u32 	%p68, %r1, 7;
	mov.b32 	%r484, 0;
	@%p68 bra 	$L__BB134_131;
	mov.b32 	%r482, 0;
$L__BB134_114:
	.pragma "nounroll";
	shl.b32 	%r404, %r482, 10;
	add.s32 	%r150, %r6, %r404;
	ld.shared.u32 	%r151, [%r150+512];
	setp.eq.s32 	%p69, %r151, 0;
	shl.b32 	%r405, %r482, 8;
	add.s32 	%r406, %r405, %r400;
	mul.wide.u32 	%rd90, %r406, 8;
	add.s64 	%rd15, %rd2, %rd90;
	@%p69 bra 	$L__BB134_116;
	cvt.u64.u32 	%rd91, %r151;
	atom.global.add.u64 	%rd92, [%rd15+1024], %rd91;
$L__BB134_116:
	ld.shared.u32 	%r152, [%r150+1536];
	setp.eq.s32 	%p70, %r152, 0;
	@%p70 bra 	$L__BB134_118;
	cvt.u64.u32 	%rd93, %r152;
	atom.global.add.u64 	%rd94, [%rd15+3072], %rd93;
$L__BB134_118:
	ld.shared.u32 	%r153, [%r150+2560];
	setp.eq.s32 	%p71, %r153, 0;
	@%p71 bra 	$L__BB134_120;
	cvt.u64.u32 	%rd95, %r153;
	atom.global.add.u64 	%rd96, [%rd15+5120], %rd95;
$L__BB134_120:
	ld.shared.u32 	%r154, [%r150+3584];
	setp.eq.s32 	%p72, %r154, 0;
	@%p72 bra 	$L__BB134_122;
	cvt.u64.u32 	%rd97, %r154;
	atom.global.add.u64 	%rd98, [%rd15+7168], %rd97;
$L__BB134_122:
	ld.shared.u32 	%r155, [%r150+4608];
	setp.eq.s32 	%p73, %r155, 0;
	@%p73 bra 	$L__BB134_124;
	cvt.u64.u32 	%rd99, %r155;
	atom.global.add.u64 	%rd100, [%rd15+9216], %rd99;
$L__BB134_124:
	ld.shared.u32 	%r156, [%r150+5632];
	setp.eq.s32 	%p74, %r156, 0;
	@%p74 bra 	$L__BB134_126;
	cvt.u64.u32 	%rd101, %r156;
	atom.global.add.u64 	%rd102, [%rd15+11264], %rd101;
$L__BB134_126:
	ld.shared.u32 	%r157, [%r150+6656];
	setp.eq.s32 	%p75, %r157, 0;
	@%p75 bra 	$L__BB134_128;
	cvt.u64.u32 	%rd103, %r157;
	atom.global.add.u64 	%rd104, [%rd15+13312], %rd103;
$L__BB134_128:
	ld.shared.u32 	%r158, [%r150+7680];
	setp.eq.s32 	%p76, %r158, 0;
	@%p76 bra 	$L__BB134_130;
	cvt.u64.u32 	%rd105, %r158;
	atom.global.add.u64 	%rd106, [%rd15+15360], %rd105;
$L__BB134_130:
	add.s32 	%r482, %r482, 8;
	setp.ne.s32 	%p77, %r482, %r16;
	mov.u32 	%r484, %r16;
	@%p77 bra 	$L__BB134_114;
$L__BB134_131:
	setp.eq.s32 	%p78, %r3, 0;
	@%p78 bra 	$L__BB134_152;
	setp.lt.u32 	%p79, %r4, 3;
	@%p79 bra 	$L__BB134_142;
	shl.b32 	%r407, %r484, 10;
	add.s32 	%r161, %r6, %r407;
	ld.shared.u32 	%r162, [%r161+512];
	setp.eq.s32 	%p80, %r162, 0;
	@%p80 bra 	$L__BB134_135;
	shl.b32 	%r409, %r484, 8;
	add.s32 	%r410, %r409, %r400;
	mul.wide.u32 	%rd107, %r410, 8;
	add.s64 	%rd108, %rd2, %rd107;
	cvt.u64.u32 	%rd109, %r162;
	atom.global.add.u64 	%rd110, [%rd108+1024], %rd109;
$L__BB134_135:
	ld.shared.u32 	%r163, [%r161+1536];
	setp.eq.s32 	%p81, %r163, 0;
	@%p81 bra 	$L__BB134_137;
	shl.b32 	%r412, %r484, 8;
	add.s32 	%r413, %r412, %r400;
	add.s32 	%r414, %r413, 256;
	mul.wide.u32 	%rd111, %r414, 8;
	add.s64 	%rd112, %rd2, %rd111;
	cvt.u64.u32 	%rd113, %r163;
	atom.global.add.u64 	%rd114, [%rd112+1024], %rd113;
$L__BB134_137:
	ld.shared.u32 	%r164, [%r161+2560];
	setp.eq.s32 	%p82, %r164, 0;
	@%p82 bra 	$L__BB134_139;
	shl.b32 	%r416, %r484, 8;
	add.s32 	%r417, %r416, %r400;
	add.s32 	%r418, %r417, 512;
	mul.wide.u32 	%rd115, %r418, 8;
	add.s64 	%rd116, %rd2, %rd115;
	cvt.u64.u32 	%rd117, %r164;
	atom.global.add.u64 	%rd118, [%rd116+1024], %rd117;
$L__BB134_139:
	ld.shared.u32 	%r165, [%r161+3584];
	setp.eq.s32 	%p83, %r165, 0;
	@%p83 bra 	$L__BB134_141;
	shl.b32 	%r420, %r484, 8;
	add.s32 	%r421, %r420, %r400;
	add.s32 	%r422, %r421, 768;
	mul.wide.u32 	%rd119, %r422, 8;
	add.s64 	%rd120, %rd2, %rd119;
	cvt.u64.u32 	%rd121, %r165;
	atom.global.add.u64 	%rd122, [%rd120+1024], %rd121;
$L__BB134_141:
	add.s32 	%r484, %r484, 4;
$L__BB134_142:
	setp.eq.s32 	%p84, %r5, 0;
	@%p84 bra 	$L__BB134_152;
	setp.eq.s32 	%p85, %r135, 0;
	@%p85 bra 	$L__BB134_149;
	shl.b32 	%r423, %r484, 10;
	add.s32 	%r168, %r6, %r423;
	ld.shared.u32 	%r169, [%r168+512];
	setp.eq.s32 	%p86, %r169, 0;
	@%p86 bra 	$L__BB134_146;
	shl.b32 	%r425, %r484, 8;
	add.s32 	%r426, %r425, %r400;
	mul.wide.u32 	%rd123, %r426, 8;
	add.s64 	%rd124, %rd2, %rd123;
	cvt.u64.u32 	%rd125, %r169;
	atom.global.add.u64 	%rd126, [%rd124+1024], %rd125;
$L__BB134_146:
	ld.shared.u32 	%r170, [%r168+1536];
	setp.eq.s32 	%p87, %r170, 0;
	@%p87 bra 	$L__BB134_148;
	shl.b32 	%r428, %r484, 8;
	add.s32 	%r429, %r428, %r400;
	add.s32 	%r430, %r429, 256;
	mul.wide.u32 	%rd127, %r430, 8;
	add.s64 	%rd128, %rd2, %rd127;
	cvt.u64.u32 	%rd129, %r170;
	atom.global.add.u64 	%rd130, [%rd128+1024], %rd129;
$L__BB134_148:
	add.s32 	%r484, %r484, 2;
$L__BB134_149:
	setp.eq.s32 	%p88, %r17, 0;
	@%p88 bra 	$L__BB134_152;
	shl.b32 	%r431, %r484, 10;
	add.s32 	%r432, %r6, %r431;
	ld.shared.u32 	%r173, [%r432+512];
	setp.eq.s32 	%p89, %r173, 0;
	@%p89 bra 	$L__BB134_152;
	shl.b32 	%r434, %r484, 8;
	add.s32 	%r435, %r434, %r400;
	mul.wide.u32 	%rd131, %r435, 8;
	add.s64 	%rd132, %rd2, %rd131;
	cvt.u64.u32 	%rd133, %r173;
	atom.global.add.u64 	%rd134, [%rd132+1024], %rd133;
$L__BB134_152:
	bar.sync 	0;
	add.s64 	%rd135, %rd135, 1;
	setp.ne.s64 	%p90, %rd135, %rd6;
	@%p90 bra 	$L__BB134_2;
$L__BB134_153:
	ret;

}
	// .globl	_ZN3cub18CUB_300001_SM_10006detail10radix_sort33DeviceRadixSortExclusiveSumKernelINS1_5radix10policy_hubIiNS0_8NullTypeEyE10Policy1000EyEEvPT0_
.visible .entry _ZN3cub18CUB_300001_SM_10006detail10radix_sort33DeviceRadixSortExclusiveSumKernelINS1_5radix10policy_hubIiNS0_8NullTypeEyE10Policy1000EyEEvPT0_(
	.param .u64 .ptr .align 1 _ZN3cub18CUB_300001_SM_10006detail10radix_sort33DeviceRadixSortExclusiveSumKernelINS1_5radix10policy_hubIiNS0_8NullTypeEyE10Policy1000EyEEvPT0__param_0
)
{
	.reg .pred 	%p<4>;
	.reg .b32 	%r<28>;
	.reg .b64 	%rd<54>;
	// demoted variable
	.shared .align 16 .b8 _ZZN3cub18CUB_300001_SM_10006detail10radix_sort33DeviceRadixSortExclusiveSumKernelINS1_5radix10policy_hubIiNS0_8NullTypeEyE10Policy1000EyEEvPT0_E12temp_storage[2336];
	ld.param.u64 	%rd5, [_ZN3cub18CUB_300001_SM_10006detail10radix_sort33DeviceRadixSortExclusiveSumKernelINS1_5radix10policy_hubIiNS0_8NullTypeEyE10Policy1000EyEEvPT0__param_0];
	cvta.to.global.u64 	%rd6, %rd5;
	mov.u32 	%r3, %ctaid.x;
	shl.b32 	%r4, %r3, 8;
	mov.u32 	%r1, %tid.x;
	setp.gt.u32 	%p1, %r1, 255;
	add.s32 	%r5, %r4, %r1;
	mul.wide.s32 	%rd7, %r5, 8;
	add.s64 	%rd1, %rd6, %rd7;
	@%p1 bra 	$L__BB135_2;
	ld.global.u64 	%rd53, [%rd1];
$L__BB135_2:
	shr.u32 	%r6, %r1, 3;
	add.s32 	%r7, %r6, %r1;
	shl.b32 	%r8, %r7, 3;
	mov.u32 	%r9, _ZZN3cub18CUB_300001_SM_10006detail10radix_sort33DeviceRadixSortExclusiveSumKernelINS1_5radix10policy_hubIiNS0_8NullTypeEyE10Policy1000EyEEvPT0_E12temp_storage;
	add.s32 	%r10, %r9, %r8;
	add.s32 	%r2, %r10, 16;
	st.shared.u64 	[%r10+16], %rd53;
	bar.sync 	0;
	setp.gt.u32 	%p2, %r1, 31;
	@%p2 bra 	$L__BB135_4;
	mad.lo.s32 	%r27, %r1, 72, %r9;
	ld.shared.u64 	%rd23, [%r27+16];
	ld.shared.u64 	%rd24, [%r27+24];
	ld.shared.u64 	%rd25, [%r27+32];
	ld.shared.u64 	%rd26, [%r27+40];
	ld.shared.u64 	%rd27, [%r27+48];
	ld.shared.u64 	%rd28, [%r27+56];
	ld.shared.u64 	%rd29, [%r27+64];
	ld.shared.u64 	%rd30, [%r27+72];
	add.s64 	%rd31, %rd24, %rd23;
	add.s64 	%rd32, %rd31, %rd25;
	add.s64 	%rd33, %rd32, %rd26;
	add.s64 	%rd34, %rd33, %rd27;
	add.s64 	%rd35, %rd34, %rd28;
	add.s64 	%rd36, %rd35, %rd29;
	add.s64 	%rd10, %rd36, %rd30;
	mov.b32 	%r11, 1;
	mov.b32 	%r24, 0;
	mov.b32 	%r25, -1;
	// begin inline asm
	{  .reg .u64 r0;  .reg .u32 lo;  .reg .u32 hi;  .reg .pred p;  mov.b64 {lo, hi}, %rd10;  shfl.sync.up.b32 lo|p, lo, %r11, %r24, %r25;  shfl.sync.up.b32 hi|p, hi, %r11, %r24, %r25;  mov.b64 r0, {lo, hi};  @p add.u64 r0, r0, %rd10;  mov.u64 %rd8, r0;}
	// end inline asm
	mov.b32 	%r14, 2;
	// begin inline asm
	{  .reg .u64 r0;  .reg .u32 lo;  .reg .u32 hi;  .reg .pred p;  mov.b64 {lo, hi}, %rd8;  shfl.sync.up.b32 lo|p, lo, %r14, %r24, %r25;  shfl.sync.up.b32 hi|p, hi, %r14, %r24, %r25;  mov.b64 r0, {lo, hi};  @p add.u64 r0, r0, %rd8;  mov.u64 %rd11, r0;}
	// end inline asm
	mov.b32 	%r17, 4;
	// begin inline asm
	{  .reg .u64 r0;  .reg .u32 lo;  .reg .u32 hi;  .reg .pred p;  mov.b64 {lo, hi}, %rd11;  shfl.sync.up.b32 lo|p, lo, %r17, %r24, %r25;  shfl.sync.up.b32 hi|p, hi, %r17, %r24, %r25;  mov.b64 r0, {lo, hi};  @p add.u64 r0, r0, %rd11;  mov.u64 %rd14, r0;}
	// end inline asm
	mov.b32 	%r20, 8;
	// begin inline asm
	{  .reg .u64 r0;  .reg .u32 lo;  .reg .u32 hi;  .reg .pred p;  mov.b64 {lo, hi}, %rd14;  shfl.sync.up.b32 lo|p, lo, %r20, %r24, %r25;  shfl.sync.up.b32 hi|p, hi, %r20, %r24, %r25;  mov.b64 r0, {lo, hi};  @p add.u64 r0, r0, %rd14;  mov.u64 %rd17, r0;}
	// end inline asm
	mov.b32 	%r23, 16;
	// begin inline asm
	{  .reg .u64 r0;  .reg .u32 lo;  .reg .u32 hi;  .reg .pred p;  mov.b64 {lo, hi}, %rd17;  shfl.sync.up.b32 lo|p, lo, %r23, %r24, %r25;  shfl.sync.up.b32 hi|p, hi, %r23, %r24, %r25;  mov.b64 r0, {lo, hi};  @p add.u64 r0, r0, %rd17;  mov.u64 %rd20, r0;}
	// end inline asm
	sub.s64 	%rd37, %rd20, %rd10;
	ld.shared.u64 	%rd38, [%r27+16];
	ld.shared.u64 	%rd39, [%r27+24];
	ld.shared.u64 	%rd40, [%r27+32];
	ld.shared.u64 	%rd41, [%r27+40];
	ld.shared.u64 	%rd42, [%r27+48];
	ld.shared.u64 	%rd43, [%r27+56];
	ld.shared.u64 	%rd44, [%r27+64];
	add.s64 	%rd45, %rd38, %rd37;
	add.s64 	%rd46, %rd39, %rd45;
	add.s64 	%rd47, %rd40, %rd46;
	add.s64 	%rd48, %rd41, %rd47;
	add.s64 	%rd49, %rd42, %rd48;
	add.s64 	%rd50, %rd43, %rd49;
	add.s64 	%rd51, %rd44, %rd50;
	st.shared.u64 	[%r27+16], %rd37;
	st.shared.u64 	[%r27+24], %rd45;
	st.shared.u64 	[%r27+32], %rd46;
	st.shared.u64 	[%r27+40], %rd47;
	st.shared.u64 	[%r27+48], %rd48;
	st.shared.u64 	[%r27+56], %rd49;
	st.shared.u64 	[%r27+64], %rd50;
	st.shared.u64 	[%r27+72], %rd51;
$L__BB135_4:
	setp.gt.u32 	%p3, %r1, 255;
	bar.sync 	0;
	@%p3 bra 	$L__BB135_6;
	ld.shared.u64 	%rd52, [%r2];
	st.global.u64 	[%rd1], %rd52;
$L__BB135_6:
	ret;

}
	// .globl	_ZN3cub18CUB_300001_SM_10006detail10radix_sort29DeviceRadixSortOnesweepKernelINS1_5radix10policy_hubIiNS0_8NullTypeEyE10Policy1000ELNS0_9SortOrderE0EiS6_yiiNS1_21identity_decomposer_tEEEvPT5_SC_PT3_PKSD_PT1_PKSH_PT2_PKSL_T4_iiT6_
.visible .entry _ZN3cub18CUB_300001_SM_10006detail10radix_sort29DeviceRadixSortOnesweepKernelINS1_5radix10policy_hubIiNS0_8NullTypeEyE10Policy1000ELNS0_9SortOrderE0EiS6_yiiNS1_21identity_decomposer_tEEEvPT5_SC_PT3_PKSD_PT1_PKSH_PT2_PKSL_T4_iiT6_(
	.param .u64 .ptr .align 1 _ZN3cub18CUB_300001_SM_10006detail10radix_sort29DeviceRadixSortOnesweepKernelINS1_5radix10policy_hubIiNS0_8NullTypeEyE10Policy1000ELNS0_9SortOrderE0EiS6_yiiNS1_21identity_decomposer_tEEEvPT5_SC_PT3_PKSD_PT1_PKSH_PT2_PKSL_T4_iiT6__param_0,
	.param .u64 .ptr .align 1 _ZN3cub18CUB_300001_SM_10006detail10radix_sort29DeviceRadixSortOnesweepKernelINS1_5radix10policy_hubIiNS0_8NullTypeEyE10Policy1000ELNS0_9SortOrderE0EiS6_yiiNS1_21identity_decomposer_tEEEvPT5_SC_PT3_PKSD_PT1_PKSH_PT2_PKSL_T4_iiT6__param_1,
	.param .u64 .ptr .align 1 _ZN3cub18CUB_300001_SM_10006detail10radix_sort29DeviceRadixSortOnesweepKernelINS1_5radix10policy_hubIiNS0_8NullTypeEyE10Policy1000ELNS0_9SortOrderE0EiS6_yiiNS1_21identity_decomposer_tEEEvPT5_SC_PT3_PKSD_PT1_PKSH_PT2_PKSL_T4_iiT6__param_2,
	.param .u64 .ptr .align 1 _ZN3cub18CUB_300001_SM_10006detail10radix_sort29DeviceRadixSortOnesweepKernelINS1_5radix10policy_hubIiNS0_8NullTypeEyE10Policy1000ELNS0_9SortOrderE0EiS6_yiiNS1_21identity_decomposer_tEEEvPT5_SC_PT3_PKSD_PT1_PKSH_PT2_PKSL_T4_iiT6__param_3,
	.param .u64 .ptr .align 1 _ZN3cub18CUB_300001_SM_10006detail10radix_sort29DeviceRadixSortOnesweepKernelINS1_5radix10policy_hubIiNS0_8NullTypeEyE10Policy1000ELNS0_9SortOrderE0EiS6_yiiNS1_21identity_decomposer_tEEEvPT5_SC_PT3_PKSD_PT1_PKSH_PT2_PKSL_T4_iiT6__param_4,
	.param .u64 .ptr .align 1 _ZN3cub18CUB_300001_SM_10006detail10radix_sort29DeviceRadixSortOnesweepKernelINS1_5radix10policy_hubIiNS0_8NullTypeEyE10Policy1000ELNS0_9SortOrderE0EiS6_yiiNS1_21identity_decomposer_tEEEvPT5_SC_PT3_PKSD_PT1_PKSH_PT2_PKSL_T4_iiT6__param_5,
	.param .u64 .ptr .align 1 _ZN3cub18CUB_300001_SM_10006detail10radix_sort29DeviceRadixSortOnesweepKernelINS1_5radix10policy_hubIiNS0_8NullTypeEyE10Policy1000ELNS0_9SortOrderE0EiS6_yiiNS1_21identity_decomposer_tEEEvPT5_SC_PT3_PKSD_PT1_PKSH_PT2_PKSL_T4_iiT6__param_6,
	.param .u64 .ptr .align 1 _ZN3cub18CUB_300001_SM_10006detail10radix_sort29DeviceRadixSortOnesweepKernelINS1_5radix10policy_hubIiNS0_8NullTypeEyE10Policy1000ELNS0_9SortOrderE0EiS6_yiiNS1_21identity_decomposer_tEEEvPT5_SC_PT3_PKSD_PT1_PKSH_PT2_PKSL_T4_iiT6__param_7,
	.param .u32 _ZN3cub18CUB_300001_SM_10006detail10radix_sort29DeviceRadixSortOnesweepKernelINS1_5radix10policy_hubIiNS0_8NullTypeEyE10Policy1000ELNS0_9SortOrderE0EiS6_yiiNS1_21identity_decomposer_tEEEvPT5_SC_PT3_PKSD_PT1_PKSH_PT2_PKSL_T4_iiT6__param_8,
	.param .u32 _ZN3cub18CUB_300001_SM_10006detail10radix_sort29DeviceRadixSortOnesweepKernelINS1_5radix10policy_hubIiNS0_8NullTypeEyE10Policy1000ELNS0_9SortOrderE0EiS6_yiiNS1_21identity_decomposer_tEEEvPT5_SC_PT3_PKSD_PT1_PKSH_PT2_PKSL_T4_iiT6__param_9,
	.param .u32 _ZN3cub18CUB_300001_SM_10006detail10radix_sort29DeviceRadixSortOnesweepKernelINS1_5radix10policy_hubIiNS0_8NullTypeEyE10Policy1000ELNS0_9SortOrderE0EiS6_yiiNS1_21identity_decomposer_tEEEvPT5_SC_PT3_PKSD_PT1_PKSH_PT2_PKSL_T4_iiT6__param_10,
	.param .align 1 .b8 _ZN3cub18CUB_300001_SM_10006detail10radix_sort29DeviceRadixSortOnesweepKernelINS1_5radix10policy_hubIiNS0_8NullTypeEyE10Policy1000ELNS0_9SortOrderE0EiS6_yiiNS1_21identity_decomposer_tEEEvPT5_SC_PT3_PKSD_PT1_PKSH_PT2_PKSL_T4_iiT6__param_11[1]
)
.maxntid 384
{
	.reg .pred 	%p<142>;
	.reg .b32 	%r<1806>;
	.reg .b64 	%rd<239>;
	// demoted variable
	.shared .align 16 .b8 _ZZN3cub18CUB_300001_SM_10006detail10radix_sort29DeviceRadixSortOnesweepKernelINS1_5radix10policy_hubIiNS0_8NullTypeEyE10Policy1000ELNS0_9SortOrderE0EiS6_yiiNS1_21identity_decomposer_tEEEvPT5_SC_PT3_PKSD_PT1_PKSH_PT2_PKSL_T4_iiT6_E1s[31232];
	ld.param.u64 	%rd21, [_ZN3cub18CUB_300001_SM_10006detail10radix_sort29DeviceRadixSortOnesweepKernelINS1_5radix10policy_hubIiNS0_8NullTypeEyE10Policy1000ELNS0_9SortOrderE0EiS6_yiiNS1_21identity_decomposer_tEEEvPT5_SC_PT3_PKSD_PT1_PKSH_PT2_PKSL_T4_iiT6__param_1];
	ld.param.u64 	%rd24, [_ZN3cub18CUB_300001_SM_10006detail10radix_sort29DeviceRadixSortOnesweepKernelINS1_5radix10policy_hubIiNS0_8NullTypeEyE10Policy1000ELNS0_9SortOrderE0EiS6_yiiNS1_21identity_decomposer_tEEEvPT5_SC_PT3_PKSD_PT1_PKSH_PT2_PKSL_T4_iiT6__param_4];
	ld.param.u64 	%rd25, [_ZN3cub18CUB_300001_SM_10006detail10radix_sort29DeviceRadixSortOnesweepKernelINS1_5radix10policy_hubIiNS0_8NullTypeEyE10Policy1000ELNS0_9SortOrderE0EiS6_yiiNS1_21identity_decomposer_tEEEvPT5_SC_PT3_PKSD_PT1_PKSH_PT2_PKSL_T4_iiT6__param_5];
	ld.param.u32 	%r293, [_ZN3cub18CUB_300001_SM_10006detail10radix_sort29DeviceRadixSortOnesweepKernelINS1_5radix10policy_hubIiNS0_8NullTypeEyE10Policy1000ELNS0_9SortOrderE0EiS6_yiiNS1_21identity_decomposer_tEEEvPT5_SC_PT3_PKSD_PT1_PKSH_PT2_PKSL_T4_iiT6__param_9];
	ld.param.u32 	%r294, [_ZN3cub18CUB_300001_SM_10006detail10radix_sort29DeviceRadixSortOnesweepKernelINS1_5radix10policy_hubIiNS0_8NullTypeEyE10Policy1000ELNS0_9SortOrderE0EiS6_yiiNS1_21identity_decomposer_tEEEvPT5_SC_PT3_PKSD_PT1_PKSH_PT2_PKSL_T4_iiT6__param_10];
	cvta.to.global.u64 	%rd1, %rd24;
	cvta.to.global.u64 	%rd2, %rd25;
	mov.u32 	%r1, %tid.x;
	// begin inline asm
	mov.u32 %r295, %laneid;
	// end inline asm
	setp.ne.s32 	%p1, %r1, 0;
	@%p1 bra 	$L__BB136_2;
	cvta.to.global.u64 	%rd26, %rd21;
	atom.global.add.u32 	%r296, [%rd26], 1;
	st.shared.u32 	[_ZZN3cub18CUB_300001_SM_10006detail10radix_sort29DeviceRadixSortOnesweepKernelINS1_5radix10policy_hubIiNS0_8NullTypeEyE10Policy1000ELNS0_9SortOrderE0EiS6_yiiNS1_21identity_decomposer_tEEEvPT5_SC_PT3_PKSD_PT1_PKSH_PT2_PKSL_T4_iiT6_E1s+29184], %r296;
$L__BB136_2:
	ld.param.u32 	%r1706, [_ZN3cub18CUB_300001_SM_10006detail10radix_sort29DeviceRadixSortOnesweepKernelINS1_5radix10policy_hubIiNS0_8NullTypeEyE10Policy1000ELNS0_9SortOrderE0EiS6_yiiNS1_21identity_decomposer_tEEEvPT5_SC_PT3_PKSD_PT1_PKSH_PT2_PKSL_T4_iiT6__param_8];
	bar.sync 	0;
	ld.shared.u32 	%r3, [_ZZN3cub18CUB_300001_SM_10006detail10radix_sort29DeviceRadixSortOnesweepKernelINS1_5radix10policy_hubIiNS0_8NullTypeEyE10Policy1000ELNS0_9SortOrderE0EiS6_yiiNS1_21identity_decomposer_tEEEvPT5_SC_PT3_PKSD_PT1_PKSH_PT2_PKSL_T4_iiT6_E1s+29184];
	mul.lo.s32 	%r297, %r3, 7296;
	add.s32 	%r4, %r297, 7296;
	setp.gt.s32 	%p2, %r4, %r1706;
	cvt.s64.s32 	%rd3, %r297;
	@%p2 bra 	$L__BB136_4;
	and.b32  	%r298, %r1, 31;
	and.b32  	%r299, %r1, 992;
	mul.lo.s32 	%r300, %r299, 19;
	or.b32  	%r301, %r300, %r298;
	cvt.u64.u32 	%rd27, %r301;
	add.s64 	%rd28, %rd27, %rd3;
	shl.b64 	%rd29, %rd28, 2;
	add.s64 	%rd30, %rd2, %rd29;
	ld.global.u32 	%r1732, [%rd30];
	ld.global.u32 	%r1733, [%rd30+128];
	ld.global.u32 	%r1734, [%rd30+256];
	ld.global.u32 	%r1735, [%rd30+384];
	ld.global.u32 	%r1736, [%rd30+512];
	ld.global.u32 	%r1737, [%rd30+640];
	ld.global.u32 	%r1738, [%rd30+768];
	ld.global.u32 	%r1739, [%rd30+896];
	ld.global.u32 	%r1740, [%rd30+1024];
	ld.global.u32 	%r1741, [%rd30+1152];
	ld.global.u32 	%r1742, [%rd30+1280];
	ld.global.u32 	%r1743, [%rd30+1408];
	ld.global.u32 	%r1744, [%rd30+1536];
	ld.global.u32 	%r1745, [%rd30+1664];
	ld.global.u32 	%r1746, [%rd30+1792];
	ld.global.u32 	%r1747, [%rd30+1920];
	ld.global.u32 	%r1748, [%rd30+2048];
	ld.global.u32 	%r1749, [%rd30+2176];
	ld.global.u32 	%r1750, [%rd30+2304];
	bra.uni 	$L__BB136_42;
$L__BB136_4:
	ld.param.u32 	%r1707, [_ZN3cub18CUB_300001_SM_10006detail10radix_sort29DeviceRadixSortOnesweepKernelINS1_5radix10policy_hubIiNS0_8NullTypeEyE10Policy1000ELNS0_9SortOrderE0EiS6_yiiNS1_21identity_decomposer_tEEEvPT5_SC_PT3_PKSD_PT1_PKSH_PT2_PKSL_T4_iiT6__param_8];
	cvt.u32.u64 	%r303, %rd3;
	sub.s32 	%r24, %r1707, %r303;
	and.b32  	%r304, %r1, 31;
	and.b32  	%r305, %r1, 992;
	mul.lo.s32 	%r306, %r305, 19;
	or.b32  	%r25, %r306, %r304;
	setp.ge.s32 	%p3, %r25, %r24;
	cvt.u64.u32 	%rd31, %r25;
	add.s64 	%rd32, %rd31, %rd3;
	shl.b64 	%rd33, %rd32, 2;
	add.s64 	%rd4, %rd2, %rd33;
	mov.b32 	%r1732, 2147483647;
	@%p3 bra 	$L__BB136_6;
	ld.global.u32 	%r1732, [%rd4];
$L__BB136_6:
	add.s32 	%r308, %r25, 32;
	setp.ge.s32 	%p4, %r308, %r24;
	mov.b32 	%r1733, 2147483647;
	@%p4 bra 	$L__BB136_8;
	ld.global.u32 	%r1733, [%rd4+128];
$L__BB136_8:
	add.s32 	%r310, %r25, 64;
	setp.ge.s32 	%p5, %r310, %r24;
	mov.b32 	%r1734, 2147483647;
	@%p5 bra 	$L__BB136_10;
	ld.global.u32 	%r1734, [%rd4+256];
$L__BB136_10:
	add.s32 	%r312, %r25, 96;
	setp.ge.s32 	%p6, %r312, %r24;
	mov.b32 	%r1735, 2147483647;
	@%p6 bra 	$L__BB136_12;
	ld.global.u32 	%r1735, [%rd4+384];
$L__BB136_12:
	add.s32 	%r314, %r25, 128;
	setp.ge.s32 	%p7, %r314, %r24;
	mov.b32 	%r1736, 2147483647;
	@%p7 bra 	$L__BB136_14;
	ld.global.u32 	%r1736, [%rd4+512];
$L__BB136_14:
	add.s32 	%r316, %r25, 160;
	setp.ge.s32 	%p8, %r316, %r24;
	mov.b32 	%r1737, 2147483647;
	@%p8 bra 	$L__BB136_16;
	ld.global.u32 	%r1737, [%rd4+640];
$L__BB136_16:
	add.s32 	%r318, %r25, 192;
	setp.ge.s32 	%p9, %r318, %r24;
	mov.b32 	%r1738, 2147483647;
	@%p9 bra 	$L__BB136_18;
	ld.global.u32 	%r1738, [%rd4+768];
$L__BB136_18:
	add.s32 	%r320, %r25, 224;
	setp.ge.s32 	%p10, %r320, %r24;
	mov.b32 	%r1739, 2147483647;
	@%p10 bra 	$L__BB136_20;
	ld.global.u32 	%r1739, [%rd4+896];
$L__BB136_20:
	add.s32 	%r322, %r25, 256;
	setp.ge.s32 	%p11, %r322, %r24;
	mov.b32 	%r1740, 2147483647;
	@%p11 bra 	$L__BB136_22;
	ld.global.u32 	%r1740, [%rd4+1024];
$L__BB136_22:
	add.s32 	%r324, %r25, 288;
	setp.ge.s32 	%p12, %r324, %r24;
	mov.b32 	%r1741, 2147483647;
	@%p12 bra 	$L__BB136_24;
	ld.global.u32 	%r1741, [%rd4+1152];
$L__BB136_24:
	add.s32 	%r326, %r25, 320;
	setp.ge.s32 	%p13, %r326, %r24;
	mov.b32 	%r1742, 2147483647;
	@%p13 bra 	$L__BB136_26;
	ld.global.u32 	%r1742, [%rd4+1280];
$L__BB136_26:
	add.s32 	%r328, %r25, 352;
	setp.ge.s32 	%p14, %r328, %r24;
	mov.b32 	%r1743, 2147483647;
	@%p14 bra 	$L__BB136_28;
	ld.global.u32 	%r1743, [%rd4+1408];
$L__BB136_28:
	add.s32 	%r330, %r25, 384;
	setp.ge.s32 	%p15, %r330, %r24;
	mov.b32 	%r1744, 2147483647;
	@%p15 bra 	$L__BB136_30;
	ld.global.u32 	%r1744, [%rd4+1536];
$L__BB136_30:
	add.s32 	%r332, %r25, 416;
	setp.ge.s32 	%p16, %r332, %r24;
	mov.b32 	%r1745, 2147483647;
	@%p16 bra 	$L__BB136_32;
	ld.global.u32 	%r1745, [%rd4+1664];
$L__BB136_32:
	add.s32 	%r334, %r25, 448;
	setp.ge.s32 	%p17, %r334, %r24;
	mov.b32 	%r1746, 2147483647;
	@%p17 bra 	$L__BB136_34;
	ld.global.u32 	%r1746, [%rd4+1792];
$L__BB136_34:
	add.s32 	%r336, %r25, 480;
	setp.ge.s32 	%p18, %r336, %r24;
	mov.b32 	%r1747, 2147483647;
	@%p18 bra 	$L__BB136_36;
	ld.global.u32 	%r1747, [%rd4+1920];
$L__BB136_36:
	add.s32 	%r338, %r25, 512;
	setp.ge.s32 	%p19, %r338, %r24;
	mov.b32 	%r1748, 2147483647;
	@%p19 bra 	$L__BB136_38;
	ld.global.u32 	%r1748, [%rd4+2048];
$L__BB136_38:
	add.s32 	%r340, %r25, 544;
	setp.ge.s32 	%p20, %r340, %r24;
	mov.b32 	%r1749, 2147483647;
	@%p20 bra 	$L__BB136_40;
	ld.global.u32 	%r1749, [%rd4+2176];
$L__BB136_40:
	add.s32 	%r342, %r25, 576;
	setp.ge.s32 	%p21, %r342, %r24;
	mov.b32 	%r1750, 2147483647;
	@%p21 bra 	$L__BB136_42;
	ld.global.u32 	%r1750, [%rd4+2304];
$L__BB136_42:
	mov.b32 	%r343, -1;
	shl.b32 	%r344, %r343, %r294;
	not.b32 	%r82, %r344;
	shr.u32 	%r83, %r1, 5;
	shl.b32 	%r345, %r83, 10;
	mov.u32 	%r346, _ZZN3cub18CUB_300001_SM_10006detail10radix_sort29DeviceRadixSortOnesweepKernelINS1_5radix10policy_hubIiNS0_8NullTypeEyE10Policy1000ELNS0_9SortOrderE0EiS6_yiiNS1_21identity_decomposer_tEEEvPT5_SC_PT3_PKSD_PT1_PKSH_PT2_PKSL_T4_iiT6_E1s;
	add.s32 	%r84, %r346, %r345;
	setp.gt.s32 	%p22, %r295, 255;
	@%p22 bra 	$L__BB136_55;
	max.s32 	%r347, %r295, 224;
	sub.s32 	%r348, %r347, %r295;
	add.s32 	%r349, %r348, 31;
	shr.u32 	%r350, %r349, 5;
	add.s32 	%r85, %r350, 1;
	and.b32  	%r86, %r85, 15;
	setp.lt.u32 	%p23, %r349, 480;
	mov.u32 	%r1754, %r295;
	@%p23 bra 	$L__BB136_46;
	and.b32  	%r351, %r85, 268435440;
	neg.s32 	%r1752, %r351;
	shl.b32 	%r353, %r295, 2;
	add.s32 	%r354, %r345, %r353;
	add.s32 	%r356, %r354, %r346;
	add.s32 	%r1751, %r356, 1024;
	mov.u32 	%r1754, %r295;
$L__BB136_45:
	.pragma "nounroll";
	mov.b32 	%r357, 0;
	st.shared.u32 	[%r1751+-1024], %r357;
	st.shared.u32 	[%r1751+-896], %r357;
	st.shared.u32 	[%r1751+-768], %r357;
	st.shared.u32 	[%r1751+-640], %r357;
	st.shared.u32 	[%r1751+-512], %r357;
	st.shared.u32 	[%r1751+-384], %r357;
	st.shared.u32 	[%r1751+-256], %r357;
	st.shared.u32 	[%r1751+-128], %r357;
	st.shared.u32 	[%r1751], %r357;
	st.shared.u32 	[%r1751+128], %r357;
	st.shared.u32 	[%r1751+256], %r357;
	st.shared.u32 	[%r1751+384], %r357;
	st.shared.u32 	[%r1751+512], %r357;
	st.shared.u32 	[%r1751+640], %r357;
	st.shared.u32 	[%r1751+768], %r357;
	st.shared.u32 	[%r1751+896], %r357;
	add.s32 	%r1754, %r1754, 512;
	add.s32 	%r1752, %r1752, 16;
	add.s32 	%r1751, %r1751, 2048;
	setp.ne.s32 	%p24, %r1752, 0;
	@%p24 bra 	$L__BB136_45;
$L__BB136_46:
	setp.eq.s32 	%p25, %r86, 0;
	@%p25 bra 	$L__BB136_55;
	and.b32  	%r96, %r85, 7;
	setp.lt.u32 	%p26, %r86, 8;
	@%p26 bra 	$L__BB136_49;
	shl.b32 	%r358, %r1754, 2;
	add.s32 	%r359, %r84, %r358;
	mov.b32 	%r360, 0;
	st.shared.u32 	[%r359], %r360;
	st.shared.u32 	[%r359+128], %r360;
	st.shared.u32 	[%r359+256], %r360;
	st.shared.u32 	[%r359+384], %r360;
	st.shared.u32 	[%r359+512], %r360;
	st.shared.u32 	[%r359+640], %r360;
	st.shared.u32 	[%r359+768], %r360;
	st.shared.u32 	[%r359+896], %r360;
	add.s32 	%r1754, %r1754, 256;
$L__BB136_49:
	setp.eq.s32 	%p27, %r96, 0;
	@%p27 bra 	$L__BB136_55;
	and.b32  	%r99, %r85, 3;
	setp.lt.u32 	%p28, %r96, 4;
	@%p28 bra 	$L__BB136_52;
	shl.b32 	%r361, %r1754, 2;
	add.s32 	%r362, %r84, %r361;
	mov.b32 	%r363, 0;
	st.shared.u32 	[%r362], %r363;
	st.shared.u32 	[%r362+128], %r363;
	st.shared.u32 	[%r362+256], %r363;
	st.shared.u32 	[%r362+384], %r363;
	add.s32 	%r1754, %r1754, 128;
$L__BB136_52:
	setp.eq.s32 	%p29, %r99, 0;
	@%p29 bra 	$L__BB136_55;
	shl.b32 	%r365, %r1754, 2;
	add.s32 	%r366, %r345, %r365;
	add.s32 	%r1758, %r346, %r366;
	neg.s32 	%r1757, %r99;
$L__BB136_54:
	.pragma "nounroll";
	mov.b32 	%r368, 0;
	st.shared.u32 	[%r1758], %r368;
	add.s32 	%r1758, %r1758, 128;
	add.s32 	%r1757, %r1757, 1;
	setp.ne.s32 	%p30, %r1757, 0;
	@%p30 bra 	$L__BB136_54;
$L__BB136_55:
	bar.warp.sync 	-1;
	xor.b32  	%r370, %r1732, -2147483648;
	shr.u32 	%r371, %r370, %r293;
	and.b32  	%r108, %r371, %r82;
	shl.b32 	%r372, %r108, 2;
	add.s32 	%r373, %r84, %r372;
	atom.shared.add.u32 	%r374, [%r373], 1;
	xor.b32  	%r375, %r1733, -2147483648;
	shr.u32 	%r376, %r375, %r293;
	and.b32  	%r377, %r376, %r82;
	shl.b32 	%r378, %r377, 2;
	add.s32 	%r379, %r84, %r378;
	atom.shared.add.u32 	%r380, [%r379], 1;
	xor.b32  	%r381, %r1734, -2147483648;
	shr.u32 	%r382, %r381, %r293;
	and.b32  	%r383, %r382, %r82;
	shl.b32 	%r384, %r383, 2;
	add.s32 	%r385, %r84, %r384;
	atom.shared.add.u32 	%r386, [%r385], 1;
	xor.b32  	%r387, %r1735, -2147483648;
	shr.u32 	%r388, %r387, %r293;
	and.b32  	%r389, %r388, %r82;
	shl.b32 	%r390, %r389, 2;
	add.s32 	%r391, %r84, %r390;
	atom.shared.add.u32 	%r392, [%r391], 1;
	xor.b32  	%r393, %r1736, -2147483648;
	shr.u32 	%r394, %r393, %r293;
	and.b32  	%r395, %r394, %r82;
	shl.b32 	%r396, %r395, 2;
	add.s32 	%r397, %r84, %r396;
	atom.shared.add.u32 	%r398, [%r397], 1;
	xor.b32  	%r399, %r1737, -2147483648;
	shr.u32 	%r400, %r399, %r293;
	and.b32  	%r401, %r400, %r82;
	shl.b32 	%r402, %r401, 2;
	add.s32 	%r403, %r84, %r402;
	atom.shared.add.u32 	%r404, [%r403], 1;
	xor.b32  	%r405, %r1738, -2147483648;
	shr.u32 	%r406, %r405, %r293;
	and.b32  	%r407, %r406, %r82;
	shl.b32 	%r408, %r407, 2;
	add.s32 	%r409, %r84, %r408;
	atom.shared.add.u32 	%r410, [%r409], 1;
	xor.b32  	%r1771, %r1739, -2147483648;
	shr.u32 	%r411, %r1771, %r293;
	and.b32  	%r412, %r411, %r82;
	shl.b32 	%r413, %r412, 2;
	add.s32 	%r414, %r84, %r413;
	atom.shared.add.u32 	%r415, [%r414], 1;
	xor.b32  	%r1772, %r1740, -2147483648;
	shr.u32 	%r416, %r1772, %r293;
	and.b32  	%r417, %r416, %r82;
	shl.b32 	%r418, %r417, 2;
	add.s32 	%r419, %r84, %r418;
	atom.shared.add.u32 	%r420, [%r419], 1;
	xor.b32  	%r421, %r1741, -2147483648;
	shr.u32 	%r422, %r421, %r293;
	and.b32  	%r423, %r422, %r82;
	shl.b32 	%r424, %r423, 2;
	add.s32 	%r425, %r84, %r424;
	atom.shared.add.u32 	%r426, [%r425], 1;
	xor.b32  	%r427, %r1742, -2147483648;
	shr.u32 	%r428, %r427, %r293;
	and.b32  	%r429, %r428, %r82;
	shl.b32 	%r430, %r429, 2;
	add.s32 	%r431, %r84, %r430;
	atom.shared.add.u32 	%r432, [%r431], 1;
	xor.b32  	%r433, %r1743, -2147483648;
	shr.u32 	%r434, %r433, %r293;
	and.b32  	%r435, %r434, %r82;
	shl.b32 	%r436, %r435, 2;
	add.s32 	%r437, %r84, %r436;
	atom.shared.add.u32 	%r438, [%r437], 1;
	xor.b32  	%r439, %r1744, -2147483648;
	shr.u32 	%r440, %r439, %r293;
	and.b32  	%r441, %r440, %r82;
	shl.b32 	%r442, %r441, 2;
	add.s32 	%r443, %r84, %r442;
	atom.shared.add.u32 	%r444, [%r443], 1;
	xor.b32  	%r445, %r1745, -2147483648;
	shr.u32 	%r446, %r445, %r293;
	and.b32  	%r447, %r446, %r82;
	shl.b32 	%r448, %r447, 2;
	add.s32 	%r449, %r84, %r448;
	atom.shared.add.u32 	%r450, [%r449], 1;
	xor.b32  	%r451, %r1746, -2147483648;
	shr.u32 	%r452, %r451, %r293;
	and.b32  	%r453, %r452, %r82;
	shl.b32 	%r454, %r453, 2;
	add.s32 	%r455, %r84, %r454;
	atom.shared.add.u32 	%r456, [%r455], 1;
	xor.b32  	%r457, %r1747, -2147483648;
	shr.u32 	%r458, %r457, %r293;
	and.b32  	%r459, %r458, %r82;
	shl.b32 	%r460, %r459, 2;
	add.s32 	%r461, %r84, %r460;
	atom.shared.add.u32 	%r462, [%r461], 1;
	xor.b32  	%r463, %r1748, -2147483648;
	shr.u32 	%r464, %r463, %r293;
	and.b32  	%r465, %r464, %r82;
	shl.b32 	%r466, %r465, 2;
	add.s32 	%r467, %r84, %r466;
	atom.shared.add.u32 	%r468, [%r467], 1;
	xor.b32  	%r469, %r1749, -2147483648;
	shr.u32 	%r470, %r469, %r293;
	and.b32  	%r471, %r470, %r82;
	shl.b32 	%r472, %r471, 2;
	add.s32 	%r473, %r84, %r472;
	atom.shared.add.u32 	%r474, [%r473], 1;
	xor.b32  	%r475, %r1750, -2147483648;
	shr.u32 	%r476, %r475, %r293;
	and.b32  	%r477, %r476, %r82;
	shl.b32 	%r478, %r477, 2;
	add.s32 	%r479, %r84, %r478;
	atom.shared.add.u32 	%r480, [%r479], 1;
	bar.sync 	0;
	setp.gt.u32 	%p31, %r1, 255;
	shl.b32 	%r481, %r1, 2;
	add.s32 	%r111, %r346, %r481;
	mov.b32 	%r1759, 0;
	@%p31 bra 	$L__BB136_57;
	ld.shared.u32 	%r483, [%r111];
	mov.b32 	%r484, 0;
	st.shared.u32 	[%r111], %r484;
	ld.shared.u32 	%r485, [%r111+1024];
	st.shared.u32 	[%r111+1024], %r483;
	add.s32 	%r486, %r485, %r483;
	ld.shared.u32 	%r487, [%r111+2048];
	st.shared.u32 	[%r111+2048], %r486;
	add.s32 	%r488, %r487, %r486;
	ld.shared.u32 	%r489, [%r111+3072];
	st.shared.u32 	[%r111+3072], %r488;
	add.s32 	%r490, %r489, %r488;
	ld.shared.u32 	%r491, [%r111+4096];
	st.shared.u32 	[%r111+4096], %r490;
	add.s32 	%r492, %r491, %r490;
	ld.shared.u32 	%r493, [%r111+5120];
	st.shared.u32 	[%r111+5120], %r492;
	add.s32 	%r494, %r493, %r492;
	ld.shared.u32 	%r495, [%r111+6144];
	st.shared.u32 	[%r111+6144], %r494;
	add.s32 	%r496, %r495, %r494;
	ld.shared.u32 	%r497, [%r111+7168];
	st.shared.u32 	[%r111+7168], %r496;
	add.s32 	%r498, %r497, %r496;
	ld.shared.u32 	%r499, [%r111+8192];
	st.shared.u32 	[%r111+8192], %r498;
	add.s32 	%r500, %r499, %r498;
	ld.shared.u32 	%r501, [%r111+9216];
	st.shared.u32 	[%r111+9216], %r500;
	add.s32 	%r502, %r501, %r500;
	ld.shared.u32 	%r503, [%r111+10240];
	st.shared.u32 	[%r111+10240], %r502;
	add.s32 	%r504, %r503, %r502;
	ld.shared.u32 	%r505, [%r111+11264];
	st.shared.u32 	[%r111+11264], %r504;
	add.s32 	%r1759, %r505, %r504;
$L__BB136_57:
	ld.param.u64 	%rd228, [_ZN3cub18CUB_300001_SM_10006detail10radix_sort29DeviceRadixSortOnesweepKernelINS1_5radix10policy_hubIiNS0_8NullTypeEyE10Policy1000ELNS0_9SortOrderE0EiS6_yiiNS1_21identity_decomposer_tEEEvPT5_SC_PT3_PKSD_PT1_PKSH_PT2_PKSL_T4_iiT6__param_0];
	setp.gt.u32 	%p32, %r1, 255;
	shl.b32 	%r506, %r3, 8;
	add.s32 	%r507, %r506, %r1;
	cvta.to.global.u64 	%rd5, %rd228;
	mul.wide.s32 	%rd34, %r507, 4;
	add.s64 	%rd6, %rd5, %rd34;
	@%p32 bra 	$L__BB136_59;
	or.b32  	%r508, %r1759, 1073741824;
	st.volatile.global.u32 	[%rd6], %r508;
$L__BB136_59:
	ld.param.u64 	%rd235, [_ZN3cub18CUB_300001_SM_10006detail10radix_sort29DeviceRadixSortOnesweepKernelINS1_5radix10policy_hubIiNS0_8NullTypeEyE10Policy1000ELNS0_9SortOrderE0EiS6_yiiNS1_21identity_decomposer_tEEEvPT5_SC_PT3_PKSD_PT1_PKSH_PT2_PKSL_T4_iiT6__param_3];
	xor.b32  	%r1773, %r1741, -2147483648;
	xor.b32  	%r1774, %r1742, -2147483648;
	xor.b32  	%r1765, %r1733, -2147483648;
	xor.b32  	%r1766, %r1734, -2147483648;
	xor.b32  	%r1777, %r1745, -2147483648;
	xor.b32  	%r1778, %r1746, -2147483648;
	xor.b32  	%r1764, %r1732, -2147483648;
	xor.b32  	%r1779, %r1747, -2147483648;
	xor.b32  	%r1780, %r1748, -2147483648;
	xor.b32  	%r1768, %r1736, -2147483648;
	xor.b32  	%r1767, %r1735, -2147483648;
	xor.b32  	%r1775, %r1743, -2147483648;
	xor.b32  	%r1782, %r1750, -2147483648;
	xor.b32  	%r1781, %r1749, -2147483648;
	xor.b32  	%r1769, %r1737, -2147483648;
	xor.b32  	%r1776, %r1744, -2147483648;
	xor.b32  	%r1770, %r1738, -2147483648;
	setp.lt.u32 	%p33, %r1, 256;
	setp.eq.s32 	%p34, %r1759, 7296;
	and.pred  	%p35, %p33, %p34;
	selp.u32 	%r509, 1, 0, %p35;
	{ 
	.reg .pred 	%p1; 
	.reg .pred 	%p2; 
	setp.ne.u32 	%p1, %r509, 0; 
	bar.red.or.pred 	%p2, 0, %p1; 
	selp.u32 	%r510, 1, 0, %p2; 
	}
	setp.eq.s32 	%p36, %r510, 0;
	cvt.u64.u32 	%rd7, %r1;
	cvta.to.global.u64 	%rd35, %rd235;
	mul.wide.u32 	%rd36, %r1, 8;
	add.s64 	%rd8, %rd35, %rd36;
	@%p36 bra 	$L__BB136_111;
	setp.gt.u32 	%p37, %r1, 255;
	setp.gt.u32 	%p38, %r1, %r108;
	selp.b32 	%r131, 7296, 0, %p38;
	shl.b32 	%r511, %r1, 3;
	mov.u32 	%r512, _ZZN3cub18CUB_300001_SM_10006detail10radix_sort29DeviceRadixSortOnesweepKernelINS1_5radix10policy_hubIiNS0_8NullTypeEyE10Policy1000ELNS0_9SortOrderE0EiS6_yiiNS1_21identity_decomposer_tEEEvPT5_SC_PT3_PKSD_PT1_PKSH_PT2_PKSL_T4_iiT6_E1s;
	add.s32 	%r513, %r512, %r511;
	add.s32 	%r132, %r513, 29184;
	@%p37 bra 	$L__BB136_68;
	ld.global.u64 	%rd37, [%rd8];
	cvt.u64.u32 	%rd38, %r131;
	sub.s64 	%rd237, %rd37, %rd38;
	st.shared.u64 	[%r132], %rd237;
	setp.lt.s32 	%p39, %r3, 1;
	mov.u32 	%r1763, %r1759;
	@%p39 bra 	$L__BB136_67;
	mov.b32 	%r1761, -1;
	mov.u32 	%r1760, %r3;
	mov.u32 	%r1763, %r1759;
$L__BB136_63:
	add.s32 	%r136, %r1760, -1;
	shl.b32 	%r515, %r136, 8;
	add.s32 	%r516, %r515, %r1;
	mul.wide.s32 	%rd39, %r516, 4;
	add.s64 	%rd10, %rd5, %rd39;
$L__BB136_64:
	membar.cta;
	ld.volatile.global.u32 	%r137, [%rd10];
	setp.eq.s32 	%p40, %r137, 0;
	@%p40 bra 	$L__BB136_64;
	and.b32  	%r517, %r137, 1073741823;
	add.s32 	%r1763, %r517, %r1763;
	setp.gt.s32 	%p41, %r137, -1;
	vote.sync.ballot.b32 	%r1761, %p41, %r1761;
	setp.gt.u32 	%p43, %r1760, 1;
	and.pred  	%p44, %p41, %p43;
	mov.u32 	%r1760, %r136;
	@%p44 bra 	$L__BB136_63;
	ld.shared.u64 	%rd237, [%r132];
$L__BB136_67:
	or.b32  	%r518, %r1763, -2147483648;
	st.volatile.global.u32 	[%rd6], %r518;
	sub.s32 	%r519, %r1763, %r1759;
	cvt.s64.s32 	%rd40, %r519;
	add.s64 	%rd41, %rd237, %rd40;
	st.shared.u64 	[%r132], %rd41;
$L__BB136_68:
	ld.param.u32 	%r1708, [_ZN3cub18CUB_300001_SM_10006detail10radix_sort29DeviceRadixSortOnesweepKernelINS1_5radix10policy_hubIiNS0_8NullTypeEyE10Policy1000ELNS0_9SortOrderE0EiS6_yiiNS1_21identity_decomposer_tEEEvPT5_SC_PT3_PKSD_PT1_PKSH_PT2_PKSL_T4_iiT6__param_8];
	ld.param.u64 	%rd231, [_ZN3cub18CUB_300001_SM_10006detail10radix_sort29DeviceRadixSortOnesweepKernelINS1_5radix10policy_hubIiNS0_8NullTypeEyE10Policy1000ELNS0_9SortOrderE0EiS6_yiiNS1_21identity_decomposer_tEEEvPT5_SC_PT3_PKSD_PT1_PKSH_PT2_PKSL_T4_iiT6__param_2];
	setp.gt.u32 	%p45, %r1, 255;
	setp.lt.s32 	%p46, %r4, %r1708;
	setp.eq.s64 	%p47, %rd231, 0;
	or.pred  	%p48, %p47, %p46;
	or.pred  	%p49, %p45, %p48;
	@%p49 bra 	$L__BB136_70;
	ld.param.u64 	%rd232, [_ZN3cub18CUB_300001_SM_10006detail10radix_sort29DeviceRadixSortOnesweepKernelINS1_5radix10policy_hubIiNS0_8NullTypeEyE10Policy1000ELNS0_9SortOrderE0EiS6_yiiNS1_21identity_decomposer_tEEEvPT5_SC_PT3_PKSD_PT1_PKSH_PT2_PKSL_T4_iiT6__param_2];
	ld.shared.u64 	%rd42, [%r132];
	cvt.u64.u32 	%rd43, %r131;
	cvt.s64.s32 	%rd44, %r1759;
	add.s64 	%rd45, %rd43, %rd44;
	add.s64 	%rd46, %rd45, %rd42;
	cvta.to.global.u64 	%rd47, %rd232;
	shl.b64 	%rd48, %rd7, 3;
	add.s64 	%rd49, %rd47, %rd48;
	st.global.u64 	[%rd49], %rd46;
$L__BB136_70:
	ld.param.u32 	%r1709, [_ZN3cub18CUB_300001_SM_10006detail10radix_sort29DeviceRadixSortOnesweepKernelINS1_5radix10policy_hubIiNS0_8NullTypeEyE10Policy1000ELNS0_9SortOrderE0EiS6_yiiNS1_21identity_decomposer_tEEEvPT5_SC_PT3_PKSD_PT1_PKSH_PT2_PKSL_T4_iiT6__param_8];
	setp.gt.s32 	%p50, %r4, %r1709;
	bar.sync 	0;
	shl.b32 	%r520, %r108, 3;
	add.s32 	%r522, %r512, %r520;
	ld.shared.u64 	%rd13, [%r522+29184];
	@%p50 bra 	$L__BB136_72;
	and.b32  	%r523, %r1, 31;
	and.b32  	%r524, %r1, 992;
	mul.lo.s32 	%r525, %r524, 19;
	or.b32  	%r526, %r525, %r523;
	cvt.u64.u32 	%rd50, %r526;
	add.s64 	%rd51, %rd13, %rd50;
	shl.b64 	%rd52, %rd51, 2;
	add.s64 	%rd53, %rd1, %rd52;
	st.global.u32 	[%rd53], %r1732;
	st.global.u32 	[%rd53+128], %r1733;
	st.global.u32 	[%rd53+256], %r1734;
	st.global.u32 	[%rd53+384], %r1735;
	st.global.u32 	[%rd53+512], %r1736;
	st.global.u32 	[%rd53+640], %r1737;
	st.global.u32 	[%rd53+768], %r1738;
	st.global.u32 	[%rd53+896], %r1739;
	st.global.u32 	[%rd53+1024], %r1740;
	st.global.u32 	[%rd53+1152], %r1741;
	st.global.u32 	[%rd53+1280], %r1742;
	st.global.u32 	[%rd53+1408], %r1743;
	st.global.u32 	[%rd53+1536], %r1744;
	st.global.u32 	[%rd53+1664], %r1745;
	st.global.u32 	[%rd53+1792], %r1746;
	st.global.u32 	[%rd53+1920], %r1747;
	st.global.u32 	[%rd53+2048], %r1748;
	st.global.u32 	[%rd53+2176], %r1749;
	st.global.u32 	[%rd53+2304], %r1750;
	bra.uni 	$L__BB136_110;
$L__BB136_72:
	ld.param.u32 	%r1710, [_ZN3cub18CUB_300001_SM_10006detail10radix_sort29DeviceRadixSortOnesweepKernelINS1_5radix10policy_hubIiNS0_8NullTypeEyE10Policy1000ELNS0_9SortOrderE0EiS6_yiiNS1_21identity_decomposer_tEEEvPT5_SC_PT3_PKSD_PT1_PKSH_PT2_PKSL_T4_iiT6__param_8];
	mad.lo.s32 	%r141, %r3, -7296, %r1710;
	and.b32  	%r527, %r1, 31;
	and.b32  	%r528, %r1, 992;
	mul.lo.s32 	%r529, %r528, 19;
	or.b32  	%r142, %r529, %r527;
	setp.ge.s32 	%p51, %r142, %r141;
	cvt.u64.u32 	%rd54, %r142;
	add.s64 	%rd55, %rd13, %rd54;
	shl.b64 	%rd56, %rd55, 2;
	add.s64 	%rd14, %rd1, %rd56;
	@%p51 bra 	$L__BB136_74;
	st.global.u32 	[%rd14], %r1732;
$L__BB136_74:
	add.s32 	%r530, %r142, 32;
	setp.ge.s32 	%p52, %r530, %r141;
	@%p52 bra 	$L__BB136_76;
	st.global.u32 	[%rd14+128], %r1733;
$L__BB136_76:
	add.s32 	%r531, %r142, 64;
	setp.ge.s32 	%p53, %r531, %r141;
	@%p53 bra 	$L__BB136_78;
	st.global.u32 	[%rd14+256], %r1734;
$L__BB136_78:
	add.s32 	%r532, %r142, 96;
	setp.ge.s32 	%p54, %r532, %r141;
	@%p54 bra 	$L__BB136_80;
	st.global.u32 	[%rd14+384], %r1735;
$L__BB136_80:
	add.s32 	%r533, %r142, 128;
	setp.ge.s32 	%p55, %r533, %r141;
	@%p55 bra 	$L__BB136_82;
	st.global.u32 	[%rd14+512], %r1736;
$L__BB136_82:
	add.s32 	%r534, %r142, 160;
	setp.ge.s32 	%p56, %r534, %r141;
	@%p56 bra 	$L__BB136_84;
	st.global.u32 	[%rd14+640], %r1737;
$L__BB136_84:
	add.s32 	%r535, %r142, 192;
	setp.ge.s32 	%p57, %r535, %r141;
	@%p57 bra 	$L__BB136_86;
	st.global.u32 	[%rd14+768], %r1738;
$L__BB136_86:
	add.s32 	%r536, %r142, 224;
	setp.ge.s32 	%p58, %r536, %r141;
	@%p58 bra 	$L__BB136_88;
	st.global.u32 	[%rd14+896], %r1739;
$L__BB136_88:
	add.s32 	%r537, %r142, 256;
	setp.ge.s32 	%p59, %r537, %r141;
	@%p59 bra 	$L__BB136_90;
	st.global.u32 	[%rd14+1024], %r1740;
$L__BB136_90:
	add.s32 	%r538, %r142, 288;
	setp.ge.s32 	%p60, %r538, %r141;
	@%p60 bra 	$L__BB136_92;
	st.global.u32 	[%rd14+1152], %r1741;
$L__BB136_92:
	add.s32 	%r539, %r142, 320;
	setp.ge.s32 	%p61, %r539, %r141;
	@%p61 bra 	$L__BB136_94;
	st.global.u32 	[%rd14+1280], %r1742;
$L__BB136_94:
	add.s32 	%r540, %r142, 352;
	setp.ge.s32 	%p62, %r540, %r141;
	@%p62 bra 	$L__BB136_96;
	st.global.u32 	[%rd14+1408], %r1743;
$L__BB136_96:
	add.s32 	%r541, %r142, 384;
	setp.ge.s32 	%p63, %r541, %r141;
	@%p63 bra 	$L__BB136_98;
	st.global.u32 	[%rd14+1536], %r1744;
$L__BB136_98:
	add.s32 	%r542, %r142, 416;
	setp.ge.s32 	%p64, %r542, %r141;
	@%p64 bra 	$L__BB136_100;
	st.global.u32 	[%rd14+1664], %r1745;
$L__BB136_100:
	add.s32 	%r543, %r142, 448;
	setp.ge.s32 	%p65, %r543, %r141;
	@%p65 bra 	$L__BB136_102;
	st.global.u32 	[%rd14+1792], %r1746;
$L__BB136_102:
	add.s32 	%r544, %r142, 480;
	setp.ge.s32 	%p66, %r544, %r141;
	@%p66 bra 	$L__BB136_104;
	st.global.u32 	[%rd14+1920], %r1747;
$L__BB136_104:
	add.s32 	%r545, %r142, 512;
	setp.ge.s32 	%p67, %r545, %r141;
	@%p67 bra 	$L__BB136_106;
	st.global.u32 	[%rd14+2048], %r1748;
$L__BB136_106:
	add.s32 	%r546, %r142, 544;
	setp.ge.s32 	%p68, %r546, %r141;
	@%p68 bra 	$L__BB136_108;
	st.global.u32 	[%rd14+2176], %r1749;
$L__BB136_108:
	add.s32 	%r547, %r142, 576;
	setp.ge.s32 	%p69, %r547, %r141;
	@%p69 bra 	$L__BB136_110;
	st.global.u32 	[%rd14+2304], %r1750;
$L__BB136_110:
	// begin inline asm
	exit;
	// end inline asm
	mov.u32 	%r1764, %r1732;
	mov.u32 	%r1765, %r1733;
	mov.u32 	%r1766, %r1734;
	mov.u32 	%r1767, %r1735;
	mov.u32 	%r1768, %r1736;
	mov.u32 	%r1769, %r1737;
	mov.u32 	%r1770, %r1738;
	mov.u32 	%r1771, %r1739;
	mov.u32 	%r1772, %r1740;
	mov.u32 	%r1773, %r1741;
	mov.u32 	%r1774, %r1742;
	mov.u32 	%r1775, %r1743;
	mov.u32 	%r1776, %r1744;
	mov.u32 	%r1777, %r1745;
	mov.u32 	%r1778, %r1746;
	mov.u32 	%r1779, %r1747;
	mov.u32 	%r1780, %r1748;
	mov.u32 	%r1781, %r1749;
	mov.u32 	%r1782, %r1750;
$L__BB136_111:
	mul.hi.u32 	%r548, %r1, 357913942;
	add.s32 	%r549, %r548, %r1;
	shl.b32 	%r550, %r549, 2;
	mov.u32 	%r551, _ZZN3cub18CUB_300001_SM_10006detail10radix_sort29DeviceRadixSortOnesweepKernelINS1_5radix10policy_hubIiNS0_8NullTypeEyE10Policy1000ELNS0_9SortOrderE0EiS6_yiiNS1_21identity_decomposer_tEEEvPT5_SC_PT3_PKSD_PT1_PKSH_PT2_PKSL_T4_iiT6_E1s;
	add.s32 	%r552, %r551, %r550;
	add.s32 	%r162, %r552, 13328;
	st.shared.u32 	[%r552+13328], %r1759;
	bar.sync 	0;
	setp.gt.u32 	%p70, %r1, 31;
	@%p70 bra 	$L__BB136_113;
	mad.lo.s32 	%r584, %r1, 52, %r551;
	ld.shared.u32 	%r585, [%r584+13328];
	ld.shared.u32 	%r586, [%r584+13332];
	ld.shared.u32 	%r587, [%r584+13336];
	ld.shared.u32 	%r588, [%r584+13340];
	ld.shared.u32 	%r589, [%r584+13344];
	ld.shared.u32 	%r590, [%r584+13348];
	ld.shared.u32 	%r591, [%r584+13352];
	ld.shared.u32 	%r592, [%r584+13356];
	ld.shared.u32 	%r593, [%r584+13360];
	ld.shared.u32 	%r594, [%r584+13364];
	ld.shared.u32 	%r595, [%r584+13368];
	ld.shared.u32 	%r596, [%r584+13372];
	add.s32 	%r597, %r586, %r585;
	add.s32 	%r598, %r597, %r587;
	add.s32 	%r599, %r598, %r588;
	add.s32 	%r600, %r599, %r589;
	add.s32 	%r601, %r600, %r590;
	add.s32 	%r602, %r601, %r591;
	add.s32 	%r603, %r602, %r592;
	add.s32 	%r604, %r603, %r593;
	add.s32 	%r605, %r604, %r594;
	add.s32 	%r606, %r605, %r595;
	add.s32 	%r557, %r606, %r596;
	mov.b32 	%r555, 1;
	mov.b32 	%r580, 0;
	mov.b32 	%r582, -1;
	// begin inline asm
	{  .reg .s32 r0;  .reg .pred p;  shfl.sync.up.b32 r0|p, %r557, %r555, %r580, %r582;  @p add.s32 r0, r0, %r557;  mov.s32 %r553, r0;}
	// end inline asm
	mov.b32 	%r561, 2;
	// begin inline asm
	{  .reg .s32 r0;  .reg .pred p;  shfl.sync.up.b32 r0|p, %r553, %r561, %r580, %r582;  @p add.s32 r0, r0, %r553;  mov.s32 %r559, r0;}
	// end inline asm
	mov.b32 	%r567, 4;
	// begin inline asm
	{  .reg .s32 r0;  .reg .pred p;  shfl.sync.up.b32 r0|p, %r559, %r567, %r580, %r582;  @p add.s32 r0, r0, %r559;  mov.s32 %r565, r0;}
	// end inline asm
	mov.b32 	%r573, 8;
	// begin inline asm
	{  .reg .s32 r0;  .reg .pred p;  shfl.sync.up.b32 r0|p, %r565, %r573, %r580, %r582;  @p add.s32 r0, r0, %r565;  mov.s32 %r571, r0;}
	// end inline asm
	mov.b32 	%r579, 16;
	// begin inline asm
	{  .reg .s32 r0;  .reg .pred p;  shfl.sync.up.b32 r0|p, %r571, %r579, %r580, %r582;  @p add.s32 r0, r0, %r571;  mov.s32 %r577, r0;}
	// end inline asm
	sub.s32 	%r607, %r577, %r557;
	add.s32 	%r608, %r585, %r607;
	add.s32 	%r609, %r586, %r608;
	add.s32 	%r610, %r587, %r609;
	add.s32 	%r611, %r588, %r610;
	add.s32 	%r612, %r589, %r611;
	add.s32 	%r613, %r590, %r612;
	add.s32 	%r614, %r591, %r613;
	add.s32 	%r615, %r592, %r614;
	add.s32 	%r616, %r593, %r615;
	add.s32 	%r617, %r594, %r616;
	add.s32 	%r618, %r595, %r617;
	st.shared.u32 	[%r584+13328], %r607;
	st.shared.u32 	[%r584+13332], %r608;
	st.shared.u32 	[%r584+13336], %r609;
	st.shared.u32 	[%r584+13340], %r610;
	st.shared.u32 	[%r584+13344], %r611;
	st.shared.u32 	[%r584+13348], %r612;
	st.shared.u32 	[%r584+13352], %r613;
	st.shared.u32 	[%r584+13356], %r614;
	st.shared.u32 	[%r584+13360], %r615;
	st.shared.u32 	[%r584+13364], %r616;
	st.shared.u32 	[%r584+13368], %r617;
	st.shared.u32 	[%r584+13372], %r618;
$L__BB136_113:
	setp.gt.u32 	%p71, %r1, 255;
	bar.sync 	0;
	ld.shared.u32 	%r163, [%r162];
	@%p71 bra 	$L__BB136_115;
	shl.b32 	%r619, %r1, 2;
	add.s32 	%r621, %r551, %r619;
	ld.shared.u32 	%r622, [%r621];
	add.s32 	%r623, %r622, %r163;
	st.shared.u32 	[%r621], %r623;
	ld.shared.u32 	%r624, [%r621+1024];
	add.s32 	%r625, %r624, %r163;
	st.shared.u32 	[%r621+1024], %r625;
	ld.shared.u32 	%r626, [%r621+2048];
	add.s32 	%r627, %r626, %r163;
	st.shared.u32 	[%r621+2048], %r627;
	ld.shared.u32 	%r628, [%r621+3072];
	add.s32 	%r629, %r628, %r163;
	st.shared.u32 	[%r621+3072], %r629;
	ld.shared.u32 	%r630, [%r621+4096];
	add.s32 	%r631, %r630, %r163;
	st.shared.u32 	[%r621+4096], %r631;
	ld.shared.u32 	%r632, [%r621+5120];
	add.s32 	%r633, %r632, %r163;
	st.shared.u32 	[%r621+5120], %r633;
	ld.shared.u32 	%r634, [%r621+6144];
	add.s32 	%r635, %r634, %r163;
	st.shared.u32 	[%r621+6144], %r635;
	ld.shared.u32 	%r636, [%r621+7168];
	add.s32 	%r637, %r636, %r163;
	st.shared.u32 	[%r621+7168], %r637;
	ld.shared.u32 	%r638, [%r621+8192];
	add.s32 	%r639, %r638, %r163;
	st.shared.u32 	[%r621+8192], %r639;
	ld.shared.u32 	%r640, [%r621+9216];
	add.s32 	%r641, %r640, %r163;
	st.shared.u32 	[%r621+9216], %r641;
	ld.shared.u32 	%r642, [%r621+10240];
	add.s32 	%r643, %r642, %r163;
	st.shared.u32 	[%r621+10240], %r643;
	ld.shared.u32 	%r644, [%r621+11264];
	add.s32 	%r645, %r644, %r163;
	st.shared.u32 	[%r621+11264], %r645;
$L__BB136_115:
	shl.b32 	%r672, %r1, 5;
	and.b32  	%r673, %r672, 31744;
	add.s32 	%r164, %r551, %r673;
	bar.sync 	0;
	// begin inline asm
	mov.u32 %r646, %lanemask_le;
	// end inline asm
	shr.u32 	%r675, %r1764, %r293;
	and.b32  	%r669, %r675, %r82;
	mov.b32 	%r649, 1;
	// begin inline asm
	{
    .reg .pred p;
    and.b32 %r647, %r669, %r649;    setp.ne.u32 p, %r647, 0;
    vote.ballot.sync.b32 %r647, p, 0xffffffff;
    @!p not.b32 %r647, %r647;
}

	// end inline asm
	mov.b32 	%r652, 2;
	// begin inline asm
	{
    .reg .pred p;
    and.b32 %r650, %r669, %r652;    setp.ne.u32 p, %r650, 0;
    vote.ballot.sync.b32 %r650, p, 0xffffffff;
    @!p not.b32 %r650, %r650;
}

	// end inline asm
	and.b32  	%r676, %r650, %r647;
	mov.b32 	%r655, 4;
	// begin inline asm
	{
    .reg .pred p;
    and.b32 %r653, %r669, %r655;    setp.ne.u32 p, %r653, 0;
    vote.ballot.sync.b32 %r653, p, 0xffffffff;
    @!p not.b32 %r653, %r653;
}

	// end inline asm
	and.b32  	%r677, %r653, %r676;
	mov.b32 	%r658, 8;
	// begin inline asm
	{
    .reg .pred p;
    and.b32 %r656, %r669, %r658;    setp.ne.u32 p, %r656, 0;
    vote.ballot.sync.b32 %r656, p, 0xffffffff;
    @!p not.b32 %r656, %r656;
}

	// end inline asm
	and.b32  	%r678, %r656, %r677;
	mov.b32 	%r661, 16;
	// begin inline asm
	{
    .reg .pred p;
    and.b32 %r659, %r669, %r661;    setp.ne.u32 p, %r659, 0;
    vote.ballot.sync.b32 %r659, p, 0xffffffff;
    @!p not.b32 %r659, %r659;
}

	// end inline asm
	and.b32  	%r679, %r659, %r678;
	mov.b32 	%r664, 32;
	// begin inline asm
	{
    .reg .pred p;
    and.b32 %r662, %r669, %r664;    setp.ne.u32 p, %r662, 0;
    vote.ballot.sync.b32 %r662, p, 0xffffffff;
    @!p not.b32 %r662, %r662;
}

	// end inline asm
	and.b32  	%r680, %r662, %r679;
	mov.b32 	%r667, 64;
	// begin inline asm
	{
    .reg .pred p;
    and.b32 %r665, %r669, %r667;    setp.ne.u32 p, %r665, 0;
    vote.ballot.sync.b32 %r665, p, 0xffffffff;
    @!p not.b32 %r665, %r665;
}

	// end inline asm
	and.b32  	%r681, %r665, %r680;
	mov.b32 	%r670, 128;
	// begin inline asm
	{
    .reg .pred p;
    and.b32 %r668, %r669, %r670;    setp.ne.u32 p, %r668, 0;
    vote.ballot.sync.b32 %r668, p, 0xffffffff;
    @!p not.b32 %r668, %r668;
}

	// end inline asm
	and.b32  	%r682, %r668, %r681;
	clz.b32 	%r683, %r682;
	sub.s32 	%r167, 31, %r683;
	and.b32  	%r684, %r646, %r682;
	popc.b32 	%r168, %r684;
	setp.ne.s32 	%p72, %r295, %r167;
	mov.b32 	%r1783, 0;
	@%p72 bra 	$L__BB136_117;
	shl.b32 	%r685, %r669, 2;
	add.s32 	%r686, %r164, %r685;
	atom.shared.add.u32 	%r1783, [%r686], %r168;
$L__BB136_117:
	shfl.sync.idx.b32	%r712|%p73, %r1783, %r167, 31, -1;
	add.s32 	%r171, %r168, %r712;
	shr.u32 	%r713, %r1765, %r293;
	and.b32  	%r709, %r713, %r82;
	mov.b32 	%r689, 1;
	// begin inline asm
	{
    .reg .pred p;
    and.b32 %r687, %r709, %r689;    setp.ne.u32 p, %r687, 0;
    vote.ballot.sync.b32 %r687, p, 0xffffffff;
    @!p not.b32 %r687, %r687;
}

	// end inline asm
	mov.b32 	%r692, 2;
	// begin inline asm
	{
    .reg .pred p;
    and.b32 %r690, %r709, %r692;    setp.ne.u32 p, %r690, 0;
    vote.ballot.sync.b32 %r690, p, 0xffffffff;
    @!p not.b32 %r690, %r690;
}

	// end inline asm
	and.b32  	%r714, %r690, %r687;
	mov.b32 	%r695, 4;
	// begin inline asm
	{
    .reg .pred p;
    and.b32 %r693, %r709, %r695;    setp.ne.u32 p, %r693, 0;
    vote.ballot.sync.b32 %r693, p, 0xffffffff;
    @!p not.b32 %r693, %r693;
}

	// end inline asm
	and.b32  	%r715, %r693, %r714;
	mov.b32 	%r698, 8;
	// begin inline asm
	{
    .reg .pred p;
    and.b32 %r696, %r709, %r698;    setp.ne.u32 p, %r696, 0;
    vote.ballot.sync.b32 %r696, p, 0xffffffff;
    @!p not.b32 %r696, %r696;
}

	// end inline asm
	and.b32  	%r716, %r696, %r715;
	mov.b32 	%r701, 16;
	// begin inline asm
	{
    .reg .pred p;
    and.b32 %r699, %r709, %r701;    setp.ne.u32 p, %r699, 0;
    vote.ballot.sync.b32 %r699, p, 0xffffffff;
    @!p not.b32 %r699, %r699;
}

	// end inline asm
	and.b32  	%r717, %r699, %r716;
	mov.b32 	%r704, 32;
	// begin inline asm
	{
    .reg .pred p;
    and.b32 %r702, %r709, %r704;    setp.ne.u32 p, %r702, 0;
    vote.ballot.sync.b32 %r702, p, 0xffffffff;
    @!p not.b32 %r702, %r702;
}

	// end inline asm
	and.b32  	%r718, %r702, %r717;
	mov.b32 	%r707, 64;
	// begin inline asm
	{
    .reg .pred p;
    and.b32 %r705, %r709, %r707;    setp.ne.u32 p, %r705, 0;
    vote.ballot.sync.b32 %r705, p, 0xffffffff;
    @!p not.b32 %r705, %r705;
}

	// end inline asm
	and.b32  	%r719, %r705, %r718;
	mov.b32 	%r710, 128;
	// begin inline asm
	{
    .reg .pred p;
    and.b32 %r708, %r709, %r710;    setp.ne.u32 p, %r708, 0;
    vote.ballot.sync.b32 %r708, p, 0xffffffff;
    @!p not.b32 %r708, %r708;
}

	// end inline asm
	and.b32  	%r720, %r708, %r719;
	clz.b32 	%r721, %r720;
	sub.s32 	%r173, 31, %r721;
	and.b32  	%r722, %r646, %r720;
	popc.b32 	%r174, %r722;
	setp.ne.s32 	%p74, %r295, %r173;
	mov.b32 	%r1784, 0;
	@%p74 bra 	$L__BB136_119;
	shl.b32 	%r723, %r709, 2;
	add.s32 	%r724, %r164, %r723;
	atom.shared.add.u32 	%r1784, [%r724], %r174;
$L__BB136_119:
	shfl.sync.idx.b32	%r750|%p75, %r1784, %r173, 31, -1;
	add.s32 	%r177, %r174, %r750;
	shr.u32 	%r751, %r1766, %r293;
	and.b32  	%r747, %r751, %r82;
	mov.b32 	%r727, 1;
	// begin inline asm
	{
    .reg .pred p;
    and.b32 %r725, %r747, %r727;    setp.ne.u32 p, %r725, 0;
    vote.ballot.sync.b32 %r725, p, 0xffffffff;
    @!p not.b32 %r725, %r725;
}

	// end inline asm
	mov.b32 	%r730, 2;
	// begin inline asm
	{
    .reg .pred p;
    and.b32 %r728, %r747, %r730;    setp.ne.u32 p, %r728, 0;
    vote.ballot.sync.b32 %r728, p, 0xffffffff;
    @!p not.b32 %r728, %r728;
}

	// end inline asm
	and.b32  	%r752, %r728, %r725;
	mov.b32 	%r733, 4;
	// begin inline asm
	{
    .reg .pred p;
    and.b32 %r731, %r747, %r733;    setp.ne.u32 p, %r731, 0;
    vote.ballot.sync.b32 %r731, p, 0xffffffff;
    @!p not.b32 %r731, %r731;
}

	// end inline asm
	and.b32  	%r753, %r731, %r752;
	mov.b32 	%r736, 8;
	// begin inline asm
	{
    .reg .pred p;
    and.b32 %r734, %r747, %r736;    setp.ne.u32 p, %r734, 0;
    vote.ballot.sync.b32 %r734, p, 0xffffffff;
    @!p not.b32 %r734, %r734;
}

	// end inline asm
	and.b32  	%r754, %r734, %r753;
	mov.b32 	%r739, 16;
	// begin inline asm
	{
    .reg .pred p;
    and.b32 %r737, %r747, %r739;    setp.ne.u32 p, %r737, 0;
    vote.ballot.sync.b32 %r737, p, 0xffffffff;
    @!p not.b32 %r737, %r737;
}

	// end inline asm
	and.b32  	%r755, %r737, %r754;
	mov.b32 	%r742, 32;
	// begin inline asm
	{
    .reg .pred p;
    and.b32 %r740, %r747, %r742;    setp.ne.u32 p, %r740, 0;
    vote.ballot.sync.b32 %r740, p, 0xffffffff;
    @!p not.b32 %r740, %r740;
}

	// end inline asm
	and.b32  	%r756, %r740, %r755;
	mov.b32 	%r745, 64;
	// begin inline asm
	{
    .reg .pred p;
    and.b32 %r743, %r747, %r745;    setp.ne.u32 p, %r743, 0;
    vote.ballot.sync.b32 %r743, p, 0xffffffff;
    @!p not.b32 %r743, %r743;
}

	// end inline asm
	and.b32  	%r757, %r743, %r756;
	mov.b32 	%r748, 128;
	// begin inline asm
	{
    .reg .pred p;
    and.b32 %r746, %r747, %r748;    setp.ne.u32 p, %r746, 0;
    vote.ballot.sync.b32 %r746, p, 0xffffffff;
    @!p not.b32 %r746, %r746;
}

	// end inline asm
	and.b32  	%r758, %r746, %r757;
	clz.b32 	%r759, %r758;
	sub.s32 	%r179, 31, %r759;
	and.b32  	%r760, %r646, %r758;
	popc.b32 	%r180, %r760;
	setp.ne.s32 	%p76, %r295, %r179;
	mov.b32 	%r1785, 0;
	@%p76 bra 	$L__BB136_121;
	shl.b32 	%r761, %r747, 2;
	add.s32 	%r762, %r164, %r761;
	atom.shared.add.u32 	%r1785, [%r762], %r180;
$L__BB136_121:
	shfl.sync.idx.b32	%r788|%p77, %r1785, %r179, 31, -1;
	add.s32 	%r183, %r180, %r788;
	shr.u32 	%r789, %r1767, %r293;
	and.b32  	%r785, %r789, %r82;
	mov.b32 	%r765, 1;
	// begin inline asm
	{
    .reg .pred p;
    and.b32 %r763, %r785, %r765;    setp.ne.u32 p, %r763, 0;
    vote.ballot.sync.b32 %r763, p, 0xffffffff;
    @!p not.b32 %r763, %r763;
}

	// end inline asm
	mov.b32 	%r768, 2;
	// begin inline asm
	{
    .reg .pred p;
    and.b32 %r766, %r785, %r768;    setp.ne.u32 p, %r766, 0;
    vote.ballot.sync.b32 %r766, p, 0xffffffff;
    @!p not.b32 %r766, %r766;
}

	// end inline asm
	and.b32  	%r790, %r766, %r763;
	mov.b32 	%r771, 4;
	// begin inline asm
	{
    .reg .pred p;
    and.b32 %r769, %r785, %r771;    setp.ne.u32 p, %r769, 0;
    vote.ballot.sync.b32 %r769, p, 0xffffffff;
    @!p not.b32 %r769, %r769;
}

	// end inline asm
	and.b32  	%r791, %r769, %r790;
	mov.b32 	%r774, 8;
	// begin inline asm
	{
    .reg .pred p;
    and.b32 %r772, %r785, %r774;    setp.ne.u32 p, %r772, 0;
    vote.ballot.sync.b32 %r772, p, 0xffffffff;
    @!p not.b32 %r772, %r772;
}

	// end inline asm
	and.b32  	%r792, %r772, %r791;
	mov.b32 	%r777, 16;
	// begin inline asm
	{
    .reg .pred p;
    and.b32 %r775, %r785, %r777;    setp.ne.u32 p, %r775, 0;
    vote.ballot.sync.b32 %r775, p, 0xffffffff;
    @!p not.b32 %r775, %r775;
}

	// end inline asm
	and.b32  	%r793, %r775, %r792;
	mov.b32 	%r780, 32;
	// begin inline asm
	{
    .reg .pred p;
    and.b32 %r778, %r785, %r780;    setp.ne.u32 p, %r778, 0;
    vote.ballot.sync.b32 %r778, p, 0xffffffff;
    @!p not.b32 %r778, %r778;
}

	// end inline asm
	and.b32  	%r794, %r778, %r793;
	mov.b32 	%r783, 64;
	// begin inline asm
	{
    .reg .pred p;
    and.b32 %r781, %r785, %r783;    setp.ne.u32 p, %r781, 0;
    vote.ballot.sync.b32 %r781, p, 0xffffffff;
    @!p not.b32 %r781, %r781;
}

	// end inline asm
	and.b32  	%r795, %r781, %r794;
	mov.b32 	%r786, 128;
	// begin inline asm
	{
    .reg .pred p;
    and.b32 %r784, %r785, %r786;    setp.ne.u32 p, %r784, 0;
    vote.ballot.sync.b32 %r784, p, 0xffffffff;
    @!p not.b32 %r784, %r784;
}

	// end inline asm
	and.b32  	%r796, %r784, %r795;
	clz.b32 	%r797, %r796;
	sub.s32 	%r185, 31, %r797;
	and.b32  	%r798, %r646, %r796;
	popc.b32 	%r186, %r798;
	setp.ne.s32 	%p78, %r295, %r185;
	mov.b32 	%r1786, 0;
	@%p78 bra 	$L__BB136_123;
	shl.b32 	%r799, %r785, 2;
	add.s32 	%r800, %r164, %r799;
	atom.shared.add.u32 	%r1786, [%r800], %r186;
$L__BB136_123:
	shfl.sync.idx.b32	%r826|%p79, %r1786, %r185, 31, -1;
	add.s32 	%r189, %r186, %r826;
	shr.u32 	%r827, %r1768, %r293;
	and.b32  	%r823, %r827, %r82;
	mov.b32 	%r803, 1;
	// begin inline asm
	{
    .reg .pred p;
    and.b32 %r801, %r823, %r803;    setp.ne.u32 p, %r801, 0;
    vote.ballot.sync.b32 %r801, p, 0xffffffff;
    @!p not.b32 %r801, %r801;
}

	// end inline asm
	mov.b32 	%r806, 2;
	// begin inline asm
	{
    .reg .pred p;
    and.b32 %r804, %r823, %r806;    setp.ne.u32 p, %r804, 0;
    vote.ballot.sync.b32 %r804, p, 0xffffffff;
    @!p not.b32 %r804, %r804;
}

	// end inline asm
	and.b32  	%r828, %r804, %r801;
	mov.b32 	%r809, 4;
	// begin inline asm
	{
    .reg .pred p;
    and.b32 %r807, %r823, %r809;    setp.ne.u32 p, %r807, 0;
    vote.ballot.sync.b32 %r807, p, 0xffffffff;
    @!p not.b32 %r807, %r807;
}

	// end inline asm
	and.b32  	%r829, %r807, %r828;
	mov.b32 	%r812, 8;
	// begin inline asm
	{
    .reg .pred p;
    and.b32 %r810, %r823, %r812;    setp.ne.u32 p, %r810, 0;
    vote.ballot.sync.b32 %r810, p, 0xffffffff;
    @!p not.b32 %r810, %r810;
}

	// end inline asm
	and.b32  	%r830, %r810, %r829;
	mov.b32 	%r815, 16;
	// begin inline asm
	{
    .reg .pred p;
    and.b32 %r813, %r823, %r815;    setp.ne.u32 p, %r813, 0;
    vote.ballot.sync.b32 %r813, p, 0xffffffff;
    @!p not.b32 %r813, %r813;
}

	// end inline asm
	and.b32  	%r831, %r813, %r830;
	mov.b32 	%r818, 32;
	// begin inline asm
	{
    .reg .pred p;
    and.b32 %r816, %r823, %r818;    setp.ne.u32 p, %r816, 0;
    vote.ballot.sync.b32 %r816, p, 0xffffffff;
    @!p not.b32 %r816, %r816;
}

	// end inline asm
	and.b32  	%r832, %r816, %r831;
	mov.b32 	%r821, 64;
	// begin inline asm
	{
    .reg .pred p;
    and.b32 %r819, %r823, %r821;    setp.ne.u32 p, %r819, 0;
    vote.ballot.sync.b32 %r819, p, 0xffffffff;
    @!p not.b32 %r819, %r819;
}

	// end inline asm
	and.b32  	%r833, %r819, %r832;
	mov.b32 	%r824, 128;
	// begin inline asm
	{
    .reg .pred p;
    and.b32 %r822, %r823, %r824;    setp.ne.u32 p, %r822, 0;
    vote.ballot.sync.b32 %r822, p, 0xffffffff;
    @!p not.b32 %r822, %r822;
}

	// end inline asm
	and.b32  	%r834, %r822, %r833;
	clz.b32 	%r835, %r834;
	sub.s32 	%r191, 31, %r835;
	and.b32  	%r836, %r646, %r834;
	popc.b32 	%r192, %r836;
	setp.ne.s32 	%p80, %r295, %r191;
	mov.b32 	%r1787, 0;
	@%p80 bra 	$L__BB136_125;
	shl.b32 	%r837, %r823, 2;
	add.s32 	%r838, %r164, %r837;
	atom.shared.add.u32 	%r1787, [%r838], %r192;
$L__BB136_125:
	shfl.sync.idx.b32	%r864|%p81, %r1787, %r191, 31, -1;
	add.s32 	%r195, %r192, %r864;
	shr.u32 	%r865, %r1769, %r293;
	and.b32  	%r861, %r865, %r82;
	mov.b32 	%r841, 1;
	// begin inline asm
	{
    .reg .pred p;
    and.b32 %r839, %r861, %r841;    setp.ne.u32 p, %r839, 0;
    vote.ballot.sync.b32 %r839, p, 0xffffffff;
    @!p not.b32 %r839, %r839;
}

	// end inline asm
	mov.b32 	%r844, 2;
	// begin inline asm
	{
    .reg .pred p;
    and.b32 %r842, %r861, %r844;    setp.ne.u32 p, %r842, 0;
    vote.ballot.sync.b32 %r842, p, 0xffffffff;
    @!p not.b32 %r842, %r842;
}

	// end inline asm
	and.b32  	%r866, %r842, %r839;
	mov.b32 	%r847, 4;
	// begin inline asm
	{
    .reg .pred p;
    and.b32 %r845, %r861, %r847;    setp.ne.u32 p, %r845, 0;
    vote.ballot.sync.b32 %r845, p, 0xffffffff;
    @!p not.b32 %r845, %r845;
}

	// end inline asm
	and.b32  	%r867, %r845, %r866;
	mov.b32 	%r850, 8;
	// begin inline asm
	{
    .reg .pred p;
    and.b32 %r848, %r861, %r850;    setp.ne.u32 p, %r848, 0;
    vote.ballot.sync.b32 %r848, p, 0xffffffff;
    @!p not.b32 %r848, %r848;
}

	// end inline asm
	and.b32  	%r868, %r848, %r867;
	mov.b32 	%r853, 16;
	// begin inline asm
	{
    .reg .pred p;
    and.b32 %r851, %r861, %r853;    setp.ne.u32 p, %r851, 0;
    vote.ballot.sync.b32 %r851, p, 0xffffffff;
    @!p not.b32 %r851, %r851;
}

	// end inline asm
	and.b32  	%r869, %r851, %r868;
	mov.b32 	%r856, 32;
	// begin inline asm
	{
    .reg .pred p;
    and.b32 %r854, %r861, %r856;    setp.ne.u32 p, %r854, 0;
    vote.ballot.sync.b32 %r854, p, 0xffffffff;
    @!p not.b32 %r854, %r854;
}

	// end inline asm
	and.b32  	%r870, %r854, %r869;
	mov.b32 	%r859, 64;
	// begin inline asm
	{
    .reg .pred p;
    and.b32 %r857, %r861, %r859;    setp.ne.u32 p, %r857, 0;
    vote.ballot.sync.b32 %r857, p, 0xffffffff;
    @!p not.b32 %r857, %r857;
}

	// end inline asm
	and.b32  	%r871, %r857, %r870;
	mov.b32 	%r862, 128;
	// begin inline asm
	{
    .reg .pred p;
    and.b32 %r860, %r861, %r862;    setp.ne.u32 p, %r860, 0;
    vote.ballot.sync.b32 %r860, p, 0xffffffff;
    @!p not.b32 %r860, %r860;
}

	// end inline asm
	and.b32  	%r872, %r860, %r871;
	clz.b32 	%r873, %r872;
	sub.s32 	%r197, 31, %r873;
	and.b32  	%r874, %r646, %r872;
	popc.b32 	%r198, %r874;
	setp.ne.s32 	%p82, %r295, %r197;
	mov.b32 	%r1788, 0;
	@%p82 bra 	$L__BB136_127;
	shl.b32 	%r875, %r861, 2;
	add.s32 	%r876, %r164, %r875;
	atom.shared.add.u32 	%r1788, [%r876], %r198;
$L__BB136_127:
	shfl.sync.idx.b32	%r902|%p83, %r1788, %r197, 31, -1;
	add.s32 	%r201, %r198, %r902;
	shr.u32 	%r903, %r1770, %r293;
	and.b32  	%r899, %r903, %r82;
	mov.b32 	%r879, 1;
	// begin inline asm
	{
    .reg .pred p;
    and.b32 %r877, %r899, %r879;    setp.ne.u32 p, %r877, 0;
    vote.ballot.sync.b32 %r877, p, 0xffffffff;
    @!p not.b32 %r877, %r877;
}

	// end inline asm
	mov.b32 	%r882, 2;
	// begin inline asm
	{
    .reg .pred p;
    and.b32 %r880, %r899, %r882;    setp.ne.u32 p, %r880, 0;
    vote.ballot.sync.b32 %r880, p, 0xffffffff;
    @!p not.b32 %r880, %r880;
}

	// end inline asm
	and.b32  	%r904, %r880, %r877;
	mov.b32 	%r885, 4;
	// begin inline asm
	{
    .reg .pred p;
    and.b32 %r883, %r899, %r885;    setp.ne.u32 p, %r883, 0;
    vote.ballot.sync.b32 %r883, p, 0xffffffff;
    @!p not.b32 %r883, %r883;
}

	// end inline asm
	and.b32  	%r905, %r883, %r904;
	mov.b32 	%r888, 8;
	// begin inline asm
	{
    .reg .pred p;
    and.b32 %r886, %r899, %r888;    setp.ne.u32 p, %r886, 0;
    vote.ballot.sync.b32 %r886, p, 0xffffffff;
    @!p not.b32 %r886, %r886;
}

	// end inline asm
	and.b32  	%r906, %r886, %r905;
	mov.b32 	%r891, 16;
	// begin inline asm
	{
    .reg .pred p;
    and.b32 %r889, %r899, %r891;    setp.ne.u32 p, %r889, 0;
    vote.ballot.sync.b32 %r889, p, 0xffffffff;
    @!p not.b32 %r889, %r889;
}

	// end inline asm
	and.b32  	%r907, %r889, %r906;
	mov.b32 	%r894, 32;
	// begin inline asm
	{
    .reg .pred p;
    and.b32 %r892, %r899, %r894;    setp.ne.u32 p, %r892, 0;
    vote.ballot.sync.b32 %r892, p, 0xffffffff;
    @!p not.b32 %r892, %r892;
}

	// end inline asm
	and.b32  	%r908, %r892, %r907;
	mov.b32 	%r897, 64;
	// begin inline asm
	{
    .reg .pred p;
    and.b32 %r895, %r899, %r897;    setp.ne.u32 p, %r895, 0;
    vote.ballot.sync.b32 %r895, p, 0xffffffff;
    @!p not.b32 %r895, %r895;
}

	// end inline asm
	and.b32  	%r909, %r895, %r908;
	mov.b32 	%r900, 128;
	// begin inline asm
	{
    .reg .pred p;
    and.b32 %r898, %r899, %r900;    setp.ne.u32 p, %r898, 0;
    vote.ballot.sync.b32 %r898, p, 0xffffffff;
    @!p not.b32 %r898, %r898;
}

	// end inline asm
	and.b32  	%r910, %r898, %r909;
	clz.b32 	%r911, %r910;
	sub.s32 	%r203, 31, %r911;
	and.b32  	%r912, %r646, %r910;
	popc.b32 	%r204, %r912;
	setp.ne.s32 	%p84, %r295, %r203;
	mov.b32 	%r1789, 0;
	@%p84 bra 	$L__BB136_129;
	shl.b32 	%r913, %r899, 2;
	add.s32 	%r914, %r164, %r913;
	atom.shared.add.u32 	%r1789, [%r914], %r204;
$L__BB136_129:
	shfl.sync.idx.b32	%r940|%p85, %r1789, %r203, 31, -1;
	add.s32 	%r207, %r204, %r940;
	shr.u32 	%r941, %r1771, %r293;
	and.b32  	%r937, %r941, %r82;
	mov.b32 	%r917, 1;
	// begin inline asm
	{
    .reg .pred p;
    and.b32 %r915, %r937, %r917;    setp.ne.u32 p, %r915, 0;
    vote.ballot.sync.b32 %r915, p, 0xffffffff;
    @!p not.b32 %r915, %r915;
}

	// end inline asm
	mov.b32 	%r920, 2;
	// begin inline asm
	{
    .reg .pred p;
    and.b32 %r918, %r937, %r920;    setp.ne.u32 p, %r918, 0;
    vote.ballot.sync.b32 %r918, p, 0xffffffff;
    @!p not.b32 %r918, %r918;
}

	// end inline asm
	and.b32  	%r942, %r918, %r915;
	mov.b32 	%r923, 4;
	// begin inline asm
	{
    .reg .pred p;
    and.b32 %r921, %r937, %r923;    setp.ne.u32 p, %r921, 0;
    vote.ballot.sync.b32 %r921, p, 0xffffffff;
    @!p not.b32 %r921, %r921;
}

	// end inline asm
	and.b32  	%r943, %r921, %r942;
	mov.b32 	%r926, 8;
	// begin inline asm
	{
    .reg .pred p;
    and.b32 %r924, %r937, %r926;    setp.ne.u32 p, %r924, 0;
    vote.ballot.sync.b32 %r924, p, 0xffffffff;
    @!p not.b32 %r924, %r924;
}

	// end inline asm
	and.b32  	%r944, %r924, %r943;
	mov.b32 	%r929, 16;
	// begin inline asm
	{
    .reg .pred p;
    and.b32 %r927, %r937, %r929;    setp.ne.u32 p, %r927, 0;
    vote.ballot.sync.b32 %r927, p, 0xffffffff;
    @!p not.b32 %r927, %r927;
}

	// end inline asm
	and.b32  	%r945, %r927, %r944;
	mov.b32 	%r932, 32;
	// begin inline asm
	{
    .reg .pred p;
    and.b32 %r930, %r937, %r932;    setp.ne.u32 p, %r930, 0;
    vote.ballot.sync.b32 %r930, p, 0xffffffff;
    @!p not.b32 %r930, %r930;
}

	// end inline asm
	and.b32  	%r946, %r930, %r945;
	mov.b32 	%r935, 64;
	// begin inline asm
	{
    .reg .pred p;
    and.b32 %r933, %r937, %r935;    setp.ne.u32 p, %r933, 0;
    vote.ballot.sync.b32 %r933, p, 0xffffffff;
    @!p not.b32 %r933, %r933;
}

	// end inline asm
	and.b32  	%r947, %r933, %r946;
	mov.b32 	%r938, 128;
	// begin inline asm
	{
    .reg .pred p;
    and.b32 %r936, %r937, %r938;    setp.ne.u32 p, %r936, 0;
    vote.ballot.sync.b32 %r936, p, 0xffffffff;
    @!p not.b32 %r936, %r936;
}

	// end inline asm
	and.b32  	%r948, %r936, %r947;
	clz.b32 	%r949, %r948;
	sub.s32 	%r209, 31, %r949;
	and.b32  	%r950, %r646, %r948;
	popc.b32 	%r210, %r950;
	setp.ne.s32 	%p86, %r295, %r209;
	mov.b32 	%r1790, 0;
	@%p86 bra 	$L__BB136_131;
	shl.b32 	%r951, %r937, 2;
	add.s32 	%r952, %r164, %r951;
	atom.shared.add.u32 	%r1790, [%r952], %r210;
$L__BB136_131:
	shfl.sync.idx.b32	%r978|%p87, %r1790, %r209, 31, -1;
	add.s32 	%r213, %r210, %r978;
	shr.u32 	%r979, %r1772, %r293;
	and.b32  	%r975, %r979, %r82;
	mov.b32 	%r955, 1;
	// begin inline asm
	{
    .reg .pred p;
    and.b32 %r953, %r975, %r955;    setp.ne.u32 p, %r953, 0;
    vote.ballot.sync.b32 %r953, p, 0xffffffff;
    @!p not.b32 %r953, %r953;
}

	// end inline asm
	mov.b32 	%r958, 2;
	// begin inline asm
	{
    .reg .pred p;
    and.b32 %r956, %r975, %r958;    setp.ne.u32 p, %r956, 0;
    vote.ballot.sync.b32 %r956, p, 0xffffffff;
    @!p not.b32 %r956, %r956;
}

	// end inline asm
	and.b32  	%r980, %r956, %r953;
	mov.b32 	%r961, 4;
	// begin inline asm
	{
    .reg .pred p;
    and.b32 %r959, %r975, %r961;    setp.ne.u32 p, %r959, 0;
    vote.ballot.sync.b32 %r959, p, 0xffffffff;
    @!p not.b32 %r959, %r959;
}

	// end inline asm
	and.b32  	%r981, %r959, %r980;
	mov.b32 	%r964, 8;
	// begin inline asm
	{
    .reg .pred p;
    and.b32 %r962, %r975, %r964;    setp.ne.u32 p, %r962, 0;
    vote.ballot.sync.b32 %r962, p, 0xffffffff;
    @!p not.b32 %r962, %r962;
}

	// end inline asm
	and.b32  	%r982, %r962, %r981;
	mov.b32 	%r967, 16;
	// begin inline asm
	{
    .reg .pred p;
    and.b32 %r965, %r975, %r967;    setp.ne.u32 p, %r965, 0;
    vote.ballot.sync.b32 %r965, p, 0xffffffff;
    @!p not.b32 %r965, %r965;
}

	// end inline asm
	and.b32  	%r983, %r965, %r982;
	mov.b32 	%r970, 32;
	// begin inline asm
	{
    .reg .pred p;
    and.b32 %r968, %r975, %r970;    setp.ne.u32 p, %r968, 0;
    vote.ballot.sync.b32 %r968, p, 0xffffffff;
    @!p not.b32 %r968, %r968;
}

	// end inline asm
	and.b32  	%r984, %r968, %r983;
	mov.b32 	%r973, 64;
	// begin inline asm
	{
    .reg .pred p;
    and.b32 %r971, %r975, %r973;    setp.ne.u32 p, %r971, 0;
    vote.ballot.sync.b32 %r971, p, 0xffffffff;
    @!p not.b32 %r971, %r971;
}

	// end inline asm
	and.b32  	%r985, %r971, %r984;
	mov.b32 	%r976, 128;
	// begin inline asm
	{
    .reg .pred p;
    and.b32 %r974, %r975, %r976;    setp.ne.u32 p, %r974, 0;
    vote.ballot.sync.b32 %r974, p, 0xffffffff;
    @!p not.b32 %r974, %r974;
}

	// end inline asm
	and.b32  	%r986, %r974, %r985;
	clz.b32 	%r987, %r986;
	sub.s32 	%r215, 31, %r987;
	and.b32  	%r988, %r646, %r986;
	popc.b32 	%r216, %r988;
	setp.ne.s32 	%p88, %r295, %r215;
	mov.b32 	%r1791, 0;
	@%p88 bra 	$L__BB136_133;
	shl.b32 	%r989, %r975, 2;
	add.s32 	%r990, %r164, %r989;
	atom.shared.add.u32 	%r1791, [%r990], %r216;
$L__BB136_133:
	shfl.sync.idx.b32	%r1016|%p89, %r1791, %r215, 31, -1;
	add.s32 	%r219, %r216, %r1016;
	shr.u32 	%r1017, %r1773, %r293;
	and.b32  	%r1013, %r1017, %r82;
	mov.b32 	%r993, 1;
	// begin inline asm
	{
    .reg .pred p;
    and.b32 %r991, %r1013, %r993;    setp.ne.u32 p, %r991, 0;
    vote.ballot.sync.b32 %r991, p, 0xffffffff;
    @!p not.b32 %r991, %r991;
}

	// end inline asm
	mov.b32 	%r996, 2;
	// begin inline asm
	{
    .reg .pred p;
    and.b32 %r994, %r1013, %r996;    setp.ne.u32 p, %r994, 0;
    vote.ballot.sync.b32 %r994, p, 0xffffffff;
    @!p not.b32 %r994, %r994;
}

	// end inline asm
	and.b32  	%r1018, %r994, %r991;
	mov.b32 	%r999, 4;
	// begin inline asm
	{
    .reg .pred p;
    and.b32 %r997, %r1013, %r999;    setp.ne.u32 p, %r997, 0;
    vote.ballot.sync.b32 %r997, p, 0xffffffff;
    @!p not.b32 %r997, %r997;
}

	// end inline asm
	and.b32  	%r1019, %r997, %r1018;
	mov.b32 	%r1002, 8;
	// begin inline asm
	{
    .reg .pred p;
    and.b32 %r1000, %r1013, %r1002;    setp.ne.u32 p, %r1000, 0;
    vote.ballot.sync.b32 %r1000, p, 0xffffffff;
    @!p not.b32 %r1000, %r1000;
}

	// end inline asm
	and.b32  	%r1020, %r1000, %r1019;
	mov.b32 	%r1005, 16;
	// begin inline asm
	{
    .reg .pred p;
    and.b32 %r1003, %r1013, %r1005;    setp.ne.u32 p, %r1003, 0;
    vote.ballot.sync.b32 %r1003, p, 0xffffffff;
    @!p not.b32 %r1003, %r1003;
}

	// end inline asm
	and.b32  	%r1021, %r1003, %r1020;
	mov.b32 	%r1008, 32;
	// begin inline asm
	{
    .reg .pred p;
    and.b32 %r1006, %r1013, %r1008;    setp.ne.u32 p, %r1006, 0;
    vote.ballot.sync.b32 %r1006, p, 0xffffffff;
    @!p not.b32 %r1006, %r1006;
}

	// end inline asm
	and.b32  	%r1022, %r1006, %r1021;
	mov.b32 	%r1011, 64;
	// begin inline asm
	{
    .reg .pred p;
    and.b32 %r1009, %r1013, %r1011;    setp.ne.u32 p, %r1009, 0;
    vote.ballot.sync.b32 %r1009, p, 0xffffffff;
    @!p not.b32 %r1009, %r1009;
}

	// end inline asm
	and.b32  	%r1023, %r1009, %r1022;
	mov.b32 	%r1014, 128;
	// begin inline asm
	{
    .reg .pred p;
    and.b32 %r1012, %r1013, %r1014;    setp.ne.u32 p, %r1012, 0;
    vote.ballot.sync.b32 %r1012, p, 0xffffffff;
    @!p not.b32 %r1012, %r1012;
}

	// end inline asm
	and.b32  	%r1024, %r1012, %r1023;
	clz.b32 	%r1025, %r1024;
	sub.s32 	%r221, 31, %r1025;
	and.b32  	%r1026, %r646, %r1024;
	popc.b32 	%r222, %r1026;
	setp.ne.s32 	%p90, %r295, %r221;
	mov.b32 	%r1792, 0;
	@%p90 bra 	$L__BB136_135;
	shl.b32 	%r1027, %r1013, 2;
	add.s32 	%r1028, %r164, %r1027;
	atom.shared.add.u32 	%r1792, [%r1028], %r222;
$L__BB136_135:
	shfl.sync.idx.b32	%r1054|%p91, %r1792, %r221, 31, -1;
	add.s32 	%r225, %r222, %r1054;
	shr.u32 	%r1055, %r1774, %r293;
	and.b32  	%r1051, %r1055, %r82;
	mov.b32 	%r1031, 1;
	// begin inline asm
	{
    .reg .pred p;
    and.b32 %r1029, %r1051, %r1031;    setp.ne.u32 p, %r1029, 0;
    vote.ballot.sync.b32 %r1029, p, 0xffffffff;
    @!p not.b32 %r1029, %r1029;
}

	// end inline asm
	mov.b32 	%r1034, 2;
	// begin inline asm
	{
    .reg .pred p;
    and.b32 %r1032, %r1051, %r1034;    setp.ne.u32 p, %r1032, 0;
    vote.ballot.sync.b32 %r1032, p, 0xffffffff;
    @!p not.b32 %r1032, %r1032;
}

	// end inline asm
	and.b32  	%r1056, %r1032, %r1029;
	mov.b32 	%r1037, 4;
	// begin inline asm
	{
    .reg .pred p;
    and.b32 %r1035, %r1051, %r1037;    setp.ne.u32 p, %r1035, 0;
    vote.ballot.sync.b32 %r1035, p, 0xffffffff;
    @!p not.b32 %r1035, %r1035;
}

	// end inline asm
	and.b32  	%r1057, %r1035, %r1056;
	mov.b32 	%r1040, 8;
	// begin inline asm
	{
    .reg .pred p;
    and.b32 %r1038, %r1051, %r1040;    setp.ne.u32 p, %r1038, 0;
    vote.ballot.sync.b32 %r1038, p, 0xffffffff;
    @!p not.b32 %r1038, %r1038;
}

	// end inline asm
	and.b32  	%r1058, %r1038, %r1057;
	mov.b32 	%r1043, 16;
	// begin inline asm
	{
    .reg .pred p;
    and.b32 %r1041, %r1051, %r1043;    setp.ne.u32 p, %r1041, 0;
    vote.ballot.sync.b32 %r1041, p, 0xffffffff;
    @!p not.b32 %r1041, %r1041;
}

	// end inline asm
	and.b32  	%r1059, %r1041, %r1058;
	mov.b32 	%r1046, 32;
	// begin inline asm
	{
    .reg .pred p;
    and.b32 %r1044, %r1051, %r1046;    setp.ne.u32 p, %r1044, 0;
    vote.ballot.sync.b32 %r1044, p, 0xffffffff;
    @!p not.b32 %r1044, %r1044;
}

	// end inline asm
	and.b32  	%r1060, %r1044, %r1059;
	mov.b32 	%r1049, 64;
	// begin inline asm
	{
    .reg .pred p;
    and.b32 %r1047, %r1051, %r1049;    setp.ne.u32 p, %r1047, 0;
    vote.ballot.sync.b32 %r1047, p, 0xffffffff;
    @!p not.b32 %r1047, %r1047;
}

	// end inline asm
	and.b32  	%r1061, %r1047, %r1060;
	mov.b32 	%r1052, 128;
	// begin inline asm
	{
    .reg .pred p;
    and.b32 %r1050, %r1051, %r1052;    setp.ne.u32 p, %r1050, 0;
    vote.ballot.sync.b32 %r1050, p, 0xffffffff;
    @!p not.b32 %r1050, %r1050;
}

	// end inline asm
	and.b32  	%r1062, %r1050, %r1061;
	clz.b32 	%r1063, %r1062;
	sub.s32 	%r227, 31, %r1063;
	and.b32  	%r1064, %r646, %r1062;
	popc.b32 	%r228, %r1064;
	setp.ne.s32 	%p92, %r295, %r227;
	mov.b32 	%r1793, 0;
	@%p92 bra 	$L__BB136_137;
	shl.b32 	%r1065, %r1051, 2;
	add.s32 	%r1066, %r164, %r1065;
	atom.shared.add.u32 	%r1793, [%r1066], %r228;
$L__BB136_137:
	shfl.sync.idx.b32	%r1092|%p93, %r1793, %r227, 31, -1;
	add.s32 	%r231, %r228, %r1092;
	shr.u32 	%r1093, %r1775, %r293;
	and.b32  	%r1089, %r1093, %r82;
	mov.b32 	%r1069, 1;
	// begin inline asm
	{
    .reg .pred p;
    and.b32 %r1067, %r1089, %r1069;    setp.ne.u32 p, %r1067, 0;
    vote.ballot.sync.b32 %r1067, p, 0xffffffff;
    @!p not.b32 %r1067, %r1067;
}

	// end inline asm
	mov.b32 	%r1072, 2;
	// begin inline asm
	{
    .reg .pred p;
    and.b32 %r1070, %r1089, %r1072;    setp.ne.u32 p, %r1070, 0;
    vote.ballot.sync.b32 %r1070, p, 0xffffffff;
    @!p not.b32 %r1070, %r1070;
}

	// end inline asm
	and.b32  	%r1094, %r1070, %r1067;
	mov.b32 	%r1075, 4;
	// begin inline asm
	{
    .reg .pred p;
    and.b32 %r1073, %r1089, %r1075;    setp.ne.u32 p, %r1073, 0;
    vote.ballot.sync.b32 %r1073, p, 0xffffffff;
    @!p not.b32 %r1073, %r1073;
}

	// end inline asm
	and.b32  	%r1095, %r1073, %r1094;
	mov.b32 	%r1078, 8;
	// begin inline asm
	{
    .reg .pred p;
    and.b32 %r1076, %r1089, %r1078;    setp.ne.u32 p, %r1076, 0;
    vote.ballot.sync.b32 %r1076, p, 0xffffffff;
    @!p not.b32 %r1076, %r1076;
}

	// end inline asm
	and.b32  	%r1096, %r1076, %r1095;
	mov.b32 	%r1081, 16;
	// begin inline asm
	{
    .reg .pred p;
    and.b32 %r1079, %r1089, %r1081;    setp.ne.u32 p, %r1079, 0;
    vote.ballot.sync.b32 %r1079, p, 0xffffffff;
    @!p not.b32 %r1079, %r1079;
}

	// end inline asm
	and.b32  	%r1097, %r1079, %r1096;
	mov.b32 	%r1084, 32;
	// begin inline asm
	{
    .reg .pred p;
    and.b32 %r1082, %r1089, %r1084;    setp.ne.u32 p, %r1082, 0;
    vote.ballot.sync.b32 %r1082, p, 0xffffffff;
    @!p not.b32 %r1082, %r1082;
}

	// end inline asm
	and.b32  	%r1098, %r1082, %r1097;
	mov.b32 	%r1087, 64;
	// begin inline asm
	{
    .reg .pred p;
    and.b32 %r1085, %r1089, %r1087;    setp.ne.u32 p, %r1085, 0;
    vote.ballot.sync.b32 %r1085, p, 0xffffffff;
    @!p not.b32 %r1085, %r1085;
}

	// end inline asm
	and.b32  	%r1099, %r1085, %r1098;
	mov.b32 	%r1090, 128;
	// begin inline asm
	{
    .reg .pred p;
    and.b32 %r1088, %r1089, %r1090;    setp.ne.u32 p, %r1088, 0;
    vote.ballot.sync.b32 %r1088, p, 0xffffffff;
    @!p not.b32 %r1088, %r1088;
}

	// end inline asm
	and.b32  	%r1100, %r1088, %r1099;
	clz.b32 	%r1101, %r1100;
	sub.s32 	%r233, 31, %r1101;
	and.b32  	%r1102, %r646, %r1100;
	popc.b32 	%r234, %r1102;
	setp.ne.s32 	%p94, %r295, %r233;
	mov.b32 	%r1794, 0;
	@%p94 bra 	$L__BB136_139;
	shl.b32 	%r1103, %r1089, 2;
	add.s32 	%r1104, %r164, %r1103;
	atom.shared.add.u32 	%r1794, [%r1104], %r234;
$L__BB136_139:
	shfl.sync.idx.b32	%r1130|%p95, %r1794, %r233, 31, -1;
	add.s32 	%r237, %r234, %r1130;
	shr.u32 	%r1131, %r1776, %r293;
	and.b32  	%r1127, %r1131, %r82;
	mov.b32 	%r1107, 1;
	// begin inline asm
	{
    .reg .pred p;
    and.b32 %r1105, %r1127, %r1107;    setp.ne.u32 p, %r1105, 0;
    vote.ballot.sync.b32 %r1105, p, 0xffffffff;
    @!p not.b32 %r1105, %r1105;
}

	// end inline asm
	mov.b32 	%r1110, 2;
	// begin inline asm
	{
    .reg .pred p;
    and.b32 %r1108, %r1127, %r1110;    setp.ne.u32 p, %r1108, 0;
    vote.ballot.sync.b32 %r1108, p, 0xffffffff;
    @!p not.b32 %r1108, %r1108;
}

	// end inline asm
	and.b32  	%r1132, %r1108, %r1105;
	mov.b32 	%r1113, 4;
	// begin inline asm
	{
    .reg .pred p;
    and.b32 %r1111, %r1127, %r1113;    setp.ne.u32 p, %r1111, 0;
    vote.ballot.sync.b32 %r1111, p, 0xffffffff;
    @!p not.b32 %r1111, %r1111;
}

	// end inline asm
	and.b32  	%r1133, %r1111, %r1132;
	mov.b32 	%r1116, 8;
	// begin inline asm
	{
    .reg .pred p;
    and.b32 %r1114, %r1127, %r1116;    setp.ne.u32 p, %r1114, 0;
    vote.ballot.sync.b32 %r1114, p, 0xffffffff;
    @!p not.b32 %r1114, %r1114;
}

	// end inline asm
	and.b32  	%r1134, %r1114, %r1133;
	mov.b32 	%r1119, 16;
	// begin inline asm
	{
    .reg .pred p;
    and.b32 %r1117, %r1127, %r1119;    setp.ne.u32 p, %r1117, 0;
    vote.ballot.sync.b32 %r1117, p, 0xffffffff;
    @!p not.b32 %r1117, %r1117;
}

	// end inline asm
	and.b32  	%r1135, %r1117, %r1134;
	mov.b32 	%r1122, 32;
	// begin inline asm
	{
    .reg .pred p;
    and.b32 %r1120, %r1127, %r1122;    setp.ne.u32 p, %r1120, 0;
    vote.ballot.sync.b32 %r1120, p, 0xffffffff;
    @!p not.b32 %r1120, %r1120;
}

	// end inline asm
	and.b32  	%r1136, %r1120, %r1135;
	mov.b32 	%r1125, 64;
	// begin inline asm
	{
    .reg .pred p;
    and.b32 %r1123, %r1127, %r1125;    setp.ne.u32 p, %r1123, 0;
    vote.ballot.sync.b32 %r1123, p, 0xffffffff;
    @!p not.b32 %r1123, %r1123;
}

	// end inline asm
	and.b32  	%r1137, %r1123, %r1136;
	mov.b32 	%r1128, 128;
	// begin inline asm
	{
    .reg .pred p;
    and.b32 %r1126, %r1127, %r1128;    setp.ne.u32 p, %r1126, 0;
    vote.ballot.sync.b32 %r1126, p, 0xffffffff;
    @!p not.b32 %r1126, %r1126;
}

	// end inline asm
	and.b32  	%r1138, %r1126, %r1137;
	clz.b32 	%r1139, %r1138;
	sub.s32 	%r239, 31, %r1139;
	and.b32  	%r1140, %r646, %r1138;
	popc.b32 	%r240, %r1140;
	setp.ne.s32 	%p96, %r295, %r239;
	mov.b32 	%r1795, 0;
	@%p96 bra 	$L__BB136_141;
	shl.b32 	%r1141, %r1127, 2;
	add.s32 	%r1142, %r164, %r1141;
	atom.shared.add.u32 	%r1795, [%r1142], %r240;
$L__BB136_141:
	shfl.sync.idx.b32	%r1168|%p97, %r1795, %r239, 31, -1;
	add.s32 	%r243, %r240, %r1168;
	shr.u32 	%r1169, %r1777, %r293;
	and.b32  	%r1165, %r1169, %r82;
	mov.b32 	%r1145, 1;
	// begin inline asm
	{
    .reg .pred p;
    and.b32 %r1143, %r1165, %r1145;    setp.ne.u32 p, %r1143, 0;
    vote.ballot.sync.b32 %r1143, p, 0xffffffff;
    @!p not.b32 %r1143, %r1143;
}

	// end inline asm
	mov.b32 	%r1148, 2;
	// begin inline asm
	{
    .reg .pred p;
    and.b32 %r1146, %r1165, %r1148;    setp.ne.u32 p, %r1146, 0;
    vote.ballot.sync.b32 %r1146, p, 0xffffffff;
    @!p not.b32 %r1146, %r1146;
}

	// end inline asm
	and.b32  	%r1170, %r1146, %r1143;
	mov.b32 	%r1151, 4;
	// begin inline asm
	{
    .reg .pred p;
    and.b32 %r1149, %r1165, %r1151;    setp.ne.u32 p, %r1149, 0;
    vote.ballot.sync.b32 %r1149, p, 0xffffffff;
    @!p not.b32 %r1149, %r1149;
}

	// end inline asm
	and.b32  	%r1171, %r1149, %r1170;
	mov.b32 	%r1154, 8;
	// begin inline asm
	{
    .reg .pred p;
    and.b32 %r1152, %r1165, %r1154;    setp.ne.u32 p, %r1152, 0;
    vote.ballot.sync.b32 %r1152, p, 0xffffffff;
    @!p not.b32 %r1152, %r1152;
}

	// end inline asm
	and.b32  	%r1172, %r1152, %r1171;
	mov.b32 	%r1157, 16;
	// begin inline asm
	{
    .reg .pred p;
    and.b32 %r1155, %r1165, %r1157;    setp.ne.u32 p, %r1155, 0;
    vote.ballot.sync.b32 %r1155, p, 0xffffffff;
    @!p not.b32 %r1155, %r1155;
}

	// end inline asm
	and.b32  	%r1173, %r1155, %r1172;
	mov.b32 	%r1160, 32;
	// begin inline asm
	{
    .reg .pred p;
    and.b32 %r1158, %r1165, %r1160;    setp.ne.u32 p, %r1158, 0;
    vote.ballot.sync.b32 %r1158, p, 0xffffffff;
    @!p not.b32 %r1158, %r1158;
}

	// end inline asm
	and.b32  	%r1174, %r1158, %r1173;
	mov.b32 	%r1163, 64;
	// begin inline asm
	{
    .reg .pred p;
    and.b32 %r1161, %r1165, %r1163;    setp.ne.u32 p, %r1161, 0;
    vote.ballot.sync.b32 %r1161, p, 0xffffffff;
    @!p not.b32 %r1161, %r1161;
}

	// end inline asm
	and.b32  	%r1175, %r1161, %r1174;
	mov.b32 	%r1166, 128;
	// begin inline asm
	{
    .reg .pred p;
    and.b32 %r1164, %r1165, %r1166;    setp.ne.u32 p, %r1164, 0;
    vote.ballot.sync.b32 %r1164, p, 0xffffffff;
    @!p not.b32 %r1164, %r1164;
}

	// end inline asm
	and.b32  	%r1176, %r1164, %r1175;
	clz.b32 	%r1177, %r1176;
	sub.s32 	%r245, 31, %r1177;
	and.b32  	%r1178, %r646, %r1176;
	popc.b32 	%r246, %r1178;
	setp.ne.s32 	%p98, %r295, %r245;
	mov.b32 	%r1796, 0;
	@%p98 bra 	$L__BB136_143;
	shl.b32 	%r1179, %r1165, 2;
	add.s32 	%r1180, %r164, %r1179;
	atom.shared.add.u32 	%r1796, [%r1180], %r246;
$L__BB136_143:
	shfl.sync.idx.b32	%r1206|%p99, %r1796, %r245, 31, -1;
	add.s32 	%r249, %r246, %r1206;
	shr.u32 	%r1207, %r1778, %r293;
	and.b32  	%r1203, %r1207, %r82;
	mov.b32 	%r1183, 1;
	// begin inline asm
	{
    .reg .pred p;
    and.b32 %r1181, %r1203, %r1183;    setp.ne.u32 p, %r1181, 0;
    vote.ballot.sync.b32 %r1181, p, 0xffffffff;
    @!p not.b32 %r1181, %r1181;
}

	// end inline asm
	mov.b32 	%r1186, 2;
	// begin inline asm
	{
    .reg .pred p;
    and.b32 %r1184, %r1203, %r1186;    setp.ne.u32 p, %r1184, 0;
    vote.ballot.sync.b32 %r1184, p, 0xffffffff;
    @!p not.b32 %r1184, %r1184;
}

	// end inline asm
	and.b32  	%r1208, %r1184, %r1181;
	mov.b32 	%r1189, 4;
	// begin inline asm
	{
    .reg .pred p;
    and.b32 %r1187, %r1203, %r1189;    setp.ne.u32 p, %r1187, 0;
    vote.ballot.sync.b32 %r1187, p, 0xffffffff;
    @!p not.b32 %r1187, %r1187;
}

	// end inline asm
	and.b32  	%r1209, %r1187, %r1208;
	mov.b32 	%r1192, 8;
	// begin inline asm
	{
    .reg .pred p;
    and.b32 %r1190, %r1203, %r1192;    setp.ne.u32 p, %r1190, 0;
    vote.ballot.sync.b32 %r1190, p, 0xffffffff;
    @!p not.b32 %r1190, %r1190;
}

	// end inline asm
	and.b32  	%r1210, %r1190, %r1209;
	mov.b32 	%r1195, 16;
	// begin inline asm
	{
    .reg .pred p;
    and.b32 %r1193, %r1203, %r1195;    setp.ne.u32 p, %r1193, 0;
    vote.ballot.sync.b32 %r1193, p, 0xffffffff;
    @!p not.b32 %r1193, %r1193;
}

	// end inline asm
	and.b32  	%r1211, %r1193, %r1210;
	mov.b32 	%r1198, 32;
	// begin inline asm
	{
    .reg .pred p;
    and.b32 %r1196, %r1203, %r1198;    setp.ne.u32 p, %r1196, 0;
    vote.ballot.sync.b32 %r1196, p, 0xffffffff;
    @!p not.b32 %r1196, %r1196;
}

	// end inline asm
	and.b32  	%r1212, %r1196, %r1211;
	mov.b32 	%r1201, 64;
	// begin inline asm
	{
    .reg .pred p;
    and.b32 %r1199, %r1203, %r1201;    setp.ne.u32 p, %r1199, 0;
    vote.ballot.sync.b32 %r1199, p, 0xffffffff;
    @!p not.b32 %r1199, %r1199;
}

	// end inline asm
	and.b32  	%r1213, %r1199, %r1212;
	mov.b32 	%r1204, 128;
	// begin inline asm
	{
    .reg .pred p;
    and.b32 %r1202, %r1203, %r1204;    setp.ne.u32 p, %r1202, 0;
    vote.ballot.sync.b32 %r1202, p, 0xffffffff;
    @!p not.b32 %r1202, %r1202;
}

	// end inline asm
	and.b32  	%r1214, %r1202, %r1213;
	clz.b32 	%r1215, %r1214;
	sub.s32 	%r251, 31, %r1215;
	and.b32  	%r1216, %r646, %r1214;
	popc.b32 	%r252, %r1216;
	setp.ne.s32 	%p100, %r295, %r251;
	mov.b32 	%r1797, 0;
	@%p100 bra 	$L__BB136_145;
	shl.b32 	%r1217, %r1203, 2;
	add.s32 	%r1218, %r164, %r1217;
	atom.shared.add.u32 	%r1797, [%r1218], %r252;
$L__BB136_145:
	shfl.sync.idx.b32	%r1244|%p101, %r1797, %r251, 31, -1;
	add.s32 	%r255, %r252, %r1244;
	shr.u32 	%r1245, %r1779, %r293;
	and.b32  	%r1241, %r1245, %r82;
	mov.b32 	%r1221, 1;
	// begin inline asm
	{
    .reg .pred p;
    and.b32 %r1219, %r1241, %r1221;    setp.ne.u32 p, %r1219, 0;
    vote.ballot.sync.b32 %r1219, p, 0xffffffff;
    @!p not.b32 %r1219, %r1219;
}

	// end inline asm
	mov.b32 	%r1224, 2;
	// begin inline asm
	{
    .reg .pred p;
    and.b32 %r1222, %r1241, %r1224;    setp.ne.u32 p, %r1222, 0;
    vote.ballot.sync.b32 %r1222, p, 0xffffffff;
    @!p not.b32 %r1222, %r1222;
}

	// end inline asm
	and.b32  	%r1246, %r1222, %r1219;
	mov.b32 	%r1227, 4;
	// begin inline asm
	{
    .reg .pred p;
    and.b32 %r1225, %r1241, %r1227;    setp.ne.u32 p, %r1225, 0;
    vote.ballot.sync.b32 %r1225, p, 0xffffffff;
    @!p not.b32 %r1225, %r1225;
}

	// end inline asm
	and.b32  	%r1247, %r1225, %r1246;
	mov.b32 	%r1230, 8;
	// begin inline asm
	{
    .reg .pred p;
    and.b32 %r1228, %r1241, %r1230;    setp.ne.u32 p, %r1228, 0;
    vote.ballot.sync.b32 %r1228, p, 0xffffffff;
    @!p not.b32 %r1228, %r1228;
}

	// end inline asm
	and.b32  	%r1248, %r1228, %r1247;
	mov.b32 	%r1233, 16;
	// begin inline asm
	{
    .reg .pred p;
    and.b32 %r1231, %r1241, %r1233;    setp.ne.u32 p, %r1231, 0;
    vote.ballot.sync.b32 %r1231, p, 0xffffffff;
    @!p not.b32 %r1231, %r1231;
}

	// end inline asm
	and.b32  	%r1249, %r1231, %r1248;
	mov.b32 	%r1236, 32;
	// begin inline asm
	{
    .reg .pred p;
    and.b32 %r1234, %r1241, %r1236;    setp.ne.u32 p, %r1234, 0;
    vote.ballot.sync.b32 %r1234, p, 0xffffffff;
    @!p not.b32 %r1234, %r1234;
}

	// end inline asm
	and.b32  	%r1250, %r1234, %r1249;
	mov.b32 	%r1239, 64;
	// begin inline asm
	{
    .reg .pred p;
    and.b32 %r1237, %r1241, %r1239;    setp.ne.u32 p, %r1237, 0;
    vote.ballot.sync.b32 %r1237, p, 0xffffffff;
    @!p not.b32 %r1237, %r1237;
}

	// end inline asm
	and.b32  	%r1251, %r1237, %r1250;
	mov.b32 	%r1242, 128;
	// begin inline asm
	{
    .reg .pred p;
    and.b32 %r1240, %r1241, %r1242;    setp.ne.u32 p, %r1240, 0;
    vote.ballot.sync.b32 %r1240, p, 0xffffffff;
    @!p not.b32 %r1240, %r1240;
}

	// end inline asm
	and.b32  	%r1252, %r1240, %r1251;
	clz.b32 	%r1253, %r1252;
	sub.s32 	%r257, 31, %r1253;
	and.b32  	%r1254, %r646, %r1252;
	popc.b32 	%r258, %r1254;
	setp.ne.s32 	%p102, %r295, %r257;
	mov.b32 	%r1798, 0;
	@%p102 bra 	$L__BB136_147;
	shl.b32 	%r1259, %r1241, 2;
	add.s32 	%r1260, %r164, %r1259;
	atom.shared.add.u32 	%r1798, [%r1260], %r258;
$L__BB136_147:
	shfl.sync.idx.b32	%r1286|%p103, %r1798, %r257, 31, -1;
	add.s32 	%r261, %r258, %r1286;
	shr.u32 	%r1287, %r1780, %r293;
	and.b32  	%r1283, %r1287, %r82;
	mov.b32 	%r1263, 1;
	// begin inline asm
	{
    .reg .pred p;
    and.b32 %r1261, %r1283, %r1263;    setp.ne.u32 p, %r1261, 0;
    vote.ballot.sync.b32 %r1261, p, 0xffffffff;
    @!p not.b32 %r1261, %r1261;
}

	// end inline asm
	mov.b32 	%r1266, 2;
	// begin inline asm
	{
    .reg .pred p;
    and.b32 %r1264, %r1283, %r1266;    setp.ne.u32 p, %r1264, 0;
    vote.ballot.sync.b32 %r1264, p, 0xffffffff;
    @!p not.b32 %r1264, %r1264;
}

	// end inline asm
	and.b32  	%r1288, %r1264, %r1261;
	mov.b32 	%r1269, 4;
	// begin inline asm
	{
    .reg .pred p;
    and.b32 %r1267, %r1283, %r1269;    setp.ne.u32 p, %r1267, 0;
    vote.ballot.sync.b32 %r1267, p, 0xffffffff;
    @!p not.b32 %r1267, %r1267;
}

	// end inline asm
	and.b32  	%r1289, %r1267, %r1288;
	mov.b32 	%r1272, 8;
	// begin inline asm
	{
    .reg .pred p;
    and.b32 %r1270, %r1283, %r1272;    setp.ne.u32 p, %r1270, 0;
    vote.ballot.sync.b32 %r1270, p, 0xffffffff;
    @!p not.b32 %r1270, %r1270;
}

	// end inline asm
	and.b32  	%r1290, %r1270, %r1289;
	mov.b32 	%r1275, 16;
	// begin inline asm
	{
    .reg .pred p;
    and.b32 %r1273, %r1283, %r1275;    setp.ne.u32 p, %r1273, 0;
    vote.ballot.sync.b32 %r1273, p, 0xffffffff;
    @!p not.b32 %r1273, %r1273;
}

	// end inline asm
	and.b32  	%r1291, %r1273, %r1290;
	mov.b32 	%r1278, 32;
	// begin inline asm
	{
    .reg .pred p;
    and.b32 %r1276, %r1283, %r1278;    setp.ne.u32 p, %r1276, 0;
    vote.ballot.sync.b32 %r1276, p, 0xffffffff;
    @!p not.b32 %r1276, %r1276;
}

	// end inline asm
	and.b32  	%r1292, %r1276, %r1291;
	mov.b32 	%r1281, 64;
	// begin inline asm
	{
    .reg .pred p;
    and.b32 %r1279, %r1283, %r1281;    setp.ne.u32 p, %r1279, 0;
    vote.ballot.sync.b32 %r1279, p, 0xffffffff;
    @!p not.b32 %r1279, %r1279;
}

	// end inline asm
	and.b32  	%r1293, %r1279, %r1292;
	mov.b32 	%r1284, 128;
	// begin inline asm
	{
    .reg .pred p;
    and.b32 %r1282, %r1283, %r1284;    setp.ne.u32 p, %r1282, 0;
    vote.ballot.sync.b32 %r1282, p, 0xffffffff;
    @!p not.b32 %r1282, %r1282;
}

	// end inline asm
	and.b32  	%r1294, %r1282, %r1293;
	clz.b32 	%r1295, %r1294;
	sub.s32 	%r263, 31, %r1295;
	and.b32  	%r1296, %r646, %r1294;
	popc.b32 	%r264, %r1296;
	setp.ne.s32 	%p104, %r295, %r263;
	mov.b32 	%r1799, 0;
	@%p104 bra 	$L__BB136_149;
	shl.b32 	%r1301, %r1283, 2;
	add.s32 	%r1302, %r164, %r1301;
	atom.shared.add.u32 	%r1799, [%r1302], %r264;
$L__BB136_149:
	shfl.sync.idx.b32	%r1328|%p105, %r1799, %r263, 31, -1;
	add.s32 	%r267, %r264, %r1328;
	shr.u32 	%r1329, %r1781, %r293;
	and.b32  	%r1325, %r1329, %r82;
	mov.b32 	%r1305, 1;
	// begin inline asm
	{
    .reg .pred p;
    and.b32 %r1303, %r1325, %r1305;    setp.ne.u32 p, %r1303, 0;
    vote.ballot.sync.b32 %r1303, p, 0xffffffff;
    @!p not.b32 %r1303, %r1303;
}

	// end inline asm
	mov.b32 	%r1308, 2;
	// begin inline asm
	{
    .reg .pred p;
    and.b32 %r1306, %r1325, %r1308;    setp.ne.u32 p, %r1306, 0;
    vote.ballot.sync.b32 %r1306, p, 0xffffffff;
    @!p not.b32 %r1306, %r1306;
}

	// end inline asm
	and.b32  	%r1330, %r1306, %r1303;
	mov.b32 	%r1311, 4;
	// begin inline asm
	{
    .reg .pred p;
    and.b32 %r1309, %r1325, %r1311;    setp.ne.u32 p, %r1309, 0;
    vote.ballot.sync.b32 %r1309, p, 0xffffffff;
    @!p not.b32 %r1309, %r1309;
}

	// end inline asm
	and.b32  	%r1331, %r1309, %r1330;
	mov.b32 	%r1314, 8;
	// begin inline asm
	{
    .reg .pred p;
    and.b32 %r1312, %r1325, %r1314;    setp.ne.u32 p, %r1312, 0;
    vote.ballot.sync.b32 %r1312, p, 0xffffffff;
    @!p not.b32 %r1312, %r1312;
}

	// end inline asm
	and.b32  	%r1332, %r1312, %r1331;
	mov.b32 	%r1317, 16;
	// begin inline asm
	{
    .reg .pred p;
    and.b32 %r1315, %r1325, %r1317;    setp.ne.u32 p, %r1315, 0;
    vote.ballot.sync.b32 %r1315, p, 0xffffffff;
    @!p not.b32 %r1315, %r1315;
}

	// end inline asm
	and.b32  	%r1333, %r1315, %r1332;
	mov.b32 	%r1320, 32;
	// begin inline asm
	{
    .reg .pred p;
    and.b32 %r1318, %r1325, %r1320;    setp.ne.u32 p, %r1318, 0;
    vote.ballot.sync.b32 %r1318, p, 0xffffffff;
    @!p not.b32 %r1318, %r1318;
}

	// end inline asm
	and.b32  	%r1334, %r1318, %r1333;
	mov.b32 	%r1323, 64;
	// begin inline asm
	{
    .reg .pred p;
    and.b32 %r1321, %r1325, %r1323;    setp.ne.u32 p, %r1321, 0;
    vote.ballot.sync.b32 %r1321, p, 0xffffffff;
    @!p not.b32 %r1321, %r1321;
}

	// end inline asm
	and.b32  	%r1335, %r1321, %r1334;
	mov.b32 	%r1326, 128;
	// begin inline asm
	{
    .reg .pred p;
    and.b32 %r1324, %r1325, %r1326;    setp.ne.u32 p, %r1324, 0;
    vote.ballot.sync.b32 %r1324, p, 0xffffffff;
    @!p not.b32 %r1324, %r1324;
}

	// end inline asm
	and.b32  	%r1336, %r1324, %r1335;
	clz.b32 	%r1337, %r1336;
	sub.s32 	%r269, 31, %r1337;
	and.b32  	%r1338, %r646, %r1336;
	popc.b32 	%r270, %r1338;
	setp.ne.s32 	%p106, %r295, %r269;
	mov.b32 	%r1800, 0;
	@%p106 bra 	$L__BB136_151;
	shl.b32 	%r1339, %r1, 5;
	and.b32  	%r1340, %r1339, 31744;
	add.s32 	%r1342, %r551, %r1340;
	shl.b32 	%r1343, %r1325, 2;
	add.s32 	%r1344, %r1342, %r1343;
	atom.shared.add.u32 	%r1800, [%r1344], %r270;
$L__BB136_151:
	shfl.sync.idx.b32	%r1370|%p107, %r1800, %r269, 31, -1;
	add.s32 	%r273, %r270, %r1370;
	shr.u32 	%r1371, %r1782, %r293;
	and.b32  	%r1367, %r1371, %r82;
	mov.b32 	%r1347, 1;
	// begin inline asm
	{
    .reg .pred p;
    and.b32 %r1345, %r1367, %r1347;    setp.ne.u32 p, %r1345, 0;
    vote.ballot.sync.b32 %r1345, p, 0xffffffff;
    @!p not.b32 %r1345, %r1345;
}

	// end inline asm
	mov.b32 	%r1350, 2;
	// begin inline asm
	{
    .reg .pred p;
    and.b32 %r1348, %r1367, %r1350;    setp.ne.u32 p, %r1348, 0;
    vote.ballot.sync.b32 %r1348, p, 0xffffffff;
    @!p not.b32 %r1348, %r1348;
}

	// end inline asm
	and.b32  	%r1372, %r1348, %r1345;
	mov.b32 	%r1353, 4;
	// begin inline asm
	{
    .reg .pred p;
    and.b32 %r1351, %r1367, %r1353;    setp.ne.u32 p, %r1351, 0;
    vote.ballot.sync.b32 %r1351, p, 0xffffffff;
    @!p not.b32 %r1351, %r1351;
}

	// end inline asm
	and.b32  	%r1373, %r1351, %r1372;
	mov.b32 	%r1356, 8;
	// begin inline asm
	{
    .reg .pred p;
    and.b32 %r1354, %r1367, %r1356;    setp.ne.u32 p, %r1354, 0;
    vote.ballot.sync.b32 %r1354, p, 0xffffffff;
    @!p not.b32 %r1354, %r1354;
}

	// end inline asm
	and.b32  	%r1374, %r1354, %r1373;
	mov.b32 	%r1359, 16;
	// begin inline asm
	{
    .reg .pred p;
    and.b32 %r1357, %r1367, %r1359;    setp.ne.u32 p, %r1357, 0;
    vote.ballot.sync.b32 %r1357, p, 0xffffffff;
    @!p not.b32 %r1357, %r1357;
}

	// end inline asm
	and.b32  	%r1375, %r1357, %r1374;
	mov.b32 	%r1362, 32;
	// begin inline asm
	{
    .reg .pred p;
    and.b32 %r1360, %r1367, %r1362;    setp.ne.u32 p, %r1360, 0;
    vote.ballot.sync.b32 %r1360, p, 0xffffffff;
    @!p not.b32 %r1360, %r1360;
}

	// end inline asm
	and.b32  	%r1376, %r1360, %r1375;
	mov.b32 	%r1365, 64;
	// begin inline asm
	{
    .reg .pred p;
    and.b32 %r1363, %r1367, %r1365;    setp.ne.u32 p, %r1363, 0;
    vote.ballot.sync.b32 %r1363, p, 0xffffffff;
    @!p not.b32 %r1363, %r1363;
}

	// end inline asm
	and.b32  	%r1377, %r1363, %r1376;
	mov.b32 	%r1368, 128;
	// begin inline asm
	{
    .reg .pred p;
    and.b32 %r1366, %r1367, %r1368;    setp.ne.u32 p, %r1366, 0;
    vote.ballot.sync.b32 %r1366, p, 0xffffffff;
    @!p not.b32 %r1366, %r1366;
}

	// end inline asm
	and.b32  	%r1378, %r1366, %r1377;
	clz.b32 	%r1379, %r1378;
	sub.s32 	%r275, 31, %r1379;
	and.b32  	%r1380, %r646, %r1378;
	popc.b32 	%r276, %r1380;
	setp.ne.s32 	%p108, %r295, %r275;
	mov.b32 	%r1801, 0;
	@%p108 bra 	$L__BB136_153;
	shl.b32 	%r1385, %r1367, 2;
	add.s32 	%r1386, %r164, %r1385;
	atom.shared.add.u32 	%r1801, [%r1386], %r276;
$L__BB136_153:
	setp.gt.u32 	%p109, %r1, 255;
	shfl.sync.idx.b32	%r1387|%p110, %r1801, %r275, 31, -1;
	add.s32 	%r1388, %r276, %r1387;
	bar.sync 	0;
	shl.b32 	%r1389, %r171, 2;
	add.s32 	%r1391, %r551, %r1389;
	st.shared.u32 	[%r1391+-4], %r1764;
	shl.b32 	%r1392, %r177, 2;
	add.s32 	%r1393, %r551, %r1392;
	st.shared.u32 	[%r1393+-4], %r1765;
	shl.b32 	%r1394, %r183, 2;
	add.s32 	%r1395, %r551, %r1394;
	st.shared.u32 	[%r1395+-4], %r1766;
	shl.b32 	%r1396, %r189, 2;
	add.s32 	%r1397, %r551, %r1396;
	st.shared.u32 	[%r1397+-4], %r1767;
	shl.b32 	%r1398, %r195, 2;
	add.s32 	%r1399, %r551, %r1398;
	st.shared.u32 	[%r1399+-4], %r1768;
	shl.b32 	%r1400, %r201, 2;
	add.s32 	%r1401, %r551, %r1400;
	st.shared.u32 	[%r1401+-4], %r1769;
	shl.b32 	%r1402, %r207, 2;
	add.s32 	%r1403, %r551, %r1402;
	st.shared.u32 	[%r1403+-4], %r1770;
	shl.b32 	%r1404, %r213, 2;
	add.s32 	%r1405, %r551, %r1404;
	st.shared.u32 	[%r1405+-4], %r1771;
	shl.b32 	%r1406, %r219, 2;
	add.s32 	%r1407, %r551, %r1406;
	st.shared.u32 	[%r1407+-4], %r1772;
	shl.b32 	%r1408, %r225, 2;
	add.s32 	%r1409, %r551, %r1408;
	st.shared.u32 	[%r1409+-4], %r1773;
	shl.b32 	%r1410, %r231, 2;
	add.s32 	%r1411, %r551, %r1410;
	st.shared.u32 	[%r1411+-4], %r1774;
	shl.b32 	%r1412, %r237, 2;
	add.s32 	%r1413, %r551, %r1412;
	st.shared.u32 	[%r1413+-4], %r1775;
	shl.b32 	%r1414, %r243, 2;
	add.s32 	%r1415, %r551, %r1414;
	st.shared.u32 	[%r1415+-4], %r1776;
	shl.b32 	%r1416, %r249, 2;
	add.s32 	%r1417, %r551, %r1416;
	st.shared.u32 	[%r1417+-4], %r1777;
	shl.b32 	%r1418, %r255, 2;
	add.s32 	%r1419, %r551, %r1418;
	st.shared.u32 	[%r1419+-4], %r1778;
	shl.b32 	%r1420, %r261, 2;
	add.s32 	%r1421, %r551, %r1420;
	st.shared.u32 	[%r1421+-4], %r1779;
	shl.b32 	%r1422, %r267, 2;
	add.s32 	%r1423, %r551, %r1422;
	st.shared.u32 	[%r1423+-4], %r1780;
	shl.b32 	%r1424, %r273, 2;
	add.s32 	%r1425, %r551, %r1424;
	st.shared.u32 	[%r1425+-4], %r1781;
	shl.b32 	%r1426, %r1388, 2;
	add.s32 	%r1427, %r551, %r1426;
	st.shared.u32 	[%r1427+-4], %r1782;
	shl.b32 	%r1428, %r1, 3;
	add.s32 	%r1429, %r551, %r1428;
	add.s32 	%r279, %r1429, 29184;
	@%p109 bra 	$L__BB136_161;
	ld.param.u64 	%rd236, [_ZN3cub18CUB_300001_SM_10006detail10radix_sort29DeviceRadixSortOnesweepKernelINS1_5radix10policy_hubIiNS0_8NullTypeEyE10Policy1000ELNS0_9SortOrderE0EiS6_yiiNS1_21identity_decomposer_tEEEvPT5_SC_PT3_PKSD_PT1_PKSH_PT2_PKSL_T4_iiT6__param_3];
	cvta.to.global.u64 	%rd57, %rd236;
	shl.b64 	%rd58, %rd7, 3;
	add.s64 	%rd59, %rd57, %rd58;
	ld.global.u64 	%rd60, [%rd59];
	cvt.s64.s32 	%rd61, %r163;
	sub.s64 	%rd238, %rd60, %rd61;
	st.shared.u64 	[%r279], %rd238;
	setp.lt.s32 	%p111, %r3, 1;
	mov.u32 	%r1805, %r1759;
	@%p111 bra 	$L__BB136_160;
	mov.b32 	%r1803, -1;
	mov.u32 	%r1802, %r3;
	mov.u32 	%r1805, %r1759;
$L__BB136_156:
	ld.param.u64 	%rd229, [_ZN3cub18CUB_300001_SM_10006detail10radix_sort29DeviceRadixSortOnesweepKernelINS1_5radix10policy_hubIiNS0_8NullTypeEyE10Policy1000ELNS0_9SortOrderE0EiS6_yiiNS1_21identity_decomposer_tEEEvPT5_SC_PT3_PKSD_PT1_PKSH_PT2_PKSL_T4_iiT6__param_0];
	add.s32 	%r283, %r1802, -1;
	shl.b32 	%r1431, %r283, 8;
	add.s32 	%r1432, %r1431, %r1;
	cvta.to.global.u64 	%rd62, %rd229;
	mul.wide.s32 	%rd63, %r1432, 4;
	add.s64 	%rd16, %rd62, %rd63;
$L__BB136_157:
	membar.cta;
	ld.volatile.global.u32 	%r284, [%rd16];
	setp.eq.s32 	%p112, %r284, 0;
	@%p112 bra 	$L__BB136_157;
	and.b32  	%r1433, %r284, 1073741823;
	add.s32 	%r1805, %r1433, %r1805;
	setp.gt.s32 	%p113, %r284, -1;
	vote.sync.ballot.b32 	%r1803, %p113, %r1803;
	setp.gt.u32 	%p115, %r1802, 1;
	and.pred  	%p116, %p113, %p115;
	mov.u32 	%r1802, %r283;
	@%p116 bra 	$L__BB136_156;
	ld.shared.u64 	%rd238, [%r279];
$L__BB136_160:
	ld.param.u64 	%rd230, [_ZN3cub18CUB_300001_SM_10006detail10radix_sort29DeviceRadixSortOnesweepKernelINS1_5radix10policy_hubIiNS0_8NullTypeEyE10Policy1000ELNS0_9SortOrderE0EiS6_yiiNS1_21identity_decomposer_tEEEvPT5_SC_PT3_PKSD_PT1_PKSH_PT2_PKSL_T4_iiT6__param_0];
	or.b32  	%r1434, %r1805, -2147483648;
	cvta.to.global.u64 	%rd64, %rd230;
	shl.b32 	%r1435, %r3, 8;
	add.s32 	%r1436, %r1435, %r1;
	mul.wide.s32 	%rd65, %r1436, 4;
	add.s64 	%rd66, %rd64, %rd65;
	st.volatile.global.u32 	[%rd66], %r1434;
	sub.s32 	%r1437, %r1805, %r1759;
	cvt.s64.s32 	%rd67, %r1437;
	add.s64 	%rd68, %rd238, %rd67;
	st.shared.u64 	[%r279], %rd68;
$L__BB136_161:
	ld.param.u32 	%r1711, [_ZN3cub18CUB_300001_SM_10006detail10radix_sort29DeviceRadixSortOnesweepKernelINS1_5radix10policy_hubIiNS0_8NullTypeEyE10Policy1000ELNS0_9SortOrderE0EiS6_yiiNS1_21identity_decomposer_tEEEvPT5_SC_PT3_PKSD_PT1_PKSH_PT2_PKSL_T4_iiT6__param_8];
	ld.param.u64 	%rd233, [_ZN3cub18CUB_300001_SM_10006detail10radix_sort29DeviceRadixSortOnesweepKernelINS1_5radix10policy_hubIiNS0_8NullTypeEyE10Policy1000ELNS0_9SortOrderE0EiS6_yiiNS1_21identity_decomposer_tEEEvPT5_SC_PT3_PKSD_PT1_PKSH_PT2_PKSL_T4_iiT6__param_2];
	setp.gt.u32 	%p117, %r1, 255;
	mad.lo.s32 	%r288, %r3, 7296, 7296;
	setp.lt.s32 	%p118, %r288, %r1711;
	setp.eq.s64 	%p119, %rd233, 0;
	or.pred  	%p120, %p119, %p118;
	or.pred  	%p121, %p117, %p120;
	@%p121 bra 	$L__BB136_163;
	ld.param.u64 	%rd234, [_ZN3cub18CUB_300001_SM_10006detail10radix_sort29DeviceRadixSortOnesweepKernelINS1_5radix10policy_hubIiNS0_8NullTypeEyE10Policy1000ELNS0_9SortOrderE0EiS6_yiiNS1_21identity_decomposer_tEEEvPT5_SC_PT3_PKSD_PT1_PKSH_PT2_PKSL_T4_iiT6__param_2];
	ld.shared.u64 	%rd69, [%r279];
	cvt.s64.s32 	%rd70, %r1759;
	cvt.s64.s32 	%rd71, %r163;
	add.s64 	%rd72, %rd71, %rd70;
	add.s64 	%rd73, %rd72, %rd69;
	cvta.to.global.u64 	%rd74, %rd234;
	shl.b64 	%rd75, %rd7, 3;
	add.s64 	%rd76, %rd74, %rd75;
	st.global.u64 	[%rd76], %rd73;
$L__BB136_163:
	ld.param.u32 	%r1712, [_ZN3cub18CUB_300001_SM_10006detail10radix_sort29DeviceRadixSortOnesweepKernelINS1_5radix10policy_hubIiNS0_8NullTypeEyE10Policy1000ELNS0_9SortOrderE0EiS6_yiiNS1_21identity_decomposer_tEEEvPT5_SC_PT3_PKSD_PT1_PKSH_PT2_PKSL_T4_iiT6__param_8];
	shl.b32 	%r1438, %r1, 2;
	add.s32 	%r289, %r551, %r1438;
	setp.gt.s32 	%p122, %r288, %r1712;
	bar.sync 	0;
	@%p122 bra 	$L__BB136_165;
	ld.shared.u32 	%r1440, [%r289];
	shr.u32 	%r1441, %r1440, %r293;
	and.b32  	%r1442, %r1441, %r82;
	shl.b32 	%r1443, %r1442, 3;
	add.s32 	%r1445, %r551, 29184;
	add.s32 	%r1446, %r1445, %r1443;
	ld.shared.u64 	%rd77, [%r1446];
	add.s64 	%rd78, %rd77, %rd7;
	xor.b32  	%r1447, %r1440, -2147483648;
	shl.b64 	%rd79, %rd78, 2;
	add.s64 	%rd80, %rd1, %rd79;
	st.global.u32 	[%rd80], %r1447;
	bar.warp.sync 	-1;
	ld.shared.u32 	%r1448, [%r289+1536];
	shr.u32 	%r1449, %r1448, %r293;
	and.b32  	%r1450, %r1449, %r82;
	shl.b32 	%r1451, %r1450, 3;
	add.s32 	%r1452, %r1445, %r1451;
	ld.shared.u64 	%rd81, [%r1452];
	add.s64 	%rd82, %rd81, %rd7;
	xor.b32  	%r1453, %r1448, -2147483648;
	shl.b64 	%rd83, %rd82, 2;
	add.s64 	%rd84, %rd1, %rd83;
	st.global.u32 	[%rd84+1536], %r1453;
	bar.warp.sync 	-1;
	ld.shared.u32 	%r1454, [%r289+3072];
	shr.u32 	%r1455, %r1454, %r293;
	and.b32  	%r1456, %r1455, %r82;
	shl.b32 	%r1457, %r1456, 3;
	add.s32 	%r1458, %r1445, %r1457;
	ld.shared.u64 	%rd85, [%r1458];
	add.s64 	%rd86, %rd85, %rd7;
	xor.b32  	%r1459, %r1454, -2147483648;
	shl.b64 	%rd87, %rd86, 2;
	add.s64 	%rd88, %rd1, %rd87;
	st.global.u32 	[%rd88+3072], %r1459;
	bar.warp.sync 	-1;
	ld.shared.u32 	%r1460, [%r289+4608];
	shr.u32 	%r1461, %r1460, %r293;
	and.b32  	%r1462, %r1461, %r82;
	shl.b32 	%r1463, %r1462, 3;
	add.s32 	%r1464, %r1445, %r1463;
	ld.shared.u64 	%rd89, [%r1464];
	add.s64 	%rd90, %rd89, %rd7;
	xor.b32  	%r1465, %r1460, -2147483648;
	shl.b64 	%rd91, %rd90, 2;
	add.s64 	%rd92, %rd1, %rd91;
	st.global.u32 	[%rd92+4608], %r1465;
	bar.warp.sync 	-1;
	ld.shared.u32 	%r1466, [%r289+6144];
	shr.u32 	%r1467, %r1466, %r293;
	and.b32  	%r1468, %r1467, %r82;
	shl.b32 	%r1469, %r1468, 3;
	add.s32 	%r1470, %r1445, %r1469;
	ld.shared.u64 	%rd93, [%r1470];
	add.s64 	%rd94, %rd93, %rd7;
	xor.b32  	%r1471, %r1466, -2147483648;
	shl.b64 	%rd95, %rd94, 2;
	add.s64 	%rd96, %rd1, %rd95;
	st.global.u32 	[%rd96+6144], %r1471;
	bar.warp.sync 	-1;
	ld.shared.u32 	%r1472, [%r289+7680];
	shr.u32 	%r1473, %r1472, %r293;
	and.b32  	%r1474, %r1473, %r82;
	shl.b32 	%r1475, %r1474, 3;
	add.s32 	%r1476, %r1445, %r1475;
	ld.shared.u64 	%rd97, [%r1476];
	add.s64 	%rd98, %rd97, %rd7;
	xor.b32  	%r1477, %r1472, -2147483648;
	shl.b64 	%rd99, %rd98, 2;
	add.s64 	%rd100, %rd1, %rd99;
	st.global.u32 	[%rd100+7680], %r1477;
	bar.warp.sync 	-1;
	ld.shared.u32 	%r1478, [%r289+9216];
	shr.u32 	%r1479, %r1478, %r293;
	and.b32  	%r1480, %r1479, %r82;
	shl.b32 	%r1481, %r1480, 3;
	add.s32 	%r1482, %r1445, %r1481;
	ld.shared.u64 	%rd101, [%r1482];
	add.s64 	%rd102, %rd101, %rd7;
	xor.b32  	%r1483, %r1478, -2147483648;
	shl.b64 	%rd103, %rd102, 2;
	add.s64 	%rd104, %rd1, %rd103;
	st.global.u32 	[%rd104+9216], %r1483;
	bar.warp.sync 	-1;
	ld.shared.u32 	%r1484, [%r289+10752];
	shr.u32 	%r1485, %r1484, %r293;
	and.b32  	%r1486, %r1485, %r82;
	shl.b32 	%r1487, %r1486, 3;
	add.s32 	%r1488, %r1445, %r1487;
	ld.shared.u64 	%rd105, [%r1488];
	add.s64 	%rd106, %rd105, %rd7;
	xor.b32  	%r1489, %r1484, -2147483648;
	shl.b64 	%rd107, %rd106, 2;
	add.s64 	%rd108, %rd1, %rd107;
	st.global.u32 	[%rd108+10752], %r1489;
	bar.warp.sync 	-1;
	ld.shared.u32 	%r1490, [%r289+12288];
	shr.u32 	%r1491, %r1490, %r293;
	and.b32  	%r1492, %r1491, %r82;
	shl.b32 	%r1493, %r1492, 3;
	add.s32 	%r1494, %r1445, %r1493;
	ld.shared.u64 	%rd109, [%r1494];
	add.s64 	%rd110, %rd109, %rd7;
	xor.b32  	%r1495, %r1490, -2147483648;
	shl.b64 	%rd111, %rd110, 2;
	add.s64 	%rd112, %rd1, %rd111;
	st.global.u32 	[%rd112+12288], %r1495;
	bar.warp.sync 	-1;
	ld.shared.u32 	%r1496, [%r289+13824];
	shr.u32 	%r1497, %r1496, %r293;
	and.b32  	%r1498, %r1497, %r82;
	shl.b32 	%r1499, %r1498, 3;
	add.s32 	%r1500, %r1445, %r1499;
	ld.shared.u64 	%rd113, [%r1500];
	add.s64 	%rd114, %rd113, %rd7;
	xor.b32  	%r1501, %r1496, -2147483648;
	shl.b64 	%rd115, %rd114, 2;
	add.s64 	%rd116, %rd1, %rd115;
	st.global.u32 	[%rd116+13824], %r1501;
	bar.warp.sync 	-1;
	ld.shared.u32 	%r1502, [%r289+15360];
	shr.u32 	%r1503, %r1502, %r293;
	and.b32  	%r1504, %r1503, %r82;
	shl.b32 	%r1505, %r1504, 3;
	add.s32 	%r1506, %r1445, %r1505;
	ld.shared.u64 	%rd117, [%r1506];
	add.s64 	%rd118, %rd117, %rd7;
	xor.b32  	%r1507, %r1502, -2147483648;
	shl.b64 	%rd119, %rd118, 2;
	add.s64 	%rd120, %rd1, %rd119;
	st.global.u32 	[%rd120+15360], %r1507;
	bar.warp.sync 	-1;
	ld.shared.u32 	%r1508, [%r289+16896];
	shr.u32 	%r1509, %r1508, %r293;
	and.b32  	%r1510, %r1509, %r82;
	shl.b32 	%r1511, %r1510, 3;
	add.s32 	%r1512, %r1445, %r1511;
	ld.shared.u64 	%rd121, [%r1512];
	add.s64 	%rd122, %rd121, %rd7;
	xor.b32  	%r1513, %r1508, -2147483648;
	shl.b64 	%rd123, %rd122, 2;
	add.s64 	%rd124, %rd1, %rd123;
	st.global.u32 	[%rd124+16896], %r1513;
	bar.warp.sync 	-1;
	ld.shared.u32 	%r1514, [%r289+18432];
	shr.u32 	%r1515, %r1514, %r293;
	and.b32  	%r1516, %r1515, %r82;
	shl.b32 	%r1517, %r1516, 3;
	add.s32 	%r1518, %r1445, %r1517;
	ld.shared.u64 	%rd125, [%r1518];
	add.s64 	%rd126, %rd125, %rd7;
	xor.b32  	%r1519, %r1514, -2147483648;
	shl.b64 	%rd127, %rd126, 2;
	add.s64 	%rd128, %rd1, %rd127;
	st.global.u32 	[%rd128+18432], %r1519;
	bar.warp.sync 	-1;
	ld.shared.u32 	%r1520, [%r289+19968];
	shr.u32 	%r1521, %r1520, %r293;
	and.b32  	%r1522, %r1521, %r82;
	shl.b32 	%r1523, %r1522, 3;
	add.s32 	%r1524, %r1445, %r1523;
	ld.shared.u64 	%rd129, [%r1524];
	add.s64 	%rd130, %rd129, %rd7;
	xor.b32  	%r1525, %r1520, -2147483648;
	shl.b64 	%rd131, %rd130, 2;
	add.s64 	%rd132, %rd1, %rd131;
	st.global.u32 	[%rd132+19968], %r1525;
	bar.warp.sync 	-1;
	ld.shared.u32 	%r1526, [%r289+21504];
	shr.u32 	%r1527, %r1526, %r293;
	and.b32  	%r1528, %r1527, %r82;
	shl.b32 	%r1529, %r1528, 3;
	add.s32 	%r1530, %r1445, %r1529;
	ld.shared.u64 	%rd133, [%r1530];
	add.s64 	%rd134, %rd133, %rd7;
	xor.b32  	%r1531, %r1526, -2147483648;
	shl.b64 	%rd135, %rd134, 2;
	add.s64 	%rd136, %rd1, %rd135;
	st.global.u32 	[%rd136+21504], %r1531;
	bar.warp.sync 	-1;
	ld.shared.u32 	%r1532, [%r289+23040];
	shr.u32 	%r1533, %r1532, %r293;
	and.b32  	%r1534, %r1533, %r82;
	shl.b32 	%r1535, %r1534, 3;
	add.s32 	%r1536, %r1445, %r1535;
	ld.shared.u64 	%rd137, [%r1536];
	add.s64 	%rd138, %rd137, %rd7;
	xor.b32  	%r1537, %r1532, -2147483648;
	shl.b64 	%rd139, %rd138, 2;
	add.s64 	%rd140, %rd1, %rd139;
	st.global.u32 	[%rd140+23040], %r1537;
	bar.warp.sync 	-1;
	ld.shared.u32 	%r1538, [%r289+24576];
	shr.u32 	%r1539, %r1538, %r293;
	and.b32  	%r1540, %r1539, %r82;
	shl.b32 	%r1541, %r1540, 3;
	add.s32 	%r1542, %r1445, %r1541;
	ld.shared.u64 	%rd141, [%r1542];
	add.s64 	%rd142, %rd141, %rd7;
	xor.b32  	%r1543, %r1538, -2147483648;
	shl.b64 	%rd143, %rd142, 2;
	add.s64 	%rd144, %rd1, %rd143;
	st.global.u32 	[%rd144+24576], %r1543;
	bar.warp.sync 	-1;
	ld.shared.u32 	%r1544, [%r289+26112];
	shr.u32 	%r1545, %r1544, %r293;
	and.b32  	%r1546, %r1545, %r82;
	shl.b32 	%r1547, %r1546, 3;
	add.s32 	%r1548, %r1445, %r1547;
	ld.shared.u64 	%rd145, [%r1548];
	add.s64 	%rd146, %rd145, %rd7;
	xor.b32  	%r1549, %r1544, -2147483648;
	shl.b64 	%rd147, %rd146, 2;
	add.s64 	%rd148, %rd1, %rd147;
	st.global.u32 	[%rd148+26112], %r1549;
	bar.warp.sync 	-1;
	ld.shared.u32 	%r1550, [%r289+27648];
	shr.u32 	%r1551, %r1550, %r293;
	and.b32  	%r1552, %r1551, %r82;
	shl.b32 	%r1553, %r1552, 3;
	add.s32 	%r1554, %r1445, %r1553;
	ld.shared.u64 	%rd149, [%r1554];
	add.s64 	%rd150, %rd149, %rd7;
	xor.b32  	%r1555, %r1550, -2147483648;
	shl.b64 	%rd151, %rd150, 2;
	add.s64 	%rd152, %rd1, %rd151;
	st.global.u32 	[%rd152+27648], %r1555;
	bar.warp.sync 	-1;
	bra.uni 	$L__BB136_204;
$L__BB136_165:
	ld.param.u32 	%r1713, [_ZN3cub18CUB_300001_SM_10006detail10radix_sort29DeviceRadixSortOnesweepKernelINS1_5radix10policy_hubIiNS0_8NullTypeEyE10Policy1000ELNS0_9SortOrderE0EiS6_yiiNS1_21identity_decomposer_tEEEvPT5_SC_PT3_PKSD_PT1_PKSH_PT2_PKSL_T4_iiT6__param_8];
	mad.lo.s32 	%r290, %r3, -7296, %r1713;
	setp.ge.s32 	%p123, %r1, %r290;
	@%p123 bra 	$L__BB136_167;
	ld.shared.u32 	%r1556, [%r289];
	shr.u32 	%r1557, %r1556, %r293;
	and.b32  	%r1558, %r1557, %r82;
	shl.b32 	%r1559, %r1558, 3;
	add.s32 	%r1561, %r551, %r1559;
	ld.shared.u64 	%rd153, [%r1561+29184];
	xor.b32  	%r1562, %r1556, -2147483648;
	add.s64 	%rd154, %rd153, %rd7;
	shl.b64 	%rd155, %rd154, 2;
	add.s64 	%rd156, %rd1, %rd155;
	st.global.u32 	[%rd156], %r1562;
$L__BB136_167:
	bar.warp.sync 	-1;
	add.s32 	%r1563, %r1, 384;
	setp.ge.s32 	%p124, %r1563, %r290;
	@%p124 bra 	$L__BB136_169;
	ld.shared.u32 	%r1564, [%r289+1536];
	shr.u32 	%r1565, %r1564, %r293;
	and.b32  	%r1566, %r1565, %r82;
	shl.b32 	%r1567, %r1566, 3;
	add.s32 	%r1569, %r551, %r1567;
	ld.shared.u64 	%rd157, [%r1569+29184];
	xor.b32  	%r1570, %r1564, -2147483648;
	add.s64 	%rd158, %rd157, %rd7;
	shl.b64 	%rd159, %rd158, 2;
	add.s64 	%rd160, %rd1, %rd159;
	st.global.u32 	[%rd160+1536], %r1570;
$L__BB136_169:
	bar.warp.sync 	-1;
	add.s32 	%r1571, %r1, 768;
	setp.ge.s32 	%p125, %r1571, %r290;
	@%p125 bra 	$L__BB136_171;
	ld.shared.u32 	%r1572, [%r289+3072];
	shr.u32 	%r1573, %r1572, %r293;
	and.b32  	%r1574, %r1573, %r82;
	shl.b32 	%r1575, %r1574, 3;
	add.s32 	%r1577, %r551, %r1575;
	ld.shared.u64 	%rd161, [%r1577+29184];
	xor.b32  	%r1578, %r1572, -2147483648;
	add.s64 	%rd162, %rd161, %rd7;
	shl.b64 	%rd163, %rd162, 2;
	add.s64 	%rd164, %rd1, %rd163;
	st.global.u32 	[%rd164+3072], %r1578;
$L__BB136_171:
	bar.warp.sync 	-1;
	add.s32 	%r1579, %r1, 1152;
	setp.ge.s32 	%p126, %r1579, %r290;
	@%p126 bra 	$L__BB136_173;
	ld.shared.u32 	%r1580, [%r289+4608];
	shr.u32 	%r1581, %r1580, %r293;
	and.b32  	%r1582, %r1581, %r82;
	shl.b32 	%r1583, %r1582, 3;
	add.s32 	%r1585, %r551, %r1583;
	ld.shared.u64 	%rd165, [%r1585+29184];
	xor.b32  	%r1586, %r1580, -2147483648;
	add.s64 	%rd166, %rd165, %rd7;
	shl.b64 	%rd167, %rd166, 2;
	add.s64 	%rd168, %rd1, %rd167;
	st.global.u32 	[%rd168+4608], %r1586;
$L__BB136_173:
	bar.warp.sync 	-1;
	add.s32 	%r1587, %r1, 1536;
	setp.ge.s32 	%p127, %r1587, %r290;
	@%p127 bra 	$L__BB136_175;
	ld.shared.u32 	%r1588, [%r289+6144];
	shr.u32 	%r1589, %r1588, %r293;
	and.b32  	%r1590, %r1589, %r82;
	shl.b32 	%r1591, %r1590, 3;
	add.s32 	%r1593, %r551, %r1591;
	ld.shared.u64 	%rd169, [%r1593+29184];
	xor.b32  	%r1594, %r1588, -2147483648;
	add.s64 	%rd170, %rd169, %rd7;
	shl.b64 	%rd171, %rd170, 2;
	add.s64 	%rd172, %rd1, %rd171;
	st.global.u32 	[%rd172+6144], %r1594;
$L__BB136_175:
	bar.warp.sync 	-1;
	add.s32 	%r1595, %r1, 1920;
	setp.ge.s32 	%p128, %r1595, %r290;
	@%p128 bra 	$L__BB136_177;
	ld.shared.u32 	%r1596, [%r289+7680];
	shr.u32 	%r1597, %r1596, %r293;
	and.b32  	%r1598, %r1597, %r82;
	shl.b32 	%r1599, %r1598, 3;
	add.s32 	%r1601, %r551, %r1599;
	ld.shared.u64 	%rd173, [%r1601+29184];
	xor.b32  	%r1602, %r1596, -2147483648;
	add.s64 	%rd174, %rd173, %rd7;
	shl.b64 	%rd175, %rd174, 2;
	add.s64 	%rd176, %rd1, %rd175;
	st.global.u32 	[%rd176+7680], %r1602;
$L__BB136_177:
	bar.warp.sync 	-1;
	add.s32 	%r1603, %r1, 2304;
	setp.ge.s32 	%p129, %r1603, %r290;
	@%p129 bra 	$L__BB136_179;
	ld.shared.u32 	%r1604, [%r289+9216];
	shr.u32 	%r1605, %r1604, %r293;
	and.b32  	%r1606, %r1605, %r82;
	shl.b32 	%r1607, %r1606, 3;
	add.s32 	%r1609, %r551, %r1607;
	ld.shared.u64 	%rd177, [%r1609+29184];
	xor.b32  	%r1610, %r1604, -2147483648;
	add.s64 	%rd178, %rd177, %rd7;
	shl.b64 	%rd179, %rd178, 2;
	add.s64 	%rd180, %rd1, %rd179;
	st.global.u32 	[%rd180+9216], %r1610;
$L__BB136_179:
	bar.warp.sync 	-1;
	add.s32 	%r1611, %r1, 2688;
	setp.ge.s32 	%p130, %r1611, %r290;
	@%p130 bra 	$L__BB136_181;
	ld.shared.u32 	%r1612, [%r289+10752];
	shr.u32 	%r1613, %r1612, %r293;
	and.b32  	%r1614, %r1613, %r82;
	shl.b32 	%r1615, %r1614, 3;
	add.s32 	%r1617, %r551, %r1615;
	ld.shared.u64 	%rd181, [%r1617+29184];
	xor.b32  	%r1618, %r1612, -2147483648;
	add.s64 	%rd182, %rd181, %rd7;
	shl.b64 	%rd183, %rd182, 2;
	add.s64 	%rd184, %rd1, %rd183;
	st.global.u32 	[%rd184+10752], %r1618;
$L__BB136_181:
	bar.warp.sync 	-1;
	or.b32  	%r1619, %r1, 3072;
	setp.ge.s32 	%p131, %r1619, %r290;
	@%p131 bra 	$L__BB136_183;
	ld.shared.u32 	%r1620, [%r289+12288];
	shr.u32 	%r1621, %r1620, %r293;
	and.b32  	%r1622, %r1621, %r82;
	shl.b32 	%r1623, %r1622, 3;
	add.s32 	%r1625, %r551, %r1623;
	ld.shared.u64 	%rd185, [%r1625+29184];
	xor.b32  	%r1626, %r1620, -2147483648;
	add.s64 	%rd186, %rd185, %rd7;
	shl.b64 	%rd187, %rd186, 2;
	add.s64 	%rd188, %rd1, %rd187;
	st.global.u32 	[%rd188+12288], %r1626;
$L__BB136_183:
	bar.warp.sync 	-1;
	add.s32 	%r1627, %r1, 3456;
	setp.ge.s32 	%p132, %r1627, %r290;
	@%p132 bra 	$L__BB136_185;
	ld.shared.u32 	%r1628, [%r289+13824];
	shr.u32 	%r1629, %r1628, %r293;
	and.b32  	%r1630, %r1629, %r82;
	shl.b32 	%r1631, %r1630, 3;
	add.s32 	%r1633, %r551, %r1631;
	ld.shared.u64 	%rd189, [%r1633+29184];
	xor.b32  	%r1634, %r1628, -2147483648;
	add.s64 	%rd190, %rd189, %rd7;
	shl.b64 	%rd191, %rd190, 2;
	add.s64 	%rd192, %rd1, %rd191;
	st.global.u32 	[%rd192+13824], %r1634;
$L__BB136_185:
	bar.warp.sync 	-1;
	add.s32 	%r1635, %r1, 3840;
	setp.ge.s32 	%p133, %r1635, %r290;
	@%p133 bra 	$L__BB136_187;
	ld.shared.u32 	%r1636, [%r289+15360];
	shr.u32 	%r1637, %r1636, %r293;
	and.b32  	%r1638, %r1637, %r82;
	shl.b32 	%r1639, %r1638, 3;
	add.s32 	%r1641, %r551, %r1639;
	ld.shared.u64 	%rd193, [%r1641+29184];
	xor.b32  	%r1642, %r1636, -2147483648;
	add.s64 	%rd194, %rd193, %rd7;
	shl.b64 	%rd195, %rd194, 2;
	add.s64 	%rd196, %rd1, %rd195;
	st.global.u32 	[%rd196+15360], %r1642;
$L__BB136_187:
	bar.warp.sync 	-1;
	add.s32 	%r1643, %r1, 4224;
	setp.ge.s32 	%p134, %r1643, %r290;
	@%p134 bra 	$L__BB136_189;
	ld.shared.u32 	%r1644, [%r289+16896];
	shr.u32 	%r1645, %r1644, %r293;
	and.b32  	%r1646, %r1645, %r82;
	shl.b32 	%r1647, %r1646, 3;
	add.s32 	%r1649, %r551, %r1647;
	ld.shared.u64 	%rd197, [%r1649+29184];
	xor.b32  	%r1650, %r1644, -2147483648;
	add.s64 	%rd198, %rd197, %rd7;
	shl.b64 	%rd199, %rd198, 2;
	add.s64 	%rd200, %rd1, %rd199;
	st.global.u32 	[%rd200+16896], %r1650;
$L__BB136_189:
	bar.warp.sync 	-1;
	add.s32 	%r1651, %r1, 4608;
	setp.ge.s32 	%p135, %r1651, %r290;
	@%p135 bra 	$L__BB136_191;
	ld.shared.u32 	%r1652, [%r289+18432];
	shr.u32 	%r1653, %r1652, %r293;
	and.b32  	%r1654, %r1653, %r82;
	shl.b32 	%r1655, %r1654, 3;
	add.s32 	%r1657, %r551, %r1655;
	ld.shared.u64 	%rd201, [%r1657+29184];
	xor.b32  	%r1658, %r1652, -2147483648;
	add.s64 	%rd202, %rd201, %rd7;
	shl.b64 	%rd203, %rd202, 2;
	add.s64 	%rd204, %rd1, %rd203;
	st.global.u32 	[%rd204+18432], %r1658;
$L__BB136_191:
	bar.warp.sync 	-1;
	add.s32 	%r1659, %r1, 4992;
	setp.ge.s32 	%p136, %r1659, %r290;
	@%p136 bra 	$L__BB136_193;
	ld.shared.u32 	%r1660, [%r289+19968];
	shr.u32 	%r1661, %r1660, %r293;
	and.b32  	%r1662, %r1661, %r82;
	shl.b32 	%r1663, %r1662, 3;
	add.s32 	%r1665, %r551, %r1663;
	ld.shared.u64 	%rd205, [%r1665+29184];
	xor.b32  	%r1666, %r1660, -2147483648;
	add.s64 	%rd206, %rd205, %rd7;
	shl.b64 	%rd207, %rd206, 2;
	add.s64 	%rd208, %rd1, %rd207;
	st.global.u32 	[%rd208+19968], %r1666;
$L__BB136_193:
	bar.warp.sync 	-1;
	add.s32 	%r1667, %r1, 5376;
	setp.ge.s32 	%p137, %r1667, %r290;
	@%p137 bra 	$L__BB136_195;
	ld.shared.u32 	%r1668, [%r289+21504];
	shr.u32 	%r1669, %r1668, %r293;
	and.b32  	%r1670, %r1669, %r82;
	shl.b32 	%r1671, %r1670, 3;
	add.s32 	%r1673, %r551, %r1671;
	ld.shared.u64 	%rd209, [%r1673+29184];
	xor.b32  	%r1674, %r1668, -2147483648;
	add.s64 	%rd210, %rd209, %rd7;
	shl.b64 	%rd211, %rd210, 2;
	add.s64 	%rd212, %rd1, %rd211;
	st.global.u32 	[%rd212+21504], %r1674;
$L__BB136_195:
	bar.warp.sync 	-1;
	add.s32 	%r1675, %r1, 5760;
	setp.ge.s32 	%p138, %r1675, %r290;
	@%p138 bra 	$L__BB136_197;
	ld.shared.u32 	%r1676, [%r289+23040];
	shr.u32 	%r1677, %r1676, %r293;
	and.b32  	%r1678, %r1677, %r82;
	shl.b32 	%r1679, %r1678, 3;
	add.s32 	%r1681, %r551, %r1679;
	ld.shared.u64 	%rd213, [%r1681+29184];
	xor.b32  	%r1682, %r1676, -2147483648;
	add.s64 	%rd214, %rd213, %rd7;
	shl.b64 	%rd215, %rd214, 2;
	add.s64 	%rd216, %rd1, %rd215;
	st.global.u32 	[%rd216+23040], %r1682;
$L__BB136_197:
	bar.warp.sync 	-1;
	or.b32  	%r1683, %r1, 6144;
	setp.ge.s32 	%p139, %r1683, %r290;
	@%p139 bra 	$L__BB136_199;
	ld.shared.u32 	%r1684, [%r289+24576];
	shr.u32 	%r1685, %r1684, %r293;
	and.b32  	%r1686, %r1685, %r82;
	shl.b32 	%r1687, %r1686, 3;
	add.s32 	%r1689, %r551, %r1687;
	ld.shared.u64 	%rd217, [%r1689+29184];
	xor.b32  	%r1690, %r1684, -2147483648;
	add.s64 	%rd218, %rd217, %rd7;
	shl.b64 	%rd219, %rd218, 2;
	add.s64 	%rd220, %rd1, %rd219;
	st.global.u32 	[%rd220+24576], %r1690;
$L__BB136_199:
	bar.warp.sync 	-1;
	add.s32 	%r1691, %r1, 6528;
	setp.ge.s32 	%p140, %r1691, %r290;
	@%p140 bra 	$L__BB136_201;
	ld.shared.u32 	%r1692, [%r289+26112];
	shr.u32 	%r1693, %r1692, %r293;
	and.b32  	%r1694, %r1693, %r82;
	shl.b32 	%r1695, %r1694, 3;
	add.s32 	%r1697, %r551, %r1695;
	ld.shared.u64 	%rd221, [%r1697+29184];
	xor.b32  	%r1698, %r1692, -2147483648;
	add.s64 	%rd222, %rd221, %rd7;
	shl.b64 	%rd223, %rd222, 2;
	add.s64 	%rd224, %rd1, %rd223;
	st.global.u32 	[%rd224+26112], %r1698;
$L__BB136_201:
	bar.warp.sync 	-1;
	add.s32 	%r1699, %r1, 6912;
	ld.shared.u32 	%r291, [%r289+27648];
	shr.u32 	%r1700, %r291, %r293;
	and.b32  	%r1701, %r1700, %r82;
	shl.b32 	%r1702, %r1701, 3;
	add.s32 	%r1704, %r551, %r1702;
	ld.shared.u64 	%rd225, [%r1704+29184];
	add.s64 	%rd19, %rd225, %rd7;
	setp.ge.s32 	%p141, %r1699, %r290;
	@%p141 bra 	$L__BB136_203;
	xor.b32  	%r1705, %r291, -2147483648;
	shl.b64 	%rd226, %rd19, 2;
	add.s64 	%rd227, %rd1, %rd226;
	st.global.u32 	[%rd227+27648], %r1705;
$L__BB136_203:
	bar.warp.sync 	-1;
$L__BB136_204:
	ret;

}
	// .globl	_ZN3cub18CUB_300001_SM_10006detail10radix_sort31DeviceRadixSortSingleTileKernelINS1_5radix10policy_hubIiNS0_8NullTypeEyE10Policy1000ELNS0_9SortOrderE1EiS6_yNS1_21identity_decomposer_tEEEvPKT1_PSB_PKT2_PSF_T3_iiT4_
.visible .entry _ZN3cub18CUB_300001_SM_10006detail10radix_sort31DeviceRadixSortSingleTileKernelINS1_5radix10policy_hubIiNS0_8NullTypeEyE10Policy1000ELNS0_9SortOrderE1EiS6_yNS1_21identity_decomposer_tEEEvPKT1_PSB_PKT2_PSF_T3_iiT4_(
	.param .u64 .ptr .align 1 _ZN3cub18CUB_300001_SM_10006detail10radix_sort31DeviceRadixSortSingleTileKernelINS1_5radix10policy_hubIiNS0_8NullTypeEyE10Policy1000ELNS0_9SortOrderE1EiS6_yNS1_21identity_decomposer_tEEEvPKT1_PSB_PKT2_PSF_T3_iiT4__param_0,
	.param .u64 .ptr .align 1 _ZN3cub18CUB_300001_SM_10006detail10radix_sort31DeviceRadixSortSingleTileKernelINS1_5radix10policy_hubIiNS0_8NullTypeEyE10Policy1000ELNS0_9SortOrderE1EiS6_yNS1_21identity_decomposer_tEEEvPKT1_PSB_PKT2_PSF_T3_iiT4__param_1,
	.param .u64 .ptr .align 1 _ZN3cub18CUB_300001_SM_10006detail10radix_sort31DeviceRadixSortSingleTileKernelINS1_5radix10policy_hubIiNS0_8NullTypeEyE10Policy1000ELNS0_9SortOrderE1EiS6_yNS1_21identity_decomposer_tEEEvPKT1_PSB_PKT2_PSF_T3_iiT4__param_2,
	.param .u64 .ptr .align 1 _ZN3cub18CUB_300001_SM_10006detail10radix_sort31DeviceRadixSortSingleTileKernelINS1_5radix10policy_hubIiNS0_8NullTypeEyE10Policy1000ELNS0_9SortOrderE1EiS6_yNS1_21identity_decomposer_tEEEvPKT1_PSB_PKT2_PSF_T3_iiT4__param_3,
	.param .u64 _ZN3cub18CUB_300001_SM_10006detail10radix_sort31DeviceRadixSortSingleTileKernelINS1_5radix10policy_hubIiNS0_8NullTypeEyE10Policy1000ELNS0_9SortOrderE1EiS6_yNS1_21identity_decomposer_tEEEvPKT1_PSB_PKT2_PSF_T3_iiT4__param_4,
	.param .u32 _ZN3cub18CUB_300001_SM_10006detail10radix_sort31DeviceRadixSortSingleTileKernelINS1_5radix10policy_hubIiNS0_8NullTypeEyE10Policy1000ELNS0_9SortOrderE1EiS6_yNS1_21identity_decomposer_tEEEvPKT1_PSB_PKT2_PSF_T3_iiT4__param_5,
	.param .u32 _ZN3cub18CUB_300001_SM_10006detail10radix_sort31DeviceRadixSortSingleTileKernelINS1_5radix10policy_hubIiNS0_8NullTypeEyE10Policy1000ELNS0_9SortOrderE1EiS6_yNS1_21identity_decomposer_tEEEvPKT1_PSB_PKT2_PSF_T3_iiT4__param_6,
	.param .align 1 .b8 _ZN3cub18CUB_300001_SM_10006detail10radix_sort31DeviceRadixSortSingleTileKernelINS1_5radix10policy_hubIiNS0_8NullTypeEyE10Policy1000ELNS0_9SortOrderE1EiS6_yNS1_21identity_decomposer_tEEEvPKT1_PSB_PKT2_PSF_T3_iiT4__param_7[1]
)
.maxntid 256
.minnctapersm 1
{
	.reg .pred 	%p<52>;
	.reg .b16 	%rs<39>;
	.reg .b32 	%r<763>;
	.reg .b64 	%rd<29>;
	// demoted variable
	.shared .align 16 .b8 _ZZN3cub18CUB_300001_SM_10006detail10radix_sort31DeviceRadixSortSingleTileKernelINS1_5radix10policy_hubIiNS0_8NullTypeEyE10Policy1000ELNS0_9SortOrderE1EiS6_yNS1_21identity_decomposer_tEEEvPKT1_PSB_PKT2_PSF_T3_iiT4_E12temp_storage[33856];
	ld.param.u64 	%rd5, [_ZN3cub18CUB_300001_SM_10006detail10radix_sort31DeviceRadixSortSingleTileKernelINS1_5radix10policy_hubIiNS0_8NullTypeEyE10Policy1000ELNS0_9SortOrderE1EiS6_yNS1_21identity_decomposer_tEEEvPKT1_PSB_PKT2_PSF_T3_iiT4__param_0];
	ld.param.u64 	%rd3, [_ZN3cub18CUB_300001_SM_10006detail10radix_sort31DeviceRadixSortSingleTileKernelINS1_5radix10policy_hubIiNS0_8NullTypeEyE10Policy1000ELNS0_9SortOrderE1EiS6_yNS1_21identity_decomposer_tEEEvPKT1_PSB_PKT2_PSF_T3_iiT4__param_1];
	ld.param.u64 	%rd4, [_ZN3cub18CUB_300001_SM_10006detail10radix_sort31DeviceRadixSortSingleTileKernelINS1_5radix10policy_hubIiNS0_8NullTypeEyE10Policy1000ELNS0_9SortOrderE1EiS6_yNS1_21identity_decomposer_tEEEvPKT1_PSB_PKT2_PSF_T3_iiT4__param_4];
	ld.param.u32 	%r189, [_ZN3cub18CUB_300001_SM_10006detail10radix_sort31DeviceRadixSortSingleTileKernelINS1_5radix10policy_hubIiNS0_8NullTypeEyE10Policy1000ELNS0_9SortOrderE1EiS6_yNS1_21identity_decomposer_tEEEvPKT1_PSB_PKT2_PSF_T3_iiT4__param_5];
	ld.param.u32 	%r190, [_ZN3cub18CUB_300001_SM_10006detail10radix_sort31DeviceRadixSortSingleTileKernelINS1_5radix10policy_hubIiNS0_8NullTypeEyE10Policy1000ELNS0_9SortOrderE1EiS6_yNS1_21identity_decomposer_tEEEvPKT1_PSB_PKT2_PSF_T3_iiT4__param_6];
	cvta.to.global.u64 	%rd6, %rd5;
	cvt.u32.u64 	%r1, %rd4;
	mov.u32 	%r2, %tid.x;
	mul.lo.s32 	%r3, %r2, 19;
	setp.ge.s32 	%p1, %r3, %r1;
	mul.wide.u32 	%rd7, %r3, 4;
	add.s64 	%rd1, %rd6, %rd7;
	mov.b32 	%r760, 0;
	@%p1 bra 	$L__BB137_2;
	ld.global.u32 	%r192, [%rd1];
	xor.b32  	%r760, %r192, -2147483648;
$L__BB137_2:
	add.s32 	%r194, %r3, 1;
	setp.ge.s32 	%p2, %r194, %r1;
	mov.b32 	%r759, 0;
	@%p2 bra 	$L__BB137_4;
	ld.global.u32 	%r195, [%rd1+4];
	xor.b32  	%r759, %r195, -2147483648;
$L__BB137_4:
	add.s32 	%r197, %r3, 2;
	setp.ge.s32 	%p3, %r197, %r1;
	mov.b32 	%r758, 0;
	@%p3 bra 	$L__BB137_6;
	ld.global.u32 	%r198, [%rd1+8];
	xor.b32  	%r758, %r198, -2147483648;
$L__BB137_6:
	add.s32 	%r200, %r3, 3;
	setp.ge.s32 	%p4, %r200, %r1;
	mov.b32 	%r757, 0;
	@%p4 bra 	$L__BB137_8;
	ld.global.u32 	%r201, [%rd1+12];
	xor.b32  	%r757, %r201, -2147483648;
$L__BB137_8:
	add.s32 	%r203, %r3, 4;
	setp.ge.s32 	%p5, %r203, %r1;
	mov.b32 	%r756, 0;
	@%p5 bra 	$L__BB137_10;
	ld.global.u32 	%r204, [%rd1+16];
	xor.b32  	%r756, %r204, -2147483648;
$L__BB137_10:
	add.s32 	%r206, %r3, 5;
	setp.ge.s32 	%p6, %r206, %r1;
	mov.b32 	%r755, 0;
	@%p6 bra 	$L__BB137_12;
	ld.global.u32 	%r207, [%rd1+20];
	xor.b32  	%r755, %r207, -2147483648;
$L__BB137_12:
	add.s32 	%r209, %r3, 6;
	setp.ge.s32 	%p7, %r209, %r1;
	mov.b32 	%r754, 0;
	@%p7 bra 	$L__BB137_14;
	ld.global.u32 	%r210, [%rd1+24];
	xor.b32  	%r754, %r210, -2147483648;
$L__BB137_14:
	add.s32 	%r212, %r3, 7;
	setp.ge.s32 	%p8, %r212, %r1;
	mov.b32 	%r753, 0;
	@%p8 bra 	$L__BB137_16;
	ld.global.u32 	%r213, [%rd1+28];
	xor.b32  	%r753, %r213, -2147483648;
$L__BB137_16:
	add.s32 	%r215, %r3, 8;
	setp.ge.s32 	%p9, %r215, %r1;
	mov.b32 	%r752, 0;
	@%p9 bra 	$L__BB137_18;
	ld.global.u32 	%r216, [%rd1+32];
	xor.b32  	%r752, %r216, -2147483648;
$L__BB137_18:
	add.s32 	%r218, %r3, 9;
	setp.ge.s32 	%p10, %r218, %r1;
	mov.b32 	%r751, 0;
	@%p10 bra 	$L__BB137_20;
	ld.global.u32 	%r219, [%rd1+36];
	xor.b32  	%r751, %r219, -2147483648;
$L__BB137_20:
	add.s32 	%r221, %r3, 10;
	setp.ge.s32 	%p11, %r221, %r1;
	mov.b32 	%r750, 0;
	@%p11 bra 	$L__BB137_22;
	ld.global.u32 	%r222, [%rd1+40];
	xor.b32  	%r750, %r222, -2147483648;
$L__BB137_22:
	add.s32 	%r224, %r3, 11;
	setp.ge.s32 	%p12, %r224, %r1;
	mov.b32 	%r749, 0;
	@%p12 bra 	$L__BB137_24;
	ld.global.u32 	%r225, [%rd1+44];
	xor.b32  	%r749, %r225, -2147483648;
$L__BB137_24:
	add.s32 	%r227, %r3, 12;
	setp.ge.s32 	%p13, %r227, %r1;
	mov.b32 	%r748, 0;
	@%p13 bra 	$L__BB137_26;
	ld.global.u32 	%r228, [%rd1+48];
	xor.b32  	%r748, %r228, -2147483648;
$L__BB137_26:
	add.s32 	%r230, %r3, 13;
	setp.ge.s32 	%p14, %r230, %r1;
	mov.b32 	%r747, 0;
	@%p14 bra 	$L__BB137_28;
	ld.global.u32 	%r231, [%rd1+52];
	xor.b32  	%r747, %r231, -2147483648;
$L__BB137_28:
	add.s32 	%r233, %r3, 14;
	setp.ge.s32 	%p15, %r233, %r1;
	mov.b32 	%r746, 0;
	@%p15 bra 	$L__BB137_30;
	ld.global.u32 	%r234, [%rd1+56];
	xor.b32  	%r746, %r234, -2147483648;
$L__BB137_30:
	add.s32 	%r236, %r3, 15;
	setp.ge.s32 	%p16, %r236, %r1;
	mov.b32 	%r745, 0;
	@%p16 bra 	$L__BB137_32;
	ld.global.u32 	%r237, [%rd1+60];
	xor.b32  	%r745, %r237, -2147483648;
$L__BB137_32:
	add.s32 	%r239, %r3, 16;
	setp.ge.s32 	%p17, %r239, %r1;
	mov.b32 	%r744, 0;
	@%p17 bra 	$L__BB137_34;
	ld.global.u32 	%r240, [%rd1+64];
	xor.b32  	%r744, %r240, -2147483648;
$L__BB137_34:
	add.s32 	%r242, %r3, 17;
	setp.ge.s32 	%p18, %r242, %r1;
	mov.b32 	%r743, 0;
	@%p18 bra 	$L__BB137_36;
	ld.global.u32 	%r243, [%rd1+68];
	xor.b32  	%r743, %r243, -2147483648;
$L__BB137_36:
	add.s32 	%r245, %r3, 18;
	setp.ge.s32 	%p19, %r245, %r1;
	mov.b32 	%r742, 0;
	@%p19 bra 	$L__BB137_38;
	ld.global.u32 	%r246, [%rd1+72];
	xor.b32  	%r742, %r246, -2147483648;
$L__BB137_38:
	bar.sync 	0;
	shr.u32 	%r42, %r2, 5;
	shl.b32 	%r248, %r2, 2;
	mov.u32 	%r249, _ZZN3cub18CUB_300001_SM_10006detail10radix_sort31DeviceRadixSortSingleTileKernelINS1_5radix10policy_hubIiNS0_8NullTypeEyE10Policy1000ELNS0_9SortOrderE1EiS6_yNS1_21identity_decomposer_tEEEvPKT1_PSB_PKT2_PSF_T3_iiT4_E12temp_storage;
	add.s32 	%r43, %r249, %r248;
	shl.b32 	%r250, %r2, 7;
	add.s32 	%r44, %r43, %r250;
	shl.b32 	%r251, %r42, 2;
	add.s32 	%r252, %r249, %r251;
	add.s32 	%r45, %r252, 33792;
	mad.lo.s32 	%r46, %r2, -56, %r44;
	add.s32 	%r741, %r189, 6;
	sub.s32 	%r740, %r190, %r189;
$L__BB137_39:
	add.s32 	%r312, %r741, -6;
	min.s32 	%r255, %r740, 6;
	mov.b32 	%r341, 0;
	st.shared.u32 	[%r43], %r341;
	st.shared.u32 	[%r43+1024], %r341;
	st.shared.u32 	[%r43+2048], %r341;
	st.shared.u32 	[%r43+3072], %r341;
	st.shared.u32 	[%r43+4096], %r341;
	st.shared.u32 	[%r43+5120], %r341;
	st.shared.u32 	[%r43+6144], %r341;
	st.shared.u32 	[%r43+7168], %r341;
	st.shared.u32 	[%r43+8192], %r341;
	st.shared.u32 	[%r43+9216], %r341;
	st.shared.u32 	[%r43+10240], %r341;
	st.shared.u32 	[%r43+11264], %r341;
	st.shared.u32 	[%r43+12288], %r341;
	st.shared.u32 	[%r43+13312], %r341;
	st.shared.u32 	[%r43+14336], %r341;
	st.shared.u32 	[%r43+15360], %r341;
	st.shared.u32 	[%r43+16384], %r341;
	st.shared.u32 	[%r43+17408], %r341;
	st.shared.u32 	[%r43+18432], %r341;
	st.shared.u32 	[%r43+19456], %r341;
	st.shared.u32 	[%r43+20480], %r341;
	st.shared.u32 	[%r43+21504], %r341;
	st.shared.u32 	[%r43+22528], %r341;
	st.shared.u32 	[%r43+23552], %r341;
	st.shared.u32 	[%r43+24576], %r341;
	st.shared.u32 	[%r43+25600], %r341;
	st.shared.u32 	[%r43+26624], %r341;
	st.shared.u32 	[%r43+27648], %r341;
	st.shared.u32 	[%r43+28672], %r341;
	st.shared.u32 	[%r43+29696], %r341;
	st.shared.u32 	[%r43+30720], %r341;
	st.shared.u32 	[%r43+31744], %r341;
	st.shared.u32 	[%r43+32768], %r341;
	// begin inline asm
	bmsk.clamp.b32 %r253, %r341, %r255;
	// end inline asm
	// begin inline asm
	shr.b32 %r256, %r760, %r312;
	// end inline asm
	and.b32  	%r344, %r253, %r256;
	shl.b32 	%r345, %r344, 10;
	not.b32 	%r346, %r345;
	and.b32  	%r347, %r346, 31744;
	add.s32 	%r348, %r43, %r347;
	shr.u32 	%r349, %r344, 4;
	and.b32  	%r350, %r349, 268435454;
	sub.s32 	%r71, %r348, %r350;
	ld.shared.u16 	%rs1, [%r71+2];
	add.s16 	%rs20, %rs1, 1;
	st.shared.u16 	[%r71+2], %rs20;
	// begin inline asm
	shr.b32 %r259, %r759, %r312;
	// end inline asm
	and.b32  	%r351, %r253, %r259;
	shl.b32 	%r352, %r351, 10;
	not.b32 	%r353, %r352;
	and.b32  	%r354, %r353, 31744;
	add.s32 	%r355, %r43, %r354;
	shr.u32 	%r356, %r351, 4;
	and.b32  	%r357, %r356, 268435454;
	sub.s32 	%r72, %r355, %r357;
	ld.shared.u16 	%rs2, [%r72+2];
	add.s16 	%rs21, %rs2, 1;
	st.shared.u16 	[%r72+2], %rs21;
	// begin inline asm
	shr.b32 %r262, %r758, %r312;
	// end inline asm
	and.b32  	%r358, %r253, %r262;
	shl.b32 	%r359, %r358, 10;
	not.b32 	%r360, %r359;
	and.b32  	%r361, %r360, 31744;
	add.s32 	%r362, %r43, %r361;
	shr.u32 	%r363, %r358, 4;
	and.b32  	%r364, %r363, 268435454;
	sub.s32 	%r73, %r362, %r364;
	ld.shared.u16 	%rs3, [%r73+2];
	add.s16 	%rs22, %rs3, 1;
	st.shared.u16 	[%r73+2], %rs22;
	// begin inline asm
	shr.b32 %r265, %r757, %r312;
	// end inline asm
	and.b32  	%r365, %r253, %r265;
	shl.b32 	%r366, %r365, 10;
	not.b32 	%r367, %r366;
	and.b32  	%r368, %r367, 31744;
	add.s32 	%r369, %r43, %r368;
	shr.u32 	%r370, %r365, 4;
	and.b32  	%r371, %r370, 268435454;
	sub.s32 	%r74, %r369, %r371;
	ld.shared.u16 	%rs4, [%r74+2];
	add.s16 	%rs23, %rs4, 1;
	st.shared.u16 	[%r74+2], %rs23;
	// begin inline asm
	shr.b32 %r268, %r756, %r312;
	// end inline asm
	and.b32  	%r372, %r253, %r268;
	shl.b32 	%r373, %r372, 10;
	not.b32 	%r374, %r373;
	and.b32  	%r375, %r374, 31744;
	add.s32 	%r376, %r43, %r375;
	shr.u32 	%r377, %r372, 4;
	and.b32  	%r378, %r377, 268435454;
	sub.s32 	%r75, %r376, %r378;
	ld.shared.u16 	%rs5, [%r75+2];
	add.s16 	%rs24, %rs5, 1;
	st.shared.u16 	[%r75+2], %rs24;
	// begin inline asm
	shr.b32 %r271, %r755, %r312;
	// end inline asm
	and.b32  	%r379, %r253, %r271;
	shl.b32 	%r380, %r379, 10;
	not.b32 	%r381, %r380;
	and.b32  	%r382, %r381, 31744;
	add.s32 	%r383, %r43, %r382;
	shr.u32 	%r384, %r379, 4;
	and.b32  	%r385, %r384, 268435454;
	sub.s32 	%r76, %r383, %r385;
	ld.shared.u16 	%rs6, [%r76+2];
	add.s16 	%rs25, %rs6, 1;
	st.shared.u16 	[%r76+2], %rs25;
	// begin inline asm
	shr.b32 %r274, %r754, %r312;
	// end inline asm
	and.b32  	%r386, %r253, %r274;
	shl.b32 	%r387, %r386, 10;
	not.b32 	%r388, %r387;
	and.b32  	%r389, %r388, 31744;
	add.s32 	%r390, %r43, %r389;
	shr.u32 	%r391, %r386, 4;
	and.b32  	%r392, %r391, 268435454;
	sub.s32 	%r77, %r390, %r392;
	ld.shared.u16 	%rs7, [%r77+2];
	add.s16 	%rs26, %rs7, 1;
	st.shared.u16 	[%r77+2], %rs26;
	// begin inline asm
	shr.b32 %r277, %r753, %r312;
	// end inline asm
	and.b32  	%r393, %r253, %r277;
	shl.b32 	%r394, %r393, 10;
	not.b32 	%r395, %r394;
	and.b32  	%r396, %r395, 31744;
	add.s32 	%r397, %r43, %r396;
	shr.u32 	%r398, %r393, 4;
	and.b32  	%r399, %r398, 268435454;
	sub.s32 	%r78, %r397, %r399;
	ld.shared.u16 	%rs8, [%r78+2];
	add.s16 	%rs27, %rs8, 1;
	st.shared.u16 	[%r78+2], %rs27;
	// begin inline asm
	shr.b32 %r280, %r752, %r312;
	// end inline asm
	and.b32  	%r400, %r253, %r280;
	shl.b32 	%r401, %r400, 10;
	not.b32 	%r402, %r401;
	and.b32  	%r403, %r402, 31744;
	add.s32 	%r404, %r43, %r403;
	shr.u32 	%r405, %r400, 4;
	and.b32  	%r406, %r405, 268435454;
	sub.s32 	%r79, %r404, %r406;
	ld.shared.u16 	%rs9, [%r79+2];
	add.s16 	%rs28, %rs9, 1;
	st.shared.u16 	[%r79+2], %rs28;
	// begin inline asm
	shr.b32 %r283, %r751, %r312;
	// end inline asm
	and.b32  	%r407, %r253, %r283;
	shl.b32 	%r408, %r407, 10;
	not.b32 	%r409, %r408;
	and.b32  	%r410, %r409, 31744;
	add.s32 	%r411, %r43, %r410;
	shr.u32 	%r412, %r407, 4;
	and.b32  	%r413, %r412, 268435454;
	sub.s32 	%r80, %r411, %r413;
	ld.shared.u16 	%rs10, [%r80+2];
	add.s16 	%rs29, %rs10, 1;
	st.shared.u16 	[%r80+2], %rs29;
	// begin inline asm
	shr.b32 %r286, %r750, %r312;
	// end inline asm
	and.b32  	%r414, %r253, %r286;
	shl.b32 	%r415, %r414, 10;
	not.b32 	%r416, %r415;
	and.b32  	%r417, %r416, 31744;
	add.s32 	%r418, %r43, %r417;
	shr.u32 	%r419, %r414, 4;
	and.b32  	%r420, %r419, 268435454;
	sub.s32 	%r81, %r418, %r420;
	ld.shared.u16 	%rs11, [%r81+2];
	add.s16 	%rs30, %rs11, 1;
	st.shared.u16 	[%r81+2], %rs30;
	// begin inline asm
	shr.b32 %r289, %r749, %r312;
	// end inline asm
	and.b32  	%r421, %r253, %r289;
	shl.b32 	%r422, %r421, 10;
	not.b32 	%r423, %r422;
	and.b32  	%r424, %r423, 31744;
	add.s32 	%r425, %r43, %r424;
	shr.u32 	%r426, %r421, 4;
	and.b32  	%r427, %r426, 268435454;
	sub.s32 	%r82, %r425, %r427;
	ld.shared.u16 	%rs12, [%r82+2];
	add.s16 	%rs31, %rs12, 1;
	st.shared.u16 	[%r82+2], %rs31;
	// begin inline asm
	shr.b32 %r292, %r748, %r312;
	// end inline asm
	and.b32  	%r428, %r253, %r292;
	shl.b32 	%r429, %r428, 10;
	not.b32 	%r430, %r429;
	and.b32  	%r431, %r430, 31744;
	add.s32 	%r432, %r43, %r431;
	shr.u32 	%r433, %r428, 4;
	and.b32  	%r434, %r433, 268435454;
	sub.s32 	%r83, %r432, %r434;
	ld.shared.u16 	%rs13, [%r83+2];
	add.s16 	%rs32, %rs13, 1;
	st.shared.u16 	[%r83+2], %rs32;
	// begin inline asm
	shr.b32 %r295, %r747, %r312;
	// end inline asm
	and.b32  	%r435, %r253, %r295;
	shl.b32 	%r436, %r435, 10;
	not.b32 	%r437, %r436;
	and.b32  	%r438, %r437, 31744;
	add.s32 	%r439, %r43, %r438;
	shr.u32 	%r440, %r435, 4;
	and.b32  	%r441, %r440, 268435454;
	sub.s32 	%r84, %r439, %r441;
	ld.shared.u16 	%rs14, [%r84+2];
	add.s16 	%rs33, %rs14, 1;
	st.shared.u16 	[%r84+2], %rs33;
	// begin inline asm
	shr.b32 %r298, %r746, %r312;
	// end inline asm
	and.b32  	%r442, %r253, %r298;
	shl.b32 	%r443, %r442, 10;
	not.b32 	%r444, %r443;
	and.b32  	%r445, %r444, 31744;
	add.s32 	%r446, %r43, %r445;
	shr.u32 	%r447, %r442, 4;
	and.b32  	%r448, %r447, 268435454;
	sub.s32 	%r85, %r446, %r448;
	ld.shared.u16 	%rs15, [%r85+2];
	add.s16 	%rs34, %rs15, 1;
	st.shared.u16 	[%r85+2], %rs34;
	// begin inline asm
	shr.b32 %r301, %r745, %r312;
	// end inline asm
	and.b32  	%r449, %r253, %r301;
	shl.b32 	%r450, %r449, 10;
	not.b32 	%r451, %r450;
	and.b32  	%r452, %r451, 31744;
	add.s32 	%r453, %r43, %r452;
	shr.u32 	%r454, %r449, 4;
	and.b32  	%r455, %r454, 268435454;
	sub.s32 	%r86, %r453, %r455;
	ld.shared.u16 	%rs16, [%r86+2];
	add.s16 	%rs35, %rs16, 1;
	st.shared.u16 	[%r86+2], %rs35;
	// begin inline asm
	shr.b32 %r304, %r744, %r312;
	// end inline asm
	and.b32  	%r456, %r253, %r304;
	shl.b32 	%r457, %r456, 10;
	not.b32 	%r458, %r457;
	and.b32  	%r459, %r458, 31744;
	add.s32 	%r460, %r43, %r459;
	shr.u32 	%r461, %r456, 4;
	and.b32  	%r462, %r461, 268435454;
	sub.s32 	%r87, %r460, %r462;
	ld.shared.u16 	%rs17, [%r87+2];
	add.s16 	%rs36, %rs17, 1;
	st.shared.u16 	[%r87+2], %rs36;
	// begin inline asm
	shr.b32 %r307, %r743, %r312;
	// end inline asm
	and.b32  	%r463, %r253, %r307;
	shl.b32 	%r464, %r463, 10;
	not.b32 	%r465, %r464;
	and.b32  	%r466, %r465, 31744;
	add.s32 	%r467, %r43, %r466;
	shr.u32 	%r468, %r463, 4;
	and.b32  	%r469, %r468, 268435454;
	sub.s32 	%r88, %r467, %r469;
	ld.shared.u16 	%rs18, [%r88+2];
	add.s16 	%rs37, %rs18, 1;
	st.shared.u16 	[%r88+2], %rs37;
	// begin inline asm
	shr.b32 %r310, %r742, %r312;
	// end inline asm
	and.b32  	%r470, %r253, %r310;
	shl.b32 	%r471, %r470, 10;
	not.b32 	%r472, %r471;
	and.b32  	%r473, %r472, 31744;
	add.s32 	%r474, %r43, %r473;
	shr.u32 	%r475, %r470, 4;
	and.b32  	%r476, %r475, 268435454;
	sub.s32 	%r89, %r474, %r476;
	ld.shared.u16 	%rs19, [%r89+2];
	add.s16 	%rs38, %rs19, 1;
	st.shared.u16 	[%r89+2], %rs38;
	bar.sync 	0;
	ld.shared.u32 	%r90, [%r44];
	ld.shared.u32 	%r477, [%r44+4];
	ld.shared.u32 	%r478, [%r44+8];
	ld.shared.u32 	%r479, [%r44+12];
	ld.shared.u32 	%r480, [%r44+16];
	ld.shared.u32 	%r481, [%r44+20];
	ld.shared.u32 	%r482, [%r44+24];
	ld.shared.u32 	%r483, [%r44+28];
	ld.shared.u32 	%r484, [%r44+32];
	ld.shared.u32 	%r485, [%r44+36];
	ld.shared.u32 	%r486, [%r44+40];
	ld.shared.u32 	%r487, [%r44+44];
	ld.shared.u32 	%r488, [%r44+48];
	ld.shared.u32 	%r489, [%r44+52];
	ld.shared.u32 	%r490, [%r44+56];
	ld.shared.u32 	%r491, [%r44+60];
	ld.shared.u32 	%r492, [%r44+64];
	ld.shared.u32 	%r493, [%r44+68];
	ld.shared.u32 	%r494, [%r44+72];
	ld.shared.u32 	%r495, [%r44+76];
	ld.shared.u32 	%r496, [%r44+80];
	ld.shared.u32 	%r497, [%r44+84];
	ld.shared.u32 	%r498, [%r44+88];
	ld.shared.u32 	%r499, [%r44+92];
	ld.shared.u32 	%r500, [%r44+96];
	ld.shared.u32 	%r501, [%r44+100];
	ld.shared.u32 	%r502, [%r44+104];
	ld.shared.u32 	%r503, [%r44+108];
	ld.shared.u32 	%r504, [%r44+112];
	ld.shared.u32 	%r505, [%r44+116];
	ld.shared.u32 	%r506, [%r44+120];
	ld.shared.u32 	%r507, [%r44+124];
	ld.shared.u32 	%r508, [%r44+128];
	add.s32 	%r91, %r477, %r90;
	add.s32 	%r92, %r478, %r91;
	add.s32 	%r93, %r479, %r92;
	add.s32 	%r94, %r480, %r93;
	add.s32 	%r95, %r481, %r94;
	add.s32 	%r96, %r482, %r95;
	add.s32 	%r97, %r483, %r96;
	add.s32 	%r98, %r484, %r97;
	add.s32 	%r99, %r485, %r98;
	add.s32 	%r100, %r486, %r99;
	add.s32 	%r101, %r487, %r100;
	add.s32 	%r102, %r488, %r101;
	add.s32 	%r103, %r489, %r102;
	add.s32 	%r104, %r490, %r103;
	add.s32 	%r105, %r491, %r104;
	add.s32 	%r106, %r492, %r105;
	add.s32 	%r107, %r493, %r106;
	add.s32 	%r108, %r494, %r107;
	add.s32 	%r109, %r495, %r108;
	add.s32 	%r110, %r496, %r109;
	add.s32 	%r111, %r497, %r110;
	add.s32 	%r112, %r498, %r111;
	add.s32 	%r113, %r499, %r112;
	add.s32 	%r114, %r500, %r113;
	add.s32 	%r115, %r501, %r114;
	add.s32 	%r116, %r502, %r115;
	add.s32 	%r117, %r503, %r116;
	add.s32 	%r118, %r504, %r117;
	add.s32 	%r119, %r505, %r118;
	add.s32 	%r120, %r506, %r119;
	add.s32 	%r121, %r507, %r120;
	add.s32 	%r318, %r508, %r121;
	// begin inline asm
	mov.u32 %r313, %laneid;
	// end inline asm
	mov.b32 	%r316, 1;
	mov.b32 	%r343, -1;
	// begin inline asm
	{  .reg .u32 r0;  .reg .pred p;  shfl.sync.up.b32 r0|p, %r318, %r316, %r341, %r343;  @p add.u32 r0, r0, %r318;  mov.u32 %r314, r0;}
	// end inline asm
	mov.b32 	%r322, 2;
	// begin inline asm
	{  .reg .u32 r0;  .reg .pred p;  shfl.sync.up.b32 r0|p, %r314, %r322, %r341, %r343;  @p add.u32 r0, r0, %r314;  mov.u32 %r320, r0;}
	// end inline asm
	mov.b32 	%r328, 4;
	// begin inline asm
	{  .reg .u32 r0;  .reg .pred p;  shfl.sync.up.b32 r0|p, %r320, %r328, %r341, %r343;  @p add.u32 r0, r0, %r320;  mov.u32 %r326, r0;}
	// end inline asm
	mov.b32 	%r334, 8;
	// begin inline asm
	{  .reg .u32 r0;  .reg .pred p;  shfl.sync.up.b32 r0|p, %r326, %r334, %r341, %r343;  @p add.u32 r0, r0, %r326;  mov.u32 %r332, r0;}
	// end inline asm
	mov.b32 	%r340, 16;
	// begin inline asm
	{  .reg .u32 r0;  .reg .pred p;  shfl.sync.up.b32 r0|p, %r332, %r340, %r341, %r343;  @p add.u32 r0, r0, %r332;  mov.u32 %r338, r0;}
	// end inline asm
	setp.ne.s32 	%p20, %r313, 31;
	@%p20 bra 	$L__BB137_41;
	st.shared.u32 	[%r45], %r338;
$L__BB137_41:
	sub.s32 	%r509, %r338, %r318;
	setp.gt.u32 	%p21, %r2, 31;
	setp.eq.s32 	%p22, %r42, 7;
	setp.eq.s32 	%p23, %r42, 6;
	setp.eq.s32 	%p24, %r42, 5;
	setp.eq.s32 	%p25, %r42, 4;
	setp.eq.s32 	%p26, %r42, 3;
	setp.eq.s32 	%p27, %r42, 2;
	setp.eq.s32 	%p28, %r42, 1;
	bar.sync 	0;
	ld.shared.v4.u32 	{%r510, %r511, %r512, %r513}, [_ZZN3cub18CUB_300001_SM_10006detail10radix_sort31DeviceRadixSortSingleTileKernelINS1_5radix10policy_hubIiNS0_8NullTypeEyE10Policy1000ELNS0_9SortOrderE1EiS6_yNS1_21identity_decomposer_tEEEvPKT1_PSB_PKT2_PSF_T3_iiT4_E12temp_storage+33792];
	selp.b32 	%r514, %r510, %r761, %p28;
	add.s32 	%r515, %r511, %r510;
	selp.b32 	%r516, %r515, %r514, %p27;
	add.s32 	%r517, %r515, %r512;
	selp.b32 	%r518, %r517, %r516, %p26;
	add.s32 	%r519, %r517, %r513;
	selp.b32 	%r520, %r519, %r518, %p25;
	ld.shared.v4.u32 	{%r521, %r522, %r523, %r524}, [_ZZN3cub18CUB_300001_SM_10006detail10radix_sort31DeviceRadixSortSingleTileKernelINS1_5radix10policy_hubIiNS0_8NullTypeEyE10Policy1000ELNS0_9SortOrderE1EiS6_yNS1_21identity_decomposer_tEEEvPKT1_PSB_PKT2_PSF_T3_iiT4_E12temp_storage+33808];
	add.s32 	%r525, %r519, %r521;
	selp.b32 	%r526, %r525, %r520, %p24;
	add.s32 	%r527, %r525, %r522;
	selp.b32 	%r528, %r527, %r526, %p23;
	add.s32 	%r529, %r527, %r523;
	selp.b32 	%r761, %r529, %r528, %p22;
	add.s32 	%r126, %r529, %r524;
	setp.ne.s32 	%p29, %r313, 0;
	selp.b32 	%r530, %r509, 0, %p29;
	add.s32 	%r531, %r761, %r530;
	or.pred  	%p30, %p21, %p29;
	selp.b32 	%r762, %r531, %r509, %p21;
	@%p30 bra 	$L__BB137_43;
	shl.b32 	%r762, %r126, 16;
	st.shared.u32 	[_ZZN3cub18CUB_300001_SM_10006detail10radix_sort31DeviceRadixSortSingleTileKernelINS1_5radix10policy_hubIiNS0_8NullTypeEyE10Policy1000ELNS0_9SortOrderE1EiS6_yNS1_21identity_decomposer_tEEEvPKT1_PSB_PKT2_PSF_T3_iiT4_E12temp_storage+33832], %r762;
$L__BB137_43:
	setp.eq.s32 	%p31, %r2, 0;
	bar.sync 	0;
	ld.shared.u32 	%r532, [_ZZN3cub18CUB_300001_SM_10006detail10radix_sort31DeviceRadixSortSingleTileKernelINS1_5radix10policy_hubIiNS0_8NullTypeEyE10Policy1000ELNS0_9SortOrderE1EiS6_yNS1_21identity_decomposer_tEEEvPKT1_PSB_PKT2_PSF_T3_iiT4_E12temp_storage+33832];
	selp.b32 	%r533, 0, %r532, %p31;
	add.s32 	%r534, %r762, %r533;
	add.s32 	%r535, %r90, %r534;
	add.s32 	%r536, %r91, %r534;
	add.s32 	%r537, %r92, %r534;
	add.s32 	%r538, %r93, %r534;
	add.s32 	%r539, %r94, %r534;
	add.s32 	%r540, %r95, %r534;
	add.s32 	%r541, %r96, %r534;
	add.s32 	%r542, %r97, %r534;
	add.s32 	%r543, %r98, %r534;
	add.s32 	%r544, %r99, %r534;
	add.s32 	%r545, %r100, %r534;
	add.s32 	%r546, %r101, %r534;
	add.s32 	%r547, %r102, %r534;
	add.s32 	%r548, %r103, %r534;
	add.s32 	%r549, %r104, %r534;
	add.s32 	%r550, %r105, %r534;
	add.s32 	%r551, %r106, %r534;
	add.s32 	%r552, %r107, %r534;
	add.s32 	%r553, %r108, %r534;
	add.s32 	%r554, %r109, %r534;
	add.s32 	%r555, %r110, %r534;
	add.s32 	%r556, %r111, %r534;
	add.s32 	%r557, %r112, %r534;
	add.s32 	%r558, %r113, %r534;
	add.s32 	%r559, %r114, %r534;
	add.s32 	%r560, %r115, %r534;
	add.s32 	%r561, %r116, %r534;
	add.s32 	%r562, %r117, %r534;
	add.s32 	%r563, %r118, %r534;
	add.s32 	%r564, %r119, %r534;
	add.s32 	%r565, %r120, %r534;
	add.s32 	%r566, %r121, %r534;
	st.shared.u32 	[%r44], %r534;
	st.shared.u32 	[%r44+4], %r535;
	st.shared.u32 	[%r44+8], %r536;
	st.shared.u32 	[%r44+12], %r537;
	st.shared.u32 	[%r44+16], %r538;
	st.shared.u32 	[%r44+20], %r539;
	st.shared.u32 	[%r44+24], %r540;
	st.shared.u32 	[%r44+28], %r541;
	st.shared.u32 	[%r44+32], %r542;
	st.shared.u32 	[%r44+36], %r543;
	st.shared.u32 	[%r44+40], %r544;
	st.shared.u32 	[%r44+44], %r545;
	st.shared.u32 	[%r44+48], %r546;
	st.shared.u32 	[%r44+52], %r547;
	st.shared.u32 	[%r44+56], %r548;
	st.shared.u32 	[%r44+60], %r549;
	st.shared.u32 	[%r44+64], %r550;
	st.shared.u32 	[%r44+68], %r551;
	st.shared.u32 	[%r44+72], %r552;
	st.shared.u32 	[%r44+76], %r553;
	st.shared.u32 	[%r44+80], %r554;
	st.shared.u32 	[%r44+84], %r555;
	st.shared.u32 	[%r44+88], %r556;
	st.shared.u32 	[%r44+92], %r557;
	st.shared.u32 	[%r44+96], %r558;
	st.shared.u32 	[%r44+100], %r559;
	st.shared.u32 	[%r44+104], %r560;
	st.shared.u32 	[%r44+108], %r561;
	st.shared.u32 	[%r44+112], %r562;
	st.shared.u32 	[%r44+116], %r563;
	st.shared.u32 	[%r44+120], %r564;
	st.shared.u32 	[%r44+124], %r565;
	st.shared.u32 	[%r44+128], %r566;
	bar.sync 	0;
	cvt.u32.u16 	%r567, %rs1;
	ld.shared.u16 	%r568, [%r71+2];
	add.s32 	%r130, %r568, %r567;
	cvt.u32.u16 	%r569, %rs2;
	ld.shared.u16 	%r570, [%r72+2];
	add.s32 	%r131, %r570, %r569;
	cvt.u32.u16 	%r571, %rs3;
	ld.shared.u16 	%r572, [%r73+2];
	add.s32 	%r132, %r572, %r571;
	cvt.u32.u16 	%r573, %rs4;
	ld.shared.u16 	%r574, [%r74+2];
	add.s32 	%r133, %r574, %r573;
	cvt.u32.u16 	%r575, %rs5;
	ld.shared.u16 	%r576, [%r75+2];
	add.s32 	%r134, %r576, %r575;
	cvt.u32.u16 	%r577, %rs6;
	ld.shared.u16 	%r578, [%r76+2];
	add.s32 	%r135, %r578, %r577;
	cvt.u32.u16 	%r579, %rs7;
	ld.shared.u16 	%r580, [%r77+2];
	add.s32 	%r136, %r580, %r579;
	cvt.u32.u16 	%r581, %rs8;
	ld.shared.u16 	%r582, [%r78+2];
	add.s32 	%r137, %r582, %r581;
	cvt.u32.u16 	%r583, %rs9;
	ld.shared.u16 	%r584, [%r79+2];
	add.s32 	%r138, %r584, %r583;
	cvt.u32.u16 	%r585, %rs10;
	ld.shared.u16 	%r586, [%r80+2];
	add.s32 	%r139, %r586, %r585;
	cvt.u32.u16 	%r587, %rs11;
	ld.shared.u16 	%r588, [%r81+2];
	add.s32 	%r140, %r588, %r587;
	cvt.u32.u16 	%r589, %rs12;
	ld.shared.u16 	%r590, [%r82+2];
	add.s32 	%r141, %r590, %r589;
	cvt.u32.u16 	%r591, %rs13;
	ld.shared.u16 	%r592, [%r83+2];
	add.s32 	%r142, %r592, %r591;
	cvt.u32.u16 	%r593, %rs14;
	ld.shared.u16 	%r594, [%r84+2];
	add.s32 	%r143, %r594, %r593;
	cvt.u32.u16 	%r595, %rs15;
	ld.shared.u16 	%r596, [%r85+2];
	add.s32 	%r144, %r596, %r595;
	cvt.u32.u16 	%r597, %rs16;
	ld.shared.u16 	%r598, [%r86+2];
	add.s32 	%r145, %r598, %r597;
	cvt.u32.u16 	%r599, %rs17;
	ld.shared.u16 	%r600, [%r87+2];
	add.s32 	%r146, %r600, %r599;
	cvt.u32.u16 	%r601, %rs18;
	ld.shared.u16 	%r602, [%r88+2];
	add.s32 	%r147, %r602, %r601;
	cvt.u32.u16 	%r603, %rs19;
	ld.shared.u16 	%r604, [%r89+2];
	add.s32 	%r148, %r604, %r603;
	bar.sync 	0;
	setp.lt.s32 	%p32, %r741, %r190;
	@%p32 bra 	$L__BB137_83;
	cvt.u64.u32 	%rd8, %r2;
	shl.b32 	%r605, %r130, 2;
	mov.u32 	%r606, _ZZN3cub18CUB_300001_SM_10006detail10radix_sort31DeviceRadixSortSingleTileKernelINS1_5radix10policy_hubIiNS0_8NullTypeEyE10Policy1000ELNS0_9SortOrderE1EiS6_yNS1_21identity_decomposer_tEEEvPKT1_PSB_PKT2_PSF_T3_iiT4_E12temp_storage;
	add.s32 	%r607, %r606, %r605;
	st.shared.u32 	[%r607], %r760;
	shl.b32 	%r608, %r131, 2;
	add.s32 	%r609, %r606, %r608;
	st.shared.u32 	[%r609], %r759;
	shl.b32 	%r610, %r132, 2;
	add.s32 	%r611, %r606, %r610;
	st.shared.u32 	[%r611], %r758;
	shl.b32 	%r612, %r133, 2;
	add.s32 	%r613, %r606, %r612;
	st.shared.u32 	[%r613], %r757;
	shl.b32 	%r614, %r134, 2;
	add.s32 	%r615, %r606, %r614;
	st.shared.u32 	[%r615], %r756;
	shl.b32 	%r616, %r135, 2;
	add.s32 	%r617, %r606, %r616;
	st.shared.u32 	[%r617], %r755;
	shl.b32 	%r618, %r136, 2;
	add.s32 	%r619, %r606, %r618;
	st.shared.u32 	[%r619], %r754;
	shl.b32 	%r620, %r137, 2;
	add.s32 	%r621, %r606, %r620;
	st.shared.u32 	[%r621], %r753;
	shl.b32 	%r622, %r138, 2;
	add.s32 	%r623, %r606, %r622;
	st.shared.u32 	[%r623], %r752;
	shl.b32 	%r624, %r139, 2;
	add.s32 	%r625, %r606, %r624;
	st.shared.u32 	[%r625], %r751;
	shl.b32 	%r626, %r140, 2;
	add.s32 	%r627, %r606, %r626;
	st.shared.u32 	[%r627], %r750;
	shl.b32 	%r628, %r141, 2;
	add.s32 	%r629, %r606, %r628;
	st.shared.u32 	[%r629], %r749;
	shl.b32 	%r630, %r142, 2;
	add.s32 	%r631, %r606, %r630;
	st.shared.u32 	[%r631], %r748;
	shl.b32 	%r632, %r143, 2;
	add.s32 	%r633, %r606, %r632;
	st.shared.u32 	[%r633], %r747;
	shl.b32 	%r634, %r144, 2;
	add.s32 	%r635, %r606, %r634;
	st.shared.u32 	[%r635], %r746;
	shl.b32 	%r636, %r145, 2;
	add.s32 	%r637, %r606, %r636;
	st.shared.u32 	[%r637], %r745;
	shl.b32 	%r638, %r146, 2;
	add.s32 	%r639, %r606, %r638;
	st.shared.u32 	[%r639], %r744;
	shl.b32 	%r640, %r147, 2;
	add.s32 	%r641, %r606, %r640;
	st.shared.u32 	[%r641], %r743;
	shl.b32 	%r642, %r148, 2;
	add.s32 	%r643, %r606, %r642;
	st.shared.u32 	[%r643], %r742;
	bar.sync 	0;
	mad.lo.s32 	%r149, %r2, -72, %r46;
	ld.shared.u32 	%r150, [%r149+1024];
	ld.shared.u32 	%r151, [%r149+2048];
	ld.shared.u32 	%r152, [%r149+3072];
	ld.shared.u32 	%r153, [%r149+4096];
	ld.shared.u32 	%r154, [%r149+5120];
	ld.shared.u32 	%r155, [%r149+6144];
	ld.shared.u32 	%r156, [%r149+7168];
	ld.shared.u32 	%r157, [%r149+8192];
	ld.shared.u32 	%r158, [%r149+9216];
	ld.shared.u32 	%r159, [%r149+10240];
	ld.shared.u32 	%r160, [%r149+11264];
	ld.shared.u32 	%r161, [%r149+12288];
	ld.shared.u32 	%r162, [%r149+13312];
	ld.shared.u32 	%r163, [%r149+14336];
	ld.shared.u32 	%r164, [%r149+15360];
	ld.shared.u32 	%r165, [%r149+16384];
	ld.shared.u32 	%r166, [%r149+17408];
	ld.shared.u32 	%r167, [%r149+18432];
	setp.gt.u64 	%p33, %rd4, %rd8;
	cvta.to.global.u64 	%rd9, %rd3;
	mul.wide.u32 	%rd10, %r2, 4;
	add.s64 	%rd2, %rd9, %rd10;
	@%p33 bra 	$L__BB137_45;
	bra.uni 	$L__BB137_46;
$L__BB137_45:
	ld.shared.u32 	%r644, [%r149];
	xor.b32  	%r645, %r644, -2147483648;
	st.global.u32 	[%rd2], %r645;
$L__BB137_46:
	add.s32 	%r646, %r2, 256;
	cvt.u64.u32 	%rd11, %r646;
	setp.le.u64 	%p34, %rd4, %rd11;
	@%p34 bra 	$L__BB137_48;
	xor.b32  	%r647, %r150, -2147483648;
	st.global.u32 	[%rd2+1024], %r647;
$L__BB137_48:
	add.s32 	%r648, %r2, 512;
	cvt.u64.u32 	%rd12, %r648;
	setp.le.u64 	%p35, %rd4, %rd12;
	@%p35 bra 	$L__BB137_50;
	xor.b32  	%r649, %r151, -2147483648;
	st.global.u32 	[%rd2+2048], %r649;
$L__BB137_50:
	add.s32 	%r650, %r2, 768;
	cvt.u64.u32 	%rd13, %r650;
	setp.le.u64 	%p36, %rd4, %rd13;
	@%p36 bra 	$L__BB137_52;
	xor.b32  	%r651, %r152, -2147483648;
	st.global.u32 	[%rd2+3072], %r651;
$L__BB137_52:
	or.b32  	%r652, %r2, 1024;
	cvt.u64.u32 	%rd14, %r652;
	setp.le.u64 	%p37, %rd4, %rd14;
	@%p37 bra 	$L__BB137_54;
	xor.b32  	%r653, %r153, -2147483648;
	st.global.u32 	[%rd2+4096], %r653;
$L__BB137_54:
	add.s32 	%r654, %r2, 1280;
	cvt.u64.u32 	%rd15, %r654;
	setp.le.u64 	%p38, %rd4, %rd15;
	@%p38 bra 	$L__BB137_56;
	xor.b32  	%r655, %r154, -2147483648;
	st.global.u32 	[%rd2+5120], %r655;
$L__BB137_56:
	add.s32 	%r656, %r2, 1536;
	cvt.u64.u32 	%rd16, %r656;
	setp.le.u64 	%p39, %rd4, %rd16;
	@%p39 bra 	$L__BB137_58;
	xor.b32  	%r657, %r155, -2147483648;
	st.global.u32 	[%rd2+6144], %r657;
$L__BB137_58:
	add.s32 	%r658, %r2, 1792;
	cvt.u64.u32 	%rd17, %r658;
	setp.le.u64 	%p40, %rd4, %rd17;
	@%p40 bra 	$L__BB137_60;
	xor.b32  	%r659, %r156, -2147483648;
	st.global.u32 	[%rd2+7168], %r659;
$L__BB137_60:
	or.b32  	%r660, %r2, 2048;
	cvt.u64.u32 	%rd18, %r660;
	setp.le.u64 	%p41, %rd4, %rd18;
	@%p41 bra 	$L__BB137_62;
	xor.b32  	%r661, %r157, -2147483648;
	st.global.u32 	[%rd2+8192], %r661;
$L__BB137_62:
	add.s32 	%r662, %r2, 2304;
	cvt.u64.u32 	%rd19, %r662;
	setp.le.u64 	%p42, %rd4, %rd19;
	@%p42 bra 	$L__BB137_64;
	xor.b32  	%r663, %r158, -2147483648;
	st.global.u32 	[%rd2+9216], %r663;
$L__BB137_64:
	add.s32 	%r664, %r2, 2560;
	cvt.u64.u32 	%rd20, %r664;
	setp.le.u64 	%p43, %rd4, %rd20;
	@%p43 bra 	$L__BB137_66;
	xor.b32  	%r665, %r159, -2147483648;
	st.global.u32 	[%rd2+10240], %r665;
$L__BB137_66:
	add.s32 	%r666, %r2, 2816;
	cvt.u64.u32 	%rd21, %r666;
	setp.le.u64 	%p44, %rd4, %rd21;
	@%p44 bra 	$L__BB137_68;
	xor.b32  	%r667, %r160, -2147483648;
	st.global.u32 	[%rd2+11264], %r667;
$L__BB137_68:
	or.b32  	%r668, %r2, 3072;
	cvt.u64.u32 	%rd22, %r668;
	setp.le.u64 	%p45, %rd4, %rd22;
	@%p45 bra 	$L__BB137_70;
	xor.b32  	%r669, %r161, -2147483648;
	st.global.u32 	[%rd2+12288], %r669;
$L__BB137_70:
	add.s32 	%r670, %r2, 3328;
	cvt.u64.u32 	%rd23, %r670;
	setp.le.u64 	%p46, %rd4, %rd23;
	@%p46 bra 	$L__BB137_72;
	xor.b32  	%r671, %r162, -2147483648;
	st.global.u32 	[%rd2+13312], %r671;
$L__BB137_72:
	add.s32 	%r672, %r2, 3584;
	cvt.u64.u32 	%rd24, %r672;
	setp.le.u64 	%p47, %rd4, %rd24;
	@%p47 bra 	$L__BB137_74;
	xor.b32  	%r673, %r163, -2147483648;
	st.global.u32 	[%rd2+14336], %r673;
$L__BB137_74:
	add.s32 	%r674, %r2, 3840;
	cvt.u64.u32 	%rd25, %r674;
	setp.le.u64 	%p48, %rd4, %rd25;
	@%p48 bra 	$L__BB137_76;
	xor.b32  	%r675, %r164, -2147483648;
	st.global.u32 	[%rd2+15360], %r675;
$L__BB137_76:
	or.b32  	%r676, %r2, 4096;
	cvt.u64.u32 	%rd26, %r676;
	setp.le.u64 	%p49, %rd4, %rd26;
	@%p49 bra 	$L__BB137_78;
	xor.b32  	%r677, %r165, -2147483648;
	st.global.u32 	[%rd2+16384], %r677;
$L__BB137_78:
	add.s32 	%r678, %r2, 4352;
	cvt.u64.u32 	%rd27, %r678;
	setp.le.u64 	%p50, %rd4, %rd27;
	@%p50 bra 	$L__BB137_80;
	xor.b32  	%r679, %r166, -2147483648;
	st.global.u32 	[%rd2+17408], %r679;
$L__BB137_80:
	add.s32 	%r680, %r2, 4608;
	cvt.u64.u32 	%rd28, %r680;
	setp.le.u64 	%p51, %rd4, %rd28;
	@%p51 bra 	$L__BB137_82;
	xor.b32  	%r681, %r167, -2147483648;
	st.global.u32 	[%rd2+18432], %r681;
$L__BB137_82:
	ret;
$L__BB137_83:
	shl.b32 	%r682, %r130, 2;
	mov.u32 	%r683, _ZZN3cub18CUB_300001_SM_10006detail10radix_sort31DeviceRadixSortSingleTileKernelINS1_5radix10policy_hubIiNS0_8NullTypeEyE10Policy1000ELNS0_9SortOrderE1EiS6_yNS1_21identity_decomposer_tEEEvPKT1_PSB_PKT2_PSF_T3_iiT4_E12temp_storage;
	add.s32 	%r684, %r683, %r682;
	st.shared.u32 	[%r684], %r760;
	shl.b32 	%r685, %r131, 2;
	add.s32 	%r686, %r683, %r685;
	st.shared.u32 	[%r686], %r759;
	shl.b32 	%r687, %r132, 2;
	add.s32 	%r688, %r683, %r687;
	st.shared.u32 	[%r688], %r758;
	shl.b32 	%r689, %r133, 2;
	add.s32 	%r690, %r683, %r689;
	st.shared.u32 	[%r690], %r757;
	shl.b32 	%r691, %r134, 2;
	add.s32 	%r692, %r683, %r691;
	st.shared.u32 	[%r692], %r756;
	shl.b32 	%r693, %r135, 2;
	add.s32 	%r694, %r683, %r693;
	st.shared.u32 	[%r694], %r755;
	shl.b32 	%r695, %r136, 2;
	add.s32 	%r696, %r683, %r695;
	st.shared.u32 	[%r696], %r754;
	shl.b32 	%r697, %r137, 2;
	add.s32 	%r698, %r683, %r697;
	st.shared.u32 	[%r698], %r753;
	shl.b32 	%r699, %r138, 2;
	add.s32 	%r700, %r683, %r699;
	st.shared.u32 	[%r700], %r752;
	shl.b32 	%r701, %r139, 2;
	add.s32 	%r702, %r683, %r701;
	st.shared.u32 	[%r702], %r751;
	shl.b32 	%r703, %r140, 2;
	add.s32 	%r704, %r683, %r703;
	st.shared.u32 	[%r704], %r750;
	shl.b32 	%r705, %r141, 2;
	add.s32 	%r706, %r683, %r705;
	st.shared.u32 	[%r706], %r749;
	shl.b32 	%r707, %r142, 2;
	add.s32 	%r708, %r683, %r707;
	st.shared.u32 	[%r708], %r748;
	shl.b32 	%r709, %r143, 2;
	add.s32 	%r710, %r683, %r709;
	st.shared.u32 	[%r710], %r747;
	shl.b32 	%r711, %r144, 2;
	add.s32 	%r712, %r683, %r711;
	st.shared.u32 	[%r712], %r746;
	shl.b32 	%r713, %r145, 2;
	add.s32 	%r714, %r683, %r713;
	st.shared.u32 	[%r714], %r745;
	shl.b32 	%r715, %r146, 2;
	add.s32 	%r716, %r683, %r715;
	st.shared.u32 	[%r716], %r744;
	shl.b32 	%r717, %r147, 2;
	add.s32 	%r718, %r683, %r717;
	st.shared.u32 	[%r718], %r743;
	shl.b32 	%r719, %r148, 2;
	add.s32 	%r720, %r683, %r719;
	st.shared.u32 	[%r720], %r742;
	bar.sync 	0;
	ld.shared.u32 	%r760, [%r46];
	ld.shared.u32 	%r759, [%r46+4];
	ld.shared.u32 	%r758, [%r46+8];
	ld.shared.u32 	%r757, [%r46+12];
	ld.shared.u32 	%r756, [%r46+16];
	ld.shared.u32 	%r755, [%r46+20];
	ld.shared.u32 	%r754, [%r46+24];
	ld.shared.u32 	%r753, [%r46+28];
	ld.shared.u32 	%r752, [%r46+32];
	ld.shared.u32 	%r751, [%r46+36];
	ld.shared.u32 	%r750, [%r46+40];
	ld.shared.u32 	%r749, [%r46+44];
	ld.shared.u32 	%r748, [%r46+48];
	ld.shared.u32 	%r747, [%r46+52];
	ld.shared.u32 	%r746, [%r46+56];
	ld.shared.u32 	%r745, [%r46+60];
	ld.shared.u32 	%r744, [%r46+64];
	ld.shared.u32 	%r743, [%r46+68];
	ld.shared.u32 	%r742, [%r46+72];
	bar.sync 	0;
	add.s32 	%r741, %r741, 6;
	add.s32 	%r740, %r740, -6;
	bra.uni 	$L__BB137_39;

}
	// .globl	_ZN3cub18CUB_300001_SM_10006detail10radix_sort30DeviceRadixSortHistogramKernelINS1_5radix10policy_hubIiNS0_8NullTypeEyE10Policy1000ELNS0_9SortOrderE1EiyNS1_21identity_decomposer_tEEEvPT2_PKT1_SB_iiT3_
.visible .entry _ZN3cub18CUB_300001_SM_10006detail10radix_sort30DeviceRadixSortHistogramKernelINS1_5radix10policy_hubIiNS0_8NullTypeEyE10Policy1000ELNS0_9SortOrderE1EiyNS1_21identity_decomposer_tEEEvPT2_PKT1_SB_iiT3_(
	.param .u64 .ptr .align 1 _ZN3cub18CUB_300001_SM_10006detail10radix_sort30DeviceRadixSortHistogramKernelINS1_5radix10policy_hubIiNS0_8NullTypeEyE10Policy1000ELNS0_9SortOrderE1EiyNS1_21identity_decomposer_tEEEvPT2_PKT1_SB_iiT3__param_0,
	.param .u64 .ptr .align 1 _ZN3cub18CUB_300001_SM_10006detail10radix_sort30DeviceRadixSortHistogramKernelINS1_5radix10policy_hubIiNS0_8NullTypeEyE10Policy1000ELNS0_9SortOrderE1EiyNS1_21identity_decomposer_tEEEvPT2_PKT1_SB_iiT3__param_1,
	.param .u64 _ZN3cub18CUB_300001_SM_10006detail10radix_sort30DeviceRadixSortHistogramKernelINS1_5radix10policy_hubIiNS0_8NullTypeEyE10Policy1000ELNS0_9SortOrderE1EiyNS1_21identity_decomposer_tEEEvPT2_PKT1_SB_iiT3__param_2,
	.param .u32 _ZN3cub18CUB_300001_SM_10006detail10radix_sort30DeviceRadixSortHistogramKernelINS1_5radix10policy_hubIiNS0_8NullTypeEyE10Policy1000ELNS0_9SortOrderE1EiyNS1_21identity_decomposer_tEEEvPT2_PKT1_SB_iiT3__param_3,
	.param .u32 _ZN3cub18CUB_300001_SM_10006detail10radix_sort30DeviceRadixSortHistogramKernelINS1_5radix10policy_hubIiNS0_8NullTypeEyE10Policy1000ELNS0_9SortOrderE1EiyNS1_21identity_decomposer_tEEEvPT2_PKT1_SB_iiT3__param_4,
	.param .align 1 .b8 _ZN3cub18CUB_300001_SM_10006detail10radix_sort30DeviceRadixSortHistogramKernelINS1_5radix10policy_hubIiNS0_8NullTypeEyE10Policy1000ELNS0_9SortOrderE1EiyNS1_21identity_decomposer_tEEEvPT2_PKT1_SB_iiT3__param_5[1]
)
.maxntid 128
{
	.reg .pred 	%p<91>;
	.reg .b32 	%r<486>;
	.reg .b64 	%rd<137>;
	// demoted variable
	.shared .align 4 .b8 _ZZN3cub18CUB_300001_SM_10006detail10radix_sort30DeviceRadixSortHistogramKernelINS1_5radix10policy_hubIiNS0_8NullTypeEyE10Policy1000ELNS0_9SortOrderE1EiyNS1_21identity_decomposer_tEEEvPT2_PKT1_SB_iiT3_E12temp_storage[4096];
	ld.param.u64 	%rd18, [_ZN3cub18CUB_300001_SM_10006detail10radix_sort30DeviceRadixSortHistogramKernelINS1_5radix10policy_hubIiNS0_8NullTypeEyE10Policy1000ELNS0_9SortOrderE1EiyNS1_21identity_decomposer_tEEEvPT2_PKT1_SB_iiT3__param_0];
	ld.param.u64 	%rd19, [_ZN3cub18CUB_300001_SM_10006detail10radix_sort30DeviceRadixSortHistogramKernelINS1_5radix10policy_hubIiNS0_8NullTypeEyE10Policy1000ELNS0_9SortOrderE1EiyNS1_21identity_decomposer_tEEEvPT2_PKT1_SB_iiT3__param_1];
	ld.param.u64 	%rd17, [_ZN3cub18CUB_300001_SM_10006detail10radix_sort30DeviceRadixSortHistogramKernelINS1_5radix10policy_hubIiNS0_8NullTypeEyE10Policy1000ELNS0_9SortOrderE1EiyNS1_21identity_decomposer_tEEEvPT2_PKT1_SB_iiT3__param_2];
	ld.param.u32 	%r174, [_ZN3cub18CUB_300001_SM_10006detail10radix_sort30DeviceRadixSortHistogramKernelINS1_5radix10policy_hubIiNS0_8NullTypeEyE10Policy1000ELNS0_9SortOrderE1EiyNS1_21identity_decomposer_tEEEvPT2_PKT1_SB_iiT3__param_3];
	ld.param.u32 	%r175, [_ZN3cub18CUB_300001_SM_10006detail10radix_sort30DeviceRadixSortHistogramKernelINS1_5radix10policy_hubIiNS0_8NullTypeEyE10Policy1000ELNS0_9SortOrderE1EiyNS1_21identity_decomposer_tEEEvPT2_PKT1_SB_iiT3__param_4];
	cvta.to.global.u64 	%rd1, %rd19;
	cvta.to.global.u64 	%rd2, %rd18;
	setp.eq.s64 	%p2, %rd17, 0;
	@%p2 bra 	$L__BB138_153;
	sub.s32 	%r176, %r175, %r174;
	add.s32 	%r177, %r176, 7;
	shr.s32 	%r178, %r177, 31;
	shr.u32 	%r179, %r178, 29;
	add.s32 	%r180, %r177, %r179;
	shr.s32 	%r181, %r180, 3;
	mov.u32 	%r182, %tid.x;
	setp.gt.u32 	%p3, %r182, 255;
	setp.lt.s32 	%p4, %r177, 8;
	mov.u32 	%r183, %ctaid.x;
	shl.b32 	%r184, %r183, 11;
	cvt.u64.u32 	%rd3, %r184;
	mov.u32 	%r185, %nctaid.x;
	shl.b32 	%r186, %r185, 11;
	cvt.u64.u32 	%rd4, %r186;
	add.s32 	%r1, %r181, -1;
	and.b32  	%r2, %r181, 15;
	and.b32  	%r3, %r181, 7;
	add.s32 	%r4, %r3, -1;
	and.b32  	%r5, %r181, 3;
	or.pred  	%p1, %p3, %p4;
	shl.b32 	%r187, %r182, 2;
	mov.u32 	%r188, _ZZN3cub18CUB_300001_SM_10006detail10radix_sort30DeviceRadixSortHistogramKernelINS1_5radix10policy_hubIiNS0_8NullTypeEyE10Policy1000ELNS0_9SortOrderE1EiyNS1_21identity_decomposer_tEEEvPT2_PKT1_SB_iiT3_E12temp_storage;
	add.s32 	%r6, %r188, %r187;
	and.b32  	%r7, %r181, 268435440;
	cvt.u64.u32 	%rd5, %r182;
	add.s32 	%r8, %r182, 128;
	add.s32 	%r9, %r182, 256;
	add.s32 	%r10, %r182, 384;
	add.s32 	%r11, %r182, 512;
	add.s32 	%r12, %r182, 640;
	add.s32 	%r13, %r182, 768;
	or.b32  	%r14, %r182, 1024;
	add.s32 	%r15, %r182, 1920;
	and.b32  	%r16, %r181, 268435448;
	and.b32  	%r17, %r181, 1;
	neg.s32 	%r18, %r7;
	add.s32 	%r19, %r6, 8192;
	add.s64 	%rd21, %rd17, -1;
	shr.u64 	%rd22, %rd21, 30;
	add.s64 	%rd23, %rd22, 1;
	min.u64 	%rd6, %rd23, %rd17;
	mov.b64 	%rd135, 0;
$L__BB138_2:
	@%p1 bra 	$L__BB138_30;
	setp.lt.u32 	%p5, %r1, 15;
	mov.b32 	%r439, 0;
	@%p5 bra 	$L__BB138_6;
	mov.u32 	%r436, %r19;
	mov.u32 	%r437, %r18;
$L__BB138_5:
	.pragma "nounroll";
	mov.b32 	%r190, 0;
	st.shared.u32 	[%r436+-8192], %r190;
	st.shared.u32 	[%r436+-7168], %r190;
	st.shared.u32 	[%r436+-6144], %r190;
	st.shared.u32 	[%r436+-5120], %r190;
	st.shared.u32 	[%r436+-4096], %r190;
	st.shared.u32 	[%r436+-3072], %r190;
	st.shared.u32 	[%r436+-2048], %r190;
	st.shared.u32 	[%r436+-1024], %r190;
	st.shared.u32 	[%r436], %r190;
	st.shared.u32 	[%r436+1024], %r190;
	st.shared.u32 	[%r436+2048], %r190;
	st.shared.u32 	[%r436+3072], %r190;
	st.shared.u32 	[%r436+4096], %r190;
	st.shared.u32 	[%r436+5120], %r190;
	st.shared.u32 	[%r436+6144], %r190;
	st.shared.u32 	[%r436+7168], %r190;
	add.s32 	%r437, %r437, 16;
	add.s32 	%r436, %r436, 16384;
	setp.ne.s32 	%p6, %r437, 0;
	mov.u32 	%r439, %r7;
	@%p6 bra 	$L__BB138_5;
$L__BB138_6:
	add.s32 	%r25, %r2, -1;
	setp.eq.s32 	%p7, %r2, 0;
	@%p7 bra 	$L__BB138_16;
	setp.lt.u32 	%p8, %r25, 7;
	@%p8 bra 	$L__BB138_9;
	shl.b32 	%r191, %r439, 10;
	add.s32 	%r192, %r6, %r191;
	mov.b32 	%r193, 0;
	st.shared.u32 	[%r192], %r193;
	st.shared.u32 	[%r192+1024], %r193;
	st.shared.u32 	[%r192+2048], %r193;
	st.shared.u32 	[%r192+3072], %r193;
	st.shared.u32 	[%r192+4096], %r193;
	st.shared.u32 	[%r192+5120], %r193;
	st.shared.u32 	[%r192+6144], %r193;
	st.shared.u32 	[%r192+7168], %r193;
	add.s32 	%r439, %r439, 8;
$L__BB138_9:
	setp.eq.s32 	%p9, %r3, 0;
	@%p9 bra 	$L__BB138_16;
	setp.lt.u32 	%p10, %r4, 3;
	@%p10 bra 	$L__BB138_12;
	shl.b32 	%r194, %r439, 10;
	add.s32 	%r195, %r6, %r194;
	mov.b32 	%r196, 0;
	st.shared.u32 	[%r195], %r196;
	st.shared.u32 	[%r195+1024], %r196;
	st.shared.u32 	[%r195+2048], %r196;
	st.shared.u32 	[%r195+3072], %r196;
	add.s32 	%r439, %r439, 4;
$L__BB138_12:
	setp.eq.s32 	%p11, %r5, 0;
	@%p11 bra 	$L__BB138_16;
	setp.eq.s32 	%p12, %r5, 1;
	shl.b32 	%r197, %r439, 10;
	add.s32 	%r30, %r6, %r197;
	mov.b32 	%r198, 0;
	st.shared.u32 	[%r30], %r198;
	@%p12 bra 	$L__BB138_16;
	setp.eq.s32 	%p13, %r5, 2;
	mov.b32 	%r199, 0;
	st.shared.u32 	[%r30+1024], %r199;
	@%p13 bra 	$L__BB138_16;
	mov.b32 	%r200, 0;
	st.shared.u32 	[%r30+2048], %r200;
$L__BB138_16:
	cvt.u32.u64 	%r201, %rd5;
	setp.gt.u32 	%p14, %r201, 127;
	@%p14 bra 	$L__BB138_30;
	setp.lt.u32 	%p15, %r1, 15;
	mov.b32 	%r443, 0;
	@%p15 bra 	$L__BB138_20;
	mov.b32 	%r441, 0;
$L__BB138_19:
	.pragma "nounroll";
	shl.b32 	%r204, %r441, 10;
	add.s32 	%r205, %r6, %r204;
	mov.b32 	%r206, 0;
	st.shared.u32 	[%r205+512], %r206;
	st.shared.u32 	[%r205+1536], %r206;
	st.shared.u32 	[%r205+2560], %r206;
	st.shared.u32 	[%r205+3584], %r206;
	st.shared.u32 	[%r205+4608], %r206;
	st.shared.u32 	[%r205+5632], %r206;
	st.shared.u32 	[%r205+6656], %r206;
	st.shared.u32 	[%r205+7680], %r206;
	st.shared.u32 	[%r205+8704], %r206;
	st.shared.u32 	[%r205+9728], %r206;
	st.shared.u32 	[%r205+10752], %r206;
	st.shared.u32 	[%r205+11776], %r206;
	st.shared.u32 	[%r205+12800], %r206;
	st.shared.u32 	[%r205+13824], %r206;
	st.shared.u32 	[%r205+14848], %r206;
	st.shared.u32 	[%r205+15872], %r206;
	add.s32 	%r441, %r441, 16;
	setp.ne.s32 	%p16, %r441, %r7;
	mov.u32 	%r443, %r7;
	@%p16 bra 	$L__BB138_19;
$L__BB138_20:
	setp.eq.s32 	%p17, %r2, 0;
	@%p17 bra 	$L__BB138_30;
	setp.lt.u32 	%p18, %r25, 7;
	@%p18 bra 	$L__BB138_23;
	shl.b32 	%r207, %r443, 10;
	add.s32 	%r208, %r6, %r207;
	mov.b32 	%r209, 0;
	st.shared.u32 	[%r208+512], %r209;
	st.shared.u32 	[%r208+1536], %r209;
	st.shared.u32 	[%r208+2560], %r209;
	st.shared.u32 	[%r208+3584], %r209;
	st.shared.u32 	[%r208+4608], %r209;
	st.shared.u32 	[%r208+5632], %r209;
	st.shared.u32 	[%r208+6656], %r209;
	st.shared.u32 	[%r208+7680], %r209;
	add.s32 	%r443, %r443, 8;
$L__BB138_23:
	setp.eq.s32 	%p19, %r3, 0;
	@%p19 bra 	$L__BB138_30;
	setp.lt.u32 	%p20, %r4, 3;
	@%p20 bra 	$L__BB138_26;
	shl.b32 	%r210, %r443, 10;
	add.s32 	%r211, %r6, %r210;
	mov.b32 	%r212, 0;
	st.shared.u32 	[%r211+512], %r212;
	st.shared.u32 	[%r211+1536], %r212;
	st.shared.u32 	[%r211+2560], %r212;
	st.shared.u32 	[%r211+3584], %r212;
	add.s32 	%r443, %r443, 4;
$L__BB138_26:
	setp.eq.s32 	%p21, %r5, 0;
	@%p21 bra 	$L__BB138_30;
	setp.eq.s32 	%p22, %r5, 1;
	shl.b32 	%r213, %r443, 10;
	add.s32 	%r38, %r6, %r213;
	mov.b32 	%r214, 0;
	st.shared.u32 	[%r38+512], %r214;
	@%p22 bra 	$L__BB138_30;
	setp.eq.s32 	%p23, %r5, 2;
	mov.b32 	%r215, 0;
	st.shared.u32 	[%r38+1536], %r215;
	@%p23 bra 	$L__BB138_30;
	mov.b32 	%r216, 0;
	st.shared.u32 	[%r38+2560], %r216;
$L__BB138_30:
	bar.sync 	0;
	bar.sync 	0;
	shl.b64 	%rd8, %rd135, 30;
	sub.s64 	%rd24, %rd17, %rd8;
	min.u64 	%rd9, %rd24, 1073741824;
	setp.le.u64 	%p24, %rd9, %rd3;
	@%p24 bra 	$L__BB138_70;
	mov.u64 	%rd136, %rd3;
$L__BB138_32:
	add.s64 	%rd11, %rd136, %rd8;
	sub.s64 	%rd12, %rd17, %rd11;
	setp.lt.u64 	%p25, %rd12, 2048;
	@%p25 bra 	$L__BB138_34;
	add.s64 	%rd27, %rd11, %rd5;
	shl.b64 	%rd28, %rd27, 2;
	add.s64 	%rd29, %rd1, %rd28;
	ld.global.u32 	%r475, [%rd29];
	ld.global.u32 	%r474, [%rd29+512];
	ld.global.u32 	%r473, [%rd29+1024];
	ld.global.u32 	%r472, [%rd29+1536];
	ld.global.u32 	%r471, [%rd29+2048];
	ld.global.u32 	%r470, [%rd29+2560];
	ld.global.u32 	%r469, [%rd29+3072];
	ld.global.u32 	%r468, [%rd29+3584];
	ld.global.u32 	%r467, [%rd29+4096];
	ld.global.u32 	%r466, [%rd29+4608];
	ld.global.u32 	%r465, [%rd29+5120];
	ld.global.u32 	%r464, [%rd29+5632];
	ld.global.u32 	%r463, [%rd29+6144];
	ld.global.u32 	%r462, [%rd29+6656];
	ld.global.u32 	%r461, [%rd29+7168];
	ld.global.u32 	%r460, [%rd29+7680];
	bra.uni 	$L__BB138_66;
$L__BB138_34:
	cvt.u32.u64 	%r218, %rd5;
	cvt.u32.u64 	%r55, %rd12;
	setp.ge.s32 	%p26, %r218, %r55;
	add.s64 	%rd25, %rd11, %rd5;
	shl.b64 	%rd26, %rd25, 2;
	add.s64 	%rd13, %rd1, %rd26;
	mov.b32 	%r475, -2147483648;
	@%p26 bra 	$L__BB138_36;
	ld.global.u32 	%r475, [%rd13];
$L__BB138_36:
	setp.ge.s32 	%p27, %r8, %r55;
	mov.b32 	%r474, -2147483648;
	@%p27 bra 	$L__BB138_38;
	ld.global.u32 	%r474, [%rd13+512];
$L__BB138_38:
	setp.ge.s32 	%p28, %r9, %r55;
	mov.b32 	%r473, -2147483648;
	@%p28 bra 	$L__BB138_40;
	ld.global.u32 	%r473, [%rd13+1024];
$L__BB138_40:
	setp.ge.s32 	%p29, %r10, %r55;
	mov.b32 	%r472, -2147483648;
	@%p29 bra 	$L__BB138_42;
	ld.global.u32 	%r472, [%rd13+1536];
$L__BB138_42:
	setp.ge.s32 	%p30, %r11, %r55;
	mov.b32 	%r471, -2147483648;
	@%p30 bra 	$L__BB138_44;
	ld.global.u32 	%r471, [%rd13+2048];
$L__BB138_44:
	setp.ge.s32 	%p31, %r12, %r55;
	mov.b32 	%r470, -2147483648;
	@%p31 bra 	$L__BB138_46;
	ld.global.u32 	%r470, [%rd13+2560];
$L__BB138_46:
	setp.ge.s32 	%p32, %r13, %r55;
	mov.b32 	%r469, -2147483648;
	@%p32 bra 	$L__BB138_48;
	ld.global.u32 	%r469, [%rd13+3072];
$L__BB138_48:
	mov.u32 	%r226, %tid.x;
	add.s32 	%r227, %r226, 896;
	setp.ge.s32 	%p33, %r227, %r55;
	mov.b32 	%r468, -2147483648;
	@%p33 bra 	$L__BB138_50;
	ld.global.u32 	%r468, [%rd13+3584];
$L__BB138_50:
	setp.ge.s32 	%p34, %r14, %r55;
	mov.b32 	%r467, -2147483648;
	@%p34 bra 	$L__BB138_52;
	ld.global.u32 	%r467, [%rd13+4096];
$L__BB138_52:
	add.s32 	%r231, %r226, 1152;
	setp.ge.s32 	%p35, %r231, %r55;
	mov.b32 	%r466, -2147483648;
	@%p35 bra 	$L__BB138_54;
	ld.global.u32 	%r466, [%rd13+4608];
$L__BB138_54:
	add.s32 	%r234, %r226, 1280;
	setp.ge.s32 	%p36, %r234, %r55;
	mov.b32 	%r465, -2147483648;
	@%p36 bra 	$L__BB138_56;
	ld.global.u32 	%r465, [%rd13+5120];
$L__BB138_56:
	add.s32 	%r237, %r226, 1408;
	setp.ge.s32 	%p37, %r237, %r55;
	mov.b32 	%r464, -2147483648;
	@%p37 bra 	$L__BB138_58;
	ld.global.u32 	%r464, [%rd13+5632];
$L__BB138_58:
	add.s32 	%r240, %r226, 1536;
	setp.ge.s32 	%p38, %r240, %r55;
	mov.b32 	%r463, -2147483648;
	@%p38 bra 	$L__BB138_60;
	ld.global.u32 	%r463, [%rd13+6144];
$L__BB138_60:
	add.s32 	%r243, %r226, 1664;
	setp.ge.s32 	%p39, %r243, %r55;
	mov.b32 	%r462, -2147483648;
	@%p39 bra 	$L__BB138_62;
	ld.global.u32 	%r462, [%rd13+6656];
$L__BB138_62:
	add.s32 	%r246, %r226, 1792;
	setp.ge.s32 	%p40, %r246, %r55;
	mov.b32 	%r461, -2147483648;
	@%p40 bra 	$L__BB138_64;
	ld.global.u32 	%r461, [%rd13+7168];
$L__BB138_64:
	setp.ge.s32 	%p41, %r15, %r55;
	mov.b32 	%r460, -2147483648;
	@%p41 bra 	$L__BB138_66;
	ld.global.u32 	%r460, [%rd13+7680];
$L__BB138_66:
	setp.le.s32 	%p42, %r175, %r174;
	@%p42 bra 	$L__BB138_69;
	xor.b32  	%r103, %r460, 2147483647;
	xor.b32  	%r104, %r461, 2147483647;
	xor.b32  	%r105, %r462, 2147483647;
	xor.b32  	%r106, %r463, 2147483647;
	xor.b32  	%r107, %r464, 2147483647;
	xor.b32  	%r108, %r465, 2147483647;
	xor.b32  	%r109, %r466, 2147483647;
	xor.b32  	%r110, %r467, 2147483647;
	xor.b32  	%r111, %r468, 2147483647;
	xor.b32  	%r112, %r469, 2147483647;
	xor.b32  	%r113, %r470, 2147483647;
	xor.b32  	%r114, %r471, 2147483647;
	xor.b32  	%r115, %r472, 2147483647;
	xor.b32  	%r116, %r473, 2147483647;
	xor.b32  	%r117, %r474, 2147483647;
	xor.b32  	%r118, %r475, 2147483647;
	mov.b32 	%r476, 0;
	mov.u32 	%r477, %r174;
$L__BB138_68:
	sub.s32 	%r249, %r175, %r477;
	shl.b32 	%r250, %r476, 10;
	mov.u32 	%r251, _ZZN3cub18CUB_300001_SM_10006detail10radix_sort30DeviceRadixSortHistogramKernelINS1_5radix10policy_hubIiNS0_8NullTypeEyE10Policy1000ELNS0_9SortOrderE1EiyNS1_21identity_decomposer_tEEEvPT2_PKT1_SB_iiT3_E12temp_storage;
	add.s32 	%r252, %r251, %r250;
	min.s32 	%r253, %r249, 8;
	mov.b32 	%r254, -1;
	shl.b32 	%r255, %r254, %r253;
	not.b32 	%r256, %r255;
	shr.u32 	%r257, %r118, %r477;
	and.b32  	%r258, %r257, %r256;
	shl.b32 	%r259, %r258, 2;
	add.s32 	%r260, %r252, %r259;
	atom.shared.add.u32 	%r261, [%r260], 1;
	shr.u32 	%r262, %r117, %r477;
	and.b32  	%r263, %r262, %r256;
	shl.b32 	%r264, %r263, 2;
	add.s32 	%r265, %r252, %r264;
	atom.shared.add.u32 	%r266, [%r265], 1;
	shr.u32 	%r267, %r116, %r477;
	and.b32  	%r268, %r267, %r256;
	shl.b32 	%r269, %r268, 2;
	add.s32 	%r270, %r252, %r269;
	atom.shared.add.u32 	%r271, [%r270], 1;
	shr.u32 	%r272, %r115, %r477;
	and.b32  	%r273, %r272, %r256;
	shl.b32 	%r274, %r273, 2;
	add.s32 	%r275, %r252, %r274;
	atom.shared.add.u32 	%r276, [%r275], 1;
	shr.u32 	%r277, %r114, %r477;
	and.b32  	%r278, %r277, %r256;
	shl.b32 	%r279, %r278, 2;
	add.s32 	%r280, %r252, %r279;
	atom.shared.add.u32 	%r281, [%r280], 1;
	shr.u32 	%r282, %r113, %r477;
	and.b32  	%r283, %r282, %r256;
	shl.b32 	%r284, %r283, 2;
	add.s32 	%r285, %r252, %r284;
	atom.shared.add.u32 	%r286, [%r285], 1;
	shr.u32 	%r287, %r112, %r477;
	and.b32  	%r288, %r287, %r256;
	shl.b32 	%r289, %r288, 2;
	add.s32 	%r290, %r252, %r289;
	atom.shared.add.u32 	%r291, [%r290], 1;
	shr.u32 	%r292, %r111, %r477;
	and.b32  	%r293, %r292, %r256;
	shl.b32 	%r294, %r293, 2;
	add.s32 	%r295, %r252, %r294;
	atom.shared.add.u32 	%r296, [%r295], 1;
	shr.u32 	%r297, %r110, %r477;
	and.b32  	%r298, %r297, %r256;
	shl.b32 	%r299, %r298, 2;
	add.s32 	%r300, %r252, %r299;
	atom.shared.add.u32 	%r301, [%r300], 1;
	shr.u32 	%r302, %r109, %r477;
	and.b32  	%r303, %r302, %r256;
	shl.b32 	%r304, %r303, 2;
	add.s32 	%r305, %r252, %r304;
	atom.shared.add.u32 	%r306, [%r305], 1;
	shr.u32 	%r307, %r108, %r477;
	and.b32  	%r308, %r307, %r256;
	shl.b32 	%r309, %r308, 2;
	add.s32 	%r310, %r252, %r309;
	atom.shared.add.u32 	%r311, [%r310], 1;
	shr.u32 	%r312, %r107, %r477;
	and.b32  	%r313, %r312, %r256;
	shl.b32 	%r314, %r313, 2;
	add.s32 	%r315, %r252, %r314;
	atom.shared.add.u32 	%r316, [%r315], 1;
	shr.u32 	%r317, %r106, %r477;
	and.b32  	%r318, %r317, %r256;
	shl.b32 	%r319, %r318, 2;
	add.s32 	%r320, %r252, %r319;
	atom.shared.add.u32 	%r321, [%r320], 1;
	shr.u32 	%r322, %r105, %r477;
	and.b32  	%r323, %r322, %r256;
	shl.b32 	%r324, %r323, 2;
	add.s32 	%r325, %r252, %r324;
	atom.shared.add.u32 	%r326, [%r325], 1;
	shr.u32 	%r327, %r104, %r477;
	and.b32  	%r328, %r327, %r256;
	shl.b32 	%r329, %r328, 2;
	add.s32 	%r330, %r252, %r329;
	atom.shared.add.u32 	%r331, [%r330], 1;
	shr.u32 	%r332, %r103, %r477;
	and.b32  	%r333, %r332, %r256;
	shl.b32 	%r334, %r333, 2;
	add.s32 	%r335, %r252, %r334;
	atom.shared.add.u32 	%r336, [%r335], 1;
	add.s32 	%r477, %r477, 8;
	add.s32 	%r476, %r476, 1;
	setp.lt.s32 	%p43, %r477, %r175;
	@%p43 bra 	$L__BB138_68;
$L__BB138_69:
	add.s64 	%rd136, %rd136, %rd4;
	setp.lt.u64 	%p44, %rd136, %rd9;
	@%p44 bra 	$L__BB138_32;
$L__BB138_70:
	bar.sync 	0;
	@%p1 bra 	$L__BB138_152;
	setp.lt.u32 	%p45, %r1, 7;
	mov.b32 	%r480, 0;
	@%p45 bra 	$L__BB138_90;
	mov.b32 	%r478, 0;
$L__BB138_73:
	.pragma "nounroll";
	shl.b32 	%r339, %r478, 10;
	add.s32 	%r124, %r6, %r339;
	ld.shared.u32 	%r125, [%r124];
	setp.eq.s32 	%p46, %r125, 0;
	@%p46 bra 	$L__BB138_75;
	cvt.u32.u64 	%r340, %rd5;
	shl.b32 	%r341, %r478, 8;
	add.s32 	%r342, %r341, %r340;
	mul.wide.u32 	%rd30, %r342, 8;
	add.s64 	%rd31, %rd2, %rd30;
	cvt.u64.u32 	%rd32, %r125;
	atom.global.add.u64 	%rd33, [%rd31], %rd32;
$L__BB138_75:
	ld.shared.u32 	%r126, [%r124+1024];
	setp.eq.s32 	%p47, %r126, 0;
	@%p47 bra 	$L__BB138_77;
	cvt.u32.u64 	%r343, %rd5;
	shl.b32 	%r344, %r478, 8;
	add.s32 	%r345, %r344, %r343;
	add.s32 	%r346, %r345, 256;
	mul.wide.u32 	%rd34, %r346, 8;
	add.s64 	%rd35, %rd2, %rd34;
	cvt.u64.u32 	%rd36, %r126;
	atom.global.add.u64 	%rd37, [%rd35], %rd36;
$L__BB138_77:
	ld.shared.u32 	%r127, [%r124+2048];
	setp.eq.s32 	%p48, %r127, 0;
	@%p48 bra 	$L__BB138_79;
	cvt.u32.u64 	%r347, %rd5;
	shl.b32 	%r348, %r478, 8;
	add.s32 	%r349, %r348, %r347;
	add.s32 	%r350, %r349, 512;
	mul.wide.u32 	%rd38, %r350, 8;
	add.s64 	%rd39, %rd2, %rd38;
	cvt.u64.u32 	%rd40, %r127;
	atom.global.add.u64 	%rd41, [%rd39], %rd40;
$L__BB138_79:
	ld.shared.u32 	%r128, [%r124+3072];
	setp.eq.s32 	%p49, %r128, 0;
	@%p49 bra 	$L__BB138_81;
	cvt.u32.u64 	%r351, %rd5;
	shl.b32 	%r352, %r478, 8;
	add.s32 	%r353, %r352, %r351;
	add.s32 	%r354, %r353, 768;
	mul.wide.u32 	%rd42, %r354, 8;
	add.s64 	%rd43, %rd2, %rd42;
	cvt.u64.u32 	%rd44, %r128;
	atom.global.add.u64 	%rd45, [%rd43], %rd44;
$L__BB138_81:
	ld.shared.u32 	%r129, [%r124+4096];
	setp.eq.s32 	%p50, %r129, 0;
	@%p50 bra 	$L__BB138_83;
	cvt.u32.u64 	%r355, %rd5;
	shl.b32 	%r356, %r478, 8;
	add.s32 	%r357, %r356, %r355;
	add.s32 	%r358, %r357, 1024;
	mul.wide.u32 	%rd46, %r358, 8;
	add.s64 	%rd47, %rd2, %rd46;
	cvt.u64.u32 	%rd48, %r129;
	atom.global.add.u64 	%rd49, [%rd47], %rd48;
$L__BB138_83:
	ld.shared.u32 	%r130, [%r124+5120];
	setp.eq.s32 	%p51, %r130, 0;
	@%p51 bra 	$L__BB138_85;
	cvt.u32.u64 	%r359, %rd5;
	shl.b32 	%r360, %r478, 8;
	add.s32 	%r361, %r360, %r359;
	add.s32 	%r362, %r361, 1280;
	mul.wide.u32 	%rd50, %r362, 8;
	add.s64 	%rd51, %rd2, %rd50;
	cvt.u64.u32 	%rd52, %r130;
	atom.global.add.u64 	%rd53, [%rd51], %rd52;
$L__BB138_85:
	ld.shared.u32 	%r131, [%r124+6144];
	setp.eq.s32 	%p52, %r131, 0;
	@%p52 bra 	$L__BB138_87;
	cvt.u32.u64 	%r363, %rd5;
	shl.b32 	%r364, %r478, 8;
	add.s32 	%r365, %r364, %r363;
	add.s32 	%r366, %r365, 1536;
	mul.wide.u32 	%rd54, %r366, 8;
	add.s64 	%rd55, %rd2, %rd54;
	cvt.u64.u32 	%rd56, %r131;
	atom.global.add.u64 	%rd57, [%rd55], %rd56;
$L__BB138_87:
	ld.shared.u32 	%r132, [%r124+7168];
	setp.eq.s32 	%p53, %r132, 0;
	@%p53 bra 	$L__BB138_89;
	cvt.u32.u64 	%r367, %rd5;
	shl.b32 	%r368, %r478, 8;
	add.s32 	%r369, %r368, %r367;
	add.s32 	%r370, %r369, 1792;
	mul.wide.u32 	%rd58, %r370, 8;
	add.s64 	%rd59, %rd2, %rd58;
	cvt.u64.u32 	%rd60, %r132;
	atom.global.add.u64 	%rd61, [%rd59], %rd60;
$L__BB138_89:
	add.s32 	%r478, %r478, 8;
	setp.ne.s32 	%p54, %r478, %r16;
	mov.u32 	%r480, %r16;
	@%p54 bra 	$L__BB138_73;
$L__BB138_90:
	add.s32 	%r135, %r5, -1;
	setp.eq.s32 	%p55, %r3, 0;
	@%p55 bra 	$L__BB138_111;
	setp.lt.u32 	%p56, %r4, 3;
	@%p56 bra 	$L__BB138_101;
	shl.b32 	%r371, %r480, 10;
	add.s32 	%r136, %r6, %r371;
	ld.shared.u32 	%r137, [%r136];
	setp.eq.s32 	%p57, %r137, 0;
	@%p57 bra 	$L__BB138_94;
	cvt.u32.u64 	%r372, %rd5;
	shl.b32 	%r373, %r480, 8;
	add.s32 	%r374, %r373, %r372;
	mul.wide.u32 	%rd62, %r374, 8;
	add.s64 	%rd63, %rd2, %rd62;
	cvt.u64.u32 	%rd64, %r137;
	atom.global.add.u64 	%rd65, [%rd63], %rd64;
$L__BB138_94:
	ld.shared.u32 	%r138, [%r136+1024];
	setp.eq.s32 	%p58, %r138, 0;
	@%p58 bra 	$L__BB138_96;
	cvt.u32.u64 	%r375, %rd5;
	shl.b32 	%r376, %r480, 8;
	add.s32 	%r377, %r376, %r375;
	add.s32 	%r378, %r377, 256;
	mul.wide.u32 	%rd66, %r378, 8;
	add.s64 	%rd67, %rd2, %rd66;
	cvt.u64.u32 	%rd68, %r138;
	atom.global.add.u64 	%rd69, [%rd67], %rd68;
$L__BB138_96:
	ld.shared.u32 	%r139, [%r136+2048];
	setp.eq.s32 	%p59, %r139, 0;
	@%p59 bra 	$L__BB138_98;
	cvt.u32.u64 	%r379, %rd5;
	shl.b32 	%r380, %r480, 8;
	add.s32 	%r381, %r380, %r379;
	add.s32 	%r382, %r381, 512;
	mul.wide.u32 	%rd70, %r382, 8;
	add.s64 	%rd71, %rd2, %rd70;
	cvt.u64.u32 	%rd72, %r139;
	atom.global.add.u64 	%rd73, [%rd71], %rd72;
$L__BB138_98:
	ld.shared.u32 	%r140, [%r136+3072];
	setp.eq.s32 	%p60, %r140, 0;
	@%p60 bra 	$L__BB138_100;
	cvt.u32.u64 	%r383, %rd5;
	shl.b32 	%r384, %r480, 8;
	add.s32 	%r385, %r384, %r383;
	add.s32 	%r386, %r385, 768;
	mul.wide.u32 	%rd74, %r386, 8;
	add.s64 	%rd75, %rd2, %rd74;
	cvt.u64.u32 	%rd76, %r140;
	atom.global.add.u64 	%rd77, [%rd75], %rd76;
$L__BB138_100:
	add.s32 	%r480, %r480, 4;
$L__BB138_101:
	setp.eq.s32 	%p61, %r5, 0;
	@%p61 bra 	$L__BB138_111;
	setp.eq.s32 	%p62, %r135, 0;
	@%p62 bra 	$L__BB138_108;
	shl.b32 	%r387, %r480, 10;
	add.s32 	%r143, %r6, %r387;
	ld.shared.u32 	%r144, [%r143];
	setp.eq.s32 	%p63, %r144, 0;
	@%p63 bra 	$L__BB138_105;
	cvt.u32.u64 	%r388, %rd5;
	shl.b32 	%r389, %r480, 8;
	add.s32 	%r390, %r389, %r388;
	mul.wide.u32 	%rd78, %r390, 8;
	add.s64 	%rd79, %rd2, %rd78;
	cvt.u64.u32 	%rd80, %r144;
	atom.global.add.u64 	%rd81, [%rd79], %rd80;
$L__BB138_105:
	ld.shared.u32 	%r145, [%r143+1024];
	setp.eq.s32 	%p64, %r145, 0;
	@%p64 bra 	$L__BB138_107;
	cvt.u32.u64 	%r391, %rd5;
	shl.b32 	%r392, %r480, 8;
	add.s32 	%r393, %r392, %r391;
	add.s32 	%r394, %r393, 256;
	mul.wide.u32 	%rd82, %r394, 8;
	add.s64 	%rd83, %rd2, %rd82;
	cvt.u64.u32 	%rd84, %r145;
	atom.global.add.u64 	%rd85, [%rd83], %rd84;
$L__BB138_107:
	add.s32 	%r480, %r480, 2;
$L__BB138_108:
	setp.eq.s32 	%p65, %r17, 0;
	@%p65 bra 	$L__BB138_111;
	shl.b32 	%r395, %r480, 10;
	add.s32 	%r396, %r6, %r395;
	ld.shared.u32 	%r148, [%r396];
	setp.eq.s32 	%p66, %r148, 0;
	@%p66 bra 	$L__BB138_111;
	cvt.u32.u64 	%r397, %rd5;
	shl.b32 	%r398, %r480, 8;
	add.s32 	%r399, %r398, %r397;
	mul.wide.u32 	%rd86, %r399, 8;
	add.s64 	%rd87, %rd2, %rd86;
	cvt.u64.u32 	%rd88, %r148;
	atom.global.add.u64 	%rd89, [%rd87], %rd88;
$L__BB138_111:
	cvt.u32.u64 	%r400, %rd5;
	setp.gt.u32 	%p67, %r400, 127;
	@%p67 bra 	$L__BB138_152;
	setp.lt.u32 	%p68, %r1, 7;
	mov.b32 	%r484, 0;
	@%p68 bra 	$L__BB138_131;
	mov.b32 	%r482, 0;
$L__BB138_114:
	.pragma "nounroll";
	shl.b32 	%r404, %r482, 10;
	add.s32 	%r150, %r6, %r404;
	ld.shared.u32 	%r151, [%r150+512];
	setp.eq.s32 	%p69, %r151, 0;
	shl.b32 	%r405, %r482, 8;
	add.s32 	%r406, %r405, %r400;
	mul.wide.u32 	%rd90, %r406, 8;
	add.s64 	%rd15, %rd2, %rd90;
	@%p69 bra 	$L__BB138_116;
	cvt.u64.u32 	%rd91, %r151;
	atom.global.add.u64 	%rd92, [%rd15+1024], %rd91;
$L__BB138_116:
	ld.shared.u32 	%r152, [%r150+1536];
	setp.eq.s32 	%p70, %r152, 0;
	@%p70 bra 	$L__BB138_118;
	cvt.u64.u32 	%rd93, %r152;
	atom.global.add.u64 	%rd94, [%rd15+3072], %rd93;
$L__BB138_118:
	ld.shared.u32 	%r153, [%r150+2560];
	setp.eq.s32 	%p71, %r153, 0;
	@%p71 bra 	$L__BB138_120;
	cvt.u64.u32 	%rd95, %r153;
	atom.global.add.u64 	%rd96, [%rd15+5120], %rd95;
$L__BB138_120:
	ld.shared.u32 	%r154, [%r150+3584];
	setp.eq.s32 	%p72, %r154, 0;
	@%p72 bra 	$L__BB138_122;
	cvt.u64.u32 	%rd97, %r154;
	atom.global.add.u64 	%rd98, [%rd15+7168], %rd97;
$L__BB138_122:
	ld.shared.u32 	%r155, [%r150+4608];
	setp.eq.s32 	%p73, %r155, 0;
	@%p73 bra 	$L__BB138_124;
	cvt.u64.u32 	%rd99, %r155;
	atom.global.add.u64 	%rd100, [%rd15+9216], %rd99;
$L__BB138_124:
	ld.shared.u32 	%r156, [%r150+5632];
	setp.eq.s32 	%p74, %r156, 0;
	@%p74 bra 	$L__BB138_126;
	cvt.u64.u32 	%rd101, %r156;
	atom.global.add.u64 	%rd102, [%rd15+11264], %rd101;
$L__BB138_126:
	ld.shared.u32 	%r157, [%r150+6656];
	setp.eq.s32 	%p75, %r157, 0;
	@%p75 bra 	$L__BB138_128;
	cvt.u64.u32 	%rd103, %r157;
	atom.global.add.u64 	%rd104, [%rd15+13312], %rd103;
$L__BB138_128:
	ld.shared.u32 	%r158, [%r150+7680];
	setp.eq.s32 	%p76, %r158, 0;
	@%p76 bra 	$L__BB138_130;
	cvt.u64.u32 	%rd105, %r158;
	atom.global.add.u64 	%rd106, [%rd15+15360], %rd105;
$L__BB138_130:
	add.s32 	%r482, %r482, 8;
	setp.ne.s32 	%p77, %r482, %r16;
	mov.u32 	%r484, %r16;
	@%p77 bra 	$L__BB138_114;
$L__BB138_131:
	setp.eq.s32 	%p78, %r3, 0;
	@%p78 bra 	$L__BB138_152;
	setp.lt.u32 	%p79, %r4, 3;
	@%p79 bra 	$L__BB138_142;
	shl.b32 	%r407, %r484, 10;
	add.s32 	%r161, %r6, %r407;
	ld.shared.u32 	%r162, [%r161+512];
	setp.eq.s32 	%p80, %r162, 0;
	@%p80 bra 	$L__BB138_135;
	shl.b32 	%r409, %r484, 8;
	add.s32 	%r410, %r409, %r400;
	mul.wide.u32 	%rd107, %r410, 8;
	add.s64 	%rd108, %rd2, %rd107;
	cvt.u64.u32 	%rd109, %r162;
	atom.global.add.u64 	%rd110, [%rd108+1024], %rd109;
$L__BB138_135:
	ld.shared.u32 	%r163, [%r161+1536];
	setp.eq.s32 	%p81, %r163, 0;
	@%p81 bra 	$L__BB138_137;
	shl.b32 	%r412, %r484, 8;
	add.s32 	%r413, %r412, %r400;
	add.s32 	%r414, %r413, 256;
	mul.wide.u32 	%rd111, %r414, 8;
	add.s64 	%rd112, %rd2, %rd111;
	cvt.u64.u32 	%rd113, %r163;
	atom.global.add.u64 	%rd114, [%rd112+1024], %rd113;
$L__BB138_137:
	ld.shared.u32 	%r164, [%r161+2560];
	setp.eq.s32 	%p82, %r164, 0;
	@%p82 bra 	$L__BB138_139;
	shl.b32 	%r416, %r484, 8;
	add.s32 	%r417, %r416, %r400;
	add.s32 	%r418, %r417, 512;
	mul.wide.u32 	%rd115, %r418, 8;
	add.s64 	%rd116, %rd2, %rd115;
	cvt.u64.u32 	%rd117, %r164;
	atom.global.add.u64 	%rd118, [%rd116+1024], %rd117;
$L__BB138_139:
	ld.shared.u32 	%r165, [%r161+3584];
	setp.eq.s32 	%p83, %r165, 0;
	@%p83 bra 	$L__BB138_141;
	shl.b32 	%r420, %r484, 8;
	add.s32 	%r421, %r420, %r400;
	add.s32 	%r422, %r421, 768;
	mul.wide.u32 	%rd119, %r422, 8;
	add.s64 	%rd120, %rd2, %rd119;
	cvt.u64.u32 	%rd121, %r165;
	atom.global.add.u64 	%rd122, [%rd120+1024], %rd121;
$L__BB138_141:
	add.s32 	%r484, %r484, 4;
$L__BB138_142:
	setp.eq.s32 	%p84, %r5, 0;
	@%p84 bra 	$L__BB138_152;
	setp.eq.s32 	%p85, %r135, 0;
	@%p85 bra 	$L__BB138_149;
	shl.b32 	%r423, %r484, 10;
	add.s32 	%r168, %r6, %r423;
	ld.shared.u32 	%r169, [%r168+512];
	setp.eq.s32 	%p86, %r169, 0;
	@%p86 bra 	$L__BB138_146;
	shl.b32 	%r425, %r484, 8;
	add.s32 	%r426, %r425, %r400;
	mul.wide.u32 	%rd123, %r426, 8;
	add.s64 	%rd124, %rd2, %rd123;
	cvt.u64.u32 	%rd125, %r169;
	atom.global.add.u64 	%rd126, [%rd124+1024], %rd125;
$L__BB138_146:
	ld.shared.u32 	%r170, [%r168+1536];
	setp.eq.s32 	%p87, %r170, 0;
	@%p87 bra 	$L__BB138_148;
	shl.b32 	%r428, %r484, 8;
	add.s32 	%r429, %r428, %r400;
	add.s32 	%r430, %r429, 256;
	mul.wide.u32 	%rd127, %r430, 8;
	add.s64 	%rd128, %rd2, %rd127;
	cvt.u64.u32 	%rd129, %r170;
	atom.global.add.u64 	%rd130, [%rd128+1024], %rd129;
$L__BB138_148:
	add.s32 	%r484, %r484, 2;
$L__BB138_149:
	setp.eq.s32 	%p88, %r17, 0;
	@%p88 bra 	$L__BB138_152;
	shl.b32 	%r431, %r484, 10;
	add.s32 	%r432, %r6, %r431;
	ld.shared.u32 	%r173, [%r432+512];
	setp.eq.s32 	%p89, %r173, 0;
	@%p89 bra 	$L__BB138_152;
	shl.b32 	%r434, %r484, 8;
	add.s32 	%r435, %r434, %r400;
	mul.wide.u32 	%rd131, %r435, 8;
	add.s64 	%rd132, %rd2, %rd131;
	cvt.u64.u32 	%rd133, %r173;
	atom.global.add.u64 	%rd134, [%rd132+1024], %rd133;
$L__BB138_152:
	bar.sync 	0;
	add.s64 	%rd135, %rd135, 1;
	setp.ne.s64 	%p90, %rd135, %rd6;
	@%p90 bra 	$L__BB138_2;
$L__BB138_153:
	ret;

}
	// .globl	_ZN3cub18CUB_300001_SM_10006detail10radix_sort29DeviceRadixSortOnesweepKernelINS1_5radix10policy_hubIiNS0_8NullTypeEyE10Policy1000ELNS0_9SortOrderE1EiS6_yiiNS1_21identity_decomposer_tEEEvPT5_SC_PT3_PKSD_PT1_PKSH_PT2_PKSL_T4_iiT6_
.visible .entry _ZN3cub18CUB_300001_SM_10006detail10radix_sort29DeviceRadixSortOnesweepKernelINS1_5radix10policy_hubIiNS0_8NullTypeEyE10Policy1000ELNS0_9SortOrderE1EiS6_yiiNS1_21identity_decomposer_tEEEvPT5_SC_PT3_PKSD_PT1_PKSH_PT2_PKSL_T4_iiT6_(
	.param .u64 .ptr .align 1 _ZN3cub18CUB_300001_SM_10006detail10radix_sort29DeviceRadixSortOnesweepKernelINS1_5radix10policy_hubIiNS0_8NullTypeEyE10Policy1000ELNS0_9SortOrderE1EiS6_yiiNS1_21identity_decomposer_tEEEvPT5_SC_PT3_PKSD_PT1_PKSH_PT2_PKSL_T4_iiT6__param_0,
	.param .u64 .ptr .align 1 _ZN3cub18CUB_300001_SM_10006detail10radix_sort29DeviceRadixSortOnesweepKernelINS1_5radix10policy_hubIiNS0_8NullTypeEyE10Policy1000ELNS0_9SortOrderE1EiS6_yiiNS1_21identity_decomposer_tEEEvPT5_SC_PT3_PKSD_PT1_PKSH_PT2_PKSL_T4_iiT6__param_1,
	.param .u64 .ptr .align 1 _ZN3cub18CUB_300001_SM_10006detail10radix_sort29DeviceRadixSortOnesweepKernelINS1_5radix10policy_hubIiNS0_8NullTypeEyE10Policy1000ELNS0_9SortOrderE1EiS6_yiiNS1_21identity_decomposer_tEEEvPT5_SC_PT3_PKSD_PT1_PKSH_PT2_PKSL_T4_iiT6__param_2,
	.param .u64 .ptr .align 1 _ZN3cub18CUB_300001_SM_10006detail10radix_sort29DeviceRadixSortOnesweepKernelINS1_5radix10policy_hubIiNS0_8NullTypeEyE10Policy1000ELNS0_9SortOrderE1EiS6_yiiNS1_21identity_decomposer_tEEEvPT5_SC_PT3_PKSD_PT1_PKSH_PT2_PKSL_T4_iiT6__param_3,
	.param .u64 .ptr .align 1 _ZN3cub18CUB_300001_SM_10006detail10radix_sort29DeviceRadixSortOnesweepKernelINS1_5radix10policy_hubIiNS0_8NullTypeEyE10Policy1000ELNS0_9SortOrderE1EiS6_yiiNS1_21identity_decomposer_tEEEvPT5_SC_PT3_PKSD_PT1_PKSH_PT2_PKSL_T4_iiT6__param_4,
	.param .u64 .ptr .align 1 _ZN3cub18CUB_300001_SM_10006detail10radix_sort29DeviceRadixSortOnesweepKernelINS1_5radix10policy_hubIiNS0_8NullTypeEyE10Policy1000ELNS0_9SortOrderE1EiS6_yiiNS1_21identity_decomposer_tEEEvPT5_SC_PT3_PKSD_PT1_PKSH_PT2_PKSL_T4_iiT6__param_5,
	.param .u64 .ptr .align 1 _ZN3cub18CUB_300001_SM_10006detail10radix_sort29DeviceRadixSortOnesweepKernelINS1_5radix10policy_hubIiNS0_8NullTypeEyE10Policy1000ELNS0_9SortOrderE1EiS6_yiiNS1_21identity_decomposer_tEEEvPT5_SC_PT3_PKSD_PT1_PKSH_PT2_PKSL_T4_iiT6__param_6,
	.param .u64 .ptr .align 1 _ZN3cub18CUB_300001_SM_10006detail10radix_sort29DeviceRadixSortOnesweepKernelINS1_5radix10policy_hubIiNS0_8NullTypeEyE10Policy1000ELNS0_9SortOrderE1EiS6_yiiNS1_21identity_decomposer_tEEEvPT5_SC_PT3_PKSD_PT1_PKSH_PT2_PKSL_T4_iiT6__param_7,
	.param .u32 _ZN3cub18CUB_300001_SM_10006detail10radix_sort29DeviceRadixSortOnesweepKernelINS1_5radix10policy_hubIiNS0_8NullTypeEyE10Policy1000ELNS0_9SortOrderE1EiS6_yiiNS1_21identity_decomposer_tEEEvPT5_SC_PT3_PKSD_PT1_PKSH_PT2_PKSL_T4_iiT6__param_8,
	.param .u32 _ZN3cub18CUB_300001_SM_10006detail10radix_sort29DeviceRadixSortOnesweepKernelINS1_5radix10policy_hubIiNS0_8NullTypeEyE10Policy1000ELNS0_9SortOrderE1EiS6_yiiNS1_21identity_decomposer_tEEEvPT5_SC_PT3_PKSD_PT1_PKSH_PT2_PKSL_T4_iiT6__param_9,
	.param .u32 _ZN3cub18CUB_300001_SM_10006detail10radix_sort29DeviceRadixSortOnesweepKernelINS1_5radix10policy_hubIiNS0_8NullTypeEyE10Policy1000ELNS0_9SortOrderE1EiS6_yiiNS1_21identity_decomposer_tEEEvPT5_SC_PT3_PKSD_PT1_PKSH_PT2_PKSL_T4_iiT6__param_10,
	.param .align 1 .b8 _ZN3cub18CUB_300001_SM_10006detail10radix_sort29DeviceRadixSortOnesweepKernelINS1_5radix10policy_hubIiNS0_8NullTypeEyE10Policy1000ELNS0_9SortOrderE1EiS6_yiiNS1_21identity_decomposer_tEEEvPT5_SC_PT3_PKSD_PT1_PKSH_PT2_PKSL_T4_iiT6__param_11[1]
)
.maxntid 384
{
	.reg .pred 	%p<142>;
	.reg .b32 	%r<1806>;
	.reg .b64 	%rd<239>;
	// demoted variable
	.shared .align 16 .b8 _ZZN3cub18CUB_300001_SM_10006detail10radix_sort29DeviceRadixSortOnesweepKernelINS1_5radix10policy_hubIiNS0_8NullTypeEyE10Policy1000ELNS0_9SortOrderE1EiS6_yiiNS1_21identity_decomposer_tEEEvPT5_SC_PT3_PKSD_PT1_PKSH_PT2_PKSL_T4_iiT6_E1s[31232];
	ld.param.u64 	%rd21, [_ZN3cub18CUB_300001_SM_10006detail10radix_sort29DeviceRadixSortOnesweepKernelINS1_5radix10policy_hubIiNS0_8NullTypeEyE10Policy1000ELNS0_9SortOrderE1EiS6_yiiNS1_21identity_decomposer_tEEEvPT5_SC_PT3_PKSD_PT1_PKSH_PT2_PKSL_T4_iiT6__param_1];
	ld.param.u64 	%rd24, [_ZN3cub18CUB_300001_SM_10006detail10radix_sort29DeviceRadixSortOnesweepKernelINS1_5radix10policy_hubIiNS0_8NullTypeEyE10Policy1000ELNS0_9SortOrderE1EiS6_yiiNS1_21identity_decomposer_tEEEvPT5_SC_PT3_PKSD_PT1_PKSH_PT2_PKSL_T4_iiT6__param_4];
	ld.param.u64 	%rd25, [_ZN3cub18CUB_300001_SM_10006detail10radix_sort29DeviceRadixSortOnesweepKernelINS1_5radix10policy_hubIiNS0_8NullTypeEyE10Policy1000ELNS0_9SortOrderE1EiS6_yiiNS1_21identity_decomposer_tEEEvPT5_SC_PT3_PKSD_PT1_PKSH_PT2_PKSL_T4_iiT6__param_5];
	ld.param.u32 	%r293, [_ZN3cub18CUB_300001_SM_10006detail10radix_sort29DeviceRadixSortOnesweepKernelINS1_5radix10policy_hubIiNS0_8NullTypeEyE10Policy1000ELNS0_9SortOrderE1EiS6_yiiNS1_21identity_decomposer_tEEEvPT5_SC_PT3_PKSD_PT1_PKSH_PT2_PKSL_T4_iiT6__param_9];
	ld.param.u32 	%r294, [_ZN3cub18CUB_300001_SM_10006detail10radix_sort29DeviceRadixSortOnesweepKernelINS1_5radix10policy_hubIiNS0_8NullTypeEyE10Policy1000ELNS0_9SortOrderE1EiS6_yiiNS1_21identity_decomposer_tEEEvPT5_SC_PT3_PKSD_PT1_PKSH_PT2_PKSL_T4_iiT6__param_10];
	cvta.to.global.u64 	%rd1, %rd24;
	cvta.to.global.u64 	%rd2, %rd25;
	mov.u32 	%r1, %tid.x;
	// begin inline asm
	mov.u32 %r295, %laneid;
	// end inline asm
	setp.ne.s32 	%p1, %r1, 0;
	@%p1 bra 	$L__BB139_2;
	cvta.to.global.u64 	%rd26, %rd21;
	atom.global.add.u32 	%r296, [%rd26], 1;
	st.shared.u32 	[_ZZN3cub18CUB_300001_SM_10006detail10radix_sort29DeviceRadixSortOnesweepKernelINS1_5radix10policy_hubIiNS0_8NullTypeEyE10Policy1000ELNS0_9SortOrderE1EiS6_yiiNS1_21identity_decomposer_tEEEvPT5_SC_PT3_PKSD_PT1_PKSH_PT2_PKSL_T4_iiT6_E1s+29184], %r296;
$L__BB139_2:
	ld.param.u32 	%r1706, [_ZN3cub18CUB_300001_SM_10006detail10radix_sort29DeviceRadixSortOnesweepKernelINS1_5radix10policy_hubIiNS0_8NullTypeEyE10Policy1000ELNS0_9SortOrderE1EiS6_yiiNS1_21identity_decomposer_tEEEvPT5_SC_PT3_PKSD_PT1_PKSH_PT2_PKSL_T4_iiT6__param_8];
	bar.sync 	0;
	ld.shared.u32 	%r3, [_ZZN3cub18CUB_300001_SM_10006detail10radix_sort29DeviceRadixSortOnesweepKernelINS1_5radix10policy_hubIiNS0_8NullTypeEyE10Policy1000ELNS0_9SortOrderE1EiS6_yiiNS1_21identity_decomposer_tEEEvPT5_SC_PT3_PKSD_PT1_PKSH_PT2_PKSL_T4_iiT6_E1s+29184];
	mul.lo.s32 	%r297, %r3, 7296;
	add.s32 	%r4, %r297, 7296;
	setp.gt.s32 	%p2, %r4, %r1706;
	cvt.s64.s32 	%rd3, %r297;
	@%p2 bra 	$L__BB139_4;
	and.b32  	%r298, %r1, 31;
	and.b32  	%r299, %r1, 992;
	mul.lo.s32 	%r300, %r299, 19;
	or.b32  	%r301, %r300, %r298;
	cvt.u64.u32 	%rd27, %r301;
	add.s64 	%rd28, %rd27, %rd3;
	shl.b64 	%rd29, %rd28, 2;
	add.s64 	%rd30, %rd2, %rd29;
	ld.global.u32 	%r1732, [%rd30];
	ld.global.u32 	%r1733, [%rd30+128];
	ld.global.u32 	%r1734, [%rd30+256];
	ld.global.u32 	%r1735, [%rd30+384];
	ld.global.u32 	%r1736, [%rd30+512];
	ld.global.u32 	%r1737, [%rd30+640];
	ld.global.u32 	%r1738, [%rd30+768];
	ld.global.u32 	%r1739, [%rd30+896];
	ld.global.u32 	%r1740, [%rd30+1024];
	ld.global.u32 	%r1741, [%rd30+1152];
	ld.global.u32 	%r1742, [%rd30+1280];
	ld.global.u32 	%r1743, [%rd30+1408];
	ld.global.u32 	%r1744, [%rd30+1536];
	ld.global.u32 	%r1745, [%rd30+1664];
	ld.global.u32 	%r1746, [%rd30+1792];
	ld.global.u32 	%r1747, [%rd30+1920];
	ld.global.u32 	%r1748, [%rd30+2048];
	ld.global.u32 	%r1749, [%rd30+2176];
	ld.global.u32 	%r1750, [%rd30+2304];
	bra.uni 	$L__BB139_42;
$L__BB139_4:
	ld.param.u32 	%r1707, [_ZN3cub18CUB_300001_SM_10006detail10radix_sort29DeviceRadixSortOnesweepKernelINS1_5radix10policy_hubIiNS0_8NullTypeEyE10Policy1000ELNS0_9SortOrderE1EiS6_yiiNS1_21identity_decomposer_tEEEvPT5_SC_PT3_PKSD_PT1_PKSH_PT2_PKSL_T4_iiT6__param_8];
	cvt.u32.u64 	%r303, %rd3;
	sub.s32 	%r24, %r1707, %r303;
	and.b32  	%r304, %r1, 31;
	and.b32  	%r305, %r1, 992;
	mul.lo.s32 	%r306, %r305, 19;
	or.b32  	%r25, %r306, %r304;
	setp.ge.s32 	%p3, %r25, %r24;
	cvt.u64.u32 	%rd31, %r25;
	add.s64 	%rd32, %rd31, %rd3;
	shl.b64 	%rd33, %rd32, 2;
	add.s64 	%rd4, %rd2, %rd33;
	mov.b32 	%r1732, -2147483648;
	@%p3 bra 	$L__BB139_6;
	ld.global.u32 	%r1732, [%rd4];
$L__BB139_6:
	add.s32 	%r308, %r25, 32;
	setp.ge.s32 	%p4, %r308, %r24;
	mov.b32 	%r1733, -2147483648;
	@%p4 bra 	$L__BB139_8;
	ld.global.u32 	%r1733, [%rd4+128];
$L__BB139_8:
	add.s32 	%r310, %r25, 64;
	setp.ge.s32 	%p5, %r310, %r24;
	mov.b32 	%r1734, -2147483648;
	@%p5 bra 	$L__BB139_10;
	ld.global.u32 	%r1734, [%rd4+256];
$L__BB139_10:
	add.s32 	%r312, %r25, 96;
	setp.ge.s32 	%p6, %r312, %r24;
	mov.b32 	%r1735, -2147483648;
	@%p6 bra 	$L__BB139_12;
	ld.global.u32 	%r1735, [%rd4+384];
$L__BB139_12:
	add.s32 	%r314, %r25, 128;
	setp.ge.s32 	%p7, %r314, %r24;
	mov.b32 	%r1736, -2147483648;
	@%p7 bra 	$L__BB139_14;
	ld.global.u32 	%r1736, [%rd4+512];
$L__BB139_14:
	add.s32 	%r316, %r25, 160;
	setp.ge.s32 	%p8, %r316, %r24;
	mov.b32 	%r1737, -2147483648;
	@%p8 bra 	$L__BB139_16;
	ld.global.u32 	%r1737, [%rd4+640];
$L__BB139_16:
	add.s32 	%r318, %r25, 192;
	setp.ge.s32 	%p9, %r318, %r24;
	mov.b32 	%r1738, -2147483648;
	@%p9 bra 	$L__BB139_18;
	ld.global.u32 	%r1738, [%rd4+768];
$L__BB139_18:
	add.s32 	%r320, %r25, 224;
	setp.ge.s32 	%p10, %r320, %r24;
	mov.b32 	%r1739, -2147483648;
	@%p10 bra 	$L__BB139_20;
	ld.global.u32 	%r1739, [%rd4+896];
$L__BB139_20:
	add.s32 	%r322, %r25, 256;
	setp.ge.s32 	%p11, %r322, %r24;
	mov.b32 	%r1740, -2147483648;
	@%p11 bra 	$L__BB139_22;
	ld.global.u32 	%r1740, [%rd4+1024];
$L__BB139_22:
	add.s32 	%r324, %r25, 288;
	setp.ge.s32 	%p12, %r324, %r24;
	mov.b32 	%r1741, -2147483648;
	@%p12 bra 	$L__BB139_24;
	ld.global.u32 	%r1741, [%rd4+1152];
$L__BB139_24:
	add.s32 	%r326, %r25, 320;
	setp.ge.s32 	%p13, %r326, %r24;
	mov.b32 	%r1742, -2147483648;
	@%p13 bra 	$L__BB139_26;
	ld.global.u32 	%r1742, [%rd4+1280];
$L__BB139_26:
	add.s32 	%r328, %r25, 352;
	setp.ge.s32 	%p14, %r328, %r24;
	mov.b32 	%r1743, -2147483648;
	@%p14 bra 	$L__BB139_28;
	ld.global.u32 	%r1743, [%rd4+1408];
$L__BB139_28:
	add.s32 	%r330, %r25, 384;
	setp.ge.s32 	%p15, %r330, %r24;
	mov.b32 	%r1744, -2147483648;
	@%p15 bra 	$L__BB139_30;
	ld.global.u32 	%r1744, [%rd4+1536];
$L__BB139_30:
	add.s32 	%r332, %r25, 416;
	setp.ge.s32 	%p16, %r332, %r24;
	mov.b32 	%r1745, -2147483648;
	@%p16 bra 	$L__BB139_32;
	ld.global.u32 	%r1745, [%rd4+1664];
$L__BB139_32:
	add.s32 	%r334, %r25, 448;
	setp.ge.s32 	%p17, %r334, %r24;
	mov.b32 	%r1746, -2147483648;
	@%p17 bra 	$L__BB139_34;
	ld.global.u32 	%r1746, [%rd4+1792];
$L__BB139_34:
	add.s32 	%r336, %r25, 480;
	setp.ge.s32 	%p18, %r336, %r24;
	mov.b32 	%r1747, -2147483648;
	@%p18 bra 	$L__BB139_36;
	ld.global.u32 	%r1747, [%rd4+1920];
$L__BB139_36:
	add.s32 	%r338, %r25, 512;
	setp.ge.s32 	%p19, %r338, %r24;
	mov.b32 	%r1748, -2147483648;
	@%p19 bra 	$L__BB139_38;
	ld.global.u32 	%r1748, [%rd4+2048];
$L__BB139_38:
	add.s32 	%r340, %r25, 544;
	setp.ge.s32 	%p20, %r340, %r24;
	mov.b32 	%r1749, -2147483648;
	@%p20 bra 	$L__BB139_40;
	ld.global.u32 	%r1749, [%rd4+2176];
$L__BB139_40:
	add.s32 	%r342, %r25, 576;
	setp.ge.s32 	%p21, %r342, %r24;
	mov.b32 	%r1750, -2147483648;
	@%p21 bra 	$L__BB139_42;
	ld.global.u32 	%r1750, [%rd4+2304];
$L__BB139_42:
	mov.b32 	%r343, -1;
	shl.b32 	%r344, %r343, %r294;
	not.b32 	%r82, %r344;
	shr.u32 	%r83, %r1, 5;
	shl.b32 	%r345, %r83, 10;
	mov.u32 	%r346, _ZZN3cub18CUB_300001_SM_10006detail10radix_sort29DeviceRadixSortOnesweepKernelINS1_5radix10policy_hubIiNS0_8NullTypeEyE10Policy1000ELNS0_9SortOrderE1EiS6_yiiNS1_21identity_decomposer_tEEEvPT5_SC_PT3_PKSD_PT1_PKSH_PT2_PKSL_T4_iiT6_E1s;
	add.s32 	%r84, %r346, %r345;
	setp.gt.s32 	%p22, %r295, 255;
	@%p22 bra 	$L__BB139_55;
	max.s32 	%r347, %r295, 224;
	sub.s32 	%r348, %r347, %r295;
	add.s32 	%r349, %r348, 31;
	shr.u32 	%r350, %r349, 5;
	add.s32 	%r85, %r350, 1;
	and.b32  	%r86, %r85, 15;
	setp.lt.u32 	%p23, %r349, 480;
	mov.u32 	%r1754, %r295;
	@%p23 bra 	$L__BB139_46;
	and.b32  	%r351, %r85, 268435440;
	neg.s32 	%r1752, %r351;
	shl.b32 	%r353, %r295, 2;
	add.s32 	%r354, %r345, %r353;
	add.s32 	%r356, %r354, %r346;
	add.s32 	%r1751, %r356, 1024;
	mov.u32 	%r1754, %r295;
$L__BB139_45:
	.pragma "nounroll";
	mov.b32 	%r357, 0;
	st.shared.u32 	[%r1751+-1024], %r357;
	st.shared.u32 	[%r1751+-896], %r357;
	st.shared.u32 	[%r1751+-768], %r357;
	st.shared.u32 	[%r1751+-640], %r357;
	st.shared.u32 	[%r1751+-512], %r357;
	st.shared.u32 	[%r1751+-384], %r357;
	st.shared.u32 	[%r1751+-256], %r357;
	st.shared.u32 	[%r1751+-128], %r357;
	st.shared.u32 	[%r1751], %r357;
	st.shared.u32 	[%r1751+128], %r357;
	st.shared.u32 	[%r1751+256], %r357;
	st.shared.u32 	[%r1751+384], %r357;
	st.shared.u32 	[%r1751+512], %r357;
	st.shared.u32 	[%r1751+640], %r357;
	st.shared.u32 	[%r1751+768], %r357;
	st.shared.u32 	[%r1751+896], %r357;
	add.s32 	%r1754, %r1754, 512;
	add.s32 	%r1752, %r1752, 16;
	add.s32 	%r1751, %r1751, 2048;
	setp.ne.s32 	%p24, %r1752, 0;
	@%p24 bra 	$L__BB139_45;
$L__BB139_46:
	setp.eq.s32 	%p25, %r86, 0;
	@%p25 bra 	$L__BB139_55;
	and.b32  	%r96, %r85, 7;
	setp.lt.u32 	%p26, %r86, 8;
	@%p26 bra 	$L__BB139_49;
	shl.b32 	%r358, %r1754, 2;
	add.s32 	%r359, %r84, %r358;
	mov.b32 	%r360, 0;
	st.shared.u32 	[%r359], %r360;
	st.shared.u32 	[%r359+128], %r360;
	st.shared.u32 	[%r359+256], %r360;
	st.shared.u32 	[%r359+384], %r360;
	st.shared.u32 	[%r359+512], %r360;
	st.shared.u32 	[%r359+640], %r360;
	st.shared.u32 	[%r359+768], %r360;
	st.shared.u32 	[%r359+896], %r360;
	add.s32 	%r1754, %r1754, 256;
$L__BB139_49:
	setp.eq.s32 	%p27, %r96, 0;
	@%p27 bra 	$L__BB139_55;
	and.b32  	%r99, %r85, 3;
	setp.lt.u32 	%p28, %r96, 4;
	@%p28 bra 	$L__BB139_52;
	shl.b32 	%r361, %r1754, 2;
	add.s32 	%r362, %r84, %r361;
	mov.b32 	%r363, 0;
	st.shared.u32 	[%r362], %r363;
	st.shared.u32 	[%r362+128], %r363;
	st.shared.u32 	[%r362+256], %r363;
	st.shared.u32 	[%r362+384], %r363;
	add.s32 	%r1754, %r1754, 128;
$L__BB139_52:
	setp.eq.s32 	%p29, %r99, 0;
	@%p29 bra 	$L__BB139_55;
	shl.b32 	%r365, %r1754, 2;
	add.s32 	%r366, %r345, %r365;
	add.s32 	%r1758, %r346, %r366;
	neg.s32 	%r1757, %r99;
$L__BB139_54:
	.pragma "nounroll";
	mov.b32 	%r368, 0;
	st.shared.u32 	[%r1758], %r368;
	add.s32 	%r1758, %r1758, 128;
	add.s32 	%r1757, %r1757, 1;
	setp.ne.s32 	%p30, %r1757, 0;
	@%p30 bra 	$L__BB139_54;
$L__BB139_55:
	bar.warp.sync 	-1;
	xor.b32  	%r370, %r1732, 2147483647;
	shr.u32 	%r371, %r370, %r293;
	and.b32  	%r108, %r371, %r82;
	shl.b32 	%r372, %r108, 2;
	add.s32 	%r373, %r84, %r372;
	atom.shared.add.u32 	%r374, [%r373], 1;
	xor.b32  	%r375, %r1733, 2147483647;
	shr.u32 	%r376, %r375, %r293;
	and.b32  	%r377, %r376, %r82;
	shl.b32 	%r378, %r377, 2;
	add.s32 	%r379, %r84, %r378;
	atom.shared.add.u32 	%r380, [%r379], 1;
	xor.b32  	%r381, %r1734, 2147483647;
	shr.u32 	%r382, %r381, %r293;
	and.b32  	%r383, %r382, %r82;
	shl.b32 	%r384, %r383, 2;
	add.s32 	%r385, %r84, %r384;
	atom.shared.add.u32 	%r386, [%r385], 1;
	xor.b32  	%r387, %r1735, 2147483647;
	shr.u32 	%r388, %r387, %r293;
	and.b32  	%r389, %r388, %r82;
	shl.b32 	%r390, %r389, 2;
	add.s32 	%r391, %r84, %r390;
	atom.shared.add.u32 	%r392, [%r391], 1;
	xor.b32  	%r393, %r1736, 2147483647;
	shr.u32 	%r394, %r393, %r293;
	and.b32  	%r395, %r394, %r82;
	shl.b32 	%r396, %r395, 2;
	add.s32 	%r397, %r84, %r396;
	atom.shared.add.u32 	%r398, [%r397], 1;
	xor.b32  	%r399, %r1737, 2147483647;
	shr.u32 	%r400, %r399, %r293;
	and.b32  	%r401, %r400, %r82;
	shl.b32 	%r402, %r401, 2;
	add.s32 	%r403, %r84, %r402;
	atom.shared.add.u32 	%r404, [%r403], 1;
	xor.b32  	%r405, %r1738, 2147483647;
	shr.u32 	%r406, %r405, %r293;
	and.b32  	%r407, %r406, %r82;
	shl.b32 	%r408, %r407, 2;
	add.s32 	%r409, %r84, %r408;
	atom.shared.add.u32 	%r410, [%r409], 1;
	xor.b32  	%r1771, %r1739, 2147483647;
	shr.u32 	%r411, %r1771, %r293;
	and.b32  	%r412, %r411, %r82;
	shl.b32 	%r413, %r412, 2;
	add.s32 	%r414, %r84, %r413;
	atom.shared.add.u32 	%r415, [%r414], 1;
	xor.b32  	%r1772, %r1740, 2147483647;
	shr.u32 	%r416, %r1772, %r293;
	and.b32  	%r417, %r416, %r82;
	shl.b32 	%r418, %r417, 2;
	add.s32 	%r419, %r84, %r418;
	atom.shared.add.u32 	%r420, [%r419], 1;
	xor.b32  	%r421, %r1741, 2147483647;
	shr.u32 	%r422, %r421, %r293;
	and.b32  	%r423, %r422, %r82;
	shl.b32 	%r424, %r423, 2;
	add.s32 	%r425, %r84, %r424;
	atom.shared.add.u32 	%r426, [%r425], 1;
	xor.b32  	%r427, %r1742, 2147483647;
	shr.u32 	%r428, %r427, %r293;
	and.b32  	%r429, %r428, %r82;
	shl.b32 	%r430, %r429, 2;
	add.s32 	%r431, %r84, %r430;
	atom.shared.add.u32 	%r432, [%r431], 1;
	xor.b32  	%r433, %r1743, 2147483647;
	shr.u32 	%r434, %r433, %r293;
	and.b32  	%r435, %r434, %r82;
	shl.b32 	%r436, %r435, 2;
	add.s32 	%r437, %r84, %r436;
	atom.shared.add.u32 	%r438, [%r437], 1;
	xor.b32  	%r439, %r1744, 2147483647;
	shr.u32 	%r440, %r439, %r293;
	and.b32  	%r441, %r440, %r82;
	shl.b32 	%r442, %r441, 2;
	add.s32 	%r443, %r84, %r442;
	atom.shared.add.u32 	%r444, [%r443], 1;
	xor.b32  	%r445, %r1745, 2147483647;
	shr.u32 	%r446, %r445, %r293;
	and.b32  	%r447, %r446, %r82;
	shl.b32 	%r448, %r447, 2;
	add.s32 	%r449, %r84, %r448;
	atom.shared.add.u32 	%r450, [%r449], 1;
	xor.b32  	%r451, %r1746, 2147483647;
	shr.u32 	%r452, %r451, %r293;
	and.b32  	%r453, %r452, %r82;
	shl.b32 	%r454, %r453, 2;
	add.s32 	%r455, %r84, %r454;
	atom.shared.add.u32 	%r456, [%r455], 1;
	xor.b32  	%r457, %r1747, 2147483647;
	shr.u32 	%r458, %r457, %r293;
	and.b32  	%r459, %r458, %r82;
	shl.b32 	%r460, %r459, 2;
	add.s32 	%r461, %r84, %r460;
	atom.shared.add.u32 	%r462, [%r461], 1;
	xor.b32  	%r463, %r1748, 2147483647;
	shr.u32 	%r464, %r463, %r293;
	and.b32  	%r465, %r464, %r82;
	shl.b32 	%r466, %r465, 2;
	add.s32 	%r467, %r84, %r466;
	atom.shared.add.u32 	%r468, [%r467], 1;
	xor.b32  	%r469, %r1749, 2147483647;
	shr.u32 	%r470, %r469, %r293;
	and.b32  	%r471, %r470, %r82;
	shl.b32 	%r472, %r471, 2;
	add.s32 	%r473, %r84, %r472;
	atom.shared.add.u32 	%r474, [%r473], 1;
	xor.b32  	%r475, %r1750, 2147483647;
	shr.u32 	%r476, %r475, %r293;
	and.b32  	%r477, %r476, %r82;
	shl.b32 	%r478, %r477, 2;
	add.s32 	%r479, %r84, %r478;
	atom.shared.add.u32 	%r480, [%r479], 1;
	bar.sync 	0;
	setp.gt.u32 	%p31, %r1, 255;
	shl.b32 	%r481, %r1, 2;
	add.s32 	%r111, %r346, %r481;
	mov.b32 	%r1759, 0;
	@%p31 bra 	$L__BB139_57;
	ld.shared.u32 	%r483, [%r111];
	mov.b32 	%r484, 0;
	st.shared.u32 	[%r111], %r484;
	ld.shared.u32 	%r485, [%r111+1024];
	st.shared.u32 	[%r111+1024], %r483;
	add.s32 	%r486, %r485, %r483;
	ld.shared.u32 	%r487, [%r111+2048];
	st.shared.u32 	[%r111+2048], %r486;
	add.s32 	%r488, %r487, %r486;
	ld.shared.u32 	%r489, [%r111+3072];
	st.shared.u32 	[%r111+3072], %r488;
	add.s32 	%r490, %r489, %r488;
	ld.shared.u32 	%r491, [%r111+4096];
	st.shared.u32 	[%r111+4096], %r490;
	add.s32 	%r492, %r491, %r490;
	ld.shared.u32 	%r493, [%r111+5120];
	st.shared.u32 	[%r111+5120], %r492;
	add.s32 	%r494, %r493, %r492;
	ld.shared.u32 	%r495, [%r111+6144];
	st.shared.u32 	[%r111+6144], %r494;
	add.s32 	%r496, %r495, %r494;
	ld.shared.u32 	%r497, [%r111+7168];
	st.shared.u32 	[%r111+7168], %r496;
	add.s32 	%r498, %r497, %r496;
	ld.shared.u32 	%r499, [%r111+8192];
	st.shared.u32 	[%r111+8192], %r498;
	add.s32 	%r500, %r499, %r498;
	ld.shared.u32 	%r501, [%r111+9216];
	st.shared.u32 	[%r111+9216], %r500;
	add.s32 	%r502, %r501, %r500;
	ld.shared.u32 	%r503, [%r111+10240];
	st.shared.u32 	[%r111+10240], %r502;
	add.s32 	%r504, %r503, %r502;
	ld.shared.u32 	%r505, [%r111+11264];
	st.shared.u32 	[%r111+11264], %r504;
	add.s32 	%r1759, %r505, %r504;
$L__BB139_57:
	ld.param.u64 	%rd228, [_ZN3cub18CUB_300001_SM_10006detail10radix_sort29DeviceRadixSortOnesweepKernelINS1_5radix10policy_hubIiNS0_8NullTypeEyE10Policy1000ELNS0_9SortOrderE1EiS6_yiiNS1_21identity_decomposer_tEEEvPT5_SC_PT3_PKSD_PT1_PKSH_PT2_PKSL_T4_iiT6__param_0];
	setp.gt.u32 	%p32, %r1, 255;
	shl.b32 	%r506, %r3, 8;
	add.s32 	%r507, %r506, %r1;
	cvta.to.global.u64 	%rd5, %rd228;
	mul.wide.s32 	%rd34, %r507, 4;
	add.s64 	%rd6, %rd5, %rd34;
	@%p32 bra 	$L__BB139_59;
	or.b32  	%r508, %r1759, 1073741824;
	st.volatile.global.u32 	[%rd6], %r508;
$L__BB139_59:
	ld.param.u64 	%rd235, [_ZN3cub18CUB_300001_SM_10006detail10radix_sort29DeviceRadixSortOnesweepKernelINS1_5radix10policy_hubIiNS0_8NullTypeEyE10Policy1000ELNS0_9SortOrderE1EiS6_yiiNS1_21identity_decomposer_tEEEvPT5_SC_PT3_PKSD_PT1_PKSH_PT2_PKSL_T4_iiT6__param_3];
	xor.b32  	%r1773, %r1741, 2147483647;
	xor.b32  	%r1774, %r1742, 2147483647;
	xor.b32  	%r1765, %r1733, 2147483647;
	xor.b32  	%r1766, %r1734, 2147483647;
	xor.b32  	%r1777, %r1745, 2147483647;
	xor.b32  	%r1778, %r1746, 2147483647;
	xor.b32  	%r1764, %r1732, 2147483647;
	xor.b32  	%r1779, %r1747, 2147483647;
	xor.b32  	%r1780, %r1748, 2147483647;
	xor.b32  	%r1768, %r1736, 2147483647;
	xor.b32  	%r1767, %r1735, 2147483647;
	xor.b32  	%r1775, %r1743, 2147483647;
	xor.b32  	%r1782, %r1750, 2147483647;
	xor.b32  	%r1781, %r1749, 2147483647;
	xor.b32  	%r1769, %r1737, 2147483647;
	xor.b32  	%r1776, %r1744, 2147483647;
	xor.b32  	%r1770, %r1738, 2147483647;
	setp.lt.u32 	%p33, %r1, 256;
	setp.eq.s32 	%p34, %r1759, 7296;
	and.pred  	%p35, %p33, %p34;
	selp.u32 	%r509, 1, 0, %p35;
	{ 
	.reg .pred 	%p1; 
	.reg .pred 	%p2; 
	setp.ne.u32 	%p1, %r509, 0; 
	bar.red.or.pred 	%p2, 0, %p1; 
	selp.u32 	%r510, 1, 0, %p2; 
	}
	setp.eq.s32 	%p36, %r510, 0;
	cvt.u64.u32 	%rd7, %r1;
	cvta.to.global.u64 	%rd35, %rd235;
	mul.wide.u32 	%rd36, %r1, 8;
	add.s64 	%rd8, %rd35, %rd36;
	@%p36 bra 	$L__BB139_111;
	setp.gt.u32 	%p37, %r1, 255;
	setp.gt.u32 	%p38, %r1, %r108;
	selp.b32 	%r131, 7296, 0, %p38;
	shl.b32 	%r511, %r1, 3;
	mov.u32 	%r512, _ZZN3cub18CUB_300001_SM_10006detail10radix_sort29DeviceRadixSortOnesweepKernelINS1_5radix10policy_hubIiNS0_8NullTypeEyE10Policy1000ELNS0_9SortOrderE1EiS6_yiiNS1_21identity_decomposer_tEEEvPT5_SC_PT3_PKSD_PT1_PKSH_PT2_PKSL_T4_iiT6_E1s;
	add.s32 	%r513, %r512, %r511;
	add.s32 	%r132, %r513, 29184;
	@%p37 bra 	$L__BB139_68;
	ld.global.u64 	%rd37, [%rd8];
	cvt.u64.u32 	%rd38, %r131;
	sub.s64 	%rd237, %rd37, %rd38;
	st.shared.u64 	[%r132], %rd237;
	setp.lt.s32 	%p39, %r3, 1;
	mov.u32 	%r1763, %r1759;
	@%p39 bra 	$L__BB139_67;
	mov.b32 	%r1761, -1;
	mov.u32 	%r1760, %r3;
	mov.u32 	%r1763, %r1759;
$L__BB139_63:
	add.s32 	%r136, %r1760, -1;
	shl.b32 	%r515, %r136, 8;
	add.s32 	%r516, %r515, %r1;
	mul.wide.s32 	%rd39, %r516, 4;
	add.s64 	%rd10, %rd5, %rd39;
$L__BB139_64:
	membar.cta;
	ld.volatile.global.u32 	%r137, [%rd10];
	setp.eq.s32 	%p40, %r137, 0;
	@%p40 bra 	$L__BB139_64;
	and.b32  	%r517, %r137, 1073741823;
	add.s32 	%r1763, %r517, %r1763;
	setp.gt.s32 	%p41, %r137, -1;
	vote.sync.ballot.b32 	%r1761, %p41, %r1761;
	setp.gt.u32 	%p43, %r1760, 1;
	and.pred  	%p44, %p41, %p43;
	mov.u32 	%r1760, %r136;
	@%p44 bra 	$L__BB139_63;
	ld.shared.u64 	%rd237, [%r132];
$L__BB139_67:
	or.b32  	%r518, %r1763, -2147483648;
	st.volatile.global.u32 	[%rd6], %r518;
	sub.s32 	%r519, %r1763, %r1759;
	cvt.s64.s32 	%rd40, %r519;
	add.s64 	%rd41, %rd237, %rd40;
	st.shared.u64 	[%r132], %rd41;
$L__BB139_68:
	ld.param.u32 	%r1708, [_ZN3cub18CUB_300001_SM_10006detail10radix_sort29DeviceRadixSortOnesweepKernelINS1_5radix10policy_hubIiNS0_8NullTypeEyE10Policy1000ELNS0_9SortOrderE1EiS6_yiiNS1_21identity_decomposer_tEEEvPT5_SC_PT3_PKSD_PT1_PKSH_PT2_PKSL_T4_iiT6__param_8];
	ld.param.u64 	%rd231, [_ZN3cub18CUB_300001_SM_10006detail10radix_sort29DeviceRadixSortOnesweepKernelINS1_5radix10policy_hubIiNS0_8NullTypeEyE10Policy1000ELNS0_9SortOrderE1EiS6_yiiNS1_21identity_decomposer_tEEEvPT5_SC_PT3_PKSD_PT1_PKSH_PT2_PKSL_T4_iiT6__param_2];
	setp.gt.u32 	%p45, %r1, 255;
	setp.lt.s32 	%p46, %r4, %r1708;
	setp.eq.s64 	%p47, %rd231, 0;
	or.pred  	%p48, %p47, %p46;
	or.pred  	%p49, %p45, %p48;
	@%p49 bra 	$L__BB139_70;
	ld.param.u64 	%rd232, [_ZN3cub18CUB_300001_SM_10006detail10radix_sort29DeviceRadixSortOnesweepKernelINS1_5radix10policy_hubIiNS0_8NullTypeEyE10Policy1000ELNS0_9SortOrderE1EiS6_yiiNS1_21identity_decomposer_tEEEvPT5_SC_PT3_PKSD_PT1_PKSH_PT2_PKSL_T4_iiT6__param_2];
	ld.shared.u64 	%rd42, [%r132];
	cvt.u64.u32 	%rd43, %r131;
	cvt.s64.s32 	%rd44, %r1759;
	add.s64 	%rd45, %rd43, %rd44;
	add.s64 	%rd46, %rd45, %rd42;
	cvta.to.global.u64 	%rd47, %rd232;
	shl.b64 	%rd48, %rd7, 3;
	add.s64 	%rd49, %rd47, %rd48;
	st.global.u64 	[%rd49], %rd46;
$L__BB139_70:
	ld.param.u32 	%r1709, [_ZN3cub18CUB_300001_SM_10006detail10radix_sort29DeviceRadixSortOnesweepKernelINS1_5radix10policy_hubIiNS0_8NullTypeEyE10Policy1000ELNS0_9SortOrderE1EiS6_yiiNS1_21identity_decomposer_tEEEvPT5_SC_PT3_PKSD_PT1_PKSH_PT2_PKSL_T4_iiT6__param_8];
	setp.gt.s32 	%p50, %r4, %r1709;
	bar.sync 	0;
	shl.b32 	%r520, %r108, 3;
	add.s32 	%r522, %r512, %r520;
	ld.shared.u64 	%rd13, [%r522+29184];
	@%p50 bra 	$L__BB139_72;
	and.b32  	%r523, %r1, 31;
	and.b32  	%r524, %r1, 992;
	mul.lo.s32 	%r525, %r524, 19;
	or.b32  	%r526, %r525, %r523;
	cvt.u64.u32 	%rd50, %r526;
	add.s64 	%rd51, %rd13, %rd50;
	shl.b64 	%rd52, %rd51, 2;
	add.s64 	%rd53, %rd1, %rd52;
	st.global.u32 	[%rd53], %r1732;
	st.global.u32 	[%rd53+128], %r1733;
	st.global.u32 	[%rd53+256], %r1734;
	st.global.u32 	[%rd53+384], %r1735;
	st.global.u32 	[%rd53+512], %r1736;
	st.global.u32 	[%rd53+640], %r1737;
	st.global.u32 	[%rd53+768], %r1738;
	st.global.u32 	[%rd53+896], %r1739;
	st.global.u32 	[%rd53+1024], %r1740;
	st.global.u32 	[%rd53+1152], %r1741;
	st.global.u32 	[%rd53+1280], %r1742;
	st.global.u32 	[%rd53+1408], %r1743;
	st.global.u32 	[%rd53+1536], %r1744;
	st.global.u32 	[%rd53+1664], %r1745;
	st.global.u32 	[%rd53+1792], %r1746;
	st.global.u32 	[%rd53+1920], %r1747;
	st.global.u32 	[%rd53+2048], %r1748;
	st.global.u32 	[%rd53+2176], %r1749;
	st.global.u32 	[%rd53+2304], %r1750;
	bra.uni 	$L__BB139_110;
$L__BB139_72:
	ld.param.u32 	%r1710, [_ZN3cub18CUB_300001_SM_10006detail10radix_sort29DeviceRadixSortOnesweepKernelINS1_5radix10policy_hubIiNS0_8NullTypeEyE10Policy1000ELNS0_9SortOrderE1EiS6_yiiNS1_21identity_decomposer_tEEEvPT5_SC_PT3_PKSD_PT1_PKSH_PT2_PKSL_T4_iiT6__param_8];
	mad.lo.s32 	%r141, %r3, -7296, %r1710;
	and.b32  	%r527, %r1, 31;
	and.b32  	%r528, %r1, 992;
	mul.lo.s32 	%r529, %r528, 19;
	or.b32  	%r142, %r529, %r527;
	setp.ge.s32 	%p51, %r142, %r141;
	cvt.u64.u32 	%rd54, %r142;
	add.s64 	%rd55, %rd13, %rd54;
	shl.b64 	%rd56, %rd55, 2;
	add.s64 	%rd14, %rd1, %rd56;
	@%p51 bra 	$L__BB139_74;
	st.global.u32 	[%rd14], %r1732;
$L__BB139_74:
	add.s32 	%r530, %r142, 32;
	setp.ge.s32 	%p52, %r530, %r141;
	@%p52 bra 	$L__BB139_76;
	st.global.u32 	[%rd14+128], %r1733;
$L__BB139_76:
	add.s32 	%r531, %r142, 64;
	setp.ge.s32 	%p53, %r531, %r141;
	@%p53 bra 	$L__BB139_78;
	st.global.u32 	[%rd14+256], %r1734;
$L__BB139_78:
	add.s32 	%r532, %r142, 96;
	setp.ge.s32 	%p54, %r532, %r141;
	@%p54 bra 	$L__BB139_80;
	st.global.u32 	[%rd14+384], %r1735;
$L__BB139_80:
	add.s32 	%r533, %r142, 128;
	setp.ge.s32 	%p55, %r533, %r141;
	@%p55 bra 	$L__BB139_82;
	st.global.u32 	[%rd14+512], %r1736;
$L__BB139_82:
	add.s32 	%r534, %r142, 160;
	setp.ge.s32 	%p56, %r534, %r141;
	@%p56 bra 	$L__BB139_84;
	st.global.u32 	[%rd14+640], %r1737;
$L__BB139_84:
	add.s32 	%r535, %r142, 192;
	setp.ge.s32 	%p57, %r535, %r141;
	@%p57 bra 	$L__BB139_86;
	st.global.u32 	[%rd14+768], %r1738;
$L__BB139_86:
	add.s32 	%r536, %r142, 224;
	setp.ge.s32 	%p58, %r536, %r141;
	@%p58 bra 	$L__BB139_88;
	st.global.u32 	[%rd14+896], %r1739;
$L__BB139_88:
	add.s32 	%r537, %r142, 256;
	setp.ge.s32 	%p59, %r537, %r141;
	@%p59 bra 	$L__BB139_90;
	st.global.u32 	[%rd14+1024], %r1740;
$L__BB139_90:
	add.s32 	%r538, %r142, 288;
	setp.ge.s32 	%p60, %r538, %r141;
	@%p60 bra 	$L__BB139_92;
	st.global.u32 	[%rd14+1152], %r1741;
$L__BB139_92:
	add.s32 	%r539, %r142, 320;
	setp.ge.s32 	%p61, %r539, %r141;
	@%p61 bra 	$L__BB139_94;
	st.global.u32 	[%rd14+1280], %r1742;
$L__BB139_94:
	add.s32 	%r540, %r142, 352;
	setp.ge.s32 	%p62, %r540, %r141;
	@%p62 bra 	$L__BB139_96;
	st.global.u32 	[%rd14+1408], %r1743;
$L__BB139_96:
	add.s32 	%r541, %r142, 384;
	setp.ge.s32 	%p63, %r541, %r141;
	@%p63 bra 	$L__BB139_98;
	st.global.u32 	[%rd14+1536], %r1744;
$L__BB139_98:
	add.s32 	%r542, %r142, 416;
	setp.ge.s32 	%p64, %r542, %r141;
	@%p64 bra 	$L__BB139_100;
	st.global.u32 	[%rd14+1664], %r1745;
$L__BB139_100:
	add.s32 	%r543, %r142, 448;
	setp.ge.s32 	%p65, %r543, %r141;
	@%p65 bra 	$L__BB139_102;
	st.global.u32 	[%rd14+1792], %r1746;
$L__BB139_102:
	add.s32 	%r544, %r142, 480;
	setp.ge.s32 	%p66, %r544, %r141;
	@%p66 bra 	$L__BB139_104;
	st.global.u32 	[%rd14+1920], %r1747;
$L__BB139_104:
	add.s32 	%r545, %r142, 512;
	setp.ge.s32 	%p67, %r545, %r141;
	@%p67 bra 	$L__BB139_106;
	st.global.u32 	[%rd14+2048], %r1748;
$L__BB139_106:
	add.s32 	%r546, %r142, 544;
	setp.ge.s32 	%p68, %r546, %r141;
	@%p68 bra 	$L__BB139_108;
	st.global.u32 	[%rd14+2176], %r1749;
$L__BB139_108:
	add.s32 	%r547, %r142, 576;
	setp.ge.s32 	%p69, %r547, %r141;
	@%p69 bra 	$L__BB139_110;
	st.global.u32 	[%rd14+2304], %r1750;
$L__BB139_110:
	// begin inline asm
	exit;
	// end inline asm
	mov.u32 	%r1764, %r1732;
	mov.u32 	%r1765, %r1733;
	mov.u32 	%r1766, %r1734;
	mov.u32 	%r1767, %r1735;
	mov.u32 	%r1768, %r1736;
	mov.u32 	%r1769, %r1737;
	mov.u32 	%r1770, %r1738;
	mov.u32 	%r1771, %r1739;
	mov.u32 	%r1772, %r1740;
	mov.u32 	%r1773, %r1741;
	mov.u32 	%r1774, %r1742;
	mov.u32 	%r1775, %r1743;
	mov.u32 	%r1776, %r1744;
	mov.u32 	%r1777, %r1745;
	mov.u32 	%r1778, %r1746;
	mov.u32 	%r1779, %r1747;
	mov.u32 	%r1780, %r1748;
	mov.u32 	%r1781, %r1749;
	mov.u32 	%r1782, %r1750;
$L__BB139_111:
	mul.hi.u32 	%r548, %r1, 357913942;
	add.s32 	%r549, %r548, %r1;
	shl.b32 	%r550, %r549, 2;
	mov.u32 	%r551, _ZZN3cub18CUB_300001_SM_10006detail10radix_sort29DeviceRadixSortOnesweepKernelINS1_5radix10policy_hubIiNS0_8NullTypeEyE10Policy1000ELNS0_9SortOrderE1EiS6_yiiNS1_21identity_decomposer_tEEEvPT5_SC_PT3_PKSD_PT1_PKSH_PT2_PKSL_T4_iiT6_E1s;
	add.s32 	%r552, %r551, %r550;
	add.s32 	%r162, %r552, 13328;
	st.shared.u32 	[%r552+13328], %r1759;
	bar.sync 	0;
	setp.gt.u32 	%p70, %r1, 31;
	@%p70 bra 	$L__BB139_113;
	mad.lo.s32 	%r584, %r1, 52, %r551;
	ld.shared.u32 	%r585, [%r584+13328];
	ld.shared.u32 	%r586, [%r584+13332];
	ld.shared.u32 	%r587, [%r584+13336];
	ld.shared.u32 	%r588, [%r584+13340];
	ld.shared.u32 	%r589, [%r584+13344];
	ld.shared.u32 	%r590, [%r584+13348];
	ld.shared.u32 	%r591, [%r584+13352];
	ld.shared.u32 	%r592, [%r584+13356];
	ld.shared.u32 	%r593, [%r584+13360];
	ld.shared.u32 	%r594, [%r584+13364];
	ld.shared.u32 	%r595, [%r584+13368];
	ld.shared.u32 	%r596, [%r584+13372];
	add.s32 	%r597, %r586, %r585;
	add.s32 	%r598, %r597, %r587;
	add.s32 	%r599, %r598, %r588;
	add.s32 	%r600, %r599, %r589;
	add.s32 	%r601, %r600, %r590;
	add.s32 	%r602, %r601, %r591;
	add.s32 	%r603, %r602, %r592;
	add.s32 	%r604, %r603, %r593;
	add.s32 	%r605, %r604, %r594;
	add.s32 	%r606, %r605, %r595;
	add.s32 	%r557, %r606, %r596;
	mov.b32 	%r555, 1;
	mov.b32 	%r580, 0;
	mov.b32 	%r582, -1;
	// begin inline asm
	{  .reg .s32 r0;  .reg .pred p;  shfl.sync.up.b32 r0|p, %r557, %r555, %r580, %r582;  @p add.s32 r0, r0, %r557;  mov.s32 %r553, r0;}
	// end inline asm
	mov.b32 	%r561, 2;
	// begin inline asm
	{  .reg .s32 r0;  .reg .pred p;  shfl.sync.up.b32 r0|p, %r553, %r561, %r580, %r582;  @p add.s32 r0, r0, %r553;  mov.s32 %r559, r0;}
	// end inline asm
	mov.b32 	%r567, 4;
	// begin inline asm
	{  .reg .s32 r0;  .reg .pred p;  shfl.sync.up.b32 r0|p, %r559, %r567, %r580, %r582;  @p add.s32 r0, r0, %r559;  mov.s32 %r565, r0;}
	// end inline asm
	mov.b32 	%r573, 8;
	// begin inline asm
	{  .reg .s32 r0;  .reg .pred p;  shfl.sync.up.b32 r0|p, %r565, %r573, %r580, %r582;  @p add.s32 r0, r0, %r565;  mov.s32 %r571, r0;}
	// end inline asm
	mov.b32 	%r579, 16;
	// begin inline asm
	{  .reg .s32 r0;  .reg .pred p;  shfl.sync.up.b32 r0|p, %r571, %r579, %r580, %r582;  @p add.s32 r0, r0, %r571;  mov.s32 %r577, r0;}
	// end inline asm
	sub.s32 	%r607, %r577, %r557;
	add.s32 	%r608, %r585, %r607;
	add.s32 	%r609, %r586, %r608;
	add.s32 	%r610, %r587, %r609;
	add.s32 	%r611, %r588, %r610;
	add.s32 	%r612, %r589, %r611;
	add.s32 	%r613, %r590, %r612;
	add.s32 	%r614, %r591, %r613;
	add.s32 	%r615, %r592, %r614;
	add.s32 	%r616, %r593, %r615;
	add.s32 	%r617, %r594, %r616;
	add.s32 	%r618, %r595, %r617;
	st.shared.u32 	[%r584+13328], %r607;
	st.shared.u32 	[%r584+13332], %r608;
	st.shared.u32 	[%r584+13336], %r609;
	st.shared.u32 	[%r584+13340], %r610;
	st.shared.u32 	[%r584+13344], %r611;
	st.shared.u32 	[%r584+13348], %r612;
	st.shared.u32 	[%r584+13352], %r613;
	st.shared.u32 	[%r584+13356], %r614;
	st.shared.u32 	[%r584+13360], %r615;
	st.shared.u32 	[%r584+13364], %r616;
	st.shared.u32 	[%r584+13368], %r617;
	st.shared.u32 	[%r584+13372], %r618;
$L__BB139_113:
	setp.gt.u32 	%p71, %r1, 255;
	bar.sync 	0;
	ld.shared.u32 	%r163, [%r162];
	@%p71 bra 	$L__BB139_115;
	shl.b32 	%r619, %r1, 2;
	add.s32 	%r621, %r551, %r619;
	ld.shared.u32 	%r622, [%r621];
	add.s32 	%r623, %r622, %r163;
	st.shared.u32 	[%r621], %r623;
	ld.shared.u32 	%r624, [%r621+1024];
	add.s32 	%r625, %r624, %r163;
	st.shared.u32 	[%r621+1024], %r625;
	ld.shared.u32 	%r626, [%r621+2048];
	add.s32 	%r627, %r626, %r163;
	st.shared.u32 	[%r621+2048], %r627;
	ld.shared.u32 	%r628, [%r621+3072];
	add.s32 	%r629, %r628, %r163;
	st.shared.u32 	[%r621+3072], %r629;
	ld.shared.u32 	%r630, [%r621+4096];
	add.s32 	%r631, %r630, %r163;
	st.shared.u32 	[%r621+4096], %r631;
	ld.shared.u32 	%r632, [%r621+5120];
	add.s32 	%r633, %r632, %r163;
	st.shared.u32 	[%r621+5120], %r633;
	ld.shared.u32 	%r634, [%r621+6144];
	add.s32 	%r635, %r634, %r163;
	st.shared.u32 	[%r621+6144], %r635;
	ld.shared.u32 	%r636, [%r621+7168];
	add.s32 	%r637, %r636, %r163;
	st.shared.u32 	[%r621+7168], %r637;
	ld.shared.u32 	%r638, [%r621+8192];
	add.s32 	%r639, %r638, %r163;
	st.shared.u32 	[%r621+8192], %r639;
	ld.shared.u32 	%r640, [%r621+9216];
	add.s32 	%r641, %r640, %r163;
	st.shared.u32 	[%r621+9216], %r641;
	ld.shared.u32 	%r642, [%r621+10240];
	add.s32 	%r643, %r642, %r163;
	st.shared.u32 	[%r621+10240], %r643;
	ld.shared.u32 	%r644, [%r621+11264];
	add.s32 	%r645, %r644, %r163;
	st.shared.u32 	[%r621+11264], %r645;
$L__BB139_115:
	shl.b32 	%r672, %r1, 5;
	and.b32  	%r673, %r672, 31744;
	add.s32 	%r164, %r551, %r673;
	bar.sync 	0;
	// begin inline asm
	mov.u32 %r646, %lanemask_le;
	// end inline asm
	shr.u32 	%r675, %r1764, %r293;
	and.b32  	%r669, %r675, %r82;
	mov.b32 	%r649, 1;
	// begin inline asm
	{
    .reg .pred p;
    and.b32 %r647, %r669, %r649;    setp.ne.u32 p, %r647, 0;
    vote.ballot.sync.b32 %r647, p, 0xffffffff;
    @!p not.b32 %r647, %r647;
}

	// end inline asm
	mov.b32 	%r652, 2;
	// begin inline asm
	{
    .reg .pred p;
    and.b32 %r650, %r669, %r652;    setp.ne.u32 p, %r650, 0;
    vote.ballot.sync.b32 %r650, p, 0xffffffff;
    @!p not.b32 %r650, %r650;
}

	// end inline asm
	and.b32  	%r676, %r650, %r647;
	mov.b32 	%r655, 4;
	// begin inline asm
	{
    .reg .pred p;
    and.b32 %r653, %r669, %r655;    setp.ne.u32 p, %r653, 0;
    vote.ballot.sync.b32 %r653, p, 0xffffffff;
    @!p not.b32 %r653, %r653;
}

	// end inline asm
	and.b32  	%r677, %r653, %r676;
	mov.b32 	%r658, 8;
	// begin inline asm
	{
    .reg .pred p;
    and.b32 %r656, %r669, %r658;    setp.ne.u32 p, %r656, 0;
    vote.ballot.sync.b32 %r656, p, 0xffffffff;
    @!p not.b32 %r656, %r656;
}

	// end inline asm
	and.b32  	%r678, %r656, %r677;
	mov.b32 	%r661, 16;
	// begin inline asm
	{
    .reg .pred p;
    and.b32 %r659, %r669, %r661;    setp.ne.u32 p, %r659, 0;
    vote.ballot.sync.b32 %r659, p, 0xffffffff;
    @!p not.b32 %r659, %r659;
}

	// end inline asm
	and.b32  	%r679, %r659, %r678;
	mov.b32 	%r664, 32;
	// begin inline asm
	{
    .reg .pred p;
    and.b32 %r662, %r669, %r664;    setp.ne.u32 p, %r662, 0;
    vote.ballot.sync.b32 %r662, p, 0xffffffff;
    @!p not.b32 %r662, %r662;
}

	// end inline asm
	and.b32  	%r680, %r662, %r679;
	mov.b32 	%r667, 64;
	// begin inline asm
	{
    .reg .pred p;
    and.b32 %r665, %r669, %r667;    setp.ne.u32 p, %r665, 0;
    vote.ballot.sync.b32 %r665, p, 0xffffffff;
    @!p not.b32 %r665, %r665;
}

	// end inline asm
	and.b32  	%r681, %r665, %r680;
	mov.b32 	%r670, 128;
	// begin inline asm
	{
    .reg .pred p;
    and.b32 %r668, %r669, %r670;    setp.ne.u32 p, %r668, 0;
    vote.ballot.sync.b32 %r668, p, 0xffffffff;
    @!p not.b32 %r668, %r668;
}

	// end inline asm
	and.b32  	%r682, %r668, %r681;
	clz.b32 	%r683, %r682;
	sub.s32 	%r167, 31, %r683;
	and.b32  	%r684, %r646, %r682;
	popc.b32 	%r168, %r684;
	setp.ne.s32 	%p72, %r295, %r167;
	mov.b32 	%r1783, 0;
	@%p72 bra 	$L__BB139_117;
	shl.b32 	%r685, %r669, 2;
	add.s32 	%r686, %r164, %r685;
	atom.shared.add.u32 	%r1783, [%r686], %r168;
$L__BB139_117:
	shfl.sync.idx.b32	%r712|%p73, %r1783, %r167, 31, -1;
	add.s32 	%r171, %r168, %r712;
	shr.u32 	%r713, %r1765, %r293;
	and.b32  	%r709, %r713, %r82;
	mov.b32 	%r689, 1;
	// begin inline asm
	{
    .reg .pred p;
    and.b32 %r687, %r709, %r689;    setp.ne.u32 p, %r687, 0;
    vote.ballot.sync.b32 %r687, p, 0xffffffff;
    @!p not.b32 %r687, %r687;
}

	// end inline asm
	mov.b32 	%r692, 2;
	// begin inline asm
	{
    .reg .pred p;
    and.b32 %r690, %r709, %r692;    setp.ne.u32 p, %r690, 0;
    vote.ballot.sync.b32 %r690, p, 0xffffffff;
    @!p not.b32 %r690, %r690;
}

	// end inline asm
	and.b32  	%r714, %r690, %r687;
	mov.b32 	%r695, 4;
	// begin inline asm
	{
    .reg .pred p;
    and.b32 %r693, %r709, %r695;    setp.ne.u32 p, %r693, 0;
    vote.ballot.sync.b32 %r693, p, 0xffffffff;
    @!p not.b32 %r693, %r693;
}

	// end inline asm
	and.b32  	%r715, %r693, %r714;
	mov.b32 	%r698, 8;
	// begin inline asm
	{
    .reg .pred p;
    and.b32 %r696, %r709, %r698;    setp.ne.u32 p, %r696, 0;
    vote.ballot.sync.b32 %r696, p, 0xffffffff;
    @!p not.b32 %r696, %r696;
}

	// end inline asm
	and.b32  	%r716, %r696, %r715;
	mov.b32 	%r701, 16;
	// begin inline asm
	{
    .reg .pred p;
    and.b32 %r699, %r709, %r701;    setp.ne.u32 p, %r699, 0;
    vote.ballot.sync.b32 %r699, p, 0xffffffff;
    @!p not.b32 %r699, %r699;
}

	// end inline asm
	and.b32  	%r717, %r699, %r716;
	mov.b32 	%r704, 32;
	// begin inline asm
	{
    .reg .pred p;
    and.b32 %r702, %r709, %r704;    setp.ne.u32 p, %r702, 0;
    vote.ballot.sync.b32 %r702, p, 0xffffffff;
    @!p not.b32 %r702, %r702;
}

	// end inline asm
	and.b32  	%r718, %r702, %r717;
	mov.b32 	%r707, 64;
	// begin inline asm
	{
    .reg .pred p;
    and.b32 %r705, %r709, %r707;    setp.ne.u32 p, %r705, 0;
    vote.ballot.sync.b32 %r705, p, 0xffffffff;
    @!p not.b32 %r705, %r705;
}

	// end inline asm
	and.b32  	%r719, %r705, %r718;
	mov.b32 	%r710, 128;
	// begin inline asm
	{
    .reg .pred p;
    and.b32 %r708, %r709, %r710;    setp.ne.u32 p, %r708, 0;
    vote.ballot.sync.b32 %r708, p, 0xffffffff;
    @!p not.b32 %r708, %r708;
}

	// end inline asm
	and.b32  	%r720, %r708, %r719;
	clz.b32 	%r721, %r720;
	sub.s32 	%r173, 31, %r721;
	and.b32  	%r722, %r646, %r720;
	popc.b32 	%r174, %r722;
	setp.ne.s32 	%p74, %r295, %r173;
	mov.b32 	%r1784, 0;
	@%p74 bra 	$L__BB139_119;
	shl.b32 	%r723, %r709, 2;
	add.s32 	%r724, %r164, %r723;
	atom.shared.add.u32 	%r1784, [%r724], %r174;
$L__BB139_119:
	shfl.sync.idx.b32	%r750|%p75, %r1784, %r173, 31, -1;
	add.s32 	%r177, %r174, %r750;
	shr.u32 	%r751, %r1766, %r293;
	and.b32  	%r747, %r751, %r82;
	mov.b32 	%r727, 1;
	// begin inline asm
	{
    .reg .pred p;
    and.b32 %r725, %r747, %r727;    setp.ne.u32 p, %r725, 0;
    vote.ballot.sync.b32 %r725, p, 0xffffffff;
    @!p not.b32 %r725, %r725;
}

	// end inline asm
	mov.b32 	%r730, 2;
	// begin inline asm
	{
    .reg .pred p;
    and.b32 %r728, %r747, %r730;    setp.ne.u32 p, %r728, 0;
    vote.ballot.sync.b32 %r728, p, 0xffffffff;
    @!p not.b32 %r728, %r728;
}

	// end inline asm
	and.b32  	%r752, %r728, %r725;
	mov.b32 	%r733, 4;
	// begin inline asm
	{
    .reg .pred p;
    and.b32 %r731, %r747, %r733;    setp.ne.u32 p, %r731, 0;
    vote.ballot.sync.b32 %r731, p, 0xffffffff;
    @!p not.b32 %r731, %r731;
}

	// end inline asm
	and.b32  	%r753, %r731, %r752;
	mov.b32 	%r736, 8;
	// begin inline asm
	{
    .reg .pred p;
    and.b32 %r734, %r747, %r736;    setp.ne.u32 p, %r734, 0;
    vote.ballot.sync.b32 %r734, p, 0xffffffff;
    @!p not.b32 %r734, %r734;
}

	// end inline asm
	and.b32  	%r754, %r734, %r753;
	mov.b32 	%r739, 16;
	// begin inline asm
	{
    .reg .pred p;
    and.b32 %r737, %r747, %r739;    setp.ne.u32 p, %r737, 0;
    vote.ballot.sync.b32 %r737, p, 0xffffffff;
    @!p not.b32 %r737, %r737;
}

	// end inline asm
	and.b32  	%r755, %r737, %r754;
	mov.b32 	%r742, 32;
	// begin inline asm
	{
    .reg .pred p;
    and.b32 %r740, %r747, %r742;    setp.ne.u32 p, %r740, 0;
    vote.ballot.sync.b32 %r740, p, 0xffffffff;
    @!p not.b32 %r740, %r740;
}

	// end inline asm
	and.b32  	%r756, %r740, %r755;
	mov.b32 	%r745, 64;
	// begin inline asm
	{
    .reg .pred p;
    and.b32 %r743, %r747, %r745;    setp.ne.u32 p, %r743, 0;
    vote.ballot.sync.b32 %r743, p, 0xffffffff;
    @!p not.b32 %r743, %r743;
}

	// end inline asm
	and.b32  	%r757, %r743, %r756;
	mov.b32 	%r748, 128;
	// begin inline asm
	{
    .reg .pred p;
    and.b32 %r746, %r747, %r748;    setp.ne.u32 p, %r746, 0;
    vote.ballot.sync.b32 %r746, p, 0xffffffff;
    @!p not.b32 %r746, %r746;
}

	// end inline asm
	and.b32  	%r758, %r746, %r757;
	clz.b32 	%r759, %r758;
	sub.s32 	%r179, 31, %r759;
	and.b32  	%r760, %r646, %r758;
	popc.b32 	%r180, %r760;
	setp.ne.s32 	%p76, %r295, %r179;
	mov.b32 	%r1785, 0;
	@%p76 bra 	$L__BB139_121;
	shl.b32 	%r761, %r747, 2;
	add.s32 	%r762, %r164, %r761;
	atom.shared.add.u32 	%r1785, [%r762], %r180;
$L__BB139_121:
	shfl.sync.idx.b32	%r788|%p77, %r1785, %r179, 31, -1;
	add.s32 	%r183, %r180, %r788;
	shr.u32 	%r789, %r1767, %r293;
	and.b32  	%r785, %r789, %r82;
	mov.b32 	%r765, 1;
	// begin inline asm
	{
    .reg .pred p;
    and.b32 %r763, %r785, %r765;    setp.ne.u32 p, %r763, 0;
    vote.ballot.sync.b32 %r763, p, 0xffffffff;
    @!p not.b32 %r763, %r763;
}

	// end inline asm
	mov.b32 	%r768, 2;
	// begin inline asm
	{
    .reg .pred p;
    and.b32 %r766, %r785, %r768;    setp.ne.u32 p, %r766, 0;
    vote.ballot.sync.b32 %r766, p, 0xffffffff;
    @!p not.b32 %r766, %r766;
}

	// end inline asm
	and.b32  	%r790, %r766, %r763;
	mov.b32 	%r771, 4;
	// begin inline asm
	{
    .reg .pred p;
    and.b32 %r769, %r785, %r771;    setp.ne.u32 p, %r769, 0;
    vote.ballot.sync.b32 %r769, p, 0xffffffff;
    @!p not.b32 %r769, %r769;
}

	// end inline asm
	and.b32  	%r791, %r769, %r790;
	mov.b32 	%r774, 8;
	// begin inline asm
	{
    .reg .pred p;
    and.b32 %r772, %r785, %r774;    setp.ne.u32 p, %r772, 0;
    vote.ballot.sync.b32 %r772, p, 0xffffffff;
    @!p not.b32 %r772, %r772;
}

	// end inline asm
	and.b32  	%r792, %r772, %r791;
	mov.b32 	%r777, 16;
	// begin inline asm
	{
    .reg .pred p;
    and.b32 %r775, %r785, %r777;    setp.ne.u32 p, %r775, 0;
    vote.ballot.sync.b32 %r775, p, 0xffffffff;
    @!p not.b32 %r775, %r775;
}

	// end inline asm
	and.b32  	%r793, %r775, %r792;
	mov.b32 	%r780, 32;
	// begin inline asm
	{
    .reg .pred p;
    and.b32 %r778, %r785, %r780;    setp.ne.u32 p, %r778, 0;
    vote.ballot.sync.b32 %r778, p, 0xffffffff;
    @!p not.b32 %r778, %r778;
}

	// end inline asm
	and.b32  	%r794, %r778, %r793;
	mov.b32 	%r783, 64;
	// begin inline asm
	{
    .reg .pred p;
    and.b32 %r781, %r785, %r783;    setp.ne.u32 p, %r781, 0;
    vote.ballot.sync.b32 %r781, p, 0xffffffff;
    @!p not.b32 %r781, %r781;
}

	// end inline asm
	and.b32  	%r795, %r781, %r794;
	mov.b32 	%r786, 128;
	// begin inline asm
	{
    .reg .pred p;
    and.b32 %r784, %r785, %r786;    setp.ne.u32 p, %r784, 0;
    vote.ballot.sync.b32 %r784, p, 0xffffffff;
    @!p not.b32 %r784, %r784;
}

	// end inline asm
	and.b32  	%r796, %r784, %r795;
	clz.b32 	%r797, %r796;
	sub.s32 	%r185, 31, %r797;
	and.b32  	%r798, %r646, %r796;
	popc.b32 	%r186, %r798;
	setp.ne.s32 	%p78, %r295, %r185;
	mov.b32 	%r1786, 0;
	@%p78 bra 	$L__BB139_123;
	shl.b32 	%r799, %r785, 2;
	add.s32 	%r800, %r164, %r799;
	atom.shared.add.u32 	%r1786, [%r800], %r186;
$L__BB139_123:
	shfl.sync.idx.b32	%r826|%p79, %r1786, %r185, 31, -1;
	add.s32 	%r189, %r186, %r826;
	shr.u32 	%r827, %r1768, %r293;
	and.b32  	%r823, %r827, %r82;
	mov.b32 	%r803, 1;
	// begin inline asm
	{
    .reg .pred p;
    and.b32 %r801, %r823, %r803;    setp.ne.u32 p, %r801, 0;
    vote.ballot.sync.b32 %r801, p, 0xffffffff;
    @!p not.b32 %r801, %r801;
}

	// end inline asm
	mov.b32 	%r806, 2;
	// begin inline asm
	{
    .reg .pred p;
    and.b32 %r804, %r823, %r806;    setp.ne.u32 p, %r804, 0;
    vote.ballot.sync.b32 %r804, p, 0xffffffff;
    @!p not.b32 %r804, %r804;
}

	// end inline asm
	and.b32  	%r828, %r804, %r801;
	mov.b32 	%r809, 4;
	// begin inline asm
	{
    .reg .pred p;
    and.b32 %r807, %r823, %r809;    setp.ne.u32 p, %r807, 0;
    vote.ballot.sync.b32 %r807, p, 0xffffffff;
    @!p not.b32 %r807, %r807;
}

	// end inline asm
	and.b32  	%r829, %r807, %r828;
	mov.b32 	%r812, 8;
	// begin inline asm
	{
    .reg .pred p;
    and.b32 %r810, %r823, %r812;    setp.ne.u32 p, %r810, 0;
    vote.ballot.sync.b32 %r810, p, 0xffffffff;
    @!p not.b32 %r810, %r810;
}

	// end inline asm
	and.b32  	%r830, %r810, %r829;
	mov.b32 	%r815, 16;
	// begin inline asm
	{
    .reg .pred p;
    and.b32 %r813, %r823, %r815;    setp.ne.u32 p, %r813, 0;
    vote.ballot.sync.b32 %r813, p, 0xffffffff;
    @!p not.b32 %r813, %r813;
}

	// end inline asm
	and.b32  	%r831, %r813, %r830;
	mov.b32 	%r818, 32;
	// begin inline asm
	{
    .reg .pred p;
    and.b32 %r816, %r823, %r818;    setp.ne.u32 p, %r816, 0;
    vote.ballot.sync.b32 %r816, p, 0xffffffff;
    @!p not.b32 %r816, %r816;
}

	// end inline asm
	and.b32  	%r832, %r816, %r831;
	mov.b32 	%r821, 64;
	// begin inline asm
	{
    .reg .pred p;
    and.b32 %r819, %r823, %r821;    setp.ne.u32 p, %r819, 0;
    vote.ballot.sync.b32 %r819, p, 0xffffffff;
    @!p not.b32 %r819, %r819;
}

	// end inline asm
	and.b32  	%r833, %r819, %r832;
	mov.b32 	%r824, 128;
	// begin inline asm
	{
    .reg .pred p;
    and.b32 %r822, %r823, %r824;    setp.ne.u32 p, %r822, 0;
    vote.ballot.sync.b32 %r822, p, 0xffffffff;
    @!p not.b32 %r822, %r822;
}

	// end inline asm
	and.b32  	%r834, %r822, %r833;
	clz.b32 	%r835, %r834;
	sub.s32 	%r191, 31, %r835;
	and.b32  	%r836, %r646, %r834;
	popc.b32 	%r192, %r836;
	setp.ne.s32 	%p80, %r295, %r191;
	mov.b32 	%r1787, 0;
	@%p80 bra 	$L__BB139_125;
	shl.b32 	%r837, %r823, 2;
	add.s32 	%r838, %r164, %r837;
	atom.shared.add.u32 	%r1787, [%r838], %r192;
$L__BB139_125:
	shfl.sync.idx.b32	%r864|%p81, %r1787, %r191, 31, -1;
	add.s32 	%r195, %r192, %r864;
	shr.u32 	%r865, %r1769, %r293;
	and.b32  	%r861, %r865, %r82;
	mov.b32 	%r841, 1;
	// begin inline asm
	{
    .reg .pred p;
    and.b32 %r839, %r861, %r841;    setp.ne.u32 p, %r839, 0;
    vote.ballot.sync.b32 %r839, p, 0xffffffff;
    @!p not.b32 %r839, %r839;
}

	// end inline asm
	mov.b32 	%r844, 2;
	// begin inline asm
	{
    .reg .pred p;
    and.b32 %r842, %r861, %r844;    setp.ne.u32 p, %r842, 0;
    vote.ballot.sync.b32 %r842, p, 0xffffffff;
    @!p not.b32 %r842, %r842;
}

	// end inline asm
	and.b32  	%r866, %r842, %r839;
	mov.b32 	%r847, 4;
	// begin inline asm
	{
    .reg .pred p;
    and.b32 %r845, %r861, %r847;    setp.ne.u32 p, %r845, 0;
    vote.ballot.sync.b32 %r845, p, 0xffffffff;
    @!p not.b32 %r845, %r845;
}

	// end inline asm
	and.b32  	%r867, %r845, %r866;
	mov.b32 	%r850, 8;
	// begin inline asm
	{
    .reg .pred p;
    and.b32 %r848, %r861, %r850;    setp.ne.u32 p, %r848, 0;
    vote.ballot.sync.b32 %r848, p, 0xffffffff;
    @!p not.b32 %r848, %r848;
}

	// end inline asm
	and.b32  	%r868, %r848, %r867;
	mov.b32 	%r853, 16;
	// begin inline asm
	{
    .reg .pred p;
    and.b32 %r851, %r861, %r853;    setp.ne.u32 p, %r851, 0;
    vote.ballot.sync.b32 %r851, p, 0xffffffff;
    @!p not.b32 %r851, %r851;
}

	// end inline asm
	and.b32  	%r869, %r851, %r868;
	mov.b32 	%r856, 32;
	// begin inline asm
	{
    .reg .pred p;
    and.b32 %r854, %r861, %r856;    setp.ne.u32 p, %r854, 0;
    vote.ballot.sync.b32 %r854, p, 0xffffffff;
    @!p not.b32 %r854, %r854;
}

	// end inline asm
	and.b32  	%r870, %r854, %r869;
	mov.b32 	%r859, 64;
	// begin inline asm
	{
    .reg .pred p;
    and.b32 %r857, %r861, %r859;    setp.ne.u32 p, %r857, 0;
    vote.ballot.sync.b32 %r857, p, 0xffffffff;
    @!p not.b32 %r857, %r857;
}

	// end inline asm
	and.b32  	%r871, %r857, %r870;
	mov.b32 	%r862, 128;
	// begin inline asm
	{
    .reg .pred p;
    and.b32 %r860, %r861, %r862;    setp.ne.u32 p, %r860, 0;
    vote.ballot.sync.b32 %r860, p, 0xffffffff;
    @!p not.b32 %r860, %r860;
}

	// end inline asm
	and.b32  	%r872, %r860, %r871;
	clz.b32 	%r873, %r872;
	sub.s32 	%r197, 31, %r873;
	and.b32  	%r874, %r646, %r872;
	popc.b32 	%r198, %r874;
	setp.ne.s32 	%p82, %r295, %r197;
	mov.b32 	%r1788, 0;
	@%p82 bra 	$L__BB139_127;
	shl.b32 	%r875, %r861, 2;
	add.s32 	%r876, %r164, %r875;
	atom.shared.add.u32 	%r1788, [%r876], %r198;
$L__BB139_127:
	shfl.sync.idx.b32	%r902|%p83, %r1788, %r197, 31, -1;
	add.s32 	%r201, %r198, %r902;
	shr.u32 	%r903, %r1770, %r293;
	and.b32  	%r899, %r903, %r82;
	mov.b32 	%r879, 1;
	// begin inline asm
	{
    .reg .pred p;
    and.b32 %r877, %r899, %r879;    setp.ne.u32 p, %r877, 0;
    vote.ballot.sync.b32 %r877, p, 0xffffffff;
    @!p not.b32 %r877, %r877;
}

	// end inline asm
	mov.b32 	%r882, 2;
	// begin inline asm
	{
    .reg .pred p;
    and.b32 %r880, %r899, %r882;    setp.ne.u32 p, %r880, 0;
    vote.ballot.sync.b32 %r880, p, 0xffffffff;
    @!p not.b32 %r880, %r880;
}

	// end inline asm
	and.b32  	%r904, %r880, %r877;
	mov.b32 	%r885, 4;
	// begin inline asm
	{
    .reg .pred p;
    and.b32 %r883, %r899, %r885;    setp.ne.u32 p, %r883, 0;
    vote.ballot.sync.b32 %r883, p, 0xffffffff;
    @!p not.b32 %r883, %r883;
}

	// end inline asm
	and.b32  	%r905, %r883, %r904;
	mov.b32 	%r888, 8;
	// begin inline asm
	{
    .reg .pred p;
    and.b32 %r886, %r899, %r888;    setp.ne.u32 p, %r886, 0;
    vote.ballot.sync.b32 %r886, p, 0xffffffff;
    @!p not.b32 %r886, %r886;
}

	// end inline asm
	and.b32  	%r906, %r886, %r905;
	mov.b32 	%r891, 16;
	// begin inline asm
	{
    .reg .pred p;
    and.b32 %r889, %r899, %r891;    setp.ne.u32 p, %r889, 0;
    vote.ballot.sync.b32 %r889, p, 0xffffffff;
    @!p not.b32 %r889, %r889;
}

	// end inline asm
	and.b32  	%r907, %r889, %r906;
	mov.b32 	%r894, 32;
	// begin inline asm
	{
    .reg .pred p;
    and.b32 %r892, %r899, %r894;    setp.ne.u32 p, %r892, 0;
    vote.ballot.sync.b32 %r892, p, 0xffffffff;
    @!p not.b32 %r892, %r892;
}

	// end inline asm
	and.b32  	%r908, %r892, %r907;
	mov.b32 	%r897, 64;
	// begin inline asm
	{
    .reg .pred p;
    and.b32 %r895, %r899, %r897;    setp.ne.u32 p, %r895, 0;
    vote.ballot.sync.b32 %r895, p, 0xffffffff;
    @!p not.b32 %r895, %r895;
}

	// end inline asm
	and.b32  	%r909, %r895, %r908;
	mov.b32 	%r900, 128;
	// begin inline asm
	{
    .reg .pred p;
    and.b32 %r898, %r899, %r900;    setp.ne.u32 p, %r898, 0;
    vote.ballot.sync.b32 %r898, p, 0xffffffff;
    @!p not.b32 %r898, %r898;
}

	// end inline asm
	and.b32  	%r910, %r898, %r909;
	clz.b32 	%r911, %r910;
	sub.s32 	%r203, 31, %r911;
	and.b32  	%r912, %r646, %r910;
	popc.b32 	%r204, %r912;
	setp.ne.s32 	%p84, %r295, %r203;
	mov.b32 	%r1789, 0;
	@%p84 bra 	$L__BB139_129;
	shl.b32 	%r913, %r899, 2;
	add.s32 	%r914, %r164, %r913;
	atom.shared.add.u32 	%r1789, [%r914], %r204;
$L__BB139_129:
	shfl.sync.idx.b32	%r940|%p85, %r1789, %r203, 31, -1;
	add.s32 	%r207, %r204, %r940;
	shr.u32 	%r941, %r1771, %r293;
	and.b32  	%r937, %r941, %r82;
	mov.b32 	%r917, 1;
	// begin inline asm
	{
    .reg .pred p;
    and.b32 %r915, %r937, %r917;    setp.ne.u32 p, %r915, 0;
    vote.ballot.sync.b32 %r915, p, 0xffffffff;
    @!p not.b32 %r915, %r915;
}

	// end inline asm
	mov.b32 	%r920, 2;
	// begin inline asm
	{
    .reg .pred p;
    and.b32 %r918, %r937, %r920;    setp.ne.u32 p, %r918, 0;
    vote.ballot.sync.b32 %r918, p, 0xffffffff;
    @!p not.b32 %r918, %r918;
}

	// end inline asm
	and.b32  	%r942, %r918, %r915;
	mov.b32 	%r923, 4;
	// begin inline asm
	{
    .reg .pred p;
    and.b32 %r921, %r937, %r923;    setp.ne.u32 p, %r921, 0;
    vote.ballot.sync.b32 %r921, p, 0xffffffff;
    @!p not.b32 %r921, %r921;
}

	// end inline asm
	and.b32  	%r943, %r921, %r942;
	mov.b32 	%r926, 8;
	// begin inline asm
	{
    .reg .pred p;
    and.b32 %r924, %r937, %r926;    setp.ne.u32 p, %r924, 0;
    vote.ballot.sync.b32 %r924, p, 0xffffffff;
    @!p not.b32 %r924, %r924;
}

	// end inline asm
	and.b32  	%r944, %r924, %r943;
	mov.b32 	%r929, 16;
	// begin inline asm
	{
    .reg .pred p;
    and.b32 %r927, %r937, %r929;    setp.ne.u32 p, %r927, 0;
    vote.ballot.sync.b32 %r927, p, 0xffffffff;
    @!p not.b32 %r927, %r927;
}

	// end inline asm
	and.b32  	%r945, %r927, %r944;
	mov.b32 	%r932, 32;
	// begin inline asm
	{
    .reg .pred p;
    and.b32 %r930, %r937, %r932;    setp.ne.u32 p, %r930, 0;
    vote.ballot.sync.b32 %r930, p, 0xffffffff;
    @!p not.b32 %r930, %r930;
}

	// end inline asm
	and.b32  	%r946, %r930, %r945;
	mov.b32 	%r935, 64;
	// begin inline asm
	{
    .reg .pred p;
    and.b32 %r933, %r937, %r935;    setp.ne.u32 p, %r933, 0;
    vote.ballot.sync.b32 %r933, p, 0xffffffff;
    @!p not.b32 %r933, %r933;
}

	// end inline asm
	and.b32  	%r947, %r933, %r946;
	mov.b32 	%r938, 128;
	// begin inline asm
	{
    .reg .pred p;
    and.b32 %r936, %r937, %r938;    setp.ne.u32 p, %r936, 0;
    vote.ballot.sync.b32 %r936, p, 0xffffffff;
    @!p not.b32 %r936, %r936;
}

	// end inline asm
	and.b32  	%r948, %r936, %r947;
	clz.b32 	%r949, %r948;
	sub.s32 	%r209, 31, %r949;
	and.b32  	%r950, %r646, %r948;
	popc.b32 	%r210, %r950;
	setp.ne.s32 	%p86, %r295, %r209;
	mov.b32 	%r1790, 0;
	@%p86 bra 	$L__BB139_131;
	shl.b32 	%r951, %r937, 2;
	add.s32 	%r952, %r164, %r951;
	atom.shared.add.u32 	%r1790, [%r952], %r210;
$L__BB139_131:
	shfl.sync.idx.b32	%r978|%p87, %r1790, %r209, 31, -1;
	add.s32 	%r213, %r210, %r978;
	shr.u32 	%r979, %r1772, %r293;
	and.b32  	%r975, %r979, %r82;
	mov.b32 	%r955, 1;
	// begin inline asm
	{
    .reg .pred p;
    and.b32 %r953, %r975, %r955;    setp.ne.u32 p, %r953, 0;
    vote.ballot.sync.b32 %r953, p, 0xffffffff;
    @!p not.b32 %r953, %r953;
}

	// end inline asm
	mov.b32 	%r958, 2;
	// begin inline asm
	{
    .reg .pred p;
    and.b32 %r956, %r975, %r958;    setp.ne.u32 p, %r956, 0;
    vote.ballot.sync.b32 %r956, p, 0xffffffff;
    @!p not.b32 %r956, %r956;
}

	// end inline asm
	and.b32  	%r980, %r956, %r953;
	mov.b32 	%r961, 4;
	// begin inline asm
	{
    .reg .pred p;
    and.b32 %r959, %r975, %r961;    setp.ne.u32 p, %r959, 0;
    vote.ballot.sync.b32 %r959, p, 0xffffffff;
    @!p not.b32 %r959, %r959;
}

	// end inline asm
	and.b32  	%r981, %r959, %r980;
	mov.b32 	%r964, 8;
	// begin inline asm
	{
    .reg .pred p;
    and.b32 %r962, %r975, %r964;    setp.ne.u32 p, %r962, 0;
    vote.ballot.sync.b32 %r962, p, 0xffffffff;
    @!p not.b32 %r962, %r962;
}

	// end inline asm
	and.b32  	%r982, %r962, %r981;
	mov.b32 	%r967, 16;
	// begin inline asm
	{
    .reg .pred p;
    and.b32 %r965, %r975, %r967;    setp.ne.u32 p, %r965, 0;
    vote.ballot.sync.b32 %r965, p, 0xffffffff;
    @!p not.b32 %r965, %r965;
}

	// end inline asm
	and.b32  	%r983, %r965, %r982;
	mov.b32 	%r970, 32;
	// begin inline asm
	{
    .reg .pred p;
    and.b32 %r968, %r975, %r970;    setp.ne.u32 p, %r968, 0;
    vote.ballot.sync.b32 %r968, p, 0xffffffff;
    @!p not.b32 %r968, %r968;
}

	// end inline asm
	and.b32  	%r984, %r968, %r983;
	mov.b32 	%r973, 64;
	// begin inline asm
	{
    .reg .pred p;
    and.b32 %r971, %r975, %r973;    setp.ne.u32 p, %r971, 0;
    vote.ballot.sync.b32 %r971, p, 0xffffffff;
    @!p not.b32 %r971, %r971;
}

	// end inline asm
	and.b32  	%r985, %r971, %r984;
	mov.b32 	%r976, 128;
	// begin inline asm
	{
    .reg .pred p;
    and.b32 %r974, %r975, %r976;    setp.ne.u32 p, %r974, 0;
    vote.ballot.sync.b32 %r974, p, 0xffffffff;
    @!p not.b32 %r974, %r974;
}

	// end inline asm
	and.b32  	%r986, %r974, %r985;
	clz.b32 	%r987, %r986;
	sub.s32 	%r215, 31, %r987;
	and.b32  	%r988, %r646, %r986;
	popc.b32 	%r216, %r988;
	setp.ne.s32 	%p88, %r295, %r215;
	mov.b32 	%r1791, 0;
	@%p88 bra 	$L__BB139_133;
	shl.b32 	%r989, %r975, 2;
	add.s32 	%r990, %r164, %r989;
	atom.shared.add.u32 	%r1791, [%r990], %r216;
$L__BB139_133:
	shfl.sync.idx.b32	%r1016|%p89, %r1791, %r215, 31, -1;
	add.s32 	%r219, %r216, %r1016;
	shr.u32 	%r1017, %r1773, %r293;
	and.b32  	%r1013, %r1017, %r82;
	mov.b32 	%r993, 1;
	// begin inline asm
	{
    .reg .pred p;
    and.b32 %r991, %r1013, %r993;    setp.ne.u32 p, %r991, 0;
    vote.ballot.sync.b32 %r991, p, 0xffffffff;
    @!p not.b32 %r991, %r991;
}

	// end inline asm
	mov.b32 	%r996, 2;
	// begin inline asm
	{
    .reg .pred p;
    and.b32 %r994, %r1013, %r996;    setp.ne.u32 p, %r994, 0;
    vote.ballot.sync.b32 %r994, p, 0xffffffff;
    @!p not.b32 %r994, %r994;
}

	// end inline asm
	and.b32  	%r1018, %r994, %r991;
	mov.b32 	%r999, 4;
	// begin inline asm
	{
    .reg .pred p;
    and.b32 %r997, %r1013, %r999;    setp.ne.u32 p, %r997, 0;
    vote.ballot.sync.b32 %r997, p, 0xffffffff;
    @!p not.b32 %r997, %r997;
}

	// end inline asm
	and.b32  	%r1019, %r997, %r1018;
	mov.b32 	%r1002, 8;
	// begin inline asm
	{
    .reg .pred p;
    and.b32 %r1000, %r1013, %r1002;    setp.ne.u32 p, %r1000, 0;
    vote.ballot.sync.b32 %r1000, p, 0xffffffff;
    @!p not.b32 %r1000, %r1000;
}

	// end inline asm
	and.b32  	%r1020, %r1000, %r1019;
	mov.b32 	%r1005, 16;
	// begin inline asm
	{
    .reg .pred p;
    and.b32 %r1003, %r1013, %r1005;    setp.ne.u32 p, %r1003, 0;
    vote.ballot.sync.b32 %r1003, p, 0xffffffff;
    @!p not.b32 %r1003, %r1003;
}

	// end inline asm
	and.b32  	%r1021, %r1003, %r1020;
	mov.b32 	%r1008, 32;
	// begin inline asm
	{
    .reg .pred p;
    and.b32 %r1006, %r1013, %r1008;    setp.ne.u32 p, %r1006, 0;
    vote.ballot.sync.b32 %r1006, p, 0xffffffff;
    @!p not.b32 %r1006, %r1006;
}

	// end inline asm
	and.b32  	%r1022, %r1006, %r1021;
	mov.b32 	%r1011, 64;
	// begin inline asm
	{
    .reg .pred p;
    and.b32 %r1009, %r1013, %r1011;    setp.ne.u32 p, %r1009, 0;
    vote.ballot.sync.b32 %r1009, p, 0xffffffff;
    @!p not.b32 %r1009, %r1009;
}

	// end inline asm
	and.b32  	%r1023, %r1009, %r1022;
	mov.b32 	%r1014, 128;
	// begin inline asm
	{
    .reg .pred p;
    and.b32 %r1012, %r1013, %r1014;    setp.ne.u32 p, %r1012, 0;
    vote.ballot.sync.b32 %r1012, p, 0xffffffff;
    @!p not.b32 %r1012, %r1012;
}

	// end inline asm
	and.b32  	%r1024, %r1012, %r1023;
	clz.b32 	%r1025, %r1024;
	sub.s32 	%r221, 31, %r1025;
	and.b32  	%r1026, %r646, %r1024;
	popc.b32 	%r222, %r1026;
	setp.ne.s32 	%p90, %r295, %r221;
	mov.b32 	%r1792, 0;
	@%p90 bra 	$L__BB139_135;
	shl.b32 	%r1027, %r1013, 2;
	add.s32 	%r1028, %r164, %r1027;
	atom.shared.add.u32 	%r1792, [%r1028], %r222;
$L__BB139_135:
	shfl.sync.idx.b32	%r1054|%p91, %r1792, %r221, 31, -1;
	add.s32 	%r225, %r222, %r1054;
	shr.u32 	%r1055, %r1774, %r293;
	and.b32  	%r1051, %r1055, %r82;
	mov.b32 	%r1031, 1;
	// begin inline asm
	{
    .reg .pred p;
    and.b32 %r1029, %r1051, %r1031;    setp.ne.u32 p, %r1029, 0;
    vote.ballot.sync.b32 %r1029, p, 0xffffffff;
    @!p not.b32 %r1029, %r1029;
}

	// end inline asm
	mov.b32 	%r1034, 2;
	// begin inline asm
	{
    .reg .pred p;
    and.b32 %r1032, %r1051, %r1034;    setp.ne.u32 p, %r1032, 0;
    vote.ballot.sync.b32 %r1032, p, 0xffffffff;
    @!p not.b32 %r1032, %r1032;
}

	// end inline asm
	and.b32  	%r1056, %r1032, %r1029;
	mov.b32 	%r1037, 4;
	// begin inline asm
	{
    .reg .pred p;
    and.b32 %r1035, %r1051, %r1037;    setp.ne.u32 p, %r1035, 0;
    vote.ballot.sync.b32 %r1035, p, 0xffffffff;
    @!p not.b32 %r1035, %r1035;
}

	// end inline asm
	and.b32  	%r1057, %r1035, %r1056;
	mov.b32 	%r1040, 8;
	// begin inline asm
	{
    .reg .pred p;
    and.b32 %r1038, %r1051, %r1040;    setp.ne.u32 p, %r1038, 0;
    vote.ballot.sync.b32 %r1038, p, 0xffffffff;
    @!p not.b32 %r1038, %r1038;
}

	// end inline asm
	and.b32  	%r1058, %r1038, %r1057;
	mov.b32 	%r1043, 16;
	// begin inline asm
	{
    .reg .pred p;
    and.b32 %r1041, %r1051, %r1043;    setp.ne.u32 p, %r1041, 0;
    vote.ballot.sync.b32 %r1041, p, 0xffffffff;
    @!p not.b32 %r1041, %r1041;
}

	// end inline asm
	and.b32  	%r1059, %r1041, %r1058;
	mov.b32 	%r1046, 32;
	// begin inline asm
	{
    .reg .pred p;
    and.b32 %r1044, %r1051, %r1046;    setp.ne.u32 p, %r1044, 0;
    vote.ballot.sync.b32 %r1044, p, 0xffffffff;
    @!p not.b32 %r1044, %r1044;
}

	// end inline asm
	and.b32  	%r1060, %r1044, %r1059;
	mov.b32 	%r1049, 64;
	// begin inline asm
	{
    .reg .pred p;
    and.b32 %r1047, %r1051, %r1049;    setp.ne.u32 p, %r1047, 0;
    vote.ballot.sync.b32 %r1047, p, 0xffffffff;
    @!p not.b32 %r1047, %r1047;
}

	// end inline asm
	and.b32  	%r1061, %r1047, %r1060;
	mov.b32 	%r1052, 128;
	// begin inline asm
	{
    .reg .pred p;
    and.b32 %r1050, %r1051, %r1052;    setp.ne.u32 p, %r1050, 0;
    vote.ballot.sync.b32 %r1050, p, 0xffffffff;
    @!p not.b32 %r1050, %r1050;
}

	// end inline asm
	and.b32  	%r1062, %r1050, %r1061;
	clz.b32 	%r1063, %r1062;
	sub.s32 	%r227, 31, %r1063;
	and.b32  	%r1064, %r646, %r1062;
	popc.b32 	%r228, %r1064;
	setp.ne.s32 	%p92, %r295, %r227;
	mov.b32 	%r1793, 0;
	@%p92 bra 	$L__BB139_137;
	shl.b32 	%r1065, %r1051, 2;
	add.s32 	%r1066, %r164, %r1065;
	atom.shared.add.u32 	%r1793, [%r1066], %r228;
$L__BB139_137:
	shfl.sync.idx.b32	%r1092|%p93, %r1793, %r227, 31, -1;
	add.s32 	%r231, %r228, %r1092;
	shr.u32 	%r1093, %r1775, %r293;
	and.b32  	%r1089, %r1093, %r82;
	mov.b32 	%r1069, 1;
	// begin inline asm
	{
    .reg .pred p;
    and.b32 %r1067, %r1089, %r1069;    setp.ne.u32 p, %r1067, 0;
    vote.ballot.sync.b32 %r1067, p, 0xffffffff;
    @!p not.b32 %r1067, %r1067;
}

	// end inline asm
	mov.b32 	%r1072, 2;
	// begin inline asm
	{
    .reg .pred p;
    and.b32 %r1070, %r1089, %r1072;    setp.ne.u32 p, %r1070, 0;
    vote.ballot.sync.b32 %r1070, p, 0xffffffff;
    @!p not.b32 %r1070, %r1070;
}

	// end inline asm
	and.b32  	%r1094, %r1070, %r1067;
	mov.b32 	%r1075, 4;
	// begin inline asm
	{
    .reg .pred p;
    and.b32 %r1073, %r1089, %r1075;    setp.ne.u32 p, %r1073, 0;
    vote.ballot.sync.b32 %r1073, p, 0xffffffff;
    @!p not.b32 %r1073, %r1073;
}

	// end inline asm
	and.b32  	%r1095, %r1073, %r1094;
	mov.b32 	%r1078, 8;
	// begin inline asm
	{
    .reg .pred p;
    and.b32 %r1076, %r1089, %r1078;    setp.ne.u32 p, %r1076, 0;
    vote.ballot.sync.b32 %r1076, p, 0xffffffff;
    @!p not.b32 %r1076, %r1076;
}

	// end inline asm
	and.b32  	%r1096, %r1076, %r1095;
	mov.b32 	%r1081, 16;
	// begin inline asm
	{
    .reg .pred p;
    and.b32 %r1079, %r1089, %r1081;    setp.ne.u32 p, %r1079, 0;
    vote.ballot.sync.b32 %r1079, p, 0xffffffff;
    @!p not.b32 %r1079, %r1079;
}

	// end inline asm
	and.b32  	%r1097, %r1079, %r1096;
	mov.b32 	%r1084, 32;
	// begin inline asm
	{
    .reg .pred p;
    and.b32 %r1082, %r1089, %r1084;    setp.ne.u32 p, %r1082, 0;
    vote.ballot.sync.b32 %r1082, p, 0xffffffff;
    @!p not.b32 %r1082, %r1082;
}

	// end inline asm
	and.b32  	%r1098, %r1082, %r1097;
	mov.b32 	%r1087, 64;
	// begin inline asm
	{
    .reg .pred p;
    and.b32 %r1085, %r1089, %r1087;    setp.ne.u32 p, %r1085, 0;
    vote.ballot.sync.b32 %r1085, p, 0xffffffff;
    @!p not.b32 %r1085, %r1085;
}

	// end inline asm
	and.b32  	%r1099, %r1085, %r1098;
	mov.b32 	%r1090, 128;
	// begin inline asm
	{
    .reg .pred p;
    and.b32 %r1088, %r1089, %r1090;    setp.ne.u32 p, %r1088, 0;
    vote.ballot.sync.b32 %r1088, p, 0xffffffff;
    @!p not.b32 %r1088, %r1088;
}

	// end inline asm
	and.b32  	%r1100, %r1088, %r1099;
	clz.b32 	%r1101, %r1100;
	sub.s32 	%r233, 31, %r1101;
	and.b32  	%r1102, %r646, %r1100;
	popc.b32 	%r234, %r1102;
	setp.ne.s32 	%p94, %r295, %r233;
	mov.b32 	%r1794, 0;
	@%p94 bra 	$L__BB139_139;
	shl.b32 	%r1103, %r1089, 2;
	add.s32 	%r1104, %r164, %r1103;
	atom.shared.add.u32 	%r1794, [%r1104], %r234;
$L__BB139_139:
	shfl.sync.idx.b32	%r1130|%p95, %r1794, %r233, 31, -1;
	add.s32 	%r237, %r234, %r1130;
	shr.u32 	%r1131, %r1776, %r293;
	and.b32  	%r1127, %r1131, %r82;
	mov.b32 	%r1107, 1;
	// begin inline asm
	{
    .reg .pred p;
    and.b32 %r1105, %r1127, %r1107;    setp.ne.u32 p, %r1105, 0;
    vote.ballot.sync.b32 %r1105, p, 0xffffffff;
    @!p not.b32 %r1105, %r1105;
}

	// end inline asm
	mov.b32 	%r1110, 2;
	// begin inline asm
	{
    .reg .pred p;
    and.b32 %r1108, %r1127, %r1110;    setp.ne.u32 p, %r1108, 0;
    vote.ballot.sync.b32 %r1108, p, 0xffffffff;
    @!p not.b32 %r1108, %r1108;
}

	// end inline asm
	and.b32  	%r1132, %r1108, %r1105;
	mov.b32 	%r1113, 4;
	// begin inline asm
	{
    .reg .pred p;
    and.b32 %r1111, %r1127, %r1113;    setp.ne.u32 p, %r1111, 0;
    vote.ballot.sync.b32 %r1111, p, 0xffffffff;
    @!p not.b32 %r1111, %r1111;
}

	// end inline asm
	and.b32  	%r1133, %r1111, %r1132;
	mov.b32 	%r1116, 8;
	// begin inline asm
	{
    .reg .pred p;
    and.b32 %r1114, %r1127, %r1116;    setp.ne.u32 p, %r1114, 0;
    vote.ballot.sync.b32 %r1114, p, 0xffffffff;
    @!p not.b32 %r1114, %r1114;
}

	// end inline asm
	and.b32  	%r1134, %r1114, %r1133;
	mov.b32 	%r1119, 16;
	// begin inline asm
	{
    .reg .pred p;
    and.b32 %r1117, %r1127, %r1119;    setp.ne.u32 p, %r1117, 0;
    vote.ballot.sync.b32 %r1117, p, 0xffffffff;
    @!p not.b32 %r1117, %r1117;
}

	// end inline asm
	and.b32  	%r1135, %r1117, %r1134;
	mov.b32 	%r1122, 32;
	// begin inline asm
	{
    .reg .pred p;
    and.b32 %r1120, %r1127, %r1122;    setp.ne.u32 p, %r1120, 0;
    vote.ballot.sync.b32 %r1120, p, 0xffffffff;
    @!p not.b32 %r1120, %r1120;
}

	// end inline asm
	and.b32  	%r1136, %r1120, %r1135;
	mov.b32 	%r1125, 64;
	// begin inline asm
	{
    .reg .pred p;
    and.b32 %r1123, %r1127, %r1125;    setp.ne.u32 p, %r1123, 0;
    vote.ballot.sync.b32 %r1123, p, 0xffffffff;
    @!p not.b32 %r1123, %r1123;
}

	// end inline asm
	and.b32  	%r1137, %r1123, %r1136;
	mov.b32 	%r1128, 128;
	// begin inline asm
	{
    .reg .pred p;
    and.b32 %r1126, %r1127, %r1128;    setp.ne.u32 p, %r1126, 0;
    vote.ballot.sync.b32 %r1126, p, 0xffffffff;
    @!p not.b32 %r1126, %r1126;
}

	// end inline asm
	and.b32  	%r1138, %r1126, %r1137;
	clz.b32 	%r1139, %r1138;
	sub.s32 	%r239, 31, %r1139;
	and.b32  	%r1140, %r646, %r1138;
	popc.b32 	%r240, %r1140;
	setp.ne.s32 	%p96, %r295, %r239;
	mov.b32 	%r1795, 0;
	@%p96 bra 	$L__BB139_141;
	shl.b32 	%r1141, %r1127, 2;
	add.s32 	%r1142, %r164, %r1141;
	atom.shared.add.u32 	%r1795, [%r1142], %r240;
$L__BB139_141:
	shfl.sync.idx.b32	%r1168|%p97, %r1795, %r239, 31, -1;
	add.s32 	%r243, %r240, %r1168;
	shr.u32 	%r1169, %r1777, %r293;
	and.b32  	%r1165, %r1169, %r82;
	mov.b32 	%r1145, 1;
	// begin inline asm
	{
    .reg .pred p;
    and.b32 %r1143, %r1165, %r1145;    setp.ne.u32 p, %r1143, 0;
    vote.ballot.sync.b32 %r1143, p, 0xffffffff;
    @!p not.b32 %r1143, %r1143;
}

	// end inline asm
	mov.b32 	%r1148, 2;
	// begin inline asm
	{
    .reg .pred p;
    and.b32 %r1146, %r1165, %r1148;    setp.ne.u32 p, %r1146, 0;
    vote.ballot.sync.b32 %r1146, p, 0xffffffff;
    @!p not.b32 %r1146, %r1146;
}

	// end inline asm
	and.b32  	%r1170, %r1146, %r1143;
	mov.b32 	%r1151, 4;
	// begin inline asm
	{
    .reg .pred p;
    and.b32 %r1149, %r1165, %r1151;    setp.ne.u32 p, %r1149, 0;
    vote.ballot.sync.b32 %r1149, p, 0xffffffff;
    @!p not.b32 %r1149, %r1149;
}

	// end inline asm
	and.b32  	%r1171, %r1149, %r1170;
	mov.b32 	%r1154, 8;
	// begin inline asm
	{
    .reg .pred p;
    and.b32 %r1152, %r1165, %r1154;    setp.ne.u32 p, %r1152, 0;
    vote.ballot.sync.b32 %r1152, p, 0xffffffff;
    @!p not.b32 %r1152, %r1152;
}

	// end inline asm
	and.b32  	%r1172, %r1152, %r1171;
	mov.b32 	%r1157, 16;
	// begin inline asm
	{
    .reg .pred p;
    and.b32 %r1155, %r1165, %r1157;    setp.ne.u32 p, %r1155, 0;
    vote.ballot.sync.b32 %r1155, p, 0xffffffff;
    @!p not.b32 %r1155, %r1155;
}

	// end inline asm
	and.b32  	%r1173, %r1155, %r1172;
	mov.b32 	%r1160, 32;
	// begin inline asm
	{
    .reg .pred p;
    and.b32 %r1158, %r1165, %r1160;    setp.ne.u32 p, %r1158, 0;
    vote.ballot.sync.b32 %r1158, p, 0xffffffff;
    @!p not.b32 %r1158, %r1158;
}

	// end inline asm
	and.b32  	%r1174, %r1158, %r1173;
	mov.b32 	%r1163, 64;
	// begin inline asm
	{
    .reg .pred p;
    and.b32 %r1161, %r1165, %r1163;    setp.ne.u32 p, %r1161, 0;
    vote.ballot.sync.b32 %r1161, p, 0xffffffff;
    @!p not.b32 %r1161, %r1161;
}

	// end inline asm
	and.b32  	%r1175, %r1161, %r1174;
	mov.b32 	%r1166, 128;
	// begin inline asm
	{
    .reg .pred p;
    and.b32 %r1164, %r1165, %r1166;    setp.ne.u32 p, %r1164, 0;
    vote.ballot.sync.b32 %r1164, p, 0xffffffff;
    @!p not.b32 %r1164, %r1164;
}

	// end inline asm
	and.b32  	%r1176, %r1164, %r1175;
	clz.b32 	%r1177, %r1176;
	sub.s32 	%r245, 31, %r1177;
	and.b32  	%r1178, %r646, %r1176;
	popc.b32 	%r246, %r1178;
	setp.ne.s32 	%p98, %r295, %r245;
	mov.b32 	%r1796, 0;
	@%p98 bra 	$L__BB139_143;
	shl.b32 	%r1179, %r1165, 2;
	add.s32 	%r1180, %r164, %r1179;
	atom.shared.add.u32 	%r1796, [%r1180], %r246;
$L__BB139_143:
	shfl.sync.idx.b32	%r1206|%p99, %r1796, %r245, 31, -1;
	add.s32 	%r249, %r246, %r1206;
	shr.u32 	%r1207, %r1778, %r293;
	and.b32  	%r1203, %r1207, %r82;
	mov.b32 	%r1183, 1;
	// begin inline asm
	{
    .reg .pred p;
    and.b32 %r1181, %r1203, %r1183;    setp.ne.u32 p, %r1181, 0;
    vote.ballot.sync.b32 %r1181, p, 0xffffffff;
    @!p not.b32 %r1181, %r1181;
}

	// end inline asm
	mov.b32 	%r1186, 2;
	// begin inline asm
	{
    .reg .pred p;
    and.b32 %r1184, %r1203, %r1186;    setp.ne.u32 p, %r1184, 0;
    vote.ballot.sync.b32 %r1184, p, 0xffffffff;
    @!p not.b32 %r1184, %r1184;
}

	// end inline asm
	and.b32  	%r1208, %r1184, %r1181;
	mov.b32 	%r1189, 4;
	// begin inline asm
	{
    .reg .pred p;
    and.b32 %r1187, %r1203, %r1189;    setp.ne.u32 p, %r1187, 0;
    vote.ballot.sync.b32 %r1187, p, 0xffffffff;
    @!p not.b32 %r1187, %r1187;
}

	// end inline asm
	and.b32  	%r1209, %r1187, %r1208;
	mov.b32 	%r1192, 8;
	// begin inline asm
	{
    .reg .pred p;
    and.b32 %r1190, %r1203, %r1192;    setp.ne.u32 p, %r1190, 0;
    vote.ballot.sync.b32 %r1190, p, 0xffffffff;
    @!p not.b32 %r1190, %r1190;
}

	// end inline asm
	and.b32  	%r1210, %r1190, %r1209;
	mov.b32 	%r1195, 16;
	// begin inline asm
	{
    .reg .pred p;
    and.b32 %r1193, %r1203, %r1195;    setp.ne.u32 p, %r1193, 0;
    vote.ballot.sync.b32 %r1193, p, 0xffffffff;
    @!p not.b32 %r1193, %r1193;
}

	// end inline asm
	and.b32  	%r1211, %r1193, %r1210;
	mov.b32 	%r1198, 32;
	// begin inline asm
	{
    .reg .pred p;
    and.b32 %r1196, %r1203, %r1198;    setp.ne.u32 p, %r1196, 0;
    vote.ballot.sync.b32 %r1196, p, 0xffffffff;
    @!p not.b32 %r1196, %r1196;
}

	// end inline asm
	and.b32  	%r1212, %r1196, %r1211;
	mov.b32 	%r1201, 64;
	// begin inline asm
	{
    .reg .pred p;
    and.b32 %r1199, %r1203, %r1201;    setp.ne.u32 p, %r1199, 0;
    vote.ballot.sync.b32 %r1199, p, 0xffffffff;
    @!p not.b32 %r1199, %r1199;
}

	// end inline asm
	and.b32  	%r1213, %r1199, %r1212;
	mov.b32 	%r1204, 128;
	// begin inline asm
	{
    .reg .pred p;
    and.b32 %r1202, %r1203, %r1204;    setp.ne.u32 p, %r1202, 0;
    vote.ballot.sync.b32 %r1202, p, 0xffffffff;
    @!p not.b32 %r1202, %r1202;
}

	// end inline asm
	and.b32  	%r1214, %r1202, %r1213;
	clz.b32 	%r1215, %r1214;
	sub.s32 	%r251, 31, %r1215;
	and.b32  	%r1216, %r646, %r1214;
	popc.b32 	%r252, %r1216;
	setp.ne.s32 	%p100, %r295, %r251;
	mov.b32 	%r1797, 0;
	@%p100 bra 	$L__BB139_145;
	shl.b32 	%r1217, %r1203, 2;
	add.s32 	%r1218, %r164, %r1217;
	atom.shared.add.u32 	%r1797, [%r1218], %r252;
$L__BB139_145:
	shfl.sync.idx.b32	%r1244|%p101, %r1797, %r251, 31, -1;
	add.s32 	%r255, %r252, %r1244;
	shr.u32 	%r1245, %r1779, %r293;
	and.b32  	%r1241, %r1245, %r82;
	mov.b32 	%r1221, 1;
	// begin inline asm
	{
    .reg .pred p;
    and.b32 %r1219, %r1241, %r1221;    setp.ne.u32 p, %r1219, 0;
    vote.ballot.sync.b32 %r1219, p, 0xffffffff;
    @!p not.b32 %r1219, %r1219;
}

	// end inline asm
	mov.b32 	%r1224, 2;
	// begin inline asm
	{
    .reg .pred p;
    and.b32 %r1222, %r1241, %r1224;    setp.ne.u32 p, %r1222, 0;
    vote.ballot.sync.b32 %r1222, p, 0xffffffff;
    @!p not.b32 %r1222, %r1222;
}

	// end inline asm
	and.b32  	%r1246, %r1222, %r1219;
	mov.b32 	%r1227, 4;
	// begin inline asm
	{
    .reg .pred p;
    and.b32 %r1225, %r1241, %r1227;    setp.ne.u32 p, %r1225, 0;
    vote.ballot.sync.b32 %r1225, p, 0xffffffff;
    @!p not.b32 %r1225, %r1225;
}

	// end inline asm
	and.b32  	%r1247, %r1225, %r1246;
	mov.b32 	%r1230, 8;
	// begin inline asm
	{
    .reg .pred p;
    and.b32 %r1228, %r1241, %r1230;    setp.ne.u32 p, %r1228, 0;
    vote.ballot.sync.b32 %r1228, p, 0xffffffff;
    @!p not.b32 %r1228, %r1228;
}

	// end inline asm
	and.b32  	%r1248, %r1228, %r1247;
	mov.b32 	%r1233, 16;
	// begin inline asm
	{
    .reg .pred p;
    and.b32 %r1231, %r1241, %r1233;    setp.ne.u32 p, %r1231, 0;
    vote.ballot.sync.b32 %r1231, p, 0xffffffff;
    @!p not.b32 %r1231, %r1231;
}

	// end inline asm
	and.b32  	%r1249, %r1231, %r1248;
	mov.b32 	%r1236, 32;
	// begin inline asm
	{
    .reg .pred p;
    and.b32 %r1234, %r1241, %r1236;    setp.ne.u32 p, %r1234, 0;
    vote.ballot.sync.b32 %r1234, p, 0xffffffff;
    @!p not.b32 %r1234, %r1234;
}

	// end inline asm
	and.b32  	%r1250, %r1234, %r1249;
	mov.b32 	%r1239, 64;
	// begin inline asm
	{
    .reg .pred p;
    and.b32 %r1237, %r1241, %r1239;    setp.ne.u32 p, %r1237, 0;
    vote.ballot.sync.b32 %r1237, p, 0xffffffff;
    @!p not.b32 %r1237, %r1237;
}

	// end inline asm
	and.b32  	%r1251, %r1237, %r1250;
	mov.b32 	%r1242, 128;
	// begin inline asm
	{
    .reg .pred p;
    and.b32 %r1240, %r1241, %r1242;    setp.ne.u32 p, %r1240, 0;
    vote.ballot.sync.b32 %r1240, p, 0xffffffff;
    @!p not.b32 %r1240, %r1240;
}

	// end inline asm
	and.b32  	%r1252, %r1240, %r1251;
	clz.b32 	%r1253, %r1252;
	sub.s32 	%r257, 31, %r1253;
	and.b32  	%r1254, %r646, %r1252;
	popc.b32 	%r258, %r1254;
	setp.ne.s32 	%p102, %r295, %r257;
	mov.b32 	%r1798, 0;
	@%p102 bra 	$L__BB139_147;
	shl.b32 	%r1259, %r1241, 2;
	add.s32 	%r1260, %r164, %r1259;
	atom.shared.add.u32 	%r1798, [%r1260], %r258;
$L__BB139_147:
	shfl.sync.idx.b32	%r1286|%p103, %r1798, %r257, 31, -1;
	add.s32 	%r261, %r258, %r1286;
	shr.u32 	%r1287, %r1780, %r293;
	and.b32  	%r1283, %r1287, %r82;
	mov.b32 	%r1263, 1;
	// begin inline asm
	{
    .reg .pred p;
    and.b32 %r1261, %r1283, %r1263;    setp.ne.u32 p, %r1261, 0;
    vote.ballot.sync.b32 %r1261, p, 0xffffffff;
    @!p not.b32 %r1261, %r1261;
}

	// end inline asm
	mov.b32 	%r1266, 2;
	// begin inline asm
	{
    .reg .pred p;
    and.b32 %r1264, %r1283, %r1266;    setp.ne.u32 p, %r1264, 0;
    vote.ballot.sync.b32 %r1264, p, 0xffffffff;
    @!p not.b32 %r1264, %r1264;
}

	// end inline asm
	and.b32  	%r1288, %r1264, %r1261;
	mov.b32 	%r1269, 4;
	// begin inline asm
	{
    .reg .pred p;
    and.b32 %r1267, %r1283, %r1269;    setp.ne.u32 p, %r1267, 0;
    vote.ballot.sync.b32 %r1267, p, 0xffffffff;
    @!p not.b32 %r1267, %r1267;
}

	// end inline asm
	and.b32  	%r1289, %r1267, %r1288;
	mov.b32 	%r1272, 8;
	// begin inline asm
	{
    .reg .pred p;
    and.b32 %r1270, %r1283, %r1272;    setp.ne.u32 p, %r1270, 0;
    vote.ballot.sync.b32 %r1270, p, 0xffffffff;
    @!p not.b32 %r1270, %r1270;
}

	// end inline asm
	and.b32  	%r1290, %r1270, %r1289;
	mov.b32 	%r1275, 16;
	// begin inline asm
	{
    .reg .pred p;
    and.b32 %r1273, %r1283, %r1275;    setp.ne.u32 p, %r1273, 0;
    vote.ballot.sync.b32 %r1273, p, 0xffffffff;
    @!p not.b32 %r1273, %r1273;
}

	// end inline asm
	and.b32  	%r1291, %r1273, %r1290;
	mov.b32 	%r1278, 32;
	// begin inline asm
	{
    .reg .pred p;
    and.b32 %r1276, %r1283, %r1278;    setp.ne.u32 p, %r1276, 0;
    vote.ballot.sync.b32 %r1276, p, 0xffffffff;
    @!p not.b32 %r1276, %r1276;
}

	// end inline asm
	and.b32  	%r1292, %r1276, %r1291;
	mov.b32 	%r1281, 64;
	// begin inline asm
	{
    .reg .pred p;
    and.b32 %r1279, %r1283, %r1281;    setp.ne.u32 p, %r1279, 0;
    vote.ballot.sync.b32 %r1279, p, 0xffffffff;
    @!p not.b32 %r1279, %r1279;
}

	// end inline asm
	and.b32  	%r1293, %r1279, %r1292;
	mov.b32 	%r1284, 128;
	// begin inline asm
	{
    .reg .pred p;
    and.b32 %r1282, %r1283, %r1284;    setp.ne.u32 p, %r1282, 0;
    vote.ballot.sync.b32 %r1282, p, 0xffffffff;
    @!p not.b32 %r1282, %r1282;
}

	// end inline asm
	and.b32  	%r1294, %r1282, %r1293;
	clz.b32 	%r1295, %r1294;
	sub.s32 	%r263, 31, %r1295;
	and.b32  	%r1296, %r646, %r1294;
	popc.b32 	%r264, %r1296;
	setp.ne.s32 	%p104, %r295, %r263;
	mov.b32 	%r1799, 0;
	@%p104 bra 	$L__BB139_149;
	shl.b32 	%r1301, %r1283, 2;
	add.s32 	%r1302, %r164, %r1301;
	atom.shared.add.u32 	%r1799, [%r1302], %r264;
$L__BB139_149:
	shfl.sync.idx.b32	%r1328|%p105, %r1799, %r263, 31, -1;
	add.s32 	%r267, %r264, %r1328;
	shr.u32 	%r1329, %r1781, %r293;
	and.b32  	%r1325, %r1329, %r82;
	mov.b32 	%r1305, 1;
	// begin inline asm
	{
    .reg .pred p;
    and.b32 %r1303, %r1325, %r1305;    setp.ne.u32 p, %r1303, 0;
    vote.ballot.sync.b32 %r1303, p, 0xffffffff;
    @!p not.b32 %r1303, %r1303;
}

	// end inline asm
	mov.b32 	%r1308, 2;
	// begin inline asm
	{
    .reg .pred p;
    and.b32 %r1306, %r1325, %r1308;    setp.ne.u32 p, %r1306, 0;
    vote.ballot.sync.b32 %r1306, p, 0xffffffff;
    @!p not.b32 %r1306, %r1306;
}

	// end inline asm
	and.b32  	%r1330, %r1306, %r1303;
	mov.b32 	%r1311, 4;
	// begin inline asm
	{
    .reg .pred p;
    and.b32 %r1309, %r1325, %r1311;    setp.ne.u32 p, %r1309, 0;
    vote.ballot.sync.b32 %r1309, p, 0xffffffff;
    @!p not.b32 %r1309, %r1309;
}

	// end inline asm
	and.b32  	%r1331, %r1309, %r1330;
	mov.b32 	%r1314, 8;
	// begin inline asm
	{
    .reg .pred p;
    and.b32 %r1312, %r1325, %r1314;    setp.ne.u32 p, %r1312, 0;
    vote.ballot.sync.b32 %r1312, p, 0xffffffff;
    @!p not.b32 %r1312, %r1312;
}

	// end inline asm
	and.b32  	%r1332, %r1312, %r1331;
	mov.b32 	%r1317, 16;
	// begin inline asm
	{
    .reg .pred p;
    and.b32 %r1315, %r1325, %r1317;    setp.ne.u32 p, %r1315, 0;
    vote.ballot.sync.b32 %r1315, p, 0xffffffff;
    @!p not.b32 %r1315, %r1315;
}

	// end inline asm
	and.b32  	%r1333, %r1315, %r1332;
	mov.b32 	%r1320, 32;
	// begin inline asm
	{
    .reg .pred p;
    and.b32 %r1318, %r1325, %r1320;    setp.ne.u32 p, %r1318, 0;
    vote.ballot.sync.b32 %r1318, p, 0xffffffff;
    @!p not.b32 %r1318, %r1318;
}

	// end inline asm
	and.b32  	%r1334, %r1318, %r1333;
	mov.b32 	%r1323, 64;
	// begin inline asm
	{
    .reg .pred p;
    and.b32 %r1321, %r1325, %r1323;    setp.ne.u32 p, %r1321, 0;
    vote.ballot.sync.b32 %r1321, p, 0xffffffff;
    @!p not.b32 %r1321, %r1321;
}

	// end inline asm
	and.b32  	%r1335, %r1321, %r1334;
	mov.b32 	%r1326, 128;
	// begin inline asm
	{
    .reg .pred p;
    and.b32 %r1324, %r1325, %r1326;    setp.ne.u32 p, %r1324, 0;
    vote.ballot.sync.b32 %r1324, p, 0xffffffff;
    @!p not.b32 %r1324, %r1324;
}

	// end inline asm
	and.b32  	%r1336, %r1324, %r1335;
	clz.b32 	%r1337, %r1336;
	sub.s32 	%r269, 31, %r1337;
	and.b32  	%r1338, %r646, %r1336;
	popc.b32 	%r270, %r1338;
	setp.ne.s32 	%p106, %r295, %r269;
	mov.b32 	%r1800, 0;
	@%p106 bra 	$L__BB139_151;
	shl.b32 	%r1339, %r1, 5;
	and.b32  	%r1340, %r1339, 31744;
	add.s32 	%r1342, %r551, %r1340;
	shl.b32 	%r1343, %r1325, 2;
	add.s32 	%r1344, %r1342, %r1343;
	atom.shared.add.u32 	%r1800, [%r1344], %r270;
$L__BB139_151:
	shfl.sync.idx.b32	%r1370|%p107, %r1800, %r269, 31, -1;
	add.s32 	%r273, %r270, %r1370;
	shr.u32 	%r1371, %r1782, %r293;
	and.b32  	%r1367, %r1371, %r82;
	mov.b32 	%r1347, 1;
	// begin inline asm
	{
    .reg .pred p;
    and.b32 %r1345, %r1367, %r1347;    setp.ne.u32 p, %r1345, 0;
    vote.ballot.sync.b32 %r1345, p, 0xffffffff;
    @!p not.b32 %r1345, %r1345;
}

	// end inline asm
	mov.b32 	%r1350, 2;
	// begin inline asm
	{
    .reg .pred p;
    and.b32 %r1348, %r1367, %r1350;    setp.ne.u32 p, %r1348, 0;
    vote.ballot.sync.b32 %r1348, p, 0xffffffff;
    @!p not.b32 %r1348, %r1348;
}

	// end inline asm
	and.b32  	%r1372, %r1348, %r1345;
	mov.b32 	%r1353, 4;
	// begin inline asm
	{
    .reg .pred p;
    and.b32 %r1351, %r1367, %r1353;    setp.ne.u32 p, %r1351, 0;
    vote.ballot.sync.b32 %r1351, p, 0xffffffff;
    @!p not.b32 %r1351, %r1351;
}

	// end inline asm
	and.b32  	%r1373, %r1351, %r1372;
	mov.b32 	%r1356, 8;
	// begin inline asm
	{
    .reg .pred p;
    and.b32 %r1354, %r1367, %r1356;    setp.ne.u32 p, %r1354, 0;
    vote.ballot.sync.b32 %r1354, p, 0xffffffff;
    @!p not.b32 %r1354, %r1354;
}

	// end inline asm
	and.b32  	%r1374, %r1354, %r1373;
	mov.b32 	%r1359, 16;
	// begin inline asm
	{
    .reg .pred p;
    and.b32 %r1357, %r1367, %r1359;    setp.ne.u32 p, %r1357, 0;
    vote.ballot.sync.b32 %r1357, p, 0xffffffff;
    @!p not.b32 %r1357, %r1357;
}

	// end inline asm
	and.b32  	%r1375, %r1357, %r1374;
	mov.b32 	%r1362, 32;
	// begin inline asm
	{
    .reg .pred p;
    and.b32 %r1360, %r1367, %r1362;    setp.ne.u32 p, %r1360, 0;
    vote.ballot.sync.b32 %r1360, p, 0xffffffff;
    @!p not.b32 %r1360, %r1360;
}

	// end inline asm
	and.b32  	%r1376, %r1360, %r1375;
	mov.b32 	%r1365, 64;
	// begin inline asm
	{
    .reg .pred p;
    and.b32 %r1363, %r1367, %r1365;    setp.ne.u32 p, %r1363, 0;
    vote.ballot.sync.b32 %r1363, p, 0xffffffff;
    @!p not.b32 %r1363, %r1363;
}

	// end inline asm
	and.b32  	%r1377, %r1363, %r1376;
	mov.b32 	%r1368, 128;
	// begin inline asm
	{
    .reg .pred p;
    and.b32 %r1366, %r1367, %r1368;    setp.ne.u32 p, %r1366, 0;
    vote.ballot.sync.b32 %r1366, p, 0xffffffff;
    @!p not.b32 %r1366, %r1366;
}

	// end inline asm
	and.b32  	%r1378, %r1366, %r1377;
	clz.b32 	%r1379, %r1378;
	sub.s32 	%r275, 31, %r1379;
	and.b32  	%r1380, %r646, %r1378;
	popc.b32 	%r276, %r1380;
	setp.ne.s32 	%p108, %r295, %r275;
	mov.b32 	%r1801, 0;
	@%p108 bra 	$L__BB139_153;
	shl.b32 	%r1385, %r1367, 2;
	add.s32 	%r1386, %r164, %r1385;
	atom.shared.add.u32 	%r1801, [%r1386], %r276;
$L__BB139_153:
	setp.gt.u32 	%p109, %r1, 255;
	shfl.sync.idx.b32	%r1387|%p110, %r1801, %r275, 31, -1;
	add.s32 	%r1388, %r276, %r1387;
	bar.sync 	0;
	shl.b32 	%r1389, %r171, 2;
	add.s32 	%r1391, %r551, %r1389;
	st.shared.u32 	[%r1391+-4], %r1764;
	shl.b32 	%r1392, %r177, 2;
	add.s32 	%r1393, %r551, %r1392;
	st.shared.u32 	[%r1393+-4], %r1765;
	shl.b32 	%r1394, %r183, 2;
	add.s32 	%r1395, %r551, %r1394;
	st.shared.u32 	[%r1395+-4], %r1766;
	shl.b32 	%r1396, %r189, 2;
	add.s32 	%r1397, %r551, %r1396;
	st.shared.u32 	[%r1397+-4], %r1767;
	shl.b32 	%r1398, %r195, 2;
	add.s32 	%r1399, %r551, %r1398;
	st.shared.u32 	[%r1399+-4], %r1768;
	shl.b32 	%r1400, %r201, 2;
	add.s32 	%r1401, %r551, %r1400;
	st.shared.u32 	[%r1401+-4], %r1769;
	shl.b32 	%r1402, %r207, 2;
	add.s32 	%r1403, %r551, %r1402;
	st.shared.u32 	[%r1403+-4], %r1770;
	shl.b32 	%r1404, %r213, 2;
	add.s32 	%r1405, %r551, %r1404;
	st.shared.u32 	[%r1405+-4], %r1771;
	shl.b32 	%r1406, %r219, 2;
	add.s32 	%r1407, %r551, %r1406;
	st.shared.u32 	[%r1407+-4], %r1772;
	shl.b32 	%r1408, %r225, 2;
	add.s32 	%r1409, %r551, %r1408;
	st.shared.u32 	[%r1409+-4], %r1773;
	shl.b32 	%r1410, %r231, 2;
	add.s32 	%r1411, %r551, %r1410;
	st.shared.u32 	[%r1411+-4], %r1774;
	shl.b32 	%r1412, %r237, 2;
	add.s32 	%r1413, %r551, %r1412;
	st.shared.u32 	[%r1413+-4], %r1775;
	shl.b32 	%r1414, %r243, 2;
	add.s32 	%r1415, %r551, %r1414;
	st.shared.u32 	[%r1415+-4], %r1776;
	shl.b32 	%r1416, %r249, 2;
	add.s32 	%r1417, %r551, %r1416;
	st.shared.u32 	[%r1417+-4], %r1777;
	shl.b32 	%r1418, %r255, 2;
	add.s32 	%r1419, %r551, %r1418;
	st.shared.u32 	[%r1419+-4], %r1778;
	shl.b32 	%r1420, %r261, 2;
	add.s32 	%r1421, %r551, %r1420;
	st.shared.u32 	[%r1421+-4], %r1779;
	shl.b32 	%r1422, %r267, 2;
	add.s32 	%r1423, %r551, %r1422;
	st.shared.u32 	[%r1423+-4], %r1780;
	shl.b32 	%r1424, %r273, 2;
	add.s32 	%r1425, %r551, %r1424;
	st.shared.u32 	[%r1425+-4], %r1781;
	shl.b32 	%r1426, %r1388, 2;
	add.s32 	%r1427, %r551, %r1426;
	st.shared.u32 	[%r1427+-4], %r1782;
	shl.b32 	%r1428, %r1, 3;
	add.s32 	%r1429, %r551, %r1428;
	add.s32 	%r279, %r1429, 29184;
	@%p109 bra 	$L__BB139_161;
	ld.param.u64 	%rd236, [_ZN3cub18CUB_300001_SM_10006detail10radix_sort29DeviceRadixSortOnesweepKernelINS1_5radix10policy_hubIiNS0_8NullTypeEyE10Policy1000ELNS0_9SortOrderE1EiS6_yiiNS1_21identity_decomposer_tEEEvPT5_SC_PT3_PKSD_PT1_PKSH_PT2_PKSL_T4_iiT6__param_3];
	cvta.to.global.u64 	%rd57, %rd236;
	shl.b64 	%rd58, %rd7, 3;
	add.s64 	%rd59, %rd57, %rd58;
	ld.global.u64 	%rd60, [%rd59];
	cvt.s64.s32 	%rd61, %r163;
	sub.s64 	%rd238, %rd60, %rd61;
	st.shared.u64 	[%r279], %rd238;
	setp.lt.s32 	%p111, %r3, 1;
	mov.u32 	%r1805, %r1759;
	@%p111 bra 	$L__BB139_160;
	mov.b32 	%r1803, -1;
	mov.u32 	%r1802, %r3;
	mov.u32 	%r1805, %r1759;
$L__BB139_156:
	ld.param.u64 	%rd229, [_ZN3cub18CUB_300001_SM_10006detail10radix_sort29DeviceRadixSortOnesweepKernelINS1_5radix10policy_hubIiNS0_8NullTypeEyE10Policy1000ELNS0_9SortOrderE1EiS6_yiiNS1_21identity_decomposer_tEEEvPT5_SC_PT3_PKSD_PT1_PKSH_PT2_PKSL_T4_iiT6__param_0];
	add.s32 	%r283, %r1802, -1;
	shl.b32 	%r1431, %r283, 8;
	add.s32 	%r1432, %r1431, %r1;
	cvta.to.global.u64 	%rd62, %rd229;
	mul.wide.s32 	%rd63, %r1432, 4;
	add.s64 	%rd16, %rd62, %rd63;
$L__BB139_157:
	membar.cta;
	ld.volatile.global.u32 	%r284, [%rd16];
	setp.eq.s32 	%p112, %r284, 0;
	@%p112 bra 	$L__BB139_157;
	and.b32  	%r1433, %r284, 1073741823;
	add.s32 	%r1805, %r1433, %r1805;
	setp.gt.s32 	%p113, %r284, -1;
	vote.sync.ballot.b32 	%r1803, %p113, %r1803;
	setp.gt.u32 	%p115, %r1802, 1;
	and.pred  	%p116, %p113, %p115;
	mov.u32 	%r1802, %r283;
	@%p116 bra 	$L__BB139_156;
	ld.shared.u64 	%rd238, [%r279];
$L__BB139_160:
	ld.param.u64 	%rd230, [_ZN3cub18CUB_300001_SM_10006detail10radix_sort29DeviceRadixSortOnesweepKernelINS1_5radix10policy_hubIiNS0_8NullTypeEyE10Policy1000ELNS0_9SortOrderE1EiS6_yiiNS1_21identity_decomposer_tEEEvPT5_SC_PT3_PKSD_PT1_PKSH_PT2_PKSL_T4_iiT6__param_0];
	or.b32  	%r1434, %r1805, -2147483648;
	cvta.to.global.u64 	%rd64, %rd230;
	shl.b32 	%r1435, %r3, 8;
	add.s32 	%r1436, %r1435, %r1;
	mul.wide.s32 	%rd65, %r1436, 4;
	add.s64 	%rd66, %rd64, %rd65;
	st.volatile.global.u32 	[%rd66], %r1434;
	sub.s32 	%r1437, %r1805, %r1759;
	cvt.s64.s32 	%rd67, %r1437;
	add.s64 	%rd68, %rd238, %rd67;
	st.shared.u64 	[%r279], %rd68;
$L__BB139_161:
	ld.param.u32 	%r1711, [_ZN3cub18CUB_300001_SM_10006detail10radix_sort29DeviceRadixSortOnesweepKernelINS1_5radix10policy_hubIiNS0_8NullTypeEyE10Policy1000ELNS0_9SortOrderE1EiS6_yiiNS1_21identity_decomposer_tEEEvPT5_SC_PT3_PKSD_PT1_PKSH_PT2_PKSL_T4_iiT6__param_8];
	ld.param.u64 	%rd233, [_ZN3cub18CUB_300001_SM_10006detail10radix_sort29DeviceRadixSortOnesweepKernelINS1_5radix10policy_hubIiNS0_8NullTypeEyE10Policy1000ELNS0_9SortOrderE1EiS6_yiiNS1_21identity_decomposer_tEEEvPT5_SC_PT3_PKSD_PT1_PKSH_PT2_PKSL_T4_iiT6__param_2];
	setp.gt.u32 	%p117, %r1, 255;
	mad.lo.s32 	%r288, %r3, 7296, 7296;
	setp.lt.s32 	%p118, %r288, %r1711;
	setp.eq.s64 	%p119, %rd233, 0;
	or.pred  	%p120, %p119, %p118;
	or.pred  	%p121, %p117, %p120;
	@%p121 bra 	$L__BB139_163;
	ld.param.u64 	%rd234, [_ZN3cub18CUB_300001_SM_10006detail10radix_sort29DeviceRadixSortOnesweepKernelINS1_5radix10policy_hubIiNS0_8NullTypeEyE10Policy1000ELNS0_9SortOrderE1EiS6_yiiNS1_21identity_decomposer_tEEEvPT5_SC_PT3_PKSD_PT1_PKSH_PT2_PKSL_T4_iiT6__param_2];
	ld.shared.u64 	%rd69, [%r279];
	cvt.s64.s32 	%rd70, %r1759;
	cvt.s64.s32 	%rd71, %r163;
	add.s64 	%rd72, %rd71, %rd70;
	add.s64 	%rd73, %rd72, %rd69;
	cvta.to.global.u64 	%rd74, %rd234;
	shl.b64 	%rd75, %rd7, 3;
	add.s64 	%rd76, %rd74, %rd75;
	st.global.u64 	[%rd76], %rd73;
$L__BB139_163:
	ld.param.u32 	%r1712, [_ZN3cub18CUB_300001_SM_10006detail10radix_sort29DeviceRadixSortOnesweepKernelINS1_5radix10policy_hubIiNS0_8NullTypeEyE10Policy1000ELNS0_9SortOrderE1EiS6_yiiNS1_21identity_decomposer_tEEEvPT5_SC_PT3_PKSD_PT1_PKSH_PT2_PKSL_T4_iiT6__param_8];
	shl.b32 	%r1438, %r1, 2;
	add.s32 	%r289, %r551, %r1438;
	setp.gt.s32 	%p122, %r288, %r1712;
	bar.sync 	0;
	@%p122 bra 	$L__BB139_165;
	ld.shared.u32 	%r1440, [%r289];
	shr.u32 	%r1441, %r1440, %r293;
	and.b32  	%r1442, %r1441, %r82;
	shl.b32 	%r1443, %r1442, 3;
	add.s32 	%r1445, %r551, 29184;
	add.s32 	%r1446, %r1445, %r1443;
	ld.shared.u64 	%rd77, [%r1446];
	add.s64 	%rd78, %rd77, %rd7;
	xor.b32  	%r1447, %r1440, 2147483647;
	shl.b64 	%rd79, %rd78, 2;
	add.s64 	%rd80, %rd1, %rd79;
	st.global.u32 	[%rd80], %r1447;
	bar.warp.sync 	-1;
	ld.shared.u32 	%r1448, [%r289+1536];
	shr.u32 	%r1449, %r1448, %r293;
	and.b32  	%r1450, %r1449, %r82;
	shl.b32 	%r1451, %r1450, 3;
	add.s32 	%r1452, %r1445, %r1451;
	ld.shared.u64 	%rd81, [%r1452];
	add.s64 	%rd82, %rd81, %rd7;
	xor.b32  	%r1453, %r1448, 2147483647;
	shl.b64 	%rd83, %rd82, 2;
	add.s64 	%rd84, %rd1, %rd83;
	st.global.u32 	[%rd84+1536], %r1453;
	bar.warp.sync 	-1;
	ld.shared.u32 	%r1454, [%r289+3072];
	shr.u32 	%r1455, %r1454, %r293;
	and.b32  	%r1456, %r1455, %r82;
	shl.b32 	%r1457, %r1456, 3;
	add.s32 	%r1458, %r1445, %r1457;
	ld.shared.u64 	%rd85, [%r1458];
	add.s64 	%rd86, %rd85, %rd7;
	xor.b32  	%r1459, %r1454, 2147483647;
	shl.b64 	%rd87, %rd86, 2;
	add.s64 	%rd88, %rd1, %rd87;
	st.global.u32 	[%rd88+3072], %r1459;
	bar.warp.sync 	-1;
	ld.shared.u32 	%r1460, [%r289+4608];
	shr.u32 	%r1461, %r1460, %r293;
	and.b32  	%r1462, %r1461, %r82;
	shl.b32 	%r1463, %r1462, 3;
	add.s32 	%r1464, %r1445, %r1463;
	ld.shared.u64 	%rd89, [%r1464];
	add.s64 	%rd90, %rd89, %rd7;
	xor.b32  	%r1465, %r1460, 2147483647;
	shl.b64 	%rd91, %rd90, 2;
	add.s64 	%rd92, %rd1, %rd91;
	st.global.u32 	[%rd92+4608], %r1465;
	bar.warp.sync 	-1;
	ld.shared.u32 	%r1466, [%r289+6144];
	shr.u32 	%r1467, %r1466, %r293;
	and.b32  	%r1468, %r1467, %r82;
	shl.b32 	%r1469, %r1468, 3;
	add.s32 	%r1470, %r1445, %r1469;
	ld.shared.u64 	%rd93, [%r1470];
	add.s64 	%rd94, %rd93, %rd7;
	xor.b32  	%r1471, %r1466, 2147483647;
	shl.b64 	%rd95, %rd94, 2;
	add.s64 	%rd96, %rd1, %rd95;
	st.global.u32 	[%rd96+6144], %r1471;
	bar.warp.sync 	-1;
	ld.shared.u32 	%r1472, [%r289+7680];
	shr.u32 	%r1473, %r1472, %r293;
	and.b32  	%r1474, %r1473, %r82;
	shl.b32 	%r1475, %r1474, 3;
	add.s32 	%r1476, %r1445, %r1475;
	ld.shared.u64 	%rd97, [%r1476];
	add.s64 	%rd98, %rd97, %rd7;
	xor.b32  	%r1477, %r1472, 2147483647;
	shl.b64 	%rd99, %rd98, 2;
	add.s64 	%rd100, %rd1, %rd99;
	st.global.u32 	[%rd100+7680], %r1477;
	bar.warp.sync 	-1;
	ld.shared.u32 	%r1478, [%r289+9216];
	shr.u32 	%r1479, %r1478, %r293;
	and.b32  	%r1480, %r1479, %r82;
	shl.b32 	%r1481, %r1480, 3;
	add.s32 	%r1482, %r1445, %r1481;
	ld.shared.u64 	%rd101, [%r1482];
	add.s64 	%rd102, %rd101, %rd7;
	xor.b32  	%r1483, %r1478, 2147483647;
	shl.b64 	%rd103, %rd102, 2;
	add.s64 	%rd104, %rd1, %rd103;
	st.global.u32 	[%rd104+9216], %r1483;
	bar.warp.sync 	-1;
	ld.shared.u32 	%r1484, [%r289+10752];
	shr.u32 	%r1485, %r1484, %r293;
	and.b32  	%r1486, %r1485, %r82;
	shl.b32 	%r1487, %r1486, 3;
	add.s32 	%r1488, %r1445, %r1487;
	ld.shared.u64 	%rd105, [%r1488];
	add.s64 	%rd106, %rd105, %rd7;
	xor.b32  	%r1489, %r1484, 2147483647;
	shl.b64 	%rd107, %rd106, 2;
	add.s64 	%rd108, %rd1, %rd107;
	st.global.u32 	[%rd108+10752], %r1489;
	bar.warp.sync 	-1;
	ld.shared.u32 	%r1490, [%r289+12288];
	shr.u32 	%r1491, %r1490, %r293;
	and.b32  	%r1492, %r1491, %r82;
	shl.b32 	%r1493, %r1492, 3;
	add.s32 	%r1494, %r1445, %r1493;
	ld.shared.u64 	%rd109, [%r1494];
	add.s64 	%rd110, %rd109, %rd7;
	xor.b32  	%r1495, %r1490, 2147483647;
	shl.b64 	%rd111, %rd110, 2;
	add.s64 	%rd112, %rd1, %rd111;
	st.global.u32 	[%rd112+12288], %r1495;
	bar.warp.sync 	-1;
	ld.shared.u32 	%r1496, [%r289+13824];
	shr.u32 	%r1497, %r1496, %r293;
	and.b32  	%r1498, %r1497, %r82;
	shl.b32 	%r1499, %r1498, 3;
	add.s32 	%r1500, %r1445, %r1499;
	ld.shared.u64 	%rd113, [%r1500];
	add.s64 	%rd114, %rd113, %rd7;
	xor.b32  	%r1501, %r1496, 2147483647;
	shl.b64 	%rd115, %rd114, 2;
	add.s64 	%rd116, %rd1, %rd115;
	st.global.u32 	[%rd116+13824], %r1501;
	bar.warp.sync 	-1;
	ld.shared.u32 	%r1502, [%r289+15360];
	shr.u32 	%r1503, %r1502, %r293;
	and.b32  	%r1504, %r1503, %r82;
	shl.b32 	%r1505, %r1504, 3;
	add.s32 	%r1506, %r1445, %r1505;
	ld.shared.u64 	%rd117, [%r1506];
	add.s64 	%rd118, %rd117, %rd7;
	xor.b32  	%r1507, %r1502, 2147483647;
	shl.b64 	%rd119, %rd118, 2;
	add.s64 	%rd120, %rd1, %rd119;
	st.global.u32 	[%rd120+15360], %r1507;
	bar.warp.sync 	-1;
	ld.shared.u32 	%r1508, [%r289+16896];
	shr.u32 	%r1509, %r1508, %r293;
	and.b32  	%r1510, %r1509, %r82;
	shl.b32 	%r1511, %r1510, 3;
	add.s32 	%r1512, %r1445, %r1511;
	ld.shared.u64 	%rd121, [%r1512];
	add.s64 	%rd122, %rd121, %rd7;
	xor.b32  	%r1513, %r1508, 2147483647;
	shl.b64 	%rd123, %rd122, 2;
	add.s64 	%rd124, %rd1, %rd123;
	st.global.u32 	[%rd124+16896], %r1513;
	bar.warp.sync 	-1;
	ld.shared.u32 	%r1514, [%r289+18432];
	shr.u32 	%r1515, %r1514, %r293;
	and.b32  	%r1516, %r1515, %r82;
	shl.b32 	%r1517, %r1516, 3;
	add.s32 	%r1518, %r1445, %r1517;
	ld.shared.u64 	%rd125, [%r1518];
	add.s64 	%rd126, %rd125, %rd7;
	xor.b32  	%r1519, %r1514, 2147483647;
	shl.b64 	%rd127, %rd126, 2;
	add.s64 	%rd128, %rd1, %rd127;
	st.global.u32 	[%rd128+18432], %r1519;
	bar.warp.sync 	-1;
	ld.shared.u32 	%r1520, [%r289+19968];
	shr.u32 	%r1521, %r1520, %r293;
	and.b32  	%r1522, %r1521, %r82;
	shl.b32 	%r1523, %r1522, 3;
	add.s32 	%r1524, %r1445, %r1523;
	ld.shared.u64 	%rd129, [%r1524];
	add.s64 	%rd130, %rd129, %rd7;
	xor.b32  	%r1525, %r1520, 2147483647;
	shl.b64 	%rd131, %rd130, 2;
	add.s64 	%rd132, %rd1, %rd131;
	st.global.u32 	[%rd132+19968], %r1525;
	bar.warp.sync 	-1;
	ld.shared.u32 	%r1526, [%r289+21504];
	shr.u32 	%r1527, %r1526, %r293;
	and.b32  	%r1528, %r1527, %r82;
	shl.b32 	%r1529, %r1528, 3;
	add.s32 	%r1530, %r1445, %r1529;
	ld.shared.u64 	%rd133, [%r1530];
	add.s64 	%rd134, %rd133, %rd7;
	xor.b32  	%r1531, %r1526, 2147483647;
	shl.b64 	%rd135, %rd134, 2;
	add.s64 	%rd136, %rd1, %rd135;
	st.global.u32 	[%rd136+21504], %r1531;
	bar.warp.sync 	-1;
	ld.shared.u32 	%r1532, [%r289+23040];
	shr.u32 	%r1533, %r1532, %r293;
	and.b32  	%r1534, %r1533, %r82;
	shl.b32 	%r1535, %r1534, 3;
	add.s32 	%r1536, %r1445, %r1535;
	ld.shared.u64 	%rd137, [%r1536];
	add.s64 	%rd138, %rd137, %rd7;
	xor.b32  	%r1537, %r1532, 2147483647;
	shl.b64 	%rd139, %rd138, 2;
	add.s64 	%rd140, %rd1, %rd139;
	st.global.u32 	[%rd140+23040], %r1537;
	bar.warp.sync 	-1;
	ld.shared.u32 	%r1538, [%r289+24576];
	shr.u32 	%r1539, %r1538, %r293;
	and.b32  	%r1540, %r1539, %r82;
	shl.b32 	%r1541, %r1540, 3;
	add.s32 	%r1542, %r1445, %r1541;
	ld.shared.u64 	%rd141, [%r1542];
	add.s64 	%rd142, %rd141, %rd7;
	xor.b32  	%r1543, %r1538, 2147483647;
	shl.b64 	%rd143, %rd142, 2;
	add.s64 	%rd144, %rd1, %rd143;
	st.global.u32 	[%rd144+24576], %r1543;
	bar.warp.sync 	-1;
	ld.shared.u32 	%r1544, [%r289+26112];
	shr.u32 	%r1545, %r1544, %r293;
	and.b32  	%r1546, %r1545, %r82;
	shl.b32 	%r1547, %r1546, 3;
	add.s32 	%r1548, %r1445, %r1547;
	ld.shared.u64 	%rd145, [%r1548];
	add.s64 	%rd146, %rd145, %rd7;
	xor.b32  	%r1549, %r1544, 2147483647;
	shl.b64 	%rd147, %rd146, 2;
	add.s64 	%rd148, %rd1, %rd147;
	st.global.u32 	[%rd148+26112], %r1549;
	bar.warp.sync 	-1;
	ld.shared.u32 	%r1550, [%r289+27648];
	shr.u32 	%r1551, %r1550, %r293;
	and.b32  	%r1552, %r1551, %r82;
	shl.b32 	%r1553, %r1552, 3;
	add.s32 	%r1554, %r1445, %r1553;
	ld.shared.u64 	%rd149, [%r1554];
	add.s64 	%rd150, %rd149, %rd7;
	xor.b32  	%r1555, %r1550, 2147483647;
	shl.b64 	%rd151, %rd150, 2;
	add.s64 	%rd152, %rd1, %rd151;
	st.global.u32 	[%rd152+27648], %r1555;
	bar.warp.sync 	-1;
	bra.uni 	$L__BB139_204;
$L__BB139_165:
	ld.param.u32 	%r1713, [_ZN3cub18CUB_300001_SM_10006detail10radix_sort29DeviceRadixSortOnesweepKernelINS1_5radix10policy_hubIiNS0_8NullTypeEyE10Policy1000ELNS0_9SortOrderE1EiS6_yiiNS1_21identity_decomposer_tEEEvPT5_SC_PT3_PKSD_PT1_PKSH_PT2_PKSL_T4_iiT6__param_8];
	mad.lo.s32 	%r290, %r3, -7296, %r1713;
	setp.ge.s32 	%p123, %r1, %r290;
	@%p123 bra 	$L__BB139_167;
	ld.shared.u32 	%r1556, [%r289];
	shr.u32 	%r1557, %r1556, %r293;
	and.b32  	%r1558, %r1557, %r82;
	shl.b32 	%r1559, %r1558, 3;
	add.s32 	%r1561, %r551, %r1559;
	ld.shared.u64 	%rd153, [%r1561+29184];
	xor.b32  	%r1562, %r1556, 2147483647;
	add.s64 	%rd154, %rd153, %rd7;
	shl.b64 	%rd155, %rd154, 2;
	add.s64 	%rd156, %rd1, %rd155;
	st.global.u32 	[%rd156], %r1562;
$L__BB139_167:
	bar.warp.sync 	-1;
	add.s32 	%r1563, %r1, 384;
	setp.ge.s32 	%p124, %r1563, %r290;
	@%p124 bra 	$L__BB139_169;
	ld.shared.u32 	%r1564, [%r289+1536];
	shr.u32 	%r1565, %r1564, %r293;
	and.b32  	%r1566, %r1565, %r82;
	shl.b32 	%r1567, %r1566, 3;
	add.s32 	%r1569, %r551, %r1567;
	ld.shared.u64 	%rd157, [%r1569+29184];
	xor.b32  	%r1570, %r1564, 2147483647;
	add.s64 	%rd158, %rd157, %rd7;
	shl.b64 	%rd159, %rd158, 2;
	add.s64 	%rd160, %rd1, %rd159;
	st.global.u32 	[%rd160+1536], %r1570;
$L__BB139_169:
	bar.warp.sync 	-1;
	add.s32 	%r1571, %r1, 768;
	setp.ge.s32 	%p125, %r1571, %r290;
	@%p125 bra 	$L__BB139_171;
	ld.shared.u32 	%r1572, [%r289+3072];
	shr.u32 	%r1573, %r1572, %r293;
	and.b32  	%r1574, %r1573, %r82;
	shl.b32 	%r1575, %r1574, 3;
	add.s32 	%r1577, %r551, %r1575;
	ld.shared.u64 	%rd161, [%r1577+29184];
	xor.b32  	%r1578, %r1572, 2147483647;
	add.s64 	%rd162, %rd161, %rd7;
	shl.b64 	%rd163, %rd162, 2;
	add.s64 	%rd164, %rd1, %rd163;
	st.global.u32 	[%rd164+3072], %r1578;
$L__BB139_171:
	bar.warp.sync 	-1;
	add.s32 	%r1579, %r1, 1152;
	setp.ge.s32 	%p126, %r1579, %r290;
	@%p126 bra 	$L__BB139_173;
	ld.shared.u32 	%r1580, [%r289+4608];
	shr.u32 	%r1581, %r1580, %r293;
	and.b32  	%r1582, %r1581, %r82;
	shl.b32 	%r1583, %r1582, 3;
	add.s32 	%r1585, %r551, %r1583;
	ld.shared.u64 	%rd165, [%r1585+29184];
	xor.b32  	%r1586, %r1580, 2147483647;
	add.s64 	%rd166, %rd165, %rd7;
	shl.b64 	%rd167, %rd166, 2;
	add.s64 	%rd168, %rd1, %rd167;
	st.global.u32 	[%rd168+4608], %r1586;
$L__BB139_173:
	bar.warp.sync 	-1;
	add.s32 	%r1587, %r1, 1536;
	setp.ge.s32 	%p127, %r1587, %r290;
	@%p127 bra 	$L__BB139_175;
	ld.shared.u32 	%r1588, [%r289+6144];
	shr.u32 	%r1589, %r1588, %r293;
	and.b32  	%r1590, %r1589, %r82;
	shl.b32 	%r1591, %r1590, 3;
	add.s32 	%r1593, %r551, %r1591;
	ld.shared.u64 	%rd169, [%r1593+29184];
	xor.b32  	%r1594, %r1588, 2147483647;
	add.s64 	%rd170, %rd169, %rd7;
	shl.b64 	%rd171, %rd170, 2;
	add.s64 	%rd172, %rd1, %rd171;
	st.global.u32 	[%rd172+6144], %r1594;
$L__BB139_175:
	bar.warp.sync 	-1;
	add.s32 	%r1595, %r1, 1920;
	setp.ge.s32 	%p128, %r1595, %r290;
	@%p128 bra 	$L__BB139_177;
	ld.shared.u32 	%r1596, [%r289+7680];
	shr.u32 	%r1597, %r1596, %r293;
	and.b32  	%r1598, %r1597, %r82;
	shl.b32 	%r1599, %r1598, 3;
	add.s32 	%r1601, %r551, %r1599;
	ld.shared.u64 	%rd173, [%r1601+29184];
	xor.b32  	%r1602, %r1596, 2147483647;
	add.s64 	%rd174, %rd173, %rd7;
	shl.b64 	%rd175, %rd174, 2;
	add.s64 	%rd176, %rd1, %rd175;
	st.global.u32 	[%rd176+7680], %r1602;
$L__BB139_177:
	bar.warp.sync 	-1;
	add.s32 	%r1603, %r1, 2304;
	setp.ge.s32 	%p129, %r1603, %r290;
	@%p129 bra 	$L__BB139_179;
	ld.shared.u32 	%r1604, [%r289+9216];
	shr.u32 	%r1605, %r1604, %r293;
	and.b32  	%r1606, %r1605, %r82;
	shl.b32 	%r1607, %r1606, 3;
	add.s32 	%r1609, %r551, %r1607;
	ld.shared.u64 	%rd177, [%r1609+29184];
	xor.b32  	%r1610, %r1604, 2147483647;
	add.s64 	%rd178, %rd177, %rd7;
	shl.b64 	%rd179, %rd178, 2;
	add.s64 	%rd180, %rd1, %rd179;
	st.global.u32 	[%rd180+9216], %r1610;
$L__BB139_179:
	bar.warp.sync 	-1;
	add.s32 	%r1611, %r1, 2688;
	setp.ge.s32 	%p130, %r1611, %r290;
	@%p130 bra 	$L__BB139_181;
	ld.shared.u32 	%r1612, [%r289+10752];
	shr.u32 	%r1613, %r1612, %r293;
	and.b32  	%r1614, %r1613, %r82;
	shl.b32 	%r1615, %r1614, 3;
	add.s32 	%r1617, %r551, %r1615;
	ld.shared.u64 	%rd181, [%r1617+29184];
	xor.b32  	%r1618, %r1612, 2147483647;
	add.s64 	%rd182, %rd181, %rd7;
	shl.b64 	%rd183, %rd182, 2;
	add.s64 	%rd184, %rd1, %rd183;
	st.global.u32 	[%rd184+10752], %r1618;
$L__BB139_181:
	bar.warp.sync 	-1;
	or.b32  	%r1619, %r1, 3072;
	setp.ge.s32 	%p131, %r1619, %r290;
	@%p131 bra 	$L__BB139_183;
	ld.shared.u32 	%r1620, [%r289+12288];
	shr.u32 	%r1621, %r1620, %r293;
	and.b32  	%r1622, %r1621, %r82;
	shl.b32 	%r1623, %r1622, 3;
	add.s32 	%r1625, %r551, %r1623;
	ld.shared.u64 	%rd185, [%r1625+29184];
	xor.b32  	%r1626, %r1620, 2147483647;
	add.s64 	%rd186, %rd185, %rd7;
	shl.b64 	%rd187, %rd186, 2;
	add.s64 	%rd188, %rd1, %rd187;
	st.global.u32 	[%rd188+12288], %r1626;
$L__BB139_183:
	bar.warp.sync 	-1;
	add.s32 	%r1627, %r1, 3456;
	setp.ge.s32 	%p132, %r1627, %r290;
	@%p132 bra 	$L__BB139_185;
	ld.shared.u32 	%r1628, [%r289+13824];
	shr.u32 	%r1629, %r1628, %r293;
	and.b32  	%r1630, %r1629, %r82;
	shl.b32 	%r1631, %r1630, 3;
	add.s32 	%r1633, %r551, %r1631;
	ld.shared.u64 	%rd189, [%r1633+29184];
	xor.b32  	%r1634, %r1628, 2147483647;
	add.s64 	%rd190, %rd189, %rd7;
	shl.b64 	%rd191, %rd190, 2;
	add.s64 	%rd192, %rd1, %rd191;
	st.global.u32 	[%rd192+13824], %r1634;
$L__BB139_185:
	bar.warp.sync 	-1;
	add.s32 	%r1635, %r1, 3840;
	setp.ge.s32 	%p133, %r1635, %r290;
	@%p133 bra 	$L__BB139_187;
	ld.shared.u32 	%r1636, [%r289+15360];
	shr.u32 	%r1637, %r1636, %r293;
	and.b32  	%r1638, %r1637, %r82;
	shl.b32 	%r1639, %r1638, 3;
	add.s32 	%r1641, %r551, %r1639;
	ld.shared.u64 	%rd193, [%r1641+29184];
	xor.b32  	%r1642, %r1636, 2147483647;
	add.s64 	%rd194, %rd193, %rd7;
	shl.b64 	%rd195, %rd194, 2;
	add.s64 	%rd196, %rd1, %rd195;
	st.global.u32 	[%rd196+15360], %r1642;
$L__BB139_187:
	bar.warp.sync 	-1;
	add.s32 	%r1643, %r1, 4224;
	setp.ge.s32 	%p134, %r1643, %r290;
	@%p134 bra 	$L__BB139_189;
	ld.shared.u32 	%r1644, [%r289+16896];
	shr.u32 	%r1645, %r1644, %r293;
	and.b32  	%r1646, %r1645, %r82;
	shl.b32 	%r1647, %r1646, 3;
	add.s32 	%r1649, %r551, %r1647;
	ld.shared.u64 	%rd197, [%r1649+29184];
	xor.b32  	%r1650, %r1644, 2147483647;
	add.s64 	%rd198, %rd197, %rd7;
	shl.b64 	%rd199, %rd198, 2;
	add.s64 	%rd200, %rd1, %rd199;
	st.global.u32 	[%rd200+16896], %r1650;
$L__BB139_189:
	bar.warp.sync 	-1;
	add.s32 	%r1651, %r1, 4608;
	setp.ge.s32 	%p135, %r1651, %r290;
	@%p135 bra 	$L__BB139_191;
	ld.shared.u32 	%r1652, [%r289+18432];
	shr.u32 	%r1653, %r1652, %r293;
	and.b32  	%r1654, %r1653, %r82;
	shl.b32 	%r1655, %r1654, 3;
	add.s32 	%r1657, %r551, %r1655;
	ld.shared.u64 	%rd201, [%r1657+29184];
	xor.b32  	%r1658, %r1652, 2147483647;
	add.s64 	%rd202, %rd201, %rd7;
	shl.b64 	%rd203, %rd202, 2;
	add.s64 	%rd204, %rd1, %rd203;
	st.global.u32 	[%rd204+18432], %r1658;
$L__BB139_191:
	bar.warp.sync 	-1;
	add.s32 	%r1659, %r1, 4992;
	setp.ge.s32 	%p136, %r1659, %r290;
	@%p136 bra 	$L__BB139_193;
	ld.shared.u32 	%r1660, [%r289+19968];
	shr.u32 	%r1661, %r1660, %r293;
	and.b32  	%r1662, %r1661, %r82;
	shl.b32 	%r1663, %r1662, 3;
	add.s32 	%r1665, %r551, %r1663;
	ld.shared.u64 	%rd205, [%r1665+29184];
	xor.b32  	%r1666, %r1660, 2147483647;
	add.s64 	%rd206, %rd205, %rd7;
	shl.b64 	%rd207, %rd206, 2;
	add.s64 	%rd208, %rd1, %rd207;
	st.global.u32 	[%rd208+19968], %r1666;
$L__BB139_193:
	bar.warp.sync 	-1;
	add.s32 	%r1667, %r1, 5376;
	setp.ge.s32 	%p137, %r1667, %r290;
	@%p137 bra 	$L__BB139_195;
	ld.shared.u32 	%r1668, [%r289+21504];
	shr.u32 	%r1669, %r1668, %r293;
	and.b32  	%r1670, %r1669, %r82;
	shl.b32 	%r1671, %r1670, 3;
	add.s32 	%r1673, %r551, %r1671;
	ld.shared.u64 	%rd209, [%r1673+29184];
	xor.b32  	%r1674, %r1668, 2147483647;
	add.s64 	%rd210, %rd209, %rd7;
	shl.b64 	%rd211, %rd210, 2;
	add.s64 	%rd212, %rd1, %rd211;
	st.global.u32 	[%rd212+21504], %r1674;
$L__BB139_195:
	bar.warp.sync 	-1;
	add.s32 	%r1675, %r1, 5760;
	setp.ge.s32 	%p138, %r1675, %r290;
	@%p138 bra 	$L__BB139_197;
	ld.shared.u32 	%r1676, [%r289+23040];
	shr.u32 	%r1677, %r1676, %r293;
	and.b32  	%r1678, %r1677, %r82;
	shl.b32 	%r1679, %r1678, 3;
	add.s32 	%r1681, %r551, %r1679;
	ld.shared.u64 	%rd213, [%r1681+29184];
	xor.b32  	%r1682, %r1676, 2147483647;
	add.s64 	%rd214, %rd213, %rd7;
	shl.b64 	%rd215, %rd214, 2;
	add.s64 	%rd216, %rd1, %rd215;
	st.global.u32 	[%rd216+23040], %r1682;
$L__BB139_197:
	bar.warp.sync 	-1;
	or.b32  	%r1683, %r1, 6144;
	setp.ge.s32 	%p139, %r1683, %r290;
	@%p139 bra 	$L__BB139_199;
	ld.shared.u32 	%r1684, [%r289+24576];
	shr.u32 	%r1685, %r1684, %r293;
	and.b32  	%r1686, %r1685, %r82;
	shl.b32 	%r1687, %r1686, 3;
	add.s32 	%r1689, %r551, %r1687;
	ld.shared.u64 	%rd217, [%r1689+29184];
	xor.b32  	%r1690, %r1684, 2147483647;
	add.s64 	%rd218, %rd217, %rd7;
	shl.b64 	%rd219, %rd218, 2;
	add.s64 	%rd220, %rd1, %rd219;
	st.global.u32 	[%rd220+24576], %r1690;
$L__BB139_199:
	bar.warp.sync 	-1;
	add.s32 	%r1691, %r1, 6528;
	setp.ge.s32 	%p140, %r1691, %r290;
	@%p140 bra 	$L__BB139_201;
	ld.shared.u32 	%r1692, [%r289+26112];
	shr.u32 	%r1693, %r1692, %r293;
	and.b32  	%r1694, %r1693, %r82;
	shl.b32 	%r1695, %r1694, 3;
	add.s32 	%r1697, %r551, %r1695;
	ld.shared.u64 	%rd221, [%r1697+29184];
	xor.b32  	%r1698, %r1692, 2147483647;
	add.s64 	%rd222, %rd221, %rd7;
	shl.b64 	%rd223, %rd222, 2;
	add.s64 	%rd224, %rd1, %rd223;
	st.global.u32 	[%rd224+26112], %r1698;
$L__BB139_201:
	bar.warp.sync 	-1;
	add.s32 	%r1699, %r1, 6912;
	ld.shared.u32 	%r291, [%r289+27648];
	shr.u32 	%r1700, %r291, %r293;
	and.b32  	%r1701, %r1700, %r82;
	shl.b32 	%r1702, %r1701, 3;
	add.s32 	%r1704, %r551, %r1702;
	ld.shared.u64 	%rd225, [%r1704+29184];
	add.s64 	%rd19, %rd225, %rd7;
	setp.ge.s32 	%p141, %r1699, %r290;
	@%p141 bra 	$L__BB139_203;
	xor.b32  	%r1705, %r291, 2147483647;
	shl.b64 	%rd226, %rd19, 2;
	add.s64 	%rd227, %rd1, %rd226;
	st.global.u32 	[%rd227+27648], %r1705;
$L__BB139_203:
	bar.warp.sync 	-1;
$L__BB139_204:
	ret;

}


// ===== COMPILED SASS (sm_100) =====

	.target	sm_100

	.elftype	@"ET_EXEC"


//--------------------- .note.nv.tkinfo           --------------------------
	.section	.note.nv.tkinfo,"",@"SHT_NOTE"
	.sectionflags	@"SHF_NOTE_NV_TKINFO"
	.tkinfo
        /*0018*/ 	.word	0x00000002
        /*0030*/ 	.string	""
        /*0030*/ 	.string	"ptxas"
        /*0030*/ 	.string	"Cuda compilation tools, release 13.0, V13.0.88"
        /*0030*/ 	.string	"Build cuda_13.0.r13.0/compiler.36424714_0"
        /*0030*/ 	.string	"-arch sm_100 -m 64 "



//--------------------- .note.nv.cuinfo           --------------------------
	.section	.note.nv.cuinfo,"",@"SHT_NOTE"
	.sectionflags	@"SHF_NOTE_NV_CUINFO"
        /*0018*/ 	.short	0x0002
        /*001a*/ 	.short	0x0064
        /*001c*/ 	.short	0x0082
	.zero		2


//--------------------- .nv.info                  --------------------------
	.section	.nv.info,"",@"SHT_CUDA_INFO"
	.align	4


	//----- nvinfo : EIATTR_REGCOUNT
	.align		4
        /*0000*/ 	.byte	0x04, 0x2f
        /*0002*/ 	.short	(.L_46 - .L_45)
	.align		4
.L_45:
        /*0004*/ 	.word	index@(_ZN6thrust24THRUST_300001_SM_1000_NS8cuda_cub4core6detail13_kernel_agentINS1_15__reduce_by_key9InitAgentIN3cub18CUB_300001_SM_100024ReduceByKeyScanTileStateIiiLb1EEEiPiEEJSA_iSB_EEEvDpT0_)
        /*0008*/ 	.word	0x0000000e


	//----- nvinfo : EIATTR_FRAME_SIZE
	.align		4
.L_46:
        /*000c*/ 	.byte	0x04, 0x11
        /*000e*/ 	.short	(.L_48 - .L_47)
	.align		4
.L_47:
        /*0010*/ 	.word	index@(_ZN6thrust24THRUST_300001_SM_1000_NS8cuda_cub4core6detail13_kernel_agentINS1_15__reduce_by_key9InitAgentIN3cub18CUB_300001_SM_100024ReduceByKeyScanTileStateIiiLb1EEEiPiEEJSA_iSB_EEEvDpT0_)
        /*0014*/ 	.word	0x00000000


	//----- nvinfo : EIATTR_REGCOUNT
	.align		4
.L_48:
        /*0018*/ 	.byte	0x04, 0x2f
        /*001a*/ 	.short	(.L_50 - .L_49)
	.align		4
.L_49:
        /*001c*/ 	.word	index@(_ZN6thrust24THRUST_300001_SM_1000_NS8cuda_cub4core6detail13_kernel_agentINS1_15__reduce_by_key16ReduceByKeyAgentINS0_6detail15normal_iteratorINS0_10device_ptrIiEEEESB_SB_SB_N4cuda3std3__412not_equal_toIiEENSE_4plusIiEEPiiEEJSB_SB_SB_SB_SJ_N3cub18CUB_300001_SM_100024ReduceByKeyScanTileStateIiiLb1EEESG_SI_iiEEEvDpT0_)
        /*0020*/ 	.word	0x00000030


	//----- nvinfo : EIATTR_FRAME_SIZE
	.align		4
.L_50:
        /*0024*/ 	.byte	0x04, 0x11
        /*0026*/ 	.short	(.L_52 - .L_51)
	.align		4
.L_51:
        /*0028*/ 	.word	index@(_ZN6thrust24THRUST_300001_SM_1000_NS8cuda_cub4core6detail13_kernel_agentINS1_15__reduce_by_key16ReduceByKeyAgentINS0_6detail15normal_iteratorINS0_10device_ptrIiEEEESB_SB_SB_N4cuda3std3__412not_equal_toIiEENSE_4plusIiEEPiiEEJSB_SB_SB_SB_SJ_N3cub18CUB_300001_SM_100024ReduceByKeyScanTileStateIiiLb1EEESG_SI_iiEEEvDpT0_)
        /*002c*/ 	.word	0x00000008


	//----- nvinfo : EIATTR_REGCOUNT
	.align		4
.L_52:
        /*0030*/ 	.byte	0x04, 0x2f
        /*0032*/ 	.short	(.L_54 - .L_53)
	.align		4
.L_53:
        /*0034*/ 	.word	index@(_ZN6thrust24THRUST_300001_SM_1000_NS8cuda_cub4core6detail13_kernel_agentINS1_15__reduce_by_key9InitAgentIN3cub18CUB_300001_SM_100024ReduceByKeyScanTileStateIilLb1EEElPlEEJSA_lSB_EEEvDpT0_)
        /*0038*/ 	.word	0x0000000e


	//----- nvinfo : EIATTR_FRAME_SIZE
	.align		4
.L_54:
        /*003c*/ 	.byte	0x04, 0x11
        /*003e*/ 	.short	(.L_56 - .L_55)
	.align		4
.L_55:
        /*0040*/ 	.word	index@(_ZN6thrust24THRUST_300001_SM_1000_NS8cuda_cub4core6detail13_kernel_agentINS1_15__reduce_by_key9InitAgentIN3cub18CUB_300001_SM_100024ReduceByKeyScanTileStateIilLb1EEElPlEEJSA_lSB_EEEvDpT0_)
        /*0044*/ 	.word	0x00000000


	//----- nvinfo : EIATTR_REGCOUNT
	.align		4
.L_56:
        /*0048*/ 	.byte	0x04, 0x2f
        /*004a*/ 	.short	(.L_58 - .L_57)
	.align		4
.L_57:
        /*004c*/ 	.word	index@(_ZN6thrust24THRUST_300001_SM_1000_NS8cuda_cub4core6detail13_kernel_agentINS1_15__reduce_by_key16ReduceByKeyAgentINS0_6detail15normal_iteratorINS0_10device_ptrIiEEEESB_SB_SB_N4cuda3std3__412not_equal_toIiEENSE_4plusIiEEPllEEJSB_SB_SB_SB_SJ_N3cub18CUB_300001_SM_100024ReduceByKeyScanTileStateIilLb1EEESG_SI_llEEEvDpT0_)
        /*0050*/ 	.word	0x0000003a


	//----- nvinfo : EIATTR_FRAME_SIZE
	.align		4
.L_58:
        /*0054*/ 	.byte	0x04, 0x11
        /*0056*/ 	.short	(.L_60 - .L_59)
	.align		4
.L_59:
        /*0058*/ 	.word	index@(_ZN6thrust24THRUST_300001_SM_1000_NS8cuda_cub4core6detail13_kernel_agentINS1_15__reduce_by_key16ReduceByKeyAgentINS0_6detail15normal_iteratorINS0_10device_ptrIiEEEESB_SB_SB_N4cuda3std3__412not_equal_toIiEENSE_4plusIiEEPllEEJSB_SB_SB_SB_SJ_N3cub18CUB_300001_SM_100024ReduceByKeyScanTileStateIilLb1EEESG_SI_llEEEvDpT0_)
        /*005c*/ 	.word	0x00000000


	//----- nvinfo : EIATTR_REGCOUNT
	.align		4
.L_60:
        /*0060*/ 	.byte	0x04, 0x2f
        /*0062*/ 	.short	(.L_62 - .L_61)
	.align		4
.L_61:
        /*0064*/ 	.word	index@(_ZN6thrust24THRUST_300001_SM_1000_NS8cuda_cub4core6detail13_kernel_agentINS1_15__reduce_by_key16ReduceByKeyAgentINS0_6detail15normal_iteratorINS0_10device_ptrIiEEEESB_SB_SB_N4cuda3std3__412not_equal_toIiEENSE_10multipliesIiEEPiiEEJSB_SB_SB_SB_SJ_N3cub18CUB_300001_SM_100024ReduceByKeyScanTileStateIiiLb1EEESG_SI_iiEEEvDpT0_)
        /*0068*/ 	.word	0x00000030


	//----- nvinfo : EIATTR_FRAME_SIZE
	.align		4
.L_62:
        /*006c*/ 	.byte	0x04, 0x11
        /*006e*/ 	.short	(.L_64 - .L_63)
	.align		4
.L_63:
        /*0070*/ 	.word	index@(_ZN6thrust24THRUST_300001_SM_1000_NS8cuda_cub4core6detail13_kernel_agentINS1_15__reduce_by_key16ReduceByKeyAgentINS0_6detail15normal_iteratorINS0_10device_ptrIiEEEESB_SB_SB_N4cuda3std3__412not_equal_toIiEENSE_10multipliesIiEEPiiEEJSB_SB_SB_SB_SJ_N3cub18CUB_300001_SM_100024ReduceByKeyScanTileStateIiiLb1EEESG_SI_iiEEEvDpT0_)
        /*0074*/ 	.word	0x00000000


	//----- nvinfo : EIATTR_REGCOUNT
	.align		4
.L_64:
        /*0078*/ 	.byte	0x04, 0x2f
        /*007a*/ 	.short	(.L_66 - .L_65)
	.align		4
.L_65:
        /*007c*/ 	.word	index@(_ZN6thrust24THRUST_300001_SM_1000_NS8cuda_cub4core6detail13_kernel_agentINS1_15__reduce_by_key16ReduceByKeyAgentINS0_6detail15normal_iteratorINS0_10device_ptrIiEEEESB_SB_SB_N4cuda3std3__412not_equal_toIiEENSE_10multipliesIiEEPllEEJSB_SB_SB_SB_SJ_N3cub18CUB_300001_SM_100024ReduceByKeyScanTileStateIilLb1EEESG_SI_llEEEvDpT0_)
        /*0080*/ 	.word	0x00000036


	//----- nvinfo : EIATTR_FRAME_SIZE
	.align		4
.L_66:
        /*0084*/ 	.byte	0x04, 0x11
        /*0086*/ 	.short	(.L_68 - .L_67)
	.align		4
.L_67:
        /*0088*/ 	.word	index@(_ZN6thrust24THRUST_300001_SM_1000_NS8cuda_cub4core6detail13_kernel_agentINS1_15__reduce_by_key16ReduceByKeyAgentINS0_6detail15normal_iteratorINS0_10device_ptrIiEEEESB_SB_SB_N4cuda3std3__412not_equal_toIiEENSE_10multipliesIiEEPllEEJSB_SB_SB_SB_SJ_N3cub18CUB_300001_SM_100024ReduceByKeyScanTileStateIilLb1EEESG_SI_llEEEvDpT0_)
        /*008c*/ 	.word	0x00000000


	//----- nvinfo : EIATTR_REGCOUNT
	.align		4
.L_68:
        /*0090*/ 	.byte	0x04, 0x2f
        /*0092*/ 	.short	(.L_70 - .L_69)
	.align		4
.L_69:
        /*0094*/ 	.word	index@(_ZN6thrust24THRUST_300001_SM_1000_NS8cuda_cub4core6detail13_kernel_agentINS1_15__reduce_by_key16ReduceByKeyAgentINS0_6detail15normal_iteratorINS0_10device_ptrIiEEEESB_SB_SB_N4cuda3std3__48equal_toIiEENSE_4plusIiEEPiiEEJSB_SB_SB_SB_SJ_N3cub18CUB_300001_SM_100024ReduceByKeyScanTileStateIiiLb1EEESG_SI_iiEEEvDpT0_)
        /*0098*/ 	.word	0x0000003e


	//----- nvinfo : EIATTR_FRAME_SIZE
	.align		4
.L_70:
        /*009c*/ 	.byte	0x04, 0x11
        /*009e*/ 	.short	(.L_72 - .L_71)
	.align		4
.L_71:
        /*00a0*/ 	.word	index@(_ZN6thrust24THRUST_300001_SM_1000_NS8cuda_cub4core6detail13_kernel_agentINS1_15__reduce_by_key16ReduceByKeyAgentINS0_6detail15normal_iteratorINS0_10device_ptrIiEEEESB_SB_SB_N4cuda3std3__48equal_toIiEENSE_4plusIiEEPiiEEJSB_SB_SB_SB_SJ_N3cub18CUB_300001_SM_100024ReduceByKeyScanTileStateIiiLb1EEESG_SI_iiEEEvDpT0_)
        /*00a4*/ 	.word	0x00000000


	//----- nvinfo : EIATTR_REGCOUNT
	.align		4
.L_72:
        /*00a8*/ 	.byte	0x04, 0x2f
        /*00aa*/ 	.short	(.L_74 - .L_73)
	.align		4
.L_73:
        /*00ac*/ 	.word	index@(_ZN6thrust24THRUST_300001_SM_1000_NS8cuda_cub4core6detail13_kernel_agentINS1_15__reduce_by_key16ReduceByKeyAgentINS0_6detail15normal_iteratorINS0_10device_ptrIiEEEESB_SB_SB_N4cuda3std3__48equal_toIiEENSE_4plusIiEEPllEEJSB_SB_SB_SB_SJ_N3cub18CUB_300001_SM_100024ReduceByKeyScanTileStateIilLb1EEESG_SI_llEEEvDpT0_)
        /*00b0*/ 	.word	0x0000003a


	//----- nvinfo : EIATTR_FRAME_SIZE
	.align		4
.L_74:
        /*00b4*/ 	.byte	0x04, 0x11
        /*00b6*/ 	.short	(.L_76 - .L_75)
	.align		4
.L_75:
        /*00b8*/ 	.word	index@(_ZN6thrust24THRUST_300001_SM_1000_NS8cuda_cub4core6detail13_kernel_agentINS1_15__reduce_by_key16ReduceByKeyAgentINS0_6detail15normal_iteratorINS0_10device_ptrIiEEEESB_SB_SB_N4cuda3std3__48equal_toIiEENSE_4plusIiEEPllEEJSB_SB_SB_SB_SJ_N3cub18CUB_300001_SM_100024ReduceByKeyScanTileStateIilLb1EEESG_SI_llEEEvDpT0_)
        /*00bc*/ 	.word	0x00000000


	//----- nvinfo : EIATTR_REGCOUNT
	.align		4
.L_76:
        /*00c0*/ 	.byte	0x04, 0x2f
        /*00c2*/ 	.short	(.L_78 - .L_77)
	.align		4
.L_77:
        /*00c4*/ 	.word	index@(_ZN6thrust24THRUST_300001_SM_1000_NS8cuda_cub4core6detail13_kernel_agentINS1_8__reduce11ReduceAgentINS0_18transform_iteratorINS1_9__extrema12arg_minmax_fIilN4cuda3std3__44lessIiEEE15duplicate_tupleENS0_12zip_iteratorINSC_5tupleIJNS0_6detail15normal_iteratorINS0_10device_ptrIiEEEENS0_17counting_iteratorIlNS0_11use_defaultESP_SP_EEEEEEENSI_IJNSI_IJilEEEST_EEESU_EEPSU_SU_iSF_EEJSV_SW_iSF_EEEvDpT0_)
        /*00c8*/ 	.word	0x0000001f


	//----- nvinfo : EIATTR_FRAME_SIZE
	.align		4
.L_78:
        /*00cc*/ 	.byte	0x04, 0x11
        /*00ce*/ 	.short	(.L_80 - .L_79)
	.align		4
.L_79:
        /*00d0*/ 	.word	index@(_ZN6thrust24THRUST_300001_SM_1000_NS8cuda_cub4core6detail13_kernel_agentINS1_8__reduce11ReduceAgentINS0_18transform_iteratorINS1_9__extrema12arg_minmax_fIilN4cuda3std3__44lessIiEEE15duplicate_tupleENS0_12zip_iteratorINSC_5tupleIJNS0_6detail15normal_iteratorINS0_10device_ptrIiEEEENS0_17counting_iteratorIlNS0_11use_defaultESP_SP_EEEEEEENSI_IJNSI_IJilEEEST_EEESU_EEPSU_SU_iSF_EEJSV_SW_iSF_EEEvDpT0_)
        /*00d4*/ 	.word	0x00000000


	//----- nvinfo : EIATTR_REGCOUNT
	.align		4
.L_80:
        /*00d8*/ 	.byte	0x04, 0x2f
        /*00da*/ 	.short	(.L_82 - .L_81)
	.align		4
.L_81:
        /*00dc*/ 	.word	index@(_ZN6thrust24THRUST_300001_SM_1000_NS8cuda_cub4core6detail13_kernel_agentINS1_8__reduce11ReduceAgentINS0_18transform_iteratorINS1_9__extrema12arg_minmax_fIilN4cuda3std3__44lessIiEEE15duplicate_tupleENS0_12zip_iteratorINSC_5tupleIJNS0_6detail15normal_iteratorINS0_10device_ptrIiEEEENS0_17counting_iteratorIlNS0_11use_defaultESP_SP_EEEEEEENSI_IJNSI_IJilEEEST_EEESU_EEPSU_SU_iSF_EEJSV_SW_iN3cub18CUB_300001_SM_100013GridEvenShareIiEENSZ_9GridQueueIjEESF_EEEvDpT0_)
        /*00e0*/ 	.word	0x0000001f


	//----- nvinfo : EIATTR_FRAME_SIZE
	.align		4
.L_82:
        /*00e4*/ 	.byte	0x04, 0x11
        /*00e6*/ 	.short	(.L_84 - .L_83)
	.align		4
.L_83:
        /*00e8*/ 	.word	index@(_ZN6thrust24THRUST_300001_SM_1000_NS8cuda_cub4core6detail13_kernel_agentINS1_8__reduce11ReduceAgentINS0_18transform_iteratorINS1_9__extrema12arg_minmax_fIilN4cuda3std3__44lessIiEEE15duplicate_tupleENS0_12zip_iteratorINSC_5tupleIJNS0_6detail15normal_iteratorINS0_10device_ptrIiEEEENS0_17counting_iteratorIlNS0_11use_defaultESP_SP_EEEEEEENSI_IJNSI_IJilEEEST_EEESU_EEPSU_SU_iSF_EEJSV_SW_iN3cub18CUB_300001_SM_100013GridEvenShareIiEENSZ_9GridQueueIjEESF_EEEvDpT0_)
        /*00ec*/ 	.word	0x00000000


	//----- nvinfo : EIATTR_REGCOUNT
	.align		4
.L_84:
        /*00f0*/ 	.byte	0x04, 0x2f
        /*00f2*/ 	.short	(.L_86 - .L_85)
	.align		4
.L_85:
        /*00f4*/ 	.word	index@(_ZN6thrust24THRUST_300001_SM_1000_NS8cuda_cub4core6detail13_kernel_agentINS1_8__reduce10DrainAgentIiEEJN3cub18CUB_300001_SM_10009GridQueueIjEEiEEEvDpT0_)
        /*00f8*/ 	.word	0x00000008


	//----- nvinfo : EIATTR_FRAME_SIZE
	.align		4
.L_86:
        /*00fc*/ 	.byte	0x04, 0x11
        /*00fe*/ 	.short	(.L_88 - .L_87)
	.align		4
.L_87:
        /*0100*/ 	.word	index@(_ZN6thrust24THRUST_300001_SM_1000_NS8cuda_cub4core6detail13_kernel_agentINS1_8__reduce10DrainAgentIiEEJN3cub18CUB_300001_SM_10009GridQueueIjEEiEEEvDpT0_)
        /*0104*/ 	.word	0x00000000


	//----- nvinfo : EIATTR_REGCOUNT
	.align		4
.L_88:
        /*0108*/ 	.byte	0x04, 0x2f
        /*010a*/ 	.short	(.L_90 - .L_89)
	.align		4
.L_89:
        /*010c*/ 	.word	index@(_ZN6thrust24THRUST_300001_SM_1000_NS8cuda_cub4core6detail13_kernel_agentINS1_8__reduce11ReduceAgentIPN4cuda3std3__45tupleIJNSA_IJilEEESB_EEESD_SC_iNS1_9__extrema12arg_minmax_fIilNS9_4lessIiEEEEEEJSD_SD_iSI_EEEvDpT0_)
        /*0110*/ 	.word	0x00000020


	//----- nvinfo : EIATTR_FRAME_SIZE
	.align		4
.L_90:
        /*0114*/ 	.byte	0x04, 0x11
        /*0116*/ 	.short	(.L_92 - .L_91)
	.align		4
.L_91:
        /*0118*/ 	.word	index@(_ZN6thrust24THRUST_300001_SM_1000_NS8cuda_cub4core6detail13_kernel_agentINS1_8__reduce11ReduceAgentIPN4cuda3std3__45tupleIJNSA_IJilEEESB_EEESD_SC_iNS1_9__extrema12arg_minmax_fIilNS9_4lessIiEEEEEEJSD_SD_iSI_EEEvDpT0_)
        /*011c*/ 	.word	0x00000000


	//----- nvinfo : EIATTR_REGCOUNT
	.align		4
.L_92:
        /*0120*/ 	.byte	0x04, 0x2f
        /*0122*/ 	.short	(.L_94 - .L_93)
	.align		4
.L_93:
        /*0124*/ 	.word	index@(_ZN6thrust24THRUST_300001_SM_1000_NS8cuda_cub4core6detail13_kernel_agentINS1_8__reduce11ReduceAgentINS0_18transform_iteratorINS1_9__extrema12arg_minmax_fIilN4cuda3std3__44lessIiEEE15duplicate_tupleENS0_12zip_iteratorINSC_5tupleIJNS0_6detail15normal_iteratorINS0_10device_ptrIiEEEENS0_17counting_iteratorIlNS0_11use_defaultESP_SP_EEEEEEENSI_IJNSI_IJilEEEST_EEESU_EEPSU_SU_lSF_EEJSV_SW_lSF_EEEvDpT0_)
        /*0128*/ 	.word	0x0000001e


	//----- nvinfo : EIATTR_FRAME_SIZE
	.align		4
.L_94:
        /*012c*/ 	.byte	0x04, 0x11
        /*012e*/ 	.short	(.L_96 - .L_95)
	.align		4
.L_95:
        /*0130*/ 	.word	index@(_ZN6thrust24THRUST_300001_SM_1000_NS8cuda_cub4core6detail13_kernel_agentINS1_8__reduce11ReduceAgentINS0_18transform_iteratorINS1_9__extrema12arg_minmax_fIilN4cuda3std3__44lessIiEEE15duplicate_tupleENS0_12zip_iteratorINSC_5tupleIJNS0_6detail15normal_iteratorINS0_10device_ptrIiEEEENS0_17counting_iteratorIlNS0_11use_defaultESP_SP_EEEEEEENSI_IJNSI_IJilEEEST_EEESU_EEPSU_SU_lSF_EEJSV_SW_lSF_EEEvDpT0_)
        /*0134*/ 	.word	0x00000000


	//----- nvinfo : EIATTR_REGCOUNT
	.align		4
.L_96:
        /*0138*/ 	.byte	0x04, 0x2f
        /*013a*/ 	.short	(.L_98 - .L_97)
	.align		4
.L_97:
        /*013c*/ 	.word	index@(_ZN6thrust24THRUST_300001_SM_1000_NS8cuda_cub4core6detail13_kernel_agentINS1_8__reduce11ReduceAgentINS0_18transform_iteratorINS1_9__extrema12arg_minmax_fIilN4cuda3std3__44lessIiEEE15duplicate_tupleENS0_12zip_iteratorINSC_5tupleIJNS0_6detail15normal_iteratorINS0_10device_ptrIiEEEENS0_17counting_iteratorIlNS0_11use_defaultESP_SP_EEEEEEENSI_IJNSI_IJilEEEST_EEESU_EEPSU_SU_lSF_EEJSV_SW_lN3cub18CUB_300001_SM_100013GridEvenShareIlEENSZ_9GridQueueIyEESF_EEEvDpT0_)
        /*0140*/ 	.word	0x0000001e


	//----- nvinfo : EIATTR_FRAME_SIZE
	.align		4
.L_98:
        /*0144*/ 	.byte	0x04, 0x11
        /*0146*/ 	.short	(.L_100 - .L_99)
	.align		4
.L_99:
        /*0148*/ 	.word	index@(_ZN6thrust24THRUST_300001_SM_1000_NS8cuda_cub4core6detail13_kernel_agentINS1_8__reduce11ReduceAgentINS0_18transform_iteratorINS1_9__extrema12arg_minmax_fIilN4cuda3std3__44lessIiEEE15duplicate_tupleENS0_12zip_iteratorINSC_5tupleIJNS0_6detail15normal_iteratorINS0_10device_ptrIiEEEENS0_17counting_iteratorIlNS0_11use_defaultESP_SP_EEEEEEENSI_IJNSI_IJilEEEST_EEESU_EEPSU_SU_lSF_EEJSV_SW_lN3cub18CUB_300001_SM_100013GridEvenShareIlEENSZ_9GridQueueIyEESF_EEEvDpT0_)
        /*014c*/ 	.word	0x00000000


	//----- nvinfo : EIATTR_REGCOUNT
	.align		4
.L_100:
        /*0150*/ 	.byte	0x04, 0x2f
        /*0152*/ 	.short	(.L_102 - .L_101)
	.align		4
.L_101:
        /*0154*/ 	.word	index@(_ZN6thrust24THRUST_300001_SM_1000_NS8cuda_cub4core6detail13_kernel_agentINS1_8__reduce10DrainAgentIlEEJN3cub18CUB_300001_SM_10009GridQueueIyEElEEEvDpT0_)
        /*0158*/ 	.word	0x00000008


	//----- nvinfo : EIATTR_FRAME_SIZE
	.align		4
.L_102:
        /*015c*/ 	.byte	0x04, 0x11
        /*015e*/ 	.short	(.L_104 - .L_103)
	.align		4
.L_103:
        /*0160*/ 	.word	index@(_ZN6thrust24THRUST_300001_SM_1000_NS8cuda_cub4core6detail13_kernel_agentINS1_8__reduce10DrainAgentIlEEJN3cub18CUB_300001_SM_10009GridQueueIyEElEEEvDpT0_)
        /*0164*/ 	.word	0x00000000


	//----- nvinfo : EIATTR_REGCOUNT
	.align		4
.L_104:
        /*0168*/ 	.byte	0x04, 0x2f
        /*016a*/ 	.short	(.L_106 - .L_105)
	.align		4
.L_105:
        /*016c*/ 	.word	index@(_ZN6thrust24THRUST_300001_SM_1000_NS8cuda_cub4core6detail13_kernel_agentINS1_8__reduce11ReduceAgentIPN4cuda3std3__45tupleIJNSA_IJilEEESB_EEESD_SC_lNS1_9__extrema12arg_minmax_fIilNS9_4lessIiEEEEEEJSD_SD_iSI_EEEvDpT0_)
        /*0170*/ 	.word	0x00000020


	//----- nvinfo : EIATTR_FRAME_SIZE
	.align		4
.L_106:
        /*0174*/ 	.byte	0x04, 0x11
        /*0176*/ 	.short	(.L_108 - .L_107)
	.align		4
.L_107:
        /*0178*/ 	.word	index@(_ZN6thrust24THRUST_300001_SM_1000_NS8cuda_cub4core6detail13_kernel_agentINS1_8__reduce11ReduceAgentIPN4cuda3std3__45tupleIJNSA_IJilEEESB_EEESD_SC_lNS1_9__extrema12arg_minmax_fIilNS9_4lessIiEEEEEEJSD_SD_iSI_EEEvDpT0_)
        /*017c*/ 	.word	0x00000000


	//----- nvinfo : EIATTR_REGCOUNT
	.align		4
.L_108:
        /*0180*/ 	.byte	0x04, 0x2f
        /*0182*/ 	.short	(.L_110 - .L_109)
	.align		4
.L_109:
        /*0184*/ 	.word	index@(_ZN6thrust24THRUST_300001_SM_1000_NS8cuda_cub4core6detail13_kernel_agentINS1_8__reduce11ReduceAgentINS0_18transform_iteratorINS1_9__extrema12arg_minmax_fIil17compare_key_valueE15duplicate_tupleENS0_12zip_iteratorIN4cuda3std3__45tupleIJNS0_6detail15normal_iteratorINS0_10device_ptrIiEEEENS0_17counting_iteratorIlNS0_11use_defaultESO_SO_EEEEEEENSH_IJNSH_IJilEEESS_EEEST_EEPST_ST_iSB_EEJSU_SV_iSB_EEEvDpT0_)
        /*0188*/ 	.word	0x0000001f


	//----- nvinfo : EIATTR_FRAME_SIZE
	.align		4
.L_110:
        /*018c*/ 	.byte	0x04, 0x11
        /*018e*/ 	.short	(.L_112 - .L_111)
	.align		4
.L_111:
        /*0190*/ 	.word	index@(_ZN6thrust24THRUST_300001_SM_1000_NS8cuda_cub4core6detail13_kernel_agentINS1_8__reduce11ReduceAgentINS0_18transform_iteratorINS1_9__extrema12arg_minmax_fIil17compare_key_valueE15duplicate_tupleENS0_12zip_iteratorIN4cuda3std3__45tupleIJNS0_6detail15normal_iteratorINS0_10device_ptrIiEEEENS0_17counting_iteratorIlNS0_11use_defaultESO_SO_EEEEEEENSH_IJNSH_IJilEEESS_EEEST_EEPST_ST_iSB_EEJSU_SV_iSB_EEEvDpT0_)
        /*0194*/ 	.word	0x00000000


	//----- nvinfo : EIATTR_REGCOUNT
	.align		4
.L_112:
        /*0198*/ 	.byte	0x04, 0x2f
        /*019a*/ 	.short	(.L_114 - .L_113)
	.align		4
.L_113:
        /*019c*/ 	.word	index@(_ZN6thrust24THRUST_300001_SM_1000_NS8cuda_cub4core6detail13_kernel_agentINS1_8__reduce11ReduceAgentINS0_18transform_iteratorINS1_9__extrema12arg_minmax_fIil17compare_key_valueE15duplicate_tupleENS0_12zip_iteratorIN4cuda3std3__45tupleIJNS0_6detail15normal_iteratorINS0_10device_ptrIiEEEENS0_17counting_iteratorIlNS0_11use_defaultESO_SO_EEEEEEENSH_IJNSH_IJilEEESS_EEEST_EEPST_ST_iSB_EEJSU_SV_iN3cub18CUB_300001_SM_100013GridEvenShareIiEENSY_9GridQueueIjEESB_EEEvDpT0_)
        /*01a0*/ 	.word	0x0000001f


	//----- nvinfo : EIATTR_FRAME_SIZE
	.align		4
.L_114:
        /*01a4*/ 	.byte	0x04, 0x11
        /*01a6*/ 	.short	(.L_116 - .L_115)
	.align		4
.L_115:
        /*01a8*/ 	.word	index@(_ZN6thrust24THRUST_300001_SM_1000_NS8cuda_cub4core6detail13_kernel_agentINS1_8__reduce11ReduceAgentINS0_18transform_iteratorINS1_9__extrema12arg_minmax_fIil17compare_key_valueE15duplicate_tupleENS0_12zip_iteratorIN4cuda3std3__45tupleIJNS0_6detail15normal_iteratorINS0_10device_ptrIiEEEENS0_17counting_iteratorIlNS0_11use_defaultESO_SO_EEEEEEENSH_IJNSH_IJilEEESS_EEEST_EEPST_ST_iSB_EEJSU_SV_iN3cub18CUB_300001_SM_100013GridEvenShareIiEENSY_9GridQueueIjEESB_EEEvDpT0_)
        /*01ac*/ 	.word	0x00000000


	//----- nvinfo : EIATTR_REGCOUNT
	.align		4
.L_116:
        /*01b0*/ 	.byte	0x04, 0x2f
        /*01b2*/ 	.short	(.L_118 - .L_117)
	.align		4
.L_117:
        /*01b4*/ 	.word	index@(_ZN6thrust24THRUST_300001_SM_1000_NS8cuda_cub4core6detail13_kernel_agentINS1_8__reduce11ReduceAgentIPN4cuda3std3__45tupleIJNSA_IJilEEESB_EEESD_SC_iNS1_9__extrema12arg_minmax_fIil17compare_key_valueEEEEJSD_SD_iSH_EEEvDpT0_)
        /*01b8*/ 	.word	0x00000020


	//----- nvinfo : EIATTR_FRAME_SIZE
	.align		4
.L_118:
        /*01bc*/ 	.byte	0x04, 0x11
        /*01be*/ 	.short	(.L_120 - .L_119)
	.align		4
.L_119:
        /*01c0*/ 	.word	index@(_ZN6thrust24THRUST_300001_SM_1000_NS8cuda_cub4core6detail13_kernel_agentINS1_8__reduce11ReduceAgentIPN4cuda3std3__45tupleIJNSA_IJilEEESB_EEESD_SC_iNS1_9__extrema12arg_minmax_fIil17compare_key_valueEEEEJSD_SD_iSH_EEEvDpT0_)
        /*01c4*/ 	.word	0x00000000


	//----- nvinfo : EIATTR_REGCOUNT
	.align		4
.L_120:
        /*01c8*/ 	.byte	0x04, 0x2f
        /*01ca*/ 	.short	(.L_122 - .L_121)
	.align		4
.L_121:
        /*01cc*/ 	.word	index@(_ZN6thrust24THRUST_300001_SM_1000_NS8cuda_cub4core6detail13_kernel_agentINS1_8__reduce11ReduceAgentINS0_18transform_iteratorINS1_9__extrema12arg_minmax_fIil17compare_key_valueE15duplicate_tupleENS0_12zip_iteratorIN4cuda3std3__45tupleIJNS0_6detail15normal_iteratorINS0_10device_ptrIiEEEENS0_17counting_iteratorIlNS0_11use_defaultESO_SO_EEEEEEENSH_IJNSH_IJilEEESS_EEEST_EEPST_ST_lSB_EEJSU_SV_lSB_EEEvDpT0_)
        /*01d0*/ 	.word	0x0000001e


	//----- nvinfo : EIATTR_FRAME_SIZE
	.align		4
.L_122:
        /*01d4*/ 	.byte	0x04, 0x11
        /*01d6*/ 	.short	(.L_124 - .L_123)
	.align		4
.L_123:
        /*01d8*/ 	.word	index@(_ZN6thrust24THRUST_300001_SM_1000_NS8cuda_cub4core6detail13_kernel_agentINS1_8__reduce11ReduceAgentINS0_18transform_iteratorINS1_9__extrema12arg_minmax_fIil17compare_key_valueE15duplicate_tupleENS0_12zip_iteratorIN4cuda3std3__45tupleIJNS0_6detail15normal_iteratorINS0_10device_ptrIiEEEENS0_17counting_iteratorIlNS0_11use_defaultESO_SO_EEEEEEENSH_IJNSH_IJilEEESS_EEEST_EEPST_ST_lSB_EEJSU_SV_lSB_EEEvDpT0_)
        /*01dc*/ 	.word	0x00000000


	//----- nvinfo : EIATTR_REGCOUNT
	.align		4
.L_124:
        /*01e0*/ 	.byte	0x04, 0x2f
        /*01e2*/ 	.short	(.L_126 - .L_125)
	.align		4
.L_125:
        /*01e4*/ 	.word	index@(_ZN6thrust24THRUST_300001_SM_1000_NS8cuda_cub4core6detail13_kernel_agentINS1_8__reduce11ReduceAgentINS0_18transform_iteratorINS1_9__extrema12arg_minmax_fIil17compare_key_valueE15duplicate_tupleENS0_12zip_iteratorIN4cuda3std3__45tupleIJNS0_6detail15normal_iteratorINS0_10device_ptrIiEEEENS0_17counting_iteratorIlNS0_11use_defaultESO_SO_EEEEEEENSH_IJNSH_IJilEEESS_EEEST_EEPST_ST_lSB_EEJSU_SV_lN3cub18CUB_300001_SM_100013GridEvenShareIlEENSY_9GridQueueIyEESB_EEEvDpT0_)
        /*01e8*/ 	.word	0x0000001e


	//----- nvinfo : EIATTR_FRAME_SIZE
	.align		4
.L_126:
        /*01ec*/ 	.byte	0x04, 0x11
        /*01ee*/ 	.short	(.L_128 - .L_127)
	.align		4
.L_127:
        /*01f0*/ 	.word	index@(_ZN6thrust24THRUST_300001_SM_1000_NS8cuda_cub4core6detail13_kernel_agentINS1_8__reduce11ReduceAgentINS0_18transform_iteratorINS1_9__extrema12arg_minmax_fIil17compare_key_valueE15duplicate_tupleENS0_12zip_iteratorIN4cuda3std3__45tupleIJNS0_6detail15normal_iteratorINS0_10device_ptrIiEEEENS0_17counting_iteratorIlNS0_11use_defaultESO_SO_EEEEEEENSH_IJNSH_IJilEEESS_EEEST_EEPST_ST_lSB_EEJSU_SV_lN3cub18CUB_300001_SM_100013GridEvenShareIlEENSY_9GridQueueIyEESB_EEEvDpT0_)
        /*01f4*/ 	.word	0x00000000


	//----- nvinfo : EIATTR_REGCOUNT
	.align		4
.L_128:
        /*01f8*/ 	.byte	0x04, 0x2f
        /*01fa*/ 	.short	(.L_130 - .L_129)
	.align		4
.L_129:
        /*01fc*/ 	.word	index@(_ZN6thrust24THRUST_300001_SM_1000_NS8cuda_cub4core6detail13_kernel_agentINS1_8__reduce11ReduceAgentIPN4cuda3std3__45tupleIJNSA_IJilEEESB_EEESD_SC_lNS1_9__extrema12arg_minmax_fIil17compare_key_valueEEEEJSD_SD_iSH_EEEvDpT0_)
        /*0200*/ 	.word	0x00000020


	//----- nvinfo : EIATTR_FRAME_SIZE
	.align		4
.L_130:
        /*0204*/ 	.byte	0x04, 0x11
        /*0206*/ 	.short	(.L_132 - .L_131)
	.align		4
.L_131:
        /*0208*/ 	.word	index@(_ZN6thrust24THRUST_300001_SM_1000_NS8cuda_cub4core6detail13_kernel_agentINS1_8__reduce11ReduceAgentIPN4cuda3std3__45tupleIJNSA_IJilEEESB_EEESD_SC_lNS1_9__extrema12arg_minmax_fIil17compare_key_valueEEEEJSD_SD_iSH_EEEvDpT0_)
        /*020c*/ 	.word	0x00000000


	//----- nvinfo : EIATTR_REGCOUNT
	.align		4
.L_132:
        /*0210*/ 	.byte	0x04, 0x2f
        /*0212*/ 	.short	(.L_134 - .L_133)
	.align		4
.L_133:
        /*0214*/ 	.word	index@(_ZN6thrust24THRUST_300001_SM_1000_NS8cuda_cub4core6detail13_kernel_agentINS1_8__unique9InitAgentIN3cub18CUB_300001_SM_100013ScanTileStateIiLb1EEEPiiEEJSA_mSB_EEEvDpT0_)
        /*0218*/ 	.word	0x0000000a


	//----- nvinfo : EIATTR_FRAME_SIZE
	.align		4
.L_134:
        /*021c*/ 	.byte	0x04, 0x11
        /*021e*/ 	.short	(.L_136 - .L_135)
	.align		4
.L_135:
        /*0220*/ 	.word	index@(_ZN6thrust24THRUST_300001_SM_1000_NS8cuda_cub4core6detail13_kernel_agentINS1_8__unique9InitAgentIN3cub18CUB_300001_SM_100013ScanTileStateIiLb1EEEPiiEEJSA_mSB_EEEvDpT0_)
        /*0224*/ 	.word	0x00000000


	//----- nvinfo : EIATTR_REGCOUNT
	.align		4
.L_136:
        /*0228*/ 	.byte	0x04, 0x2f
        /*022a*/ 	.short	(.L_138 - .L_137)
	.align		4
.L_137:
        /*022c*/ 	.word	index@(_ZN6thrust24THRUST_300001_SM_1000_NS8cuda_cub4core6detail13_kernel_agentINS1_8__unique11UniqueAgentINS0_6detail15normal_iteratorINS0_10device_ptrIiEEEESB_N4cuda3std3__48equal_toIiEEiPiEEJSB_SB_SG_SH_iN3cub18CUB_300001_SM_100013ScanTileStateIiLb1EEEmEEEvDpT0_)
        /*0230*/ 	.word	0x00000030


	//----- nvinfo : EIATTR_FRAME_SIZE
	.align		4
.L_138:
        /*0234*/ 	.byte	0x04, 0x11
        /*0236*/ 	.short	(.L_140 - .L_139)
	.align		4
.L_139:
        /*0238*/ 	.word	index@(_ZN6thrust24THRUST_300001_SM_1000_NS8cuda_cub4core6detail13_kernel_agentINS1_8__unique11UniqueAgentINS0_6detail15normal_iteratorINS0_10device_ptrIiEEEESB_N4cuda3std3__48equal_toIiEEiPiEEJSB_SB_SG_SH_iN3cub18CUB_300001_SM_100013ScanTileStateIiLb1EEEmEEEvDpT0_)
        /*023c*/ 	.word	0x00000008


	//----- nvinfo : EIATTR_REGCOUNT
	.align		4
.L_140:
        /*0240*/ 	.byte	0x04, 0x2f
        /*0242*/ 	.short	(.L_142 - .L_141)
	.align		4
.L_141:
        /*0244*/ 	.word	index@(_ZN6thrust24THRUST_300001_SM_1000_NS8cuda_cub4core6detail13_kernel_agentINS1_16__set_operations9InitAgentIN3cub18CUB_300001_SM_100013ScanTileStateIiLb1EEEiEEJSA_iEEEvDpT0_)
        /*0248*/ 	.word	0x00000008


	//----- nvinfo : EIATTR_FRAME_SIZE
	.align		4
.L_142:
        /*024c*/ 	.byte	0x04, 0x11
        /*024e*/ 	.short	(.L_144 - .L_143)
	.align		4
.L_143:
        /*0250*/ 	.word	index@(_ZN6thrust24THRUST_300001_SM_1000_NS8cuda_cub4core6detail13_kernel_agentINS1_16__set_operations9InitAgentIN3cub18CUB_300001_SM_100013ScanTileStateIiLb1EEEiEEJSA_iEEEvDpT0_)
        /*0254*/ 	.word	0x00000000


	//----- nvinfo : EIATTR_REGCOUNT
	.align		4
.L_144:
        /*0258*/ 	.byte	0x04, 0x2f
        /*025a*/ 	.short	(.L_146 - .L_145)
	.align		4
.L_145:
        /*025c*/ 	.word	index@(_ZN6thrust24THRUST_300001_SM_1000_NS8cuda_cub4core6detail13_kernel_agentINS1_16__set_operations14PartitionAgentINS0_6detail15normal_iteratorINS0_10device_ptrIiEEEESB_iN4cuda3std3__44lessIiEEEEJSB_SB_iiiPNSE_4pairIiiEESG_iEEEvDpT0_)
        /*0260*/ 	.word	0x00000015


	//----- nvinfo : EIATTR_FRAME_SIZE
	.align		4
.L_146:
        /*0264*/ 	.byte	0x04, 0x11
        /*0266*/ 	.short	(.L_148 - .L_147)
	.align		4
.L_147:
        /*0268*/ 	.word	index@(_ZN6thrust24THRUST_300001_SM_1000_NS8cuda_cub4core6detail13_kernel_agentINS1_16__set_operations14PartitionAgentINS0_6detail15normal_iteratorINS0_10device_ptrIiEEEESB_iN4cuda3std3__44lessIiEEEEJSB_SB_iiiPNSE_4pairIiiEESG_iEEEvDpT0_)
        /*026c*/ 	.word	0x00000000


	//----- nvinfo : EIATTR_REGCOUNT
	.align		4
.L_148:
        /*0270*/ 	.byte	0x04, 0x2f
        /*0272*/ 	.short	(.L_150 - .L_149)
	.align		4
.L_149:
        /*0274*/ 	.word	index@(_ZN6thrust24THRUST_300001_SM_1000_NS8cuda_cub4core6detail13_kernel_agentINS1_16__set_operations10SetOpAgentINS0_6detail15normal_iteratorINS0_10device_ptrIiEEEESB_SB_SB_SB_SB_iN4cuda3std3__44lessIiEENS5_21serial_set_differenceENSE_17integral_constantIbLb1EEEEEJSB_SB_SB_SB_iiSB_SB_SG_SH_PNSE_4pairIiiEEPmN3cub18CUB_300001_SM_100013ScanTileStateIiLb1EEEEEEvDpT0_)
        /*0278*/ 	.word	0x00000040


	//----- nvinfo : EIATTR_FRAME_SIZE
	.align		4
.L_150:
        /*027c*/ 	.byte	0x04, 0x11
        /*027e*/ 	.short	(.L_152 - .L_151)
	.align		4
.L_151:
        /*0280*/ 	.word	index@(_ZN6thrust24THRUST_300001_SM_1000_NS8cuda_cub4core6detail13_kernel_agentINS1_16__set_operations10SetOpAgentINS0_6detail15normal_iteratorINS0_10device_ptrIiEEEESB_SB_SB_SB_SB_iN4cuda3std3__44lessIiEENS5_21serial_set_differenceENSE_17integral_constantIbLb1EEEEEJSB_SB_SB_SB_iiSB_SB_SG_SH_PNSE_4pairIiiEEPmN3cub18CUB_300001_SM_100013ScanTileStateIiLb1EEEEEEvDpT0_)
        /*0284*/ 	.word	0x00000018


	//----- nvinfo : EIATTR_REGCOUNT
	.align		4
.L_152:
        /*0288*/ 	.byte	0x04, 0x2f
        /*028a*/ 	.short	(.L_154 - .L_153)
	.align		4
.L_153:
        /*028c*/ 	.word	index@(_ZN6thrust24THRUST_300001_SM_1000_NS8cuda_cub4core6detail13_kernel_agentINS1_16__set_operations9InitAgentIN3cub18CUB_300001_SM_100013ScanTileStateIlLb1EEElEEJSA_lEEEvDpT0_)
        /*0290*/ 	.word	0x0000000a


	//----- nvinfo : EIATTR_FRAME_SIZE
	.align		4
.L_154:
        /*0294*/ 	.byte	0x04, 0x11
        /*0296*/ 	.short	(.L_156 - .L_155)
	.align		4
.L_155:
        /*0298*/ 	.word	index@(_ZN6thrust24THRUST_300001_SM_1000_NS8cuda_cub4core6detail13_kernel_agentINS1_16__set_operations9InitAgentIN3cub18CUB_300001_SM_100013ScanTileStateIlLb1EEElEEJSA_lEEEvDpT0_)
        /*029c*/ 	.word	0x00000000


	//----- nvinfo : EIATTR_REGCOUNT
	.align		4
.L_156:
        /*02a0*/ 	.byte	0x04, 0x2f
        /*02a2*/ 	.short	(.L_158 - .L_157)
	.align		4
.L_157:
        /*02a4*/ 	.word	index@(_ZN6thrust24THRUST_300001_SM_1000_NS8cuda_cub4core6detail13_kernel_agentINS1_16__set_operations14PartitionAgentINS0_6detail15normal_iteratorINS0_10device_ptrIiEEEESB_lN4cuda3std3__44lessIiEEEEJSB_SB_lllPNSE_4pairIllEESG_iEEEvDpT0_)
        /*02a8*/ 	.word	0x0000001d


	//----- nvinfo : EIATTR_FRAME_SIZE
	.align		4
.L_158:
        /*02ac*/ 	.byte	0x04, 0x11
        /*02ae*/ 	.short	(.L_160 - .L_159)
	.align		4
.L_159:
        /*02b0*/ 	.word	index@(_ZN6thrust24THRUST_300001_SM_1000_NS8cuda_cub4core6detail13_kernel_agentINS1_16__set_operations14PartitionAgentINS0_6detail15normal_iteratorINS0_10device_ptrIiEEEESB_lN4cuda3std3__44lessIiEEEEJSB_SB_lllPNSE_4pairIllEESG_iEEEvDpT0_)
        /*02b4*/ 	.word	0x00000000


	//----- nvinfo : EIATTR_REGCOUNT
	.align		4
.L_160:
        /*02b8*/ 	.byte	0x04, 0x2f
        /*02ba*/ 	.short	(.L_162 - .L_161)
	.align		4
.L_161:
        /*02bc*/ 	.word	index@(_ZN6thrust24THRUST_300001_SM_1000_NS8cuda_cub4core6detail13_kernel_agentINS1_16__set_operations10SetOpAgentINS0_6detail15normal_iteratorINS0_10device_ptrIiEEEESB_SB_SB_SB_SB_lN4cuda3std3__44lessIiEENS5_21serial_set_differenceENSE_17integral_constantIbLb1EEEEEJSB_SB_SB_SB_llSB_SB_SG_SH_PNSE_4pairIllEEPmN3cub18CUB_300001_SM_100013ScanTileStateIlLb1EEEEEEvDpT0_)
        /*02c0*/ 	.word	0x00000053


	//----- nvinfo : EIATTR_FRAME_SIZE
	.align		4
.L_162:
        /*02c4*/ 	.byte	0x04, 0x11
        /*02c6*/ 	.short	(.L_164 - .L_163)
	.align		4
.L_163:
        /*02c8*/ 	.word	index@(_ZN6thrust24THRUST_300001_SM_1000_NS8cuda_cub4core6detail13_kernel_agentINS1_16__set_operations10SetOpAgentINS0_6detail15normal_iteratorINS0_10device_ptrIiEEEESB_SB_SB_SB_SB_lN4cuda3std3__44lessIiEENS5_21serial_set_differenceENSE_17integral_constantIbLb1EEEEEJSB_SB_SB_SB_llSB_SB_SG_SH_PNSE_4pairIllEEPmN3cub18CUB_300001_SM_100013ScanTileStateIlLb1EEEEEEvDpT0_)
        /*02cc*/ 	.word	0x00000000


	//----- nvinfo : EIATTR_REGCOUNT
	.align		4
.L_164:
        /*02d0*/ 	.byte	0x04, 0x2f
        /*02d2*/ 	.short	(.L_166 - .L_165)
	.align		4
.L_165:
        /*02d4*/ 	.word	index@(_ZN6thrust24THRUST_300001_SM_1000_NS8cuda_cub4core6detail13_kernel_agentINS1_16__set_operations14PartitionAgentINS0_6detail15normal_iteratorINS0_10device_ptrIiEEEESB_iN4cuda3std3__47greaterIiEEEEJSB_SB_iiiPNSE_4pairIiiEESG_iEEEvDpT0_)
        /*02d8*/ 	.word	0x00000015


	//----- nvinfo : EIATTR_FRAME_SIZE
	.align		4
.L_166:
        /*02dc*/ 	.byte	0x04, 0x11
        /*02de*/ 	.short	(.L_168 - .L_167)
	.align		4
.L_167:
        /*02e0*/ 	.word	index@(_ZN6thrust24THRUST_300001_SM_1000_NS8cuda_cub4core6detail13_kernel_agentINS1_16__set_operations14PartitionAgentINS0_6detail15normal_iteratorINS0_10device_ptrIiEEEESB_iN4cuda3std3__47greaterIiEEEEJSB_SB_iiiPNSE_4pairIiiEESG_iEEEvDpT0_)
        /*02e4*/ 	.word	0x00000000


	//----- nvinfo : EIATTR_REGCOUNT
	.align		4
.L_168:
        /*02e8*/ 	.byte	0x04, 0x2f
        /*02ea*/ 	.short	(.L_170 - .L_169)
	.align		4
.L_169:
        /*02ec*/ 	.word	index@(_ZN6thrust24THRUST_300001_SM_1000_NS8cuda_cub4core6detail13_kernel_agentINS1_16__set_operations10SetOpAgentINS0_6detail15normal_iteratorINS0_10device_ptrIiEEEESB_SB_SB_SB_SB_iN4cuda3std3__47greaterIiEENS5_21serial_set_differenceENSE_17integral_constantIbLb1EEEEEJSB_SB_SB_SB_iiSB_SB_SG_SH_PNSE_4pairIiiEEPmN3cub18CUB_300001_SM_100013ScanTileStateIiLb1EEEEEEvDpT0_)
        /*02f0*/ 	.word	0x00000040


	//----- nvinfo : EIATTR_FRAME_SIZE
	.align		4
.L_170:
        /*02f4*/ 	.byte	0x04, 0x11
        /*02f6*/ 	.short	(.L_172 - .L_171)
	.align		4
.L_171:
        /*02f8*/ 	.word	index@(_ZN6thrust24THRUST_300001_SM_1000_NS8cuda_cub4core6detail13_kernel_agentINS1_16__set_operations10SetOpAgentINS0_6detail15normal_iteratorINS0_10device_ptrIiEEEESB_SB_SB_SB_SB_iN4cuda3std3__47greaterIiEENS5_21serial_set_differenceENSE_17integral_constantIbLb1EEEEEJSB_SB_SB_SB_iiSB_SB_SG_SH_PNSE_4pairIiiEEPmN3cub18CUB_300001_SM_100013ScanTileStateIiLb1EEEEEEvDpT0_)
        /*02fc*/ 	.word	0x00000018


	//----- nvinfo : EIATTR_REGCOUNT
	.align		4
.L_172:
        /*0300*/ 	.byte	0x04, 0x2f
        /*0302*/ 	.short	(.L_174 - .L_173)
	.align		4
.L_173:
        /*0304*/ 	.word	index@(_ZN6thrust24THRUST_300001_SM_1000_NS8cuda_cub4core6detail13_kernel_agentINS1_16__set_operations14PartitionAgentINS0_6detail15normal_iteratorINS0_10device_ptrIiEEEESB_lN4cuda3std3__47greaterIiEEEEJSB_SB_lllPNSE_4pairIllEESG_iEEEvDpT0_)
        /*0308*/ 	.word	0x0000001d


	//----- nvinfo : EIATTR_FRAME_SIZE
	.align		4
.L_174:
        /*030c*/ 	.byte	0x04, 0x11
        /*030e*/ 	.short	(.L_176 - .L_175)
	.align		4
.L_175:
        /*0310*/ 	.word	index@(_ZN6thrust24THRUST_300001_SM_1000_NS8cuda_cub4core6detail13_kernel_agentINS1_16__set_operations14PartitionAgentINS0_6detail15normal_iteratorINS0_10device_ptrIiEEEESB_lN4cuda3std3__47greaterIiEEEEJSB_SB_lllPNSE_4pairIllEESG_iEEEvDpT0_)
        /*0314*/ 	.word	0x00000000


	//----- nvinfo : EIATTR_REGCOUNT
	.align		4
.L_176:
        /*0318*/ 	.byte	0x04, 0x2f
        /*031a*/ 	.short	(.L_178 - .L_177)
	.align		4
.L_177:
        /*031c*/ 	.word	index@(_ZN6thrust24THRUST_300001_SM_1000_NS8cuda_cub4core6detail13_kernel_agentINS1_16__set_operations10SetOpAgentINS0_6detail15normal_iteratorINS0_10device_ptrIiEEEESB_SB_SB_SB_SB_lN4cuda3std3__47greaterIiEENS5_21serial_set_differenceENSE_17integral_constantIbLb1EEEEEJSB_SB_SB_SB_llSB_SB_SG_SH_PNSE_4pairIllEEPmN3cub18CUB_300001_SM_100013ScanTileStateIlLb1EEEEEEvDpT0_)
        /*0320*/ 	.word	0x00000053


	//----- nvinfo : EIATTR_FRAME_SIZE
	.align		4
.L_178:
        /*0324*/ 	.byte	0x04, 0x11
        /*0326*/ 	.short	(.L_180 - .L_179)
	.align		4
.L_179:
        /*0328*/ 	.word	index@(_ZN6thrust24THRUST_300001_SM_1000_NS8cuda_cub4core6detail13_kernel_agentINS1_16__set_operations10SetOpAgentINS0_6detail15normal_iteratorINS0_10device_ptrIiEEEESB_SB_SB_SB_SB_lN4cuda3std3__47greaterIiEENS5_21serial_set_differenceENSE_17integral_constantIbLb1EEEEEJSB_SB_SB_SB_llSB_SB_SG_SH_PNSE_4pairIllEEPmN3cub18CUB_300001_SM_100013ScanTileStateIlLb1EEEEEEvDpT0_)
        /*032c*/ 	.word	0x00000000


	//----- nvinfo : EIATTR_REGCOUNT
	.align		4
.L_180:
        /*0330*/ 	.byte	0x04, 0x2f
        /*0332*/ 	.short	(.L_182 - .L_181)
	.align		4
.L_181:
        /*0334*/ 	.word	index@(_ZN6thrust24THRUST_300001_SM_1000_NS8cuda_cub4core6detail13_kernel_agentINS1_16__set_operations10SetOpAgentINS0_6detail15normal_iteratorINS0_10device_ptrIiEEEESB_PiSC_SB_SC_iN4cuda3std3__44lessIiEENS5_21serial_set_differenceENSF_17integral_constantIbLb0EEEEEJSB_SB_SC_SC_iiSB_SC_SH_SI_PNSF_4pairIiiEEPmN3cub18CUB_300001_SM_100013ScanTileStateIiLb1EEEEEEvDpT0_)
        /*0338*/ 	.word	0x00000036


	//----- nvinfo : EIATTR_FRAME_SIZE
	.align		4
.L_182:
        /*033c*/ 	.byte	0x04, 0x11
        /*033e*/ 	.short	(.L_184 - .L_183)
	.align		4
.L_183:
        /*0340*/ 	.word	index@(_ZN6thrust24THRUST_300001_SM_1000_NS8cuda_cub4core6detail13_kernel_agentINS1_16__set_operations10SetOpAgentINS0_6detail15normal_iteratorINS0_10device_ptrIiEEEESB_PiSC_SB_SC_iN4cuda3std3__44lessIiEENS5_21serial_set_differenceENSF_17integral_constantIbLb0EEEEEJSB_SB_SC_SC_iiSB_SC_SH_SI_PNSF_4pairIiiEEPmN3cub18CUB_300001_SM_100013ScanTileStateIiLb1EEEEEEvDpT0_)
        /*0344*/ 	.word	0x00000000


	//----- nvinfo : EIATTR_REGCOUNT
	.align		4
.L_184:
        /*0348*/ 	.byte	0x04, 0x2f
        /*034a*/ 	.short	(.L_186 - .L_185)
	.align		4
.L_185:
        /*034c*/ 	.word	index@(_ZN6thrust24THRUST_300001_SM_1000_NS8cuda_cub4core6detail13_kernel_agentINS1_16__set_operations10SetOpAgentINS0_6detail15normal_iteratorINS0_10device_ptrIiEEEESB_PiSC_SB_SC_lN4cuda3std3__44lessIiEENS5_21serial_set_differenceENSF_17integral_constantIbLb0EEEEEJSB_SB_SC_SC_llSB_SC_SH_SI_PNSF_4pairIllEEPmN3cub18CUB_300001_SM_100013ScanTileStateIlLb1EEEEEEvDpT0_)
        /*0350*/ 	.word	0x00000038


	//----- nvinfo : EIATTR_FRAME_SIZE
	.align		4
.L_186:
        /*0354*/ 	.byte	0x04, 0x11
        /*0356*/ 	.short	(.L_188 - .L_187)
	.align		4
.L_187:
        /*0358*/ 	.word	index@(_ZN6thrust24THRUST_300001_SM_1000_NS8cuda_cub4core6detail13_kernel_agentINS1_16__set_operations10SetOpAgentINS0_6detail15normal_iteratorINS0_10device_ptrIiEEEESB_PiSC_SB_SC_lN4cuda3std3__44lessIiEENS5_21serial_set_differenceENSF_17integral_constantIbLb0EEEEEJSB_SB_SC_SC_llSB_SC_SH_SI_PNSF_4pairIllEEPmN3cub18CUB_300001_SM_100013ScanTileStateIlLb1EEEEEEvDpT0_)
        /*035c*/ 	.word	0x00000000


	//----- nvinfo : EIATTR_REGCOUNT
	.align		4
.L_188:
        /*0360*/ 	.byte	0x04, 0x2f
        /*0362*/ 	.short	(.L_190 - .L_189)
	.align		4
.L_189:
        /*0364*/ 	.word	index@(_ZN6thrust24THRUST_300001_SM_1000_NS8cuda_cub4core6detail13_kernel_agentINS1_16__set_operations10SetOpAgentINS0_6detail15normal_iteratorINS0_10device_ptrIiEEEESB_PiSC_SB_SC_iN4cuda3std3__47greaterIiEENS5_21serial_set_differenceENSF_17integral_constantIbLb0EEEEEJSB_SB_SC_SC_iiSB_SC_SH_SI_PNSF_4pairIiiEEPmN3cub18CUB_300001_SM_100013ScanTileStateIiLb1EEEEEEvDpT0_)
        /*0368*/ 	.word	0x00000036


	//----- nvinfo : EIATTR_FRAME_SIZE
	.align		4
.L_190:
        /*036c*/ 	.byte	0x04, 0x11
        /*036e*/ 	.short	(.L_192 - .L_191)
	.align		4
.L_191:
        /*0370*/ 	.word	index@(_ZN6thrust24THRUST_300001_SM_1000_NS8cuda_cub4core6detail13_kernel_agentINS1_16__set_operations10SetOpAgentINS0_6detail15normal_iteratorINS0_10device_ptrIiEEEESB_PiSC_SB_SC_iN4cuda3std3__47greaterIiEENS5_21serial_set_differenceENSF_17integral_constantIbLb0EEEEEJSB_SB_SC_SC_iiSB_SC_SH_SI_PNSF_4pairIiiEEPmN3cub18CUB_300001_SM_100013ScanTileStateIiLb1EEEEEEvDpT0_)
        /*0374*/ 	.word	0x00000000


	//----- nvinfo : EIATTR_REGCOUNT
	.align		4
.L_192:
        /*0378*/ 	.byte	0x04, 0x2f
        /*037a*/ 	.short	(.L_194 - .L_193)
	.align		4
.L_193:
        /*037c*/ 	.word	index@(_ZN6thrust24THRUST_300001_SM_1000_NS8cuda_cub4core6detail13_kernel_agentINS1_16__set_operations10SetOpAgentINS0_6detail15normal_iteratorINS0_10device_ptrIiEEEESB_PiSC_SB_SC_lN4cuda3std3__47greaterIiEENS5_21serial_set_differenceENSF_17integral_constantIbLb0EEEEEJSB_SB_SC_SC_llSB_SC_SH_SI_PNSF_4pairIllEEPmN3cub18CUB_300001_SM_100013ScanTileStateIlLb1EEEEEEvDpT0_)
        /*0380*/ 	.word	0x00000038


	//----- nvinfo : EIATTR_FRAME_SIZE
	.align		4
.L_194:
        /*0384*/ 	.byte	0x04, 0x11
        /*0386*/ 	.short	(.L_196 - .L_195)
	.align		4
.L_195:
        /*0388*/ 	.word	index@(_ZN6thrust24THRUST_300001_SM_1000_NS8cuda_cub4core6detail13_kernel_agentINS1_16__set_operations10SetOpAgentINS0_6detail15normal_iteratorINS0_10device_ptrIiEEEESB_PiSC_SB_SC_lN4cuda3std3__47greaterIiEENS5_21serial_set_differenceENSF_17integral_constantIbLb0EEEEEJSB_SB_SC_SC_llSB_SC_SH_SI_PNSF_4pairIllEEPmN3cub18CUB_300001_SM_100013ScanTileStateIlLb1EEEEEEvDpT0_)
        /*038c*/ 	.word	0x00000000


	//----- nvinfo : EIATTR_REGCOUNT
	.align		4
.L_196:
        /*0390*/ 	.byte	0x04, 0x2f
        /*0392*/ 	.short	(.L_198 - .L_197)
	.align		4
.L_197:
        /*0394*/ 	.word	index@(_ZN6thrust24THRUST_300001_SM_1000_NS8cuda_cub4core6detail13_kernel_agentINS1_16__set_operations14PartitionAgentINS0_12zip_iteratorIN4cuda3std3__45tupleIJNS0_6detail15normal_iteratorINS0_10device_ptrIiEEEESG_EEEEENS7_INSB_IJSG_NS0_17constant_iteratorIiNS0_11use_defaultESK_EEEEEEEiNSC_13compare_firstINSA_4lessIiEEEEEEJSI_SN_iiiPNSA_4pairIiiEESR_iEEEvDpT0_)
        /*0398*/ 	.word	0x00000015


	//----- nvinfo : EIATTR_FRAME_SIZE
	.align		4
.L_198:
        /*039c*/ 	.byte	0x04, 0x11
        /*039e*/ 	.short	(.L_200 - .L_199)
	.align		4
.L_199:
        /*03a0*/ 	.word	index@(_ZN6thrust24THRUST_300001_SM_1000_NS8cuda_cub4core6detail13_kernel_agentINS1_16__set_operations14PartitionAgentINS0_12zip_iteratorIN4cuda3std3__45tupleIJNS0_6detail15normal_iteratorINS0_10device_ptrIiEEEESG_EEEEENS7_INSB_IJSG_NS0_17constant_iteratorIiNS0_11use_defaultESK_EEEEEEEiNSC_13compare_firstINSA_4lessIiEEEEEEJSI_SN_iiiPNSA_4pairIiiEESR_iEEEvDpT0_)
        /*03a4*/ 	.word	0x00000000


	//----- nvinfo : EIATTR_REGCOUNT
	.align		4
.L_200:
        /*03a8*/ 	.byte	0x04, 0x2f
        /*03aa*/ 	.short	(.L_202 - .L_201)
	.align		4
.L_201:
        /*03ac*/ 	.word	index@(_ZN6thrust24THRUST_300001_SM_1000_NS8cuda_cub4core6detail13_kernel_agentINS1_16__set_operations10SetOpAgentINS0_12zip_iteratorIN4cuda3std3__45tupleIJNS0_6detail15normal_iteratorINS0_10device_ptrIiEEEESG_EEEEENS7_INSB_IJSG_NS0_17constant_iteratorIiNS0_11use_defaultESK_EEEEEEEPNSB_IJiiEEESP_SI_SP_iNSC_13compare_firstINSA_4lessIiEEEENS5_23serial_set_intersectionENSA_17integral_constantIbLb0EEEEEJSI_SN_SP_SP_iiSI_SP_ST_SU_PNSA_4pairIiiEEPmN3cub18CUB_300001_SM_100013ScanTileStateIiLb1EEEEEEvDpT0_)
        /*03b0*/ 	.word	0x00000036


	//----- nvinfo : EIATTR_FRAME_SIZE
	.align		4
.L_202:
        /*03b4*/ 	.byte	0x04, 0x11
        /*03b6*/ 	.short	(.L_204 - .L_203)
	.align		4
.L_203:
        /*03b8*/ 	.word	index@(_ZN6thrust24THRUST_300001_SM_1000_NS8cuda_cub4core6detail13_kernel_agentINS1_16__set_operations10SetOpAgentINS0_12zip_iteratorIN4cuda3std3__45tupleIJNS0_6detail15normal_iteratorINS0_10device_ptrIiEEEESG_EEEEENS7_INSB_IJSG_NS0_17constant_iteratorIiNS0_11use_defaultESK_EEEEEEEPNSB_IJiiEEESP_SI_SP_iNSC_13compare_firstINSA_4lessIiEEEENS5_23serial_set_intersectionENSA_17integral_constantIbLb0EEEEEJSI_SN_SP_SP_iiSI_SP_ST_SU_PNSA_4pairIiiEEPmN3cub18CUB_300001_SM_100013ScanTileStateIiLb1EEEEEEvDpT0_)
        /*03bc*/ 	.word	0x00000000


	//----- nvinfo : EIATTR_REGCOUNT
	.align		4
.L_204:
        /*03c0*/ 	.byte	0x04, 0x2f
        /*03c2*/ 	.short	(.L_206 - .L_205)
	.align		4
.L_205:
        /*03c4*/ 	.word	index@(_ZN6thrust24THRUST_300001_SM_1000_NS8cuda_cub4core6detail13_kernel_agentINS1_16__set_operations14PartitionAgentINS0_12zip_iteratorIN4cuda3std3__45tupleIJNS0_6detail15normal_iteratorINS0_10device_ptrIiEEEESG_EEEEENS7_INSB_IJSG_NS0_17constant_iteratorIiNS0_11use_defaultESK_EEEEEEElNSC_13compare_firstINSA_4lessIiEEEEEEJSI_SN_lllPNSA_4pairIllEESR_iEEEvDpT0_)
        /*03c8*/ 	.word	0x0000001d


	//----- nvinfo : EIATTR_FRAME_SIZE
	.align		4
.L_206:
        /*03cc*/ 	.byte	0x04, 0x11
        /*03ce*/ 	.short	(.L_208 - .L_207)
	.align		4
.L_207:
        /*03d0*/ 	.word	index@(_ZN6thrust24THRUST_300001_SM_1000_NS8cuda_cub4core6detail13_kernel_agentINS1_16__set_operations14PartitionAgentINS0_12zip_iteratorIN4cuda3std3__45tupleIJNS0_6detail15normal_iteratorINS0_10device_ptrIiEEEESG_EEEEENS7_INSB_IJSG_NS0_17constant_iteratorIiNS0_11use_defaultESK_EEEEEEElNSC_13compare_firstINSA_4lessIiEEEEEEJSI_SN_lllPNSA_4pairIllEESR_iEEEvDpT0_)
        /*03d4*/ 	.word	0x00000000


	//----- nvinfo : EIATTR_REGCOUNT
	.align		4
.L_208:
        /*03d8*/ 	.byte	0x04, 0x2f
        /*03da*/ 	.short	(.L_210 - .L_209)
	.align		4
.L_209:
        /*03dc*/ 	.word	index@(_ZN6thrust24THRUST_300001_SM_1000_NS8cuda_cub4core6detail13_kernel_agentINS1_16__set_operations10SetOpAgentINS0_12zip_iteratorIN4cuda3std3__45tupleIJNS0_6detail15normal_iteratorINS0_10device_ptrIiEEEESG_EEEEENS7_INSB_IJSG_NS0_17constant_iteratorIiNS0_11use_defaultESK_EEEEEEEPNSB_IJiiEEESP_SI_SP_lNSC_13compare_firstINSA_4lessIiEEEENS5_23serial_set_intersectionENSA_17integral_constantIbLb0EEEEEJSI_SN_SP_SP_llSI_SP_ST_SU_PNSA_4pairIllEEPmN3cub18CUB_300001_SM_100013ScanTileStateIlLb1EEEEEEvDpT0_)
        /*03e0*/ 	.word	0x0000003c


	//----- nvinfo : EIATTR_FRAME_SIZE
	.align		4
.L_210:
        /*03e4*/ 	.byte	0x04, 0x11
        /*03e6*/ 	.short	(.L_212 - .L_211)
	.align		4
.L_211:
        /*03e8*/ 	.word	index@(_ZN6thrust24THRUST_300001_SM_1000_NS8cuda_cub4core6detail13_kernel_agentINS1_16__set_operations10SetOpAgentINS0_12zip_iteratorIN4cuda3std3__45tupleIJNS0_6detail15normal_iteratorINS0_10device_ptrIiEEEESG_EEEEENS7_INSB_IJSG_NS0_17constant_iteratorIiNS0_11use_defaultESK_EEEEEEEPNSB_IJiiEEESP_SI_SP_lNSC_13compare_firstINSA_4lessIiEEEENS5_23serial_set_intersectionENSA_17integral_constantIbLb0EEEEEJSI_SN_SP_SP_llSI_SP_ST_SU_PNSA_4pairIllEEPmN3cub18CUB_300001_SM_100013ScanTileStateIlLb1EEEEEEvDpT0_)
        /*03ec*/ 	.word	0x00000000


	//----- nvinfo : EIATTR_REGCOUNT
	.align		4
.L_212:
        /*03f0*/ 	.byte	0x04, 0x2f
        /*03f2*/ 	.short	(.L_214 - .L_213)
	.align		4
.L_213:
        /*03f4*/ 	.word	index@(_ZN6thrust24THRUST_300001_SM_1000_NS8cuda_cub4core6detail13_kernel_agentINS1_16__set_operations14PartitionAgentINS0_12zip_iteratorIN4cuda3std3__45tupleIJNS0_6detail15normal_iteratorINS0_10device_ptrIiEEEESG_EEEEENS7_INSB_IJSG_NS0_17constant_iteratorIiNS0_11use_defaultESK_EEEEEEEiNSC_13compare_firstINSA_7greaterIiEEEEEEJSI_SN_iiiPNSA_4pairIiiEESR_iEEEvDpT0_)
        /*03f8*/ 	.word	0x00000015


	//----- nvinfo : EIATTR_FRAME_SIZE
	.align		4
.L_214:
        /*03fc*/ 	.byte	0x04, 0x11
        /*03fe*/ 	.short	(.L_216 - .L_215)
	.align		4
.L_215:
        /*0400*/ 	.word	index@(_ZN6thrust24THRUST_300001_SM_1000_NS8cuda_cub4core6detail13_kernel_agentINS1_16__set_operations14PartitionAgentINS0_12zip_iteratorIN4cuda3std3__45tupleIJNS0_6detail15normal_iteratorINS0_10device_ptrIiEEEESG_EEEEENS7_INSB_IJSG_NS0_17constant_iteratorIiNS0_11use_defaultESK_EEEEEEEiNSC_13compare_firstINSA_7greaterIiEEEEEEJSI_SN_iiiPNSA_4pairIiiEESR_iEEEvDpT0_)
        /*0404*/ 	.word	0x00000000


	//----- nvinfo : EIATTR_REGCOUNT
	.align		4
.L_216:
        /*0408*/ 	.byte	0x04, 0x2f
        /*040a*/ 	.short	(.L_218 - .L_217)
	.align		4
.L_217:
        /*040c*/ 	.word	index@(_ZN6thrust24THRUST_300001_SM_1000_NS8cuda_cub4core6detail13_kernel_agentINS1_16__set_operations10SetOpAgentINS0_12zip_iteratorIN4cuda3std3__45tupleIJNS0_6detail15normal_iteratorINS0_10device_ptrIiEEEESG_EEEEENS7_INSB_IJSG_NS0_17constant_iteratorIiNS0_11use_defaultESK_EEEEEEEPNSB_IJiiEEESP_SI_SP_iNSC_13compare_firstINSA_7greaterIiEEEENS5_23serial_set_intersectionENSA_17integral_constantIbLb0EEEEEJSI_SN_SP_SP_iiSI_SP_ST_SU_PNSA_4pairIiiEEPmN3cub18CUB_300001_SM_100013ScanTileStateIiLb1EEEEEEvDpT0_)
        /*0410*/ 	.word	0x00000036


	//----- nvinfo : EIATTR_FRAME_SIZE
	.align		4
.L_218:
        /*0414*/ 	.byte	0x04, 0x11
        /*0416*/ 	.short	(.L_220 - .L_219)
	.align		4
.L_219:
        /*0418*/ 	.word	index@(_ZN6thrust24THRUST_300001_SM_1000_NS8cuda_cub4core6detail13_kernel_agentINS1_16__set_operations10SetOpAgentINS0_12zip_iteratorIN4cuda3std3__45tupleIJNS0_6detail15normal_iteratorINS0_10device_ptrIiEEEESG_EEEEENS7_INSB_IJSG_NS0_17constant_iteratorIiNS0_11use_defaultESK_EEEEEEEPNSB_IJiiEEESP_SI_SP_iNSC_13compare_firstINSA_7greaterIiEEEENS5_23serial_set_intersectionENSA_17integral_constantIbLb0EEEEEJSI_SN_SP_SP_iiSI_SP_ST_SU_PNSA_4pairIiiEEPmN3cub18CUB_300001_SM_100013ScanTileStateIiLb1EEEEEEvDpT0_)
        /*041c*/ 	.word	0x00000000


	//----- nvinfo : EIATTR_REGCOUNT
	.align		4
.L_220:
        /*0420*/ 	.byte	0x04, 0x2f
        /*0422*/ 	.short	(.L_222 - .L_221)
	.align		4
.L_221:
        /*0424*/ 	.word	index@(_ZN6thrust24THRUST_300001_SM_1000_NS8cuda_cub4core6detail13_kernel_agentINS1_16__set_operations14PartitionAgentINS0_12zip_iteratorIN4cuda3std3__45tupleIJNS0_6detail15normal_iteratorINS0_10device_ptrIiEEEESG_EEEEENS7_INSB_IJSG_NS0_17constant_iteratorIiNS0_11use_defaultESK_EEEEEEElNSC_13compare_firstINSA_7greaterIiEEEEEEJSI_SN_lllPNSA_4pairIllEESR_iEEEvDpT0_)
        /*0428*/ 	.word	0x0000001d


	//----- nvinfo : EIATTR_FRAME_SIZE
	.align		4
.L_222:
        /*042c*/ 	.byte	0x04, 0x11
        /*042e*/ 	.short	(.L_224 - .L_223)
	.align		4
.L_223:
        /*0430*/ 	.word	index@(_ZN6thrust24THRUST_300001_SM_1000_NS8cuda_cub4core6detail13_kernel_agentINS1_16__set_operations14PartitionAgentINS0_12zip_iteratorIN4cuda3std3__45tupleIJNS0_6detail15normal_iteratorINS0_10device_ptrIiEEEESG_EEEEENS7_INSB_IJSG_NS0_17constant_iteratorIiNS0_11use_defaultESK_EEEEEEElNSC_13compare_firstINSA_7greaterIiEEEEEEJSI_SN_lllPNSA_4pairIllEESR_iEEEvDpT0_)
        /*0434*/ 	.word	0x00000000


	//----- nvinfo : EIATTR_REGCOUNT
	.align		4
.L_224:
        /*0438*/ 	.byte	0x04, 0x2f
        /*043a*/ 	.short	(.L_226 - .L_225)
	.align		4
.L_225:
        /*043c*/ 	.word	index@(_ZN6thrust24THRUST_300001_SM_1000_NS8cuda_cub4core6detail13_kernel_agentINS1_16__set_operations10SetOpAgentINS0_12zip_iteratorIN4cuda3std3__45tupleIJNS0_6detail15normal_iteratorINS0_10device_ptrIiEEEESG_EEEEENS7_INSB_IJSG_NS0_17constant_iteratorIiNS0_11use_defaultESK_EEEEEEEPNSB_IJiiEEESP_SI_SP_lNSC_13compare_firstINSA_7greaterIiEEEENS5_23serial_set_intersectionENSA_17integral_constantIbLb0EEEEEJSI_SN_SP_SP_llSI_SP_ST_SU_PNSA_4pairIllEEPmN3cub18CUB_300001_SM_100013ScanTileStateIlLb1EEEEEEvDpT0_)
        /*0440*/ 	.word	0x0000003c


	//----- nvinfo : EIATTR_FRAME_SIZE
	.align		4
.L_226:
        /*0444*/ 	.byte	0x04, 0x11
        /*0446*/ 	.short	(.L_228 - .L_227)
	.align		4
.L_227:
        /*0448*/ 	.word	index@(_ZN6thrust24THRUST_300001_SM_1000_NS8cuda_cub4core6detail13_kernel_agentINS1_16__set_operations10SetOpAgentINS0_12zip_iteratorIN4cuda3std3__45tupleIJNS0_6detail15normal_iteratorINS0_10device_ptrIiEEEESG_EEEEENS7_INSB_IJSG_NS0_17constant_iteratorIiNS0_11use_defaultESK_EEEEEEEPNSB_IJiiEEESP_SI_SP_lNSC_13compare_firstINSA_7greaterIiEEEENS5_23serial_set_intersectionENSA_17integral_constantIbLb0EEEEEJSI_SN_SP_SP_llSI_SP_ST_SU_PNSA_4pairIllEEPmN3cub18CUB_300001_SM_100013ScanTileStateIlLb1EEEEEEvDpT0_)
        /*044c*/ 	.word	0x00000000


	//----- nvinfo : EIATTR_REGCOUNT
	.align		4
.L_228:
        /*0450*/ 	.byte	0x04, 0x2f
        /*0452*/ 	.short	(.L_230 - .L_229)
	.align		4
.L_229:
        /*0454*/ 	.word	index@(_ZN3cub18CUB_300001_SM_10006detail11EmptyKernelIvEEvv)
        /*0458*/ 	.word	0x00000004


	//----- nvinfo : EIATTR_FRAME_SIZE
	.align		4
.L_230:
        /*045c*/ 	.byte	0x04, 0x11
        /*045e*/ 	.short	(.L_232 - .L_231)
	.align		4
.L_231:
        /*0460*/ 	.word	index@(_ZN3cub18CUB_300001_SM_10006detail11EmptyKernelIvEEvv)
        /*0464*/ 	.word	0x00000000


	//----- nvinfo : EIATTR_REGCOUNT
	.align		4
.L_232:
        /*0468*/ 	.byte	0x04, 0x2f
        /*046a*/ 	.short	(.L_234 - .L_233)
	.align		4
.L_233:
        /*046c*/ 	.word	index@(_ZN3cub18CUB_300001_SM_10006detail8for_each13static_kernelINS2_12policy_hub_t12policy_500_tEmN6thrust24THRUST_300001_SM_1000_NS8cuda_cub20__uninitialized_fill7functorINS7_10device_ptrIiEEiEEEEvT0_T1_)
        /*0470*/ 	.word	0x00000008


	//----- nvinfo : EIATTR_FRAME_SIZE
	.align		4
.L_234:
        /*0474*/ 	.byte	0x04, 0x11
        /*0476*/ 	.short	(.L_236 - .L_235)
	.align		4
.L_235:
        /*0478*/ 	.word	index@(_ZN3cub18CUB_300001_SM_10006detail8for_each13static_kernelINS2_12policy_hub_t12policy_500_tEmN6thrust24THRUST_300001_SM_1000_NS8cuda_cub20__uninitialized_fill7functorINS7_10device_ptrIiEEiEEEEvT0_T1_)
        /*047c*/ 	.word	0x00000000


	//----- nvinfo : EIATTR_REGCOUNT
	.align		4
.L_236:
        /*0480*/ 	.byte	0x04, 0x2f
        /*0482*/ 	.short	(.L_238 - .L_237)
	.align		4
.L_237:
        /*0484*/ 	.word	index@(_ZN3cub18CUB_300001_SM_10006detail8for_each13static_kernelINS2_12policy_hub_t12policy_500_tElN6thrust24THRUST_300001_SM_1000_NS8cuda_cub20__uninitialized_copy7functorINS7_6detail15normal_iteratorINS7_10device_ptrIiEEEENSC_INS7_7pointerIiNS8_5par_tENS7_11use_defaultESI_EEEEEEEEvT0_T1_)
        /*0488*/ 	.word	0x0000000c


	//----- nvinfo : EIATTR_FRAME_SIZE
	.align		4
.L_238:
        /*048c*/ 	.byte	0x04, 0x11
        /*048e*/ 	.short	(.L_240 - .L_239)
	.align		4
.L_239:
        /*0490*/ 	.word	index@(_ZN3cub18CUB_300001_SM_10006detail8for_each13static_kernelINS2_12policy_hub_t12policy_500_tElN6thrust24THRUST_300001_SM_1000_NS8cuda_cub20__uninitialized_copy7functorINS7_6detail15normal_iteratorINS7_10device_ptrIiEEEENSC_INS7_7pointerIiNS8_5par_tENS7_11use_defaultESI_EEEEEEEEvT0_T1_)
        /*0494*/ 	.word	0x00000000


	//----- nvinfo : EIATTR_REGCOUNT
	.align		4
.L_240:
        /*0498*/ 	.byte	0x04, 0x2f
        /*049a*/ 	.short	(.L_242 - .L_241)
	.align		4
.L_241:
        /*049c*/ 	.word	index@(_ZN3cub18CUB_300001_SM_10006detail8for_each13static_kernelINS2_12policy_hub_t12policy_500_tElN6thrust24THRUST_300001_SM_1000_NS8cuda_cub20__uninitialized_copy7functorINS7_6detail15normal_iteratorINS7_10device_ptrIiEEEENSC_INS7_7pointerIiNS8_3tagENS7_11use_defaultESI_EEEEEEEEvT0_T1_)
        /*04a0*/ 	.word	0x0000000c


	//----- nvinfo : EIATTR_FRAME_SIZE
	.align		4
.L_242:
        /*04a4*/ 	.byte	0x04, 0x11
        /*04a6*/ 	.short	(.L_244 - .L_243)
	.align		4
.L_243:
        /*04a8*/ 	.word	index@(_ZN3cub18CUB_300001_SM_10006detail8for_each13static_kernelINS2_12policy_hub_t12policy_500_tElN6thrust24THRUST_300001_SM_1000_NS8cuda_cub20__uninitialized_copy7functorINS7_6detail15normal_iteratorINS7_10device_ptrIiEEEENSC_INS7_7pointerIiNS8_3tagENS7_11use_defaultESI_EEEEEEEEvT0_T1_)
        /*04ac*/ 	.word	0x00000000


	//----- nvinfo : EIATTR_REGCOUNT
	.align		4
.L_244:
        /*04b0*/ 	.byte	0x04, 0x2f
        /*04b2*/ 	.short	(.L_246 - .L_245)
	.align		4
.L_245:
        /*04b4*/ 	.word	index@(_ZN3cub18CUB_300001_SM_10006detail8for_each13static_kernelINS2_12policy_hub_t12policy_500_tEmNS2_12op_wrapper_tIm11add_functorN6thrust24THRUST_300001_SM_1000_NS6detail15normal_iteratorINS9_10device_ptrIiEEEEEEEEvT0_T1_)
        /*04b8*/ 	.word	0x0000000a


	//----- nvinfo : EIATTR_FRAME_SIZE
	.align		4
.L_246:
        /*04bc*/ 	.byte	0x04, 0x11
        /*04be*/ 	.short	(.L_248 - .L_247)
	.align		4
.L_247:
        /*04c0*/ 	.word	index@(_ZN3cub18CUB_300001_SM_10006detail8for_each13static_kernelINS2_12policy_hub_t12policy_500_tEmNS2_12op_wrapper_tIm11add_functorN6thrust24THRUST_300001_SM_1000_NS6detail15normal_iteratorINS9_10device_ptrIiEEEEEEEEvT0_T1_)
        /*04c4*/ 	.word	0x00000000


	//----- nvinfo : EIATTR_REGCOUNT
	.align		4
.L_248:
        /*04c8*/ 	.byte	0x04, 0x2f
        /*04ca*/ 	.short	(.L_250 - .L_249)
	.align		4
.L_249:
        /*04cc*/ 	.word	index@(_ZN3cub18CUB_300001_SM_10006detail8for_each13static_kernelINS2_12policy_hub_t12policy_500_tElN6thrust24THRUST_300001_SM_1000_NS8cuda_cub10__tabulate7functorINS7_6detail15normal_iteratorINS7_10device_ptrIiEEEEN4cuda3std3__46negateIiEElEEEEvT0_T1_)
        /*04d0*/ 	.word	0x0000000a


	//----- nvinfo : EIATTR_FRAME_SIZE
	.align		4
.L_250:
        /*04d4*/ 	.byte	0x04, 0x11
        /*04d6*/ 	.short	(.L_252 - .L_251)
	.align		4
.L_251:
        /*04d8*/ 	.word	index@(_ZN3cub18CUB_300001_SM_10006detail8for_each13static_kernelINS2_12policy_hub_t12policy_500_tElN6thrust24THRUST_300001_SM_1000_NS8cuda_cub10__tabulate7functorINS7_6detail15normal_iteratorINS7_10device_ptrIiEEEEN4cuda3std3__46negateIiEElEEEEvT0_T1_)
        /*04dc*/ 	.word	0x00000000


	//----- nvinfo : EIATTR_REGCOUNT
	.align		4
.L_252:
        /*04e0*/ 	.byte	0x04, 0x2f
        /*04e2*/ 	.short	(.L_254 - .L_253)
	.align		4
.L_253:
        /*04e4*/ 	.word	index@(_ZN3cub18CUB_300001_SM_10006detail8for_each13static_kernelINS2_12policy_hub_t12policy_500_tElN6thrust24THRUST_300001_SM_1000_NS8cuda_cub13__swap_ranges6swap_fINS7_6detail15normal_iteratorINS7_10device_ptrIiEEEENS7_16reverse_iteratorISF_EEEEEEvT0_T1_)
        /*04e8*/ 	.word	0x00000010


	//----- nvinfo : EIATTR_FRAME_SIZE
	.align		4
.L_254:
        /*04ec*/ 	.byte	0x04, 0x11
        /*04ee*/ 	.short	(.L_256 - .L_255)
	.align		4
.L_255:
        /*04f0*/ 	.word	index@(_ZN3cub18CUB_300001_SM_10006detail8for_each13static_kernelINS2_12policy_hub_t12policy_500_tElN6thrust24THRUST_300001_SM_1000_NS8cuda_cub13__swap_ranges6swap_fINS7_6detail15normal_iteratorINS7_10device_ptrIiEEEENS7_16reverse_iteratorISF_EEEEEEvT0_T1_)
        /*04f4*/ 	.word	0x00000000


	//----- nvinfo : EIATTR_REGCOUNT
	.align		4
.L_256:
        /*04f8*/ 	.byte	0x04, 0x2f
        /*04fa*/ 	.short	(.L_258 - .L_257)
	.align		4
.L_257:
        /*04fc*/ 	.word	index@(_ZN3cub18CUB_300001_SM_10006detail8for_each13static_kernelINS2_12policy_hub_t12policy_500_tElNS2_12op_wrapper_tIlN6thrust24THRUST_300001_SM_1000_NS6system6detail7generic6detail21binary_search_functorINS8_6detail15normal_iteratorINS8_10device_ptrIiEEEENSC_18binary_search_lessENSC_3lbfEEENS8_12zip_iteratorIN4cuda3std3__45tupleIJNSF_INS8_7pointerIiNS8_8cuda_cub5par_tENS8_11use_defaultESU_EEEENSF_INSR_IlST_SU_SU_EEEEEEEEEEEEEvT0_T1_)
        /*0500*/ 	.word	0x00000014


	//----- nvinfo : EIATTR_FRAME_SIZE
	.align		4
.L_258:
        /*0504*/ 	.byte	0x04, 0x11
        /*0506*/ 	.short	(.L_260 - .L_259)
	.align		4
.L_259:
        /*0508*/ 	.word	index@(_ZN3cub18CUB_300001_SM_10006detail8for_each13static_kernelINS2_12policy_hub_t12policy_500_tElNS2_12op_wrapper_tIlN6thrust24THRUST_300001_SM_1000_NS6system6detail7generic6detail21binary_search_functorINS8_6detail15normal_iteratorINS8_10device_ptrIiEEEENSC_18binary_search_lessENSC_3lbfEEENS8_12zip_iteratorIN4cuda3std3__45tupleIJNSF_INS8_7pointerIiNS8_8cuda_cub5par_tENS8_11use_defaultESU_EEEENSF_INSR_IlST_SU_SU_EEEEEEEEEEEEEvT0_T1_)
        /*050c*/ 	.word	0x00000000


	//----- nvinfo : EIATTR_REGCOUNT
	.align		4
.L_260:
        /*0510*/ 	.byte	0x04, 0x2f
        /*0512*/ 	.short	(.L_262 - .L_261)
	.align		4
.L_261:
        /*0514*/ 	.word	index@(_ZN3cub18CUB_300001_SM_10006detail8for_each13static_kernelINS2_12policy_hub_t12policy_500_tElNS2_12op_wrapper_tIlN6thrust24THRUST_300001_SM_1000_NS6system6detail7generic6detail21binary_search_functorINS8_6detail15normal_iteratorINS8_10device_ptrIiEEEENSC_18binary_search_lessENSC_3ubfEEENS8_12zip_iteratorIN4cuda3std3__45tupleIJNSF_INS8_7pointerIiNS8_8cuda_cub5par_tENS8_11use_defaultESU_EEEENSF_INSR_IlST_SU_SU_EEEEEEEEEEEEEvT0_T1_)
        /*0518*/ 	.word	0x00000014


	//----- nvinfo : EIATTR_FRAME_SIZE
	.align		4
.L_262:
        /*051c*/ 	.byte	0x04, 0x11
        /*051e*/ 	.short	(.L_264 - .L_263)
	.align		4
.L_263:
        /*0520*/ 	.word	index@(_ZN3cub18CUB_300001_SM_10006detail8for_each13static_kernelINS2_12policy_hub_t12policy_500_tElNS2_12op_wrapper_tIlN6thrust24THRUST_300001_SM_1000_NS6system6detail7generic6detail21binary_search_functorINS8_6detail15normal_iteratorINS8_10device_ptrIiEEEENSC_18binary_search_lessENSC_3ubfEEENS8_12zip_iteratorIN4cuda3std3__45tupleIJNSF_INS8_7pointerIiNS8_8cuda_cub5par_tENS8_11use_defaultESU_EEEENSF_INSR_IlST_SU_SU_EEEEEEEEEEEEEvT0_T1_)
        /*0524*/ 	.word	0x00000000


	//----- nvinfo : EIATTR_REGCOUNT
	.align		4
.L_264:
        /*0528*/ 	.byte	0x04, 0x2f
        /*052a*/ 	.short	(.L_266 - .L_265)
	.align		4
.L_265:
        /*052c*/ 	.word	index@(_ZN3cub18CUB_300001_SM_10006detail8for_each13static_kernelINS2_12policy_hub_t12policy_500_tElNS2_12op_wrapper_tIlN6thrust24THRUST_300001_SM_1000_NS6system6detail7generic6detail21binary_search_functorINS8_6detail15normal_iteratorINS8_10device_ptrIiEEEENSC_18binary_search_lessENSC_3lbfEEENS8_12zip_iteratorIN4cuda3std3__45tupleIJNSF_INS8_7pointerIiNS8_8cuda_cub3tagENS8_11use_defaultESU_EEEENSF_INSR_IlST_SU_SU_EEEEEEEEEEEEEvT0_T1_)
        /*0530*/ 	.word	0x00000014


	//----- nvinfo : EIATTR_FRAME_SIZE
	.align		4
.L_266:
        /*0534*/ 	.byte	0x04, 0x11
        /*0536*/ 	.short	(.L_268 - .L_267)
	.align		4
.L_267:
        /*0538*/ 	.word	index@(_ZN3cub18CUB_300001_SM_10006detail8for_each13static_kernelINS2_12policy_hub_t12policy_500_tElNS2_12op_wrapper_tIlN6thrust24THRUST_300001_SM_1000_NS6system6detail7generic6detail21binary_search_functorINS8_6detail15normal_iteratorINS8_10device_ptrIiEEEENSC_18binary_search_lessENSC_3lbfEEENS8_12zip_iteratorIN4cuda3std3__45tupleIJNSF_INS8_7pointerIiNS8_8cuda_cub3tagENS8_11use_defaultESU_EEEENSF_INSR_IlST_SU_SU_EEEEEEEEEEEEEvT0_T1_)
        /*053c*/ 	.word	0x00000000


	//----- nvinfo : EIATTR_REGCOUNT
	.align		4
.L_268:
        /*0540*/ 	.byte	0x04, 0x2f
        /*0542*/ 	.short	(.L_270 - .L_269)
	.align		4
.L_269:
        /*0544*/ 	.word	index@(_ZN3cub18CUB_300001_SM_10006detail8for_each13static_kernelINS2_12policy_hub_t12policy_500_tElNS2_12op_wrapper_tIlN6thrust24THRUST_300001_SM_1000_NS6system6detail7generic6detail21binary_search_functorINS8_6detail15normal_iteratorINS8_10device_ptrIiEEEENSC_18binary_search_lessENSC_3ubfEEENS8_12zip_iteratorIN4cuda3std3__45tupleIJNSF_INS8_7pointerIiNS8_8cuda_cub3tagENS8_11use_defaultESU_EEEENSF_INSR_IlST_SU_SU_EEEEEEEEEEEEEvT0_T1_)
        /*0548*/ 	.word	0x00000014


	//----- nvinfo : EIATTR_FRAME_SIZE
	.align		4
.L_270:
        /*054c*/ 	.byte	0x04, 0x11
        /*054e*/ 	.short	(.L_272 - .L_271)
	.align		4
.L_271:
        /*0550*/ 	.word	index@(_ZN3cub18CUB_300001_SM_10006detail8for_each13static_kernelINS2_12policy_hub_t12policy_500_tElNS2_12op_wrapper_tIlN6thrust24THRUST_300001_SM_1000_NS6system6detail7generic6detail21binary_search_functorINS8_6detail15normal_iteratorINS8_10device_ptrIiEEEENSC_18binary_search_lessENSC_3ubfEEENS8_12zip_iteratorIN4cuda3std3__45tupleIJNSF_INS8_7pointerIiNS8_8cuda_cub3tagENS8_11use_defaultESU_EEEENSF_INSR_IlST_SU_SU_EEEEEEEEEEEEEvT0_T1_)
        /*0554*/ 	.word	0x00000000


	//----- nvinfo : EIATTR_REGCOUNT
	.align		4
.L_272:
        /*0558*/ 	.byte	0x04, 0x2f
        /*055a*/ 	.short	(.L_274 - .L_273)
	.align		4
.L_273:
        /*055c*/ 	.word	index@(_ZN3cub18CUB_300001_SM_10006detail8for_each13static_kernelINS2_12policy_hub_t12policy_500_tElNS2_12op_wrapper_tIlN6thrust24THRUST_300001_SM_1000_NS6system6detail7generic6detail21binary_search_functorINS8_6detail15normal_iteratorINS8_10device_ptrIiEEEEN4cuda3std3__44lessIiEENSC_3lbfEEENS8_12zip_iteratorINSL_5tupleIJNSF_INS8_7pointerIiNS8_8cuda_cub5par_tENS8_11use_defaultESV_EEEENSF_INSS_IlSU_SV_SV_EEEEEEEEEEEEEvT0_T1_)
        /*0560*/ 	.word	0x00000014


	//----- nvinfo : EIATTR_FRAME_SIZE
	.align		4
.L_274:
        /*0564*/ 	.byte	0x04, 0x11
        /*0566*/ 	.short	(.L_276 - .L_275)
	.align		4
.L_275:
        /*0568*/ 	.word	index@(_ZN3cub18CUB_300001_SM_10006detail8for_each13static_kernelINS2_12policy_hub_t12policy_500_tElNS2_12op_wrapper_tIlN6thrust24THRUST_300001_SM_1000_NS6system6detail7generic6detail21binary_search_functorINS8_6detail15normal_iteratorINS8_10device_ptrIiEEEEN4cuda3std3__44lessIiEENSC_3lbfEEENS8_12zip_iteratorINSL_5tupleIJNSF_INS8_7pointerIiNS8_8cuda_cub5par_tENS8_11use_defaultESV_EEEENSF_INSS_IlSU_SV_SV_EEEEEEEEEEEEEvT0_T1_)
        /*056c*/ 	.word	0x00000000


	//----- nvinfo : EIATTR_REGCOUNT
	.align		4
.L_276:
        /*0570*/ 	.byte	0x04, 0x2f
        /*0572*/ 	.short	(.L_278 - .L_277)
	.align		4
.L_277:
        /*0574*/ 	.word	index@(_ZN3cub18CUB_300001_SM_10006detail8for_each13static_kernelINS2_12policy_hub_t12policy_500_tElNS2_12op_wrapper_tIlN6thrust24THRUST_300001_SM_1000_NS6system6detail7generic6detail21binary_search_functorINS8_6detail15normal_iteratorINS8_10device_ptrIiEEEEN4cuda3std3__44lessIiEENSC_3ubfEEENS8_12zip_iteratorINSL_5tupleIJNSF_INS8_7pointerIiNS8_8cuda_cub5par_tENS8_11use_defaultESV_EEEENSF_INSS_IlSU_SV_SV_EEEEEEEEEEEEEvT0_T1_)
        /*0578*/ 	.word	0x00000014


	//----- nvinfo : EIATTR_FRAME_SIZE
	.align		4
.L_278:
        /*057c*/ 	.byte	0x04, 0x11
        /*057e*/ 	.short	(.L_280 - .L_279)
	.align		4
.L_279:
        /*0580*/ 	.word	index@(_ZN3cub18CUB_300001_SM_10006detail8for_each13static_kernelINS2_12policy_hub_t12policy_500_tElNS2_12op_wrapper_tIlN6thrust24THRUST_300001_SM_1000_NS6system6detail7generic6detail21binary_search_functorINS8_6detail15normal_iteratorINS8_10device_ptrIiEEEEN4cuda3std3__44lessIiEENSC_3ubfEEENS8_12zip_iteratorINSL_5tupleIJNSF_INS8_7pointerIiNS8_8cuda_cub5par_tENS8_11use_defaultESV_EEEENSF_INSS_IlSU_SV_SV_EEEEEEEEEEEEEvT0_T1_)
        /*0584*/ 	.word	0x00000000


	//----- nvinfo : EIATTR_REGCOUNT
	.align		4
.L_280:
        /*0588*/ 	.byte	0x04, 0x2f
        /*058a*/ 	.short	(.L_282 - .L_281)
	.align		4
.L_281:
        /*058c*/ 	.word	index@(_ZN3cub18CUB_300001_SM_10006detail8for_each13static_kernelINS2_12policy_hub_t12policy_500_tElNS2_12op_wrapper_tIlN6thrust24THRUST_300001_SM_1000_NS6system6detail7generic6detail21binary_search_functorINS8_6detail15normal_iteratorINS8_10device_ptrIiEEEEN4cuda3std3__44lessIiEENSC_3lbfEEENS8_12zip_iteratorINSL_5tupleIJNSF_INS8_7pointerIiNS8_8cuda_cub3tagENS8_11use_defaultESV_EEEENSF_INSS_IlSU_SV_SV_EEEEEEEEEEEEEvT0_T1_)
        /*0590*/ 	.word	0x00000014


	//----- nvinfo : EIATTR_FRAME_SIZE
	.align		4
.L_282:
        /*0594*/ 	.byte	0x04, 0x11
        /*0596*/ 	.short	(.L_284 - .L_283)
	.align		4
.L_283:
        /*0598*/ 	.word	index@(_ZN3cub18CUB_300001_SM_10006detail8for_each13static_kernelINS2_12policy_hub_t12policy_500_tElNS2_12op_wrapper_tIlN6thrust24THRUST_300001_SM_1000_NS6system6detail7generic6detail21binary_search_functorINS8_6detail15normal_iteratorINS8_10device_ptrIiEEEEN4cuda3std3__44lessIiEENSC_3lbfEEENS8_12zip_iteratorINSL_5tupleIJNSF_INS8_7pointerIiNS8_8cuda_cub3tagENS8_11use_defaultESV_EEEENSF_INSS_IlSU_SV_SV_EEEEEEEEEEEEEvT0_T1_)
        /*059c*/ 	.word	0x00000000


	//----- nvinfo : EIATTR_REGCOUNT
	.align		4
.L_284:
        /*05a0*/ 	.byte	0x04, 0x2f
        /*05a2*/ 	.short	(.L_286 - .L_285)
	.align		4
.L_285:
        /*05a4*/ 	.word	index@(_ZN3cub18CUB_300001_SM_10006detail8for_each13static_kernelINS2_12policy_hub_t12policy_500_tElNS2_12op_wrapper_tIlN6thrust24THRUST_300001_SM_1000_NS6system6detail7generic6detail21binary_search_functorINS8_6detail15normal_iteratorINS8_10device_ptrIiEEEEN4cuda3std3__44lessIiEENSC_3ubfEEENS8_12zip_iteratorINSL_5tupleIJNSF_INS8_7pointerIiNS8_8cuda_cub3tagENS8_11use_defaultESV_EEEENSF_INSS_IlSU_SV_SV_EEEEEEEEEEEEEvT0_T1_)
        /*05a8*/ 	.word	0x00000014


	//----- nvinfo : EIATTR_FRAME_SIZE
	.align		4
.L_286:
        /*05ac*/ 	.byte	0x04, 0x11
        /*05ae*/ 	.short	(.L_288 - .L_287)
	.align		4
.L_287:
        /*05b0*/ 	.word	index@(_ZN3cub18CUB_300001_SM_10006detail8for_each13static_kernelINS2_12policy_hub_t12policy_500_tElNS2_12op_wrapper_tIlN6thrust24THRUST_300001_SM_1000_NS6system6detail7generic6detail21binary_search_functorINS8_6detail15normal_iteratorINS8_10device_ptrIiEEEEN4cuda3std3__44lessIiEENSC_3ubfEEENS8_12zip_iteratorINSL_5tupleIJNSF_INS8_7pointerIiNS8_8cuda_cub3tagENS8_11use_defaultESV_EEEENSF_INSS_IlSU_SV_SV_EEEEEEEEEEEEEvT0_T1_)
        /*05b4*/ 	.word	0x00000000


	//----- nvinfo : EIATTR_REGCOUNT
	.align		4
.L_288:
        /*05b8*/ 	.byte	0x04, 0x2f
        /*05ba*/ 	.short	(.L_290 - .L_289)
	.align		4
.L_289:
        /*05bc*/ 	.word	index@(_ZN3cub18CUB_300001_SM_10006detail9transform16transform_kernelINS2_10policy_hubILb1EN4cuda3std3__45tupleIJN6thrust24THRUST_300001_SM_1000_NS6detail15normal_iteratorINSA_10device_ptrIiEEEEEEEE10policy1000EiNSA_8cuda_cub9__replace14new_value_if_fINSB_14equal_to_valueIiEEiiEESF_JPiEEEvT0_iT1_T2_DpNS2_10kernel_argIT3_EE)
        /*05c0*/ 	.word	0x0000001e


	//----- nvinfo : EIATTR_FRAME_SIZE
	.align		4
.L_290:
        /*05c4*/ 	.byte	0x04, 0x11
        /*05c6*/ 	.short	(.L_292 - .L_291)
	.align		4
.L_291:
        /*05c8*/ 	.word	index@(_ZN3cub18CUB_300001_SM_10006detail9transform16transform_kernelINS2_10policy_hubILb1EN4cuda3std3__45tupleIJN6thrust24THRUST_300001_SM_1000_NS6detail15normal_iteratorINSA_10device_ptrIiEEEEEEEE10policy1000EiNSA_8cuda_cub9__replace14new_value_if_fINSB_14equal_to_valueIiEEiiEESF_JPiEEEvT0_iT1_T2_DpNS2_10kernel_argIT3_EE)
        /*05cc*/ 	.word	0x00000000


	//----- nvinfo : EIATTR_REGCOUNT
	.align		4
.L_292:
        /*05d0*/ 	.byte	0x04, 0x2f
        /*05d2*/ 	.short	(.L_294 - .L_293)
	.align		4
.L_293:
        /*05d4*/ 	.word	index@(_ZN3cub18CUB_300001_SM_10006detail9transform16transform_kernelINS2_10policy_hubILb1EN4cuda3std3__45tupleIJN6thrust24THRUST_300001_SM_1000_NS6detail15normal_iteratorINSA_10device_ptrIiEEEEEEEE10policy1000ElNSA_8cuda_cub9__replace14new_value_if_fINSB_14equal_to_valueIiEEiiEESF_JPiEEEvT0_iT1_T2_DpNS2_10kernel_argIT3_EE)
        /*05d8*/ 	.word	0x0000001e


	//----- nvinfo : EIATTR_FRAME_SIZE
	.align		4
.L_294:
        /*05dc*/ 	.byte	0x04, 0x11
        /*05de*/ 	.short	(.L_296 - .L_295)
	.align		4
.L_295:
        /*05e0*/ 	.word	index@(_ZN3cub18CUB_300001_SM_10006detail9transform16transform_kernelINS2_10policy_hubILb1EN4cuda3std3__45tupleIJN6thrust24THRUST_300001_SM_1000_NS6detail15normal_iteratorINSA_10device_ptrIiEEEEEEEE10policy1000ElNSA_8cuda_cub9__replace14new_value_if_fINSB_14equal_to_valueIiEEiiEESF_JPiEEEvT0_iT1_T2_DpNS2_10kernel_argIT3_EE)
        /*05e4*/ 	.word	0x00000000


	//----- nvinfo : EIATTR_REGCOUNT
	.align		4
.L_296:
        /*05e8*/ 	.byte	0x04, 0x2f
        /*05ea*/ 	.short	(.L_298 - .L_297)
	.align		4
.L_297:
        /*05ec*/ 	.word	index@(_ZN3cub18CUB_300001_SM_10006detail4scan20DeviceScanInitKernelINS0_13ScanTileStateIiLb1EEEEEvT_i)
        /*05f0*/ 	.word	0x00000008


	//----- nvinfo : EIATTR_FRAME_SIZE
	.align		4
.L_298:
        /*05f4*/ 	.byte	0x04, 0x11
        /*05f6*/ 	.short	(.L_300 - .L_299)
	.align		4
.L_299:
        /*05f8*/ 	.word	index@(_ZN3cub18CUB_300001_SM_10006detail4scan20DeviceScanInitKernelINS0_13ScanTileStateIiLb1EEEEEvT_i)
        /*05fc*/ 	.word	0x00000000


	//----- nvinfo : EIATTR_REGCOUNT
	.align		4
.L_300:
        /*0600*/ 	.byte	0x04, 0x2f
        /*0602*/ 	.short	(.L_302 - .L_301)
	.align		4
.L_301:
        /*0604*/ 	.word	index@(_ZN3cub18CUB_300001_SM_10006detail4scan16DeviceScanKernelINS2_10policy_hubIiiijN4cuda3std3__44plusIvEEE10Policy1000EN6thrust24THRUST_300001_SM_1000_NS6detail15normal_iteratorINSD_10device_ptrIiEEEESI_NS0_13ScanTileStateIiLb1EEES9_NS1_10InputValueIiPiEEjiLb0EiEEvT0_T1_T2_iT3_T4_T5_)
        /*0608*/ 	.word	0x00000038


	//----- nvinfo : EIATTR_FRAME_SIZE
	.align		4
.L_302:
        /*060c*/ 	.byte	0x04, 0x11
        /*060e*/ 	.short	(.L_304 - .L_303)
	.align		4
.L_303:
        /*0610*/ 	.word	index@(_ZN3cub18CUB_300001_SM_10006detail4scan16DeviceScanKernelINS2_10policy_hubIiiijN4cuda3std3__44plusIvEEE10Policy1000EN6thrust24THRUST_300001_SM_1000_NS6detail15normal_iteratorINSD_10device_ptrIiEEEESI_NS0_13ScanTileStateIiLb1EEES9_NS1_10InputValueIiPiEEjiLb0EiEEvT0_T1_T2_iT3_T4_T5_)
        /*0614*/ 	.word	0x00000000


	//----- nvinfo : EIATTR_REGCOUNT
	.align		4
.L_304:
        /*0618*/ 	.byte	0x04, 0x2f
        /*061a*/ 	.short	(.L_306 - .L_305)
	.align		4
.L_305:
        /*061c*/ 	.word	index@(_ZN3cub18CUB_300001_SM_10006detail4scan16DeviceScanKernelINS2_10policy_hubIiiimN4cuda3std3__44plusIvEEE10Policy1000EN6thrust24THRUST_300001_SM_1000_NS6detail15normal_iteratorINSD_10device_ptrIiEEEESI_NS0_13ScanTileStateIiLb1EEES9_NS1_10InputValueIiPiEEmiLb0EiEEvT0_T1_T2_iT3_T4_T5_)
        /*0620*/ 	.word	0x00000030


	//----- nvinfo : EIATTR_FRAME_SIZE
	.align		4
.L_306:
        /*0624*/ 	.byte	0x04, 0x11
        /*0626*/ 	.short	(.L_308 - .L_307)
	.align		4
.L_307:
        /*0628*/ 	.word	index@(_ZN3cub18CUB_300001_SM_10006detail4scan16DeviceScanKernelINS2_10policy_hubIiiimN4cuda3std3__44plusIvEEE10Policy1000EN6thrust24THRUST_300001_SM_1000_NS6detail15normal_iteratorINSD_10device_ptrIiEEEESI_NS0_13ScanTileStateIiLb1EEES9_NS1_10InputValueIiPiEEmiLb0EiEEvT0_T1_T2_iT3_T4_T5_)
        /*062c*/ 	.word	0x00000000


	//----- nvinfo : EIATTR_REGCOUNT
	.align		4
.L_308:
        /*0630*/ 	.byte	0x04, 0x2f
        /*0632*/ 	.short	(.L_310 - .L_309)
	.align		4
.L_309:
        /*0634*/ 	.word	index@(_ZN3cub18CUB_300001_SM_10006detail4scan16DeviceScanKernelINS2_10policy_hubIiiijN4cuda3__47maximumIiEEE10Policy1000EN6thrust24THRUST_300001_SM_1000_NS6detail15normal_iteratorINSC_10device_ptrIiEEEESH_NS0_13ScanTileStateIiLb1EEES8_NS1_10InputValueIiPiEEjiLb0EiEEvT0_T1_T2_iT3_T4_T5_)
        /*0638*/ 	.word	0x00000038


	//----- nvinfo : EIATTR_FRAME_SIZE
	.align		4
.L_310:
        /*063c*/ 	.byte	0x04, 0x11
        /*063e*/ 	.short	(.L_312 - .L_311)
	.align		4
.L_311:
        /*0640*/ 	.word	index@(_ZN3cub18CUB_300001_SM_10006detail4scan16DeviceScanKernelINS2_10policy_hubIiiijN4cuda3__47maximumIiEEE10Policy1000EN6thrust24THRUST_300001_SM_1000_NS6detail15normal_iteratorINSC_10device_ptrIiEEEESH_NS0_13ScanTileStateIiLb1EEES8_NS1_10InputValueIiPiEEjiLb0EiEEvT0_T1_T2_iT3_T4_T5_)
        /*0644*/ 	.word	0x00000000


	//----- nvinfo : EIATTR_REGCOUNT
	.align		4
.L_312:
        /*0648*/ 	.byte	0x04, 0x2f
        /*064a*/ 	.short	(.L_314 - .L_313)
	.align		4
.L_313:
        /*064c*/ 	.word	index@(_ZN3cub18CUB_300001_SM_10006detail4scan16DeviceScanKernelINS2_10policy_hubIiiimN4cuda3__47maximumIiEEE10Policy1000EN6thrust24THRUST_300001_SM_1000_NS6detail15normal_iteratorINSC_10device_ptrIiEEEESH_NS0_13ScanTileStateIiLb1EEES8_NS1_10InputValueIiPiEEmiLb0EiEEvT0_T1_T2_iT3_T4_T5_)
        /*0650*/ 	.word	0x00000038


	//----- nvinfo : EIATTR_FRAME_SIZE
	.align		4
.L_314:
        /*0654*/ 	.byte	0x04, 0x11
        /*0656*/ 	.short	(.L_316 - .L_315)
	.align		4
.L_315:
        /*0658*/ 	.word	index@(_ZN3cub18CUB_300001_SM_10006detail4scan16DeviceScanKernelINS2_10policy_hubIiiimN4cuda3__47maximumIiEEE10Policy1000EN6thrust24THRUST_300001_SM_1000_NS6detail15normal_iteratorINSC_10device_ptrIiEEEESH_NS0_13ScanTileStateIiLb1EEES8_NS1_10InputValueIiPiEEmiLb0EiEEvT0_T1_T2_iT3_T4_T5_)
        /*065c*/ 	.word	0x00000000


	//----- nvinfo : EIATTR_REGCOUNT
	.align		4
.L_316:
        /*0660*/ 	.byte	0x04, 0x2f
        /*0662*/ 	.short	(.L_318 - .L_317)
	.align		4
.L_317:
        /*0664*/ 	.word	index@(_ZN3cub18CUB_300001_SM_10006detail4scan23DeviceCompactInitKernelINS0_13ScanTileStateIjLb1EEEPjEEvT_iT0_)
        /*0668*/ 	.word	0x0000000a


	//----- nvinfo : EIATTR_FRAME_SIZE
	.align		4
.L_318:
        /*066c*/ 	.byte	0x04, 0x11
        /*066e*/ 	.short	(.L_320 - .L_319)
	.align		4
.L_319:
        /*0670*/ 	.word	index@(_ZN3cub18CUB_300001_SM_10006detail4scan23DeviceCompactInitKernelINS0_13ScanTileStateIjLb1EEEPjEEvT_iT0_)
        /*0674*/ 	.word	0x00000000


	//----- nvinfo : EIATTR_REGCOUNT
	.align		4
.L_320:
        /*0678*/ 	.byte	0x04, 0x2f
        /*067a*/ 	.short	(.L_322 - .L_321)
	.align		4
.L_321:
        /*067c*/ 	.word	index@(_ZN3cub18CUB_300001_SM_10006detail4scan23DeviceCompactInitKernelINS0_13ScanTileStateIyLb1EEEPmEEvT_iT0_)
        /*0680*/ 	.word	0x0000000e


	//----- nvinfo : EIATTR_FRAME_SIZE
	.align		4
.L_322:
        /*0684*/ 	.byte	0x04, 0x11
        /*0686*/ 	.short	(.L_324 - .L_323)
	.align		4
.L_323:
        /*0688*/ 	.word	index@(_ZN3cub18CUB_300001_SM_10006detail4scan23DeviceCompactInitKernelINS0_13ScanTileStateIyLb1EEEPmEEvT_iT0_)
        /*068c*/ 	.word	0x00000000


	//----- nvinfo : EIATTR_REGCOUNT
	.align		4
.L_324:
        /*0690*/ 	.byte	0x04, 0x2f
        /*0692*/ 	.short	(.L_326 - .L_325)
	.align		4
.L_325:
        /*0694*/ 	.word	index@(_ZN3cub18CUB_300001_SM_10006detail4scan23DeviceCompactInitKernelINS0_13ScanTileStateIiLb1EEEPiEEvT_iT0_)
        /*0698*/ 	.word	0x0000000a


	//----- nvinfo : EIATTR_FRAME_SIZE
	.align		4
.L_326:
        /*069c*/ 	.byte	0x04, 0x11
        /*069e*/ 	.short	(.L_328 - .L_327)
	.align		4
.L_327:
        /*06a0*/ 	.word	index@(_ZN3cub18CUB_300001_SM_10006detail4scan23DeviceCompactInitKernelINS0_13ScanTileStateIiLb1EEEPiEEvT_iT0_)
        /*06a4*/ 	.word	0x00000000


	//----- nvinfo : EIATTR_REGCOUNT
	.align		4
.L_328:
        /*06a8*/ 	.byte	0x04, 0x2f
        /*06aa*/ 	.short	(.L_330 - .L_329)
	.align		4
.L_329:
        /*06ac*/ 	.word	index@(_ZN3cub18CUB_300001_SM_10006detail4scan23DeviceCompactInitKernelINS0_13ScanTileStateIiLb1EEEPlEEvT_iT0_)
        /*06b0*/ 	.word	0x0000000a


	//----- nvinfo : EIATTR_FRAME_SIZE
	.align		4
.L_330:
        /*06b4*/ 	.byte	0x04, 0x11
        /*06b6*/ 	.short	(.L_332 - .L_331)
	.align		4
.L_331:
        /*06b8*/ 	.word	index@(_ZN3cub18CUB_300001_SM_10006detail4scan23DeviceCompactInitKernelINS0_13ScanTileStateIiLb1EEEPlEEvT_iT0_)
        /*06bc*/ 	.word	0x00000000


	//----- nvinfo : EIATTR_REGCOUNT
	.align		4
.L_332:
        /*06c0*/ 	.byte	0x04, 0x2f
        /*06c2*/ 	.short	(.L_334 - .L_333)
	.align		4
.L_333:
        /*06c4*/ 	.word	index@(_ZN3cub18CUB_300001_SM_10006detail4scan16DeviceScanKernelINS2_10policy_hubIiiijN4cuda3std3__44plusIiEEE10Policy1000EN6thrust24THRUST_300001_SM_1000_NS18transform_iteratorINS7_6negateIiEENSD_6detail15normal_iteratorINSD_10device_ptrIiEEEEiiEESL_NS0_13ScanTileStateIiLb1EEES9_NS1_10InputValueIiPiEEjiLb0EiEEvT0_T1_T2_iT3_T4_T5_)
        /*06c8*/ 	.word	0x00000038


	//----- nvinfo : EIATTR_FRAME_SIZE
	.align		4
.L_334:
        /*06cc*/ 	.byte	0x04, 0x11
        /*06ce*/ 	.short	(.L_336 - .L_335)
	.align		4
.L_335:
        /*06d0*/ 	.word	index@(_ZN3cub18CUB_300001_SM_10006detail4scan16DeviceScanKernelINS2_10policy_hubIiiijN4cuda3std3__44plusIiEEE10Policy1000EN6thrust24THRUST_300001_SM_1000_NS18transform_iteratorINS7_6negateIiEENSD_6detail15normal_iteratorINSD_10device_ptrIiEEEEiiEESL_NS0_13ScanTileStateIiLb1EEES9_NS1_10InputValueIiPiEEjiLb0EiEEvT0_T1_T2_iT3_T4_T5_)
        /*06d4*/ 	.word	0x00000000


	//----- nvinfo : EIATTR_REGCOUNT
	.align		4
.L_336:
        /*06d8*/ 	.byte	0x04, 0x2f
        /*06da*/ 	.short	(.L_338 - .L_337)
	.align		4
.L_337:
        /*06dc*/ 	.word	index@(_ZN3cub18CUB_300001_SM_10006detail4scan16DeviceScanKernelINS2_10policy_hubIiiimN4cuda3std3__44plusIiEEE10Policy1000EN6thrust24THRUST_300001_SM_1000_NS18transform_iteratorINS7_6negateIiEENSD_6detail15normal_iteratorINSD_10device_ptrIiEEEEiiEESL_NS0_13ScanTileStateIiLb1EEES9_NS1_10InputValueIiPiEEmiLb0EiEEvT0_T1_T2_iT3_T4_T5_)
        /*06e0*/ 	.word	0x00000030


	//----- nvinfo : EIATTR_FRAME_SIZE
	.align		4
.L_338:
        /*06e4*/ 	.byte	0x04, 0x11
        /*06e6*/ 	.short	(.L_340 - .L_339)
	.align		4
.L_339:
        /*06e8*/ 	.word	index@(_ZN3cub18CUB_300001_SM_10006detail4scan16DeviceScanKernelINS2_10policy_hubIiiimN4cuda3std3__44plusIiEEE10Policy1000EN6thrust24THRUST_300001_SM_1000_NS18transform_iteratorINS7_6negateIiEENSD_6detail15normal_iteratorINSD_10device_ptrIiEEEEiiEESL_NS0_13ScanTileStateIiLb1EEES9_NS1_10InputValueIiPiEEmiLb0EiEEvT0_T1_T2_iT3_T4_T5_)
        /*06ec*/ 	.word	0x00000000


	//----- nvinfo : EIATTR_REGCOUNT
	.align		4
.L_340:
        /*06f0*/ 	.byte	0x04, 0x2f
        /*06f2*/ 	.short	(.L_342 - .L_341)
	.align		4
.L_341:
        /*06f4*/ 	.word	index@(_ZN3cub18CUB_300001_SM_10006detail4scan16DeviceScanKernelINS2_10policy_hubIiiijN4cuda3std3__44plusIiEEE10Policy1000EN6thrust24THRUST_300001_SM_1000_NS18transform_iteratorINS7_6negateIiEENSD_6detail15normal_iteratorINSD_10device_ptrIiEEEEiiEESL_NS0_13ScanTileStateIiLb1EEES9_NS0_8NullTypeEjiLb0ESP_EEvT0_T1_T2_iT3_T4_T5_)
        /*06f8*/ 	.word	0x00000038


	//----- nvinfo : EIATTR_FRAME_SIZE
	.align		4
.L_342:
        /*06fc*/ 	.byte	0x04, 0x11
        /*06fe*/ 	.short	(.L_344 - .L_343)
	.align		4
.L_343:
        /*0700*/ 	.word	index@(_ZN3cub18CUB_300001_SM_10006detail4scan16DeviceScanKernelINS2_10policy_hubIiiijN4cuda3std3__44plusIiEEE10Policy1000EN6thrust24THRUST_300001_SM_1000_NS18transform_iteratorINS7_6negateIiEENSD_6detail15normal_iteratorINSD_10device_ptrIiEEEEiiEESL_NS0_13ScanTileStateIiLb1EEES9_NS0_8NullTypeEjiLb0ESP_EEvT0_T1_T2_iT3_T4_T5_)
        /*0704*/ 	.word	0x00000000


	//----- nvinfo : EIATTR_REGCOUNT
	.align		4
.L_344:
        /*0708*/ 	.byte	0x04, 0x2f
        /*070a*/ 	.short	(.L_346 - .L_345)
	.align		4
.L_345:
        /*070c*/ 	.word	index@(_ZN3cub18CUB_300001_SM_10006detail4scan16DeviceScanKernelINS2_10policy_hubIiiimN4cuda3std3__44plusIiEEE10Policy1000EN6thrust24THRUST_300001_SM_1000_NS18transform_iteratorINS7_6negateIiEENSD_6detail15normal_iteratorINSD_10device_ptrIiEEEEiiEESL_NS0_13ScanTileStateIiLb1EEES9_NS0_8NullTypeEmiLb0ESP_EEvT0_T1_T2_iT3_T4_T5_)
        /*0710*/ 	.word	0x00000030


	//----- nvinfo : EIATTR_FRAME_SIZE
	.align		4
.L_346:
        /*0714*/ 	.byte	0x04, 0x11
        /*0716*/ 	.short	(.L_348 - .L_347)
	.align		4
.L_347:
        /*0718*/ 	.word	index@(_ZN3cub18CUB_300001_SM_10006detail4scan16DeviceScanKernelINS2_10policy_hubIiiimN4cuda3std3__44plusIiEEE10Policy1000EN6thrust24THRUST_300001_SM_1000_NS18transform_iteratorINS7_6negateIiEENSD_6detail15normal_iteratorINSD_10device_ptrIiEEEEiiEESL_NS0_13ScanTileStateIiLb1EEES9_NS0_8NullTypeEmiLb0ESP_EEvT0_T1_T2_iT3_T4_T5_)
        /*071c*/ 	.word	0x00000000


	//----- nvinfo : EIATTR_REGCOUNT
	.align		4
.L_348:
        /*0720*/ 	.byte	0x04, 0x2f
        /*0722*/ 	.short	(.L_350 - .L_349)
	.align		4
.L_349:
        /*0724*/ 	.word	index@(_ZN3cub18CUB_300001_SM_10006detail6select23DeviceSelectSweepKernelINS2_10policy_hubIiNS0_8NullTypeEiLb0ELNS0_10SelectImplE2EE10Policy1000EPiPS5_N6thrust24THRUST_300001_SM_1000_NS6detail15normal_iteratorINSC_10device_ptrIiEEEES9_NS0_13ScanTileStateIiLb1EEE7is_evenS5_iNS2_19streaming_context_tIiLb0EEELS6_2EEEvT0_T1_T2_T3_T4_T5_T6_T7_iT8_NS1_7vsmem_tE)
        /*0728*/ 	.word	0x0000005c


	//----- nvinfo : EIATTR_FRAME_SIZE
	.align		4
.L_350:
        /*072c*/ 	.byte	0x04, 0x11
        /*072e*/ 	.short	(.L_352 - .L_351)
	.align		4
.L_351:
        /*0730*/ 	.word	index@(_ZN3cub18CUB_300001_SM_10006detail6select23DeviceSelectSweepKernelINS2_10policy_hubIiNS0_8NullTypeEiLb0ELNS0_10SelectImplE2EE10Policy1000EPiPS5_N6thrust24THRUST_300001_SM_1000_NS6detail15normal_iteratorINSC_10device_ptrIiEEEES9_NS0_13ScanTileStateIiLb1EEE7is_evenS5_iNS2_19streaming_context_tIiLb0EEELS6_2EEEvT0_T1_T2_T3_T4_T5_T6_T7_iT8_NS1_7vsmem_tE)
        /*0734*/ 	.word	0x00000000


	//----- nvinfo : EIATTR_REGCOUNT
	.align		4
.L_352:
        /*0738*/ 	.byte	0x04, 0x2f
        /*073a*/ 	.short	(.L_354 - .L_353)
	.align		4
.L_353:
        /*073c*/ 	.word	index@(_ZN3cub18CUB_300001_SM_10006detail6select23DeviceSelectSweepKernelINS2_10policy_hubIiNS0_8NullTypeElLb0ELNS0_10SelectImplE2EE10Policy1000EPiPS5_N6thrust24THRUST_300001_SM_1000_NS6detail15normal_iteratorINSC_10device_ptrIiEEEEPlNS0_13ScanTileStateIiLb1EEE7is_evenS5_iNS2_19streaming_context_tIlLb1EEELS6_2EEEvT0_T1_T2_T3_T4_T5_T6_T7_iT8_NS1_7vsmem_tE)
        /*0740*/ 	.word	0x00000060


	//----- nvinfo : EIATTR_FRAME_SIZE
	.align		4
.L_354:
        /*0744*/ 	.byte	0x04, 0x11
        /*0746*/ 	.short	(.L_356 - .L_355)
	.align		4
.L_355:
        /*0748*/ 	.word	index@(_ZN3cub18CUB_300001_SM_10006detail6select23DeviceSelectSweepKernelINS2_10policy_hubIiNS0_8NullTypeElLb0ELNS0_10SelectImplE2EE10Policy1000EPiPS5_N6thrust24THRUST_300001_SM_1000_NS6detail15normal_iteratorINSC_10device_ptrIiEEEEPlNS0_13ScanTileStateIiLb1EEE7is_evenS5_iNS2_19streaming_context_tIlLb1EEELS6_2EEEvT0_T1_T2_T3_T4_T5_T6_T7_iT8_NS1_7vsmem_tE)
        /*074c*/ 	.word	0x00000000


	//----- nvinfo : EIATTR_REGCOUNT
	.align		4
.L_356:
        /*0750*/ 	.byte	0x04, 0x2f
        /*0752*/ 	.short	(.L_358 - .L_357)
	.align		4
.L_357:
        /*0754*/ 	.word	index@(_ZN3cub18CUB_300001_SM_10006detail6select23DeviceSelectSweepKernelINS2_10policy_hubIiiiLb0ELNS0_10SelectImplE2EE10Policy1000EPiN6thrust24THRUST_300001_SM_1000_NS6detail15normal_iteratorINSA_10device_ptrIiEEEESF_S8_NS0_13ScanTileStateIiLb1EEE7is_evenNS0_8NullTypeEiNS2_19streaming_context_tIiLb0EEELS5_2EEEvT0_T1_T2_T3_T4_T5_T6_T7_iT8_NS1_7vsmem_tE)
        /*0758*/ 	.word	0x00000038


	//----- nvinfo : EIATTR_FRAME_SIZE
	.align		4
.L_358:
        /*075c*/ 	.byte	0x04, 0x11
        /*075e*/ 	.short	(.L_360 - .L_359)
	.align		4
.L_359:
        /*0760*/ 	.word	index@(_ZN3cub18CUB_300001_SM_10006detail6select23DeviceSelectSweepKernelINS2_10policy_hubIiiiLb0ELNS0_10SelectImplE2EE10Policy1000EPiN6thrust24THRUST_300001_SM_1000_NS6detail15normal_iteratorINSA_10device_ptrIiEEEESF_S8_NS0_13ScanTileStateIiLb1EEE7is_evenNS0_8NullTypeEiNS2_19streaming_context_tIiLb0EEELS5_2EEEvT0_T1_T2_T3_T4_T5_T6_T7_iT8_NS1_7vsmem_tE)
        /*0764*/ 	.word	0x00000000


	//----- nvinfo : EIATTR_REGCOUNT
	.align		4
.L_360:
        /*0768*/ 	.byte	0x04, 0x2f
        /*076a*/ 	.short	(.L_362 - .L_361)
	.align		4
.L_361:
        /*076c*/ 	.word	index@(_ZN3cub18CUB_300001_SM_10006detail6select23DeviceSelectSweepKernelINS2_10policy_hubIiilLb0ELNS0_10SelectImplE2EE10Policy1000EPiN6thrust24THRUST_300001_SM_1000_NS6detail15normal_iteratorINSA_10device_ptrIiEEEESF_PlNS0_13ScanTileStateIiLb1EEE7is_evenNS0_8NullTypeEiNS2_19streaming_context_tIlLb1EEELS5_2EEEvT0_T1_T2_T3_T4_T5_T6_T7_iT8_NS1_7vsmem_tE)
        /*0770*/ 	.word	0x00000038


	//----- nvinfo : EIATTR_FRAME_SIZE
	.align		4
.L_362:
        /*0774*/ 	.byte	0x04, 0x11
        /*0776*/ 	.short	(.L_364 - .L_363)
	.align		4
.L_363:
        /*0778*/ 	.word	index@(_ZN3cub18CUB_300001_SM_10006detail6select23DeviceSelectSweepKernelINS2_10policy_hubIiilLb0ELNS0_10SelectImplE2EE10Policy1000EPiN6thrust24THRUST_300001_SM_1000_NS6detail15normal_iteratorINSA_10device_ptrIiEEEESF_PlNS0_13ScanTileStateIiLb1EEE7is_evenNS0_8NullTypeEiNS2_19streaming_context_tIlLb1EEELS5_2EEEvT0_T1_T2_T3_T4_T5_T6_T7_iT8_NS1_7vsmem_tE)
        /*077c*/ 	.word	0x00000000


	//----- nvinfo : EIATTR_REGCOUNT
	.align		4
.L_364:
        /*0780*/ 	.byte	0x04, 0x2f
        /*0782*/ 	.short	(.L_366 - .L_365)
	.align		4
.L_365:
        /*0784*/ 	.word	index@(_ZN3cub18CUB_300001_SM_10006detail6select23DeviceSelectSweepKernelINS2_10policy_hubIiNS0_8NullTypeEiLb0ELNS0_10SelectImplE0EE10Policy1000EN6thrust24THRUST_300001_SM_1000_NS6detail15normal_iteratorINSA_10device_ptrIiEEEEPS5_SF_PlNS0_13ScanTileStateIiLb1EEEN4cuda3std3__410__not_fn_tINSB_14equal_to_valueIiEEEES5_iNS2_19streaming_context_tIlLb1EEELS6_0EEEvT0_T1_T2_T3_T4_T5_T6_T7_iT8_NS1_7vsmem_tE)
        /*0788*/ 	.word	0x00000038


	//----- nvinfo : EIATTR_FRAME_SIZE
	.align		4
.L_366:
        /*078c*/ 	.byte	0x04, 0x11
        /*078e*/ 	.short	(.L_368 - .L_367)
	.align		4
.L_367:
        /*0790*/ 	.word	index@(_ZN3cub18CUB_300001_SM_10006detail6select23DeviceSelectSweepKernelINS2_10policy_hubIiNS0_8NullTypeEiLb0ELNS0_10SelectImplE0EE10Policy1000EN6thrust24THRUST_300001_SM_1000_NS6detail15normal_iteratorINSA_10device_ptrIiEEEEPS5_SF_PlNS0_13ScanTileStateIiLb1EEEN4cuda3std3__410__not_fn_tINSB_14equal_to_valueIiEEEES5_iNS2_19streaming_context_tIlLb1EEELS6_0EEEvT0_T1_T2_T3_T4_T5_T6_T7_iT8_NS1_7vsmem_tE)
        /*0794*/ 	.word	0x00000000


	//----- nvinfo : EIATTR_REGCOUNT
	.align		4
.L_368:
        /*0798*/ 	.byte	0x04, 0x2f
        /*079a*/ 	.short	(.L_370 - .L_369)
	.align		4
.L_369:
        /*079c*/ 	.word	index@(_ZN3cub18CUB_300001_SM_10006detail6select23DeviceSelectSweepKernelINS2_10policy_hubIiNS0_8NullTypeEiLb1ELNS0_10SelectImplE2EE10Policy1000EN6thrust24THRUST_300001_SM_1000_NS6detail15normal_iteratorINSA_10device_ptrIiEEEEPS5_NS2_27partition_distinct_output_tISF_SF_EEPiNS0_13ScanTileStateIiLb1EEE7is_evenS5_iNS2_19streaming_context_tIiLb0EEELS6_2EEEvT0_T1_T2_T3_T4_T5_T6_T7_iT8_NS1_7vsmem_tE)
        /*07a0*/ 	.word	0x00000060


	//----- nvinfo : EIATTR_FRAME_SIZE
	.align		4
.L_370:
        /*07a4*/ 	.byte	0x04, 0x11
        /*07a6*/ 	.short	(.L_372 - .L_371)
	.align		4
.L_371:
        /*07a8*/ 	.word	index@(_ZN3cub18CUB_300001_SM_10006detail6select23DeviceSelectSweepKernelINS2_10policy_hubIiNS0_8NullTypeEiLb1ELNS0_10SelectImplE2EE10Policy1000EN6thrust24THRUST_300001_SM_1000_NS6detail15normal_iteratorINSA_10device_ptrIiEEEEPS5_NS2_27partition_distinct_output_tISF_SF_EEPiNS0_13ScanTileStateIiLb1EEE7is_evenS5_iNS2_19streaming_context_tIiLb0EEELS6_2EEEvT0_T1_T2_T3_T4_T5_T6_T7_iT8_NS1_7vsmem_tE)
        /*07ac*/ 	.word	0x00000000


	//----- nvinfo : EIATTR_REGCOUNT
	.align		4
.L_372:
        /*07b0*/ 	.byte	0x04, 0x2f
        /*07b2*/ 	.short	(.L_374 - .L_373)
	.align		4
.L_373:
        /*07b4*/ 	.word	index@(_ZN3cub18CUB_300001_SM_10006detail6select23DeviceSelectSweepKernelINS2_10policy_hubIiNS0_8NullTypeElLb1ELNS0_10SelectImplE2EE10Policy1000EN6thrust24THRUST_300001_SM_1000_NS6detail15normal_iteratorINSA_10device_ptrIiEEEEPS5_NS2_27partition_distinct_output_tISF_SF_EEPlNS0_13ScanTileStateIiLb1EEE7is_evenS5_iNS2_19streaming_context_tIlLb1EEELS6_2EEEvT0_T1_T2_T3_T4_T5_T6_T7_iT8_NS1_7vsmem_tE)
        /*07b8*/ 	.word	0x00000044


	//----- nvinfo : EIATTR_FRAME_SIZE
	.align		4
.L_374:
        /*07bc*/ 	.byte	0x04, 0x11
        /*07be*/ 	.short	(.L_376 - .L_375)
	.align		4
.L_375:
        /*07c0*/ 	.word	index@(_ZN3cub18CUB_300001_SM_10006detail6select23DeviceSelectSweepKernelINS2_10policy_hubIiNS0_8NullTypeElLb1ELNS0_10SelectImplE2EE10Policy1000EN6thrust24THRUST_300001_SM_1000_NS6detail15normal_iteratorINSA_10device_ptrIiEEEEPS5_NS2_27partition_distinct_output_tISF_SF_EEPlNS0_13ScanTileStateIiLb1EEE7is_evenS5_iNS2_19streaming_context_tIlLb1EEELS6_2EEEvT0_T1_T2_T3_T4_T5_T6_T7_iT8_NS1_7vsmem_tE)
        /*07c4*/ 	.word	0x00000000


	//----- nvinfo : EIATTR_REGCOUNT
	.align		4
.L_376:
        /*07c8*/ 	.byte	0x04, 0x2f
        /*07ca*/ 	.short	(.L_378 - .L_377)
	.align		4
.L_377:
        /*07cc*/ 	.word	index@(_ZN3cub18CUB_300001_SM_10006detail6select23DeviceSelectSweepKernelINS2_10policy_hubIiiiLb1ELNS0_10SelectImplE2EE10Policy1000EN6thrust24THRUST_300001_SM_1000_NS6detail15normal_iteratorINS9_10device_ptrIiEEEESE_NS2_27partition_distinct_output_tISE_SE_EEPiNS0_13ScanTileStateIiLb1EEE7is_evenNS0_8NullTypeEiNS2_19streaming_context_tIiLb0EEELS5_2EEEvT0_T1_T2_T3_T4_T5_T6_T7_iT8_NS1_7vsmem_tE)
        /*07d0*/ 	.word	0x0000004c


	//----- nvinfo : EIATTR_FRAME_SIZE
	.align		4
.L_378:
        /*07d4*/ 	.byte	0x04, 0x11
        /*07d6*/ 	.short	(.L_380 - .L_379)
	.align		4
.L_379:
        /*07d8*/ 	.word	index@(_ZN3cub18CUB_300001_SM_10006detail6select23DeviceSelectSweepKernelINS2_10policy_hubIiiiLb1ELNS0_10SelectImplE2EE10Policy1000EN6thrust24THRUST_300001_SM_1000_NS6detail15normal_iteratorINS9_10device_ptrIiEEEESE_NS2_27partition_distinct_output_tISE_SE_EEPiNS0_13ScanTileStateIiLb1EEE7is_evenNS0_8NullTypeEiNS2_19streaming_context_tIiLb0EEELS5_2EEEvT0_T1_T2_T3_T4_T5_T6_T7_iT8_NS1_7vsmem_tE)
        /*07dc*/ 	.word	0x00000000


	//----- nvinfo : EIATTR_REGCOUNT
	.align		4
.L_380:
        /*07e0*/ 	.byte	0x04, 0x2f
        /*07e2*/ 	.short	(.L_382 - .L_381)
	.align		4
.L_381:
        /*07e4*/ 	.word	index@(_ZN3cub18CUB_300001_SM_10006detail6select23DeviceSelectSweepKernelINS2_10policy_hubIiilLb1ELNS0_10SelectImplE2EE10Policy1000EN6thrust24THRUST_300001_SM_1000_NS6detail15normal_iteratorINS9_10device_ptrIiEEEESE_NS2_27partition_distinct_output_tISE_SE_EEPlNS0_13ScanTileStateIiLb1EEE7is_evenNS0_8NullTypeEiNS2_19streaming_context_tIlLb1EEELS5_2EEEvT0_T1_T2_T3_T4_T5_T6_T7_iT8_NS1_7vsmem_tE)
        /*07e8*/ 	.word	0x00000030


	//----- nvinfo : EIATTR_FRAME_SIZE
	.align		4
.L_382:
        /*07ec*/ 	.byte	0x04, 0x11
        /*07ee*/ 	.short	(.L_384 - .L_383)
	.align		4
.L_383:
        /*07f0*/ 	.word	index@(_ZN3cub18CUB_300001_SM_10006detail6select23DeviceSelectSweepKernelINS2_10policy_hubIiilLb1ELNS0_10SelectImplE2EE10Policy1000EN6thrust24THRUST_300001_SM_1000_NS6detail15normal_iteratorINS9_10device_ptrIiEEEESE_NS2_27partition_distinct_output_tISE_SE_EEPlNS0_13ScanTileStateIiLb1EEE7is_evenNS0_8NullTypeEiNS2_19streaming_context_tIlLb1EEELS5_2EEEvT0_T1_T2_T3_T4_T5_T6_T7_iT8_NS1_7vsmem_tE)
        /*07f4*/ 	.word	0x00000010


	//----- nvinfo : EIATTR_REGCOUNT
	.align		4
.L_384:
        /*07f8*/ 	.byte	0x04, 0x2f
        /*07fa*/ 	.short	(.L_386 - .L_385)
	.align		4
.L_385:
        /*07fc*/ 	.word	index@(_ZN3cub18CUB_300001_SM_10006detail6select23DeviceSelectSweepKernelINS2_10policy_hubIiNS0_8NullTypeEiLb0ELNS0_10SelectImplE1EE10Policy1000EN6thrust24THRUST_300001_SM_1000_NS6detail15normal_iteratorINSA_10device_ptrIiEEEEPS5_SF_PlNS0_13ScanTileStateIiLb1EEEN4cuda3std3__410__not_fn_tINSB_10functional5actorINSO_9compositeIJNSO_16operator_adaptorINSM_8equal_toIvEEEENSP_INSO_8argumentILj0EEEEENSP_INSO_5valueIiEEEEEEEEEEES5_iNS2_19streaming_context_tIlLb1EEELS6_1EEEvT0_T1_T2_T3_T4_T5_T6_T7_iT8_NS1_7vsmem_tE)
        /*0800*/ 	.word	0x00000038


	//----- nvinfo : EIATTR_FRAME_SIZE
	.align		4
.L_386:
        /*0804*/ 	.byte	0x04, 0x11
        /*0806*/ 	.short	(.L_388 - .L_387)
	.align		4
.L_387:
        /*0808*/ 	.word	index@(_ZN3cub18CUB_300001_SM_10006detail6select23DeviceSelectSweepKernelINS2_10policy_hubIiNS0_8NullTypeEiLb0ELNS0_10SelectImplE1EE10Policy1000EN6thrust24THRUST_300001_SM_1000_NS6detail15normal_iteratorINSA_10device_ptrIiEEEEPS5_SF_PlNS0_13ScanTileStateIiLb1EEEN4cuda3std3__410__not_fn_tINSB_10functional5actorINSO_9compositeIJNSO_16operator_adaptorINSM_8equal_toIvEEEENSP_INSO_8argumentILj0EEEEENSP_INSO_5valueIiEEEEEEEEEEES5_iNS2_19streaming_context_tIlLb1EEELS6_1EEEvT0_T1_T2_T3_T4_T5_T6_T7_iT8_NS1_7vsmem_tE)
        /*080c*/ 	.word	0x00000008


	//----- nvinfo : EIATTR_REGCOUNT
	.align		4
.L_388:
        /*0810*/ 	.byte	0x04, 0x2f
        /*0812*/ 	.short	(.L_390 - .L_389)
	.align		4
.L_389:
        /*0814*/ 	.word	index@(_ZN3cub18CUB_300001_SM_10006detail13unique_by_key28DeviceUniqueByKeySweepKernelINS2_10policy_hubIiiE10Policy1000EN6thrust24THRUST_300001_SM_1000_NS6detail15normal_iteratorINS8_10device_ptrIiEEEESD_SD_SD_PjNS0_13ScanTileStateIjLb1EEEN4cuda3std3__48equal_toIiEEjNS2_11VSMemHelperEEEvT0_T1_T2_T3_T4_T5_T6_T7_iNS1_7vsmem_tE)
        /*0818*/ 	.word	0x00000040


	//----- nvinfo : EIATTR_FRAME_SIZE
	.align		4
.L_390:
        /*081c*/ 	.byte	0x04, 0x11
        /*081e*/ 	.short	(.L_392 - .L_391)
	.align		4
.L_391:
        /*0820*/ 	.word	index@(_ZN3cub18CUB_300001_SM_10006detail13unique_by_key28DeviceUniqueByKeySweepKernelINS2_10policy_hubIiiE10Policy1000EN6thrust24THRUST_300001_SM_1000_NS6detail15normal_iteratorINS8_10device_ptrIiEEEESD_SD_SD_PjNS0_13ScanTileStateIjLb1EEEN4cuda3std3__48equal_toIiEEjNS2_11VSMemHelperEEEvT0_T1_T2_T3_T4_T5_T6_T7_iNS1_7vsmem_tE)
        /*0824*/ 	.word	0x00000000


	//----- nvinfo : EIATTR_REGCOUNT
	.align		4
.L_392:
        /*0828*/ 	.byte	0x04, 0x2f
        /*082a*/ 	.short	(.L_394 - .L_393)
	.align		4
.L_393:
        /*082c*/ 	.word	index@(_ZN3cub18CUB_300001_SM_10006detail13unique_by_key28DeviceUniqueByKeySweepKernelINS2_10policy_hubIiiE10Policy1000EN6thrust24THRUST_300001_SM_1000_NS6detail15normal_iteratorINS8_10device_ptrIiEEEESD_SD_SD_PmNS0_13ScanTileStateIyLb1EEEN4cuda3std3__48equal_toIiEEyNS2_11VSMemHelperEEEvT0_T1_T2_T3_T4_T5_T6_T7_iNS1_7vsmem_tE)
        /*0830*/ 	.word	0x00000040


	//----- nvinfo : EIATTR_FRAME_SIZE
	.align		4
.L_394:
        /*0834*/ 	.byte	0x04, 0x11
        /*0836*/ 	.short	(.L_396 - .L_395)
	.align		4
.L_395:
        /*0838*/ 	.word	index@(_ZN3cub18CUB_300001_SM_10006detail13unique_by_key28DeviceUniqueByKeySweepKernelINS2_10policy_hubIiiE10Policy1000EN6thrust24THRUST_300001_SM_1000_NS6detail15normal_iteratorINS8_10device_ptrIiEEEESD_SD_SD_PmNS0_13ScanTileStateIyLb1EEEN4cuda3std3__48equal_toIiEEyNS2_11VSMemHelperEEEvT0_T1_T2_T3_T4_T5_T6_T7_iNS1_7vsmem_tE)
        /*083c*/ 	.word	0x00000010


	//----- nvinfo : EIATTR_REGCOUNT
	.align		4
.L_396:
        /*0840*/ 	.byte	0x04, 0x2f
        /*0842*/ 	.short	(.L_398 - .L_397)
	.align		4
.L_397:
        /*0844*/ 	.word	index@(_ZN3cub18CUB_300001_SM_10006detail6reduce28DeviceReduceSingleTileKernelINS2_10policy_hubIN4cuda3std3__45tupleIJblEEEjN6thrust24THRUST_300001_SM_1000_NS8cuda_cub9__find_if7functorIS9_EEE10Policy1000ENSB_12zip_iteratorINS8_IJNSD_26transform_input_iterator_tIbNSB_6detail15normal_iteratorINSB_10device_ptrIiEEEENSK_10functional5actorINSP_9compositeIJNSP_16operator_adaptorINS7_8equal_toIvEEEENSQ_INSP_8argumentILj0EEEEENSQ_INSP_5valueIiEEEEEEEEEEENSB_17counting_iteratorIlNSB_11use_defaultES16_S16_EEEEEEEPS9_jSF_S9_S9_NS7_10__identityEEEvT0_T1_T2_T3_T4_T6_)
        /*0848*/ 	.word	0x00000028


	//----- nvinfo : EIATTR_FRAME_SIZE
	.align		4
.L_398:
        /*084c*/ 	.byte	0x04, 0x11
        /*084e*/ 	.short	(.L_400 - .L_399)
	.align		4
.L_399:
        /*0850*/ 	.word	index@(_ZN3cub18CUB_300001_SM_10006detail6reduce28DeviceReduceSingleTileKernelINS2_10policy_hubIN4cuda3std3__45tupleIJblEEEjN6thrust24THRUST_300001_SM_1000_NS8cuda_cub9__find_if7functorIS9_EEE10Policy1000ENSB_12zip_iteratorINS8_IJNSD_26transform_input_iterator_tIbNSB_6detail15normal_iteratorINSB_10device_ptrIiEEEENSK_10functional5actorINSP_9compositeIJNSP_16operator_adaptorINS7_8equal_toIvEEEENSQ_INSP_8argumentILj0EEEEENSQ_INSP_5valueIiEEEEEEEEEEENSB_17counting_iteratorIlNSB_11use_defaultES16_S16_EEEEEEEPS9_jSF_S9_S9_NS7_10__identityEEEvT0_T1_T2_T3_T4_T6_)
        /*0854*/ 	.word	0x00000000


	//----- nvinfo : EIATTR_REGCOUNT
	.align		4
.L_400:
        /*0858*/ 	.byte	0x04, 0x2f
        /*085a*/ 	.short	(.L_402 - .L_401)
	.align		4
.L_401:
        /*085c*/ 	.word	index@(_ZN3cub18CUB_300001_SM_10006detail6reduce18DeviceReduceKernelINS2_10policy_hubIN4cuda3std3__45tupleIJblEEEjN6thrust24THRUST_300001_SM_1000_NS8cuda_cub9__find_if7functorIS9_EEE10Policy1000ENSB_12zip_iteratorINS8_IJNSD_26transform_input_iterator_tIbNSB_6detail15normal_iteratorINSB_10device_ptrIiEEEENSK_10functional5actorINSP_9compositeIJNSP_16operator_adaptorINS7_8equal_toIvEEEENSQ_INSP_8argumentILj0EEEEENSQ_INSP_5valueIiEEEEEEEEEEENSB_17counting_iteratorIlNSB_11use_defaultES16_S16_EEEEEEEjSF_S9_NS7_10__identityEEEvT0_PT3_T1_NS0_13GridEvenShareIS1E_EET2_T4_)
        /*0860*/ 	.word	0x00000020


	//----- nvinfo : EIATTR_FRAME_SIZE
	.align		4
.L_402:
        /*0864*/ 	.byte	0x04, 0x11
        /*0866*/ 	.short	(.L_404 - .L_403)
	.align		4
.L_403:
        /*0868*/ 	.word	index@(_ZN3cub18CUB_300001_SM_10006detail6reduce18DeviceReduceKernelINS2_10policy_hubIN4cuda3std3__45tupleIJblEEEjN6thrust24THRUST_300001_SM_1000_NS8cuda_cub9__find_if7functorIS9_EEE10Policy1000ENSB_12zip_iteratorINS8_IJNSD_26transform_input_iterator_tIbNSB_6detail15normal_iteratorINSB_10device_ptrIiEEEENSK_10functional5actorINSP_9compositeIJNSP_16operator_adaptorINS7_8equal_toIvEEEENSQ_INSP_8argumentILj0EEEEENSQ_INSP_5valueIiEEEEEEEEEEENSB_17counting_iteratorIlNSB_11use_defaultES16_S16_EEEEEEEjSF_S9_NS7_10__identityEEEvT0_PT3_T1_NS0_13GridEvenShareIS1E_EET2_T4_)
        /*086c*/ 	.word	0x00000000


	//----- nvinfo : EIATTR_REGCOUNT
	.align		4
.L_404:
        /*0870*/ 	.byte	0x04, 0x2f
        /*0872*/ 	.short	(.L_406 - .L_405)
	.align		4
.L_405:
        /*0874*/ 	.word	index@(_ZN3cub18CUB_300001_SM_10006detail6reduce28DeviceReduceSingleTileKernelINS2_10policy_hubIN4cuda3std3__45tupleIJblEEEjN6thrust24THRUST_300001_SM_1000_NS8cuda_cub9__find_if7functorIS9_EEE10Policy1000EPS9_SI_iSF_S9_S9_NS7_10__identityEEEvT0_T1_T2_T3_T4_T6_)
        /*0878*/ 	.word	0x0000001c


	//----- nvinfo : EIATTR_FRAME_SIZE
	.align		4
.L_406:
        /*087c*/ 	.byte	0x04, 0x11
        /*087e*/ 	.short	(.L_408 - .L_407)
	.align		4
.L_407:
        /*0880*/ 	.word	index@(_ZN3cub18CUB_300001_SM_10006detail6reduce28DeviceReduceSingleTileKernelINS2_10policy_hubIN4cuda3std3__45tupleIJblEEEjN6thrust24THRUST_300001_SM_1000_NS8cuda_cub9__find_if7functorIS9_EEE10Policy1000EPS9_SI_iSF_S9_S9_NS7_10__identityEEEvT0_T1_T2_T3_T4_T6_)
        /*0884*/ 	.word	0x00000000


	//----- nvinfo : EIATTR_REGCOUNT
	.align		4
.L_408:
        /*0888*/ 	.byte	0x04, 0x2f
        /*088a*/ 	.short	(.L_410 - .L_409)
	.align		4
.L_409:
        /*088c*/ 	.word	index@(_ZN3cub18CUB_300001_SM_10006detail6reduce28DeviceReduceSingleTileKernelINS2_10policy_hubIN4cuda3std3__45tupleIJblEEEyN6thrust24THRUST_300001_SM_1000_NS8cuda_cub9__find_if7functorIS9_EEE10Policy1000ENSB_12zip_iteratorINS8_IJNSD_26transform_input_iterator_tIbNSB_6detail15normal_iteratorINSB_10device_ptrIiEEEENSK_10functional5actorINSP_9compositeIJNSP_16operator_adaptorINS7_8equal_toIvEEEENSQ_INSP_8argumentILj0EEEEENSQ_INSP_5valueIiEEEEEEEEEEENSB_17counting_iteratorIlNSB_11use_defaultES16_S16_EEEEEEEPS9_ySF_S9_S9_NS7_10__identityEEEvT0_T1_T2_T3_T4_T6_)
        /*0890*/ 	.word	0x0000001c


	//----- nvinfo : EIATTR_FRAME_SIZE
	.align		4
.L_410:
        /*0894*/ 	.byte	0x04, 0x11
        /*0896*/ 	.short	(.L_412 - .L_411)
	.align		4
.L_411:
        /*0898*/ 	.word	index@(_ZN3cub18CUB_300001_SM_10006detail6reduce28DeviceReduceSingleTileKernelINS2_10policy_hubIN4cuda3std3__45tupleIJblEEEyN6thrust24THRUST_300001_SM_1000_NS8cuda_cub9__find_if7functorIS9_EEE10Policy1000ENSB_12zip_iteratorINS8_IJNSD_26transform_input_iterator_tIbNSB_6detail15normal_iteratorINSB_10device_ptrIiEEEENSK_10functional5actorINSP_9compositeIJNSP_16operator_adaptorINS7_8equal_toIvEEEENSQ_INSP_8argumentILj0EEEEENSQ_INSP_5valueIiEEEEEEEEEEENSB_17counting_iteratorIlNSB_11use_defaultES16_S16_EEEEEEEPS9_ySF_S9_S9_NS7_10__identityEEEvT0_T1_T2_T3_T4_T6_)
        /*089c*/ 	.word	0x00000000


	//----- nvinfo : EIATTR_REGCOUNT
	.align		4
.L_412:
        /*08a0*/ 	.byte	0x04, 0x2f
        /*08a2*/ 	.short	(.L_414 - .L_413)
	.align		4
.L_413:
        /*08a4*/ 	.word	index@(_ZN3cub18CUB_300001_SM_10006detail6reduce18DeviceReduceKernelINS2_10policy_hubIN4cuda3std3__45tupleIJblEEEyN6thrust24THRUST_300001_SM_1000_NS8cuda_cub9__find_if7functorIS9_EEE10Policy1000ENSB_12zip_iteratorINS8_IJNSD_26transform_input_iterator_tIbNSB_6detail15normal_iteratorINSB_10device_ptrIiEEEENSK_10functional5actorINSP_9compositeIJNSP_16operator_adaptorINS7_8equal_toIvEEEENSQ_INSP_8argumentILj0EEEEENSQ_INSP_5valueIiEEEEEEEEEEENSB_17counting_iteratorIlNSB_11use_defaultES16_S16_EEEEEEEySF_S9_NS7_10__identityEEEvT0_PT3_T1_NS0_13GridEvenShareIS1E_EET2_T4_)
        /*08a8*/ 	.word	0x0000001d


	//----- nvinfo : EIATTR_FRAME_SIZE
	.align		4
.L_414:
        /*08ac*/ 	.byte	0x04, 0x11
        /*08ae*/ 	.short	(.L_416 - .L_415)
	.align		4
.L_415:
        /*08b0*/ 	.word	index@(_ZN3cub18CUB_300001_SM_10006detail6reduce18DeviceReduceKernelINS2_10policy_hubIN4cuda3std3__45tupleIJblEEEyN6thrust24THRUST_300001_SM_1000_NS8cuda_cub9__find_if7functorIS9_EEE10Policy1000ENSB_12zip_iteratorINS8_IJNSD_26transform_input_iterator_tIbNSB_6detail15normal_iteratorINSB_10device_ptrIiEEEENSK_10functional5actorINSP_9compositeIJNSP_16operator_adaptorINS7_8equal_toIvEEEENSQ_INSP_8argumentILj0EEEEENSQ_INSP_5valueIiEEEEEEEEEEENSB_17counting_iteratorIlNSB_11use_defaultES16_S16_EEEEEEEySF_S9_NS7_10__identityEEEvT0_PT3_T1_NS0_13GridEvenShareIS1E_EET2_T4_)
        /*08b4*/ 	.word	0x00000000


	//----- nvinfo : EIATTR_REGCOUNT
	.align		4
.L_416:
        /*08b8*/ 	.byte	0x04, 0x2f
        /*08ba*/ 	.short	(.L_418 - .L_417)
	.align		4
.L_417:
        /*08bc*/ 	.word	index@(_ZN3cub18CUB_300001_SM_10006detail6reduce28DeviceReduceSingleTileKernelINS2_10policy_hubIN4cuda3std3__45tupleIJblEEEyN6thrust24THRUST_300001_SM_1000_NS8cuda_cub9__find_if7functorIS9_EEE10Policy1000EPS9_SI_iSF_S9_S9_NS7_10__identityEEEvT0_T1_T2_T3_T4_T6_)
        /*08c0*/ 	.word	0x0000001c


	//----- nvinfo : EIATTR_FRAME_SIZE
	.align		4
.L_418:
        /*08c4*/ 	.byte	0x04, 0x11
        /*08c6*/ 	.short	(.L_420 - .L_419)
	.align		4
.L_419:
        /*08c8*/ 	.word	index@(_ZN3cub18CUB_300001_SM_10006detail6reduce28DeviceReduceSingleTileKernelINS2_10policy_hubIN4cuda3std3__45tupleIJblEEEyN6thrust24THRUST_300001_SM_1000_NS8cuda_cub9__find_if7functorIS9_EEE10Policy1000EPS9_SI_iSF_S9_S9_NS7_10__identityEEEvT0_T1_T2_T3_T4_T6_)
        /*08cc*/ 	.word	0x00000000


	//----- nvinfo : EIATTR_REGCOUNT
	.align		4
.L_420:
        /*08d0*/ 	.byte	0x04, 0x2f
        /*08d2*/ 	.short	(.L_422 - .L_421)
	.align		4
.L_421:
        /*08d4*/ 	.word	index@(_ZN3cub18CUB_300001_SM_10006detail6reduce28DeviceReduceSingleTileKernelINS2_10policy_hubIijN4cuda3std3__410multipliesIiEEE10Policy1000EN6thrust24THRUST_300001_SM_1000_NS18transform_iteratorINSD_12zip_functionIS9_EENSD_12zip_iteratorINS7_5tupleIJNSD_6detail15normal_iteratorINSD_10device_ptrIiEEEESN_EEEEENSD_11use_defaultESQ_EEPijS9_iiNS7_10__identityEEEvT0_T1_T2_T3_T4_T6_)
        /*08d8*/ 	.word	0x00000038


	//----- nvinfo : EIATTR_FRAME_SIZE
	.align		4
.L_422:
        /*08dc*/ 	.byte	0x04, 0x11
        /*08de*/ 	.short	(.L_424 - .L_423)
	.align		4
.L_423:
        /*08e0*/ 	.word	index@(_ZN3cub18CUB_300001_SM_10006detail6reduce28DeviceReduceSingleTileKernelINS2_10policy_hubIijN4cuda3std3__410multipliesIiEEE10Policy1000EN6thrust24THRUST_300001_SM_1000_NS18transform_iteratorINSD_12zip_functionIS9_EENSD_12zip_iteratorINS7_5tupleIJNSD_6detail15normal_iteratorINSD_10device_ptrIiEEEESN_EEEEENSD_11use_defaultESQ_EEPijS9_iiNS7_10__identityEEEvT0_T1_T2_T3_T4_T6_)
        /*08e4*/ 	.word	0x00000000


	//----- nvinfo : EIATTR_REGCOUNT
	.align		4
.L_424:
        /*08e8*/ 	.byte	0x04, 0x2f
        /*08ea*/ 	.short	(.L_426 - .L_425)
	.align		4
.L_425:
        /*08ec*/ 	.word	index@(_ZN3cub18CUB_300001_SM_10006detail6reduce18DeviceReduceKernelINS2_10policy_hubIijN4cuda3std3__410multipliesIiEEE10Policy1000EN6thrust24THRUST_300001_SM_1000_NS18transform_iteratorINSD_12zip_functionIS9_EENSD_12zip_iteratorINS7_5tupleIJNSD_6detail15normal_iteratorINSD_10device_ptrIiEEEESN_EEEEENSD_11use_defaultESQ_EEjS9_iNS7_10__identityEEEvT0_PT3_T1_NS0_13GridEvenShareISW_EET2_T4_)
        /*08f0*/ 	.word	0x00000028


	//----- nvinfo : EIATTR_FRAME_SIZE
	.align		4
.L_426:
        /*08f4*/ 	.byte	0x04, 0x11
        /*08f6*/ 	.short	(.L_428 - .L_427)
	.align		4
.L_427:
        /*08f8*/ 	.word	index@(_ZN3cub18CUB_300001_SM_10006detail6reduce18DeviceReduceKernelINS2_10policy_hubIijN4cuda3std3__410multipliesIiEEE10Policy1000EN6thrust24THRUST_300001_SM_1000_NS18transform_iteratorINSD_12zip_functionIS9_EENSD_12zip_iteratorINS7_5tupleIJNSD_6detail15normal_iteratorINSD_10device_ptrIiEEEESN_EEEEENSD_11use_defaultESQ_EEjS9_iNS7_10__identityEEEvT0_PT3_T1_NS0_13GridEvenShareISW_EET2_T4_)
        /*08fc*/ 	.word	0x00000000


	//----- nvinfo : EIATTR_REGCOUNT
	.align		4
.L_428:
        /*0900*/ 	.byte	0x04, 0x2f
        /*0902*/ 	.short	(.L_430 - .L_429)
	.align		4
.L_429:
        /*0904*/ 	.word	index@(_ZN3cub18CUB_300001_SM_10006detail6reduce28DeviceReduceSingleTileKernelINS2_10policy_hubIijN4cuda3std3__410multipliesIiEEE10Policy1000EPiSC_iS9_iiNS7_10__identityEEEvT0_T1_T2_T3_T4_T6_)
        /*0908*/ 	.word	0x0000001e


	//----- nvinfo : EIATTR_FRAME_SIZE
	.align		4
.L_430:
        /*090c*/ 	.byte	0x04, 0x11
        /*090e*/ 	.short	(.L_432 - .L_431)
	.align		4
.L_431:
        /*0910*/ 	.word	index@(_ZN3cub18CUB_300001_SM_10006detail6reduce28DeviceReduceSingleTileKernelINS2_10policy_hubIijN4cuda3std3__410multipliesIiEEE10Policy1000EPiSC_iS9_iiNS7_10__identityEEEvT0_T1_T2_T3_T4_T6_)
        /*0914*/ 	.word	0x00000000


	//----- nvinfo : EIATTR_REGCOUNT
	.align		4
.L_432:
        /*0918*/ 	.byte	0x04, 0x2f
        /*091a*/ 	.short	(.L_434 - .L_433)
	.align		4
.L_433:
        /*091c*/ 	.word	index@(_ZN3cub18CUB_300001_SM_10006detail6reduce28DeviceReduceSingleTileKernelINS2_10policy_hubIiyN4cuda3std3__410multipliesIiEEE10Policy1000EN6thrust24THRUST_300001_SM_1000_NS18transform_iteratorINSD_12zip_functionIS9_EENSD_12zip_iteratorINS7_5tupleIJNSD_6detail15normal_iteratorINSD_10device_ptrIiEEEESN_EEEEENSD_11use_defaultESQ_EEPiyS9_iiNS7_10__identityEEEvT0_T1_T2_T3_T4_T6_)
        /*0920*/ 	.word	0x00000030


	//----- nvinfo : EIATTR_FRAME_SIZE
	.align		4
.L_434:
        /*0924*/ 	.byte	0x04, 0x11
        /*0926*/ 	.short	(.L_436 - .L_435)
	.align		4
.L_435:
        /*0928*/ 	.word	index@(_ZN3cub18CUB_300001_SM_10006detail6reduce28DeviceReduceSingleTileKernelINS2_10policy_hubIiyN4cuda3std3__410multipliesIiEEE10Policy1000EN6thrust24THRUST_300001_SM_1000_NS18transform_iteratorINSD_12zip_functionIS9_EENSD_12zip_iteratorINS7_5tupleIJNSD_6detail15normal_iteratorINSD_10device_ptrIiEEEESN_EEEEENSD_11use_defaultESQ_EEPiyS9_iiNS7_10__identityEEEvT0_T1_T2_T3_T4_T6_)
        /*092c*/ 	.word	0x00000000


	//----- nvinfo : EIATTR_REGCOUNT
	.align		4
.L_436:
        /*0930*/ 	.byte	0x04, 0x2f
        /*0932*/ 	.short	(.L_438 - .L_437)
	.align		4
.L_437:
        /*0934*/ 	.word	index@(_ZN3cub18CUB_300001_SM_10006detail6reduce18DeviceReduceKernelINS2_10policy_hubIiyN4cuda3std3__410multipliesIiEEE10Policy1000EN6thrust24THRUST_300001_SM_1000_NS18transform_iteratorINSD_12zip_functionIS9_EENSD_12zip_iteratorINS7_5tupleIJNSD_6detail15normal_iteratorINSD_10device_ptrIiEEEESN_EEEEENSD_11use_defaultESQ_EEyS9_iNS7_10__identityEEEvT0_PT3_T1_NS0_13GridEvenShareISW_EET2_T4_)
        /*0938*/ 	.word	0x00000027


	//----- nvinfo : EIATTR_FRAME_SIZE
	.align		4
.L_438:
        /*093c*/ 	.byte	0x04, 0x11
        /*093e*/ 	.short	(.L_440 - .L_439)
	.align		4
.L_439:
        /*0940*/ 	.word	index@(_ZN3cub18CUB_300001_SM_10006detail6reduce18DeviceReduceKernelINS2_10policy_hubIiyN4cuda3std3__410multipliesIiEEE10Policy1000EN6thrust24THRUST_300001_SM_1000_NS18transform_iteratorINSD_12zip_functionIS9_EENSD_12zip_iteratorINS7_5tupleIJNSD_6detail15normal_iteratorINSD_10device_ptrIiEEEESN_EEEEENSD_11use_defaultESQ_EEyS9_iNS7_10__identityEEEvT0_PT3_T1_NS0_13GridEvenShareISW_EET2_T4_)
        /*0944*/ 	.word	0x00000000


	//----- nvinfo : EIATTR_REGCOUNT
	.align		4
.L_440:
        /*0948*/ 	.byte	0x04, 0x2f
        /*094a*/ 	.short	(.L_442 - .L_441)
	.align		4
.L_441:
        /*094c*/ 	.word	index@(_ZN3cub18CUB_300001_SM_10006detail6reduce28DeviceReduceSingleTileKernelINS2_10policy_hubIiyN4cuda3std3__410multipliesIiEEE10Policy1000EPiSC_iS9_iiNS7_10__identityEEEvT0_T1_T2_T3_T4_T6_)
        /*0950*/ 	.word	0x0000001e


	//----- nvinfo : EIATTR_FRAME_SIZE
	.align		4
.L_442:
        /*0954*/ 	.byte	0x04, 0x11
        /*0956*/ 	.short	(.L_444 - .L_443)
	.align		4
.L_443:
        /*0958*/ 	.word	index@(_ZN3cub18CUB_300001_SM_10006detail6reduce28DeviceReduceSingleTileKernelINS2_10policy_hubIiyN4cuda3std3__410multipliesIiEEE10Policy1000EPiSC_iS9_iiNS7_10__identityEEEvT0_T1_T2_T3_T4_T6_)
        /*095c*/ 	.word	0x00000000


	//----- nvinfo : EIATTR_REGCOUNT
	.align		4
.L_444:
        /*0960*/ 	.byte	0x04, 0x2f
        /*0962*/ 	.short	(.L_446 - .L_445)
	.align		4
.L_445:
        /*0964*/ 	.word	index@(_ZN3cub18CUB_300001_SM_10006detail6reduce28DeviceReduceSingleTileKernelINS2_10policy_hubIijN4cuda3std3__44plusIiEEE10Policy1000EN6thrust24THRUST_300001_SM_1000_NS18transform_iteratorINSD_12zip_functionINS7_10multipliesIiEEEENSD_12zip_iteratorINS7_5tupleIJNSD_6detail15normal_iteratorINSD_10device_ptrIiEEEESP_EEEEENSD_11use_defaultESS_EEPijS9_iiNS7_10__identityEEEvT0_T1_T2_T3_T4_T6_)
        /*0968*/ 	.word	0x00000038


	//----- nvinfo : EIATTR_FRAME_SIZE
	.align		4
.L_446:
        /*096c*/ 	.byte	0x04, 0x11
        /*096e*/ 	.short	(.L_448 - .L_447)
	.align		4
.L_447:
        /*0970*/ 	.word	index@(_ZN3cub18CUB_300001_SM_10006detail6reduce28DeviceReduceSingleTileKernelINS2_10policy_hubIijN4cuda3std3__44plusIiEEE10Policy1000EN6thrust24THRUST_300001_SM_1000_NS18transform_iteratorINSD_12zip_functionINS7_10multipliesIiEEEENSD_12zip_iteratorINS7_5tupleIJNSD_6detail15normal_iteratorINSD_10device_ptrIiEEEESP_EEEEENSD_11use_defaultESS_EEPijS9_iiNS7_10__identityEEEvT0_T1_T2_T3_T4_T6_)
        /*0974*/ 	.word	0x00000000


	//----- nvinfo : EIATTR_REGCOUNT
	.align		4
.L_448:
        /*0978*/ 	.byte	0x04, 0x2f
        /*097a*/ 	.short	(.L_450 - .L_449)
	.align		4
.L_449:
        /*097c*/ 	.word	index@(_ZN3cub18CUB_300001_SM_10006detail6reduce18DeviceReduceKernelINS2_10policy_hubIijN4cuda3std3__44plusIiEEE10Policy1000EN6thrust24THRUST_300001_SM_1000_NS18transform_iteratorINSD_12zip_functionINS7_10multipliesIiEEEENSD_12zip_iteratorINS7_5tupleIJNSD_6detail15normal_iteratorINSD_10device_ptrIiEEEESP_EEEEENSD_11use_defaultESS_EEjS9_iNS7_10__identityEEEvT0_PT3_T1_NS0_13GridEvenShareISY_EET2_T4_)
        /*0980*/ 	.word	0x00000028


	//----- nvinfo : EIATTR_FRAME_SIZE
	.align		4
.L_450:
        /*0984*/ 	.byte	0x04, 0x11
        /*0986*/ 	.short	(.L_452 - .L_451)
	.align		4
.L_451:
        /*0988*/ 	.word	index@(_ZN3cub18CUB_300001_SM_10006detail6reduce18DeviceReduceKernelINS2_10policy_hubIijN4cuda3std3__44plusIiEEE10Policy1000EN6thrust24THRUST_300001_SM_1000_NS18transform_iteratorINSD_12zip_functionINS7_10multipliesIiEEEENSD_12zip_iteratorINS7_5tupleIJNSD_6detail15normal_iteratorINSD_10device_ptrIiEEEESP_EEEEENSD_11use_defaultESS_EEjS9_iNS7_10__identityEEEvT0_PT3_T1_NS0_13GridEvenShareISY_EET2_T4_)
        /*098c*/ 	.word	0x00000000


	//----- nvinfo : EIATTR_REGCOUNT
	.align		4
.L_452:
        /*0990*/ 	.byte	0x04, 0x2f
        /*0992*/ 	.short	(.L_454 - .L_453)
	.align		4
.L_453:
        /*0994*/ 	.word	index@(_ZN3cub18CUB_300001_SM_10006detail6reduce28DeviceReduceSingleTileKernelINS2_10policy_hubIijN4cuda3std3__44plusIiEEE10Policy1000EPiSC_iS9_iiNS7_10__identityEEEvT0_T1_T2_T3_T4_T6_)
        /*0998*/ 	.word	0x00000020


	//----- nvinfo : EIATTR_FRAME_SIZE
	.align		4
.L_454:
        /*099c*/ 	.byte	0x04, 0x11
        /*099e*/ 	.short	(.L_456 - .L_455)
	.align		4
.L_455:
        /*09a0*/ 	.word	index@(_ZN3cub18CUB_300001_SM_10006detail6reduce28DeviceReduceSingleTileKernelINS2_10policy_hubIijN4cuda3std3__44plusIiEEE10Policy1000EPiSC_iS9_iiNS7_10__identityEEEvT0_T1_T2_T3_T4_T6_)
        /*09a4*/ 	.word	0x00000000


	//----- nvinfo : EIATTR_REGCOUNT
	.align		4
.L_456:
        /*09a8*/ 	.byte	0x04, 0x2f
        /*09aa*/ 	.short	(.L_458 - .L_457)
	.align		4
.L_457:
        /*09ac*/ 	.word	index@(_ZN3cub18CUB_300001_SM_10006detail6reduce28DeviceReduceSingleTileKernelINS2_10policy_hubIiyN4cuda3std3__44plusIiEEE10Policy1000EN6thrust24THRUST_300001_SM_1000_NS18transform_iteratorINSD_12zip_functionINS7_10multipliesIiEEEENSD_12zip_iteratorINS7_5tupleIJNSD_6detail15normal_iteratorINSD_10device_ptrIiEEEESP_EEEEENSD_11use_defaultESS_EEPiyS9_iiNS7_10__identityEEEvT0_T1_T2_T3_T4_T6_)
        /*09b0*/ 	.word	0x00000030


	//----- nvinfo : EIATTR_FRAME_SIZE
	.align		4
.L_458:
        /*09b4*/ 	.byte	0x04, 0x11
        /*09b6*/ 	.short	(.L_460 - .L_459)
	.align		4
.L_459:
        /*09b8*/ 	.word	index@(_ZN3cub18CUB_300001_SM_10006detail6reduce28DeviceReduceSingleTileKernelINS2_10policy_hubIiyN4cuda3std3__44plusIiEEE10Policy1000EN6thrust24THRUST_300001_SM_1000_NS18transform_iteratorINSD_12zip_functionINS7_10multipliesIiEEEENSD_12zip_iteratorINS7_5tupleIJNSD_6detail15normal_iteratorINSD_10device_ptrIiEEEESP_EEEEENSD_11use_defaultESS_EEPiyS9_iiNS7_10__identityEEEvT0_T1_T2_T3_T4_T6_)
        /*09bc*/ 	.word	0x00000000


	//----- nvinfo : EIATTR_REGCOUNT
	.align		4
.L_460:
        /*09c0*/ 	.byte	0x04, 0x2f
        /*09c2*/ 	.short	(.L_462 - .L_461)
	.align		4
.L_461:
        /*09c4*/ 	.word	index@(_ZN3cub18CUB_300001_SM_10006detail6reduce18DeviceReduceKernelINS2_10policy_hubIiyN4cuda3std3__44plusIiEEE10Policy1000EN6thrust24THRUST_300001_SM_1000_NS18transform_iteratorINSD_12zip_functionINS7_10multipliesIiEEEENSD_12zip_iteratorINS7_5tupleIJNSD_6detail15normal_iteratorINSD_10device_ptrIiEEEESP_EEEEENSD_11use_defaultESS_EEyS9_iNS7_10__identityEEEvT0_PT3_T1_NS0_13GridEvenShareISY_EET2_T4_)
        /*09c8*/ 	.word	0x00000020


	//----- nvinfo : EIATTR_FRAME_SIZE
	.align		4
.L_462:
        /*09cc*/ 	.byte	0x04, 0x11
        /*09ce*/ 	.short	(.L_464 - .L_463)
	.align		4
.L_463:
        /*09d0*/ 	.word	index@(_ZN3cub18CUB_300001_SM_10006detail6reduce18DeviceReduceKernelINS2_10policy_hubIiyN4cuda3std3__44plusIiEEE10Policy1000EN6thrust24THRUST_300001_SM_1000_NS18transform_iteratorINSD_12zip_functionINS7_10multipliesIiEEEENSD_12zip_iteratorINS7_5tupleIJNSD_6detail15normal_iteratorINSD_10device_ptrIiEEEESP_EEEEENSD_11use_defaultESS_EEyS9_iNS7_10__identityEEEvT0_PT3_T1_NS0_13GridEvenShareISY_EET2_T4_)
        /*09d4*/ 	.word	0x00000000


	//----- nvinfo : EIATTR_REGCOUNT
	.align		4
.L_464:
        /*09d8*/ 	.byte	0x04, 0x2f
        /*09da*/ 	.short	(.L_466 - .L_465)
	.align		4
.L_465:
        /*09dc*/ 	.word	index@(_ZN3cub18CUB_300001_SM_10006detail6reduce28DeviceReduceSingleTileKernelINS2_10policy_hubIiyN4cuda3std3__44plusIiEEE10Policy1000EPiSC_iS9_iiNS7_10__identityEEEvT0_T1_T2_T3_T4_T6_)
        /*09e0*/ 	.word	0x00000020


	//----- nvinfo : EIATTR_FRAME_SIZE
	.align		4
.L_466:
        /*09e4*/ 	.byte	0x04, 0x11
        /*09e6*/ 	.short	(.L_468 - .L_467)
	.align		4
.L_467:
        /*09e8*/ 	.word	index@(_ZN3cub18CUB_300001_SM_10006detail6reduce28DeviceReduceSingleTileKernelINS2_10policy_hubIiyN4cuda3std3__44plusIiEEE10Policy1000EPiSC_iS9_iiNS7_10__identityEEEvT0_T1_T2_T3_T4_T6_)
        /*09ec*/ 	.word	0x00000000


	//----- nvinfo : EIATTR_REGCOUNT
	.align		4
.L_468:
        /*09f0*/ 	.byte	0x04, 0x2f
        /*09f2*/ 	.short	(.L_470 - .L_469)
	.align		4
.L_469:
        /*09f4*/ 	.word	index@(_ZN3cub18CUB_300001_SM_10006detail6reduce28DeviceReduceSingleTileKernelINS2_10policy_hubIN4cuda3std3__45tupleIJblEEEjN6thrust24THRUST_300001_SM_1000_NS8cuda_cub9__find_if7functorIS9_EEE10Policy1000ENSB_12zip_iteratorINS8_IJNSD_26transform_input_iterator_tIbNSI_INS8_IJNSB_6detail15normal_iteratorINSB_10device_ptrIiEEEESO_EEEEENSK_22tuple_binary_predicateINS7_4lessIiEEEEEENSB_17counting_iteratorIlNSB_11use_defaultESX_SX_EEEEEEEPS9_jSF_S9_S9_NS7_10__identityEEEvT0_T1_T2_T3_T4_T6_)
        /*09f8*/ 	.word	0x00000030


	//----- nvinfo : EIATTR_FRAME_SIZE
	.align		4
.L_470:
        /*09fc*/ 	.byte	0x04, 0x11
        /*09fe*/ 	.short	(.L_472 - .L_471)
	.align		4
.L_471:
        /*0a00*/ 	.word	index@(_ZN3cub18CUB_300001_SM_10006detail6reduce28DeviceReduceSingleTileKernelINS2_10policy_hubIN4cuda3std3__45tupleIJblEEEjN6thrust24THRUST_300001_SM_1000_NS8cuda_cub9__find_if7functorIS9_EEE10Policy1000ENSB_12zip_iteratorINS8_IJNSD_26transform_input_iterator_tIbNSI_INS8_IJNSB_6detail15normal_iteratorINSB_10device_ptrIiEEEESO_EEEEENSK_22tuple_binary_predicateINS7_4lessIiEEEEEENSB_17counting_iteratorIlNSB_11use_defaultESX_SX_EEEEEEEPS9_jSF_S9_S9_NS7_10__identityEEEvT0_T1_T2_T3_T4_T6_)
        /*0a04*/ 	.word	0x00000000


	//----- nvinfo : EIATTR_REGCOUNT
	.align		4
.L_472:
        /*0a08*/ 	.byte	0x04, 0x2f
        /*0a0a*/ 	.short	(.L_474 - .L_473)
	.align		4
.L_473:
        /*0a0c*/ 	.word	index@(_ZN3cub18CUB_300001_SM_10006detail6reduce18DeviceReduceKernelINS2_10policy_hubIN4cuda3std3__45tupleIJblEEEjN6thrust24THRUST_300001_SM_1000_NS8cuda_cub9__find_if7functorIS9_EEE10Policy1000ENSB_12zip_iteratorINS8_IJNSD_26transform_input_iterator_tIbNSI_INS8_IJNSB_6detail15normal_iteratorINSB_10device_ptrIiEEEESO_EEEEENSK_22tuple_binary_predicateINS7_4lessIiEEEEEENSB_17counting_iteratorIlNSB_11use_defaultESX_SX_EEEEEEEjSF_S9_NS7_10__identityEEEvT0_PT3_T1_NS0_13GridEvenShareIS15_EET2_T4_)
        /*0a10*/ 	.word	0x00000020


	//----- nvinfo : EIATTR_FRAME_SIZE
	.align		4
.L_474:
        /*0a14*/ 	.byte	0x04, 0x11
        /*0a16*/ 	.short	(.L_476 - .L_475)
	.align		4
.L_475:
        /*0a18*/ 	.word	index@(_ZN3cub18CUB_300001_SM_10006detail6reduce18DeviceReduceKernelINS2_10policy_hubIN4cuda3std3__45tupleIJblEEEjN6thrust24THRUST_300001_SM_1000_NS8cuda_cub9__find_if7functorIS9_EEE10Policy1000ENSB_12zip_iteratorINS8_IJNSD_26transform_input_iterator_tIbNSI_INS8_IJNSB_6detail15normal_iteratorINSB_10device_ptrIiEEEESO_EEEEENSK_22tuple_binary_predicateINS7_4lessIiEEEEEENSB_17counting_iteratorIlNSB_11use_defaultESX_SX_EEEEEEEjSF_S9_NS7_10__identityEEEvT0_PT3_T1_NS0_13GridEvenShareIS15_EET2_T4_)
        /*0a1c*/ 	.word	0x00000000


	//----- nvinfo : EIATTR_REGCOUNT
	.align		4
.L_476:
        /*0a20*/ 	.byte	0x04, 0x2f
        /*0a22*/ 	.short	(.L_478 - .L_477)
	.align		4
.L_477:
        /*0a24*/ 	.word	index@(_ZN3cub18CUB_300001_SM_10006detail6reduce28DeviceReduceSingleTileKernelINS2_10policy_hubIN4cuda3std3__45tupleIJblEEEyN6thrust24THRUST_300001_SM_1000_NS8cuda_cub9__find_if7functorIS9_EEE10Policy1000ENSB_12zip_iteratorINS8_IJNSD_26transform_input_iterator_tIbNSI_INS8_IJNSB_6detail15normal_iteratorINSB_10device_ptrIiEEEESO_EEEEENSK_22tuple_binary_predicateINS7_4lessIiEEEEEENSB_17counting_iteratorIlNSB_11use_defaultESX_SX_EEEEEEEPS9_ySF_S9_S9_NS7_10__identityEEEvT0_T1_T2_T3_T4_T6_)
        /*0a28*/ 	.word	0x00000027


	//----- nvinfo : EIATTR_FRAME_SIZE
	.align		4
.L_478:
        /*0a2c*/ 	.byte	0x04, 0x11
        /*0a2e*/ 	.short	(.L_480 - .L_479)
	.align		4
.L_479:
        /*0a30*/ 	.word	index@(_ZN3cub18CUB_300001_SM_10006detail6reduce28DeviceReduceSingleTileKernelINS2_10policy_hubIN4cuda3std3__45tupleIJblEEEyN6thrust24THRUST_300001_SM_1000_NS8cuda_cub9__find_if7functorIS9_EEE10Policy1000ENSB_12zip_iteratorINS8_IJNSD_26transform_input_iterator_tIbNSI_INS8_IJNSB_6detail15normal_iteratorINSB_10device_ptrIiEEEESO_EEEEENSK_22tuple_binary_predicateINS7_4lessIiEEEEEENSB_17counting_iteratorIlNSB_11use_defaultESX_SX_EEEEEEEPS9_ySF_S9_S9_NS7_10__identityEEEvT0_T1_T2_T3_T4_T6_)
        /*0a34*/ 	.word	0x00000000


	//----- nvinfo : EIATTR_REGCOUNT
	.align		4
.L_480:
        /*0a38*/ 	.byte	0x04, 0x2f
        /*0a3a*/ 	.short	(.L_482 - .L_481)
	.align		4
.L_481:
        /*0a3c*/ 	.word	index@(_ZN3cub18CUB_300001_SM_10006detail6reduce18DeviceReduceKernelINS2_10policy_hubIN4cuda3std3__45tupleIJblEEEyN6thrust24THRUST_300001_SM_1000_NS8cuda_cub9__find_if7functorIS9_EEE10Policy1000ENSB_12zip_iteratorINS8_IJNSD_26transform_input_iterator_tIbNSI_INS8_IJNSB_6detail15normal_iteratorINSB_10device_ptrIiEEEESO_EEEEENSK_22tuple_binary_predicateINS7_4lessIiEEEEEENSB_17counting_iteratorIlNSB_11use_defaultESX_SX_EEEEEEEySF_S9_NS7_10__identityEEEvT0_PT3_T1_NS0_13GridEvenShareIS15_EET2_T4_)
        /*0a40*/ 	.word	0x0000001f


	//----- nvinfo : EIATTR_FRAME_SIZE
	.align		4
.L_482:
        /*0a44*/ 	.byte	0x04, 0x11
        /*0a46*/ 	.short	(.L_484 - .L_483)
	.align		4
.L_483:
        /*0a48*/ 	.word	index@(_ZN3cub18CUB_300001_SM_10006detail6reduce18DeviceReduceKernelINS2_10policy_hubIN4cuda3std3__45tupleIJblEEEyN6thrust24THRUST_300001_SM_1000_NS8cuda_cub9__find_if7functorIS9_EEE10Policy1000ENSB_12zip_iteratorINS8_IJNSD_26transform_input_iterator_tIbNSI_INS8_IJNSB_6detail15normal_iteratorINSB_10device_ptrIiEEEESO_EEEEENSK_22tuple_binary_predicateINS7_4lessIiEEEEEENSB_17counting_iteratorIlNSB_11use_defaultESX_SX_EEEEEEEySF_S9_NS7_10__identityEEEvT0_PT3_T1_NS0_13GridEvenShareIS15_EET2_T4_)
        /*0a4c*/ 	.word	0x00000000


	//----- nvinfo : EIATTR_REGCOUNT
	.align		4
.L_484:
        /*0a50*/ 	.byte	0x04, 0x2f
        /*0a52*/ 	.short	(.L_486 - .L_485)
	.align		4
.L_485:
        /*0a54*/ 	.word	index@(_ZN3cub18CUB_300001_SM_10006detail6reduce28DeviceReduceSingleTileKernelINS2_10policy_hubIN4cuda3std3__45tupleIJblEEEjN6thrust24THRUST_300001_SM_1000_NS8cuda_cub9__find_if7functorIS9_EEE10Policy1000ENSB_12zip_iteratorINS8_IJNSD_26transform_input_iterator_tIbNSI_INS8_IJNSB_6detail15normal_iteratorINSB_10device_ptrIiEEEESO_EEEEENSK_22tuple_binary_predicateINS7_7greaterIiEEEEEENSB_17counting_iteratorIlNSB_11use_defaultESX_SX_EEEEEEEPS9_jSF_S9_S9_NS7_10__identityEEEvT0_T1_T2_T3_T4_T6_)
        /*0a58*/ 	.word	0x00000030


	//----- nvinfo : EIATTR_FRAME_SIZE
	.align		4
.L_486:
        /*0a5c*/ 	.byte	0x04, 0x11
        /*0a5e*/ 	.short	(.L_488 - .L_487)
	.align		4
.L_487:
        /*0a60*/ 	.word	index@(_ZN3cub18CUB_300001_SM_10006detail6reduce28DeviceReduceSingleTileKernelINS2_10policy_hubIN4cuda3std3__45tupleIJblEEEjN6thrust24THRUST_300001_SM_1000_NS8cuda_cub9__find_if7functorIS9_EEE10Policy1000ENSB_12zip_iteratorINS8_IJNSD_26transform_input_iterator_tIbNSI_INS8_IJNSB_6detail15normal_iteratorINSB_10device_ptrIiEEEESO_EEEEENSK_22tuple_binary_predicateINS7_7greaterIiEEEEEENSB_17counting_iteratorIlNSB_11use_defaultESX_SX_EEEEEEEPS9_jSF_S9_S9_NS7_10__identityEEEvT0_T1_T2_T3_T4_T6_)
        /*0a64*/ 	.word	0x00000000


	//----- nvinfo : EIATTR_REGCOUNT
	.align		4
.L_488:
        /*0a68*/ 	.byte	0x04, 0x2f
        /*0a6a*/ 	.short	(.L_490 - .L_489)
	.align		4
.L_489:
        /*0a6c*/ 	.word	index@(_ZN3cub18CUB_300001_SM_10006detail6reduce18DeviceReduceKernelINS2_10policy_hubIN4cuda3std3__45tupleIJblEEEjN6thrust24THRUST_300001_SM_1000_NS8cuda_cub9__find_if7functorIS9_EEE10Policy1000ENSB_12zip_iteratorINS8_IJNSD_26transform_input_iterator_tIbNSI_INS8_IJNSB_6detail15normal_iteratorINSB_10device_ptrIiEEEESO_EEEEENSK_22tuple_binary_predicateINS7_7greaterIiEEEEEENSB_17counting_iteratorIlNSB_11use_defaultESX_SX_EEEEEEEjSF_S9_NS7_10__identityEEEvT0_PT3_T1_NS0_13GridEvenShareIS15_EET2_T4_)
        /*0a70*/ 	.word	0x00000020


	//----- nvinfo : EIATTR_FRAME_SIZE
	.align		4
.L_490:
        /*0a74*/ 	.byte	0x04, 0x11
        /*0a76*/ 	.short	(.L_492 - .L_491)
	.align		4
.L_491:
        /*0a78*/ 	.word	index@(_ZN3cub18CUB_300001_SM_10006detail6reduce18DeviceReduceKernelINS2_10policy_hubIN4cuda3std3__45tupleIJblEEEjN6thrust24THRUST_300001_SM_1000_NS8cuda_cub9__find_if7functorIS9_EEE10Policy1000ENSB_12zip_iteratorINS8_IJNSD_26transform_input_iterator_tIbNSI_INS8_IJNSB_6detail15normal_iteratorINSB_10device_ptrIiEEEESO_EEEEENSK_22tuple_binary_predicateINS7_7greaterIiEEEEEENSB_17counting_iteratorIlNSB_11use_defaultESX_SX_EEEEEEEjSF_S9_NS7_10__identityEEEvT0_PT3_T1_NS0_13GridEvenShareIS15_EET2_T4_)
        /*0a7c*/ 	.word	0x00000000


	//----- nvinfo : EIATTR_REGCOUNT
	.align		4
.L_492:
        /*0a80*/ 	.byte	0x04, 0x2f
        /*0a82*/ 	.short	(.L_494 - .L_493)
	.align		4
.L_493:
        /*0a84*/ 	.word	index@(_ZN3cub18CUB_300001_SM_10006detail6reduce28DeviceReduceSingleTileKernelINS2_10policy_hubIN4cuda3std3__45tupleIJblEEEyN6thrust24THRUST_300001_SM_1000_NS8cuda_cub9__find_if7functorIS9_EEE10Policy1000ENSB_12zip_iteratorINS8_IJNSD_26transform_input_iterator_tIbNSI_INS8_IJNSB_6detail15normal_iteratorINSB_10device_ptrIiEEEESO_EEEEENSK_22tuple_binary_predicateINS7_7greaterIiEEEEEENSB_17counting_iteratorIlNSB_11use_defaultESX_SX_EEEEEEEPS9_ySF_S9_S9_NS7_10__identityEEEvT0_T1_T2_T3_T4_T6_)
        /*0a88*/ 	.word	0x00000027


	//----- nvinfo : EIATTR_FRAME_SIZE
	.align		4
.L_494:
        /*0a8c*/ 	.byte	0x04, 0x11
        /*0a8e*/ 	.short	(.L_496 - .L_495)
	.align		4
.L_495:
        /*0a90*/ 	.word	index@(_ZN3cub18CUB_300001_SM_10006detail6reduce28DeviceReduceSingleTileKernelINS2_10policy_hubIN4cuda3std3__45tupleIJblEEEyN6thrust24THRUST_300001_SM_1000_NS8cuda_cub9__find_if7functorIS9_EEE10Policy1000ENSB_12zip_iteratorINS8_IJNSD_26transform_input_iterator_tIbNSI_INS8_IJNSB_6detail15normal_iteratorINSB_10device_ptrIiEEEESO_EEEEENSK_22tuple_binary_predicateINS7_7greaterIiEEEEEENSB_17counting_iteratorIlNSB_11use_defaultESX_SX_EEEEEEEPS9_ySF_S9_S9_NS7_10__identityEEEvT0_T1_T2_T3_T4_T6_)
        /*0a94*/ 	.word	0x00000000


	//----- nvinfo : EIATTR_REGCOUNT
	.align		4
.L_496:
        /*0a98*/ 	.byte	0x04, 0x2f
        /*0a9a*/ 	.short	(.L_498 - .L_497)
	.align		4
.L_497:
        /*0a9c*/ 	.word	index@(_ZN3cub18CUB_300001_SM_10006detail6reduce18DeviceReduceKernelINS2_10policy_hubIN4cuda3std3__45tupleIJblEEEyN6thrust24THRUST_300001_SM_1000_NS8cuda_cub9__find_if7functorIS9_EEE10Policy1000ENSB_12zip_iteratorINS8_IJNSD_26transform_input_iterator_tIbNSI_INS8_IJNSB_6detail15normal_iteratorINSB_10device_ptrIiEEEESO_EEEEENSK_22tuple_binary_predicateINS7_7greaterIiEEEEEENSB_17counting_iteratorIlNSB_11use_defaultESX_SX_EEEEEEEySF_S9_NS7_10__identityEEEvT0_PT3_T1_NS0_13GridEvenShareIS15_EET2_T4_)
        /*0aa0*/ 	.word	0x0000001f


	//----- nvinfo : EIATTR_FRAME_SIZE
	.align		4
.L_498:
        /*0aa4*/ 	.byte	0x04, 0x11
        /*0aa6*/ 	.short	(.L_500 - .L_499)
	.align		4
.L_499:
        /*0aa8*/ 	.word	index@(_ZN3cub18CUB_300001_SM_10006detail6reduce18DeviceReduceKernelINS2_10policy_hubIN4cuda3std3__45tupleIJblEEEyN6thrust24THRUST_300001_SM_1000_NS8cuda_cub9__find_if7functorIS9_EEE10Policy1000ENSB_12zip_iteratorINS8_IJNSD_26transform_input_iterator_tIbNSI_INS8_IJNSB_6detail15normal_iteratorINSB_10device_ptrIiEEEESO_EEEEENSK_22tuple_binary_predicateINS7_7greaterIiEEEEEENSB_17counting_iteratorIlNSB_11use_defaultESX_SX_EEEEEEEySF_S9_NS7_10__identityEEEvT0_PT3_T1_NS0_13GridEvenShareIS15_EET2_T4_)
        /*0aac*/ 	.word	0x00000000


	//----- nvinfo : EIATTR_REGCOUNT
	.align		4
.L_500:
        /*0ab0*/ 	.byte	0x04, 0x2f
        /*0ab2*/ 	.short	(.L_502 - .L_501)
	.align		4
.L_501:
        /*0ab4*/ 	.word	index@(_ZN3cub18CUB_300001_SM_10006detail6reduce28DeviceReduceSingleTileKernelINS2_10policy_hubIN4cuda3std3__45tupleIJblEEEjN6thrust24THRUST_300001_SM_1000_NS8cuda_cub9__find_if7functorIS9_EEE10Policy1000ENSB_12zip_iteratorINS8_IJNSD_26transform_input_iterator_tIbNSB_6detail15normal_iteratorINSB_10device_ptrIiEEEE17greater_than_fourEENSB_17counting_iteratorIlNSB_11use_defaultESS_SS_EEEEEEEPS9_jSF_S9_S9_NS7_10__identityEEEvT0_T1_T2_T3_T4_T6_)
        /*0ab8*/ 	.word	0x00000028


	//----- nvinfo : EIATTR_FRAME_SIZE
	.align		4
.L_502:
        /*0abc*/ 	.byte	0x04, 0x11
        /*0abe*/ 	.short	(.L_504 - .L_503)
	.align		4
.L_503:
        /*0ac0*/ 	.word	index@(_ZN3cub18CUB_300001_SM_10006detail6reduce28DeviceReduceSingleTileKernelINS2_10policy_hubIN4cuda3std3__45tupleIJblEEEjN6thrust24THRUST_300001_SM_1000_NS8cuda_cub9__find_if7functorIS9_EEE10Policy1000ENSB_12zip_iteratorINS8_IJNSD_26transform_input_iterator_tIbNSB_6detail15normal_iteratorINSB_10device_ptrIiEEEE17greater_than_fourEENSB_17counting_iteratorIlNSB_11use_defaultESS_SS_EEEEEEEPS9_jSF_S9_S9_NS7_10__identityEEEvT0_T1_T2_T3_T4_T6_)
        /*0ac4*/ 	.word	0x00000000


	//----- nvinfo : EIATTR_REGCOUNT
	.align		4
.L_504:
        /*0ac8*/ 	.byte	0x04, 0x2f
        /*0aca*/ 	.short	(.L_506 - .L_505)
	.align		4
.L_505:
        /*0acc*/ 	.word	index@(_ZN3cub18CUB_300001_SM_10006detail6reduce18DeviceReduceKernelINS2_10policy_hubIN4cuda3std3__45tupleIJblEEEjN6thrust24THRUST_300001_SM_1000_NS8cuda_cub9__find_if7functorIS9_EEE10Policy1000ENSB_12zip_iteratorINS8_IJNSD_26transform_input_iterator_tIbNSB_6detail15normal_iteratorINSB_10device_ptrIiEEEE17greater_than_fourEENSB_17counting_iteratorIlNSB_11use_defaultESS_SS_EEEEEEEjSF_S9_NS7_10__identityEEEvT0_PT3_T1_NS0_13GridEvenShareIS10_EET2_T4_)
        /*0ad0*/ 	.word	0x00000020


	//----- nvinfo : EIATTR_FRAME_SIZE
	.align		4
.L_506:
        /*0ad4*/ 	.byte	0x04, 0x11
        /*0ad6*/ 	.short	(.L_508 - .L_507)
	.align		4
.L_507:
        /*0ad8*/ 	.word	index@(_ZN3cub18CUB_300001_SM_10006detail6reduce18DeviceReduceKernelINS2_10policy_hubIN4cuda3std3__45tupleIJblEEEjN6thrust24THRUST_300001_SM_1000_NS8cuda_cub9__find_if7functorIS9_EEE10Policy1000ENSB_12zip_iteratorINS8_IJNSD_26transform_input_iterator_tIbNSB_6detail15normal_iteratorINSB_10device_ptrIiEEEE17greater_than_fourEENSB_17counting_iteratorIlNSB_11use_defaultESS_SS_EEEEEEEjSF_S9_NS7_10__identityEEEvT0_PT3_T1_NS0_13GridEvenShareIS10_EET2_T4_)
        /*0adc*/ 	.word	0x00000000


	//----- nvinfo : EIATTR_REGCOUNT
	.align		4
.L_508:
        /*0ae0*/ 	.byte	0x04, 0x2f
        /*0ae2*/ 	.short	(.L_510 - .L_509)
	.align		4
.L_509:
        /*0ae4*/ 	.word	index@(_ZN3cub18CUB_300001_SM_10006detail6reduce28DeviceReduceSingleTileKernelINS2_10policy_hubIN4cuda3std3__45tupleIJblEEEyN6thrust24THRUST_300001_SM_1000_NS8cuda_cub9__find_if7functorIS9_EEE10Policy1000ENSB_12zip_iteratorINS8_IJNSD_26transform_input_iterator_tIbNSB_6detail15normal_iteratorINSB_10device_ptrIiEEEE17greater_than_fourEENSB_17counting_iteratorIlNSB_11use_defaultESS_SS_EEEEEEEPS9_ySF_S9_S9_NS7_10__identityEEEvT0_T1_T2_T3_T4_T6_)
        /*0ae8*/ 	.word	0x0000001c


	//----- nvinfo : EIATTR_FRAME_SIZE
	.align		4
.L_510:
        /*0aec*/ 	.byte	0x04, 0x11
        /*0aee*/ 	.short	(.L_512 - .L_511)
	.align		4
.L_511:
        /*0af0*/ 	.word	index@(_ZN3cub18CUB_300001_SM_10006detail6reduce28DeviceReduceSingleTileKernelINS2_10policy_hubIN4cuda3std3__45tupleIJblEEEyN6thrust24THRUST_300001_SM_1000_NS8cuda_cub9__find_if7functorIS9_EEE10Policy1000ENSB_12zip_iteratorINS8_IJNSD_26transform_input_iterator_tIbNSB_6detail15normal_iteratorINSB_10device_ptrIiEEEE17greater_than_fourEENSB_17counting_iteratorIlNSB_11use_defaultESS_SS_EEEEEEEPS9_ySF_S9_S9_NS7_10__identityEEEvT0_T1_T2_T3_T4_T6_)
        /*0af4*/ 	.word	0x00000000


	//----- nvinfo : EIATTR_REGCOUNT
	.align		4
.L_512:
        /*0af8*/ 	.byte	0x04, 0x2f
        /*0afa*/ 	.short	(.L_514 - .L_513)
	.align		4
.L_513:
        /*0afc*/ 	.word	index@(_ZN3cub18CUB_300001_SM_10006detail6reduce18DeviceReduceKernelINS2_10policy_hubIN4cuda3std3__45tupleIJblEEEyN6thrust24THRUST_300001_SM_1000_NS8cuda_cub9__find_if7functorIS9_EEE10Policy1000ENSB_12zip_iteratorINS8_IJNSD_26transform_input_iterator_tIbNSB_6detail15normal_iteratorINSB_10device_ptrIiEEEE17greater_than_fourEENSB_17counting_iteratorIlNSB_11use_defaultESS_SS_EEEEEEEySF_S9_NS7_10__identityEEEvT0_PT3_T1_NS0_13GridEvenShareIS10_EET2_T4_)
        /*0b00*/ 	.word	0x0000001d


	//----- nvinfo : EIATTR_FRAME_SIZE
	.align		4
.L_514:
        /*0b04*/ 	.byte	0x04, 0x11
        /*0b06*/ 	.short	(.L_516 - .L_515)
	.align		4
.L_515:
        /*0b08*/ 	.word	index@(_ZN3cub18CUB_300001_SM_10006detail6reduce18DeviceReduceKernelINS2_10policy_hubIN4cuda3std3__45tupleIJblEEEyN6thrust24THRUST_300001_SM_1000_NS8cuda_cub9__find_if7functorIS9_EEE10Policy1000ENSB_12zip_iteratorINS8_IJNSD_26transform_input_iterator_tIbNSB_6detail15normal_iteratorINSB_10device_ptrIiEEEE17greater_than_fourEENSB_17counting_iteratorIlNSB_11use_defaultESS_SS_EEEEEEEySF_S9_NS7_10__identityEEEvT0_PT3_T1_NS0_13GridEvenShareIS10_EET2_T4_)
        /*0b0c*/ 	.word	0x00000000


	//----- nvinfo : EIATTR_REGCOUNT
	.align		4
.L_516:
        /*0b10*/ 	.byte	0x04, 0x2f
        /*0b12*/ 	.short	(.L_518 - .L_517)
	.align		4
.L_517:
        /*0b14*/ 	.word	index@(_ZN3cub18CUB_300001_SM_10006detail6reduce28DeviceReduceSingleTileKernelINS2_10policy_hubIN4cuda3std3__45tupleIJblEEEjN6thrust24THRUST_300001_SM_1000_NS8cuda_cub9__find_if7functorIS9_EEE10Policy1000ENSB_12zip_iteratorINS8_IJNSD_26transform_input_iterator_tIbNSB_6detail15normal_iteratorINSB_10device_ptrIiEEEENS7_10__not_fn_tI17greater_than_fourEEEENSB_17counting_iteratorIlNSB_11use_defaultESU_SU_EEEEEEEPS9_jSF_S9_S9_NS7_10__identityEEEvT0_T1_T2_T3_T4_T6_)
        /*0b18*/ 	.word	0x00000026


	//----- nvinfo : EIATTR_FRAME_SIZE
	.align		4
.L_518:
        /*0b1c*/ 	.byte	0x04, 0x11
        /*0b1e*/ 	.short	(.L_520 - .L_519)
	.align		4
.L_519:
        /*0b20*/ 	.word	index@(_ZN3cub18CUB_300001_SM_10006detail6reduce28DeviceReduceSingleTileKernelINS2_10policy_hubIN4cuda3std3__45tupleIJblEEEjN6thrust24THRUST_300001_SM_1000_NS8cuda_cub9__find_if7functorIS9_EEE10Policy1000ENSB_12zip_iteratorINS8_IJNSD_26transform_input_iterator_tIbNSB_6detail15normal_iteratorINSB_10device_ptrIiEEEENS7_10__not_fn_tI17greater_than_fourEEEENSB_17counting_iteratorIlNSB_11use_defaultESU_SU_EEEEEEEPS9_jSF_S9_S9_NS7_10__identityEEEvT0_T1_T2_T3_T4_T6_)
        /*0b24*/ 	.word	0x00000000


	//----- nvinfo : EIATTR_REGCOUNT
	.align		4
.L_520:
        /*0b28*/ 	.byte	0x04, 0x2f
        /*0b2a*/ 	.short	(.L_522 - .L_521)
	.align		4
.L_521:
        /*0b2c*/ 	.word	index@(_ZN3cub18CUB_300001_SM_10006detail6reduce18DeviceReduceKernelINS2_10policy_hubIN4cuda3std3__45tupleIJblEEEjN6thrust24THRUST_300001_SM_1000_NS8cuda_cub9__find_if7functorIS9_EEE10Policy1000ENSB_12zip_iteratorINS8_IJNSD_26transform_input_iterator_tIbNSB_6detail15normal_iteratorINSB_10device_ptrIiEEEENS7_10__not_fn_tI17greater_than_fourEEEENSB_17counting_iteratorIlNSB_11use_defaultESU_SU_EEEEEEEjSF_S9_NS7_10__identityEEEvT0_PT3_T1_NS0_13GridEvenShareIS12_EET2_T4_)
        /*0b30*/ 	.word	0x00000020


	//----- nvinfo : EIATTR_FRAME_SIZE
	.align		4
.L_522:
        /*0b34*/ 	.byte	0x04, 0x11
        /*0b36*/ 	.short	(.L_524 - .L_523)
	.align		4
.L_523:
        /*0b38*/ 	.word	index@(_ZN3cub18CUB_300001_SM_10006detail6reduce18DeviceReduceKernelINS2_10policy_hubIN4cuda3std3__45tupleIJblEEEjN6thrust24THRUST_300001_SM_1000_NS8cuda_cub9__find_if7functorIS9_EEE10Policy1000ENSB_12zip_iteratorINS8_IJNSD_26transform_input_iterator_tIbNSB_6detail15normal_iteratorINSB_10device_ptrIiEEEENS7_10__not_fn_tI17greater_than_fourEEEENSB_17counting_iteratorIlNSB_11use_defaultESU_SU_EEEEEEEjSF_S9_NS7_10__identityEEEvT0_PT3_T1_NS0_13GridEvenShareIS12_EET2_T4_)
        /*0b3c*/ 	.word	0x00000000


	//----- nvinfo : EIATTR_REGCOUNT
	.align		4
.L_524:
        /*0b40*/ 	.byte	0x04, 0x2f
        /*0b42*/ 	.short	(.L_526 - .L_525)
	.align		4
.L_525:
        /*0b44*/ 	.word	index@(_ZN3cub18CUB_300001_SM_10006detail6reduce28DeviceReduceSingleTileKernelINS2_10policy_hubIN4cuda3std3__45tupleIJblEEEyN6thrust24THRUST_300001_SM_1000_NS8cuda_cub9__find_if7functorIS9_EEE10Policy1000ENSB_12zip_iteratorINS8_IJNSD_26transform_input_iterator_tIbNSB_6detail15normal_iteratorINSB_10device_ptrIiEEEENS7_10__not_fn_tI17greater_than_fourEEEENSB_17counting_iteratorIlNSB_11use_defaultESU_SU_EEEEEEEPS9_ySF_S9_S9_NS7_10__identityEEEvT0_T1_T2_T3_T4_T6_)
        /*0b48*/ 	.word	0x0000001e


	//----- nvinfo : EIATTR_FRAME_SIZE
	.align		4
.L_526:
        /*0b4c*/ 	.byte	0x04, 0x11
        /*0b4e*/ 	.short	(.L_528 - .L_527)
	.align		4
.L_527:
        /*0b50*/ 	.word	index@(_ZN3cub18CUB_300001_SM_10006detail6reduce28DeviceReduceSingleTileKernelINS2_10policy_hubIN4cuda3std3__45tupleIJblEEEyN6thrust24THRUST_300001_SM_1000_NS8cuda_cub9__find_if7functorIS9_EEE10Policy1000ENSB_12zip_iteratorINS8_IJNSD_26transform_input_iterator_tIbNSB_6detail15normal_iteratorINSB_10device_ptrIiEEEENS7_10__not_fn_tI17greater_than_fourEEEENSB_17counting_iteratorIlNSB_11use_defaultESU_SU_EEEEEEEPS9_ySF_S9_S9_NS7_10__identityEEEvT0_T1_T2_T3_T4_T6_)
        /*0b54*/ 	.word	0x00000000


	//----- nvinfo : EIATTR_REGCOUNT
	.align		4
.L_528:
        /*0b58*/ 	.byte	0x04, 0x2f
        /*0b5a*/ 	.short	(.L_530 - .L_529)
	.align		4
.L_529:
        /*0b5c*/ 	.word	index@(_ZN3cub18CUB_300001_SM_10006detail6reduce18DeviceReduceKernelINS2_10policy_hubIN4cuda3std3__45tupleIJblEEEyN6thrust24THRUST_300001_SM_1000_NS8cuda_cub9__find_if7functorIS9_EEE10Policy1000ENSB_12zip_iteratorINS8_IJNSD_26transform_input_iterator_tIbNSB_6detail15normal_iteratorINSB_10device_ptrIiEEEENS7_10__not_fn_tI17greater_than_fourEEEENSB_17counting_iteratorIlNSB_11use_defaultESU_SU_EEEEEEEySF_S9_NS7_10__identityEEEvT0_PT3_T1_NS0_13GridEvenShareIS12_EET2_T4_)
        /*0b60*/ 	.word	0x0000001f


	//----- nvinfo : EIATTR_FRAME_SIZE
	.align		4
.L_530:
        /*0b64*/ 	.byte	0x04, 0x11
        /*0b66*/ 	.short	(.L_532 - .L_531)
	.align		4
.L_531:
        /*0b68*/ 	.word	index@(_ZN3cub18CUB_300001_SM_10006detail6reduce18DeviceReduceKernelINS2_10policy_hubIN4cuda3std3__45tupleIJblEEEyN6thrust24THRUST_300001_SM_1000_NS8cuda_cub9__find_if7functorIS9_EEE10Policy1000ENSB_12zip_iteratorINS8_IJNSD_26transform_input_iterator_tIbNSB_6detail15normal_iteratorINSB_10device_ptrIiEEEENS7_10__not_fn_tI17greater_than_fourEEEENSB_17counting_iteratorIlNSB_11use_defaultESU_SU_EEEEEEEySF_S9_NS7_10__identityEEEvT0_PT3_T1_NS0_13GridEvenShareIS12_EET2_T4_)
        /*0b6c*/ 	.word	0x00000000


	//----- nvinfo : EIATTR_REGCOUNT
	.align		4
.L_532:
        /*0b70*/ 	.byte	0x04, 0x2f
        /*0b72*/ 	.short	(.L_534 - .L_533)
	.align		4
.L_533:
        /*0b74*/ 	.word	index@(_ZN3cub18CUB_300001_SM_10006detail6reduce28DeviceReduceSingleTileKernelINS2_10policy_hubIN4cuda3std3__45tupleIJblEEEjN6thrust24THRUST_300001_SM_1000_NS8cuda_cub9__find_if7functorIS9_EEE10Policy1000ENSB_12zip_iteratorINS8_IJNSD_26transform_input_iterator_tIbNSC_6detail35transform_pair_of_input_iterators_tIbNSB_6detail15normal_iteratorINSB_10device_ptrIiEEEESQ_NS7_8equal_toIiEEEENS7_10__not_fn_tINS7_10__identityEEEEENSB_17counting_iteratorIlNSB_11use_defaultESZ_SZ_EEEEEEEPS9_jSF_S9_S9_SV_EEvT0_T1_T2_T3_T4_T6_)
        /*0b78*/ 	.word	0x00000030


	//----- nvinfo : EIATTR_FRAME_SIZE
	.align		4
.L_534:
        /*0b7c*/ 	.byte	0x04, 0x11
        /*0b7e*/ 	.short	(.L_536 - .L_535)
	.align		4
.L_535:
        /*0b80*/ 	.word	index@(_ZN3cub18CUB_300001_SM_10006detail6reduce28DeviceReduceSingleTileKernelINS2_10policy_hubIN4cuda3std3__45tupleIJblEEEjN6thrust24THRUST_300001_SM_1000_NS8cuda_cub9__find_if7functorIS9_EEE10Policy1000ENSB_12zip_iteratorINS8_IJNSD_26transform_input_iterator_tIbNSC_6detail35transform_pair_of_input_iterators_tIbNSB_6detail15normal_iteratorINSB_10device_ptrIiEEEESQ_NS7_8equal_toIiEEEENS7_10__not_fn_tINS7_10__identityEEEEENSB_17counting_iteratorIlNSB_11use_defaultESZ_SZ_EEEEEEEPS9_jSF_S9_S9_SV_EEvT0_T1_T2_T3_T4_T6_)
        /*0b84*/ 	.word	0x00000000


	//----- nvinfo : EIATTR_REGCOUNT
	.align		4
.L_536:
        /*0b88*/ 	.byte	0x04, 0x2f
        /*0b8a*/ 	.short	(.L_538 - .L_537)
	.align		4
.L_537:
        /*0b8c*/ 	.word	index@(_ZN3cub18CUB_300001_SM_10006detail6reduce18DeviceReduceKernelINS2_10policy_hubIN4cuda3std3__45tupleIJblEEEjN6thrust24THRUST_300001_SM_1000_NS8cuda_cub9__find_if7functorIS9_EEE10Policy1000ENSB_12zip_iteratorINS8_IJNSD_26transform_input_iterator_tIbNSC_6detail35transform_pair_of_input_iterators_tIbNSB_6detail15normal_iteratorINSB_10device_ptrIiEEEESQ_NS7_8equal_toIiEEEENS7_10__not_fn_tINS7_10__identityEEEEENSB_17counting_iteratorIlNSB_11use_defaultESZ_SZ_EEEEEEEjSF_S9_SV_EEvT0_PT3_T1_NS0_13GridEvenShareIS16_EET2_T4_)
        /*0b90*/ 	.word	0x00000020


	//----- nvinfo : EIATTR_FRAME_SIZE
	.align		4
.L_538:
        /*0b94*/ 	.byte	0x04, 0x11
        /*0b96*/ 	.short	(.L_540 - .L_539)
	.align		4
.L_539:
        /*0b98*/ 	.word	index@(_ZN3cub18CUB_300001_SM_10006detail6reduce18DeviceReduceKernelINS2_10policy_hubIN4cuda3std3__45tupleIJblEEEjN6thrust24THRUST_300001_SM_1000_NS8cuda_cub9__find_if7functorIS9_EEE10Policy1000ENSB_12zip_iteratorINS8_IJNSD_26transform_input_iterator_tIbNSC_6detail35transform_pair_of_input_iterators_tIbNSB_6detail15normal_iteratorINSB_10device_ptrIiEEEESQ_NS7_8equal_toIiEEEENS7_10__not_fn_tINS7_10__identityEEEEENSB_17counting_iteratorIlNSB_11use_defaultESZ_SZ_EEEEEEEjSF_S9_SV_EEvT0_PT3_T1_NS0_13GridEvenShareIS16_EET2_T4_)
        /*0b9c*/ 	.word	0x00000000


	//----- nvinfo : EIATTR_REGCOUNT
	.align		4
.L_540:
        /*0ba0*/ 	.byte	0x04, 0x2f
        /*0ba2*/ 	.short	(.L_542 - .L_541)
	.align		4
.L_541:
        /*0ba4*/ 	.word	index@(_ZN3cub18CUB_300001_SM_10006detail6reduce28DeviceReduceSingleTileKernelINS2_10policy_hubIN4cuda3std3__45tupleIJblEEEyN6thrust24THRUST_300001_SM_1000_NS8cuda_cub9__find_if7functorIS9_EEE10Policy1000ENSB_12zip_iteratorINS8_IJNSD_26transform_input_iterator_tIbNSC_6detail35transform_pair_of_input_iterators_tIbNSB_6detail15normal_iteratorINSB_10device_ptrIiEEEESQ_NS7_8equal_toIiEEEENS7_10__not_fn_tINS7_10__identityEEEEENSB_17counting_iteratorIlNSB_11use_defaultESZ_SZ_EEEEEEEPS9_ySF_S9_S9_SV_EEvT0_T1_T2_T3_T4_T6_)
        /*0ba8*/ 	.word	0x00000027


	//----- nvinfo : EIATTR_FRAME_SIZE
	.align		4
.L_542:
        /*0bac*/ 	.byte	0x04, 0x11
        /*0bae*/ 	.short	(.L_544 - .L_543)
	.align		4
.L_543:
        /*0bb0*/ 	.word	index@(_ZN3cub18CUB_300001_SM_10006detail6reduce28DeviceReduceSingleTileKernelINS2_10policy_hubIN4cuda3std3__45tupleIJblEEEyN6thrust24THRUST_300001_SM_1000_NS8cuda_cub9__find_if7functorIS9_EEE10Policy1000ENSB_12zip_iteratorINS8_IJNSD_26transform_input_iterator_tIbNSC_6detail35transform_pair_of_input_iterators_tIbNSB_6detail15normal_iteratorINSB_10device_ptrIiEEEESQ_NS7_8equal_toIiEEEENS7_10__not_fn_tINS7_10__identityEEEEENSB_17counting_iteratorIlNSB_11use_defaultESZ_SZ_EEEEEEEPS9_ySF_S9_S9_SV_EEvT0_T1_T2_T3_T4_T6_)
        /*0bb4*/ 	.word	0x00000000


	//----- nvinfo : EIATTR_REGCOUNT
	.align		4
.L_544:
        /*0bb8*/ 	.byte	0x04, 0x2f
        /*0bba*/ 	.short	(.L_546 - .L_545)
	.align		4
.L_545:
        /*0bbc*/ 	.word	index@(_ZN3cub18CUB_300001_SM_10006detail6reduce18DeviceReduceKernelINS2_10policy_hubIN4cuda3std3__45tupleIJblEEEyN6thrust24THRUST_300001_SM_1000_NS8cuda_cub9__find_if7functorIS9_EEE10Policy1000ENSB_12zip_iteratorINS8_IJNSD_26transform_input_iterator_tIbNSC_6detail35transform_pair_of_input_iterators_tIbNSB_6detail15normal_iteratorINSB_10device_ptrIiEEEESQ_NS7_8equal_toIiEEEENS7_10__not_fn_tINS7_10__identityEEEEENSB_17counting_iteratorIlNSB_11use_defaultESZ_SZ_EEEEEEEySF_S9_SV_EEvT0_PT3_T1_NS0_13GridEvenShareIS16_EET2_T4_)
        /*0bc0*/ 	.word	0x0000001f


	//----- nvinfo : EIATTR_FRAME_SIZE
	.align		4
.L_546:
        /*0bc4*/ 	.byte	0x04, 0x11
        /*0bc6*/ 	.short	(.L_548 - .L_547)
	.align		4
.L_547:
        /*0bc8*/ 	.word	index@(_ZN3cub18CUB_300001_SM_10006detail6reduce18DeviceReduceKernelINS2_10policy_hubIN4cuda3std3__45tupleIJblEEEyN6thrust24THRUST_300001_SM_1000_NS8cuda_cub9__find_if7functorIS9_EEE10Policy1000ENSB_12zip_iteratorINS8_IJNSD_26transform_input_iterator_tIbNSC_6detail35transform_pair_of_input_iterators_tIbNSB_6detail15normal_iteratorINSB_10device_ptrIiEEEESQ_NS7_8equal_toIiEEEENS7_10__not_fn_tINS7_10__identityEEEEENSB_17counting_iteratorIlNSB_11use_defaultESZ_SZ_EEEEEEEySF_S9_SV_EEvT0_PT3_T1_NS0_13GridEvenShareIS16_EET2_T4_)
        /*0bcc*/ 	.word	0x00000000


	//----- nvinfo : EIATTR_REGCOUNT
	.align		4
.L_548:
        /*0bd0*/ 	.byte	0x04, 0x2f
        /*0bd2*/ 	.short	(.L_550 - .L_549)
	.align		4
.L_549:
        /*0bd4*/ 	.word	index@(_ZN3cub18CUB_300001_SM_10006detail10radix_sort31DeviceRadixSortSingleTileKernelINS1_5radix10policy_hubIiiyE10Policy1000ELNS0_9SortOrderE0EiiyNS1_21identity_decomposer_tEEEvPKT1_PSA_PKT2_PSE_T3_iiT4_)
        /*0bd8*/ 	.word	0x00000099


	//----- nvinfo : EIATTR_FRAME_SIZE
	.align		4
.L_550:
        /*0bdc*/ 	.byte	0x04, 0x11
        /*0bde*/ 	.short	(.L_552 - .L_551)
	.align		4
.L_551:
        /*0be0*/ 	.word	index@(_ZN3cub18CUB_300001_SM_10006detail10radix_sort31DeviceRadixSortSingleTileKernelINS1_5radix10policy_hubIiiyE10Policy1000ELNS0_9SortOrderE0EiiyNS1_21identity_decomposer_tEEEvPKT1_PSA_PKT2_PSE_T3_iiT4_)
        /*0be4*/ 	.word	0x00000000


	//----- nvinfo : EIATTR_REGCOUNT
	.align		4
.L_552:
        /*0be8*/ 	.byte	0x04, 0x2f
        /*0bea*/ 	.short	(.L_554 - .L_553)
	.align		4
.L_553:
        /*0bec*/ 	.word	index@(_ZN3cub18CUB_300001_SM_10006detail10radix_sort30DeviceRadixSortHistogramKernelINS1_5radix10policy_hubIiiyE10Policy1000ELNS0_9SortOrderE0EiyNS1_21identity_decomposer_tEEEvPT2_PKT1_SA_iiT3_)
        /*0bf0*/ 	.word	0x00000020


	//----- nvinfo : EIATTR_FRAME_SIZE
	.align		4
.L_554:
        /*0bf4*/ 	.byte	0x04, 0x11
        /*0bf6*/ 	.short	(.L_556 - .L_555)
	.align		4
.L_555:
        /*0bf8*/ 	.word	index@(_ZN3cub18CUB_300001_SM_10006detail10radix_sort30DeviceRadixSortHistogramKernelINS1_5radix10policy_hubIiiyE10Policy1000ELNS0_9SortOrderE0EiyNS1_21identity_decomposer_tEEEvPT2_PKT1_SA_iiT3_)
        /*0bfc*/ 	.word	0x00000000


	//----- nvinfo : EIATTR_REGCOUNT
	.align		4
.L_556:
        /*0c00*/ 	.byte	0x04, 0x2f
        /*0c02*/ 	.short	(.L_558 - .L_557)
	.align		4
.L_557:
        /*0c04*/ 	.word	index@(_ZN3cub18CUB_300001_SM_10006detail10radix_sort33DeviceRadixSortExclusiveSumKernelINS1_5radix10policy_hubIiiyE10Policy1000EyEEvPT0_)
        /*0c08*/ 	.word	0x00000020


	//----- nvinfo : EIATTR_FRAME_SIZE
	.align		4
.L_558:
        /*0c0c*/ 	.byte	0x04, 0x11
        /*0c0e*/ 	.short	(.L_560 - .L_559)
	.align		4
.L_559:
        /*0c10*/ 	.word	index@(_ZN3cub18CUB_300001_SM_10006detail10radix_sort33DeviceRadixSortExclusiveSumKernelINS1_5radix10policy_hubIiiyE10Policy1000EyEEvPT0_)
        /*0c14*/ 	.word	0x00000000


	//----- nvinfo : EIATTR_REGCOUNT
	.align		4
.L_560:
        /*0c18*/ 	.byte	0x04, 0x2f
        /*0c1a*/ 	.short	(.L_562 - .L_561)
	.align		4
.L_561:
        /*0c1c*/ 	.word	index@(_ZN3cub18CUB_300001_SM_10006detail10radix_sort29DeviceRadixSortOnesweepKernelINS1_5radix10policy_hubIiiyE10Policy1000ELNS0_9SortOrderE0EiiyiiNS1_21identity_decomposer_tEEEvPT5_SB_PT3_PKSC_PT1_PKSG_PT2_PKSK_T4_iiT6_)
        /*0c20*/ 	.word	0x00000049


	//----- nvinfo : EIATTR_FRAME_SIZE
	.align		4
.L_562:
        /*0c24*/ 	.byte	0x04, 0x11
        /*0c26*/ 	.short	(.L_564 - .L_563)
	.align		4
.L_563:
        /*0c28*/ 	.word	index@(_ZN3cub18CUB_300001_SM_10006detail10radix_sort29DeviceRadixSortOnesweepKernelINS1_5radix10policy_hubIiiyE10Policy1000ELNS0_9SortOrderE0EiiyiiNS1_21identity_decomposer_tEEEvPT5_SB_PT3_PKSC_PT1_PKSG_PT2_PKSK_T4_iiT6_)
        /*0c2c*/ 	.word	0x00000000


	//----- nvinfo : EIATTR_REGCOUNT
	.align		4
.L_564:
        /*0c30*/ 	.byte	0x04, 0x2f
        /*0c32*/ 	.short	(.L_566 - .L_565)
	.align		4
.L_565:
        /*0c34*/ 	.word	index@(_ZN3cub18CUB_300001_SM_10006detail10radix_sort31DeviceRadixSortSingleTileKernelINS1_5radix10policy_hubIiiyE10Policy1000ELNS0_9SortOrderE1EiiyNS1_21identity_decomposer_tEEEvPKT1_PSA_PKT2_PSE_T3_iiT4_)
        /*0c38*/ 	.word	0x00000099


	//----- nvinfo : EIATTR_FRAME_SIZE
	.align		4
.L_566:
        /*0c3c*/ 	.byte	0x04, 0x11
        /*0c3e*/ 	.short	(.L_568 - .L_567)
	.align		4
.L_567:
        /*0c40*/ 	.word	index@(_ZN3cub18CUB_300001_SM_10006detail10radix_sort31DeviceRadixSortSingleTileKernelINS1_5radix10policy_hubIiiyE10Policy1000ELNS0_9SortOrderE1EiiyNS1_21identity_decomposer_tEEEvPKT1_PSA_PKT2_PSE_T3_iiT4_)
        /*0c44*/ 	.word	0x00000000


	//----- nvinfo : EIATTR_REGCOUNT
	.align		4
.L_568:
        /*0c48*/ 	.byte	0x04, 0x2f
        /*0c4a*/ 	.short	(.L_570 - .L_569)
	.align		4
.L_569:
        /*0c4c*/ 	.word	index@(_ZN3cub18CUB_300001_SM_10006detail10radix_sort30DeviceRadixSortHistogramKernelINS1_5radix10policy_hubIiiyE10Policy1000ELNS0_9SortOrderE1EiyNS1_21identity_decomposer_tEEEvPT2_PKT1_SA_iiT3_)
        /*0c50*/ 	.word	0x00000020


	//----- nvinfo : EIATTR_FRAME_SIZE
	.align		4
.L_570:
        /*0c54*/ 	.byte	0x04, 0x11
        /*0c56*/ 	.short	(.L_572 - .L_571)
	.align		4
.L_571:
        /*0c58*/ 	.word	index@(_ZN3cub18CUB_300001_SM_10006detail10radix_sort30DeviceRadixSortHistogramKernelINS1_5radix10policy_hubIiiyE10Policy1000ELNS0_9SortOrderE1EiyNS1_21identity_decomposer_tEEEvPT2_PKT1_SA_iiT3_)
        /*0c5c*/ 	.word	0x00000000


	//----- nvinfo : EIATTR_REGCOUNT
	.align		4
.L_572:
        /*0c60*/ 	.byte	0x04, 0x2f
        /*0c62*/ 	.short	(.L_574 - .L_573)
	.align		4
.L_573:
        /*0c64*/ 	.word	index@(_ZN3cub18CUB_300001_SM_10006detail10radix_sort29DeviceRadixSortOnesweepKernelINS1_5radix10policy_hubIiiyE10Policy1000ELNS0_9SortOrderE1EiiyiiNS1_21identity_decomposer_tEEEvPT5_SB_PT3_PKSC_PT1_PKSG_PT2_PKSK_T4_iiT6_)
        /*0c68*/ 	.word	0x00000049


	//----- nvinfo : EIATTR_FRAME_SIZE
	.align		4
.L_574:
        /*0c6c*/ 	.byte	0x04, 0x11
        /*0c6e*/ 	.short	(.L_576 - .L_575)
	.align		4
.L_575:
        /*0c70*/ 	.word	index@(_ZN3cub18CUB_300001_SM_10006detail10radix_sort29DeviceRadixSortOnesweepKernelINS1_5radix10policy_hubIiiyE10Policy1000ELNS0_9SortOrderE1EiiyiiNS1_21identity_decomposer_tEEEvPT5_SB_PT3_PKSC_PT1_PKSG_PT2_PKSK_T4_iiT6_)
        /*0c74*/ 	.word	0x00000000


	//----- nvinfo : EIATTR_REGCOUNT
	.align		4
.L_576:
        /*0c78*/ 	.byte	0x04, 0x2f
        /*0c7a*/ 	.short	(.L_578 - .L_577)
	.align		4
.L_577:
        /*0c7c*/ 	.word	index@(_ZN3cub18CUB_300001_SM_10006detail10radix_sort31DeviceRadixSortSingleTileKernelINS1_5radix10policy_hubIiNS0_8NullTypeEyE10Policy1000ELNS0_9SortOrderE0EiS6_yNS1_21identity_decomposer_tEEEvPKT1_PSB_PKT2_PSF_T3_iiT4_)
        /*0c80*/ 	.word	0x0000007f


	//----- nvinfo : EIATTR_FRAME_SIZE
	.align		4
.L_578:
        /*0c84*/ 	.byte	0x04, 0x11
        /*0c86*/ 	.short	(.L_580 - .L_579)
	.align		4
.L_579:
        /*0c88*/ 	.word	index@(_ZN3cub18CUB_300001_SM_10006detail10radix_sort31DeviceRadixSortSingleTileKernelINS1_5radix10policy_hubIiNS0_8NullTypeEyE10Policy1000ELNS0_9SortOrderE0EiS6_yNS1_21identity_decomposer_tEEEvPKT1_PSB_PKT2_PSF_T3_iiT4_)
        /*0c8c*/ 	.word	0x00000000


	//----- nvinfo : EIATTR_REGCOUNT
	.align		4
.L_580:
        /*0c90*/ 	.byte	0x04, 0x2f
        /*0c92*/ 	.short	(.L_582 - .L_581)
	.align		4
.L_581:
        /*0c94*/ 	.word	index@(_ZN3cub18CUB_300001_SM_10006detail10radix_sort30DeviceRadixSortHistogramKernelINS1_5radix10policy_hubIiNS0_8NullTypeEyE10Policy1000ELNS0_9SortOrderE0EiyNS1_21identity_decomposer_tEEEvPT2_PKT1_SB_iiT3_)
        /*0c98*/ 	.word	0x00000020


	//----- nvinfo : EIATTR_FRAME_SIZE
	.align		4
.L_582:
        /*0c9c*/ 	.byte	0x04, 0x11
        /*0c9e*/ 	.short	(.L_584 - .L_583)
	.align		4
.L_583:
        /*0ca0*/ 	.word	index@(_ZN3cub18CUB_300001_SM_10006detail10radix_sort30DeviceRadixSortHistogramKernelINS1_5radix10policy_hubIiNS0_8NullTypeEyE10Policy1000ELNS0_9SortOrderE0EiyNS1_21identity_decomposer_tEEEvPT2_PKT1_SB_iiT3_)
        /*0ca4*/ 	.word	0x00000000


	//----- nvinfo : EIATTR_REGCOUNT
	.align		4
.L_584:
        /*0ca8*/ 	.byte	0x04, 0x2f
        /*0caa*/ 	.short	(.L_586 - .L_585)
	.align		4
.L_585:
        /*0cac*/ 	.word	index@(_ZN3cub18CUB_300001_SM_10006detail10radix_sort33DeviceRadixSortExclusiveSumKernelINS1_5radix10policy_hubIiNS0_8NullTypeEyE10Policy1000EyEEvPT0_)
        /*0cb0*/ 	.word	0x00000020


	//----- nvinfo : EIATTR_FRAME_SIZE
	.align		4
.L_586:
        /*0cb4*/ 	.byte	0x04, 0x11
        /*0cb6*/ 	.short	(.L_588 - .L_587)
	.align		4
.L_587:
        /*0cb8*/ 	.word	index@(_ZN3cub18CUB_300001_SM_10006detail10radix_sort33DeviceRadixSortExclusiveSumKernelINS1_5radix10policy_hubIiNS0_8NullTypeEyE10Policy1000EyEEvPT0_)
        /*0cbc*/ 	.word	0x00000000


	//----- nvinfo : EIATTR_REGCOUNT
	.align		4
.L_588:
        /*0cc0*/ 	.byte	0x04, 0x2f
        /*0cc2*/ 	.short	(.L_590 - .L_589)
	.align		4
.L_589:
        /*0cc4*/ 	.word	index@(_ZN3cub18CUB_300001_SM_10006detail10radix_sort29DeviceRadixSortOnesweepKernelINS1_5radix10policy_hubIiNS0_8NullTypeEyE10Policy1000ELNS0_9SortOrderE0EiS6_yiiNS1_21identity_decomposer_tEEEvPT5_SC_PT3_PKSD_PT1_PKSH_PT2_PKSL_T4_iiT6_)
        /*0cc8*/ 	.word	0x00000038


	//----- nvinfo : EIATTR_FRAME_SIZE
	.align		4
.L_590:
        /*0ccc*/ 	.byte	0x04, 0x11
        /*0cce*/ 	.short	(.L_592 - .L_591)
	.align		4
.L_591:
        /*0cd0*/ 	.word	index@(_ZN3cub18CUB_300001_SM_10006detail10radix_sort29DeviceRadixSortOnesweepKernelINS1_5radix10policy_hubIiNS0_8NullTypeEyE10Policy1000ELNS0_9SortOrderE0EiS6_yiiNS1_21identity_decomposer_tEEEvPT5_SC_PT3_PKSD_PT1_PKSH_PT2_PKSL_T4_iiT6_)
        /*0cd4*/ 	.word	0x00000000


	//----- nvinfo : EIATTR_REGCOUNT
	.align		4
.L_592:
        /*0cd8*/ 	.byte	0x04, 0x2f
        /*0cda*/ 	.short	(.L_594 - .L_593)
	.align		4
.L_593:
        /*0cdc*/ 	.word	index@(_ZN3cub18CUB_300001_SM_10006detail10radix_sort31DeviceRadixSortSingleTileKernelINS1_5radix10policy_hubIiNS0_8NullTypeEyE10Policy1000ELNS0_9SortOrderE1EiS6_yNS1_21identity_decomposer_tEEEvPKT1_PSB_PKT2_PSF_T3_iiT4_)
        /*0ce0*/ 	.word	0x0000007f


	//----- nvinfo : EIATTR_FRAME_SIZE
	.align		4
.L_594:
        /*0ce4*/ 	.byte	0x04, 0x11
        /*0ce6*/ 	.short	(.L_596 - .L_595)
	.align		4
.L_595:
        /*0ce8*/ 	.word	index@(_ZN3cub18CUB_300001_SM_10006detail10radix_sort31DeviceRadixSortSingleTileKernelINS1_5radix10policy_hubIiNS0_8NullTypeEyE10Policy1000ELNS0_9SortOrderE1EiS6_yNS1_21identity_decomposer_tEEEvPKT1_PSB_PKT2_PSF_T3_iiT4_)
        /*0cec*/ 	.word	0x00000000


	//----- nvinfo : EIATTR_REGCOUNT
	.align		4
.L_596:
        /*0cf0*/ 	.byte	0x04, 0x2f
        /*0cf2*/ 	.short	(.L_598 - .L_597)
	.align		4
.L_597:
        /*0cf4*/ 	.word	index@(_ZN3cub18CUB_300001_SM_10006detail10radix_sort30DeviceRadixSortHistogramKernelINS1_5radix10policy_hubIiNS0_8NullTypeEyE10Policy1000ELNS0_9SortOrderE1EiyNS1_21identity_decomposer_tEEEvPT2_PKT1_SB_iiT3_)
        /*0cf8*/ 	.word	0x00000020


	//----- nvinfo : EIATTR_FRAME_SIZE
	.align		4
.L_598:
        /*0cfc*/ 	.byte	0x04, 0x11
        /*0cfe*/ 	.short	(.L_600 - .L_599)
	.align		4
.L_599:
        /*0d00*/ 	.word	index@(_ZN3cub18CUB_300001_SM_10006detail10radix_sort30DeviceRadixSortHistogramKernelINS1_5radix10policy_hubIiNS0_8NullTypeEyE10Policy1000ELNS0_9SortOrderE1EiyNS1_21identity_decomposer_tEEEvPT2_PKT1_SB_iiT3_)
        /*0d04*/ 	.word	0x00000000


	//----- nvinfo : EIATTR_REGCOUNT
	.align		4
.L_600:
        /*0d08*/ 	.byte	0x04, 0x2f
        /*0d0a*/ 	.short	(.L_602 - .L_601)
	.align		4
.L_601:
        /*0d0c*/ 	.word	index@(_ZN3cub18CUB_300001_SM_10006detail10radix_sort29DeviceRadixSortOnesweepKernelINS1_5radix10policy_hubIiNS0_8NullTypeEyE10Policy1000ELNS0_9SortOrderE1EiS6_yiiNS1_21identity_decomposer_tEEEvPT5_SC_PT3_PKSD_PT1_PKSH_PT2_PKSL_T4_iiT6_)
        /*0d10*/ 	.word	0x00000038


	//----- nvinfo : EIATTR_FRAME_SIZE
	.align		4
.L_602:
        /*0d14*/ 	.byte	0x04, 0x11
        /*0d16*/ 	.short	(.L_604 - .L_603)
	.align		4
.L_603:
        /*0d18*/ 	.word	index@(_ZN3cub18CUB_300001_SM_10006detail10radix_sort29DeviceRadixSortOnesweepKernelINS1_5radix10policy_hubIiNS0_8NullTypeEyE10Policy1000ELNS0_9SortOrderE1EiS6_yiiNS1_21identity_decomposer_tEEEvPT5_SC_PT3_PKSD_PT1_PKSH_PT2_PKSL_T4_iiT6_)
        /*0d1c*/ 	.word	0x00000000


	//----- nvinfo : EIATTR_MIN_STACK_SIZE
	.align		4
.L_604:
        /*0d20*/ 	.byte	0x04, 0x12
        /*0d22*/ 	.short	(.L_606 - .L_605)
	.align		4
.L_605:
        /*0d24*/ 	.word	index@(_ZN3cub18CUB_300001_SM_10006detail10radix_sort29DeviceRadixSortOnesweepKernelINS1_5radix10policy_hubIiNS0_8NullTypeEyE10Policy1000ELNS0_9SortOrderE1EiS6_yiiNS1_21identity_decomposer_tEEEvPT5_SC_PT3_PKSD_PT1_PKSH_PT2_PKSL_T4_iiT6_)
        /*0d28*/ 	.word	0x00000000


	//----- nvinfo : EIATTR_MIN_STACK_SIZE
	.align		4
.L_606:
        /*0d2c*/ 	.byte	0x04, 0x12
        /*0d2e*/ 	.short	(.L_608 - .L_607)
	.align		4
.L_607:
        /*0d30*/ 	.word	index@(_ZN3cub18CUB_300001_SM_10006detail10radix_sort30DeviceRadixSortHistogramKernelINS1_5radix10policy_hubIiNS0_8NullTypeEyE10Policy1000ELNS0_9SortOrderE1EiyNS1_21identity_decomposer_tEEEvPT2_PKT1_SB_iiT3_)
        /*0d34*/ 	.word	0x00000000


	//----- nvinfo : EIATTR_MIN_STACK_SIZE
	.align		4
.L_608:
        /*0d38*/ 	.byte	0x04, 0x12
        /*0d3a*/ 	.short	(.L_610 - .L_609)
	.align		4
.L_609:
        /*0d3c*/ 	.word	index@(_ZN3cub18CUB_300001_SM_10006detail10radix_sort31DeviceRadixSortSingleTileKernelINS1_5radix10policy_hubIiNS0_8NullTypeEyE10Policy1000ELNS0_9SortOrderE1EiS6_yNS1_21identity_decomposer_tEEEvPKT1_PSB_PKT2_PSF_T3_iiT4_)
        /*0d40*/ 	.word	0x00000000


	//----- nvinfo : EIATTR_MIN_STACK_SIZE
	.align		4
.L_610:
        /*0d44*/ 	.byte	0x04, 0x12
        /*0d46*/ 	.short	(.L_612 - .L_611)
	.align		4
.L_611:
        /*0d48*/ 	.word	index@(_ZN3cub18CUB_300001_SM_10006detail10radix_sort29DeviceRadixSortOnesweepKernelINS1_5radix10policy_hubIiNS0_8NullTypeEyE10Policy1000ELNS0_9SortOrderE0EiS6_yiiNS1_21identity_decomposer_tEEEvPT5_SC_PT3_PKSD_PT1_PKSH_PT2_PKSL_T4_iiT6_)
        /*0d4c*/ 	.word	0x00000000


	//----- nvinfo : EIATTR_MIN_STACK_SIZE
	.align		4
.L_612:
        /*0d50*/ 	.byte	0x04, 0x12
        /*0d52*/ 	.short	(.L_614 - .L_613)
	.align		4
.L_613:
        /*0d54*/ 	.word	index@(_ZN3cub18CUB_300001_SM_10006detail10radix_sort33DeviceRadixSortExclusiveSumKernelINS1_5radix10policy_hubIiNS0_8NullTypeEyE10Policy1000EyEEvPT0_)
        /*0d58*/ 	.word	0x00000000


	//----- nvinfo : EIATTR_MIN_STACK_SIZE
	.align		4
.L_614:
        /*0d5c*/ 	.byte	0x04, 0x12
        /*0d5e*/ 	.short	(.L_616 - .L_615)
	.align		4
.L_615:
        /*0d60*/ 	.word	index@(_ZN3cub18CUB_300001_SM_10006detail10radix_sort30DeviceRadixSortHistogramKernelINS1_5radix10policy_hubIiNS0_8NullTypeEyE10Policy1000ELNS0_9SortOrderE0EiyNS1_21identity_decomposer_tEEEvPT2_PKT1_SB_iiT3_)
        /*0d64*/ 	.word	0x00000000


	//----- nvinfo : EIATTR_MIN_STACK_SIZE
	.align		4
.L_616:
        /*0d68*/ 	.byte	0x04, 0x12
        /*0d6a*/ 	.short	(.L_618 - .L_617)
	.align		4
.L_617:
        /*0d6c*/ 	.word	index@(_ZN3cub18CUB_300001_SM_10006detail10radix_sort31DeviceRadixSortSingleTileKernelINS1_5radix10policy_hubIiNS0_8NullTypeEyE10Policy1000ELNS0_9SortOrderE0EiS6_yNS1_21identity_decomposer_tEEEvPKT1_PSB_PKT2_PSF_T3_iiT4_)
        /*0d70*/ 	.word	0x00000000


	//----- nvinfo : EIATTR_MIN_STACK_SIZE
	.align		4
.L_618:
        /*0d74*/ 	.byte	0x04, 0x12
        /*0d76*/ 	.short	(.L_620 - .L_619)
	.align		4
.L_619:
        /*0d78*/ 	.word	index@(_ZN3cub18CUB_300001_SM_10006detail10radix_sort29DeviceRadixSortOnesweepKernelINS1_5radix10policy_hubIiiyE10Policy1000ELNS0_9SortOrderE1EiiyiiNS1_21identity_decomposer_tEEEvPT5_SB_PT3_PKSC_PT1_PKSG_PT2_PKSK_T4_iiT6_)
        /*0d7c*/ 	.word	0x00000000


	//----- nvinfo : EIATTR_MIN_STACK_SIZE
	.align		4
.L_620:
        /*0d80*/ 	.byte	0x04, 0x12
        /*0d82*/ 	.short	(.L_622 - .L_621)
	.align		4
.L_621:
        /*0d84*/ 	.word	index@(_ZN3cub18CUB_300001_SM_10006detail10radix_sort30DeviceRadixSortHistogramKernelINS1_5radix10policy_hubIiiyE10Policy1000ELNS0_9SortOrderE1EiyNS1_21identity_decomposer_tEEEvPT2_PKT1_SA_iiT3_)
        /*0d88*/ 	.word	0x00000000


	//----- nvinfo : EIATTR_MIN_STACK_SIZE
	.align		4
.L_622:
        /*0d8c*/ 	.byte	0x04, 0x12
        /*0d8e*/ 	.short	(.L_624 - .L_623)
	.align		4
.L_623:
        /*0d90*/ 	.word	index@(_ZN3cub18CUB_300001_SM_10006detail10radix_sort31DeviceRadixSortSingleTileKernelINS1_5radix10policy_hubIiiyE10Policy1000ELNS0_9SortOrderE1EiiyNS1_21identity_decomposer_tEEEvPKT1_PSA_PKT2_PSE_T3_iiT4_)
        /*0d94*/ 	.word	0x00000000


	//----- nvinfo : EIATTR_MIN_STACK_SIZE
	.align		4
.L_624:
        /*0d98*/ 	.byte	0x04, 0x12
        /*0d9a*/ 	.short	(.L_626 - .L_625)
	.align		4
.L_625:
        /*0d9c*/ 	.word	index@(_ZN3cub18CUB_300001_SM_10006detail10radix_sort29DeviceRadixSortOnesweepKernelINS1_5radix10policy_hubIiiyE10Policy1000ELNS0_9SortOrderE0EiiyiiNS1_21identity_decomposer_tEEEvPT5_SB_PT3_PKSC_PT1_PKSG_PT2_PKSK_T4_iiT6_)
        /*0da0*/ 	.word	0x00000000


	//----- nvinfo : EIATTR_MIN_STACK_SIZE
	.align		4
.L_626:
        /*0da4*/ 	.byte	0x04, 0x12
        /*0da6*/ 	.short	(.L_628 - .L_627)
	.align		4
.L_627:
        /*0da8*/ 	.word	index@(_ZN3cub18CUB_300001_SM_10006detail10radix_sort33DeviceRadixSortExclusiveSumKernelINS1_5radix10policy_hubIiiyE10Policy1000EyEEvPT0_)
        /*0dac*/ 	.word	0x00000000


	//----- nvinfo : EIATTR_MIN_STACK_SIZE
	.align		4
.L_628:
        /*0db0*/ 	.byte	0x04, 0x12
        /*0db2*/ 	.short	(.L_630 - .L_629)
	.align		4
.L_629:
        /*0db4*/ 	.word	index@(_ZN3cub18CUB_300001_SM_10006detail10radix_sort30DeviceRadixSortHistogramKernelINS1_5radix10policy_hubIiiyE10Policy1000ELNS0_9SortOrderE0EiyNS1_21identity_decomposer_tEEEvPT2_PKT1_SA_iiT3_)
        /*0db8*/ 	.word	0x00000000


	//----- nvinfo : EIATTR_MIN_STACK_SIZE
	.align		4
.L_630:
        /*0dbc*/ 	.byte	0x04, 0x12
        /*0dbe*/ 	.short	(.L_632 - .L_631)
	.align		4
.L_631:
        /*0dc0*/ 	.word	index@(_ZN3cub18CUB_300001_SM_10006detail10radix_sort31DeviceRadixSortSingleTileKernelINS1_5radix10policy_hubIiiyE10Policy1000ELNS0_9SortOrderE0EiiyNS1_21identity_decomposer_tEEEvPKT1_PSA_PKT2_PSE_T3_iiT4_)
        /*0dc4*/ 	.word	0x00000000


	//----- nvinfo : EIATTR_MIN_STACK_SIZE
	.align		4
.L_632:
        /*0dc8*/ 	.byte	0x04, 0x12
        /*0dca*/ 	.short	(.L_634 - .L_633)
	.align		4
.L_633:
        /*0dcc*/ 	.word	index@(_ZN3cub18CUB_300001_SM_10006detail6reduce18DeviceReduceKernelINS2_10policy_hubIN4cuda3std3__45tupleIJblEEEyN6thrust24THRUST_300001_SM_1000_NS8cuda_cub9__find_if7functorIS9_EEE10Policy1000ENSB_12zip_iteratorINS8_IJNSD_26transform_input_iterator_tIbNSC_6detail35transform_pair_of_input_iterators_tIbNSB_6detail15normal_iteratorINSB_10device_ptrIiEEEESQ_NS7_8equal_toIiEEEENS7_10__not_fn_tINS7_10__identityEEEEENSB_17counting_iteratorIlNSB_11use_defaultESZ_SZ_EEEEEEEySF_S9_SV_EEvT0_PT3_T1_NS0_13GridEvenShareIS16_EET2_T4_)
        /*0dd0*/ 	.word	0x00000000


	//----- nvinfo : EIATTR_MIN_STACK_SIZE
	.align		4
.L_634:
        /*0dd4*/ 	.byte	0x04, 0x12
        /*0dd6*/ 	.short	(.L_636 - .L_635)
	.align		4
.L_635:
        /*0dd8*/ 	.word	index@(_ZN3cub18CUB_300001_SM_10006detail6reduce28DeviceReduceSingleTileKernelINS2_10policy_hubIN4cuda3std3__45tupleIJblEEEyN6thrust24THRUST_300001_SM_1000_NS8cuda_cub9__find_if7functorIS9_EEE10Policy1000ENSB_12zip_iteratorINS8_IJNSD_26transform_input_iterator_tIbNSC_6detail35transform_pair_of_input_iterators_tIbNSB_6detail15normal_iteratorINSB_10device_ptrIiEEEESQ_NS7_8equal_toIiEEEENS7_10__not_fn_tINS7_10__identityEEEEENSB_17counting_iteratorIlNSB_11use_defaultESZ_SZ_EEEEEEEPS9_ySF_S9_S9_SV_EEvT0_T1_T2_T3_T4_T6_)
        /*0ddc*/ 	.word	0x00000000


	//----- nvinfo : EIATTR_MIN_STACK_SIZE
	.align		4
.L_636:
        /*0de0*/ 	.byte	0x04, 0x12
        /*0de2*/ 	.short	(.L_638 - .L_637)
	.align		4
.L_637:
        /*0de4*/ 	.word	index@(_ZN3cub18CUB_300001_SM_10006detail6reduce18DeviceReduceKernelINS2_10policy_hubIN4cuda3std3__45tupleIJblEEEjN6thrust24THRUST_300001_SM_1000_NS8cuda_cub9__find_if7functorIS9_EEE10Policy1000ENSB_12zip_iteratorINS8_IJNSD_26transform_input_iterator_tIbNSC_6detail35transform_pair_of_input_iterators_tIbNSB_6detail15normal_iteratorINSB_10device_ptrIiEEEESQ_NS7_8equal_toIiEEEENS7_10__not_fn_tINS7_10__identityEEEEENSB_17counting_iteratorIlNSB_11use_defaultESZ_SZ_EEEEEEEjSF_S9_SV_EEvT0_PT3_T1_NS0_13GridEvenShareIS16_EET2_T4_)
        /*0de8*/ 	.word	0x00000000


	//----- nvinfo : EIATTR_MIN_STACK_SIZE
	.align		4
.L_638:
        /*0dec*/ 	.byte	0x04, 0x12
        /*0dee*/ 	.short	(.L_640 - .L_639)
	.align		4
.L_639:
        /*0df0*/ 	.word	index@(_ZN3cub18CUB_300001_SM_10006detail6reduce28DeviceReduceSingleTileKernelINS2_10policy_hubIN4cuda3std3__45tupleIJblEEEjN6thrust24THRUST_300001_SM_1000_NS8cuda_cub9__find_if7functorIS9_EEE10Policy1000ENSB_12zip_iteratorINS8_IJNSD_26transform_input_iterator_tIbNSC_6detail35transform_pair_of_input_iterators_tIbNSB_6detail15normal_iteratorINSB_10device_ptrIiEEEESQ_NS7_8equal_toIiEEEENS7_10__not_fn_tINS7_10__identityEEEEENSB_17counting_iteratorIlNSB_11use_defaultESZ_SZ_EEEEEEEPS9_jSF_S9_S9_SV_EEvT0_T1_T2_T3_T4_T6_)
        /*0df4*/ 	.word	0x00000000


	//----- nvinfo : EIATTR_MIN_STACK_SIZE
	.align		4
.L_640:
        /*0df8*/ 	.byte	0x04, 0x12
        /*0dfa*/ 	.short	(.L_642 - .L_641)
	.align		4
.L_641:
        /*0dfc*/ 	.word	index@(_ZN3cub18CUB_300001_SM_10006detail6reduce18DeviceReduceKernelINS2_10policy_hubIN4cuda3std3__45tupleIJblEEEyN6thrust24THRUST_300001_SM_1000_NS8cuda_cub9__find_if7functorIS9_EEE10Policy1000ENSB_12zip_iteratorINS8_IJNSD_26transform_input_iterator_tIbNSB_6detail15normal_iteratorINSB_10device_ptrIiEEEENS7_10__not_fn_tI17greater_than_fourEEEENSB_17counting_iteratorIlNSB_11use_defaultESU_SU_EEEEEEEySF_S9_NS7_10__identityEEEvT0_PT3_T1_NS0_13GridEvenShareIS12_EET2_T4_)
        /*0e00*/ 	.word	0x00000000


	//----- nvinfo : EIATTR_MIN_STACK_SIZE
	.align		4
.L_642:
        /*0e04*/ 	.byte	0x04, 0x12
        /*0e06*/ 	.short	(.L_644 - .L_643)
	.align		4
.L_643:
        /*0e08*/ 	.word	index@(_ZN3cub18CUB_300001_SM_10006detail6reduce28DeviceReduceSingleTileKernelINS2_10policy_hubIN4cuda3std3__45tupleIJblEEEyN6thrust24THRUST_300001_SM_1000_NS8cuda_cub9__find_if7functorIS9_EEE10Policy1000ENSB_12zip_iteratorINS8_IJNSD_26transform_input_iterator_tIbNSB_6detail15normal_iteratorINSB_10device_ptrIiEEEENS7_10__not_fn_tI17greater_than_fourEEEENSB_17counting_iteratorIlNSB_11use_defaultESU_SU_EEEEEEEPS9_ySF_S9_S9_NS7_10__identityEEEvT0_T1_T2_T3_T4_T6_)
        /*0e0c*/ 	.word	0x00000000


	//----- nvinfo : EIATTR_MIN_STACK_SIZE
	.align		4
.L_644:
        /*0e10*/ 	.byte	0x04, 0x12
        /*0e12*/ 	.short	(.L_646 - .L_645)
	.align		4
.L_645:
        /*0e14*/ 	.word	index@(_ZN3cub18CUB_300001_SM_10006detail6reduce18DeviceReduceKernelINS2_10policy_hubIN4cuda3std3__45tupleIJblEEEjN6thrust24THRUST_300001_SM_1000_NS8cuda_cub9__find_if7functorIS9_EEE10Policy1000ENSB_12zip_iteratorINS8_IJNSD_26transform_input_iterator_tIbNSB_6detail15normal_iteratorINSB_10device_ptrIiEEEENS7_10__not_fn_tI17greater_than_fourEEEENSB_17counting_iteratorIlNSB_11use_defaultESU_SU_EEEEEEEjSF_S9_NS7_10__identityEEEvT0_PT3_T1_NS0_13GridEvenShareIS12_EET2_T4_)
        /*0e18*/ 	.word	0x00000000


	//----- nvinfo : EIATTR_MIN_STACK_SIZE
	.align		4
.L_646:
        /*0e1c*/ 	.byte	0x04, 0x12
        /*0e1e*/ 	.short	(.L_648 - .L_647)
	.align		4
.L_647:
        /*0e20*/ 	.word	index@(_ZN3cub18CUB_300001_SM_10006detail6reduce28DeviceReduceSingleTileKernelINS2_10policy_hubIN4cuda3std3__45tupleIJblEEEjN6thrust24THRUST_300001_SM_1000_NS8cuda_cub9__find_if7functorIS9_EEE10Policy1000ENSB_12zip_iteratorINS8_IJNSD_26transform_input_iterator_tIbNSB_6detail15normal_iteratorINSB_10device_ptrIiEEEENS7_10__not_fn_tI17greater_than_fourEEEENSB_17counting_iteratorIlNSB_11use_defaultESU_SU_EEEEEEEPS9_jSF_S9_S9_NS7_10__identityEEEvT0_T1_T2_T3_T4_T6_)
        /*0e24*/ 	.word	0x00000000


	//----- nvinfo : EIATTR_MIN_STACK_SIZE
	.align		4
.L_648:
        /*0e28*/ 	.byte	0x04, 0x12
        /*0e2a*/ 	.short	(.L_650 - .L_649)
	.align		4
.L_649:
        /*0e2c*/ 	.word	index@(_ZN3cub18CUB_300001_SM_10006detail6reduce18DeviceReduceKernelINS2_10policy_hubIN4cuda3std3__45tupleIJblEEEyN6thrust24THRUST_300001_SM_1000_NS8cuda_cub9__find_if7functorIS9_EEE10Policy1000ENSB_12zip_iteratorINS8_IJNSD_26transform_input_iterator_tIbNSB_6detail15normal_iteratorINSB_10device_ptrIiEEEE17greater_than_fourEENSB_17counting_iteratorIlNSB_11use_defaultESS_SS_EEEEEEEySF_S9_NS7_10__identityEEEvT0_PT3_T1_NS0_13GridEvenShareIS10_EET2_T4_)
        /*0e30*/ 	.word	0x00000000


	//----- nvinfo : EIATTR_MIN_STACK_SIZE
	.align		4
.L_650:
        /*0e34*/ 	.byte	0x04, 0x12
        /*0e36*/ 	.short	(.L_652 - .L_651)
	.align		4
.L_651:
        /*0e38*/ 	.word	index@(_ZN3cub18CUB_300001_SM_10006detail6reduce28DeviceReduceSingleTileKernelINS2_10policy_hubIN4cuda3std3__45tupleIJblEEEyN6thrust24THRUST_300001_SM_1000_NS8cuda_cub9__find_if7functorIS9_EEE10Policy1000ENSB_12zip_iteratorINS8_IJNSD_26transform_input_iterator_tIbNSB_6detail15normal_iteratorINSB_10device_ptrIiEEEE17greater_than_fourEENSB_17counting_iteratorIlNSB_11use_defaultESS_SS_EEEEEEEPS9_ySF_S9_S9_NS7_10__identityEEEvT0_T1_T2_T3_T4_T6_)
        /*0e3c*/ 	.word	0x00000000


	//----- nvinfo : EIATTR_MIN_STACK_SIZE
	.align		4
.L_652:
        /*0e40*/ 	.byte	0x04, 0x12
        /*0e42*/ 	.short	(.L_654 - .L_653)
	.align		4
.L_653:
        /*0e44*/ 	.word	index@(_ZN3cub18CUB_300001_SM_10006detail6reduce18DeviceReduceKernelINS2_10policy_hubIN4cuda3std3__45tupleIJblEEEjN6thrust24THRUST_300001_SM_1000_NS8cuda_cub9__find_if7functorIS9_EEE10Policy1000ENSB_12zip_iteratorINS8_IJNSD_26transform_input_iterator_tIbNSB_6detail15normal_iteratorINSB_10device_ptrIiEEEE17greater_than_fourEENSB_17counting_iteratorIlNSB_11use_defaultESS_SS_EEEEEEEjSF_S9_NS7_10__identityEEEvT0_PT3_T1_NS0_13GridEvenShareIS10_EET2_T4_)
        /*0e48*/ 	.word	0x00000000


	//----- nvinfo : EIATTR_MIN_STACK_SIZE
	.align		4
.L_654:
        /*0e4c*/ 	.byte	0x04, 0x12
        /*0e4e*/ 	.short	(.L_656 - .L_655)
	.align		4
.L_655:
        /*0e50*/ 	.word	index@(_ZN3cub18CUB_300001_SM_10006detail6reduce28DeviceReduceSingleTileKernelINS2_10policy_hubIN4cuda3std3__45tupleIJblEEEjN6thrust24THRUST_300001_SM_1000_NS8cuda_cub9__find_if7functorIS9_EEE10Policy1000ENSB_12zip_iteratorINS8_IJNSD_26transform_input_iterator_tIbNSB_6detail15normal_iteratorINSB_10device_ptrIiEEEE17greater_than_fourEENSB_17counting_iteratorIlNSB_11use_defaultESS_SS_EEEEEEEPS9_jSF_S9_S9_NS7_10__identityEEEvT0_T1_T2_T3_T4_T6_)
        /*0e54*/ 	.word	0x00000000


	//----- nvinfo : EIATTR_MIN_STACK_SIZE
	.align		4
.L_656:
        /*0e58*/ 	.byte	0x04, 0x12
        /*0e5a*/ 	.short	(.L_658 - .L_657)
	.align		4
.L_657:
        /*0e5c*/ 	.word	index@(_ZN3cub18CUB_300001_SM_10006detail6reduce18DeviceReduceKernelINS2_10policy_hubIN4cuda3std3__45tupleIJblEEEyN6thrust24THRUST_300001_SM_1000_NS8cuda_cub9__find_if7functorIS9_EEE10Policy1000ENSB_12zip_iteratorINS8_IJNSD_26transform_input_iterator_tIbNSI_INS8_IJNSB_6detail15normal_iteratorINSB_10device_ptrIiEEEESO_EEEEENSK_22tuple_binary_predicateINS7_7greaterIiEEEEEENSB_17counting_iteratorIlNSB_11use_defaultESX_SX_EEEEEEEySF_S9_NS7_10__identityEEEvT0_PT3_T1_NS0_13GridEvenShareIS15_EET2_T4_)
        /*0e60*/ 	.word	0x00000000


	//----- nvinfo : EIATTR_MIN_STACK_SIZE
	.align		4
.L_658:
        /*0e64*/ 	.byte	0x04, 0x12
        /*0e66*/ 	.short	(.L_660 - .L_659)
	.align		4
.L_659:
        /*0e68*/ 	.word	index@(_ZN3cub18CUB_300001_SM_10006detail6reduce28DeviceReduceSingleTileKernelINS2_10policy_hubIN4cuda3std3__45tupleIJblEEEyN6thrust24THRUST_300001_SM_1000_NS8cuda_cub9__find_if7functorIS9_EEE10Policy1000ENSB_12zip_iteratorINS8_IJNSD_26transform_input_iterator_tIbNSI_INS8_IJNSB_6detail15normal_iteratorINSB_10device_ptrIiEEEESO_EEEEENSK_22tuple_binary_predicateINS7_7greaterIiEEEEEENSB_17counting_iteratorIlNSB_11use_defaultESX_SX_EEEEEEEPS9_ySF_S9_S9_NS7_10__identityEEEvT0_T1_T2_T3_T4_T6_)
        /*0e6c*/ 	.word	0x00000000


	//----- nvinfo : EIATTR_MIN_STACK_SIZE
	.align		4
.L_660:
        /*0e70*/ 	.byte	0x04, 0x12
        /*0e72*/ 	.short	(.L_662 - .L_661)
	.align		4
.L_661:
        /*0e74*/ 	.word	index@(_ZN3cub18CUB_300001_SM_10006detail6reduce18DeviceReduceKernelINS2_10policy_hubIN4cuda3std3__45tupleIJblEEEjN6thrust24THRUST_300001_SM_1000_NS8cuda_cub9__find_if7functorIS9_EEE10Policy1000ENSB_12zip_iteratorINS8_IJNSD_26transform_input_iterator_tIbNSI_INS8_IJNSB_6detail15normal_iteratorINSB_10device_ptrIiEEEESO_EEEEENSK_22tuple_binary_predicateINS7_7greaterIiEEEEEENSB_17counting_iteratorIlNSB_11use_defaultESX_SX_EEEEEEEjSF_S9_NS7_10__identityEEEvT0_PT3_T1_NS0_13GridEvenShareIS15_EET2_T4_)
        /*0e78*/ 	.word	0x00000000


	//----- nvinfo : EIATTR_MIN_STACK_SIZE
	.align		4
.L_662:
        /*0e7c*/ 	.byte	0x04, 0x12
        /*0e7e*/ 	.short	(.L_664 - .L_663)
	.align		4
.L_663:
        /*0e80*/ 	.word	index@(_ZN3cub18CUB_300001_SM_10006detail6reduce28DeviceReduceSingleTileKernelINS2_10policy_hubIN4cuda3std3__45tupleIJblEEEjN6thrust24THRUST_300001_SM_1000_NS8cuda_cub9__find_if7functorIS9_EEE10Policy1000ENSB_12zip_iteratorINS8_IJNSD_26transform_input_iterator_tIbNSI_INS8_IJNSB_6detail15normal_iteratorINSB_10device_ptrIiEEEESO_EEEEENSK_22tuple_binary_predicateINS7_7greaterIiEEEEEENSB_17counting_iteratorIlNSB_11use_defaultESX_SX_EEEEEEEPS9_jSF_S9_S9_NS7_10__identityEEEvT0_T1_T2_T3_T4_T6_)
        /*0e84*/ 	.word	0x00000000


	//----- nvinfo : EIATTR_MIN_STACK_SIZE
	.align		4
.L_664:
        /*0e88*/ 	.byte	0x04, 0x12
        /*0e8a*/ 	.short	(.L_666 - .L_665)
	.align		4
.L_665:
        /*0e8c*/ 	.word	index@(_ZN3cub18CUB_300001_SM_10006detail6reduce18DeviceReduceKernelINS2_10policy_hubIN4cuda3std3__45tupleIJblEEEyN6thrust24THRUST_300001_SM_1000_NS8cuda_cub9__find_if7functorIS9_EEE10Policy1000ENSB_12zip_iteratorINS8_IJNSD_26transform_input_iterator_tIbNSI_INS8_IJNSB_6detail15normal_iteratorINSB_10device_ptrIiEEEESO_EEEEENSK_22tuple_binary_predicateINS7_4lessIiEEEEEENSB_17counting_iteratorIlNSB_11use_defaultESX_SX_EEEEEEEySF_S9_NS7_10__identityEEEvT0_PT3_T1_NS0_13GridEvenShareIS15_EET2_T4_)
        /*0e90*/ 	.word	0x00000000


	//----- nvinfo : EIATTR_MIN_STACK_SIZE
	.align		4
.L_666:
        /*0e94*/ 	.byte	0x04, 0x12
        /*0e96*/ 	.short	(.L_668 - .L_667)
	.align		4
.L_667:
        /*0e98*/ 	.word	index@(_ZN3cub18CUB_300001_SM_10006detail6reduce28DeviceReduceSingleTileKernelINS2_10policy_hubIN4cuda3std3__45tupleIJblEEEyN6thrust24THRUST_300001_SM_1000_NS8cuda_cub9__find_if7functorIS9_EEE10Policy1000ENSB_12zip_iteratorINS8_IJNSD_26transform_input_iterator_tIbNSI_INS8_IJNSB_6detail15normal_iteratorINSB_10device_ptrIiEEEESO_EEEEENSK_22tuple_binary_predicateINS7_4lessIiEEEEEENSB_17counting_iteratorIlNSB_11use_defaultESX_SX_EEEEEEEPS9_ySF_S9_S9_NS7_10__identityEEEvT0_T1_T2_T3_T4_T6_)
        /*0e9c*/ 	.word	0x00000000


	//----- nvinfo : EIATTR_MIN_STACK_SIZE
	.align		4
.L_668:
        /*0ea0*/ 	.byte	0x04, 0x12
        /*0ea2*/ 	.short	(.L_670 - .L_669)
	.align		4
.L_669:
        /*0ea4*/ 	.word	index@(_ZN3cub18CUB_300001_SM_10006detail6reduce18DeviceReduceKernelINS2_10policy_hubIN4cuda3std3__45tupleIJblEEEjN6thrust24THRUST_300001_SM_1000_NS8cuda_cub9__find_if7functorIS9_EEE10Policy1000ENSB_12zip_iteratorINS8_IJNSD_26transform_input_iterator_tIbNSI_INS8_IJNSB_6detail15normal_iteratorINSB_10device_ptrIiEEEESO_EEEEENSK_22tuple_binary_predicateINS7_4lessIiEEEEEENSB_17counting_iteratorIlNSB_11use_defaultESX_SX_EEEEEEEjSF_S9_NS7_10__identityEEEvT0_PT3_T1_NS0_13GridEvenShareIS15_EET2_T4_)
        /*0ea8*/ 	.word	0x00000000


	//----- nvinfo : EIATTR_MIN_STACK_SIZE
	.align		4
.L_670:
        /*0eac*/ 	.byte	0x04, 0x12
        /*0eae*/ 	.short	(.L_672 - .L_671)
	.align		4
.L_671:
        /*0eb0*/ 	.word	index@(_ZN3cub18CUB_300001_SM_10006detail6reduce28DeviceReduceSingleTileKernelINS2_10policy_hubIN4cuda3std3__45tupleIJblEEEjN6thrust24THRUST_300001_SM_1000_NS8cuda_cub9__find_if7functorIS9_EEE10Policy1000ENSB_12zip_iteratorINS8_IJNSD_26transform_input_iterator_tIbNSI_INS8_IJNSB_6detail15normal_iteratorINSB_10device_ptrIiEEEESO_EEEEENSK_22tuple_binary_predicateINS7_4lessIiEEEEEENSB_17counting_iteratorIlNSB_11use_defaultESX_SX_EEEEEEEPS9_jSF_S9_S9_NS7_10__identityEEEvT0_T1_T2_T3_T4_T6_)
        /*0eb4*/ 	.word	0x00000000


	//----- nvinfo : EIATTR_MIN_STACK_SIZE
	.align		4
.L_672:
        /*0eb8*/ 	.byte	0x04, 0x12
        /*0eba*/ 	.short	(.L_674 - .L_673)
	.align		4
.L_673:
        /*0ebc*/ 	.word	index@(_ZN3cub18CUB_300001_SM_10006detail6reduce28DeviceReduceSingleTileKernelINS2_10policy_hubIiyN4cuda3std3__44plusIiEEE10Policy1000EPiSC_iS9_iiNS7_10__identityEEEvT0_T1_T2_T3_T4_T6_)
        /*0ec0*/ 	.word	0x00000000


	//----- nvinfo : EIATTR_MIN_STACK_SIZE
	.align		4
.L_674:
        /*0ec4*/ 	.byte	0x04, 0x12
        /*0ec6*/ 	.short	(.L_676 - .L_675)
	.align		4
.L_675:
        /*0ec8*/ 	.word	index@(_ZN3cub18CUB_300001_SM_10006detail6reduce18DeviceReduceKernelINS2_10policy_hubIiyN4cuda3std3__44plusIiEEE10Policy1000EN6thrust24THRUST_300001_SM_1000_NS18transform_iteratorINSD_12zip_functionINS7_10multipliesIiEEEENSD_12zip_iteratorINS7_5tupleIJNSD_6detail15normal_iteratorINSD_10device_ptrIiEEEESP_EEEEENSD_11use_defaultESS_EEyS9_iNS7_10__identityEEEvT0_PT3_T1_NS0_13GridEvenShareISY_EET2_T4_)
        /*0ecc*/ 	.word	0x00000000


	//----- nvinfo : EIATTR_MIN_STACK_SIZE
	.align		4
.L_676:
        /*0ed0*/ 	.byte	0x04, 0x12
        /*0ed2*/ 	.short	(.L_678 - .L_677)
	.align		4
.L_677:
        /*0ed4*/ 	.word	index@(_ZN3cub18CUB_300001_SM_10006detail6reduce28DeviceReduceSingleTileKernelINS2_10policy_hubIiyN4cuda3std3__44plusIiEEE10Policy1000EN6thrust24THRUST_300001_SM_1000_NS18transform_iteratorINSD_12zip_functionINS7_10multipliesIiEEEENSD_12zip_iteratorINS7_5tupleIJNSD_6detail15normal_iteratorINSD_10device_ptrIiEEEESP_EEEEENSD_11use_defaultESS_EEPiyS9_iiNS7_10__identityEEEvT0_T1_T2_T3_T4_T6_)
        /*0ed8*/ 	.word	0x00000000


	//----- nvinfo : EIATTR_MIN_STACK_SIZE
	.align		4
.L_678:
        /*0edc*/ 	.byte	0x04, 0x12
        /*0ede*/ 	.short	(.L_680 - .L_679)
	.align		4
.L_679:
        /*0ee0*/ 	.word	index@(_ZN3cub18CUB_300001_SM_10006detail6reduce28DeviceReduceSingleTileKernelINS2_10policy_hubIijN4cuda3std3__44plusIiEEE10Policy1000EPiSC_iS9_iiNS7_10__identityEEEvT0_T1_T2_T3_T4_T6_)
        /*0ee4*/ 	.word	0x00000000


	//----- nvinfo : EIATTR_MIN_STACK_SIZE
	.align		4
.L_680:
        /*0ee8*/ 	.byte	0x04, 0x12
        /*0eea*/ 	.short	(.L_682 - .L_681)
	.align		4
.L_681:
        /*0eec*/ 	.word	index@(_ZN3cub18CUB_300001_SM_10006detail6reduce18DeviceReduceKernelINS2_10policy_hubIijN4cuda3std3__44plusIiEEE10Policy1000EN6thrust24THRUST_300001_SM_1000_NS18transform_iteratorINSD_12zip_functionINS7_10multipliesIiEEEENSD_12zip_iteratorINS7_5tupleIJNSD_6detail15normal_iteratorINSD_10device_ptrIiEEEESP_EEEEENSD_11use_defaultESS_EEjS9_iNS7_10__identityEEEvT0_PT3_T1_NS0_13GridEvenShareISY_EET2_T4_)
        /*0ef0*/ 	.word	0x00000000


	//----- nvinfo : EIATTR_MIN_STACK_SIZE
	.align		4
.L_682:
        /*0ef4*/ 	.byte	0x04, 0x12
        /*0ef6*/ 	.short	(.L_684 - .L_683)
	.align		4
.L_683:
        /*0ef8*/ 	.word	index@(_ZN3cub18CUB_300001_SM_10006detail6reduce28DeviceReduceSingleTileKernelINS2_10policy_hubIijN4cuda3std3__44plusIiEEE10Policy1000EN6thrust24THRUST_300001_SM_1000_NS18transform_iteratorINSD_12zip_functionINS7_10multipliesIiEEEENSD_12zip_iteratorINS7_5tupleIJNSD_6detail15normal_iteratorINSD_10device_ptrIiEEEESP_EEEEENSD_11use_defaultESS_EEPijS9_iiNS7_10__identityEEEvT0_T1_T2_T3_T4_T6_)
        /*0efc*/ 	.word	0x00000000


	//----- nvinfo : EIATTR_MIN_STACK_SIZE
	.align		4
.L_684:
        /*0f00*/ 	.byte	0x04, 0x12
        /*0f02*/ 	.short	(.L_686 - .L_685)
	.align		4
.L_685:
        /*0f04*/ 	.word	index@(_ZN3cub18CUB_300001_SM_10006detail6reduce28DeviceReduceSingleTileKernelINS2_10policy_hubIiyN4cuda3std3__410multipliesIiEEE10Policy1000EPiSC_iS9_iiNS7_10__identityEEEvT0_T1_T2_T3_T4_T6_)
        /*0f08*/ 	.word	0x00000000


	//----- nvinfo : EIATTR_MIN_STACK_SIZE
	.align		4
.L_686:
        /*0f0c*/ 	.byte	0x04, 0x12
        /*0f0e*/ 	.short	(.L_688 - .L_687)
	.align		4
.L_687:
        /*0f10*/ 	.word	index@(_ZN3cub18CUB_300001_SM_10006detail6reduce18DeviceReduceKernelINS2_10policy_hubIiyN4cuda3std3__410multipliesIiEEE10Policy1000EN6thrust24THRUST_300001_SM_1000_NS18transform_iteratorINSD_12zip_functionIS9_EENSD_12zip_iteratorINS7_5tupleIJNSD_6detail15normal_iteratorINSD_10device_ptrIiEEEESN_EEEEENSD_11use_defaultESQ_EEyS9_iNS7_10__identityEEEvT0_PT3_T1_NS0_13GridEvenShareISW_EET2_T4_)
        /*0f14*/ 	.word	0x00000000


	//----- nvinfo : EIATTR_MIN_STACK_SIZE
	.align		4
.L_688:
        /*0f18*/ 	.byte	0x04, 0x12
        /*0f1a*/ 	.short	(.L_690 - .L_689)
	.align		4
.L_689:
        /*0f1c*/ 	.word	index@(_ZN3cub18CUB_300001_SM_10006detail6reduce28DeviceReduceSingleTileKernelINS2_10policy_hubIiyN4cuda3std3__410multipliesIiEEE10Policy1000EN6thrust24THRUST_300001_SM_1000_NS18transform_iteratorINSD_12zip_functionIS9_EENSD_12zip_iteratorINS7_5tupleIJNSD_6detail15normal_iteratorINSD_10device_ptrIiEEEESN_EEEEENSD_11use_defaultESQ_EEPiyS9_iiNS7_10__identityEEEvT0_T1_T2_T3_T4_T6_)
        /*0f20*/ 	.word	0x00000000


	//----- nvinfo : EIATTR_MIN_STACK_SIZE
	.align		4
.L_690:
        /*0f24*/ 	.byte	0x04, 0x12
        /*0f26*/ 	.short	(.L_692 - .L_691)
	.align		4
.L_691:
        /*0f28*/ 	.word	index@(_ZN3cub18CUB_300001_SM_10006detail6reduce28DeviceReduceSingleTileKernelINS2_10policy_hubIijN4cuda3std3__410multipliesIiEEE10Policy1000EPiSC_iS9_iiNS7_10__identityEEEvT0_T1_T2_T3_T4_T6_)
        /*0f2c*/ 	.word	0x00000000


	//----- nvinfo : EIATTR_MIN_STACK_SIZE
	.align		4
.L_692:
        /*0f30*/ 	.byte	0x04, 0x12
        /*0f32*/ 	.short	(.L_694 - .L_693)
	.align		4
.L_693:
        /*0f34*/ 	.word	index@(_ZN3cub18CUB_300001_SM_10006detail6reduce18DeviceReduceKernelINS2_10policy_hubIijN4cuda3std3__410multipliesIiEEE10Policy1000EN6thrust24THRUST_300001_SM_1000_NS18transform_iteratorINSD_12zip_functionIS9_EENSD_12zip_iteratorINS7_5tupleIJNSD_6detail15normal_iteratorINSD_10device_ptrIiEEEESN_EEEEENSD_11use_defaultESQ_EEjS9_iNS7_10__identityEEEvT0_PT3_T1_NS0_13GridEvenShareISW_EET2_T4_)
        /*0f38*/ 	.word	0x00000000


	//----- nvinfo : EIATTR_MIN_STACK_SIZE
	.align		4
.L_694:
        /*0f3c*/ 	.byte	0x04, 0x12
        /*0f3e*/ 	.short	(.L_696 - .L_695)
	.align		4
.L_695:
        /*0f40*/ 	.word	index@(_ZN3cub18CUB_300001_SM_10006detail6reduce28DeviceReduceSingleTileKernelINS2_10policy_hubIijN4cuda3std3__410multipliesIiEEE10Policy1000EN6thrust24THRUST_300001_SM_1000_NS18transform_iteratorINSD_12zip_functionIS9_EENSD_12zip_iteratorINS7_5tupleIJNSD_6detail15normal_iteratorINSD_10device_ptrIiEEEESN_EEEEENSD_11use_defaultESQ_EEPijS9_iiNS7_10__identityEEEvT0_T1_T2_T3_T4_T6_)
        /*0f44*/ 	.word	0x00000000


	//----- nvinfo : EIATTR_MIN_STACK_SIZE
	.align		4
.L_696:
        /*0f48*/ 	.byte	0x04, 0x12
        /*0f4a*/ 	.short	(.L_698 - .L_697)
	.align		4
.L_697:
        /*0f4c*/ 	.word	index@(_ZN3cub18CUB_300001_SM_10006detail6reduce28DeviceReduceSingleTileKernelINS2_10policy_hubIN4cuda3std3__45tupleIJblEEEyN6thrust24THRUST_300001_SM_1000_NS8cuda_cub9__find_if7functorIS9_EEE10Policy1000EPS9_SI_iSF_S9_S9_NS7_10__identityEEEvT0_T1_T2_T3_T4_T6_)
        /*0f50*/ 	.word	0x00000000


	//----- nvinfo : EIATTR_MIN_STACK_SIZE
	.align		4
.L_698:
        /*0f54*/ 	.byte	0x04, 0x12
        /*0f56*/ 	.short	(.L_700 - .L_699)
	.align		4
.L_699:
        /*0f58*/ 	.word	index@(_ZN3cub18CUB_300001_SM_10006detail6reduce18DeviceReduceKernelINS2_10policy_hubIN4cuda3std3__45tupleIJblEEEyN6thrust24THRUST_300001_SM_1000_NS8cuda_cub9__find_if7functorIS9_EEE10Policy1000ENSB_12zip_iteratorINS8_IJNSD_26transform_input_iterator_tIbNSB_6detail15normal_iteratorINSB_10device_ptrIiEEEENSK_10functional5actorINSP_9compositeIJNSP_16operator_adaptorINS7_8equal_toIvEEEENSQ_INSP_8argumentILj0EEEEENSQ_INSP_5valueIiEEEEEEEEEEENSB_17counting_iteratorIlNSB_11use_defaultES16_S16_EEEEEEEySF_S9_NS7_10__identityEEEvT0_PT3_T1_NS0_13GridEvenShareIS1E_EET2_T4_)
        /*0f5c*/ 	.word	0x00000000


	//----- nvinfo : EIATTR_MIN_STACK_SIZE
	.align		4
.L_700:
        /*0f60*/ 	.byte	0x04, 0x12
        /*0f62*/ 	.short	(.L_702 - .L_701)
	.align		4
.L_701:
        /*0f64*/ 	.word	index@(_ZN3cub18CUB_300001_SM_10006detail6reduce28DeviceReduceSingleTileKernelINS2_10policy_hubIN4cuda3std3__45tupleIJblEEEyN6thrust24THRUST_300001_SM_1000_NS8cuda_cub9__find_if7functorIS9_EEE10Policy1000ENSB_12zip_iteratorINS8_IJNSD_26transform_input_iterator_tIbNSB_6detail15normal_iteratorINSB_10device_ptrIiEEEENSK_10functional5actorINSP_9compositeIJNSP_16operator_adaptorINS7_8equal_toIvEEEENSQ_INSP_8argumentILj0EEEEENSQ_INSP_5valueIiEEEEEEEEEEENSB_17counting_iteratorIlNSB_11use_defaultES16_S16_EEEEEEEPS9_ySF_S9_S9_NS7_10__identityEEEvT0_T1_T2_T3_T4_T6_)
        /*0f68*/ 	.word	0x00000000


	//----- nvinfo : EIATTR_MIN_STACK_SIZE
	.align		4
.L_702:
        /*0f6c*/ 	.byte	0x04, 0x12
        /*0f6e*/ 	.short	(.L_704 - .L_703)
	.align		4
.L_703:
        /*0f70*/ 	.word	index@(_ZN3cub18CUB_300001_SM_10006detail6reduce28DeviceReduceSingleTileKernelINS2_10policy_hubIN4cuda3std3__45tupleIJblEEEjN6thrust24THRUST_300001_SM_1000_NS8cuda_cub9__find_if7functorIS9_EEE10Policy1000EPS9_SI_iSF_S9_S9_NS7_10__identityEEEvT0_T1_T2_T3_T4_T6_)
        /*0f74*/ 	.word	0x00000000


	//----- nvinfo : EIATTR_MIN_STACK_SIZE
	.align		4
.L_704:
        /*0f78*/ 	.byte	0x04, 0x12
        /*0f7a*/ 	.short	(.L_706 - .L_705)
	.align		4
.L_705:
        /*0f7c*/ 	.word	index@(_ZN3cub18CUB_300001_SM_10006detail6reduce18DeviceReduceKernelINS2_10policy_hubIN4cuda3std3__45tupleIJblEEEjN6thrust24THRUST_300001_SM_1000_NS8cuda_cub9__find_if7functorIS9_EEE10Policy1000ENSB_12zip_iteratorINS8_IJNSD_26transform_input_iterator_tIbNSB_6detail15normal_iteratorINSB_10device_ptrIiEEEENSK_10functional5actorINSP_9compositeIJNSP_16operator_adaptorINS7_8equal_toIvEEEENSQ_INSP_8argumentILj0EEEEENSQ_INSP_5valueIiEEEEEEEEEEENSB_17counting_iteratorIlNSB_11use_defaultES16_S16_EEEEEEEjSF_S9_NS7_10__identityEEEvT0_PT3_T1_NS0_13GridEvenShareIS1E_EET2_T4_)
        /*0f80*/ 	.word	0x00000000


	//----- nvinfo : EIATTR_MIN_STACK_SIZE
	.align		4
.L_706:
        /*0f84*/ 	.byte	0x04, 0x12
        /*0f86*/ 	.short	(.L_708 - .L_707)
	.align		4
.L_707:
        /*0f88*/ 	.word	index@(_ZN3cub18CUB_300001_SM_10006detail6reduce28DeviceReduceSingleTileKernelINS2_10policy_hubIN4cuda3std3__45tupleIJblEEEjN6thrust24THRUST_300001_SM_1000_NS8cuda_cub9__find_if7functorIS9_EEE10Policy1000ENSB_12zip_iteratorINS8_IJNSD_26transform_input_iterator_tIbNSB_6detail15normal_iteratorINSB_10device_ptrIiEEEENSK_10functional5actorINSP_9compositeIJNSP_16operator_adaptorINS7_8equal_toIvEEEENSQ_INSP_8argumentILj0EEEEENSQ_INSP_5valueIiEEEEEEEEEEENSB_17counting_iteratorIlNSB_11use_defaultES16_S16_EEEEEEEPS9_jSF_S9_S9_NS7_10__identityEEEvT0_T1_T2_T3_T4_T6_)
        /*0f8c*/ 	.word	0x00000000


	//----- nvinfo : EIATTR_MIN_STACK_SIZE
	.align		4
.L_708:
        /*0f90*/ 	.byte	0x04, 0x12
        /*0f92*/ 	.short	(.L_710 - .L_709)
	.align		4
.L_709:
        /*0f94*/ 	.word	index@(_ZN3cub18CUB_300001_SM_10006detail13unique_by_key28DeviceUniqueByKeySweepKernelINS2_10policy_hubIiiE10Policy1000EN6thrust24THRUST_300001_SM_1000_NS6detail15normal_iteratorINS8_10device_ptrIiEEEESD_SD_SD_PmNS0_13ScanTileStateIyLb1EEEN4cuda3std3__48equal_toIiEEyNS2_11VSMemHelperEEEvT0_T1_T2_T3_T4_T5_T6_T7_iNS1_7vsmem_tE)
        /*0f98*/ 	.word	0x00000010


	//----- nvinfo : EIATTR_MIN_STACK_SIZE
	.align		4
.L_710:
        /*0f9c*/ 	.byte	0x04, 0x12
        /*0f9e*/ 	.short	(.L_712 - .L_711)
	.align		4
.L_711:
        /*0fa0*/ 	.word	index@(_ZN3cub18CUB_300001_SM_10006detail13unique_by_key28DeviceUniqueByKeySweepKernelINS2_10policy_hubIiiE10Policy1000EN6thrust24THRUST_300001_SM_1000_NS6detail15normal_iteratorINS8_10device_ptrIiEEEESD_SD_SD_PjNS0_13ScanTileStateIjLb1EEEN4cuda3std3__48equal_toIiEEjNS2_11VSMemHelperEEEvT0_T1_T2_T3_T4_T5_T6_T7_iNS1_7vsmem_tE)
        /*0fa4*/ 	.word	0x00000000


	//----- nvinfo : EIATTR_MIN_STACK_SIZE
	.align		4
.L_712:
        /*0fa8*/ 	.byte	0x04, 0x12
        /*0faa*/ 	.short	(.L_714 - .L_713)
	.align		4
.L_713:
        /*0fac*/ 	.word	index@(_ZN3cub18CUB_300001_SM_10006detail6select23DeviceSelectSweepKernelINS2_10policy_hubIiNS0_8NullTypeEiLb0ELNS0_10SelectImplE1EE10Policy1000EN6thrust24THRUST_300001_SM_1000_NS6detail15normal_iteratorINSA_10device_ptrIiEEEEPS5_SF_PlNS0_13ScanTileStateIiLb1EEEN4cuda3std3__410__not_fn_tINSB_10functional5actorINSO_9compositeIJNSO_16operator_adaptorINSM_8equal_toIvEEEENSP_INSO_8argumentILj0EEEEENSP_INSO_5valueIiEEEEEEEEEEES5_iNS2_19streaming_context_tIlLb1EEELS6_1EEEvT0_T1_T2_T3_T4_T5_T6_T7_iT8_NS1_7vsmem_tE)
        /*0fb0*/ 	.word	0x00000008


	//----- nvinfo : EIATTR_MIN_STACK_SIZE
	.align		4
.L_714:
        /*0fb4*/ 	.byte	0x04, 0x12
        /*0fb6*/ 	.short	(.L_716 - .L_715)
	.align		4
.L_715:
        /*0fb8*/ 	.word	index@(_ZN3cub18CUB_300001_SM_10006detail6select23DeviceSelectSweepKernelINS2_10policy_hubIiilLb1ELNS0_10SelectImplE2EE10Policy1000EN6thrust24THRUST_300001_SM_1000_NS6detail15normal_iteratorINS9_10device_ptrIiEEEESE_NS2_27partition_distinct_output_tISE_SE_EEPlNS0_13ScanTileStateIiLb1EEE7is_evenNS0_8NullTypeEiNS2_19streaming_context_tIlLb1EEELS5_2EEEvT0_T1_T2_T3_T4_T5_T6_T7_iT8_NS1_7vsmem_tE)
        /*0fbc*/ 	.word	0x00000010


	//----- nvinfo : EIATTR_MIN_STACK_SIZE
	.align		4
.L_716:
        /*0fc0*/ 	.byte	0x04, 0x12
        /*0fc2*/ 	.short	(.L_718 - .L_717)
	.align		4
.L_717:
        /*0fc4*/ 	.word	index@(_ZN3cub18CUB_300001_SM_10006detail6select23DeviceSelectSweepKernelINS2_10policy_hubIiiiLb1ELNS0_10SelectImplE2EE10Policy1000EN6thrust24THRUST_300001_SM_1000_NS6detail15normal_iteratorINS9_10device_ptrIiEEEESE_NS2_27partition_distinct_output_tISE_SE_EEPiNS0_13ScanTileStateIiLb1EEE7is_evenNS0_8NullTypeEiNS2_19streaming_context_tIiLb0EEELS5_2EEEvT0_T1_T2_T3_T4_T5_T6_T7_iT8_NS1_7vsmem_tE)
        /*0fc8*/ 	.word	0x00000000


	//----- nvinfo : EIATTR_MIN_STACK_SIZE
	.align		4
.L_718:
        /*0fcc*/ 	.byte	0x04, 0x12
        /*0fce*/ 	.short	(.L_720 - .L_719)
	.align		4
.L_719:
        /*0fd0*/ 	.word	index@(_ZN3cub18CUB_300001_SM_10006detail6select23DeviceSelectSweepKernelINS2_10policy_hubIiNS0_8NullTypeElLb1ELNS0_10SelectImplE2EE10Policy1000EN6thrust24THRUST_300001_SM_1000_NS6detail15normal_iteratorINSA_10device_ptrIiEEEEPS5_NS2_27partition_distinct_output_tISF_SF_EEPlNS0_13ScanTileStateIiLb1EEE7is_evenS5_iNS2_19streaming_context_tIlLb1EEELS6_2EEEvT0_T1_T2_T3_T4_T5_T6_T7_iT8_NS1_7vsmem_tE)
        /*0fd4*/ 	.word	0x00000000


	//----- nvinfo : EIATTR_MIN_STACK_SIZE
	.align		4
.L_720:
        /*0fd8*/ 	.byte	0x04, 0x12
        /*0fda*/ 	.short	(.L_722 - .L_721)
	.align		4
.L_721:
        /*0fdc*/ 	.word	index@(_ZN3cub18CUB_300001_SM_10006detail6select23DeviceSelectSweepKernelINS2_10policy_hubIiNS0_8NullTypeEiLb1ELNS0_10SelectImplE2EE10Policy1000EN6thrust24THRUST_300001_SM_1000_NS6detail15normal_iteratorINSA_10device_ptrIiEEEEPS5_NS2_27partition_distinct_output_tISF_SF_EEPiNS0_13ScanTileStateIiLb1EEE7is_evenS5_iNS2_19streaming_context_tIiLb0EEELS6_2EEEvT0_T1_T2_T3_T4_T5_T6_T7_iT8_NS1_7vsmem_tE)
        /*0fe0*/ 	.word	0x00000000


	//----- nvinfo : EIATTR_MIN_STACK_SIZE
	.align		4
.L_722:
        /*0fe4*/ 	.byte	0x04, 0x12
        /*0fe6*/ 	.short	(.L_724 - .L_723)
	.align		4
.L_723:
        /*0fe8*/ 	.word	index@(_ZN3cub18CUB_300001_SM_10006detail6select23DeviceSelectSweepKernelINS2_10policy_hubIiNS0_8NullTypeEiLb0ELNS0_10SelectImplE0EE10Policy1000EN6thrust24THRUST_300001_SM_1000_NS6detail15normal_iteratorINSA_10device_ptrIiEEEEPS5_SF_PlNS0_13ScanTileStateIiLb1EEEN4cuda3std3__410__not_fn_tINSB_14equal_to_valueIiEEEES5_iNS2_19streaming_context_tIlLb1EEELS6_0EEEvT0_T1_T2_T3_T4_T5_T6_T7_iT8_NS1_7vsmem_tE)
        /*0fec*/ 	.word	0x00000000


	//----- nvinfo : EIATTR_MIN_STACK_SIZE
	.align		4
.L_724:
        /*0ff0*/ 	.byte	0x04, 0x12
        /*0ff2*/ 	.short	(.L_726 - .L_725)
	.align		4
.L_725:
        /*0ff4*/ 	.word	index@(_ZN3cub18CUB_300001_SM_10006detail6select23DeviceSelectSweepKernelINS2_10policy_hubIiilLb0ELNS0_10SelectImplE2EE10Policy1000EPiN6thrust24THRUST_300001_SM_1000_NS6detail15normal_iteratorINSA_10device_ptrIiEEEESF_PlNS0_13ScanTileStateIiLb1EEE7is_evenNS0_8NullTypeEiNS2_19streaming_context_tIlLb1EEELS5_2EEEvT0_T1_T2_T3_T4_T5_T6_T7_iT8_NS1_7vsmem_tE)
        /*0ff8*/ 	.word	0x00000000


	//----- nvinfo : EIATTR_MIN_STACK_SIZE
	.align		4
.L_726:
        /*0ffc*/ 	.byte	0x04, 0x12
        /*0ffe*/ 	.short	(.L_728 - .L_727)
	.align		4
.L_727:
        /*1000*/ 	.word	index@(_ZN3cub18CUB_300001_SM_10006detail6select23DeviceSelectSweepKernelINS2_10policy_hubIiiiLb0ELNS0_10SelectImplE2EE10Policy1000EPiN6thrust24THRUST_300001_SM_1000_NS6detail15normal_iteratorINSA_10device_ptrIiEEEESF_S8_NS0_13ScanTileStateIiLb1EEE7is_evenNS0_8NullTypeEiNS2_19streaming_context_tIiLb0EEELS5_2EEEvT0_T1_T2_T3_T4_T5_T6_T7_iT8_NS1_7vsmem_tE)
        /*1004*/ 	.word	0x00000000


	//----- nvinfo : EIATTR_MIN_STACK_SIZE
	.align		4
.L_728:
        /*1008*/ 	.byte	0x04, 0x12
        /*100a*/ 	.short	(.L_730 - .L_729)
	.align		4
.L_729:
        /*100c*/ 	.word	index@(_ZN3cub18CUB_300001_SM_10006detail6select23DeviceSelectSweepKernelINS2_10policy_hubIiNS0_8NullTypeElLb0ELNS0_10SelectImplE2EE10Policy1000EPiPS5_N6thrust24THRUST_300001_SM_1000_NS6detail15normal_iteratorINSC_10device_ptrIiEEEEPlNS0_13ScanTileStateIiLb1EEE7is_evenS5_iNS2_19streaming_context_tIlLb1EEELS6_2EEEvT0_T1_T2_T3_T4_T5_T6_T7_iT8_NS1_7vsmem_tE)
        /*1010*/ 	.word	0x00000000


	//----- nvinfo : EIATTR_MIN_STACK_SIZE
	.align		4
.L_730:
        /*1014*/ 	.byte	0x04, 0x12
        /*1016*/ 	.short	(.L_732 - .L_731)
	.align		4
.L_731:
        /*1018*/ 	.word	index@(_ZN3cub18CUB_300001_SM_10006detail6select23DeviceSelectSweepKernelINS2_10policy_hubIiNS0_8NullTypeEiLb0ELNS0_10SelectImplE2EE10Policy1000EPiPS5_N6thrust24THRUST_300001_SM_1000_NS6detail15normal_iteratorINSC_10device_ptrIiEEEES9_NS0_13ScanTileStateIiLb1EEE7is_evenS5_iNS2_19streaming_context_tIiLb0EEELS6_2EEEvT0_T1_T2_T3_T4_T5_T6_T7_iT8_NS1_7vsmem_tE)
        /*101c*/ 	.word	0x00000000


	//----- nvinfo : EIATTR_MIN_STACK_SIZE
	.align		4
.L_732:
        /*1020*/ 	.byte	0x04, 0x12
        /*1022*/ 	.short	(.L_734 - .L_733)
	.align		4
.L_733:
        /*1024*/ 	.word	index@(_ZN3cub18CUB_300001_SM_10006detail4scan16DeviceScanKernelINS2_10policy_hubIiiimN4cuda3std3__44plusIiEEE10Policy1000EN6thrust24THRUST_300001_SM_1000_NS18transform_iteratorINS7_6negateIiEENSD_6detail15normal_iteratorINSD_10device_ptrIiEEEEiiEESL_NS0_13ScanTileStateIiLb1EEES9_NS0_8NullTypeEmiLb0ESP_EEvT0_T1_T2_iT3_T4_T5_)
        /*1028*/ 	.word	0x00000000


	//----- nvinfo : EIATTR_MIN_STACK_SIZE
	.align		4
.L_734:
        /*102c*/ 	.byte	0x04, 0x12
        /*102e*/ 	.short	(.L_736 - .L_735)
	.align		4
.L_735:
        /*1030*/ 	.word	index@(_ZN3cub18CUB_300001_SM_10006detail4scan16DeviceScanKernelINS2_10policy_hubIiiijN4cuda3std3__44plusIiEEE10Policy1000EN6thrust24THRUST_300001_SM_1000_NS18transform_iteratorINS7_6negateIiEENSD_6detail15normal_iteratorINSD_10device_ptrIiEEEEiiEESL_NS0_13ScanTileStateIiLb1EEES9_NS0_8NullTypeEjiLb0ESP_EEvT0_T1_T2_iT3_T4_T5_)
        /*1034*/ 	.word	0x00000000


	//----- nvinfo : EIATTR_MIN_STACK_SIZE
	.align		4
.L_736:
        /*1038*/ 	.byte	0x04, 0x12
        /*103a*/ 	.short	(.L_738 - .L_737)
	.align		4
.L_737:
        /*103c*/ 	.word	index@(_ZN3cub18CUB_300001_SM_10006detail4scan16DeviceScanKernelINS2_10policy_hubIiiimN4cuda3std3__44plusIiEEE10Policy1000EN6thrust24THRUST_300001_SM_1000_NS18transform_iteratorINS7_6negateIiEENSD_6detail15normal_iteratorINSD_10device_ptrIiEEEEiiEESL_NS0_13ScanTileStateIiLb1EEES9_NS1_10InputValueIiPiEEmiLb0EiEEvT0_T1_T2_iT3_T4_T5_)
        /*1040*/ 	.word	0x00000000


	//----- nvinfo : EIATTR_MIN_STACK_SIZE
	.align		4
.L_738:
        /*1044*/ 	.byte	0x04, 0x12
        /*1046*/ 	.short	(.L_740 - .L_739)
	.align		4
.L_739:
        /*1048*/ 	.word	index@(_ZN3cub18CUB_300001_SM_10006detail4scan16DeviceScanKernelINS2_10policy_hubIiiijN4cuda3std3__44plusIiEEE10Policy1000EN6thrust24THRUST_300001_SM_1000_NS18transform_iteratorINS7_6negateIiEENSD_6detail15normal_iteratorINSD_10device_ptrIiEEEEiiEESL_NS0_13ScanTileStateIiLb1EEES9_NS1_10InputValueIiPiEEjiLb0EiEEvT0_T1_T2_iT3_T4_T5_)
        /*104c*/ 	.word	0x00000000


	//----- nvinfo : EIATTR_MIN_STACK_SIZE
	.align		4
.L_740:
        /*1050*/ 	.byte	0x04, 0x12
        /*1052*/ 	.short	(.L_742 - .L_741)
	.align		4
.L_741:
        /*1054*/ 	.word	index@(_ZN3cub18CUB_300001_SM_10006detail4scan23DeviceCompactInitKernelINS0_13ScanTileStateIiLb1EEEPlEEvT_iT0_)
        /*1058*/ 	.word	0x00000000


	//----- nvinfo : EIATTR_MIN_STACK_SIZE
	.align		4
.L_742:
        /*105c*/ 	.byte	0x04, 0x12
        /*105e*/ 	.short	(.L_744 - .L_743)
	.align		4
.L_743:
        /*1060*/ 	.word	index@(_ZN3cub18CUB_300001_SM_10006detail4scan23DeviceCompactInitKernelINS0_13ScanTileStateIiLb1EEEPiEEvT_iT0_)
        /*1064*/ 	.word	0x00000000


	//----- nvinfo : EIATTR_MIN_STACK_SIZE
	.align		4
.L_744:
        /*1068*/ 	.byte	0x04, 0x12
        /*106a*/ 	.short	(.L_746 - .L_745)
	.align		4
.L_745:
        /*106c*/ 	.word	index@(_ZN3cub18CUB_300001_SM_10006detail4scan23DeviceCompactInitKernelINS0_13ScanTileStateIyLb1EEEPmEEvT_iT0_)
        /*1070*/ 	.word	0x00000000


	//----- nvinfo : EIATTR_MIN_STACK_SIZE
	.align		4
.L_746:
        /*1074*/ 	.byte	0x04, 0x12
        /*1076*/ 	.short	(.L_748 - .L_747)
	.align		4
.L_747:
        /*1078*/ 	.word	index@(_ZN3cub18CUB_300001_SM_10006detail4scan23DeviceCompactInitKernelINS0_13ScanTileStateIjLb1EEEPjEEvT_iT0_)
        /*107c*/ 	.word	0x00000000


	//----- nvinfo : EIATTR_MIN_STACK_SIZE
	.align		4
.L_748:
        /*1080*/ 	.byte	0x04, 0x12
        /*1082*/ 	.short	(.L_750 - .L_749)
	.align		4
.L_749:
        /*1084*/ 	.word	index@(_ZN3cub18CUB_300001_SM_10006detail4scan16DeviceScanKernelINS2_10policy_hubIiiimN4cuda3__47maximumIiEEE10Policy1000EN6thrust24THRUST_300001_SM_1000_NS6detail15normal_iteratorINSC_10device_ptrIiEEEESH_NS0_13ScanTileStateIiLb1EEES8_NS1_10InputValueIiPiEEmiLb0EiEEvT0_T1_T2_iT3_T4_T5_)
        /*1088*/ 	.word	0x00000000


	//----- nvinfo : EIATTR_MIN_STACK_SIZE
	.align		4
.L_750:
        /*108c*/ 	.byte	0x04, 0x12
        /*108e*/ 	.short	(.L_752 - .L_751)
	.align		4
.L_751:
        /*1090*/ 	.word	index@(_ZN3cub18CUB_300001_SM_10006detail4scan16DeviceScanKernelINS2_10policy_hubIiiijN4cuda3__47maximumIiEEE10Policy1000EN6thrust24THRUST_300001_SM_1000_NS6detail15normal_iteratorINSC_10device_ptrIiEEEESH_NS0_13ScanTileStateIiLb1EEES8_NS1_10InputValueIiPiEEjiLb0EiEEvT0_T1_T2_iT3_T4_T5_)
        /*1094*/ 	.word	0x00000000


	//----- nvinfo : EIATTR_MIN_STACK_SIZE
	.align		4
.L_752:
        /*1098*/ 	.byte	0x04, 0x12
        /*109a*/ 	.short	(.L_754 - .L_753)
	.align		4
.L_753:
        /*109c*/ 	.word	index@(_ZN3cub18CUB_300001_SM_10006detail4scan16DeviceScanKernelINS2_10policy_hubIiiimN4cuda3std3__44plusIvEEE10Policy1000EN6thrust24THRUST_300001_SM_1000_NS6detail15normal_iteratorINSD_10device_ptrIiEEEESI_NS0_13ScanTileStateIiLb1EEES9_NS1_10InputValueIiPiEEmiLb0EiEEvT0_T1_T2_iT3_T4_T5_)
        /*10a0*/ 	.word	0x00000000


	//----- nvinfo : EIATTR_MIN_STACK_SIZE
	.align		4
.L_754:
        /*10a4*/ 	.byte	0x04, 0x12
        /*10a6*/ 	.short	(.L_756 - .L_755)
	.align		4
.L_755:
        /*10a8*/ 	.word	index@(_ZN3cub18CUB_300001_SM_10006detail4scan16DeviceScanKernelINS2_10policy_hubIiiijN4cuda3std3__44plusIvEEE10Policy1000EN6thrust24THRUST_300001_SM_1000_NS6detail15normal_iteratorINSD_10device_ptrIiEEEESI_NS0_13ScanTileStateIiLb1EEES9_NS1_10InputValueIiPiEEjiLb0EiEEvT0_T1_T2_iT3_T4_T5_)
        /*10ac*/ 	.word	0x00000000


	//----- nvinfo : EIATTR_MIN_STACK_SIZE
	.align		4
.L_756:
        /*10b0*/ 	.byte	0x04, 0x12
        /*10b2*/ 	.short	(.L_758 - .L_757)
	.align		4
.L_757:
        /*10b4*/ 	.word	index@(_ZN3cub18CUB_300001_SM_10006detail4scan20DeviceScanInitKernelINS0_13ScanTileStateIiLb1EEEEEvT_i)
        /*10b8*/ 	.word	0x00000000


	//----- nvinfo : EIATTR_MIN_STACK_SIZE
	.align		4
.L_758:
        /*10bc*/ 	.byte	0x04, 0x12
        /*10be*/ 	.short	(.L_760 - .L_759)
	.align		4
.L_759:
        /*10c0*/ 	.word	index@(_ZN3cub18CUB_300001_SM_10006detail9transform16transform_kernelINS2_10policy_hubILb1EN4cuda3std3__45tupleIJN6thrust24THRUST_300001_SM_1000_NS6detail15normal_iteratorINSA_10device_ptrIiEEEEEEEE10policy1000ElNSA_8cuda_cub9__replace14new_value_if_fINSB_14equal_to_valueIiEEiiEESF_JPiEEEvT0_iT1_T2_DpNS2_10kernel_argIT3_EE)
        /*10c4*/ 	.word	0x00000000


	//----- nvinfo : EIATTR_MIN_STACK_SIZE
	.align		4
.L_760:
        /*10c8*/ 	.byte	0x04, 0x12
        /*10ca*/ 	.short	(.L_762 - .L_761)
	.align		4
.L_761:
        /*10cc*/ 	.word	index@(_ZN3cub18CUB_300001_SM_10006detail9transform16transform_kernelINS2_10policy_hubILb1EN4cuda3std3__45tupleIJN6thrust24THRUST_300001_SM_1000_NS6detail15normal_iteratorINSA_10device_ptrIiEEEEEEEE10policy1000EiNSA_8cuda_cub9__replace14new_value_if_fINSB_14equal_to_valueIiEEiiEESF_JPiEEEvT0_iT1_T2_DpNS2_10kernel_argIT3_EE)
        /*10d0*/ 	.word	0x00000000


	//----- nvinfo : EIATTR_MIN_STACK_SIZE
	.align		4
.L_762:
        /*10d4*/ 	.byte	0x04, 0x12
        /*10d6*/ 	.short	(.L_764 - .L_763)
	.align		4
.L_763:
        /*10d8*/ 	.word	index@(_ZN3cub18CUB_300001_SM_10006detail8for_each13static_kernelINS2_12policy_hub_t12policy_500_tElNS2_12op_wrapper_tIlN6thrust24THRUST_300001_SM_1000_NS6system6detail7generic6detail21binary_search_functorINS8_6detail15normal_iteratorINS8_10device_ptrIiEEEEN4cuda3std3__44lessIiEENSC_3ubfEEENS8_12zip_iteratorINSL_5tupleIJNSF_INS8_7pointerIiNS8_8cuda_cub3tagENS8_11use_defaultESV_EEEENSF_INSS_IlSU_SV_SV_EEEEEEEEEEEEEvT0_T1_)
        /*10dc*/ 	.word	0x00000000


	//----- nvinfo : EIATTR_MIN_STACK_SIZE
	.align		4
.L_764:
        /*10e0*/ 	.byte	0x04, 0x12
        /*10e2*/ 	.short	(.L_766 - .L_765)
	.align		4
.L_765:
        /*10e4*/ 	.word	index@(_ZN3cub18CUB_300001_SM_10006detail8for_each13static_kernelINS2_12policy_hub_t12policy_500_tElNS2_12op_wrapper_tIlN6thrust24THRUST_300001_SM_1000_NS6system6detail7generic6detail21binary_search_functorINS8_6detail15normal_iteratorINS8_10device_ptrIiEEEEN4cuda3std3__44lessIiEENSC_3lbfEEENS8_12zip_iteratorINSL_5tupleIJNSF_INS8_7pointerIiNS8_8cuda_cub3tagENS8_11use_defaultESV_EEEENSF_INSS_IlSU_SV_SV_EEEEEEEEEEEEEvT0_T1_)
        /*10e8*/ 	.word	0x00000000


	//----- nvinfo : EIATTR_MIN_STACK_SIZE
	.align		4
.L_766:
        /*10ec*/ 	.byte	0x04, 0x12
        /*10ee*/ 	.short	(.L_768 - .L_767)
	.align		4
.L_767:
        /*10f0*/ 	.word	index@(_ZN3cub18CUB_300001_SM_10006detail8for_each13static_kernelINS2_12policy_hub_t12policy_500_tElNS2_12op_wrapper_tIlN6thrust24THRUST_300001_SM_1000_NS6system6detail7generic6detail21binary_search_functorINS8_6detail15normal_iteratorINS8_10device_ptrIiEEEEN4cuda3std3__44lessIiEENSC_3ubfEEENS8_12zip_iteratorINSL_5tupleIJNSF_INS8_7pointerIiNS8_8cuda_cub5par_tENS8_11use_defaultESV_EEEENSF_INSS_IlSU_SV_SV_EEEEEEEEEEEEEvT0_T1_)
        /*10f4*/ 	.word	0x00000000


	//----- nvinfo : EIATTR_MIN_STACK_SIZE
	.align		4
.L_768:
        /*10f8*/ 	.byte	0x04, 0x12
        /*10fa*/ 	.short	(.L_770 - .L_769)
	.align		4
.L_769:
        /*10fc*/ 	.word	index@(_ZN3cub18CUB_300001_SM_10006detail8for_each13static_kernelINS2_12policy_hub_t12policy_500_tElNS2_12op_wrapper_tIlN6thrust24THRUST_300001_SM_1000_NS6system6detail7generic6detail21binary_search_functorINS8_6detail15normal_iteratorINS8_10device_ptrIiEEEEN4cuda3std3__44lessIiEENSC_3lbfEEENS8_12zip_iteratorINSL_5tupleIJNSF_INS8_7pointerIiNS8_8cuda_cub5par_tENS8_11use_defaultESV_EEEENSF_INSS_IlSU_SV_SV_EEEEEEEEEEEEEvT0_T1_)
        /*1100*/ 	.word	0x00000000


	//----- nvinfo : EIATTR_MIN_STACK_SIZE
	.align		4
.L_770:
        /*1104*/ 	.byte	0x04, 0x12
        /*1106*/ 	.short	(.L_772 - .L_771)
	.align		4
.L_771:
        /*1108*/ 	.word	index@(_ZN3cub18CUB_300001_SM_10006detail8for_each13static_kernelINS2_12policy_hub_t12policy_500_tElNS2_12op_wrapper_tIlN6thrust24THRUST_300001_SM_1000_NS6system6detail7generic6detail21binary_search_functorINS8_6detail15normal_iteratorINS8_10device_ptrIiEEEENSC_18binary_search_lessENSC_3ubfEEENS8_12zip_iteratorIN4cuda3std3__45tupleIJNSF_INS8_7pointerIiNS8_8cuda_cub3tagENS8_11use_defaultESU_EEEENSF_INSR_IlST_SU_SU_EEEEEEEEEEEEEvT0_T1_)
        /*110c*/ 	.word	0x00000000


	//----- nvinfo : EIATTR_MIN_STACK_SIZE
	.align		4
.L_772:
        /*1110*/ 	.byte	0x04, 0x12
        /*1112*/ 	.short	(.L_774 - .L_773)
	.align		4
.L_773:
        /*1114*/ 	.word	index@(_ZN3cub18CUB_300001_SM_10006detail8for_each13static_kernelINS2_12policy_hub_t12policy_500_tElNS2_12op_wrapper_tIlN6thrust24THRUST_300001_SM_1000_NS6system6detail7generic6detail21binary_search_functorINS8_6detail15normal_iteratorINS8_10device_ptrIiEEEENSC_18binary_search_lessENSC_3lbfEEENS8_12zip_iteratorIN4cuda3std3__45tupleIJNSF_INS8_7pointerIiNS8_8cuda_cub3tagENS8_11use_defaultESU_EEEENSF_INSR_IlST_SU_SU_EEEEEEEEEEEEEvT0_T1_)
        /*1118*/ 	.word	0x00000000


	//----- nvinfo : EIATTR_MIN_STACK_SIZE
	.align		4
.L_774:
        /*111c*/ 	.byte	0x04, 0x12
        /*111e*/ 	.short	(.L_776 - .L_775)
	.align		4
.L_775:
        /*1120*/ 	.word	index@(_ZN3cub18CUB_300001_SM_10006detail8for_each13static_kernelINS2_12policy_hub_t12policy_500_tElNS2_12op_wrapper_tIlN6thrust24THRUST_300001_SM_1000_NS6system6detail7generic6detail21binary_search_functorINS8_6detail15normal_iteratorINS8_10device_ptrIiEEEENSC_18binary_search_lessENSC_3ubfEEENS8_12zip_iteratorIN4cuda3std3__45tupleIJNSF_INS8_7pointerIiNS8_8cuda_cub5par_tENS8_11use_defaultESU_EEEENSF_INSR_IlST_SU_SU_EEEEEEEEEEEEEvT0_T1_)
        /*1124*/ 	.word	0x00000000


	//----- nvinfo : EIATTR_MIN_STACK_SIZE
	.align		4
.L_776:
        /*1128*/ 	.byte	0x04, 0x12
        /*112a*/ 	.short	(.L_778 - .L_777)
	.align		4
.L_777:
        /*112c*/ 	.word	index@(_ZN3cub18CUB_300001_SM_10006detail8for_each13static_kernelINS2_12policy_hub_t12policy_500_tElNS2_12op_wrapper_tIlN6thrust24THRUST_300001_SM_1000_NS6system6detail7generic6detail21binary_search_functorINS8_6detail15normal_iteratorINS8_10device_ptrIiEEEENSC_18binary_search_lessENSC_3lbfEEENS8_12zip_iteratorIN4cuda3std3__45tupleIJNSF_INS8_7pointerIiNS8_8cuda_cub5par_tENS8_11use_defaultESU_EEEENSF_INSR_IlST_SU_SU_EEEEEEEEEEEEEvT0_T1_)
        /*1130*/ 	.word	0x00000000


	//----- nvinfo : EIATTR_MIN_STACK_SIZE
	.align		4
.L_778:
        /*1134*/ 	.byte	0x04, 0x12
        /*1136*/ 	.short	(.L_780 - .L_779)
	.align		4
.L_779:
        /*1138*/ 	.word	index@(_ZN3cub18CUB_300001_SM_10006detail8for_each13static_kernelINS2_12policy_hub_t12policy_500_tElN6thrust24THRUST_300001_SM_1000_NS8cuda_cub13__swap_ranges6swap_fINS7_6detail15normal_iteratorINS7_10device_ptrIiEEEENS7_16reverse_iteratorISF_EEEEEEvT0_T1_)
        /*113c*/ 	.word	0x00000000


	//----- nvinfo : EIATTR_MIN_STACK_SIZE
	.align		4
.L_780:
        /*1140*/ 	.byte	0x04, 0x12
        /*1142*/ 	.short	(.L_782 - .L_781)
	.align		4
.L_781:
        /*1144*/ 	.word	index@(_ZN3cub18CUB_300001_SM_10006detail8for_each13static_kernelINS2_12policy_hub_t12policy_500_tElN6thrust24THRUST_300001_SM_1000_NS8cuda_cub10__tabulate7functorINS7_6detail15normal_iteratorINS7_10device_ptrIiEEEEN4cuda3std3__46negateIiEElEEEEvT0_T1_)
        /*1148*/ 	.word	0x00000000


	//----- nvinfo : EIATTR_MIN_STACK_SIZE
	.align		4
.L_782:
        /*114c*/ 	.byte	0x04, 0x12
        /*114e*/ 	.short	(.L_784 - .L_783)
	.align		4
.L_783:
        /*1150*/ 	.word	index@(_ZN3cub18CUB_300001_SM_10006detail8for_each13static_kernelINS2_12policy_hub_t12policy_500_tEmNS2_12op_wrapper_tIm11add_functorN6thrust24THRUST_300001_SM_1000_NS6detail15normal_iteratorINS9_10device_ptrIiEEEEEEEEvT0_T1_)
        /*1154*/ 	.word	0x00000000


	//----- nvinfo : EIATTR_MIN_STACK_SIZE
	.align		4
.L_784:
        /*1158*/ 	.byte	0x04, 0x12
        /*115a*/ 	.short	(.L_786 - .L_785)
	.align		4
.L_785:
        /*115c*/ 	.word	index@(_ZN3cub18CUB_300001_SM_10006detail8for_each13static_kernelINS2_12policy_hub_t12policy_500_tElN6thrust24THRUST_300001_SM_1000_NS8cuda_cub20__uninitialized_copy7functorINS7_6detail15normal_iteratorINS7_10device_ptrIiEEEENSC_INS7_7pointerIiNS8_3tagENS7_11use_defaultESI_EEEEEEEEvT0_T1_)
        /*1160*/ 	.word	0x00000000


	//----- nvinfo : EIATTR_MIN_STACK_SIZE
	.align		4
.L_786:
        /*1164*/ 	.byte	0x04, 0x12
        /*1166*/ 	.short	(.L_788 - .L_787)
	.align		4
.L_787:
        /*1168*/ 	.word	index@(_ZN3cub18CUB_300001_SM_10006detail8for_each13static_kernelINS2_12policy_hub_t12policy_500_tElN6thrust24THRUST_300001_SM_1000_NS8cuda_cub20__uninitialized_copy7functorINS7_6detail15normal_iteratorINS7_10device_ptrIiEEEENSC_INS7_7pointerIiNS8_5par_tENS7_11use_defaultESI_EEEEEEEEvT0_T1_)
        /*116c*/ 	.word	0x00000000


	//----- nvinfo : EIATTR_MIN_STACK_SIZE
	.align		4
.L_788:
        /*1170*/ 	.byte	0x04, 0x12
        /*1172*/ 	.short	(.L_790 - .L_789)
	.align		4
.L_789:
        /*1174*/ 	.word	index@(_ZN3cub18CUB_300001_SM_10006detail8for_each13static_kernelINS2_12policy_hub_t12policy_500_tEmN6thrust24THRUST_300001_SM_1000_NS8cuda_cub20__uninitialized_fill7functorINS7_10device_ptrIiEEiEEEEvT0_T1_)
        /*1178*/ 	.word	0x00000000


	//----- nvinfo : EIATTR_MIN_STACK_SIZE
	.align		4
.L_790:
        /*117c*/ 	.byte	0x04, 0x12
        /*117e*/ 	.short	(.L_792 - .L_791)
	.align		4
.L_791:
        /*1180*/ 	.word	index@(_ZN3cub18CUB_300001_SM_10006detail11EmptyKernelIvEEvv)
        /*1184*/ 	.word	0x00000000


	//----- nvinfo : EIATTR_MIN_STACK_SIZE
	.align		4
.L_792:
        /*1188*/ 	.byte	0x04, 0x12
        /*118a*/ 	.short	(.L_794 - .L_793)
	.align		4
.L_793:
        /*118c*/ 	.word	index@(_ZN6thrust24THRUST_300001_SM_1000_NS8cuda_cub4core6detail13_kernel_agentINS1_16__set_operations10SetOpAgentINS0_12zip_iteratorIN4cuda3std3__45tupleIJNS0_6detail15normal_iteratorINS0_10device_ptrIiEEEESG_EEEEENS7_INSB_IJSG_NS0_17constant_iteratorIiNS0_11use_defaultESK_EEEEEEEPNSB_IJiiEEESP_SI_SP_lNSC_13compare_firstINSA_7greaterIiEEEENS5_23serial_set_intersectionENSA_17integral_constantIbLb0EEEEEJSI_SN_SP_SP_llSI_SP_ST_SU_PNSA_4pairIllEEPmN3cub18CUB_300001_SM_100013ScanTileStateIlLb1EEEEEEvDpT0_)
        /*1190*/ 	.word	0x00000000


	//----- nvinfo : EIATTR_MIN_STACK_SIZE
	.align		4
.L_794:
        /*1194*/ 	.byte	0x04, 0x12
        /*1196*/ 	.short	(.L_796 - .L_795)
	.align		4
.L_795:
        /*1198*/ 	.word	index@(_ZN6thrust24THRUST_300001_SM_1000_NS8cuda_cub4core6detail13_kernel_agentINS1_16__set_operations14PartitionAgentINS0_12zip_iteratorIN4cuda3std3__45tupleIJNS0_6detail15normal_iteratorINS0_10device_ptrIiEEEESG_EEEEENS7_INSB_IJSG_NS0_17constant_iteratorIiNS0_11use_defaultESK_EEEEEEElNSC_13compare_firstINSA_7greaterIiEEEEEEJSI_SN_lllPNSA_4pairIllEESR_iEEEvDpT0_)
        /*119c*/ 	.word	0x00000000


	//----- nvinfo : EIATTR_MIN_STACK_SIZE
	.align		4
.L_796:
        /*11a0*/ 	.byte	0x04, 0x12
        /*11a2*/ 	.short	(.L_798 - .L_797)
	.align		4
.L_797:
        /*11a4*/ 	.word	index@(_ZN6thrust24THRUST_300001_SM_1000_NS8cuda_cub4core6detail13_kernel_agentINS1_16__set_operations10SetOpAgentINS0_12zip_iteratorIN4cuda3std3__45tupleIJNS0_6detail15normal_iteratorINS0_10device_ptrIiEEEESG_EEEEENS7_INSB_IJSG_NS0_17constant_iteratorIiNS0_11use_defaultESK_EEEEEEEPNSB_IJiiEEESP_SI_SP_iNSC_13compare_firstINSA_7greaterIiEEEENS5_23serial_set_intersectionENSA_17integral_constantIbLb0EEEEEJSI_SN_SP_SP_iiSI_SP_ST_SU_PNSA_4pairIiiEEPmN3cub18CUB_300001_SM_100013ScanTileStateIiLb1EEEEEEvDpT0_)
        /*11a8*/ 	.word	0x00000000


	//----- nvinfo : EIATTR_MIN_STACK_SIZE
	.align		4
.L_798:
        /*11ac*/ 	.byte	0x04, 0x12
        /*11ae*/ 	.short	(.L_800 - .L_799)
	.align		4
.L_799:
        /*11b0*/ 	.word	index@(_ZN6thrust24THRUST_300001_SM_1000_NS8cuda_cub4core6detail13_kernel_agentINS1_16__set_operations14PartitionAgentINS0_12zip_iteratorIN4cuda3std3__45tupleIJNS0_6detail15normal_iteratorINS0_10device_ptrIiEEEESG_EEEEENS7_INSB_IJSG_NS0_17constant_iteratorIiNS0_11use_defaultESK_EEEEEEEiNSC_13compare_firstINSA_7greaterIiEEEEEEJSI_SN_iiiPNSA_4pairIiiEESR_iEEEvDpT0_)
        /*11b4*/ 	.word	0x00000000


	//----- nvinfo : EIATTR_MIN_STACK_SIZE
	.align		4
.L_800:
        /*11b8*/ 	.byte	0x04, 0x12
        /*11ba*/ 	.short	(.L_802 - .L_801)
	.align		4
.L_801:
        /*11bc*/ 	.word	index@(_ZN6thrust24THRUST_300001_SM_1000_NS8cuda_cub4core6detail13_kernel_agentINS1_16__set_operations10SetOpAgentINS0_12zip_iteratorIN4cuda3std3__45tupleIJNS0_6detail15normal_iteratorINS0_10device_ptrIiEEEESG_EEEEENS7_INSB_IJSG_NS0_17constant_iteratorIiNS0_11use_defaultESK_EEEEEEEPNSB_IJiiEEESP_SI_SP_lNSC_13compare_firstINSA_4lessIiEEEENS5_23serial_set_intersectionENSA_17integral_constantIbLb0EEEEEJSI_SN_SP_SP_llSI_SP_ST_SU_PNSA_4pairIllEEPmN3cub18CUB_300001_SM_100013ScanTileStateIlLb1EEEEEEvDpT0_)
        /*11c0*/ 	.word	0x00000000


	//----- nvinfo : EIATTR_MIN_STACK_SIZE
	.align		4
.L_802:
        /*11c4*/ 	.byte	0x04, 0x12
        /*11c6*/ 	.short	(.L_804 - .L_803)
	.align		4
.L_803:
        /*11c8*/ 	.word	index@(_ZN6thrust24THRUST_300001_SM_1000_NS8cuda_cub4core6detail13_kernel_agentINS1_16__set_operations14PartitionAgentINS0_12zip_iteratorIN4cuda3std3__45tupleIJNS0_6detail15normal_iteratorINS0_10device_ptrIiEEEESG_EEEEENS7_INSB_IJSG_NS0_17constant_iteratorIiNS0_11use_defaultESK_EEEEEEElNSC_13compare_firstINSA_4lessIiEEEEEEJSI_SN_lllPNSA_4pairIllEESR_iEEEvDpT0_)
        /*11cc*/ 	.word	0x00000000


	//----- nvinfo : EIATTR_MIN_STACK_SIZE
	.align		4
.L_804:
        /*11d0*/ 	.byte	0x04, 0x12
        /*11d2*/ 	.short	(.L_806 - .L_805)
	.align		4
.L_805:
        /*11d4*/ 	.word	index@(_ZN6thrust24THRUST_300001_SM_1000_NS8cuda_cub4core6detail13_kernel_agentINS1_16__set_operations10SetOpAgentINS0_12zip_iteratorIN4cuda3std3__45tupleIJNS0_6detail15normal_iteratorINS0_10device_ptrIiEEEESG_EEEEENS7_INSB_IJSG_NS0_17constant_iteratorIiNS0_11use_defaultESK_EEEEEEEPNSB_IJiiEEESP_SI_SP_iNSC_13compare_firstINSA_4lessIiEEEENS5_23serial_set_intersectionENSA_17integral_constantIbLb0EEEEEJSI_SN_SP_SP_iiSI_SP_ST_SU_PNSA_4pairIiiEEPmN3cub18CUB_300001_SM_100013ScanTileStateIiLb1EEEEEEvDpT0_)
        /*11d8*/ 	.word	0x00000000


	//----- nvinfo : EIATTR_MIN_STACK_SIZE
	.align		4
.L_806:
        /*11dc*/ 	.byte	0x04, 0x12
        /*11de*/ 	.short	(.L_808 - .L_807)
	.align		4
.L_807:
        /*11e0*/ 	.word	index@(_ZN6thrust24THRUST_300001_SM_1000_NS8cuda_cub4core6detail13_kernel_agentINS1_16__set_operations14PartitionAgentINS0_12zip_iteratorIN4cuda3std3__45tupleIJNS0_6detail15normal_iteratorINS0_10device_ptrIiEEEESG_EEEEENS7_INSB_IJSG_NS0_17constant_iteratorIiNS0_11use_defaultESK_EEEEEEEiNSC_13compare_firstINSA_4lessIiEEEEEEJSI_SN_iiiPNSA_4pairIiiEESR_iEEEvDpT0_)
        /*11e4*/ 	.word	0x00000000


	//----- nvinfo : EIATTR_MIN_STACK_SIZE
	.align		4
.L_808:
        /*11e8*/ 	.byte	0x04, 0x12
        /*11ea*/ 	.short	(.L_810 - .L_809)
	.align		4
.L_809:
        /*11ec*/ 	.word	index@(_ZN6thrust24THRUST_300001_SM_1000_NS8cuda_cub4core6detail13_kernel_agentINS1_16__set_operations10SetOpAgentINS0_6detail15normal_iteratorINS0_10device_ptrIiEEEESB_PiSC_SB_SC_lN4cuda3std3__47greaterIiEENS5_21serial_set_differenceENSF_17integral_constantIbLb0EEEEEJSB_SB_SC_SC_llSB_SC_SH_SI_PNSF_4pairIllEEPmN3cub18CUB_300001_SM_100013ScanTileStateIlLb1EEEEEEvDpT0_)
        /*11f0*/ 	.word	0x00000000


	//----- nvinfo : EIATTR_MIN_STACK_SIZE
	.align		4
.L_810:
        /*11f4*/ 	.byte	0x04, 0x12
        /*11f6*/ 	.short	(.L_812 - .L_811)
	.align		4
.L_811:
        /*11f8*/ 	.word	index@(_ZN6thrust24THRUST_300001_SM_1000_NS8cuda_cub4core6detail13_kernel_agentINS1_16__set_operations10SetOpAgentINS0_6detail15normal_iteratorINS0_10device_ptrIiEEEESB_PiSC_SB_SC_iN4cuda3std3__47greaterIiEENS5_21serial_set_differenceENSF_17integral_constantIbLb0EEEEEJSB_SB_SC_SC_iiSB_SC_SH_SI_PNSF_4pairIiiEEPmN3cub18CUB_300001_SM_100013ScanTileStateIiLb1EEEEEEvDpT0_)
        /*11fc*/ 	.word	0x00000000


	//----- nvinfo : EIATTR_MIN_STACK_SIZE
	.align		4
.L_812:
        /*1200*/ 	.byte	0x04, 0x12
        /*1202*/ 	.short	(.L_814 - .L_813)
	.align		4
.L_813:
        /*1204*/ 	.word	index@(_ZN6thrust24THRUST_300001_SM_1000_NS8cuda_cub4core6detail13_kernel_agentINS1_16__set_operations10SetOpAgentINS0_6detail15normal_iteratorINS0_10device_ptrIiEEEESB_PiSC_SB_SC_lN4cuda3std3__44lessIiEENS5_21serial_set_differenceENSF_17integral_constantIbLb0EEEEEJSB_SB_SC_SC_llSB_SC_SH_SI_PNSF_4pairIllEEPmN3cub18CUB_300001_SM_100013ScanTileStateIlLb1EEEEEEvDpT0_)
        /*1208*/ 	.word	0x00000000


	//----- nvinfo : EIATTR_MIN_STACK_SIZE
	.align		4
.L_814:
        /*120c*/ 	.byte	0x04, 0x12
        /*120e*/ 	.short	(.L_816 - .L_815)
	.align		4
.L_815:
        /*1210*/ 	.word	index@(_ZN6thrust24THRUST_300001_SM_1000_NS8cuda_cub4core6detail13_kernel_agentINS1_16__set_operations10SetOpAgentINS0_6detail15normal_iteratorINS0_10device_ptrIiEEEESB_PiSC_SB_SC_iN4cuda3std3__44lessIiEENS5_21serial_set_differenceENSF_17integral_constantIbLb0EEEEEJSB_SB_SC_SC_iiSB_SC_SH_SI_PNSF_4pairIiiEEPmN3cub18CUB_300001_SM_100013ScanTileStateIiLb1EEEEEEvDpT0_)
        /*1214*/ 	.word	0x00000000


	//----- nvinfo : EIATTR_MIN_STACK_SIZE
	.align		4
.L_816:
        /*1218*/ 	.byte	0x04, 0x12
        /*121a*/ 	.short	(.L_818 - .L_817)
	.align		4
.L_817:
        /*121c*/ 	.word	index@(_ZN6thrust24THRUST_300001_SM_1000_NS8cuda_cub4core6detail13_kernel_agentINS1_16__set_operations10SetOpAgentINS0_6detail15normal_iteratorINS0_10device_ptrIiEEEESB_SB_SB_SB_SB_lN4cuda3std3__47greaterIiEENS5_21serial_set_differenceENSE_17integral_constantIbLb1EEEEEJSB_SB_SB_SB_llSB_SB_SG_SH_PNSE_4pairIllEEPmN3cub18CUB_300001_SM_100013ScanTileStateIlLb1EEEEEEvDpT0_)
        /*1220*/ 	.word	0x00000000


	//----- nvinfo : EIATTR_MIN_STACK_SIZE
	.align		4
.L_818:
        /*1224*/ 	.byte	0x04, 0x12
        /*1226*/ 	.short	(.L_820 - .L_819)
	.align		4
.L_819:
        /*1228*/ 	.word	index@(_ZN6thrust24THRUST_300001_SM_1000_NS8cuda_cub4core6detail13_kernel_agentINS1_16__set_operations14PartitionAgentINS0_6detail15normal_iteratorINS0_10device_ptrIiEEEESB_lN4cuda3std3__47greaterIiEEEEJSB_SB_lllPNSE_4pairIllEESG_iEEEvDpT0_)
        /*122c*/ 	.word	0x00000000


	//----- nvinfo : EIATTR_MIN_STACK_SIZE
	.align		4
.L_820:
        /*1230*/ 	.byte	0x04, 0x12
        /*1232*/ 	.short	(.L_822 - .L_821)
	.align		4
.L_821:
        /*1234*/ 	.word	index@(_ZN6thrust24THRUST_300001_SM_1000_NS8cuda_cub4core6detail13_kernel_agentINS1_16__set_operations10SetOpAgentINS0_6detail15normal_iteratorINS0_10device_ptrIiEEEESB_SB_SB_SB_SB_iN4cuda3std3__47greaterIiEENS5_21serial_set_differenceENSE_17integral_constantIbLb1EEEEEJSB_SB_SB_SB_iiSB_SB_SG_SH_PNSE_4pairIiiEEPmN3cub18CUB_300001_SM_100013ScanTileStateIiLb1EEEEEEvDpT0_)
        /*1238*/ 	.word	0x00000018


	//----- nvinfo : EIATTR_MIN_STACK_SIZE
	.align		4
.L_822:
        /*123c*/ 	.byte	0x04, 0x12
        /*123e*/ 	.short	(.L_824 - .L_823)
	.align		4
.L_823:
        /*1240*/ 	.word	index@(_ZN6thrust24THRUST_300001_SM_1000_NS8cuda_cub4core6detail13_kernel_agentINS1_16__set_operations14PartitionAgentINS0_6detail15normal_iteratorINS0_10device_ptrIiEEEESB_iN4cuda3std3__47greaterIiEEEEJSB_SB_iiiPNSE_4pairIiiEESG_iEEEvDpT0_)
        /*1244*/ 	.word	0x00000000


	//----- nvinfo : EIATTR_MIN_STACK_SIZE
	.align		4
.L_824:
        /*1248*/ 	.byte	0x04, 0x12
        /*124a*/ 	.short	(.L_826 - .L_825)
	.align		4
.L_825:
        /*124c*/ 	.word	index@(_ZN6thrust24THRUST_300001_SM_1000_NS8cuda_cub4core6detail13_kernel_agentINS1_16__set_operations10SetOpAgentINS0_6detail15normal_iteratorINS0_10device_ptrIiEEEESB_SB_SB_SB_SB_lN4cuda3std3__44lessIiEENS5_21serial_set_differenceENSE_17integral_constantIbLb1EEEEEJSB_SB_SB_SB_llSB_SB_SG_SH_PNSE_4pairIllEEPmN3cub18CUB_300001_SM_100013ScanTileStateIlLb1EEEEEEvDpT0_)
        /*1250*/ 	.word	0x00000000


	//----- nvinfo : EIATTR_MIN_STACK_SIZE
	.align		4
.L_826:
        /*1254*/ 	.byte	0x04, 0x12
        /*1256*/ 	.short	(.L_828 - .L_827)
	.align		4
.L_827:
        /*1258*/ 	.word	index@(_ZN6thrust24THRUST_300001_SM_1000_NS8cuda_cub4core6detail13_kernel_agentINS1_16__set_operations14PartitionAgentINS0_6detail15normal_iteratorINS0_10device_ptrIiEEEESB_lN4cuda3std3__44lessIiEEEEJSB_SB_lllPNSE_4pairIllEESG_iEEEvDpT0_)
        /*125c*/ 	.word	0x00000000


	//----- nvinfo : EIATTR_MIN_STACK_SIZE
	.align		4
.L_828:
        /*1260*/ 	.byte	0x04, 0x12
        /*1262*/ 	.short	(.L_830 - .L_829)
	.align		4
.L_829:
        /*1264*/ 	.word	index@(_ZN6thrust24THRUST_300001_SM_1000_NS8cuda_cub4core6detail13_kernel_agentINS1_16__set_operations9InitAgentIN3cub18CUB_300001_SM_100013ScanTileStateIlLb1EEElEEJSA_lEEEvDpT0_)
        /*1268*/ 	.word	0x00000000


	//----- nvinfo : EIATTR_MIN_STACK_SIZE
	.align		4
.L_830:
        /*126c*/ 	.byte	0x04, 0x12
        /*126e*/ 	.short	(.L_832 - .L_831)
	.align		4
.L_831:
        /*1270*/ 	.word	index@(_ZN6thrust24THRUST_300001_SM_1000_NS8cuda_cub4core6detail13_kernel_agentINS1_16__set_operations10SetOpAgentINS0_6detail15normal_iteratorINS0_10device_ptrIiEEEESB_SB_SB_SB_SB_iN4cuda3std3__44lessIiEENS5_21serial_set_differenceENSE_17integral_constantIbLb1EEEEEJSB_SB_SB_SB_iiSB_SB_SG_SH_PNSE_4pairIiiEEPmN3cub18CUB_300001_SM_100013ScanTileStateIiLb1EEEEEEvDpT0_)
        /*1274*/ 	.word	0x00000018


	//----- nvinfo : EIATTR_MIN_STACK_SIZE
	.align		4
.L_832:
        /*1278*/ 	.byte	0x04, 0x12
        /*127a*/ 	.short	(.L_834 - .L_833)
	.align		4
.L_833:
        /*127c*/ 	.word	index@(_ZN6thrust24THRUST_300001_SM_1000_NS8cuda_cub4core6detail13_kernel_agentINS1_16__set_operations14PartitionAgentINS0_6detail15normal_iteratorINS0_10device_ptrIiEEEESB_iN4cuda3std3__44lessIiEEEEJSB_SB_iiiPNSE_4pairIiiEESG_iEEEvDpT0_)
        /*1280*/ 	.word	0x00000000


	//----- nvinfo : EIATTR_MIN_STACK_SIZE
	.align		4
.L_834:
        /*1284*/ 	.byte	0x04, 0x12
        /*1286*/ 	.short	(.L_836 - .L_835)
	.align		4
.L_835:
        /*1288*/ 	.word	index@(_ZN6thrust24THRUST_300001_SM_1000_NS8cuda_cub4core6detail13_kernel_agentINS1_16__set_operations9InitAgentIN3cub18CUB_300001_SM_100013ScanTileStateIiLb1EEEiEEJSA_iEEEvDpT0_)
        /*128c*/ 	.word	0x00000000


	//----- nvinfo : EIATTR_MIN_STACK_SIZE
	.align		4
.L_836:
        /*1290*/ 	.byte	0x04, 0x12
        /*1292*/ 	.short	(.L_838 - .L_837)
	.align		4
.L_837:
        /*1294*/ 	.word	index@(_ZN6thrust24THRUST_300001_SM_1000_NS8cuda_cub4core6detail13_kernel_agentINS1_8__unique11UniqueAgentINS0_6detail15normal_iteratorINS0_10device_ptrIiEEEESB_N4cuda3std3__48equal_toIiEEiPiEEJSB_SB_SG_SH_iN3cub18CUB_300001_SM_100013ScanTileStateIiLb1EEEmEEEvDpT0_)
        /*1298*/ 	.word	0x00000008


	//----- nvinfo : EIATTR_MIN_STACK_SIZE
	.align		4
.L_838:
        /*129c*/ 	.byte	0x04, 0x12
        /*129e*/ 	.short	(.L_840 - .L_839)
	.align		4
.L_839:
        /*12a0*/ 	.word	index@(_ZN6thrust24THRUST_300001_SM_1000_NS8cuda_cub4core6detail13_kernel_agentINS1_8__unique9InitAgentIN3cub18CUB_300001_SM_100013ScanTileStateIiLb1EEEPiiEEJSA_mSB_EEEvDpT0_)
        /*12a4*/ 	.word	0x00000000


	//----- nvinfo : EIATTR_MIN_STACK_SIZE
	.align		4
.L_840:
        /*12a8*/ 	.byte	0x04, 0x12
        /*12aa*/ 	.short	(.L_842 - .L_841)
	.align		4
.L_841:
        /*12ac*/ 	.word	index@(_ZN6thrust24THRUST_300001_SM_1000_NS8cuda_cub4core6detail13_kernel_agentINS1_8__reduce11ReduceAgentIPN4cuda3std3__45tupleIJNSA_IJilEEESB_EEESD_SC_lNS1_9__extrema12arg_minmax_fIil17compare_key_valueEEEEJSD_SD_iSH_EEEvDpT0_)
        /*12b0*/ 	.word	0x00000000


	//----- nvinfo : EIATTR_MIN_STACK_SIZE
	.align		4
.L_842:
        /*12b4*/ 	.byte	0x04, 0x12
        /*12b6*/ 	.short	(.L_844 - .L_843)
	.align		4
.L_843:
        /*12b8*/ 	.word	index@(_ZN6thrust24THRUST_300001_SM_1000_NS8cuda_cub4core6detail13_kernel_agentINS1_8__reduce11ReduceAgentINS0_18transform_iteratorINS1_9__extrema12arg_minmax_fIil17compare_key_valueE15duplicate_tupleENS0_12zip_iteratorIN4cuda3std3__45tupleIJNS0_6detail15normal_iteratorINS0_10device_ptrIiEEEENS0_17counting_iteratorIlNS0_11use_defaultESO_SO_EEEEEEENSH_IJNSH_IJilEEESS_EEEST_EEPST_ST_lSB_EEJSU_SV_lN3cub18CUB_300001_SM_100013GridEvenShareIlEENSY_9GridQueueIyEESB_EEEvDpT0_)
        /*12bc*/ 	.word	0x00000000


	//----- nvinfo : EIATTR_MIN_STACK_SIZE
	.align		4
.L_844:
        /*12c0*/ 	.byte	0x04, 0x12
        /*12c2*/ 	.short	(.L_846 - .L_845)
	.align		4
.L_845:
        /*12c4*/ 	.word	index@(_ZN6thrust24THRUST_300001_SM_1000_NS8cuda_cub4core6detail13_kernel_agentINS1_8__reduce11ReduceAgentINS0_18transform_iteratorINS1_9__extrema12arg_minmax_fIil17compare_key_valueE15duplicate_tupleENS0_12zip_iteratorIN4cuda3std3__45tupleIJNS0_6detail15normal_iteratorINS0_10device_ptrIiEEEENS0_17counting_iteratorIlNS0_11use_defaultESO_SO_EEEEEEENSH_IJNSH_IJilEEESS_EEEST_EEPST_ST_lSB_EEJSU_SV_lSB_EEEvDpT0_)
        /*12c8*/ 	.word	0x00000000


	//----- nvinfo : EIATTR_MIN_STACK_SIZE
	.align		4
.L_846:
        /*12cc*/ 	.byte	0x04, 0x12
        /*12ce*/ 	.short	(.L_848 - .L_847)
	.align		4
.L_847:
        /*12d0*/ 	.word	index@(_ZN6thrust24THRUST_300001_SM_1000_NS8cuda_cub4core6detail13_kernel_agentINS1_8__reduce11ReduceAgentIPN4cuda3std3__45tupleIJNSA_IJilEEESB_EEESD_SC_iNS1_9__extrema12arg_minmax_fIil17compare_key_valueEEEEJSD_SD_iSH_EEEvDpT0_)
        /*12d4*/ 	.word	0x00000000


	//----- nvinfo : EIATTR_MIN_STACK_SIZE
	.align		4
.L_848:
        /*12d8*/ 	.byte	0x04, 0x12
        /*12da*/ 	.short	(.L_850 - .L_849)
	.align		4
.L_849:
        /*12dc*/ 	.word	index@(_ZN6thrust24THRUST_300001_SM_1000_NS8cuda_cub4core6detail13_kernel_agentINS1_8__reduce11ReduceAgentINS0_18transform_iteratorINS1_9__extrema12arg_minmax_fIil17compare_key_valueE15duplicate_tupleENS0_12zip_iteratorIN4cuda3std3__45tupleIJNS0_6detail15normal_iteratorINS0_10device_ptrIiEEEENS0_17counting_iteratorIlNS0_11use_defaultESO_SO_EEEEEEENSH_IJNSH_IJilEEESS_EEEST_EEPST_ST_iSB_EEJSU_SV_iN3cub18CUB_300001_SM_100013GridEvenShareIiEENSY_9GridQueueIjEESB_EEEvDpT0_)
        /*12e0*/ 	.word	0x00000000


	//----- nvinfo : EIATTR_MIN_STACK_SIZE
	.align		4
.L_850:
        /*12e4*/ 	.byte	0x04, 0x12
        /*12e6*/ 	.short	(.L_852 - .L_851)
	.align		4
.L_851:
        /*12e8*/ 	.word	index@(_ZN6thrust24THRUST_300001_SM_1000_NS8cuda_cub4core6detail13_kernel_agentINS1_8__reduce11ReduceAgentINS0_18transform_iteratorINS1_9__extrema12arg_minmax_fIil17compare_key_valueE15duplicate_tupleENS0_12zip_iteratorIN4cuda3std3__45tupleIJNS0_6detail15normal_iteratorINS0_10device_ptrIiEEEENS0_17counting_iteratorIlNS0_11use_defaultESO_SO_EEEEEEENSH_IJNSH_IJilEEESS_EEEST_EEPST_ST_iSB_EEJSU_SV_iSB_EEEvDpT0_)
        /*12ec*/ 	.word	0x00000000


	//----- nvinfo : EIATTR_MIN_STACK_SIZE
	.align		4
.L_852:
        /*12f0*/ 	.byte	0x04, 0x12
        /*12f2*/ 	.short	(.L_854 - .L_853)
	.align		4
.L_853:
        /*12f4*/ 	.word	index@(_ZN6thrust24THRUST_300001_SM_1000_NS8cuda_cub4core6detail13_kernel_agentINS1_8__reduce11ReduceAgentIPN4cuda3std3__45tupleIJNSA_IJilEEESB_EEESD_SC_lNS1_9__extrema12arg_minmax_fIilNS9_4lessIiEEEEEEJSD_SD_iSI_EEEvDpT0_)
        /*12f8*/ 	.word	0x00000000


	//----- nvinfo : EIATTR_MIN_STACK_SIZE
	.align		4
.L_854:
        /*12fc*/ 	.byte	0x04, 0x12
        /*12fe*/ 	.short	(.L_856 - .L_855)
	.align		4
.L_855:
        /*1300*/ 	.word	index@(_ZN6thrust24THRUST_300001_SM_1000_NS8cuda_cub4core6detail13_kernel_agentINS1_8__reduce10DrainAgentIlEEJN3cub18CUB_300001_SM_10009GridQueueIyEElEEEvDpT0_)
        /*1304*/ 	.word	0x00000000


	//----- nvinfo : EIATTR_MIN_STACK_SIZE
	.align		4
.L_856:
        /*1308*/ 	.byte	0x04, 0x12
        /*130a*/ 	.short	(.L_858 - .L_857)
	.align		4
.L_857:
        /*130c*/ 	.word	index@(_ZN6thrust24THRUST_300001_SM_1000_NS8cuda_cub4core6detail13_kernel_agentINS1_8__reduce11ReduceAgentINS0_18transform_iteratorINS1_9__extrema12arg_minmax_fIilN4cuda3std3__44lessIiEEE15duplicate_tupleENS0_12zip_iteratorINSC_5tupleIJNS0_6detail15normal_iteratorINS0_10device_ptrIiEEEENS0_17counting_iteratorIlNS0_11use_defaultESP_SP_EEEEEEENSI_IJNSI_IJilEEEST_EEESU_EEPSU_SU_lSF_EEJSV_SW_lN3cub18CUB_300001_SM_100013GridEvenShareIlEENSZ_9GridQueueIyEESF_EEEvDpT0_)
        /*1310*/ 	.word	0x00000000


	//----- nvinfo : EIATTR_MIN_STACK_SIZE
	.align		4
.L_858:
        /*1314*/ 	.byte	0x04, 0x12
        /*1316*/ 	.short	(.L_860 - .L_859)
	.align		4
.L_859:
        /*1318*/ 	.word	index@(_ZN6thrust24THRUST_300001_SM_1000_NS8cuda_cub4core6detail13_kernel_agentINS1_8__reduce11ReduceAgentINS0_18transform_iteratorINS1_9__extrema12arg_minmax_fIilN4cuda3std3__44lessIiEEE15duplicate_tupleENS0_12zip_iteratorINSC_5tupleIJNS0_6detail15normal_iteratorINS0_10device_ptrIiEEEENS0_17counting_iteratorIlNS0_11use_defaultESP_SP_EEEEEEENSI_IJNSI_IJilEEEST_EEESU_EEPSU_SU_lSF_EEJSV_SW_lSF_EEEvDpT0_)
        /*131c*/ 	.word	0x00000000


	//----- nvinfo : EIATTR_MIN_STACK_SIZE
	.align		4
.L_860:
        /*1320*/ 	.byte	0x04, 0x12
        /*1322*/ 	.short	(.L_862 - .L_861)
	.align		4
.L_861:
        /*1324*/ 	.word	index@(_ZN6thrust24THRUST_300001_SM_1000_NS8cuda_cub4core6detail13_kernel_agentINS1_8__reduce11ReduceAgentIPN4cuda3std3__45tupleIJNSA_IJilEEESB_EEESD_SC_iNS1_9__extrema12arg_minmax_fIilNS9_4lessIiEEEEEEJSD_SD_iSI_EEEvDpT0_)
        /*1328*/ 	.word	0x00000000


	//----- nvinfo : EIATTR_MIN_STACK_SIZE
	.align		4
.L_862:
        /*132c*/ 	.byte	0x04, 0x12
        /*132e*/ 	.short	(.L_864 - .L_863)
	.align		4
.L_863:
        /*1330*/ 	.word	index@(_ZN6thrust24THRUST_300001_SM_1000_NS8cuda_cub4core6detail13_kernel_agentINS1_8__reduce10DrainAgentIiEEJN3cub18CUB_300001_SM_10009GridQueueIjEEiEEEvDpT0_)
        /*1334*/ 	.word	0x00000000


	//----- nvinfo : EIATTR_MIN_STACK_SIZE
	.align		4
.L_864:
        /*1338*/ 	.byte	0x04, 0x12
        /*133a*/ 	.short	(.L_866 - .L_865)
	.align		4
.L_865:
        /*133c*/ 	.word	index@(_ZN6thrust24THRUST_300001_SM_1000_NS8cuda_cub4core6detail13_kernel_agentINS1_8__reduce11ReduceAgentINS0_18transform_iteratorINS1_9__extrema12arg_minmax_fIilN4cuda3std3__44lessIiEEE15duplicate_tupleENS0_12zip_iteratorINSC_5tupleIJNS0_6detail15normal_iteratorINS0_10device_ptrIiEEEENS0_17counting_iteratorIlNS0_11use_defaultESP_SP_EEEEEEENSI_IJNSI_IJilEEEST_EEESU_EEPSU_SU_iSF_EEJSV_SW_iN3cub18CUB_300001_SM_100013GridEvenShareIiEENSZ_9GridQueueIjEESF_EEEvDpT0_)
        /*1340*/ 	.word	0x00000000


	//----- nvinfo : EIATTR_MIN_STACK_SIZE
	.align		4
.L_866:
        /*1344*/ 	.byte	0x04, 0x12
        /*1346*/ 	.short	(.L_868 - .L_867)
	.align		4
.L_867:
        /*1348*/ 	.word	index@(_ZN6thrust24THRUST_300001_SM_1000_NS8cuda_cub4core6detail13_kernel_agentINS1_8__reduce11ReduceAgentINS0_18transform_iteratorINS1_9__extrema12arg_minmax_fIilN4cuda3std3__44lessIiEEE15duplicate_tupleENS0_12zip_iteratorINSC_5tupleIJNS0_6detail15normal_iteratorINS0_10device_ptrIiEEEENS0_17counting_iteratorIlNS0_11use_defaultESP_SP_EEEEEEENSI_IJNSI_IJilEEEST_EEESU_EEPSU_SU_iSF_EEJSV_SW_iSF_EEEvDpT0_)
        /*134c*/ 	.word	0x00000000


	//----- nvinfo : EIATTR_MIN_STACK_SIZE
	.align		4
.L_868:
        /*1350*/ 	.byte	0x04, 0x12
        /*1352*/ 	.short	(.L_870 - .L_869)
	.align		4
.L_869:
        /*1354*/ 	.word	index@(_ZN6thrust24THRUST_300001_SM_1000_NS8cuda_cub4core6detail13_kernel_agentINS1_15__reduce_by_key16ReduceByKeyAgentINS0_6detail15normal_iteratorINS0_10device_ptrIiEEEESB_SB_SB_N4cuda3std3__48equal_toIiEENSE_4plusIiEEPllEEJSB_SB_SB_SB_SJ_N3cub18CUB_300001_SM_100024ReduceByKeyScanTileStateIilLb1EEESG_SI_llEEEvDpT0_)
        /*1358*/ 	.word	0x00000000


	//----- nvinfo : EIATTR_MIN_STACK_SIZE
	.align		4
.L_870:
        /*135c*/ 	.byte	0x04, 0x12
        /*135e*/ 	.short	(.L_872 - .L_871)
	.align		4
.L_871:
        /*1360*/ 	.word	index@(_ZN6thrust24THRUST_300001_SM_1000_NS8cuda_cub4core6detail13_kernel_agentINS1_15__reduce_by_key16ReduceByKeyAgentINS0_6detail15normal_iteratorINS0_10device_ptrIiEEEESB_SB_SB_N4cuda3std3__48equal_toIiEENSE_4plusIiEEPiiEEJSB_SB_SB_SB_SJ_N3cub18CUB_300001_SM_100024ReduceByKeyScanTileStateIiiLb1EEESG_SI_iiEEEvDpT0_)
        /*1364*/ 	.word	0x00000000


	//----- nvinfo : EIATTR_MIN_STACK_SIZE
	.align		4
.L_872:
        /*1368*/ 	.byte	0x04, 0x12
        /*136a*/ 	.short	(.L_874 - .L_873)
	.align		4
.L_873:
        /*136c*/ 	.word	index@(_ZN6thrust24THRUST_300001_SM_1000_NS8cuda_cub4core6detail13_kernel_agentINS1_15__reduce_by_key16ReduceByKeyAgentINS0_6detail15normal_iteratorINS0_10device_ptrIiEEEESB_SB_SB_N4cuda3std3__412not_equal_toIiEENSE_10multipliesIiEEPllEEJSB_SB_SB_SB_SJ_N3cub18CUB_300001_SM_100024ReduceByKeyScanTileStateIilLb1EEESG_SI_llEEEvDpT0_)
        /*1370*/ 	.word	0x00000000


	//----- nvinfo : EIATTR_MIN_STACK_SIZE
	.align		4
.L_874:
        /*1374*/ 	.byte	0x04, 0x12
        /*1376*/ 	.short	(.L_876 - .L_875)
	.align		4
.L_875:
        /*1378*/ 	.word	index@(_ZN6thrust24THRUST_300001_SM_1000_NS8cuda_cub4core6detail13_kernel_agentINS1_15__reduce_by_key16ReduceByKeyAgentINS0_6detail15normal_iteratorINS0_10device_ptrIiEEEESB_SB_SB_N4cuda3std3__412not_equal_toIiEENSE_10multipliesIiEEPiiEEJSB_SB_SB_SB_SJ_N3cub18CUB_300001_SM_100024ReduceByKeyScanTileStateIiiLb1EEESG_SI_iiEEEvDpT0_)
        /*137c*/ 	.word	0x00000000


	//----- nvinfo : EIATTR_MIN_STACK_SIZE
	.align		4
.L_876:
        /*1380*/ 	.byte	0x04, 0x12
        /*1382*/ 	.short	(.L_878 - .L_877)
	.align		4
.L_877:
        /*1384*/ 	.word	index@(_ZN6thrust24THRUST_300001_SM_1000_NS8cuda_cub4core6detail13_kernel_agentINS1_15__reduce_by_key16ReduceByKeyAgentINS0_6detail15normal_iteratorINS0_10device_ptrIiEEEESB_SB_SB_N4cuda3std3__412not_equal_toIiEENSE_4plusIiEEPllEEJSB_SB_SB_SB_SJ_N3cub18CUB_300001_SM_100024ReduceByKeyScanTileStateIilLb1EEESG_SI_llEEEvDpT0_)
        /*1388*/ 	.word	0x00000000


	//----- nvinfo : EIATTR_MIN_STACK_SIZE
	.align		4
.L_878:
        /*138c*/ 	.byte	0x04, 0x12
        /*138e*/ 	.short	(.L_880 - .L_879)
	.align		4
.L_879:
        /*1390*/ 	.word	index@(_ZN6thrust24THRUST_300001_SM_1000_NS8cuda_cub4core6detail13_kernel_agentINS1_15__reduce_by_key9InitAgentIN3cub18CUB_300001_SM_100024ReduceByKeyScanTileStateIilLb1EEElPlEEJSA_lSB_EEEvDpT0_)
        /*1394*/ 	.word	0x00000000


	//----- nvinfo : EIATTR_MIN_STACK_SIZE
	.align		4
.L_880:
        /*1398*/ 	.byte	0x04, 0x12
        /*139a*/ 	.short	(.L_882 - .L_881)
	.align		4
.L_881:
        /*139c*/ 	.word	index@(_ZN6thrust24THRUST_300001_SM_1000_NS8cuda_cub4core6detail13_kernel_agentINS1_15__reduce_by_key16ReduceByKeyAgentINS0_6detail15normal_iteratorINS0_10device_ptrIiEEEESB_SB_SB_N4cuda3std3__412not_equal_toIiEENSE_4plusIiEEPiiEEJSB_SB_SB_SB_SJ_N3cub18CUB_300001_SM_100024ReduceByKeyScanTileStateIiiLb1EEESG_SI_iiEEEvDpT0_)
        /*13a0*/ 	.word	0x00000008


	//----- nvinfo : EIATTR_MIN_STACK_SIZE
	.align		4
.L_882:
        /*13a4*/ 	.byte	0x04, 0x12
        /*13a6*/ 	.short	(.L_884 - .L_883)
	.align		4
.L_883:
        /*13a8*/ 	.word	index@(_ZN6thrust24THRUST_300001_SM_1000_NS8cuda_cub4core6detail13_kernel_agentINS1_15__reduce_by_key9InitAgentIN3cub18CUB_300001_SM_100024ReduceByKeyScanTileStateIiiLb1EEEiPiEEJSA_iSB_EEEvDpT0_)
        /*13ac*/ 	.word	0x00000000
.L_884:


//--------------------- .nv.compat                --------------------------
	.section	.nv.compat,"",@"SHT_CUDA_COMPAT_INFO"
	.align	4
        /*0000*/ 	.byte	0x02, 0x09, 0x00, 0x00, 0x02, 0x02, 0x01, 0x00, 0x02, 0x05, 0x05, 0x00, 0x03, 0x07, 0x01, 0x01
        /*0010*/ 	.byte	0x02, 0x03, 0x00, 0x00, 0x02, 0x06, 0x01, 0x00, 0x04, 0x0b, 0x08, 0x00, 0x09, 0x00, 0x00, 0x00
        /*0020*/ 	.byte	0x00, 0x00, 0x00, 0x00


//--------------------- .nv.info._ZN3cub18CUB_300001_SM_10006detail10radix_sort29DeviceRadixSortOnesweepKernelINS1_5radix10policy_hubIiNS0_8NullTypeEyE10Policy1000ELNS0_9SortOrderE1EiS6_yiiNS1_21identity_decomposer_tEEEvPT5_SC_PT3_PKSD_PT1_PKSH_PT2_PKSL_T4_iiT6_ --------------------------
	.section	.nv.info._ZN3cub18CUB_300001_SM_10006detail10radix_sort29DeviceRadixSortOnesweepKernelINS1_5radix10policy_hubIiNS0_8NullTypeEyE10Policy1000ELNS0_9SortOrderE1EiS6_yiiNS1_21identity_decomposer_tEEEvPT5_SC_PT3_PKSD_PT1_PKSH_PT2_PKSL_T4_iiT6_,"",@"SHT_CUDA_INFO"
	.sectionflags	@""
	.align	4


	//----- nvinfo : EIATTR_CUDA_API_VERSION
	.align		4
        /*0000*/ 	.byte	0x04, 0x37
        /*0002*/ 	.short	(.L_886 - .L_885)
.L_885:
        /*0004*/ 	.word	0x00000082


	//----- nvinfo : EIATTR_KPARAM_INFO
	.align		4
.L_886:
        /*0008*/ 	.byte	0x04, 0x17
        /*000a*/ 	.short	(.L_888 - .L_887)
.L_887:
        /*000c*/ 	.word	0x00000000
        /*0010*/ 	.short	0x000b
        /*0012*/ 	.short	0x004c
        /*0014*/ 	.byte	0x00, 0xf0, 0x05, 0x00


	//----- nvinfo : EIATTR_KPARAM_INFO
	.align		4
.L_888:
        /*0018*/ 	.byte	0x04, 0x17
        /*001a*/ 	.short	(.L_890 - .L_889)
.L_889:
        /*001c*/ 	.word	0x00000000
        /*0020*/ 	.short	0x000a
        /*0022*/ 	.short	0x0048
        /*0024*/ 	.byte	0x00, 0xf0, 0x11, 0x00


	//----- nvinfo : EIATTR_KPARAM_INFO
	.align		4
.L_890:
        /*0028*/ 	.byte	0x04, 0x17
        /*002a*/ 	.short	(.L_892 - .L_891)
.L_891:
        /*002c*/ 	.word	0x00000000
        /*0030*/ 	.short	0x0009
        /*0032*/ 	.short	0x0044
        /*0034*/ 	.byte	0x00, 0xf0, 0x11, 0x00


	//----- nvinfo : EIATTR_KPARAM_INFO
	.align		4
.L_892:
        /*0038*/ 	.byte	0x04, 0x17
        /*003a*/ 	.short	(.L_894 - .L_893)
.L_893:
        /*003c*/ 	.word	0x00000000
        /*0040*/ 	.short	0x0008
        /*0042*/ 	.short	0x0040
        /*0044*/ 	.byte	0x00, 0xf0, 0x11, 0x00


	//----- nvinfo : EIATTR_KPARAM_INFO
	.align		4
.L_894:
        /*0048*/ 	.byte	0x04, 0x17
        /*004a*/ 	.short	(.L_896 - .L_895)
.L_895:
        /*004c*/ 	.word	0x00000000
        /*0050*/ 	.short	0x0007
        /*0052*/ 	.short	0x0038
        /*0054*/ 	.byte	0x00, 0xf5, 0x21, 0x00


	//----- nvinfo : EIATTR_KPARAM_INFO
	.align		4
.L_896:
        /*0058*/ 	.byte	0x04, 0x17
        /*005a*/ 	.short	(.L_898 - .L_897)
.L_897:
        /*005c*/ 	.word	0x00000000
        /*0060*/ 	.short	0x0006
        /*0062*/ 	.short	0x0030
        /*0064*/ 	.byte	0x00, 0xf5, 0x21, 0x00


	//----- nvinfo : EIATTR_KPARAM_INFO
	.align		4
.L_898:
        /*0068*/ 	.byte	0x04, 0x17
        /*006a*/ 	.short	(.L_900 - .L_899)
.L_899:
        /*006c*/ 	.word	0x00000000
        /*0070*/ 	.short	0x0005
        /*0072*/ 	.short	0x0028
        /*0074*/ 	.byte	0x00, 0xf5, 0x21, 0x00


	//----- nvinfo : EIATTR_KPARAM_INFO
	.align		4
.L_900:
        /*0078*/ 	.byte	0x04, 0x17
        /*007a*/ 	.short	(.L_902 - .L_901)
.L_901:
        /*007c*/ 	.word	0x00000000
        /*0080*/ 	.short	0x0004
        /*0082*/ 	.short	0x0020
        /*0084*/ 	.byte	0x00, 0xf5, 0x21, 0x00


	//----- nvinfo : EIATTR_KPARAM_INFO
	.align		4
.L_902:
        /*0088*/ 	.byte	0x04, 0x17
        /*008a*/ 	.short	(.L_904 - .L_903)
.L_903:
        /*008c*/ 	.word	0x00000000
        /*0090*/ 	.short	0x0003
        /*0092*/ 	.short	0x0018
        /*0094*/ 	.byte	0x00, 0xf5, 0x21, 0x00


	//----- nvinfo : EIATTR_KPARAM_INFO
	.align		4
.L_904:
        /*0098*/ 	.byte	0x04, 0x17
        /*009a*/ 	.short	(.L_906 - .L_905)
.L_905:
        /*009c*/ 	.word	0x00000000
        /*00a0*/ 	.short	0x0002
        /*00a2*/ 	.short	0x0010
        /*00a4*/ 	.byte	0x00, 0xf5, 0x21, 0x00


	//----- nvinfo : EIATTR_KPARAM_INFO
	.align		4
.L_906:
        /*00a8*/ 	.byte	0x04, 0x17
        /*00aa*/ 	.short	(.L_908 - .L_907)
.L_907:
        /*00ac*/ 	.word	0x00000000
        /*00b0*/ 	.short	0x0001
        /*00b2*/ 	.short	0x0008
        /*00b4*/ 	.byte	0x00, 0xf5, 0x21, 0x00


	//----- nvinfo : EIATTR_KPARAM_INFO
	.align		4
.L_908:
        /*00b8*/ 	.byte	0x04, 0x17
        /*00ba*/ 	.short	(.L_910 - .L_909)
.L_909:
        /*00bc*/ 	.word	0x00000000
        /*00c0*/ 	.short	0x0000
        /*00c2*/ 	.short	0x0000
        /*00c4*/ 	.byte	0x00, 0xf5, 0x21, 0x00


	//----- nvinfo : EIATTR_SPARSE_MMA_MASK
	.align		4
.L_910:
        /*00c8*/ 	.byte	0x03, 0x50
        /*00ca*/ 	.short	0x0000


	//----- nvinfo : EIATTR_MAXREG_COUNT
	.align		4
        /*00cc*/ 	.byte	0x03, 0x1b
        /*00ce*/ 	.short	0x00a8


	//----- nvinfo : EIATTR_NUM_BARRIERS
	.align		4
        /*00d0*/ 	.byte	0x02, 0x4c
        /*00d2*/ 	.byte	0x01
	.zero		1


	//----- nvinfo : EIATTR_MERCURY_ISA_VERSION
	.align		4
        /*00d4*/ 	.byte	0x03, 0x5f
        /*00d6*/ 	.short	0x0101


	//----- nvinfo : EIATTR_COOP_GROUP_MASK_REGIDS
	.align		4
        /*00d8*/ 	.byte	0x04, 0x29
        /*00da*/ 	.short	(.L_912 - .L_911)


	//   ....[0]....
.L_911:
        /*00dc*/ 	.word	0xffffffff


	//   ....[1]....
        /*00e0*/ 	.word	0x05000019


	//   ....[2]....
        /*00e4*/ 	.word	0xffffffff


	//   ....[3]....
        /*00e8*/ 	.word	0xffffffff


	//   ....[4]....
        /*00ec*/ 	.word	0xffffffff


	//   ....[5]....
        /*00f0*/ 	.word	0xffffffff


	//   ....[6]....
        /*00f4*/ 	.word	0xffffffff


	//   ....[7]....
        /*00f8*/ 	.word	0xffffffff


	//   ....[8]....
        /*00fc*/ 	.word	0xffffffff


	//   ....[9]....
        /*0100*/ 	.word	0xffffffff


	//   ....[10]....
        /*0104*/ 	.word	0xffffffff


	//   ....[11]....
        /*0108*/ 	.word	0xffffffff


	//   ....[12]....
        /*010c*/ 	.word	0xffffffff


	//   ....[13]....
        /*0110*/ 	.word	0xffffffff


	//   ....[14]....
        /*0114*/ 	.word	0xffffffff


	//   ....[15]....
        /*0118*/ 	.word	0xffffffff


	//   ....[16]....
        /*011c*/ 	.word	0xffffffff


	//   ....[17]....
        /*0120*/ 	.word	0xffffffff


	//   ....[18]....
        /*0124*/ 	.word	0xffffffff


	//   ....[19]....
        /*0128*/ 	.word	0xffffffff


	//   ....[20]....
        /*012c*/ 	.word	0xffffffff


	//   ....[21]....
        /*0130*/ 	.word	0xffffffff


	//   ....[22]....
        /*0134*/ 	.word	0xffffffff


	//   ....[23]....
        /*0138*/ 	.word	0xffffffff


	//   ....[24]....
        /*013c*/ 	.word	0xffffffff


	//   ....[25]....
        /*0140*/ 	.word	0xffffffff


	//   ....[26]....
        /*0144*/ 	.word	0xffffffff


	//   ....[27]....
        /*0148*/ 	.word	0xffffffff


	//   ....[28]....
        /*014c*/ 	.word	0xffffffff


	//   ....[29]....
        /*0150*/ 	.word	0xffffffff


	//   ....[30]....
        /*0154*/ 	.word	0xffffffff


	//   ....[31]....
        /*0158*/ 	.word	0xffffffff


	//   ....[32]....
        /*015c*/ 	.word	0xffffffff


	//   ....[33]....
        /*0160*/ 	.word	0xffffffff


	//   ....[34]....
        /*0164*/ 	.word	0xffffffff


	//   ....[35]....
        /*0168*/ 	.word	0xffffffff


	//   ....[36]....
        /*016c*/ 	.word	0xffffffff


	//   ....[37]....
        /*0170*/ 	.word	0xffffffff


	//   ....[38]....
        /*0174*/ 	.word	0xffffffff


	//   ....[39]....
        /*0178*/ 	.word	0xffffffff


	//   ....[40]....
        /*017c*/ 	.word	0xffffffff


	//   ....[41]....
        /*0180*/ 	.word	0xffffffff


	//   ....[42]....
        /*0184*/ 	.word	0xffffffff


	//   ....[43]....
        /*0188*/ 	.word	0xffffffff


	//   ....[44]....
        /*018c*/ 	.word	0xffffffff


	//   ....[45]....
        /*0190*/ 	.word	0xffffffff


	//   ....[46]....
        /*0194*/ 	.word	0xffffffff


	//   ....[47]....
        /*0198*/ 	.word	0xffffffff


	//   ....[48]....
        /*019c*/ 	.word	0xffffffff


	//   ....[49]....
        /*01a0*/ 	.word	0xffffffff


	//   ....[50]....
        /*01a4*/ 	.word	0xffffffff


	//   ....[51]....
        /*01a8*/ 	.word	0xffffffff


	//   ....[52]....
        /*01ac*/ 	.word	0xffffffff


	//   ....[53]....
        /*01b0*/ 	.word	0xffffffff


	//   ....[54]....
        /*01b4*/ 	.word	0xffffffff


	//   ....[55]....
        /*01b8*/ 	.word	0xffffffff


	//   ....[56]....
        /*01bc*/ 	.word	0xffffffff


	//   ....[57]....
        /*01c0*/ 	.word	0xffffffff


	//   ....[58]....
        /*01c4*/ 	.word	0xffffffff


	//   ....[59]....
        /*01c8*/ 	.word	0xffffffff


	//   ....[60]....
        /*01cc*/ 	.word	0xffffffff


	//   ....[61]....
        /*01d0*/ 	.word	0xffffffff


	//   ....[62]....
        /*01d4*/ 	.word	0xffffffff


	//   ....[63]....
        /*01d8*/ 	.word	0xffffffff


	//   ....[64]....
        /*01dc*/ 	.word	0xffffffff


	//   ....[65]....
        /*01e0*/ 	.word	0xffffffff


	//   ....[66]....
        /*01e4*/ 	.word	0xffffffff


	//   ....[67]....
        /*01e8*/ 	.word	0xffffffff


	//   ....[68]....
        /*01ec*/ 	.word	0xffffffff


	//   ....[69]....
        /*01f0*/ 	.word	0xffffffff


	//   ....[70]....
        /*01f4*/ 	.word	0xffffffff


	//   ....[71]....
        /*01f8*/ 	.word	0xffffffff


	//   ....[72]....
        /*01fc*/ 	.word	0xffffffff


	//   ....[73]....
        /*0200*/ 	.word	0xffffffff


	//   ....[74]....
        /*0204*/ 	.word	0xffffffff


	//   ....[75]....
        /*0208*/ 	.word	0xffffffff


	//   ....[76]....
        /*020c*/ 	.word	0xffffffff


	//   ....[77]....
        /*0210*/ 	.word	0xffffffff


	//   ....[78]....
        /*0214*/ 	.word	0xffffffff


	//   ....[79]....
        /*0218*/ 	.word	0xffffffff


	//   ....[80]....
        /*021c*/ 	.word	0xffffffff


	//   ....[81]....
        /*0220*/ 	.word	0xffffffff


	//   ....[82]....
        /*0224*/ 	.word	0xffffffff


	//   ....[83]....
        /*0228*/ 	.word	0xffffffff


	//   ....[84]....
        /*022c*/ 	.word	0xffffffff


	//   ....[85]....
        /*0230*/ 	.word	0xffffffff


	//   ....[86]....
        /*0234*/ 	.word	0xffffffff


	//   ....[87]....
        /*0238*/ 	.word	0xffffffff


	//   ....[88]....
        /*023c*/ 	.word	0xffffffff


	//   ....[89]....
        /*0240*/ 	.word	0xffffffff


	//   ....[90]....
        /*0244*/ 	.word	0xffffffff


	//   ....[91]....
        /*0248*/ 	.word	0xffffffff


	//   ....[92]....
        /*024c*/ 	.word	0xffffffff


	//   ....[93]....
        /*0250*/ 	.word	0xffffffff


	//   ....[94]....
        /*0254*/ 	.word	0xffffffff


	//   ....[95]....
        /*0258*/ 	.word	0xffffffff


	//   ....[96]....
        /*025c*/ 	.word	0xffffffff


	//   ....[97]....
        /*0260*/ 	.word	0xffffffff


	//   ....[98]....
        /*0264*/ 	.word	0xffffffff


	//   ....[99]....
        /*0268*/ 	.word	0xffffffff


	//   ....[100]....
        /*026c*/ 	.word	0xffffffff


	//   ....[101]....
        /*0270*/ 	.word	0xffffffff


	//   ....[102]....
        /*0274*/ 	.word	0xffffffff


	//   ....[103]....
        /*0278*/ 	.word	0xffffffff


	//   ....[104]....
        /*027c*/ 	.word	0xffffffff


	//   ....[105]....
        /*0280*/ 	.word	0xffffffff


	//   ....[106]....
        /*0284*/ 	.word	0xffffffff


	//   ....[107]....
        /*0288*/ 	.word	0xffffffff


	//   ....[108]....
        /*028c*/ 	.word	0xffffffff


	//   ....[109]....
        /*0290*/ 	.word	0xffffffff


	//   ....[110]....
        /*0294*/ 	.word	0xffffffff


	//   ....[111]....
        /*0298*/ 	.word	0xffffffff


	//   ....[112]....
        /*029c*/ 	.word	0xffffffff


	//   ....[113]....
        /*02a0*/ 	.word	0xffffffff


	//   ....[114]....
        /*02a4*/ 	.word	0xffffffff


	//   ....[115]....
        /*02a8*/ 	.word	0xffffffff


	//   ....[116]....
        /*02ac*/ 	.word	0xffffffff


	//   ....[117]....
        /*02b0*/ 	.word	0xffffffff


	//   ....[118]....
        /*02b4*/ 	.word	0xffffffff


	//   ....[119]....
        /*02b8*/ 	.word	0xffffffff


	//   ....[120]....
        /*02bc*/ 	.word	0xffffffff


	//   ....[121]....
        /*02c0*/ 	.word	0xffffffff


	//   ....[122]....
        /*02c4*/ 	.word	0xffffffff


	//   ....[123]....
        /*02c8*/ 	.word	0xffffffff


	//   ....[124]....
        /*02cc*/ 	.word	0xffffffff


	//   ....[125]....
        /*02d0*/ 	.word	0xffffffff


	//   ....[126]....
        /*02d4*/ 	.word	0xffffffff


	//   ....[127]....
        /*02d8*/ 	.word	0xffffffff


	//   ....[128]....
        /*02dc*/ 	.word	0xffffffff


	//   ....[129]....
        /*02e0*/ 	.word	0xffffffff


	//   ....[130]....
        /*02e4*/ 	.word	0xffffffff


	//   ....[131]....
        /*02e8*/ 	.word	0xffffffff


	//   ....[132]....
        /*02ec*/ 	.word	0xffffffff


	//   ....[133]....
        /*02f0*/ 	.word	0xffffffff


	//   ....[134]....
        /*02f4*/ 	.word	0xffffffff


	//   ....[135]....
        /*02f8*/ 	.word	0xffffffff


	//   ....[136]....
        /*02fc*/ 	.word	0xffffffff


	//   ....[137]....
        /*0300*/ 	.word	0xffffffff


	//   ....[138]....
        /*0304*/ 	.word	0xffffffff


	//   ....[139]....
        /*0308*/ 	.word	0xffffffff


	//   ....[140]....
        /*030c*/ 	.word	0xffffffff


	//   ....[141]....
        /*0310*/ 	.word	0xffffffff


	//   ....[142]....
        /*0314*/ 	.word	0xffffffff


	//   ....[143]....
        /*0318*/ 	.word	0xffffffff


	//   ....[144]....
        /*031c*/ 	.word	0xffffffff


	//   ....[145]....
        /*0320*/ 	.word	0xffffffff


	//   ....[146]....
        /*0324*/ 	.word	0xffffffff


	//   ....[147]....
        /*0328*/ 	.word	0xffffffff


	//   ....[148]....
        /*032c*/ 	.word	0xffffffff


	//   ....[149]....
        /*0330*/ 	.word	0xffffffff


	//   ....[150]....
        /*0334*/ 	.word	0xffffffff


	//   ....[151]....
        /*0338*/ 	.word	0xffffffff


	//   ....[152]....
        /*033c*/ 	.word	0xffffffff


	//   ....[153]....
        /*0340*/ 	.word	0xffffffff


	//   ....[154]....
        /*0344*/ 	.word	0xffffffff


	//   ....[155]....
        /*0348*/ 	.word	0xffffffff


	//   ....[156]....
        /*034c*/ 	.word	0xffffffff


	//   ....[157]....
        /*0350*/ 	.word	0xffffffff


	//   ....[158]....
        /*0354*/ 	.word	0xffffffff


	//   ....[159]....
        /*0358*/ 	.word	0xffffffff


	//   ....[160]....
        /*035c*/ 	.word	0xffffffff


	//   ....[161]....
        /*0360*/ 	.word	0xffffffff


	//   ....[162]....
        /*0364*/ 	.word	0xffffffff


	//   ....[163]....
        /*0368*/ 	.word	0xffffffff


	//   ....[164]....
        /*036c*/ 	.word	0xffffffff


	//   ....[165]....
        /*0370*/ 	.word	0xffffffff


	//   ....[166]....
        /*0374*/ 	.word	0xffffffff


	//   ....[167]....
        /*0378*/ 	.word	0xffffffff


	//   ....[168]....
        /*037c*/ 	.word	0xffffffff


	//   ....[169]....
        /*0380*/ 	.word	0xffffffff


	//   ....[170]....
        /*0384*/ 	.word	0xffffffff


	//   ....[171]....
        /*0388*/ 	.word	0xffffffff


	//   ....[172]....
        /*038c*/ 	.word	0xffffffff


	//   ....[173]....
        /*0390*/ 	.word	0xffffffff


	//   ....[174]....
        /*0394*/ 	.word	0xffffffff


	//   ....[175]....
        /*0398*/ 	.word	0xffffffff


	//   ....[176]....
        /*039c*/ 	.word	0xffffffff


	//   ....[177]....
        /*03a0*/ 	.word	0xffffffff


	//   ....[178]....
        /*03a4*/ 	.word	0x05000006


	//   ....[179]....
        /*03a8*/ 	.word	0xffffffff


	//   ....[180]....
        /*03ac*/ 	.word	0xffffffff


	//   ....[181]....
        /*03b0*/ 	.word	0xffffffff


	//   ....[182]....
        /*03b4*/ 	.word	0xffffffff


	//   ....[183]....
        /*03b8*/ 	.word	0xffffffff


	//   ....[184]....
        /*03bc*/ 	.word	0xffffffff


	//   ....[185]....
        /*03c0*/ 	.word	0xffffffff


	//   ....[186]....
        /*03c4*/ 	.word	0xffffffff


	//   ....[187]....
        /*03c8*/ 	.word	0xffffffff


	//   ....[188]....
        /*03cc*/ 	.word	0xffffffff


	//   ....[189]....
        /*03d0*/ 	.word	0xffffffff


	//   ....[190]....
        /*03d4*/ 	.word	0xffffffff


	//   ....[191]....
        /*03d8*/ 	.word	0xffffffff


	//   ....[192]....
        /*03dc*/ 	.word	0xffffffff


	//   ....[193]....
        /*03e0*/ 	.word	0xffffffff


	//   ....[194]....
        /*03e4*/ 	.word	0xffffffff


	//   ....[195]....
        /*03e8*/ 	.word	0xffffffff


	//   ....[196]....
        /*03ec*/ 	.word	0xffffffff


	//   ....[197]....
        /*03f0*/ 	.word	0xffffffff


	//   ....[198]....
        /*03f4*/ 	.word	0xffffffff


	//   ....[199]....
        /*03f8*/ 	.word	0xffffffff


	//   ....[200]....
        /*03fc*/ 	.word	0xffffffff


	//   ....[201]....
        /*0400*/ 	.word	0xffffffff


	//   ....[202]....
        /*0404*/ 	.word	0xffffffff


	//   ....[203]....
        /*0408*/ 	.word	0xffffffff


	//   ....[204]....
        /*040c*/ 	.word	0xffffffff


	//   ....[205]....
        /*0410*/ 	.word	0xffffffff


	//   ....[206]....
        /*0414*/ 	.word	0xffffffff


	//   ....[207]....
        /*0418*/ 	.word	0xffffffff


	//   ....[208]....
        /*041c*/ 	.word	0xffffffff


	//   ....[209]....
        /*0420*/ 	.word	0xffffffff


	//   ....[210]....
        /*0424*/ 	.word	0xffffffff


	//   ....[211]....
        /*0428*/ 	.word	0xffffffff


	//   ....[212]....
        /*042c*/ 	.word	0xffffffff


	//   ....[213]....
        /*0430*/ 	.word	0xffffffff


	//   ....[214]....
        /*0434*/ 	.word	0xffffffff


	//   ....[215]....
        /*0438*/ 	.word	0xffffffff


	//   ....[216]....
        /*043c*/ 	.word	0xffffffff


	//   ....[217]....
        /*0440*/ 	.word	0x0500002f


	//   ....[218]....
        /*0444*/ 	.word	0x0500002f


	//   ....[219]....
        /*0448*/ 	.word	0x0500002f


	//   ....[220]....
        /*044c*/ 	.word	0x0500002f


	//   ....[221]....
        /*0450*/ 	.word	0x0500002f


	//----- nvinfo : EIATTR_COOP_GROUP_INSTR_OFFSETS
	.align		4
.L_912:
        /*0454*/ 	.byte	0x04, 0x28
        /*0456*/ 	.short	(.L_914 - .L_913)


	//   ....[0]....
.L_913:
        /*0458*/ 	.word	0x00000ee0


	//   ....[1]....
        /*045c*/ 	.word	0x00001970


	//   ....[2]....
        /*0460*/ 	.word	0x00002370


	//   ....[3]....
        /*0464*/ 	.word	0x00002390


	//   ....[4]....
        /*0468*/ 	.word	0x000023b0


	//   ....[5]....
        /*046c*/ 	.word	0x000023d0


	//   ....[6]....
        /*0470*/ 	.word	0x000023f0


	//   ....[7]....
        /*0474*/ 	.word	0x000028c0


	//   ....[8]....
        /*0478*/ 	.word	0x000028d0


	//   ....[9]....
        /*047c*/ 	.word	0x000028f0


	//   ....[10]....
        /*0480*/ 	.word	0x00002910


	//   ....[11]....
        /*0484*/ 	.word	0x00002960


	//   ....[12]....
        /*0488*/ 	.word	0x00002990


	//   ....[13]....
        /*048c*/ 	.word	0x000029d0


	//   ....[14]....
        /*0490*/ 	.word	0x000029f0


	//   ....[15]....
        /*0494*/ 	.word	0x00002b20


	//   ....[16]....
        /*0498*/ 	.word	0x00002b50


	//   ....[17]....
        /*049c*/ 	.word	0x00002b60


	//   ....[18]....
        /*04a0*/ 	.word	0x00002b80


	//   ....[19]....
        /*04a4*/ 	.word	0x00002bc0


	//   ....[20]....
        /*04a8*/ 	.word	0x00002bf0


	//   ....[21]....
        /*04ac*/ 	.word	0x00002c30


	//   ....[22]....
        /*04b0*/ 	.word	0x00002c50


	//   ....[23]....
        /*04b4*/ 	.word	0x00002c70


	//   ....[24]....
        /*04b8*/ 	.word	0x00002d80


	//   ....[25]....
        /*04bc*/ 	.word	0x00002da0


	//   ....[26]....
        /*04c0*/ 	.word	0x00002db0


	//   ....[27]....
        /*04c4*/ 	.word	0x00002dd0


	//   ....[28]....
        /*04c8*/ 	.word	0x00002e10


	//   ....[29]....
        /*04cc*/ 	.word	0x00002e40


	//   ....[30]....
        /*04d0*/ 	.word	0x00002e80


	//   ....[31]....
        /*04d4*/ 	.word	0x00002ea0


	//   ....[32]....
        /*04d8*/ 	.word	0x00002ec0


	//   ....[33]....
        /*04dc*/ 	.word	0x00002fe0


	//   ....[34]....
        /*04e0*/ 	.word	0x00003000


	//   ....[35]....
        /*04e4*/ 	.word	0x00003010


	//   ....[36]....
        /*04e8*/ 	.word	0x00003030


	//   ....[37]....
        /*04ec*/ 	.word	0x00003070


	//   ....[38]....
        /*04f0*/ 	.word	0x000030a0


	//   ....[39]....
        /*04f4*/ 	.word	0x000030e0


	//   ....[40]....
        /*04f8*/ 	.word	0x00003100


	//   ....[41]....
        /*04fc*/ 	.word	0x00003120


	//   ....[42]....
        /*0500*/ 	.word	0x00003240


	//   ....[43]....
        /*0504*/ 	.word	0x00003270


	//   ....[44]....
        /*0508*/ 	.word	0x00003280


	//   ....[45]....
        /*050c*/ 	.word	0x000032a0


	//   ....[46]....
        /*0510*/ 	.word	0x000032e0


	//   ....[47]....
        /*0514*/ 	.word	0x00003310


	//   ....[48]....
        /*0518*/ 	.word	0x00003350


	//   ....[49]....
        /*051c*/ 	.word	0x00003370


	//   ....[50]....
        /*0520*/ 	.word	0x00003390


	//   ....[51]....
        /*0524*/ 	.word	0x000034a0


	//   ....[52]....
        /*0528*/ 	.word	0x000034c0


	//   ....[53]....
        /*052c*/ 	.word	0x000034d0


	//   ....[54]....
        /*0530*/ 	.word	0x000034f0


	//   ....[55]....
        /*0534*/ 	.word	0x00003530


	//   ....[56]....
        /*0538*/ 	.word	0x00003560


	//   ....[57]....
        /*053c*/ 	.word	0x000035a0


	//   ....[58]....
        /*0540*/ 	.word	0x000035c0


	//   ....[59]....
        /*0544*/ 	.word	0x000035e0


	//   ....[60]....
        /*0548*/ 	.word	0x00003700


	//   ....[61]....
        /*054c*/ 	.word	0x00003720


	//   ....[62]....
        /*0550*/ 	.word	0x00003730


	//   ....[63]....
        /*0554*/ 	.word	0x00003750


	//   ....[64]....
        /*0558*/ 	.word	0x00003790


	//   ....[65]....
        /*055c*/ 	.word	0x000037c0


	//   ....[66]....
        /*0560*/ 	.word	0x00003800


	//   ....[67]....
        /*0564*/ 	.word	0x00003820


	//   ....[68]....
        /*0568*/ 	.word	0x00003840


	//   ....[69]....
        /*056c*/ 	.word	0x00003940


	//   ....[70]....
        /*0570*/ 	.word	0x00003970


	//   ....[71]....
        /*0574*/ 	.word	0x00003980


	//   ....[72]....
        /*0578*/ 	.word	0x000039a0


	//   ....[73]....
        /*057c*/ 	.word	0x000039e0


	//   ....[74]....
        /*0580*/ 	.word	0x00003a10


	//   ....[75]....
        /*0584*/ 	.word	0x00003a50


	//   ....[76]....
        /*0588*/ 	.word	0x00003a70


	//   ....[77]....
        /*058c*/ 	.word	0x00003a90


	//   ....[78]....
        /*0590*/ 	.word	0x00003b80


	//   ....[79]....
        /*0594*/ 	.word	0x00003bb0


	//   ....[80]....
        /*0598*/ 	.word	0x00003bc0


	//   ....[81]....
        /*059c*/ 	.word	0x00003bf0


	//   ....[82]....
        /*05a0*/ 	.word	0x00003c10


	//   ....[83]....
        /*05a4*/ 	.word	0x00003c60


	//   ....[84]....
        /*05a8*/ 	.word	0x00003c80


	//   ....[85]....
        /*05ac*/ 	.word	0x00003cc0


	//   ....[86]....
        /*05b0*/ 	.word	0x00003ce0


	//   ....[87]....
        /*05b4*/ 	.word	0x00003de0


	//   ....[88]....
        /*05b8*/ 	.word	0x00003e30


	//   ....[89]....
        /*05bc*/ 	.word	0x00003e40


	//   ....[90]....
        /*05c0*/ 	.word	0x00003e90


	//   ....[91]....
        /*05c4*/ 	.word	0x00003ec0


	//   ....[92]....
        /*05c8*/ 	.word	0x00003ef0


	//   ....[93]....
        /*05cc*/ 	.word	0x00003f20


	//   ....[94]....
        /*05d0*/ 	.word	0x00003f50


	//   ....[95]....
        /*05d4*/ 	.word	0x00003f80


	//   ....[96]....
        /*05d8*/ 	.word	0x00004040


	//   ....[97]....
        /*05dc*/ 	.word	0x00004060


	//   ....[98]....
        /*05e0*/ 	.word	0x00004070


	//   ....[99]....
        /*05e4*/ 	.word	0x000040c0


	//   ....[100]....
        /*05e8*/ 	.word	0x000040f0


	//   ....[101]....
        /*05ec*/ 	.word	0x00004120


	//   ....[102]....
        /*05f0*/ 	.word	0x00004150


	//   ....[103]....
        /*05f4*/ 	.word	0x00004180


	//   ....[104]....
        /*05f8*/ 	.word	0x000041b0


	//   ....[105]....
        /*05fc*/ 	.word	0x000042d0


	//   ....[106]....
        /*0600*/ 	.word	0x000042e0


	//   ....[107]....
        /*0604*/ 	.word	0x000042f0


	//   ....[108]....
        /*0608*/ 	.word	0x00004350


	//   ....[109]....
        /*060c*/ 	.word	0x00004380


	//   ....[110]....
        /*0610*/ 	.word	0x000043b0


	//   ....[111]....
        /*0614*/ 	.word	0x000043e0


	//   ....[112]....
        /*0618*/ 	.word	0x00004410


	//   ....[113]....
        /*061c*/ 	.word	0x00004440


	//   ....[114]....
        /*0620*/ 	.word	0x00004530


	//   ....[115]....
        /*0624*/ 	.word	0x00004570


	//   ....[116]....
        /*0628*/ 	.word	0x00004580


	//   ....[117]....
        /*062c*/ 	.word	0x000045d0


	//   ....[118]....
        /*0630*/ 	.word	0x00004600


	//   ....[119]....
        /*0634*/ 	.word	0x00004630


	//   ....[120]....
        /*0638*/ 	.word	0x00004660


	//   ....[121]....
        /*063c*/ 	.word	0x00004690


	//   ....[122]....
        /*0640*/ 	.word	0x000046c0


	//   ....[123]....
        /*0644*/ 	.word	0x000047b0


	//   ....[124]....
        /*0648*/ 	.word	0x00004800


	//   ....[125]....
        /*064c*/ 	.word	0x00004810


	//   ....[126]....
        /*0650*/ 	.word	0x00004860


	//   ....[127]....
        /*0654*/ 	.word	0x00004890


	//   ....[128]....
        /*0658*/ 	.word	0x000048a0


	//   ....[129]....
        /*065c*/ 	.word	0x000048e0


	//   ....[130]....
        /*0660*/ 	.word	0x00004910


	//   ....[131]....
        /*0664*/ 	.word	0x00004940


	//   ....[132]....
        /*0668*/ 	.word	0x00004a30


	//   ....[133]....
        /*066c*/ 	.word	0x00004a90


	//   ....[134]....
        /*0670*/ 	.word	0x00004aa0


	//   ....[135]....
        /*0674*/ 	.word	0x00004af0


	//   ....[136]....
        /*0678*/ 	.word	0x00004b20


	//   ....[137]....
        /*067c*/ 	.word	0x00004b30


	//   ....[138]....
        /*0680*/ 	.word	0x00004b70


	//   ....[139]....
        /*0684*/ 	.word	0x00004ba0


	//   ....[140]....
        /*0688*/ 	.word	0x00004bd0


	//   ....[141]....
        /*068c*/ 	.word	0x00004cb0


	//   ....[142]....
        /*0690*/ 	.word	0x00004d10


	//   ....[143]....
        /*0694*/ 	.word	0x00004d20


	//   ....[144]....
        /*0698*/ 	.word	0x00004d70


	//   ....[145]....
        /*069c*/ 	.word	0x00004da0


	//   ....[146]....
        /*06a0*/ 	.word	0x00004db0


	//   ....[147]....
        /*06a4*/ 	.word	0x00004df0


	//   ....[148]....
        /*06a8*/ 	.word	0x00004e20


	//   ....[149]....
        /*06ac*/ 	.word	0x00004e50


	//   ....[150]....
        /*06b0*/ 	.word	0x00004f30


	//   ....[151]....
        /*06b4*/ 	.word	0x00004f90


	//   ....[152]....
        /*06b8*/ 	.word	0x00004fa0


	//   ....[153]....
        /*06bc*/ 	.word	0x00004ff0


	//   ....[154]....
        /*06c0*/ 	.word	0x00005020


	//   ....[155]....
        /*06c4*/ 	.word	0x00005050


	//   ....[156]....
        /*06c8*/ 	.word	0x00005080


	//   ....[157]....
        /*06cc*/ 	.word	0x000050b0


	//   ....[158]....
        /*06d0*/ 	.word	0x000050e0


	//   ....[159]....
        /*06d4*/ 	.word	0x000051b0


	//   ....[160]....
        /*06d8*/ 	.word	0x00005200


	//   ....[161]....
        /*06dc*/ 	.word	0x00005210


	//   ....[162]....
        /*06e0*/ 	.word	0x00005260


	//   ....[163]....
        /*06e4*/ 	.word	0x00005290


	//   ....[164]....
        /*06e8*/ 	.word	0x000052a0


	//   ....[165]....
        /*06ec*/ 	.word	0x000052e0


	//   ....[166]....
        /*06f0*/ 	.word	0x00005310


	//   ....[167]....
        /*06f4*/ 	.word	0x00005340


	//   ....[168]....
        /*06f8*/ 	.word	0x00005420


	//   ....[169]....
        /*06fc*/ 	.word	0x00005440


	//   ....[170]....
        /*0700*/ 	.word	0x00005450


	//   ....[171]....
        /*0704*/ 	.word	0x00005480


	//   ....[172]....
        /*0708*/ 	.word	0x000054a0


	//   ....[173]....
        /*070c*/ 	.word	0x000054f0


	//   ....[174]....
        /*0710*/ 	.word	0x00005520


	//   ....[175]....
        /*0714*/ 	.word	0x00005560


	//   ....[176]....
        /*0718*/ 	.word	0x00005590


	//   ....[177]....
        /*071c*/ 	.word	0x00005650


	//   ....[178]....
        /*0720*/ 	.word	0x00005b80


	//   ....[179]....
        /*0724*/ 	.word	0x00005ee0


	//   ....[180]....
        /*0728*/ 	.word	0x00005fa0


	//   ....[181]....
        /*072c*/ 	.word	0x00006060


	//   ....[182]....
        /*0730*/ 	.word	0x00006120


	//   ....[183]....
        /*0734*/ 	.word	0x000061e0


	//   ....[184]....
        /*0738*/ 	.word	0x000062a0


	//   ....[185]....
        /*073c*/ 	.word	0x00006360


	//   ....[186]....
        /*0740*/ 	.word	0x00006420


	//   ....[187]....
        /*0744*/ 	.word	0x000064e0


	//   ....[188]....
        /*0748*/ 	.word	0x000065a0


	//   ....[189]....
        /*074c*/ 	.word	0x00006660


	//   ....[190]....
        /*0750*/ 	.word	0x00006720


	//   ....[191]....
        /*0754*/ 	.word	0x000067e0


	//   ....[192]....
        /*0758*/ 	.word	0x000068a0


	//   ....[193]....
        /*075c*/ 	.word	0x00006960


	//   ....[194]....
        /*0760*/ 	.word	0x00006a20


	//   ....[195]....
        /*0764*/ 	.word	0x00006ae0


	//   ....[196]....
        /*0768*/ 	.word	0x00006ba0


	//   ....[197]....
        /*076c*/ 	.word	0x00006c60


	//   ....[198]....
        /*0770*/ 	.word	0x00006e80


	//   ....[199]....
        /*0774*/ 	.word	0x00006fb0


	//   ....[200]....
        /*0778*/ 	.word	0x000070e0


	//   ....[201]....
        /*077c*/ 	.word	0x00007210


	//   ....[202]....
        /*0780*/ 	.word	0x00007340


	//   ....[203]....
        /*0784*/ 	.word	0x00007470


	//   ....[204]....
        /*0788*/ 	.word	0x000075a0


	//   ....[205]....
        /*078c*/ 	.word	0x000076d0


	//   ....[206]....
        /*0790*/ 	.word	0x00007800


	//   ....[207]....
        /*0794*/ 	.word	0x00007930


	//   ....[208]....
        /*0798*/ 	.word	0x00007a60


	//   ....[209]....
        /*079c*/ 	.word	0x00007b80


	//   ....[210]....
        /*07a0*/ 	.word	0x00007c90


	//   ....[211]....
        /*07a4*/ 	.word	0x00007da0


	//   ....[212]....
        /*07a8*/ 	.word	0x00007eb0


	//   ....[213]....
        /*07ac*/ 	.word	0x00007fc0


	//   ....[214]....
        /*07b0*/ 	.word	0x000080d0


	//   ....[215]....
        /*07b4*/ 	.word	0x000081e0


	//   ....[216]....
        /*07b8*/ 	.word	0x000082e0


	//   ....[217]....
        /*07bc*/ 	.word	0x00008350


	//   ....[218]....
        /*07c0*/ 	.word	0x000083c0


	//   ....[219]....
        /*07c4*/ 	.word	0x00008430


	//   ....[220]....
        /*07c8*/ 	.word	0x000084a0


	//   ....[221]....
        /*07cc*/ 	.word	0x00008510


	//----- nvinfo : EIATTR_VRC_CTA_INIT_COUNT
	.align		4
.L_914:
        /*07d0*/ 	.byte	0x02, 0x4a
	.zero		1
	.zero		1


	//----- nvinfo : EIATTR_EXIT_INSTR_OFFSETS
	.align		4
        /*07d4*/ 	.byte	0x04, 0x1c
        /*07d6*/ 	.short	(.L_916 - .L_915)


	//   ....[0]....
.L_915:
        /*07d8*/ 	.word	0x00001d40


	//   ....[1]....
        /*07dc*/ 	.word	0x00002160


	//   ....[2]....
        /*07e0*/ 	.word	0x00002180


	//   ....[3]....
        /*07e4*/ 	.word	0x00006c70


	//   ....[4]....
        /*07e8*/ 	.word	0x000082f0


	//----- nvinfo : EIATTR_MAX_THREADS
	.align		4
.L_916:
        /*07ec*/ 	.byte	0x04, 0x05
        /*07ee*/ 	.short	(.L_918 - .L_917)
.L_917:
        /*07f0*/ 	.word	0x00000180
        /*07f4*/ 	.word	0x00000001
        /*07f8*/ 	.word	0x00000001


	//----- nvinfo : EIATTR_CRS_STACK_SIZE
	.align		4
.L_918:
        /*07fc*/ 	.byte	0x04, 0x1e
        /*07fe*/ 	.short	(.L_920 - .L_919)
.L_919:
        /*0800*/ 	.word	0x00000000


	//----- nvinfo : EIATTR_CBANK_PARAM_SIZE
	.align		4
.L_920:
        /*0804*/ 	.byte	0x03, 0x19
        /*0806*/ 	.short	0x004d


	//----- nvinfo : EIATTR_PARAM_CBANK
	.align		4
        /*0808*/ 	.byte	0x04, 0x0a
        /*080a*/ 	.short	(.L_922 - .L_921)
	.align		4
.L_921:
        /*080c*/ 	.word	index@(.nv.constant0._ZN3cub18CUB_300001_SM_10006detail10radix_sort29DeviceRadixSortOnesweepKernelINS1_5radix10policy_hubIiNS0_8NullTypeEyE10Policy1000ELNS0_9SortOrderE1EiS6_yiiNS1_21identity_decomposer_tEEEvPT5_SC_PT3_PKSD_PT1_PKSH_PT2_PKSL_T4_iiT6_)
        /*0810*/ 	.short	0x0380
        /*0812*/ 	.short	0x004d


	//----- nvinfo : EIATTR_SW_WAR
	.align		4
.L_922:
        /*0814*/ 	.byte	0x04, 0x36
        /*0816*/ 	.short	(.L_924 - .L_923)
.L_923:
        /*0818*/ 	.word	0x00000008
.L_924:


//--------------------- .nv.info._ZN3cub18CUB_300001_SM_10006detail10radix_sort30DeviceRadixSortHistogramKernelINS1_5radix10policy_hubIiNS0_8NullTypeEyE10Policy1000ELNS0_9SortOrderE1EiyNS1_21identity_decomposer_tEEEvPT2_PKT1_SB_iiT3_ --------------------------
	.section	.nv.info._ZN3cub18CUB_300001_SM_10006detail10radix_sort30DeviceRadixSortHistogramKernelINS1_5radix10policy_hubIiNS0_8NullTypeEyE10Policy1000ELNS0_9SortOrderE1EiyNS1_21identity_decomposer_tEEEvPT2_PKT1_SB_iiT3_,"",@"SHT_CUDA_INFO"
	.sectionflags	@""
	.align	4


	//----- nvinfo : EIATTR_CUDA_API_VERSION
	.align		4
        /*0000*/ 	.byte	0x04, 0x37
        /*0002*/ 	.short	(.L_926 - .L_925)
.L_925:
        /*0004*/ 	.word	0x00000082


	//----- nvinfo : EIATTR_KPARAM_INFO
	.align		4
.L_926:
        /*0008*/ 	.byte	0x04, 0x17
        /*000a*/ 	.short	(.L_928 - .L_927)
.L_927:
        /*000c*/ 	.word	0x00000000
        /*0010*/ 	.short	0x0005
        /*0012*/ 	.short	0x0020
        /*0014*/ 	.byte	0x00, 0xf0, 0x05, 0x00


	//----- nvinfo : EIATTR_KPARAM_INFO
	.align		4
.L_928:
        /*0018*/ 	.byte	0x04, 0x17
        /*001a*/ 	.short	(.L_930 - .L_929)
.L_929:
        /*001c*/ 	.word	0x00000000
        /*0020*/ 	.short	0x0004
        /*0022*/ 	.short	0x001c
        /*0024*/ 	.byte	0x00, 0xf0, 0x11, 0x00


	//----- nvinfo : EIATTR_KPARAM_INFO
	.align		4
.L_930:
        /*0028*/ 	.byte	0x04, 0x17
        /*002a*/ 	.short	(.L_932 - .L_931)
.L_931:
        /*002c*/ 	.word	0x00000000
        /*0030*/ 	.short	0x0003
        /*0032*/ 	.short	0x0018
        /*0034*/ 	.byte	0x00, 0xf0, 0x11, 0x00


	//----- nvinfo : EIATTR_KPARAM_INFO
	.align		4
.L_932:
        /*0038*/ 	.byte	0x04, 0x17
        /*003a*/ 	.short	(.L_934 - .L_933)
.L_933:
        /*003c*/ 	.word	0x00000000
        /*0040*/ 	.short	0x0002
        /*0042*/ 	.short	0x0010
        /*0044*/ 	.byte	0x00, 0xf0, 0x21, 0x00


	//----- nvinfo : EIATTR_KPARAM_INFO
	.align		4
.L_934:
        /*0048*/ 	.byte	0x04, 0x17
        /*004a*/ 	.short	(.L_936 - .L_935)
.L_935:
        /*004c*/ 	.word	0x00000000
        /*0050*/ 	.short	0x0001
        /*0052*/ 	.short	0x0008
        /*0054*/ 	.byte	0x00, 0xf5, 0x21, 0x00


	//----- nvinfo : EIATTR_KPARAM_INFO
	.align		4
.L_936:
        /*0058*/ 	.byte	0x04, 0x17
        /*005a*/ 	.short	(.L_938 - .L_937)
.L_937:
        /*005c*/ 	.word	0x00000000
        /*0060*/ 	.short	0x0000
        /*0062*/ 	.short	0x0000
        /*0064*/ 	.byte	0x00, 0xf5, 0x21, 0x00


	//----- nvinfo : EIATTR_SPARSE_MMA_MASK
	.align		4
.L_938:
        /*0068*/ 	.byte	0x03, 0x50
        /*006a*/ 	.short	0x0000


	//----- nvinfo : EIATTR_MAXREG_COUNT
	.align		4
        /*006c*/ 	.byte	0x03, 0x1b
        /*006e*/ 	.short	0x00ff


	//----- nvinfo : EIATTR_NUM_BARRIERS
	.align		4
        /*0070*/ 	.byte	0x02, 0x4c
        /*0072*/ 	.byte	0x01
	.zero		1


	//----- nvinfo : EIATTR_MERCURY_ISA_VERSION
	.align		4
        /*0074*/ 	.byte	0x03, 0x5f
        /*0076*/ 	.short	0x0101


	//----- nvinfo : EIATTR_VRC_CTA_INIT_COUNT
	.align		4
        /*0078*/ 	.byte	0x02, 0x4a
	.zero		1
	.zero		1


	//----- nvinfo : EIATTR_EXIT_INSTR_OFFSETS
	.align		4
        /*007c*/ 	.byte	0x04, 0x1c
        /*007e*/ 	.short	(.L_940 - .L_939)


	//   ....[0]....
.L_939:
        /*0080*/ 	.word	0x00000040


	//   ....[1]....
        /*0084*/ 	.word	0x00002ee0


	//----- nvinfo : EIATTR_MAX_THREADS
	.align		4
.L_940:
        /*0088*/ 	.byte	0x04, 0x05
        /*008a*/ 	.short	(.L_942 - .L_941)
.L_941:
        /*008c*/ 	.word	0x00000080
        /*0090*/ 	.word	0x00000001
        /*0094*/ 	.word	0x00000001


	//----- nvinfo : EIATTR_CRS_STACK_SIZE
	.align		4
.L_942:
        /*0098*/ 	.byte	0x04, 0x1e
        /*009a*/ 	.short	(.L_944 - .L_943)
.L_943:
        /*009c*/ 	.word	0x00000000


	//----- nvinfo : EIATTR_CBANK_PARAM_SIZE
	.align		4
.L_944:
        /*00a0*/ 	.byte	0x03, 0x19
        /*00a2*/ 	.short	0x0021


	//----- nvinfo : EIATTR_PARAM_CBANK
	.align		4
        /*00a4*/ 	.byte	0x04, 0x0a
        /*00a6*/ 	.short	(.L_946 - .L_945)
	.align		4
.L_945:
        /*00a8*/ 	.word	index@(.nv.constant0._ZN3cub18CUB_300001_SM_10006detail10radix_sort30DeviceRadixSortHistogramKernelINS1_5radix10policy_hubIiNS0_8NullTypeEyE10Policy1000ELNS0_9SortOrderE1EiyNS1_21identity_decomposer_tEEEvPT2_PKT1_SB_iiT3_)
        /*00ac*/ 	.short	0x0380
        /*00ae*/ 	.short	0x0021


	//----- nvinfo : EIATTR_SW_WAR
	.align		4
.L_946:
        /*00b0*/ 	.byte	0x04, 0x36
        /*00b2*/ 	.short	(.L_948 - .L_947)
.L_947:
        /*00b4*/ 	.word	0x00000008
.L_948:


//--------------------- .nv.info._ZN3cub18CUB_300001_SM_10006detail10radix_sort31DeviceRadixSortSingleTileKernelINS1_5radix10policy_hubIiNS0_8NullTypeEyE10Policy1000ELNS0_9SortOrderE1EiS6_yNS1_21identity_decomposer_tEEEvPKT1_PSB_PKT2_PSF_T3_iiT4_ --------------------------
	.section	.nv.info._ZN3cub18CUB_300001_SM_10006detail10radix_sort31DeviceRadixSortSingleTileKernelINS1_5radix10policy_hubIiNS0_8NullTypeEyE10Policy1000ELNS0_9SortOrderE1EiS6_yNS1_21identity_decomposer_tEEEvPKT1_PSB_PKT2_PSF_T3_iiT4_,"",@"SHT_CUDA_INFO"
	.sectionflags	@""
	.align	4


	//----- nvinfo : EIATTR_CUDA_API_VERSION
	.align		4
        /*0000*/ 	.byte	0x04, 0x37
        /*0002*/ 	.short	(.L_950 - .L_949)
.L_949:
        /*0004*/ 	.word	0x00000082


	//----- nvinfo : EIATTR_KPARAM_INFO
	.align		4
.L_950:
        /*0008*/ 	.byte	0x04, 0x17
        /*000a*/ 	.short	(.L_952 - .L_951)
.L_951:
        /*000c*/ 	.word	0x00000000
        /*0010*/ 	.short	0x0007
        /*0012*/ 	.short	0x0030
        /*0014*/ 	.byte	0x00, 0xf0, 0x05, 0x00


	//----- nvinfo : EIATTR_KPARAM_INFO
	.align		4
.L_952:
        /*0018*/ 	.byte	0x04, 0x17
        /*001a*/ 	.short	(.L_954 - .L_953)
.L_953:
        /*001c*/ 	.word	0x00000000
        /*0020*/ 	.short	0x0006
        /*0022*/ 	.short	0x002c
        /*0024*/ 	.byte	0x00, 0xf0, 0x11, 0x00


	//----- nvinfo : EIATTR_KPARAM_INFO
	.align		4
.L_954:
        /*0028*/ 	.byte	0x04, 0x17
        /*002a*/ 	.short	(.L_956 - .L_955)
.L_955:
        /*002c*/ 	.word	0x00000000
        /*0030*/ 	.short	0x0005
        /*0032*/ 	.short	0x0028
        /*0034*/ 	.byte	0x00, 0xf0, 0x11, 0x00


	//----- nvinfo : EIATTR_KPARAM_INFO
	.align		4
.L_956:
        /*0038*/ 	.byte	0x04, 0x17
        /*003a*/ 	.short	(.L_958 - .L_957)
.L_957:
        /*003c*/ 	.word	0x00000000
        /*0040*/ 	.short	0x0004
        /*0042*/ 	.short	0x0020
        /*0044*/ 	.byte	0x00, 0xf0, 0x21, 0x00


	//----- nvinfo : EIATTR_KPARAM_INFO
	.align		4
.L_958:
        /*0048*/ 	.byte	0x04, 0x17
        /*004a*/ 	.short	(.L_960 - .L_959)
.L_959:
        /*004c*/ 	.word	0x00000000
        /*0050*/ 	.short	0x0003
        /*0052*/ 	.short	0x0018
        /*0054*/ 	.byte	0x00, 0xf5, 0x21, 0x00


	//----- nvinfo : EIATTR_KPARAM_INFO
	.align		4
.L_960:
        /*0058*/ 	.byte	0x04, 0x17
        /*005a*/ 	.short	(.L_962 - .L_961)
.L_961:
        /*005c*/ 	.word	0x00000000
        /*0060*/ 	.short	0x0002
        /*0062*/ 	.short	0x0010
        /*0064*/ 	.byte	0x00, 0xf5, 0x21, 0x00


	//----- nvinfo : EIATTR_KPARAM_INFO
	.align		4
.L_962:
        /*0068*/ 	.byte	0x04, 0x17
        /*006a*/ 	.short	(.L_964 - .L_963)
.L_963:
        /*006c*/ 	.word	0x00000000
        /*0070*/ 	.short	0x0001
        /*0072*/ 	.short	0x0008
        /*0074*/ 	.byte	0x00, 0xf5, 0x21, 0x00


	//----- nvinfo : EIATTR_KPARAM_INFO
	.align		4
.L_964:
        /*0078*/ 	.byte	0x04, 0x17
        /*007a*/ 	.short	(.L_966 - .L_965)
.L_965:
        /*007c*/ 	.word	0x00000000
        /*0080*/ 	.short	0x0000
        /*0082*/ 	.short	0x0000
        /*0084*/ 	.byte	0x00, 0xf5, 0x21, 0x00


	//----- nvinfo : EIATTR_SPARSE_MMA_MASK
	.align		4
.L_966:
        /*0088*/ 	.byte	0x03, 0x50
        /*008a*/ 	.short	0x0000


	//----- nvinfo : EIATTR_MAXREG_COUNT
	.align		4
        /*008c*/ 	.byte	0x03, 0x1b
        /*008e*/ 	.short	0x00ff


	//----- nvinfo : EIATTR_NUM_BARRIERS
	.align		4
        /*0090*/ 	.byte	0x02, 0x4c
        /*0092*/ 	.byte	0x01
	.zero		1


	//----- nvinfo : EIATTR_MERCURY_ISA_VERSION
	.align		4
        /*0094*/ 	.byte	0x03, 0x5f
        /*0096*/ 	.short	0x0101


	//----- nvinfo : EIATTR_COOP_GROUP_MASK_REGIDS
	.align		4
        /*0098*/ 	.byte	0x04, 0x29
        /*009a*/ 	.short	(.L_968 - .L_967)


	//   ....[0]....
.L_967:
        /*009c*/ 	.word	0xffffffff


	//   ....[1]....
        /*00a0*/ 	.word	0xffffffff


	//   ....[2]....
        /*00a4*/ 	.word	0xffffffff


	//   ....[3]....
        /*00a8*/ 	.word	0xffffffff


	//   ....[4]....
        /*00ac*/ 	.word	0xffffffff


	//----- nvinfo : EIATTR_COOP_GROUP_INSTR_OFFSETS
	.align		4
.L_968:
        /*00b0*/ 	.byte	0x04, 0x28
        /*00b2*/ 	.short	(.L_970 - .L_969)


	//   ....[0]....
.L_969:
        /*00b4*/ 	.word	0x00001980


	//   ....[1]....
        /*00b8*/ 	.word	0x000019a0


	//   ....[2]....
        /*00bc*/ 	.word	0x000019c0


	//   ....[3]....
        /*00c0*/ 	.word	0x000019e0


	//   ....[4]....
        /*00c4*/ 	.word	0x00001a00


	//----- nvinfo : EIATTR_VRC_CTA_INIT_COUNT
	.align		4
.L_970:
        /*00c8*/ 	.byte	0x02, 0x4a
	.zero		1
	.zero		1


	//----- nvinfo : EIATTR_EXIT_INSTR_OFFSETS
	.align		4
        /*00cc*/ 	.byte	0x04, 0x1c
        /*00ce*/ 	.short	(.L_972 - .L_971)


	//   ....[0]....
.L_971:
        /*00d0*/ 	.word	0x00003070


	//   ....[1]....
        /*00d4*/ 	.word	0x000030b0


	//----- nvinfo : EIATTR_MAX_THREADS
	.align		4
.L_972:
        /*00d8*/ 	.byte	0x04, 0x05
        /*00da*/ 	.short	(.L_974 - .L_973)
.L_973:
        /*00dc*/ 	.word	0x00000100
        /*00e0*/ 	.word	0x00000001
        /*00e4*/ 	.word	0x00000001


	//----- nvinfo : EIATTR_CBANK_PARAM_SIZE
	.align		4
.L_974:
        /*00e8*/ 	.byte	0x03, 0x19
        /*00ea*/ 	.short	0x0031


	//----- nvinfo : EIATTR_PARAM_CBANK
	.align		4
        /*00ec*/ 	.byte	0x04, 0x0a
        /*00ee*/ 	.short	(.L_976 - .L_975)
	.align		4
.L_975:
        /*00f0*/ 	.word	index@(.nv.constant0._ZN3cub18CUB_300001_SM_10006detail10radix_sort31DeviceRadixSortSingleTileKernelINS1_5radix10policy_hubIiNS0_8NullTypeEyE10Policy1000ELNS0_9SortOrderE1EiS6_yNS1_21identity_decomposer_tEEEvPKT1_PSB_PKT2_PSF_T3_iiT4_)
        /*00f4*/ 	.short	0x0380
        /*00f6*/ 	.short	0x0031


	//----- nvinfo : EIATTR_SW_WAR
	.align		4
.L_976:
        /*00f8*/ 	.byte	0x04, 0x36
        /*00fa*/ 	.short	(.L_978 - .L_977)
.L_977:
        /*00fc*/ 	.word	0x00000008
.L_978:


//--------------------- .nv.info._ZN3cub18CUB_300001_SM_10006detail10radix_sort29DeviceRadixSortOnesweepKernelINS1_5radix10policy_hubIiNS0_8NullTypeEyE10Policy1000ELNS0_9SortOrderE0EiS6_yiiNS1_21identity_decomposer_tEEEvPT5_SC_PT3_PKSD_PT1_PKSH_PT2_PKSL_T4_iiT6_ --------------------------
	.section	.nv.info._ZN3cub18CUB_300001_SM_10006detail10radix_sort29DeviceRadixSortOnesweepKernelINS1_5radix10policy_hubIiNS0_8NullTypeEyE10Policy1000ELNS0_9SortOrderE0EiS6_yiiNS1_21identity_decomposer_tEEEvPT5_SC_PT3_PKSD_PT1_PKSH_PT2_PKSL_T4_iiT6_,"",@"SHT_CUDA_INFO"
	.sectionflags	@""
	.align	4


	//----- nvinfo : EIATTR_CUDA_API_VERSION
	.align		4
        /*0000*/ 	.byte	0x04, 0x37
        /*0002*/ 	.short	(.L_980 - .L_979)
.L_979:
        /*0004*/ 	.word	0x00000082


	//----- nvinfo : EIATTR_KPARAM_INFO
	.align		4
.L_980:
        /*0008*/ 	.byte	0x04, 0x17
        /*000a*/ 	.short	(.L_982 - .L_981)
.L_981:
        /*000c*/ 	.word	0x00000000
        /*0010*/ 	.short	0x000b
        /*0012*/ 	.short	0x004c
        /*0014*/ 	.byte	0x00, 0xf0, 0x05, 0x00


	//----- nvinfo : EIATTR_KPARAM_INFO
	.align		4
.L_982:
        /*0018*/ 	.byte	0x04, 0x17
        /*001a*/ 	.short	(.L_984 - .L_983)
.L_983:
        /*001c*/ 	.word	0x00000000
        /*0020*/ 	.short	0x000a
        /*0022*/ 	.short	0x0048
        /*0024*/ 	.byte	0x00, 0xf0, 0x11, 0x00


	//----- nvinfo : EIATTR_KPARAM_INFO
	.align		4
.L_984:
        /*0028*/ 	.byte	0x04, 0x17
        /*002a*/ 	.short	(.L_986 - .L_985)
.L_985:
        /*002c*/ 	.word	0x00000000
        /*0030*/ 	.short	0x0009
        /*0032*/ 	.short	0x0044
        /*0034*/ 	.byte	0x00, 0xf0, 0x11, 0x00


	//----- nvinfo : EIATTR_KPARAM_INFO
	.align		4
.L_986:
        /*0038*/ 	.byte	0x04, 0x17
        /*003a*/ 	.short	(.L_988 - .L_987)
.L_987:
        /*003c*/ 	.word	0x00000000
        /*0040*/ 	.short	0x0008
        /*0042*/ 	.short	0x0040
        /*0044*/ 	.byte	0x00, 0xf0, 0x11, 0x00


	//----- nvinfo : EIATTR_KPARAM_INFO
	.align		4
.L_988:
        /*0048*/ 	.byte	0x04, 0x17
        /*004a*/ 	.short	(.L_990 - .L_989)
.L_989:
        /*004c*/ 	.word	0x00000000
        /*0050*/ 	.short	0x0007
        /*0052*/ 	.short	0x0038
        /*0054*/ 	.byte	0x00, 0xf5, 0x21, 0x00


	//----- nvinfo : EIATTR_KPARAM_INFO
	.align		4
.L_990:
        /*0058*/ 	.byte	0x04, 0x17
        /*005a*/ 	.short	(.L_992 - .L_991)
.L_991:
        /*005c*/ 	.word	0x00000000
        /*0060*/ 	.short	0x0006
        /*0062*/ 	.short	0x0030
        /*0064*/ 	.byte	0x00, 0xf5, 0x21, 0x00


	//----- nvinfo : EIATTR_KPARAM_INFO
	.align		4
.L_992:
        /*0068*/ 	.byte	0x04, 0x17
        /*006a*/ 	.short	(.L_994 - .L_993)
.L_993:
        /*006c*/ 	.word	0x00000000
        /*0070*/ 	.short	0x0005
        /*0072*/ 	.short	0x0028
        /*0074*/ 	.byte	0x00, 0xf5, 0x21, 0x00


	//----- nvinfo : EIATTR_KPARAM_INFO
	.align		4
.L_994:
        /*0078*/ 	.byte	0x04, 0x17
        /*007a*/ 	.short	(.L_996 - .L_995)
.L_995:
        /*007c*/ 	.word	0x00000000
        /*0080*/ 	.short	0x0004
        /*0082*/ 	.short	0x0020
        /*0084*/ 	.byte	0x00, 0xf5, 0x21, 0x00


	//----- nvinfo : EIATTR_KPARAM_INFO
	.align		4
.L_996:
        /*0088*/ 	.byte	0x04, 0x17
        /*008a*/ 	.short	(.L_998 - .L_997)
.L_997:
        /*008c*/ 	.word	0x00000000
        /*0090*/ 	.short	0x0003
        /*0092*/ 	.short	0x0018
        /*0094*/ 	.byte	0x00, 0xf5, 0x21, 0x00


	//----- nvinfo : EIATTR_KPARAM_INFO
	.align		4
.L_998:
        /*0098*/ 	.byte	0x04, 0x17
        /*009a*/ 	.short	(.L_1000 - .L_999)
.L_999:
        /*009c*/ 	.word	0x00000000
        /*00a0*/ 	.short	0x0002
        /*00a2*/ 	.short	0x0010
        /*00a4*/ 	.byte	0x00, 0xf5, 0x21, 0x00


	//----- nvinfo : EIATTR_KPARAM_INFO
	.align		4
.L_1000:
        /*00a8*/ 	.byte	0x04, 0x17
        /*00aa*/ 	.short	(.L_1002 - .L_1001)
.L_1001:
        /*00ac*/ 	.word	0x00000000
        /*00b0*/ 	.short	0x0001
        /*00b2*/ 	.short	0x0008
        /*00b4*/ 	.byte	0x00, 0xf5, 0x21, 0x00


	//----- nvinfo : EIATTR_KPARAM_INFO
	.align		4
.L_1002:
        /*00b8*/ 	.byte	0x04, 0x17
        /*00ba*/ 	.short	(.L_1004 - .L_1003)
.L_1003:
        /*00bc*/ 	.word	0x00000000
        /*00c0*/ 	.short	0x0000
        /*00c2*/ 	.short	0x0000
        /*00c4*/ 	.byte	0x00, 0xf5, 0x21, 0x00


	//----- nvinfo : EIATTR_SPARSE_MMA_MASK
	.align		4
.L_1004:
        /*00c8*/ 	.byte	0x03, 0x50
        /*00ca*/ 	.short	0x0000


	//----- nvinfo : EIATTR_MAXREG_COUNT
	.align		4
        /*00cc*/ 	.byte	0x03, 0x1b
        /*00ce*/ 	.short	0x00a8


	//----- nvinfo : EIATTR_NUM_BARRIERS
	.align		4
        /*00d0*/ 	.byte	0x02, 0x4c
        /*00d2*/ 	.byte	0x01
	.zero		1


	//----- nvinfo : EIATTR_MERCURY_ISA_VERSION
	.align		4
        /*00d4*/ 	.byte	0x03, 0x5f
        /*00d6*/ 	.short	0x0101


	//----- nvinfo : EIATTR_COOP_GROUP_MASK_REGIDS
	.align		4
        /*00d8*/ 	.byte	0x04, 0x29
        /*00da*/ 	.short	(.L_1006 - .L_1005)


	//   ....[0]....
.L_1005:
        /*00dc*/ 	.word	0xffffffff


	//   ....[1]....
        /*00e0*/ 	.word	0x05000019


	//   ....[2]....
        /*00e4*/ 	.word	0xffffffff


	//   ....[3]....
        /*00e8*/ 	.word	0xffffffff


	//   ....[4]....
        /*00ec*/ 	.word	0xffffffff


	//   ....[5]....
        /*00f0*/ 	.word	0xffffffff


	//   ....[6]....
        /*00f4*/ 	.word	0xffffffff


	//   ....[7]....
        /*00f8*/ 	.word	0xffffffff


	//   ....[8]....
        /*00fc*/ 	.word	0xffffffff


	//   ....[9]....
        /*0100*/ 	.word	0xffffffff


	//   ....[10]....
        /*0104*/ 	.word	0xffffffff


	//   ....[11]....
        /*0108*/ 	.word	0xffffffff


	//   ....[12]....
        /*010c*/ 	.word	0xffffffff


	//   ....[13]....
        /*0110*/ 	.word	0xffffffff


	//   ....[14]....
        /*0114*/ 	.word	0xffffffff


	//   ....[15]....
        /*0118*/ 	.word	0xffffffff


	//   ....[16]....
        /*011c*/ 	.word	0xffffffff


	//   ....[17]....
        /*0120*/ 	.word	0xffffffff


	//   ....[18]....
        /*0124*/ 	.word	0xffffffff


	//   ....[19]....
        /*0128*/ 	.word	0xffffffff


	//   ....[20]....
        /*012c*/ 	.word	0xffffffff


	//   ....[21]....
        /*0130*/ 	.word	0xffffffff


	//   ....[22]....
        /*0134*/ 	.word	0xffffffff


	//   ....[23]....
        /*0138*/ 	.word	0xffffffff


	//   ....[24]....
        /*013c*/ 	.word	0xffffffff


	//   ....[25]....
        /*0140*/ 	.word	0xffffffff


	//   ....[26]....
        /*0144*/ 	.word	0xffffffff


	//   ....[27]....
        /*0148*/ 	.word	0xffffffff


	//   ....[28]....
        /*014c*/ 	.word	0xffffffff


	//   ....[29]....
        /*0150*/ 	.word	0xffffffff


	//   ....[30]....
        /*0154*/ 	.word	0xffffffff


	//   ....[31]....
        /*0158*/ 	.word	0xffffffff


	//   ....[32]....
        /*015c*/ 	.word	0xffffffff


	//   ....[33]....
        /*0160*/ 	.word	0xffffffff


	//   ....[34]....
        /*0164*/ 	.word	0xffffffff


	//   ....[35]....
        /*0168*/ 	.word	0xffffffff


	//   ....[36]....
        /*016c*/ 	.word	0xffffffff


	//   ....[37]....
        /*0170*/ 	.word	0xffffffff


	//   ....[38]....
        /*0174*/ 	.word	0xffffffff


	//   ....[39]....
        /*0178*/ 	.word	0xffffffff


	//   ....[40]....
        /*017c*/ 	.word	0xffffffff


	//   ....[41]....
        /*0180*/ 	.word	0xffffffff


	//   ....[42]....
        /*0184*/ 	.word	0xffffffff


	//   ....[43]....
        /*0188*/ 	.word	0xffffffff


	//   ....[44]....
        /*018c*/ 	.word	0xffffffff


	//   ....[45]....
        /*0190*/ 	.word	0xffffffff


	//   ....[46]....
        /*0194*/ 	.word	0xffffffff


	//   ....[47]....
        /*0198*/ 	.word	0xffffffff


	//   ....[48]....
        /*019c*/ 	.word	0xffffffff


	//   ....[49]....
        /*01a0*/ 	.word	0xffffffff


	//   ....[50]....
        /*01a4*/ 	.word	0xffffffff


	//   ....[51]....
        /*01a8*/ 	.word	0xffffffff


	//   ....[52]....
        /*01ac*/ 	.word	0xffffffff


	//   ....[53]....
        /*01b0*/ 	.word	0xffffffff


	//   ....[54]....
        /*01b4*/ 	.word	0xffffffff


	//   ....[55]....
        /*01b8*/ 	.word	0xffffffff


	//   ....[56]....
        /*01bc*/ 	.word	0xffffffff


	//   ....[57]....
        /*01c0*/ 	.word	0xffffffff


	//   ....[58]....
        /*01c4*/ 	.word	0xffffffff


	//   ....[59]....
        /*01c8*/ 	.word	0xffffffff


	//   ....[60]....
        /*01cc*/ 	.word	0xffffffff


	//   ....[61]....
        /*01d0*/ 	.word	0xffffffff


	//   ....[62]....
        /*01d4*/ 	.word	0xffffffff


	//   ....[63]....
        /*01d8*/ 	.word	0xffffffff


	//   ....[64]....
        /*01dc*/ 	.word	0xffffffff


	//   ....[65]....
        /*01e0*/ 	.word	0xffffffff


	//   ....[66]....
        /*01e4*/ 	.word	0xffffffff


	//   ....[67]....
        /*01e8*/ 	.word	0xffffffff


	//   ....[68]....
        /*01ec*/ 	.word	0xffffffff


	//   ....[69]....
        /*01f0*/ 	.word	0xffffffff


	//   ....[70]....
        /*01f4*/ 	.word	0xffffffff


	//   ....[71]....
        /*01f8*/ 	.word	0xffffffff


	//   ....[72]....
        /*01fc*/ 	.word	0xffffffff


	//   ....[73]....
        /*0200*/ 	.word	0xffffffff


	//   ....[74]....
        /*0204*/ 	.word	0xffffffff


	//   ....[75]....
        /*0208*/ 	.word	0xffffffff


	//   ....[76]....
        /*020c*/ 	.word	0xffffffff


	//   ....[77]....
        /*0210*/ 	.word	0xffffffff


	//   ....[78]....
        /*0214*/ 	.word	0xffffffff


	//   ....[79]....
        /*0218*/ 	.word	0xffffffff


	//   ....[80]....
        /*021c*/ 	.word	0xffffffff


	//   ....[81]....
        /*0220*/ 	.word	0xffffffff


	//   ....[82]....
        /*0224*/ 	.word	0xffffffff


	//   ....[83]....
        /*0228*/ 	.word	0xffffffff


	//   ....[84]....
        /*022c*/ 	.word	0xffffffff


	//   ....[85]....
        /*0230*/ 	.word	0xffffffff


	//   ....[86]....
        /*0234*/ 	.word	0xffffffff


	//   ....[87]....
        /*0238*/ 	.word	0xffffffff


	//   ....[88]....
        /*023c*/ 	.word	0xffffffff


	//   ....[89]....
        /*0240*/ 	.word	0xffffffff


	//   ....[90]....
        /*0244*/ 	.word	0xffffffff


	//   ....[91]....
        /*0248*/ 	.word	0xffffffff


	//   ....[92]....
        /*024c*/ 	.word	0xffffffff


	//   ....[93]....
        /*0250*/ 	.word	0xffffffff


	//   ....[94]....
        /*0254*/ 	.word	0xffffffff


	//   ....[95]....
        /*0258*/ 	.word	0xffffffff


	//   ....[96]....
        /*025c*/ 	.word	0xffffffff


	//   ....[97]....
        /*0260*/ 	.word	0xffffffff


	//   ....[98]....
        /*0264*/ 	.word	0xffffffff


	//   ....[99]....
        /*0268*/ 	.word	0xffffffff


	//   ....[100]....
        /*026c*/ 	.word	0xffffffff


	//   ....[101]....
        /*0270*/ 	.word	0xffffffff


	//   ....[102]....
        /*0274*/ 	.word	0xffffffff


	//   ....[103]....
        /*0278*/ 	.word	0xffffffff


	//   ....[104]....
        /*027c*/ 	.word	0xffffffff


	//   ....[105]....
        /*0280*/ 	.word	0xffffffff


	//   ....[106]....
        /*0284*/ 	.word	0xffffffff


	//   ....[107]....
        /*0288*/ 	.word	0xffffffff


	//   ....[108]....
        /*028c*/ 	.word	0xffffffff


	//   ....[109]....
        /*0290*/ 	.word	0xffffffff


	//   ....[110]....
        /*0294*/ 	.word	0xffffffff


	//   ....[111]....
        /*0298*/ 	.word	0xffffffff


	//   ....[112]....
        /*029c*/ 	.word	0xffffffff


	//   ....[113]....
        /*02a0*/ 	.word	0xffffffff


	//   ....[114]....
        /*02a4*/ 	.word	0xffffffff


	//   ....[115]....
        /*02a8*/ 	.word	0xffffffff


	//   ....[116]....
        /*02ac*/ 	.word	0xffffffff


	//   ....[117]....
        /*02b0*/ 	.word	0xffffffff


	//   ....[118]....
        /*02b4*/ 	.word	0xffffffff


	//   ....[119]....
        /*02b8*/ 	.word	0xffffffff


	//   ....[120]....
        /*02bc*/ 	.word	0xffffffff


	//   ....[121]....
        /*02c0*/ 	.word	0xffffffff


	//   ....[122]....
        /*02c4*/ 	.word	0xffffffff


	//   ....[123]....
        /*02c8*/ 	.word	0xffffffff


	//   ....[124]....
        /*02cc*/ 	.word	0xffffffff


	//   ....[125]....
        /*02d0*/ 	.word	0xffffffff


	//   ....[126]....
        /*02d4*/ 	.word	0xffffffff


	//   ....[127]....
        /*02d8*/ 	.word	0xffffffff


	//   ....[128]....
        /*02dc*/ 	.word	0xffffffff


	//   ....[129]....
        /*02e0*/ 	.word	0xffffffff


	//   ....[130]....
        /*02e4*/ 	.word	0xffffffff


	//   ....[131]....
        /*02e8*/ 	.word	0xffffffff


	//   ....[132]....
        /*02ec*/ 	.word	0xffffffff


	//   ....[133]....
        /*02f0*/ 	.word	0xffffffff


	//   ....[134]....
        /*02f4*/ 	.word	0xffffffff


	//   ....[135]....
        /*02f8*/ 	.word	0xffffffff


	//   ....[136]....
        /*02fc*/ 	.word	0xffffffff


	//   ....[137]....
        /*0300*/ 	.word	0xffffffff


	//   ....[138]....
        /*0304*/ 	.word	0xffffffff


	//   ....[139]....
        /*0308*/ 	.word	0xffffffff


	//   ....[140]....
        /*030c*/ 	.word	0xffffffff


	//   ....[141]....
        /*0310*/ 	.word	0xffffffff


	//   ....[142]....
        /*0314*/ 	.word	0xffffffff


	//   ....[143]....
        /*0318*/ 	.word	0xffffffff


	//   ....[144]....
        /*031c*/ 	.word	0xffffffff


	//   ....[145]....
        /*0320*/ 	.word	0xffffffff


	//   ....[146]....
        /*0324*/ 	.word	0xffffffff


	//   ....[147]....
        /*0328*/ 	.word	0xffffffff


	//   ....[148]....
        /*032c*/ 	.word	0xffffffff


	//   ....[149]....
        /*0330*/ 	.word	0xffffffff


	//   ....[150]....
        /*0334*/ 	.word	0xffffffff


	//   ....[151]....
        /*0338*/ 	.word	0xffffffff


	//   ....[152]....
        /*033c*/ 	.word	0xffffffff


	//   ....[153]....
        /*0340*/ 	.word	0xffffffff


	//   ....[154]....
        /*0344*/ 	.word	0xffffffff


	//   ....[155]....
        /*0348*/ 	.word	0xffffffff


	//   ....[156]....
        /*034c*/ 	.word	0xffffffff


	//   ....[157]....
        /*0350*/ 	.word	0xffffffff


	//   ....[158]....
        /*0354*/ 	.word	0xffffffff


	//   ....[159]....
        /*0358*/ 	.word	0xffffffff


	//   ....[160]....
        /*035c*/ 	.word	0xffffffff


	//   ....[161]....
        /*0360*/ 	.word	0xffffffff


	//   ....[162]....
        /*0364*/ 	.word	0xffffffff


	//   ....[163]....
        /*0368*/ 	.word	0xffffffff


	//   ....[164]....
        /*036c*/ 	.word	0xffffffff


	//   ....[165]....
        /*0370*/ 	.word	0xffffffff


	//   ....[166]....
        /*0374*/ 	.word	0xffffffff


	//   ....[167]....
        /*0378*/ 	.word	0xffffffff


	//   ....[168]....
        /*037c*/ 	.word	0xffffffff


	//   ....[169]....
        /*0380*/ 	.word	0xffffffff


	//   ....[170]....
        /*0384*/ 	.word	0xffffffff


	//   ....[171]....
        /*0388*/ 	.word	0xffffffff


	//   ....[172]....
        /*038c*/ 	.word	0xffffffff


	//   ....[173]....
        /*0390*/ 	.word	0xffffffff


	//   ....[174]....
        /*0394*/ 	.word	0xffffffff


	//   ....[175]....
        /*0398*/ 	.word	0xffffffff


	//   ....[176]....
        /*039c*/ 	.word	0xffffffff


	//   ....[177]....
        /*03a0*/ 	.word	0xffffffff


	//   ....[178]....
        /*03a4*/ 	.word	0x05000006


	//   ....[179]....
        /*03a8*/ 	.word	0xffffffff


	//   ....[180]....
        /*03ac*/ 	.word	0xffffffff


	//   ....[181]....
        /*03b0*/ 	.word	0xffffffff


	//   ....[182]....
        /*03b4*/ 	.word	0xffffffff


	//   ....[183]....
        /*03b8*/ 	.word	0xffffffff


	//   ....[184]....
        /*03bc*/ 	.word	0xffffffff


	//   ....[185]....
        /*03c0*/ 	.word	0xffffffff


	//   ....[186]....
        /*03c4*/ 	.word	0xffffffff


	//   ....[187]....
        /*03c8*/ 	.word	0xffffffff


	//   ....[188]....
        /*03cc*/ 	.word	0xffffffff


	//   ....[189]....
        /*03d0*/ 	.word	0xffffffff


	//   ....[190]....
        /*03d4*/ 	.word	0xffffffff


	//   ....[191]....
        /*03d8*/ 	.word	0xffffffff


	//   ....[192]....
        /*03dc*/ 	.word	0xffffffff


	//   ....[193]....
        /*03e0*/ 	.word	0xffffffff


	//   ....[194]....
        /*03e4*/ 	.word	0xffffffff


	//   ....[195]....
        /*03e8*/ 	.word	0xffffffff


	//   ....[196]....
        /*03ec*/ 	.word	0xffffffff


	//   ....[197]....
        /*03f0*/ 	.word	0xffffffff


	//   ....[198]....
        /*03f4*/ 	.word	0xffffffff


	//   ....[199]....
        /*03f8*/ 	.word	0xffffffff


	//   ....[200]....
        /*03fc*/ 	.word	0xffffffff


	//   ....[201]....
        /*0400*/ 	.word	0xffffffff


	//   ....[202]....
        /*0404*/ 	.word	0xffffffff


	//   ....[203]....
        /*0408*/ 	.word	0xffffffff


	//   ....[204]....
        /*040c*/ 	.word	0xffffffff


	//   ....[205]....
        /*0410*/ 	.word	0xffffffff


	//   ....[206]....
        /*0414*/ 	.word	0xffffffff


	//   ....[207]....
        /*0418*/ 	.word	0xffffffff


	//   ....[208]....
        /*041c*/ 	.word	0xffffffff


	//   ....[209]....
        /*0420*/ 	.word	0xffffffff


	//   ....[210]....
        /*0424*/ 	.word	0xffffffff


	//   ....[211]....
        /*0428*/ 	.word	0xffffffff


	//   ....[212]....
        /*042c*/ 	.word	0xffffffff


	//   ....[213]....
        /*0430*/ 	.word	0xffffffff


	//   ....[214]....
        /*0434*/ 	.word	0xffffffff


	//   ....[215]....
        /*0438*/ 	.word	0xffffffff


	//   ....[216]....
        /*043c*/ 	.word	0xffffffff


	//   ....[217]....
        /*0440*/ 	.word	0x0500002f


	//   ....[218]....
        /*0444*/ 	.word	0x0500002f


	//   ....[219]....
        /*0448*/ 	.word	0x0500002f


	//   ....[220]....
        /*044c*/ 	.word	0x0500002f


	//   ....[221]....
        /*0450*/ 	.word	0x0500002f


	//----- nvinfo : EIATTR_COOP_GROUP_INSTR_OFFSETS
	.align		4
.L_1006:
        /*0454*/ 	.byte	0x04, 0x28
        /*0456*/ 	.short	(.L_1008 - .L_1007)


	//   ....[0]....
.L_1007:
        /*0458*/ 	.word	0x00000ee0


	//   ....[1]....
        /*045c*/ 	.word	0x00001970


	//   ....[2]....
        /*0460*/ 	.word	0x00002370


	//   ....[3]....
        /*0464*/ 	.word	0x00002390


	//   ....[4]....
        /*0468*/ 	.word	0x000023b0


	//   ....[5]....
        /*046c*/ 	.word	0x000023d0


	//   ....[6]....
        /*0470*/ 	.word	0x000023f0


	//   ....[7]....
        /*0474*/ 	.word	0x000028c0


	//   ....[8]....
        /*0478*/ 	.word	0x000028d0


	//   ....[9]....
        /*047c*/ 	.word	0x000028f0


	//   ....[10]....
        /*0480*/ 	.word	0x00002910


	//   ....[11]....
        /*0484*/ 	.word	0x00002960


	//   ....[12]....
        /*0488*/ 	.word	0x00002990


	//   ....[13]....
        /*048c*/ 	.word	0x000029d0


	//   ....[14]....
        /*0490*/ 	.word	0x000029f0


	//   ....[15]....
        /*0494*/ 	.word	0x00002b20


	//   ....[16]....
        /*0498*/ 	.word	0x00002b50


	//   ....[17]....
        /*049c*/ 	.word	0x00002b60


	//   ....[18]....
        /*04a0*/ 	.word	0x00002b80


	//   ....[19]....
        /*04a4*/ 	.word	0x00002bc0


	//   ....[20]....
        /*04a8*/ 	.word	0x00002bf0


	//   ....[21]....
        /*04ac*/ 	.word	0x00002c30


	//   ....[22]....
        /*04b0*/ 	.word	0x00002c50


	//   ....[23]....
        /*04b4*/ 	.word	0x00002c70


	//   ....[24]....
        /*04b8*/ 	.word	0x00002d80


	//   ....[25]....
        /*04bc*/ 	.word	0x00002da0


	//   ....[26]....
        /*04c0*/ 	.word	0x00002db0


	//   ....[27]....
        /*04c4*/ 	.word	0x00002dd0


	//   ....[28]....
        /*04c8*/ 	.word	0x00002e10


	//   ....[29]....
        /*04cc*/ 	.word	0x00002e40


	//   ....[30]....
        /*04d0*/ 	.word	0x00002e80


	//   ....[31]....
        /*04d4*/ 	.word	0x00002ea0


	//   ....[32]....
        /*04d8*/ 	.word	0x00002ec0


	//   ....[33]....
        /*04dc*/ 	.word	0x00002fe0


	//   ....[34]....
        /*04e0*/ 	.word	0x00003000


	//   ....[35]....
        /*04e4*/ 	.word	0x00003010


	//   ....[36]....
        /*04e8*/ 	.word	0x00003030


	//   ....[37]....
        /*04ec*/ 	.word	0x00003070


	//   ....[38]....
        /*04f0*/ 	.word	0x000030a0


	//   ....[39]....
        /*04f4*/ 	.word	0x000030e0


	//   ....[40]....
        /*04f8*/ 	.word	0x00003100


	//   ....[41]....
        /*04fc*/ 	.word	0x00003120


	//   ....[42]....
        /*0500*/ 	.word	0x00003240


	//   ....[43]....
        /*0504*/ 	.word	0x00003270


	//   ....[44]....
        /*0508*/ 	.word	0x00003280


	//   ....[45]....
        /*050c*/ 	.word	0x000032a0


	//   ....[46]....
        /*0510*/ 	.word	0x000032e0


	//   ....[47]....
        /*0514*/ 	.word	0x00003310


	//   ....[48]....
        /*0518*/ 	.word	0x00003350


	//   ....[49]....
        /*051c*/ 	.word	0x00003370


	//   ....[50]....
        /*0520*/ 	.word	0x00003390


	//   ....[51]....
        /*0524*/ 	.word	0x000034a0


	//   ....[52]....
        /*0528*/ 	.word	0x000034c0


	//   ....[53]....
        /*052c*/ 	.word	0x000034d0


	//   ....[54]....
        /*0530*/ 	.word	0x000034f0


	//   ....[55]....
        /*0534*/ 	.word	0x00003530


	//   ....[56]....
        /*0538*/ 	.word	0x00003560


	//   ....[57]....
        /*053c*/ 	.word	0x000035a0


	//   ....[58]....
        /*0540*/ 	.word	0x000035c0


	//   ....[59]....
        /*0544*/ 	.word	0x000035e0


	//   ....[60]....
        /*0548*/ 	.word	0x00003700


	//   ....[61]....
        /*054c*/ 	.word	0x00003720


	//   ....[62]....
        /*0550*/ 	.word	0x00003730


	//   ....[63]....
        /*0554*/ 	.word	0x00003750


	//   ....[64]....
        /*0558*/ 	.word	0x00003790


	//   ....[65]....
        /*055c*/ 	.word	0x000037c0


	//   ....[66]....
        /*0560*/ 	.word	0x00003800


	//   ....[67]....
        /*0564*/ 	.word	0x00003820


	//   ....[68]....
        /*0568*/ 	.word	0x00003840


	//   ....[69]....
        /*056c*/ 	.word	0x00003940


	//   ....[70]....
        /*0570*/ 	.word	0x00003970


	//   ....[71]....
        /*0574*/ 	.word	0x00003980


	//   ....[72]....
        /*0578*/ 	.word	0x000039a0


	//   ....[73]....
        /*057c*/ 	.word	0x000039e0


	//   ....[74]....
        /*0580*/ 	.word	0x00003a10


	//   ....[75]....
        /*0584*/ 	.word	0x00003a50


	//   ....[76]....
        /*0588*/ 	.word	0x00003a70


	//   ....[77]....
        /*058c*/ 	.word	0x00003a90


	//   ....[78]....
        /*0590*/ 	.word	0x00003b80


	//   ....[79]....
        /*0594*/ 	.word	0x00003bb0


	//   ....[80]....
        /*0598*/ 	.word	0x00003bc0


	//   ....[81]....
        /*059c*/ 	.word	0x00003bf0


	//   ....[82]....
        /*05a0*/ 	.word	0x00003c10


	//   ....[83]....
        /*05a4*/ 	.word	0x00003c60


	//   ....[84]....
        /*05a8*/ 	.word	0x00003c80


	//   ....[85]....
        /*05ac*/ 	.word	0x00003cc0


	//   ....[86]....
        /*05b0*/ 	.word	0x00003ce0


	//   ....[87]....
        /*05b4*/ 	.word	0x00003de0


	//   ....[88]....
        /*05b8*/ 	.word	0x00003e30


	//   ....[89]....
        /*05bc*/ 	.word	0x00003e40


	//   ....[90]....
        /*05c0*/ 	.word	0x00003e90


	//   ....[91]....
        /*05c4*/ 	.word	0x00003ec0


	//   ....[92]....
        /*05c8*/ 	.word	0x00003ef0


	//   ....[93]....
        /*05cc*/ 	.word	0x00003f20


	//   ....[94]....
        /*05d0*/ 	.word	0x00003f50


	//   ....[95]....
        /*05d4*/ 	.word	0x00003f80


	//   ....[96]....
        /*05d8*/ 	.word	0x00004040


	//   ....[97]....
        /*05dc*/ 	.word	0x00004060


	//   ....[98]....
        /*05e0*/ 	.word	0x00004070


	//   ....[99]....
        /*05e4*/ 	.word	0x000040c0


	//   ....[100]....
        /*05e8*/ 	.word	0x000040f0


	//   ....[101]....
        /*05ec*/ 	.word	0x00004120


	//   ....[102]....
        /*05f0*/ 	.word	0x00004150


	//   ....[103]....
        /*05f4*/ 	.word	0x00004180


	//   ....[104]....
        /*05f8*/ 	.word	0x000041b0


	//   ....[105]....
        /*05fc*/ 	.word	0x000042d0


	//   ....[106]....
        /*0600*/ 	.word	0x000042e0


	//   ....[107]....
        /*0604*/ 	.word	0x000042f0


	//   ....[108]....
        /*0608*/ 	.word	0x00004350


	//   ....[109]....
        /*060c*/ 	.word	0x00004380


	//   ....[110]....
        /*0610*/ 	.word	0x000043b0


	//   ....[111]....
        /*0614*/ 	.word	0x000043e0


	//   ....[112]....
        /*0618*/ 	.word	0x00004410


	//   ....[113]....
        /*061c*/ 	.word	0x00004440


	//   ....[114]....
        /*0620*/ 	.word	0x00004530


	//   ....[115]....
        /*0624*/ 	.word	0x00004570


	//   ....[116]....
        /*0628*/ 	.word	0x00004580


	//   ....[117]....
        /*062c*/ 	.word	0x000045d0


	//   ....[118]....
        /*0630*/ 	.word	0x00004600


	//   ....[119]....
        /*0634*/ 	.word	0x00004630


	//   ....[120]....
        /*0638*/ 	.word	0x00004660


	//   ....[121]....
        /*063c*/ 	.word	0x00004690


	//   ....[122]....
        /*0640*/ 	.word	0x000046c0


	//   ....[123]....
        /*0644*/ 	.word	0x000047b0


	//   ....[124]....
        /*0648*/ 	.word	0x00004800


	//   ....[125]....
        /*064c*/ 	.word	0x00004810


	//   ....[126]....
        /*0650*/ 	.word	0x00004860


	//   ....[127]....
        /*0654*/ 	.word	0x00004890


	//   ....[128]....
        /*0658*/ 	.word	0x000048a0


	//   ....[129]....
        /*065c*/ 	.word	0x000048e0


	//   ....[130]....
        /*0660*/ 	.word	0x00004910


	//   ....[131]....
        /*0664*/ 	.word	0x00004940


	//   ....[132]....
        /*0668*/ 	.word	0x00004a30


	//   ....[133]....
        /*066c*/ 	.word	0x00004a90


	//   ....[134]....
        /*0670*/ 	.word	0x00004aa0


	//   ....[135]....
        /*0674*/ 	.word	0x00004af0


	//   ....[136]....
        /*0678*/ 	.word	0x00004b20


	//   ....[137]....
        /*067c*/ 	.word	0x00004b30


	//   ....[138]....
        /*0680*/ 	.word	0x00004b70


	//   ....[139]....
        /*0684*/ 	.word	0x00004ba0


	//   ....[140]....
        /*0688*/ 	.word	0x00004bd0


	//   ....[141]....
        /*068c*/ 	.word	0x00004cb0


	//   ....[142]....
        /*0690*/ 	.word	0x00004d10


	//   ....[143]....
        /*0694*/ 	.word	0x00004d20


	//   ....[144]....
        /*0698*/ 	.word	0x00004d70


	//   ....[145]....
        /*069c*/ 	.word	0x00004da0


	//   ....[146]....
        /*06a0*/ 	.word	0x00004db0


	//   ....[147]....
        /*06a4*/ 	.word	0x00004df0


	//   ....[148]....
        /*06a8*/ 	.word	0x00004e20


	//   ....[149]....
        /*06ac*/ 	.word	0x00004e50


	//   ....[150]....
        /*06b0*/ 	.word	0x00004f30


	//   ....[151]....
        /*06b4*/ 	.word	0x00004f90


	//   ....[152]....
        /*06b8*/ 	.word	0x00004fa0


	//   ....[153]....
        /*06bc*/ 	.word	0x00004ff0


	//   ....[154]....
        /*06c0*/ 	.word	0x00005020


	//   ....[155]....
        /*06c4*/ 	.word	0x00005050


	//   ....[156]....
        /*06c8*/ 	.word	0x00005080


	//   ....[157]....
        /*06cc*/ 	.word	0x000050b0


	//   ....[158]....
        /*06d0*/ 	.word	0x000050e0


	//   ....[159]....
        /*06d4*/ 	.word	0x000051b0


	//   ....[160]....
        /*06d8*/ 	.word	0x00005200


	//   ....[161]....
        /*06dc*/ 	.word	0x00005210


	//   ....[162]....
        /*06e0*/ 	.word	0x00005260


	//   ....[163]....
        /*06e4*/ 	.word	0x00005290


	//   ....[164]....
        /*06e8*/ 	.word	0x000052a0


	//   ....[165]....
        /*06ec*/ 	.word	0x000052e0


	//   ....[166]....
        /*06f0*/ 	.word	0x00005310


	//   ....[167]....
        /*06f4*/ 	.word	0x00005340


	//   ....[168]....
        /*06f8*/ 	.word	0x00005420


	//   ....[169]....
        /*06fc*/ 	.word	0x00005440


	//   ....[170]....
        /*0700*/ 	.word	0x00005450


	//   ....[171]....
        /*0704*/ 	.word	0x00005480


	//   ....[172]....
        /*0708*/ 	.word	0x000054a0


	//   ....[173]....
        /*070c*/ 	.word	0x000054f0


	//   ....[174]....
        /*0710*/ 	.word	0x00005520


	//   ....[175]....
        /*0714*/ 	.word	0x00005560


	//   ....[176]....
        /*0718*/ 	.word	0x00005590


	//   ....[177]....
        /*071c*/ 	.word	0x00005650


	//   ....[178]....
        /*0720*/ 	.word	0x00005b80


	//   ....[179]....
        /*0724*/ 	.word	0x00005ee0


	//   ....[180]....
        /*0728*/ 	.word	0x00005fa0


	//   ....[181]....
        /*072c*/ 	.word	0x00006060


	//   ....[182]....
        /*0730*/ 	.word	0x00006120


	//   ....[183]....
        /*0734*/ 	.word	0x000061e0


	//   ....[184]....
        /*0738*/ 	.word	0x000062a0


	//   ....[185]....
        /*073c*/ 	.word	0x00006360


	//   ....[186]....
        /*0740*/ 	.word	0x00006420


	//   ....[187]....
        /*0744*/ 	.word	0x000064e0


	//   ....[188]....
        /*0748*/ 	.word	0x000065a0


	//   ....[189]....
        /*074c*/ 	.word	0x00006660


	//   ....[190]....
        /*0750*/ 	.word	0x00006720


	//   ....[191]....
        /*0754*/ 	.word	0x000067e0


	//   ....[192]....
        /*0758*/ 	.word	0x000068a0


	//   ....[193]....
        /*075c*/ 	.word	0x00006960


	//   ....[194]....
        /*0760*/ 	.word	0x00006a20


	//   ....[195]....
        /*0764*/ 	.word	0x00006ae0


	//   ....[196]....
        /*0768*/ 	.word	0x00006ba0


	//   ....[197]....
        /*076c*/ 	.word	0x00006c60


	//   ....[198]....
        /*0770*/ 	.word	0x00006e80


	//   ....[199]....
        /*0774*/ 	.word	0x00006fb0


	//   ....[200]....
        /*0778*/ 	.word	0x000070e0


	//   ....[201]....
        /*077c*/ 	.word	0x00007210


	//   ....[202]....
        /*0780*/ 	.word	0x00007340


	//   ....[203]....
        /*0784*/ 	.word	0x00007470


	//   ....[204]....
        /*0788*/ 	.word	0x000075a0


	//   ....[205]....
        /*078c*/ 	.word	0x000076d0


	//   ....[206]....
        /*0790*/ 	.word	0x00007800


	//   ....[207]....
        /*0794*/ 	.word	0x00007930


	//   ....[208]....
        /*0798*/ 	.word	0x00007a60


	//   ....[209]....
        /*079c*/ 	.word	0x00007b80


	//   ....[210]....
        /*07a0*/ 	.word	0x00007c90


	//   ....[211]....
        /*07a4*/ 	.word	0x00007da0


	//   ....[212]....
        /*07a8*/ 	.word	0x00007eb0


	//   ....[213]....
        /*07ac*/ 	.word	0x00007fc0


	//   ....[214]....
        /*07b0*/ 	.word	0x000080d0


	//   ....[215]....
        /*07b4*/ 	.word	0x000081e0


	//   ....[216]....
        /*07b8*/ 	.word	0x000082e0


	//   ....[217]....
        /*07bc*/ 	.word	0x00008350


	//   ....[218]....
        /*07c0*/ 	.word	0x000083c0


	//   ....[219]....
        /*07c4*/ 	.word	0x00008430


	//   ....[220]....
        /*07c8*/ 	.word	0x000084a0


	//   ....[221]....
        /*07cc*/ 	.word	0x00008510


	//----- nvinfo : EIATTR_VRC_CTA_INIT_COUNT
	.align		4
.L_1008:
        /*07d0*/ 	.byte	0x02, 0x4a
	.zero		1
	.zero		1


	//----- nvinfo : EIATTR_EXIT_INSTR_OFFSETS
	.align		4
        /*07d4*/ 	.byte	0x04, 0x1c
        /*07d6*/ 	.short	(.L_1010 - .L_1009)


	//   ....[0]....
.L_1009:
        /*07d8*/ 	.word	0x00001d40


	//   ....[1]....
        /*07dc*/ 	.word	0x00002160


	//   ....[2]....
        /*07e0*/ 	.word	0x00002180


	//   ....[3]....
        /*07e4*/ 	.word	0x00006c70


	//   ....[4]....
        /*07e8*/ 	.word	0x000082f0


	//----- nvinfo : EIATTR_MAX_THREADS
	.align		4
.L_1010:
        /*07ec*/ 	.byte	0x04, 0x05
        /*07ee*/ 	.short	(.L_1012 - .L_1011)
.L_1011:
        /*07f0*/ 	.word	0x00000180
        /*07f4*/ 	.word	0x00000001
        /*07f8*/ 	.word	0x00000001


	//----- nvinfo : EIATTR_CRS_STACK_SIZE
	.align		4
.L_1012:
        /*07fc*/ 	.byte	0x04, 0x1e
        /*07fe*/ 	.short	(.L_1014 - .L_1013)
.L_1013:
        /*0800*/ 	.word	0x00000000


	//----- nvinfo : EIATTR_CBANK_PARAM_SIZE
	.align		4
.L_1014:
        /*0804*/ 	.byte	0x03, 0x19
        /*0806*/ 	.short	0x004d


	//----- nvinfo : EIATTR_PARAM_CBANK
	.align		4
        /*0808*/ 	.byte	0x04, 0x0a
        /*080a*/ 	.short	(.L_1016 - .L_1015)
	.align		4
.L_1015:
        /*080c*/ 	.word	index@(.nv.constant0._ZN3cub18CUB_300001_SM_10006detail10radix_sort29DeviceRadixSortOnesweepKernelINS1_5radix10policy_hubIiNS0_8NullTypeEyE10Policy1000ELNS0_9SortOrderE0EiS6_yiiNS1_21identity_decomposer_tEEEvPT5_SC_PT3_PKSD_PT1_PKSH_PT2_PKSL_T4_iiT6_)
        /*0810*/ 	.short	0x0380
        /*0812*/ 	.short	0x004d


	//----- nvinfo : EIATTR_SW_WAR
	.align		4
.L_1016:
        /*0814*/ 	.byte	0x04, 0x36
        /*0816*/ 	.short	(.L_1018 - .L_1017)
.L_1017:
        /*0818*/ 	.word	0x00000008
.L_1018:


//--------------------- .nv.info._ZN3cub18CUB_300001_SM_10006detail10radix_sort33DeviceRadixSortExclusiveSumKernelINS1_5radix10policy_hubIiNS0_8NullTypeEyE10Policy1000EyEEvPT0_ --------------------------
	.section	.nv.info._ZN3cub18CUB_300001_SM_10006detail10radix_sort33DeviceRadixSortExclusiveSumKernelINS1_5radix10policy_hubIiNS0_8NullTypeEyE10Policy1000EyEEvPT0_,"",@"SHT_CUDA_INFO"
	.sectionflags	@""
	.align	4


	//----- nvinfo : EIATTR_CUDA_API_VERSION
	.align		4
        /*0000*/ 	.byte	0x04, 0x37
        /*0002*/ 	.short	(.L_1020 - .L_1019)
.L_1019:
        /*0004*/ 	.word	0x00000082


	//----- nvinfo : EIATTR_KPARAM_INFO
	.align		4
.L_1020:
        /*0008*/ 	.byte	0x04, 0x17
        /*000a*/ 	.short	(.L_1022 - .L_1021)
.L_1021:
        /*000c*/ 	.word	0x00000000
        /*0010*/ 	.short	0x0000
        /*0012*/ 	.short	0x0000
        /*0014*/ 	.byte	0x00, 0xf5, 0x21, 0x00


	//----- nvinfo : EIATTR_SPARSE_MMA_MASK
	.align		4
.L_1022:
        /*0018*/ 	.byte	0x03, 0x50
        /*001a*/ 	.short	0x0000


	//----- nvinfo : EIATTR_MAXREG_COUNT
	.align		4
        /*001c*/ 	.byte	0x03, 0x1b
        /*001e*/ 	.short	0x00ff


	//----- nvinfo : EIATTR_NUM_BARRIERS
	.align		4
        /*0020*/ 	.byte	0x02, 0x4c
        /*0022*/ 	.byte	0x01
	.zero		1


	//----- nvinfo : EIATTR_MERCURY_ISA_VERSION
	.align		4
        /*0024*/ 	.byte	0x03, 0x5f
        /*0026*/ 	.short	0x0101


	//----- nvinfo : EIATTR_COOP_GROUP_MASK_REGIDS
	.align		4
        /*0028*/ 	.byte	0x04, 0x29
        /*002a*/ 	.short	(.L_1024 - .L_1023)


	//   ....[0]....
.L_1023:
        /*002c*/ 	.word	0xffffffff


	//   ....[1]....
        /*0030*/ 	.word	0xffffffff


	//   ....[2]....
        /*0034*/ 	.word	0xffffffff


	//   ....[3]....
        /*0038*/ 	.word	0xffffffff


	//   ....[4]....
        /*003c*/ 	.word	0xffffffff


	//   ....[5]....
        /*0040*/ 	.word	0xffffffff


	//   ....[6]....
        /*0044*/ 	.word	0xffffffff


	//   ....[7]....
        /*0048*/ 	.word	0xffffffff


	//   ....[8]....
        /*004c*/ 	.word	0xffffffff


	//   ....[9]....
        /*0050*/ 	.word	0xffffffff


	//   ....[10]....
        /*0054*/ 	.word	0x05000015


	//   ....[11]....
        /*0058*/ 	.word	0x05000015


	//   ....[12]....
        /*005c*/ 	.word	0x05000015


	//   ....[13]....
        /*0060*/ 	.word	0x05000015


	//   ....[14]....
        /*0064*/ 	.word	0x05000015


	//   ....[15]....
        /*0068*/ 	.word	0x05000015


	//   ....[16]....
        /*006c*/ 	.word	0x05000015


	//   ....[17]....
        /*0070*/ 	.word	0x05000015


	//   ....[18]....
        /*0074*/ 	.word	0x05000015


	//   ....[19]....
        /*0078*/ 	.word	0x05000015


	//----- nvinfo : EIATTR_COOP_GROUP_INSTR_OFFSETS
	.align		4
.L_1024:
        /*007c*/ 	.byte	0x04, 0x28
        /*007e*/ 	.short	(.L_1026 - .L_1025)


	//   ....[0]....
.L_1025:
        /*0080*/ 	.word	0x00000250


	//   ....[1]....
        /*0084*/ 	.word	0x00000260


	//   ....[2]....
        /*0088*/ 	.word	0x000002a0


	//   ....[3]....
        /*008c*/ 	.word	0x000002c0


	//   ....[4]....
        /*0090*/ 	.word	0x00000310


	//   ....[5]....
        /*0094*/ 	.word	0x00000320


	//   ....[6]....
        /*0098*/ 	.word	0x00000360


	//   ....[7]....
        /*009c*/ 	.word	0x00000380


	//   ....[8]....
        /*00a0*/ 	.word	0x000003d0


	//   ....[9]....
        /*00a4*/ 	.word	0x000003e0


	//   ....[10]....
        /*00a8*/ 	.word	0x00000660


	//   ....[11]....
        /*00ac*/ 	.word	0x000006b0


	//   ....[12]....
        /*00b0*/ 	.word	0x00000740


	//   ....[13]....
        /*00b4*/ 	.word	0x00000790


	//   ....[14]....
        /*00b8*/ 	.word	0x00000820


	//   ....[15]....
        /*00bc*/ 	.word	0x00000870


	//   ....[16]....
        /*00c0*/ 	.word	0x00000900


	//   ....[17]....
        /*00c4*/ 	.word	0x00000950


	//   ....[18]....
        /*00c8*/ 	.word	0x000009e0


	//   ....[19]....
        /*00cc*/ 	.word	0x00000a30


	//----- nvinfo : EIATTR_VRC_CTA_INIT_COUNT
	.align		4
.L_1026:
        /*00d0*/ 	.byte	0x02, 0x4a
	.zero		1
	.zero		1


	//----- nvinfo : EIATTR_EXIT_INSTR_OFFSETS
	.align		4
        /*00d4*/ 	.byte	0x04, 0x1c
        /*00d6*/ 	.short	(.L_1028 - .L_1027)


	//   ....[0]....
.L_1027:
        /*00d8*/ 	.word	0x000005d0


	//   ....[1]....
        /*00dc*/ 	.word	0x00000600


	//----- nvinfo : EIATTR_CRS_STACK_SIZE
	.align		4
.L_1028:
        /*00e0*/ 	.byte	0x04, 0x1e
        /*00e2*/ 	.short	(.L_1030 - .L_1029)
.L_1029:
        /*00e4*/ 	.word	0x00000000


	//----- nvinfo : EIATTR_CBANK_PARAM_SIZE
	.align		4
.L_1030:
        /*00e8*/ 	.byte	0x03, 0x19
        /*00ea*/ 	.short	0x0008


	//----- nvinfo : EIATTR_PARAM_CBANK
	.align		4
        /*00ec*/ 	.byte	0x04, 0x0a
        /*00ee*/ 	.short	(.L_1032 - .L_1031)
	.align		4
.L_1031:
        /*00f0*/ 	.word	index@(.nv.constant0._ZN3cub18CUB_300001_SM_10006detail10radix_sort33DeviceRadixSortExclusiveSumKernelINS1_5radix10policy_hubIiNS0_8NullTypeEyE10Policy1000EyEEvPT0_)
        /*00f4*/ 	.short	0x0380
        /*00f6*/ 	.short	0x0008


	//----- nvinfo : EIATTR_SW_WAR
	.align		4
.L_1032:
        /*00f8*/ 	.byte	0x04, 0x36
        /*00fa*/ 	.short	(.L_1034 - .L_1033)
.L_1033:
        /*00fc*/ 	.word	0x00000008
.L_1034:


//--------------------- .nv.info._ZN3cub18CUB_300001_SM_10006detail10radix_sort30DeviceRadixSortHistogramKernelINS1_5radix10policy_hubIiNS0_8NullTypeEyE10Policy1000ELNS0_9SortOrderE0EiyNS1_21identity_decomposer_tEEEvPT2_PKT1_SB_iiT3_ --------------------------
	.section	.nv.info._ZN3cub18CUB_300001_SM_10006detail10radix_sort30DeviceRadixSortHistogramKernelINS1_5radix10policy_hubIiNS0_8NullTypeEyE10Policy1000ELNS0_9SortOrderE0EiyNS1_21identity_decomposer_tEEEvPT2_PKT1_SB_iiT3_,"",@"SHT_CUDA_INFO"
	.sectionflags	@""
	.align	4


	//----- nvinfo : EIATTR_CUDA_API_VERSION
	.align		4
        /*0000*/ 	.byte	0x04, 0x37
        /*0002*/ 	.short	(.L_1036 - .L_1035)
.L_1035:
        /*0004*/ 	.word	0x00000082


	//----- nvinfo : EIATTR_KPARAM_INFO
	.align		4
.L_1036:
        /*0008*/ 	.byte	0x04, 0x17
        /*000a*/ 	.short	(.L_1038 - .L_1037)
.L_1037:
        /*000c*/ 	.word	0x00000000
        /*0010*/ 	.short	0x0005
        /*0012*/ 	.short	0x0020
        /*0014*/ 	.byte	0x00, 0xf0, 0x05, 0x00


	//----- nvinfo : EIATTR_KPARAM_INFO
	.align		4
.L_1038:
        /*0018*/ 	.byte	0x04, 0x17
        /*001a*/ 	.short	(.L_1040 - .L_1039)
.L_1039:
        /*001c*/ 	.word	0x00000000
        /*0020*/ 	.short	0x0004
        /*0022*/ 	.short	0x001c
        /*0024*/ 	.byte	0x00, 0xf0, 0x11, 0x00


	//----- nvinfo : EIATTR_KPARAM_INFO
	.align		4
.L_1040:
        /*0028*/ 	.byte	0x04, 0x17
        /*002a*/ 	.short	(.L_1042 - .L_1041)
.L_1041:
        /*002c*/ 	.word	0x00000000
        /*0030*/ 	.short	0x0003
        /*0032*/ 	.short	0x0018
        /*0034*/ 	.byte	0x00, 0xf0, 0x11, 0x00


	//----- nvinfo : EIATTR_KPARAM_INFO
	.align		4
.L_1042:
        /*0038*/ 	.byte	0x04, 0x17
        /*003a*/ 	.short	(.L_1044 - .L_1043)
.L_1043:
        /*003c*/ 	.word	0x00000000
        /*0040*/ 	.short	0x0002
        /*0042*/ 	.short	0x0010
        /*0044*/ 	.byte	0x00, 0xf0, 0x21, 0x00


	//----- nvinfo : EIATTR_KPARAM_INFO
	.align		4
.L_1044:
        /*0048*/ 	.byte	0x04, 0x17
        /*004a*/ 	.short	(.L_1046 - .L_1045)
.L_1045:
        /*004c*/ 	.word	0x00000000
        /*0050*/ 	.short	0x0001
        /*0052*/ 	.short	0x0008
        /*0054*/ 	.byte	0x00, 0xf5, 0x21, 0x00


	//----- nvinfo : EIATTR_KPARAM_INFO
	.align		4
.L_1046:
        /*0058*/ 	.byte	0x04, 0x17
        /*005a*/ 	.short	(.L_1048 - .L_1047)
.L_1047:
        /*005c*/ 	.word	0x00000000
        /*0060*/ 	.short	0x0000
        /*0062*/ 	.short	0x0000
        /*0064*/ 	.byte	0x00, 0xf5, 0x21, 0x00


	//----- nvinfo : EIATTR_SPARSE_MMA_MASK
	.align		4
.L_1048:
        /*0068*/ 	.byte	0x03, 0x50
        /*006a*/ 	.short	0x0000


	//----- nvinfo : EIATTR_MAXREG_COUNT
	.align		4
        /*006c*/ 	.byte	0x03, 0x1b
        /*006e*/ 	.short	0x00ff


	//----- nvinfo : EIATTR_NUM_BARRIERS
	.align		4
        /*0070*/ 	.byte	0x02, 0x4c
        /*0072*/ 	.byte	0x01
	.zero		1


	//----- nvinfo : EIATTR_MERCURY_ISA_VERSION
	.align		4
        /*0074*/ 	.byte	0x03, 0x5f
        /*0076*/ 	.short	0x0101


	//----- nvinfo : EIATTR_VRC_CTA_INIT_COUNT
	.align		4
        /*0078*/ 	.byte	0x02, 0x4a
	.zero		1
	.zero		1


	//----- nvinfo : EIATTR_EXIT_INSTR_OFFSETS
	.align		4
        /*007c*/ 	.byte	0x04, 0x1c
        /*007e*/ 	.short	(.L_1050 - .L_1049)


	//   ....[0]....
.L_1049:
        /*0080*/ 	.word	0x00000040


	//   ....[1]....
        /*0084*/ 	.word	0x00002ee0


	//----- nvinfo : EIATTR_MAX_THREADS
	.align		4
.L_1050:
        /*0088*/ 	.byte	0x04, 0x05
        /*008a*/ 	.short	(.L_1052 - .L_1051)
.L_1051:
        /*008c*/ 	.word	0x00000080
        /*0090*/ 	.word	0x00000001
        /*0094*/ 	.word	0x00000001


	//----- nvinfo : EIATTR_CRS_STACK_SIZE
	.align		4
.L_1052:
        /*0098*/ 	.byte	0x04, 0x1e
        /*009a*/ 	.short	(.L_1054 - .L_1053)
.L_1053:
        /*009c*/ 	.word	0x00000000


	//----- nvinfo : EIATTR_CBANK_PARAM_SIZE
	.align		4
.L_1054:
        /*00a0*/ 	.byte	0x03, 0x19
        /*00a2*/ 	.short	0x0021


	//----- nvinfo : EIATTR_PARAM_CBANK
	.align		4
        /*00a4*/ 	.byte	0x04, 0x0a
        /*00a6*/ 	.short	(.L_1056 - .L_1055)
	.align		4
.L_1055:
        /*00a8*/ 	.word	index@(.nv.constant0._ZN3cub18CUB_300001_SM_10006detail10radix_sort30DeviceRadixSortHistogramKernelINS1_5radix10policy_hubIiNS0_8NullTypeEyE10Policy1000ELNS0_9SortOrderE0EiyNS1_21identity_decomposer_tEEEvPT2_PKT1_SB_iiT3_)
        /*00ac*/ 	.short	0x0380
        /*00ae*/ 	.short	0x0021


	//----- nvinfo : EIATTR_SW_WAR
	.align		4
.L_1056:
        /*00b0*/ 	.byte	0x04, 0x36
        /*00b2*/ 	.short	(.L_1058 - .L_1057)
.L_1057:
        /*00b4*/ 	.word	0x00000008
.L_1058:


//--------------------- .nv.info._ZN3cub18CUB_300001_SM_10006detail10radix_sort31DeviceRadixSortSingleTileKernelINS1_5radix10policy_hubIiNS0_8NullTypeEyE10Policy1000ELNS0_9SortOrderE0EiS6_yNS1_21identity_decomposer_tEEEvPKT1_PSB_PKT2_PSF_T3_iiT4_ --------------------------
	.section	.nv.info._ZN3cub18CUB_300001_SM_10006detail10radix_sort31DeviceRadixSortSingleTileKernelINS1_5radix10policy_hubIiNS0_8NullTypeEyE10Policy1000ELNS0_9SortOrderE0EiS6_yNS1_21identity_decomposer_tEEEvPKT1_PSB_PKT2_PSF_T3_iiT4_,"",@"SHT_CUDA_INFO"
	.sectionflags	@""
	.align	4


	//----- nvinfo : EIATTR_CUDA_API_VERSION
	.align		4
        /*0000*/ 	.byte	0x04, 0x37
        /*0002*/ 	.short	(.L_1060 - .L_1059)
.L_1059:
        /*0004*/ 	.word	0x00000082


	//----- nvinfo : EIATTR_KPARAM_INFO
	.align		4
.L_1060:
        /*0008*/ 	.byte	0x04, 0x17
        /*000a*/ 	.short	(.L_1062 - .L_1061)
.L_1061:
        /*000c*/ 	.word	0x00000000
        /*0010*/ 	.short	0x0007
        /*0012*/ 	.short	0x0030
        /*0014*/ 	.byte	0x00, 0xf0, 0x05, 0x00


	//----- nvinfo : EIATTR_KPARAM_INFO
	.align		4
.L_1062:
        /*0018*/ 	.byte	0x04, 0x17
        /*001a*/ 	.short	(.L_1064 - .L_1063)
.L_1063:
        /*001c*/ 	.word	0x00000000
        /*0020*/ 	.short	0x0006
        /*0022*/ 	.short	0x002c
        /*0024*/ 	.byte	0x00, 0xf0, 0x11, 0x00


	//----- nvinfo : EIATTR_KPARAM_INFO
	.align		4
.L_1064:
        /*0028*/ 	.byte	0x04, 0x17
        /*002a*/ 	.short	(.L_1066 - .L_1065)
.L_1065:
        /*002c*/ 	.word	0x00000000
        /*0030*/ 	.short	0x0005
        /*0032*/ 	.short	0x0028
        /*0034*/ 	.byte	0x00, 0xf0, 0x11, 0x00


	//----- nvinfo : EIATTR_KPARAM_INFO
	.align		4
.L_1066:
        /*0038*/ 	.byte	0x04, 0x17
        /*003a*/ 	.short	(.L_1068 - .L_1067)
.L_1067:
        /*003c*/ 	.word	0x00000000
        /*0040*/ 	.short	0x0004
        /*0042*/ 	.short	0x0020
        /*0044*/ 	.byte	0x00, 0xf0, 0x21, 0x00


	//----- nvinfo : EIATTR_KPARAM_INFO
	.align		4
.L_1068:
        /*0048*/ 	.byte	0x04, 0x17
        /*004a*/ 	.short	(.L_1070 - .L_1069)
.L_1069:
        /*004c*/ 	.word	0x00000000
        /*0050*/ 	.short	0x0003
        /*0052*/ 	.short	0x0018
        /*0054*/ 	.byte	0x00, 0xf5, 0x21, 0x00


	//----- nvinfo : EIATTR_KPARAM_INFO
	.align		4
.L_1070:
        /*0058*/ 	.byte	0x04, 0x17
        /*005a*/ 	.short	(.L_1072 - .L_1071)
.L_1071:
        /*005c*/ 	.word	0x00000000
        /*0060*/ 	.short	0x0002
        /*0062*/ 	.short	0x0010
        /*0064*/ 	.byte	0x00, 0xf5, 0x21, 0x00


	//----- nvinfo : EIATTR_KPARAM_INFO
	.align		4
.L_1072:
        /*0068*/ 	.byte	0x04, 0x17
        /*006a*/ 	.short	(.L_1074 - .L_1073)
.L_1073:
        /*006c*/ 	.word	0x00000000
        /*0070*/ 	.short	0x0001
        /*0072*/ 	.short	0x0008
        /*0074*/ 	.byte	0x00, 0xf5, 0x21, 0x00


	//----- nvinfo : EIATTR_KPARAM_INFO
	.align		4
.L_1074:
        /*0078*/ 	.byte	0x04, 0x17
        /*007a*/ 	.short	(.L_1076 - .L_1075)
.L_1075:
        /*007c*/ 	.word	0x00000000
        /*0080*/ 	.short	0x0000
        /*0082*/ 	.short	0x0000
        /*0084*/ 	.byte	0x00, 0xf5, 0x21, 0x00


	//----- nvinfo : EIATTR_SPARSE_MMA_MASK
	.align		4
.L_1076:
        /*0088*/ 	.byte	0x03, 0x50
        /*008a*/ 	.short	0x0000


	//----- nvinfo : EIATTR_MAXREG_COUNT
	.align		4
        /*008c*/ 	.byte	0x03, 0x1b
        /*008e*/ 	.short	0x00ff


	//----- nvinfo : EIATTR_NUM_BARRIERS
	.align		4
        /*0090*/ 	.byte	0x02, 0x4c
        /*0092*/ 	.byte	0x01
	.zero		1


	//----- nvinfo : EIATTR_MERCURY_ISA_VERSION
	.align		4
        /*0094*/ 	.byte	0x03, 0x5f
        /*0096*/ 	.short	0x0101


	//----- nvinfo : EIATTR_COOP_GROUP_MASK_REGIDS
	.align		4
        /*0098*/ 	.byte	0x04, 0x29
        /*009a*/ 	.short	(.L_1078 - .L_1077)


	//   ....[0]....
.L_1077:
        /*009c*/ 	.word	0xffffffff


	//   ....[1]....
        /*00a0*/ 	.word	0xffffffff


	//   ....[2]....
        /*00a4*/ 	.word	0xffffffff


	//   ....[3]....
        /*00a8*/ 	.word	0xffffffff


	//   ....[4]....
        /*00ac*/ 	.word	0xffffffff


	//----- nvinfo : EIATTR_COOP_GROUP_INSTR_OFFSETS
	.align		4
.L_1078:
        /*00b0*/ 	.byte	0x04, 0x28
        /*00b2*/ 	.short	(.L_1080 - .L_1079)


	//   ....[0]....
.L_1079:
        /*00b4*/ 	.word	0x000019f0


	//   ....[1]....
        /*00b8*/ 	.word	0x00001a10


	//   ....[2]....
        /*00bc*/ 	.word	0x00001a30


	//   ....[3]....
        /*00c0*/ 	.word	0x00001a50


	//   ....[4]....
        /*00c4*/ 	.word	0x00001a70


	//----- nvinfo : EIATTR_VRC_CTA_INIT_COUNT
	.align		4
.L_1080:
        /*00c8*/ 	.byte	0x02, 0x4a
	.zero		1
	.zero		1


	//----- nvinfo : EIATTR_EXIT_INSTR_OFFSETS
	.align		4
        /*00cc*/ 	.byte	0x04, 0x1c
        /*00ce*/ 	.short	(.L_1082 - .L_1081)


	//   ....[0]....
.L_1081:
        /*00d0*/ 	.word	0x000030e0


	//   ....[1]....
        /*00d4*/ 	.word	0x00003120


	//----- nvinfo : EIATTR_MAX_THREADS
	.align		4
.L_1082:
        /*00d8*/ 	.byte	0x04, 0x05
        /*00da*/ 	.short	(.L_1084 - .L_1083)
.L_1083:
        /*00dc*/ 	.word	0x00000100
        /*00e0*/ 	.word	0x00000001
        /*00e4*/ 	.word	0x00000001


	//----- nvinfo : EIATTR_CBANK_PARAM_SIZE
	.align		4
.L_1084:
        /*00e8*/ 	.byte	0x03, 0x19
        /*00ea*/ 	.short	0x0031


	//----- nvinfo : EIATTR_PARAM_CBANK
	.align		4
        /*00ec*/ 	.byte	0x04, 0x0a
        /*00ee*/ 	.short	(.L_1086 - .L_1085)
	.align		4
.L_1085:
        /*00f0*/ 	.word	index@(.nv.constant0._ZN3cub18CUB_300001_SM_10006detail10radix_sort31DeviceRadixSortSingleTileKernelINS1_5radix10policy_hubIiNS0_8NullTypeEyE10Policy1000ELNS0_9SortOrderE0EiS6_yNS1_21identity_decomposer_tEEEvPKT1_PSB_PKT2_PSF_T3_iiT4_)
        /*00f4*/ 	.short	0x0380
        /*00f6*/ 	.short	0x0031


	//----- nvinfo : EIATTR_SW_WAR
	.align		4
.L_1086:
        /*00f8*/ 	.byte	0x04, 0x36
        /*00fa*/ 	.short	(.L_1088 - .L_1087)
.L_1087:
        /*00fc*/ 	.word	0x00000008
.L_1088:


//--------------------- .nv.info._ZN3cub18CUB_300001_SM_10006detail10radix_sort29DeviceRadixSortOnesweepKernelINS1_5radix10policy_hubIiiyE10Policy1000ELNS0_9SortOrderE1EiiyiiNS1_21identity_decomposer_tEEEvPT5_SB_PT3_PKSC_PT1_PKSG_PT2_PKSK_T4_iiT6_ --------------------------
	.section	.nv.info._ZN3cub18CUB_300001_SM_10006detail10radix_sort29DeviceRadixSortOnesweepKernelINS1_5radix10policy_hubIiiyE10Policy1000ELNS0_9SortOrderE1EiiyiiNS1_21identity_decomposer_tEEEvPT5_SB_PT3_PKSC_PT1_PKSG_PT2_PKSK_T4_iiT6_,"",@"SHT_CUDA_INFO"
	.sectionflags	@""
	.align	4


	//----- nvinfo : EIATTR_CUDA_API_VERSION
	.align		4
        /*0000*/ 	.byte	0x04, 0x37
        /*0002*/ 	.short	(.L_1090 - .L_1089)
.L_1089:
        /*0004*/ 	.word	0x00000082


	//----- nvinfo : EIATTR_KPARAM_INFO
	.align		4
.L_1090:
        /*0008*/ 	.byte	0x04, 0x17
        /*000a*/ 	.short	(.L_1092 - .L_1091)
.L_1091:
        /*000c*/ 	.word	0x00000000
        /*0010*/ 	.short	0x000b
        /*0012*/ 	.short	0x004c
        /*0014*/ 	.byte	0x00, 0xf0, 0x05, 0x00


	//----- nvinfo : EIATTR_KPARAM_INFO
	.align		4
.L_1092:
        /*0018*/ 	.byte	0x04, 0x17
        /*001a*/ 	.short	(.L_1094 - .L_1093)
.L_1093:
        /*001c*/ 	.word	0x00000000
        /*0020*/ 	.short	0x000a
        /*0022*/ 	.short	0x0048
        /*0024*/ 	.byte	0x00, 0xf0, 0x11, 0x00


	//----- nvinfo : EIATTR_KPARAM_INFO
	.align		4
.L_1094:
        /*0028*/ 	.byte	0x04, 0x17
        /*002a*/ 	.short	(.L_1096 - .L_1095)
.L_1095:
        /*002c*/ 	.word	0x00000000
        /*0030*/ 	.short	0x0009
        /*0032*/ 	.short	0x0044
        /*0034*/ 	.byte	0x00, 0xf0, 0x11, 0x00


	//----- nvinfo : EIATTR_KPARAM_INFO
	.align		4
.L_1096:
        /*0038*/ 	.byte	0x04, 0x17
        /*003a*/ 	.short	(.L_1098 - .L_1097)
.L_1097:
        /*003c*/ 	.word	0x00000000
        /*0040*/ 	.short	0x0008
        /*0042*/ 	.short	0x0040
        /*0044*/ 	.byte	0x00, 0xf0, 0x11, 0x00


	//----- nvinfo : EIATTR_KPARAM_INFO
	.align		4
.L_1098:
        /*0048*/ 	.byte	0x04, 0x17
        /*004a*/ 	.short	(.L_1100 - .L_1099)
.L_1099:
        /*004c*/ 	.word	0x00000000
        /*0050*/ 	.short	0x0007
        /*0052*/ 	.short	0x0038
        /*0054*/ 	.byte	0x00, 0xf5, 0x21, 0x00


	//----- nvinfo : EIATTR_KPARAM_INFO
	.align		4
.L_1100:
        /*0058*/ 	.byte	0x04, 0x17
        /*005a*/ 	.short	(.L_1102 - .L_1101)
.L_1101:
        /*005c*/ 	.word	0x00000000
        /*0060*/ 	.short	0x0006
        /*0062*/ 	.short	0x0030
        /*0064*/ 	.byte	0x00, 0xf5, 0x21, 0x00


	//----- nvinfo : EIATTR_KPARAM_INFO
	.align		4
.L_1102:
        /*0068*/ 	.byte	0x04, 0x17
        /*006a*/ 	.short	(.L_1104 - .L_1103)
.L_1103:
        /*006c*/ 	.word	0x00000000
        /*0070*/ 	.short	0x0005
        /*0072*/ 	.short	0x0028
        /*0074*/ 	.byte	0x00, 0xf5, 0x21, 0x00


	//----- nvinfo : EIATTR_KPARAM_INFO
	.align		4
.L_1104:
        /*0078*/ 	.byte	0x04, 0x17
        /*007a*/ 	.short	(.L_1106 - .L_1105)
.L_1105:
        /*007c*/ 	.word	0x00000000
        /*0080*/ 	.short	0x0004
        /*0082*/ 	.short	0x0020
        /*0084*/ 	.byte	0x00, 0xf5, 0x21, 0x00


	//----- nvinfo : EIATTR_KPARAM_INFO
	.align		4
.L_1106:
        /*0088*/ 	.byte	0x04, 0x17
        /*008a*/ 	.short	(.L_1108 - .L_1107)
.L_1107:
        /*008c*/ 	.word	0x00000000
        /*0090*/ 	.short	0x0003
        /*0092*/ 	.short	0x0018
        /*0094*/ 	.byte	0x00, 0xf5, 0x21, 0x00


	//----- nvinfo : EIATTR_KPARAM_INFO
	.align		4
.L_1108:
        /*0098*/ 	.byte	0x04, 0x17
        /*009a*/ 	.short	(.L_1110 - .L_1109)
.L_1109:
        /*009c*/ 	.word	0x00000000
        /*00a0*/ 	.short	0x0002
        /*00a2*/ 	.short	0x0010
        /*00a4*/ 	.byte	0x00, 0xf5, 0x21, 0x00


	//----- nvinfo : EIATTR_KPARAM_INFO
	.align		4
.L_1110:
        /*00a8*/ 	.byte	0x04, 0x17
        /*00aa*/ 	.short	(.L_1112 - .L_1111)
.L_1111:
        /*00ac*/ 	.word	0x00000000
        /*00b0*/ 	.short	0x0001
        /*00b2*/ 	.short	0x0008
        /*00b4*/ 	.byte	0x00, 0xf5, 0x21, 0x00


	//----- nvinfo : EIATTR_KPARAM_INFO
	.align		4
.L_1112:
        /*00b8*/ 	.byte	0x04, 0x17
        /*00ba*/ 	.short	(.L_1114 - .L_1113)
.L_1113:
        /*00bc*/ 	.word	0x00000000
        /*00c0*/ 	.short	0x0000
        /*00c2*/ 	.short	0x0000
        /*00c4*/ 	.byte	0x00, 0xf5, 0x21, 0x00


	//----- nvinfo : EIATTR_SPARSE_MMA_MASK
	.align		4
.L_1114:
        /*00c8*/ 	.byte	0x03, 0x50
        /*00ca*/ 	.short	0x0000


	//----- nvinfo : EIATTR_MAXREG_COUNT
	.align		4
        /*00cc*/ 	.byte	0x03, 0x1b
        /*00ce*/ 	.short	0x00a8


	//----- nvinfo : EIATTR_NUM_BARRIERS
	.align		4
        /*00d0*/ 	.byte	0x02, 0x4c
        /*00d2*/ 	.byte	0x01
	.zero		1


	//----- nvinfo : EIATTR_MERCURY_ISA_VERSION
	.align		4
        /*00d4*/ 	.byte	0x03, 0x5f
        /*00d6*/ 	.short	0x0101


	//----- nvinfo : EIATTR_COOP_GROUP_MASK_REGIDS
	.align		4
        /*00d8*/ 	.byte	0x04, 0x29
        /*00da*/ 	.short	(.L_1116 - .L_1115)


	//   ....[0]....
.L_1115:
        /*00dc*/ 	.word	0xffffffff


	//   ....[1]....
        /*00e0*/ 	.word	0x05000006


	//   ....[2]....
        /*00e4*/ 	.word	0xffffffff


	//   ....[3]....
        /*00e8*/ 	.word	0xffffffff


	//   ....[4]....
        /*00ec*/ 	.word	0xffffffff


	//   ....[5]....
        /*00f0*/ 	.word	0xffffffff


	//   ....[6]....
        /*00f4*/ 	.word	0xffffffff


	//   ....[7]....
        /*00f8*/ 	.word	0xffffffff


	//   ....[8]....
        /*00fc*/ 	.word	0xffffffff


	//   ....[9]....
        /*0100*/ 	.word	0xffffffff


	//   ....[10]....
        /*0104*/ 	.word	0xffffffff


	//   ....[11]....
        /*0108*/ 	.word	0xffffffff


	//   ....[12]....
        /*010c*/ 	.word	0xffffffff


	//   ....[13]....
        /*0110*/ 	.word	0xffffffff


	//   ....[14]....
        /*0114*/ 	.word	0xffffffff


	//   ....[15]....
        /*0118*/ 	.word	0xffffffff


	//   ....[16]....
        /*011c*/ 	.word	0xffffffff


	//   ....[17]....
        /*0120*/ 	.word	0xffffffff


	//   ....[18]....
        /*0124*/ 	.word	0xffffffff


	//   ....[19]....
        /*0128*/ 	.word	0xffffffff


	//   ....[20]....
        /*012c*/ 	.word	0xffffffff


	//   ....[21]....
        /*0130*/ 	.word	0xffffffff


	//   ....[22]....
        /*0134*/ 	.word	0xffffffff


	//   ....[23]....
        /*0138*/ 	.word	0xffffffff


	//   ....[24]....
        /*013c*/ 	.word	0xffffffff


	//   ....[25]....
        /*0140*/ 	.word	0xffffffff


	//   ....[26]....
        /*0144*/ 	.word	0xffffffff


	//   ....[27]....
        /*0148*/ 	.word	0xffffffff


	//   ....[28]....
        /*014c*/ 	.word	0xffffffff


	//   ....[29]....
        /*0150*/ 	.word	0xffffffff


	//   ....[30]....
        /*0154*/ 	.word	0xffffffff


	//   ....[31]....
        /*0158*/ 	.word	0xffffffff


	//   ....[32]....
        /*015c*/ 	.word	0xffffffff


	//   ....[33]....
        /*0160*/ 	.word	0xffffffff


	//   ....[34]....
        /*0164*/ 	.word	0xffffffff


	//   ....[35]....
        /*0168*/ 	.word	0xffffffff


	//   ....[36]....
        /*016c*/ 	.word	0xffffffff


	//   ....[37]....
        /*0170*/ 	.word	0xffffffff


	//   ....[38]....
        /*0174*/ 	.word	0xffffffff


	//   ....[39]....
        /*0178*/ 	.word	0xffffffff


	//   ....[40]....
        /*017c*/ 	.word	0xffffffff


	//   ....[41]....
        /*0180*/ 	.word	0xffffffff


	//   ....[42]....
        /*0184*/ 	.word	0xffffffff


	//   ....[43]....
        /*0188*/ 	.word	0xffffffff


	//   ....[44]....
        /*018c*/ 	.word	0xffffffff


	//   ....[45]....
        /*0190*/ 	.word	0xffffffff


	//   ....[46]....
        /*0194*/ 	.word	0xffffffff


	//   ....[47]....
        /*0198*/ 	.word	0xffffffff


	//   ....[48]....
        /*019c*/ 	.word	0xffffffff


	//   ....[49]....
        /*01a0*/ 	.word	0xffffffff


	//   ....[50]....
        /*01a4*/ 	.word	0xffffffff


	//   ....[51]....
        /*01a8*/ 	.word	0xffffffff


	//   ....[52]....
        /*01ac*/ 	.word	0xffffffff


	//   ....[53]....
        /*01b0*/ 	.word	0xffffffff


	//   ....[54]....
        /*01b4*/ 	.word	0xffffffff


	//   ....[55]....
        /*01b8*/ 	.word	0xffffffff


	//   ....[56]....
        /*01bc*/ 	.word	0xffffffff


	//   ....[57]....
        /*01c0*/ 	.word	0xffffffff


	//   ....[58]....
        /*01c4*/ 	.word	0xffffffff


	//   ....[59]....
        /*01c8*/ 	.word	0xffffffff


	//   ....[60]....
        /*01cc*/ 	.word	0xffffffff


	//   ....[61]....
        /*01d0*/ 	.word	0xffffffff


	//   ....[62]....
        /*01d4*/ 	.word	0xffffffff


	//   ....[63]....
        /*01d8*/ 	.word	0xffffffff


	//   ....[64]....
        /*01dc*/ 	.word	0xffffffff


	//   ....[65]....
        /*01e0*/ 	.word	0xffffffff


	//   ....[66]....
        /*01e4*/ 	.word	0xffffffff


	//   ....[67]....
        /*01e8*/ 	.word	0xffffffff


	//   ....[68]....
        /*01ec*/ 	.word	0xffffffff


	//   ....[69]....
        /*01f0*/ 	.word	0xffffffff


	//   ....[70]....
        /*01f4*/ 	.word	0xffffffff


	//   ....[71]....
        /*01f8*/ 	.word	0xffffffff


	//   ....[72]....
        /*01fc*/ 	.word	0xffffffff


	//   ....[73]....
        /*0200*/ 	.word	0xffffffff


	//   ....[74]....
        /*0204*/ 	.word	0xffffffff


	//   ....[75]....
        /*0208*/ 	.word	0xffffffff


	//   ....[76]....
        /*020c*/ 	.word	0xffffffff


	//   ....[77]....
        /*0210*/ 	.word	0xffffffff


	//   ....[78]....
        /*0214*/ 	.word	0xffffffff


	//   ....[79]....
        /*0218*/ 	.word	0xffffffff


	//   ....[80]....
        /*021c*/ 	.word	0xffffffff


	//   ....[81]....
        /*0220*/ 	.word	0xffffffff


	//   ....[82]....
        /*0224*/ 	.word	0xffffffff


	//   ....[83]....
        /*0228*/ 	.word	0xffffffff


	//   ....[84]....
        /*022c*/ 	.word	0xffffffff


	//   ....[85]....
        /*0230*/ 	.word	0xffffffff


	//   ....[86]....
        /*0234*/ 	.word	0xffffffff


	//   ....[87]....
        /*0238*/ 	.word	0xffffffff


	//   ....[88]....
        /*023c*/ 	.word	0xffffffff


	//   ....[89]....
        /*0240*/ 	.word	0xffffffff


	//   ....[90]....
        /*0244*/ 	.word	0xffffffff


	//   ....[91]....
        /*0248*/ 	.word	0xffffffff


	//   ....[92]....
        /*024c*/ 	.word	0xffffffff


	//   ....[93]....
        /*0250*/ 	.word	0xffffffff


	//   ....[94]....
        /*0254*/ 	.word	0xffffffff


	//   ....[95]....
        /*0258*/ 	.word	0xffffffff


	//   ....[96]....
        /*025c*/ 	.word	0xffffffff


	//   ....[97]....
        /*0260*/ 	.word	0xffffffff


	//   ....[98]....
        /*0264*/ 	.word	0xffffffff


	//   ....[99]....
        /*0268*/ 	.word	0xffffffff


	//   ....[100]....
        /*026c*/ 	.word	0xffffffff


	//   ....[101]....
        /*0270*/ 	.word	0xffffffff


	//   ....[102]....
        /*0274*/ 	.word	0xffffffff


	//   ....[103]....
        /*0278*/ 	.word	0xffffffff


	//   ....[104]....
        /*027c*/ 	.word	0xffffffff


	//   ....[105]....
        /*0280*/ 	.word	0xffffffff


	//   ....[106]....
        /*0284*/ 	.word	0xffffffff


	//   ....[107]....
        /*0288*/ 	.word	0xffffffff


	//   ....[108]....
        /*028c*/ 	.word	0xffffffff


	//   ....[109]....
        /*0290*/ 	.word	0xffffffff


	//   ....[110]....
        /*0294*/ 	.word	0xffffffff


	//   ....[111]....
        /*0298*/ 	.word	0xffffffff


	//   ....[112]....
        /*029c*/ 	.word	0xffffffff


	//   ....[113]....
        /*02a0*/ 	.word	0xffffffff


	//   ....[114]....
        /*02a4*/ 	.word	0xffffffff


	//   ....[115]....
        /*02a8*/ 	.word	0xffffffff


	//   ....[116]....
        /*02ac*/ 	.word	0xffffffff


	//   ....[117]....
        /*02b0*/ 	.word	0xffffffff


	//   ....[118]....
        /*02b4*/ 	.word	0xffffffff


	//   ....[119]....
        /*02b8*/ 	.word	0xffffffff


	//   ....[120]....
        /*02bc*/ 	.word	0xffffffff


	//   ....[121]....
        /*02c0*/ 	.word	0xffffffff


	//   ....[122]....
        /*02c4*/ 	.word	0xffffffff


	//   ....[123]....
        /*02c8*/ 	.word	0xffffffff


	//   ....[124]....
        /*02cc*/ 	.word	0xffffffff


	//   ....[125]....
        /*02d0*/ 	.word	0xffffffff


	//   ....[126]....
        /*02d4*/ 	.word	0xffffffff


	//   ....[127]....
        /*02d8*/ 	.word	0xffffffff


	//   ....[128]....
        /*02dc*/ 	.word	0xffffffff


	//   ....[129]....
        /*02e0*/ 	.word	0xffffffff


	//   ....[130]....
        /*02e4*/ 	.word	0xffffffff


	//   ....[131]....
        /*02e8*/ 	.word	0xffffffff


	//   ....[132]....
        /*02ec*/ 	.word	0xffffffff


	//   ....[133]....
        /*02f0*/ 	.word	0xffffffff


	//   ....[134]....
        /*02f4*/ 	.word	0xffffffff


	//   ....[135]....
        /*02f8*/ 	.word	0xffffffff


	//   ....[136]....
        /*02fc*/ 	.word	0xffffffff


	//   ....[137]....
        /*0300*/ 	.word	0xffffffff


	//   ....[138]....
        /*0304*/ 	.word	0xffffffff


	//   ....[139]....
        /*0308*/ 	.word	0xffffffff


	//   ....[140]....
        /*030c*/ 	.word	0xffffffff


	//   ....[141]....
        /*0310*/ 	.word	0xffffffff


	//   ....[142]....
        /*0314*/ 	.word	0xffffffff


	//   ....[143]....
        /*0318*/ 	.word	0xffffffff


	//   ....[144]....
        /*031c*/ 	.word	0xffffffff


	//   ....[145]....
        /*0320*/ 	.word	0xffffffff


	//   ....[146]....
        /*0324*/ 	.word	0xffffffff


	//   ....[147]....
        /*0328*/ 	.word	0xffffffff


	//   ....[148]....
        /*032c*/ 	.word	0xffffffff


	//   ....[149]....
        /*0330*/ 	.word	0xffffffff


	//   ....[150]....
        /*0334*/ 	.word	0xffffffff


	//   ....[151]....
        /*0338*/ 	.word	0xffffffff


	//   ....[152]....
        /*033c*/ 	.word	0xffffffff


	//   ....[153]....
        /*0340*/ 	.word	0xffffffff


	//   ....[154]....
        /*0344*/ 	.word	0xffffffff


	//   ....[155]....
        /*0348*/ 	.word	0xffffffff


	//   ....[156]....
        /*034c*/ 	.word	0xffffffff


	//   ....[157]....
        /*0350*/ 	.word	0xffffffff


	//   ....[158]....
        /*0354*/ 	.word	0xffffffff


	//   ....[159]....
        /*0358*/ 	.word	0xffffffff


	//   ....[160]....
        /*035c*/ 	.word	0x05000006


	//   ....[161]....
        /*0360*/ 	.word	0xffffffff


	//   ....[162]....
        /*0364*/ 	.word	0xffffffff


	//   ....[163]....
        /*0368*/ 	.word	0xffffffff


	//   ....[164]....
        /*036c*/ 	.word	0xffffffff


	//   ....[165]....
        /*0370*/ 	.word	0xffffffff


	//   ....[166]....
        /*0374*/ 	.word	0xffffffff


	//   ....[167]....
        /*0378*/ 	.word	0xffffffff


	//   ....[168]....
        /*037c*/ 	.word	0xffffffff


	//   ....[169]....
        /*0380*/ 	.word	0xffffffff


	//   ....[170]....
        /*0384*/ 	.word	0xffffffff


	//   ....[171]....
        /*0388*/ 	.word	0xffffffff


	//   ....[172]....
        /*038c*/ 	.word	0xffffffff


	//   ....[173]....
        /*0390*/ 	.word	0xffffffff


	//   ....[174]....
        /*0394*/ 	.word	0xffffffff


	//   ....[175]....
        /*0398*/ 	.word	0xffffffff


	//   ....[176]....
        /*039c*/ 	.word	0xffffffff


	//   ....[177]....
        /*03a0*/ 	.word	0xffffffff


	//   ....[178]....
        /*03a4*/ 	.word	0xffffffff


	//   ....[179]....
        /*03a8*/ 	.word	0xffffffff


	//   ....[180]....
        /*03ac*/ 	.word	0xffffffff


	//   ....[181]....
        /*03b0*/ 	.word	0xffffffff


	//   ....[182]....
        /*03b4*/ 	.word	0xffffffff


	//   ....[183]....
        /*03b8*/ 	.word	0xffffffff


	//   ....[184]....
        /*03bc*/ 	.word	0xffffffff


	//   ....[185]....
        /*03c0*/ 	.word	0xffffffff


	//   ....[186]....
        /*03c4*/ 	.word	0xffffffff


	//   ....[187]....
        /*03c8*/ 	.word	0xffffffff


	//   ....[188]....
        /*03cc*/ 	.word	0xffffffff


	//   ....[189]....
        /*03d0*/ 	.word	0xffffffff


	//   ....[190]....
        /*03d4*/ 	.word	0xffffffff


	//   ....[191]....
        /*03d8*/ 	.word	0xffffffff


	//   ....[192]....
        /*03dc*/ 	.word	0xffffffff


	//   ....[193]....
        /*03e0*/ 	.word	0xffffffff


	//   ....[194]....
        /*03e4*/ 	.word	0xffffffff


	//   ....[195]....
        /*03e8*/ 	.word	0xffffffff


	//   ....[196]....
        /*03ec*/ 	.word	0xffffffff


	//   ....[197]....
        /*03f0*/ 	.word	0xffffffff


	//   ....[198]....
        /*03f4*/ 	.word	0xffffffff


	//   ....[199]....
        /*03f8*/ 	.word	0xffffffff


	//   ....[200]....
        /*03fc*/ 	.word	0xffffffff


	//   ....[201]....
        /*0400*/ 	.word	0xffffffff


	//   ....[202]....
        /*0404*/ 	.word	0xffffffff


	//   ....[203]....
        /*0408*/ 	.word	0xffffffff


	//   ....[204]....
        /*040c*/ 	.word	0xffffffff


	//   ....[205]....
        /*0410*/ 	.word	0xffffffff


	//   ....[206]....
        /*0414*/ 	.word	0xffffffff


	//   ....[207]....
        /*0418*/ 	.word	0xffffffff


	//   ....[208]....
        /*041c*/ 	.word	0xffffffff


	//   ....[209]....
        /*0420*/ 	.word	0xffffffff


	//   ....[210]....
        /*0424*/ 	.word	0xffffffff


	//   ....[211]....
        /*0428*/ 	.word	0xffffffff


	//   ....[212]....
        /*042c*/ 	.word	0xffffffff


	//   ....[213]....
        /*0430*/ 	.word	0xffffffff


	//   ....[214]....
        /*0434*/ 	.word	0xffffffff


	//   ....[215]....
        /*0438*/ 	.word	0xffffffff


	//   ....[216]....
        /*043c*/ 	.word	0xffffffff


	//   ....[217]....
        /*0440*/ 	.word	0xffffffff


	//   ....[218]....
        /*0444*/ 	.word	0xffffffff


	//   ....[219]....
        /*0448*/ 	.word	0xffffffff


	//   ....[220]....
        /*044c*/ 	.word	0xffffffff


	//   ....[221]....
        /*0450*/ 	.word	0xffffffff


	//   ....[222]....
        /*0454*/ 	.word	0xffffffff


	//   ....[223]....
        /*0458*/ 	.word	0xffffffff


	//   ....[224]....
        /*045c*/ 	.word	0xffffffff


	//   ....[225]....
        /*0460*/ 	.word	0xffffffff


	//   ....[226]....
        /*0464*/ 	.word	0xffffffff


	//   ....[227]....
        /*0468*/ 	.word	0xffffffff


	//   ....[228]....
        /*046c*/ 	.word	0xffffffff


	//   ....[229]....
        /*0470*/ 	.word	0x0500002f


	//   ....[230]....
        /*0474*/ 	.word	0x0500002f


	//   ....[231]....
        /*0478*/ 	.word	0x0500002f


	//   ....[232]....
        /*047c*/ 	.word	0x0500002f


	//   ....[233]....
        /*0480*/ 	.word	0x0500002f


	//----- nvinfo : EIATTR_COOP_GROUP_INSTR_OFFSETS
	.align		4
.L_1116:
        /*0484*/ 	.byte	0x04, 0x28
        /*0486*/ 	.short	(.L_1118 - .L_1117)


	//   ....[0]....
.L_1117:
        /*0488*/ 	.word	0x00000e40


	//   ....[1]....
        /*048c*/ 	.word	0x00001890


	//   ....[2]....
        /*0490*/ 	.word	0x00002ad0


	//   ....[3]....
        /*0494*/ 	.word	0x00002af0


	//   ....[4]....
        /*0498*/ 	.word	0x00002b10


	//   ....[5]....
        /*049c*/ 	.word	0x00002b30


	//   ....[6]....
        /*04a0*/ 	.word	0x00002b50


	//   ....[7]....
        /*04a4*/ 	.word	0x00003000


	//   ....[8]....
        /*04a8*/ 	.word	0x00003010


	//   ....[9]....
        /*04ac*/ 	.word	0x00003030


	//   ....[10]....
        /*04b0*/ 	.word	0x00003050


	//   ....[11]....
        /*04b4*/ 	.word	0x000030a0


	//   ....[12]....
        /*04b8*/ 	.word	0x000030d0


	//   ....[13]....
        /*04bc*/ 	.word	0x00003120


	//   ....[14]....
        /*04c0*/ 	.word	0x00003160


	//   ....[15]....
        /*04c4*/ 	.word	0x00003250


	//   ....[16]....
        /*04c8*/ 	.word	0x00003280


	//   ....[17]....
        /*04cc*/ 	.word	0x00003290


	//   ....[18]....
        /*04d0*/ 	.word	0x000032b0


	//   ....[19]....
        /*04d4*/ 	.word	0x000032f0


	//   ....[20]....
        /*04d8*/ 	.word	0x00003320


	//   ....[21]....
        /*04dc*/ 	.word	0x00003360


	//   ....[22]....
        /*04e0*/ 	.word	0x00003380


	//   ....[23]....
        /*04e4*/ 	.word	0x000033a0


	//   ....[24]....
        /*04e8*/ 	.word	0x00003490


	//   ....[25]....
        /*04ec*/ 	.word	0x000034c0


	//   ....[26]....
        /*04f0*/ 	.word	0x000034d0


	//   ....[27]....
        /*04f4*/ 	.word	0x000034f0


	//   ....[28]....
        /*04f8*/ 	.word	0x00003530


	//   ....[29]....
        /*04fc*/ 	.word	0x00003560


	//   ....[30]....
        /*0500*/ 	.word	0x000035a0


	//   ....[31]....
        /*0504*/ 	.word	0x000035c0


	//   ....[32]....
        /*0508*/ 	.word	0x000035e0


	//   ....[33]....
        /*050c*/ 	.word	0x000036d0


	//   ....[34]....
        /*0510*/ 	.word	0x00003700


	//   ....[35]....
        /*0514*/ 	.word	0x00003710


	//   ....[36]....
        /*0518*/ 	.word	0x00003730


	//   ....[37]....
        /*051c*/ 	.word	0x00003770


	//   ....[38]....
        /*0520*/ 	.word	0x000037a0


	//   ....[39]....
        /*0524*/ 	.word	0x000037e0


	//   ....[40]....
        /*0528*/ 	.word	0x00003800


	//   ....[41]....
        /*052c*/ 	.word	0x00003820


	//   ....[42]....
        /*0530*/ 	.word	0x00003930


	//   ....[43]....
        /*0534*/ 	.word	0x00003960


	//   ....[44]....
        /*0538*/ 	.word	0x00003970


	//   ....[45]....
        /*053c*/ 	.word	0x00003990


	//   ....[46]....
        /*0540*/ 	.word	0x000039d0


	//   ....[47]....
        /*0544*/ 	.word	0x00003a00


	//   ....[48]....
        /*0548*/ 	.word	0x00003a40


	//   ....[49]....
        /*054c*/ 	.word	0x00003a60


	//   ....[50]....
        /*0550*/ 	.word	0x00003a80


	//   ....[51]....
        /*0554*/ 	.word	0x00003b90


	//   ....[52]....
        /*0558*/ 	.word	0x00003bc0


	//   ....[53]....
        /*055c*/ 	.word	0x00003bd0


	//   ....[54]....
        /*0560*/ 	.word	0x00003bf0


	//   ....[55]....
        /*0564*/ 	.word	0x00003c30


	//   ....[56]....
        /*0568*/ 	.word	0x00003c60


	//   ....[57]....
        /*056c*/ 	.word	0x00003ca0


	//   ....[58]....
        /*0570*/ 	.word	0x00003cc0


	//   ....[59]....
        /*0574*/ 	.word	0x00003ce0


	//   ....[60]....
        /*0578*/ 	.word	0x00003df0


	//   ....[61]....
        /*057c*/ 	.word	0x00003e20


	//   ....[62]....
        /*0580*/ 	.word	0x00003e30


	//   ....[63]....
        /*0584*/ 	.word	0x00003e50


	//   ....[64]....
        /*0588*/ 	.word	0x00003e90


	//   ....[65]....
        /*058c*/ 	.word	0x00003ec0


	//   ....[66]....
        /*0590*/ 	.word	0x00003f00


	//   ....[67]....
        /*0594*/ 	.word	0x00003f20


	//   ....[68]....
        /*0598*/ 	.word	0x00003f40


	//   ....[69]....
        /*059c*/ 	.word	0x00004050


	//   ....[70]....
        /*05a0*/ 	.word	0x00004080


	//   ....[71]....
        /*05a4*/ 	.word	0x00004090


	//   ....[72]....
        /*05a8*/ 	.word	0x000040b0


	//   ....[73]....
        /*05ac*/ 	.word	0x000040f0


	//   ....[74]....
        /*05b0*/ 	.word	0x00004120


	//   ....[75]....
        /*05b4*/ 	.word	0x00004160


	//   ....[76]....
        /*05b8*/ 	.word	0x00004180


	//   ....[77]....
        /*05bc*/ 	.word	0x000041a0


	//   ....[78]....
        /*05c0*/ 	.word	0x000042b0


	//   ....[79]....
        /*05c4*/ 	.word	0x00004300


	//   ....[80]....
        /*05c8*/ 	.word	0x00004310


	//   ....[81]....
        /*05cc*/ 	.word	0x00004330


	//   ....[82]....
        /*05d0*/ 	.word	0x00004370


	//   ....[83]....
        /*05d4*/ 	.word	0x000043a0


	//   ....[84]....
        /*05d8*/ 	.word	0x000043e0


	//   ....[85]....
        /*05dc*/ 	.word	0x00004400


	//   ....[86]....
        /*05e0*/ 	.word	0x00004420


	//   ....[87]....
        /*05e4*/ 	.word	0x00004510


	//   ....[88]....
        /*05e8*/ 	.word	0x00004560


	//   ....[89]....
        /*05ec*/ 	.word	0x00004570


	//   ....[90]....
        /*05f0*/ 	.word	0x000045a0


	//   ....[91]....
        /*05f4*/ 	.word	0x000045c0


	//   ....[92]....
        /*05f8*/ 	.word	0x00004610


	//   ....[93]....
        /*05fc*/ 	.word	0x00004630


	//   ....[94]....
        /*0600*/ 	.word	0x00004670


	//   ....[95]....
        /*0604*/ 	.word	0x00004690


	//   ....[96]....
        /*0608*/ 	.word	0x00004770


	//   ....[97]....
        /*060c*/ 	.word	0x000047c0


	//   ....[98]....
        /*0610*/ 	.word	0x000047d0


	//   ....[99]....
        /*0614*/ 	.word	0x00004820


	//   ....[100]....
        /*0618*/ 	.word	0x00004850


	//   ....[101]....
        /*061c*/ 	.word	0x00004880


	//   ....[102]....
        /*0620*/ 	.word	0x000048b0


	//   ....[103]....
        /*0624*/ 	.word	0x000048e0


	//   ....[104]....
        /*0628*/ 	.word	0x00004910


	//   ....[105]....
        /*062c*/ 	.word	0x000049d0


	//   ....[106]....
        /*0630*/ 	.word	0x00004a20


	//   ....[107]....
        /*0634*/ 	.word	0x00004a30


	//   ....[108]....
        /*0638*/ 	.word	0x00004a80


	//   ....[109]....
        /*063c*/ 	.word	0x00004ab0


	//   ....[110]....
        /*0640*/ 	.word	0x00004ae0


	//   ....[111]....
        /*0644*/ 	.word	0x00004b10


	//   ....[112]....
        /*0648*/ 	.word	0x00004b40


	//   ....[113]....
        /*064c*/ 	.word	0x00004b70


	//   ....[114]....
        /*0650*/ 	.word	0x00004c60


	//   ....[115]....
        /*0654*/ 	.word	0x00004c80


	//   ....[116]....
        /*0658*/ 	.word	0x00004c90


	//   ....[117]....
        /*065c*/ 	.word	0x00004ce0


	//   ....[118]....
        /*0660*/ 	.word	0x00004d10


	//   ....[119]....
        /*0664*/ 	.word	0x00004d40


	//   ....[120]....
        /*0668*/ 	.word	0x00004d70


	//   ....[121]....
        /*066c*/ 	.word	0x00004da0


	//   ....[122]....
        /*0670*/ 	.word	0x00004dd0


	//   ....[123]....
        /*0674*/ 	.word	0x00004ec0


	//   ....[124]....
        /*0678*/ 	.word	0x00004f00


	//   ....[125]....
        /*067c*/ 	.word	0x00004f10


	//   ....[126]....
        /*0680*/ 	.word	0x00004f60


	//   ....[127]....
        /*0684*/ 	.word	0x00004f90


	//   ....[128]....
        /*0688*/ 	.word	0x00004fc0


	//   ....[129]....
        /*068c*/ 	.word	0x00004ff0


	//   ....[130]....
        /*0690*/ 	.word	0x00005020


	//   ....[131]....
        /*0694*/ 	.word	0x00005050


	//   ....[132]....
        /*0698*/ 	.word	0x00005140


	//   ....[133]....
        /*069c*/ 	.word	0x00005170


	//   ....[134]....
        /*06a0*/ 	.word	0x00005180


	//   ....[135]....
        /*06a4*/ 	.word	0x000051d0


	//   ....[136]....
        /*06a8*/ 	.word	0x00005200


	//   ....[137]....
        /*06ac*/ 	.word	0x00005230


	//   ....[138]....
        /*06b0*/ 	.word	0x00005260


	//   ....[139]....
        /*06b4*/ 	.word	0x00005290


	//   ....[140]....
        /*06b8*/ 	.word	0x000052c0


	//   ....[141]....
        /*06bc*/ 	.word	0x000053e0


	//   ....[142]....
        /*06c0*/ 	.word	0x000053f0


	//   ....[143]....
        /*06c4*/ 	.word	0x00005440


	//   ....[144]....
        /*06c8*/ 	.word	0x00005470


	//   ....[145]....
        /*06cc*/ 	.word	0x000054a0


	//   ....[146]....
        /*06d0*/ 	.word	0x000054d0


	//   ....[147]....
        /*06d4*/ 	.word	0x00005500


	//   ....[148]....
        /*06d8*/ 	.word	0x00005530


	//   ....[149]....
        /*06dc*/ 	.word	0x00005560


	//   ....[150]....
        /*06e0*/ 	.word	0x00005600


	//   ....[151]....
        /*06e4*/ 	.word	0x00005620


	//   ....[152]....
        /*06e8*/ 	.word	0x00005630


	//   ....[153]....
        /*06ec*/ 	.word	0x00005680


	//   ....[154]....
        /*06f0*/ 	.word	0x000056b0


	//   ....[155]....
        /*06f4*/ 	.word	0x000056e0


	//   ....[156]....
        /*06f8*/ 	.word	0x00005710


	//   ....[157]....
        /*06fc*/ 	.word	0x00005740


	//   ....[158]....
        /*0700*/ 	.word	0x00005770


	//   ....[159]....
        /*0704*/ 	.word	0x000058a0


	//   ....[160]....
        /*0708*/ 	.word	0x00005d40


	//   ....[161]....
        /*070c*/ 	.word	0x00006070


	//   ....[162]....
        /*0710*/ 	.word	0x00006130


	//   ....[163]....
        /*0714*/ 	.word	0x000061f0


	//   ....[164]....
        /*0718*/ 	.word	0x000062b0


	//   ....[165]....
        /*071c*/ 	.word	0x00006370


	//   ....[166]....
        /*0720*/ 	.word	0x00006430


	//   ....[167]....
        /*0724*/ 	.word	0x000064f0


	//   ....[168]....
        /*0728*/ 	.word	0x000065b0


	//   ....[169]....
        /*072c*/ 	.word	0x00006670


	//   ....[170]....
        /*0730*/ 	.word	0x00006730


	//   ....[171]....
        /*0734*/ 	.word	0x000067f0


	//   ....[172]....
        /*0738*/ 	.word	0x000068b0


	//   ....[173]....
        /*073c*/ 	.word	0x00006970


	//   ....[174]....
        /*0740*/ 	.word	0x00006a30


	//   ....[175]....
        /*0744*/ 	.word	0x00006af0


	//   ....[176]....
        /*0748*/ 	.word	0x00006bb0


	//   ....[177]....
        /*074c*/ 	.word	0x00006c70


	//   ....[178]....
        /*0750*/ 	.word	0x00006e60


	//   ....[179]....
        /*0754*/ 	.word	0x00006f90


	//   ....[180]....
        /*0758*/ 	.word	0x000070c0


	//   ....[181]....
        /*075c*/ 	.word	0x000071f0


	//   ....[182]....
        /*0760*/ 	.word	0x00007320


	//   ....[183]....
        /*0764*/ 	.word	0x00007450


	//   ....[184]....
        /*0768*/ 	.word	0x00007580


	//   ....[185]....
        /*076c*/ 	.word	0x000076b0


	//   ....[186]....
        /*0770*/ 	.word	0x000077e0


	//   ....[187]....
        /*0774*/ 	.word	0x00007910


	//   ....[188]....
        /*0778*/ 	.word	0x00007a40


	//   ....[189]....
        /*077c*/ 	.word	0x00007b60


	//   ....[190]....
        /*0780*/ 	.word	0x00007c70


	//   ....[191]....
        /*0784*/ 	.word	0x00007d80


	//   ....[192]....
        /*0788*/ 	.word	0x00007e90


	//   ....[193]....
        /*078c*/ 	.word	0x00007fa0


	//   ....[194]....
        /*0790*/ 	.word	0x000080b0


	//   ....[195]....
        /*0794*/ 	.word	0x00008eb0


	//   ....[196]....
        /*0798*/ 	.word	0x00008f40


	//   ....[197]....
        /*079c*/ 	.word	0x00008fc0


	//   ....[198]....
        /*07a0*/ 	.word	0x00009050


	//   ....[199]....
        /*07a4*/ 	.word	0x000090d0


	//   ....[200]....
        /*07a8*/ 	.word	0x00009160


	//   ....[201]....
        /*07ac*/ 	.word	0x000091e0


	//   ....[202]....
        /*07b0*/ 	.word	0x00009270


	//   ....[203]....
        /*07b4*/ 	.word	0x000092f0


	//   ....[204]....
        /*07b8*/ 	.word	0x00009380


	//   ....[205]....
        /*07bc*/ 	.word	0x00009400


	//   ....[206]....
        /*07c0*/ 	.word	0x00009490


	//   ....[207]....
        /*07c4*/ 	.word	0x00009510


	//   ....[208]....
        /*07c8*/ 	.word	0x000095a0


	//   ....[209]....
        /*07cc*/ 	.word	0x00009620


	//   ....[210]....
        /*07d0*/ 	.word	0x000096b0


	//   ....[211]....
        /*07d4*/ 	.word	0x00009730


	//   ....[212]....
        /*07d8*/ 	.word	0x00009890


	//   ....[213]....
        /*07dc*/ 	.word	0x00009960


	//   ....[214]....
        /*07e0*/ 	.word	0x00009a10


	//   ....[215]....
        /*07e4*/ 	.word	0x00009ad0


	//   ....[216]....
        /*07e8*/ 	.word	0x00009b80


	//   ....[217]....
        /*07ec*/ 	.word	0x00009c40


	//   ....[218]....
        /*07f0*/ 	.word	0x00009cf0


	//   ....[219]....
        /*07f4*/ 	.word	0x00009db0


	//   ....[220]....
        /*07f8*/ 	.word	0x00009e60


	//   ....[221]....
        /*07fc*/ 	.word	0x00009f20


	//   ....[222]....
        /*0800*/ 	.word	0x00009fd0


	//   ....[223]....
        /*0804*/ 	.word	0x0000a090


	//   ....[224]....
        /*0808*/ 	.word	0x0000a140


	//   ....[225]....
        /*080c*/ 	.word	0x0000a200


	//   ....[226]....
        /*0810*/ 	.word	0x0000a2a0


	//   ....[227]....
        /*0814*/ 	.word	0x0000a360


	//   ....[228]....
        /*0818*/ 	.word	0x0000a400


	//   ....[229]....
        /*081c*/ 	.word	0x0000a470


	//   ....[230]....
        /*0820*/ 	.word	0x0000a4e0


	//   ....[231]....
        /*0824*/ 	.word	0x0000a550


	//   ....[232]....
        /*0828*/ 	.word	0x0000a5c0


	//   ....[233]....
        /*082c*/ 	.word	0x0000a630


	//----- nvinfo : EIATTR_VRC_CTA_INIT_COUNT
	.align		4
.L_1118:
        /*0830*/ 	.byte	0x02, 0x4a
	.zero		1
	.zero		1


	//----- nvinfo : EIATTR_EXIT_INSTR_OFFSETS
	.align		4
        /*0834*/ 	.byte	0x04, 0x1c
        /*0836*/ 	.short	(.L_1120 - .L_1119)


	//   ....[0]....
.L_1119:
        /*0838*/ 	.word	0x00002570


	//   ....[1]....
        /*083c*/ 	.word	0x000028d0


	//   ....[2]....
        /*0840*/ 	.word	0x000028f0


	//   ....[3]....
        /*0844*/ 	.word	0x00009740


	//   ....[4]....
        /*0848*/ 	.word	0x0000a410


	//----- nvinfo : EIATTR_MAX_THREADS
	.align		4
.L_1120:
        /*084c*/ 	.byte	0x04, 0x05
        /*084e*/ 	.short	(.L_1122 - .L_1121)
.L_1121:
        /*0850*/ 	.word	0x00000180
        /*0854*/ 	.word	0x00000001
        /*0858*/ 	.word	0x00000001


	//----- nvinfo : EIATTR_CRS_STACK_SIZE
	.align		4
.L_1122:
        /*085c*/ 	.byte	0x04, 0x1e
        /*085e*/ 	.short	(.L_1124 - .L_1123)
.L_1123:
        /*0860*/ 	.word	0x00000000


	//----- nvinfo : EIATTR_CBANK_PARAM_SIZE
	.align		4
.L_1124:
        /*0864*/ 	.byte	0x03, 0x19
        /*0866*/ 	.short	0x004d


	//----- nvinfo : EIATTR_PARAM_CBANK
	.align		4
        /*0868*/ 	.byte	0x04, 0x0a
        /*086a*/ 	.short	(.L_1126 - .L_1125)
	.align		4
.L_1125:
        /*086c*/ 	.word	index@(.nv.constant0._ZN3cub18CUB_300001_SM_10006detail10radix_sort29DeviceRadixSortOnesweepKernelINS1_5radix10policy_hubIiiyE10Policy1000ELNS0_9SortOrderE1EiiyiiNS1_21identity_decomposer_tEEEvPT5_SB_PT3_PKSC_PT1_PKSG_PT2_PKSK_T4_iiT6_)
        /*0870*/ 	.short	0x0380
        /*0872*/ 	.short	0x004d


	//----- nvinfo : EIATTR_SW_WAR
	.align		4
.L_1126:
        /*0874*/ 	.byte	0x04, 0x36
        /*0876*/ 	.short	(.L_1128 - .L_1127)
.L_1127:
        /*0878*/ 	.word	0x00000008
.L_1128:


//--------------------- .nv.info._ZN3cub18CUB_300001_SM_10006detail10radix_sort30DeviceRadixSortHistogramKernelINS1_5radix10policy_hubIiiyE10Policy1000ELNS0_9SortOrderE1EiyNS1_21identity_decomposer_tEEEvPT2_PKT1_SA_iiT3_ --------------------------
	.section	.nv.info._ZN3cub18CUB_300001_SM_10006detail10radix_sort30DeviceRadixSortHistogramKernelINS1_5radix10policy_hubIiiyE10Policy1000ELNS0_9SortOrderE1EiyNS1_21identity_decomposer_tEEEvPT2_PKT1_SA_iiT3_,"",@"SHT_CUDA_INFO"
	.sectionflags	@""
	.align	4


	//----- nvinfo : EIATTR_CUDA_API_VERSION
	.align		4
        /*0000*/ 	.byte	0x04, 0x37
        /*0002*/ 	.short	(.L_1130 - .L_1129)
.L_1129:
        /*0004*/ 	.word	0x00000082


	//----- nvinfo : EIATTR_KPARAM_INFO
	.align		4
.L_1130:
        /*0008*/ 	.byte	0x04, 0x17
        /*000a*/ 	.short	(.L_1132 - .L_1131)
.L_1131:
        /*000c*/ 	.word	0x00000000
        /*0010*/ 	.short	0x0005
        /*0012*/ 	.short	0x0020
        /*0014*/ 	.byte	0x00, 0xf0, 0x05, 0x00


	//----- nvinfo : EIATTR_KPARAM_INFO
	.align		4
.L_1132:
        /*0018*/ 	.byte	0x04, 0x17
        /*001a*/ 	.short	(.L_1134 - .L_1133)
.L_1133:
        /*001c*/ 	.word	0x00000000
        /*0020*/ 	.short	0x0004
        /*0022*/ 	.short	0x001c
        /*0024*/ 	.byte	0x00, 0xf0, 0x11, 0x00


	//----- nvinfo : EIATTR_KPARAM_INFO
	.align		4
.L_1134:
        /*0028*/ 	.byte	0x04, 0x17
        /*002a*/ 	.short	(.L_1136 - .L_1135)
.L_1135:
        /*002c*/ 	.word	0x00000000
        /*0030*/ 	.short	0x0003
        /*0032*/ 	.short	0x0018
        /*0034*/ 	.byte	0x00, 0xf0, 0x11, 0x00


	//----- nvinfo : EIATTR_KPARAM_INFO
	.align		4
.L_1136:
        /*0038*/ 	.byte	0x04, 0x17
        /*003a*/ 	.short	(.L_1138 - .L_1137)
.L_1137:
        /*003c*/ 	.word	0x00000000
        /*0040*/ 	.short	0x0002
        /*0042*/ 	.short	0x0010
        /*0044*/ 	.byte	0x00, 0xf0, 0x21, 0x00


	//----- nvinfo : EIATTR_KPARAM_INFO
	.align		4
.L_1138:
        /*0048*/ 	.byte	0x04, 0x17
        /*004a*/ 	.short	(.L_1140 - .L_1139)
.L_1139:
        /*004c*/ 	.word	0x00000000
        /*0050*/ 	.short	0x0001
        /*0052*/ 	.short	0x0008
        /*0054*/ 	.byte	0x00, 0xf5, 0x21, 0x00


	//----- nvinfo : EIATTR_KPARAM_INFO
	.align		4
.L_1140:
        /*0058*/ 	.byte	0x04, 0x17
        /*005a*/ 	.short	(.L_1142 - .L_1141)
.L_1141:
        /*005c*/ 	.word	0x00000000
        /*0060*/ 	.short	0x0000
        /*0062*/ 	.short	0x0000
        /*0064*/ 	.byte	0x00, 0xf5, 0x21, 0x00


	//----- nvinfo : EIATTR_SPARSE_MMA_MASK
	.align		4
.L_1142:
        /*0068*/ 	.byte	0x03, 0x50
        /*006a*/ 	.short	0x0000


	//----- nvinfo : EIATTR_MAXREG_COUNT
	.align		4
        /*006c*/ 	.byte	0x03, 0x1b
        /*006e*/ 	.short	0x00ff


	//----- nvinfo : EIATTR_NUM_BARRIERS
	.align		4
        /*0070*/ 	.byte	0x02, 0x4c
        /*0072*/ 	.byte	0x01
	.zero		1


	//----- nvinfo : EIATTR_MERCURY_ISA_VERSION
	.align		4
        /*0074*/ 	.byte	0x03, 0x5f
        /*0076*/ 	.short	0x0101


	//----- nvinfo : EIATTR_VRC_CTA_INIT_COUNT
	.align		4
        /*0078*/ 	.byte	0x02, 0x4a
	.zero		1
	.zero		1


	//----- nvinfo : EIATTR_EXIT_INSTR_OFFSETS
	.align		4
        /*007c*/ 	.byte	0x04, 0x1c
        /*007e*/ 	.short	(.L_1144 - .L_1143)


	//   ....[0]....
.L_1143:
        /*0080*/ 	.word	0x00000040


	//   ....[1]....
        /*0084*/ 	.word	0x00002ee0


	//----- nvinfo : EIATTR_MAX_THREADS
	.align		4
.L_1144:
        /*0088*/ 	.byte	0x04, 0x05
        /*008a*/ 	.short	(.L_1146 - .L_1145)
.L_1145:
        /*008c*/ 	.word	0x00000080
        /*0090*/ 	.word	0x00000001
        /*0094*/ 	.word	0x00000001


	//----- nvinfo : EIATTR_CRS_STACK_SIZE
	.align		4
.L_1146:
        /*0098*/ 	.byte	0x04, 0x1e
        /*009a*/ 	.short	(.L_1148 - .L_1147)
.L_1147:
        /*009c*/ 	.word	0x00000000


	//----- nvinfo : EIATTR_CBANK_PARAM_SIZE
	.align		4
.L_1148:
        /*00a0*/ 	.byte	0x03, 0x19
        /*00a2*/ 	.short	0x0021


	//----- nvinfo : EIATTR_PARAM_CBANK
	.align		4
        /*00a4*/ 	.byte	0x04, 0x0a
        /*00a6*/ 	.short	(.L_1150 - .L_1149)
	.align		4
.L_1149:
        /*00a8*/ 	.word	index@(.nv.constant0._ZN3cub18CUB_300001_SM_10006detail10radix_sort30DeviceRadixSortHistogramKernelINS1_5radix10policy_hubIiiyE10Policy1000ELNS0_9SortOrderE1EiyNS1_21identity_decomposer_tEEEvPT2_PKT1_SA_iiT3_)
        /*00ac*/ 	.short	0x0380
        /*00ae*/ 	.short	0x0021


	//----- nvinfo : EIATTR_SW_WAR
	.align		4
.L_1150:
        /*00b0*/ 	.byte	0x04, 0x36
        /*00b2*/ 	.short	(.L_1152 - .L_1151)
.L_1151:
        /*00b4*/ 	.word	0x00000008
.L_1152:


//--------------------- .nv.info._ZN3cub18CUB_300001_SM_10006detail10radix_sort31DeviceRadixSortSingleTileKernelINS1_5radix10policy_hubIiiyE10Policy1000ELNS0_9SortOrderE1EiiyNS1_21identity_decomposer_tEEEvPKT1_PSA_PKT2_PSE_T3_iiT4_ --------------------------
	.section	.nv.info._ZN3cub18CUB_300001_SM_10006detail10radix_sort31DeviceRadixSortSingleTileKernelINS1_5radix10policy_hubIiiyE10Policy1000ELNS0_9SortOrderE1EiiyNS1_21identity_decomposer_tEEEvPKT1_PSA_PKT2_PSE_T3_iiT4_,"",@"SHT_CUDA_INFO"
	.sectionflags	@""
	.align	4


	//----- nvinfo : EIATTR_CUDA_API_VERSION
	.align		4
        /*0000*/ 	.byte	0x04, 0x37
        /*0002*/ 	.short	(.L_1154 - .L_1153)
.L_1153:
        /*0004*/ 	.word	0x00000082


	//----- nvinfo : EIATTR_KPARAM_INFO
	.align		4
.L_1154:
        /*0008*/ 	.byte	0x04, 0x17
        /*000a*/ 	.short	(.L_1156 - .L_1155)
.L_1155:
        /*000c*/ 	.word	0x00000000
        /*0010*/ 	.short	0x0007
        /*0012*/ 	.short	0x0030
        /*0014*/ 	.byte	0x00, 0xf0, 0x05, 0x00


	//----- nvinfo : EIATTR_KPARAM_INFO
	.align		4
.L_1156:
        /*0018*/ 	.byte	0x04, 0x17
        /*001a*/ 	.short	(.L_1158 - .L_1157)
.L_1157:
        /*001c*/ 	.word	0x00000000
        /*0020*/ 	.short	0x0006
        /*0022*/ 	.short	0x002c
        /*0024*/ 	.byte	0x00, 0xf0, 0x11, 0x00


	//----- nvinfo : EIATTR_KPARAM_INFO
	.align		4
.L_1158:
        /*0028*/ 	.byte	0x04, 0x17
        /*002a*/ 	.short	(.L_1160 - .L_1159)
.L_1159:
        /*002c*/ 	.word	0x00000000
        /*0030*/ 	.short	0x0005
        /*0032*/ 	.short	0x0028
        /*0034*/ 	.byte	0x00, 0xf0, 0x11, 0x00


	//----- nvinfo : EIATTR_KPARAM_INFO
	.align		4
.L_1160:
        /*0038*/ 	.byte	0x04, 0x17
        /*003a*/ 	.short	(.L_1162 - .L_1161)
.L_1161:
        /*003c*/ 	.word	0x00000000
        /*0040*/ 	.short	0x0004
        /*0042*/ 	.short	0x0020
        /*0044*/ 	.byte	0x00, 0xf0, 0x21, 0x00


	//----- nvinfo : EIATTR_KPARAM_INFO
	.align		4
.L_1162:
        /*0048*/ 	.byte	0x04, 0x17
        /*004a*/ 	.short	(.L_1164 - .L_1163)
.L_1163:
        /*004c*/ 	.word	0x00000000
        /*0050*/ 	.short	0x0003
        /*0052*/ 	.short	0x0018
        /*0054*/ 	.byte	0x00, 0xf5, 0x21, 0x00


	//----- nvinfo : EIATTR_KPARAM_INFO
	.align		4
.L_1164:
        /*0058*/ 	.byte	0x04, 0x17
        /*005a*/ 	.short	(.L_1166 - .L_1165)
.L_1165:
        /*005c*/ 	.word	0x00000000
        /*0060*/ 	.short	0x0002
        /*0062*/ 	.short	0x0010
        /*0064*/ 	.byte	0x00, 0xf5, 0x21, 0x00


	//----- nvinfo : EIATTR_KPARAM_INFO
	.align		4
.L_1166:
        /*0068*/ 	.byte	0x04, 0x17
        /*006a*/ 	.short	(.L_1168 - .L_1167)
.L_1167:
        /*006c*/ 	.word	0x00000000
        /*0070*/ 	.short	0x0001
        /*0072*/ 	.short	0x0008
        /*0074*/ 	.byte	0x00, 0xf5, 0x21, 0x00


	//----- nvinfo : EIATTR_KPARAM_INFO
	.align		4
.L_1168:
        /*0078*/ 	.byte	0x04, 0x17
        /*007a*/ 	.short	(.L_1170 - .L_1169)
.L_1169:
        /*007c*/ 	.word	0x00000000
        /*0080*/ 	.short	0x0000
        /*0082*/ 	.short	0x0000
        /*0084*/ 	.byte	0x00, 0xf5, 0x21, 0x00


	//----- nvinfo : EIATTR_SPARSE_MMA_MASK
	.align		4
.L_1170:
        /*0088*/ 	.byte	0x03, 0x50
        /*008a*/ 	.short	0x0000


	//----- nvinfo : EIATTR_MAXREG_COUNT
	.align		4
        /*008c*/ 	.byte	0x03, 0x1b
        /*008e*/ 	.short	0x00ff


	//----- nvinfo : EIATTR_NUM_BARRIERS
	.align		4
        /*0090*/ 	.byte	0x02, 0x4c
        /*0092*/ 	.byte	0x01
	.zero		1


	//----- nvinfo : EIATTR_MERCURY_ISA_VERSION
	.align		4
        /*0094*/ 	.byte	0x03, 0x5f
        /*0096*/ 	.short	0x0101


	//----- nvinfo : EIATTR_COOP_GROUP_MASK_REGIDS
	.align		4
        /*0098*/ 	.byte	0x04, 0x29
        /*009a*/ 	.short	(.L_1172 - .L_1171)


	//   ....[0]....
.L_1171:
        /*009c*/ 	.word	0xffffffff


	//   ....[1]....
        /*00a0*/ 	.word	0xffffffff


	//   ....[2]....
        /*00a4*/ 	.word	0xffffffff


	//   ....[3]....
        /*00a8*/ 	.word	0xffffffff


	//   ....[4]....
        /*00ac*/ 	.word	0xffffffff


	//----- nvinfo : EIATTR_COOP_GROUP_INSTR_OFFSETS
	.align		4
.L_1172:
        /*00b0*/ 	.byte	0x04, 0x28
        /*00b2*/ 	.short	(.L_1174 - .L_1173)


	//   ....[0]....
.L_1173:
        /*00b4*/ 	.word	0x00001de0


	//   ....[1]....
        /*00b8*/ 	.word	0x00001e00


	//   ....[2]....
        /*00bc*/ 	.word	0x00001e20


	//   ....[3]....
        /*00c0*/ 	.word	0x00001e40


	//   ....[4]....
        /*00c4*/ 	.word	0x00001e60


	//----- nvinfo : EIATTR_VRC_CTA_INIT_COUNT
	.align		4
.L_1174:
        /*00c8*/ 	.byte	0x02, 0x4a
	.zero		1
	.zero		1


	//----- nvinfo : EIATTR_EXIT_INSTR_OFFSETS
	.align		4
        /*00cc*/ 	.byte	0x04, 0x1c
        /*00ce*/ 	.short	(.L_1176 - .L_1175)


	//   ....[0]....
.L_1175:
        /*00d0*/ 	.word	0x00003bb0


	//   ....[1]....
        /*00d4*/ 	.word	0x00003c00


	//----- nvinfo : EIATTR_MAX_THREADS
	.align		4
.L_1176:
        /*00d8*/ 	.byte	0x04, 0x05
        /*00da*/ 	.short	(.L_1178 - .L_1177)
.L_1177:
        /*00dc*/ 	.word	0x00000100
        /*00e0*/ 	.word	0x00000001
        /*00e4*/ 	.word	0x00000001


	//----- nvinfo : EIATTR_CBANK_PARAM_SIZE
	.align		4
.L_1178:
        /*00e8*/ 	.byte	0x03, 0x19
        /*00ea*/ 	.short	0x0031


	//----- nvinfo : EIATTR_PARAM_CBANK
	.align		4
        /*00ec*/ 	.byte	0x04, 0x0a
        /*00ee*/ 	.short	(.L_1180 - .L_1179)
	.align		4
.L_1179:
        /*00f0*/ 	.word	index@(.nv.constant0._ZN3cub18CUB_300001_SM_10006detail10radix_sort31DeviceRadixSortSingleTileKernelINS1_5radix10policy_hubIiiyE10Policy1000ELNS0_9SortOrderE1EiiyNS1_21identity_decomposer_tEEEvPKT1_PSA_PKT2_PSE_T3_iiT4_)
        /*00f4*/ 	.short	0x0380
        /*00f6*/ 	.short	0x0031


	//----- nvinfo : EIATTR_SW_WAR
	.align		4
.L_1180:
        /*00f8*/ 	.byte	0x04, 0x36
        /*00fa*/ 	.short	(.L_1182 - .L_1181)
.L_1181:
        /*00fc*/ 	.word	0x00000008
.L_1182:


//--------------------- .nv.info._ZN3cub18CUB_300001_SM_10006detail10radix_sort29DeviceRadixSortOnesweepKernelINS1_5radix10policy_hubIiiyE10Policy1000ELNS0_9SortOrderE0EiiyiiNS1_21identity_decomposer_tEEEvPT5_SB_PT3_PKSC_PT1_PKSG_PT2_PKSK_T4_iiT6_ --------------------------
	.section	.nv.info._ZN3cub18CUB_300001_SM_10006detail10radix_sort29DeviceRadixSortOnesweepKernelINS1_5radix10policy_hubIiiyE10Policy1000ELNS0_9SortOrderE0EiiyiiNS1_21identity_decomposer_tEEEvPT5_SB_PT3_PKSC_PT1_PKSG_PT2_PKSK_T4_iiT6_,"",@"SHT_CUDA_INFO"
	.sectionflags	@""
	.align	4


	//----- nvinfo : EIATTR_CUDA_API_VERSION
	.align		4
        /*0000*/ 	.byte	0x04, 0x37
        /*0002*/ 	.short	(.L_1184 - .L_1183)
.L_1183:
        /*0004*/ 	.word	0x00000082


	//----- nvinfo : EIATTR_KPARAM_INFO
	.align		4
.L_1184:
        /*0008*/ 	.byte	0x04, 0x17
        /*000a*/ 	.short	(.L_1186 - .L_1185)
.L_1185:
        /*000c*/ 	.word	0x00000000
        /*0010*/ 	.short	0x000b
        /*0012*/ 	.short	0x004c
        /*0014*/ 	.byte	0x00, 0xf0, 0x05, 0x00


	//----- nvinfo : EIATTR_KPARAM_INFO
	.align		4
.L_1186:
        /*0018*/ 	.byte	0x04, 0x17
        /*001a*/ 	.short	(.L_1188 - .L_1187)
.L_1187:
        /*001c*/ 	.word	0x00000000
        /*0020*/ 	.short	0x000a
        /*0022*/ 	.short	0x0048
        /*0024*/ 	.byte	0x00, 0xf0, 0x11, 0x00


	//----- nvinfo : EIATTR_KPARAM_INFO
	.align		4
.L_1188:
        /*0028*/ 	.byte	0x04, 0x17
        /*002a*/ 	.short	(.L_1190 - .L_1189)
.L_1189:
        /*002c*/ 	.word	0x00000000
        /*0030*/ 	.short	0x0009
        /*0032*/ 	.short	0x0044
        /*0034*/ 	.byte	0x00, 0xf0, 0x11, 0x00


	//----- nvinfo : EIATTR_KPARAM_INFO
	.align		4
.L_1190:
        /*0038*/ 	.byte	0x04, 0x17
        /*003a*/ 	.short	(.L_1192 - .L_1191)
.L_1191:
        /*003c*/ 	.word	0x00000000
        /*0040*/ 	.short	0x0008
        /*0042*/ 	.short	0x0040
        /*0044*/ 	.byte	0x00, 0xf0, 0x11, 0x00


	//----- nvinfo : EIATTR_KPARAM_INFO
	.align		4
.L_1192:
        /*0048*/ 	.byte	0x04, 0x17
        /*004a*/ 	.short	(.L_1194 - .L_1193)
.L_1193:
        /*004c*/ 	.word	0x00000000
        /*0050*/ 	.short	0x0007
        /*0052*/ 	.short	0x0038
        /*0054*/ 	.byte	0x00, 0xf5, 0x21, 0x00


	//----- nvinfo : EIATTR_KPARAM_INFO
	.align		4
.L_1194:
        /*0058*/ 	.byte	0x04, 0x17
        /*005a*/ 	.short	(.L_1196 - .L_1195)
.L_1195:
        /*005c*/ 	.word	0x00000000
        /*0060*/ 	.short	0x0006
        /*0062*/ 	.short	0x0030
        /*0064*/ 	.byte	0x00, 0xf5, 0x21, 0x00


	//----- nvinfo : EIATTR_KPARAM_INFO
	.align		4
.L_1196:
        /*0068*/ 	.byte	0x04, 0x17
        /*006a*/ 	.short	(.L_1198 - .L_1197)
.L_1197:
        /*006c*/ 	.word	0x00000000
        /*0070*/ 	.short	0x0005
        /*0072*/ 	.short	0x0028
        /*0074*/ 	.byte	0x00, 0xf5, 0x21, 0x00


	//----- nvinfo : EIATTR_KPARAM_INFO
	.align		4
.L_1198:
        /*0078*/ 	.byte	0x04, 0x17
        /*007a*/ 	.short	(.L_1200 - .L_1199)
.L_1199:
        /*007c*/ 	.word	0x00000000
        /*0080*/ 	.short	0x0004
        /*0082*/ 	.short	0x0020
        /*0084*/ 	.byte	0x00, 0xf5, 0x21, 0x00


	//----- nvinfo : EIATTR_KPARAM_INFO
	.align		4
.L_1200:
        /*0088*/ 	.byte	0x04, 0x17
        /*008a*/ 	.short	(.L_1202 - .L_1201)
.L_1201:
        /*008c*/ 	.word	0x00000000
        /*0090*/ 	.short	0x0003
        /*0092*/ 	.short	0x0018
        /*0094*/ 	.byte	0x00, 0xf5, 0x21, 0x00


	//----- nvinfo : EIATTR_KPARAM_INFO
	.align		4
.L_1202:
        /*0098*/ 	.byte	0x04, 0x17
        /*009a*/ 	.short	(.L_1204 - .L_1203)
.L_1203:
        /*009c*/ 	.word	0x00000000
        /*00a0*/ 	.short	0x0002
        /*00a2*/ 	.short	0x0010
        /*00a4*/ 	.byte	0x00, 0xf5, 0x21, 0x00


	//----- nvinfo : EIATTR_KPARAM_INFO
	.align		4
.L_1204:
        /*00a8*/ 	.byte	0x04, 0x17
        /*00aa*/ 	.short	(.L_1206 - .L_1205)
.L_1205:
        /*00ac*/ 	.word	0x00000000
        /*00b0*/ 	.short	0x0001
        /*00b2*/ 	.short	0x0008
        /*00b4*/ 	.byte	0x00, 0xf5, 0x21, 0x00


	//----- nvinfo : EIATTR_KPARAM_INFO
	.align		4
.L_1206:
        /*00b8*/ 	.byte	0x04, 0x17
        /*00ba*/ 	.short	(.L_1208 - .L_1207)
.L_1207:
        /*00bc*/ 	.word	0x00000000
        /*00c0*/ 	.short	0x0000
        /*00c2*/ 	.short	0x0000
        /*00c4*/ 	.byte	0x00, 0xf5, 0x21, 0x00


	//----- nvinfo : EIATTR_SPARSE_MMA_MASK
	.align		4
.L_1208:
        /*00c8*/ 	.byte	0x03, 0x50
        /*00ca*/ 	.short	0x0000


	//----- nvinfo : EIATTR_MAXREG_COUNT
	.align		4
        /*00cc*/ 	.byte	0x03, 0x1b
        /*00ce*/ 	.short	0x00a8


	//----- nvinfo : EIATTR_NUM_BARRIERS
	.align		4
        /*00d0*/ 	.byte	0x02, 0x4c
        /*00d2*/ 	.byte	0x01
	.zero		1


	//----- nvinfo : EIATTR_MERCURY_ISA_VERSION
	.align		4
        /*00d4*/ 	.byte	0x03, 0x5f
        /*00d6*/ 	.short	0x0101


	//----- nvinfo : EIATTR_COOP_GROUP_MASK_REGIDS
	.align		4
        /*00d8*/ 	.byte	0x04, 0x29
        /*00da*/ 	.short	(.L_1210 - .L_1209)


	//   ....[0]....
.L_1209:
        /*00dc*/ 	.word	0xffffffff


	//   ....[1]....
        /*00e0*/ 	.word	0x05000006


	//   ....[2]....
        /*00e4*/ 	.word	0xffffffff


	//   ....[3]....
        /*00e8*/ 	.word	0xffffffff


	//   ....[4]....
        /*00ec*/ 	.word	0xffffffff


	//   ....[5]....
        /*00f0*/ 	.word	0xffffffff


	//   ....[6]....
        /*00f4*/ 	.word	0xffffffff


	//   ....[7]....
        /*00f8*/ 	.word	0xffffffff


	//   ....[8]....
        /*00fc*/ 	.word	0xffffffff


	//   ....[9]....
        /*0100*/ 	.word	0xffffffff


	//   ....[10]....
        /*0104*/ 	.word	0xffffffff


	//   ....[11]....
        /*0108*/ 	.word	0xffffffff


	//   ....[12]....
        /*010c*/ 	.word	0xffffffff


	//   ....[13]....
        /*0110*/ 	.word	0xffffffff


	//   ....[14]....
        /*0114*/ 	.word	0xffffffff


	//   ....[15]....
        /*0118*/ 	.word	0xffffffff


	//   ....[16]....
        /*011c*/ 	.word	0xffffffff


	//   ....[17]....
        /*0120*/ 	.word	0xffffffff


	//   ....[18]....
        /*0124*/ 	.word	0xffffffff


	//   ....[19]....
        /*0128*/ 	.word	0xffffffff


	//   ....[20]....
        /*012c*/ 	.word	0xffffffff


	//   ....[21]....
        /*0130*/ 	.word	0xffffffff


	//   ....[22]....
        /*0134*/ 	.word	0xffffffff


	//   ....[23]....
        /*0138*/ 	.word	0xffffffff


	//   ....[24]....
        /*013c*/ 	.word	0xffffffff


	//   ....[25]....
        /*0140*/ 	.word	0xffffffff


	//   ....[26]....
        /*0144*/ 	.word	0xffffffff


	//   ....[27]....
        /*0148*/ 	.word	0xffffffff


	//   ....[28]....
        /*014c*/ 	.word	0xffffffff


	//   ....[29]....
        /*0150*/ 	.word	0xffffffff


	//   ....[30]....
        /*0154*/ 	.word	0xffffffff


	//   ....[31]....
        /*0158*/ 	.word	0xffffffff


	//   ....[32]....
        /*015c*/ 	.word	0xffffffff


	//   ....[33]....
        /*0160*/ 	.word	0xffffffff


	//   ....[34]....
        /*0164*/ 	.word	0xffffffff


	//   ....[35]....
        /*0168*/ 	.word	0xffffffff


	//   ....[36]....
        /*016c*/ 	.word	0xffffffff


	//   ....[37]....
        /*0170*/ 	.word	0xffffffff


	//   ....[38]....
        /*0174*/ 	.word	0xffffffff


	//   ....[39]....
        /*0178*/ 	.word	0xffffffff


	//   ....[40]....
        /*017c*/ 	.word	0xffffffff


	//   ....[41]....
        /*0180*/ 	.word	0xffffffff


	//   ....[42]....
        /*0184*/ 	.word	0xffffffff


	//   ....[43]....
        /*0188*/ 	.word	0xffffffff


	//   ....[44]....
        /*018c*/ 	.word	0xffffffff


	//   ....[45]....
        /*0190*/ 	.word	0xffffffff


	//   ....[46]....
        /*0194*/ 	.word	0xffffffff


	//   ....[47]....
        /*0198*/ 	.word	0xffffffff


	//   ....[48]....
        /*019c*/ 	.word	0xffffffff


	//   ....[49]....
        /*01a0*/ 	.word	0xffffffff


	//   ....[50]....
        /*01a4*/ 	.word	0xffffffff


	//   ....[51]....
        /*01a8*/ 	.word	0xffffffff


	//   ....[52]....
        /*01ac*/ 	.word	0xffffffff


	//   ....[53]....
        /*01b0*/ 	.word	0xffffffff


	//   ....[54]....
        /*01b4*/ 	.word	0xffffffff


	//   ....[55]....
        /*01b8*/ 	.word	0xffffffff


	//   ....[56]....
        /*01bc*/ 	.word	0xffffffff


	//   ....[57]....
        /*01c0*/ 	.word	0xffffffff


	//   ....[58]....
        /*01c4*/ 	.word	0xffffffff


	//   ....[59]....
        /*01c8*/ 	.word	0xffffffff


	//   ....[60]....
        /*01cc*/ 	.word	0xffffffff


	//   ....[61]....
        /*01d0*/ 	.word	0xffffffff


	//   ....[62]....
        /*01d4*/ 	.word	0xffffffff


	//   ....[63]....
        /*01d8*/ 	.word	0xffffffff


	//   ....[64]....
        /*01dc*/ 	.word	0xffffffff


	//   ....[65]....
        /*01e0*/ 	.word	0xffffffff


	//   ....[66]....
        /*01e4*/ 	.word	0xffffffff


	//   ....[67]....
        /*01e8*/ 	.word	0xffffffff


	//   ....[68]....
        /*01ec*/ 	.word	0xffffffff


	//   ....[69]....
        /*01f0*/ 	.word	0xffffffff


	//   ....[70]....
        /*01f4*/ 	.word	0xffffffff


	//   ....[71]....
        /*01f8*/ 	.word	0xffffffff


	//   ....[72]....
        /*01fc*/ 	.word	0xffffffff


	//   ....[73]....
        /*0200*/ 	.word	0xffffffff


	//   ....[74]....
        /*0204*/ 	.word	0xffffffff


	//   ....[75]....
        /*0208*/ 	.word	0xffffffff


	//   ....[76]....
        /*020c*/ 	.word	0xffffffff


	//   ....[77]....
        /*0210*/ 	.word	0xffffffff


	//   ....[78]....
        /*0214*/ 	.word	0xffffffff


	//   ....[79]....
        /*0218*/ 	.word	0xffffffff


	//   ....[80]....
        /*021c*/ 	.word	0xffffffff


	//   ....[81]....
        /*0220*/ 	.word	0xffffffff


	//   ....[82]....
        /*0224*/ 	.word	0xffffffff


	//   ....[83]....
        /*0228*/ 	.word	0xffffffff


	//   ....[84]....
        /*022c*/ 	.word	0xffffffff


	//   ....[85]....
        /*0230*/ 	.word	0xffffffff


	//   ....[86]....
        /*0234*/ 	.word	0xffffffff


	//   ....[87]....
        /*0238*/ 	.word	0xffffffff


	//   ....[88]....
        /*023c*/ 	.word	0xffffffff


	//   ....[89]....
        /*0240*/ 	.word	0xffffffff


	//   ....[90]....
        /*0244*/ 	.word	0xffffffff


	//   ....[91]....
        /*0248*/ 	.word	0xffffffff


	//   ....[92]....
        /*024c*/ 	.word	0xffffffff


	//   ....[93]....
        /*0250*/ 	.word	0xffffffff


	//   ....[94]....
        /*0254*/ 	.word	0xffffffff


	//   ....[95]....
        /*0258*/ 	.word	0xffffffff


	//   ....[96]....
        /*025c*/ 	.word	0xffffffff


	//   ....[97]....
        /*0260*/ 	.word	0xffffffff


	//   ....[98]....
        /*0264*/ 	.word	0xffffffff


	//   ....[99]....
        /*0268*/ 	.word	0xffffffff


	//   ....[100]....
        /*026c*/ 	.word	0xffffffff


	//   ....[101]....
        /*0270*/ 	.word	0xffffffff


	//   ....[102]....
        /*0274*/ 	.word	0xffffffff


	//   ....[103]....
        /*0278*/ 	.word	0xffffffff


	//   ....[104]....
        /*027c*/ 	.word	0xffffffff


	//   ....[105]....
        /*0280*/ 	.word	0xffffffff


	//   ....[106]....
        /*0284*/ 	.word	0xffffffff


	//   ....[107]....
        /*0288*/ 	.word	0xffffffff


	//   ....[108]....
        /*028c*/ 	.word	0xffffffff


	//   ....[109]....
        /*0290*/ 	.word	0xffffffff


	//   ....[110]....
        /*0294*/ 	.word	0xffffffff


	//   ....[111]....
        /*0298*/ 	.word	0xffffffff


	//   ....[112]....
        /*029c*/ 	.word	0xffffffff


	//   ....[113]....
        /*02a0*/ 	.word	0xffffffff


	//   ....[114]....
        /*02a4*/ 	.word	0xffffffff


	//   ....[115]....
        /*02a8*/ 	.word	0xffffffff


	//   ....[116]....
        /*02ac*/ 	.word	0xffffffff


	//   ....[117]....
        /*02b0*/ 	.word	0xffffffff


	//   ....[118]....
        /*02b4*/ 	.word	0xffffffff


	//   ....[119]....
        /*02b8*/ 	.word	0xffffffff


	//   ....[120]....
        /*02bc*/ 	.word	0xffffffff


	//   ....[121]....
        /*02c0*/ 	.word	0xffffffff


	//   ....[122]....
        /*02c4*/ 	.word	0xffffffff


	//   ....[123]....
        /*02c8*/ 	.word	0xffffffff


	//   ....[124]....
        /*02cc*/ 	.word	0xffffffff


	//   ....[125]....
        /*02d0*/ 	.word	0xffffffff


	//   ....[126]....
        /*02d4*/ 	.word	0xffffffff


	//   ....[127]....
        /*02d8*/ 	.word	0xffffffff


	//   ....[128]....
        /*02dc*/ 	.word	0xffffffff


	//   ....[129]....
        /*02e0*/ 	.word	0xffffffff


	//   ....[130]....
        /*02e4*/ 	.word	0xffffffff


	//   ....[131]....
        /*02e8*/ 	.word	0xffffffff


	//   ....[132]....
        /*02ec*/ 	.word	0xffffffff


	//   ....[133]....
        /*02f0*/ 	.word	0xffffffff


	//   ....[134]....
        /*02f4*/ 	.word	0xffffffff


	//   ....[135]....
        /*02f8*/ 	.word	0xffffffff


	//   ....[136]....
        /*02fc*/ 	.word	0xffffffff


	//   ....[137]....
        /*0300*/ 	.word	0xffffffff


	//   ....[138]....
        /*0304*/ 	.word	0xffffffff


	//   ....[139]....
        /*0308*/ 	.word	0xffffffff


	//   ....[140]....
        /*030c*/ 	.word	0xffffffff


	//   ....[141]....
        /*0310*/ 	.word	0xffffffff


	//   ....[142]....
        /*0314*/ 	.word	0xffffffff


	//   ....[143]....
        /*0318*/ 	.word	0xffffffff


	//   ....[144]....
        /*031c*/ 	.word	0xffffffff


	//   ....[145]....
        /*0320*/ 	.word	0xffffffff


	//   ....[146]....
        /*0324*/ 	.word	0xffffffff


	//   ....[147]....
        /*0328*/ 	.word	0xffffffff


	//   ....[148]....
        /*032c*/ 	.word	0xffffffff


	//   ....[149]....
        /*0330*/ 	.word	0xffffffff


	//   ....[150]....
        /*0334*/ 	.word	0xffffffff


	//   ....[151]....
        /*0338*/ 	.word	0xffffffff


	//   ....[152]....
        /*033c*/ 	.word	0xffffffff


	//   ....[153]....
        /*0340*/ 	.word	0xffffffff


	//   ....[154]....
        /*0344*/ 	.word	0xffffffff


	//   ....[155]....
        /*0348*/ 	.word	0xffffffff


	//   ....[156]....
        /*034c*/ 	.word	0xffffffff


	//   ....[157]....
        /*0350*/ 	.word	0xffffffff


	//   ....[158]....
        /*0354*/ 	.word	0xffffffff


	//   ....[159]....
        /*0358*/ 	.word	0xffffffff


	//   ....[160]....
        /*035c*/ 	.word	0x05000006


	//   ....[161]....
        /*0360*/ 	.word	0xffffffff


	//   ....[162]....
        /*0364*/ 	.word	0xffffffff


	//   ....[163]....
        /*0368*/ 	.word	0xffffffff


	//   ....[164]....
        /*036c*/ 	.word	0xffffffff


	//   ....[165]....
        /*0370*/ 	.word	0xffffffff


	//   ....[166]....
        /*0374*/ 	.word	0xffffffff


	//   ....[167]....
        /*0378*/ 	.word	0xffffffff


	//   ....[168]....
        /*037c*/ 	.word	0xffffffff


	//   ....[169]....
        /*0380*/ 	.word	0xffffffff


	//   ....[170]....
        /*0384*/ 	.word	0xffffffff


	//   ....[171]....
        /*0388*/ 	.word	0xffffffff


	//   ....[172]....
        /*038c*/ 	.word	0xffffffff


	//   ....[173]....
        /*0390*/ 	.word	0xffffffff


	//   ....[174]....
        /*0394*/ 	.word	0xffffffff


	//   ....[175]....
        /*0398*/ 	.word	0xffffffff


	//   ....[176]....
        /*039c*/ 	.word	0xffffffff


	//   ....[177]....
        /*03a0*/ 	.word	0xffffffff


	//   ....[178]....
        /*03a4*/ 	.word	0xffffffff


	//   ....[179]....
        /*03a8*/ 	.word	0xffffffff


	//   ....[180]....
        /*03ac*/ 	.word	0xffffffff


	//   ....[181]....
        /*03b0*/ 	.word	0xffffffff


	//   ....[182]....
        /*03b4*/ 	.word	0xffffffff


	//   ....[183]....
        /*03b8*/ 	.word	0xffffffff


	//   ....[184]....
        /*03bc*/ 	.word	0xffffffff


	//   ....[185]....
        /*03c0*/ 	.word	0xffffffff


	//   ....[186]....
        /*03c4*/ 	.word	0xffffffff


	//   ....[187]....
        /*03c8*/ 	.word	0xffffffff


	//   ....[188]....
        /*03cc*/ 	.word	0xffffffff


	//   ....[189]....
        /*03d0*/ 	.word	0xffffffff


	//   ....[190]....
        /*03d4*/ 	.word	0xffffffff


	//   ....[191]....
        /*03d8*/ 	.word	0xffffffff


	//   ....[192]....
        /*03dc*/ 	.word	0xffffffff


	//   ....[193]....
        /*03e0*/ 	.word	0xffffffff


	//   ....[194]....
        /*03e4*/ 	.word	0xffffffff


	//   ....[195]....
        /*03e8*/ 	.word	0xffffffff


	//   ....[196]....
        /*03ec*/ 	.word	0xffffffff


	//   ....[197]....
        /*03f0*/ 	.word	0xffffffff


	//   ....[198]....
        /*03f4*/ 	.word	0xffffffff


	//   ....[199]....
        /*03f8*/ 	.word	0xffffffff


	//   ....[200]....
        /*03fc*/ 	.word	0xffffffff


	//   ....[201]....
        /*0400*/ 	.word	0xffffffff


	//   ....[202]....
        /*0404*/ 	.word	0xffffffff


	//   ....[203]....
        /*0408*/ 	.word	0xffffffff


	//   ....[204]....
        /*040c*/ 	.word	0xffffffff


	//   ....[205]....
        /*0410*/ 	.word	0xffffffff


	//   ....[206]....
        /*0414*/ 	.word	0xffffffff


	//   ....[207]....
        /*0418*/ 	.word	0xffffffff


	//   ....[208]....
        /*041c*/ 	.word	0xffffffff


	//   ....[209]....
        /*0420*/ 	.word	0xffffffff


	//   ....[210]....
        /*0424*/ 	.word	0xffffffff


	//   ....[211]....
        /*0428*/ 	.word	0xffffffff


	//   ....[212]....
        /*042c*/ 	.word	0xffffffff


	//   ....[213]....
        /*0430*/ 	.word	0xffffffff


	//   ....[214]....
        /*0434*/ 	.word	0xffffffff


	//   ....[215]....
        /*0438*/ 	.word	0xffffffff


	//   ....[216]....
        /*043c*/ 	.word	0xffffffff


	//   ....[217]....
        /*0440*/ 	.word	0xffffffff


	//   ....[218]....
        /*0444*/ 	.word	0xffffffff


	//   ....[219]....
        /*0448*/ 	.word	0xffffffff


	//   ....[220]....
        /*044c*/ 	.word	0xffffffff


	//   ....[221]....
        /*0450*/ 	.word	0xffffffff


	//   ....[222]....
        /*0454*/ 	.word	0xffffffff


	//   ....[223]....
        /*0458*/ 	.word	0xffffffff


	//   ....[224]....
        /*045c*/ 	.word	0xffffffff


	//   ....[225]....
        /*0460*/ 	.word	0xffffffff


	//   ....[226]....
        /*0464*/ 	.word	0xffffffff


	//   ....[227]....
        /*0468*/ 	.word	0xffffffff


	//   ....[228]....
        /*046c*/ 	.word	0xffffffff


	//   ....[229]....
        /*0470*/ 	.word	0x0500002f


	//   ....[230]....
        /*0474*/ 	.word	0x0500002f


	//   ....[231]....
        /*0478*/ 	.word	0x0500002f


	//   ....[232]....
        /*047c*/ 	.word	0x0500002f


	//   ....[233]....
        /*0480*/ 	.word	0x0500002f


	//----- nvinfo : EIATTR_COOP_GROUP_INSTR_OFFSETS
	.align		4
.L_1210:
        /*0484*/ 	.byte	0x04, 0x28
        /*0486*/ 	.short	(.L_1212 - .L_1211)


	//   ....[0]....
.L_1211:
        /*0488*/ 	.word	0x00000e40


	//   ....[1]....
        /*048c*/ 	.word	0x00001890


	//   ....[2]....
        /*0490*/ 	.word	0x00002ad0


	//   ....[3]....
        /*0494*/ 	.word	0x00002af0


	//   ....[4]....
        /*0498*/ 	.word	0x00002b10


	//   ....[5]....
        /*049c*/ 	.word	0x00002b30


	//   ....[6]....
        /*04a0*/ 	.word	0x00002b50


	//   ....[7]....
        /*04a4*/ 	.word	0x00003000


	//   ....[8]....
        /*04a8*/ 	.word	0x00003010


	//   ....[9]....
        /*04ac*/ 	.word	0x00003030


	//   ....[10]....
        /*04b0*/ 	.word	0x00003050


	//   ....[11]....
        /*04b4*/ 	.word	0x000030a0


	//   ....[12]....
        /*04b8*/ 	.word	0x000030d0


	//   ....[13]....
        /*04bc*/ 	.word	0x00003120


	//   ....[14]....
        /*04c0*/ 	.word	0x00003160


	//   ....[15]....
        /*04c4*/ 	.word	0x00003250


	//   ....[16]....
        /*04c8*/ 	.word	0x00003280


	//   ....[17]....
        /*04cc*/ 	.word	0x00003290


	//   ....[18]....
        /*04d0*/ 	.word	0x000032b0


	//   ....[19]....
        /*04d4*/ 	.word	0x000032f0


	//   ....[20]....
        /*04d8*/ 	.word	0x00003320


	//   ....[21]....
        /*04dc*/ 	.word	0x00003360


	//   ....[22]....
        /*04e0*/ 	.word	0x00003380


	//   ....[23]....
        /*04e4*/ 	.word	0x000033a0


	//   ....[24]....
        /*04e8*/ 	.word	0x00003490


	//   ....[25]....
        /*04ec*/ 	.word	0x000034c0


	//   ....[26]....
        /*04f0*/ 	.word	0x000034d0


	//   ....[27]....
        /*04f4*/ 	.word	0x000034f0


	//   ....[28]....
        /*04f8*/ 	.word	0x00003530


	//   ....[29]....
        /*04fc*/ 	.word	0x00003560


	//   ....[30]....
        /*0500*/ 	.word	0x000035a0


	//   ....[31]....
        /*0504*/ 	.word	0x000035c0


	//   ....[32]....
        /*0508*/ 	.word	0x000035e0


	//   ....[33]....
        /*050c*/ 	.word	0x000036d0


	//   ....[34]....
        /*0510*/ 	.word	0x00003700


	//   ....[35]....
        /*0514*/ 	.word	0x00003710


	//   ....[36]....
        /*0518*/ 	.word	0x00003730


	//   ....[37]....
        /*051c*/ 	.word	0x00003770


	//   ....[38]....
        /*0520*/ 	.word	0x000037a0


	//   ....[39]....
        /*0524*/ 	.word	0x000037e0


	//   ....[40]....
        /*0528*/ 	.word	0x00003800


	//   ....[41]....
        /*052c*/ 	.word	0x00003820


	//   ....[42]....
        /*0530*/ 	.word	0x00003930


	//   ....[43]....
        /*0534*/ 	.word	0x00003960


	//   ....[44]....
        /*0538*/ 	.word	0x00003970


	//   ....[45]....
        /*053c*/ 	.word	0x00003990


	//   ....[46]....
        /*0540*/ 	.word	0x000039d0


	//   ....[47]....
        /*0544*/ 	.word	0x00003a00


	//   ....[48]....
        /*0548*/ 	.word	0x00003a40


	//   ....[49]....
        /*054c*/ 	.word	0x00003a60


	//   ....[50]....
        /*0550*/ 	.word	0x00003a80


	//   ....[51]....
        /*0554*/ 	.word	0x00003b90


	//   ....[52]....
        /*0558*/ 	.word	0x00003bc0


	//   ....[53]....
        /*055c*/ 	.word	0x00003bd0


	//   ....[54]....
        /*0560*/ 	.word	0x00003bf0


	//   ....[55]....
        /*0564*/ 	.word	0x00003c30


	//   ....[56]....
        /*0568*/ 	.word	0x00003c60


	//   ....[57]....
        /*056c*/ 	.word	0x00003ca0


	//   ....[58]....
        /*0570*/ 	.word	0x00003cc0


	//   ....[59]....
        /*0574*/ 	.word	0x00003ce0


	//   ....[60]....
        /*0578*/ 	.word	0x00003df0


	//   ....[61]....
        /*057c*/ 	.word	0x00003e20


	//   ....[62]....
        /*0580*/ 	.word	0x00003e30


	//   ....[63]....
        /*0584*/ 	.word	0x00003e50


	//   ....[64]....
        /*0588*/ 	.word	0x00003e90


	//   ....[65]....
        /*058c*/ 	.word	0x00003ec0


	//   ....[66]....
        /*0590*/ 	.word	0x00003f00


	//   ....[67]....
        /*0594*/ 	.word	0x00003f20


	//   ....[68]....
        /*0598*/ 	.word	0x00003f40


	//   ....[69]....
        /*059c*/ 	.word	0x00004050


	//   ....[70]....
        /*05a0*/ 	.word	0x00004080


	//   ....[71]....
        /*05a4*/ 	.word	0x00004090


	//   ....[72]....
        /*05a8*/ 	.word	0x000040b0


	//   ....[73]....
        /*05ac*/ 	.word	0x000040f0


	//   ....[74]....
        /*05b0*/ 	.word	0x00004120


	//   ....[75]....
        /*05b4*/ 	.word	0x00004160


	//   ....[76]....
        /*05b8*/ 	.word	0x00004180


	//   ....[77]....
        /*05bc*/ 	.word	0x000041a0


	//   ....[78]....
        /*05c0*/ 	.word	0x000042b0


	//   ....[79]....
        /*05c4*/ 	.word	0x00004300


	//   ....[80]....
        /*05c8*/ 	.word	0x00004310


	//   ....[81]....
        /*05cc*/ 	.word	0x00004330


	//   ....[82]....
        /*05d0*/ 	.word	0x00004370


	//   ....[83]....
        /*05d4*/ 	.word	0x000043a0


	//   ....[84]....
        /*05d8*/ 	.word	0x000043e0


	//   ....[85]....
        /*05dc*/ 	.word	0x00004400


	//   ....[86]....
        /*05e0*/ 	.word	0x00004420


	//   ....[87]....
        /*05e4*/ 	.word	0x00004510


	//   ....[88]....
        /*05e8*/ 	.word	0x00004560


	//   ....[89]....
        /*05ec*/ 	.word	0x00004570


	//   ....[90]....
        /*05f0*/ 	.word	0x000045a0


	//   ....[91]....
        /*05f4*/ 	.word	0x000045c0


	//   ....[92]....
        /*05f8*/ 	.word	0x00004610


	//   ....[93]....
        /*05fc*/ 	.word	0x00004630


	//   ....[94]....
        /*0600*/ 	.word	0x00004670


	//   ....[95]....
        /*0604*/ 	.word	0x00004690


	//   ....[96]....
        /*0608*/ 	.word	0x00004770


	//   ....[97]....
        /*060c*/ 	.word	0x000047c0


	//   ....[98]....
        /*0610*/ 	.word	0x000047d0


	//   ....[99]....
        /*0614*/ 	.word	0x00004820


	//   ....[100]....
        /*0618*/ 	.word	0x00004850


	//   ....[101]....
        /*061c*/ 	.word	0x00004880


	//   ....[102]....
        /*0620*/ 	.word	0x000048b0


	//   ....[103]....
        /*0624*/ 	.word	0x000048e0


	//   ....[104]....
        /*0628*/ 	.word	0x00004910


	//   ....[105]....
        /*062c*/ 	.word	0x000049d0


	//   ....[106]....
        /*0630*/ 	.word	0x00004a20


	//   ....[107]....
        /*0634*/ 	.word	0x00004a30


	//   ....[108]....
        /*0638*/ 	.word	0x00004a80


	//   ....[109]....
        /*063c*/ 	.word	0x00004ab0


	//   ....[110]....
        /*0640*/ 	.word	0x00004ae0


	//   ....[111]....
        /*0644*/ 	.word	0x00004b10


	//   ....[112]....
        /*0648*/ 	.word	0x00004b40


	//   ....[113]....
        /*064c*/ 	.word	0x00004b70


	//   ....[114]....
        /*0650*/ 	.word	0x00004c60


	//   ....[115]....
        /*0654*/ 	.word	0x00004c80


	//   ....[116]....
        /*0658*/ 	.word	0x00004c90


	//   ....[117]....
        /*065c*/ 	.word	0x00004ce0


	//   ....[118]....
        /*0660*/ 	.word	0x00004d10


	//   ....[119]....
        /*0664*/ 	.word	0x00004d40


	//   ....[120]....
        /*0668*/ 	.word	0x00004d70


	//   ....[121]....
        /*066c*/ 	.word	0x00004da0


	//   ....[122]....
        /*0670*/ 	.word	0x00004dd0


	//   ....[123]....
        /*0674*/ 	.word	0x00004ec0


	//   ....[124]....
        /*0678*/ 	.word	0x00004f00


	//   ....[125]....
        /*067c*/ 	.word	0x00004f10


	//   ....[126]....
        /*0680*/ 	.word	0x00004f60


	//   ....[127]....
        /*0684*/ 	.word	0x00004f90


	//   ....[128]....
        /*0688*/ 	.word	0x00004fc0


	//   ....[129]....
        /*068c*/ 	.word	0x00004ff0


	//   ....[130]....
        /*0690*/ 	.word	0x00005020


	//   ....[131]....
        /*0694*/ 	.word	0x00005050


	//   ....[132]....
        /*0698*/ 	.word	0x00005140


	//   ....[133]....
        /*069c*/ 	.word	0x00005170


	//   ....[134]....
        /*06a0*/ 	.word	0x00005180


	//   ....[135]....
        /*06a4*/ 	.word	0x000051d0


	//   ....[136]....
        /*06a8*/ 	.word	0x00005200


	//   ....[137]....
        /*06ac*/ 	.word	0x00005230


	//   ....[138]....
        /*06b0*/ 	.word	0x00005260


	//   ....[139]....
        /*06b4*/ 	.word	0x00005290


	//   ....[140]....
        /*06b8*/ 	.word	0x000052c0


	//   ....[141]....
        /*06bc*/ 	.word	0x000053e0


	//   ....[142]....
        /*06c0*/ 	.word	0x000053f0


	//   ....[143]....
        /*06c4*/ 	.word	0x00005440


	//   ....[144]....
        /*06c8*/ 	.word	0x00005470


	//   ....[145]....
        /*06cc*/ 	.word	0x000054a0


	//   ....[146]....
        /*06d0*/ 	.word	0x000054d0


	//   ....[147]....
        /*06d4*/ 	.word	0x00005500


	//   ....[148]....
        /*06d8*/ 	.word	0x00005530


	//   ....[149]....
        /*06dc*/ 	.word	0x00005560


	//   ....[150]....
        /*06e0*/ 	.word	0x00005600


	//   ....[151]....
        /*06e4*/ 	.word	0x00005620


	//   ....[152]....
        /*06e8*/ 	.word	0x00005630


	//   ....[153]....
        /*06ec*/ 	.word	0x00005680


	//   ....[154]....
        /*06f0*/ 	.word	0x000056b0


	//   ....[155]....
        /*06f4*/ 	.word	0x000056e0


	//   ....[156]....
        /*06f8*/ 	.word	0x00005710


	//   ....[157]....
        /*06fc*/ 	.word	0x00005740


	//   ....[158]....
        /*0700*/ 	.word	0x00005770


	//   ....[159]....
        /*0704*/ 	.word	0x000058a0


	//   ....[160]....
        /*0708*/ 	.word	0x00005d40


	//   ....[161]....
        /*070c*/ 	.word	0x00006070


	//   ....[162]....
        /*0710*/ 	.word	0x00006130


	//   ....[163]....
        /*0714*/ 	.word	0x000061f0


	//   ....[164]....
        /*0718*/ 	.word	0x000062b0


	//   ....[165]....
        /*071c*/ 	.word	0x00006370


	//   ....[166]....
        /*0720*/ 	.word	0x00006430


	//   ....[167]....
        /*0724*/ 	.word	0x000064f0


	//   ....[168]....
        /*0728*/ 	.word	0x000065b0


	//   ....[169]....
        /*072c*/ 	.word	0x00006670


	//   ....[170]....
        /*0730*/ 	.word	0x00006730


	//   ....[171]....
        /*0734*/ 	.word	0x000067f0


	//   ....[172]....
        /*0738*/ 	.word	0x000068b0


	//   ....[173]....
        /*073c*/ 	.word	0x00006970


	//   ....[174]....
        /*0740*/ 	.word	0x00006a30


	//   ....[175]....
        /*0744*/ 	.word	0x00006af0


	//   ....[176]....
        /*0748*/ 	.word	0x00006bb0


	//   ....[177]....
        /*074c*/ 	.word	0x00006c70


	//   ....[178]....
        /*0750*/ 	.word	0x00006e60


	//   ....[179]....
        /*0754*/ 	.word	0x00006f90


	//   ....[180]....
        /*0758*/ 	.word	0x000070c0


	//   ....[181]....
        /*075c*/ 	.word	0x000071f0


	//   ....[182]....
        /*0760*/ 	.word	0x00007320


	//   ....[183]....
        /*0764*/ 	.word	0x00007450


	//   ....[184]....
        /*0768*/ 	.word	0x00007580


	//   ....[185]....
        /*076c*/ 	.word	0x000076b0


	//   ....[186]....
        /*0770*/ 	.word	0x000077e0


	//   ....[187]....
        /*0774*/ 	.word	0x00007910


	//   ....[188]....
        /*0778*/ 	.word	0x00007a40


	//   ....[189]....
        /*077c*/ 	.word	0x00007b60


	//   ....[190]....
        /*0780*/ 	.word	0x00007c70


	//   ....[191]....
        /*0784*/ 	.word	0x00007d80


	//   ....[192]....
        /*0788*/ 	.word	0x00007e90


	//   ....[193]....
        /*078c*/ 	.word	0x00007fa0


	//   ....[194]....
        /*0790*/ 	.word	0x000080b0


	//   ....[195]....
        /*0794*/ 	.word	0x00008eb0


	//   ....[196]....
        /*0798*/ 	.word	0x00008f40


	//   ....[197]....
        /*079c*/ 	.word	0x00008fc0


	//   ....[198]....
        /*07a0*/ 	.word	0x00009050


	//   ....[199]....
        /*07a4*/ 	.word	0x000090d0


	//   ....[200]....
        /*07a8*/ 	.word	0x00009160


	//   ....[201]....
        /*07ac*/ 	.word	0x000091e0


	//   ....[202]....
        /*07b0*/ 	.word	0x00009270


	//   ....[203]....
        /*07b4*/ 	.word	0x000092f0


	//   ....[204]....
        /*07b8*/ 	.word	0x00009380


	//   ....[205]....
        /*07bc*/ 	.word	0x00009400


	//   ....[206]....
        /*07c0*/ 	.word	0x00009490


	//   ....[207]....
        /*07c4*/ 	.word	0x00009510


	//   ....[208]....
        /*07c8*/ 	.word	0x000095a0


	//   ....[209]....
        /*07cc*/ 	.word	0x00009620


	//   ....[210]....
        /*07d0*/ 	.word	0x000096b0


	//   ....[211]....
        /*07d4*/ 	.word	0x00009730


	//   ....[212]....
        /*07d8*/ 	.word	0x00009890


	//   ....[213]....
        /*07dc*/ 	.word	0x00009960


	//   ....[214]....
        /*07e0*/ 	.word	0x00009a10


	//   ....[215]....
        /*07e4*/ 	.word	0x00009ad0


	//   ....[216]....
        /*07e8*/ 	.word	0x00009b80


	//   ....[217]....
        /*07ec*/ 	.word	0x00009c40


	//   ....[218]....
        /*07f0*/ 	.word	0x00009cf0


	//   ....[219]....
        /*07f4*/ 	.word	0x00009db0


	//   ....[220]....
        /*07f8*/ 	.word	0x00009e60


	//   ....[221]....
        /*07fc*/ 	.word	0x00009f20


	//   ....[222]....
        /*0800*/ 	.word	0x00009fd0


	//   ....[223]....
        /*0804*/ 	.word	0x0000a090


	//   ....[224]....
        /*0808*/ 	.word	0x0000a140


	//   ....[225]....
        /*080c*/ 	.word	0x0000a200


	//   ....[226]....
        /*0810*/ 	.word	0x0000a2a0


	//   ....[227]....
        /*0814*/ 	.word	0x0000a360


	//   ....[228]....
        /*0818*/ 	.word	0x0000a400


	//   ....[229]....
        /*081c*/ 	.word	0x0000a470


	//   ....[230]....
        /*0820*/ 	.word	0x0000a4e0


	//   ....[231]....
        /*0824*/ 	.word	0x0000a550


	//   ....[232]....
        /*0828*/ 	.word	0x0000a5c0


	//   ....[233]....
        /*082c*/ 	.word	0x0000a630


	//----- nvinfo : EIATTR_VRC_CTA_INIT_COUNT
	.align		4
.L_1212:
        /*0830*/ 	.byte	0x02, 0x4a
	.zero		1
	.zero		1


	//----- nvinfo : EIATTR_EXIT_INSTR_OFFSETS
	.align		4
        /*0834*/ 	.byte	0x04, 0x1c
        /*0836*/ 	.short	(.L_1214 - .L_1213)


	//   ....[0]....
.L_1213:
        /*0838*/ 	.word	0x00002570


	//   ....[1]....
        /*083c*/ 	.word	0x000028d0


	//   ....[2]....
        /*0840*/ 	.word	0x000028f0


	//   ....[3]....
        /*0844*/ 	.word	0x00009740


	//   ....[4]....
        /*0848*/ 	.word	0x0000a410


	//----- nvinfo : EIATTR_MAX_THREADS
	.align		4
.L_1214:
        /*084c*/ 	.byte	0x04, 0x05
        /*084e*/ 	.short	(.L_1216 - .L_1215)
.L_1215:
        /*0850*/ 	.word	0x00000180
        /*0854*/ 	.word	0x00000001
        /*0858*/ 	.word	0x00000001


	//----- nvinfo : EIATTR_CRS_STACK_SIZE
	.align		4
.L_1216:
        /*085c*/ 	.byte	0x04, 0x1e
        /*085e*/ 	.short	(.L_1218 - .L_1217)
.L_1217:
        /*0860*/ 	.word	0x00000000


	//----- nvinfo : EIATTR_CBANK_PARAM_SIZE
	.align		4
.L_1218:
        /*0864*/ 	.byte	0x03, 0x19
        /*0866*/ 	.short	0x004d


	//----- nvinfo : EIATTR_PARAM_CBANK
	.align		4
        /*0868*/ 	.byte	0x04, 0x0a
        /*086a*/ 	.short	(.L_1220 - .L_1219)
	.align		4
.L_1219:
        /*086c*/ 	.word	index@(.nv.constant0._ZN3cub18CUB_300001_SM_10006detail10radix_sort29DeviceRadixSortOnesweepKernelINS1_5radix10policy_hubIiiyE10Policy1000ELNS0_9SortOrderE0EiiyiiNS1_21identity_decomposer_tEEEvPT5_SB_PT3_PKSC_PT1_PKSG_PT2_PKSK_T4_iiT6_)
        /*0870*/ 	.short	0x0380
        /*0872*/ 	.short	0x004d


	//----- nvinfo : EIATTR_SW_WAR
	.align		4
.L_1220:
        /*0874*/ 	.byte	0x04, 0x36
        /*0876*/ 	.short	(.L_1222 - .L_1221)
.L_1221:
        /*0878*/ 	.word	0x00000008
.L_1222:


//--------------------- .nv.info._ZN3cub18CUB_300001_SM_10006detail10radix_sort33DeviceRadixSortExclusiveSumKernelINS1_5radix10policy_hubIiiyE10Policy1000EyEEvPT0_ --------------------------
	.section	.nv.info._ZN3cub18CUB_300001_SM_10006detail10radix_sort33DeviceRadixSortExclusiveSumKernelINS1_5radix10policy_hubIiiyE10Policy1000EyEEvPT0_,"",@"SHT_CUDA_INFO"
	.sectionflags	@""
	.align	4


	//----- nvinfo : EIATTR_CUDA_API_VERSION
	.align		4
        /*0000*/ 	.byte	0x04, 0x37
        /*0002*/ 	.short	(.L_1224 - .L_1223)
.L_1223:
        /*0004*/ 	.word	0x00000082


	//----- nvinfo : EIATTR_KPARAM_INFO
	.align		4
.L_1224:
        /*0008*/ 	.byte	0x04, 0x17
        /*000a*/ 	.short	(.L_1226 - .L_1225)
.L_1225:
        /*000c*/ 	.word	0x00000000
        /*0010*/ 	.short	0x0000
        /*0012*/ 	.short	0x0000
        /*0014*/ 	.byte	0x00, 0xf5, 0x21, 0x00


	//----- nvinfo : EIATTR_SPARSE_MMA_MASK
	.align		4
.L_1226:
        /*0018*/ 	.byte	0x03, 0x50
        /*001a*/ 	.short	0x0000


	//----- nvinfo : EIATTR_MAXREG_COUNT
	.align		4
        /*001c*/ 	.byte	0x03, 0x1b
        /*001e*/ 	.short	0x00ff


	//----- nvinfo : EIATTR_NUM_BARRIERS
	.align		4
        /*0020*/ 	.byte	0x02, 0x4c
        /*0022*/ 	.byte	0x01
	.zero		1


	//----- nvinfo : EIATTR_MERCURY_ISA_VERSION
	.align		4
        /*0024*/ 	.byte	0x03, 0x5f
        /*0026*/ 	.short	0x0101


	//----- nvinfo : EIATTR_COOP_GROUP_MASK_REGIDS
	.align		4
        /*0028*/ 	.byte	0x04, 0x29
        /*002a*/ 	.short	(.L_1228 - .L_1227)


	//   ....[0]....
.L_1227:
        /*002c*/ 	.word	0xffffffff


	//   ....[1]....
        /*0030*/ 	.word	0xffffffff


	//   ....[2]....
        /*0034*/ 	.word	0xffffffff


	//   ....[3]....
        /*0038*/ 	.word	0xffffffff


	//   ....[4]....
        /*003c*/ 	.word	0xffffffff


	//   ....[5]....
        /*0040*/ 	.word	0xffffffff


	//   ....[6]....
        /*0044*/ 	.word	0xffffffff


	//   ....[7]....
        /*0048*/ 	.word	0xffffffff


	//   ....[8]....
        /*004c*/ 	.word	0xffffffff


	//   ....[9]....
        /*0050*/ 	.word	0xffffffff


	//   ....[10]....
        /*0054*/ 	.word	0x05000015


	//   ....[11]....
        /*0058*/ 	.word	0x05000015


	//   ....[12]....
        /*005c*/ 	.word	0x05000015


	//   ....[13]....
        /*0060*/ 	.word	0x05000015


	//   ....[14]....
        /*0064*/ 	.word	0x05000015


	//   ....[15]....
        /*0068*/ 	.word	0x05000015


	//   ....[16]....
        /*006c*/ 	.word	0x05000015


	//   ....[17]....
        /*0070*/ 	.word	0x05000015


	//   ....[18]....
        /*0074*/ 	.word	0x05000015


	//   ....[19]....
        /*0078*/ 	.word	0x05000015


	//----- nvinfo : EIATTR_COOP_GROUP_INSTR_OFFSETS
	.align		4
.L_1228:
        /*007c*/ 	.byte	0x04, 0x28
        /*007e*/ 	.short	(.L_1230 - .L_1229)


	//   ....[0]....
.L_1229:
        /*0080*/ 	.word	0x00000250


	//   ....[1]....
        /*0084*/ 	.word	0x00000260


	//   ....[2]....
        /*0088*/ 	.word	0x000002a0


	//   ....[3]....
        /*008c*/ 	.word	0x000002c0


	//   ....[4]....
        /*0090*/ 	.word	0x00000310


	//   ....[5]....
        /*0094*/ 	.word	0x00000320


	//   ....[6]....
        /*0098*/ 	.word	0x00000360


	//   ....[7]....
        /*009c*/ 	.word	0x00000380


	//   ....[8]....
        /*00a0*/ 	.word	0x000003d0


	//   ....[9]....
        /*00a4*/ 	.word	0x000003e0


	//   ....[10]....
        /*00a8*/ 	.word	0x00000660


	//   ....[11]....
        /*00ac*/ 	.word	0x000006b0


	//   ....[12]....
        /*00b0*/ 	.word	0x00000740


	//   ....[13]....
        /*00b4*/ 	.word	0x00000790


	//   ....[14]....
        /*00b8*/ 	.word	0x00000820


	//   ....[15]....
        /*00bc*/ 	.word	0x00000870


	//   ....[16]....
        /*00c0*/ 	.word	0x00000900


	//   ....[17]....
        /*00c4*/ 	.word	0x00000950


	//   ....[18]....
        /*00c8*/ 	.word	0x000009e0


	//   ....[19]....
        /*00cc*/ 	.word	0x00000a30


	//----- nvinfo : EIATTR_VRC_CTA_INIT_COUNT
	.align		4
.L_1230:
        /*00d0*/ 	.byte	0x02, 0x4a
	.zero		1
	.zero		1


	//----- nvinfo : EIATTR_EXIT_INSTR_OFFSETS
	.align		4
        /*00d4*/ 	.byte	0x04, 0x1c
        /*00d6*/ 	.short	(.L_1232 - .L_1231)


	//   ....[0]....
.L_1231:
        /*00d8*/ 	.word	0x000005d0


	//   ....[1]....
        /*00dc*/ 	.word	0x00000600


	//----- nvinfo : EIATTR_CRS_STACK_SIZE
	.align		4
.L_1232:
        /*00e0*/ 	.byte	0x04, 0x1e
        /*00e2*/ 	.short	(.L_1234 - .L_1233)
.L_1233:
        /*00e4*/ 	.word	0x00000000


	//----- nvinfo : EIATTR_CBANK_PARAM_SIZE
	.align		4
.L_1234:
        /*00e8*/ 	.byte	0x03, 0x19
        /*00ea*/ 	.short	0x0008


	//----- nvinfo : EIATTR_PARAM_CBANK
	.align		4
        /*00ec*/ 	.byte	0x04, 0x0a
        /*00ee*/ 	.short	(.L_1236 - .L_1235)
	.align		4
.L_1235:
        /*00f0*/ 	.word	index@(.nv.constant0._ZN3cub18CUB_300001_SM_10006detail10radix_sort33DeviceRadixSortExclusiveSumKernelINS1_5radix10policy_hubIiiyE10Policy1000EyEEvPT0_)
        /*00f4*/ 	.short	0x0380
        /*00f6*/ 	.short	0x0008


	//----- nvinfo : EIATTR_SW_WAR
	.align		4
.L_1236:
        /*00f8*/ 	.byte	0x04, 0x36
        /*00fa*/ 	.short	(.L_1238 - .L_1237)
.L_1237:
        /*00fc*/ 	.word	0x00000008
.L_1238:


//--------------------- .nv.info._ZN3cub18CUB_300001_SM_10006detail10radix_sort30DeviceRadixSortHistogramKernelINS1_5radix10policy_hubIiiyE10Policy1000ELNS0_9SortOrderE0EiyNS1_21identity_decomposer_tEEEvPT2_PKT1_SA_iiT3_ --------------------------
	.section	.nv.info._ZN3cub18CUB_300001_SM_10006detail10radix_sort30DeviceRadixSortHistogramKernelINS1_5radix10policy_hubIiiyE10Policy1000ELNS0_9SortOrderE0EiyNS1_21identity_decomposer_tEEEvPT2_PKT1_SA_iiT3_,"",@"SHT_CUDA_INFO"
	.sectionflags	@""
	.align	4


	//----- nvinfo : EIATTR_CUDA_API_VERSION
	.align		4
        /*0000*/ 	.byte	0x04, 0x37
        /*0002*/ 	.short	(.L_1240 - .L_1239)
.L_1239:
        /*0004*/ 	.word	0x00000082


	//----- nvinfo : EIATTR_KPARAM_INFO
	.align		4
.L_1240:
        /*0008*/ 	.byte	0x04, 0x17
        /*000a*/ 	.short	(.L_1242 - .L_1241)
.L_1241:
        /*000c*/ 	.word	0x00000000
        /*0010*/ 	.short	0x0005
        /*0012*/ 	.short	0x0020
        /*0014*/ 	.byte	0x00, 0xf0, 0x05, 0x00


	//----- nvinfo : EIATTR_KPARAM_INFO
	.align		4
.L_1242:
        /*0018*/ 	.byte	0x04, 0x17
        /*001a*/ 	.short	(.L_1244 - .L_1243)
.L_1243:
        /*001c*/ 	.word	0x00000000
        /*0020*/ 	.short	0x0004
        /*0022*/ 	.short	0x001c
        /*0024*/ 	.byte	0x00, 0xf0, 0x11, 0x00


	//----- nvinfo : EIATTR_KPARAM_INFO
	.align		4
.L_1244:
        /*0028*/ 	.byte	0x04, 0x17
        /*002a*/ 	.short	(.L_1246 - .L_1245)
.L_1245:
        /*002c*/ 	.word	0x00000000
        /*0030*/ 	.short	0x0003
        /*0032*/ 	.short	0x0018
        /*0034*/ 	.byte	0x00, 0xf0, 0x11, 0x00


	//----- nvinfo : EIATTR_KPARAM_INFO
	.align		4
.L_1246:
        /*0038*/ 	.byte	0x04, 0x17
        /*003a*/ 	.short	(.L_1248 - .L_1247)
.L_1247:
        /*003c*/ 	.word	0x00000000
        /*0040*/ 	.short	0x0002
        /*0042*/ 	.short	0x0010
        /*0044*/ 	.byte	0x00, 0xf0, 0x21, 0x00


	//----- nvinfo : EIATTR_KPARAM_INFO
	.align		4
.L_1248:
        /*0048*/ 	.byte	0x04, 0x17
        /*004a*/ 	.short	(.L_1250 - .L_1249)
.L_1249:
        /*004c*/ 	.word	0x00000000
        /*0050*/ 	.short	0x0001
        /*0052*/ 	.short	0x0008
        /*0054*/ 	.byte	0x00, 0xf5, 0x21, 0x00


	//----- nvinfo : EIATTR_KPARAM_INFO
	.align		4
.L_1250:
        /*0058*/ 	.byte	0x04, 0x17
        /*005a*/ 	.short	(.L_1252 - .L_1251)
.L_1251:
        /*005c*/ 	.word	0x00000000
        /*0060*/ 	.short	0x0000
        /*0062*/ 	.short	0x0000
        /*0064*/ 	.byte	0x00, 0xf5, 0x21, 0x00


	//----- nvinfo : EIATTR_SPARSE_MMA_MASK
	.align		4
.L_1252:
        /*0068*/ 	.byte	0x03, 0x50
        /*006a*/ 	.short	0x0000


	//----- nvinfo : EIATTR_MAXREG_COUNT
	.align		4
        /*006c*/ 	.byte	0x03, 0x1b
        /*006e*/ 	.short	0x00ff


	//----- nvinfo : EIATTR_NUM_BARRIERS
	.align		4
        /*0070*/ 	.byte	0x02, 0x4c
        /*0072*/ 	.byte	0x01
	.zero		1


	//----- nvinfo : EIATTR_MERCURY_ISA_VERSION
	.align		4
        /*0074*/ 	.byte	0x03, 0x5f
        /*0076*/ 	.short	0x0101


	//----- nvinfo : EIATTR_VRC_CTA_INIT_COUNT
	.align		4
        /*0078*/ 	.byte	0x02, 0x4a
	.zero		1
	.zero		1


	//----- nvinfo : EIATTR_EXIT_INSTR_OFFSETS
	.align		4
        /*007c*/ 	.byte	0x04, 0x1c
        /*007e*/ 	.short	(.L_1254 - .L_1253)


	//   ....[0]....
.L_1253:
        /*0080*/ 	.word	0x00000040


	//   ....[1]....
        /*0084*/ 	.word	0x00002ee0


	//----- nvinfo : EIATTR_MAX_THREADS
	.align		4
.L_1254:
        /*0088*/ 	.byte	0x04, 0x05
        /*008a*/ 	.short	(.L_1256 - .L_1255)
.L_1255:
        /*008c*/ 	.word	0x00000080
        /*0090*/ 	.word	0x00000001
        /*0094*/ 	.word	0x00000001


	//----- nvinfo : EIATTR_CRS_STACK_SIZE
	.align		4
.L_1256:
        /*0098*/ 	.byte	0x04, 0x1e
        /*009a*/ 	.short	(.L_1258 - .L_1257)
.L_1257:
        /*009c*/ 	.word	0x00000000


	//----- nvinfo : EIATTR_CBANK_PARAM_SIZE
	.align		4
.L_1258:
        /*00a0*/ 	.byte	0x03, 0x19
        /*00a2*/ 	.short	0x0021


	//----- nvinfo : EIATTR_PARAM_CBANK
	.align		4
        /*00a4*/ 	.byte	0x04, 0x0a
        /*00a6*/ 	.short	(.L_1260 - .L_1259)
	.align		4
.L_1259:
        /*00a8*/ 	.word	index@(.nv.constant0._ZN3cub18CUB_300001_SM_10006detail10radix_sort30DeviceRadixSortHistogramKernelINS1_5radix10policy_hubIiiyE10Policy1000ELNS0_9SortOrderE0EiyNS1_21identity_decomposer_tEEEvPT2_PKT1_SA_iiT3_)
        /*00ac*/ 	.short	0x0380
        /*00ae*/ 	.short	0x0021


	//----- nvinfo : EIATTR_SW_WAR
	.align		4
.L_1260:
        /*00b0*/ 	.byte	0x04, 0x36
        /*00b2*/ 	.short	(.L_1262 - .L_1261)
.L_1261:
        /*00b4*/ 	.word	0x00000008
.L_1262:


//--------------------- .nv.info._ZN3cub18CUB_300001_SM_10006detail10radix_sort31DeviceRadixSortSingleTileKernelINS1_5radix10policy_hubIiiyE10Policy1000ELNS0_9SortOrderE0EiiyNS1_21identity_decomposer_tEEEvPKT1_PSA_PKT2_PSE_T3_iiT4_ --------------------------
	.section	.nv.info._ZN3cub18CUB_300001_SM_10006detail10radix_sort31DeviceRadixSortSingleTileKernelINS1_5radix10policy_hubIiiyE10Policy1000ELNS0_9SortOrderE0EiiyNS1_21identity_decomposer_tEEEvPKT1_PSA_PKT2_PSE_T3_iiT4_,"",@"SHT_CUDA_INFO"
	.sectionflags	@""
	.align	4


	//----- nvinfo : EIATTR_CUDA_API_VERSION
	.align		4
        /*0000*/ 	.byte	0x04, 0x37
        /*0002*/ 	.short	(.L_1264 - .L_1263)
.L_1263:
        /*0004*/ 	.word	0x00000082


	//----- nvinfo : EIATTR_KPARAM_INFO
	.align		4
.L_1264:
        /*0008*/ 	.byte	0x04, 0x17
        /*000a*/ 	.short	(.L_1266 - .L_1265)
.L_1265:
        /*000c*/ 	.word	0x00000000
        /*0010*/ 	.short	0x0007
        /*0012*/ 	.short	0x0030
        /*0014*/ 	.byte	0x00, 0xf0, 0x05, 0x00


	//----- nvinfo : EIATTR_KPARAM_INFO
	.align		4
.L_1266:
        /*0018*/ 	.byte	0x04, 0x17
        /*001a*/ 	.short	(.L_1268 - .L_1267)
.L_1267:
        /*001c*/ 	.word	0x00000000
        /*0020*/ 	.short	0x0006
        /*0022*/ 	.short	0x002c
        /*0024*/ 	.byte	0x00, 0xf0, 0x11, 0x00


	//----- nvinfo : EIATTR_KPARAM_INFO
	.align		4
.L_1268:
        /*0028*/ 	.byte	0x04, 0x17
        /*002a*/ 	.short	(.L_1270 - .L_1269)
.L_1269:
        /*002c*/ 	.word	0x00000000
        /*0030*/ 	.short	0x0005
        /*0032*/ 	.short	0x0028
        /*0034*/ 	.byte	0x00, 0xf0, 0x11, 0x00


	//----- nvinfo : EIATTR_KPARAM_INFO
	.align		4
.L_1270:
        /*0038*/ 	.byte	0x04, 0x17
        /*003a*/ 	.short	(.L_1272 - .L_1271)
.L_1271:
        /*003c*/ 	.word	0x00000000
        /*0040*/ 	.short	0x0004
        /*0042*/ 	.short	0x0020
        /*0044*/ 	.byte	0x00, 0xf0, 0x21, 0x00


	//----- nvinfo : EIATTR_KPARAM_INFO
	.align		4
.L_1272:
        /*0048*/ 	.byte	0x04, 0x17
        /*004a*/ 	.short	(.L_1274 - .L_1273)
.L_1273:
        /*004c*/ 	.word	0x00000000
        /*0050*/ 	.short	0x0003
        /*0052*/ 	.short	0x0018
        /*0054*/ 	.byte	0x00, 0xf5, 0x21, 0x00


	//----- nvinfo : EIATTR_KPARAM_INFO
	.align		4
.L_1274:
        /*0058*/ 	.byte	0x04, 0x17
        /*005a*/ 	.short	(.L_1276 - .L_1275)
.L_1275:
        /*005c*/ 	.word	0x00000000
        /*0060*/ 	.short	0x0002
        /*0062*/ 	.short	0x0010
        /*0064*/ 	.byte	0x00, 0xf5, 0x21, 0x00


	//----- nvinfo : EIATTR_KPARAM_INFO
	.align		4
.L_1276:
        /*0068*/ 	.byte	0x04, 0x17
        /*006a*/ 	.short	(.L_1278 - .L_1277)
.L_1277:
        /*006c*/ 	.word	0x00000000
        /*0070*/ 	.short	0x0001
        /*0072*/ 	.short	0x0008
        /*0074*/ 	.byte	0x00, 0xf5, 0x21, 0x00


	//----- nvinfo : EIATTR_KPARAM_INFO
	.align		4
.L_1278:
        /*0078*/ 	.byte	0x04, 0x17
        /*007a*/ 	.short	(.L_1280 - .L_1279)
.L_1279:
        /*007c*/ 	.word	0x00000000
        /*0080*/ 	.short	0x0000
        /*0082*/ 	.short	0x0000
        /*0084*/ 	.byte	0x00, 0xf5, 0x21, 0x00


	//----- nvinfo : EIATTR_SPARSE_MMA_MASK
	.align		4
.L_1280:
        /*0088*/ 	.byte	0x03, 0x50
        /*008a*/ 	.short	0x0000


	//----- nvinfo : EIATTR_MAXREG_COUNT
	.align		4
        /*008c*/ 	.byte	0x03, 0x1b
        /*008e*/ 	.short	0x00ff


	//----- nvinfo : EIATTR_NUM_BARRIERS
	.align		4
        /*0090*/ 	.byte	0x02, 0x4c
        /*0092*/ 	.byte	0x01
	.zero		1


	//----- nvinfo : EIATTR_MERCURY_ISA_VERSION
	.align		4
        /*0094*/ 	.byte	0x03, 0x5f
        /*0096*/ 	.short	0x0101


	//----- nvinfo : EIATTR_COOP_GROUP_MASK_REGIDS
	.align		4
        /*0098*/ 	.byte	0x04, 0x29
        /*009a*/ 	.short	(.L_1282 - .L_1281)


	//   ....[0]....
.L_1281:
        /*009c*/ 	.word	0xffffffff


	//   ....[1]....
        /*00a0*/ 	.word	0xffffffff


	//   ....[2]....
        /*00a4*/ 	.word	0xffffffff


	//   ....[3]....
        /*00a8*/ 	.word	0xffffffff


	//   ....[4]....
        /*00ac*/ 	.word	0xffffffff


	//----- nvinfo : EIATTR_COOP_GROUP_INSTR_OFFSETS
	.align		4
.L_1282:
        /*00b0*/ 	.byte	0x04, 0x28
        /*00b2*/ 	.short	(.L_1284 - .L_1283)


	//   ....[0]....
.L_1283:
        /*00b4*/ 	.word	0x00001e20


	//   ....[1]....
        /*00b8*/ 	.word	0x00001e40


	//   ....[2]....
        /*00bc*/ 	.word	0x00001e60


	//   ....[3]....
        /*00c0*/ 	.word	0x00001e80


	//   ....[4]....
        /*00c4*/ 	.word	0x00001ea0


	//----- nvinfo : EIATTR_VRC_CTA_INIT_COUNT
	.align		4
.L_1284:
        /*00c8*/ 	.byte	0x02, 0x4a
	.zero		1
	.zero		1


	//----- nvinfo : EIATTR_EXIT_INSTR_OFFSETS
	.align		4
        /*00cc*/ 	.byte	0x04, 0x1c
        /*00ce*/ 	.short	(.L_1286 - .L_1285)


	//   ....[0]....
.L_1285:
        /*00d0*/ 	.word	0x00003bf0


	//   ....[1]....
        /*00d4*/ 	.word	0x00003c40


	//----- nvinfo : EIATTR_MAX_THREADS
	.align		4
.L_1286:
        /*00d8*/ 	.byte	0x04, 0x05
        /*00da*/ 	.short	(.L_1288 - .L_1287)
.L_1287:
        /*00dc*/ 	.word	0x00000100
        /*00e0*/ 	.word	0x00000001
        /*00e4*/ 	.word	0x00000001


	//----- nvinfo : EIATTR_CBANK_PARAM_SIZE
	.align		4
.L_1288:
        /*00e8*/ 	.byte	0x03, 0x19
        /*00ea*/ 	.short	0x0031


	//----- nvinfo : EIATTR_PARAM_CBANK
	.align		4
        /*00ec*/ 	.byte	0x04, 0x0a
        /*00ee*/ 	.short	(.L_1290 - .L_1289)
	.align		4
.L_1289:
        /*00f0*/ 	.word	index@(.nv.constant0._ZN3cub18CUB_300001_SM_10006detail10radix_sort31DeviceRadixSortSingleTileKernelINS1_5radix10policy_hubIiiyE10Policy1000ELNS0_9SortOrderE0EiiyNS1_21identity_decomposer_tEEEvPKT1_PSA_PKT2_PSE_T3_iiT4_)
        /*00f4*/ 	.short	0x0380
        /*00f6*/ 	.short	0x0031


	//----- nvinfo : EIATTR_SW_WAR
	.align		4
.L_1290:
        /*00f8*/ 	.byte	0x04, 0x36
        /*00fa*/ 	.short	(.L_1292 - .L_1291)
.L_1291:
        /*00fc*/ 	.word	0x00000008
.L_1292:


//--------------------- .nv.info._ZN3cub18CUB_300001_SM_10006detail6reduce18DeviceReduceKernelINS2_10policy_hubIN4cuda3std3__45tupleIJblEEEyN6thrust24THRUST_300001_SM_1000_NS8cuda_cub9__find_if7functorIS9_EEE10Policy1000ENSB_12zip_iteratorINS8_IJNSD_26transform_input_iterator_tIbNSC_6detail35transform_pair_of_input_iterators_tIbNSB_6detail15normal_iteratorINSB_10device_ptrIiEEEESQ_NS7_8equal_toIiEEEENS7_10__not_fn_tINS7_10__identityEEEEENSB_17counting_iteratorIlNSB_11use_defaultESZ_SZ_EEEEEEEySF_S9_SV_EEvT0_PT3_T1_NS0_13GridEvenShareIS16_EET2_T4_ --------------------------
	.section	.nv.info._ZN3cub18CUB_300001_SM_10006detail6reduce18DeviceReduceKernelINS2_10policy_hubIN4cuda3std3__45tupleIJblEEEyN6thrust24THRUST_300001_SM_1000_NS8cuda_cub9__find_if7functorIS9_EEE10Policy1000ENSB_12zip_iteratorINS8_IJNSD_26transform_input_iterator_tIbNSC_6detail35transform_pair_of_input_iterators_tIbNSB_6detail15normal_iteratorINSB_10device_ptrIiEEEESQ_NS7_8equal_toIiEEEENS7_10__not_fn_tINS7_10__identityEEEEENSB_17counting_iteratorIlNSB_11use_defaultESZ_SZ_EEEEEEEySF_S9_SV_EEvT0_PT3_T1_NS0_13GridEvenShareIS16_EET2_T4_,"",@"SHT_CUDA_INFO"
	.sectionflags	@""
	.align	4


	//----- nvinfo : EIATTR_CUDA_API_VERSION
	.align		4
        /*0000*/ 	.byte	0x04, 0x37
        /*0002*/ 	.short	(.L_1294 - .L_1293)
.L_1293:
        /*0004*/ 	.word	0x00000082


	//----- nvinfo : EIATTR_KPARAM_INFO
	.align		4
.L_1294:
        /*0008*/ 	.byte	0x04, 0x17
        /*000a*/ 	.short	(.L_1296 - .L_1295)
.L_1295:
        /*000c*/ 	.word	0x00000000
        /*0010*/ 	.short	0x0005
        /*0012*/ 	.short	0x0081
        /*0014*/ 	.byte	0x00, 0xf0, 0x05, 0x00


	//----- nvinfo : EIATTR_KPARAM_INFO
	.align		4
.L_1296:
        /*0018*/ 	.byte	0x04, 0x17
        /*001a*/ 	.short	(.L_1298 - .L_1297)
.L_1297:
        /*001c*/ 	.word	0x00000000
        /*0020*/ 	.short	0x0004
        /*0022*/ 	.short	0x0080
        /*0024*/ 	.byte	0x00, 0xf0, 0x05, 0x00


	//----- nvinfo : EIATTR_KPARAM_INFO
	.align		4
.L_1298:
        /*0028*/ 	.byte	0x04, 0x17
        /*002a*/ 	.short	(.L_1300 - .L_1299)
.L_1299:
        /*002c*/ 	.word	0x00000000
        /*0030*/ 	.short	0x0003
        /*0032*/ 	.short	0x0038
        /*0034*/ 	.byte	0x00, 0xf0, 0x21, 0x01


	//----- nvinfo : EIATTR_KPARAM_INFO
	.align		4
.L_1300:
        /*0038*/ 	.byte	0x04, 0x17
        /*003a*/ 	.short	(.L_1302 - .L_1301)
.L_1301:
        /*003c*/ 	.word	0x00000000
        /*0040*/ 	.short	0x0002
        /*0042*/ 	.short	0x0030
        /*0044*/ 	.byte	0x00, 0xf0, 0x21, 0x00


	//----- nvinfo : EIATTR_KPARAM_INFO
	.align		4
.L_1302:
        /*0048*/ 	.byte	0x04, 0x17
        /*004a*/ 	.short	(.L_1304 - .L_1303)
.L_1303:
        /*004c*/ 	.word	0x00000000
        /*0050*/ 	.short	0x0001
        /*0052*/ 	.short	0x0028
        /*0054*/ 	.byte	0x00, 0xf5, 0x21, 0x00


	//----- nvinfo : EIATTR_KPARAM_INFO
	.align		4
.L_1304:
        /*0058*/ 	.byte	0x04, 0x17
        /*005a*/ 	.short	(.L_1306 - .L_1305)
.L_1305:
        /*005c*/ 	.word	0x00000000
        /*0060*/ 	.short	0x0000
        /*0062*/ 	.short	0x0000
        /*0064*/ 	.byte	0x00, 0xf0, 0xa1, 0x00


	//----- nvinfo : EIATTR_SPARSE_MMA_MASK
	.align		4
.L_1306:
        /*0068*/ 	.byte	0x03, 0x50
        /*006a*/ 	.short	0x0000


	//----- nvinfo : EIATTR_MAXREG_COUNT
	.align		4
        /*006c*/ 	.byte	0x03, 0x1b
        /*006e*/ 	.short	0x00ff


	//----- nvinfo : EIATTR_NUM_BARRIERS
	.align		4
        /*0070*/ 	.byte	0x02, 0x4c
        /*0072*/ 	.byte	0x01
	.zero		1


	//----- nvinfo : EIATTR_MERCURY_ISA_VERSION
	.align		4
        /*0074*/ 	.byte	0x03, 0x5f
        /*0076*/ 	.short	0x0101


	//----- nvinfo : EIATTR_COOP_GROUP_MASK_REGIDS
	.align		4
        /*0078*/ 	.byte	0x04, 0x29
        /*007a*/ 	.short	(.L_1308 - .L_1307)


	//   ....[0]....
.L_1307:
        /*007c*/ 	.word	0xffffffff


	//   ....[1]....
        /*0080*/ 	.word	0xffffffff


	//   ....[2]....
        /*0084*/ 	.word	0xffffffff


	//   ....[3]....
        /*0088*/ 	.word	0xffffffff


	//   ....[4]....
        /*008c*/ 	.word	0xffffffff


	//   ....[5]....
        /*0090*/ 	.word	0xffffffff


	//   ....[6]....
        /*0094*/ 	.word	0xffffffff


	//   ....[7]....
        /*0098*/ 	.word	0xffffffff


	//   ....[8]....
        /*009c*/ 	.word	0xffffffff


	//   ....[9]....
        /*00a0*/ 	.word	0xffffffff


	//   ....[10]....
        /*00a4*/ 	.word	0xffffffff


	//   ....[11]....
        /*00a8*/ 	.word	0xffffffff


	//   ....[12]....
        /*00ac*/ 	.word	0xffffffff


	//   ....[13]....
        /*00b0*/ 	.word	0xffffffff


	//   ....[14]....
        /*00b4*/ 	.word	0xffffffff


	//   ....[15]....
        /*00b8*/ 	.word	0xffffffff


	//   ....[16]....
        /*00bc*/ 	.word	0xffffffff


	//   ....[17]....
        /*00c0*/ 	.word	0xffffffff


	//   ....[18]....
        /*00c4*/ 	.word	0xffffffff


	//   ....[19]....
        /*00c8*/ 	.word	0xffffffff


	//   ....[20]....
        /*00cc*/ 	.word	0xffffffff


	//   ....[21]....
        /*00d0*/ 	.word	0xffffffff


	//   ....[22]....
        /*00d4*/ 	.word	0xffffffff


	//   ....[23]....
        /*00d8*/ 	.word	0xffffffff


	//   ....[24]....
        /*00dc*/ 	.word	0xffffffff


	//   ....[25]....
        /*00e0*/ 	.word	0xffffffff


	//   ....[26]....
        /*00e4*/ 	.word	0xffffffff


	//   ....[27]....
        /*00e8*/ 	.word	0xffffffff


	//   ....[28]....
        /*00ec*/ 	.word	0xffffffff


	//   ....[29]....
        /*00f0*/ 	.word	0xffffffff


	//   ....[30]....
        /*00f4*/ 	.word	0xffffffff


	//   ....[31]....
        /*00f8*/ 	.word	0xffffffff


	//   ....[32]....
        /*00fc*/ 	.word	0xffffffff


	//   ....[33]....
        /*0100*/ 	.word	0xffffffff


	//   ....[34]....
        /*0104*/ 	.word	0xffffffff


	//   ....[35]....
        /*0108*/ 	.word	0xffffffff


	//   ....[36]....
        /*010c*/ 	.word	0xffffffff


	//   ....[37]....
        /*0110*/ 	.word	0xffffffff


	//   ....[38]....
        /*0114*/ 	.word	0xffffffff


	//   ....[39]....
        /*0118*/ 	.word	0xffffffff


	//   ....[40]....
        /*011c*/ 	.word	0xffffffff


	//   ....[41]....
        /*0120*/ 	.word	0xffffffff


	//   ....[42]....
        /*0124*/ 	.word	0xffffffff


	//   ....[43]....
        /*0128*/ 	.word	0xffffffff


	//   ....[44]....
        /*012c*/ 	.word	0xffffffff


	//----- nvinfo : EIATTR_COOP_GROUP_INSTR_OFFSETS
	.align		4
.L_1308:
        /*0130*/ 	.byte	0x04, 0x28
        /*0132*/ 	.short	(.L_1310 - .L_1309)


	//   ....[0]....
.L_1309:
        /*0134*/ 	.word	0x00001720


	//   ....[1]....
        /*0138*/ 	.word	0x00001730


	//   ....[2]....
        /*013c*/ 	.word	0x00001740


	//   ....[3]....
        /*0140*/ 	.word	0x00001890


	//   ....[4]....
        /*0144*/ 	.word	0x000018c0


	//   ....[5]....
        /*0148*/ 	.word	0x000018f0


	//   ....[6]....
        /*014c*/ 	.word	0x00001a10


	//   ....[7]....
        /*0150*/ 	.word	0x00001a30


	//   ....[8]....
        /*0154*/ 	.word	0x00001a40


	//   ....[9]....
        /*0158*/ 	.word	0x00001b60


	//   ....[10]....
        /*015c*/ 	.word	0x00001b80


	//   ....[11]....
        /*0160*/ 	.word	0x00001b90


	//   ....[12]....
        /*0164*/ 	.word	0x00001cb0


	//   ....[13]....
        /*0168*/ 	.word	0x00001cd0


	//   ....[14]....
        /*016c*/ 	.word	0x00001ce0


	//   ....[15]....
        /*0170*/ 	.word	0x00002470


	//   ....[16]....
        /*0174*/ 	.word	0x00002500


	//   ....[17]....
        /*0178*/ 	.word	0x00002530


	//   ....[18]....
        /*017c*/ 	.word	0x00002650


	//   ....[19]....
        /*0180*/ 	.word	0x00002680


	//   ....[20]....
        /*0184*/ 	.word	0x00002690


	//   ....[21]....
        /*0188*/ 	.word	0x000027b0


	//   ....[22]....
        /*018c*/ 	.word	0x000027d0


	//   ....[23]....
        /*0190*/ 	.word	0x000027e0


	//   ....[24]....
        /*0194*/ 	.word	0x00002900


	//   ....[25]....
        /*0198*/ 	.word	0x00002920


	//   ....[26]....
        /*019c*/ 	.word	0x00002930


	//   ....[27]....
        /*01a0*/ 	.word	0x00002a50


	//   ....[28]....
        /*01a4*/ 	.word	0x00002a70


	//   ....[29]....
        /*01a8*/ 	.word	0x00002a80


	//   ....[30]....
        /*01ac*/ 	.word	0x000050d0


	//   ....[31]....
        /*01b0*/ 	.word	0x000050e0


	//   ....[32]....
        /*01b4*/ 	.word	0x000050f0


	//   ....[33]....
        /*01b8*/ 	.word	0x00005230


	//   ....[34]....
        /*01bc*/ 	.word	0x00005260


	//   ....[35]....
        /*01c0*/ 	.word	0x00005290


	//   ....[36]....
        /*01c4*/ 	.word	0x000053c0


	//   ....[37]....
        /*01c8*/ 	.word	0x000053e0


	//   ....[38]....
        /*01cc*/ 	.word	0x000053f0


	//   ....[39]....
        /*01d0*/ 	.word	0x00005510


	//   ....[40]....
        /*01d4*/ 	.word	0x00005530


	//   ....[41]....
        /*01d8*/ 	.word	0x00005540


	//   ....[42]....
        /*01dc*/ 	.word	0x00005660


	//   ....[43]....
        /*01e0*/ 	.word	0x00005680


	//   ....[44]....
        /*01e4*/ 	.word	0x00005690


	//----- nvinfo : EIATTR_VRC_CTA_INIT_COUNT
	.align		4
.L_1310:
        /*01e8*/ 	.byte	0x02, 0x4a
	.zero		1
	.zero		1


	//----- nvinfo : EIATTR_EXIT_INSTR_OFFSETS
	.align		4
        /*01ec*/ 	.byte	0x04, 0x1c
        /*01ee*/ 	.short	(.L_1312 - .L_1311)


	//   ....[0]....
.L_1311:
        /*01f0*/ 	.word	0x00005da0


	//   ....[1]....
        /*01f4*/ 	.word	0x00005df0


	//----- nvinfo : EIATTR_MAX_THREADS
	.align		4
.L_1312:
        /*01f8*/ 	.byte	0x04, 0x05
        /*01fa*/ 	.short	(.L_1314 - .L_1313)
.L_1313:
        /*01fc*/ 	.word	0x00000100
        /*0200*/ 	.word	0x00000001
        /*0204*/ 	.word	0x00000001


	//----- nvinfo : EIATTR_CRS_STACK_SIZE
	.align		4
.L_1314:
        /*0208*/ 	.byte	0x04, 0x1e
        /*020a*/ 	.short	(.L_1316 - .L_1315)
.L_1315:
        /*020c*/ 	.word	0x00000000


	//----- nvinfo : EIATTR_CBANK_PARAM_SIZE
	.align		4
.L_1316:
        /*0210*/ 	.byte	0x03, 0x19
        /*0212*/ 	.short	0x0082


	//----- nvinfo : EIATTR_PARAM_CBANK
	.align		4
        /*0214*/ 	.byte	0x04, 0x0a
        /*0216*/ 	.short	(.L_1318 - .L_1317)
	.align		4
.L_1317:
        /*0218*/ 	.word	index@(.nv.constant0._ZN3cub18CUB_300001_SM_10006detail6reduce18DeviceReduceKernelINS2_10policy_hubIN4cuda3std3__45tupleIJblEEEyN6thrust24THRUST_300001_SM_1000_NS8cuda_cub9__find_if7functorIS9_EEE10Policy1000ENSB_12zip_iteratorINS8_IJNSD_26transform_input_iterator_tIbNSC_6detail35transform_pair_of_input_iterators_tIbNSB_6detail15normal_iteratorINSB_10device_ptrIiEEEESQ_NS7_8equal_toIiEEEENS7_10__not_fn_tINS7_10__identityEEEEENSB_17counting_iteratorIlNSB_11use_defaultESZ_SZ_EEEEEEEySF_S9_SV_EEvT0_PT3_T1_NS0_13GridEvenShareIS16_EET2_T4_)
        /*021c*/ 	.short	0x0380
        /*021e*/ 	.short	0x0082


	//----- nvinfo : EIATTR_SW_WAR
	.align		4
.L_1318:
        /*0220*/ 	.byte	0x04, 0x36
        /*0222*/ 	.short	(.L_1320 - .L_1319)
.L_1319:
        /*0224*/ 	.word	0x00000008
.L_1320:


//--------------------- .nv.info._ZN3cub18CUB_300001_SM_10006detail6reduce28DeviceReduceSingleTileKernelINS2_10policy_hubIN4cuda3std3__45tupleIJblEEEyN6thrust24THRUST_300001_SM_1000_NS8cuda_cub9__find_if7functorIS9_EEE10Policy1000ENSB_12zip_iteratorINS8_IJNSD_26transform_input_iterator_tIbNSC_6detail35transform_pair_of_input_iterators_tIbNSB_6detail15normal_iteratorINSB_10device_ptrIiEEEESQ_NS7_8equal_toIiEEEENS7_10__not_fn_tINS7_10__identityEEEEENSB_17counting_iteratorIlNSB_11use_defaultESZ_SZ_EEEEEEEPS9_ySF_S9_S9_SV_EEvT0_T1_T2_T3_T4_T6_ --------------------------
	.section	.nv.info._ZN3cub18CUB_300001_SM_10006detail6reduce28DeviceReduceSingleTileKernelINS2_10policy_hubIN4cuda3std3__45tupleIJblEEEyN6thrust24THRUST_300001_SM_1000_NS8cuda_cub9__find_if7functorIS9_EEE10Policy1000ENSB_12zip_iteratorINS8_IJNSD_26transform_input_iterator_tIbNSC_6detail35transform_pair_of_input_iterators_tIbNSB_6detail15normal_iteratorINSB_10device_ptrIiEEEESQ_NS7_8equal_toIiEEEENS7_10__not_fn_tINS7_10__identityEEEEENSB_17counting_iteratorIlNSB_11use_defaultESZ_SZ_EEEEEEEPS9_ySF_S9_S9_SV_EEvT0_T1_T2_T3_T4_T6_,"",@"SHT_CUDA_INFO"
	.sectionflags	@""
	.align	4


	//----- nvinfo : EIATTR_CUDA_API_VERSION
	.align		4
        /*0000*/ 	.byte	0x04, 0x37
        /*0002*/ 	.short	(.L_1322 - .L_1321)
.L_1321:
        /*0004*/ 	.word	0x00000082


	//----- nvinfo : EIATTR_KPARAM_INFO
	.align		4
.L_1322:
        /*0008*/ 	.byte	0x04, 0x17
        /*000a*/ 	.short	(.L_1324 - .L_1323)
.L_1323:
        /*000c*/ 	.word	0x00000000
        /*0010*/ 	.short	0x0005
        /*0012*/ 	.short	0x0050
        /*0014*/ 	.byte	0x00, 0xf0, 0x05, 0x00


	//----- nvinfo : EIATTR_KPARAM_INFO
	.align		4
.L_1324:
        /*0018*/ 	.byte	0x04, 0x17
        /*001a*/ 	.short	(.L_1326 - .L_1325)
.L_1325:
        /*001c*/ 	.word	0x00000000
        /*0020*/ 	.short	0x0004
        /*0022*/ 	.short	0x0040
        /*0024*/ 	.byte	0x00, 0xf0, 0x41, 0x00


	//----- nvinfo : EIATTR_KPARAM_INFO
	.align		4
.L_1326:
        /*0028*/ 	.byte	0x04, 0x17
        /*002a*/ 	.short	(.L_1328 - .L_1327)
.L_1327:
        /*002c*/ 	.word	0x00000000
        /*0030*/ 	.short	0x0003
        /*0032*/ 	.short	0x0038
        /*0034*/ 	.byte	0x00, 0xf0, 0x05, 0x00


	//----- nvinfo : EIATTR_KPARAM_INFO
	.align		4
.L_1328:
        /*0038*/ 	.byte	0x04, 0x17
        /*003a*/ 	.short	(.L_1330 - .L_1329)
.L_1329:
        /*003c*/ 	.word	0x00000000
        /*0040*/ 	.short	0x0002
        /*0042*/ 	.short	0x0030
        /*0044*/ 	.byte	0x00, 0xf0, 0x21, 0x00


	//----- nvinfo : EIATTR_KPARAM_INFO
	.align		4
.L_1330:
        /*0048*/ 	.byte	0x04, 0x17
        /*004a*/ 	.short	(.L_1332 - .L_1331)
.L_1331:
        /*004c*/ 	.word	0x00000000
        /*0050*/ 	.short	0x0001
        /*0052*/ 	.short	0x0028
        /*0054*/ 	.byte	0x00, 0xf5, 0x21, 0x00


	//----- nvinfo : EIATTR_KPARAM_INFO
	.align		4
.L_1332:
        /*0058*/ 	.byte	0x04, 0x17
        /*005a*/ 	.short	(.L_1334 - .L_1333)
.L_1333:
        /*005c*/ 	.word	0x00000000
        /*0060*/ 	.short	0x0000
        /*0062*/ 	.short	0x0000
        /*0064*/ 	.byte	0x00, 0xf0, 0xa1, 0x00


	//----- nvinfo : EIATTR_SPARSE_MMA_MASK
	.align		4
.L_1334:
        /*0068*/ 	.byte	0x03, 0x50
        /*006a*/ 	.short	0x0000


	//----- nvinfo : EIATTR_MAXREG_COUNT
	.align		4
        /*006c*/ 	.byte	0x03, 0x1b
        /*006e*/ 	.short	0x00ff


	//----- nvinfo : EIATTR_NUM_BARRIERS
	.align		4
        /*0070*/ 	.byte	0x02, 0x4c
        /*0072*/ 	.byte	0x01
	.zero		1


	//----- nvinfo : EIATTR_MERCURY_ISA_VERSION
	.align		4
        /*0074*/ 	.byte	0x03, 0x5f
        /*0076*/ 	.short	0x0101


	//----- nvinfo : EIATTR_COOP_GROUP_MASK_REGIDS
	.align		4
        /*0078*/ 	.byte	0x04, 0x29
        /*007a*/ 	.short	(.L_1336 - .L_1335)


	//   ....[0]....
.L_1335:
        /*007c*/ 	.word	0xffffffff


	//   ....[1]....
        /*0080*/ 	.word	0xffffffff


	//   ....[2]....
        /*0084*/ 	.word	0xffffffff


	//   ....[3]....
        /*0088*/ 	.word	0xffffffff


	//   ....[4]....
        /*008c*/ 	.word	0xffffffff


	//   ....[5]....
        /*0090*/ 	.word	0xffffffff


	//   ....[6]....
        /*0094*/ 	.word	0xffffffff


	//   ....[7]....
        /*0098*/ 	.word	0xffffffff


	//   ....[8]....
        /*009c*/ 	.word	0xffffffff


	//   ....[9]....
        /*00a0*/ 	.word	0xffffffff


	//   ....[10]....
        /*00a4*/ 	.word	0xffffffff


	//   ....[11]....
        /*00a8*/ 	.word	0xffffffff


	//   ....[12]....
        /*00ac*/ 	.word	0xffffffff


	//   ....[13]....
        /*00b0*/ 	.word	0xffffffff


	//   ....[14]....
        /*00b4*/ 	.word	0xffffffff


	//   ....[15]....
        /*00b8*/ 	.word	0xffffffff


	//   ....[16]....
        /*00bc*/ 	.word	0xffffffff


	//   ....[17]....
        /*00c0*/ 	.word	0xffffffff


	//   ....[18]....
        /*00c4*/ 	.word	0xffffffff


	//   ....[19]....
        /*00c8*/ 	.word	0xffffffff


	//   ....[20]....
        /*00cc*/ 	.word	0xffffffff


	//   ....[21]....
        /*00d0*/ 	.word	0xffffffff


	//   ....[22]....
        /*00d4*/ 	.word	0xffffffff


	//   ....[23]....
        /*00d8*/ 	.word	0xffffffff


	//   ....[24]....
        /*00dc*/ 	.word	0xffffffff


	//   ....[25]....
        /*00e0*/ 	.word	0xffffffff


	//   ....[26]....
        /*00e4*/ 	.word	0xffffffff


	//   ....[27]....
        /*00e8*/ 	.word	0xffffffff


	//   ....[28]....
        /*00ec*/ 	.word	0xffffffff


	//   ....[29]....
        /*00f0*/ 	.word	0xffffffff


	//   ....[30]....
        /*00f4*/ 	.word	0xffffffff


	//   ....[31]....
        /*00f8*/ 	.word	0xffffffff


	//   ....[32]....
        /*00fc*/ 	.word	0xffffffff


	//   ....[33]....
        /*0100*/ 	.word	0xffffffff


	//   ....[34]....
        /*0104*/ 	.word	0xffffffff


	//   ....[35]....
        /*0108*/ 	.word	0xffffffff


	//   ....[36]....
        /*010c*/ 	.word	0xffffffff


	//   ....[37]....
        /*0110*/ 	.word	0xffffffff


	//   ....[38]....
        /*0114*/ 	.word	0xffffffff


	//   ....[39]....
        /*0118*/ 	.word	0xffffffff


	//   ....[40]....
        /*011c*/ 	.word	0xffffffff


	//   ....[41]....
        /*0120*/ 	.word	0xffffffff


	//   ....[42]....
        /*0124*/ 	.word	0xffffffff


	//   ....[43]....
        /*0128*/ 	.word	0xffffffff


	//   ....[44]....
        /*012c*/ 	.word	0xffffffff


	//----- nvinfo : EIATTR_COOP_GROUP_INSTR_OFFSETS
	.align		4
.L_1336:
        /*0130*/ 	.byte	0x04, 0x28
        /*0132*/ 	.short	(.L_1338 - .L_1337)


	//   ....[0]....
.L_1337:
        /*0134*/ 	.word	0x00001490


	//   ....[1]....
        /*0138*/ 	.word	0x000014a0


	//   ....[2]....
        /*013c*/ 	.word	0x000014b0


	//   ....[3]....
        /*0140*/ 	.word	0x00001600


	//   ....[4]....
        /*0144*/ 	.word	0x00001630


	//   ....[5]....
        /*0148*/ 	.word	0x00001660


	//   ....[6]....
        /*014c*/ 	.word	0x00001780


	//   ....[7]....
        /*0150*/ 	.word	0x000017a0


	//   ....[8]....
        /*0154*/ 	.word	0x000017b0


	//   ....[9]....
        /*0158*/ 	.word	0x000018d0


	//   ....[10]....
        /*015c*/ 	.word	0x000018f0


	//   ....[11]....
        /*0160*/ 	.word	0x00001900


	//   ....[12]....
        /*0164*/ 	.word	0x00001a20


	//   ....[13]....
        /*0168*/ 	.word	0x00001a40


	//   ....[14]....
        /*016c*/ 	.word	0x00001a50


	//   ....[15]....
        /*0170*/ 	.word	0x000021d0


	//   ....[16]....
        /*0174*/ 	.word	0x00002260


	//   ....[17]....
        /*0178*/ 	.word	0x00002290


	//   ....[18]....
        /*017c*/ 	.word	0x000023b0


	//   ....[19]....
        /*0180*/ 	.word	0x000023e0


	//   ....[20]....
        /*0184*/ 	.word	0x000023f0


	//   ....[21]....
        /*0188*/ 	.word	0x00002510


	//   ....[22]....
        /*018c*/ 	.word	0x00002530


	//   ....[23]....
        /*0190*/ 	.word	0x00002540


	//   ....[24]....
        /*0194*/ 	.word	0x00002660


	//   ....[25]....
        /*0198*/ 	.word	0x00002680


	//   ....[26]....
        /*019c*/ 	.word	0x00002690


	//   ....[27]....
        /*01a0*/ 	.word	0x000027b0


	//   ....[28]....
        /*01a4*/ 	.word	0x000027d0


	//   ....[29]....
        /*01a8*/ 	.word	0x000027e0


	//   ....[30]....
        /*01ac*/ 	.word	0x00004d20


	//   ....[31]....
        /*01b0*/ 	.word	0x00004d30


	//   ....[32]....
        /*01b4*/ 	.word	0x00004d40


	//   ....[33]....
        /*01b8*/ 	.word	0x00004e90


	//   ....[34]....
        /*01bc*/ 	.word	0x00004ec0


	//   ....[35]....
        /*01c0*/ 	.word	0x00004ef0


	//   ....[36]....
        /*01c4*/ 	.word	0x00005010


	//   ....[37]....
        /*01c8*/ 	.word	0x00005030


	//   ....[38]....
        /*01cc*/ 	.word	0x00005040


	//   ....[39]....
        /*01d0*/ 	.word	0x00005160


	//   ....[40]....
        /*01d4*/ 	.word	0x00005180


	//   ....[41]....
        /*01d8*/ 	.word	0x00005190


	//   ....[42]....
        /*01dc*/ 	.word	0x000052b0


	//   ....[43]....
        /*01e0*/ 	.word	0x000052d0


	//   ....[44]....
        /*01e4*/ 	.word	0x000052e0


	//----- nvinfo : EIATTR_VRC_CTA_INIT_COUNT
	.align		4
.L_1338:
        /*01e8*/ 	.byte	0x02, 0x4a
	.zero		1
	.zero		1


	//----- nvinfo : EIATTR_EXIT_INSTR_OFFSETS
	.align		4
        /*01ec*/ 	.byte	0x04, 0x1c
        /*01ee*/ 	.short	(.L_1340 - .L_1339)


	//   ....[0]....
.L_1339:
        /*01f0*/ 	.word	0x00000090


	//   ....[1]....
        /*01f4*/ 	.word	0x000000e0


	//   ....[2]....
        /*01f8*/ 	.word	0x000059e0


	//   ....[3]....
        /*01fc*/ 	.word	0x00005ad0


	//----- nvinfo : EIATTR_MAX_THREADS
	.align		4
.L_1340:
        /*0200*/ 	.byte	0x04, 0x05
        /*0202*/ 	.short	(.L_1342 - .L_1341)
.L_1341:
        /*0204*/ 	.word	0x00000100
        /*0208*/ 	.word	0x00000001
        /*020c*/ 	.word	0x00000001


	//----- nvinfo : EIATTR_CRS_STACK_SIZE
	.align		4
.L_1342:
        /*0210*/ 	.byte	0x04, 0x1e
        /*0212*/ 	.short	(.L_1344 - .L_1343)
.L_1343:
        /*0214*/ 	.word	0x00000000


	//----- nvinfo : EIATTR_CBANK_PARAM_SIZE
	.align		4
.L_1344:
        /*0218*/ 	.byte	0x03, 0x19
        /*021a*/ 	.short	0x0051


	//----- nvinfo : EIATTR_PARAM_CBANK
	.align		4
        /*021c*/ 	.byte	0x04, 0x0a
        /*021e*/ 	.short	(.L_1346 - .L_1345)
	.align		4
.L_1345:
        /*0220*/ 	.word	index@(.nv.constant0._ZN3cub18CUB_300001_SM_10006detail6reduce28DeviceReduceSingleTileKernelINS2_10policy_hubIN4cuda3std3__45tupleIJblEEEyN6thrust24THRUST_300001_SM_1000_NS8cuda_cub9__find_if7functorIS9_EEE10Policy1000ENSB_12zip_iteratorINS8_IJNSD_26transform_input_iterator_tIbNSC_6detail35transform_pair_of_input_iterators_tIbNSB_6detail15normal_iteratorINSB_10device_ptrIiEEEESQ_NS7_8equal_toIiEEEENS7_10__not_fn_tINS7_10__identityEEEEENSB_17counting_iteratorIlNSB_11use_defaultESZ_SZ_EEEEEEEPS9_ySF_S9_S9_SV_EEvT0_T1_T2_T3_T4_T6_)
        /*0224*/ 	.short	0x0380
        /*0226*/ 	.short	0x0051


	//----- nvinfo : EIATTR_SW_WAR
	.align		4
.L_1346:
        /*0228*/ 	.byte	0x04, 0x36
        /*022a*/ 	.short	(.L_1348 - .L_1347)
.L_1347:
        /*022c*/ 	.word	0x00000008
.L_1348:


//--------------------- .nv.info._ZN3cub18CUB_300001_SM_10006detail6reduce18DeviceReduceKernelINS2_10policy_hubIN4cuda3std3__45tupleIJblEEEjN6thrust24THRUST_300001_SM_1000_NS8cuda_cub9__find_if7functorIS9_EEE10Policy1000ENSB_12zip_iteratorINS8_IJNSD_26transform_input_iterator_tIbNSC_6detail35transform_pair_of_input_iterators_tIbNSB_6detail15normal_iteratorINSB_10device_ptrIiEEEESQ_NS7_8equal_toIiEEEENS7_10__not_fn_tINS7_10__identityEEEEENSB_17counting_iteratorIlNSB_11use_defaultESZ_SZ_EEEEEEEjSF_S9_SV_EEvT0_PT3_T1_NS0_13GridEvenShareIS16_EET2_T4_ --------------------------
	.section	.nv.info._ZN3cub18CUB_300001_SM_10006detail6reduce18DeviceReduceKernelINS2_10policy_hubIN4cuda3std3__45tupleIJblEEEjN6thrust24THRUST_300001_SM_1000_NS8cuda_cub9__find_if7functorIS9_EEE10Policy1000ENSB_12zip_iteratorINS8_IJNSD_26transform_input_iterator_tIbNSC_6detail35transform_pair_of_input_iterators_tIbNSB_6detail15normal_iteratorINSB_10device_ptrIiEEEESQ_NS7_8equal_toIiEEEENS7_10__not_fn_tINS7_10__identityEEEEENSB_17counting_iteratorIlNSB_11use_defaultESZ_SZ_EEEEEEEjSF_S9_SV_EEvT0_PT3_T1_NS0_13GridEvenShareIS16_EET2_T4_,"",@"SHT_CUDA_INFO"
	.sectionflags	@""
	.align	4


	//----- nvinfo : EIATTR_CUDA_API_VERSION
	.align		4
        /*0000*/ 	.byte	0x04, 0x37
        /*0002*/ 	.short	(.L_1350 - .L_1349)
.L_1349:
        /*0004*/ 	.word	0x00000082


	//----- nvinfo : EIATTR_KPARAM_INFO
	.align		4
.L_1350:
        /*0008*/ 	.byte	0x04, 0x17
        /*000a*/ 	.short	(.L_1352 - .L_1351)
.L_1351:
        /*000c*/ 	.word	0x00000000
        /*0010*/ 	.short	0x0005
        /*0012*/ 	.short	0x005d
        /*0014*/ 	.byte	0x00, 0xf0, 0x05, 0x00


	//----- nvinfo : EIATTR_KPARAM_INFO
	.align		4
.L_1352:
        /*0018*/ 	.byte	0x04, 0x17
        /*001a*/ 	.short	(.L_1354 - .L_1353)
.L_1353:
        /*001c*/ 	.word	0x00000000
        /*0020*/ 	.short	0x0004
        /*0022*/ 	.short	0x005c
        /*0024*/ 	.byte	0x00, 0xf0, 0x05, 0x00


	//----- nvinfo : EIATTR_KPARAM_INFO
	.align		4
.L_1354:
        /*0028*/ 	.byte	0x04, 0x17
        /*002a*/ 	.short	(.L_1356 - .L_1355)
.L_1355:
        /*002c*/ 	.word	0x00000000
        /*0030*/ 	.short	0x0003
        /*0032*/ 	.short	0x0034
        /*0034*/ 	.byte	0x00, 0xf0, 0xa1, 0x00


	//----- nvinfo : EIATTR_KPARAM_INFO
	.align		4
.L_1356:
        /*0038*/ 	.byte	0x04, 0x17
        /*003a*/ 	.short	(.L_1358 - .L_1357)
.L_1357:
        /*003c*/ 	.word	0x00000000
        /*0040*/ 	.short	0x0002
        /*0042*/ 	.short	0x0030
        /*0044*/ 	.byte	0x00, 0xf0, 0x11, 0x00


	//----- nvinfo : EIATTR_KPARAM_INFO
	.align		4
.L_1358:
        /*0048*/ 	.byte	0x04, 0x17
        /*004a*/ 	.short	(.L_1360 - .L_1359)
.L_1359:
        /*004c*/ 	.word	0x00000000
        /*0050*/ 	.short	0x0001
        /*0052*/ 	.short	0x0028
        /*0054*/ 	.byte	0x00, 0xf5, 0x21, 0x00


	//----- nvinfo : EIATTR_KPARAM_INFO
	.align		4
.L_1360:
        /*0058*/ 	.byte	0x04, 0x17
        /*005a*/ 	.short	(.L_1362 - .L_1361)
.L_1361:
        /*005c*/ 	.word	0x00000000
        /*0060*/ 	.short	0x0000
        /*0062*/ 	.short	0x0000
        /*0064*/ 	.byte	0x00, 0xf0, 0xa1, 0x00


	//----- nvinfo : EIATTR_SPARSE_MMA_MASK
	.align		4
.L_1362:
        /*0068*/ 	.byte	0x03, 0x50
        /*006a*/ 	.short	0x0000


	//----- nvinfo : EIATTR_MAXREG_COUNT
	.align		4
        /*006c*/ 	.byte	0x03, 0x1b
        /*006e*/ 	.short	0x00ff


	//----- nvinfo : EIATTR_NUM_BARRIERS
	.align		4
        /*0070*/ 	.byte	0x02, 0x4c
        /*0072*/ 	.byte	0x01
	.zero		1


	//----- nvinfo : EIATTR_MERCURY_ISA_VERSION
	.align		4
        /*0074*/ 	.byte	0x03, 0x5f
        /*0076*/ 	.short	0x0101


	//----- nvinfo : EIATTR_COOP_GROUP_MASK_REGIDS
	.align		4
        /*0078*/ 	.byte	0x04, 0x29
        /*007a*/ 	.short	(.L_1364 - .L_1363)


	//   ....[0]....
.L_1363:
        /*007c*/ 	.word	0xffffffff


	//   ....[1]....
        /*0080*/ 	.word	0xffffffff


	//   ....[2]....
        /*0084*/ 	.word	0xffffffff


	//   ....[3]....
        /*0088*/ 	.word	0xffffffff


	//   ....[4]....
        /*008c*/ 	.word	0xffffffff


	//   ....[5]....
        /*0090*/ 	.word	0xffffffff


	//   ....[6]....
        /*0094*/ 	.word	0xffffffff


	//   ....[7]....
        /*0098*/ 	.word	0xffffffff


	//   ....[8]....
        /*009c*/ 	.word	0xffffffff


	//   ....[9]....
        /*00a0*/ 	.word	0xffffffff


	//   ....[10]....
        /*00a4*/ 	.word	0xffffffff


	//   ....[11]....
        /*00a8*/ 	.word	0xffffffff


	//   ....[12]....
        /*00ac*/ 	.word	0xffffffff


	//   ....[13]....
        /*00b0*/ 	.word	0xffffffff


	//   ....[14]....
        /*00b4*/ 	.word	0xffffffff


	//   ....[15]....
        /*00b8*/ 	.word	0xffffffff


	//   ....[16]....
        /*00bc*/ 	.word	0xffffffff


	//   ....[17]....
        /*00c0*/ 	.word	0xffffffff


	//   ....[18]....
        /*00c4*/ 	.word	0xffffffff


	//   ....[19]....
        /*00c8*/ 	.word	0xffffffff


	//   ....[20]....
        /*00cc*/ 	.word	0xffffffff


	//   ....[21]....
        /*00d0*/ 	.word	0xffffffff


	//   ....[22]....
        /*00d4*/ 	.word	0xffffffff


	//   ....[23]....
        /*00d8*/ 	.word	0xffffffff


	//   ....[24]....
        /*00dc*/ 	.word	0xffffffff


	//   ....[25]....
        /*00e0*/ 	.word	0xffffffff


	//   ....[26]....
        /*00e4*/ 	.word	0xffffffff


	//   ....[27]....
        /*00e8*/ 	.word	0xffffffff


	//   ....[28]....
        /*00ec*/ 	.word	0xffffffff


	//   ....[29]....
        /*00f0*/ 	.word	0xffffffff


	//   ....[30]....
        /*00f4*/ 	.word	0xffffffff


	//   ....[31]....
        /*00f8*/ 	.word	0xffffffff


	//   ....[32]....
        /*00fc*/ 	.word	0xffffffff


	//   ....[33]....
        /*0100*/ 	.word	0xffffffff


	//   ....[34]....
        /*0104*/ 	.word	0xffffffff


	//   ....[35]....
        /*0108*/ 	.word	0xffffffff


	//   ....[36]....
        /*010c*/ 	.word	0xffffffff


	//   ....[37]....
        /*0110*/ 	.word	0xffffffff


	//   ....[38]....
        /*0114*/ 	.word	0xffffffff


	//   ....[39]....
        /*0118*/ 	.word	0xffffffff


	//   ....[40]....
        /*011c*/ 	.word	0xffffffff


	//   ....[41]....
        /*0120*/ 	.word	0xffffffff


	//   ....[42]....
        /*0124*/ 	.word	0xffffffff


	//   ....[43]....
        /*0128*/ 	.word	0xffffffff


	//   ....[44]....
        /*012c*/ 	.word	0xffffffff


	//----- nvinfo : EIATTR_COOP_GROUP_INSTR_OFFSETS
	.align		4
.L_1364:
        /*0130*/ 	.byte	0x04, 0x28
        /*0132*/ 	.short	(.L_1366 - .L_1365)


	//   ....[0]....
.L_1365:
        /*0134*/ 	.word	0x00001680


	//   ....[1]....
        /*0138*/ 	.word	0x00001690


	//   ....[2]....
        /*013c*/ 	.word	0x000016a0


	//   ....[3]....
        /*0140*/ 	.word	0x000017f0


	//   ....[4]....
        /*0144*/ 	.word	0x00001820


	//   ....[5]....
        /*0148*/ 	.word	0x00001850


	//   ....[6]....
        /*014c*/ 	.word	0x00001970


	//   ....[7]....
        /*0150*/ 	.word	0x00001990


	//   ....[8]....
        /*0154*/ 	.word	0x000019a0


	//   ....[9]....
        /*0158*/ 	.word	0x00001ac0


	//   ....[10]....
        /*015c*/ 	.word	0x00001ae0


	//   ....[11]....
        /*0160*/ 	.word	0x00001af0


	//   ....[12]....
        /*0164*/ 	.word	0x00001c10


	//   ....[13]....
        /*0168*/ 	.word	0x00001c30


	//   ....[14]....
        /*016c*/ 	.word	0x00001c40


	//   ....[15]....
        /*0170*/ 	.word	0x000023d0


	//   ....[16]....
        /*0174*/ 	.word	0x00002460


	//   ....[17]....
        /*0178*/ 	.word	0x00002490


	//   ....[18]....
        /*017c*/ 	.word	0x000025b0


	//   ....[19]....
        /*0180*/ 	.word	0x000025e0


	//   ....[20]....
        /*0184*/ 	.word	0x000025f0


	//   ....[21]....
        /*0188*/ 	.word	0x00002710


	//   ....[22]....
        /*018c*/ 	.word	0x00002730


	//   ....[23]....
        /*0190*/ 	.word	0x00002740


	//   ....[24]....
        /*0194*/ 	.word	0x00002860


	//   ....[25]....
        /*0198*/ 	.word	0x00002880


	//   ....[26]....
        /*019c*/ 	.word	0x00002890


	//   ....[27]....
        /*01a0*/ 	.word	0x000029b0


	//   ....[28]....
        /*01a4*/ 	.word	0x000029d0


	//   ....[29]....
        /*01a8*/ 	.word	0x000029e0


	//   ....[30]....
        /*01ac*/ 	.word	0x00005120


	//   ....[31]....
        /*01b0*/ 	.word	0x00005130


	//   ....[32]....
        /*01b4*/ 	.word	0x00005140


	//   ....[33]....
        /*01b8*/ 	.word	0x00005290


	//   ....[34]....
        /*01bc*/ 	.word	0x000052c0


	//   ....[35]....
        /*01c0*/ 	.word	0x000052f0


	//   ....[36]....
        /*01c4*/ 	.word	0x00005410


	//   ....[37]....
        /*01c8*/ 	.word	0x00005430


	//   ....[38]....
        /*01cc*/ 	.word	0x00005440


	//   ....[39]....
        /*01d0*/ 	.word	0x00005560


	//   ....[40]....
        /*01d4*/ 	.word	0x00005580


	//   ....[41]....
        /*01d8*/ 	.word	0x00005590


	//   ....[42]....
        /*01dc*/ 	.word	0x000056b0


	//   ....[43]....
        /*01e0*/ 	.word	0x000056d0


	//   ....[44]....
        /*01e4*/ 	.word	0x000056e0


	//----- nvinfo : EIATTR_VRC_CTA_INIT_COUNT
	.align		4
.L_1366:
        /*01e8*/ 	.byte	0x02, 0x4a
	.zero		1
	.zero		1


	//----- nvinfo : EIATTR_EXIT_INSTR_OFFSETS
	.align		4
        /*01ec*/ 	.byte	0x04, 0x1c
        /*01ee*/ 	.short	(.L_1368 - .L_1367)


	//   ....[0]....
.L_1367:
        /*01f0*/ 	.word	0x00005df0


	//   ....[1]....
        /*01f4*/ 	.word	0x00005e50


	//----- nvinfo : EIATTR_MAX_THREADS
	.align		4
.L_1368:
        /*01f8*/ 	.byte	0x04, 0x05
        /*01fa*/ 	.short	(.L_1370 - .L_1369)
.L_1369:
        /*01fc*/ 	.word	0x00000100
        /*0200*/ 	.word	0x00000001
        /*0204*/ 	.word	0x00000001


	//----- nvinfo : EIATTR_CRS_STACK_SIZE
	.align		4
.L_1370:
        /*0208*/ 	.byte	0x04, 0x1e
        /*020a*/ 	.short	(.L_1372 - .L_1371)
.L_1371:
        /*020c*/ 	.word	0x00000000


	//----- nvinfo : EIATTR_CBANK_PARAM_SIZE
	.align		4
.L_1372:
        /*0210*/ 	.byte	0x03, 0x19
        /*0212*/ 	.short	0x005e


	//----- nvinfo : EIATTR_PARAM_CBANK
	.align		4
        /*0214*/ 	.byte	0x04, 0x0a
        /*0216*/ 	.short	(.L_1374 - .L_1373)
	.align		4
.L_1373:
        /*0218*/ 	.word	index@(.nv.constant0._ZN3cub18CUB_300001_SM_10006detail6reduce18DeviceReduceKernelINS2_10policy_hubIN4cuda3std3__45tupleIJblEEEjN6thrust24THRUST_300001_SM_1000_NS8cuda_cub9__find_if7functorIS9_EEE10Policy1000ENSB_12zip_iteratorINS8_IJNSD_26transform_input_iterator_tIbNSC_6detail35transform_pair_of_input_iterators_tIbNSB_6detail15normal_iteratorINSB_10device_ptrIiEEEESQ_NS7_8equal_toIiEEEENS7_10__not_fn_tINS7_10__identityEEEEENSB_17counting_iteratorIlNSB_11use_defaultESZ_SZ_EEEEEEEjSF_S9_SV_EEvT0_PT3_T1_NS0_13GridEvenShareIS16_EET2_T4_)
        /*021c*/ 	.short	0x0380
        /*021e*/ 	.short	0x005e


	//----- nvinfo : EIATTR_SW_WAR
	.align		4
.L_1374:
        /*0220*/ 	.byte	0x04, 0x36
        /*0222*/ 	.short	(.L_1376 - .L_1375)
.L_1375:
        /*0224*/ 	.word	0x00000008
.L_1376:


//--------------------- .nv.info._ZN3cub18CUB_300001_SM_10006detail6reduce28DeviceReduceSingleTileKernelINS2_10policy_hubIN4cuda3std3__45tupleIJblEEEjN6thrust24THRUST_300001_SM_1000_NS8cuda_cub9__find_if7functorIS9_EEE10Policy1000ENSB_12zip_iteratorINS8_IJNSD_26transform_input_iterator_tIbNSC_6detail35transform_pair_of_input_iterators_tIbNSB_6detail15normal_iteratorINSB_10device_ptrIiEEEESQ_NS7_8equal_toIiEEEENS7_10__not_fn_tINS7_10__identityEEEEENSB_17counting_iteratorIlNSB_11use_defaultESZ_SZ_EEEEEEEPS9_jSF_S9_S9_SV_EEvT0_T1_T2_T3_T4_T6_ --------------------------
	.section	.nv.info._ZN3cub18CUB_300001_SM_10006detail6reduce28DeviceReduceSingleTileKernelINS2_10policy_hubIN4cuda3std3__45tupleIJblEEEjN6thrust24THRUST_300001_SM_1000_NS8cuda_cub9__find_if7functorIS9_EEE10Policy1000ENSB_12zip_iteratorINS8_IJNSD_26transform_input_iterator_tIbNSC_6detail35transform_pair_of_input_iterators_tIbNSB_6detail15normal_iteratorINSB_10device_ptrIiEEEESQ_NS7_8equal_toIiEEEENS7_10__not_fn_tINS7_10__identityEEEEENSB_17counting_iteratorIlNSB_11use_defaultESZ_SZ_EEEEEEEPS9_jSF_S9_S9_SV_EEvT0_T1_T2_T3_T4_T6_,"",@"SHT_CUDA_INFO"
	.sectionflags	@""
	.align	4


	//----- nvinfo : EIATTR_CUDA_API_VERSION
	.align		4
        /*0000*/ 	.byte	0x04, 0x37
        /*0002*/ 	.short	(.L_1378 - .L_1377)
.L_1377:
        /*0004*/ 	.word	0x00000082


	//----- nvinfo : EIATTR_KPARAM_INFO
	.align		4
.L_1378:
        /*0008*/ 	.byte	0x04, 0x17
        /*000a*/ 	.short	(.L_1380 - .L_1379)
.L_1379:
        /*000c*/ 	.word	0x00000000
        /*0010*/ 	.short	0x0005
        /*0012*/ 	.short	0x0048
        /*0014*/ 	.byte	0x00, 0xf0, 0x05, 0x00


	//----- nvinfo : EIATTR_KPARAM_INFO
	.align		4
.L_1380:
        /*0018*/ 	.byte	0x04, 0x17
        /*001a*/ 	.short	(.L_1382 - .L_1381)
.L_1381:
        /*001c*/ 	.word	0x00000000
        /*0020*/ 	.short	0x0004
        /*0022*/ 	.short	0x0038
        /*0024*/ 	.byte	0x00, 0xf0, 0x41, 0x00


	//----- nvinfo : EIATTR_KPARAM_INFO
	.align		4
.L_1382:
        /*0028*/ 	.byte	0x04, 0x17
        /*002a*/ 	.short	(.L_1384 - .L_1383)
.L_1383:
        /*002c*/ 	.word	0x00000000
        /*0030*/ 	.short	0x0003
        /*0032*/ 	.short	0x0034
        /*0034*/ 	.byte	0x00, 0xf0, 0x05, 0x00


	//----- nvinfo : EIATTR_KPARAM_INFO
	.align		4
.L_1384:
        /*0038*/ 	.byte	0x04, 0x17
        /*003a*/ 	.short	(.L_1386 - .L_1385)
.L_1385:
        /*003c*/ 	.word	0x00000000
        /*0040*/ 	.short	0x0002
        /*0042*/ 	.short	0x0030
        /*0044*/ 	.byte	0x00, 0xf0, 0x11, 0x00


	//----- nvinfo : EIATTR_KPARAM_INFO
	.align		4
.L_1386:
        /*0048*/ 	.byte	0x04, 0x17
        /*004a*/ 	.short	(.L_1388 - .L_1387)
.L_1387:
        /*004c*/ 	.word	0x00000000
        /*0050*/ 	.short	0x0001
        /*0052*/ 	.short	0x0028
        /*0054*/ 	.byte	0x00, 0xf5, 0x21, 0x00


	//----- nvinfo : EIATTR_KPARAM_INFO
	.align		4
.L_1388:
        /*0058*/ 	.byte	0x04, 0x17
        /*005a*/ 	.short	(.L_1390 - .L_1389)
.L_1389:
        /*005c*/ 	.word	0x00000000
        /*0060*/ 	.short	0x0000
        /*0062*/ 	.short	0x0000
        /*0064*/ 	.byte	0x00, 0xf0, 0xa1, 0x00


	//----- nvinfo : EIATTR_SPARSE_MMA_MASK
	.align		4
.L_1390:
        /*0068*/ 	.byte	0x03, 0x50
        /*006a*/ 	.short	0x0000


	//----- nvinfo : EIATTR_MAXREG_COUNT
	.align		4
        /*006c*/ 	.byte	0x03, 0x1b
        /*006e*/ 	.short	0x00ff


	//----- nvinfo : EIATTR_NUM_BARRIERS
	.align		4
        /*0070*/ 	.byte	0x02, 0x4c
        /*0072*/ 	.byte	0x01
	.zero		1


	//----- nvinfo : EIATTR_MERCURY_ISA_VERSION
	.align		4
        /*0074*/ 	.byte	0x03, 0x5f
        /*0076*/ 	.short	0x0101


	//----- nvinfo : EIATTR_COOP_GROUP_MASK_REGIDS
	.align		4
        /*0078*/ 	.byte	0x04, 0x29
        /*007a*/ 	.short	(.L_1392 - .L_1391)


	//   ....[0]....
.L_1391:
        /*007c*/ 	.word	0xffffffff


	//   ....[1]....
        /*0080*/ 	.word	0xffffffff


	//   ....[2]....
        /*0084*/ 	.word	0xffffffff


	//   ....[3]....
        /*0088*/ 	.word	0xffffffff


	//   ....[4]....
        /*008c*/ 	.word	0xffffffff


	//   ....[5]....
        /*0090*/ 	.word	0xffffffff


	//   ....[6]....
        /*0094*/ 	.word	0xffffffff


	//   ....[7]....
        /*0098*/ 	.word	0xffffffff


	//   ....[8]....
        /*009c*/ 	.word	0xffffffff


	//   ....[9]....
        /*00a0*/ 	.word	0xffffffff


	//   ....[10]....
        /*00a4*/ 	.word	0xffffffff


	//   ....[11]....
        /*00a8*/ 	.word	0xffffffff


	//   ....[12]....
        /*00ac*/ 	.word	0xffffffff


	//   ....[13]....
        /*00b0*/ 	.word	0xffffffff


	//   ....[14]....
        /*00b4*/ 	.word	0xffffffff


	//   ....[15]....
        /*00b8*/ 	.word	0xffffffff


	//   ....[16]....
        /*00bc*/ 	.word	0xffffffff


	//   ....[17]....
        /*00c0*/ 	.word	0xffffffff


	//   ....[18]....
        /*00c4*/ 	.word	0xffffffff


	//   ....[19]....
        /*00c8*/ 	.word	0xffffffff


	//   ....[20]....
        /*00cc*/ 	.word	0xffffffff


	//   ....[21]....
        /*00d0*/ 	.word	0xffffffff


	//   ....[22]....
        /*00d4*/ 	.word	0xffffffff


	//   ....[23]....
        /*00d8*/ 	.word	0xffffffff


	//   ....[24]....
        /*00dc*/ 	.word	0xffffffff


	//   ....[25]....
        /*00e0*/ 	.word	0xffffffff


	//   ....[26]....
        /*00e4*/ 	.word	0xffffffff


	//   ....[27]....
        /*00e8*/ 	.word	0xffffffff


	//   ....[28]....
        /*00ec*/ 	.word	0xffffffff


	//   ....[29]....
        /*00f0*/ 	.word	0xffffffff


	//   ....[30]....
        /*00f4*/ 	.word	0xffffffff


	//   ....[31]....
        /*00f8*/ 	.word	0xffffffff


	//   ....[32]....
        /*00fc*/ 	.word	0xffffffff


	//   ....[33]....
        /*0100*/ 	.word	0xffffffff


	//   ....[34]....
        /*0104*/ 	.word	0xffffffff


	//   ....[35]....
        /*0108*/ 	.word	0xffffffff


	//   ....[36]....
        /*010c*/ 	.word	0xffffffff


	//   ....[37]....
        /*0110*/ 	.word	0xffffffff


	//   ....[38]....
        /*0114*/ 	.word	0xffffffff


	//   ....[39]....
        /*0118*/ 	.word	0xffffffff


	//   ....[40]....
        /*011c*/ 	.word	0xffffffff


	//   ....[41]....
        /*0120*/ 	.word	0xffffffff


	//   ....[42]....
        /*0124*/ 	.word	0xffffffff


	//   ....[43]....
        /*0128*/ 	.word	0xffffffff


	//   ....[44]....
        /*012c*/ 	.word	0xffffffff


	//----- nvinfo : EIATTR_COOP_GROUP_INSTR_OFFSETS
	.align		4
.L_1392:
        /*0130*/ 	.byte	0x04, 0x28
        /*0132*/ 	.short	(.L_1394 - .L_1393)


	//   ....[0]....
.L_1393:
        /*0134*/ 	.word	0x00001460


	//   ....[1]....
        /*0138*/ 	.word	0x00001470


	//   ....[2]....
        /*013c*/ 	.word	0x00001480


	//   ....[3]....
        /*0140*/ 	.word	0x000015d0


	//   ....[4]....
        /*0144*/ 	.word	0x00001600


	//   ....[5]....
        /*0148*/ 	.word	0x00001630


	//   ....[6]....
        /*014c*/ 	.word	0x00001750


	//   ....[7]....
        /*0150*/ 	.word	0x00001770


	//   ....[8]....
        /*0154*/ 	.word	0x00001780


	//   ....[9]....
        /*0158*/ 	.word	0x000018a0


	//   ....[10]....
        /*015c*/ 	.word	0x000018c0


	//   ....[11]....
        /*0160*/ 	.word	0x000018d0


	//   ....[12]....
        /*0164*/ 	.word	0x000019f0


	//   ....[13]....
        /*0168*/ 	.word	0x00001a10


	//   ....[14]....
        /*016c*/ 	.word	0x00001a20


	//   ....[15]....
        /*0170*/ 	.word	0x000021b0


	//   ....[16]....
        /*0174*/ 	.word	0x00002240


	//   ....[17]....
        /*0178*/ 	.word	0x00002270


	//   ....[18]....
        /*017c*/ 	.word	0x00002390


	//   ....[19]....
        /*0180*/ 	.word	0x000023c0


	//   ....[20]....
        /*0184*/ 	.word	0x000023d0


	//   ....[21]....
        /*0188*/ 	.word	0x000024f0


	//   ....[22]....
        /*018c*/ 	.word	0x00002510


	//   ....[23]....
        /*0190*/ 	.word	0x00002520


	//   ....[24]....
        /*0194*/ 	.word	0x00002640


	//   ....[25]....
        /*0198*/ 	.word	0x00002660


	//   ....[26]....
        /*019c*/ 	.word	0x00002670


	//   ....[27]....
        /*01a0*/ 	.word	0x00002790


	//   ....[28]....
        /*01a4*/ 	.word	0x000027b0


	//   ....[29]....
        /*01a8*/ 	.word	0x000027c0


	//   ....[30]....
        /*01ac*/ 	.word	0x00004cc0


	//   ....[31]....
        /*01b0*/ 	.word	0x00004cd0


	//   ....[32]....
        /*01b4*/ 	.word	0x00004ce0


	//   ....[33]....
        /*01b8*/ 	.word	0x00004e30


	//   ....[34]....
        /*01bc*/ 	.word	0x00004e60


	//   ....[35]....
        /*01c0*/ 	.word	0x00004e90


	//   ....[36]....
        /*01c4*/ 	.word	0x00004fb0


	//   ....[37]....
        /*01c8*/ 	.word	0x00004fd0


	//   ....[38]....
        /*01cc*/ 	.word	0x00004fe0


	//   ....[39]....
        /*01d0*/ 	.word	0x00005100


	//   ....[40]....
        /*01d4*/ 	.word	0x00005120


	//   ....[41]....
        /*01d8*/ 	.word	0x00005130


	//   ....[42]....
        /*01dc*/ 	.word	0x00005250


	//   ....[43]....
        /*01e0*/ 	.word	0x00005270


	//   ....[44]....
        /*01e4*/ 	.word	0x00005280


	//----- nvinfo : EIATTR_VRC_CTA_INIT_COUNT
	.align		4
.L_1394:
        /*01e8*/ 	.byte	0x02, 0x4a
	.zero		1
	.zero		1


	//----- nvinfo : EIATTR_EXIT_INSTR_OFFSETS
	.align		4
        /*01ec*/ 	.byte	0x04, 0x1c
        /*01ee*/ 	.short	(.L_1396 - .L_1395)


	//   ....[0]....
.L_1395:
        /*01f0*/ 	.word	0x00000080


	//   ....[1]....
        /*01f4*/ 	.word	0x000000d0


	//   ....[2]....
        /*01f8*/ 	.word	0x00005990


	//   ....[3]....
        /*01fc*/ 	.word	0x00005a80


	//----- nvinfo : EIATTR_MAX_THREADS
	.align		4
.L_1396:
        /*0200*/ 	.byte	0x04, 0x05
        /*0202*/ 	.short	(.L_1398 - .L_1397)
.L_1397:
        /*0204*/ 	.word	0x00000100
        /*0208*/ 	.word	0x00000001
        /*020c*/ 	.word	0x00000001


	//----- nvinfo : EIATTR_CRS_STACK_SIZE
	.align		4
.L_1398:
        /*0210*/ 	.byte	0x04, 0x1e
        /*0212*/ 	.short	(.L_1400 - .L_1399)
.L_1399:
        /*0214*/ 	.word	0x00000000


	//----- nvinfo : EIATTR_CBANK_PARAM_SIZE
	.align		4
.L_1400:
        /*0218*/ 	.byte	0x03, 0x19
        /*021a*/ 	.short	0x0049


	//----- nvinfo : EIATTR_PARAM_CBANK
	.align		4
        /*021c*/ 	.byte	0x04, 0x0a
        /*021e*/ 	.short	(.L_1402 - .L_1401)
	.align		4
.L_1401:
        /*0220*/ 	.word	index@(.nv.constant0._ZN3cub18CUB_300001_SM_10006detail6reduce28DeviceReduceSingleTileKernelINS2_10policy_hubIN4cuda3std3__45tupleIJblEEEjN6thrust24THRUST_300001_SM_1000_NS8cuda_cub9__find_if7functorIS9_EEE10Policy1000ENSB_12zip_iteratorINS8_IJNSD_26transform_input_iterator_tIbNSC_6detail35transform_pair_of_input_iterators_tIbNSB_6detail15normal_iteratorINSB_10device_ptrIiEEEESQ_NS7_8equal_toIiEEEENS7_10__not_fn_tINS7_10__identityEEEEENSB_17counting_iteratorIlNSB_11use_defaultESZ_SZ_EEEEEEEPS9_jSF_S9_S9_SV_EEvT0_T1_T2_T3_T4_T6_)
        /*0224*/ 	.short	0x0380
        /*0226*/ 	.short	0x0049


	//----- nvinfo : EIATTR_SW_WAR
	.align		4
.L_1402:
        /*0228*/ 	.byte	0x04, 0x36
        /*022a*/ 	.short	(.L_1404 - .L_1403)
.L_1403:
        /*022c*/ 	.word	0x00000008
.L_1404:


//--------------------- .nv.info._ZN3cub18CUB_300001_SM_10006detail6reduce18DeviceReduceKernelINS2_10policy_hubIN4cuda3std3__45tupleIJblEEEyN6thrust24THRUST_300001_SM_1000_NS8cuda_cub9__find_if7functorIS9_EEE10Policy1000ENSB_12zip_iteratorINS8_IJNSD_26transform_input_iterator_tIbNSB_6detail15normal_iteratorINSB_10device_ptrIiEEEENS7_10__not_fn_tI17greater_than_fourEEEENSB_17counting_iteratorIlNSB_11use_defaultESU_SU_EEEEEEEySF_S9_NS7_10__identityEEEvT0_PT3_T1_NS0_13GridEvenShareIS12_EET2_T4_ --------------------------
	.section	.nv.info._ZN3cub18CUB_300001_SM_10006detail6reduce18DeviceReduceKernelINS2_10policy_hubIN4cuda3std3__45tupleIJblEEEyN6thrust24THRUST_300001_SM_1000_NS8cuda_cub9__find_if7functorIS9_EEE10Policy1000ENSB_12zip_iteratorINS8_IJNSD_26transform_input_iterator_tIbNSB_6detail15normal_iteratorINSB_10device_ptrIiEEEENS7_10__not_fn_tI17greater_than_fourEEEENSB_17counting_iteratorIlNSB_11use_defaultESU_SU_EEEEEEEySF_S9_NS7_10__identityEEEvT0_PT3_T1_NS0_13GridEvenShareIS12_EET2_T4_,"",@"SHT_CUDA_INFO"
	.sectionflags	@""
	.align	4


	//----- nvinfo : EIATTR_CUDA_API_VERSION
	.align		4
        /*0000*/ 	.byte	0x04, 0x37
        /*0002*/ 	.short	(.L_1406 - .L_1405)
.L_1405:
        /*0004*/ 	.word	0x00000082


	//----- nvinfo : EIATTR_KPARAM_INFO
	.align		4
.L_1406:
        /*0008*/ 	.byte	0x04, 0x17
        /*000a*/ 	.short	(.L_1408 - .L_1407)
.L_1407:
        /*000c*/ 	.word	0x00000000
        /*0010*/ 	.short	0x0005
        /*0012*/ 	.short	0x0071
        /*0014*/ 	.byte	0x00, 0xf0, 0x05, 0x00


	//----- nvinfo : EIATTR_KPARAM_INFO
	.align		4
.L_1408:
        /*0018*/ 	.byte	0x04, 0x17
        /*001a*/ 	.short	(.L_1410 - .L_1409)
.L_1409:
        /*001c*/ 	.word	0x00000000
        /*0020*/ 	.short	0x0004
        /*0022*/ 	.short	0x0070
        /*0024*/ 	.byte	0x00, 0xf0, 0x05, 0x00


	//----- nvinfo : EIATTR_KPARAM_INFO
	.align		4
.L_1410:
        /*0028*/ 	.byte	0x04, 0x17
        /*002a*/ 	.short	(.L_1412 - .L_1411)
.L_1411:
        /*002c*/ 	.word	0x00000000
        /*0030*/ 	.short	0x0003
        /*0032*/ 	.short	0x0028
        /*0034*/ 	.byte	0x00, 0xf0, 0x21, 0x01


	//----- nvinfo : EIATTR_KPARAM_INFO
	.align		4
.L_1412:
        /*0038*/ 	.byte	0x04, 0x17
        /*003a*/ 	.short	(.L_1414 - .L_1413)
.L_1413:
        /*003c*/ 	.word	0x00000000
        /*0040*/ 	.short	0x0002
        /*0042*/ 	.short	0x0020
        /*0044*/ 	.byte	0x00, 0xf0, 0x21, 0x00


	//----- nvinfo : EIATTR_KPARAM_INFO
	.align		4
.L_1414:
        /*0048*/ 	.byte	0x04, 0x17
        /*004a*/ 	.short	(.L_1416 - .L_1415)
.L_1415:
        /*004c*/ 	.word	0x00000000
        /*0050*/ 	.short	0x0001
        /*0052*/ 	.short	0x0018
        /*0054*/ 	.byte	0x00, 0xf5, 0x21, 0x00


	//----- nvinfo : EIATTR_KPARAM_INFO
	.align		4
.L_1416:
        /*0058*/ 	.byte	0x04, 0x17
        /*005a*/ 	.short	(.L_1418 - .L_1417)
.L_1417:
        /*005c*/ 	.word	0x00000000
        /*0060*/ 	.short	0x0000
        /*0062*/ 	.short	0x0000
        /*0064*/ 	.byte	0x00, 0xf0, 0x61, 0x00


	//----- nvinfo : EIATTR_SPARSE_MMA_MASK
	.align		4
.L_1418:
        /*0068*/ 	.byte	0x03, 0x50
        /*006a*/ 	.short	0x0000


	//----- nvinfo : EIATTR_MAXREG_COUNT
	.align		4
        /*006c*/ 	.byte	0x03, 0x1b
        /*006e*/ 	.short	0x00ff


	//----- nvinfo : EIATTR_NUM_BARRIERS
	.align		4
        /*0070*/ 	.byte	0x02, 0x4c
        /*0072*/ 	.byte	0x01
	.zero		1


	//----- nvinfo : EIATTR_MERCURY_ISA_VERSION
	.align		4
        /*0074*/ 	.byte	0x03, 0x5f
        /*0076*/ 	.short	0x0101


	//----- nvinfo : EIATTR_COOP_GROUP_MASK_REGIDS
	.align		4
        /*0078*/ 	.byte	0x04, 0x29
        /*007a*/ 	.short	(.L_1420 - .L_1419)


	//   ....[0]....
.L_1419:
        /*007c*/ 	.word	0xffffffff


	//   ....[1]....
        /*0080*/ 	.word	0xffffffff


	//   ....[2]....
        /*0084*/ 	.word	0xffffffff


	//   ....[3]....
        /*0088*/ 	.word	0xffffffff


	//   ....[4]....
        /*008c*/ 	.word	0xffffffff


	//   ....[5]....
        /*0090*/ 	.word	0xffffffff


	//   ....[6]....
        /*0094*/ 	.word	0xffffffff


	//   ....[7]....
        /*0098*/ 	.word	0xffffffff


	//   ....[8]....
        /*009c*/ 	.word	0xffffffff


	//   ....[9]....
        /*00a0*/ 	.word	0xffffffff


	//   ....[10]....
        /*00a4*/ 	.word	0xffffffff


	//   ....[11]....
        /*00a8*/ 	.word	0xffffffff


	//   ....[12]....
        /*00ac*/ 	.word	0xffffffff


	//   ....[13]....
        /*00b0*/ 	.word	0xffffffff


	//   ....[14]....
        /*00b4*/ 	.word	0xffffffff


	//   ....[15]....
        /*00b8*/ 	.word	0xffffffff


	//   ....[16]....
        /*00bc*/ 	.word	0xffffffff


	//   ....[17]....
        /*00c0*/ 	.word	0xffffffff


	//   ....[18]....
        /*00c4*/ 	.word	0xffffffff


	//   ....[19]....
        /*00c8*/ 	.word	0xffffffff


	//   ....[20]....
        /*00cc*/ 	.word	0xffffffff


	//   ....[21]....
        /*00d0*/ 	.word	0xffffffff


	//   ....[22]....
        /*00d4*/ 	.word	0xffffffff


	//   ....[23]....
        /*00d8*/ 	.word	0xffffffff


	//   ....[24]....
        /*00dc*/ 	.word	0xffffffff


	//   ....[25]....
        /*00e0*/ 	.word	0xffffffff


	//   ....[26]....
        /*00e4*/ 	.word	0xffffffff


	//   ....[27]....
        /*00e8*/ 	.word	0xffffffff


	//   ....[28]....
        /*00ec*/ 	.word	0xffffffff


	//   ....[29]....
        /*00f0*/ 	.word	0xffffffff


	//   ....[30]....
        /*00f4*/ 	.word	0xffffffff


	//   ....[31]....
        /*00f8*/ 	.word	0xffffffff


	//   ....[32]....
        /*00fc*/ 	.word	0xffffffff


	//   ....[33]....
        /*0100*/ 	.word	0xffffffff


	//   ....[34]....
        /*0104*/ 	.word	0xffffffff


	//   ....[35]....
        /*0108*/ 	.word	0xffffffff


	//   ....[36]....
        /*010c*/ 	.word	0xffffffff


	//   ....[37]....
        /*0110*/ 	.word	0xffffffff


	//   ....[38]....
        /*0114*/ 	.word	0xffffffff


	//   ....[39]....
        /*0118*/ 	.word	0xffffffff


	//   ....[40]....
        /*011c*/ 	.word	0xffffffff


	//   ....[41]....
        /*0120*/ 	.word	0xffffffff


	//   ....[42]....
        /*0124*/ 	.word	0xffffffff


	//   ....[43]....
        /*0128*/ 	.word	0xffffffff


	//   ....[44]....
        /*012c*/ 	.word	0xffffffff


	//----- nvinfo : EIATTR_COOP_GROUP_INSTR_OFFSETS
	.align		4
.L_1420:
        /*0130*/ 	.byte	0x04, 0x28
        /*0132*/ 	.short	(.L_1422 - .L_1421)


	//   ....[0]....
.L_1421:
        /*0134*/ 	.word	0x00001410


	//   ....[1]....
        /*0138*/ 	.word	0x00001420


	//   ....[2]....
        /*013c*/ 	.word	0x00001430


	//   ....[3]....
        /*0140*/ 	.word	0x00001580


	//   ....[4]....
        /*0144*/ 	.word	0x000015b0


	//   ....[5]....
        /*0148*/ 	.word	0x000015e0


	//   ....[6]....
        /*014c*/ 	.word	0x00001700


	//   ....[7]....
        /*0150*/ 	.word	0x00001720


	//   ....[8]....
        /*0154*/ 	.word	0x00001730


	//   ....[9]....
        /*0158*/ 	.word	0x00001850


	//   ....[10]....
        /*015c*/ 	.word	0x00001870


	//   ....[11]....
        /*0160*/ 	.word	0x00001880


	//   ....[12]....
        /*0164*/ 	.word	0x000019a0


	//   ....[13]....
        /*0168*/ 	.word	0x000019c0


	//   ....[14]....
        /*016c*/ 	.word	0x000019d0


	//   ....[15]....
        /*0170*/ 	.word	0x00002180


	//   ....[16]....
        /*0174*/ 	.word	0x00002210


	//   ....[17]....
        /*0178*/ 	.word	0x00002240


	//   ....[18]....
        /*017c*/ 	.word	0x00002360


	//   ....[19]....
        /*0180*/ 	.word	0x00002390


	//   ....[20]....
        /*0184*/ 	.word	0x000023a0


	//   ....[21]....
        /*0188*/ 	.word	0x000024c0


	//   ....[22]....
        /*018c*/ 	.word	0x000024e0


	//   ....[23]....
        /*0190*/ 	.word	0x000024f0


	//   ....[24]....
        /*0194*/ 	.word	0x00002610


	//   ....[25]....
        /*0198*/ 	.word	0x00002630


	//   ....[26]....
        /*019c*/ 	.word	0x00002640


	//   ....[27]....
        /*01a0*/ 	.word	0x00002760


	//   ....[28]....
        /*01a4*/ 	.word	0x00002780


	//   ....[29]....
        /*01a8*/ 	.word	0x00002790


	//   ....[30]....
        /*01ac*/ 	.word	0x00004a10


	//   ....[31]....
        /*01b0*/ 	.word	0x00004a20


	//   ....[32]....
        /*01b4*/ 	.word	0x00004a30


	//   ....[33]....
        /*01b8*/ 	.word	0x00004b80


	//   ....[34]....
        /*01bc*/ 	.word	0x00004bb0


	//   ....[35]....
        /*01c0*/ 	.word	0x00004be0


	//   ....[36]....
        /*01c4*/ 	.word	0x00004d00


	//   ....[37]....
        /*01c8*/ 	.word	0x00004d20


	//   ....[38]....
        /*01cc*/ 	.word	0x00004d30


	//   ....[39]....
        /*01d0*/ 	.word	0x00004e50


	//   ....[40]....
        /*01d4*/ 	.word	0x00004e70


	//   ....[41]....
        /*01d8*/ 	.word	0x00004e80


	//   ....[42]....
        /*01dc*/ 	.word	0x00004fa0


	//   ....[43]....
        /*01e0*/ 	.word	0x00004fc0


	//   ....[44]....
        /*01e4*/ 	.word	0x00004fd0


	//----- nvinfo : EIATTR_VRC_CTA_INIT_COUNT
	.align		4
.L_1422:
        /*01e8*/ 	.byte	0x02, 0x4a
	.zero		1
	.zero		1


	//----- nvinfo : EIATTR_EXIT_INSTR_OFFSETS
	.align		4
        /*01ec*/ 	.byte	0x04, 0x1c
        /*01ee*/ 	.short	(.L_1424 - .L_1423)


	//   ....[0]....
.L_1423:
        /*01f0*/ 	.word	0x00005700


	//   ....[1]....
        /*01f4*/ 	.word	0x00005760


	//----- nvinfo : EIATTR_MAX_THREADS
	.align		4
.L_1424:
        /*01f8*/ 	.byte	0x04, 0x05
        /*01fa*/ 	.short	(.L_1426 - .L_1425)
.L_1425:
        /*01fc*/ 	.word	0x00000100
        /*0200*/ 	.word	0x00000001
        /*0204*/ 	.word	0x00000001


	//----- nvinfo : EIATTR_CRS_STACK_SIZE
	.align		4
.L_1426:
        /*0208*/ 	.byte	0x04, 0x1e
        /*020a*/ 	.short	(.L_1428 - .L_1427)
.L_1427:
        /*020c*/ 	.word	0x00000000


	//----- nvinfo : EIATTR_CBANK_PARAM_SIZE
	.align		4
.L_1428:
        /*0210*/ 	.byte	0x03, 0x19
        /*0212*/ 	.short	0x0072


	//----- nvinfo : EIATTR_PARAM_CBANK
	.align		4
        /*0214*/ 	.byte	0x04, 0x0a
        /*0216*/ 	.short	(.L_1430 - .L_1429)
	.align		4
.L_1429:
        /*0218*/ 	.word	index@(.nv.constant0._ZN3cub18CUB_300001_SM_10006detail6reduce18DeviceReduceKernelINS2_10policy_hubIN4cuda3std3__45tupleIJblEEEyN6thrust24THRUST_300001_SM_1000_NS8cuda_cub9__find_if7functorIS9_EEE10Policy1000ENSB_12zip_iteratorINS8_IJNSD_26transform_input_iterator_tIbNSB_6detail15normal_iteratorINSB_10device_ptrIiEEEENS7_10__not_fn_tI17greater_than_fourEEEENSB_17counting_iteratorIlNSB_11use_defaultESU_SU_EEEEEEEySF_S9_NS7_10__identityEEEvT0_PT3_T1_NS0_13GridEvenShareIS12_EET2_T4_)
        /*021c*/ 	.short	0x0380
        /*021e*/ 	.short	0x0072


	//----- nvinfo : EIATTR_SW_WAR
	.align		4
.L_1430:
        /*0220*/ 	.byte	0x04, 0x36
        /*0222*/ 	.short	(.L_1432 - .L_1431)
.L_1431:
        /*0224*/ 	.word	0x00000008
.L_1432:


//--------------------- .nv.info._ZN3cub18CUB_300001_SM_10006detail6reduce28DeviceReduceSingleTileKernelINS2_10policy_hubIN4cuda3std3__45tupleIJblEEEyN6thrust24THRUST_300001_SM_1000_NS8cuda_cub9__find_if7functorIS9_EEE10Policy1000ENSB_12zip_iteratorINS8_IJNSD_26transform_input_iterator_tIbNSB_6detail15normal_iteratorINSB_10device_ptrIiEEEENS7_10__not_fn_tI17greater_than_fourEEEENSB_17counting_iteratorIlNSB_11use_defaultESU_SU_EEEEEEEPS9_ySF_S9_S9_NS7_10__identityEEEvT0_T1_T2_T3_T4_T6_ --------------------------
	.section	.nv.info._ZN3cub18CUB_300001_SM_10006detail6reduce28DeviceReduceSingleTileKernelINS2_10policy_hubIN4cuda3std3__45tupleIJblEEEyN6thrust24THRUST_300001_SM_1000_NS8cuda_cub9__find_if7functorIS9_EEE10Policy1000ENSB_12zip_iteratorINS8_IJNSD_26transform_input_iterator_tIbNSB_6detail15normal_iteratorINSB_10device_ptrIiEEEENS7_10__not_fn_tI17greater_than_fourEEEENSB_17counting_iteratorIlNSB_11use_defaultESU_SU_EEEEEEEPS9_ySF_S9_S9_NS7_10__identityEEEvT0_T1_T2_T3_T4_T6_,"",@"SHT_CUDA_INFO"
	.sectionflags	@""
	.align	4


	//----- nvinfo : EIATTR_CUDA_API_VERSION
	.align		4
        /*0000*/ 	.byte	0x04, 0x37
        /*0002*/ 	.short	(.L_1434 - .L_1433)
.L_1433:
        /*0004*/ 	.word	0x00000082


	//----- nvinfo : EIATTR_KPARAM_INFO
	.align		4
.L_1434:
        /*0008*/ 	.byte	0x04, 0x17
        /*000a*/ 	.short	(.L_1436 - .L_1435)
.L_1435:
        /*000c*/ 	.word	0x00000000
        /*0010*/ 	.short	0x0005
        /*0012*/ 	.short	0x0040
        /*0014*/ 	.byte	0x00, 0xf0, 0x05, 0x00


	//----- nvinfo : EIATTR_KPARAM_INFO
	.align		4
.L_1436:
        /*0018*/ 	.byte	0x04, 0x17
        /*001a*/ 	.short	(.L_1438 - .L_1437)
.L_1437:
        /*001c*/ 	.word	0x00000000
        /*0020*/ 	.short	0x0004
        /*0022*/ 	.short	0x0030
        /*0024*/ 	.byte	0x00, 0xf0, 0x41, 0x00


	//----- nvinfo : EIATTR_KPARAM_INFO
	.align		4
.L_1438:
        /*0028*/ 	.byte	0x04, 0x17
        /*002a*/ 	.short	(.L_1440 - .L_1439)
.L_1439:
        /*002c*/ 	.word	0x00000000
        /*0030*/ 	.short	0x0003
        /*0032*/ 	.short	0x0028
        /*0034*/ 	.byte	0x00, 0xf0, 0x05, 0x00


	//----- nvinfo : EIATTR_KPARAM_INFO
	.align		4
.L_1440:
        /*0038*/ 	.byte	0x04, 0x17
        /*003a*/ 	.short	(.L_1442 - .L_1441)
.L_1441:
        /*003c*/ 	.word	0x00000000
        /*0040*/ 	.short	0x0002
        /*0042*/ 	.short	0x0020
        /*0044*/ 	.byte	0x00, 0xf0, 0x21, 0x00


	//----- nvinfo : EIATTR_KPARAM_INFO
	.align		4
.L_1442:
        /*0048*/ 	.byte	0x04, 0x17
        /*004a*/ 	.short	(.L_1444 - .L_1443)
.L_1443:
        /*004c*/ 	.word	0x00000000
        /*0050*/ 	.short	0x0001
        /*0052*/ 	.short	0x0018
        /*0054*/ 	.byte	0x00, 0xf5, 0x21, 0x00


	//----- nvinfo : EIATTR_KPARAM_INFO
	.align		4
.L_1444:
        /*0058*/ 	.byte	0x04, 0x17
        /*005a*/ 	.short	(.L_1446 - .L_1445)
.L_1445:
        /*005c*/ 	.word	0x00000000
        /*0060*/ 	.short	0x0000
        /*0062*/ 	.short	0x0000
        /*0064*/ 	.byte	0x00, 0xf0, 0x61, 0x00


	//----- nvinfo : EIATTR_SPARSE_MMA_MASK
	.align		4
.L_1446:
        /*0068*/ 	.byte	0x03, 0x50
        /*006a*/ 	.short	0x0000


	//----- nvinfo : EIATTR_MAXREG_COUNT
	.align		4
        /*006c*/ 	.byte	0x03, 0x1b
        /*006e*/ 	.short	0x00ff


	//----- nvinfo : EIATTR_NUM_BARRIERS
	.align		4
        /*0070*/ 	.byte	0x02, 0x4c
        /*0072*/ 	.byte	0x01
	.zero		1


	//----- nvinfo : EIATTR_MERCURY_ISA_VERSION
	.align		4
        /*0074*/ 	.byte	0x03, 0x5f
        /*0076*/ 	.short	0x0101


	//----- nvinfo : EIATTR_COOP_GROUP_MASK_REGIDS
	.align		4
        /*0078*/ 	.byte	0x04, 0x29
        /*007a*/ 	.short	(.L_1448 - .L_1447)


	//   ....[0]....
.L_1447:
        /*007c*/ 	.word	0xffffffff


	//   ....[1]....
        /*0080*/ 	.word	0xffffffff


	//   ....[2]....
        /*0084*/ 	.word	0xffffffff


	//   ....[3]....
        /*0088*/ 	.word	0xffffffff


	//   ....[4]....
        /*008c*/ 	.word	0xffffffff


	//   ....[5]....
        /*0090*/ 	.word	0xffffffff


	//   ....[6]....
        /*0094*/ 	.word	0xffffffff


	//   ....[7]....
        /*0098*/ 	.word	0xffffffff


	//   ....[8]....
        /*009c*/ 	.word	0xffffffff


	//   ....[9]....
        /*00a0*/ 	.word	0xffffffff


	//   ....[10]....
        /*00a4*/ 	.word	0xffffffff


	//   ....[11]....
        /*00a8*/ 	.word	0xffffffff


	//   ....[12]....
        /*00ac*/ 	.word	0xffffffff


	//   ....[13]....
        /*00b0*/ 	.word	0xffffffff


	//   ....[14]....
        /*00b4*/ 	.word	0xffffffff


	//   ....[15]....
        /*00b8*/ 	.word	0xffffffff


	//   ....[16]....
        /*00bc*/ 	.word	0xffffffff


	//   ....[17]....
        /*00c0*/ 	.word	0xffffffff


	//   ....[18]....
        /*00c4*/ 	.word	0xffffffff


	//   ....[19]....
        /*00c8*/ 	.word	0xffffffff


	//   ....[20]....
        /*00cc*/ 	.word	0xffffffff


	//   ....[21]....
        /*00d0*/ 	.word	0xffffffff


	//   ....[22]....
        /*00d4*/ 	.word	0xffffffff


	//   ....[23]....
        /*00d8*/ 	.word	0xffffffff


	//   ....[24]....
        /*00dc*/ 	.word	0xffffffff


	//   ....[25]....
        /*00e0*/ 	.word	0xffffffff


	//   ....[26]....
        /*00e4*/ 	.word	0xffffffff


	//   ....[27]....
        /*00e8*/ 	.word	0xffffffff


	//   ....[28]....
        /*00ec*/ 	.word	0xffffffff


	//   ....[29]....
        /*00f0*/ 	.word	0xffffffff


	//   ....[30]....
        /*00f4*/ 	.word	0xffffffff


	//   ....[31]....
        /*00f8*/ 	.word	0xffffffff


	//   ....[32]....
        /*00fc*/ 	.word	0xffffffff


	//   ....[33]....
        /*0100*/ 	.word	0xffffffff


	//   ....[34]....
        /*0104*/ 	.word	0xffffffff


	//   ....[35]....
        /*0108*/ 	.word	0xffffffff


	//   ....[36]....
        /*010c*/ 	.word	0xffffffff


	//   ....[37]....
        /*0110*/ 	.word	0xffffffff


	//   ....[38]....
        /*0114*/ 	.word	0xffffffff


	//   ....[39]....
        /*0118*/ 	.word	0xffffffff


	//   ....[40]....
        /*011c*/ 	.word	0xffffffff


	//   ....[41]....
        /*0120*/ 	.word	0xffffffff


	//   ....[42]....
        /*0124*/ 	.word	0xffffffff


	//   ....[43]....
        /*0128*/ 	.word	0xffffffff


	//   ....[44]....
        /*012c*/ 	.word	0xffffffff


	//----- nvinfo : EIATTR_COOP_GROUP_INSTR_OFFSETS
	.align		4
.L_1448:
        /*0130*/ 	.byte	0x04, 0x28
        /*0132*/ 	.short	(.L_1450 - .L_1449)


	//   ....[0]....
.L_1449:
        /*0134*/ 	.word	0x00001210


	//   ....[1]....
        /*0138*/ 	.word	0x00001220


	//   ....[2]....
        /*013c*/ 	.word	0x00001230


	//   ....[3]....
        /*0140*/ 	.word	0x00001380


	//   ....[4]....
        /*0144*/ 	.word	0x000013b0


	//   ....[5]....
        /*0148*/ 	.word	0x000013e0


	//   ....[6]....
        /*014c*/ 	.word	0x00001500


	//   ....[7]....
        /*0150*/ 	.word	0x00001520


	//   ....[8]....
        /*0154*/ 	.word	0x00001530


	//   ....[9]....
        /*0158*/ 	.word	0x00001650


	//   ....[10]....
        /*015c*/ 	.word	0x00001670


	//   ....[11]....
        /*0160*/ 	.word	0x00001680


	//   ....[12]....
        /*0164*/ 	.word	0x000017a0


	//   ....[13]....
        /*0168*/ 	.word	0x000017c0


	//   ....[14]....
        /*016c*/ 	.word	0x000017d0


	//   ....[15]....
        /*0170*/ 	.word	0x00001f70


	//   ....[16]....
        /*0174*/ 	.word	0x00002000


	//   ....[17]....
        /*0178*/ 	.word	0x00002030


	//   ....[18]....
        /*017c*/ 	.word	0x00002150


	//   ....[19]....
        /*0180*/ 	.word	0x00002180


	//   ....[20]....
        /*0184*/ 	.word	0x00002190


	//   ....[21]....
        /*0188*/ 	.word	0x000022b0


	//   ....[22]....
        /*018c*/ 	.word	0x000022d0


	//   ....[23]....
        /*0190*/ 	.word	0x000022e0


	//   ....[24]....
        /*0194*/ 	.word	0x00002400


	//   ....[25]....
        /*0198*/ 	.word	0x00002420


	//   ....[26]....
        /*019c*/ 	.word	0x00002430


	//   ....[27]....
        /*01a0*/ 	.word	0x00002550


	//   ....[28]....
        /*01a4*/ 	.word	0x00002570


	//   ....[29]....
        /*01a8*/ 	.word	0x00002580


	//   ....[30]....
        /*01ac*/ 	.word	0x00004700


	//   ....[31]....
        /*01b0*/ 	.word	0x00004710


	//   ....[32]....
        /*01b4*/ 	.word	0x00004720


	//   ....[33]....
        /*01b8*/ 	.word	0x00004870


	//   ....[34]....
        /*01bc*/ 	.word	0x000048a0


	//   ....[35]....
        /*01c0*/ 	.word	0x000048d0


	//   ....[36]....
        /*01c4*/ 	.word	0x000049f0


	//   ....[37]....
        /*01c8*/ 	.word	0x00004a10


	//   ....[38]....
        /*01cc*/ 	.word	0x00004a20


	//   ....[39]....
        /*01d0*/ 	.word	0x00004b40


	//   ....[40]....
        /*01d4*/ 	.word	0x00004b60


	//   ....[41]....
        /*01d8*/ 	.word	0x00004b70


	//   ....[42]....
        /*01dc*/ 	.word	0x00004c90


	//   ....[43]....
        /*01e0*/ 	.word	0x00004cb0


	//   ....[44]....
        /*01e4*/ 	.word	0x00004cc0


	//----- nvinfo : EIATTR_VRC_CTA_INIT_COUNT
	.align		4
.L_1450:
        /*01e8*/ 	.byte	0x02, 0x4a
	.zero		1
	.zero		1


	//----- nvinfo : EIATTR_EXIT_INSTR_OFFSETS
	.align		4
        /*01ec*/ 	.byte	0x04, 0x1c
        /*01ee*/ 	.short	(.L_1452 - .L_1451)


	//   ....[0]....
.L_1451:
        /*01f0*/ 	.word	0x00000090


	//   ....[1]....
        /*01f4*/ 	.word	0x000000e0


	//   ....[2]....
        /*01f8*/ 	.word	0x000053e0


	//   ....[3]....
        /*01fc*/ 	.word	0x000054d0


	//----- nvinfo : EIATTR_MAX_THREADS
	.align		4
.L_1452:
        /*0200*/ 	.byte	0x04, 0x05
        /*0202*/ 	.short	(.L_1454 - .L_1453)
.L_1453:
        /*0204*/ 	.word	0x00000100
        /*0208*/ 	.word	0x00000001
        /*020c*/ 	.word	0x00000001


	//----- nvinfo : EIATTR_CRS_STACK_SIZE
	.align		4
.L_1454:
        /*0210*/ 	.byte	0x04, 0x1e
        /*0212*/ 	.short	(.L_1456 - .L_1455)
.L_1455:
        /*0214*/ 	.word	0x00000000


	//----- nvinfo : EIATTR_CBANK_PARAM_SIZE
	.align		4
.L_1456:
        /*0218*/ 	.byte	0x03, 0x19
        /*021a*/ 	.short	0x0041


	//----- nvinfo : EIATTR_PARAM_CBANK
	.align		4
        /*021c*/ 	.byte	0x04, 0x0a
        /*021e*/ 	.short	(.L_1458 - .L_1457)
	.align		4
.L_1457:
        /*0220*/ 	.word	index@(.nv.constant0._ZN3cub18CUB_300001_SM_10006detail6reduce28DeviceReduceSingleTileKernelINS2_10policy_hubIN4cuda3std3__45tupleIJblEEEyN6thrust24THRUST_300001_SM_1000_NS8cuda_cub9__find_if7functorIS9_EEE10Policy1000ENSB_12zip_iteratorINS8_IJNSD_26transform_input_iterator_tIbNSB_6detail15normal_iteratorINSB_10device_ptrIiEEEENS7_10__not_fn_tI17greater_than_fourEEEENSB_17counting_iteratorIlNSB_11use_defaultESU_SU_EEEEEEEPS9_ySF_S9_S9_NS7_10__identityEEEvT0_T1_T2_T3_T4_T6_)
        /*0224*/ 	.short	0x0380
        /*0226*/ 	.short	0x0041


	//----- nvinfo : EIATTR_SW_WAR
	.align		4
.L_1458:
        /*0228*/ 	.byte	0x04, 0x36
        /*022a*/ 	.short	(.L_1460 - .L_1459)
.L_1459:
        /*022c*/ 	.word	0x00000008
.L_1460:


//--------------------- .nv.info._ZN3cub18CUB_300001_SM_10006detail6reduce18DeviceReduceKernelINS2_10policy_hubIN4cuda3std3__45tupleIJblEEEjN6thrust24THRUST_300001_SM_1000_NS8cuda_cub9__find_if7functorIS9_EEE10Policy1000ENSB_12zip_iteratorINS8_IJNSD_26transform_input_iterator_tIbNSB_6detail15normal_iteratorINSB_10device_ptrIiEEEENS7_10__not_fn_tI17greater_than_fourEEEENSB_17counting_iteratorIlNSB_11use_defaultESU_SU_EEEEEEEjSF_S9_NS7_10__identityEEEvT0_PT3_T1_NS0_13GridEvenShareIS12_EET2_T4_ --------------------------
	.section	.nv.info._ZN3cub18CUB_300001_SM_10006detail6reduce18DeviceReduceKernelINS2_10policy_hubIN4cuda3std3__45tupleIJblEEEjN6thrust24THRUST_300001_SM_1000_NS8cuda_cub9__find_if7functorIS9_EEE10Policy1000ENSB_12zip_iteratorINS8_IJNSD_26transform_input_iterator_tIbNSB_6detail15normal_iteratorINSB_10device_ptrIiEEEENS7_10__not_fn_tI17greater_than_fourEEEENSB_17counting_iteratorIlNSB_11use_defaultESU_SU_EEEEEEEjSF_S9_NS7_10__identityEEEvT0_PT3_T1_NS0_13GridEvenShareIS12_EET2_T4_,"",@"SHT_CUDA_INFO"
	.sectionflags	@""
	.align	4


	//----- nvinfo : EIATTR_CUDA_API_VERSION
	.align		4
        /*0000*/ 	.byte	0x04, 0x37
        /*0002*/ 	.short	(.L_1462 - .L_1461)
.L_1461:
        /*0004*/ 	.word	0x00000082


	//----- nvinfo : EIATTR_KPARAM_INFO
	.align		4
.L_1462:
        /*0008*/ 	.byte	0x04, 0x17
        /*000a*/ 	.short	(.L_1464 - .L_1463)
.L_1463:
        /*000c*/ 	.word	0x00000000
        /*0010*/ 	.short	0x0005
        /*0012*/ 	.short	0x004d
        /*0014*/ 	.byte	0x00, 0xf0, 0x05, 0x00


	//----- nvinfo : EIATTR_KPARAM_INFO
	.align		4
.L_1464:
        /*0018*/ 	.byte	0x04, 0x17
        /*001a*/ 	.short	(.L_1466 - .L_1465)
.L_1465:
        /*001c*/ 	.word	0x00000000
        /*0020*/ 	.short	0x0004
        /*0022*/ 	.short	0x004c
        /*0024*/ 	.byte	0x00, 0xf0, 0x05, 0x00


	//----- nvinfo : EIATTR_KPARAM_INFO
	.align		4
.L_1466:
        /*0028*/ 	.byte	0x04, 0x17
        /*002a*/ 	.short	(.L_1468 - .L_1467)
.L_1467:
        /*002c*/ 	.word	0x00000000
        /*0030*/ 	.short	0x0003
        /*0032*/ 	.short	0x0024
        /*0034*/ 	.byte	0x00, 0xf0, 0xa1, 0x00


	//----- nvinfo : EIATTR_KPARAM_INFO
	.align		4
.L_1468:
        /*0038*/ 	.byte	0x04, 0x17
        /*003a*/ 	.short	(.L_1470 - .L_1469)
.L_1469:
        /*003c*/ 	.word	0x00000000
        /*0040*/ 	.short	0x0002
        /*0042*/ 	.short	0x0020
        /*0044*/ 	.byte	0x00, 0xf0, 0x11, 0x00


	//----- nvinfo : EIATTR_KPARAM_INFO
	.align		4
.L_1470:
        /*0048*/ 	.byte	0x04, 0x17
        /*004a*/ 	.short	(.L_1472 - .L_1471)
.L_1471:
        /*004c*/ 	.word	0x00000000
        /*0050*/ 	.short	0x0001
        /*0052*/ 	.short	0x0018
        /*0054*/ 	.byte	0x00, 0xf5, 0x21, 0x00


	//----- nvinfo : EIATTR_KPARAM_INFO
	.align		4
.L_1472:
        /*0058*/ 	.byte	0x04, 0x17
        /*005a*/ 	.short	(.L_1474 - .L_1473)
.L_1473:
        /*005c*/ 	.word	0x00000000
        /*0060*/ 	.short	0x0000
        /*0062*/ 	.short	0x0000
        /*0064*/ 	.byte	0x00, 0xf0, 0x61, 0x00


	//----- nvinfo : EIATTR_SPARSE_MMA_MASK
	.align		4
.L_1474:
        /*0068*/ 	.byte	0x03, 0x50
        /*006a*/ 	.short	0x0000


	//----- nvinfo : EIATTR_MAXREG_COUNT
	.align		4
        /*006c*/ 	.byte	0x03, 0x1b
        /*006e*/ 	.short	0x00ff


	//----- nvinfo : EIATTR_NUM_BARRIERS
	.align		4
        /*0070*/ 	.byte	0x02, 0x4c
        /*0072*/ 	.byte	0x01
	.zero		1


	//----- nvinfo : EIATTR_MERCURY_ISA_VERSION
	.align		4
        /*0074*/ 	.byte	0x03, 0x5f
        /*0076*/ 	.short	0x0101


	//----- nvinfo : EIATTR_COOP_GROUP_MASK_REGIDS
	.align		4
        /*0078*/ 	.byte	0x04, 0x29
        /*007a*/ 	.short	(.L_1476 - .L_1475)


	//   ....[0]....
.L_1475:
        /*007c*/ 	.word	0xffffffff


	//   ....[1]....
        /*0080*/ 	.word	0xffffffff


	//   ....[2]....
        /*0084*/ 	.word	0xffffffff


	//   ....[3]....
        /*0088*/ 	.word	0xffffffff


	//   ....[4]....
        /*008c*/ 	.word	0xffffffff


	//   ....[5]....
        /*0090*/ 	.word	0xffffffff


	//   ....[6]....
        /*0094*/ 	.word	0xffffffff


	//   ....[7]....
        /*0098*/ 	.word	0xffffffff


	//   ....[8]....
        /*009c*/ 	.word	0xffffffff


	//   ....[9]....
        /*00a0*/ 	.word	0xffffffff


	//   ....[10]....
        /*00a4*/ 	.word	0xffffffff


	//   ....[11]....
        /*00a8*/ 	.word	0xffffffff


	//   ....[12]....
        /*00ac*/ 	.word	0xffffffff


	//   ....[13]....
        /*00b0*/ 	.word	0xffffffff


	//   ....[14]....
        /*00b4*/ 	.word	0xffffffff


	//   ....[15]....
        /*00b8*/ 	.word	0xffffffff


	//   ....[16]....
        /*00bc*/ 	.word	0xffffffff


	//   ....[17]....
        /*00c0*/ 	.word	0xffffffff


	//   ....[18]....
        /*00c4*/ 	.word	0xffffffff


	//   ....[19]....
        /*00c8*/ 	.word	0xffffffff


	//   ....[20]....
        /*00cc*/ 	.word	0xffffffff


	//   ....[21]....
        /*00d0*/ 	.word	0xffffffff


	//   ....[22]....
        /*00d4*/ 	.word	0xffffffff


	//   ....[23]....
        /*00d8*/ 	.word	0xffffffff


	//   ....[24]....
        /*00dc*/ 	.word	0xffffffff


	//   ....[25]....
        /*00e0*/ 	.word	0xffffffff


	//   ....[26]....
        /*00e4*/ 	.word	0xffffffff


	//   ....[27]....
        /*00e8*/ 	.word	0xffffffff


	//   ....[28]....
        /*00ec*/ 	.word	0xffffffff


	//   ....[29]....
        /*00f0*/ 	.word	0xffffffff


	//   ....[30]....
        /*00f4*/ 	.word	0xffffffff


	//   ....[31]....
        /*00f8*/ 	.word	0xffffffff


	//   ....[32]....
        /*00fc*/ 	.word	0xffffffff


	//   ....[33]....
        /*0100*/ 	.word	0xffffffff


	//   ....[34]....
        /*0104*/ 	.word	0xffffffff


	//   ....[35]....
        /*0108*/ 	.word	0xffffffff


	//   ....[36]....
        /*010c*/ 	.word	0xffffffff


	//   ....[37]....
        /*0110*/ 	.word	0xffffffff


	//   ....[38]....
        /*0114*/ 	.word	0xffffffff


	//   ....[39]....
        /*0118*/ 	.word	0xffffffff


	//   ....[40]....
        /*011c*/ 	.word	0xffffffff


	//   ....[41]....
        /*0120*/ 	.word	0xffffffff


	//   ....[42]....
        /*0124*/ 	.word	0xffffffff


	//   ....[43]....
        /*0128*/ 	.word	0xffffffff


	//   ....[44]....
        /*012c*/ 	.word	0xffffffff


	//----- nvinfo : EIATTR_COOP_GROUP_INSTR_OFFSETS
	.align		4
.L_1476:
        /*0130*/ 	.byte	0x04, 0x28
        /*0132*/ 	.short	(.L_1478 - .L_1477)


	//   ....[0]....
.L_1477:
        /*0134*/ 	.word	0x00001320


	//   ....[1]....
        /*0138*/ 	.word	0x00001330


	//   ....[2]....
        /*013c*/ 	.word	0x00001340


	//   ....[3]....
        /*0140*/ 	.word	0x00001490


	//   ....[4]....
        /*0144*/ 	.word	0x000014c0


	//   ....[5]....
        /*0148*/ 	.word	0x000014f0


	//   ....[6]....
        /*014c*/ 	.word	0x00001610


	//   ....[7]....
        /*0150*/ 	.word	0x00001630


	//   ....[8]....
        /*0154*/ 	.word	0x00001640


	//   ....[9]....
        /*0158*/ 	.word	0x00001760


	//   ....[10]....
        /*015c*/ 	.word	0x00001780


	//   ....[11]....
        /*0160*/ 	.word	0x00001790


	//   ....[12]....
        /*0164*/ 	.word	0x000018b0


	//   ....[13]....
        /*0168*/ 	.word	0x000018d0


	//   ....[14]....
        /*016c*/ 	.word	0x000018e0


	//   ....[15]....
        /*0170*/ 	.word	0x00002060


	//   ....[16]....
        /*0174*/ 	.word	0x000020f0


	//   ....[17]....
        /*0178*/ 	.word	0x00002120


	//   ....[18]....
        /*017c*/ 	.word	0x00002240


	//   ....[19]....
        /*0180*/ 	.word	0x00002270


	//   ....[20]....
        /*0184*/ 	.word	0x00002280


	//   ....[21]....
        /*0188*/ 	.word	0x000023a0


	//   ....[22]....
        /*018c*/ 	.word	0x000023c0


	//   ....[23]....
        /*0190*/ 	.word	0x000023d0


	//   ....[24]....
        /*0194*/ 	.word	0x000024f0


	//   ....[25]....
        /*0198*/ 	.word	0x00002510


	//   ....[26]....
        /*019c*/ 	.word	0x00002520


	//   ....[27]....
        /*01a0*/ 	.word	0x00002640


	//   ....[28]....
        /*01a4*/ 	.word	0x00002660


	//   ....[29]....
        /*01a8*/ 	.word	0x00002670


	//   ....[30]....
        /*01ac*/ 	.word	0x00004950


	//   ....[31]....
        /*01b0*/ 	.word	0x00004960


	//   ....[32]....
        /*01b4*/ 	.word	0x00004970


	//   ....[33]....
        /*01b8*/ 	.word	0x00004ac0


	//   ....[34]....
        /*01bc*/ 	.word	0x00004af0


	//   ....[35]....
        /*01c0*/ 	.word	0x00004b20


	//   ....[36]....
        /*01c4*/ 	.word	0x00004c40


	//   ....[37]....
        /*01c8*/ 	.word	0x00004c60


	//   ....[38]....
        /*01cc*/ 	.word	0x00004c70


	//   ....[39]....
        /*01d0*/ 	.word	0x00004d90


	//   ....[40]....
        /*01d4*/ 	.word	0x00004db0


	//   ....[41]....
        /*01d8*/ 	.word	0x00004dc0


	//   ....[42]....
        /*01dc*/ 	.word	0x00004ee0


	//   ....[43]....
        /*01e0*/ 	.word	0x00004f00


	//   ....[44]....
        /*01e4*/ 	.word	0x00004f10


	//----- nvinfo : EIATTR_VRC_CTA_INIT_COUNT
	.align		4
.L_1478:
        /*01e8*/ 	.byte	0x02, 0x4a
	.zero		1
	.zero		1


	//----- nvinfo : EIATTR_EXIT_INSTR_OFFSETS
	.align		4
        /*01ec*/ 	.byte	0x04, 0x1c
        /*01ee*/ 	.short	(.L_1480 - .L_1479)


	//   ....[0]....
.L_1479:
        /*01f0*/ 	.word	0x00005610


	//   ....[1]....
        /*01f4*/ 	.word	0x00005660


	//----- nvinfo : EIATTR_MAX_THREADS
	.align		4
.L_1480:
        /*01f8*/ 	.byte	0x04, 0x05
        /*01fa*/ 	.short	(.L_1482 - .L_1481)
.L_1481:
        /*01fc*/ 	.word	0x00000100
        /*0200*/ 	.word	0x00000001
        /*0204*/ 	.word	0x00000001


	//----- nvinfo : EIATTR_CRS_STACK_SIZE
	.align		4
.L_1482:
        /*0208*/ 	.byte	0x04, 0x1e
        /*020a*/ 	.short	(.L_1484 - .L_1483)
.L_1483:
        /*020c*/ 	.word	0x00000000


	//----- nvinfo : EIATTR_CBANK_PARAM_SIZE
	.align		4
.L_1484:
        /*0210*/ 	.byte	0x03, 0x19
        /*0212*/ 	.short	0x004e


	//----- nvinfo : EIATTR_PARAM_CBANK
	.align		4
        /*0214*/ 	.byte	0x04, 0x0a
        /*0216*/ 	.short	(.L_1486 - .L_1485)
	.align		4
.L_1485:
        /*0218*/ 	.word	index@(.nv.constant0._ZN3cub18CUB_300001_SM_10006detail6reduce18DeviceReduceKernelINS2_10policy_hubIN4cuda3std3__45tupleIJblEEEjN6thrust24THRUST_300001_SM_1000_NS8cuda_cub9__find_if7functorIS9_EEE10Policy1000ENSB_12zip_iteratorINS8_IJNSD_26transform_input_iterator_tIbNSB_6detail15normal_iteratorINSB_10device_ptrIiEEEENS7_10__not_fn_tI17greater_than_fourEEEENSB_17counting_iteratorIlNSB_11use_defaultESU_SU_EEEEEEEjSF_S9_NS7_10__identityEEEvT0_PT3_T1_NS0_13GridEvenShareIS12_EET2_T4_)
        /*021c*/ 	.short	0x0380
        /*021e*/ 	.short	0x004e


	//----- nvinfo : EIATTR_SW_WAR
	.align		4
.L_1486:
        /*0220*/ 	.byte	0x04, 0x36
        /*0222*/ 	.short	(.L_1488 - .L_1487)
.L_1487:
        /*0224*/ 	.word	0x00000008
.L_1488:


//--------------------- .nv.info._ZN3cub18CUB_300001_SM_10006detail6reduce28DeviceReduceSingleTileKernelINS2_10policy_hubIN4cuda3std3__45tupleIJblEEEjN6thrust24THRUST_300001_SM_1000_NS8cuda_cub9__find_if7functorIS9_EEE10Policy1000ENSB_12zip_iteratorINS8_IJNSD_26transform_input_iterator_tIbNSB_6detail15normal_iteratorINSB_10device_ptrIiEEEENS7_10__not_fn_tI17greater_than_fourEEEENSB_17counting_iteratorIlNSB_11use_defaultESU_SU_EEEEEEEPS9_jSF_S9_S9_NS7_10__identityEEEvT0_T1_T2_T3_T4_T6_ --------------------------
	.section	.nv.info._ZN3cub18CUB_300001_SM_10006detail6reduce28DeviceReduceSingleTileKernelINS2_10policy_hubIN4cuda3std3__45tupleIJblEEEjN6thrust24THRUST_300001_SM_1000_NS8cuda_cub9__find_if7functorIS9_EEE10Policy1000ENSB_12zip_iteratorINS8_IJNSD_26transform_input_iterator_tIbNSB_6detail15normal_iteratorINSB_10device_ptrIiEEEENS7_10__not_fn_tI17greater_than_fourEEEENSB_17counting_iteratorIlNSB_11use_defaultESU_SU_EEEEEEEPS9_jSF_S9_S9_NS7_10__identityEEEvT0_T1_T2_T3_T4_T6_,"",@"SHT_CUDA_INFO"
	.sectionflags	@""
	.align	4


	//----- nvinfo : EIATTR_CUDA_API_VERSION
	.align		4
        /*0000*/ 	.byte	0x04, 0x37
        /*0002*/ 	.short	(.L_1490 - .L_1489)
.L_1489:
        /*0004*/ 	.word	0x00000082


	//----- nvinfo : EIATTR_KPARAM_INFO
	.align		4
.L_1490:
        /*0008*/ 	.byte	0x04, 0x17
        /*000a*/ 	.short	(.L_1492 - .L_1491)
.L_1491:
        /*000c*/ 	.word	0x00000000
        /*0010*/ 	.short	0x0005
        /*0012*/ 	.short	0x0038
        /*0014*/ 	.byte	0x00, 0xf0, 0x05, 0x00


	//----- nvinfo : EIATTR_KPARAM_INFO
	.align		4
.L_1492:
        /*0018*/ 	.byte	0x04, 0x17
        /*001a*/ 	.short	(.L_1494 - .L_1493)
.L_1493:
        /*001c*/ 	.word	0x00000000
        /*0020*/ 	.short	0x0004
        /*0022*/ 	.short	0x0028
        /*0024*/ 	.byte	0x00, 0xf0, 0x41, 0x00


	//----- nvinfo : EIATTR_KPARAM_INFO
	.align		4
.L_1494:
        /*0028*/ 	.byte	0x04, 0x17
        /*002a*/ 	.short	(.L_1496 - .L_1495)
.L_1495:
        /*002c*/ 	.word	0x00000000
        /*0030*/ 	.short	0x0003
        /*0032*/ 	.short	0x0024
        /*0034*/ 	.byte	0x00, 0xf0, 0x05, 0x00


	//----- nvinfo : EIATTR_KPARAM_INFO
	.align		4
.L_1496:
        /*0038*/ 	.byte	0x04, 0x17
        /*003a*/ 	.short	(.L_1498 - .L_1497)
.L_1497:
        /*003c*/ 	.word	0x00000000
        /*0040*/ 	.short	0x0002
        /*0042*/ 	.short	0x0020
        /*0044*/ 	.byte	0x00, 0xf0, 0x11, 0x00


	//----- nvinfo : EIATTR_KPARAM_INFO
	.align		4
.L_1498:
        /*0048*/ 	.byte	0x04, 0x17
        /*004a*/ 	.short	(.L_1500 - .L_1499)
.L_1499:
        /*004c*/ 	.word	0x00000000
        /*0050*/ 	.short	0x0001
        /*0052*/ 	.short	0x0018
        /*0054*/ 	.byte	0x00, 0xf5, 0x21, 0x00


	//----- nvinfo : EIATTR_KPARAM_INFO
	.align		4
.L_1500:
        /*0058*/ 	.byte	0x04, 0x17
        /*005a*/ 	.short	(.L_1502 - .L_1501)
.L_1501:
        /*005c*/ 	.word	0x00000000
        /*0060*/ 	.short	0x0000
        /*0062*/ 	.short	0x0000
        /*0064*/ 	.byte	0x00, 0xf0, 0x61, 0x00


	//----- nvinfo : EIATTR_SPARSE_MMA_MASK
	.align		4
.L_1502:
        /*0068*/ 	.byte	0x03, 0x50
        /*006a*/ 	.short	0x0000


	//----- nvinfo : EIATTR_MAXREG_COUNT
	.align		4
        /*006c*/ 	.byte	0x03, 0x1b
        /*006e*/ 	.short	0x00ff


	//----- nvinfo : EIATTR_NUM_BARRIERS
	.align		4
        /*0070*/ 	.byte	0x02, 0x4c
        /*0072*/ 	.byte	0x01
	.zero		1


	//----- nvinfo : EIATTR_MERCURY_ISA_VERSION
	.align		4
        /*0074*/ 	.byte	0x03, 0x5f
        /*0076*/ 	.short	0x0101


	//----- nvinfo : EIATTR_COOP_GROUP_MASK_REGIDS
	.align		4
        /*0078*/ 	.byte	0x04, 0x29
        /*007a*/ 	.short	(.L_1504 - .L_1503)


	//   ....[0]....
.L_1503:
        /*007c*/ 	.word	0xffffffff


	//   ....[1]....
        /*0080*/ 	.word	0xffffffff


	//   ....[2]....
        /*0084*/ 	.word	0xffffffff


	//   ....[3]....
        /*0088*/ 	.word	0xffffffff


	//   ....[4]....
        /*008c*/ 	.word	0xffffffff


	//   ....[5]....
        /*0090*/ 	.word	0xffffffff


	//   ....[6]....
        /*0094*/ 	.word	0xffffffff


	//   ....[7]....
        /*0098*/ 	.word	0xffffffff


	//   ....[8]....
        /*009c*/ 	.word	0xffffffff


	//   ....[9]....
        /*00a0*/ 	.word	0xffffffff


	//   ....[10]....
        /*00a4*/ 	.word	0xffffffff


	//   ....[11]....
        /*00a8*/ 	.word	0xffffffff


	//   ....[12]....
        /*00ac*/ 	.word	0xffffffff


	//   ....[13]....
        /*00b0*/ 	.word	0xffffffff


	//   ....[14]....
        /*00b4*/ 	.word	0xffffffff


	//   ....[15]....
        /*00b8*/ 	.word	0xffffffff


	//   ....[16]....
        /*00bc*/ 	.word	0xffffffff


	//   ....[17]....
        /*00c0*/ 	.word	0xffffffff


	//   ....[18]....
        /*00c4*/ 	.word	0xffffffff


	//   ....[19]....
        /*00c8*/ 	.word	0xffffffff


	//   ....[20]....
        /*00cc*/ 	.word	0xffffffff


	//   ....[21]....
        /*00d0*/ 	.word	0xffffffff


	//   ....[22]....
        /*00d4*/ 	.word	0xffffffff


	//   ....[23]....
        /*00d8*/ 	.word	0xffffffff


	//   ....[24]....
        /*00dc*/ 	.word	0xffffffff


	//   ....[25]....
        /*00e0*/ 	.word	0xffffffff


	//   ....[26]....
        /*00e4*/ 	.word	0xffffffff


	//   ....[27]....
        /*00e8*/ 	.word	0xffffffff


	//   ....[28]....
        /*00ec*/ 	.word	0xffffffff


	//   ....[29]....
        /*00f0*/ 	.word	0xffffffff


	//   ....[30]....
        /*00f4*/ 	.word	0xffffffff


	//   ....[31]....
        /*00f8*/ 	.word	0xffffffff


	//   ....[32]....
        /*00fc*/ 	.word	0xffffffff


	//   ....[33]....
        /*0100*/ 	.word	0xffffffff


	//   ....[34]....
        /*0104*/ 	.word	0xffffffff


	//   ....[35]....
        /*0108*/ 	.word	0xffffffff


	//   ....[36]....
        /*010c*/ 	.word	0xffffffff


	//   ....[37]....
        /*0110*/ 	.word	0xffffffff


	//   ....[38]....
        /*0114*/ 	.word	0xffffffff


	//   ....[39]....
        /*0118*/ 	.word	0xffffffff


	//   ....[40]....
        /*011c*/ 	.word	0xffffffff


	//   ....[41]....
        /*0120*/ 	.word	0xffffffff


	//   ....[42]....
        /*0124*/ 	.word	0xffffffff


	//   ....[43]....
        /*0128*/ 	.word	0xffffffff


	//   ....[44]....
        /*012c*/ 	.word	0xffffffff


	//----- nvinfo : EIATTR_COOP_GROUP_INSTR_OFFSETS
	.align		4
.L_1504:
        /*0130*/ 	.byte	0x04, 0x28
        /*0132*/ 	.short	(.L_1506 - .L_1505)


	//   ....[0]....
.L_1505:
        /*0134*/ 	.word	0x000011e0


	//   ....[1]....
        /*0138*/ 	.word	0x000011f0


	//   ....[2]....
        /*013c*/ 	.word	0x00001200


	//   ....[3]....
        /*0140*/ 	.word	0x00001350


	//   ....[4]....
        /*0144*/ 	.word	0x00001380


	//   ....[5]....
        /*0148*/ 	.word	0x000013b0


	//   ....[6]....
        /*014c*/ 	.word	0x000014d0


	//   ....[7]....
        /*0150*/ 	.word	0x000014f0


	//   ....[8]....
        /*0154*/ 	.word	0x00001500


	//   ....[9]....
        /*0158*/ 	.word	0x00001620


	//   ....[10]....
        /*015c*/ 	.word	0x00001640


	//   ....[11]....
        /*0160*/ 	.word	0x00001650


	//   ....[12]....
        /*0164*/ 	.word	0x00001770


	//   ....[13]....
        /*0168*/ 	.word	0x00001790


	//   ....[14]....
        /*016c*/ 	.word	0x000017a0


	//   ....[15]....
        /*0170*/ 	.word	0x00001f40


	//   ....[16]....
        /*0174*/ 	.word	0x00001fd0


	//   ....[17]....
        /*0178*/ 	.word	0x00002000


	//   ....[18]....
        /*017c*/ 	.word	0x00002120


	//   ....[19]....
        /*0180*/ 	.word	0x00002150


	//   ....[20]....
        /*0184*/ 	.word	0x00002160


	//   ....[21]....
        /*0188*/ 	.word	0x00002280


	//   ....[22]....
        /*018c*/ 	.word	0x000022a0


	//   ....[23]....
        /*0190*/ 	.word	0x000022b0


	//   ....[24]....
        /*0194*/ 	.word	0x000023d0


	//   ....[25]....
        /*0198*/ 	.word	0x000023f0


	//   ....[26]....
        /*019c*/ 	.word	0x00002400


	//   ....[27]....
        /*01a0*/ 	.word	0x00002520


	//   ....[28]....
        /*01a4*/ 	.word	0x00002540


	//   ....[29]....
        /*01a8*/ 	.word	0x00002550


	//   ....[30]....
        /*01ac*/ 	.word	0x000046a0


	//   ....[31]....
        /*01b0*/ 	.word	0x000046b0


	//   ....[32]....
        /*01b4*/ 	.word	0x000046c0


	//   ....[33]....
        /*01b8*/ 	.word	0x00004810


	//   ....[34]....
        /*01bc*/ 	.word	0x00004840


	//   ....[35]....
        /*01c0*/ 	.word	0x00004870


	//   ....[36]....
        /*01c4*/ 	.word	0x00004990


	//   ....[37]....
        /*01c8*/ 	.word	0x000049b0


	//   ....[38]....
        /*01cc*/ 	.word	0x000049c0


	//   ....[39]....
        /*01d0*/ 	.word	0x00004ae0


	//   ....[40]....
        /*01d4*/ 	.word	0x00004b00


	//   ....[41]....
        /*01d8*/ 	.word	0x00004b10


	//   ....[42]....
        /*01dc*/ 	.word	0x00004c30


	//   ....[43]....
        /*01e0*/ 	.word	0x00004c50


	//   ....[44]....
        /*01e4*/ 	.word	0x00004c60


	//----- nvinfo : EIATTR_VRC_CTA_INIT_COUNT
	.align		4
.L_1506:
        /*01e8*/ 	.byte	0x02, 0x4a
	.zero		1
	.zero		1


	//----- nvinfo : EIATTR_EXIT_INSTR_OFFSETS
	.align		4
        /*01ec*/ 	.byte	0x04, 0x1c
        /*01ee*/ 	.short	(.L_1508 - .L_1507)


	//   ....[0]....
.L_1507:
        /*01f0*/ 	.word	0x00000080


	//   ....[1]....
        /*01f4*/ 	.word	0x000000d0


	//   ....[2]....
        /*01f8*/ 	.word	0x00005380


	//   ....[3]....
        /*01fc*/ 	.word	0x00005470


	//----- nvinfo : EIATTR_MAX_THREADS
	.align		4
.L_1508:
        /*0200*/ 	.byte	0x04, 0x05
        /*0202*/ 	.short	(.L_1510 - .L_1509)
.L_1509:
        /*0204*/ 	.word	0x00000100
        /*0208*/ 	.word	0x00000001
        /*020c*/ 	.word	0x00000001


	//----- nvinfo : EIATTR_CRS_STACK_SIZE
	.align		4
.L_1510:
        /*0210*/ 	.byte	0x04, 0x1e
        /*0212*/ 	.short	(.L_1512 - .L_1511)
.L_1511:
        /*0214*/ 	.word	0x00000000


	//----- nvinfo : EIATTR_CBANK_PARAM_SIZE
	.align		4
.L_1512:
        /*0218*/ 	.byte	0x03, 0x19
        /*021a*/ 	.short	0x0039


	//----- nvinfo : EIATTR_PARAM_CBANK
	.align		4
        /*021c*/ 	.byte	0x04, 0x0a
        /*021e*/ 	.short	(.L_1514 - .L_1513)
	.align		4
.L_1513:
        /*0220*/ 	.word	index@(.nv.constant0._ZN3cub18CUB_300001_SM_10006detail6reduce28DeviceReduceSingleTileKernelINS2_10policy_hubIN4cuda3std3__45tupleIJblEEEjN6thrust24THRUST_300001_SM_1000_NS8cuda_cub9__find_if7functorIS9_EEE10Policy1000ENSB_12zip_iteratorINS8_IJNSD_26transform_input_iterator_tIbNSB_6detail15normal_iteratorINSB_10device_ptrIiEEEENS7_10__not_fn_tI17greater_than_fourEEEENSB_17counting_iteratorIlNSB_11use_defaultESU_SU_EEEEEEEPS9_jSF_S9_S9_NS7_10__identityEEEvT0_T1_T2_T3_T4_T6_)
        /*0224*/ 	.short	0x0380
        /*0226*/ 	.short	0x0039


	//----- nvinfo : EIATTR_SW_WAR
	.align		4
.L_1514:
        /*0228*/ 	.byte	0x04, 0x36
        /*022a*/ 	.short	(.L_1516 - .L_1515)
.L_1515:
        /*022c*/ 	.word	0x00000008
.L_1516:


//--------------------- .nv.info._ZN3cub18CUB_300001_SM_10006detail6reduce18DeviceReduceKernelINS2_10policy_hubIN4cuda3std3__45tupleIJblEEEyN6thrust24THRUST_300001_SM_1000_NS8cuda_cub9__find_if7functorIS9_EEE10Policy1000ENSB_12zip_iteratorINS8_IJNSD_26transform_input_iterator_tIbNSB_6detail15normal_iteratorINSB_10device_ptrIiEEEE17greater_than_fourEENSB_17counting_iteratorIlNSB_11use_defaultESS_SS_EEEEEEEySF_S9_NS7_10__identityEEEvT0_PT3_T1_NS0_13GridEvenShareIS10_EET2_T4_ --------------------------
	.section	.nv.info._ZN3cub18CUB_300001_SM_10006detail6reduce18DeviceReduceKernelINS2_10policy_hubIN4cuda3std3__45tupleIJblEEEyN6thrust24THRUST_300001_SM_1000_NS8cuda_cub9__find_if7functorIS9_EEE10Policy1000ENSB_12zip_iteratorINS8_IJNSD_26transform_input_iterator_tIbNSB_6detail15normal_iteratorINSB_10device_ptrIiEEEE17greater_than_fourEENSB_17counting_iteratorIlNSB_11use_defaultESS_SS_EEEEEEEySF_S9_NS7_10__identityEEEvT0_PT3_T1_NS0_13GridEvenShareIS10_EET2_T4_,"",@"SHT_CUDA_INFO"
	.sectionflags	@""
	.align	4


	//----- nvinfo : EIATTR_CUDA_API_VERSION
	.align		4
        /*0000*/ 	.byte	0x04, 0x37
        /*0002*/ 	.short	(.L_1518 - .L_1517)
.L_1517:
        /*0004*/ 	.word	0x00000082


	//----- nvinfo : EIATTR_KPARAM_INFO
	.align		4
.L_1518:
        /*0008*/ 	.byte	0x04, 0x17
        /*000a*/ 	.short	(.L_1520 - .L_1519)
.L_1519:
        /*000c*/ 	.word	0x00000000
        /*0010*/ 	.short	0x0005
        /*0012*/ 	.short	0x0071
        /*0014*/ 	.byte	0x00, 0xf0, 0x05, 0x00


	//----- nvinfo : EIATTR_KPARAM_INFO
	.align		4
.L_1520:
        /*0018*/ 	.byte	0x04, 0x17
        /*001a*/ 	.short	(.L_1522 - .L_1521)
.L_1521:
        /*001c*/ 	.word	0x00000000
        /*0020*/ 	.short	0x0004
        /*0022*/ 	.short	0x0070
        /*0024*/ 	.byte	0x00, 0xf0, 0x05, 0x00


	//----- nvinfo : EIATTR_KPARAM_INFO
	.align		4
.L_1522:
        /*0028*/ 	.byte	0x04, 0x17
        /*002a*/ 	.short	(.L_1524 - .L_1523)
.L_1523:
        /*002c*/ 	.word	0x00000000
        /*0030*/ 	.short	0x0003
        /*0032*/ 	.short	0x0028
        /*0034*/ 	.byte	0x00, 0xf0, 0x21, 0x01


	//----- nvinfo : EIATTR_KPARAM_INFO
	.align		4
.L_1524:
        /*0038*/ 	.byte	0x04, 0x17
        /*003a*/ 	.short	(.L_1526 - .L_1525)
.L_1525:
        /*003c*/ 	.word	0x00000000
        /*0040*/ 	.short	0x0002
        /*0042*/ 	.short	0x0020
        /*0044*/ 	.byte	0x00, 0xf0, 0x21, 0x00


	//----- nvinfo : EIATTR_KPARAM_INFO
	.align		4
.L_1526:
        /*0048*/ 	.byte	0x04, 0x17
        /*004a*/ 	.short	(.L_1528 - .L_1527)
.L_1527:
        /*004c*/ 	.word	0x00000000
        /*0050*/ 	.short	0x0001
        /*0052*/ 	.short	0x0018
        /*0054*/ 	.byte	0x00, 0xf5, 0x21, 0x00


	//----- nvinfo : EIATTR_KPARAM_INFO
	.align		4
.L_1528:
        /*0058*/ 	.byte	0x04, 0x17
        /*005a*/ 	.short	(.L_1530 - .L_1529)
.L_1529:
        /*005c*/ 	.word	0x00000000
        /*0060*/ 	.short	0x0000
        /*0062*/ 	.short	0x0000
        /*0064*/ 	.byte	0x00, 0xf0, 0x61, 0x00


	//----- nvinfo : EIATTR_SPARSE_MMA_MASK
	.align		4
.L_1530:
        /*0068*/ 	.byte	0x03, 0x50
        /*006a*/ 	.short	0x0000


	//----- nvinfo : EIATTR_MAXREG_COUNT
	.align		4
        /*006c*/ 	.byte	0x03, 0x1b
        /*006e*/ 	.short	0x00ff


	//----- nvinfo : EIATTR_NUM_BARRIERS
	.align		4
        /*0070*/ 	.byte	0x02, 0x4c
        /*0072*/ 	.byte	0x01
	.zero		1


	//----- nvinfo : EIATTR_MERCURY_ISA_VERSION
	.align		4
        /*0074*/ 	.byte	0x03, 0x5f
        /*0076*/ 	.short	0x0101


	//----- nvinfo : EIATTR_COOP_GROUP_MASK_REGIDS
	.align		4
        /*0078*/ 	.byte	0x04, 0x29
        /*007a*/ 	.short	(.L_1532 - .L_1531)


	//   ....[0]....
.L_1531:
        /*007c*/ 	.word	0xffffffff


	//   ....[1]....
        /*0080*/ 	.word	0xffffffff


	//   ....[2]....
        /*0084*/ 	.word	0xffffffff


	//   ....[3]....
        /*0088*/ 	.word	0xffffffff


	//   ....[4]....
        /*008c*/ 	.word	0xffffffff


	//   ....[5]....
        /*0090*/ 	.word	0xffffffff


	//   ....[6]....
        /*0094*/ 	.word	0xffffffff


	//   ....[7]....
        /*0098*/ 	.word	0xffffffff


	//   ....[8]....
        /*009c*/ 	.word	0xffffffff


	//   ....[9]....
        /*00a0*/ 	.word	0xffffffff


	//   ....[10]....
        /*00a4*/ 	.word	0xffffffff


	//   ....[11]....
        /*00a8*/ 	.word	0xffffffff


	//   ....[12]....
        /*00ac*/ 	.word	0xffffffff


	//   ....[13]....
        /*00b0*/ 	.word	0xffffffff


	//   ....[14]....
        /*00b4*/ 	.word	0xffffffff


	//   ....[15]....
        /*00b8*/ 	.word	0xffffffff


	//   ....[16]....
        /*00bc*/ 	.word	0xffffffff


	//   ....[17]....
        /*00c0*/ 	.word	0xffffffff


	//   ....[18]....
        /*00c4*/ 	.word	0xffffffff


	//   ....[19]....
        /*00c8*/ 	.word	0xffffffff


	//   ....[20]....
        /*00cc*/ 	.word	0xffffffff


	//   ....[21]....
        /*00d0*/ 	.word	0xffffffff


	//   ....[22]....
        /*00d4*/ 	.word	0xffffffff


	//   ....[23]....
        /*00d8*/ 	.word	0xffffffff


	//   ....[24]....
        /*00dc*/ 	.word	0xffffffff


	//   ....[25]....
        /*00e0*/ 	.word	0xffffffff


	//   ....[26]....
        /*00e4*/ 	.word	0xffffffff


	//   ....[27]....
        /*00e8*/ 	.word	0xffffffff


	//   ....[28]....
        /*00ec*/ 	.word	0xffffffff


	//   ....[29]....
        /*00f0*/ 	.word	0xffffffff


	//   ....[30]....
        /*00f4*/ 	.word	0xffffffff


	//   ....[31]....
        /*00f8*/ 	.word	0xffffffff


	//   ....[32]....
        /*00fc*/ 	.word	0xffffffff


	//   ....[33]....
        /*0100*/ 	.word	0xffffffff


	//   ....[34]....
        /*0104*/ 	.word	0xffffffff


	//   ....[35]....
        /*0108*/ 	.word	0xffffffff


	//   ....[36]....
        /*010c*/ 	.word	0xffffffff


	//   ....[37]....
        /*0110*/ 	.word	0xffffffff


	//   ....[38]....
        /*0114*/ 	.word	0xffffffff


	//   ....[39]....
        /*0118*/ 	.word	0xffffffff


	//   ....[40]....
        /*011c*/ 	.word	0xffffffff


	//   ....[41]....
        /*0120*/ 	.word	0xffffffff


	//   ....[42]....
        /*0124*/ 	.word	0xffffffff


	//   ....[43]....
        /*0128*/ 	.word	0xffffffff


	//   ....[44]....
        /*012c*/ 	.word	0xffffffff


	//----- nvinfo : EIATTR_COOP_GROUP_INSTR_OFFSETS
	.align		4
.L_1532:
        /*0130*/ 	.byte	0x04, 0x28
        /*0132*/ 	.short	(.L_1534 - .L_1533)


	//   ....[0]....
.L_1533:
        /*0134*/ 	.word	0x00001500


	//   ....[1]....
        /*0138*/ 	.word	0x00001510


	//   ....[2]....
        /*013c*/ 	.word	0x00001520


	//   ....[3]....
        /*0140*/ 	.word	0x00001670


	//   ....[4]....
        /*0144*/ 	.word	0x000016a0


	//   ....[5]....
        /*0148*/ 	.word	0x000016d0


	//   ....[6]....
        /*014c*/ 	.word	0x000017f0


	//   ....[7]....
        /*0150*/ 	.word	0x00001810


	//   ....[8]....
        /*0154*/ 	.word	0x00001820


	//   ....[9]....
        /*0158*/ 	.word	0x00001940


	//   ....[10]....
        /*015c*/ 	.word	0x00001960


	//   ....[11]....
        /*0160*/ 	.word	0x00001970


	//   ....[12]....
        /*0164*/ 	.word	0x00001a90


	//   ....[13]....
        /*0168*/ 	.word	0x00001ab0


	//   ....[14]....
        /*016c*/ 	.word	0x00001ac0


	//   ....[15]....
        /*0170*/ 	.word	0x00002240


	//   ....[16]....
        /*0174*/ 	.word	0x000022d0


	//   ....[17]....
        /*0178*/ 	.word	0x00002300


	//   ....[18]....
        /*017c*/ 	.word	0x00002420


	//   ....[19]....
        /*0180*/ 	.word	0x00002450


	//   ....[20]....
        /*0184*/ 	.word	0x00002460


	//   ....[21]....
        /*0188*/ 	.word	0x00002580


	//   ....[22]....
        /*018c*/ 	.word	0x000025a0


	//   ....[23]....
        /*0190*/ 	.word	0x000025b0


	//   ....[24]....
        /*0194*/ 	.word	0x000026d0


	//   ....[25]....
        /*0198*/ 	.word	0x000026f0


	//   ....[26]....
        /*019c*/ 	.word	0x00002700


	//   ....[27]....
        /*01a0*/ 	.word	0x00002820


	//   ....[28]....
        /*01a4*/ 	.word	0x00002840


	//   ....[29]....
        /*01a8*/ 	.word	0x00002850


	//   ....[30]....
        /*01ac*/ 	.word	0x00004b90


	//   ....[31]....
        /*01b0*/ 	.word	0x00004ba0


	//   ....[32]....
        /*01b4*/ 	.word	0x00004bb0


	//   ....[33]....
        /*01b8*/ 	.word	0x00004d00


	//   ....[34]....
        /*01bc*/ 	.word	0x00004d30


	//   ....[35]....
        /*01c0*/ 	.word	0x00004d60


	//   ....[36]....
        /*01c4*/ 	.word	0x00004e80


	//   ....[37]....
        /*01c8*/ 	.word	0x00004ea0


	//   ....[38]....
        /*01cc*/ 	.word	0x00004eb0


	//   ....[39]....
        /*01d0*/ 	.word	0x00004fd0


	//   ....[40]....
        /*01d4*/ 	.word	0x00004ff0


	//   ....[41]....
        /*01d8*/ 	.word	0x00005000


	//   ....[42]....
        /*01dc*/ 	.word	0x00005120


	//   ....[43]....
        /*01e0*/ 	.word	0x00005140


	//   ....[44]....
        /*01e4*/ 	.word	0x00005150


	//----- nvinfo : EIATTR_VRC_CTA_INIT_COUNT
	.align		4
.L_1534:
        /*01e8*/ 	.byte	0x02, 0x4a
	.zero		1
	.zero		1


	//----- nvinfo : EIATTR_EXIT_INSTR_OFFSETS
	.align		4
        /*01ec*/ 	.byte	0x04, 0x1c
        /*01ee*/ 	.short	(.L_1536 - .L_1535)


	//   ....[0]....
.L_1535:
        /*01f0*/ 	.word	0x00005850


	//   ....[1]....
        /*01f4*/ 	.word	0x000058a0


	//----- nvinfo : EIATTR_MAX_THREADS
	.align		4
.L_1536:
        /*01f8*/ 	.byte	0x04, 0x05
        /*01fa*/ 	.short	(.L_1538 - .L_1537)
.L_1537:
        /*01fc*/ 	.word	0x00000100
        /*0200*/ 	.word	0x00000001
        /*0204*/ 	.word	0x00000001


	//----- nvinfo : EIATTR_CRS_STACK_SIZE
	.align		4
.L_1538:
        /*0208*/ 	.byte	0x04, 0x1e
        /*020a*/ 	.short	(.L_1540 - .L_1539)
.L_1539:
        /*020c*/ 	.word	0x00000000


	//----- nvinfo : EIATTR_CBANK_PARAM_SIZE
	.align		4
.L_1540:
        /*0210*/ 	.byte	0x03, 0x19
        /*0212*/ 	.short	0x0072


	//----- nvinfo : EIATTR_PARAM_CBANK
	.align		4
        /*0214*/ 	.byte	0x04, 0x0a
        /*0216*/ 	.short	(.L_1542 - .L_1541)
	.align		4
.L_1541:
        /*0218*/ 	.word	index@(.nv.constant0._ZN3cub18CUB_300001_SM_10006detail6reduce18DeviceReduceKernelINS2_10policy_hubIN4cuda3std3__45tupleIJblEEEyN6thrust24THRUST_300001_SM_1000_NS8cuda_cub9__find_if7functorIS9_EEE10Policy1000ENSB_12zip_iteratorINS8_IJNSD_26transform_input_iterator_tIbNSB_6detail15normal_iteratorINSB_10device_ptrIiEEEE17greater_than_fourEENSB_17counting_iteratorIlNSB_11use_defaultESS_SS_EEEEEEEySF_S9_NS7_10__identityEEEvT0_PT3_T1_NS0_13GridEvenShareIS10_EET2_T4_)
        /*021c*/ 	.short	0x0380
        /*021e*/ 	.short	0x0072


	//----- nvinfo : EIATTR_SW_WAR
	.align		4
.L_1542:
        /*0220*/ 	.byte	0x04, 0x36
        /*0222*/ 	.short	(.L_1544 - .L_1543)
.L_1543:
        /*0224*/ 	.word	0x00000008
.L_1544:


//--------------------- .nv.info._ZN3cub18CUB_300001_SM_10006detail6reduce28DeviceReduceSingleTileKernelINS2_10policy_hubIN4cuda3std3__45tupleIJblEEEyN6thrust24THRUST_300001_SM_1000_NS8cuda_cub9__find_if7functorIS9_EEE10Policy1000ENSB_12zip_iteratorINS8_IJNSD_26transform_input_iterator_tIbNSB_6detail15normal_iteratorINSB_10device_ptrIiEEEE17greater_than_fourEENSB_17counting_iteratorIlNSB_11use_defaultESS_SS_EEEEEEEPS9_ySF_S9_S9_NS7_10__identityEEEvT0_T1_T2_T3_T4_T6_ --------------------------
	.section	.nv.info._ZN3cub18CUB_300001_SM_10006detail6reduce28DeviceReduceSingleTileKernelINS2_10policy_hubIN4cuda3std3__45tupleIJblEEEyN6thrust24THRUST_300001_SM_1000_NS8cuda_cub9__find_if7functorIS9_EEE10Policy1000ENSB_12zip_iteratorINS8_IJNSD_26transform_input_iterator_tIbNSB_6detail15normal_iteratorINSB_10device_ptrIiEEEE17greater_than_fourEENSB_17counting_iteratorIlNSB_11use_defaultESS_SS_EEEEEEEPS9_ySF_S9_S9_NS7_10__identityEEEvT0_T1_T2_T3_T4_T6_,"",@"SHT_CUDA_INFO"
	.sectionflags	@""
	.align	4


	//----- nvinfo : EIATTR_CUDA_API_VERSION
	.align		4
        /*0000*/ 	.byte	0x04, 0x37
        /*0002*/ 	.short	(.L_1546 - .L_1545)
.L_1545:
        /*0004*/ 	.word	0x00000082


	//----- nvinfo : EIATTR_KPARAM_INFO
	.align		4
.L_1546:
        /*0008*/ 	.byte	0x04, 0x17
        /*000a*/ 	.short	(.L_1548 - .L_1547)
.L_1547:
        /*000c*/ 	.word	0x00000000
        /*0010*/ 	.short	0x0005
        /*0012*/ 	.short	0x0040
        /*0014*/ 	.byte	0x00, 0xf0, 0x05, 0x00


	//----- nvinfo : EIATTR_KPARAM_INFO
	.align		4
.L_1548:
        /*0018*/ 	.byte	0x04, 0x17
        /*001a*/ 	.short	(.L_1550 - .L_1549)
.L_1549:
        /*001c*/ 	.word	0x00000000
        /*0020*/ 	.short	0x0004
        /*0022*/ 	.short	0x0030
        /*0024*/ 	.byte	0x00, 0xf0, 0x41, 0x00


	//----- nvinfo : EIATTR_KPARAM_INFO
	.align		4
.L_1550:
        /*0028*/ 	.byte	0x04, 0x17
        /*002a*/ 	.short	(.L_1552 - .L_1551)
.L_1551:
        /*002c*/ 	.word	0x00000000
        /*0030*/ 	.short	0x0003
        /*0032*/ 	.short	0x0028
        /*0034*/ 	.byte	0x00, 0xf0, 0x05, 0x00


	//----- nvinfo : EIATTR_KPARAM_INFO
	.align		4
.L_1552:
        /*0038*/ 	.byte	0x04, 0x17
        /*003a*/ 	.short	(.L_1554 - .L_1553)
.L_1553:
        /*003c*/ 	.word	0x00000000
        /*0040*/ 	.short	0x0002
        /*0042*/ 	.short	0x0020
        /*0044*/ 	.byte	0x00, 0xf0, 0x21, 0x00


	//----- nvinfo : EIATTR_KPARAM_INFO
	.align		4
.L_1554:
        /*0048*/ 	.byte	0x04, 0x17
        /*004a*/ 	.short	(.L_1556 - .L_1555)
.L_1555:
        /*004c*/ 	.word	0x00000000
        /*0050*/ 	.short	0x0001
        /*0052*/ 	.short	0x0018
        /*0054*/ 	.byte	0x00, 0xf5, 0x21, 0x00


	//----- nvinfo : EIATTR_KPARAM_INFO
	.align		4
.L_1556:
        /*0058*/ 	.byte	0x04, 0x17
        /*005a*/ 	.short	(.L_1558 - .L_1557)
.L_1557:
        /*005c*/ 	.word	0x00000000
        /*0060*/ 	.short	0x0000
        /*0062*/ 	.short	0x0000
        /*0064*/ 	.byte	0x00, 0xf0, 0x61, 0x00


	//----- nvinfo : EIATTR_SPARSE_MMA_MASK
	.align		4
.L_1558:
        /*0068*/ 	.byte	0x03, 0x50
        /*006a*/ 	.short	0x0000


	//----- nvinfo : EIATTR_MAXREG_COUNT
	.align		4
        /*006c*/ 	.byte	0x03, 0x1b
        /*006e*/ 	.short	0x00ff


	//----- nvinfo : EIATTR_NUM_BARRIERS
	.align		4
        /*0070*/ 	.byte	0x02, 0x4c
        /*0072*/ 	.byte	0x01
	.zero		1


	//----- nvinfo : EIATTR_MERCURY_ISA_VERSION
	.align		4
        /*0074*/ 	.byte	0x03, 0x5f
        /*0076*/ 	.short	0x0101


	//----- nvinfo : EIATTR_COOP_GROUP_MASK_REGIDS
	.align		4
        /*0078*/ 	.byte	0x04, 0x29
        /*007a*/ 	.short	(.L_1560 - .L_1559)


	//   ....[0]....
.L_1559:
        /*007c*/ 	.word	0xffffffff


	//   ....[1]....
        /*0080*/ 	.word	0xffffffff


	//   ....[2]....
        /*0084*/ 	.word	0xffffffff


	//   ....[3]....
        /*0088*/ 	.word	0xffffffff


	//   ....[4]....
        /*008c*/ 	.word	0xffffffff


	//   ....[5]....
        /*0090*/ 	.word	0xffffffff


	//   ....[6]....
        /*0094*/ 	.word	0xffffffff


	//   ....[7]....
        /*0098*/ 	.word	0xffffffff


	//   ....[8]....
        /*009c*/ 	.word	0xffffffff


	//   ....[9]....
        /*00a0*/ 	.word	0xffffffff


	//   ....[10]....
        /*00a4*/ 	.word	0xffffffff


	//   ....[11]....
        /*00a8*/ 	.word	0xffffffff


	//   ....[12]....
        /*00ac*/ 	.word	0xffffffff


	//   ....[13]....
        /*00b0*/ 	.word	0xffffffff


	//   ....[14]....
        /*00b4*/ 	.word	0xffffffff


	//   ....[15]....
        /*00b8*/ 	.word	0xffffffff


	//   ....[16]....
        /*00bc*/ 	.word	0xffffffff


	//   ....[17]....
        /*00c0*/ 	.word	0xffffffff


	//   ....[18]....
        /*00c4*/ 	.word	0xffffffff


	//   ....[19]....
        /*00c8*/ 	.word	0xffffffff


	//   ....[20]....
        /*00cc*/ 	.word	0xffffffff


	//   ....[21]....
        /*00d0*/ 	.word	0xffffffff


	//   ....[22]....
        /*00d4*/ 	.word	0xffffffff


	//   ....[23]....
        /*00d8*/ 	.word	0xffffffff


	//   ....[24]....
        /*00dc*/ 	.word	0xffffffff


	//   ....[25]....
        /*00e0*/ 	.word	0xffffffff


	//   ....[26]....
        /*00e4*/ 	.word	0xffffffff


	//   ....[27]....
        /*00e8*/ 	.word	0xffffffff


	//   ....[28]....
        /*00ec*/ 	.word	0xffffffff


	//   ....[29]....
        /*00f0*/ 	.word	0xffffffff


	//   ....[30]....
        /*00f4*/ 	.word	0xffffffff


	//   ....[31]....
        /*00f8*/ 	.word	0xffffffff


	//   ....[32]....
        /*00fc*/ 	.word	0xffffffff


	//   ....[33]....
        /*0100*/ 	.word	0xffffffff


	//   ....[34]....
        /*0104*/ 	.word	0xffffffff


	//   ....[35]....
        /*0108*/ 	.word	0xffffffff


	//   ....[36]....
        /*010c*/ 	.word	0xffffffff


	//   ....[37]....
        /*0110*/ 	.word	0xffffffff


	//   ....[38]....
        /*0114*/ 	.word	0xffffffff


	//   ....[39]....
        /*0118*/ 	.word	0xffffffff


	//   ....[40]....
        /*011c*/ 	.word	0xffffffff


	//   ....[41]....
        /*0120*/ 	.word	0xffffffff


	//   ....[42]....
        /*0124*/ 	.word	0xffffffff


	//   ....[43]....
        /*0128*/ 	.word	0xffffffff


	//   ....[44]....
        /*012c*/ 	.word	0xffffffff


	//----- nvinfo : EIATTR_COOP_GROUP_INSTR_OFFSETS
	.align		4
.L_1560:
        /*0130*/ 	.byte	0x04, 0x28
        /*0132*/ 	.short	(.L_1562 - .L_1561)


	//   ....[0]....
.L_1561:
        /*0134*/ 	.word	0x00001300


	//   ....[1]....
        /*0138*/ 	.word	0x00001310


	//   ....[2]....
        /*013c*/ 	.word	0x00001320


	//   ....[3]....
        /*0140*/ 	.word	0x00001470


	//   ....[4]....
        /*0144*/ 	.word	0x000014a0


	//   ....[5]....
        /*0148*/ 	.word	0x000014d0


	//   ....[6]....
        /*014c*/ 	.word	0x000015f0


	//   ....[7]....
        /*0150*/ 	.word	0x00001610


	//   ....[8]....
        /*0154*/ 	.word	0x00001620


	//   ....[9]....
        /*0158*/ 	.word	0x00001740


	//   ....[10]....
        /*015c*/ 	.word	0x00001760


	//   ....[11]....
        /*0160*/ 	.word	0x00001770


	//   ....[12]....
        /*0164*/ 	.word	0x00001890


	//   ....[13]....
        /*0168*/ 	.word	0x000018b0


	//   ....[14]....
        /*016c*/ 	.word	0x000018c0


	//   ....[15]....
        /*0170*/ 	.word	0x00002050


	//   ....[16]....
        /*0174*/ 	.word	0x000020e0


	//   ....[17]....
        /*0178*/ 	.word	0x00002110


	//   ....[18]....
        /*017c*/ 	.word	0x00002230


	//   ....[19]....
        /*0180*/ 	.word	0x00002260


	//   ....[20]....
        /*0184*/ 	.word	0x00002270


	//   ....[21]....
        /*0188*/ 	.word	0x00002390


	//   ....[22]....
        /*018c*/ 	.word	0x000023b0


	//   ....[23]....
        /*0190*/ 	.word	0x000023c0


	//   ....[24]....
        /*0194*/ 	.word	0x000024e0


	//   ....[25]....
        /*0198*/ 	.word	0x00002500


	//   ....[26]....
        /*019c*/ 	.word	0x00002510


	//   ....[27]....
        /*01a0*/ 	.word	0x00002630


	//   ....[28]....
        /*01a4*/ 	.word	0x00002650


	//   ....[29]....
        /*01a8*/ 	.word	0x00002660


	//   ....[30]....
        /*01ac*/ 	.word	0x000048d0


	//   ....[31]....
        /*01b0*/ 	.word	0x000048e0


	//   ....[32]....
        /*01b4*/ 	.word	0x000048f0


	//   ....[33]....
        /*01b8*/ 	.word	0x00004a40


	//   ....[34]....
        /*01bc*/ 	.word	0x00004a70


	//   ....[35]....
        /*01c0*/ 	.word	0x00004aa0


	//   ....[36]....
        /*01c4*/ 	.word	0x00004bc0


	//   ....[37]....
        /*01c8*/ 	.word	0x00004be0


	//   ....[38]....
        /*01cc*/ 	.word	0x00004bf0


	//   ....[39]....
        /*01d0*/ 	.word	0x00004d10


	//   ....[40]....
        /*01d4*/ 	.word	0x00004d30


	//   ....[41]....
        /*01d8*/ 	.word	0x00004d40


	//   ....[42]....
        /*01dc*/ 	.word	0x00004e60


	//   ....[43]....
        /*01e0*/ 	.word	0x00004e80


	//   ....[44]....
        /*01e4*/ 	.word	0x00004e90


	//----- nvinfo : EIATTR_VRC_CTA_INIT_COUNT
	.align		4
.L_1562:
        /*01e8*/ 	.byte	0x02, 0x4a
	.zero		1
	.zero		1


	//----- nvinfo : EIATTR_EXIT_INSTR_OFFSETS
	.align		4
        /*01ec*/ 	.byte	0x04, 0x1c
        /*01ee*/ 	.short	(.L_1564 - .L_1563)


	//   ....[0]....
.L_1563:
        /*01f0*/ 	.word	0x00000090


	//   ....[1]....
        /*01f4*/ 	.word	0x000000e0


	//   ....[2]....
        /*01f8*/ 	.word	0x000055a0


	//   ....[3]....
        /*01fc*/ 	.word	0x00005690


	//----- nvinfo : EIATTR_MAX_THREADS
	.align		4
.L_1564:
        /*0200*/ 	.byte	0x04, 0x05
        /*0202*/ 	.short	(.L_1566 - .L_1565)
.L_1565:
        /*0204*/ 	.word	0x00000100
        /*0208*/ 	.word	0x00000001
        /*020c*/ 	.word	0x00000001


	//----- nvinfo : EIATTR_CRS_STACK_SIZE
	.align		4
.L_1566:
        /*0210*/ 	.byte	0x04, 0x1e
        /*0212*/ 	.short	(.L_1568 - .L_1567)
.L_1567:
        /*0214*/ 	.word	0x00000000


	//----- nvinfo : EIATTR_CBANK_PARAM_SIZE
	.align		4
.L_1568:
        /*0218*/ 	.byte	0x03, 0x19
        /*021a*/ 	.short	0x0041


	//----- nvinfo : EIATTR_PARAM_CBANK
	.align		4
        /*021c*/ 	.byte	0x04, 0x0a
        /*021e*/ 	.short	(.L_1570 - .L_1569)
	.align		4
.L_1569:
        /*0220*/ 	.word	index@(.nv.constant0._ZN3cub18CUB_300001_SM_10006detail6reduce28DeviceReduceSingleTileKernelINS2_10policy_hubIN4cuda3std3__45tupleIJblEEEyN6thrust24THRUST_300001_SM_1000_NS8cuda_cub9__find_if7functorIS9_EEE10Policy1000ENSB_12zip_iteratorINS8_IJNSD_26transform_input_iterator_tIbNSB_6detail15normal_iteratorINSB_10device_ptrIiEEEE17greater_than_fourEENSB_17counting_iteratorIlNSB_11use_defaultESS_SS_EEEEEEEPS9_ySF_S9_S9_NS7_10__identityEEEvT0_T1_T2_T3_T4_T6_)
        /*0224*/ 	.short	0x0380
        /*0226*/ 	.short	0x0041


	//----- nvinfo : EIATTR_SW_WAR
	.align		4
.L_1570:
        /*0228*/ 	.byte	0x04, 0x36
        /*022a*/ 	.short	(.L_1572 - .L_1571)
.L_1571:
        /*022c*/ 	.word	0x00000008
.L_1572:


//--------------------- .nv.info._ZN3cub18CUB_300001_SM_10006detail6reduce18DeviceReduceKernelINS2_10policy_hubIN4cuda3std3__45tupleIJblEEEjN6thrust24THRUST_300001_SM_1000_NS8cuda_cub9__find_if7functorIS9_EEE10Policy1000ENSB_12zip_iteratorINS8_IJNSD_26transform_input_iterator_tIbNSB_6detail15normal_iteratorINSB_10device_ptrIiEEEE17greater_than_fourEENSB_17counting_iteratorIlNSB_11use_defaultESS_SS_EEEEEEEjSF_S9_NS7_10__identityEEEvT0_PT3_T1_NS0_13GridEvenShareIS10_EET2_T4_ --------------------------
	.section	.nv.info._ZN3cub18CUB_300001_SM_10006detail6reduce18DeviceReduceKernelINS2_10policy_hubIN4cuda3std3__45tupleIJblEEEjN6thrust24THRUST_300001_SM_1000_NS8cuda_cub9__find_if7functorIS9_EEE10Policy1000ENSB_12zip_iteratorINS8_IJNSD_26transform_input_iterator_tIbNSB_6detail15normal_iteratorINSB_10device_ptrIiEEEE17greater_than_fourEENSB_17counting_iteratorIlNSB_11use_defaultESS_SS_EEEEEEEjSF_S9_NS7_10__identityEEEvT0_PT3_T1_NS0_13GridEvenShareIS10_EET2_T4_,"",@"SHT_CUDA_INFO"
	.sectionflags	@""
	.align	4


	//----- nvinfo : EIATTR_CUDA_API_VERSION
	.align		4
        /*0000*/ 	.byte	0x04, 0x37
        /*0002*/ 	.short	(.L_1574 - .L_1573)
.L_1573:
        /*0004*/ 	.word	0x00000082


	//----- nvinfo : EIATTR_KPARAM_INFO
	.align		4
.L_1574:
        /*0008*/ 	.byte	0x04, 0x17
        /*000a*/ 	.short	(.L_1576 - .L_1575)
.L_1575:
        /*000c*/ 	.word	0x00000000
        /*0010*/ 	.short	0x0005
        /*0012*/ 	.short	0x004d
        /*0014*/ 	.byte	0x00, 0xf0, 0x05, 0x00


	//----- nvinfo : EIATTR_KPARAM_INFO
	.align		4
.L_1576:
        /*0018*/ 	.byte	0x04, 0x17
        /*001a*/ 	.short	(.L_1578 - .L_1577)
.L_1577:
        /*001c*/ 	.word	0x00000000
        /*0020*/ 	.short	0x0004
        /*0022*/ 	.short	0x004c
        /*0024*/ 	.byte	0x00, 0xf0, 0x05, 0x00


	//----- nvinfo : EIATTR_KPARAM_INFO
	.align		4
.L_1578:
        /*0028*/ 	.byte	0x04, 0x17
        /*002a*/ 	.short	(.L_1580 - .L_1579)
.L_1579:
        /*002c*/ 	.word	0x00000000
        /*0030*/ 	.short	0x0003
        /*0032*/ 	.short	0x0024
        /*0034*/ 	.byte	0x00, 0xf0, 0xa1, 0x00


	//----- nvinfo : EIATTR_KPARAM_INFO
	.align		4
.L_1580:
        /*0038*/ 	.byte	0x04, 0x17
        /*003a*/ 	.short	(.L_1582 - .L_1581)
.L_1581:
        /*003c*/ 	.word	0x00000000
        /*0040*/ 	.short	0x0002
        /*0042*/ 	.short	0x0020
        /*0044*/ 	.byte	0x00, 0xf0, 0x11, 0x00


	//----- nvinfo : EIATTR_KPARAM_INFO
	.align		4
.L_1582:
        /*0048*/ 	.byte	0x04, 0x17
        /*004a*/ 	.short	(.L_1584 - .L_1583)
.L_1583:
        /*004c*/ 	.word	0x00000000
        /*0050*/ 	.short	0x0001
        /*0052*/ 	.short	0x0018
        /*0054*/ 	.byte	0x00, 0xf5, 0x21, 0x00


	//----- nvinfo : EIATTR_KPARAM_INFO
	.align		4
.L_1584:
        /*0058*/ 	.byte	0x04, 0x17
        /*005a*/ 	.short	(.L_1586 - .L_1585)
.L_1585:
        /*005c*/ 	.word	0x00000000
        /*0060*/ 	.short	0x0000
        /*0062*/ 	.short	0x0000
        /*0064*/ 	.byte	0x00, 0xf0, 0x61, 0x00


	//----- nvinfo : EIATTR_SPARSE_MMA_MASK
	.align		4
.L_1586:
        /*0068*/ 	.byte	0x03, 0x50
        /*006a*/ 	.short	0x0000


	//----- nvinfo : EIATTR_MAXREG_COUNT
	.align		4
        /*006c*/ 	.byte	0x03, 0x1b
        /*006e*/ 	.short	0x00ff


	//----- nvinfo : EIATTR_NUM_BARRIERS
	.align		4
        /*0070*/ 	.byte	0x02, 0x4c
        /*0072*/ 	.byte	0x01
	.zero		1


	//----- nvinfo : EIATTR_MERCURY_ISA_VERSION
	.align		4
        /*0074*/ 	.byte	0x03, 0x5f
        /*0076*/ 	.short	0x0101


	//----- nvinfo : EIATTR_COOP_GROUP_MASK_REGIDS
	.align		4
        /*0078*/ 	.byte	0x04, 0x29
        /*007a*/ 	.short	(.L_1588 - .L_1587)


	//   ....[0]....
.L_1587:
        /*007c*/ 	.word	0xffffffff


	//   ....[1]....
        /*0080*/ 	.word	0xffffffff


	//   ....[2]....
        /*0084*/ 	.word	0xffffffff


	//   ....[3]....
        /*0088*/ 	.word	0xffffffff


	//   ....[4]....
        /*008c*/ 	.word	0xffffffff


	//   ....[5]....
        /*0090*/ 	.word	0xffffffff


	//   ....[6]....
        /*0094*/ 	.word	0xffffffff


	//   ....[7]....
        /*0098*/ 	.word	0xffffffff


	//   ....[8]....
        /*009c*/ 	.word	0xffffffff


	//   ....[9]....
        /*00a0*/ 	.word	0xffffffff


	//   ....[10]....
        /*00a4*/ 	.word	0xffffffff


	//   ....[11]....
        /*00a8*/ 	.word	0xffffffff


	//   ....[12]....
        /*00ac*/ 	.word	0xffffffff


	//   ....[13]....
        /*00b0*/ 	.word	0xffffffff


	//   ....[14]....
        /*00b4*/ 	.word	0xffffffff


	//   ....[15]....
        /*00b8*/ 	.word	0xffffffff


	//   ....[16]....
        /*00bc*/ 	.word	0xffffffff


	//   ....[17]....
        /*00c0*/ 	.word	0xffffffff


	//   ....[18]....
        /*00c4*/ 	.word	0xffffffff


	//   ....[19]....
        /*00c8*/ 	.word	0xffffffff


	//   ....[20]....
        /*00cc*/ 	.word	0xffffffff


	//   ....[21]....
        /*00d0*/ 	.word	0xffffffff


	//   ....[22]....
        /*00d4*/ 	.word	0xffffffff


	//   ....[23]....
        /*00d8*/ 	.word	0xffffffff


	//   ....[24]....
        /*00dc*/ 	.word	0xffffffff


	//   ....[25]....
        /*00e0*/ 	.word	0xffffffff


	//   ....[26]....
        /*00e4*/ 	.word	0xffffffff


	//   ....[27]....
        /*00e8*/ 	.word	0xffffffff


	//   ....[28]....
        /*00ec*/ 	.word	0xffffffff


	//   ....[29]....
        /*00f0*/ 	.word	0xffffffff


	//   ....[30]....
        /*00f4*/ 	.word	0xffffffff


	//   ....[31]....
        /*00f8*/ 	.word	0xffffffff


	//   ....[32]....
        /*00fc*/ 	.word	0xffffffff


	//   ....[33]....
        /*0100*/ 	.word	0xffffffff


	//   ....[34]....
        /*0104*/ 	.word	0xffffffff


	//   ....[35]....
        /*0108*/ 	.word	0xffffffff


	//   ....[36]....
        /*010c*/ 	.word	0xffffffff


	//   ....[37]....
        /*0110*/ 	.word	0xffffffff


	//   ....[38]....
        /*0114*/ 	.word	0xffffffff


	//   ....[39]....
        /*0118*/ 	.word	0xffffffff


	//   ....[40]....
        /*011c*/ 	.word	0xffffffff


	//   ....[41]....
        /*0120*/ 	.word	0xffffffff


	//   ....[42]....
        /*0124*/ 	.word	0xffffffff


	//   ....[43]....
        /*0128*/ 	.word	0xffffffff


	//   ....[44]....
        /*012c*/ 	.word	0xffffffff


	//----- nvinfo : EIATTR_COOP_GROUP_INSTR_OFFSETS
	.align		4
.L_1588:
        /*0130*/ 	.byte	0x04, 0x28
        /*0132*/ 	.short	(.L_1590 - .L_1589)


	//   ....[0]....
.L_1589:
        /*0134*/ 	.word	0x00001430


	//   ....[1]....
        /*0138*/ 	.word	0x00001440


	//   ....[2]....
        /*013c*/ 	.word	0x00001450


	//   ....[3]....
        /*0140*/ 	.word	0x000015a0


	//   ....[4]....
        /*0144*/ 	.word	0x000015d0


	//   ....[5]....
        /*0148*/ 	.word	0x00001600


	//   ....[6]....
        /*014c*/ 	.word	0x00001720


	//   ....[7]....
        /*0150*/ 	.word	0x00001740


	//   ....[8]....
        /*0154*/ 	.word	0x00001750


	//   ....[9]....
        /*0158*/ 	.word	0x00001870


	//   ....[10]....
        /*015c*/ 	.word	0x00001890


	//   ....[11]....
        /*0160*/ 	.word	0x000018a0


	//   ....[12]....
        /*0164*/ 	.word	0x000019c0


	//   ....[13]....
        /*0168*/ 	.word	0x000019e0


	//   ....[14]....
        /*016c*/ 	.word	0x000019f0


	//   ....[15]....
        /*0170*/ 	.word	0x00002170


	//   ....[16]....
        /*0174*/ 	.word	0x00002200


	//   ....[17]....
        /*0178*/ 	.word	0x00002230


	//   ....[18]....
        /*017c*/ 	.word	0x00002350


	//   ....[19]....
        /*0180*/ 	.word	0x00002380


	//   ....[20]....
        /*0184*/ 	.word	0x00002390


	//   ....[21]....
        /*0188*/ 	.word	0x000024b0


	//   ....[22]....
        /*018c*/ 	.word	0x000024d0


	//   ....[23]....
        /*0190*/ 	.word	0x000024e0


	//   ....[24]....
        /*0194*/ 	.word	0x00002600


	//   ....[25]....
        /*0198*/ 	.word	0x00002620


	//   ....[26]....
        /*019c*/ 	.word	0x00002630


	//   ....[27]....
        /*01a0*/ 	.word	0x00002750


	//   ....[28]....
        /*01a4*/ 	.word	0x00002770


	//   ....[29]....
        /*01a8*/ 	.word	0x00002780


	//   ....[30]....
        /*01ac*/ 	.word	0x00004b50


	//   ....[31]....
        /*01b0*/ 	.word	0x00004b60


	//   ....[32]....
        /*01b4*/ 	.word	0x00004b70


	//   ....[33]....
        /*01b8*/ 	.word	0x00004cc0


	//   ....[34]....
        /*01bc*/ 	.word	0x00004cf0


	//   ....[35]....
        /*01c0*/ 	.word	0x00004d20


	//   ....[36]....
        /*01c4*/ 	.word	0x00004e40


	//   ....[37]....
        /*01c8*/ 	.word	0x00004e60


	//   ....[38]....
        /*01cc*/ 	.word	0x00004e70


	//   ....[39]....
        /*01d0*/ 	.word	0x00004f90


	//   ....[40]....
        /*01d4*/ 	.word	0x00004fb0


	//   ....[41]....
        /*01d8*/ 	.word	0x00004fc0


	//   ....[42]....
        /*01dc*/ 	.word	0x000050e0


	//   ....[43]....
        /*01e0*/ 	.word	0x00005100


	//   ....[44]....
        /*01e4*/ 	.word	0x00005110


	//----- nvinfo : EIATTR_VRC_CTA_INIT_COUNT
	.align		4
.L_1590:
        /*01e8*/ 	.byte	0x02, 0x4a
	.zero		1
	.zero		1


	//----- nvinfo : EIATTR_EXIT_INSTR_OFFSETS
	.align		4
        /*01ec*/ 	.byte	0x04, 0x1c
        /*01ee*/ 	.short	(.L_1592 - .L_1591)


	//   ....[0]....
.L_1591:
        /*01f0*/ 	.word	0x00005810


	//   ....[1]....
        /*01f4*/ 	.word	0x00005860


	//----- nvinfo : EIATTR_MAX_THREADS
	.align		4
.L_1592:
        /*01f8*/ 	.byte	0x04, 0x05
        /*01fa*/ 	.short	(.L_1594 - .L_1593)
.L_1593:
        /*01fc*/ 	.word	0x00000100
        /*0200*/ 	.word	0x00000001
        /*0204*/ 	.word	0x00000001


	//----- nvinfo : EIATTR_CRS_STACK_SIZE
	.align		4
.L_1594:
        /*0208*/ 	.byte	0x04, 0x1e
        /*020a*/ 	.short	(.L_1596 - .L_1595)
.L_1595:
        /*020c*/ 	.word	0x00000000


	//----- nvinfo : EIATTR_CBANK_PARAM_SIZE
	.align		4
.L_1596:
        /*0210*/ 	.byte	0x03, 0x19
        /*0212*/ 	.short	0x004e


	//----- nvinfo : EIATTR_PARAM_CBANK
	.align		4
        /*0214*/ 	.byte	0x04, 0x0a
        /*0216*/ 	.short	(.L_1598 - .L_1597)
	.align		4
.L_1597:
        /*0218*/ 	.word	index@(.nv.constant0._ZN3cub18CUB_300001_SM_10006detail6reduce18DeviceReduceKernelINS2_10policy_hubIN4cuda3std3__45tupleIJblEEEjN6thrust24THRUST_300001_SM_1000_NS8cuda_cub9__find_if7functorIS9_EEE10Policy1000ENSB_12zip_iteratorINS8_IJNSD_26transform_input_iterator_tIbNSB_6detail15normal_iteratorINSB_10device_ptrIiEEEE17greater_than_fourEENSB_17counting_iteratorIlNSB_11use_defaultESS_SS_EEEEEEEjSF_S9_NS7_10__identityEEEvT0_PT3_T1_NS0_13GridEvenShareIS10_EET2_T4_)
        /*021c*/ 	.short	0x0380
        /*021e*/ 	.short	0x004e


	//----- nvinfo : EIATTR_SW_WAR
	.align		4
.L_1598:
        /*0220*/ 	.byte	0x04, 0x36
        /*0222*/ 	.short	(.L_1600 - .L_1599)
.L_1599:
        /*0224*/ 	.word	0x00000008
.L_1600:


//--------------------- .nv.info._ZN3cub18CUB_300001_SM_10006detail6reduce28DeviceReduceSingleTileKernelINS2_10policy_hubIN4cuda3std3__45tupleIJblEEEjN6thrust24THRUST_300001_SM_1000_NS8cuda_cub9__find_if7functorIS9_EEE10Policy1000ENSB_12zip_iteratorINS8_IJNSD_26transform_input_iterator_tIbNSB_6detail15normal_iteratorINSB_10device_ptrIiEEEE17greater_than_fourEENSB_17counting_iteratorIlNSB_11use_defaultESS_SS_EEEEEEEPS9_jSF_S9_S9_NS7_10__identityEEEvT0_T1_T2_T3_T4_T6_ --------------------------
	.section	.nv.info._ZN3cub18CUB_300001_SM_10006detail6reduce28DeviceReduceSingleTileKernelINS2_10policy_hubIN4cuda3std3__45tupleIJblEEEjN6thrust24THRUST_300001_SM_1000_NS8cuda_cub9__find_if7functorIS9_EEE10Policy1000ENSB_12zip_iteratorINS8_IJNSD_26transform_input_iterator_tIbNSB_6detail15normal_iteratorINSB_10device_ptrIiEEEE17greater_than_fourEENSB_17counting_iteratorIlNSB_11use_defaultESS_SS_EEEEEEEPS9_jSF_S9_S9_NS7_10__identityEEEvT0_T1_T2_T3_T4_T6_,"",@"SHT_CUDA_INFO"
	.sectionflags	@""
	.align	4


	//----- nvinfo : EIATTR_CUDA_API_VERSION
	.align		4
        /*0000*/ 	.byte	0x04, 0x37
        /*0002*/ 	.short	(.L_1602 - .L_1601)
.L_1601:
        /*0004*/ 	.word	0x00000082


	//----- nvinfo : EIATTR_KPARAM_INFO
	.align		4
.L_1602:
        /*0008*/ 	.byte	0x04, 0x17
        /*000a*/ 	.short	(.L_1604 - .L_1603)
.L_1603:
        /*000c*/ 	.word	0x00000000
        /*0010*/ 	.short	0x0005
        /*0012*/ 	.short	0x0038
        /*0014*/ 	.byte	0x00, 0xf0, 0x05, 0x00


	//----- nvinfo : EIATTR_KPARAM_INFO
	.align		4
.L_1604:
        /*0018*/ 	.byte	0x04, 0x17
        /*001a*/ 	.short	(.L_1606 - .L_1605)
.L_1605:
        /*001c*/ 	.word	0x00000000
        /*0020*/ 	.short	0x0004
        /*0022*/ 	.short	0x0028
        /*0024*/ 	.byte	0x00, 0xf0, 0x41, 0x00


	//----- nvinfo : EIATTR_KPARAM_INFO
	.align		4
.L_1606:
        /*0028*/ 	.byte	0x04, 0x17
        /*002a*/ 	.short	(.L_1608 - .L_1607)
.L_1607:
        /*002c*/ 	.word	0x00000000
        /*0030*/ 	.short	0x0003
        /*0032*/ 	.short	0x0024
        /*0034*/ 	.byte	0x00, 0xf0, 0x05, 0x00


	//----- nvinfo : EIATTR_KPARAM_INFO
	.align		4
.L_1608:
        /*0038*/ 	.byte	0x04, 0x17
        /*003a*/ 	.short	(.L_1610 - .L_1609)
.L_1609:
        /*003c*/ 	.word	0x00000000
        /*0040*/ 	.short	0x0002
        /*0042*/ 	.short	0x0020
        /*0044*/ 	.byte	0x00, 0xf0, 0x11, 0x00


	//----- nvinfo : EIATTR_KPARAM_INFO
	.align		4
.L_1610:
        /*0048*/ 	.byte	0x04, 0x17
        /*004a*/ 	.short	(.L_1612 - .L_1611)
.L_1611:
        /*004c*/ 	.word	0x00000000
        /*0050*/ 	.short	0x0001
        /*0052*/ 	.short	0x0018
        /*0054*/ 	.byte	0x00, 0xf5, 0x21, 0x00


	//----- nvinfo : EIATTR_KPARAM_INFO
	.align		4
.L_1612:
        /*0058*/ 	.byte	0x04, 0x17
        /*005a*/ 	.short	(.L_1614 - .L_1613)
.L_1613:
        /*005c*/ 	.word	0x00000000
        /*0060*/ 	.short	0x0000
        /*0062*/ 	.short	0x0000
        /*0064*/ 	.byte	0x00, 0xf0, 0x61, 0x00


	//----- nvinfo : EIATTR_SPARSE_MMA_MASK
	.align		4
.L_1614:
        /*0068*/ 	.byte	0x03, 0x50
        /*006a*/ 	.short	0x0000


	//----- nvinfo : EIATTR_MAXREG_COUNT
	.align		4
        /*006c*/ 	.byte	0x03, 0x1b
        /*006e*/ 	.short	0x00ff


	//----- nvinfo : EIATTR_NUM_BARRIERS
	.align		4
        /*0070*/ 	.byte	0x02, 0x4c
        /*0072*/ 	.byte	0x01
	.zero		1


	//----- nvinfo : EIATTR_MERCURY_ISA_VERSION
	.align		4
        /*0074*/ 	.byte	0x03, 0x5f
        /*0076*/ 	.short	0x0101


	//----- nvinfo : EIATTR_COOP_GROUP_MASK_REGIDS
	.align		4
        /*0078*/ 	.byte	0x04, 0x29
        /*007a*/ 	.short	(.L_1616 - .L_1615)


	//   ....[0]....
.L_1615:
        /*007c*/ 	.word	0xffffffff


	//   ....[1]....
        /*0080*/ 	.word	0xffffffff


	//   ....[2]....
        /*0084*/ 	.word	0xffffffff


	//   ....[3]....
        /*0088*/ 	.word	0xffffffff


	//   ....[4]....
        /*008c*/ 	.word	0xffffffff


	//   ....[5]....
        /*0090*/ 	.word	0xffffffff


	//   ....[6]....
        /*0094*/ 	.word	0xffffffff


	//   ....[7]....
        /*0098*/ 	.word	0xffffffff


	//   ....[8]....
        /*009c*/ 	.word	0xffffffff


	//   ....[9]....
        /*00a0*/ 	.word	0xffffffff


	//   ....[10]....
        /*00a4*/ 	.word	0xffffffff


	//   ....[11]....
        /*00a8*/ 	.word	0xffffffff


	//   ....[12]....
        /*00ac*/ 	.word	0xffffffff


	//   ....[13]....
        /*00b0*/ 	.word	0xffffffff


	//   ....[14]....
        /*00b4*/ 	.word	0xffffffff


	//   ....[15]....
        /*00b8*/ 	.word	0xffffffff


	//   ....[16]....
        /*00bc*/ 	.word	0xffffffff


	//   ....[17]....
        /*00c0*/ 	.word	0xffffffff


	//   ....[18]....
        /*00c4*/ 	.word	0xffffffff


	//   ....[19]....
        /*00c8*/ 	.word	0xffffffff


	//   ....[20]....
        /*00cc*/ 	.word	0xffffffff


	//   ....[21]....
        /*00d0*/ 	.word	0xffffffff


	//   ....[22]....
        /*00d4*/ 	.word	0xffffffff


	//   ....[23]....
        /*00d8*/ 	.word	0xffffffff


	//   ....[24]....
        /*00dc*/ 	.word	0xffffffff


	//   ....[25]....
        /*00e0*/ 	.word	0xffffffff


	//   ....[26]....
        /*00e4*/ 	.word	0xffffffff


	//   ....[27]....
        /*00e8*/ 	.word	0xffffffff


	//   ....[28]....
        /*00ec*/ 	.word	0xffffffff


	//   ....[29]....
        /*00f0*/ 	.word	0xffffffff


	//   ....[30]....
        /*00f4*/ 	.word	0xffffffff


	//   ....[31]....
        /*00f8*/ 	.word	0xffffffff


	//   ....[32]....
        /*00fc*/ 	.word	0xffffffff


	//   ....[33]....
        /*0100*/ 	.word	0xffffffff


	//   ....[34]....
        /*0104*/ 	.word	0xffffffff


	//   ....[35]....
        /*0108*/ 	.word	0xffffffff


	//   ....[36]....
        /*010c*/ 	.word	0xffffffff


	//   ....[37]....
        /*0110*/ 	.word	0xffffffff


	//   ....[38]....
        /*0114*/ 	.word	0xffffffff


	//   ....[39]....
        /*0118*/ 	.word	0xffffffff


	//   ....[40]....
        /*011c*/ 	.word	0xffffffff


	//   ....[41]....
        /*0120*/ 	.word	0xffffffff


	//   ....[42]....
        /*0124*/ 	.word	0xffffffff


	//   ....[43]....
        /*0128*/ 	.word	0xffffffff


	//   ....[44]....
        /*012c*/ 	.word	0xffffffff


	//----- nvinfo : EIATTR_COOP_GROUP_INSTR_OFFSETS
	.align		4
.L_1616:
        /*0130*/ 	.byte	0x04, 0x28
        /*0132*/ 	.short	(.L_1618 - .L_1617)


	//   ....[0]....
.L_1617:
        /*0134*/ 	.word	0x000012b0


	//   ....[1]....
        /*0138*/ 	.word	0x000012c0


	//   ....[2]....
        /*013c*/ 	.word	0x000012d0


	//   ....[3]....
        /*0140*/ 	.word	0x00001420


	//   ....[4]....
        /*0144*/ 	.word	0x00001450


	//   ....[5]....
        /*0148*/ 	.word	0x00001480


	//   ....[6]....
        /*014c*/ 	.word	0x000015a0


	//   ....[7]....
        /*0150*/ 	.word	0x000015c0


	//   ....[8]....
        /*0154*/ 	.word	0x000015d0


	//   ....[9]....
        /*0158*/ 	.word	0x000016f0


	//   ....[10]....
        /*015c*/ 	.word	0x00001710


	//   ....[11]....
        /*0160*/ 	.word	0x00001720


	//   ....[12]....
        /*0164*/ 	.word	0x00001840


	//   ....[13]....
        /*0168*/ 	.word	0x00001860


	//   ....[14]....
        /*016c*/ 	.word	0x00001870


	//   ....[15]....
        /*0170*/ 	.word	0x00001ff0


	//   ....[16]....
        /*0174*/ 	.word	0x00002080


	//   ....[17]....
        /*0178*/ 	.word	0x000020b0


	//   ....[18]....
        /*017c*/ 	.word	0x000021d0


	//   ....[19]....
        /*0180*/ 	.word	0x00002200


	//   ....[20]....
        /*0184*/ 	.word	0x00002210


	//   ....[21]....
        /*0188*/ 	.word	0x00002330


	//   ....[22]....
        /*018c*/ 	.word	0x00002350


	//   ....[23]....
        /*0190*/ 	.word	0x00002360


	//   ....[24]....
        /*0194*/ 	.word	0x00002480


	//   ....[25]....
        /*0198*/ 	.word	0x000024a0


	//   ....[26]....
        /*019c*/ 	.word	0x000024b0


	//   ....[27]....
        /*01a0*/ 	.word	0x000025d0


	//   ....[28]....
        /*01a4*/ 	.word	0x000025f0


	//   ....[29]....
        /*01a8*/ 	.word	0x00002600


	//   ....[30]....
        /*01ac*/ 	.word	0x00004820


	//   ....[31]....
        /*01b0*/ 	.word	0x00004830


	//   ....[32]....
        /*01b4*/ 	.word	0x00004840


	//   ....[33]....
        /*01b8*/ 	.word	0x00004990


	//   ....[34]....
        /*01bc*/ 	.word	0x000049c0


	//   ....[35]....
        /*01c0*/ 	.word	0x000049f0


	//   ....[36]....
        /*01c4*/ 	.word	0x00004b10


	//   ....[37]....
        /*01c8*/ 	.word	0x00004b30


	//   ....[38]....
        /*01cc*/ 	.word	0x00004b40


	//   ....[39]....
        /*01d0*/ 	.word	0x00004c60


	//   ....[40]....
        /*01d4*/ 	.word	0x00004c80


	//   ....[41]....
        /*01d8*/ 	.word	0x00004c90


	//   ....[42]....
        /*01dc*/ 	.word	0x00004db0


	//   ....[43]....
        /*01e0*/ 	.word	0x00004dd0


	//   ....[44]....
        /*01e4*/ 	.word	0x00004de0


	//----- nvinfo : EIATTR_VRC_CTA_INIT_COUNT
	.align		4
.L_1618:
        /*01e8*/ 	.byte	0x02, 0x4a
	.zero		1
	.zero		1


	//----- nvinfo : EIATTR_EXIT_INSTR_OFFSETS
	.align		4
        /*01ec*/ 	.byte	0x04, 0x1c
        /*01ee*/ 	.short	(.L_1620 - .L_1619)


	//   ....[0]....
.L_1619:
        /*01f0*/ 	.word	0x00000080


	//   ....[1]....
        /*01f4*/ 	.word	0x000000d0


	//   ....[2]....
        /*01f8*/ 	.word	0x000054e0


	//   ....[3]....
        /*01fc*/ 	.word	0x000055d0


	//----- nvinfo : EIATTR_MAX_THREADS
	.align		4
.L_1620:
        /*0200*/ 	.byte	0x04, 0x05
        /*0202*/ 	.short	(.L_1622 - .L_1621)
.L_1621:
        /*0204*/ 	.word	0x00000100
        /*0208*/ 	.word	0x00000001
        /*020c*/ 	.word	0x00000001


	//----- nvinfo : EIATTR_CRS_STACK_SIZE
	.align		4
.L_1622:
        /*0210*/ 	.byte	0x04, 0x1e
        /*0212*/ 	.short	(.L_1624 - .L_1623)
.L_1623:
        /*0214*/ 	.word	0x00000000


	//----- nvinfo : EIATTR_CBANK_PARAM_SIZE
	.align		4
.L_1624:
        /*0218*/ 	.byte	0x03, 0x19
        /*021a*/ 	.short	0x0039


	//----- nvinfo : EIATTR_PARAM_CBANK
	.align		4
        /*021c*/ 	.byte	0x04, 0x0a
        /*021e*/ 	.short	(.L_1626 - .L_1625)
	.align		4
.L_1625:
        /*0220*/ 	.word	index@(.nv.constant0._ZN3cub18CUB_300001_SM_10006detail6reduce28DeviceReduceSingleTileKernelINS2_10policy_hubIN4cuda3std3__45tupleIJblEEEjN6thrust24THRUST_300001_SM_1000_NS8cuda_cub9__find_if7functorIS9_EEE10Policy1000ENSB_12zip_iteratorINS8_IJNSD_26transform_input_iterator_tIbNSB_6detail15normal_iteratorINSB_10device_ptrIiEEEE17greater_than_fourEENSB_17counting_iteratorIlNSB_11use_defaultESS_SS_EEEEEEEPS9_jSF_S9_S9_NS7_10__identityEEEvT0_T1_T2_T3_T4_T6_)
        /*0224*/ 	.short	0x0380
        /*0226*/ 	.short	0x0039


	//----- nvinfo : EIATTR_SW_WAR
	.align		4
.L_1626:
        /*0228*/ 	.byte	0x04, 0x36
        /*022a*/ 	.short	(.L_1628 - .L_1627)
.L_1627:
        /*022c*/ 	.word	0x00000008
.L_1628:


//--------------------- .nv.info._ZN3cub18CUB_300001_SM_10006detail6reduce18DeviceReduceKernelINS2_10policy_hubIN4cuda3std3__45tupleIJblEEEyN6thrust24THRUST_300001_SM_1000_NS8cuda_cub9__find_if7functorIS9_EEE10Policy1000ENSB_12zip_iteratorINS8_IJNSD_26transform_input_iterator_tIbNSI_INS8_IJNSB_6detail15normal_iteratorINSB_10device_ptrIiEEEESO_EEEEENSK_22tuple_binary_predicateINS7_7greaterIiEEEEEENSB_17counting_iteratorIlNSB_11use_defaultESX_SX_EEEEEEEySF_S9_NS7_10__identityEEEvT0_PT3_T1_NS0_13GridEvenShareIS15_EET2_T4_ --------------------------
	.section	.nv.info._ZN3cub18CUB_300001_SM_10006detail6reduce18DeviceReduceKernelINS2_10policy_hubIN4cuda3std3__45tupleIJblEEEyN6thrust24THRUST_300001_SM_1000_NS8cuda_cub9__find_if7functorIS9_EEE10Policy1000ENSB_12zip_iteratorINS8_IJNSD_26transform_input_iterator_tIbNSI_INS8_IJNSB_6detail15normal_iteratorINSB_10device_ptrIiEEEESO_EEEEENSK_22tuple_binary_predicateINS7_7greaterIiEEEEEENSB_17counting_iteratorIlNSB_11use_defaultESX_SX_EEEEEEEySF_S9_NS7_10__identityEEEvT0_PT3_T1_NS0_13GridEvenShareIS15_EET2_T4_,"",@"SHT_CUDA_INFO"
	.sectionflags	@""
	.align	4


	//----- nvinfo : EIATTR_CUDA_API_VERSION
	.align		4
        /*0000*/ 	.byte	0x04, 0x37
        /*0002*/ 	.short	(.L_1630 - .L_1629)
.L_1629:
        /*0004*/ 	.word	0x00000082


	//----- nvinfo : EIATTR_KPARAM_INFO
	.align		4
.L_1630:
        /*0008*/ 	.byte	0x04, 0x17
        /*000a*/ 	.short	(.L_1632 - .L_1631)
.L_1631:
        /*000c*/ 	.word	0x00000000
        /*0010*/ 	.short	0x0005
        /*0012*/ 	.short	0x0079
        /*0014*/ 	.byte	0x00, 0xf0, 0x05, 0x00


	//----- nvinfo : EIATTR_KPARAM_INFO
	.align		4
.L_1632:
        /*0018*/ 	.byte	0x04, 0x17
        /*001a*/ 	.short	(.L_1634 - .L_1633)
.L_1633:
        /*001c*/ 	.word	0x00000000
        /*0020*/ 	.short	0x0004
        /*0022*/ 	.short	0x0078
        /*0024*/ 	.byte	0x00, 0xf0, 0x05, 0x00


	//----- nvinfo : EIATTR_KPARAM_INFO
	.align		4
.L_1634:
        /*0028*/ 	.byte	0x04, 0x17
        /*002a*/ 	.short	(.L_1636 - .L_1635)
.L_1635:
        /*002c*/ 	.word	0x00000000
        /*0030*/ 	.short	0x0003
        /*0032*/ 	.short	0x0030
        /*0034*/ 	.byte	0x00, 0xf0, 0x21, 0x01


	//----- nvinfo : EIATTR_KPARAM_INFO
	.align		4
.L_1636:
        /*0038*/ 	.byte	0x04, 0x17
        /*003a*/ 	.short	(.L_1638 - .L_1637)
.L_1637:
        /*003c*/ 	.word	0x00000000
        /*0040*/ 	.short	0x0002
        /*0042*/ 	.short	0x0028
        /*0044*/ 	.byte	0x00, 0xf0, 0x21, 0x00


	//----- nvinfo : EIATTR_KPARAM_INFO
	.align		4
.L_1638:
        /*0048*/ 	.byte	0x04, 0x17
        /*004a*/ 	.short	(.L_1640 - .L_1639)
.L_1639:
        /*004c*/ 	.word	0x00000000
        /*0050*/ 	.short	0x0001
        /*0052*/ 	.short	0x0020
        /*0054*/ 	.byte	0x00, 0xf5, 0x21, 0x00


	//----- nvinfo : EIATTR_KPARAM_INFO
	.align		4
.L_1640:
        /*0058*/ 	.byte	0x04, 0x17
        /*005a*/ 	.short	(.L_1642 - .L_1641)
.L_1641:
        /*005c*/ 	.word	0x00000000
        /*0060*/ 	.short	0x0000
        /*0062*/ 	.short	0x0000
        /*0064*/ 	.byte	0x00, 0xf0, 0x81, 0x00


	//----- nvinfo : EIATTR_SPARSE_MMA_MASK
	.align		4
.L_1642:
        /*0068*/ 	.byte	0x03, 0x50
        /*006a*/ 	.short	0x0000


	//----- nvinfo : EIATTR_MAXREG_COUNT
	.align		4
        /*006c*/ 	.byte	0x03, 0x1b
        /*006e*/ 	.short	0x00ff


	//----- nvinfo : EIATTR_NUM_BARRIERS
	.align		4
        /*0070*/ 	.byte	0x02, 0x4c
        /*0072*/ 	.byte	0x01
	.zero		1


	//----- nvinfo : EIATTR_MERCURY_ISA_VERSION
	.align		4
        /*0074*/ 	.byte	0x03, 0x5f
        /*0076*/ 	.short	0x0101


	//----- nvinfo : EIATTR_COOP_GROUP_MASK_REGIDS
	.align		4
        /*0078*/ 	.byte	0x04, 0x29
        /*007a*/ 	.short	(.L_1644 - .L_1643)


	//   ....[0]....
.L_1643:
        /*007c*/ 	.word	0xffffffff


	//   ....[1]....
        /*0080*/ 	.word	0xffffffff


	//   ....[2]....
        /*0084*/ 	.word	0xffffffff


	//   ....[3]....
        /*0088*/ 	.word	0xffffffff


	//   ....[4]....
        /*008c*/ 	.word	0xffffffff


	//   ....[5]....
        /*0090*/ 	.word	0xffffffff


	//   ....[6]....
        /*0094*/ 	.word	0xffffffff


	//   ....[7]....
        /*0098*/ 	.word	0xffffffff


	//   ....[8]....
        /*009c*/ 	.word	0xffffffff


	//   ....[9]....
        /*00a0*/ 	.word	0xffffffff


	//   ....[10]....
        /*00a4*/ 	.word	0xffffffff


	//   ....[11]....
        /*00a8*/ 	.word	0xffffffff


	//   ....[12]....
        /*00ac*/ 	.word	0xffffffff


	//   ....[13]....
        /*00b0*/ 	.word	0xffffffff


	//   ....[14]....
        /*00b4*/ 	.word	0xffffffff


	//   ....[15]....
        /*00b8*/ 	.word	0xffffffff


	//   ....[16]....
        /*00bc*/ 	.word	0xffffffff


	//   ....[17]....
        /*00c0*/ 	.word	0xffffffff


	//   ....[18]....
        /*00c4*/ 	.word	0xffffffff


	//   ....[19]....
        /*00c8*/ 	.word	0xffffffff


	//   ....[20]....
        /*00cc*/ 	.word	0xffffffff


	//   ....[21]....
        /*00d0*/ 	.word	0xffffffff


	//   ....[22]....
        /*00d4*/ 	.word	0xffffffff


	//   ....[23]....
        /*00d8*/ 	.word	0xffffffff


	//   ....[24]....
        /*00dc*/ 	.word	0xffffffff


	//   ....[25]....
        /*00e0*/ 	.word	0xffffffff


	//   ....[26]....
        /*00e4*/ 	.word	0xffffffff


	//   ....[27]....
        /*00e8*/ 	.word	0xffffffff


	//   ....[28]....
        /*00ec*/ 	.word	0xffffffff


	//   ....[29]....
        /*00f0*/ 	.word	0xffffffff


	//   ....[30]....
        /*00f4*/ 	.word	0xffffffff


	//   ....[31]....
        /*00f8*/ 	.word	0xffffffff


	//   ....[32]....
        /*00fc*/ 	.word	0xffffffff


	//   ....[33]....
        /*0100*/ 	.word	0xffffffff


	//   ....[34]....
        /*0104*/ 	.word	0xffffffff


	//   ....[35]....
        /*0108*/ 	.word	0xffffffff


	//   ....[36]....
        /*010c*/ 	.word	0xffffffff


	//   ....[37]....
        /*0110*/ 	.word	0xffffffff


	//   ....[38]....
        /*0114*/ 	.word	0xffffffff


	//   ....[39]....
        /*0118*/ 	.word	0xffffffff


	//   ....[40]....
        /*011c*/ 	.word	0xffffffff


	//   ....[41]....
        /*0120*/ 	.word	0xffffffff


	//   ....[42]....
        /*0124*/ 	.word	0xffffffff


	//   ....[43]....
        /*0128*/ 	.word	0xffffffff


	//   ....[44]....
        /*012c*/ 	.word	0xffffffff


	//----- nvinfo : EIATTR_COOP_GROUP_INSTR_OFFSETS
	.align		4
.L_1644:
        /*0130*/ 	.byte	0x04, 0x28
        /*0132*/ 	.short	(.L_1646 - .L_1645)


	//   ....[0]....
.L_1645:
        /*0134*/ 	.word	0x00001720


	//   ....[1]....
        /*0138*/ 	.word	0x00001730


	//   ....[2]....
        /*013c*/ 	.word	0x00001740


	//   ....[3]....
        /*0140*/ 	.word	0x00001890


	//   ....[4]....
        /*0144*/ 	.word	0x000018c0


	//   ....[5]....
        /*0148*/ 	.word	0x000018f0


	//   ....[6]....
        /*014c*/ 	.word	0x00001a10


	//   ....[7]....
        /*0150*/ 	.word	0x00001a30


	//   ....[8]....
        /*0154*/ 	.word	0x00001a40


	//   ....[9]....
        /*0158*/ 	.word	0x00001b60


	//   ....[10]....
        /*015c*/ 	.word	0x00001b80


	//   ....[11]....
        /*0160*/ 	.word	0x00001b90


	//   ....[12]....
        /*0164*/ 	.word	0x00001cb0


	//   ....[13]....
        /*0168*/ 	.word	0x00001cd0


	//   ....[14]....
        /*016c*/ 	.word	0x00001ce0


	//   ....[15]....
        /*0170*/ 	.word	0x00002470


	//   ....[16]....
        /*0174*/ 	.word	0x00002500


	//   ....[17]....
        /*0178*/ 	.word	0x00002530


	//   ....[18]....
        /*017c*/ 	.word	0x00002650


	//   ....[19]....
        /*0180*/ 	.word	0x00002680


	//   ....[20]....
        /*0184*/ 	.word	0x00002690


	//   ....[21]....
        /*0188*/ 	.word	0x000027b0


	//   ....[22]....
        /*018c*/ 	.word	0x000027d0


	//   ....[23]....
        /*0190*/ 	.word	0x000027e0


	//   ....[24]....
        /*0194*/ 	.word	0x00002900


	//   ....[25]....
        /*0198*/ 	.word	0x00002920


	//   ....[26]....
        /*019c*/ 	.word	0x00002930


	//   ....[27]....
        /*01a0*/ 	.word	0x00002a50


	//   ....[28]....
        /*01a4*/ 	.word	0x00002a70


	//   ....[29]....
        /*01a8*/ 	.word	0x00002a80


	//   ....[30]....
        /*01ac*/ 	.word	0x000050d0


	//   ....[31]....
        /*01b0*/ 	.word	0x000050e0


	//   ....[32]....
        /*01b4*/ 	.word	0x000050f0


	//   ....[33]....
        /*01b8*/ 	.word	0x00005230


	//   ....[34]....
        /*01bc*/ 	.word	0x00005260


	//   ....[35]....
        /*01c0*/ 	.word	0x00005290


	//   ....[36]....
        /*01c4*/ 	.word	0x000053c0


	//   ....[37]....
        /*01c8*/ 	.word	0x000053e0


	//   ....[38]....
        /*01cc*/ 	.word	0x000053f0


	//   ....[39]....
        /*01d0*/ 	.word	0x00005510


	//   ....[40]....
        /*01d4*/ 	.word	0x00005530


	//   ....[41]....
        /*01d8*/ 	.word	0x00005540


	//   ....[42]....
        /*01dc*/ 	.word	0x00005660


	//   ....[43]....
        /*01e0*/ 	.word	0x00005680


	//   ....[44]....
        /*01e4*/ 	.word	0x00005690


	//----- nvinfo : EIATTR_VRC_CTA_INIT_COUNT
	.align		4
.L_1646:
        /*01e8*/ 	.byte	0x02, 0x4a
	.zero		1
	.zero		1


	//----- nvinfo : EIATTR_EXIT_INSTR_OFFSETS
	.align		4
        /*01ec*/ 	.byte	0x04, 0x1c
        /*01ee*/ 	.short	(.L_1648 - .L_1647)


	//   ....[0]....
.L_1647:
        /*01f0*/ 	.word	0x00005da0


	//   ....[1]....
        /*01f4*/ 	.word	0x00005df0


	//----- nvinfo : EIATTR_MAX_THREADS
	.align		4
.L_1648:
        /*01f8*/ 	.byte	0x04, 0x05
        /*01fa*/ 	.short	(.L_1650 - .L_1649)
.L_1649:
        /*01fc*/ 	.word	0x00000100
        /*0200*/ 	.word	0x00000001
        /*0204*/ 	.word	0x00000001


	//----- nvinfo : EIATTR_CRS_STACK_SIZE
	.align		4
.L_1650:
        /*0208*/ 	.byte	0x04, 0x1e
        /*020a*/ 	.short	(.L_1652 - .L_1651)
.L_1651:
        /*020c*/ 	.word	0x00000000


	//----- nvinfo : EIATTR_CBANK_PARAM_SIZE
	.align		4
.L_1652:
        /*0210*/ 	.byte	0x03, 0x19
        /*0212*/ 	.short	0x007a


	//----- nvinfo : EIATTR_PARAM_CBANK
	.align		4
        /*0214*/ 	.byte	0x04, 0x0a
        /*0216*/ 	.short	(.L_1654 - .L_1653)
	.align		4
.L_1653:
        /*0218*/ 	.word	index@(.nv.constant0._ZN3cub18CUB_300001_SM_10006detail6reduce18DeviceReduceKernelINS2_10policy_hubIN4cuda3std3__45tupleIJblEEEyN6thrust24THRUST_300001_SM_1000_NS8cuda_cub9__find_if7functorIS9_EEE10Policy1000ENSB_12zip_iteratorINS8_IJNSD_26transform_input_iterator_tIbNSI_INS8_IJNSB_6detail15normal_iteratorINSB_10device_ptrIiEEEESO_EEEEENSK_22tuple_binary_predicateINS7_7greaterIiEEEEEENSB_17counting_iteratorIlNSB_11use_defaultESX_SX_EEEEEEEySF_S9_NS7_10__identityEEEvT0_PT3_T1_NS0_13GridEvenShareIS15_EET2_T4_)
        /*021c*/ 	.short	0x0380
        /*021e*/ 	.short	0x007a


	//----- nvinfo : EIATTR_SW_WAR
	.align		4
.L_1654:
        /*0220*/ 	.byte	0x04, 0x36
        /*0222*/ 	.short	(.L_1656 - .L_1655)
.L_1655:
        /*0224*/ 	.word	0x00000008
.L_1656:


//--------------------- .nv.info._ZN3cub18CUB_300001_SM_10006detail6reduce28DeviceReduceSingleTileKernelINS2_10policy_hubIN4cuda3std3__45tupleIJblEEEyN6thrust24THRUST_300001_SM_1000_NS8cuda_cub9__find_if7functorIS9_EEE10Policy1000ENSB_12zip_iteratorINS8_IJNSD_26transform_input_iterator_tIbNSI_INS8_IJNSB_6detail15normal_iteratorINSB_10device_ptrIiEEEESO_EEEEENSK_22tuple_binary_predicateINS7_7greaterIiEEEEEENSB_17counting_iteratorIlNSB_11use_defaultESX_SX_EEEEEEEPS9_ySF_S9_S9_NS7_10__identityEEEvT0_T1_T2_T3_T4_T6_ --------------------------
	.section	.nv.info._ZN3cub18CUB_300001_SM_10006detail6reduce28DeviceReduceSingleTileKernelINS2_10policy_hubIN4cuda3std3__45tupleIJblEEEyN6thrust24THRUST_300001_SM_1000_NS8cuda_cub9__find_if7functorIS9_EEE10Policy1000ENSB_12zip_iteratorINS8_IJNSD_26transform_input_iterator_tIbNSI_INS8_IJNSB_6detail15normal_iteratorINSB_10device_ptrIiEEEESO_EEEEENSK_22tuple_binary_predicateINS7_7greaterIiEEEEEENSB_17counting_iteratorIlNSB_11use_defaultESX_SX_EEEEEEEPS9_ySF_S9_S9_NS7_10__identityEEEvT0_T1_T2_T3_T4_T6_,"",@"SHT_CUDA_INFO"
	.sectionflags	@""
	.align	4


	//----- nvinfo : EIATTR_CUDA_API_VERSION
	.align		4
        /*0000*/ 	.byte	0x04, 0x37
        /*0002*/ 	.short	(.L_1658 - .L_1657)
.L_1657:
        /*0004*/ 	.word	0x00000082


	//----- nvinfo : EIATTR_KPARAM_INFO
	.align		4
.L_1658:
        /*0008*/ 	.byte	0x04, 0x17
        /*000a*/ 	.short	(.L_1660 - .L_1659)
.L_1659:
        /*000c*/ 	.word	0x00000000
        /*0010*/ 	.short	0x0005
        /*0012*/ 	.short	0x0048
        /*0014*/ 	.byte	0x00, 0xf0, 0x05, 0x00


	//----- nvinfo : EIATTR_KPARAM_INFO
	.align		4
.L_1660:
        /*0018*/ 	.byte	0x04, 0x17
        /*001a*/ 	.short	(.L_1662 - .L_1661)
.L_1661:
        /*001c*/ 	.word	0x00000000
        /*0020*/ 	.short	0x0004
        /*0022*/ 	.short	0x0038
        /*0024*/ 	.byte	0x00, 0xf0, 0x41, 0x00


	//----- nvinfo : EIATTR_KPARAM_INFO
	.align		4
.L_1662:
        /*0028*/ 	.byte	0x04, 0x17
        /*002a*/ 	.short	(.L_1664 - .L_1663)
.L_1663:
        /*002c*/ 	.word	0x00000000
        /*0030*/ 	.short	0x0003
        /*0032*/ 	.short	0x0030
        /*0034*/ 	.byte	0x00, 0xf0, 0x05, 0x00


	//----- nvinfo : EIATTR_KPARAM_INFO
	.align		4
.L_1664:
        /*0038*/ 	.byte	0x04, 0x17
        /*003a*/ 	.short	(.L_1666 - .L_1665)
.L_1665:
        /*003c*/ 	.word	0x00000000
        /*0040*/ 	.short	0x0002
        /*0042*/ 	.short	0x0028
        /*0044*/ 	.byte	0x00, 0xf0, 0x21, 0x00


	//----- nvinfo : EIATTR_KPARAM_INFO
	.align		4
.L_1666:
        /*0048*/ 	.byte	0x04, 0x17
        /*004a*/ 	.short	(.L_1668 - .L_1667)
.L_1667:
        /*004c*/ 	.word	0x00000000
        /*0050*/ 	.short	0x0001
        /*0052*/ 	.short	0x0020
        /*0054*/ 	.byte	0x00, 0xf5, 0x21, 0x00


	//----- nvinfo : EIATTR_KPARAM_INFO
	.align		4
.L_1668:
        /*0058*/ 	.byte	0x04, 0x17
        /*005a*/ 	.short	(.L_1670 - .L_1669)
.L_1669:
        /*005c*/ 	.word	0x00000000
        /*0060*/ 	.short	0x0000
        /*0062*/ 	.short	0x0000
        /*0064*/ 	.byte	0x00, 0xf0, 0x81, 0x00


	//----- nvinfo : EIATTR_SPARSE_MMA_MASK
	.align		4
.L_1670:
        /*0068*/ 	.byte	0x03, 0x50
        /*006a*/ 	.short	0x0000


	//----- nvinfo : EIATTR_MAXREG_COUNT
	.align		4
        /*006c*/ 	.byte	0x03, 0x1b
        /*006e*/ 	.short	0x00ff


	//----- nvinfo : EIATTR_NUM_BARRIERS
	.align		4
        /*0070*/ 	.byte	0x02, 0x4c
        /*0072*/ 	.byte	0x01
	.zero		1


	//----- nvinfo : EIATTR_MERCURY_ISA_VERSION
	.align		4
        /*0074*/ 	.byte	0x03, 0x5f
        /*0076*/ 	.short	0x0101


	//----- nvinfo : EIATTR_COOP_GROUP_MASK_REGIDS
	.align		4
        /*0078*/ 	.byte	0x04, 0x29
        /*007a*/ 	.short	(.L_1672 - .L_1671)


	//   ....[0]....
.L_1671:
        /*007c*/ 	.word	0xffffffff


	//   ....[1]....
        /*0080*/ 	.word	0xffffffff


	//   ....[2]....
        /*0084*/ 	.word	0xffffffff


	//   ....[3]....
        /*0088*/ 	.word	0xffffffff


	//   ....[4]....
        /*008c*/ 	.word	0xffffffff


	//   ....[5]....
        /*0090*/ 	.word	0xffffffff


	//   ....[6]....
        /*0094*/ 	.word	0xffffffff


	//   ....[7]....
        /*0098*/ 	.word	0xffffffff


	//   ....[8]....
        /*009c*/ 	.word	0xffffffff


	//   ....[9]....
        /*00a0*/ 	.word	0xffffffff


	//   ....[10]....
        /*00a4*/ 	.word	0xffffffff


	//   ....[11]....
        /*00a8*/ 	.word	0xffffffff


	//   ....[12]....
        /*00ac*/ 	.word	0xffffffff


	//   ....[13]....
        /*00b0*/ 	.word	0xffffffff


	//   ....[14]....
        /*00b4*/ 	.word	0xffffffff


	//   ....[15]....
        /*00b8*/ 	.word	0xffffffff


	//   ....[16]....
        /*00bc*/ 	.word	0xffffffff


	//   ....[17]....
        /*00c0*/ 	.word	0xffffffff


	//   ....[18]....
        /*00c4*/ 	.word	0xffffffff


	//   ....[19]....
        /*00c8*/ 	.word	0xffffffff


	//   ....[20]....
        /*00cc*/ 	.word	0xffffffff


	//   ....[21]....
        /*00d0*/ 	.word	0xffffffff


	//   ....[22]....
        /*00d4*/ 	.word	0xffffffff


	//   ....[23]....
        /*00d8*/ 	.word	0xffffffff


	//   ....[24]....
        /*00dc*/ 	.word	0xffffffff


	//   ....[25]....
        /*00e0*/ 	.word	0xffffffff


	//   ....[26]....
        /*00e4*/ 	.word	0xffffffff


	//   ....[27]....
        /*00e8*/ 	.word	0xffffffff


	//   ....[28]....
        /*00ec*/ 	.word	0xffffffff


	//   ....[29]....
        /*00f0*/ 	.word	0xffffffff


	//   ....[30]....
        /*00f4*/ 	.word	0xffffffff


	//   ....[31]....
        /*00f8*/ 	.word	0xffffffff


	//   ....[32]....
        /*00fc*/ 	.word	0xffffffff


	//   ....[33]....
        /*0100*/ 	.word	0xffffffff


	//   ....[34]....
        /*0104*/ 	.word	0xffffffff


	//   ....[35]....
        /*0108*/ 	.word	0xffffffff


	//   ....[36]....
        /*010c*/ 	.word	0xffffffff


	//   ....[37]....
        /*0110*/ 	.word	0xffffffff


	//   ....[38]....
        /*0114*/ 	.word	0xffffffff


	//   ....[39]....
        /*0118*/ 	.word	0xffffffff


	//   ....[40]....
        /*011c*/ 	.word	0xffffffff


	//   ....[41]....
        /*0120*/ 	.word	0xffffffff


	//   ....[42]....
        /*0124*/ 	.word	0xffffffff


	//   ....[43]....
        /*0128*/ 	.word	0xffffffff


	//   ....[44]....
        /*012c*/ 	.word	0xffffffff


	//----- nvinfo : EIATTR_COOP_GROUP_INSTR_OFFSETS
	.align		4
.L_1672:
        /*0130*/ 	.byte	0x04, 0x28
        /*0132*/ 	.short	(.L_1674 - .L_1673)


	//   ....[0]....
.L_1673:
        /*0134*/ 	.word	0x00001490


	//   ....[1]....
        /*0138*/ 	.word	0x000014a0


	//   ....[2]....
        /*013c*/ 	.word	0x000014b0


	//   ....[3]....
        /*0140*/ 	.word	0x00001600


	//   ....[4]....
        /*0144*/ 	.word	0x00001630


	//   ....[5]....
        /*0148*/ 	.word	0x00001660


	//   ....[6]....
        /*014c*/ 	.word	0x00001780


	//   ....[7]....
        /*0150*/ 	.word	0x000017a0


	//   ....[8]....
        /*0154*/ 	.word	0x000017b0


	//   ....[9]....
        /*0158*/ 	.word	0x000018d0


	//   ....[10]....
        /*015c*/ 	.word	0x000018f0


	//   ....[11]....
        /*0160*/ 	.word	0x00001900


	//   ....[12]....
        /*0164*/ 	.word	0x00001a20


	//   ....[13]....
        /*0168*/ 	.word	0x00001a40


	//   ....[14]....
        /*016c*/ 	.word	0x00001a50


	//   ....[15]....
        /*0170*/ 	.word	0x000021d0


	//   ....[16]....
        /*0174*/ 	.word	0x00002260


	//   ....[17]....
        /*0178*/ 	.word	0x00002290


	//   ....[18]....
        /*017c*/ 	.word	0x000023b0


	//   ....[19]....
        /*0180*/ 	.word	0x000023e0


	//   ....[20]....
        /*0184*/ 	.word	0x000023f0


	//   ....[21]....
        /*0188*/ 	.word	0x00002510


	//   ....[22]....
        /*018c*/ 	.word	0x00002530


	//   ....[23]....
        /*0190*/ 	.word	0x00002540


	//   ....[24]....
        /*0194*/ 	.word	0x00002660


	//   ....[25]....
        /*0198*/ 	.word	0x00002680


	//   ....[26]....
        /*019c*/ 	.word	0x00002690


	//   ....[27]....
        /*01a0*/ 	.word	0x000027b0


	//   ....[28]....
        /*01a4*/ 	.word	0x000027d0


	//   ....[29]....
        /*01a8*/ 	.word	0x000027e0


	//   ....[30]....
        /*01ac*/ 	.word	0x00004d20


	//   ....[31]....
        /*01b0*/ 	.word	0x00004d30


	//   ....[32]....
        /*01b4*/ 	.word	0x00004d40


	//   ....[33]....
        /*01b8*/ 	.word	0x00004e90


	//   ....[34]....
        /*01bc*/ 	.word	0x00004ec0


	//   ....[35]....
        /*01c0*/ 	.word	0x00004ef0


	//   ....[36]....
        /*01c4*/ 	.word	0x00005010


	//   ....[37]....
        /*01c8*/ 	.word	0x00005030


	//   ....[38]....
        /*01cc*/ 	.word	0x00005040


	//   ....[39]....
        /*01d0*/ 	.word	0x00005160


	//   ....[40]....
        /*01d4*/ 	.word	0x00005180


	//   ....[41]....
        /*01d8*/ 	.word	0x00005190


	//   ....[42]....
        /*01dc*/ 	.word	0x000052b0


	//   ....[43]....
        /*01e0*/ 	.word	0x000052d0


	//   ....[44]....
        /*01e4*/ 	.word	0x000052e0


	//----- nvinfo : EIATTR_VRC_CTA_INIT_COUNT
	.align		4
.L_1674:
        /*01e8*/ 	.byte	0x02, 0x4a
	.zero		1
	.zero		1


	//----- nvinfo : EIATTR_EXIT_INSTR_OFFSETS
	.align		4
        /*01ec*/ 	.byte	0x04, 0x1c
        /*01ee*/ 	.short	(.L_1676 - .L_1675)


	//   ....[0]....
.L_1675:
        /*01f0*/ 	.word	0x00000090


	//   ....[1]....
        /*01f4*/ 	.word	0x000000e0


	//   ....[2]....
        /*01f8*/ 	.word	0x000059e0


	//   ....[3]....
        /*01fc*/ 	.word	0x00005ad0


	//----- nvinfo : EIATTR_MAX_THREADS
	.align		4
.L_1676:
        /*0200*/ 	.byte	0x04, 0x05
        /*0202*/ 	.short	(.L_1678 - .L_1677)
.L_1677:
        /*0204*/ 	.word	0x00000100
        /*0208*/ 	.word	0x00000001
        /*020c*/ 	.word	0x00000001


	//----- nvinfo : EIATTR_CRS_STACK_SIZE
	.align		4
.L_1678:
        /*0210*/ 	.byte	0x04, 0x1e
        /*0212*/ 	.short	(.L_1680 - .L_1679)
.L_1679:
        /*0214*/ 	.word	0x00000000


	//----- nvinfo : EIATTR_CBANK_PARAM_SIZE
	.align		4
.L_1680:
        /*0218*/ 	.byte	0x03, 0x19
        /*021a*/ 	.short	0x0049


	//----- nvinfo : EIATTR_PARAM_CBANK
	.align		4
        /*021c*/ 	.byte	0x04, 0x0a
        /*021e*/ 	.short	(.L_1682 - .L_1681)
	.align		4
.L_1681:
        /*0220*/ 	.word	index@(.nv.constant0._ZN3cub18CUB_300001_SM_10006detail6reduce28DeviceReduceSingleTileKernelINS2_10policy_hubIN4cuda3std3__45tupleIJblEEEyN6thrust24THRUST_300001_SM_1000_NS8cuda_cub9__find_if7functorIS9_EEE10Policy1000ENSB_12zip_iteratorINS8_IJNSD_26transform_input_iterator_tIbNSI_INS8_IJNSB_6detail15normal_iteratorINSB_10device_ptrIiEEEESO_EEEEENSK_22tuple_binary_predicateINS7_7greaterIiEEEEEENSB_17counting_iteratorIlNSB_11use_defaultESX_SX_EEEEEEEPS9_ySF_S9_S9_NS7_10__identityEEEvT0_T1_T2_T3_T4_T6_)
        /*0224*/ 	.short	0x0380
        /*0226*/ 	.short	0x0049


	//----- nvinfo : EIATTR_SW_WAR
	.align		4
.L_1682:
        /*0228*/ 	.byte	0x04, 0x36
        /*022a*/ 	.short	(.L_1684 - .L_1683)
.L_1683:
        /*022c*/ 	.word	0x00000008
.L_1684:


//--------------------- .nv.info._ZN3cub18CUB_300001_SM_10006detail6reduce18DeviceReduceKernelINS2_10policy_hubIN4cuda3std3__45tupleIJblEEEjN6thrust24THRUST_300001_SM_1000_NS8cuda_cub9__find_if7functorIS9_EEE10Policy1000ENSB_12zip_iteratorINS8_IJNSD_26transform_input_iterator_tIbNSI_INS8_IJNSB_6detail15normal_iteratorINSB_10device_ptrIiEEEESO_EEEEENSK_22tuple_binary_predicateINS7_7greaterIiEEEEEENSB_17counting_iteratorIlNSB_11use_defaultESX_SX_EEEEEEEjSF_S9_NS7_10__identityEEEvT0_PT3_T1_NS0_13GridEvenShareIS15_EET2_T4_ --------------------------
	.section	.nv.info._ZN3cub18CUB_300001_SM_10006detail6reduce18DeviceReduceKernelINS2_10policy_hubIN4cuda3std3__45tupleIJblEEEjN6thrust24THRUST_300001_SM_1000_NS8cuda_cub9__find_if7functorIS9_EEE10Policy1000ENSB_12zip_iteratorINS8_IJNSD_26transform_input_iterator_tIbNSI_INS8_IJNSB_6detail15normal_iteratorINSB_10device_ptrIiEEEESO_EEEEENSK_22tuple_binary_predicateINS7_7greaterIiEEEEEENSB_17counting_iteratorIlNSB_11use_defaultESX_SX_EEEEEEEjSF_S9_NS7_10__identityEEEvT0_PT3_T1_NS0_13GridEvenShareIS15_EET2_T4_,"",@"SHT_CUDA_INFO"
	.sectionflags	@""
	.align	4


	//----- nvinfo : EIATTR_CUDA_API_VERSION
	.align		4
        /*0000*/ 	.byte	0x04, 0x37
        /*0002*/ 	.short	(.L_1686 - .L_1685)
.L_1685:
        /*0004*/ 	.word	0x00000082


	//----- nvinfo : EIATTR_KPARAM_INFO
	.align		4
.L_1686:
        /*0008*/ 	.byte	0x04, 0x17
        /*000a*/ 	.short	(.L_1688 - .L_1687)
.L_1687:
        /*000c*/ 	.word	0x00000000
        /*0010*/ 	.short	0x0005
        /*0012*/ 	.short	0x0055
        /*0014*/ 	.byte	0x00, 0xf0, 0x05, 0x00


	//----- nvinfo : EIATTR_KPARAM_INFO
	.align		4
.L_1688:
        /*0018*/ 	.byte	0x04, 0x17
        /*001a*/ 	.short	(.L_1690 - .L_1689)
.L_1689:
        /*001c*/ 	.word	0x00000000
        /*0020*/ 	.short	0x0004
        /*0022*/ 	.short	0x0054
        /*0024*/ 	.byte	0x00, 0xf0, 0x05, 0x00


	//----- nvinfo : EIATTR_KPARAM_INFO
	.align		4
.L_1690:
        /*0028*/ 	.byte	0x04, 0x17
        /*002a*/ 	.short	(.L_1692 - .L_1691)
.L_1691:
        /*002c*/ 	.word	0x00000000
        /*0030*/ 	.short	0x0003
        /*0032*/ 	.short	0x002c
        /*0034*/ 	.byte	0x00, 0xf0, 0xa1, 0x00


	//----- nvinfo : EIATTR_KPARAM_INFO
	.align		4
.L_1692:
        /*0038*/ 	.byte	0x04, 0x17
        /*003a*/ 	.short	(.L_1694 - .L_1693)
.L_1693:
        /*003c*/ 	.word	0x00000000
        /*0040*/ 	.short	0x0002
        /*0042*/ 	.short	0x0028
        /*0044*/ 	.byte	0x00, 0xf0, 0x11, 0x00


	//----- nvinfo : EIATTR_KPARAM_INFO
	.align		4
.L_1694:
        /*0048*/ 	.byte	0x04, 0x17
        /*004a*/ 	.short	(.L_1696 - .L_1695)
.L_1695:
        /*004c*/ 	.word	0x00000000
        /*0050*/ 	.short	0x0001
        /*0052*/ 	.short	0x0020
        /*0054*/ 	.byte	0x00, 0xf5, 0x21, 0x00


	//----- nvinfo : EIATTR_KPARAM_INFO
	.align		4
.L_1696:
        /*0058*/ 	.byte	0x04, 0x17
        /*005a*/ 	.short	(.L_1698 - .L_1697)
.L_1697:
        /*005c*/ 	.word	0x00000000
        /*0060*/ 	.short	0x0000
        /*0062*/ 	.short	0x0000
        /*0064*/ 	.byte	0x00, 0xf0, 0x81, 0x00


	//----- nvinfo : EIATTR_SPARSE_MMA_MASK
	.align		4
.L_1698:
        /*0068*/ 	.byte	0x03, 0x50
        /*006a*/ 	.short	0x0000


	//----- nvinfo : EIATTR_MAXREG_COUNT
	.align		4
        /*006c*/ 	.byte	0x03, 0x1b
        /*006e*/ 	.short	0x00ff


	//----- nvinfo : EIATTR_NUM_BARRIERS
	.align		4
        /*0070*/ 	.byte	0x02, 0x4c
        /*0072*/ 	.byte	0x01
	.zero		1


	//----- nvinfo : EIATTR_MERCURY_ISA_VERSION
	.align		4
        /*0074*/ 	.byte	0x03, 0x5f
        /*0076*/ 	.short	0x0101


	//----- nvinfo : EIATTR_COOP_GROUP_MASK_REGIDS
	.align		4
        /*0078*/ 	.byte	0x04, 0x29
        /*007a*/ 	.short	(.L_1700 - .L_1699)


	//   ....[0]....
.L_1699:
        /*007c*/ 	.word	0xffffffff


	//   ....[1]....
        /*0080*/ 	.word	0xffffffff


	//   ....[2]....
        /*0084*/ 	.word	0xffffffff


	//   ....[3]....
        /*0088*/ 	.word	0xffffffff


	//   ....[4]....
        /*008c*/ 	.word	0xffffffff


	//   ....[5]....
        /*0090*/ 	.word	0xffffffff


	//   ....[6]....
        /*0094*/ 	.word	0xffffffff


	//   ....[7]....
        /*0098*/ 	.word	0xffffffff


	//   ....[8]....
        /*009c*/ 	.word	0xffffffff


	//   ....[9]....
        /*00a0*/ 	.word	0xffffffff


	//   ....[10]....
        /*00a4*/ 	.word	0xffffffff


	//   ....[11]....
        /*00a8*/ 	.word	0xffffffff


	//   ....[12]....
        /*00ac*/ 	.word	0xffffffff


	//   ....[13]....
        /*00b0*/ 	.word	0xffffffff


	//   ....[14]....
        /*00b4*/ 	.word	0xffffffff


	//   ....[15]....
        /*00b8*/ 	.word	0xffffffff


	//   ....[16]....
        /*00bc*/ 	.word	0xffffffff


	//   ....[17]....
        /*00c0*/ 	.word	0xffffffff


	//   ....[18]....
        /*00c4*/ 	.word	0xffffffff


	//   ....[19]....
        /*00c8*/ 	.word	0xffffffff


	//   ....[20]....
        /*00cc*/ 	.word	0xffffffff


	//   ....[21]....
        /*00d0*/ 	.word	0xffffffff


	//   ....[22]....
        /*00d4*/ 	.word	0xffffffff


	//   ....[23]....
        /*00d8*/ 	.word	0xffffffff


	//   ....[24]....
        /*00dc*/ 	.word	0xffffffff


	//   ....[25]....
        /*00e0*/ 	.word	0xffffffff


	//   ....[26]....
        /*00e4*/ 	.word	0xffffffff


	//   ....[27]....
        /*00e8*/ 	.word	0xffffffff


	//   ....[28]....
        /*00ec*/ 	.word	0xffffffff


	//   ....[29]....
        /*00f0*/ 	.word	0xffffffff


	//   ....[30]....
        /*00f4*/ 	.word	0xffffffff


	//   ....[31]....
        /*00f8*/ 	.word	0xffffffff


	//   ....[32]....
        /*00fc*/ 	.word	0xffffffff


	//   ....[33]....
        /*0100*/ 	.word	0xffffffff


	//   ....[34]....
        /*0104*/ 	.word	0xffffffff


	//   ....[35]....
        /*0108*/ 	.word	0xffffffff


	//   ....[36]....
        /*010c*/ 	.word	0xffffffff


	//   ....[37]....
        /*0110*/ 	.word	0xffffffff


	//   ....[38]....
        /*0114*/ 	.word	0xffffffff


	//   ....[39]....
        /*0118*/ 	.word	0xffffffff


	//   ....[40]....
        /*011c*/ 	.word	0xffffffff


	//   ....[41]....
        /*0120*/ 	.word	0xffffffff


	//   ....[42]....
        /*0124*/ 	.word	0xffffffff


	//   ....[43]....
        /*0128*/ 	.word	0xffffffff


	//   ....[44]....
        /*012c*/ 	.word	0xffffffff


	//----- nvinfo : EIATTR_COOP_GROUP_INSTR_OFFSETS
	.align		4
.L_1700:
        /*0130*/ 	.byte	0x04, 0x28
        /*0132*/ 	.short	(.L_1702 - .L_1701)


	//   ....[0]....
.L_1701:
        /*0134*/ 	.word	0x00001680


	//   ....[1]....
        /*0138*/ 	.word	0x00001690


	//   ....[2]....
        /*013c*/ 	.word	0x000016a0


	//   ....[3]....
        /*0140*/ 	.word	0x000017f0


	//   ....[4]....
        /*0144*/ 	.word	0x00001820


	//   ....[5]....
        /*0148*/ 	.word	0x00001850


	//   ....[6]....
        /*014c*/ 	.word	0x00001970


	//   ....[7]....
        /*0150*/ 	.word	0x00001990


	//   ....[8]....
        /*0154*/ 	.word	0x000019a0


	//   ....[9]....
        /*0158*/ 	.word	0x00001ac0


	//   ....[10]....
        /*015c*/ 	.word	0x00001ae0


	//   ....[11]....
        /*0160*/ 	.word	0x00001af0


	//   ....[12]....
        /*0164*/ 	.word	0x00001c10


	//   ....[13]....
        /*0168*/ 	.word	0x00001c30


	//   ....[14]....
        /*016c*/ 	.word	0x00001c40


	//   ....[15]....
        /*0170*/ 	.word	0x000023d0


	//   ....[16]....
        /*0174*/ 	.word	0x00002460


	//   ....[17]....
        /*0178*/ 	.word	0x00002490


	//   ....[18]....
        /*017c*/ 	.word	0x000025b0


	//   ....[19]....
        /*0180*/ 	.word	0x000025e0


	//   ....[20]....
        /*0184*/ 	.word	0x000025f0


	//   ....[21]....
        /*0188*/ 	.word	0x00002710


	//   ....[22]....
        /*018c*/ 	.word	0x00002730


	//   ....[23]....
        /*0190*/ 	.word	0x00002740


	//   ....[24]....
        /*0194*/ 	.word	0x00002860


	//   ....[25]....
        /*0198*/ 	.word	0x00002880


	//   ....[26]....
        /*019c*/ 	.word	0x00002890


	//   ....[27]....
        /*01a0*/ 	.word	0x000029b0


	//   ....[28]....
        /*01a4*/ 	.word	0x000029d0


	//   ....[29]....
        /*01a8*/ 	.word	0x000029e0


	//   ....[30]....
        /*01ac*/ 	.word	0x00005120


	//   ....[31]....
        /*01b0*/ 	.word	0x00005130


	//   ....[32]....
        /*01b4*/ 	.word	0x00005140


	//   ....[33]....
        /*01b8*/ 	.word	0x00005290


	//   ....[34]....
        /*01bc*/ 	.word	0x000052c0


	//   ....[35]....
        /*01c0*/ 	.word	0x000052f0


	//   ....[36]....
        /*01c4*/ 	.word	0x00005410


	//   ....[37]....
        /*01c8*/ 	.word	0x00005430


	//   ....[38]....
        /*01cc*/ 	.word	0x00005440


	//   ....[39]....
        /*01d0*/ 	.word	0x00005560


	//   ....[40]....
        /*01d4*/ 	.word	0x00005580


	//   ....[41]....
        /*01d8*/ 	.word	0x00005590


	//   ....[42]....
        /*01dc*/ 	.word	0x000056b0


	//   ....[43]....
        /*01e0*/ 	.word	0x000056d0


	//   ....[44]....
        /*01e4*/ 	.word	0x000056e0


	//----- nvinfo : EIATTR_VRC_CTA_INIT_COUNT
	.align		4
.L_1702:
        /*01e8*/ 	.byte	0x02, 0x4a
	.zero		1
	.zero		1


	//----- nvinfo : EIATTR_EXIT_INSTR_OFFSETS
	.align		4
        /*01ec*/ 	.byte	0x04, 0x1c
        /*01ee*/ 	.short	(.L_1704 - .L_1703)


	//   ....[0]....
.L_1703:
        /*01f0*/ 	.word	0x00005df0


	//   ....[1]....
        /*01f4*/ 	.word	0x00005e50


	//----- nvinfo : EIATTR_MAX_THREADS
	.align		4
.L_1704:
        /*01f8*/ 	.byte	0x04, 0x05
        /*01fa*/ 	.short	(.L_1706 - .L_1705)
.L_1705:
        /*01fc*/ 	.word	0x00000100
        /*0200*/ 	.word	0x00000001
        /*0204*/ 	.word	0x00000001


	//----- nvinfo : EIATTR_CRS_STACK_SIZE
	.align		4
.L_1706:
        /*0208*/ 	.byte	0x04, 0x1e
        /*020a*/ 	.short	(.L_1708 - .L_1707)
.L_1707:
        /*020c*/ 	.word	0x00000000


	//----- nvinfo : EIATTR_CBANK_PARAM_SIZE
	.align		4
.L_1708:
        /*0210*/ 	.byte	0x03, 0x19
        /*0212*/ 	.short	0x0056


	//----- nvinfo : EIATTR_PARAM_CBANK
	.align		4
        /*0214*/ 	.byte	0x04, 0x0a
        /*0216*/ 	.short	(.L_1710 - .L_1709)
	.align		4
.L_1709:
        /*0218*/ 	.word	index@(.nv.constant0._ZN3cub18CUB_300001_SM_10006detail6reduce18DeviceReduceKernelINS2_10policy_hubIN4cuda3std3__45tupleIJblEEEjN6thrust24THRUST_300001_SM_1000_NS8cuda_cub9__find_if7functorIS9_EEE10Policy1000ENSB_12zip_iteratorINS8_IJNSD_26transform_input_iterator_tIbNSI_INS8_IJNSB_6detail15normal_iteratorINSB_10device_ptrIiEEEESO_EEEEENSK_22tuple_binary_predicateINS7_7greaterIiEEEEEENSB_17counting_iteratorIlNSB_11use_defaultESX_SX_EEEEEEEjSF_S9_NS7_10__identityEEEvT0_PT3_T1_NS0_13GridEvenShareIS15_EET2_T4_)
        /*021c*/ 	.short	0x0380
        /*021e*/ 	.short	0x0056


	//----- nvinfo : EIATTR_SW_WAR
	.align		4
.L_1710:
        /*0220*/ 	.byte	0x04, 0x36
        /*0222*/ 	.short	(.L_1712 - .L_1711)
.L_1711:
        /*0224*/ 	.word	0x00000008
.L_1712:


//--------------------- .nv.info._ZN3cub18CUB_300001_SM_10006detail6reduce28DeviceReduceSingleTileKernelINS2_10policy_hubIN4cuda3std3__45tupleIJblEEEjN6thrust24THRUST_300001_SM_1000_NS8cuda_cub9__find_if7functorIS9_EEE10Policy1000ENSB_12zip_iteratorINS8_IJNSD_26transform_input_iterator_tIbNSI_INS8_IJNSB_6detail15normal_iteratorINSB_10device_ptrIiEEEESO_EEEEENSK_22tuple_binary_predicateINS7_7greaterIiEEEEEENSB_17counting_iteratorIlNSB_11use_defaultESX_SX_EEEEEEEPS9_jSF_S9_S9_NS7_10__identityEEEvT0_T1_T2_T3_T4_T6_ --------------------------
	.section	.nv.info._ZN3cub18CUB_300001_SM_10006detail6reduce28DeviceReduceSingleTileKernelINS2_10policy_hubIN4cuda3std3__45tupleIJblEEEjN6thrust24THRUST_300001_SM_1000_NS8cuda_cub9__find_if7functorIS9_EEE10Policy1000ENSB_12zip_iteratorINS8_IJNSD_26transform_input_iterator_tIbNSI_INS8_IJNSB_6detail15normal_iteratorINSB_10device_ptrIiEEEESO_EEEEENSK_22tuple_binary_predicateINS7_7greaterIiEEEEEENSB_17counting_iteratorIlNSB_11use_defaultESX_SX_EEEEEEEPS9_jSF_S9_S9_NS7_10__identityEEEvT0_T1_T2_T3_T4_T6_,"",@"SHT_CUDA_INFO"
	.sectionflags	@""
	.align	4


	//----- nvinfo : EIATTR_CUDA_API_VERSION
	.align		4
        /*0000*/ 	.byte	0x04, 0x37
        /*0002*/ 	.short	(.L_1714 - .L_1713)
.L_1713:
        /*0004*/ 	.word	0x00000082


	//----- nvinfo : EIATTR_KPARAM_INFO
	.align		4
.L_1714:
        /*0008*/ 	.byte	0x04, 0x17
        /*000a*/ 	.short	(.L_1716 - .L_1715)
.L_1715:
        /*000c*/ 	.word	0x00000000
        /*0010*/ 	.short	0x0005
        /*0012*/ 	.short	0x0040
        /*0014*/ 	.byte	0x00, 0xf0, 0x05, 0x00


	//----- nvinfo : EIATTR_KPARAM_INFO
	.align		4
.L_1716:
        /*0018*/ 	.byte	0x04, 0x17
        /*001a*/ 	.short	(.L_1718 - .L_1717)
.L_1717:
        /*001c*/ 	.word	0x00000000
        /*0020*/ 	.short	0x0004
        /*0022*/ 	.short	0x0030
        /*0024*/ 	.byte	0x00, 0xf0, 0x41, 0x00


	//----- nvinfo : EIATTR_KPARAM_INFO
	.align		4
.L_1718:
        /*0028*/ 	.byte	0x04, 0x17
        /*002a*/ 	.short	(.L_1720 - .L_1719)
.L_1719:
        /*002c*/ 	.word	0x00000000
        /*0030*/ 	.short	0x0003
        /*0032*/ 	.short	0x002c
        /*0034*/ 	.byte	0x00, 0xf0, 0x05, 0x00


	//----- nvinfo : EIATTR_KPARAM_INFO
	.align		4
.L_1720:
        /*0038*/ 	.byte	0x04, 0x17
        /*003a*/ 	.short	(.L_1722 - .L_1721)
.L_1721:
        /*003c*/ 	.word	0x00000000
        /*0040*/ 	.short	0x0002
        /*0042*/ 	.short	0x0028
        /*0044*/ 	.byte	0x00, 0xf0, 0x11, 0x00


	//----- nvinfo : EIATTR_KPARAM_INFO
	.align		4
.L_1722:
        /*0048*/ 	.byte	0x04, 0x17
        /*004a*/ 	.short	(.L_1724 - .L_1723)
.L_1723:
        /*004c*/ 	.word	0x00000000
        /*0050*/ 	.short	0x0001
        /*0052*/ 	.short	0x0020
        /*0054*/ 	.byte	0x00, 0xf5, 0x21, 0x00


	//----- nvinfo : EIATTR_KPARAM_INFO
	.align		4
.L_1724:
        /*0058*/ 	.byte	0x04, 0x17
        /*005a*/ 	.short	(.L_1726 - .L_1725)
.L_1725:
        /*005c*/ 	.word	0x00000000
        /*0060*/ 	.short	0x0000
        /*0062*/ 	.short	0x0000
        /*0064*/ 	.byte	0x00, 0xf0, 0x81, 0x00


	//----- nvinfo : EIATTR_SPARSE_MMA_MASK
	.align		4
.L_1726:
        /*0068*/ 	.byte	0x03, 0x50
        /*006a*/ 	.short	0x0000


	//----- nvinfo : EIATTR_MAXREG_COUNT
	.align		4
        /*006c*/ 	.byte	0x03, 0x1b
        /*006e*/ 	.short	0x00ff


	//----- nvinfo : EIATTR_NUM_BARRIERS
	.align		4
        /*0070*/ 	.byte	0x02, 0x4c
        /*0072*/ 	.byte	0x01
	.zero		1


	//----- nvinfo : EIATTR_MERCURY_ISA_VERSION
	.align		4
        /*0074*/ 	.byte	0x03, 0x5f
        /*0076*/ 	.short	0x0101


	//----- nvinfo : EIATTR_COOP_GROUP_MASK_REGIDS
	.align		4
        /*0078*/ 	.byte	0x04, 0x29
        /*007a*/ 	.short	(.L_1728 - .L_1727)


	//   ....[0]....
.L_1727:
        /*007c*/ 	.word	0xffffffff


	//   ....[1]....
        /*0080*/ 	.word	0xffffffff


	//   ....[2]....
        /*0084*/ 	.word	0xffffffff


	//   ....[3]....
        /*0088*/ 	.word	0xffffffff


	//   ....[4]....
        /*008c*/ 	.word	0xffffffff


	//   ....[5]....
        /*0090*/ 	.word	0xffffffff


	//   ....[6]....
        /*0094*/ 	.word	0xffffffff


	//   ....[7]....
        /*0098*/ 	.word	0xffffffff


	//   ....[8]....
        /*009c*/ 	.word	0xffffffff


	//   ....[9]....
        /*00a0*/ 	.word	0xffffffff


	//   ....[10]....
        /*00a4*/ 	.word	0xffffffff


	//   ....[11]....
        /*00a8*/ 	.word	0xffffffff


	//   ....[12]....
        /*00ac*/ 	.word	0xffffffff


	//   ....[13]....
        /*00b0*/ 	.word	0xffffffff


	//   ....[14]....
        /*00b4*/ 	.word	0xffffffff


	//   ....[15]....
        /*00b8*/ 	.word	0xffffffff


	//   ....[16]....
        /*00bc*/ 	.word	0xffffffff


	//   ....[17]....
        /*00c0*/ 	.word	0xffffffff


	//   ....[18]....
        /*00c4*/ 	.word	0xffffffff


	//   ....[19]....
        /*00c8*/ 	.word	0xffffffff


	//   ....[20]....
        /*00cc*/ 	.word	0xffffffff


	//   ....[21]....
        /*00d0*/ 	.word	0xffffffff


	//   ....[22]....
        /*00d4*/ 	.word	0xffffffff


	//   ....[23]....
        /*00d8*/ 	.word	0xffffffff


	//   ....[24]....
        /*00dc*/ 	.word	0xffffffff


	//   ....[25]....
        /*00e0*/ 	.word	0xffffffff


	//   ....[26]....
        /*00e4*/ 	.word	0xffffffff


	//   ....[27]....
        /*00e8*/ 	.word	0xffffffff


	//   ....[28]....
        /*00ec*/ 	.word	0xffffffff


	//   ....[29]....
        /*00f0*/ 	.word	0xffffffff


	//   ....[30]....
        /*00f4*/ 	.word	0xffffffff


	//   ....[31]....
        /*00f8*/ 	.word	0xffffffff


	//   ....[32]....
        /*00fc*/ 	.word	0xffffffff


	//   ....[33]....
        /*0100*/ 	.word	0xffffffff


	//   ....[34]....
        /*0104*/ 	.word	0xffffffff


	//   ....[35]....
        /*0108*/ 	.word	0xffffffff


	//   ....[36]....
        /*010c*/ 	.word	0xffffffff


	//   ....[37]....
        /*0110*/ 	.word	0xffffffff


	//   ....[38]....
        /*0114*/ 	.word	0xffffffff


	//   ....[39]....
        /*0118*/ 	.word	0xffffffff


	//   ....[40]....
        /*011c*/ 	.word	0xffffffff


	//   ....[41]....
        /*0120*/ 	.word	0xffffffff


	//   ....[42]....
        /*0124*/ 	.word	0xffffffff


	//   ....[43]....
        /*0128*/ 	.word	0xffffffff


	//   ....[44]....
        /*012c*/ 	.word	0xffffffff


	//----- nvinfo : EIATTR_COOP_GROUP_INSTR_OFFSETS
	.align		4
.L_1728:
        /*0130*/ 	.byte	0x04, 0x28
        /*0132*/ 	.short	(.L_1730 - .L_1729)


	//   ....[0]....
.L_1729:
        /*0134*/ 	.word	0x00001460


	//   ....[1]....
        /*0138*/ 	.word	0x00001470


	//   ....[2]....
        /*013c*/ 	.word	0x00001480


	//   ....[3]....
        /*0140*/ 	.word	0x000015d0


	//   ....[4]....
        /*0144*/ 	.word	0x00001600


	//   ....[5]....
        /*0148*/ 	.word	0x00001630


	//   ....[6]....
        /*014c*/ 	.word	0x00001750


	//   ....[7]....
        /*0150*/ 	.word	0x00001770


	//   ....[8]....
        /*0154*/ 	.word	0x00001780


	//   ....[9]....
        /*0158*/ 	.word	0x000018a0


	//   ....[10]....
        /*015c*/ 	.word	0x000018c0


	//   ....[11]....
        /*0160*/ 	.word	0x000018d0


	//   ....[12]....
        /*0164*/ 	.word	0x000019f0


	//   ....[13]....
        /*0168*/ 	.word	0x00001a10


	//   ....[14]....
        /*016c*/ 	.word	0x00001a20


	//   ....[15]....
        /*0170*/ 	.word	0x000021b0


	//   ....[16]....
        /*0174*/ 	.word	0x00002240


	//   ....[17]....
        /*0178*/ 	.word	0x00002270


	//   ....[18]....
        /*017c*/ 	.word	0x00002390


	//   ....[19]....
        /*0180*/ 	.word	0x000023c0


	//   ....[20]....
        /*0184*/ 	.word	0x000023d0


	//   ....[21]....
        /*0188*/ 	.word	0x000024f0


	//   ....[22]....
        /*018c*/ 	.word	0x00002510


	//   ....[23]....
        /*0190*/ 	.word	0x00002520


	//   ....[24]....
        /*0194*/ 	.word	0x00002640


	//   ....[25]....
        /*0198*/ 	.word	0x00002660


	//   ....[26]....
        /*019c*/ 	.word	0x00002670


	//   ....[27]....
        /*01a0*/ 	.word	0x00002790


	//   ....[28]....
        /*01a4*/ 	.word	0x000027b0


	//   ....[29]....
        /*01a8*/ 	.word	0x000027c0


	//   ....[30]....
        /*01ac*/ 	.word	0x00004cc0


	//   ....[31]....
        /*01b0*/ 	.word	0x00004cd0


	//   ....[32]....
        /*01b4*/ 	.word	0x00004ce0


	//   ....[33]....
        /*01b8*/ 	.word	0x00004e30


	//   ....[34]....
        /*01bc*/ 	.word	0x00004e60


	//   ....[35]....
        /*01c0*/ 	.word	0x00004e90


	//   ....[36]....
        /*01c4*/ 	.word	0x00004fb0


	//   ....[37]....
        /*01c8*/ 	.word	0x00004fd0


	//   ....[38]....
        /*01cc*/ 	.word	0x00004fe0


	//   ....[39]....
        /*01d0*/ 	.word	0x00005100


	//   ....[40]....
        /*01d4*/ 	.word	0x00005120


	//   ....[41]....
        /*01d8*/ 	.word	0x00005130


	//   ....[42]....
        /*01dc*/ 	.word	0x00005250


	//   ....[43]....
        /*01e0*/ 	.word	0x00005270


	//   ....[44]....
        /*01e4*/ 	.word	0x00005280


	//----- nvinfo : EIATTR_VRC_CTA_INIT_COUNT
	.align		4
.L_1730:
        /*01e8*/ 	.byte	0x02, 0x4a
	.zero		1
	.zero		1


	//----- nvinfo : EIATTR_EXIT_INSTR_OFFSETS
	.align		4
        /*01ec*/ 	.byte	0x04, 0x1c
        /*01ee*/ 	.short	(.L_1732 - .L_1731)


	//   ....[0]....
.L_1731:
        /*01f0*/ 	.word	0x00000080


	//   ....[1]....
        /*01f4*/ 	.word	0x000000d0


	//   ....[2]....
        /*01f8*/ 	.word	0x00005990


	//   ....[3]....
        /*01fc*/ 	.word	0x00005a80


	//----- nvinfo : EIATTR_MAX_THREADS
	.align		4
.L_1732:
        /*0200*/ 	.byte	0x04, 0x05
        /*0202*/ 	.short	(.L_1734 - .L_1733)
.L_1733:
        /*0204*/ 	.word	0x00000100
        /*0208*/ 	.word	0x00000001
        /*020c*/ 	.word	0x00000001


	//----- nvinfo : EIATTR_CRS_STACK_SIZE
	.align		4
.L_1734:
        /*0210*/ 	.byte	0x04, 0x1e
        /*0212*/ 	.short	(.L_1736 - .L_1735)
.L_1735:
        /*0214*/ 	.word	0x00000000


	//----- nvinfo : EIATTR_CBANK_PARAM_SIZE
	.align		4
.L_1736:
        /*0218*/ 	.byte	0x03, 0x19
        /*021a*/ 	.short	0x0041


	//----- nvinfo : EIATTR_PARAM_CBANK
	.align		4
        /*021c*/ 	.byte	0x04, 0x0a
        /*021e*/ 	.short	(.L_1738 - .L_1737)
	.align		4
.L_1737:
        /*0220*/ 	.word	index@(.nv.constant0._ZN3cub18CUB_300001_SM_10006detail6reduce28DeviceReduceSingleTileKernelINS2_10policy_hubIN4cuda3std3__45tupleIJblEEEjN6thrust24THRUST_300001_SM_1000_NS8cuda_cub9__find_if7functorIS9_EEE10Policy1000ENSB_12zip_iteratorINS8_IJNSD_26transform_input_iterator_tIbNSI_INS8_IJNSB_6detail15normal_iteratorINSB_10device_ptrIiEEEESO_EEEEENSK_22tuple_binary_predicateINS7_7greaterIiEEEEEENSB_17counting_iteratorIlNSB_11use_defaultESX_SX_EEEEEEEPS9_jSF_S9_S9_NS7_10__identityEEEvT0_T1_T2_T3_T4_T6_)
        /*0224*/ 	.short	0x0380
        /*0226*/ 	.short	0x0041


	//----- nvinfo : EIATTR_SW_WAR
	.align		4
.L_1738:
        /*0228*/ 	.byte	0x04, 0x36
        /*022a*/ 	.short	(.L_1740 - .L_1739)
.L_1739:
        /*022c*/ 	.word	0x00000008
.L_1740:


//--------------------- .nv.info._ZN3cub18CUB_300001_SM_10006detail6reduce18DeviceReduceKernelINS2_10policy_hubIN4cuda3std3__45tupleIJblEEEyN6thrust24THRUST_300001_SM_1000_NS8cuda_cub9__find_if7functorIS9_EEE10Policy1000ENSB_12zip_iteratorINS8_IJNSD_26transform_input_iterator_tIbNSI_INS8_IJNSB_6detail15normal_iteratorINSB_10device_ptrIiEEEESO_EEEEENSK_22tuple_binary_predicateINS7_4lessIiEEEEEENSB_17counting_iteratorIlNSB_11use_defaultESX_SX_EEEEEEEySF_S9_NS7_10__identityEEEvT0_PT3_T1_NS0_13GridEvenShareIS15_EET2_T4_ --------------------------
	.section	.nv.info._ZN3cub18CUB_300001_SM_10006detail6reduce18DeviceReduceKernelINS2_10policy_hubIN4cuda3std3__45tupleIJblEEEyN6thrust24THRUST_300001_SM_1000_NS8cuda_cub9__find_if7functorIS9_EEE10Policy1000ENSB_12zip_iteratorINS8_IJNSD_26transform_input_iterator_tIbNSI_INS8_IJNSB_6detail15normal_iteratorINSB_10device_ptrIiEEEESO_EEEEENSK_22tuple_binary_predicateINS7_4lessIiEEEEEENSB_17counting_iteratorIlNSB_11use_defaultESX_SX_EEEEEEEySF_S9_NS7_10__identityEEEvT0_PT3_T1_NS0_13GridEvenShareIS15_EET2_T4_,"",@"SHT_CUDA_INFO"
	.sectionflags	@""
	.align	4


	//----- nvinfo : EIATTR_CUDA_API_VERSION
	.align		4
        /*0000*/ 	.byte	0x04, 0x37
        /*0002*/ 	.short	(.L_1742 - .L_1741)
.L_1741:
        /*0004*/ 	.word	0x00000082


	//----- nvinfo : EIATTR_KPARAM_INFO
	.align		4
.L_1742:
        /*0008*/ 	.byte	0x04, 0x17
        /*000a*/ 	.short	(.L_1744 - .L_1743)
.L_1743:
        /*000c*/ 	.word	0x00000000
        /*0010*/ 	.short	0x0005
        /*0012*/ 	.short	0x0079
        /*0014*/ 	.byte	0x00, 0xf0, 0x05, 0x00


	//----- nvinfo : EIATTR_KPARAM_INFO
	.align		4
.L_1744:
        /*0018*/ 	.byte	0x04, 0x17
        /*001a*/ 	.short	(.L_1746 - .L_1745)
.L_1745:
        /*001c*/ 	.word	0x00000000
        /*0020*/ 	.short	0x0004
        /*0022*/ 	.short	0x0078
        /*0024*/ 	.byte	0x00, 0xf0, 0x05, 0x00


	//----- nvinfo : EIATTR_KPARAM_INFO
	.align		4
.L_1746:
        /*0028*/ 	.byte	0x04, 0x17
        /*002a*/ 	.short	(.L_1748 - .L_1747)
.L_1747:
        /*002c*/ 	.word	0x00000000
        /*0030*/ 	.short	0x0003
        /*0032*/ 	.short	0x0030
        /*0034*/ 	.byte	0x00, 0xf0, 0x21, 0x01


	//----- nvinfo : EIATTR_KPARAM_INFO
	.align		4
.L_1748:
        /*0038*/ 	.byte	0x04, 0x17
        /*003a*/ 	.short	(.L_1750 - .L_1749)
.L_1749:
        /*003c*/ 	.word	0x00000000
        /*0040*/ 	.short	0x0002
        /*0042*/ 	.short	0x0028
        /*0044*/ 	.byte	0x00, 0xf0, 0x21, 0x00


	//----- nvinfo : EIATTR_KPARAM_INFO
	.align		4
.L_1750:
        /*0048*/ 	.byte	0x04, 0x17
        /*004a*/ 	.short	(.L_1752 - .L_1751)
.L_1751:
        /*004c*/ 	.word	0x00000000
        /*0050*/ 	.short	0x0001
        /*0052*/ 	.short	0x0020
        /*0054*/ 	.byte	0x00, 0xf5, 0x21, 0x00


	//----- nvinfo : EIATTR_KPARAM_INFO
	.align		4
.L_1752:
        /*0058*/ 	.byte	0x04, 0x17
        /*005a*/ 	.short	(.L_1754 - .L_1753)
.L_1753:
        /*005c*/ 	.word	0x00000000
        /*0060*/ 	.short	0x0000
        /*0062*/ 	.short	0x0000
        /*0064*/ 	.byte	0x00, 0xf0, 0x81, 0x00


	//----- nvinfo : EIATTR_SPARSE_MMA_MASK
	.align		4
.L_1754:
        /*0068*/ 	.byte	0x03, 0x50
        /*006a*/ 	.short	0x0000


	//----- nvinfo : EIATTR_MAXREG_COUNT
	.align		4
        /*006c*/ 	.byte	0x03, 0x1b
        /*006e*/ 	.short	0x00ff


	//----- nvinfo : EIATTR_NUM_BARRIERS
	.align		4
        /*0070*/ 	.byte	0x02, 0x4c
        /*0072*/ 	.byte	0x01
	.zero		1


	//----- nvinfo : EIATTR_MERCURY_ISA_VERSION
	.align		4
        /*0074*/ 	.byte	0x03, 0x5f
        /*0076*/ 	.short	0x0101


	//----- nvinfo : EIATTR_COOP_GROUP_MASK_REGIDS
	.align		4
        /*0078*/ 	.byte	0x04, 0x29
        /*007a*/ 	.short	(.L_1756 - .L_1755)


	//   ....[0]....
.L_1755:
        /*007c*/ 	.word	0xffffffff


	//   ....[1]....
        /*0080*/ 	.word	0xffffffff


	//   ....[2]....
        /*0084*/ 	.word	0xffffffff


	//   ....[3]....
        /*0088*/ 	.word	0xffffffff


	//   ....[4]....
        /*008c*/ 	.word	0xffffffff


	//   ....[5]....
        /*0090*/ 	.word	0xffffffff


	//   ....[6]....
        /*0094*/ 	.word	0xffffffff


	//   ....[7]....
        /*0098*/ 	.word	0xffffffff


	//   ....[8]....
        /*009c*/ 	.word	0xffffffff


	//   ....[9]....
        /*00a0*/ 	.word	0xffffffff


	//   ....[10]....
        /*00a4*/ 	.word	0xffffffff


	//   ....[11]....
        /*00a8*/ 	.word	0xffffffff


	//   ....[12]....
        /*00ac*/ 	.word	0xffffffff


	//   ....[13]....
        /*00b0*/ 	.word	0xffffffff


	//   ....[14]....
        /*00b4*/ 	.word	0xffffffff


	//   ....[15]....
        /*00b8*/ 	.word	0xffffffff


	//   ....[16]....
        /*00bc*/ 	.word	0xffffffff


	//   ....[17]....
        /*00c0*/ 	.word	0xffffffff


	//   ....[18]....
        /*00c4*/ 	.word	0xffffffff


	//   ....[19]....
        /*00c8*/ 	.word	0xffffffff


	//   ....[20]....
        /*00cc*/ 	.word	0xffffffff


	//   ....[21]....
        /*00d0*/ 	.word	0xffffffff


	//   ....[22]....
        /*00d4*/ 	.word	0xffffffff


	//   ....[23]....
        /*00d8*/ 	.word	0xffffffff


	//   ....[24]....
        /*00dc*/ 	.word	0xffffffff


	//   ....[25]....
        /*00e0*/ 	.word	0xffffffff


	//   ....[26]....
        /*00e4*/ 	.word	0xffffffff


	//   ....[27]....
        /*00e8*/ 	.word	0xffffffff


	//   ....[28]....
        /*00ec*/ 	.word	0xffffffff


	//   ....[29]....
        /*00f0*/ 	.word	0xffffffff


	//   ....[30]....
        /*00f4*/ 	.word	0xffffffff


	//   ....[31]....
        /*00f8*/ 	.word	0xffffffff


	//   ....[32]....
        /*00fc*/ 	.word	0xffffffff


	//   ....[33]....
        /*0100*/ 	.word	0xffffffff


	//   ....[34]....
        /*0104*/ 	.word	0xffffffff


	//   ....[35]....
        /*0108*/ 	.word	0xffffffff


	//   ....[36]....
        /*010c*/ 	.word	0xffffffff


	//   ....[37]....
        /*0110*/ 	.word	0xffffffff


	//   ....[38]....
        /*0114*/ 	.word	0xffffffff


	//   ....[39]....
        /*0118*/ 	.word	0xffffffff


	//   ....[40]....
        /*011c*/ 	.word	0xffffffff


	//   ....[41]....
        /*0120*/ 	.word	0xffffffff


	//   ....[42]....
        /*0124*/ 	.word	0xffffffff


	//   ....[43]....
        /*0128*/ 	.word	0xffffffff


	//   ....[44]....
        /*012c*/ 	.word	0xffffffff


	//----- nvinfo : EIATTR_COOP_GROUP_INSTR_OFFSETS
	.align		4
.L_1756:
        /*0130*/ 	.byte	0x04, 0x28
        /*0132*/ 	.short	(.L_1758 - .L_1757)


	//   ....[0]....
.L_1757:
        /*0134*/ 	.word	0x00001720


	//   ....[1]....
        /*0138*/ 	.word	0x00001730


	//   ....[2]....
        /*013c*/ 	.word	0x00001740


	//   ....[3]....
        /*0140*/ 	.word	0x00001890


	//   ....[4]....
        /*0144*/ 	.word	0x000018c0


	//   ....[5]....
        /*0148*/ 	.word	0x000018f0


	//   ....[6]....
        /*014c*/ 	.word	0x00001a10


	//   ....[7]....
        /*0150*/ 	.word	0x00001a30


	//   ....[8]....
        /*0154*/ 	.word	0x00001a40


	//   ....[9]....
        /*0158*/ 	.word	0x00001b60


	//   ....[10]....
        /*015c*/ 	.word	0x00001b80


	//   ....[11]....
        /*0160*/ 	.word	0x00001b90


	//   ....[12]....
        /*0164*/ 	.word	0x00001cb0


	//   ....[13]....
        /*0168*/ 	.word	0x00001cd0


	//   ....[14]....
        /*016c*/ 	.word	0x00001ce0


	//   ....[15]....
        /*0170*/ 	.word	0x00002470


	//   ....[16]....
        /*0174*/ 	.word	0x00002500


	//   ....[17]....
        /*0178*/ 	.word	0x00002530


	//   ....[18]....
        /*017c*/ 	.word	0x00002650


	//   ....[19]....
        /*0180*/ 	.word	0x00002680


	//   ....[20]....
        /*0184*/ 	.word	0x00002690


	//   ....[21]....
        /*0188*/ 	.word	0x000027b0


	//   ....[22]....
        /*018c*/ 	.word	0x000027d0


	//   ....[23]....
        /*0190*/ 	.word	0x000027e0


	//   ....[24]....
        /*0194*/ 	.word	0x00002900


	//   ....[25]....
        /*0198*/ 	.word	0x00002920


	//   ....[26]....
        /*019c*/ 	.word	0x00002930


	//   ....[27]....
        /*01a0*/ 	.word	0x00002a50


	//   ....[28]....
        /*01a4*/ 	.word	0x00002a70


	//   ....[29]....
        /*01a8*/ 	.word	0x00002a80


	//   ....[30]....
        /*01ac*/ 	.word	0x000050d0


	//   ....[31]....
        /*01b0*/ 	.word	0x000050e0


	//   ....[32]....
        /*01b4*/ 	.word	0x000050f0


	//   ....[33]....
        /*01b8*/ 	.word	0x00005230


	//   ....[34]....
        /*01bc*/ 	.word	0x00005260


	//   ....[35]....
        /*01c0*/ 	.word	0x00005290


	//   ....[36]....
        /*01c4*/ 	.word	0x000053c0


	//   ....[37]....
        /*01c8*/ 	.word	0x000053e0


	//   ....[38]....
        /*01cc*/ 	.word	0x000053f0


	//   ....[39]....
        /*01d0*/ 	.word	0x00005510


	//   ....[40]....
        /*01d4*/ 	.word	0x00005530


	//   ....[41]....
        /*01d8*/ 	.word	0x00005540


	//   ....[42]....
        /*01dc*/ 	.word	0x00005660


	//   ....[43]....
        /*01e0*/ 	.word	0x00005680


	//   ....[44]....
        /*01e4*/ 	.word	0x00005690


	//----- nvinfo : EIATTR_VRC_CTA_INIT_COUNT
	.align		4
.L_1758:
        /*01e8*/ 	.byte	0x02, 0x4a
	.zero		1
	.zero		1


	//----- nvinfo : EIATTR_EXIT_INSTR_OFFSETS
	.align		4
        /*01ec*/ 	.byte	0x04, 0x1c
        /*01ee*/ 	.short	(.L_1760 - .L_1759)


	//   ....[0]....
.L_1759:
        /*01f0*/ 	.word	0x00005da0


	//   ....[1]....
        /*01f4*/ 	.word	0x00005df0


	//----- nvinfo : EIATTR_MAX_THREADS
	.align		4
.L_1760:
        /*01f8*/ 	.byte	0x04, 0x05
        /*01fa*/ 	.short	(.L_1762 - .L_1761)
.L_1761:
        /*01fc*/ 	.word	0x00000100
        /*0200*/ 	.word	0x00000001
        /*0204*/ 	.word	0x00000001


	//----- nvinfo : EIATTR_CRS_STACK_SIZE
	.align		4
.L_1762:
        /*0208*/ 	.byte	0x04, 0x1e
        /*020a*/ 	.short	(.L_1764 - .L_1763)
.L_1763:
        /*020c*/ 	.word	0x00000000


	//----- nvinfo : EIATTR_CBANK_PARAM_SIZE
	.align		4
.L_1764:
        /*0210*/ 	.byte	0x03, 0x19
        /*0212*/ 	.short	0x007a


	//----- nvinfo : EIATTR_PARAM_CBANK
	.align		4
        /*0214*/ 	.byte	0x04, 0x0a
        /*0216*/ 	.short	(.L_1766 - .L_1765)
	.align		4
.L_1765:
        /*0218*/ 	.word	index@(.nv.constant0._ZN3cub18CUB_300001_SM_10006detail6reduce18DeviceReduceKernelINS2_10policy_hubIN4cuda3std3__45tupleIJblEEEyN6thrust24THRUST_300001_SM_1000_NS8cuda_cub9__find_if7functorIS9_EEE10Policy1000ENSB_12zip_iteratorINS8_IJNSD_26transform_input_iterator_tIbNSI_INS8_IJNSB_6detail15normal_iteratorINSB_10device_ptrIiEEEESO_EEEEENSK_22tuple_binary_predicateINS7_4lessIiEEEEEENSB_17counting_iteratorIlNSB_11use_defaultESX_SX_EEEEEEEySF_S9_NS7_10__identityEEEvT0_PT3_T1_NS0_13GridEvenShareIS15_EET2_T4_)
        /*021c*/ 	.short	0x0380
        /*021e*/ 	.short	0x007a


	//----- nvinfo : EIATTR_SW_WAR
	.align		4
.L_1766:
        /*0220*/ 	.byte	0x04, 0x36
        /*0222*/ 	.short	(.L_1768 - .L_1767)
.L_1767:
        /*0224*/ 	.word	0x00000008
.L_1768:


//--------------------- .nv.info._ZN3cub18CUB_300001_SM_10006detail6reduce28DeviceReduceSingleTileKernelINS2_10policy_hubIN4cuda3std3__45tupleIJblEEEyN6thrust24THRUST_300001_SM_1000_NS8cuda_cub9__find_if7functorIS9_EEE10Policy1000ENSB_12zip_iteratorINS8_IJNSD_26transform_input_iterator_tIbNSI_INS8_IJNSB_6detail15normal_iteratorINSB_10device_ptrIiEEEESO_EEEEENSK_22tuple_binary_predicateINS7_4lessIiEEEEEENSB_17counting_iteratorIlNSB_11use_defaultESX_SX_EEEEEEEPS9_ySF_S9_S9_NS7_10__identityEEEvT0_T1_T2_T3_T4_T6_ --------------------------
	.section	.nv.info._ZN3cub18CUB_300001_SM_10006detail6reduce28DeviceReduceSingleTileKernelINS2_10policy_hubIN4cuda3std3__45tupleIJblEEEyN6thrust24THRUST_300001_SM_1000_NS8cuda_cub9__find_if7functorIS9_EEE10Policy1000ENSB_12zip_iteratorINS8_IJNSD_26transform_input_iterator_tIbNSI_INS8_IJNSB_6detail15normal_iteratorINSB_10device_ptrIiEEEESO_EEEEENSK_22tuple_binary_predicateINS7_4lessIiEEEEEENSB_17counting_iteratorIlNSB_11use_defaultESX_SX_EEEEEEEPS9_ySF_S9_S9_NS7_10__identityEEEvT0_T1_T2_T3_T4_T6_,"",@"SHT_CUDA_INFO"
	.sectionflags	@""
	.align	4


	//----- nvinfo : EIATTR_CUDA_API_VERSION
	.align		4
        /*0000*/ 	.byte	0x04, 0x37
        /*0002*/ 	.short	(.L_1770 - .L_1769)
.L_1769:
        /*0004*/ 	.word	0x00000082


	//----- nvinfo : EIATTR_KPARAM_INFO
	.align		4
.L_1770:
        /*0008*/ 	.byte	0x04, 0x17
        /*000a*/ 	.short	(.L_1772 - .L_1771)
.L_1771:
        /*000c*/ 	.word	0x00000000
        /*0010*/ 	.short	0x0005
        /*0012*/ 	.short	0x0048
        /*0014*/ 	.byte	0x00, 0xf0, 0x05, 0x00


	//----- nvinfo : EIATTR_KPARAM_INFO
	.align		4
.L_1772:
        /*0018*/ 	.byte	0x04, 0x17
        /*001a*/ 	.short	(.L_1774 - .L_1773)
.L_1773:
        /*001c*/ 	.word	0x00000000
        /*0020*/ 	.short	0x0004
        /*0022*/ 	.short	0x0038
        /*0024*/ 	.byte	0x00, 0xf0, 0x41, 0x00


	//----- nvinfo : EIATTR_KPARAM_INFO
	.align		4
.L_1774:
        /*0028*/ 	.byte	0x04, 0x17
        /*002a*/ 	.short	(.L_1776 - .L_1775)
.L_1775:
        /*002c*/ 	.word	0x00000000
        /*0030*/ 	.short	0x0003
        /*0032*/ 	.short	0x0030
        /*0034*/ 	.byte	0x00, 0xf0, 0x05, 0x00


	//----- nvinfo : EIATTR_KPARAM_INFO
	.align		4
.L_1776:
        /*0038*/ 	.byte	0x04, 0x17
        /*003a*/ 	.short	(.L_1778 - .L_1777)
.L_1777:
        /*003c*/ 	.word	0x00000000
        /*0040*/ 	.short	0x0002
        /*0042*/ 	.short	0x0028
        /*0044*/ 	.byte	0x00, 0xf0, 0x21, 0x00


	//----- nvinfo : EIATTR_KPARAM_INFO
	.align		4
.L_1778:
        /*0048*/ 	.byte	0x04, 0x17
        /*004a*/ 	.short	(.L_1780 - .L_1779)
.L_1779:
        /*004c*/ 	.word	0x00000000
        /*0050*/ 	.short	0x0001
        /*0052*/ 	.short	0x0020
        /*0054*/ 	.byte	0x00, 0xf5, 0x21, 0x00


	//----- nvinfo : EIATTR_KPARAM_INFO
	.align		4
.L_1780:
        /*0058*/ 	.byte	0x04, 0x17
        /*005a*/ 	.short	(.L_1782 - .L_1781)
.L_1781:
        /*005c*/ 	.word	0x00000000
        /*0060*/ 	.short	0x0000
        /*0062*/ 	.short	0x0000
        /*0064*/ 	.byte	0x00, 0xf0, 0x81, 0x00


	//----- nvinfo : EIATTR_SPARSE_MMA_MASK
	.align		4
.L_1782:
        /*0068*/ 	.byte	0x03, 0x50
        /*006a*/ 	.short	0x0000


	//----- nvinfo : EIATTR_MAXREG_COUNT
	.align		4
        /*006c*/ 	.byte	0x03, 0x1b
        /*006e*/ 	.short	0x00ff


	//----- nvinfo : EIATTR_NUM_BARRIERS
	.align		4
        /*0070*/ 	.byte	0x02, 0x4c
        /*0072*/ 	.byte	0x01
	.zero		1


	//----- nvinfo : EIATTR_MERCURY_ISA_VERSION
	.align		4
        /*0074*/ 	.byte	0x03, 0x5f
        /*0076*/ 	.short	0x0101


	//----- nvinfo : EIATTR_COOP_GROUP_MASK_REGIDS
	.align		4
        /*0078*/ 	.byte	0x04, 0x29
        /*007a*/ 	.short	(.L_1784 - .L_1783)


	//   ....[0]....
.L_1783:
        /*007c*/ 	.word	0xffffffff


	//   ....[1]....
        /*0080*/ 	.word	0xffffffff


	//   ....[2]....
        /*0084*/ 	.word	0xffffffff


	//   ....[3]....
        /*0088*/ 	.word	0xffffffff


	//   ....[4]....
        /*008c*/ 	.word	0xffffffff


	//   ....[5]....
        /*0090*/ 	.word	0xffffffff


	//   ....[6]....
        /*0094*/ 	.word	0xffffffff


	//   ....[7]....
        /*0098*/ 	.word	0xffffffff


	//   ....[8]....
        /*009c*/ 	.word	0xffffffff


	//   ....[9]....
        /*00a0*/ 	.word	0xffffffff


	//   ....[10]....
        /*00a4*/ 	.word	0xffffffff


	//   ....[11]....
        /*00a8*/ 	.word	0xffffffff


	//   ....[12]....
        /*00ac*/ 	.word	0xffffffff


	//   ....[13]....
        /*00b0*/ 	.word	0xffffffff


	//   ....[14]....
        /*00b4*/ 	.word	0xffffffff


	//   ....[15]....
        /*00b8*/ 	.word	0xffffffff


	//   ....[16]....
        /*00bc*/ 	.word	0xffffffff


	//   ....[17]....
        /*00c0*/ 	.word	0xffffffff


	//   ....[18]....
        /*00c4*/ 	.word	0xffffffff


	//   ....[19]....
        /*00c8*/ 	.word	0xffffffff


	//   ....[20]....
        /*00cc*/ 	.word	0xffffffff


	//   ....[21]....
        /*00d0*/ 	.word	0xffffffff


	//   ....[22]....
        /*00d4*/ 	.word	0xffffffff


	//   ....[23]....
        /*00d8*/ 	.word	0xffffffff


	//   ....[24]....
        /*00dc*/ 	.word	0xffffffff


	//   ....[25]....
        /*00e0*/ 	.word	0xffffffff


	//   ....[26]....
        /*00e4*/ 	.word	0xffffffff


	//   ....[27]....
        /*00e8*/ 	.word	0xffffffff


	//   ....[28]....
        /*00ec*/ 	.word	0xffffffff


	//   ....[29]....
        /*00f0*/ 	.word	0xffffffff


	//   ....[30]....
        /*00f4*/ 	.word	0xffffffff


	//   ....[31]....
        /*00f8*/ 	.word	0xffffffff


	//   ....[32]....
        /*00fc*/ 	.word	0xffffffff


	//   ....[33]....
        /*0100*/ 	.word	0xffffffff


	//   ....[34]....
        /*0104*/ 	.word	0xffffffff


	//   ....[35]....
        /*0108*/ 	.word	0xffffffff


	//   ....[36]....
        /*010c*/ 	.word	0xffffffff


	//   ....[37]....
        /*0110*/ 	.word	0xffffffff


	//   ....[38]....
        /*0114*/ 	.word	0xffffffff


	//   ....[39]....
        /*0118*/ 	.word	0xffffffff


	//   ....[40]....
        /*011c*/ 	.word	0xffffffff


	//   ....[41]....
        /*0120*/ 	.word	0xffffffff


	//   ....[42]....
        /*0124*/ 	.word	0xffffffff


	//   ....[43]....
        /*0128*/ 	.word	0xffffffff


	//   ....[44]....
        /*012c*/ 	.word	0xffffffff


	//----- nvinfo : EIATTR_COOP_GROUP_INSTR_OFFSETS
	.align		4
.L_1784:
        /*0130*/ 	.byte	0x04, 0x28
        /*0132*/ 	.short	(.L_1786 - .L_1785)


	//   ....[0]....
.L_1785:
        /*0134*/ 	.word	0x00001490


	//   ....[1]....
        /*0138*/ 	.word	0x000014a0


	//   ....[2]....
        /*013c*/ 	.word	0x000014b0


	//   ....[3]....
        /*0140*/ 	.word	0x00001600


	//   ....[4]....
        /*0144*/ 	.word	0x00001630


	//   ....[5]....
        /*0148*/ 	.word	0x00001660


	//   ....[6]....
        /*014c*/ 	.word	0x00001780


	//   ....[7]....
        /*0150*/ 	.word	0x000017a0


	//   ....[8]....
        /*0154*/ 	.word	0x000017b0


	//   ....[9]....
        /*0158*/ 	.word	0x000018d0


	//   ....[10]....
        /*015c*/ 	.word	0x000018f0


	//   ....[11]....
        /*0160*/ 	.word	0x00001900


	//   ....[12]....
        /*0164*/ 	.word	0x00001a20


	//   ....[13]....
        /*0168*/ 	.word	0x00001a40


	//   ....[14]....
        /*016c*/ 	.word	0x00001a50


	//   ....[15]....
        /*0170*/ 	.word	0x000021d0


	//   ....[16]....
        /*0174*/ 	.word	0x00002260


	//   ....[17]....
        /*0178*/ 	.word	0x00002290


	//   ....[18]....
        /*017c*/ 	.word	0x000023b0


	//   ....[19]....
        /*0180*/ 	.word	0x000023e0


	//   ....[20]....
        /*0184*/ 	.word	0x000023f0


	//   ....[21]....
        /*0188*/ 	.word	0x00002510


	//   ....[22]....
        /*018c*/ 	.word	0x00002530


	//   ....[23]....
        /*0190*/ 	.word	0x00002540


	//   ....[24]....
        /*0194*/ 	.word	0x00002660


	//   ....[25]....
        /*0198*/ 	.word	0x00002680


	//   ....[26]....
        /*019c*/ 	.word	0x00002690


	//   ....[27]....
        /*01a0*/ 	.word	0x000027b0


	//   ....[28]....
        /*01a4*/ 	.word	0x000027d0


	//   ....[29]....
        /*01a8*/ 	.word	0x000027e0


	//   ....[30]....
        /*01ac*/ 	.word	0x00004d20


	//   ....[31]....
        /*01b0*/ 	.word	0x00004d30


	//   ....[32]....
        /*01b4*/ 	.word	0x00004d40


	//   ....[33]....
        /*01b8*/ 	.word	0x00004e90


	//   ....[34]....
        /*01bc*/ 	.word	0x00004ec0


	//   ....[35]....
        /*01c0*/ 	.word	0x00004ef0


	//   ....[36]....
        /*01c4*/ 	.word	0x00005010


	//   ....[37]....
        /*01c8*/ 	.word	0x00005030


	//   ....[38]....
        /*01cc*/ 	.word	0x00005040


	//   ....[39]....
        /*01d0*/ 	.word	0x00005160


	//   ....[40]....
        /*01d4*/ 	.word	0x00005180


	//   ....[41]....
        /*01d8*/ 	.word	0x00005190


	//   ....[42]....
        /*01dc*/ 	.word	0x000052b0


	//   ....[43]....
        /*01e0*/ 	.word	0x000052d0


	//   ....[44]....
        /*01e4*/ 	.word	0x000052e0


	//----- nvinfo : EIATTR_VRC_CTA_INIT_COUNT
	.align		4
.L_1786:
        /*01e8*/ 	.byte	0x02, 0x4a
	.zero		1
	.zero		1


	//----- nvinfo : EIATTR_EXIT_INSTR_OFFSETS
	.align		4
        /*01ec*/ 	.byte	0x04, 0x1c
        /*01ee*/ 	.short	(.L_1788 - .L_1787)


	//   ....[0]....
.L_1787:
        /*01f0*/ 	.word	0x00000090


	//   ....[1]....
        /*01f4*/ 	.word	0x000000e0


	//   ....[2]....
        /*01f8*/ 	.word	0x000059e0


	//   ....[3]....
        /*01fc*/ 	.word	0x00005ad0


	//----- nvinfo : EIATTR_MAX_THREADS
	.align		4
.L_1788:
        /*0200*/ 	.byte	0x04, 0x05
        /*0202*/ 	.short	(.L_1790 - .L_1789)
.L_1789:
        /*0204*/ 	.word	0x00000100
        /*0208*/ 	.word	0x00000001
        /*020c*/ 	.word	0x00000001


	//----- nvinfo : EIATTR_CRS_STACK_SIZE
	.align		4
.L_1790:
        /*0210*/ 	.byte	0x04, 0x1e
        /*0212*/ 	.short	(.L_1792 - .L_1791)
.L_1791:
        /*0214*/ 	.word	0x00000000


	//----- nvinfo : EIATTR_CBANK_PARAM_SIZE
	.align		4
.L_1792:
        /*0218*/ 	.byte	0x03, 0x19
        /*021a*/ 	.short	0x0049


	//----- nvinfo : EIATTR_PARAM_CBANK
	.align		4
        /*021c*/ 	.byte	0x04, 0x0a
        /*021e*/ 	.short	(.L_1794 - .L_1793)
	.align		4
.L_1793:
        /*0220*/ 	.word	index@(.nv.constant0._ZN3cub18CUB_300001_SM_10006detail6reduce28DeviceReduceSingleTileKernelINS2_10policy_hubIN4cuda3std3__45tupleIJblEEEyN6thrust24THRUST_300001_SM_1000_NS8cuda_cub9__find_if7functorIS9_EEE10Policy1000ENSB_12zip_iteratorINS8_IJNSD_26transform_input_iterator_tIbNSI_INS8_IJNSB_6detail15normal_iteratorINSB_10device_ptrIiEEEESO_EEEEENSK_22tuple_binary_predicateINS7_4lessIiEEEEEENSB_17counting_iteratorIlNSB_11use_defaultESX_SX_EEEEEEEPS9_ySF_S9_S9_NS7_10__identityEEEvT0_T1_T2_T3_T4_T6_)
        /*0224*/ 	.short	0x0380
        /*0226*/ 	.short	0x0049


	//----- nvinfo : EIATTR_SW_WAR
	.align		4
.L_1794:
        /*0228*/ 	.byte	0x04, 0x36
        /*022a*/ 	.short	(.L_1796 - .L_1795)
.L_1795:
        /*022c*/ 	.word	0x00000008
.L_1796:


//--------------------- .nv.info._ZN3cub18CUB_300001_SM_10006detail6reduce18DeviceReduceKernelINS2_10policy_hubIN4cuda3std3__45tupleIJblEEEjN6thrust24THRUST_300001_SM_1000_NS8cuda_cub9__find_if7functorIS9_EEE10Policy1000ENSB_12zip_iteratorINS8_IJNSD_26transform_input_iterator_tIbNSI_INS8_IJNSB_6detail15normal_iteratorINSB_10device_ptrIiEEEESO_EEEEENSK_22tuple_binary_predicateINS7_4lessIiEEEEEENSB_17counting_iteratorIlNSB_11use_defaultESX_SX_EEEEEEEjSF_S9_NS7_10__identityEEEvT0_PT3_T1_NS0_13GridEvenShareIS15_EET2_T4_ --------------------------
	.section	.nv.info._ZN3cub18CUB_300001_SM_10006detail6reduce18DeviceReduceKernelINS2_10policy_hubIN4cuda3std3__45tupleIJblEEEjN6thrust24THRUST_300001_SM_1000_NS8cuda_cub9__find_if7functorIS9_EEE10Policy1000ENSB_12zip_iteratorINS8_IJNSD_26transform_input_iterator_tIbNSI_INS8_IJNSB_6detail15normal_iteratorINSB_10device_ptrIiEEEESO_EEEEENSK_22tuple_binary_predicateINS7_4lessIiEEEEEENSB_17counting_iteratorIlNSB_11use_defaultESX_SX_EEEEEEEjSF_S9_NS7_10__identityEEEvT0_PT3_T1_NS0_13GridEvenShareIS15_EET2_T4_,"",@"SHT_CUDA_INFO"
	.sectionflags	@""
	.align	4


	//----- nvinfo : EIATTR_CUDA_API_VERSION
	.align		4
        /*0000*/ 	.byte	0x04, 0x37
        /*0002*/ 	.short	(.L_1798 - .L_1797)
.L_1797:
        /*0004*/ 	.word	0x00000082


	//----- nvinfo : EIATTR_KPARAM_INFO
	.align		4
.L_1798:
        /*0008*/ 	.byte	0x04, 0x17
        /*000a*/ 	.short	(.L_1800 - .L_1799)
.L_1799:
        /*000c*/ 	.word	0x00000000
        /*0010*/ 	.short	0x0005
        /*0012*/ 	.short	0x0055
        /*0014*/ 	.byte	0x00, 0xf0, 0x05, 0x00


	//----- nvinfo : EIATTR_KPARAM_INFO
	.align		4
.L_1800:
        /*0018*/ 	.byte	0x04, 0x17
        /*001a*/ 	.short	(.L_1802 - .L_1801)
.L_1801:
        /*001c*/ 	.word	0x00000000
        /*0020*/ 	.short	0x0004
        /*0022*/ 	.short	0x0054
        /*0024*/ 	.byte	0x00, 0xf0, 0x05, 0x00


	//----- nvinfo : EIATTR_KPARAM_INFO
	.align		4
.L_1802:
        /*0028*/ 	.byte	0x04, 0x17
        /*002a*/ 	.short	(.L_1804 - .L_1803)
.L_1803:
        /*002c*/ 	.word	0x00000000
        /*0030*/ 	.short	0x0003
        /*0032*/ 	.short	0x002c
        /*0034*/ 	.byte	0x00, 0xf0, 0xa1, 0x00


	//----- nvinfo : EIATTR_KPARAM_INFO
	.align		4
.L_1804:
        /*0038*/ 	.byte	0x04, 0x17
        /*003a*/ 	.short	(.L_1806 - .L_1805)
.L_1805:
        /*003c*/ 	.word	0x00000000
        /*0040*/ 	.short	0x0002
        /*0042*/ 	.short	0x0028
        /*0044*/ 	.byte	0x00, 0xf0, 0x11, 0x00


	//----- nvinfo : EIATTR_KPARAM_INFO
	.align		4
.L_1806:
        /*0048*/ 	.byte	0x04, 0x17
        /*004a*/ 	.short	(.L_1808 - .L_1807)
.L_1807:
        /*004c*/ 	.word	0x00000000
        /*0050*/ 	.short	0x0001
        /*0052*/ 	.short	0x0020
        /*0054*/ 	.byte	0x00, 0xf5, 0x21, 0x00


	//----- nvinfo : EIATTR_KPARAM_INFO
	.align		4
.L_1808:
        /*0058*/ 	.byte	0x04, 0x17
        /*005a*/ 	.short	(.L_1810 - .L_1809)
.L_1809:
        /*005c*/ 	.word	0x00000000
        /*0060*/ 	.short	0x0000
        /*0062*/ 	.short	0x0000
        /*0064*/ 	.byte	0x00, 0xf0, 0x81, 0x00


	//----- nvinfo : EIATTR_SPARSE_MMA_MASK
	.align		4
.L_1810:
        /*0068*/ 	.byte	0x03, 0x50
        /*006a*/ 	.short	0x0000


	//----- nvinfo : EIATTR_MAXREG_COUNT
	.align		4
        /*006c*/ 	.byte	0x03, 0x1b
        /*006e*/ 	.short	0x00ff


	//----- nvinfo : EIATTR_NUM_BARRIERS
	.align		4
        /*0070*/ 	.byte	0x02, 0x4c
        /*0072*/ 	.byte	0x01
	.zero		1


	//----- nvinfo : EIATTR_MERCURY_ISA_VERSION
	.align		4
        /*0074*/ 	.byte	0x03, 0x5f
        /*0076*/ 	.short	0x0101


	//----- nvinfo : EIATTR_COOP_GROUP_MASK_REGIDS
	.align		4
        /*0078*/ 	.byte	0x04, 0x29
        /*007a*/ 	.short	(.L_1812 - .L_1811)


	//   ....[0]....
.L_1811:
        /*007c*/ 	.word	0xffffffff


	//   ....[1]....
        /*0080*/ 	.word	0xffffffff


	//   ....[2]....
        /*0084*/ 	.word	0xffffffff


	//   ....[3]....
        /*0088*/ 	.word	0xffffffff


	//   ....[4]....
        /*008c*/ 	.word	0xffffffff


	//   ....[5]....
        /*0090*/ 	.word	0xffffffff


	//   ....[6]....
        /*0094*/ 	.word	0xffffffff


	//   ....[7]....
        /*0098*/ 	.word	0xffffffff


	//   ....[8]....
        /*009c*/ 	.word	0xffffffff


	//   ....[9]....
        /*00a0*/ 	.word	0xffffffff


	//   ....[10]....
        /*00a4*/ 	.word	0xffffffff


	//   ....[11]....
        /*00a8*/ 	.word	0xffffffff


	//   ....[12]....
        /*00ac*/ 	.word	0xffffffff


	//   ....[13]....
        /*00b0*/ 	.word	0xffffffff


	//   ....[14]....
        /*00b4*/ 	.word	0xffffffff


	//   ....[15]....
        /*00b8*/ 	.word	0xffffffff


	//   ....[16]....
        /*00bc*/ 	.word	0xffffffff


	//   ....[17]....
        /*00c0*/ 	.word	0xffffffff


	//   ....[18]....
        /*00c4*/ 	.word	0xffffffff


	//   ....[19]....
        /*00c8*/ 	.word	0xffffffff


	//   ....[20]....
        /*00cc*/ 	.word	0xffffffff


	//   ....[21]....
        /*00d0*/ 	.word	0xffffffff


	//   ....[22]....
        /*00d4*/ 	.word	0xffffffff


	//   ....[23]....
        /*00d8*/ 	.word	0xffffffff


	//   ....[24]....
        /*00dc*/ 	.word	0xffffffff


	//   ....[25]....
        /*00e0*/ 	.word	0xffffffff


	//   ....[26]....
        /*00e4*/ 	.word	0xffffffff


	//   ....[27]....
        /*00e8*/ 	.word	0xffffffff


	//   ....[28]....
        /*00ec*/ 	.word	0xffffffff


	//   ....[29]....
        /*00f0*/ 	.word	0xffffffff


	//   ....[30]....
        /*00f4*/ 	.word	0xffffffff


	//   ....[31]....
        /*00f8*/ 	.word	0xffffffff


	//   ....[32]....
        /*00fc*/ 	.word	0xffffffff


	//   ....[33]....
        /*0100*/ 	.word	0xffffffff


	//   ....[34]....
        /*0104*/ 	.word	0xffffffff


	//   ....[35]....
        /*0108*/ 	.word	0xffffffff


	//   ....[36]....
        /*010c*/ 	.word	0xffffffff


	//   ....[37]....
        /*0110*/ 	.word	0xffffffff


	//   ....[38]....
        /*0114*/ 	.word	0xffffffff


	//   ....[39]....
        /*0118*/ 	.word	0xffffffff


	//   ....[40]....
        /*011c*/ 	.word	0xffffffff


	//   ....[41]....
        /*0120*/ 	.word	0xffffffff


	//   ....[42]....
        /*0124*/ 	.word	0xffffffff


	//   ....[43]....
        /*0128*/ 	.word	0xffffffff


	//   ....[44]....
        /*012c*/ 	.word	0xffffffff


	//----- nvinfo : EIATTR_COOP_GROUP_INSTR_OFFSETS
	.align		4
.L_1812:
        /*0130*/ 	.byte	0x04, 0x28
        /*0132*/ 	.short	(.L_1814 - .L_1813)


	//   ....[0]....
.L_1813:
        /*0134*/ 	.word	0x00001680


	//   ....[1]....
        /*0138*/ 	.word	0x00001690


	//   ....[2]....
        /*013c*/ 	.word	0x000016a0


	//   ....[3]....
        /*0140*/ 	.word	0x000017f0


	//   ....[4]....
        /*0144*/ 	.word	0x00001820


	//   ....[5]....
        /*0148*/ 	.word	0x00001850


	//   ....[6]....
        /*014c*/ 	.word	0x00001970


	//   ....[7]....
        /*0150*/ 	.word	0x00001990


	//   ....[8]....
        /*0154*/ 	.word	0x000019a0


	//   ....[9]....
        /*0158*/ 	.word	0x00001ac0


	//   ....[10]....
        /*015c*/ 	.word	0x00001ae0


	//   ....[11]....
        /*0160*/ 	.word	0x00001af0


	//   ....[12]....
        /*0164*/ 	.word	0x00001c10


	//   ....[13]....
        /*0168*/ 	.word	0x00001c30


	//   ....[14]....
        /*016c*/ 	.word	0x00001c40


	//   ....[15]....
        /*0170*/ 	.word	0x000023d0


	//   ....[16]....
        /*0174*/ 	.word	0x00002460


	//   ....[17]....
        /*0178*/ 	.word	0x00002490


	//   ....[18]....
        /*017c*/ 	.word	0x000025b0


	//   ....[19]....
        /*0180*/ 	.word	0x000025e0


	//   ....[20]....
        /*0184*/ 	.word	0x000025f0


	//   ....[21]....
        /*0188*/ 	.word	0x00002710


	//   ....[22]....
        /*018c*/ 	.word	0x00002730


	//   ....[23]....
        /*0190*/ 	.word	0x00002740


	//   ....[24]....
        /*0194*/ 	.word	0x00002860


	//   ....[25]....
        /*0198*/ 	.word	0x00002880


	//   ....[26]....
        /*019c*/ 	.word	0x00002890


	//   ....[27]....
        /*01a0*/ 	.word	0x000029b0


	//   ....[28]....
        /*01a4*/ 	.word	0x000029d0


	//   ....[29]....
        /*01a8*/ 	.word	0x000029e0


	//   ....[30]....
        /*01ac*/ 	.word	0x00005120


	//   ....[31]....
        /*01b0*/ 	.word	0x00005130


	//   ....[32]....
        /*01b4*/ 	.word	0x00005140


	//   ....[33]....
        /*01b8*/ 	.word	0x00005290


	//   ....[34]....
        /*01bc*/ 	.word	0x000052c0


	//   ....[35]....
        /*01c0*/ 	.word	0x000052f0


	//   ....[36]....
        /*01c4*/ 	.word	0x00005410


	//   ....[37]....
        /*01c8*/ 	.word	0x00005430


	//   ....[38]....
        /*01cc*/ 	.word	0x00005440


	//   ....[39]....
        /*01d0*/ 	.word	0x00005560


	//   ....[40]....
        /*01d4*/ 	.word	0x00005580


	//   ....[41]....
        /*01d8*/ 	.word	0x00005590


	//   ....[42]....
        /*01dc*/ 	.word	0x000056b0


	//   ....[43]....
        /*01e0*/ 	.word	0x000056d0


	//   ....[44]....
        /*01e4*/ 	.word	0x000056e0


	//----- nvinfo : EIATTR_VRC_CTA_INIT_COUNT
	.align		4
.L_1814:
        /*01e8*/ 	.byte	0x02, 0x4a
	.zero		1
	.zero		1


	//----- nvinfo : EIATTR_EXIT_INSTR_OFFSETS
	.align		4
        /*01ec*/ 	.byte	0x04, 0x1c
        /*01ee*/ 	.short	(.L_1816 - .L_1815)


	//   ....[0]....
.L_1815:
        /*01f0*/ 	.word	0x00005df0


	//   ....[1]....
        /*01f4*/ 	.word	0x00005e50


	//----- nvinfo : EIATTR_MAX_THREADS
	.align		4
.L_1816:
        /*01f8*/ 	.byte	0x04, 0x05
        /*01fa*/ 	.short	(.L_1818 - .L_1817)
.L_1817:
        /*01fc*/ 	.word	0x00000100
        /*0200*/ 	.word	0x00000001
        /*0204*/ 	.word	0x00000001


	//----- nvinfo : EIATTR_CRS_STACK_SIZE
	.align		4
.L_1818:
        /*0208*/ 	.byte	0x04, 0x1e
        /*020a*/ 	.short	(.L_1820 - .L_1819)
.L_1819:
        /*020c*/ 	.word	0x00000000


	//----- nvinfo : EIATTR_CBANK_PARAM_SIZE
	.align		4
.L_1820:
        /*0210*/ 	.byte	0x03, 0x19
        /*0212*/ 	.short	0x0056


	//----- nvinfo : EIATTR_PARAM_CBANK
	.align		4
        /*0214*/ 	.byte	0x04, 0x0a
        /*0216*/ 	.short	(.L_1822 - .L_1821)
	.align		4
.L_1821:
        /*0218*/ 	.word	index@(.nv.constant0._ZN3cub18CUB_300001_SM_10006detail6reduce18DeviceReduceKernelINS2_10policy_hubIN4cuda3std3__45tupleIJblEEEjN6thrust24THRUST_300001_SM_1000_NS8cuda_cub9__find_if7functorIS9_EEE10Policy1000ENSB_12zip_iteratorINS8_IJNSD_26transform_input_iterator_tIbNSI_INS8_IJNSB_6detail15normal_iteratorINSB_10device_ptrIiEEEESO_EEEEENSK_22tuple_binary_predicateINS7_4lessIiEEEEEENSB_17counting_iteratorIlNSB_11use_defaultESX_SX_EEEEEEEjSF_S9_NS7_10__identityEEEvT0_PT3_T1_NS0_13GridEvenShareIS15_EET2_T4_)
        /*021c*/ 	.short	0x0380
        /*021e*/ 	.short	0x0056


	//----- nvinfo : EIATTR_SW_WAR
	.align		4
.L_1822:
        /*0220*/ 	.byte	0x04, 0x36
        /*0222*/ 	.short	(.L_1824 - .L_1823)
.L_1823:
        /*0224*/ 	.word	0x00000008
.L_1824:


//--------------------- .nv.info._ZN3cub18CUB_300001_SM_10006detail6reduce28DeviceReduceSingleTileKernelINS2_10policy_hubIN4cuda3std3__45tupleIJblEEEjN6thrust24THRUST_300001_SM_1000_NS8cuda_cub9__find_if7functorIS9_EEE10Policy1000ENSB_12zip_iteratorINS8_IJNSD_26transform_input_iterator_tIbNSI_INS8_IJNSB_6detail15normal_iteratorINSB_10device_ptrIiEEEESO_EEEEENSK_22tuple_binary_predicateINS7_4lessIiEEEEEENSB_17counting_iteratorIlNSB_11use_defaultESX_SX_EEEEEEEPS9_jSF_S9_S9_NS7_10__identityEEEvT0_T1_T2_T3_T4_T6_ --------------------------
	.section	.nv.info._ZN3cub18CUB_300001_SM_10006detail6reduce28DeviceReduceSingleTileKernelINS2_10policy_hubIN4cuda3std3__45tupleIJblEEEjN6thrust24THRUST_300001_SM_1000_NS8cuda_cub9__find_if7functorIS9_EEE10Policy1000ENSB_12zip_iteratorINS8_IJNSD_26transform_input_iterator_tIbNSI_INS8_IJNSB_6detail15normal_iteratorINSB_10device_ptrIiEEEESO_EEEEENSK_22tuple_binary_predicateINS7_4lessIiEEEEEENSB_17counting_iteratorIlNSB_11use_defaultESX_SX_EEEEEEEPS9_jSF_S9_S9_NS7_10__identityEEEvT0_T1_T2_T3_T4_T6_,"",@"SHT_CUDA_INFO"
	.sectionflags	@""
	.align	4


	//----- nvinfo : EIATTR_CUDA_API_VERSION
	.align		4
        /*0000*/ 	.byte	0x04, 0x37
        /*0002*/ 	.short	(.L_1826 - .L_1825)
.L_1825:
        /*0004*/ 	.word	0x00000082


	//----- nvinfo : EIATTR_KPARAM_INFO
	.align		4
.L_1826:
        /*0008*/ 	.byte	0x04, 0x17
        /*000a*/ 	.short	(.L_1828 - .L_1827)
.L_1827:
        /*000c*/ 	.word	0x00000000
        /*0010*/ 	.short	0x0005
        /*0012*/ 	.short	0x0040
        /*0014*/ 	.byte	0x00, 0xf0, 0x05, 0x00


	//----- nvinfo : EIATTR_KPARAM_INFO
	.align		4
.L_1828:
        /*0018*/ 	.byte	0x04, 0x17
        /*001a*/ 	.short	(.L_1830 - .L_1829)
.L_1829:
        /*001c*/ 	.word	0x00000000
        /*0020*/ 	.short	0x0004
        /*0022*/ 	.short	0x0030
        /*0024*/ 	.byte	0x00, 0xf0, 0x41, 0x00


	//----- nvinfo : EIATTR_KPARAM_INFO
	.align		4
.L_1830:
        /*0028*/ 	.byte	0x04, 0x17
        /*002a*/ 	.short	(.L_1832 - .L_1831)
.L_1831:
        /*002c*/ 	.word	0x00000000
        /*0030*/ 	.short	0x0003
        /*0032*/ 	.short	0x002c
        /*0034*/ 	.byte	0x00, 0xf0, 0x05, 0x00


	//----- nvinfo : EIATTR_KPARAM_INFO
	.align		4
.L_1832:
        /*0038*/ 	.byte	0x04, 0x17
        /*003a*/ 	.short	(.L_1834 - .L_1833)
.L_1833:
        /*003c*/ 	.word	0x00000000
        /*0040*/ 	.short	0x0002
        /*0042*/ 	.short	0x0028
        /*0044*/ 	.byte	0x00, 0xf0, 0x11, 0x00


	//----- nvinfo : EIATTR_KPARAM_INFO
	.align		4
.L_1834:
        /*0048*/ 	.byte	0x04, 0x17
        /*004a*/ 	.short	(.L_1836 - .L_1835)
.L_1835:
        /*004c*/ 	.word	0x00000000
        /*0050*/ 	.short	0x0001
        /*0052*/ 	.short	0x0020
        /*0054*/ 	.byte	0x00, 0xf5, 0x21, 0x00


	//----- nvinfo : EIATTR_KPARAM_INFO
	.align		4
.L_1836:
        /*0058*/ 	.byte	0x04, 0x17
        /*005a*/ 	.short	(.L_1838 - .L_1837)
.L_1837:
        /*005c*/ 	.word	0x00000000
        /*0060*/ 	.short	0x0000
        /*0062*/ 	.short	0x0000
        /*0064*/ 	.byte	0x00, 0xf0, 0x81, 0x00


	//----- nvinfo : EIATTR_SPARSE_MMA_MASK
	.align		4
.L_1838:
        /*0068*/ 	.byte	0x03, 0x50
        /*006a*/ 	.short	0x0000


	//----- nvinfo : EIATTR_MAXREG_COUNT
	.align		4
        /*006c*/ 	.byte	0x03, 0x1b
        /*006e*/ 	.short	0x00ff


	//----- nvinfo : EIATTR_NUM_BARRIERS
	.align		4
        /*0070*/ 	.byte	0x02, 0x4c
        /*0072*/ 	.byte	0x01
	.zero		1


	//----- nvinfo : EIATTR_MERCURY_ISA_VERSION
	.align		4
        /*0074*/ 	.byte	0x03, 0x5f
        /*0076*/ 	.short	0x0101


	//----- nvinfo : EIATTR_COOP_GROUP_MASK_REGIDS
	.align		4
        /*0078*/ 	.byte	0x04, 0x29
        /*007a*/ 	.short	(.L_1840 - .L_1839)


	//   ....[0]....
.L_1839:
        /*007c*/ 	.word	0xffffffff


	//   ....[1]....
        /*0080*/ 	.word	0xffffffff


	//   ....[2]....
        /*0084*/ 	.word	0xffffffff


	//   ....[3]....
        /*0088*/ 	.word	0xffffffff


	//   ....[4]....
        /*008c*/ 	.word	0xffffffff


	//   ....[5]....
        /*0090*/ 	.word	0xffffffff


	//   ....[6]....
        /*0094*/ 	.word	0xffffffff


	//   ....[7]....
        /*0098*/ 	.word	0xffffffff


	//   ....[8]....
        /*009c*/ 	.word	0xffffffff


	//   ....[9]....
        /*00a0*/ 	.word	0xffffffff


	//   ....[10]....
        /*00a4*/ 	.word	0xffffffff


	//   ....[11]....
        /*00a8*/ 	.word	0xffffffff


	//   ....[12]....
        /*00ac*/ 	.word	0xffffffff


	//   ....[13]....
        /*00b0*/ 	.word	0xffffffff


	//   ....[14]....
        /*00b4*/ 	.word	0xffffffff


	//   ....[15]....
        /*00b8*/ 	.word	0xffffffff


	//   ....[16]....
        /*00bc*/ 	.word	0xffffffff


	//   ....[17]....
        /*00c0*/ 	.word	0xffffffff


	//   ....[18]....
        /*00c4*/ 	.word	0xffffffff


	//   ....[19]....
        /*00c8*/ 	.word	0xffffffff


	//   ....[20]....
        /*00cc*/ 	.word	0xffffffff


	//   ....[21]....
        /*00d0*/ 	.word	0xffffffff


	//   ....[22]....
        /*00d4*/ 	.word	0xffffffff


	//   ....[23]....
        /*00d8*/ 	.word	0xffffffff


	//   ....[24]....
        /*00dc*/ 	.word	0xffffffff


	//   ....[25]....
        /*00e0*/ 	.word	0xffffffff


	//   ....[26]....
        /*00e4*/ 	.word	0xffffffff


	//   ....[27]....
        /*00e8*/ 	.word	0xffffffff


	//   ....[28]....
        /*00ec*/ 	.word	0xffffffff


	//   ....[29]....
        /*00f0*/ 	.word	0xffffffff


	//   ....[30]....
        /*00f4*/ 	.word	0xffffffff


	//   ....[31]....
        /*00f8*/ 	.word	0xffffffff


	//   ....[32]....
        /*00fc*/ 	.word	0xffffffff


	//   ....[33]....
        /*0100*/ 	.word	0xffffffff


	//   ....[34]....
        /*0104*/ 	.word	0xffffffff


	//   ....[35]....
        /*0108*/ 	.word	0xffffffff


	//   ....[36]....
        /*010c*/ 	.word	0xffffffff


	//   ....[37]....
        /*0110*/ 	.word	0xffffffff


	//   ....[38]....
        /*0114*/ 	.word	0xffffffff


	//   ....[39]....
        /*0118*/ 	.word	0xffffffff


	//   ....[40]....
        /*011c*/ 	.word	0xffffffff


	//   ....[41]....
        /*0120*/ 	.word	0xffffffff


	//   ....[42]....
        /*0124*/ 	.word	0xffffffff


	//   ....[43]....
        /*0128*/ 	.word	0xffffffff


	//   ....[44]....
        /*012c*/ 	.word	0xffffffff


	//----- nvinfo : EIATTR_COOP_GROUP_INSTR_OFFSETS
	.align		4
.L_1840:
        /*0130*/ 	.byte	0x04, 0x28
        /*0132*/ 	.short	(.L_1842 - .L_1841)


	//   ....[0]....
.L_1841:
        /*0134*/ 	.word	0x00001460


	//   ....[1]....
        /*0138*/ 	.word	0x00001470


	//   ....[2]....
        /*013c*/ 	.word	0x00001480


	//   ....[3]....
        /*0140*/ 	.word	0x000015d0


	//   ....[4]....
        /*0144*/ 	.word	0x00001600


	//   ....[5]....
        /*0148*/ 	.word	0x00001630


	//   ....[6]....
        /*014c*/ 	.word	0x00001750


	//   ....[7]....
        /*0150*/ 	.word	0x00001770


	//   ....[8]....
        /*0154*/ 	.word	0x00001780


	//   ....[9]....
        /*0158*/ 	.word	0x000018a0


	//   ....[10]....
        /*015c*/ 	.word	0x000018c0


	//   ....[11]....
        /*0160*/ 	.word	0x000018d0


	//   ....[12]....
        /*0164*/ 	.word	0x000019f0


	//   ....[13]....
        /*0168*/ 	.word	0x00001a10


	//   ....[14]....
        /*016c*/ 	.word	0x00001a20


	//   ....[15]....
        /*0170*/ 	.word	0x000021b0


	//   ....[16]....
        /*0174*/ 	.word	0x00002240


	//   ....[17]....
        /*0178*/ 	.word	0x00002270


	//   ....[18]....
        /*017c*/ 	.word	0x00002390


	//   ....[19]....
        /*0180*/ 	.word	0x000023c0


	//   ....[20]....
        /*0184*/ 	.word	0x000023d0


	//   ....[21]....
        /*0188*/ 	.word	0x000024f0


	//   ....[22]....
        /*018c*/ 	.word	0x00002510


	//   ....[23]....
        /*0190*/ 	.word	0x00002520


	//   ....[24]....
        /*0194*/ 	.word	0x00002640


	//   ....[25]....
        /*0198*/ 	.word	0x00002660


	//   ....[26]....
        /*019c*/ 	.word	0x00002670


	//   ....[27]....
        /*01a0*/ 	.word	0x00002790


	//   ....[28]....
        /*01a4*/ 	.word	0x000027b0


	//   ....[29]....
        /*01a8*/ 	.word	0x000027c0


	//   ....[30]....
        /*01ac*/ 	.word	0x00004cc0


	//   ....[31]....
        /*01b0*/ 	.word	0x00004cd0


	//   ....[32]....
        /*01b4*/ 	.word	0x00004ce0


	//   ....[33]....
        /*01b8*/ 	.word	0x00004e30


	//   ....[34]....
        /*01bc*/ 	.word	0x00004e60


	//   ....[35]....
        /*01c0*/ 	.word	0x00004e90


	//   ....[36]....
        /*01c4*/ 	.word	0x00004fb0


	//   ....[37]....
        /*01c8*/ 	.word	0x00004fd0


	//   ....[38]....
        /*01cc*/ 	.word	0x00004fe0


	//   ....[39]....
        /*01d0*/ 	.word	0x00005100


	//   ....[40]....
        /*01d4*/ 	.word	0x00005120


	//   ....[41]....
        /*01d8*/ 	.word	0x00005130


	//   ....[42]....
        /*01dc*/ 	.word	0x00005250


	//   ....[43]....
        /*01e0*/ 	.word	0x00005270


	//   ....[44]....
        /*01e4*/ 	.word	0x00005280


	//----- nvinfo : EIATTR_VRC_CTA_INIT_COUNT
	.align		4
.L_1842:
        /*01e8*/ 	.byte	0x02, 0x4a
	.zero		1
	.zero		1


	//----- nvinfo : EIATTR_EXIT_INSTR_OFFSETS
	.align		4
        /*01ec*/ 	.byte	0x04, 0x1c
        /*01ee*/ 	.short	(.L_1844 - .L_1843)


	//   ....[0]....
.L_1843:
        /*01f0*/ 	.word	0x00000080


	//   ....[1]....
        /*01f4*/ 	.word	0x000000d0


	//   ....[2]....
        /*01f8*/ 	.word	0x00005990


	//   ....[3]....
        /*01fc*/ 	.word	0x00005a80


	//----- nvinfo : EIATTR_MAX_THREADS
	.align		4
.L_1844:
        /*0200*/ 	.byte	0x04, 0x05
        /*0202*/ 	.short	(.L_1846 - .L_1845)
.L_1845:
        /*0204*/ 	.word	0x00000100
        /*0208*/ 	.word	0x00000001
        /*020c*/ 	.word	0x00000001


	//----- nvinfo : EIATTR_CRS_STACK_SIZE
	.align		4
.L_1846:
        /*0210*/ 	.byte	0x04, 0x1e
        /*0212*/ 	.short	(.L_1848 - .L_1847)
.L_1847:
        /*0214*/ 	.word	0x00000000


	//----- nvinfo : EIATTR_CBANK_PARAM_SIZE
	.align		4
.L_1848:
        /*0218*/ 	.byte	0x03, 0x19
        /*021a*/ 	.short	0x0041


	//----- nvinfo : EIATTR_PARAM_CBANK
	.align		4
        /*021c*/ 	.byte	0x04, 0x0a
        /*021e*/ 	.short	(.L_1850 - .L_1849)
	.align		4
.L_1849:
        /*0220*/ 	.word	index@(.nv.constant0._ZN3cub18CUB_300001_SM_10006detail6reduce28DeviceReduceSingleTileKernelINS2_10policy_hubIN4cuda3std3__45tupleIJblEEEjN6thrust24THRUST_300001_SM_1000_NS8cuda_cub9__find_if7functorIS9_EEE10Policy1000ENSB_12zip_iteratorINS8_IJNSD_26transform_input_iterator_tIbNSI_INS8_IJNSB_6detail15normal_iteratorINSB_10device_ptrIiEEEESO_EEEEENSK_22tuple_binary_predicateINS7_4lessIiEEEEEENSB_17counting_iteratorIlNSB_11use_defaultESX_SX_EEEEEEEPS9_jSF_S9_S9_NS7_10__identityEEEvT0_T1_T2_T3_T4_T6_)
        /*0224*/ 	.short	0x0380
        /*0226*/ 	.short	0x0041


	//----- nvinfo : EIATTR_SW_WAR
	.align		4
.L_1850:
        /*0228*/ 	.byte	0x04, 0x36
        /*022a*/ 	.short	(.L_1852 - .L_1851)
.L_1851:
        /*022c*/ 	.word	0x00000008
.L_1852:


//--------------------- .nv.info._ZN3cub18CUB_300001_SM_10006detail6reduce28DeviceReduceSingleTileKernelINS2_10policy_hubIiyN4cuda3std3__44plusIiEEE10Policy1000EPiSC_iS9_iiNS7_10__identityEEEvT0_T1_T2_T3_T4_T6_ --------------------------
	.section	.nv.info._ZN3cub18CUB_300001_SM_10006detail6reduce28DeviceReduceSingleTileKernelINS2_10policy_hubIiyN4cuda3std3__44plusIiEEE10Policy1000EPiSC_iS9_iiNS7_10__identityEEEvT0_T1_T2_T3_T4_T6_,"",@"SHT_CUDA_INFO"
	.sectionflags	@""
	.align	4


	//----- nvinfo : EIATTR_CUDA_API_VERSION
	.align		4
        /*0000*/ 	.byte	0x04, 0x37
        /*0002*/ 	.short	(.L_1854 - .L_1853)
.L_1853:
        /*0004*/ 	.word	0x00000082


	//----- nvinfo : EIATTR_KPARAM_INFO
	.align		4
.L_1854:
        /*0008*/ 	.byte	0x04, 0x17
        /*000a*/ 	.short	(.L_1856 - .L_1855)
.L_1855:
        /*000c*/ 	.word	0x00000000
        /*0010*/ 	.short	0x0005
        /*0012*/ 	.short	0x001c
        /*0014*/ 	.byte	0x00, 0xf0, 0x05, 0x00


	//----- nvinfo : EIATTR_KPARAM_INFO
	.align		4
.L_1856:
        /*0018*/ 	.byte	0x04, 0x17
        /*001a*/ 	.short	(.L_1858 - .L_1857)
.L_1857:
        /*001c*/ 	.word	0x00000000
        /*0020*/ 	.short	0x0004
        /*0022*/ 	.short	0x0018
        /*0024*/ 	.byte	0x00, 0xf0, 0x11, 0x00


	//----- nvinfo : EIATTR_KPARAM_INFO
	.align		4
.L_1858:
        /*0028*/ 	.byte	0x04, 0x17
        /*002a*/ 	.short	(.L_1860 - .L_1859)
.L_1859:
        /*002c*/ 	.word	0x00000000
        /*0030*/ 	.short	0x0003
        /*0032*/ 	.short	0x0014
        /*0034*/ 	.byte	0x00, 0xf0, 0x05, 0x00


	//----- nvinfo : EIATTR_KPARAM_INFO
	.align		4
.L_1860:
        /*0038*/ 	.byte	0x04, 0x17
        /*003a*/ 	.short	(.L_1862 - .L_1861)
.L_1861:
        /*003c*/ 	.word	0x00000000
        /*0040*/ 	.short	0x0002
        /*0042*/ 	.short	0x0010
        /*0044*/ 	.byte	0x00, 0xf0, 0x11, 0x00


	//----- nvinfo : EIATTR_KPARAM_INFO
	.align		4
.L_1862:
        /*0048*/ 	.byte	0x04, 0x17
        /*004a*/ 	.short	(.L_1864 - .L_1863)
.L_1863:
        /*004c*/ 	.word	0x00000000
        /*0050*/ 	.short	0x0001
        /*0052*/ 	.short	0x0008
        /*0054*/ 	.byte	0x00, 0xf5, 0x21, 0x00


	//----- nvinfo : EIATTR_KPARAM_INFO
	.align		4
.L_1864:
        /*0058*/ 	.byte	0x04, 0x17
        /*005a*/ 	.short	(.L_1866 - .L_1865)
.L_1865:
        /*005c*/ 	.word	0x00000000
        /*0060*/ 	.short	0x0000
        /*0062*/ 	.short	0x0000
        /*0064*/ 	.byte	0x00, 0xf5, 0x21, 0x00


	//----- nvinfo : EIATTR_SPARSE_MMA_MASK
	.align		4
.L_1866:
        /*0068*/ 	.byte	0x03, 0x50
        /*006a*/ 	.short	0x0000


	//----- nvinfo : EIATTR_MAXREG_COUNT
	.align		4
        /*006c*/ 	.byte	0x03, 0x1b
        /*006e*/ 	.short	0x00ff


	//----- nvinfo : EIATTR_NUM_BARRIERS
	.align		4
        /*0070*/ 	.byte	0x02, 0x4c
        /*0072*/ 	.byte	0x01
	.zero		1


	//----- nvinfo : EIATTR_MERCURY_ISA_VERSION
	.align		4
        /*0074*/ 	.byte	0x03, 0x5f
        /*0076*/ 	.short	0x0101


	//----- nvinfo : EIATTR_COOP_GROUP_MASK_REGIDS
	.align		4
        /*0078*/ 	.byte	0x04, 0x29
        /*007a*/ 	.short	(.L_1868 - .L_1867)


	//   ....[0]....
.L_1867:
        /*007c*/ 	.word	0xffffffff


	//   ....[1]....
        /*0080*/ 	.word	0xffffffff


	//   ....[2]....
        /*0084*/ 	.word	0xffffffff


	//   ....[3]....
        /*0088*/ 	.word	0xffffffff


	//   ....[4]....
        /*008c*/ 	.word	0xffffffff


	//   ....[5]....
        /*0090*/ 	.word	0xffffffff


	//   ....[6]....
        /*0094*/ 	.word	0xffffffff


	//   ....[7]....
        /*0098*/ 	.word	0xffffffff


	//   ....[8]....
        /*009c*/ 	.word	0xffffffff


	//   ....[9]....
        /*00a0*/ 	.word	0xffffffff


	//   ....[10]....
        /*00a4*/ 	.word	0xffffffff


	//   ....[11]....
        /*00a8*/ 	.word	0xffffffff


	//   ....[12]....
        /*00ac*/ 	.word	0xffffffff


	//   ....[13]....
        /*00b0*/ 	.word	0xffffffff


	//   ....[14]....
        /*00b4*/ 	.word	0xffffffff


	//   ....[15]....
        /*00b8*/ 	.word	0xffffffff


	//   ....[16]....
        /*00bc*/ 	.word	0xffffffff


	//   ....[17]....
        /*00c0*/ 	.word	0xffffffff


	//   ....[18]....
        /*00c4*/ 	.word	0xffffffff


	//   ....[19]....
        /*00c8*/ 	.word	0xffffffff


	//   ....[20]....
        /*00cc*/ 	.word	0xffffffff


	//   ....[21]....
        /*00d0*/ 	.word	0xffffffff


	//   ....[22]....
        /*00d4*/ 	.word	0xffffffff


	//   ....[23]....
        /*00d8*/ 	.word	0xffffffff


	//   ....[24]....
        /*00dc*/ 	.word	0xffffffff


	//   ....[25]....
        /*00e0*/ 	.word	0xffffffff


	//   ....[26]....
        /*00e4*/ 	.word	0xffffffff


	//   ....[27]....
        /*00e8*/ 	.word	0xffffffff


	//   ....[28]....
        /*00ec*/ 	.word	0xffffffff


	//   ....[29]....
        /*00f0*/ 	.word	0xffffffff


	//----- nvinfo : EIATTR_COOP_GROUP_INSTR_OFFSETS
	.align		4
.L_1868:
        /*00f4*/ 	.byte	0x04, 0x28
        /*00f6*/ 	.short	(.L_1870 - .L_1869)


	//   ....[0]....
.L_1869:
        /*00f8*/ 	.word	0x00000890


	//   ....[1]....
        /*00fc*/ 	.word	0x000008f0


	//   ....[2]....
        /*0100*/ 	.word	0x00000940


	//   ....[3]....
        /*0104*/ 	.word	0x000009b0


	//   ....[4]....
        /*0108*/ 	.word	0x00000a10


	//   ....[5]....
        /*010c*/ 	.word	0x00000ba0


	//   ....[6]....
        /*0110*/ 	.word	0x00000c40


	//   ....[7]....
        /*0114*/ 	.word	0x00000cc0


	//   ....[8]....
        /*0118*/ 	.word	0x00000d20


	//   ....[9]....
        /*011c*/ 	.word	0x00000d60


	//   ....[10]....
        /*0120*/ 	.word	0x000019d0


	//   ....[11]....
        /*0124*/ 	.word	0x00001a30


	//   ....[12]....
        /*0128*/ 	.word	0x00001a90


	//   ....[13]....
        /*012c*/ 	.word	0x00001af0


	//   ....[14]....
        /*0130*/ 	.word	0x00001b50


	//   ....[15]....
        /*0134*/ 	.word	0x000023f0


	//   ....[16]....
        /*0138*/ 	.word	0x00002450


	//   ....[17]....
        /*013c*/ 	.word	0x000024a0


	//   ....[18]....
        /*0140*/ 	.word	0x00002510


	//   ....[19]....
        /*0144*/ 	.word	0x00002570


	//   ....[20]....
        /*0148*/ 	.word	0x00002700


	//   ....[21]....
        /*014c*/ 	.word	0x00002790


	//   ....[22]....
        /*0150*/ 	.word	0x000027e0


	//   ....[23]....
        /*0154*/ 	.word	0x00002850


	//   ....[24]....
        /*0158*/ 	.word	0x000028c0


	//   ....[25]....
        /*015c*/ 	.word	0x000036a0


	//   ....[26]....
        /*0160*/ 	.word	0x00003700


	//   ....[27]....
        /*0164*/ 	.word	0x00003760


	//   ....[28]....
        /*0168*/ 	.word	0x000037c0


	//   ....[29]....
        /*016c*/ 	.word	0x00003820


	//----- nvinfo : EIATTR_VRC_CTA_INIT_COUNT
	.align		4
.L_1870:
        /*0170*/ 	.byte	0x02, 0x4a
	.zero		1
	.zero		1


	//----- nvinfo : EIATTR_EXIT_INSTR_OFFSETS
	.align		4
        /*0174*/ 	.byte	0x04, 0x1c
        /*0176*/ 	.short	(.L_1872 - .L_1871)


	//   ....[0]....
.L_1871:
        /*0178*/ 	.word	0x00000080


	//   ....[1]....
        /*017c*/ 	.word	0x000000c0


	//   ....[2]....
        /*0180*/ 	.word	0x00003940


	//   ....[3]....
        /*0184*/ 	.word	0x00003990


	//----- nvinfo : EIATTR_MAX_THREADS
	.align		4
.L_1872:
        /*0188*/ 	.byte	0x04, 0x05
        /*018a*/ 	.short	(.L_1874 - .L_1873)
.L_1873:
        /*018c*/ 	.word	0x00000100
        /*0190*/ 	.word	0x00000001
        /*0194*/ 	.word	0x00000001


	//----- nvinfo : EIATTR_CRS_STACK_SIZE
	.align		4
.L_1874:
        /*0198*/ 	.byte	0x04, 0x1e
        /*019a*/ 	.short	(.L_1876 - .L_1875)
.L_1875:
        /*019c*/ 	.word	0x00000000


	//----- nvinfo : EIATTR_CBANK_PARAM_SIZE
	.align		4
.L_1876:
        /*01a0*/ 	.byte	0x03, 0x19
        /*01a2*/ 	.short	0x001d


	//----- nvinfo : EIATTR_PARAM_CBANK
	.align		4
        /*01a4*/ 	.byte	0x04, 0x0a
        /*01a6*/ 	.short	(.L_1878 - .L_1877)
	.align		4
.L_1877:
        /*01a8*/ 	.word	index@(.nv.constant0._ZN3cub18CUB_300001_SM_10006detail6reduce28DeviceReduceSingleTileKernelINS2_10policy_hubIiyN4cuda3std3__44plusIiEEE10Policy1000EPiSC_iS9_iiNS7_10__identityEEEvT0_T1_T2_T3_T4_T6_)
        /*01ac*/ 	.short	0x0380
        /*01ae*/ 	.short	0x001d


	//----- nvinfo : EIATTR_SW_WAR
	.align		4
.L_1878:
        /*01b0*/ 	.byte	0x04, 0x36
        /*01b2*/ 	.short	(.L_1880 - .L_1879)
.L_1879:
        /*01b4*/ 	.word	0x00000008
.L_1880:


//--------------------- .nv.info._ZN3cub18CUB_300001_SM_10006detail6reduce18DeviceReduceKernelINS2_10policy_hubIiyN4cuda3std3__44plusIiEEE10Policy1000EN6thrust24THRUST_300001_SM_1000_NS18transform_iteratorINSD_12zip_functionINS7_10multipliesIiEEEENSD_12zip_iteratorINS7_5tupleIJNSD_6detail15normal_iteratorINSD_10device_ptrIiEEEESP_EEEEENSD_11use_defaultESS_EEyS9_iNS7_10__identityEEEvT0_PT3_T1_NS0_13GridEvenShareISY_EET2_T4_ --------------------------
	.section	.nv.info._ZN3cub18CUB_300001_SM_10006detail6reduce18DeviceReduceKernelINS2_10policy_hubIiyN4cuda3std3__44plusIiEEE10Policy1000EN6thrust24THRUST_300001_SM_1000_NS18transform_iteratorINSD_12zip_functionINS7_10multipliesIiEEEENSD_12zip_iteratorINS7_5tupleIJNSD_6detail15normal_iteratorINSD_10device_ptrIiEEEESP_EEEEENSD_11use_defaultESS_EEyS9_iNS7_10__identityEEEvT0_PT3_T1_NS0_13GridEvenShareISY_EET2_T4_,"",@"SHT_CUDA_INFO"
	.sectionflags	@""
	.align	4


	//----- nvinfo : EIATTR_CUDA_API_VERSION
	.align		4
        /*0000*/ 	.byte	0x04, 0x37
        /*0002*/ 	.short	(.L_1882 - .L_1881)
.L_1881:
        /*0004*/ 	.word	0x00000082


	//----- nvinfo : EIATTR_KPARAM_INFO
	.align		4
.L_1882:
        /*0008*/ 	.byte	0x04, 0x17
        /*000a*/ 	.short	(.L_1884 - .L_1883)
.L_1883:
        /*000c*/ 	.word	0x00000000
        /*0010*/ 	.short	0x0005
        /*0012*/ 	.short	0x0071
        /*0014*/ 	.byte	0x00, 0xf0, 0x05, 0x00


	//----- nvinfo : EIATTR_KPARAM_INFO
	.align		4
.L_1884:
        /*0018*/ 	.byte	0x04, 0x17
        /*001a*/ 	.short	(.L_1886 - .L_1885)
.L_1885:
        /*001c*/ 	.word	0x00000000
        /*0020*/ 	.short	0x0004
        /*0022*/ 	.short	0x0070
        /*0024*/ 	.byte	0x00, 0xf0, 0x05, 0x00


	//----- nvinfo : EIATTR_KPARAM_INFO
	.align		4
.L_1886:
        /*0028*/ 	.byte	0x04, 0x17
        /*002a*/ 	.short	(.L_1888 - .L_1887)
.L_1887:
        /*002c*/ 	.word	0x00000000
        /*0030*/ 	.short	0x0003
        /*0032*/ 	.short	0x0028
        /*0034*/ 	.byte	0x00, 0xf0, 0x21, 0x01


	//----- nvinfo : EIATTR_KPARAM_INFO
	.align		4
.L_1888:
        /*0038*/ 	.byte	0x04, 0x17
        /*003a*/ 	.short	(.L_1890 - .L_1889)
.L_1889:
        /*003c*/ 	.word	0x00000000
        /*0040*/ 	.short	0x0002
        /*0042*/ 	.short	0x0020
        /*0044*/ 	.byte	0x00, 0xf0, 0x21, 0x00


	//----- nvinfo : EIATTR_KPARAM_INFO
	.align		4
.L_1890:
        /*0048*/ 	.byte	0x04, 0x17
        /*004a*/ 	.short	(.L_1892 - .L_1891)
.L_1891:
        /*004c*/ 	.word	0x00000000
        /*0050*/ 	.short	0x0001
        /*0052*/ 	.short	0x0018
        /*0054*/ 	.byte	0x00, 0xf5, 0x21, 0x00


	//----- nvinfo : EIATTR_KPARAM_INFO
	.align		4
.L_1892:
        /*0058*/ 	.byte	0x04, 0x17
        /*005a*/ 	.short	(.L_1894 - .L_1893)
.L_1893:
        /*005c*/ 	.word	0x00000000
        /*0060*/ 	.short	0x0000
        /*0062*/ 	.short	0x0000
        /*0064*/ 	.byte	0x00, 0xf0, 0x61, 0x00


	//----- nvinfo : EIATTR_SPARSE_MMA_MASK
	.align		4
.L_1894:
        /*0068*/ 	.byte	0x03, 0x50
        /*006a*/ 	.short	0x0000


	//----- nvinfo : EIATTR_MAXREG_COUNT
	.align		4
        /*006c*/ 	.byte	0x03, 0x1b
        /*006e*/ 	.short	0x00ff


	//----- nvinfo : EIATTR_NUM_BARRIERS
	.align		4
        /*0070*/ 	.byte	0x02, 0x4c
        /*0072*/ 	.byte	0x01
	.zero		1


	//----- nvinfo : EIATTR_MERCURY_ISA_VERSION
	.align		4
        /*0074*/ 	.byte	0x03, 0x5f
        /*0076*/ 	.short	0x0101


	//----- nvinfo : EIATTR_COOP_GROUP_MASK_REGIDS
	.align		4
        /*0078*/ 	.byte	0x04, 0x29
        /*007a*/ 	.short	(.L_1896 - .L_1895)


	//   ....[0]....
.L_1895:
        /*007c*/ 	.word	0xffffffff


	//   ....[1]....
        /*0080*/ 	.word	0xffffffff


	//   ....[2]....
        /*0084*/ 	.word	0xffffffff


	//   ....[3]....
        /*0088*/ 	.word	0xffffffff


	//   ....[4]....
        /*008c*/ 	.word	0xffffffff


	//   ....[5]....
        /*0090*/ 	.word	0xffffffff


	//   ....[6]....
        /*0094*/ 	.word	0xffffffff


	//   ....[7]....
        /*0098*/ 	.word	0xffffffff


	//   ....[8]....
        /*009c*/ 	.word	0xffffffff


	//   ....[9]....
        /*00a0*/ 	.word	0xffffffff


	//   ....[10]....
        /*00a4*/ 	.word	0xffffffff


	//   ....[11]....
        /*00a8*/ 	.word	0xffffffff


	//   ....[12]....
        /*00ac*/ 	.word	0xffffffff


	//   ....[13]....
        /*00b0*/ 	.word	0xffffffff


	//   ....[14]....
        /*00b4*/ 	.word	0xffffffff


	//----- nvinfo : EIATTR_COOP_GROUP_INSTR_OFFSETS
	.align		4
.L_1896:
        /*00b8*/ 	.byte	0x04, 0x28
        /*00ba*/ 	.short	(.L_1898 - .L_1897)


	//   ....[0]....
.L_1897:
        /*00bc*/ 	.word	0x00000cd0


	//   ....[1]....
        /*00c0*/ 	.word	0x00000d30


	//   ....[2]....
        /*00c4*/ 	.word	0x00000d90


	//   ....[3]....
        /*00c8*/ 	.word	0x00000df0


	//   ....[4]....
        /*00cc*/ 	.word	0x00000e50


	//   ....[5]....
        /*00d0*/ 	.word	0x00000fe0


	//   ....[6]....
        /*00d4*/ 	.word	0x00001080


	//   ....[7]....
        /*00d8*/ 	.word	0x000010f0


	//   ....[8]....
        /*00dc*/ 	.word	0x00001130


	//   ....[9]....
        /*00e0*/ 	.word	0x00001180


	//   ....[10]....
        /*00e4*/ 	.word	0x000029e0


	//   ....[11]....
        /*00e8*/ 	.word	0x00002a40


	//   ....[12]....
        /*00ec*/ 	.word	0x00002aa0


	//   ....[13]....
        /*00f0*/ 	.word	0x00002b00


	//   ....[14]....
        /*00f4*/ 	.word	0x00002b60


	//----- nvinfo : EIATTR_VRC_CTA_INIT_COUNT
	.align		4
.L_1898:
        /*00f8*/ 	.byte	0x02, 0x4a
	.zero		1
	.zero		1


	//----- nvinfo : EIATTR_EXIT_INSTR_OFFSETS
	.align		4
        /*00fc*/ 	.byte	0x04, 0x1c
        /*00fe*/ 	.short	(.L_1900 - .L_1899)


	//   ....[0]....
.L_1899:
        /*0100*/ 	.word	0x00002c80


	//   ....[1]....
        /*0104*/ 	.word	0x00002ce0


	//----- nvinfo : EIATTR_MAX_THREADS
	.align		4
.L_1900:
        /*0108*/ 	.byte	0x04, 0x05
        /*010a*/ 	.short	(.L_1902 - .L_1901)
.L_1901:
        /*010c*/ 	.word	0x00000100
        /*0110*/ 	.word	0x00000001
        /*0114*/ 	.word	0x00000001


	//----- nvinfo : EIATTR_CRS_STACK_SIZE
	.align		4
.L_1902:
        /*0118*/ 	.byte	0x04, 0x1e
        /*011a*/ 	.short	(.L_1904 - .L_1903)
.L_1903:
        /*011c*/ 	.word	0x00000000


	//----- nvinfo : EIATTR_CBANK_PARAM_SIZE
	.align		4
.L_1904:
        /*0120*/ 	.byte	0x03, 0x19
        /*0122*/ 	.short	0x0072


	//----- nvinfo : EIATTR_PARAM_CBANK
	.align		4
        /*0124*/ 	.byte	0x04, 0x0a
        /*0126*/ 	.short	(.L_1906 - .L_1905)
	.align		4
.L_1905:
        /*0128*/ 	.word	index@(.nv.constant0._ZN3cub18CUB_300001_SM_10006detail6reduce18DeviceReduceKernelINS2_10policy_hubIiyN4cuda3std3__44plusIiEEE10Policy1000EN6thrust24THRUST_300001_SM_1000_NS18transform_iteratorINSD_12zip_functionINS7_10multipliesIiEEEENSD_12zip_iteratorINS7_5tupleIJNSD_6detail15normal_iteratorINSD_10device_ptrIiEEEESP_EEEEENSD_11use_defaultESS_EEyS9_iNS7_10__identityEEEvT0_PT3_T1_NS0_13GridEvenShareISY_EET2_T4_)
        /*012c*/ 	.short	0x0380
        /*012e*/ 	.short	0x0072


	//----- nvinfo : EIATTR_SW_WAR
	.align		4
.L_1906:
        /*0130*/ 	.byte	0x04, 0x36
        /*0132*/ 	.short	(.L_1908 - .L_1907)
.L_1907:
        /*0134*/ 	.word	0x00000008
.L_1908:


//--------------------- .nv.info._ZN3cub18CUB_300001_SM_10006detail6reduce28DeviceReduceSingleTileKernelINS2_10policy_hubIiyN4cuda3std3__44plusIiEEE10Policy1000EN6thrust24THRUST_300001_SM_1000_NS18transform_iteratorINSD_12zip_functionINS7_10multipliesIiEEEENSD_12zip_iteratorINS7_5tupleIJNSD_6detail15normal_iteratorINSD_10device_ptrIiEEEESP_EEEEENSD_11use_defaultESS_EEPiyS9_iiNS7_10__identityEEEvT0_T1_T2_T3_T4_T6_ --------------------------
	.section	.nv.info._ZN3cub18CUB_300001_SM_10006detail6reduce28DeviceReduceSingleTileKernelINS2_10policy_hubIiyN4cuda3std3__44plusIiEEE10Policy1000EN6thrust24THRUST_300001_SM_1000_NS18transform_iteratorINSD_12zip_functionINS7_10multipliesIiEEEENSD_12zip_iteratorINS7_5tupleIJNSD_6detail15normal_iteratorINSD_10device_ptrIiEEEESP_EEEEENSD_11use_defaultESS_EEPiyS9_iiNS7_10__identityEEEvT0_T1_T2_T3_T4_T6_,"",@"SHT_CUDA_INFO"
	.sectionflags	@""
	.align	4


	//----- nvinfo : EIATTR_CUDA_API_VERSION
	.align		4
        /*0000*/ 	.byte	0x04, 0x37
        /*0002*/ 	.short	(.L_1910 - .L_1909)
.L_1909:
        /*0004*/ 	.word	0x00000082


	//----- nvinfo : EIATTR_KPARAM_INFO
	.align		4
.L_1910:
        /*0008*/ 	.byte	0x04, 0x17
        /*000a*/ 	.short	(.L_1912 - .L_1911)
.L_1911:
        /*000c*/ 	.word	0x00000000
        /*0010*/ 	.short	0x0005
        /*0012*/ 	.short	0x0030
        /*0014*/ 	.byte	0x00, 0xf0, 0x05, 0x00


	//----- nvinfo : EIATTR_KPARAM_INFO
	.align		4
.L_1912:
        /*0018*/ 	.byte	0x04, 0x17
        /*001a*/ 	.short	(.L_1914 - .L_1913)
.L_1913:
        /*001c*/ 	.word	0x00000000
        /*0020*/ 	.short	0x0004
        /*0022*/ 	.short	0x002c
        /*0024*/ 	.byte	0x00, 0xf0, 0x11, 0x00


	//----- nvinfo : EIATTR_KPARAM_INFO
	.align		4
.L_1914:
        /*0028*/ 	.byte	0x04, 0x17
        /*002a*/ 	.short	(.L_1916 - .L_1915)
.L_1915:
        /*002c*/ 	.word	0x00000000
        /*0030*/ 	.short	0x0003
        /*0032*/ 	.short	0x0028
        /*0034*/ 	.byte	0x00, 0xf0, 0x05, 0x00


	//----- nvinfo : EIATTR_KPARAM_INFO
	.align		4
.L_1916:
        /*0038*/ 	.byte	0x04, 0x17
        /*003a*/ 	.short	(.L_1918 - .L_1917)
.L_1917:
        /*003c*/ 	.word	0x00000000
        /*0040*/ 	.short	0x0002
        /*0042*/ 	.short	0x0020
        /*0044*/ 	.byte	0x00, 0xf0, 0x21, 0x00


	//----- nvinfo : EIATTR_KPARAM_INFO
	.align		4
.L_1918:
        /*0048*/ 	.byte	0x04, 0x17
        /*004a*/ 	.short	(.L_1920 - .L_1919)
.L_1919:
        /*004c*/ 	.word	0x00000000
        /*0050*/ 	.short	0x0001
        /*0052*/ 	.short	0x0018
        /*0054*/ 	.byte	0x00, 0xf5, 0x21, 0x00


	//----- nvinfo : EIATTR_KPARAM_INFO
	.align		4
.L_1920:
        /*0058*/ 	.byte	0x04, 0x17
        /*005a*/ 	.short	(.L_1922 - .L_1921)
.L_1921:
        /*005c*/ 	.word	0x00000000
        /*0060*/ 	.short	0x0000
        /*0062*/ 	.short	0x0000
        /*0064*/ 	.byte	0x00, 0xf0, 0x61, 0x00


	//----- nvinfo : EIATTR_SPARSE_MMA_MASK
	.align		4
.L_1922:
        /*0068*/ 	.byte	0x03, 0x50
        /*006a*/ 	.short	0x0000


	//----- nvinfo : EIATTR_MAXREG_COUNT
	.align		4
        /*006c*/ 	.byte	0x03, 0x1b
        /*006e*/ 	.short	0x00ff


	//----- nvinfo : EIATTR_NUM_BARRIERS
	.align		4
        /*0070*/ 	.byte	0x02, 0x4c
        /*0072*/ 	.byte	0x01
	.zero		1


	//----- nvinfo : EIATTR_MERCURY_ISA_VERSION
	.align		4
        /*0074*/ 	.byte	0x03, 0x5f
        /*0076*/ 	.short	0x0101


	//----- nvinfo : EIATTR_COOP_GROUP_MASK_REGIDS
	.align		4
        /*0078*/ 	.byte	0x04, 0x29
        /*007a*/ 	.short	(.L_1924 - .L_1923)


	//   ....[0]....
.L_1923:
        /*007c*/ 	.word	0xffffffff


	//   ....[1]....
        /*0080*/ 	.word	0xffffffff


	//   ....[2]....
        /*0084*/ 	.word	0xffffffff


	//   ....[3]....
        /*0088*/ 	.word	0xffffffff


	//   ....[4]....
        /*008c*/ 	.word	0xffffffff


	//   ....[5]....
        /*0090*/ 	.word	0xffffffff


	//   ....[6]....
        /*0094*/ 	.word	0xffffffff


	//   ....[7]....
        /*0098*/ 	.word	0xffffffff


	//   ....[8]....
        /*009c*/ 	.word	0xffffffff


	//   ....[9]....
        /*00a0*/ 	.word	0xffffffff


	//   ....[10]....
        /*00a4*/ 	.word	0xffffffff


	//   ....[11]....
        /*00a8*/ 	.word	0xffffffff


	//   ....[12]....
        /*00ac*/ 	.word	0xffffffff


	//   ....[13]....
        /*00b0*/ 	.word	0xffffffff


	//   ....[14]....
        /*00b4*/ 	.word	0xffffffff


	//----- nvinfo : EIATTR_COOP_GROUP_INSTR_OFFSETS
	.align		4
.L_1924:
        /*00b8*/ 	.byte	0x04, 0x28
        /*00ba*/ 	.short	(.L_1926 - .L_1925)


	//   ....[0]....
.L_1925:
        /*00bc*/ 	.word	0x00000bf0


	//   ....[1]....
        /*00c0*/ 	.word	0x00000c50


	//   ....[2]....
        /*00c4*/ 	.word	0x00000ca0


	//   ....[3]....
        /*00c8*/ 	.word	0x00000d10


	//   ....[4]....
        /*00cc*/ 	.word	0x00000d70


	//   ....[5]....
        /*00d0*/ 	.word	0x00000f00


	//   ....[6]....
        /*00d4*/ 	.word	0x00000f90


	//   ....[7]....
        /*00d8*/ 	.word	0x00001000


	//   ....[8]....
        /*00dc*/ 	.word	0x00001050


	//   ....[9]....
        /*00e0*/ 	.word	0x000010a0


	//   ....[10]....
        /*00e4*/ 	.word	0x00002690


	//   ....[11]....
        /*00e8*/ 	.word	0x000026f0


	//   ....[12]....
        /*00ec*/ 	.word	0x00002750


	//   ....[13]....
        /*00f0*/ 	.word	0x000027b0


	//   ....[14]....
        /*00f4*/ 	.word	0x00002810


	//----- nvinfo : EIATTR_VRC_CTA_INIT_COUNT
	.align		4
.L_1926:
        /*00f8*/ 	.byte	0x02, 0x4a
	.zero		1
	.zero		1


	//----- nvinfo : EIATTR_EXIT_INSTR_OFFSETS
	.align		4
        /*00fc*/ 	.byte	0x04, 0x1c
        /*00fe*/ 	.short	(.L_1928 - .L_1927)


	//   ....[0]....
.L_1927:
        /*0100*/ 	.word	0x000000a0


	//   ....[1]....
        /*0104*/ 	.word	0x000000e0


	//   ....[2]....
        /*0108*/ 	.word	0x00002920


	//   ....[3]....
        /*010c*/ 	.word	0x00002970


	//----- nvinfo : EIATTR_MAX_THREADS
	.align		4
.L_1928:
        /*0110*/ 	.byte	0x04, 0x05
        /*0112*/ 	.short	(.L_1930 - .L_1929)
.L_1929:
        /*0114*/ 	.word	0x00000100
        /*0118*/ 	.word	0x00000001
        /*011c*/ 	.word	0x00000001


	//----- nvinfo : EIATTR_CRS_STACK_SIZE
	.align		4
.L_1930:
        /*0120*/ 	.byte	0x04, 0x1e
        /*0122*/ 	.short	(.L_1932 - .L_1931)
.L_1931:
        /*0124*/ 	.word	0x00000000


	//----- nvinfo : EIATTR_CBANK_PARAM_SIZE
	.align		4
.L_1932:
        /*0128*/ 	.byte	0x03, 0x19
        /*012a*/ 	.short	0x0031


	//----- nvinfo : EIATTR_PARAM_CBANK
	.align		4
        /*012c*/ 	.byte	0x04, 0x0a
        /*012e*/ 	.short	(.L_1934 - .L_1933)
	.align		4
.L_1933:
        /*0130*/ 	.word	index@(.nv.constant0._ZN3cub18CUB_300001_SM_10006detail6reduce28DeviceReduceSingleTileKernelINS2_10policy_hubIiyN4cuda3std3__44plusIiEEE10Policy1000EN6thrust24THRUST_300001_SM_1000_NS18transform_iteratorINSD_12zip_functionINS7_10multipliesIiEEEENSD_12zip_iteratorINS7_5tupleIJNSD_6detail15normal_iteratorINSD_10device_ptrIiEEEESP_EEEEENSD_11use_defaultESS_EEPiyS9_iiNS7_10__identityEEEvT0_T1_T2_T3_T4_T6_)
        /*0134*/ 	.short	0x0380
        /*0136*/ 	.short	0x0031


	//----- nvinfo : EIATTR_SW_WAR
	.align		4
.L_1934:
        /*0138*/ 	.byte	0x04, 0x36
        /*013a*/ 	.short	(.L_1936 - .L_1935)
.L_1935:
        /*013c*/ 	.word	0x00000008
.L_1936:


//--------------------- .nv.info._ZN3cub18CUB_300001_SM_10006detail6reduce28DeviceReduceSingleTileKernelINS2_10policy_hubIijN4cuda3std3__44plusIiEEE10Policy1000EPiSC_iS9_iiNS7_10__identityEEEvT0_T1_T2_T3_T4_T6_ --------------------------
	.section	.nv.info._ZN3cub18CUB_300001_SM_10006detail6reduce28DeviceReduceSingleTileKernelINS2_10policy_hubIijN4cuda3std3__44plusIiEEE10Policy1000EPiSC_iS9_iiNS7_10__identityEEEvT0_T1_T2_T3_T4_T6_,"",@"SHT_CUDA_INFO"
	.sectionflags	@""
	.align	4


	//----- nvinfo : EIATTR_CUDA_API_VERSION
	.align		4
        /*0000*/ 	.byte	0x04, 0x37
        /*0002*/ 	.short	(.L_1938 - .L_1937)
.L_1937:
        /*0004*/ 	.word	0x00000082


	//----- nvinfo : EIATTR_KPARAM_INFO
	.align		4
.L_1938:
        /*0008*/ 	.byte	0x04, 0x17
        /*000a*/ 	.short	(.L_1940 - .L_1939)
.L_1939:
        /*000c*/ 	.word	0x00000000
        /*0010*/ 	.short	0x0005
        /*0012*/ 	.short	0x001c
        /*0014*/ 	.byte	0x00, 0xf0, 0x05, 0x00


	//----- nvinfo : EIATTR_KPARAM_INFO
	.align		4
.L_1940:
        /*0018*/ 	.byte	0x04, 0x17
        /*001a*/ 	.short	(.L_1942 - .L_1941)
.L_1941:
        /*001c*/ 	.word	0x00000000
        /*0020*/ 	.short	0x0004
        /*0022*/ 	.short	0x0018
        /*0024*/ 	.byte	0x00, 0xf0, 0x11, 0x00


	//----- nvinfo : EIATTR_KPARAM_INFO
	.align		4
.L_1942:
        /*0028*/ 	.byte	0x04, 0x17
        /*002a*/ 	.short	(.L_1944 - .L_1943)
.L_1943:
        /*002c*/ 	.word	0x00000000
        /*0030*/ 	.short	0x0003
        /*0032*/ 	.short	0x0014
        /*0034*/ 	.byte	0x00, 0xf0, 0x05, 0x00


	//----- nvinfo : EIATTR_KPARAM_INFO
	.align		4
.L_1944:
        /*0038*/ 	.byte	0x04, 0x17
        /*003a*/ 	.short	(.L_1946 - .L_1945)
.L_1945:
        /*003c*/ 	.word	0x00000000
        /*0040*/ 	.short	0x0002
        /*0042*/ 	.short	0x0010
        /*0044*/ 	.byte	0x00, 0xf0, 0x11, 0x00


	//----- nvinfo : EIATTR_KPARAM_INFO
	.align		4
.L_1946:
        /*0048*/ 	.byte	0x04, 0x17
        /*004a*/ 	.short	(.L_1948 - .L_1947)
.L_1947:
        /*004c*/ 	.word	0x00000000
        /*0050*/ 	.short	0x0001
        /*0052*/ 	.short	0x0008
        /*0054*/ 	.byte	0x00, 0xf5, 0x21, 0x00


	//----- nvinfo : EIATTR_KPARAM_INFO
	.align		4
.L_1948:
        /*0058*/ 	.byte	0x04, 0x17
        /*005a*/ 	.short	(.L_1950 - .L_1949)
.L_1949:
        /*005c*/ 	.word	0x00000000
        /*0060*/ 	.short	0x0000
        /*0062*/ 	.short	0x0000
        /*0064*/ 	.byte	0x00, 0xf5, 0x21, 0x00


	//----- nvinfo : EIATTR_SPARSE_MMA_MASK
	.align		4
.L_1950:
        /*0068*/ 	.byte	0x03, 0x50
        /*006a*/ 	.short	0x0000


	//----- nvinfo : EIATTR_MAXREG_COUNT
	.align		4
        /*006c*/ 	.byte	0x03, 0x1b
        /*006e*/ 	.short	0x00ff


	//----- nvinfo : EIATTR_NUM_BARRIERS
	.align		4
        /*0070*/ 	.byte	0x02, 0x4c
        /*0072*/ 	.byte	0x01
	.zero		1


	//----- nvinfo : EIATTR_MERCURY_ISA_VERSION
	.align		4
        /*0074*/ 	.byte	0x03, 0x5f
        /*0076*/ 	.short	0x0101


	//----- nvinfo : EIATTR_COOP_GROUP_MASK_REGIDS
	.align		4
        /*0078*/ 	.byte	0x04, 0x29
        /*007a*/ 	.short	(.L_1952 - .L_1951)


	//   ....[0]....
.L_1951:
        /*007c*/ 	.word	0xffffffff


	//   ....[1]....
        /*0080*/ 	.word	0xffffffff


	//   ....[2]....
        /*0084*/ 	.word	0xffffffff


	//   ....[3]....
        /*0088*/ 	.word	0xffffffff


	//   ....[4]....
        /*008c*/ 	.word	0xffffffff


	//   ....[5]....
        /*0090*/ 	.word	0xffffffff


	//   ....[6]....
        /*0094*/ 	.word	0xffffffff


	//   ....[7]....
        /*0098*/ 	.word	0xffffffff


	//   ....[8]....
        /*009c*/ 	.word	0xffffffff


	//   ....[9]....
        /*00a0*/ 	.word	0xffffffff


	//   ....[10]....
        /*00a4*/ 	.word	0xffffffff


	//   ....[11]....
        /*00a8*/ 	.word	0xffffffff


	//   ....[12]....
        /*00ac*/ 	.word	0xffffffff


	//   ....[13]....
        /*00b0*/ 	.word	0xffffffff


	//   ....[14]....
        /*00b4*/ 	.word	0xffffffff


	//   ....[15]....
        /*00b8*/ 	.word	0xffffffff


	//   ....[16]....
        /*00bc*/ 	.word	0xffffffff


	//   ....[17]....
        /*00c0*/ 	.word	0xffffffff


	//   ....[18]....
        /*00c4*/ 	.word	0xffffffff


	//   ....[19]....
        /*00c8*/ 	.word	0xffffffff


	//   ....[20]....
        /*00cc*/ 	.word	0xffffffff


	//   ....[21]....
        /*00d0*/ 	.word	0xffffffff


	//   ....[22]....
        /*00d4*/ 	.word	0xffffffff


	//   ....[23]....
        /*00d8*/ 	.word	0xffffffff


	//   ....[24]....
        /*00dc*/ 	.word	0xffffffff


	//   ....[25]....
        /*00e0*/ 	.word	0xffffffff


	//   ....[26]....
        /*00e4*/ 	.word	0xffffffff


	//   ....[27]....
        /*00e8*/ 	.word	0xffffffff


	//   ....[28]....
        /*00ec*/ 	.word	0xffffffff


	//   ....[29]....
        /*00f0*/ 	.word	0xffffffff


	//----- nvinfo : EIATTR_COOP_GROUP_INSTR_OFFSETS
	.align		4
.L_1952:
        /*00f4*/ 	.byte	0x04, 0x28
        /*00f6*/ 	.short	(.L_1954 - .L_1953)


	//   ....[0]....
.L_1953:
        /*00f8*/ 	.word	0x00000890


	//   ....[1]....
        /*00fc*/ 	.word	0x000008f0


	//   ....[2]....
        /*0100*/ 	.word	0x00000940


	//   ....[3]....
        /*0104*/ 	.word	0x000009b0


	//   ....[4]....
        /*0108*/ 	.word	0x00000a10


	//   ....[5]....
        /*010c*/ 	.word	0x00000ba0


	//   ....[6]....
        /*0110*/ 	.word	0x00000c40


	//   ....[7]....
        /*0114*/ 	.word	0x00000cc0


	//   ....[8]....
        /*0118*/ 	.word	0x00000d20


	//   ....[9]....
        /*011c*/ 	.word	0x00000d60


	//   ....[10]....
        /*0120*/ 	.word	0x000019d0


	//   ....[11]....
        /*0124*/ 	.word	0x00001a30


	//   ....[12]....
        /*0128*/ 	.word	0x00001a90


	//   ....[13]....
        /*012c*/ 	.word	0x00001af0


	//   ....[14]....
        /*0130*/ 	.word	0x00001b50


	//   ....[15]....
        /*0134*/ 	.word	0x000023f0


	//   ....[16]....
        /*0138*/ 	.word	0x00002450


	//   ....[17]....
        /*013c*/ 	.word	0x000024a0


	//   ....[18]....
        /*0140*/ 	.word	0x00002510


	//   ....[19]....
        /*0144*/ 	.word	0x00002570


	//   ....[20]....
        /*0148*/ 	.word	0x00002700


	//   ....[21]....
        /*014c*/ 	.word	0x00002790


	//   ....[22]....
        /*0150*/ 	.word	0x000027e0


	//   ....[23]....
        /*0154*/ 	.word	0x00002850


	//   ....[24]....
        /*0158*/ 	.word	0x000028c0


	//   ....[25]....
        /*015c*/ 	.word	0x000036a0


	//   ....[26]....
        /*0160*/ 	.word	0x00003700


	//   ....[27]....
        /*0164*/ 	.word	0x00003760


	//   ....[28]....
        /*0168*/ 	.word	0x000037c0


	//   ....[29]....
        /*016c*/ 	.word	0x00003820


	//----- nvinfo : EIATTR_VRC_CTA_INIT_COUNT
	.align		4
.L_1954:
        /*0170*/ 	.byte	0x02, 0x4a
	.zero		1
	.zero		1


	//----- nvinfo : EIATTR_EXIT_INSTR_OFFSETS
	.align		4
        /*0174*/ 	.byte	0x04, 0x1c
        /*0176*/ 	.short	(.L_1956 - .L_1955)


	//   ....[0]....
.L_1955:
        /*0178*/ 	.word	0x00000080


	//   ....[1]....
        /*017c*/ 	.word	0x000000c0


	//   ....[2]....
        /*0180*/ 	.word	0x00003940


	//   ....[3]....
        /*0184*/ 	.word	0x00003990


	//----- nvinfo : EIATTR_MAX_THREADS
	.align		4
.L_1956:
        /*0188*/ 	.byte	0x04, 0x05
        /*018a*/ 	.short	(.L_1958 - .L_1957)
.L_1957:
        /*018c*/ 	.word	0x00000100
        /*0190*/ 	.word	0x00000001
        /*0194*/ 	.word	0x00000001


	//----- nvinfo : EIATTR_CRS_STACK_SIZE
	.align		4
.L_1958:
        /*0198*/ 	.byte	0x04, 0x1e
        /*019a*/ 	.short	(.L_1960 - .L_1959)
.L_1959:
        /*019c*/ 	.word	0x00000000


	//----- nvinfo : EIATTR_CBANK_PARAM_SIZE
	.align		4
.L_1960:
        /*01a0*/ 	.byte	0x03, 0x19
        /*01a2*/ 	.short	0x001d


	//----- nvinfo : EIATTR_PARAM_CBANK
	.align		4
        /*01a4*/ 	.byte	0x04, 0x0a
        /*01a6*/ 	.short	(.L_1962 - .L_1961)
	.align		4
.L_1961:
        /*01a8*/ 	.word	index@(.nv.constant0._ZN3cub18CUB_300001_SM_10006detail6reduce28DeviceReduceSingleTileKernelINS2_10policy_hubIijN4cuda3std3__44plusIiEEE10Policy1000EPiSC_iS9_iiNS7_10__identityEEEvT0_T1_T2_T3_T4_T6_)
        /*01ac*/ 	.short	0x0380
        /*01ae*/ 	.short	0x001d


	//----- nvinfo : EIATTR_SW_WAR
	.align		4
.L_1962:
        /*01b0*/ 	.byte	0x04, 0x36
        /*01b2*/ 	.short	(.L_1964 - .L_1963)
.L_1963:
        /*01b4*/ 	.word	0x00000008
.L_1964:


//--------------------- .nv.info._ZN3cub18CUB_300001_SM_10006detail6reduce18DeviceReduceKernelINS2_10policy_hubIijN4cuda3std3__44plusIiEEE10Policy1000EN6thrust24THRUST_300001_SM_1000_NS18transform_iteratorINSD_12zip_functionINS7_10multipliesIiEEEENSD_12zip_iteratorINS7_5tupleIJNSD_6detail15normal_iteratorINSD_10device_ptrIiEEEESP_EEEEENSD_11use_defaultESS_EEjS9_iNS7_10__identityEEEvT0_PT3_T1_NS0_13GridEvenShareISY_EET2_T4_ --------------------------
	.section	.nv.info._ZN3cub18CUB_300001_SM_10006detail6reduce18DeviceReduceKernelINS2_10policy_hubIijN4cuda3std3__44plusIiEEE10Policy1000EN6thrust24THRUST_300001_SM_1000_NS18transform_iteratorINSD_12zip_functionINS7_10multipliesIiEEEENSD_12zip_iteratorINS7_5tupleIJNSD_6detail15normal_iteratorINSD_10device_ptrIiEEEESP_EEEEENSD_11use_defaultESS_EEjS9_iNS7_10__identityEEEvT0_PT3_T1_NS0_13GridEvenShareISY_EET2_T4_,"",@"SHT_CUDA_INFO"
	.sectionflags	@""
	.align	4


	//----- nvinfo : EIATTR_CUDA_API_VERSION
	.align		4
        /*0000*/ 	.byte	0x04, 0x37
        /*0002*/ 	.short	(.L_1966 - .L_1965)
.L_1965:
        /*0004*/ 	.word	0x00000082


	//----- nvinfo : EIATTR_KPARAM_INFO
	.align		4
.L_1966:
        /*0008*/ 	.byte	0x04, 0x17
        /*000a*/ 	.short	(.L_1968 - .L_1967)
.L_1967:
        /*000c*/ 	.word	0x00000000
        /*0010*/ 	.short	0x0005
        /*0012*/ 	.short	0x004d
        /*0014*/ 	.byte	0x00, 0xf0, 0x05, 0x00


	//----- nvinfo : EIATTR_KPARAM_INFO
	.align		4
.L_1968:
        /*0018*/ 	.byte	0x04, 0x17
        /*001a*/ 	.short	(.L_1970 - .L_1969)
.L_1969:
        /*001c*/ 	.word	0x00000000
        /*0020*/ 	.short	0x0004
        /*0022*/ 	.short	0x004c
        /*0024*/ 	.byte	0x00, 0xf0, 0x05, 0x00


	//----- nvinfo : EIATTR_KPARAM_INFO
	.align		4
.L_1970:
        /*0028*/ 	.byte	0x04, 0x17
        /*002a*/ 	.short	(.L_1972 - .L_1971)
.L_1971:
        /*002c*/ 	.word	0x00000000
        /*0030*/ 	.short	0x0003
        /*0032*/ 	.short	0x0024
        /*0034*/ 	.byte	0x00, 0xf0, 0xa1, 0x00


	//----- nvinfo : EIATTR_KPARAM_INFO
	.align		4
.L_1972:
        /*0038*/ 	.byte	0x04, 0x17
        /*003a*/ 	.short	(.L_1974 - .L_1973)
.L_1973:
        /*003c*/ 	.word	0x00000000
        /*0040*/ 	.short	0x0002
        /*0042*/ 	.short	0x0020
        /*0044*/ 	.byte	0x00, 0xf0, 0x11, 0x00


	//----- nvinfo : EIATTR_KPARAM_INFO
	.align		4
.L_1974:
        /*0048*/ 	.byte	0x04, 0x17
        /*004a*/ 	.short	(.L_1976 - .L_1975)
.L_1975:
        /*004c*/ 	.word	0x00000000
        /*0050*/ 	.short	0x0001
        /*0052*/ 	.short	0x0018
        /*0054*/ 	.byte	0x00, 0xf5, 0x21, 0x00


	//----- nvinfo : EIATTR_KPARAM_INFO
	.align		4
.L_1976:
        /*0058*/ 	.byte	0x04, 0x17
        /*005a*/ 	.short	(.L_1978 - .L_1977)
.L_1977:
        /*005c*/ 	.word	0x00000000
        /*0060*/ 	.short	0x0000
        /*0062*/ 	.short	0x0000
        /*0064*/ 	.byte	0x00, 0xf0, 0x61, 0x00


	//----- nvinfo : EIATTR_SPARSE_MMA_MASK
	.align		4
.L_1978:
        /*0068*/ 	.byte	0x03, 0x50
        /*006a*/ 	.short	0x0000


	//----- nvinfo : EIATTR_MAXREG_COUNT
	.align		4
        /*006c*/ 	.byte	0x03, 0x1b
        /*006e*/ 	.short	0x00ff


	//----- nvinfo : EIATTR_NUM_BARRIERS
	.align		4
        /*0070*/ 	.byte	0x02, 0x4c
        /*0072*/ 	.byte	0x01
	.zero		1


	//----- nvinfo : EIATTR_MERCURY_ISA_VERSION
	.align		4
        /*0074*/ 	.byte	0x03, 0x5f
        /*0076*/ 	.short	0x0101


	//----- nvinfo : EIATTR_COOP_GROUP_MASK_REGIDS
	.align		4
        /*0078*/ 	.byte	0x04, 0x29
        /*007a*/ 	.short	(.L_1980 - .L_1979)


	//   ....[0]....
.L_1979:
        /*007c*/ 	.word	0xffffffff


	//   ....[1]....
        /*0080*/ 	.word	0xffffffff


	//   ....[2]....
        /*0084*/ 	.word	0xffffffff


	//   ....[3]....
        /*0088*/ 	.word	0xffffffff


	//   ....[4]....
        /*008c*/ 	.word	0xffffffff


	//   ....[5]....
        /*0090*/ 	.word	0xffffffff


	//   ....[6]....
        /*0094*/ 	.word	0xffffffff


	//   ....[7]....
        /*0098*/ 	.word	0xffffffff


	//   ....[8]....
        /*009c*/ 	.word	0xffffffff


	//   ....[9]....
        /*00a0*/ 	.word	0xffffffff


	//   ....[10]....
        /*00a4*/ 	.word	0xffffffff


	//   ....[11]....
        /*00a8*/ 	.word	0xffffffff


	//   ....[12]....
        /*00ac*/ 	.word	0xffffffff


	//   ....[13]....
        /*00b0*/ 	.word	0xffffffff


	//   ....[14]....
        /*00b4*/ 	.word	0xffffffff


	//----- nvinfo : EIATTR_COOP_GROUP_INSTR_OFFSETS
	.align		4
.L_1980:
        /*00b8*/ 	.byte	0x04, 0x28
        /*00ba*/ 	.short	(.L_1982 - .L_1981)


	//   ....[0]....
.L_1981:
        /*00bc*/ 	.word	0x00001070


	//   ....[1]....
        /*00c0*/ 	.word	0x000010d0


	//   ....[2]....
        /*00c4*/ 	.word	0x00001130


	//   ....[3]....
        /*00c8*/ 	.word	0x00001190


	//   ....[4]....
        /*00cc*/ 	.word	0x000011f0


	//   ....[5]....
        /*00d0*/ 	.word	0x00001380


	//   ....[6]....
        /*00d4*/ 	.word	0x00001400


	//   ....[7]....
        /*00d8*/ 	.word	0x00001480


	//   ....[8]....
        /*00dc*/ 	.word	0x000014d0


	//   ....[9]....
        /*00e0*/ 	.word	0x00001520


	//   ....[10]....
        /*00e4*/ 	.word	0x00002ee0


	//   ....[11]....
        /*00e8*/ 	.word	0x00002f40


	//   ....[12]....
        /*00ec*/ 	.word	0x00002fa0


	//   ....[13]....
        /*00f0*/ 	.word	0x00003000


	//   ....[14]....
        /*00f4*/ 	.word	0x00003060


	//----- nvinfo : EIATTR_VRC_CTA_INIT_COUNT
	.align		4
.L_1982:
        /*00f8*/ 	.byte	0x02, 0x4a
	.zero		1
	.zero		1


	//----- nvinfo : EIATTR_EXIT_INSTR_OFFSETS
	.align		4
        /*00fc*/ 	.byte	0x04, 0x1c
        /*00fe*/ 	.short	(.L_1984 - .L_1983)


	//   ....[0]....
.L_1983:
        /*0100*/ 	.word	0x00003180


	//   ....[1]....
        /*0104*/ 	.word	0x000031e0


	//----- nvinfo : EIATTR_MAX_THREADS
	.align		4
.L_1984:
        /*0108*/ 	.byte	0x04, 0x05
        /*010a*/ 	.short	(.L_1986 - .L_1985)
.L_1985:
        /*010c*/ 	.word	0x00000100
        /*0110*/ 	.word	0x00000001
        /*0114*/ 	.word	0x00000001


	//----- nvinfo : EIATTR_CRS_STACK_SIZE
	.align		4
.L_1986:
        /*0118*/ 	.byte	0x04, 0x1e
        /*011a*/ 	.short	(.L_1988 - .L_1987)
.L_1987:
        /*011c*/ 	.word	0x00000000


	//----- nvinfo : EIATTR_CBANK_PARAM_SIZE
	.align		4
.L_1988:
        /*0120*/ 	.byte	0x03, 0x19
        /*0122*/ 	.short	0x004e


	//----- nvinfo : EIATTR_PARAM_CBANK
	.align		4
        /*0124*/ 	.byte	0x04, 0x0a
        /*0126*/ 	.short	(.L_1990 - .L_1989)
	.align		4
.L_1989:
        /*0128*/ 	.word	index@(.nv.constant0._ZN3cub18CUB_300001_SM_10006detail6reduce18DeviceReduceKernelINS2_10policy_hubIijN4cuda3std3__44plusIiEEE10Policy1000EN6thrust24THRUST_300001_SM_1000_NS18transform_iteratorINSD_12zip_functionINS7_10multipliesIiEEEENSD_12zip_iteratorINS7_5tupleIJNSD_6detail15normal_iteratorINSD_10device_ptrIiEEEESP_EEEEENSD_11use_defaultESS_EEjS9_iNS7_10__identityEEEvT0_PT3_T1_NS0_13GridEvenShareISY_EET2_T4_)
        /*012c*/ 	.short	0x0380
        /*012e*/ 	.short	0x004e


	//----- nvinfo : EIATTR_SW_WAR
	.align		4
.L_1990:
        /*0130*/ 	.byte	0x04, 0x36
        /*0132*/ 	.short	(.L_1992 - .L_1991)
.L_1991:
        /*0134*/ 	.word	0x00000008
.L_1992:


//--------------------- .nv.info._ZN3cub18CUB_300001_SM_10006detail6reduce28DeviceReduceSingleTileKernelINS2_10policy_hubIijN4cuda3std3__44plusIiEEE10Policy1000EN6thrust24THRUST_300001_SM_1000_NS18transform_iteratorINSD_12zip_functionINS7_10multipliesIiEEEENSD_12zip_iteratorINS7_5tupleIJNSD_6detail15normal_iteratorINSD_10device_ptrIiEEEESP_EEEEENSD_11use_defaultESS_EEPijS9_iiNS7_10__identityEEEvT0_T1_T2_T3_T4_T6_ --------------------------
	.section	.nv.info._ZN3cub18CUB_300001_SM_10006detail6reduce28DeviceReduceSingleTileKernelINS2_10policy_hubIijN4cuda3std3__44plusIiEEE10Policy1000EN6thrust24THRUST_300001_SM_1000_NS18transform_iteratorINSD_12zip_functionINS7_10multipliesIiEEEENSD_12zip_iteratorINS7_5tupleIJNSD_6detail15normal_iteratorINSD_10device_ptrIiEEEESP_EEEEENSD_11use_defaultESS_EEPijS9_iiNS7_10__identityEEEvT0_T1_T2_T3_T4_T6_,"",@"SHT_CUDA_INFO"
	.sectionflags	@""
	.align	4


	//----- nvinfo : EIATTR_CUDA_API_VERSION
	.align		4
        /*0000*/ 	.byte	0x04, 0x37
        /*0002*/ 	.short	(.L_1994 - .L_1993)
.L_1993:
        /*0004*/ 	.word	0x00000082


	//----- nvinfo : EIATTR_KPARAM_INFO
	.align		4
.L_1994:
        /*0008*/ 	.byte	0x04, 0x17
        /*000a*/ 	.short	(.L_1996 - .L_1995)
.L_1995:
        /*000c*/ 	.word	0x00000000
        /*0010*/ 	.short	0x0005
        /*0012*/ 	.short	0x002c
        /*0014*/ 	.byte	0x00, 0xf0, 0x05, 0x00


	//----- nvinfo : EIATTR_KPARAM_INFO
	.align		4
.L_1996:
        /*0018*/ 	.byte	0x04, 0x17
        /*001a*/ 	.short	(.L_1998 - .L_1997)
.L_1997:
        /*001c*/ 	.word	0x00000000
        /*0020*/ 	.short	0x0004
        /*0022*/ 	.short	0x0028
        /*0024*/ 	.byte	0x00, 0xf0, 0x11, 0x00


	//----- nvinfo : EIATTR_KPARAM_INFO
	.align		4
.L_1998:
        /*0028*/ 	.byte	0x04, 0x17
        /*002a*/ 	.short	(.L_2000 - .L_1999)
.L_1999:
        /*002c*/ 	.word	0x00000000
        /*0030*/ 	.short	0x0003
        /*0032*/ 	.short	0x0024
        /*0034*/ 	.byte	0x00, 0xf0, 0x05, 0x00


	//----- nvinfo : EIATTR_KPARAM_INFO
	.align		4
.L_2000:
        /*0038*/ 	.byte	0x04, 0x17
        /*003a*/ 	.short	(.L_2002 - .L_2001)
.L_2001:
        /*003c*/ 	.word	0x00000000
        /*0040*/ 	.short	0x0002
        /*0042*/ 	.short	0x0020
        /*0044*/ 	.byte	0x00, 0xf0, 0x11, 0x00


	//----- nvinfo : EIATTR_KPARAM_INFO
	.align		4
.L_2002:
        /*0048*/ 	.byte	0x04, 0x17
        /*004a*/ 	.short	(.L_2004 - .L_2003)
.L_2003:
        /*004c*/ 	.word	0x00000000
        /*0050*/ 	.short	0x0001
        /*0052*/ 	.short	0x0018
        /*0054*/ 	.byte	0x00, 0xf5, 0x21, 0x00


	//----- nvinfo : EIATTR_KPARAM_INFO
	.align		4
.L_2004:
        /*0058*/ 	.byte	0x04, 0x17
        /*005a*/ 	.short	(.L_2006 - .L_2005)
.L_2005:
        /*005c*/ 	.word	0x00000000
        /*0060*/ 	.short	0x0000
        /*0062*/ 	.short	0x0000
        /*0064*/ 	.byte	0x00, 0xf0, 0x61, 0x00


	//----- nvinfo : EIATTR_SPARSE_MMA_MASK
	.align		4
.L_2006:
        /*0068*/ 	.byte	0x03, 0x50
        /*006a*/ 	.short	0x0000


	//----- nvinfo : EIATTR_MAXREG_COUNT
	.align		4
        /*006c*/ 	.byte	0x03, 0x1b
        /*006e*/ 	.short	0x00ff


	//----- nvinfo : EIATTR_NUM_BARRIERS
	.align		4
        /*0070*/ 	.byte	0x02, 0x4c
        /*0072*/ 	.byte	0x01
	.zero		1


	//----- nvinfo : EIATTR_MERCURY_ISA_VERSION
	.align		4
        /*0074*/ 	.byte	0x03, 0x5f
        /*0076*/ 	.short	0x0101


	//----- nvinfo : EIATTR_COOP_GROUP_MASK_REGIDS
	.align		4
        /*0078*/ 	.byte	0x04, 0x29
        /*007a*/ 	.short	(.L_2008 - .L_2007)


	//   ....[0]....
.L_2007:
        /*007c*/ 	.word	0xffffffff


	//   ....[1]....
        /*0080*/ 	.word	0xffffffff


	//   ....[2]....
        /*0084*/ 	.word	0xffffffff


	//   ....[3]....
        /*0088*/ 	.word	0xffffffff


	//   ....[4]....
        /*008c*/ 	.word	0xffffffff


	//   ....[5]....
        /*0090*/ 	.word	0xffffffff


	//   ....[6]....
        /*0094*/ 	.word	0xffffffff


	//   ....[7]....
        /*0098*/ 	.word	0xffffffff


	//   ....[8]....
        /*009c*/ 	.word	0xffffffff


	//   ....[9]....
        /*00a0*/ 	.word	0xffffffff


	//   ....[10]....
        /*00a4*/ 	.word	0xffffffff


	//   ....[11]....
        /*00a8*/ 	.word	0xffffffff


	//   ....[12]....
        /*00ac*/ 	.word	0xffffffff


	//   ....[13]....
        /*00b0*/ 	.word	0xffffffff


	//   ....[14]....
        /*00b4*/ 	.word	0xffffffff


	//----- nvinfo : EIATTR_COOP_GROUP_INSTR_OFFSETS
	.align		4
.L_2008:
        /*00b8*/ 	.byte	0x04, 0x28
        /*00ba*/ 	.short	(.L_2010 - .L_2009)


	//   ....[0]....
.L_2009:
        /*00bc*/ 	.word	0x00000c10


	//   ....[1]....
        /*00c0*/ 	.word	0x00000c70


	//   ....[2]....
        /*00c4*/ 	.word	0x00000cd0


	//   ....[3]....
        /*00c8*/ 	.word	0x00000d30


	//   ....[4]....
        /*00cc*/ 	.word	0x00000d90


	//   ....[5]....
        /*00d0*/ 	.word	0x00000f20


	//   ....[6]....
        /*00d4*/ 	.word	0x00000fa0


	//   ....[7]....
        /*00d8*/ 	.word	0x00001030


	//   ....[8]....
        /*00dc*/ 	.word	0x000010a0


	//   ....[9]....
        /*00e0*/ 	.word	0x000010e0


	//   ....[10]....
        /*00e4*/ 	.word	0x00002890


	//   ....[11]....
        /*00e8*/ 	.word	0x000028f0


	//   ....[12]....
        /*00ec*/ 	.word	0x00002950


	//   ....[13]....
        /*00f0*/ 	.word	0x000029b0


	//   ....[14]....
        /*00f4*/ 	.word	0x00002a10


	//----- nvinfo : EIATTR_VRC_CTA_INIT_COUNT
	.align		4
.L_2010:
        /*00f8*/ 	.byte	0x02, 0x4a
	.zero		1
	.zero		1


	//----- nvinfo : EIATTR_EXIT_INSTR_OFFSETS
	.align		4
        /*00fc*/ 	.byte	0x04, 0x1c
        /*00fe*/ 	.short	(.L_2012 - .L_2011)


	//   ....[0]....
.L_2011:
        /*0100*/ 	.word	0x00000080


	//   ....[1]....
        /*0104*/ 	.word	0x000000c0


	//   ....[2]....
        /*0108*/ 	.word	0x00002b30


	//   ....[3]....
        /*010c*/ 	.word	0x00002b80


	//----- nvinfo : EIATTR_MAX_THREADS
	.align		4
.L_2012:
        /*0110*/ 	.byte	0x04, 0x05
        /*0112*/ 	.short	(.L_2014 - .L_2013)
.L_2013:
        /*0114*/ 	.word	0x00000100
        /*0118*/ 	.word	0x00000001
        /*011c*/ 	.word	0x00000001


	//----- nvinfo : EIATTR_CRS_STACK_SIZE
	.align		4
.L_2014:
        /*0120*/ 	.byte	0x04, 0x1e
        /*0122*/ 	.short	(.L_2016 - .L_2015)
.L_2015:
        /*0124*/ 	.word	0x00000000


	//----- nvinfo : EIATTR_CBANK_PARAM_SIZE
	.align		4
.L_2016:
        /*0128*/ 	.byte	0x03, 0x19
        /*012a*/ 	.short	0x002d


	//----- nvinfo : EIATTR_PARAM_CBANK
	.align		4
        /*012c*/ 	.byte	0x04, 0x0a
        /*012e*/ 	.short	(.L_2018 - .L_2017)
	.align		4
.L_2017:
        /*0130*/ 	.word	index@(.nv.constant0._ZN3cub18CUB_300001_SM_10006detail6reduce28DeviceReduceSingleTileKernelINS2_10policy_hubIijN4cuda3std3__44plusIiEEE10Policy1000EN6thrust24THRUST_300001_SM_1000_NS18transform_iteratorINSD_12zip_functionINS7_10multipliesIiEEEENSD_12zip_iteratorINS7_5tupleIJNSD_6detail15normal_iteratorINSD_10device_ptrIiEEEESP_EEEEENSD_11use_defaultESS_EEPijS9_iiNS7_10__identityEEEvT0_T1_T2_T3_T4_T6_)
        /*0134*/ 	.short	0x0380
        /*0136*/ 	.short	0x002d


	//----- nvinfo : EIATTR_SW_WAR
	.align		4
.L_2018:
        /*0138*/ 	.byte	0x04, 0x36
        /*013a*/ 	.short	(.L_2020 - .L_2019)
.L_2019:
        /*013c*/ 	.word	0x00000008
.L_2020:


//--------------------- .nv.info._ZN3cub18CUB_300001_SM_10006detail6reduce28DeviceReduceSingleTileKernelINS2_10policy_hubIiyN4cuda3std3__410multipliesIiEEE10Policy1000EPiSC_iS9_iiNS7_10__identityEEEvT0_T1_T2_T3_T4_T6_ --------------------------
	.section	.nv.info._ZN3cub18CUB_300001_SM_10006detail6reduce28DeviceReduceSingleTileKernelINS2_10policy_hubIiyN4cuda3std3__410multipliesIiEEE10Policy1000EPiSC_iS9_iiNS7_10__identityEEEvT0_T1_T2_T3_T4_T6_,"",@"SHT_CUDA_INFO"
	.sectionflags	@""
	.align	4


	//----- nvinfo : EIATTR_CUDA_API_VERSION
	.align		4
        /*0000*/ 	.byte	0x04, 0x37
        /*0002*/ 	.short	(.L_2022 - .L_2021)
.L_2021:
        /*0004*/ 	.word	0x00000082


	//----- nvinfo : EIATTR_KPARAM_INFO
	.align		4
.L_2022:
        /*0008*/ 	.byte	0x04, 0x17
        /*000a*/ 	.short	(.L_2024 - .L_2023)
.L_2023:
        /*000c*/ 	.word	0x00000000
        /*0010*/ 	.short	0x0005
        /*0012*/ 	.short	0x001c
        /*0014*/ 	.byte	0x00, 0xf0, 0x05, 0x00


	//----- nvinfo : EIATTR_KPARAM_INFO
	.align		4
.L_2024:
        /*0018*/ 	.byte	0x04, 0x17
        /*001a*/ 	.short	(.L_2026 - .L_2025)
.L_2025:
        /*001c*/ 	.word	0x00000000
        /*0020*/ 	.short	0x0004
        /*0022*/ 	.short	0x0018
        /*0024*/ 	.byte	0x00, 0xf0, 0x11, 0x00


	//----- nvinfo : EIATTR_KPARAM_INFO
	.align		4
.L_2026:
        /*0028*/ 	.byte	0x04, 0x17
        /*002a*/ 	.short	(.L_2028 - .L_2027)
.L_2027:
        /*002c*/ 	.word	0x00000000
        /*0030*/ 	.short	0x0003
        /*0032*/ 	.short	0x0014
        /*0034*/ 	.byte	0x00, 0xf0, 0x05, 0x00


	//----- nvinfo : EIATTR_KPARAM_INFO
	.align		4
.L_2028:
        /*0038*/ 	.byte	0x04, 0x17
        /*003a*/ 	.short	(.L_2030 - .L_2029)
.L_2029:
        /*003c*/ 	.word	0x00000000
        /*0040*/ 	.short	0x0002
        /*0042*/ 	.short	0x0010
        /*0044*/ 	.byte	0x00, 0xf0, 0x11, 0x00


	//----- nvinfo : EIATTR_KPARAM_INFO
	.align		4
.L_2030:
        /*0048*/ 	.byte	0x04, 0x17
        /*004a*/ 	.short	(.L_2032 - .L_2031)
.L_2031:
        /*004c*/ 	.word	0x00000000
        /*0050*/ 	.short	0x0001
        /*0052*/ 	.short	0x0008
        /*0054*/ 	.byte	0x00, 0xf5, 0x21, 0x00


	//----- nvinfo : EIATTR_KPARAM_INFO
	.align		4
.L_2032:
        /*0058*/ 	.byte	0x04, 0x17
        /*005a*/ 	.short	(.L_2034 - .L_2033)
.L_2033:
        /*005c*/ 	.word	0x00000000
        /*0060*/ 	.short	0x0000
        /*0062*/ 	.short	0x0000
        /*0064*/ 	.byte	0x00, 0xf5, 0x21, 0x00


	//----- nvinfo : EIATTR_SPARSE_MMA_MASK
	.align		4
.L_2034:
        /*0068*/ 	.byte	0x03, 0x50
        /*006a*/ 	.short	0x0000


	//----- nvinfo : EIATTR_MAXREG_COUNT
	.align		4
        /*006c*/ 	.byte	0x03, 0x1b
        /*006e*/ 	.short	0x00ff


	//----- nvinfo : EIATTR_NUM_BARRIERS
	.align		4
        /*0070*/ 	.byte	0x02, 0x4c
        /*0072*/ 	.byte	0x01
	.zero		1


	//----- nvinfo : EIATTR_MERCURY_ISA_VERSION
	.align		4
        /*0074*/ 	.byte	0x03, 0x5f
        /*0076*/ 	.short	0x0101


	//----- nvinfo : EIATTR_COOP_GROUP_MASK_REGIDS
	.align		4
        /*0078*/ 	.byte	0x04, 0x29
        /*007a*/ 	.short	(.L_2036 - .L_2035)


	//   ....[0]....
.L_2035:
        /*007c*/ 	.word	0xffffffff


	//   ....[1]....
        /*0080*/ 	.word	0xffffffff


	//   ....[2]....
        /*0084*/ 	.word	0xffffffff


	//   ....[3]....
        /*0088*/ 	.word	0xffffffff


	//   ....[4]....
        /*008c*/ 	.word	0xffffffff


	//   ....[5]....
        /*0090*/ 	.word	0xffffffff


	//   ....[6]....
        /*0094*/ 	.word	0xffffffff


	//   ....[7]....
        /*0098*/ 	.word	0xffffffff


	//   ....[8]....
        /*009c*/ 	.word	0xffffffff


	//   ....[9]....
        /*00a0*/ 	.word	0xffffffff


	//   ....[10]....
        /*00a4*/ 	.word	0xffffffff


	//   ....[11]....
        /*00a8*/ 	.word	0xffffffff


	//   ....[12]....
        /*00ac*/ 	.word	0xffffffff


	//   ....[13]....
        /*00b0*/ 	.word	0xffffffff


	//   ....[14]....
        /*00b4*/ 	.word	0xffffffff


	//   ....[15]....
        /*00b8*/ 	.word	0xffffffff


	//   ....[16]....
        /*00bc*/ 	.word	0xffffffff


	//   ....[17]....
        /*00c0*/ 	.word	0xffffffff


	//   ....[18]....
        /*00c4*/ 	.word	0xffffffff


	//   ....[19]....
        /*00c8*/ 	.word	0xffffffff


	//   ....[20]....
        /*00cc*/ 	.word	0xffffffff


	//   ....[21]....
        /*00d0*/ 	.word	0xffffffff


	//   ....[22]....
        /*00d4*/ 	.word	0xffffffff


	//   ....[23]....
        /*00d8*/ 	.word	0xffffffff


	//   ....[24]....
        /*00dc*/ 	.word	0xffffffff


	//   ....[25]....
        /*00e0*/ 	.word	0xffffffff


	//   ....[26]....
        /*00e4*/ 	.word	0xffffffff


	//   ....[27]....
        /*00e8*/ 	.word	0xffffffff


	//   ....[28]....
        /*00ec*/ 	.word	0xffffffff


	//   ....[29]....
        /*00f0*/ 	.word	0xffffffff


	//----- nvinfo : EIATTR_COOP_GROUP_INSTR_OFFSETS
	.align		4
.L_2036:
        /*00f4*/ 	.byte	0x04, 0x28
        /*00f6*/ 	.short	(.L_2038 - .L_2037)


	//   ....[0]....
.L_2037:
        /*00f8*/ 	.word	0x00000970


	//   ....[1]....
        /*00fc*/ 	.word	0x000009d0


	//   ....[2]....
        /*0100*/ 	.word	0x00000a20


	//   ....[3]....
        /*0104*/ 	.word	0x00000a90


	//   ....[4]....
        /*0108*/ 	.word	0x00000af0


	//   ....[5]....
        /*010c*/ 	.word	0x00000cb0


	//   ....[6]....
        /*0110*/ 	.word	0x00000d50


	//   ....[7]....
        /*0114*/ 	.word	0x00000dc0


	//   ....[8]....
        /*0118*/ 	.word	0x00000e00


	//   ....[9]....
        /*011c*/ 	.word	0x00000e50


	//   ....[10]....
        /*0120*/ 	.word	0x00001cd0


	//   ....[11]....
        /*0124*/ 	.word	0x00001d30


	//   ....[12]....
        /*0128*/ 	.word	0x00001d90


	//   ....[13]....
        /*012c*/ 	.word	0x00001df0


	//   ....[14]....
        /*0130*/ 	.word	0x00001e50


	//   ....[15]....
        /*0134*/ 	.word	0x00002800


	//   ....[16]....
        /*0138*/ 	.word	0x00002860


	//   ....[17]....
        /*013c*/ 	.word	0x000028b0


	//   ....[18]....
        /*0140*/ 	.word	0x00002920


	//   ....[19]....
        /*0144*/ 	.word	0x00002980


	//   ....[20]....
        /*0148*/ 	.word	0x00002b40


	//   ....[21]....
        /*014c*/ 	.word	0x00002bd0


	//   ....[22]....
        /*0150*/ 	.word	0x00002c20


	//   ....[23]....
        /*0154*/ 	.word	0x00002c90


	//   ....[24]....
        /*0158*/ 	.word	0x00002d00


	//   ....[25]....
        /*015c*/ 	.word	0x00003cd0


	//   ....[26]....
        /*0160*/ 	.word	0x00003d30


	//   ....[27]....
        /*0164*/ 	.word	0x00003d90


	//   ....[28]....
        /*0168*/ 	.word	0x00003df0


	//   ....[29]....
        /*016c*/ 	.word	0x00003e50


	//----- nvinfo : EIATTR_VRC_CTA_INIT_COUNT
	.align		4
.L_2038:
        /*0170*/ 	.byte	0x02, 0x4a
	.zero		1
	.zero		1


	//----- nvinfo : EIATTR_EXIT_INSTR_OFFSETS
	.align		4
        /*0174*/ 	.byte	0x04, 0x1c
        /*0176*/ 	.short	(.L_2040 - .L_2039)


	//   ....[0]....
.L_2039:
        /*0178*/ 	.word	0x00000080


	//   ....[1]....
        /*017c*/ 	.word	0x000000c0


	//   ....[2]....
        /*0180*/ 	.word	0x00003fa0


	//   ....[3]....
        /*0184*/ 	.word	0x00003ff0


	//----- nvinfo : EIATTR_MAX_THREADS
	.align		4
.L_2040:
        /*0188*/ 	.byte	0x04, 0x05
        /*018a*/ 	.short	(.L_2042 - .L_2041)
.L_2041:
        /*018c*/ 	.word	0x00000100
        /*0190*/ 	.word	0x00000001
        /*0194*/ 	.word	0x00000001


	//----- nvinfo : EIATTR_CRS_STACK_SIZE
	.align		4
.L_2042:
        /*0198*/ 	.byte	0x04, 0x1e
        /*019a*/ 	.short	(.L_2044 - .L_2043)
.L_2043:
        /*019c*/ 	.word	0x00000000


	//----- nvinfo : EIATTR_CBANK_PARAM_SIZE
	.align		4
.L_2044:
        /*01a0*/ 	.byte	0x03, 0x19
        /*01a2*/ 	.short	0x001d


	//----- nvinfo : EIATTR_PARAM_CBANK
	.align		4
        /*01a4*/ 	.byte	0x04, 0x0a
        /*01a6*/ 	.short	(.L_2046 - .L_2045)
	.align		4
.L_2045:
        /*01a8*/ 	.word	index@(.nv.constant0._ZN3cub18CUB_300001_SM_10006detail6reduce28DeviceReduceSingleTileKernelINS2_10policy_hubIiyN4cuda3std3__410multipliesIiEEE10Policy1000EPiSC_iS9_iiNS7_10__identityEEEvT0_T1_T2_T3_T4_T6_)
        /*01ac*/ 	.short	0x0380
        /*01ae*/ 	.short	0x001d


	//----- nvinfo : EIATTR_SW_WAR
	.align		4
.L_2046:
        /*01b0*/ 	.byte	0x04, 0x36
        /*01b2*/ 	.short	(.L_2048 - .L_2047)
.L_2047:
        /*01b4*/ 	.word	0x00000008
.L_2048:


//--------------------- .nv.info._ZN3cub18CUB_300001_SM_10006detail6reduce18DeviceReduceKernelINS2_10policy_hubIiyN4cuda3std3__410multipliesIiEEE10Policy1000EN6thrust24THRUST_300001_SM_1000_NS18transform_iteratorINSD_12zip_functionIS9_EENSD_12zip_iteratorINS7_5tupleIJNSD_6detail15normal_iteratorINSD_10device_ptrIiEEEESN_EEEEENSD_11use_defaultESQ_EEyS9_iNS7_10__identityEEEvT0_PT3_T1_NS0_13GridEvenShareISW_EET2_T4_ --------------------------
	.section	.nv.info._ZN3cub18CUB_300001_SM_10006detail6reduce18DeviceReduceKernelINS2_10policy_hubIiyN4cuda3std3__410multipliesIiEEE10Policy1000EN6thrust24THRUST_300001_SM_1000_NS18transform_iteratorINSD_12zip_functionIS9_EENSD_12zip_iteratorINS7_5tupleIJNSD_6detail15normal_iteratorINSD_10device_ptrIiEEEESN_EEEEENSD_11use_defaultESQ_EEyS9_iNS7_10__identityEEEvT0_PT3_T1_NS0_13GridEvenShareISW_EET2_T4_,"",@"SHT_CUDA_INFO"
	.sectionflags	@""
	.align	4


	//----- nvinfo : EIATTR_CUDA_API_VERSION
	.align		4
        /*0000*/ 	.byte	0x04, 0x37
        /*0002*/ 	.short	(.L_2050 - .L_2049)
.L_2049:
        /*0004*/ 	.word	0x00000082


	//----- nvinfo : EIATTR_KPARAM_INFO
	.align		4
.L_2050:
        /*0008*/ 	.byte	0x04, 0x17
        /*000a*/ 	.short	(.L_2052 - .L_2051)
.L_2051:
        /*000c*/ 	.word	0x00000000
        /*0010*/ 	.short	0x0005
        /*0012*/ 	.short	0x0071
        /*0014*/ 	.byte	0x00, 0xf0, 0x05, 0x00


	//----- nvinfo : EIATTR_KPARAM_INFO
	.align		4
.L_2052:
        /*0018*/ 	.byte	0x04, 0x17
        /*001a*/ 	.short	(.L_2054 - .L_2053)
.L_2053:
        /*001c*/ 	.word	0x00000000
        /*0020*/ 	.short	0x0004
        /*0022*/ 	.short	0x0070
        /*0024*/ 	.byte	0x00, 0xf0, 0x05, 0x00


	//----- nvinfo : EIATTR_KPARAM_INFO
	.align		4
.L_2054:
        /*0028*/ 	.byte	0x04, 0x17
        /*002a*/ 	.short	(.L_2056 - .L_2055)
.L_2055:
        /*002c*/ 	.word	0x00000000
        /*0030*/ 	.short	0x0003
        /*0032*/ 	.short	0x0028
        /*0034*/ 	.byte	0x00, 0xf0, 0x21, 0x01


	//----- nvinfo : EIATTR_KPARAM_INFO
	.align		4
.L_2056:
        /*0038*/ 	.byte	0x04, 0x17
        /*003a*/ 	.short	(.L_2058 - .L_2057)
.L_2057:
        /*003c*/ 	.word	0x00000000
        /*0040*/ 	.short	0x0002
        /*0042*/ 	.short	0x0020
        /*0044*/ 	.byte	0x00, 0xf0, 0x21, 0x00


	//----- nvinfo : EIATTR_KPARAM_INFO
	.align		4
.L_2058:
        /*0048*/ 	.byte	0x04, 0x17
        /*004a*/ 	.short	(.L_2060 - .L_2059)
.L_2059:
        /*004c*/ 	.word	0x00000000
        /*0050*/ 	.short	0x0001
        /*0052*/ 	.short	0x0018
        /*0054*/ 	.byte	0x00, 0xf5, 0x21, 0x00


	//----- nvinfo : EIATTR_KPARAM_INFO
	.align		4
.L_2060:
        /*0058*/ 	.byte	0x04, 0x17
        /*005a*/ 	.short	(.L_2062 - .L_2061)
.L_2061:
        /*005c*/ 	.word	0x00000000
        /*0060*/ 	.short	0x0000
        /*0062*/ 	.short	0x0000
        /*0064*/ 	.byte	0x00, 0xf0, 0x61, 0x00


	//----- nvinfo : EIATTR_SPARSE_MMA_MASK
	.align		4
.L_2062:
        /*0068*/ 	.byte	0x03, 0x50
        /*006a*/ 	.short	0x0000


	//----- nvinfo : EIATTR_MAXREG_COUNT
	.align		4
        /*006c*/ 	.byte	0x03, 0x1b
        /*006e*/ 	.short	0x00ff


	//----- nvinfo : EIATTR_NUM_BARRIERS
	.align		4
        /*0070*/ 	.byte	0x02, 0x4c
        /*0072*/ 	.byte	0x01
	.zero		1


	//----- nvinfo : EIATTR_MERCURY_ISA_VERSION
	.align		4
        /*0074*/ 	.byte	0x03, 0x5f
        /*0076*/ 	.short	0x0101


	//----- nvinfo : EIATTR_COOP_GROUP_MASK_REGIDS
	.align		4
        /*0078*/ 	.byte	0x04, 0x29
        /*007a*/ 	.short	(.L_2064 - .L_2063)


	//   ....[0]....
.L_2063:
        /*007c*/ 	.word	0xffffffff


	//   ....[1]....
        /*0080*/ 	.word	0xffffffff


	//   ....[2]....
        /*0084*/ 	.word	0xffffffff


	//   ....[3]....
        /*0088*/ 	.word	0xffffffff


	//   ....[4]....
        /*008c*/ 	.word	0xffffffff


	//   ....[5]....
        /*0090*/ 	.word	0xffffffff


	//   ....[6]....
        /*0094*/ 	.word	0xffffffff


	//   ....[7]....
        /*0098*/ 	.word	0xffffffff


	//   ....[8]....
        /*009c*/ 	.word	0xffffffff


	//   ....[9]....
        /*00a0*/ 	.word	0xffffffff


	//   ....[10]....
        /*00a4*/ 	.word	0xffffffff


	//   ....[11]....
        /*00a8*/ 	.word	0xffffffff


	//   ....[12]....
        /*00ac*/ 	.word	0xffffffff


	//   ....[13]....
        /*00b0*/ 	.word	0xffffffff


	//   ....[14]....
        /*00b4*/ 	.word	0xffffffff


	//----- nvinfo : EIATTR_COOP_GROUP_INSTR_OFFSETS
	.align		4
.L_2064:
        /*00b8*/ 	.byte	0x04, 0x28
        /*00ba*/ 	.short	(.L_2066 - .L_2065)


	//   ....[0]....
.L_2065:
        /*00bc*/ 	.word	0x00000ea0


	//   ....[1]....
        /*00c0*/ 	.word	0x00000f00


	//   ....[2]....
        /*00c4*/ 	.word	0x00000f60


	//   ....[3]....
        /*00c8*/ 	.word	0x00000fc0


	//   ....[4]....
        /*00cc*/ 	.word	0x00001020


	//   ....[5]....
        /*00d0*/ 	.word	0x000011e0


	//   ....[6]....
        /*00d4*/ 	.word	0x00001280


	//   ....[7]....
        /*00d8*/ 	.word	0x000012f0


	//   ....[8]....
        /*00dc*/ 	.word	0x00001330


	//   ....[9]....
        /*00e0*/ 	.word	0x00001380


	//   ....[10]....
        /*00e4*/ 	.word	0x00002fd0


	//   ....[11]....
        /*00e8*/ 	.word	0x00003030


	//   ....[12]....
        /*00ec*/ 	.word	0x00003090


	//   ....[13]....
        /*00f0*/ 	.word	0x000030f0


	//   ....[14]....
        /*00f4*/ 	.word	0x00003150


	//----- nvinfo : EIATTR_VRC_CTA_INIT_COUNT
	.align		4
.L_2066:
        /*00f8*/ 	.byte	0x02, 0x4a
	.zero		1
	.zero		1


	//----- nvinfo : EIATTR_EXIT_INSTR_OFFSETS
	.align		4
        /*00fc*/ 	.byte	0x04, 0x1c
        /*00fe*/ 	.short	(.L_2068 - .L_2067)


	//   ....[0]....
.L_2067:
        /*0100*/ 	.word	0x000032a0


	//   ....[1]....
        /*0104*/ 	.word	0x00003300


	//----- nvinfo : EIATTR_MAX_THREADS
	.align		4
.L_2068:
        /*0108*/ 	.byte	0x04, 0x05
        /*010a*/ 	.short	(.L_2070 - .L_2069)
.L_2069:
        /*010c*/ 	.word	0x00000100
        /*0110*/ 	.word	0x00000001
        /*0114*/ 	.word	0x00000001


	//----- nvinfo : EIATTR_CRS_STACK_SIZE
	.align		4
.L_2070:
        /*0118*/ 	.byte	0x04, 0x1e
        /*011a*/ 	.short	(.L_2072 - .L_2071)
.L_2071:
        /*011c*/ 	.word	0x00000000


	//----- nvinfo : EIATTR_CBANK_PARAM_SIZE
	.align		4
.L_2072:
        /*0120*/ 	.byte	0x03, 0x19
        /*0122*/ 	.short	0x0072


	//----- nvinfo : EIATTR_PARAM_CBANK
	.align		4
        /*0124*/ 	.byte	0x04, 0x0a
        /*0126*/ 	.short	(.L_2074 - .L_2073)
	.align		4
.L_2073:
        /*0128*/ 	.word	index@(.nv.constant0._ZN3cub18CUB_300001_SM_10006detail6reduce18DeviceReduceKernelINS2_10policy_hubIiyN4cuda3std3__410multipliesIiEEE10Policy1000EN6thrust24THRUST_300001_SM_1000_NS18transform_iteratorINSD_12zip_functionIS9_EENSD_12zip_iteratorINS7_5tupleIJNSD_6detail15normal_iteratorINSD_10device_ptrIiEEEESN_EEEEENSD_11use_defaultESQ_EEyS9_iNS7_10__identityEEEvT0_PT3_T1_NS0_13GridEvenShareISW_EET2_T4_)
        /*012c*/ 	.short	0x0380
        /*012e*/ 	.short	0x0072


	//----- nvinfo : EIATTR_SW_WAR
	.align		4
.L_2074:
        /*0130*/ 	.byte	0x04, 0x36
        /*0132*/ 	.short	(.L_2076 - .L_2075)
.L_2075:
        /*0134*/ 	.word	0x00000008
.L_2076:


//--------------------- .nv.info._ZN3cub18CUB_300001_SM_10006detail6reduce28DeviceReduceSingleTileKernelINS2_10policy_hubIiyN4cuda3std3__410multipliesIiEEE10Policy1000EN6thrust24THRUST_300001_SM_1000_NS18transform_iteratorINSD_12zip_functionIS9_EENSD_12zip_iteratorINS7_5tupleIJNSD_6detail15normal_iteratorINSD_10device_ptrIiEEEESN_EEEEENSD_11use_defaultESQ_EEPiyS9_iiNS7_10__identityEEEvT0_T1_T2_T3_T4_T6_ --------------------------
	.section	.nv.info._ZN3cub18CUB_300001_SM_10006detail6reduce28DeviceReduceSingleTileKernelINS2_10policy_hubIiyN4cuda3std3__410multipliesIiEEE10Policy1000EN6thrust24THRUST_300001_SM_1000_NS18transform_iteratorINSD_12zip_functionIS9_EENSD_12zip_iteratorINS7_5tupleIJNSD_6detail15normal_iteratorINSD_10device_ptrIiEEEESN_EEEEENSD_11use_defaultESQ_EEPiyS9_iiNS7_10__identityEEEvT0_T1_T2_T3_T4_T6_,"",@"SHT_CUDA_INFO"
	.sectionflags	@""
	.align	4


	//----- nvinfo : EIATTR_CUDA_API_VERSION
	.align		4
        /*0000*/ 	.byte	0x04, 0x37
        /*0002*/ 	.short	(.L_2078 - .L_2077)
.L_2077:
        /*0004*/ 	.word	0x00000082


	//----- nvinfo : EIATTR_KPARAM_INFO
	.align		4
.L_2078:
        /*0008*/ 	.byte	0x04, 0x17
        /*000a*/ 	.short	(.L_2080 - .L_2079)
.L_2079:
        /*000c*/ 	.word	0x00000000
        /*0010*/ 	.short	0x0005
        /*0012*/ 	.short	0x0030
        /*0014*/ 	.byte	0x00, 0xf0, 0x05, 0x00


	//----- nvinfo : EIATTR_KPARAM_INFO
	.align		4
.L_2080:
        /*0018*/ 	.byte	0x04, 0x17
        /*001a*/ 	.short	(.L_2082 - .L_2081)
.L_2081:
        /*001c*/ 	.word	0x00000000
        /*0020*/ 	.short	0x0004
        /*0022*/ 	.short	0x002c
        /*0024*/ 	.byte	0x00, 0xf0, 0x11, 0x00


	//----- nvinfo : EIATTR_KPARAM_INFO
	.align		4
.L_2082:
        /*0028*/ 	.byte	0x04, 0x17
        /*002a*/ 	.short	(.L_2084 - .L_2083)
.L_2083:
        /*002c*/ 	.word	0x00000000
        /*0030*/ 	.short	0x0003
        /*0032*/ 	.short	0x0028
        /*0034*/ 	.byte	0x00, 0xf0, 0x05, 0x00


	//----- nvinfo : EIATTR_KPARAM_INFO
	.align		4
.L_2084:
        /*0038*/ 	.byte	0x04, 0x17
        /*003a*/ 	.short	(.L_2086 - .L_2085)
.L_2085:
        /*003c*/ 	.word	0x00000000
        /*0040*/ 	.short	0x0002
        /*0042*/ 	.short	0x0020
        /*0044*/ 	.byte	0x00, 0xf0, 0x21, 0x00


	//----- nvinfo : EIATTR_KPARAM_INFO
	.align		4
.L_2086:
        /*0048*/ 	.byte	0x04, 0x17
        /*004a*/ 	.short	(.L_2088 - .L_2087)
.L_2087:
        /*004c*/ 	.word	0x00000000
        /*0050*/ 	.short	0x0001
        /*0052*/ 	.short	0x0018
        /*0054*/ 	.byte	0x00, 0xf5, 0x21, 0x00


	//----- nvinfo : EIATTR_KPARAM_INFO
	.align		4
.L_2088:
        /*0058*/ 	.byte	0x04, 0x17
        /*005a*/ 	.short	(.L_2090 - .L_2089)
.L_2089:
        /*005c*/ 	.word	0x00000000
        /*0060*/ 	.short	0x0000
        /*0062*/ 	.short	0x0000
        /*0064*/ 	.byte	0x00, 0xf0, 0x61, 0x00


	//----- nvinfo : EIATTR_SPARSE_MMA_MASK
	.align		4
.L_2090:
        /*0068*/ 	.byte	0x03, 0x50
        /*006a*/ 	.short	0x0000


	//----- nvinfo : EIATTR_MAXREG_COUNT
	.align		4
        /*006c*/ 	.byte	0x03, 0x1b
        /*006e*/ 	.short	0x00ff


	//----- nvinfo : EIATTR_NUM_BARRIERS
	.align		4
        /*0070*/ 	.byte	0x02, 0x4c
        /*0072*/ 	.byte	0x01
	.zero		1


	//----- nvinfo : EIATTR_MERCURY_ISA_VERSION
	.align		4
        /*0074*/ 	.byte	0x03, 0x5f
        /*0076*/ 	.short	0x0101


	//----- nvinfo : EIATTR_COOP_GROUP_MASK_REGIDS
	.align		4
        /*0078*/ 	.byte	0x04, 0x29
        /*007a*/ 	.short	(.L_2092 - .L_2091)


	//   ....[0]....
.L_2091:
        /*007c*/ 	.word	0xffffffff


	//   ....[1]....
        /*0080*/ 	.word	0xffffffff


	//   ....[2]....
        /*0084*/ 	.word	0xffffffff


	//   ....[3]....
        /*0088*/ 	.word	0xffffffff


	//   ....[4]....
        /*008c*/ 	.word	0xffffffff


	//   ....[5]....
        /*0090*/ 	.word	0xffffffff


	//   ....[6]....
        /*0094*/ 	.word	0xffffffff


	//   ....[7]....
        /*0098*/ 	.word	0xffffffff


	//   ....[8]....
        /*009c*/ 	.word	0xffffffff


	//   ....[9]....
        /*00a0*/ 	.word	0xffffffff


	//   ....[10]....
        /*00a4*/ 	.word	0xffffffff


	//   ....[11]....
        /*00a8*/ 	.word	0xffffffff


	//   ....[12]....
        /*00ac*/ 	.word	0xffffffff


	//   ....[13]....
        /*00b0*/ 	.word	0xffffffff


	//   ....[14]....
        /*00b4*/ 	.word	0xffffffff


	//----- nvinfo : EIATTR_COOP_GROUP_INSTR_OFFSETS
	.align		4
.L_2092:
        /*00b8*/ 	.byte	0x04, 0x28
        /*00ba*/ 	.short	(.L_2094 - .L_2093)


	//   ....[0]....
.L_2093:
        /*00bc*/ 	.word	0x00000dc0


	//   ....[1]....
        /*00c0*/ 	.word	0x00000e20


	//   ....[2]....
        /*00c4*/ 	.word	0x00000e80


	//   ....[3]....
        /*00c8*/ 	.word	0x00000ee0


	//   ....[4]....
        /*00cc*/ 	.word	0x00000f40


	//   ....[5]....
        /*00d0*/ 	.word	0x00001100


	//   ....[6]....
        /*00d4*/ 	.word	0x000011a0


	//   ....[7]....
        /*00d8*/ 	.word	0x00001200


	//   ....[8]....
        /*00dc*/ 	.word	0x00001250


	//   ....[9]....
        /*00e0*/ 	.word	0x000012a0


	//   ....[10]....
        /*00e4*/ 	.word	0x00002c80


	//   ....[11]....
        /*00e8*/ 	.word	0x00002ce0


	//   ....[12]....
        /*00ec*/ 	.word	0x00002d40


	//   ....[13]....
        /*00f0*/ 	.word	0x00002da0


	//   ....[14]....
        /*00f4*/ 	.word	0x00002e00


	//----- nvinfo : EIATTR_VRC_CTA_INIT_COUNT
	.align		4
.L_2094:
        /*00f8*/ 	.byte	0x02, 0x4a
	.zero		1
	.zero		1


	//----- nvinfo : EIATTR_EXIT_INSTR_OFFSETS
	.align		4
        /*00fc*/ 	.byte	0x04, 0x1c
        /*00fe*/ 	.short	(.L_2096 - .L_2095)


	//   ....[0]....
.L_2095:
        /*0100*/ 	.word	0x000000a0


	//   ....[1]....
        /*0104*/ 	.word	0x000000e0


	//   ....[2]....
        /*0108*/ 	.word	0x00002f40


	//   ....[3]....
        /*010c*/ 	.word	0x00002f90


	//----- nvinfo : EIATTR_MAX_THREADS
	.align		4
.L_2096:
        /*0110*/ 	.byte	0x04, 0x05
        /*0112*/ 	.short	(.L_2098 - .L_2097)
.L_2097:
        /*0114*/ 	.word	0x00000100
        /*0118*/ 	.word	0x00000001
        /*011c*/ 	.word	0x00000001


	//----- nvinfo : EIATTR_CRS_STACK_SIZE
	.align		4
.L_2098:
        /*0120*/ 	.byte	0x04, 0x1e
        /*0122*/ 	.short	(.L_2100 - .L_2099)
.L_2099:
        /*0124*/ 	.word	0x00000000


	//----- nvinfo : EIATTR_CBANK_PARAM_SIZE
	.align		4
.L_2100:
        /*0128*/ 	.byte	0x03, 0x19
        /*012a*/ 	.short	0x0031


	//----- nvinfo : EIATTR_PARAM_CBANK
	.align		4
        /*012c*/ 	.byte	0x04, 0x0a
        /*012e*/ 	.short	(.L_2102 - .L_2101)
	.align		4
.L_2101:
        /*0130*/ 	.word	index@(.nv.constant0._ZN3cub18CUB_300001_SM_10006detail6reduce28DeviceReduceSingleTileKernelINS2_10policy_hubIiyN4cuda3std3__410multipliesIiEEE10Policy1000EN6thrust24THRUST_300001_SM_1000_NS18transform_iteratorINSD_12zip_functionIS9_EENSD_12zip_iteratorINS7_5tupleIJNSD_6detail15normal_iteratorINSD_10device_ptrIiEEEESN_EEEEENSD_11use_defaultESQ_EEPiyS9_iiNS7_10__identityEEEvT0_T1_T2_T3_T4_T6_)
        /*0134*/ 	.short	0x0380
        /*0136*/ 	.short	0x0031


	//----- nvinfo : EIATTR_SW_WAR
	.align		4
.L_2102:
        /*0138*/ 	.byte	0x04, 0x36
        /*013a*/ 	.short	(.L_2104 - .L_2103)
.L_2103:
        /*013c*/ 	.word	0x00000008
.L_2104:


//--------------------- .nv.info._ZN3cub18CUB_300001_SM_10006detail6reduce28DeviceReduceSingleTileKernelINS2_10policy_hubIijN4cuda3std3__410multipliesIiEEE10Policy1000EPiSC_iS9_iiNS7_10__identityEEEvT0_T1_T2_T3_T4_T6_ --------------------------
	.section	.nv.info._ZN3cub18CUB_300001_SM_10006detail6reduce28DeviceReduceSingleTileKernelINS2_10policy_hubIijN4cuda3std3__410multipliesIiEEE10Policy1000EPiSC_iS9_iiNS7_10__identityEEEvT0_T1_T2_T3_T4_T6_,"",@"SHT_CUDA_INFO"
	.sectionflags	@""
	.align	4


	//----- nvinfo : EIATTR_CUDA_API_VERSION
	.align		4
        /*0000*/ 	.byte	0x04, 0x37
        /*0002*/ 	.short	(.L_2106 - .L_2105)
.L_2105:
        /*0004*/ 	.word	0x00000082


	//----- nvinfo : EIATTR_KPARAM_INFO
	.align		4
.L_2106:
        /*0008*/ 	.byte	0x04, 0x17
        /*000a*/ 	.short	(.L_2108 - .L_2107)
.L_2107:
        /*000c*/ 	.word	0x00000000
        /*0010*/ 	.short	0x0005
        /*0012*/ 	.short	0x001c
        /*0014*/ 	.byte	0x00, 0xf0, 0x05, 0x00


	//----- nvinfo : EIATTR_KPARAM_INFO
	.align		4
.L_2108:
        /*0018*/ 	.byte	0x04, 0x17
        /*001a*/ 	.short	(.L_2110 - .L_2109)
.L_2109:
        /*001c*/ 	.word	0x00000000
        /*0020*/ 	.short	0x0004
        /*0022*/ 	.short	0x0018
        /*0024*/ 	.byte	0x00, 0xf0, 0x11, 0x00


	//----- nvinfo : EIATTR_KPARAM_INFO
	.align		4
.L_2110:
        /*0028*/ 	.byte	0x04, 0x17
        /*002a*/ 	.short	(.L_2112 - .L_2111)
.L_2111:
        /*002c*/ 	.word	0x00000000
        /*0030*/ 	.short	0x0003
        /*0032*/ 	.short	0x0014
        /*0034*/ 	.byte	0x00, 0xf0, 0x05, 0x00


	//----- nvinfo : EIATTR_KPARAM_INFO
	.align		4
.L_2112:
        /*0038*/ 	.byte	0x04, 0x17
        /*003a*/ 	.short	(.L_2114 - .L_2113)
.L_2113:
        /*003c*/ 	.word	0x00000000
        /*0040*/ 	.short	0x0002
        /*0042*/ 	.short	0x0010
        /*0044*/ 	.byte	0x00, 0xf0, 0x11, 0x00


	//----- nvinfo : EIATTR_KPARAM_INFO
	.align		4
.L_2114:
        /*0048*/ 	.byte	0x04, 0x17
        /*004a*/ 	.short	(.L_2116 - .L_2115)
.L_2115:
        /*004c*/ 	.word	0x00000000
        /*0050*/ 	.short	0x0001
        /*0052*/ 	.short	0x0008
        /*0054*/ 	.byte	0x00, 0xf5, 0x21, 0x00


	//----- nvinfo : EIATTR_KPARAM_INFO
	.align		4
.L_2116:
        /*0058*/ 	.byte	0x04, 0x17
        /*005a*/ 	.short	(.L_2118 - .L_2117)
.L_2117:
        /*005c*/ 	.word	0x00000000
        /*0060*/ 	.short	0x0000
        /*0062*/ 	.short	0x0000
        /*0064*/ 	.byte	0x00, 0xf5, 0x21, 0x00


	//----- nvinfo : EIATTR_SPARSE_MMA_MASK
	.align		4
.L_2118:
        /*0068*/ 	.byte	0x03, 0x50
        /*006a*/ 	.short	0x0000


	//----- nvinfo : EIATTR_MAXREG_COUNT
	.align		4
        /*006c*/ 	.byte	0x03, 0x1b
        /*006e*/ 	.short	0x00ff


	//----- nvinfo : EIATTR_NUM_BARRIERS
	.align		4
        /*0070*/ 	.byte	0x02, 0x4c
        /*0072*/ 	.byte	0x01
	.zero		1


	//----- nvinfo : EIATTR_MERCURY_ISA_VERSION
	.align		4
        /*0074*/ 	.byte	0x03, 0x5f
        /*0076*/ 	.short	0x0101


	//----- nvinfo : EIATTR_COOP_GROUP_MASK_REGIDS
	.align		4
        /*0078*/ 	.byte	0x04, 0x29
        /*007a*/ 	.short	(.L_2120 - .L_2119)


	//   ....[0]....
.L_2119:
        /*007c*/ 	.word	0xffffffff


	//   ....[1]....
        /*0080*/ 	.word	0xffffffff


	//   ....[2]....
        /*0084*/ 	.word	0xffffffff


	//   ....[3]....
        /*0088*/ 	.word	0xffffffff


	//   ....[4]....
        /*008c*/ 	.word	0xffffffff


	//   ....[5]....
        /*0090*/ 	.word	0xffffffff


	//   ....[6]....
        /*0094*/ 	.word	0xffffffff


	//   ....[7]....
        /*0098*/ 	.word	0xffffffff


	//   ....[8]....
        /*009c*/ 	.word	0xffffffff


	//   ....[9]....
        /*00a0*/ 	.word	0xffffffff


	//   ....[10]....
        /*00a4*/ 	.word	0xffffffff


	//   ....[11]....
        /*00a8*/ 	.word	0xffffffff


	//   ....[12]....
        /*00ac*/ 	.word	0xffffffff


	//   ....[13]....
        /*00b0*/ 	.word	0xffffffff


	//   ....[14]....
        /*00b4*/ 	.word	0xffffffff


	//   ....[15]....
        /*00b8*/ 	.word	0xffffffff


	//   ....[16]....
        /*00bc*/ 	.word	0xffffffff


	//   ....[17]....
        /*00c0*/ 	.word	0xffffffff


	//   ....[18]....
        /*00c4*/ 	.word	0xffffffff


	//   ....[19]....
        /*00c8*/ 	.word	0xffffffff


	//   ....[20]....
        /*00cc*/ 	.word	0xffffffff


	//   ....[21]....
        /*00d0*/ 	.word	0xffffffff


	//   ....[22]....
        /*00d4*/ 	.word	0xffffffff


	//   ....[23]....
        /*00d8*/ 	.word	0xffffffff


	//   ....[24]....
        /*00dc*/ 	.word	0xffffffff


	//   ....[25]....
        /*00e0*/ 	.word	0xffffffff


	//   ....[26]....
        /*00e4*/ 	.word	0xffffffff


	//   ....[27]....
        /*00e8*/ 	.word	0xffffffff


	//   ....[28]....
        /*00ec*/ 	.word	0xffffffff


	//   ....[29]....
        /*00f0*/ 	.word	0xffffffff


	//----- nvinfo : EIATTR_COOP_GROUP_INSTR_OFFSETS
	.align		4
.L_2120:
        /*00f4*/ 	.byte	0x04, 0x28
        /*00f6*/ 	.short	(.L_2122 - .L_2121)


	//   ....[0]....
.L_2121:
        /*00f8*/ 	.word	0x00000970


	//   ....[1]....
        /*00fc*/ 	.word	0x000009d0


	//   ....[2]....
        /*0100*/ 	.word	0x00000a20


	//   ....[3]....
        /*0104*/ 	.word	0x00000a90


	//   ....[4]....
        /*0108*/ 	.word	0x00000af0


	//   ....[5]....
        /*010c*/ 	.word	0x00000cb0


	//   ....[6]....
        /*0110*/ 	.word	0x00000d50


	//   ....[7]....
        /*0114*/ 	.word	0x00000dc0


	//   ....[8]....
        /*0118*/ 	.word	0x00000e00


	//   ....[9]....
        /*011c*/ 	.word	0x00000e50


	//   ....[10]....
        /*0120*/ 	.word	0x00001cd0


	//   ....[11]....
        /*0124*/ 	.word	0x00001d30


	//   ....[12]....
        /*0128*/ 	.word	0x00001d90


	//   ....[13]....
        /*012c*/ 	.word	0x00001df0


	//   ....[14]....
        /*0130*/ 	.word	0x00001e50


	//   ....[15]....
        /*0134*/ 	.word	0x00002800


	//   ....[16]....
        /*0138*/ 	.word	0x00002860


	//   ....[17]....
        /*013c*/ 	.word	0x000028b0


	//   ....[18]....
        /*0140*/ 	.word	0x00002920


	//   ....[19]....
        /*0144*/ 	.word	0x00002980


	//   ....[20]....
        /*0148*/ 	.word	0x00002b40


	//   ....[21]....
        /*014c*/ 	.word	0x00002bd0


	//   ....[22]....
        /*0150*/ 	.word	0x00002c20


	//   ....[23]....
        /*0154*/ 	.word	0x00002c90


	//   ....[24]....
        /*0158*/ 	.word	0x00002d00


	//   ....[25]....
        /*015c*/ 	.word	0x00003cd0


	//   ....[26]....
        /*0160*/ 	.word	0x00003d30


	//   ....[27]....
        /*0164*/ 	.word	0x00003d90


	//   ....[28]....
        /*0168*/ 	.word	0x00003df0


	//   ....[29]....
        /*016c*/ 	.word	0x00003e50


	//----- nvinfo : EIATTR_VRC_CTA_INIT_COUNT
	.align		4
.L_2122:
        /*0170*/ 	.byte	0x02, 0x4a
	.zero		1
	.zero		1


	//----- nvinfo : EIATTR_EXIT_INSTR_OFFSETS
	.align		4
        /*0174*/ 	.byte	0x04, 0x1c
        /*0176*/ 	.short	(.L_2124 - .L_2123)


	//   ....[0]....
.L_2123:
        /*0178*/ 	.word	0x00000080


	//   ....[1]....
        /*017c*/ 	.word	0x000000c0


	//   ....[2]....
        /*0180*/ 	.word	0x00003fa0


	//   ....[3]....
        /*0184*/ 	.word	0x00003ff0


	//----- nvinfo : EIATTR_MAX_THREADS
	.align		4
.L_2124:
        /*0188*/ 	.byte	0x04, 0x05
        /*018a*/ 	.short	(.L_2126 - .L_2125)
.L_2125:
        /*018c*/ 	.word	0x00000100
        /*0190*/ 	.word	0x00000001
        /*0194*/ 	.word	0x00000001


	//----- nvinfo : EIATTR_CRS_STACK_SIZE
	.align		4
.L_2126:
        /*0198*/ 	.byte	0x04, 0x1e
        /*019a*/ 	.short	(.L_2128 - .L_2127)
.L_2127:
        /*019c*/ 	.word	0x00000000


	//----- nvinfo : EIATTR_CBANK_PARAM_SIZE
	.align		4
.L_2128:
        /*01a0*/ 	.byte	0x03, 0x19
        /*01a2*/ 	.short	0x001d


	//----- nvinfo : EIATTR_PARAM_CBANK
	.align		4
        /*01a4*/ 	.byte	0x04, 0x0a
        /*01a6*/ 	.short	(.L_2130 - .L_2129)
	.align		4
.L_2129:
        /*01a8*/ 	.word	index@(.nv.constant0._ZN3cub18CUB_300001_SM_10006detail6reduce28DeviceReduceSingleTileKernelINS2_10policy_hubIijN4cuda3std3__410multipliesIiEEE10Policy1000EPiSC_iS9_iiNS7_10__identityEEEvT0_T1_T2_T3_T4_T6_)
        /*01ac*/ 	.short	0x0380
        /*01ae*/ 	.short	0x001d


	//----- nvinfo : EIATTR_SW_WAR
	.align		4
.L_2130:
        /*01b0*/ 	.byte	0x04, 0x36
        /*01b2*/ 	.short	(.L_2132 - .L_2131)
.L_2131:
        /*01b4*/ 	.word	0x00000008
.L_2132:


//--------------------- .nv.info._ZN3cub18CUB_300001_SM_10006detail6reduce18DeviceReduceKernelINS2_10policy_hubIijN4cuda3std3__410multipliesIiEEE10Policy1000EN6thrust24THRUST_300001_SM_1000_NS18transform_iteratorINSD_12zip_functionIS9_EENSD_12zip_iteratorINS7_5tupleIJNSD_6detail15normal_iteratorINSD_10device_ptrIiEEEESN_EEEEENSD_11use_defaultESQ_EEjS9_iNS7_10__identityEEEvT0_PT3_T1_NS0_13GridEvenShareISW_EET2_T4_ --------------------------
	.section	.nv.info._ZN3cub18CUB_300001_SM_10006detail6reduce18DeviceReduceKernelINS2_10policy_hubIijN4cuda3std3__410multipliesIiEEE10Policy1000EN6thrust24THRUST_300001_SM_1000_NS18transform_iteratorINSD_12zip_functionIS9_EENSD_12zip_iteratorINS7_5tupleIJNSD_6detail15normal_iteratorINSD_10device_ptrIiEEEESN_EEEEENSD_11use_defaultESQ_EEjS9_iNS7_10__identityEEEvT0_PT3_T1_NS0_13GridEvenShareISW_EET2_T4_,"",@"SHT_CUDA_INFO"
	.sectionflags	@""
	.align	4


	//----- nvinfo : EIATTR_CUDA_API_VERSION
	.align		4
        /*0000*/ 	.byte	0x04, 0x37
        /*0002*/ 	.short	(.L_2134 - .L_2133)
.L_2133:
        /*0004*/ 	.word	0x00000082


	//----- nvinfo : EIATTR_KPARAM_INFO
	.align		4
.L_2134:
        /*0008*/ 	.byte	0x04, 0x17
        /*000a*/ 	.short	(.L_2136 - .L_2135)
.L_2135:
        /*000c*/ 	.word	0x00000000
        /*0010*/ 	.short	0x0005
        /*0012*/ 	.short	0x004d
        /*0014*/ 	.byte	0x00, 0xf0, 0x05, 0x00


	//----- nvinfo : EIATTR_KPARAM_INFO
	.align		4
.L_2136:
        /*0018*/ 	.byte	0x04, 0x17
        /*001a*/ 	.short	(.L_2138 - .L_2137)
.L_2137:
        /*001c*/ 	.word	0x00000000
        /*0020*/ 	.short	0x0004
        /*0022*/ 	.short	0x004c
        /*0024*/ 	.byte	0x00, 0xf0, 0x05, 0x00


	//----- nvinfo : EIATTR_KPARAM_INFO
	.align		4
.L_2138:
        /*0028*/ 	.byte	0x04, 0x17
        /*002a*/ 	.short	(.L_2140 - .L_2139)
.L_2139:
        /*002c*/ 	.word	0x00000000
        /*0030*/ 	.short	0x0003
        /*0032*/ 	.short	0x0024
        /*0034*/ 	.byte	0x00, 0xf0, 0xa1, 0x00


	//----- nvinfo : EIATTR_KPARAM_INFO
	.align		4
.L_2140:
        /*0038*/ 	.byte	0x04, 0x17
        /*003a*/ 	.short	(.L_2142 - .L_2141)
.L_2141:
        /*003c*/ 	.word	0x00000000
        /*0040*/ 	.short	0x0002
        /*0042*/ 	.short	0x0020
        /*0044*/ 	.byte	0x00, 0xf0, 0x11, 0x00


	//----- nvinfo : EIATTR_KPARAM_INFO
	.align		4
.L_2142:
        /*0048*/ 	.byte	0x04, 0x17
        /*004a*/ 	.short	(.L_2144 - .L_2143)
.L_2143:
        /*004c*/ 	.word	0x00000000
        /*0050*/ 	.short	0x0001
        /*0052*/ 	.short	0x0018
        /*0054*/ 	.byte	0x00, 0xf5, 0x21, 0x00


	//----- nvinfo : EIATTR_KPARAM_INFO
	.align		4
.L_2144:
        /*0058*/ 	.byte	0x04, 0x17
        /*005a*/ 	.short	(.L_2146 - .L_2145)
.L_2145:
        /*005c*/ 	.word	0x00000000
        /*0060*/ 	.short	0x0000
        /*0062*/ 	.short	0x0000
        /*0064*/ 	.byte	0x00, 0xf0, 0x61, 0x00


	//----- nvinfo : EIATTR_SPARSE_MMA_MASK
	.align		4
.L_2146:
        /*0068*/ 	.byte	0x03, 0x50
        /*006a*/ 	.short	0x0000


	//----- nvinfo : EIATTR_MAXREG_COUNT
	.align		4
        /*006c*/ 	.byte	0x03, 0x1b
        /*006e*/ 	.short	0x00ff


	//----- nvinfo : EIATTR_NUM_BARRIERS
	.align		4
        /*0070*/ 	.byte	0x02, 0x4c
        /*0072*/ 	.byte	0x01
	.zero		1


	//----- nvinfo : EIATTR_MERCURY_ISA_VERSION
	.align		4
        /*0074*/ 	.byte	0x03, 0x5f
        /*0076*/ 	.short	0x0101


	//----- nvinfo : EIATTR_COOP_GROUP_MASK_REGIDS
	.align		4
        /*0078*/ 	.byte	0x04, 0x29
        /*007a*/ 	.short	(.L_2148 - .L_2147)


	//   ....[0]....
.L_2147:
        /*007c*/ 	.word	0xffffffff


	//   ....[1]....
        /*0080*/ 	.word	0xffffffff


	//   ....[2]....
        /*0084*/ 	.word	0xffffffff


	//   ....[3]....
        /*0088*/ 	.word	0xffffffff


	//   ....[4]....
        /*008c*/ 	.word	0xffffffff


	//   ....[5]....
        /*0090*/ 	.word	0xffffffff


	//   ....[6]....
        /*0094*/ 	.word	0xffffffff


	//   ....[7]....
        /*0098*/ 	.word	0xffffffff


	//   ....[8]....
        /*009c*/ 	.word	0xffffffff


	//   ....[9]....
        /*00a0*/ 	.word	0xffffffff


	//   ....[10]....
        /*00a4*/ 	.word	0xffffffff


	//   ....[11]....
        /*00a8*/ 	.word	0xffffffff


	//   ....[12]....
        /*00ac*/ 	.word	0xffffffff


	//   ....[13]....
        /*00b0*/ 	.word	0xffffffff


	//   ....[14]....
        /*00b4*/ 	.word	0xffffffff


	//----- nvinfo : EIATTR_COOP_GROUP_INSTR_OFFSETS
	.align		4
.L_2148:
        /*00b8*/ 	.byte	0x04, 0x28
        /*00ba*/ 	.short	(.L_2150 - .L_2149)


	//   ....[0]....
.L_2149:
        /*00bc*/ 	.word	0x00001240


	//   ....[1]....
        /*00c0*/ 	.word	0x000012a0


	//   ....[2]....
        /*00c4*/ 	.word	0x000012e0


	//   ....[3]....
        /*00c8*/ 	.word	0x00001320


	//   ....[4]....
        /*00cc*/ 	.word	0x000013a0


	//   ....[5]....
        /*00d0*/ 	.word	0x00001580


	//   ....[6]....
        /*00d4*/ 	.word	0x000015f0


	//   ....[7]....
        /*00d8*/ 	.word	0x00001640


	//   ....[8]....
        /*00dc*/ 	.word	0x000016a0


	//   ....[9]....
        /*00e0*/ 	.word	0x00001720


	//   ....[10]....
        /*00e4*/ 	.word	0x000034b0


	//   ....[11]....
        /*00e8*/ 	.word	0x00003510


	//   ....[12]....
        /*00ec*/ 	.word	0x00003550


	//   ....[13]....
        /*00f0*/ 	.word	0x00003590


	//   ....[14]....
        /*00f4*/ 	.word	0x00003610


	//----- nvinfo : EIATTR_VRC_CTA_INIT_COUNT
	.align		4
.L_2150:
        /*00f8*/ 	.byte	0x02, 0x4a
	.zero		1
	.zero		1


	//----- nvinfo : EIATTR_EXIT_INSTR_OFFSETS
	.align		4
        /*00fc*/ 	.byte	0x04, 0x1c
        /*00fe*/ 	.short	(.L_2152 - .L_2151)


	//   ....[0]....
.L_2151:
        /*0100*/ 	.word	0x00003780


	//   ....[1]....
        /*0104*/ 	.word	0x000037e0


	//----- nvinfo : EIATTR_MAX_THREADS
	.align		4
.L_2152:
        /*0108*/ 	.byte	0x04, 0x05
        /*010a*/ 	.short	(.L_2154 - .L_2153)
.L_2153:
        /*010c*/ 	.word	0x00000100
        /*0110*/ 	.word	0x00000001
        /*0114*/ 	.word	0x00000001


	//----- nvinfo : EIATTR_CRS_STACK_SIZE
	.align		4
.L_2154:
        /*0118*/ 	.byte	0x04, 0x1e
        /*011a*/ 	.short	(.L_2156 - .L_2155)
.L_2155:
        /*011c*/ 	.word	0x00000000


	//----- nvinfo : EIATTR_CBANK_PARAM_SIZE
	.align		4
.L_2156:
        /*0120*/ 	.byte	0x03, 0x19
        /*0122*/ 	.short	0x004e


	//----- nvinfo : EIATTR_PARAM_CBANK
	.align		4
        /*0124*/ 	.byte	0x04, 0x0a
        /*0126*/ 	.short	(.L_2158 - .L_2157)
	.align		4
.L_2157:
        /*0128*/ 	.word	index@(.nv.constant0._ZN3cub18CUB_300001_SM_10006detail6reduce18DeviceReduceKernelINS2_10policy_hubIijN4cuda3std3__410multipliesIiEEE10Policy1000EN6thrust24THRUST_300001_SM_1000_NS18transform_iteratorINSD_12zip_functionIS9_EENSD_12zip_iteratorINS7_5tupleIJNSD_6detail15normal_iteratorINSD_10device_ptrIiEEEESN_EEEEENSD_11use_defaultESQ_EEjS9_iNS7_10__identityEEEvT0_PT3_T1_NS0_13GridEvenShareISW_EET2_T4_)
        /*012c*/ 	.short	0x0380
        /*012e*/ 	.short	0x004e


	//----- nvinfo : EIATTR_SW_WAR
	.align		4
.L_2158:
        /*0130*/ 	.byte	0x04, 0x36
        /*0132*/ 	.short	(.L_2160 - .L_2159)
.L_2159:
        /*0134*/ 	.word	0x00000008
.L_2160:


//--------------------- .nv.info._ZN3cub18CUB_300001_SM_10006detail6reduce28DeviceReduceSingleTileKernelINS2_10policy_hubIijN4cuda3std3__410multipliesIiEEE10Policy1000EN6thrust24THRUST_300001_SM_1000_NS18transform_iteratorINSD_12zip_functionIS9_EENSD_12zip_iteratorINS7_5tupleIJNSD_6detail15normal_iteratorINSD_10device_ptrIiEEEESN_EEEEENSD_11use_defaultESQ_EEPijS9_iiNS7_10__identityEEEvT0_T1_T2_T3_T4_T6_ --------------------------
	.section	.nv.info._ZN3cub18CUB_300001_SM_10006detail6reduce28DeviceReduceSingleTileKernelINS2_10policy_hubIijN4cuda3std3__410multipliesIiEEE10Policy1000EN6thrust24THRUST_300001_SM_1000_NS18transform_iteratorINSD_12zip_functionIS9_EENSD_12zip_iteratorINS7_5tupleIJNSD_6detail15normal_iteratorINSD_10device_ptrIiEEEESN_EEEEENSD_11use_defaultESQ_EEPijS9_iiNS7_10__identityEEEvT0_T1_T2_T3_T4_T6_,"",@"SHT_CUDA_INFO"
	.sectionflags	@""
	.align	4


	//----- nvinfo : EIATTR_CUDA_API_VERSION
	.align		4
        /*0000*/ 	.byte	0x04, 0x37
        /*0002*/ 	.short	(.L_2162 - .L_2161)
.L_2161:
        /*0004*/ 	.word	0x00000082


	//----- nvinfo : EIATTR_KPARAM_INFO
	.align		4
.L_2162:
        /*0008*/ 	.byte	0x04, 0x17
        /*000a*/ 	.short	(.L_2164 - .L_2163)
.L_2163:
        /*000c*/ 	.word	0x00000000
        /*0010*/ 	.short	0x0005
        /*0012*/ 	.short	0x002c
        /*0014*/ 	.byte	0x00, 0xf0, 0x05, 0x00


	//----- nvinfo : EIATTR_KPARAM_INFO
	.align		4
.L_2164:
        /*0018*/ 	.byte	0x04, 0x17
        /*001a*/ 	.short	(.L_2166 - .L_2165)
.L_2165:
        /*001c*/ 	.word	0x00000000
        /*0020*/ 	.short	0x0004
        /*0022*/ 	.short	0x0028
        /*0024*/ 	.byte	0x00, 0xf0, 0x11, 0x00


	//----- nvinfo : EIATTR_KPARAM_INFO
	.align		4
.L_2166:
        /*0028*/ 	.byte	0x04, 0x17
        /*002a*/ 	.short	(.L_2168 - .L_2167)
.L_2167:
        /*002c*/ 	.word	0x00000000
        /*0030*/ 	.short	0x0003
        /*0032*/ 	.short	0x0024
        /*0034*/ 	.byte	0x00, 0xf0, 0x05, 0x00


	//----- nvinfo : EIATTR_KPARAM_INFO
	.align		4
.L_2168:
        /*0038*/ 	.byte	0x04, 0x17
        /*003a*/ 	.short	(.L_2170 - .L_2169)
.L_2169:
        /*003c*/ 	.word	0x00000000
        /*0040*/ 	.short	0x0002
        /*0042*/ 	.short	0x0020
        /*0044*/ 	.byte	0x00, 0xf0, 0x11, 0x00


	//----- nvinfo : EIATTR_KPARAM_INFO
	.align		4
.L_2170:
        /*0048*/ 	.byte	0x04, 0x17
        /*004a*/ 	.short	(.L_2172 - .L_2171)
.L_2171:
        /*004c*/ 	.word	0x00000000
        /*0050*/ 	.short	0x0001
        /*0052*/ 	.short	0x0018
        /*0054*/ 	.byte	0x00, 0xf5, 0x21, 0x00


	//----- nvinfo : EIATTR_KPARAM_INFO
	.align		4
.L_2172:
        /*0058*/ 	.byte	0x04, 0x17
        /*005a*/ 	.short	(.L_2174 - .L_2173)
.L_2173:
        /*005c*/ 	.word	0x00000000
        /*0060*/ 	.short	0x0000
        /*0062*/ 	.short	0x0000
        /*0064*/ 	.byte	0x00, 0xf0, 0x61, 0x00


	//----- nvinfo : EIATTR_SPARSE_MMA_MASK
	.align		4
.L_2174:
        /*0068*/ 	.byte	0x03, 0x50
        /*006a*/ 	.short	0x0000


	//----- nvinfo : EIATTR_MAXREG_COUNT
	.align		4
        /*006c*/ 	.byte	0x03, 0x1b
        /*006e*/ 	.short	0x00ff


	//----- nvinfo : EIATTR_NUM_BARRIERS
	.align		4
        /*0070*/ 	.byte	0x02, 0x4c
        /*0072*/ 	.byte	0x01
	.zero		1


	//----- nvinfo : EIATTR_MERCURY_ISA_VERSION
	.align		4
        /*0074*/ 	.byte	0x03, 0x5f
        /*0076*/ 	.short	0x0101


	//----- nvinfo : EIATTR_COOP_GROUP_MASK_REGIDS
	.align		4
        /*0078*/ 	.byte	0x04, 0x29
        /*007a*/ 	.short	(.L_2176 - .L_2175)


	//   ....[0]....
.L_2175:
        /*007c*/ 	.word	0xffffffff


	//   ....[1]....
        /*0080*/ 	.word	0xffffffff


	//   ....[2]....
        /*0084*/ 	.word	0xffffffff


	//   ....[3]....
        /*0088*/ 	.word	0xffffffff


	//   ....[4]....
        /*008c*/ 	.word	0xffffffff


	//   ....[5]....
        /*0090*/ 	.word	0xffffffff


	//   ....[6]....
        /*0094*/ 	.word	0xffffffff


	//   ....[7]....
        /*0098*/ 	.word	0xffffffff


	//   ....[8]....
        /*009c*/ 	.word	0xffffffff


	//   ....[9]....
        /*00a0*/ 	.word	0xffffffff


	//   ....[10]....
        /*00a4*/ 	.word	0xffffffff


	//   ....[11]....
        /*00a8*/ 	.word	0xffffffff


	//   ....[12]....
        /*00ac*/ 	.word	0xffffffff


	//   ....[13]....
        /*00b0*/ 	.word	0xffffffff


	//   ....[14]....
        /*00b4*/ 	.word	0xffffffff


	//----- nvinfo : EIATTR_COOP_GROUP_INSTR_OFFSETS
	.align		4
.L_2176:
        /*00b8*/ 	.byte	0x04, 0x28
        /*00ba*/ 	.short	(.L_2178 - .L_2177)


	//   ....[0]....
.L_2177:
        /*00bc*/ 	.word	0x00000e20


	//   ....[1]....
        /*00c0*/ 	.word	0x00000e80


	//   ....[2]....
        /*00c4*/ 	.word	0x00000ed0


	//   ....[3]....
        /*00c8*/ 	.word	0x00000f40


	//   ....[4]....
        /*00cc*/ 	.word	0x00000fa0


	//   ....[5]....
        /*00d0*/ 	.word	0x00001160


	//   ....[6]....
        /*00d4*/ 	.word	0x00001200


	//   ....[7]....
        /*00d8*/ 	.word	0x00001270


	//   ....[8]....
        /*00dc*/ 	.word	0x000012e0


	//   ....[9]....
        /*00e0*/ 	.word	0x00001320


	//   ....[10]....
        /*00e4*/ 	.word	0x00002ed0


	//   ....[11]....
        /*00e8*/ 	.word	0x00002f30


	//   ....[12]....
        /*00ec*/ 	.word	0x00002f90


	//   ....[13]....
        /*00f0*/ 	.word	0x00002ff0


	//   ....[14]....
        /*00f4*/ 	.word	0x00003050


	//----- nvinfo : EIATTR_VRC_CTA_INIT_COUNT
	.align		4
.L_2178:
        /*00f8*/ 	.byte	0x02, 0x4a
	.zero		1
	.zero		1


	//----- nvinfo : EIATTR_EXIT_INSTR_OFFSETS
	.align		4
        /*00fc*/ 	.byte	0x04, 0x1c
        /*00fe*/ 	.short	(.L_2180 - .L_2179)


	//   ....[0]....
.L_2179:
        /*0100*/ 	.word	0x00000080


	//   ....[1]....
        /*0104*/ 	.word	0x000000c0


	//   ....[2]....
        /*0108*/ 	.word	0x000031a0


	//   ....[3]....
        /*010c*/ 	.word	0x000031f0


	//----- nvinfo : EIATTR_MAX_THREADS
	.align		4
.L_2180:
        /*0110*/ 	.byte	0x04, 0x05
        /*0112*/ 	.short	(.L_2182 - .L_2181)
.L_2181:
        /*0114*/ 	.word	0x00000100
        /*0118*/ 	.word	0x00000001
        /*011c*/ 	.word	0x00000001


	//----- nvinfo : EIATTR_CRS_STACK_SIZE
	.align		4
.L_2182:
        /*0120*/ 	.byte	0x04, 0x1e
        /*0122*/ 	.short	(.L_2184 - .L_2183)
.L_2183:
        /*0124*/ 	.word	0x00000000


	//----- nvinfo : EIATTR_CBANK_PARAM_SIZE
	.align		4
.L_2184:
        /*0128*/ 	.byte	0x03, 0x19
        /*012a*/ 	.short	0x002d


	//----- nvinfo : EIATTR_PARAM_CBANK
	.align		4
        /*012c*/ 	.byte	0x04, 0x0a
        /*012e*/ 	.short	(.L_2186 - .L_2185)
	.align		4
.L_2185:
        /*0130*/ 	.word	index@(.nv.constant0._ZN3cub18CUB_300001_SM_10006detail6reduce28DeviceReduceSingleTileKernelINS2_10policy_hubIijN4cuda3std3__410multipliesIiEEE10Policy1000EN6thrust24THRUST_300001_SM_1000_NS18transform_iteratorINSD_12zip_functionIS9_EENSD_12zip_iteratorINS7_5tupleIJNSD_6detail15normal_iteratorINSD_10device_ptrIiEEEESN_EEEEENSD_11use_defaultESQ_EEPijS9_iiNS7_10__identityEEEvT0_T1_T2_T3_T4_T6_)
        /*0134*/ 	.short	0x0380
        /*0136*/ 	.short	0x002d


	//----- nvinfo : EIATTR_SW_WAR
	.align		4
.L_2186:
        /*0138*/ 	.byte	0x04, 0x36
        /*013a*/ 	.short	(.L_2188 - .L_2187)
.L_2187:
        /*013c*/ 	.word	0x00000008
.L_2188:


//--------------------- .nv.info._ZN3cub18CUB_300001_SM_10006detail6reduce28DeviceReduceSingleTileKernelINS2_10policy_hubIN4cuda3std3__45tupleIJblEEEyN6thrust24THRUST_300001_SM_1000_NS8cuda_cub9__find_if7functorIS9_EEE10Policy1000EPS9_SI_iSF_S9_S9_NS7_10__identityEEEvT0_T1_T2_T3_T4_T6_ --------------------------
	.section	.nv.info._ZN3cub18CUB_300001_SM_10006detail6reduce28DeviceReduceSingleTileKernelINS2_10policy_hubIN4cuda3std3__45tupleIJblEEEyN6thrust24THRUST_300001_SM_1000_NS8cuda_cub9__find_if7functorIS9_EEE10Policy1000EPS9_SI_iSF_S9_S9_NS7_10__identityEEEvT0_T1_T2_T3_T4_T6_,"",@"SHT_CUDA_INFO"
	.sectionflags	@""
	.align	4


	//----- nvinfo : EIATTR_CUDA_API_VERSION
	.align		4
        /*0000*/ 	.byte	0x04, 0x37
        /*0002*/ 	.short	(.L_2190 - .L_2189)
.L_2189:
        /*0004*/ 	.word	0x00000082


	//----- nvinfo : EIATTR_KPARAM_INFO
	.align		4
.L_2190:
        /*0008*/ 	.byte	0x04, 0x17
        /*000a*/ 	.short	(.L_2192 - .L_2191)
.L_2191:
        /*000c*/ 	.word	0x00000000
        /*0010*/ 	.short	0x0005
        /*0012*/ 	.short	0x0028
        /*0014*/ 	.byte	0x00, 0xf0, 0x05, 0x00


	//----- nvinfo : EIATTR_KPARAM_INFO
	.align		4
.L_2192:
        /*0018*/ 	.byte	0x04, 0x17
        /*001a*/ 	.short	(.L_2194 - .L_2193)
.L_2193:
        /*001c*/ 	.word	0x00000000
        /*0020*/ 	.short	0x0004
        /*0022*/ 	.short	0x0018
        /*0024*/ 	.byte	0x00, 0xf0, 0x41, 0x00


	//----- nvinfo : EIATTR_KPARAM_INFO
	.align		4
.L_2194:
        /*0028*/ 	.byte	0x04, 0x17
        /*002a*/ 	.short	(.L_2196 - .L_2195)
.L_2195:
        /*002c*/ 	.word	0x00000000
        /*0030*/ 	.short	0x0003
        /*0032*/ 	.short	0x0014
        /*0034*/ 	.byte	0x00, 0xf0, 0x05, 0x00


	//----- nvinfo : EIATTR_KPARAM_INFO
	.align		4
.L_2196:
        /*0038*/ 	.byte	0x04, 0x17
        /*003a*/ 	.short	(.L_2198 - .L_2197)
.L_2197:
        /*003c*/ 	.word	0x00000000
        /*0040*/ 	.short	0x0002
        /*0042*/ 	.short	0x0010
        /*0044*/ 	.byte	0x00, 0xf0, 0x11, 0x00


	//----- nvinfo : EIATTR_KPARAM_INFO
	.align		4
.L_2198:
        /*0048*/ 	.byte	0x04, 0x17
        /*004a*/ 	.short	(.L_2200 - .L_2199)
.L_2199:
        /*004c*/ 	.word	0x00000000
        /*0050*/ 	.short	0x0001
        /*0052*/ 	.short	0x0008
        /*0054*/ 	.byte	0x00, 0xf5, 0x21, 0x00


	//----- nvinfo : EIATTR_KPARAM_INFO
	.align		4
.L_2200:
        /*0058*/ 	.byte	0x04, 0x17
        /*005a*/ 	.short	(.L_2202 - .L_2201)
.L_2201:
        /*005c*/ 	.word	0x00000000
        /*0060*/ 	.short	0x0000
        /*0062*/ 	.short	0x0000
        /*0064*/ 	.byte	0x00, 0xf5, 0x21, 0x00


	//----- nvinfo : EIATTR_SPARSE_MMA_MASK
	.align		4
.L_2202:
        /*0068*/ 	.byte	0x03, 0x50
        /*006a*/ 	.short	0x0000


	//----- nvinfo : EIATTR_MAXREG_COUNT
	.align		4
        /*006c*/ 	.byte	0x03, 0x1b
        /*006e*/ 	.short	0x00ff


	//----- nvinfo : EIATTR_NUM_BARRIERS
	.align		4
        /*0070*/ 	.byte	0x02, 0x4c
        /*0072*/ 	.byte	0x01
	.zero		1


	//----- nvinfo : EIATTR_MERCURY_ISA_VERSION
	.align		4
        /*0074*/ 	.byte	0x03, 0x5f
        /*0076*/ 	.short	0x0101


	//----- nvinfo : EIATTR_COOP_GROUP_MASK_REGIDS
	.align		4
        /*0078*/ 	.byte	0x04, 0x29
        /*007a*/ 	.short	(.L_2204 - .L_2203)


	//   ....[0]....
.L_2203:
        /*007c*/ 	.word	0xffffffff


	//   ....[1]....
        /*0080*/ 	.word	0xffffffff


	//   ....[2]....
        /*0084*/ 	.word	0xffffffff


	//   ....[3]....
        /*0088*/ 	.word	0xffffffff


	//   ....[4]....
        /*008c*/ 	.word	0xffffffff


	//   ....[5]....
        /*0090*/ 	.word	0xffffffff


	//   ....[6]....
        /*0094*/ 	.word	0xffffffff


	//   ....[7]....
        /*0098*/ 	.word	0xffffffff


	//   ....[8]....
        /*009c*/ 	.word	0xffffffff


	//   ....[9]....
        /*00a0*/ 	.word	0xffffffff


	//   ....[10]....
        /*00a4*/ 	.word	0xffffffff


	//   ....[11]....
        /*00a8*/ 	.word	0xffffffff


	//   ....[12]....
        /*00ac*/ 	.word	0xffffffff


	//   ....[13]....
        /*00b0*/ 	.word	0xffffffff


	//   ....[14]....
        /*00b4*/ 	.word	0xffffffff


	//   ....[15]....
        /*00b8*/ 	.word	0xffffffff


	//   ....[16]....
        /*00bc*/ 	.word	0xffffffff


	//   ....[17]....
        /*00c0*/ 	.word	0xffffffff


	//   ....[18]....
        /*00c4*/ 	.word	0xffffffff


	//   ....[19]....
        /*00c8*/ 	.word	0xffffffff


	//   ....[20]....
        /*00cc*/ 	.word	0xffffffff


	//   ....[21]....
        /*00d0*/ 	.word	0xffffffff


	//   ....[22]....
        /*00d4*/ 	.word	0xffffffff


	//   ....[23]....
        /*00d8*/ 	.word	0xffffffff


	//   ....[24]....
        /*00dc*/ 	.word	0xffffffff


	//   ....[25]....
        /*00e0*/ 	.word	0xffffffff


	//   ....[26]....
        /*00e4*/ 	.word	0xffffffff


	//   ....[27]....
        /*00e8*/ 	.word	0xffffffff


	//   ....[28]....
        /*00ec*/ 	.word	0xffffffff


	//   ....[29]....
        /*00f0*/ 	.word	0xffffffff


	//   ....[30]....
        /*00f4*/ 	.word	0xffffffff


	//   ....[31]....
        /*00f8*/ 	.word	0xffffffff


	//   ....[32]....
        /*00fc*/ 	.word	0xffffffff


	//   ....[33]....
        /*0100*/ 	.word	0xffffffff


	//   ....[34]....
        /*0104*/ 	.word	0xffffffff


	//   ....[35]....
        /*0108*/ 	.word	0xffffffff


	//   ....[36]....
        /*010c*/ 	.word	0xffffffff


	//   ....[37]....
        /*0110*/ 	.word	0xffffffff


	//   ....[38]....
        /*0114*/ 	.word	0xffffffff


	//   ....[39]....
        /*0118*/ 	.word	0xffffffff


	//   ....[40]....
        /*011c*/ 	.word	0xffffffff


	//   ....[41]....
        /*0120*/ 	.word	0xffffffff


	//   ....[42]....
        /*0124*/ 	.word	0xffffffff


	//   ....[43]....
        /*0128*/ 	.word	0xffffffff


	//   ....[44]....
        /*012c*/ 	.word	0xffffffff


	//----- nvinfo : EIATTR_COOP_GROUP_INSTR_OFFSETS
	.align		4
.L_2204:
        /*0130*/ 	.byte	0x04, 0x28
        /*0132*/ 	.short	(.L_2206 - .L_2205)


	//   ....[0]....
.L_2205:
        /*0134*/ 	.word	0x000007d0


	//   ....[1]....
        /*0138*/ 	.word	0x000007e0


	//   ....[2]....
        /*013c*/ 	.word	0x000007f0


	//   ....[3]....
        /*0140*/ 	.word	0x00000940


	//   ....[4]....
        /*0144*/ 	.word	0x00000970


	//   ....[5]....
        /*0148*/ 	.word	0x000009a0


	//   ....[6]....
        /*014c*/ 	.word	0x00000ac0


	//   ....[7]....
        /*0150*/ 	.word	0x00000ae0


	//   ....[8]....
        /*0154*/ 	.word	0x00000af0


	//   ....[9]....
        /*0158*/ 	.word	0x00000c10


	//   ....[10]....
        /*015c*/ 	.word	0x00000c30


	//   ....[11]....
        /*0160*/ 	.word	0x00000c40


	//   ....[12]....
        /*0164*/ 	.word	0x00000d60


	//   ....[13]....
        /*0168*/ 	.word	0x00000d80


	//   ....[14]....
        /*016c*/ 	.word	0x00000d90


	//   ....[15]....
        /*0170*/ 	.word	0x00001520


	//   ....[16]....
        /*0174*/ 	.word	0x000015b0


	//   ....[17]....
        /*0178*/ 	.word	0x000015e0


	//   ....[18]....
        /*017c*/ 	.word	0x00001700


	//   ....[19]....
        /*0180*/ 	.word	0x00001730


	//   ....[20]....
        /*0184*/ 	.word	0x00001740


	//   ....[21]....
        /*0188*/ 	.word	0x00001860


	//   ....[22]....
        /*018c*/ 	.word	0x00001880


	//   ....[23]....
        /*0190*/ 	.word	0x00001890


	//   ....[24]....
        /*0194*/ 	.word	0x000019b0


	//   ....[25]....
        /*0198*/ 	.word	0x000019d0


	//   ....[26]....
        /*019c*/ 	.word	0x000019e0


	//   ....[27]....
        /*01a0*/ 	.word	0x00001b00


	//   ....[28]....
        /*01a4*/ 	.word	0x00001b20


	//   ....[29]....
        /*01a8*/ 	.word	0x00001b30


	//   ....[30]....
        /*01ac*/ 	.word	0x000031b0


	//   ....[31]....
        /*01b0*/ 	.word	0x000031c0


	//   ....[32]....
        /*01b4*/ 	.word	0x000031d0


	//   ....[33]....
        /*01b8*/ 	.word	0x00003320


	//   ....[34]....
        /*01bc*/ 	.word	0x00003350


	//   ....[35]....
        /*01c0*/ 	.word	0x00003380


	//   ....[36]....
        /*01c4*/ 	.word	0x000034a0


	//   ....[37]....
        /*01c8*/ 	.word	0x000034c0


	//   ....[38]....
        /*01cc*/ 	.word	0x000034d0


	//   ....[39]....
        /*01d0*/ 	.word	0x000035f0


	//   ....[40]....
        /*01d4*/ 	.word	0x00003610


	//   ....[41]....
        /*01d8*/ 	.word	0x00003620


	//   ....[42]....
        /*01dc*/ 	.word	0x00003740


	//   ....[43]....
        /*01e0*/ 	.word	0x00003760


	//   ....[44]....
        /*01e4*/ 	.word	0x00003770


	//----- nvinfo : EIATTR_VRC_CTA_INIT_COUNT
	.align		4
.L_2206:
        /*01e8*/ 	.byte	0x02, 0x4a
	.zero		1
	.zero		1


	//----- nvinfo : EIATTR_EXIT_INSTR_OFFSETS
	.align		4
        /*01ec*/ 	.byte	0x04, 0x1c
        /*01ee*/ 	.short	(.L_2208 - .L_2207)


	//   ....[0]....
.L_2207:
        /*01f0*/ 	.word	0x00000080


	//   ....[1]....
        /*01f4*/ 	.word	0x000000d0


	//   ....[2]....
        /*01f8*/ 	.word	0x00003e80


	//   ....[3]....
        /*01fc*/ 	.word	0x00003f70


	//----- nvinfo : EIATTR_MAX_THREADS
	.align		4
.L_2208:
        /*0200*/ 	.byte	0x04, 0x05
        /*0202*/ 	.short	(.L_2210 - .L_2209)
.L_2209:
        /*0204*/ 	.word	0x00000100
        /*0208*/ 	.word	0x00000001
        /*020c*/ 	.word	0x00000001


	//----- nvinfo : EIATTR_CRS_STACK_SIZE
	.align		4
.L_2210:
        /*0210*/ 	.byte	0x04, 0x1e
        /*0212*/ 	.short	(.L_2212 - .L_2211)
.L_2211:
        /*0214*/ 	.word	0x00000000


	//----- nvinfo : EIATTR_CBANK_PARAM_SIZE
	.align		4
.L_2212:
        /*0218*/ 	.byte	0x03, 0x19
        /*021a*/ 	.short	0x0029


	//----- nvinfo : EIATTR_PARAM_CBANK
	.align		4
        /*021c*/ 	.byte	0x04, 0x0a
        /*021e*/ 	.short	(.L_2214 - .L_2213)
	.align		4
.L_2213:
        /*0220*/ 	.word	index@(.nv.constant0._ZN3cub18CUB_300001_SM_10006detail6reduce28DeviceReduceSingleTileKernelINS2_10policy_hubIN4cuda3std3__45tupleIJblEEEyN6thrust24THRUST_300001_SM_1000_NS8cuda_cub9__find_if7functorIS9_EEE10Policy1000EPS9_SI_iSF_S9_S9_NS7_10__identityEEEvT0_T1_T2_T3_T4_T6_)
        /*0224*/ 	.short	0x0380
        /*0226*/ 	.short	0x0029


	//----- nvinfo : EIATTR_SW_WAR
	.align		4
.L_2214:
        /*0228*/ 	.byte	0x04, 0x36
        /*022a*/ 	.short	(.L_2216 - .L_2215)
.L_2215:
        /*022c*/ 	.word	0x00000008
.L_2216:


//--------------------- .nv.info._ZN3cub18CUB_300001_SM_10006detail6reduce18DeviceReduceKernelINS2_10policy_hubIN4cuda3std3__45tupleIJblEEEyN6thrust24THRUST_300001_SM_1000_NS8cuda_cub9__find_if7functorIS9_EEE10Policy1000ENSB_12zip_iteratorINS8_IJNSD_26transform_input_iterator_tIbNSB_6detail15normal_iteratorINSB_10device_ptrIiEEEENSK_10functional5actorINSP_9compositeIJNSP_16operator_adaptorINS7_8equal_toIvEEEENSQ_INSP_8argumentILj0EEEEENSQ_INSP_5valueIiEEEEEEEEEEENSB_17counting_iteratorIlNSB_11use_defaultES16_S16_EEEEEEEySF_S9_NS7_10__identityEEEvT0_PT3_T1_NS0_13GridEvenShareIS1E_EET2_T4_ --------------------------
	.section	.nv.info._ZN3cub18CUB_300001_SM_10006detail6reduce18DeviceReduceKernelINS2_10policy_hubIN4cuda3std3__45tupleIJblEEEyN6thrust24THRUST_300001_SM_1000_NS8cuda_cub9__find_if7functorIS9_EEE10Policy1000ENSB_12zip_iteratorINS8_IJNSD_26transform_input_iterator_tIbNSB_6detail15normal_iteratorINSB_10device_ptrIiEEEENSK_10functional5actorINSP_9compositeIJNSP_16operator_adaptorINS7_8equal_toIvEEEENSQ_INSP_8argumentILj0EEEEENSQ_INSP_5valueIiEEEEEEEEEEENSB_17counting_iteratorIlNSB_11use_defaultES16_S16_EEEEEEEySF_S9_NS7_10__identityEEEvT0_PT3_T1_NS0_13GridEvenShareIS1E_EET2_T4_,"",@"SHT_CUDA_INFO"
	.sectionflags	@""
	.align	4


	//----- nvinfo : EIATTR_CUDA_API_VERSION
	.align		4
        /*0000*/ 	.byte	0x04, 0x37
        /*0002*/ 	.short	(.L_2218 - .L_2217)
.L_2217:
        /*0004*/ 	.word	0x00000082


	//----- nvinfo : EIATTR_KPARAM_INFO
	.align		4
.L_2218:
        /*0008*/ 	.byte	0x04, 0x17
        /*000a*/ 	.short	(.L_2220 - .L_2219)
.L_2219:
        /*000c*/ 	.word	0x00000000
        /*0010*/ 	.short	0x0005
        /*0012*/ 	.short	0x0071
        /*0014*/ 	.byte	0x00, 0xf0, 0x05, 0x00


	//----- nvinfo : EIATTR_KPARAM_INFO
	.align		4
.L_2220:
        /*0018*/ 	.byte	0x04, 0x17
        /*001a*/ 	.short	(.L_2222 - .L_2221)
.L_2221:
        /*001c*/ 	.word	0x00000000
        /*0020*/ 	.short	0x0004
        /*0022*/ 	.short	0x0070
        /*0024*/ 	.byte	0x00, 0xf0, 0x05, 0x00


	//----- nvinfo : EIATTR_KPARAM_INFO
	.align		4
.L_2222:
        /*0028*/ 	.byte	0x04, 0x17
        /*002a*/ 	.short	(.L_2224 - .L_2223)
.L_2223:
        /*002c*/ 	.word	0x00000000
        /*0030*/ 	.short	0x0003
        /*0032*/ 	.short	0x0028
        /*0034*/ 	.byte	0x00, 0xf0, 0x21, 0x01


	//----- nvinfo : EIATTR_KPARAM_INFO
	.align		4
.L_2224:
        /*0038*/ 	.byte	0x04, 0x17
        /*003a*/ 	.short	(.L_2226 - .L_2225)
.L_2225:
        /*003c*/ 	.word	0x00000000
        /*0040*/ 	.short	0x0002
        /*0042*/ 	.short	0x0020
        /*0044*/ 	.byte	0x00, 0xf0, 0x21, 0x00


	//----- nvinfo : EIATTR_KPARAM_INFO
	.align		4
.L_2226:
        /*0048*/ 	.byte	0x04, 0x17
        /*004a*/ 	.short	(.L_2228 - .L_2227)
.L_2227:
        /*004c*/ 	.word	0x00000000
        /*0050*/ 	.short	0x0001
        /*0052*/ 	.short	0x0018
        /*0054*/ 	.byte	0x00, 0xf5, 0x21, 0x00


	//----- nvinfo : EIATTR_KPARAM_INFO
	.align		4
.L_2228:
        /*0058*/ 	.byte	0x04, 0x17
        /*005a*/ 	.short	(.L_2230 - .L_2229)
.L_2229:
        /*005c*/ 	.word	0x00000000
        /*0060*/ 	.short	0x0000
        /*0062*/ 	.short	0x0000
        /*0064*/ 	.byte	0x00, 0xf0, 0x61, 0x00


	//----- nvinfo : EIATTR_SPARSE_MMA_MASK
	.align		4
.L_2230:
        /*0068*/ 	.byte	0x03, 0x50
        /*006a*/ 	.short	0x0000


	//----- nvinfo : EIATTR_MAXREG_COUNT
	.align		4
        /*006c*/ 	.byte	0x03, 0x1b
        /*006e*/ 	.short	0x00ff


	//----- nvinfo : EIATTR_NUM_BARRIERS
	.align		4
        /*0070*/ 	.byte	0x02, 0x4c
        /*0072*/ 	.byte	0x01
	.zero		1


	//----- nvinfo : EIATTR_MERCURY_ISA_VERSION
	.align		4
        /*0074*/ 	.byte	0x03, 0x5f
        /*0076*/ 	.short	0x0101


	//----- nvinfo : EIATTR_COOP_GROUP_MASK_REGIDS
	.align		4
        /*0078*/ 	.byte	0x04, 0x29
        /*007a*/ 	.short	(.L_2232 - .L_2231)


	//   ....[0]....
.L_2231:
        /*007c*/ 	.word	0xffffffff


	//   ....[1]....
        /*0080*/ 	.word	0xffffffff


	//   ....[2]....
        /*0084*/ 	.word	0xffffffff


	//   ....[3]....
        /*0088*/ 	.word	0xffffffff


	//   ....[4]....
        /*008c*/ 	.word	0xffffffff


	//   ....[5]....
        /*0090*/ 	.word	0xffffffff


	//   ....[6]....
        /*0094*/ 	.word	0xffffffff


	//   ....[7]....
        /*0098*/ 	.word	0xffffffff


	//   ....[8]....
        /*009c*/ 	.word	0xffffffff


	//   ....[9]....
        /*00a0*/ 	.word	0xffffffff


	//   ....[10]....
        /*00a4*/ 	.word	0xffffffff


	//   ....[11]....
        /*00a8*/ 	.word	0xffffffff


	//   ....[12]....
        /*00ac*/ 	.word	0xffffffff


	//   ....[13]....
        /*00b0*/ 	.word	0xffffffff


	//   ....[14]....
        /*00b4*/ 	.word	0xffffffff


	//   ....[15]....
        /*00b8*/ 	.word	0xffffffff


	//   ....[16]....
        /*00bc*/ 	.word	0xffffffff


	//   ....[17]....
        /*00c0*/ 	.word	0xffffffff


	//   ....[18]....
        /*00c4*/ 	.word	0xffffffff


	//   ....[19]....
        /*00c8*/ 	.word	0xffffffff


	//   ....[20]....
        /*00cc*/ 	.word	0xffffffff


	//   ....[21]....
        /*00d0*/ 	.word	0xffffffff


	//   ....[22]....
        /*00d4*/ 	.word	0xffffffff


	//   ....[23]....
        /*00d8*/ 	.word	0xffffffff


	//   ....[24]....
        /*00dc*/ 	.word	0xffffffff


	//   ....[25]....
        /*00e0*/ 	.word	0xffffffff


	//   ....[26]....
        /*00e4*/ 	.word	0xffffffff


	//   ....[27]....
        /*00e8*/ 	.word	0xffffffff


	//   ....[28]....
        /*00ec*/ 	.word	0xffffffff


	//   ....[29]....
        /*00f0*/ 	.word	0xffffffff


	//   ....[30]....
        /*00f4*/ 	.word	0xffffffff


	//   ....[31]....
        /*00f8*/ 	.word	0xffffffff


	//   ....[32]....
        /*00fc*/ 	.word	0xffffffff


	//   ....[33]....
        /*0100*/ 	.word	0xffffffff


	//   ....[34]....
        /*0104*/ 	.word	0xffffffff


	//   ....[35]....
        /*0108*/ 	.word	0xffffffff


	//   ....[36]....
        /*010c*/ 	.word	0xffffffff


	//   ....[37]....
        /*0110*/ 	.word	0xffffffff


	//   ....[38]....
        /*0114*/ 	.word	0xffffffff


	//   ....[39]....
        /*0118*/ 	.word	0xffffffff


	//   ....[40]....
        /*011c*/ 	.word	0xffffffff


	//   ....[41]....
        /*0120*/ 	.word	0xffffffff


	//   ....[42]....
        /*0124*/ 	.word	0xffffffff


	//   ....[43]....
        /*0128*/ 	.word	0xffffffff


	//   ....[44]....
        /*012c*/ 	.word	0xffffffff


	//----- nvinfo : EIATTR_COOP_GROUP_INSTR_OFFSETS
	.align		4
.L_2232:
        /*0130*/ 	.byte	0x04, 0x28
        /*0132*/ 	.short	(.L_2234 - .L_2233)


	//   ....[0]....
.L_2233:
        /*0134*/ 	.word	0x00001560


	//   ....[1]....
        /*0138*/ 	.word	0x00001570


	//   ....[2]....
        /*013c*/ 	.word	0x00001580


	//   ....[3]....
        /*0140*/ 	.word	0x000016d0


	//   ....[4]....
        /*0144*/ 	.word	0x00001700


	//   ....[5]....
        /*0148*/ 	.word	0x00001730


	//   ....[6]....
        /*014c*/ 	.word	0x00001850


	//   ....[7]....
        /*0150*/ 	.word	0x00001870


	//   ....[8]....
        /*0154*/ 	.word	0x00001880


	//   ....[9]....
        /*0158*/ 	.word	0x000019a0


	//   ....[10]....
        /*015c*/ 	.word	0x000019c0


	//   ....[11]....
        /*0160*/ 	.word	0x000019d0


	//   ....[12]....
        /*0164*/ 	.word	0x00001af0


	//   ....[13]....
        /*0168*/ 	.word	0x00001b10


	//   ....[14]....
        /*016c*/ 	.word	0x00001b20


	//   ....[15]....
        /*0170*/ 	.word	0x000022a0


	//   ....[16]....
        /*0174*/ 	.word	0x00002330


	//   ....[17]....
        /*0178*/ 	.word	0x00002360


	//   ....[18]....
        /*017c*/ 	.word	0x00002480


	//   ....[19]....
        /*0180*/ 	.word	0x000024b0


	//   ....[20]....
        /*0184*/ 	.word	0x000024c0


	//   ....[21]....
        /*0188*/ 	.word	0x000025e0


	//   ....[22]....
        /*018c*/ 	.word	0x00002600


	//   ....[23]....
        /*0190*/ 	.word	0x00002610


	//   ....[24]....
        /*0194*/ 	.word	0x00002730


	//   ....[25]....
        /*0198*/ 	.word	0x00002750


	//   ....[26]....
        /*019c*/ 	.word	0x00002760


	//   ....[27]....
        /*01a0*/ 	.word	0x00002880


	//   ....[28]....
        /*01a4*/ 	.word	0x000028a0


	//   ....[29]....
        /*01a8*/ 	.word	0x000028b0


	//   ....[30]....
        /*01ac*/ 	.word	0x00004c10


	//   ....[31]....
        /*01b0*/ 	.word	0x00004c20


	//   ....[32]....
        /*01b4*/ 	.word	0x00004c30


	//   ....[33]....
        /*01b8*/ 	.word	0x00004d80


	//   ....[34]....
        /*01bc*/ 	.word	0x00004db0


	//   ....[35]....
        /*01c0*/ 	.word	0x00004de0


	//   ....[36]....
        /*01c4*/ 	.word	0x00004f00


	//   ....[37]....
        /*01c8*/ 	.word	0x00004f20


	//   ....[38]....
        /*01cc*/ 	.word	0x00004f30


	//   ....[39]....
        /*01d0*/ 	.word	0x00005050


	//   ....[40]....
        /*01d4*/ 	.word	0x00005070


	//   ....[41]....
        /*01d8*/ 	.word	0x00005080


	//   ....[42]....
        /*01dc*/ 	.word	0x000051a0


	//   ....[43]....
        /*01e0*/ 	.word	0x000051c0


	//   ....[44]....
        /*01e4*/ 	.word	0x000051d0


	//----- nvinfo : EIATTR_VRC_CTA_INIT_COUNT
	.align		4
.L_2234:
        /*01e8*/ 	.byte	0x02, 0x4a
	.zero		1
	.zero		1


	//----- nvinfo : EIATTR_EXIT_INSTR_OFFSETS
	.align		4
        /*01ec*/ 	.byte	0x04, 0x1c
        /*01ee*/ 	.short	(.L_2236 - .L_2235)


	//   ....[0]....
.L_2235:
        /*01f0*/ 	.word	0x000058d0


	//   ....[1]....
        /*01f4*/ 	.word	0x00005920


	//----- nvinfo : EIATTR_MAX_THREADS
	.align		4
.L_2236:
        /*01f8*/ 	.byte	0x04, 0x05
        /*01fa*/ 	.short	(.L_2238 - .L_2237)
.L_2237:
        /*01fc*/ 	.word	0x00000100
        /*0200*/ 	.word	0x00000001
        /*0204*/ 	.word	0x00000001


	//----- nvinfo : EIATTR_CRS_STACK_SIZE
	.align		4
.L_2238:
        /*0208*/ 	.byte	0x04, 0x1e
        /*020a*/ 	.short	(.L_2240 - .L_2239)
.L_2239:
        /*020c*/ 	.word	0x00000000


	//----- nvinfo : EIATTR_CBANK_PARAM_SIZE
	.align		4
.L_2240:
        /*0210*/ 	.byte	0x03, 0x19
        /*0212*/ 	.short	0x0072


	//----- nvinfo : EIATTR_PARAM_CBANK
	.align		4
        /*0214*/ 	.byte	0x04, 0x0a
        /*0216*/ 	.short	(.L_2242 - .L_2241)
	.align		4
.L_2241:
        /*0218*/ 	.word	index@(.nv.constant0._ZN3cub18CUB_300001_SM_10006detail6reduce18DeviceReduceKernelINS2_10policy_hubIN4cuda3std3__45tupleIJblEEEyN6thrust24THRUST_300001_SM_1000_NS8cuda_cub9__find_if7functorIS9_EEE10Policy1000ENSB_12zip_iteratorINS8_IJNSD_26transform_input_iterator_tIbNSB_6detail15normal_iteratorINSB_10device_ptrIiEEEENSK_10functional5actorINSP_9compositeIJNSP_16operator_adaptorINS7_8equal_toIvEEEENSQ_INSP_8argumentILj0EEEEENSQ_INSP_5valueIiEEEEEEEEEEENSB_17counting_iteratorIlNSB_11use_defaultES16_S16_EEEEEEEySF_S9_NS7_10__identityEEEvT0_PT3_T1_NS0_13GridEvenShareIS1E_EET2_T4_)
        /*021c*/ 	.short	0x0380
        /*021e*/ 	.short	0x0072


	//----- nvinfo : EIATTR_SW_WAR
	.align		4
.L_2242:
        /*0220*/ 	.byte	0x04, 0x36
        /*0222*/ 	.short	(.L_2244 - .L_2243)
.L_2243:
        /*0224*/ 	.word	0x00000008
.L_2244:


//--------------------- .nv.info._ZN3cub18CUB_300001_SM_10006detail6reduce28DeviceReduceSingleTileKernelINS2_10policy_hubIN4cuda3std3__45tupleIJblEEEyN6thrust24THRUST_300001_SM_1000_NS8cuda_cub9__find_if7functorIS9_EEE10Policy1000ENSB_12zip_iteratorINS8_IJNSD_26transform_input_iterator_tIbNSB_6detail15normal_iteratorINSB_10device_ptrIiEEEENSK_10functional5actorINSP_9compositeIJNSP_16operator_adaptorINS7_8equal_toIvEEEENSQ_INSP_8argumentILj0EEEEENSQ_INSP_5valueIiEEEEEEEEEEENSB_17counting_iteratorIlNSB_11use_defaultES16_S16_EEEEEEEPS9_ySF_S9_S9_NS7_10__identityEEEvT0_T1_T2_T3_T4_T6_ --------------------------
	.section	.nv.info._ZN3cub18CUB_300001_SM_10006detail6reduce28DeviceReduceSingleTileKernelINS2_10policy_hubIN4cuda3std3__45tupleIJblEEEyN6thrust24THRUST_300001_SM_1000_NS8cuda_cub9__find_if7functorIS9_EEE10Policy1000ENSB_12zip_iteratorINS8_IJNSD_26transform_input_iterator_tIbNSB_6detail15normal_iteratorINSB_10device_ptrIiEEEENSK_10functional5actorINSP_9compositeIJNSP_16operator_adaptorINS7_8equal_toIvEEEENSQ_INSP_8argumentILj0EEEEENSQ_INSP_5valueIiEEEEEEEEEEENSB_17counting_iteratorIlNSB_11use_defaultES16_S16_EEEEEEEPS9_ySF_S9_S9_NS7_10__identityEEEvT0_T1_T2_T3_T4_T6_,"",@"SHT_CUDA_INFO"
	.sectionflags	@""
	.align	4


	//----- nvinfo : EIATTR_CUDA_API_VERSION
	.align		4
        /*0000*/ 	.byte	0x04, 0x37
        /*0002*/ 	.short	(.L_2246 - .L_2245)
.L_2245:
        /*0004*/ 	.word	0x00000082


	//----- nvinfo : EIATTR_KPARAM_INFO
	.align		4
.L_2246:
        /*0008*/ 	.byte	0x04, 0x17
        /*000a*/ 	.short	(.L_2248 - .L_2247)
.L_2247:
        /*000c*/ 	.word	0x00000000
        /*0010*/ 	.short	0x0005
        /*0012*/ 	.short	0x0040
        /*0014*/ 	.byte	0x00, 0xf0, 0x05, 0x00


	//----- nvinfo : EIATTR_KPARAM_INFO
	.align		4
.L_2248:
        /*0018*/ 	.byte	0x04, 0x17
        /*001a*/ 	.short	(.L_2250 - .L_2249)
.L_2249:
        /*001c*/ 	.word	0x00000000
        /*0020*/ 	.short	0x0004
        /*0022*/ 	.short	0x0030
        /*0024*/ 	.byte	0x00, 0xf0, 0x41, 0x00


	//----- nvinfo : EIATTR_KPARAM_INFO
	.align		4
.L_2250:
        /*0028*/ 	.byte	0x04, 0x17
        /*002a*/ 	.short	(.L_2252 - .L_2251)
.L_2251:
        /*002c*/ 	.word	0x00000000
        /*0030*/ 	.short	0x0003
        /*0032*/ 	.short	0x0028
        /*0034*/ 	.byte	0x00, 0xf0, 0x05, 0x00


	//----- nvinfo : EIATTR_KPARAM_INFO
	.align		4
.L_2252:
        /*0038*/ 	.byte	0x04, 0x17
        /*003a*/ 	.short	(.L_2254 - .L_2253)
.L_2253:
        /*003c*/ 	.word	0x00000000
        /*0040*/ 	.short	0x0002
        /*0042*/ 	.short	0x0020
        /*0044*/ 	.byte	0x00, 0xf0, 0x21, 0x00


	//----- nvinfo : EIATTR_KPARAM_INFO
	.align		4
.L_2254:
        /*0048*/ 	.byte	0x04, 0x17
        /*004a*/ 	.short	(.L_2256 - .L_2255)
.L_2255:
        /*004c*/ 	.word	0x00000000
        /*0050*/ 	.short	0x0001
        /*0052*/ 	.short	0x0018
        /*0054*/ 	.byte	0x00, 0xf5, 0x21, 0x00


	//----- nvinfo : EIATTR_KPARAM_INFO
	.align		4
.L_2256:
        /*0058*/ 	.byte	0x04, 0x17
        /*005a*/ 	.short	(.L_2258 - .L_2257)
.L_2257:
        /*005c*/ 	.word	0x00000000
        /*0060*/ 	.short	0x0000
        /*0062*/ 	.short	0x0000
        /*0064*/ 	.byte	0x00, 0xf0, 0x61, 0x00


	//----- nvinfo : EIATTR_SPARSE_MMA_MASK
	.align		4
.L_2258:
        /*0068*/ 	.byte	0x03, 0x50
        /*006a*/ 	.short	0x0000


	//----- nvinfo : EIATTR_MAXREG_COUNT
	.align		4
        /*006c*/ 	.byte	0x03, 0x1b
        /*006e*/ 	.short	0x00ff


	//----- nvinfo : EIATTR_NUM_BARRIERS
	.align		4
        /*0070*/ 	.byte	0x02, 0x4c
        /*0072*/ 	.byte	0x01
	.zero		1


	//----- nvinfo : EIATTR_MERCURY_ISA_VERSION
	.align		4
        /*0074*/ 	.byte	0x03, 0x5f
        /*0076*/ 	.short	0x0101


	//----- nvinfo : EIATTR_COOP_GROUP_MASK_REGIDS
	.align		4
        /*0078*/ 	.byte	0x04, 0x29
        /*007a*/ 	.short	(.L_2260 - .L_2259)


	//   ....[0]....
.L_2259:
        /*007c*/ 	.word	0xffffffff


	//   ....[1]....
        /*0080*/ 	.word	0xffffffff


	//   ....[2]....
        /*0084*/ 	.word	0xffffffff


	//   ....[3]....
        /*0088*/ 	.word	0xffffffff


	//   ....[4]....
        /*008c*/ 	.word	0xffffffff


	//   ....[5]....
        /*0090*/ 	.word	0xffffffff


	//   ....[6]....
        /*0094*/ 	.word	0xffffffff


	//   ....[7]....
        /*0098*/ 	.word	0xffffffff


	//   ....[8]....
        /*009c*/ 	.word	0xffffffff


	//   ....[9]....
        /*00a0*/ 	.word	0xffffffff


	//   ....[10]....
        /*00a4*/ 	.word	0xffffffff


	//   ....[11]....
        /*00a8*/ 	.word	0xffffffff


	//   ....[12]....
        /*00ac*/ 	.word	0xffffffff


	//   ....[13]....
        /*00b0*/ 	.word	0xffffffff


	//   ....[14]....
        /*00b4*/ 	.word	0xffffffff


	//   ....[15]....
        /*00b8*/ 	.word	0xffffffff


	//   ....[16]....
        /*00bc*/ 	.word	0xffffffff


	//   ....[17]....
        /*00c0*/ 	.word	0xffffffff


	//   ....[18]....
        /*00c4*/ 	.word	0xffffffff


	//   ....[19]....
        /*00c8*/ 	.word	0xffffffff


	//   ....[20]....
        /*00cc*/ 	.word	0xffffffff


	//   ....[21]....
        /*00d0*/ 	.word	0xffffffff


	//   ....[22]....
        /*00d4*/ 	.word	0xffffffff


	//   ....[23]....
        /*00d8*/ 	.word	0xffffffff


	//   ....[24]....
        /*00dc*/ 	.word	0xffffffff


	//   ....[25]....
        /*00e0*/ 	.word	0xffffffff


	//   ....[26]....
        /*00e4*/ 	.word	0xffffffff


	//   ....[27]....
        /*00e8*/ 	.word	0xffffffff


	//   ....[28]....
        /*00ec*/ 	.word	0xffffffff


	//   ....[29]....
        /*00f0*/ 	.word	0xffffffff


	//   ....[30]....
        /*00f4*/ 	.word	0xffffffff


	//   ....[31]....
        /*00f8*/ 	.word	0xffffffff


	//   ....[32]....
        /*00fc*/ 	.word	0xffffffff


	//   ....[33]....
        /*0100*/ 	.word	0xffffffff


	//   ....[34]....
        /*0104*/ 	.word	0xffffffff


	//   ....[35]....
        /*0108*/ 	.word	0xffffffff


	//   ....[36]....
        /*010c*/ 	.word	0xffffffff


	//   ....[37]....
        /*0110*/ 	.word	0xffffffff


	//   ....[38]....
        /*0114*/ 	.word	0xffffffff


	//   ....[39]....
        /*0118*/ 	.word	0xffffffff


	//   ....[40]....
        /*011c*/ 	.word	0xffffffff


	//   ....[41]....
        /*0120*/ 	.word	0xffffffff


	//   ....[42]....
        /*0124*/ 	.word	0xffffffff


	//   ....[43]....
        /*0128*/ 	.word	0xffffffff


	//   ....[44]....
        /*012c*/ 	.word	0xffffffff


	//----- nvinfo : EIATTR_COOP_GROUP_INSTR_OFFSETS
	.align		4
.L_2260:
        /*0130*/ 	.byte	0x04, 0x28
        /*0132*/ 	.short	(.L_2262 - .L_2261)


	//   ....[0]....
.L_2261:
        /*0134*/ 	.word	0x00001360


	//   ....[1]....
        /*0138*/ 	.word	0x00001370


	//   ....[2]....
        /*013c*/ 	.word	0x00001380


	//   ....[3]....
        /*0140*/ 	.word	0x000014d0


	//   ....[4]....
        /*0144*/ 	.word	0x00001500


	//   ....[5]....
        /*0148*/ 	.word	0x00001530


	//   ....[6]....
        /*014c*/ 	.word	0x00001650


	//   ....[7]....
        /*0150*/ 	.word	0x00001670


	//   ....[8]....
        /*0154*/ 	.word	0x00001680


	//   ....[9]....
        /*0158*/ 	.word	0x000017a0


	//   ....[10]....
        /*015c*/ 	.word	0x000017c0


	//   ....[11]....
        /*0160*/ 	.word	0x000017d0


	//   ....[12]....
        /*0164*/ 	.word	0x000018f0


	//   ....[13]....
        /*0168*/ 	.word	0x00001910


	//   ....[14]....
        /*016c*/ 	.word	0x00001920


	//   ....[15]....
        /*0170*/ 	.word	0x000020b0


	//   ....[16]....
        /*0174*/ 	.word	0x00002140


	//   ....[17]....
        /*0178*/ 	.word	0x00002170


	//   ....[18]....
        /*017c*/ 	.word	0x00002290


	//   ....[19]....
        /*0180*/ 	.word	0x000022c0


	//   ....[20]....
        /*0184*/ 	.word	0x000022d0


	//   ....[21]....
        /*0188*/ 	.word	0x000023f0


	//   ....[22]....
        /*018c*/ 	.word	0x00002410


	//   ....[23]....
        /*0190*/ 	.word	0x00002420


	//   ....[24]....
        /*0194*/ 	.word	0x00002540


	//   ....[25]....
        /*0198*/ 	.word	0x00002560


	//   ....[26]....
        /*019c*/ 	.word	0x00002570


	//   ....[27]....
        /*01a0*/ 	.word	0x00002690


	//   ....[28]....
        /*01a4*/ 	.word	0x000026b0


	//   ....[29]....
        /*01a8*/ 	.word	0x000026c0


	//   ....[30]....
        /*01ac*/ 	.word	0x00004930


	//   ....[31]....
        /*01b0*/ 	.word	0x00004940


	//   ....[32]....
        /*01b4*/ 	.word	0x00004950


	//   ....[33]....
        /*01b8*/ 	.word	0x00004aa0


	//   ....[34]....
        /*01bc*/ 	.word	0x00004ad0


	//   ....[35]....
        /*01c0*/ 	.word	0x00004b00


	//   ....[36]....
        /*01c4*/ 	.word	0x00004c20


	//   ....[37]....
        /*01c8*/ 	.word	0x00004c40


	//   ....[38]....
        /*01cc*/ 	.word	0x00004c50


	//   ....[39]....
        /*01d0*/ 	.word	0x00004d70


	//   ....[40]....
        /*01d4*/ 	.word	0x00004d90


	//   ....[41]....
        /*01d8*/ 	.word	0x00004da0


	//   ....[42]....
        /*01dc*/ 	.word	0x00004ec0


	//   ....[43]....
        /*01e0*/ 	.word	0x00004ee0


	//   ....[44]....
        /*01e4*/ 	.word	0x00004ef0


	//----- nvinfo : EIATTR_VRC_CTA_INIT_COUNT
	.align		4
.L_2262:
        /*01e8*/ 	.byte	0x02, 0x4a
	.zero		1
	.zero		1


	//----- nvinfo : EIATTR_EXIT_INSTR_OFFSETS
	.align		4
        /*01ec*/ 	.byte	0x04, 0x1c
        /*01ee*/ 	.short	(.L_2264 - .L_2263)


	//   ....[0]....
.L_2263:
        /*01f0*/ 	.word	0x00000090


	//   ....[1]....
        /*01f4*/ 	.word	0x000000e0


	//   ....[2]....
        /*01f8*/ 	.word	0x00005600


	//   ....[3]....
        /*01fc*/ 	.word	0x000056f0


	//----- nvinfo : EIATTR_MAX_THREADS
	.align		4
.L_2264:
        /*0200*/ 	.byte	0x04, 0x05
        /*0202*/ 	.short	(.L_2266 - .L_2265)
.L_2265:
        /*0204*/ 	.word	0x00000100
        /*0208*/ 	.word	0x00000001
        /*020c*/ 	.word	0x00000001


	//----- nvinfo : EIATTR_CRS_STACK_SIZE
	.align		4
.L_2266:
        /*0210*/ 	.byte	0x04, 0x1e
        /*0212*/ 	.short	(.L_2268 - .L_2267)
.L_2267:
        /*0214*/ 	.word	0x00000000


	//----- nvinfo : EIATTR_CBANK_PARAM_SIZE
	.align		4
.L_2268:
        /*0218*/ 	.byte	0x03, 0x19
        /*021a*/ 	.short	0x0041


	//----- nvinfo : EIATTR_PARAM_CBANK
	.align		4
        /*021c*/ 	.byte	0x04, 0x0a
        /*021e*/ 	.short	(.L_2270 - .L_2269)
	.align		4
.L_2269:
        /*0220*/ 	.word	index@(.nv.constant0._ZN3cub18CUB_300001_SM_10006detail6reduce28DeviceReduceSingleTileKernelINS2_10policy_hubIN4cuda3std3__45tupleIJblEEEyN6thrust24THRUST_300001_SM_1000_NS8cuda_cub9__find_if7functorIS9_EEE10Policy1000ENSB_12zip_iteratorINS8_IJNSD_26transform_input_iterator_tIbNSB_6detail15normal_iteratorINSB_10device_ptrIiEEEENSK_10functional5actorINSP_9compositeIJNSP_16operator_adaptorINS7_8equal_toIvEEEENSQ_INSP_8argumentILj0EEEEENSQ_INSP_5valueIiEEEEEEEEEEENSB_17counting_iteratorIlNSB_11use_defaultES16_S16_EEEEEEEPS9_ySF_S9_S9_NS7_10__identityEEEvT0_T1_T2_T3_T4_T6_)
        /*0224*/ 	.short	0x0380
        /*0226*/ 	.short	0x0041


	//----- nvinfo : EIATTR_SW_WAR
	.align		4
.L_2270:
        /*0228*/ 	.byte	0x04, 0x36
        /*022a*/ 	.short	(.L_2272 - .L_2271)
.L_2271:
        /*022c*/ 	.word	0x00000008
.L_2272:


//--------------------- .nv.info._ZN3cub18CUB_300001_SM_10006detail6reduce28DeviceReduceSingleTileKernelINS2_10policy_hubIN4cuda3std3__45tupleIJblEEEjN6thrust24THRUST_300001_SM_1000_NS8cuda_cub9__find_if7functorIS9_EEE10Policy1000EPS9_SI_iSF_S9_S9_NS7_10__identityEEEvT0_T1_T2_T3_T4_T6_ --------------------------
	.section	.nv.info._ZN3cub18CUB_300001_SM_10006detail6reduce28DeviceReduceSingleTileKernelINS2_10policy_hubIN4cuda3std3__45tupleIJblEEEjN6thrust24THRUST_300001_SM_1000_NS8cuda_cub9__find_if7functorIS9_EEE10Policy1000EPS9_SI_iSF_S9_S9_NS7_10__identityEEEvT0_T1_T2_T3_T4_T6_,"",@"SHT_CUDA_INFO"
	.sectionflags	@""
	.align	4


	//----- nvinfo : EIATTR_CUDA_API_VERSION
	.align		4
        /*0000*/ 	.byte	0x04, 0x37
        /*0002*/ 	.short	(.L_2274 - .L_2273)
.L_2273:
        /*0004*/ 	.word	0x00000082


	//----- nvinfo : EIATTR_KPARAM_INFO
	.align		4
.L_2274:
        /*0008*/ 	.byte	0x04, 0x17
        /*000a*/ 	.short	(.L_2276 - .L_2275)
.L_2275:
        /*000c*/ 	.word	0x00000000
        /*0010*/ 	.short	0x0005
        /*0012*/ 	.short	0x0028
        /*0014*/ 	.byte	0x00, 0xf0, 0x05, 0x00


	//----- nvinfo : EIATTR_KPARAM_INFO
	.align		4
.L_2276:
        /*0018*/ 	.byte	0x04, 0x17
        /*001a*/ 	.short	(.L_2278 - .L_2277)
.L_2277:
        /*001c*/ 	.word	0x00000000
        /*0020*/ 	.short	0x0004
        /*0022*/ 	.short	0x0018
        /*0024*/ 	.byte	0x00, 0xf0, 0x41, 0x00


	//----- nvinfo : EIATTR_KPARAM_INFO
	.align		4
.L_2278:
        /*0028*/ 	.byte	0x04, 0x17
        /*002a*/ 	.short	(.L_2280 - .L_2279)
.L_2279:
        /*002c*/ 	.word	0x00000000
        /*0030*/ 	.short	0x0003
        /*0032*/ 	.short	0x0014
        /*0034*/ 	.byte	0x00, 0xf0, 0x05, 0x00


	//----- nvinfo : EIATTR_KPARAM_INFO
	.align		4
.L_2280:
        /*0038*/ 	.byte	0x04, 0x17
        /*003a*/ 	.short	(.L_2282 - .L_2281)
.L_2281:
        /*003c*/ 	.word	0x00000000
        /*0040*/ 	.short	0x0002
        /*0042*/ 	.short	0x0010
        /*0044*/ 	.byte	0x00, 0xf0, 0x11, 0x00


	//----- nvinfo : EIATTR_KPARAM_INFO
	.align		4
.L_2282:
        /*0048*/ 	.byte	0x04, 0x17
        /*004a*/ 	.short	(.L_2284 - .L_2283)
.L_2283:
        /*004c*/ 	.word	0x00000000
        /*0050*/ 	.short	0x0001
        /*0052*/ 	.short	0x0008
        /*0054*/ 	.byte	0x00, 0xf5, 0x21, 0x00


	//----- nvinfo : EIATTR_KPARAM_INFO
	.align		4
.L_2284:
        /*0058*/ 	.byte	0x04, 0x17
        /*005a*/ 	.short	(.L_2286 - .L_2285)
.L_2285:
        /*005c*/ 	.word	0x00000000
        /*0060*/ 	.short	0x0000
        /*0062*/ 	.short	0x0000
        /*0064*/ 	.byte	0x00, 0xf5, 0x21, 0x00


	//----- nvinfo : EIATTR_SPARSE_MMA_MASK
	.align		4
.L_2286:
        /*0068*/ 	.byte	0x03, 0x50
        /*006a*/ 	.short	0x0000


	//----- nvinfo : EIATTR_MAXREG_COUNT
	.align		4
        /*006c*/ 	.byte	0x03, 0x1b
        /*006e*/ 	.short	0x00ff


	//----- nvinfo : EIATTR_NUM_BARRIERS
	.align		4
        /*0070*/ 	.byte	0x02, 0x4c
        /*0072*/ 	.byte	0x01
	.zero		1


	//----- nvinfo : EIATTR_MERCURY_ISA_VERSION
	.align		4
        /*0074*/ 	.byte	0x03, 0x5f
        /*0076*/ 	.short	0x0101


	//----- nvinfo : EIATTR_COOP_GROUP_MASK_REGIDS
	.align		4
        /*0078*/ 	.byte	0x04, 0x29
        /*007a*/ 	.short	(.L_2288 - .L_2287)


	//   ....[0]....
.L_2287:
        /*007c*/ 	.word	0xffffffff


	//   ....[1]....
        /*0080*/ 	.word	0xffffffff


	//   ....[2]....
        /*0084*/ 	.word	0xffffffff


	//   ....[3]....
        /*0088*/ 	.word	0xffffffff


	//   ....[4]....
        /*008c*/ 	.word	0xffffffff


	//   ....[5]....
        /*0090*/ 	.word	0xffffffff


	//   ....[6]....
        /*0094*/ 	.word	0xffffffff


	//   ....[7]....
        /*0098*/ 	.word	0xffffffff


	//   ....[8]....
        /*009c*/ 	.word	0xffffffff


	//   ....[9]....
        /*00a0*/ 	.word	0xffffffff


	//   ....[10]....
        /*00a4*/ 	.word	0xffffffff


	//   ....[11]....
        /*00a8*/ 	.word	0xffffffff


	//   ....[12]....
        /*00ac*/ 	.word	0xffffffff


	//   ....[13]....
        /*00b0*/ 	.word	0xffffffff


	//   ....[14]....
        /*00b4*/ 	.word	0xffffffff


	//   ....[15]....
        /*00b8*/ 	.word	0xffffffff


	//   ....[16]....
        /*00bc*/ 	.word	0xffffffff


	//   ....[17]....
        /*00c0*/ 	.word	0xffffffff


	//   ....[18]....
        /*00c4*/ 	.word	0xffffffff


	//   ....[19]....
        /*00c8*/ 	.word	0xffffffff


	//   ....[20]....
        /*00cc*/ 	.word	0xffffffff


	//   ....[21]....
        /*00d0*/ 	.word	0xffffffff


	//   ....[22]....
        /*00d4*/ 	.word	0xffffffff


	//   ....[23]....
        /*00d8*/ 	.word	0xffffffff


	//   ....[24]....
        /*00dc*/ 	.word	0xffffffff


	//   ....[25]....
        /*00e0*/ 	.word	0xffffffff


	//   ....[26]....
        /*00e4*/ 	.word	0xffffffff


	//   ....[27]....
        /*00e8*/ 	.word	0xffffffff


	//   ....[28]....
        /*00ec*/ 	.word	0xffffffff


	//   ....[29]....
        /*00f0*/ 	.word	0xffffffff


	//   ....[30]....
        /*00f4*/ 	.word	0xffffffff


	//   ....[31]....
        /*00f8*/ 	.word	0xffffffff


	//   ....[32]....
        /*00fc*/ 	.word	0xffffffff


	//   ....[33]....
        /*0100*/ 	.word	0xffffffff


	//   ....[34]....
        /*0104*/ 	.word	0xffffffff


	//   ....[35]....
        /*0108*/ 	.word	0xffffffff


	//   ....[36]....
        /*010c*/ 	.word	0xffffffff


	//   ....[37]....
        /*0110*/ 	.word	0xffffffff


	//   ....[38]....
        /*0114*/ 	.word	0xffffffff


	//   ....[39]....
        /*0118*/ 	.word	0xffffffff


	//   ....[40]....
        /*011c*/ 	.word	0xffffffff


	//   ....[41]....
        /*0120*/ 	.word	0xffffffff


	//   ....[42]....
        /*0124*/ 	.word	0xffffffff


	//   ....[43]....
        /*0128*/ 	.word	0xffffffff


	//   ....[44]....
        /*012c*/ 	.word	0xffffffff


	//----- nvinfo : EIATTR_COOP_GROUP_INSTR_OFFSETS
	.align		4
.L_2288:
        /*0130*/ 	.byte	0x04, 0x28
        /*0132*/ 	.short	(.L_2290 - .L_2289)


	//   ....[0]....
.L_2289:
        /*0134*/ 	.word	0x000007d0


	//   ....[1]....
        /*0138*/ 	.word	0x000007e0


	//   ....[2]....
        /*013c*/ 	.word	0x000007f0


	//   ....[3]....
        /*0140*/ 	.word	0x00000940


	//   ....[4]....
        /*0144*/ 	.word	0x00000970


	//   ....[5]....
        /*0148*/ 	.word	0x000009a0


	//   ....[6]....
        /*014c*/ 	.word	0x00000ac0


	//   ....[7]....
        /*0150*/ 	.word	0x00000ae0


	//   ....[8]....
        /*0154*/ 	.word	0x00000af0


	//   ....[9]....
        /*0158*/ 	.word	0x00000c10


	//   ....[10]....
        /*015c*/ 	.word	0x00000c30


	//   ....[11]....
        /*0160*/ 	.word	0x00000c40


	//   ....[12]....
        /*0164*/ 	.word	0x00000d60


	//   ....[13]....
        /*0168*/ 	.word	0x00000d80


	//   ....[14]....
        /*016c*/ 	.word	0x00000d90


	//   ....[15]....
        /*0170*/ 	.word	0x00001520


	//   ....[16]....
        /*0174*/ 	.word	0x000015b0


	//   ....[17]....
        /*0178*/ 	.word	0x000015e0


	//   ....[18]....
        /*017c*/ 	.word	0x00001700


	//   ....[19]....
        /*0180*/ 	.word	0x00001730


	//   ....[20]....
        /*0184*/ 	.word	0x00001740


	//   ....[21]....
        /*0188*/ 	.word	0x00001860


	//   ....[22]....
        /*018c*/ 	.word	0x00001880


	//   ....[23]....
        /*0190*/ 	.word	0x00001890


	//   ....[24]....
        /*0194*/ 	.word	0x000019b0


	//   ....[25]....
        /*0198*/ 	.word	0x000019d0


	//   ....[26]....
        /*019c*/ 	.word	0x000019e0


	//   ....[27]....
        /*01a0*/ 	.word	0x00001b00


	//   ....[28]....
        /*01a4*/ 	.word	0x00001b20


	//   ....[29]....
        /*01a8*/ 	.word	0x00001b30


	//   ....[30]....
        /*01ac*/ 	.word	0x000031b0


	//   ....[31]....
        /*01b0*/ 	.word	0x000031c0


	//   ....[32]....
        /*01b4*/ 	.word	0x000031d0


	//   ....[33]....
        /*01b8*/ 	.word	0x00003320


	//   ....[34]....
        /*01bc*/ 	.word	0x00003350


	//   ....[35]....
        /*01c0*/ 	.word	0x00003380


	//   ....[36]....
        /*01c4*/ 	.word	0x000034a0


	//   ....[37]....
        /*01c8*/ 	.word	0x000034c0


	//   ....[38]....
        /*01cc*/ 	.word	0x000034d0


	//   ....[39]....
        /*01d0*/ 	.word	0x000035f0


	//   ....[40]....
        /*01d4*/ 	.word	0x00003610


	//   ....[41]....
        /*01d8*/ 	.word	0x00003620


	//   ....[42]....
        /*01dc*/ 	.word	0x00003740


	//   ....[43]....
        /*01e0*/ 	.word	0x00003760


	//   ....[44]....
        /*01e4*/ 	.word	0x00003770


	//----- nvinfo : EIATTR_VRC_CTA_INIT_COUNT
	.align		4
.L_2290:
        /*01e8*/ 	.byte	0x02, 0x4a
	.zero		1
	.zero		1


	//----- nvinfo : EIATTR_EXIT_INSTR_OFFSETS
	.align		4
        /*01ec*/ 	.byte	0x04, 0x1c
        /*01ee*/ 	.short	(.L_2292 - .L_2291)


	//   ....[0]....
.L_2291:
        /*01f0*/ 	.word	0x00000080


	//   ....[1]....
        /*01f4*/ 	.word	0x000000d0


	//   ....[2]....
        /*01f8*/ 	.word	0x00003e80


	//   ....[3]....
        /*01fc*/ 	.word	0x00003f70


	//----- nvinfo : EIATTR_MAX_THREADS
	.align		4
.L_2292:
        /*0200*/ 	.byte	0x04, 0x05
        /*0202*/ 	.short	(.L_2294 - .L_2293)
.L_2293:
        /*0204*/ 	.word	0x00000100
        /*0208*/ 	.word	0x00000001
        /*020c*/ 	.word	0x00000001


	//----- nvinfo : EIATTR_CRS_STACK_SIZE
	.align		4
.L_2294:
        /*0210*/ 	.byte	0x04, 0x1e
        /*0212*/ 	.short	(.L_2296 - .L_2295)
.L_2295:
        /*0214*/ 	.word	0x00000000


	//----- nvinfo : EIATTR_CBANK_PARAM_SIZE
	.align		4
.L_2296:
        /*0218*/ 	.byte	0x03, 0x19
        /*021a*/ 	.short	0x0029


	//----- nvinfo : EIATTR_PARAM_CBANK
	.align		4
        /*021c*/ 	.byte	0x04, 0x0a
        /*021e*/ 	.short	(.L_2298 - .L_2297)
	.align		4
.L_2297:
        /*0220*/ 	.word	index@(.nv.constant0._ZN3cub18CUB_300001_SM_10006detail6reduce28DeviceReduceSingleTileKernelINS2_10policy_hubIN4cuda3std3__45tupleIJblEEEjN6thrust24THRUST_300001_SM_1000_NS8cuda_cub9__find_if7functorIS9_EEE10Policy1000EPS9_SI_iSF_S9_S9_NS7_10__identityEEEvT0_T1_T2_T3_T4_T6_)
        /*0224*/ 	.short	0x0380
        /*0226*/ 	.short	0x0029


	//----- nvinfo : EIATTR_SW_WAR
	.align		4
.L_2298:
        /*0228*/ 	.byte	0x04, 0x36
        /*022a*/ 	.short	(.L_2300 - .L_2299)
.L_2299:
        /*022c*/ 	.word	0x00000008
.L_2300:


//--------------------- .nv.info._ZN3cub18CUB_300001_SM_10006detail6reduce18DeviceReduceKernelINS2_10policy_hubIN4cuda3std3__45tupleIJblEEEjN6thrust24THRUST_300001_SM_1000_NS8cuda_cub9__find_if7functorIS9_EEE10Policy1000ENSB_12zip_iteratorINS8_IJNSD_26transform_input_iterator_tIbNSB_6detail15normal_iteratorINSB_10device_ptrIiEEEENSK_10functional5actorINSP_9compositeIJNSP_16operator_adaptorINS7_8equal_toIvEEEENSQ_INSP_8argumentILj0EEEEENSQ_INSP_5valueIiEEEEEEEEEEENSB_17counting_iteratorIlNSB_11use_defaultES16_S16_EEEEEEEjSF_S9_NS7_10__identityEEEvT0_PT3_T1_NS0_13GridEvenShareIS1E_EET2_T4_ --------------------------
	.section	.nv.info._ZN3cub18CUB_300001_SM_10006detail6reduce18DeviceReduceKernelINS2_10policy_hubIN4cuda3std3__45tupleIJblEEEjN6thrust24THRUST_300001_SM_1000_NS8cuda_cub9__find_if7functorIS9_EEE10Policy1000ENSB_12zip_iteratorINS8_IJNSD_26transform_input_iterator_tIbNSB_6detail15normal_iteratorINSB_10device_ptrIiEEEENSK_10functional5actorINSP_9compositeIJNSP_16operator_adaptorINS7_8equal_toIvEEEENSQ_INSP_8argumentILj0EEEEENSQ_INSP_5valueIiEEEEEEEEEEENSB_17counting_iteratorIlNSB_11use_defaultES16_S16_EEEEEEEjSF_S9_NS7_10__identityEEEvT0_PT3_T1_NS0_13GridEvenShareIS1E_EET2_T4_,"",@"SHT_CUDA_INFO"
	.sectionflags	@""
	.align	4


	//----- nvinfo : EIATTR_CUDA_API_VERSION
	.align		4
        /*0000*/ 	.byte	0x04, 0x37
        /*0002*/ 	.short	(.L_2302 - .L_2301)
.L_2301:
        /*0004*/ 	.word	0x00000082


	//----- nvinfo : EIATTR_KPARAM_INFO
	.align		4
.L_2302:
        /*0008*/ 	.byte	0x04, 0x17
        /*000a*/ 	.short	(.L_2304 - .L_2303)
.L_2303:
        /*000c*/ 	.word	0x00000000
        /*0010*/ 	.short	0x0005
        /*0012*/ 	.short	0x004d
        /*0014*/ 	.byte	0x00, 0xf0, 0x05, 0x00


	//----- nvinfo : EIATTR_KPARAM_INFO
	.align		4
.L_2304:
        /*0018*/ 	.byte	0x04, 0x17
        /*001a*/ 	.short	(.L_2306 - .L_2305)
.L_2305:
        /*001c*/ 	.word	0x00000000
        /*0020*/ 	.short	0x0004
        /*0022*/ 	.short	0x004c
        /*0024*/ 	.byte	0x00, 0xf0, 0x05, 0x00


	//----- nvinfo : EIATTR_KPARAM_INFO
	.align		4
.L_2306:
        /*0028*/ 	.byte	0x04, 0x17
        /*002a*/ 	.short	(.L_2308 - .L_2307)
.L_2307:
        /*002c*/ 	.word	0x00000000
        /*0030*/ 	.short	0x0003
        /*0032*/ 	.short	0x0024
        /*0034*/ 	.byte	0x00, 0xf0, 0xa1, 0x00


	//----- nvinfo : EIATTR_KPARAM_INFO
	.align		4
.L_2308:
        /*0038*/ 	.byte	0x04, 0x17
        /*003a*/ 	.short	(.L_2310 - .L_2309)
.L_2309:
        /*003c*/ 	.word	0x00000000
        /*0040*/ 	.short	0x0002
        /*0042*/ 	.short	0x0020
        /*0044*/ 	.byte	0x00, 0xf0, 0x11, 0x00


	//----- nvinfo : EIATTR_KPARAM_INFO
	.align		4
.L_2310:
        /*0048*/ 	.byte	0x04, 0x17
        /*004a*/ 	.short	(.L_2312 - .L_2311)
.L_2311:
        /*004c*/ 	.word	0x00000000
        /*0050*/ 	.short	0x0001
        /*0052*/ 	.short	0x0018
        /*0054*/ 	.byte	0x00, 0xf5, 0x21, 0x00


	//----- nvinfo : EIATTR_KPARAM_INFO
	.align		4
.L_2312:
        /*0058*/ 	.byte	0x04, 0x17
        /*005a*/ 	.short	(.L_2314 - .L_2313)
.L_2313:
        /*005c*/ 	.word	0x00000000
        /*0060*/ 	.short	0x0000
        /*0062*/ 	.short	0x0000
        /*0064*/ 	.byte	0x00, 0xf0, 0x61, 0x00


	//----- nvinfo : EIATTR_SPARSE_MMA_MASK
	.align		4
.L_2314:
        /*0068*/ 	.byte	0x03, 0x50
        /*006a*/ 	.short	0x0000


	//----- nvinfo : EIATTR_MAXREG_COUNT
	.align		4
        /*006c*/ 	.byte	0x03, 0x1b
        /*006e*/ 	.short	0x00ff


	//----- nvinfo : EIATTR_NUM_BARRIERS
	.align		4
        /*0070*/ 	.byte	0x02, 0x4c
        /*0072*/ 	.byte	0x01
	.zero		1


	//----- nvinfo : EIATTR_MERCURY_ISA_VERSION
	.align		4
        /*0074*/ 	.byte	0x03, 0x5f
        /*0076*/ 	.short	0x0101


	//----- nvinfo : EIATTR_COOP_GROUP_MASK_REGIDS
	.align		4
        /*0078*/ 	.byte	0x04, 0x29
        /*007a*/ 	.short	(.L_2316 - .L_2315)


	//   ....[0]....
.L_2315:
        /*007c*/ 	.word	0xffffffff


	//   ....[1]....
        /*0080*/ 	.word	0xffffffff


	//   ....[2]....
        /*0084*/ 	.word	0xffffffff


	//   ....[3]....
        /*0088*/ 	.word	0xffffffff


	//   ....[4]....
        /*008c*/ 	.word	0xffffffff


	//   ....[5]....
        /*0090*/ 	.word	0xffffffff


	//   ....[6]....
        /*0094*/ 	.word	0xffffffff


	//   ....[7]....
        /*0098*/ 	.word	0xffffffff


	//   ....[8]....
        /*009c*/ 	.word	0xffffffff


	//   ....[9]....
        /*00a0*/ 	.word	0xffffffff


	//   ....[10]....
        /*00a4*/ 	.word	0xffffffff


	//   ....[11]....
        /*00a8*/ 	.word	0xffffffff


	//   ....[12]....
        /*00ac*/ 	.word	0xffffffff


	//   ....[13]....
        /*00b0*/ 	.word	0xffffffff


	//   ....[14]....
        /*00b4*/ 	.word	0xffffffff


	//   ....[15]....
        /*00b8*/ 	.word	0xffffffff


	//   ....[16]....
        /*00bc*/ 	.word	0xffffffff


	//   ....[17]....
        /*00c0*/ 	.word	0xffffffff


	//   ....[18]....
        /*00c4*/ 	.word	0xffffffff


	//   ....[19]....
        /*00c8*/ 	.word	0xffffffff


	//   ....[20]....
        /*00cc*/ 	.word	0xffffffff


	//   ....[21]....
        /*00d0*/ 	.word	0xffffffff


	//   ....[22]....
        /*00d4*/ 	.word	0xffffffff


	//   ....[23]....
        /*00d8*/ 	.word	0xffffffff


	//   ....[24]....
        /*00dc*/ 	.word	0xffffffff


	//   ....[25]....
        /*00e0*/ 	.word	0xffffffff


	//   ....[26]....
        /*00e4*/ 	.word	0xffffffff


	//   ....[27]....
        /*00e8*/ 	.word	0xffffffff


	//   ....[28]....
        /*00ec*/ 	.word	0xffffffff


	//   ....[29]....
        /*00f0*/ 	.word	0xffffffff


	//   ....[30]....
        /*00f4*/ 	.word	0xffffffff


	//   ....[31]....
        /*00f8*/ 	.word	0xffffffff


	//   ....[32]....
        /*00fc*/ 	.word	0xffffffff


	//   ....[33]....
        /*0100*/ 	.word	0xffffffff


	//   ....[34]....
        /*0104*/ 	.word	0xffffffff


	//   ....[35]....
        /*0108*/ 	.word	0xffffffff


	//   ....[36]....
        /*010c*/ 	.word	0xffffffff


	//   ....[37]....
        /*0110*/ 	.word	0xffffffff


	//   ....[38]....
        /*0114*/ 	.word	0xffffffff


	//   ....[39]....
        /*0118*/ 	.word	0xffffffff


	//   ....[40]....
        /*011c*/ 	.word	0xffffffff


	//   ....[41]....
        /*0120*/ 	.word	0xffffffff


	//   ....[42]....
        /*0124*/ 	.word	0xffffffff


	//   ....[43]....
        /*0128*/ 	.word	0xffffffff


	//   ....[44]....
        /*012c*/ 	.word	0xffffffff


	//----- nvinfo : EIATTR_COOP_GROUP_INSTR_OFFSETS
	.align		4
.L_2316:
        /*0130*/ 	.byte	0x04, 0x28
        /*0132*/ 	.short	(.L_2318 - .L_2317)


	//   ....[0]....
.L_2317:
        /*0134*/ 	.word	0x00001480


	//   ....[1]....
        /*0138*/ 	.word	0x00001490


	//   ....[2]....
        /*013c*/ 	.word	0x000014a0


	//   ....[3]....
        /*0140*/ 	.word	0x000015f0


	//   ....[4]....
        /*0144*/ 	.word	0x00001620


	//   ....[5]....
        /*0148*/ 	.word	0x00001650


	//   ....[6]....
        /*014c*/ 	.word	0x00001770


	//   ....[7]....
        /*0150*/ 	.word	0x00001790


	//   ....[8]....
        /*0154*/ 	.word	0x000017a0


	//   ....[9]....
        /*0158*/ 	.word	0x000018c0


	//   ....[10]....
        /*015c*/ 	.word	0x000018e0


	//   ....[11]....
        /*0160*/ 	.word	0x000018f0


	//   ....[12]....
        /*0164*/ 	.word	0x00001a10


	//   ....[13]....
        /*0168*/ 	.word	0x00001a30


	//   ....[14]....
        /*016c*/ 	.word	0x00001a40


	//   ....[15]....
        /*0170*/ 	.word	0x000021c0


	//   ....[16]....
        /*0174*/ 	.word	0x00002250


	//   ....[17]....
        /*0178*/ 	.word	0x00002280


	//   ....[18]....
        /*017c*/ 	.word	0x000023a0


	//   ....[19]....
        /*0180*/ 	.word	0x000023d0


	//   ....[20]....
        /*0184*/ 	.word	0x000023e0


	//   ....[21]....
        /*0188*/ 	.word	0x00002500


	//   ....[22]....
        /*018c*/ 	.word	0x00002520


	//   ....[23]....
        /*0190*/ 	.word	0x00002530


	//   ....[24]....
        /*0194*/ 	.word	0x00002650


	//   ....[25]....
        /*0198*/ 	.word	0x00002670


	//   ....[26]....
        /*019c*/ 	.word	0x00002680


	//   ....[27]....
        /*01a0*/ 	.word	0x000027a0


	//   ....[28]....
        /*01a4*/ 	.word	0x000027c0


	//   ....[29]....
        /*01a8*/ 	.word	0x000027d0


	//   ....[30]....
        /*01ac*/ 	.word	0x00004be0


	//   ....[31]....
        /*01b0*/ 	.word	0x00004bf0


	//   ....[32]....
        /*01b4*/ 	.word	0x00004c00


	//   ....[33]....
        /*01b8*/ 	.word	0x00004d50


	//   ....[34]....
        /*01bc*/ 	.word	0x00004d80


	//   ....[35]....
        /*01c0*/ 	.word	0x00004db0


	//   ....[36]....
        /*01c4*/ 	.word	0x00004ed0


	//   ....[37]....
        /*01c8*/ 	.word	0x00004ef0


	//   ....[38]....
        /*01cc*/ 	.word	0x00004f00


	//   ....[39]....
        /*01d0*/ 	.word	0x00005020


	//   ....[40]....
        /*01d4*/ 	.word	0x00005040


	//   ....[41]....
        /*01d8*/ 	.word	0x00005050


	//   ....[42]....
        /*01dc*/ 	.word	0x00005170


	//   ....[43]....
        /*01e0*/ 	.word	0x00005190


	//   ....[44]....
        /*01e4*/ 	.word	0x000051a0


	//----- nvinfo : EIATTR_VRC_CTA_INIT_COUNT
	.align		4
.L_2318:
        /*01e8*/ 	.byte	0x02, 0x4a
	.zero		1
	.zero		1


	//----- nvinfo : EIATTR_EXIT_INSTR_OFFSETS
	.align		4
        /*01ec*/ 	.byte	0x04, 0x1c
        /*01ee*/ 	.short	(.L_2320 - .L_2319)


	//   ....[0]....
.L_2319:
        /*01f0*/ 	.word	0x000058a0


	//   ....[1]....
        /*01f4*/ 	.word	0x000058f0


	//----- nvinfo : EIATTR_MAX_THREADS
	.align		4
.L_2320:
        /*01f8*/ 	.byte	0x04, 0x05
        /*01fa*/ 	.short	(.L_2322 - .L_2321)
.L_2321:
        /*01fc*/ 	.word	0x00000100
        /*0200*/ 	.word	0x00000001
        /*0204*/ 	.word	0x00000001


	//----- nvinfo : EIATTR_CRS_STACK_SIZE
	.align		4
.L_2322:
        /*0208*/ 	.byte	0x04, 0x1e
        /*020a*/ 	.short	(.L_2324 - .L_2323)
.L_2323:
        /*020c*/ 	.word	0x00000000


	//----- nvinfo : EIATTR_CBANK_PARAM_SIZE
	.align		4
.L_2324:
        /*0210*/ 	.byte	0x03, 0x19
        /*0212*/ 	.short	0x004e


	//----- nvinfo : EIATTR_PARAM_CBANK
	.align		4
        /*0214*/ 	.byte	0x04, 0x0a
        /*0216*/ 	.short	(.L_2326 - .L_2325)
	.align		4
.L_2325:
        /*0218*/ 	.word	index@(.nv.constant0._ZN3cub18CUB_300001_SM_10006detail6reduce18DeviceReduceKernelINS2_10policy_hubIN4cuda3std3__45tupleIJblEEEjN6thrust24THRUST_300001_SM_1000_NS8cuda_cub9__find_if7functorIS9_EEE10Policy1000ENSB_12zip_iteratorINS8_IJNSD_26transform_input_iterator_tIbNSB_6detail15normal_iteratorINSB_10device_ptrIiEEEENSK_10functional5actorINSP_9compositeIJNSP_16operator_adaptorINS7_8equal_toIvEEEENSQ_INSP_8argumentILj0EEEEENSQ_INSP_5valueIiEEEEEEEEEEENSB_17counting_iteratorIlNSB_11use_defaultES16_S16_EEEEEEEjSF_S9_NS7_10__identityEEEvT0_PT3_T1_NS0_13GridEvenShareIS1E_EET2_T4_)
        /*021c*/ 	.short	0x0380
        /*021e*/ 	.short	0x004e


	//----- nvinfo : EIATTR_SW_WAR
	.align		4
.L_2326:
        /*0220*/ 	.byte	0x04, 0x36
        /*0222*/ 	.short	(.L_2328 - .L_2327)
.L_2327:
        /*0224*/ 	.word	0x00000008
.L_2328:


//--------------------- .nv.info._ZN3cub18CUB_300001_SM_10006detail6reduce28DeviceReduceSingleTileKernelINS2_10policy_hubIN4cuda3std3__45tupleIJblEEEjN6thrust24THRUST_300001_SM_1000_NS8cuda_cub9__find_if7functorIS9_EEE10Policy1000ENSB_12zip_iteratorINS8_IJNSD_26transform_input_iterator_tIbNSB_6detail15normal_iteratorINSB_10device_ptrIiEEEENSK_10functional5actorINSP_9compositeIJNSP_16operator_adaptorINS7_8equal_toIvEEEENSQ_INSP_8argumentILj0EEEEENSQ_INSP_5valueIiEEEEEEEEEEENSB_17counting_iteratorIlNSB_11use_defaultES16_S16_EEEEEEEPS9_jSF_S9_S9_NS7_10__identityEEEvT0_T1_T2_T3_T4_T6_ --------------------------
	.section	.nv.info._ZN3cub18CUB_300001_SM_10006detail6reduce28DeviceReduceSingleTileKernelINS2_10policy_hubIN4cuda3std3__45tupleIJblEEEjN6thrust24THRUST_300001_SM_1000_NS8cuda_cub9__find_if7functorIS9_EEE10Policy1000ENSB_12zip_iteratorINS8_IJNSD_26transform_input_iterator_tIbNSB_6detail15normal_iteratorINSB_10device_ptrIiEEEENSK_10functional5actorINSP_9compositeIJNSP_16operator_adaptorINS7_8equal_toIvEEEENSQ_INSP_8argumentILj0EEEEENSQ_INSP_5valueIiEEEEEEEEEEENSB_17counting_iteratorIlNSB_11use_defaultES16_S16_EEEEEEEPS9_jSF_S9_S9_NS7_10__identityEEEvT0_T1_T2_T3_T4_T6_,"",@"SHT_CUDA_INFO"
	.sectionflags	@""
	.align	4


	//----- nvinfo : EIATTR_CUDA_API_VERSION
	.align		4
        /*0000*/ 	.byte	0x04, 0x37
        /*0002*/ 	.short	(.L_2330 - .L_2329)
.L_2329:
        /*0004*/ 	.word	0x00000082


	//----- nvinfo : EIATTR_KPARAM_INFO
	.align		4
.L_2330:
        /*0008*/ 	.byte	0x04, 0x17
        /*000a*/ 	.short	(.L_2332 - .L_2331)
.L_2331:
        /*000c*/ 	.word	0x00000000
        /*0010*/ 	.short	0x0005
        /*0012*/ 	.short	0x0038
        /*0014*/ 	.byte	0x00, 0xf0, 0x05, 0x00


	//----- nvinfo : EIATTR_KPARAM_INFO
	.align		4
.L_2332:
        /*0018*/ 	.byte	0x04, 0x17
        /*001a*/ 	.short	(.L_2334 - .L_2333)
.L_2333:
        /*001c*/ 	.word	0x00000000
        /*0020*/ 	.short	0x0004
        /*0022*/ 	.short	0x0028
        /*0024*/ 	.byte	0x00, 0xf0, 0x41, 0x00


	//----- nvinfo : EIATTR_KPARAM_INFO
	.align		4
.L_2334:
        /*0028*/ 	.byte	0x04, 0x17
        /*002a*/ 	.short	(.L_2336 - .L_2335)
.L_2335:
        /*002c*/ 	.word	0x00000000
        /*0030*/ 	.short	0x0003
        /*0032*/ 	.short	0x0024
        /*0034*/ 	.byte	0x00, 0xf0, 0x05, 0x00


	//----- nvinfo : EIATTR_KPARAM_INFO
	.align		4
.L_2336:
        /*0038*/ 	.byte	0x04, 0x17
        /*003a*/ 	.short	(.L_2338 - .L_2337)
.L_2337:
        /*003c*/ 	.word	0x00000000
        /*0040*/ 	.short	0x0002
        /*0042*/ 	.short	0x0020
        /*0044*/ 	.byte	0x00, 0xf0, 0x11, 0x00


	//----- nvinfo : EIATTR_KPARAM_INFO
	.align		4
.L_2338:
        /*0048*/ 	.byte	0x04, 0x17
        /*004a*/ 	.short	(.L_2340 - .L_2339)
.L_2339:
        /*004c*/ 	.word	0x00000000
        /*0050*/ 	.short	0x0001
        /*0052*/ 	.short	0x0018
        /*0054*/ 	.byte	0x00, 0xf5, 0x21, 0x00


	//----- nvinfo : EIATTR_KPARAM_INFO
	.align		4
.L_2340:
        /*0058*/ 	.byte	0x04, 0x17
        /*005a*/ 	.short	(.L_2342 - .L_2341)
.L_2341:
        /*005c*/ 	.word	0x00000000
        /*0060*/ 	.short	0x0000
        /*0062*/ 	.short	0x0000
        /*0064*/ 	.byte	0x00, 0xf0, 0x61, 0x00


	//----- nvinfo : EIATTR_SPARSE_MMA_MASK
	.align		4
.L_2342:
        /*0068*/ 	.byte	0x03, 0x50
        /*006a*/ 	.short	0x0000


	//----- nvinfo : EIATTR_MAXREG_COUNT
	.align		4
        /*006c*/ 	.byte	0x03, 0x1b
        /*006e*/ 	.short	0x00ff


	//----- nvinfo : EIATTR_NUM_BARRIERS
	.align		4
        /*0070*/ 	.byte	0x02, 0x4c
        /*0072*/ 	.byte	0x01
	.zero		1


	//----- nvinfo : EIATTR_MERCURY_ISA_VERSION
	.align		4
        /*0074*/ 	.byte	0x03, 0x5f
        /*0076*/ 	.short	0x0101


	//----- nvinfo : EIATTR_COOP_GROUP_MASK_REGIDS
	.align		4
        /*0078*/ 	.byte	0x04, 0x29
        /*007a*/ 	.short	(.L_2344 - .L_2343)


	//   ....[0]....
.L_2343:
        /*007c*/ 	.word	0xffffffff


	//   ....[1]....
        /*0080*/ 	.word	0xffffffff


	//   ....[2]....
        /*0084*/ 	.word	0xffffffff


	//   ....[3]....
        /*0088*/ 	.word	0xffffffff


	//   ....[4]....
        /*008c*/ 	.word	0xffffffff


	//   ....[5]....
        /*0090*/ 	.word	0xffffffff


	//   ....[6]....
        /*0094*/ 	.word	0xffffffff


	//   ....[7]....
        /*0098*/ 	.word	0xffffffff


	//   ....[8]....
        /*009c*/ 	.word	0xffffffff


	//   ....[9]....
        /*00a0*/ 	.word	0xffffffff


	//   ....[10]....
        /*00a4*/ 	.word	0xffffffff


	//   ....[11]....
        /*00a8*/ 	.word	0xffffffff


	//   ....[12]....
        /*00ac*/ 	.word	0xffffffff


	//   ....[13]....
        /*00b0*/ 	.word	0xffffffff


	//   ....[14]....
        /*00b4*/ 	.word	0xffffffff


	//   ....[15]....
        /*00b8*/ 	.word	0xffffffff


	//   ....[16]....
        /*00bc*/ 	.word	0xffffffff


	//   ....[17]....
        /*00c0*/ 	.word	0xffffffff


	//   ....[18]....
        /*00c4*/ 	.word	0xffffffff


	//   ....[19]....
        /*00c8*/ 	.word	0xffffffff


	//   ....[20]....
        /*00cc*/ 	.word	0xffffffff


	//   ....[21]....
        /*00d0*/ 	.word	0xffffffff


	//   ....[22]....
        /*00d4*/ 	.word	0xffffffff


	//   ....[23]....
        /*00d8*/ 	.word	0xffffffff


	//   ....[24]....
        /*00dc*/ 	.word	0xffffffff


	//   ....[25]....
        /*00e0*/ 	.word	0xffffffff


	//   ....[26]....
        /*00e4*/ 	.word	0xffffffff


	//   ....[27]....
        /*00e8*/ 	.word	0xffffffff


	//   ....[28]....
        /*00ec*/ 	.word	0xffffffff


	//   ....[29]....
        /*00f0*/ 	.word	0xffffffff


	//   ....[30]....
        /*00f4*/ 	.word	0xffffffff


	//   ....[31]....
        /*00f8*/ 	.word	0xffffffff


	//   ....[32]....
        /*00fc*/ 	.word	0xffffffff


	//   ....[33]....
        /*0100*/ 	.word	0xffffffff


	//   ....[34]....
        /*0104*/ 	.word	0xffffffff


	//   ....[35]....
        /*0108*/ 	.word	0xffffffff


	//   ....[36]....
        /*010c*/ 	.word	0xffffffff


	//   ....[37]....
        /*0110*/ 	.word	0xffffffff


	//   ....[38]....
        /*0114*/ 	.word	0xffffffff


	//   ....[39]....
        /*0118*/ 	.word	0xffffffff


	//   ....[40]....
        /*011c*/ 	.word	0xffffffff


	//   ....[41]....
        /*0120*/ 	.word	0xffffffff


	//   ....[42]....
        /*0124*/ 	.word	0xffffffff


	//   ....[43]....
        /*0128*/ 	.word	0xffffffff


	//   ....[44]....
        /*012c*/ 	.word	0xffffffff


	//----- nvinfo : EIATTR_COOP_GROUP_INSTR_OFFSETS
	.align		4
.L_2344:
        /*0130*/ 	.byte	0x04, 0x28
        /*0132*/ 	.short	(.L_2346 - .L_2345)


	//   ....[0]....
.L_2345:
        /*0134*/ 	.word	0x00001300


	//   ....[1]....
        /*0138*/ 	.word	0x00001310


	//   ....[2]....
        /*013c*/ 	.word	0x00001320


	//   ....[3]....
        /*0140*/ 	.word	0x00001470


	//   ....[4]....
        /*0144*/ 	.word	0x000014a0


	//   ....[5]....
        /*0148*/ 	.word	0x000014d0


	//   ....[6]....
        /*014c*/ 	.word	0x000015f0


	//   ....[7]....
        /*0150*/ 	.word	0x00001610


	//   ....[8]....
        /*0154*/ 	.word	0x00001620


	//   ....[9]....
        /*0158*/ 	.word	0x00001740


	//   ....[10]....
        /*015c*/ 	.word	0x00001760


	//   ....[11]....
        /*0160*/ 	.word	0x00001770


	//   ....[12]....
        /*0164*/ 	.word	0x00001890


	//   ....[13]....
        /*0168*/ 	.word	0x000018b0


	//   ....[14]....
        /*016c*/ 	.word	0x000018c0


	//   ....[15]....
        /*0170*/ 	.word	0x00002040


	//   ....[16]....
        /*0174*/ 	.word	0x000020d0


	//   ....[17]....
        /*0178*/ 	.word	0x00002100


	//   ....[18]....
        /*017c*/ 	.word	0x00002220


	//   ....[19]....
        /*0180*/ 	.word	0x00002250


	//   ....[20]....
        /*0184*/ 	.word	0x00002260


	//   ....[21]....
        /*0188*/ 	.word	0x00002380


	//   ....[22]....
        /*018c*/ 	.word	0x000023a0


	//   ....[23]....
        /*0190*/ 	.word	0x000023b0


	//   ....[24]....
        /*0194*/ 	.word	0x000024d0


	//   ....[25]....
        /*0198*/ 	.word	0x000024f0


	//   ....[26]....
        /*019c*/ 	.word	0x00002500


	//   ....[27]....
        /*01a0*/ 	.word	0x00002620


	//   ....[28]....
        /*01a4*/ 	.word	0x00002640


	//   ....[29]....
        /*01a8*/ 	.word	0x00002650


	//   ....[30]....
        /*01ac*/ 	.word	0x00004890


	//   ....[31]....
        /*01b0*/ 	.word	0x000048a0


	//   ....[32]....
        /*01b4*/ 	.word	0x000048b0


	//   ....[33]....
        /*01b8*/ 	.word	0x00004a00


	//   ....[34]....
        /*01bc*/ 	.word	0x00004a30


	//   ....[35]....
        /*01c0*/ 	.word	0x00004a60


	//   ....[36]....
        /*01c4*/ 	.word	0x00004b80


	//   ....[37]....
        /*01c8*/ 	.word	0x00004ba0


	//   ....[38]....
        /*01cc*/ 	.word	0x00004bb0


	//   ....[39]....
        /*01d0*/ 	.word	0x00004cd0


	//   ....[40]....
        /*01d4*/ 	.word	0x00004cf0


	//   ....[41]....
        /*01d8*/ 	.word	0x00004d00


	//   ....[42]....
        /*01dc*/ 	.word	0x00004e20


	//   ....[43]....
        /*01e0*/ 	.word	0x00004e40


	//   ....[44]....
        /*01e4*/ 	.word	0x00004e50


	//----- nvinfo : EIATTR_VRC_CTA_INIT_COUNT
	.align		4
.L_2346:
        /*01e8*/ 	.byte	0x02, 0x4a
	.zero		1
	.zero		1


	//----- nvinfo : EIATTR_EXIT_INSTR_OFFSETS
	.align		4
        /*01ec*/ 	.byte	0x04, 0x1c
        /*01ee*/ 	.short	(.L_2348 - .L_2347)


	//   ....[0]....
.L_2347:
        /*01f0*/ 	.word	0x00000080


	//   ....[1]....
        /*01f4*/ 	.word	0x000000d0


	//   ....[2]....
        /*01f8*/ 	.word	0x00005550


	//   ....[3]....
        /*01fc*/ 	.word	0x00005640


	//----- nvinfo : EIATTR_MAX_THREADS
	.align		4
.L_2348:
        /*0200*/ 	.byte	0x04, 0x05
        /*0202*/ 	.short	(.L_2350 - .L_2349)
.L_2349:
        /*0204*/ 	.word	0x00000100
        /*0208*/ 	.word	0x00000001
        /*020c*/ 	.word	0x00000001


	//----- nvinfo : EIATTR_CRS_STACK_SIZE
	.align		4
.L_2350:
        /*0210*/ 	.byte	0x04, 0x1e
        /*0212*/ 	.short	(.L_2352 - .L_2351)
.L_2351:
        /*0214*/ 	.word	0x00000000


	//----- nvinfo : EIATTR_CBANK_PARAM_SIZE
	.align		4
.L_2352:
        /*0218*/ 	.byte	0x03, 0x19
        /*021a*/ 	.short	0x0039


	//----- nvinfo : EIATTR_PARAM_CBANK
	.align		4
        /*021c*/ 	.byte	0x04, 0x0a
        /*021e*/ 	.short	(.L_2354 - .L_2353)
	.align		4
.L_2353:
        /*0220*/ 	.word	index@(.nv.constant0._ZN3cub18CUB_300001_SM_10006detail6reduce28DeviceReduceSingleTileKernelINS2_10policy_hubIN4cuda3std3__45tupleIJblEEEjN6thrust24THRUST_300001_SM_1000_NS8cuda_cub9__find_if7functorIS9_EEE10Policy1000ENSB_12zip_iteratorINS8_IJNSD_26transform_input_iterator_tIbNSB_6detail15normal_iteratorINSB_10device_ptrIiEEEENSK_10functional5actorINSP_9compositeIJNSP_16operator_adaptorINS7_8equal_toIvEEEENSQ_INSP_8argumentILj0EEEEENSQ_INSP_5valueIiEEEEEEEEEEENSB_17counting_iteratorIlNSB_11use_defaultES16_S16_EEEEEEEPS9_jSF_S9_S9_NS7_10__identityEEEvT0_T1_T2_T3_T4_T6_)
        /*0224*/ 	.short	0x0380
        /*0226*/ 	.short	0x0039


	//----- nvinfo : EIATTR_SW_WAR
	.align		4
.L_2354:
        /*0228*/ 	.byte	0x04, 0x36
        /*022a*/ 	.short	(.L_2356 - .L_2355)
.L_2355:
        /*022c*/ 	.word	0x00000008
.L_2356:


//--------------------- .nv.info._ZN3cub18CUB_300001_SM_10006detail13unique_by_key28DeviceUniqueByKeySweepKernelINS2_10policy_hubIiiE10Policy1000EN6thrust24THRUST_300001_SM_1000_NS6detail15normal_iteratorINS8_10device_ptrIiEEEESD_SD_SD_PmNS0_13ScanTileStateIyLb1EEEN4cuda3std3__48equal_toIiEEyNS2_11VSMemHelperEEEvT0_T1_T2_T3_T4_T5_T6_T7_iNS1_7vsmem_tE --------------------------
	.section	.nv.info._ZN3cub18CUB_300001_SM_10006detail13unique_by_key28DeviceUniqueByKeySweepKernelINS2_10policy_hubIiiE10Policy1000EN6thrust24THRUST_300001_SM_1000_NS6detail15normal_iteratorINS8_10device_ptrIiEEEESD_SD_SD_PmNS0_13ScanTileStateIyLb1EEEN4cuda3std3__48equal_toIiEEyNS2_11VSMemHelperEEEvT0_T1_T2_T3_T4_T5_T6_T7_iNS1_7vsmem_tE,"",@"SHT_CUDA_INFO"
	.sectionflags	@""
	.align	4


	//----- nvinfo : EIATTR_CUDA_API_VERSION
	.align		4
        /*0000*/ 	.byte	0x04, 0x37
        /*0002*/ 	.short	(.L_2358 - .L_2357)
.L_2357:
        /*0004*/ 	.word	0x00000082


	//----- nvinfo : EIATTR_KPARAM_INFO
	.align		4
.L_2358:
        /*0008*/ 	.byte	0x04, 0x17
        /*000a*/ 	.short	(.L_2360 - .L_2359)
.L_2359:
        /*000c*/ 	.word	0x00000000
        /*0010*/ 	.short	0x0009
        /*0012*/ 	.short	0x0048
        /*0014*/ 	.byte	0x00, 0xf0, 0x21, 0x00


	//----- nvinfo : EIATTR_KPARAM_INFO
	.align		4
.L_2360:
        /*0018*/ 	.byte	0x04, 0x17
        /*001a*/ 	.short	(.L_2362 - .L_2361)
.L_2361:
        /*001c*/ 	.word	0x00000000
        /*0020*/ 	.short	0x0008
        /*0022*/ 	.short	0x0040
        /*0024*/ 	.byte	0x00, 0xf0, 0x11, 0x00


	//----- nvinfo : EIATTR_KPARAM_INFO
	.align		4
.L_2362:
        /*0028*/ 	.byte	0x04, 0x17
        /*002a*/ 	.short	(.L_2364 - .L_2363)
.L_2363:
        /*002c*/ 	.word	0x00000000
        /*0030*/ 	.short	0x0007
        /*0032*/ 	.short	0x0038
        /*0034*/ 	.byte	0x00, 0xf0, 0x21, 0x00


	//----- nvinfo : EIATTR_KPARAM_INFO
	.align		4
.L_2364:
        /*0038*/ 	.byte	0x04, 0x17
        /*003a*/ 	.short	(.L_2366 - .L_2365)
.L_2365:
        /*003c*/ 	.word	0x00000000
        /*0040*/ 	.short	0x0006
        /*0042*/ 	.short	0x0030
        /*0044*/ 	.byte	0x00, 0xf0, 0x05, 0x00


	//----- nvinfo : EIATTR_KPARAM_INFO
	.align		4
.L_2366:
        /*0048*/ 	.byte	0x04, 0x17
        /*004a*/ 	.short	(.L_2368 - .L_2367)
.L_2367:
        /*004c*/ 	.word	0x00000000
        /*0050*/ 	.short	0x0005
        /*0052*/ 	.short	0x0028
        /*0054*/ 	.byte	0x00, 0xf0, 0x21, 0x00


	//----- nvinfo : EIATTR_KPARAM_INFO
	.align		4
.L_2368:
        /*0058*/ 	.byte	0x04, 0x17
        /*005a*/ 	.short	(.L_2370 - .L_2369)
.L_2369:
        /*005c*/ 	.word	0x00000000
        /*0060*/ 	.short	0x0004
        /*0062*/ 	.short	0x0020
        /*0064*/ 	.byte	0x00, 0xf5, 0x21, 0x00


	//----- nvinfo : EIATTR_KPARAM_INFO
	.align		4
.L_2370:
        /*0068*/ 	.byte	0x04, 0x17
        /*006a*/ 	.short	(.L_2372 - .L_2371)
.L_2371:
        /*006c*/ 	.word	0x00000000
        /*0070*/ 	.short	0x0003
        /*0072*/ 	.short	0x0018
        /*0074*/ 	.byte	0x00, 0xf0, 0x21, 0x00


	//----- nvinfo : EIATTR_KPARAM_INFO
	.align		4
.L_2372:
        /*0078*/ 	.byte	0x04, 0x17
        /*007a*/ 	.short	(.L_2374 - .L_2373)
.L_2373:
        /*007c*/ 	.word	0x00000000
        /*0080*/ 	.short	0x0002
        /*0082*/ 	.short	0x0010
        /*0084*/ 	.byte	0x00, 0xf0, 0x21, 0x00


	//----- nvinfo : EIATTR_KPARAM_INFO
	.align		4
.L_2374:
        /*0088*/ 	.byte	0x04, 0x17
        /*008a*/ 	.short	(.L_2376 - .L_2375)
.L_2375:
        /*008c*/ 	.word	0x00000000
        /*0090*/ 	.short	0x0001
        /*0092*/ 	.short	0x0008
        /*0094*/ 	.byte	0x00, 0xf0, 0x21, 0x00


	//----- nvinfo : EIATTR_KPARAM_INFO
	.align		4
.L_2376:
        /*0098*/ 	.byte	0x04, 0x17
        /*009a*/ 	.short	(.L_2378 - .L_2377)
.L_2377:
        /*009c*/ 	.word	0x00000000
        /*00a0*/ 	.short	0x0000
        /*00a2*/ 	.short	0x0000
        /*00a4*/ 	.byte	0x00, 0xf0, 0x21, 0x00


	//----- nvinfo : EIATTR_SPARSE_MMA_MASK
	.align		4
.L_2378:
        /*00a8*/ 	.byte	0x03, 0x50
        /*00aa*/ 	.short	0x0000


	//----- nvinfo : EIATTR_MAXREG_COUNT
	.align		4
        /*00ac*/ 	.byte	0x03, 0x1b
        /*00ae*/ 	.short	0x0080


	//----- nvinfo : EIATTR_NUM_BARRIERS
	.align		4
        /*00b0*/ 	.byte	0x02, 0x4c
        /*00b2*/ 	.byte	0x01
	.zero		1


	//----- nvinfo : EIATTR_ANNOTATIONS
	.align		4
        /*00b4*/ 	.byte	0x04, 0x55
        /*00b6*/ 	.short	(.L_2380 - .L_2379)


	//   ....[0]....
.L_2379:
        /*00b8*/ 	.word	0x00000001
        /*00bc*/ 	.byte	0x80, 0x50, 0x00, 0x00, 0x01, 0x00, 0x00, 0x00, 0xc0, 0x50, 0x00, 0x00, 0x01, 0x00, 0x00, 0x00
        /*00cc*/ 	.byte	0xe0, 0x50, 0x00, 0x00, 0x01, 0x00, 0x00, 0x00, 0x60, 0x52, 0x00, 0x00, 0x01, 0x00, 0x00, 0x00
        /*00dc*/ 	.byte	0x40, 0x5d, 0x00, 0x00, 0x01, 0x00, 0x00, 0x00, 0xd0, 0x5d, 0x00, 0x00, 0x01, 0x00, 0x00, 0x00
        /*00ec*/ 	.byte	0x80, 0x5e, 0x00, 0x00, 0x01, 0x00, 0x00, 0x00, 0x40, 0x5f, 0x00, 0x00


	//----- nvinfo : EIATTR_MERCURY_ISA_VERSION
	.align		4
.L_2380:
        /*00f8*/ 	.byte	0x03, 0x5f
        /*00fa*/ 	.short	0x0101


	//----- nvinfo : EIATTR_COOP_GROUP_MASK_REGIDS
	.align		4
        /*00fc*/ 	.byte	0x04, 0x29
        /*00fe*/ 	.short	(.L_2382 - .L_2381)


	//   ....[0]....
.L_2381:
        /*0100*/ 	.word	0xffffffff


	//   ....[1]....
        /*0104*/ 	.word	0xffffffff


	//   ....[2]....
        /*0108*/ 	.word	0xffffffff


	//   ....[3]....
        /*010c*/ 	.word	0xffffffff


	//   ....[4]....
        /*0110*/ 	.word	0xffffffff


	//   ....[5]....
        /*0114*/ 	.word	0xffffffff


	//   ....[6]....
        /*0118*/ 	.word	0xffffffff


	//   ....[7]....
        /*011c*/ 	.word	0xffffffff


	//   ....[8]....
        /*0120*/ 	.word	0xffffffff


	//   ....[9]....
        /*0124*/ 	.word	0xffffffff


	//   ....[10]....
        /*0128*/ 	.word	0xffffffff


	//   ....[11]....
        /*012c*/ 	.word	0xffffffff


	//   ....[12]....
        /*0130*/ 	.word	0xffffffff


	//   ....[13]....
        /*0134*/ 	.word	0xffffffff


	//   ....[14]....
        /*0138*/ 	.word	0xffffffff


	//   ....[15]....
        /*013c*/ 	.word	0xffffffff


	//   ....[16]....
        /*0140*/ 	.word	0xffffffff


	//   ....[17]....
        /*0144*/ 	.word	0xffffffff


	//   ....[18]....
        /*0148*/ 	.word	0xffffffff


	//   ....[19]....
        /*014c*/ 	.word	0xffffffff


	//   ....[20]....
        /*0150*/ 	.word	0xffffffff


	//   ....[21]....
        /*0154*/ 	.word	0xffffffff


	//   ....[22]....
        /*0158*/ 	.word	0xffffffff


	//   ....[23]....
        /*015c*/ 	.word	0xffffffff


	//   ....[24]....
        /*0160*/ 	.word	0xffffffff


	//   ....[25]....
        /*0164*/ 	.word	0xffffffff


	//   ....[26]....
        /*0168*/ 	.word	0xffffffff


	//   ....[27]....
        /*016c*/ 	.word	0xffffffff


	//   ....[28]....
        /*0170*/ 	.word	0xffffffff


	//   ....[29]....
        /*0174*/ 	.word	0xffffffff


	//   ....[30]....
        /*0178*/ 	.word	0xffffffff


	//   ....[31]....
        /*017c*/ 	.word	0xffffffff


	//   ....[32]....
        /*0180*/ 	.word	0xffffffff


	//   ....[33]....
        /*0184*/ 	.word	0xffffffff


	//   ....[34]....
        /*0188*/ 	.word	0xffffffff


	//   ....[35]....
        /*018c*/ 	.word	0xffffffff


	//   ....[36]....
        /*0190*/ 	.word	0xffffffff


	//   ....[37]....
        /*0194*/ 	.word	0xffffffff


	//   ....[38]....
        /*0198*/ 	.word	0xffffffff


	//   ....[39]....
        /*019c*/ 	.word	0xffffffff


	//   ....[40]....
        /*01a0*/ 	.word	0xffffffff


	//   ....[41]....
        /*01a4*/ 	.word	0xffffffff


	//   ....[42]....
        /*01a8*/ 	.word	0xffffffff


	//   ....[43]....
        /*01ac*/ 	.word	0xffffffff


	//   ....[44]....
        /*01b0*/ 	.word	0xffffffff


	//   ....[45]....
        /*01b4*/ 	.word	0xffffffff


	//   ....[46]....
        /*01b8*/ 	.word	0xffffffff


	//   ....[47]....
        /*01bc*/ 	.word	0xffffffff


	//   ....[48]....
        /*01c0*/ 	.word	0xffffffff


	//   ....[49]....
        /*01c4*/ 	.word	0xffffffff


	//   ....[50]....
        /*01c8*/ 	.word	0xffffffff


	//   ....[51]....
        /*01cc*/ 	.word	0xffffffff


	//   ....[52]....
        /*01d0*/ 	.word	0xffffffff


	//   ....[53]....
        /*01d4*/ 	.word	0xffffffff


	//   ....[54]....
        /*01d8*/ 	.word	0xffffffff


	//   ....[55]....
        /*01dc*/ 	.word	0xffffffff


	//   ....[56]....
        /*01e0*/ 	.word	0xffffffff


	//   ....[57]....
        /*01e4*/ 	.word	0xffffffff


	//   ....[58]....
        /*01e8*/ 	.word	0xffffffff


	//   ....[59]....
        /*01ec*/ 	.word	0xffffffff


	//   ....[60]....
        /*01f0*/ 	.word	0xffffffff


	//   ....[61]....
        /*01f4*/ 	.word	0xffffffff


	//   ....[62]....
        /*01f8*/ 	.word	0xffffffff


	//   ....[63]....
        /*01fc*/ 	.word	0xffffffff


	//   ....[64]....
        /*0200*/ 	.word	0xffffffff


	//   ....[65]....
        /*0204*/ 	.word	0xffffffff


	//   ....[66]....
        /*0208*/ 	.word	0xffffffff


	//   ....[67]....
        /*020c*/ 	.word	0xffffffff


	//   ....[68]....
        /*0210*/ 	.word	0xffffffff


	//   ....[69]....
        /*0214*/ 	.word	0xffffffff


	//   ....[70]....
        /*0218*/ 	.word	0xffffffff


	//   ....[71]....
        /*021c*/ 	.word	0xffffffff


	//   ....[72]....
        /*0220*/ 	.word	0xffffffff


	//   ....[73]....
        /*0224*/ 	.word	0xffffffff


	//   ....[74]....
        /*0228*/ 	.word	0xffffffff


	//   ....[75]....
        /*022c*/ 	.word	0xffffffff


	//   ....[76]....
        /*0230*/ 	.word	0xffffffff


	//   ....[77]....
        /*0234*/ 	.word	0xffffffff


	//   ....[78]....
        /*0238*/ 	.word	0xffffffff


	//   ....[79]....
        /*023c*/ 	.word	0xffffffff


	//   ....[80]....
        /*0240*/ 	.word	0xffffffff


	//   ....[81]....
        /*0244*/ 	.word	0xffffffff


	//   ....[82]....
        /*0248*/ 	.word	0xffffffff


	//   ....[83]....
        /*024c*/ 	.word	0xffffffff


	//   ....[84]....
        /*0250*/ 	.word	0xffffffff


	//   ....[85]....
        /*0254*/ 	.word	0xffffffff


	//   ....[86]....
        /*0258*/ 	.word	0xffffffff


	//   ....[87]....
        /*025c*/ 	.word	0xffffffff


	//   ....[88]....
        /*0260*/ 	.word	0xffffffff


	//   ....[89]....
        /*0264*/ 	.word	0xffffffff


	//   ....[90]....
        /*0268*/ 	.word	0xffffffff


	//   ....[91]....
        /*026c*/ 	.word	0xffffffff


	//   ....[92]....
        /*0270*/ 	.word	0xffffffff


	//   ....[93]....
        /*0274*/ 	.word	0xffffffff


	//   ....[94]....
        /*0278*/ 	.word	0xffffffff


	//   ....[95]....
        /*027c*/ 	.word	0xffffffff


	//   ....[96]....
        /*0280*/ 	.word	0xffffffff


	//   ....[97]....
        /*0284*/ 	.word	0xffffffff


	//   ....[98]....
        /*0288*/ 	.word	0xffffffff


	//   ....[99]....
        /*028c*/ 	.word	0xffffffff


	//   ....[100]....
        /*0290*/ 	.word	0xffffffff


	//   ....[101]....
        /*0294*/ 	.word	0xffffffff


	//   ....[102]....
        /*0298*/ 	.word	0xffffffff


	//   ....[103]....
        /*029c*/ 	.word	0xffffffff


	//   ....[104]....
        /*02a0*/ 	.word	0x05000003


	//   ....[105]....
        /*02a4*/ 	.word	0x05000003


	//   ....[106]....
        /*02a8*/ 	.word	0x05000003


	//   ....[107]....
        /*02ac*/ 	.word	0x05000003


	//   ....[108]....
        /*02b0*/ 	.word	0x05000003


	//   ....[109]....
        /*02b4*/ 	.word	0x05000003


	//   ....[110]....
        /*02b8*/ 	.word	0x05000003


	//   ....[111]....
        /*02bc*/ 	.word	0x05000003


	//   ....[112]....
        /*02c0*/ 	.word	0x05000003


	//   ....[113]....
        /*02c4*/ 	.word	0x05000003


	//   ....[114]....
        /*02c8*/ 	.word	0x05000003


	//   ....[115]....
        /*02cc*/ 	.word	0x05000003


	//   ....[116]....
        /*02d0*/ 	.word	0x05000003


	//   ....[117]....
        /*02d4*/ 	.word	0x05000003


	//   ....[118]....
        /*02d8*/ 	.word	0x05000003


	//   ....[119]....
        /*02dc*/ 	.word	0x05000003


	//   ....[120]....
        /*02e0*/ 	.word	0x05000003


	//   ....[121]....
        /*02e4*/ 	.word	0x05000003


	//   ....[122]....
        /*02e8*/ 	.word	0x05000003


	//   ....[123]....
        /*02ec*/ 	.word	0x05000003


	//   ....[124]....
        /*02f0*/ 	.word	0x05000003


	//   ....[125]....
        /*02f4*/ 	.word	0x05000003


	//   ....[126]....
        /*02f8*/ 	.word	0x05000003


	//   ....[127]....
        /*02fc*/ 	.word	0x05000003


	//   ....[128]....
        /*0300*/ 	.word	0x05000003


	//   ....[129]....
        /*0304*/ 	.word	0x05000003


	//   ....[130]....
        /*0308*/ 	.word	0x05000003


	//   ....[131]....
        /*030c*/ 	.word	0x05000003


	//   ....[132]....
        /*0310*/ 	.word	0x05000003


	//   ....[133]....
        /*0314*/ 	.word	0x05000003


	//   ....[134]....
        /*0318*/ 	.word	0x05000003


	//   ....[135]....
        /*031c*/ 	.word	0x05000003


	//   ....[136]....
        /*0320*/ 	.word	0x05000003


	//   ....[137]....
        /*0324*/ 	.word	0x05000003


	//   ....[138]....
        /*0328*/ 	.word	0x05000003


	//   ....[139]....
        /*032c*/ 	.word	0x05000003


	//   ....[140]....
        /*0330*/ 	.word	0x05000003


	//   ....[141]....
        /*0334*/ 	.word	0x05000003


	//   ....[142]....
        /*0338*/ 	.word	0x05000003


	//   ....[143]....
        /*033c*/ 	.word	0x05000003


	//   ....[144]....
        /*0340*/ 	.word	0x05000003


	//   ....[145]....
        /*0344*/ 	.word	0x05000003


	//   ....[146]....
        /*0348*/ 	.word	0x05000003


	//   ....[147]....
        /*034c*/ 	.word	0x05000003


	//   ....[148]....
        /*0350*/ 	.word	0x05000003


	//   ....[149]....
        /*0354*/ 	.word	0x05000003


	//   ....[150]....
        /*0358*/ 	.word	0x05000003


	//   ....[151]....
        /*035c*/ 	.word	0x05000003


	//   ....[152]....
        /*0360*/ 	.word	0x05000003


	//   ....[153]....
        /*0364*/ 	.word	0x05000003


	//   ....[154]....
        /*0368*/ 	.word	0x05000003


	//   ....[155]....
        /*036c*/ 	.word	0x05000003


	//   ....[156]....
        /*0370*/ 	.word	0x05000003


	//   ....[157]....
        /*0374*/ 	.word	0x05000003


	//   ....[158]....
        /*0378*/ 	.word	0x05000003


	//   ....[159]....
        /*037c*/ 	.word	0x05000003


	//----- nvinfo : EIATTR_COOP_GROUP_INSTR_OFFSETS
	.align		4
.L_2382:
        /*0380*/ 	.byte	0x04, 0x28
        /*0382*/ 	.short	(.L_2384 - .L_2383)


	//   ....[0]....
.L_2383:
        /*0384*/ 	.word	0x00000400


	//   ....[1]....
        /*0388*/ 	.word	0x00000730


	//   ....[2]....
        /*038c*/ 	.word	0x00000a50


	//   ....[3]....
        /*0390*/ 	.word	0x00000a60


	//   ....[4]....
        /*0394*/ 	.word	0x00000aa0


	//   ....[5]....
        /*0398*/ 	.word	0x00000ac0


	//   ....[6]....
        /*039c*/ 	.word	0x00000b00


	//   ....[7]....
        /*03a0*/ 	.word	0x00000b20


	//   ....[8]....
        /*03a4*/ 	.word	0x00000b70


	//   ....[9]....
        /*03a8*/ 	.word	0x00000b80


	//   ....[10]....
        /*03ac*/ 	.word	0x00000bd0


	//   ....[11]....
        /*03b0*/ 	.word	0x00000bf0


	//   ....[12]....
        /*03b4*/ 	.word	0x00001d70


	//   ....[13]....
        /*03b8*/ 	.word	0x00001fe0


	//   ....[14]....
        /*03bc*/ 	.word	0x00002380


	//   ....[15]....
        /*03c0*/ 	.word	0x000023d0


	//   ....[16]....
        /*03c4*/ 	.word	0x00002440


	//   ....[17]....
        /*03c8*/ 	.word	0x00002450


	//   ....[18]....
        /*03cc*/ 	.word	0x00002490


	//   ....[19]....
        /*03d0*/ 	.word	0x000024b0


	//   ....[20]....
        /*03d4*/ 	.word	0x000024f0


	//   ....[21]....
        /*03d8*/ 	.word	0x00002510


	//   ....[22]....
        /*03dc*/ 	.word	0x00002550


	//   ....[23]....
        /*03e0*/ 	.word	0x00002570


	//   ....[24]....
        /*03e4*/ 	.word	0x00002b70


	//   ....[25]....
        /*03e8*/ 	.word	0x00002bf0


	//   ....[26]....
        /*03ec*/ 	.word	0x00002c60


	//   ....[27]....
        /*03f0*/ 	.word	0x00002cc0


	//   ....[28]....
        /*03f4*/ 	.word	0x00002ce0


	//   ....[29]....
        /*03f8*/ 	.word	0x00002d30


	//   ....[30]....
        /*03fc*/ 	.word	0x00002d50


	//   ....[31]....
        /*0400*/ 	.word	0x00002da0


	//   ....[32]....
        /*0404*/ 	.word	0x00002de0


	//   ....[33]....
        /*0408*/ 	.word	0x00002e20


	//   ....[34]....
        /*040c*/ 	.word	0x00002e60


	//   ....[35]....
        /*0410*/ 	.word	0x00002eb0


	//   ....[36]....
        /*0414*/ 	.word	0x00002f00


	//   ....[37]....
        /*0418*/ 	.word	0x00002f30


	//   ....[38]....
        /*041c*/ 	.word	0x00003020


	//   ....[39]....
        /*0420*/ 	.word	0x000030a0


	//   ....[40]....
        /*0424*/ 	.word	0x00003100


	//   ....[41]....
        /*0428*/ 	.word	0x00003160


	//   ....[42]....
        /*042c*/ 	.word	0x00003180


	//   ....[43]....
        /*0430*/ 	.word	0x000031d0


	//   ....[44]....
        /*0434*/ 	.word	0x000031f0


	//   ....[45]....
        /*0438*/ 	.word	0x00003230


	//   ....[46]....
        /*043c*/ 	.word	0x00003260


	//   ....[47]....
        /*0440*/ 	.word	0x000032a0


	//   ....[48]....
        /*0444*/ 	.word	0x000032d0


	//   ....[49]....
        /*0448*/ 	.word	0x00003310


	//   ....[50]....
        /*044c*/ 	.word	0x00003360


	//   ....[51]....
        /*0450*/ 	.word	0x00003370


	//   ....[52]....
        /*0454*/ 	.word	0x000048f0


	//   ....[53]....
        /*0458*/ 	.word	0x00004e00


	//   ....[54]....
        /*045c*/ 	.word	0x00005480


	//   ....[55]....
        /*0460*/ 	.word	0x00005490


	//   ....[56]....
        /*0464*/ 	.word	0x000054e0


	//   ....[57]....
        /*0468*/ 	.word	0x000054f0


	//   ....[58]....
        /*046c*/ 	.word	0x00005530


	//   ....[59]....
        /*0470*/ 	.word	0x00005550


	//   ....[60]....
        /*0474*/ 	.word	0x000055a0


	//   ....[61]....
        /*0478*/ 	.word	0x000055b0


	//   ....[62]....
        /*047c*/ 	.word	0x000055f0


	//   ....[63]....
        /*0480*/ 	.word	0x00005610


	//   ....[64]....
        /*0484*/ 	.word	0x00006ba0


	//   ....[65]....
        /*0488*/ 	.word	0x00007020


	//   ....[66]....
        /*048c*/ 	.word	0x000076d0


	//   ....[67]....
        /*0490*/ 	.word	0x000076e0


	//   ....[68]....
        /*0494*/ 	.word	0x00007730


	//   ....[69]....
        /*0498*/ 	.word	0x00007740


	//   ....[70]....
        /*049c*/ 	.word	0x00007780


	//   ....[71]....
        /*04a0*/ 	.word	0x000077a0


	//   ....[72]....
        /*04a4*/ 	.word	0x000077f0


	//   ....[73]....
        /*04a8*/ 	.word	0x00007800


	//   ....[74]....
        /*04ac*/ 	.word	0x00007840


	//   ....[75]....
        /*04b0*/ 	.word	0x00007860


	//   ....[76]....
        /*04b4*/ 	.word	0x00007ee0


	//   ....[77]....
        /*04b8*/ 	.word	0x00007f60


	//   ....[78]....
        /*04bc*/ 	.word	0x00008000


	//   ....[79]....
        /*04c0*/ 	.word	0x00008090


	//   ....[80]....
        /*04c4*/ 	.word	0x000080b0


	//   ....[81]....
        /*04c8*/ 	.word	0x00008100


	//   ....[82]....
        /*04cc*/ 	.word	0x00008130


	//   ....[83]....
        /*04d0*/ 	.word	0x00008180


	//   ....[84]....
        /*04d4*/ 	.word	0x000081b0


	//   ....[85]....
        /*04d8*/ 	.word	0x00008200


	//   ....[86]....
        /*04dc*/ 	.word	0x00008230


	//   ....[87]....
        /*04e0*/ 	.word	0x00008290


	//   ....[88]....
        /*04e4*/ 	.word	0x000082b0


	//   ....[89]....
        /*04e8*/ 	.word	0x00008330


	//   ....[90]....
        /*04ec*/ 	.word	0x000083c0


	//   ....[91]....
        /*04f0*/ 	.word	0x00008440


	//   ....[92]....
        /*04f4*/ 	.word	0x000084a0


	//   ....[93]....
        /*04f8*/ 	.word	0x00008510


	//   ....[94]....
        /*04fc*/ 	.word	0x00008530


	//   ....[95]....
        /*0500*/ 	.word	0x00008590


	//   ....[96]....
        /*0504*/ 	.word	0x000085b0


	//   ....[97]....
        /*0508*/ 	.word	0x00008600


	//   ....[98]....
        /*050c*/ 	.word	0x00008630


	//   ....[99]....
        /*0510*/ 	.word	0x00008680


	//   ....[100]....
        /*0514*/ 	.word	0x000086b0


	//   ....[101]....
        /*0518*/ 	.word	0x00008710


	//   ....[102]....
        /*051c*/ 	.word	0x00008720


	//   ....[103]....
        /*0520*/ 	.word	0x00008790


	//   ....[104]....
        /*0524*/ 	.word	0x00009620


	//   ....[105]....
        /*0528*/ 	.word	0x000096a0


	//   ....[106]....
        /*052c*/ 	.word	0x00009730


	//   ....[107]....
        /*0530*/ 	.word	0x000097f0


	//   ....[108]....
        /*0534*/ 	.word	0x00009850


	//   ....[109]....
        /*0538*/ 	.word	0x00009900


	//   ....[110]....
        /*053c*/ 	.word	0x00009950


	//   ....[111]....
        /*0540*/ 	.word	0x000099e0


	//   ....[112]....
        /*0544*/ 	.word	0x00009a80


	//   ....[113]....
        /*0548*/ 	.word	0x00009af0


	//   ....[114]....
        /*054c*/ 	.word	0x00009ba0


	//   ....[115]....
        /*0550*/ 	.word	0x00009c10


	//   ....[116]....
        /*0554*/ 	.word	0x00009ca0


	//   ....[117]....
        /*0558*/ 	.word	0x00009d20


	//   ....[118]....
        /*055c*/ 	.word	0x00009d90


	//   ....[119]....
        /*0560*/ 	.word	0x00009e10


	//   ....[120]....
        /*0564*/ 	.word	0x00009e90


	//   ....[121]....
        /*0568*/ 	.word	0x00009f50


	//   ....[122]....
        /*056c*/ 	.word	0x00009fb0


	//   ....[123]....
        /*0570*/ 	.word	0x0000a050


	//   ....[124]....
        /*0574*/ 	.word	0x0000a0a0


	//   ....[125]....
        /*0578*/ 	.word	0x0000a110


	//   ....[126]....
        /*057c*/ 	.word	0x0000a1a0


	//   ....[127]....
        /*0580*/ 	.word	0x0000a200


	//   ....[128]....
        /*0584*/ 	.word	0x0000a280


	//   ....[129]....
        /*0588*/ 	.word	0x0000a2f0


	//   ....[130]....
        /*058c*/ 	.word	0x0000a360


	//   ....[131]....
        /*0590*/ 	.word	0x0000a400


	//   ....[132]....
        /*0594*/ 	.word	0x0000a470


	//   ....[133]....
        /*0598*/ 	.word	0x0000a4f0


	//   ....[134]....
        /*059c*/ 	.word	0x0000a570


	//   ....[135]....
        /*05a0*/ 	.word	0x0000a630


	//   ....[136]....
        /*05a4*/ 	.word	0x0000a680


	//   ....[137]....
        /*05a8*/ 	.word	0x0000a730


	//   ....[138]....
        /*05ac*/ 	.word	0x0000a780


	//   ....[139]....
        /*05b0*/ 	.word	0x0000a830


	//   ....[140]....
        /*05b4*/ 	.word	0x0000a880


	//   ....[141]....
        /*05b8*/ 	.word	0x0000a930


	//   ....[142]....
        /*05bc*/ 	.word	0x0000a980


	//   ....[143]....
        /*05c0*/ 	.word	0x0000aa30


	//   ....[144]....
        /*05c4*/ 	.word	0x0000aa80


	//   ....[145]....
        /*05c8*/ 	.word	0x0000ab70


	//   ....[146]....
        /*05cc*/ 	.word	0x0000abe0


	//   ....[147]....
        /*05d0*/ 	.word	0x0000ac60


	//   ....[148]....
        /*05d4*/ 	.word	0x0000ace0


	//   ....[149]....
        /*05d8*/ 	.word	0x0000ada0


	//   ....[150]....
        /*05dc*/ 	.word	0x0000adf0


	//   ....[151]....
        /*05e0*/ 	.word	0x0000aea0


	//   ....[152]....
        /*05e4*/ 	.word	0x0000af00


	//   ....[153]....
        /*05e8*/ 	.word	0x0000afa0


	//   ....[154]....
        /*05ec*/ 	.word	0x0000b000


	//   ....[155]....
        /*05f0*/ 	.word	0x0000b080


	//   ....[156]....
        /*05f4*/ 	.word	0x0000b100


	//   ....[157]....
        /*05f8*/ 	.word	0x0000b180


	//   ....[158]....
        /*05fc*/ 	.word	0x0000b1f0


	//   ....[159]....
        /*0600*/ 	.word	0x0000b290


	//----- nvinfo : EIATTR_VRC_CTA_INIT_COUNT
	.align		4
.L_2384:
        /*0604*/ 	.byte	0x02, 0x4a
	.zero		1
	.zero		1


	//----- nvinfo : EIATTR_EXIT_INSTR_OFFSETS
	.align		4
        /*0608*/ 	.byte	0x04, 0x1c
        /*060a*/ 	.short	(.L_2386 - .L_2385)


	//   ....[0]....
.L_2385:
        /*060c*/ 	.word	0x00001a40


	//   ....[1]....
        /*0610*/ 	.word	0x00004210


	//   ....[2]....
        /*0614*/ 	.word	0x00009590


	//   ....[3]....
        /*0618*/ 	.word	0x000095d0


	//----- nvinfo : EIATTR_MAX_THREADS
	.align		4
.L_2386:
        /*061c*/ 	.byte	0x04, 0x05
        /*061e*/ 	.short	(.L_2388 - .L_2387)
.L_2387:
        /*0620*/ 	.word	0x00000200
        /*0624*/ 	.word	0x00000001
        /*0628*/ 	.word	0x00000001


	//----- nvinfo : EIATTR_CRS_STACK_SIZE
	.align		4
.L_2388:
        /*062c*/ 	.byte	0x04, 0x1e
        /*062e*/ 	.short	(.L_2390 - .L_2389)
.L_2389:
        /*0630*/ 	.word	0x00000000


	//----- nvinfo : EIATTR_CBANK_PARAM_SIZE
	.align		4
.L_2390:
        /*0634*/ 	.byte	0x03, 0x19
        /*0636*/ 	.short	0x0050


	//----- nvinfo : EIATTR_PARAM_CBANK
	.align		4
        /*0638*/ 	.byte	0x04, 0x0a
        /*063a*/ 	.short	(.L_2392 - .L_2391)
	.align		4
.L_2391:
        /*063c*/ 	.word	index@(.nv.constant0._ZN3cub18CUB_300001_SM_10006detail13unique_by_key28DeviceUniqueByKeySweepKernelINS2_10policy_hubIiiE10Policy1000EN6thrust24THRUST_300001_SM_1000_NS6detail15normal_iteratorINS8_10device_ptrIiEEEESD_SD_SD_PmNS0_13ScanTileStateIyLb1EEEN4cuda3std3__48equal_toIiEEyNS2_11VSMemHelperEEEvT0_T1_T2_T3_T4_T5_T6_T7_iNS1_7vsmem_tE)
        /*0640*/ 	.short	0x0380
        /*0642*/ 	.short	0x0050


	//----- nvinfo : EIATTR_SW_WAR
	.align		4
.L_2392:
        /*0644*/ 	.byte	0x04, 0x36
        /*0646*/ 	.short	(.L_2394 - .L_2393)
.L_2393:
        /*0648*/ 	.word	0x00000008
.L_2394:


//--------------------- .nv.info._ZN3cub18CUB_300001_SM_10006detail13unique_by_key28DeviceUniqueByKeySweepKernelINS2_10policy_hubIiiE10Policy1000EN6thrust24THRUST_300001_SM_1000_NS6detail15normal_iteratorINS8_10device_ptrIiEEEESD_SD_SD_PjNS0_13ScanTileStateIjLb1EEEN4cuda3std3__48equal_toIiEEjNS2_11VSMemHelperEEEvT0_T1_T2_T3_T4_T5_T6_T7_iNS1_7vsmem_tE --------------------------
	.section	.nv.info._ZN3cub18CUB_300001_SM_10006detail13unique_by_key28DeviceUniqueByKeySweepKernelINS2_10policy_hubIiiE10Policy1000EN6thrust24THRUST_300001_SM_1000_NS6detail15normal_iteratorINS8_10device_ptrIiEEEESD_SD_SD_PjNS0_13ScanTileStateIjLb1EEEN4cuda3std3__48equal_toIiEEjNS2_11VSMemHelperEEEvT0_T1_T2_T3_T4_T5_T6_T7_iNS1_7vsmem_tE,"",@"SHT_CUDA_INFO"
	.sectionflags	@""
	.align	4


	//----- nvinfo : EIATTR_CUDA_API_VERSION
	.align		4
        /*0000*/ 	.byte	0x04, 0x37
        /*0002*/ 	.short	(.L_2396 - .L_2395)
.L_2395:
        /*0004*/ 	.word	0x00000082


	//----- nvinfo : EIATTR_KPARAM_INFO
	.align		4
.L_2396:
        /*0008*/ 	.byte	0x04, 0x17
        /*000a*/ 	.short	(.L_2398 - .L_2397)
.L_2397:
        /*000c*/ 	.word	0x00000000
        /*0010*/ 	.short	0x0009
        /*0012*/ 	.short	0x0040
        /*0014*/ 	.byte	0x00, 0xf0, 0x21, 0x00


	//----- nvinfo : EIATTR_KPARAM_INFO
	.align		4
.L_2398:
        /*0018*/ 	.byte	0x04, 0x17
        /*001a*/ 	.short	(.L_2400 - .L_2399)
.L_2399:
        /*001c*/ 	.word	0x00000000
        /*0020*/ 	.short	0x0008
        /*0022*/ 	.short	0x0038
        /*0024*/ 	.byte	0x00, 0xf0, 0x11, 0x00


	//----- nvinfo : EIATTR_KPARAM_INFO
	.align		4
.L_2400:
        /*0028*/ 	.byte	0x04, 0x17
        /*002a*/ 	.short	(.L_2402 - .L_2401)
.L_2401:
        /*002c*/ 	.word	0x00000000
        /*0030*/ 	.short	0x0007
        /*0032*/ 	.short	0x0034
        /*0034*/ 	.byte	0x00, 0xf0, 0x11, 0x00


	//----- nvinfo : EIATTR_KPARAM_INFO
	.align		4
.L_2402:
        /*0038*/ 	.byte	0x04, 0x17
        /*003a*/ 	.short	(.L_2404 - .L_2403)
.L_2403:
        /*003c*/ 	.word	0x00000000
        /*0040*/ 	.short	0x0006
        /*0042*/ 	.short	0x0030
        /*0044*/ 	.byte	0x00, 0xf0, 0x05, 0x00


	//----- nvinfo : EIATTR_KPARAM_INFO
	.align		4
.L_2404:
        /*0048*/ 	.byte	0x04, 0x17
        /*004a*/ 	.short	(.L_2406 - .L_2405)
.L_2405:
        /*004c*/ 	.word	0x00000000
        /*0050*/ 	.short	0x0005
        /*0052*/ 	.short	0x0028
        /*0054*/ 	.byte	0x00, 0xf0, 0x21, 0x00


	//----- nvinfo : EIATTR_KPARAM_INFO
	.align		4
.L_2406:
        /*0058*/ 	.byte	0x04, 0x17
        /*005a*/ 	.short	(.L_2408 - .L_2407)
.L_2407:
        /*005c*/ 	.word	0x00000000
        /*0060*/ 	.short	0x0004
        /*0062*/ 	.short	0x0020
        /*0064*/ 	.byte	0x00, 0xf5, 0x21, 0x00


	//----- nvinfo : EIATTR_KPARAM_INFO
	.align		4
.L_2408:
        /*0068*/ 	.byte	0x04, 0x17
        /*006a*/ 	.short	(.L_2410 - .L_2409)
.L_2409:
        /*006c*/ 	.word	0x00000000
        /*0070*/ 	.short	0x0003
        /*0072*/ 	.short	0x0018
        /*0074*/ 	.byte	0x00, 0xf0, 0x21, 0x00


	//----- nvinfo : EIATTR_KPARAM_INFO
	.align		4
.L_2410:
        /*0078*/ 	.byte	0x04, 0x17
        /*007a*/ 	.short	(.L_2412 - .L_2411)
.L_2411:
        /*007c*/ 	.word	0x00000000
        /*0080*/ 	.short	0x0002
        /*0082*/ 	.short	0x0010
        /*0084*/ 	.byte	0x00, 0xf0, 0x21, 0x00


	//----- nvinfo : EIATTR_KPARAM_INFO
	.align		4
.L_2412:
        /*0088*/ 	.byte	0x04, 0x17
        /*008a*/ 	.short	(.L_2414 - .L_2413)
.L_2413:
        /*008c*/ 	.word	0x00000000
        /*0090*/ 	.short	0x0001
        /*0092*/ 	.short	0x0008
        /*0094*/ 	.byte	0x00, 0xf0, 0x21, 0x00


	//----- nvinfo : EIATTR_KPARAM_INFO
	.align		4
.L_2414:
        /*0098*/ 	.byte	0x04, 0x17
        /*009a*/ 	.short	(.L_2416 - .L_2415)
.L_2415:
        /*009c*/ 	.word	0x00000000
        /*00a0*/ 	.short	0x0000
        /*00a2*/ 	.short	0x0000
        /*00a4*/ 	.byte	0x00, 0xf0, 0x21, 0x00


	//----- nvinfo : EIATTR_SPARSE_MMA_MASK
	.align		4
.L_2416:
        /*00a8*/ 	.byte	0x03, 0x50
        /*00aa*/ 	.short	0x0000


	//----- nvinfo : EIATTR_MAXREG_COUNT
	.align		4
        /*00ac*/ 	.byte	0x03, 0x1b
        /*00ae*/ 	.short	0x0080


	//----- nvinfo : EIATTR_NUM_BARRIERS
	.align		4
        /*00b0*/ 	.byte	0x02, 0x4c
        /*00b2*/ 	.byte	0x01
	.zero		1


	//----- nvinfo : EIATTR_MERCURY_ISA_VERSION
	.align		4
        /*00b4*/ 	.byte	0x03, 0x5f
        /*00b6*/ 	.short	0x0101


	//----- nvinfo : EIATTR_UNUSED_LOAD_BYTE_OFFSET
	.align		4
        /*00b8*/ 	.byte	0x04, 0x44
        /*00ba*/ 	.short	(.L_2418 - .L_2417)


	//   ....[0]....
.L_2417:
        /*00bc*/ 	.word	0x00007240
        /*00c0*/ 	.word	0x0000fff0


	//----- nvinfo : EIATTR_COOP_GROUP_MASK_REGIDS
	.align		4
.L_2418:
        /*00c4*/ 	.byte	0x04, 0x29
        /*00c6*/ 	.short	(.L_2420 - .L_2419)


	//   ....[0]....
.L_2419:
        /*00c8*/ 	.word	0xffffffff


	//   ....[1]....
        /*00cc*/ 	.word	0xffffffff


	//   ....[2]....
        /*00d0*/ 	.word	0xffffffff


	//   ....[3]....
        /*00d4*/ 	.word	0xffffffff


	//   ....[4]....
        /*00d8*/ 	.word	0xffffffff


	//   ....[5]....
        /*00dc*/ 	.word	0xffffffff


	//   ....[6]....
        /*00e0*/ 	.word	0xffffffff


	//   ....[7]....
        /*00e4*/ 	.word	0xffffffff


	//   ....[8]....
        /*00e8*/ 	.word	0xffffffff


	//   ....[9]....
        /*00ec*/ 	.word	0xffffffff


	//   ....[10]....
        /*00f0*/ 	.word	0xffffffff


	//   ....[11]....
        /*00f4*/ 	.word	0xffffffff


	//   ....[12]....
        /*00f8*/ 	.word	0xffffffff


	//   ....[13]....
        /*00fc*/ 	.word	0xffffffff


	//   ....[14]....
        /*0100*/ 	.word	0xffffffff


	//   ....[15]....
        /*0104*/ 	.word	0xffffffff


	//   ....[16]....
        /*0108*/ 	.word	0xffffffff


	//   ....[17]....
        /*010c*/ 	.word	0xffffffff


	//   ....[18]....
        /*0110*/ 	.word	0xffffffff


	//   ....[19]....
        /*0114*/ 	.word	0xffffffff


	//   ....[20]....
        /*0118*/ 	.word	0xffffffff


	//   ....[21]....
        /*011c*/ 	.word	0xffffffff


	//   ....[22]....
        /*0120*/ 	.word	0xffffffff


	//   ....[23]....
        /*0124*/ 	.word	0xffffffff


	//   ....[24]....
        /*0128*/ 	.word	0xffffffff


	//   ....[25]....
        /*012c*/ 	.word	0xffffffff


	//   ....[26]....
        /*0130*/ 	.word	0xffffffff


	//   ....[27]....
        /*0134*/ 	.word	0xffffffff


	//   ....[28]....
        /*0138*/ 	.word	0xffffffff


	//   ....[29]....
        /*013c*/ 	.word	0xffffffff


	//   ....[30]....
        /*0140*/ 	.word	0xffffffff


	//   ....[31]....
        /*0144*/ 	.word	0xffffffff


	//   ....[32]....
        /*0148*/ 	.word	0xffffffff


	//   ....[33]....
        /*014c*/ 	.word	0xffffffff


	//   ....[34]....
        /*0150*/ 	.word	0xffffffff


	//   ....[35]....
        /*0154*/ 	.word	0xffffffff


	//   ....[36]....
        /*0158*/ 	.word	0xffffffff


	//   ....[37]....
        /*015c*/ 	.word	0xffffffff


	//   ....[38]....
        /*0160*/ 	.word	0xffffffff


	//   ....[39]....
        /*0164*/ 	.word	0xffffffff


	//   ....[40]....
        /*0168*/ 	.word	0xffffffff


	//   ....[41]....
        /*016c*/ 	.word	0xffffffff


	//   ....[42]....
        /*0170*/ 	.word	0xffffffff


	//   ....[43]....
        /*0174*/ 	.word	0xffffffff


	//   ....[44]....
        /*0178*/ 	.word	0xffffffff


	//   ....[45]....
        /*017c*/ 	.word	0xffffffff


	//   ....[46]....
        /*0180*/ 	.word	0xffffffff


	//   ....[47]....
        /*0184*/ 	.word	0xffffffff


	//   ....[48]....
        /*0188*/ 	.word	0xffffffff


	//   ....[49]....
        /*018c*/ 	.word	0xffffffff


	//   ....[50]....
        /*0190*/ 	.word	0xffffffff


	//   ....[51]....
        /*0194*/ 	.word	0xffffffff


	//   ....[52]....
        /*0198*/ 	.word	0xffffffff


	//   ....[53]....
        /*019c*/ 	.word	0xffffffff


	//   ....[54]....
        /*01a0*/ 	.word	0xffffffff


	//   ....[55]....
        /*01a4*/ 	.word	0xffffffff


	//   ....[56]....
        /*01a8*/ 	.word	0xffffffff


	//   ....[57]....
        /*01ac*/ 	.word	0xffffffff


	//   ....[58]....
        /*01b0*/ 	.word	0xffffffff


	//   ....[59]....
        /*01b4*/ 	.word	0xffffffff


	//   ....[60]....
        /*01b8*/ 	.word	0xffffffff


	//   ....[61]....
        /*01bc*/ 	.word	0xffffffff


	//   ....[62]....
        /*01c0*/ 	.word	0xffffffff


	//   ....[63]....
        /*01c4*/ 	.word	0xffffffff


	//   ....[64]....
        /*01c8*/ 	.word	0x05000033


	//   ....[65]....
        /*01cc*/ 	.word	0x05000033


	//   ....[66]....
        /*01d0*/ 	.word	0x05000033


	//   ....[67]....
        /*01d4*/ 	.word	0x05000033


	//   ....[68]....
        /*01d8*/ 	.word	0x05000033


	//   ....[69]....
        /*01dc*/ 	.word	0x05000033


	//   ....[70]....
        /*01e0*/ 	.word	0x05000033


	//   ....[71]....
        /*01e4*/ 	.word	0x05000033


	//   ....[72]....
        /*01e8*/ 	.word	0x05000033


	//   ....[73]....
        /*01ec*/ 	.word	0x05000033


	//   ....[74]....
        /*01f0*/ 	.word	0x05000033


	//   ....[75]....
        /*01f4*/ 	.word	0x05000033


	//   ....[76]....
        /*01f8*/ 	.word	0x05000033


	//   ....[77]....
        /*01fc*/ 	.word	0x05000033


	//   ....[78]....
        /*0200*/ 	.word	0x05000033


	//   ....[79]....
        /*0204*/ 	.word	0x05000033


	//   ....[80]....
        /*0208*/ 	.word	0x05000033


	//   ....[81]....
        /*020c*/ 	.word	0x05000033


	//   ....[82]....
        /*0210*/ 	.word	0x05000033


	//   ....[83]....
        /*0214*/ 	.word	0x05000033


	//   ....[84]....
        /*0218*/ 	.word	0x05000033


	//   ....[85]....
        /*021c*/ 	.word	0x05000033


	//   ....[86]....
        /*0220*/ 	.word	0x05000033


	//   ....[87]....
        /*0224*/ 	.word	0x05000033


	//   ....[88]....
        /*0228*/ 	.word	0x05000033


	//   ....[89]....
        /*022c*/ 	.word	0x05000033


	//   ....[90]....
        /*0230*/ 	.word	0x05000033


	//   ....[91]....
        /*0234*/ 	.word	0x05000033


	//   ....[92]....
        /*0238*/ 	.word	0x05000033


	//   ....[93]....
        /*023c*/ 	.word	0x05000033


	//   ....[94]....
        /*0240*/ 	.word	0x05000033


	//   ....[95]....
        /*0244*/ 	.word	0x05000033


	//   ....[96]....
        /*0248*/ 	.word	0x05000033


	//   ....[97]....
        /*024c*/ 	.word	0x05000033


	//   ....[98]....
        /*0250*/ 	.word	0x05000033


	//   ....[99]....
        /*0254*/ 	.word	0x05000033


	//----- nvinfo : EIATTR_COOP_GROUP_INSTR_OFFSETS
	.align		4
.L_2420:
        /*0258*/ 	.byte	0x04, 0x28
        /*025a*/ 	.short	(.L_2422 - .L_2421)


	//   ....[0]....
.L_2421:
        /*025c*/ 	.word	0x000003c0


	//   ....[1]....
        /*0260*/ 	.word	0x000006b0


	//   ....[2]....
        /*0264*/ 	.word	0x00000a00


	//   ....[3]....
        /*0268*/ 	.word	0x00000a30


	//   ....[4]....
        /*026c*/ 	.word	0x00000a50


	//   ....[5]....
        /*0270*/ 	.word	0x00000a70


	//   ....[6]....
        /*0274*/ 	.word	0x00000a90


	//   ....[7]....
        /*0278*/ 	.word	0x00001920


	//   ....[8]....
        /*027c*/ 	.word	0x00001b90


	//   ....[9]....
        /*0280*/ 	.word	0x00001f50


	//   ....[10]....
        /*0284*/ 	.word	0x00001f80


	//   ....[11]....
        /*0288*/ 	.word	0x00001fa0


	//   ....[12]....
        /*028c*/ 	.word	0x00001fc0


	//   ....[13]....
        /*0290*/ 	.word	0x00001fe0


	//   ....[14]....
        /*0294*/ 	.word	0x000024d0


	//   ....[15]....
        /*0298*/ 	.word	0x00002540


	//   ....[16]....
        /*029c*/ 	.word	0x000025a0


	//   ....[17]....
        /*02a0*/ 	.word	0x00002610


	//   ....[18]....
        /*02a4*/ 	.word	0x00002660


	//   ....[19]....
        /*02a8*/ 	.word	0x000026b0


	//   ....[20]....
        /*02ac*/ 	.word	0x00002700


	//   ....[21]....
        /*02b0*/ 	.word	0x00002760


	//   ....[22]....
        /*02b4*/ 	.word	0x00002770


	//   ....[23]....
        /*02b8*/ 	.word	0x00002850


	//   ....[24]....
        /*02bc*/ 	.word	0x000028c0


	//   ....[25]....
        /*02c0*/ 	.word	0x00002910


	//   ....[26]....
        /*02c4*/ 	.word	0x000029a0


	//   ....[27]....
        /*02c8*/ 	.word	0x000029c0


	//   ....[28]....
        /*02cc*/ 	.word	0x00002a10


	//   ....[29]....
        /*02d0*/ 	.word	0x00002a50


	//   ....[30]....
        /*02d4*/ 	.word	0x00002aa0


	//   ....[31]....
        /*02d8*/ 	.word	0x00002ae0


	//   ....[32]....
        /*02dc*/ 	.word	0x00003de0


	//   ....[33]....
        /*02e0*/ 	.word	0x000042b0


	//   ....[34]....
        /*02e4*/ 	.word	0x000048a0


	//   ....[35]....
        /*02e8*/ 	.word	0x000048c0


	//   ....[36]....
        /*02ec*/ 	.word	0x000048e0


	//   ....[37]....
        /*02f0*/ 	.word	0x00004900


	//   ....[38]....
        /*02f4*/ 	.word	0x00004920


	//   ....[39]....
        /*02f8*/ 	.word	0x00005a20


	//   ....[40]....
        /*02fc*/ 	.word	0x00005e20


	//   ....[41]....
        /*0300*/ 	.word	0x00006480


	//   ....[42]....
        /*0304*/ 	.word	0x000064a0


	//   ....[43]....
        /*0308*/ 	.word	0x000064c0


	//   ....[44]....
        /*030c*/ 	.word	0x000064e0


	//   ....[45]....
        /*0310*/ 	.word	0x00006500


	//   ....[46]....
        /*0314*/ 	.word	0x00006a10


	//   ....[47]....
        /*0318*/ 	.word	0x00006a80


	//   ....[48]....
        /*031c*/ 	.word	0x00006ae0


	//   ....[49]....
        /*0320*/ 	.word	0x00006b50


	//   ....[50]....
        /*0324*/ 	.word	0x00006ba0


	//   ....[51]....
        /*0328*/ 	.word	0x00006c00


	//   ....[52]....
        /*032c*/ 	.word	0x00006c50


	//   ....[53]....
        /*0330*/ 	.word	0x00006cb0


	//   ....[54]....
        /*0334*/ 	.word	0x00006cf0


	//   ....[55]....
        /*0338*/ 	.word	0x00006d90


	//   ....[56]....
        /*033c*/ 	.word	0x00006e00


	//   ....[57]....
        /*0340*/ 	.word	0x00006e50


	//   ....[58]....
        /*0344*/ 	.word	0x00006eb0


	//   ....[59]....
        /*0348*/ 	.word	0x00006f00


	//   ....[60]....
        /*034c*/ 	.word	0x00006f40


	//   ....[61]....
        /*0350*/ 	.word	0x00006f80


	//   ....[62]....
        /*0354*/ 	.word	0x00006fc0


	//   ....[63]....
        /*0358*/ 	.word	0x00007000


	//   ....[64]....
        /*035c*/ 	.word	0x00007bd0


	//   ....[65]....
        /*0360*/ 	.word	0x00007c50


	//   ....[66]....
        /*0364*/ 	.word	0x00007cf0


	//   ....[67]....
        /*0368*/ 	.word	0x00007db0


	//   ....[68]....
        /*036c*/ 	.word	0x00007e50


	//   ....[69]....
        /*0370*/ 	.word	0x00007ee0


	//   ....[70]....
        /*0374*/ 	.word	0x00007f70


	//   ....[71]....
        /*0378*/ 	.word	0x00007ff0


	//   ....[72]....
        /*037c*/ 	.word	0x00008060


	//   ....[73]....
        /*0380*/ 	.word	0x000080f0


	//   ....[74]....
        /*0384*/ 	.word	0x00008170


	//   ....[75]....
        /*0388*/ 	.word	0x000081f0


	//   ....[76]....
        /*038c*/ 	.word	0x000082b0


	//   ....[77]....
        /*0390*/ 	.word	0x00008350


	//   ....[78]....
        /*0394*/ 	.word	0x000083f0


	//   ....[79]....
        /*0398*/ 	.word	0x00008480


	//   ....[80]....
        /*039c*/ 	.word	0x00008500


	//   ....[81]....
        /*03a0*/ 	.word	0x00008560


	//   ....[82]....
        /*03a4*/ 	.word	0x000085d0


	//   ....[83]....
        /*03a8*/ 	.word	0x00008650


	//   ....[84]....
        /*03ac*/ 	.word	0x00008720


	//   ....[85]....
        /*03b0*/ 	.word	0x00008810


	//   ....[86]....
        /*03b4*/ 	.word	0x000088a0


	//   ....[87]....
        /*03b8*/ 	.word	0x00008940


	//   ....[88]....
        /*03bc*/ 	.word	0x000089d0


	//   ....[89]....
        /*03c0*/ 	.word	0x00008a60


	//   ....[90]....
        /*03c4*/ 	.word	0x00008b10


	//   ....[91]....
        /*03c8*/ 	.word	0x00008b80


	//   ....[92]....
        /*03cc*/ 	.word	0x00008c00


	//   ....[93]....
        /*03d0*/ 	.word	0x00008c80


	//   ....[94]....
        /*03d4*/ 	.word	0x00008d40


	//   ....[95]....
        /*03d8*/ 	.word	0x00008dc0


	//   ....[96]....
        /*03dc*/ 	.word	0x00008e40


	//   ....[97]....
        /*03e0*/ 	.word	0x00008ec0


	//   ....[98]....
        /*03e4*/ 	.word	0x00008f40


	//   ....[99]....
        /*03e8*/ 	.word	0x00008fb0


	//----- nvinfo : EIATTR_VRC_CTA_INIT_COUNT
	.align		4
.L_2422:
        /*03ec*/ 	.byte	0x02, 0x4a
	.zero		1
	.zero		1


	//----- nvinfo : EIATTR_EXIT_INSTR_OFFSETS
	.align		4
        /*03f0*/ 	.byte	0x04, 0x1c
        /*03f2*/ 	.short	(.L_2424 - .L_2423)


	//   ....[0]....
.L_2423:
        /*03f4*/ 	.word	0x000015e0


	//   ....[1]....
        /*03f8*/ 	.word	0x000036d0


	//   ....[2]....
        /*03fc*/ 	.word	0x00007b50


	//   ....[3]....
        /*0400*/ 	.word	0x00007b80


	//----- nvinfo : EIATTR_MAX_THREADS
	.align		4
.L_2424:
        /*0404*/ 	.byte	0x04, 0x05
        /*0406*/ 	.short	(.L_2426 - .L_2425)
.L_2425:
        /*0408*/ 	.word	0x00000200
        /*040c*/ 	.word	0x00000001
        /*0410*/ 	.word	0x00000001


	//----- nvinfo : EIATTR_CRS_STACK_SIZE
	.align		4
.L_2426:
        /*0414*/ 	.byte	0x04, 0x1e
        /*0416*/ 	.short	(.L_2428 - .L_2427)
.L_2427:
        /*0418*/ 	.word	0x00000000


	//----- nvinfo : EIATTR_CBANK_PARAM_SIZE
	.align		4
.L_2428:
        /*041c*/ 	.byte	0x03, 0x19
        /*041e*/ 	.short	0x0048


	//----- nvinfo : EIATTR_PARAM_CBANK
	.align		4
        /*0420*/ 	.byte	0x04, 0x0a
        /*0422*/ 	.short	(.L_2430 - .L_2429)
	.align		4
.L_2429:
        /*0424*/ 	.word	index@(.nv.constant0._ZN3cub18CUB_300001_SM_10006detail13unique_by_key28DeviceUniqueByKeySweepKernelINS2_10policy_hubIiiE10Policy1000EN6thrust24THRUST_300001_SM_1000_NS6detail15normal_iteratorINS8_10device_ptrIiEEEESD_SD_SD_PjNS0_13ScanTileStateIjLb1EEEN4cuda3std3__48equal_toIiEEjNS2_11VSMemHelperEEEvT0_T1_T2_T3_T4_T5_T6_T7_iNS1_7vsmem_tE)
        /*0428*/ 	.short	0x0380
        /*042a*/ 	.short	0x0048


	//----- nvinfo : EIATTR_SW_WAR
	.align		4
.L_2430:
        /*042c*/ 	.byte	0x04, 0x36
        /*042e*/ 	.short	(.L_2432 - .L_2431)
.L_2431:
        /*0430*/ 	.word	0x00000008
.L_2432:


//--------------------- .nv.info._ZN3cub18CUB_300001_SM_10006detail6select23DeviceSelectSweepKernelINS2_10policy_hubIiNS0_8NullTypeEiLb0ELNS0_10SelectImplE1EE10Policy1000EN6thrust24THRUST_300001_SM_1000_NS6detail15normal_iteratorINSA_10device_ptrIiEEEEPS5_SF_PlNS0_13ScanTileStateIiLb1EEEN4cuda3std3__410__not_fn_tINSB_10functional5actorINSO_9compositeIJNSO_16operator_adaptorINSM_8equal_toIvEEEENSP_INSO_8argumentILj0EEEEENSP_INSO_5valueIiEEEEEEEEEEES5_iNS2_19streaming_context_tIlLb1EEELS6_1EEEvT0_T1_T2_T3_T4_T5_T6_T7_iT8_NS1_7vsmem_tE --------------------------
	.section	.nv.info._ZN3cub18CUB_300001_SM_10006detail6select23DeviceSelectSweepKernelINS2_10policy_hubIiNS0_8NullTypeEiLb0ELNS0_10SelectImplE1EE10Policy1000EN6thrust24THRUST_300001_SM_1000_NS6detail15normal_iteratorINSA_10device_ptrIiEEEEPS5_SF_PlNS0_13ScanTileStateIiLb1EEEN4cuda3std3__410__not_fn_tINSB_10functional5actorINSO_9compositeIJNSO_16operator_adaptorINSM_8equal_toIvEEEENSP_INSO_8argumentILj0EEEEENSP_INSO_5valueIiEEEEEEEEEEES5_iNS2_19streaming_context_tIlLb1EEELS6_1EEEvT0_T1_T2_T3_T4_T5_T6_T7_iT8_NS1_7vsmem_tE,"",@"SHT_CUDA_INFO"
	.sectionflags	@""
	.align	4


	//----- nvinfo : EIATTR_CUDA_API_VERSION
	.align		4
        /*0000*/ 	.byte	0x04, 0x37
        /*0002*/ 	.short	(.L_2434 - .L_2433)
.L_2433:
        /*0004*/ 	.word	0x00000082


	//----- nvinfo : EIATTR_KPARAM_INFO
	.align		4
.L_2434:
        /*0008*/ 	.byte	0x04, 0x17
        /*000a*/ 	.short	(.L_2436 - .L_2435)
.L_2435:
        /*000c*/ 	.word	0x00000000
        /*0010*/ 	.short	0x000a
        /*0012*/ 	.short	0x0068
        /*0014*/ 	.byte	0x00, 0xf0, 0x21, 0x00


	//----- nvinfo : EIATTR_KPARAM_INFO
	.align		4
.L_2436:
        /*0018*/ 	.byte	0x04, 0x17
        /*001a*/ 	.short	(.L_2438 - .L_2437)
.L_2437:
        /*001c*/ 	.word	0x00000000
        /*0020*/ 	.short	0x0009
        /*0022*/ 	.short	0x0040
        /*0024*/ 	.byte	0x00, 0xf0, 0xa1, 0x00


	//----- nvinfo : EIATTR_KPARAM_INFO
	.align		4
.L_2438:
        /*0028*/ 	.byte	0x04, 0x17
        /*002a*/ 	.short	(.L_2440 - .L_2439)
.L_2439:
        /*002c*/ 	.word	0x00000000
        /*0030*/ 	.short	0x0008
        /*0032*/ 	.short	0x0038
        /*0034*/ 	.byte	0x00, 0xf0, 0x11, 0x00


	//----- nvinfo : EIATTR_KPARAM_INFO
	.align		4
.L_2440:
        /*0038*/ 	.byte	0x04, 0x17
        /*003a*/ 	.short	(.L_2442 - .L_2441)
.L_2441:
        /*003c*/ 	.word	0x00000000
        /*0040*/ 	.short	0x0007
        /*0042*/ 	.short	0x0034
        /*0044*/ 	.byte	0x00, 0xf0, 0x11, 0x00


	//----- nvinfo : EIATTR_KPARAM_INFO
	.align		4
.L_2442:
        /*0048*/ 	.byte	0x04, 0x17
        /*004a*/ 	.short	(.L_2444 - .L_2443)
.L_2443:
        /*004c*/ 	.word	0x00000000
        /*0050*/ 	.short	0x0006
        /*0052*/ 	.short	0x0030
        /*0054*/ 	.byte	0x00, 0xf0, 0x05, 0x00


	//----- nvinfo : EIATTR_KPARAM_INFO
	.align		4
.L_2444:
        /*0058*/ 	.byte	0x04, 0x17
        /*005a*/ 	.short	(.L_2446 - .L_2445)
.L_2445:
        /*005c*/ 	.word	0x00000000
        /*0060*/ 	.short	0x0005
        /*0062*/ 	.short	0x0028
        /*0064*/ 	.byte	0x00, 0xf0, 0x21, 0x00


	//----- nvinfo : EIATTR_KPARAM_INFO
	.align		4
.L_2446:
        /*0068*/ 	.byte	0x04, 0x17
        /*006a*/ 	.short	(.L_2448 - .L_2447)
.L_2447:
        /*006c*/ 	.word	0x00000000
        /*0070*/ 	.short	0x0004
        /*0072*/ 	.short	0x0020
        /*0074*/ 	.byte	0x00, 0xf0, 0x21, 0x00


	//----- nvinfo : EIATTR_KPARAM_INFO
	.align		4
.L_2448:
        /*0078*/ 	.byte	0x04, 0x17
        /*007a*/ 	.short	(.L_2450 - .L_2449)
.L_2449:
        /*007c*/ 	.word	0x00000000
        /*0080*/ 	.short	0x0003
        /*0082*/ 	.short	0x0018
        /*0084*/ 	.byte	0x00, 0xf5, 0x21, 0x00


	//----- nvinfo : EIATTR_KPARAM_INFO
	.align		4
.L_2450:
        /*0088*/ 	.byte	0x04, 0x17
        /*008a*/ 	.short	(.L_2452 - .L_2451)
.L_2451:
        /*008c*/ 	.word	0x00000000
        /*0090*/ 	.short	0x0002
        /*0092*/ 	.short	0x0010
        /*0094*/ 	.byte	0x00, 0xf0, 0x21, 0x00


	//----- nvinfo : EIATTR_KPARAM_INFO
	.align		4
.L_2452:
        /*0098*/ 	.byte	0x04, 0x17
        /*009a*/ 	.short	(.L_2454 - .L_2453)
.L_2453:
        /*009c*/ 	.word	0x00000000
        /*00a0*/ 	.short	0x0001
        /*00a2*/ 	.short	0x0008
        /*00a4*/ 	.byte	0x00, 0xf5, 0x21, 0x00


	//----- nvinfo : EIATTR_KPARAM_INFO
	.align		4
.L_2454:
        /*00a8*/ 	.byte	0x04, 0x17
        /*00aa*/ 	.short	(.L_2456 - .L_2455)
.L_2455:
        /*00ac*/ 	.word	0x00000000
        /*00b0*/ 	.short	0x0000
        /*00b2*/ 	.short	0x0000
        /*00b4*/ 	.byte	0x00, 0xf0, 0x21, 0x00


	//----- nvinfo : EIATTR_SPARSE_MMA_MASK
	.align		4
.L_2456:
        /*00b8*/ 	.byte	0x03, 0x50
        /*00ba*/ 	.short	0x0000


	//----- nvinfo : EIATTR_MAXREG_COUNT
	.align		4
        /*00bc*/ 	.byte	0x03, 0x1b
        /*00be*/ 	.short	0x00a8


	//----- nvinfo : EIATTR_NUM_BARRIERS
	.align		4
        /*00c0*/ 	.byte	0x02, 0x4c
        /*00c2*/ 	.byte	0x01
	.zero		1


	//----- nvinfo : EIATTR_ANNOTATIONS
	.align		4
        /*00c4*/ 	.byte	0x04, 0x55
        /*00c6*/ 	.short	(.L_2458 - .L_2457)


	//   ....[0]....
.L_2457:
        /*00c8*/ 	.word	0x00000001
        /*00cc*/ 	.byte	0x80, 0x7c, 0x00, 0x00, 0x01, 0x00, 0x00, 0x00, 0xb0, 0x7c, 0x00, 0x00, 0x01, 0x00, 0x00, 0x00
        /*00dc*/ 	.byte	0x60, 0x7d, 0x00, 0x00, 0x01, 0x00, 0x00, 0x00, 0xc0, 0x7d, 0x00, 0x00


	//----- nvinfo : EIATTR_MERCURY_ISA_VERSION
	.align		4
.L_2458:
        /*00e8*/ 	.byte	0x03, 0x5f
        /*00ea*/ 	.short	0x0101


	//----- nvinfo : EIATTR_UNUSED_LOAD_BYTE_OFFSET
	.align		4
        /*00ec*/ 	.byte	0x04, 0x44
        /*00ee*/ 	.short	(.L_2460 - .L_2459)


	//   ....[0]....
.L_2459:
        /*00f0*/ 	.word	0x0000a200
        /*00f4*/ 	.word	0x0000fff0


	//----- nvinfo : EIATTR_COOP_GROUP_MASK_REGIDS
	.align		4
.L_2460:
        /*00f8*/ 	.byte	0x04, 0x29
        /*00fa*/ 	.short	(.L_2462 - .L_2461)


	//   ....[0]....
.L_2461:
        /*00fc*/ 	.word	0xffffffff


	//   ....[1]....
        /*0100*/ 	.word	0xffffffff


	//   ....[2]....
        /*0104*/ 	.word	0xffffffff


	//   ....[3]....
        /*0108*/ 	.word	0xffffffff


	//   ....[4]....
        /*010c*/ 	.word	0xffffffff


	//   ....[5]....
        /*0110*/ 	.word	0xffffffff


	//   ....[6]....
        /*0114*/ 	.word	0xffffffff


	//   ....[7]....
        /*0118*/ 	.word	0xffffffff


	//   ....[8]....
        /*011c*/ 	.word	0xffffffff


	//   ....[9]....
        /*0120*/ 	.word	0xffffffff


	//   ....[10]....
        /*0124*/ 	.word	0xffffffff


	//   ....[11]....
        /*0128*/ 	.word	0xffffffff


	//   ....[12]....
        /*012c*/ 	.word	0xffffffff


	//   ....[13]....
        /*0130*/ 	.word	0xffffffff


	//   ....[14]....
        /*0134*/ 	.word	0xffffffff


	//   ....[15]....
        /*0138*/ 	.word	0xffffffff


	//   ....[16]....
        /*013c*/ 	.word	0xffffffff


	//   ....[17]....
        /*0140*/ 	.word	0xffffffff


	//   ....[18]....
        /*0144*/ 	.word	0xffffffff


	//   ....[19]....
        /*0148*/ 	.word	0xffffffff


	//   ....[20]....
        /*014c*/ 	.word	0xffffffff


	//   ....[21]....
        /*0150*/ 	.word	0xffffffff


	//   ....[22]....
        /*0154*/ 	.word	0xffffffff


	//   ....[23]....
        /*0158*/ 	.word	0xffffffff


	//   ....[24]....
        /*015c*/ 	.word	0xffffffff


	//   ....[25]....
        /*0160*/ 	.word	0xffffffff


	//   ....[26]....
        /*0164*/ 	.word	0xffffffff


	//   ....[27]....
        /*0168*/ 	.word	0xffffffff


	//   ....[28]....
        /*016c*/ 	.word	0xffffffff


	//   ....[29]....
        /*0170*/ 	.word	0xffffffff


	//   ....[30]....
        /*0174*/ 	.word	0xffffffff


	//   ....[31]....
        /*0178*/ 	.word	0xffffffff


	//   ....[32]....
        /*017c*/ 	.word	0xffffffff


	//   ....[33]....
        /*0180*/ 	.word	0xffffffff


	//   ....[34]....
        /*0184*/ 	.word	0xffffffff


	//   ....[35]....
        /*0188*/ 	.word	0xffffffff


	//   ....[36]....
        /*018c*/ 	.word	0xffffffff


	//   ....[37]....
        /*0190*/ 	.word	0xffffffff


	//   ....[38]....
        /*0194*/ 	.word	0xffffffff


	//   ....[39]....
        /*0198*/ 	.word	0xffffffff


	//   ....[40]....
        /*019c*/ 	.word	0xffffffff


	//   ....[41]....
        /*01a0*/ 	.word	0xffffffff


	//   ....[42]....
        /*01a4*/ 	.word	0xffffffff


	//   ....[43]....
        /*01a8*/ 	.word	0xffffffff


	//   ....[44]....
        /*01ac*/ 	.word	0xffffffff


	//   ....[45]....
        /*01b0*/ 	.word	0xffffffff


	//   ....[46]....
        /*01b4*/ 	.word	0xffffffff


	//   ....[47]....
        /*01b8*/ 	.word	0xffffffff


	//   ....[48]....
        /*01bc*/ 	.word	0xffffffff


	//   ....[49]....
        /*01c0*/ 	.word	0xffffffff


	//   ....[50]....
        /*01c4*/ 	.word	0xffffffff


	//   ....[51]....
        /*01c8*/ 	.word	0xffffffff


	//   ....[52]....
        /*01cc*/ 	.word	0xffffffff


	//   ....[53]....
        /*01d0*/ 	.word	0xffffffff


	//   ....[54]....
        /*01d4*/ 	.word	0xffffffff


	//   ....[55]....
        /*01d8*/ 	.word	0xffffffff


	//   ....[56]....
        /*01dc*/ 	.word	0xffffffff


	//   ....[57]....
        /*01e0*/ 	.word	0xffffffff


	//   ....[58]....
        /*01e4*/ 	.word	0xffffffff


	//   ....[59]....
        /*01e8*/ 	.word	0xffffffff


	//   ....[60]....
        /*01ec*/ 	.word	0x05000012


	//   ....[61]....
        /*01f0*/ 	.word	0x05000012


	//   ....[62]....
        /*01f4*/ 	.word	0x05000012


	//   ....[63]....
        /*01f8*/ 	.word	0x05000012


	//   ....[64]....
        /*01fc*/ 	.word	0x05000012


	//   ....[65]....
        /*0200*/ 	.word	0x05000012


	//   ....[66]....
        /*0204*/ 	.word	0x05000012


	//   ....[67]....
        /*0208*/ 	.word	0x05000012


	//   ....[68]....
        /*020c*/ 	.word	0x05000012


	//   ....[69]....
        /*0210*/ 	.word	0x05000012


	//   ....[70]....
        /*0214*/ 	.word	0x05000012


	//   ....[71]....
        /*0218*/ 	.word	0x05000012


	//   ....[72]....
        /*021c*/ 	.word	0x05000012


	//   ....[73]....
        /*0220*/ 	.word	0x05000012


	//   ....[74]....
        /*0224*/ 	.word	0x05000012


	//   ....[75]....
        /*0228*/ 	.word	0x05000012


	//   ....[76]....
        /*022c*/ 	.word	0x05000012


	//   ....[77]....
        /*0230*/ 	.word	0x05000012


	//   ....[78]....
        /*0234*/ 	.word	0x05000012


	//   ....[79]....
        /*0238*/ 	.word	0x05000012


	//   ....[80]....
        /*023c*/ 	.word	0x05000012


	//   ....[81]....
        /*0240*/ 	.word	0x05000012


	//   ....[82]....
        /*0244*/ 	.word	0x05000012


	//   ....[83]....
        /*0248*/ 	.word	0x05000012


	//   ....[84]....
        /*024c*/ 	.word	0x05000012


	//   ....[85]....
        /*0250*/ 	.word	0x05000012


	//   ....[86]....
        /*0254*/ 	.word	0x05000012


	//   ....[87]....
        /*0258*/ 	.word	0x05000012


	//   ....[88]....
        /*025c*/ 	.word	0x05000012


	//   ....[89]....
        /*0260*/ 	.word	0x05000012


	//   ....[90]....
        /*0264*/ 	.word	0x05000012


	//   ....[91]....
        /*0268*/ 	.word	0x05000012


	//   ....[92]....
        /*026c*/ 	.word	0x05000012


	//   ....[93]....
        /*0270*/ 	.word	0x05000012


	//   ....[94]....
        /*0274*/ 	.word	0x05000012


	//   ....[95]....
        /*0278*/ 	.word	0x05000012


	//----- nvinfo : EIATTR_COOP_GROUP_INSTR_OFFSETS
	.align		4
.L_2462:
        /*027c*/ 	.byte	0x04, 0x28
        /*027e*/ 	.short	(.L_2464 - .L_2463)


	//   ....[0]....
.L_2463:
        /*0280*/ 	.word	0x000004a0


	//   ....[1]....
        /*0284*/ 	.word	0x00000900


	//   ....[2]....
        /*0288*/ 	.word	0x00000930


	//   ....[3]....
        /*028c*/ 	.word	0x00000950


	//   ....[4]....
        /*0290*/ 	.word	0x00000970


	//   ....[5]....
        /*0294*/ 	.word	0x00000990


	//   ....[6]....
        /*0298*/ 	.word	0x00002b70


	//   ....[7]....
        /*029c*/ 	.word	0x00002fe0


	//   ....[8]....
        /*02a0*/ 	.word	0x00003010


	//   ....[9]....
        /*02a4*/ 	.word	0x00003030


	//   ....[10]....
        /*02a8*/ 	.word	0x00003050


	//   ....[11]....
        /*02ac*/ 	.word	0x00003070


	//   ....[12]....
        /*02b0*/ 	.word	0x00003480


	//   ....[13]....
        /*02b4*/ 	.word	0x00003540


	//   ....[14]....
        /*02b8*/ 	.word	0x000035a0


	//   ....[15]....
        /*02bc*/ 	.word	0x00003610


	//   ....[16]....
        /*02c0*/ 	.word	0x00003670


	//   ....[17]....
        /*02c4*/ 	.word	0x000036c0


	//   ....[18]....
        /*02c8*/ 	.word	0x00003710


	//   ....[19]....
        /*02cc*/ 	.word	0x00003760


	//   ....[20]....
        /*02d0*/ 	.word	0x00003770


	//   ....[21]....
        /*02d4*/ 	.word	0x00003850


	//   ....[22]....
        /*02d8*/ 	.word	0x00003920


	//   ....[23]....
        /*02dc*/ 	.word	0x00003970


	//   ....[24]....
        /*02e0*/ 	.word	0x000039d0


	//   ....[25]....
        /*02e4*/ 	.word	0x000039f0


	//   ....[26]....
        /*02e8*/ 	.word	0x00003a40


	//   ....[27]....
        /*02ec*/ 	.word	0x00003a80


	//   ....[28]....
        /*02f0*/ 	.word	0x00003ac0


	//   ....[29]....
        /*02f4*/ 	.word	0x00003b00


	//   ....[30]....
        /*02f8*/ 	.word	0x00005ef0


	//   ....[31]....
        /*02fc*/ 	.word	0x000066a0


	//   ....[32]....
        /*0300*/ 	.word	0x000066c0


	//   ....[33]....
        /*0304*/ 	.word	0x000066e0


	//   ....[34]....
        /*0308*/ 	.word	0x00006700


	//   ....[35]....
        /*030c*/ 	.word	0x00006720


	//   ....[36]....
        /*0310*/ 	.word	0x00008c30


	//   ....[37]....
        /*0314*/ 	.word	0x000093f0


	//   ....[38]....
        /*0318*/ 	.word	0x00009410


	//   ....[39]....
        /*031c*/ 	.word	0x00009430


	//   ....[40]....
        /*0320*/ 	.word	0x00009450


	//   ....[41]....
        /*0324*/ 	.word	0x00009470


	//   ....[42]....
        /*0328*/ 	.word	0x000098d0


	//   ....[43]....
        /*032c*/ 	.word	0x000099a0


	//   ....[44]....
        /*0330*/ 	.word	0x00009a00


	//   ....[45]....
        /*0334*/ 	.word	0x00009a80


	//   ....[46]....
        /*0338*/ 	.word	0x00009ad0


	//   ....[47]....
        /*033c*/ 	.word	0x00009b20


	//   ....[48]....
        /*0340*/ 	.word	0x00009b70


	//   ....[49]....
        /*0344*/ 	.word	0x00009bd0


	//   ....[50]....
        /*0348*/ 	.word	0x00009c10


	//   ....[51]....
        /*034c*/ 	.word	0x00009cb0


	//   ....[52]....
        /*0350*/ 	.word	0x00009d80


	//   ....[53]....
        /*0354*/ 	.word	0x00009dd0


	//   ....[54]....
        /*0358*/ 	.word	0x00009e30


	//   ....[55]....
        /*035c*/ 	.word	0x00009e80


	//   ....[56]....
        /*0360*/ 	.word	0x00009ec0


	//   ....[57]....
        /*0364*/ 	.word	0x00009f00


	//   ....[58]....
        /*0368*/ 	.word	0x00009f40


	//   ....[59]....
        /*036c*/ 	.word	0x00009f80


	//   ....[60]....
        /*0370*/ 	.word	0x0000c120


	//   ....[61]....
        /*0374*/ 	.word	0x0000c1a0


	//   ....[62]....
        /*0378*/ 	.word	0x0000c230


	//   ....[63]....
        /*037c*/ 	.word	0x0000c320


	//   ....[64]....
        /*0380*/ 	.word	0x0000c3a0


	//   ....[65]....
        /*0384*/ 	.word	0x0000c430


	//   ....[66]....
        /*0388*/ 	.word	0x0000c4c0


	//   ....[67]....
        /*038c*/ 	.word	0x0000c540


	//   ....[68]....
        /*0390*/ 	.word	0x0000c5b0


	//   ....[69]....
        /*0394*/ 	.word	0x0000c640


	//   ....[70]....
        /*0398*/ 	.word	0x0000c6c0


	//   ....[71]....
        /*039c*/ 	.word	0x0000c740


	//   ....[72]....
        /*03a0*/ 	.word	0x0000c7f0


	//   ....[73]....
        /*03a4*/ 	.word	0x0000c880


	//   ....[74]....
        /*03a8*/ 	.word	0x0000c900


	//   ....[75]....
        /*03ac*/ 	.word	0x0000c980


	//   ....[76]....
        /*03b0*/ 	.word	0x0000ca00


	//   ....[77]....
        /*03b4*/ 	.word	0x0000ca60


	//   ....[78]....
        /*03b8*/ 	.word	0x0000cad0


	//   ....[79]....
        /*03bc*/ 	.word	0x0000cb50


	//   ....[80]....
        /*03c0*/ 	.word	0x0000cbd0


	//   ....[81]....
        /*03c4*/ 	.word	0x0000ccb0


	//   ....[82]....
        /*03c8*/ 	.word	0x0000cd30


	//   ....[83]....
        /*03cc*/ 	.word	0x0000cdd0


	//   ....[84]....
        /*03d0*/ 	.word	0x0000ce50


	//   ....[85]....
        /*03d4*/ 	.word	0x0000ced0


	//   ....[86]....
        /*03d8*/ 	.word	0x0000cf70


	//   ....[87]....
        /*03dc*/ 	.word	0x0000cfe0


	//   ....[88]....
        /*03e0*/ 	.word	0x0000d060


	//   ....[89]....
        /*03e4*/ 	.word	0x0000d0e0


	//   ....[90]....
        /*03e8*/ 	.word	0x0000d190


	//   ....[91]....
        /*03ec*/ 	.word	0x0000d210


	//   ....[92]....
        /*03f0*/ 	.word	0x0000d290


	//   ....[93]....
        /*03f4*/ 	.word	0x0000d310


	//   ....[94]....
        /*03f8*/ 	.word	0x0000d390


	//   ....[95]....
        /*03fc*/ 	.word	0x0000d400


	//----- nvinfo : EIATTR_VRC_CTA_INIT_COUNT
	.align		4
.L_2464:
        /*0400*/ 	.byte	0x02, 0x4a
	.zero		1
	.zero		1


	//----- nvinfo : EIATTR_EXIT_INSTR_OFFSETS
	.align		4
        /*0404*/ 	.byte	0x04, 0x1c
        /*0406*/ 	.short	(.L_2466 - .L_2465)


	//   ....[0]....
.L_2465:
        /*0408*/ 	.word	0x00001d80


	//   ....[1]....
        /*040c*/ 	.word	0x00001e40


	//   ....[2]....
        /*0410*/ 	.word	0x000021b0


	//   ....[3]....
        /*0414*/ 	.word	0x00002430


	//   ....[4]....
        /*0418*/ 	.word	0x000027b0


	//   ....[5]....
        /*041c*/ 	.word	0x00004de0


	//   ....[6]....
        /*0420*/ 	.word	0x00004ea0


	//   ....[7]....
        /*0424*/ 	.word	0x00005320


	//   ....[8]....
        /*0428*/ 	.word	0x00005540


	//   ....[9]....
        /*042c*/ 	.word	0x00005870


	//   ....[10]....
        /*0430*/ 	.word	0x0000bf40


	//   ....[11]....
        /*0434*/ 	.word	0x0000c020


	//   ....[12]....
        /*0438*/ 	.word	0x0000c0d0


	//----- nvinfo : EIATTR_MAX_THREADS
	.align		4
.L_2466:
        /*043c*/ 	.byte	0x04, 0x05
        /*043e*/ 	.short	(.L_2468 - .L_2467)
.L_2467:
        /*0440*/ 	.word	0x00000180
        /*0444*/ 	.word	0x00000001
        /*0448*/ 	.word	0x00000001


	//----- nvinfo : EIATTR_CRS_STACK_SIZE
	.align		4
.L_2468:
        /*044c*/ 	.byte	0x04, 0x1e
        /*044e*/ 	.short	(.L_2470 - .L_2469)
.L_2469:
        /*0450*/ 	.word	0x00000000


	//----- nvinfo : EIATTR_CBANK_PARAM_SIZE
	.align		4
.L_2470:
        /*0454*/ 	.byte	0x03, 0x19
        /*0456*/ 	.short	0x0070


	//----- nvinfo : EIATTR_PARAM_CBANK
	.align		4
        /*0458*/ 	.byte	0x04, 0x0a
        /*045a*/ 	.short	(.L_2472 - .L_2471)
	.align		4
.L_2471:
        /*045c*/ 	.word	index@(.nv.constant0._ZN3cub18CUB_300001_SM_10006detail6select23DeviceSelectSweepKernelINS2_10policy_hubIiNS0_8NullTypeEiLb0ELNS0_10SelectImplE1EE10Policy1000EN6thrust24THRUST_300001_SM_1000_NS6detail15normal_iteratorINSA_10device_ptrIiEEEEPS5_SF_PlNS0_13ScanTileStateIiLb1EEEN4cuda3std3__410__not_fn_tINSB_10functional5actorINSO_9compositeIJNSO_16operator_adaptorINSM_8equal_toIvEEEENSP_INSO_8argumentILj0EEEEENSP_INSO_5valueIiEEEEEEEEEEES5_iNS2_19streaming_context_tIlLb1EEELS6_1EEEvT0_T1_T2_T3_T4_T5_T6_T7_iT8_NS1_7vsmem_tE)
        /*0460*/ 	.short	0x0380
        /*0462*/ 	.short	0x0070


	//----- nvinfo : EIATTR_SW_WAR
	.align		4
.L_2472:
        /*0464*/ 	.byte	0x04, 0x36
        /*0466*/ 	.short	(.L_2474 - .L_2473)
.L_2473:
        /*0468*/ 	.word	0x00000008
.L_2474:


//--------------------- .nv.info._ZN3cub18CUB_300001_SM_10006detail6select23DeviceSelectSweepKernelINS2_10policy_hubIiilLb1ELNS0_10SelectImplE2EE10Policy1000EN6thrust24THRUST_300001_SM_1000_NS6detail15normal_iteratorINS9_10device_ptrIiEEEESE_NS2_27partition_distinct_output_tISE_SE_EEPlNS0_13ScanTileStateIiLb1EEE7is_evenNS0_8NullTypeEiNS2_19streaming_context_tIlLb1EEELS5_2EEEvT0_T1_T2_T3_T4_T5_T6_T7_iT8_NS1_7vsmem_tE --------------------------
	.section	.nv.info._ZN3cub18CUB_300001_SM_10006detail6select23DeviceSelectSweepKernelINS2_10policy_hubIiilLb1ELNS0_10SelectImplE2EE10Policy1000EN6thrust24THRUST_300001_SM_1000_NS6detail15normal_iteratorINS9_10device_ptrIiEEEESE_NS2_27partition_distinct_output_tISE_SE_EEPlNS0_13ScanTileStateIiLb1EEE7is_evenNS0_8NullTypeEiNS2_19streaming_context_tIlLb1EEELS5_2EEEvT0_T1_T2_T3_T4_T5_T6_T7_iT8_NS1_7vsmem_tE,"",@"SHT_CUDA_INFO"
	.sectionflags	@""
	.align	4


	//----- nvinfo : EIATTR_CUDA_API_VERSION
	.align		4
        /*0000*/ 	.byte	0x04, 0x37
        /*0002*/ 	.short	(.L_2476 - .L_2475)
.L_2475:
        /*0004*/ 	.word	0x00000082


	//----- nvinfo : EIATTR_KPARAM_INFO
	.align		4
.L_2476:
        /*0008*/ 	.byte	0x04, 0x17
        /*000a*/ 	.short	(.L_2478 - .L_2477)
.L_2477:
        /*000c*/ 	.word	0x00000000
        /*0010*/ 	.short	0x000a
        /*0012*/ 	.short	0x0068
        /*0014*/ 	.byte	0x00, 0xf0, 0x21, 0x00


	//----- nvinfo : EIATTR_KPARAM_INFO
	.align		4
.L_2478:
        /*0018*/ 	.byte	0x04, 0x17
        /*001a*/ 	.short	(.L_2480 - .L_2479)
.L_2479:
        /*001c*/ 	.word	0x00000000
        /*0020*/ 	.short	0x0009
        /*0022*/ 	.short	0x0040
        /*0024*/ 	.byte	0x00, 0xf0, 0xa1, 0x00


	//----- nvinfo : EIATTR_KPARAM_INFO
	.align		4
.L_2480:
        /*0028*/ 	.byte	0x04, 0x17
        /*002a*/ 	.short	(.L_2482 - .L_2481)
.L_2481:
        /*002c*/ 	.word	0x00000000
        /*0030*/ 	.short	0x0008
        /*0032*/ 	.short	0x0038
        /*0034*/ 	.byte	0x00, 0xf0, 0x11, 0x00


	//----- nvinfo : EIATTR_KPARAM_INFO
	.align		4
.L_2482:
        /*0038*/ 	.byte	0x04, 0x17
        /*003a*/ 	.short	(.L_2484 - .L_2483)
.L_2483:
        /*003c*/ 	.word	0x00000000
        /*0040*/ 	.short	0x0007
        /*0042*/ 	.short	0x0034
        /*0044*/ 	.byte	0x00, 0xf0, 0x11, 0x00


	//----- nvinfo : EIATTR_KPARAM_INFO
	.align		4
.L_2484:
        /*0048*/ 	.byte	0x04, 0x17
        /*004a*/ 	.short	(.L_2486 - .L_2485)
.L_2485:
        /*004c*/ 	.word	0x00000000
        /*0050*/ 	.short	0x0006
        /*0052*/ 	.short	0x0031
        /*0054*/ 	.byte	0x00, 0xf0, 0x05, 0x00


	//----- nvinfo : EIATTR_KPARAM_INFO
	.align		4
.L_2486:
        /*0058*/ 	.byte	0x04, 0x17
        /*005a*/ 	.short	(.L_2488 - .L_2487)
.L_2487:
        /*005c*/ 	.word	0x00000000
        /*0060*/ 	.short	0x0005
        /*0062*/ 	.short	0x0030
        /*0064*/ 	.byte	0x00, 0xf0, 0x05, 0x00


	//----- nvinfo : EIATTR_KPARAM_INFO
	.align		4
.L_2488:
        /*0068*/ 	.byte	0x04, 0x17
        /*006a*/ 	.short	(.L_2490 - .L_2489)
.L_2489:
        /*006c*/ 	.word	0x00000000
        /*0070*/ 	.short	0x0004
        /*0072*/ 	.short	0x0028
        /*0074*/ 	.byte	0x00, 0xf0, 0x21, 0x00


	//----- nvinfo : EIATTR_KPARAM_INFO
	.align		4
.L_2490:
        /*0078*/ 	.byte	0x04, 0x17
        /*007a*/ 	.short	(.L_2492 - .L_2491)
.L_2491:
        /*007c*/ 	.word	0x00000000
        /*0080*/ 	.short	0x0003
        /*0082*/ 	.short	0x0020
        /*0084*/ 	.byte	0x00, 0xf5, 0x21, 0x00


	//----- nvinfo : EIATTR_KPARAM_INFO
	.align		4
.L_2492:
        /*0088*/ 	.byte	0x04, 0x17
        /*008a*/ 	.short	(.L_2494 - .L_2493)
.L_2493:
        /*008c*/ 	.word	0x00000000
        /*0090*/ 	.short	0x0002
        /*0092*/ 	.short	0x0010
        /*0094*/ 	.byte	0x00, 0xf0, 0x41, 0x00


	//----- nvinfo : EIATTR_KPARAM_INFO
	.align		4
.L_2494:
        /*0098*/ 	.byte	0x04, 0x17
        /*009a*/ 	.short	(.L_2496 - .L_2495)
.L_2495:
        /*009c*/ 	.word	0x00000000
        /*00a0*/ 	.short	0x0001
        /*00a2*/ 	.short	0x0008
        /*00a4*/ 	.byte	0x00, 0xf0, 0x21, 0x00


	//----- nvinfo : EIATTR_KPARAM_INFO
	.align		4
.L_2496:
        /*00a8*/ 	.byte	0x04, 0x17
        /*00aa*/ 	.short	(.L_2498 - .L_2497)
.L_2497:
        /*00ac*/ 	.word	0x00000000
        /*00b0*/ 	.short	0x0000
        /*00b2*/ 	.short	0x0000
        /*00b4*/ 	.byte	0x00, 0xf0, 0x21, 0x00


	//----- nvinfo : EIATTR_SPARSE_MMA_MASK
	.align		4
.L_2498:
        /*00b8*/ 	.byte	0x03, 0x50
        /*00ba*/ 	.short	0x0000


	//----- nvinfo : EIATTR_MAXREG_COUNT
	.align		4
        /*00bc*/ 	.byte	0x03, 0x1b
        /*00be*/ 	.short	0x0060


	//----- nvinfo : EIATTR_NUM_BARRIERS
	.align		4
        /*00c0*/ 	.byte	0x02, 0x4c
        /*00c2*/ 	.byte	0x01
	.zero		1


	//----- nvinfo : EIATTR_ANNOTATIONS
	.align		4
        /*00c4*/ 	.byte	0x04, 0x55
        /*00c6*/ 	.short	(.L_2500 - .L_2499)


	//   ....[0]....
.L_2499:
        /*00c8*/ 	.word	0x00000001
        /*00cc*/ 	.byte	0x10, 0x04, 0x00, 0x00, 0x01, 0x00, 0x00, 0x00, 0x20, 0x04, 0x00, 0x00, 0x01, 0x00, 0x00, 0x00
        /* <DEDUP_REMOVED lines=9> */
        /*016c*/ 	.byte	0xd0, 0x9c, 0x00, 0x00


	//----- nvinfo : EIATTR_MERCURY_ISA_VERSION
	.align		4
.L_2500:
        /*0170*/ 	.byte	0x03, 0x5f
        /*0172*/ 	.short	0x0101


	//----- nvinfo : EIATTR_UNUSED_LOAD_BYTE_OFFSET
	.align		4
        /*0174*/ 	.byte	0x04, 0x44
        /*0176*/ 	.short	(.L_2502 - .L_2501)


	//   ....[0]....
.L_2501:
        /*0178*/ 	.word	0x00009dc0
        /*017c*/ 	.word	0x0000fff0


	//----- nvinfo : EIATTR_COOP_GROUP_MASK_REGIDS
	.align		4
.L_2502:
        /*0180*/ 	.byte	0x04, 0x29
        /*0182*/ 	.short	(.L_2504 - .L_2503)


	//   ....[0]....
.L_2503:
        /*0184*/ 	.word	0xffffffff


	//   ....[1]....
        /*0188*/ 	.word	0xffffffff


	//   ....[2]....
        /*018c*/ 	.word	0xffffffff


	//   ....[3]....
        /*0190*/ 	.word	0xffffffff


	//   ....[4]....
        /*0194*/ 	.word	0xffffffff


	//   ....[5]....
        /*0198*/ 	.word	0xffffffff


	//   ....[6]....
        /*019c*/ 	.word	0xffffffff


	//   ....[7]....
        /*01a0*/ 	.word	0xffffffff


	//   ....[8]....
        /*01a4*/ 	.word	0xffffffff


	//   ....[9]....
        /*01a8*/ 	.word	0xffffffff


	//   ....[10]....
        /*01ac*/ 	.word	0xffffffff


	//   ....[11]....
        /*01b0*/ 	.word	0xffffffff


	//   ....[12]....
        /*01b4*/ 	.word	0xffffffff


	//   ....[13]....
        /*01b8*/ 	.word	0xffffffff


	//   ....[14]....
        /*01bc*/ 	.word	0xffffffff


	//   ....[15]....
        /*01c0*/ 	.word	0xffffffff


	//   ....[16]....
        /*01c4*/ 	.word	0xffffffff


	//   ....[17]....
        /*01c8*/ 	.word	0xffffffff


	//   ....[18]....
        /*01cc*/ 	.word	0xffffffff


	//   ....[19]....
        /*01d0*/ 	.word	0xffffffff


	//   ....[20]....
        /*01d4*/ 	.word	0xffffffff


	//   ....[21]....
        /*01d8*/ 	.word	0xffffffff


	//   ....[22]....
        /*01dc*/ 	.word	0xffffffff


	//   ....[23]....
        /*01e0*/ 	.word	0xffffffff


	//   ....[24]....
        /*01e4*/ 	.word	0xffffffff


	//   ....[25]....
        /*01e8*/ 	.word	0xffffffff


	//   ....[26]....
        /*01ec*/ 	.word	0xffffffff


	//   ....[27]....
        /*01f0*/ 	.word	0xffffffff


	//   ....[28]....
        /*01f4*/ 	.word	0xffffffff


	//   ....[29]....
        /*01f8*/ 	.word	0xffffffff


	//   ....[30]....
        /*01fc*/ 	.word	0xffffffff


	//   ....[31]....
        /*0200*/ 	.word	0xffffffff


	//   ....[32]....
        /*0204*/ 	.word	0xffffffff


	//   ....[33]....
        /*0208*/ 	.word	0xffffffff


	//   ....[34]....
        /*020c*/ 	.word	0xffffffff


	//   ....[35]....
        /*0210*/ 	.word	0xffffffff


	//   ....[36]....
        /*0214*/ 	.word	0xffffffff


	//   ....[37]....
        /*0218*/ 	.word	0xffffffff


	//   ....[38]....
        /*021c*/ 	.word	0xffffffff


	//   ....[39]....
        /*0220*/ 	.word	0xffffffff


	//   ....[40]....
        /*0224*/ 	.word	0xffffffff


	//   ....[41]....
        /*0228*/ 	.word	0xffffffff


	//   ....[42]....
        /*022c*/ 	.word	0xffffffff


	//   ....[43]....
        /*0230*/ 	.word	0xffffffff


	//   ....[44]....
        /*0234*/ 	.word	0xffffffff


	//   ....[45]....
        /*0238*/ 	.word	0xffffffff


	//   ....[46]....
        /*023c*/ 	.word	0xffffffff


	//   ....[47]....
        /*0240*/ 	.word	0xffffffff


	//   ....[48]....
        /*0244*/ 	.word	0xffffffff


	//   ....[49]....
        /*0248*/ 	.word	0xffffffff


	//   ....[50]....
        /*024c*/ 	.word	0xffffffff


	//   ....[51]....
        /*0250*/ 	.word	0xffffffff


	//   ....[52]....
        /*0254*/ 	.word	0xffffffff


	//   ....[53]....
        /*0258*/ 	.word	0xffffffff


	//   ....[54]....
        /*025c*/ 	.word	0xffffffff


	//   ....[55]....
        /*0260*/ 	.word	0xffffffff


	//   ....[56]....
        /*0264*/ 	.word	0x0500000a


	//   ....[57]....
        /*0268*/ 	.word	0x0500000a


	//   ....[58]....
        /*026c*/ 	.word	0x0500000a


	//   ....[59]....
        /*0270*/ 	.word	0x0500000a


	//   ....[60]....
        /*0274*/ 	.word	0x0500000a


	//   ....[61]....
        /*0278*/ 	.word	0x0500000a


	//   ....[62]....
        /*027c*/ 	.word	0x0500000a


	//   ....[63]....
        /*0280*/ 	.word	0x0500000a


	//   ....[64]....
        /*0284*/ 	.word	0x0500000a


	//   ....[65]....
        /*0288*/ 	.word	0x0500000a


	//   ....[66]....
        /*028c*/ 	.word	0x0500000a


	//   ....[67]....
        /*0290*/ 	.word	0x0500000a


	//   ....[68]....
        /*0294*/ 	.word	0x0500000a


	//   ....[69]....
        /*0298*/ 	.word	0x0500000a


	//   ....[70]....
        /*029c*/ 	.word	0x0500000a


	//   ....[71]....
        /*02a0*/ 	.word	0x0500000a


	//   ....[72]....
        /*02a4*/ 	.word	0x0500000a


	//   ....[73]....
        /*02a8*/ 	.word	0x0500000a


	//   ....[74]....
        /*02ac*/ 	.word	0x0500000a


	//   ....[75]....
        /*02b0*/ 	.word	0x0500000a


	//   ....[76]....
        /*02b4*/ 	.word	0x0500000a


	//   ....[77]....
        /*02b8*/ 	.word	0x0500000a


	//   ....[78]....
        /*02bc*/ 	.word	0x0500000a


	//   ....[79]....
        /*02c0*/ 	.word	0x0500000a


	//   ....[80]....
        /*02c4*/ 	.word	0x0500000a


	//   ....[81]....
        /*02c8*/ 	.word	0x0500000a


	//   ....[82]....
        /*02cc*/ 	.word	0x0500000a


	//   ....[83]....
        /*02d0*/ 	.word	0x0500000a


	//   ....[84]....
        /*02d4*/ 	.word	0x0500000a


	//   ....[85]....
        /*02d8*/ 	.word	0x0500000a


	//   ....[86]....
        /*02dc*/ 	.word	0x0500000a


	//   ....[87]....
        /*02e0*/ 	.word	0x0500000a


	//   ....[88]....
        /*02e4*/ 	.word	0x0500000a


	//   ....[89]....
        /*02e8*/ 	.word	0x0500000a


	//   ....[90]....
        /*02ec*/ 	.word	0x0500000a


	//   ....[91]....
        /*02f0*/ 	.word	0x0500000a


	//----- nvinfo : EIATTR_COOP_GROUP_INSTR_OFFSETS
	.align		4
.L_2504:
        /*02f4*/ 	.byte	0x04, 0x28
        /*02f6*/ 	.short	(.L_2506 - .L_2505)


	//   ....[0]....
.L_2505:
        /*02f8*/ 	.word	0x00000690


	//   ....[1]....
        /*02fc*/ 	.word	0x000006b0


	//   ....[2]....
        /*0300*/ 	.word	0x000006d0


	//   ....[3]....
        /*0304*/ 	.word	0x000006f0


	//   ....[4]....
        /*0308*/ 	.word	0x00000720


	//   ....[5]....
        /*030c*/ 	.word	0x00002cf0


	//   ....[6]....
        /*0310*/ 	.word	0x00002d30


	//   ....[7]....
        /*0314*/ 	.word	0x00002d70


	//   ....[8]....
        /*0318*/ 	.word	0x00002d90


	//   ....[9]....
        /*031c*/ 	.word	0x00002db0


	//   ....[10]....
        /*0320*/ 	.word	0x00003310


	//   ....[11]....
        /*0324*/ 	.word	0x00003500


	//   ....[12]....
        /*0328*/ 	.word	0x000035a0


	//   ....[13]....
        /*032c*/ 	.word	0x00003610


	//   ....[14]....
        /*0330*/ 	.word	0x00003670


	//   ....[15]....
        /*0334*/ 	.word	0x000036d0


	//   ....[16]....
        /*0338*/ 	.word	0x00003720


	//   ....[17]....
        /*033c*/ 	.word	0x00003760


	//   ....[18]....
        /*0340*/ 	.word	0x00003770


	//   ....[19]....
        /*0344*/ 	.word	0x00003870


	//   ....[20]....
        /*0348*/ 	.word	0x00003a60


	//   ....[21]....
        /*034c*/ 	.word	0x00003ab0


	//   ....[22]....
        /*0350*/ 	.word	0x00003b30


	//   ....[23]....
        /*0354*/ 	.word	0x00003b80


	//   ....[24]....
        /*0358*/ 	.word	0x00003bd0


	//   ....[25]....
        /*035c*/ 	.word	0x00003c30


	//   ....[26]....
        /*0360*/ 	.word	0x00003c70


	//   ....[27]....
        /*0364*/ 	.word	0x00003c80


	//   ....[28]....
        /*0368*/ 	.word	0x00005f90


	//   ....[29]....
        /*036c*/ 	.word	0x00005fb0


	//   ....[30]....
        /*0370*/ 	.word	0x00005fd0


	//   ....[31]....
        /*0374*/ 	.word	0x00005ff0


	//   ....[32]....
        /*0378*/ 	.word	0x00006010


	//   ....[33]....
        /*037c*/ 	.word	0x00008b70


	//   ....[34]....
        /*0380*/ 	.word	0x00008b90


	//   ....[35]....
        /*0384*/ 	.word	0x00008bb0


	//   ....[36]....
        /*0388*/ 	.word	0x00008bd0


	//   ....[37]....
        /*038c*/ 	.word	0x00008bf0


	//   ....[38]....
        /*0390*/ 	.word	0x000091a0


	//   ....[39]....
        /*0394*/ 	.word	0x000093e0


	//   ....[40]....
        /*0398*/ 	.word	0x00009480


	//   ....[41]....
        /*039c*/ 	.word	0x000094f0


	//   ....[42]....
        /*03a0*/ 	.word	0x00009550


	//   ....[43]....
        /*03a4*/ 	.word	0x000095b0


	//   ....[44]....
        /*03a8*/ 	.word	0x00009600


	//   ....[45]....
        /*03ac*/ 	.word	0x00009640


	//   ....[46]....
        /*03b0*/ 	.word	0x00009650


	//   ....[47]....
        /*03b4*/ 	.word	0x00009750


	//   ....[48]....
        /*03b8*/ 	.word	0x00009940


	//   ....[49]....
        /*03bc*/ 	.word	0x000099a0


	//   ....[50]....
        /*03c0*/ 	.word	0x00009a20


	//   ....[51]....
        /*03c4*/ 	.word	0x00009a70


	//   ....[52]....
        /*03c8*/ 	.word	0x00009ac0


	//   ....[53]....
        /*03cc*/ 	.word	0x00009b20


	//   ....[54]....
        /*03d0*/ 	.word	0x00009b60


	//   ....[55]....
        /*03d4*/ 	.word	0x00009b70


	//   ....[56]....
        /*03d8*/ 	.word	0x0000b7a0


	//   ....[57]....
        /*03dc*/ 	.word	0x0000b820


	//   ....[58]....
        /*03e0*/ 	.word	0x0000b8b0


	//   ....[59]....
        /*03e4*/ 	.word	0x0000b980


	//   ....[60]....
        /*03e8*/ 	.word	0x0000ba00


	//   ....[61]....
        /*03ec*/ 	.word	0x0000baa0


	//   ....[62]....
        /*03f0*/ 	.word	0x0000bb40


	//   ....[63]....
        /*03f4*/ 	.word	0x0000bbc0


	//   ....[64]....
        /*03f8*/ 	.word	0x0000bbf0


	//   ....[65]....
        /*03fc*/ 	.word	0x0000bcb0


	//   ....[66]....
        /*0400*/ 	.word	0x0000bd30


	//   ....[67]....
        /*0404*/ 	.word	0x0000bdb0


	//   ....[68]....
        /*0408*/ 	.word	0x0000be70


	//   ....[69]....
        /*040c*/ 	.word	0x0000bf00


	//   ....[70]....
        /*0410*/ 	.word	0x0000bf80


	//   ....[71]....
        /*0414*/ 	.word	0x0000c000


	//   ....[72]....
        /*0418*/ 	.word	0x0000c070


	//   ....[73]....
        /*041c*/ 	.word	0x0000c0d0


	//   ....[74]....
        /*0420*/ 	.word	0x0000c140


	//   ....[75]....
        /*0424*/ 	.word	0x0000c1c0


	//   ....[76]....
        /*0428*/ 	.word	0x0000c250


	//   ....[77]....
        /*042c*/ 	.word	0x0000c320


	//   ....[78]....
        /*0430*/ 	.word	0x0000c3a0


	//   ....[79]....
        /*0434*/ 	.word	0x0000c440


	//   ....[80]....
        /*0438*/ 	.word	0x0000c4e0


	//   ....[81]....
        /*043c*/ 	.word	0x0000c560


	//   ....[82]....
        /*0440*/ 	.word	0x0000c590


	//   ....[83]....
        /*0444*/ 	.word	0x0000c650


	//   ....[84]....
        /*0448*/ 	.word	0x0000c6d0


	//   ....[85]....
        /*044c*/ 	.word	0x0000c750


	//   ....[86]....
        /*0450*/ 	.word	0x0000c820


	//   ....[87]....
        /*0454*/ 	.word	0x0000c8b0


	//   ....[88]....
        /*0458*/ 	.word	0x0000c930


	//   ....[89]....
        /*045c*/ 	.word	0x0000c9b0


	//   ....[90]....
        /*0460*/ 	.word	0x0000ca20


	//   ....[91]....
        /*0464*/ 	.word	0x0000ca80


	//----- nvinfo : EIATTR_VRC_CTA_INIT_COUNT
	.align		4
.L_2506:
        /*0468*/ 	.byte	0x02, 0x4a
	.zero		1
	.zero		1


	//----- nvinfo : EIATTR_EXIT_INSTR_OFFSETS
	.align		4
        /*046c*/ 	.byte	0x04, 0x1c
        /*046e*/ 	.short	(.L_2508 - .L_2507)


	//   ....[0]....
.L_2507:
        /*0470*/ 	.word	0x00002680


	//   ....[1]....
        /*0474*/ 	.word	0x00002700


	//   ....[2]....
        /*0478*/ 	.word	0x000055a0


	//   ....[3]....
        /*047c*/ 	.word	0x000055c0


	//   ....[4]....
        /*0480*/ 	.word	0x0000b600


	//   ....[5]....
        /*0484*/ 	.word	0x0000b6c0


	//   ....[6]....
        /*0488*/ 	.word	0x0000b750


	//----- nvinfo : EIATTR_MAX_THREADS
	.align		4
.L_2508:
        /*048c*/ 	.byte	0x04, 0x05
        /*048e*/ 	.short	(.L_2510 - .L_2509)
.L_2509:
        /*0490*/ 	.word	0x00000280
        /*0494*/ 	.word	0x00000001
        /*0498*/ 	.word	0x00000001


	//----- nvinfo : EIATTR_CRS_STACK_SIZE
	.align		4
.L_2510:
        /*049c*/ 	.byte	0x04, 0x1e
        /*049e*/ 	.short	(.L_2512 - .L_2511)
.L_2511:
        /*04a0*/ 	.word	0x00000000


	//----- nvinfo : EIATTR_CBANK_PARAM_SIZE
	.align		4
.L_2512:
        /*04a4*/ 	.byte	0x03, 0x19
        /*04a6*/ 	.short	0x0070


	//----- nvinfo : EIATTR_PARAM_CBANK
	.align		4
        /*04a8*/ 	.byte	0x04, 0x0a
        /*04aa*/ 	.short	(.L_2514 - .L_2513)
	.align		4
.L_2513:
        /*04ac*/ 	.word	index@(.nv.constant0._ZN3cub18CUB_300001_SM_10006detail6select23DeviceSelectSweepKernelINS2_10policy_hubIiilLb1ELNS0_10SelectImplE2EE10Policy1000EN6thrust24THRUST_300001_SM_1000_NS6detail15normal_iteratorINS9_10device_ptrIiEEEESE_NS2_27partition_distinct_output_tISE_SE_EEPlNS0_13ScanTileStateIiLb1EEE7is_evenNS0_8NullTypeEiNS2_19streaming_context_tIlLb1EEELS5_2EEEvT0_T1_T2_T3_T4_T5_T6_T7_iT8_NS1_7vsmem_tE)
        /*04b0*/ 	.short	0x0380
        /*04b2*/ 	.short	0x0070


	//----- nvinfo : EIATTR_SW_WAR
	.align		4
.L_2514:
        /*04b4*/ 	.byte	0x04, 0x36
        /*04b6*/ 	.short	(.L_2516 - .L_2515)
.L_2515:
        /*04b8*/ 	.word	0x00000008
.L_2516:


//--------------------- .nv.info._ZN3cub18CUB_300001_SM_10006detail6select23DeviceSelectSweepKernelINS2_10policy_hubIiiiLb1ELNS0_10SelectImplE2EE10Policy1000EN6thrust24THRUST_300001_SM_1000_NS6detail15normal_iteratorINS9_10device_ptrIiEEEESE_NS2_27partition_distinct_output_tISE_SE_EEPiNS0_13ScanTileStateIiLb1EEE7is_evenNS0_8NullTypeEiNS2_19streaming_context_tIiLb0EEELS5_2EEEvT0_T1_T2_T3_T4_T5_T6_T7_iT8_NS1_7vsmem_tE --------------------------
	.section	.nv.info._ZN3cub18CUB_300001_SM_10006detail6select23DeviceSelectSweepKernelINS2_10policy_hubIiiiLb1ELNS0_10SelectImplE2EE10Policy1000EN6thrust24THRUST_300001_SM_1000_NS6detail15normal_iteratorINS9_10device_ptrIiEEEESE_NS2_27partition_distinct_output_tISE_SE_EEPiNS0_13ScanTileStateIiLb1EEE7is_evenNS0_8NullTypeEiNS2_19streaming_context_tIiLb0EEELS5_2EEEvT0_T1_T2_T3_T4_T5_T6_T7_iT8_NS1_7vsmem_tE,"",@"SHT_CUDA_INFO"
	.sectionflags	@""
	.align	4


	//----- nvinfo : EIATTR_CUDA_API_VERSION
	.align		4
        /*0000*/ 	.byte	0x04, 0x37
        /*0002*/ 	.short	(.L_2518 - .L_2517)
.L_2517:
        /*0004*/ 	.word	0x00000082


	//----- nvinfo : EIATTR_KPARAM_INFO
	.align		4
.L_2518:
        /*0008*/ 	.byte	0x04, 0x17
        /*000a*/ 	.short	(.L_2520 - .L_2519)
.L_2519:
        /*000c*/ 	.word	0x00000000
        /*0010*/ 	.short	0x000a
        /*0012*/ 	.short	0x0040
        /*0014*/ 	.byte	0x00, 0xf0, 0x21, 0x00


	//----- nvinfo : EIATTR_KPARAM_INFO
	.align		4
.L_2520:
        /*0018*/ 	.byte	0x04, 0x17
        /*001a*/ 	.short	(.L_2522 - .L_2521)
.L_2521:
        /*001c*/ 	.word	0x00000000
        /*0020*/ 	.short	0x0009
        /*0022*/ 	.short	0x003c
        /*0024*/ 	.byte	0x00, 0xf0, 0x05, 0x00


	//----- nvinfo : EIATTR_KPARAM_INFO
	.align		4
.L_2522:
        /*0028*/ 	.byte	0x04, 0x17
        /*002a*/ 	.short	(.L_2524 - .L_2523)
.L_2523:
        /*002c*/ 	.word	0x00000000
        /*0030*/ 	.short	0x0008
        /*0032*/ 	.short	0x0038
        /*0034*/ 	.byte	0x00, 0xf0, 0x11, 0x00


	//----- nvinfo : EIATTR_KPARAM_INFO
	.align		4
.L_2524:
        /*0038*/ 	.byte	0x04, 0x17
        /*003a*/ 	.short	(.L_2526 - .L_2525)
.L_2525:
        /*003c*/ 	.word	0x00000000
        /*0040*/ 	.short	0x0007
        /*0042*/ 	.short	0x0034
        /*0044*/ 	.byte	0x00, 0xf0, 0x11, 0x00


	//----- nvinfo : EIATTR_KPARAM_INFO
	.align		4
.L_2526:
        /*0048*/ 	.byte	0x04, 0x17
        /*004a*/ 	.short	(.L_2528 - .L_2527)
.L_2527:
        /*004c*/ 	.word	0x00000000
        /*0050*/ 	.short	0x0006
        /*0052*/ 	.short	0x0031
        /*0054*/ 	.byte	0x00, 0xf0, 0x05, 0x00


	//----- nvinfo : EIATTR_KPARAM_INFO
	.align		4
.L_2528:
        /*0058*/ 	.byte	0x04, 0x17
        /*005a*/ 	.short	(.L_2530 - .L_2529)
.L_2529:
        /*005c*/ 	.word	0x00000000
        /*0060*/ 	.short	0x0005
        /*0062*/ 	.short	0x0030
        /*0064*/ 	.byte	0x00, 0xf0, 0x05, 0x00


	//----- nvinfo : EIATTR_KPARAM_INFO
	.align		4
.L_2530:
        /*0068*/ 	.byte	0x04, 0x17
        /*006a*/ 	.short	(.L_2532 - .L_2531)
.L_2531:
        /*006c*/ 	.word	0x00000000
        /*0070*/ 	.short	0x0004
        /*0072*/ 	.short	0x0028
        /*0074*/ 	.byte	0x00, 0xf0, 0x21, 0x00


	//----- nvinfo : EIATTR_KPARAM_INFO
	.align		4
.L_2532:
        /*0078*/ 	.byte	0x04, 0x17
        /*007a*/ 	.short	(.L_2534 - .L_2533)
.L_2533:
        /*007c*/ 	.word	0x00000000
        /*0080*/ 	.short	0x0003
        /*0082*/ 	.short	0x0020
        /*0084*/ 	.byte	0x00, 0xf5, 0x21, 0x00


	//----- nvinfo : EIATTR_KPARAM_INFO
	.align		4
.L_2534:
        /*0088*/ 	.byte	0x04, 0x17
        /*008a*/ 	.short	(.L_2536 - .L_2535)
.L_2535:
        /*008c*/ 	.word	0x00000000
        /*0090*/ 	.short	0x0002
        /*0092*/ 	.short	0x0010
        /*0094*/ 	.byte	0x00, 0xf0, 0x41, 0x00


	//----- nvinfo : EIATTR_KPARAM_INFO
	.align		4
.L_2536:
        /*0098*/ 	.byte	0x04, 0x17
        /*009a*/ 	.short	(.L_2538 - .L_2537)
.L_2537:
        /*009c*/ 	.word	0x00000000
        /*00a0*/ 	.short	0x0001
        /*00a2*/ 	.short	0x0008
        /*00a4*/ 	.byte	0x00, 0xf0, 0x21, 0x00


	//----- nvinfo : EIATTR_KPARAM_INFO
	.align		4
.L_2538:
        /*00a8*/ 	.byte	0x04, 0x17
        /*00aa*/ 	.short	(.L_2540 - .L_2539)
.L_2539:
        /*00ac*/ 	.word	0x00000000
        /*00b0*/ 	.short	0x0000
        /*00b2*/ 	.short	0x0000
        /*00b4*/ 	.byte	0x00, 0xf0, 0x21, 0x00


	//----- nvinfo : EIATTR_SPARSE_MMA_MASK
	.align		4
.L_2540:
        /*00b8*/ 	.byte	0x03, 0x50
        /*00ba*/ 	.short	0x0000


	//----- nvinfo : EIATTR_MAXREG_COUNT
	.align		4
        /*00bc*/ 	.byte	0x03, 0x1b
        /*00be*/ 	.short	0x00ff


	//----- nvinfo : EIATTR_NUM_BARRIERS
	.align		4
        /*00c0*/ 	.byte	0x02, 0x4c
        /*00c2*/ 	.byte	0x01
	.zero		1


	//----- nvinfo : EIATTR_MERCURY_ISA_VERSION
	.align		4
        /*00c4*/ 	.byte	0x03, 0x5f
        /*00c6*/ 	.short	0x0101


	//----- nvinfo : EIATTR_UNUSED_LOAD_BYTE_OFFSET
	.align		4
        /*00c8*/ 	.byte	0x04, 0x44
        /*00ca*/ 	.short	(.L_2542 - .L_2541)


	//   ....[0]....
.L_2541:
        /*00cc*/ 	.word	0x00009f50
        /*00d0*/ 	.word	0x0000fff0


	//----- nvinfo : EIATTR_COOP_GROUP_MASK_REGIDS
	.align		4
.L_2542:
        /*00d4*/ 	.byte	0x04, 0x29
        /*00d6*/ 	.short	(.L_2544 - .L_2543)


	//   ....[0]....
.L_2543:
        /*00d8*/ 	.word	0xffffffff


	//   ....[1]....
        /*00dc*/ 	.word	0xffffffff


	//   ....[2]....
        /*00e0*/ 	.word	0xffffffff


	//   ....[3]....
        /*00e4*/ 	.word	0xffffffff


	//   ....[4]....
        /*00e8*/ 	.word	0xffffffff


	//   ....[5]....
        /*00ec*/ 	.word	0xffffffff


	//   ....[6]....
        /*00f0*/ 	.word	0xffffffff


	//   ....[7]....
        /*00f4*/ 	.word	0xffffffff


	//   ....[8]....
        /*00f8*/ 	.word	0xffffffff


	//   ....[9]....
        /*00fc*/ 	.word	0xffffffff


	//   ....[10]....
        /*0100*/ 	.word	0xffffffff


	//   ....[11]....
        /*0104*/ 	.word	0xffffffff


	//   ....[12]....
        /*0108*/ 	.word	0xffffffff


	//   ....[13]....
        /*010c*/ 	.word	0xffffffff


	//   ....[14]....
        /*0110*/ 	.word	0xffffffff


	//   ....[15]....
        /*0114*/ 	.word	0xffffffff


	//   ....[16]....
        /*0118*/ 	.word	0xffffffff


	//   ....[17]....
        /*011c*/ 	.word	0xffffffff


	//   ....[18]....
        /*0120*/ 	.word	0xffffffff


	//   ....[19]....
        /*0124*/ 	.word	0xffffffff


	//   ....[20]....
        /*0128*/ 	.word	0xffffffff


	//   ....[21]....
        /*012c*/ 	.word	0xffffffff


	//   ....[22]....
        /*0130*/ 	.word	0xffffffff


	//   ....[23]....
        /*0134*/ 	.word	0xffffffff


	//   ....[24]....
        /*0138*/ 	.word	0xffffffff


	//   ....[25]....
        /*013c*/ 	.word	0xffffffff


	//   ....[26]....
        /*0140*/ 	.word	0xffffffff


	//   ....[27]....
        /*0144*/ 	.word	0xffffffff


	//   ....[28]....
        /*0148*/ 	.word	0xffffffff


	//   ....[29]....
        /*014c*/ 	.word	0xffffffff


	//   ....[30]....
        /*0150*/ 	.word	0xffffffff


	//   ....[31]....
        /*0154*/ 	.word	0xffffffff


	//   ....[32]....
        /*0158*/ 	.word	0xffffffff


	//   ....[33]....
        /*015c*/ 	.word	0xffffffff


	//   ....[34]....
        /*0160*/ 	.word	0xffffffff


	//   ....[35]....
        /*0164*/ 	.word	0xffffffff


	//   ....[36]....
        /*0168*/ 	.word	0xffffffff


	//   ....[37]....
        /*016c*/ 	.word	0xffffffff


	//   ....[38]....
        /*0170*/ 	.word	0xffffffff


	//   ....[39]....
        /*0174*/ 	.word	0xffffffff


	//   ....[40]....
        /*0178*/ 	.word	0xffffffff


	//   ....[41]....
        /*017c*/ 	.word	0xffffffff


	//   ....[42]....
        /*0180*/ 	.word	0xffffffff


	//   ....[43]....
        /*0184*/ 	.word	0xffffffff


	//   ....[44]....
        /*0188*/ 	.word	0xffffffff


	//   ....[45]....
        /*018c*/ 	.word	0xffffffff


	//   ....[46]....
        /*0190*/ 	.word	0xffffffff


	//   ....[47]....
        /*0194*/ 	.word	0xffffffff


	//   ....[48]....
        /*0198*/ 	.word	0xffffffff


	//   ....[49]....
        /*019c*/ 	.word	0xffffffff


	//   ....[50]....
        /*01a0*/ 	.word	0xffffffff


	//   ....[51]....
        /*01a4*/ 	.word	0xffffffff


	//   ....[52]....
        /*01a8*/ 	.word	0xffffffff


	//   ....[53]....
        /*01ac*/ 	.word	0xffffffff


	//   ....[54]....
        /*01b0*/ 	.word	0xffffffff


	//   ....[55]....
        /*01b4*/ 	.word	0xffffffff


	//   ....[56]....
        /*01b8*/ 	.word	0x05000016


	//   ....[57]....
        /*01bc*/ 	.word	0x05000016


	//   ....[58]....
        /*01c0*/ 	.word	0x05000016


	//   ....[59]....
        /*01c4*/ 	.word	0x05000016


	//   ....[60]....
        /*01c8*/ 	.word	0x05000016


	//   ....[61]....
        /*01cc*/ 	.word	0x05000016


	//   ....[62]....
        /*01d0*/ 	.word	0x05000016


	//   ....[63]....
        /*01d4*/ 	.word	0x05000016


	//   ....[64]....
        /*01d8*/ 	.word	0x05000016


	//   ....[65]....
        /*01dc*/ 	.word	0x05000016


	//   ....[66]....
        /*01e0*/ 	.word	0x05000016


	//   ....[67]....
        /*01e4*/ 	.word	0x05000016


	//   ....[68]....
        /*01e8*/ 	.word	0x05000016


	//   ....[69]....
        /*01ec*/ 	.word	0x05000016


	//   ....[70]....
        /*01f0*/ 	.word	0x05000016


	//   ....[71]....
        /*01f4*/ 	.word	0x05000016


	//   ....[72]....
        /*01f8*/ 	.word	0x05000016


	//   ....[73]....
        /*01fc*/ 	.word	0x05000016


	//   ....[74]....
        /*0200*/ 	.word	0x05000016


	//   ....[75]....
        /*0204*/ 	.word	0x05000016


	//   ....[76]....
        /*0208*/ 	.word	0x05000016


	//   ....[77]....
        /*020c*/ 	.word	0x05000016


	//   ....[78]....
        /*0210*/ 	.word	0x05000016


	//   ....[79]....
        /*0214*/ 	.word	0x05000016


	//   ....[80]....
        /*0218*/ 	.word	0x05000016


	//   ....[81]....
        /*021c*/ 	.word	0x05000016


	//   ....[82]....
        /*0220*/ 	.word	0x05000016


	//   ....[83]....
        /*0224*/ 	.word	0x05000016


	//   ....[84]....
        /*0228*/ 	.word	0x05000016


	//   ....[85]....
        /*022c*/ 	.word	0x05000016


	//   ....[86]....
        /*0230*/ 	.word	0x05000016


	//   ....[87]....
        /*0234*/ 	.word	0x05000016


	//   ....[88]....
        /*0238*/ 	.word	0x05000016


	//   ....[89]....
        /*023c*/ 	.word	0x05000016


	//   ....[90]....
        /*0240*/ 	.word	0x05000016


	//   ....[91]....
        /*0244*/ 	.word	0x05000016


	//----- nvinfo : EIATTR_COOP_GROUP_INSTR_OFFSETS
	.align		4
.L_2544:
        /*0248*/ 	.byte	0x04, 0x28
        /*024a*/ 	.short	(.L_2546 - .L_2545)


	//   ....[0]....
.L_2545:
        /*024c*/ 	.word	0x00000780


	//   ....[1]....
        /*0250*/ 	.word	0x000007b0


	//   ....[2]....
        /*0254*/ 	.word	0x000007d0


	//   ....[3]....
        /*0258*/ 	.word	0x000007f0


	//   ....[4]....
        /*025c*/ 	.word	0x00000810


	//   ....[5]....
        /*0260*/ 	.word	0x00003500


	//   ....[6]....
        /*0264*/ 	.word	0x00003520


	//   ....[7]....
        /*0268*/ 	.word	0x00003550


	//   ....[8]....
        /*026c*/ 	.word	0x00003580


	//   ....[9]....
        /*0270*/ 	.word	0x000035a0


	//   ....[10]....
        /*0274*/ 	.word	0x000038e0


	//   ....[11]....
        /*0278*/ 	.word	0x000039a0


	//   ....[12]....
        /*027c*/ 	.word	0x00003a00


	//   ....[13]....
        /*0280*/ 	.word	0x00003a80


	//   ....[14]....
        /*0284*/ 	.word	0x00003ad0


	//   ....[15]....
        /*0288*/ 	.word	0x00003b20


	//   ....[16]....
        /*028c*/ 	.word	0x00003b70


	//   ....[17]....
        /*0290*/ 	.word	0x00003bc0


	//   ....[18]....
        /*0294*/ 	.word	0x00003bd0


	//   ....[19]....
        /*0298*/ 	.word	0x00003cb0


	//   ....[20]....
        /*029c*/ 	.word	0x00003d80


	//   ....[21]....
        /*02a0*/ 	.word	0x00003dd0


	//   ....[22]....
        /*02a4*/ 	.word	0x00003e30


	//   ....[23]....
        /*02a8*/ 	.word	0x00003e90


	//   ....[24]....
        /*02ac*/ 	.word	0x00003ed0


	//   ....[25]....
        /*02b0*/ 	.word	0x00003f10


	//   ....[26]....
        /*02b4*/ 	.word	0x00003f50


	//   ....[27]....
        /*02b8*/ 	.word	0x00003f60


	//   ....[28]....
        /*02bc*/ 	.word	0x00005f10


	//   ....[29]....
        /*02c0*/ 	.word	0x00005f30


	//   ....[30]....
        /*02c4*/ 	.word	0x00005f50


	//   ....[31]....
        /*02c8*/ 	.word	0x00005f70


	//   ....[32]....
        /*02cc*/ 	.word	0x00005f90


	//   ....[33]....
        /*02d0*/ 	.word	0x000092f0


	//   ....[34]....
        /*02d4*/ 	.word	0x00009310


	//   ....[35]....
        /*02d8*/ 	.word	0x00009330


	//   ....[36]....
        /*02dc*/ 	.word	0x00009350


	//   ....[37]....
        /*02e0*/ 	.word	0x00009370


	//   ....[38]....
        /*02e4*/ 	.word	0x000096e0


	//   ....[39]....
        /*02e8*/ 	.word	0x000097a0


	//   ....[40]....
        /*02ec*/ 	.word	0x00009800


	//   ....[41]....
        /*02f0*/ 	.word	0x00009880


	//   ....[42]....
        /*02f4*/ 	.word	0x000098d0


	//   ....[43]....
        /*02f8*/ 	.word	0x00009920


	//   ....[44]....
        /*02fc*/ 	.word	0x00009970


	//   ....[45]....
        /*0300*/ 	.word	0x000099c0


	//   ....[46]....
        /*0304*/ 	.word	0x000099d0


	//   ....[47]....
        /*0308*/ 	.word	0x00009ab0


	//   ....[48]....
        /*030c*/ 	.word	0x00009b80


	//   ....[49]....
        /*0310*/ 	.word	0x00009bd0


	//   ....[50]....
        /*0314*/ 	.word	0x00009c30


	//   ....[51]....
        /*0318*/ 	.word	0x00009c90


	//   ....[52]....
        /*031c*/ 	.word	0x00009cd0


	//   ....[53]....
        /*0320*/ 	.word	0x00009d10


	//   ....[54]....
        /*0324*/ 	.word	0x00009d50


	//   ....[55]....
        /*0328*/ 	.word	0x00009d60


	//   ....[56]....
        /*032c*/ 	.word	0x0000b5e0


	//   ....[57]....
        /*0330*/ 	.word	0x0000b660


	//   ....[58]....
        /*0334*/ 	.word	0x0000b700


	//   ....[59]....
        /*0338*/ 	.word	0x0000b7d0


	//   ....[60]....
        /*033c*/ 	.word	0x0000b850


	//   ....[61]....
        /*0340*/ 	.word	0x0000b8e0


	//   ....[62]....
        /*0344*/ 	.word	0x0000b960


	//   ....[63]....
        /*0348*/ 	.word	0x0000b9f0


	//   ....[64]....
        /*034c*/ 	.word	0x0000ba20


	//   ....[65]....
        /*0350*/ 	.word	0x0000bae0


	//   ....[66]....
        /*0354*/ 	.word	0x0000bb60


	//   ....[67]....
        /*0358*/ 	.word	0x0000bbe0


	//   ....[68]....
        /*035c*/ 	.word	0x0000bc90


	//   ....[69]....
        /*0360*/ 	.word	0x0000bd20


	//   ....[70]....
        /*0364*/ 	.word	0x0000bda0


	//   ....[71]....
        /*0368*/ 	.word	0x0000be20


	//   ....[72]....
        /*036c*/ 	.word	0x0000bea0


	//   ....[73]....
        /*0370*/ 	.word	0x0000bf00


	//   ....[74]....
        /*0374*/ 	.word	0x0000bf70


	//   ....[75]....
        /*0378*/ 	.word	0x0000bff0


	//   ....[76]....
        /*037c*/ 	.word	0x0000c090


	//   ....[77]....
        /*0380*/ 	.word	0x0000c150


	//   ....[78]....
        /*0384*/ 	.word	0x0000c1e0


	//   ....[79]....
        /*0388*/ 	.word	0x0000c270


	//   ....[80]....
        /*038c*/ 	.word	0x0000c2f0


	//   ....[81]....
        /*0390*/ 	.word	0x0000c370


	//   ....[82]....
        /*0394*/ 	.word	0x0000c3a0


	//   ....[83]....
        /*0398*/ 	.word	0x0000c470


	//   ....[84]....
        /*039c*/ 	.word	0x0000c4f0


	//   ....[85]....
        /*03a0*/ 	.word	0x0000c570


	//   ....[86]....
        /*03a4*/ 	.word	0x0000c620


	//   ....[87]....
        /*03a8*/ 	.word	0x0000c6b0


	//   ....[88]....
        /*03ac*/ 	.word	0x0000c730


	//   ....[89]....
        /*03b0*/ 	.word	0x0000c7b0


	//   ....[90]....
        /*03b4*/ 	.word	0x0000c830


	//   ....[91]....
        /*03b8*/ 	.word	0x0000c890


	//----- nvinfo : EIATTR_VRC_CTA_INIT_COUNT
	.align		4
.L_2546:
        /*03bc*/ 	.byte	0x02, 0x4a
	.zero		1
	.zero		1


	//----- nvinfo : EIATTR_EXIT_INSTR_OFFSETS
	.align		4
        /*03c0*/ 	.byte	0x04, 0x1c
        /*03c2*/ 	.short	(.L_2548 - .L_2547)


	//   ....[0]....
.L_2547:
        /*03c4*/ 	.word	0x00002d80


	//   ....[1]....
        /*03c8*/ 	.word	0x00002e00


	//   ....[2]....
        /*03cc*/ 	.word	0x00005460


	//   ....[3]....
        /*03d0*/ 	.word	0x00005480


	//   ....[4]....
        /*03d4*/ 	.word	0x0000b560


	//   ....[5]....
        /*03d8*/ 	.word	0x0000b590


	//----- nvinfo : EIATTR_MAX_THREADS
	.align		4
.L_2548:
        /*03dc*/ 	.byte	0x04, 0x05
        /*03de*/ 	.short	(.L_2550 - .L_2549)
.L_2549:
        /*03e0*/ 	.word	0x00000100
        /*03e4*/ 	.word	0x00000001
        /*03e8*/ 	.word	0x00000001


	//----- nvinfo : EIATTR_CRS_STACK_SIZE
	.align		4
.L_2550:
        /*03ec*/ 	.byte	0x04, 0x1e
        /*03ee*/ 	.short	(.L_2552 - .L_2551)
.L_2551:
        /*03f0*/ 	.word	0x00000000


	//----- nvinfo : EIATTR_CBANK_PARAM_SIZE
	.align		4
.L_2552:
        /*03f4*/ 	.byte	0x03, 0x19
        /*03f6*/ 	.short	0x0048


	//----- nvinfo : EIATTR_PARAM_CBANK
	.align		4
        /*03f8*/ 	.byte	0x04, 0x0a
        /*03fa*/ 	.short	(.L_2554 - .L_2553)
	.align		4
.L_2553:
        /*03fc*/ 	.word	index@(.nv.constant0._ZN3cub18CUB_300001_SM_10006detail6select23DeviceSelectSweepKernelINS2_10policy_hubIiiiLb1ELNS0_10SelectImplE2EE10Policy1000EN6thrust24THRUST_300001_SM_1000_NS6detail15normal_iteratorINS9_10device_ptrIiEEEESE_NS2_27partition_distinct_output_tISE_SE_EEPiNS0_13ScanTileStateIiLb1EEE7is_evenNS0_8NullTypeEiNS2_19streaming_context_tIiLb0EEELS5_2EEEvT0_T1_T2_T3_T4_T5_T6_T7_iT8_NS1_7vsmem_tE)
        /*0400*/ 	.short	0x0380
        /*0402*/ 	.short	0x0048


	//----- nvinfo : EIATTR_SW_WAR
	.align		4
.L_2554:
        /*0404*/ 	.byte	0x04, 0x36
        /*0406*/ 	.short	(.L_2556 - .L_2555)
.L_2555:
        /*0408*/ 	.word	0x00000008
.L_2556:


//--------------------- .nv.info._ZN3cub18CUB_300001_SM_10006detail6select23DeviceSelectSweepKernelINS2_10policy_hubIiNS0_8NullTypeElLb1ELNS0_10SelectImplE2EE10Policy1000EN6thrust24THRUST_300001_SM_1000_NS6detail15normal_iteratorINSA_10device_ptrIiEEEEPS5_NS2_27partition_distinct_output_tISF_SF_EEPlNS0_13ScanTileStateIiLb1EEE7is_evenS5_iNS2_19streaming_context_tIlLb1EEELS6_2EEEvT0_T1_T2_T3_T4_T5_T6_T7_iT8_NS1_7vsmem_tE --------------------------
	.section	.nv.info._ZN3cub18CUB_300001_SM_10006detail6select23DeviceSelectSweepKernelINS2_10policy_hubIiNS0_8NullTypeElLb1ELNS0_10SelectImplE2EE10Policy1000EN6thrust24THRUST_300001_SM_1000_NS6detail15normal_iteratorINSA_10device_ptrIiEEEEPS5_NS2_27partition_distinct_output_tISF_SF_EEPlNS0_13ScanTileStateIiLb1EEE7is_evenS5_iNS2_19streaming_context_tIlLb1EEELS6_2EEEvT0_T1_T2_T3_T4_T5_T6_T7_iT8_NS1_7vsmem_tE,"",@"SHT_CUDA_INFO"
	.sectionflags	@""
	.align	4


	//----- nvinfo : EIATTR_CUDA_API_VERSION
	.align		4
        /*0000*/ 	.byte	0x04, 0x37
        /*0002*/ 	.short	(.L_2558 - .L_2557)
.L_2557:
        /*0004*/ 	.word	0x00000082


	//----- nvinfo : EIATTR_KPARAM_INFO
	.align		4
.L_2558:
        /*0008*/ 	.byte	0x04, 0x17
        /*000a*/ 	.short	(.L_2560 - .L_2559)
.L_2559:
        /*000c*/ 	.word	0x00000000
        /*0010*/ 	.short	0x000a
        /*0012*/ 	.short	0x0068
        /*0014*/ 	.byte	0x00, 0xf0, 0x21, 0x00


	//----- nvinfo : EIATTR_KPARAM_INFO
	.align		4
.L_2560:
        /*0018*/ 	.byte	0x04, 0x17
        /*001a*/ 	.short	(.L_2562 - .L_2561)
.L_2561:
        /*001c*/ 	.word	0x00000000
        /*0020*/ 	.short	0x0009
        /*0022*/ 	.short	0x0040
        /*0024*/ 	.byte	0x00, 0xf0, 0xa1, 0x00


	//----- nvinfo : EIATTR_KPARAM_INFO
	.align		4
.L_2562:
        /*0028*/ 	.byte	0x04, 0x17
        /*002a*/ 	.short	(.L_2564 - .L_2563)
.L_2563:
        /*002c*/ 	.word	0x00000000
        /*0030*/ 	.short	0x0008
        /*0032*/ 	.short	0x0038
        /*0034*/ 	.byte	0x00, 0xf0, 0x11, 0x00


	//----- nvinfo : EIATTR_KPARAM_INFO
	.align		4
.L_2564:
        /*0038*/ 	.byte	0x04, 0x17
        /*003a*/ 	.short	(.L_2566 - .L_2565)
.L_2565:
        /*003c*/ 	.word	0x00000000
        /*0040*/ 	.short	0x0007
        /*0042*/ 	.short	0x0034
        /*0044*/ 	.byte	0x00, 0xf0, 0x11, 0x00


	//----- nvinfo : EIATTR_KPARAM_INFO
	.align		4
.L_2566:
        /*0048*/ 	.byte	0x04, 0x17
        /*004a*/ 	.short	(.L_2568 - .L_2567)
.L_2567:
        /*004c*/ 	.word	0x00000000
        /*0050*/ 	.short	0x0006
        /*0052*/ 	.short	0x0031
        /*0054*/ 	.byte	0x00, 0xf0, 0x05, 0x00


	//----- nvinfo : EIATTR_KPARAM_INFO
	.align		4
.L_2568:
        /*0058*/ 	.byte	0x04, 0x17
        /*005a*/ 	.short	(.L_2570 - .L_2569)
.L_2569:
        /*005c*/ 	.word	0x00000000
        /*0060*/ 	.short	0x0005
        /*0062*/ 	.short	0x0030
        /*0064*/ 	.byte	0x00, 0xf0, 0x05, 0x00


	//----- nvinfo : EIATTR_KPARAM_INFO
	.align		4
.L_2570:
        /*0068*/ 	.byte	0x04, 0x17
        /*006a*/ 	.short	(.L_2572 - .L_2571)
.L_2571:
        /*006c*/ 	.word	0x00000000
        /*0070*/ 	.short	0x0004
        /*0072*/ 	.short	0x0028
        /*0074*/ 	.byte	0x00, 0xf0, 0x21, 0x00


	//----- nvinfo : EIATTR_KPARAM_INFO
	.align		4
.L_2572:
        /*0078*/ 	.byte	0x04, 0x17
        /*007a*/ 	.short	(.L_2574 - .L_2573)
.L_2573:
        /*007c*/ 	.word	0x00000000
        /*0080*/ 	.short	0x0003
        /*0082*/ 	.short	0x0020
        /*0084*/ 	.byte	0x00, 0xf5, 0x21, 0x00


	//----- nvinfo : EIATTR_KPARAM_INFO
	.align		4
.L_2574:
        /*0088*/ 	.byte	0x04, 0x17
        /*008a*/ 	.short	(.L_2576 - .L_2575)
.L_2575:
        /*008c*/ 	.word	0x00000000
        /*0090*/ 	.short	0x0002
        /*0092*/ 	.short	0x0010
        /*0094*/ 	.byte	0x00, 0xf0, 0x41, 0x00


	//----- nvinfo : EIATTR_KPARAM_INFO
	.align		4
.L_2576:
        /*0098*/ 	.byte	0x04, 0x17
        /*009a*/ 	.short	(.L_2578 - .L_2577)
.L_2577:
        /*009c*/ 	.word	0x00000000
        /*00a0*/ 	.short	0x0001
        /*00a2*/ 	.short	0x0008
        /*00a4*/ 	.byte	0x00, 0xf5, 0x21, 0x00


	//----- nvinfo : EIATTR_KPARAM_INFO
	.align		4
.L_2578:
        /*00a8*/ 	.byte	0x04, 0x17
        /*00aa*/ 	.short	(.L_2580 - .L_2579)
.L_2579:
        /*00ac*/ 	.word	0x00000000
        /*00b0*/ 	.short	0x0000
        /*00b2*/ 	.short	0x0000
        /*00b4*/ 	.byte	0x00, 0xf0, 0x21, 0x00


	//----- nvinfo : EIATTR_SPARSE_MMA_MASK
	.align		4
.L_2580:
        /*00b8*/ 	.byte	0x03, 0x50
        /*00ba*/ 	.short	0x0000


	//----- nvinfo : EIATTR_MAXREG_COUNT
	.align		4
        /*00bc*/ 	.byte	0x03, 0x1b
        /*00be*/ 	.short	0x0060


	//----- nvinfo : EIATTR_NUM_BARRIERS
	.align		4
        /*00c0*/ 	.byte	0x02, 0x4c
        /*00c2*/ 	.byte	0x01
	.zero		1


	//----- nvinfo : EIATTR_MERCURY_ISA_VERSION
	.align		4
        /*00c4*/ 	.byte	0x03, 0x5f
        /*00c6*/ 	.short	0x0101


	//----- nvinfo : EIATTR_UNUSED_LOAD_BYTE_OFFSET
	.align		4
        /*00c8*/ 	.byte	0x04, 0x44
        /*00ca*/ 	.short	(.L_2582 - .L_2581)


	//   ....[0]....
.L_2581:
        /*00cc*/ 	.word	0x00000a40
        /*00d0*/ 	.word	0x00000fff


	//   ....[1]....
        /*00d4*/ 	.word	0x00003850
        /*00d8*/ 	.word	0x00000fff


	//   ....[2]....
        /*00dc*/ 	.word	0x00007290
        /*00e0*/ 	.word	0x00000fff


	//   ....[3]....
        /*00e4*/ 	.word	0x0000a750
        /*00e8*/ 	.word	0x00000fff


	//   ....[4]....
        /*00ec*/ 	.word	0x0000b5a0
        /*00f0*/ 	.word	0x0000fff0


	//----- nvinfo : EIATTR_COOP_GROUP_MASK_REGIDS
	.align		4
.L_2582:
        /*00f4*/ 	.byte	0x04, 0x29
        /*00f6*/ 	.short	(.L_2584 - .L_2583)


	//   ....[0]....
.L_2583:
        /*00f8*/ 	.word	0xffffffff


	//   ....[1]....
        /*00fc*/ 	.word	0xffffffff


	//   ....[2]....
        /*0100*/ 	.word	0xffffffff


	//   ....[3]....
        /*0104*/ 	.word	0xffffffff


	//   ....[4]....
        /*0108*/ 	.word	0xffffffff


	//   ....[5]....
        /*010c*/ 	.word	0xffffffff


	//   ....[6]....
        /*0110*/ 	.word	0xffffffff


	//   ....[7]....
        /*0114*/ 	.word	0xffffffff


	//   ....[8]....
        /*0118*/ 	.word	0xffffffff


	//   ....[9]....
        /*011c*/ 	.word	0xffffffff


	//   ....[10]....
        /*0120*/ 	.word	0xffffffff


	//   ....[11]....
        /*0124*/ 	.word	0xffffffff


	//   ....[12]....
        /*0128*/ 	.word	0xffffffff


	//   ....[13]....
        /*012c*/ 	.word	0xffffffff


	//   ....[14]....
        /*0130*/ 	.word	0xffffffff


	//   ....[15]....
        /*0134*/ 	.word	0xffffffff


	//   ....[16]....
        /*0138*/ 	.word	0xffffffff


	//   ....[17]....
        /*013c*/ 	.word	0xffffffff


	//   ....[18]....
        /*0140*/ 	.word	0xffffffff


	//   ....[19]....
        /*0144*/ 	.word	0xffffffff


	//   ....[20]....
        /*0148*/ 	.word	0xffffffff


	//   ....[21]....
        /*014c*/ 	.word	0xffffffff


	//   ....[22]....
        /*0150*/ 	.word	0xffffffff


	//   ....[23]....
        /*0154*/ 	.word	0xffffffff


	//   ....[24]....
        /*0158*/ 	.word	0xffffffff


	//   ....[25]....
        /*015c*/ 	.word	0xffffffff


	//   ....[26]....
        /*0160*/ 	.word	0xffffffff


	//   ....[27]....
        /*0164*/ 	.word	0xffffffff


	//   ....[28]....
        /*0168*/ 	.word	0xffffffff


	//   ....[29]....
        /*016c*/ 	.word	0xffffffff


	//   ....[30]....
        /*0170*/ 	.word	0xffffffff


	//   ....[31]....
        /*0174*/ 	.word	0xffffffff


	//   ....[32]....
        /*0178*/ 	.word	0xffffffff


	//   ....[33]....
        /*017c*/ 	.word	0xffffffff


	//   ....[34]....
        /*0180*/ 	.word	0xffffffff


	//   ....[35]....
        /*0184*/ 	.word	0xffffffff


	//   ....[36]....
        /*0188*/ 	.word	0xffffffff


	//   ....[37]....
        /*018c*/ 	.word	0xffffffff


	//   ....[38]....
        /*0190*/ 	.word	0xffffffff


	//   ....[39]....
        /*0194*/ 	.word	0xffffffff


	//   ....[40]....
        /*0198*/ 	.word	0xffffffff


	//   ....[41]....
        /*019c*/ 	.word	0xffffffff


	//   ....[42]....
        /*01a0*/ 	.word	0xffffffff


	//   ....[43]....
        /*01a4*/ 	.word	0xffffffff


	//   ....[44]....
        /*01a8*/ 	.word	0xffffffff


	//   ....[45]....
        /*01ac*/ 	.word	0xffffffff


	//   ....[46]....
        /*01b0*/ 	.word	0xffffffff


	//   ....[47]....
        /*01b4*/ 	.word	0xffffffff


	//   ....[48]....
        /*01b8*/ 	.word	0xffffffff


	//   ....[49]....
        /*01bc*/ 	.word	0xffffffff


	//   ....[50]....
        /*01c0*/ 	.word	0xffffffff


	//   ....[51]....
        /*01c4*/ 	.word	0xffffffff


	//   ....[52]....
        /*01c8*/ 	.word	0xffffffff


	//   ....[53]....
        /*01cc*/ 	.word	0xffffffff


	//   ....[54]....
        /*01d0*/ 	.word	0xffffffff


	//   ....[55]....
        /*01d4*/ 	.word	0xffffffff


	//   ....[56]....
        /*01d8*/ 	.word	0xffffffff


	//   ....[57]....
        /*01dc*/ 	.word	0xffffffff


	//   ....[58]....
        /*01e0*/ 	.word	0xffffffff


	//   ....[59]....
        /*01e4*/ 	.word	0xffffffff


	//   ....[60]....
        /*01e8*/ 	.word	0x05000016


	//   ....[61]....
        /*01ec*/ 	.word	0x05000016


	//   ....[62]....
        /*01f0*/ 	.word	0x05000016


	//   ....[63]....
        /*01f4*/ 	.word	0x05000016


	//   ....[64]....
        /*01f8*/ 	.word	0x05000016


	//   ....[65]....
        /*01fc*/ 	.word	0x05000016


	//   ....[66]....
        /*0200*/ 	.word	0x05000016


	//   ....[67]....
        /*0204*/ 	.word	0x05000016


	//   ....[68]....
        /*0208*/ 	.word	0x05000016


	//   ....[69]....
        /*020c*/ 	.word	0x05000016


	//   ....[70]....
        /*0210*/ 	.word	0x05000016


	//   ....[71]....
        /*0214*/ 	.word	0x05000016


	//   ....[72]....
        /*0218*/ 	.word	0x05000016


	//   ....[73]....
        /*021c*/ 	.word	0x05000016


	//   ....[74]....
        /*0220*/ 	.word	0x05000016


	//   ....[75]....
        /*0224*/ 	.word	0x05000016


	//   ....[76]....
        /*0228*/ 	.word	0x05000016


	//   ....[77]....
        /*022c*/ 	.word	0x05000016


	//   ....[78]....
        /*0230*/ 	.word	0x05000016


	//   ....[79]....
        /*0234*/ 	.word	0x05000016


	//   ....[80]....
        /*0238*/ 	.word	0x05000016


	//   ....[81]....
        /*023c*/ 	.word	0x05000016


	//   ....[82]....
        /*0240*/ 	.word	0x05000016


	//   ....[83]....
        /*0244*/ 	.word	0x05000016


	//   ....[84]....
        /*0248*/ 	.word	0x05000016


	//   ....[85]....
        /*024c*/ 	.word	0x05000016


	//   ....[86]....
        /*0250*/ 	.word	0x05000016


	//   ....[87]....
        /*0254*/ 	.word	0x05000016


	//   ....[88]....
        /*0258*/ 	.word	0x05000016


	//   ....[89]....
        /*025c*/ 	.word	0x05000016


	//   ....[90]....
        /*0260*/ 	.word	0x05000016


	//   ....[91]....
        /*0264*/ 	.word	0x05000016


	//   ....[92]....
        /*0268*/ 	.word	0x05000016


	//   ....[93]....
        /*026c*/ 	.word	0x05000016


	//   ....[94]....
        /*0270*/ 	.word	0x05000016


	//   ....[95]....
        /*0274*/ 	.word	0x05000016


	//----- nvinfo : EIATTR_COOP_GROUP_INSTR_OFFSETS
	.align		4
.L_2584:
        /*0278*/ 	.byte	0x04, 0x28
        /*027a*/ 	.short	(.L_2586 - .L_2585)


	//   ....[0]....
.L_2585:
        /*027c*/ 	.word	0x000004e0


	//   ....[1]....
        /*0280*/ 	.word	0x00000780


	//   ....[2]....
        /*0284*/ 	.word	0x000007a0


	//   ....[3]....
        /*0288*/ 	.word	0x000007c0


	//   ....[4]....
        /*028c*/ 	.word	0x000007e0


	//   ....[5]....
        /*0290*/ 	.word	0x00000800


	//   ....[6]....
        /*0294*/ 	.word	0x00003340


	//   ....[7]....
        /*0298*/ 	.word	0x000035a0


	//   ....[8]....
        /*029c*/ 	.word	0x000035c0


	//   ....[9]....
        /*02a0*/ 	.word	0x000035e0


	//   ....[10]....
        /*02a4*/ 	.word	0x00003600


	//   ....[11]....
        /*02a8*/ 	.word	0x00003620


	//   ....[12]....
        /*02ac*/ 	.word	0x00003b50


	//   ....[13]....
        /*02b0*/ 	.word	0x00003d40


	//   ....[14]....
        /*02b4*/ 	.word	0x00003da0


	//   ....[15]....
        /*02b8*/ 	.word	0x00003e20


	//   ....[16]....
        /*02bc*/ 	.word	0x00003e80


	//   ....[17]....
        /*02c0*/ 	.word	0x00003ee0


	//   ....[18]....
        /*02c4*/ 	.word	0x00003f30


	//   ....[19]....
        /*02c8*/ 	.word	0x00003f80


	//   ....[20]....
        /*02cc*/ 	.word	0x00003f90


	//   ....[21]....
        /*02d0*/ 	.word	0x00004050


	//   ....[22]....
        /*02d4*/ 	.word	0x00004240


	//   ....[23]....
        /*02d8*/ 	.word	0x000042b0


	//   ....[24]....
        /*02dc*/ 	.word	0x00004320


	//   ....[25]....
        /*02e0*/ 	.word	0x00004380


	//   ....[26]....
        /*02e4*/ 	.word	0x000043c0


	//   ....[27]....
        /*02e8*/ 	.word	0x00004400


	//   ....[28]....
        /*02ec*/ 	.word	0x00004440


	//   ....[29]....
        /*02f0*/ 	.word	0x00004450


	//   ....[30]....
        /*02f4*/ 	.word	0x00006ab0


	//   ....[31]....
        /*02f8*/ 	.word	0x00006f90


	//   ....[32]....
        /*02fc*/ 	.word	0x00006fb0


	//   ....[33]....
        /*0300*/ 	.word	0x00006fd0


	//   ....[34]....
        /*0304*/ 	.word	0x00006ff0


	//   ....[35]....
        /*0308*/ 	.word	0x00007020


	//   ....[36]....
        /*030c*/ 	.word	0x00009f20


	//   ....[37]....
        /*0310*/ 	.word	0x0000a490


	//   ....[38]....
        /*0314*/ 	.word	0x0000a4c0


	//   ....[39]....
        /*0318*/ 	.word	0x0000a4e0


	//   ....[40]....
        /*031c*/ 	.word	0x0000a500


	//   ....[41]....
        /*0320*/ 	.word	0x0000a520


	//   ....[42]....
        /*0324*/ 	.word	0x0000aa50


	//   ....[43]....
        /*0328*/ 	.word	0x0000ac40


	//   ....[44]....
        /*032c*/ 	.word	0x0000aca0


	//   ....[45]....
        /*0330*/ 	.word	0x0000ad30


	//   ....[46]....
        /*0334*/ 	.word	0x0000ad90


	//   ....[47]....
        /*0338*/ 	.word	0x0000ade0


	//   ....[48]....
        /*033c*/ 	.word	0x0000ae30


	//   ....[49]....
        /*0340*/ 	.word	0x0000ae80


	//   ....[50]....
        /*0344*/ 	.word	0x0000ae90


	//   ....[51]....
        /*0348*/ 	.word	0x0000af50


	//   ....[52]....
        /*034c*/ 	.word	0x0000b140


	//   ....[53]....
        /*0350*/ 	.word	0x0000b1b0


	//   ....[54]....
        /*0354*/ 	.word	0x0000b220


	//   ....[55]....
        /*0358*/ 	.word	0x0000b280


	//   ....[56]....
        /*035c*/ 	.word	0x0000b2c0


	//   ....[57]....
        /*0360*/ 	.word	0x0000b300


	//   ....[58]....
        /*0364*/ 	.word	0x0000b340


	//   ....[59]....
        /*0368*/ 	.word	0x0000b350


	//   ....[60]....
        /*036c*/ 	.word	0x0000d840


	//   ....[61]....
        /*0370*/ 	.word	0x0000d8c0


	//   ....[62]....
        /*0374*/ 	.word	0x0000d950


	//   ....[63]....
        /*0378*/ 	.word	0x0000da30


	//   ....[64]....
        /*037c*/ 	.word	0x0000dab0


	//   ....[65]....
        /*0380*/ 	.word	0x0000db30


	//   ....[66]....
        /*0384*/ 	.word	0x0000dbc0


	//   ....[67]....
        /*0388*/ 	.word	0x0000dc60


	//   ....[68]....
        /*038c*/ 	.word	0x0000dcd0


	//   ....[69]....
        /*0390*/ 	.word	0x0000dd50


	//   ....[70]....
        /*0394*/ 	.word	0x0000ddd0


	//   ....[71]....
        /*0398*/ 	.word	0x0000de50


	//   ....[72]....
        /*039c*/ 	.word	0x0000df10


	//   ....[73]....
        /*03a0*/ 	.word	0x0000df90


	//   ....[74]....
        /*03a4*/ 	.word	0x0000e010


	//   ....[75]....
        /*03a8*/ 	.word	0x0000e090


	//   ....[76]....
        /*03ac*/ 	.word	0x0000e110


	//   ....[77]....
        /*03b0*/ 	.word	0x0000e180


	//   ....[78]....
        /*03b4*/ 	.word	0x0000e200


	//   ....[79]....
        /*03b8*/ 	.word	0x0000e280


	//   ....[80]....
        /*03bc*/ 	.word	0x0000e310


	//   ....[81]....
        /*03c0*/ 	.word	0x0000e400


	//   ....[82]....
        /*03c4*/ 	.word	0x0000e480


	//   ....[83]....
        /*03c8*/ 	.word	0x0000e500


	//   ....[84]....
        /*03cc*/ 	.word	0x0000e590


	//   ....[85]....
        /*03d0*/ 	.word	0x0000e630


	//   ....[86]....
        /*03d4*/ 	.word	0x0000e6a0


	//   ....[87]....
        /*03d8*/ 	.word	0x0000e720


	//   ....[88]....
        /*03dc*/ 	.word	0x0000e7a0


	//   ....[89]....
        /*03e0*/ 	.word	0x0000e820


	//   ....[90]....
        /*03e4*/ 	.word	0x0000e8f0


	//   ....[91]....
        /*03e8*/ 	.word	0x0000e970


	//   ....[92]....
        /*03ec*/ 	.word	0x0000e9f0


	//   ....[93]....
        /*03f0*/ 	.word	0x0000ea70


	//   ....[94]....
        /*03f4*/ 	.word	0x0000eaf0


	//   ....[95]....
        /*03f8*/ 	.word	0x0000eb60


	//----- nvinfo : EIATTR_VRC_CTA_INIT_COUNT
	.align		4
.L_2586:
        /*03fc*/ 	.byte	0x02, 0x4a
	.zero		1
	.zero		1


	//----- nvinfo : EIATTR_EXIT_INSTR_OFFSETS
	.align		4
        /*0400*/ 	.byte	0x04, 0x1c
        /*0402*/ 	.short	(.L_2588 - .L_2587)


	//   ....[0]....
.L_2587:
        /*0404*/ 	.word	0x00002ea0


	//   ....[1]....
        /*0408*/ 	.word	0x00002f20


	//   ....[2]....
        /*040c*/ 	.word	0x00006340


	//   ....[3]....
        /*0410*/ 	.word	0x00006360


	//   ....[4]....
        /*0414*/ 	.word	0x0000d6a0


	//   ....[5]....
        /*0418*/ 	.word	0x0000d760


	//   ....[6]....
        /*041c*/ 	.word	0x0000d7f0


	//----- nvinfo : EIATTR_MAX_THREADS
	.align		4
.L_2588:
        /*0420*/ 	.byte	0x04, 0x05
        /*0422*/ 	.short	(.L_2590 - .L_2589)
.L_2589:
        /*0424*/ 	.word	0x00000260
        /*0428*/ 	.word	0x00000001
        /*042c*/ 	.word	0x00000001


	//----- nvinfo : EIATTR_CRS_STACK_SIZE
	.align		4
.L_2590:
        /*0430*/ 	.byte	0x04, 0x1e
        /*0432*/ 	.short	(.L_2592 - .L_2591)
.L_2591:
        /*0434*/ 	.word	0x00000000


	//----- nvinfo : EIATTR_CBANK_PARAM_SIZE
	.align		4
.L_2592:
        /*0438*/ 	.byte	0x03, 0x19
        /*043a*/ 	.short	0x0070


	//----- nvinfo : EIATTR_PARAM_CBANK
	.align		4
        /*043c*/ 	.byte	0x04, 0x0a
        /*043e*/ 	.short	(.L_2594 - .L_2593)
	.align		4
.L_2593:
        /*0440*/ 	.word	index@(.nv.constant0._ZN3cub18CUB_300001_SM_10006detail6select23DeviceSelectSweepKernelINS2_10policy_hubIiNS0_8NullTypeElLb1ELNS0_10SelectImplE2EE10Policy1000EN6thrust24THRUST_300001_SM_1000_NS6detail15normal_iteratorINSA_10device_ptrIiEEEEPS5_NS2_27partition_distinct_output_tISF_SF_EEPlNS0_13ScanTileStateIiLb1EEE7is_evenS5_iNS2_19streaming_context_tIlLb1EEELS6_2EEEvT0_T1_T2_T3_T4_T5_T6_T7_iT8_NS1_7vsmem_tE)
        /*0444*/ 	.short	0x0380
        /*0446*/ 	.short	0x0070


	//----- nvinfo : EIATTR_SW_WAR
	.align		4
.L_2594:
        /*0448*/ 	.byte	0x04, 0x36
        /*044a*/ 	.short	(.L_2596 - .L_2595)
.L_2595:
        /*044c*/ 	.word	0x00000008
.L_2596:


//--------------------- .nv.info._ZN3cub18CUB_300001_SM_10006detail6select23DeviceSelectSweepKernelINS2_10policy_hubIiNS0_8NullTypeEiLb1ELNS0_10SelectImplE2EE10Policy1000EN6thrust24THRUST_300001_SM_1000_NS6detail15normal_iteratorINSA_10device_ptrIiEEEEPS5_NS2_27partition_distinct_output_tISF_SF_EEPiNS0_13ScanTileStateIiLb1EEE7is_evenS5_iNS2_19streaming_context_tIiLb0EEELS6_2EEEvT0_T1_T2_T3_T4_T5_T6_T7_iT8_NS1_7vsmem_tE --------------------------
	.section	.nv.info._ZN3cub18CUB_300001_SM_10006detail6select23DeviceSelectSweepKernelINS2_10policy_hubIiNS0_8NullTypeEiLb1ELNS0_10SelectImplE2EE10Policy1000EN6thrust24THRUST_300001_SM_1000_NS6detail15normal_iteratorINSA_10device_ptrIiEEEEPS5_NS2_27partition_distinct_output_tISF_SF_EEPiNS0_13ScanTileStateIiLb1EEE7is_evenS5_iNS2_19streaming_context_tIiLb0EEELS6_2EEEvT0_T1_T2_T3_T4_T5_T6_T7_iT8_NS1_7vsmem_tE,"",@"SHT_CUDA_INFO"
	.sectionflags	@""
	.align	4


	//----- nvinfo : EIATTR_CUDA_API_VERSION
	.align		4
        /*0000*/ 	.byte	0x04, 0x37
        /*0002*/ 	.short	(.L_2598 - .L_2597)
.L_2597:
        /*0004*/ 	.word	0x00000082


	//----- nvinfo : EIATTR_KPARAM_INFO
	.align		4
.L_2598:
        /*0008*/ 	.byte	0x04, 0x17
        /*000a*/ 	.short	(.L_2600 - .L_2599)
.L_2599:
        /*000c*/ 	.word	0x00000000
        /*0010*/ 	.short	0x000a
        /*0012*/ 	.short	0x0040
        /*0014*/ 	.byte	0x00, 0xf0, 0x21, 0x00


	//----- nvinfo : EIATTR_KPARAM_INFO
	.align		4
.L_2600:
        /*0018*/ 	.byte	0x04, 0x17
        /*001a*/ 	.short	(.L_2602 - .L_2601)
.L_2601:
        /*001c*/ 	.word	0x00000000
        /*0020*/ 	.short	0x0009
        /*0022*/ 	.short	0x003c
        /*0024*/ 	.byte	0x00, 0xf0, 0x05, 0x00


	//----- nvinfo : EIATTR_KPARAM_INFO
	.align		4
.L_2602:
        /*0028*/ 	.byte	0x04, 0x17
        /*002a*/ 	.short	(.L_2604 - .L_2603)
.L_2603:
        /*002c*/ 	.word	0x00000000
        /*0030*/ 	.short	0x0008
        /*0032*/ 	.short	0x0038
        /*0034*/ 	.byte	0x00, 0xf0, 0x11, 0x00


	//----- nvinfo : EIATTR_KPARAM_INFO
	.align		4
.L_2604:
        /*0038*/ 	.byte	0x04, 0x17
        /*003a*/ 	.short	(.L_2606 - .L_2605)
.L_2605:
        /*003c*/ 	.word	0x00000000
        /*0040*/ 	.short	0x0007
        /*0042*/ 	.short	0x0034
        /*0044*/ 	.byte	0x00, 0xf0, 0x11, 0x00


	//----- nvinfo : EIATTR_KPARAM_INFO
	.align		4
.L_2606:
        /*0048*/ 	.byte	0x04, 0x17
        /*004a*/ 	.short	(.L_2608 - .L_2607)
.L_2607:
        /*004c*/ 	.word	0x00000000
        /*0050*/ 	.short	0x0006
        /*0052*/ 	.short	0x0031
        /*0054*/ 	.byte	0x00, 0xf0, 0x05, 0x00


	//----- nvinfo : EIATTR_KPARAM_INFO
	.align		4
.L_2608:
        /*0058*/ 	.byte	0x04, 0x17
        /*005a*/ 	.short	(.L_2610 - .L_2609)
.L_2609:
        /*005c*/ 	.word	0x00000000
        /*0060*/ 	.short	0x0005
        /*0062*/ 	.short	0x0030
        /*0064*/ 	.byte	0x00, 0xf0, 0x05, 0x00


	//----- nvinfo : EIATTR_KPARAM_INFO
	.align		4
.L_2610:
        /*0068*/ 	.byte	0x04, 0x17
        /*006a*/ 	.short	(.L_2612 - .L_2611)
.L_2611:
        /*006c*/ 	.word	0x00000000
        /*0070*/ 	.short	0x0004
        /*0072*/ 	.short	0x0028
        /*0074*/ 	.byte	0x00, 0xf0, 0x21, 0x00


	//----- nvinfo : EIATTR_KPARAM_INFO
	.align		4
.L_2612:
        /*0078*/ 	.byte	0x04, 0x17
        /*007a*/ 	.short	(.L_2614 - .L_2613)
.L_2613:
        /*007c*/ 	.word	0x00000000
        /*0080*/ 	.short	0x0003
        /*0082*/ 	.short	0x0020
        /*0084*/ 	.byte	0x00, 0xf5, 0x21, 0x00


	//----- nvinfo : EIATTR_KPARAM_INFO
	.align		4
.L_2614:
        /*0088*/ 	.byte	0x04, 0x17
        /*008a*/ 	.short	(.L_2616 - .L_2615)
.L_2615:
        /*008c*/ 	.word	0x00000000
        /*0090*/ 	.short	0x0002
        /*0092*/ 	.short	0x0010
        /*0094*/ 	.byte	0x00, 0xf0, 0x41, 0x00


	//----- nvinfo : EIATTR_KPARAM_INFO
	.align		4
.L_2616:
        /*0098*/ 	.byte	0x04, 0x17
        /*009a*/ 	.short	(.L_2618 - .L_2617)
.L_2617:
        /*009c*/ 	.word	0x00000000
        /*00a0*/ 	.short	0x0001
        /*00a2*/ 	.short	0x0008
        /*00a4*/ 	.byte	0x00, 0xf5, 0x21, 0x00


	//----- nvinfo : EIATTR_KPARAM_INFO
	.align		4
.L_2618:
        /*00a8*/ 	.byte	0x04, 0x17
        /*00aa*/ 	.short	(.L_2620 - .L_2619)
.L_2619:
        /*00ac*/ 	.word	0x00000000
        /*00b0*/ 	.short	0x0000
        /*00b2*/ 	.short	0x0000
        /*00b4*/ 	.byte	0x00, 0xf0, 0x21, 0x00


	//----- nvinfo : EIATTR_SPARSE_MMA_MASK
	.align		4
.L_2620:
        /*00b8*/ 	.byte	0x03, 0x50
        /*00ba*/ 	.short	0x0000


	//----- nvinfo : EIATTR_MAXREG_COUNT
	.align		4
        /*00bc*/ 	.byte	0x03, 0x1b
        /*00be*/ 	.short	0x00a8


	//----- nvinfo : EIATTR_NUM_BARRIERS
	.align		4
        /*00c0*/ 	.byte	0x02, 0x4c
        /*00c2*/ 	.byte	0x01
	.zero		1


	//----- nvinfo : EIATTR_MERCURY_ISA_VERSION
	.align		4
        /*00c4*/ 	.byte	0x03, 0x5f
        /*00c6*/ 	.short	0x0101


	//----- nvinfo : EIATTR_UNUSED_LOAD_BYTE_OFFSET
	.align		4
        /*00c8*/ 	.byte	0x04, 0x44
        /*00ca*/ 	.short	(.L_2622 - .L_2621)


	//   ....[0]....
.L_2621:
        /*00cc*/ 	.word	0x0000a570
        /*00d0*/ 	.word	0x0000fff0


	//----- nvinfo : EIATTR_COOP_GROUP_MASK_REGIDS
	.align		4
.L_2622:
        /*00d4*/ 	.byte	0x04, 0x29
        /*00d6*/ 	.short	(.L_2624 - .L_2623)


	//   ....[0]....
.L_2623:
        /*00d8*/ 	.word	0xffffffff


	//   ....[1]....
        /*00dc*/ 	.word	0xffffffff


	//   ....[2]....
        /*00e0*/ 	.word	0xffffffff


	//   ....[3]....
        /*00e4*/ 	.word	0xffffffff


	//   ....[4]....
        /*00e8*/ 	.word	0xffffffff


	//   ....[5]....
        /*00ec*/ 	.word	0xffffffff


	//   ....[6]....
        /*00f0*/ 	.word	0xffffffff


	//   ....[7]....
        /*00f4*/ 	.word	0xffffffff


	//   ....[8]....
        /*00f8*/ 	.word	0xffffffff


	//   ....[9]....
        /*00fc*/ 	.word	0xffffffff


	//   ....[10]....
        /*0100*/ 	.word	0xffffffff


	//   ....[11]....
        /*0104*/ 	.word	0xffffffff


	//   ....[12]....
        /*0108*/ 	.word	0xffffffff


	//   ....[13]....
        /*010c*/ 	.word	0xffffffff


	//   ....[14]....
        /*0110*/ 	.word	0xffffffff


	//   ....[15]....
        /*0114*/ 	.word	0xffffffff


	//   ....[16]....
        /*0118*/ 	.word	0xffffffff


	//   ....[17]....
        /*011c*/ 	.word	0xffffffff


	//   ....[18]....
        /*0120*/ 	.word	0xffffffff


	//   ....[19]....
        /*0124*/ 	.word	0xffffffff


	//   ....[20]....
        /*0128*/ 	.word	0xffffffff


	//   ....[21]....
        /*012c*/ 	.word	0xffffffff


	//   ....[22]....
        /*0130*/ 	.word	0xffffffff


	//   ....[23]....
        /*0134*/ 	.word	0xffffffff


	//   ....[24]....
        /*0138*/ 	.word	0xffffffff


	//   ....[25]....
        /*013c*/ 	.word	0xffffffff


	//   ....[26]....
        /*0140*/ 	.word	0xffffffff


	//   ....[27]....
        /*0144*/ 	.word	0xffffffff


	//   ....[28]....
        /*0148*/ 	.word	0xffffffff


	//   ....[29]....
        /*014c*/ 	.word	0xffffffff


	//   ....[30]....
        /*0150*/ 	.word	0xffffffff


	//   ....[31]....
        /*0154*/ 	.word	0xffffffff


	//   ....[32]....
        /*0158*/ 	.word	0xffffffff


	//   ....[33]....
        /*015c*/ 	.word	0xffffffff


	//   ....[34]....
        /*0160*/ 	.word	0xffffffff


	//   ....[35]....
        /*0164*/ 	.word	0xffffffff


	//   ....[36]....
        /*0168*/ 	.word	0xffffffff


	//   ....[37]....
        /*016c*/ 	.word	0xffffffff


	//   ....[38]....
        /*0170*/ 	.word	0xffffffff


	//   ....[39]....
        /*0174*/ 	.word	0xffffffff


	//   ....[40]....
        /*0178*/ 	.word	0xffffffff


	//   ....[41]....
        /*017c*/ 	.word	0xffffffff


	//   ....[42]....
        /*0180*/ 	.word	0xffffffff


	//   ....[43]....
        /*0184*/ 	.word	0xffffffff


	//   ....[44]....
        /*0188*/ 	.word	0xffffffff


	//   ....[45]....
        /*018c*/ 	.word	0xffffffff


	//   ....[46]....
        /*0190*/ 	.word	0xffffffff


	//   ....[47]....
        /*0194*/ 	.word	0xffffffff


	//   ....[48]....
        /*0198*/ 	.word	0xffffffff


	//   ....[49]....
        /*019c*/ 	.word	0xffffffff


	//   ....[50]....
        /*01a0*/ 	.word	0xffffffff


	//   ....[51]....
        /*01a4*/ 	.word	0xffffffff


	//   ....[52]....
        /*01a8*/ 	.word	0xffffffff


	//   ....[53]....
        /*01ac*/ 	.word	0xffffffff


	//   ....[54]....
        /*01b0*/ 	.word	0xffffffff


	//   ....[55]....
        /*01b4*/ 	.word	0xffffffff


	//   ....[56]....
        /*01b8*/ 	.word	0xffffffff


	//   ....[57]....
        /*01bc*/ 	.word	0xffffffff


	//   ....[58]....
        /*01c0*/ 	.word	0xffffffff


	//   ....[59]....
        /*01c4*/ 	.word	0xffffffff


	//   ....[60]....
        /*01c8*/ 	.word	0x0500001a


	//   ....[61]....
        /*01cc*/ 	.word	0x0500001a


	//   ....[62]....
        /*01d0*/ 	.word	0x0500001a


	//   ....[63]....
        /*01d4*/ 	.word	0x0500001a


	//   ....[64]....
        /*01d8*/ 	.word	0x0500001a


	//   ....[65]....
        /*01dc*/ 	.word	0x0500001a


	//   ....[66]....
        /*01e0*/ 	.word	0x0500001a


	//   ....[67]....
        /*01e4*/ 	.word	0x0500001a


	//   ....[68]....
        /*01e8*/ 	.word	0x0500001a


	//   ....[69]....
        /*01ec*/ 	.word	0x0500001a


	//   ....[70]....
        /*01f0*/ 	.word	0x0500001a


	//   ....[71]....
        /*01f4*/ 	.word	0x0500001a


	//   ....[72]....
        /*01f8*/ 	.word	0x0500001a


	//   ....[73]....
        /*01fc*/ 	.word	0x0500001a


	//   ....[74]....
        /*0200*/ 	.word	0x0500001a


	//   ....[75]....
        /*0204*/ 	.word	0x0500001a


	//   ....[76]....
        /*0208*/ 	.word	0x0500001a


	//   ....[77]....
        /*020c*/ 	.word	0x0500001a


	//   ....[78]....
        /*0210*/ 	.word	0x0500001a


	//   ....[79]....
        /*0214*/ 	.word	0x0500001a


	//   ....[80]....
        /*0218*/ 	.word	0x0500001a


	//   ....[81]....
        /*021c*/ 	.word	0x0500001a


	//   ....[82]....
        /*0220*/ 	.word	0x0500001a


	//   ....[83]....
        /*0224*/ 	.word	0x0500001a


	//   ....[84]....
        /*0228*/ 	.word	0x0500001a


	//   ....[85]....
        /*022c*/ 	.word	0x0500001a


	//   ....[86]....
        /*0230*/ 	.word	0x0500001a


	//   ....[87]....
        /*0234*/ 	.word	0x0500001a


	//   ....[88]....
        /*0238*/ 	.word	0x0500001a


	//   ....[89]....
        /*023c*/ 	.word	0x0500001a


	//   ....[90]....
        /*0240*/ 	.word	0x0500001a


	//   ....[91]....
        /*0244*/ 	.word	0x0500001a


	//   ....[92]....
        /*0248*/ 	.word	0x0500001a


	//   ....[93]....
        /*024c*/ 	.word	0x0500001a


	//   ....[94]....
        /*0250*/ 	.word	0x0500001a


	//   ....[95]....
        /*0254*/ 	.word	0x0500001a


	//----- nvinfo : EIATTR_COOP_GROUP_INSTR_OFFSETS
	.align		4
.L_2624:
        /*0258*/ 	.byte	0x04, 0x28
        /*025a*/ 	.short	(.L_2626 - .L_2625)


	//   ....[0]....
.L_2625:
        /*025c*/ 	.word	0x00000480


	//   ....[1]....
        /*0260*/ 	.word	0x00000820


	//   ....[2]....
        /*0264*/ 	.word	0x00000840


	//   ....[3]....
        /*0268*/ 	.word	0x00000860


	//   ....[4]....
        /*026c*/ 	.word	0x00000880


	//   ....[5]....
        /*0270*/ 	.word	0x000008a0


	//   ....[6]....
        /*0274*/ 	.word	0x000032b0


	//   ....[7]....
        /*0278*/ 	.word	0x00003700


	//   ....[8]....
        /*027c*/ 	.word	0x00003720


	//   ....[9]....
        /*0280*/ 	.word	0x00003740


	//   ....[10]....
        /*0284*/ 	.word	0x00003760


	//   ....[11]....
        /*0288*/ 	.word	0x00003780


	//   ....[12]....
        /*028c*/ 	.word	0x00003b10


	//   ....[13]....
        /*0290*/ 	.word	0x00003d00


	//   ....[14]....
        /*0294*/ 	.word	0x00003d60


	//   ....[15]....
        /*0298*/ 	.word	0x00003de0


	//   ....[16]....
        /*029c*/ 	.word	0x00003e40


	//   ....[17]....
        /*02a0*/ 	.word	0x00003e90


	//   ....[18]....
        /*02a4*/ 	.word	0x00003ee0


	//   ....[19]....
        /*02a8*/ 	.word	0x00003f40


	//   ....[20]....
        /*02ac*/ 	.word	0x00003f50


	//   ....[21]....
        /*02b0*/ 	.word	0x00004010


	//   ....[22]....
        /*02b4*/ 	.word	0x00004200


	//   ....[23]....
        /*02b8*/ 	.word	0x00004250


	//   ....[24]....
        /*02bc*/ 	.word	0x000042b0


	//   ....[25]....
        /*02c0*/ 	.word	0x00004310


	//   ....[26]....
        /*02c4*/ 	.word	0x00004350


	//   ....[27]....
        /*02c8*/ 	.word	0x00004390


	//   ....[28]....
        /*02cc*/ 	.word	0x000043d0


	//   ....[29]....
        /*02d0*/ 	.word	0x000043e0


	//   ....[30]....
        /*02d4*/ 	.word	0x00005c80


	//   ....[31]....
        /*02d8*/ 	.word	0x000063b0


	//   ....[32]....
        /*02dc*/ 	.word	0x000063d0


	//   ....[33]....
        /*02e0*/ 	.word	0x000063f0


	//   ....[34]....
        /*02e4*/ 	.word	0x00006410


	//   ....[35]....
        /*02e8*/ 	.word	0x00006440


	//   ....[36]....
        /*02ec*/ 	.word	0x00009100


	//   ....[37]....
        /*02f0*/ 	.word	0x000096c0


	//   ....[38]....
        /*02f4*/ 	.word	0x000096f0


	//   ....[39]....
        /*02f8*/ 	.word	0x00009710


	//   ....[40]....
        /*02fc*/ 	.word	0x00009730


	//   ....[41]....
        /*0300*/ 	.word	0x00009750


	//   ....[42]....
        /*0304*/ 	.word	0x00009aa0


	//   ....[43]....
        /*0308*/ 	.word	0x00009c90


	//   ....[44]....
        /*030c*/ 	.word	0x00009cf0


	//   ....[45]....
        /*0310*/ 	.word	0x00009d70


	//   ....[46]....
        /*0314*/ 	.word	0x00009dc0


	//   ....[47]....
        /*0318*/ 	.word	0x00009e10


	//   ....[48]....
        /*031c*/ 	.word	0x00009e60


	//   ....[49]....
        /*0320*/ 	.word	0x00009eb0


	//   ....[50]....
        /*0324*/ 	.word	0x00009ec0


	//   ....[51]....
        /*0328*/ 	.word	0x00009fc0


	//   ....[52]....
        /*032c*/ 	.word	0x0000a1b0


	//   ....[53]....
        /*0330*/ 	.word	0x0000a200


	//   ....[54]....
        /*0334*/ 	.word	0x0000a260


	//   ....[55]....
        /*0338*/ 	.word	0x0000a2c0


	//   ....[56]....
        /*033c*/ 	.word	0x0000a300


	//   ....[57]....
        /*0340*/ 	.word	0x0000a340


	//   ....[58]....
        /*0344*/ 	.word	0x0000a380


	//   ....[59]....
        /*0348*/ 	.word	0x0000a390


	//   ....[60]....
        /*034c*/ 	.word	0x0000bad0


	//   ....[61]....
        /*0350*/ 	.word	0x0000bb50


	//   ....[62]....
        /*0354*/ 	.word	0x0000bbf0


	//   ....[63]....
        /*0358*/ 	.word	0x0000bcc0


	//   ....[64]....
        /*035c*/ 	.word	0x0000bd40


	//   ....[65]....
        /*0360*/ 	.word	0x0000bde0


	//   ....[66]....
        /*0364*/ 	.word	0x0000be60


	//   ....[67]....
        /*0368*/ 	.word	0x0000bee0


	//   ....[68]....
        /*036c*/ 	.word	0x0000bf10


	//   ....[69]....
        /*0370*/ 	.word	0x0000bfd0


	//   ....[70]....
        /*0374*/ 	.word	0x0000c050


	//   ....[71]....
        /*0378*/ 	.word	0x0000c0d0


	//   ....[72]....
        /*037c*/ 	.word	0x0000c180


	//   ....[73]....
        /*0380*/ 	.word	0x0000c210


	//   ....[74]....
        /*0384*/ 	.word	0x0000c290


	//   ....[75]....
        /*0388*/ 	.word	0x0000c300


	//   ....[76]....
        /*038c*/ 	.word	0x0000c380


	//   ....[77]....
        /*0390*/ 	.word	0x0000c3e0


	//   ....[78]....
        /*0394*/ 	.word	0x0000c450


	//   ....[79]....
        /*0398*/ 	.word	0x0000c4d0


	//   ....[80]....
        /*039c*/ 	.word	0x0000c560


	//   ....[81]....
        /*03a0*/ 	.word	0x0000c610


	//   ....[82]....
        /*03a4*/ 	.word	0x0000c6b0


	//   ....[83]....
        /*03a8*/ 	.word	0x0000c740


	//   ....[84]....
        /*03ac*/ 	.word	0x0000c7d0


	//   ....[85]....
        /*03b0*/ 	.word	0x0000c850


	//   ....[86]....
        /*03b4*/ 	.word	0x0000c880


	//   ....[87]....
        /*03b8*/ 	.word	0x0000c950


	//   ....[88]....
        /*03bc*/ 	.word	0x0000c9d0


	//   ....[89]....
        /*03c0*/ 	.word	0x0000ca50


	//   ....[90]....
        /*03c4*/ 	.word	0x0000cb00


	//   ....[91]....
        /*03c8*/ 	.word	0x0000cb90


	//   ....[92]....
        /*03cc*/ 	.word	0x0000cc10


	//   ....[93]....
        /*03d0*/ 	.word	0x0000cc90


	//   ....[94]....
        /*03d4*/ 	.word	0x0000cd10


	//   ....[95]....
        /*03d8*/ 	.word	0x0000cd70


	//----- nvinfo : EIATTR_VRC_CTA_INIT_COUNT
	.align		4
.L_2626:
        /*03dc*/ 	.byte	0x02, 0x4a
	.zero		1
	.zero		1


	//----- nvinfo : EIATTR_EXIT_INSTR_OFFSETS
	.align		4
        /*03e0*/ 	.byte	0x04, 0x1c
        /*03e2*/ 	.short	(.L_2628 - .L_2627)


	//   ....[0]....
.L_2627:
        /*03e4*/ 	.word	0x00002e80


	//   ....[1]....
        /*03e8*/ 	.word	0x00002f00


	//   ....[2]....
        /*03ec*/ 	.word	0x00005660


	//   ....[3]....
        /*03f0*/ 	.word	0x00005680


	//   ....[4]....
        /*03f4*/ 	.word	0x0000ba50


	//   ....[5]....
        /*03f8*/ 	.word	0x0000ba80


	//----- nvinfo : EIATTR_MAX_THREADS
	.align		4
.L_2628:
        /*03fc*/ 	.byte	0x04, 0x05
        /*03fe*/ 	.short	(.L_2630 - .L_2629)
.L_2629:
        /*0400*/ 	.word	0x00000140
        /*0404*/ 	.word	0x00000001
        /*0408*/ 	.word	0x00000001


	//----- nvinfo : EIATTR_CRS_STACK_SIZE
	.align		4
.L_2630:
        /*040c*/ 	.byte	0x04, 0x1e
        /*040e*/ 	.short	(.L_2632 - .L_2631)
.L_2631:
        /*0410*/ 	.word	0x00000000


	//----- nvinfo : EIATTR_CBANK_PARAM_SIZE
	.align		4
.L_2632:
        /*0414*/ 	.byte	0x03, 0x19
        /*0416*/ 	.short	0x0048


	//----- nvinfo : EIATTR_PARAM_CBANK
	.align		4
        /*0418*/ 	.byte	0x04, 0x0a
        /*041a*/ 	.short	(.L_2634 - .L_2633)
	.align		4
.L_2633:
        /*041c*/ 	.word	index@(.nv.constant0._ZN3cub18CUB_300001_SM_10006detail6select23DeviceSelectSweepKernelINS2_10policy_hubIiNS0_8NullTypeEiLb1ELNS0_10SelectImplE2EE10Policy1000EN6thrust24THRUST_300001_SM_1000_NS6detail15normal_iteratorINSA_10device_ptrIiEEEEPS5_NS2_27partition_distinct_output_tISF_SF_EEPiNS0_13ScanTileStateIiLb1EEE7is_evenS5_iNS2_19streaming_context_tIiLb0EEELS6_2EEEvT0_T1_T2_T3_T4_T5_T6_T7_iT8_NS1_7vsmem_tE)
        /*0420*/ 	.short	0x0380
        /*0422*/ 	.short	0x0048


	//----- nvinfo : EIATTR_SW_WAR
	.align		4
.L_2634:
        /*0424*/ 	.byte	0x04, 0x36
        /*0426*/ 	.short	(.L_2636 - .L_2635)
.L_2635:
        /*0428*/ 	.word	0x00000008
.L_2636:


//--------------------- .nv.info._ZN3cub18CUB_300001_SM_10006detail6select23DeviceSelectSweepKernelINS2_10policy_hubIiNS0_8NullTypeEiLb0ELNS0_10SelectImplE0EE10Policy1000EN6thrust24THRUST_300001_SM_1000_NS6detail15normal_iteratorINSA_10device_ptrIiEEEEPS5_SF_PlNS0_13ScanTileStateIiLb1EEEN4cuda3std3__410__not_fn_tINSB_14equal_to_valueIiEEEES5_iNS2_19streaming_context_tIlLb1EEELS6_0EEEvT0_T1_T2_T3_T4_T5_T6_T7_iT8_NS1_7vsmem_tE --------------------------
	.section	.nv.info._ZN3cub18CUB_300001_SM_10006detail6select23DeviceSelectSweepKernelINS2_10policy_hubIiNS0_8NullTypeEiLb0ELNS0_10SelectImplE0EE10Policy1000EN6thrust24THRUST_300001_SM_1000_NS6detail15normal_iteratorINSA_10device_ptrIiEEEEPS5_SF_PlNS0_13ScanTileStateIiLb1EEEN4cuda3std3__410__not_fn_tINSB_14equal_to_valueIiEEEES5_iNS2_19streaming_context_tIlLb1EEELS6_0EEEvT0_T1_T2_T3_T4_T5_T6_T7_iT8_NS1_7vsmem_tE,"",@"SHT_CUDA_INFO"
	.sectionflags	@""
	.align	4


	//----- nvinfo : EIATTR_CUDA_API_VERSION
	.align		4
        /*0000*/ 	.byte	0x04, 0x37
        /*0002*/ 	.short	(.L_2638 - .L_2637)
.L_2637:
        /*0004*/ 	.word	0x00000082


	//----- nvinfo : EIATTR_KPARAM_INFO
	.align		4
.L_2638:
        /*0008*/ 	.byte	0x04, 0x17
        /*000a*/ 	.short	(.L_2640 - .L_2639)
.L_2639:
        /*000c*/ 	.word	0x00000000
        /*0010*/ 	.short	0x000a
        /*0012*/ 	.short	0x0060
        /*0014*/ 	.byte	0x00, 0xf0, 0x21, 0x00


	//----- nvinfo : EIATTR_KPARAM_INFO
	.align		4
.L_2640:
        /*0018*/ 	.byte	0x04, 0x17
        /*001a*/ 	.short	(.L_2642 - .L_2641)
.L_2641:
        /*001c*/ 	.word	0x00000000
        /*0020*/ 	.short	0x0009
        /*0022*/ 	.short	0x0038
        /*0024*/ 	.byte	0x00, 0xf0, 0xa1, 0x00


	//----- nvinfo : EIATTR_KPARAM_INFO
	.align		4
.L_2642:
        /*0028*/ 	.byte	0x04, 0x17
        /*002a*/ 	.short	(.L_2644 - .L_2643)
.L_2643:
        /*002c*/ 	.word	0x00000000
        /*0030*/ 	.short	0x0008
        /*0032*/ 	.short	0x0034
        /*0034*/ 	.byte	0x00, 0xf0, 0x11, 0x00


	//----- nvinfo : EIATTR_KPARAM_INFO
	.align		4
.L_2644:
        /*0038*/ 	.byte	0x04, 0x17
        /*003a*/ 	.short	(.L_2646 - .L_2645)
.L_2645:
        /*003c*/ 	.word	0x00000000
        /*0040*/ 	.short	0x0007
        /*0042*/ 	.short	0x0030
        /*0044*/ 	.byte	0x00, 0xf0, 0x11, 0x00


	//----- nvinfo : EIATTR_KPARAM_INFO
	.align		4
.L_2646:
        /*0048*/ 	.byte	0x04, 0x17
        /*004a*/ 	.short	(.L_2648 - .L_2647)
.L_2647:
        /*004c*/ 	.word	0x00000000
        /*0050*/ 	.short	0x0006
        /*0052*/ 	.short	0x002c
        /*0054*/ 	.byte	0x00, 0xf0, 0x05, 0x00


	//----- nvinfo : EIATTR_KPARAM_INFO
	.align		4
.L_2648:
        /*0058*/ 	.byte	0x04, 0x17
        /*005a*/ 	.short	(.L_2650 - .L_2649)
.L_2649:
        /*005c*/ 	.word	0x00000000
        /*0060*/ 	.short	0x0005
        /*0062*/ 	.short	0x0028
        /*0064*/ 	.byte	0x00, 0xf0, 0x11, 0x00


	//----- nvinfo : EIATTR_KPARAM_INFO
	.align		4
.L_2650:
        /*0068*/ 	.byte	0x04, 0x17
        /*006a*/ 	.short	(.L_2652 - .L_2651)
.L_2651:
        /*006c*/ 	.word	0x00000000
        /*0070*/ 	.short	0x0004
        /*0072*/ 	.short	0x0020
        /*0074*/ 	.byte	0x00, 0xf0, 0x21, 0x00


	//----- nvinfo : EIATTR_KPARAM_INFO
	.align		4
.L_2652:
        /*0078*/ 	.byte	0x04, 0x17
        /*007a*/ 	.short	(.L_2654 - .L_2653)
.L_2653:
        /*007c*/ 	.word	0x00000000
        /*0080*/ 	.short	0x0003
        /*0082*/ 	.short	0x0018
        /*0084*/ 	.byte	0x00, 0xf5, 0x21, 0x00


	//----- nvinfo : EIATTR_KPARAM_INFO
	.align		4
.L_2654:
        /*0088*/ 	.byte	0x04, 0x17
        /*008a*/ 	.short	(.L_2656 - .L_2655)
.L_2655:
        /*008c*/ 	.word	0x00000000
        /*0090*/ 	.short	0x0002
        /*0092*/ 	.short	0x0010
        /*0094*/ 	.byte	0x00, 0xf0, 0x21, 0x00


	//----- nvinfo : EIATTR_KPARAM_INFO
	.align		4
.L_2656:
        /*0098*/ 	.byte	0x04, 0x17
        /*009a*/ 	.short	(.L_2658 - .L_2657)
.L_2657:
        /*009c*/ 	.word	0x00000000
        /*00a0*/ 	.short	0x0001
        /*00a2*/ 	.short	0x0008
        /*00a4*/ 	.byte	0x00, 0xf5, 0x21, 0x00


	//----- nvinfo : EIATTR_KPARAM_INFO
	.align		4
.L_2658:
        /*00a8*/ 	.byte	0x04, 0x17
        /*00aa*/ 	.short	(.L_2660 - .L_2659)
.L_2659:
        /*00ac*/ 	.word	0x00000000
        /*00b0*/ 	.short	0x0000
        /*00b2*/ 	.short	0x0000
        /*00b4*/ 	.byte	0x00, 0xf0, 0x21, 0x00


	//----- nvinfo : EIATTR_SPARSE_MMA_MASK
	.align		4
.L_2660:
        /*00b8*/ 	.byte	0x03, 0x50
        /*00ba*/ 	.short	0x0000


	//----- nvinfo : EIATTR_MAXREG_COUNT
	.align		4
        /*00bc*/ 	.byte	0x03, 0x1b
        /*00be*/ 	.short	0x00a8


	//----- nvinfo : EIATTR_NUM_BARRIERS
	.align		4
        /*00c0*/ 	.byte	0x02, 0x4c
        /*00c2*/ 	.byte	0x01
	.zero		1


	//----- nvinfo : EIATTR_MERCURY_ISA_VERSION
	.align		4
        /*00c4*/ 	.byte	0x03, 0x5f
        /*00c6*/ 	.short	0x0101


	//----- nvinfo : EIATTR_UNUSED_LOAD_BYTE_OFFSET
	.align		4
        /*00c8*/ 	.byte	0x04, 0x44
        /*00ca*/ 	.short	(.L_2662 - .L_2661)


	//   ....[0]....
.L_2661:
        /*00cc*/ 	.word	0x000096e0
        /*00d0*/ 	.word	0x0000fff0


	//----- nvinfo : EIATTR_COOP_GROUP_MASK_REGIDS
	.align		4
.L_2662:
        /*00d4*/ 	.byte	0x04, 0x29
        /*00d6*/ 	.short	(.L_2664 - .L_2663)


	//   ....[0]....
.L_2663:
        /*00d8*/ 	.word	0xffffffff


	//   ....[1]....
        /*00dc*/ 	.word	0xffffffff


	//   ....[2]....
        /*00e0*/ 	.word	0xffffffff


	//   ....[3]....
        /*00e4*/ 	.word	0xffffffff


	//   ....[4]....
        /*00e8*/ 	.word	0xffffffff


	//   ....[5]....
        /*00ec*/ 	.word	0xffffffff


	//   ....[6]....
        /*00f0*/ 	.word	0xffffffff


	//   ....[7]....
        /*00f4*/ 	.word	0xffffffff


	//   ....[8]....
        /*00f8*/ 	.word	0xffffffff


	//   ....[9]....
        /*00fc*/ 	.word	0xffffffff


	//   ....[10]....
        /*0100*/ 	.word	0xffffffff


	//   ....[11]....
        /*0104*/ 	.word	0xffffffff


	//   ....[12]....
        /*0108*/ 	.word	0xffffffff


	//   ....[13]....
        /*010c*/ 	.word	0xffffffff


	//   ....[14]....
        /*0110*/ 	.word	0xffffffff


	//   ....[15]....
        /*0114*/ 	.word	0xffffffff


	//   ....[16]....
        /*0118*/ 	.word	0xffffffff


	//   ....[17]....
        /*011c*/ 	.word	0xffffffff


	//   ....[18]....
        /*0120*/ 	.word	0xffffffff


	//   ....[19]....
        /*0124*/ 	.word	0xffffffff


	//   ....[20]....
        /*0128*/ 	.word	0xffffffff


	//   ....[21]....
        /*012c*/ 	.word	0xffffffff


	//   ....[22]....
        /*0130*/ 	.word	0xffffffff


	//   ....[23]....
        /*0134*/ 	.word	0xffffffff


	//   ....[24]....
        /*0138*/ 	.word	0xffffffff


	//   ....[25]....
        /*013c*/ 	.word	0xffffffff


	//   ....[26]....
        /*0140*/ 	.word	0xffffffff


	//   ....[27]....
        /*0144*/ 	.word	0xffffffff


	//   ....[28]....
        /*0148*/ 	.word	0xffffffff


	//   ....[29]....
        /*014c*/ 	.word	0xffffffff


	//   ....[30]....
        /*0150*/ 	.word	0xffffffff


	//   ....[31]....
        /*0154*/ 	.word	0xffffffff


	//   ....[32]....
        /*0158*/ 	.word	0xffffffff


	//   ....[33]....
        /*015c*/ 	.word	0xffffffff


	//   ....[34]....
        /*0160*/ 	.word	0xffffffff


	//   ....[35]....
        /*0164*/ 	.word	0xffffffff


	//   ....[36]....
        /*0168*/ 	.word	0xffffffff


	//   ....[37]....
        /*016c*/ 	.word	0xffffffff


	//   ....[38]....
        /*0170*/ 	.word	0xffffffff


	//   ....[39]....
        /*0174*/ 	.word	0xffffffff


	//   ....[40]....
        /*0178*/ 	.word	0xffffffff


	//   ....[41]....
        /*017c*/ 	.word	0xffffffff


	//   ....[42]....
        /*0180*/ 	.word	0xffffffff


	//   ....[43]....
        /*0184*/ 	.word	0xffffffff


	//   ....[44]....
        /*0188*/ 	.word	0xffffffff


	//   ....[45]....
        /*018c*/ 	.word	0xffffffff


	//   ....[46]....
        /*0190*/ 	.word	0xffffffff


	//   ....[47]....
        /*0194*/ 	.word	0xffffffff


	//   ....[48]....
        /*0198*/ 	.word	0xffffffff


	//   ....[49]....
        /*019c*/ 	.word	0xffffffff


	//   ....[50]....
        /*01a0*/ 	.word	0xffffffff


	//   ....[51]....
        /*01a4*/ 	.word	0xffffffff


	//   ....[52]....
        /*01a8*/ 	.word	0xffffffff


	//   ....[53]....
        /*01ac*/ 	.word	0xffffffff


	//   ....[54]....
        /*01b0*/ 	.word	0xffffffff


	//   ....[55]....
        /*01b4*/ 	.word	0xffffffff


	//   ....[56]....
        /*01b8*/ 	.word	0xffffffff


	//   ....[57]....
        /*01bc*/ 	.word	0xffffffff


	//   ....[58]....
        /*01c0*/ 	.word	0xffffffff


	//   ....[59]....
        /*01c4*/ 	.word	0xffffffff


	//   ....[60]....
        /*01c8*/ 	.word	0x0500000e


	//   ....[61]....
        /*01cc*/ 	.word	0x0500000e


	//   ....[62]....
        /*01d0*/ 	.word	0x0500000e


	//   ....[63]....
        /*01d4*/ 	.word	0x0500000e


	//   ....[64]....
        /*01d8*/ 	.word	0x0500000e


	//   ....[65]....
        /*01dc*/ 	.word	0x0500000e


	//   ....[66]....
        /*01e0*/ 	.word	0x0500000e


	//   ....[67]....
        /*01e4*/ 	.word	0x0500000e


	//   ....[68]....
        /*01e8*/ 	.word	0x0500000e


	//   ....[69]....
        /*01ec*/ 	.word	0x0500000e


	//   ....[70]....
        /*01f0*/ 	.word	0x0500000e


	//   ....[71]....
        /*01f4*/ 	.word	0x0500000e


	//   ....[72]....
        /*01f8*/ 	.word	0x0500000e


	//   ....[73]....
        /*01fc*/ 	.word	0x0500000e


	//   ....[74]....
        /*0200*/ 	.word	0x0500000e


	//   ....[75]....
        /*0204*/ 	.word	0x0500000e


	//   ....[76]....
        /*0208*/ 	.word	0x0500000e


	//   ....[77]....
        /*020c*/ 	.word	0x0500000e


	//   ....[78]....
        /*0210*/ 	.word	0x0500000e


	//   ....[79]....
        /*0214*/ 	.word	0x0500000e


	//   ....[80]....
        /*0218*/ 	.word	0x0500000e


	//   ....[81]....
        /*021c*/ 	.word	0x0500000e


	//   ....[82]....
        /*0220*/ 	.word	0x0500000e


	//   ....[83]....
        /*0224*/ 	.word	0x0500000e


	//   ....[84]....
        /*0228*/ 	.word	0x0500000e


	//   ....[85]....
        /*022c*/ 	.word	0x0500000e


	//   ....[86]....
        /*0230*/ 	.word	0x0500000e


	//   ....[87]....
        /*0234*/ 	.word	0x0500000e


	//   ....[88]....
        /*0238*/ 	.word	0x0500000e


	//   ....[89]....
        /*023c*/ 	.word	0x0500000e


	//   ....[90]....
        /*0240*/ 	.word	0x0500000e


	//   ....[91]....
        /*0244*/ 	.word	0x0500000e


	//   ....[92]....
        /*0248*/ 	.word	0x0500000e


	//   ....[93]....
        /*024c*/ 	.word	0x0500000e


	//   ....[94]....
        /*0250*/ 	.word	0x0500000e


	//   ....[95]....
        /*0254*/ 	.word	0x0500000e


	//----- nvinfo : EIATTR_COOP_GROUP_INSTR_OFFSETS
	.align		4
.L_2664:
        /*0258*/ 	.byte	0x04, 0x28
        /*025a*/ 	.short	(.L_2666 - .L_2665)


	//   ....[0]....
.L_2665:
        /*025c*/ 	.word	0x00000450


	//   ....[1]....
        /*0260*/ 	.word	0x00000830


	//   ....[2]....
        /*0264*/ 	.word	0x00000860


	//   ....[3]....
        /*0268*/ 	.word	0x00000880


	//   ....[4]....
        /*026c*/ 	.word	0x000008a0


	//   ....[5]....
        /*0270*/ 	.word	0x000008c0


	//   ....[6]....
        /*0274*/ 	.word	0x00002710


	//   ....[7]....
        /*0278*/ 	.word	0x00002af0


	//   ....[8]....
        /*027c*/ 	.word	0x00002b20


	//   ....[9]....
        /*0280*/ 	.word	0x00002b40


	//   ....[10]....
        /*0284*/ 	.word	0x00002b60


	//   ....[11]....
        /*0288*/ 	.word	0x00002b80


	//   ....[12]....
        /*028c*/ 	.word	0x00002f30


	//   ....[13]....
        /*0290*/ 	.word	0x00003120


	//   ....[14]....
        /*0294*/ 	.word	0x00003180


	//   ....[15]....
        /*0298*/ 	.word	0x000031e0


	//   ....[16]....
        /*029c*/ 	.word	0x00003230


	//   ....[17]....
        /*02a0*/ 	.word	0x00003280


	//   ....[18]....
        /*02a4*/ 	.word	0x000032c0


	//   ....[19]....
        /*02a8*/ 	.word	0x00003300


	//   ....[20]....
        /*02ac*/ 	.word	0x00003350


	//   ....[21]....
        /*02b0*/ 	.word	0x00003450


	//   ....[22]....
        /*02b4*/ 	.word	0x00003640


	//   ....[23]....
        /*02b8*/ 	.word	0x00003690


	//   ....[24]....
        /*02bc*/ 	.word	0x000036f0


	//   ....[25]....
        /*02c0*/ 	.word	0x00003710


	//   ....[26]....
        /*02c4*/ 	.word	0x00003760


	//   ....[27]....
        /*02c8*/ 	.word	0x000037a0


	//   ....[28]....
        /*02cc*/ 	.word	0x000037e0


	//   ....[29]....
        /*02d0*/ 	.word	0x00003820


	//   ....[30]....
        /*02d4*/ 	.word	0x00005850


	//   ....[31]....
        /*02d8*/ 	.word	0x00005f00


	//   ....[32]....
        /*02dc*/ 	.word	0x00005f20


	//   ....[33]....
        /*02e0*/ 	.word	0x00005f40


	//   ....[34]....
        /*02e4*/ 	.word	0x00005f60


	//   ....[35]....
        /*02e8*/ 	.word	0x00005f80


	//   ....[36]....
        /*02ec*/ 	.word	0x00008100


	//   ....[37]....
        /*02f0*/ 	.word	0x000087c0


	//   ....[38]....
        /*02f4*/ 	.word	0x000087e0


	//   ....[39]....
        /*02f8*/ 	.word	0x00008800


	//   ....[40]....
        /*02fc*/ 	.word	0x00008820


	//   ....[41]....
        /*0300*/ 	.word	0x00008840


	//   ....[42]....
        /*0304*/ 	.word	0x00008c20


	//   ....[43]....
        /*0308*/ 	.word	0x00008e10


	//   ....[44]....
        /*030c*/ 	.word	0x00008e70


	//   ....[45]....
        /*0310*/ 	.word	0x00008f00


	//   ....[46]....
        /*0314*/ 	.word	0x00008f50


	//   ....[47]....
        /*0318*/ 	.word	0x00008fa0


	//   ....[48]....
        /*031c*/ 	.word	0x00008fe0


	//   ....[49]....
        /*0320*/ 	.word	0x00009040


	//   ....[50]....
        /*0324*/ 	.word	0x00009080


	//   ....[51]....
        /*0328*/ 	.word	0x00009140


	//   ....[52]....
        /*032c*/ 	.word	0x00009330


	//   ....[53]....
        /*0330*/ 	.word	0x00009380


	//   ....[54]....
        /*0334*/ 	.word	0x000093e0


	//   ....[55]....
        /*0338*/ 	.word	0x00009430


	//   ....[56]....
        /*033c*/ 	.word	0x00009470


	//   ....[57]....
        /*0340*/ 	.word	0x000094b0


	//   ....[58]....
        /*0344*/ 	.word	0x000094f0


	//   ....[59]....
        /*0348*/ 	.word	0x00009530


	//   ....[60]....
        /*034c*/ 	.word	0x0000b2d0


	//   ....[61]....
        /*0350*/ 	.word	0x0000b350


	//   ....[62]....
        /*0354*/ 	.word	0x0000b3e0


	//   ....[63]....
        /*0358*/ 	.word	0x0000b4c0


	//   ....[64]....
        /*035c*/ 	.word	0x0000b550


	//   ....[65]....
        /*0360*/ 	.word	0x0000b5d0


	//   ....[66]....
        /*0364*/ 	.word	0x0000b650


	//   ....[67]....
        /*0368*/ 	.word	0x0000b6d0


	//   ....[68]....
        /*036c*/ 	.word	0x0000b750


	//   ....[69]....
        /*0370*/ 	.word	0x0000b7c0


	//   ....[70]....
        /*0374*/ 	.word	0x0000b840


	//   ....[71]....
        /*0378*/ 	.word	0x0000b8c0


	//   ....[72]....
        /*037c*/ 	.word	0x0000b970


	//   ....[73]....
        /*0380*/ 	.word	0x0000ba00


	//   ....[74]....
        /*0384*/ 	.word	0x0000ba80


	//   ....[75]....
        /*0388*/ 	.word	0x0000baf0


	//   ....[76]....
        /*038c*/ 	.word	0x0000bb70


	//   ....[77]....
        /*0390*/ 	.word	0x0000bbd0


	//   ....[78]....
        /*0394*/ 	.word	0x0000bc40


	//   ....[79]....
        /*0398*/ 	.word	0x0000bcc0


	//   ....[80]....
        /*039c*/ 	.word	0x0000bd40


	//   ....[81]....
        /*03a0*/ 	.word	0x0000be30


	//   ....[82]....
        /*03a4*/ 	.word	0x0000beb0


	//   ....[83]....
        /*03a8*/ 	.word	0x0000bf40


	//   ....[84]....
        /*03ac*/ 	.word	0x0000bfb0


	//   ....[85]....
        /*03b0*/ 	.word	0x0000c070


	//   ....[86]....
        /*03b4*/ 	.word	0x0000c0e0


	//   ....[87]....
        /*03b8*/ 	.word	0x0000c150


	//   ....[88]....
        /*03bc*/ 	.word	0x0000c1d0


	//   ....[89]....
        /*03c0*/ 	.word	0x0000c250


	//   ....[90]....
        /*03c4*/ 	.word	0x0000c300


	//   ....[91]....
        /*03c8*/ 	.word	0x0000c380


	//   ....[92]....
        /*03cc*/ 	.word	0x0000c400


	//   ....[93]....
        /*03d0*/ 	.word	0x0000c470


	//   ....[94]....
        /*03d4*/ 	.word	0x0000c4f0


	//   ....[95]....
        /*03d8*/ 	.word	0x0000c560


	//----- nvinfo : EIATTR_VRC_CTA_INIT_COUNT
	.align		4
.L_2666:
        /*03dc*/ 	.byte	0x02, 0x4a
	.zero		1
	.zero		1


	//----- nvinfo : EIATTR_EXIT_INSTR_OFFSETS
	.align		4
        /*03e0*/ 	.byte	0x04, 0x1c
        /*03e2*/ 	.short	(.L_2668 - .L_2667)


	//   ....[0]....
.L_2667:
        /*03e4*/ 	.word	0x000019c0


	//   ....[1]....
        /*03e8*/ 	.word	0x00001a80


	//   ....[2]....
        /*03ec*/ 	.word	0x00001d90


	//   ....[3]....
        /*03f0*/ 	.word	0x00002010


	//   ....[4]....
        /*03f4*/ 	.word	0x00002390


	//   ....[5]....
        /*03f8*/ 	.word	0x00004860


	//   ....[6]....
        /*03fc*/ 	.word	0x00004920


	//   ....[7]....
        /*0400*/ 	.word	0x00004d30


	//   ....[8]....
        /*0404*/ 	.word	0x00004f50


	//   ....[9]....
        /*0408*/ 	.word	0x000052b0


	//   ....[10]....
        /*040c*/ 	.word	0x0000b0f0


	//   ....[11]....
        /*0410*/ 	.word	0x0000b1d0


	//   ....[12]....
        /*0414*/ 	.word	0x0000b280


	//----- nvinfo : EIATTR_MAX_THREADS
	.align		4
.L_2668:
        /*0418*/ 	.byte	0x04, 0x05
        /*041a*/ 	.short	(.L_2670 - .L_2669)
.L_2669:
        /*041c*/ 	.word	0x00000180
        /*0420*/ 	.word	0x00000001
        /*0424*/ 	.word	0x00000001


	//----- nvinfo : EIATTR_CRS_STACK_SIZE
	.align		4
.L_2670:
        /*0428*/ 	.byte	0x04, 0x1e
        /*042a*/ 	.short	(.L_2672 - .L_2671)
.L_2671:
        /*042c*/ 	.word	0x00000000


	//----- nvinfo : EIATTR_CBANK_PARAM_SIZE
	.align		4
.L_2672:
        /*0430*/ 	.byte	0x03, 0x19
        /*0432*/ 	.short	0x0068


	//----- nvinfo : EIATTR_PARAM_CBANK
	.align		4
        /*0434*/ 	.byte	0x04, 0x0a
        /*0436*/ 	.short	(.L_2674 - .L_2673)
	.align		4
.L_2673:
        /*0438*/ 	.word	index@(.nv.constant0._ZN3cub18CUB_300001_SM_10006detail6select23DeviceSelectSweepKernelINS2_10policy_hubIiNS0_8NullTypeEiLb0ELNS0_10SelectImplE0EE10Policy1000EN6thrust24THRUST_300001_SM_1000_NS6detail15normal_iteratorINSA_10device_ptrIiEEEEPS5_SF_PlNS0_13ScanTileStateIiLb1EEEN4cuda3std3__410__not_fn_tINSB_14equal_to_valueIiEEEES5_iNS2_19streaming_context_tIlLb1EEELS6_0EEEvT0_T1_T2_T3_T4_T5_T6_T7_iT8_NS1_7vsmem_tE)
        /*043c*/ 	.short	0x0380
        /*043e*/ 	.short	0x0068


	//----- nvinfo : EIATTR_SW_WAR
	.align		4
.L_2674:
        /*0440*/ 	.byte	0x04, 0x36
        /*0442*/ 	.short	(.L_2676 - .L_2675)
.L_2675:
        /*0444*/ 	.word	0x00000008
.L_2676:


//--------------------- .nv.info._ZN3cub18CUB_300001_SM_10006detail6select23DeviceSelectSweepKernelINS2_10policy_hubIiilLb0ELNS0_10SelectImplE2EE10Policy1000EPiN6thrust24THRUST_300001_SM_1000_NS6detail15normal_iteratorINSA_10device_ptrIiEEEESF_PlNS0_13ScanTileStateIiLb1EEE7is_evenNS0_8NullTypeEiNS2_19streaming_context_tIlLb1EEELS5_2EEEvT0_T1_T2_T3_T4_T5_T6_T7_iT8_NS1_7vsmem_tE --------------------------
	.section	.nv.info._ZN3cub18CUB_300001_SM_10006detail6select23DeviceSelectSweepKernelINS2_10policy_hubIiilLb0ELNS0_10SelectImplE2EE10Policy1000EPiN6thrust24THRUST_300001_SM_1000_NS6detail15normal_iteratorINSA_10device_ptrIiEEEESF_PlNS0_13ScanTileStateIiLb1EEE7is_evenNS0_8NullTypeEiNS2_19streaming_context_tIlLb1EEELS5_2EEEvT0_T1_T2_T3_T4_T5_T6_T7_iT8_NS1_7vsmem_tE,"",@"SHT_CUDA_INFO"
	.sectionflags	@""
	.align	4


	//----- nvinfo : EIATTR_CUDA_API_VERSION
	.align		4
        /*0000*/ 	.byte	0x04, 0x37
        /*0002*/ 	.short	(.L_2678 - .L_2677)
.L_2677:
        /*0004*/ 	.word	0x00000082


	//----- nvinfo : EIATTR_KPARAM_INFO
	.align		4
.L_2678:
        /*0008*/ 	.byte	0x04, 0x17
        /*000a*/ 	.short	(.L_2680 - .L_2679)
.L_2679:
        /*000c*/ 	.word	0x00000000
        /*0010*/ 	.short	0x000a
        /*0012*/ 	.short	0x0060
        /*0014*/ 	.byte	0x00, 0xf0, 0x21, 0x00


	//----- nvinfo : EIATTR_KPARAM_INFO
	.align		4
.L_2680:
        /*0018*/ 	.byte	0x04, 0x17
        /*001a*/ 	.short	(.L_2682 - .L_2681)
.L_2681:
        /*001c*/ 	.word	0x00000000
        /*0020*/ 	.short	0x0009
        /*0022*/ 	.short	0x0038
        /*0024*/ 	.byte	0x00, 0xf0, 0xa1, 0x00


	//----- nvinfo : EIATTR_KPARAM_INFO
	.align		4
.L_2682:
        /*0028*/ 	.byte	0x04, 0x17
        /*002a*/ 	.short	(.L_2684 - .L_2683)
.L_2683:
        /*002c*/ 	.word	0x00000000
        /*0030*/ 	.short	0x0008
        /*0032*/ 	.short	0x0030
        /*0034*/ 	.byte	0x00, 0xf0, 0x11, 0x00


	//----- nvinfo : EIATTR_KPARAM_INFO
	.align		4
.L_2684:
        /*0038*/ 	.byte	0x04, 0x17
        /*003a*/ 	.short	(.L_2686 - .L_2685)
.L_2685:
        /*003c*/ 	.word	0x00000000
        /*0040*/ 	.short	0x0007
        /*0042*/ 	.short	0x002c
        /*0044*/ 	.byte	0x00, 0xf0, 0x11, 0x00


	//----- nvinfo : EIATTR_KPARAM_INFO
	.align		4
.L_2686:
        /*0048*/ 	.byte	0x04, 0x17
        /*004a*/ 	.short	(.L_2688 - .L_2687)
.L_2687:
        /*004c*/ 	.word	0x00000000
        /*0050*/ 	.short	0x0006
        /*0052*/ 	.short	0x0029
        /*0054*/ 	.byte	0x00, 0xf0, 0x05, 0x00


	//----- nvinfo : EIATTR_KPARAM_INFO
	.align		4
.L_2688:
        /*0058*/ 	.byte	0x04, 0x17
        /*005a*/ 	.short	(.L_2690 - .L_2689)
.L_2689:
        /*005c*/ 	.word	0x00000000
        /*0060*/ 	.short	0x0005
        /*0062*/ 	.short	0x0028
        /*0064*/ 	.byte	0x00, 0xf0, 0x05, 0x00


	//----- nvinfo : EIATTR_KPARAM_INFO
	.align		4
.L_2690:
        /*0068*/ 	.byte	0x04, 0x17
        /*006a*/ 	.short	(.L_2692 - .L_2691)
.L_2691:
        /*006c*/ 	.word	0x00000000
        /*0070*/ 	.short	0x0004
        /*0072*/ 	.short	0x0020
        /*0074*/ 	.byte	0x00, 0xf0, 0x21, 0x00


	//----- nvinfo : EIATTR_KPARAM_INFO
	.align		4
.L_2692:
        /*0078*/ 	.byte	0x04, 0x17
        /*007a*/ 	.short	(.L_2694 - .L_2693)
.L_2693:
        /*007c*/ 	.word	0x00000000
        /*0080*/ 	.short	0x0003
        /*0082*/ 	.short	0x0018
        /*0084*/ 	.byte	0x00, 0xf5, 0x21, 0x00


	//----- nvinfo : EIATTR_KPARAM_INFO
	.align		4
.L_2694:
        /*0088*/ 	.byte	0x04, 0x17
        /*008a*/ 	.short	(.L_2696 - .L_2695)
.L_2695:
        /*008c*/ 	.word	0x00000000
        /*0090*/ 	.short	0x0002
        /*0092*/ 	.short	0x0010
        /*0094*/ 	.byte	0x00, 0xf0, 0x21, 0x00


	//----- nvinfo : EIATTR_KPARAM_INFO
	.align		4
.L_2696:
        /*0098*/ 	.byte	0x04, 0x17
        /*009a*/ 	.short	(.L_2698 - .L_2697)
.L_2697:
        /*009c*/ 	.word	0x00000000
        /*00a0*/ 	.short	0x0001
        /*00a2*/ 	.short	0x0008
        /*00a4*/ 	.byte	0x00, 0xf0, 0x21, 0x00


	//----- nvinfo : EIATTR_KPARAM_INFO
	.align		4
.L_2698:
        /*00a8*/ 	.byte	0x04, 0x17
        /*00aa*/ 	.short	(.L_2700 - .L_2699)
.L_2699:
        /*00ac*/ 	.word	0x00000000
        /*00b0*/ 	.short	0x0000
        /*00b2*/ 	.short	0x0000
        /*00b4*/ 	.byte	0x00, 0xf5, 0x21, 0x00


	//----- nvinfo : EIATTR_SPARSE_MMA_MASK
	.align		4
.L_2700:
        /*00b8*/ 	.byte	0x03, 0x50
        /*00ba*/ 	.short	0x0000


	//----- nvinfo : EIATTR_MAXREG_COUNT
	.align		4
        /*00bc*/ 	.byte	0x03, 0x1b
        /*00be*/ 	.short	0x00a8


	//----- nvinfo : EIATTR_NUM_BARRIERS
	.align		4
        /*00c0*/ 	.byte	0x02, 0x4c
        /*00c2*/ 	.byte	0x01
	.zero		1


	//----- nvinfo : EIATTR_MERCURY_ISA_VERSION
	.align		4
        /*00c4*/ 	.byte	0x03, 0x5f
        /*00c6*/ 	.short	0x0101


	//----- nvinfo : EIATTR_UNUSED_LOAD_BYTE_OFFSET
	.align		4
        /*00c8*/ 	.byte	0x04, 0x44
        /*00ca*/ 	.short	(.L_2702 - .L_2701)


	//   ....[0]....
.L_2701:
        /*00cc*/ 	.word	0x00000940
        /*00d0*/ 	.word	0x00000fff


	//   ....[1]....
        /*00d4*/ 	.word	0x00003590
        /*00d8*/ 	.word	0x00000fff


	//   ....[2]....
        /*00dc*/ 	.word	0x00007520
        /*00e0*/ 	.word	0x00000fff


	//   ....[3]....
        /*00e4*/ 	.word	0x0000a780
        /*00e8*/ 	.word	0x00000fff


	//   ....[4]....
        /*00ec*/ 	.word	0x0000b5a0
        /*00f0*/ 	.word	0x0000fff0


	//----- nvinfo : EIATTR_COOP_GROUP_MASK_REGIDS
	.align		4
.L_2702:
        /*00f4*/ 	.byte	0x04, 0x29
        /*00f6*/ 	.short	(.L_2704 - .L_2703)


	//   ....[0]....
.L_2703:
        /*00f8*/ 	.word	0xffffffff


	//   ....[1]....
        /*00fc*/ 	.word	0xffffffff


	//   ....[2]....
        /*0100*/ 	.word	0xffffffff


	//   ....[3]....
        /*0104*/ 	.word	0xffffffff


	//   ....[4]....
        /*0108*/ 	.word	0xffffffff


	//   ....[5]....
        /*010c*/ 	.word	0xffffffff


	//   ....[6]....
        /*0110*/ 	.word	0xffffffff


	//   ....[7]....
        /*0114*/ 	.word	0xffffffff


	//   ....[8]....
        /*0118*/ 	.word	0xffffffff


	//   ....[9]....
        /*011c*/ 	.word	0xffffffff


	//   ....[10]....
        /*0120*/ 	.word	0xffffffff


	//   ....[11]....
        /*0124*/ 	.word	0xffffffff


	//   ....[12]....
        /*0128*/ 	.word	0xffffffff


	//   ....[13]....
        /*012c*/ 	.word	0xffffffff


	//   ....[14]....
        /*0130*/ 	.word	0xffffffff


	//   ....[15]....
        /*0134*/ 	.word	0xffffffff


	//   ....[16]....
        /*0138*/ 	.word	0xffffffff


	//   ....[17]....
        /*013c*/ 	.word	0xffffffff


	//   ....[18]....
        /*0140*/ 	.word	0xffffffff


	//   ....[19]....
        /*0144*/ 	.word	0xffffffff


	//   ....[20]....
        /*0148*/ 	.word	0xffffffff


	//   ....[21]....
        /*014c*/ 	.word	0xffffffff


	//   ....[22]....
        /*0150*/ 	.word	0xffffffff


	//   ....[23]....
        /*0154*/ 	.word	0xffffffff


	//   ....[24]....
        /*0158*/ 	.word	0xffffffff


	//   ....[25]....
        /*015c*/ 	.word	0xffffffff


	//   ....[26]....
        /*0160*/ 	.word	0xffffffff


	//   ....[27]....
        /*0164*/ 	.word	0xffffffff


	//   ....[28]....
        /*0168*/ 	.word	0xffffffff


	//   ....[29]....
        /*016c*/ 	.word	0xffffffff


	//   ....[30]....
        /*0170*/ 	.word	0xffffffff


	//   ....[31]....
        /*0174*/ 	.word	0xffffffff


	//   ....[32]....
        /*0178*/ 	.word	0xffffffff


	//   ....[33]....
        /*017c*/ 	.word	0xffffffff


	//   ....[34]....
        /*0180*/ 	.word	0xffffffff


	//   ....[35]....
        /*0184*/ 	.word	0xffffffff


	//   ....[36]....
        /*0188*/ 	.word	0xffffffff


	//   ....[37]....
        /*018c*/ 	.word	0xffffffff


	//   ....[38]....
        /*0190*/ 	.word	0xffffffff


	//   ....[39]....
        /*0194*/ 	.word	0xffffffff


	//   ....[40]....
        /*0198*/ 	.word	0xffffffff


	//   ....[41]....
        /*019c*/ 	.word	0xffffffff


	//   ....[42]....
        /*01a0*/ 	.word	0xffffffff


	//   ....[43]....
        /*01a4*/ 	.word	0xffffffff


	//   ....[44]....
        /*01a8*/ 	.word	0xffffffff


	//   ....[45]....
        /*01ac*/ 	.word	0xffffffff


	//   ....[46]....
        /*01b0*/ 	.word	0xffffffff


	//   ....[47]....
        /*01b4*/ 	.word	0xffffffff


	//   ....[48]....
        /*01b8*/ 	.word	0xffffffff


	//   ....[49]....
        /*01bc*/ 	.word	0xffffffff


	//   ....[50]....
        /*01c0*/ 	.word	0xffffffff


	//   ....[51]....
        /*01c4*/ 	.word	0xffffffff


	//   ....[52]....
        /*01c8*/ 	.word	0xffffffff


	//   ....[53]....
        /*01cc*/ 	.word	0xffffffff


	//   ....[54]....
        /*01d0*/ 	.word	0xffffffff


	//   ....[55]....
        /*01d4*/ 	.word	0xffffffff


	//   ....[56]....
        /*01d8*/ 	.word	0x0500000e


	//   ....[57]....
        /*01dc*/ 	.word	0x0500000e


	//   ....[58]....
        /*01e0*/ 	.word	0x0500000e


	//   ....[59]....
        /*01e4*/ 	.word	0x0500000e


	//   ....[60]....
        /*01e8*/ 	.word	0x0500000e


	//   ....[61]....
        /*01ec*/ 	.word	0x0500000e


	//   ....[62]....
        /*01f0*/ 	.word	0x0500000e


	//   ....[63]....
        /*01f4*/ 	.word	0x0500000e


	//   ....[64]....
        /*01f8*/ 	.word	0x0500000e


	//   ....[65]....
        /*01fc*/ 	.word	0x0500000e


	//   ....[66]....
        /*0200*/ 	.word	0x0500000e


	//   ....[67]....
        /*0204*/ 	.word	0x0500000e


	//   ....[68]....
        /*0208*/ 	.word	0x0500000e


	//   ....[69]....
        /*020c*/ 	.word	0x0500000e


	//   ....[70]....
        /*0210*/ 	.word	0x0500000e


	//   ....[71]....
        /*0214*/ 	.word	0x0500000e


	//   ....[72]....
        /*0218*/ 	.word	0x0500000e


	//   ....[73]....
        /*021c*/ 	.word	0x0500000e


	//   ....[74]....
        /*0220*/ 	.word	0x0500000e


	//   ....[75]....
        /*0224*/ 	.word	0x0500000e


	//   ....[76]....
        /*0228*/ 	.word	0x0500000e


	//   ....[77]....
        /*022c*/ 	.word	0x0500000e


	//   ....[78]....
        /*0230*/ 	.word	0x0500000e


	//   ....[79]....
        /*0234*/ 	.word	0x0500000e


	//   ....[80]....
        /*0238*/ 	.word	0x0500000e


	//   ....[81]....
        /*023c*/ 	.word	0x0500000e


	//   ....[82]....
        /*0240*/ 	.word	0x0500000e


	//   ....[83]....
        /*0244*/ 	.word	0x0500000e


	//   ....[84]....
        /*0248*/ 	.word	0x0500000e


	//   ....[85]....
        /*024c*/ 	.word	0x0500000e


	//   ....[86]....
        /*0250*/ 	.word	0x0500000e


	//   ....[87]....
        /*0254*/ 	.word	0x0500000e


	//   ....[88]....
        /*0258*/ 	.word	0x0500000e


	//   ....[89]....
        /*025c*/ 	.word	0x0500000e


	//   ....[90]....
        /*0260*/ 	.word	0x0500000e


	//   ....[91]....
        /*0264*/ 	.word	0x0500000e


	//----- nvinfo : EIATTR_COOP_GROUP_INSTR_OFFSETS
	.align		4
.L_2704:
        /*0268*/ 	.byte	0x04, 0x28
        /*026a*/ 	.short	(.L_2706 - .L_2705)


	//   ....[0]....
.L_2705:
        /*026c*/ 	.word	0x00000660


	//   ....[1]....
        /*0270*/ 	.word	0x00000690


	//   ....[2]....
        /*0274*/ 	.word	0x000006b0


	//   ....[3]....
        /*0278*/ 	.word	0x000006d0


	//   ....[4]....
        /*027c*/ 	.word	0x00000700


	//   ....[5]....
        /*0280*/ 	.word	0x00003470


	//   ....[6]....
        /*0284*/ 	.word	0x00003490


	//   ....[7]....
        /*0288*/ 	.word	0x000034c0


	//   ....[8]....
        /*028c*/ 	.word	0x000034f0


	//   ....[9]....
        /*0290*/ 	.word	0x00003510


	//   ....[10]....
        /*0294*/ 	.word	0x000038a0


	//   ....[11]....
        /*0298*/ 	.word	0x00003a90


	//   ....[12]....
        /*029c*/ 	.word	0x00003af0


	//   ....[13]....
        /*02a0*/ 	.word	0x00003b80


	//   ....[14]....
        /*02a4*/ 	.word	0x00003bf0


	//   ....[15]....
        /*02a8*/ 	.word	0x00003c40


	//   ....[16]....
        /*02ac*/ 	.word	0x00003c80


	//   ....[17]....
        /*02b0*/ 	.word	0x00003cd0


	//   ....[18]....
        /*02b4*/ 	.word	0x00003ce0


	//   ....[19]....
        /*02b8*/ 	.word	0x00003da0


	//   ....[20]....
        /*02bc*/ 	.word	0x00003f90


	//   ....[21]....
        /*02c0*/ 	.word	0x00003fe0


	//   ....[22]....
        /*02c4*/ 	.word	0x00004040


	//   ....[23]....
        /*02c8*/ 	.word	0x00004090


	//   ....[24]....
        /*02cc*/ 	.word	0x000040d0


	//   ....[25]....
        /*02d0*/ 	.word	0x00004110


	//   ....[26]....
        /*02d4*/ 	.word	0x00004160


	//   ....[27]....
        /*02d8*/ 	.word	0x00004180


	//   ....[28]....
        /*02dc*/ 	.word	0x00007410


	//   ....[29]....
        /*02e0*/ 	.word	0x00007430


	//   ....[30]....
        /*02e4*/ 	.word	0x00007450


	//   ....[31]....
        /*02e8*/ 	.word	0x00007470


	//   ....[32]....
        /*02ec*/ 	.word	0x00007490


	//   ....[33]....
        /*02f0*/ 	.word	0x0000a680


	//   ....[34]....
        /*02f4*/ 	.word	0x0000a6a0


	//   ....[35]....
        /*02f8*/ 	.word	0x0000a6c0


	//   ....[36]....
        /*02fc*/ 	.word	0x0000a6e0


	//   ....[37]....
        /*0300*/ 	.word	0x0000a700


	//   ....[38]....
        /*0304*/ 	.word	0x0000aab0


	//   ....[39]....
        /*0308*/ 	.word	0x0000aca0


	//   ....[40]....
        /*030c*/ 	.word	0x0000ad00


	//   ....[41]....
        /*0310*/ 	.word	0x0000ad80


	//   ....[42]....
        /*0314*/ 	.word	0x0000adf0


	//   ....[43]....
        /*0318*/ 	.word	0x0000ae50


	//   ....[44]....
        /*031c*/ 	.word	0x0000aea0


	//   ....[45]....
        /*0320*/ 	.word	0x0000aee0


	//   ....[46]....
        /*0324*/ 	.word	0x0000aef0


	//   ....[47]....
        /*0328*/ 	.word	0x0000afb0


	//   ....[48]....
        /*032c*/ 	.word	0x0000b1a0


	//   ....[49]....
        /*0330*/ 	.word	0x0000b1f0


	//   ....[50]....
        /*0334*/ 	.word	0x0000b250


	//   ....[51]....
        /*0338*/ 	.word	0x0000b2a0


	//   ....[52]....
        /*033c*/ 	.word	0x0000b2e0


	//   ....[53]....
        /*0340*/ 	.word	0x0000b330


	//   ....[54]....
        /*0344*/ 	.word	0x0000b380


	//   ....[55]....
        /*0348*/ 	.word	0x0000b390


	//   ....[56]....
        /*034c*/ 	.word	0x0000e140


	//   ....[57]....
        /*0350*/ 	.word	0x0000e1c0


	//   ....[58]....
        /*0354*/ 	.word	0x0000e250


	//   ....[59]....
        /*0358*/ 	.word	0x0000e340


	//   ....[60]....
        /*035c*/ 	.word	0x0000e3c0


	//   ....[61]....
        /*0360*/ 	.word	0x0000e440


	//   ....[62]....
        /*0364*/ 	.word	0x0000e4d0


	//   ....[63]....
        /*0368*/ 	.word	0x0000e550


	//   ....[64]....
        /*036c*/ 	.word	0x0000e580


	//   ....[65]....
        /*0370*/ 	.word	0x0000e650


	//   ....[66]....
        /*0374*/ 	.word	0x0000e6d0


	//   ....[67]....
        /*0378*/ 	.word	0x0000e750


	//   ....[68]....
        /*037c*/ 	.word	0x0000e800


	//   ....[69]....
        /*0380*/ 	.word	0x0000e890


	//   ....[70]....
        /*0384*/ 	.word	0x0000e910


	//   ....[71]....
        /*0388*/ 	.word	0x0000e9a0


	//   ....[72]....
        /*038c*/ 	.word	0x0000ea20


	//   ....[73]....
        /*0390*/ 	.word	0x0000ea80


	//   ....[74]....
        /*0394*/ 	.word	0x0000eaf0


	//   ....[75]....
        /*0398*/ 	.word	0x0000eb70


	//   ....[76]....
        /*039c*/ 	.word	0x0000ec10


	//   ....[77]....
        /*03a0*/ 	.word	0x0000ece0


	//   ....[78]....
        /*03a4*/ 	.word	0x0000ed60


	//   ....[79]....
        /*03a8*/ 	.word	0x0000edf0


	//   ....[80]....
        /*03ac*/ 	.word	0x0000ee80


	//   ....[81]....
        /*03b0*/ 	.word	0x0000ef00


	//   ....[82]....
        /*03b4*/ 	.word	0x0000ef30


	//   ....[83]....
        /*03b8*/ 	.word	0x0000f000


	//   ....[84]....
        /*03bc*/ 	.word	0x0000f080


	//   ....[85]....
        /*03c0*/ 	.word	0x0000f100


	//   ....[86]....
        /*03c4*/ 	.word	0x0000f1b0


	//   ....[87]....
        /*03c8*/ 	.word	0x0000f240


	//   ....[88]....
        /*03cc*/ 	.word	0x0000f2c0


	//   ....[89]....
        /*03d0*/ 	.word	0x0000f340


	//   ....[90]....
        /*03d4*/ 	.word	0x0000f3c0


	//   ....[91]....
        /*03d8*/ 	.word	0x0000f420


	//----- nvinfo : EIATTR_VRC_CTA_INIT_COUNT
	.align		4
.L_2706:
        /*03dc*/ 	.byte	0x02, 0x4a
	.zero		1
	.zero		1


	//----- nvinfo : EIATTR_EXIT_INSTR_OFFSETS
	.align		4
        /*03e0*/ 	.byte	0x04, 0x1c
        /*03e2*/ 	.short	(.L_2708 - .L_2707)


	//   ....[0]....
.L_2707:
        /*03e4*/ 	.word	0x00002ec0


	//   ....[1]....
        /*03e8*/ 	.word	0x00006bf0


	//   ....[2]....
        /*03ec*/ 	.word	0x0000df60


	//   ....[3]....
        /*03f0*/ 	.word	0x0000e040


	//   ....[4]....
        /*03f4*/ 	.word	0x0000e0f0


	//----- nvinfo : EIATTR_MAX_THREADS
	.align		4
.L_2708:
        /*03f8*/ 	.byte	0x04, 0x05
        /*03fa*/ 	.short	(.L_2710 - .L_2709)
.L_2709:
        /*03fc*/ 	.word	0x00000160
        /*0400*/ 	.word	0x00000001
        /*0404*/ 	.word	0x00000001


	//----- nvinfo : EIATTR_CRS_STACK_SIZE
	.align		4
.L_2710:
        /*0408*/ 	.byte	0x04, 0x1e
        /*040a*/ 	.short	(.L_2712 - .L_2711)
.L_2711:
        /*040c*/ 	.word	0x00000000


	//----- nvinfo : EIATTR_CBANK_PARAM_SIZE
	.align		4
.L_2712:
        /*0410*/ 	.byte	0x03, 0x19
        /*0412*/ 	.short	0x0068


	//----- nvinfo : EIATTR_PARAM_CBANK
	.align		4
        /*0414*/ 	.byte	0x04, 0x0a
        /*0416*/ 	.short	(.L_2714 - .L_2713)
	.align		4
.L_2713:
        /*0418*/ 	.word	index@(.nv.constant0._ZN3cub18CUB_300001_SM_10006detail6select23DeviceSelectSweepKernelINS2_10policy_hubIiilLb0ELNS0_10SelectImplE2EE10Policy1000EPiN6thrust24THRUST_300001_SM_1000_NS6detail15normal_iteratorINSA_10device_ptrIiEEEESF_PlNS0_13ScanTileStateIiLb1EEE7is_evenNS0_8NullTypeEiNS2_19streaming_context_tIlLb1EEELS5_2EEEvT0_T1_T2_T3_T4_T5_T6_T7_iT8_NS1_7vsmem_tE)
        /*041c*/ 	.short	0x0380
        /*041e*/ 	.short	0x0068


	//----- nvinfo : EIATTR_SW_WAR
	.align		4
.L_2714:
        /*0420*/ 	.byte	0x04, 0x36
        /*0422*/ 	.short	(.L_2716 - .L_2715)
.L_2715:
        /*0424*/ 	.word	0x00000008
.L_2716:


//--------------------- .nv.info._ZN3cub18CUB_300001_SM_10006detail6select23DeviceSelectSweepKernelINS2_10policy_hubIiiiLb0ELNS0_10SelectImplE2EE10Policy1000EPiN6thrust24THRUST_300001_SM_1000_NS6detail15normal_iteratorINSA_10device_ptrIiEEEESF_S8_NS0_13ScanTileStateIiLb1EEE7is_evenNS0_8NullTypeEiNS2_19streaming_context_tIiLb0EEELS5_2EEEvT0_T1_T2_T3_T4_T5_T6_T7_iT8_NS1_7vsmem_tE --------------------------
	.section	.nv.info._ZN3cub18CUB_300001_SM_10006detail6select23DeviceSelectSweepKernelINS2_10policy_hubIiiiLb0ELNS0_10SelectImplE2EE10Policy1000EPiN6thrust24THRUST_300001_SM_1000_NS6detail15normal_iteratorINSA_10device_ptrIiEEEESF_S8_NS0_13ScanTileStateIiLb1EEE7is_evenNS0_8NullTypeEiNS2_19streaming_context_tIiLb0EEELS5_2EEEvT0_T1_T2_T3_T4_T5_T6_T7_iT8_NS1_7vsmem_tE,"",@"SHT_CUDA_INFO"
	.sectionflags	@""
	.align	4


	//----- nvinfo : EIATTR_CUDA_API_VERSION
	.align		4
        /*0000*/ 	.byte	0x04, 0x37
        /*0002*/ 	.short	(.L_2718 - .L_2717)
.L_2717:
        /*0004*/ 	.word	0x00000082


	//----- nvinfo : EIATTR_KPARAM_INFO
	.align		4
.L_2718:
        /*0008*/ 	.byte	0x04, 0x17
        /*000a*/ 	.short	(.L_2720 - .L_2719)
.L_2719:
        /*000c*/ 	.word	0x00000000
        /*0010*/ 	.short	0x000a
        /*0012*/ 	.short	0x0038
        /*0014*/ 	.byte	0x00, 0xf0, 0x21, 0x00


	//----- nvinfo : EIATTR_KPARAM_INFO
	.align		4
.L_2720:
        /*0018*/ 	.byte	0x04, 0x17
        /*001a*/ 	.short	(.L_2722 - .L_2721)
.L_2721:
        /*001c*/ 	.word	0x00000000
        /*0020*/ 	.short	0x0009
        /*0022*/ 	.short	0x0034
        /*0024*/ 	.byte	0x00, 0xf0, 0x05, 0x00


	//----- nvinfo : EIATTR_KPARAM_INFO
	.align		4
.L_2722:
        /*0028*/ 	.byte	0x04, 0x17
        /*002a*/ 	.short	(.L_2724 - .L_2723)
.L_2723:
        /*002c*/ 	.word	0x00000000
        /*0030*/ 	.short	0x0008
        /*0032*/ 	.short	0x0030
        /*0034*/ 	.byte	0x00, 0xf0, 0x11, 0x00


	//----- nvinfo : EIATTR_KPARAM_INFO
	.align		4
.L_2724:
        /*0038*/ 	.byte	0x04, 0x17
        /*003a*/ 	.short	(.L_2726 - .L_2725)
.L_2725:
        /*003c*/ 	.word	0x00000000
        /*0040*/ 	.short	0x0007
        /*0042*/ 	.short	0x002c
        /*0044*/ 	.byte	0x00, 0xf0, 0x11, 0x00


	//----- nvinfo : EIATTR_KPARAM_INFO
	.align		4
.L_2726:
        /*0048*/ 	.byte	0x04, 0x17
        /*004a*/ 	.short	(.L_2728 - .L_2727)
.L_2727:
        /*004c*/ 	.word	0x00000000
        /*0050*/ 	.short	0x0006
        /*0052*/ 	.short	0x0029
        /*0054*/ 	.byte	0x00, 0xf0, 0x05, 0x00


	//----- nvinfo : EIATTR_KPARAM_INFO
	.align		4
.L_2728:
        /*0058*/ 	.byte	0x04, 0x17
        /*005a*/ 	.short	(.L_2730 - .L_2729)
.L_2729:
        /*005c*/ 	.word	0x00000000
        /*0060*/ 	.short	0x0005
        /*0062*/ 	.short	0x0028
        /*0064*/ 	.byte	0x00, 0xf0, 0x05, 0x00


	//----- nvinfo : EIATTR_KPARAM_INFO
	.align		4
.L_2730:
        /*0068*/ 	.byte	0x04, 0x17
        /*006a*/ 	.short	(.L_2732 - .L_2731)
.L_2731:
        /*006c*/ 	.word	0x00000000
        /*0070*/ 	.short	0x0004
        /*0072*/ 	.short	0x0020
        /*0074*/ 	.byte	0x00, 0xf0, 0x21, 0x00


	//----- nvinfo : EIATTR_KPARAM_INFO
	.align		4
.L_2732:
        /*0078*/ 	.byte	0x04, 0x17
        /*007a*/ 	.short	(.L_2734 - .L_2733)
.L_2733:
        /*007c*/ 	.word	0x00000000
        /*0080*/ 	.short	0x0003
        /*0082*/ 	.short	0x0018
        /*0084*/ 	.byte	0x00, 0xf5, 0x21, 0x00


	//----- nvinfo : EIATTR_KPARAM_INFO
	.align		4
.L_2734:
        /*0088*/ 	.byte	0x04, 0x17
        /*008a*/ 	.short	(.L_2736 - .L_2735)
.L_2735:
        /*008c*/ 	.word	0x00000000
        /*0090*/ 	.short	0x0002
        /*0092*/ 	.short	0x0010
        /*0094*/ 	.byte	0x00, 0xf0, 0x21, 0x00


	//----- nvinfo : EIATTR_KPARAM_INFO
	.align		4
.L_2736:
        /*0098*/ 	.byte	0x04, 0x17
        /*009a*/ 	.short	(.L_2738 - .L_2737)
.L_2737:
        /*009c*/ 	.word	0x00000000
        /*00a0*/ 	.short	0x0001
        /*00a2*/ 	.short	0x0008
        /*00a4*/ 	.byte	0x00, 0xf0, 0x21, 0x00


	//----- nvinfo : EIATTR_KPARAM_INFO
	.align		4
.L_2738:
        /*00a8*/ 	.byte	0x04, 0x17
        /*00aa*/ 	.short	(.L_2740 - .L_2739)
.L_2739:
        /*00ac*/ 	.word	0x00000000
        /*00b0*/ 	.short	0x0000
        /*00b2*/ 	.short	0x0000
        /*00b4*/ 	.byte	0x00, 0xf5, 0x21, 0x00


	//----- nvinfo : EIATTR_SPARSE_MMA_MASK
	.align		4
.L_2740:
        /*00b8*/ 	.byte	0x03, 0x50
        /*00ba*/ 	.short	0x0000


	//----- nvinfo : EIATTR_MAXREG_COUNT
	.align		4
        /*00bc*/ 	.byte	0x03, 0x1b
        /*00be*/ 	.short	0x0080


	//----- nvinfo : EIATTR_NUM_BARRIERS
	.align		4
        /*00c0*/ 	.byte	0x02, 0x4c
        /*00c2*/ 	.byte	0x01
	.zero		1


	//----- nvinfo : EIATTR_MERCURY_ISA_VERSION
	.align		4
        /*00c4*/ 	.byte	0x03, 0x5f
        /*00c6*/ 	.short	0x0101


	//----- nvinfo : EIATTR_UNUSED_LOAD_BYTE_OFFSET
	.align		4
        /*00c8*/ 	.byte	0x04, 0x44
        /*00ca*/ 	.short	(.L_2742 - .L_2741)


	//   ....[0]....
.L_2741:
        /*00cc*/ 	.word	0x00005930
        /*00d0*/ 	.word	0x0000fff0


	//----- nvinfo : EIATTR_COOP_GROUP_MASK_REGIDS
	.align		4
.L_2742:
        /*00d4*/ 	.byte	0x04, 0x29
        /*00d6*/ 	.short	(.L_2744 - .L_2743)


	//   ....[0]....
.L_2743:
        /*00d8*/ 	.word	0xffffffff


	//   ....[1]....
        /*00dc*/ 	.word	0xffffffff


	//   ....[2]....
        /*00e0*/ 	.word	0xffffffff


	//   ....[3]....
        /*00e4*/ 	.word	0xffffffff


	//   ....[4]....
        /*00e8*/ 	.word	0xffffffff


	//   ....[5]....
        /*00ec*/ 	.word	0xffffffff


	//   ....[6]....
        /*00f0*/ 	.word	0xffffffff


	//   ....[7]....
        /*00f4*/ 	.word	0xffffffff


	//   ....[8]....
        /*00f8*/ 	.word	0xffffffff


	//   ....[9]....
        /*00fc*/ 	.word	0xffffffff


	//   ....[10]....
        /*0100*/ 	.word	0xffffffff


	//   ....[11]....
        /*0104*/ 	.word	0xffffffff


	//   ....[12]....
        /*0108*/ 	.word	0xffffffff


	//   ....[13]....
        /*010c*/ 	.word	0xffffffff


	//   ....[14]....
        /*0110*/ 	.word	0xffffffff


	//   ....[15]....
        /*0114*/ 	.word	0xffffffff


	//   ....[16]....
        /*0118*/ 	.word	0xffffffff


	//   ....[17]....
        /*011c*/ 	.word	0xffffffff


	//   ....[18]....
        /*0120*/ 	.word	0xffffffff


	//   ....[19]....
        /*0124*/ 	.word	0xffffffff


	//   ....[20]....
        /*0128*/ 	.word	0xffffffff


	//   ....[21]....
        /*012c*/ 	.word	0xffffffff


	//   ....[22]....
        /*0130*/ 	.word	0xffffffff


	//   ....[23]....
        /*0134*/ 	.word	0xffffffff


	//   ....[24]....
        /*0138*/ 	.word	0xffffffff


	//   ....[25]....
        /*013c*/ 	.word	0xffffffff


	//   ....[26]....
        /*0140*/ 	.word	0xffffffff


	//   ....[27]....
        /*0144*/ 	.word	0xffffffff


	//   ....[28]....
        /*0148*/ 	.word	0xffffffff


	//   ....[29]....
        /*014c*/ 	.word	0xffffffff


	//   ....[30]....
        /*0150*/ 	.word	0xffffffff


	//   ....[31]....
        /*0154*/ 	.word	0xffffffff


	//   ....[32]....
        /*0158*/ 	.word	0xffffffff


	//   ....[33]....
        /*015c*/ 	.word	0xffffffff


	//   ....[34]....
        /*0160*/ 	.word	0xffffffff


	//   ....[35]....
        /*0164*/ 	.word	0xffffffff


	//   ....[36]....
        /*0168*/ 	.word	0xffffffff


	//   ....[37]....
        /*016c*/ 	.word	0xffffffff


	//   ....[38]....
        /*0170*/ 	.word	0xffffffff


	//   ....[39]....
        /*0174*/ 	.word	0xffffffff


	//   ....[40]....
        /*0178*/ 	.word	0xffffffff


	//   ....[41]....
        /*017c*/ 	.word	0xffffffff


	//   ....[42]....
        /*0180*/ 	.word	0xffffffff


	//   ....[43]....
        /*0184*/ 	.word	0xffffffff


	//   ....[44]....
        /*0188*/ 	.word	0xffffffff


	//   ....[45]....
        /*018c*/ 	.word	0xffffffff


	//   ....[46]....
        /*0190*/ 	.word	0xffffffff


	//   ....[47]....
        /*0194*/ 	.word	0xffffffff


	//   ....[48]....
        /*0198*/ 	.word	0xffffffff


	//   ....[49]....
        /*019c*/ 	.word	0xffffffff


	//   ....[50]....
        /*01a0*/ 	.word	0xffffffff


	//   ....[51]....
        /*01a4*/ 	.word	0xffffffff


	//   ....[52]....
        /*01a8*/ 	.word	0xffffffff


	//   ....[53]....
        /*01ac*/ 	.word	0xffffffff


	//   ....[54]....
        /*01b0*/ 	.word	0xffffffff


	//   ....[55]....
        /*01b4*/ 	.word	0xffffffff


	//   ....[56]....
        /*01b8*/ 	.word	0x05000000


	//   ....[57]....
        /*01bc*/ 	.word	0x05000000


	//   ....[58]....
        /*01c0*/ 	.word	0x05000000


	//   ....[59]....
        /*01c4*/ 	.word	0x05000000


	//   ....[60]....
        /*01c8*/ 	.word	0x05000000


	//   ....[61]....
        /*01cc*/ 	.word	0x05000000


	//   ....[62]....
        /*01d0*/ 	.word	0x05000000


	//   ....[63]....
        /*01d4*/ 	.word	0x05000000


	//   ....[64]....
        /*01d8*/ 	.word	0x05000000


	//   ....[65]....
        /*01dc*/ 	.word	0x05000000


	//   ....[66]....
        /*01e0*/ 	.word	0x05000000


	//   ....[67]....
        /*01e4*/ 	.word	0x05000000


	//   ....[68]....
        /*01e8*/ 	.word	0x05000000


	//   ....[69]....
        /*01ec*/ 	.word	0x05000000


	//   ....[70]....
        /*01f0*/ 	.word	0x05000000


	//   ....[71]....
        /*01f4*/ 	.word	0x05000000


	//   ....[72]....
        /*01f8*/ 	.word	0x05000000


	//   ....[73]....
        /*01fc*/ 	.word	0x05000000


	//   ....[74]....
        /*0200*/ 	.word	0x05000000


	//   ....[75]....
        /*0204*/ 	.word	0x05000000


	//   ....[76]....
        /*0208*/ 	.word	0x05000000


	//   ....[77]....
        /*020c*/ 	.word	0x05000000


	//   ....[78]....
        /*0210*/ 	.word	0x05000000


	//   ....[79]....
        /*0214*/ 	.word	0x05000000


	//   ....[80]....
        /*0218*/ 	.word	0x05000000


	//   ....[81]....
        /*021c*/ 	.word	0x05000000


	//   ....[82]....
        /*0220*/ 	.word	0x05000000


	//   ....[83]....
        /*0224*/ 	.word	0x05000000


	//   ....[84]....
        /*0228*/ 	.word	0x05000000


	//   ....[85]....
        /*022c*/ 	.word	0x05000000


	//   ....[86]....
        /*0230*/ 	.word	0x05000000


	//   ....[87]....
        /*0234*/ 	.word	0x05000000


	//   ....[88]....
        /*0238*/ 	.word	0x05000000


	//   ....[89]....
        /*023c*/ 	.word	0x05000000


	//   ....[90]....
        /*0240*/ 	.word	0x05000000


	//   ....[91]....
        /*0244*/ 	.word	0x05000000


	//----- nvinfo : EIATTR_COOP_GROUP_INSTR_OFFSETS
	.align		4
.L_2744:
        /*0248*/ 	.byte	0x04, 0x28
        /*024a*/ 	.short	(.L_2746 - .L_2745)


	//   ....[0]....
.L_2745:
        /*024c*/ 	.word	0x00000500


	//   ....[1]....
        /*0250*/ 	.word	0x00000530


	//   ....[2]....
        /*0254*/ 	.word	0x00000550


	//   ....[3]....
        /*0258*/ 	.word	0x00000580


	//   ....[4]....
        /*025c*/ 	.word	0x000005d0


	//   ....[5]....
        /*0260*/ 	.word	0x00001740


	//   ....[6]....
        /*0264*/ 	.word	0x00001760


	//   ....[7]....
        /*0268*/ 	.word	0x00001790


	//   ....[8]....
        /*026c*/ 	.word	0x000017c0


	//   ....[9]....
        /*0270*/ 	.word	0x000017e0


	//   ....[10]....
        /*0274*/ 	.word	0x00001c00


	//   ....[11]....
        /*0278*/ 	.word	0x00001c90


	//   ....[12]....
        /*027c*/ 	.word	0x00001cf0


	//   ....[13]....
        /*0280*/ 	.word	0x00001d80


	//   ....[14]....
        /*0284*/ 	.word	0x00001de0


	//   ....[15]....
        /*0288*/ 	.word	0x00001e30


	//   ....[16]....
        /*028c*/ 	.word	0x00001e90


	//   ....[17]....
        /*0290*/ 	.word	0x00001ed0


	//   ....[18]....
        /*0294*/ 	.word	0x00001ee0


	//   ....[19]....
        /*0298*/ 	.word	0x00001fc0


	//   ....[20]....
        /*029c*/ 	.word	0x00002050


	//   ....[21]....
        /*02a0*/ 	.word	0x000020a0


	//   ....[22]....
        /*02a4*/ 	.word	0x00002100


	//   ....[23]....
        /*02a8*/ 	.word	0x00002160


	//   ....[24]....
        /*02ac*/ 	.word	0x000021a0


	//   ....[25]....
        /*02b0*/ 	.word	0x000021e0


	//   ....[26]....
        /*02b4*/ 	.word	0x00002220


	//   ....[27]....
        /*02b8*/ 	.word	0x00002230


	//   ....[28]....
        /*02bc*/ 	.word	0x00003620


	//   ....[29]....
        /*02c0*/ 	.word	0x00003640


	//   ....[30]....
        /*02c4*/ 	.word	0x00003660


	//   ....[31]....
        /*02c8*/ 	.word	0x00003690


	//   ....[32]....
        /*02cc*/ 	.word	0x000036c0


	//   ....[33]....
        /*02d0*/ 	.word	0x00004c10


	//   ....[34]....
        /*02d4*/ 	.word	0x00004c30


	//   ....[35]....
        /*02d8*/ 	.word	0x00004c50


	//   ....[36]....
        /*02dc*/ 	.word	0x00004c70


	//   ....[37]....
        /*02e0*/ 	.word	0x00004ca0


	//   ....[38]....
        /*02e4*/ 	.word	0x000050f0


	//   ....[39]....
        /*02e8*/ 	.word	0x00005180


	//   ....[40]....
        /*02ec*/ 	.word	0x000051e0


	//   ....[41]....
        /*02f0*/ 	.word	0x00005260


	//   ....[42]....
        /*02f4*/ 	.word	0x000052d0


	//   ....[43]....
        /*02f8*/ 	.word	0x00005310


	//   ....[44]....
        /*02fc*/ 	.word	0x00005380


	//   ....[45]....
        /*0300*/ 	.word	0x000053c0


	//   ....[46]....
        /*0304*/ 	.word	0x000053d0


	//   ....[47]....
        /*0308*/ 	.word	0x000054b0


	//   ....[48]....
        /*030c*/ 	.word	0x00005540


	//   ....[49]....
        /*0310*/ 	.word	0x00005590


	//   ....[50]....
        /*0314*/ 	.word	0x000055f0


	//   ....[51]....
        /*0318*/ 	.word	0x00005650


	//   ....[52]....
        /*031c*/ 	.word	0x00005690


	//   ....[53]....
        /*0320*/ 	.word	0x000056f0


	//   ....[54]....
        /*0324*/ 	.word	0x00005730


	//   ....[55]....
        /*0328*/ 	.word	0x00005740


	//   ....[56]....
        /*032c*/ 	.word	0x000066b0


	//   ....[57]....
        /*0330*/ 	.word	0x00006730


	//   ....[58]....
        /*0334*/ 	.word	0x000067d0


	//   ....[59]....
        /*0338*/ 	.word	0x000068b0


	//   ....[60]....
        /*033c*/ 	.word	0x00006940


	//   ....[61]....
        /*0340*/ 	.word	0x000069d0


	//   ....[62]....
        /*0344*/ 	.word	0x00006a50


	//   ....[63]....
        /*0348*/ 	.word	0x00006ae0


	//   ....[64]....
        /*034c*/ 	.word	0x00006b10


	//   ....[65]....
        /*0350*/ 	.word	0x00006bc0


	//   ....[66]....
        /*0354*/ 	.word	0x00006c40


	//   ....[67]....
        /*0358*/ 	.word	0x00006cc0


	//   ....[68]....
        /*035c*/ 	.word	0x00006d80


	//   ....[69]....
        /*0360*/ 	.word	0x00006e10


	//   ....[70]....
        /*0364*/ 	.word	0x00006e90


	//   ....[71]....
        /*0368*/ 	.word	0x00006f10


	//   ....[72]....
        /*036c*/ 	.word	0x00006f90


	//   ....[73]....
        /*0370*/ 	.word	0x00006ff0


	//   ....[74]....
        /*0374*/ 	.word	0x00007060


	//   ....[75]....
        /*0378*/ 	.word	0x000070e0


	//   ....[76]....
        /*037c*/ 	.word	0x00007180


	//   ....[77]....
        /*0380*/ 	.word	0x00007260


	//   ....[78]....
        /*0384*/ 	.word	0x000072e0


	//   ....[79]....
        /*0388*/ 	.word	0x00007370


	//   ....[80]....
        /*038c*/ 	.word	0x00007400


	//   ....[81]....
        /*0390*/ 	.word	0x00007480


	//   ....[82]....
        /*0394*/ 	.word	0x000074b0


	//   ....[83]....
        /*0398*/ 	.word	0x00007570


	//   ....[84]....
        /*039c*/ 	.word	0x000075f0


	//   ....[85]....
        /*03a0*/ 	.word	0x00007670


	//   ....[86]....
        /*03a4*/ 	.word	0x00007720


	//   ....[87]....
        /*03a8*/ 	.word	0x000077b0


	//   ....[88]....
        /*03ac*/ 	.word	0x00007840


	//   ....[89]....
        /*03b0*/ 	.word	0x000078d0


	//   ....[90]....
        /*03b4*/ 	.word	0x00007950


	//   ....[91]....
        /*03b8*/ 	.word	0x000079b0


	//----- nvinfo : EIATTR_VRC_CTA_INIT_COUNT
	.align		4
.L_2746:
        /*03bc*/ 	.byte	0x02, 0x4a
	.zero		1
	.zero		1


	//----- nvinfo : EIATTR_EXIT_INSTR_OFFSETS
	.align		4
        /*03c0*/ 	.byte	0x04, 0x1c
        /*03c2*/ 	.short	(.L_2748 - .L_2747)


	//   ....[0]....
.L_2747:
        /*03c4*/ 	.word	0x000012d0


	//   ....[1]....
        /*03c8*/ 	.word	0x00003000


	//   ....[2]....
        /*03cc*/ 	.word	0x00006630


	//   ....[3]....
        /*03d0*/ 	.word	0x00006660


	//----- nvinfo : EIATTR_MAX_THREADS
	.align		4
.L_2748:
        /*03d4*/ 	.byte	0x04, 0x05
        /*03d6*/ 	.short	(.L_2750 - .L_2749)
.L_2749:
        /*03d8*/ 	.word	0x000001c0
        /*03dc*/ 	.word	0x00000001
        /*03e0*/ 	.word	0x00000001


	//----- nvinfo : EIATTR_CRS_STACK_SIZE
	.align		4
.L_2750:
        /*03e4*/ 	.byte	0x04, 0x1e
        /*03e6*/ 	.short	(.L_2752 - .L_2751)
.L_2751:
        /*03e8*/ 	.word	0x00000000


	//----- nvinfo : EIATTR_CBANK_PARAM_SIZE
	.align		4
.L_2752:
        /*03ec*/ 	.byte	0x03, 0x19
        /*03ee*/ 	.short	0x0040


	//----- nvinfo : EIATTR_PARAM_CBANK
	.align		4
        /*03f0*/ 	.byte	0x04, 0x0a
        /*03f2*/ 	.short	(.L_2754 - .L_2753)
	.align		4
.L_2753:
        /*03f4*/ 	.word	index@(.nv.constant0._ZN3cub18CUB_300001_SM_10006detail6select23DeviceSelectSweepKernelINS2_10policy_hubIiiiLb0ELNS0_10SelectImplE2EE10Policy1000EPiN6thrust24THRUST_300001_SM_1000_NS6detail15normal_iteratorINSA_10device_ptrIiEEEESF_S8_NS0_13ScanTileStateIiLb1EEE7is_evenNS0_8NullTypeEiNS2_19streaming_context_tIiLb0EEELS5_2EEEvT0_T1_T2_T3_T4_T5_T6_T7_iT8_NS1_7vsmem_tE)
        /*03f8*/ 	.short	0x0380
        /*03fa*/ 	.short	0x0040


	//----- nvinfo : EIATTR_SW_WAR
	.align		4
.L_2754:
        /*03fc*/ 	.byte	0x04, 0x36
        /*03fe*/ 	.short	(.L_2756 - .L_2755)
.L_2755:
        /*0400*/ 	.word	0x00000008
.L_2756:


//--------------------- .nv.info._ZN3cub18CUB_300001_SM_10006detail6select23DeviceSelectSweepKernelINS2_10policy_hubIiNS0_8NullTypeElLb0ELNS0_10SelectImplE2EE10Policy1000EPiPS5_N6thrust24THRUST_300001_SM_1000_NS6detail15normal_iteratorINSC_10device_ptrIiEEEEPlNS0_13ScanTileStateIiLb1EEE7is_evenS5_iNS2_19streaming_context_tIlLb1EEELS6_2EEEvT0_T1_T2_T3_T4_T5_T6_T7_iT8_NS1_7vsmem_tE --------------------------
	.section	.nv.info._ZN3cub18CUB_300001_SM_10006detail6select23DeviceSelectSweepKernelINS2_10policy_hubIiNS0_8NullTypeElLb0ELNS0_10SelectImplE2EE10Policy1000EPiPS5_N6thrust24THRUST_300001_SM_1000_NS6detail15normal_iteratorINSC_10device_ptrIiEEEEPlNS0_13ScanTileStateIiLb1EEE7is_evenS5_iNS2_19streaming_context_tIlLb1EEELS6_2EEEvT0_T1_T2_T3_T4_T5_T6_T7_iT8_NS1_7vsmem_tE,"",@"SHT_CUDA_INFO"
	.sectionflags	@""
	.align	4


	//----- nvinfo : EIATTR_CUDA_API_VERSION
	.align		4
        /*0000*/ 	.byte	0x04, 0x37
        /*0002*/ 	.short	(.L_2758 - .L_2757)
.L_2757:
        /*0004*/ 	.word	0x00000082


	//----- nvinfo : EIATTR_KPARAM_INFO
	.align		4
.L_2758:
        /*0008*/ 	.byte	0x04, 0x17
        /*000a*/ 	.short	(.L_2760 - .L_2759)
.L_2759:
        /*000c*/ 	.word	0x00000000
        /*0010*/ 	.short	0x000a
        /*0012*/ 	.short	0x0060
        /*0014*/ 	.byte	0x00, 0xf0, 0x21, 0x00


	//----- nvinfo : EIATTR_KPARAM_INFO
	.align		4
.L_2760:
        /*0018*/ 	.byte	0x04, 0x17
        /*001a*/ 	.short	(.L_2762 - .L_2761)
.L_2761:
        /*001c*/ 	.word	0x00000000
        /*0020*/ 	.short	0x0009
        /*0022*/ 	.short	0x0038
        /*0024*/ 	.byte	0x00, 0xf0, 0xa1, 0x00


	//----- nvinfo : EIATTR_KPARAM_INFO
	.align		4
.L_2762:
        /*0028*/ 	.byte	0x04, 0x17
        /*002a*/ 	.short	(.L_2764 - .L_2763)
.L_2763:
        /*002c*/ 	.word	0x00000000
        /*0030*/ 	.short	0x0008
        /*0032*/ 	.short	0x0030
        /*0034*/ 	.byte	0x00, 0xf0, 0x11, 0x00


	//----- nvinfo : EIATTR_KPARAM_INFO
	.align		4
.L_2764:
        /*0038*/ 	.byte	0x04, 0x17
        /*003a*/ 	.short	(.L_2766 - .L_2765)
.L_2765:
        /*003c*/ 	.word	0x00000000
        /*0040*/ 	.short	0x0007
        /*0042*/ 	.short	0x002c
        /*0044*/ 	.byte	0x00, 0xf0, 0x11, 0x00


	//----- nvinfo : EIATTR_KPARAM_INFO
	.align		4
.L_2766:
        /*0048*/ 	.byte	0x04, 0x17
        /*004a*/ 	.short	(.L_2768 - .L_2767)
.L_2767:
        /*004c*/ 	.word	0x00000000
        /*0050*/ 	.short	0x0006
        /*0052*/ 	.short	0x0029
        /*0054*/ 	.byte	0x00, 0xf0, 0x05, 0x00


	//----- nvinfo : EIATTR_KPARAM_INFO
	.align		4
.L_2768:
        /*0058*/ 	.byte	0x04, 0x17
        /*005a*/ 	.short	(.L_2770 - .L_2769)
.L_2769:
        /*005c*/ 	.word	0x00000000
        /*0060*/ 	.short	0x0005
        /*0062*/ 	.short	0x0028
        /*0064*/ 	.byte	0x00, 0xf0, 0x05, 0x00


	//----- nvinfo : EIATTR_KPARAM_INFO
	.align		4
.L_2770:
        /*0068*/ 	.byte	0x04, 0x17
        /*006a*/ 	.short	(.L_2772 - .L_2771)
.L_2771:
        /*006c*/ 	.word	0x00000000
        /*0070*/ 	.short	0x0004
        /*0072*/ 	.short	0x0020
        /*0074*/ 	.byte	0x00, 0xf0, 0x21, 0x00


	//----- nvinfo : EIATTR_KPARAM_INFO
	.align		4
.L_2772:
        /*0078*/ 	.byte	0x04, 0x17
        /*007a*/ 	.short	(.L_2774 - .L_2773)
.L_2773:
        /*007c*/ 	.word	0x00000000
        /*0080*/ 	.short	0x0003
        /*0082*/ 	.short	0x0018
        /*0084*/ 	.byte	0x00, 0xf5, 0x21, 0x00


	//----- nvinfo : EIATTR_KPARAM_INFO
	.align		4
.L_2774:
        /*0088*/ 	.byte	0x04, 0x17
        /*008a*/ 	.short	(.L_2776 - .L_2775)
.L_2775:
        /*008c*/ 	.word	0x00000000
        /*0090*/ 	.short	0x0002
        /*0092*/ 	.short	0x0010
        /*0094*/ 	.byte	0x00, 0xf0, 0x21, 0x00


	//----- nvinfo : EIATTR_KPARAM_INFO
	.align		4
.L_2776:
        /*0098*/ 	.byte	0x04, 0x17
        /*009a*/ 	.short	(.L_2778 - .L_2777)
.L_2777:
        /*009c*/ 	.word	0x00000000
        /*00a0*/ 	.short	0x0001
        /*00a2*/ 	.short	0x0008
        /*00a4*/ 	.byte	0x00, 0xf5, 0x21, 0x00


	//----- nvinfo : EIATTR_KPARAM_INFO
	.align		4
.L_2778:
        /*00a8*/ 	.byte	0x04, 0x17
        /*00aa*/ 	.short	(.L_2780 - .L_2779)
.L_2779:
        /*00ac*/ 	.word	0x00000000
        /*00b0*/ 	.short	0x0000
        /*00b2*/ 	.short	0x0000
        /*00b4*/ 	.byte	0x00, 0xf5, 0x21, 0x00


	//----- nvinfo : EIATTR_SPARSE_MMA_MASK
	.align		4
.L_2780:
        /*00b8*/ 	.byte	0x03, 0x50
        /*00ba*/ 	.short	0x0000


	//----- nvinfo : EIATTR_MAXREG_COUNT
	.align		4
        /*00bc*/ 	.byte	0x03, 0x1b
        /*00be*/ 	.short	0x0060


	//----- nvinfo : EIATTR_NUM_BARRIERS
	.align		4
        /*00c0*/ 	.byte	0x02, 0x4c
        /*00c2*/ 	.byte	0x01
	.zero		1


	//----- nvinfo : EIATTR_MERCURY_ISA_VERSION
	.align		4
        /*00c4*/ 	.byte	0x03, 0x5f
        /*00c6*/ 	.short	0x0101


	//----- nvinfo : EIATTR_UNUSED_LOAD_BYTE_OFFSET
	.align		4
        /*00c8*/ 	.byte	0x04, 0x44
        /*00ca*/ 	.short	(.L_2782 - .L_2781)


	//   ....[0]....
.L_2781:
        /*00cc*/ 	.word	0x00000b40
        /*00d0*/ 	.word	0x00000fff


	//   ....[1]....
        /*00d4*/ 	.word	0x00004c90
        /*00d8*/ 	.word	0x00000fff


	//   ....[2]....
        /*00dc*/ 	.word	0x0000a1a0
        /*00e0*/ 	.word	0x00000fff


	//   ....[3]....
        /*00e4*/ 	.word	0x0000e6a0
        /*00e8*/ 	.word	0x00000fff


	//   ....[4]....
        /*00ec*/ 	.word	0x0000f450
        /*00f0*/ 	.word	0x0000fff0


	//----- nvinfo : EIATTR_COOP_GROUP_MASK_REGIDS
	.align		4
.L_2782:
        /*00f4*/ 	.byte	0x04, 0x29
        /*00f6*/ 	.short	(.L_2784 - .L_2783)


	//   ....[0]....
.L_2783:
        /*00f8*/ 	.word	0xffffffff


	//   ....[1]....
        /*00fc*/ 	.word	0xffffffff


	//   ....[2]....
        /*0100*/ 	.word	0xffffffff


	//   ....[3]....
        /*0104*/ 	.word	0xffffffff


	//   ....[4]....
        /*0108*/ 	.word	0xffffffff


	//   ....[5]....
        /*010c*/ 	.word	0xffffffff


	//   ....[6]....
        /*0110*/ 	.word	0xffffffff


	//   ....[7]....
        /*0114*/ 	.word	0xffffffff


	//   ....[8]....
        /*0118*/ 	.word	0xffffffff


	//   ....[9]....
        /*011c*/ 	.word	0xffffffff


	//   ....[10]....
        /*0120*/ 	.word	0xffffffff


	//   ....[11]....
        /*0124*/ 	.word	0xffffffff


	//   ....[12]....
        /*0128*/ 	.word	0xffffffff


	//   ....[13]....
        /*012c*/ 	.word	0xffffffff


	//   ....[14]....
        /*0130*/ 	.word	0xffffffff


	//   ....[15]....
        /*0134*/ 	.word	0xffffffff


	//   ....[16]....
        /*0138*/ 	.word	0xffffffff


	//   ....[17]....
        /*013c*/ 	.word	0xffffffff


	//   ....[18]....
        /*0140*/ 	.word	0xffffffff


	//   ....[19]....
        /*0144*/ 	.word	0xffffffff


	//   ....[20]....
        /*0148*/ 	.word	0xffffffff


	//   ....[21]....
        /*014c*/ 	.word	0xffffffff


	//   ....[22]....
        /*0150*/ 	.word	0xffffffff


	//   ....[23]....
        /*0154*/ 	.word	0xffffffff


	//   ....[24]....
        /*0158*/ 	.word	0xffffffff


	//   ....[25]....
        /*015c*/ 	.word	0xffffffff


	//   ....[26]....
        /*0160*/ 	.word	0xffffffff


	//   ....[27]....
        /*0164*/ 	.word	0xffffffff


	//   ....[28]....
        /*0168*/ 	.word	0xffffffff


	//   ....[29]....
        /*016c*/ 	.word	0xffffffff


	//   ....[30]....
        /*0170*/ 	.word	0xffffffff


	//   ....[31]....
        /*0174*/ 	.word	0xffffffff


	//   ....[32]....
        /*0178*/ 	.word	0xffffffff


	//   ....[33]....
        /*017c*/ 	.word	0xffffffff


	//   ....[34]....
        /*0180*/ 	.word	0xffffffff


	//   ....[35]....
        /*0184*/ 	.word	0xffffffff


	//   ....[36]....
        /*0188*/ 	.word	0xffffffff


	//   ....[37]....
        /*018c*/ 	.word	0xffffffff


	//   ....[38]....
        /*0190*/ 	.word	0xffffffff


	//   ....[39]....
        /*0194*/ 	.word	0xffffffff


	//   ....[40]....
        /*0198*/ 	.word	0xffffffff


	//   ....[41]....
        /*019c*/ 	.word	0xffffffff


	//   ....[42]....
        /*01a0*/ 	.word	0xffffffff


	//   ....[43]....
        /*01a4*/ 	.word	0xffffffff


	//   ....[44]....
        /*01a8*/ 	.word	0xffffffff


	//   ....[45]....
        /*01ac*/ 	.word	0xffffffff


	//   ....[46]....
        /*01b0*/ 	.word	0xffffffff


	//   ....[47]....
        /*01b4*/ 	.word	0xffffffff


	//   ....[48]....
        /*01b8*/ 	.word	0xffffffff


	//   ....[49]....
        /*01bc*/ 	.word	0xffffffff


	//   ....[50]....
        /*01c0*/ 	.word	0xffffffff


	//   ....[51]....
        /*01c4*/ 	.word	0xffffffff


	//   ....[52]....
        /*01c8*/ 	.word	0xffffffff


	//   ....[53]....
        /*01cc*/ 	.word	0xffffffff


	//   ....[54]....
        /*01d0*/ 	.word	0xffffffff


	//   ....[55]....
        /*01d4*/ 	.word	0xffffffff


	//   ....[56]....
        /*01d8*/ 	.word	0xffffffff


	//   ....[57]....
        /*01dc*/ 	.word	0xffffffff


	//   ....[58]....
        /*01e0*/ 	.word	0xffffffff


	//   ....[59]....
        /*01e4*/ 	.word	0xffffffff


	//   ....[60]....
        /*01e8*/ 	.word	0x05000016


	//   ....[61]....
        /*01ec*/ 	.word	0x05000016


	//   ....[62]....
        /*01f0*/ 	.word	0x05000016


	//   ....[63]....
        /*01f4*/ 	.word	0x05000016


	//   ....[64]....
        /*01f8*/ 	.word	0x05000016


	//   ....[65]....
        /*01fc*/ 	.word	0x05000016


	//   ....[66]....
        /*0200*/ 	.word	0x05000016


	//   ....[67]....
        /*0204*/ 	.word	0x05000016


	//   ....[68]....
        /*0208*/ 	.word	0x05000016


	//   ....[69]....
        /*020c*/ 	.word	0x05000016


	//   ....[70]....
        /*0210*/ 	.word	0x05000016


	//   ....[71]....
        /*0214*/ 	.word	0x05000016


	//   ....[72]....
        /*0218*/ 	.word	0x05000016


	//   ....[73]....
        /*021c*/ 	.word	0x05000016


	//   ....[74]....
        /*0220*/ 	.word	0x05000016


	//   ....[75]....
        /*0224*/ 	.word	0x05000016


	//   ....[76]....
        /*0228*/ 	.word	0x05000016


	//   ....[77]....
        /*022c*/ 	.word	0x05000016


	//   ....[78]....
        /*0230*/ 	.word	0x05000016


	//   ....[79]....
        /*0234*/ 	.word	0x05000016


	//   ....[80]....
        /*0238*/ 	.word	0x05000016


	//   ....[81]....
        /*023c*/ 	.word	0x05000016


	//   ....[82]....
        /*0240*/ 	.word	0x05000016


	//   ....[83]....
        /*0244*/ 	.word	0x05000016


	//   ....[84]....
        /*0248*/ 	.word	0x05000016


	//   ....[85]....
        /*024c*/ 	.word	0x05000016


	//   ....[86]....
        /*0250*/ 	.word	0x05000016


	//   ....[87]....
        /*0254*/ 	.word	0x05000016


	//   ....[88]....
        /*0258*/ 	.word	0x05000016


	//   ....[89]....
        /*025c*/ 	.word	0x05000016


	//   ....[90]....
        /*0260*/ 	.word	0x05000016


	//   ....[91]....
        /*0264*/ 	.word	0x05000016


	//   ....[92]....
        /*0268*/ 	.word	0x05000016


	//   ....[93]....
        /*026c*/ 	.word	0x05000016


	//   ....[94]....
        /*0270*/ 	.word	0x05000016


	//   ....[95]....
        /*0274*/ 	.word	0x05000016


	//----- nvinfo : EIATTR_COOP_GROUP_INSTR_OFFSETS
	.align		4
.L_2784:
        /*0278*/ 	.byte	0x04, 0x28
        /*027a*/ 	.short	(.L_2786 - .L_2785)


	//   ....[0]....
.L_2785:
        /*027c*/ 	.word	0x00000500


	//   ....[1]....
        /*0280*/ 	.word	0x000008a0


	//   ....[2]....
        /*0284*/ 	.word	0x000008c0


	//   ....[3]....
        /*0288*/ 	.word	0x000008e0


	//   ....[4]....
        /*028c*/ 	.word	0x00000900


	//   ....[5]....
        /*0290*/ 	.word	0x00000920


	//   ....[6]....
        /*0294*/ 	.word	0x000045d0


	//   ....[7]....
        /*0298*/ 	.word	0x000049f0


	//   ....[8]....
        /*029c*/ 	.word	0x00004a10


	//   ....[9]....
        /*02a0*/ 	.word	0x00004a30


	//   ....[10]....
        /*02a4*/ 	.word	0x00004a50


	//   ....[11]....
        /*02a8*/ 	.word	0x00004a70


	//   ....[12]....
        /*02ac*/ 	.word	0x00005010


	//   ....[13]....
        /*02b0*/ 	.word	0x000051e0


	//   ....[14]....
        /*02b4*/ 	.word	0x00005240


	//   ....[15]....
        /*02b8*/ 	.word	0x000052e0


	//   ....[16]....
        /*02bc*/ 	.word	0x00005350


	//   ....[17]....
        /*02c0*/ 	.word	0x00005390


	//   ....[18]....
        /*02c4*/ 	.word	0x000053d0


	//   ....[19]....
        /*02c8*/ 	.word	0x00005420


	//   ....[20]....
        /*02cc*/ 	.word	0x00005430


	//   ....[21]....
        /*02d0*/ 	.word	0x000054f0


	//   ....[22]....
        /*02d4*/ 	.word	0x000056c0


	//   ....[23]....
        /*02d8*/ 	.word	0x00005710


	//   ....[24]....
        /*02dc*/ 	.word	0x00005770


	//   ....[25]....
        /*02e0*/ 	.word	0x000057d0


	//   ....[26]....
        /*02e4*/ 	.word	0x00005810


	//   ....[27]....
        /*02e8*/ 	.word	0x00005850


	//   ....[28]....
        /*02ec*/ 	.word	0x00005890


	//   ....[29]....
        /*02f0*/ 	.word	0x000058a0


	//   ....[30]....
        /*02f4*/ 	.word	0x00009890


	//   ....[31]....
        /*02f8*/ 	.word	0x00009e80


	//   ....[32]....
        /*02fc*/ 	.word	0x00009eb0


	//   ....[33]....
        /*0300*/ 	.word	0x00009ed0


	//   ....[34]....
        /*0304*/ 	.word	0x00009ef0


	//   ....[35]....
        /*0308*/ 	.word	0x00009f10


	//   ....[36]....
        /*030c*/ 	.word	0x0000ddf0


	//   ....[37]....
        /*0310*/ 	.word	0x0000e3d0


	//   ....[38]....
        /*0314*/ 	.word	0x0000e400


	//   ....[39]....
        /*0318*/ 	.word	0x0000e420


	//   ....[40]....
        /*031c*/ 	.word	0x0000e440


	//   ....[41]....
        /*0320*/ 	.word	0x0000e460


	//   ....[42]....
        /*0324*/ 	.word	0x0000e980


	//   ....[43]....
        /*0328*/ 	.word	0x0000eb50


	//   ....[44]....
        /*032c*/ 	.word	0x0000ebb0


	//   ....[45]....
        /*0330*/ 	.word	0x0000ec30


	//   ....[46]....
        /*0334*/ 	.word	0x0000ec90


	//   ....[47]....
        /*0338*/ 	.word	0x0000ece0


	//   ....[48]....
        /*033c*/ 	.word	0x0000ed30


	//   ....[49]....
        /*0340*/ 	.word	0x0000ed90


	//   ....[50]....
        /*0344*/ 	.word	0x0000eda0


	//   ....[51]....
        /*0348*/ 	.word	0x0000ee60


	//   ....[52]....
        /*034c*/ 	.word	0x0000f030


	//   ....[53]....
        /*0350*/ 	.word	0x0000f080


	//   ....[54]....
        /*0354*/ 	.word	0x0000f0e0


	//   ....[55]....
        /*0358*/ 	.word	0x0000f140


	//   ....[56]....
        /*035c*/ 	.word	0x0000f180


	//   ....[57]....
        /*0360*/ 	.word	0x0000f1c0


	//   ....[58]....
        /*0364*/ 	.word	0x0000f200


	//   ....[59]....
        /*0368*/ 	.word	0x0000f210


	//   ....[60]....
        /*036c*/ 	.word	0x00012c50


	//   ....[61]....
        /*0370*/ 	.word	0x00012cd0


	//   ....[62]....
        /*0374*/ 	.word	0x00012d70


	//   ....[63]....
        /*0378*/ 	.word	0x00012e60


	//   ....[64]....
        /*037c*/ 	.word	0x00012ee0


	//   ....[65]....
        /*0380*/ 	.word	0x00012f60


	//   ....[66]....
        /*0384*/ 	.word	0x00012fe0


	//   ....[67]....
        /*0388*/ 	.word	0x00013060


	//   ....[68]....
        /*038c*/ 	.word	0x00013090


	//   ....[69]....
        /*0390*/ 	.word	0x00013160


	//   ....[70]....
        /*0394*/ 	.word	0x000131e0


	//   ....[71]....
        /*0398*/ 	.word	0x00013260


	//   ....[72]....
        /*039c*/ 	.word	0x00013320


	//   ....[73]....
        /*03a0*/ 	.word	0x000133a0


	//   ....[74]....
        /*03a4*/ 	.word	0x00013420


	//   ....[75]....
        /*03a8*/ 	.word	0x00013490


	//   ....[76]....
        /*03ac*/ 	.word	0x00013510


	//   ....[77]....
        /*03b0*/ 	.word	0x00013570


	//   ....[78]....
        /*03b4*/ 	.word	0x000135e0


	//   ....[79]....
        /*03b8*/ 	.word	0x00013660


	//   ....[80]....
        /*03bc*/ 	.word	0x00013700


	//   ....[81]....
        /*03c0*/ 	.word	0x000137d0


	//   ....[82]....
        /*03c4*/ 	.word	0x00013850


	//   ....[83]....
        /*03c8*/ 	.word	0x000138e0


	//   ....[84]....
        /*03cc*/ 	.word	0x00013970


	//   ....[85]....
        /*03d0*/ 	.word	0x000139f0


	//   ....[86]....
        /*03d4*/ 	.word	0x00013a20


	//   ....[87]....
        /*03d8*/ 	.word	0x00013af0


	//   ....[88]....
        /*03dc*/ 	.word	0x00013b70


	//   ....[89]....
        /*03e0*/ 	.word	0x00013bf0


	//   ....[90]....
        /*03e4*/ 	.word	0x00013cb0


	//   ....[91]....
        /*03e8*/ 	.word	0x00013d30


	//   ....[92]....
        /*03ec*/ 	.word	0x00013db0


	//   ....[93]....
        /*03f0*/ 	.word	0x00013e20


	//   ....[94]....
        /*03f4*/ 	.word	0x00013ea0


	//   ....[95]....
        /*03f8*/ 	.word	0x00013f00


	//----- nvinfo : EIATTR_VRC_CTA_INIT_COUNT
	.align		4
.L_2786:
        /*03fc*/ 	.byte	0x02, 0x4a
	.zero		1
	.zero		1


	//----- nvinfo : EIATTR_EXIT_INSTR_OFFSETS
	.align		4
        /*0400*/ 	.byte	0x04, 0x1c
        /*0402*/ 	.short	(.L_2788 - .L_2787)


	//   ....[0]....
.L_2787:
        /*0404*/ 	.word	0x000041c0


	//   ....[1]....
        /*0408*/ 	.word	0x00009090


	//   ....[2]....
        /*040c*/ 	.word	0x00012a70


	//   ....[3]....
        /*0410*/ 	.word	0x00012b50


	//   ....[4]....
        /*0414*/ 	.word	0x00012c00


	//----- nvinfo : EIATTR_MAX_THREADS
	.align		4
.L_2788:
        /*0418*/ 	.byte	0x04, 0x05
        /*041a*/ 	.short	(.L_2790 - .L_2789)
.L_2789:
        /*041c*/ 	.word	0x00000260
        /*0420*/ 	.word	0x00000001
        /*0424*/ 	.word	0x00000001


	//----- nvinfo : EIATTR_CRS_STACK_SIZE
	.align		4
.L_2790:
        /*0428*/ 	.byte	0x04, 0x1e
        /*042a*/ 	.short	(.L_2792 - .L_2791)
.L_2791:
        /*042c*/ 	.word	0x00000000


	//----- nvinfo : EIATTR_CBANK_PARAM_SIZE
	.align		4
.L_2792:
        /*0430*/ 	.byte	0x03, 0x19
        /*0432*/ 	.short	0x0068


	//----- nvinfo : EIATTR_PARAM_CBANK
	.align		4
        /*0434*/ 	.byte	0x04, 0x0a
        /*0436*/ 	.short	(.L_2794 - .L_2793)
	.align		4
.L_2793:
        /*0438*/ 	.word	index@(.nv.constant0._ZN3cub18CUB_300001_SM_10006detail6select23DeviceSelectSweepKernelINS2_10policy_hubIiNS0_8NullTypeElLb0ELNS0_10SelectImplE2EE10Policy1000EPiPS5_N6thrust24THRUST_300001_SM_1000_NS6detail15normal_iteratorINSC_10device_ptrIiEEEEPlNS0_13ScanTileStateIiLb1EEE7is_evenS5_iNS2_19streaming_context_tIlLb1EEELS6_2EEEvT0_T1_T2_T3_T4_T5_T6_T7_iT8_NS1_7vsmem_tE)
        /*043c*/ 	.short	0x0380
        /*043e*/ 	.short	0x0068


	//----- nvinfo : EIATTR_SW_WAR
	.align		4
.L_2794:
        /*0440*/ 	.byte	0x04, 0x36
        /*0442*/ 	.short	(.L_2796 - .L_2795)
.L_2795:
        /*0444*/ 	.word	0x00000008
.L_2796:


//--------------------- .nv.info._ZN3cub18CUB_300001_SM_10006detail6select23DeviceSelectSweepKernelINS2_10policy_hubIiNS0_8NullTypeEiLb0ELNS0_10SelectImplE2EE10Policy1000EPiPS5_N6thrust24THRUST_300001_SM_1000_NS6detail15normal_iteratorINSC_10device_ptrIiEEEES9_NS0_13ScanTileStateIiLb1EEE7is_evenS5_iNS2_19streaming_context_tIiLb0EEELS6_2EEEvT0_T1_T2_T3_T4_T5_T6_T7_iT8_NS1_7vsmem_tE --------------------------
	.section	.nv.info._ZN3cub18CUB_300001_SM_10006detail6select23DeviceSelectSweepKernelINS2_10policy_hubIiNS0_8NullTypeEiLb0ELNS0_10SelectImplE2EE10Policy1000EPiPS5_N6thrust24THRUST_300001_SM_1000_NS6detail15normal_iteratorINSC_10device_ptrIiEEEES9_NS0_13ScanTileStateIiLb1EEE7is_evenS5_iNS2_19streaming_context_tIiLb0EEELS6_2EEEvT0_T1_T2_T3_T4_T5_T6_T7_iT8_NS1_7vsmem_tE,"",@"SHT_CUDA_INFO"
	.sectionflags	@""
	.align	4


	//----- nvinfo : EIATTR_CUDA_API_VERSION
	.align		4
        /*0000*/ 	.byte	0x04, 0x37
        /*0002*/ 	.short	(.L_2798 - .L_2797)
.L_2797:
        /*0004*/ 	.word	0x00000082


	//----- nvinfo : EIATTR_KPARAM_INFO
	.align		4
.L_2798:
        /*0008*/ 	.byte	0x04, 0x17
        /*000a*/ 	.short	(.L_2800 - .L_2799)
.L_2799:
        /*000c*/ 	.word	0x00000000
        /*0010*/ 	.short	0x000a
        /*0012*/ 	.short	0x0038
        /*0014*/ 	.byte	0x00, 0xf0, 0x21, 0x00


	//----- nvinfo : EIATTR_KPARAM_INFO
	.align		4
.L_2800:
        /*0018*/ 	.byte	0x04, 0x17
        /*001a*/ 	.short	(.L_2802 - .L_2801)
.L_2801:
        /*001c*/ 	.word	0x00000000
        /*0020*/ 	.short	0x0009
        /*0022*/ 	.short	0x0034
        /*0024*/ 	.byte	0x00, 0xf0, 0x05, 0x00


	//----- nvinfo : EIATTR_KPARAM_INFO
	.align		4
.L_2802:
        /*0028*/ 	.byte	0x04, 0x17
        /*002a*/ 	.short	(.L_2804 - .L_2803)
.L_2803:
        /*002c*/ 	.word	0x00000000
        /*0030*/ 	.short	0x0008
        /*0032*/ 	.short	0x0030
        /*0034*/ 	.byte	0x00, 0xf0, 0x11, 0x00


	//----- nvinfo : EIATTR_KPARAM_INFO
	.align		4
.L_2804:
        /*0038*/ 	.byte	0x04, 0x17
        /*003a*/ 	.short	(.L_2806 - .L_2805)
.L_2805:
        /*003c*/ 	.word	0x00000000
        /*0040*/ 	.short	0x0007
        /*0042*/ 	.short	0x002c
        /*0044*/ 	.byte	0x00, 0xf0, 0x11, 0x00


	//----- nvinfo : EIATTR_KPARAM_INFO
	.align		4
.L_2806:
        /*0048*/ 	.byte	0x04, 0x17
        /*004a*/ 	.short	(.L_2808 - .L_2807)
.L_2807:
        /*004c*/ 	.word	0x00000000
        /*0050*/ 	.short	0x0006
        /*0052*/ 	.short	0x0029
        /*0054*/ 	.byte	0x00, 0xf0, 0x05, 0x00


	//----- nvinfo : EIATTR_KPARAM_INFO
	.align		4
.L_2808:
        /*0058*/ 	.byte	0x04, 0x17
        /*005a*/ 	.short	(.L_2810 - .L_2809)
.L_2809:
        /*005c*/ 	.word	0x00000000
        /*0060*/ 	.short	0x0005
        /*0062*/ 	.short	0x0028
        /*0064*/ 	.byte	0x00, 0xf0, 0x05, 0x00


	//----- nvinfo : EIATTR_KPARAM_INFO
	.align		4
.L_2810:
        /*0068*/ 	.byte	0x04, 0x17
        /*006a*/ 	.short	(.L_2812 - .L_2811)
.L_2811:
        /*006c*/ 	.word	0x00000000
        /*0070*/ 	.short	0x0004
        /*0072*/ 	.short	0x0020
        /*0074*/ 	.byte	0x00, 0xf0, 0x21, 0x00


	//----- nvinfo : EIATTR_KPARAM_INFO
	.align		4
.L_2812:
        /*0078*/ 	.byte	0x04, 0x17
        /*007a*/ 	.short	(.L_2814 - .L_2813)
.L_2813:
        /*007c*/ 	.word	0x00000000
        /*0080*/ 	.short	0x0003
        /*0082*/ 	.short	0x0018
        /*0084*/ 	.byte	0x00, 0xf5, 0x21, 0x00


	//----- nvinfo : EIATTR_KPARAM_INFO
	.align		4
.L_2814:
        /*0088*/ 	.byte	0x04, 0x17
        /*008a*/ 	.short	(.L_2816 - .L_2815)
.L_2815:
        /*008c*/ 	.word	0x00000000
        /*0090*/ 	.short	0x0002
        /*0092*/ 	.short	0x0010
        /*0094*/ 	.byte	0x00, 0xf0, 0x21, 0x00


	//----- nvinfo : EIATTR_KPARAM_INFO
	.align		4
.L_2816:
        /*0098*/ 	.byte	0x04, 0x17
        /*009a*/ 	.short	(.L_2818 - .L_2817)
.L_2817:
        /*009c*/ 	.word	0x00000000
        /*00a0*/ 	.short	0x0001
        /*00a2*/ 	.short	0x0008
        /*00a4*/ 	.byte	0x00, 0xf5, 0x21, 0x00


	//----- nvinfo : EIATTR_KPARAM_INFO
	.align		4
.L_2818:
        /*00a8*/ 	.byte	0x04, 0x17
        /*00aa*/ 	.short	(.L_2820 - .L_2819)
.L_2819:
        /*00ac*/ 	.word	0x00000000
        /*00b0*/ 	.short	0x0000
        /*00b2*/ 	.short	0x0000
        /*00b4*/ 	.byte	0x00, 0xf5, 0x21, 0x00


	//----- nvinfo : EIATTR_SPARSE_MMA_MASK
	.align		4
.L_2820:
        /*00b8*/ 	.byte	0x03, 0x50
        /*00ba*/ 	.short	0x0000


	//----- nvinfo : EIATTR_MAXREG_COUNT
	.align		4
        /*00bc*/ 	.byte	0x03, 0x1b
        /*00be*/ 	.short	0x0060


	//----- nvinfo : EIATTR_NUM_BARRIERS
	.align		4
        /*00c0*/ 	.byte	0x02, 0x4c
        /*00c2*/ 	.byte	0x01
	.zero		1


	//----- nvinfo : EIATTR_MERCURY_ISA_VERSION
	.align		4
        /*00c4*/ 	.byte	0x03, 0x5f
        /*00c6*/ 	.short	0x0101


	//----- nvinfo : EIATTR_UNUSED_LOAD_BYTE_OFFSET
	.align		4
        /*00c8*/ 	.byte	0x04, 0x44
        /*00ca*/ 	.short	(.L_2822 - .L_2821)


	//   ....[0]....
.L_2821:
        /*00cc*/ 	.word	0x00000b80
        /*00d0*/ 	.word	0x00000fff


	//   ....[1]....
        /*00d4*/ 	.word	0x000028f0
        /*00d8*/ 	.word	0x00000fff


	//   ....[2]....
        /*00dc*/ 	.word	0x00005b30
        /*00e0*/ 	.word	0x00000fff


	//   ....[3]....
        /*00e4*/ 	.word	0x000081c0
        /*00e8*/ 	.word	0x00000fff


	//   ....[4]....
        /*00ec*/ 	.word	0x00009080
        /*00f0*/ 	.word	0x0000fff0


	//----- nvinfo : EIATTR_COOP_GROUP_MASK_REGIDS
	.align		4
.L_2822:
        /*00f4*/ 	.byte	0x04, 0x29
        /*00f6*/ 	.short	(.L_2824 - .L_2823)


	//   ....[0]....
.L_2823:
        /*00f8*/ 	.word	0xffffffff


	//   ....[1]....
        /*00fc*/ 	.word	0xffffffff


	//   ....[2]....
        /*0100*/ 	.word	0xffffffff


	//   ....[3]....
        /*0104*/ 	.word	0xffffffff


	//   ....[4]....
        /*0108*/ 	.word	0xffffffff


	//   ....[5]....
        /*010c*/ 	.word	0xffffffff


	//   ....[6]....
        /*0110*/ 	.word	0xffffffff


	//   ....[7]....
        /*0114*/ 	.word	0xffffffff


	//   ....[8]....
        /*0118*/ 	.word	0xffffffff


	//   ....[9]....
        /*011c*/ 	.word	0xffffffff


	//   ....[10]....
        /*0120*/ 	.word	0xffffffff


	//   ....[11]....
        /*0124*/ 	.word	0xffffffff


	//   ....[12]....
        /*0128*/ 	.word	0xffffffff


	//   ....[13]....
        /*012c*/ 	.word	0xffffffff


	//   ....[14]....
        /*0130*/ 	.word	0xffffffff


	//   ....[15]....
        /*0134*/ 	.word	0xffffffff


	//   ....[16]....
        /*0138*/ 	.word	0xffffffff


	//   ....[17]....
        /*013c*/ 	.word	0xffffffff


	//   ....[18]....
        /*0140*/ 	.word	0xffffffff


	//   ....[19]....
        /*0144*/ 	.word	0xffffffff


	//   ....[20]....
        /*0148*/ 	.word	0xffffffff


	//   ....[21]....
        /*014c*/ 	.word	0xffffffff


	//   ....[22]....
        /*0150*/ 	.word	0xffffffff


	//   ....[23]....
        /*0154*/ 	.word	0xffffffff


	//   ....[24]....
        /*0158*/ 	.word	0xffffffff


	//   ....[25]....
        /*015c*/ 	.word	0xffffffff


	//   ....[26]....
        /*0160*/ 	.word	0xffffffff


	//   ....[27]....
        /*0164*/ 	.word	0xffffffff


	//   ....[28]....
        /*0168*/ 	.word	0xffffffff


	//   ....[29]....
        /*016c*/ 	.word	0xffffffff


	//   ....[30]....
        /*0170*/ 	.word	0xffffffff


	//   ....[31]....
        /*0174*/ 	.word	0xffffffff


	//   ....[32]....
        /*0178*/ 	.word	0xffffffff


	//   ....[33]....
        /*017c*/ 	.word	0xffffffff


	//   ....[34]....
        /*0180*/ 	.word	0xffffffff


	//   ....[35]....
        /*0184*/ 	.word	0xffffffff


	//   ....[36]....
        /*0188*/ 	.word	0xffffffff


	//   ....[37]....
        /*018c*/ 	.word	0xffffffff


	//   ....[38]....
        /*0190*/ 	.word	0xffffffff


	//   ....[39]....
        /*0194*/ 	.word	0xffffffff


	//   ....[40]....
        /*0198*/ 	.word	0xffffffff


	//   ....[41]....
        /*019c*/ 	.word	0xffffffff


	//   ....[42]....
        /*01a0*/ 	.word	0xffffffff


	//   ....[43]....
        /*01a4*/ 	.word	0xffffffff


	//   ....[44]....
        /*01a8*/ 	.word	0xffffffff


	//   ....[45]....
        /*01ac*/ 	.word	0xffffffff


	//   ....[46]....
        /*01b0*/ 	.word	0xffffffff


	//   ....[47]....
        /*01b4*/ 	.word	0xffffffff


	//   ....[48]....
        /*01b8*/ 	.word	0xffffffff


	//   ....[49]....
        /*01bc*/ 	.word	0xffffffff


	//   ....[50]....
        /*01c0*/ 	.word	0xffffffff


	//   ....[51]....
        /*01c4*/ 	.word	0xffffffff


	//   ....[52]....
        /*01c8*/ 	.word	0xffffffff


	//   ....[53]....
        /*01cc*/ 	.word	0xffffffff


	//   ....[54]....
        /*01d0*/ 	.word	0xffffffff


	//   ....[55]....
        /*01d4*/ 	.word	0xffffffff


	//   ....[56]....
        /*01d8*/ 	.word	0xffffffff


	//   ....[57]....
        /*01dc*/ 	.word	0xffffffff


	//   ....[58]....
        /*01e0*/ 	.word	0xffffffff


	//   ....[59]....
        /*01e4*/ 	.word	0xffffffff


	//   ....[60]....
        /*01e8*/ 	.word	0x05000004


	//   ....[61]....
        /*01ec*/ 	.word	0x05000004


	//   ....[62]....
        /*01f0*/ 	.word	0x05000004


	//   ....[63]....
        /*01f4*/ 	.word	0x05000004


	//   ....[64]....
        /*01f8*/ 	.word	0x05000004


	//   ....[65]....
        /*01fc*/ 	.word	0x05000004


	//   ....[66]....
        /*0200*/ 	.word	0x05000004


	//   ....[67]....
        /*0204*/ 	.word	0x05000004


	//   ....[68]....
        /*0208*/ 	.word	0x05000004


	//   ....[69]....
        /*020c*/ 	.word	0x05000004


	//   ....[70]....
        /*0210*/ 	.word	0x05000004


	//   ....[71]....
        /*0214*/ 	.word	0x05000004


	//   ....[72]....
        /*0218*/ 	.word	0x05000004


	//   ....[73]....
        /*021c*/ 	.word	0x05000004


	//   ....[74]....
        /*0220*/ 	.word	0x05000004


	//   ....[75]....
        /*0224*/ 	.word	0x05000004


	//   ....[76]....
        /*0228*/ 	.word	0x05000004


	//   ....[77]....
        /*022c*/ 	.word	0x05000004


	//   ....[78]....
        /*0230*/ 	.word	0x05000004


	//   ....[79]....
        /*0234*/ 	.word	0x05000004


	//   ....[80]....
        /*0238*/ 	.word	0x05000004


	//   ....[81]....
        /*023c*/ 	.word	0x05000004


	//   ....[82]....
        /*0240*/ 	.word	0x05000004


	//   ....[83]....
        /*0244*/ 	.word	0x05000004


	//   ....[84]....
        /*0248*/ 	.word	0x05000004


	//   ....[85]....
        /*024c*/ 	.word	0x05000004


	//   ....[86]....
        /*0250*/ 	.word	0x05000004


	//   ....[87]....
        /*0254*/ 	.word	0x05000004


	//   ....[88]....
        /*0258*/ 	.word	0x05000004


	//   ....[89]....
        /*025c*/ 	.word	0x05000004


	//   ....[90]....
        /*0260*/ 	.word	0x05000004


	//   ....[91]....
        /*0264*/ 	.word	0x05000004


	//   ....[92]....
        /*0268*/ 	.word	0x05000004


	//   ....[93]....
        /*026c*/ 	.word	0x05000004


	//   ....[94]....
        /*0270*/ 	.word	0x05000004


	//   ....[95]....
        /*0274*/ 	.word	0x05000004


	//----- nvinfo : EIATTR_COOP_GROUP_INSTR_OFFSETS
	.align		4
.L_2824:
        /*0278*/ 	.byte	0x04, 0x28
        /*027a*/ 	.short	(.L_2826 - .L_2825)


	//   ....[0]....
.L_2825:
        /*027c*/ 	.word	0x00000570


	//   ....[1]....
        /*0280*/ 	.word	0x000008c0


	//   ....[2]....
        /*0284*/ 	.word	0x000008e0


	//   ....[3]....
        /*0288*/ 	.word	0x00000900


	//   ....[4]....
        /*028c*/ 	.word	0x00000920


	//   ....[5]....
        /*0290*/ 	.word	0x00000940


	//   ....[6]....
        /*0294*/ 	.word	0x00002360


	//   ....[7]....
        /*0298*/ 	.word	0x00002670


	//   ....[8]....
        /*029c*/ 	.word	0x00002690


	//   ....[9]....
        /*02a0*/ 	.word	0x000026b0


	//   ....[10]....
        /*02a4*/ 	.word	0x000026d0


	//   ....[11]....
        /*02a8*/ 	.word	0x00002700


	//   ....[12]....
        /*02ac*/ 	.word	0x00002c40


	//   ....[13]....
        /*02b0*/ 	.word	0x00002e30


	//   ....[14]....
        /*02b4*/ 	.word	0x00002eb0


	//   ....[15]....
        /*02b8*/ 	.word	0x00002f60


	//   ....[16]....
        /*02bc*/ 	.word	0x00002fb0


	//   ....[17]....
        /*02c0*/ 	.word	0x00002ff0


	//   ....[18]....
        /*02c4*/ 	.word	0x00003040


	//   ....[19]....
        /*02c8*/ 	.word	0x00003090


	//   ....[20]....
        /*02cc*/ 	.word	0x000030a0


	//   ....[21]....
        /*02d0*/ 	.word	0x00003160


	//   ....[22]....
        /*02d4*/ 	.word	0x00003350


	//   ....[23]....
        /*02d8*/ 	.word	0x000033c0


	//   ....[24]....
        /*02dc*/ 	.word	0x00003420


	//   ....[25]....
        /*02e0*/ 	.word	0x00003480


	//   ....[26]....
        /*02e4*/ 	.word	0x000034c0


	//   ....[27]....
        /*02e8*/ 	.word	0x00003500


	//   ....[28]....
        /*02ec*/ 	.word	0x00003540


	//   ....[29]....
        /*02f0*/ 	.word	0x00003550


	//   ....[30]....
        /*02f4*/ 	.word	0x000052b0


	//   ....[31]....
        /*02f8*/ 	.word	0x00005880


	//   ....[32]....
        /*02fc*/ 	.word	0x000058a0


	//   ....[33]....
        /*0300*/ 	.word	0x000058c0


	//   ....[34]....
        /*0304*/ 	.word	0x000058e0


	//   ....[35]....
        /*0308*/ 	.word	0x00005910


	//   ....[36]....
        /*030c*/ 	.word	0x000078a0


	//   ....[37]....
        /*0310*/ 	.word	0x00007f40


	//   ....[38]....
        /*0314*/ 	.word	0x00007f60


	//   ....[39]....
        /*0318*/ 	.word	0x00007f80


	//   ....[40]....
        /*031c*/ 	.word	0x00007fa0


	//   ....[41]....
        /*0320*/ 	.word	0x00007fd0


	//   ....[42]....
        /*0324*/ 	.word	0x00008510


	//   ....[43]....
        /*0328*/ 	.word	0x00008700


	//   ....[44]....
        /*032c*/ 	.word	0x00008780


	//   ....[45]....
        /*0330*/ 	.word	0x00008830


	//   ....[46]....
        /*0334*/ 	.word	0x00008880


	//   ....[47]....
        /*0338*/ 	.word	0x000088c0


	//   ....[48]....
        /*033c*/ 	.word	0x00008910


	//   ....[49]....
        /*0340*/ 	.word	0x00008960


	//   ....[50]....
        /*0344*/ 	.word	0x00008970


	//   ....[51]....
        /*0348*/ 	.word	0x00008a30


	//   ....[52]....
        /*034c*/ 	.word	0x00008c20


	//   ....[53]....
        /*0350*/ 	.word	0x00008c90


	//   ....[54]....
        /*0354*/ 	.word	0x00008cf0


	//   ....[55]....
        /*0358*/ 	.word	0x00008d50


	//   ....[56]....
        /*035c*/ 	.word	0x00008d90


	//   ....[57]....
        /*0360*/ 	.word	0x00008dd0


	//   ....[58]....
        /*0364*/ 	.word	0x00008e10


	//   ....[59]....
        /*0368*/ 	.word	0x00008e20


	//   ....[60]....
        /*036c*/ 	.word	0x0000a930


	//   ....[61]....
        /*0370*/ 	.word	0x0000a9b0


	//   ....[62]....
        /*0374*/ 	.word	0x0000aa40


	//   ....[63]....
        /*0378*/ 	.word	0x0000ab50


	//   ....[64]....
        /*037c*/ 	.word	0x0000abe0


	//   ....[65]....
        /*0380*/ 	.word	0x0000ac60


	//   ....[66]....
        /*0384*/ 	.word	0x0000ad00


	//   ....[67]....
        /*0388*/ 	.word	0x0000ad80


	//   ....[68]....
        /*038c*/ 	.word	0x0000ade0


	//   ....[69]....
        /*0390*/ 	.word	0x0000ae50


	//   ....[70]....
        /*0394*/ 	.word	0x0000aed0


	//   ....[71]....
        /*0398*/ 	.word	0x0000af50


	//   ....[72]....
        /*039c*/ 	.word	0x0000b020


	//   ....[73]....
        /*03a0*/ 	.word	0x0000b0b0


	//   ....[74]....
        /*03a4*/ 	.word	0x0000b130


	//   ....[75]....
        /*03a8*/ 	.word	0x0000b1b0


	//   ....[76]....
        /*03ac*/ 	.word	0x0000b230


	//   ....[77]....
        /*03b0*/ 	.word	0x0000b290


	//   ....[78]....
        /*03b4*/ 	.word	0x0000b300


	//   ....[79]....
        /*03b8*/ 	.word	0x0000b380


	//   ....[80]....
        /*03bc*/ 	.word	0x0000b410


	//   ....[81]....
        /*03c0*/ 	.word	0x0000b520


	//   ....[82]....
        /*03c4*/ 	.word	0x0000b5b0


	//   ....[83]....
        /*03c8*/ 	.word	0x0000b630


	//   ....[84]....
        /*03cc*/ 	.word	0x0000b6d0


	//   ....[85]....
        /*03d0*/ 	.word	0x0000b750


	//   ....[86]....
        /*03d4*/ 	.word	0x0000b7b0


	//   ....[87]....
        /*03d8*/ 	.word	0x0000b820


	//   ....[88]....
        /*03dc*/ 	.word	0x0000b8a0


	//   ....[89]....
        /*03e0*/ 	.word	0x0000b920


	//   ....[90]....
        /*03e4*/ 	.word	0x0000b9f0


	//   ....[91]....
        /*03e8*/ 	.word	0x0000ba80


	//   ....[92]....
        /*03ec*/ 	.word	0x0000bb00


	//   ....[93]....
        /*03f0*/ 	.word	0x0000bb80


	//   ....[94]....
        /*03f4*/ 	.word	0x0000bc00


	//   ....[95]....
        /*03f8*/ 	.word	0x0000bc60


	//----- nvinfo : EIATTR_VRC_CTA_INIT_COUNT
	.align		4
.L_2826:
        /*03fc*/ 	.byte	0x02, 0x4a
	.zero		1
	.zero		1


	//----- nvinfo : EIATTR_EXIT_INSTR_OFFSETS
	.align		4
        /*0400*/ 	.byte	0x04, 0x1c
        /*0402*/ 	.short	(.L_2828 - .L_2827)


	//   ....[0]....
.L_2827:
        /*0404*/ 	.word	0x00001fb0


	//   ....[1]....
        /*0408*/ 	.word	0x00004bb0


	//   ....[2]....
        /*040c*/ 	.word	0x0000a8b0


	//   ....[3]....
        /*0410*/ 	.word	0x0000a8e0


	//----- nvinfo : EIATTR_MAX_THREADS
	.align		4
.L_2828:
        /*0414*/ 	.byte	0x04, 0x05
        /*0416*/ 	.short	(.L_2830 - .L_2829)
.L_2829:
        /*0418*/ 	.word	0x00000260
        /*041c*/ 	.word	0x00000001
        /*0420*/ 	.word	0x00000001


	//----- nvinfo : EIATTR_CRS_STACK_SIZE
	.align		4
.L_2830:
        /*0424*/ 	.byte	0x04, 0x1e
        /*0426*/ 	.short	(.L_2832 - .L_2831)
.L_2831:
        /*0428*/ 	.word	0x00000000


	//----- nvinfo : EIATTR_CBANK_PARAM_SIZE
	.align		4
.L_2832:
        /*042c*/ 	.byte	0x03, 0x19
        /*042e*/ 	.short	0x0040


	//----- nvinfo : EIATTR_PARAM_CBANK
	.align		4
        /*0430*/ 	.byte	0x04, 0x0a
        /*0432*/ 	.short	(.L_2834 - .L_2833)
	.align		4
.L_2833:
        /*0434*/ 	.word	index@(.nv.constant0._ZN3cub18CUB_300001_SM_10006detail6select23DeviceSelectSweepKernelINS2_10policy_hubIiNS0_8NullTypeEiLb0ELNS0_10SelectImplE2EE10Policy1000EPiPS5_N6thrust24THRUST_300001_SM_1000_NS6detail15normal_iteratorINSC_10device_ptrIiEEEES9_NS0_13ScanTileStateIiLb1EEE7is_evenS5_iNS2_19streaming_context_tIiLb0EEELS6_2EEEvT0_T1_T2_T3_T4_T5_T6_T7_iT8_NS1_7vsmem_tE)
        /*0438*/ 	.short	0x0380
        /*043a*/ 	.short	0x0040


	//----- nvinfo : EIATTR_SW_WAR
	.align		4
.L_2834:
        /*043c*/ 	.byte	0x04, 0x36
        /*043e*/ 	.short	(.L_2836 - .L_2835)
.L_2835:
        /*0440*/ 	.word	0x00000008
.L_2836:


//--------------------- .nv.info._ZN3cub18CUB_300001_SM_10006detail4scan16DeviceScanKernelINS2_10policy_hubIiiimN4cuda3std3__44plusIiEEE10Policy1000EN6thrust24THRUST_300001_SM_1000_NS18transform_iteratorINS7_6negateIiEENSD_6detail15normal_iteratorINSD_10device_ptrIiEEEEiiEESL_NS0_13ScanTileStateIiLb1EEES9_NS0_8NullTypeEmiLb0ESP_EEvT0_T1_T2_iT3_T4_T5_ --------------------------
	.section	.nv.info._ZN3cub18CUB_300001_SM_10006detail4scan16DeviceScanKernelINS2_10policy_hubIiiimN4cuda3std3__44plusIiEEE10Policy1000EN6thrust24THRUST_300001_SM_1000_NS18transform_iteratorINS7_6negateIiEENSD_6detail15normal_iteratorINSD_10device_ptrIiEEEEiiEESL_NS0_13ScanTileStateIiLb1EEES9_NS0_8NullTypeEmiLb0ESP_EEvT0_T1_T2_iT3_T4_T5_,"",@"SHT_CUDA_INFO"
	.sectionflags	@""
	.align	4


	//----- nvinfo : EIATTR_CUDA_API_VERSION
	.align		4
        /*0000*/ 	.byte	0x04, 0x37
        /*0002*/ 	.short	(.L_2838 - .L_2837)
.L_2837:
        /*0004*/ 	.word	0x00000082


	//----- nvinfo : EIATTR_KPARAM_INFO
	.align		4
.L_2838:
        /*0008*/ 	.byte	0x04, 0x17
        /*000a*/ 	.short	(.L_2840 - .L_2839)
.L_2839:
        /*000c*/ 	.word	0x00000000
        /*0010*/ 	.short	0x0006
        /*0012*/ 	.short	0x0028
        /*0014*/ 	.byte	0x00, 0xf0, 0x21, 0x00


	//----- nvinfo : EIATTR_KPARAM_INFO
	.align		4
.L_2840:
        /*0018*/ 	.byte	0x04, 0x17
        /*001a*/ 	.short	(.L_2842 - .L_2841)
.L_2841:
        /*001c*/ 	.word	0x00000000
        /*0020*/ 	.short	0x0005
        /*0022*/ 	.short	0x0025
        /*0024*/ 	.byte	0x00, 0xf0, 0x05, 0x00


	//----- nvinfo : EIATTR_KPARAM_INFO
	.align		4
.L_2842:
        /*0028*/ 	.byte	0x04, 0x17
        /*002a*/ 	.short	(.L_2844 - .L_2843)
.L_2843:
        /*002c*/ 	.word	0x00000000
        /*0030*/ 	.short	0x0004
        /*0032*/ 	.short	0x0024
        /*0034*/ 	.byte	0x00, 0xf0, 0x05, 0x00


	//----- nvinfo : EIATTR_KPARAM_INFO
	.align		4
.L_2844:
        /*0038*/ 	.byte	0x04, 0x17
        /*003a*/ 	.short	(.L_2846 - .L_2845)
.L_2845:
        /*003c*/ 	.word	0x00000000
        /*0040*/ 	.short	0x0003
        /*0042*/ 	.short	0x0020
        /*0044*/ 	.byte	0x00, 0xf0, 0x11, 0x00


	//----- nvinfo : EIATTR_KPARAM_INFO
	.align		4
.L_2846:
        /*0048*/ 	.byte	0x04, 0x17
        /*004a*/ 	.short	(.L_2848 - .L_2847)
.L_2847:
        /*004c*/ 	.word	0x00000000
        /*0050*/ 	.short	0x0002
        /*0052*/ 	.short	0x0018
        /*0054*/ 	.byte	0x00, 0xf0, 0x21, 0x00


	//----- nvinfo : EIATTR_KPARAM_INFO
	.align		4
.L_2848:
        /*0058*/ 	.byte	0x04, 0x17
        /*005a*/ 	.short	(.L_2850 - .L_2849)
.L_2849:
        /*005c*/ 	.word	0x00000000
        /*0060*/ 	.short	0x0001
        /*0062*/ 	.short	0x0010
        /*0064*/ 	.byte	0x00, 0xf0, 0x21, 0x00


	//----- nvinfo : EIATTR_KPARAM_INFO
	.align		4
.L_2850:
        /*0068*/ 	.byte	0x04, 0x17
        /*006a*/ 	.short	(.L_2852 - .L_2851)
.L_2851:
        /*006c*/ 	.word	0x00000000
        /*0070*/ 	.short	0x0000
        /*0072*/ 	.short	0x0000
        /*0074*/ 	.byte	0x00, 0xf0, 0x41, 0x00


	//----- nvinfo : EIATTR_SPARSE_MMA_MASK
	.align		4
.L_2852:
        /*0078*/ 	.byte	0x03, 0x50
        /*007a*/ 	.short	0x0000


	//----- nvinfo : EIATTR_MAXREG_COUNT
	.align		4
        /*007c*/ 	.byte	0x03, 0x1b
        /*007e*/ 	.short	0x0080


	//----- nvinfo : EIATTR_NUM_BARRIERS
	.align		4
        /*0080*/ 	.byte	0x02, 0x4c
        /*0082*/ 	.byte	0x01
	.zero		1


	//----- nvinfo : EIATTR_MERCURY_ISA_VERSION
	.align		4
        /*0084*/ 	.byte	0x03, 0x5f
        /*0086*/ 	.short	0x0101


	//----- nvinfo : EIATTR_COOP_GROUP_MASK_REGIDS
	.align		4
        /*0088*/ 	.byte	0x04, 0x29
        /*008a*/ 	.short	(.L_2854 - .L_2853)


	//   ....[0]....
.L_2853:
        /*008c*/ 	.word	0xffffffff


	//   ....[1]....
        /*0090*/ 	.word	0xffffffff


	//   ....[2]....
        /*0094*/ 	.word	0xffffffff


	//   ....[3]....
        /*0098*/ 	.word	0xffffffff


	//   ....[4]....
        /*009c*/ 	.word	0xffffffff


	//   ....[5]....
        /*00a0*/ 	.word	0xffffffff


	//   ....[6]....
        /*00a4*/ 	.word	0xffffffff


	//   ....[7]....
        /*00a8*/ 	.word	0xffffffff


	//   ....[8]....
        /*00ac*/ 	.word	0xffffffff


	//   ....[9]....
        /*00b0*/ 	.word	0xffffffff


	//   ....[10]....
        /*00b4*/ 	.word	0xffffffff


	//   ....[11]....
        /*00b8*/ 	.word	0xffffffff


	//   ....[12]....
        /*00bc*/ 	.word	0xffffffff


	//   ....[13]....
        /*00c0*/ 	.word	0xffffffff


	//   ....[14]....
        /*00c4*/ 	.word	0xffffffff


	//   ....[15]....
        /*00c8*/ 	.word	0xffffffff


	//   ....[16]....
        /*00cc*/ 	.word	0xffffffff


	//   ....[17]....
        /*00d0*/ 	.word	0xffffffff


	//   ....[18]....
        /*00d4*/ 	.word	0xffffffff


	//   ....[19]....
        /*00d8*/ 	.word	0xffffffff


	//   ....[20]....
        /*00dc*/ 	.word	0xffffffff


	//   ....[21]....
        /*00e0*/ 	.word	0xffffffff


	//   ....[22]....
        /*00e4*/ 	.word	0xffffffff


	//   ....[23]....
        /*00e8*/ 	.word	0xffffffff


	//   ....[24]....
        /*00ec*/ 	.word	0xffffffff


	//   ....[25]....
        /*00f0*/ 	.word	0xffffffff


	//   ....[26]....
        /*00f4*/ 	.word	0xffffffff


	//   ....[27]....
        /*00f8*/ 	.word	0xffffffff


	//   ....[28]....
        /*00fc*/ 	.word	0xffffffff


	//   ....[29]....
        /*0100*/ 	.word	0xffffffff


	//   ....[30]....
        /*0104*/ 	.word	0xffffffff


	//   ....[31]....
        /*0108*/ 	.word	0xffffffff


	//   ....[32]....
        /*010c*/ 	.word	0xffffffff


	//   ....[33]....
        /*0110*/ 	.word	0xffffffff


	//   ....[34]....
        /*0114*/ 	.word	0xffffffff


	//   ....[35]....
        /*0118*/ 	.word	0xffffffff


	//   ....[36]....
        /*011c*/ 	.word	0xffffffff


	//   ....[37]....
        /*0120*/ 	.word	0xffffffff


	//   ....[38]....
        /*0124*/ 	.word	0xffffffff


	//   ....[39]....
        /*0128*/ 	.word	0xffffffff


	//   ....[40]....
        /*012c*/ 	.word	0xffffffff


	//   ....[41]....
        /*0130*/ 	.word	0xffffffff


	//   ....[42]....
        /*0134*/ 	.word	0xffffffff


	//   ....[43]....
        /*0138*/ 	.word	0xffffffff


	//   ....[44]....
        /*013c*/ 	.word	0xffffffff


	//   ....[45]....
        /*0140*/ 	.word	0xffffffff


	//   ....[46]....
        /*0144*/ 	.word	0xffffffff


	//   ....[47]....
        /*0148*/ 	.word	0xffffffff


	//   ....[48]....
        /*014c*/ 	.word	0xffffffff


	//   ....[49]....
        /*0150*/ 	.word	0xffffffff


	//   ....[50]....
        /*0154*/ 	.word	0xffffffff


	//   ....[51]....
        /*0158*/ 	.word	0xffffffff


	//   ....[52]....
        /*015c*/ 	.word	0xffffffff


	//   ....[53]....
        /*0160*/ 	.word	0xffffffff


	//   ....[54]....
        /*0164*/ 	.word	0xffffffff


	//   ....[55]....
        /*0168*/ 	.word	0xffffffff


	//   ....[56]....
        /*016c*/ 	.word	0xffffffff


	//   ....[57]....
        /*0170*/ 	.word	0xffffffff


	//   ....[58]....
        /*0174*/ 	.word	0xffffffff


	//   ....[59]....
        /*0178*/ 	.word	0xffffffff


	//   ....[60]....
        /*017c*/ 	.word	0xffffffff


	//   ....[61]....
        /*0180*/ 	.word	0xffffffff


	//   ....[62]....
        /*0184*/ 	.word	0xffffffff


	//   ....[63]....
        /*0188*/ 	.word	0xffffffff


	//   ....[64]....
        /*018c*/ 	.word	0x05000008


	//   ....[65]....
        /*0190*/ 	.word	0x05000008


	//   ....[66]....
        /*0194*/ 	.word	0x05000008


	//   ....[67]....
        /*0198*/ 	.word	0x05000008


	//   ....[68]....
        /*019c*/ 	.word	0x05000008


	//   ....[69]....
        /*01a0*/ 	.word	0x05000008


	//   ....[70]....
        /*01a4*/ 	.word	0x05000008


	//   ....[71]....
        /*01a8*/ 	.word	0x05000008


	//   ....[72]....
        /*01ac*/ 	.word	0x05000008


	//   ....[73]....
        /*01b0*/ 	.word	0x05000008


	//   ....[74]....
        /*01b4*/ 	.word	0x05000008


	//   ....[75]....
        /*01b8*/ 	.word	0x05000008


	//   ....[76]....
        /*01bc*/ 	.word	0x05000008


	//   ....[77]....
        /*01c0*/ 	.word	0x05000008


	//   ....[78]....
        /*01c4*/ 	.word	0x05000008


	//   ....[79]....
        /*01c8*/ 	.word	0x05000008


	//   ....[80]....
        /*01cc*/ 	.word	0x05000008


	//   ....[81]....
        /*01d0*/ 	.word	0x05000008


	//   ....[82]....
        /*01d4*/ 	.word	0x05000008


	//   ....[83]....
        /*01d8*/ 	.word	0x05000008


	//   ....[84]....
        /*01dc*/ 	.word	0x05000008


	//   ....[85]....
        /*01e0*/ 	.word	0x05000008


	//   ....[86]....
        /*01e4*/ 	.word	0x05000008


	//   ....[87]....
        /*01e8*/ 	.word	0x05000008


	//   ....[88]....
        /*01ec*/ 	.word	0x05000008


	//   ....[89]....
        /*01f0*/ 	.word	0x05000008


	//   ....[90]....
        /*01f4*/ 	.word	0x05000008


	//   ....[91]....
        /*01f8*/ 	.word	0x05000008


	//   ....[92]....
        /*01fc*/ 	.word	0x05000008


	//   ....[93]....
        /*0200*/ 	.word	0x05000008


	//   ....[94]....
        /*0204*/ 	.word	0x05000008


	//   ....[95]....
        /*0208*/ 	.word	0x05000008


	//   ....[96]....
        /*020c*/ 	.word	0x05000008


	//   ....[97]....
        /*0210*/ 	.word	0x05000008


	//   ....[98]....
        /*0214*/ 	.word	0x05000008


	//   ....[99]....
        /*0218*/ 	.word	0x05000008


	//----- nvinfo : EIATTR_COOP_GROUP_INSTR_OFFSETS
	.align		4
.L_2854:
        /*021c*/ 	.byte	0x04, 0x28
        /*021e*/ 	.short	(.L_2856 - .L_2855)


	//   ....[0]....
.L_2855:
        /*0220*/ 	.word	0x000005a0


	//   ....[1]....
        /*0224*/ 	.word	0x000007e0


	//   ....[2]....
        /*0228*/ 	.word	0x00000820


	//   ....[3]....
        /*022c*/ 	.word	0x00000860


	//   ....[4]....
        /*0230*/ 	.word	0x000008a0


	//   ....[5]....
        /*0234*/ 	.word	0x000008e0


	//   ....[6]....
        /*0238*/ 	.word	0x00000950


	//   ....[7]....
        /*023c*/ 	.word	0x00000d00


	//   ....[8]....
        /*0240*/ 	.word	0x00000d40


	//   ....[9]....
        /*0244*/ 	.word	0x00000d80


	//   ....[10]....
        /*0248*/ 	.word	0x00000dc0


	//   ....[11]....
        /*024c*/ 	.word	0x00000e00


	//   ....[12]....
        /*0250*/ 	.word	0x00000e70


	//   ....[13]....
        /*0254*/ 	.word	0x00001210


	//   ....[14]....
        /*0258*/ 	.word	0x000012a0


	//   ....[15]....
        /*025c*/ 	.word	0x00001300


	//   ....[16]....
        /*0260*/ 	.word	0x000013a0


	//   ....[17]....
        /*0264*/ 	.word	0x00001400


	//   ....[18]....
        /*0268*/ 	.word	0x00001440


	//   ....[19]....
        /*026c*/ 	.word	0x00001490


	//   ....[20]....
        /*0270*/ 	.word	0x000014e0


	//   ....[21]....
        /*0274*/ 	.word	0x000014f0


	//   ....[22]....
        /*0278*/ 	.word	0x000015d0


	//   ....[23]....
        /*027c*/ 	.word	0x00001660


	//   ....[24]....
        /*0280*/ 	.word	0x000016b0


	//   ....[25]....
        /*0284*/ 	.word	0x00001710


	//   ....[26]....
        /*0288*/ 	.word	0x00001770


	//   ....[27]....
        /*028c*/ 	.word	0x000017b0


	//   ....[28]....
        /*0290*/ 	.word	0x000017f0


	//   ....[29]....
        /*0294*/ 	.word	0x00001830


	//   ....[30]....
        /*0298*/ 	.word	0x00001840


	//   ....[31]....
        /*029c*/ 	.word	0x00001cc0


	//   ....[32]....
        /*02a0*/ 	.word	0x000027c0


	//   ....[33]....
        /*02a4*/ 	.word	0x00002a00


	//   ....[34]....
        /*02a8*/ 	.word	0x00002a40


	//   ....[35]....
        /*02ac*/ 	.word	0x00002a80


	//   ....[36]....
        /*02b0*/ 	.word	0x00002ac0


	//   ....[37]....
        /*02b4*/ 	.word	0x00002b00


	//   ....[38]....
        /*02b8*/ 	.word	0x00002b70


	//   ....[39]....
        /*02bc*/ 	.word	0x00002eb0


	//   ....[40]....
        /*02c0*/ 	.word	0x00002ef0


	//   ....[41]....
        /*02c4*/ 	.word	0x00002f30


	//   ....[42]....
        /*02c8*/ 	.word	0x00002f70


	//   ....[43]....
        /*02cc*/ 	.word	0x00002fb0


	//   ....[44]....
        /*02d0*/ 	.word	0x00003020


	//   ....[45]....
        /*02d4*/ 	.word	0x000033c0


	//   ....[46]....
        /*02d8*/ 	.word	0x00003450


	//   ....[47]....
        /*02dc*/ 	.word	0x000034b0


	//   ....[48]....
        /*02e0*/ 	.word	0x00003520


	//   ....[49]....
        /*02e4*/ 	.word	0x00003580


	//   ....[50]....
        /*02e8*/ 	.word	0x000035e0


	//   ....[51]....
        /*02ec*/ 	.word	0x00003630


	//   ....[52]....
        /*02f0*/ 	.word	0x00003690


	//   ....[53]....
        /*02f4*/ 	.word	0x000036a0


	//   ....[54]....
        /*02f8*/ 	.word	0x00003780


	//   ....[55]....
        /*02fc*/ 	.word	0x00003810


	//   ....[56]....
        /*0300*/ 	.word	0x00003860


	//   ....[57]....
        /*0304*/ 	.word	0x000038d0


	//   ....[58]....
        /*0308*/ 	.word	0x00003930


	//   ....[59]....
        /*030c*/ 	.word	0x00003980


	//   ....[60]....
        /*0310*/ 	.word	0x000039e0


	//   ....[61]....
        /*0314*/ 	.word	0x00003a20


	//   ....[62]....
        /*0318*/ 	.word	0x00003a30


	//   ....[63]....
        /*031c*/ 	.word	0x00003e90


	//   ....[64]....
        /*0320*/ 	.word	0x00004440


	//   ....[65]....
        /*0324*/ 	.word	0x000044c0


	//   ....[66]....
        /*0328*/ 	.word	0x00004560


	//   ....[67]....
        /*032c*/ 	.word	0x00004650


	//   ....[68]....
        /*0330*/ 	.word	0x000046d0


	//   ....[69]....
        /*0334*/ 	.word	0x00004750


	//   ....[70]....
        /*0338*/ 	.word	0x000047d0


	//   ....[71]....
        /*033c*/ 	.word	0x00004850


	//   ....[72]....
        /*0340*/ 	.word	0x000048f0


	//   ....[73]....
        /*0344*/ 	.word	0x00004960


	//   ....[74]....
        /*0348*/ 	.word	0x000049e0


	//   ....[75]....
        /*034c*/ 	.word	0x00004a60


	//   ....[76]....
        /*0350*/ 	.word	0x00004b10


	//   ....[77]....
        /*0354*/ 	.word	0x00004b90


	//   ....[78]....
        /*0358*/ 	.word	0x00004c00


	//   ....[79]....
        /*035c*/ 	.word	0x00004c70


	//   ....[80]....
        /*0360*/ 	.word	0x00004ce0


	//   ....[81]....
        /*0364*/ 	.word	0x00004d40


	//   ....[82]....
        /*0368*/ 	.word	0x00004db0


	//   ....[83]....
        /*036c*/ 	.word	0x00004e30


	//   ....[84]....
        /*0370*/ 	.word	0x00004ed0


	//   ....[85]....
        /*0374*/ 	.word	0x00004fa0


	//   ....[86]....
        /*0378*/ 	.word	0x00005020


	//   ....[87]....
        /*037c*/ 	.word	0x000050c0


	//   ....[88]....
        /*0380*/ 	.word	0x00005150


	//   ....[89]....
        /*0384*/ 	.word	0x000051c0


	//   ....[90]....
        /*0388*/ 	.word	0x00005260


	//   ....[91]....
        /*038c*/ 	.word	0x000052d0


	//   ....[92]....
        /*0390*/ 	.word	0x00005350


	//   ....[93]....
        /*0394*/ 	.word	0x000053d0


	//   ....[94]....
        /*0398*/ 	.word	0x00005480


	//   ....[95]....
        /*039c*/ 	.word	0x00005520


	//   ....[96]....
        /*03a0*/ 	.word	0x000055b0


	//   ....[97]....
        /*03a4*/ 	.word	0x00005650


	//   ....[98]....
        /*03a8*/ 	.word	0x000056d0


	//   ....[99]....
        /*03ac*/ 	.word	0x00005730


	//----- nvinfo : EIATTR_VRC_CTA_INIT_COUNT
	.align		4
.L_2856:
        /*03b0*/ 	.byte	0x02, 0x4a
	.zero		1
	.zero		1


	//----- nvinfo : EIATTR_EXIT_INSTR_OFFSETS
	.align		4
        /*03b4*/ 	.byte	0x04, 0x1c
        /*03b6*/ 	.short	(.L_2858 - .L_2857)


	//   ....[0]....
.L_2857:
        /*03b8*/ 	.word	0x00001f30


	//   ....[1]....
        /*03bc*/ 	.word	0x00001f60


	//   ....[2]....
        /*03c0*/ 	.word	0x000043d0


	//   ....[3]....
        /*03c4*/ 	.word	0x000043f0


	//----- nvinfo : EIATTR_MAX_THREADS
	.align		4
.L_2858:
        /*03c8*/ 	.byte	0x04, 0x05
        /*03ca*/ 	.short	(.L_2860 - .L_2859)
.L_2859:
        /*03cc*/ 	.word	0x000001a0
        /*03d0*/ 	.word	0x00000001
        /*03d4*/ 	.word	0x00000001


	//----- nvinfo : EIATTR_CRS_STACK_SIZE
	.align		4
.L_2860:
        /*03d8*/ 	.byte	0x04, 0x1e
        /*03da*/ 	.short	(.L_2862 - .L_2861)
.L_2861:
        /*03dc*/ 	.word	0x00000000


	//----- nvinfo : EIATTR_CBANK_PARAM_SIZE
	.align		4
.L_2862:
        /*03e0*/ 	.byte	0x03, 0x19
        /*03e2*/ 	.short	0x0030


	//----- nvinfo : EIATTR_PARAM_CBANK
	.align		4
        /*03e4*/ 	.byte	0x04, 0x0a
        /*03e6*/ 	.short	(.L_2864 - .L_2863)
	.align		4
.L_2863:
        /*03e8*/ 	.word	index@(.nv.constant0._ZN3cub18CUB_300001_SM_10006detail4scan16DeviceScanKernelINS2_10policy_hubIiiimN4cuda3std3__44plusIiEEE10Policy1000EN6thrust24THRUST_300001_SM_1000_NS18transform_iteratorINS7_6negateIiEENSD_6detail15normal_iteratorINSD_10device_ptrIiEEEEiiEESL_NS0_13ScanTileStateIiLb1EEES9_NS0_8NullTypeEmiLb0ESP_EEvT0_T1_T2_iT3_T4_T5_)
        /*03ec*/ 	.short	0x0380
        /*03ee*/ 	.short	0x0030


	//----- nvinfo : EIATTR_SW_WAR
	.align		4
.L_2864:
        /*03f0*/ 	.byte	0x04, 0x36
        /*03f2*/ 	.short	(.L_2866 - .L_2865)
.L_2865:
        /*03f4*/ 	.word	0x00000008
.L_2866:


//--------------------- .nv.info._ZN3cub18CUB_300001_SM_10006detail4scan16DeviceScanKernelINS2_10policy_hubIiiijN4cuda3std3__44plusIiEEE10Policy1000EN6thrust24THRUST_300001_SM_1000_NS18transform_iteratorINS7_6negateIiEENSD_6detail15normal_iteratorINSD_10device_ptrIiEEEEiiEESL_NS0_13ScanTileStateIiLb1EEES9_NS0_8NullTypeEjiLb0ESP_EEvT0_T1_T2_iT3_T4_T5_ --------------------------
	.section	.nv.info._ZN3cub18CUB_300001_SM_10006detail4scan16DeviceScanKernelINS2_10policy_hubIiiijN4cuda3std3__44plusIiEEE10Policy1000EN6thrust24THRUST_300001_SM_1000_NS18transform_iteratorINS7_6negateIiEENSD_6detail15normal_iteratorINSD_10device_ptrIiEEEEiiEESL_NS0_13ScanTileStateIiLb1EEES9_NS0_8NullTypeEjiLb0ESP_EEvT0_T1_T2_iT3_T4_T5_,"",@"SHT_CUDA_INFO"
	.sectionflags	@""
	.align	4


	//----- nvinfo : EIATTR_CUDA_API_VERSION
	.align		4
        /*0000*/ 	.byte	0x04, 0x37
        /*0002*/ 	.short	(.L_2868 - .L_2867)
.L_2867:
        /*0004*/ 	.word	0x00000082


	//----- nvinfo : EIATTR_KPARAM_INFO
	.align		4
.L_2868:
        /*0008*/ 	.byte	0x04, 0x17
        /*000a*/ 	.short	(.L_2870 - .L_2869)
.L_2869:
        /*000c*/ 	.word	0x00000000
        /*0010*/ 	.short	0x0006
        /*0012*/ 	.short	0x0028
        /*0014*/ 	.byte	0x00, 0xf0, 0x11, 0x00


	//----- nvinfo : EIATTR_KPARAM_INFO
	.align		4
.L_2870:
        /*0018*/ 	.byte	0x04, 0x17
        /*001a*/ 	.short	(.L_2872 - .L_2871)
.L_2871:
        /*001c*/ 	.word	0x00000000
        /*0020*/ 	.short	0x0005
        /*0022*/ 	.short	0x0025
        /*0024*/ 	.byte	0x00, 0xf0, 0x05, 0x00


	//----- nvinfo : EIATTR_KPARAM_INFO
	.align		4
.L_2872:
        /*0028*/ 	.byte	0x04, 0x17
        /*002a*/ 	.short	(.L_2874 - .L_2873)
.L_2873:
        /*002c*/ 	.word	0x00000000
        /*0030*/ 	.short	0x0004
        /*0032*/ 	.short	0x0024
        /*0034*/ 	.byte	0x00, 0xf0, 0x05, 0x00


	//----- nvinfo : EIATTR_KPARAM_INFO
	.align		4
.L_2874:
        /*0038*/ 	.byte	0x04, 0x17
        /*003a*/ 	.short	(.L_2876 - .L_2875)
.L_2875:
        /*003c*/ 	.word	0x00000000
        /*0040*/ 	.short	0x0003
        /*0042*/ 	.short	0x0020
        /*0044*/ 	.byte	0x00, 0xf0, 0x11, 0x00


	//----- nvinfo : EIATTR_KPARAM_INFO
	.align		4
.L_2876:
        /*0048*/ 	.byte	0x04, 0x17
        /*004a*/ 	.short	(.L_2878 - .L_2877)
.L_2877:
        /*004c*/ 	.word	0x00000000
        /*0050*/ 	.short	0x0002
        /*0052*/ 	.short	0x0018
        /*0054*/ 	.byte	0x00, 0xf0, 0x21, 0x00


	//----- nvinfo : EIATTR_KPARAM_INFO
	.align		4
.L_2878:
        /*0058*/ 	.byte	0x04, 0x17
        /*005a*/ 	.short	(.L_2880 - .L_2879)
.L_2879:
        /*005c*/ 	.word	0x00000000
        /*0060*/ 	.short	0x0001
        /*0062*/ 	.short	0x0010
        /*0064*/ 	.byte	0x00, 0xf0, 0x21, 0x00


	//----- nvinfo : EIATTR_KPARAM_INFO
	.align		4
.L_2880:
        /*0068*/ 	.byte	0x04, 0x17
        /*006a*/ 	.short	(.L_2882 - .L_2881)
.L_2881:
        /*006c*/ 	.word	0x00000000
        /*0070*/ 	.short	0x0000
        /*0072*/ 	.short	0x0000
        /*0074*/ 	.byte	0x00, 0xf0, 0x41, 0x00


	//----- nvinfo : EIATTR_SPARSE_MMA_MASK
	.align		4
.L_2882:
        /*0078*/ 	.byte	0x03, 0x50
        /*007a*/ 	.short	0x0000


	//----- nvinfo : EIATTR_MAXREG_COUNT
	.align		4
        /*007c*/ 	.byte	0x03, 0x1b
        /*007e*/ 	.short	0x00a8


	//----- nvinfo : EIATTR_NUM_BARRIERS
	.align		4
        /*0080*/ 	.byte	0x02, 0x4c
        /*0082*/ 	.byte	0x01
	.zero		1


	//----- nvinfo : EIATTR_MERCURY_ISA_VERSION
	.align		4
        /*0084*/ 	.byte	0x03, 0x5f
        /*0086*/ 	.short	0x0101


	//----- nvinfo : EIATTR_UNUSED_LOAD_BYTE_OFFSET
	.align		4
        /*0088*/ 	.byte	0x04, 0x44
        /*008a*/ 	.short	(.L_2884 - .L_2883)


	//   ....[0]....
.L_2883:
        /*008c*/ 	.word	0x00002ed0
        /*0090*/ 	.word	0x00000fff


	//----- nvinfo : EIATTR_COOP_GROUP_MASK_REGIDS
	.align		4
.L_2884:
        /*0094*/ 	.byte	0x04, 0x29
        /*0096*/ 	.short	(.L_2886 - .L_2885)


	//   ....[0]....
.L_2885:
        /*0098*/ 	.word	0xffffffff


	//   ....[1]....
        /*009c*/ 	.word	0xffffffff


	//   ....[2]....
        /*00a0*/ 	.word	0xffffffff


	//   ....[3]....
        /*00a4*/ 	.word	0xffffffff


	//   ....[4]....
        /*00a8*/ 	.word	0xffffffff


	//   ....[5]....
        /*00ac*/ 	.word	0xffffffff


	//   ....[6]....
        /*00b0*/ 	.word	0xffffffff


	//   ....[7]....
        /*00b4*/ 	.word	0xffffffff


	//   ....[8]....
        /*00b8*/ 	.word	0xffffffff


	//   ....[9]....
        /*00bc*/ 	.word	0xffffffff


	//   ....[10]....
        /*00c0*/ 	.word	0xffffffff


	//   ....[11]....
        /*00c4*/ 	.word	0xffffffff


	//   ....[12]....
        /*00c8*/ 	.word	0xffffffff


	//   ....[13]....
        /*00cc*/ 	.word	0xffffffff


	//   ....[14]....
        /*00d0*/ 	.word	0xffffffff


	//   ....[15]....
        /*00d4*/ 	.word	0xffffffff


	//   ....[16]....
        /*00d8*/ 	.word	0xffffffff


	//   ....[17]....
        /*00dc*/ 	.word	0xffffffff


	//   ....[18]....
        /*00e0*/ 	.word	0xffffffff


	//   ....[19]....
        /*00e4*/ 	.word	0xffffffff


	//   ....[20]....
        /*00e8*/ 	.word	0xffffffff


	//   ....[21]....
        /*00ec*/ 	.word	0xffffffff


	//   ....[22]....
        /*00f0*/ 	.word	0xffffffff


	//   ....[23]....
        /*00f4*/ 	.word	0xffffffff


	//   ....[24]....
        /*00f8*/ 	.word	0xffffffff


	//   ....[25]....
        /*00fc*/ 	.word	0xffffffff


	//   ....[26]....
        /*0100*/ 	.word	0xffffffff


	//   ....[27]....
        /*0104*/ 	.word	0xffffffff


	//   ....[28]....
        /*0108*/ 	.word	0xffffffff


	//   ....[29]....
        /*010c*/ 	.word	0xffffffff


	//   ....[30]....
        /*0110*/ 	.word	0xffffffff


	//   ....[31]....
        /*0114*/ 	.word	0xffffffff


	//   ....[32]....
        /*0118*/ 	.word	0xffffffff


	//   ....[33]....
        /*011c*/ 	.word	0xffffffff


	//   ....[34]....
        /*0120*/ 	.word	0xffffffff


	//   ....[35]....
        /*0124*/ 	.word	0xffffffff


	//   ....[36]....
        /*0128*/ 	.word	0xffffffff


	//   ....[37]....
        /*012c*/ 	.word	0xffffffff


	//   ....[38]....
        /*0130*/ 	.word	0xffffffff


	//   ....[39]....
        /*0134*/ 	.word	0xffffffff


	//   ....[40]....
        /*0138*/ 	.word	0xffffffff


	//   ....[41]....
        /*013c*/ 	.word	0xffffffff


	//   ....[42]....
        /*0140*/ 	.word	0xffffffff


	//   ....[43]....
        /*0144*/ 	.word	0xffffffff


	//   ....[44]....
        /*0148*/ 	.word	0xffffffff


	//   ....[45]....
        /*014c*/ 	.word	0xffffffff


	//   ....[46]....
        /*0150*/ 	.word	0xffffffff


	//   ....[47]....
        /*0154*/ 	.word	0xffffffff


	//   ....[48]....
        /*0158*/ 	.word	0xffffffff


	//   ....[49]....
        /*015c*/ 	.word	0xffffffff


	//   ....[50]....
        /*0160*/ 	.word	0xffffffff


	//   ....[51]....
        /*0164*/ 	.word	0xffffffff


	//   ....[52]....
        /*0168*/ 	.word	0xffffffff


	//   ....[53]....
        /*016c*/ 	.word	0xffffffff


	//   ....[54]....
        /*0170*/ 	.word	0xffffffff


	//   ....[55]....
        /*0174*/ 	.word	0xffffffff


	//   ....[56]....
        /*0178*/ 	.word	0xffffffff


	//   ....[57]....
        /*017c*/ 	.word	0xffffffff


	//   ....[58]....
        /*0180*/ 	.word	0xffffffff


	//   ....[59]....
        /*0184*/ 	.word	0xffffffff


	//   ....[60]....
        /*0188*/ 	.word	0xffffffff


	//   ....[61]....
        /*018c*/ 	.word	0xffffffff


	//   ....[62]....
        /*0190*/ 	.word	0xffffffff


	//   ....[63]....
        /*0194*/ 	.word	0xffffffff


	//   ....[64]....
        /*0198*/ 	.word	0x05000015


	//   ....[65]....
        /*019c*/ 	.word	0x05000015


	//   ....[66]....
        /*01a0*/ 	.word	0x05000015


	//   ....[67]....
        /*01a4*/ 	.word	0x05000015


	//   ....[68]....
        /*01a8*/ 	.word	0x05000015


	//   ....[69]....
        /*01ac*/ 	.word	0x05000015


	//   ....[70]....
        /*01b0*/ 	.word	0x05000015


	//   ....[71]....
        /*01b4*/ 	.word	0x05000015


	//   ....[72]....
        /*01b8*/ 	.word	0x05000015


	//   ....[73]....
        /*01bc*/ 	.word	0x05000015


	//   ....[74]....
        /*01c0*/ 	.word	0x05000015


	//   ....[75]....
        /*01c4*/ 	.word	0x05000015


	//   ....[76]....
        /*01c8*/ 	.word	0x05000015


	//   ....[77]....
        /*01cc*/ 	.word	0x05000015


	//   ....[78]....
        /*01d0*/ 	.word	0x05000015


	//   ....[79]....
        /*01d4*/ 	.word	0x05000015


	//   ....[80]....
        /*01d8*/ 	.word	0x05000015


	//   ....[81]....
        /*01dc*/ 	.word	0x05000015


	//   ....[82]....
        /*01e0*/ 	.word	0x05000015


	//   ....[83]....
        /*01e4*/ 	.word	0x05000015


	//   ....[84]....
        /*01e8*/ 	.word	0x05000015


	//   ....[85]....
        /*01ec*/ 	.word	0x05000015


	//   ....[86]....
        /*01f0*/ 	.word	0x05000015


	//   ....[87]....
        /*01f4*/ 	.word	0x05000015


	//   ....[88]....
        /*01f8*/ 	.word	0x05000015


	//   ....[89]....
        /*01fc*/ 	.word	0x05000015


	//   ....[90]....
        /*0200*/ 	.word	0x05000015


	//   ....[91]....
        /*0204*/ 	.word	0x05000015


	//   ....[92]....
        /*0208*/ 	.word	0x05000015


	//   ....[93]....
        /*020c*/ 	.word	0x05000015


	//   ....[94]....
        /*0210*/ 	.word	0x05000015


	//   ....[95]....
        /*0214*/ 	.word	0x05000015


	//   ....[96]....
        /*0218*/ 	.word	0x05000015


	//   ....[97]....
        /*021c*/ 	.word	0x05000015


	//   ....[98]....
        /*0220*/ 	.word	0x05000015


	//   ....[99]....
        /*0224*/ 	.word	0x05000015


	//----- nvinfo : EIATTR_COOP_GROUP_INSTR_OFFSETS
	.align		4
.L_2886:
        /*0228*/ 	.byte	0x04, 0x28
        /*022a*/ 	.short	(.L_2888 - .L_2887)


	//   ....[0]....
.L_2887:
        /*022c*/ 	.word	0x00000610


	//   ....[1]....
        /*0230*/ 	.word	0x000007f0


	//   ....[2]....
        /*0234*/ 	.word	0x00000830


	//   ....[3]....
        /*0238*/ 	.word	0x00000870


	//   ....[4]....
        /*023c*/ 	.word	0x000008b0


	//   ....[5]....
        /*0240*/ 	.word	0x000008f0


	//   ....[6]....
        /*0244*/ 	.word	0x00000960


	//   ....[7]....
        /*0248*/ 	.word	0x00000cf0


	//   ....[8]....
        /*024c*/ 	.word	0x00000d30


	//   ....[9]....
        /*0250*/ 	.word	0x00000d70


	//   ....[10]....
        /*0254*/ 	.word	0x00000db0


	//   ....[11]....
        /*0258*/ 	.word	0x00000df0


	//   ....[12]....
        /*025c*/ 	.word	0x00000f50


	//   ....[13]....
        /*0260*/ 	.word	0x000011b0


	//   ....[14]....
        /*0264*/ 	.word	0x00001380


	//   ....[15]....
        /*0268*/ 	.word	0x000013e0


	//   ....[16]....
        /*026c*/ 	.word	0x00001470


	//   ....[17]....
        /*0270*/ 	.word	0x000014d0


	//   ....[18]....
        /*0274*/ 	.word	0x00001520


	//   ....[19]....
        /*0278*/ 	.word	0x00001580


	//   ....[20]....
        /*027c*/ 	.word	0x000015c0


	//   ....[21]....
        /*0280*/ 	.word	0x000015d0


	//   ....[22]....
        /*0284*/ 	.word	0x00001690


	//   ....[23]....
        /*0288*/ 	.word	0x00001860


	//   ....[24]....
        /*028c*/ 	.word	0x000018b0


	//   ....[25]....
        /*0290*/ 	.word	0x00001910


	//   ....[26]....
        /*0294*/ 	.word	0x00001970


	//   ....[27]....
        /*0298*/ 	.word	0x000019b0


	//   ....[28]....
        /*029c*/ 	.word	0x000019f0


	//   ....[29]....
        /*02a0*/ 	.word	0x00001a30


	//   ....[30]....
        /*02a4*/ 	.word	0x00001a40


	//   ....[31]....
        /*02a8*/ 	.word	0x00001f00


	//   ....[32]....
        /*02ac*/ 	.word	0x00002b50


	//   ....[33]....
        /*02b0*/ 	.word	0x00002d30


	//   ....[34]....
        /*02b4*/ 	.word	0x00002d70


	//   ....[35]....
        /*02b8*/ 	.word	0x00002db0


	//   ....[36]....
        /*02bc*/ 	.word	0x00002df0


	//   ....[37]....
        /*02c0*/ 	.word	0x00002e30


	//   ....[38]....
        /*02c4*/ 	.word	0x00002ea0


	//   ....[39]....
        /*02c8*/ 	.word	0x000031d0


	//   ....[40]....
        /*02cc*/ 	.word	0x00003210


	//   ....[41]....
        /*02d0*/ 	.word	0x00003250


	//   ....[42]....
        /*02d4*/ 	.word	0x00003290


	//   ....[43]....
        /*02d8*/ 	.word	0x000032d0


	//   ....[44]....
        /*02dc*/ 	.word	0x00003340


	//   ....[45]....
        /*02e0*/ 	.word	0x00003690


	//   ....[46]....
        /*02e4*/ 	.word	0x00003860


	//   ....[47]....
        /*02e8*/ 	.word	0x000038c0


	//   ....[48]....
        /*02ec*/ 	.word	0x00003930


	//   ....[49]....
        /*02f0*/ 	.word	0x00003980


	//   ....[50]....
        /*02f4*/ 	.word	0x000039d0


	//   ....[51]....
        /*02f8*/ 	.word	0x00003a10


	//   ....[52]....
        /*02fc*/ 	.word	0x00003a80


	//   ....[53]....
        /*0300*/ 	.word	0x00003a90


	//   ....[54]....
        /*0304*/ 	.word	0x00003b70


	//   ....[55]....
        /*0308*/ 	.word	0x00003d40


	//   ....[56]....
        /*030c*/ 	.word	0x00003d90


	//   ....[57]....
        /*0310*/ 	.word	0x00003e10


	//   ....[58]....
        /*0314*/ 	.word	0x00003e60


	//   ....[59]....
        /*0318*/ 	.word	0x00003eb0


	//   ....[60]....
        /*031c*/ 	.word	0x00003f10


	//   ....[61]....
        /*0320*/ 	.word	0x00003f50


	//   ....[62]....
        /*0324*/ 	.word	0x00003f60


	//   ....[63]....
        /*0328*/ 	.word	0x00004400


	//   ....[64]....
        /*032c*/ 	.word	0x00004a60


	//   ....[65]....
        /*0330*/ 	.word	0x00004ae0


	//   ....[66]....
        /*0334*/ 	.word	0x00004b70


	//   ....[67]....
        /*0338*/ 	.word	0x00004c70


	//   ....[68]....
        /*033c*/ 	.word	0x00004cf0


	//   ....[69]....
        /*0340*/ 	.word	0x00004d90


	//   ....[70]....
        /*0344*/ 	.word	0x00004e10


	//   ....[71]....
        /*0348*/ 	.word	0x00004ea0


	//   ....[72]....
        /*034c*/ 	.word	0x00004ed0


	//   ....[73]....
        /*0350*/ 	.word	0x00004f80


	//   ....[74]....
        /*0354*/ 	.word	0x00005000


	//   ....[75]....
        /*0358*/ 	.word	0x00005080


	//   ....[76]....
        /*035c*/ 	.word	0x00005140


	//   ....[77]....
        /*0360*/ 	.word	0x000051d0


	//   ....[78]....
        /*0364*/ 	.word	0x00005250


	//   ....[79]....
        /*0368*/ 	.word	0x000052d0


	//   ....[80]....
        /*036c*/ 	.word	0x00005350


	//   ....[81]....
        /*0370*/ 	.word	0x000053b0


	//   ....[82]....
        /*0374*/ 	.word	0x00005420


	//   ....[83]....
        /*0378*/ 	.word	0x000054a0


	//   ....[84]....
        /*037c*/ 	.word	0x00005530


	//   ....[85]....
        /*0380*/ 	.word	0x00005600


	//   ....[86]....
        /*0384*/ 	.word	0x00005690


	//   ....[87]....
        /*0388*/ 	.word	0x00005720


	//   ....[88]....
        /*038c*/ 	.word	0x000057b0


	//   ....[89]....
        /*0390*/ 	.word	0x00005860


	//   ....[90]....
        /*0394*/ 	.word	0x00005890


	//   ....[91]....
        /*0398*/ 	.word	0x00005940


	//   ....[92]....
        /*039c*/ 	.word	0x000059c0


	//   ....[93]....
        /*03a0*/ 	.word	0x00005a40


	//   ....[94]....
        /*03a4*/ 	.word	0x00005b00


	//   ....[95]....
        /*03a8*/ 	.word	0x00005ba0


	//   ....[96]....
        /*03ac*/ 	.word	0x00005c40


	//   ....[97]....
        /*03b0*/ 	.word	0x00005cd0


	//   ....[98]....
        /*03b4*/ 	.word	0x00005d50


	//   ....[99]....
        /*03b8*/ 	.word	0x00005db0


	//----- nvinfo : EIATTR_VRC_CTA_INIT_COUNT
	.align		4
.L_2888:
        /*03bc*/ 	.byte	0x02, 0x4a
	.zero		1
	.zero		1


	//----- nvinfo : EIATTR_EXIT_INSTR_OFFSETS
	.align		4
        /*03c0*/ 	.byte	0x04, 0x1c
        /*03c2*/ 	.short	(.L_2890 - .L_2889)


	//   ....[0]....
.L_2889:
        /*03c4*/ 	.word	0x000021d0


	//   ....[1]....
        /*03c8*/ 	.word	0x000021f0


	//   ....[2]....
        /*03cc*/ 	.word	0x000049f0


	//   ....[3]....
        /*03d0*/ 	.word	0x00004a10


	//----- nvinfo : EIATTR_MAX_THREADS
	.align		4
.L_2890:
        /*03d4*/ 	.byte	0x04, 0x05
        /*03d6*/ 	.short	(.L_2892 - .L_2891)
.L_2891:
        /*03d8*/ 	.word	0x00000180
        /*03dc*/ 	.word	0x00000001
        /*03e0*/ 	.word	0x00000001


	//----- nvinfo : EIATTR_CRS_STACK_SIZE
	.align		4
.L_2892:
        /*03e4*/ 	.byte	0x04, 0x1e
        /*03e6*/ 	.short	(.L_2894 - .L_2893)
.L_2893:
        /*03e8*/ 	.word	0x00000000


	//----- nvinfo : EIATTR_CBANK_PARAM_SIZE
	.align		4
.L_2894:
        /*03ec*/ 	.byte	0x03, 0x19
        /*03ee*/ 	.short	0x002c


	//----- nvinfo : EIATTR_PARAM_CBANK
	.align		4
        /*03f0*/ 	.byte	0x04, 0x0a
        /*03f2*/ 	.short	(.L_2896 - .L_2895)
	.align		4
.L_2895:
        /*03f4*/ 	.word	index@(.nv.constant0._ZN3cub18CUB_300001_SM_10006detail4scan16DeviceScanKernelINS2_10policy_hubIiiijN4cuda3std3__44plusIiEEE10Policy1000EN6thrust24THRUST_300001_SM_1000_NS18transform_iteratorINS7_6negateIiEENSD_6detail15normal_iteratorINSD_10device_ptrIiEEEEiiEESL_NS0_13ScanTileStateIiLb1EEES9_NS0_8NullTypeEjiLb0ESP_EEvT0_T1_T2_iT3_T4_T5_)
        /*03f8*/ 	.short	0x0380
        /*03fa*/ 	.short	0x002c


	//----- nvinfo : EIATTR_SW_WAR
	.align		4
.L_2896:
        /*03fc*/ 	.byte	0x04, 0x36
        /*03fe*/ 	.short	(.L_2898 - .L_2897)
.L_2897:
        /*0400*/ 	.word	0x00000008
.L_2898:


//--------------------- .nv.info._ZN3cub18CUB_300001_SM_10006detail4scan16DeviceScanKernelINS2_10policy_hubIiiimN4cuda3std3__44plusIiEEE10Policy1000EN6thrust24THRUST_300001_SM_1000_NS18transform_iteratorINS7_6negateIiEENSD_6detail15normal_iteratorINSD_10device_ptrIiEEEEiiEESL_NS0_13ScanTileStateIiLb1EEES9_NS1_10InputValueIiPiEEmiLb0EiEEvT0_T1_T2_iT3_T4_T5_ --------------------------
	.section	.nv.info._ZN3cub18CUB_300001_SM_10006detail4scan16DeviceScanKernelINS2_10policy_hubIiiimN4cuda3std3__44plusIiEEE10Policy1000EN6thrust24THRUST_300001_SM_1000_NS18transform_iteratorINS7_6negateIiEENSD_6detail15normal_iteratorINSD_10device_ptrIiEEEEiiEESL_NS0_13ScanTileStateIiLb1EEES9_NS1_10InputValueIiPiEEmiLb0EiEEvT0_T1_T2_iT3_T4_T5_,"",@"SHT_CUDA_INFO"
	.sectionflags	@""
	.align	4


	//----- nvinfo : EIATTR_CUDA_API_VERSION
	.align		4
        /*0000*/ 	.byte	0x04, 0x37
        /*0002*/ 	.short	(.L_2900 - .L_2899)
.L_2899:
        /*0004*/ 	.word	0x00000082


	//----- nvinfo : EIATTR_KPARAM_INFO
	.align		4
.L_2900:
        /*0008*/ 	.byte	0x04, 0x17
        /*000a*/ 	.short	(.L_2902 - .L_2901)
.L_2901:
        /*000c*/ 	.word	0x00000000
        /*0010*/ 	.short	0x0006
        /*0012*/ 	.short	0x0038
        /*0014*/ 	.byte	0x00, 0xf0, 0x21, 0x00


	//----- nvinfo : EIATTR_KPARAM_INFO
	.align		4
.L_2902:
        /*0018*/ 	.byte	0x04, 0x17
        /*001a*/ 	.short	(.L_2904 - .L_2903)
.L_2903:
        /*001c*/ 	.word	0x00000000
        /*0020*/ 	.short	0x0005
        /*0022*/ 	.short	0x0028
        /*0024*/ 	.byte	0x00, 0xf0, 0x41, 0x00


	//----- nvinfo : EIATTR_KPARAM_INFO
	.align		4
.L_2904:
        /*0028*/ 	.byte	0x04, 0x17
        /*002a*/ 	.short	(.L_2906 - .L_2905)
.L_2905:
        /*002c*/ 	.word	0x00000000
        /*0030*/ 	.short	0x0004
        /*0032*/ 	.short	0x0024
        /*0034*/ 	.byte	0x00, 0xf0, 0x05, 0x00


	//----- nvinfo : EIATTR_KPARAM_INFO
	.align		4
.L_2906:
        /*0038*/ 	.byte	0x04, 0x17
        /*003a*/ 	.short	(.L_2908 - .L_2907)
.L_2907:
        /*003c*/ 	.word	0x00000000
        /*0040*/ 	.short	0x0003
        /*0042*/ 	.short	0x0020
        /*0044*/ 	.byte	0x00, 0xf0, 0x11, 0x00


	//----- nvinfo : EIATTR_KPARAM_INFO
	.align		4
.L_2908:
        /*0048*/ 	.byte	0x04, 0x17
        /*004a*/ 	.short	(.L_2910 - .L_2909)
.L_2909:
        /*004c*/ 	.word	0x00000000
        /*0050*/ 	.short	0x0002
        /*0052*/ 	.short	0x0018
        /*0054*/ 	.byte	0x00, 0xf0, 0x21, 0x00


	//----- nvinfo : EIATTR_KPARAM_INFO
	.align		4
.L_2910:
        /*0058*/ 	.byte	0x04, 0x17
        /*005a*/ 	.short	(.L_2912 - .L_2911)
.L_2911:
        /*005c*/ 	.word	0x00000000
        /*0060*/ 	.short	0x0001
        /*0062*/ 	.short	0x0010
        /*0064*/ 	.byte	0x00, 0xf0, 0x21, 0x00


	//----- nvinfo : EIATTR_KPARAM_INFO
	.align		4
.L_2912:
        /*0068*/ 	.byte	0x04, 0x17
        /*006a*/ 	.short	(.L_2914 - .L_2913)
.L_2913:
        /*006c*/ 	.word	0x00000000
        /*0070*/ 	.short	0x0000
        /*0072*/ 	.short	0x0000
        /*0074*/ 	.byte	0x00, 0xf0, 0x41, 0x00


	//----- nvinfo : EIATTR_SPARSE_MMA_MASK
	.align		4
.L_2914:
        /*0078*/ 	.byte	0x03, 0x50
        /*007a*/ 	.short	0x0000


	//----- nvinfo : EIATTR_MAXREG_COUNT
	.align		4
        /*007c*/ 	.byte	0x03, 0x1b
        /*007e*/ 	.short	0x0080


	//----- nvinfo : EIATTR_NUM_BARRIERS
	.align		4
        /*0080*/ 	.byte	0x02, 0x4c
        /*0082*/ 	.byte	0x01
	.zero		1


	//----- nvinfo : EIATTR_MERCURY_ISA_VERSION
	.align		4
        /*0084*/ 	.byte	0x03, 0x5f
        /*0086*/ 	.short	0x0101


	//----- nvinfo : EIATTR_COOP_GROUP_MASK_REGIDS
	.align		4
        /*0088*/ 	.byte	0x04, 0x29
        /*008a*/ 	.short	(.L_2916 - .L_2915)


	//   ....[0]....
.L_2915:
        /*008c*/ 	.word	0xffffffff


	//   ....[1]....
        /*0090*/ 	.word	0xffffffff


	//   ....[2]....
        /*0094*/ 	.word	0xffffffff


	//   ....[3]....
        /*0098*/ 	.word	0xffffffff


	//   ....[4]....
        /*009c*/ 	.word	0xffffffff


	//   ....[5]....
        /*00a0*/ 	.word	0xffffffff


	//   ....[6]....
        /*00a4*/ 	.word	0xffffffff


	//   ....[7]....
        /*00a8*/ 	.word	0xffffffff


	//   ....[8]....
        /*00ac*/ 	.word	0xffffffff


	//   ....[9]....
        /*00b0*/ 	.word	0xffffffff


	//   ....[10]....
        /*00b4*/ 	.word	0xffffffff


	//   ....[11]....
        /*00b8*/ 	.word	0xffffffff


	//   ....[12]....
        /*00bc*/ 	.word	0xffffffff


	//   ....[13]....
        /*00c0*/ 	.word	0xffffffff


	//   ....[14]....
        /*00c4*/ 	.word	0xffffffff


	//   ....[15]....
        /*00c8*/ 	.word	0xffffffff


	//   ....[16]....
        /*00cc*/ 	.word	0xffffffff


	//   ....[17]....
        /*00d0*/ 	.word	0xffffffff


	//   ....[18]....
        /*00d4*/ 	.word	0xffffffff


	//   ....[19]....
        /*00d8*/ 	.word	0xffffffff


	//   ....[20]....
        /*00dc*/ 	.word	0xffffffff


	//   ....[21]....
        /*00e0*/ 	.word	0xffffffff


	//   ....[22]....
        /*00e4*/ 	.word	0xffffffff


	//   ....[23]....
        /*00e8*/ 	.word	0xffffffff


	//   ....[24]....
        /*00ec*/ 	.word	0xffffffff


	//   ....[25]....
        /*00f0*/ 	.word	0xffffffff


	//   ....[26]....
        /*00f4*/ 	.word	0xffffffff


	//   ....[27]....
        /*00f8*/ 	.word	0xffffffff


	//   ....[28]....
        /*00fc*/ 	.word	0xffffffff


	//   ....[29]....
        /*0100*/ 	.word	0xffffffff


	//   ....[30]....
        /*0104*/ 	.word	0xffffffff


	//   ....[31]....
        /*0108*/ 	.word	0xffffffff


	//   ....[32]....
        /*010c*/ 	.word	0xffffffff


	//   ....[33]....
        /*0110*/ 	.word	0xffffffff


	//   ....[34]....
        /*0114*/ 	.word	0xffffffff


	//   ....[35]....
        /*0118*/ 	.word	0xffffffff


	//   ....[36]....
        /*011c*/ 	.word	0xffffffff


	//   ....[37]....
        /*0120*/ 	.word	0xffffffff


	//   ....[38]....
        /*0124*/ 	.word	0xffffffff


	//   ....[39]....
        /*0128*/ 	.word	0xffffffff


	//   ....[40]....
        /*012c*/ 	.word	0xffffffff


	//   ....[41]....
        /*0130*/ 	.word	0xffffffff


	//   ....[42]....
        /*0134*/ 	.word	0xffffffff


	//   ....[43]....
        /*0138*/ 	.word	0xffffffff


	//   ....[44]....
        /*013c*/ 	.word	0xffffffff


	//   ....[45]....
        /*0140*/ 	.word	0xffffffff


	//   ....[46]....
        /*0144*/ 	.word	0xffffffff


	//   ....[47]....
        /*0148*/ 	.word	0xffffffff


	//   ....[48]....
        /*014c*/ 	.word	0xffffffff


	//   ....[49]....
        /*0150*/ 	.word	0xffffffff


	//   ....[50]....
        /*0154*/ 	.word	0xffffffff


	//   ....[51]....
        /*0158*/ 	.word	0xffffffff


	//   ....[52]....
        /*015c*/ 	.word	0xffffffff


	//   ....[53]....
        /*0160*/ 	.word	0xffffffff


	//   ....[54]....
        /*0164*/ 	.word	0xffffffff


	//   ....[55]....
        /*0168*/ 	.word	0xffffffff


	//   ....[56]....
        /*016c*/ 	.word	0xffffffff


	//   ....[57]....
        /*0170*/ 	.word	0xffffffff


	//   ....[58]....
        /*0174*/ 	.word	0xffffffff


	//   ....[59]....
        /*0178*/ 	.word	0xffffffff


	//   ....[60]....
        /*017c*/ 	.word	0xffffffff


	//   ....[61]....
        /*0180*/ 	.word	0xffffffff


	//   ....[62]....
        /*0184*/ 	.word	0xffffffff


	//   ....[63]....
        /*0188*/ 	.word	0xffffffff


	//   ....[64]....
        /*018c*/ 	.word	0x0500000a


	//   ....[65]....
        /*0190*/ 	.word	0x0500000a


	//   ....[66]....
        /*0194*/ 	.word	0x0500000a


	//   ....[67]....
        /*0198*/ 	.word	0x0500000a


	//   ....[68]....
        /*019c*/ 	.word	0x0500000a


	//   ....[69]....
        /*01a0*/ 	.word	0x0500000a


	//   ....[70]....
        /*01a4*/ 	.word	0x0500000a


	//   ....[71]....
        /*01a8*/ 	.word	0x0500000a


	//   ....[72]....
        /*01ac*/ 	.word	0x0500000a


	//   ....[73]....
        /*01b0*/ 	.word	0x0500000a


	//   ....[74]....
        /*01b4*/ 	.word	0x0500000a


	//   ....[75]....
        /*01b8*/ 	.word	0x0500000a


	//   ....[76]....
        /*01bc*/ 	.word	0x0500000a


	//   ....[77]....
        /*01c0*/ 	.word	0x0500000a


	//   ....[78]....
        /*01c4*/ 	.word	0x0500000a


	//   ....[79]....
        /*01c8*/ 	.word	0x0500000a


	//   ....[80]....
        /*01cc*/ 	.word	0x0500000a


	//   ....[81]....
        /*01d0*/ 	.word	0x0500000a


	//   ....[82]....
        /*01d4*/ 	.word	0x0500000a


	//   ....[83]....
        /*01d8*/ 	.word	0x0500000a


	//   ....[84]....
        /*01dc*/ 	.word	0x0500000a


	//   ....[85]....
        /*01e0*/ 	.word	0x0500000a


	//   ....[86]....
        /*01e4*/ 	.word	0x0500000a


	//   ....[87]....
        /*01e8*/ 	.word	0x0500000a


	//   ....[88]....
        /*01ec*/ 	.word	0x0500000a


	//   ....[89]....
        /*01f0*/ 	.word	0x0500000a


	//   ....[90]....
        /*01f4*/ 	.word	0x0500000a


	//   ....[91]....
        /*01f8*/ 	.word	0x0500000a


	//   ....[92]....
        /*01fc*/ 	.word	0x0500000a


	//   ....[93]....
        /*0200*/ 	.word	0x0500000a


	//   ....[94]....
        /*0204*/ 	.word	0x0500000a


	//   ....[95]....
        /*0208*/ 	.word	0x0500000a


	//   ....[96]....
        /*020c*/ 	.word	0x0500000a


	//   ....[97]....
        /*0210*/ 	.word	0x0500000a


	//   ....[98]....
        /*0214*/ 	.word	0x0500000a


	//   ....[99]....
        /*0218*/ 	.word	0x0500000a


	//----- nvinfo : EIATTR_COOP_GROUP_INSTR_OFFSETS
	.align		4
.L_2916:
        /*021c*/ 	.byte	0x04, 0x28
        /*021e*/ 	.short	(.L_2918 - .L_2917)


	//   ....[0]....
.L_2917:
        /*0220*/ 	.word	0x00000600


	//   ....[1]....
        /*0224*/ 	.word	0x00000830


	//   ....[2]....
        /*0228*/ 	.word	0x00000870


	//   ....[3]....
        /*022c*/ 	.word	0x000008b0


	//   ....[4]....
        /*0230*/ 	.word	0x000008f0


	//   ....[5]....
        /*0234*/ 	.word	0x00000930


	//   ....[6]....
        /*0238*/ 	.word	0x000009a0


	//   ....[7]....
        /*023c*/ 	.word	0x00000d60


	//   ....[8]....
        /*0240*/ 	.word	0x00000da0


	//   ....[9]....
        /*0244*/ 	.word	0x00000de0


	//   ....[10]....
        /*0248*/ 	.word	0x00000e20


	//   ....[11]....
        /*024c*/ 	.word	0x00000e60


	//   ....[12]....
        /*0250*/ 	.word	0x00000ed0


	//   ....[13]....
        /*0254*/ 	.word	0x00001270


	//   ....[14]....
        /*0258*/ 	.word	0x00001300


	//   ....[15]....
        /*025c*/ 	.word	0x00001360


	//   ....[16]....
        /*0260*/ 	.word	0x000013d0


	//   ....[17]....
        /*0264*/ 	.word	0x00001430


	//   ....[18]....
        /*0268*/ 	.word	0x00001480


	//   ....[19]....
        /*026c*/ 	.word	0x000014e0


	//   ....[20]....
        /*0270*/ 	.word	0x00001530


	//   ....[21]....
        /*0274*/ 	.word	0x00001550


	//   ....[22]....
        /*0278*/ 	.word	0x00001610


	//   ....[23]....
        /*027c*/ 	.word	0x000016a0


	//   ....[24]....
        /*0280*/ 	.word	0x000016f0


	//   ....[25]....
        /*0284*/ 	.word	0x00001750


	//   ....[26]....
        /*0288*/ 	.word	0x000017b0


	//   ....[27]....
        /*028c*/ 	.word	0x000017f0


	//   ....[28]....
        /*0290*/ 	.word	0x00001830


	//   ....[29]....
        /*0294*/ 	.word	0x00001870


	//   ....[30]....
        /*0298*/ 	.word	0x00001880


	//   ....[31]....
        /*029c*/ 	.word	0x00001cc0


	//   ....[32]....
        /*02a0*/ 	.word	0x000027e0


	//   ....[33]....
        /*02a4*/ 	.word	0x00002a10


	//   ....[34]....
        /*02a8*/ 	.word	0x00002a50


	//   ....[35]....
        /*02ac*/ 	.word	0x00002a90


	//   ....[36]....
        /*02b0*/ 	.word	0x00002ad0


	//   ....[37]....
        /*02b4*/ 	.word	0x00002b10


	//   ....[38]....
        /*02b8*/ 	.word	0x00002b80


	//   ....[39]....
        /*02bc*/ 	.word	0x00002ec0


	//   ....[40]....
        /*02c0*/ 	.word	0x00002f00


	//   ....[41]....
        /*02c4*/ 	.word	0x00002f40


	//   ....[42]....
        /*02c8*/ 	.word	0x00002f80


	//   ....[43]....
        /*02cc*/ 	.word	0x00002fc0


	//   ....[44]....
        /*02d0*/ 	.word	0x00003030


	//   ....[45]....
        /*02d4*/ 	.word	0x000033d0


	//   ....[46]....
        /*02d8*/ 	.word	0x00003460


	//   ....[47]....
        /*02dc*/ 	.word	0x000034c0


	//   ....[48]....
        /*02e0*/ 	.word	0x00003520


	//   ....[49]....
        /*02e4*/ 	.word	0x00003580


	//   ....[50]....
        /*02e8*/ 	.word	0x000035e0


	//   ....[51]....
        /*02ec*/ 	.word	0x00003630


	//   ....[52]....
        /*02f0*/ 	.word	0x000036a0


	//   ....[53]....
        /*02f4*/ 	.word	0x000036b0


	//   ....[54]....
        /*02f8*/ 	.word	0x00003770


	//   ....[55]....
        /*02fc*/ 	.word	0x00003800


	//   ....[56]....
        /*0300*/ 	.word	0x00003850


	//   ....[57]....
        /*0304*/ 	.word	0x000038c0


	//   ....[58]....
        /*0308*/ 	.word	0x00003920


	//   ....[59]....
        /*030c*/ 	.word	0x00003970


	//   ....[60]....
        /*0310*/ 	.word	0x000039b0


	//   ....[61]....
        /*0314*/ 	.word	0x00003a10


	//   ....[62]....
        /*0318*/ 	.word	0x00003a20


	//   ....[63]....
        /*031c*/ 	.word	0x00003e90


	//   ....[64]....
        /*0320*/ 	.word	0x00004420


	//   ....[65]....
        /*0324*/ 	.word	0x000044a0


	//   ....[66]....
        /*0328*/ 	.word	0x00004530


	//   ....[67]....
        /*032c*/ 	.word	0x00004610


	//   ....[68]....
        /*0330*/ 	.word	0x00004690


	//   ....[69]....
        /*0334*/ 	.word	0x00004720


	//   ....[70]....
        /*0338*/ 	.word	0x000047a0


	//   ....[71]....
        /*033c*/ 	.word	0x00004820


	//   ....[72]....
        /*0340*/ 	.word	0x00004850


	//   ....[73]....
        /*0344*/ 	.word	0x00004920


	//   ....[74]....
        /*0348*/ 	.word	0x000049a0


	//   ....[75]....
        /*034c*/ 	.word	0x00004a20


	//   ....[76]....
        /*0350*/ 	.word	0x00004ad0


	//   ....[77]....
        /*0354*/ 	.word	0x00004b60


	//   ....[78]....
        /*0358*/ 	.word	0x00004be0


	//   ....[79]....
        /*035c*/ 	.word	0x00004c50


	//   ....[80]....
        /*0360*/ 	.word	0x00004cd0


	//   ....[81]....
        /*0364*/ 	.word	0x00004d30


	//   ....[82]....
        /*0368*/ 	.word	0x00004da0


	//   ....[83]....
        /*036c*/ 	.word	0x00004e20


	//   ....[84]....
        /*0370*/ 	.word	0x00004ec0


	//   ....[85]....
        /*0374*/ 	.word	0x00004f80


	//   ....[86]....
        /*0378*/ 	.word	0x00005020


	//   ....[87]....
        /*037c*/ 	.word	0x000050b0


	//   ....[88]....
        /*0380*/ 	.word	0x00005140


	//   ....[89]....
        /*0384*/ 	.word	0x000051b0


	//   ....[90]....
        /*0388*/ 	.word	0x000051e0


	//   ....[91]....
        /*038c*/ 	.word	0x000052b0


	//   ....[92]....
        /*0390*/ 	.word	0x00005330


	//   ....[93]....
        /*0394*/ 	.word	0x000053b0


	//   ....[94]....
        /*0398*/ 	.word	0x00005470


	//   ....[95]....
        /*039c*/ 	.word	0x00005510


	//   ....[96]....
        /*03a0*/ 	.word	0x000055a0


	//   ....[97]....
        /*03a4*/ 	.word	0x00005630


	//   ....[98]....
        /*03a8*/ 	.word	0x000056c0


	//   ....[99]....
        /*03ac*/ 	.word	0x00005720


	//----- nvinfo : EIATTR_VRC_CTA_INIT_COUNT
	.align		4
.L_2918:
        /*03b0*/ 	.byte	0x02, 0x4a
	.zero		1
	.zero		1


	//----- nvinfo : EIATTR_EXIT_INSTR_OFFSETS
	.align		4
        /*03b4*/ 	.byte	0x04, 0x1c
        /*03b6*/ 	.short	(.L_2920 - .L_2919)


	//   ....[0]....
.L_2919:
        /*03b8*/ 	.word	0x00001f50


	//   ....[1]....
        /*03bc*/ 	.word	0x00001f80


	//   ....[2]....
        /*03c0*/ 	.word	0x000043b0


	//   ....[3]....
        /*03c4*/ 	.word	0x000043d0


	//----- nvinfo : EIATTR_MAX_THREADS
	.align		4
.L_2920:
        /*03c8*/ 	.byte	0x04, 0x05
        /*03ca*/ 	.short	(.L_2922 - .L_2921)
.L_2921:
        /*03cc*/ 	.word	0x000001a0
        /*03d0*/ 	.word	0x00000001
        /*03d4*/ 	.word	0x00000001


	//----- nvinfo : EIATTR_CRS_STACK_SIZE
	.align		4
.L_2922:
        /*03d8*/ 	.byte	0x04, 0x1e
        /*03da*/ 	.short	(.L_2924 - .L_2923)
.L_2923:
        /*03dc*/ 	.word	0x00000000


	//----- nvinfo : EIATTR_CBANK_PARAM_SIZE
	.align		4
.L_2924:
        /*03e0*/ 	.byte	0x03, 0x19
        /*03e2*/ 	.short	0x0040


	//----- nvinfo : EIATTR_PARAM_CBANK
	.align		4
        /*03e4*/ 	.byte	0x04, 0x0a
        /*03e6*/ 	.short	(.L_2926 - .L_2925)
	.align		4
.L_2925:
        /*03e8*/ 	.word	index@(.nv.constant0._ZN3cub18CUB_300001_SM_10006detail4scan16DeviceScanKernelINS2_10policy_hubIiiimN4cuda3std3__44plusIiEEE10Policy1000EN6thrust24THRUST_300001_SM_1000_NS18transform_iteratorINS7_6negateIiEENSD_6detail15normal_iteratorINSD_10device_ptrIiEEEEiiEESL_NS0_13ScanTileStateIiLb1EEES9_NS1_10InputValueIiPiEEmiLb0EiEEvT0_T1_T2_iT3_T4_T5_)
        /*03ec*/ 	.short	0x0380
        /*03ee*/ 	.short	0x0040


	//----- nvinfo : EIATTR_SW_WAR
	.align		4
.L_2926:
        /*03f0*/ 	.byte	0x04, 0x36
        /*03f2*/ 	.short	(.L_2928 - .L_2927)
.L_2927:
        /*03f4*/ 	.word	0x00000008
.L_2928:


//--------------------- .nv.info._ZN3cub18CUB_300001_SM_10006detail4scan16DeviceScanKernelINS2_10policy_hubIiiijN4cuda3std3__44plusIiEEE10Policy1000EN6thrust24THRUST_300001_SM_1000_NS18transform_iteratorINS7_6negateIiEENSD_6detail15normal_iteratorINSD_10device_ptrIiEEEEiiEESL_NS0_13ScanTileStateIiLb1EEES9_NS1_10InputValueIiPiEEjiLb0EiEEvT0_T1_T2_iT3_T4_T5_ --------------------------
	.section	.nv.info._ZN3cub18CUB_300001_SM_10006detail4scan16DeviceScanKernelINS2_10policy_hubIiiijN4cuda3std3__44plusIiEEE10Policy1000EN6thrust24THRUST_300001_SM_1000_NS18transform_iteratorINS7_6negateIiEENSD_6detail15normal_iteratorINSD_10device_ptrIiEEEEiiEESL_NS0_13ScanTileStateIiLb1EEES9_NS1_10InputValueIiPiEEjiLb0EiEEvT0_T1_T2_iT3_T4_T5_,"",@"SHT_CUDA_INFO"
	.sectionflags	@""
	.align	4


	//----- nvinfo : EIATTR_CUDA_API_VERSION
	.align		4
        /*0000*/ 	.byte	0x04, 0x37
        /*0002*/ 	.short	(.L_2930 - .L_2929)
.L_2929:
        /*0004*/ 	.word	0x00000082


	//----- nvinfo : EIATTR_KPARAM_INFO
	.align		4
.L_2930:
        /*0008*/ 	.byte	0x04, 0x17
        /*000a*/ 	.short	(.L_2932 - .L_2931)
.L_2931:
        /*000c*/ 	.word	0x00000000
        /*0010*/ 	.short	0x0006
        /*0012*/ 	.short	0x0038
        /*0014*/ 	.byte	0x00, 0xf0, 0x11, 0x00


	//----- nvinfo : EIATTR_KPARAM_INFO
	.align		4
.L_2932:
        /*0018*/ 	.byte	0x04, 0x17
        /*001a*/ 	.short	(.L_2934 - .L_2933)
.L_2933:
        /*001c*/ 	.word	0x00000000
        /*0020*/ 	.short	0x0005
        /*0022*/ 	.short	0x0028
        /*0024*/ 	.byte	0x00, 0xf0, 0x41, 0x00


	//----- nvinfo : EIATTR_KPARAM_INFO
	.align		4
.L_2934:
        /*0028*/ 	.byte	0x04, 0x17
        /*002a*/ 	.short	(.L_2936 - .L_2935)
.L_2935:
        /*002c*/ 	.word	0x00000000
        /*0030*/ 	.short	0x0004
        /*0032*/ 	.short	0x0024
        /*0034*/ 	.byte	0x00, 0xf0, 0x05, 0x00


	//----- nvinfo : EIATTR_KPARAM_INFO
	.align		4
.L_2936:
        /*0038*/ 	.byte	0x04, 0x17
        /*003a*/ 	.short	(.L_2938 - .L_2937)
.L_2937:
        /*003c*/ 	.word	0x00000000
        /*0040*/ 	.short	0x0003
        /*0042*/ 	.short	0x0020
        /*0044*/ 	.byte	0x00, 0xf0, 0x11, 0x00


	//----- nvinfo : EIATTR_KPARAM_INFO
	.align		4
.L_2938:
        /*0048*/ 	.byte	0x04, 0x17
        /*004a*/ 	.short	(.L_2940 - .L_2939)
.L_2939:
        /*004c*/ 	.word	0x00000000
        /*0050*/ 	.short	0x0002
        /*0052*/ 	.short	0x0018
        /*0054*/ 	.byte	0x00, 0xf0, 0x21, 0x00


	//----- nvinfo : EIATTR_KPARAM_INFO
	.align		4
.L_2940:
        /*0058*/ 	.byte	0x04, 0x17
        /*005a*/ 	.short	(.L_2942 - .L_2941)
.L_2941:
        /*005c*/ 	.word	0x00000000
        /*0060*/ 	.short	0x0001
        /*0062*/ 	.short	0x0010
        /*0064*/ 	.byte	0x00, 0xf0, 0x21, 0x00


	//----- nvinfo : EIATTR_KPARAM_INFO
	.align		4
.L_2942:
        /*0068*/ 	.byte	0x04, 0x17
        /*006a*/ 	.short	(.L_2944 - .L_2943)
.L_2943:
        /*006c*/ 	.word	0x00000000
        /*0070*/ 	.short	0x0000
        /*0072*/ 	.short	0x0000
        /*0074*/ 	.byte	0x00, 0xf0, 0x41, 0x00


	//----- nvinfo : EIATTR_SPARSE_MMA_MASK
	.align		4
.L_2944:
        /*0078*/ 	.byte	0x03, 0x50
        /*007a*/ 	.short	0x0000


	//----- nvinfo : EIATTR_MAXREG_COUNT
	.align		4
        /*007c*/ 	.byte	0x03, 0x1b
        /*007e*/ 	.short	0x00a8


	//----- nvinfo : EIATTR_NUM_BARRIERS
	.align		4
        /*0080*/ 	.byte	0x02, 0x4c
        /*0082*/ 	.byte	0x01
	.zero		1


	//----- nvinfo : EIATTR_MERCURY_ISA_VERSION
	.align		4
        /*0084*/ 	.byte	0x03, 0x5f
        /*0086*/ 	.short	0x0101


	//----- nvinfo : EIATTR_UNUSED_LOAD_BYTE_OFFSET
	.align		4
        /*0088*/ 	.byte	0x04, 0x44
        /*008a*/ 	.short	(.L_2946 - .L_2945)


	//   ....[0]....
.L_2945:
        /*008c*/ 	.word	0x00002f30
        /*0090*/ 	.word	0x00000fff


	//----- nvinfo : EIATTR_COOP_GROUP_MASK_REGIDS
	.align		4
.L_2946:
        /*0094*/ 	.byte	0x04, 0x29
        /*0096*/ 	.short	(.L_2948 - .L_2947)


	//   ....[0]....
.L_2947:
        /*0098*/ 	.word	0xffffffff


	//   ....[1]....
        /*009c*/ 	.word	0xffffffff


	//   ....[2]....
        /*00a0*/ 	.word	0xffffffff


	//   ....[3]....
        /*00a4*/ 	.word	0xffffffff


	//   ....[4]....
        /*00a8*/ 	.word	0xffffffff


	//   ....[5]....
        /*00ac*/ 	.word	0xffffffff


	//   ....[6]....
        /*00b0*/ 	.word	0xffffffff


	//   ....[7]....
        /*00b4*/ 	.word	0xffffffff


	//   ....[8]....
        /*00b8*/ 	.word	0xffffffff


	//   ....[9]....
        /*00bc*/ 	.word	0xffffffff


	//   ....[10]....
        /*00c0*/ 	.word	0xffffffff


	//   ....[11]....
        /*00c4*/ 	.word	0xffffffff


	//   ....[12]....
        /*00c8*/ 	.word	0xffffffff


	//   ....[13]....
        /*00cc*/ 	.word	0xffffffff


	//   ....[14]....
        /*00d0*/ 	.word	0xffffffff


	//   ....[15]....
        /*00d4*/ 	.word	0xffffffff


	//   ....[16]....
        /*00d8*/ 	.word	0xffffffff


	//   ....[17]....
        /*00dc*/ 	.word	0xffffffff


	//   ....[18]....
        /*00e0*/ 	.word	0xffffffff


	//   ....[19]....
        /*00e4*/ 	.word	0xffffffff


	//   ....[20]....
        /*00e8*/ 	.word	0xffffffff


	//   ....[21]....
        /*00ec*/ 	.word	0xffffffff


	//   ....[22]....
        /*00f0*/ 	.word	0xffffffff


	//   ....[23]....
        /*00f4*/ 	.word	0xffffffff


	//   ....[24]....
        /*00f8*/ 	.word	0xffffffff


	//   ....[25]....
        /*00fc*/ 	.word	0xffffffff


	//   ....[26]....
        /*0100*/ 	.word	0xffffffff


	//   ....[27]....
        /*0104*/ 	.word	0xffffffff


	//   ....[28]....
        /*0108*/ 	.word	0xffffffff


	//   ....[29]....
        /*010c*/ 	.word	0xffffffff


	//   ....[30]....
        /*0110*/ 	.word	0xffffffff


	//   ....[31]....
        /*0114*/ 	.word	0xffffffff


	//   ....[32]....
        /*0118*/ 	.word	0xffffffff


	//   ....[33]....
        /*011c*/ 	.word	0xffffffff


	//   ....[34]....
        /*0120*/ 	.word	0xffffffff


	//   ....[35]....
        /*0124*/ 	.word	0xffffffff


	//   ....[36]....
        /*0128*/ 	.word	0xffffffff


	//   ....[37]....
        /*012c*/ 	.word	0xffffffff


	//   ....[38]....
        /*0130*/ 	.word	0xffffffff


	//   ....[39]....
        /*0134*/ 	.word	0xffffffff


	//   ....[40]....
        /*0138*/ 	.word	0xffffffff


	//   ....[41]....
        /*013c*/ 	.word	0xffffffff


	//   ....[42]....
        /*0140*/ 	.word	0xffffffff


	//   ....[43]....
        /*0144*/ 	.word	0xffffffff


	//   ....[44]....
        /*0148*/ 	.word	0xffffffff


	//   ....[45]....
        /*014c*/ 	.word	0xffffffff


	//   ....[46]....
        /*0150*/ 	.word	0xffffffff


	//   ....[47]....
        /*0154*/ 	.word	0xffffffff


	//   ....[48]....
        /*0158*/ 	.word	0xffffffff


	//   ....[49]....
        /*015c*/ 	.word	0xffffffff


	//   ....[50]....
        /*0160*/ 	.word	0xffffffff


	//   ....[51]....
        /*0164*/ 	.word	0xffffffff


	//   ....[52]....
        /*0168*/ 	.word	0xffffffff


	//   ....[53]....
        /*016c*/ 	.word	0xffffffff


	//   ....[54]....
        /*0170*/ 	.word	0xffffffff


	//   ....[55]....
        /*0174*/ 	.word	0xffffffff


	//   ....[56]....
        /*0178*/ 	.word	0xffffffff


	//   ....[57]....
        /*017c*/ 	.word	0xffffffff


	//   ....[58]....
        /*0180*/ 	.word	0xffffffff


	//   ....[59]....
        /*0184*/ 	.word	0xffffffff


	//   ....[60]....
        /*0188*/ 	.word	0xffffffff


	//   ....[61]....
        /*018c*/ 	.word	0xffffffff


	//   ....[62]....
        /*0190*/ 	.word	0xffffffff


	//   ....[63]....
        /*0194*/ 	.word	0xffffffff


	//   ....[64]....
        /*0198*/ 	.word	0x05000015


	//   ....[65]....
        /*019c*/ 	.word	0x05000015


	//   ....[66]....
        /*01a0*/ 	.word	0x05000015


	//   ....[67]....
        /*01a4*/ 	.word	0x05000015


	//   ....[68]....
        /*01a8*/ 	.word	0x05000015


	//   ....[69]....
        /*01ac*/ 	.word	0x05000015


	//   ....[70]....
        /*01b0*/ 	.word	0x05000015


	//   ....[71]....
        /*01b4*/ 	.word	0x05000015


	//   ....[72]....
        /*01b8*/ 	.word	0x05000015


	//   ....[73]....
        /*01bc*/ 	.word	0x05000015


	//   ....[74]....
        /*01c0*/ 	.word	0x05000015


	//   ....[75]....
        /*01c4*/ 	.word	0x05000015


	//   ....[76]....
        /*01c8*/ 	.word	0x05000015


	//   ....[77]....
        /*01cc*/ 	.word	0x05000015


	//   ....[78]....
        /*01d0*/ 	.word	0x05000015


	//   ....[79]....
        /*01d4*/ 	.word	0x05000015


	//   ....[80]....
        /*01d8*/ 	.word	0x05000015


	//   ....[81]....
        /*01dc*/ 	.word	0x05000015


	//   ....[82]....
        /*01e0*/ 	.word	0x05000015


	//   ....[83]....
        /*01e4*/ 	.word	0x05000015


	//   ....[84]....
        /*01e8*/ 	.word	0x05000015


	//   ....[85]....
        /*01ec*/ 	.word	0x05000015


	//   ....[86]....
        /*01f0*/ 	.word	0x05000015


	//   ....[87]....
        /*01f4*/ 	.word	0x05000015


	//   ....[88]....
        /*01f8*/ 	.word	0x05000015


	//   ....[89]....
        /*01fc*/ 	.word	0x05000015


	//   ....[90]....
        /*0200*/ 	.word	0x05000015


	//   ....[91]....
        /*0204*/ 	.word	0x05000015


	//   ....[92]....
        /*0208*/ 	.word	0x05000015


	//   ....[93]....
        /*020c*/ 	.word	0x05000015


	//   ....[94]....
        /*0210*/ 	.word	0x05000015


	//   ....[95]....
        /*0214*/ 	.word	0x05000015


	//   ....[96]....
        /*0218*/ 	.word	0x05000015


	//   ....[97]....
        /*021c*/ 	.word	0x05000015


	//   ....[98]....
        /*0220*/ 	.word	0x05000015


	//   ....[99]....
        /*0224*/ 	.word	0x05000015


	//----- nvinfo : EIATTR_COOP_GROUP_INSTR_OFFSETS
	.align		4
.L_2948:
        /*0228*/ 	.byte	0x04, 0x28
        /*022a*/ 	.short	(.L_2950 - .L_2949)


	//   ....[0]....
.L_2949:
        /*022c*/ 	.word	0x00000670


	//   ....[1]....
        /*0230*/ 	.word	0x00000840


	//   ....[2]....
        /*0234*/ 	.word	0x00000880


	//   ....[3]....
        /*0238*/ 	.word	0x000008c0


	//   ....[4]....
        /*023c*/ 	.word	0x00000900


	//   ....[5]....
        /*0240*/ 	.word	0x00000940


	//   ....[6]....
        /*0244*/ 	.word	0x000009b0


	//   ....[7]....
        /*0248*/ 	.word	0x00000d50


	//   ....[8]....
        /*024c*/ 	.word	0x00000d90


	//   ....[9]....
        /*0250*/ 	.word	0x00000dd0


	//   ....[10]....
        /*0254*/ 	.word	0x00000e10


	//   ....[11]....
        /*0258*/ 	.word	0x00000e50


	//   ....[12]....
        /*025c*/ 	.word	0x00000fb0


	//   ....[13]....
        /*0260*/ 	.word	0x00001210


	//   ....[14]....
        /*0264*/ 	.word	0x000013e0


	//   ....[15]....
        /*0268*/ 	.word	0x00001440


	//   ....[16]....
        /*026c*/ 	.word	0x000014e0


	//   ....[17]....
        /*0270*/ 	.word	0x00001550


	//   ....[18]....
        /*0274*/ 	.word	0x000015a0


	//   ....[19]....
        /*0278*/ 	.word	0x000015e0


	//   ....[20]....
        /*027c*/ 	.word	0x00001620


	//   ....[21]....
        /*0280*/ 	.word	0x00001630


	//   ....[22]....
        /*0284*/ 	.word	0x00001710


	//   ....[23]....
        /*0288*/ 	.word	0x000018e0


	//   ....[24]....
        /*028c*/ 	.word	0x00001930


	//   ....[25]....
        /*0290*/ 	.word	0x00001990


	//   ....[26]....
        /*0294*/ 	.word	0x000019f0


	//   ....[27]....
        /*0298*/ 	.word	0x00001a30


	//   ....[28]....
        /*029c*/ 	.word	0x00001a70


	//   ....[29]....
        /*02a0*/ 	.word	0x00001ab0


	//   ....[30]....
        /*02a4*/ 	.word	0x00001ac0


	//   ....[31]....
        /*02a8*/ 	.word	0x00001f70


	//   ....[32]....
        /*02ac*/ 	.word	0x00002bc0


	//   ....[33]....
        /*02b0*/ 	.word	0x00002d90


	//   ....[34]....
        /*02b4*/ 	.word	0x00002dd0


	//   ....[35]....
        /*02b8*/ 	.word	0x00002e10


	//   ....[36]....
        /*02bc*/ 	.word	0x00002e50


	//   ....[37]....
        /*02c0*/ 	.word	0x00002e90


	//   ....[38]....
        /*02c4*/ 	.word	0x00002f00


	//   ....[39]....
        /*02c8*/ 	.word	0x00003230


	//   ....[40]....
        /*02cc*/ 	.word	0x00003270


	//   ....[41]....
        /*02d0*/ 	.word	0x000032b0


	//   ....[42]....
        /*02d4*/ 	.word	0x000032f0


	//   ....[43]....
        /*02d8*/ 	.word	0x00003330


	//   ....[44]....
        /*02dc*/ 	.word	0x000033a0


	//   ....[45]....
        /*02e0*/ 	.word	0x000036f0


	//   ....[46]....
        /*02e4*/ 	.word	0x000038c0


	//   ....[47]....
        /*02e8*/ 	.word	0x00003920


	//   ....[48]....
        /*02ec*/ 	.word	0x00003990


	//   ....[49]....
        /*02f0*/ 	.word	0x00003a00


	//   ....[50]....
        /*02f4*/ 	.word	0x00003a50


	//   ....[51]....
        /*02f8*/ 	.word	0x00003aa0


	//   ....[52]....
        /*02fc*/ 	.word	0x00003b00


	//   ....[53]....
        /*0300*/ 	.word	0x00003b10


	//   ....[54]....
        /*0304*/ 	.word	0x00003bd0


	//   ....[55]....
        /*0308*/ 	.word	0x00003da0


	//   ....[56]....
        /*030c*/ 	.word	0x00003df0


	//   ....[57]....
        /*0310*/ 	.word	0x00003e60


	//   ....[58]....
        /*0314*/ 	.word	0x00003ec0


	//   ....[59]....
        /*0318*/ 	.word	0x00003f10


	//   ....[60]....
        /*031c*/ 	.word	0x00003f70


	//   ....[61]....
        /*0320*/ 	.word	0x00003fb0


	//   ....[62]....
        /*0324*/ 	.word	0x00003fc0


	//   ....[63]....
        /*0328*/ 	.word	0x00004430


	//   ....[64]....
        /*032c*/ 	.word	0x00004ab0


	//   ....[65]....
        /*0330*/ 	.word	0x00004b30


	//   ....[66]....
        /*0334*/ 	.word	0x00004bc0


	//   ....[67]....
        /*0338*/ 	.word	0x00004cb0


	//   ....[68]....
        /*033c*/ 	.word	0x00004d50


	//   ....[69]....
        /*0340*/ 	.word	0x00004dd0


	//   ....[70]....
        /*0344*/ 	.word	0x00004e60


	//   ....[71]....
        /*0348*/ 	.word	0x00004ee0


	//   ....[72]....
        /*034c*/ 	.word	0x00004f10


	//   ....[73]....
        /*0350*/ 	.word	0x00004fc0


	//   ....[74]....
        /*0354*/ 	.word	0x00005040


	//   ....[75]....
        /*0358*/ 	.word	0x000050c0


	//   ....[76]....
        /*035c*/ 	.word	0x00005180


	//   ....[77]....
        /*0360*/ 	.word	0x00005210


	//   ....[78]....
        /*0364*/ 	.word	0x00005290


	//   ....[79]....
        /*0368*/ 	.word	0x00005310


	//   ....[80]....
        /*036c*/ 	.word	0x00005390


	//   ....[81]....
        /*0370*/ 	.word	0x000053f0


	//   ....[82]....
        /*0374*/ 	.word	0x00005460


	//   ....[83]....
        /*0378*/ 	.word	0x000054e0


	//   ....[84]....
        /*037c*/ 	.word	0x00005570


	//   ....[85]....
        /*0380*/ 	.word	0x00005620


	//   ....[86]....
        /*0384*/ 	.word	0x000056d0


	//   ....[87]....
        /*0388*/ 	.word	0x00005760


	//   ....[88]....
        /*038c*/ 	.word	0x000057f0


	//   ....[89]....
        /*0390*/ 	.word	0x00005890


	//   ....[90]....
        /*0394*/ 	.word	0x000058c0


	//   ....[91]....
        /*0398*/ 	.word	0x00005970


	//   ....[92]....
        /*039c*/ 	.word	0x000059f0


	//   ....[93]....
        /*03a0*/ 	.word	0x00005a70


	//   ....[94]....
        /*03a4*/ 	.word	0x00005b30


	//   ....[95]....
        /*03a8*/ 	.word	0x00005be0


	//   ....[96]....
        /*03ac*/ 	.word	0x00005c70


	//   ....[97]....
        /*03b0*/ 	.word	0x00005cf0


	//   ....[98]....
        /*03b4*/ 	.word	0x00005d80


	//   ....[99]....
        /*03b8*/ 	.word	0x00005de0


	//----- nvinfo : EIATTR_VRC_CTA_INIT_COUNT
	.align		4
.L_2950:
        /*03bc*/ 	.byte	0x02, 0x4a
	.zero		1
	.zero		1


	//----- nvinfo : EIATTR_EXIT_INSTR_OFFSETS
	.align		4
        /*03c0*/ 	.byte	0x04, 0x1c
        /*03c2*/ 	.short	(.L_2952 - .L_2951)


	//   ....[0]....
.L_2951:
        /*03c4*/ 	.word	0x00002240


	//   ....[1]....
        /*03c8*/ 	.word	0x00002260


	//   ....[2]....
        /*03cc*/ 	.word	0x00004a40


	//   ....[3]....
        /*03d0*/ 	.word	0x00004a60


	//----- nvinfo : EIATTR_MAX_THREADS
	.align		4
.L_2952:
        /*03d4*/ 	.byte	0x04, 0x05
        /*03d6*/ 	.short	(.L_2954 - .L_2953)
.L_2953:
        /*03d8*/ 	.word	0x00000180
        /*03dc*/ 	.word	0x00000001
        /*03e0*/ 	.word	0x00000001


	//----- nvinfo : EIATTR_CRS_STACK_SIZE
	.align		4
.L_2954:
        /*03e4*/ 	.byte	0x04, 0x1e
        /*03e6*/ 	.short	(.L_2956 - .L_2955)
.L_2955:
        /*03e8*/ 	.word	0x00000000


	//----- nvinfo : EIATTR_CBANK_PARAM_SIZE
	.align		4
.L_2956:
        /*03ec*/ 	.byte	0x03, 0x19
        /*03ee*/ 	.short	0x003c


	//----- nvinfo : EIATTR_PARAM_CBANK
	.align		4
        /*03f0*/ 	.byte	0x04, 0x0a
        /*03f2*/ 	.short	(.L_2958 - .L_2957)
	.align		4
.L_2957:
        /*03f4*/ 	.word	index@(.nv.constant0._ZN3cub18CUB_300001_SM_10006detail4scan16DeviceScanKernelINS2_10policy_hubIiiijN4cuda3std3__44plusIiEEE10Policy1000EN6thrust24THRUST_300001_SM_1000_NS18transform_iteratorINS7_6negateIiEENSD_6detail15normal_iteratorINSD_10device_ptrIiEEEEiiEESL_NS0_13ScanTileStateIiLb1EEES9_NS1_10InputValueIiPiEEjiLb0EiEEvT0_T1_T2_iT3_T4_T5_)
        /*03f8*/ 	.short	0x0380
        /*03fa*/ 	.short	0x003c


	//----- nvinfo : EIATTR_SW_WAR
	.align		4
.L_2958:
        /*03fc*/ 	.byte	0x04, 0x36
        /*03fe*/ 	.short	(.L_2960 - .L_2959)
.L_2959:
        /*0400*/ 	.word	0x00000008
.L_2960:


//--------------------- .nv.info._ZN3cub18CUB_300001_SM_10006detail4scan23DeviceCompactInitKernelINS0_13ScanTileStateIiLb1EEEPlEEvT_iT0_ --------------------------
	.section	.nv.info._ZN3cub18CUB_300001_SM_10006detail4scan23DeviceCompactInitKernelINS0_13ScanTileStateIiLb1EEEPlEEvT_iT0_,"",@"SHT_CUDA_INFO"
	.sectionflags	@""
	.align	4


	//----- nvinfo : EIATTR_CUDA_API_VERSION
	.align		4
        /*0000*/ 	.byte	0x04, 0x37
        /*0002*/ 	.short	(.L_2962 - .L_2961)
.L_2961:
        /*0004*/ 	.word	0x00000082


	//----- nvinfo : EIATTR_KPARAM_INFO
	.align		4
.L_2962:
        /*0008*/ 	.byte	0x04, 0x17
        /*000a*/ 	.short	(.L_2964 - .L_2963)
.L_2963:
        /*000c*/ 	.word	0x00000000
        /*0010*/ 	.short	0x0002
        /*0012*/ 	.short	0x0010
        /*0014*/ 	.byte	0x00, 0xf5, 0x21, 0x00


	//----- nvinfo : EIATTR_KPARAM_INFO
	.align		4
.L_2964:
        /*0018*/ 	.byte	0x04, 0x17
        /*001a*/ 	.short	(.L_2966 - .L_2965)
.L_2965:
        /*001c*/ 	.word	0x00000000
        /*0020*/ 	.short	0x0001
        /*0022*/ 	.short	0x0008
        /*0024*/ 	.byte	0x00, 0xf0, 0x11, 0x00


	//----- nvinfo : EIATTR_KPARAM_INFO
	.align		4
.L_2966:
        /*0028*/ 	.byte	0x04, 0x17
        /*002a*/ 	.short	(.L_2968 - .L_2967)
.L_2967:
        /*002c*/ 	.word	0x00000000
        /*0030*/ 	.short	0x0000
        /*0032*/ 	.short	0x0000
        /*0034*/ 	.byte	0x00, 0xf0, 0x21, 0x00


	//----- nvinfo : EIATTR_SPARSE_MMA_MASK
	.align		4
.L_2968:
        /*0038*/ 	.byte	0x03, 0x50
        /*003a*/ 	.short	0x0000


	//----- nvinfo : EIATTR_MAXREG_COUNT
	.align		4
        /*003c*/ 	.byte	0x03, 0x1b
        /*003e*/ 	.short	0x00ff


	//----- nvinfo : EIATTR_MERCURY_ISA_VERSION
	.align		4
        /*0040*/ 	.byte	0x03, 0x5f
        /*0042*/ 	.short	0x0101


	//----- nvinfo : EIATTR_VRC_CTA_INIT_COUNT
	.align		4
        /*0044*/ 	.byte	0x02, 0x4a
	.zero		1
	.zero		1


	//----- nvinfo : EIATTR_EXIT_INSTR_OFFSETS
	.align		4
        /*0048*/ 	.byte	0x04, 0x1c
        /*004a*/ 	.short	(.L_2970 - .L_2969)


	//   ....[0]....
.L_2969:
        /*004c*/ 	.word	0x00000130


	//   ....[1]....
        /*0050*/ 	.word	0x00000160


	//----- nvinfo : EIATTR_CBANK_PARAM_SIZE
	.align		4
.L_2970:
        /*0054*/ 	.byte	0x03, 0x19
        /*0056*/ 	.short	0x0018


	//----- nvinfo : EIATTR_PARAM_CBANK
	.align		4
        /*0058*/ 	.byte	0x04, 0x0a
        /*005a*/ 	.short	(.L_2972 - .L_2971)
	.align		4
.L_2971:
        /*005c*/ 	.word	index@(.nv.constant0._ZN3cub18CUB_300001_SM_10006detail4scan23DeviceCompactInitKernelINS0_13ScanTileStateIiLb1EEEPlEEvT_iT0_)
        /*0060*/ 	.short	0x0380
        /*0062*/ 	.short	0x0018


	//----- nvinfo : EIATTR_SW_WAR
	.align		4
.L_2972:
        /*0064*/ 	.byte	0x04, 0x36
        /*0066*/ 	.short	(.L_2974 - .L_2973)
.L_2973:
        /*0068*/ 	.word	0x00000008
.L_2974:


//--------------------- .nv.info._ZN3cub18CUB_300001_SM_10006detail4scan23DeviceCompactInitKernelINS0_13ScanTileStateIiLb1EEEPiEEvT_iT0_ --------------------------
	.section	.nv.info._ZN3cub18CUB_300001_SM_10006detail4scan23DeviceCompactInitKernelINS0_13ScanTileStateIiLb1EEEPiEEvT_iT0_,"",@"SHT_CUDA_INFO"
	.sectionflags	@""
	.align	4


	//----- nvinfo : EIATTR_CUDA_API_VERSION
	.align		4
        /*0000*/ 	.byte	0x04, 0x37
        /*0002*/ 	.short	(.L_2976 - .L_2975)
.L_2975:
        /*0004*/ 	.word	0x00000082


	//----- nvinfo : EIATTR_KPARAM_INFO
	.align		4
.L_2976:
        /*0008*/ 	.byte	0x04, 0x17
        /*000a*/ 	.short	(.L_2978 - .L_2977)
.L_2977:
        /*000c*/ 	.word	0x00000000
        /*0010*/ 	.short	0x0002
        /*0012*/ 	.short	0x0010
        /*0014*/ 	.byte	0x00, 0xf5, 0x21, 0x00


	//----- nvinfo : EIATTR_KPARAM_INFO
	.align		4
.L_2978:
        /*0018*/ 	.byte	0x04, 0x17
        /*001a*/ 	.short	(.L_2980 - .L_2979)
.L_2979:
        /*001c*/ 	.word	0x00000000
        /*0020*/ 	.short	0x0001
        /*0022*/ 	.short	0x0008
        /*0024*/ 	.byte	0x00, 0xf0, 0x11, 0x00


	//----- nvinfo : EIATTR_KPARAM_INFO
	.align		4
.L_2980:
        /*0028*/ 	.byte	0x04, 0x17
        /*002a*/ 	.short	(.L_2982 - .L_2981)
.L_2981:
        /*002c*/ 	.word	0x00000000
        /*0030*/ 	.short	0x0000
        /*0032*/ 	.short	0x0000
        /*0034*/ 	.byte	0x00, 0xf0, 0x21, 0x00


	//----- nvinfo : EIATTR_SPARSE_MMA_MASK
	.align		4
.L_2982:
        /*0038*/ 	.byte	0x03, 0x50
        /*003a*/ 	.short	0x0000


	//----- nvinfo : EIATTR_MAXREG_COUNT
	.align		4
        /*003c*/ 	.byte	0x03, 0x1b
        /*003e*/ 	.short	0x00ff


	//----- nvinfo : EIATTR_MERCURY_ISA_VERSION
	.align		4
        /*0040*/ 	.byte	0x03, 0x5f
        /*0042*/ 	.short	0x0101


	//----- nvinfo : EIATTR_VRC_CTA_INIT_COUNT
	.align		4
        /*0044*/ 	.byte	0x02, 0x4a
	.zero		1
	.zero		1


	//----- nvinfo : EIATTR_EXIT_INSTR_OFFSETS
	.align		4
        /*0048*/ 	.byte	0x04, 0x1c
        /*004a*/ 	.short	(.L_2984 - .L_2983)


	//   ....[0]....
.L_2983:
        /*004c*/ 	.word	0x00000130


	//   ....[1]....
        /*0050*/ 	.word	0x00000160


	//----- nvinfo : EIATTR_CBANK_PARAM_SIZE
	.align		4
.L_2984:
        /*0054*/ 	.byte	0x03, 0x19
        /*0056*/ 	.short	0x0018


	//----- nvinfo : EIATTR_PARAM_CBANK
	.align		4
        /*0058*/ 	.byte	0x04, 0x0a
        /*005a*/ 	.short	(.L_2986 - .L_2985)
	.align		4
.L_2985:
        /*005c*/ 	.word	index@(.nv.constant0._ZN3cub18CUB_300001_SM_10006detail4scan23DeviceCompactInitKernelINS0_13ScanTileStateIiLb1EEEPiEEvT_iT0_)
        /*0060*/ 	.short	0x0380
        /*0062*/ 	.short	0x0018


	//----- nvinfo : EIATTR_SW_WAR
	.align		4
.L_2986:
        /*0064*/ 	.byte	0x04, 0x36
        /*0066*/ 	.short	(.L_2988 - .L_2987)
.L_2987:
        /*0068*/ 	.word	0x00000008
.L_2988:


//--------------------- .nv.info._ZN3cub18CUB_300001_SM_10006detail4scan23DeviceCompactInitKernelINS0_13ScanTileStateIyLb1EEEPmEEvT_iT0_ --------------------------
	.section	.nv.info._ZN3cub18CUB_300001_SM_10006detail4scan23DeviceCompactInitKernelINS0_13ScanTileStateIyLb1EEEPmEEvT_iT0_,"",@"SHT_CUDA_INFO"
	.sectionflags	@""
	.align	4


	//----- nvinfo : EIATTR_CUDA_API_VERSION
	.align		4
        /*0000*/ 	.byte	0x04, 0x37
        /*0002*/ 	.short	(.L_2990 - .L_2989)
.L_2989:
        /*0004*/ 	.word	0x00000082


	//----- nvinfo : EIATTR_KPARAM_INFO
	.align		4
.L_2990:
        /*0008*/ 	.byte	0x04, 0x17
        /*000a*/ 	.short	(.L_2992 - .L_2991)
.L_2991:
        /*000c*/ 	.word	0x00000000
        /*0010*/ 	.short	0x0002
        /*0012*/ 	.short	0x0010
        /*0014*/ 	.byte	0x00, 0xf5, 0x21, 0x00


	//----- nvinfo : EIATTR_KPARAM_INFO
	.align		4
.L_2992:
        /*0018*/ 	.byte	0x04, 0x17
        /*001a*/ 	.short	(.L_2994 - .L_2993)
.L_2993:
        /*001c*/ 	.word	0x00000000
        /*0020*/ 	.short	0x0001
        /*0022*/ 	.short	0x0008
        /*0024*/ 	.byte	0x00, 0xf0, 0x11, 0x00


	//----- nvinfo : EIATTR_KPARAM_INFO
	.align		4
.L_2994:
        /*0028*/ 	.byte	0x04, 0x17
        /*002a*/ 	.short	(.L_2996 - .L_2995)
.L_2995:
        /*002c*/ 	.word	0x00000000
        /*0030*/ 	.short	0x0000
        /*0032*/ 	.short	0x0000
        /*0034*/ 	.byte	0x00, 0xf0, 0x21, 0x00


	//----- nvinfo : EIATTR_SPARSE_MMA_MASK
	.align		4
.L_2996:
        /*0038*/ 	.byte	0x03, 0x50
        /*003a*/ 	.short	0x0000


	//----- nvinfo : EIATTR_MAXREG_COUNT
	.align		4
        /*003c*/ 	.byte	0x03, 0x1b
        /*003e*/ 	.short	0x00ff


	//----- nvinfo : EIATTR_MERCURY_ISA_VERSION
	.align		4
        /*0040*/ 	.byte	0x03, 0x5f
        /*0042*/ 	.short	0x0101


	//----- nvinfo : EIATTR_VRC_CTA_INIT_COUNT
	.align		4
        /*0044*/ 	.byte	0x02, 0x4a
	.zero		1
	.zero		1


	//----- nvinfo : EIATTR_EXIT_INSTR_OFFSETS
	.align		4
        /*0048*/ 	.byte	0x04, 0x1c
        /*004a*/ 	.short	(.L_2998 - .L_2997)


	//   ....[0]....
.L_2997:
        /*004c*/ 	.word	0x00000140


	//   ....[1]....
        /*0050*/ 	.word	0x00000170


	//----- nvinfo : EIATTR_CBANK_PARAM_SIZE
	.align		4
.L_2998:
        /*0054*/ 	.byte	0x03, 0x19
        /*0056*/ 	.short	0x0018


	//----- nvinfo : EIATTR_PARAM_CBANK
	.align		4
        /*0058*/ 	.byte	0x04, 0x0a
        /*005a*/ 	.short	(.L_3000 - .L_2999)
	.align		4
.L_2999:
        /*005c*/ 	.word	index@(.nv.constant0._ZN3cub18CUB_300001_SM_10006detail4scan23DeviceCompactInitKernelINS0_13ScanTileStateIyLb1EEEPmEEvT_iT0_)
        /*0060*/ 	.short	0x0380
        /*0062*/ 	.short	0x0018


	//----- nvinfo : EIATTR_SW_WAR
	.align		4
.L_3000:
        /*0064*/ 	.byte	0x04, 0x36
        /*0066*/ 	.short	(.L_3002 - .L_3001)
.L_3001:
        /*0068*/ 	.word	0x00000008
.L_3002:


//--------------------- .nv.info._ZN3cub18CUB_300001_SM_10006detail4scan23DeviceCompactInitKernelINS0_13ScanTileStateIjLb1EEEPjEEvT_iT0_ --------------------------
	.section	.nv.info._ZN3cub18CUB_300001_SM_10006detail4scan23DeviceCompactInitKernelINS0_13ScanTileStateIjLb1EEEPjEEvT_iT0_,"",@"SHT_CUDA_INFO"
	.sectionflags	@""
	.align	4


	//----- nvinfo : EIATTR_CUDA_API_VERSION
	.align		4
        /*0000*/ 	.byte	0x04, 0x37
        /*0002*/ 	.short	(.L_3004 - .L_3003)
.L_3003:
        /*0004*/ 	.word	0x00000082


	//----- nvinfo : EIATTR_KPARAM_INFO
	.align		4
.L_3004:
        /*0008*/ 	.byte	0x04, 0x17
        /*000a*/ 	.short	(.L_3006 - .L_3005)
.L_3005:
        /*000c*/ 	.word	0x00000000
        /*0010*/ 	.short	0x0002
        /*0012*/ 	.short	0x0010
        /*0014*/ 	.byte	0x00, 0xf5, 0x21, 0x00


	//----- nvinfo : EIATTR_KPARAM_INFO
	.align		4
.L_3006:
        /*0018*/ 	.byte	0x04, 0x17
        /*001a*/ 	.short	(.L_3008 - .L_3007)
.L_3007:
        /*001c*/ 	.word	0x00000000
        /*0020*/ 	.short	0x0001
        /*0022*/ 	.short	0x0008
        /*0024*/ 	.byte	0x00, 0xf0, 0x11, 0x00


	//----- nvinfo : EIATTR_KPARAM_INFO
	.align		4
.L_3008:
        /*0028*/ 	.byte	0x04, 0x17
        /*002a*/ 	.short	(.L_3010 - .L_3009)
.L_3009:
        /*002c*/ 	.word	0x00000000
        /*0030*/ 	.short	0x0000
        /*0032*/ 	.short	0x0000
        /*0034*/ 	.byte	0x00, 0xf0, 0x21, 0x00


	//----- nvinfo : EIATTR_SPARSE_MMA_MASK
	.align		4
.L_3010:
        /*0038*/ 	.byte	0x03, 0x50
        /*003a*/ 	.short	0x0000


	//----- nvinfo : EIATTR_MAXREG_COUNT
	.align		4
        /*003c*/ 	.byte	0x03, 0x1b
        /*003e*/ 	.short	0x00ff


	//----- nvinfo : EIATTR_MERCURY_ISA_VERSION
	.align		4
        /*0040*/ 	.byte	0x03, 0x5f
        /*0042*/ 	.short	0x0101


	//----- nvinfo : EIATTR_VRC_CTA_INIT_COUNT
	.align		4
        /*0044*/ 	.byte	0x02, 0x4a
	.zero		1
	.zero		1


	//----- nvinfo : EIATTR_EXIT_INSTR_OFFSETS
	.align		4
        /*0048*/ 	.byte	0x04, 0x1c
        /*004a*/ 	.short	(.L_3012 - .L_3011)


	//   ....[0]....
.L_3011:
        /*004c*/ 	.word	0x00000130


	//   ....[1]....
        /*0050*/ 	.word	0x00000160


	//----- nvinfo : EIATTR_CBANK_PARAM_SIZE
	.align		4
.L_3012:
        /*0054*/ 	.byte	0x03, 0x19
        /*0056*/ 	.short	0x0018


	//----- nvinfo : EIATTR_PARAM_CBANK
	.align		4
        /*0058*/ 	.byte	0x04, 0x0a
        /*005a*/ 	.short	(.L_3014 - .L_3013)
	.align		4
.L_3013:
        /*005c*/ 	.word	index@(.nv.constant0._ZN3cub18CUB_300001_SM_10006detail4scan23DeviceCompactInitKernelINS0_13ScanTileStateIjLb1EEEPjEEvT_iT0_)
        /*0060*/ 	.short	0x0380
        /*0062*/ 	.short	0x0018


	//----- nvinfo : EIATTR_SW_WAR
	.align		4
.L_3014:
        /*0064*/ 	.byte	0x04, 0x36
        /*0066*/ 	.short	(.L_3016 - .L_3015)
.L_3015:
        /*0068*/ 	.word	0x00000008
.L_3016:


//--------------------- .nv.info._ZN3cub18CUB_300001_SM_10006detail4scan16DeviceScanKernelINS2_10policy_hubIiiimN4cuda3__47maximumIiEEE10Policy1000EN6thrust24THRUST_300001_SM_1000_NS6detail15normal_iteratorINSC_10device_ptrIiEEEESH_NS0_13ScanTileStateIiLb1EEES8_NS1_10InputValueIiPiEEmiLb0EiEEvT0_T1_T2_iT3_T4_T5_ --------------------------
	.section	.nv.info._ZN3cub18CUB_300001_SM_10006detail4scan16DeviceScanKernelINS2_10policy_hubIiiimN4cuda3__47maximumIiEEE10Policy1000EN6thrust24THRUST_300001_SM_1000_NS6detail15normal_iteratorINSC_10device_ptrIiEEEESH_NS0_13ScanTileStateIiLb1EEES8_NS1_10InputValueIiPiEEmiLb0EiEEvT0_T1_T2_iT3_T4_T5_,"",@"SHT_CUDA_INFO"
	.sectionflags	@""
	.align	4


	//----- nvinfo : EIATTR_CUDA_API_VERSION
	.align		4
        /*0000*/ 	.byte	0x04, 0x37
        /*0002*/ 	.short	(.L_3018 - .L_3017)
.L_3017:
        /*0004*/ 	.word	0x00000082


	//----- nvinfo : EIATTR_KPARAM_INFO
	.align		4
.L_3018:
        /*0008*/ 	.byte	0x04, 0x17
        /*000a*/ 	.short	(.L_3020 - .L_3019)
.L_3019:
        /*000c*/ 	.word	0x00000000
        /*0010*/ 	.short	0x0006
        /*0012*/ 	.short	0x0030
        /*0014*/ 	.byte	0x00, 0xf0, 0x21, 0x00


	//----- nvinfo : EIATTR_KPARAM_INFO
	.align		4
.L_3020:
        /*0018*/ 	.byte	0x04, 0x17
        /*001a*/ 	.short	(.L_3022 - .L_3021)
.L_3021:
        /*001c*/ 	.word	0x00000000
        /*0020*/ 	.short	0x0005
        /*0022*/ 	.short	0x0020
        /*0024*/ 	.byte	0x00, 0xf0, 0x41, 0x00


	//----- nvinfo : EIATTR_KPARAM_INFO
	.align		4
.L_3022:
        /*0028*/ 	.byte	0x04, 0x17
        /*002a*/ 	.short	(.L_3024 - .L_3023)
.L_3023:
        /*002c*/ 	.word	0x00000000
        /*0030*/ 	.short	0x0004
        /*0032*/ 	.short	0x001c
        /*0034*/ 	.byte	0x00, 0xf0, 0x05, 0x00


	//----- nvinfo : EIATTR_KPARAM_INFO
	.align		4
.L_3024:
        /*0038*/ 	.byte	0x04, 0x17
        /*003a*/ 	.short	(.L_3026 - .L_3025)
.L_3025:
        /*003c*/ 	.word	0x00000000
        /*0040*/ 	.short	0x0003
        /*0042*/ 	.short	0x0018
        /*0044*/ 	.byte	0x00, 0xf0, 0x11, 0x00


	//----- nvinfo : EIATTR_KPARAM_INFO
	.align		4
.L_3026:
        /*0048*/ 	.byte	0x04, 0x17
        /*004a*/ 	.short	(.L_3028 - .L_3027)
.L_3027:
        /*004c*/ 	.word	0x00000000
        /*0050*/ 	.short	0x0002
        /*0052*/ 	.short	0x0010
        /*0054*/ 	.byte	0x00, 0xf0, 0x21, 0x00


	//----- nvinfo : EIATTR_KPARAM_INFO
	.align		4
.L_3028:
        /*0058*/ 	.byte	0x04, 0x17
        /*005a*/ 	.short	(.L_3030 - .L_3029)
.L_3029:
        /*005c*/ 	.word	0x00000000
        /*0060*/ 	.short	0x0001
        /*0062*/ 	.short	0x0008
        /*0064*/ 	.byte	0x00, 0xf0, 0x21, 0x00


	//----- nvinfo : EIATTR_KPARAM_INFO
	.align		4
.L_3030:
        /*0068*/ 	.byte	0x04, 0x17
        /*006a*/ 	.short	(.L_3032 - .L_3031)
.L_3031:
        /*006c*/ 	.word	0x00000000
        /*0070*/ 	.short	0x0000
        /*0072*/ 	.short	0x0000
        /*0074*/ 	.byte	0x00, 0xf0, 0x21, 0x00


	//----- nvinfo : EIATTR_SPARSE_MMA_MASK
	.align		4
.L_3032:
        /*0078*/ 	.byte	0x03, 0x50
        /*007a*/ 	.short	0x0000


	//----- nvinfo : EIATTR_MAXREG_COUNT
	.align		4
        /*007c*/ 	.byte	0x03, 0x1b
        /*007e*/ 	.short	0x00ff


	//----- nvinfo : EIATTR_NUM_BARRIERS
	.align		4
        /*0080*/ 	.byte	0x02, 0x4c
        /*0082*/ 	.byte	0x01
	.zero		1


	//----- nvinfo : EIATTR_MERCURY_ISA_VERSION
	.align		4
        /*0084*/ 	.byte	0x03, 0x5f
        /*0086*/ 	.short	0x0101


	//----- nvinfo : EIATTR_UNUSED_LOAD_BYTE_OFFSET
	.align		4
        /*0088*/ 	.byte	0x04, 0x44
        /*008a*/ 	.short	(.L_3034 - .L_3033)


	//   ....[0]....
.L_3033:
        /*008c*/ 	.word	0x000027a0
        /*0090*/ 	.word	0x00000fff


	//----- nvinfo : EIATTR_COOP_GROUP_MASK_REGIDS
	.align		4
.L_3034:
        /*0094*/ 	.byte	0x04, 0x29
        /*0096*/ 	.short	(.L_3036 - .L_3035)


	//   ....[0]....
.L_3035:
        /*0098*/ 	.word	0xffffffff


	//   ....[1]....
        /*009c*/ 	.word	0xffffffff


	//   ....[2]....
        /*00a0*/ 	.word	0xffffffff


	//   ....[3]....
        /*00a4*/ 	.word	0xffffffff


	//   ....[4]....
        /*00a8*/ 	.word	0xffffffff


	//   ....[5]....
        /*00ac*/ 	.word	0xffffffff


	//   ....[6]....
        /*00b0*/ 	.word	0xffffffff


	//   ....[7]....
        /*00b4*/ 	.word	0xffffffff


	//   ....[8]....
        /*00b8*/ 	.word	0xffffffff


	//   ....[9]....
        /*00bc*/ 	.word	0xffffffff


	//   ....[10]....
        /*00c0*/ 	.word	0xffffffff


	//   ....[11]....
        /*00c4*/ 	.word	0xffffffff


	//   ....[12]....
        /*00c8*/ 	.word	0xffffffff


	//   ....[13]....
        /*00cc*/ 	.word	0xffffffff


	//   ....[14]....
        /*00d0*/ 	.word	0xffffffff


	//   ....[15]....
        /*00d4*/ 	.word	0xffffffff


	//   ....[16]....
        /*00d8*/ 	.word	0xffffffff


	//   ....[17]....
        /*00dc*/ 	.word	0xffffffff


	//   ....[18]....
        /*00e0*/ 	.word	0xffffffff


	//   ....[19]....
        /*00e4*/ 	.word	0xffffffff


	//   ....[20]....
        /*00e8*/ 	.word	0xffffffff


	//   ....[21]....
        /*00ec*/ 	.word	0xffffffff


	//   ....[22]....
        /*00f0*/ 	.word	0xffffffff


	//   ....[23]....
        /*00f4*/ 	.word	0xffffffff


	//   ....[24]....
        /*00f8*/ 	.word	0xffffffff


	//   ....[25]....
        /*00fc*/ 	.word	0xffffffff


	//   ....[26]....
        /*0100*/ 	.word	0xffffffff


	//   ....[27]....
        /*0104*/ 	.word	0xffffffff


	//   ....[28]....
        /*0108*/ 	.word	0xffffffff


	//   ....[29]....
        /*010c*/ 	.word	0xffffffff


	//   ....[30]....
        /*0110*/ 	.word	0xffffffff


	//   ....[31]....
        /*0114*/ 	.word	0xffffffff


	//   ....[32]....
        /*0118*/ 	.word	0xffffffff


	//   ....[33]....
        /*011c*/ 	.word	0xffffffff


	//   ....[34]....
        /*0120*/ 	.word	0xffffffff


	//   ....[35]....
        /*0124*/ 	.word	0xffffffff


	//   ....[36]....
        /*0128*/ 	.word	0xffffffff


	//   ....[37]....
        /*012c*/ 	.word	0xffffffff


	//   ....[38]....
        /*0130*/ 	.word	0xffffffff


	//   ....[39]....
        /*0134*/ 	.word	0xffffffff


	//   ....[40]....
        /*0138*/ 	.word	0xffffffff


	//   ....[41]....
        /*013c*/ 	.word	0xffffffff


	//   ....[42]....
        /*0140*/ 	.word	0xffffffff


	//   ....[43]....
        /*0144*/ 	.word	0xffffffff


	//   ....[44]....
        /*0148*/ 	.word	0xffffffff


	//   ....[45]....
        /*014c*/ 	.word	0xffffffff


	//   ....[46]....
        /*0150*/ 	.word	0xffffffff


	//   ....[47]....
        /*0154*/ 	.word	0xffffffff


	//   ....[48]....
        /*0158*/ 	.word	0xffffffff


	//   ....[49]....
        /*015c*/ 	.word	0xffffffff


	//   ....[50]....
        /*0160*/ 	.word	0xffffffff


	//   ....[51]....
        /*0164*/ 	.word	0xffffffff


	//   ....[52]....
        /*0168*/ 	.word	0xffffffff


	//   ....[53]....
        /*016c*/ 	.word	0xffffffff


	//   ....[54]....
        /*0170*/ 	.word	0xffffffff


	//   ....[55]....
        /*0174*/ 	.word	0xffffffff


	//   ....[56]....
        /*0178*/ 	.word	0xffffffff


	//   ....[57]....
        /*017c*/ 	.word	0xffffffff


	//   ....[58]....
        /*0180*/ 	.word	0xffffffff


	//   ....[59]....
        /*0184*/ 	.word	0xffffffff


	//   ....[60]....
        /*0188*/ 	.word	0xffffffff


	//   ....[61]....
        /*018c*/ 	.word	0xffffffff


	//   ....[62]....
        /*0190*/ 	.word	0xffffffff


	//   ....[63]....
        /*0194*/ 	.word	0xffffffff


	//   ....[64]....
        /*0198*/ 	.word	0x05000013


	//   ....[65]....
        /*019c*/ 	.word	0x05000013


	//   ....[66]....
        /*01a0*/ 	.word	0x05000013


	//   ....[67]....
        /*01a4*/ 	.word	0x05000013


	//   ....[68]....
        /*01a8*/ 	.word	0x05000013


	//   ....[69]....
        /*01ac*/ 	.word	0x05000013


	//   ....[70]....
        /*01b0*/ 	.word	0x05000013


	//   ....[71]....
        /*01b4*/ 	.word	0x05000013


	//   ....[72]....
        /*01b8*/ 	.word	0x05000013


	//   ....[73]....
        /*01bc*/ 	.word	0x05000013


	//   ....[74]....
        /*01c0*/ 	.word	0x05000013


	//   ....[75]....
        /*01c4*/ 	.word	0x05000013


	//   ....[76]....
        /*01c8*/ 	.word	0x05000013


	//   ....[77]....
        /*01cc*/ 	.word	0x05000013


	//   ....[78]....
        /*01d0*/ 	.word	0x05000013


	//   ....[79]....
        /*01d4*/ 	.word	0x05000013


	//   ....[80]....
        /*01d8*/ 	.word	0x05000013


	//   ....[81]....
        /*01dc*/ 	.word	0x05000013


	//   ....[82]....
        /*01e0*/ 	.word	0x05000013


	//   ....[83]....
        /*01e4*/ 	.word	0x05000013


	//   ....[84]....
        /*01e8*/ 	.word	0x05000013


	//   ....[85]....
        /*01ec*/ 	.word	0x05000013


	//   ....[86]....
        /*01f0*/ 	.word	0x05000013


	//   ....[87]....
        /*01f4*/ 	.word	0x05000013


	//   ....[88]....
        /*01f8*/ 	.word	0x05000013


	//   ....[89]....
        /*01fc*/ 	.word	0x05000013


	//   ....[90]....
        /*0200*/ 	.word	0x05000013


	//   ....[91]....
        /*0204*/ 	.word	0x05000013


	//   ....[92]....
        /*0208*/ 	.word	0x05000013


	//   ....[93]....
        /*020c*/ 	.word	0x05000013


	//   ....[94]....
        /*0210*/ 	.word	0x05000013


	//   ....[95]....
        /*0214*/ 	.word	0x05000013


	//   ....[96]....
        /*0218*/ 	.word	0x05000013


	//   ....[97]....
        /*021c*/ 	.word	0x05000013


	//   ....[98]....
        /*0220*/ 	.word	0x05000013


	//   ....[99]....
        /*0224*/ 	.word	0x05000013


	//----- nvinfo : EIATTR_COOP_GROUP_INSTR_OFFSETS
	.align		4
.L_3036:
        /*0228*/ 	.byte	0x04, 0x28
        /*022a*/ 	.short	(.L_3038 - .L_3037)


	//   ....[0]....
.L_3037:
        /*022c*/ 	.word	0x00000570


	//   ....[1]....
        /*0230*/ 	.word	0x000006f0


	//   ....[2]....
        /*0234*/ 	.word	0x00000720


	//   ....[3]....
        /*0238*/ 	.word	0x00000750


	//   ....[4]....
        /*023c*/ 	.word	0x00000780


	//   ....[5]....
        /*0240*/ 	.word	0x000007b0


	//   ....[6]....
        /*0244*/ 	.word	0x00000830


	//   ....[7]....
        /*0248*/ 	.word	0x00000bb0


	//   ....[8]....
        /*024c*/ 	.word	0x00000be0


	//   ....[9]....
        /*0250*/ 	.word	0x00000c10


	//   ....[10]....
        /*0254*/ 	.word	0x00000c40


	//   ....[11]....
        /*0258*/ 	.word	0x00000c70


	//   ....[12]....
        /*025c*/ 	.word	0x00000cf0


	//   ....[13]....
        /*0260*/ 	.word	0x00000f00


	//   ....[14]....
        /*0264*/ 	.word	0x00000fc0


	//   ....[15]....
        /*0268*/ 	.word	0x00001030


	//   ....[16]....
        /*026c*/ 	.word	0x000010d0


	//   ....[17]....
        /*0270*/ 	.word	0x00001140


	//   ....[18]....
        /*0274*/ 	.word	0x00001170


	//   ....[19]....
        /*0278*/ 	.word	0x000011a0


	//   ....[20]....
        /*027c*/ 	.word	0x000011d0


	//   ....[21]....
        /*0280*/ 	.word	0x000011e0


	//   ....[22]....
        /*0284*/ 	.word	0x00001270


	//   ....[23]....
        /*0288*/ 	.word	0x00001340


	//   ....[24]....
        /*028c*/ 	.word	0x000013a0


	//   ....[25]....
        /*0290*/ 	.word	0x00001400


	//   ....[26]....
        /*0294*/ 	.word	0x00001450


	//   ....[27]....
        /*0298*/ 	.word	0x00001480


	//   ....[28]....
        /*029c*/ 	.word	0x000014b0


	//   ....[29]....
        /*02a0*/ 	.word	0x000014e0


	//   ....[30]....
        /*02a4*/ 	.word	0x000014f0


	//   ....[31]....
        /*02a8*/ 	.word	0x000018d0


	//   ....[32]....
        /*02ac*/ 	.word	0x000024c0


	//   ....[33]....
        /*02b0*/ 	.word	0x00002640


	//   ....[34]....
        /*02b4*/ 	.word	0x00002680


	//   ....[35]....
        /*02b8*/ 	.word	0x000026b0


	//   ....[36]....
        /*02bc*/ 	.word	0x000026e0


	//   ....[37]....
        /*02c0*/ 	.word	0x00002710


	//   ....[38]....
        /*02c4*/ 	.word	0x00002790


	//   ....[39]....
        /*02c8*/ 	.word	0x00002a80


	//   ....[40]....
        /*02cc*/ 	.word	0x00002ab0


	//   ....[41]....
        /*02d0*/ 	.word	0x00002ae0


	//   ....[42]....
        /*02d4*/ 	.word	0x00002b10


	//   ....[43]....
        /*02d8*/ 	.word	0x00002b40


	//   ....[44]....
        /*02dc*/ 	.word	0x00002bc0


	//   ....[45]....
        /*02e0*/ 	.word	0x00002de0


	//   ....[46]....
        /*02e4*/ 	.word	0x00002ea0


	//   ....[47]....
        /*02e8*/ 	.word	0x00002f50


	//   ....[48]....
        /*02ec*/ 	.word	0x00002fe0


	//   ....[49]....
        /*02f0*/ 	.word	0x00003030


	//   ....[50]....
        /*02f4*/ 	.word	0x00003070


	//   ....[51]....
        /*02f8*/ 	.word	0x000030b0


	//   ....[52]....
        /*02fc*/ 	.word	0x000030f0


	//   ....[53]....
        /*0300*/ 	.word	0x00003100


	//   ....[54]....
        /*0304*/ 	.word	0x00003190


	//   ....[55]....
        /*0308*/ 	.word	0x00003250


	//   ....[56]....
        /*030c*/ 	.word	0x000032a0


	//   ....[57]....
        /*0310*/ 	.word	0x00003310


	//   ....[58]....
        /*0314*/ 	.word	0x00003360


	//   ....[59]....
        /*0318*/ 	.word	0x000033a0


	//   ....[60]....
        /*031c*/ 	.word	0x000033e0


	//   ....[61]....
        /*0320*/ 	.word	0x00003420


	//   ....[62]....
        /*0324*/ 	.word	0x00003430


	//   ....[63]....
        /*0328*/ 	.word	0x00003800


	//   ....[64]....
        /*032c*/ 	.word	0x00003ea0


	//   ....[65]....
        /*0330*/ 	.word	0x00003f20


	//   ....[66]....
        /*0334*/ 	.word	0x00003fb0


	//   ....[67]....
        /*0338*/ 	.word	0x000040a0


	//   ....[68]....
        /*033c*/ 	.word	0x00004130


	//   ....[69]....
        /*0340*/ 	.word	0x000041a0


	//   ....[70]....
        /*0344*/ 	.word	0x00004210


	//   ....[71]....
        /*0348*/ 	.word	0x00004280


	//   ....[72]....
        /*034c*/ 	.word	0x000042b0


	//   ....[73]....
        /*0350*/ 	.word	0x00004360


	//   ....[74]....
        /*0354*/ 	.word	0x000043e0


	//   ....[75]....
        /*0358*/ 	.word	0x00004460


	//   ....[76]....
        /*035c*/ 	.word	0x00004520


	//   ....[77]....
        /*0360*/ 	.word	0x000045a0


	//   ....[78]....
        /*0364*/ 	.word	0x00004610


	//   ....[79]....
        /*0368*/ 	.word	0x00004680


	//   ....[80]....
        /*036c*/ 	.word	0x000046f0


	//   ....[81]....
        /*0370*/ 	.word	0x00004750


	//   ....[82]....
        /*0374*/ 	.word	0x000047c0


	//   ....[83]....
        /*0378*/ 	.word	0x00004840


	//   ....[84]....
        /*037c*/ 	.word	0x000048e0


	//   ....[85]....
        /*0380*/ 	.word	0x000049a0


	//   ....[86]....
        /*0384*/ 	.word	0x00004a30


	//   ....[87]....
        /*0388*/ 	.word	0x00004ab0


	//   ....[88]....
        /*038c*/ 	.word	0x00004b30


	//   ....[89]....
        /*0390*/ 	.word	0x00004b90


	//   ....[90]....
        /*0394*/ 	.word	0x00004bc0


	//   ....[91]....
        /*0398*/ 	.word	0x00004c80


	//   ....[92]....
        /*039c*/ 	.word	0x00004d00


	//   ....[93]....
        /*03a0*/ 	.word	0x00004d80


	//   ....[94]....
        /*03a4*/ 	.word	0x00004e50


	//   ....[95]....
        /*03a8*/ 	.word	0x00004ee0


	//   ....[96]....
        /*03ac*/ 	.word	0x00004f60


	//   ....[97]....
        /*03b0*/ 	.word	0x00004fe0


	//   ....[98]....
        /*03b4*/ 	.word	0x00005050


	//   ....[99]....
        /*03b8*/ 	.word	0x000050b0


	//----- nvinfo : EIATTR_VRC_CTA_INIT_COUNT
	.align		4
.L_3038:
        /*03bc*/ 	.byte	0x02, 0x4a
	.zero		1
	.zero		1


	//----- nvinfo : EIATTR_EXIT_INSTR_OFFSETS
	.align		4
        /*03c0*/ 	.byte	0x04, 0x1c
        /*03c2*/ 	.short	(.L_3040 - .L_3039)


	//   ....[0]....
.L_3039:
        /*03c4*/ 	.word	0x00001be0


	//   ....[1]....
        /*03c8*/ 	.word	0x00001c10


	//   ....[2]....
        /*03cc*/ 	.word	0x00003e30


	//   ....[3]....
        /*03d0*/ 	.word	0x00003e50


	//----- nvinfo : EIATTR_MAX_THREADS
	.align		4
.L_3040:
        /*03d4*/ 	.byte	0x04, 0x05
        /*03d6*/ 	.short	(.L_3042 - .L_3041)
.L_3041:
        /*03d8*/ 	.word	0x00000080
        /*03dc*/ 	.word	0x00000001
        /*03e0*/ 	.word	0x00000001


	//----- nvinfo : EIATTR_CRS_STACK_SIZE
	.align		4
.L_3042:
        /*03e4*/ 	.byte	0x04, 0x1e
        /*03e6*/ 	.short	(.L_3044 - .L_3043)
.L_3043:
        /*03e8*/ 	.word	0x00000000


	//----- nvinfo : EIATTR_CBANK_PARAM_SIZE
	.align		4
.L_3044:
        /*03ec*/ 	.byte	0x03, 0x19
        /*03ee*/ 	.short	0x0038


	//----- nvinfo : EIATTR_PARAM_CBANK
	.align		4
        /*03f0*/ 	.byte	0x04, 0x0a
        /*03f2*/ 	.short	(.L_3046 - .L_3045)
	.align		4
.L_3045:
        /*03f4*/ 	.word	index@(.nv.constant0._ZN3cub18CUB_300001_SM_10006detail4scan16DeviceScanKernelINS2_10policy_hubIiiimN4cuda3__47maximumIiEEE10Policy1000EN6thrust24THRUST_300001_SM_1000_NS6detail15normal_iteratorINSC_10device_ptrIiEEEESH_NS0_13ScanTileStateIiLb1EEES8_NS1_10InputValueIiPiEEmiLb0EiEEvT0_T1_T2_iT3_T4_T5_)
        /*03f8*/ 	.short	0x0380
        /*03fa*/ 	.short	0x0038


	//----- nvinfo : EIATTR_SW_WAR
	.align		4
.L_3046:
        /*03fc*/ 	.byte	0x04, 0x36
        /*03fe*/ 	.short	(.L_3048 - .L_3047)
.L_3047:
        /*0400*/ 	.word	0x00000008
.L_3048:


//--------------------- .nv.info._ZN3cub18CUB_300001_SM_10006detail4scan16DeviceScanKernelINS2_10policy_hubIiiijN4cuda3__47maximumIiEEE10Policy1000EN6thrust24THRUST_300001_SM_1000_NS6detail15normal_iteratorINSC_10device_ptrIiEEEESH_NS0_13ScanTileStateIiLb1EEES8_NS1_10InputValueIiPiEEjiLb0EiEEvT0_T1_T2_iT3_T4_T5_ --------------------------
	.section	.nv.info._ZN3cub18CUB_300001_SM_10006detail4scan16DeviceScanKernelINS2_10policy_hubIiiijN4cuda3__47maximumIiEEE10Policy1000EN6thrust24THRUST_300001_SM_1000_NS6detail15normal_iteratorINSC_10device_ptrIiEEEESH_NS0_13ScanTileStateIiLb1EEES8_NS1_10InputValueIiPiEEjiLb0EiEEvT0_T1_T2_iT3_T4_T5_,"",@"SHT_CUDA_INFO"
	.sectionflags	@""
	.align	4


	//----- nvinfo : EIATTR_CUDA_API_VERSION
	.align		4
        /*0000*/ 	.byte	0x04, 0x37
        /*0002*/ 	.short	(.L_3050 - .L_3049)
.L_3049:
        /*0004*/ 	.word	0x00000082


	//----- nvinfo : EIATTR_KPARAM_INFO
	.align		4
.L_3050:
        /*0008*/ 	.byte	0x04, 0x17
        /*000a*/ 	.short	(.L_3052 - .L_3051)
.L_3051:
        /*000c*/ 	.word	0x00000000
        /*0010*/ 	.short	0x0006
        /*0012*/ 	.short	0x0030
        /*0014*/ 	.byte	0x00, 0xf0, 0x11, 0x00


	//----- nvinfo : EIATTR_KPARAM_INFO
	.align		4
.L_3052:
        /*0018*/ 	.byte	0x04, 0x17
        /*001a*/ 	.short	(.L_3054 - .L_3053)
.L_3053:
        /*001c*/ 	.word	0x00000000
        /*0020*/ 	.short	0x0005
        /*0022*/ 	.short	0x0020
        /*0024*/ 	.byte	0x00, 0xf0, 0x41, 0x00


	//----- nvinfo : EIATTR_KPARAM_INFO
	.align		4
.L_3054:
        /*0028*/ 	.byte	0x04, 0x17
        /*002a*/ 	.short	(.L_3056 - .L_3055)
.L_3055:
        /*002c*/ 	.word	0x00000000
        /*0030*/ 	.short	0x0004
        /*0032*/ 	.short	0x001c
        /*0034*/ 	.byte	0x00, 0xf0, 0x05, 0x00


	//----- nvinfo : EIATTR_KPARAM_INFO
	.align		4
.L_3056:
        /*0038*/ 	.byte	0x04, 0x17
        /*003a*/ 	.short	(.L_3058 - .L_3057)
.L_3057:
        /*003c*/ 	.word	0x00000000
        /*0040*/ 	.short	0x0003
        /*0042*/ 	.short	0x0018
        /*0044*/ 	.byte	0x00, 0xf0, 0x11, 0x00


	//----- nvinfo : EIATTR_KPARAM_INFO
	.align		4
.L_3058:
        /*0048*/ 	.byte	0x04, 0x17
        /*004a*/ 	.short	(.L_3060 - .L_3059)
.L_3059:
        /*004c*/ 	.word	0x00000000
        /*0050*/ 	.short	0x0002
        /*0052*/ 	.short	0x0010
        /*0054*/ 	.byte	0x00, 0xf0, 0x21, 0x00


	//----- nvinfo : EIATTR_KPARAM_INFO
	.align		4
.L_3060:
        /*0058*/ 	.byte	0x04, 0x17
        /*005a*/ 	.short	(.L_3062 - .L_3061)
.L_3061:
        /*005c*/ 	.word	0x00000000
        /*0060*/ 	.short	0x0001
        /*0062*/ 	.short	0x0008
        /*0064*/ 	.byte	0x00, 0xf0, 0x21, 0x00


	//----- nvinfo : EIATTR_KPARAM_INFO
	.align		4
.L_3062:
        /*0068*/ 	.byte	0x04, 0x17
        /*006a*/ 	.short	(.L_3064 - .L_3063)
.L_3063:
        /*006c*/ 	.word	0x00000000
        /*0070*/ 	.short	0x0000
        /*0072*/ 	.short	0x0000
        /*0074*/ 	.byte	0x00, 0xf0, 0x21, 0x00


	//----- nvinfo : EIATTR_SPARSE_MMA_MASK
	.align		4
.L_3064:
        /*0078*/ 	.byte	0x03, 0x50
        /*007a*/ 	.short	0x0000


	//----- nvinfo : EIATTR_MAXREG_COUNT
	.align		4
        /*007c*/ 	.byte	0x03, 0x1b
        /*007e*/ 	.short	0x00ff


	//----- nvinfo : EIATTR_NUM_BARRIERS
	.align		4
        /*0080*/ 	.byte	0x02, 0x4c
        /*0082*/ 	.byte	0x01
	.zero		1


	//----- nvinfo : EIATTR_MERCURY_ISA_VERSION
	.align		4
        /*0084*/ 	.byte	0x03, 0x5f
        /*0086*/ 	.short	0x0101


	//----- nvinfo : EIATTR_UNUSED_LOAD_BYTE_OFFSET
	.align		4
        /*0088*/ 	.byte	0x04, 0x44
        /*008a*/ 	.short	(.L_3066 - .L_3065)


	//   ....[0]....
.L_3065:
        /*008c*/ 	.word	0x00002770
        /*0090*/ 	.word	0x00000fff


	//----- nvinfo : EIATTR_COOP_GROUP_MASK_REGIDS
	.align		4
.L_3066:
        /*0094*/ 	.byte	0x04, 0x29
        /*0096*/ 	.short	(.L_3068 - .L_3067)


	//   ....[0]....
.L_3067:
        /*0098*/ 	.word	0xffffffff


	//   ....[1]....
        /*009c*/ 	.word	0xffffffff


	//   ....[2]....
        /*00a0*/ 	.word	0xffffffff


	//   ....[3]....
        /*00a4*/ 	.word	0xffffffff


	//   ....[4]....
        /*00a8*/ 	.word	0xffffffff


	//   ....[5]....
        /*00ac*/ 	.word	0xffffffff


	//   ....[6]....
        /*00b0*/ 	.word	0xffffffff


	//   ....[7]....
        /*00b4*/ 	.word	0xffffffff


	//   ....[8]....
        /*00b8*/ 	.word	0xffffffff


	//   ....[9]....
        /*00bc*/ 	.word	0xffffffff


	//   ....[10]....
        /*00c0*/ 	.word	0xffffffff


	//   ....[11]....
        /*00c4*/ 	.word	0xffffffff


	//   ....[12]....
        /*00c8*/ 	.word	0xffffffff


	//   ....[13]....
        /*00cc*/ 	.word	0xffffffff


	//   ....[14]....
        /*00d0*/ 	.word	0xffffffff


	//   ....[15]....
        /*00d4*/ 	.word	0xffffffff


	//   ....[16]....
        /*00d8*/ 	.word	0xffffffff


	//   ....[17]....
        /*00dc*/ 	.word	0xffffffff


	//   ....[18]....
        /*00e0*/ 	.word	0xffffffff


	//   ....[19]....
        /*00e4*/ 	.word	0xffffffff


	//   ....[20]....
        /*00e8*/ 	.word	0xffffffff


	//   ....[21]....
        /*00ec*/ 	.word	0xffffffff


	//   ....[22]....
        /*00f0*/ 	.word	0xffffffff


	//   ....[23]....
        /*00f4*/ 	.word	0xffffffff


	//   ....[24]....
        /*00f8*/ 	.word	0xffffffff


	//   ....[25]....
        /*00fc*/ 	.word	0xffffffff


	//   ....[26]....
        /*0100*/ 	.word	0xffffffff


	//   ....[27]....
        /*0104*/ 	.word	0xffffffff


	//   ....[28]....
        /*0108*/ 	.word	0xffffffff


	//   ....[29]....
        /*010c*/ 	.word	0xffffffff


	//   ....[30]....
        /*0110*/ 	.word	0xffffffff


	//   ....[31]....
        /*0114*/ 	.word	0xffffffff


	//   ....[32]....
        /*0118*/ 	.word	0xffffffff


	//   ....[33]....
        /*011c*/ 	.word	0xffffffff


	//   ....[34]....
        /*0120*/ 	.word	0xffffffff


	//   ....[35]....
        /*0124*/ 	.word	0xffffffff


	//   ....[36]....
        /*0128*/ 	.word	0xffffffff


	//   ....[37]....
        /*012c*/ 	.word	0xffffffff


	//   ....[38]....
        /*0130*/ 	.word	0xffffffff


	//   ....[39]....
        /*0134*/ 	.word	0xffffffff


	//   ....[40]....
        /*0138*/ 	.word	0xffffffff


	//   ....[41]....
        /*013c*/ 	.word	0xffffffff


	//   ....[42]....
        /*0140*/ 	.word	0xffffffff


	//   ....[43]....
        /*0144*/ 	.word	0xffffffff


	//   ....[44]....
        /*0148*/ 	.word	0xffffffff


	//   ....[45]....
        /*014c*/ 	.word	0xffffffff


	//   ....[46]....
        /*0150*/ 	.word	0xffffffff


	//   ....[47]....
        /*0154*/ 	.word	0xffffffff


	//   ....[48]....
        /*0158*/ 	.word	0xffffffff


	//   ....[49]....
        /*015c*/ 	.word	0xffffffff


	//   ....[50]....
        /*0160*/ 	.word	0xffffffff


	//   ....[51]....
        /*0164*/ 	.word	0xffffffff


	//   ....[52]....
        /*0168*/ 	.word	0xffffffff


	//   ....[53]....
        /*016c*/ 	.word	0xffffffff


	//   ....[54]....
        /*0170*/ 	.word	0xffffffff


	//   ....[55]....
        /*0174*/ 	.word	0xffffffff


	//   ....[56]....
        /*0178*/ 	.word	0xffffffff


	//   ....[57]....
        /*017c*/ 	.word	0xffffffff


	//   ....[58]....
        /*0180*/ 	.word	0xffffffff


	//   ....[59]....
        /*0184*/ 	.word	0xffffffff


	//   ....[60]....
        /*0188*/ 	.word	0xffffffff


	//   ....[61]....
        /*018c*/ 	.word	0xffffffff


	//   ....[62]....
        /*0190*/ 	.word	0xffffffff


	//   ....[63]....
        /*0194*/ 	.word	0xffffffff


	//   ....[64]....
        /*0198*/ 	.word	0x05000013


	//   ....[65]....
        /*019c*/ 	.word	0x05000013


	//   ....[66]....
        /*01a0*/ 	.word	0x05000013


	//   ....[67]....
        /*01a4*/ 	.word	0x05000013


	//   ....[68]....
        /*01a8*/ 	.word	0x05000013


	//   ....[69]....
        /*01ac*/ 	.word	0x05000013


	//   ....[70]....
        /*01b0*/ 	.word	0x05000013


	//   ....[71]....
        /*01b4*/ 	.word	0x05000013


	//   ....[72]....
        /*01b8*/ 	.word	0x05000013


	//   ....[73]....
        /*01bc*/ 	.word	0x05000013


	//   ....[74]....
        /*01c0*/ 	.word	0x05000013


	//   ....[75]....
        /*01c4*/ 	.word	0x05000013


	//   ....[76]....
        /*01c8*/ 	.word	0x05000013


	//   ....[77]....
        /*01cc*/ 	.word	0x05000013


	//   ....[78]....
        /*01d0*/ 	.word	0x05000013


	//   ....[79]....
        /*01d4*/ 	.word	0x05000013


	//   ....[80]....
        /*01d8*/ 	.word	0x05000013


	//   ....[81]....
        /*01dc*/ 	.word	0x05000013


	//   ....[82]....
        /*01e0*/ 	.word	0x05000013


	//   ....[83]....
        /*01e4*/ 	.word	0x05000013


	//   ....[84]....
        /*01e8*/ 	.word	0x05000013


	//   ....[85]....
        /*01ec*/ 	.word	0x05000013


	//   ....[86]....
        /*01f0*/ 	.word	0x05000013


	//   ....[87]....
        /*01f4*/ 	.word	0x05000013


	//   ....[88]....
        /*01f8*/ 	.word	0x05000013


	//   ....[89]....
        /*01fc*/ 	.word	0x05000013


	//   ....[90]....
        /*0200*/ 	.word	0x05000013


	//   ....[91]....
        /*0204*/ 	.word	0x05000013


	//   ....[92]....
        /*0208*/ 	.word	0x05000013


	//   ....[93]....
        /*020c*/ 	.word	0x05000013


	//   ....[94]....
        /*0210*/ 	.word	0x05000013


	//   ....[95]....
        /*0214*/ 	.word	0x05000013


	//   ....[96]....
        /*0218*/ 	.word	0x05000013


	//   ....[97]....
        /*021c*/ 	.word	0x05000013


	//   ....[98]....
        /*0220*/ 	.word	0x05000013


	//   ....[99]....
        /*0224*/ 	.word	0x05000013


	//----- nvinfo : EIATTR_COOP_GROUP_INSTR_OFFSETS
	.align		4
.L_3068:
        /*0228*/ 	.byte	0x04, 0x28
        /*022a*/ 	.short	(.L_3070 - .L_3069)


	//   ....[0]....
.L_3069:
        /*022c*/ 	.word	0x00000550


	//   ....[1]....
        /*0230*/ 	.word	0x000006d0


	//   ....[2]....
        /*0234*/ 	.word	0x00000700


	//   ....[3]....
        /*0238*/ 	.word	0x00000730


	//   ....[4]....
        /*023c*/ 	.word	0x00000760


	//   ....[5]....
        /*0240*/ 	.word	0x00000790


	//   ....[6]....
        /*0244*/ 	.word	0x00000810


	//   ....[7]....
        /*0248*/ 	.word	0x00000b90


	//   ....[8]....
        /*024c*/ 	.word	0x00000bc0


	//   ....[9]....
        /*0250*/ 	.word	0x00000bf0


	//   ....[10]....
        /*0254*/ 	.word	0x00000c20


	//   ....[11]....
        /*0258*/ 	.word	0x00000c50


	//   ....[12]....
        /*025c*/ 	.word	0x00000cd0


	//   ....[13]....
        /*0260*/ 	.word	0x00000ee0


	//   ....[14]....
        /*0264*/ 	.word	0x00000fa0


	//   ....[15]....
        /*0268*/ 	.word	0x00001010


	//   ....[16]....
        /*026c*/ 	.word	0x000010d0


	//   ....[17]....
        /*0270*/ 	.word	0x00001120


	//   ....[18]....
        /*0274*/ 	.word	0x00001150


	//   ....[19]....
        /*0278*/ 	.word	0x00001180


	//   ....[20]....
        /*027c*/ 	.word	0x000011b0


	//   ....[21]....
        /*0280*/ 	.word	0x000011c0


	//   ....[22]....
        /*0284*/ 	.word	0x00001250


	//   ....[23]....
        /*0288*/ 	.word	0x00001320


	//   ....[24]....
        /*028c*/ 	.word	0x00001380


	//   ....[25]....
        /*0290*/ 	.word	0x000013e0


	//   ....[26]....
        /*0294*/ 	.word	0x00001430


	//   ....[27]....
        /*0298*/ 	.word	0x00001460


	//   ....[28]....
        /*029c*/ 	.word	0x00001490


	//   ....[29]....
        /*02a0*/ 	.word	0x000014c0


	//   ....[30]....
        /*02a4*/ 	.word	0x000014d0


	//   ....[31]....
        /*02a8*/ 	.word	0x000018b0


	//   ....[32]....
        /*02ac*/ 	.word	0x00002490


	//   ....[33]....
        /*02b0*/ 	.word	0x00002610


	//   ....[34]....
        /*02b4*/ 	.word	0x00002650


	//   ....[35]....
        /*02b8*/ 	.word	0x00002680


	//   ....[36]....
        /*02bc*/ 	.word	0x000026b0


	//   ....[37]....
        /*02c0*/ 	.word	0x000026e0


	//   ....[38]....
        /*02c4*/ 	.word	0x00002760


	//   ....[39]....
        /*02c8*/ 	.word	0x00002a50


	//   ....[40]....
        /*02cc*/ 	.word	0x00002a80


	//   ....[41]....
        /*02d0*/ 	.word	0x00002ab0


	//   ....[42]....
        /*02d4*/ 	.word	0x00002ae0


	//   ....[43]....
        /*02d8*/ 	.word	0x00002b10


	//   ....[44]....
        /*02dc*/ 	.word	0x00002b90


	//   ....[45]....
        /*02e0*/ 	.word	0x00002db0


	//   ....[46]....
        /*02e4*/ 	.word	0x00002e70


	//   ....[47]....
        /*02e8*/ 	.word	0x00002f20


	//   ....[48]....
        /*02ec*/ 	.word	0x00002f90


	//   ....[49]....
        /*02f0*/ 	.word	0x00002fe0


	//   ....[50]....
        /*02f4*/ 	.word	0x00003020


	//   ....[51]....
        /*02f8*/ 	.word	0x00003070


	//   ....[52]....
        /*02fc*/ 	.word	0x000030b0


	//   ....[53]....
        /*0300*/ 	.word	0x000030d0


	//   ....[54]....
        /*0304*/ 	.word	0x00003160


	//   ....[55]....
        /*0308*/ 	.word	0x00003220


	//   ....[56]....
        /*030c*/ 	.word	0x00003280


	//   ....[57]....
        /*0310*/ 	.word	0x00003300


	//   ....[58]....
        /*0314*/ 	.word	0x00003350


	//   ....[59]....
        /*0318*/ 	.word	0x00003380


	//   ....[60]....
        /*031c*/ 	.word	0x000033b0


	//   ....[61]....
        /*0320*/ 	.word	0x000033f0


	//   ....[62]....
        /*0324*/ 	.word	0x00003410


	//   ....[63]....
        /*0328*/ 	.word	0x000037e0


	//   ....[64]....
        /*032c*/ 	.word	0x00003e70


	//   ....[65]....
        /*0330*/ 	.word	0x00003ef0


	//   ....[66]....
        /*0334*/ 	.word	0x00003f80


	//   ....[67]....
        /*0338*/ 	.word	0x000040a0


	//   ....[68]....
        /*033c*/ 	.word	0x00004110


	//   ....[69]....
        /*0340*/ 	.word	0x00004180


	//   ....[70]....
        /*0344*/ 	.word	0x000041f0


	//   ....[71]....
        /*0348*/ 	.word	0x00004260


	//   ....[72]....
        /*034c*/ 	.word	0x00004290


	//   ....[73]....
        /*0350*/ 	.word	0x00004340


	//   ....[74]....
        /*0354*/ 	.word	0x000043c0


	//   ....[75]....
        /*0358*/ 	.word	0x00004440


	//   ....[76]....
        /*035c*/ 	.word	0x00004500


	//   ....[77]....
        /*0360*/ 	.word	0x00004580


	//   ....[78]....
        /*0364*/ 	.word	0x000045f0


	//   ....[79]....
        /*0368*/ 	.word	0x00004660


	//   ....[80]....
        /*036c*/ 	.word	0x000046d0


	//   ....[81]....
        /*0370*/ 	.word	0x00004730


	//   ....[82]....
        /*0374*/ 	.word	0x000047a0


	//   ....[83]....
        /*0378*/ 	.word	0x00004820


	//   ....[84]....
        /*037c*/ 	.word	0x000048c0


	//   ....[85]....
        /*0380*/ 	.word	0x000049b0


	//   ....[86]....
        /*0384*/ 	.word	0x00004a20


	//   ....[87]....
        /*0388*/ 	.word	0x00004aa0


	//   ....[88]....
        /*038c*/ 	.word	0x00004b20


	//   ....[89]....
        /*0390*/ 	.word	0x00004b80


	//   ....[90]....
        /*0394*/ 	.word	0x00004bb0


	//   ....[91]....
        /*0398*/ 	.word	0x00004c70


	//   ....[92]....
        /*039c*/ 	.word	0x00004cf0


	//   ....[93]....
        /*03a0*/ 	.word	0x00004d70


	//   ....[94]....
        /*03a4*/ 	.word	0x00004e40


	//   ....[95]....
        /*03a8*/ 	.word	0x00004ed0


	//   ....[96]....
        /*03ac*/ 	.word	0x00004f50


	//   ....[97]....
        /*03b0*/ 	.word	0x00004fd0


	//   ....[98]....
        /*03b4*/ 	.word	0x00005040


	//   ....[99]....
        /*03b8*/ 	.word	0x000050a0


	//----- nvinfo : EIATTR_VRC_CTA_INIT_COUNT
	.align		4
.L_3070:
        /*03bc*/ 	.byte	0x02, 0x4a
	.zero		1
	.zero		1


	//----- nvinfo : EIATTR_EXIT_INSTR_OFFSETS
	.align		4
        /*03c0*/ 	.byte	0x04, 0x1c
        /*03c2*/ 	.short	(.L_3072 - .L_3071)


	//   ....[0]....
.L_3071:
        /*03c4*/ 	.word	0x00001bc0


	//   ....[1]....
        /*03c8*/ 	.word	0x00001be0


	//   ....[2]....
        /*03cc*/ 	.word	0x00003e00


	//   ....[3]....
        /*03d0*/ 	.word	0x00003e20


	//----- nvinfo : EIATTR_MAX_THREADS
	.align		4
.L_3072:
        /*03d4*/ 	.byte	0x04, 0x05
        /*03d6*/ 	.short	(.L_3074 - .L_3073)
.L_3073:
        /*03d8*/ 	.word	0x00000080
        /*03dc*/ 	.word	0x00000001
        /*03e0*/ 	.word	0x00000001


	//----- nvinfo : EIATTR_CRS_STACK_SIZE
	.align		4
.L_3074:
        /*03e4*/ 	.byte	0x04, 0x1e
        /*03e6*/ 	.short	(.L_3076 - .L_3075)
.L_3075:
        /*03e8*/ 	.word	0x00000000


	//----- nvinfo : EIATTR_CBANK_PARAM_SIZE
	.align		4
.L_3076:
        /*03ec*/ 	.byte	0x03, 0x19
        /*03ee*/ 	.short	0x0034


	//----- nvinfo : EIATTR_PARAM_CBANK
	.align		4
        /*03f0*/ 	.byte	0x04, 0x0a
        /*03f2*/ 	.short	(.L_3078 - .L_3077)
	.align		4
.L_3077:
        /*03f4*/ 	.word	index@(.nv.constant0._ZN3cub18CUB_300001_SM_10006detail4scan16DeviceScanKernelINS2_10policy_hubIiiijN4cuda3__47maximumIiEEE10Policy1000EN6thrust24THRUST_300001_SM_1000_NS6detail15normal_iteratorINSC_10device_ptrIiEEEESH_NS0_13ScanTileStateIiLb1EEES8_NS1_10InputValueIiPiEEjiLb0EiEEvT0_T1_T2_iT3_T4_T5_)
        /*03f8*/ 	.short	0x0380
        /*03fa*/ 	.short	0x0034


	//----- nvinfo : EIATTR_SW_WAR
	.align		4
.L_3078:
        /*03fc*/ 	.byte	0x04, 0x36
        /*03fe*/ 	.short	(.L_3080 - .L_3079)
.L_3079:
        /*0400*/ 	.word	0x00000008
.L_3080:


//--------------------- .nv.info._ZN3cub18CUB_300001_SM_10006detail4scan16DeviceScanKernelINS2_10policy_hubIiiimN4cuda3std3__44plusIvEEE10Policy1000EN6thrust24THRUST_300001_SM_1000_NS6detail15normal_iteratorINSD_10device_ptrIiEEEESI_NS0_13ScanTileStateIiLb1EEES9_NS1_10InputValueIiPiEEmiLb0EiEEvT0_T1_T2_iT3_T4_T5_ --------------------------
	.section	.nv.info._ZN3cub18CUB_300001_SM_10006detail4scan16DeviceScanKernelINS2_10policy_hubIiiimN4cuda3std3__44plusIvEEE10Policy1000EN6thrust24THRUST_300001_SM_1000_NS6detail15normal_iteratorINSD_10device_ptrIiEEEESI_NS0_13ScanTileStateIiLb1EEES9_NS1_10InputValueIiPiEEmiLb0EiEEvT0_T1_T2_iT3_T4_T5_,"",@"SHT_CUDA_INFO"
	.sectionflags	@""
	.align	4


	//----- nvinfo : EIATTR_CUDA_API_VERSION
	.align		4
        /*0000*/ 	.byte	0x04, 0x37
        /*0002*/ 	.short	(.L_3082 - .L_3081)
.L_3081:
        /*0004*/ 	.word	0x00000082


	//----- nvinfo : EIATTR_KPARAM_INFO
	.align		4
.L_3082:
        /*0008*/ 	.byte	0x04, 0x17
        /*000a*/ 	.short	(.L_3084 - .L_3083)
.L_3083:
        /*000c*/ 	.word	0x00000000
        /*0010*/ 	.short	0x0006
        /*0012*/ 	.short	0x0030
        /*0014*/ 	.byte	0x00, 0xf0, 0x21, 0x00


	//----- nvinfo : EIATTR_KPARAM_INFO
	.align		4
.L_3084:
        /*0018*/ 	.byte	0x04, 0x17
        /*001a*/ 	.short	(.L_3086 - .L_3085)
.L_3085:
        /*001c*/ 	.word	0x00000000
        /*0020*/ 	.short	0x0005
        /*0022*/ 	.short	0x0020
        /*0024*/ 	.byte	0x00, 0xf0, 0x41, 0x00


	//----- nvinfo : EIATTR_KPARAM_INFO
	.align		4
.L_3086:
        /*0028*/ 	.byte	0x04, 0x17
        /*002a*/ 	.short	(.L_3088 - .L_3087)
.L_3087:
        /*002c*/ 	.word	0x00000000
        /*0030*/ 	.short	0x0004
        /*0032*/ 	.short	0x001c
        /*0034*/ 	.byte	0x00, 0xf0, 0x05, 0x00


	//----- nvinfo : EIATTR_KPARAM_INFO
	.align		4
.L_3088:
        /*0038*/ 	.byte	0x04, 0x17
        /*003a*/ 	.short	(.L_3090 - .L_3089)
.L_3089:
        /*003c*/ 	.word	0x00000000
        /*0040*/ 	.short	0x0003
        /*0042*/ 	.short	0x0018
        /*0044*/ 	.byte	0x00, 0xf0, 0x11, 0x00


	//----- nvinfo : EIATTR_KPARAM_INFO
	.align		4
.L_3090:
        /*0048*/ 	.byte	0x04, 0x17
        /*004a*/ 	.short	(.L_3092 - .L_3091)
.L_3091:
        /*004c*/ 	.word	0x00000000
        /*0050*/ 	.short	0x0002
        /*0052*/ 	.short	0x0010
        /*0054*/ 	.byte	0x00, 0xf0, 0x21, 0x00


	//----- nvinfo : EIATTR_KPARAM_INFO
	.align		4
.L_3092:
        /*0058*/ 	.byte	0x04, 0x17
        /*005a*/ 	.short	(.L_3094 - .L_3093)
.L_3093:
        /*005c*/ 	.word	0x00000000
        /*0060*/ 	.short	0x0001
        /*0062*/ 	.short	0x0008
        /*0064*/ 	.byte	0x00, 0xf0, 0x21, 0x00


	//----- nvinfo : EIATTR_KPARAM_INFO
	.align		4
.L_3094:
        /*0068*/ 	.byte	0x04, 0x17
        /*006a*/ 	.short	(.L_3096 - .L_3095)
.L_3095:
        /*006c*/ 	.word	0x00000000
        /*0070*/ 	.short	0x0000
        /*0072*/ 	.short	0x0000
        /*0074*/ 	.byte	0x00, 0xf0, 0x21, 0x00


	//----- nvinfo : EIATTR_SPARSE_MMA_MASK
	.align		4
.L_3096:
        /*0078*/ 	.byte	0x03, 0x50
        /*007a*/ 	.short	0x0000


	//----- nvinfo : EIATTR_MAXREG_COUNT
	.align		4
        /*007c*/ 	.byte	0x03, 0x1b
        /*007e*/ 	.short	0x0080


	//----- nvinfo : EIATTR_NUM_BARRIERS
	.align		4
        /*0080*/ 	.byte	0x02, 0x4c
        /*0082*/ 	.byte	0x01
	.zero		1


	//----- nvinfo : EIATTR_MERCURY_ISA_VERSION
	.align		4
        /*0084*/ 	.byte	0x03, 0x5f
        /*0086*/ 	.short	0x0101


	//----- nvinfo : EIATTR_COOP_GROUP_MASK_REGIDS
	.align		4
        /*0088*/ 	.byte	0x04, 0x29
        /*008a*/ 	.short	(.L_3098 - .L_3097)


	//   ....[0]....
.L_3097:
        /*008c*/ 	.word	0xffffffff


	//   ....[1]....
        /*0090*/ 	.word	0xffffffff


	//   ....[2]....
        /*0094*/ 	.word	0xffffffff


	//   ....[3]....
        /*0098*/ 	.word	0xffffffff


	//   ....[4]....
        /*009c*/ 	.word	0xffffffff


	//   ....[5]....
        /*00a0*/ 	.word	0xffffffff


	//   ....[6]....
        /*00a4*/ 	.word	0xffffffff


	//   ....[7]....
        /*00a8*/ 	.word	0xffffffff


	//   ....[8]....
        /*00ac*/ 	.word	0xffffffff


	//   ....[9]....
        /*00b0*/ 	.word	0xffffffff


	//   ....[10]....
        /*00b4*/ 	.word	0xffffffff


	//   ....[11]....
        /*00b8*/ 	.word	0xffffffff


	//   ....[12]....
        /*00bc*/ 	.word	0xffffffff


	//   ....[13]....
        /*00c0*/ 	.word	0xffffffff


	//   ....[14]....
        /*00c4*/ 	.word	0xffffffff


	//   ....[15]....
        /*00c8*/ 	.word	0xffffffff


	//   ....[16]....
        /*00cc*/ 	.word	0xffffffff


	//   ....[17]....
        /*00d0*/ 	.word	0xffffffff


	//   ....[18]....
        /*00d4*/ 	.word	0xffffffff


	//   ....[19]....
        /*00d8*/ 	.word	0xffffffff


	//   ....[20]....
        /*00dc*/ 	.word	0xffffffff


	//   ....[21]....
        /*00e0*/ 	.word	0xffffffff


	//   ....[22]....
        /*00e4*/ 	.word	0xffffffff


	//   ....[23]....
        /*00e8*/ 	.word	0xffffffff


	//   ....[24]....
        /*00ec*/ 	.word	0xffffffff


	//   ....[25]....
        /*00f0*/ 	.word	0xffffffff


	//   ....[26]....
        /*00f4*/ 	.word	0xffffffff


	//   ....[27]....
        /*00f8*/ 	.word	0xffffffff


	//   ....[28]....
        /*00fc*/ 	.word	0xffffffff


	//   ....[29]....
        /*0100*/ 	.word	0xffffffff


	//   ....[30]....
        /*0104*/ 	.word	0xffffffff


	//   ....[31]....
        /*0108*/ 	.word	0xffffffff


	//   ....[32]....
        /*010c*/ 	.word	0xffffffff


	//   ....[33]....
        /*0110*/ 	.word	0xffffffff


	//   ....[34]....
        /*0114*/ 	.word	0xffffffff


	//   ....[35]....
        /*0118*/ 	.word	0xffffffff


	//   ....[36]....
        /*011c*/ 	.word	0xffffffff


	//   ....[37]....
        /*0120*/ 	.word	0xffffffff


	//   ....[38]....
        /*0124*/ 	.word	0xffffffff


	//   ....[39]....
        /*0128*/ 	.word	0xffffffff


	//   ....[40]....
        /*012c*/ 	.word	0xffffffff


	//   ....[41]....
        /*0130*/ 	.word	0xffffffff


	//   ....[42]....
        /*0134*/ 	.word	0xffffffff


	//   ....[43]....
        /*0138*/ 	.word	0xffffffff


	//   ....[44]....
        /*013c*/ 	.word	0xffffffff


	//   ....[45]....
        /*0140*/ 	.word	0xffffffff


	//   ....[46]....
        /*0144*/ 	.word	0xffffffff


	//   ....[47]....
        /*0148*/ 	.word	0xffffffff


	//   ....[48]....
        /*014c*/ 	.word	0xffffffff


	//   ....[49]....
        /*0150*/ 	.word	0xffffffff


	//   ....[50]....
        /*0154*/ 	.word	0xffffffff


	//   ....[51]....
        /*0158*/ 	.word	0xffffffff


	//   ....[52]....
        /*015c*/ 	.word	0xffffffff


	//   ....[53]....
        /*0160*/ 	.word	0xffffffff


	//   ....[54]....
        /*0164*/ 	.word	0xffffffff


	//   ....[55]....
        /*0168*/ 	.word	0xffffffff


	//   ....[56]....
        /*016c*/ 	.word	0xffffffff


	//   ....[57]....
        /*0170*/ 	.word	0xffffffff


	//   ....[58]....
        /*0174*/ 	.word	0xffffffff


	//   ....[59]....
        /*0178*/ 	.word	0xffffffff


	//   ....[60]....
        /*017c*/ 	.word	0x0500000a


	//   ....[61]....
        /*0180*/ 	.word	0x0500000a


	//   ....[62]....
        /*0184*/ 	.word	0x0500000a


	//   ....[63]....
        /*0188*/ 	.word	0x0500000a


	//   ....[64]....
        /*018c*/ 	.word	0x0500000a


	//   ....[65]....
        /*0190*/ 	.word	0x0500000a


	//   ....[66]....
        /*0194*/ 	.word	0x0500000a


	//   ....[67]....
        /*0198*/ 	.word	0x0500000a


	//   ....[68]....
        /*019c*/ 	.word	0x0500000a


	//   ....[69]....
        /*01a0*/ 	.word	0x0500000a


	//   ....[70]....
        /*01a4*/ 	.word	0x0500000a


	//   ....[71]....
        /*01a8*/ 	.word	0x0500000a


	//   ....[72]....
        /*01ac*/ 	.word	0x0500000a


	//   ....[73]....
        /*01b0*/ 	.word	0x0500000a


	//   ....[74]....
        /*01b4*/ 	.word	0x0500000a


	//   ....[75]....
        /*01b8*/ 	.word	0x0500000a


	//   ....[76]....
        /*01bc*/ 	.word	0x0500000a


	//   ....[77]....
        /*01c0*/ 	.word	0x0500000a


	//   ....[78]....
        /*01c4*/ 	.word	0x0500000a


	//   ....[79]....
        /*01c8*/ 	.word	0x0500000a


	//   ....[80]....
        /*01cc*/ 	.word	0x0500000a


	//   ....[81]....
        /*01d0*/ 	.word	0x0500000a


	//   ....[82]....
        /*01d4*/ 	.word	0x0500000a


	//   ....[83]....
        /*01d8*/ 	.word	0x0500000a


	//   ....[84]....
        /*01dc*/ 	.word	0x0500000a


	//   ....[85]....
        /*01e0*/ 	.word	0x0500000a


	//   ....[86]....
        /*01e4*/ 	.word	0x0500000a


	//   ....[87]....
        /*01e8*/ 	.word	0x0500000a


	//   ....[88]....
        /*01ec*/ 	.word	0x0500000a


	//   ....[89]....
        /*01f0*/ 	.word	0x0500000a


	//   ....[90]....
        /*01f4*/ 	.word	0x0500000a


	//   ....[91]....
        /*01f8*/ 	.word	0x0500000a


	//   ....[92]....
        /*01fc*/ 	.word	0x0500000a


	//   ....[93]....
        /*0200*/ 	.word	0x0500000a


	//   ....[94]....
        /*0204*/ 	.word	0x0500000a


	//   ....[95]....
        /*0208*/ 	.word	0x0500000a


	//----- nvinfo : EIATTR_COOP_GROUP_INSTR_OFFSETS
	.align		4
.L_3098:
        /*020c*/ 	.byte	0x04, 0x28
        /*020e*/ 	.short	(.L_3100 - .L_3099)


	//   ....[0]....
.L_3099:
        /*0210*/ 	.word	0x000004d0


	//   ....[1]....
        /*0214*/ 	.word	0x000006f0


	//   ....[2]....
        /*0218*/ 	.word	0x00000710


	//   ....[3]....
        /*021c*/ 	.word	0x00000730


	//   ....[4]....
        /*0220*/ 	.word	0x00000750


	//   ....[5]....
        /*0224*/ 	.word	0x00000770


	//   ....[6]....
        /*0228*/ 	.word	0x00000b80


	//   ....[7]....
        /*022c*/ 	.word	0x00000ba0


	//   ....[8]....
        /*0230*/ 	.word	0x00000bc0


	//   ....[9]....
        /*0234*/ 	.word	0x00000be0


	//   ....[10]....
        /*0238*/ 	.word	0x00000c00


	//   ....[11]....
        /*023c*/ 	.word	0x00001000


	//   ....[12]....
        /*0240*/ 	.word	0x00001090


	//   ....[13]....
        /*0244*/ 	.word	0x000010f0


	//   ....[14]....
        /*0248*/ 	.word	0x00001160


	//   ....[15]....
        /*024c*/ 	.word	0x000011c0


	//   ....[16]....
        /*0250*/ 	.word	0x00001210


	//   ....[17]....
        /*0254*/ 	.word	0x00001270


	//   ....[18]....
        /*0258*/ 	.word	0x000012c0


	//   ....[19]....
        /*025c*/ 	.word	0x000012e0


	//   ....[20]....
        /*0260*/ 	.word	0x000013a0


	//   ....[21]....
        /*0264*/ 	.word	0x00001430


	//   ....[22]....
        /*0268*/ 	.word	0x00001480


	//   ....[23]....
        /*026c*/ 	.word	0x000014e0


	//   ....[24]....
        /*0270*/ 	.word	0x00001540


	//   ....[25]....
        /*0274*/ 	.word	0x00001580


	//   ....[26]....
        /*0278*/ 	.word	0x000015c0


	//   ....[27]....
        /*027c*/ 	.word	0x00001600


	//   ....[28]....
        /*0280*/ 	.word	0x00001610


	//   ....[29]....
        /*0284*/ 	.word	0x00001a50


	//   ....[30]....
        /*0288*/ 	.word	0x00002430


	//   ....[31]....
        /*028c*/ 	.word	0x00002650


	//   ....[32]....
        /*0290*/ 	.word	0x00002670


	//   ....[33]....
        /*0294*/ 	.word	0x00002690


	//   ....[34]....
        /*0298*/ 	.word	0x000026b0


	//   ....[35]....
        /*029c*/ 	.word	0x000026d0


	//   ....[36]....
        /*02a0*/ 	.word	0x00002a60


	//   ....[37]....
        /*02a4*/ 	.word	0x00002a80


	//   ....[38]....
        /*02a8*/ 	.word	0x00002aa0


	//   ....[39]....
        /*02ac*/ 	.word	0x00002ac0


	//   ....[40]....
        /*02b0*/ 	.word	0x00002ae0


	//   ....[41]....
        /*02b4*/ 	.word	0x00002ee0


	//   ....[42]....
        /*02b8*/ 	.word	0x00002f70


	//   ....[43]....
        /*02bc*/ 	.word	0x00002fd0


	//   ....[44]....
        /*02c0*/ 	.word	0x00003030


	//   ....[45]....
        /*02c4*/ 	.word	0x00003090


	//   ....[46]....
        /*02c8*/ 	.word	0x000030f0


	//   ....[47]....
        /*02cc*/ 	.word	0x00003140


	//   ....[48]....
        /*02d0*/ 	.word	0x000031b0


	//   ....[49]....
        /*02d4*/ 	.word	0x000031c0


	//   ....[50]....
        /*02d8*/ 	.word	0x00003280


	//   ....[51]....
        /*02dc*/ 	.word	0x00003310


	//   ....[52]....
        /*02e0*/ 	.word	0x00003360


	//   ....[53]....
        /*02e4*/ 	.word	0x000033d0


	//   ....[54]....
        /*02e8*/ 	.word	0x00003430


	//   ....[55]....
        /*02ec*/ 	.word	0x00003480


	//   ....[56]....
        /*02f0*/ 	.word	0x000034c0


	//   ....[57]....
        /*02f4*/ 	.word	0x00003520


	//   ....[58]....
        /*02f8*/ 	.word	0x00003530


	//   ....[59]....
        /*02fc*/ 	.word	0x000039a0


	//   ....[60]....
        /*0300*/ 	.word	0x00003f30


	//   ....[61]....
        /*0304*/ 	.word	0x00003fb0


	//   ....[62]....
        /*0308*/ 	.word	0x00004040


	//   ....[63]....
        /*030c*/ 	.word	0x00004120


	//   ....[64]....
        /*0310*/ 	.word	0x000041a0


	//   ....[65]....
        /*0314*/ 	.word	0x00004230


	//   ....[66]....
        /*0318*/ 	.word	0x000042b0


	//   ....[67]....
        /*031c*/ 	.word	0x00004330


	//   ....[68]....
        /*0320*/ 	.word	0x00004360


	//   ....[69]....
        /*0324*/ 	.word	0x00004430


	//   ....[70]....
        /*0328*/ 	.word	0x000044b0


	//   ....[71]....
        /*032c*/ 	.word	0x00004530


	//   ....[72]....
        /*0330*/ 	.word	0x000045e0


	//   ....[73]....
        /*0334*/ 	.word	0x00004670


	//   ....[74]....
        /*0338*/ 	.word	0x000046f0


	//   ....[75]....
        /*033c*/ 	.word	0x00004760


	//   ....[76]....
        /*0340*/ 	.word	0x000047e0


	//   ....[77]....
        /*0344*/ 	.word	0x00004840


	//   ....[78]....
        /*0348*/ 	.word	0x000048b0


	//   ....[79]....
        /*034c*/ 	.word	0x00004930


	//   ....[80]....
        /*0350*/ 	.word	0x000049d0


	//   ....[81]....
        /*0354*/ 	.word	0x00004a90


	//   ....[82]....
        /*0358*/ 	.word	0x00004b30


	//   ....[83]....
        /*035c*/ 	.word	0x00004bc0


	//   ....[84]....
        /*0360*/ 	.word	0x00004c50


	//   ....[85]....
        /*0364*/ 	.word	0x00004cc0


	//   ....[86]....
        /*0368*/ 	.word	0x00004cf0


	//   ....[87]....
        /*036c*/ 	.word	0x00004dc0


	//   ....[88]....
        /*0370*/ 	.word	0x00004e40


	//   ....[89]....
        /*0374*/ 	.word	0x00004ec0


	//   ....[90]....
        /*0378*/ 	.word	0x00004f80


	//   ....[91]....
        /*037c*/ 	.word	0x00005020


	//   ....[92]....
        /*0380*/ 	.word	0x000050b0


	//   ....[93]....
        /*0384*/ 	.word	0x00005140


	//   ....[94]....
        /*0388*/ 	.word	0x000051d0


	//   ....[95]....
        /*038c*/ 	.word	0x00005230


	//----- nvinfo : EIATTR_VRC_CTA_INIT_COUNT
	.align		4
.L_3100:
        /*0390*/ 	.byte	0x02, 0x4a
	.zero		1
	.zero		1


	//----- nvinfo : EIATTR_EXIT_INSTR_OFFSETS
	.align		4
        /*0394*/ 	.byte	0x04, 0x1c
        /*0396*/ 	.short	(.L_3102 - .L_3101)


	//   ....[0]....
.L_3101:
        /*0398*/ 	.word	0x00001ce0


	//   ....[1]....
        /*039c*/ 	.word	0x00001d10


	//   ....[2]....
        /*03a0*/ 	.word	0x00003ec0


	//   ....[3]....
        /*03a4*/ 	.word	0x00003ee0


	//----- nvinfo : EIATTR_MAX_THREADS
	.align		4
.L_3102:
        /*03a8*/ 	.byte	0x04, 0x05
        /*03aa*/ 	.short	(.L_3104 - .L_3103)
.L_3103:
        /*03ac*/ 	.word	0x000001a0
        /*03b0*/ 	.word	0x00000001
        /*03b4*/ 	.word	0x00000001


	//----- nvinfo : EIATTR_CRS_STACK_SIZE
	.align		4
.L_3104:
        /*03b8*/ 	.byte	0x04, 0x1e
        /*03ba*/ 	.short	(.L_3106 - .L_3105)
.L_3105:
        /*03bc*/ 	.word	0x00000000


	//----- nvinfo : EIATTR_CBANK_PARAM_SIZE
	.align		4
.L_3106:
        /*03c0*/ 	.byte	0x03, 0x19
        /*03c2*/ 	.short	0x0038


	//----- nvinfo : EIATTR_PARAM_CBANK
	.align		4
        /*03c4*/ 	.byte	0x04, 0x0a
        /*03c6*/ 	.short	(.L_3108 - .L_3107)
	.align		4
.L_3107:
        /*03c8*/ 	.word	index@(.nv.constant0._ZN3cub18CUB_300001_SM_10006detail4scan16DeviceScanKernelINS2_10policy_hubIiiimN4cuda3std3__44plusIvEEE10Policy1000EN6thrust24THRUST_300001_SM_1000_NS6detail15normal_iteratorINSD_10device_ptrIiEEEESI_NS0_13ScanTileStateIiLb1EEES9_NS1_10InputValueIiPiEEmiLb0EiEEvT0_T1_T2_iT3_T4_T5_)
        /*03cc*/ 	.short	0x0380
        /*03ce*/ 	.short	0x0038


	//----- nvinfo : EIATTR_SW_WAR
	.align		4
.L_3108:
        /*03d0*/ 	.byte	0x04, 0x36
        /*03d2*/ 	.short	(.L_3110 - .L_3109)
.L_3109:
        /*03d4*/ 	.word	0x00000008
.L_3110:


//--------------------- .nv.info._ZN3cub18CUB_300001_SM_10006detail4scan16DeviceScanKernelINS2_10policy_hubIiiijN4cuda3std3__44plusIvEEE10Policy1000EN6thrust24THRUST_300001_SM_1000_NS6detail15normal_iteratorINSD_10device_ptrIiEEEESI_NS0_13ScanTileStateIiLb1EEES9_NS1_10InputValueIiPiEEjiLb0EiEEvT0_T1_T2_iT3_T4_T5_ --------------------------
	.section	.nv.info._ZN3cub18CUB_300001_SM_10006detail4scan16DeviceScanKernelINS2_10policy_hubIiiijN4cuda3std3__44plusIvEEE10Policy1000EN6thrust24THRUST_300001_SM_1000_NS6detail15normal_iteratorINSD_10device_ptrIiEEEESI_NS0_13ScanTileStateIiLb1EEES9_NS1_10InputValueIiPiEEjiLb0EiEEvT0_T1_T2_iT3_T4_T5_,"",@"SHT_CUDA_INFO"
	.sectionflags	@""
	.align	4


	//----- nvinfo : EIATTR_CUDA_API_VERSION
	.align		4
        /*0000*/ 	.byte	0x04, 0x37
        /*0002*/ 	.short	(.L_3112 - .L_3111)
.L_3111:
        /*0004*/ 	.word	0x00000082


	//----- nvinfo : EIATTR_KPARAM_INFO
	.align		4
.L_3112:
        /*0008*/ 	.byte	0x04, 0x17
        /*000a*/ 	.short	(.L_3114 - .L_3113)
.L_3113:
        /*000c*/ 	.word	0x00000000
        /*0010*/ 	.short	0x0006
        /*0012*/ 	.short	0x0030
        /*0014*/ 	.byte	0x00, 0xf0, 0x11, 0x00


	//----- nvinfo : EIATTR_KPARAM_INFO
	.align		4
.L_3114:
        /*0018*/ 	.byte	0x04, 0x17
        /*001a*/ 	.short	(.L_3116 - .L_3115)
.L_3115:
        /*001c*/ 	.word	0x00000000
        /*0020*/ 	.short	0x0005
        /*0022*/ 	.short	0x0020
        /*0024*/ 	.byte	0x00, 0xf0, 0x41, 0x00


	//----- nvinfo : EIATTR_KPARAM_INFO
	.align		4
.L_3116:
        /*0028*/ 	.byte	0x04, 0x17
        /*002a*/ 	.short	(.L_3118 - .L_3117)
.L_3117:
        /*002c*/ 	.word	0x00000000
        /*0030*/ 	.short	0x0004
        /*0032*/ 	.short	0x001c
        /*0034*/ 	.byte	0x00, 0xf0, 0x05, 0x00


	//----- nvinfo : EIATTR_KPARAM_INFO
	.align		4
.L_3118:
        /*0038*/ 	.byte	0x04, 0x17
        /*003a*/ 	.short	(.L_3120 - .L_3119)
.L_3119:
        /*003c*/ 	.word	0x00000000
        /*0040*/ 	.short	0x0003
        /*0042*/ 	.short	0x0018
        /*0044*/ 	.byte	0x00, 0xf0, 0x11, 0x00


	//----- nvinfo : EIATTR_KPARAM_INFO
	.align		4
.L_3120:
        /*0048*/ 	.byte	0x04, 0x17
        /*004a*/ 	.short	(.L_3122 - .L_3121)
.L_3121:
        /*004c*/ 	.word	0x00000000
        /*0050*/ 	.short	0x0002
        /*0052*/ 	.short	0x0010
        /*0054*/ 	.byte	0x00, 0xf0, 0x21, 0x00


	//----- nvinfo : EIATTR_KPARAM_INFO
	.align		4
.L_3122:
        /*0058*/ 	.byte	0x04, 0x17
        /*005a*/ 	.short	(.L_3124 - .L_3123)
.L_3123:
        /*005c*/ 	.word	0x00000000
        /*0060*/ 	.short	0x0001
        /*0062*/ 	.short	0x0008
        /*0064*/ 	.byte	0x00, 0xf0, 0x21, 0x00


	//----- nvinfo : EIATTR_KPARAM_INFO
	.align		4
.L_3124:
        /*0068*/ 	.byte	0x04, 0x17
        /*006a*/ 	.short	(.L_3126 - .L_3125)
.L_3125:
        /*006c*/ 	.word	0x00000000
        /*0070*/ 	.short	0x0000
        /*0072*/ 	.short	0x0000
        /*0074*/ 	.byte	0x00, 0xf0, 0x21, 0x00


	//----- nvinfo : EIATTR_SPARSE_MMA_MASK
	.align		4
.L_3126:
        /*0078*/ 	.byte	0x03, 0x50
        /*007a*/ 	.short	0x0000


	//----- nvinfo : EIATTR_MAXREG_COUNT
	.align		4
        /*007c*/ 	.byte	0x03, 0x1b
        /*007e*/ 	.short	0x00a8


	//----- nvinfo : EIATTR_NUM_BARRIERS
	.align		4
        /*0080*/ 	.byte	0x02, 0x4c
        /*0082*/ 	.byte	0x01
	.zero		1


	//----- nvinfo : EIATTR_MERCURY_ISA_VERSION
	.align		4
        /*0084*/ 	.byte	0x03, 0x5f
        /*0086*/ 	.short	0x0101


	//----- nvinfo : EIATTR_UNUSED_LOAD_BYTE_OFFSET
	.align		4
        /*0088*/ 	.byte	0x04, 0x44
        /*008a*/ 	.short	(.L_3128 - .L_3127)


	//   ....[0]....
.L_3127:
        /*008c*/ 	.word	0x00002a80
        /*0090*/ 	.word	0x00000fff


	//----- nvinfo : EIATTR_COOP_GROUP_MASK_REGIDS
	.align		4
.L_3128:
        /*0094*/ 	.byte	0x04, 0x29
        /*0096*/ 	.short	(.L_3130 - .L_3129)


	//   ....[0]....
.L_3129:
        /*0098*/ 	.word	0xffffffff


	//   ....[1]....
        /*009c*/ 	.word	0xffffffff


	//   ....[2]....
        /*00a0*/ 	.word	0xffffffff


	//   ....[3]....
        /*00a4*/ 	.word	0xffffffff


	//   ....[4]....
        /*00a8*/ 	.word	0xffffffff


	//   ....[5]....
        /*00ac*/ 	.word	0xffffffff


	//   ....[6]....
        /*00b0*/ 	.word	0xffffffff


	//   ....[7]....
        /*00b4*/ 	.word	0xffffffff


	//   ....[8]....
        /*00b8*/ 	.word	0xffffffff


	//   ....[9]....
        /*00bc*/ 	.word	0xffffffff


	//   ....[10]....
        /*00c0*/ 	.word	0xffffffff


	//   ....[11]....
        /*00c4*/ 	.word	0xffffffff


	//   ....[12]....
        /*00c8*/ 	.word	0xffffffff


	//   ....[13]....
        /*00cc*/ 	.word	0xffffffff


	//   ....[14]....
        /*00d0*/ 	.word	0xffffffff


	//   ....[15]....
        /*00d4*/ 	.word	0xffffffff


	//   ....[16]....
        /*00d8*/ 	.word	0xffffffff


	//   ....[17]....
        /*00dc*/ 	.word	0xffffffff


	//   ....[18]....
        /*00e0*/ 	.word	0xffffffff


	//   ....[19]....
        /*00e4*/ 	.word	0xffffffff


	//   ....[20]....
        /*00e8*/ 	.word	0xffffffff


	//   ....[21]....
        /*00ec*/ 	.word	0xffffffff


	//   ....[22]....
        /*00f0*/ 	.word	0xffffffff


	//   ....[23]....
        /*00f4*/ 	.word	0xffffffff


	//   ....[24]....
        /*00f8*/ 	.word	0xffffffff


	//   ....[25]....
        /*00fc*/ 	.word	0xffffffff


	//   ....[26]....
        /*0100*/ 	.word	0xffffffff


	//   ....[27]....
        /*0104*/ 	.word	0xffffffff


	//   ....[28]....
        /*0108*/ 	.word	0xffffffff


	//   ....[29]....
        /*010c*/ 	.word	0xffffffff


	//   ....[30]....
        /*0110*/ 	.word	0xffffffff


	//   ....[31]....
        /*0114*/ 	.word	0xffffffff


	//   ....[32]....
        /*0118*/ 	.word	0xffffffff


	//   ....[33]....
        /*011c*/ 	.word	0xffffffff


	//   ....[34]....
        /*0120*/ 	.word	0xffffffff


	//   ....[35]....
        /*0124*/ 	.word	0xffffffff


	//   ....[36]....
        /*0128*/ 	.word	0xffffffff


	//   ....[37]....
        /*012c*/ 	.word	0xffffffff


	//   ....[38]....
        /*0130*/ 	.word	0xffffffff


	//   ....[39]....
        /*0134*/ 	.word	0xffffffff


	//   ....[40]....
        /*0138*/ 	.word	0xffffffff


	//   ....[41]....
        /*013c*/ 	.word	0xffffffff


	//   ....[42]....
        /*0140*/ 	.word	0xffffffff


	//   ....[43]....
        /*0144*/ 	.word	0xffffffff


	//   ....[44]....
        /*0148*/ 	.word	0xffffffff


	//   ....[45]....
        /*014c*/ 	.word	0xffffffff


	//   ....[46]....
        /*0150*/ 	.word	0xffffffff


	//   ....[47]....
        /*0154*/ 	.word	0xffffffff


	//   ....[48]....
        /*0158*/ 	.word	0xffffffff


	//   ....[49]....
        /*015c*/ 	.word	0xffffffff


	//   ....[50]....
        /*0160*/ 	.word	0xffffffff


	//   ....[51]....
        /*0164*/ 	.word	0xffffffff


	//   ....[52]....
        /*0168*/ 	.word	0xffffffff


	//   ....[53]....
        /*016c*/ 	.word	0xffffffff


	//   ....[54]....
        /*0170*/ 	.word	0xffffffff


	//   ....[55]....
        /*0174*/ 	.word	0xffffffff


	//   ....[56]....
        /*0178*/ 	.word	0xffffffff


	//   ....[57]....
        /*017c*/ 	.word	0xffffffff


	//   ....[58]....
        /*0180*/ 	.word	0xffffffff


	//   ....[59]....
        /*0184*/ 	.word	0xffffffff


	//   ....[60]....
        /*0188*/ 	.word	0x05000015


	//   ....[61]....
        /*018c*/ 	.word	0x05000015


	//   ....[62]....
        /*0190*/ 	.word	0x05000015


	//   ....[63]....
        /*0194*/ 	.word	0x05000015


	//   ....[64]....
        /*0198*/ 	.word	0x05000015


	//   ....[65]....
        /*019c*/ 	.word	0x05000015


	//   ....[66]....
        /*01a0*/ 	.word	0x05000015


	//   ....[67]....
        /*01a4*/ 	.word	0x05000015


	//   ....[68]....
        /*01a8*/ 	.word	0x05000015


	//   ....[69]....
        /*01ac*/ 	.word	0x05000015


	//   ....[70]....
        /*01b0*/ 	.word	0x05000015


	//   ....[71]....
        /*01b4*/ 	.word	0x05000015


	//   ....[72]....
        /*01b8*/ 	.word	0x05000015


	//   ....[73]....
        /*01bc*/ 	.word	0x05000015


	//   ....[74]....
        /*01c0*/ 	.word	0x05000015


	//   ....[75]....
        /*01c4*/ 	.word	0x05000015


	//   ....[76]....
        /*01c8*/ 	.word	0x05000015


	//   ....[77]....
        /*01cc*/ 	.word	0x05000015


	//   ....[78]....
        /*01d0*/ 	.word	0x05000015


	//   ....[79]....
        /*01d4*/ 	.word	0x05000015


	//   ....[80]....
        /*01d8*/ 	.word	0x05000015


	//   ....[81]....
        /*01dc*/ 	.word	0x05000015


	//   ....[82]....
        /*01e0*/ 	.word	0x05000015


	//   ....[83]....
        /*01e4*/ 	.word	0x05000015


	//   ....[84]....
        /*01e8*/ 	.word	0x05000015


	//   ....[85]....
        /*01ec*/ 	.word	0x05000015


	//   ....[86]....
        /*01f0*/ 	.word	0x05000015


	//   ....[87]....
        /*01f4*/ 	.word	0x05000015


	//   ....[88]....
        /*01f8*/ 	.word	0x05000015


	//   ....[89]....
        /*01fc*/ 	.word	0x05000015


	//   ....[90]....
        /*0200*/ 	.word	0x05000015


	//   ....[91]....
        /*0204*/ 	.word	0x05000015


	//   ....[92]....
        /*0208*/ 	.word	0x05000015


	//   ....[93]....
        /*020c*/ 	.word	0x05000015


	//   ....[94]....
        /*0210*/ 	.word	0x05000015


	//   ....[95]....
        /*0214*/ 	.word	0x05000015


	//----- nvinfo : EIATTR_COOP_GROUP_INSTR_OFFSETS
	.align		4
.L_3130:
        /*0218*/ 	.byte	0x04, 0x28
        /*021a*/ 	.short	(.L_3132 - .L_3131)


	//   ....[0]....
.L_3131:
        /*021c*/ 	.word	0x00000510


	//   ....[1]....
        /*0220*/ 	.word	0x000006d0


	//   ....[2]....
        /*0224*/ 	.word	0x000006f0


	//   ....[3]....
        /*0228*/ 	.word	0x00000710


	//   ....[4]....
        /*022c*/ 	.word	0x00000730


	//   ....[5]....
        /*0230*/ 	.word	0x00000750


	//   ....[6]....
        /*0234*/ 	.word	0x00000b40


	//   ....[7]....
        /*0238*/ 	.word	0x00000b60


	//   ....[8]....
        /*023c*/ 	.word	0x00000b80


	//   ....[9]....
        /*0240*/ 	.word	0x00000ba0


	//   ....[10]....
        /*0244*/ 	.word	0x00000bc0


	//   ....[11]....
        /*0248*/ 	.word	0x00000f70


	//   ....[12]....
        /*024c*/ 	.word	0x00001140


	//   ....[13]....
        /*0250*/ 	.word	0x000011a0


	//   ....[14]....
        /*0254*/ 	.word	0x00001240


	//   ....[15]....
        /*0258*/ 	.word	0x000012b0


	//   ....[16]....
        /*025c*/ 	.word	0x00001300


	//   ....[17]....
        /*0260*/ 	.word	0x00001340


	//   ....[18]....
        /*0264*/ 	.word	0x00001380


	//   ....[19]....
        /*0268*/ 	.word	0x00001390


	//   ....[20]....
        /*026c*/ 	.word	0x00001470


	//   ....[21]....
        /*0270*/ 	.word	0x00001640


	//   ....[22]....
        /*0274*/ 	.word	0x00001690


	//   ....[23]....
        /*0278*/ 	.word	0x000016f0


	//   ....[24]....
        /*027c*/ 	.word	0x00001750


	//   ....[25]....
        /*0280*/ 	.word	0x00001790


	//   ....[26]....
        /*0284*/ 	.word	0x000017d0


	//   ....[27]....
        /*0288*/ 	.word	0x00001810


	//   ....[28]....
        /*028c*/ 	.word	0x00001820


	//   ....[29]....
        /*0290*/ 	.word	0x00001cd0


	//   ....[30]....
        /*0294*/ 	.word	0x000027b0


	//   ....[31]....
        /*0298*/ 	.word	0x00002970


	//   ....[32]....
        /*029c*/ 	.word	0x00002990


	//   ....[33]....
        /*02a0*/ 	.word	0x000029b0


	//   ....[34]....
        /*02a4*/ 	.word	0x000029d0


	//   ....[35]....
        /*02a8*/ 	.word	0x000029f0


	//   ....[36]....
        /*02ac*/ 	.word	0x00002d70


	//   ....[37]....
        /*02b0*/ 	.word	0x00002d90


	//   ....[38]....
        /*02b4*/ 	.word	0x00002db0


	//   ....[39]....
        /*02b8*/ 	.word	0x00002dd0


	//   ....[40]....
        /*02bc*/ 	.word	0x00002df0


	//   ....[41]....
        /*02c0*/ 	.word	0x000031a0


	//   ....[42]....
        /*02c4*/ 	.word	0x00003370


	//   ....[43]....
        /*02c8*/ 	.word	0x000033d0


	//   ....[44]....
        /*02cc*/ 	.word	0x00003440


	//   ....[45]....
        /*02d0*/ 	.word	0x000034b0


	//   ....[46]....
        /*02d4*/ 	.word	0x00003500


	//   ....[47]....
        /*02d8*/ 	.word	0x00003550


	//   ....[48]....
        /*02dc*/ 	.word	0x000035b0


	//   ....[49]....
        /*02e0*/ 	.word	0x000035c0


	//   ....[50]....
        /*02e4*/ 	.word	0x00003680


	//   ....[51]....
        /*02e8*/ 	.word	0x00003850


	//   ....[52]....
        /*02ec*/ 	.word	0x000038a0


	//   ....[53]....
        /*02f0*/ 	.word	0x00003910


	//   ....[54]....
        /*02f4*/ 	.word	0x00003970


	//   ....[55]....
        /*02f8*/ 	.word	0x000039c0


	//   ....[56]....
        /*02fc*/ 	.word	0x00003a20


	//   ....[57]....
        /*0300*/ 	.word	0x00003a60


	//   ....[58]....
        /*0304*/ 	.word	0x00003a70


	//   ....[59]....
        /*0308*/ 	.word	0x00003ee0


	//   ....[60]....
        /*030c*/ 	.word	0x00004560


	//   ....[61]....
        /*0310*/ 	.word	0x000045e0


	//   ....[62]....
        /*0314*/ 	.word	0x00004670


	//   ....[63]....
        /*0318*/ 	.word	0x00004760


	//   ....[64]....
        /*031c*/ 	.word	0x00004800


	//   ....[65]....
        /*0320*/ 	.word	0x00004880


	//   ....[66]....
        /*0324*/ 	.word	0x00004910


	//   ....[67]....
        /*0328*/ 	.word	0x00004990


	//   ....[68]....
        /*032c*/ 	.word	0x000049c0


	//   ....[69]....
        /*0330*/ 	.word	0x00004a70


	//   ....[70]....
        /*0334*/ 	.word	0x00004af0


	//   ....[71]....
        /*0338*/ 	.word	0x00004b70


	//   ....[72]....
        /*033c*/ 	.word	0x00004c30


	//   ....[73]....
        /*0340*/ 	.word	0x00004cc0


	//   ....[74]....
        /*0344*/ 	.word	0x00004d40


	//   ....[75]....
        /*0348*/ 	.word	0x00004dc0


	//   ....[76]....
        /*034c*/ 	.word	0x00004e40


	//   ....[77]....
        /*0350*/ 	.word	0x00004ea0


	//   ....[78]....
        /*0354*/ 	.word	0x00004f10


	//   ....[79]....
        /*0358*/ 	.word	0x00004f90


	//   ....[80]....
        /*035c*/ 	.word	0x00005020


	//   ....[81]....
        /*0360*/ 	.word	0x000050d0


	//   ....[82]....
        /*0364*/ 	.word	0x00005180


	//   ....[83]....
        /*0368*/ 	.word	0x00005210


	//   ....[84]....
        /*036c*/ 	.word	0x000052a0


	//   ....[85]....
        /*0370*/ 	.word	0x00005340


	//   ....[86]....
        /*0374*/ 	.word	0x00005370


	//   ....[87]....
        /*0378*/ 	.word	0x00005420


	//   ....[88]....
        /*037c*/ 	.word	0x000054a0


	//   ....[89]....
        /*0380*/ 	.word	0x00005520


	//   ....[90]....
        /*0384*/ 	.word	0x000055e0


	//   ....[91]....
        /*0388*/ 	.word	0x00005690


	//   ....[92]....
        /*038c*/ 	.word	0x00005720


	//   ....[93]....
        /*0390*/ 	.word	0x000057a0


	//   ....[94]....
        /*0394*/ 	.word	0x00005830


	//   ....[95]....
        /*0398*/ 	.word	0x00005890


	//----- nvinfo : EIATTR_VRC_CTA_INIT_COUNT
	.align		4
.L_3132:
        /*039c*/ 	.byte	0x02, 0x4a
	.zero		1
	.zero		1


	//----- nvinfo : EIATTR_EXIT_INSTR_OFFSETS
	.align		4
        /*03a0*/ 	.byte	0x04, 0x1c
        /*03a2*/ 	.short	(.L_3134 - .L_3133)


	//   ....[0]....
.L_3133:
        /*03a4*/ 	.word	0x00001fa0


	//   ....[1]....
        /*03a8*/ 	.word	0x00001fc0


	//   ....[2]....
        /*03ac*/ 	.word	0x000044f0


	//   ....[3]....
        /*03b0*/ 	.word	0x00004510


	//----- nvinfo : EIATTR_MAX_THREADS
	.align		4
.L_3134:
        /*03b4*/ 	.byte	0x04, 0x05
        /*03b6*/ 	.short	(.L_3136 - .L_3135)
.L_3135:
        /*03b8*/ 	.word	0x00000180
        /*03bc*/ 	.word	0x00000001
        /*03c0*/ 	.word	0x00000001


	//----- nvinfo : EIATTR_CRS_STACK_SIZE
	.align		4
.L_3136:
        /*03c4*/ 	.byte	0x04, 0x1e
        /*03c6*/ 	.short	(.L_3138 - .L_3137)
.L_3137:
        /*03c8*/ 	.word	0x00000000


	//----- nvinfo : EIATTR_CBANK_PARAM_SIZE
	.align		4
.L_3138:
        /*03cc*/ 	.byte	0x03, 0x19
        /*03ce*/ 	.short	0x0034


	//----- nvinfo : EIATTR_PARAM_CBANK
	.align		4
        /*03d0*/ 	.byte	0x04, 0x0a
        /*03d2*/ 	.short	(.L_3140 - .L_3139)
	.align		4
.L_3139:
        /*03d4*/ 	.word	index@(.nv.constant0._ZN3cub18CUB_300001_SM_10006detail4scan16DeviceScanKernelINS2_10policy_hubIiiijN4cuda3std3__44plusIvEEE10Policy1000EN6thrust24THRUST_300001_SM_1000_NS6detail15normal_iteratorINSD_10device_ptrIiEEEESI_NS0_13ScanTileStateIiLb1EEES9_NS1_10InputValueIiPiEEjiLb0EiEEvT0_T1_T2_iT3_T4_T5_)
        /*03d8*/ 	.short	0x0380
        /*03da*/ 	.short	0x0034


	//----- nvinfo : EIATTR_SW_WAR
	.align		4
.L_3140:
        /*03dc*/ 	.byte	0x04, 0x36
        /*03de*/ 	.short	(.L_3142 - .L_3141)
.L_3141:
        /*03e0*/ 	.word	0x00000008
.L_3142:


//--------------------- .nv.info._ZN3cub18CUB_300001_SM_10006detail4scan20DeviceScanInitKernelINS0_13ScanTileStateIiLb1EEEEEvT_i --------------------------
	.section	.nv.info._ZN3cub18CUB_300001_SM_10006detail4scan20DeviceScanInitKernelINS0_13ScanTileStateIiLb1EEEEEvT_i,"",@"SHT_CUDA_INFO"
	.sectionflags	@""
	.align	4


	//----- nvinfo : EIATTR_CUDA_API_VERSION
	.align		4
        /*0000*/ 	.byte	0x04, 0x37
        /*0002*/ 	.short	(.L_3144 - .L_3143)
.L_3143:
        /*0004*/ 	.word	0x00000082


	//----- nvinfo : EIATTR_KPARAM_INFO
	.align		4
.L_3144:
        /*0008*/ 	.byte	0x04, 0x17
        /*000a*/ 	.short	(.L_3146 - .L_3145)
.L_3145:
        /*000c*/ 	.word	0x00000000
        /*0010*/ 	.short	0x0001
        /*0012*/ 	.short	0x0008
        /*0014*/ 	.byte	0x00, 0xf0, 0x11, 0x00


	//----- nvinfo : EIATTR_KPARAM_INFO
	.align		4
.L_3146:
        /*0018*/ 	.byte	0x04, 0x17
        /*001a*/ 	.short	(.L_3148 - .L_3147)
.L_3147:
        /*001c*/ 	.word	0x00000000
        /*0020*/ 	.short	0x0000
        /*0022*/ 	.short	0x0000
        /*0024*/ 	.byte	0x00, 0xf0, 0x21, 0x00


	//----- nvinfo : EIATTR_SPARSE_MMA_MASK
	.align		4
.L_3148:
        /*0028*/ 	.byte	0x03, 0x50
        /*002a*/ 	.short	0x0000


	//----- nvinfo : EIATTR_MAXREG_COUNT
	.align		4
        /*002c*/ 	.byte	0x03, 0x1b
        /*002e*/ 	.short	0x00ff


	//----- nvinfo : EIATTR_MERCURY_ISA_VERSION
	.align		4
        /*0030*/ 	.byte	0x03, 0x5f
        /*0032*/ 	.short	0x0101


	//----- nvinfo : EIATTR_VRC_CTA_INIT_COUNT
	.align		4
        /*0034*/ 	.byte	0x02, 0x4a
	.zero		1
	.zero		1


	//----- nvinfo : EIATTR_EXIT_INSTR_OFFSETS
	.align		4
        /*0038*/ 	.byte	0x04, 0x1c
        /*003a*/ 	.short	(.L_3150 - .L_3149)


	//   ....[0]....
.L_3149:
        /*003c*/ 	.word	0x000000f0


	//   ....[1]....
        /*0040*/ 	.word	0x00000130


	//----- nvinfo : EIATTR_CBANK_PARAM_SIZE
	.align		4
.L_3150:
        /*0044*/ 	.byte	0x03, 0x19
        /*0046*/ 	.short	0x000c


	//----- nvinfo : EIATTR_PARAM_CBANK
	.align		4
        /*0048*/ 	.byte	0x04, 0x0a
        /*004a*/ 	.short	(.L_3152 - .L_3151)
	.align		4
.L_3151:
        /*004c*/ 	.word	index@(.nv.constant0._ZN3cub18CUB_300001_SM_10006detail4scan20DeviceScanInitKernelINS0_13ScanTileStateIiLb1EEEEEvT_i)
        /*0050*/ 	.short	0x0380
        /*0052*/ 	.short	0x000c


	//----- nvinfo : EIATTR_SW_WAR
	.align		4
.L_3152:
        /*0054*/ 	.byte	0x04, 0x36
        /*0056*/ 	.short	(.L_3154 - .L_3153)
.L_3153:
        /*0058*/ 	.word	0x00000008
.L_3154:


//--------------------- .nv.info._ZN3cub18CUB_300001_SM_10006detail9transform16transform_kernelINS2_10policy_hubILb1EN4cuda3std3__45tupleIJN6thrust24THRUST_300001_SM_1000_NS6detail15normal_iteratorINSA_10device_ptrIiEEEEEEEE10policy1000ElNSA_8cuda_cub9__replace14new_value_if_fINSB_14equal_to_valueIiEEiiEESF_JPiEEEvT0_iT1_T2_DpNS2_10kernel_argIT3_EE --------------------------
	.section	.nv.info._ZN3cub18CUB_300001_SM_10006detail9transform16transform_kernelINS2_10policy_hubILb1EN4cuda3std3__45tupleIJN6thrust24THRUST_300001_SM_1000_NS6detail15normal_iteratorINSA_10device_ptrIiEEEEEEEE10policy1000ElNSA_8cuda_cub9__replace14new_value_if_fINSB_14equal_to_valueIiEEiiEESF_JPiEEEvT0_iT1_T2_DpNS2_10kernel_argIT3_EE,"",@"SHT_CUDA_INFO"
	.sectionflags	@""
	.align	4


	//----- nvinfo : EIATTR_CUDA_API_VERSION
	.align		4
        /*0000*/ 	.byte	0x04, 0x37
        /*0002*/ 	.short	(.L_3156 - .L_3155)
.L_3155:
        /*0004*/ 	.word	0x00000082


	//----- nvinfo : EIATTR_KPARAM_INFO
	.align		4
.L_3156:
        /*0008*/ 	.byte	0x04, 0x17
        /*000a*/ 	.short	(.L_3158 - .L_3157)
.L_3157:
        /*000c*/ 	.word	0x00000000
        /*0010*/ 	.short	0x0004
        /*0012*/ 	.short	0x0020
        /*0014*/ 	.byte	0x00, 0xf0, 0x41, 0x00


	//----- nvinfo : EIATTR_KPARAM_INFO
	.align		4
.L_3158:
        /*0018*/ 	.byte	0x04, 0x17
        /*001a*/ 	.short	(.L_3160 - .L_3159)
.L_3159:
        /*001c*/ 	.word	0x00000000
        /*0020*/ 	.short	0x0003
        /*0022*/ 	.short	0x0018
        /*0024*/ 	.byte	0x00, 0xf0, 0x21, 0x00


	//----- nvinfo : EIATTR_KPARAM_INFO
	.align		4
.L_3160:
        /*0028*/ 	.byte	0x04, 0x17
        /*002a*/ 	.short	(.L_3162 - .L_3161)
.L_3161:
        /*002c*/ 	.word	0x00000000
        /*0030*/ 	.short	0x0002
        /*0032*/ 	.short	0x000c
        /*0034*/ 	.byte	0x00, 0xf0, 0x21, 0x00


	//----- nvinfo : EIATTR_KPARAM_INFO
	.align		4
.L_3162:
        /*0038*/ 	.byte	0x04, 0x17
        /*003a*/ 	.short	(.L_3164 - .L_3163)
.L_3163:
        /*003c*/ 	.word	0x00000000
        /*0040*/ 	.short	0x0001
        /*0042*/ 	.short	0x0008
        /*0044*/ 	.byte	0x00, 0xf0, 0x11, 0x00


	//----- nvinfo : EIATTR_KPARAM_INFO
	.align		4
.L_3164:
        /*0048*/ 	.byte	0x04, 0x17
        /*004a*/ 	.short	(.L_3166 - .L_3165)
.L_3165:
        /*004c*/ 	.word	0x00000000
        /*0050*/ 	.short	0x0000
        /*0052*/ 	.short	0x0000
        /*0054*/ 	.byte	0x00, 0xf0, 0x21, 0x00


	//----- nvinfo : EIATTR_SPARSE_MMA_MASK
	.align		4
.L_3166:
        /*0058*/ 	.byte	0x03, 0x50
        /*005a*/ 	.short	0x0000


	//----- nvinfo : EIATTR_MAXREG_COUNT
	.align		4
        /*005c*/ 	.byte	0x03, 0x1b
        /*005e*/ 	.short	0x00ff


	//----- nvinfo : EIATTR_MERCURY_ISA_VERSION
	.align		4
        /*0060*/ 	.byte	0x03, 0x5f
        /*0062*/ 	.short	0x0101


	//----- nvinfo : EIATTR_VRC_CTA_INIT_COUNT
	.align		4
        /*0064*/ 	.byte	0x02, 0x4a
	.zero		1
	.zero		1


	//----- nvinfo : EIATTR_EXIT_INSTR_OFFSETS
	.align		4
        /*0068*/ 	.byte	0x04, 0x1c
        /*006a*/ 	.short	(.L_3168 - .L_3167)


	//   ....[0]....
.L_3167:
        /*006c*/ 	.word	0x000002b0


	//   ....[1]....
        /*0070*/ 	.word	0x00001aa0


	//   ....[2]....
        /*0074*/ 	.word	0x00001bb0


	//   ....[3]....
        /*0078*/ 	.word	0x00001bd0


	//   ....[4]....
        /*007c*/ 	.word	0x00001f90


	//   ....[5]....
        /*0080*/ 	.word	0x00002140


	//   ....[6]....
        /*0084*/ 	.word	0x00002270


	//   ....[7]....
        /*0088*/ 	.word	0x00002300


	//----- nvinfo : EIATTR_MAX_THREADS
	.align		4
.L_3168:
        /*008c*/ 	.byte	0x04, 0x05
        /*008e*/ 	.short	(.L_3170 - .L_3169)
.L_3169:
        /*0090*/ 	.word	0x00000080
        /*0094*/ 	.word	0x00000001
        /*0098*/ 	.word	0x00000001


	//----- nvinfo : EIATTR_CRS_STACK_SIZE
	.align		4
.L_3170:
        /*009c*/ 	.byte	0x04, 0x1e
        /*009e*/ 	.short	(.L_3172 - .L_3171)
.L_3171:
        /*00a0*/ 	.word	0x00000000


	//----- nvinfo : EIATTR_CBANK_PARAM_SIZE
	.align		4
.L_3172:
        /*00a4*/ 	.byte	0x03, 0x19
        /*00a6*/ 	.short	0x0030


	//----- nvinfo : EIATTR_PARAM_CBANK
	.align		4
        /*00a8*/ 	.byte	0x04, 0x0a
        /*00aa*/ 	.short	(.L_3174 - .L_3173)
	.align		4
.L_3173:
        /*00ac*/ 	.word	index@(.nv.constant0._ZN3cub18CUB_300001_SM_10006detail9transform16transform_kernelINS2_10policy_hubILb1EN4cuda3std3__45tupleIJN6thrust24THRUST_300001_SM_1000_NS6detail15normal_iteratorINSA_10device_ptrIiEEEEEEEE10policy1000ElNSA_8cuda_cub9__replace14new_value_if_fINSB_14equal_to_valueIiEEiiEESF_JPiEEEvT0_iT1_T2_DpNS2_10kernel_argIT3_EE)
        /*00b0*/ 	.short	0x0380
        /*00b2*/ 	.short	0x0030


	//----- nvinfo : EIATTR_SW_WAR
	.align		4
.L_3174:
        /*00b4*/ 	.byte	0x04, 0x36
        /*00b6*/ 	.short	(.L_3176 - .L_3175)
.L_3175:
        /*00b8*/ 	.word	0x00000008
.L_3176:


//--------------------- .nv.info._ZN3cub18CUB_300001_SM_10006detail9transform16transform_kernelINS2_10policy_hubILb1EN4cuda3std3__45tupleIJN6thrust24THRUST_300001_SM_1000_NS6detail15normal_iteratorINSA_10device_ptrIiEEEEEEEE10policy1000EiNSA_8cuda_cub9__replace14new_value_if_fINSB_14equal_to_valueIiEEiiEESF_JPiEEEvT0_iT1_T2_DpNS2_10kernel_argIT3_EE --------------------------
	.section	.nv.info._ZN3cub18CUB_300001_SM_10006detail9transform16transform_kernelINS2_10policy_hubILb1EN4cuda3std3__45tupleIJN6thrust24THRUST_300001_SM_1000_NS6detail15normal_iteratorINSA_10device_ptrIiEEEEEEEE10policy1000EiNSA_8cuda_cub9__replace14new_value_if_fINSB_14equal_to_valueIiEEiiEESF_JPiEEEvT0_iT1_T2_DpNS2_10kernel_argIT3_EE,"",@"SHT_CUDA_INFO"
	.sectionflags	@""
	.align	4


	//----- nvinfo : EIATTR_CUDA_API_VERSION
	.align		4
        /*0000*/ 	.byte	0x04, 0x37
        /*0002*/ 	.short	(.L_3178 - .L_3177)
.L_3177:
        /*0004*/ 	.word	0x00000082


	//----- nvinfo : EIATTR_KPARAM_INFO
	.align		4
.L_3178:
        /*0008*/ 	.byte	0x04, 0x17
        /*000a*/ 	.short	(.L_3180 - .L_3179)
.L_3179:
        /*000c*/ 	.word	0x00000000
        /*0010*/ 	.short	0x0004
        /*0012*/ 	.short	0x0018
        /*0014*/ 	.byte	0x00, 0xf0, 0x41, 0x00


	//----- nvinfo : EIATTR_KPARAM_INFO
	.align		4
.L_3180:
        /*0018*/ 	.byte	0x04, 0x17
        /*001a*/ 	.short	(.L_3182 - .L_3181)
.L_3181:
        /*001c*/ 	.word	0x00000000
        /*0020*/ 	.short	0x0003
        /*0022*/ 	.short	0x0010
        /*0024*/ 	.byte	0x00, 0xf0, 0x21, 0x00


	//----- nvinfo : EIATTR_KPARAM_INFO
	.align		4
.L_3182:
        /*0028*/ 	.byte	0x04, 0x17
        /*002a*/ 	.short	(.L_3184 - .L_3183)
.L_3183:
        /*002c*/ 	.word	0x00000000
        /*0030*/ 	.short	0x0002
        /*0032*/ 	.short	0x0008
        /*0034*/ 	.byte	0x00, 0xf0, 0x21, 0x00


	//----- nvinfo : EIATTR_KPARAM_INFO
	.align		4
.L_3184:
        /*0038*/ 	.byte	0x04, 0x17
        /*003a*/ 	.short	(.L_3186 - .L_3185)
.L_3185:
        /*003c*/ 	.word	0x00000000
        /*0040*/ 	.short	0x0001
        /*0042*/ 	.short	0x0004
        /*0044*/ 	.byte	0x00, 0xf0, 0x11, 0x00


	//----- nvinfo : EIATTR_KPARAM_INFO
	.align		4
.L_3186:
        /*0048*/ 	.byte	0x04, 0x17
        /*004a*/ 	.short	(.L_3188 - .L_3187)
.L_3187:
        /*004c*/ 	.word	0x00000000
        /*0050*/ 	.short	0x0000
        /*0052*/ 	.short	0x0000
        /*0054*/ 	.byte	0x00, 0xf0, 0x11, 0x00


	//----- nvinfo : EIATTR_SPARSE_MMA_MASK
	.align		4
.L_3188:
        /*0058*/ 	.byte	0x03, 0x50
        /*005a*/ 	.short	0x0000


	//----- nvinfo : EIATTR_MAXREG_COUNT
	.align		4
        /*005c*/ 	.byte	0x03, 0x1b
        /*005e*/ 	.short	0x00ff


	//----- nvinfo : EIATTR_MERCURY_ISA_VERSION
	.align		4
        /*0060*/ 	.byte	0x03, 0x5f
        /*0062*/ 	.short	0x0101


	//----- nvinfo : EIATTR_VRC_CTA_INIT_COUNT
	.align		4
        /*0064*/ 	.byte	0x02, 0x4a
	.zero		1
	.zero		1


	//----- nvinfo : EIATTR_EXIT_INSTR_OFFSETS
	.align		4
        /*0068*/ 	.byte	0x04, 0x1c
        /*006a*/ 	.short	(.L_3190 - .L_3189)


	//   ....[0]....
.L_3189:
        /*006c*/ 	.word	0x00000210


	//   ....[1]....
        /*0070*/ 	.word	0x000005c0


	//   ....[2]....
        /*0074*/ 	.word	0x00000760


	//   ....[3]....
        /*0078*/ 	.word	0x00000880


	//   ....[4]....
        /*007c*/ 	.word	0x00000910


	//   ....[5]....
        /*0080*/ 	.word	0x00000930


	//   ....[6]....
        /*0084*/ 	.word	0x00001e50


	//   ....[7]....
        /*0088*/ 	.word	0x00001f40


	//----- nvinfo : EIATTR_MAX_THREADS
	.align		4
.L_3190:
        /*008c*/ 	.byte	0x04, 0x05
        /*008e*/ 	.short	(.L_3192 - .L_3191)
.L_3191:
        /*0090*/ 	.word	0x00000080
        /*0094*/ 	.word	0x00000001
        /*0098*/ 	.word	0x00000001


	//----- nvinfo : EIATTR_CRS_STACK_SIZE
	.align		4
.L_3192:
        /*009c*/ 	.byte	0x04, 0x1e
        /*009e*/ 	.short	(.L_3194 - .L_3193)
.L_3193:
        /*00a0*/ 	.word	0x00000000


	//----- nvinfo : EIATTR_CBANK_PARAM_SIZE
	.align		4
.L_3194:
        /*00a4*/ 	.byte	0x03, 0x19
        /*00a6*/ 	.short	0x0028


	//----- nvinfo : EIATTR_PARAM_CBANK
	.align		4
        /*00a8*/ 	.byte	0x04, 0x0a
        /*00aa*/ 	.short	(.L_3196 - .L_3195)
	.align		4
.L_3195:
        /*00ac*/ 	.word	index@(.nv.constant0._ZN3cub18CUB_300001_SM_10006detail9transform16transform_kernelINS2_10policy_hubILb1EN4cuda3std3__45tupleIJN6thrust24THRUST_300001_SM_1000_NS6detail15normal_iteratorINSA_10device_ptrIiEEEEEEEE10policy1000EiNSA_8cuda_cub9__replace14new_value_if_fINSB_14equal_to_valueIiEEiiEESF_JPiEEEvT0_iT1_T2_DpNS2_10kernel_argIT3_EE)
        /*00b0*/ 	.short	0x0380
        /*00b2*/ 	.short	0x0028


	//----- nvinfo : EIATTR_SW_WAR
	.align		4
.L_3196:
        /*00b4*/ 	.byte	0x04, 0x36
        /*00b6*/ 	.short	(.L_3198 - .L_3197)
.L_3197:
        /*00b8*/ 	.word	0x00000008
.L_3198:


//--------------------- .nv.info._ZN3cub18CUB_300001_SM_10006detail8for_each13static_kernelINS2_12policy_hub_t12policy_500_tElNS2_12op_wrapper_tIlN6thrust24THRUST_300001_SM_1000_NS6system6detail7generic6detail21binary_search_functorINS8_6detail15normal_iteratorINS8_10device_ptrIiEEEEN4cuda3std3__44lessIiEENSC_3ubfEEENS8_12zip_iteratorINSL_5tupleIJNSF_INS8_7pointerIiNS8_8cuda_cub3tagENS8_11use_defaultESV_EEEENSF_INSS_IlSU_SV_SV_EEEEEEEEEEEEEvT0_T1_ --------------------------
	.section	.nv.info._ZN3cub18CUB_300001_SM_10006detail8for_each13static_kernelINS2_12policy_hub_t12policy_500_tElNS2_12op_wrapper_tIlN6thrust24THRUST_300001_SM_1000_NS6system6detail7generic6detail21binary_search_functorINS8_6detail15normal_iteratorINS8_10device_ptrIiEEEEN4cuda3std3__44lessIiEENSC_3ubfEEENS8_12zip_iteratorINSL_5tupleIJNSF_INS8_7pointerIiNS8_8cuda_cub3tagENS8_11use_defaultESV_EEEENSF_INSS_IlSU_SV_SV_EEEEEEEEEEEEEvT0_T1_,"",@"SHT_CUDA_INFO"
	.sectionflags	@""
	.align	4


	//----- nvinfo : EIATTR_CUDA_API_VERSION
	.align		4
        /*0000*/ 	.byte	0x04, 0x37
        /*0002*/ 	.short	(.L_3200 - .L_3199)
.L_3199:
        /*0004*/ 	.word	0x00000082


	//----- nvinfo : EIATTR_KPARAM_INFO
	.align		4
.L_3200:
        /*0008*/ 	.byte	0x04, 0x17
        /*000a*/ 	.short	(.L_3202 - .L_3201)
.L_3201:
        /*000c*/ 	.word	0x00000000
        /*0010*/ 	.short	0x0001
        /*0012*/ 	.short	0x0008
        /*0014*/ 	.byte	0x00, 0xf0, 0xa1, 0x00


	//----- nvinfo : EIATTR_KPARAM_INFO
	.align		4
.L_3202:
        /*0018*/ 	.byte	0x04, 0x17
        /*001a*/ 	.short	(.L_3204 - .L_3203)
.L_3203:
        /*001c*/ 	.word	0x00000000
        /*0020*/ 	.short	0x0000
        /*0022*/ 	.short	0x0000
        /*0024*/ 	.byte	0x00, 0xf0, 0x21, 0x00


	//----- nvinfo : EIATTR_SPARSE_MMA_MASK
	.align		4
.L_3204:
        /*0028*/ 	.byte	0x03, 0x50
        /*002a*/ 	.short	0x0000


	//----- nvinfo : EIATTR_MAXREG_COUNT
	.align		4
        /*002c*/ 	.byte	0x03, 0x1b
        /*002e*/ 	.short	0x00ff


	//----- nvinfo : EIATTR_MERCURY_ISA_VERSION
	.align		4
        /*0030*/ 	.byte	0x03, 0x5f
        /*0032*/ 	.short	0x0101


	//----- nvinfo : EIATTR_VRC_CTA_INIT_COUNT
	.align		4
        /*0034*/ 	.byte	0x02, 0x4a
	.zero		1
	.zero		1


	//----- nvinfo : EIATTR_EXIT_INSTR_OFFSETS
	.align		4
        /*0038*/ 	.byte	0x04, 0x1c
        /*003a*/ 	.short	(.L_3206 - .L_3205)


	//   ....[0]....
.L_3205:
        /*003c*/ 	.word	0x00000590


	//   ....[1]....
        /*0040*/ 	.word	0x00000610


	//   ....[2]....
        /*0044*/ 	.word	0x00000a00


	//   ....[3]....
        /*0048*/ 	.word	0x00000c60


	//   ....[4]....
        /*004c*/ 	.word	0x00000d40


	//   ....[5]....
        /*0050*/ 	.word	0x00000d60


	//----- nvinfo : EIATTR_MAX_THREADS
	.align		4
.L_3206:
        /*0054*/ 	.byte	0x04, 0x05
        /*0056*/ 	.short	(.L_3208 - .L_3207)
.L_3207:
        /*0058*/ 	.word	0x00000100
        /*005c*/ 	.word	0x00000001
        /*0060*/ 	.word	0x00000001


	//----- nvinfo : EIATTR_CRS_STACK_SIZE
	.align		4
.L_3208:
        /*0064*/ 	.byte	0x04, 0x1e
        /*0066*/ 	.short	(.L_3210 - .L_3209)
.L_3209:
        /*0068*/ 	.word	0x00000000


	//----- nvinfo : EIATTR_CBANK_PARAM_SIZE
	.align		4
.L_3210:
        /*006c*/ 	.byte	0x03, 0x19
        /*006e*/ 	.short	0x0030


	//----- nvinfo : EIATTR_PARAM_CBANK
	.align		4
        /*0070*/ 	.byte	0x04, 0x0a
        /*0072*/ 	.short	(.L_3212 - .L_3211)
	.align		4
.L_3211:
        /*0074*/ 	.word	index@(.nv.constant0._ZN3cub18CUB_300001_SM_10006detail8for_each13static_kernelINS2_12policy_hub_t12policy_500_tElNS2_12op_wrapper_tIlN6thrust24THRUST_300001_SM_1000_NS6system6detail7generic6detail21binary_search_functorINS8_6detail15normal_iteratorINS8_10device_ptrIiEEEEN4cuda3std3__44lessIiEENSC_3ubfEEENS8_12zip_iteratorINSL_5tupleIJNSF_INS8_7pointerIiNS8_8cuda_cub3tagENS8_11use_defaultESV_EEEENSF_INSS_IlSU_SV_SV_EEEEEEEEEEEEEvT0_T1_)
        /*0078*/ 	.short	0x0380
        /*007a*/ 	.short	0x0030


	//----- nvinfo : EIATTR_SW_WAR
	.align		4
.L_3212:
        /*007c*/ 	.byte	0x04, 0x36
        /*007e*/ 	.short	(.L_3214 - .L_3213)
.L_3213:
        /*0080*/ 	.word	0x00000008
.L_3214:


//--------------------- .nv.info._ZN3cub18CUB_300001_SM_10006detail8for_each13static_kernelINS2_12policy_hub_t12policy_500_tElNS2_12op_wrapper_tIlN6thrust24THRUST_300001_SM_1000_NS6system6detail7generic6detail21binary_search_functorINS8_6detail15normal_iteratorINS8_10device_ptrIiEEEEN4cuda3std3__44lessIiEENSC_3lbfEEENS8_12zip_iteratorINSL_5tupleIJNSF_INS8_7pointerIiNS8_8cuda_cub3tagENS8_11use_defaultESV_EEEENSF_INSS_IlSU_SV_SV_EEEEEEEEEEEEEvT0_T1_ --------------------------
	.section	.nv.info._ZN3cub18CUB_300001_SM_10006detail8for_each13static_kernelINS2_12policy_hub_t12policy_500_tElNS2_12op_wrapper_tIlN6thrust24THRUST_300001_SM_1000_NS6system6detail7generic6detail21binary_search_functorINS8_6detail15normal_iteratorINS8_10device_ptrIiEEEEN4cuda3std3__44lessIiEENSC_3lbfEEENS8_12zip_iteratorINSL_5tupleIJNSF_INS8_7pointerIiNS8_8cuda_cub3tagENS8_11use_defaultESV_EEEENSF_INSS_IlSU_SV_SV_EEEEEEEEEEEEEvT0_T1_,"",@"SHT_CUDA_INFO"
	.sectionflags	@""
	.align	4


	//----- nvinfo : EIATTR_CUDA_API_VERSION
	.align		4
        /*0000*/ 	.byte	0x04, 0x37
        /*0002*/ 	.short	(.L_3216 - .L_3215)
.L_3215:
        /*0004*/ 	.word	0x00000082


	//----- nvinfo : EIATTR_KPARAM_INFO
	.align		4
.L_3216:
        /*0008*/ 	.byte	0x04, 0x17
        /*000a*/ 	.short	(.L_3218 - .L_3217)
.L_3217:
        /*000c*/ 	.word	0x00000000
        /*0010*/ 	.short	0x0001
        /*0012*/ 	.short	0x0008
        /*0014*/ 	.byte	0x00, 0xf0, 0xa1, 0x00


	//----- nvinfo : EIATTR_KPARAM_INFO
	.align		4
.L_3218:
        /*0018*/ 	.byte	0x04, 0x17
        /*001a*/ 	.short	(.L_3220 - .L_3219)
.L_3219:
        /*001c*/ 	.word	0x00000000
        /*0020*/ 	.short	0x0000
        /*0022*/ 	.short	0x0000
        /*0024*/ 	.byte	0x00, 0xf0, 0x21, 0x00


	//----- nvinfo : EIATTR_SPARSE_MMA_MASK
	.align		4
.L_3220:
        /*0028*/ 	.byte	0x03, 0x50
        /*002a*/ 	.short	0x0000


	//----- nvinfo : EIATTR_MAXREG_COUNT
	.align		4
        /*002c*/ 	.byte	0x03, 0x1b
        /*002e*/ 	.short	0x00ff


	//----- nvinfo : EIATTR_MERCURY_ISA_VERSION
	.align		4
        /*0030*/ 	.byte	0x03, 0x5f
        /*0032*/ 	.short	0x0101


	//----- nvinfo : EIATTR_VRC_CTA_INIT_COUNT
	.align		4
        /*0034*/ 	.byte	0x02, 0x4a
	.zero		1
	.zero		1


	//----- nvinfo : EIATTR_EXIT_INSTR_OFFSETS
	.align		4
        /*0038*/ 	.byte	0x04, 0x1c
        /*003a*/ 	.short	(.L_3222 - .L_3221)


	//   ....[0]....
.L_3221:
        /*003c*/ 	.word	0x00000590


	//   ....[1]....
        /*0040*/ 	.word	0x00000610


	//   ....[2]....
        /*0044*/ 	.word	0x00000a00


	//   ....[3]....
        /*0048*/ 	.word	0x00000c60


	//   ....[4]....
        /*004c*/ 	.word	0x00000d40


	//   ....[5]....
        /*0050*/ 	.word	0x00000d60


	//----- nvinfo : EIATTR_MAX_THREADS
	.align		4
.L_3222:
        /*0054*/ 	.byte	0x04, 0x05
        /*0056*/ 	.short	(.L_3224 - .L_3223)
.L_3223:
        /*0058*/ 	.word	0x00000100
        /*005c*/ 	.word	0x00000001
        /*0060*/ 	.word	0x00000001


	//----- nvinfo : EIATTR_CRS_STACK_SIZE
	.align		4
.L_3224:
        /*0064*/ 	.byte	0x04, 0x1e
        /*0066*/ 	.short	(.L_3226 - .L_3225)
.L_3225:
        /*0068*/ 	.word	0x00000000


	//----- nvinfo : EIATTR_CBANK_PARAM_SIZE
	.align		4
.L_3226:
        /*006c*/ 	.byte	0x03, 0x19
        /*006e*/ 	.short	0x0030


	//----- nvinfo : EIATTR_PARAM_CBANK
	.align		4
        /*0070*/ 	.byte	0x04, 0x0a
        /*0072*/ 	.short	(.L_3228 - .L_3227)
	.align		4
.L_3227:
        /*0074*/ 	.word	index@(.nv.constant0._ZN3cub18CUB_300001_SM_10006detail8for_each13static_kernelINS2_12policy_hub_t12policy_500_tElNS2_12op_wrapper_tIlN6thrust24THRUST_300001_SM_1000_NS6system6detail7generic6detail21binary_search_functorINS8_6detail15normal_iteratorINS8_10device_ptrIiEEEEN4cuda3std3__44lessIiEENSC_3lbfEEENS8_12zip_iteratorINSL_5tupleIJNSF_INS8_7pointerIiNS8_8cuda_cub3tagENS8_11use_defaultESV_EEEENSF_INSS_IlSU_SV_SV_EEEEEEEEEEEEEvT0_T1_)
        /*0078*/ 	.short	0x0380
        /*007a*/ 	.short	0x0030


	//----- nvinfo : EIATTR_SW_WAR
	.align		4
.L_3228:
        /*007c*/ 	.byte	0x04, 0x36
        /*007e*/ 	.short	(.L_3230 - .L_3229)
.L_3229:
        /*0080*/ 	.word	0x00000008
.L_3230:


//--------------------- .nv.info._ZN3cub18CUB_300001_SM_10006detail8for_each13static_kernelINS2_12policy_hub_t12policy_500_tElNS2_12op_wrapper_tIlN6thrust24THRUST_300001_SM_1000_NS6system6detail7generic6detail21binary_search_functorINS8_6detail15normal_iteratorINS8_10device_ptrIiEEEEN4cuda3std3__44lessIiEENSC_3ubfEEENS8_12zip_iteratorINSL_5tupleIJNSF_INS8_7pointerIiNS8_8cuda_cub5par_tENS8_11use_defaultESV_EEEENSF_INSS_IlSU_SV_SV_EEEEEEEEEEEEEvT0_T1_ --------------------------
	.section	.nv.info._ZN3cub18CUB_300001_SM_10006detail8for_each13static_kernelINS2_12policy_hub_t12policy_500_tElNS2_12op_wrapper_tIlN6thrust24THRUST_300001_SM_1000_NS6system6detail7generic6detail21binary_search_functorINS8_6detail15normal_iteratorINS8_10device_ptrIiEEEEN4cuda3std3__44lessIiEENSC_3ubfEEENS8_12zip_iteratorINSL_5tupleIJNSF_INS8_7pointerIiNS8_8cuda_cub5par_tENS8_11use_defaultESV_EEEENSF_INSS_IlSU_SV_SV_EEEEEEEEEEEEEvT0_T1_,"",@"SHT_CUDA_INFO"
	.sectionflags	@""
	.align	4


	//----- nvinfo : EIATTR_CUDA_API_VERSION
	.align		4
        /*0000*/ 	.byte	0x04, 0x37
        /*0002*/ 	.short	(.L_3232 - .L_3231)
.L_3231:
        /*0004*/ 	.word	0x00000082


	//----- nvinfo : EIATTR_KPARAM_INFO
	.align		4
.L_3232:
        /*0008*/ 	.byte	0x04, 0x17
        /*000a*/ 	.short	(.L_3234 - .L_3233)
.L_3233:
        /*000c*/ 	.word	0x00000000
        /*0010*/ 	.short	0x0001
        /*0012*/ 	.short	0x0008
        /*0014*/ 	.byte	0x00, 0xf0, 0xa1, 0x00


	//----- nvinfo : EIATTR_KPARAM_INFO
	.align		4
.L_3234:
        /*0018*/ 	.byte	0x04, 0x17
        /*001a*/ 	.short	(.L_3236 - .L_3235)
.L_3235:
        /*001c*/ 	.word	0x00000000
        /*0020*/ 	.short	0x0000
        /*0022*/ 	.short	0x0000
        /*0024*/ 	.byte	0x00, 0xf0, 0x21, 0x00


	//----- nvinfo : EIATTR_SPARSE_MMA_MASK
	.align		4
.L_3236:
        /*0028*/ 	.byte	0x03, 0x50
        /*002a*/ 	.short	0x0000


	//----- nvinfo : EIATTR_MAXREG_COUNT
	.align		4
        /*002c*/ 	.byte	0x03, 0x1b
        /*002e*/ 	.short	0x00ff


	//----- nvinfo : EIATTR_MERCURY_ISA_VERSION
	.align		4
        /*0030*/ 	.byte	0x03, 0x5f
        /*0032*/ 	.short	0x0101


	//----- nvinfo : EIATTR_VRC_CTA_INIT_COUNT
	.align		4
        /*0034*/ 	.byte	0x02, 0x4a
	.zero		1
	.zero		1


	//----- nvinfo : EIATTR_EXIT_INSTR_OFFSETS
	.align		4
        /*0038*/ 	.byte	0x04, 0x1c
        /*003a*/ 	.short	(.L_3238 - .L_3237)


	//   ....[0]....
.L_3237:
        /*003c*/ 	.word	0x00000590


	//   ....[1]....
        /*0040*/ 	.word	0x00000610


	//   ....[2]....
        /*0044*/ 	.word	0x00000a00


	//   ....[3]....
        /*0048*/ 	.word	0x00000c60


	//   ....[4]....
        /*004c*/ 	.word	0x00000d40


	//   ....[5]....
        /*0050*/ 	.word	0x00000d60


	//----- nvinfo : EIATTR_MAX_THREADS
	.align		4
.L_3238:
        /*0054*/ 	.byte	0x04, 0x05
        /*0056*/ 	.short	(.L_3240 - .L_3239)
.L_3239:
        /*0058*/ 	.word	0x00000100
        /*005c*/ 	.word	0x00000001
        /*0060*/ 	.word	0x00000001


	//----- nvinfo : EIATTR_CRS_STACK_SIZE
	.align		4
.L_3240:
        /*0064*/ 	.byte	0x04, 0x1e
        /*0066*/ 	.short	(.L_3242 - .L_3241)
.L_3241:
        /*0068*/ 	.word	0x00000000


	//----- nvinfo : EIATTR_CBANK_PARAM_SIZE
	.align		4
.L_3242:
        /*006c*/ 	.byte	0x03, 0x19
        /*006e*/ 	.short	0x0030


	//----- nvinfo : EIATTR_PARAM_CBANK
	.align		4
        /*0070*/ 	.byte	0x04, 0x0a
        /*0072*/ 	.short	(.L_3244 - .L_3243)
	.align		4
.L_3243:
        /*0074*/ 	.word	index@(.nv.constant0._ZN3cub18CUB_300001_SM_10006detail8for_each13static_kernelINS2_12policy_hub_t12policy_500_tElNS2_12op_wrapper_tIlN6thrust24THRUST_300001_SM_1000_NS6system6detail7generic6detail21binary_search_functorINS8_6detail15normal_iteratorINS8_10device_ptrIiEEEEN4cuda3std3__44lessIiEENSC_3ubfEEENS8_12zip_iteratorINSL_5tupleIJNSF_INS8_7pointerIiNS8_8cuda_cub5par_tENS8_11use_defaultESV_EEEENSF_INSS_IlSU_SV_SV_EEEEEEEEEEEEEvT0_T1_)
        /*0078*/ 	.short	0x0380
        /*007a*/ 	.short	0x0030


	//----- nvinfo : EIATTR_SW_WAR
	.align		4
.L_3244:
        /*007c*/ 	.byte	0x04, 0x36
        /*007e*/ 	.short	(.L_3246 - .L_3245)
.L_3245:
        /*0080*/ 	.word	0x00000008
.L_3246:


//--------------------- .nv.info._ZN3cub18CUB_300001_SM_10006detail8for_each13static_kernelINS2_12policy_hub_t12policy_500_tElNS2_12op_wrapper_tIlN6thrust24THRUST_300001_SM_1000_NS6system6detail7generic6detail21binary_search_functorINS8_6detail15normal_iteratorINS8_10device_ptrIiEEEEN4cuda3std3__44lessIiEENSC_3lbfEEENS8_12zip_iteratorINSL_5tupleIJNSF_INS8_7pointerIiNS8_8cuda_cub5par_tENS8_11use_defaultESV_EEEENSF_INSS_IlSU_SV_SV_EEEEEEEEEEEEEvT0_T1_ --------------------------
	.section	.nv.info._ZN3cub18CUB_300001_SM_10006detail8for_each13static_kernelINS2_12policy_hub_t12policy_500_tElNS2_12op_wrapper_tIlN6thrust24THRUST_300001_SM_1000_NS6system6detail7generic6detail21binary_search_functorINS8_6detail15normal_iteratorINS8_10device_ptrIiEEEEN4cuda3std3__44lessIiEENSC_3lbfEEENS8_12zip_iteratorINSL_5tupleIJNSF_INS8_7pointerIiNS8_8cuda_cub5par_tENS8_11use_defaultESV_EEEENSF_INSS_IlSU_SV_SV_EEEEEEEEEEEEEvT0_T1_,"",@"SHT_CUDA_INFO"
	.sectionflags	@""
	.align	4


	//----- nvinfo : EIATTR_CUDA_API_VERSION
	.align		4
        /*0000*/ 	.byte	0x04, 0x37
        /*0002*/ 	.short	(.L_3248 - .L_3247)
.L_3247:
        /*0004*/ 	.word	0x00000082


	//----- nvinfo : EIATTR_KPARAM_INFO
	.align		4
.L_3248:
        /*0008*/ 	.byte	0x04, 0x17
        /*000a*/ 	.short	(.L_3250 - .L_3249)
.L_3249:
        /*000c*/ 	.word	0x00000000
        /*0010*/ 	.short	0x0001
        /*0012*/ 	.short	0x0008
        /*0014*/ 	.byte	0x00, 0xf0, 0xa1, 0x00


	//----- nvinfo : EIATTR_KPARAM_INFO
	.align		4
.L_3250:
        /*0018*/ 	.byte	0x04, 0x17
        /*001a*/ 	.short	(.L_3252 - .L_3251)
.L_3251:
        /*001c*/ 	.word	0x00000000
        /*0020*/ 	.short	0x0000
        /*0022*/ 	.short	0x0000
        /*0024*/ 	.byte	0x00, 0xf0, 0x21, 0x00


	//----- nvinfo : EIATTR_SPARSE_MMA_MASK
	.align		4
.L_3252:
        /*0028*/ 	.byte	0x03, 0x50
        /*002a*/ 	.short	0x0000


	//----- nvinfo : EIATTR_MAXREG_COUNT
	.align		4
        /*002c*/ 	.byte	0x03, 0x1b
        /*002e*/ 	.short	0x00ff


	//----- nvinfo : EIATTR_MERCURY_ISA_VERSION
	.align		4
        /*0030*/ 	.byte	0x03, 0x5f
        /*0032*/ 	.short	0x0101


	//----- nvinfo : EIATTR_VRC_CTA_INIT_COUNT
	.align		4
        /*0034*/ 	.byte	0x02, 0x4a
	.zero		1
	.zero		1


	//----- nvinfo : EIATTR_EXIT_INSTR_OFFSETS
	.align		4
        /*0038*/ 	.byte	0x04, 0x1c
        /*003a*/ 	.short	(.L_3254 - .L_3253)


	//   ....[0]....
.L_3253:
        /*003c*/ 	.word	0x00000590


	//   ....[1]....
        /*0040*/ 	.word	0x00000610


	//   ....[2]....
        /*0044*/ 	.word	0x00000a00


	//   ....[3]....
        /*0048*/ 	.word	0x00000c60


	//   ....[4]....
        /*004c*/ 	.word	0x00000d40


	//   ....[5]....
        /*0050*/ 	.word	0x00000d60


	//----- nvinfo : EIATTR_MAX_THREADS
	.align		4
.L_3254:
        /*0054*/ 	.byte	0x04, 0x05
        /*0056*/ 	.short	(.L_3256 - .L_3255)
.L_3255:
        /*0058*/ 	.word	0x00000100
        /*005c*/ 	.word	0x00000001
        /*0060*/ 	.word	0x00000001


	//----- nvinfo : EIATTR_CRS_STACK_SIZE
	.align		4
.L_3256:
        /*0064*/ 	.byte	0x04, 0x1e
        /*0066*/ 	.short	(.L_3258 - .L_3257)
.L_3257:
        /*0068*/ 	.word	0x00000000


	//----- nvinfo : EIATTR_CBANK_PARAM_SIZE
	.align		4
.L_3258:
        /*006c*/ 	.byte	0x03, 0x19
        /*006e*/ 	.short	0x0030


	//----- nvinfo : EIATTR_PARAM_CBANK
	.align		4
        /*0070*/ 	.byte	0x04, 0x0a
        /*0072*/ 	.short	(.L_3260 - .L_3259)
	.align		4
.L_3259:
        /*0074*/ 	.word	index@(.nv.constant0._ZN3cub18CUB_300001_SM_10006detail8for_each13static_kernelINS2_12policy_hub_t12policy_500_tElNS2_12op_wrapper_tIlN6thrust24THRUST_300001_SM_1000_NS6system6detail7generic6detail21binary_search_functorINS8_6detail15normal_iteratorINS8_10device_ptrIiEEEEN4cuda3std3__44lessIiEENSC_3lbfEEENS8_12zip_iteratorINSL_5tupleIJNSF_INS8_7pointerIiNS8_8cuda_cub5par_tENS8_11use_defaultESV_EEEENSF_INSS_IlSU_SV_SV_EEEEEEEEEEEEEvT0_T1_)
        /*0078*/ 	.short	0x0380
        /*007a*/ 	.short	0x0030


	//----- nvinfo : EIATTR_SW_WAR
	.align		4
.L_3260:
        /*007c*/ 	.byte	0x04, 0x36
        /*007e*/ 	.short	(.L_3262 - .L_3261)
.L_3261:
        /*0080*/ 	.word	0x00000008
.L_3262:


//--------------------- .nv.info._ZN3cub18CUB_300001_SM_10006detail8for_each13static_kernelINS2_12policy_hub_t12policy_500_tElNS2_12op_wrapper_tIlN6thrust24THRUST_300001_SM_1000_NS6system6detail7generic6detail21binary_search_functorINS8_6detail15normal_iteratorINS8_10device_ptrIiEEEENSC_18binary_search_lessENSC_3ubfEEENS8_12zip_iteratorIN4cuda3std3__45tupleIJNSF_INS8_7pointerIiNS8_8cuda_cub3tagENS8_11use_defaultESU_EEEENSF_INSR_IlST_SU_SU_EEEEEEEEEEEEEvT0_T1_ --------------------------
	.section	.nv.info._ZN3cub18CUB_300001_SM_10006detail8for_each13static_kernelINS2_12policy_hub_t12policy_500_tElNS2_12op_wrapper_tIlN6thrust24THRUST_300001_SM_1000_NS6system6detail7generic6detail21binary_search_functorINS8_6detail15normal_iteratorINS8_10device_ptrIiEEEENSC_18binary_search_lessENSC_3ubfEEENS8_12zip_iteratorIN4cuda3std3__45tupleIJNSF_INS8_7pointerIiNS8_8cuda_cub3tagENS8_11use_defaultESU_EEEENSF_INSR_IlST_SU_SU_EEEEEEEEEEEEEvT0_T1_,"",@"SHT_CUDA_INFO"
	.sectionflags	@""
	.align	4


	//----- nvinfo : EIATTR_CUDA_API_VERSION
	.align		4
        /*0000*/ 	.byte	0x04, 0x37
        /*0002*/ 	.short	(.L_3264 - .L_3263)
.L_3263:
        /*0004*/ 	.word	0x00000082


	//----- nvinfo : EIATTR_KPARAM_INFO
	.align		4
.L_3264:
        /*0008*/ 	.byte	0x04, 0x17
        /*000a*/ 	.short	(.L_3266 - .L_3265)
.L_3265:
        /*000c*/ 	.word	0x00000000
        /*0010*/ 	.short	0x0001
        /*0012*/ 	.short	0x0008
        /*0014*/ 	.byte	0x00, 0xf0, 0xa1, 0x00


	//----- nvinfo : EIATTR_KPARAM_INFO
	.align		4
.L_3266:
        /*0018*/ 	.byte	0x04, 0x17
        /*001a*/ 	.short	(.L_3268 - .L_3267)
.L_3267:
        /*001c*/ 	.word	0x00000000
        /*0020*/ 	.short	0x0000
        /*0022*/ 	.short	0x0000
        /*0024*/ 	.byte	0x00, 0xf0, 0x21, 0x00


	//----- nvinfo : EIATTR_SPARSE_MMA_MASK
	.align		4
.L_3268:
        /*0028*/ 	.byte	0x03, 0x50
        /*002a*/ 	.short	0x0000


	//----- nvinfo : EIATTR_MAXREG_COUNT
	.align		4
        /*002c*/ 	.byte	0x03, 0x1b
        /*002e*/ 	.short	0x00ff


	//----- nvinfo : EIATTR_MERCURY_ISA_VERSION
	.align		4
        /*0030*/ 	.byte	0x03, 0x5f
        /*0032*/ 	.short	0x0101


	//----- nvinfo : EIATTR_VRC_CTA_INIT_COUNT
	.align		4
        /*0034*/ 	.byte	0x02, 0x4a
	.zero		1
	.zero		1


	//----- nvinfo : EIATTR_EXIT_INSTR_OFFSETS
	.align		4
        /*0038*/ 	.byte	0x04, 0x1c
        /*003a*/ 	.short	(.L_3270 - .L_3269)


	//   ....[0]....
.L_3269:
        /*003c*/ 	.word	0x00000590


	//   ....[1]....
        /*0040*/ 	.word	0x00000610


	//   ....[2]....
        /*0044*/ 	.word	0x00000a00


	//   ....[3]....
        /*0048*/ 	.word	0x00000c60


	//   ....[4]....
        /*004c*/ 	.word	0x00000d40


	//   ....[5]....
        /*0050*/ 	.word	0x00000d60


	//----- nvinfo : EIATTR_MAX_THREADS
	.align		4
.L_3270:
        /*0054*/ 	.byte	0x04, 0x05
        /*0056*/ 	.short	(.L_3272 - .L_3271)
.L_3271:
        /*0058*/ 	.word	0x00000100
        /*005c*/ 	.word	0x00000001
        /*0060*/ 	.word	0x00000001


	//----- nvinfo : EIATTR_CRS_STACK_SIZE
	.align		4
.L_3272:
        /*0064*/ 	.byte	0x04, 0x1e
        /*0066*/ 	.short	(.L_3274 - .L_3273)
.L_3273:
        /*0068*/ 	.word	0x00000000


	//----- nvinfo : EIATTR_CBANK_PARAM_SIZE
	.align		4
.L_3274:
        /*006c*/ 	.byte	0x03, 0x19
        /*006e*/ 	.short	0x0030


	//----- nvinfo : EIATTR_PARAM_CBANK
	.align		4
        /*0070*/ 	.byte	0x04, 0x0a
        /*0072*/ 	.short	(.L_3276 - .L_3275)
	.align		4
.L_3275:
        /*0074*/ 	.word	index@(.nv.constant0._ZN3cub18CUB_300001_SM_10006detail8for_each13static_kernelINS2_12policy_hub_t12policy_500_tElNS2_12op_wrapper_tIlN6thrust24THRUST_300001_SM_1000_NS6system6detail7generic6detail21binary_search_functorINS8_6detail15normal_iteratorINS8_10device_ptrIiEEEENSC_18binary_search_lessENSC_3ubfEEENS8_12zip_iteratorIN4cuda3std3__45tupleIJNSF_INS8_7pointerIiNS8_8cuda_cub3tagENS8_11use_defaultESU_EEEENSF_INSR_IlST_SU_SU_EEEEEEEEEEEEEvT0_T1_)
        /*0078*/ 	.short	0x0380
        /*007a*/ 	.short	0x0030


	//----- nvinfo : EIATTR_SW_WAR
	.align		4
.L_3276:
        /*007c*/ 	.byte	0x04, 0x36
        /*007e*/ 	.short	(.L_3278 - .L_3277)
.L_3277:
        /*0080*/ 	.word	0x00000008
.L_3278:


//--------------------- .nv.info._ZN3cub18CUB_300001_SM_10006detail8for_each13static_kernelINS2_12policy_hub_t12policy_500_tElNS2_12op_wrapper_tIlN6thrust24THRUST_300001_SM_1000_NS6system6detail7generic6detail21binary_search_functorINS8_6detail15normal_iteratorINS8_10device_ptrIiEEEENSC_18binary_search_lessENSC_3lbfEEENS8_12zip_iteratorIN4cuda3std3__45tupleIJNSF_INS8_7pointerIiNS8_8cuda_cub3tagENS8_11use_defaultESU_EEEENSF_INSR_IlST_SU_SU_EEEEEEEEEEEEEvT0_T1_ --------------------------
	.section	.nv.info._ZN3cub18CUB_300001_SM_10006detail8for_each13static_kernelINS2_12policy_hub_t12policy_500_tElNS2_12op_wrapper_tIlN6thrust24THRUST_300001_SM_1000_NS6system6detail7generic6detail21binary_search_functorINS8_6detail15normal_iteratorINS8_10device_ptrIiEEEENSC_18binary_search_lessENSC_3lbfEEENS8_12zip_iteratorIN4cuda3std3__45tupleIJNSF_INS8_7pointerIiNS8_8cuda_cub3tagENS8_11use_defaultESU_EEEENSF_INSR_IlST_SU_SU_EEEEEEEEEEEEEvT0_T1_,"",@"SHT_CUDA_INFO"
	.sectionflags	@""
	.align	4


	//----- nvinfo : EIATTR_CUDA_API_VERSION
	.align		4
        /*0000*/ 	.byte	0x04, 0x37
        /*0002*/ 	.short	(.L_3280 - .L_3279)
.L_3279:
        /*0004*/ 	.word	0x00000082


	//----- nvinfo : EIATTR_KPARAM_INFO
	.align		4
.L_3280:
        /*0008*/ 	.byte	0x04, 0x17
        /*000a*/ 	.short	(.L_3282 - .L_3281)
.L_3281:
        /*000c*/ 	.word	0x00000000
        /*0010*/ 	.short	0x0001
        /*0012*/ 	.short	0x0008
        /*0014*/ 	.byte	0x00, 0xf0, 0xa1, 0x00


	//----- nvinfo : EIATTR_KPARAM_INFO
	.align		4
.L_3282:
        /*0018*/ 	.byte	0x04, 0x17
        /*001a*/ 	.short	(.L_3284 - .L_3283)
.L_3283:
        /*001c*/ 	.word	0x00000000
        /*0020*/ 	.short	0x0000
        /*0022*/ 	.short	0x0000
        /*0024*/ 	.byte	0x00, 0xf0, 0x21, 0x00


	//----- nvinfo : EIATTR_SPARSE_MMA_MASK
	.align		4
.L_3284:
        /*0028*/ 	.byte	0x03, 0x50
        /*002a*/ 	.short	0x0000


	//----- nvinfo : EIATTR_MAXREG_COUNT
	.align		4
        /*002c*/ 	.byte	0x03, 0x1b
        /*002e*/ 	.short	0x00ff


	//----- nvinfo : EIATTR_MERCURY_ISA_VERSION
	.align		4
        /*0030*/ 	.byte	0x03, 0x5f
        /*0032*/ 	.short	0x0101


	//----- nvinfo : EIATTR_VRC_CTA_INIT_COUNT
	.align		4
        /*0034*/ 	.byte	0x02, 0x4a
	.zero		1
	.zero		1


	//----- nvinfo : EIATTR_EXIT_INSTR_OFFSETS
	.align		4
        /*0038*/ 	.byte	0x04, 0x1c
        /*003a*/ 	.short	(.L_3286 - .L_3285)


	//   ....[0]....
.L_3285:
        /*003c*/ 	.word	0x00000590


	//   ....[1]....
        /*0040*/ 	.word	0x00000610


	//   ....[2]....
        /*0044*/ 	.word	0x00000a00


	//   ....[3]....
        /*0048*/ 	.word	0x00000c60


	//   ....[4]....
        /*004c*/ 	.word	0x00000d40


	//   ....[5]....
        /*0050*/ 	.word	0x00000d60


	//----- nvinfo : EIATTR_MAX_THREADS
	.align		4
.L_3286:
        /*0054*/ 	.byte	0x04, 0x05
        /*0056*/ 	.short	(.L_3288 - .L_3287)
.L_3287:
        /*0058*/ 	.word	0x00000100
        /*005c*/ 	.word	0x00000001
        /*0060*/ 	.word	0x00000001


	//----- nvinfo : EIATTR_CRS_STACK_SIZE
	.align		4
.L_3288:
        /*0064*/ 	.byte	0x04, 0x1e
        /*0066*/ 	.short	(.L_3290 - .L_3289)
.L_3289:
        /*0068*/ 	.word	0x00000000


	//----- nvinfo : EIATTR_CBANK_PARAM_SIZE
	.align		4
.L_3290:
        /*006c*/ 	.byte	0x03, 0x19
        /*006e*/ 	.short	0x0030


	//----- nvinfo : EIATTR_PARAM_CBANK
	.align		4
        /*0070*/ 	.byte	0x04, 0x0a
        /*0072*/ 	.short	(.L_3292 - .L_3291)
	.align		4
.L_3291:
        /*0074*/ 	.word	index@(.nv.constant0._ZN3cub18CUB_300001_SM_10006detail8for_each13static_kernelINS2_12policy_hub_t12policy_500_tElNS2_12op_wrapper_tIlN6thrust24THRUST_300001_SM_1000_NS6system6detail7generic6detail21binary_search_functorINS8_6detail15normal_iteratorINS8_10device_ptrIiEEEENSC_18binary_search_lessENSC_3lbfEEENS8_12zip_iteratorIN4cuda3std3__45tupleIJNSF_INS8_7pointerIiNS8_8cuda_cub3tagENS8_11use_defaultESU_EEEENSF_INSR_IlST_SU_SU_EEEEEEEEEEEEEvT0_T1_)
        /*0078*/ 	.short	0x0380
        /*007a*/ 	.short	0x0030


	//----- nvinfo : EIATTR_SW_WAR
	.align		4
.L_3292:
        /*007c*/ 	.byte	0x04, 0x36
        /*007e*/ 	.short	(.L_3294 - .L_3293)
.L_3293:
        /*0080*/ 	.word	0x00000008
.L_3294:


//--------------------- .nv.info._ZN3cub18CUB_300001_SM_10006detail8for_each13static_kernelINS2_12policy_hub_t12policy_500_tElNS2_12op_wrapper_tIlN6thrust24THRUST_300001_SM_1000_NS6system6detail7generic6detail21binary_search_functorINS8_6detail15normal_iteratorINS8_10device_ptrIiEEEENSC_18binary_search_lessENSC_3ubfEEENS8_12zip_iteratorIN4cuda3std3__45tupleIJNSF_INS8_7pointerIiNS8_8cuda_cub5par_tENS8_11use_defaultESU_EEEENSF_INSR_IlST_SU_SU_EEEEEEEEEEEEEvT0_T1_ --------------------------
	.section	.nv.info._ZN3cub18CUB_300001_SM_10006detail8for_each13static_kernelINS2_12policy_hub_t12policy_500_tElNS2_12op_wrapper_tIlN6thrust24THRUST_300001_SM_1000_NS6system6detail7generic6detail21binary_search_functorINS8_6detail15normal_iteratorINS8_10device_ptrIiEEEENSC_18binary_search_lessENSC_3ubfEEENS8_12zip_iteratorIN4cuda3std3__45tupleIJNSF_INS8_7pointerIiNS8_8cuda_cub5par_tENS8_11use_defaultESU_EEEENSF_INSR_IlST_SU_SU_EEEEEEEEEEEEEvT0_T1_,"",@"SHT_CUDA_INFO"
	.sectionflags	@""
	.align	4


	//----- nvinfo : EIATTR_CUDA_API_VERSION
	.align		4
        /*0000*/ 	.byte	0x04, 0x37
        /*0002*/ 	.short	(.L_3296 - .L_3295)
.L_3295:
        /*0004*/ 	.word	0x00000082


	//----- nvinfo : EIATTR_KPARAM_INFO
	.align		4
.L_3296:
        /*0008*/ 	.byte	0x04, 0x17
        /*000a*/ 	.short	(.L_3298 - .L_3297)
.L_3297:
        /*000c*/ 	.word	0x00000000
        /*0010*/ 	.short	0x0001
        /*0012*/ 	.short	0x0008
        /*0014*/ 	.byte	0x00, 0xf0, 0xa1, 0x00


	//----- nvinfo : EIATTR_KPARAM_INFO
	.align		4
.L_3298:
        /*0018*/ 	.byte	0x04, 0x17
        /*001a*/ 	.short	(.L_3300 - .L_3299)
.L_3299:
        /*001c*/ 	.word	0x00000000
        /*0020*/ 	.short	0x0000
        /*0022*/ 	.short	0x0000
        /*0024*/ 	.byte	0x00, 0xf0, 0x21, 0x00


	//----- nvinfo : EIATTR_SPARSE_MMA_MASK
	.align		4
.L_3300:
        /*0028*/ 	.byte	0x03, 0x50
        /*002a*/ 	.short	0x0000


	//----- nvinfo : EIATTR_MAXREG_COUNT
	.align		4
        /*002c*/ 	.byte	0x03, 0x1b
        /*002e*/ 	.short	0x00ff


	//----- nvinfo : EIATTR_MERCURY_ISA_VERSION
	.align		4
        /*0030*/ 	.byte	0x03, 0x5f
        /*0032*/ 	.short	0x0101


	//----- nvinfo : EIATTR_VRC_CTA_INIT_COUNT
	.align		4
        /*0034*/ 	.byte	0x02, 0x4a
	.zero		1
	.zero		1


	//----- nvinfo : EIATTR_EXIT_INSTR_OFFSETS
	.align		4
        /*0038*/ 	.byte	0x04, 0x1c
        /*003a*/ 	.short	(.L_3302 - .L_3301)


	//   ....[0]....
.L_3301:
        /*003c*/ 	.word	0x00000590


	//   ....[1]....
        /*0040*/ 	.word	0x00000610


	//   ....[2]....
        /*0044*/ 	.word	0x00000a00


	//   ....[3]....
        /*0048*/ 	.word	0x00000c60


	//   ....[4]....
        /*004c*/ 	.word	0x00000d40


	//   ....[5]....
        /*0050*/ 	.word	0x00000d60


	//----- nvinfo : EIATTR_MAX_THREADS
	.align		4
.L_3302:
        /*0054*/ 	.byte	0x04, 0x05
        /*0056*/ 	.short	(.L_3304 - .L_3303)
.L_3303:
        /*0058*/ 	.word	0x00000100
        /*005c*/ 	.word	0x00000001
        /*0060*/ 	.word	0x00000001


	//----- nvinfo : EIATTR_CRS_STACK_SIZE
	.align		4
.L_3304:
        /*0064*/ 	.byte	0x04, 0x1e
        /*0066*/ 	.short	(.L_3306 - .L_3305)
.L_3305:
        /*0068*/ 	.word	0x00000000


	//----- nvinfo : EIATTR_CBANK_PARAM_SIZE
	.align		4
.L_3306:
        /*006c*/ 	.byte	0x03, 0x19
        /*006e*/ 	.short	0x0030


	//----- nvinfo : EIATTR_PARAM_CBANK
	.align		4
        /*0070*/ 	.byte	0x04, 0x0a
        /*0072*/ 	.short	(.L_3308 - .L_3307)
	.align		4
.L_3307:
        /*0074*/ 	.word	index@(.nv.constant0._ZN3cub18CUB_300001_SM_10006detail8for_each13static_kernelINS2_12policy_hub_t12policy_500_tElNS2_12op_wrapper_tIlN6thrust24THRUST_300001_SM_1000_NS6system6detail7generic6detail21binary_search_functorINS8_6detail15normal_iteratorINS8_10device_ptrIiEEEENSC_18binary_search_lessENSC_3ubfEEENS8_12zip_iteratorIN4cuda3std3__45tupleIJNSF_INS8_7pointerIiNS8_8cuda_cub5par_tENS8_11use_defaultESU_EEEENSF_INSR_IlST_SU_SU_EEEEEEEEEEEEEvT0_T1_)
        /*0078*/ 	.short	0x0380
        /*007a*/ 	.short	0x0030


	//----- nvinfo : EIATTR_SW_WAR
	.align		4
.L_3308:
        /*007c*/ 	.byte	0x04, 0x36
        /*007e*/ 	.short	(.L_3310 - .L_3309)
.L_3309:
        /*0080*/ 	.word	0x00000008
.L_3310:


//--------------------- .nv.info._ZN3cub18CUB_300001_SM_10006detail8for_each13static_kernelINS2_12policy_hub_t12policy_500_tElNS2_12op_wrapper_tIlN6thrust24THRUST_300001_SM_1000_NS6system6detail7generic6detail21binary_search_functorINS8_6detail15normal_iteratorINS8_10device_ptrIiEEEENSC_18binary_search_lessENSC_3lbfEEENS8_12zip_iteratorIN4cuda3std3__45tupleIJNSF_INS8_7pointerIiNS8_8cuda_cub5par_tENS8_11use_defaultESU_EEEENSF_INSR_IlST_SU_SU_EEEEEEEEEEEEEvT0_T1_ --------------------------
	.section	.nv.info._ZN3cub18CUB_300001_SM_10006detail8for_each13static_kernelINS2_12policy_hub_t12policy_500_tElNS2_12op_wrapper_tIlN6thrust24THRUST_300001_SM_1000_NS6system6detail7generic6detail21binary_search_functorINS8_6detail15normal_iteratorINS8_10device_ptrIiEEEENSC_18binary_search_lessENSC_3lbfEEENS8_12zip_iteratorIN4cuda3std3__45tupleIJNSF_INS8_7pointerIiNS8_8cuda_cub5par_tENS8_11use_defaultESU_EEEENSF_INSR_IlST_SU_SU_EEEEEEEEEEEEEvT0_T1_,"",@"SHT_CUDA_INFO"
	.sectionflags	@""
	.align	4


	//----- nvinfo : EIATTR_CUDA_API_VERSION
	.align		4
        /*0000*/ 	.byte	0x04, 0x37
        /*0002*/ 	.short	(.L_3312 - .L_3311)
.L_3311:
        /*0004*/ 	.word	0x00000082


	//----- nvinfo : EIATTR_KPARAM_INFO
	.align		4
.L_3312:
        /*0008*/ 	.byte	0x04, 0x17
        /*000a*/ 	.short	(.L_3314 - .L_3313)
.L_3313:
        /*000c*/ 	.word	0x00000000
        /*0010*/ 	.short	0x0001
        /*0012*/ 	.short	0x0008
        /*0014*/ 	.byte	0x00, 0xf0, 0xa1, 0x00


	//----- nvinfo : EIATTR_KPARAM_INFO
	.align		4
.L_3314:
        /*0018*/ 	.byte	0x04, 0x17
        /*001a*/ 	.short	(.L_3316 - .L_3315)
.L_3315:
        /*001c*/ 	.word	0x00000000
        /*0020*/ 	.short	0x0000
        /*0022*/ 	.short	0x0000
        /*0024*/ 	.byte	0x00, 0xf0, 0x21, 0x00


	//----- nvinfo : EIATTR_SPARSE_MMA_MASK
	.align		4
.L_3316:
        /*0028*/ 	.byte	0x03, 0x50
        /*002a*/ 	.short	0x0000


	//----- nvinfo : EIATTR_MAXREG_COUNT
	.align		4
        /*002c*/ 	.byte	0x03, 0x1b
        /*002e*/ 	.short	0x00ff


	//----- nvinfo : EIATTR_MERCURY_ISA_VERSION
	.align		4
        /*0030*/ 	.byte	0x03, 0x5f
        /*0032*/ 	.short	0x0101


	//----- nvinfo : EIATTR_VRC_CTA_INIT_COUNT
	.align		4
        /*0034*/ 	.byte	0x02, 0x4a
	.zero		1
	.zero		1


	//----- nvinfo : EIATTR_EXIT_INSTR_OFFSETS
	.align		4
        /*0038*/ 	.byte	0x04, 0x1c
        /*003a*/ 	.short	(.L_3318 - .L_3317)


	//   ....[0]....
.L_3317:
        /*003c*/ 	.word	0x00000590


	//   ....[1]....
        /*0040*/ 	.word	0x00000610


	//   ....[2]....
        /*0044*/ 	.word	0x00000a00


	//   ....[3]....
        /*0048*/ 	.word	0x00000c60


	//   ....[4]....
        /*004c*/ 	.word	0x00000d40


	//   ....[5]....
        /*0050*/ 	.word	0x00000d60


	//----- nvinfo : EIATTR_MAX_THREADS
	.align		4
.L_3318:
        /*0054*/ 	.byte	0x04, 0x05
        /*0056*/ 	.short	(.L_3320 - .L_3319)
.L_3319:
        /*0058*/ 	.word	0x00000100
        /*005c*/ 	.word	0x00000001
        /*0060*/ 	.word	0x00000001


	//----- nvinfo : EIATTR_CRS_STACK_SIZE
	.align		4
.L_3320:
        /*0064*/ 	.byte	0x04, 0x1e
        /*0066*/ 	.short	(.L_3322 - .L_3321)
.L_3321:
        /*0068*/ 	.word	0x00000000


	//----- nvinfo : EIATTR_CBANK_PARAM_SIZE
	.align		4
.L_3322:
        /*006c*/ 	.byte	0x03, 0x19
        /*006e*/ 	.short	0x0030


	//----- nvinfo : EIATTR_PARAM_CBANK
	.align		4
        /*0070*/ 	.byte	0x04, 0x0a
        /*0072*/ 	.short	(.L_3324 - .L_3323)
	.align		4
.L_3323:
        /*0074*/ 	.word	index@(.nv.constant0._ZN3cub18CUB_300001_SM_10006detail8for_each13static_kernelINS2_12policy_hub_t12policy_500_tElNS2_12op_wrapper_tIlN6thrust24THRUST_300001_SM_1000_NS6system6detail7generic6detail21binary_search_functorINS8_6detail15normal_iteratorINS8_10device_ptrIiEEEENSC_18binary_search_lessENSC_3lbfEEENS8_12zip_iteratorIN4cuda3std3__45tupleIJNSF_INS8_7pointerIiNS8_8cuda_cub5par_tENS8_11use_defaultESU_EEEENSF_INSR_IlST_SU_SU_EEEEEEEEEEEEEvT0_T1_)
        /*0078*/ 	.short	0x0380
        /*007a*/ 	.short	0x0030


	//----- nvinfo : EIATTR_SW_WAR
	.align		4
.L_3324:
        /*007c*/ 	.byte	0x04, 0x36
        /*007e*/ 	.short	(.L_3326 - .L_3325)
.L_3325:
        /*0080*/ 	.word	0x00000008
.L_3326:


//--------------------- .nv.info._ZN3cub18CUB_300001_SM_10006detail8for_each13static_kernelINS2_12policy_hub_t12policy_500_tElN6thrust24THRUST_300001_SM_1000_NS8cuda_cub13__swap_ranges6swap_fINS7_6detail15normal_iteratorINS7_10device_ptrIiEEEENS7_16reverse_iteratorISF_EEEEEEvT0_T1_ --------------------------
	.section	.nv.info._ZN3cub18CUB_300001_SM_10006detail8for_each13static_kernelINS2_12policy_hub_t12policy_500_tElN6thrust24THRUST_300001_SM_1000_NS8cuda_cub13__swap_ranges6swap_fINS7_6detail15normal_iteratorINS7_10device_ptrIiEEEENS7_16reverse_iteratorISF_EEEEEEvT0_T1_,"",@"SHT_CUDA_INFO"
	.sectionflags	@""
	.align	4


	//----- nvinfo : EIATTR_CUDA_API_VERSION
	.align		4
        /*0000*/ 	.byte	0x04, 0x37
        /*0002*/ 	.short	(.L_3328 - .L_3327)
.L_3327:
        /*0004*/ 	.word	0x00000082


	//----- nvinfo : EIATTR_KPARAM_INFO
	.align		4
.L_3328:
        /*0008*/ 	.byte	0x04, 0x17
        /*000a*/ 	.short	(.L_3330 - .L_3329)
.L_3329:
        /*000c*/ 	.word	0x00000000
        /*0010*/ 	.short	0x0001
        /*0012*/ 	.short	0x0008
        /*0014*/ 	.byte	0x00, 0xf0, 0x41, 0x00


	//----- nvinfo : EIATTR_KPARAM_INFO
	.align		4
.L_3330:
        /*0018*/ 	.byte	0x04, 0x17
        /*001a*/ 	.short	(.L_3332 - .L_3331)
.L_3331:
        /*001c*/ 	.word	0x00000000
        /*0020*/ 	.short	0x0000
        /*0022*/ 	.short	0x0000
        /*0024*/ 	.byte	0x00, 0xf0, 0x21, 0x00


	//----- nvinfo : EIATTR_SPARSE_MMA_MASK
	.align		4
.L_3332:
        /*0028*/ 	.byte	0x03, 0x50
        /*002a*/ 	.short	0x0000


	//----- nvinfo : EIATTR_MAXREG_COUNT
	.align		4
        /*002c*/ 	.byte	0x03, 0x1b
        /*002e*/ 	.short	0x00ff


	//----- nvinfo : EIATTR_MERCURY_ISA_VERSION
	.align		4
        /*0030*/ 	.byte	0x03, 0x5f
        /*0032*/ 	.short	0x0101


	//----- nvinfo : EIATTR_VRC_CTA_INIT_COUNT
	.align		4
        /*0034*/ 	.byte	0x02, 0x4a
	.zero		1
	.zero		1


	//----- nvinfo : EIATTR_EXIT_INSTR_OFFSETS
	.align		4
        /*0038*/ 	.byte	0x04, 0x1c
        /*003a*/ 	.short	(.L_3334 - .L_3333)


	//   ....[0]....
.L_3333:
        /*003c*/ 	.word	0x000001d0


	//   ....[1]....
        /*0040*/ 	.word	0x00000380


	//   ....[2]....
        /*0044*/ 	.word	0x00000470


	//----- nvinfo : EIATTR_MAX_THREADS
	.align		4
.L_3334:
        /*0048*/ 	.byte	0x04, 0x05
        /*004a*/ 	.short	(.L_3336 - .L_3335)
.L_3335:
        /*004c*/ 	.word	0x00000100
        /*0050*/ 	.word	0x00000001
        /*0054*/ 	.word	0x00000001


	//----- nvinfo : EIATTR_CRS_STACK_SIZE
	.align		4
.L_3336:
        /*0058*/ 	.byte	0x04, 0x1e
        /*005a*/ 	.short	(.L_3338 - .L_3337)
.L_3337:
        /*005c*/ 	.word	0x00000000


	//----- nvinfo : EIATTR_CBANK_PARAM_SIZE
	.align		4
.L_3338:
        /*0060*/ 	.byte	0x03, 0x19
        /*0062*/ 	.short	0x0018


	//----- nvinfo : EIATTR_PARAM_CBANK
	.align		4
        /*0064*/ 	.byte	0x04, 0x0a
        /*0066*/ 	.short	(.L_3340 - .L_3339)
	.align		4
.L_3339:
        /*0068*/ 	.word	index@(.nv.constant0._ZN3cub18CUB_300001_SM_10006detail8for_each13static_kernelINS2_12policy_hub_t12policy_500_tElN6thrust24THRUST_300001_SM_1000_NS8cuda_cub13__swap_ranges6swap_fINS7_6detail15normal_iteratorINS7_10device_ptrIiEEEENS7_16reverse_iteratorISF_EEEEEEvT0_T1_)
        /*006c*/ 	.short	0x0380
        /*006e*/ 	.short	0x0018


	//----- nvinfo : EIATTR_SW_WAR
	.align		4
.L_3340:
        /*0070*/ 	.byte	0x04, 0x36
        /*0072*/ 	.short	(.L_3342 - .L_3341)
.L_3341:
        /*0074*/ 	.word	0x00000008
.L_3342:


//--------------------- .nv.info._ZN3cub18CUB_300001_SM_10006detail8for_each13static_kernelINS2_12policy_hub_t12policy_500_tElN6thrust24THRUST_300001_SM_1000_NS8cuda_cub10__tabulate7functorINS7_6detail15normal_iteratorINS7_10device_ptrIiEEEEN4cuda3std3__46negateIiEElEEEEvT0_T1_ --------------------------
	.section	.nv.info._ZN3cub18CUB_300001_SM_10006detail8for_each13static_kernelINS2_12policy_hub_t12policy_500_tElN6thrust24THRUST_300001_SM_1000_NS8cuda_cub10__tabulate7functorINS7_6detail15normal_iteratorINS7_10device_ptrIiEEEEN4cuda3std3__46negateIiEElEEEEvT0_T1_,"",@"SHT_CUDA_INFO"
	.sectionflags	@""
	.align	4


	//----- nvinfo : EIATTR_CUDA_API_VERSION
	.align		4
        /*0000*/ 	.byte	0x04, 0x37
        /*0002*/ 	.short	(.L_3344 - .L_3343)
.L_3343:
        /*0004*/ 	.word	0x00000082


	//----- nvinfo : EIATTR_KPARAM_INFO
	.align		4
.L_3344:
        /*0008*/ 	.byte	0x04, 0x17
        /*000a*/ 	.short	(.L_3346 - .L_3345)
.L_3345:
        /*000c*/ 	.word	0x00000000
        /*0010*/ 	.short	0x0001
        /*0012*/ 	.short	0x0008
        /*0014*/ 	.byte	0x00, 0xf0, 0x41, 0x00


	//----- nvinfo : EIATTR_KPARAM_INFO
	.align		4
.L_3346:
        /*0018*/ 	.byte	0x04, 0x17
        /*001a*/ 	.short	(.L_3348 - .L_3347)
.L_3347:
        /*001c*/ 	.word	0x00000000
        /*0020*/ 	.short	0x0000
        /*0022*/ 	.short	0x0000
        /*0024*/ 	.byte	0x00, 0xf0, 0x21, 0x00


	//----- nvinfo : EIATTR_SPARSE_MMA_MASK
	.align		4
.L_3348:
        /*0028*/ 	.byte	0x03, 0x50
        /*002a*/ 	.short	0x0000


	//----- nvinfo : EIATTR_MAXREG_COUNT
	.align		4
        /*002c*/ 	.byte	0x03, 0x1b
        /*002e*/ 	.short	0x00ff


	//----- nvinfo : EIATTR_MERCURY_ISA_VERSION
	.align		4
        /*0030*/ 	.byte	0x03, 0x5f
        /*0032*/ 	.short	0x0101


	//----- nvinfo : EIATTR_VRC_CTA_INIT_COUNT
	.align		4
        /*0034*/ 	.byte	0x02, 0x4a
	.zero		1
	.zero		1


	//----- nvinfo : EIATTR_EXIT_INSTR_OFFSETS
	.align		4
        /*0038*/ 	.byte	0x04, 0x1c
        /*003a*/ 	.short	(.L_3350 - .L_3349)


	//   ....[0]....
.L_3349:
        /*003c*/ 	.word	0x00000140


	//   ....[1]....
        /*0040*/ 	.word	0x00000250


	//   ....[2]....
        /*0044*/ 	.word	0x000002d0


	//----- nvinfo : EIATTR_MAX_THREADS
	.align		4
.L_3350:
        /*0048*/ 	.byte	0x04, 0x05
        /*004a*/ 	.short	(.L_3352 - .L_3351)
.L_3351:
        /*004c*/ 	.word	0x00000100
        /*0050*/ 	.word	0x00000001
        /*0054*/ 	.word	0x00000001


	//----- nvinfo : EIATTR_CBANK_PARAM_SIZE
	.align		4
.L_3352:
        /*0058*/ 	.byte	0x03, 0x19
        /*005a*/ 	.short	0x0018


	//----- nvinfo : EIATTR_PARAM_CBANK
	.align		4
        /*005c*/ 	.byte	0x04, 0x0a
        /*005e*/ 	.short	(.L_3354 - .L_3353)
	.align		4
.L_3353:
        /*0060*/ 	.word	index@(.nv.constant0._ZN3cub18CUB_300001_SM_10006detail8for_each13static_kernelINS2_12policy_hub_t12policy_500_tElN6thrust24THRUST_300001_SM_1000_NS8cuda_cub10__tabulate7functorINS7_6detail15normal_iteratorINS7_10device_ptrIiEEEEN4cuda3std3__46negateIiEElEEEEvT0_T1_)
        /*0064*/ 	.short	0x0380
        /*0066*/ 	.short	0x0018


	//----- nvinfo : EIATTR_SW_WAR
	.align		4
.L_3354:
        /*0068*/ 	.byte	0x04, 0x36
        /*006a*/ 	.short	(.L_3356 - .L_3355)
.L_3355:
        /*006c*/ 	.word	0x00000008
.L_3356:


//--------------------- .nv.info._ZN3cub18CUB_300001_SM_10006detail8for_each13static_kernelINS2_12policy_hub_t12policy_500_tEmNS2_12op_wrapper_tIm11add_functorN6thrust24THRUST_300001_SM_1000_NS6detail15normal_iteratorINS9_10device_ptrIiEEEEEEEEvT0_T1_ --------------------------
	.section	.nv.info._ZN3cub18CUB_300001_SM_10006detail8for_each13static_kernelINS2_12policy_hub_t12policy_500_tEmNS2_12op_wrapper_tIm11add_functorN6thrust24THRUST_300001_SM_1000_NS6detail15normal_iteratorINS9_10device_ptrIiEEEEEEEEvT0_T1_,"",@"SHT_CUDA_INFO"
	.sectionflags	@""
	.align	4


	//----- nvinfo : EIATTR_CUDA_API_VERSION
	.align		4
        /*0000*/ 	.byte	0x04, 0x37
        /*0002*/ 	.short	(.L_3358 - .L_3357)
.L_3357:
        /*0004*/ 	.word	0x00000082


	//----- nvinfo : EIATTR_KPARAM_INFO
	.align		4
.L_3358:
        /*0008*/ 	.byte	0x04, 0x17
        /*000a*/ 	.short	(.L_3360 - .L_3359)
.L_3359:
        /*000c*/ 	.word	0x00000000
        /*0010*/ 	.short	0x0001
        /*0012*/ 	.short	0x0008
        /*0014*/ 	.byte	0x00, 0xf0, 0x41, 0x00


	//----- nvinfo : EIATTR_KPARAM_INFO
	.align		4
.L_3360:
        /*0018*/ 	.byte	0x04, 0x17
        /*001a*/ 	.short	(.L_3362 - .L_3361)
.L_3361:
        /*001c*/ 	.word	0x00000000
        /*0020*/ 	.short	0x0000
        /*0022*/ 	.short	0x0000
        /*0024*/ 	.byte	0x00, 0xf0, 0x21, 0x00


	//----- nvinfo : EIATTR_SPARSE_MMA_MASK
	.align		4
.L_3362:
        /*0028*/ 	.byte	0x03, 0x50
        /*002a*/ 	.short	0x0000


	//----- nvinfo : EIATTR_MAXREG_COUNT
	.align		4
        /*002c*/ 	.byte	0x03, 0x1b
        /*002e*/ 	.short	0x00ff


	//----- nvinfo : EIATTR_MERCURY_ISA_VERSION
	.align		4
        /*0030*/ 	.byte	0x03, 0x5f
        /*0032*/ 	.short	0x0101


	//----- nvinfo : EIATTR_VRC_CTA_INIT_COUNT
	.align		4
        /*0034*/ 	.byte	0x02, 0x4a
	.zero		1
	.zero		1


	//----- nvinfo : EIATTR_EXIT_INSTR_OFFSETS
	.align		4
        /*0038*/ 	.byte	0x04, 0x1c
        /*003a*/ 	.short	(.L_3364 - .L_3363)


	//   ....[0]....
.L_3363:
        /*003c*/ 	.word	0x00000160


	//   ....[1]....
        /*0040*/ 	.word	0x000002a0


	//   ....[2]....
        /*0044*/ 	.word	0x000002e0


	//----- nvinfo : EIATTR_MAX_THREADS
	.align		4
.L_3364:
        /*0048*/ 	.byte	0x04, 0x05
        /*004a*/ 	.short	(.L_3366 - .L_3365)
.L_3365:
        /*004c*/ 	.word	0x00000100
        /*0050*/ 	.word	0x00000001
        /*0054*/ 	.word	0x00000001


	//----- nvinfo : EIATTR_CRS_STACK_SIZE
	.align		4
.L_3366:
        /*0058*/ 	.byte	0x04, 0x1e
        /*005a*/ 	.short	(.L_3368 - .L_3367)
.L_3367:
        /*005c*/ 	.word	0x00000000


	//----- nvinfo : EIATTR_CBANK_PARAM_SIZE
	.align		4
.L_3368:
        /*0060*/ 	.byte	0x03, 0x19
        /*0062*/ 	.short	0x0018


	//----- nvinfo : EIATTR_PARAM_CBANK
	.align		4
        /*0064*/ 	.byte	0x04, 0x0a
        /*0066*/ 	.short	(.L_3370 - .L_3369)
	.align		4
.L_3369:
        /*0068*/ 	.word	index@(.nv.constant0._ZN3cub18CUB_300001_SM_10006detail8for_each13static_kernelINS2_12policy_hub_t12policy_500_tEmNS2_12op_wrapper_tIm11add_functorN6thrust24THRUST_300001_SM_1000_NS6detail15normal_iteratorINS9_10device_ptrIiEEEEEEEEvT0_T1_)
        /*006c*/ 	.short	0x0380
        /*006e*/ 	.short	0x0018


	//----- nvinfo : EIATTR_SW_WAR
	.align		4
.L_3370:
        /*0070*/ 	.byte	0x04, 0x36
        /*0072*/ 	.short	(.L_3372 - .L_3371)
.L_3371:
        /*0074*/ 	.word	0x00000008
.L_3372:


//--------------------- .nv.info._ZN3cub18CUB_300001_SM_10006detail8for_each13static_kernelINS2_12policy_hub_t12policy_500_tElN6thrust24THRUST_300001_SM_1000_NS8cuda_cub20__uninitialized_copy7functorINS7_6detail15normal_iteratorINS7_10device_ptrIiEEEENSC_INS7_7pointerIiNS8_3tagENS7_11use_defaultESI_EEEEEEEEvT0_T1_ --------------------------
	.section	.nv.info._ZN3cub18CUB_300001_SM_10006detail8for_each13static_kernelINS2_12policy_hub_t12policy_500_tElN6thrust24THRUST_300001_SM_1000_NS8cuda_cub20__uninitialized_copy7functorINS7_6detail15normal_iteratorINS7_10device_ptrIiEEEENSC_INS7_7pointerIiNS8_3tagENS7_11use_defaultESI_EEEEEEEEvT0_T1_,"",@"SHT_CUDA_INFO"
	.sectionflags	@""
	.align	4


	//----- nvinfo : EIATTR_CUDA_API_VERSION
	.align		4
        /*0000*/ 	.byte	0x04, 0x37
        /*0002*/ 	.short	(.L_3374 - .L_3373)
.L_3373:
        /*0004*/ 	.word	0x00000082


	//----- nvinfo : EIATTR_KPARAM_INFO
	.align		4
.L_3374:
        /*0008*/ 	.byte	0x04, 0x17
        /*000a*/ 	.short	(.L_3376 - .L_3375)
.L_3375:
        /*000c*/ 	.word	0x00000000
        /*0010*/ 	.short	0x0001
        /*0012*/ 	.short	0x0008
        /*0014*/ 	.byte	0x00, 0xf0, 0x41, 0x00


	//----- nvinfo : EIATTR_KPARAM_INFO
	.align		4
.L_3376:
        /*0018*/ 	.byte	0x04, 0x17
        /*001a*/ 	.short	(.L_3378 - .L_3377)
.L_3377:
        /*001c*/ 	.word	0x00000000
        /*0020*/ 	.short	0x0000
        /*0022*/ 	.short	0x0000
        /*0024*/ 	.byte	0x00, 0xf0, 0x21, 0x00


	//----- nvinfo : EIATTR_SPARSE_MMA_MASK
	.align		4
.L_3378:
        /*0028*/ 	.byte	0x03, 0x50
        /*002a*/ 	.short	0x0000


	//----- nvinfo : EIATTR_MAXREG_COUNT
	.align		4
        /*002c*/ 	.byte	0x03, 0x1b
        /*002e*/ 	.short	0x00ff


	//----- nvinfo : EIATTR_MERCURY_ISA_VERSION
	.align		4
        /*0030*/ 	.byte	0x03, 0x5f
        /*0032*/ 	.short	0x0101


	//----- nvinfo : EIATTR_VRC_CTA_INIT_COUNT
	.align		4
        /*0034*/ 	.byte	0x02, 0x4a
	.zero		1
	.zero		1


	//----- nvinfo : EIATTR_EXIT_INSTR_OFFSETS
	.align		4
        /*0038*/ 	.byte	0x04, 0x1c
        /*003a*/ 	.short	(.L_3380 - .L_3379)


	//   ....[0]....
.L_3379:
        /*003c*/ 	.word	0x00000190


	//   ....[1]....
        /*0040*/ 	.word	0x00000320


	//   ....[2]....
        /*0044*/ 	.word	0x000003f0


	//----- nvinfo : EIATTR_MAX_THREADS
	.align		4
.L_3380:
        /*0048*/ 	.byte	0x04, 0x05
        /*004a*/ 	.short	(.L_3382 - .L_3381)
.L_3381:
        /*004c*/ 	.word	0x00000100
        /*0050*/ 	.word	0x00000001
        /*0054*/ 	.word	0x00000001


	//----- nvinfo : EIATTR_CRS_STACK_SIZE
	.align		4
.L_3382:
        /*0058*/ 	.byte	0x04, 0x1e
        /*005a*/ 	.short	(.L_3384 - .L_3383)
.L_3383:
        /*005c*/ 	.word	0x00000000


	//----- nvinfo : EIATTR_CBANK_PARAM_SIZE
	.align		4
.L_3384:
        /*0060*/ 	.byte	0x03, 0x19
        /*0062*/ 	.short	0x0018


	//----- nvinfo : EIATTR_PARAM_CBANK
	.align		4
        /*0064*/ 	.byte	0x04, 0x0a
        /*0066*/ 	.short	(.L_3386 - .L_3385)
	.align		4
.L_3385:
        /*0068*/ 	.word	index@(.nv.constant0._ZN3cub18CUB_300001_SM_10006detail8for_each13static_kernelINS2_12policy_hub_t12policy_500_tElN6thrust24THRUST_300001_SM_1000_NS8cuda_cub20__uninitialized_copy7functorINS7_6detail15normal_iteratorINS7_10device_ptrIiEEEENSC_INS7_7pointerIiNS8_3tagENS7_11use_defaultESI_EEEEEEEEvT0_T1_)
        /*006c*/ 	.short	0x0380
        /*006e*/ 	.short	0x0018


	//----- nvinfo : EIATTR_SW_WAR
	.align		4
.L_3386:
        /*0070*/ 	.byte	0x04, 0x36
        /*0072*/ 	.short	(.L_3388 - .L_3387)
.L_3387:
        /*0074*/ 	.word	0x00000008
.L_3388:


//--------------------- .nv.info._ZN3cub18CUB_300001_SM_10006detail8for_each13static_kernelINS2_12policy_hub_t12policy_500_tElN6thrust24THRUST_300001_SM_1000_NS8cuda_cub20__uninitialized_copy7functorINS7_6detail15normal_iteratorINS7_10device_ptrIiEEEENSC_INS7_7pointerIiNS8_5par_tENS7_11use_defaultESI_EEEEEEEEvT0_T1_ --------------------------
	.section	.nv.info._ZN3cub18CUB_300001_SM_10006detail8for_each13static_kernelINS2_12policy_hub_t12policy_500_tElN6thrust24THRUST_300001_SM_1000_NS8cuda_cub20__uninitialized_copy7functorINS7_6detail15normal_iteratorINS7_10device_ptrIiEEEENSC_INS7_7pointerIiNS8_5par_tENS7_11use_defaultESI_EEEEEEEEvT0_T1_,"",@"SHT_CUDA_INFO"
	.sectionflags	@""
	.align	4


	//----- nvinfo : EIATTR_CUDA_API_VERSION
	.align		4
        /*0000*/ 	.byte	0x04, 0x37
        /*0002*/ 	.short	(.L_3390 - .L_3389)
.L_3389:
        /*0004*/ 	.word	0x00000082


	//----- nvinfo : EIATTR_KPARAM_INFO
	.align		4
.L_3390:
        /*0008*/ 	.byte	0x04, 0x17
        /*000a*/ 	.short	(.L_3392 - .L_3391)
.L_3391:
        /*000c*/ 	.word	0x00000000
        /*0010*/ 	.short	0x0001
        /*0012*/ 	.short	0x0008
        /*0014*/ 	.byte	0x00, 0xf0, 0x41, 0x00


	//----- nvinfo : EIATTR_KPARAM_INFO
	.align		4
.L_3392:
        /*0018*/ 	.byte	0x04, 0x17
        /*001a*/ 	.short	(.L_3394 - .L_3393)
.L_3393:
        /*001c*/ 	.word	0x00000000
        /*0020*/ 	.short	0x0000
        /*0022*/ 	.short	0x0000
        /*0024*/ 	.byte	0x00, 0xf0, 0x21, 0x00


	//----- nvinfo : EIATTR_SPARSE_MMA_MASK
	.align		4
.L_3394:
        /*0028*/ 	.byte	0x03, 0x50
        /*002a*/ 	.short	0x0000


	//----- nvinfo : EIATTR_MAXREG_COUNT
	.align		4
        /*002c*/ 	.byte	0x03, 0x1b
        /*002e*/ 	.short	0x00ff


	//----- nvinfo : EIATTR_MERCURY_ISA_VERSION
	.align		4
        /*0030*/ 	.byte	0x03, 0x5f
        /*0032*/ 	.short	0x0101


	//----- nvinfo : EIATTR_VRC_CTA_INIT_COUNT
	.align		4
        /*0034*/ 	.byte	0x02, 0x4a
	.zero		1
	.zero		1


	//----- nvinfo : EIATTR_EXIT_INSTR_OFFSETS
	.align		4
        /*0038*/ 	.byte	0x04, 0x1c
        /*003a*/ 	.short	(.L_3396 - .L_3395)


	//   ....[0]....
.L_3395:
        /*003c*/ 	.word	0x00000190


	//   ....[1]....
        /*0040*/ 	.word	0x00000320


	//   ....[2]....
        /*0044*/ 	.word	0x000003f0


	//----- nvinfo : EIATTR_MAX_THREADS
	.align		4
.L_3396:
        /*0048*/ 	.byte	0x04, 0x05
        /*004a*/ 	.short	(.L_3398 - .L_3397)
.L_3397:
        /*004c*/ 	.word	0x00000100
        /*0050*/ 	.word	0x00000001
        /*0054*/ 	.word	0x00000001


	//----- nvinfo : EIATTR_CRS_STACK_SIZE
	.align		4
.L_3398:
        /*0058*/ 	.byte	0x04, 0x1e
        /*005a*/ 	.short	(.L_3400 - .L_3399)
.L_3399:
        /*005c*/ 	.word	0x00000000


	//----- nvinfo : EIATTR_CBANK_PARAM_SIZE
	.align		4
.L_3400:
        /*0060*/ 	.byte	0x03, 0x19
        /*0062*/ 	.short	0x0018


	//----- nvinfo : EIATTR_PARAM_CBANK
	.align		4
        /*0064*/ 	.byte	0x04, 0x0a
        /*0066*/ 	.short	(.L_3402 - .L_3401)
	.align		4
.L_3401:
        /*0068*/ 	.word	index@(.nv.constant0._ZN3cub18CUB_300001_SM_10006detail8for_each13static_kernelINS2_12policy_hub_t12policy_500_tElN6thrust24THRUST_300001_SM_1000_NS8cuda_cub20__uninitialized_copy7functorINS7_6detail15normal_iteratorINS7_10device_ptrIiEEEENSC_INS7_7pointerIiNS8_5par_tENS7_11use_defaultESI_EEEEEEEEvT0_T1_)
        /*006c*/ 	.short	0x0380
        /*006e*/ 	.short	0x0018


	//----- nvinfo : EIATTR_SW_WAR
	.align		4
.L_3402:
        /*0070*/ 	.byte	0x04, 0x36
        /*0072*/ 	.short	(.L_3404 - .L_3403)
.L_3403:
        /*0074*/ 	.word	0x00000008
.L_3404:


//--------------------- .nv.info._ZN3cub18CUB_300001_SM_10006detail8for_each13static_kernelINS2_12policy_hub_t12policy_500_tEmN6thrust24THRUST_300001_SM_1000_NS8cuda_cub20__uninitialized_fill7functorINS7_10device_ptrIiEEiEEEEvT0_T1_ --------------------------
	.section	.nv.info._ZN3cub18CUB_300001_SM_10006detail8for_each13static_kernelINS2_12policy_hub_t12policy_500_tEmN6thrust24THRUST_300001_SM_1000_NS8cuda_cub20__uninitialized_fill7functorINS7_10device_ptrIiEEiEEEEvT0_T1_,"",@"SHT_CUDA_INFO"
	.sectionflags	@""
	.align	4


	//----- nvinfo : EIATTR_CUDA_API_VERSION
	.align		4
        /*0000*/ 	.byte	0x04, 0x37
        /*0002*/ 	.short	(.L_3406 - .L_3405)
.L_3405:
        /*0004*/ 	.word	0x00000082


	//----- nvinfo : EIATTR_KPARAM_INFO
	.align		4
.L_3406:
        /*0008*/ 	.byte	0x04, 0x17
        /*000a*/ 	.short	(.L_3408 - .L_3407)
.L_3407:
        /*000c*/ 	.word	0x00000000
        /*0010*/ 	.short	0x0001
        /*0012*/ 	.short	0x0008
        /*0014*/ 	.byte	0x00, 0xf0, 0x41, 0x00


	//----- nvinfo : EIATTR_KPARAM_INFO
	.align		4
.L_3408:
        /*0018*/ 	.byte	0x04, 0x17
        /*001a*/ 	.short	(.L_3410 - .L_3409)
.L_3409:
        /*001c*/ 	.word	0x00000000
        /*0020*/ 	.short	0x0000
        /*0022*/ 	.short	0x0000
        /*0024*/ 	.byte	0x00, 0xf0, 0x21, 0x00


	//----- nvinfo : EIATTR_SPARSE_MMA_MASK
	.align		4
.L_3410:
        /*0028*/ 	.byte	0x03, 0x50
        /*002a*/ 	.short	0x0000


	//----- nvinfo : EIATTR_MAXREG_COUNT
	.align		4
        /*002c*/ 	.byte	0x03, 0x1b
        /*002e*/ 	.short	0x00ff


	//----- nvinfo : EIATTR_MERCURY_ISA_VERSION
	.align		4
        /*0030*/ 	.byte	0x03, 0x5f
        /*0032*/ 	.short	0x0101


	//----- nvinfo : EIATTR_VRC_CTA_INIT_COUNT
	.align		4
        /*0034*/ 	.byte	0x02, 0x4a
	.zero		1
	.zero		1


	//----- nvinfo : EIATTR_EXIT_INSTR_OFFSETS
	.align		4
        /*0038*/ 	.byte	0x04, 0x1c
        /*003a*/ 	.short	(.L_3412 - .L_3411)


	//   ....[0]....
.L_3411:
        /*003c*/ 	.word	0x00000130


	//   ....[1]....
        /*0040*/ 	.word	0x00000230


	//   ....[2]....
        /*0044*/ 	.word	0x00000260


	//----- nvinfo : EIATTR_MAX_THREADS
	.align		4
.L_3412:
        /*0048*/ 	.byte	0x04, 0x05
        /*004a*/ 	.short	(.L_3414 - .L_3413)
.L_3413:
        /*004c*/ 	.word	0x00000100
        /*0050*/ 	.word	0x00000001
        /*0054*/ 	.word	0x00000001


	//----- nvinfo : EIATTR_CBANK_PARAM_SIZE
	.align		4
.L_3414:
        /*0058*/ 	.byte	0x03, 0x19
        /*005a*/ 	.short	0x0018


	//----- nvinfo : EIATTR_PARAM_CBANK
	.align		4
        /*005c*/ 	.byte	0x04, 0x0a
        /*005e*/ 	.short	(.L_3416 - .L_3415)
	.align		4
.L_3415:
        /*0060*/ 	.word	index@(.nv.constant0._ZN3cub18CUB_300001_SM_10006detail8for_each13static_kernelINS2_12policy_hub_t12policy_500_tEmN6thrust24THRUST_300001_SM_1000_NS8cuda_cub20__uninitialized_fill7functorINS7_10device_ptrIiEEiEEEEvT0_T1_)
        /*0064*/ 	.short	0x0380
        /*0066*/ 	.short	0x0018


	//----- nvinfo : EIATTR_SW_WAR
	.align		4
.L_3416:
        /*0068*/ 	.byte	0x04, 0x36
        /*006a*/ 	.short	(.L_3418 - .L_3417)
.L_3417:
        /*006c*/ 	.word	0x00000008
.L_3418:


//--------------------- .nv.info._ZN3cub18CUB_300001_SM_10006detail11EmptyKernelIvEEvv --------------------------
	.section	.nv.info._ZN3cub18CUB_300001_SM_10006detail11EmptyKernelIvEEvv,"",@"SHT_CUDA_INFO"
	.sectionflags	@""
	.align	4


	//----- nvinfo : EIATTR_CUDA_API_VERSION
	.align		4
        /*0000*/ 	.byte	0x04, 0x37
        /*0002*/ 	.short	(.L_3420 - .L_3419)
.L_3419:
        /*0004*/ 	.word	0x00000082


	//----- nvinfo : EIATTR_SPARSE_MMA_MASK
	.align		4
.L_3420:
        /*0008*/ 	.byte	0x03, 0x50
        /*000a*/ 	.short	0x0000


	//----- nvinfo : EIATTR_MAXREG_COUNT
	.align		4
        /*000c*/ 	.byte	0x03, 0x1b
        /*000e*/ 	.short	0x00ff


	//----- nvinfo : EIATTR_MERCURY_ISA_VERSION
	.align		4
        /*0010*/ 	.byte	0x03, 0x5f
        /*0012*/ 	.short	0x0101


	//----- nvinfo : EIATTR_VRC_CTA_INIT_COUNT
	.align		4
        /*0014*/ 	.byte	0x02, 0x4a
	.zero		1
	.zero		1


	//----- nvinfo : EIATTR_EXIT_INSTR_OFFSETS
	.align		4
        /*0018*/ 	.byte	0x04, 0x1c
        /*001a*/ 	.short	(.L_3422 - .L_3421)


	//   ....[0]....
.L_3421:
        /*001c*/ 	.word	0x00000010


	//----- nvinfo : EIATTR_SW_WAR
	.align		4
.L_3422:
        /*0020*/ 	.byte	0x04, 0x36
        /*0022*/ 	.short	(.L_3424 - .L_3423)
.L_3423:
        /*0024*/ 	.word	0x00000008
.L_3424:


//--------------------- .nv.info._ZN6thrust24THRUST_300001_SM_1000_NS8cuda_cub4core6detail13_kernel_agentINS1_16__set_operations10SetOpAgentINS0_12zip_iteratorIN4cuda3std3__45tupleIJNS0_6detail15normal_iteratorINS0_10device_ptrIiEEEESG_EEEEENS7_INSB_IJSG_NS0_17constant_iteratorIiNS0_11use_defaultESK_EEEEEEEPNSB_IJiiEEESP_SI_SP_lNSC_13compare_firstINSA_7greaterIiEEEENS5_23serial_set_intersectionENSA_17integral_constantIbLb0EEEEEJSI_SN_SP_SP_llSI_SP_ST_SU_PNSA_4pairIllEEPmN3cub18CUB_300001_SM_100013ScanTileStateIlLb1EEEEEEvDpT0_ --------------------------
	.section	.nv.info._ZN6thrust24THRUST_300001_SM_1000_NS8cuda_cub4core6detail13_kernel_agentINS1_16__set_operations10SetOpAgentINS0_12zip_iteratorIN4cuda3std3__45tupleIJNS0_6detail15normal_iteratorINS0_10device_ptrIiEEEESG_EEEEENS7_INSB_IJSG_NS0_17constant_iteratorIiNS0_11use_defaultESK_EEEEEEEPNSB_IJiiEEESP_SI_SP_lNSC_13compare_firstINSA_7greaterIiEEEENS5_23serial_set_intersectionENSA_17integral_constantIbLb0EEEEEJSI_SN_SP_SP_llSI_SP_ST_SU_PNSA_4pairIllEEPmN3cub18CUB_300001_SM_100013ScanTileStateIlLb1EEEEEEvDpT0_,"",@"SHT_CUDA_INFO"
	.sectionflags	@""
	.align	4


	//----- nvinfo : EIATTR_CUDA_API_VERSION
	.align		4
        /*0000*/ 	.byte	0x04, 0x37
        /*0002*/ 	.short	(.L_3426 - .L_3425)
.L_3425:
        /*0004*/ 	.word	0x00000082


	//----- nvinfo : EIATTR_KPARAM_INFO
	.align		4
.L_3426:
        /*0008*/ 	.byte	0x04, 0x17
        /*000a*/ 	.short	(.L_3428 - .L_3427)
.L_3427:
        /*000c*/ 	.word	0x00000000
        /*0010*/ 	.short	0x000c
        /*0012*/ 	.short	0x0078
        /*0014*/ 	.byte	0x00, 0xf0, 0x21, 0x00


	//----- nvinfo : EIATTR_KPARAM_INFO
	.align		4
.L_3428:
        /*0018*/ 	.byte	0x04, 0x17
        /*001a*/ 	.short	(.L_3430 - .L_3429)
.L_3429:
        /*001c*/ 	.word	0x00000000
        /*0020*/ 	.short	0x000b
        /*0022*/ 	.short	0x0070
        /*0024*/ 	.byte	0x00, 0xf5, 0x21, 0x00


	//----- nvinfo : EIATTR_KPARAM_INFO
	.align		4
.L_3430:
        /*0028*/ 	.byte	0x04, 0x17
        /*002a*/ 	.short	(.L_3432 - .L_3431)
.L_3431:
        /*002c*/ 	.word	0x00000000
        /*0030*/ 	.short	0x000a
        /*0032*/ 	.short	0x0068
        /*0034*/ 	.byte	0x00, 0xf5, 0x21, 0x00


	//----- nvinfo : EIATTR_KPARAM_INFO
	.align		4
.L_3432:
        /*0038*/ 	.byte	0x04, 0x17
        /*003a*/ 	.short	(.L_3434 - .L_3433)
.L_3433:
        /*003c*/ 	.word	0x00000000
        /*0040*/ 	.short	0x0009
        /*0042*/ 	.short	0x0061
        /*0044*/ 	.byte	0x00, 0xf0, 0x05, 0x00


	//----- nvinfo : EIATTR_KPARAM_INFO
	.align		4
.L_3434:
        /*0048*/ 	.byte	0x04, 0x17
        /*004a*/ 	.short	(.L_3436 - .L_3435)
.L_3435:
        /*004c*/ 	.word	0x00000000
        /*0050*/ 	.short	0x0008
        /*0052*/ 	.short	0x0060
        /*0054*/ 	.byte	0x00, 0xf0, 0x05, 0x00


	//----- nvinfo : EIATTR_KPARAM_INFO
	.align		4
.L_3436:
        /*0058*/ 	.byte	0x04, 0x17
        /*005a*/ 	.short	(.L_3438 - .L_3437)
.L_3437:
        /*005c*/ 	.word	0x00000000
        /*0060*/ 	.short	0x0007
        /*0062*/ 	.short	0x0058
        /*0064*/ 	.byte	0x00, 0xf5, 0x21, 0x00


	//----- nvinfo : EIATTR_KPARAM_INFO
	.align		4
.L_3438:
        /*0068*/ 	.byte	0x04, 0x17
        /*006a*/ 	.short	(.L_3440 - .L_3439)
.L_3439:
        /*006c*/ 	.word	0x00000000
        /*0070*/ 	.short	0x0006
        /*0072*/ 	.short	0x0048
        /*0074*/ 	.byte	0x00, 0xf0, 0x41, 0x00


	//----- nvinfo : EIATTR_KPARAM_INFO
	.align		4
.L_3440:
        /*0078*/ 	.byte	0x04, 0x17
        /*007a*/ 	.short	(.L_3442 - .L_3441)
.L_3441:
        /*007c*/ 	.word	0x00000000
        /*0080*/ 	.short	0x0005
        /*0082*/ 	.short	0x0040
        /*0084*/ 	.byte	0x00, 0xf0, 0x21, 0x00


	//----- nvinfo : EIATTR_KPARAM_INFO
	.align		4
.L_3442:
        /*0088*/ 	.byte	0x04, 0x17
        /*008a*/ 	.short	(.L_3444 - .L_3443)
.L_3443:
        /*008c*/ 	.word	0x00000000
        /*0090*/ 	.short	0x0004
        /*0092*/ 	.short	0x0038
        /*0094*/ 	.byte	0x00, 0xf0, 0x21, 0x00


	//----- nvinfo : EIATTR_KPARAM_INFO
	.align		4
.L_3444:
        /*0098*/ 	.byte	0x04, 0x17
        /*009a*/ 	.short	(.L_3446 - .L_3445)
.L_3445:
        /*009c*/ 	.word	0x00000000
        /*00a0*/ 	.short	0x0003
        /*00a2*/ 	.short	0x0030
        /*00a4*/ 	.byte	0x00, 0xf5, 0x21, 0x00


	//----- nvinfo : EIATTR_KPARAM_INFO
	.align		4
.L_3446:
        /*00a8*/ 	.byte	0x04, 0x17
        /*00aa*/ 	.short	(.L_3448 - .L_3447)
.L_3447:
        /*00ac*/ 	.word	0x00000000
        /*00b0*/ 	.short	0x0002
        /*00b2*/ 	.short	0x0028
        /*00b4*/ 	.byte	0x00, 0xf5, 0x21, 0x00


	//----- nvinfo : EIATTR_KPARAM_INFO
	.align		4
.L_3448:
        /*00b8*/ 	.byte	0x04, 0x17
        /*00ba*/ 	.short	(.L_3450 - .L_3449)
.L_3449:
        /*00bc*/ 	.word	0x00000000
        /*00c0*/ 	.short	0x0001
        /*00c2*/ 	.short	0x0010
        /*00c4*/ 	.byte	0x00, 0xf0, 0x61, 0x00


	//----- nvinfo : EIATTR_KPARAM_INFO
	.align		4
.L_3450:
        /*00c8*/ 	.byte	0x04, 0x17
        /*00ca*/ 	.short	(.L_3452 - .L_3451)
.L_3451:
        /*00cc*/ 	.word	0x00000000
        /*00d0*/ 	.short	0x0000
        /*00d2*/ 	.short	0x0000
        /*00d4*/ 	.byte	0x00, 0xf0, 0x41, 0x00


	//----- nvinfo : EIATTR_SPARSE_MMA_MASK
	.align		4
.L_3452:
        /*00d8*/ 	.byte	0x03, 0x50
        /*00da*/ 	.short	0x0000


	//----- nvinfo : EIATTR_MAXREG_COUNT
	.align		4
        /*00dc*/ 	.byte	0x03, 0x1b
        /*00de*/ 	.short	0x0080


	//----- nvinfo : EIATTR_NUM_BARRIERS
	.align		4
        /*00e0*/ 	.byte	0x02, 0x4c
        /*00e2*/ 	.byte	0x01
	.zero		1


	//----- nvinfo : EIATTR_MERCURY_ISA_VERSION
	.align		4
        /*00e4*/ 	.byte	0x03, 0x5f
        /*00e6*/ 	.short	0x0101


	//----- nvinfo : EIATTR_COOP_GROUP_MASK_REGIDS
	.align		4
        /*00e8*/ 	.byte	0x04, 0x29
        /*00ea*/ 	.short	(.L_3454 - .L_3453)


	//   ....[0]....
.L_3453:
        /*00ec*/ 	.word	0xffffffff


	//   ....[1]....
        /*00f0*/ 	.word	0xffffffff


	//   ....[2]....
        /*00f4*/ 	.word	0xffffffff


	//   ....[3]....
        /*00f8*/ 	.word	0xffffffff


	//   ....[4]....
        /*00fc*/ 	.word	0xffffffff


	//   ....[5]....
        /*0100*/ 	.word	0xffffffff


	//   ....[6]....
        /*0104*/ 	.word	0xffffffff


	//   ....[7]....
        /*0108*/ 	.word	0xffffffff


	//   ....[8]....
        /*010c*/ 	.word	0xffffffff


	//   ....[9]....
        /*0110*/ 	.word	0xffffffff


	//   ....[10]....
        /*0114*/ 	.word	0xffffffff


	//   ....[11]....
        /*0118*/ 	.word	0xffffffff


	//   ....[12]....
        /*011c*/ 	.word	0xffffffff


	//   ....[13]....
        /*0120*/ 	.word	0xffffffff


	//   ....[14]....
        /*0124*/ 	.word	0xffffffff


	//   ....[15]....
        /*0128*/ 	.word	0xffffffff


	//   ....[16]....
        /*012c*/ 	.word	0xffffffff


	//   ....[17]....
        /*0130*/ 	.word	0xffffffff


	//   ....[18]....
        /*0134*/ 	.word	0xffffffff


	//   ....[19]....
        /*0138*/ 	.word	0xffffffff


	//   ....[20]....
        /*013c*/ 	.word	0xffffffff


	//   ....[21]....
        /*0140*/ 	.word	0xffffffff


	//   ....[22]....
        /*0144*/ 	.word	0xffffffff


	//   ....[23]....
        /*0148*/ 	.word	0xffffffff


	//   ....[24]....
        /*014c*/ 	.word	0xffffffff


	//   ....[25]....
        /*0150*/ 	.word	0xffffffff


	//   ....[26]....
        /*0154*/ 	.word	0xffffffff


	//   ....[27]....
        /*0158*/ 	.word	0xffffffff


	//   ....[28]....
        /*015c*/ 	.word	0xffffffff


	//   ....[29]....
        /*0160*/ 	.word	0xffffffff


	//   ....[30]....
        /*0164*/ 	.word	0xffffffff


	//   ....[31]....
        /*0168*/ 	.word	0xffffffff


	//   ....[32]....
        /*016c*/ 	.word	0xffffffff


	//   ....[33]....
        /*0170*/ 	.word	0xffffffff


	//   ....[34]....
        /*0174*/ 	.word	0xffffffff


	//   ....[35]....
        /*0178*/ 	.word	0xffffffff


	//   ....[36]....
        /*017c*/ 	.word	0xffffffff


	//   ....[37]....
        /*0180*/ 	.word	0xffffffff


	//   ....[38]....
        /*0184*/ 	.word	0xffffffff


	//   ....[39]....
        /*0188*/ 	.word	0xffffffff


	//   ....[40]....
        /*018c*/ 	.word	0xffffffff


	//   ....[41]....
        /*0190*/ 	.word	0xffffffff


	//   ....[42]....
        /*0194*/ 	.word	0xffffffff


	//   ....[43]....
        /*0198*/ 	.word	0xffffffff


	//   ....[44]....
        /*019c*/ 	.word	0xffffffff


	//   ....[45]....
        /*01a0*/ 	.word	0xffffffff


	//   ....[46]....
        /*01a4*/ 	.word	0xffffffff


	//   ....[47]....
        /*01a8*/ 	.word	0xffffffff


	//   ....[48]....
        /*01ac*/ 	.word	0xffffffff


	//   ....[49]....
        /*01b0*/ 	.word	0xffffffff


	//   ....[50]....
        /*01b4*/ 	.word	0xffffffff


	//   ....[51]....
        /*01b8*/ 	.word	0xffffffff


	//   ....[52]....
        /*01bc*/ 	.word	0xffffffff


	//   ....[53]....
        /*01c0*/ 	.word	0xffffffff


	//   ....[54]....
        /*01c4*/ 	.word	0xffffffff


	//   ....[55]....
        /*01c8*/ 	.word	0xffffffff


	//   ....[56]....
        /*01cc*/ 	.word	0xffffffff


	//   ....[57]....
        /*01d0*/ 	.word	0xffffffff


	//   ....[58]....
        /*01d4*/ 	.word	0xffffffff


	//   ....[59]....
        /*01d8*/ 	.word	0xffffffff


	//   ....[60]....
        /*01dc*/ 	.word	0xffffffff


	//   ....[61]....
        /*01e0*/ 	.word	0xffffffff


	//   ....[62]....
        /*01e4*/ 	.word	0xffffffff


	//   ....[63]....
        /*01e8*/ 	.word	0xffffffff


	//   ....[64]....
        /*01ec*/ 	.word	0xffffffff


	//   ....[65]....
        /*01f0*/ 	.word	0xffffffff


	//   ....[66]....
        /*01f4*/ 	.word	0xffffffff


	//   ....[67]....
        /*01f8*/ 	.word	0xffffffff


	//   ....[68]....
        /*01fc*/ 	.word	0xffffffff


	//   ....[69]....
        /*0200*/ 	.word	0xffffffff


	//   ....[70]....
        /*0204*/ 	.word	0xffffffff


	//   ....[71]....
        /*0208*/ 	.word	0xffffffff


	//   ....[72]....
        /*020c*/ 	.word	0xffffffff


	//   ....[73]....
        /*0210*/ 	.word	0xffffffff


	//   ....[74]....
        /*0214*/ 	.word	0xffffffff


	//   ....[75]....
        /*0218*/ 	.word	0xffffffff


	//   ....[76]....
        /*021c*/ 	.word	0xffffffff


	//   ....[77]....
        /*0220*/ 	.word	0xffffffff


	//   ....[78]....
        /*0224*/ 	.word	0xffffffff


	//   ....[79]....
        /*0228*/ 	.word	0xffffffff


	//   ....[80]....
        /*022c*/ 	.word	0xffffffff


	//   ....[81]....
        /*0230*/ 	.word	0xffffffff


	//   ....[82]....
        /*0234*/ 	.word	0xffffffff


	//   ....[83]....
        /*0238*/ 	.word	0xffffffff


	//   ....[84]....
        /*023c*/ 	.word	0xffffffff


	//   ....[85]....
        /*0240*/ 	.word	0xffffffff


	//   ....[86]....
        /*0244*/ 	.word	0xffffffff


	//   ....[87]....
        /*0248*/ 	.word	0xffffffff


	//   ....[88]....
        /*024c*/ 	.word	0xffffffff


	//   ....[89]....
        /*0250*/ 	.word	0xffffffff


	//   ....[90]....
        /*0254*/ 	.word	0xffffffff


	//   ....[91]....
        /*0258*/ 	.word	0xffffffff


	//   ....[92]....
        /*025c*/ 	.word	0x05000003


	//   ....[93]....
        /*0260*/ 	.word	0x05000003


	//   ....[94]....
        /*0264*/ 	.word	0x05000003


	//   ....[95]....
        /*0268*/ 	.word	0x05000003


	//   ....[96]....
        /*026c*/ 	.word	0x05000003


	//   ....[97]....
        /*0270*/ 	.word	0x05000003


	//   ....[98]....
        /*0274*/ 	.word	0x05000003


	//   ....[99]....
        /*0278*/ 	.word	0x05000003


	//   ....[100]....
        /*027c*/ 	.word	0x05000003


	//   ....[101]....
        /*0280*/ 	.word	0x05000003


	//   ....[102]....
        /*0284*/ 	.word	0x05000003


	//   ....[103]....
        /*0288*/ 	.word	0x05000003


	//   ....[104]....
        /*028c*/ 	.word	0x05000003


	//   ....[105]....
        /*0290*/ 	.word	0x05000003


	//   ....[106]....
        /*0294*/ 	.word	0x05000003


	//   ....[107]....
        /*0298*/ 	.word	0x05000003


	//   ....[108]....
        /*029c*/ 	.word	0x05000003


	//   ....[109]....
        /*02a0*/ 	.word	0x05000003


	//   ....[110]....
        /*02a4*/ 	.word	0x05000003


	//   ....[111]....
        /*02a8*/ 	.word	0x05000003


	//   ....[112]....
        /*02ac*/ 	.word	0x05000003


	//   ....[113]....
        /*02b0*/ 	.word	0x05000003


	//   ....[114]....
        /*02b4*/ 	.word	0x05000003


	//   ....[115]....
        /*02b8*/ 	.word	0x05000003


	//   ....[116]....
        /*02bc*/ 	.word	0x05000003


	//   ....[117]....
        /*02c0*/ 	.word	0x05000003


	//   ....[118]....
        /*02c4*/ 	.word	0x05000003


	//   ....[119]....
        /*02c8*/ 	.word	0x05000003


	//   ....[120]....
        /*02cc*/ 	.word	0x05000003


	//   ....[121]....
        /*02d0*/ 	.word	0x05000003


	//   ....[122]....
        /*02d4*/ 	.word	0x05000003


	//   ....[123]....
        /*02d8*/ 	.word	0x05000003


	//   ....[124]....
        /*02dc*/ 	.word	0x05000003


	//   ....[125]....
        /*02e0*/ 	.word	0x05000003


	//   ....[126]....
        /*02e4*/ 	.word	0x05000003


	//   ....[127]....
        /*02e8*/ 	.word	0x05000003


	//   ....[128]....
        /*02ec*/ 	.word	0x05000003


	//   ....[129]....
        /*02f0*/ 	.word	0x05000003


	//   ....[130]....
        /*02f4*/ 	.word	0x05000003


	//   ....[131]....
        /*02f8*/ 	.word	0x05000003


	//   ....[132]....
        /*02fc*/ 	.word	0x05000003


	//   ....[133]....
        /*0300*/ 	.word	0x05000003


	//   ....[134]....
        /*0304*/ 	.word	0x05000003


	//   ....[135]....
        /*0308*/ 	.word	0x05000003


	//   ....[136]....
        /*030c*/ 	.word	0x05000003


	//   ....[137]....
        /*0310*/ 	.word	0x05000003


	//   ....[138]....
        /*0314*/ 	.word	0x05000003


	//   ....[139]....
        /*0318*/ 	.word	0x05000003


	//   ....[140]....
        /*031c*/ 	.word	0x05000003


	//   ....[141]....
        /*0320*/ 	.word	0x05000003


	//   ....[142]....
        /*0324*/ 	.word	0x05000003


	//   ....[143]....
        /*0328*/ 	.word	0x05000003


	//   ....[144]....
        /*032c*/ 	.word	0x05000003


	//   ....[145]....
        /*0330*/ 	.word	0x05000003


	//   ....[146]....
        /*0334*/ 	.word	0x05000003


	//   ....[147]....
        /*0338*/ 	.word	0x05000003


	//----- nvinfo : EIATTR_COOP_GROUP_INSTR_OFFSETS
	.align		4
.L_3454:
        /*033c*/ 	.byte	0x04, 0x28
        /*033e*/ 	.short	(.L_3456 - .L_3455)


	//   ....[0]....
.L_3455:
        /*0340*/ 	.word	0x00001df0


	//   ....[1]....
        /*0344*/ 	.word	0x00001e40


	//   ....[2]....
        /*0348*/ 	.word	0x00001e60


	//   ....[3]....
        /*034c*/ 	.word	0x00001eb0


	//   ....[4]....
        /*0350*/ 	.word	0x00001ed0


	//   ....[5]....
        /*0354*/ 	.word	0x00001f20


	//   ....[6]....
        /*0358*/ 	.word	0x00001f40


	//   ....[7]....
        /*035c*/ 	.word	0x00001f90


	//   ....[8]....
        /*0360*/ 	.word	0x00001fb0


	//   ....[9]....
        /*0364*/ 	.word	0x00002510


	//   ....[10]....
        /*0368*/ 	.word	0x00002560


	//   ....[11]....
        /*036c*/ 	.word	0x00002580


	//   ....[12]....
        /*0370*/ 	.word	0x000025d0


	//   ....[13]....
        /*0374*/ 	.word	0x000025f0


	//   ....[14]....
        /*0378*/ 	.word	0x00002640


	//   ....[15]....
        /*037c*/ 	.word	0x00002660


	//   ....[16]....
        /*0380*/ 	.word	0x000026b0


	//   ....[17]....
        /*0384*/ 	.word	0x000026d0


	//   ....[18]....
        /*0388*/ 	.word	0x00002d70


	//   ....[19]....
        /*038c*/ 	.word	0x00002e50


	//   ....[20]....
        /*0390*/ 	.word	0x00002ec0


	//   ....[21]....
        /*0394*/ 	.word	0x00002f70


	//   ....[22]....
        /*0398*/ 	.word	0x00002f90


	//   ....[23]....
        /*039c*/ 	.word	0x00002ff0


	//   ....[24]....
        /*03a0*/ 	.word	0x00003010


	//   ....[25]....
        /*03a4*/ 	.word	0x00003060


	//   ....[26]....
        /*03a8*/ 	.word	0x00003090


	//   ....[27]....
        /*03ac*/ 	.word	0x000030e0


	//   ....[28]....
        /*03b0*/ 	.word	0x00003110


	//   ....[29]....
        /*03b4*/ 	.word	0x00003180


	//   ....[30]....
        /*03b8*/ 	.word	0x000031a0


	//   ....[31]....
        /*03bc*/ 	.word	0x00003230


	//   ....[32]....
        /*03c0*/ 	.word	0x000032c0


	//   ....[33]....
        /*03c4*/ 	.word	0x000033b0


	//   ....[34]....
        /*03c8*/ 	.word	0x00003410


	//   ....[35]....
        /*03cc*/ 	.word	0x00003470


	//   ....[36]....
        /*03d0*/ 	.word	0x00003490


	//   ....[37]....
        /*03d4*/ 	.word	0x00003500


	//   ....[38]....
        /*03d8*/ 	.word	0x00003520


	//   ....[39]....
        /*03dc*/ 	.word	0x00003570


	//   ....[40]....
        /*03e0*/ 	.word	0x000035a0


	//   ....[41]....
        /*03e4*/ 	.word	0x000035f0


	//   ....[42]....
        /*03e8*/ 	.word	0x00003620


	//   ....[43]....
        /*03ec*/ 	.word	0x00003680


	//   ....[44]....
        /*03f0*/ 	.word	0x00003690


	//   ....[45]....
        /*03f4*/ 	.word	0x00003700


	//   ....[46]....
        /*03f8*/ 	.word	0x000067e0


	//   ....[47]....
        /*03fc*/ 	.word	0x00006830


	//   ....[48]....
        /*0400*/ 	.word	0x00006850


	//   ....[49]....
        /*0404*/ 	.word	0x000068a0


	//   ....[50]....
        /*0408*/ 	.word	0x000068c0


	//   ....[51]....
        /*040c*/ 	.word	0x00006910


	//   ....[52]....
        /*0410*/ 	.word	0x00006930


	//   ....[53]....
        /*0414*/ 	.word	0x00006980


	//   ....[54]....
        /*0418*/ 	.word	0x000069a0


	//   ....[55]....
        /*041c*/ 	.word	0x00006ea0


	//   ....[56]....
        /*0420*/ 	.word	0x00006ef0


	//   ....[57]....
        /*0424*/ 	.word	0x00006f10


	//   ....[58]....
        /*0428*/ 	.word	0x00006f60


	//   ....[59]....
        /*042c*/ 	.word	0x00006f80


	//   ....[60]....
        /*0430*/ 	.word	0x00006fd0


	//   ....[61]....
        /*0434*/ 	.word	0x00006ff0


	//   ....[62]....
        /*0438*/ 	.word	0x00007040


	//   ....[63]....
        /*043c*/ 	.word	0x00007060


	//   ....[64]....
        /*0440*/ 	.word	0x00007700


	//   ....[65]....
        /*0444*/ 	.word	0x000077e0


	//   ....[66]....
        /*0448*/ 	.word	0x00007850


	//   ....[67]....
        /*044c*/ 	.word	0x00007910


	//   ....[68]....
        /*0450*/ 	.word	0x00007930


	//   ....[69]....
        /*0454*/ 	.word	0x00007990


	//   ....[70]....
        /*0458*/ 	.word	0x000079b0


	//   ....[71]....
        /*045c*/ 	.word	0x00007a00


	//   ....[72]....
        /*0460*/ 	.word	0x00007a30


	//   ....[73]....
        /*0464*/ 	.word	0x00007a80


	//   ....[74]....
        /*0468*/ 	.word	0x00007ab0


	//   ....[75]....
        /*046c*/ 	.word	0x00007b30


	//   ....[76]....
        /*0470*/ 	.word	0x00007b40


	//   ....[77]....
        /*0474*/ 	.word	0x00007bc0


	//   ....[78]....
        /*0478*/ 	.word	0x00007c50


	//   ....[79]....
        /*047c*/ 	.word	0x00007d40


	//   ....[80]....
        /*0480*/ 	.word	0x00007da0


	//   ....[81]....
        /*0484*/ 	.word	0x00007e00


	//   ....[82]....
        /*0488*/ 	.word	0x00007e20


	//   ....[83]....
        /*048c*/ 	.word	0x00007e90


	//   ....[84]....
        /*0490*/ 	.word	0x00007eb0


	//   ....[85]....
        /*0494*/ 	.word	0x00007f00


	//   ....[86]....
        /*0498*/ 	.word	0x00007f30


	//   ....[87]....
        /*049c*/ 	.word	0x00007f80


	//   ....[88]....
        /*04a0*/ 	.word	0x00007fb0


	//   ....[89]....
        /*04a4*/ 	.word	0x00008010


	//   ....[90]....
        /*04a8*/ 	.word	0x00008020


	//   ....[91]....
        /*04ac*/ 	.word	0x00008090


	//   ....[92]....
        /*04b0*/ 	.word	0x000091c0


	//   ....[93]....
        /*04b4*/ 	.word	0x00009240


	//   ....[94]....
        /*04b8*/ 	.word	0x000092d0


	//   ....[95]....
        /*04bc*/ 	.word	0x00009380


	//   ....[96]....
        /*04c0*/ 	.word	0x000093d0


	//   ....[97]....
        /*04c4*/ 	.word	0x00009480


	//   ....[98]....
        /*04c8*/ 	.word	0x000094e0


	//   ....[99]....
        /*04cc*/ 	.word	0x00009580


	//   ....[100]....
        /*04d0*/ 	.word	0x000095e0


	//   ....[101]....
        /*04d4*/ 	.word	0x00009660


	//   ....[102]....
        /*04d8*/ 	.word	0x000096e0


	//   ....[103]....
        /*04dc*/ 	.word	0x00009760


	//   ....[104]....
        /*04e0*/ 	.word	0x000097d0


	//   ....[105]....
        /*04e4*/ 	.word	0x00009900


	//   ....[106]....
        /*04e8*/ 	.word	0x00009970


	//   ....[107]....
        /*04ec*/ 	.word	0x000099f0


	//   ....[108]....
        /*04f0*/ 	.word	0x00009a90


	//   ....[109]....
        /*04f4*/ 	.word	0x00009b50


	//   ....[110]....
        /*04f8*/ 	.word	0x00009ba0


	//   ....[111]....
        /*04fc*/ 	.word	0x00009c70


	//   ....[112]....
        /*0500*/ 	.word	0x00009cc0


	//   ....[113]....
        /*0504*/ 	.word	0x00009d30


	//   ....[114]....
        /*0508*/ 	.word	0x00009dc0


	//   ....[115]....
        /*050c*/ 	.word	0x00009e30


	//   ....[116]....
        /*0510*/ 	.word	0x00009ec0


	//   ....[117]....
        /*0514*/ 	.word	0x00009f30


	//   ....[118]....
        /*0518*/ 	.word	0x00009fa0


	//   ....[119]....
        /*051c*/ 	.word	0x0000a030


	//   ....[120]....
        /*0520*/ 	.word	0x0000a0a0


	//   ....[121]....
        /*0524*/ 	.word	0x0000a120


	//   ....[122]....
        /*0528*/ 	.word	0x0000a1b0


	//   ....[123]....
        /*052c*/ 	.word	0x0000a260


	//   ....[124]....
        /*0530*/ 	.word	0x0000a2b0


	//   ....[125]....
        /*0534*/ 	.word	0x0000a360


	//   ....[126]....
        /*0538*/ 	.word	0x0000a3c0


	//   ....[127]....
        /*053c*/ 	.word	0x0000a460


	//   ....[128]....
        /*0540*/ 	.word	0x0000a4c0


	//   ....[129]....
        /*0544*/ 	.word	0x0000a540


	//   ....[130]....
        /*0548*/ 	.word	0x0000a5c0


	//   ....[131]....
        /*054c*/ 	.word	0x0000a640


	//   ....[132]....
        /*0550*/ 	.word	0x0000a6b0


	//   ....[133]....
        /*0554*/ 	.word	0x0000a7e0


	//   ....[134]....
        /*0558*/ 	.word	0x0000a850


	//   ....[135]....
        /*055c*/ 	.word	0x0000a8d0


	//   ....[136]....
        /*0560*/ 	.word	0x0000a970


	//   ....[137]....
        /*0564*/ 	.word	0x0000aa30


	//   ....[138]....
        /*0568*/ 	.word	0x0000aa80


	//   ....[139]....
        /*056c*/ 	.word	0x0000ab50


	//   ....[140]....
        /*0570*/ 	.word	0x0000aba0


	//   ....[141]....
        /*0574*/ 	.word	0x0000ac10


	//   ....[142]....
        /*0578*/ 	.word	0x0000aca0


	//   ....[143]....
        /*057c*/ 	.word	0x0000ad10


	//   ....[144]....
        /*0580*/ 	.word	0x0000ada0


	//   ....[145]....
        /*0584*/ 	.word	0x0000ae10


	//   ....[146]....
        /*0588*/ 	.word	0x0000ae80


	//   ....[147]....
        /*058c*/ 	.word	0x0000af10


	//----- nvinfo : EIATTR_VRC_CTA_INIT_COUNT
	.align		4
.L_3456:
        /*0590*/ 	.byte	0x02, 0x4a
	.zero		1
	.zero		1


	//----- nvinfo : EIATTR_EXIT_INSTR_OFFSETS
	.align		4
        /*0594*/ 	.byte	0x04, 0x1c
        /*0596*/ 	.short	(.L_3458 - .L_3457)


	//   ....[0]....
.L_3457:
        /*0598*/ 	.word	0x00003c60


	//   ....[1]....
        /*059c*/ 	.word	0x00003f00


	//   ....[2]....
        /*05a0*/ 	.word	0x000046a0


	//   ....[3]....
        /*05a4*/ 	.word	0x00004770


	//   ....[4]....
        /*05a8*/ 	.word	0x00009120


	//   ....[5]....
        /*05ac*/ 	.word	0x00009170


	//----- nvinfo : EIATTR_MAX_THREADS
	.align		4
.L_3458:
        /*05b0*/ 	.byte	0x04, 0x05
        /*05b2*/ 	.short	(.L_3460 - .L_3459)
.L_3459:
        /*05b4*/ 	.word	0x00000200
        /*05b8*/ 	.word	0x00000001
        /*05bc*/ 	.word	0x00000001


	//----- nvinfo : EIATTR_CRS_STACK_SIZE
	.align		4
.L_3460:
        /*05c0*/ 	.byte	0x04, 0x1e
        /*05c2*/ 	.short	(.L_3462 - .L_3461)
.L_3461:
        /*05c4*/ 	.word	0x00000000


	//----- nvinfo : EIATTR_CBANK_PARAM_SIZE
	.align		4
.L_3462:
        /*05c8*/ 	.byte	0x03, 0x19
        /*05ca*/ 	.short	0x0080


	//----- nvinfo : EIATTR_PARAM_CBANK
	.align		4
        /*05cc*/ 	.byte	0x04, 0x0a
        /*05ce*/ 	.short	(.L_3464 - .L_3463)
	.align		4
.L_3463:
        /*05d0*/ 	.word	index@(.nv.constant0._ZN6thrust24THRUST_300001_SM_1000_NS8cuda_cub4core6detail13_kernel_agentINS1_16__set_operations10SetOpAgentINS0_12zip_iteratorIN4cuda3std3__45tupleIJNS0_6detail15normal_iteratorINS0_10device_ptrIiEEEESG_EEEEENS7_INSB_IJSG_NS0_17constant_iteratorIiNS0_11use_defaultESK_EEEEEEEPNSB_IJiiEEESP_SI_SP_lNSC_13compare_firstINSA_7greaterIiEEEENS5_23serial_set_intersectionENSA_17integral_constantIbLb0EEEEEJSI_SN_SP_SP_llSI_SP_ST_SU_PNSA_4pairIllEEPmN3cub18CUB_300001_SM_100013ScanTileStateIlLb1EEEEEEvDpT0_)
        /*05d4*/ 	.short	0x0380
        /*05d6*/ 	.short	0x0080


	//----- nvinfo : EIATTR_SW_WAR
	.align		4
.L_3464:
        /*05d8*/ 	.byte	0x04, 0x36
        /*05da*/ 	.short	(.L_3466 - .L_3465)
.L_3465:
        /*05dc*/ 	.word	0x00000008
.L_3466:


//--------------------- .nv.info._ZN6thrust24THRUST_300001_SM_1000_NS8cuda_cub4core6detail13_kernel_agentINS1_16__set_operations14PartitionAgentINS0_12zip_iteratorIN4cuda3std3__45tupleIJNS0_6detail15normal_iteratorINS0_10device_ptrIiEEEESG_EEEEENS7_INSB_IJSG_NS0_17constant_iteratorIiNS0_11use_defaultESK_EEEEEEElNSC_13compare_firstINSA_7greaterIiEEEEEEJSI_SN_lllPNSA_4pairIllEESR_iEEEvDpT0_ --------------------------
	.section	.nv.info._ZN6thrust24THRUST_300001_SM_1000_NS8cuda_cub4core6detail13_kernel_agentINS1_16__set_operations14PartitionAgentINS0_12zip_iteratorIN4cuda3std3__45tupleIJNS0_6detail15normal_iteratorINS0_10device_ptrIiEEEESG_EEEEENS7_INSB_IJSG_NS0_17constant_iteratorIiNS0_11use_defaultESK_EEEEEEElNSC_13compare_firstINSA_7greaterIiEEEEEEJSI_SN_lllPNSA_4pairIllEESR_iEEEvDpT0_,"",@"SHT_CUDA_INFO"
	.sectionflags	@""
	.align	4


	//----- nvinfo : EIATTR_CUDA_API_VERSION
	.align		4
        /*0000*/ 	.byte	0x04, 0x37
        /*0002*/ 	.short	(.L_3468 - .L_3467)
.L_3467:
        /*0004*/ 	.word	0x00000082


	//----- nvinfo : EIATTR_KPARAM_INFO
	.align		4
.L_3468:
        /*0008*/ 	.byte	0x04, 0x17
        /*000a*/ 	.short	(.L_3470 - .L_3469)
.L_3469:
        /*000c*/ 	.word	0x00000000
        /*0010*/ 	.short	0x0007
        /*0012*/ 	.short	0x004c
        /*0014*/ 	.byte	0x00, 0xf0, 0x11, 0x00


	//----- nvinfo : EIATTR_KPARAM_INFO
	.align		4
.L_3470:
        /*0018*/ 	.byte	0x04, 0x17
        /*001a*/ 	.short	(.L_3472 - .L_3471)
.L_3471:
        /*001c*/ 	.word	0x00000000
        /*0020*/ 	.short	0x0006
        /*0022*/ 	.short	0x0048
        /*0024*/ 	.byte	0x00, 0xf0, 0x05, 0x00


	//----- nvinfo : EIATTR_KPARAM_INFO
	.align		4
.L_3472:
        /*0028*/ 	.byte	0x04, 0x17
        /*002a*/ 	.short	(.L_3474 - .L_3473)
.L_3473:
        /*002c*/ 	.word	0x00000000
        /*0030*/ 	.short	0x0005
        /*0032*/ 	.short	0x0040
        /*0034*/ 	.byte	0x00, 0xf5, 0x21, 0x00


	//----- nvinfo : EIATTR_KPARAM_INFO
	.align		4
.L_3474:
        /*0038*/ 	.byte	0x04, 0x17
        /*003a*/ 	.short	(.L_3476 - .L_3475)
.L_3475:
        /*003c*/ 	.word	0x00000000
        /*0040*/ 	.short	0x0004
        /*0042*/ 	.short	0x0038
        /*0044*/ 	.byte	0x00, 0xf0, 0x21, 0x00


	//----- nvinfo : EIATTR_KPARAM_INFO
	.align		4
.L_3476:
        /*0048*/ 	.byte	0x04, 0x17
        /*004a*/ 	.short	(.L_3478 - .L_3477)
.L_3477:
        /*004c*/ 	.word	0x00000000
        /*0050*/ 	.short	0x0003
        /*0052*/ 	.short	0x0030
        /*0054*/ 	.byte	0x00, 0xf0, 0x21, 0x00


	//----- nvinfo : EIATTR_KPARAM_INFO
	.align		4
.L_3478:
        /*0058*/ 	.byte	0x04, 0x17
        /*005a*/ 	.short	(.L_3480 - .L_3479)
.L_3479:
        /*005c*/ 	.word	0x00000000
        /*0060*/ 	.short	0x0002
        /*0062*/ 	.short	0x0028
        /*0064*/ 	.byte	0x00, 0xf0, 0x21, 0x00


	//----- nvinfo : EIATTR_KPARAM_INFO
	.align		4
.L_3480:
        /*0068*/ 	.byte	0x04, 0x17
        /*006a*/ 	.short	(.L_3482 - .L_3481)
.L_3481:
        /*006c*/ 	.word	0x00000000
        /*0070*/ 	.short	0x0001
        /*0072*/ 	.short	0x0010
        /*0074*/ 	.byte	0x00, 0xf0, 0x61, 0x00


	//----- nvinfo : EIATTR_KPARAM_INFO
	.align		4
.L_3482:
        /*0078*/ 	.byte	0x04, 0x17
        /*007a*/ 	.short	(.L_3484 - .L_3483)
.L_3483:
        /*007c*/ 	.word	0x00000000
        /*0080*/ 	.short	0x0000
        /*0082*/ 	.short	0x0000
        /*0084*/ 	.byte	0x00, 0xf0, 0x41, 0x00


	//----- nvinfo : EIATTR_SPARSE_MMA_MASK
	.align		4
.L_3484:
        /*0088*/ 	.byte	0x03, 0x50
        /*008a*/ 	.short	0x0000


	//----- nvinfo : EIATTR_MAXREG_COUNT
	.align		4
        /*008c*/ 	.byte	0x03, 0x1b
        /*008e*/ 	.short	0x00ff


	//----- nvinfo : EIATTR_MERCURY_ISA_VERSION
	.align		4
        /*0090*/ 	.byte	0x03, 0x5f
        /*0092*/ 	.short	0x0101


	//----- nvinfo : EIATTR_VRC_CTA_INIT_COUNT
	.align		4
        /*0094*/ 	.byte	0x02, 0x4a
	.zero		1
	.zero		1


	//----- nvinfo : EIATTR_EXIT_INSTR_OFFSETS
	.align		4
        /*0098*/ 	.byte	0x04, 0x1c
        /*009a*/ 	.short	(.L_3486 - .L_3485)


	//   ....[0]....
.L_3485:
        /*009c*/ 	.word	0x00000080


	//   ....[1]....
        /*00a0*/ 	.word	0x00001600


	//----- nvinfo : EIATTR_MAX_THREADS
	.align		4
.L_3486:
        /*00a4*/ 	.byte	0x04, 0x05
        /*00a6*/ 	.short	(.L_3488 - .L_3487)
.L_3487:
        /*00a8*/ 	.word	0x00000100
        /*00ac*/ 	.word	0x00000001
        /*00b0*/ 	.word	0x00000001


	//----- nvinfo : EIATTR_CRS_STACK_SIZE
	.align		4
.L_3488:
        /*00b4*/ 	.byte	0x04, 0x1e
        /*00b6*/ 	.short	(.L_3490 - .L_3489)
.L_3489:
        /*00b8*/ 	.word	0x00000000


	//----- nvinfo : EIATTR_CBANK_PARAM_SIZE
	.align		4
.L_3490:
        /*00bc*/ 	.byte	0x03, 0x19
        /*00be*/ 	.short	0x0050


	//----- nvinfo : EIATTR_PARAM_CBANK
	.align		4
        /*00c0*/ 	.byte	0x04, 0x0a
        /*00c2*/ 	.short	(.L_3492 - .L_3491)
	.align		4
.L_3491:
        /*00c4*/ 	.word	index@(.nv.constant0._ZN6thrust24THRUST_300001_SM_1000_NS8cuda_cub4core6detail13_kernel_agentINS1_16__set_operations14PartitionAgentINS0_12zip_iteratorIN4cuda3std3__45tupleIJNS0_6detail15normal_iteratorINS0_10device_ptrIiEEEESG_EEEEENS7_INSB_IJSG_NS0_17constant_iteratorIiNS0_11use_defaultESK_EEEEEEElNSC_13compare_firstINSA_7greaterIiEEEEEEJSI_SN_lllPNSA_4pairIllEESR_iEEEvDpT0_)
        /*00c8*/ 	.short	0x0380
        /*00ca*/ 	.short	0x0050


	//----- nvinfo : EIATTR_SW_WAR
	.align		4
.L_3492:
        /*00cc*/ 	.byte	0x04, 0x36
        /*00ce*/ 	.short	(.L_3494 - .L_3493)
.L_3493:
        /*00d0*/ 	.word	0x00000008
.L_3494:


//--------------------- .nv.info._ZN6thrust24THRUST_300001_SM_1000_NS8cuda_cub4core6detail13_kernel_agentINS1_16__set_operations10SetOpAgentINS0_12zip_iteratorIN4cuda3std3__45tupleIJNS0_6detail15normal_iteratorINS0_10device_ptrIiEEEESG_EEEEENS7_INSB_IJSG_NS0_17constant_iteratorIiNS0_11use_defaultESK_EEEEEEEPNSB_IJiiEEESP_SI_SP_iNSC_13compare_firstINSA_7greaterIiEEEENS5_23serial_set_intersectionENSA_17integral_constantIbLb0EEEEEJSI_SN_SP_SP_iiSI_SP_ST_SU_PNSA_4pairIiiEEPmN3cub18CUB_300001_SM_100013ScanTileStateIiLb1EEEEEEvDpT0_ --------------------------
	.section	.nv.info._ZN6thrust24THRUST_300001_SM_1000_NS8cuda_cub4core6detail13_kernel_agentINS1_16__set_operations10SetOpAgentINS0_12zip_iteratorIN4cuda3std3__45tupleIJNS0_6detail15normal_iteratorINS0_10device_ptrIiEEEESG_EEEEENS7_INSB_IJSG_NS0_17constant_iteratorIiNS0_11use_defaultESK_EEEEEEEPNSB_IJiiEEESP_SI_SP_iNSC_13compare_firstINSA_7greaterIiEEEENS5_23serial_set_intersectionENSA_17integral_constantIbLb0EEEEEJSI_SN_SP_SP_iiSI_SP_ST_SU_PNSA_4pairIiiEEPmN3cub18CUB_300001_SM_100013ScanTileStateIiLb1EEEEEEvDpT0_,"",@"SHT_CUDA_INFO"
	.sectionflags	@""
	.align	4


	//----- nvinfo : EIATTR_CUDA_API_VERSION
	.align		4
        /*0000*/ 	.byte	0x04, 0x37
        /*0002*/ 	.short	(.L_3496 - .L_3495)
.L_3495:
        /*0004*/ 	.word	0x00000082


	//----- nvinfo : EIATTR_KPARAM_INFO
	.align		4
.L_3496:
        /*0008*/ 	.byte	0x04, 0x17
        /*000a*/ 	.short	(.L_3498 - .L_3497)
.L_3497:
        /*000c*/ 	.word	0x00000000
        /*0010*/ 	.short	0x000c
        /*0012*/ 	.short	0x0070
        /*0014*/ 	.byte	0x00, 0xf0, 0x21, 0x00


	//----- nvinfo : EIATTR_KPARAM_INFO
	.align		4
.L_3498:
        /*0018*/ 	.byte	0x04, 0x17
        /*001a*/ 	.short	(.L_3500 - .L_3499)
.L_3499:
        /*001c*/ 	.word	0x00000000
        /*0020*/ 	.short	0x000b
        /*0022*/ 	.short	0x0068
        /*0024*/ 	.byte	0x00, 0xf5, 0x21, 0x00


	//----- nvinfo : EIATTR_KPARAM_INFO
	.align		4
.L_3500:
        /*0028*/ 	.byte	0x04, 0x17
        /*002a*/ 	.short	(.L_3502 - .L_3501)
.L_3501:
        /*002c*/ 	.word	0x00000000
        /*0030*/ 	.short	0x000a
        /*0032*/ 	.short	0x0060
        /*0034*/ 	.byte	0x00, 0xf5, 0x21, 0x00


	//----- nvinfo : EIATTR_KPARAM_INFO
	.align		4
.L_3502:
        /*0038*/ 	.byte	0x04, 0x17
        /*003a*/ 	.short	(.L_3504 - .L_3503)
.L_3503:
        /*003c*/ 	.word	0x00000000
        /*0040*/ 	.short	0x0009
        /*0042*/ 	.short	0x0059
        /*0044*/ 	.byte	0x00, 0xf0, 0x05, 0x00


	//----- nvinfo : EIATTR_KPARAM_INFO
	.align		4
.L_3504:
        /*0048*/ 	.byte	0x04, 0x17
        /*004a*/ 	.short	(.L_3506 - .L_3505)
.L_3505:
        /*004c*/ 	.word	0x00000000
        /*0050*/ 	.short	0x0008
        /*0052*/ 	.short	0x0058
        /*0054*/ 	.byte	0x00, 0xf0, 0x05, 0x00


	//----- nvinfo : EIATTR_KPARAM_INFO
	.align		4
.L_3506:
        /*0058*/ 	.byte	0x04, 0x17
        /*005a*/ 	.short	(.L_3508 - .L_3507)
.L_3507:
        /*005c*/ 	.word	0x00000000
        /*0060*/ 	.short	0x0007
        /*0062*/ 	.short	0x0050
        /*0064*/ 	.byte	0x00, 0xf5, 0x21, 0x00


	//----- nvinfo : EIATTR_KPARAM_INFO
	.align		4
.L_3508:
        /*0068*/ 	.byte	0x04, 0x17
        /*006a*/ 	.short	(.L_3510 - .L_3509)
.L_3509:
        /*006c*/ 	.word	0x00000000
        /*0070*/ 	.short	0x0006
        /*0072*/ 	.short	0x0040
        /*0074*/ 	.byte	0x00, 0xf0, 0x41, 0x00


	//----- nvinfo : EIATTR_KPARAM_INFO
	.align		4
.L_3510:
        /*0078*/ 	.byte	0x04, 0x17
        /*007a*/ 	.short	(.L_3512 - .L_3511)
.L_3511:
        /*007c*/ 	.word	0x00000000
        /*0080*/ 	.short	0x0005
        /*0082*/ 	.short	0x003c
        /*0084*/ 	.byte	0x00, 0xf0, 0x11, 0x00


	//----- nvinfo : EIATTR_KPARAM_INFO
	.align		4
.L_3512:
        /*0088*/ 	.byte	0x04, 0x17
        /*008a*/ 	.short	(.L_3514 - .L_3513)
.L_3513:
        /*008c*/ 	.word	0x00000000
        /*0090*/ 	.short	0x0004
        /*0092*/ 	.short	0x0038
        /*0094*/ 	.byte	0x00, 0xf0, 0x11, 0x00


	//----- nvinfo : EIATTR_KPARAM_INFO
	.align		4
.L_3514:
        /*0098*/ 	.byte	0x04, 0x17
        /*009a*/ 	.short	(.L_3516 - .L_3515)
.L_3515:
        /*009c*/ 	.word	0x00000000
        /*00a0*/ 	.short	0x0003
        /*00a2*/ 	.short	0x0030
        /*00a4*/ 	.byte	0x00, 0xf5, 0x21, 0x00


	//----- nvinfo : EIATTR_KPARAM_INFO
	.align		4
.L_3516:
        /*00a8*/ 	.byte	0x04, 0x17
        /*00aa*/ 	.short	(.L_3518 - .L_3517)
.L_3517:
        /*00ac*/ 	.word	0x00000000
        /*00b0*/ 	.short	0x0002
        /*00b2*/ 	.short	0x0028
        /*00b4*/ 	.byte	0x00, 0xf5, 0x21, 0x00


	//----- nvinfo : EIATTR_KPARAM_INFO
	.align		4
.L_3518:
        /*00b8*/ 	.byte	0x04, 0x17
        /*00ba*/ 	.short	(.L_3520 - .L_3519)
.L_3519:
        /*00bc*/ 	.word	0x00000000
        /*00c0*/ 	.short	0x0001
        /*00c2*/ 	.short	0x0010
        /*00c4*/ 	.byte	0x00, 0xf0, 0x61, 0x00


	//----- nvinfo : EIATTR_KPARAM_INFO
	.align		4
.L_3520:
        /*00c8*/ 	.byte	0x04, 0x17
        /*00ca*/ 	.short	(.L_3522 - .L_3521)
.L_3521:
        /*00cc*/ 	.word	0x00000000
        /*00d0*/ 	.short	0x0000
        /*00d2*/ 	.short	0x0000
        /*00d4*/ 	.byte	0x00, 0xf0, 0x41, 0x00


	//----- nvinfo : EIATTR_SPARSE_MMA_MASK
	.align		4
.L_3522:
        /*00d8*/ 	.byte	0x03, 0x50
        /*00da*/ 	.short	0x0000


	//----- nvinfo : EIATTR_MAXREG_COUNT
	.align		4
        /*00dc*/ 	.byte	0x03, 0x1b
        /*00de*/ 	.short	0x0080


	//----- nvinfo : EIATTR_NUM_BARRIERS
	.align		4
        /*00e0*/ 	.byte	0x02, 0x4c
        /*00e2*/ 	.byte	0x01
	.zero		1


	//----- nvinfo : EIATTR_MERCURY_ISA_VERSION
	.align		4
        /*00e4*/ 	.byte	0x03, 0x5f
        /*00e6*/ 	.short	0x0101


	//----- nvinfo : EIATTR_COOP_GROUP_MASK_REGIDS
	.align		4
        /*00e8*/ 	.byte	0x04, 0x29
        /*00ea*/ 	.short	(.L_3524 - .L_3523)


	//   ....[0]....
.L_3523:
        /*00ec*/ 	.word	0xffffffff


	//   ....[1]....
        /*00f0*/ 	.word	0xffffffff


	//   ....[2]....
        /*00f4*/ 	.word	0xffffffff


	//   ....[3]....
        /*00f8*/ 	.word	0xffffffff


	//   ....[4]....
        /*00fc*/ 	.word	0xffffffff


	//   ....[5]....
        /*0100*/ 	.word	0xffffffff


	//   ....[6]....
        /*0104*/ 	.word	0xffffffff


	//   ....[7]....
        /*0108*/ 	.word	0xffffffff


	//   ....[8]....
        /*010c*/ 	.word	0xffffffff


	//   ....[9]....
        /*0110*/ 	.word	0xffffffff


	//   ....[10]....
        /*0114*/ 	.word	0xffffffff


	//   ....[11]....
        /*0118*/ 	.word	0xffffffff


	//   ....[12]....
        /*011c*/ 	.word	0xffffffff


	//   ....[13]....
        /*0120*/ 	.word	0xffffffff


	//   ....[14]....
        /*0124*/ 	.word	0xffffffff


	//   ....[15]....
        /*0128*/ 	.word	0xffffffff


	//   ....[16]....
        /*012c*/ 	.word	0xffffffff


	//   ....[17]....
        /*0130*/ 	.word	0xffffffff


	//   ....[18]....
        /*0134*/ 	.word	0xffffffff


	//   ....[19]....
        /*0138*/ 	.word	0xffffffff


	//   ....[20]....
        /*013c*/ 	.word	0xffffffff


	//   ....[21]....
        /*0140*/ 	.word	0xffffffff


	//   ....[22]....
        /*0144*/ 	.word	0xffffffff


	//   ....[23]....
        /*0148*/ 	.word	0xffffffff


	//   ....[24]....
        /*014c*/ 	.word	0xffffffff


	//   ....[25]....
        /*0150*/ 	.word	0xffffffff


	//   ....[26]....
        /*0154*/ 	.word	0xffffffff


	//   ....[27]....
        /*0158*/ 	.word	0xffffffff


	//   ....[28]....
        /*015c*/ 	.word	0xffffffff


	//   ....[29]....
        /*0160*/ 	.word	0xffffffff


	//   ....[30]....
        /*0164*/ 	.word	0xffffffff


	//   ....[31]....
        /*0168*/ 	.word	0xffffffff


	//   ....[32]....
        /*016c*/ 	.word	0xffffffff


	//   ....[33]....
        /*0170*/ 	.word	0xffffffff


	//   ....[34]....
        /*0174*/ 	.word	0xffffffff


	//   ....[35]....
        /*0178*/ 	.word	0xffffffff


	//   ....[36]....
        /*017c*/ 	.word	0xffffffff


	//   ....[37]....
        /*0180*/ 	.word	0xffffffff


	//   ....[38]....
        /*0184*/ 	.word	0xffffffff


	//   ....[39]....
        /*0188*/ 	.word	0xffffffff


	//   ....[40]....
        /*018c*/ 	.word	0xffffffff


	//   ....[41]....
        /*0190*/ 	.word	0xffffffff


	//   ....[42]....
        /*0194*/ 	.word	0xffffffff


	//   ....[43]....
        /*0198*/ 	.word	0xffffffff


	//   ....[44]....
        /*019c*/ 	.word	0xffffffff


	//   ....[45]....
        /*01a0*/ 	.word	0xffffffff


	//   ....[46]....
        /*01a4*/ 	.word	0xffffffff


	//   ....[47]....
        /*01a8*/ 	.word	0xffffffff


	//   ....[48]....
        /*01ac*/ 	.word	0xffffffff


	//   ....[49]....
        /*01b0*/ 	.word	0xffffffff


	//   ....[50]....
        /*01b4*/ 	.word	0xffffffff


	//   ....[51]....
        /*01b8*/ 	.word	0xffffffff


	//   ....[52]....
        /*01bc*/ 	.word	0xffffffff


	//   ....[53]....
        /*01c0*/ 	.word	0xffffffff


	//   ....[54]....
        /*01c4*/ 	.word	0xffffffff


	//   ....[55]....
        /*01c8*/ 	.word	0xffffffff


	//   ....[56]....
        /*01cc*/ 	.word	0x05000004


	//   ....[57]....
        /*01d0*/ 	.word	0x05000004


	//   ....[58]....
        /*01d4*/ 	.word	0x05000004


	//   ....[59]....
        /*01d8*/ 	.word	0x05000004


	//   ....[60]....
        /*01dc*/ 	.word	0x05000004


	//   ....[61]....
        /*01e0*/ 	.word	0x05000004


	//   ....[62]....
        /*01e4*/ 	.word	0x05000004


	//   ....[63]....
        /*01e8*/ 	.word	0x05000004


	//   ....[64]....
        /*01ec*/ 	.word	0x05000004


	//   ....[65]....
        /*01f0*/ 	.word	0x05000004


	//   ....[66]....
        /*01f4*/ 	.word	0x05000004


	//   ....[67]....
        /*01f8*/ 	.word	0x05000004


	//   ....[68]....
        /*01fc*/ 	.word	0x05000004


	//   ....[69]....
        /*0200*/ 	.word	0x05000004


	//   ....[70]....
        /*0204*/ 	.word	0x05000004


	//   ....[71]....
        /*0208*/ 	.word	0x05000004


	//   ....[72]....
        /*020c*/ 	.word	0x05000004


	//   ....[73]....
        /*0210*/ 	.word	0x05000004


	//   ....[74]....
        /*0214*/ 	.word	0x05000004


	//   ....[75]....
        /*0218*/ 	.word	0x05000004


	//   ....[76]....
        /*021c*/ 	.word	0x05000004


	//   ....[77]....
        /*0220*/ 	.word	0x05000004


	//   ....[78]....
        /*0224*/ 	.word	0x05000004


	//   ....[79]....
        /*0228*/ 	.word	0x05000004


	//   ....[80]....
        /*022c*/ 	.word	0x05000004


	//   ....[81]....
        /*0230*/ 	.word	0x05000004


	//   ....[82]....
        /*0234*/ 	.word	0x05000004


	//   ....[83]....
        /*0238*/ 	.word	0x05000004


	//   ....[84]....
        /*023c*/ 	.word	0x05000004


	//   ....[85]....
        /*0240*/ 	.word	0x05000004


	//   ....[86]....
        /*0244*/ 	.word	0x05000004


	//   ....[87]....
        /*0248*/ 	.word	0x05000004


	//   ....[88]....
        /*024c*/ 	.word	0x05000004


	//   ....[89]....
        /*0250*/ 	.word	0x05000004


	//   ....[90]....
        /*0254*/ 	.word	0x05000004


	//   ....[91]....
        /*0258*/ 	.word	0x05000004


	//----- nvinfo : EIATTR_COOP_GROUP_INSTR_OFFSETS
	.align		4
.L_3524:
        /*025c*/ 	.byte	0x04, 0x28
        /*025e*/ 	.short	(.L_3526 - .L_3525)


	//   ....[0]....
.L_3525:
        /*0260*/ 	.word	0x00001dc0


	//   ....[1]....
        /*0264*/ 	.word	0x00001e00


	//   ....[2]....
        /*0268*/ 	.word	0x00001e20


	//   ....[3]....
        /*026c*/ 	.word	0x00001e40


	//   ....[4]....
        /*0270*/ 	.word	0x00001e60


	//   ....[5]....
        /*0274*/ 	.word	0x00002280


	//   ....[6]....
        /*0278*/ 	.word	0x000022c0


	//   ....[7]....
        /*027c*/ 	.word	0x000022e0


	//   ....[8]....
        /*0280*/ 	.word	0x00002300


	//   ....[9]....
        /*0284*/ 	.word	0x00002320


	//   ....[10]....
        /*0288*/ 	.word	0x00002870


	//   ....[11]....
        /*028c*/ 	.word	0x00002930


	//   ....[12]....
        /*0290*/ 	.word	0x00002990


	//   ....[13]....
        /*0294*/ 	.word	0x00002a30


	//   ....[14]....
        /*0298*/ 	.word	0x00002a80


	//   ....[15]....
        /*029c*/ 	.word	0x00002ad0


	//   ....[16]....
        /*02a0*/ 	.word	0x00002b30


	//   ....[17]....
        /*02a4*/ 	.word	0x00002b70


	//   ....[18]....
        /*02a8*/ 	.word	0x00002bc0


	//   ....[19]....
        /*02ac*/ 	.word	0x00002c70


	//   ....[20]....
        /*02b0*/ 	.word	0x00002d50


	//   ....[21]....
        /*02b4*/ 	.word	0x00002da0


	//   ....[22]....
        /*02b8*/ 	.word	0x00002e20


	//   ....[23]....
        /*02bc*/ 	.word	0x00002e70


	//   ....[24]....
        /*02c0*/ 	.word	0x00002ec0


	//   ....[25]....
        /*02c4*/ 	.word	0x00002f10


	//   ....[26]....
        /*02c8*/ 	.word	0x00002f50


	//   ....[27]....
        /*02cc*/ 	.word	0x00002f90


	//   ....[28]....
        /*02d0*/ 	.word	0x00005f80


	//   ....[29]....
        /*02d4*/ 	.word	0x00005fc0


	//   ....[30]....
        /*02d8*/ 	.word	0x00005fe0


	//   ....[31]....
        /*02dc*/ 	.word	0x00006000


	//   ....[32]....
        /*02e0*/ 	.word	0x00006020


	//   ....[33]....
        /*02e4*/ 	.word	0x000063f0


	//   ....[34]....
        /*02e8*/ 	.word	0x00006430


	//   ....[35]....
        /*02ec*/ 	.word	0x00006450


	//   ....[36]....
        /*02f0*/ 	.word	0x00006470


	//   ....[37]....
        /*02f4*/ 	.word	0x00006490


	//   ....[38]....
        /*02f8*/ 	.word	0x000069e0


	//   ....[39]....
        /*02fc*/ 	.word	0x00006aa0


	//   ....[40]....
        /*0300*/ 	.word	0x00006b00


	//   ....[41]....
        /*0304*/ 	.word	0x00006ba0


	//   ....[42]....
        /*0308*/ 	.word	0x00006bf0


	//   ....[43]....
        /*030c*/ 	.word	0x00006c40


	//   ....[44]....
        /*0310*/ 	.word	0x00006ca0


	//   ....[45]....
        /*0314*/ 	.word	0x00006ce0


	//   ....[46]....
        /*0318*/ 	.word	0x00006d30


	//   ....[47]....
        /*031c*/ 	.word	0x00006de0


	//   ....[48]....
        /*0320*/ 	.word	0x00006ec0


	//   ....[49]....
        /*0324*/ 	.word	0x00006f10


	//   ....[50]....
        /*0328*/ 	.word	0x00006f90


	//   ....[51]....
        /*032c*/ 	.word	0x00006fe0


	//   ....[52]....
        /*0330*/ 	.word	0x00007030


	//   ....[53]....
        /*0334*/ 	.word	0x00007080


	//   ....[54]....
        /*0338*/ 	.word	0x000070c0


	//   ....[55]....
        /*033c*/ 	.word	0x00007100


	//   ....[56]....
        /*0340*/ 	.word	0x00008130


	//   ....[57]....
        /*0344*/ 	.word	0x000081b0


	//   ....[58]....
        /*0348*/ 	.word	0x00008240


	//   ....[59]....
        /*034c*/ 	.word	0x00008300


	//   ....[60]....
        /*0350*/ 	.word	0x000083b0


	//   ....[61]....
        /*0354*/ 	.word	0x00008440


	//   ....[62]....
        /*0358*/ 	.word	0x000084d0


	//   ....[63]....
        /*035c*/ 	.word	0x000085b0


	//   ....[64]....
        /*0360*/ 	.word	0x00008640


	//   ....[65]....
        /*0364*/ 	.word	0x000086b0


	//   ....[66]....
        /*0368*/ 	.word	0x00008730


	//   ....[67]....
        /*036c*/ 	.word	0x000087b0


	//   ....[68]....
        /*0370*/ 	.word	0x00008870


	//   ....[69]....
        /*0374*/ 	.word	0x00008920


	//   ....[70]....
        /*0378*/ 	.word	0x000089b0


	//   ....[71]....
        /*037c*/ 	.word	0x00008a30


	//   ....[72]....
        /*0380*/ 	.word	0x00008ab0


	//   ....[73]....
        /*0384*/ 	.word	0x00008b20


	//   ....[74]....
        /*0388*/ 	.word	0x00008b90


	//   ....[75]....
        /*038c*/ 	.word	0x00008c10


	//   ....[76]....
        /*0390*/ 	.word	0x00008ca0


	//   ....[77]....
        /*0394*/ 	.word	0x00008d60


	//   ....[78]....
        /*0398*/ 	.word	0x00008e10


	//   ....[79]....
        /*039c*/ 	.word	0x00008ea0


	//   ....[80]....
        /*03a0*/ 	.word	0x00008f30


	//   ....[81]....
        /*03a4*/ 	.word	0x00009010


	//   ....[82]....
        /*03a8*/ 	.word	0x000090a0


	//   ....[83]....
        /*03ac*/ 	.word	0x00009110


	//   ....[84]....
        /*03b0*/ 	.word	0x00009190


	//   ....[85]....
        /*03b4*/ 	.word	0x00009210


	//   ....[86]....
        /*03b8*/ 	.word	0x000092d0


	//   ....[87]....
        /*03bc*/ 	.word	0x00009380


	//   ....[88]....
        /*03c0*/ 	.word	0x00009410


	//   ....[89]....
        /*03c4*/ 	.word	0x00009490


	//   ....[90]....
        /*03c8*/ 	.word	0x00009510


	//   ....[91]....
        /*03cc*/ 	.word	0x00009580


	//----- nvinfo : EIATTR_VRC_CTA_INIT_COUNT
	.align		4
.L_3526:
        /*03d0*/ 	.byte	0x02, 0x4a
	.zero		1
	.zero		1


	//----- nvinfo : EIATTR_EXIT_INSTR_OFFSETS
	.align		4
        /*03d4*/ 	.byte	0x04, 0x1c
        /*03d6*/ 	.short	(.L_3528 - .L_3527)


	//   ....[0]....
.L_3527:
        /*03d8*/ 	.word	0x00003470


	//   ....[1]....
        /*03dc*/ 	.word	0x00003650


	//   ....[2]....
        /*03e0*/ 	.word	0x00003e10


	//   ....[3]....
        /*03e4*/ 	.word	0x00003f00


	//   ....[4]....
        /*03e8*/ 	.word	0x00008090


	//   ....[5]....
        /*03ec*/ 	.word	0x000080e0


	//----- nvinfo : EIATTR_MAX_THREADS
	.align		4
.L_3528:
        /*03f0*/ 	.byte	0x04, 0x05
        /*03f2*/ 	.short	(.L_3530 - .L_3529)
.L_3529:
        /*03f4*/ 	.word	0x00000200
        /*03f8*/ 	.word	0x00000001
        /*03fc*/ 	.word	0x00000001


	//----- nvinfo : EIATTR_CRS_STACK_SIZE
	.align		4
.L_3530:
        /*0400*/ 	.byte	0x04, 0x1e
        /*0402*/ 	.short	(.L_3532 - .L_3531)
.L_3531:
        /*0404*/ 	.word	0x00000000


	//----- nvinfo : EIATTR_CBANK_PARAM_SIZE
	.align		4
.L_3532:
        /*0408*/ 	.byte	0x03, 0x19
        /*040a*/ 	.short	0x0078


	//----- nvinfo : EIATTR_PARAM_CBANK
	.align		4
        /*040c*/ 	.byte	0x04, 0x0a
        /*040e*/ 	.short	(.L_3534 - .L_3533)
	.align		4
.L_3533:
        /*0410*/ 	.word	index@(.nv.constant0._ZN6thrust24THRUST_300001_SM_1000_NS8cuda_cub4core6detail13_kernel_agentINS1_16__set_operations10SetOpAgentINS0_12zip_iteratorIN4cuda3std3__45tupleIJNS0_6detail15normal_iteratorINS0_10device_ptrIiEEEESG_EEEEENS7_INSB_IJSG_NS0_17constant_iteratorIiNS0_11use_defaultESK_EEEEEEEPNSB_IJiiEEESP_SI_SP_iNSC_13compare_firstINSA_7greaterIiEEEENS5_23serial_set_intersectionENSA_17integral_constantIbLb0EEEEEJSI_SN_SP_SP_iiSI_SP_ST_SU_PNSA_4pairIiiEEPmN3cub18CUB_300001_SM_100013ScanTileStateIiLb1EEEEEEvDpT0_)
        /*0414*/ 	.short	0x0380
        /*0416*/ 	.short	0x0078


	//----- nvinfo : EIATTR_SW_WAR
	.align		4
.L_3534:
        /*0418*/ 	.byte	0x04, 0x36
        /*041a*/ 	.short	(.L_3536 - .L_3535)
.L_3535:
        /*041c*/ 	.word	0x00000008
.L_3536:


//--------------------- .nv.info._ZN6thrust24THRUST_300001_SM_1000_NS8cuda_cub4core6detail13_kernel_agentINS1_16__set_operations14PartitionAgentINS0_12zip_iteratorIN4cuda3std3__45tupleIJNS0_6detail15normal_iteratorINS0_10device_ptrIiEEEESG_EEEEENS7_INSB_IJSG_NS0_17constant_iteratorIiNS0_11use_defaultESK_EEEEEEEiNSC_13compare_firstINSA_7greaterIiEEEEEEJSI_SN_iiiPNSA_4pairIiiEESR_iEEEvDpT0_ --------------------------
	.section	.nv.info._ZN6thrust24THRUST_300001_SM_1000_NS8cuda_cub4core6detail13_kernel_agentINS1_16__set_operations14PartitionAgentINS0_12zip_iteratorIN4cuda3std3__45tupleIJNS0_6detail15normal_iteratorINS0_10device_ptrIiEEEESG_EEEEENS7_INSB_IJSG_NS0_17constant_iteratorIiNS0_11use_defaultESK_EEEEEEEiNSC_13compare_firstINSA_7greaterIiEEEEEEJSI_SN_iiiPNSA_4pairIiiEESR_iEEEvDpT0_,"",@"SHT_CUDA_INFO"
	.sectionflags	@""
	.align	4


	//----- nvinfo : EIATTR_CUDA_API_VERSION
	.align		4
        /*0000*/ 	.byte	0x04, 0x37
        /*0002*/ 	.short	(.L_3538 - .L_3537)
.L_3537:
        /*0004*/ 	.word	0x00000082


	//----- nvinfo : EIATTR_KPARAM_INFO
	.align		4
.L_3538:
        /*0008*/ 	.byte	0x04, 0x17
        /*000a*/ 	.short	(.L_3540 - .L_3539)
.L_3539:
        /*000c*/ 	.word	0x00000000
        /*0010*/ 	.short	0x0007
        /*0012*/ 	.short	0x0044
        /*0014*/ 	.byte	0x00, 0xf0, 0x11, 0x00


	//----- nvinfo : EIATTR_KPARAM_INFO
	.align		4
.L_3540:
        /*0018*/ 	.byte	0x04, 0x17
        /*001a*/ 	.short	(.L_3542 - .L_3541)
.L_3541:
        /*001c*/ 	.word	0x00000000
        /*0020*/ 	.short	0x0006
        /*0022*/ 	.short	0x0040
        /*0024*/ 	.byte	0x00, 0xf0, 0x05, 0x00


	//----- nvinfo : EIATTR_KPARAM_INFO
	.align		4
.L_3542:
        /*0028*/ 	.byte	0x04, 0x17
        /*002a*/ 	.short	(.L_3544 - .L_3543)
.L_3543:
        /*002c*/ 	.word	0x00000000
        /*0030*/ 	.short	0x0005
        /*0032*/ 	.short	0x0038
        /*0034*/ 	.byte	0x00, 0xf5, 0x21, 0x00


	//----- nvinfo : EIATTR_KPARAM_INFO
	.align		4
.L_3544:
        /*0038*/ 	.byte	0x04, 0x17
        /*003a*/ 	.short	(.L_3546 - .L_3545)
.L_3545:
        /*003c*/ 	.word	0x00000000
        /*0040*/ 	.short	0x0004
        /*0042*/ 	.short	0x0030
        /*0044*/ 	.byte	0x00, 0xf0, 0x11, 0x00


	//----- nvinfo : EIATTR_KPARAM_INFO
	.align		4
.L_3546:
        /*0048*/ 	.byte	0x04, 0x17
        /*004a*/ 	.short	(.L_3548 - .L_3547)
.L_3547:
        /*004c*/ 	.word	0x00000000
        /*0050*/ 	.short	0x0003
        /*0052*/ 	.short	0x002c
        /*0054*/ 	.byte	0x00, 0xf0, 0x11, 0x00


	//----- nvinfo : EIATTR_KPARAM_INFO
	.align		4
.L_3548:
        /*0058*/ 	.byte	0x04, 0x17
        /*005a*/ 	.short	(.L_3550 - .L_3549)
.L_3549:
        /*005c*/ 	.word	0x00000000
        /*0060*/ 	.short	0x0002
        /*0062*/ 	.short	0x0028
        /*0064*/ 	.byte	0x00, 0xf0, 0x11, 0x00


	//----- nvinfo : EIATTR_KPARAM_INFO
	.align		4
.L_3550:
        /*0068*/ 	.byte	0x04, 0x17
        /*006a*/ 	.short	(.L_3552 - .L_3551)
.L_3551:
        /*006c*/ 	.word	0x00000000
        /*0070*/ 	.short	0x0001
        /*0072*/ 	.short	0x0010
        /*0074*/ 	.byte	0x00, 0xf0, 0x61, 0x00


	//----- nvinfo : EIATTR_KPARAM_INFO
	.align		4
.L_3552:
        /*0078*/ 	.byte	0x04, 0x17
        /*007a*/ 	.short	(.L_3554 - .L_3553)
.L_3553:
        /*007c*/ 	.word	0x00000000
        /*0080*/ 	.short	0x0000
        /*0082*/ 	.short	0x0000
        /*0084*/ 	.byte	0x00, 0xf0, 0x41, 0x00


	//----- nvinfo : EIATTR_SPARSE_MMA_MASK
	.align		4
.L_3554:
        /*0088*/ 	.byte	0x03, 0x50
        /*008a*/ 	.short	0x0000


	//----- nvinfo : EIATTR_MAXREG_COUNT
	.align		4
        /*008c*/ 	.byte	0x03, 0x1b
        /*008e*/ 	.short	0x00ff


	//----- nvinfo : EIATTR_MERCURY_ISA_VERSION
	.align		4
        /*0090*/ 	.byte	0x03, 0x5f
        /*0092*/ 	.short	0x0101


	//----- nvinfo : EIATTR_VRC_CTA_INIT_COUNT
	.align		4
        /*0094*/ 	.byte	0x02, 0x4a
	.zero		1
	.zero		1


	//----- nvinfo : EIATTR_EXIT_INSTR_OFFSETS
	.align		4
        /*0098*/ 	.byte	0x04, 0x1c
        /*009a*/ 	.short	(.L_3556 - .L_3555)


	//   ....[0]....
.L_3555:
        /*009c*/ 	.word	0x00000070


	//   ....[1]....
        /*00a0*/ 	.word	0x00000e50


	//----- nvinfo : EIATTR_MAX_THREADS
	.align		4
.L_3556:
        /*00a4*/ 	.byte	0x04, 0x05
        /*00a6*/ 	.short	(.L_3558 - .L_3557)
.L_3557:
        /*00a8*/ 	.word	0x00000100
        /*00ac*/ 	.word	0x00000001
        /*00b0*/ 	.word	0x00000001


	//----- nvinfo : EIATTR_CRS_STACK_SIZE
	.align		4
.L_3558:
        /*00b4*/ 	.byte	0x04, 0x1e
        /*00b6*/ 	.short	(.L_3560 - .L_3559)
.L_3559:
        /*00b8*/ 	.word	0x00000000


	//----- nvinfo : EIATTR_CBANK_PARAM_SIZE
	.align		4
.L_3560:
        /*00bc*/ 	.byte	0x03, 0x19
        /*00be*/ 	.short	0x0048


	//----- nvinfo : EIATTR_PARAM_CBANK
	.align		4
        /*00c0*/ 	.byte	0x04, 0x0a
        /*00c2*/ 	.short	(.L_3562 - .L_3561)
	.align		4
.L_3561:
        /*00c4*/ 	.word	index@(.nv.constant0._ZN6thrust24THRUST_300001_SM_1000_NS8cuda_cub4core6detail13_kernel_agentINS1_16__set_operations14PartitionAgentINS0_12zip_iteratorIN4cuda3std3__45tupleIJNS0_6detail15normal_iteratorINS0_10device_ptrIiEEEESG_EEEEENS7_INSB_IJSG_NS0_17constant_iteratorIiNS0_11use_defaultESK_EEEEEEEiNSC_13compare_firstINSA_7greaterIiEEEEEEJSI_SN_iiiPNSA_4pairIiiEESR_iEEEvDpT0_)
        /*00c8*/ 	.short	0x0380
        /*00ca*/ 	.short	0x0048


	//----- nvinfo : EIATTR_SW_WAR
	.align		4
.L_3562:
        /*00cc*/ 	.byte	0x04, 0x36
        /*00ce*/ 	.short	(.L_3564 - .L_3563)
.L_3563:
        /*00d0*/ 	.word	0x00000008
.L_3564:


//--------------------- .nv.info._ZN6thrust24THRUST_300001_SM_1000_NS8cuda_cub4core6detail13_kernel_agentINS1_16__set_operations10SetOpAgentINS0_12zip_iteratorIN4cuda3std3__45tupleIJNS0_6detail15normal_iteratorINS0_10device_ptrIiEEEESG_EEEEENS7_INSB_IJSG_NS0_17constant_iteratorIiNS0_11use_defaultESK_EEEEEEEPNSB_IJiiEEESP_SI_SP_lNSC_13compare_firstINSA_4lessIiEEEENS5_23serial_set_intersectionENSA_17integral_constantIbLb0EEEEEJSI_SN_SP_SP_llSI_SP_ST_SU_PNSA_4pairIllEEPmN3cub18CUB_300001_SM_100013ScanTileStateIlLb1EEEEEEvDpT0_ --------------------------
	.section	.nv.info._ZN6thrust24THRUST_300001_SM_1000_NS8cuda_cub4core6detail13_kernel_agentINS1_16__set_operations10SetOpAgentINS0_12zip_iteratorIN4cuda3std3__45tupleIJNS0_6detail15normal_iteratorINS0_10device_ptrIiEEEESG_EEEEENS7_INSB_IJSG_NS0_17constant_iteratorIiNS0_11use_defaultESK_EEEEEEEPNSB_IJiiEEESP_SI_SP_lNSC_13compare_firstINSA_4lessIiEEEENS5_23serial_set_intersectionENSA_17integral_constantIbLb0EEEEEJSI_SN_SP_SP_llSI_SP_ST_SU_PNSA_4pairIllEEPmN3cub18CUB_300001_SM_100013ScanTileStateIlLb1EEEEEEvDpT0_,"",@"SHT_CUDA_INFO"
	.sectionflags	@""
	.align	4


	//----- nvinfo : EIATTR_CUDA_API_VERSION
	.align		4
        /*0000*/ 	.byte	0x04, 0x37
        /*0002*/ 	.short	(.L_3566 - .L_3565)
.L_3565:
        /*0004*/ 	.word	0x00000082


	//----- nvinfo : EIATTR_KPARAM_INFO
	.align		4
.L_3566:
        /*0008*/ 	.byte	0x04, 0x17
        /*000a*/ 	.short	(.L_3568 - .L_3567)
.L_3567:
        /*000c*/ 	.word	0x00000000
        /*0010*/ 	.short	0x000c
        /*0012*/ 	.short	0x0078
        /*0014*/ 	.byte	0x00, 0xf0, 0x21, 0x00


	//----- nvinfo : EIATTR_KPARAM_INFO
	.align		4
.L_3568:
        /*0018*/ 	.byte	0x04, 0x17
        /*001a*/ 	.short	(.L_3570 - .L_3569)
.L_3569:
        /*001c*/ 	.word	0x00000000
        /*0020*/ 	.short	0x000b
        /*0022*/ 	.short	0x0070
        /*0024*/ 	.byte	0x00, 0xf5, 0x21, 0x00


	//----- nvinfo : EIATTR_KPARAM_INFO
	.align		4
.L_3570:
        /*0028*/ 	.byte	0x04, 0x17
        /*002a*/ 	.short	(.L_3572 - .L_3571)
.L_3571:
        /*002c*/ 	.word	0x00000000
        /*0030*/ 	.short	0x000a
        /*0032*/ 	.short	0x0068
        /*0034*/ 	.byte	0x00, 0xf5, 0x21, 0x00


	//----- nvinfo : EIATTR_KPARAM_INFO
	.align		4
.L_3572:
        /*0038*/ 	.byte	0x04, 0x17
        /*003a*/ 	.short	(.L_3574 - .L_3573)
.L_3573:
        /*003c*/ 	.word	0x00000000
        /*0040*/ 	.short	0x0009
        /*0042*/ 	.short	0x0061
        /*0044*/ 	.byte	0x00, 0xf0, 0x05, 0x00


	//----- nvinfo : EIATTR_KPARAM_INFO
	.align		4
.L_3574:
        /*0048*/ 	.byte	0x04, 0x17
        /*004a*/ 	.short	(.L_3576 - .L_3575)
.L_3575:
        /*004c*/ 	.word	0x00000000
        /*0050*/ 	.short	0x0008
        /*0052*/ 	.short	0x0060
        /*0054*/ 	.byte	0x00, 0xf0, 0x05, 0x00


	//----- nvinfo : EIATTR_KPARAM_INFO
	.align		4
.L_3576:
        /*0058*/ 	.byte	0x04, 0x17
        /*005a*/ 	.short	(.L_3578 - .L_3577)
.L_3577:
        /*005c*/ 	.word	0x00000000
        /*0060*/ 	.short	0x0007
        /*0062*/ 	.short	0x0058
        /*0064*/ 	.byte	0x00, 0xf5, 0x21, 0x00


	//----- nvinfo : EIATTR_KPARAM_INFO
	.align		4
.L_3578:
        /*0068*/ 	.byte	0x04, 0x17
        /*006a*/ 	.short	(.L_3580 - .L_3579)
.L_3579:
        /*006c*/ 	.word	0x00000000
        /*0070*/ 	.short	0x0006
        /*0072*/ 	.short	0x0048
        /*0074*/ 	.byte	0x00, 0xf0, 0x41, 0x00


	//----- nvinfo : EIATTR_KPARAM_INFO
	.align		4
.L_3580:
        /*0078*/ 	.byte	0x04, 0x17
        /*007a*/ 	.short	(.L_3582 - .L_3581)
.L_3581:
        /*007c*/ 	.word	0x00000000
        /*0080*/ 	.short	0x0005
        /*0082*/ 	.short	0x0040
        /*0084*/ 	.byte	0x00, 0xf0, 0x21, 0x00


	//----- nvinfo : EIATTR_KPARAM_INFO
	.align		4
.L_3582:
        /*0088*/ 	.byte	0x04, 0x17
        /*008a*/ 	.short	(.L_3584 - .L_3583)
.L_3583:
        /*008c*/ 	.word	0x00000000
        /*0090*/ 	.short	0x0004
        /*0092*/ 	.short	0x0038
        /*0094*/ 	.byte	0x00, 0xf0, 0x21, 0x00


	//----- nvinfo : EIATTR_KPARAM_INFO
	.align		4
.L_3584:
        /*0098*/ 	.byte	0x04, 0x17
        /*009a*/ 	.short	(.L_3586 - .L_3585)
.L_3585:
        /*009c*/ 	.word	0x00000000
        /*00a0*/ 	.short	0x0003
        /*00a2*/ 	.short	0x0030
        /*00a4*/ 	.byte	0x00, 0xf5, 0x21, 0x00


	//----- nvinfo : EIATTR_KPARAM_INFO
	.align		4
.L_3586:
        /*00a8*/ 	.byte	0x04, 0x17
        /*00aa*/ 	.short	(.L_3588 - .L_3587)
.L_3587:
        /*00ac*/ 	.word	0x00000000
        /*00b0*/ 	.short	0x0002
        /*00b2*/ 	.short	0x0028
        /*00b4*/ 	.byte	0x00, 0xf5, 0x21, 0x00


	//----- nvinfo : EIATTR_KPARAM_INFO
	.align		4
.L_3588:
        /*00b8*/ 	.byte	0x04, 0x17
        /*00ba*/ 	.short	(.L_3590 - .L_3589)
.L_3589:
        /*00bc*/ 	.word	0x00000000
        /*00c0*/ 	.short	0x0001
        /*00c2*/ 	.short	0x0010
        /*00c4*/ 	.byte	0x00, 0xf0, 0x61, 0x00


	//----- nvinfo : EIATTR_KPARAM_INFO
	.align		4
.L_3590:
        /*00c8*/ 	.byte	0x04, 0x17
        /*00ca*/ 	.short	(.L_3592 - .L_3591)
.L_3591:
        /*00cc*/ 	.word	0x00000000
        /*00d0*/ 	.short	0x0000
        /*00d2*/ 	.short	0x0000
        /*00d4*/ 	.byte	0x00, 0xf0, 0x41, 0x00


	//----- nvinfo : EIATTR_SPARSE_MMA_MASK
	.align		4
.L_3592:
        /*00d8*/ 	.byte	0x03, 0x50
        /*00da*/ 	.short	0x0000


	//----- nvinfo : EIATTR_MAXREG_COUNT
	.align		4
        /*00dc*/ 	.byte	0x03, 0x1b
        /*00de*/ 	.short	0x0080


	//----- nvinfo : EIATTR_NUM_BARRIERS
	.align		4
        /*00e0*/ 	.byte	0x02, 0x4c
        /*00e2*/ 	.byte	0x01
	.zero		1


	//----- nvinfo : EIATTR_MERCURY_ISA_VERSION
	.align		4
        /*00e4*/ 	.byte	0x03, 0x5f
        /*00e6*/ 	.short	0x0101


	//----- nvinfo : EIATTR_COOP_GROUP_MASK_REGIDS
	.align		4
        /*00e8*/ 	.byte	0x04, 0x29
        /*00ea*/ 	.short	(.L_3594 - .L_3593)


	//   ....[0]....
.L_3593:
        /*00ec*/ 	.word	0xffffffff


	//   ....[1]....
        /*00f0*/ 	.word	0xffffffff


	//   ....[2]....
        /*00f4*/ 	.word	0xffffffff


	//   ....[3]....
        /*00f8*/ 	.word	0xffffffff


	//   ....[4]....
        /*00fc*/ 	.word	0xffffffff


	//   ....[5]....
        /*0100*/ 	.word	0xffffffff


	//   ....[6]....
        /*0104*/ 	.word	0xffffffff


	//   ....[7]....
        /*0108*/ 	.word	0xffffffff


	//   ....[8]....
        /*010c*/ 	.word	0xffffffff


	//   ....[9]....
        /*0110*/ 	.word	0xffffffff


	//   ....[10]....
        /*0114*/ 	.word	0xffffffff


	//   ....[11]....
        /*0118*/ 	.word	0xffffffff


	//   ....[12]....
        /*011c*/ 	.word	0xffffffff


	//   ....[13]....
        /*0120*/ 	.word	0xffffffff


	//   ....[14]....
        /*0124*/ 	.word	0xffffffff


	//   ....[15]....
        /*0128*/ 	.word	0xffffffff


	//   ....[16]....
        /*012c*/ 	.word	0xffffffff


	//   ....[17]....
        /*0130*/ 	.word	0xffffffff


	//   ....[18]....
        /*0134*/ 	.word	0xffffffff


	//   ....[19]....
        /*0138*/ 	.word	0xffffffff


	//   ....[20]....
        /*013c*/ 	.word	0xffffffff


	//   ....[21]....
        /*0140*/ 	.word	0xffffffff


	//   ....[22]....
        /*0144*/ 	.word	0xffffffff


	//   ....[23]....
        /*0148*/ 	.word	0xffffffff


	//   ....[24]....
        /*014c*/ 	.word	0xffffffff


	//   ....[25]....
        /*0150*/ 	.word	0xffffffff


	//   ....[26]....
        /*0154*/ 	.word	0xffffffff


	//   ....[27]....
        /*0158*/ 	.word	0xffffffff


	//   ....[28]....
        /*015c*/ 	.word	0xffffffff


	//   ....[29]....
        /*0160*/ 	.word	0xffffffff


	//   ....[30]....
        /*0164*/ 	.word	0xffffffff


	//   ....[31]....
        /*0168*/ 	.word	0xffffffff


	//   ....[32]....
        /*016c*/ 	.word	0xffffffff


	//   ....[33]....
        /*0170*/ 	.word	0xffffffff


	//   ....[34]....
        /*0174*/ 	.word	0xffffffff


	//   ....[35]....
        /*0178*/ 	.word	0xffffffff


	//   ....[36]....
        /*017c*/ 	.word	0xffffffff


	//   ....[37]....
        /*0180*/ 	.word	0xffffffff


	//   ....[38]....
        /*0184*/ 	.word	0xffffffff


	//   ....[39]....
        /*0188*/ 	.word	0xffffffff


	//   ....[40]....
        /*018c*/ 	.word	0xffffffff


	//   ....[41]....
        /*0190*/ 	.word	0xffffffff


	//   ....[42]....
        /*0194*/ 	.word	0xffffffff


	//   ....[43]....
        /*0198*/ 	.word	0xffffffff


	//   ....[44]....
        /*019c*/ 	.word	0xffffffff


	//   ....[45]....
        /*01a0*/ 	.word	0xffffffff


	//   ....[46]....
        /*01a4*/ 	.word	0xffffffff


	//   ....[47]....
        /*01a8*/ 	.word	0xffffffff


	//   ....[48]....
        /*01ac*/ 	.word	0xffffffff


	//   ....[49]....
        /*01b0*/ 	.word	0xffffffff


	//   ....[50]....
        /*01b4*/ 	.word	0xffffffff


	//   ....[51]....
        /*01b8*/ 	.word	0xffffffff


	//   ....[52]....
        /*01bc*/ 	.word	0xffffffff


	//   ....[53]....
        /*01c0*/ 	.word	0xffffffff


	//   ....[54]....
        /*01c4*/ 	.word	0xffffffff


	//   ....[55]....
        /*01c8*/ 	.word	0xffffffff


	//   ....[56]....
        /*01cc*/ 	.word	0xffffffff


	//   ....[57]....
        /*01d0*/ 	.word	0xffffffff


	//   ....[58]....
        /*01d4*/ 	.word	0xffffffff


	//   ....[59]....
        /*01d8*/ 	.word	0xffffffff


	//   ....[60]....
        /*01dc*/ 	.word	0xffffffff


	//   ....[61]....
        /*01e0*/ 	.word	0xffffffff


	//   ....[62]....
        /*01e4*/ 	.word	0xffffffff


	//   ....[63]....
        /*01e8*/ 	.word	0xffffffff


	//   ....[64]....
        /*01ec*/ 	.word	0xffffffff


	//   ....[65]....
        /*01f0*/ 	.word	0xffffffff


	//   ....[66]....
        /*01f4*/ 	.word	0xffffffff


	//   ....[67]....
        /*01f8*/ 	.word	0xffffffff


	//   ....[68]....
        /*01fc*/ 	.word	0xffffffff


	//   ....[69]....
        /*0200*/ 	.word	0xffffffff


	//   ....[70]....
        /*0204*/ 	.word	0xffffffff


	//   ....[71]....
        /*0208*/ 	.word	0xffffffff


	//   ....[72]....
        /*020c*/ 	.word	0xffffffff


	//   ....[73]....
        /*0210*/ 	.word	0xffffffff


	//   ....[74]....
        /*0214*/ 	.word	0xffffffff


	//   ....[75]....
        /*0218*/ 	.word	0xffffffff


	//   ....[76]....
        /*021c*/ 	.word	0xffffffff


	//   ....[77]....
        /*0220*/ 	.word	0xffffffff


	//   ....[78]....
        /*0224*/ 	.word	0xffffffff


	//   ....[79]....
        /*0228*/ 	.word	0xffffffff


	//   ....[80]....
        /*022c*/ 	.word	0xffffffff


	//   ....[81]....
        /*0230*/ 	.word	0xffffffff


	//   ....[82]....
        /*0234*/ 	.word	0xffffffff


	//   ....[83]....
        /*0238*/ 	.word	0xffffffff


	//   ....[84]....
        /*023c*/ 	.word	0xffffffff


	//   ....[85]....
        /*0240*/ 	.word	0xffffffff


	//   ....[86]....
        /*0244*/ 	.word	0xffffffff


	//   ....[87]....
        /*0248*/ 	.word	0xffffffff


	//   ....[88]....
        /*024c*/ 	.word	0xffffffff


	//   ....[89]....
        /*0250*/ 	.word	0xffffffff


	//   ....[90]....
        /*0254*/ 	.word	0xffffffff


	//   ....[91]....
        /*0258*/ 	.word	0xffffffff


	//   ....[92]....
        /*025c*/ 	.word	0x05000003


	//   ....[93]....
        /*0260*/ 	.word	0x05000003


	//   ....[94]....
        /*0264*/ 	.word	0x05000003


	//   ....[95]....
        /*0268*/ 	.word	0x05000003


	//   ....[96]....
        /*026c*/ 	.word	0x05000003


	//   ....[97]....
        /*0270*/ 	.word	0x05000003


	//   ....[98]....
        /*0274*/ 	.word	0x05000003


	//   ....[99]....
        /*0278*/ 	.word	0x05000003


	//   ....[100]....
        /*027c*/ 	.word	0x05000003


	//   ....[101]....
        /*0280*/ 	.word	0x05000003


	//   ....[102]....
        /*0284*/ 	.word	0x05000003


	//   ....[103]....
        /*0288*/ 	.word	0x05000003


	//   ....[104]....
        /*028c*/ 	.word	0x05000003


	//   ....[105]....
        /*0290*/ 	.word	0x05000003


	//   ....[106]....
        /*0294*/ 	.word	0x05000003


	//   ....[107]....
        /*0298*/ 	.word	0x05000003


	//   ....[108]....
        /*029c*/ 	.word	0x05000003


	//   ....[109]....
        /*02a0*/ 	.word	0x05000003


	//   ....[110]....
        /*02a4*/ 	.word	0x05000003


	//   ....[111]....
        /*02a8*/ 	.word	0x05000003


	//   ....[112]....
        /*02ac*/ 	.word	0x05000003


	//   ....[113]....
        /*02b0*/ 	.word	0x05000003


	//   ....[114]....
        /*02b4*/ 	.word	0x05000003


	//   ....[115]....
        /*02b8*/ 	.word	0x05000003


	//   ....[116]....
        /*02bc*/ 	.word	0x05000003


	//   ....[117]....
        /*02c0*/ 	.word	0x05000003


	//   ....[118]....
        /*02c4*/ 	.word	0x05000003


	//   ....[119]....
        /*02c8*/ 	.word	0x05000003


	//   ....[120]....
        /*02cc*/ 	.word	0x05000003


	//   ....[121]....
        /*02d0*/ 	.word	0x05000003


	//   ....[122]....
        /*02d4*/ 	.word	0x05000003


	//   ....[123]....
        /*02d8*/ 	.word	0x05000003


	//   ....[124]....
        /*02dc*/ 	.word	0x05000003


	//   ....[125]....
        /*02e0*/ 	.word	0x05000003


	//   ....[126]....
        /*02e4*/ 	.word	0x05000003


	//   ....[127]....
        /*02e8*/ 	.word	0x05000003


	//   ....[128]....
        /*02ec*/ 	.word	0x05000003


	//   ....[129]....
        /*02f0*/ 	.word	0x05000003


	//   ....[130]....
        /*02f4*/ 	.word	0x05000003


	//   ....[131]....
        /*02f8*/ 	.word	0x05000003


	//   ....[132]....
        /*02fc*/ 	.word	0x05000003


	//   ....[133]....
        /*0300*/ 	.word	0x05000003


	//   ....[134]....
        /*0304*/ 	.word	0x05000003


	//   ....[135]....
        /*0308*/ 	.word	0x05000003


	//   ....[136]....
        /*030c*/ 	.word	0x05000003


	//   ....[137]....
        /*0310*/ 	.word	0x05000003


	//   ....[138]....
        /*0314*/ 	.word	0x05000003


	//   ....[139]....
        /*0318*/ 	.word	0x05000003


	//   ....[140]....
        /*031c*/ 	.word	0x05000003


	//   ....[141]....
        /*0320*/ 	.word	0x05000003


	//   ....[142]....
        /*0324*/ 	.word	0x05000003


	//   ....[143]....
        /*0328*/ 	.word	0x05000003


	//   ....[144]....
        /*032c*/ 	.word	0x05000003


	//   ....[145]....
        /*0330*/ 	.word	0x05000003


	//   ....[146]....
        /*0334*/ 	.word	0x05000003


	//   ....[147]....
        /*0338*/ 	.word	0x05000003


	//----- nvinfo : EIATTR_COOP_GROUP_INSTR_OFFSETS
	.align		4
.L_3594:
        /*033c*/ 	.byte	0x04, 0x28
        /*033e*/ 	.short	(.L_3596 - .L_3595)


	//   ....[0]....
.L_3595:
        /*0340*/ 	.word	0x00001df0


	//   ....[1]....
        /*0344*/ 	.word	0x00001e40


	//   ....[2]....
        /*0348*/ 	.word	0x00001e60


	//   ....[3]....
        /*034c*/ 	.word	0x00001eb0


	//   ....[4]....
        /*0350*/ 	.word	0x00001ed0


	//   ....[5]....
        /*0354*/ 	.word	0x00001f20


	//   ....[6]....
        /*0358*/ 	.word	0x00001f40


	//   ....[7]....
        /*035c*/ 	.word	0x00001f90


	//   ....[8]....
        /*0360*/ 	.word	0x00001fb0


	//   ....[9]....
        /*0364*/ 	.word	0x00002510


	//   ....[10]....
        /*0368*/ 	.word	0x00002560


	//   ....[11]....
        /*036c*/ 	.word	0x00002580


	//   ....[12]....
        /*0370*/ 	.word	0x000025d0


	//   ....[13]....
        /*0374*/ 	.word	0x000025f0


	//   ....[14]....
        /*0378*/ 	.word	0x00002640


	//   ....[15]....
        /*037c*/ 	.word	0x00002660


	//   ....[16]....
        /*0380*/ 	.word	0x000026b0


	//   ....[17]....
        /*0384*/ 	.word	0x000026d0


	//   ....[18]....
        /*0388*/ 	.word	0x00002d70


	//   ....[19]....
        /*038c*/ 	.word	0x00002e50


	//   ....[20]....
        /*0390*/ 	.word	0x00002ec0


	//   ....[21]....
        /*0394*/ 	.word	0x00002f70


	//   ....[22]....
        /*0398*/ 	.word	0x00002f90


	//   ....[23]....
        /*039c*/ 	.word	0x00002ff0


	//   ....[24]....
        /*03a0*/ 	.word	0x00003010


	//   ....[25]....
        /*03a4*/ 	.word	0x00003060


	//   ....[26]....
        /*03a8*/ 	.word	0x00003090


	//   ....[27]....
        /*03ac*/ 	.word	0x000030e0


	//   ....[28]....
        /*03b0*/ 	.word	0x00003110


	//   ....[29]....
        /*03b4*/ 	.word	0x00003180


	//   ....[30]....
        /*03b8*/ 	.word	0x000031a0


	//   ....[31]....
        /*03bc*/ 	.word	0x00003230


	//   ....[32]....
        /*03c0*/ 	.word	0x000032c0


	//   ....[33]....
        /*03c4*/ 	.word	0x000033b0


	//   ....[34]....
        /*03c8*/ 	.word	0x00003410


	//   ....[35]....
        /*03cc*/ 	.word	0x00003470


	//   ....[36]....
        /*03d0*/ 	.word	0x00003490


	//   ....[37]....
        /*03d4*/ 	.word	0x00003500


	//   ....[38]....
        /*03d8*/ 	.word	0x00003520


	//   ....[39]....
        /*03dc*/ 	.word	0x00003570


	//   ....[40]....
        /*03e0*/ 	.word	0x000035a0


	//   ....[41]....
        /*03e4*/ 	.word	0x000035f0


	//   ....[42]....
        /*03e8*/ 	.word	0x00003620


	//   ....[43]....
        /*03ec*/ 	.word	0x00003680


	//   ....[44]....
        /*03f0*/ 	.word	0x00003690


	//   ....[45]....
        /*03f4*/ 	.word	0x00003700


	//   ....[46]....
        /*03f8*/ 	.word	0x000067e0


	//   ....[47]....
        /*03fc*/ 	.word	0x00006830


	//   ....[48]....
        /*0400*/ 	.word	0x00006850


	//   ....[49]....
        /*0404*/ 	.word	0x000068a0


	//   ....[50]....
        /*0408*/ 	.word	0x000068c0


	//   ....[51]....
        /*040c*/ 	.word	0x00006910


	//   ....[52]....
        /*0410*/ 	.word	0x00006930


	//   ....[53]....
        /*0414*/ 	.word	0x00006980


	//   ....[54]....
        /*0418*/ 	.word	0x000069a0


	//   ....[55]....
        /*041c*/ 	.word	0x00006ea0


	//   ....[56]....
        /*0420*/ 	.word	0x00006ef0


	//   ....[57]....
        /*0424*/ 	.word	0x00006f10


	//   ....[58]....
        /*0428*/ 	.word	0x00006f60


	//   ....[59]....
        /*042c*/ 	.word	0x00006f80


	//   ....[60]....
        /*0430*/ 	.word	0x00006fd0


	//   ....[61]....
        /*0434*/ 	.word	0x00006ff0


	//   ....[62]....
        /*0438*/ 	.word	0x00007040


	//   ....[63]....
        /*043c*/ 	.word	0x00007060


	//   ....[64]....
        /*0440*/ 	.word	0x00007700


	//   ....[65]....
        /*0444*/ 	.word	0x000077e0


	//   ....[66]....
        /*0448*/ 	.word	0x00007850


	//   ....[67]....
        /*044c*/ 	.word	0x00007910


	//   ....[68]....
        /*0450*/ 	.word	0x00007930


	//   ....[69]....
        /*0454*/ 	.word	0x00007990


	//   ....[70]....
        /*0458*/ 	.word	0x000079b0


	//   ....[71]....
        /*045c*/ 	.word	0x00007a00


	//   ....[72]....
        /*0460*/ 	.word	0x00007a30


	//   ....[73]....
        /*0464*/ 	.word	0x00007a80


	//   ....[74]....
        /*0468*/ 	.word	0x00007ab0


	//   ....[75]....
        /*046c*/ 	.word	0x00007b30


	//   ....[76]....
        /*0470*/ 	.word	0x00007b40


	//   ....[77]....
        /*0474*/ 	.word	0x00007bc0


	//   ....[78]....
        /*0478*/ 	.word	0x00007c50


	//   ....[79]....
        /*047c*/ 	.word	0x00007d40


	//   ....[80]....
        /*0480*/ 	.word	0x00007da0


	//   ....[81]....
        /*0484*/ 	.word	0x00007e00


	//   ....[82]....
        /*0488*/ 	.word	0x00007e20


	//   ....[83]....
        /*048c*/ 	.word	0x00007e90


	//   ....[84]....
        /*0490*/ 	.word	0x00007eb0


	//   ....[85]....
        /*0494*/ 	.word	0x00007f00


	//   ....[86]....
        /*0498*/ 	.word	0x00007f30


	//   ....[87]....
        /*049c*/ 	.word	0x00007f80


	//   ....[88]....
        /*04a0*/ 	.word	0x00007fb0


	//   ....[89]....
        /*04a4*/ 	.word	0x00008010


	//   ....[90]....
        /*04a8*/ 	.word	0x00008020


	//   ....[91]....
        /*04ac*/ 	.word	0x00008090


	//   ....[92]....
        /*04b0*/ 	.word	0x000091c0


	//   ....[93]....
        /*04b4*/ 	.word	0x00009240


	//   ....[94]....
        /*04b8*/ 	.word	0x000092d0


	//   ....[95]....
        /*04bc*/ 	.word	0x00009380


	//   ....[96]....
        /*04c0*/ 	.word	0x000093d0


	//   ....[97]....
        /*04c4*/ 	.word	0x00009480


	//   ....[98]....
        /*04c8*/ 	.word	0x000094e0


	//   ....[99]....
        /*04cc*/ 	.word	0x00009580


	//   ....[100]....
        /*04d0*/ 	.word	0x000095e0


	//   ....[101]....
        /*04d4*/ 	.word	0x00009660


	//   ....[102]....
        /*04d8*/ 	.word	0x000096e0


	//   ....[103]....
        /*04dc*/ 	.word	0x00009760


	//   ....[104]....
        /*04e0*/ 	.word	0x000097d0


	//   ....[105]....
        /*04e4*/ 	.word	0x00009900


	//   ....[106]....
        /*04e8*/ 	.word	0x00009970


	//   ....[107]....
        /*04ec*/ 	.word	0x000099f0


	//   ....[108]....
        /*04f0*/ 	.word	0x00009a90


	//   ....[109]....
        /*04f4*/ 	.word	0x00009b50


	//   ....[110]....
        /*04f8*/ 	.word	0x00009ba0


	//   ....[111]....
        /*04fc*/ 	.word	0x00009c70


	//   ....[112]....
        /*0500*/ 	.word	0x00009cc0


	//   ....[113]....
        /*0504*/ 	.word	0x00009d30


	//   ....[114]....
        /*0508*/ 	.word	0x00009dc0


	//   ....[115]....
        /*050c*/ 	.word	0x00009e30


	//   ....[116]....
        /*0510*/ 	.word	0x00009ec0


	//   ....[117]....
        /*0514*/ 	.word	0x00009f30


	//   ....[118]....
        /*0518*/ 	.word	0x00009fa0


	//   ....[119]....
        /*051c*/ 	.word	0x0000a030


	//   ....[120]....
        /*0520*/ 	.word	0x0000a0a0


	//   ....[121]....
        /*0524*/ 	.word	0x0000a120


	//   ....[122]....
        /*0528*/ 	.word	0x0000a1b0


	//   ....[123]....
        /*052c*/ 	.word	0x0000a260


	//   ....[124]....
        /*0530*/ 	.word	0x0000a2b0


	//   ....[125]....
        /*0534*/ 	.word	0x0000a360


	//   ....[126]....
        /*0538*/ 	.word	0x0000a3c0


	//   ....[127]....
        /*053c*/ 	.word	0x0000a460


	//   ....[128]....
        /*0540*/ 	.word	0x0000a4c0


	//   ....[129]....
        /*0544*/ 	.word	0x0000a540


	//   ....[130]....
        /*0548*/ 	.word	0x0000a5c0


	//   ....[131]....
        /*054c*/ 	.word	0x0000a640


	//   ....[132]....
        /*0550*/ 	.word	0x0000a6b0


	//   ....[133]....
        /*0554*/ 	.word	0x0000a7e0


	//   ....[134]....
        /*0558*/ 	.word	0x0000a850


	//   ....[135]....
        /*055c*/ 	.word	0x0000a8d0


	//   ....[136]....
        /*0560*/ 	.word	0x0000a970


	//   ....[137]....
        /*0564*/ 	.word	0x0000aa30


	//   ....[138]....
        /*0568*/ 	.word	0x0000aa80


	//   ....[139]....
        /*056c*/ 	.word	0x0000ab50


	//   ....[140]....
        /*0570*/ 	.word	0x0000aba0


	//   ....[141]....
        /*0574*/ 	.word	0x0000ac10


	//   ....[142]....
        /*0578*/ 	.word	0x0000aca0


	//   ....[143]....
        /*057c*/ 	.word	0x0000ad10


	//   ....[144]....
        /*0580*/ 	.word	0x0000ada0


	//   ....[145]....
        /*0584*/ 	.word	0x0000ae10


	//   ....[146]....
        /*0588*/ 	.word	0x0000ae80


	//   ....[147]....
        /*058c*/ 	.word	0x0000af10


	//----- nvinfo : EIATTR_VRC_CTA_INIT_COUNT
	.align		4
.L_3596:
        /*0590*/ 	.byte	0x02, 0x4a
	.zero		1
	.zero		1


	//----- nvinfo : EIATTR_EXIT_INSTR_OFFSETS
	.align		4
        /*0594*/ 	.byte	0x04, 0x1c
        /*0596*/ 	.short	(.L_3598 - .L_3597)


	//   ....[0]....
.L_3597:
        /*0598*/ 	.word	0x00003c60


	//   ....[1]....
        /*059c*/ 	.word	0x00003f00


	//   ....[2]....
        /*05a0*/ 	.word	0x000046a0


	//   ....[3]....
        /*05a4*/ 	.word	0x00004770


	//   ....[4]....
        /*05a8*/ 	.word	0x00009120


	//   ....[5]....
        /*05ac*/ 	.word	0x00009170


	//----- nvinfo : EIATTR_MAX_THREADS
	.align		4
.L_3598:
        /*05b0*/ 	.byte	0x04, 0x05
        /*05b2*/ 	.short	(.L_3600 - .L_3599)
.L_3599:
        /*05b4*/ 	.word	0x00000200
        /*05b8*/ 	.word	0x00000001
        /*05bc*/ 	.word	0x00000001


	//----- nvinfo : EIATTR_CRS_STACK_SIZE
	.align		4
.L_3600:
        /*05c0*/ 	.byte	0x04, 0x1e
        /*05c2*/ 	.short	(.L_3602 - .L_3601)
.L_3601:
        /*05c4*/ 	.word	0x00000000


	//----- nvinfo : EIATTR_CBANK_PARAM_SIZE
	.align		4
.L_3602:
        /*05c8*/ 	.byte	0x03, 0x19
        /*05ca*/ 	.short	0x0080


	//----- nvinfo : EIATTR_PARAM_CBANK
	.align		4
        /*05cc*/ 	.byte	0x04, 0x0a
        /*05ce*/ 	.short	(.L_3604 - .L_3603)
	.align		4
.L_3603:
        /*05d0*/ 	.word	index@(.nv.constant0._ZN6thrust24THRUST_300001_SM_1000_NS8cuda_cub4core6detail13_kernel_agentINS1_16__set_operations10SetOpAgentINS0_12zip_iteratorIN4cuda3std3__45tupleIJNS0_6detail15normal_iteratorINS0_10device_ptrIiEEEESG_EEEEENS7_INSB_IJSG_NS0_17constant_iteratorIiNS0_11use_defaultESK_EEEEEEEPNSB_IJiiEEESP_SI_SP_lNSC_13compare_firstINSA_4lessIiEEEENS5_23serial_set_intersectionENSA_17integral_constantIbLb0EEEEEJSI_SN_SP_SP_llSI_SP_ST_SU_PNSA_4pairIllEEPmN3cub18CUB_300001_SM_100013ScanTileStateIlLb1EEEEEEvDpT0_)
        /*05d4*/ 	.short	0x0380
        /*05d6*/ 	.short	0x0080


	//----- nvinfo : EIATTR_SW_WAR
	.align		4
.L_3604:
        /*05d8*/ 	.byte	0x04, 0x36
        /*05da*/ 	.short	(.L_3606 - .L_3605)
.L_3605:
        /*05dc*/ 	.word	0x00000008
.L_3606:


//--------------------- .nv.info._ZN6thrust24THRUST_300001_SM_1000_NS8cuda_cub4core6detail13_kernel_agentINS1_16__set_operations14PartitionAgentINS0_12zip_iteratorIN4cuda3std3__45tupleIJNS0_6detail15normal_iteratorINS0_10device_ptrIiEEEESG_EEEEENS7_INSB_IJSG_NS0_17constant_iteratorIiNS0_11use_defaultESK_EEEEEEElNSC_13compare_firstINSA_4lessIiEEEEEEJSI_SN_lllPNSA_4pairIllEESR_iEEEvDpT0_ --------------------------
	.section	.nv.info._ZN6thrust24THRUST_300001_SM_1000_NS8cuda_cub4core6detail13_kernel_agentINS1_16__set_operations14PartitionAgentINS0_12zip_iteratorIN4cuda3std3__45tupleIJNS0_6detail15normal_iteratorINS0_10device_ptrIiEEEESG_EEEEENS7_INSB_IJSG_NS0_17constant_iteratorIiNS0_11use_defaultESK_EEEEEEElNSC_13compare_firstINSA_4lessIiEEEEEEJSI_SN_lllPNSA_4pairIllEESR_iEEEvDpT0_,"",@"SHT_CUDA_INFO"
	.sectionflags	@""
	.align	4


	//----- nvinfo : EIATTR_CUDA_API_VERSION
	.align		4
        /*0000*/ 	.byte	0x04, 0x37
        /*0002*/ 	.short	(.L_3608 - .L_3607)
.L_3607:
        /*0004*/ 	.word	0x00000082


	//----- nvinfo : EIATTR_KPARAM_INFO
	.align		4
.L_3608:
        /*0008*/ 	.byte	0x04, 0x17
        /*000a*/ 	.short	(.L_3610 - .L_3609)
.L_3609:
        /*000c*/ 	.word	0x00000000
        /*0010*/ 	.short	0x0007
        /*0012*/ 	.short	0x004c
        /*0014*/ 	.byte	0x00, 0xf0, 0x11, 0x00


	//----- nvinfo : EIATTR_KPARAM_INFO
	.align		4
.L_3610:
        /*0018*/ 	.byte	0x04, 0x17
        /*001a*/ 	.short	(.L_3612 - .L_3611)
.L_3611:
        /*001c*/ 	.word	0x00000000
        /*0020*/ 	.short	0x0006
        /*0022*/ 	.short	0x0048
        /*0024*/ 	.byte	0x00, 0xf0, 0x05, 0x00


	//----- nvinfo : EIATTR_KPARAM_INFO
	.align		4
.L_3612:
        /*0028*/ 	.byte	0x04, 0x17
        /*002a*/ 	.short	(.L_3614 - .L_3613)
.L_3613:
        /*002c*/ 	.word	0x00000000
        /*0030*/ 	.short	0x0005
        /*0032*/ 	.short	0x0040
        /*0034*/ 	.byte	0x00, 0xf5, 0x21, 0x00


	//----- nvinfo : EIATTR_KPARAM_INFO
	.align		4
.L_3614:
        /*0038*/ 	.byte	0x04, 0x17
        /*003a*/ 	.short	(.L_3616 - .L_3615)
.L_3615:
        /*003c*/ 	.word	0x00000000
        /*0040*/ 	.short	0x0004
        /*0042*/ 	.short	0x0038
        /*0044*/ 	.byte	0x00, 0xf0, 0x21, 0x00


	//----- nvinfo : EIATTR_KPARAM_INFO
	.align		4
.L_3616:
        /*0048*/ 	.byte	0x04, 0x17
        /*004a*/ 	.short	(.L_3618 - .L_3617)
.L_3617:
        /*004c*/ 	.word	0x00000000
        /*0050*/ 	.short	0x0003
        /*0052*/ 	.short	0x0030
        /*0054*/ 	.byte	0x00, 0xf0, 0x21, 0x00


	//----- nvinfo : EIATTR_KPARAM_INFO
	.align		4
.L_3618:
        /*0058*/ 	.byte	0x04, 0x17
        /*005a*/ 	.short	(.L_3620 - .L_3619)
.L_3619:
        /*005c*/ 	.word	0x00000000
        /*0060*/ 	.short	0x0002
        /*0062*/ 	.short	0x0028
        /*0064*/ 	.byte	0x00, 0xf0, 0x21, 0x00


	//----- nvinfo : EIATTR_KPARAM_INFO
	.align		4
.L_3620:
        /*0068*/ 	.byte	0x04, 0x17
        /*006a*/ 	.short	(.L_3622 - .L_3621)
.L_3621:
        /*006c*/ 	.word	0x00000000
        /*0070*/ 	.short	0x0001
        /*0072*/ 	.short	0x0010
        /*0074*/ 	.byte	0x00, 0xf0, 0x61, 0x00


	//----- nvinfo : EIATTR_KPARAM_INFO
	.align		4
.L_3622:
        /*0078*/ 	.byte	0x04, 0x17
        /*007a*/ 	.short	(.L_3624 - .L_3623)
.L_3623:
        /*007c*/ 	.word	0x00000000
        /*0080*/ 	.short	0x0000
        /*0082*/ 	.short	0x0000
        /*0084*/ 	.byte	0x00, 0xf0, 0x41, 0x00


	//----- nvinfo : EIATTR_SPARSE_MMA_MASK
	.align		4
.L_3624:
        /*0088*/ 	.byte	0x03, 0x50
        /*008a*/ 	.short	0x0000


	//----- nvinfo : EIATTR_MAXREG_COUNT
	.align		4
        /*008c*/ 	.byte	0x03, 0x1b
        /*008e*/ 	.short	0x00ff


	//----- nvinfo : EIATTR_MERCURY_ISA_VERSION
	.align		4
        /*0090*/ 	.byte	0x03, 0x5f
        /*0092*/ 	.short	0x0101


	//----- nvinfo : EIATTR_VRC_CTA_INIT_COUNT
	.align		4
        /*0094*/ 	.byte	0x02, 0x4a
	.zero		1
	.zero		1


	//----- nvinfo : EIATTR_EXIT_INSTR_OFFSETS
	.align		4
        /*0098*/ 	.byte	0x04, 0x1c
        /*009a*/ 	.short	(.L_3626 - .L_3625)


	//   ....[0]....
.L_3625:
        /*009c*/ 	.word	0x00000080


	//   ....[1]....
        /*00a0*/ 	.word	0x00001600


	//----- nvinfo : EIATTR_MAX_THREADS
	.align		4
.L_3626:
        /*00a4*/ 	.byte	0x04, 0x05
        /*00a6*/ 	.short	(.L_3628 - .L_3627)
.L_3627:
        /*00a8*/ 	.word	0x00000100
        /*00ac*/ 	.word	0x00000001
        /*00b0*/ 	.word	0x00000001


	//----- nvinfo : EIATTR_CRS_STACK_SIZE
	.align		4
.L_3628:
        /*00b4*/ 	.byte	0x04, 0x1e
        /*00b6*/ 	.short	(.L_3630 - .L_3629)
.L_3629:
        /*00b8*/ 	.word	0x00000000


	//----- nvinfo : EIATTR_CBANK_PARAM_SIZE
	.align		4
.L_3630:
        /*00bc*/ 	.byte	0x03, 0x19
        /*00be*/ 	.short	0x0050


	//----- nvinfo : EIATTR_PARAM_CBANK
	.align		4
        /*00c0*/ 	.byte	0x04, 0x0a
        /*00c2*/ 	.short	(.L_3632 - .L_3631)
	.align		4
.L_3631:
        /*00c4*/ 	.word	index@(.nv.constant0._ZN6thrust24THRUST_300001_SM_1000_NS8cuda_cub4core6detail13_kernel_agentINS1_16__set_operations14PartitionAgentINS0_12zip_iteratorIN4cuda3std3__45tupleIJNS0_6detail15normal_iteratorINS0_10device_ptrIiEEEESG_EEEEENS7_INSB_IJSG_NS0_17constant_iteratorIiNS0_11use_defaultESK_EEEEEEElNSC_13compare_firstINSA_4lessIiEEEEEEJSI_SN_lllPNSA_4pairIllEESR_iEEEvDpT0_)
        /*00c8*/ 	.short	0x0380
        /*00ca*/ 	.short	0x0050


	//----- nvinfo : EIATTR_SW_WAR
	.align		4
.L_3632:
        /*00cc*/ 	.byte	0x04, 0x36
        /*00ce*/ 	.short	(.L_3634 - .L_3633)
.L_3633:
        /*00d0*/ 	.word	0x00000008
.L_3634:


//--------------------- .nv.info._ZN6thrust24THRUST_300001_SM_1000_NS8cuda_cub4core6detail13_kernel_agentINS1_16__set_operations10SetOpAgentINS0_12zip_iteratorIN4cuda3std3__45tupleIJNS0_6detail15normal_iteratorINS0_10device_ptrIiEEEESG_EEEEENS7_INSB_IJSG_NS0_17constant_iteratorIiNS0_11use_defaultESK_EEEEEEEPNSB_IJiiEEESP_SI_SP_iNSC_13compare_firstINSA_4lessIiEEEENS5_23serial_set_intersectionENSA_17integral_constantIbLb0EEEEEJSI_SN_SP_SP_iiSI_SP_ST_SU_PNSA_4pairIiiEEPmN3cub18CUB_300001_SM_100013ScanTileStateIiLb1EEEEEEvDpT0_ --------------------------
	.section	.nv.info._ZN6thrust24THRUST_300001_SM_1000_NS8cuda_cub4core6detail13_kernel_agentINS1_16__set_operations10SetOpAgentINS0_12zip_iteratorIN4cuda3std3__45tupleIJNS0_6detail15normal_iteratorINS0_10device_ptrIiEEEESG_EEEEENS7_INSB_IJSG_NS0_17constant_iteratorIiNS0_11use_defaultESK_EEEEEEEPNSB_IJiiEEESP_SI_SP_iNSC_13compare_firstINSA_4lessIiEEEENS5_23serial_set_intersectionENSA_17integral_constantIbLb0EEEEEJSI_SN_SP_SP_iiSI_SP_ST_SU_PNSA_4pairIiiEEPmN3cub18CUB_300001_SM_100013ScanTileStateIiLb1EEEEEEvDpT0_,"",@"SHT_CUDA_INFO"
	.sectionflags	@""
	.align	4


	//----- nvinfo : EIATTR_CUDA_API_VERSION
	.align		4
        /*0000*/ 	.byte	0x04, 0x37
        /*0002*/ 	.short	(.L_3636 - .L_3635)
.L_3635:
        /*0004*/ 	.word	0x00000082


	//----- nvinfo : EIATTR_KPARAM_INFO
	.align		4
.L_3636:
        /*0008*/ 	.byte	0x04, 0x17
        /*000a*/ 	.short	(.L_3638 - .L_3637)
.L_3637:
        /*000c*/ 	.word	0x00000000
        /*0010*/ 	.short	0x000c
        /*0012*/ 	.short	0x0070
        /*0014*/ 	.byte	0x00, 0xf0, 0x21, 0x00


	//----- nvinfo : EIATTR_KPARAM_INFO
	.align		4
.L_3638:
        /*0018*/ 	.byte	0x04, 0x17
        /*001a*/ 	.short	(.L_3640 - .L_3639)
.L_3639:
        /*001c*/ 	.word	0x00000000
        /*0020*/ 	.short	0x000b
        /*0022*/ 	.short	0x0068
        /*0024*/ 	.byte	0x00, 0xf5, 0x21, 0x00


	//----- nvinfo : EIATTR_KPARAM_INFO
	.align		4
.L_3640:
        /*0028*/ 	.byte	0x04, 0x17
        /*002a*/ 	.short	(.L_3642 - .L_3641)
.L_3641:
        /*002c*/ 	.word	0x00000000
        /*0030*/ 	.short	0x000a
        /*0032*/ 	.short	0x0060
        /*0034*/ 	.byte	0x00, 0xf5, 0x21, 0x00


	//----- nvinfo : EIATTR_KPARAM_INFO
	.align		4
.L_3642:
        /*0038*/ 	.byte	0x04, 0x17
        /*003a*/ 	.short	(.L_3644 - .L_3643)
.L_3643:
        /*003c*/ 	.word	0x00000000
        /*0040*/ 	.short	0x0009
        /*0042*/ 	.short	0x0059
        /*0044*/ 	.byte	0x00, 0xf0, 0x05, 0x00


	//----- nvinfo : EIATTR_KPARAM_INFO
	.align		4
.L_3644:
        /*0048*/ 	.byte	0x04, 0x17
        /*004a*/ 	.short	(.L_3646 - .L_3645)
.L_3645:
        /*004c*/ 	.word	0x00000000
        /*0050*/ 	.short	0x0008
        /*0052*/ 	.short	0x0058
        /*0054*/ 	.byte	0x00, 0xf0, 0x05, 0x00


	//----- nvinfo : EIATTR_KPARAM_INFO
	.align		4
.L_3646:
        /*0058*/ 	.byte	0x04, 0x17
        /*005a*/ 	.short	(.L_3648 - .L_3647)
.L_3647:
        /*005c*/ 	.word	0x00000000
        /*0060*/ 	.short	0x0007
        /*0062*/ 	.short	0x0050
        /*0064*/ 	.byte	0x00, 0xf5, 0x21, 0x00


	//----- nvinfo : EIATTR_KPARAM_INFO
	.align		4
.L_3648:
        /*0068*/ 	.byte	0x04, 0x17
        /*006a*/ 	.short	(.L_3650 - .L_3649)
.L_3649:
        /*006c*/ 	.word	0x00000000
        /*0070*/ 	.short	0x0006
        /*0072*/ 	.short	0x0040
        /*0074*/ 	.byte	0x00, 0xf0, 0x41, 0x00


	//----- nvinfo : EIATTR_KPARAM_INFO
	.align		4
.L_3650:
        /*0078*/ 	.byte	0x04, 0x17
        /*007a*/ 	.short	(.L_3652 - .L_3651)
.L_3651:
        /*007c*/ 	.word	0x00000000
        /*0080*/ 	.short	0x0005
        /*0082*/ 	.short	0x003c
        /*0084*/ 	.byte	0x00, 0xf0, 0x11, 0x00


	//----- nvinfo : EIATTR_KPARAM_INFO
	.align		4
.L_3652:
        /*0088*/ 	.byte	0x04, 0x17
        /*008a*/ 	.short	(.L_3654 - .L_3653)
.L_3653:
        /*008c*/ 	.word	0x00000000
        /*0090*/ 	.short	0x0004
        /*0092*/ 	.short	0x0038
        /*0094*/ 	.byte	0x00, 0xf0, 0x11, 0x00


	//----- nvinfo : EIATTR_KPARAM_INFO
	.align		4
.L_3654:
        /*0098*/ 	.byte	0x04, 0x17
        /*009a*/ 	.short	(.L_3656 - .L_3655)
.L_3655:
        /*009c*/ 	.word	0x00000000
        /*00a0*/ 	.short	0x0003
        /*00a2*/ 	.short	0x0030
        /*00a4*/ 	.byte	0x00, 0xf5, 0x21, 0x00


	//----- nvinfo : EIATTR_KPARAM_INFO
	.align		4
.L_3656:
        /*00a8*/ 	.byte	0x04, 0x17
        /*00aa*/ 	.short	(.L_3658 - .L_3657)
.L_3657:
        /*00ac*/ 	.word	0x00000000
        /*00b0*/ 	.short	0x0002
        /*00b2*/ 	.short	0x0028
        /*00b4*/ 	.byte	0x00, 0xf5, 0x21, 0x00


	//----- nvinfo : EIATTR_KPARAM_INFO
	.align		4
.L_3658:
        /*00b8*/ 	.byte	0x04, 0x17
        /*00ba*/ 	.short	(.L_3660 - .L_3659)
.L_3659:
        /*00bc*/ 	.word	0x00000000
        /*00c0*/ 	.short	0x0001
        /*00c2*/ 	.short	0x0010
        /*00c4*/ 	.byte	0x00, 0xf0, 0x61, 0x00


	//----- nvinfo : EIATTR_KPARAM_INFO
	.align		4
.L_3660:
        /*00c8*/ 	.byte	0x04, 0x17
        /*00ca*/ 	.short	(.L_3662 - .L_3661)
.L_3661:
        /*00cc*/ 	.word	0x00000000
        /*00d0*/ 	.short	0x0000
        /*00d2*/ 	.short	0x0000
        /*00d4*/ 	.byte	0x00, 0xf0, 0x41, 0x00


	//----- nvinfo : EIATTR_SPARSE_MMA_MASK
	.align		4
.L_3662:
        /*00d8*/ 	.byte	0x03, 0x50
        /*00da*/ 	.short	0x0000


	//----- nvinfo : EIATTR_MAXREG_COUNT
	.align		4
        /*00dc*/ 	.byte	0x03, 0x1b
        /*00de*/ 	.short	0x0080


	//----- nvinfo : EIATTR_NUM_BARRIERS
	.align		4
        /*00e0*/ 	.byte	0x02, 0x4c
        /*00e2*/ 	.byte	0x01
	.zero		1


	//----- nvinfo : EIATTR_MERCURY_ISA_VERSION
	.align		4
        /*00e4*/ 	.byte	0x03, 0x5f
        /*00e6*/ 	.short	0x0101


	//----- nvinfo : EIATTR_COOP_GROUP_MASK_REGIDS
	.align		4
        /*00e8*/ 	.byte	0x04, 0x29
        /*00ea*/ 	.short	(.L_3664 - .L_3663)


	//   ....[0]....
.L_3663:
        /*00ec*/ 	.word	0xffffffff


	//   ....[1]....
        /*00f0*/ 	.word	0xffffffff


	//   ....[2]....
        /*00f4*/ 	.word	0xffffffff


	//   ....[3]....
        /*00f8*/ 	.word	0xffffffff


	//   ....[4]....
        /*00fc*/ 	.word	0xffffffff


	//   ....[5]....
        /*0100*/ 	.word	0xffffffff


	//   ....[6]....
        /*0104*/ 	.word	0xffffffff


	//   ....[7]....
        /*0108*/ 	.word	0xffffffff


	//   ....[8]....
        /*010c*/ 	.word	0xffffffff


	//   ....[9]....
        /*0110*/ 	.word	0xffffffff


	//   ....[10]....
        /*0114*/ 	.word	0xffffffff


	//   ....[11]....
        /*0118*/ 	.word	0xffffffff


	//   ....[12]....
        /*011c*/ 	.word	0xffffffff


	//   ....[13]....
        /*0120*/ 	.word	0xffffffff


	//   ....[14]....
        /*0124*/ 	.word	0xffffffff


	//   ....[15]....
        /*0128*/ 	.word	0xffffffff


	//   ....[16]....
        /*012c*/ 	.word	0xffffffff


	//   ....[17]....
        /*0130*/ 	.word	0xffffffff


	//   ....[18]....
        /*0134*/ 	.word	0xffffffff


	//   ....[19]....
        /*0138*/ 	.word	0xffffffff


	//   ....[20]....
        /*013c*/ 	.word	0xffffffff


	//   ....[21]....
        /*0140*/ 	.word	0xffffffff


	//   ....[22]....
        /*0144*/ 	.word	0xffffffff


	//   ....[23]....
        /*0148*/ 	.word	0xffffffff


	//   ....[24]....
        /*014c*/ 	.word	0xffffffff


	//   ....[25]....
        /*0150*/ 	.word	0xffffffff


	//   ....[26]....
        /*0154*/ 	.word	0xffffffff


	//   ....[27]....
        /*0158*/ 	.word	0xffffffff


	//   ....[28]....
        /*015c*/ 	.word	0xffffffff


	//   ....[29]....
        /*0160*/ 	.word	0xffffffff


	//   ....[30]....
        /*0164*/ 	.word	0xffffffff


	//   ....[31]....
        /*0168*/ 	.word	0xffffffff


	//   ....[32]....
        /*016c*/ 	.word	0xffffffff


	//   ....[33]....
        /*0170*/ 	.word	0xffffffff


	//   ....[34]....
        /*0174*/ 	.word	0xffffffff


	//   ....[35]....
        /*0178*/ 	.word	0xffffffff


	//   ....[36]....
        /*017c*/ 	.word	0xffffffff


	//   ....[37]....
        /*0180*/ 	.word	0xffffffff


	//   ....[38]....
        /*0184*/ 	.word	0xffffffff


	//   ....[39]....
        /*0188*/ 	.word	0xffffffff


	//   ....[40]....
        /*018c*/ 	.word	0xffffffff


	//   ....[41]....
        /*0190*/ 	.word	0xffffffff


	//   ....[42]....
        /*0194*/ 	.word	0xffffffff


	//   ....[43]....
        /*0198*/ 	.word	0xffffffff


	//   ....[44]....
        /*019c*/ 	.word	0xffffffff


	//   ....[45]....
        /*01a0*/ 	.word	0xffffffff


	//   ....[46]....
        /*01a4*/ 	.word	0xffffffff


	//   ....[47]....
        /*01a8*/ 	.word	0xffffffff


	//   ....[48]....
        /*01ac*/ 	.word	0xffffffff


	//   ....[49]....
        /*01b0*/ 	.word	0xffffffff


	//   ....[50]....
        /*01b4*/ 	.word	0xffffffff


	//   ....[51]....
        /*01b8*/ 	.word	0xffffffff


	//   ....[52]....
        /*01bc*/ 	.word	0xffffffff


	//   ....[53]....
        /*01c0*/ 	.word	0xffffffff


	//   ....[54]....
        /*01c4*/ 	.word	0xffffffff


	//   ....[55]....
        /*01c8*/ 	.word	0xffffffff


	//   ....[56]....
        /*01cc*/ 	.word	0x05000004


	//   ....[57]....
        /*01d0*/ 	.word	0x05000004


	//   ....[58]....
        /*01d4*/ 	.word	0x05000004


	//   ....[59]....
        /*01d8*/ 	.word	0x05000004


	//   ....[60]....
        /*01dc*/ 	.word	0x05000004


	//   ....[61]....
        /*01e0*/ 	.word	0x05000004


	//   ....[62]....
        /*01e4*/ 	.word	0x05000004


	//   ....[63]....
        /*01e8*/ 	.word	0x05000004


	//   ....[64]....
        /*01ec*/ 	.word	0x05000004


	//   ....[65]....
        /*01f0*/ 	.word	0x05000004


	//   ....[66]....
        /*01f4*/ 	.word	0x05000004


	//   ....[67]....
        /*01f8*/ 	.word	0x05000004


	//   ....[68]....
        /*01fc*/ 	.word	0x05000004


	//   ....[69]....
        /*0200*/ 	.word	0x05000004


	//   ....[70]....
        /*0204*/ 	.word	0x05000004


	//   ....[71]....
        /*0208*/ 	.word	0x05000004


	//   ....[72]....
        /*020c*/ 	.word	0x05000004


	//   ....[73]....
        /*0210*/ 	.word	0x05000004


	//   ....[74]....
        /*0214*/ 	.word	0x05000004


	//   ....[75]....
        /*0218*/ 	.word	0x05000004


	//   ....[76]....
        /*021c*/ 	.word	0x05000004


	//   ....[77]....
        /*0220*/ 	.word	0x05000004


	//   ....[78]....
        /*0224*/ 	.word	0x05000004


	//   ....[79]....
        /*0228*/ 	.word	0x05000004


	//   ....[80]....
        /*022c*/ 	.word	0x05000004


	//   ....[81]....
        /*0230*/ 	.word	0x05000004


	//   ....[82]....
        /*0234*/ 	.word	0x05000004


	//   ....[83]....
        /*0238*/ 	.word	0x05000004


	//   ....[84]....
        /*023c*/ 	.word	0x05000004


	//   ....[85]....
        /*0240*/ 	.word	0x05000004


	//   ....[86]....
        /*0244*/ 	.word	0x05000004


	//   ....[87]....
        /*0248*/ 	.word	0x05000004


	//   ....[88]....
        /*024c*/ 	.word	0x05000004


	//   ....[89]....
        /*0250*/ 	.word	0x05000004


	//   ....[90]....
        /*0254*/ 	.word	0x05000004


	//   ....[91]....
        /*0258*/ 	.word	0x05000004


	//----- nvinfo : EIATTR_COOP_GROUP_INSTR_OFFSETS
	.align		4
.L_3664:
        /*025c*/ 	.byte	0x04, 0x28
        /*025e*/ 	.short	(.L_3666 - .L_3665)


	//   ....[0]....
.L_3665:
        /*0260*/ 	.word	0x00001dc0


	//   ....[1]....
        /*0264*/ 	.word	0x00001e00


	//   ....[2]....
        /*0268*/ 	.word	0x00001e20


	//   ....[3]....
        /*026c*/ 	.word	0x00001e40


	//   ....[4]....
        /*0270*/ 	.word	0x00001e60


	//   ....[5]....
        /*0274*/ 	.word	0x00002280


	//   ....[6]....
        /*0278*/ 	.word	0x000022c0


	//   ....[7]....
        /*027c*/ 	.word	0x000022e0


	//   ....[8]....
        /*0280*/ 	.word	0x00002300


	//   ....[9]....
        /*0284*/ 	.word	0x00002320


	//   ....[10]....
        /*0288*/ 	.word	0x00002870


	//   ....[11]....
        /*028c*/ 	.word	0x00002930


	//   ....[12]....
        /*0290*/ 	.word	0x00002990


	//   ....[13]....
        /*0294*/ 	.word	0x00002a30


	//   ....[14]....
        /*0298*/ 	.word	0x00002a80


	//   ....[15]....
        /*029c*/ 	.word	0x00002ad0


	//   ....[16]....
        /*02a0*/ 	.word	0x00002b30


	//   ....[17]....
        /*02a4*/ 	.word	0x00002b70


	//   ....[18]....
        /*02a8*/ 	.word	0x00002bc0


	//   ....[19]....
        /*02ac*/ 	.word	0x00002c70


	//   ....[20]....
        /*02b0*/ 	.word	0x00002d50


	//   ....[21]....
        /*02b4*/ 	.word	0x00002da0


	//   ....[22]....
        /*02b8*/ 	.word	0x00002e20


	//   ....[23]....
        /*02bc*/ 	.word	0x00002e70


	//   ....[24]....
        /*02c0*/ 	.word	0x00002ec0


	//   ....[25]....
        /*02c4*/ 	.word	0x00002f10


	//   ....[26]....
        /*02c8*/ 	.word	0x00002f50


	//   ....[27]....
        /*02cc*/ 	.word	0x00002f90


	//   ....[28]....
        /*02d0*/ 	.word	0x00005f80


	//   ....[29]....
        /*02d4*/ 	.word	0x00005fc0


	//   ....[30]....
        /*02d8*/ 	.word	0x00005fe0


	//   ....[31]....
        /*02dc*/ 	.word	0x00006000


	//   ....[32]....
        /*02e0*/ 	.word	0x00006020


	//   ....[33]....
        /*02e4*/ 	.word	0x000063f0


	//   ....[34]....
        /*02e8*/ 	.word	0x00006430


	//   ....[35]....
        /*02ec*/ 	.word	0x00006450


	//   ....[36]....
        /*02f0*/ 	.word	0x00006470


	//   ....[37]....
        /*02f4*/ 	.word	0x00006490


	//   ....[38]....
        /*02f8*/ 	.word	0x000069e0


	//   ....[39]....
        /*02fc*/ 	.word	0x00006aa0


	//   ....[40]....
        /*0300*/ 	.word	0x00006b00


	//   ....[41]....
        /*0304*/ 	.word	0x00006ba0


	//   ....[42]....
        /*0308*/ 	.word	0x00006bf0


	//   ....[43]....
        /*030c*/ 	.word	0x00006c40


	//   ....[44]....
        /*0310*/ 	.word	0x00006ca0


	//   ....[45]....
        /*0314*/ 	.word	0x00006ce0


	//   ....[46]....
        /*0318*/ 	.word	0x00006d30


	//   ....[47]....
        /*031c*/ 	.word	0x00006de0


	//   ....[48]....
        /*0320*/ 	.word	0x00006ec0


	//   ....[49]....
        /*0324*/ 	.word	0x00006f10


	//   ....[50]....
        /*0328*/ 	.word	0x00006f90


	//   ....[51]....
        /*032c*/ 	.word	0x00006fe0


	//   ....[52]....
        /*0330*/ 	.word	0x00007030


	//   ....[53]....
        /*0334*/ 	.word	0x00007080


	//   ....[54]....
        /*0338*/ 	.word	0x000070c0


	//   ....[55]....
        /*033c*/ 	.word	0x00007100


	//   ....[56]....
        /*0340*/ 	.word	0x00008130


	//   ....[57]....
        /*0344*/ 	.word	0x000081b0


	//   ....[58]....
        /*0348*/ 	.word	0x00008240


	//   ....[59]....
        /*034c*/ 	.word	0x00008300


	//   ....[60]....
        /*0350*/ 	.word	0x000083b0


	//   ....[61]....
        /*0354*/ 	.word	0x00008440


	//   ....[62]....
        /*0358*/ 	.word	0x000084d0


	//   ....[63]....
        /*035c*/ 	.word	0x000085b0


	//   ....[64]....
        /*0360*/ 	.word	0x00008640


	//   ....[65]....
        /*0364*/ 	.word	0x000086b0


	//   ....[66]....
        /*0368*/ 	.word	0x00008730


	//   ....[67]....
        /*036c*/ 	.word	0x000087b0


	//   ....[68]....
        /*0370*/ 	.word	0x00008870


	//   ....[69]....
        /*0374*/ 	.word	0x00008920


	//   ....[70]....
        /*0378*/ 	.word	0x000089b0


	//   ....[71]....
        /*037c*/ 	.word	0x00008a30


	//   ....[72]....
        /*0380*/ 	.word	0x00008ab0


	//   ....[73]....
        /*0384*/ 	.word	0x00008b20


	//   ....[74]....
        /*0388*/ 	.word	0x00008b90


	//   ....[75]....
        /*038c*/ 	.word	0x00008c10


	//   ....[76]....
        /*0390*/ 	.word	0x00008ca0


	//   ....[77]....
        /*0394*/ 	.word	0x00008d60


	//   ....[78]....
        /*0398*/ 	.word	0x00008e10


	//   ....[79]....
        /*039c*/ 	.word	0x00008ea0


	//   ....[80]....
        /*03a0*/ 	.word	0x00008f30


	//   ....[81]....
        /*03a4*/ 	.word	0x00009010


	//   ....[82]....
        /*03a8*/ 	.word	0x000090a0


	//   ....[83]....
        /*03ac*/ 	.word	0x00009110


	//   ....[84]....
        /*03b0*/ 	.word	0x00009190


	//   ....[85]....
        /*03b4*/ 	.word	0x00009210


	//   ....[86]....
        /*03b8*/ 	.word	0x000092d0


	//   ....[87]....
        /*03bc*/ 	.word	0x00009380


	//   ....[88]....
        /*03c0*/ 	.word	0x00009410


	//   ....[89]....
        /*03c4*/ 	.word	0x00009490


	//   ....[90]....
        /*03c8*/ 	.word	0x00009510


	//   ....[91]....
        /*03cc*/ 	.word	0x00009580


	//----- nvinfo : EIATTR_VRC_CTA_INIT_COUNT
	.align		4
.L_3666:
        /*03d0*/ 	.byte	0x02, 0x4a
	.zero		1
	.zero		1


	//----- nvinfo : EIATTR_EXIT_INSTR_OFFSETS
	.align		4
        /*03d4*/ 	.byte	0x04, 0x1c
        /*03d6*/ 	.short	(.L_3668 - .L_3667)


	//   ....[0]....
.L_3667:
        /*03d8*/ 	.word	0x00003470


	//   ....[1]....
        /*03dc*/ 	.word	0x00003650


	//   ....[2]....
        /*03e0*/ 	.word	0x00003e10


	//   ....[3]....
        /*03e4*/ 	.word	0x00003f00


	//   ....[4]....
        /*03e8*/ 	.word	0x00008090


	//   ....[5]....
        /*03ec*/ 	.word	0x000080e0


	//----- nvinfo : EIATTR_MAX_THREADS
	.align		4
.L_3668:
        /*03f0*/ 	.byte	0x04, 0x05
        /*03f2*/ 	.short	(.L_3670 - .L_3669)
.L_3669:
        /*03f4*/ 	.word	0x00000200
        /*03f8*/ 	.word	0x00000001
        /*03fc*/ 	.word	0x00000001


	//----- nvinfo : EIATTR_CRS_STACK_SIZE
	.align		4
.L_3670:
        /*0400*/ 	.byte	0x04, 0x1e
        /*0402*/ 	.short	(.L_3672 - .L_3671)
.L_3671:
        /*0404*/ 	.word	0x00000000


	//----- nvinfo : EIATTR_CBANK_PARAM_SIZE
	.align		4
.L_3672:
        /*0408*/ 	.byte	0x03, 0x19
        /*040a*/ 	.short	0x0078


	//----- nvinfo : EIATTR_PARAM_CBANK
	.align		4
        /*040c*/ 	.byte	0x04, 0x0a
        /*040e*/ 	.short	(.L_3674 - .L_3673)
	.align		4
.L_3673:
        /*0410*/ 	.word	index@(.nv.constant0._ZN6thrust24THRUST_300001_SM_1000_NS8cuda_cub4core6detail13_kernel_agentINS1_16__set_operations10SetOpAgentINS0_12zip_iteratorIN4cuda3std3__45tupleIJNS0_6detail15normal_iteratorINS0_10device_ptrIiEEEESG_EEEEENS7_INSB_IJSG_NS0_17constant_iteratorIiNS0_11use_defaultESK_EEEEEEEPNSB_IJiiEEESP_SI_SP_iNSC_13compare_firstINSA_4lessIiEEEENS5_23serial_set_intersectionENSA_17integral_constantIbLb0EEEEEJSI_SN_SP_SP_iiSI_SP_ST_SU_PNSA_4pairIiiEEPmN3cub18CUB_300001_SM_100013ScanTileStateIiLb1EEEEEEvDpT0_)
        /*0414*/ 	.short	0x0380
        /*0416*/ 	.short	0x0078


	//----- nvinfo : EIATTR_SW_WAR
	.align		4
.L_3674:
        /*0418*/ 	.byte	0x04, 0x36
        /*041a*/ 	.short	(.L_3676 - .L_3675)
.L_3675:
        /*041c*/ 	.word	0x00000008
.L_3676:


//--------------------- .nv.info._ZN6thrust24THRUST_300001_SM_1000_NS8cuda_cub4core6detail13_kernel_agentINS1_16__set_operations14PartitionAgentINS0_12zip_iteratorIN4cuda3std3__45tupleIJNS0_6detail15normal_iteratorINS0_10device_ptrIiEEEESG_EEEEENS7_INSB_IJSG_NS0_17constant_iteratorIiNS0_11use_defaultESK_EEEEEEEiNSC_13compare_firstINSA_4lessIiEEEEEEJSI_SN_iiiPNSA_4pairIiiEESR_iEEEvDpT0_ --------------------------
	.section	.nv.info._ZN6thrust24THRUST_300001_SM_1000_NS8cuda_cub4core6detail13_kernel_agentINS1_16__set_operations14PartitionAgentINS0_12zip_iteratorIN4cuda3std3__45tupleIJNS0_6detail15normal_iteratorINS0_10device_ptrIiEEEESG_EEEEENS7_INSB_IJSG_NS0_17constant_iteratorIiNS0_11use_defaultESK_EEEEEEEiNSC_13compare_firstINSA_4lessIiEEEEEEJSI_SN_iiiPNSA_4pairIiiEESR_iEEEvDpT0_,"",@"SHT_CUDA_INFO"
	.sectionflags	@""
	.align	4


	//----- nvinfo : EIATTR_CUDA_API_VERSION
	.align		4
        /*0000*/ 	.byte	0x04, 0x37
        /*0002*/ 	.short	(.L_3678 - .L_3677)
.L_3677:
        /*0004*/ 	.word	0x00000082


	//----- nvinfo : EIATTR_KPARAM_INFO
	.align		4
.L_3678:
        /*0008*/ 	.byte	0x04, 0x17
        /*000a*/ 	.short	(.L_3680 - .L_3679)
.L_3679:
        /*000c*/ 	.word	0x00000000
        /*0010*/ 	.short	0x0007
        /*0012*/ 	.short	0x0044
        /*0014*/ 	.byte	0x00, 0xf0, 0x11, 0x00


	//----- nvinfo : EIATTR_KPARAM_INFO
	.align		4
.L_3680:
        /*0018*/ 	.byte	0x04, 0x17
        /*001a*/ 	.short	(.L_3682 - .L_3681)
.L_3681:
        /*001c*/ 	.word	0x00000000
        /*0020*/ 	.short	0x0006
        /*0022*/ 	.short	0x0040
        /*0024*/ 	.byte	0x00, 0xf0, 0x05, 0x00


	//----- nvinfo : EIATTR_KPARAM_INFO
	.align		4
.L_3682:
        /*0028*/ 	.byte	0x04, 0x17
        /*002a*/ 	.short	(.L_3684 - .L_3683)
.L_3683:
        /*002c*/ 	.word	0x00000000
        /*0030*/ 	.short	0x0005
        /*0032*/ 	.short	0x0038
        /*0034*/ 	.byte	0x00, 0xf5, 0x21, 0x00


	//----- nvinfo : EIATTR_KPARAM_INFO
	.align		4
.L_3684:
        /*0038*/ 	.byte	0x04, 0x17
        /*003a*/ 	.short	(.L_3686 - .L_3685)
.L_3685:
        /*003c*/ 	.word	0x00000000
        /*0040*/ 	.short	0x0004
        /*0042*/ 	.short	0x0030
        /*0044*/ 	.byte	0x00, 0xf0, 0x11, 0x00


	//----- nvinfo : EIATTR_KPARAM_INFO
	.align		4
.L_3686:
        /*0048*/ 	.byte	0x04, 0x17
        /*004a*/ 	.short	(.L_3688 - .L_3687)
.L_3687:
        /*004c*/ 	.word	0x00000000
        /*0050*/ 	.short	0x0003
        /*0052*/ 	.short	0x002c
        /*0054*/ 	.byte	0x00, 0xf0, 0x11, 0x00


	//----- nvinfo : EIATTR_KPARAM_INFO
	.align		4
.L_3688:
        /*0058*/ 	.byte	0x04, 0x17
        /*005a*/ 	.short	(.L_3690 - .L_3689)
.L_3689:
        /*005c*/ 	.word	0x00000000
        /*0060*/ 	.short	0x0002
        /*0062*/ 	.short	0x0028
        /*0064*/ 	.byte	0x00, 0xf0, 0x11, 0x00


	//----- nvinfo : EIATTR_KPARAM_INFO
	.align		4
.L_3690:
        /*0068*/ 	.byte	0x04, 0x17
        /*006a*/ 	.short	(.L_3692 - .L_3691)
.L_3691:
        /*006c*/ 	.word	0x00000000
        /*0070*/ 	.short	0x0001
        /*0072*/ 	.short	0x0010
        /*0074*/ 	.byte	0x00, 0xf0, 0x61, 0x00


	//----- nvinfo : EIATTR_KPARAM_INFO
	.align		4
.L_3692:
        /*0078*/ 	.byte	0x04, 0x17
        /*007a*/ 	.short	(.L_3694 - .L_3693)
.L_3693:
        /*007c*/ 	.word	0x00000000
        /*0080*/ 	.short	0x0000
        /*0082*/ 	.short	0x0000
        /*0084*/ 	.byte	0x00, 0xf0, 0x41, 0x00


	//----- nvinfo : EIATTR_SPARSE_MMA_MASK
	.align		4
.L_3694:
        /*0088*/ 	.byte	0x03, 0x50
        /*008a*/ 	.short	0x0000


	//----- nvinfo : EIATTR_MAXREG_COUNT
	.align		4
        /*008c*/ 	.byte	0x03, 0x1b
        /*008e*/ 	.short	0x00ff


	//----- nvinfo : EIATTR_MERCURY_ISA_VERSION
	.align		4
        /*0090*/ 	.byte	0x03, 0x5f
        /*0092*/ 	.short	0x0101


	//----- nvinfo : EIATTR_VRC_CTA_INIT_COUNT
	.align		4
        /*0094*/ 	.byte	0x02, 0x4a
	.zero		1
	.zero		1


	//----- nvinfo : EIATTR_EXIT_INSTR_OFFSETS
	.align		4
        /*0098*/ 	.byte	0x04, 0x1c
        /*009a*/ 	.short	(.L_3696 - .L_3695)


	//   ....[0]....
.L_3695:
        /*009c*/ 	.word	0x00000070


	//   ....[1]....
        /*00a0*/ 	.word	0x00000e50


	//----- nvinfo : EIATTR_MAX_THREADS
	.align		4
.L_3696:
        /*00a4*/ 	.byte	0x04, 0x05
        /*00a6*/ 	.short	(.L_3698 - .L_3697)
.L_3697:
        /*00a8*/ 	.word	0x00000100
        /*00ac*/ 	.word	0x00000001
        /*00b0*/ 	.word	0x00000001


	//----- nvinfo : EIATTR_CRS_STACK_SIZE
	.align		4
.L_3698:
        /*00b4*/ 	.byte	0x04, 0x1e
        /*00b6*/ 	.short	(.L_3700 - .L_3699)
.L_3699:
        /*00b8*/ 	.word	0x00000000


	//----- nvinfo : EIATTR_CBANK_PARAM_SIZE
	.align		4
.L_3700:
        /*00bc*/ 	.byte	0x03, 0x19
        /*00be*/ 	.short	0x0048


	//----- nvinfo : EIATTR_PARAM_CBANK
	.align		4
        /*00c0*/ 	.byte	0x04, 0x0a
        /*00c2*/ 	.short	(.L_3702 - .L_3701)
	.align		4
.L_3701:
        /*00c4*/ 	.word	index@(.nv.constant0._ZN6thrust24THRUST_300001_SM_1000_NS8cuda_cub4core6detail13_kernel_agentINS1_16__set_operations14PartitionAgentINS0_12zip_iteratorIN4cuda3std3__45tupleIJNS0_6detail15normal_iteratorINS0_10device_ptrIiEEEESG_EEEEENS7_INSB_IJSG_NS0_17constant_iteratorIiNS0_11use_defaultESK_EEEEEEEiNSC_13compare_firstINSA_4lessIiEEEEEEJSI_SN_iiiPNSA_4pairIiiEESR_iEEEvDpT0_)
        /*00c8*/ 	.short	0x0380
        /*00ca*/ 	.short	0x0048


	//----- nvinfo : EIATTR_SW_WAR
	.align		4
.L_3702:
        /*00cc*/ 	.byte	0x04, 0x36
        /*00ce*/ 	.short	(.L_3704 - .L_3703)
.L_3703:
        /*00d0*/ 	.word	0x00000008
.L_3704:


//--------------------- .nv.info._ZN6thrust24THRUST_300001_SM_1000_NS8cuda_cub4core6detail13_kernel_agentINS1_16__set_operations10SetOpAgentINS0_6detail15normal_iteratorINS0_10device_ptrIiEEEESB_PiSC_SB_SC_lN4cuda3std3__47greaterIiEENS5_21serial_set_differenceENSF_17integral_constantIbLb0EEEEEJSB_SB_SC_SC_llSB_SC_SH_SI_PNSF_4pairIllEEPmN3cub18CUB_300001_SM_100013ScanTileStateIlLb1EEEEEEvDpT0_ --------------------------
	.section	.nv.info._ZN6thrust24THRUST_300001_SM_1000_NS8cuda_cub4core6detail13_kernel_agentINS1_16__set_operations10SetOpAgentINS0_6detail15normal_iteratorINS0_10device_ptrIiEEEESB_PiSC_SB_SC_lN4cuda3std3__47greaterIiEENS5_21serial_set_differenceENSF_17integral_constantIbLb0EEEEEJSB_SB_SC_SC_llSB_SC_SH_SI_PNSF_4pairIllEEPmN3cub18CUB_300001_SM_100013ScanTileStateIlLb1EEEEEEvDpT0_,"",@"SHT_CUDA_INFO"
	.sectionflags	@""
	.align	4


	//----- nvinfo : EIATTR_CUDA_API_VERSION
	.align		4
        /*0000*/ 	.byte	0x04, 0x37
        /*0002*/ 	.short	(.L_3706 - .L_3705)
.L_3705:
        /*0004*/ 	.word	0x00000082


	//----- nvinfo : EIATTR_KPARAM_INFO
	.align		4
.L_3706:
        /*0008*/ 	.byte	0x04, 0x17
        /*000a*/ 	.short	(.L_3708 - .L_3707)
.L_3707:
        /*000c*/ 	.word	0x00000000
        /*0010*/ 	.short	0x000c
        /*0012*/ 	.short	0x0058
        /*0014*/ 	.byte	0x00, 0xf0, 0x21, 0x00


	//----- nvinfo : EIATTR_KPARAM_INFO
	.align		4
.L_3708:
        /*0018*/ 	.byte	0x04, 0x17
        /*001a*/ 	.short	(.L_3710 - .L_3709)
.L_3709:
        /*001c*/ 	.word	0x00000000
        /*0020*/ 	.short	0x000b
        /*0022*/ 	.short	0x0050
        /*0024*/ 	.byte	0x00, 0xf5, 0x21, 0x00


	//----- nvinfo : EIATTR_KPARAM_INFO
	.align		4
.L_3710:
        /*0028*/ 	.byte	0x04, 0x17
        /*002a*/ 	.short	(.L_3712 - .L_3711)
.L_3711:
        /*002c*/ 	.word	0x00000000
        /*0030*/ 	.short	0x000a
        /*0032*/ 	.short	0x0048
        /*0034*/ 	.byte	0x00, 0xf5, 0x21, 0x00


	//----- nvinfo : EIATTR_KPARAM_INFO
	.align		4
.L_3712:
        /*0038*/ 	.byte	0x04, 0x17
        /*003a*/ 	.short	(.L_3714 - .L_3713)
.L_3713:
        /*003c*/ 	.word	0x00000000
        /*0040*/ 	.short	0x0009
        /*0042*/ 	.short	0x0041
        /*0044*/ 	.byte	0x00, 0xf0, 0x05, 0x00


	//----- nvinfo : EIATTR_KPARAM_INFO
	.align		4
.L_3714:
        /*0048*/ 	.byte	0x04, 0x17
        /*004a*/ 	.short	(.L_3716 - .L_3715)
.L_3715:
        /*004c*/ 	.word	0x00000000
        /*0050*/ 	.short	0x0008
        /*0052*/ 	.short	0x0040
        /*0054*/ 	.byte	0x00, 0xf0, 0x05, 0x00


	//----- nvinfo : EIATTR_KPARAM_INFO
	.align		4
.L_3716:
        /*0058*/ 	.byte	0x04, 0x17
        /*005a*/ 	.short	(.L_3718 - .L_3717)
.L_3717:
        /*005c*/ 	.word	0x00000000
        /*0060*/ 	.short	0x0007
        /*0062*/ 	.short	0x0038
        /*0064*/ 	.byte	0x00, 0xf5, 0x21, 0x00


	//----- nvinfo : EIATTR_KPARAM_INFO
	.align		4
.L_3718:
        /*0068*/ 	.byte	0x04, 0x17
        /*006a*/ 	.short	(.L_3720 - .L_3719)
.L_3719:
        /*006c*/ 	.word	0x00000000
        /*0070*/ 	.short	0x0006
        /*0072*/ 	.short	0x0030
        /*0074*/ 	.byte	0x00, 0xf0, 0x21, 0x00


	//----- nvinfo : EIATTR_KPARAM_INFO
	.align		4
.L_3720:
        /*0078*/ 	.byte	0x04, 0x17
        /*007a*/ 	.short	(.L_3722 - .L_3721)
.L_3721:
        /*007c*/ 	.word	0x00000000
        /*0080*/ 	.short	0x0005
        /*0082*/ 	.short	0x0028
        /*0084*/ 	.byte	0x00, 0xf0, 0x21, 0x00


	//----- nvinfo : EIATTR_KPARAM_INFO
	.align		4
.L_3722:
        /*0088*/ 	.byte	0x04, 0x17
        /*008a*/ 	.short	(.L_3724 - .L_3723)
.L_3723:
        /*008c*/ 	.word	0x00000000
        /*0090*/ 	.short	0x0004
        /*0092*/ 	.short	0x0020
        /*0094*/ 	.byte	0x00, 0xf0, 0x21, 0x00


	//----- nvinfo : EIATTR_KPARAM_INFO
	.align		4
.L_3724:
        /*0098*/ 	.byte	0x04, 0x17
        /*009a*/ 	.short	(.L_3726 - .L_3725)
.L_3725:
        /*009c*/ 	.word	0x00000000
        /*00a0*/ 	.short	0x0003
        /*00a2*/ 	.short	0x0018
        /*00a4*/ 	.byte	0x00, 0xf5, 0x21, 0x00


	//----- nvinfo : EIATTR_KPARAM_INFO
	.align		4
.L_3726:
        /*00a8*/ 	.byte	0x04, 0x17
        /*00aa*/ 	.short	(.L_3728 - .L_3727)
.L_3727:
        /*00ac*/ 	.word	0x00000000
        /*00b0*/ 	.short	0x0002
        /*00b2*/ 	.short	0x0010
        /*00b4*/ 	.byte	0x00, 0xf5, 0x21, 0x00


	//----- nvinfo : EIATTR_KPARAM_INFO
	.align		4
.L_3728:
        /*00b8*/ 	.byte	0x04, 0x17
        /*00ba*/ 	.short	(.L_3730 - .L_3729)
.L_3729:
        /*00bc*/ 	.word	0x00000000
        /*00c0*/ 	.short	0x0001
        /*00c2*/ 	.short	0x0008
        /*00c4*/ 	.byte	0x00, 0xf0, 0x21, 0x00


	//----- nvinfo : EIATTR_KPARAM_INFO
	.align		4
.L_3730:
        /*00c8*/ 	.byte	0x04, 0x17
        /*00ca*/ 	.short	(.L_3732 - .L_3731)
.L_3731:
        /*00cc*/ 	.word	0x00000000
        /*00d0*/ 	.short	0x0000
        /*00d2*/ 	.short	0x0000
        /*00d4*/ 	.byte	0x00, 0xf0, 0x21, 0x00


	//----- nvinfo : EIATTR_SPARSE_MMA_MASK
	.align		4
.L_3732:
        /*00d8*/ 	.byte	0x03, 0x50
        /*00da*/ 	.short	0x0000


	//----- nvinfo : EIATTR_MAXREG_COUNT
	.align		4
        /*00dc*/ 	.byte	0x03, 0x1b
        /*00de*/ 	.short	0x0080


	//----- nvinfo : EIATTR_NUM_BARRIERS
	.align		4
        /*00e0*/ 	.byte	0x02, 0x4c
        /*00e2*/ 	.byte	0x01
	.zero		1


	//----- nvinfo : EIATTR_MERCURY_ISA_VERSION
	.align		4
        /*00e4*/ 	.byte	0x03, 0x5f
        /*00e6*/ 	.short	0x0101


	//----- nvinfo : EIATTR_COOP_GROUP_MASK_REGIDS
	.align		4
        /*00e8*/ 	.byte	0x04, 0x29
        /*00ea*/ 	.short	(.L_3734 - .L_3733)


	//   ....[0]....
.L_3733:
        /*00ec*/ 	.word	0xffffffff


	//   ....[1]....
        /*00f0*/ 	.word	0xffffffff


	//   ....[2]....
        /*00f4*/ 	.word	0xffffffff


	//   ....[3]....
        /*00f8*/ 	.word	0xffffffff


	//   ....[4]....
        /*00fc*/ 	.word	0xffffffff


	//   ....[5]....
        /*0100*/ 	.word	0xffffffff


	//   ....[6]....
        /*0104*/ 	.word	0xffffffff


	//   ....[7]....
        /*0108*/ 	.word	0xffffffff


	//   ....[8]....
        /*010c*/ 	.word	0xffffffff


	//   ....[9]....
        /*0110*/ 	.word	0xffffffff


	//   ....[10]....
        /*0114*/ 	.word	0xffffffff


	//   ....[11]....
        /*0118*/ 	.word	0xffffffff


	//   ....[12]....
        /*011c*/ 	.word	0xffffffff


	//   ....[13]....
        /*0120*/ 	.word	0xffffffff


	//   ....[14]....
        /*0124*/ 	.word	0xffffffff


	//   ....[15]....
        /*0128*/ 	.word	0xffffffff


	//   ....[16]....
        /*012c*/ 	.word	0xffffffff


	//   ....[17]....
        /*0130*/ 	.word	0xffffffff


	//   ....[18]....
        /*0134*/ 	.word	0xffffffff


	//   ....[19]....
        /*0138*/ 	.word	0xffffffff


	//   ....[20]....
        /*013c*/ 	.word	0xffffffff


	//   ....[21]....
        /*0140*/ 	.word	0xffffffff


	//   ....[22]....
        /*0144*/ 	.word	0xffffffff


	//   ....[23]....
        /*0148*/ 	.word	0xffffffff


	//   ....[24]....
        /*014c*/ 	.word	0xffffffff


	//   ....[25]....
        /*0150*/ 	.word	0xffffffff


	//   ....[26]....
        /*0154*/ 	.word	0xffffffff


	//   ....[27]....
        /*0158*/ 	.word	0xffffffff


	//   ....[28]....
        /*015c*/ 	.word	0xffffffff


	//   ....[29]....
        /*0160*/ 	.word	0xffffffff


	//   ....[30]....
        /*0164*/ 	.word	0xffffffff


	//   ....[31]....
        /*0168*/ 	.word	0xffffffff


	//   ....[32]....
        /*016c*/ 	.word	0xffffffff


	//   ....[33]....
        /*0170*/ 	.word	0xffffffff


	//   ....[34]....
        /*0174*/ 	.word	0xffffffff


	//   ....[35]....
        /*0178*/ 	.word	0xffffffff


	//   ....[36]....
        /*017c*/ 	.word	0xffffffff


	//   ....[37]....
        /*0180*/ 	.word	0xffffffff


	//   ....[38]....
        /*0184*/ 	.word	0xffffffff


	//   ....[39]....
        /*0188*/ 	.word	0xffffffff


	//   ....[40]....
        /*018c*/ 	.word	0xffffffff


	//   ....[41]....
        /*0190*/ 	.word	0xffffffff


	//   ....[42]....
        /*0194*/ 	.word	0xffffffff


	//   ....[43]....
        /*0198*/ 	.word	0xffffffff


	//   ....[44]....
        /*019c*/ 	.word	0xffffffff


	//   ....[45]....
        /*01a0*/ 	.word	0xffffffff


	//   ....[46]....
        /*01a4*/ 	.word	0xffffffff


	//   ....[47]....
        /*01a8*/ 	.word	0xffffffff


	//   ....[48]....
        /*01ac*/ 	.word	0xffffffff


	//   ....[49]....
        /*01b0*/ 	.word	0xffffffff


	//   ....[50]....
        /*01b4*/ 	.word	0xffffffff


	//   ....[51]....
        /*01b8*/ 	.word	0xffffffff


	//   ....[52]....
        /*01bc*/ 	.word	0xffffffff


	//   ....[53]....
        /*01c0*/ 	.word	0xffffffff


	//   ....[54]....
        /*01c4*/ 	.word	0xffffffff


	//   ....[55]....
        /*01c8*/ 	.word	0xffffffff


	//   ....[56]....
        /*01cc*/ 	.word	0xffffffff


	//   ....[57]....
        /*01d0*/ 	.word	0xffffffff


	//   ....[58]....
        /*01d4*/ 	.word	0xffffffff


	//   ....[59]....
        /*01d8*/ 	.word	0xffffffff


	//   ....[60]....
        /*01dc*/ 	.word	0xffffffff


	//   ....[61]....
        /*01e0*/ 	.word	0xffffffff


	//   ....[62]....
        /*01e4*/ 	.word	0xffffffff


	//   ....[63]....
        /*01e8*/ 	.word	0xffffffff


	//   ....[64]....
        /*01ec*/ 	.word	0xffffffff


	//   ....[65]....
        /*01f0*/ 	.word	0xffffffff


	//   ....[66]....
        /*01f4*/ 	.word	0xffffffff


	//   ....[67]....
        /*01f8*/ 	.word	0xffffffff


	//   ....[68]....
        /*01fc*/ 	.word	0xffffffff


	//   ....[69]....
        /*0200*/ 	.word	0xffffffff


	//   ....[70]....
        /*0204*/ 	.word	0xffffffff


	//   ....[71]....
        /*0208*/ 	.word	0xffffffff


	//   ....[72]....
        /*020c*/ 	.word	0xffffffff


	//   ....[73]....
        /*0210*/ 	.word	0xffffffff


	//   ....[74]....
        /*0214*/ 	.word	0xffffffff


	//   ....[75]....
        /*0218*/ 	.word	0xffffffff


	//   ....[76]....
        /*021c*/ 	.word	0xffffffff


	//   ....[77]....
        /*0220*/ 	.word	0xffffffff


	//   ....[78]....
        /*0224*/ 	.word	0xffffffff


	//   ....[79]....
        /*0228*/ 	.word	0xffffffff


	//   ....[80]....
        /*022c*/ 	.word	0xffffffff


	//   ....[81]....
        /*0230*/ 	.word	0xffffffff


	//   ....[82]....
        /*0234*/ 	.word	0xffffffff


	//   ....[83]....
        /*0238*/ 	.word	0xffffffff


	//   ....[84]....
        /*023c*/ 	.word	0xffffffff


	//   ....[85]....
        /*0240*/ 	.word	0xffffffff


	//   ....[86]....
        /*0244*/ 	.word	0xffffffff


	//   ....[87]....
        /*0248*/ 	.word	0xffffffff


	//   ....[88]....
        /*024c*/ 	.word	0xffffffff


	//   ....[89]....
        /*0250*/ 	.word	0xffffffff


	//   ....[90]....
        /*0254*/ 	.word	0xffffffff


	//   ....[91]....
        /*0258*/ 	.word	0xffffffff


	//   ....[92]....
        /*025c*/ 	.word	0x05000010


	//   ....[93]....
        /*0260*/ 	.word	0x05000010


	//   ....[94]....
        /*0264*/ 	.word	0x05000010


	//   ....[95]....
        /*0268*/ 	.word	0x05000010


	//   ....[96]....
        /*026c*/ 	.word	0x05000010


	//   ....[97]....
        /*0270*/ 	.word	0x05000010


	//   ....[98]....
        /*0274*/ 	.word	0x05000010


	//   ....[99]....
        /*0278*/ 	.word	0x05000010


	//   ....[100]....
        /*027c*/ 	.word	0x05000010


	//   ....[101]....
        /*0280*/ 	.word	0x05000010


	//   ....[102]....
        /*0284*/ 	.word	0x05000010


	//   ....[103]....
        /*0288*/ 	.word	0x05000010


	//   ....[104]....
        /*028c*/ 	.word	0x05000010


	//   ....[105]....
        /*0290*/ 	.word	0x05000010


	//   ....[106]....
        /*0294*/ 	.word	0x05000010


	//   ....[107]....
        /*0298*/ 	.word	0x05000010


	//   ....[108]....
        /*029c*/ 	.word	0x05000010


	//   ....[109]....
        /*02a0*/ 	.word	0x05000010


	//   ....[110]....
        /*02a4*/ 	.word	0x05000010


	//   ....[111]....
        /*02a8*/ 	.word	0x05000010


	//   ....[112]....
        /*02ac*/ 	.word	0x05000010


	//   ....[113]....
        /*02b0*/ 	.word	0x05000010


	//   ....[114]....
        /*02b4*/ 	.word	0x05000010


	//   ....[115]....
        /*02b8*/ 	.word	0x05000010


	//   ....[116]....
        /*02bc*/ 	.word	0x05000010


	//   ....[117]....
        /*02c0*/ 	.word	0x05000010


	//   ....[118]....
        /*02c4*/ 	.word	0x05000010


	//   ....[119]....
        /*02c8*/ 	.word	0x05000010


	//   ....[120]....
        /*02cc*/ 	.word	0x05000010


	//   ....[121]....
        /*02d0*/ 	.word	0x05000010


	//   ....[122]....
        /*02d4*/ 	.word	0x05000010


	//   ....[123]....
        /*02d8*/ 	.word	0x05000010


	//   ....[124]....
        /*02dc*/ 	.word	0x05000010


	//   ....[125]....
        /*02e0*/ 	.word	0x05000010


	//   ....[126]....
        /*02e4*/ 	.word	0x05000010


	//   ....[127]....
        /*02e8*/ 	.word	0x05000010


	//   ....[128]....
        /*02ec*/ 	.word	0x05000010


	//   ....[129]....
        /*02f0*/ 	.word	0x05000010


	//   ....[130]....
        /*02f4*/ 	.word	0x05000010


	//   ....[131]....
        /*02f8*/ 	.word	0x05000010


	//   ....[132]....
        /*02fc*/ 	.word	0x05000010


	//   ....[133]....
        /*0300*/ 	.word	0x05000010


	//   ....[134]....
        /*0304*/ 	.word	0x05000010


	//   ....[135]....
        /*0308*/ 	.word	0x05000010


	//   ....[136]....
        /*030c*/ 	.word	0x05000010


	//   ....[137]....
        /*0310*/ 	.word	0x05000010


	//   ....[138]....
        /*0314*/ 	.word	0x05000010


	//   ....[139]....
        /*0318*/ 	.word	0x05000010


	//   ....[140]....
        /*031c*/ 	.word	0x05000010


	//   ....[141]....
        /*0320*/ 	.word	0x05000010


	//   ....[142]....
        /*0324*/ 	.word	0x05000010


	//   ....[143]....
        /*0328*/ 	.word	0x05000010


	//   ....[144]....
        /*032c*/ 	.word	0x05000010


	//   ....[145]....
        /*0330*/ 	.word	0x05000010


	//   ....[146]....
        /*0334*/ 	.word	0x05000010


	//   ....[147]....
        /*0338*/ 	.word	0x05000010


	//----- nvinfo : EIATTR_COOP_GROUP_INSTR_OFFSETS
	.align		4
.L_3734:
        /*033c*/ 	.byte	0x04, 0x28
        /*033e*/ 	.short	(.L_3736 - .L_3735)


	//   ....[0]....
.L_3735:
        /*0340*/ 	.word	0x00002b80


	//   ....[1]....
        /*0344*/ 	.word	0x00002be0


	//   ....[2]....
        /*0348*/ 	.word	0x00002c00


	//   ....[3]....
        /*034c*/ 	.word	0x00002c50


	//   ....[4]....
        /*0350*/ 	.word	0x00002c70


	//   ....[5]....
        /*0354*/ 	.word	0x00002cb0


	//   ....[6]....
        /*0358*/ 	.word	0x00002ce0


	//   ....[7]....
        /*035c*/ 	.word	0x00002d20


	//   ....[8]....
        /*0360*/ 	.word	0x00002d60


	//   ....[9]....
        /*0364*/ 	.word	0x000032b0


	//   ....[10]....
        /*0368*/ 	.word	0x00003310


	//   ....[11]....
        /*036c*/ 	.word	0x00003320


	//   ....[12]....
        /*0370*/ 	.word	0x00003370


	//   ....[13]....
        /*0374*/ 	.word	0x00003390


	//   ....[14]....
        /*0378*/ 	.word	0x000033d0


	//   ....[15]....
        /*037c*/ 	.word	0x00003400


	//   ....[16]....
        /*0380*/ 	.word	0x00003440


	//   ....[17]....
        /*0384*/ 	.word	0x00003480


	//   ....[18]....
        /*0388*/ 	.word	0x00003b00


	//   ....[19]....
        /*038c*/ 	.word	0x00003be0


	//   ....[20]....
        /*0390*/ 	.word	0x00003c50


	//   ....[21]....
        /*0394*/ 	.word	0x00003cf0


	//   ....[22]....
        /*0398*/ 	.word	0x00003d10


	//   ....[23]....
        /*039c*/ 	.word	0x00003d60


	//   ....[24]....
        /*03a0*/ 	.word	0x00003d90


	//   ....[25]....
        /*03a4*/ 	.word	0x00003de0


	//   ....[26]....
        /*03a8*/ 	.word	0x00003e10


	//   ....[27]....
        /*03ac*/ 	.word	0x00003e50


	//   ....[28]....
        /*03b0*/ 	.word	0x00003ea0


	//   ....[29]....
        /*03b4*/ 	.word	0x00003f20


	//   ....[30]....
        /*03b8*/ 	.word	0x00003f60


	//   ....[31]....
        /*03bc*/ 	.word	0x00003f80


	//   ....[32]....
        /*03c0*/ 	.word	0x00004050


	//   ....[33]....
        /*03c4*/ 	.word	0x00004140


	//   ....[34]....
        /*03c8*/ 	.word	0x000041a0


	//   ....[35]....
        /*03cc*/ 	.word	0x00004210


	//   ....[36]....
        /*03d0*/ 	.word	0x00004230


	//   ....[37]....
        /*03d4*/ 	.word	0x00004290


	//   ....[38]....
        /*03d8*/ 	.word	0x000042b0


	//   ....[39]....
        /*03dc*/ 	.word	0x00004300


	//   ....[40]....
        /*03e0*/ 	.word	0x00004320


	//   ....[41]....
        /*03e4*/ 	.word	0x00004360


	//   ....[42]....
        /*03e8*/ 	.word	0x000043a0


	//   ....[43]....
        /*03ec*/ 	.word	0x00004400


	//   ....[44]....
        /*03f0*/ 	.word	0x00004420


	//   ....[45]....
        /*03f4*/ 	.word	0x00004490


	//   ....[46]....
        /*03f8*/ 	.word	0x00008430


	//   ....[47]....
        /*03fc*/ 	.word	0x000084a0


	//   ....[48]....
        /*0400*/ 	.word	0x000084b0


	//   ....[49]....
        /*0404*/ 	.word	0x00008500


	//   ....[50]....
        /*0408*/ 	.word	0x00008520


	//   ....[51]....
        /*040c*/ 	.word	0x00008560


	//   ....[52]....
        /*0410*/ 	.word	0x00008590


	//   ....[53]....
        /*0414*/ 	.word	0x000085d0


	//   ....[54]....
        /*0418*/ 	.word	0x00008610


	//   ....[55]....
        /*041c*/ 	.word	0x00008b00


	//   ....[56]....
        /*0420*/ 	.word	0x00008b60


	//   ....[57]....
        /*0424*/ 	.word	0x00008b70


	//   ....[58]....
        /*0428*/ 	.word	0x00008bc0


	//   ....[59]....
        /*042c*/ 	.word	0x00008be0


	//   ....[60]....
        /*0430*/ 	.word	0x00008c20


	//   ....[61]....
        /*0434*/ 	.word	0x00008c50


	//   ....[62]....
        /*0438*/ 	.word	0x00008c90


	//   ....[63]....
        /*043c*/ 	.word	0x00008cd0


	//   ....[64]....
        /*0440*/ 	.word	0x00009350


	//   ....[65]....
        /*0444*/ 	.word	0x00009430


	//   ....[66]....
        /*0448*/ 	.word	0x000094a0


	//   ....[67]....
        /*044c*/ 	.word	0x00009540


	//   ....[68]....
        /*0450*/ 	.word	0x00009560


	//   ....[69]....
        /*0454*/ 	.word	0x000095b0


	//   ....[70]....
        /*0458*/ 	.word	0x000095e0


	//   ....[71]....
        /*045c*/ 	.word	0x00009630


	//   ....[72]....
        /*0460*/ 	.word	0x00009660


	//   ....[73]....
        /*0464*/ 	.word	0x000096a0


	//   ....[74]....
        /*0468*/ 	.word	0x000096f0


	//   ....[75]....
        /*046c*/ 	.word	0x00009780


	//   ....[76]....
        /*0470*/ 	.word	0x000097b0


	//   ....[77]....
        /*0474*/ 	.word	0x000097d0


	//   ....[78]....
        /*0478*/ 	.word	0x000098a0


	//   ....[79]....
        /*047c*/ 	.word	0x00009990


	//   ....[80]....
        /*0480*/ 	.word	0x000099f0


	//   ....[81]....
        /*0484*/ 	.word	0x00009a60


	//   ....[82]....
        /*0488*/ 	.word	0x00009a80


	//   ....[83]....
        /*048c*/ 	.word	0x00009ae0


	//   ....[84]....
        /*0490*/ 	.word	0x00009b00


	//   ....[85]....
        /*0494*/ 	.word	0x00009b50


	//   ....[86]....
        /*0498*/ 	.word	0x00009b70


	//   ....[87]....
        /*049c*/ 	.word	0x00009bb0


	//   ....[88]....
        /*04a0*/ 	.word	0x00009bf0


	//   ....[89]....
        /*04a4*/ 	.word	0x00009c50


	//   ....[90]....
        /*04a8*/ 	.word	0x00009c70


	//   ....[91]....
        /*04ac*/ 	.word	0x00009ce0


	//   ....[92]....
        /*04b0*/ 	.word	0x0000ada0


	//   ....[93]....
        /*04b4*/ 	.word	0x0000ae20


	//   ....[94]....
        /*04b8*/ 	.word	0x0000aef0


	//   ....[95]....
        /*04bc*/ 	.word	0x0000afb0


	//   ....[96]....
        /*04c0*/ 	.word	0x0000b020


	//   ....[97]....
        /*04c4*/ 	.word	0x0000b0c0


	//   ....[98]....
        /*04c8*/ 	.word	0x0000b120


	//   ....[99]....
        /*04cc*/ 	.word	0x0000b180


	//   ....[100]....
        /*04d0*/ 	.word	0x0000b210


	//   ....[101]....
        /*04d4*/ 	.word	0x0000b280


	//   ....[102]....
        /*04d8*/ 	.word	0x0000b320


	//   ....[103]....
        /*04dc*/ 	.word	0x0000b380


	//   ....[104]....
        /*04e0*/ 	.word	0x0000b400


	//   ....[105]....
        /*04e4*/ 	.word	0x0000b520


	//   ....[106]....
        /*04e8*/ 	.word	0x0000b5a0


	//   ....[107]....
        /*04ec*/ 	.word	0x0000b620


	//   ....[108]....
        /*04f0*/ 	.word	0x0000b6a0


	//   ....[109]....
        /*04f4*/ 	.word	0x0000b760


	//   ....[110]....
        /*04f8*/ 	.word	0x0000b7b0


	//   ....[111]....
        /*04fc*/ 	.word	0x0000b880


	//   ....[112]....
        /*0500*/ 	.word	0x0000b8e0


	//   ....[113]....
        /*0504*/ 	.word	0x0000b940


	//   ....[114]....
        /*0508*/ 	.word	0x0000b9c0


	//   ....[115]....
        /*050c*/ 	.word	0x0000ba30


	//   ....[116]....
        /*0510*/ 	.word	0x0000bad0


	//   ....[117]....
        /*0514*/ 	.word	0x0000bb30


	//   ....[118]....
        /*0518*/ 	.word	0x0000bbc0


	//   ....[119]....
        /*051c*/ 	.word	0x0000bc50


	//   ....[120]....
        /*0520*/ 	.word	0x0000bcc0


	//   ....[121]....
        /*0524*/ 	.word	0x0000bd40


	//   ....[122]....
        /*0528*/ 	.word	0x0000be10


	//   ....[123]....
        /*052c*/ 	.word	0x0000bed0


	//   ....[124]....
        /*0530*/ 	.word	0x0000bf40


	//   ....[125]....
        /*0534*/ 	.word	0x0000bfe0


	//   ....[126]....
        /*0538*/ 	.word	0x0000c040


	//   ....[127]....
        /*053c*/ 	.word	0x0000c0a0


	//   ....[128]....
        /*0540*/ 	.word	0x0000c130


	//   ....[129]....
        /*0544*/ 	.word	0x0000c1a0


	//   ....[130]....
        /*0548*/ 	.word	0x0000c240


	//   ....[131]....
        /*054c*/ 	.word	0x0000c2a0


	//   ....[132]....
        /*0550*/ 	.word	0x0000c320


	//   ....[133]....
        /*0554*/ 	.word	0x0000c440


	//   ....[134]....
        /*0558*/ 	.word	0x0000c4c0


	//   ....[135]....
        /*055c*/ 	.word	0x0000c540


	//   ....[136]....
        /*0560*/ 	.word	0x0000c5c0


	//   ....[137]....
        /*0564*/ 	.word	0x0000c680


	//   ....[138]....
        /*0568*/ 	.word	0x0000c6d0


	//   ....[139]....
        /*056c*/ 	.word	0x0000c7a0


	//   ....[140]....
        /*0570*/ 	.word	0x0000c800


	//   ....[141]....
        /*0574*/ 	.word	0x0000c860


	//   ....[142]....
        /*0578*/ 	.word	0x0000c8e0


	//   ....[143]....
        /*057c*/ 	.word	0x0000c950


	//   ....[144]....
        /*0580*/ 	.word	0x0000c9f0


	//   ....[145]....
        /*0584*/ 	.word	0x0000ca50


	//   ....[146]....
        /*0588*/ 	.word	0x0000cae0


	//   ....[147]....
        /*058c*/ 	.word	0x0000cb70


	//----- nvinfo : EIATTR_VRC_CTA_INIT_COUNT
	.align		4
.L_3736:
        /*0590*/ 	.byte	0x02, 0x4a
	.zero		1
	.zero		1


	//----- nvinfo : EIATTR_EXIT_INSTR_OFFSETS
	.align		4
        /*0594*/ 	.byte	0x04, 0x1c
        /*0596*/ 	.short	(.L_3738 - .L_3737)


	//   ....[0]....
.L_3737:
        /*0598*/ 	.word	0x00004ca0


	//   ....[1]....
        /*059c*/ 	.word	0x00004ea0


	//   ....[2]....
        /*05a0*/ 	.word	0x00005410


	//   ....[3]....
        /*05a4*/ 	.word	0x000054a0


	//   ....[4]....
        /*05a8*/ 	.word	0x0000ad00


	//   ....[5]....
        /*05ac*/ 	.word	0x0000ad50


	//----- nvinfo : EIATTR_MAX_THREADS
	.align		4
.L_3738:
        /*05b0*/ 	.byte	0x04, 0x05
        /*05b2*/ 	.short	(.L_3740 - .L_3739)
.L_3739:
        /*05b4*/ 	.word	0x00000200
        /*05b8*/ 	.word	0x00000001
        /*05bc*/ 	.word	0x00000001


	//----- nvinfo : EIATTR_CRS_STACK_SIZE
	.align		4
.L_3740:
        /*05c0*/ 	.byte	0x04, 0x1e
        /*05c2*/ 	.short	(.L_3742 - .L_3741)
.L_3741:
        /*05c4*/ 	.word	0x00000000


	//----- nvinfo : EIATTR_CBANK_PARAM_SIZE
	.align		4
.L_3742:
        /*05c8*/ 	.byte	0x03, 0x19
        /*05ca*/ 	.short	0x0060


	//----- nvinfo : EIATTR_PARAM_CBANK
	.align		4
        /*05cc*/ 	.byte	0x04, 0x0a
        /*05ce*/ 	.short	(.L_3744 - .L_3743)
	.align		4
.L_3743:
        /*05d0*/ 	.word	index@(.nv.constant0._ZN6thrust24THRUST_300001_SM_1000_NS8cuda_cub4core6detail13_kernel_agentINS1_16__set_operations10SetOpAgentINS0_6detail15normal_iteratorINS0_10device_ptrIiEEEESB_PiSC_SB_SC_lN4cuda3std3__47greaterIiEENS5_21serial_set_differenceENSF_17integral_constantIbLb0EEEEEJSB_SB_SC_SC_llSB_SC_SH_SI_PNSF_4pairIllEEPmN3cub18CUB_300001_SM_100013ScanTileStateIlLb1EEEEEEvDpT0_)
        /*05d4*/ 	.short	0x0380
        /*05d6*/ 	.short	0x0060


	//----- nvinfo : EIATTR_SW_WAR
	.align		4
.L_3744:
        /*05d8*/ 	.byte	0x04, 0x36
        /*05da*/ 	.short	(.L_3746 - .L_3745)
.L_3745:
        /*05dc*/ 	.word	0x00000008
.L_3746:


//--------------------- .nv.info._ZN6thrust24THRUST_300001_SM_1000_NS8cuda_cub4core6detail13_kernel_agentINS1_16__set_operations10SetOpAgentINS0_6detail15normal_iteratorINS0_10device_ptrIiEEEESB_PiSC_SB_SC_iN4cuda3std3__47greaterIiEENS5_21serial_set_differenceENSF_17integral_constantIbLb0EEEEEJSB_SB_SC_SC_iiSB_SC_SH_SI_PNSF_4pairIiiEEPmN3cub18CUB_300001_SM_100013ScanTileStateIiLb1EEEEEEvDpT0_ --------------------------
	.section	.nv.info._ZN6thrust24THRUST_300001_SM_1000_NS8cuda_cub4core6detail13_kernel_agentINS1_16__set_operations10SetOpAgentINS0_6detail15normal_iteratorINS0_10device_ptrIiEEEESB_PiSC_SB_SC_iN4cuda3std3__47greaterIiEENS5_21serial_set_differenceENSF_17integral_constantIbLb0EEEEEJSB_SB_SC_SC_iiSB_SC_SH_SI_PNSF_4pairIiiEEPmN3cub18CUB_300001_SM_100013ScanTileStateIiLb1EEEEEEvDpT0_,"",@"SHT_CUDA_INFO"
	.sectionflags	@""
	.align	4


	//----- nvinfo : EIATTR_CUDA_API_VERSION
	.align		4
        /*0000*/ 	.byte	0x04, 0x37
        /*0002*/ 	.short	(.L_3748 - .L_3747)
.L_3747:
        /*0004*/ 	.word	0x00000082


	//----- nvinfo : EIATTR_KPARAM_INFO
	.align		4
.L_3748:
        /*0008*/ 	.byte	0x04, 0x17
        /*000a*/ 	.short	(.L_3750 - .L_3749)
.L_3749:
        /*000c*/ 	.word	0x00000000
        /*0010*/ 	.short	0x000c
        /*0012*/ 	.short	0x0050
        /*0014*/ 	.byte	0x00, 0xf0, 0x21, 0x00


	//----- nvinfo : EIATTR_KPARAM_INFO
	.align		4
.L_3750:
        /*0018*/ 	.byte	0x04, 0x17
        /*001a*/ 	.short	(.L_3752 - .L_3751)
.L_3751:
        /*001c*/ 	.word	0x00000000
        /*0020*/ 	.short	0x000b
        /*0022*/ 	.short	0x0048
        /*0024*/ 	.byte	0x00, 0xf5, 0x21, 0x00


	//----- nvinfo : EIATTR_KPARAM_INFO
	.align		4
.L_3752:
        /*0028*/ 	.byte	0x04, 0x17
        /*002a*/ 	.short	(.L_3754 - .L_3753)
.L_3753:
        /*002c*/ 	.word	0x00000000
        /*0030*/ 	.short	0x000a
        /*0032*/ 	.short	0x0040
        /*0034*/ 	.byte	0x00, 0xf5, 0x21, 0x00


	//----- nvinfo : EIATTR_KPARAM_INFO
	.align		4
.L_3754:
        /*0038*/ 	.byte	0x04, 0x17
        /*003a*/ 	.short	(.L_3756 - .L_3755)
.L_3755:
        /*003c*/ 	.word	0x00000000
        /*0040*/ 	.short	0x0009
        /*0042*/ 	.short	0x0039
        /*0044*/ 	.byte	0x00, 0xf0, 0x05, 0x00


	//----- nvinfo : EIATTR_KPARAM_INFO
	.align		4
.L_3756:
        /*0048*/ 	.byte	0x04, 0x17
        /*004a*/ 	.short	(.L_3758 - .L_3757)
.L_3757:
        /*004c*/ 	.word	0x00000000
        /*0050*/ 	.short	0x0008
        /*0052*/ 	.short	0x0038
        /*0054*/ 	.byte	0x00, 0xf0, 0x05, 0x00


	//----- nvinfo : EIATTR_KPARAM_INFO
	.align		4
.L_3758:
        /*0058*/ 	.byte	0x04, 0x17
        /*005a*/ 	.short	(.L_3760 - .L_3759)
.L_3759:
        /*005c*/ 	.word	0x00000000
        /*0060*/ 	.short	0x0007
        /*0062*/ 	.short	0x0030
        /*0064*/ 	.byte	0x00, 0xf5, 0x21, 0x00


	//----- nvinfo : EIATTR_KPARAM_INFO
	.align		4
.L_3760:
        /*0068*/ 	.byte	0x04, 0x17
        /*006a*/ 	.short	(.L_3762 - .L_3761)
.L_3761:
        /*006c*/ 	.word	0x00000000
        /*0070*/ 	.short	0x0006
        /*0072*/ 	.short	0x0028
        /*0074*/ 	.byte	0x00, 0xf0, 0x21, 0x00


	//----- nvinfo : EIATTR_KPARAM_INFO
	.align		4
.L_3762:
        /*0078*/ 	.byte	0x04, 0x17
        /*007a*/ 	.short	(.L_3764 - .L_3763)
.L_3763:
        /*007c*/ 	.word	0x00000000
        /*0080*/ 	.short	0x0005
        /*0082*/ 	.short	0x0024
        /*0084*/ 	.byte	0x00, 0xf0, 0x11, 0x00


	//----- nvinfo : EIATTR_KPARAM_INFO
	.align		4
.L_3764:
        /*0088*/ 	.byte	0x04, 0x17
        /*008a*/ 	.short	(.L_3766 - .L_3765)
.L_3765:
        /*008c*/ 	.word	0x00000000
        /*0090*/ 	.short	0x0004
        /*0092*/ 	.short	0x0020
        /*0094*/ 	.byte	0x00, 0xf0, 0x11, 0x00


	//----- nvinfo : EIATTR_KPARAM_INFO
	.align		4
.L_3766:
        /*0098*/ 	.byte	0x04, 0x17
        /*009a*/ 	.short	(.L_3768 - .L_3767)
.L_3767:
        /*009c*/ 	.word	0x00000000
        /*00a0*/ 	.short	0x0003
        /*00a2*/ 	.short	0x0018
        /*00a4*/ 	.byte	0x00, 0xf5, 0x21, 0x00


	//----- nvinfo : EIATTR_KPARAM_INFO
	.align		4
.L_3768:
        /*00a8*/ 	.byte	0x04, 0x17
        /*00aa*/ 	.short	(.L_3770 - .L_3769)
.L_3769:
        /*00ac*/ 	.word	0x00000000
        /*00b0*/ 	.short	0x0002
        /*00b2*/ 	.short	0x0010
        /*00b4*/ 	.byte	0x00, 0xf5, 0x21, 0x00


	//----- nvinfo : EIATTR_KPARAM_INFO
	.align		4
.L_3770:
        /*00b8*/ 	.byte	0x04, 0x17
        /*00ba*/ 	.short	(.L_3772 - .L_3771)
.L_3771:
        /*00bc*/ 	.word	0x00000000
        /*00c0*/ 	.short	0x0001
        /*00c2*/ 	.short	0x0008
        /*00c4*/ 	.byte	0x00, 0xf0, 0x21, 0x00


	//----- nvinfo : EIATTR_KPARAM_INFO
	.align		4
.L_3772:
        /*00c8*/ 	.byte	0x04, 0x17
        /*00ca*/ 	.short	(.L_3774 - .L_3773)
.L_3773:
        /*00cc*/ 	.word	0x00000000
        /*00d0*/ 	.short	0x0000
        /*00d2*/ 	.short	0x0000
        /*00d4*/ 	.byte	0x00, 0xf0, 0x21, 0x00


	//----- nvinfo : EIATTR_SPARSE_MMA_MASK
	.align		4
.L_3774:
        /*00d8*/ 	.byte	0x03, 0x50
        /*00da*/ 	.short	0x0000


	//----- nvinfo : EIATTR_MAXREG_COUNT
	.align		4
        /*00dc*/ 	.byte	0x03, 0x1b
        /*00de*/ 	.short	0x0080


	//----- nvinfo : EIATTR_NUM_BARRIERS
	.align		4
        /*00e0*/ 	.byte	0x02, 0x4c
        /*00e2*/ 	.byte	0x01
	.zero		1


	//----- nvinfo : EIATTR_MERCURY_ISA_VERSION
	.align		4
        /*00e4*/ 	.byte	0x03, 0x5f
        /*00e6*/ 	.short	0x0101


	//----- nvinfo : EIATTR_COOP_GROUP_MASK_REGIDS
	.align		4
        /*00e8*/ 	.byte	0x04, 0x29
        /*00ea*/ 	.short	(.L_3776 - .L_3775)


	//   ....[0]....
.L_3775:
        /*00ec*/ 	.word	0xffffffff


	//   ....[1]....
        /*00f0*/ 	.word	0xffffffff


	//   ....[2]....
        /*00f4*/ 	.word	0xffffffff


	//   ....[3]....
        /*00f8*/ 	.word	0xffffffff


	//   ....[4]....
        /*00fc*/ 	.word	0xffffffff


	//   ....[5]....
        /*0100*/ 	.word	0xffffffff


	//   ....[6]....
        /*0104*/ 	.word	0xffffffff


	//   ....[7]....
        /*0108*/ 	.word	0xffffffff


	//   ....[8]....
        /*010c*/ 	.word	0xffffffff


	//   ....[9]....
        /*0110*/ 	.word	0xffffffff


	//   ....[10]....
        /*0114*/ 	.word	0xffffffff


	//   ....[11]....
        /*0118*/ 	.word	0xffffffff


	//   ....[12]....
        /*011c*/ 	.word	0xffffffff


	//   ....[13]....
        /*0120*/ 	.word	0xffffffff


	//   ....[14]....
        /*0124*/ 	.word	0xffffffff


	//   ....[15]....
        /*0128*/ 	.word	0xffffffff


	//   ....[16]....
        /*012c*/ 	.word	0xffffffff


	//   ....[17]....
        /*0130*/ 	.word	0xffffffff


	//   ....[18]....
        /*0134*/ 	.word	0xffffffff


	//   ....[19]....
        /*0138*/ 	.word	0xffffffff


	//   ....[20]....
        /*013c*/ 	.word	0xffffffff


	//   ....[21]....
        /*0140*/ 	.word	0xffffffff


	//   ....[22]....
        /*0144*/ 	.word	0xffffffff


	//   ....[23]....
        /*0148*/ 	.word	0xffffffff


	//   ....[24]....
        /*014c*/ 	.word	0xffffffff


	//   ....[25]....
        /*0150*/ 	.word	0xffffffff


	//   ....[26]....
        /*0154*/ 	.word	0xffffffff


	//   ....[27]....
        /*0158*/ 	.word	0xffffffff


	//   ....[28]....
        /*015c*/ 	.word	0xffffffff


	//   ....[29]....
        /*0160*/ 	.word	0xffffffff


	//   ....[30]....
        /*0164*/ 	.word	0xffffffff


	//   ....[31]....
        /*0168*/ 	.word	0xffffffff


	//   ....[32]....
        /*016c*/ 	.word	0xffffffff


	//   ....[33]....
        /*0170*/ 	.word	0xffffffff


	//   ....[34]....
        /*0174*/ 	.word	0xffffffff


	//   ....[35]....
        /*0178*/ 	.word	0xffffffff


	//   ....[36]....
        /*017c*/ 	.word	0xffffffff


	//   ....[37]....
        /*0180*/ 	.word	0xffffffff


	//   ....[38]....
        /*0184*/ 	.word	0xffffffff


	//   ....[39]....
        /*0188*/ 	.word	0xffffffff


	//   ....[40]....
        /*018c*/ 	.word	0xffffffff


	//   ....[41]....
        /*0190*/ 	.word	0xffffffff


	//   ....[42]....
        /*0194*/ 	.word	0xffffffff


	//   ....[43]....
        /*0198*/ 	.word	0xffffffff


	//   ....[44]....
        /*019c*/ 	.word	0xffffffff


	//   ....[45]....
        /*01a0*/ 	.word	0xffffffff


	//   ....[46]....
        /*01a4*/ 	.word	0xffffffff


	//   ....[47]....
        /*01a8*/ 	.word	0xffffffff


	//   ....[48]....
        /*01ac*/ 	.word	0xffffffff


	//   ....[49]....
        /*01b0*/ 	.word	0xffffffff


	//   ....[50]....
        /*01b4*/ 	.word	0xffffffff


	//   ....[51]....
        /*01b8*/ 	.word	0xffffffff


	//   ....[52]....
        /*01bc*/ 	.word	0xffffffff


	//   ....[53]....
        /*01c0*/ 	.word	0xffffffff


	//   ....[54]....
        /*01c4*/ 	.word	0xffffffff


	//   ....[55]....
        /*01c8*/ 	.word	0xffffffff


	//   ....[56]....
        /*01cc*/ 	.word	0x05000010


	//   ....[57]....
        /*01d0*/ 	.word	0x05000010


	//   ....[58]....
        /*01d4*/ 	.word	0x05000010


	//   ....[59]....
        /*01d8*/ 	.word	0x05000010


	//   ....[60]....
        /*01dc*/ 	.word	0x05000010


	//   ....[61]....
        /*01e0*/ 	.word	0x05000010


	//   ....[62]....
        /*01e4*/ 	.word	0x05000010


	//   ....[63]....
        /*01e8*/ 	.word	0x05000010


	//   ....[64]....
        /*01ec*/ 	.word	0x05000010


	//   ....[65]....
        /*01f0*/ 	.word	0x05000010


	//   ....[66]....
        /*01f4*/ 	.word	0x05000010


	//   ....[67]....
        /*01f8*/ 	.word	0x05000010


	//   ....[68]....
        /*01fc*/ 	.word	0x05000010


	//   ....[69]....
        /*0200*/ 	.word	0x05000010


	//   ....[70]....
        /*0204*/ 	.word	0x05000010


	//   ....[71]....
        /*0208*/ 	.word	0x05000010


	//   ....[72]....
        /*020c*/ 	.word	0x05000010


	//   ....[73]....
        /*0210*/ 	.word	0x05000010


	//   ....[74]....
        /*0214*/ 	.word	0x05000010


	//   ....[75]....
        /*0218*/ 	.word	0x05000010


	//   ....[76]....
        /*021c*/ 	.word	0x05000010


	//   ....[77]....
        /*0220*/ 	.word	0x05000010


	//   ....[78]....
        /*0224*/ 	.word	0x05000010


	//   ....[79]....
        /*0228*/ 	.word	0x05000010


	//   ....[80]....
        /*022c*/ 	.word	0x05000010


	//   ....[81]....
        /*0230*/ 	.word	0x05000010


	//   ....[82]....
        /*0234*/ 	.word	0x05000010


	//   ....[83]....
        /*0238*/ 	.word	0x05000010


	//   ....[84]....
        /*023c*/ 	.word	0x05000010


	//   ....[85]....
        /*0240*/ 	.word	0x05000010


	//   ....[86]....
        /*0244*/ 	.word	0x05000010


	//   ....[87]....
        /*0248*/ 	.word	0x05000010


	//   ....[88]....
        /*024c*/ 	.word	0x05000010


	//   ....[89]....
        /*0250*/ 	.word	0x05000010


	//   ....[90]....
        /*0254*/ 	.word	0x05000010


	//   ....[91]....
        /*0258*/ 	.word	0x05000010


	//----- nvinfo : EIATTR_COOP_GROUP_INSTR_OFFSETS
	.align		4
.L_3776:
        /*025c*/ 	.byte	0x04, 0x28
        /*025e*/ 	.short	(.L_3778 - .L_3777)


	//   ....[0]....
.L_3777:
        /*0260*/ 	.word	0x00002ba0


	//   ....[1]....
        /*0264*/ 	.word	0x00002be0


	//   ....[2]....
        /*0268*/ 	.word	0x00002c20


	//   ....[3]....
        /*026c*/ 	.word	0x00002c40


	//   ....[4]....
        /*0270*/ 	.word	0x00002c60


	//   ....[5]....
        /*0274*/ 	.word	0x00003060


	//   ....[6]....
        /*0278*/ 	.word	0x000030a0


	//   ....[7]....
        /*027c*/ 	.word	0x000030f0


	//   ....[8]....
        /*0280*/ 	.word	0x00003120


	//   ....[9]....
        /*0284*/ 	.word	0x00003140


	//   ....[10]....
        /*0288*/ 	.word	0x00003660


	//   ....[11]....
        /*028c*/ 	.word	0x00003730


	//   ....[12]....
        /*0290*/ 	.word	0x00003790


	//   ....[13]....
        /*0294*/ 	.word	0x000037e0


	//   ....[14]....
        /*0298*/ 	.word	0x00003840


	//   ....[15]....
        /*029c*/ 	.word	0x000038a0


	//   ....[16]....
        /*02a0*/ 	.word	0x000038f0


	//   ....[17]....
        /*02a4*/ 	.word	0x00003940


	//   ....[18]....
        /*02a8*/ 	.word	0x00003980


	//   ....[19]....
        /*02ac*/ 	.word	0x00003a80


	//   ....[20]....
        /*02b0*/ 	.word	0x00003b60


	//   ....[21]....
        /*02b4*/ 	.word	0x00003bb0


	//   ....[22]....
        /*02b8*/ 	.word	0x00003c20


	//   ....[23]....
        /*02bc*/ 	.word	0x00003c80


	//   ....[24]....
        /*02c0*/ 	.word	0x00003cd0


	//   ....[25]....
        /*02c4*/ 	.word	0x00003d30


	//   ....[26]....
        /*02c8*/ 	.word	0x00003d70


	//   ....[27]....
        /*02cc*/ 	.word	0x00003d80


	//   ....[28]....
        /*02d0*/ 	.word	0x00007d20


	//   ....[29]....
        /*02d4*/ 	.word	0x00007d60


	//   ....[30]....
        /*02d8*/ 	.word	0x00007da0


	//   ....[31]....
        /*02dc*/ 	.word	0x00007dc0


	//   ....[32]....
        /*02e0*/ 	.word	0x00007de0


	//   ....[33]....
        /*02e4*/ 	.word	0x00008190


	//   ....[34]....
        /*02e8*/ 	.word	0x000081d0


	//   ....[35]....
        /*02ec*/ 	.word	0x00008220


	//   ....[36]....
        /*02f0*/ 	.word	0x00008250


	//   ....[37]....
        /*02f4*/ 	.word	0x00008270


	//   ....[38]....
        /*02f8*/ 	.word	0x00008790


	//   ....[39]....
        /*02fc*/ 	.word	0x00008860


	//   ....[40]....
        /*0300*/ 	.word	0x000088c0


	//   ....[41]....
        /*0304*/ 	.word	0x00008910


	//   ....[42]....
        /*0308*/ 	.word	0x00008990


	//   ....[43]....
        /*030c*/ 	.word	0x000089f0


	//   ....[44]....
        /*0310*/ 	.word	0x00008a40


	//   ....[45]....
        /*0314*/ 	.word	0x00008a90


	//   ....[46]....
        /*0318*/ 	.word	0x00008ad0


	//   ....[47]....
        /*031c*/ 	.word	0x00008bb0


	//   ....[48]....
        /*0320*/ 	.word	0x00008c90


	//   ....[49]....
        /*0324*/ 	.word	0x00008ce0


	//   ....[50]....
        /*0328*/ 	.word	0x00008d50


	//   ....[51]....
        /*032c*/ 	.word	0x00008db0


	//   ....[52]....
        /*0330*/ 	.word	0x00008e00


	//   ....[53]....
        /*0334*/ 	.word	0x00008e40


	//   ....[54]....
        /*0338*/ 	.word	0x00008ea0


	//   ....[55]....
        /*033c*/ 	.word	0x00008eb0


	//   ....[56]....
        /*0340*/ 	.word	0x00009f20


	//   ....[57]....
        /*0344*/ 	.word	0x00009fa0


	//   ....[58]....
        /*0348*/ 	.word	0x0000a040


	//   ....[59]....
        /*034c*/ 	.word	0x0000a100


	//   ....[60]....
        /*0350*/ 	.word	0x0000a1b0


	//   ....[61]....
        /*0354*/ 	.word	0x0000a240


	//   ....[62]....
        /*0358*/ 	.word	0x0000a2c0


	//   ....[63]....
        /*035c*/ 	.word	0x0000a340


	//   ....[64]....
        /*0360*/ 	.word	0x0000a420


	//   ....[65]....
        /*0364*/ 	.word	0x0000a4a0


	//   ....[66]....
        /*0368*/ 	.word	0x0000a520


	//   ....[67]....
        /*036c*/ 	.word	0x0000a5a0


	//   ....[68]....
        /*0370*/ 	.word	0x0000a660


	//   ....[69]....
        /*0374*/ 	.word	0x0000a700


	//   ....[70]....
        /*0378*/ 	.word	0x0000a7a0


	//   ....[71]....
        /*037c*/ 	.word	0x0000a830


	//   ....[72]....
        /*0380*/ 	.word	0x0000a8a0


	//   ....[73]....
        /*0384*/ 	.word	0x0000a910


	//   ....[74]....
        /*0388*/ 	.word	0x0000a980


	//   ....[75]....
        /*038c*/ 	.word	0x0000aa00


	//   ....[76]....
        /*0390*/ 	.word	0x0000aaa0


	//   ....[77]....
        /*0394*/ 	.word	0x0000ab60


	//   ....[78]....
        /*0398*/ 	.word	0x0000ac10


	//   ....[79]....
        /*039c*/ 	.word	0x0000aca0


	//   ....[80]....
        /*03a0*/ 	.word	0x0000ad20


	//   ....[81]....
        /*03a4*/ 	.word	0x0000ada0


	//   ....[82]....
        /*03a8*/ 	.word	0x0000ae80


	//   ....[83]....
        /*03ac*/ 	.word	0x0000af00


	//   ....[84]....
        /*03b0*/ 	.word	0x0000af80


	//   ....[85]....
        /*03b4*/ 	.word	0x0000b000


	//   ....[86]....
        /*03b8*/ 	.word	0x0000b0c0


	//   ....[87]....
        /*03bc*/ 	.word	0x0000b160


	//   ....[88]....
        /*03c0*/ 	.word	0x0000b200


	//   ....[89]....
        /*03c4*/ 	.word	0x0000b290


	//   ....[90]....
        /*03c8*/ 	.word	0x0000b300


	//   ....[91]....
        /*03cc*/ 	.word	0x0000b370


	//----- nvinfo : EIATTR_VRC_CTA_INIT_COUNT
	.align		4
.L_3778:
        /*03d0*/ 	.byte	0x02, 0x4a
	.zero		1
	.zero		1


	//----- nvinfo : EIATTR_EXIT_INSTR_OFFSETS
	.align		4
        /*03d4*/ 	.byte	0x04, 0x1c
        /*03d6*/ 	.short	(.L_3780 - .L_3779)


	//   ....[0]....
.L_3779:
        /*03d8*/ 	.word	0x00004540


	//   ....[1]....
        /*03dc*/ 	.word	0x000046f0


	//   ....[2]....
        /*03e0*/ 	.word	0x00004c90


	//   ....[3]....
        /*03e4*/ 	.word	0x00004d30


	//   ....[4]....
        /*03e8*/ 	.word	0x00009e80


	//   ....[5]....
        /*03ec*/ 	.word	0x00009ed0


	//----- nvinfo : EIATTR_MAX_THREADS
	.align		4
.L_3780:
        /*03f0*/ 	.byte	0x04, 0x05
        /*03f2*/ 	.short	(.L_3782 - .L_3781)
.L_3781:
        /*03f4*/ 	.word	0x00000200
        /*03f8*/ 	.word	0x00000001
        /*03fc*/ 	.word	0x00000001


	//----- nvinfo : EIATTR_CRS_STACK_SIZE
	.align		4
.L_3782:
        /*0400*/ 	.byte	0x04, 0x1e
        /*0402*/ 	.short	(.L_3784 - .L_3783)
.L_3783:
        /*0404*/ 	.word	0x00000000


	//----- nvinfo : EIATTR_CBANK_PARAM_SIZE
	.align		4
.L_3784:
        /*0408*/ 	.byte	0x03, 0x19
        /*040a*/ 	.short	0x0058


	//----- nvinfo : EIATTR_PARAM_CBANK
	.align		4
        /*040c*/ 	.byte	0x04, 0x0a
        /*040e*/ 	.short	(.L_3786 - .L_3785)
	.align		4
.L_3785:
        /*0410*/ 	.word	index@(.nv.constant0._ZN6thrust24THRUST_300001_SM_1000_NS8cuda_cub4core6detail13_kernel_agentINS1_16__set_operations10SetOpAgentINS0_6detail15normal_iteratorINS0_10device_ptrIiEEEESB_PiSC_SB_SC_iN4cuda3std3__47greaterIiEENS5_21serial_set_differenceENSF_17integral_constantIbLb0EEEEEJSB_SB_SC_SC_iiSB_SC_SH_SI_PNSF_4pairIiiEEPmN3cub18CUB_300001_SM_100013ScanTileStateIiLb1EEEEEEvDpT0_)
        /*0414*/ 	.short	0x0380
        /*0416*/ 	.short	0x0058


	//----- nvinfo : EIATTR_SW_WAR
	.align		4
.L_3786:
        /*0418*/ 	.byte	0x04, 0x36
        /*041a*/ 	.short	(.L_3788 - .L_3787)
.L_3787:
        /*041c*/ 	.word	0x00000008
.L_3788:


//--------------------- .nv.info._ZN6thrust24THRUST_300001_SM_1000_NS8cuda_cub4core6detail13_kernel_agentINS1_16__set_operations10SetOpAgentINS0_6detail15normal_iteratorINS0_10device_ptrIiEEEESB_PiSC_SB_SC_lN4cuda3std3__44lessIiEENS5_21serial_set_differenceENSF_17integral_constantIbLb0EEEEEJSB_SB_SC_SC_llSB_SC_SH_SI_PNSF_4pairIllEEPmN3cub18CUB_300001_SM_100013ScanTileStateIlLb1EEEEEEvDpT0_ --------------------------
	.section	.nv.info._ZN6thrust24THRUST_300001_SM_1000_NS8cuda_cub4core6detail13_kernel_agentINS1_16__set_operations10SetOpAgentINS0_6detail15normal_iteratorINS0_10device_ptrIiEEEESB_PiSC_SB_SC_lN4cuda3std3__44lessIiEENS5_21serial_set_differenceENSF_17integral_constantIbLb0EEEEEJSB_SB_SC_SC_llSB_SC_SH_SI_PNSF_4pairIllEEPmN3cub18CUB_300001_SM_100013ScanTileStateIlLb1EEEEEEvDpT0_,"",@"SHT_CUDA_INFO"
	.sectionflags	@""
	.align	4


	//----- nvinfo : EIATTR_CUDA_API_VERSION
	.align		4
        /*0000*/ 	.byte	0x04, 0x37
        /*0002*/ 	.short	(.L_3790 - .L_3789)
.L_3789:
        /*0004*/ 	.word	0x00000082


	//----- nvinfo : EIATTR_KPARAM_INFO
	.align		4
.L_3790:
        /*0008*/ 	.byte	0x04, 0x17
        /*000a*/ 	.short	(.L_3792 - .L_3791)
.L_3791:
        /*000c*/ 	.word	0x00000000
        /*0010*/ 	.short	0x000c
        /*0012*/ 	.short	0x0058
        /*0014*/ 	.byte	0x00, 0xf0, 0x21, 0x00


	//----- nvinfo : EIATTR_KPARAM_INFO
	.align		4
.L_3792:
        /*0018*/ 	.byte	0x04, 0x17
        /*001a*/ 	.short	(.L_3794 - .L_3793)
.L_3793:
        /*001c*/ 	.word	0x00000000
        /*0020*/ 	.short	0x000b
        /*0022*/ 	.short	0x0050
        /*0024*/ 	.byte	0x00, 0xf5, 0x21, 0x00


	//----- nvinfo : EIATTR_KPARAM_INFO
	.align		4
.L_3794:
        /*0028*/ 	.byte	0x04, 0x17
        /*002a*/ 	.short	(.L_3796 - .L_3795)
.L_3795:
        /*002c*/ 	.word	0x00000000
        /*0030*/ 	.short	0x000a
        /*0032*/ 	.short	0x0048
        /*0034*/ 	.byte	0x00, 0xf5, 0x21, 0x00


	//----- nvinfo : EIATTR_KPARAM_INFO
	.align		4
.L_3796:
        /*0038*/ 	.byte	0x04, 0x17
        /*003a*/ 	.short	(.L_3798 - .L_3797)
.L_3797:
        /*003c*/ 	.word	0x00000000
        /*0040*/ 	.short	0x0009
        /*0042*/ 	.short	0x0041
        /*0044*/ 	.byte	0x00, 0xf0, 0x05, 0x00


	//----- nvinfo : EIATTR_KPARAM_INFO
	.align		4
.L_3798:
        /*0048*/ 	.byte	0x04, 0x17
        /*004a*/ 	.short	(.L_3800 - .L_3799)
.L_3799:
        /*004c*/ 	.word	0x00000000
        /*0050*/ 	.short	0x0008
        /*0052*/ 	.short	0x0040
        /*0054*/ 	.byte	0x00, 0xf0, 0x05, 0x00


	//----- nvinfo : EIATTR_KPARAM_INFO
	.align		4
.L_3800:
        /*0058*/ 	.byte	0x04, 0x17
        /*005a*/ 	.short	(.L_3802 - .L_3801)
.L_3801:
        /*005c*/ 	.word	0x00000000
        /*0060*/ 	.short	0x0007
        /*0062*/ 	.short	0x0038
        /*0064*/ 	.byte	0x00, 0xf5, 0x21, 0x00


	//----- nvinfo : EIATTR_KPARAM_INFO
	.align		4
.L_3802:
        /*0068*/ 	.byte	0x04, 0x17
        /*006a*/ 	.short	(.L_3804 - .L_3803)
.L_3803:
        /*006c*/ 	.word	0x00000000
        /*0070*/ 	.short	0x0006
        /*0072*/ 	.short	0x0030
        /*0074*/ 	.byte	0x00, 0xf0, 0x21, 0x00


	//----- nvinfo : EIATTR_KPARAM_INFO
	.align		4
.L_3804:
        /*0078*/ 	.byte	0x04, 0x17
        /*007a*/ 	.short	(.L_3806 - .L_3805)
.L_3805:
        /*007c*/ 	.word	0x00000000
        /*0080*/ 	.short	0x0005
        /*0082*/ 	.short	0x0028
        /*0084*/ 	.byte	0x00, 0xf0, 0x21, 0x00


	//----- nvinfo : EIATTR_KPARAM_INFO
	.align		4
.L_3806:
        /*0088*/ 	.byte	0x04, 0x17
        /*008a*/ 	.short	(.L_3808 - .L_3807)
.L_3807:
        /*008c*/ 	.word	0x00000000
        /*0090*/ 	.short	0x0004
        /*0092*/ 	.short	0x0020
        /*0094*/ 	.byte	0x00, 0xf0, 0x21, 0x00


	//----- nvinfo : EIATTR_KPARAM_INFO
	.align		4
.L_3808:
        /*0098*/ 	.byte	0x04, 0x17
        /*009a*/ 	.short	(.L_3810 - .L_3809)
.L_3809:
        /*009c*/ 	.word	0x00000000
        /*00a0*/ 	.short	0x0003
        /*00a2*/ 	.short	0x0018
        /*00a4*/ 	.byte	0x00, 0xf5, 0x21, 0x00


	//----- nvinfo : EIATTR_KPARAM_INFO
	.align		4
.L_3810:
        /*00a8*/ 	.byte	0x04, 0x17
        /*00aa*/ 	.short	(.L_3812 - .L_3811)
.L_3811:
        /*00ac*/ 	.word	0x00000000
        /*00b0*/ 	.short	0x0002
        /*00b2*/ 	.short	0x0010
        /*00b4*/ 	.byte	0x00, 0xf5, 0x21, 0x00


	//----- nvinfo : EIATTR_KPARAM_INFO
	.align		4
.L_3812:
        /*00b8*/ 	.byte	0x04, 0x17
        /*00ba*/ 	.short	(.L_3814 - .L_3813)
.L_3813:
        /*00bc*/ 	.word	0x00000000
        /*00c0*/ 	.short	0x0001
        /*00c2*/ 	.short	0x0008
        /*00c4*/ 	.byte	0x00, 0xf0, 0x21, 0x00


	//----- nvinfo : EIATTR_KPARAM_INFO
	.align		4
.L_3814:
        /*00c8*/ 	.byte	0x04, 0x17
        /*00ca*/ 	.short	(.L_3816 - .L_3815)
.L_3815:
        /*00cc*/ 	.word	0x00000000
        /*00d0*/ 	.short	0x0000
        /*00d2*/ 	.short	0x0000
        /*00d4*/ 	.byte	0x00, 0xf0, 0x21, 0x00


	//----- nvinfo : EIATTR_SPARSE_MMA_MASK
	.align		4
.L_3816:
        /*00d8*/ 	.byte	0x03, 0x50
        /*00da*/ 	.short	0x0000


	//----- nvinfo : EIATTR_MAXREG_COUNT
	.align		4
        /*00dc*/ 	.byte	0x03, 0x1b
        /*00de*/ 	.short	0x0080


	//----- nvinfo : EIATTR_NUM_BARRIERS
	.align		4
        /*00e0*/ 	.byte	0x02, 0x4c
        /*00e2*/ 	.byte	0x01
	.zero		1


	//----- nvinfo : EIATTR_MERCURY_ISA_VERSION
	.align		4
        /*00e4*/ 	.byte	0x03, 0x5f
        /*00e6*/ 	.short	0x0101


	//----- nvinfo : EIATTR_COOP_GROUP_MASK_REGIDS
	.align		4
        /*00e8*/ 	.byte	0x04, 0x29
        /*00ea*/ 	.short	(.L_3818 - .L_3817)


	//   ....[0]....
.L_3817:
        /*00ec*/ 	.word	0xffffffff


	//   ....[1]....
        /*00f0*/ 	.word	0xffffffff


	//   ....[2]....
        /*00f4*/ 	.word	0xffffffff


	//   ....[3]....
        /*00f8*/ 	.word	0xffffffff


	//   ....[4]....
        /*00fc*/ 	.word	0xffffffff


	//   ....[5]....
        /*0100*/ 	.word	0xffffffff


	//   ....[6]....
        /*0104*/ 	.word	0xffffffff


	//   ....[7]....
        /*0108*/ 	.word	0xffffffff


	//   ....[8]....
        /*010c*/ 	.word	0xffffffff


	//   ....[9]....
        /*0110*/ 	.word	0xffffffff


	//   ....[10]....
        /*0114*/ 	.word	0xffffffff


	//   ....[11]....
        /*0118*/ 	.word	0xffffffff


	//   ....[12]....
        /*011c*/ 	.word	0xffffffff


	//   ....[13]....
        /*0120*/ 	.word	0xffffffff


	//   ....[14]....
        /*0124*/ 	.word	0xffffffff


	//   ....[15]....
        /*0128*/ 	.word	0xffffffff


	//   ....[16]....
        /*012c*/ 	.word	0xffffffff


	//   ....[17]....
        /*0130*/ 	.word	0xffffffff


	//   ....[18]....
        /*0134*/ 	.word	0xffffffff


	//   ....[19]....
        /*0138*/ 	.word	0xffffffff


	//   ....[20]....
        /*013c*/ 	.word	0xffffffff


	//   ....[21]....
        /*0140*/ 	.word	0xffffffff


	//   ....[22]....
        /*0144*/ 	.word	0xffffffff


	//   ....[23]....
        /*0148*/ 	.word	0xffffffff


	//   ....[24]....
        /*014c*/ 	.word	0xffffffff


	//   ....[25]....
        /*0150*/ 	.word	0xffffffff


	//   ....[26]....
        /*0154*/ 	.word	0xffffffff


	//   ....[27]....
        /*0158*/ 	.word	0xffffffff


	//   ....[28]....
        /*015c*/ 	.word	0xffffffff


	//   ....[29]....
        /*0160*/ 	.word	0xffffffff


	//   ....[30]....
        /*0164*/ 	.word	0xffffffff


	//   ....[31]....
        /*0168*/ 	.word	0xffffffff


	//   ....[32]....
        /*016c*/ 	.word	0xffffffff


	//   ....[33]....
        /*0170*/ 	.word	0xffffffff


	//   ....[34]....
        /*0174*/ 	.word	0xffffffff


	//   ....[35]....
        /*0178*/ 	.word	0xffffffff


	//   ....[36]....
        /*017c*/ 	.word	0xffffffff


	//   ....[37]....
        /*0180*/ 	.word	0xffffffff


	//   ....[38]....
        /*0184*/ 	.word	0xffffffff


	//   ....[39]....
        /*0188*/ 	.word	0xffffffff


	//   ....[40]....
        /*018c*/ 	.word	0xffffffff


	//   ....[41]....
        /*0190*/ 	.word	0xffffffff


	//   ....[42]....
        /*0194*/ 	.word	0xffffffff


	//   ....[43]....
        /*0198*/ 	.word	0xffffffff


	//   ....[44]....
        /*019c*/ 	.word	0xffffffff


	//   ....[45]....
        /*01a0*/ 	.word	0xffffffff


	//   ....[46]....
        /*01a4*/ 	.word	0xffffffff


	//   ....[47]....
        /*01a8*/ 	.word	0xffffffff


	//   ....[48]....
        /*01ac*/ 	.word	0xffffffff


	//   ....[49]....
        /*01b0*/ 	.word	0xffffffff


	//   ....[50]....
        /*01b4*/ 	.word	0xffffffff


	//   ....[51]....
        /*01b8*/ 	.word	0xffffffff


	//   ....[52]....
        /*01bc*/ 	.word	0xffffffff


	//   ....[53]....
        /*01c0*/ 	.word	0xffffffff


	//   ....[54]....
        /*01c4*/ 	.word	0xffffffff


	//   ....[55]....
        /*01c8*/ 	.word	0xffffffff


	//   ....[56]....
        /*01cc*/ 	.word	0xffffffff


	//   ....[57]....
        /*01d0*/ 	.word	0xffffffff


	//   ....[58]....
        /*01d4*/ 	.word	0xffffffff


	//   ....[59]....
        /*01d8*/ 	.word	0xffffffff


	//   ....[60]....
        /*01dc*/ 	.word	0xffffffff


	//   ....[61]....
        /*01e0*/ 	.word	0xffffffff


	//   ....[62]....
        /*01e4*/ 	.word	0xffffffff


	//   ....[63]....
        /*01e8*/ 	.word	0xffffffff


	//   ....[64]....
        /*01ec*/ 	.word	0xffffffff


	//   ....[65]....
        /*01f0*/ 	.word	0xffffffff


	//   ....[66]....
        /*01f4*/ 	.word	0xffffffff


	//   ....[67]....
        /*01f8*/ 	.word	0xffffffff


	//   ....[68]....
        /*01fc*/ 	.word	0xffffffff


	//   ....[69]....
        /*0200*/ 	.word	0xffffffff


	//   ....[70]....
        /*0204*/ 	.word	0xffffffff


	//   ....[71]....
        /*0208*/ 	.word	0xffffffff


	//   ....[72]....
        /*020c*/ 	.word	0xffffffff


	//   ....[73]....
        /*0210*/ 	.word	0xffffffff


	//   ....[74]....
        /*0214*/ 	.word	0xffffffff


	//   ....[75]....
        /*0218*/ 	.word	0xffffffff


	//   ....[76]....
        /*021c*/ 	.word	0xffffffff


	//   ....[77]....
        /*0220*/ 	.word	0xffffffff


	//   ....[78]....
        /*0224*/ 	.word	0xffffffff


	//   ....[79]....
        /*0228*/ 	.word	0xffffffff


	//   ....[80]....
        /*022c*/ 	.word	0xffffffff


	//   ....[81]....
        /*0230*/ 	.word	0xffffffff


	//   ....[82]....
        /*0234*/ 	.word	0xffffffff


	//   ....[83]....
        /*0238*/ 	.word	0xffffffff


	//   ....[84]....
        /*023c*/ 	.word	0xffffffff


	//   ....[85]....
        /*0240*/ 	.word	0xffffffff


	//   ....[86]....
        /*0244*/ 	.word	0xffffffff


	//   ....[87]....
        /*0248*/ 	.word	0xffffffff


	//   ....[88]....
        /*024c*/ 	.word	0xffffffff


	//   ....[89]....
        /*0250*/ 	.word	0xffffffff


	//   ....[90]....
        /*0254*/ 	.word	0xffffffff


	//   ....[91]....
        /*0258*/ 	.word	0xffffffff


	//   ....[92]....
        /*025c*/ 	.word	0x05000010


	//   ....[93]....
        /*0260*/ 	.word	0x05000010


	//   ....[94]....
        /*0264*/ 	.word	0x05000010


	//   ....[95]....
        /*0268*/ 	.word	0x05000010


	//   ....[96]....
        /*026c*/ 	.word	0x05000010


	//   ....[97]....
        /*0270*/ 	.word	0x05000010


	//   ....[98]....
        /*0274*/ 	.word	0x05000010


	//   ....[99]....
        /*0278*/ 	.word	0x05000010


	//   ....[100]....
        /*027c*/ 	.word	0x05000010


	//   ....[101]....
        /*0280*/ 	.word	0x05000010


	//   ....[102]....
        /*0284*/ 	.word	0x05000010


	//   ....[103]....
        /*0288*/ 	.word	0x05000010


	//   ....[104]....
        /*028c*/ 	.word	0x05000010


	//   ....[105]....
        /*0290*/ 	.word	0x05000010


	//   ....[106]....
        /*0294*/ 	.word	0x05000010


	//   ....[107]....
        /*0298*/ 	.word	0x05000010


	//   ....[108]....
        /*029c*/ 	.word	0x05000010


	//   ....[109]....
        /*02a0*/ 	.word	0x05000010


	//   ....[110]....
        /*02a4*/ 	.word	0x05000010


	//   ....[111]....
        /*02a8*/ 	.word	0x05000010


	//   ....[112]....
        /*02ac*/ 	.word	0x05000010


	//   ....[113]....
        /*02b0*/ 	.word	0x05000010


	//   ....[114]....
        /*02b4*/ 	.word	0x05000010


	//   ....[115]....
        /*02b8*/ 	.word	0x05000010


	//   ....[116]....
        /*02bc*/ 	.word	0x05000010


	//   ....[117]....
        /*02c0*/ 	.word	0x05000010


	//   ....[118]....
        /*02c4*/ 	.word	0x05000010


	//   ....[119]....
        /*02c8*/ 	.word	0x05000010


	//   ....[120]....
        /*02cc*/ 	.word	0x05000010


	//   ....[121]....
        /*02d0*/ 	.word	0x05000010


	//   ....[122]....
        /*02d4*/ 	.word	0x05000010


	//   ....[123]....
        /*02d8*/ 	.word	0x05000010


	//   ....[124]....
        /*02dc*/ 	.word	0x05000010


	//   ....[125]....
        /*02e0*/ 	.word	0x05000010


	//   ....[126]....
        /*02e4*/ 	.word	0x05000010


	//   ....[127]....
        /*02e8*/ 	.word	0x05000010


	//   ....[128]....
        /*02ec*/ 	.word	0x05000010


	//   ....[129]....
        /*02f0*/ 	.word	0x05000010


	//   ....[130]....
        /*02f4*/ 	.word	0x05000010


	//   ....[131]....
        /*02f8*/ 	.word	0x05000010


	//   ....[132]....
        /*02fc*/ 	.word	0x05000010


	//   ....[133]....
        /*0300*/ 	.word	0x05000010


	//   ....[134]....
        /*0304*/ 	.word	0x05000010


	//   ....[135]....
        /*0308*/ 	.word	0x05000010


	//   ....[136]....
        /*030c*/ 	.word	0x05000010


	//   ....[137]....
        /*0310*/ 	.word	0x05000010


	//   ....[138]....
        /*0314*/ 	.word	0x05000010


	//   ....[139]....
        /*0318*/ 	.word	0x05000010


	//   ....[140]....
        /*031c*/ 	.word	0x05000010


	//   ....[141]....
        /*0320*/ 	.word	0x05000010


	//   ....[142]....
        /*0324*/ 	.word	0x05000010


	//   ....[143]....
        /*0328*/ 	.word	0x05000010


	//   ....[144]....
        /*032c*/ 	.word	0x05000010


	//   ....[145]....
        /*0330*/ 	.word	0x05000010


	//   ....[146]....
        /*0334*/ 	.word	0x05000010


	//   ....[147]....
        /*0338*/ 	.word	0x05000010


	//----- nvinfo : EIATTR_COOP_GROUP_INSTR_OFFSETS
	.align		4
.L_3818:
        /*033c*/ 	.byte	0x04, 0x28
        /*033e*/ 	.short	(.L_3820 - .L_3819)


	//   ....[0]....
.L_3819:
        /*0340*/ 	.word	0x00002b80


	//   ....[1]....
        /*0344*/ 	.word	0x00002be0


	//   ....[2]....
        /*0348*/ 	.word	0x00002c00


	//   ....[3]....
        /*034c*/ 	.word	0x00002c50


	//   ....[4]....
        /*0350*/ 	.word	0x00002c70


	//   ....[5]....
        /*0354*/ 	.word	0x00002cb0


	//   ....[6]....
        /*0358*/ 	.word	0x00002ce0


	//   ....[7]....
        /*035c*/ 	.word	0x00002d20


	//   ....[8]....
        /*0360*/ 	.word	0x00002d60


	//   ....[9]....
        /*0364*/ 	.word	0x000032b0


	//   ....[10]....
        /*0368*/ 	.word	0x00003310


	//   ....[11]....
        /*036c*/ 	.word	0x00003320


	//   ....[12]....
        /*0370*/ 	.word	0x00003370


	//   ....[13]....
        /*0374*/ 	.word	0x00003390


	//   ....[14]....
        /*0378*/ 	.word	0x000033d0


	//   ....[15]....
        /*037c*/ 	.word	0x00003400


	//   ....[16]....
        /*0380*/ 	.word	0x00003440


	//   ....[17]....
        /*0384*/ 	.word	0x00003480


	//   ....[18]....
        /*0388*/ 	.word	0x00003b00


	//   ....[19]....
        /*038c*/ 	.word	0x00003be0


	//   ....[20]....
        /*0390*/ 	.word	0x00003c50


	//   ....[21]....
        /*0394*/ 	.word	0x00003cf0


	//   ....[22]....
        /*0398*/ 	.word	0x00003d10


	//   ....[23]....
        /*039c*/ 	.word	0x00003d60


	//   ....[24]....
        /*03a0*/ 	.word	0x00003d90


	//   ....[25]....
        /*03a4*/ 	.word	0x00003de0


	//   ....[26]....
        /*03a8*/ 	.word	0x00003e10


	//   ....[27]....
        /*03ac*/ 	.word	0x00003e50


	//   ....[28]....
        /*03b0*/ 	.word	0x00003ea0


	//   ....[29]....
        /*03b4*/ 	.word	0x00003f20


	//   ....[30]....
        /*03b8*/ 	.word	0x00003f60


	//   ....[31]....
        /*03bc*/ 	.word	0x00003f80


	//   ....[32]....
        /*03c0*/ 	.word	0x00004050


	//   ....[33]....
        /*03c4*/ 	.word	0x00004140


	//   ....[34]....
        /*03c8*/ 	.word	0x000041a0


	//   ....[35]....
        /*03cc*/ 	.word	0x00004210


	//   ....[36]....
        /*03d0*/ 	.word	0x00004230


	//   ....[37]....
        /*03d4*/ 	.word	0x00004290


	//   ....[38]....
        /*03d8*/ 	.word	0x000042b0


	//   ....[39]....
        /*03dc*/ 	.word	0x00004300


	//   ....[40]....
        /*03e0*/ 	.word	0x00004320


	//   ....[41]....
        /*03e4*/ 	.word	0x00004360


	//   ....[42]....
        /*03e8*/ 	.word	0x000043a0


	//   ....[43]....
        /*03ec*/ 	.word	0x00004400


	//   ....[44]....
        /*03f0*/ 	.word	0x00004420


	//   ....[45]....
        /*03f4*/ 	.word	0x00004490


	//   ....[46]....
        /*03f8*/ 	.word	0x00008430


	//   ....[47]....
        /*03fc*/ 	.word	0x000084a0


	//   ....[48]....
        /*0400*/ 	.word	0x000084b0


	//   ....[49]....
        /*0404*/ 	.word	0x00008500


	//   ....[50]....
        /*0408*/ 	.word	0x00008520


	//   ....[51]....
        /*040c*/ 	.word	0x00008560


	//   ....[52]....
        /*0410*/ 	.word	0x00008590


	//   ....[53]....
        /*0414*/ 	.word	0x000085d0


	//   ....[54]....
        /*0418*/ 	.word	0x00008610


	//   ....[55]....
        /*041c*/ 	.word	0x00008b00


	//   ....[56]....
        /*0420*/ 	.word	0x00008b60


	//   ....[57]....
        /*0424*/ 	.word	0x00008b70


	//   ....[58]....
        /*0428*/ 	.word	0x00008bc0


	//   ....[59]....
        /*042c*/ 	.word	0x00008be0


	//   ....[60]....
        /*0430*/ 	.word	0x00008c20


	//   ....[61]....
        /*0434*/ 	.word	0x00008c50


	//   ....[62]....
        /*0438*/ 	.word	0x00008c90


	//   ....[63]....
        /*043c*/ 	.word	0x00008cd0


	//   ....[64]....
        /*0440*/ 	.word	0x00009350


	//   ....[65]....
        /*0444*/ 	.word	0x00009430


	//   ....[66]....
        /*0448*/ 	.word	0x000094a0


	//   ....[67]....
        /*044c*/ 	.word	0x00009540


	//   ....[68]....
        /*0450*/ 	.word	0x00009560


	//   ....[69]....
        /*0454*/ 	.word	0x000095b0


	//   ....[70]....
        /*0458*/ 	.word	0x000095e0


	//   ....[71]....
        /*045c*/ 	.word	0x00009630


	//   ....[72]....
        /*0460*/ 	.word	0x00009660


	//   ....[73]....
        /*0464*/ 	.word	0x000096a0


	//   ....[74]....
        /*0468*/ 	.word	0x000096f0


	//   ....[75]....
        /*046c*/ 	.word	0x00009780


	//   ....[76]....
        /*0470*/ 	.word	0x000097b0


	//   ....[77]....
        /*0474*/ 	.word	0x000097d0


	//   ....[78]....
        /*0478*/ 	.word	0x000098a0


	//   ....[79]....
        /*047c*/ 	.word	0x00009990


	//   ....[80]....
        /*0480*/ 	.word	0x000099f0


	//   ....[81]....
        /*0484*/ 	.word	0x00009a60


	//   ....[82]....
        /*0488*/ 	.word	0x00009a80


	//   ....[83]....
        /*048c*/ 	.word	0x00009ae0


	//   ....[84]....
        /*0490*/ 	.word	0x00009b00


	//   ....[85]....
        /*0494*/ 	.word	0x00009b50


	//   ....[86]....
        /*0498*/ 	.word	0x00009b70


	//   ....[87]....
        /*049c*/ 	.word	0x00009bb0


	//   ....[88]....
        /*04a0*/ 	.word	0x00009bf0


	//   ....[89]....
        /*04a4*/ 	.word	0x00009c50


	//   ....[90]....
        /*04a8*/ 	.word	0x00009c70


	//   ....[91]....
        /*04ac*/ 	.word	0x00009ce0


	//   ....[92]....
        /*04b0*/ 	.word	0x0000ada0


	//   ....[93]....
        /*04b4*/ 	.word	0x0000ae20


	//   ....[94]....
        /*04b8*/ 	.word	0x0000aef0


	//   ....[95]....
        /*04bc*/ 	.word	0x0000afb0


	//   ....[96]....
        /*04c0*/ 	.word	0x0000b020


	//   ....[97]....
        /*04c4*/ 	.word	0x0000b0c0


	//   ....[98]....
        /*04c8*/ 	.word	0x0000b120


	//   ....[99]....
        /*04cc*/ 	.word	0x0000b180


	//   ....[100]....
        /*04d0*/ 	.word	0x0000b210


	//   ....[101]....
        /*04d4*/ 	.word	0x0000b280


	//   ....[102]....
        /*04d8*/ 	.word	0x0000b320


	//   ....[103]....
        /*04dc*/ 	.word	0x0000b380


	//   ....[104]....
        /*04e0*/ 	.word	0x0000b400


	//   ....[105]....
        /*04e4*/ 	.word	0x0000b520


	//   ....[106]....
        /*04e8*/ 	.word	0x0000b5a0


	//   ....[107]....
        /*04ec*/ 	.word	0x0000b620


	//   ....[108]....
        /*04f0*/ 	.word	0x0000b6a0


	//   ....[109]....
        /*04f4*/ 	.word	0x0000b760


	//   ....[110]....
        /*04f8*/ 	.word	0x0000b7b0


	//   ....[111]....
        /*04fc*/ 	.word	0x0000b880


	//   ....[112]....
        /*0500*/ 	.word	0x0000b8e0


	//   ....[113]....
        /*0504*/ 	.word	0x0000b940


	//   ....[114]....
        /*0508*/ 	.word	0x0000b9c0


	//   ....[115]....
        /*050c*/ 	.word	0x0000ba30


	//   ....[116]....
        /*0510*/ 	.word	0x0000bad0


	//   ....[117]....
        /*0514*/ 	.word	0x0000bb30


	//   ....[118]....
        /*0518*/ 	.word	0x0000bbc0


	//   ....[119]....
        /*051c*/ 	.word	0x0000bc50


	//   ....[120]....
        /*0520*/ 	.word	0x0000bcc0


	//   ....[121]....
        /*0524*/ 	.word	0x0000bd40


	//   ....[122]....
        /*0528*/ 	.word	0x0000be10


	//   ....[123]....
        /*052c*/ 	.word	0x0000bed0


	//   ....[124]....
        /*0530*/ 	.word	0x0000bf40


	//   ....[125]....
        /*0534*/ 	.word	0x0000bfe0


	//   ....[126]....
        /*0538*/ 	.word	0x0000c040


	//   ....[127]....
        /*053c*/ 	.word	0x0000c0a0


	//   ....[128]....
        /*0540*/ 	.word	0x0000c130


	//   ....[129]....
        /*0544*/ 	.word	0x0000c1a0


	//   ....[130]....
        /*0548*/ 	.word	0x0000c240


	//   ....[131]....
        /*054c*/ 	.word	0x0000c2a0


	//   ....[132]....
        /*0550*/ 	.word	0x0000c320


	//   ....[133]....
        /*0554*/ 	.word	0x0000c440


	//   ....[134]....
        /*0558*/ 	.word	0x0000c4c0


	//   ....[135]....
        /*055c*/ 	.word	0x0000c540


	//   ....[136]....
        /*0560*/ 	.word	0x0000c5c0


	//   ....[137]....
        /*0564*/ 	.word	0x0000c680


	//   ....[138]....
        /*0568*/ 	.word	0x0000c6d0


	//   ....[139]....
        /*056c*/ 	.word	0x0000c7a0


	//   ....[140]....
        /*0570*/ 	.word	0x0000c800


	//   ....[141]....
        /*0574*/ 	.word	0x0000c860


	//   ....[142]....
        /*0578*/ 	.word	0x0000c8e0


	//   ....[143]....
        /*057c*/ 	.word	0x0000c950


	//   ....[144]....
        /*0580*/ 	.word	0x0000c9f0


	//   ....[145]....
        /*0584*/ 	.word	0x0000ca50


	//   ....[146]....
        /*0588*/ 	.word	0x0000cae0


	//   ....[147]....
        /*058c*/ 	.word	0x0000cb70


	//----- nvinfo : EIATTR_VRC_CTA_INIT_COUNT
	.align		4
.L_3820:
        /*0590*/ 	.byte	0x02, 0x4a
	.zero		1
	.zero		1


	//----- nvinfo : EIATTR_EXIT_INSTR_OFFSETS
	.align		4
        /*0594*/ 	.byte	0x04, 0x1c
        /*0596*/ 	.short	(.L_3822 - .L_3821)


	//   ....[0]....
.L_3821:
        /*0598*/ 	.word	0x00004ca0


	//   ....[1]....
        /*059c*/ 	.word	0x00004ea0


	//   ....[2]....
        /*05a0*/ 	.word	0x00005410


	//   ....[3]....
        /*05a4*/ 	.word	0x000054a0


	//   ....[4]....
        /*05a8*/ 	.word	0x0000ad00


	//   ....[5]....
        /*05ac*/ 	.word	0x0000ad50


	//----- nvinfo : EIATTR_MAX_THREADS
	.align		4
.L_3822:
        /*05b0*/ 	.byte	0x04, 0x05
        /*05b2*/ 	.short	(.L_3824 - .L_3823)
.L_3823:
        /*05b4*/ 	.word	0x00000200
        /*05b8*/ 	.word	0x00000001
        /*05bc*/ 	.word	0x00000001


	//----- nvinfo : EIATTR_CRS_STACK_SIZE
	.align		4
.L_3824:
        /*05c0*/ 	.byte	0x04, 0x1e
        /*05c2*/ 	.short	(.L_3826 - .L_3825)
.L_3825:
        /*05c4*/ 	.word	0x00000000


	//----- nvinfo : EIATTR_CBANK_PARAM_SIZE
	.align		4
.L_3826:
        /*05c8*/ 	.byte	0x03, 0x19
        /*05ca*/ 	.short	0x0060


	//----- nvinfo : EIATTR_PARAM_CBANK
	.align		4
        /*05cc*/ 	.byte	0x04, 0x0a
        /*05ce*/ 	.short	(.L_3828 - .L_3827)
	.align		4
.L_3827:
        /*05d0*/ 	.word	index@(.nv.constant0._ZN6thrust24THRUST_300001_SM_1000_NS8cuda_cub4core6detail13_kernel_agentINS1_16__set_operations10SetOpAgentINS0_6detail15normal_iteratorINS0_10device_ptrIiEEEESB_PiSC_SB_SC_lN4cuda3std3__44lessIiEENS5_21serial_set_differenceENSF_17integral_constantIbLb0EEEEEJSB_SB_SC_SC_llSB_SC_SH_SI_PNSF_4pairIllEEPmN3cub18CUB_300001_SM_100013ScanTileStateIlLb1EEEEEEvDpT0_)
        /*05d4*/ 	.short	0x0380
        /*05d6*/ 	.short	0x0060


	//----- nvinfo : EIATTR_SW_WAR
	.align		4
.L_3828:
        /*05d8*/ 	.byte	0x04, 0x36
        /*05da*/ 	.short	(.L_3830 - .L_3829)
.L_3829:
        /*05dc*/ 	.word	0x00000008
.L_3830:


//--------------------- .nv.info._ZN6thrust24THRUST_300001_SM_1000_NS8cuda_cub4core6detail13_kernel_agentINS1_16__set_operations10SetOpAgentINS0_6detail15normal_iteratorINS0_10device_ptrIiEEEESB_PiSC_SB_SC_iN4cuda3std3__44lessIiEENS5_21serial_set_differenceENSF_17integral_constantIbLb0EEEEEJSB_SB_SC_SC_iiSB_SC_SH_SI_PNSF_4pairIiiEEPmN3cub18CUB_300001_SM_100013ScanTileStateIiLb1EEEEEEvDpT0_ --------------------------
	.section	.nv.info._ZN6thrust24THRUST_300001_SM_1000_NS8cuda_cub4core6detail13_kernel_agentINS1_16__set_operations10SetOpAgentINS0_6detail15normal_iteratorINS0_10device_ptrIiEEEESB_PiSC_SB_SC_iN4cuda3std3__44lessIiEENS5_21serial_set_differenceENSF_17integral_constantIbLb0EEEEEJSB_SB_SC_SC_iiSB_SC_SH_SI_PNSF_4pairIiiEEPmN3cub18CUB_300001_SM_100013ScanTileStateIiLb1EEEEEEvDpT0_,"",@"SHT_CUDA_INFO"
	.sectionflags	@""
	.align	4


	//----- nvinfo : EIATTR_CUDA_API_VERSION
	.align		4
        /*0000*/ 	.byte	0x04, 0x37
        /*0002*/ 	.short	(.L_3832 - .L_3831)
.L_3831:
        /*0004*/ 	.word	0x00000082


	//----- nvinfo : EIATTR_KPARAM_INFO
	.align		4
.L_3832:
        /*0008*/ 	.byte	0x04, 0x17
        /*000a*/ 	.short	(.L_3834 - .L_3833)
.L_3833:
        /*000c*/ 	.word	0x00000000
        /*0010*/ 	.short	0x000c
        /*0012*/ 	.short	0x0050
        /*0014*/ 	.byte	0x00, 0xf0, 0x21, 0x00


	//----- nvinfo : EIATTR_KPARAM_INFO
	.align		4
.L_3834:
        /*0018*/ 	.byte	0x04, 0x17
        /*001a*/ 	.short	(.L_3836 - .L_3835)
.L_3835:
        /*001c*/ 	.word	0x00000000
        /*0020*/ 	.short	0x000b
        /*0022*/ 	.short	0x0048
        /*0024*/ 	.byte	0x00, 0xf5, 0x21, 0x00


	//----- nvinfo : EIATTR_KPARAM_INFO
	.align		4
.L_3836:
        /*0028*/ 	.byte	0x04, 0x17
        /*002a*/ 	.short	(.L_3838 - .L_3837)
.L_3837:
        /*002c*/ 	.word	0x00000000
        /*0030*/ 	.short	0x000a
        /*0032*/ 	.short	0x0040
        /*0034*/ 	.byte	0x00, 0xf5, 0x21, 0x00


	//----- nvinfo : EIATTR_KPARAM_INFO
	.align		4
.L_3838:
        /*0038*/ 	.byte	0x04, 0x17
        /*003a*/ 	.short	(.L_3840 - .L_3839)
.L_3839:
        /*003c*/ 	.word	0x00000000
        /*0040*/ 	.short	0x0009
        /*0042*/ 	.short	0x0039
        /*0044*/ 	.byte	0x00, 0xf0, 0x05, 0x00


	//----- nvinfo : EIATTR_KPARAM_INFO
	.align		4
.L_3840:
        /*0048*/ 	.byte	0x04, 0x17
        /*004a*/ 	.short	(.L_3842 - .L_3841)
.L_3841:
        /*004c*/ 	.word	0x00000000
        /*0050*/ 	.short	0x0008
        /*0052*/ 	.short	0x0038
        /*0054*/ 	.byte	0x00, 0xf0, 0x05, 0x00


	//----- nvinfo : EIATTR_KPARAM_INFO
	.align		4
.L_3842:
        /*0058*/ 	.byte	0x04, 0x17
        /*005a*/ 	.short	(.L_3844 - .L_3843)
.L_3843:
        /*005c*/ 	.word	0x00000000
        /*0060*/ 	.short	0x0007
        /*0062*/ 	.short	0x0030
        /*0064*/ 	.byte	0x00, 0xf5, 0x21, 0x00


	//----- nvinfo : EIATTR_KPARAM_INFO
	.align		4
.L_3844:
        /*0068*/ 	.byte	0x04, 0x17
        /*006a*/ 	.short	(.L_3846 - .L_3845)
.L_3845:
        /*006c*/ 	.word	0x00000000
        /*0070*/ 	.short	0x0006
        /*0072*/ 	.short	0x0028
        /*0074*/ 	.byte	0x00, 0xf0, 0x21, 0x00


	//----- nvinfo : EIATTR_KPARAM_INFO
	.align		4
.L_3846:
        /*0078*/ 	.byte	0x04, 0x17
        /*007a*/ 	.short	(.L_3848 - .L_3847)
.L_3847:
        /*007c*/ 	.word	0x00000000
        /*0080*/ 	.short	0x0005
        /*0082*/ 	.short	0x0024
        /*0084*/ 	.byte	0x00, 0xf0, 0x11, 0x00


	//----- nvinfo : EIATTR_KPARAM_INFO
	.align		4
.L_3848:
        /*0088*/ 	.byte	0x04, 0x17
        /*008a*/ 	.short	(.L_3850 - .L_3849)
.L_3849:
        /*008c*/ 	.word	0x00000000
        /*0090*/ 	.short	0x0004
        /*0092*/ 	.short	0x0020
        /*0094*/ 	.byte	0x00, 0xf0, 0x11, 0x00


	//----- nvinfo : EIATTR_KPARAM_INFO
	.align		4
.L_3850:
        /*0098*/ 	.byte	0x04, 0x17
        /*009a*/ 	.short	(.L_3852 - .L_3851)
.L_3851:
        /*009c*/ 	.word	0x00000000
        /*00a0*/ 	.short	0x0003
        /*00a2*/ 	.short	0x0018
        /*00a4*/ 	.byte	0x00, 0xf5, 0x21, 0x00


	//----- nvinfo : EIATTR_KPARAM_INFO
	.align		4
.L_3852:
        /*00a8*/ 	.byte	0x04, 0x17
        /*00aa*/ 	.short	(.L_3854 - .L_3853)
.L_3853:
        /*00ac*/ 	.word	0x00000000
        /*00b0*/ 	.short	0x0002
        /*00b2*/ 	.short	0x0010
        /*00b4*/ 	.byte	0x00, 0xf5, 0x21, 0x00


	//----- nvinfo : EIATTR_KPARAM_INFO
	.align		4
.L_3854:
        /*00b8*/ 	.byte	0x04, 0x17
        /*00ba*/ 	.short	(.L_3856 - .L_3855)
.L_3855:
        /*00bc*/ 	.word	0x00000000
        /*00c0*/ 	.short	0x0001
        /*00c2*/ 	.short	0x0008
        /*00c4*/ 	.byte	0x00, 0xf0, 0x21, 0x00


	//----- nvinfo : EIATTR_KPARAM_INFO
	.align		4
.L_3856:
        /*00c8*/ 	.byte	0x04, 0x17
        /*00ca*/ 	.short	(.L_3858 - .L_3857)
.L_3857:
        /*00cc*/ 	.word	0x00000000
        /*00d0*/ 	.short	0x0000
        /*00d2*/ 	.short	0x0000
        /*00d4*/ 	.byte	0x00, 0xf0, 0x21, 0x00


	//----- nvinfo : EIATTR_SPARSE_MMA_MASK
	.align		4
.L_3858:
        /*00d8*/ 	.byte	0x03, 0x50
        /*00da*/ 	.short	0x0000


	//----- nvinfo : EIATTR_MAXREG_COUNT
	.align		4
        /*00dc*/ 	.byte	0x03, 0x1b
        /*00de*/ 	.short	0x0080


	//----- nvinfo : EIATTR_NUM_BARRIERS
	.align		4
        /*00e0*/ 	.byte	0x02, 0x4c
        /*00e2*/ 	.byte	0x01
	.zero		1


	//----- nvinfo : EIATTR_MERCURY_ISA_VERSION
	.align		4
        /*00e4*/ 	.byte	0x03, 0x5f
        /*00e6*/ 	.short	0x0101


	//----- nvinfo : EIATTR_COOP_GROUP_MASK_REGIDS
	.align		4
        /*00e8*/ 	.byte	0x04, 0x29
        /*00ea*/ 	.short	(.L_3860 - .L_3859)


	//   ....[0]....
.L_3859:
        /*00ec*/ 	.word	0xffffffff


	//   ....[1]....
        /*00f0*/ 	.word	0xffffffff


	//   ....[2]....
        /*00f4*/ 	.word	0xffffffff


	//   ....[3]....
        /*00f8*/ 	.word	0xffffffff


	//   ....[4]....
        /*00fc*/ 	.word	0xffffffff


	//   ....[5]....
        /*0100*/ 	.word	0xffffffff


	//   ....[6]....
        /*0104*/ 	.word	0xffffffff


	//   ....[7]....
        /*0108*/ 	.word	0xffffffff


	//   ....[8]....
        /*010c*/ 	.word	0xffffffff


	//   ....[9]....
        /*0110*/ 	.word	0xffffffff


	//   ....[10]....
        /*0114*/ 	.word	0xffffffff


	//   ....[11]....
        /*0118*/ 	.word	0xffffffff


	//   ....[12]....
        /*011c*/ 	.word	0xffffffff


	//   ....[13]....
        /*0120*/ 	.word	0xffffffff


	//   ....[14]....
        /*0124*/ 	.word	0xffffffff


	//   ....[15]....
        /*0128*/ 	.word	0xffffffff


	//   ....[16]....
        /*012c*/ 	.word	0xffffffff


	//   ....[17]....
        /*0130*/ 	.word	0xffffffff


	//   ....[18]....
        /*0134*/ 	.word	0xffffffff


	//   ....[19]....
        /*0138*/ 	.word	0xffffffff


	//   ....[20]....
        /*013c*/ 	.word	0xffffffff


	//   ....[21]....
        /*0140*/ 	.word	0xffffffff


	//   ....[22]....
        /*0144*/ 	.word	0xffffffff


	//   ....[23]....
        /*0148*/ 	.word	0xffffffff


	//   ....[24]....
        /*014c*/ 	.word	0xffffffff


	//   ....[25]....
        /*0150*/ 	.word	0xffffffff


	//   ....[26]....
        /*0154*/ 	.word	0xffffffff


	//   ....[27]....
        /*0158*/ 	.word	0xffffffff


	//   ....[28]....
        /*015c*/ 	.word	0xffffffff


	//   ....[29]....
        /*0160*/ 	.word	0xffffffff


	//   ....[30]....
        /*0164*/ 	.word	0xffffffff


	//   ....[31]....
        /*0168*/ 	.word	0xffffffff


	//   ....[32]....
        /*016c*/ 	.word	0xffffffff


	//   ....[33]....
        /*0170*/ 	.word	0xffffffff


	//   ....[34]....
        /*0174*/ 	.word	0xffffffff


	//   ....[35]....
        /*0178*/ 	.word	0xffffffff


	//   ....[36]....
        /*017c*/ 	.word	0xffffffff


	//   ....[37]....
        /*0180*/ 	.word	0xffffffff


	//   ....[38]....
        /*0184*/ 	.word	0xffffffff


	//   ....[39]....
        /*0188*/ 	.word	0xffffffff


	//   ....[40]....
        /*018c*/ 	.word	0xffffffff


	//   ....[41]....
        /*0190*/ 	.word	0xffffffff


	//   ....[42]....
        /*0194*/ 	.word	0xffffffff


	//   ....[43]....
        /*0198*/ 	.word	0xffffffff


	//   ....[44]....
        /*019c*/ 	.word	0xffffffff


	//   ....[45]....
        /*01a0*/ 	.word	0xffffffff


	//   ....[46]....
        /*01a4*/ 	.word	0xffffffff


	//   ....[47]....
        /*01a8*/ 	.word	0xffffffff


	//   ....[48]....
        /*01ac*/ 	.word	0xffffffff


	//   ....[49]....
        /*01b0*/ 	.word	0xffffffff


	//   ....[50]....
        /*01b4*/ 	.word	0xffffffff


	//   ....[51]....
        /*01b8*/ 	.word	0xffffffff


	//   ....[52]....
        /*01bc*/ 	.word	0xffffffff


	//   ....[53]....
        /*01c0*/ 	.word	0xffffffff


	//   ....[54]....
        /*01c4*/ 	.word	0xffffffff


	//   ....[55]....
        /*01c8*/ 	.word	0xffffffff


	//   ....[56]....
        /*01cc*/ 	.word	0x05000010


	//   ....[57]....
        /*01d0*/ 	.word	0x05000010


	//   ....[58]....
        /*01d4*/ 	.word	0x05000010


	//   ....[59]....
        /*01d8*/ 	.word	0x05000010


	//   ....[60]....
        /*01dc*/ 	.word	0x05000010


	//   ....[61]....
        /*01e0*/ 	.word	0x05000010


	//   ....[62]....
        /*01e4*/ 	.word	0x05000010


	//   ....[63]....
        /*01e8*/ 	.word	0x05000010


	//   ....[64]....
        /*01ec*/ 	.word	0x05000010


	//   ....[65]....
        /*01f0*/ 	.word	0x05000010


	//   ....[66]....
        /*01f4*/ 	.word	0x05000010


	//   ....[67]....
        /*01f8*/ 	.word	0x05000010


	//   ....[68]....
        /*01fc*/ 	.word	0x05000010


	//   ....[69]....
        /*0200*/ 	.word	0x05000010


	//   ....[70]....
        /*0204*/ 	.word	0x05000010


	//   ....[71]....
        /*0208*/ 	.word	0x05000010


	//   ....[72]....
        /*020c*/ 	.word	0x05000010


	//   ....[73]....
        /*0210*/ 	.word	0x05000010


	//   ....[74]....
        /*0214*/ 	.word	0x05000010


	//   ....[75]....
        /*0218*/ 	.word	0x05000010


	//   ....[76]....
        /*021c*/ 	.word	0x05000010


	//   ....[77]....
        /*0220*/ 	.word	0x05000010


	//   ....[78]....
        /*0224*/ 	.word	0x05000010


	//   ....[79]....
        /*0228*/ 	.word	0x05000010


	//   ....[80]....
        /*022c*/ 	.word	0x05000010


	//   ....[81]....
        /*0230*/ 	.word	0x05000010


	//   ....[82]....
        /*0234*/ 	.word	0x05000010


	//   ....[83]....
        /*0238*/ 	.word	0x05000010


	//   ....[84]....
        /*023c*/ 	.word	0x05000010


	//   ....[85]....
        /*0240*/ 	.word	0x05000010


	//   ....[86]....
        /*0244*/ 	.word	0x05000010


	//   ....[87]....
        /*0248*/ 	.word	0x05000010


	//   ....[88]....
        /*024c*/ 	.word	0x05000010


	//   ....[89]....
        /*0250*/ 	.word	0x05000010


	//   ....[90]....
        /*0254*/ 	.word	0x05000010


	//   ....[91]....
        /*0258*/ 	.word	0x05000010


	//----- nvinfo : EIATTR_COOP_GROUP_INSTR_OFFSETS
	.align		4
.L_3860:
        /*025c*/ 	.byte	0x04, 0x28
        /*025e*/ 	.short	(.L_3862 - .L_3861)


	//   ....[0]....
.L_3861:
        /*0260*/ 	.word	0x00002ba0


	//   ....[1]....
        /*0264*/ 	.word	0x00002be0


	//   ....[2]....
        /*0268*/ 	.word	0x00002c20


	//   ....[3]....
        /*026c*/ 	.word	0x00002c40


	//   ....[4]....
        /*0270*/ 	.word	0x00002c60


	//   ....[5]....
        /*0274*/ 	.word	0x00003060


	//   ....[6]....
        /*0278*/ 	.word	0x000030a0


	//   ....[7]....
        /*027c*/ 	.word	0x000030f0


	//   ....[8]....
        /*0280*/ 	.word	0x00003120


	//   ....[9]....
        /*0284*/ 	.word	0x00003140


	//   ....[10]....
        /*0288*/ 	.word	0x00003660


	//   ....[11]....
        /*028c*/ 	.word	0x00003730


	//   ....[12]....
        /*0290*/ 	.word	0x00003790


	//   ....[13]....
        /*0294*/ 	.word	0x000037e0


	//   ....[14]....
        /*0298*/ 	.word	0x00003840


	//   ....[15]....
        /*029c*/ 	.word	0x000038a0


	//   ....[16]....
        /*02a0*/ 	.word	0x000038f0


	//   ....[17]....
        /*02a4*/ 	.word	0x00003940


	//   ....[18]....
        /*02a8*/ 	.word	0x00003980


	//   ....[19]....
        /*02ac*/ 	.word	0x00003a80


	//   ....[20]....
        /*02b0*/ 	.word	0x00003b60


	//   ....[21]....
        /*02b4*/ 	.word	0x00003bb0


	//   ....[22]....
        /*02b8*/ 	.word	0x00003c20


	//   ....[23]....
        /*02bc*/ 	.word	0x00003c80


	//   ....[24]....
        /*02c0*/ 	.word	0x00003cd0


	//   ....[25]....
        /*02c4*/ 	.word	0x00003d30


	//   ....[26]....
        /*02c8*/ 	.word	0x00003d70


	//   ....[27]....
        /*02cc*/ 	.word	0x00003d80


	//   ....[28]....
        /*02d0*/ 	.word	0x00007d20


	//   ....[29]....
        /*02d4*/ 	.word	0x00007d60


	//   ....[30]....
        /*02d8*/ 	.word	0x00007da0


	//   ....[31]....
        /*02dc*/ 	.word	0x00007dc0


	//   ....[32]....
        /*02e0*/ 	.word	0x00007de0


	//   ....[33]....
        /*02e4*/ 	.word	0x00008190


	//   ....[34]....
        /*02e8*/ 	.word	0x000081d0


	//   ....[35]....
        /*02ec*/ 	.word	0x00008220


	//   ....[36]....
        /*02f0*/ 	.word	0x00008250


	//   ....[37]....
        /*02f4*/ 	.word	0x00008270


	//   ....[38]....
        /*02f8*/ 	.word	0x00008790


	//   ....[39]....
        /*02fc*/ 	.word	0x00008860


	//   ....[40]....
        /*0300*/ 	.word	0x000088c0


	//   ....[41]....
        /*0304*/ 	.word	0x00008910


	//   ....[42]....
        /*0308*/ 	.word	0x00008990


	//   ....[43]....
        /*030c*/ 	.word	0x000089f0


	//   ....[44]....
        /*0310*/ 	.word	0x00008a40


	//   ....[45]....
        /*0314*/ 	.word	0x00008a90


	//   ....[46]....
        /*0318*/ 	.word	0x00008ad0


	//   ....[47]....
        /*031c*/ 	.word	0x00008bb0


	//   ....[48]....
        /*0320*/ 	.word	0x00008c90


	//   ....[49]....
        /*0324*/ 	.word	0x00008ce0


	//   ....[50]....
        /*0328*/ 	.word	0x00008d50


	//   ....[51]....
        /*032c*/ 	.word	0x00008db0


	//   ....[52]....
        /*0330*/ 	.word	0x00008e00


	//   ....[53]....
        /*0334*/ 	.word	0x00008e40


	//   ....[54]....
        /*0338*/ 	.word	0x00008ea0


	//   ....[55]....
        /*033c*/ 	.word	0x00008eb0


	//   ....[56]....
        /*0340*/ 	.word	0x00009f20


	//   ....[57]....
        /*0344*/ 	.word	0x00009fa0


	//   ....[58]....
        /*0348*/ 	.word	0x0000a040


	//   ....[59]....
        /*034c*/ 	.word	0x0000a100


	//   ....[60]....
        /*0350*/ 	.word	0x0000a1b0


	//   ....[61]....
        /*0354*/ 	.word	0x0000a240


	//   ....[62]....
        /*0358*/ 	.word	0x0000a2c0


	//   ....[63]....
        /*035c*/ 	.word	0x0000a340


	//   ....[64]....
        /*0360*/ 	.word	0x0000a420


	//   ....[65]....
        /*0364*/ 	.word	0x0000a4a0


	//   ....[66]....
        /*0368*/ 	.word	0x0000a520


	//   ....[67]....
        /*036c*/ 	.word	0x0000a5a0


	//   ....[68]....
        /*0370*/ 	.word	0x0000a660


	//   ....[69]....
        /*0374*/ 	.word	0x0000a700


	//   ....[70]....
        /*0378*/ 	.word	0x0000a7a0


	//   ....[71]....
        /*037c*/ 	.word	0x0000a830


	//   ....[72]....
        /*0380*/ 	.word	0x0000a8a0


	//   ....[73]....
        /*0384*/ 	.word	0x0000a910


	//   ....[74]....
        /*0388*/ 	.word	0x0000a980


	//   ....[75]....
        /*038c*/ 	.word	0x0000aa00


	//   ....[76]....
        /*0390*/ 	.word	0x0000aaa0


	//   ....[77]....
        /*0394*/ 	.word	0x0000ab60


	//   ....[78]....
        /*0398*/ 	.word	0x0000ac10


	//   ....[79]....
        /*039c*/ 	.word	0x0000aca0


	//   ....[80]....
        /*03a0*/ 	.word	0x0000ad20


	//   ....[81]....
        /*03a4*/ 	.word	0x0000ada0


	//   ....[82]....
        /*03a8*/ 	.word	0x0000ae80


	//   ....[83]....
        /*03ac*/ 	.word	0x0000af00


	//   ....[84]....
        /*03b0*/ 	.word	0x0000af80


	//   ....[85]....
        /*03b4*/ 	.word	0x0000b000


	//   ....[86]....
        /*03b8*/ 	.word	0x0000b0c0


	//   ....[87]....
        /*03bc*/ 	.word	0x0000b160


	//   ....[88]....
        /*03c0*/ 	.word	0x0000b200


	//   ....[89]....
        /*03c4*/ 	.word	0x0000b290


	//   ....[90]....
        /*03c8*/ 	.word	0x0000b300


	//   ....[91]....
        /*03cc*/ 	.word	0x0000b370


	//----- nvinfo : EIATTR_VRC_CTA_INIT_COUNT
	.align		4
.L_3862:
        /*03d0*/ 	.byte	0x02, 0x4a
	.zero		1
	.zero		1


	//----- nvinfo : EIATTR_EXIT_INSTR_OFFSETS
	.align		4
        /*03d4*/ 	.byte	0x04, 0x1c
        /*03d6*/ 	.short	(.L_3864 - .L_3863)


	//   ....[0]....
.L_3863:
        /*03d8*/ 	.word	0x00004540


	//   ....[1]....
        /*03dc*/ 	.word	0x000046f0


	//   ....[2]....
        /*03e0*/ 	.word	0x00004c90


	//   ....[3]....
        /*03e4*/ 	.word	0x00004d30


	//   ....[4]....
        /*03e8*/ 	.word	0x00009e80


	//   ....[5]....
        /*03ec*/ 	.word	0x00009ed0


	//----- nvinfo : EIATTR_MAX_THREADS
	.align		4
.L_3864:
        /*03f0*/ 	.byte	0x04, 0x05
        /*03f2*/ 	.short	(.L_3866 - .L_3865)
.L_3865:
        /*03f4*/ 	.word	0x00000200
        /*03f8*/ 	.word	0x00000001
        /*03fc*/ 	.word	0x00000001


	//----- nvinfo : EIATTR_CRS_STACK_SIZE
	.align		4
.L_3866:
        /*0400*/ 	.byte	0x04, 0x1e
        /*0402*/ 	.short	(.L_3868 - .L_3867)
.L_3867:
        /*0404*/ 	.word	0x00000000


	//----- nvinfo : EIATTR_CBANK_PARAM_SIZE
	.align		4
.L_3868:
        /*0408*/ 	.byte	0x03, 0x19
        /*040a*/ 	.short	0x0058


	//----- nvinfo : EIATTR_PARAM_CBANK
	.align		4
        /*040c*/ 	.byte	0x04, 0x0a
        /*040e*/ 	.short	(.L_3870 - .L_3869)
	.align		4
.L_3869:
        /*0410*/ 	.word	index@(.nv.constant0._ZN6thrust24THRUST_300001_SM_1000_NS8cuda_cub4core6detail13_kernel_agentINS1_16__set_operations10SetOpAgentINS0_6detail15normal_iteratorINS0_10device_ptrIiEEEESB_PiSC_SB_SC_iN4cuda3std3__44lessIiEENS5_21serial_set_differenceENSF_17integral_constantIbLb0EEEEEJSB_SB_SC_SC_iiSB_SC_SH_SI_PNSF_4pairIiiEEPmN3cub18CUB_300001_SM_100013ScanTileStateIiLb1EEEEEEvDpT0_)
        /*0414*/ 	.short	0x0380
        /*0416*/ 	.short	0x0058


	//----- nvinfo : EIATTR_SW_WAR
	.align		4
.L_3870:
        /*0418*/ 	.byte	0x04, 0x36
        /*041a*/ 	.short	(.L_3872 - .L_3871)
.L_3871:
        /*041c*/ 	.word	0x00000008
.L_3872:


//--------------------- .nv.info._ZN6thrust24THRUST_300001_SM_1000_NS8cuda_cub4core6detail13_kernel_agentINS1_16__set_operations10SetOpAgentINS0_6detail15normal_iteratorINS0_10device_ptrIiEEEESB_SB_SB_SB_SB_lN4cuda3std3__47greaterIiEENS5_21serial_set_differenceENSE_17integral_constantIbLb1EEEEEJSB_SB_SB_SB_llSB_SB_SG_SH_PNSE_4pairIllEEPmN3cub18CUB_300001_SM_100013ScanTileStateIlLb1EEEEEEvDpT0_ --------------------------
	.section	.nv.info._ZN6thrust24THRUST_300001_SM_1000_NS8cuda_cub4core6detail13_kernel_agentINS1_16__set_operations10SetOpAgentINS0_6detail15normal_iteratorINS0_10device_ptrIiEEEESB_SB_SB_SB_SB_lN4cuda3std3__47greaterIiEENS5_21serial_set_differenceENSE_17integral_constantIbLb1EEEEEJSB_SB_SB_SB_llSB_SB_SG_SH_PNSE_4pairIllEEPmN3cub18CUB_300001_SM_100013ScanTileStateIlLb1EEEEEEvDpT0_,"",@"SHT_CUDA_INFO"
	.sectionflags	@""
	.align	4


	//----- nvinfo : EIATTR_CUDA_API_VERSION
	.align		4
        /*0000*/ 	.byte	0x04, 0x37
        /*0002*/ 	.short	(.L_3874 - .L_3873)
.L_3873:
        /*0004*/ 	.word	0x00000082


	//----- nvinfo : EIATTR_KPARAM_INFO
	.align		4
.L_3874:
        /*0008*/ 	.byte	0x04, 0x17
        /*000a*/ 	.short	(.L_3876 - .L_3875)
.L_3875:
        /*000c*/ 	.word	0x00000000
        /*0010*/ 	.short	0x000c
        /*0012*/ 	.short	0x0058
        /*0014*/ 	.byte	0x00, 0xf0, 0x21, 0x00


	//----- nvinfo : EIATTR_KPARAM_INFO
	.align		4
.L_3876:
        /*0018*/ 	.byte	0x04, 0x17
        /*001a*/ 	.short	(.L_3878 - .L_3877)
.L_3877:
        /*001c*/ 	.word	0x00000000
        /*0020*/ 	.short	0x000b
        /*0022*/ 	.short	0x0050
        /*0024*/ 	.byte	0x00, 0xf5, 0x21, 0x00


	//----- nvinfo : EIATTR_KPARAM_INFO
	.align		4
.L_3878:
        /*0028*/ 	.byte	0x04, 0x17
        /*002a*/ 	.short	(.L_3880 - .L_3879)
.L_3879:
        /*002c*/ 	.word	0x00000000
        /*0030*/ 	.short	0x000a
        /*0032*/ 	.short	0x0048
        /*0034*/ 	.byte	0x00, 0xf5, 0x21, 0x00


	//----- nvinfo : EIATTR_KPARAM_INFO
	.align		4
.L_3880:
        /*0038*/ 	.byte	0x04, 0x17
        /*003a*/ 	.short	(.L_3882 - .L_3881)
.L_3881:
        /*003c*/ 	.word	0x00000000
        /*0040*/ 	.short	0x0009
        /*0042*/ 	.short	0x0041
        /*0044*/ 	.byte	0x00, 0xf0, 0x05, 0x00


	//----- nvinfo : EIATTR_KPARAM_INFO
	.align		4
.L_3882:
        /*0048*/ 	.byte	0x04, 0x17
        /*004a*/ 	.short	(.L_3884 - .L_3883)
.L_3883:
        /*004c*/ 	.word	0x00000000
        /*0050*/ 	.short	0x0008
        /*0052*/ 	.short	0x0040
        /*0054*/ 	.byte	0x00, 0xf0, 0x05, 0x00


	//----- nvinfo : EIATTR_KPARAM_INFO
	.align		4
.L_3884:
        /*0058*/ 	.byte	0x04, 0x17
        /*005a*/ 	.short	(.L_3886 - .L_3885)
.L_3885:
        /*005c*/ 	.word	0x00000000
        /*0060*/ 	.short	0x0007
        /*0062*/ 	.short	0x0038
        /*0064*/ 	.byte	0x00, 0xf0, 0x21, 0x00


	//----- nvinfo : EIATTR_KPARAM_INFO
	.align		4
.L_3886:
        /*0068*/ 	.byte	0x04, 0x17
        /*006a*/ 	.short	(.L_3888 - .L_3887)
.L_3887:
        /*006c*/ 	.word	0x00000000
        /*0070*/ 	.short	0x0006
        /*0072*/ 	.short	0x0030
        /*0074*/ 	.byte	0x00, 0xf0, 0x21, 0x00


	//----- nvinfo : EIATTR_KPARAM_INFO
	.align		4
.L_3888:
        /*0078*/ 	.byte	0x04, 0x17
        /*007a*/ 	.short	(.L_3890 - .L_3889)
.L_3889:
        /*007c*/ 	.word	0x00000000
        /*0080*/ 	.short	0x0005
        /*0082*/ 	.short	0x0028
        /*0084*/ 	.byte	0x00, 0xf0, 0x21, 0x00


	//----- nvinfo : EIATTR_KPARAM_INFO
	.align		4
.L_3890:
        /*0088*/ 	.byte	0x04, 0x17
        /*008a*/ 	.short	(.L_3892 - .L_3891)
.L_3891:
        /*008c*/ 	.word	0x00000000
        /*0090*/ 	.short	0x0004
        /*0092*/ 	.short	0x0020
        /*0094*/ 	.byte	0x00, 0xf0, 0x21, 0x00


	//----- nvinfo : EIATTR_KPARAM_INFO
	.align		4
.L_3892:
        /*0098*/ 	.byte	0x04, 0x17
        /*009a*/ 	.short	(.L_3894 - .L_3893)
.L_3893:
        /*009c*/ 	.word	0x00000000
        /*00a0*/ 	.short	0x0003
        /*00a2*/ 	.short	0x0018
        /*00a4*/ 	.byte	0x00, 0xf0, 0x21, 0x00


	//----- nvinfo : EIATTR_KPARAM_INFO
	.align		4
.L_3894:
        /*00a8*/ 	.byte	0x04, 0x17
        /*00aa*/ 	.short	(.L_3896 - .L_3895)
.L_3895:
        /*00ac*/ 	.word	0x00000000
        /*00b0*/ 	.short	0x0002
        /*00b2*/ 	.short	0x0010
        /*00b4*/ 	.byte	0x00, 0xf0, 0x21, 0x00


	//----- nvinfo : EIATTR_KPARAM_INFO
	.align		4
.L_3896:
        /*00b8*/ 	.byte	0x04, 0x17
        /*00ba*/ 	.short	(.L_3898 - .L_3897)
.L_3897:
        /*00bc*/ 	.word	0x00000000
        /*00c0*/ 	.short	0x0001
        /*00c2*/ 	.short	0x0008
        /*00c4*/ 	.byte	0x00, 0xf0, 0x21, 0x00


	//----- nvinfo : EIATTR_KPARAM_INFO
	.align		4
.L_3898:
        /*00c8*/ 	.byte	0x04, 0x17
        /*00ca*/ 	.short	(.L_3900 - .L_3899)
.L_3899:
        /*00cc*/ 	.word	0x00000000
        /*00d0*/ 	.short	0x0000
        /*00d2*/ 	.short	0x0000
        /*00d4*/ 	.byte	0x00, 0xf0, 0x21, 0x00


	//----- nvinfo : EIATTR_SPARSE_MMA_MASK
	.align		4
.L_3900:
        /*00d8*/ 	.byte	0x03, 0x50
        /*00da*/ 	.short	0x0000


	//----- nvinfo : EIATTR_MAXREG_COUNT
	.align		4
        /*00dc*/ 	.byte	0x03, 0x1b
        /*00de*/ 	.short	0x0080


	//----- nvinfo : EIATTR_NUM_BARRIERS
	.align		4
        /*00e0*/ 	.byte	0x02, 0x4c
        /*00e2*/ 	.byte	0x01
	.zero		1


	//----- nvinfo : EIATTR_MERCURY_ISA_VERSION
	.align		4
        /*00e4*/ 	.byte	0x03, 0x5f
        /*00e6*/ 	.short	0x0101


	//----- nvinfo : EIATTR_COOP_GROUP_MASK_REGIDS
	.align		4
        /*00e8*/ 	.byte	0x04, 0x29
        /*00ea*/ 	.short	(.L_3902 - .L_3901)


	//   ....[0]....
.L_3901:
        /*00ec*/ 	.word	0xffffffff


	//   ....[1]....
        /*00f0*/ 	.word	0xffffffff


	//   ....[2]....
        /*00f4*/ 	.word	0xffffffff


	//   ....[3]....
        /*00f8*/ 	.word	0xffffffff


	//   ....[4]....
        /*00fc*/ 	.word	0xffffffff


	//   ....[5]....
        /*0100*/ 	.word	0xffffffff


	//   ....[6]....
        /*0104*/ 	.word	0xffffffff


	//   ....[7]....
        /*0108*/ 	.word	0xffffffff


	//   ....[8]....
        /*010c*/ 	.word	0xffffffff


	//   ....[9]....
        /*0110*/ 	.word	0xffffffff


	//   ....[10]....
        /*0114*/ 	.word	0xffffffff


	//   ....[11]....
        /*0118*/ 	.word	0xffffffff


	//   ....[12]....
        /*011c*/ 	.word	0xffffffff


	//   ....[13]....
        /*0120*/ 	.word	0xffffffff


	//   ....[14]....
        /*0124*/ 	.word	0xffffffff


	//   ....[15]....
        /*0128*/ 	.word	0xffffffff


	//   ....[16]....
        /*012c*/ 	.word	0xffffffff


	//   ....[17]....
        /*0130*/ 	.word	0xffffffff


	//   ....[18]....
        /*0134*/ 	.word	0xffffffff


	//   ....[19]....
        /*0138*/ 	.word	0xffffffff


	//   ....[20]....
        /*013c*/ 	.word	0xffffffff


	//   ....[21]....
        /*0140*/ 	.word	0xffffffff


	//   ....[22]....
        /*0144*/ 	.word	0xffffffff


	//   ....[23]....
        /*0148*/ 	.word	0xffffffff


	//   ....[24]....
        /*014c*/ 	.word	0xffffffff


	//   ....[25]....
        /*0150*/ 	.word	0xffffffff


	//   ....[26]....
        /*0154*/ 	.word	0xffffffff


	//   ....[27]....
        /*0158*/ 	.word	0xffffffff


	//   ....[28]....
        /*015c*/ 	.word	0xffffffff


	//   ....[29]....
        /*0160*/ 	.word	0xffffffff


	//   ....[30]....
        /*0164*/ 	.word	0xffffffff


	//   ....[31]....
        /*0168*/ 	.word	0xffffffff


	//   ....[32]....
        /*016c*/ 	.word	0xffffffff


	//   ....[33]....
        /*0170*/ 	.word	0xffffffff


	//   ....[34]....
        /*0174*/ 	.word	0xffffffff


	//   ....[35]....
        /*0178*/ 	.word	0xffffffff


	//   ....[36]....
        /*017c*/ 	.word	0xffffffff


	//   ....[37]....
        /*0180*/ 	.word	0xffffffff


	//   ....[38]....
        /*0184*/ 	.word	0xffffffff


	//   ....[39]....
        /*0188*/ 	.word	0xffffffff


	//   ....[40]....
        /*018c*/ 	.word	0xffffffff


	//   ....[41]....
        /*0190*/ 	.word	0xffffffff


	//   ....[42]....
        /*0194*/ 	.word	0xffffffff


	//   ....[43]....
        /*0198*/ 	.word	0xffffffff


	//   ....[44]....
        /*019c*/ 	.word	0xffffffff


	//   ....[45]....
        /*01a0*/ 	.word	0xffffffff


	//   ....[46]....
        /*01a4*/ 	.word	0xffffffff


	//   ....[47]....
        /*01a8*/ 	.word	0xffffffff


	//   ....[48]....
        /*01ac*/ 	.word	0xffffffff


	//   ....[49]....
        /*01b0*/ 	.word	0xffffffff


	//   ....[50]....
        /*01b4*/ 	.word	0xffffffff


	//   ....[51]....
        /*01b8*/ 	.word	0xffffffff


	//   ....[52]....
        /*01bc*/ 	.word	0xffffffff


	//   ....[53]....
        /*01c0*/ 	.word	0xffffffff


	//   ....[54]....
        /*01c4*/ 	.word	0xffffffff


	//   ....[55]....
        /*01c8*/ 	.word	0xffffffff


	//   ....[56]....
        /*01cc*/ 	.word	0xffffffff


	//   ....[57]....
        /*01d0*/ 	.word	0xffffffff


	//   ....[58]....
        /*01d4*/ 	.word	0xffffffff


	//   ....[59]....
        /*01d8*/ 	.word	0xffffffff


	//   ....[60]....
        /*01dc*/ 	.word	0xffffffff


	//   ....[61]....
        /*01e0*/ 	.word	0xffffffff


	//   ....[62]....
        /*01e4*/ 	.word	0xffffffff


	//   ....[63]....
        /*01e8*/ 	.word	0xffffffff


	//   ....[64]....
        /*01ec*/ 	.word	0xffffffff


	//   ....[65]....
        /*01f0*/ 	.word	0xffffffff


	//   ....[66]....
        /*01f4*/ 	.word	0xffffffff


	//   ....[67]....
        /*01f8*/ 	.word	0xffffffff


	//   ....[68]....
        /*01fc*/ 	.word	0xffffffff


	//   ....[69]....
        /*0200*/ 	.word	0xffffffff


	//   ....[70]....
        /*0204*/ 	.word	0xffffffff


	//   ....[71]....
        /*0208*/ 	.word	0xffffffff


	//   ....[72]....
        /*020c*/ 	.word	0xffffffff


	//   ....[73]....
        /*0210*/ 	.word	0xffffffff


	//   ....[74]....
        /*0214*/ 	.word	0xffffffff


	//   ....[75]....
        /*0218*/ 	.word	0xffffffff


	//   ....[76]....
        /*021c*/ 	.word	0xffffffff


	//   ....[77]....
        /*0220*/ 	.word	0xffffffff


	//   ....[78]....
        /*0224*/ 	.word	0xffffffff


	//   ....[79]....
        /*0228*/ 	.word	0xffffffff


	//   ....[80]....
        /*022c*/ 	.word	0xffffffff


	//   ....[81]....
        /*0230*/ 	.word	0xffffffff


	//   ....[82]....
        /*0234*/ 	.word	0xffffffff


	//   ....[83]....
        /*0238*/ 	.word	0xffffffff


	//   ....[84]....
        /*023c*/ 	.word	0xffffffff


	//   ....[85]....
        /*0240*/ 	.word	0xffffffff


	//   ....[86]....
        /*0244*/ 	.word	0xffffffff


	//   ....[87]....
        /*0248*/ 	.word	0xffffffff


	//   ....[88]....
        /*024c*/ 	.word	0xffffffff


	//   ....[89]....
        /*0250*/ 	.word	0xffffffff


	//   ....[90]....
        /*0254*/ 	.word	0xffffffff


	//   ....[91]....
        /*0258*/ 	.word	0xffffffff


	//   ....[92]....
        /*025c*/ 	.word	0x05000020


	//   ....[93]....
        /*0260*/ 	.word	0x05000020


	//   ....[94]....
        /*0264*/ 	.word	0x05000020


	//   ....[95]....
        /*0268*/ 	.word	0x05000020


	//   ....[96]....
        /*026c*/ 	.word	0x05000020


	//   ....[97]....
        /*0270*/ 	.word	0x05000020


	//   ....[98]....
        /*0274*/ 	.word	0x05000020


	//   ....[99]....
        /*0278*/ 	.word	0x05000020


	//   ....[100]....
        /*027c*/ 	.word	0x05000020


	//   ....[101]....
        /*0280*/ 	.word	0x05000020


	//   ....[102]....
        /*0284*/ 	.word	0x05000020


	//   ....[103]....
        /*0288*/ 	.word	0x05000020


	//   ....[104]....
        /*028c*/ 	.word	0x05000020


	//   ....[105]....
        /*0290*/ 	.word	0x05000020


	//   ....[106]....
        /*0294*/ 	.word	0x05000020


	//   ....[107]....
        /*0298*/ 	.word	0x05000020


	//   ....[108]....
        /*029c*/ 	.word	0x05000020


	//   ....[109]....
        /*02a0*/ 	.word	0x05000020


	//   ....[110]....
        /*02a4*/ 	.word	0x05000020


	//   ....[111]....
        /*02a8*/ 	.word	0x05000020


	//   ....[112]....
        /*02ac*/ 	.word	0x05000020


	//   ....[113]....
        /*02b0*/ 	.word	0x05000020


	//   ....[114]....
        /*02b4*/ 	.word	0x05000020


	//   ....[115]....
        /*02b8*/ 	.word	0x05000020


	//   ....[116]....
        /*02bc*/ 	.word	0x05000020


	//   ....[117]....
        /*02c0*/ 	.word	0x05000020


	//   ....[118]....
        /*02c4*/ 	.word	0x05000020


	//   ....[119]....
        /*02c8*/ 	.word	0x05000020


	//   ....[120]....
        /*02cc*/ 	.word	0x05000020


	//   ....[121]....
        /*02d0*/ 	.word	0x05000020


	//   ....[122]....
        /*02d4*/ 	.word	0x05000020


	//   ....[123]....
        /*02d8*/ 	.word	0x05000020


	//   ....[124]....
        /*02dc*/ 	.word	0x05000020


	//   ....[125]....
        /*02e0*/ 	.word	0x05000020


	//   ....[126]....
        /*02e4*/ 	.word	0x05000020


	//   ....[127]....
        /*02e8*/ 	.word	0x05000020


	//   ....[128]....
        /*02ec*/ 	.word	0x05000020


	//   ....[129]....
        /*02f0*/ 	.word	0x05000020


	//   ....[130]....
        /*02f4*/ 	.word	0x05000020


	//   ....[131]....
        /*02f8*/ 	.word	0x05000020


	//   ....[132]....
        /*02fc*/ 	.word	0x05000020


	//   ....[133]....
        /*0300*/ 	.word	0x05000020


	//   ....[134]....
        /*0304*/ 	.word	0x05000020


	//   ....[135]....
        /*0308*/ 	.word	0x05000020


	//   ....[136]....
        /*030c*/ 	.word	0x05000020


	//   ....[137]....
        /*0310*/ 	.word	0x05000020


	//   ....[138]....
        /*0314*/ 	.word	0x05000020


	//   ....[139]....
        /*0318*/ 	.word	0x05000020


	//   ....[140]....
        /*031c*/ 	.word	0x05000020


	//   ....[141]....
        /*0320*/ 	.word	0x05000020


	//   ....[142]....
        /*0324*/ 	.word	0x05000020


	//   ....[143]....
        /*0328*/ 	.word	0x05000020


	//   ....[144]....
        /*032c*/ 	.word	0x05000020


	//   ....[145]....
        /*0330*/ 	.word	0x05000020


	//   ....[146]....
        /*0334*/ 	.word	0x05000020


	//   ....[147]....
        /*0338*/ 	.word	0x05000020


	//----- nvinfo : EIATTR_COOP_GROUP_INSTR_OFFSETS
	.align		4
.L_3902:
        /*033c*/ 	.byte	0x04, 0x28
        /*033e*/ 	.short	(.L_3904 - .L_3903)


	//   ....[0]....
.L_3903:
        /*0340*/ 	.word	0x00002a90


	//   ....[1]....
        /*0344*/ 	.word	0x00002af0


	//   ....[2]....
        /*0348*/ 	.word	0x00002b10


	//   ....[3]....
        /*034c*/ 	.word	0x00002b60


	//   ....[4]....
        /*0350*/ 	.word	0x00002b80


	//   ....[5]....
        /*0354*/ 	.word	0x00002bc0


	//   ....[6]....
        /*0358*/ 	.word	0x00002bf0


	//   ....[7]....
        /*035c*/ 	.word	0x00002c30


	//   ....[8]....
        /*0360*/ 	.word	0x00002c70


	//   ....[9]....
        /*0364*/ 	.word	0x000031b0


	//   ....[10]....
        /*0368*/ 	.word	0x00003210


	//   ....[11]....
        /*036c*/ 	.word	0x00003220


	//   ....[12]....
        /*0370*/ 	.word	0x00003270


	//   ....[13]....
        /*0374*/ 	.word	0x00003290


	//   ....[14]....
        /*0378*/ 	.word	0x000032d0


	//   ....[15]....
        /*037c*/ 	.word	0x00003300


	//   ....[16]....
        /*0380*/ 	.word	0x00003340


	//   ....[17]....
        /*0384*/ 	.word	0x00003380


	//   ....[18]....
        /*0388*/ 	.word	0x00003a10


	//   ....[19]....
        /*038c*/ 	.word	0x00003af0


	//   ....[20]....
        /*0390*/ 	.word	0x00003b60


	//   ....[21]....
        /*0394*/ 	.word	0x00003bd0


	//   ....[22]....
        /*0398*/ 	.word	0x00003c40


	//   ....[23]....
        /*039c*/ 	.word	0x00003c60


	//   ....[24]....
        /*03a0*/ 	.word	0x00003cc0


	//   ....[25]....
        /*03a4*/ 	.word	0x00003ce0


	//   ....[26]....
        /*03a8*/ 	.word	0x00003d30


	//   ....[27]....
        /*03ac*/ 	.word	0x00003d50


	//   ....[28]....
        /*03b0*/ 	.word	0x00003d90


	//   ....[29]....
        /*03b4*/ 	.word	0x00003dd0


	//   ....[30]....
        /*03b8*/ 	.word	0x00003e10


	//   ....[31]....
        /*03bc*/ 	.word	0x00003e60


	//   ....[32]....
        /*03c0*/ 	.word	0x00003f60


	//   ....[33]....
        /*03c4*/ 	.word	0x00004050


	//   ....[34]....
        /*03c8*/ 	.word	0x000040b0


	//   ....[35]....
        /*03cc*/ 	.word	0x00004120


	//   ....[36]....
        /*03d0*/ 	.word	0x00004150


	//   ....[37]....
        /*03d4*/ 	.word	0x000041a0


	//   ....[38]....
        /*03d8*/ 	.word	0x000041e0


	//   ....[39]....
        /*03dc*/ 	.word	0x00004200


	//   ....[40]....
        /*03e0*/ 	.word	0x00004260


	//   ....[41]....
        /*03e4*/ 	.word	0x000042a0


	//   ....[42]....
        /*03e8*/ 	.word	0x000042e0


	//   ....[43]....
        /*03ec*/ 	.word	0x00004310


	//   ....[44]....
        /*03f0*/ 	.word	0x00004330


	//   ....[45]....
        /*03f4*/ 	.word	0x000043a0


	//   ....[46]....
        /*03f8*/ 	.word	0x00009b40


	//   ....[47]....
        /*03fc*/ 	.word	0x00009bb0


	//   ....[48]....
        /*0400*/ 	.word	0x00009bc0


	//   ....[49]....
        /*0404*/ 	.word	0x00009c10


	//   ....[50]....
        /*0408*/ 	.word	0x00009c30


	//   ....[51]....
        /*040c*/ 	.word	0x00009c70


	//   ....[52]....
        /*0410*/ 	.word	0x00009ca0


	//   ....[53]....
        /*0414*/ 	.word	0x00009ce0


	//   ....[54]....
        /*0418*/ 	.word	0x00009d20


	//   ....[55]....
        /*041c*/ 	.word	0x0000a210


	//   ....[56]....
        /*0420*/ 	.word	0x0000a270


	//   ....[57]....
        /*0424*/ 	.word	0x0000a280


	//   ....[58]....
        /*0428*/ 	.word	0x0000a2d0


	//   ....[59]....
        /*042c*/ 	.word	0x0000a2f0


	//   ....[60]....
        /*0430*/ 	.word	0x0000a330


	//   ....[61]....
        /*0434*/ 	.word	0x0000a360


	//   ....[62]....
        /*0438*/ 	.word	0x0000a3a0


	//   ....[63]....
        /*043c*/ 	.word	0x0000a3e0


	//   ....[64]....
        /*0440*/ 	.word	0x0000aa60


	//   ....[65]....
        /*0444*/ 	.word	0x0000ab40


	//   ....[66]....
        /*0448*/ 	.word	0x0000abb0


	//   ....[67]....
        /*044c*/ 	.word	0x0000ac20


	//   ....[68]....
        /*0450*/ 	.word	0x0000acb0


	//   ....[69]....
        /*0454*/ 	.word	0x0000acd0


	//   ....[70]....
        /*0458*/ 	.word	0x0000ad30


	//   ....[71]....
        /*045c*/ 	.word	0x0000ad50


	//   ....[72]....
        /*0460*/ 	.word	0x0000ada0


	//   ....[73]....
        /*0464*/ 	.word	0x0000adc0


	//   ....[74]....
        /*0468*/ 	.word	0x0000ae00


	//   ....[75]....
        /*046c*/ 	.word	0x0000ae40


	//   ....[76]....
        /*0470*/ 	.word	0x0000ae80


	//   ....[77]....
        /*0474*/ 	.word	0x0000aed0


	//   ....[78]....
        /*0478*/ 	.word	0x0000afb0


	//   ....[79]....
        /*047c*/ 	.word	0x0000b0a0


	//   ....[80]....
        /*0480*/ 	.word	0x0000b100


	//   ....[81]....
        /*0484*/ 	.word	0x0000b170


	//   ....[82]....
        /*0488*/ 	.word	0x0000b1a0


	//   ....[83]....
        /*048c*/ 	.word	0x0000b1f0


	//   ....[84]....
        /*0490*/ 	.word	0x0000b230


	//   ....[85]....
        /*0494*/ 	.word	0x0000b250


	//   ....[86]....
        /*0498*/ 	.word	0x0000b2b0


	//   ....[87]....
        /*049c*/ 	.word	0x0000b2f0


	//   ....[88]....
        /*04a0*/ 	.word	0x0000b330


	//   ....[89]....
        /*04a4*/ 	.word	0x0000b360


	//   ....[90]....
        /*04a8*/ 	.word	0x0000b380


	//   ....[91]....
        /*04ac*/ 	.word	0x0000b3f0


	//   ....[92]....
        /*04b0*/ 	.word	0x0000e220


	//   ....[93]....
        /*04b4*/ 	.word	0x0000e2a0


	//   ....[94]....
        /*04b8*/ 	.word	0x0000e350


	//   ....[95]....
        /*04bc*/ 	.word	0x0000e410


	//   ....[96]....
        /*04c0*/ 	.word	0x0000e480


	//   ....[97]....
        /*04c4*/ 	.word	0x0000e520


	//   ....[98]....
        /*04c8*/ 	.word	0x0000e570


	//   ....[99]....
        /*04cc*/ 	.word	0x0000e5e0


	//   ....[100]....
        /*04d0*/ 	.word	0x0000e670


	//   ....[101]....
        /*04d4*/ 	.word	0x0000e6e0


	//   ....[102]....
        /*04d8*/ 	.word	0x0000e760


	//   ....[103]....
        /*04dc*/ 	.word	0x0000e7d0


	//   ....[104]....
        /*04e0*/ 	.word	0x0000e850


	//   ....[105]....
        /*04e4*/ 	.word	0x0000e970


	//   ....[106]....
        /*04e8*/ 	.word	0x0000e9f0


	//   ....[107]....
        /*04ec*/ 	.word	0x0000ea70


	//   ....[108]....
        /*04f0*/ 	.word	0x0000eaf0


	//   ....[109]....
        /*04f4*/ 	.word	0x0000ebb0


	//   ....[110]....
        /*04f8*/ 	.word	0x0000ec10


	//   ....[111]....
        /*04fc*/ 	.word	0x0000ecb0


	//   ....[112]....
        /*0500*/ 	.word	0x0000ed20


	//   ....[113]....
        /*0504*/ 	.word	0x0000ed80


	//   ....[114]....
        /*0508*/ 	.word	0x0000ee00


	//   ....[115]....
        /*050c*/ 	.word	0x0000ee70


	//   ....[116]....
        /*0510*/ 	.word	0x0000ef00


	//   ....[117]....
        /*0514*/ 	.word	0x0000ef60


	//   ....[118]....
        /*0518*/ 	.word	0x0000efd0


	//   ....[119]....
        /*051c*/ 	.word	0x0000f060


	//   ....[120]....
        /*0520*/ 	.word	0x0000f0d0


	//   ....[121]....
        /*0524*/ 	.word	0x0000f150


	//   ....[122]....
        /*0528*/ 	.word	0x0000f200


	//   ....[123]....
        /*052c*/ 	.word	0x0000f2c0


	//   ....[124]....
        /*0530*/ 	.word	0x0000f330


	//   ....[125]....
        /*0534*/ 	.word	0x0000f3d0


	//   ....[126]....
        /*0538*/ 	.word	0x0000f420


	//   ....[127]....
        /*053c*/ 	.word	0x0000f490


	//   ....[128]....
        /*0540*/ 	.word	0x0000f520


	//   ....[129]....
        /*0544*/ 	.word	0x0000f590


	//   ....[130]....
        /*0548*/ 	.word	0x0000f610


	//   ....[131]....
        /*054c*/ 	.word	0x0000f680


	//   ....[132]....
        /*0550*/ 	.word	0x0000f700


	//   ....[133]....
        /*0554*/ 	.word	0x0000f820


	//   ....[134]....
        /*0558*/ 	.word	0x0000f8a0


	//   ....[135]....
        /*055c*/ 	.word	0x0000f920


	//   ....[136]....
        /*0560*/ 	.word	0x0000f9a0


	//   ....[137]....
        /*0564*/ 	.word	0x0000fa60


	//   ....[138]....
        /*0568*/ 	.word	0x0000fac0


	//   ....[139]....
        /*056c*/ 	.word	0x0000fb60


	//   ....[140]....
        /*0570*/ 	.word	0x0000fbd0


	//   ....[141]....
        /*0574*/ 	.word	0x0000fc30


	//   ....[142]....
        /*0578*/ 	.word	0x0000fcb0


	//   ....[143]....
        /*057c*/ 	.word	0x0000fd20


	//   ....[144]....
        /*0580*/ 	.word	0x0000fdb0


	//   ....[145]....
        /*0584*/ 	.word	0x0000fe10


	//   ....[146]....
        /*0588*/ 	.word	0x0000fe80


	//   ....[147]....
        /*058c*/ 	.word	0x0000ff10


	//----- nvinfo : EIATTR_VRC_CTA_INIT_COUNT
	.align		4
.L_3904:
        /*0590*/ 	.byte	0x02, 0x4a
	.zero		1
	.zero		1


	//----- nvinfo : EIATTR_EXIT_INSTR_OFFSETS
	.align		4
        /*0594*/ 	.byte	0x04, 0x1c
        /*0596*/ 	.short	(.L_3906 - .L_3905)


	//   ....[0]....
.L_3905:
        /*0598*/ 	.word	0x000064a0


	//   ....[1]....
        /*059c*/ 	.word	0x00006690


	//   ....[2]....
        /*05a0*/ 	.word	0x00006c00


	//   ....[3]....
        /*05a4*/ 	.word	0x00006c90


	//   ....[4]....
        /*05a8*/ 	.word	0x0000e180


	//   ....[5]....
        /*05ac*/ 	.word	0x0000e1d0


	//----- nvinfo : EIATTR_MAX_THREADS
	.align		4
.L_3906:
        /*05b0*/ 	.byte	0x04, 0x05
        /*05b2*/ 	.short	(.L_3908 - .L_3907)
.L_3907:
        /*05b4*/ 	.word	0x00000200
        /*05b8*/ 	.word	0x00000001
        /*05bc*/ 	.word	0x00000001


	//----- nvinfo : EIATTR_CRS_STACK_SIZE
	.align		4
.L_3908:
        /*05c0*/ 	.byte	0x04, 0x1e
        /*05c2*/ 	.short	(.L_3910 - .L_3909)
.L_3909:
        /*05c4*/ 	.word	0x00000000


	//----- nvinfo : EIATTR_CBANK_PARAM_SIZE
	.align		4
.L_3910:
        /*05c8*/ 	.byte	0x03, 0x19
        /*05ca*/ 	.short	0x0060


	//----- nvinfo : EIATTR_PARAM_CBANK
	.align		4
        /*05cc*/ 	.byte	0x04, 0x0a
        /*05ce*/ 	.short	(.L_3912 - .L_3911)
	.align		4
.L_3911:
        /*05d0*/ 	.word	index@(.nv.constant0._ZN6thrust24THRUST_300001_SM_1000_NS8cuda_cub4core6detail13_kernel_agentINS1_16__set_operations10SetOpAgentINS0_6detail15normal_iteratorINS0_10device_ptrIiEEEESB_SB_SB_SB_SB_lN4cuda3std3__47greaterIiEENS5_21serial_set_differenceENSE_17integral_constantIbLb1EEEEEJSB_SB_SB_SB_llSB_SB_SG_SH_PNSE_4pairIllEEPmN3cub18CUB_300001_SM_100013ScanTileStateIlLb1EEEEEEvDpT0_)
        /*05d4*/ 	.short	0x0380
        /*05d6*/ 	.short	0x0060


	//----- nvinfo : EIATTR_SW_WAR
	.align		4
.L_3912:
        /*05d8*/ 	.byte	0x04, 0x36
        /*05da*/ 	.short	(.L_3914 - .L_3913)
.L_3913:
        /*05dc*/ 	.word	0x00000008
.L_3914:


//--------------------- .nv.info._ZN6thrust24THRUST_300001_SM_1000_NS8cuda_cub4core6detail13_kernel_agentINS1_16__set_operations14PartitionAgentINS0_6detail15normal_iteratorINS0_10device_ptrIiEEEESB_lN4cuda3std3__47greaterIiEEEEJSB_SB_lllPNSE_4pairIllEESG_iEEEvDpT0_ --------------------------
	.section	.nv.info._ZN6thrust24THRUST_300001_SM_1000_NS8cuda_cub4core6detail13_kernel_agentINS1_16__set_operations14PartitionAgentINS0_6detail15normal_iteratorINS0_10device_ptrIiEEEESB_lN4cuda3std3__47greaterIiEEEEJSB_SB_lllPNSE_4pairIllEESG_iEEEvDpT0_,"",@"SHT_CUDA_INFO"
	.sectionflags	@""
	.align	4


	//----- nvinfo : EIATTR_CUDA_API_VERSION
	.align		4
        /*0000*/ 	.byte	0x04, 0x37
        /*0002*/ 	.short	(.L_3916 - .L_3915)
.L_3915:
        /*0004*/ 	.word	0x00000082


	//----- nvinfo : EIATTR_KPARAM_INFO
	.align		4
.L_3916:
        /*0008*/ 	.byte	0x04, 0x17
        /*000a*/ 	.short	(.L_3918 - .L_3917)
.L_3917:
        /*000c*/ 	.word	0x00000000
        /*0010*/ 	.short	0x0007
        /*0012*/ 	.short	0x0034
        /*0014*/ 	.byte	0x00, 0xf0, 0x11, 0x00


	//----- nvinfo : EIATTR_KPARAM_INFO
	.align		4
.L_3918:
        /*0018*/ 	.byte	0x04, 0x17
        /*001a*/ 	.short	(.L_3920 - .L_3919)
.L_3919:
        /*001c*/ 	.word	0x00000000
        /*0020*/ 	.short	0x0006
        /*0022*/ 	.short	0x0030
        /*0024*/ 	.byte	0x00, 0xf0, 0x05, 0x00


	//----- nvinfo : EIATTR_KPARAM_INFO
	.align		4
.L_3920:
        /*0028*/ 	.byte	0x04, 0x17
        /*002a*/ 	.short	(.L_3922 - .L_3921)
.L_3921:
        /*002c*/ 	.word	0x00000000
        /*0030*/ 	.short	0x0005
        /*0032*/ 	.short	0x0028
        /*0034*/ 	.byte	0x00, 0xf5, 0x21, 0x00


	//----- nvinfo : EIATTR_KPARAM_INFO
	.align		4
.L_3922:
        /*0038*/ 	.byte	0x04, 0x17
        /*003a*/ 	.short	(.L_3924 - .L_3923)
.L_3923:
        /*003c*/ 	.word	0x00000000
        /*0040*/ 	.short	0x0004
        /*0042*/ 	.short	0x0020
        /*0044*/ 	.byte	0x00, 0xf0, 0x21, 0x00


	//----- nvinfo : EIATTR_KPARAM_INFO
	.align		4
.L_3924:
        /*0048*/ 	.byte	0x04, 0x17
        /*004a*/ 	.short	(.L_3926 - .L_3925)
.L_3925:
        /*004c*/ 	.word	0x00000000
        /*0050*/ 	.short	0x0003
        /*0052*/ 	.short	0x0018
        /*0054*/ 	.byte	0x00, 0xf0, 0x21, 0x00


	//----- nvinfo : EIATTR_KPARAM_INFO
	.align		4
.L_3926:
        /*0058*/ 	.byte	0x04, 0x17
        /*005a*/ 	.short	(.L_3928 - .L_3927)
.L_3927:
        /*005c*/ 	.word	0x00000000
        /*0060*/ 	.short	0x0002
        /*0062*/ 	.short	0x0010
        /*0064*/ 	.byte	0x00, 0xf0, 0x21, 0x00


	//----- nvinfo : EIATTR_KPARAM_INFO
	.align		4
.L_3928:
        /*0068*/ 	.byte	0x04, 0x17
        /*006a*/ 	.short	(.L_3930 - .L_3929)
.L_3929:
        /*006c*/ 	.word	0x00000000
        /*0070*/ 	.short	0x0001
        /*0072*/ 	.short	0x0008
        /*0074*/ 	.byte	0x00, 0xf0, 0x21, 0x00


	//----- nvinfo : EIATTR_KPARAM_INFO
	.align		4
.L_3930:
        /*0078*/ 	.byte	0x04, 0x17
        /*007a*/ 	.short	(.L_3932 - .L_3931)
.L_3931:
        /*007c*/ 	.word	0x00000000
        /*0080*/ 	.short	0x0000
        /*0082*/ 	.short	0x0000
        /*0084*/ 	.byte	0x00, 0xf0, 0x21, 0x00


	//----- nvinfo : EIATTR_SPARSE_MMA_MASK
	.align		4
.L_3932:
        /*0088*/ 	.byte	0x03, 0x50
        /*008a*/ 	.short	0x0000


	//----- nvinfo : EIATTR_MAXREG_COUNT
	.align		4
        /*008c*/ 	.byte	0x03, 0x1b
        /*008e*/ 	.short	0x00ff


	//----- nvinfo : EIATTR_MERCURY_ISA_VERSION
	.align		4
        /*0090*/ 	.byte	0x03, 0x5f
        /*0092*/ 	.short	0x0101


	//----- nvinfo : EIATTR_VRC_CTA_INIT_COUNT
	.align		4
        /*0094*/ 	.byte	0x02, 0x4a
	.zero		1
	.zero		1


	//----- nvinfo : EIATTR_EXIT_INSTR_OFFSETS
	.align		4
        /*0098*/ 	.byte	0x04, 0x1c
        /*009a*/ 	.short	(.L_3934 - .L_3933)


	//   ....[0]....
.L_3933:
        /*009c*/ 	.word	0x00000080


	//   ....[1]....
        /*00a0*/ 	.word	0x00001640


	//----- nvinfo : EIATTR_MAX_THREADS
	.align		4
.L_3934:
        /*00a4*/ 	.byte	0x04, 0x05
        /*00a6*/ 	.short	(.L_3936 - .L_3935)
.L_3935:
        /*00a8*/ 	.word	0x00000100
        /*00ac*/ 	.word	0x00000001
        /*00b0*/ 	.word	0x00000001


	//----- nvinfo : EIATTR_CRS_STACK_SIZE
	.align		4
.L_3936:
        /*00b4*/ 	.byte	0x04, 0x1e
        /*00b6*/ 	.short	(.L_3938 - .L_3937)
.L_3937:
        /*00b8*/ 	.word	0x00000000


	//----- nvinfo : EIATTR_CBANK_PARAM_SIZE
	.align		4
.L_3938:
        /*00bc*/ 	.byte	0x03, 0x19
        /*00be*/ 	.short	0x0038


	//----- nvinfo : EIATTR_PARAM_CBANK
	.align		4
        /*00c0*/ 	.byte	0x04, 0x0a
        /*00c2*/ 	.short	(.L_3940 - .L_3939)
	.align		4
.L_3939:
        /*00c4*/ 	.word	index@(.nv.constant0._ZN6thrust24THRUST_300001_SM_1000_NS8cuda_cub4core6detail13_kernel_agentINS1_16__set_operations14PartitionAgentINS0_6detail15normal_iteratorINS0_10device_ptrIiEEEESB_lN4cuda3std3__47greaterIiEEEEJSB_SB_lllPNSE_4pairIllEESG_iEEEvDpT0_)
        /*00c8*/ 	.short	0x0380
        /*00ca*/ 	.short	0x0038


	//----- nvinfo : EIATTR_SW_WAR
	.align		4
.L_3940:
        /*00cc*/ 	.byte	0x04, 0x36
        /*00ce*/ 	.short	(.L_3942 - .L_3941)
.L_3941:
        /*00d0*/ 	.word	0x00000008
.L_3942:


//--------------------- .nv.info._ZN6thrust24THRUST_300001_SM_1000_NS8cuda_cub4core6detail13_kernel_agentINS1_16__set_operations10SetOpAgentINS0_6detail15normal_iteratorINS0_10device_ptrIiEEEESB_SB_SB_SB_SB_iN4cuda3std3__47greaterIiEENS5_21serial_set_differenceENSE_17integral_constantIbLb1EEEEEJSB_SB_SB_SB_iiSB_SB_SG_SH_PNSE_4pairIiiEEPmN3cub18CUB_300001_SM_100013ScanTileStateIiLb1EEEEEEvDpT0_ --------------------------
	.section	.nv.info._ZN6thrust24THRUST_300001_SM_1000_NS8cuda_cub4core6detail13_kernel_agentINS1_16__set_operations10SetOpAgentINS0_6detail15normal_iteratorINS0_10device_ptrIiEEEESB_SB_SB_SB_SB_iN4cuda3std3__47greaterIiEENS5_21serial_set_differenceENSE_17integral_constantIbLb1EEEEEJSB_SB_SB_SB_iiSB_SB_SG_SH_PNSE_4pairIiiEEPmN3cub18CUB_300001_SM_100013ScanTileStateIiLb1EEEEEEvDpT0_,"",@"SHT_CUDA_INFO"
	.sectionflags	@""
	.align	4


	//----- nvinfo : EIATTR_CUDA_API_VERSION
	.align		4
        /*0000*/ 	.byte	0x04, 0x37
        /*0002*/ 	.short	(.L_3944 - .L_3943)
.L_3943:
        /*0004*/ 	.word	0x00000082


	//----- nvinfo : EIATTR_KPARAM_INFO
	.align		4
.L_3944:
        /*0008*/ 	.byte	0x04, 0x17
        /*000a*/ 	.short	(.L_3946 - .L_3945)
.L_3945:
        /*000c*/ 	.word	0x00000000
        /*0010*/ 	.short	0x000c
        /*0012*/ 	.short	0x0050
        /*0014*/ 	.byte	0x00, 0xf0, 0x21, 0x00


	//----- nvinfo : EIATTR_KPARAM_INFO
	.align		4
.L_3946:
        /*0018*/ 	.byte	0x04, 0x17
        /*001a*/ 	.short	(.L_3948 - .L_3947)
.L_3947:
        /*001c*/ 	.word	0x00000000
        /*0020*/ 	.short	0x000b
        /*0022*/ 	.short	0x0048
        /*0024*/ 	.byte	0x00, 0xf5, 0x21, 0x00


	//----- nvinfo : EIATTR_KPARAM_INFO
	.align		4
.L_3948:
        /*0028*/ 	.byte	0x04, 0x17
        /*002a*/ 	.short	(.L_3950 - .L_3949)
.L_3949:
        /*002c*/ 	.word	0x00000000
        /*0030*/ 	.short	0x000a
        /*0032*/ 	.short	0x0040
        /*0034*/ 	.byte	0x00, 0xf5, 0x21, 0x00


	//----- nvinfo : EIATTR_KPARAM_INFO
	.align		4
.L_3950:
        /*0038*/ 	.byte	0x04, 0x17
        /*003a*/ 	.short	(.L_3952 - .L_3951)
.L_3951:
        /*003c*/ 	.word	0x00000000
        /*0040*/ 	.short	0x0009
        /*0042*/ 	.short	0x0039
        /*0044*/ 	.byte	0x00, 0xf0, 0x05, 0x00


	//----- nvinfo : EIATTR_KPARAM_INFO
	.align		4
.L_3952:
        /*0048*/ 	.byte	0x04, 0x17
        /*004a*/ 	.short	(.L_3954 - .L_3953)
.L_3953:
        /*004c*/ 	.word	0x00000000
        /*0050*/ 	.short	0x0008
        /*0052*/ 	.short	0x0038
        /*0054*/ 	.byte	0x00, 0xf0, 0x05, 0x00


	//----- nvinfo : EIATTR_KPARAM_INFO
	.align		4
.L_3954:
        /*0058*/ 	.byte	0x04, 0x17
        /*005a*/ 	.short	(.L_3956 - .L_3955)
.L_3955:
        /*005c*/ 	.word	0x00000000
        /*0060*/ 	.short	0x0007
        /*0062*/ 	.short	0x0030
        /*0064*/ 	.byte	0x00, 0xf0, 0x21, 0x00


	//----- nvinfo : EIATTR_KPARAM_INFO
	.align		4
.L_3956:
        /*0068*/ 	.byte	0x04, 0x17
        /*006a*/ 	.short	(.L_3958 - .L_3957)
.L_3957:
        /*006c*/ 	.word	0x00000000
        /*0070*/ 	.short	0x0006
        /*0072*/ 	.short	0x0028
        /*0074*/ 	.byte	0x00, 0xf0, 0x21, 0x00


	//----- nvinfo : EIATTR_KPARAM_INFO
	.align		4
.L_3958:
        /*0078*/ 	.byte	0x04, 0x17
        /*007a*/ 	.short	(.L_3960 - .L_3959)
.L_3959:
        /*007c*/ 	.word	0x00000000
        /*0080*/ 	.short	0x0005
        /*0082*/ 	.short	0x0024
        /*0084*/ 	.byte	0x00, 0xf0, 0x11, 0x00


	//----- nvinfo : EIATTR_KPARAM_INFO
	.align		4
.L_3960:
        /*0088*/ 	.byte	0x04, 0x17
        /*008a*/ 	.short	(.L_3962 - .L_3961)
.L_3961:
        /*008c*/ 	.word	0x00000000
        /*0090*/ 	.short	0x0004
        /*0092*/ 	.short	0x0020
        /*0094*/ 	.byte	0x00, 0xf0, 0x11, 0x00


	//----- nvinfo : EIATTR_KPARAM_INFO
	.align		4
.L_3962:
        /*0098*/ 	.byte	0x04, 0x17
        /*009a*/ 	.short	(.L_3964 - .L_3963)
.L_3963:
        /*009c*/ 	.word	0x00000000
        /*00a0*/ 	.short	0x0003
        /*00a2*/ 	.short	0x0018
        /*00a4*/ 	.byte	0x00, 0xf0, 0x21, 0x00


	//----- nvinfo : EIATTR_KPARAM_INFO
	.align		4
.L_3964:
        /*00a8*/ 	.byte	0x04, 0x17
        /*00aa*/ 	.short	(.L_3966 - .L_3965)
.L_3965:
        /*00ac*/ 	.word	0x00000000
        /*00b0*/ 	.short	0x0002
        /*00b2*/ 	.short	0x0010
        /*00b4*/ 	.byte	0x00, 0xf0, 0x21, 0x00


	//----- nvinfo : EIATTR_KPARAM_INFO
	.align		4
.L_3966:
        /*00b8*/ 	.byte	0x04, 0x17
        /*00ba*/ 	.short	(.L_3968 - .L_3967)
.L_3967:
        /*00bc*/ 	.word	0x00000000
        /*00c0*/ 	.short	0x0001
        /*00c2*/ 	.short	0x0008
        /*00c4*/ 	.byte	0x00, 0xf0, 0x21, 0x00


	//----- nvinfo : EIATTR_KPARAM_INFO
	.align		4
.L_3968:
        /*00c8*/ 	.byte	0x04, 0x17
        /*00ca*/ 	.short	(.L_3970 - .L_3969)
.L_3969:
        /*00cc*/ 	.word	0x00000000
        /*00d0*/ 	.short	0x0000
        /*00d2*/ 	.short	0x0000
        /*00d4*/ 	.byte	0x00, 0xf0, 0x21, 0x00


	//----- nvinfo : EIATTR_SPARSE_MMA_MASK
	.align		4
.L_3970:
        /*00d8*/ 	.byte	0x03, 0x50
        /*00da*/ 	.short	0x0000


	//----- nvinfo : EIATTR_MAXREG_COUNT
	.align		4
        /*00dc*/ 	.byte	0x03, 0x1b
        /*00de*/ 	.short	0x0080


	//----- nvinfo : EIATTR_NUM_BARRIERS
	.align		4
        /*00e0*/ 	.byte	0x02, 0x4c
        /*00e2*/ 	.byte	0x01
	.zero		1


	//----- nvinfo : EIATTR_ANNOTATIONS
	.align		4
        /*00e4*/ 	.byte	0x04, 0x55
        /*00e6*/ 	.short	(.L_3972 - .L_3971)


	//   ....[0]....
.L_3971:
        /* <DEDUP_REMOVED lines=10> */
        /*017c*/ 	.byte	0x00, 0xc3, 0x00, 0x00, 0x01, 0x00, 0x00, 0x00, 0x10, 0xc3, 0x00, 0x00


	//----- nvinfo : EIATTR_MERCURY_ISA_VERSION
	.align		4
.L_3972:
        /*0188*/ 	.byte	0x03, 0x5f
        /*018a*/ 	.short	0x0101


	//----- nvinfo : EIATTR_COOP_GROUP_MASK_REGIDS
	.align		4
        /*018c*/ 	.byte	0x04, 0x29
        /*018e*/ 	.short	(.L_3974 - .L_3973)


	//   ....[0]....
.L_3973:
        /*0190*/ 	.word	0xffffffff


	//   ....[1]....
        /*0194*/ 	.word	0xffffffff


	//   ....[2]....
        /*0198*/ 	.word	0xffffffff


	//   ....[3]....
        /*019c*/ 	.word	0xffffffff


	//   ....[4]....
        /*01a0*/ 	.word	0xffffffff


	//   ....[5]....
        /*01a4*/ 	.word	0xffffffff


	//   ....[6]....
        /*01a8*/ 	.word	0xffffffff


	//   ....[7]....
        /*01ac*/ 	.word	0xffffffff


	//   ....[8]....
        /*01b0*/ 	.word	0xffffffff


	//   ....[9]....
        /*01b4*/ 	.word	0xffffffff


	//   ....[10]....
        /*01b8*/ 	.word	0xffffffff


	//   ....[11]....
        /*01bc*/ 	.word	0xffffffff


	//   ....[12]....
        /*01c0*/ 	.word	0xffffffff


	//   ....[13]....
        /*01c4*/ 	.word	0xffffffff


	//   ....[14]....
        /*01c8*/ 	.word	0xffffffff


	//   ....[15]....
        /*01cc*/ 	.word	0xffffffff


	//   ....[16]....
        /*01d0*/ 	.word	0xffffffff


	//   ....[17]....
        /*01d4*/ 	.word	0xffffffff


	//   ....[18]....
        /*01d8*/ 	.word	0xffffffff


	//   ....[19]....
        /*01dc*/ 	.word	0xffffffff


	//   ....[20]....
        /*01e0*/ 	.word	0xffffffff


	//   ....[21]....
        /*01e4*/ 	.word	0xffffffff


	//   ....[22]....
        /*01e8*/ 	.word	0xffffffff


	//   ....[23]....
        /*01ec*/ 	.word	0xffffffff


	//   ....[24]....
        /*01f0*/ 	.word	0xffffffff


	//   ....[25]....
        /*01f4*/ 	.word	0xffffffff


	//   ....[26]....
        /*01f8*/ 	.word	0xffffffff


	//   ....[27]....
        /*01fc*/ 	.word	0xffffffff


	//   ....[28]....
        /*0200*/ 	.word	0xffffffff


	//   ....[29]....
        /*0204*/ 	.word	0xffffffff


	//   ....[30]....
        /*0208*/ 	.word	0xffffffff


	//   ....[31]....
        /*020c*/ 	.word	0xffffffff


	//   ....[32]....
        /*0210*/ 	.word	0xffffffff


	//   ....[33]....
        /*0214*/ 	.word	0xffffffff


	//   ....[34]....
        /*0218*/ 	.word	0xffffffff


	//   ....[35]....
        /*021c*/ 	.word	0xffffffff


	//   ....[36]....
        /*0220*/ 	.word	0xffffffff


	//   ....[37]....
        /*0224*/ 	.word	0xffffffff


	//   ....[38]....
        /*0228*/ 	.word	0xffffffff


	//   ....[39]....
        /*022c*/ 	.word	0xffffffff


	//   ....[40]....
        /*0230*/ 	.word	0xffffffff


	//   ....[41]....
        /*0234*/ 	.word	0xffffffff


	//   ....[42]....
        /*0238*/ 	.word	0xffffffff


	//   ....[43]....
        /*023c*/ 	.word	0xffffffff


	//   ....[44]....
        /*0240*/ 	.word	0xffffffff


	//   ....[45]....
        /*0244*/ 	.word	0xffffffff


	//   ....[46]....
        /*0248*/ 	.word	0xffffffff


	//   ....[47]....
        /*024c*/ 	.word	0xffffffff


	//   ....[48]....
        /*0250*/ 	.word	0xffffffff


	//   ....[49]....
        /*0254*/ 	.word	0xffffffff


	//   ....[50]....
        /*0258*/ 	.word	0xffffffff


	//   ....[51]....
        /*025c*/ 	.word	0xffffffff


	//   ....[52]....
        /*0260*/ 	.word	0xffffffff


	//   ....[53]....
        /*0264*/ 	.word	0xffffffff


	//   ....[54]....
        /*0268*/ 	.word	0xffffffff


	//   ....[55]....
        /*026c*/ 	.word	0xffffffff


	//   ....[56]....
        /*0270*/ 	.word	0x05000000


	//   ....[57]....
        /*0274*/ 	.word	0x05000000


	//   ....[58]....
        /*0278*/ 	.word	0x05000000


	//   ....[59]....
        /*027c*/ 	.word	0x05000000


	//   ....[60]....
        /*0280*/ 	.word	0x05000000


	//   ....[61]....
        /*0284*/ 	.word	0x05000000


	//   ....[62]....
        /*0288*/ 	.word	0x05000000


	//   ....[63]....
        /*028c*/ 	.word	0x05000000


	//   ....[64]....
        /*0290*/ 	.word	0x05000000


	//   ....[65]....
        /*0294*/ 	.word	0x05000000


	//   ....[66]....
        /*0298*/ 	.word	0x05000000


	//   ....[67]....
        /*029c*/ 	.word	0x05000000


	//   ....[68]....
        /*02a0*/ 	.word	0x05000000


	//   ....[69]....
        /*02a4*/ 	.word	0x05000000


	//   ....[70]....
        /*02a8*/ 	.word	0x05000000


	//   ....[71]....
        /*02ac*/ 	.word	0x05000000


	//   ....[72]....
        /*02b0*/ 	.word	0x05000000


	//   ....[73]....
        /*02b4*/ 	.word	0x05000000


	//   ....[74]....
        /*02b8*/ 	.word	0x05000000


	//   ....[75]....
        /*02bc*/ 	.word	0x05000000


	//   ....[76]....
        /*02c0*/ 	.word	0x05000000


	//   ....[77]....
        /*02c4*/ 	.word	0x05000000


	//   ....[78]....
        /*02c8*/ 	.word	0x05000000


	//   ....[79]....
        /*02cc*/ 	.word	0x05000000


	//   ....[80]....
        /*02d0*/ 	.word	0x05000000


	//   ....[81]....
        /*02d4*/ 	.word	0x05000000


	//   ....[82]....
        /*02d8*/ 	.word	0x05000000


	//   ....[83]....
        /*02dc*/ 	.word	0x05000000


	//   ....[84]....
        /*02e0*/ 	.word	0x05000000


	//   ....[85]....
        /*02e4*/ 	.word	0x05000000


	//   ....[86]....
        /*02e8*/ 	.word	0x05000000


	//   ....[87]....
        /*02ec*/ 	.word	0x05000000


	//   ....[88]....
        /*02f0*/ 	.word	0x05000000


	//   ....[89]....
        /*02f4*/ 	.word	0x05000000


	//   ....[90]....
        /*02f8*/ 	.word	0x05000000


	//   ....[91]....
        /*02fc*/ 	.word	0x05000000


	//----- nvinfo : EIATTR_COOP_GROUP_INSTR_OFFSETS
	.align		4
.L_3974:
        /*0300*/ 	.byte	0x04, 0x28
        /*0302*/ 	.short	(.L_3976 - .L_3975)


	//   ....[0]....
.L_3975:
        /*0304*/ 	.word	0x00002ae0


	//   ....[1]....
        /*0308*/ 	.word	0x00002b20


	//   ....[2]....
        /*030c*/ 	.word	0x00002b70


	//   ....[3]....
        /*0310*/ 	.word	0x00002ba0


	//   ....[4]....
        /*0314*/ 	.word	0x00002bc0


	//   ....[5]....
        /*0318*/ 	.word	0x00002fc0


	//   ....[6]....
        /*031c*/ 	.word	0x00003000


	//   ....[7]....
        /*0320*/ 	.word	0x00003050


	//   ....[8]....
        /*0324*/ 	.word	0x00003080


	//   ....[9]....
        /*0328*/ 	.word	0x000030a0


	//   ....[10]....
        /*032c*/ 	.word	0x000035d0


	//   ....[11]....
        /*0330*/ 	.word	0x000036a0


	//   ....[12]....
        /*0334*/ 	.word	0x00003700


	//   ....[13]....
        /*0338*/ 	.word	0x00003750


	//   ....[14]....
        /*033c*/ 	.word	0x000037e0


	//   ....[15]....
        /*0340*/ 	.word	0x00003830


	//   ....[16]....
        /*0344*/ 	.word	0x00003880


	//   ....[17]....
        /*0348*/ 	.word	0x000038d0


	//   ....[18]....
        /*034c*/ 	.word	0x00003910


	//   ....[19]....
        /*0350*/ 	.word	0x000039f0


	//   ....[20]....
        /*0354*/ 	.word	0x00003ad0


	//   ....[21]....
        /*0358*/ 	.word	0x00003b20


	//   ....[22]....
        /*035c*/ 	.word	0x00003b90


	//   ....[23]....
        /*0360*/ 	.word	0x00003bf0


	//   ....[24]....
        /*0364*/ 	.word	0x00003c40


	//   ....[25]....
        /*0368*/ 	.word	0x00003ca0


	//   ....[26]....
        /*036c*/ 	.word	0x00003ce0


	//   ....[27]....
        /*0370*/ 	.word	0x00003cf0


	//   ....[28]....
        /*0374*/ 	.word	0x00009610


	//   ....[29]....
        /*0378*/ 	.word	0x00009650


	//   ....[30]....
        /*037c*/ 	.word	0x000096a0


	//   ....[31]....
        /*0380*/ 	.word	0x000096d0


	//   ....[32]....
        /*0384*/ 	.word	0x000096f0


	//   ....[33]....
        /*0388*/ 	.word	0x00009aa0


	//   ....[34]....
        /*038c*/ 	.word	0x00009ae0


	//   ....[35]....
        /*0390*/ 	.word	0x00009b30


	//   ....[36]....
        /*0394*/ 	.word	0x00009b60


	//   ....[37]....
        /*0398*/ 	.word	0x00009b80


	//   ....[38]....
        /*039c*/ 	.word	0x0000a0b0


	//   ....[39]....
        /*03a0*/ 	.word	0x0000a180


	//   ....[40]....
        /*03a4*/ 	.word	0x0000a1e0


	//   ....[41]....
        /*03a8*/ 	.word	0x0000a220


	//   ....[42]....
        /*03ac*/ 	.word	0x0000a280


	//   ....[43]....
        /*03b0*/ 	.word	0x0000a310


	//   ....[44]....
        /*03b4*/ 	.word	0x0000a360


	//   ....[45]....
        /*03b8*/ 	.word	0x0000a3b0


	//   ....[46]....
        /*03bc*/ 	.word	0x0000a3f0


	//   ....[47]....
        /*03c0*/ 	.word	0x0000a4d0


	//   ....[48]....
        /*03c4*/ 	.word	0x0000a5b0


	//   ....[49]....
        /*03c8*/ 	.word	0x0000a610


	//   ....[50]....
        /*03cc*/ 	.word	0x0000a680


	//   ....[51]....
        /*03d0*/ 	.word	0x0000a6e0


	//   ....[52]....
        /*03d4*/ 	.word	0x0000a730


	//   ....[53]....
        /*03d8*/ 	.word	0x0000a790


	//   ....[54]....
        /*03dc*/ 	.word	0x0000a7d0


	//   ....[55]....
        /*03e0*/ 	.word	0x0000a7e0


	//   ....[56]....
        /*03e4*/ 	.word	0x0000d6f0


	//   ....[57]....
        /*03e8*/ 	.word	0x0000d770


	//   ....[58]....
        /*03ec*/ 	.word	0x0000d810


	//   ....[59]....
        /*03f0*/ 	.word	0x0000d8f0


	//   ....[60]....
        /*03f4*/ 	.word	0x0000d960


	//   ....[61]....
        /*03f8*/ 	.word	0x0000d9e0


	//   ....[62]....
        /*03fc*/ 	.word	0x0000da60


	//   ....[63]....
        /*0400*/ 	.word	0x0000dac0


	//   ....[64]....
        /*0404*/ 	.word	0x0000dba0


	//   ....[65]....
        /*0408*/ 	.word	0x0000dc20


	//   ....[66]....
        /*040c*/ 	.word	0x0000dca0


	//   ....[67]....
        /*0410*/ 	.word	0x0000dd20


	//   ....[68]....
        /*0414*/ 	.word	0x0000ddd0


	//   ....[69]....
        /*0418*/ 	.word	0x0000de70


	//   ....[70]....
        /*041c*/ 	.word	0x0000df00


	//   ....[71]....
        /*0420*/ 	.word	0x0000df90


	//   ....[72]....
        /*0424*/ 	.word	0x0000dff0


	//   ....[73]....
        /*0428*/ 	.word	0x0000e080


	//   ....[74]....
        /*042c*/ 	.word	0x0000e0f0


	//   ....[75]....
        /*0430*/ 	.word	0x0000e170


	//   ....[76]....
        /*0434*/ 	.word	0x0000e210


	//   ....[77]....
        /*0438*/ 	.word	0x0000e2d0


	//   ....[78]....
        /*043c*/ 	.word	0x0000e380


	//   ....[79]....
        /*0440*/ 	.word	0x0000e420


	//   ....[80]....
        /*0444*/ 	.word	0x0000e4b0


	//   ....[81]....
        /*0448*/ 	.word	0x0000e520


	//   ....[82]....
        /*044c*/ 	.word	0x0000e5c0


	//   ....[83]....
        /*0450*/ 	.word	0x0000e660


	//   ....[84]....
        /*0454*/ 	.word	0x0000e6e0


	//   ....[85]....
        /*0458*/ 	.word	0x0000e760


	//   ....[86]....
        /*045c*/ 	.word	0x0000e840


	//   ....[87]....
        /*0460*/ 	.word	0x0000e8f0


	//   ....[88]....
        /*0464*/ 	.word	0x0000e990


	//   ....[89]....
        /*0468*/ 	.word	0x0000ea30


	//   ....[90]....
        /*046c*/ 	.word	0x0000eaa0


	//   ....[91]....
        /*0470*/ 	.word	0x0000eb30


	//----- nvinfo : EIATTR_VRC_CTA_INIT_COUNT
	.align		4
.L_3976:
        /*0474*/ 	.byte	0x02, 0x4a
	.zero		1
	.zero		1


	//----- nvinfo : EIATTR_EXIT_INSTR_OFFSETS
	.align		4
        /*0478*/ 	.byte	0x04, 0x1c
        /*047a*/ 	.short	(.L_3978 - .L_3977)


	//   ....[0]....
.L_3977:
        /*047c*/ 	.word	0x00005e70


	//   ....[1]....
        /*0480*/ 	.word	0x00006020


	//   ....[2]....
        /*0484*/ 	.word	0x000065c0


	//   ....[3]....
        /*0488*/ 	.word	0x00006660


	//   ....[4]....
        /*048c*/ 	.word	0x0000d650


	//   ....[5]....
        /*0490*/ 	.word	0x0000d6a0


	//----- nvinfo : EIATTR_MAX_THREADS
	.align		4
.L_3978:
        /*0494*/ 	.byte	0x04, 0x05
        /*0496*/ 	.short	(.L_3980 - .L_3979)
.L_3979:
        /*0498*/ 	.word	0x00000200
        /*049c*/ 	.word	0x00000001
        /*04a0*/ 	.word	0x00000001


	//----- nvinfo : EIATTR_CRS_STACK_SIZE
	.align		4
.L_3980:
        /*04a4*/ 	.byte	0x04, 0x1e
        /*04a6*/ 	.short	(.L_3982 - .L_3981)
.L_3981:
        /*04a8*/ 	.word	0x00000000


	//----- nvinfo : EIATTR_CBANK_PARAM_SIZE
	.align		4
.L_3982:
        /*04ac*/ 	.byte	0x03, 0x19
        /*04ae*/ 	.short	0x0058


	//----- nvinfo : EIATTR_PARAM_CBANK
	.align		4
        /*04b0*/ 	.byte	0x04, 0x0a
        /*04b2*/ 	.short	(.L_3984 - .L_3983)
	.align		4
.L_3983:
        /*04b4*/ 	.word	index@(.nv.constant0._ZN6thrust24THRUST_300001_SM_1000_NS8cuda_cub4core6detail13_kernel_agentINS1_16__set_operations10SetOpAgentINS0_6detail15normal_iteratorINS0_10device_ptrIiEEEESB_SB_SB_SB_SB_iN4cuda3std3__47greaterIiEENS5_21serial_set_differenceENSE_17integral_constantIbLb1EEEEEJSB_SB_SB_SB_iiSB_SB_SG_SH_PNSE_4pairIiiEEPmN3cub18CUB_300001_SM_100013ScanTileStateIiLb1EEEEEEvDpT0_)
        /*04b8*/ 	.short	0x0380
        /*04ba*/ 	.short	0x0058


	//----- nvinfo : EIATTR_SW_WAR
	.align		4
.L_3984:
        /*04bc*/ 	.byte	0x04, 0x36
        /*04be*/ 	.short	(.L_3986 - .L_3985)
.L_3985:
        /*04c0*/ 	.word	0x00000008
.L_3986:


//--------------------- .nv.info._ZN6thrust24THRUST_300001_SM_1000_NS8cuda_cub4core6detail13_kernel_agentINS1_16__set_operations14PartitionAgentINS0_6detail15normal_iteratorINS0_10device_ptrIiEEEESB_iN4cuda3std3__47greaterIiEEEEJSB_SB_iiiPNSE_4pairIiiEESG_iEEEvDpT0_ --------------------------
	.section	.nv.info._ZN6thrust24THRUST_300001_SM_1000_NS8cuda_cub4core6detail13_kernel_agentINS1_16__set_operations14PartitionAgentINS0_6detail15normal_iteratorINS0_10device_ptrIiEEEESB_iN4cuda3std3__47greaterIiEEEEJSB_SB_iiiPNSE_4pairIiiEESG_iEEEvDpT0_,"",@"SHT_CUDA_INFO"
	.sectionflags	@""
	.align	4


	//----- nvinfo : EIATTR_CUDA_API_VERSION
	.align		4
        /*0000*/ 	.byte	0x04, 0x37
        /*0002*/ 	.short	(.L_3988 - .L_3987)
.L_3987:
        /*0004*/ 	.word	0x00000082


	//----- nvinfo : EIATTR_KPARAM_INFO
	.align		4
.L_3988:
        /*0008*/ 	.byte	0x04, 0x17
        /*000a*/ 	.short	(.L_3990 - .L_3989)
.L_3989:
        /*000c*/ 	.word	0x00000000
        /*0010*/ 	.short	0x0007
        /*0012*/ 	.short	0x002c
        /*0014*/ 	.byte	0x00, 0xf0, 0x11, 0x00


	//----- nvinfo : EIATTR_KPARAM_INFO
	.align		4
.L_3990:
        /*0018*/ 	.byte	0x04, 0x17
        /*001a*/ 	.short	(.L_3992 - .L_3991)
.L_3991:
        /*001c*/ 	.word	0x00000000
        /*0020*/ 	.short	0x0006
        /*0022*/ 	.short	0x0028
        /*0024*/ 	.byte	0x00, 0xf0, 0x05, 0x00


	//----- nvinfo : EIATTR_KPARAM_INFO
	.align		4
.L_3992:
        /*0028*/ 	.byte	0x04, 0x17
        /*002a*/ 	.short	(.L_3994 - .L_3993)
.L_3993:
        /*002c*/ 	.word	0x00000000
        /*0030*/ 	.short	0x0005
        /*0032*/ 	.short	0x0020
        /*0034*/ 	.byte	0x00, 0xf5, 0x21, 0x00


	//----- nvinfo : EIATTR_KPARAM_INFO
	.align		4
.L_3994:
        /*0038*/ 	.byte	0x04, 0x17
        /*003a*/ 	.short	(.L_3996 - .L_3995)
.L_3995:
        /*003c*/ 	.word	0x00000000
        /*0040*/ 	.short	0x0004
        /*0042*/ 	.short	0x0018
        /*0044*/ 	.byte	0x00, 0xf0, 0x11, 0x00


	//----- nvinfo : EIATTR_KPARAM_INFO
	.align		4
.L_3996:
        /*0048*/ 	.byte	0x04, 0x17
        /*004a*/ 	.short	(.L_3998 - .L_3997)
.L_3997:
        /*004c*/ 	.word	0x00000000
        /*0050*/ 	.short	0x0003
        /*0052*/ 	.short	0x0014
        /*0054*/ 	.byte	0x00, 0xf0, 0x11, 0x00


	//----- nvinfo : EIATTR_KPARAM_INFO
	.align		4
.L_3998:
        /*0058*/ 	.byte	0x04, 0x17
        /*005a*/ 	.short	(.L_4000 - .L_3999)
.L_3999:
        /*005c*/ 	.word	0x00000000
        /*0060*/ 	.short	0x0002
        /*0062*/ 	.short	0x0010
        /*0064*/ 	.byte	0x00, 0xf0, 0x11, 0x00


	//----- nvinfo : EIATTR_KPARAM_INFO
	.align		4
.L_4000:
        /*0068*/ 	.byte	0x04, 0x17
        /*006a*/ 	.short	(.L_4002 - .L_4001)
.L_4001:
        /*006c*/ 	.word	0x00000000
        /*0070*/ 	.short	0x0001
        /*0072*/ 	.short	0x0008
        /*0074*/ 	.byte	0x00, 0xf0, 0x21, 0x00


	//----- nvinfo : EIATTR_KPARAM_INFO
	.align		4
.L_4002:
        /*0078*/ 	.byte	0x04, 0x17
        /*007a*/ 	.short	(.L_4004 - .L_4003)
.L_4003:
        /*007c*/ 	.word	0x00000000
        /*0080*/ 	.short	0x0000
        /*0082*/ 	.short	0x0000
        /*0084*/ 	.byte	0x00, 0xf0, 0x21, 0x00


	//----- nvinfo : EIATTR_SPARSE_MMA_MASK
	.align		4
.L_4004:
        /*0088*/ 	.byte	0x03, 0x50
        /*008a*/ 	.short	0x0000


	//----- nvinfo : EIATTR_MAXREG_COUNT
	.align		4
        /*008c*/ 	.byte	0x03, 0x1b
        /*008e*/ 	.short	0x00ff


	//----- nvinfo : EIATTR_MERCURY_ISA_VERSION
	.align		4
        /*0090*/ 	.byte	0x03, 0x5f
        /*0092*/ 	.short	0x0101


	//----- nvinfo : EIATTR_VRC_CTA_INIT_COUNT
	.align		4
        /*0094*/ 	.byte	0x02, 0x4a
	.zero		1
	.zero		1


	//----- nvinfo : EIATTR_EXIT_INSTR_OFFSETS
	.align		4
        /*0098*/ 	.byte	0x04, 0x1c
        /*009a*/ 	.short	(.L_4006 - .L_4005)


	//   ....[0]....
.L_4005:
        /*009c*/ 	.word	0x00000070


	//   ....[1]....
        /*00a0*/ 	.word	0x00000e50


	//----- nvinfo : EIATTR_MAX_THREADS
	.align		4
.L_4006:
        /*00a4*/ 	.byte	0x04, 0x05
        /*00a6*/ 	.short	(.L_4008 - .L_4007)
.L_4007:
        /*00a8*/ 	.word	0x00000100
        /*00ac*/ 	.word	0x00000001
        /*00b0*/ 	.word	0x00000001


	//----- nvinfo : EIATTR_CRS_STACK_SIZE
	.align		4
.L_4008:
        /*00b4*/ 	.byte	0x04, 0x1e
        /*00b6*/ 	.short	(.L_4010 - .L_4009)
.L_4009:
        /*00b8*/ 	.word	0x00000000


	//----- nvinfo : EIATTR_CBANK_PARAM_SIZE
	.align		4
.L_4010:
        /*00bc*/ 	.byte	0x03, 0x19
        /*00be*/ 	.short	0x0030


	//----- nvinfo : EIATTR_PARAM_CBANK
	.align		4
        /*00c0*/ 	.byte	0x04, 0x0a
        /*00c2*/ 	.short	(.L_4012 - .L_4011)
	.align		4
.L_4011:
        /*00c4*/ 	.word	index@(.nv.constant0._ZN6thrust24THRUST_300001_SM_1000_NS8cuda_cub4core6detail13_kernel_agentINS1_16__set_operations14PartitionAgentINS0_6detail15normal_iteratorINS0_10device_ptrIiEEEESB_iN4cuda3std3__47greaterIiEEEEJSB_SB_iiiPNSE_4pairIiiEESG_iEEEvDpT0_)
        /*00c8*/ 	.short	0x0380
        /*00ca*/ 	.short	0x0030


	//----- nvinfo : EIATTR_SW_WAR
	.align		4
.L_4012:
        /*00cc*/ 	.byte	0x04, 0x36
        /*00ce*/ 	.short	(.L_4014 - .L_4013)
.L_4013:
        /*00d0*/ 	.word	0x00000008
.L_4014:


//--------------------- .nv.info._ZN6thrust24THRUST_300001_SM_1000_NS8cuda_cub4core6detail13_kernel_agentINS1_16__set_operations10SetOpAgentINS0_6detail15normal_iteratorINS0_10device_ptrIiEEEESB_SB_SB_SB_SB_lN4cuda3std3__44lessIiEENS5_21serial_set_differenceENSE_17integral_constantIbLb1EEEEEJSB_SB_SB_SB_llSB_SB_SG_SH_PNSE_4pairIllEEPmN3cub18CUB_300001_SM_100013ScanTileStateIlLb1EEEEEEvDpT0_ --------------------------
	.section	.nv.info._ZN6thrust24THRUST_300001_SM_1000_NS8cuda_cub4core6detail13_kernel_agentINS1_16__set_operations10SetOpAgentINS0_6detail15normal_iteratorINS0_10device_ptrIiEEEESB_SB_SB_SB_SB_lN4cuda3std3__44lessIiEENS5_21serial_set_differenceENSE_17integral_constantIbLb1EEEEEJSB_SB_SB_SB_llSB_SB_SG_SH_PNSE_4pairIllEEPmN3cub18CUB_300001_SM_100013ScanTileStateIlLb1EEEEEEvDpT0_,"",@"SHT_CUDA_INFO"
	.sectionflags	@""
	.align	4


	//----- nvinfo : EIATTR_CUDA_API_VERSION
	.align		4
        /*0000*/ 	.byte	0x04, 0x37
        /*0002*/ 	.short	(.L_4016 - .L_4015)
.L_4015:
        /*0004*/ 	.word	0x00000082


	//----- nvinfo : EIATTR_KPARAM_INFO
	.align		4
.L_4016:
        /*0008*/ 	.byte	0x04, 0x17
        /*000a*/ 	.short	(.L_4018 - .L_4017)
.L_4017:
        /*000c*/ 	.word	0x00000000
        /*0010*/ 	.short	0x000c
        /*0012*/ 	.short	0x0058
        /*0014*/ 	.byte	0x00, 0xf0, 0x21, 0x00


	//----- nvinfo : EIATTR_KPARAM_INFO
	.align		4
.L_4018:
        /*0018*/ 	.byte	0x04, 0x17
        /*001a*/ 	.short	(.L_4020 - .L_4019)
.L_4019:
        /*001c*/ 	.word	0x00000000
        /*0020*/ 	.short	0x000b
        /*0022*/ 	.short	0x0050
        /*0024*/ 	.byte	0x00, 0xf5, 0x21, 0x00


	//----- nvinfo : EIATTR_KPARAM_INFO
	.align		4
.L_4020:
        /*0028*/ 	.byte	0x04, 0x17
        /*002a*/ 	.short	(.L_4022 - .L_4021)
.L_4021:
        /*002c*/ 	.word	0x00000000
        /*0030*/ 	.short	0x000a
        /*0032*/ 	.short	0x0048
        /*0034*/ 	.byte	0x00, 0xf5, 0x21, 0x00


	//----- nvinfo : EIATTR_KPARAM_INFO
	.align		4
.L_4022:
        /*0038*/ 	.byte	0x04, 0x17
        /*003a*/ 	.short	(.L_4024 - .L_4023)
.L_4023:
        /*003c*/ 	.word	0x00000000
        /*0040*/ 	.short	0x0009
        /*0042*/ 	.short	0x0041
        /*0044*/ 	.byte	0x00, 0xf0, 0x05, 0x00


	//----- nvinfo : EIATTR_KPARAM_INFO
	.align		4
.L_4024:
        /*0048*/ 	.byte	0x04, 0x17
        /*004a*/ 	.short	(.L_4026 - .L_4025)
.L_4025:
        /*004c*/ 	.word	0x00000000
        /*0050*/ 	.short	0x0008
        /*0052*/ 	.short	0x0040
        /*0054*/ 	.byte	0x00, 0xf0, 0x05, 0x00


	//----- nvinfo : EIATTR_KPARAM_INFO
	.align		4
.L_4026:
        /*0058*/ 	.byte	0x04, 0x17
        /*005a*/ 	.short	(.L_4028 - .L_4027)
.L_4027:
        /*005c*/ 	.word	0x00000000
        /*0060*/ 	.short	0x0007
        /*0062*/ 	.short	0x0038
        /*0064*/ 	.byte	0x00, 0xf0, 0x21, 0x00


	//----- nvinfo : EIATTR_KPARAM_INFO
	.align		4
.L_4028:
        /*0068*/ 	.byte	0x04, 0x17
        /*006a*/ 	.short	(.L_4030 - .L_4029)
.L_4029:
        /*006c*/ 	.word	0x00000000
        /*0070*/ 	.short	0x0006
        /*0072*/ 	.short	0x0030
        /*0074*/ 	.byte	0x00, 0xf0, 0x21, 0x00


	//----- nvinfo : EIATTR_KPARAM_INFO
	.align		4
.L_4030:
        /*0078*/ 	.byte	0x04, 0x17
        /*007a*/ 	.short	(.L_4032 - .L_4031)
.L_4031:
        /*007c*/ 	.word	0x00000000
        /*0080*/ 	.short	0x0005
        /*0082*/ 	.short	0x0028
        /*0084*/ 	.byte	0x00, 0xf0, 0x21, 0x00


	//----- nvinfo : EIATTR_KPARAM_INFO
	.align		4
.L_4032:
        /*0088*/ 	.byte	0x04, 0x17
        /*008a*/ 	.short	(.L_4034 - .L_4033)
.L_4033:
        /*008c*/ 	.word	0x00000000
        /*0090*/ 	.short	0x0004
        /*0092*/ 	.short	0x0020
        /*0094*/ 	.byte	0x00, 0xf0, 0x21, 0x00


	//----- nvinfo : EIATTR_KPARAM_INFO
	.align		4
.L_4034:
        /*0098*/ 	.byte	0x04, 0x17
        /*009a*/ 	.short	(.L_4036 - .L_4035)
.L_4035:
        /*009c*/ 	.word	0x00000000
        /*00a0*/ 	.short	0x0003
        /*00a2*/ 	.short	0x0018
        /*00a4*/ 	.byte	0x00, 0xf0, 0x21, 0x00


	//----- nvinfo : EIATTR_KPARAM_INFO
	.align		4
.L_4036:
        /*00a8*/ 	.byte	0x04, 0x17
        /*00aa*/ 	.short	(.L_4038 - .L_4037)
.L_4037:
        /*00ac*/ 	.word	0x00000000
        /*00b0*/ 	.short	0x0002
        /*00b2*/ 	.short	0x0010
        /*00b4*/ 	.byte	0x00, 0xf0, 0x21, 0x00


	//----- nvinfo : EIATTR_KPARAM_INFO
	.align		4
.L_4038:
        /*00b8*/ 	.byte	0x04, 0x17
        /*00ba*/ 	.short	(.L_4040 - .L_4039)
.L_4039:
        /*00bc*/ 	.word	0x00000000
        /*00c0*/ 	.short	0x0001
        /*00c2*/ 	.short	0x0008
        /*00c4*/ 	.byte	0x00, 0xf0, 0x21, 0x00


	//----- nvinfo : EIATTR_KPARAM_INFO
	.align		4
.L_4040:
        /*00c8*/ 	.byte	0x04, 0x17
        /*00ca*/ 	.short	(.L_4042 - .L_4041)
.L_4041:
        /*00cc*/ 	.word	0x00000000
        /*00d0*/ 	.short	0x0000
        /*00d2*/ 	.short	0x0000
        /*00d4*/ 	.byte	0x00, 0xf0, 0x21, 0x00


	//----- nvinfo : EIATTR_SPARSE_MMA_MASK
	.align		4
.L_4042:
        /*00d8*/ 	.byte	0x03, 0x50
        /*00da*/ 	.short	0x0000


	//----- nvinfo : EIATTR_MAXREG_COUNT
	.align		4
        /*00dc*/ 	.byte	0x03, 0x1b
        /*00de*/ 	.short	0x0080


	//----- nvinfo : EIATTR_NUM_BARRIERS
	.align		4
        /*00e0*/ 	.byte	0x02, 0x4c
        /*00e2*/ 	.byte	0x01
	.zero		1


	//----- nvinfo : EIATTR_MERCURY_ISA_VERSION
	.align		4
        /*00e4*/ 	.byte	0x03, 0x5f
        /*00e6*/ 	.short	0x0101


	//----- nvinfo : EIATTR_COOP_GROUP_MASK_REGIDS
	.align		4
        /*00e8*/ 	.byte	0x04, 0x29
        /*00ea*/ 	.short	(.L_4044 - .L_4043)


	//   ....[0]....
.L_4043:
        /*00ec*/ 	.word	0xffffffff


	//   ....[1]....
        /*00f0*/ 	.word	0xffffffff


	//   ....[2]....
        /*00f4*/ 	.word	0xffffffff


	//   ....[3]....
        /*00f8*/ 	.word	0xffffffff


	//   ....[4]....
        /*00fc*/ 	.word	0xffffffff


	//   ....[5]....
        /*0100*/ 	.word	0xffffffff


	//   ....[6]....
        /*0104*/ 	.word	0xffffffff


	//   ....[7]....
        /*0108*/ 	.word	0xffffffff


	//   ....[8]....
        /*010c*/ 	.word	0xffffffff


	//   ....[9]....
        /*0110*/ 	.word	0xffffffff


	//   ....[10]....
        /*0114*/ 	.word	0xffffffff


	//   ....[11]....
        /*0118*/ 	.word	0xffffffff


	//   ....[12]....
        /*011c*/ 	.word	0xffffffff


	//   ....[13]....
        /*0120*/ 	.word	0xffffffff


	//   ....[14]....
        /*0124*/ 	.word	0xffffffff


	//   ....[15]....
        /*0128*/ 	.word	0xffffffff


	//   ....[16]....
        /*012c*/ 	.word	0xffffffff


	//   ....[17]....
        /*0130*/ 	.word	0xffffffff


	//   ....[18]....
        /*0134*/ 	.word	0xffffffff


	//   ....[19]....
        /*0138*/ 	.word	0xffffffff


	//   ....[20]....
        /*013c*/ 	.word	0xffffffff


	//   ....[21]....
        /*0140*/ 	.word	0xffffffff


	//   ....[22]....
        /*0144*/ 	.word	0xffffffff


	//   ....[23]....
        /*0148*/ 	.word	0xffffffff


	//   ....[24]....
        /*014c*/ 	.word	0xffffffff


	//   ....[25]....
        /*0150*/ 	.word	0xffffffff


	//   ....[26]....
        /*0154*/ 	.word	0xffffffff


	//   ....[27]....
        /*0158*/ 	.word	0xffffffff


	//   ....[28]....
        /*015c*/ 	.word	0xffffffff


	//   ....[29]....
        /*0160*/ 	.word	0xffffffff


	//   ....[30]....
        /*0164*/ 	.word	0xffffffff


	//   ....[31]....
        /*0168*/ 	.word	0xffffffff


	//   ....[32]....
        /*016c*/ 	.word	0xffffffff


	//   ....[33]....
        /*0170*/ 	.word	0xffffffff


	//   ....[34]....
        /*0174*/ 	.word	0xffffffff


	//   ....[35]....
        /*0178*/ 	.word	0xffffffff


	//   ....[36]....
        /*017c*/ 	.word	0xffffffff


	//   ....[37]....
        /*0180*/ 	.word	0xffffffff


	//   ....[38]....
        /*0184*/ 	.word	0xffffffff


	//   ....[39]....
        /*0188*/ 	.word	0xffffffff


	//   ....[40]....
        /*018c*/ 	.word	0xffffffff


	//   ....[41]....
        /*0190*/ 	.word	0xffffffff


	//   ....[42]....
        /*0194*/ 	.word	0xffffffff


	//   ....[43]....
        /*0198*/ 	.word	0xffffffff


	//   ....[44]....
        /*019c*/ 	.word	0xffffffff


	//   ....[45]....
        /*01a0*/ 	.word	0xffffffff


	//   ....[46]....
        /*01a4*/ 	.word	0xffffffff


	//   ....[47]....
        /*01a8*/ 	.word	0xffffffff


	//   ....[48]....
        /*01ac*/ 	.word	0xffffffff


	//   ....[49]....
        /*01b0*/ 	.word	0xffffffff


	//   ....[50]....
        /*01b4*/ 	.word	0xffffffff


	//   ....[51]....
        /*01b8*/ 	.word	0xffffffff


	//   ....[52]....
        /*01bc*/ 	.word	0xffffffff


	//   ....[53]....
        /*01c0*/ 	.word	0xffffffff


	//   ....[54]....
        /*01c4*/ 	.word	0xffffffff


	//   ....[55]....
        /*01c8*/ 	.word	0xffffffff


	//   ....[56]....
        /*01cc*/ 	.word	0xffffffff


	//   ....[57]....
        /*01d0*/ 	.word	0xffffffff


	//   ....[58]....
        /*01d4*/ 	.word	0xffffffff


	//   ....[59]....
        /*01d8*/ 	.word	0xffffffff


	//   ....[60]....
        /*01dc*/ 	.word	0xffffffff


	//   ....[61]....
        /*01e0*/ 	.word	0xffffffff


	//   ....[62]....
        /*01e4*/ 	.word	0xffffffff


	//   ....[63]....
        /*01e8*/ 	.word	0xffffffff


	//   ....[64]....
        /*01ec*/ 	.word	0xffffffff


	//   ....[65]....
        /*01f0*/ 	.word	0xffffffff


	//   ....[66]....
        /*01f4*/ 	.word	0xffffffff


	//   ....[67]....
        /*01f8*/ 	.word	0xffffffff


	//   ....[68]....
        /*01fc*/ 	.word	0xffffffff


	//   ....[69]....
        /*0200*/ 	.word	0xffffffff


	//   ....[70]....
        /*0204*/ 	.word	0xffffffff


	//   ....[71]....
        /*0208*/ 	.word	0xffffffff


	//   ....[72]....
        /*020c*/ 	.word	0xffffffff


	//   ....[73]....
        /*0210*/ 	.word	0xffffffff


	//   ....[74]....
        /*0214*/ 	.word	0xffffffff


	//   ....[75]....
        /*0218*/ 	.word	0xffffffff


	//   ....[76]....
        /*021c*/ 	.word	0xffffffff


	//   ....[77]....
        /*0220*/ 	.word	0xffffffff


	//   ....[78]....
        /*0224*/ 	.word	0xffffffff


	//   ....[79]....
        /*0228*/ 	.word	0xffffffff


	//   ....[80]....
        /*022c*/ 	.word	0xffffffff


	//   ....[81]....
        /*0230*/ 	.word	0xffffffff


	//   ....[82]....
        /*0234*/ 	.word	0xffffffff


	//   ....[83]....
        /*0238*/ 	.word	0xffffffff


	//   ....[84]....
        /*023c*/ 	.word	0xffffffff


	//   ....[85]....
        /*0240*/ 	.word	0xffffffff


	//   ....[86]....
        /*0244*/ 	.word	0xffffffff


	//   ....[87]....
        /*0248*/ 	.word	0xffffffff


	//   ....[88]....
        /*024c*/ 	.word	0xffffffff


	//   ....[89]....
        /*0250*/ 	.word	0xffffffff


	//   ....[90]....
        /*0254*/ 	.word	0xffffffff


	//   ....[91]....
        /*0258*/ 	.word	0xffffffff


	//   ....[92]....
        /*025c*/ 	.word	0x05000020


	//   ....[93]....
        /*0260*/ 	.word	0x05000020


	//   ....[94]....
        /*0264*/ 	.word	0x05000020


	//   ....[95]....
        /*0268*/ 	.word	0x05000020


	//   ....[96]....
        /*026c*/ 	.word	0x05000020


	//   ....[97]....
        /*0270*/ 	.word	0x05000020


	//   ....[98]....
        /*0274*/ 	.word	0x05000020


	//   ....[99]....
        /*0278*/ 	.word	0x05000020


	//   ....[100]....
        /*027c*/ 	.word	0x05000020


	//   ....[101]....
        /*0280*/ 	.word	0x05000020


	//   ....[102]....
        /*0284*/ 	.word	0x05000020


	//   ....[103]....
        /*0288*/ 	.word	0x05000020


	//   ....[104]....
        /*028c*/ 	.word	0x05000020


	//   ....[105]....
        /*0290*/ 	.word	0x05000020


	//   ....[106]....
        /*0294*/ 	.word	0x05000020


	//   ....[107]....
        /*0298*/ 	.word	0x05000020


	//   ....[108]....
        /*029c*/ 	.word	0x05000020


	//   ....[109]....
        /*02a0*/ 	.word	0x05000020


	//   ....[110]....
        /*02a4*/ 	.word	0x05000020


	//   ....[111]....
        /*02a8*/ 	.word	0x05000020


	//   ....[112]....
        /*02ac*/ 	.word	0x05000020


	//   ....[113]....
        /*02b0*/ 	.word	0x05000020


	//   ....[114]....
        /*02b4*/ 	.word	0x05000020


	//   ....[115]....
        /*02b8*/ 	.word	0x05000020


	//   ....[116]....
        /*02bc*/ 	.word	0x05000020


	//   ....[117]....
        /*02c0*/ 	.word	0x05000020


	//   ....[118]....
        /*02c4*/ 	.word	0x05000020


	//   ....[119]....
        /*02c8*/ 	.word	0x05000020


	//   ....[120]....
        /*02cc*/ 	.word	0x05000020


	//   ....[121]....
        /*02d0*/ 	.word	0x05000020


	//   ....[122]....
        /*02d4*/ 	.word	0x05000020


	//   ....[123]....
        /*02d8*/ 	.word	0x05000020


	//   ....[124]....
        /*02dc*/ 	.word	0x05000020


	//   ....[125]....
        /*02e0*/ 	.word	0x05000020


	//   ....[126]....
        /*02e4*/ 	.word	0x05000020


	//   ....[127]....
        /*02e8*/ 	.word	0x05000020


	//   ....[128]....
        /*02ec*/ 	.word	0x05000020


	//   ....[129]....
        /*02f0*/ 	.word	0x05000020


	//   ....[130]....
        /*02f4*/ 	.word	0x05000020


	//   ....[131]....
        /*02f8*/ 	.word	0x05000020


	//   ....[132]....
        /*02fc*/ 	.word	0x05000020


	//   ....[133]....
        /*0300*/ 	.word	0x05000020


	//   ....[134]....
        /*0304*/ 	.word	0x05000020


	//   ....[135]....
        /*0308*/ 	.word	0x05000020


	//   ....[136]....
        /*030c*/ 	.word	0x05000020


	//   ....[137]....
        /*0310*/ 	.word	0x05000020


	//   ....[138]....
        /*0314*/ 	.word	0x05000020


	//   ....[139]....
        /*0318*/ 	.word	0x05000020


	//   ....[140]....
        /*031c*/ 	.word	0x05000020


	//   ....[141]....
        /*0320*/ 	.word	0x05000020


	//   ....[142]....
        /*0324*/ 	.word	0x05000020


	//   ....[143]....
        /*0328*/ 	.word	0x05000020


	//   ....[144]....
        /*032c*/ 	.word	0x05000020


	//   ....[145]....
        /*0330*/ 	.word	0x05000020


	//   ....[146]....
        /*0334*/ 	.word	0x05000020


	//   ....[147]....
        /*0338*/ 	.word	0x05000020


	//----- nvinfo : EIATTR_COOP_GROUP_INSTR_OFFSETS
	.align		4
.L_4044:
        /*033c*/ 	.byte	0x04, 0x28
        /*033e*/ 	.short	(.L_4046 - .L_4045)


	//   ....[0]....
.L_4045:
        /*0340*/ 	.word	0x00002a90


	//   ....[1]....
        /*0344*/ 	.word	0x00002af0


	//   ....[2]....
        /*0348*/ 	.word	0x00002b10


	//   ....[3]....
        /*034c*/ 	.word	0x00002b60


	//   ....[4]....
        /*0350*/ 	.word	0x00002b80


	//   ....[5]....
        /*0354*/ 	.word	0x00002bc0


	//   ....[6]....
        /*0358*/ 	.word	0x00002bf0


	//   ....[7]....
        /*035c*/ 	.word	0x00002c30


	//   ....[8]....
        /*0360*/ 	.word	0x00002c70


	//   ....[9]....
        /*0364*/ 	.word	0x000031b0


	//   ....[10]....
        /*0368*/ 	.word	0x00003210


	//   ....[11]....
        /*036c*/ 	.word	0x00003220


	//   ....[12]....
        /*0370*/ 	.word	0x00003270


	//   ....[13]....
        /*0374*/ 	.word	0x00003290


	//   ....[14]....
        /*0378*/ 	.word	0x000032d0


	//   ....[15]....
        /*037c*/ 	.word	0x00003300


	//   ....[16]....
        /*0380*/ 	.word	0x00003340


	//   ....[17]....
        /*0384*/ 	.word	0x00003380


	//   ....[18]....
        /*0388*/ 	.word	0x00003a10


	//   ....[19]....
        /*038c*/ 	.word	0x00003af0


	//   ....[20]....
        /*0390*/ 	.word	0x00003b60


	//   ....[21]....
        /*0394*/ 	.word	0x00003bd0


	//   ....[22]....
        /*0398*/ 	.word	0x00003c40


	//   ....[23]....
        /*039c*/ 	.word	0x00003c60


	//   ....[24]....
        /*03a0*/ 	.word	0x00003cc0


	//   ....[25]....
        /*03a4*/ 	.word	0x00003ce0


	//   ....[26]....
        /*03a8*/ 	.word	0x00003d30


	//   ....[27]....
        /*03ac*/ 	.word	0x00003d50


	//   ....[28]....
        /*03b0*/ 	.word	0x00003d90


	//   ....[29]....
        /*03b4*/ 	.word	0x00003dd0


	//   ....[30]....
        /*03b8*/ 	.word	0x00003e10


	//   ....[31]....
        /*03bc*/ 	.word	0x00003e60


	//   ....[32]....
        /*03c0*/ 	.word	0x00003f60


	//   ....[33]....
        /*03c4*/ 	.word	0x00004050


	//   ....[34]....
        /*03c8*/ 	.word	0x000040b0


	//   ....[35]....
        /*03cc*/ 	.word	0x00004120


	//   ....[36]....
        /*03d0*/ 	.word	0x00004150


	//   ....[37]....
        /*03d4*/ 	.word	0x000041a0


	//   ....[38]....
        /*03d8*/ 	.word	0x000041e0


	//   ....[39]....
        /*03dc*/ 	.word	0x00004200


	//   ....[40]....
        /*03e0*/ 	.word	0x00004260


	//   ....[41]....
        /*03e4*/ 	.word	0x000042a0


	//   ....[42]....
        /*03e8*/ 	.word	0x000042e0


	//   ....[43]....
        /*03ec*/ 	.word	0x00004310


	//   ....[44]....
        /*03f0*/ 	.word	0x00004330


	//   ....[45]....
        /*03f4*/ 	.word	0x000043a0


	//   ....[46]....
        /*03f8*/ 	.word	0x00009b40


	//   ....[47]....
        /*03fc*/ 	.word	0x00009bb0


	//   ....[48]....
        /*0400*/ 	.word	0x00009bc0


	//   ....[49]....
        /*0404*/ 	.word	0x00009c10


	//   ....[50]....
        /*0408*/ 	.word	0x00009c30


	//   ....[51]....
        /*040c*/ 	.word	0x00009c70


	//   ....[52]....
        /*0410*/ 	.word	0x00009ca0


	//   ....[53]....
        /*0414*/ 	.word	0x00009ce0


	//   ....[54]....
        /*0418*/ 	.word	0x00009d20


	//   ....[55]....
        /*041c*/ 	.word	0x0000a210


	//   ....[56]....
        /*0420*/ 	.word	0x0000a270


	//   ....[57]....
        /*0424*/ 	.word	0x0000a280


	//   ....[58]....
        /*0428*/ 	.word	0x0000a2d0


	//   ....[59]....
        /*042c*/ 	.word	0x0000a2f0


	//   ....[60]....
        /*0430*/ 	.word	0x0000a330


	//   ....[61]....
        /*0434*/ 	.word	0x0000a360


	//   ....[62]....
        /*0438*/ 	.word	0x0000a3a0


	//   ....[63]....
        /*043c*/ 	.word	0x0000a3e0


	//   ....[64]....
        /*0440*/ 	.word	0x0000aa60


	//   ....[65]....
        /*0444*/ 	.word	0x0000ab40


	//   ....[66]....
        /*0448*/ 	.word	0x0000abb0


	//   ....[67]....
        /*044c*/ 	.word	0x0000ac20


	//   ....[68]....
        /*0450*/ 	.word	0x0000acb0


	//   ....[69]....
        /*0454*/ 	.word	0x0000acd0


	//   ....[70]....
        /*0458*/ 	.word	0x0000ad30


	//   ....[71]....
        /*045c*/ 	.word	0x0000ad50


	//   ....[72]....
        /*0460*/ 	.word	0x0000ada0


	//   ....[73]....
        /*0464*/ 	.word	0x0000adc0


	//   ....[74]....
        /*0468*/ 	.word	0x0000ae00


	//   ....[75]....
        /*046c*/ 	.word	0x0000ae40


	//   ....[76]....
        /*0470*/ 	.word	0x0000ae80


	//   ....[77]....
        /*0474*/ 	.word	0x0000aed0


	//   ....[78]....
        /*0478*/ 	.word	0x0000afb0


	//   ....[79]....
        /*047c*/ 	.word	0x0000b0a0


	//   ....[80]....
        /*0480*/ 	.word	0x0000b100


	//   ....[81]....
        /*0484*/ 	.word	0x0000b170


	//   ....[82]....
        /*0488*/ 	.word	0x0000b1a0


	//   ....[83]....
        /*048c*/ 	.word	0x0000b1f0


	//   ....[84]....
        /*0490*/ 	.word	0x0000b230


	//   ....[85]....
        /*0494*/ 	.word	0x0000b250


	//   ....[86]....
        /*0498*/ 	.word	0x0000b2b0


	//   ....[87]....
        /*049c*/ 	.word	0x0000b2f0


	//   ....[88]....
        /*04a0*/ 	.word	0x0000b330


	//   ....[89]....
        /*04a4*/ 	.word	0x0000b360


	//   ....[90]....
        /*04a8*/ 	.word	0x0000b380


	//   ....[91]....
        /*04ac*/ 	.word	0x0000b3f0


	//   ....[92]....
        /*04b0*/ 	.word	0x0000e220


	//   ....[93]....
        /*04b4*/ 	.word	0x0000e2a0


	//   ....[94]....
        /*04b8*/ 	.word	0x0000e350


	//   ....[95]....
        /*04bc*/ 	.word	0x0000e410


	//   ....[96]....
        /*04c0*/ 	.word	0x0000e480


	//   ....[97]....
        /*04c4*/ 	.word	0x0000e520


	//   ....[98]....
        /*04c8*/ 	.word	0x0000e570


	//   ....[99]....
        /*04cc*/ 	.word	0x0000e5e0


	//   ....[100]....
        /*04d0*/ 	.word	0x0000e670


	//   ....[101]....
        /*04d4*/ 	.word	0x0000e6e0


	//   ....[102]....
        /*04d8*/ 	.word	0x0000e760


	//   ....[103]....
        /*04dc*/ 	.word	0x0000e7d0


	//   ....[104]....
        /*04e0*/ 	.word	0x0000e850


	//   ....[105]....
        /*04e4*/ 	.word	0x0000e970


	//   ....[106]....
        /*04e8*/ 	.word	0x0000e9f0


	//   ....[107]....
        /*04ec*/ 	.word	0x0000ea70


	//   ....[108]....
        /*04f0*/ 	.word	0x0000eaf0


	//   ....[109]....
        /*04f4*/ 	.word	0x0000ebb0


	//   ....[110]....
        /*04f8*/ 	.word	0x0000ec10


	//   ....[111]....
        /*04fc*/ 	.word	0x0000ecb0


	//   ....[112]....
        /*0500*/ 	.word	0x0000ed20


	//   ....[113]....
        /*0504*/ 	.word	0x0000ed80


	//   ....[114]....
        /*0508*/ 	.word	0x0000ee00


	//   ....[115]....
        /*050c*/ 	.word	0x0000ee70


	//   ....[116]....
        /*0510*/ 	.word	0x0000ef00


	//   ....[117]....
        /*0514*/ 	.word	0x0000ef60


	//   ....[118]....
        /*0518*/ 	.word	0x0000efd0


	//   ....[119]....
        /*051c*/ 	.word	0x0000f060


	//   ....[120]....
        /*0520*/ 	.word	0x0000f0d0


	//   ....[121]....
        /*0524*/ 	.word	0x0000f150


	//   ....[122]....
        /*0528*/ 	.word	0x0000f200


	//   ....[123]....
        /*052c*/ 	.word	0x0000f2c0


	//   ....[124]....
        /*0530*/ 	.word	0x0000f330


	//   ....[125]....
        /*0534*/ 	.word	0x0000f3d0


	//   ....[126]....
        /*0538*/ 	.word	0x0000f420


	//   ....[127]....
        /*053c*/ 	.word	0x0000f490


	//   ....[128]....
        /*0540*/ 	.word	0x0000f520


	//   ....[129]....
        /*0544*/ 	.word	0x0000f590


	//   ....[130]....
        /*0548*/ 	.word	0x0000f610


	//   ....[131]....
        /*054c*/ 	.word	0x0000f680


	//   ....[132]....
        /*0550*/ 	.word	0x0000f700


	//   ....[133]....
        /*0554*/ 	.word	0x0000f820


	//   ....[134]....
        /*0558*/ 	.word	0x0000f8a0


	//   ....[135]....
        /*055c*/ 	.word	0x0000f920


	//   ....[136]....
        /*0560*/ 	.word	0x0000f9a0


	//   ....[137]....
        /*0564*/ 	.word	0x0000fa60


	//   ....[138]....
        /*0568*/ 	.word	0x0000fac0


	//   ....[139]....
        /*056c*/ 	.word	0x0000fb60


	//   ....[140]....
        /*0570*/ 	.word	0x0000fbd0


	//   ....[141]....
        /*0574*/ 	.word	0x0000fc30


	//   ....[142]....
        /*0578*/ 	.word	0x0000fcb0


	//   ....[143]....
        /*057c*/ 	.word	0x0000fd20


	//   ....[144]....
        /*0580*/ 	.word	0x0000fdb0


	//   ....[145]....
        /*0584*/ 	.word	0x0000fe10


	//   ....[146]....
        /*0588*/ 	.word	0x0000fe80


	//   ....[147]....
        /*058c*/ 	.word	0x0000ff10


	//----- nvinfo : EIATTR_VRC_CTA_INIT_COUNT
	.align		4
.L_4046:
        /*0590*/ 	.byte	0x02, 0x4a
	.zero		1
	.zero		1


	//----- nvinfo : EIATTR_EXIT_INSTR_OFFSETS
	.align		4
        /*0594*/ 	.byte	0x04, 0x1c
        /*0596*/ 	.short	(.L_4048 - .L_4047)


	//   ....[0]....
.L_4047:
        /*0598*/ 	.word	0x000064a0


	//   ....[1]....
        /*059c*/ 	.word	0x00006690


	//   ....[2]....
        /*05a0*/ 	.word	0x00006c00


	//   ....[3]....
        /*05a4*/ 	.word	0x00006c90


	//   ....[4]....
        /*05a8*/ 	.word	0x0000e180


	//   ....[5]....
        /*05ac*/ 	.word	0x0000e1d0


	//----- nvinfo : EIATTR_MAX_THREADS
	.align		4
.L_4048:
        /*05b0*/ 	.byte	0x04, 0x05
        /*05b2*/ 	.short	(.L_4050 - .L_4049)
.L_4049:
        /*05b4*/ 	.word	0x00000200
        /*05b8*/ 	.word	0x00000001
        /*05bc*/ 	.word	0x00000001


	//----- nvinfo : EIATTR_CRS_STACK_SIZE
	.align		4
.L_4050:
        /*05c0*/ 	.byte	0x04, 0x1e
        /*05c2*/ 	.short	(.L_4052 - .L_4051)
.L_4051:
        /*05c4*/ 	.word	0x00000000


	//----- nvinfo : EIATTR_CBANK_PARAM_SIZE
	.align		4
.L_4052:
        /*05c8*/ 	.byte	0x03, 0x19
        /*05ca*/ 	.short	0x0060


	//----- nvinfo : EIATTR_PARAM_CBANK
	.align		4
        /*05cc*/ 	.byte	0x04, 0x0a
        /*05ce*/ 	.short	(.L_4054 - .L_4053)
	.align		4
.L_4053:
        /*05d0*/ 	.word	index@(.nv.constant0._ZN6thrust24THRUST_300001_SM_1000_NS8cuda_cub4core6detail13_kernel_agentINS1_16__set_operations10SetOpAgentINS0_6detail15normal_iteratorINS0_10device_ptrIiEEEESB_SB_SB_SB_SB_lN4cuda3std3__44lessIiEENS5_21serial_set_differenceENSE_17integral_constantIbLb1EEEEEJSB_SB_SB_SB_llSB_SB_SG_SH_PNSE_4pairIllEEPmN3cub18CUB_300001_SM_100013ScanTileStateIlLb1EEEEEEvDpT0_)
        /*05d4*/ 	.short	0x0380
        /*05d6*/ 	.short	0x0060


	//----- nvinfo : EIATTR_SW_WAR
	.align		4
.L_4054:
        /*05d8*/ 	.byte	0x04, 0x36
        /*05da*/ 	.short	(.L_4056 - .L_4055)
.L_4055:
        /*05dc*/ 	.word	0x00000008
.L_4056:


//--------------------- .nv.info._ZN6thrust24THRUST_300001_SM_1000_NS8cuda_cub4core6detail13_kernel_agentINS1_16__set_operations14PartitionAgentINS0_6detail15normal_iteratorINS0_10device_ptrIiEEEESB_lN4cuda3std3__44lessIiEEEEJSB_SB_lllPNSE_4pairIllEESG_iEEEvDpT0_ --------------------------
	.section	.nv.info._ZN6thrust24THRUST_300001_SM_1000_NS8cuda_cub4core6detail13_kernel_agentINS1_16__set_operations14PartitionAgentINS0_6detail15normal_iteratorINS0_10device_ptrIiEEEESB_lN4cuda3std3__44lessIiEEEEJSB_SB_lllPNSE_4pairIllEESG_iEEEvDpT0_,"",@"SHT_CUDA_INFO"
	.sectionflags	@""
	.align	4


	//----- nvinfo : EIATTR_CUDA_API_VERSION
	.align		4
        /*0000*/ 	.byte	0x04, 0x37
        /*0002*/ 	.short	(.L_4058 - .L_4057)
.L_4057:
        /*0004*/ 	.word	0x00000082


	//----- nvinfo : EIATTR_KPARAM_INFO
	.align		4
.L_4058:
        /*0008*/ 	.byte	0x04, 0x17
        /*000a*/ 	.short	(.L_4060 - .L_4059)
.L_4059:
        /*000c*/ 	.word	0x00000000
        /*0010*/ 	.short	0x0007
        /*0012*/ 	.short	0x0034
        /*0014*/ 	.byte	0x00, 0xf0, 0x11, 0x00


	//----- nvinfo : EIATTR_KPARAM_INFO
	.align		4
.L_4060:
        /*0018*/ 	.byte	0x04, 0x17
        /*001a*/ 	.short	(.L_4062 - .L_4061)
.L_4061:
        /*001c*/ 	.word	0x00000000
        /*0020*/ 	.short	0x0006
        /*0022*/ 	.short	0x0030
        /*0024*/ 	.byte	0x00, 0xf0, 0x05, 0x00


	//----- nvinfo : EIATTR_KPARAM_INFO
	.align		4
.L_4062:
        /*0028*/ 	.byte	0x04, 0x17
        /*002a*/ 	.short	(.L_4064 - .L_4063)
.L_4063:
        /*002c*/ 	.word	0x00000000
        /*0030*/ 	.short	0x0005
        /*0032*/ 	.short	0x0028
        /*0034*/ 	.byte	0x00, 0xf5, 0x21, 0x00


	//----- nvinfo : EIATTR_KPARAM_INFO
	.align		4
.L_4064:
        /*0038*/ 	.byte	0x04, 0x17
        /*003a*/ 	.short	(.L_4066 - .L_4065)
.L_4065:
        /*003c*/ 	.word	0x00000000
        /*0040*/ 	.short	0x0004
        /*0042*/ 	.short	0x0020
        /*0044*/ 	.byte	0x00, 0xf0, 0x21, 0x00


	//----- nvinfo : EIATTR_KPARAM_INFO
	.align		4
.L_4066:
        /*0048*/ 	.byte	0x04, 0x17
        /*004a*/ 	.short	(.L_4068 - .L_4067)
.L_4067:
        /*004c*/ 	.word	0x00000000
        /*0050*/ 	.short	0x0003
        /*0052*/ 	.short	0x0018
        /*0054*/ 	.byte	0x00, 0xf0, 0x21, 0x00


	//----- nvinfo : EIATTR_KPARAM_INFO
	.align		4
.L_4068:
        /*0058*/ 	.byte	0x04, 0x17
        /*005a*/ 	.short	(.L_4070 - .L_4069)
.L_4069:
        /*005c*/ 	.word	0x00000000
        /*0060*/ 	.short	0x0002
        /*0062*/ 	.short	0x0010
        /*0064*/ 	.byte	0x00, 0xf0, 0x21, 0x00


	//----- nvinfo : EIATTR_KPARAM_INFO
	.align		4
.L_4070:
        /*0068*/ 	.byte	0x04, 0x17
        /*006a*/ 	.short	(.L_4072 - .L_4071)
.L_4071:
        /*006c*/ 	.word	0x00000000
        /*0070*/ 	.short	0x0001
        /*0072*/ 	.short	0x0008
        /*0074*/ 	.byte	0x00, 0xf0, 0x21, 0x00


	//----- nvinfo : EIATTR_KPARAM_INFO
	.align		4
.L_4072:
        /*0078*/ 	.byte	0x04, 0x17
        /*007a*/ 	.short	(.L_4074 - .L_4073)
.L_4073:
        /*007c*/ 	.word	0x00000000
        /*0080*/ 	.short	0x0000
        /*0082*/ 	.short	0x0000
        /*0084*/ 	.byte	0x00, 0xf0, 0x21, 0x00


	//----- nvinfo : EIATTR_SPARSE_MMA_MASK
	.align		4
.L_4074:
        /*0088*/ 	.byte	0x03, 0x50
        /*008a*/ 	.short	0x0000


	//----- nvinfo : EIATTR_MAXREG_COUNT
	.align		4
        /*008c*/ 	.byte	0x03, 0x1b
        /*008e*/ 	.short	0x00ff


	//----- nvinfo : EIATTR_MERCURY_ISA_VERSION
	.align		4
        /*0090*/ 	.byte	0x03, 0x5f
        /*0092*/ 	.short	0x0101


	//----- nvinfo : EIATTR_VRC_CTA_INIT_COUNT
	.align		4
        /*0094*/ 	.byte	0x02, 0x4a
	.zero		1
	.zero		1


	//----- nvinfo : EIATTR_EXIT_INSTR_OFFSETS
	.align		4
        /*0098*/ 	.byte	0x04, 0x1c
        /*009a*/ 	.short	(.L_4076 - .L_4075)


	//   ....[0]....
.L_4075:
        /*009c*/ 	.word	0x00000080


	//   ....[1]....
        /*00a0*/ 	.word	0x00001640


	//----- nvinfo : EIATTR_MAX_THREADS
	.align		4
.L_4076:
        /*00a4*/ 	.byte	0x04, 0x05
        /*00a6*/ 	.short	(.L_4078 - .L_4077)
.L_4077:
        /*00a8*/ 	.word	0x00000100
        /*00ac*/ 	.word	0x00000001
        /*00b0*/ 	.word	0x00000001


	//----- nvinfo : EIATTR_CRS_STACK_SIZE
	.align		4
.L_4078:
        /*00b4*/ 	.byte	0x04, 0x1e
        /*00b6*/ 	.short	(.L_4080 - .L_4079)
.L_4079:
        /*00b8*/ 	.word	0x00000000


	//----- nvinfo : EIATTR_CBANK_PARAM_SIZE
	.align		4
.L_4080:
        /*00bc*/ 	.byte	0x03, 0x19
        /*00be*/ 	.short	0x0038


	//----- nvinfo : EIATTR_PARAM_CBANK
	.align		4
        /*00c0*/ 	.byte	0x04, 0x0a
        /*00c2*/ 	.short	(.L_4082 - .L_4081)
	.align		4
.L_4081:
        /*00c4*/ 	.word	index@(.nv.constant0._ZN6thrust24THRUST_300001_SM_1000_NS8cuda_cub4core6detail13_kernel_agentINS1_16__set_operations14PartitionAgentINS0_6detail15normal_iteratorINS0_10device_ptrIiEEEESB_lN4cuda3std3__44lessIiEEEEJSB_SB_lllPNSE_4pairIllEESG_iEEEvDpT0_)
        /*00c8*/ 	.short	0x0380
        /*00ca*/ 	.short	0x0038


	//----- nvinfo : EIATTR_SW_WAR
	.align		4
.L_4082:
        /*00cc*/ 	.byte	0x04, 0x36
        /*00ce*/ 	.short	(.L_4084 - .L_4083)
.L_4083:
        /*00d0*/ 	.word	0x00000008
.L_4084:


//--------------------- .nv.info._ZN6thrust24THRUST_300001_SM_1000_NS8cuda_cub4core6detail13_kernel_agentINS1_16__set_operations9InitAgentIN3cub18CUB_300001_SM_100013ScanTileStateIlLb1EEElEEJSA_lEEEvDpT0_ --------------------------
	.section	.nv.info._ZN6thrust24THRUST_300001_SM_1000_NS8cuda_cub4core6detail13_kernel_agentINS1_16__set_operations9InitAgentIN3cub18CUB_300001_SM_100013ScanTileStateIlLb1EEElEEJSA_lEEEvDpT0_,"",@"SHT_CUDA_INFO"
	.sectionflags	@""
	.align	4


	//----- nvinfo : EIATTR_CUDA_API_VERSION
	.align		4
        /*0000*/ 	.byte	0x04, 0x37
        /*0002*/ 	.short	(.L_4086 - .L_4085)
.L_4085:
        /*0004*/ 	.word	0x00000082


	//----- nvinfo : EIATTR_KPARAM_INFO
	.align		4
.L_4086:
        /*0008*/ 	.byte	0x04, 0x17
        /*000a*/ 	.short	(.L_4088 - .L_4087)
.L_4087:
        /*000c*/ 	.word	0x00000000
        /*0010*/ 	.short	0x0001
        /*0012*/ 	.short	0x0008
        /*0014*/ 	.byte	0x00, 0xf0, 0x21, 0x00


	//----- nvinfo : EIATTR_KPARAM_INFO
	.align		4
.L_4088:
        /*0018*/ 	.byte	0x04, 0x17
        /*001a*/ 	.short	(.L_4090 - .L_4089)
.L_4089:
        /*001c*/ 	.word	0x00000000
        /*0020*/ 	.short	0x0000
        /*0022*/ 	.short	0x0000
        /*0024*/ 	.byte	0x00, 0xf0, 0x21, 0x00


	//----- nvinfo : EIATTR_SPARSE_MMA_MASK
	.align		4
.L_4090:
        /*0028*/ 	.byte	0x03, 0x50
        /*002a*/ 	.short	0x0000


	//----- nvinfo : EIATTR_MAXREG_COUNT
	.align		4
        /*002c*/ 	.byte	0x03, 0x1b
        /*002e*/ 	.short	0x00ff


	//----- nvinfo : EIATTR_MERCURY_ISA_VERSION
	.align		4
        /*0030*/ 	.byte	0x03, 0x5f
        /*0032*/ 	.short	0x0101


	//----- nvinfo : EIATTR_VRC_CTA_INIT_COUNT
	.align		4
        /*0034*/ 	.byte	0x02, 0x4a
	.zero		1
	.zero		1


	//----- nvinfo : EIATTR_EXIT_INSTR_OFFSETS
	.align		4
        /*0038*/ 	.byte	0x04, 0x1c
        /*003a*/ 	.short	(.L_4092 - .L_4091)


	//   ....[0]....
.L_4091:
        /*003c*/ 	.word	0x00000100


	//   ....[1]....
        /*0040*/ 	.word	0x00000140


	//----- nvinfo : EIATTR_MAX_THREADS
	.align		4
.L_4092:
        /*0044*/ 	.byte	0x04, 0x05
        /*0046*/ 	.short	(.L_4094 - .L_4093)
.L_4093:
        /*0048*/ 	.word	0x00000080
        /*004c*/ 	.word	0x00000001
        /*0050*/ 	.word	0x00000001


	//----- nvinfo : EIATTR_CBANK_PARAM_SIZE
	.align		4
.L_4094:
        /*0054*/ 	.byte	0x03, 0x19
        /*0056*/ 	.short	0x0010


	//----- nvinfo : EIATTR_PARAM_CBANK
	.align		4
        /*0058*/ 	.byte	0x04, 0x0a
        /*005a*/ 	.short	(.L_4096 - .L_4095)
	.align		4
.L_4095:
        /*005c*/ 	.word	index@(.nv.constant0._ZN6thrust24THRUST_300001_SM_1000_NS8cuda_cub4core6detail13_kernel_agentINS1_16__set_operations9InitAgentIN3cub18CUB_300001_SM_100013ScanTileStateIlLb1EEElEEJSA_lEEEvDpT0_)
        /*0060*/ 	.short	0x0380
        /*0062*/ 	.short	0x0010


	//----- nvinfo : EIATTR_SW_WAR
	.align		4
.L_4096:
        /*0064*/ 	.byte	0x04, 0x36
        /*0066*/ 	.short	(.L_4098 - .L_4097)
.L_4097:
        /*0068*/ 	.word	0x00000008
.L_4098:


//--------------------- .nv.info._ZN6thrust24THRUST_300001_SM_1000_NS8cuda_cub4core6detail13_kernel_agentINS1_16__set_operations10SetOpAgentINS0_6detail15normal_iteratorINS0_10device_ptrIiEEEESB_SB_SB_SB_SB_iN4cuda3std3__44lessIiEENS5_21serial_set_differenceENSE_17integral_constantIbLb1EEEEEJSB_SB_SB_SB_iiSB_SB_SG_SH_PNSE_4pairIiiEEPmN3cub18CUB_300001_SM_100013ScanTileStateIiLb1EEEEEEvDpT0_ --------------------------
	.section	.nv.info._ZN6thrust24THRUST_300001_SM_1000_NS8cuda_cub4core6detail13_kernel_agentINS1_16__set_operations10SetOpAgentINS0_6detail15normal_iteratorINS0_10device_ptrIiEEEESB_SB_SB_SB_SB_iN4cuda3std3__44lessIiEENS5_21serial_set_differenceENSE_17integral_constantIbLb1EEEEEJSB_SB_SB_SB_iiSB_SB_SG_SH_PNSE_4pairIiiEEPmN3cub18CUB_300001_SM_100013ScanTileStateIiLb1EEEEEEvDpT0_,"",@"SHT_CUDA_INFO"
	.sectionflags	@""
	.align	4


	//----- nvinfo : EIATTR_CUDA_API_VERSION
	.align		4
        /*0000*/ 	.byte	0x04, 0x37
        /*0002*/ 	.short	(.L_4100 - .L_4099)
.L_4099:
        /*0004*/ 	.word	0x00000082


	//----- nvinfo : EIATTR_KPARAM_INFO
	.align		4
.L_4100:
        /*0008*/ 	.byte	0x04, 0x17
        /*000a*/ 	.short	(.L_4102 - .L_4101)
.L_4101:
        /*000c*/ 	.word	0x00000000
        /*0010*/ 	.short	0x000c
        /*0012*/ 	.short	0x0050
        /*0014*/ 	.byte	0x00, 0xf0, 0x21, 0x00


	//----- nvinfo : EIATTR_KPARAM_INFO
	.align		4
.L_4102:
        /*0018*/ 	.byte	0x04, 0x17
        /*001a*/ 	.short	(.L_4104 - .L_4103)
.L_4103:
        /*001c*/ 	.word	0x00000000
        /*0020*/ 	.short	0x000b
        /*0022*/ 	.short	0x0048
        /*0024*/ 	.byte	0x00, 0xf5, 0x21, 0x00


	//----- nvinfo : EIATTR_KPARAM_INFO
	.align		4
.L_4104:
        /*0028*/ 	.byte	0x04, 0x17
        /*002a*/ 	.short	(.L_4106 - .L_4105)
.L_4105:
        /*002c*/ 	.word	0x00000000
        /*0030*/ 	.short	0x000a
        /*0032*/ 	.short	0x0040
        /*0034*/ 	.byte	0x00, 0xf5, 0x21, 0x00


	//----- nvinfo : EIATTR_KPARAM_INFO
	.align		4
.L_4106:
        /*0038*/ 	.byte	0x04, 0x17
        /*003a*/ 	.short	(.L_4108 - .L_4107)
.L_4107:
        /*003c*/ 	.word	0x00000000
        /*0040*/ 	.short	0x0009
        /*0042*/ 	.short	0x0039
        /*0044*/ 	.byte	0x00, 0xf0, 0x05, 0x00


	//----- nvinfo : EIATTR_KPARAM_INFO
	.align		4
.L_4108:
        /*0048*/ 	.byte	0x04, 0x17
        /*004a*/ 	.short	(.L_4110 - .L_4109)
.L_4109:
        /*004c*/ 	.word	0x00000000
        /*0050*/ 	.short	0x0008
        /*0052*/ 	.short	0x0038
        /*0054*/ 	.byte	0x00, 0xf0, 0x05, 0x00


	//----- nvinfo : EIATTR_KPARAM_INFO
	.align		4
.L_4110:
        /*0058*/ 	.byte	0x04, 0x17
        /*005a*/ 	.short	(.L_4112 - .L_4111)
.L_4111:
        /*005c*/ 	.word	0x00000000
        /*0060*/ 	.short	0x0007
        /*0062*/ 	.short	0x0030
        /*0064*/ 	.byte	0x00, 0xf0, 0x21, 0x00


	//----- nvinfo : EIATTR_KPARAM_INFO
	.align		4
.L_4112:
        /*0068*/ 	.byte	0x04, 0x17
        /*006a*/ 	.short	(.L_4114 - .L_4113)
.L_4113:
        /*006c*/ 	.word	0x00000000
        /*0070*/ 	.short	0x0006
        /*0072*/ 	.short	0x0028
        /*0074*/ 	.byte	0x00, 0xf0, 0x21, 0x00


	//----- nvinfo : EIATTR_KPARAM_INFO
	.align		4
.L_4114:
        /*0078*/ 	.byte	0x04, 0x17
        /*007a*/ 	.short	(.L_4116 - .L_4115)
.L_4115:
        /*007c*/ 	.word	0x00000000
        /*0080*/ 	.short	0x0005
        /*0082*/ 	.short	0x0024
        /*0084*/ 	.byte	0x00, 0xf0, 0x11, 0x00


	//----- nvinfo : EIATTR_KPARAM_INFO
	.align		4
.L_4116:
        /*0088*/ 	.byte	0x04, 0x17
        /*008a*/ 	.short	(.L_4118 - .L_4117)
.L_4117:
        /*008c*/ 	.word	0x00000000
        /*0090*/ 	.short	0x0004
        /*0092*/ 	.short	0x0020
        /*0094*/ 	.byte	0x00, 0xf0, 0x11, 0x00


	//----- nvinfo : EIATTR_KPARAM_INFO
	.align		4
.L_4118:
        /*0098*/ 	.byte	0x04, 0x17
        /*009a*/ 	.short	(.L_4120 - .L_4119)
.L_4119:
        /*009c*/ 	.word	0x00000000
        /*00a0*/ 	.short	0x0003
        /*00a2*/ 	.short	0x0018
        /*00a4*/ 	.byte	0x00, 0xf0, 0x21, 0x00


	//----- nvinfo : EIATTR_KPARAM_INFO
	.align		4
.L_4120:
        /*00a8*/ 	.byte	0x04, 0x17
        /*00aa*/ 	.short	(.L_4122 - .L_4121)
.L_4121:
        /*00ac*/ 	.word	0x00000000
        /*00b0*/ 	.short	0x0002
        /*00b2*/ 	.short	0x0010
        /*00b4*/ 	.byte	0x00, 0xf0, 0x21, 0x00


	//----- nvinfo : EIATTR_KPARAM_INFO
	.align		4
.L_4122:
        /*00b8*/ 	.byte	0x04, 0x17
        /*00ba*/ 	.short	(.L_4124 - .L_4123)
.L_4123:
        /*00bc*/ 	.word	0x00000000
        /*00c0*/ 	.short	0x0001
        /*00c2*/ 	.short	0x0008
        /*00c4*/ 	.byte	0x00, 0xf0, 0x21, 0x00


	//----- nvinfo : EIATTR_KPARAM_INFO
	.align		4
.L_4124:
        /*00c8*/ 	.byte	0x04, 0x17
        /*00ca*/ 	.short	(.L_4126 - .L_4125)
.L_4125:
        /*00cc*/ 	.word	0x00000000
        /*00d0*/ 	.short	0x0000
        /*00d2*/ 	.short	0x0000
        /*00d4*/ 	.byte	0x00, 0xf0, 0x21, 0x00


	//----- nvinfo : EIATTR_SPARSE_MMA_MASK
	.align		4
.L_4126:
        /*00d8*/ 	.byte	0x03, 0x50
        /*00da*/ 	.short	0x0000


	//----- nvinfo : EIATTR_MAXREG_COUNT
	.align		4
        /*00dc*/ 	.byte	0x03, 0x1b
        /*00de*/ 	.short	0x0080


	//----- nvinfo : EIATTR_NUM_BARRIERS
	.align		4
        /*00e0*/ 	.byte	0x02, 0x4c
        /*00e2*/ 	.byte	0x01
	.zero		1


	//----- nvinfo : EIATTR_ANNOTATIONS
	.align		4
        /*00e4*/ 	.byte	0x04, 0x55
        /*00e6*/ 	.short	(.L_4128 - .L_4127)


	//   ....[0]....
.L_4127:
        /* <DEDUP_REMOVED lines=11> */


	//----- nvinfo : EIATTR_MERCURY_ISA_VERSION
	.align		4
.L_4128:
        /*0188*/ 	.byte	0x03, 0x5f
        /*018a*/ 	.short	0x0101


	//----- nvinfo : EIATTR_COOP_GROUP_MASK_REGIDS
	.align		4
        /*018c*/ 	.byte	0x04, 0x29
        /*018e*/ 	.short	(.L_4130 - .L_4129)


	//   ....[0]....
.L_4129:
        /*0190*/ 	.word	0xffffffff


	//   ....[1]....
        /*0194*/ 	.word	0xffffffff


	//   ....[2]....
        /*0198*/ 	.word	0xffffffff


	//   ....[3]....
        /*019c*/ 	.word	0xffffffff


	//   ....[4]....
        /*01a0*/ 	.word	0xffffffff


	//   ....[5]....
        /*01a4*/ 	.word	0xffffffff


	//   ....[6]....
        /*01a8*/ 	.word	0xffffffff


	//   ....[7]....
        /*01ac*/ 	.word	0xffffffff


	//   ....[8]....
        /*01b0*/ 	.word	0xffffffff


	//   ....[9]....
        /*01b4*/ 	.word	0xffffffff


	//   ....[10]....
        /*01b8*/ 	.word	0xffffffff


	//   ....[11]....
        /*01bc*/ 	.word	0xffffffff


	//   ....[12]....
        /*01c0*/ 	.word	0xffffffff


	//   ....[13]....
        /*01c4*/ 	.word	0xffffffff


	//   ....[14]....
        /*01c8*/ 	.word	0xffffffff


	//   ....[15]....
        /*01cc*/ 	.word	0xffffffff


	//   ....[16]....
        /*01d0*/ 	.word	0xffffffff


	//   ....[17]....
        /*01d4*/ 	.word	0xffffffff


	//   ....[18]....
        /*01d8*/ 	.word	0xffffffff


	//   ....[19]....
        /*01dc*/ 	.word	0xffffffff


	//   ....[20]....
        /*01e0*/ 	.word	0xffffffff


	//   ....[21]....
        /*01e4*/ 	.word	0xffffffff


	//   ....[22]....
        /*01e8*/ 	.word	0xffffffff


	//   ....[23]....
        /*01ec*/ 	.word	0xffffffff


	//   ....[24]....
        /*01f0*/ 	.word	0xffffffff


	//   ....[25]....
        /*01f4*/ 	.word	0xffffffff


	//   ....[26]....
        /*01f8*/ 	.word	0xffffffff


	//   ....[27]....
        /*01fc*/ 	.word	0xffffffff


	//   ....[28]....
        /*0200*/ 	.word	0xffffffff


	//   ....[29]....
        /*0204*/ 	.word	0xffffffff


	//   ....[30]....
        /*0208*/ 	.word	0xffffffff


	//   ....[31]....
        /*020c*/ 	.word	0xffffffff


	//   ....[32]....
        /*0210*/ 	.word	0xffffffff


	//   ....[33]....
        /*0214*/ 	.word	0xffffffff


	//   ....[34]....
        /*0218*/ 	.word	0xffffffff


	//   ....[35]....
        /*021c*/ 	.word	0xffffffff


	//   ....[36]....
        /*0220*/ 	.word	0xffffffff


	//   ....[37]....
        /*0224*/ 	.word	0xffffffff


	//   ....[38]....
        /*0228*/ 	.word	0xffffffff


	//   ....[39]....
        /*022c*/ 	.word	0xffffffff


	//   ....[40]....
        /*0230*/ 	.word	0xffffffff


	//   ....[41]....
        /*0234*/ 	.word	0xffffffff


	//   ....[42]....
        /*0238*/ 	.word	0xffffffff


	//   ....[43]....
        /*023c*/ 	.word	0xffffffff


	//   ....[44]....
        /*0240*/ 	.word	0xffffffff


	//   ....[45]....
        /*0244*/ 	.word	0xffffffff


	//   ....[46]....
        /*0248*/ 	.word	0xffffffff


	//   ....[47]....
        /*024c*/ 	.word	0xffffffff


	//   ....[48]....
        /*0250*/ 	.word	0xffffffff


	//   ....[49]....
        /*0254*/ 	.word	0xffffffff


	//   ....[50]....
        /*0258*/ 	.word	0xffffffff


	//   ....[51]....
        /*025c*/ 	.word	0xffffffff


	//   ....[52]....
        /*0260*/ 	.word	0xffffffff


	//   ....[53]....
        /*0264*/ 	.word	0xffffffff


	//   ....[54]....
        /*0268*/ 	.word	0xffffffff


	//   ....[55]....
        /*026c*/ 	.word	0xffffffff


	//   ....[56]....
        /*0270*/ 	.word	0x05000000


	//   ....[57]....
        /*0274*/ 	.word	0x05000000


	//   ....[58]....
        /*0278*/ 	.word	0x05000000


	//   ....[59]....
        /*027c*/ 	.word	0x05000000


	//   ....[60]....
        /*0280*/ 	.word	0x05000000


	//   ....[61]....
        /*0284*/ 	.word	0x05000000


	//   ....[62]....
        /*0288*/ 	.word	0x05000000


	//   ....[63]....
        /*028c*/ 	.word	0x05000000


	//   ....[64]....
        /*0290*/ 	.word	0x05000000


	//   ....[65]....
        /*0294*/ 	.word	0x05000000


	//   ....[66]....
        /*0298*/ 	.word	0x05000000


	//   ....[67]....
        /*029c*/ 	.word	0x05000000


	//   ....[68]....
        /*02a0*/ 	.word	0x05000000


	//   ....[69]....
        /*02a4*/ 	.word	0x05000000


	//   ....[70]....
        /*02a8*/ 	.word	0x05000000


	//   ....[71]....
        /*02ac*/ 	.word	0x05000000


	//   ....[72]....
        /*02b0*/ 	.word	0x05000000


	//   ....[73]....
        /*02b4*/ 	.word	0x05000000


	//   ....[74]....
        /*02b8*/ 	.word	0x05000000


	//   ....[75]....
        /*02bc*/ 	.word	0x05000000


	//   ....[76]....
        /*02c0*/ 	.word	0x05000000


	//   ....[77]....
        /*02c4*/ 	.word	0x05000000


	//   ....[78]....
        /*02c8*/ 	.word	0x05000000


	//   ....[79]....
        /*02cc*/ 	.word	0x05000000


	//   ....[80]....
        /*02d0*/ 	.word	0x05000000


	//   ....[81]....
        /*02d4*/ 	.word	0x05000000


	//   ....[82]....
        /*02d8*/ 	.word	0x05000000


	//   ....[83]....
        /*02dc*/ 	.word	0x05000000


	//   ....[84]....
        /*02e0*/ 	.word	0x05000000


	//   ....[85]....
        /*02e4*/ 	.word	0x05000000


	//   ....[86]....
        /*02e8*/ 	.word	0x05000000


	//   ....[87]....
        /*02ec*/ 	.word	0x05000000


	//   ....[88]....
        /*02f0*/ 	.word	0x05000000


	//   ....[89]....
        /*02f4*/ 	.word	0x05000000


	//   ....[90]....
        /*02f8*/ 	.word	0x05000000


	//   ....[91]....
        /*02fc*/ 	.word	0x05000000


	//----- nvinfo : EIATTR_COOP_GROUP_INSTR_OFFSETS
	.align		4
.L_4130:
        /*0300*/ 	.byte	0x04, 0x28
        /*0302*/ 	.short	(.L_4132 - .L_4131)


	//   ....[0]....
.L_4131:
        /*0304*/ 	.word	0x00002ae0


	//   ....[1]....
        /*0308*/ 	.word	0x00002b20


	//   ....[2]....
        /*030c*/ 	.word	0x00002b70


	//   ....[3]....
        /*0310*/ 	.word	0x00002ba0


	//   ....[4]....
        /*0314*/ 	.word	0x00002bc0


	//   ....[5]....
        /*0318*/ 	.word	0x00002fc0


	//   ....[6]....
        /*031c*/ 	.word	0x00003000


	//   ....[7]....
        /*0320*/ 	.word	0x00003050


	//   ....[8]....
        /*0324*/ 	.word	0x00003080


	//   ....[9]....
        /*0328*/ 	.word	0x000030a0


	//   ....[10]....
        /*032c*/ 	.word	0x000035d0


	//   ....[11]....
        /*0330*/ 	.word	0x000036a0


	//   ....[12]....
        /*0334*/ 	.word	0x00003700


	//   ....[13]....
        /*0338*/ 	.word	0x00003750


	//   ....[14]....
        /*033c*/ 	.word	0x000037e0


	//   ....[15]....
        /*0340*/ 	.word	0x00003830


	//   ....[16]....
        /*0344*/ 	.word	0x00003880


	//   ....[17]....
        /*0348*/ 	.word	0x000038d0


	//   ....[18]....
        /*034c*/ 	.word	0x00003910


	//   ....[19]....
        /*0350*/ 	.word	0x000039f0


	//   ....[20]....
        /*0354*/ 	.word	0x00003ad0


	//   ....[21]....
        /*0358*/ 	.word	0x00003b20


	//   ....[22]....
        /*035c*/ 	.word	0x00003b90


	//   ....[23]....
        /*0360*/ 	.word	0x00003bf0


	//   ....[24]....
        /*0364*/ 	.word	0x00003c40


	//   ....[25]....
        /*0368*/ 	.word	0x00003ca0


	//   ....[26]....
        /*036c*/ 	.word	0x00003ce0


	//   ....[27]....
        /*0370*/ 	.word	0x00003cf0


	//   ....[28]....
        /*0374*/ 	.word	0x00009610


	//   ....[29]....
        /*0378*/ 	.word	0x00009650


	//   ....[30]....
        /*037c*/ 	.word	0x000096a0


	//   ....[31]....
        /*0380*/ 	.word	0x000096d0


	//   ....[32]....
        /*0384*/ 	.word	0x000096f0


	//   ....[33]....
        /*0388*/ 	.word	0x00009aa0


	//   ....[34]....
        /*038c*/ 	.word	0x00009ae0


	//   ....[35]....
        /*0390*/ 	.word	0x00009b30


	//   ....[36]....
        /*0394*/ 	.word	0x00009b60


	//   ....[37]....
        /*0398*/ 	.word	0x00009b80


	//   ....[38]....
        /*039c*/ 	.word	0x0000a0b0


	//   ....[39]....
        /*03a0*/ 	.word	0x0000a180


	//   ....[40]....
        /*03a4*/ 	.word	0x0000a1e0


	//   ....[41]....
        /*03a8*/ 	.word	0x0000a220


	//   ....[42]....
        /*03ac*/ 	.word	0x0000a280


	//   ....[43]....
        /*03b0*/ 	.word	0x0000a310


	//   ....[44]....
        /*03b4*/ 	.word	0x0000a360


	//   ....[45]....
        /*03b8*/ 	.word	0x0000a3b0


	//   ....[46]....
        /*03bc*/ 	.word	0x0000a3f0


	//   ....[47]....
        /*03c0*/ 	.word	0x0000a4d0


	//   ....[48]....
        /*03c4*/ 	.word	0x0000a5b0


	//   ....[49]....
        /*03c8*/ 	.word	0x0000a610


	//   ....[50]....
        /*03cc*/ 	.word	0x0000a680


	//   ....[51]....
        /*03d0*/ 	.word	0x0000a6e0


	//   ....[52]....
        /*03d4*/ 	.word	0x0000a730


	//   ....[53]....
        /*03d8*/ 	.word	0x0000a790


	//   ....[54]....
        /*03dc*/ 	.word	0x0000a7d0


	//   ....[55]....
        /*03e0*/ 	.word	0x0000a7e0


	//   ....[56]....
        /*03e4*/ 	.word	0x0000d6f0


	//   ....[57]....
        /*03e8*/ 	.word	0x0000d770


	//   ....[58]....
        /*03ec*/ 	.word	0x0000d810


	//   ....[59]....
        /*03f0*/ 	.word	0x0000d8f0


	//   ....[60]....
        /*03f4*/ 	.word	0x0000d960


	//   ....[61]....
        /*03f8*/ 	.word	0x0000d9e0


	//   ....[62]....
        /*03fc*/ 	.word	0x0000da60


	//   ....[63]....
        /*0400*/ 	.word	0x0000dac0


	//   ....[64]....
        /*0404*/ 	.word	0x0000dba0


	//   ....[65]....
        /*0408*/ 	.word	0x0000dc20


	//   ....[66]....
        /*040c*/ 	.word	0x0000dca0


	//   ....[67]....
        /*0410*/ 	.word	0x0000dd20


	//   ....[68]....
        /*0414*/ 	.word	0x0000ddd0


	//   ....[69]....
        /*0418*/ 	.word	0x0000de70


	//   ....[70]....
        /*041c*/ 	.word	0x0000df00


	//   ....[71]....
        /*0420*/ 	.word	0x0000df90


	//   ....[72]....
        /*0424*/ 	.word	0x0000dff0


	//   ....[73]....
        /*0428*/ 	.word	0x0000e080


	//   ....[74]....
        /*042c*/ 	.word	0x0000e0f0


	//   ....[75]....
        /*0430*/ 	.word	0x0000e170


	//   ....[76]....
        /*0434*/ 	.word	0x0000e210


	//   ....[77]....
        /*0438*/ 	.word	0x0000e2d0


	//   ....[78]....
        /*043c*/ 	.word	0x0000e380


	//   ....[79]....
        /*0440*/ 	.word	0x0000e420


	//   ....[80]....
        /*0444*/ 	.word	0x0000e4b0


	//   ....[81]....
        /*0448*/ 	.word	0x0000e520


	//   ....[82]....
        /*044c*/ 	.word	0x0000e5c0


	//   ....[83]....
        /*0450*/ 	.word	0x0000e660


	//   ....[84]....
        /*0454*/ 	.word	0x0000e6e0


	//   ....[85]....
        /*0458*/ 	.word	0x0000e760


	//   ....[86]....
        /*045c*/ 	.word	0x0000e840


	//   ....[87]....
        /*0460*/ 	.word	0x0000e8f0


	//   ....[88]....
        /*0464*/ 	.word	0x0000e990


	//   ....[89]....
        /*0468*/ 	.word	0x0000ea30


	//   ....[90]....
        /*046c*/ 	.word	0x0000eaa0


	//   ....[91]....
        /*0470*/ 	.word	0x0000eb30


	//----- nvinfo : EIATTR_VRC_CTA_INIT_COUNT
	.align		4
.L_4132:
        /*0474*/ 	.byte	0x02, 0x4a
	.zero		1
	.zero		1


	//----- nvinfo : EIATTR_EXIT_INSTR_OFFSETS
	.align		4
        /*0478*/ 	.byte	0x04, 0x1c
        /*047a*/ 	.short	(.L_4134 - .L_4133)


	//   ....[0]....
.L_4133:
        /*047c*/ 	.word	0x00005e70


	//   ....[1]....
        /*0480*/ 	.word	0x00006020


	//   ....[2]....
        /*0484*/ 	.word	0x000065c0


	//   ....[3]....
        /*0488*/ 	.word	0x00006660


	//   ....[4]....
        /*048c*/ 	.word	0x0000d650


	//   ....[5]....
        /*0490*/ 	.word	0x0000d6a0


	//----- nvinfo : EIATTR_MAX_THREADS
	.align		4
.L_4134:
        /*0494*/ 	.byte	0x04, 0x05
        /*0496*/ 	.short	(.L_4136 - .L_4135)
.L_4135:
        /*0498*/ 	.word	0x00000200
        /*049c*/ 	.word	0x00000001
        /*04a0*/ 	.word	0x00000001


	//----- nvinfo : EIATTR_CRS_STACK_SIZE
	.align		4
.L_4136:
        /*04a4*/ 	.byte	0x04, 0x1e
        /*04a6*/ 	.short	(.L_4138 - .L_4137)
.L_4137:
        /*04a8*/ 	.word	0x00000000


	//----- nvinfo : EIATTR_CBANK_PARAM_SIZE
	.align		4
.L_4138:
        /*04ac*/ 	.byte	0x03, 0x19
        /*04ae*/ 	.short	0x0058


	//----- nvinfo : EIATTR_PARAM_CBANK
	.align		4
        /*04b0*/ 	.byte	0x04, 0x0a
        /*04b2*/ 	.short	(.L_4140 - .L_4139)
	.align		4
.L_4139:
        /*04b4*/ 	.word	index@(.nv.constant0._ZN6thrust24THRUST_300001_SM_1000_NS8cuda_cub4core6detail13_kernel_agentINS1_16__set_operations10SetOpAgentINS0_6detail15normal_iteratorINS0_10device_ptrIiEEEESB_SB_SB_SB_SB_iN4cuda3std3__44lessIiEENS5_21serial_set_differenceENSE_17integral_constantIbLb1EEEEEJSB_SB_SB_SB_iiSB_SB_SG_SH_PNSE_4pairIiiEEPmN3cub18CUB_300001_SM_100013ScanTileStateIiLb1EEEEEEvDpT0_)
        /*04b8*/ 	.short	0x0380
        /*04ba*/ 	.short	0x0058


	//----- nvinfo : EIATTR_SW_WAR
	.align		4
.L_4140:
        /*04bc*/ 	.byte	0x04, 0x36
        /*04be*/ 	.short	(.L_4142 - .L_4141)
.L_4141:
        /*04c0*/ 	.word	0x00000008
.L_4142:


//--------------------- .nv.info._ZN6thrust24THRUST_300001_SM_1000_NS8cuda_cub4core6detail13_kernel_agentINS1_16__set_operations14PartitionAgentINS0_6detail15normal_iteratorINS0_10device_ptrIiEEEESB_iN4cuda3std3__44lessIiEEEEJSB_SB_iiiPNSE_4pairIiiEESG_iEEEvDpT0_ --------------------------
	.section	.nv.info._ZN6thrust24THRUST_300001_SM_1000_NS8cuda_cub4core6detail13_kernel_agentINS1_16__set_operations14PartitionAgentINS0_6detail15normal_iteratorINS0_10device_ptrIiEEEESB_iN4cuda3std3__44lessIiEEEEJSB_SB_iiiPNSE_4pairIiiEESG_iEEEvDpT0_,"",@"SHT_CUDA_INFO"
	.sectionflags	@""
	.align	4


	//----- nvinfo : EIATTR_CUDA_API_VERSION
	.align		4
        /*0000*/ 	.byte	0x04, 0x37
        /*0002*/ 	.short	(.L_4144 - .L_4143)
.L_4143:
        /*0004*/ 	.word	0x00000082


	//----- nvinfo : EIATTR_KPARAM_INFO
	.align		4
.L_4144:
        /*0008*/ 	.byte	0x04, 0x17
        /*000a*/ 	.short	(.L_4146 - .L_4145)
.L_4145:
        /*000c*/ 	.word	0x00000000
        /*0010*/ 	.short	0x0007
        /*0012*/ 	.short	0x002c
        /*0014*/ 	.byte	0x00, 0xf0, 0x11, 0x00


	//----- nvinfo : EIATTR_KPARAM_INFO
	.align		4
.L_4146:
        /*0018*/ 	.byte	0x04, 0x17
        /*001a*/ 	.short	(.L_4148 - .L_4147)
.L_4147:
        /*001c*/ 	.word	0x00000000
        /*0020*/ 	.short	0x0006
        /*0022*/ 	.short	0x0028
        /*0024*/ 	.byte	0x00, 0xf0, 0x05, 0x00


	//----- nvinfo : EIATTR_KPARAM_INFO
	.align		4
.L_4148:
        /*0028*/ 	.byte	0x04, 0x17
        /*002a*/ 	.short	(.L_4150 - .L_4149)
.L_4149:
        /*002c*/ 	.word	0x00000000
        /*0030*/ 	.short	0x0005
        /*0032*/ 	.short	0x0020
        /*0034*/ 	.byte	0x00, 0xf5, 0x21, 0x00


	//----- nvinfo : EIATTR_KPARAM_INFO
	.align		4
.L_4150:
        /*0038*/ 	.byte	0x04, 0x17
        /*003a*/ 	.short	(.L_4152 - .L_4151)
.L_4151:
        /*003c*/ 	.word	0x00000000
        /*0040*/ 	.short	0x0004
        /*0042*/ 	.short	0x0018
        /*0044*/ 	.byte	0x00, 0xf0, 0x11, 0x00


	//----- nvinfo : EIATTR_KPARAM_INFO
	.align		4
.L_4152:
        /*0048*/ 	.byte	0x04, 0x17
        /*004a*/ 	.short	(.L_4154 - .L_4153)
.L_4153:
        /*004c*/ 	.word	0x00000000
        /*0050*/ 	.short	0x0003
        /*0052*/ 	.short	0x0014
        /*0054*/ 	.byte	0x00, 0xf0, 0x11, 0x00


	//----- nvinfo : EIATTR_KPARAM_INFO
	.align		4
.L_4154:
        /*0058*/ 	.byte	0x04, 0x17
        /*005a*/ 	.short	(.L_4156 - .L_4155)
.L_4155:
        /*005c*/ 	.word	0x00000000
        /*0060*/ 	.short	0x0002
        /*0062*/ 	.short	0x0010
        /*0064*/ 	.byte	0x00, 0xf0, 0x11, 0x00


	//----- nvinfo : EIATTR_KPARAM_INFO
	.align		4
.L_4156:
        /*0068*/ 	.byte	0x04, 0x17
        /*006a*/ 	.short	(.L_4158 - .L_4157)
.L_4157:
        /*006c*/ 	.word	0x00000000
        /*0070*/ 	.short	0x0001
        /*0072*/ 	.short	0x0008
        /*0074*/ 	.byte	0x00, 0xf0, 0x21, 0x00


	//----- nvinfo : EIATTR_KPARAM_INFO
	.align		4
.L_4158:
        /*0078*/ 	.byte	0x04, 0x17
        /*007a*/ 	.short	(.L_4160 - .L_4159)
.L_4159:
        /*007c*/ 	.word	0x00000000
        /*0080*/ 	.short	0x0000
        /*0082*/ 	.short	0x0000
        /*0084*/ 	.byte	0x00, 0xf0, 0x21, 0x00


	//----- nvinfo : EIATTR_SPARSE_MMA_MASK
	.align		4
.L_4160:
        /*0088*/ 	.byte	0x03, 0x50
        /*008a*/ 	.short	0x0000


	//----- nvinfo : EIATTR_MAXREG_COUNT
	.align		4
        /*008c*/ 	.byte	0x03, 0x1b
        /*008e*/ 	.short	0x00ff


	//----- nvinfo : EIATTR_MERCURY_ISA_VERSION
	.align		4
        /*0090*/ 	.byte	0x03, 0x5f
        /*0092*/ 	.short	0x0101


	//----- nvinfo : EIATTR_VRC_CTA_INIT_COUNT
	.align		4
        /*0094*/ 	.byte	0x02, 0x4a
	.zero		1
	.zero		1


	//----- nvinfo : EIATTR_EXIT_INSTR_OFFSETS
	.align		4
        /*0098*/ 	.byte	0x04, 0x1c
        /*009a*/ 	.short	(.L_4162 - .L_4161)


	//   ....[0]....
.L_4161:
        /*009c*/ 	.word	0x00000070


	//   ....[1]....
        /*00a0*/ 	.word	0x00000e50


	//----- nvinfo : EIATTR_MAX_THREADS
	.align		4
.L_4162:
        /*00a4*/ 	.byte	0x04, 0x05
        /*00a6*/ 	.short	(.L_4164 - .L_4163)
.L_4163:
        /*00a8*/ 	.word	0x00000100
        /*00ac*/ 	.word	0x00000001
        /*00b0*/ 	.word	0x00000001


	//----- nvinfo : EIATTR_CRS_STACK_SIZE
	.align		4
.L_4164:
        /*00b4*/ 	.byte	0x04, 0x1e
        /*00b6*/ 	.short	(.L_4166 - .L_4165)
.L_4165:
        /*00b8*/ 	.word	0x00000000


	//----- nvinfo : EIATTR_CBANK_PARAM_SIZE
	.align		4
.L_4166:
        /*00bc*/ 	.byte	0x03, 0x19
        /*00be*/ 	.short	0x0030


	//----- nvinfo : EIATTR_PARAM_CBANK
	.align		4
        /*00c0*/ 	.byte	0x04, 0x0a
        /*00c2*/ 	.short	(.L_4168 - .L_4167)
	.align		4
.L_4167:
        /*00c4*/ 	.word	index@(.nv.constant0._ZN6thrust24THRUST_300001_SM_1000_NS8cuda_cub4core6detail13_kernel_agentINS1_16__set_operations14PartitionAgentINS0_6detail15normal_iteratorINS0_10device_ptrIiEEEESB_iN4cuda3std3__44lessIiEEEEJSB_SB_iiiPNSE_4pairIiiEESG_iEEEvDpT0_)
        /*00c8*/ 	.short	0x0380
        /*00ca*/ 	.short	0x0030


	//----- nvinfo : EIATTR_SW_WAR
	.align		4
.L_4168:
        /*00cc*/ 	.byte	0x04, 0x36
        /*00ce*/ 	.short	(.L_4170 - .L_4169)
.L_4169:
        /*00d0*/ 	.word	0x00000008
.L_4170:


//--------------------- .nv.info._ZN6thrust24THRUST_300001_SM_1000_NS8cuda_cub4core6detail13_kernel_agentINS1_16__set_operations9InitAgentIN3cub18CUB_300001_SM_100013ScanTileStateIiLb1EEEiEEJSA_iEEEvDpT0_ --------------------------
	.section	.nv.info._ZN6thrust24THRUST_300001_SM_1000_NS8cuda_cub4core6detail13_kernel_agentINS1_16__set_operations9InitAgentIN3cub18CUB_300001_SM_100013ScanTileStateIiLb1EEEiEEJSA_iEEEvDpT0_,"",@"SHT_CUDA_INFO"
	.sectionflags	@""
	.align	4


	//----- nvinfo : EIATTR_CUDA_API_VERSION
	.align		4
        /*0000*/ 	.byte	0x04, 0x37
        /*0002*/ 	.short	(.L_4172 - .L_4171)
.L_4171:
        /*0004*/ 	.word	0x00000082


	//----- nvinfo : EIATTR_KPARAM_INFO
	.align		4
.L_4172:
        /*0008*/ 	.byte	0x04, 0x17
        /*000a*/ 	.short	(.L_4174 - .L_4173)
.L_4173:
        /*000c*/ 	.word	0x00000000
        /*0010*/ 	.short	0x0001
        /*0012*/ 	.short	0x0008
        /*0014*/ 	.byte	0x00, 0xf0, 0x11, 0x00


	//----- nvinfo : EIATTR_KPARAM_INFO
	.align		4
.L_4174:
        /*0018*/ 	.byte	0x04, 0x17
        /*001a*/ 	.short	(.L_4176 - .L_4175)
.L_4175:
        /*001c*/ 	.word	0x00000000
        /*0020*/ 	.short	0x0000
        /*0022*/ 	.short	0x0000
        /*0024*/ 	.byte	0x00, 0xf0, 0x21, 0x00


	//----- nvinfo : EIATTR_SPARSE_MMA_MASK
	.align		4
.L_4176:
        /*0028*/ 	.byte	0x03, 0x50
        /*002a*/ 	.short	0x0000


	//----- nvinfo : EIATTR_MAXREG_COUNT
	.align		4
        /*002c*/ 	.byte	0x03, 0x1b
        /*002e*/ 	.short	0x00ff


	//----- nvinfo : EIATTR_MERCURY_ISA_VERSION
	.align		4
        /*0030*/ 	.byte	0x03, 0x5f
        /*0032*/ 	.short	0x0101


	//----- nvinfo : EIATTR_VRC_CTA_INIT_COUNT
	.align		4
        /*0034*/ 	.byte	0x02, 0x4a
	.zero		1
	.zero		1


	//----- nvinfo : EIATTR_EXIT_INSTR_OFFSETS
	.align		4
        /*0038*/ 	.byte	0x04, 0x1c
        /*003a*/ 	.short	(.L_4178 - .L_4177)


	//   ....[0]....
.L_4177:
        /*003c*/ 	.word	0x000000f0


	//   ....[1]....
        /*0040*/ 	.word	0x00000130


	//----- nvinfo : EIATTR_MAX_THREADS
	.align		4
.L_4178:
        /*0044*/ 	.byte	0x04, 0x05
        /*0046*/ 	.short	(.L_4180 - .L_4179)
.L_4179:
        /*0048*/ 	.word	0x00000080
        /*004c*/ 	.word	0x00000001
        /*0050*/ 	.word	0x00000001


	//----- nvinfo : EIATTR_CBANK_PARAM_SIZE
	.align		4
.L_4180:
        /*0054*/ 	.byte	0x03, 0x19
        /*0056*/ 	.short	0x000c


	//----- nvinfo : EIATTR_PARAM_CBANK
	.align		4
        /*0058*/ 	.byte	0x04, 0x0a
        /*005a*/ 	.short	(.L_4182 - .L_4181)
	.align		4
.L_4181:
        /*005c*/ 	.word	index@(.nv.constant0._ZN6thrust24THRUST_300001_SM_1000_NS8cuda_cub4core6detail13_kernel_agentINS1_16__set_operations9InitAgentIN3cub18CUB_300001_SM_100013ScanTileStateIiLb1EEEiEEJSA_iEEEvDpT0_)
        /*0060*/ 	.short	0x0380
        /*0062*/ 	.short	0x000c


	//----- nvinfo : EIATTR_SW_WAR
	.align		4
.L_4182:
        /*0064*/ 	.byte	0x04, 0x36
        /*0066*/ 	.short	(.L_4184 - .L_4183)
.L_4183:
        /*0068*/ 	.word	0x00000008
.L_4184:


//--------------------- .nv.info._ZN6thrust24THRUST_300001_SM_1000_NS8cuda_cub4core6detail13_kernel_agentINS1_8__unique11UniqueAgentINS0_6detail15normal_iteratorINS0_10device_ptrIiEEEESB_N4cuda3std3__48equal_toIiEEiPiEEJSB_SB_SG_SH_iN3cub18CUB_300001_SM_100013ScanTileStateIiLb1EEEmEEEvDpT0_ --------------------------
	.section	.nv.info._ZN6thrust24THRUST_300001_SM_1000_NS8cuda_cub4core6detail13_kernel_agentINS1_8__unique11UniqueAgentINS0_6detail15normal_iteratorINS0_10device_ptrIiEEEESB_N4cuda3std3__48equal_toIiEEiPiEEJSB_SB_SG_SH_iN3cub18CUB_300001_SM_100013ScanTileStateIiLb1EEEmEEEvDpT0_,"",@"SHT_CUDA_INFO"
	.sectionflags	@""
	.align	4


	//----- nvinfo : EIATTR_CUDA_API_VERSION
	.align		4
        /*0000*/ 	.byte	0x04, 0x37
        /*0002*/ 	.short	(.L_4186 - .L_4185)
.L_4185:
        /*0004*/ 	.word	0x00000082


	//----- nvinfo : EIATTR_KPARAM_INFO
	.align		4
.L_4186:
        /*0008*/ 	.byte	0x04, 0x17
        /*000a*/ 	.short	(.L_4188 - .L_4187)
.L_4187:
        /*000c*/ 	.word	0x00000000
        /*0010*/ 	.short	0x0006
        /*0012*/ 	.short	0x0030
        /*0014*/ 	.byte	0x00, 0xf0, 0x21, 0x00


	//----- nvinfo : EIATTR_KPARAM_INFO
	.align		4
.L_4188:
        /*0018*/ 	.byte	0x04, 0x17
        /*001a*/ 	.short	(.L_4190 - .L_4189)
.L_4189:
        /*001c*/ 	.word	0x00000000
        /*0020*/ 	.short	0x0005
        /*0022*/ 	.short	0x0028
        /*0024*/ 	.byte	0x00, 0xf0, 0x21, 0x00


	//----- nvinfo : EIATTR_KPARAM_INFO
	.align		4
.L_4190:
        /*0028*/ 	.byte	0x04, 0x17
        /*002a*/ 	.short	(.L_4192 - .L_4191)
.L_4191:
        /*002c*/ 	.word	0x00000000
        /*0030*/ 	.short	0x0004
        /*0032*/ 	.short	0x0020
        /*0034*/ 	.byte	0x00, 0xf0, 0x11, 0x00


	//----- nvinfo : EIATTR_KPARAM_INFO
	.align		4
.L_4192:
        /*0038*/ 	.byte	0x04, 0x17
        /*003a*/ 	.short	(.L_4194 - .L_4193)
.L_4193:
        /*003c*/ 	.word	0x00000000
        /*0040*/ 	.short	0x0003
        /*0042*/ 	.short	0x0018
        /*0044*/ 	.byte	0x00, 0xf5, 0x21, 0x00


	//----- nvinfo : EIATTR_KPARAM_INFO
	.align		4
.L_4194:
        /*0048*/ 	.byte	0x04, 0x17
        /*004a*/ 	.short	(.L_4196 - .L_4195)
.L_4195:
        /*004c*/ 	.word	0x00000000
        /*0050*/ 	.short	0x0002
        /*0052*/ 	.short	0x0010
        /*0054*/ 	.byte	0x00, 0xf0, 0x05, 0x00


	//----- nvinfo : EIATTR_KPARAM_INFO
	.align		4
.L_4196:
        /*0058*/ 	.byte	0x04, 0x17
        /*005a*/ 	.short	(.L_4198 - .L_4197)
.L_4197:
        /*005c*/ 	.word	0x00000000
        /*0060*/ 	.short	0x0001
        /*0062*/ 	.short	0x0008
        /*0064*/ 	.byte	0x00, 0xf0, 0x21, 0x00


	//----- nvinfo : EIATTR_KPARAM_INFO
	.align		4
.L_4198:
        /*0068*/ 	.byte	0x04, 0x17
        /*006a*/ 	.short	(.L_4200 - .L_4199)
.L_4199:
        /*006c*/ 	.word	0x00000000
        /*0070*/ 	.short	0x0000
        /*0072*/ 	.short	0x0000
        /*0074*/ 	.byte	0x00, 0xf0, 0x21, 0x00


	//----- nvinfo : EIATTR_SPARSE_MMA_MASK
	.align		4
.L_4200:
        /*0078*/ 	.byte	0x03, 0x50
        /*007a*/ 	.short	0x0000


	//----- nvinfo : EIATTR_MAXREG_COUNT
	.align		4
        /*007c*/ 	.byte	0x03, 0x1b
        /*007e*/ 	.short	0x00ff


	//----- nvinfo : EIATTR_NUM_BARRIERS
	.align		4
        /*0080*/ 	.byte	0x02, 0x4c
        /*0082*/ 	.byte	0x01
	.zero		1


	//----- nvinfo : EIATTR_ANNOTATIONS
	.align		4
        /*0084*/ 	.byte	0x04, 0x55
        /*0086*/ 	.short	(.L_4202 - .L_4201)


	//   ....[0]....
.L_4201:
        /*0088*/ 	.word	0x00000001
        /*008c*/ 	.byte	0x90, 0x4d, 0x00, 0x00, 0x01, 0x00, 0x00, 0x00, 0x70, 0x59, 0x00, 0x00


	//----- nvinfo : EIATTR_MERCURY_ISA_VERSION
	.align		4
.L_4202:
        /*0098*/ 	.byte	0x03, 0x5f
        /*009a*/ 	.short	0x0101


	//----- nvinfo : EIATTR_UNUSED_LOAD_BYTE_OFFSET
	.align		4
        /*009c*/ 	.byte	0x04, 0x44
        /*009e*/ 	.short	(.L_4204 - .L_4203)


	//   ....[0]....
.L_4203:
        /*00a0*/ 	.word	0x00005a60
        /*00a4*/ 	.word	0x0000fff0


	//----- nvinfo : EIATTR_COOP_GROUP_MASK_REGIDS
	.align		4
.L_4204:
        /*00a8*/ 	.byte	0x04, 0x29
        /*00aa*/ 	.short	(.L_4206 - .L_4205)


	//   ....[0]....
.L_4205:
        /*00ac*/ 	.word	0xffffffff


	//   ....[1]....
        /*00b0*/ 	.word	0xffffffff


	//   ....[2]....
        /*00b4*/ 	.word	0xffffffff


	//   ....[3]....
        /*00b8*/ 	.word	0xffffffff


	//   ....[4]....
        /*00bc*/ 	.word	0xffffffff


	//   ....[5]....
        /*00c0*/ 	.word	0xffffffff


	//   ....[6]....
        /*00c4*/ 	.word	0xffffffff


	//   ....[7]....
        /*00c8*/ 	.word	0xffffffff


	//   ....[8]....
        /*00cc*/ 	.word	0xffffffff


	//   ....[9]....
        /*00d0*/ 	.word	0xffffffff


	//   ....[10]....
        /*00d4*/ 	.word	0xffffffff


	//   ....[11]....
        /*00d8*/ 	.word	0xffffffff


	//   ....[12]....
        /*00dc*/ 	.word	0xffffffff


	//   ....[13]....
        /*00e0*/ 	.word	0xffffffff


	//   ....[14]....
        /*00e4*/ 	.word	0xffffffff


	//   ....[15]....
        /*00e8*/ 	.word	0xffffffff


	//   ....[16]....
        /*00ec*/ 	.word	0xffffffff


	//   ....[17]....
        /*00f0*/ 	.word	0xffffffff


	//   ....[18]....
        /*00f4*/ 	.word	0xffffffff


	//   ....[19]....
        /*00f8*/ 	.word	0xffffffff


	//   ....[20]....
        /*00fc*/ 	.word	0xffffffff


	//   ....[21]....
        /*0100*/ 	.word	0xffffffff


	//   ....[22]....
        /*0104*/ 	.word	0xffffffff


	//   ....[23]....
        /*0108*/ 	.word	0xffffffff


	//   ....[24]....
        /*010c*/ 	.word	0xffffffff


	//   ....[25]....
        /*0110*/ 	.word	0xffffffff


	//   ....[26]....
        /*0114*/ 	.word	0xffffffff


	//   ....[27]....
        /*0118*/ 	.word	0xffffffff


	//   ....[28]....
        /*011c*/ 	.word	0xffffffff


	//   ....[29]....
        /*0120*/ 	.word	0xffffffff


	//   ....[30]....
        /*0124*/ 	.word	0xffffffff


	//   ....[31]....
        /*0128*/ 	.word	0xffffffff


	//   ....[32]....
        /*012c*/ 	.word	0xffffffff


	//   ....[33]....
        /*0130*/ 	.word	0xffffffff


	//   ....[34]....
        /*0134*/ 	.word	0xffffffff


	//   ....[35]....
        /*0138*/ 	.word	0xffffffff


	//   ....[36]....
        /*013c*/ 	.word	0xffffffff


	//   ....[37]....
        /*0140*/ 	.word	0xffffffff


	//   ....[38]....
        /*0144*/ 	.word	0xffffffff


	//   ....[39]....
        /*0148*/ 	.word	0xffffffff


	//   ....[40]....
        /*014c*/ 	.word	0xffffffff


	//   ....[41]....
        /*0150*/ 	.word	0xffffffff


	//   ....[42]....
        /*0154*/ 	.word	0xffffffff


	//   ....[43]....
        /*0158*/ 	.word	0xffffffff


	//   ....[44]....
        /*015c*/ 	.word	0xffffffff


	//   ....[45]....
        /*0160*/ 	.word	0xffffffff


	//   ....[46]....
        /*0164*/ 	.word	0xffffffff


	//   ....[47]....
        /*0168*/ 	.word	0xffffffff


	//   ....[48]....
        /*016c*/ 	.word	0xffffffff


	//   ....[49]....
        /*0170*/ 	.word	0xffffffff


	//   ....[50]....
        /*0174*/ 	.word	0xffffffff


	//   ....[51]....
        /*0178*/ 	.word	0xffffffff


	//   ....[52]....
        /*017c*/ 	.word	0xffffffff


	//   ....[53]....
        /*0180*/ 	.word	0xffffffff


	//   ....[54]....
        /*0184*/ 	.word	0xffffffff


	//   ....[55]....
        /*0188*/ 	.word	0xffffffff


	//   ....[56]....
        /*018c*/ 	.word	0xffffffff


	//   ....[57]....
        /*0190*/ 	.word	0xffffffff


	//   ....[58]....
        /*0194*/ 	.word	0xffffffff


	//   ....[59]....
        /*0198*/ 	.word	0xffffffff


	//   ....[60]....
        /*019c*/ 	.word	0x05000014


	//   ....[61]....
        /*01a0*/ 	.word	0x05000014


	//   ....[62]....
        /*01a4*/ 	.word	0x05000014


	//   ....[63]....
        /*01a8*/ 	.word	0x05000014


	//   ....[64]....
        /*01ac*/ 	.word	0x05000014


	//   ....[65]....
        /*01b0*/ 	.word	0x05000014


	//   ....[66]....
        /*01b4*/ 	.word	0x05000014


	//   ....[67]....
        /*01b8*/ 	.word	0x05000014


	//   ....[68]....
        /*01bc*/ 	.word	0x05000014


	//   ....[69]....
        /*01c0*/ 	.word	0x05000014


	//   ....[70]....
        /*01c4*/ 	.word	0x05000014


	//   ....[71]....
        /*01c8*/ 	.word	0x05000014


	//   ....[72]....
        /*01cc*/ 	.word	0x05000014


	//   ....[73]....
        /*01d0*/ 	.word	0x05000014


	//   ....[74]....
        /*01d4*/ 	.word	0x05000014


	//   ....[75]....
        /*01d8*/ 	.word	0x05000014


	//   ....[76]....
        /*01dc*/ 	.word	0x05000014


	//   ....[77]....
        /*01e0*/ 	.word	0x05000014


	//   ....[78]....
        /*01e4*/ 	.word	0x05000014


	//   ....[79]....
        /*01e8*/ 	.word	0x05000014


	//   ....[80]....
        /*01ec*/ 	.word	0x05000014


	//   ....[81]....
        /*01f0*/ 	.word	0x05000014


	//   ....[82]....
        /*01f4*/ 	.word	0x05000014


	//   ....[83]....
        /*01f8*/ 	.word	0x05000014


	//   ....[84]....
        /*01fc*/ 	.word	0x05000014


	//   ....[85]....
        /*0200*/ 	.word	0x05000014


	//   ....[86]....
        /*0204*/ 	.word	0x05000014


	//   ....[87]....
        /*0208*/ 	.word	0x05000014


	//   ....[88]....
        /*020c*/ 	.word	0x05000014


	//   ....[89]....
        /*0210*/ 	.word	0x05000014


	//   ....[90]....
        /*0214*/ 	.word	0x05000014


	//   ....[91]....
        /*0218*/ 	.word	0x05000014


	//   ....[92]....
        /*021c*/ 	.word	0x05000014


	//   ....[93]....
        /*0220*/ 	.word	0x05000014


	//   ....[94]....
        /*0224*/ 	.word	0x05000014


	//   ....[95]....
        /*0228*/ 	.word	0x05000014


	//----- nvinfo : EIATTR_COOP_GROUP_INSTR_OFFSETS
	.align		4
.L_4206:
        /*022c*/ 	.byte	0x04, 0x28
        /*022e*/ 	.short	(.L_4208 - .L_4207)


	//   ....[0]....
.L_4207:
        /*0230*/ 	.word	0x00000340


	//   ....[1]....
        /*0234*/ 	.word	0x000006b0


	//   ....[2]....
        /*0238*/ 	.word	0x000006e0


	//   ....[3]....
        /*023c*/ 	.word	0x00000700


	//   ....[4]....
        /*0240*/ 	.word	0x00000720


	//   ....[5]....
        /*0244*/ 	.word	0x00000750


	//   ....[6]....
        /*0248*/ 	.word	0x000014e0


	//   ....[7]....
        /*024c*/ 	.word	0x00001800


	//   ....[8]....
        /*0250*/ 	.word	0x00001830


	//   ....[9]....
        /*0254*/ 	.word	0x00001850


	//   ....[10]....
        /*0258*/ 	.word	0x00001870


	//   ....[11]....
        /*025c*/ 	.word	0x00001890


	//   ....[12]....
        /*0260*/ 	.word	0x00001ab0


	//   ....[13]....
        /*0264*/ 	.word	0x00001b70


	//   ....[14]....
        /*0268*/ 	.word	0x00001bd0


	//   ....[15]....
        /*026c*/ 	.word	0x00001c20


	//   ....[16]....
        /*0270*/ 	.word	0x00001c90


	//   ....[17]....
        /*0274*/ 	.word	0x00001ce0


	//   ....[18]....
        /*0278*/ 	.word	0x00001d30


	//   ....[19]....
        /*027c*/ 	.word	0x00001d80


	//   ....[20]....
        /*0280*/ 	.word	0x00001dd0


	//   ....[21]....
        /*0284*/ 	.word	0x00001ea0


	//   ....[22]....
        /*0288*/ 	.word	0x00001f60


	//   ....[23]....
        /*028c*/ 	.word	0x00001fb0


	//   ....[24]....
        /*0290*/ 	.word	0x00002010


	//   ....[25]....
        /*0294*/ 	.word	0x00002030


	//   ....[26]....
        /*0298*/ 	.word	0x00002080


	//   ....[27]....
        /*029c*/ 	.word	0x000020c0


	//   ....[28]....
        /*02a0*/ 	.word	0x00002100


	//   ....[29]....
        /*02a4*/ 	.word	0x00002140


	//   ....[30]....
        /*02a8*/ 	.word	0x00003410


	//   ....[31]....
        /*02ac*/ 	.word	0x000038c0


	//   ....[32]....
        /*02b0*/ 	.word	0x000038f0


	//   ....[33]....
        /*02b4*/ 	.word	0x00003920


	//   ....[34]....
        /*02b8*/ 	.word	0x00003940


	//   ....[35]....
        /*02bc*/ 	.word	0x00003960


	//   ....[36]....
        /*02c0*/ 	.word	0x00004920


	//   ....[37]....
        /*02c4*/ 	.word	0x00004e00


	//   ....[38]....
        /*02c8*/ 	.word	0x00004e20


	//   ....[39]....
        /*02cc*/ 	.word	0x00004e40


	//   ....[40]....
        /*02d0*/ 	.word	0x00004e60


	//   ....[41]....
        /*02d4*/ 	.word	0x00004e80


	//   ....[42]....
        /*02d8*/ 	.word	0x000050c0


	//   ....[43]....
        /*02dc*/ 	.word	0x00005180


	//   ....[44]....
        /*02e0*/ 	.word	0x000051e0


	//   ....[45]....
        /*02e4*/ 	.word	0x00005270


	//   ....[46]....
        /*02e8*/ 	.word	0x000052c0


	//   ....[47]....
        /*02ec*/ 	.word	0x00005310


	//   ....[48]....
        /*02f0*/ 	.word	0x00005370


	//   ....[49]....
        /*02f4*/ 	.word	0x000053e0


	//   ....[50]....
        /*02f8*/ 	.word	0x00005420


	//   ....[51]....
        /*02fc*/ 	.word	0x000054c0


	//   ....[52]....
        /*0300*/ 	.word	0x00005590


	//   ....[53]....
        /*0304*/ 	.word	0x000055f0


	//   ....[54]....
        /*0308*/ 	.word	0x00005660


	//   ....[55]....
        /*030c*/ 	.word	0x000056b0


	//   ....[56]....
        /*0310*/ 	.word	0x000056f0


	//   ....[57]....
        /*0314*/ 	.word	0x00005730


	//   ....[58]....
        /*0318*/ 	.word	0x00005770


	//   ....[59]....
        /*031c*/ 	.word	0x000057b0


	//   ....[60]....
        /*0320*/ 	.word	0x00006660


	//   ....[61]....
        /*0324*/ 	.word	0x000066e0


	//   ....[62]....
        /*0328*/ 	.word	0x00006790


	//   ....[63]....
        /*032c*/ 	.word	0x00006880


	//   ....[64]....
        /*0330*/ 	.word	0x00006900


	//   ....[65]....
        /*0334*/ 	.word	0x00006990


	//   ....[66]....
        /*0338*/ 	.word	0x00006a20


	//   ....[67]....
        /*033c*/ 	.word	0x00006a90


	//   ....[68]....
        /*0340*/ 	.word	0x00006ac0


	//   ....[69]....
        /*0344*/ 	.word	0x00006b80


	//   ....[70]....
        /*0348*/ 	.word	0x00006c00


	//   ....[71]....
        /*034c*/ 	.word	0x00006c80


	//   ....[72]....
        /*0350*/ 	.word	0x00006d40


	//   ....[73]....
        /*0354*/ 	.word	0x00006dd0


	//   ....[74]....
        /*0358*/ 	.word	0x00006e50


	//   ....[75]....
        /*035c*/ 	.word	0x00006ec0


	//   ....[76]....
        /*0360*/ 	.word	0x00006f40


	//   ....[77]....
        /*0364*/ 	.word	0x00006f70


	//   ....[78]....
        /*0368*/ 	.word	0x00007000


	//   ....[79]....
        /*036c*/ 	.word	0x00007080


	//   ....[80]....
        /*0370*/ 	.word	0x00007100


	//   ....[81]....
        /*0374*/ 	.word	0x00007210


	//   ....[82]....
        /*0378*/ 	.word	0x00007290


	//   ....[83]....
        /*037c*/ 	.word	0x00007320


	//   ....[84]....
        /*0380*/ 	.word	0x000073b0


	//   ....[85]....
        /*0384*/ 	.word	0x00007430


	//   ....[86]....
        /*0388*/ 	.word	0x00007460


	//   ....[87]....
        /*038c*/ 	.word	0x00007550


	//   ....[88]....
        /*0390*/ 	.word	0x000075d0


	//   ....[89]....
        /*0394*/ 	.word	0x00007650


	//   ....[90]....
        /*0398*/ 	.word	0x00007720


	//   ....[91]....
        /*039c*/ 	.word	0x000077d0


	//   ....[92]....
        /*03a0*/ 	.word	0x00007850


	//   ....[93]....
        /*03a4*/ 	.word	0x000078d0


	//   ....[94]....
        /*03a8*/ 	.word	0x00007950


	//   ....[95]....
        /*03ac*/ 	.word	0x000079b0


	//----- nvinfo : EIATTR_VRC_CTA_INIT_COUNT
	.align		4
.L_4208:
        /*03b0*/ 	.byte	0x02, 0x4a
	.zero		1
	.zero		1


	//----- nvinfo : EIATTR_EXIT_INSTR_OFFSETS
	.align		4
        /*03b4*/ 	.byte	0x04, 0x1c
        /*03b6*/ 	.short	(.L_4210 - .L_4209)


	//   ....[0]....
.L_4209:
        /*03b8*/ 	.word	0x00001240


	//   ....[1]....
        /*03bc*/ 	.word	0x00002eb0


	//   ....[2]....
        /*03c0*/ 	.word	0x000065e0


	//   ....[3]....
        /*03c4*/ 	.word	0x00006610


	//----- nvinfo : EIATTR_MAX_THREADS
	.align		4
.L_4210:
        /*03c8*/ 	.byte	0x04, 0x05
        /*03ca*/ 	.short	(.L_4212 - .L_4211)
.L_4211:
        /*03cc*/ 	.word	0x00000040
        /*03d0*/ 	.word	0x00000001
        /*03d4*/ 	.word	0x00000001


	//----- nvinfo : EIATTR_CRS_STACK_SIZE
	.align		4
.L_4212:
        /*03d8*/ 	.byte	0x04, 0x1e
        /*03da*/ 	.short	(.L_4214 - .L_4213)
.L_4213:
        /*03dc*/ 	.word	0x00000000


	//----- nvinfo : EIATTR_CBANK_PARAM_SIZE
	.align		4
.L_4214:
        /*03e0*/ 	.byte	0x03, 0x19
        /*03e2*/ 	.short	0x0038


	//----- nvinfo : EIATTR_PARAM_CBANK
	.align		4
        /*03e4*/ 	.byte	0x04, 0x0a
        /*03e6*/ 	.short	(.L_4216 - .L_4215)
	.align		4
.L_4215:
        /*03e8*/ 	.word	index@(.nv.constant0._ZN6thrust24THRUST_300001_SM_1000_NS8cuda_cub4core6detail13_kernel_agentINS1_8__unique11UniqueAgentINS0_6detail15normal_iteratorINS0_10device_ptrIiEEEESB_N4cuda3std3__48equal_toIiEEiPiEEJSB_SB_SG_SH_iN3cub18CUB_300001_SM_100013ScanTileStateIiLb1EEEmEEEvDpT0_)
        /*03ec*/ 	.short	0x0380
        /*03ee*/ 	.short	0x0038


	//----- nvinfo : EIATTR_SW_WAR
	.align		4
.L_4216:
        /*03f0*/ 	.byte	0x04, 0x36
        /*03f2*/ 	.short	(.L_4218 - .L_4217)
.L_4217:
        /*03f4*/ 	.word	0x00000008
.L_4218:


//--------------------- .nv.info._ZN6thrust24THRUST_300001_SM_1000_NS8cuda_cub4core6detail13_kernel_agentINS1_8__unique9InitAgentIN3cub18CUB_300001_SM_100013ScanTileStateIiLb1EEEPiiEEJSA_mSB_EEEvDpT0_ --------------------------
	.section	.nv.info._ZN6thrust24THRUST_300001_SM_1000_NS8cuda_cub4core6detail13_kernel_agentINS1_8__unique9InitAgentIN3cub18CUB_300001_SM_100013ScanTileStateIiLb1EEEPiiEEJSA_mSB_EEEvDpT0_,"",@"SHT_CUDA_INFO"
	.sectionflags	@""
	.align	4


	//----- nvinfo : EIATTR_CUDA_API_VERSION
	.align		4
        /*0000*/ 	.byte	0x04, 0x37
        /*0002*/ 	.short	(.L_4220 - .L_4219)
.L_4219:
        /*0004*/ 	.word	0x00000082


	//----- nvinfo : EIATTR_KPARAM_INFO
	.align		4
.L_4220:
        /*0008*/ 	.byte	0x04, 0x17
        /*000a*/ 	.short	(.L_4222 - .L_4221)
.L_4221:
        /*000c*/ 	.word	0x00000000
        /*0010*/ 	.short	0x0002
        /*0012*/ 	.short	0x0010
        /*0014*/ 	.byte	0x00, 0xf5, 0x21, 0x00


	//----- nvinfo : EIATTR_KPARAM_INFO
	.align		4
.L_4222:
        /*0018*/ 	.byte	0x04, 0x17
        /*001a*/ 	.short	(.L_4224 - .L_4223)
.L_4223:
        /*001c*/ 	.word	0x00000000
        /*0020*/ 	.short	0x0001
        /*0022*/ 	.short	0x0008
        /*0024*/ 	.byte	0x00, 0xf0, 0x21, 0x00


	//----- nvinfo : EIATTR_KPARAM_INFO
	.align		4
.L_4224:
        /*0028*/ 	.byte	0x04, 0x17
        /*002a*/ 	.short	(.L_4226 - .L_4225)
.L_4225:
        /*002c*/ 	.word	0x00000000
        /*0030*/ 	.short	0x0000
        /*0032*/ 	.short	0x0000
        /*0034*/ 	.byte	0x00, 0xf0, 0x21, 0x00


	//----- nvinfo : EIATTR_SPARSE_MMA_MASK
	.align		4
.L_4226:
        /*0038*/ 	.byte	0x03, 0x50
        /*003a*/ 	.short	0x0000


	//----- nvinfo : EIATTR_MAXREG_COUNT
	.align		4
        /*003c*/ 	.byte	0x03, 0x1b
        /*003e*/ 	.short	0x00ff


	//----- nvinfo : EIATTR_MERCURY_ISA_VERSION
	.align		4
        /*0040*/ 	.byte	0x03, 0x5f
        /*0042*/ 	.short	0x0101


	//----- nvinfo : EIATTR_VRC_CTA_INIT_COUNT
	.align		4
        /*0044*/ 	.byte	0x02, 0x4a
	.zero		1
	.zero		1


	//----- nvinfo : EIATTR_EXIT_INSTR_OFFSETS
	.align		4
        /*0048*/ 	.byte	0x04, 0x1c
        /*004a*/ 	.short	(.L_4228 - .L_4227)


	//   ....[0]....
.L_4227:
        /*004c*/ 	.word	0x00000130


	//   ....[1]....
        /*0050*/ 	.word	0x00000160


	//----- nvinfo : EIATTR_MAX_THREADS
	.align		4
.L_4228:
        /*0054*/ 	.byte	0x04, 0x05
        /*0056*/ 	.short	(.L_4230 - .L_4229)
.L_4229:
        /*0058*/ 	.word	0x00000080
        /*005c*/ 	.word	0x00000001
        /*0060*/ 	.word	0x00000001


	//----- nvinfo : EIATTR_CBANK_PARAM_SIZE
	.align		4
.L_4230:
        /*0064*/ 	.byte	0x03, 0x19
        /*0066*/ 	.short	0x0018


	//----- nvinfo : EIATTR_PARAM_CBANK
	.align		4
        /*0068*/ 	.byte	0x04, 0x0a
        /*006a*/ 	.short	(.L_4232 - .L_4231)
	.align		4
.L_4231:
        /*006c*/ 	.word	index@(.nv.constant0._ZN6thrust24THRUST_300001_SM_1000_NS8cuda_cub4core6detail13_kernel_agentINS1_8__unique9InitAgentIN3cub18CUB_300001_SM_100013ScanTileStateIiLb1EEEPiiEEJSA_mSB_EEEvDpT0_)
        /*0070*/ 	.short	0x0380
        /*0072*/ 	.short	0x0018


	//----- nvinfo : EIATTR_SW_WAR
	.align		4
.L_4232:
        /*0074*/ 	.byte	0x04, 0x36
        /*0076*/ 	.short	(.L_4234 - .L_4233)
.L_4233:
        /*0078*/ 	.word	0x00000008
.L_4234:


//--------------------- .nv.info._ZN6thrust24THRUST_300001_SM_1000_NS8cuda_cub4core6detail13_kernel_agentINS1_8__reduce11ReduceAgentIPN4cuda3std3__45tupleIJNSA_IJilEEESB_EEESD_SC_lNS1_9__extrema12arg_minmax_fIil17compare_key_valueEEEEJSD_SD_iSH_EEEvDpT0_ --------------------------
	.section	.nv.info._ZN6thrust24THRUST_300001_SM_1000_NS8cuda_cub4core6detail13_kernel_agentINS1_8__reduce11ReduceAgentIPN4cuda3std3__45tupleIJNSA_IJilEEESB_EEESD_SC_lNS1_9__extrema12arg_minmax_fIil17compare_key_valueEEEEJSD_SD_iSH_EEEvDpT0_,"",@"SHT_CUDA_INFO"
	.sectionflags	@""
	.align	4


	//----- nvinfo : EIATTR_CUDA_API_VERSION
	.align		4
        /*0000*/ 	.byte	0x04, 0x37
        /*0002*/ 	.short	(.L_4236 - .L_4235)
.L_4235:
        /*0004*/ 	.word	0x00000082


	//----- nvinfo : EIATTR_KPARAM_INFO
	.align		4
.L_4236:
        /*0008*/ 	.byte	0x04, 0x17
        /*000a*/ 	.short	(.L_4238 - .L_4237)
.L_4237:
        /*000c*/ 	.word	0x00000000
        /*0010*/ 	.short	0x0003
        /*0012*/ 	.short	0x0014
        /*0014*/ 	.byte	0x00, 0xf0, 0x05, 0x00


	//----- nvinfo : EIATTR_KPARAM_INFO
	.align		4
.L_4238:
        /*0018*/ 	.byte	0x04, 0x17
        /*001a*/ 	.short	(.L_4240 - .L_4239)
.L_4239:
        /*001c*/ 	.word	0x00000000
        /*0020*/ 	.short	0x0002
        /*0022*/ 	.short	0x0010
        /*0024*/ 	.byte	0x00, 0xf0, 0x11, 0x00


	//----- nvinfo : EIATTR_KPARAM_INFO
	.align		4
.L_4240:
        /*0028*/ 	.byte	0x04, 0x17
        /*002a*/ 	.short	(.L_4242 - .L_4241)
.L_4241:
        /*002c*/ 	.word	0x00000000
        /*0030*/ 	.short	0x0001
        /*0032*/ 	.short	0x0008
        /*0034*/ 	.byte	0x00, 0xf5, 0x21, 0x00


	//----- nvinfo : EIATTR_KPARAM_INFO
	.align		4
.L_4242:
        /*0038*/ 	.byte	0x04, 0x17
        /*003a*/ 	.short	(.L_4244 - .L_4243)
.L_4243:
        /*003c*/ 	.word	0x00000000
        /*0040*/ 	.short	0x0000
        /*0042*/ 	.short	0x0000
        /*0044*/ 	.byte	0x00, 0xf5, 0x21, 0x00


	//----- nvinfo : EIATTR_SPARSE_MMA_MASK
	.align		4
.L_4244:
        /*0048*/ 	.byte	0x03, 0x50
        /*004a*/ 	.short	0x0000


	//----- nvinfo : EIATTR_MAXREG_COUNT
	.align		4
        /*004c*/ 	.byte	0x03, 0x1b
        /*004e*/ 	.short	0x00ff


	//----- nvinfo : EIATTR_NUM_BARRIERS
	.align		4
        /*0050*/ 	.byte	0x02, 0x4c
        /*0052*/ 	.byte	0x01
	.zero		1


	//----- nvinfo : EIATTR_MERCURY_ISA_VERSION
	.align		4
        /*0054*/ 	.byte	0x03, 0x5f
        /*0056*/ 	.short	0x0101


	//----- nvinfo : EIATTR_COOP_GROUP_MASK_REGIDS
	.align		4
        /*0058*/ 	.byte	0x04, 0x29
        /*005a*/ 	.short	(.L_4246 - .L_4245)


	//   ....[0]....
.L_4245:
        /*005c*/ 	.word	0xffffffff


	//   ....[1]....
        /*0060*/ 	.word	0xffffffff


	//   ....[2]....
        /*0064*/ 	.word	0xffffffff


	//   ....[3]....
        /*0068*/ 	.word	0xffffffff


	//   ....[4]....
        /*006c*/ 	.word	0xffffffff


	//   ....[5]....
        /*0070*/ 	.word	0xffffffff


	//   ....[6]....
        /*0074*/ 	.word	0xffffffff


	//   ....[7]....
        /*0078*/ 	.word	0xffffffff


	//   ....[8]....
        /*007c*/ 	.word	0xffffffff


	//   ....[9]....
        /*0080*/ 	.word	0xffffffff


	//   ....[10]....
        /*0084*/ 	.word	0xffffffff


	//   ....[11]....
        /*0088*/ 	.word	0xffffffff


	//   ....[12]....
        /*008c*/ 	.word	0xffffffff


	//   ....[13]....
        /*0090*/ 	.word	0xffffffff


	//   ....[14]....
        /*0094*/ 	.word	0xffffffff


	//   ....[15]....
        /*0098*/ 	.word	0xffffffff


	//   ....[16]....
        /*009c*/ 	.word	0xffffffff


	//   ....[17]....
        /*00a0*/ 	.word	0xffffffff


	//   ....[18]....
        /*00a4*/ 	.word	0xffffffff


	//   ....[19]....
        /*00a8*/ 	.word	0xffffffff


	//   ....[20]....
        /*00ac*/ 	.word	0xffffffff


	//   ....[21]....
        /*00b0*/ 	.word	0xffffffff


	//   ....[22]....
        /*00b4*/ 	.word	0xffffffff


	//   ....[23]....
        /*00b8*/ 	.word	0xffffffff


	//   ....[24]....
        /*00bc*/ 	.word	0xffffffff


	//   ....[25]....
        /*00c0*/ 	.word	0xffffffff


	//   ....[26]....
        /*00c4*/ 	.word	0xffffffff


	//   ....[27]....
        /*00c8*/ 	.word	0xffffffff


	//   ....[28]....
        /*00cc*/ 	.word	0xffffffff


	//   ....[29]....
        /*00d0*/ 	.word	0xffffffff


	//   ....[30]....
        /*00d4*/ 	.word	0xffffffff


	//   ....[31]....
        /*00d8*/ 	.word	0xffffffff


	//   ....[32]....
        /*00dc*/ 	.word	0xffffffff


	//   ....[33]....
        /*00e0*/ 	.word	0xffffffff


	//   ....[34]....
        /*00e4*/ 	.word	0xffffffff


	//   ....[35]....
        /*00e8*/ 	.word	0xffffffff


	//   ....[36]....
        /*00ec*/ 	.word	0xffffffff


	//   ....[37]....
        /*00f0*/ 	.word	0xffffffff


	//   ....[38]....
        /*00f4*/ 	.word	0xffffffff


	//   ....[39]....
        /*00f8*/ 	.word	0xffffffff


	//   ....[40]....
        /*00fc*/ 	.word	0xffffffff


	//   ....[41]....
        /*0100*/ 	.word	0xffffffff


	//   ....[42]....
        /*0104*/ 	.word	0xffffffff


	//   ....[43]....
        /*0108*/ 	.word	0xffffffff


	//   ....[44]....
        /*010c*/ 	.word	0xffffffff


	//   ....[45]....
        /*0110*/ 	.word	0xffffffff


	//   ....[46]....
        /*0114*/ 	.word	0xffffffff


	//   ....[47]....
        /*0118*/ 	.word	0xffffffff


	//   ....[48]....
        /*011c*/ 	.word	0xffffffff


	//   ....[49]....
        /*0120*/ 	.word	0xffffffff


	//   ....[50]....
        /*0124*/ 	.word	0xffffffff


	//   ....[51]....
        /*0128*/ 	.word	0xffffffff


	//   ....[52]....
        /*012c*/ 	.word	0xffffffff


	//   ....[53]....
        /*0130*/ 	.word	0xffffffff


	//   ....[54]....
        /*0134*/ 	.word	0xffffffff


	//   ....[55]....
        /*0138*/ 	.word	0xffffffff


	//   ....[56]....
        /*013c*/ 	.word	0xffffffff


	//   ....[57]....
        /*0140*/ 	.word	0xffffffff


	//   ....[58]....
        /*0144*/ 	.word	0xffffffff


	//   ....[59]....
        /*0148*/ 	.word	0xffffffff


	//   ....[60]....
        /*014c*/ 	.word	0xffffffff


	//   ....[61]....
        /*0150*/ 	.word	0xffffffff


	//   ....[62]....
        /*0154*/ 	.word	0xffffffff


	//   ....[63]....
        /*0158*/ 	.word	0xffffffff


	//   ....[64]....
        /*015c*/ 	.word	0xffffffff


	//   ....[65]....
        /*0160*/ 	.word	0xffffffff


	//   ....[66]....
        /*0164*/ 	.word	0xffffffff


	//   ....[67]....
        /*0168*/ 	.word	0xffffffff


	//   ....[68]....
        /*016c*/ 	.word	0xffffffff


	//   ....[69]....
        /*0170*/ 	.word	0xffffffff


	//   ....[70]....
        /*0174*/ 	.word	0xffffffff


	//   ....[71]....
        /*0178*/ 	.word	0xffffffff


	//   ....[72]....
        /*017c*/ 	.word	0xffffffff


	//   ....[73]....
        /*0180*/ 	.word	0xffffffff


	//   ....[74]....
        /*0184*/ 	.word	0xffffffff


	//   ....[75]....
        /*0188*/ 	.word	0xffffffff


	//   ....[76]....
        /*018c*/ 	.word	0xffffffff


	//   ....[77]....
        /*0190*/ 	.word	0xffffffff


	//   ....[78]....
        /*0194*/ 	.word	0xffffffff


	//   ....[79]....
        /*0198*/ 	.word	0xffffffff


	//   ....[80]....
        /*019c*/ 	.word	0xffffffff


	//   ....[81]....
        /*01a0*/ 	.word	0xffffffff


	//   ....[82]....
        /*01a4*/ 	.word	0xffffffff


	//   ....[83]....
        /*01a8*/ 	.word	0xffffffff


	//   ....[84]....
        /*01ac*/ 	.word	0xffffffff


	//   ....[85]....
        /*01b0*/ 	.word	0xffffffff


	//   ....[86]....
        /*01b4*/ 	.word	0xffffffff


	//   ....[87]....
        /*01b8*/ 	.word	0xffffffff


	//   ....[88]....
        /*01bc*/ 	.word	0xffffffff


	//   ....[89]....
        /*01c0*/ 	.word	0xffffffff


	//----- nvinfo : EIATTR_COOP_GROUP_INSTR_OFFSETS
	.align		4
.L_4246:
        /*01c4*/ 	.byte	0x04, 0x28
        /*01c6*/ 	.short	(.L_4248 - .L_4247)


	//   ....[0]....
.L_4247:
        /*01c8*/ 	.word	0x00001080


	//   ....[1]....
        /*01cc*/ 	.word	0x000010b0


	//   ....[2]....
        /*01d0*/ 	.word	0x000010e0


	//   ....[3]....
        /*01d4*/ 	.word	0x00001100


	//   ....[4]....
        /*01d8*/ 	.word	0x00001110


	//   ....[5]....
        /*01dc*/ 	.word	0x00001120


	//   ....[6]....
        /*01e0*/ 	.word	0x00001390


	//   ....[7]....
        /*01e4*/ 	.word	0x000013c0


	//   ....[8]....
        /*01e8*/ 	.word	0x000013f0


	//   ....[9]....
        /*01ec*/ 	.word	0x00001400


	//   ....[10]....
        /*01f0*/ 	.word	0x00001410


	//   ....[11]....
        /*01f4*/ 	.word	0x00001420


	//   ....[12]....
        /*01f8*/ 	.word	0x00001710


	//   ....[13]....
        /*01fc*/ 	.word	0x00001740


	//   ....[14]....
        /*0200*/ 	.word	0x00001770


	//   ....[15]....
        /*0204*/ 	.word	0x00001780


	//   ....[16]....
        /*0208*/ 	.word	0x00001790


	//   ....[17]....
        /*020c*/ 	.word	0x000017a0


	//   ....[18]....
        /*0210*/ 	.word	0x00001a90


	//   ....[19]....
        /*0214*/ 	.word	0x00001ac0


	//   ....[20]....
        /*0218*/ 	.word	0x00001af0


	//   ....[21]....
        /*021c*/ 	.word	0x00001b00


	//   ....[22]....
        /*0220*/ 	.word	0x00001b10


	//   ....[23]....
        /*0224*/ 	.word	0x00001b20


	//   ....[24]....
        /*0228*/ 	.word	0x00001e10


	//   ....[25]....
        /*022c*/ 	.word	0x00001e40


	//   ....[26]....
        /*0230*/ 	.word	0x00001e70


	//   ....[27]....
        /*0234*/ 	.word	0x00001e80


	//   ....[28]....
        /*0238*/ 	.word	0x00001e90


	//   ....[29]....
        /*023c*/ 	.word	0x00001ea0


	//   ....[30]....
        /*0240*/ 	.word	0x00003510


	//   ....[31]....
        /*0244*/ 	.word	0x00003520


	//   ....[32]....
        /*0248*/ 	.word	0x00003530


	//   ....[33]....
        /*024c*/ 	.word	0x00003550


	//   ....[34]....
        /*0250*/ 	.word	0x00003560


	//   ....[35]....
        /*0254*/ 	.word	0x00003570


	//   ....[36]....
        /*0258*/ 	.word	0x000037d0


	//   ....[37]....
        /*025c*/ 	.word	0x00003810


	//   ....[38]....
        /*0260*/ 	.word	0x00003840


	//   ....[39]....
        /*0264*/ 	.word	0x00003850


	//   ....[40]....
        /*0268*/ 	.word	0x00003860


	//   ....[41]....
        /*026c*/ 	.word	0x00003870


	//   ....[42]....
        /*0270*/ 	.word	0x00003b60


	//   ....[43]....
        /*0274*/ 	.word	0x00003ba0


	//   ....[44]....
        /*0278*/ 	.word	0x00003bd0


	//   ....[45]....
        /*027c*/ 	.word	0x00003be0


	//   ....[46]....
        /*0280*/ 	.word	0x00003bf0


	//   ....[47]....
        /*0284*/ 	.word	0x00003c00


	//   ....[48]....
        /*0288*/ 	.word	0x00003ef0


	//   ....[49]....
        /*028c*/ 	.word	0x00003f30


	//   ....[50]....
        /*0290*/ 	.word	0x00003f60


	//   ....[51]....
        /*0294*/ 	.word	0x00003f70


	//   ....[52]....
        /*0298*/ 	.word	0x00003f80


	//   ....[53]....
        /*029c*/ 	.word	0x00003f90


	//   ....[54]....
        /*02a0*/ 	.word	0x00004280


	//   ....[55]....
        /*02a4*/ 	.word	0x000042c0


	//   ....[56]....
        /*02a8*/ 	.word	0x000042f0


	//   ....[57]....
        /*02ac*/ 	.word	0x00004300


	//   ....[58]....
        /*02b0*/ 	.word	0x00004310


	//   ....[59]....
        /*02b4*/ 	.word	0x00004320


	//   ....[60]....
        /*02b8*/ 	.word	0x00008090


	//   ....[61]....
        /*02bc*/ 	.word	0x000080c0


	//   ....[62]....
        /*02c0*/ 	.word	0x000080d0


	//   ....[63]....
        /*02c4*/ 	.word	0x000080e0


	//   ....[64]....
        /*02c8*/ 	.word	0x000080f0


	//   ....[65]....
        /*02cc*/ 	.word	0x00008100


	//   ....[66]....
        /*02d0*/ 	.word	0x00008400


	//   ....[67]....
        /*02d4*/ 	.word	0x00008430


	//   ....[68]....
        /*02d8*/ 	.word	0x00008460


	//   ....[69]....
        /*02dc*/ 	.word	0x00008470


	//   ....[70]....
        /*02e0*/ 	.word	0x00008480


	//   ....[71]....
        /*02e4*/ 	.word	0x00008490


	//   ....[72]....
        /*02e8*/ 	.word	0x00008780


	//   ....[73]....
        /*02ec*/ 	.word	0x000087b0


	//   ....[74]....
        /*02f0*/ 	.word	0x000087e0


	//   ....[75]....
        /*02f4*/ 	.word	0x000087f0


	//   ....[76]....
        /*02f8*/ 	.word	0x00008800


	//   ....[77]....
        /*02fc*/ 	.word	0x00008810


	//   ....[78]....
        /*0300*/ 	.word	0x00008b00


	//   ....[79]....
        /*0304*/ 	.word	0x00008b30


	//   ....[80]....
        /*0308*/ 	.word	0x00008b60


	//   ....[81]....
        /*030c*/ 	.word	0x00008b70


	//   ....[82]....
        /*0310*/ 	.word	0x00008b80


	//   ....[83]....
        /*0314*/ 	.word	0x00008b90


	//   ....[84]....
        /*0318*/ 	.word	0x00008e80


	//   ....[85]....
        /*031c*/ 	.word	0x00008eb0


	//   ....[86]....
        /*0320*/ 	.word	0x00008ee0


	//   ....[87]....
        /*0324*/ 	.word	0x00008ef0


	//   ....[88]....
        /*0328*/ 	.word	0x00008f00


	//   ....[89]....
        /*032c*/ 	.word	0x00008f10


	//----- nvinfo : EIATTR_VRC_CTA_INIT_COUNT
	.align		4
.L_4248:
        /*0330*/ 	.byte	0x02, 0x4a
	.zero		1
	.zero		1


	//----- nvinfo : EIATTR_EXIT_INSTR_OFFSETS
	.align		4
        /*0334*/ 	.byte	0x04, 0x1c
        /*0336*/ 	.short	(.L_4250 - .L_4249)


	//   ....[0]....
.L_4249:
        /*0338*/ 	.word	0x00000030


	//   ....[1]....
        /*033c*/ 	.word	0x0000a490


	//   ....[2]....
        /*0340*/ 	.word	0x0000a510


	//----- nvinfo : EIATTR_MAX_THREADS
	.align		4
.L_4250:
        /*0344*/ 	.byte	0x04, 0x05
        /*0346*/ 	.short	(.L_4252 - .L_4251)
.L_4251:
        /*0348*/ 	.word	0x00000100
        /*034c*/ 	.word	0x00000001
        /*0350*/ 	.word	0x00000001


	//----- nvinfo : EIATTR_CRS_STACK_SIZE
	.align		4
.L_4252:
        /*0354*/ 	.byte	0x04, 0x1e
        /*0356*/ 	.short	(.L_4254 - .L_4253)
.L_4253:
        /*0358*/ 	.word	0x00000000


	//----- nvinfo : EIATTR_CBANK_PARAM_SIZE
	.align		4
.L_4254:
        /*035c*/ 	.byte	0x03, 0x19
        /*035e*/ 	.short	0x0015


	//----- nvinfo : EIATTR_PARAM_CBANK
	.align		4
        /*0360*/ 	.byte	0x04, 0x0a
        /*0362*/ 	.short	(.L_4256 - .L_4255)
	.align		4
.L_4255:
        /*0364*/ 	.word	index@(.nv.constant0._ZN6thrust24THRUST_300001_SM_1000_NS8cuda_cub4core6detail13_kernel_agentINS1_8__reduce11ReduceAgentIPN4cuda3std3__45tupleIJNSA_IJilEEESB_EEESD_SC_lNS1_9__extrema12arg_minmax_fIil17compare_key_valueEEEEJSD_SD_iSH_EEEvDpT0_)
        /*0368*/ 	.short	0x0380
        /*036a*/ 	.short	0x0015


	//----- nvinfo : EIATTR_SW_WAR
	.align		4
.L_4256:
        /*036c*/ 	.byte	0x04, 0x36
        /*036e*/ 	.short	(.L_4258 - .L_4257)
.L_4257:
        /*0370*/ 	.word	0x00000008
.L_4258:


//--------------------- .nv.info._ZN6thrust24THRUST_300001_SM_1000_NS8cuda_cub4core6detail13_kernel_agentINS1_8__reduce11ReduceAgentINS0_18transform_iteratorINS1_9__extrema12arg_minmax_fIil17compare_key_valueE15duplicate_tupleENS0_12zip_iteratorIN4cuda3std3__45tupleIJNS0_6detail15normal_iteratorINS0_10device_ptrIiEEEENS0_17counting_iteratorIlNS0_11use_defaultESO_SO_EEEEEEENSH_IJNSH_IJilEEESS_EEEST_EEPST_ST_lSB_EEJSU_SV_lN3cub18CUB_300001_SM_100013GridEvenShareIlEENSY_9GridQueueIyEESB_EEEvDpT0_ --------------------------
	.section	.nv.info._ZN6thrust24THRUST_300001_SM_1000_NS8cuda_cub4core6detail13_kernel_agentINS1_8__reduce11ReduceAgentINS0_18transform_iteratorINS1_9__extrema12arg_minmax_fIil17compare_key_valueE15duplicate_tupleENS0_12zip_iteratorIN4cuda3std3__45tupleIJNS0_6detail15normal_iteratorINS0_10device_ptrIiEEEENS0_17counting_iteratorIlNS0_11use_defaultESO_SO_EEEEEEENSH_IJNSH_IJilEEESS_EEEST_EEPST_ST_lSB_EEJSU_SV_lN3cub18CUB_300001_SM_100013GridEvenShareIlEENSY_9GridQueueIyEESB_EEEvDpT0_,"",@"SHT_CUDA_INFO"
	.sectionflags	@""
	.align	4


	//----- nvinfo : EIATTR_CUDA_API_VERSION
	.align		4
        /*0000*/ 	.byte	0x04, 0x37
        /*0002*/ 	.short	(.L_4260 - .L_4259)
.L_4259:
        /*0004*/ 	.word	0x00000082


	//----- nvinfo : EIATTR_KPARAM_INFO
	.align		4
.L_4260:
        /*0008*/ 	.byte	0x04, 0x17
        /*000a*/ 	.short	(.L_4262 - .L_4261)
.L_4261:
        /*000c*/ 	.word	0x00000000
        /*0010*/ 	.short	0x0005
        /*0012*/ 	.short	0x0078
        /*0014*/ 	.byte	0x00, 0xf0, 0x05, 0x00


	//----- nvinfo : EIATTR_KPARAM_INFO
	.align		4
.L_4262:
        /*0018*/ 	.byte	0x04, 0x17
        /*001a*/ 	.short	(.L_4264 - .L_4263)
.L_4263:
        /*001c*/ 	.word	0x00000000
        /*0020*/ 	.short	0x0004
        /*0022*/ 	.short	0x0070
        /*0024*/ 	.byte	0x00, 0xf0, 0x21, 0x00


	//----- nvinfo : EIATTR_KPARAM_INFO
	.align		4
.L_4264:
        /*0028*/ 	.byte	0x04, 0x17
        /*002a*/ 	.short	(.L_4266 - .L_4265)
.L_4265:
        /*002c*/ 	.word	0x00000000
        /*0030*/ 	.short	0x0003
        /*0032*/ 	.short	0x0028
        /*0034*/ 	.byte	0x00, 0xf0, 0x21, 0x01


	//----- nvinfo : EIATTR_KPARAM_INFO
	.align		4
.L_4266:
        /*0038*/ 	.byte	0x04, 0x17
        /*003a*/ 	.short	(.L_4268 - .L_4267)
.L_4267:
        /*003c*/ 	.word	0x00000000
        /*0040*/ 	.short	0x0002
        /*0042*/ 	.short	0x0020
        /*0044*/ 	.byte	0x00, 0xf0, 0x21, 0x00


	//----- nvinfo : EIATTR_KPARAM_INFO
	.align		4
.L_4268:
        /*0048*/ 	.byte	0x04, 0x17
        /*004a*/ 	.short	(.L_4270 - .L_4269)
.L_4269:
        /*004c*/ 	.word	0x00000000
        /*0050*/ 	.short	0x0001
        /*0052*/ 	.short	0x0018
        /*0054*/ 	.byte	0x00, 0xf5, 0x21, 0x00


	//----- nvinfo : EIATTR_KPARAM_INFO
	.align		4
.L_4270:
        /*0058*/ 	.byte	0x04, 0x17
        /*005a*/ 	.short	(.L_4272 - .L_4271)
.L_4271:
        /*005c*/ 	.word	0x00000000
        /*0060*/ 	.short	0x0000
        /*0062*/ 	.short	0x0000
        /*0064*/ 	.byte	0x00, 0xf0, 0x61, 0x00


	//----- nvinfo : EIATTR_SPARSE_MMA_MASK
	.align		4
.L_4272:
        /*0068*/ 	.byte	0x03, 0x50
        /*006a*/ 	.short	0x0000


	//----- nvinfo : EIATTR_MAXREG_COUNT
	.align		4
        /*006c*/ 	.byte	0x03, 0x1b
        /*006e*/ 	.short	0x00ff


	//----- nvinfo : EIATTR_NUM_BARRIERS
	.align		4
        /*0070*/ 	.byte	0x02, 0x4c
        /*0072*/ 	.byte	0x01
	.zero		1


	//----- nvinfo : EIATTR_MERCURY_ISA_VERSION
	.align		4
        /*0074*/ 	.byte	0x03, 0x5f
        /*0076*/ 	.short	0x0101


	//----- nvinfo : EIATTR_COOP_GROUP_MASK_REGIDS
	.align		4
        /*0078*/ 	.byte	0x04, 0x29
        /*007a*/ 	.short	(.L_4274 - .L_4273)


	//   ....[0]....
.L_4273:
        /*007c*/ 	.word	0xffffffff


	//   ....[1]....
        /*0080*/ 	.word	0xffffffff


	//   ....[2]....
        /*0084*/ 	.word	0xffffffff


	//   ....[3]....
        /*0088*/ 	.word	0xffffffff


	//   ....[4]....
        /*008c*/ 	.word	0xffffffff


	//   ....[5]....
        /*0090*/ 	.word	0xffffffff


	//   ....[6]....
        /*0094*/ 	.word	0xffffffff


	//   ....[7]....
        /*0098*/ 	.word	0xffffffff


	//   ....[8]....
        /*009c*/ 	.word	0xffffffff


	//   ....[9]....
        /*00a0*/ 	.word	0xffffffff


	//   ....[10]....
        /*00a4*/ 	.word	0xffffffff


	//   ....[11]....
        /*00a8*/ 	.word	0xffffffff


	//   ....[12]....
        /*00ac*/ 	.word	0xffffffff


	//   ....[13]....
        /*00b0*/ 	.word	0xffffffff


	//   ....[14]....
        /*00b4*/ 	.word	0xffffffff


	//   ....[15]....
        /*00b8*/ 	.word	0xffffffff


	//   ....[16]....
        /*00bc*/ 	.word	0xffffffff


	//   ....[17]....
        /*00c0*/ 	.word	0xffffffff


	//   ....[18]....
        /*00c4*/ 	.word	0xffffffff


	//   ....[19]....
        /*00c8*/ 	.word	0xffffffff


	//   ....[20]....
        /*00cc*/ 	.word	0xffffffff


	//   ....[21]....
        /*00d0*/ 	.word	0xffffffff


	//   ....[22]....
        /*00d4*/ 	.word	0xffffffff


	//   ....[23]....
        /*00d8*/ 	.word	0xffffffff


	//   ....[24]....
        /*00dc*/ 	.word	0xffffffff


	//   ....[25]....
        /*00e0*/ 	.word	0xffffffff


	//   ....[26]....
        /*00e4*/ 	.word	0xffffffff


	//   ....[27]....
        /*00e8*/ 	.word	0xffffffff


	//   ....[28]....
        /*00ec*/ 	.word	0xffffffff


	//   ....[29]....
        /*00f0*/ 	.word	0xffffffff


	//   ....[30]....
        /*00f4*/ 	.word	0xffffffff


	//   ....[31]....
        /*00f8*/ 	.word	0xffffffff


	//   ....[32]....
        /*00fc*/ 	.word	0xffffffff


	//   ....[33]....
        /*0100*/ 	.word	0xffffffff


	//   ....[34]....
        /*0104*/ 	.word	0xffffffff


	//   ....[35]....
        /*0108*/ 	.word	0xffffffff


	//   ....[36]....
        /*010c*/ 	.word	0xffffffff


	//   ....[37]....
        /*0110*/ 	.word	0xffffffff


	//   ....[38]....
        /*0114*/ 	.word	0xffffffff


	//   ....[39]....
        /*0118*/ 	.word	0xffffffff


	//   ....[40]....
        /*011c*/ 	.word	0xffffffff


	//   ....[41]....
        /*0120*/ 	.word	0xffffffff


	//   ....[42]....
        /*0124*/ 	.word	0xffffffff


	//   ....[43]....
        /*0128*/ 	.word	0xffffffff


	//   ....[44]....
        /*012c*/ 	.word	0xffffffff


	//   ....[45]....
        /*0130*/ 	.word	0xffffffff


	//   ....[46]....
        /*0134*/ 	.word	0xffffffff


	//   ....[47]....
        /*0138*/ 	.word	0xffffffff


	//   ....[48]....
        /*013c*/ 	.word	0xffffffff


	//   ....[49]....
        /*0140*/ 	.word	0xffffffff


	//   ....[50]....
        /*0144*/ 	.word	0xffffffff


	//   ....[51]....
        /*0148*/ 	.word	0xffffffff


	//   ....[52]....
        /*014c*/ 	.word	0xffffffff


	//   ....[53]....
        /*0150*/ 	.word	0xffffffff


	//   ....[54]....
        /*0154*/ 	.word	0xffffffff


	//   ....[55]....
        /*0158*/ 	.word	0xffffffff


	//   ....[56]....
        /*015c*/ 	.word	0xffffffff


	//   ....[57]....
        /*0160*/ 	.word	0xffffffff


	//   ....[58]....
        /*0164*/ 	.word	0xffffffff


	//   ....[59]....
        /*0168*/ 	.word	0xffffffff


	//   ....[60]....
        /*016c*/ 	.word	0xffffffff


	//   ....[61]....
        /*0170*/ 	.word	0xffffffff


	//   ....[62]....
        /*0174*/ 	.word	0xffffffff


	//   ....[63]....
        /*0178*/ 	.word	0xffffffff


	//   ....[64]....
        /*017c*/ 	.word	0xffffffff


	//   ....[65]....
        /*0180*/ 	.word	0xffffffff


	//   ....[66]....
        /*0184*/ 	.word	0xffffffff


	//   ....[67]....
        /*0188*/ 	.word	0xffffffff


	//   ....[68]....
        /*018c*/ 	.word	0xffffffff


	//   ....[69]....
        /*0190*/ 	.word	0xffffffff


	//   ....[70]....
        /*0194*/ 	.word	0xffffffff


	//   ....[71]....
        /*0198*/ 	.word	0xffffffff


	//   ....[72]....
        /*019c*/ 	.word	0xffffffff


	//   ....[73]....
        /*01a0*/ 	.word	0xffffffff


	//   ....[74]....
        /*01a4*/ 	.word	0xffffffff


	//   ....[75]....
        /*01a8*/ 	.word	0xffffffff


	//   ....[76]....
        /*01ac*/ 	.word	0xffffffff


	//   ....[77]....
        /*01b0*/ 	.word	0xffffffff


	//   ....[78]....
        /*01b4*/ 	.word	0xffffffff


	//   ....[79]....
        /*01b8*/ 	.word	0xffffffff


	//   ....[80]....
        /*01bc*/ 	.word	0xffffffff


	//   ....[81]....
        /*01c0*/ 	.word	0xffffffff


	//   ....[82]....
        /*01c4*/ 	.word	0xffffffff


	//   ....[83]....
        /*01c8*/ 	.word	0xffffffff


	//   ....[84]....
        /*01cc*/ 	.word	0xffffffff


	//   ....[85]....
        /*01d0*/ 	.word	0xffffffff


	//   ....[86]....
        /*01d4*/ 	.word	0xffffffff


	//   ....[87]....
        /*01d8*/ 	.word	0xffffffff


	//   ....[88]....
        /*01dc*/ 	.word	0xffffffff


	//   ....[89]....
        /*01e0*/ 	.word	0xffffffff


	//----- nvinfo : EIATTR_COOP_GROUP_INSTR_OFFSETS
	.align		4
.L_4274:
        /*01e4*/ 	.byte	0x04, 0x28
        /*01e6*/ 	.short	(.L_4276 - .L_4275)


	//   ....[0]....
.L_4275:
        /*01e8*/ 	.word	0x00001220


	//   ....[1]....
        /*01ec*/ 	.word	0x00001250


	//   ....[2]....
        /*01f0*/ 	.word	0x00001280


	//   ....[3]....
        /*01f4*/ 	.word	0x000012a0


	//   ....[4]....
        /*01f8*/ 	.word	0x000012b0


	//   ....[5]....
        /*01fc*/ 	.word	0x000012c0


	//   ....[6]....
        /*0200*/ 	.word	0x00001530


	//   ....[7]....
        /*0204*/ 	.word	0x00001560


	//   ....[8]....
        /*0208*/ 	.word	0x00001590


	//   ....[9]....
        /*020c*/ 	.word	0x000015a0


	//   ....[10]....
        /*0210*/ 	.word	0x000015b0


	//   ....[11]....
        /*0214*/ 	.word	0x000015c0


	//   ....[12]....
        /*0218*/ 	.word	0x000018b0


	//   ....[13]....
        /*021c*/ 	.word	0x000018e0


	//   ....[14]....
        /*0220*/ 	.word	0x00001910


	//   ....[15]....
        /*0224*/ 	.word	0x00001920


	//   ....[16]....
        /*0228*/ 	.word	0x00001930


	//   ....[17]....
        /*022c*/ 	.word	0x00001940


	//   ....[18]....
        /*0230*/ 	.word	0x00001c30


	//   ....[19]....
        /*0234*/ 	.word	0x00001c60


	//   ....[20]....
        /*0238*/ 	.word	0x00001c90


	//   ....[21]....
        /*023c*/ 	.word	0x00001ca0


	//   ....[22]....
        /*0240*/ 	.word	0x00001cb0


	//   ....[23]....
        /*0244*/ 	.word	0x00001cc0


	//   ....[24]....
        /*0248*/ 	.word	0x00001fb0


	//   ....[25]....
        /*024c*/ 	.word	0x00001fe0


	//   ....[26]....
        /*0250*/ 	.word	0x00002010


	//   ....[27]....
        /*0254*/ 	.word	0x00002020


	//   ....[28]....
        /*0258*/ 	.word	0x00002030


	//   ....[29]....
        /*025c*/ 	.word	0x00002040


	//   ....[30]....
        /*0260*/ 	.word	0x000036b0


	//   ....[31]....
        /*0264*/ 	.word	0x000036c0


	//   ....[32]....
        /*0268*/ 	.word	0x000036d0


	//   ....[33]....
        /*026c*/ 	.word	0x000036f0


	//   ....[34]....
        /*0270*/ 	.word	0x00003700


	//   ....[35]....
        /*0274*/ 	.word	0x00003710


	//   ....[36]....
        /*0278*/ 	.word	0x00003970


	//   ....[37]....
        /*027c*/ 	.word	0x000039b0


	//   ....[38]....
        /*0280*/ 	.word	0x000039e0


	//   ....[39]....
        /*0284*/ 	.word	0x000039f0


	//   ....[40]....
        /*0288*/ 	.word	0x00003a00


	//   ....[41]....
        /*028c*/ 	.word	0x00003a10


	//   ....[42]....
        /*0290*/ 	.word	0x00003d00


	//   ....[43]....
        /*0294*/ 	.word	0x00003d40


	//   ....[44]....
        /*0298*/ 	.word	0x00003d70


	//   ....[45]....
        /*029c*/ 	.word	0x00003d80


	//   ....[46]....
        /*02a0*/ 	.word	0x00003d90


	//   ....[47]....
        /*02a4*/ 	.word	0x00003da0


	//   ....[48]....
        /*02a8*/ 	.word	0x00004090


	//   ....[49]....
        /*02ac*/ 	.word	0x000040d0


	//   ....[50]....
        /*02b0*/ 	.word	0x00004100


	//   ....[51]....
        /*02b4*/ 	.word	0x00004110


	//   ....[52]....
        /*02b8*/ 	.word	0x00004120


	//   ....[53]....
        /*02bc*/ 	.word	0x00004130


	//   ....[54]....
        /*02c0*/ 	.word	0x00004420


	//   ....[55]....
        /*02c4*/ 	.word	0x00004460


	//   ....[56]....
        /*02c8*/ 	.word	0x00004490


	//   ....[57]....
        /*02cc*/ 	.word	0x000044a0


	//   ....[58]....
        /*02d0*/ 	.word	0x000044b0


	//   ....[59]....
        /*02d4*/ 	.word	0x000044c0


	//   ....[60]....
        /*02d8*/ 	.word	0x000078c0


	//   ....[61]....
        /*02dc*/ 	.word	0x000078f0


	//   ....[62]....
        /*02e0*/ 	.word	0x00007900


	//   ....[63]....
        /*02e4*/ 	.word	0x00007910


	//   ....[64]....
        /*02e8*/ 	.word	0x00007920


	//   ....[65]....
        /*02ec*/ 	.word	0x00007930


	//   ....[66]....
        /*02f0*/ 	.word	0x00007c30


	//   ....[67]....
        /*02f4*/ 	.word	0x00007c60


	//   ....[68]....
        /*02f8*/ 	.word	0x00007c90


	//   ....[69]....
        /*02fc*/ 	.word	0x00007ca0


	//   ....[70]....
        /*0300*/ 	.word	0x00007cb0


	//   ....[71]....
        /*0304*/ 	.word	0x00007cc0


	//   ....[72]....
        /*0308*/ 	.word	0x00007fb0


	//   ....[73]....
        /*030c*/ 	.word	0x00007fe0


	//   ....[74]....
        /*0310*/ 	.word	0x00008010


	//   ....[75]....
        /*0314*/ 	.word	0x00008020


	//   ....[76]....
        /*0318*/ 	.word	0x00008030


	//   ....[77]....
        /*031c*/ 	.word	0x00008040


	//   ....[78]....
        /*0320*/ 	.word	0x00008330


	//   ....[79]....
        /*0324*/ 	.word	0x00008360


	//   ....[80]....
        /*0328*/ 	.word	0x00008390


	//   ....[81]....
        /*032c*/ 	.word	0x000083a0


	//   ....[82]....
        /*0330*/ 	.word	0x000083b0


	//   ....[83]....
        /*0334*/ 	.word	0x000083c0


	//   ....[84]....
        /*0338*/ 	.word	0x000086b0


	//   ....[85]....
        /*033c*/ 	.word	0x000086e0


	//   ....[86]....
        /*0340*/ 	.word	0x00008710


	//   ....[87]....
        /*0344*/ 	.word	0x00008720


	//   ....[88]....
        /*0348*/ 	.word	0x00008730


	//   ....[89]....
        /*034c*/ 	.word	0x00008740


	//----- nvinfo : EIATTR_VRC_CTA_INIT_COUNT
	.align		4
.L_4276:
        /*0350*/ 	.byte	0x02, 0x4a
	.zero		1
	.zero		1


	//----- nvinfo : EIATTR_EXIT_INSTR_OFFSETS
	.align		4
        /*0354*/ 	.byte	0x04, 0x1c
        /*0356*/ 	.short	(.L_4278 - .L_4277)


	//   ....[0]....
.L_4277:
        /*0358*/ 	.word	0x00009cc0


	//   ....[1]....
        /*035c*/ 	.word	0x00009d60


	//----- nvinfo : EIATTR_MAX_THREADS
	.align		4
.L_4278:
        /*0360*/ 	.byte	0x04, 0x05
        /*0362*/ 	.short	(.L_4280 - .L_4279)
.L_4279:
        /*0364*/ 	.word	0x00000100
        /*0368*/ 	.word	0x00000001
        /*036c*/ 	.word	0x00000001


	//----- nvinfo : EIATTR_CRS_STACK_SIZE
	.align		4
.L_4280:
        /*0370*/ 	.byte	0x04, 0x1e
        /*0372*/ 	.short	(.L_4282 - .L_4281)
.L_4281:
        /*0374*/ 	.word	0x00000000


	//----- nvinfo : EIATTR_CBANK_PARAM_SIZE
	.align		4
.L_4282:
        /*0378*/ 	.byte	0x03, 0x19
        /*037a*/ 	.short	0x0079


	//----- nvinfo : EIATTR_PARAM_CBANK
	.align		4
        /*037c*/ 	.byte	0x04, 0x0a
        /*037e*/ 	.short	(.L_4284 - .L_4283)
	.align		4
.L_4283:
        /*0380*/ 	.word	index@(.nv.constant0._ZN6thrust24THRUST_300001_SM_1000_NS8cuda_cub4core6detail13_kernel_agentINS1_8__reduce11ReduceAgentINS0_18transform_iteratorINS1_9__extrema12arg_minmax_fIil17compare_key_valueE15duplicate_tupleENS0_12zip_iteratorIN4cuda3std3__45tupleIJNS0_6detail15normal_iteratorINS0_10device_ptrIiEEEENS0_17counting_iteratorIlNS0_11use_defaultESO_SO_EEEEEEENSH_IJNSH_IJilEEESS_EEEST_EEPST_ST_lSB_EEJSU_SV_lN3cub18CUB_300001_SM_100013GridEvenShareIlEENSY_9GridQueueIyEESB_EEEvDpT0_)
        /*0384*/ 	.short	0x0380
        /*0386*/ 	.short	0x0079


	//----- nvinfo : EIATTR_SW_WAR
	.align		4
.L_4284:
        /*0388*/ 	.byte	0x04, 0x36
        /*038a*/ 	.short	(.L_4286 - .L_4285)
.L_4285:
        /*038c*/ 	.word	0x00000008
.L_4286:


//--------------------- .nv.info._ZN6thrust24THRUST_300001_SM_1000_NS8cuda_cub4core6detail13_kernel_agentINS1_8__reduce11ReduceAgentINS0_18transform_iteratorINS1_9__extrema12arg_minmax_fIil17compare_key_valueE15duplicate_tupleENS0_12zip_iteratorIN4cuda3std3__45tupleIJNS0_6detail15normal_iteratorINS0_10device_ptrIiEEEENS0_17counting_iteratorIlNS0_11use_defaultESO_SO_EEEEEEENSH_IJNSH_IJilEEESS_EEEST_EEPST_ST_lSB_EEJSU_SV_lSB_EEEvDpT0_ --------------------------
	.section	.nv.info._ZN6thrust24THRUST_300001_SM_1000_NS8cuda_cub4core6detail13_kernel_agentINS1_8__reduce11ReduceAgentINS0_18transform_iteratorINS1_9__extrema12arg_minmax_fIil17compare_key_valueE15duplicate_tupleENS0_12zip_iteratorIN4cuda3std3__45tupleIJNS0_6detail15normal_iteratorINS0_10device_ptrIiEEEENS0_17counting_iteratorIlNS0_11use_defaultESO_SO_EEEEEEENSH_IJNSH_IJilEEESS_EEEST_EEPST_ST_lSB_EEJSU_SV_lSB_EEEvDpT0_,"",@"SHT_CUDA_INFO"
	.sectionflags	@""
	.align	4


	//----- nvinfo : EIATTR_CUDA_API_VERSION
	.align		4
        /*0000*/ 	.byte	0x04, 0x37
        /*0002*/ 	.short	(.L_4288 - .L_4287)
.L_4287:
        /*0004*/ 	.word	0x00000082


	//----- nvinfo : EIATTR_KPARAM_INFO
	.align		4
.L_4288:
        /*0008*/ 	.byte	0x04, 0x17
        /*000a*/ 	.short	(.L_4290 - .L_4289)
.L_4289:
        /*000c*/ 	.word	0x00000000
        /*0010*/ 	.short	0x0003
        /*0012*/ 	.short	0x0028
        /*0014*/ 	.byte	0x00, 0xf0, 0x05, 0x00


	//----- nvinfo : EIATTR_KPARAM_INFO
	.align		4
.L_4290:
        /*0018*/ 	.byte	0x04, 0x17
        /*001a*/ 	.short	(.L_4292 - .L_4291)
.L_4291:
        /*001c*/ 	.word	0x00000000
        /*0020*/ 	.short	0x0002
        /*0022*/ 	.short	0x0020
        /*0024*/ 	.byte	0x00, 0xf0, 0x21, 0x00


	//----- nvinfo : EIATTR_KPARAM_INFO
	.align		4
.L_4292:
        /*0028*/ 	.byte	0x04, 0x17
        /*002a*/ 	.short	(.L_4294 - .L_4293)
.L_4293:
        /*002c*/ 	.word	0x00000000
        /*0030*/ 	.short	0x0001
        /*0032*/ 	.short	0x0018
        /*0034*/ 	.byte	0x00, 0xf5, 0x21, 0x00


	//----- nvinfo : EIATTR_KPARAM_INFO
	.align		4
.L_4294:
        /*0038*/ 	.byte	0x04, 0x17
        /*003a*/ 	.short	(.L_4296 - .L_4295)
.L_4295:
        /*003c*/ 	.word	0x00000000
        /*0040*/ 	.short	0x0000
        /*0042*/ 	.short	0x0000
        /*0044*/ 	.byte	0x00, 0xf0, 0x61, 0x00


	//----- nvinfo : EIATTR_SPARSE_MMA_MASK
	.align		4
.L_4296:
        /*0048*/ 	.byte	0x03, 0x50
        /*004a*/ 	.short	0x0000


	//----- nvinfo : EIATTR_MAXREG_COUNT
	.align		4
        /*004c*/ 	.byte	0x03, 0x1b
        /*004e*/ 	.short	0x00ff


	//----- nvinfo : EIATTR_NUM_BARRIERS
	.align		4
        /*0050*/ 	.byte	0x02, 0x4c
        /*0052*/ 	.byte	0x01
	.zero		1


	//----- nvinfo : EIATTR_MERCURY_ISA_VERSION
	.align		4
        /*0054*/ 	.byte	0x03, 0x5f
        /*0056*/ 	.short	0x0101


	//----- nvinfo : EIATTR_COOP_GROUP_MASK_REGIDS
	.align		4
        /*0058*/ 	.byte	0x04, 0x29
        /*005a*/ 	.short	(.L_4298 - .L_4297)


	//   ....[0]....
.L_4297:
        /*005c*/ 	.word	0xffffffff


	//   ....[1]....
        /*0060*/ 	.word	0xffffffff


	//   ....[2]....
        /*0064*/ 	.word	0xffffffff


	//   ....[3]....
        /*0068*/ 	.word	0xffffffff


	//   ....[4]....
        /*006c*/ 	.word	0xffffffff


	//   ....[5]....
        /*0070*/ 	.word	0xffffffff


	//   ....[6]....
        /*0074*/ 	.word	0xffffffff


	//   ....[7]....
        /*0078*/ 	.word	0xffffffff


	//   ....[8]....
        /*007c*/ 	.word	0xffffffff


	//   ....[9]....
        /*0080*/ 	.word	0xffffffff


	//   ....[10]....
        /*0084*/ 	.word	0xffffffff


	//   ....[11]....
        /*0088*/ 	.word	0xffffffff


	//   ....[12]....
        /*008c*/ 	.word	0xffffffff


	//   ....[13]....
        /*0090*/ 	.word	0xffffffff


	//   ....[14]....
        /*0094*/ 	.word	0xffffffff


	//   ....[15]....
        /*0098*/ 	.word	0xffffffff


	//   ....[16]....
        /*009c*/ 	.word	0xffffffff


	//   ....[17]....
        /*00a0*/ 	.word	0xffffffff


	//   ....[18]....
        /*00a4*/ 	.word	0xffffffff


	//   ....[19]....
        /*00a8*/ 	.word	0xffffffff


	//   ....[20]....
        /*00ac*/ 	.word	0xffffffff


	//   ....[21]....
        /*00b0*/ 	.word	0xffffffff


	//   ....[22]....
        /*00b4*/ 	.word	0xffffffff


	//   ....[23]....
        /*00b8*/ 	.word	0xffffffff


	//   ....[24]....
        /*00bc*/ 	.word	0xffffffff


	//   ....[25]....
        /*00c0*/ 	.word	0xffffffff


	//   ....[26]....
        /*00c4*/ 	.word	0xffffffff


	//   ....[27]....
        /*00c8*/ 	.word	0xffffffff


	//   ....[28]....
        /*00cc*/ 	.word	0xffffffff


	//   ....[29]....
        /*00d0*/ 	.word	0xffffffff


	//   ....[30]....
        /*00d4*/ 	.word	0xffffffff


	//   ....[31]....
        /*00d8*/ 	.word	0xffffffff


	//   ....[32]....
        /*00dc*/ 	.word	0xffffffff


	//   ....[33]....
        /*00e0*/ 	.word	0xffffffff


	//   ....[34]....
        /*00e4*/ 	.word	0xffffffff


	//   ....[35]....
        /*00e8*/ 	.word	0xffffffff


	//   ....[36]....
        /*00ec*/ 	.word	0xffffffff


	//   ....[37]....
        /*00f0*/ 	.word	0xffffffff


	//   ....[38]....
        /*00f4*/ 	.word	0xffffffff


	//   ....[39]....
        /*00f8*/ 	.word	0xffffffff


	//   ....[40]....
        /*00fc*/ 	.word	0xffffffff


	//   ....[41]....
        /*0100*/ 	.word	0xffffffff


	//   ....[42]....
        /*0104*/ 	.word	0xffffffff


	//   ....[43]....
        /*0108*/ 	.word	0xffffffff


	//   ....[44]....
        /*010c*/ 	.word	0xffffffff


	//   ....[45]....
        /*0110*/ 	.word	0xffffffff


	//   ....[46]....
        /*0114*/ 	.word	0xffffffff


	//   ....[47]....
        /*0118*/ 	.word	0xffffffff


	//   ....[48]....
        /*011c*/ 	.word	0xffffffff


	//   ....[49]....
        /*0120*/ 	.word	0xffffffff


	//   ....[50]....
        /*0124*/ 	.word	0xffffffff


	//   ....[51]....
        /*0128*/ 	.word	0xffffffff


	//   ....[52]....
        /*012c*/ 	.word	0xffffffff


	//   ....[53]....
        /*0130*/ 	.word	0xffffffff


	//   ....[54]....
        /*0134*/ 	.word	0xffffffff


	//   ....[55]....
        /*0138*/ 	.word	0xffffffff


	//   ....[56]....
        /*013c*/ 	.word	0xffffffff


	//   ....[57]....
        /*0140*/ 	.word	0xffffffff


	//   ....[58]....
        /*0144*/ 	.word	0xffffffff


	//   ....[59]....
        /*0148*/ 	.word	0xffffffff


	//   ....[60]....
        /*014c*/ 	.word	0xffffffff


	//   ....[61]....
        /*0150*/ 	.word	0xffffffff


	//   ....[62]....
        /*0154*/ 	.word	0xffffffff


	//   ....[63]....
        /*0158*/ 	.word	0xffffffff


	//   ....[64]....
        /*015c*/ 	.word	0xffffffff


	//   ....[65]....
        /*0160*/ 	.word	0xffffffff


	//   ....[66]....
        /*0164*/ 	.word	0xffffffff


	//   ....[67]....
        /*0168*/ 	.word	0xffffffff


	//   ....[68]....
        /*016c*/ 	.word	0xffffffff


	//   ....[69]....
        /*0170*/ 	.word	0xffffffff


	//   ....[70]....
        /*0174*/ 	.word	0xffffffff


	//   ....[71]....
        /*0178*/ 	.word	0xffffffff


	//   ....[72]....
        /*017c*/ 	.word	0xffffffff


	//   ....[73]....
        /*0180*/ 	.word	0xffffffff


	//   ....[74]....
        /*0184*/ 	.word	0xffffffff


	//   ....[75]....
        /*0188*/ 	.word	0xffffffff


	//   ....[76]....
        /*018c*/ 	.word	0xffffffff


	//   ....[77]....
        /*0190*/ 	.word	0xffffffff


	//   ....[78]....
        /*0194*/ 	.word	0xffffffff


	//   ....[79]....
        /*0198*/ 	.word	0xffffffff


	//   ....[80]....
        /*019c*/ 	.word	0xffffffff


	//   ....[81]....
        /*01a0*/ 	.word	0xffffffff


	//   ....[82]....
        /*01a4*/ 	.word	0xffffffff


	//   ....[83]....
        /*01a8*/ 	.word	0xffffffff


	//   ....[84]....
        /*01ac*/ 	.word	0xffffffff


	//   ....[85]....
        /*01b0*/ 	.word	0xffffffff


	//   ....[86]....
        /*01b4*/ 	.word	0xffffffff


	//   ....[87]....
        /*01b8*/ 	.word	0xffffffff


	//   ....[88]....
        /*01bc*/ 	.word	0xffffffff


	//   ....[89]....
        /*01c0*/ 	.word	0xffffffff


	//----- nvinfo : EIATTR_COOP_GROUP_INSTR_OFFSETS
	.align		4
.L_4298:
        /*01c4*/ 	.byte	0x04, 0x28
        /*01c6*/ 	.short	(.L_4300 - .L_4299)


	//   ....[0]....
.L_4299:
        /*01c8*/ 	.word	0x00001170


	//   ....[1]....
        /*01cc*/ 	.word	0x000011a0


	//   ....[2]....
        /*01d0*/ 	.word	0x000011d0


	//   ....[3]....
        /*01d4*/ 	.word	0x000011f0


	//   ....[4]....
        /*01d8*/ 	.word	0x00001200


	//   ....[5]....
        /*01dc*/ 	.word	0x00001210


	//   ....[6]....
        /*01e0*/ 	.word	0x00001480


	//   ....[7]....
        /*01e4*/ 	.word	0x000014b0


	//   ....[8]....
        /*01e8*/ 	.word	0x000014e0


	//   ....[9]....
        /*01ec*/ 	.word	0x000014f0


	//   ....[10]....
        /*01f0*/ 	.word	0x00001500


	//   ....[11]....
        /*01f4*/ 	.word	0x00001510


	//   ....[12]....
        /*01f8*/ 	.word	0x00001800


	//   ....[13]....
        /*01fc*/ 	.word	0x00001830


	//   ....[14]....
        /*0200*/ 	.word	0x00001860


	//   ....[15]....
        /*0204*/ 	.word	0x00001870


	//   ....[16]....
        /*0208*/ 	.word	0x00001880


	//   ....[17]....
        /*020c*/ 	.word	0x00001890


	//   ....[18]....
        /*0210*/ 	.word	0x00001b80


	//   ....[19]....
        /*0214*/ 	.word	0x00001bb0


	//   ....[20]....
        /*0218*/ 	.word	0x00001be0


	//   ....[21]....
        /*021c*/ 	.word	0x00001bf0


	//   ....[22]....
        /*0220*/ 	.word	0x00001c00


	//   ....[23]....
        /*0224*/ 	.word	0x00001c10


	//   ....[24]....
        /*0228*/ 	.word	0x00001f00


	//   ....[25]....
        /*022c*/ 	.word	0x00001f30


	//   ....[26]....
        /*0230*/ 	.word	0x00001f60


	//   ....[27]....
        /*0234*/ 	.word	0x00001f70


	//   ....[28]....
        /*0238*/ 	.word	0x00001f80


	//   ....[29]....
        /*023c*/ 	.word	0x00001f90


	//   ....[30]....
        /*0240*/ 	.word	0x000035e0


	//   ....[31]....
        /*0244*/ 	.word	0x000035f0


	//   ....[32]....
        /*0248*/ 	.word	0x00003600


	//   ....[33]....
        /*024c*/ 	.word	0x00003620


	//   ....[34]....
        /*0250*/ 	.word	0x00003630


	//   ....[35]....
        /*0254*/ 	.word	0x00003640


	//   ....[36]....
        /*0258*/ 	.word	0x000038a0


	//   ....[37]....
        /*025c*/ 	.word	0x000038e0


	//   ....[38]....
        /*0260*/ 	.word	0x00003910


	//   ....[39]....
        /*0264*/ 	.word	0x00003920


	//   ....[40]....
        /*0268*/ 	.word	0x00003930


	//   ....[41]....
        /*026c*/ 	.word	0x00003940


	//   ....[42]....
        /*0270*/ 	.word	0x00003c30


	//   ....[43]....
        /*0274*/ 	.word	0x00003c70


	//   ....[44]....
        /*0278*/ 	.word	0x00003ca0


	//   ....[45]....
        /*027c*/ 	.word	0x00003cb0


	//   ....[46]....
        /*0280*/ 	.word	0x00003cc0


	//   ....[47]....
        /*0284*/ 	.word	0x00003cd0


	//   ....[48]....
        /*0288*/ 	.word	0x00003fc0


	//   ....[49]....
        /*028c*/ 	.word	0x00004000


	//   ....[50]....
        /*0290*/ 	.word	0x00004030


	//   ....[51]....
        /*0294*/ 	.word	0x00004040


	//   ....[52]....
        /*0298*/ 	.word	0x00004050


	//   ....[53]....
        /*029c*/ 	.word	0x00004060


	//   ....[54]....
        /*02a0*/ 	.word	0x00004350


	//   ....[55]....
        /*02a4*/ 	.word	0x00004390


	//   ....[56]....
        /*02a8*/ 	.word	0x000043c0


	//   ....[57]....
        /*02ac*/ 	.word	0x000043d0


	//   ....[58]....
        /*02b0*/ 	.word	0x000043e0


	//   ....[59]....
        /*02b4*/ 	.word	0x000043f0


	//   ....[60]....
        /*02b8*/ 	.word	0x00007500


	//   ....[61]....
        /*02bc*/ 	.word	0x00007530


	//   ....[62]....
        /*02c0*/ 	.word	0x00007540


	//   ....[63]....
        /*02c4*/ 	.word	0x00007550


	//   ....[64]....
        /*02c8*/ 	.word	0x00007560


	//   ....[65]....
        /*02cc*/ 	.word	0x00007570


	//   ....[66]....
        /*02d0*/ 	.word	0x00007870


	//   ....[67]....
        /*02d4*/ 	.word	0x000078a0


	//   ....[68]....
        /*02d8*/ 	.word	0x000078d0


	//   ....[69]....
        /*02dc*/ 	.word	0x000078e0


	//   ....[70]....
        /*02e0*/ 	.word	0x000078f0


	//   ....[71]....
        /*02e4*/ 	.word	0x00007900


	//   ....[72]....
        /*02e8*/ 	.word	0x00007bf0


	//   ....[73]....
        /*02ec*/ 	.word	0x00007c20


	//   ....[74]....
        /*02f0*/ 	.word	0x00007c50


	//   ....[75]....
        /*02f4*/ 	.word	0x00007c60


	//   ....[76]....
        /*02f8*/ 	.word	0x00007c70


	//   ....[77]....
        /*02fc*/ 	.word	0x00007c80


	//   ....[78]....
        /*0300*/ 	.word	0x00007f70


	//   ....[79]....
        /*0304*/ 	.word	0x00007fa0


	//   ....[80]....
        /*0308*/ 	.word	0x00007fd0


	//   ....[81]....
        /*030c*/ 	.word	0x00007fe0


	//   ....[82]....
        /*0310*/ 	.word	0x00007ff0


	//   ....[83]....
        /*0314*/ 	.word	0x00008000


	//   ....[84]....
        /*0318*/ 	.word	0x000082f0


	//   ....[85]....
        /*031c*/ 	.word	0x00008320


	//   ....[86]....
        /*0320*/ 	.word	0x00008350


	//   ....[87]....
        /*0324*/ 	.word	0x00008360


	//   ....[88]....
        /*0328*/ 	.word	0x00008370


	//   ....[89]....
        /*032c*/ 	.word	0x00008380


	//----- nvinfo : EIATTR_VRC_CTA_INIT_COUNT
	.align		4
.L_4300:
        /*0330*/ 	.byte	0x02, 0x4a
	.zero		1
	.zero		1


	//----- nvinfo : EIATTR_EXIT_INSTR_OFFSETS
	.align		4
        /*0334*/ 	.byte	0x04, 0x1c
        /*0336*/ 	.short	(.L_4302 - .L_4301)


	//   ....[0]....
.L_4301:
        /*0338*/ 	.word	0x00000040


	//   ....[1]....
        /*033c*/ 	.word	0x000098e0


	//   ....[2]....
        /*0340*/ 	.word	0x00009970


	//----- nvinfo : EIATTR_MAX_THREADS
	.align		4
.L_4302:
        /*0344*/ 	.byte	0x04, 0x05
        /*0346*/ 	.short	(.L_4304 - .L_4303)
.L_4303:
        /*0348*/ 	.word	0x00000100
        /*034c*/ 	.word	0x00000001
        /*0350*/ 	.word	0x00000001


	//----- nvinfo : EIATTR_CRS_STACK_SIZE
	.align		4
.L_4304:
        /*0354*/ 	.byte	0x04, 0x1e
        /*0356*/ 	.short	(.L_4306 - .L_4305)
.L_4305:
        /*0358*/ 	.word	0x00000000


	//----- nvinfo : EIATTR_CBANK_PARAM_SIZE
	.align		4
.L_4306:
        /*035c*/ 	.byte	0x03, 0x19
        /*035e*/ 	.short	0x0029


	//----- nvinfo : EIATTR_PARAM_CBANK
	.align		4
        /*0360*/ 	.byte	0x04, 0x0a
        /*0362*/ 	.short	(.L_4308 - .L_4307)
	.align		4
.L_4307:
        /*0364*/ 	.word	index@(.nv.constant0._ZN6thrust24THRUST_300001_SM_1000_NS8cuda_cub4core6detail13_kernel_agentINS1_8__reduce11ReduceAgentINS0_18transform_iteratorINS1_9__extrema12arg_minmax_fIil17compare_key_valueE15duplicate_tupleENS0_12zip_iteratorIN4cuda3std3__45tupleIJNS0_6detail15normal_iteratorINS0_10device_ptrIiEEEENS0_17counting_iteratorIlNS0_11use_defaultESO_SO_EEEEEEENSH_IJNSH_IJilEEESS_EEEST_EEPST_ST_lSB_EEJSU_SV_lSB_EEEvDpT0_)
        /*0368*/ 	.short	0x0380
        /*036a*/ 	.short	0x0029


	//----- nvinfo : EIATTR_SW_WAR
	.align		4
.L_4308:
        /*036c*/ 	.byte	0x04, 0x36
        /*036e*/ 	.short	(.L_4310 - .L_4309)
.L_4309:
        /*0370*/ 	.word	0x00000008
.L_4310:


//--------------------- .nv.info._ZN6thrust24THRUST_300001_SM_1000_NS8cuda_cub4core6detail13_kernel_agentINS1_8__reduce11ReduceAgentIPN4cuda3std3__45tupleIJNSA_IJilEEESB_EEESD_SC_iNS1_9__extrema12arg_minmax_fIil17compare_key_valueEEEEJSD_SD_iSH_EEEvDpT0_ --------------------------
	.section	.nv.info._ZN6thrust24THRUST_300001_SM_1000_NS8cuda_cub4core6detail13_kernel_agentINS1_8__reduce11ReduceAgentIPN4cuda3std3__45tupleIJNSA_IJilEEESB_EEESD_SC_iNS1_9__extrema12arg_minmax_fIil17compare_key_valueEEEEJSD_SD_iSH_EEEvDpT0_,"",@"SHT_CUDA_INFO"
	.sectionflags	@""
	.align	4


	//----- nvinfo : EIATTR_CUDA_API_VERSION
	.align		4
        /*0000*/ 	.byte	0x04, 0x37
        /*0002*/ 	.short	(.L_4312 - .L_4311)
.L_4311:
        /*0004*/ 	.word	0x00000082


	//----- nvinfo : EIATTR_KPARAM_INFO
	.align		4
.L_4312:
        /*0008*/ 	.byte	0x04, 0x17
        /*000a*/ 	.short	(.L_4314 - .L_4313)
.L_4313:
        /*000c*/ 	.word	0x00000000
        /*0010*/ 	.short	0x0003
        /*0012*/ 	.short	0x0014
        /*0014*/ 	.byte	0x00, 0xf0, 0x05, 0x00


	//----- nvinfo : EIATTR_KPARAM_INFO
	.align		4
.L_4314:
        /*0018*/ 	.byte	0x04, 0x17
        /*001a*/ 	.short	(.L_4316 - .L_4315)
.L_4315:
        /*001c*/ 	.word	0x00000000
        /*0020*/ 	.short	0x0002
        /*0022*/ 	.short	0x0010
        /*0024*/ 	.byte	0x00, 0xf0, 0x11, 0x00


	//----- nvinfo : EIATTR_KPARAM_INFO
	.align		4
.L_4316:
        /*0028*/ 	.byte	0x04, 0x17
        /*002a*/ 	.short	(.L_4318 - .L_4317)
.L_4317:
        /*002c*/ 	.word	0x00000000
        /*0030*/ 	.short	0x0001
        /*0032*/ 	.short	0x0008
        /*0034*/ 	.byte	0x00, 0xf5, 0x21, 0x00


	//----- nvinfo : EIATTR_KPARAM_INFO
	.align		4
.L_4318:
        /*0038*/ 	.byte	0x04, 0x17
        /*003a*/ 	.short	(.L_4320 - .L_4319)
.L_4319:
        /*003c*/ 	.word	0x00000000
        /*0040*/ 	.short	0x0000
        /*0042*/ 	.short	0x0000
        /*0044*/ 	.byte	0x00, 0xf5, 0x21, 0x00


	//----- nvinfo : EIATTR_SPARSE_MMA_MASK
	.align		4
.L_4320:
        /*0048*/ 	.byte	0x03, 0x50
        /*004a*/ 	.short	0x0000


	//----- nvinfo : EIATTR_MAXREG_COUNT
	.align		4
        /*004c*/ 	.byte	0x03, 0x1b
        /*004e*/ 	.short	0x00ff


	//----- nvinfo : EIATTR_NUM_BARRIERS
	.align		4
        /*0050*/ 	.byte	0x02, 0x4c
        /*0052*/ 	.byte	0x01
	.zero		1


	//----- nvinfo : EIATTR_MERCURY_ISA_VERSION
	.align		4
        /*0054*/ 	.byte	0x03, 0x5f
        /*0056*/ 	.short	0x0101


	//----- nvinfo : EIATTR_COOP_GROUP_MASK_REGIDS
	.align		4
        /*0058*/ 	.byte	0x04, 0x29
        /*005a*/ 	.short	(.L_4322 - .L_4321)


	//   ....[0]....
.L_4321:
        /*005c*/ 	.word	0xffffffff


	//   ....[1]....
        /*0060*/ 	.word	0xffffffff


	//   ....[2]....
        /*0064*/ 	.word	0xffffffff


	//   ....[3]....
        /*0068*/ 	.word	0xffffffff


	//   ....[4]....
        /*006c*/ 	.word	0xffffffff


	//   ....[5]....
        /*0070*/ 	.word	0xffffffff


	//   ....[6]....
        /*0074*/ 	.word	0xffffffff


	//   ....[7]....
        /*0078*/ 	.word	0xffffffff


	//   ....[8]....
        /*007c*/ 	.word	0xffffffff


	//   ....[9]....
        /*0080*/ 	.word	0xffffffff


	//   ....[10]....
        /*0084*/ 	.word	0xffffffff


	//   ....[11]....
        /*0088*/ 	.word	0xffffffff


	//   ....[12]....
        /*008c*/ 	.word	0xffffffff


	//   ....[13]....
        /*0090*/ 	.word	0xffffffff


	//   ....[14]....
        /*0094*/ 	.word	0xffffffff


	//   ....[15]....
        /*0098*/ 	.word	0xffffffff


	//   ....[16]....
        /*009c*/ 	.word	0xffffffff


	//   ....[17]....
        /*00a0*/ 	.word	0xffffffff


	//   ....[18]....
        /*00a4*/ 	.word	0xffffffff


	//   ....[19]....
        /*00a8*/ 	.word	0xffffffff


	//   ....[20]....
        /*00ac*/ 	.word	0xffffffff


	//   ....[21]....
        /*00b0*/ 	.word	0xffffffff


	//   ....[22]....
        /*00b4*/ 	.word	0xffffffff


	//   ....[23]....
        /*00b8*/ 	.word	0xffffffff


	//   ....[24]....
        /*00bc*/ 	.word	0xffffffff


	//   ....[25]....
        /*00c0*/ 	.word	0xffffffff


	//   ....[26]....
        /*00c4*/ 	.word	0xffffffff


	//   ....[27]....
        /*00c8*/ 	.word	0xffffffff


	//   ....[28]....
        /*00cc*/ 	.word	0xffffffff


	//   ....[29]....
        /*00d0*/ 	.word	0xffffffff


	//   ....[30]....
        /*00d4*/ 	.word	0xffffffff


	//   ....[31]....
        /*00d8*/ 	.word	0xffffffff


	//   ....[32]....
        /*00dc*/ 	.word	0xffffffff


	//   ....[33]....
        /*00e0*/ 	.word	0xffffffff


	//   ....[34]....
        /*00e4*/ 	.word	0xffffffff


	//   ....[35]....
        /*00e8*/ 	.word	0xffffffff


	//   ....[36]....
        /*00ec*/ 	.word	0xffffffff


	//   ....[37]....
        /*00f0*/ 	.word	0xffffffff


	//   ....[38]....
        /*00f4*/ 	.word	0xffffffff


	//   ....[39]....
        /*00f8*/ 	.word	0xffffffff


	//   ....[40]....
        /*00fc*/ 	.word	0xffffffff


	//   ....[41]....
        /*0100*/ 	.word	0xffffffff


	//   ....[42]....
        /*0104*/ 	.word	0xffffffff


	//   ....[43]....
        /*0108*/ 	.word	0xffffffff


	//   ....[44]....
        /*010c*/ 	.word	0xffffffff


	//   ....[45]....
        /*0110*/ 	.word	0xffffffff


	//   ....[46]....
        /*0114*/ 	.word	0xffffffff


	//   ....[47]....
        /*0118*/ 	.word	0xffffffff


	//   ....[48]....
        /*011c*/ 	.word	0xffffffff


	//   ....[49]....
        /*0120*/ 	.word	0xffffffff


	//   ....[50]....
        /*0124*/ 	.word	0xffffffff


	//   ....[51]....
        /*0128*/ 	.word	0xffffffff


	//   ....[52]....
        /*012c*/ 	.word	0xffffffff


	//   ....[53]....
        /*0130*/ 	.word	0xffffffff


	//   ....[54]....
        /*0134*/ 	.word	0xffffffff


	//   ....[55]....
        /*0138*/ 	.word	0xffffffff


	//   ....[56]....
        /*013c*/ 	.word	0xffffffff


	//   ....[57]....
        /*0140*/ 	.word	0xffffffff


	//   ....[58]....
        /*0144*/ 	.word	0xffffffff


	//   ....[59]....
        /*0148*/ 	.word	0xffffffff


	//   ....[60]....
        /*014c*/ 	.word	0xffffffff


	//   ....[61]....
        /*0150*/ 	.word	0xffffffff


	//   ....[62]....
        /*0154*/ 	.word	0xffffffff


	//   ....[63]....
        /*0158*/ 	.word	0xffffffff


	//   ....[64]....
        /*015c*/ 	.word	0xffffffff


	//   ....[65]....
        /*0160*/ 	.word	0xffffffff


	//   ....[66]....
        /*0164*/ 	.word	0xffffffff


	//   ....[67]....
        /*0168*/ 	.word	0xffffffff


	//   ....[68]....
        /*016c*/ 	.word	0xffffffff


	//   ....[69]....
        /*0170*/ 	.word	0xffffffff


	//   ....[70]....
        /*0174*/ 	.word	0xffffffff


	//   ....[71]....
        /*0178*/ 	.word	0xffffffff


	//   ....[72]....
        /*017c*/ 	.word	0xffffffff


	//   ....[73]....
        /*0180*/ 	.word	0xffffffff


	//   ....[74]....
        /*0184*/ 	.word	0xffffffff


	//   ....[75]....
        /*0188*/ 	.word	0xffffffff


	//   ....[76]....
        /*018c*/ 	.word	0xffffffff


	//   ....[77]....
        /*0190*/ 	.word	0xffffffff


	//   ....[78]....
        /*0194*/ 	.word	0xffffffff


	//   ....[79]....
        /*0198*/ 	.word	0xffffffff


	//   ....[80]....
        /*019c*/ 	.word	0xffffffff


	//   ....[81]....
        /*01a0*/ 	.word	0xffffffff


	//   ....[82]....
        /*01a4*/ 	.word	0xffffffff


	//   ....[83]....
        /*01a8*/ 	.word	0xffffffff


	//   ....[84]....
        /*01ac*/ 	.word	0xffffffff


	//   ....[85]....
        /*01b0*/ 	.word	0xffffffff


	//   ....[86]....
        /*01b4*/ 	.word	0xffffffff


	//   ....[87]....
        /*01b8*/ 	.word	0xffffffff


	//   ....[88]....
        /*01bc*/ 	.word	0xffffffff


	//   ....[89]....
        /*01c0*/ 	.word	0xffffffff


	//----- nvinfo : EIATTR_COOP_GROUP_INSTR_OFFSETS
	.align		4
.L_4322:
        /*01c4*/ 	.byte	0x04, 0x28
        /*01c6*/ 	.short	(.L_4324 - .L_4323)


	//   ....[0]....
.L_4323:
        /*01c8*/ 	.word	0x00001080


	//   ....[1]....
        /*01cc*/ 	.word	0x000010b0


	//   ....[2]....
        /*01d0*/ 	.word	0x000010e0


	//   ....[3]....
        /*01d4*/ 	.word	0x00001100


	//   ....[4]....
        /*01d8*/ 	.word	0x00001110


	//   ....[5]....
        /*01dc*/ 	.word	0x00001120


	//   ....[6]....
        /*01e0*/ 	.word	0x00001390


	//   ....[7]....
        /*01e4*/ 	.word	0x000013c0


	//   ....[8]....
        /*01e8*/ 	.word	0x000013f0


	//   ....[9]....
        /*01ec*/ 	.word	0x00001400


	//   ....[10]....
        /*01f0*/ 	.word	0x00001410


	//   ....[11]....
        /*01f4*/ 	.word	0x00001420


	//   ....[12]....
        /*01f8*/ 	.word	0x00001710


	//   ....[13]....
        /*01fc*/ 	.word	0x00001740


	//   ....[14]....
        /*0200*/ 	.word	0x00001770


	//   ....[15]....
        /*0204*/ 	.word	0x00001780


	//   ....[16]....
        /*0208*/ 	.word	0x00001790


	//   ....[17]....
        /*020c*/ 	.word	0x000017a0


	//   ....[18]....
        /*0210*/ 	.word	0x00001a90


	//   ....[19]....
        /*0214*/ 	.word	0x00001ac0


	//   ....[20]....
        /*0218*/ 	.word	0x00001af0


	//   ....[21]....
        /*021c*/ 	.word	0x00001b00


	//   ....[22]....
        /*0220*/ 	.word	0x00001b10


	//   ....[23]....
        /*0224*/ 	.word	0x00001b20


	//   ....[24]....
        /*0228*/ 	.word	0x00001e10


	//   ....[25]....
        /*022c*/ 	.word	0x00001e40


	//   ....[26]....
        /*0230*/ 	.word	0x00001e70


	//   ....[27]....
        /*0234*/ 	.word	0x00001e80


	//   ....[28]....
        /*0238*/ 	.word	0x00001e90


	//   ....[29]....
        /*023c*/ 	.word	0x00001ea0


	//   ....[30]....
        /*0240*/ 	.word	0x000034e0


	//   ....[31]....
        /*0244*/ 	.word	0x000034f0


	//   ....[32]....
        /*0248*/ 	.word	0x00003500


	//   ....[33]....
        /*024c*/ 	.word	0x00003520


	//   ....[34]....
        /*0250*/ 	.word	0x00003530


	//   ....[35]....
        /*0254*/ 	.word	0x00003540


	//   ....[36]....
        /*0258*/ 	.word	0x000037a0


	//   ....[37]....
        /*025c*/ 	.word	0x000037e0


	//   ....[38]....
        /*0260*/ 	.word	0x00003810


	//   ....[39]....
        /*0264*/ 	.word	0x00003820


	//   ....[40]....
        /*0268*/ 	.word	0x00003830


	//   ....[41]....
        /*026c*/ 	.word	0x00003840


	//   ....[42]....
        /*0270*/ 	.word	0x00003b30


	//   ....[43]....
        /*0274*/ 	.word	0x00003b70


	//   ....[44]....
        /*0278*/ 	.word	0x00003ba0


	//   ....[45]....
        /*027c*/ 	.word	0x00003bb0


	//   ....[46]....
        /*0280*/ 	.word	0x00003bc0


	//   ....[47]....
        /*0284*/ 	.word	0x00003bd0


	//   ....[48]....
        /*0288*/ 	.word	0x00003ec0


	//   ....[49]....
        /*028c*/ 	.word	0x00003f00


	//   ....[50]....
        /*0290*/ 	.word	0x00003f30


	//   ....[51]....
        /*0294*/ 	.word	0x00003f40


	//   ....[52]....
        /*0298*/ 	.word	0x00003f50


	//   ....[53]....
        /*029c*/ 	.word	0x00003f60


	//   ....[54]....
        /*02a0*/ 	.word	0x00004250


	//   ....[55]....
        /*02a4*/ 	.word	0x00004290


	//   ....[56]....
        /*02a8*/ 	.word	0x000042c0


	//   ....[57]....
        /*02ac*/ 	.word	0x000042d0


	//   ....[58]....
        /*02b0*/ 	.word	0x000042e0


	//   ....[59]....
        /*02b4*/ 	.word	0x000042f0


	//   ....[60]....
        /*02b8*/ 	.word	0x00007480


	//   ....[61]....
        /*02bc*/ 	.word	0x000074b0


	//   ....[62]....
        /*02c0*/ 	.word	0x000074c0


	//   ....[63]....
        /*02c4*/ 	.word	0x000074d0


	//   ....[64]....
        /*02c8*/ 	.word	0x000074e0


	//   ....[65]....
        /*02cc*/ 	.word	0x000074f0


	//   ....[66]....
        /*02d0*/ 	.word	0x000077f0


	//   ....[67]....
        /*02d4*/ 	.word	0x00007820


	//   ....[68]....
        /*02d8*/ 	.word	0x00007850


	//   ....[69]....
        /*02dc*/ 	.word	0x00007860


	//   ....[70]....
        /*02e0*/ 	.word	0x00007870


	//   ....[71]....
        /*02e4*/ 	.word	0x00007880


	//   ....[72]....
        /*02e8*/ 	.word	0x00007b70


	//   ....[73]....
        /*02ec*/ 	.word	0x00007ba0


	//   ....[74]....
        /*02f0*/ 	.word	0x00007bd0


	//   ....[75]....
        /*02f4*/ 	.word	0x00007be0


	//   ....[76]....
        /*02f8*/ 	.word	0x00007bf0


	//   ....[77]....
        /*02fc*/ 	.word	0x00007c00


	//   ....[78]....
        /*0300*/ 	.word	0x00007ef0


	//   ....[79]....
        /*0304*/ 	.word	0x00007f20


	//   ....[80]....
        /*0308*/ 	.word	0x00007f50


	//   ....[81]....
        /*030c*/ 	.word	0x00007f60


	//   ....[82]....
        /*0310*/ 	.word	0x00007f70


	//   ....[83]....
        /*0314*/ 	.word	0x00007f80


	//   ....[84]....
        /*0318*/ 	.word	0x00008270


	//   ....[85]....
        /*031c*/ 	.word	0x000082a0


	//   ....[86]....
        /*0320*/ 	.word	0x000082d0


	//   ....[87]....
        /*0324*/ 	.word	0x000082e0


	//   ....[88]....
        /*0328*/ 	.word	0x000082f0


	//   ....[89]....
        /*032c*/ 	.word	0x00008300


	//----- nvinfo : EIATTR_VRC_CTA_INIT_COUNT
	.align		4
.L_4324:
        /*0330*/ 	.byte	0x02, 0x4a
	.zero		1
	.zero		1


	//----- nvinfo : EIATTR_EXIT_INSTR_OFFSETS
	.align		4
        /*0334*/ 	.byte	0x04, 0x1c
        /*0336*/ 	.short	(.L_4326 - .L_4325)


	//   ....[0]....
.L_4325:
        /*0338*/ 	.word	0x00000030


	//   ....[1]....
        /*033c*/ 	.word	0x00009850


	//   ....[2]....
        /*0340*/ 	.word	0x000098c0


	//----- nvinfo : EIATTR_MAX_THREADS
	.align		4
.L_4326:
        /*0344*/ 	.byte	0x04, 0x05
        /*0346*/ 	.short	(.L_4328 - .L_4327)
.L_4327:
        /*0348*/ 	.word	0x00000100
        /*034c*/ 	.word	0x00000001
        /*0350*/ 	.word	0x00000001


	//----- nvinfo : EIATTR_CRS_STACK_SIZE
	.align		4
.L_4328:
        /*0354*/ 	.byte	0x04, 0x1e
        /*0356*/ 	.short	(.L_4330 - .L_4329)
.L_4329:
        /*0358*/ 	.word	0x00000000


	//----- nvinfo : EIATTR_CBANK_PARAM_SIZE
	.align		4
.L_4330:
        /*035c*/ 	.byte	0x03, 0x19
        /*035e*/ 	.short	0x0015


	//----- nvinfo : EIATTR_PARAM_CBANK
	.align		4
        /*0360*/ 	.byte	0x04, 0x0a
        /*0362*/ 	.short	(.L_4332 - .L_4331)
	.align		4
.L_4331:
        /*0364*/ 	.word	index@(.nv.constant0._ZN6thrust24THRUST_300001_SM_1000_NS8cuda_cub4core6detail13_kernel_agentINS1_8__reduce11ReduceAgentIPN4cuda3std3__45tupleIJNSA_IJilEEESB_EEESD_SC_iNS1_9__extrema12arg_minmax_fIil17compare_key_valueEEEEJSD_SD_iSH_EEEvDpT0_)
        /*0368*/ 	.short	0x0380
        /*036a*/ 	.short	0x0015


	//----- nvinfo : EIATTR_SW_WAR
	.align		4
.L_4332:
        /*036c*/ 	.byte	0x04, 0x36
        /*036e*/ 	.short	(.L_4334 - .L_4333)
.L_4333:
        /*0370*/ 	.word	0x00000008
.L_4334:


//--------------------- .nv.info._ZN6thrust24THRUST_300001_SM_1000_NS8cuda_cub4core6detail13_kernel_agentINS1_8__reduce11ReduceAgentINS0_18transform_iteratorINS1_9__extrema12arg_minmax_fIil17compare_key_valueE15duplicate_tupleENS0_12zip_iteratorIN4cuda3std3__45tupleIJNS0_6detail15normal_iteratorINS0_10device_ptrIiEEEENS0_17counting_iteratorIlNS0_11use_defaultESO_SO_EEEEEEENSH_IJNSH_IJilEEESS_EEEST_EEPST_ST_iSB_EEJSU_SV_iN3cub18CUB_300001_SM_100013GridEvenShareIiEENSY_9GridQueueIjEESB_EEEvDpT0_ --------------------------
	.section	.nv.info._ZN6thrust24THRUST_300001_SM_1000_NS8cuda_cub4core6detail13_kernel_agentINS1_8__reduce11ReduceAgentINS0_18transform_iteratorINS1_9__extrema12arg_minmax_fIil17compare_key_valueE15duplicate_tupleENS0_12zip_iteratorIN4cuda3std3__45tupleIJNS0_6detail15normal_iteratorINS0_10device_ptrIiEEEENS0_17counting_iteratorIlNS0_11use_defaultESO_SO_EEEEEEENSH_IJNSH_IJilEEESS_EEEST_EEPST_ST_iSB_EEJSU_SV_iN3cub18CUB_300001_SM_100013GridEvenShareIiEENSY_9GridQueueIjEESB_EEEvDpT0_,"",@"SHT_CUDA_INFO"
	.sectionflags	@""
	.align	4


	//----- nvinfo : EIATTR_CUDA_API_VERSION
	.align		4
        /*0000*/ 	.byte	0x04, 0x37
        /*0002*/ 	.short	(.L_4336 - .L_4335)
.L_4335:
        /*0004*/ 	.word	0x00000082


	//----- nvinfo : EIATTR_KPARAM_INFO
	.align		4
.L_4336:
        /*0008*/ 	.byte	0x04, 0x17
        /*000a*/ 	.short	(.L_4338 - .L_4337)
.L_4337:
        /*000c*/ 	.word	0x00000000
        /*0010*/ 	.short	0x0005
        /*0012*/ 	.short	0x0058
        /*0014*/ 	.byte	0x00, 0xf0, 0x05, 0x00


	//----- nvinfo : EIATTR_KPARAM_INFO
	.align		4
.L_4338:
        /*0018*/ 	.byte	0x04, 0x17
        /*001a*/ 	.short	(.L_4340 - .L_4339)
.L_4339:
        /*001c*/ 	.word	0x00000000
        /*0020*/ 	.short	0x0004
        /*0022*/ 	.short	0x0050
        /*0024*/ 	.byte	0x00, 0xf0, 0x21, 0x00


	//----- nvinfo : EIATTR_KPARAM_INFO
	.align		4
.L_4340:
        /*0028*/ 	.byte	0x04, 0x17
        /*002a*/ 	.short	(.L_4342 - .L_4341)
.L_4341:
        /*002c*/ 	.word	0x00000000
        /*0030*/ 	.short	0x0003
        /*0032*/ 	.short	0x0024
        /*0034*/ 	.byte	0x00, 0xf0, 0xa1, 0x00


	//----- nvinfo : EIATTR_KPARAM_INFO
	.align		4
.L_4342:
        /*0038*/ 	.byte	0x04, 0x17
        /*003a*/ 	.short	(.L_4344 - .L_4343)
.L_4343:
        /*003c*/ 	.word	0x00000000
        /*0040*/ 	.short	0x0002
        /*0042*/ 	.short	0x0020
        /*0044*/ 	.byte	0x00, 0xf0, 0x11, 0x00


	//----- nvinfo : EIATTR_KPARAM_INFO
	.align		4
.L_4344:
        /*0048*/ 	.byte	0x04, 0x17
        /*004a*/ 	.short	(.L_4346 - .L_4345)
.L_4345:
        /*004c*/ 	.word	0x00000000
        /*0050*/ 	.short	0x0001
        /*0052*/ 	.short	0x0018
        /*0054*/ 	.byte	0x00, 0xf5, 0x21, 0x00


	//----- nvinfo : EIATTR_KPARAM_INFO
	.align		4
.L_4346:
        /*0058*/ 	.byte	0x04, 0x17
        /*005a*/ 	.short	(.L_4348 - .L_4347)
.L_4347:
        /*005c*/ 	.word	0x00000000
        /*0060*/ 	.short	0x0000
        /*0062*/ 	.short	0x0000
        /*0064*/ 	.byte	0x00, 0xf0, 0x61, 0x00


	//----- nvinfo : EIATTR_SPARSE_MMA_MASK
	.align		4
.L_4348:
        /*0068*/ 	.byte	0x03, 0x50
        /*006a*/ 	.short	0x0000


	//----- nvinfo : EIATTR_MAXREG_COUNT
	.align		4
        /*006c*/ 	.byte	0x03, 0x1b
        /*006e*/ 	.short	0x00ff


	//----- nvinfo : EIATTR_NUM_BARRIERS
	.align		4
        /*0070*/ 	.byte	0x02, 0x4c
        /*0072*/ 	.byte	0x01
	.zero		1


	//----- nvinfo : EIATTR_MERCURY_ISA_VERSION
	.align		4
        /*0074*/ 	.byte	0x03, 0x5f
        /*0076*/ 	.short	0x0101


	//----- nvinfo : EIATTR_COOP_GROUP_MASK_REGIDS
	.align		4
        /*0078*/ 	.byte	0x04, 0x29
        /*007a*/ 	.short	(.L_4350 - .L_4349)


	//   ....[0]....
.L_4349:
        /*007c*/ 	.word	0xffffffff


	//   ....[1]....
        /*0080*/ 	.word	0xffffffff


	//   ....[2]....
        /*0084*/ 	.word	0xffffffff


	//   ....[3]....
        /*0088*/ 	.word	0xffffffff


	//   ....[4]....
        /*008c*/ 	.word	0xffffffff


	//   ....[5]....
        /*0090*/ 	.word	0xffffffff


	//   ....[6]....
        /*0094*/ 	.word	0xffffffff


	//   ....[7]....
        /*0098*/ 	.word	0xffffffff


	//   ....[8]....
        /*009c*/ 	.word	0xffffffff


	//   ....[9]....
        /*00a0*/ 	.word	0xffffffff


	//   ....[10]....
        /*00a4*/ 	.word	0xffffffff


	//   ....[11]....
        /*00a8*/ 	.word	0xffffffff


	//   ....[12]....
        /*00ac*/ 	.word	0xffffffff


	//   ....[13]....
        /*00b0*/ 	.word	0xffffffff


	//   ....[14]....
        /*00b4*/ 	.word	0xffffffff


	//   ....[15]....
        /*00b8*/ 	.word	0xffffffff


	//   ....[16]....
        /*00bc*/ 	.word	0xffffffff


	//   ....[17]....
        /*00c0*/ 	.word	0xffffffff


	//   ....[18]....
        /*00c4*/ 	.word	0xffffffff


	//   ....[19]....
        /*00c8*/ 	.word	0xffffffff


	//   ....[20]....
        /*00cc*/ 	.word	0xffffffff


	//   ....[21]....
        /*00d0*/ 	.word	0xffffffff


	//   ....[22]....
        /*00d4*/ 	.word	0xffffffff


	//   ....[23]....
        /*00d8*/ 	.word	0xffffffff


	//   ....[24]....
        /*00dc*/ 	.word	0xffffffff


	//   ....[25]....
        /*00e0*/ 	.word	0xffffffff


	//   ....[26]....
        /*00e4*/ 	.word	0xffffffff


	//   ....[27]....
        /*00e8*/ 	.word	0xffffffff


	//   ....[28]....
        /*00ec*/ 	.word	0xffffffff


	//   ....[29]....
        /*00f0*/ 	.word	0xffffffff


	//   ....[30]....
        /*00f4*/ 	.word	0xffffffff


	//   ....[31]....
        /*00f8*/ 	.word	0xffffffff


	//   ....[32]....
        /*00fc*/ 	.word	0xffffffff


	//   ....[33]....
        /*0100*/ 	.word	0xffffffff


	//   ....[34]....
        /*0104*/ 	.word	0xffffffff


	//   ....[35]....
        /*0108*/ 	.word	0xffffffff


	//   ....[36]....
        /*010c*/ 	.word	0xffffffff


	//   ....[37]....
        /*0110*/ 	.word	0xffffffff


	//   ....[38]....
        /*0114*/ 	.word	0xffffffff


	//   ....[39]....
        /*0118*/ 	.word	0xffffffff


	//   ....[40]....
        /*011c*/ 	.word	0xffffffff


	//   ....[41]....
        /*0120*/ 	.word	0xffffffff


	//   ....[42]....
        /*0124*/ 	.word	0xffffffff


	//   ....[43]....
        /*0128*/ 	.word	0xffffffff


	//   ....[44]....
        /*012c*/ 	.word	0xffffffff


	//   ....[45]....
        /*0130*/ 	.word	0xffffffff


	//   ....[46]....
        /*0134*/ 	.word	0xffffffff


	//   ....[47]....
        /*0138*/ 	.word	0xffffffff


	//   ....[48]....
        /*013c*/ 	.word	0xffffffff


	//   ....[49]....
        /*0140*/ 	.word	0xffffffff


	//   ....[50]....
        /*0144*/ 	.word	0xffffffff


	//   ....[51]....
        /*0148*/ 	.word	0xffffffff


	//   ....[52]....
        /*014c*/ 	.word	0xffffffff


	//   ....[53]....
        /*0150*/ 	.word	0xffffffff


	//   ....[54]....
        /*0154*/ 	.word	0xffffffff


	//   ....[55]....
        /*0158*/ 	.word	0xffffffff


	//   ....[56]....
        /*015c*/ 	.word	0xffffffff


	//   ....[57]....
        /*0160*/ 	.word	0xffffffff


	//   ....[58]....
        /*0164*/ 	.word	0xffffffff


	//   ....[59]....
        /*0168*/ 	.word	0xffffffff


	//   ....[60]....
        /*016c*/ 	.word	0xffffffff


	//   ....[61]....
        /*0170*/ 	.word	0xffffffff


	//   ....[62]....
        /*0174*/ 	.word	0xffffffff


	//   ....[63]....
        /*0178*/ 	.word	0xffffffff


	//   ....[64]....
        /*017c*/ 	.word	0xffffffff


	//   ....[65]....
        /*0180*/ 	.word	0xffffffff


	//   ....[66]....
        /*0184*/ 	.word	0xffffffff


	//   ....[67]....
        /*0188*/ 	.word	0xffffffff


	//   ....[68]....
        /*018c*/ 	.word	0xffffffff


	//   ....[69]....
        /*0190*/ 	.word	0xffffffff


	//   ....[70]....
        /*0194*/ 	.word	0xffffffff


	//   ....[71]....
        /*0198*/ 	.word	0xffffffff


	//   ....[72]....
        /*019c*/ 	.word	0xffffffff


	//   ....[73]....
        /*01a0*/ 	.word	0xffffffff


	//   ....[74]....
        /*01a4*/ 	.word	0xffffffff


	//   ....[75]....
        /*01a8*/ 	.word	0xffffffff


	//   ....[76]....
        /*01ac*/ 	.word	0xffffffff


	//   ....[77]....
        /*01b0*/ 	.word	0xffffffff


	//   ....[78]....
        /*01b4*/ 	.word	0xffffffff


	//   ....[79]....
        /*01b8*/ 	.word	0xffffffff


	//   ....[80]....
        /*01bc*/ 	.word	0xffffffff


	//   ....[81]....
        /*01c0*/ 	.word	0xffffffff


	//   ....[82]....
        /*01c4*/ 	.word	0xffffffff


	//   ....[83]....
        /*01c8*/ 	.word	0xffffffff


	//   ....[84]....
        /*01cc*/ 	.word	0xffffffff


	//   ....[85]....
        /*01d0*/ 	.word	0xffffffff


	//   ....[86]....
        /*01d4*/ 	.word	0xffffffff


	//   ....[87]....
        /*01d8*/ 	.word	0xffffffff


	//   ....[88]....
        /*01dc*/ 	.word	0xffffffff


	//   ....[89]....
        /*01e0*/ 	.word	0xffffffff


	//----- nvinfo : EIATTR_COOP_GROUP_INSTR_OFFSETS
	.align		4
.L_4350:
        /*01e4*/ 	.byte	0x04, 0x28
        /*01e6*/ 	.short	(.L_4352 - .L_4351)


	//   ....[0]....
.L_4351:
        /*01e8*/ 	.word	0x00001150


	//   ....[1]....
        /*01ec*/ 	.word	0x00001180


	//   ....[2]....
        /*01f0*/ 	.word	0x000011b0


	//   ....[3]....
        /*01f4*/ 	.word	0x000011d0


	//   ....[4]....
        /*01f8*/ 	.word	0x000011e0


	//   ....[5]....
        /*01fc*/ 	.word	0x000011f0


	//   ....[6]....
        /*0200*/ 	.word	0x00001460


	//   ....[7]....
        /*0204*/ 	.word	0x00001490


	//   ....[8]....
        /*0208*/ 	.word	0x000014c0


	//   ....[9]....
        /*020c*/ 	.word	0x000014d0


	//   ....[10]....
        /*0210*/ 	.word	0x000014e0


	//   ....[11]....
        /*0214*/ 	.word	0x000014f0


	//   ....[12]....
        /*0218*/ 	.word	0x000017e0


	//   ....[13]....
        /*021c*/ 	.word	0x00001810


	//   ....[14]....
        /*0220*/ 	.word	0x00001840


	//   ....[15]....
        /*0224*/ 	.word	0x00001850


	//   ....[16]....
        /*0228*/ 	.word	0x00001860


	//   ....[17]....
        /*022c*/ 	.word	0x00001870


	//   ....[18]....
        /*0230*/ 	.word	0x00001b60


	//   ....[19]....
        /*0234*/ 	.word	0x00001b90


	//   ....[20]....
        /*0238*/ 	.word	0x00001bc0


	//   ....[21]....
        /*023c*/ 	.word	0x00001bd0


	//   ....[22]....
        /*0240*/ 	.word	0x00001be0


	//   ....[23]....
        /*0244*/ 	.word	0x00001bf0


	//   ....[24]....
        /*0248*/ 	.word	0x00001ee0


	//   ....[25]....
        /*024c*/ 	.word	0x00001f10


	//   ....[26]....
        /*0250*/ 	.word	0x00001f40


	//   ....[27]....
        /*0254*/ 	.word	0x00001f50


	//   ....[28]....
        /*0258*/ 	.word	0x00001f60


	//   ....[29]....
        /*025c*/ 	.word	0x00001f70


	//   ....[30]....
        /*0260*/ 	.word	0x000035f0


	//   ....[31]....
        /*0264*/ 	.word	0x00003600


	//   ....[32]....
        /*0268*/ 	.word	0x00003610


	//   ....[33]....
        /*026c*/ 	.word	0x00003630


	//   ....[34]....
        /*0270*/ 	.word	0x00003640


	//   ....[35]....
        /*0274*/ 	.word	0x00003650


	//   ....[36]....
        /*0278*/ 	.word	0x000038b0


	//   ....[37]....
        /*027c*/ 	.word	0x000038f0


	//   ....[38]....
        /*0280*/ 	.word	0x00003920


	//   ....[39]....
        /*0284*/ 	.word	0x00003930


	//   ....[40]....
        /*0288*/ 	.word	0x00003940


	//   ....[41]....
        /*028c*/ 	.word	0x00003950


	//   ....[42]....
        /*0290*/ 	.word	0x00003c40


	//   ....[43]....
        /*0294*/ 	.word	0x00003c80


	//   ....[44]....
        /*0298*/ 	.word	0x00003cb0


	//   ....[45]....
        /*029c*/ 	.word	0x00003cc0


	//   ....[46]....
        /*02a0*/ 	.word	0x00003cd0


	//   ....[47]....
        /*02a4*/ 	.word	0x00003ce0


	//   ....[48]....
        /*02a8*/ 	.word	0x00003fd0


	//   ....[49]....
        /*02ac*/ 	.word	0x00004010


	//   ....[50]....
        /*02b0*/ 	.word	0x00004040


	//   ....[51]....
        /*02b4*/ 	.word	0x00004050


	//   ....[52]....
        /*02b8*/ 	.word	0x00004060


	//   ....[53]....
        /*02bc*/ 	.word	0x00004070


	//   ....[54]....
        /*02c0*/ 	.word	0x00004360


	//   ....[55]....
        /*02c4*/ 	.word	0x000043a0


	//   ....[56]....
        /*02c8*/ 	.word	0x000043d0


	//   ....[57]....
        /*02cc*/ 	.word	0x000043e0


	//   ....[58]....
        /*02d0*/ 	.word	0x000043f0


	//   ....[59]....
        /*02d4*/ 	.word	0x00004400


	//   ....[60]....
        /*02d8*/ 	.word	0x000076d0


	//   ....[61]....
        /*02dc*/ 	.word	0x00007700


	//   ....[62]....
        /*02e0*/ 	.word	0x00007710


	//   ....[63]....
        /*02e4*/ 	.word	0x00007720


	//   ....[64]....
        /*02e8*/ 	.word	0x00007730


	//   ....[65]....
        /*02ec*/ 	.word	0x00007740


	//   ....[66]....
        /*02f0*/ 	.word	0x00007a40


	//   ....[67]....
        /*02f4*/ 	.word	0x00007a70


	//   ....[68]....
        /*02f8*/ 	.word	0x00007aa0


	//   ....[69]....
        /*02fc*/ 	.word	0x00007ab0


	//   ....[70]....
        /*0300*/ 	.word	0x00007ac0


	//   ....[71]....
        /*0304*/ 	.word	0x00007ad0


	//   ....[72]....
        /*0308*/ 	.word	0x00007dc0


	//   ....[73]....
        /*030c*/ 	.word	0x00007df0


	//   ....[74]....
        /*0310*/ 	.word	0x00007e20


	//   ....[75]....
        /*0314*/ 	.word	0x00007e30


	//   ....[76]....
        /*0318*/ 	.word	0x00007e40


	//   ....[77]....
        /*031c*/ 	.word	0x00007e50


	//   ....[78]....
        /*0320*/ 	.word	0x00008140


	//   ....[79]....
        /*0324*/ 	.word	0x00008170


	//   ....[80]....
        /*0328*/ 	.word	0x000081a0


	//   ....[81]....
        /*032c*/ 	.word	0x000081b0


	//   ....[82]....
        /*0330*/ 	.word	0x000081c0


	//   ....[83]....
        /*0334*/ 	.word	0x000081d0


	//   ....[84]....
        /*0338*/ 	.word	0x000084c0


	//   ....[85]....
        /*033c*/ 	.word	0x000084f0


	//   ....[86]....
        /*0340*/ 	.word	0x00008520


	//   ....[87]....
        /*0344*/ 	.word	0x00008530


	//   ....[88]....
        /*0348*/ 	.word	0x00008540


	//   ....[89]....
        /*034c*/ 	.word	0x00008550


	//----- nvinfo : EIATTR_VRC_CTA_INIT_COUNT
	.align		4
.L_4352:
        /*0350*/ 	.byte	0x02, 0x4a
	.zero		1
	.zero		1


	//----- nvinfo : EIATTR_EXIT_INSTR_OFFSETS
	.align		4
        /*0354*/ 	.byte	0x04, 0x1c
        /*0356*/ 	.short	(.L_4354 - .L_4353)


	//   ....[0]....
.L_4353:
        /*0358*/ 	.word	0x00009ae0


	//   ....[1]....
        /*035c*/ 	.word	0x00009b80


	//----- nvinfo : EIATTR_MAX_THREADS
	.align		4
.L_4354:
        /*0360*/ 	.byte	0x04, 0x05
        /*0362*/ 	.short	(.L_4356 - .L_4355)
.L_4355:
        /*0364*/ 	.word	0x00000100
        /*0368*/ 	.word	0x00000001
        /*036c*/ 	.word	0x00000001


	//----- nvinfo : EIATTR_CRS_STACK_SIZE
	.align		4
.L_4356:
        /*0370*/ 	.byte	0x04, 0x1e
        /*0372*/ 	.short	(.L_4358 - .L_4357)
.L_4357:
        /*0374*/ 	.word	0x00000000


	//----- nvinfo : EIATTR_CBANK_PARAM_SIZE
	.align		4
.L_4358:
        /*0378*/ 	.byte	0x03, 0x19
        /*037a*/ 	.short	0x0059


	//----- nvinfo : EIATTR_PARAM_CBANK
	.align		4
        /*037c*/ 	.byte	0x04, 0x0a
        /*037e*/ 	.short	(.L_4360 - .L_4359)
	.align		4
.L_4359:
        /*0380*/ 	.word	index@(.nv.constant0._ZN6thrust24THRUST_300001_SM_1000_NS8cuda_cub4core6detail13_kernel_agentINS1_8__reduce11ReduceAgentINS0_18transform_iteratorINS1_9__extrema12arg_minmax_fIil17compare_key_valueE15duplicate_tupleENS0_12zip_iteratorIN4cuda3std3__45tupleIJNS0_6detail15normal_iteratorINS0_10device_ptrIiEEEENS0_17counting_iteratorIlNS0_11use_defaultESO_SO_EEEEEEENSH_IJNSH_IJilEEESS_EEEST_EEPST_ST_iSB_EEJSU_SV_iN3cub18CUB_300001_SM_100013GridEvenShareIiEENSY_9GridQueueIjEESB_EEEvDpT0_)
        /*0384*/ 	.short	0x0380
        /*0386*/ 	.short	0x0059


	//----- nvinfo : EIATTR_SW_WAR
	.align		4
.L_4360:
        /*0388*/ 	.byte	0x04, 0x36
        /*038a*/ 	.short	(.L_4362 - .L_4361)
.L_4361:
        /*038c*/ 	.word	0x00000008
.L_4362:


//--------------------- .nv.info._ZN6thrust24THRUST_300001_SM_1000_NS8cuda_cub4core6detail13_kernel_agentINS1_8__reduce11ReduceAgentINS0_18transform_iteratorINS1_9__extrema12arg_minmax_fIil17compare_key_valueE15duplicate_tupleENS0_12zip_iteratorIN4cuda3std3__45tupleIJNS0_6detail15normal_iteratorINS0_10device_ptrIiEEEENS0_17counting_iteratorIlNS0_11use_defaultESO_SO_EEEEEEENSH_IJNSH_IJilEEESS_EEEST_EEPST_ST_iSB_EEJSU_SV_iSB_EEEvDpT0_ --------------------------
	.section	.nv.info._ZN6thrust24THRUST_300001_SM_1000_NS8cuda_cub4core6detail13_kernel_agentINS1_8__reduce11ReduceAgentINS0_18transform_iteratorINS1_9__extrema12arg_minmax_fIil17compare_key_valueE15duplicate_tupleENS0_12zip_iteratorIN4cuda3std3__45tupleIJNS0_6detail15normal_iteratorINS0_10device_ptrIiEEEENS0_17counting_iteratorIlNS0_11use_defaultESO_SO_EEEEEEENSH_IJNSH_IJilEEESS_EEEST_EEPST_ST_iSB_EEJSU_SV_iSB_EEEvDpT0_,"",@"SHT_CUDA_INFO"
	.sectionflags	@""
	.align	4


	//----- nvinfo : EIATTR_CUDA_API_VERSION
	.align		4
        /*0000*/ 	.byte	0x04, 0x37
        /*0002*/ 	.short	(.L_4364 - .L_4363)
.L_4363:
        /*0004*/ 	.word	0x00000082


	//----- nvinfo : EIATTR_KPARAM_INFO
	.align		4
.L_4364:
        /*0008*/ 	.byte	0x04, 0x17
        /*000a*/ 	.short	(.L_4366 - .L_4365)
.L_4365:
        /*000c*/ 	.word	0x00000000
        /*0010*/ 	.short	0x0003
        /*0012*/ 	.short	0x0024
        /*0014*/ 	.byte	0x00, 0xf0, 0x05, 0x00


	//----- nvinfo : EIATTR_KPARAM_INFO
	.align		4
.L_4366:
        /*0018*/ 	.byte	0x04, 0x17
        /*001a*/ 	.short	(.L_4368 - .L_4367)
.L_4367:
        /*001c*/ 	.word	0x00000000
        /*0020*/ 	.short	0x0002
        /*0022*/ 	.short	0x0020
        /*0024*/ 	.byte	0x00, 0xf0, 0x11, 0x00


	//----- nvinfo : EIATTR_KPARAM_INFO
	.align		4
.L_4368:
        /*0028*/ 	.byte	0x04, 0x17
        /*002a*/ 	.short	(.L_4370 - .L_4369)
.L_4369:
        /*002c*/ 	.word	0x00000000
        /*0030*/ 	.short	0x0001
        /*0032*/ 	.short	0x0018
        /*0034*/ 	.byte	0x00, 0xf5, 0x21, 0x00


	//----- nvinfo : EIATTR_KPARAM_INFO
	.align		4
.L_4370:
        /*0038*/ 	.byte	0x04, 0x17
        /*003a*/ 	.short	(.L_4372 - .L_4371)
.L_4371:
        /*003c*/ 	.word	0x00000000
        /*0040*/ 	.short	0x0000
        /*0042*/ 	.short	0x0000
        /*0044*/ 	.byte	0x00, 0xf0, 0x61, 0x00


	//----- nvinfo : EIATTR_SPARSE_MMA_MASK
	.align		4
.L_4372:
        /*0048*/ 	.byte	0x03, 0x50
        /*004a*/ 	.short	0x0000


	//----- nvinfo : EIATTR_MAXREG_COUNT
	.align		4
        /*004c*/ 	.byte	0x03, 0x1b
        /*004e*/ 	.short	0x00ff


	//----- nvinfo : EIATTR_NUM_BARRIERS
	.align		4
        /*0050*/ 	.byte	0x02, 0x4c
        /*0052*/ 	.byte	0x01
	.zero		1


	//----- nvinfo : EIATTR_MERCURY_ISA_VERSION
	.align		4
        /*0054*/ 	.byte	0x03, 0x5f
        /*0056*/ 	.short	0x0101


	//----- nvinfo : EIATTR_COOP_GROUP_MASK_REGIDS
	.align		4
        /*0058*/ 	.byte	0x04, 0x29
        /*005a*/ 	.short	(.L_4374 - .L_4373)


	//   ....[0]....
.L_4373:
        /*005c*/ 	.word	0xffffffff


	//   ....[1]....
        /*0060*/ 	.word	0xffffffff


	//   ....[2]....
        /*0064*/ 	.word	0xffffffff


	//   ....[3]....
        /*0068*/ 	.word	0xffffffff


	//   ....[4]....
        /*006c*/ 	.word	0xffffffff


	//   ....[5]....
        /*0070*/ 	.word	0xffffffff


	//   ....[6]....
        /*0074*/ 	.word	0xffffffff


	//   ....[7]....
        /*0078*/ 	.word	0xffffffff


	//   ....[8]....
        /*007c*/ 	.word	0xffffffff


	//   ....[9]....
        /*0080*/ 	.word	0xffffffff


	//   ....[10]....
        /*0084*/ 	.word	0xffffffff


	//   ....[11]....
        /*0088*/ 	.word	0xffffffff


	//   ....[12]....
        /*008c*/ 	.word	0xffffffff


	//   ....[13]....
        /*0090*/ 	.word	0xffffffff


	//   ....[14]....
        /*0094*/ 	.word	0xffffffff


	//   ....[15]....
        /*0098*/ 	.word	0xffffffff


	//   ....[16]....
        /*009c*/ 	.word	0xffffffff


	//   ....[17]....
        /*00a0*/ 	.word	0xffffffff


	//   ....[18]....
        /*00a4*/ 	.word	0xffffffff


	//   ....[19]....
        /*00a8*/ 	.word	0xffffffff


	//   ....[20]....
        /*00ac*/ 	.word	0xffffffff


	//   ....[21]....
        /*00b0*/ 	.word	0xffffffff


	//   ....[22]....
        /*00b4*/ 	.word	0xffffffff


	//   ....[23]....
        /*00b8*/ 	.word	0xffffffff


	//   ....[24]....
        /*00bc*/ 	.word	0xffffffff


	//   ....[25]....
        /*00c0*/ 	.word	0xffffffff


	//   ....[26]....
        /*00c4*/ 	.word	0xffffffff


	//   ....[27]....
        /*00c8*/ 	.word	0xffffffff


	//   ....[28]....
        /*00cc*/ 	.word	0xffffffff


	//   ....[29]....
        /*00d0*/ 	.word	0xffffffff


	//   ....[30]....
        /*00d4*/ 	.word	0xffffffff


	//   ....[31]....
        /*00d8*/ 	.word	0xffffffff


	//   ....[32]....
        /*00dc*/ 	.word	0xffffffff


	//   ....[33]....
        /*00e0*/ 	.word	0xffffffff


	//   ....[34]....
        /*00e4*/ 	.word	0xffffffff


	//   ....[35]....
        /*00e8*/ 	.word	0xffffffff


	//   ....[36]....
        /*00ec*/ 	.word	0xffffffff


	//   ....[37]....
        /*00f0*/ 	.word	0xffffffff


	//   ....[38]....
        /*00f4*/ 	.word	0xffffffff


	//   ....[39]....
        /*00f8*/ 	.word	0xffffffff


	//   ....[40]....
        /*00fc*/ 	.word	0xffffffff


	//   ....[41]....
        /*0100*/ 	.word	0xffffffff


	//   ....[42]....
        /*0104*/ 	.word	0xffffffff


	//   ....[43]....
        /*0108*/ 	.word	0xffffffff


	//   ....[44]....
        /*010c*/ 	.word	0xffffffff


	//   ....[45]....
        /*0110*/ 	.word	0xffffffff


	//   ....[46]....
        /*0114*/ 	.word	0xffffffff


	//   ....[47]....
        /*0118*/ 	.word	0xffffffff


	//   ....[48]....
        /*011c*/ 	.word	0xffffffff


	//   ....[49]....
        /*0120*/ 	.word	0xffffffff


	//   ....[50]....
        /*0124*/ 	.word	0xffffffff


	//   ....[51]....
        /*0128*/ 	.word	0xffffffff


	//   ....[52]....
        /*012c*/ 	.word	0xffffffff


	//   ....[53]....
        /*0130*/ 	.word	0xffffffff


	//   ....[54]....
        /*0134*/ 	.word	0xffffffff


	//   ....[55]....
        /*0138*/ 	.word	0xffffffff


	//   ....[56]....
        /*013c*/ 	.word	0xffffffff


	//   ....[57]....
        /*0140*/ 	.word	0xffffffff


	//   ....[58]....
        /*0144*/ 	.word	0xffffffff


	//   ....[59]....
        /*0148*/ 	.word	0xffffffff


	//   ....[60]....
        /*014c*/ 	.word	0xffffffff


	//   ....[61]....
        /*0150*/ 	.word	0xffffffff


	//   ....[62]....
        /*0154*/ 	.word	0xffffffff


	//   ....[63]....
        /*0158*/ 	.word	0xffffffff


	//   ....[64]....
        /*015c*/ 	.word	0xffffffff


	//   ....[65]....
        /*0160*/ 	.word	0xffffffff


	//   ....[66]....
        /*0164*/ 	.word	0xffffffff


	//   ....[67]....
        /*0168*/ 	.word	0xffffffff


	//   ....[68]....
        /*016c*/ 	.word	0xffffffff


	//   ....[69]....
        /*0170*/ 	.word	0xffffffff


	//   ....[70]....
        /*0174*/ 	.word	0xffffffff


	//   ....[71]....
        /*0178*/ 	.word	0xffffffff


	//   ....[72]....
        /*017c*/ 	.word	0xffffffff


	//   ....[73]....
        /*0180*/ 	.word	0xffffffff


	//   ....[74]....
        /*0184*/ 	.word	0xffffffff


	//   ....[75]....
        /*0188*/ 	.word	0xffffffff


	//   ....[76]....
        /*018c*/ 	.word	0xffffffff


	//   ....[77]....
        /*0190*/ 	.word	0xffffffff


	//   ....[78]....
        /*0194*/ 	.word	0xffffffff


	//   ....[79]....
        /*0198*/ 	.word	0xffffffff


	//   ....[80]....
        /*019c*/ 	.word	0xffffffff


	//   ....[81]....
        /*01a0*/ 	.word	0xffffffff


	//   ....[82]....
        /*01a4*/ 	.word	0xffffffff


	//   ....[83]....
        /*01a8*/ 	.word	0xffffffff


	//   ....[84]....
        /*01ac*/ 	.word	0xffffffff


	//   ....[85]....
        /*01b0*/ 	.word	0xffffffff


	//   ....[86]....
        /*01b4*/ 	.word	0xffffffff


	//   ....[87]....
        /*01b8*/ 	.word	0xffffffff


	//   ....[88]....
        /*01bc*/ 	.word	0xffffffff


	//   ....[89]....
        /*01c0*/ 	.word	0xffffffff


	//----- nvinfo : EIATTR_COOP_GROUP_INSTR_OFFSETS
	.align		4
.L_4374:
        /*01c4*/ 	.byte	0x04, 0x28
        /*01c6*/ 	.short	(.L_4376 - .L_4375)


	//   ....[0]....
.L_4375:
        /*01c8*/ 	.word	0x00001140


	//   ....[1]....
        /*01cc*/ 	.word	0x00001170


	//   ....[2]....
        /*01d0*/ 	.word	0x000011a0


	//   ....[3]....
        /*01d4*/ 	.word	0x000011c0


	//   ....[4]....
        /*01d8*/ 	.word	0x000011d0


	//   ....[5]....
        /*01dc*/ 	.word	0x000011e0


	//   ....[6]....
        /*01e0*/ 	.word	0x00001450


	//   ....[7]....
        /*01e4*/ 	.word	0x00001480


	//   ....[8]....
        /*01e8*/ 	.word	0x000014b0


	//   ....[9]....
        /*01ec*/ 	.word	0x000014c0


	//   ....[10]....
        /*01f0*/ 	.word	0x000014d0


	//   ....[11]....
        /*01f4*/ 	.word	0x000014e0


	//   ....[12]....
        /*01f8*/ 	.word	0x000017d0


	//   ....[13]....
        /*01fc*/ 	.word	0x00001800


	//   ....[14]....
        /*0200*/ 	.word	0x00001830


	//   ....[15]....
        /*0204*/ 	.word	0x00001840


	//   ....[16]....
        /*0208*/ 	.word	0x00001850


	//   ....[17]....
        /*020c*/ 	.word	0x00001860


	//   ....[18]....
        /*0210*/ 	.word	0x00001b50


	//   ....[19]....
        /*0214*/ 	.word	0x00001b80


	//   ....[20]....
        /*0218*/ 	.word	0x00001bb0


	//   ....[21]....
        /*021c*/ 	.word	0x00001bc0


	//   ....[22]....
        /*0220*/ 	.word	0x00001bd0


	//   ....[23]....
        /*0224*/ 	.word	0x00001be0


	//   ....[24]....
        /*0228*/ 	.word	0x00001ed0


	//   ....[25]....
        /*022c*/ 	.word	0x00001f00


	//   ....[26]....
        /*0230*/ 	.word	0x00001f30


	//   ....[27]....
        /*0234*/ 	.word	0x00001f40


	//   ....[28]....
        /*0238*/ 	.word	0x00001f50


	//   ....[29]....
        /*023c*/ 	.word	0x00001f60


	//   ....[30]....
        /*0240*/ 	.word	0x000035b0


	//   ....[31]....
        /*0244*/ 	.word	0x000035c0


	//   ....[32]....
        /*0248*/ 	.word	0x000035d0


	//   ....[33]....
        /*024c*/ 	.word	0x000035f0


	//   ....[34]....
        /*0250*/ 	.word	0x00003600


	//   ....[35]....
        /*0254*/ 	.word	0x00003610


	//   ....[36]....
        /*0258*/ 	.word	0x00003870


	//   ....[37]....
        /*025c*/ 	.word	0x000038b0


	//   ....[38]....
        /*0260*/ 	.word	0x000038e0


	//   ....[39]....
        /*0264*/ 	.word	0x000038f0


	//   ....[40]....
        /*0268*/ 	.word	0x00003900


	//   ....[41]....
        /*026c*/ 	.word	0x00003910


	//   ....[42]....
        /*0270*/ 	.word	0x00003c00


	//   ....[43]....
        /*0274*/ 	.word	0x00003c40


	//   ....[44]....
        /*0278*/ 	.word	0x00003c70


	//   ....[45]....
        /*027c*/ 	.word	0x00003c80


	//   ....[46]....
        /*0280*/ 	.word	0x00003c90


	//   ....[47]....
        /*0284*/ 	.word	0x00003ca0


	//   ....[48]....
        /*0288*/ 	.word	0x00003f90


	//   ....[49]....
        /*028c*/ 	.word	0x00003fd0


	//   ....[50]....
        /*0290*/ 	.word	0x00004000


	//   ....[51]....
        /*0294*/ 	.word	0x00004010


	//   ....[52]....
        /*0298*/ 	.word	0x00004020


	//   ....[53]....
        /*029c*/ 	.word	0x00004030


	//   ....[54]....
        /*02a0*/ 	.word	0x00004320


	//   ....[55]....
        /*02a4*/ 	.word	0x00004360


	//   ....[56]....
        /*02a8*/ 	.word	0x00004390


	//   ....[57]....
        /*02ac*/ 	.word	0x000043a0


	//   ....[58]....
        /*02b0*/ 	.word	0x000043b0


	//   ....[59]....
        /*02b4*/ 	.word	0x000043c0


	//   ....[60]....
        /*02b8*/ 	.word	0x00007540


	//   ....[61]....
        /*02bc*/ 	.word	0x00007570


	//   ....[62]....
        /*02c0*/ 	.word	0x00007580


	//   ....[63]....
        /*02c4*/ 	.word	0x00007590


	//   ....[64]....
        /*02c8*/ 	.word	0x000075a0


	//   ....[65]....
        /*02cc*/ 	.word	0x000075b0


	//   ....[66]....
        /*02d0*/ 	.word	0x000078b0


	//   ....[67]....
        /*02d4*/ 	.word	0x000078e0


	//   ....[68]....
        /*02d8*/ 	.word	0x00007910


	//   ....[69]....
        /*02dc*/ 	.word	0x00007920


	//   ....[70]....
        /*02e0*/ 	.word	0x00007930


	//   ....[71]....
        /*02e4*/ 	.word	0x00007940


	//   ....[72]....
        /*02e8*/ 	.word	0x00007c30


	//   ....[73]....
        /*02ec*/ 	.word	0x00007c60


	//   ....[74]....
        /*02f0*/ 	.word	0x00007c90


	//   ....[75]....
        /*02f4*/ 	.word	0x00007ca0


	//   ....[76]....
        /*02f8*/ 	.word	0x00007cb0


	//   ....[77]....
        /*02fc*/ 	.word	0x00007cc0


	//   ....[78]....
        /*0300*/ 	.word	0x00007fb0


	//   ....[79]....
        /*0304*/ 	.word	0x00007fe0


	//   ....[80]....
        /*0308*/ 	.word	0x00008010


	//   ....[81]....
        /*030c*/ 	.word	0x00008020


	//   ....[82]....
        /*0310*/ 	.word	0x00008030


	//   ....[83]....
        /*0314*/ 	.word	0x00008040


	//   ....[84]....
        /*0318*/ 	.word	0x00008330


	//   ....[85]....
        /*031c*/ 	.word	0x00008360


	//   ....[86]....
        /*0320*/ 	.word	0x00008390


	//   ....[87]....
        /*0324*/ 	.word	0x000083a0


	//   ....[88]....
        /*0328*/ 	.word	0x000083b0


	//   ....[89]....
        /*032c*/ 	.word	0x000083c0


	//----- nvinfo : EIATTR_VRC_CTA_INIT_COUNT
	.align		4
.L_4376:
        /*0330*/ 	.byte	0x02, 0x4a
	.zero		1
	.zero		1


	//----- nvinfo : EIATTR_EXIT_INSTR_OFFSETS
	.align		4
        /*0334*/ 	.byte	0x04, 0x1c
        /*0336*/ 	.short	(.L_4378 - .L_4377)


	//   ....[0]....
.L_4377:
        /*0338*/ 	.word	0x00000030


	//   ....[1]....
        /*033c*/ 	.word	0x00009920


	//   ....[2]....
        /*0340*/ 	.word	0x000099a0


	//----- nvinfo : EIATTR_MAX_THREADS
	.align		4
.L_4378:
        /*0344*/ 	.byte	0x04, 0x05
        /*0346*/ 	.short	(.L_4380 - .L_4379)
.L_4379:
        /*0348*/ 	.word	0x00000100
        /*034c*/ 	.word	0x00000001
        /*0350*/ 	.word	0x00000001


	//----- nvinfo : EIATTR_CRS_STACK_SIZE
	.align		4
.L_4380:
        /*0354*/ 	.byte	0x04, 0x1e
        /*0356*/ 	.short	(.L_4382 - .L_4381)
.L_4381:
        /*0358*/ 	.word	0x00000000


	//----- nvinfo : EIATTR_CBANK_PARAM_SIZE
	.align		4
.L_4382:
        /*035c*/ 	.byte	0x03, 0x19
        /*035e*/ 	.short	0x0025


	//----- nvinfo : EIATTR_PARAM_CBANK
	.align		4
        /*0360*/ 	.byte	0x04, 0x0a
        /*0362*/ 	.short	(.L_4384 - .L_4383)
	.align		4
.L_4383:
        /*0364*/ 	.word	index@(.nv.constant0._ZN6thrust24THRUST_300001_SM_1000_NS8cuda_cub4core6detail13_kernel_agentINS1_8__reduce11ReduceAgentINS0_18transform_iteratorINS1_9__extrema12arg_minmax_fIil17compare_key_valueE15duplicate_tupleENS0_12zip_iteratorIN4cuda3std3__45tupleIJNS0_6detail15normal_iteratorINS0_10device_ptrIiEEEENS0_17counting_iteratorIlNS0_11use_defaultESO_SO_EEEEEEENSH_IJNSH_IJilEEESS_EEEST_EEPST_ST_iSB_EEJSU_SV_iSB_EEEvDpT0_)
        /*0368*/ 	.short	0x0380
        /*036a*/ 	.short	0x0025


	//----- nvinfo : EIATTR_SW_WAR
	.align		4
.L_4384:
        /*036c*/ 	.byte	0x04, 0x36
        /*036e*/ 	.short	(.L_4386 - .L_4385)
.L_4385:
        /*0370*/ 	.word	0x00000008
.L_4386:


//--------------------- .nv.info._ZN6thrust24THRUST_300001_SM_1000_NS8cuda_cub4core6detail13_kernel_agentINS1_8__reduce11ReduceAgentIPN4cuda3std3__45tupleIJNSA_IJilEEESB_EEESD_SC_lNS1_9__extrema12arg_minmax_fIilNS9_4lessIiEEEEEEJSD_SD_iSI_EEEvDpT0_ --------------------------
	.section	.nv.info._ZN6thrust24THRUST_300001_SM_1000_NS8cuda_cub4core6detail13_kernel_agentINS1_8__reduce11ReduceAgentIPN4cuda3std3__45tupleIJNSA_IJilEEESB_EEESD_SC_lNS1_9__extrema12arg_minmax_fIilNS9_4lessIiEEEEEEJSD_SD_iSI_EEEvDpT0_,"",@"SHT_CUDA_INFO"
	.sectionflags	@""
	.align	4


	//----- nvinfo : EIATTR_CUDA_API_VERSION
	.align		4
        /*0000*/ 	.byte	0x04, 0x37
        /*0002*/ 	.short	(.L_4388 - .L_4387)
.L_4387:
        /*0004*/ 	.word	0x00000082


	//----- nvinfo : EIATTR_KPARAM_INFO
	.align		4
.L_4388:
        /*0008*/ 	.byte	0x04, 0x17
        /*000a*/ 	.short	(.L_4390 - .L_4389)
.L_4389:
        /*000c*/ 	.word	0x00000000
        /*0010*/ 	.short	0x0003
        /*0012*/ 	.short	0x0014
        /*0014*/ 	.byte	0x00, 0xf0, 0x05, 0x00


	//----- nvinfo : EIATTR_KPARAM_INFO
	.align		4
.L_4390:
        /*0018*/ 	.byte	0x04, 0x17
        /*001a*/ 	.short	(.L_4392 - .L_4391)
.L_4391:
        /*001c*/ 	.word	0x00000000
        /*0020*/ 	.short	0x0002
        /*0022*/ 	.short	0x0010
        /*0024*/ 	.byte	0x00, 0xf0, 0x11, 0x00


	//----- nvinfo : EIATTR_KPARAM_INFO
	.align		4
.L_4392:
        /*0028*/ 	.byte	0x04, 0x17
        /*002a*/ 	.short	(.L_4394 - .L_4393)
.L_4393:
        /*002c*/ 	.word	0x00000000
        /*0030*/ 	.short	0x0001
        /*0032*/ 	.short	0x0008
        /*0034*/ 	.byte	0x00, 0xf5, 0x21, 0x00


	//----- nvinfo : EIATTR_KPARAM_INFO
	.align		4
.L_4394:
        /*0038*/ 	.byte	0x04, 0x17
        /*003a*/ 	.short	(.L_4396 - .L_4395)
.L_4395:
        /*003c*/ 	.word	0x00000000
        /*0040*/ 	.short	0x0000
        /*0042*/ 	.short	0x0000
        /*0044*/ 	.byte	0x00, 0xf5, 0x21, 0x00


	//----- nvinfo : EIATTR_SPARSE_MMA_MASK
	.align		4
.L_4396:
        /*0048*/ 	.byte	0x03, 0x50
        /*004a*/ 	.short	0x0000


	//----- nvinfo : EIATTR_MAXREG_COUNT
	.align		4
        /*004c*/ 	.byte	0x03, 0x1b
        /*004e*/ 	.short	0x00ff


	//----- nvinfo : EIATTR_NUM_BARRIERS
	.align		4
        /*0050*/ 	.byte	0x02, 0x4c
        /*0052*/ 	.byte	0x01
	.zero		1


	//----- nvinfo : EIATTR_MERCURY_ISA_VERSION
	.align		4
        /*0054*/ 	.byte	0x03, 0x5f
        /*0056*/ 	.short	0x0101


	//----- nvinfo : EIATTR_COOP_GROUP_MASK_REGIDS
	.align		4
        /*0058*/ 	.byte	0x04, 0x29
        /*005a*/ 	.short	(.L_4398 - .L_4397)


	//   ....[0]....
.L_4397:
        /*005c*/ 	.word	0xffffffff


	//   ....[1]....
        /*0060*/ 	.word	0xffffffff


	//   ....[2]....
        /*0064*/ 	.word	0xffffffff


	//   ....[3]....
        /*0068*/ 	.word	0xffffffff


	//   ....[4]....
        /*006c*/ 	.word	0xffffffff


	//   ....[5]....
        /*0070*/ 	.word	0xffffffff


	//   ....[6]....
        /*0074*/ 	.word	0xffffffff


	//   ....[7]....
        /*0078*/ 	.word	0xffffffff


	//   ....[8]....
        /*007c*/ 	.word	0xffffffff


	//   ....[9]....
        /*0080*/ 	.word	0xffffffff


	//   ....[10]....
        /*0084*/ 	.word	0xffffffff


	//   ....[11]....
        /*0088*/ 	.word	0xffffffff


	//   ....[12]....
        /*008c*/ 	.word	0xffffffff


	//   ....[13]....
        /*0090*/ 	.word	0xffffffff


	//   ....[14]....
        /*0094*/ 	.word	0xffffffff


	//   ....[15]....
        /*0098*/ 	.word	0xffffffff


	//   ....[16]....
        /*009c*/ 	.word	0xffffffff


	//   ....[17]....
        /*00a0*/ 	.word	0xffffffff


	//   ....[18]....
        /*00a4*/ 	.word	0xffffffff


	//   ....[19]....
        /*00a8*/ 	.word	0xffffffff


	//   ....[20]....
        /*00ac*/ 	.word	0xffffffff


	//   ....[21]....
        /*00b0*/ 	.word	0xffffffff


	//   ....[22]....
        /*00b4*/ 	.word	0xffffffff


	//   ....[23]....
        /*00b8*/ 	.word	0xffffffff


	//   ....[24]....
        /*00bc*/ 	.word	0xffffffff


	//   ....[25]....
        /*00c0*/ 	.word	0xffffffff


	//   ....[26]....
        /*00c4*/ 	.word	0xffffffff


	//   ....[27]....
        /*00c8*/ 	.word	0xffffffff


	//   ....[28]....
        /*00cc*/ 	.word	0xffffffff


	//   ....[29]....
        /*00d0*/ 	.word	0xffffffff


	//   ....[30]....
        /*00d4*/ 	.word	0xffffffff


	//   ....[31]....
        /*00d8*/ 	.word	0xffffffff


	//   ....[32]....
        /*00dc*/ 	.word	0xffffffff


	//   ....[33]....
        /*00e0*/ 	.word	0xffffffff


	//   ....[34]....
        /*00e4*/ 	.word	0xffffffff


	//   ....[35]....
        /*00e8*/ 	.word	0xffffffff


	//   ....[36]....
        /*00ec*/ 	.word	0xffffffff


	//   ....[37]....
        /*00f0*/ 	.word	0xffffffff


	//   ....[38]....
        /*00f4*/ 	.word	0xffffffff


	//   ....[39]....
        /*00f8*/ 	.word	0xffffffff


	//   ....[40]....
        /*00fc*/ 	.word	0xffffffff


	//   ....[41]....
        /*0100*/ 	.word	0xffffffff


	//   ....[42]....
        /*0104*/ 	.word	0xffffffff


	//   ....[43]....
        /*0108*/ 	.word	0xffffffff


	//   ....[44]....
        /*010c*/ 	.word	0xffffffff


	//   ....[45]....
        /*0110*/ 	.word	0xffffffff


	//   ....[46]....
        /*0114*/ 	.word	0xffffffff


	//   ....[47]....
        /*0118*/ 	.word	0xffffffff


	//   ....[48]....
        /*011c*/ 	.word	0xffffffff


	//   ....[49]....
        /*0120*/ 	.word	0xffffffff


	//   ....[50]....
        /*0124*/ 	.word	0xffffffff


	//   ....[51]....
        /*0128*/ 	.word	0xffffffff


	//   ....[52]....
        /*012c*/ 	.word	0xffffffff


	//   ....[53]....
        /*0130*/ 	.word	0xffffffff


	//   ....[54]....
        /*0134*/ 	.word	0xffffffff


	//   ....[55]....
        /*0138*/ 	.word	0xffffffff


	//   ....[56]....
        /*013c*/ 	.word	0xffffffff


	//   ....[57]....
        /*0140*/ 	.word	0xffffffff


	//   ....[58]....
        /*0144*/ 	.word	0xffffffff


	//   ....[59]....
        /*0148*/ 	.word	0xffffffff


	//   ....[60]....
        /*014c*/ 	.word	0xffffffff


	//   ....[61]....
        /*0150*/ 	.word	0xffffffff


	//   ....[62]....
        /*0154*/ 	.word	0xffffffff


	//   ....[63]....
        /*0158*/ 	.word	0xffffffff


	//   ....[64]....
        /*015c*/ 	.word	0xffffffff


	//   ....[65]....
        /*0160*/ 	.word	0xffffffff


	//   ....[66]....
        /*0164*/ 	.word	0xffffffff


	//   ....[67]....
        /*0168*/ 	.word	0xffffffff


	//   ....[68]....
        /*016c*/ 	.word	0xffffffff


	//   ....[69]....
        /*0170*/ 	.word	0xffffffff


	//   ....[70]....
        /*0174*/ 	.word	0xffffffff


	//   ....[71]....
        /*0178*/ 	.word	0xffffffff


	//   ....[72]....
        /*017c*/ 	.word	0xffffffff


	//   ....[73]....
        /*0180*/ 	.word	0xffffffff


	//   ....[74]....
        /*0184*/ 	.word	0xffffffff


	//   ....[75]....
        /*0188*/ 	.word	0xffffffff


	//   ....[76]....
        /*018c*/ 	.word	0xffffffff


	//   ....[77]....
        /*0190*/ 	.word	0xffffffff


	//   ....[78]....
        /*0194*/ 	.word	0xffffffff


	//   ....[79]....
        /*0198*/ 	.word	0xffffffff


	//   ....[80]....
        /*019c*/ 	.word	0xffffffff


	//   ....[81]....
        /*01a0*/ 	.word	0xffffffff


	//   ....[82]....
        /*01a4*/ 	.word	0xffffffff


	//   ....[83]....
        /*01a8*/ 	.word	0xffffffff


	//   ....[84]....
        /*01ac*/ 	.word	0xffffffff


	//   ....[85]....
        /*01b0*/ 	.word	0xffffffff


	//   ....[86]....
        /*01b4*/ 	.word	0xffffffff


	//   ....[87]....
        /*01b8*/ 	.word	0xffffffff


	//   ....[88]....
        /*01bc*/ 	.word	0xffffffff


	//   ....[89]....
        /*01c0*/ 	.word	0xffffffff


	//----- nvinfo : EIATTR_COOP_GROUP_INSTR_OFFSETS
	.align		4
.L_4398:
        /*01c4*/ 	.byte	0x04, 0x28
        /*01c6*/ 	.short	(.L_4400 - .L_4399)


	//   ....[0]....
.L_4399:
        /*01c8*/ 	.word	0x00001080


	//   ....[1]....
        /*01cc*/ 	.word	0x000010b0


	//   ....[2]....
        /*01d0*/ 	.word	0x000010e0


	//   ....[3]....
        /*01d4*/ 	.word	0x00001100


	//   ....[4]....
        /*01d8*/ 	.word	0x00001110


	//   ....[5]....
        /*01dc*/ 	.word	0x00001120


	//   ....[6]....
        /*01e0*/ 	.word	0x00001390


	//   ....[7]....
        /*01e4*/ 	.word	0x000013c0


	//   ....[8]....
        /*01e8*/ 	.word	0x000013f0


	//   ....[9]....
        /*01ec*/ 	.word	0x00001400


	//   ....[10]....
        /*01f0*/ 	.word	0x00001410


	//   ....[11]....
        /*01f4*/ 	.word	0x00001420


	//   ....[12]....
        /*01f8*/ 	.word	0x00001710


	//   ....[13]....
        /*01fc*/ 	.word	0x00001740


	//   ....[14]....
        /*0200*/ 	.word	0x00001770


	//   ....[15]....
        /*0204*/ 	.word	0x00001780


	//   ....[16]....
        /*0208*/ 	.word	0x00001790


	//   ....[17]....
        /*020c*/ 	.word	0x000017a0


	//   ....[18]....
        /*0210*/ 	.word	0x00001a90


	//   ....[19]....
        /*0214*/ 	.word	0x00001ac0


	//   ....[20]....
        /*0218*/ 	.word	0x00001af0


	//   ....[21]....
        /*021c*/ 	.word	0x00001b00


	//   ....[22]....
        /*0220*/ 	.word	0x00001b10


	//   ....[23]....
        /*0224*/ 	.word	0x00001b20


	//   ....[24]....
        /*0228*/ 	.word	0x00001e10


	//   ....[25]....
        /*022c*/ 	.word	0x00001e40


	//   ....[26]....
        /*0230*/ 	.word	0x00001e70


	//   ....[27]....
        /*0234*/ 	.word	0x00001e80


	//   ....[28]....
        /*0238*/ 	.word	0x00001e90


	//   ....[29]....
        /*023c*/ 	.word	0x00001ea0


	//   ....[30]....
        /*0240*/ 	.word	0x00003510


	//   ....[31]....
        /*0244*/ 	.word	0x00003520


	//   ....[32]....
        /*0248*/ 	.word	0x00003530


	//   ....[33]....
        /*024c*/ 	.word	0x00003550


	//   ....[34]....
        /*0250*/ 	.word	0x00003560


	//   ....[35]....
        /*0254*/ 	.word	0x00003570


	//   ....[36]....
        /*0258*/ 	.word	0x000037d0


	//   ....[37]....
        /*025c*/ 	.word	0x00003810


	//   ....[38]....
        /*0260*/ 	.word	0x00003840


	//   ....[39]....
        /*0264*/ 	.word	0x00003850


	//   ....[40]....
        /*0268*/ 	.word	0x00003860


	//   ....[41]....
        /*026c*/ 	.word	0x00003870


	//   ....[42]....
        /*0270*/ 	.word	0x00003b60


	//   ....[43]....
        /*0274*/ 	.word	0x00003ba0


	//   ....[44]....
        /*0278*/ 	.word	0x00003bd0


	//   ....[45]....
        /*027c*/ 	.word	0x00003be0


	//   ....[46]....
        /*0280*/ 	.word	0x00003bf0


	//   ....[47]....
        /*0284*/ 	.word	0x00003c00


	//   ....[48]....
        /*0288*/ 	.word	0x00003ef0


	//   ....[49]....
        /*028c*/ 	.word	0x00003f30


	//   ....[50]....
        /*0290*/ 	.word	0x00003f60


	//   ....[51]....
        /*0294*/ 	.word	0x00003f70


	//   ....[52]....
        /*0298*/ 	.word	0x00003f80


	//   ....[53]....
        /*029c*/ 	.word	0x00003f90


	//   ....[54]....
        /*02a0*/ 	.word	0x00004280


	//   ....[55]....
        /*02a4*/ 	.word	0x000042c0


	//   ....[56]....
        /*02a8*/ 	.word	0x000042f0


	//   ....[57]....
        /*02ac*/ 	.word	0x00004300


	//   ....[58]....
        /*02b0*/ 	.word	0x00004310


	//   ....[59]....
        /*02b4*/ 	.word	0x00004320


	//   ....[60]....
        /*02b8*/ 	.word	0x00008090


	//   ....[61]....
        /*02bc*/ 	.word	0x000080c0


	//   ....[62]....
        /*02c0*/ 	.word	0x000080d0


	//   ....[63]....
        /*02c4*/ 	.word	0x000080e0


	//   ....[64]....
        /*02c8*/ 	.word	0x000080f0


	//   ....[65]....
        /*02cc*/ 	.word	0x00008100


	//   ....[66]....
        /*02d0*/ 	.word	0x00008400


	//   ....[67]....
        /*02d4*/ 	.word	0x00008430


	//   ....[68]....
        /*02d8*/ 	.word	0x00008460


	//   ....[69]....
        /*02dc*/ 	.word	0x00008470


	//   ....[70]....
        /*02e0*/ 	.word	0x00008480


	//   ....[71]....
        /*02e4*/ 	.word	0x00008490


	//   ....[72]....
        /*02e8*/ 	.word	0x00008780


	//   ....[73]....
        /*02ec*/ 	.word	0x000087b0


	//   ....[74]....
        /*02f0*/ 	.word	0x000087e0


	//   ....[75]....
        /*02f4*/ 	.word	0x000087f0


	//   ....[76]....
        /*02f8*/ 	.word	0x00008800


	//   ....[77]....
        /*02fc*/ 	.word	0x00008810


	//   ....[78]....
        /*0300*/ 	.word	0x00008b00


	//   ....[79]....
        /*0304*/ 	.word	0x00008b30


	//   ....[80]....
        /*0308*/ 	.word	0x00008b60


	//   ....[81]....
        /*030c*/ 	.word	0x00008b70


	//   ....[82]....
        /*0310*/ 	.word	0x00008b80


	//   ....[83]....
        /*0314*/ 	.word	0x00008b90


	//   ....[84]....
        /*0318*/ 	.word	0x00008e80


	//   ....[85]....
        /*031c*/ 	.word	0x00008eb0


	//   ....[86]....
        /*0320*/ 	.word	0x00008ee0


	//   ....[87]....
        /*0324*/ 	.word	0x00008ef0


	//   ....[88]....
        /*0328*/ 	.word	0x00008f00


	//   ....[89]....
        /*032c*/ 	.word	0x00008f10


	//----- nvinfo : EIATTR_VRC_CTA_INIT_COUNT
	.align		4
.L_4400:
        /*0330*/ 	.byte	0x02, 0x4a
	.zero		1
	.zero		1


	//----- nvinfo : EIATTR_EXIT_INSTR_OFFSETS
	.align		4
        /*0334*/ 	.byte	0x04, 0x1c
        /*0336*/ 	.short	(.L_4402 - .L_4401)


	//   ....[0]....
.L_4401:
        /*0338*/ 	.word	0x00000030


	//   ....[1]....
        /*033c*/ 	.word	0x0000a490


	//   ....[2]....
        /*0340*/ 	.word	0x0000a510


	//----- nvinfo : EIATTR_MAX_THREADS
	.align		4
.L_4402:
        /*0344*/ 	.byte	0x04, 0x05
        /*0346*/ 	.short	(.L_4404 - .L_4403)
.L_4403:
        /*0348*/ 	.word	0x00000100
        /*034c*/ 	.word	0x00000001
        /*0350*/ 	.word	0x00000001


	//----- nvinfo : EIATTR_CRS_STACK_SIZE
	.align		4
.L_4404:
        /*0354*/ 	.byte	0x04, 0x1e
        /*0356*/ 	.short	(.L_4406 - .L_4405)
.L_4405:
        /*0358*/ 	.word	0x00000000


	//----- nvinfo : EIATTR_CBANK_PARAM_SIZE
	.align		4
.L_4406:
        /*035c*/ 	.byte	0x03, 0x19
        /*035e*/ 	.short	0x0015


	//----- nvinfo : EIATTR_PARAM_CBANK
	.align		4
        /*0360*/ 	.byte	0x04, 0x0a
        /*0362*/ 	.short	(.L_4408 - .L_4407)
	.align		4
.L_4407:
        /*0364*/ 	.word	index@(.nv.constant0._ZN6thrust24THRUST_300001_SM_1000_NS8cuda_cub4core6detail13_kernel_agentINS1_8__reduce11ReduceAgentIPN4cuda3std3__45tupleIJNSA_IJilEEESB_EEESD_SC_lNS1_9__extrema12arg_minmax_fIilNS9_4lessIiEEEEEEJSD_SD_iSI_EEEvDpT0_)
        /*0368*/ 	.short	0x0380
        /*036a*/ 	.short	0x0015


	//----- nvinfo : EIATTR_SW_WAR
	.align		4
.L_4408:
        /*036c*/ 	.byte	0x04, 0x36
        /*036e*/ 	.short	(.L_4410 - .L_4409)
.L_4409:
        /*0370*/ 	.word	0x00000008
.L_4410:


//--------------------- .nv.info._ZN6thrust24THRUST_300001_SM_1000_NS8cuda_cub4core6detail13_kernel_agentINS1_8__reduce10DrainAgentIlEEJN3cub18CUB_300001_SM_10009GridQueueIyEElEEEvDpT0_ --------------------------
	.section	.nv.info._ZN6thrust24THRUST_300001_SM_1000_NS8cuda_cub4core6detail13_kernel_agentINS1_8__reduce10DrainAgentIlEEJN3cub18CUB_300001_SM_10009GridQueueIyEElEEEvDpT0_,"",@"SHT_CUDA_INFO"
	.sectionflags	@""
	.align	4


	//----- nvinfo : EIATTR_CUDA_API_VERSION
	.align		4
        /*0000*/ 	.byte	0x04, 0x37
        /*0002*/ 	.short	(.L_4412 - .L_4411)
.L_4411:
        /*0004*/ 	.word	0x00000082


	//----- nvinfo : EIATTR_KPARAM_INFO
	.align		4
.L_4412:
        /*0008*/ 	.byte	0x04, 0x17
        /*000a*/ 	.short	(.L_4414 - .L_4413)
.L_4413:
        /*000c*/ 	.word	0x00000000
        /*0010*/ 	.short	0x0001
        /*0012*/ 	.short	0x0008
        /*0014*/ 	.byte	0x00, 0xf0, 0x21, 0x00


	//----- nvinfo : EIATTR_KPARAM_INFO
	.align		4
.L_4414:
        /*0018*/ 	.byte	0x04, 0x17
        /*001a*/ 	.short	(.L_4416 - .L_4415)
.L_4415:
        /*001c*/ 	.word	0x00000000
        /*0020*/ 	.short	0x0000
        /*0022*/ 	.short	0x0000
        /*0024*/ 	.byte	0x00, 0xf0, 0x21, 0x00


	//----- nvinfo : EIATTR_SPARSE_MMA_MASK
	.align		4
.L_4416:
        /*0028*/ 	.byte	0x03, 0x50
        /*002a*/ 	.short	0x0000


	//----- nvinfo : EIATTR_MAXREG_COUNT
	.align		4
        /*002c*/ 	.byte	0x03, 0x1b
        /*002e*/ 	.short	0x00ff


	//----- nvinfo : EIATTR_MERCURY_ISA_VERSION
	.align		4
        /*0030*/ 	.byte	0x03, 0x5f
        /*0032*/ 	.short	0x0101


	//----- nvinfo : EIATTR_VRC_CTA_INIT_COUNT
	.align		4
        /*0034*/ 	.byte	0x02, 0x4a
	.zero		1
	.zero		1


	//----- nvinfo : EIATTR_EXIT_INSTR_OFFSETS
	.align		4
        /*0038*/ 	.byte	0x04, 0x1c
        /*003a*/ 	.short	(.L_4418 - .L_4417)


	//   ....[0]....
.L_4417:
        /*003c*/ 	.word	0x00000060


	//----- nvinfo : EIATTR_MAX_THREADS
	.align		4
.L_4418:
        /*0040*/ 	.byte	0x04, 0x05
        /*0042*/ 	.short	(.L_4420 - .L_4419)
.L_4419:
        /*0044*/ 	.word	0x00000001
        /*0048*/ 	.word	0x00000001
        /*004c*/ 	.word	0x00000001


	//----- nvinfo : EIATTR_CBANK_PARAM_SIZE
	.align		4
.L_4420:
        /*0050*/ 	.byte	0x03, 0x19
        /*0052*/ 	.short	0x0010


	//----- nvinfo : EIATTR_PARAM_CBANK
	.align		4
        /*0054*/ 	.byte	0x04, 0x0a
        /*0056*/ 	.short	(.L_4422 - .L_4421)
	.align		4
.L_4421:
        /*0058*/ 	.word	index@(.nv.constant0._ZN6thrust24THRUST_300001_SM_1000_NS8cuda_cub4core6detail13_kernel_agentINS1_8__reduce10DrainAgentIlEEJN3cub18CUB_300001_SM_10009GridQueueIyEElEEEvDpT0_)
        /*005c*/ 	.short	0x0380
        /*005e*/ 	.short	0x0010


	//----- nvinfo : EIATTR_SW_WAR
	.align		4
.L_4422:
        /*0060*/ 	.byte	0x04, 0x36
        /*0062*/ 	.short	(.L_4424 - .L_4423)
.L_4423:
        /*0064*/ 	.word	0x00000008
.L_4424:


//--------------------- .nv.info._ZN6thrust24THRUST_300001_SM_1000_NS8cuda_cub4core6detail13_kernel_agentINS1_8__reduce11ReduceAgentINS0_18transform_iteratorINS1_9__extrema12arg_minmax_fIilN4cuda3std3__44lessIiEEE15duplicate_tupleENS0_12zip_iteratorINSC_5tupleIJNS0_6detail15normal_iteratorINS0_10device_ptrIiEEEENS0_17counting_iteratorIlNS0_11use_defaultESP_SP_EEEEEEENSI_IJNSI_IJilEEEST_EEESU_EEPSU_SU_lSF_EEJSV_SW_lN3cub18CUB_300001_SM_100013GridEvenShareIlEENSZ_9GridQueueIyEESF_EEEvDpT0_ --------------------------
	.section	.nv.info._ZN6thrust24THRUST_300001_SM_1000_NS8cuda_cub4core6detail13_kernel_agentINS1_8__reduce11ReduceAgentINS0_18transform_iteratorINS1_9__extrema12arg_minmax_fIilN4cuda3std3__44lessIiEEE15duplicate_tupleENS0_12zip_iteratorINSC_5tupleIJNS0_6detail15normal_iteratorINS0_10device_ptrIiEEEENS0_17counting_iteratorIlNS0_11use_defaultESP_SP_EEEEEEENSI_IJNSI_IJilEEEST_EEESU_EEPSU_SU_lSF_EEJSV_SW_lN3cub18CUB_300001_SM_100013GridEvenShareIlEENSZ_9GridQueueIyEESF_EEEvDpT0_,"",@"SHT_CUDA_INFO"
	.sectionflags	@""
	.align	4


	//----- nvinfo : EIATTR_CUDA_API_VERSION
	.align		4
        /*0000*/ 	.byte	0x04, 0x37
        /*0002*/ 	.short	(.L_4426 - .L_4425)
.L_4425:
        /*0004*/ 	.word	0x00000082


	//----- nvinfo : EIATTR_KPARAM_INFO
	.align		4
.L_4426:
        /*0008*/ 	.byte	0x04, 0x17
        /*000a*/ 	.short	(.L_4428 - .L_4427)
.L_4427:
        /*000c*/ 	.word	0x00000000
        /*0010*/ 	.short	0x0005
        /*0012*/ 	.short	0x0078
        /*0014*/ 	.byte	0x00, 0xf0, 0x05, 0x00


	//----- nvinfo : EIATTR_KPARAM_INFO
	.align		4
.L_4428:
        /*0018*/ 	.byte	0x04, 0x17
        /*001a*/ 	.short	(.L_4430 - .L_4429)
.L_4429:
        /*001c*/ 	.word	0x00000000
        /*0020*/ 	.short	0x0004
        /*0022*/ 	.short	0x0070
        /*0024*/ 	.byte	0x00, 0xf0, 0x21, 0x00


	//----- nvinfo : EIATTR_KPARAM_INFO
	.align		4
.L_4430:
        /*0028*/ 	.byte	0x04, 0x17
        /*002a*/ 	.short	(.L_4432 - .L_4431)
.L_4431:
        /*002c*/ 	.word	0x00000000
        /*0030*/ 	.short	0x0003
        /*0032*/ 	.short	0x0028
        /*0034*/ 	.byte	0x00, 0xf0, 0x21, 0x01


	//----- nvinfo : EIATTR_KPARAM_INFO
	.align		4
.L_4432:
        /*0038*/ 	.byte	0x04, 0x17
        /*003a*/ 	.short	(.L_4434 - .L_4433)
.L_4433:
        /*003c*/ 	.word	0x00000000
        /*0040*/ 	.short	0x0002
        /*0042*/ 	.short	0x0020
        /*0044*/ 	.byte	0x00, 0xf0, 0x21, 0x00


	//----- nvinfo : EIATTR_KPARAM_INFO
	.align		4
.L_4434:
        /*0048*/ 	.byte	0x04, 0x17
        /*004a*/ 	.short	(.L_4436 - .L_4435)
.L_4435:
        /*004c*/ 	.word	0x00000000
        /*0050*/ 	.short	0x0001
        /*0052*/ 	.short	0x0018
        /*0054*/ 	.byte	0x00, 0xf5, 0x21, 0x00


	//----- nvinfo : EIATTR_KPARAM_INFO
	.align		4
.L_4436:
        /*0058*/ 	.byte	0x04, 0x17
        /*005a*/ 	.short	(.L_4438 - .L_4437)
.L_4437:
        /*005c*/ 	.word	0x00000000
        /*0060*/ 	.short	0x0000
        /*0062*/ 	.short	0x0000
        /*0064*/ 	.byte	0x00, 0xf0, 0x61, 0x00


	//----- nvinfo : EIATTR_SPARSE_MMA_MASK
	.align		4
.L_4438:
        /*0068*/ 	.byte	0x03, 0x50
        /*006a*/ 	.short	0x0000


	//----- nvinfo : EIATTR_MAXREG_COUNT
	.align		4
        /*006c*/ 	.byte	0x03, 0x1b
        /*006e*/ 	.short	0x00ff


	//----- nvinfo : EIATTR_NUM_BARRIERS
	.align		4
        /*0070*/ 	.byte	0x02, 0x4c
        /*0072*/ 	.byte	0x01
	.zero		1


	//----- nvinfo : EIATTR_MERCURY_ISA_VERSION
	.align		4
        /*0074*/ 	.byte	0x03, 0x5f
        /*0076*/ 	.short	0x0101


	//----- nvinfo : EIATTR_COOP_GROUP_MASK_REGIDS
	.align		4
        /*0078*/ 	.byte	0x04, 0x29
        /*007a*/ 	.short	(.L_4440 - .L_4439)


	//   ....[0]....
.L_4439:
        /*007c*/ 	.word	0xffffffff


	//   ....[1]....
        /*0080*/ 	.word	0xffffffff


	//   ....[2]....
        /*0084*/ 	.word	0xffffffff


	//   ....[3]....
        /*0088*/ 	.word	0xffffffff


	//   ....[4]....
        /*008c*/ 	.word	0xffffffff


	//   ....[5]....
        /*0090*/ 	.word	0xffffffff


	//   ....[6]....
        /*0094*/ 	.word	0xffffffff


	//   ....[7]....
        /*0098*/ 	.word	0xffffffff


	//   ....[8]....
        /*009c*/ 	.word	0xffffffff


	//   ....[9]....
        /*00a0*/ 	.word	0xffffffff


	//   ....[10]....
        /*00a4*/ 	.word	0xffffffff


	//   ....[11]....
        /*00a8*/ 	.word	0xffffffff


	//   ....[12]....
        /*00ac*/ 	.word	0xffffffff


	//   ....[13]....
        /*00b0*/ 	.word	0xffffffff


	//   ....[14]....
        /*00b4*/ 	.word	0xffffffff


	//   ....[15]....
        /*00b8*/ 	.word	0xffffffff


	//   ....[16]....
        /*00bc*/ 	.word	0xffffffff


	//   ....[17]....
        /*00c0*/ 	.word	0xffffffff


	//   ....[18]....
        /*00c4*/ 	.word	0xffffffff


	//   ....[19]....
        /*00c8*/ 	.word	0xffffffff


	//   ....[20]....
        /*00cc*/ 	.word	0xffffffff


	//   ....[21]....
        /*00d0*/ 	.word	0xffffffff


	//   ....[22]....
        /*00d4*/ 	.word	0xffffffff


	//   ....[23]....
        /*00d8*/ 	.word	0xffffffff


	//   ....[24]....
        /*00dc*/ 	.word	0xffffffff


	//   ....[25]....
        /*00e0*/ 	.word	0xffffffff


	//   ....[26]....
        /*00e4*/ 	.word	0xffffffff


	//   ....[27]....
        /*00e8*/ 	.word	0xffffffff


	//   ....[28]....
        /*00ec*/ 	.word	0xffffffff


	//   ....[29]....
        /*00f0*/ 	.word	0xffffffff


	//   ....[30]....
        /*00f4*/ 	.word	0xffffffff


	//   ....[31]....
        /*00f8*/ 	.word	0xffffffff


	//   ....[32]....
        /*00fc*/ 	.word	0xffffffff


	//   ....[33]....
        /*0100*/ 	.word	0xffffffff


	//   ....[34]....
        /*0104*/ 	.word	0xffffffff


	//   ....[35]....
        /*0108*/ 	.word	0xffffffff


	//   ....[36]....
        /*010c*/ 	.word	0xffffffff


	//   ....[37]....
        /*0110*/ 	.word	0xffffffff


	//   ....[38]....
        /*0114*/ 	.word	0xffffffff


	//   ....[39]....
        /*0118*/ 	.word	0xffffffff


	//   ....[40]....
        /*011c*/ 	.word	0xffffffff


	//   ....[41]....
        /*0120*/ 	.word	0xffffffff


	//   ....[42]....
        /*0124*/ 	.word	0xffffffff


	//   ....[43]....
        /*0128*/ 	.word	0xffffffff


	//   ....[44]....
        /*012c*/ 	.word	0xffffffff


	//   ....[45]....
        /*0130*/ 	.word	0xffffffff


	//   ....[46]....
        /*0134*/ 	.word	0xffffffff


	//   ....[47]....
        /*0138*/ 	.word	0xffffffff


	//   ....[48]....
        /*013c*/ 	.word	0xffffffff


	//   ....[49]....
        /*0140*/ 	.word	0xffffffff


	//   ....[50]....
        /*0144*/ 	.word	0xffffffff


	//   ....[51]....
        /*0148*/ 	.word	0xffffffff


	//   ....[52]....
        /*014c*/ 	.word	0xffffffff


	//   ....[53]....
        /*0150*/ 	.word	0xffffffff


	//   ....[54]....
        /*0154*/ 	.word	0xffffffff


	//   ....[55]....
        /*0158*/ 	.word	0xffffffff


	//   ....[56]....
        /*015c*/ 	.word	0xffffffff


	//   ....[57]....
        /*0160*/ 	.word	0xffffffff


	//   ....[58]....
        /*0164*/ 	.word	0xffffffff


	//   ....[59]....
        /*0168*/ 	.word	0xffffffff


	//   ....[60]....
        /*016c*/ 	.word	0xffffffff


	//   ....[61]....
        /*0170*/ 	.word	0xffffffff


	//   ....[62]....
        /*0174*/ 	.word	0xffffffff


	//   ....[63]....
        /*0178*/ 	.word	0xffffffff


	//   ....[64]....
        /*017c*/ 	.word	0xffffffff


	//   ....[65]....
        /*0180*/ 	.word	0xffffffff


	//   ....[66]....
        /*0184*/ 	.word	0xffffffff


	//   ....[67]....
        /*0188*/ 	.word	0xffffffff


	//   ....[68]....
        /*018c*/ 	.word	0xffffffff


	//   ....[69]....
        /*0190*/ 	.word	0xffffffff


	//   ....[70]....
        /*0194*/ 	.word	0xffffffff


	//   ....[71]....
        /*0198*/ 	.word	0xffffffff


	//   ....[72]....
        /*019c*/ 	.word	0xffffffff


	//   ....[73]....
        /*01a0*/ 	.word	0xffffffff


	//   ....[74]....
        /*01a4*/ 	.word	0xffffffff


	//   ....[75]....
        /*01a8*/ 	.word	0xffffffff


	//   ....[76]....
        /*01ac*/ 	.word	0xffffffff


	//   ....[77]....
        /*01b0*/ 	.word	0xffffffff


	//   ....[78]....
        /*01b4*/ 	.word	0xffffffff


	//   ....[79]....
        /*01b8*/ 	.word	0xffffffff


	//   ....[80]....
        /*01bc*/ 	.word	0xffffffff


	//   ....[81]....
        /*01c0*/ 	.word	0xffffffff


	//   ....[82]....
        /*01c4*/ 	.word	0xffffffff


	//   ....[83]....
        /*01c8*/ 	.word	0xffffffff


	//   ....[84]....
        /*01cc*/ 	.word	0xffffffff


	//   ....[85]....
        /*01d0*/ 	.word	0xffffffff


	//   ....[86]....
        /*01d4*/ 	.word	0xffffffff


	//   ....[87]....
        /*01d8*/ 	.word	0xffffffff


	//   ....[88]....
        /*01dc*/ 	.word	0xffffffff


	//   ....[89]....
        /*01e0*/ 	.word	0xffffffff


	//----- nvinfo : EIATTR_COOP_GROUP_INSTR_OFFSETS
	.align		4
.L_4440:
        /*01e4*/ 	.byte	0x04, 0x28
        /*01e6*/ 	.short	(.L_4442 - .L_4441)


	//   ....[0]....
.L_4441:
        /*01e8*/ 	.word	0x00001220


	//   ....[1]....
        /*01ec*/ 	.word	0x00001250


	//   ....[2]....
        /*01f0*/ 	.word	0x00001280


	//   ....[3]....
        /*01f4*/ 	.word	0x000012a0


	//   ....[4]....
        /*01f8*/ 	.word	0x000012b0


	//   ....[5]....
        /*01fc*/ 	.word	0x000012c0


	//   ....[6]....
        /*0200*/ 	.word	0x00001530


	//   ....[7]....
        /*0204*/ 	.word	0x00001560


	//   ....[8]....
        /*0208*/ 	.word	0x00001590


	//   ....[9]....
        /*020c*/ 	.word	0x000015a0


	//   ....[10]....
        /*0210*/ 	.word	0x000015b0


	//   ....[11]....
        /*0214*/ 	.word	0x000015c0


	//   ....[12]....
        /*0218*/ 	.word	0x000018b0


	//   ....[13]....
        /*021c*/ 	.word	0x000018e0


	//   ....[14]....
        /*0220*/ 	.word	0x00001910


	//   ....[15]....
        /*0224*/ 	.word	0x00001920


	//   ....[16]....
        /*0228*/ 	.word	0x00001930


	//   ....[17]....
        /*022c*/ 	.word	0x00001940


	//   ....[18]....
        /*0230*/ 	.word	0x00001c30


	//   ....[19]....
        /*0234*/ 	.word	0x00001c60


	//   ....[20]....
        /*0238*/ 	.word	0x00001c90


	//   ....[21]....
        /*023c*/ 	.word	0x00001ca0


	//   ....[22]....
        /*0240*/ 	.word	0x00001cb0


	//   ....[23]....
        /*0244*/ 	.word	0x00001cc0


	//   ....[24]....
        /*0248*/ 	.word	0x00001fb0


	//   ....[25]....
        /*024c*/ 	.word	0x00001fe0


	//   ....[26]....
        /*0250*/ 	.word	0x00002010


	//   ....[27]....
        /*0254*/ 	.word	0x00002020


	//   ....[28]....
        /*0258*/ 	.word	0x00002030


	//   ....[29]....
        /*025c*/ 	.word	0x00002040


	//   ....[30]....
        /*0260*/ 	.word	0x000036b0


	//   ....[31]....
        /*0264*/ 	.word	0x000036c0


	//   ....[32]....
        /*0268*/ 	.word	0x000036d0


	//   ....[33]....
        /*026c*/ 	.word	0x000036f0


	//   ....[34]....
        /*0270*/ 	.word	0x00003700


	//   ....[35]....
        /*0274*/ 	.word	0x00003710


	//   ....[36]....
        /*0278*/ 	.word	0x00003970


	//   ....[37]....
        /*027c*/ 	.word	0x000039b0


	//   ....[38]....
        /*0280*/ 	.word	0x000039e0


	//   ....[39]....
        /*0284*/ 	.word	0x000039f0


	//   ....[40]....
        /*0288*/ 	.word	0x00003a00


	//   ....[41]....
        /*028c*/ 	.word	0x00003a10


	//   ....[42]....
        /*0290*/ 	.word	0x00003d00


	//   ....[43]....
        /*0294*/ 	.word	0x00003d40


	//   ....[44]....
        /*0298*/ 	.word	0x00003d70


	//   ....[45]....
        /*029c*/ 	.word	0x00003d80


	//   ....[46]....
        /*02a0*/ 	.word	0x00003d90


	//   ....[47]....
        /*02a4*/ 	.word	0x00003da0


	//   ....[48]....
        /*02a8*/ 	.word	0x00004090


	//   ....[49]....
        /*02ac*/ 	.word	0x000040d0


	//   ....[50]....
        /*02b0*/ 	.word	0x00004100


	//   ....[51]....
        /*02b4*/ 	.word	0x00004110


	//   ....[52]....
        /*02b8*/ 	.word	0x00004120


	//   ....[53]....
        /*02bc*/ 	.word	0x00004130


	//   ....[54]....
        /*02c0*/ 	.word	0x00004420


	//   ....[55]....
        /*02c4*/ 	.word	0x00004460


	//   ....[56]....
        /*02c8*/ 	.word	0x00004490


	//   ....[57]....
        /*02cc*/ 	.word	0x000044a0


	//   ....[58]....
        /*02d0*/ 	.word	0x000044b0


	//   ....[59]....
        /*02d4*/ 	.word	0x000044c0


	//   ....[60]....
        /*02d8*/ 	.word	0x000078c0


	//   ....[61]....
        /*02dc*/ 	.word	0x000078f0


	//   ....[62]....
        /*02e0*/ 	.word	0x00007900


	//   ....[63]....
        /*02e4*/ 	.word	0x00007910


	//   ....[64]....
        /*02e8*/ 	.word	0x00007920


	//   ....[65]....
        /*02ec*/ 	.word	0x00007930


	//   ....[66]....
        /*02f0*/ 	.word	0x00007c30


	//   ....[67]....
        /*02f4*/ 	.word	0x00007c60


	//   ....[68]....
        /*02f8*/ 	.word	0x00007c90


	//   ....[69]....
        /*02fc*/ 	.word	0x00007ca0


	//   ....[70]....
        /*0300*/ 	.word	0x00007cb0


	//   ....[71]....
        /*0304*/ 	.word	0x00007cc0


	//   ....[72]....
        /*0308*/ 	.word	0x00007fb0


	//   ....[73]....
        /*030c*/ 	.word	0x00007fe0


	//   ....[74]....
        /*0310*/ 	.word	0x00008010


	//   ....[75]....
        /*0314*/ 	.word	0x00008020


	//   ....[76]....
        /*0318*/ 	.word	0x00008030


	//   ....[77]....
        /*031c*/ 	.word	0x00008040


	//   ....[78]....
        /*0320*/ 	.word	0x00008330


	//   ....[79]....
        /*0324*/ 	.word	0x00008360


	//   ....[80]....
        /*0328*/ 	.word	0x00008390


	//   ....[81]....
        /*032c*/ 	.word	0x000083a0


	//   ....[82]....
        /*0330*/ 	.word	0x000083b0


	//   ....[83]....
        /*0334*/ 	.word	0x000083c0


	//   ....[84]....
        /*0338*/ 	.word	0x000086b0


	//   ....[85]....
        /*033c*/ 	.word	0x000086e0


	//   ....[86]....
        /*0340*/ 	.word	0x00008710


	//   ....[87]....
        /*0344*/ 	.word	0x00008720


	//   ....[88]....
        /*0348*/ 	.word	0x00008730


	//   ....[89]....
        /*034c*/ 	.word	0x00008740


	//----- nvinfo : EIATTR_VRC_CTA_INIT_COUNT
	.align		4
.L_4442:
        /*0350*/ 	.byte	0x02, 0x4a
	.zero		1
	.zero		1


	//----- nvinfo : EIATTR_EXIT_INSTR_OFFSETS
	.align		4
        /*0354*/ 	.byte	0x04, 0x1c
        /*0356*/ 	.short	(.L_4444 - .L_4443)


	//   ....[0]....
.L_4443:
        /*0358*/ 	.word	0x00009cc0


	//   ....[1]....
        /*035c*/ 	.word	0x00009d60


	//----- nvinfo : EIATTR_MAX_THREADS
	.align		4
.L_4444:
        /*0360*/ 	.byte	0x04, 0x05
        /*0362*/ 	.short	(.L_4446 - .L_4445)
.L_4445:
        /*0364*/ 	.word	0x00000100
        /*0368*/ 	.word	0x00000001
        /*036c*/ 	.word	0x00000001


	//----- nvinfo : EIATTR_CRS_STACK_SIZE
	.align		4
.L_4446:
        /*0370*/ 	.byte	0x04, 0x1e
        /*0372*/ 	.short	(.L_4448 - .L_4447)
.L_4447:
        /*0374*/ 	.word	0x00000000


	//----- nvinfo : EIATTR_CBANK_PARAM_SIZE
	.align		4
.L_4448:
        /*0378*/ 	.byte	0x03, 0x19
        /*037a*/ 	.short	0x0079


	//----- nvinfo : EIATTR_PARAM_CBANK
	.align		4
        /*037c*/ 	.byte	0x04, 0x0a
        /*037e*/ 	.short	(.L_4450 - .L_4449)
	.align		4
.L_4449:
        /*0380*/ 	.word	index@(.nv.constant0._ZN6thrust24THRUST_300001_SM_1000_NS8cuda_cub4core6detail13_kernel_agentINS1_8__reduce11ReduceAgentINS0_18transform_iteratorINS1_9__extrema12arg_minmax_fIilN4cuda3std3__44lessIiEEE15duplicate_tupleENS0_12zip_iteratorINSC_5tupleIJNS0_6detail15normal_iteratorINS0_10device_ptrIiEEEENS0_17counting_iteratorIlNS0_11use_defaultESP_SP_EEEEEEENSI_IJNSI_IJilEEEST_EEESU_EEPSU_SU_lSF_EEJSV_SW_lN3cub18CUB_300001_SM_100013GridEvenShareIlEENSZ_9GridQueueIyEESF_EEEvDpT0_)
        /*0384*/ 	.short	0x0380
        /*0386*/ 	.short	0x0079


	//----- nvinfo : EIATTR_SW_WAR
	.align		4
.L_4450:
        /*0388*/ 	.byte	0x04, 0x36
        /*038a*/ 	.short	(.L_4452 - .L_4451)
.L_4451:
        /*038c*/ 	.word	0x00000008
.L_4452:


//--------------------- .nv.info._ZN6thrust24THRUST_300001_SM_1000_NS8cuda_cub4core6detail13_kernel_agentINS1_8__reduce11ReduceAgentINS0_18transform_iteratorINS1_9__extrema12arg_minmax_fIilN4cuda3std3__44lessIiEEE15duplicate_tupleENS0_12zip_iteratorINSC_5tupleIJNS0_6detail15normal_iteratorINS0_10device_ptrIiEEEENS0_17counting_iteratorIlNS0_11use_defaultESP_SP_EEEEEEENSI_IJNSI_IJilEEEST_EEESU_EEPSU_SU_lSF_EEJSV_SW_lSF_EEEvDpT0_ --------------------------
	.section	.nv.info._ZN6thrust24THRUST_300001_SM_1000_NS8cuda_cub4core6detail13_kernel_agentINS1_8__reduce11ReduceAgentINS0_18transform_iteratorINS1_9__extrema12arg_minmax_fIilN4cuda3std3__44lessIiEEE15duplicate_tupleENS0_12zip_iteratorINSC_5tupleIJNS0_6detail15normal_iteratorINS0_10device_ptrIiEEEENS0_17counting_iteratorIlNS0_11use_defaultESP_SP_EEEEEEENSI_IJNSI_IJilEEEST_EEESU_EEPSU_SU_lSF_EEJSV_SW_lSF_EEEvDpT0_,"",@"SHT_CUDA_INFO"
	.sectionflags	@""
	.align	4


	//----- nvinfo : EIATTR_CUDA_API_VERSION
	.align		4
        /*0000*/ 	.byte	0x04, 0x37
        /*0002*/ 	.short	(.L_4454 - .L_4453)
.L_4453:
        /*0004*/ 	.word	0x00000082


	//----- nvinfo : EIATTR_KPARAM_INFO
	.align		4
.L_4454:
        /*0008*/ 	.byte	0x04, 0x17
        /*000a*/ 	.short	(.L_4456 - .L_4455)
.L_4455:
        /*000c*/ 	.word	0x00000000
        /*0010*/ 	.short	0x0003
        /*0012*/ 	.short	0x0028
        /*0014*/ 	.byte	0x00, 0xf0, 0x05, 0x00


	//----- nvinfo : EIATTR_KPARAM_INFO
	.align		4
.L_4456:
        /*0018*/ 	.byte	0x04, 0x17
        /*001a*/ 	.short	(.L_4458 - .L_4457)
.L_4457:
        /*001c*/ 	.word	0x00000000
        /*0020*/ 	.short	0x0002
        /*0022*/ 	.short	0x0020
        /*0024*/ 	.byte	0x00, 0xf0, 0x21, 0x00


	//----- nvinfo : EIATTR_KPARAM_INFO
	.align		4
.L_4458:
        /*0028*/ 	.byte	0x04, 0x17
        /*002a*/ 	.short	(.L_4460 - .L_4459)
.L_4459:
        /*002c*/ 	.word	0x00000000
        /*0030*/ 	.short	0x0001
        /*0032*/ 	.short	0x0018
        /*0034*/ 	.byte	0x00, 0xf5, 0x21, 0x00


	//----- nvinfo : EIATTR_KPARAM_INFO
	.align		4
.L_4460:
        /*0038*/ 	.byte	0x04, 0x17
        /*003a*/ 	.short	(.L_4462 - .L_4461)
.L_4461:
        /*003c*/ 	.word	0x00000000
        /*0040*/ 	.short	0x0000
        /*0042*/ 	.short	0x0000
        /*0044*/ 	.byte	0x00, 0xf0, 0x61, 0x00


	//----- nvinfo : EIATTR_SPARSE_MMA_MASK
	.align		4
.L_4462:
        /*0048*/ 	.byte	0x03, 0x50
        /*004a*/ 	.short	0x0000


	//----- nvinfo : EIATTR_MAXREG_COUNT
	.align		4
        /*004c*/ 	.byte	0x03, 0x1b
        /*004e*/ 	.short	0x00ff


	//----- nvinfo : EIATTR_NUM_BARRIERS
	.align		4
        /*0050*/ 	.byte	0x02, 0x4c
        /*0052*/ 	.byte	0x01
	.zero		1


	//----- nvinfo : EIATTR_MERCURY_ISA_VERSION
	.align		4
        /*0054*/ 	.byte	0x03, 0x5f
        /*0056*/ 	.short	0x0101


	//----- nvinfo : EIATTR_COOP_GROUP_MASK_REGIDS
	.align		4
        /*0058*/ 	.byte	0x04, 0x29
        /*005a*/ 	.short	(.L_4464 - .L_4463)


	//   ....[0]....
.L_4463:
        /*005c*/ 	.word	0xffffffff


	//   ....[1]....
        /*0060*/ 	.word	0xffffffff


	//   ....[2]....
        /*0064*/ 	.word	0xffffffff


	//   ....[3]....
        /*0068*/ 	.word	0xffffffff


	//   ....[4]....
        /*006c*/ 	.word	0xffffffff


	//   ....[5]....
        /*0070*/ 	.word	0xffffffff


	//   ....[6]....
        /*0074*/ 	.word	0xffffffff


	//   ....[7]....
        /*0078*/ 	.word	0xffffffff


	//   ....[8]....
        /*007c*/ 	.word	0xffffffff


	//   ....[9]....
        /*0080*/ 	.word	0xffffffff


	//   ....[10]....
        /*0084*/ 	.word	0xffffffff


	//   ....[11]....
        /*0088*/ 	.word	0xffffffff


	//   ....[12]....
        /*008c*/ 	.word	0xffffffff


	//   ....[13]....
        /*0090*/ 	.word	0xffffffff


	//   ....[14]....
        /*0094*/ 	.word	0xffffffff


	//   ....[15]....
        /*0098*/ 	.word	0xffffffff


	//   ....[16]....
        /*009c*/ 	.word	0xffffffff


	//   ....[17]....
        /*00a0*/ 	.word	0xffffffff


	//   ....[18]....
        /*00a4*/ 	.word	0xffffffff


	//   ....[19]....
        /*00a8*/ 	.word	0xffffffff


	//   ....[20]....
        /*00ac*/ 	.word	0xffffffff


	//   ....[21]....
        /*00b0*/ 	.word	0xffffffff


	//   ....[22]....
        /*00b4*/ 	.word	0xffffffff


	//   ....[23]....
        /*00b8*/ 	.word	0xffffffff


	//   ....[24]....
        /*00bc*/ 	.word	0xffffffff


	//   ....[25]....
        /*00c0*/ 	.word	0xffffffff


	//   ....[26]....
        /*00c4*/ 	.word	0xffffffff


	//   ....[27]....
        /*00c8*/ 	.word	0xffffffff


	//   ....[28]....
        /*00cc*/ 	.word	0xffffffff


	//   ....[29]....
        /*00d0*/ 	.word	0xffffffff


	//   ....[30]....
        /*00d4*/ 	.word	0xffffffff


	//   ....[31]....
        /*00d8*/ 	.word	0xffffffff


	//   ....[32]....
        /*00dc*/ 	.word	0xffffffff


	//   ....[33]....
        /*00e0*/ 	.word	0xffffffff


	//   ....[34]....
        /*00e4*/ 	.word	0xffffffff


	//   ....[35]....
        /*00e8*/ 	.word	0xffffffff


	//   ....[36]....
        /*00ec*/ 	.word	0xffffffff


	//   ....[37]....
        /*00f0*/ 	.word	0xffffffff


	//   ....[38]....
        /*00f4*/ 	.word	0xffffffff


	//   ....[39]....
        /*00f8*/ 	.word	0xffffffff


	//   ....[40]....
        /*00fc*/ 	.word	0xffffffff


	//   ....[41]....
        /*0100*/ 	.word	0xffffffff


	//   ....[42]....
        /*0104*/ 	.word	0xffffffff


	//   ....[43]....
        /*0108*/ 	.word	0xffffffff


	//   ....[44]....
        /*010c*/ 	.word	0xffffffff


	//   ....[45]....
        /*0110*/ 	.word	0xffffffff


	//   ....[46]....
        /*0114*/ 	.word	0xffffffff


	//   ....[47]....
        /*0118*/ 	.word	0xffffffff


	//   ....[48]....
        /*011c*/ 	.word	0xffffffff


	//   ....[49]....
        /*0120*/ 	.word	0xffffffff


	//   ....[50]....
        /*0124*/ 	.word	0xffffffff


	//   ....[51]....
        /*0128*/ 	.word	0xffffffff


	//   ....[52]....
        /*012c*/ 	.word	0xffffffff


	//   ....[53]....
        /*0130*/ 	.word	0xffffffff


	//   ....[54]....
        /*0134*/ 	.word	0xffffffff


	//   ....[55]....
        /*0138*/ 	.word	0xffffffff


	//   ....[56]....
        /*013c*/ 	.word	0xffffffff


	//   ....[57]....
        /*0140*/ 	.word	0xffffffff


	//   ....[58]....
        /*0144*/ 	.word	0xffffffff


	//   ....[59]....
        /*0148*/ 	.word	0xffffffff


	//   ....[60]....
        /*014c*/ 	.word	0xffffffff


	//   ....[61]....
        /*0150*/ 	.word	0xffffffff


	//   ....[62]....
        /*0154*/ 	.word	0xffffffff


	//   ....[63]....
        /*0158*/ 	.word	0xffffffff


	//   ....[64]....
        /*015c*/ 	.word	0xffffffff


	//   ....[65]....
        /*0160*/ 	.word	0xffffffff


	//   ....[66]....
        /*0164*/ 	.word	0xffffffff


	//   ....[67]....
        /*0168*/ 	.word	0xffffffff


	//   ....[68]....
        /*016c*/ 	.word	0xffffffff


	//   ....[69]....
        /*0170*/ 	.word	0xffffffff


	//   ....[70]....
        /*0174*/ 	.word	0xffffffff


	//   ....[71]....
        /*0178*/ 	.word	0xffffffff


	//   ....[72]....
        /*017c*/ 	.word	0xffffffff


	//   ....[73]....
        /*0180*/ 	.word	0xffffffff


	//   ....[74]....
        /*0184*/ 	.word	0xffffffff


	//   ....[75]....
        /*0188*/ 	.word	0xffffffff


	//   ....[76]....
        /*018c*/ 	.word	0xffffffff


	//   ....[77]....
        /*0190*/ 	.word	0xffffffff


	//   ....[78]....
        /*0194*/ 	.word	0xffffffff


	//   ....[79]....
        /*0198*/ 	.word	0xffffffff


	//   ....[80]....
        /*019c*/ 	.word	0xffffffff


	//   ....[81]....
        /*01a0*/ 	.word	0xffffffff


	//   ....[82]....
        /*01a4*/ 	.word	0xffffffff


	//   ....[83]....
        /*01a8*/ 	.word	0xffffffff


	//   ....[84]....
        /*01ac*/ 	.word	0xffffffff


	//   ....[85]....
        /*01b0*/ 	.word	0xffffffff


	//   ....[86]....
        /*01b4*/ 	.word	0xffffffff


	//   ....[87]....
        /*01b8*/ 	.word	0xffffffff


	//   ....[88]....
        /*01bc*/ 	.word	0xffffffff


	//   ....[89]....
        /*01c0*/ 	.word	0xffffffff


	//----- nvinfo : EIATTR_COOP_GROUP_INSTR_OFFSETS
	.align		4
.L_4464:
        /*01c4*/ 	.byte	0x04, 0x28
        /*01c6*/ 	.short	(.L_4466 - .L_4465)


	//   ....[0]....
.L_4465:
        /*01c8*/ 	.word	0x00001170


	//   ....[1]....
        /*01cc*/ 	.word	0x000011a0


	//   ....[2]....
        /*01d0*/ 	.word	0x000011d0


	//   ....[3]....
        /*01d4*/ 	.word	0x000011f0


	//   ....[4]....
        /*01d8*/ 	.word	0x00001200


	//   ....[5]....
        /*01dc*/ 	.word	0x00001210


	//   ....[6]....
        /*01e0*/ 	.word	0x00001480


	//   ....[7]....
        /*01e4*/ 	.word	0x000014b0


	//   ....[8]....
        /*01e8*/ 	.word	0x000014e0


	//   ....[9]....
        /*01ec*/ 	.word	0x000014f0


	//   ....[10]....
        /*01f0*/ 	.word	0x00001500


	//   ....[11]....
        /*01f4*/ 	.word	0x00001510


	//   ....[12]....
        /*01f8*/ 	.word	0x00001800


	//   ....[13]....
        /*01fc*/ 	.word	0x00001830


	//   ....[14]....
        /*0200*/ 	.word	0x00001860


	//   ....[15]....
        /*0204*/ 	.word	0x00001870


	//   ....[16]....
        /*0208*/ 	.word	0x00001880


	//   ....[17]....
        /*020c*/ 	.word	0x00001890


	//   ....[18]....
        /*0210*/ 	.word	0x00001b80


	//   ....[19]....
        /*0214*/ 	.word	0x00001bb0


	//   ....[20]....
        /*0218*/ 	.word	0x00001be0


	//   ....[21]....
        /*021c*/ 	.word	0x00001bf0


	//   ....[22]....
        /*0220*/ 	.word	0x00001c00


	//   ....[23]....
        /*0224*/ 	.word	0x00001c10


	//   ....[24]....
        /*0228*/ 	.word	0x00001f00


	//   ....[25]....
        /*022c*/ 	.word	0x00001f30


	//   ....[26]....
        /*0230*/ 	.word	0x00001f60


	//   ....[27]....
        /*0234*/ 	.word	0x00001f70


	//   ....[28]....
        /*0238*/ 	.word	0x00001f80


	//   ....[29]....
        /*023c*/ 	.word	0x00001f90


	//   ....[30]....
        /*0240*/ 	.word	0x000035e0


	//   ....[31]....
        /*0244*/ 	.word	0x000035f0


	//   ....[32]....
        /*0248*/ 	.word	0x00003600


	//   ....[33]....
        /*024c*/ 	.word	0x00003620


	//   ....[34]....
        /*0250*/ 	.word	0x00003630


	//   ....[35]....
        /*0254*/ 	.word	0x00003640


	//   ....[36]....
        /*0258*/ 	.word	0x000038a0


	//   ....[37]....
        /*025c*/ 	.word	0x000038e0


	//   ....[38]....
        /*0260*/ 	.word	0x00003910


	//   ....[39]....
        /*0264*/ 	.word	0x00003920


	//   ....[40]....
        /*0268*/ 	.word	0x00003930


	//   ....[41]....
        /*026c*/ 	.word	0x00003940


	//   ....[42]....
        /*0270*/ 	.word	0x00003c30


	//   ....[43]....
        /*0274*/ 	.word	0x00003c70


	//   ....[44]....
        /*0278*/ 	.word	0x00003ca0


	//   ....[45]....
        /*027c*/ 	.word	0x00003cb0


	//   ....[46]....
        /*0280*/ 	.word	0x00003cc0


	//   ....[47]....
        /*0284*/ 	.word	0x00003cd0


	//   ....[48]....
        /*0288*/ 	.word	0x00003fc0


	//   ....[49]....
        /*028c*/ 	.word	0x00004000


	//   ....[50]....
        /*0290*/ 	.word	0x00004030


	//   ....[51]....
        /*0294*/ 	.word	0x00004040


	//   ....[52]....
        /*0298*/ 	.word	0x00004050


	//   ....[53]....
        /*029c*/ 	.word	0x00004060


	//   ....[54]....
        /*02a0*/ 	.word	0x00004350


	//   ....[55]....
        /*02a4*/ 	.word	0x00004390


	//   ....[56]....
        /*02a8*/ 	.word	0x000043c0


	//   ....[57]....
        /*02ac*/ 	.word	0x000043d0


	//   ....[58]....
        /*02b0*/ 	.word	0x000043e0


	//   ....[59]....
        /*02b4*/ 	.word	0x000043f0


	//   ....[60]....
        /*02b8*/ 	.word	0x00007500


	//   ....[61]....
        /*02bc*/ 	.word	0x00007530


	//   ....[62]....
        /*02c0*/ 	.word	0x00007540


	//   ....[63]....
        /*02c4*/ 	.word	0x00007550


	//   ....[64]....
        /*02c8*/ 	.word	0x00007560


	//   ....[65]....
        /*02cc*/ 	.word	0x00007570


	//   ....[66]....
        /*02d0*/ 	.word	0x00007870


	//   ....[67]....
        /*02d4*/ 	.word	0x000078a0


	//   ....[68]....
        /*02d8*/ 	.word	0x000078d0


	//   ....[69]....
        /*02dc*/ 	.word	0x000078e0


	//   ....[70]....
        /*02e0*/ 	.word	0x000078f0


	//   ....[71]....
        /*02e4*/ 	.word	0x00007900


	//   ....[72]....
        /*02e8*/ 	.word	0x00007bf0


	//   ....[73]....
        /*02ec*/ 	.word	0x00007c20


	//   ....[74]....
        /*02f0*/ 	.word	0x00007c50


	//   ....[75]....
        /*02f4*/ 	.word	0x00007c60


	//   ....[76]....
        /*02f8*/ 	.word	0x00007c70


	//   ....[77]....
        /*02fc*/ 	.word	0x00007c80


	//   ....[78]....
        /*0300*/ 	.word	0x00007f70


	//   ....[79]....
        /*0304*/ 	.word	0x00007fa0


	//   ....[80]....
        /*0308*/ 	.word	0x00007fd0


	//   ....[81]....
        /*030c*/ 	.word	0x00007fe0


	//   ....[82]....
        /*0310*/ 	.word	0x00007ff0


	//   ....[83]....
        /*0314*/ 	.word	0x00008000


	//   ....[84]....
        /*0318*/ 	.word	0x000082f0


	//   ....[85]....
        /*031c*/ 	.word	0x00008320


	//   ....[86]....
        /*0320*/ 	.word	0x00008350


	//   ....[87]....
        /*0324*/ 	.word	0x00008360


	//   ....[88]....
        /*0328*/ 	.word	0x00008370


	//   ....[89]....
        /*032c*/ 	.word	0x00008380


	//----- nvinfo : EIATTR_VRC_CTA_INIT_COUNT
	.align		4
.L_4466:
        /*0330*/ 	.byte	0x02, 0x4a
	.zero		1
	.zero		1


	//----- nvinfo : EIATTR_EXIT_INSTR_OFFSETS
	.align		4
        /*0334*/ 	.byte	0x04, 0x1c
        /*0336*/ 	.short	(.L_4468 - .L_4467)


	//   ....[0]....
.L_4467:
        /*0338*/ 	.word	0x00000040


	//   ....[1]....
        /*033c*/ 	.word	0x000098e0


	//   ....[2]....
        /*0340*/ 	.word	0x00009970


	//----- nvinfo : EIATTR_MAX_THREADS
	.align		4
.L_4468:
        /*0344*/ 	.byte	0x04, 0x05
        /*0346*/ 	.short	(.L_4470 - .L_4469)
.L_4469:
        /*0348*/ 	.word	0x00000100
        /*034c*/ 	.word	0x00000001
        /*0350*/ 	.word	0x00000001


	//----- nvinfo : EIATTR_CRS_STACK_SIZE
	.align		4
.L_4470:
        /*0354*/ 	.byte	0x04, 0x1e
        /*0356*/ 	.short	(.L_4472 - .L_4471)
.L_4471:
        /*0358*/ 	.word	0x00000000


	//----- nvinfo : EIATTR_CBANK_PARAM_SIZE
	.align		4
.L_4472:
        /*035c*/ 	.byte	0x03, 0x19
        /*035e*/ 	.short	0x0029


	//----- nvinfo : EIATTR_PARAM_CBANK
	.align		4
        /*0360*/ 	.byte	0x04, 0x0a
        /*0362*/ 	.short	(.L_4474 - .L_4473)
	.align		4
.L_4473:
        /*0364*/ 	.word	index@(.nv.constant0._ZN6thrust24THRUST_300001_SM_1000_NS8cuda_cub4core6detail13_kernel_agentINS1_8__reduce11ReduceAgentINS0_18transform_iteratorINS1_9__extrema12arg_minmax_fIilN4cuda3std3__44lessIiEEE15duplicate_tupleENS0_12zip_iteratorINSC_5tupleIJNS0_6detail15normal_iteratorINS0_10device_ptrIiEEEENS0_17counting_iteratorIlNS0_11use_defaultESP_SP_EEEEEEENSI_IJNSI_IJilEEEST_EEESU_EEPSU_SU_lSF_EEJSV_SW_lSF_EEEvDpT0_)
        /*0368*/ 	.short	0x0380
        /*036a*/ 	.short	0x0029


	//----- nvinfo : EIATTR_SW_WAR
	.align		4
.L_4474:
        /*036c*/ 	.byte	0x04, 0x36
        /*036e*/ 	.short	(.L_4476 - .L_4475)
.L_4475:
        /*0370*/ 	.word	0x00000008
.L_4476:


//--------------------- .nv.info._ZN6thrust24THRUST_300001_SM_1000_NS8cuda_cub4core6detail13_kernel_agentINS1_8__reduce11ReduceAgentIPN4cuda3std3__45tupleIJNSA_IJilEEESB_EEESD_SC_iNS1_9__extrema12arg_minmax_fIilNS9_4lessIiEEEEEEJSD_SD_iSI_EEEvDpT0_ --------------------------
	.section	.nv.info._ZN6thrust24THRUST_300001_SM_1000_NS8cuda_cub4core6detail13_kernel_agentINS1_8__reduce11ReduceAgentIPN4cuda3std3__45tupleIJNSA_IJilEEESB_EEESD_SC_iNS1_9__extrema12arg_minmax_fIilNS9_4lessIiEEEEEEJSD_SD_iSI_EEEvDpT0_,"",@"SHT_CUDA_INFO"
	.sectionflags	@""
	.align	4


	//----- nvinfo : EIATTR_CUDA_API_VERSION
	.align		4
        /*0000*/ 	.byte	0x04, 0x37
        /*0002*/ 	.short	(.L_4478 - .L_4477)
.L_4477:
        /*0004*/ 	.word	0x00000082


	//----- nvinfo : EIATTR_KPARAM_INFO
	.align		4
.L_4478:
        /*0008*/ 	.byte	0x04, 0x17
        /*000a*/ 	.short	(.L_4480 - .L_4479)
.L_4479:
        /*000c*/ 	.word	0x00000000
        /*0010*/ 	.short	0x0003
        /*0012*/ 	.short	0x0014
        /*0014*/ 	.byte	0x00, 0xf0, 0x05, 0x00


	//----- nvinfo : EIATTR_KPARAM_INFO
	.align		4
.L_4480:
        /*0018*/ 	.byte	0x04, 0x17
        /*001a*/ 	.short	(.L_4482 - .L_4481)
.L_4481:
        /*001c*/ 	.word	0x00000000
        /*0020*/ 	.short	0x0002
        /*0022*/ 	.short	0x0010
        /*0024*/ 	.byte	0x00, 0xf0, 0x11, 0x00


	//----- nvinfo : EIATTR_KPARAM_INFO
	.align		4
.L_4482:
        /*0028*/ 	.byte	0x04, 0x17
        /*002a*/ 	.short	(.L_4484 - .L_4483)
.L_4483:
        /*002c*/ 	.word	0x00000000
        /*0030*/ 	.short	0x0001
        /*0032*/ 	.short	0x0008
        /*0034*/ 	.byte	0x00, 0xf5, 0x21, 0x00


	//----- nvinfo : EIATTR_KPARAM_INFO
	.align		4
.L_4484:
        /*0038*/ 	.byte	0x04, 0x17
        /*003a*/ 	.short	(.L_4486 - .L_4485)
.L_4485:
        /*003c*/ 	.word	0x00000000
        /*0040*/ 	.short	0x0000
        /*0042*/ 	.short	0x0000
        /*0044*/ 	.byte	0x00, 0xf5, 0x21, 0x00


	//----- nvinfo : EIATTR_SPARSE_MMA_MASK
	.align		4
.L_4486:
        /*0048*/ 	.byte	0x03, 0x50
        /*004a*/ 	.short	0x0000


	//----- nvinfo : EIATTR_MAXREG_COUNT
	.align		4
        /*004c*/ 	.byte	0x03, 0x1b
        /*004e*/ 	.short	0x00ff


	//----- nvinfo : EIATTR_NUM_BARRIERS
	.align		4
        /*0050*/ 	.byte	0x02, 0x4c
        /*0052*/ 	.byte	0x01
	.zero		1


	//----- nvinfo : EIATTR_MERCURY_ISA_VERSION
	.align		4
        /*0054*/ 	.byte	0x03, 0x5f
        /*0056*/ 	.short	0x0101


	//----- nvinfo : EIATTR_COOP_GROUP_MASK_REGIDS
	.align		4
        /*0058*/ 	.byte	0x04, 0x29
        /*005a*/ 	.short	(.L_4488 - .L_4487)


	//   ....[0]....
.L_4487:
        /*005c*/ 	.word	0xffffffff


	//   ....[1]....
        /*0060*/ 	.word	0xffffffff


	//   ....[2]....
        /*0064*/ 	.word	0xffffffff


	//   ....[3]....
        /*0068*/ 	.word	0xffffffff


	//   ....[4]....
        /*006c*/ 	.word	0xffffffff


	//   ....[5]....
        /*0070*/ 	.word	0xffffffff


	//   ....[6]....
        /*0074*/ 	.word	0xffffffff


	//   ....[7]....
        /*0078*/ 	.word	0xffffffff


	//   ....[8]....
        /*007c*/ 	.word	0xffffffff


	//   ....[9]....
        /*0080*/ 	.word	0xffffffff


	//   ....[10]....
        /*0084*/ 	.word	0xffffffff


	//   ....[11]....
        /*0088*/ 	.word	0xffffffff


	//   ....[12]....
        /*008c*/ 	.word	0xffffffff


	//   ....[13]....
        /*0090*/ 	.word	0xffffffff


	//   ....[14]....
        /*0094*/ 	.word	0xffffffff


	//   ....[15]....
        /*0098*/ 	.word	0xffffffff


	//   ....[16]....
        /*009c*/ 	.word	0xffffffff


	//   ....[17]....
        /*00a0*/ 	.word	0xffffffff


	//   ....[18]....
        /*00a4*/ 	.word	0xffffffff


	//   ....[19]....
        /*00a8*/ 	.word	0xffffffff


	//   ....[20]....
        /*00ac*/ 	.word	0xffffffff


	//   ....[21]....
        /*00b0*/ 	.word	0xffffffff


	//   ....[22]....
        /*00b4*/ 	.word	0xffffffff


	//   ....[23]....
        /*00b8*/ 	.word	0xffffffff


	//   ....[24]....
        /*00bc*/ 	.word	0xffffffff


	//   ....[25]....
        /*00c0*/ 	.word	0xffffffff


	//   ....[26]....
        /*00c4*/ 	.word	0xffffffff


	//   ....[27]....
        /*00c8*/ 	.word	0xffffffff


	//   ....[28]....
        /*00cc*/ 	.word	0xffffffff


	//   ....[29]....
        /*00d0*/ 	.word	0xffffffff


	//   ....[30]....
        /*00d4*/ 	.word	0xffffffff


	//   ....[31]....
        /*00d8*/ 	.word	0xffffffff


	//   ....[32]....
        /*00dc*/ 	.word	0xffffffff


	//   ....[33]....
        /*00e0*/ 	.word	0xffffffff


	//   ....[34]....
        /*00e4*/ 	.word	0xffffffff


	//   ....[35]....
        /*00e8*/ 	.word	0xffffffff


	//   ....[36]....
        /*00ec*/ 	.word	0xffffffff


	//   ....[37]....
        /*00f0*/ 	.word	0xffffffff


	//   ....[38]....
        /*00f4*/ 	.word	0xffffffff


	//   ....[39]....
        /*00f8*/ 	.word	0xffffffff


	//   ....[40]....
        /*00fc*/ 	.word	0xffffffff


	//   ....[41]....
        /*0100*/ 	.word	0xffffffff


	//   ....[42]....
        /*0104*/ 	.word	0xffffffff


	//   ....[43]....
        /*0108*/ 	.word	0xffffffff


	//   ....[44]....
        /*010c*/ 	.word	0xffffffff


	//   ....[45]....
        /*0110*/ 	.word	0xffffffff


	//   ....[46]....
        /*0114*/ 	.word	0xffffffff


	//   ....[47]....
        /*0118*/ 	.word	0xffffffff


	//   ....[48]....
        /*011c*/ 	.word	0xffffffff


	//   ....[49]....
        /*0120*/ 	.word	0xffffffff


	//   ....[50]....
        /*0124*/ 	.word	0xffffffff


	//   ....[51]....
        /*0128*/ 	.word	0xffffffff


	//   ....[52]....
        /*012c*/ 	.word	0xffffffff


	//   ....[53]....
        /*0130*/ 	.word	0xffffffff


	//   ....[54]....
        /*0134*/ 	.word	0xffffffff


	//   ....[55]....
        /*0138*/ 	.word	0xffffffff


	//   ....[56]....
        /*013c*/ 	.word	0xffffffff


	//   ....[57]....
        /*0140*/ 	.word	0xffffffff


	//   ....[58]....
        /*0144*/ 	.word	0xffffffff


	//   ....[59]....
        /*0148*/ 	.word	0xffffffff


	//   ....[60]....
        /*014c*/ 	.word	0xffffffff


	//   ....[61]....
        /*0150*/ 	.word	0xffffffff


	//   ....[62]....
        /*0154*/ 	.word	0xffffffff


	//   ....[63]....
        /*0158*/ 	.word	0xffffffff


	//   ....[64]....
        /*015c*/ 	.word	0xffffffff


	//   ....[65]....
        /*0160*/ 	.word	0xffffffff


	//   ....[66]....
        /*0164*/ 	.word	0xffffffff


	//   ....[67]....
        /*0168*/ 	.word	0xffffffff


	//   ....[68]....
        /*016c*/ 	.word	0xffffffff


	//   ....[69]....
        /*0170*/ 	.word	0xffffffff


	//   ....[70]....
        /*0174*/ 	.word	0xffffffff


	//   ....[71]....
        /*0178*/ 	.word	0xffffffff


	//   ....[72]....
        /*017c*/ 	.word	0xffffffff


	//   ....[73]....
        /*0180*/ 	.word	0xffffffff


	//   ....[74]....
        /*0184*/ 	.word	0xffffffff


	//   ....[75]....
        /*0188*/ 	.word	0xffffffff


	//   ....[76]....
        /*018c*/ 	.word	0xffffffff


	//   ....[77]....
        /*0190*/ 	.word	0xffffffff


	//   ....[78]....
        /*0194*/ 	.word	0xffffffff


	//   ....[79]....
        /*0198*/ 	.word	0xffffffff


	//   ....[80]....
        /*019c*/ 	.word	0xffffffff


	//   ....[81]....
        /*01a0*/ 	.word	0xffffffff


	//   ....[82]....
        /*01a4*/ 	.word	0xffffffff


	//   ....[83]....
        /*01a8*/ 	.word	0xffffffff


	//   ....[84]....
        /*01ac*/ 	.word	0xffffffff


	//   ....[85]....
        /*01b0*/ 	.word	0xffffffff


	//   ....[86]....
        /*01b4*/ 	.word	0xffffffff


	//   ....[87]....
        /*01b8*/ 	.word	0xffffffff


	//   ....[88]....
        /*01bc*/ 	.word	0xffffffff


	//   ....[89]....
        /*01c0*/ 	.word	0xffffffff


	//----- nvinfo : EIATTR_COOP_GROUP_INSTR_OFFSETS
	.align		4
.L_4488:
        /*01c4*/ 	.byte	0x04, 0x28
        /*01c6*/ 	.short	(.L_4490 - .L_4489)


	//   ....[0]....
.L_4489:
        /*01c8*/ 	.word	0x00001080


	//   ....[1]....
        /*01cc*/ 	.word	0x000010b0


	//   ....[2]....
        /*01d0*/ 	.word	0x000010e0


	//   ....[3]....
        /*01d4*/ 	.word	0x00001100


	//   ....[4]....
        /*01d8*/ 	.word	0x00001110


	//   ....[5]....
        /*01dc*/ 	.word	0x00001120


	//   ....[6]....
        /*01e0*/ 	.word	0x00001390


	//   ....[7]....
        /*01e4*/ 	.word	0x000013c0


	//   ....[8]....
        /*01e8*/ 	.word	0x000013f0


	//   ....[9]....
        /*01ec*/ 	.word	0x00001400


	//   ....[10]....
        /*01f0*/ 	.word	0x00001410


	//   ....[11]....
        /*01f4*/ 	.word	0x00001420


	//   ....[12]....
        /*01f8*/ 	.word	0x00001710


	//   ....[13]....
        /*01fc*/ 	.word	0x00001740


	//   ....[14]....
        /*0200*/ 	.word	0x00001770


	//   ....[15]....
        /*0204*/ 	.word	0x00001780


	//   ....[16]....
        /*0208*/ 	.word	0x00001790


	//   ....[17]....
        /*020c*/ 	.word	0x000017a0


	//   ....[18]....
        /*0210*/ 	.word	0x00001a90


	//   ....[19]....
        /*0214*/ 	.word	0x00001ac0


	//   ....[20]....
        /*0218*/ 	.word	0x00001af0


	//   ....[21]....
        /*021c*/ 	.word	0x00001b00


	//   ....[22]....
        /*0220*/ 	.word	0x00001b10


	//   ....[23]....
        /*0224*/ 	.word	0x00001b20


	//   ....[24]....
        /*0228*/ 	.word	0x00001e10


	//   ....[25]....
        /*022c*/ 	.word	0x00001e40


	//   ....[26]....
        /*0230*/ 	.word	0x00001e70


	//   ....[27]....
        /*0234*/ 	.word	0x00001e80


	//   ....[28]....
        /*0238*/ 	.word	0x00001e90


	//   ....[29]....
        /*023c*/ 	.word	0x00001ea0


	//   ....[30]....
        /*0240*/ 	.word	0x000034e0


	//   ....[31]....
        /*0244*/ 	.word	0x000034f0


	//   ....[32]....
        /*0248*/ 	.word	0x00003500


	//   ....[33]....
        /*024c*/ 	.word	0x00003520


	//   ....[34]....
        /*0250*/ 	.word	0x00003530


	//   ....[35]....
        /*0254*/ 	.word	0x00003540


	//   ....[36]....
        /*0258*/ 	.word	0x000037a0


	//   ....[37]....
        /*025c*/ 	.word	0x000037e0


	//   ....[38]....
        /*0260*/ 	.word	0x00003810


	//   ....[39]....
        /*0264*/ 	.word	0x00003820


	//   ....[40]....
        /*0268*/ 	.word	0x00003830


	//   ....[41]....
        /*026c*/ 	.word	0x00003840


	//   ....[42]....
        /*0270*/ 	.word	0x00003b30


	//   ....[43]....
        /*0274*/ 	.word	0x00003b70


	//   ....[44]....
        /*0278*/ 	.word	0x00003ba0


	//   ....[45]....
        /*027c*/ 	.word	0x00003bb0


	//   ....[46]....
        /*0280*/ 	.word	0x00003bc0


	//   ....[47]....
        /*0284*/ 	.word	0x00003bd0


	//   ....[48]....
        /*0288*/ 	.word	0x00003ec0


	//   ....[49]....
        /*028c*/ 	.word	0x00003f00


	//   ....[50]....
        /*0290*/ 	.word	0x00003f30


	//   ....[51]....
        /*0294*/ 	.word	0x00003f40


	//   ....[52]....
        /*0298*/ 	.word	0x00003f50


	//   ....[53]....
        /*029c*/ 	.word	0x00003f60


	//   ....[54]....
        /*02a0*/ 	.word	0x00004250


	//   ....[55]....
        /*02a4*/ 	.word	0x00004290


	//   ....[56]....
        /*02a8*/ 	.word	0x000042c0


	//   ....[57]....
        /*02ac*/ 	.word	0x000042d0


	//   ....[58]....
        /*02b0*/ 	.word	0x000042e0


	//   ....[59]....
        /*02b4*/ 	.word	0x000042f0


	//   ....[60]....
        /*02b8*/ 	.word	0x00007480


	//   ....[61]....
        /*02bc*/ 	.word	0x000074b0


	//   ....[62]....
        /*02c0*/ 	.word	0x000074c0


	//   ....[63]....
        /*02c4*/ 	.word	0x000074d0


	//   ....[64]....
        /*02c8*/ 	.word	0x000074e0


	//   ....[65]....
        /*02cc*/ 	.word	0x000074f0


	//   ....[66]....
        /*02d0*/ 	.word	0x000077f0


	//   ....[67]....
        /*02d4*/ 	.word	0x00007820


	//   ....[68]....
        /*02d8*/ 	.word	0x00007850


	//   ....[69]....
        /*02dc*/ 	.word	0x00007860


	//   ....[70]....
        /*02e0*/ 	.word	0x00007870


	//   ....[71]....
        /*02e4*/ 	.word	0x00007880


	//   ....[72]....
        /*02e8*/ 	.word	0x00007b70


	//   ....[73]....
        /*02ec*/ 	.word	0x00007ba0


	//   ....[74]....
        /*02f0*/ 	.word	0x00007bd0


	//   ....[75]....
        /*02f4*/ 	.word	0x00007be0


	//   ....[76]....
        /*02f8*/ 	.word	0x00007bf0


	//   ....[77]....
        /*02fc*/ 	.word	0x00007c00


	//   ....[78]....
        /*0300*/ 	.word	0x00007ef0


	//   ....[79]....
        /*0304*/ 	.word	0x00007f20


	//   ....[80]....
        /*0308*/ 	.word	0x00007f50


	//   ....[81]....
        /*030c*/ 	.word	0x00007f60


	//   ....[82]....
        /*0310*/ 	.word	0x00007f70


	//   ....[83]....
        /*0314*/ 	.word	0x00007f80


	//   ....[84]....
        /*0318*/ 	.word	0x00008270


	//   ....[85]....
        /*031c*/ 	.word	0x000082a0


	//   ....[86]....
        /*0320*/ 	.word	0x000082d0


	//   ....[87]....
        /*0324*/ 	.word	0x000082e0


	//   ....[88]....
        /*0328*/ 	.word	0x000082f0


	//   ....[89]....
        /*032c*/ 	.word	0x00008300


	//----- nvinfo : EIATTR_VRC_CTA_INIT_COUNT
	.align		4
.L_4490:
        /*0330*/ 	.byte	0x02, 0x4a
	.zero		1
	.zero		1


	//----- nvinfo : EIATTR_EXIT_INSTR_OFFSETS
	.align		4
        /*0334*/ 	.byte	0x04, 0x1c
        /*0336*/ 	.short	(.L_4492 - .L_4491)


	//   ....[0]....
.L_4491:
        /*0338*/ 	.word	0x00000030


	//   ....[1]....
        /*033c*/ 	.word	0x00009850


	//   ....[2]....
        /*0340*/ 	.word	0x000098c0


	//----- nvinfo : EIATTR_MAX_THREADS
	.align		4
.L_4492:
        /*0344*/ 	.byte	0x04, 0x05
        /*0346*/ 	.short	(.L_4494 - .L_4493)
.L_4493:
        /*0348*/ 	.word	0x00000100
        /*034c*/ 	.word	0x00000001
        /*0350*/ 	.word	0x00000001


	//----- nvinfo : EIATTR_CRS_STACK_SIZE
	.align		4
.L_4494:
        /*0354*/ 	.byte	0x04, 0x1e
        /*0356*/ 	.short	(.L_4496 - .L_4495)
.L_4495:
        /*0358*/ 	.word	0x00000000


	//----- nvinfo : EIATTR_CBANK_PARAM_SIZE
	.align		4
.L_4496:
        /*035c*/ 	.byte	0x03, 0x19
        /*035e*/ 	.short	0x0015


	//----- nvinfo : EIATTR_PARAM_CBANK
	.align		4
        /*0360*/ 	.byte	0x04, 0x0a
        /*0362*/ 	.short	(.L_4498 - .L_4497)
	.align		4
.L_4497:
        /*0364*/ 	.word	index@(.nv.constant0._ZN6thrust24THRUST_300001_SM_1000_NS8cuda_cub4core6detail13_kernel_agentINS1_8__reduce11ReduceAgentIPN4cuda3std3__45tupleIJNSA_IJilEEESB_EEESD_SC_iNS1_9__extrema12arg_minmax_fIilNS9_4lessIiEEEEEEJSD_SD_iSI_EEEvDpT0_)
        /*0368*/ 	.short	0x0380
        /*036a*/ 	.short	0x0015


	//----- nvinfo : EIATTR_SW_WAR
	.align		4
.L_4498:
        /*036c*/ 	.byte	0x04, 0x36
        /*036e*/ 	.short	(.L_4500 - .L_4499)
.L_4499:
        /*0370*/ 	.word	0x00000008
.L_4500:


//--------------------- .nv.info._ZN6thrust24THRUST_300001_SM_1000_NS8cuda_cub4core6detail13_kernel_agentINS1_8__reduce10DrainAgentIiEEJN3cub18CUB_300001_SM_10009GridQueueIjEEiEEEvDpT0_ --------------------------
	.section	.nv.info._ZN6thrust24THRUST_300001_SM_1000_NS8cuda_cub4core6detail13_kernel_agentINS1_8__reduce10DrainAgentIiEEJN3cub18CUB_300001_SM_10009GridQueueIjEEiEEEvDpT0_,"",@"SHT_CUDA_INFO"
	.sectionflags	@""
	.align	4


	//----- nvinfo : EIATTR_CUDA_API_VERSION
	.align		4
        /*0000*/ 	.byte	0x04, 0x37
        /*0002*/ 	.short	(.L_4502 - .L_4501)
.L_4501:
        /*0004*/ 	.word	0x00000082


	//----- nvinfo : EIATTR_KPARAM_INFO
	.align		4
.L_4502:
        /*0008*/ 	.byte	0x04, 0x17
        /*000a*/ 	.short	(.L_4504 - .L_4503)
.L_4503:
        /*000c*/ 	.word	0x00000000
        /*0010*/ 	.short	0x0001
        /*0012*/ 	.short	0x0008
        /*0014*/ 	.byte	0x00, 0xf0, 0x11, 0x00


	//----- nvinfo : EIATTR_KPARAM_INFO
	.align		4
.L_4504:
        /*0018*/ 	.byte	0x04, 0x17
        /*001a*/ 	.short	(.L_4506 - .L_4505)
.L_4505:
        /*001c*/ 	.word	0x00000000
        /*0020*/ 	.short	0x0000
        /*0022*/ 	.short	0x0000
        /*0024*/ 	.byte	0x00, 0xf0, 0x21, 0x00


	//----- nvinfo : EIATTR_SPARSE_MMA_MASK
	.align		4
.L_4506:
        /*0028*/ 	.byte	0x03, 0x50
        /*002a*/ 	.short	0x0000


	//----- nvinfo : EIATTR_MAXREG_COUNT
	.align		4
        /*002c*/ 	.byte	0x03, 0x1b
        /*002e*/ 	.short	0x00ff


	//----- nvinfo : EIATTR_MERCURY_ISA_VERSION
	.align		4
        /*0030*/ 	.byte	0x03, 0x5f
        /*0032*/ 	.short	0x0101


	//----- nvinfo : EIATTR_VRC_CTA_INIT_COUNT
	.align		4
        /*0034*/ 	.byte	0x02, 0x4a
	.zero		1
	.zero		1


	//----- nvinfo : EIATTR_EXIT_INSTR_OFFSETS
	.align		4
        /*0038*/ 	.byte	0x04, 0x1c
        /*003a*/ 	.short	(.L_4508 - .L_4507)


	//   ....[0]....
.L_4507:
        /*003c*/ 	.word	0x00000060


	//----- nvinfo : EIATTR_MAX_THREADS
	.align		4
.L_4508:
        /*0040*/ 	.byte	0x04, 0x05
        /*0042*/ 	.short	(.L_4510 - .L_4509)
.L_4509:
        /*0044*/ 	.word	0x00000001
        /*0048*/ 	.word	0x00000001
        /*004c*/ 	.word	0x00000001


	//----- nvinfo : EIATTR_CBANK_PARAM_SIZE
	.align		4
.L_4510:
        /*0050*/ 	.byte	0x03, 0x19
        /*0052*/ 	.short	0x000c


	//----- nvinfo : EIATTR_PARAM_CBANK
	.align		4
        /*0054*/ 	.byte	0x04, 0x0a
        /*0056*/ 	.short	(.L_4512 - .L_4511)
	.align		4
.L_4511:
        /*0058*/ 	.word	index@(.nv.constant0._ZN6thrust24THRUST_300001_SM_1000_NS8cuda_cub4core6detail13_kernel_agentINS1_8__reduce10DrainAgentIiEEJN3cub18CUB_300001_SM_10009GridQueueIjEEiEEEvDpT0_)
        /*005c*/ 	.short	0x0380
        /*005e*/ 	.short	0x000c


	//----- nvinfo : EIATTR_SW_WAR
	.align		4
.L_4512:
        /*0060*/ 	.byte	0x04, 0x36
        /*0062*/ 	.short	(.L_4514 - .L_4513)
.L_4513:
        /*0064*/ 	.word	0x00000008
.L_4514:


//--------------------- .nv.info._ZN6thrust24THRUST_300001_SM_1000_NS8cuda_cub4core6detail13_kernel_agentINS1_8__reduce11ReduceAgentINS0_18transform_iteratorINS1_9__extrema12arg_minmax_fIilN4cuda3std3__44lessIiEEE15duplicate_tupleENS0_12zip_iteratorINSC_5tupleIJNS0_6detail15normal_iteratorINS0_10device_ptrIiEEEENS0_17counting_iteratorIlNS0_11use_defaultESP_SP_EEEEEEENSI_IJNSI_IJilEEEST_EEESU_EEPSU_SU_iSF_EEJSV_SW_iN3cub18CUB_300001_SM_100013GridEvenShareIiEENSZ_9GridQueueIjEESF_EEEvDpT0_ --------------------------
	.section	.nv.info._ZN6thrust24THRUST_300001_SM_1000_NS8cuda_cub4core6detail13_kernel_agentINS1_8__reduce11ReduceAgentINS0_18transform_iteratorINS1_9__extrema12arg_minmax_fIilN4cuda3std3__44lessIiEEE15duplicate_tupleENS0_12zip_iteratorINSC_5tupleIJNS0_6detail15normal_iteratorINS0_10device_ptrIiEEEENS0_17counting_iteratorIlNS0_11use_defaultESP_SP_EEEEEEENSI_IJNSI_IJilEEEST_EEESU_EEPSU_SU_iSF_EEJSV_SW_iN3cub18CUB_300001_SM_100013GridEvenShareIiEENSZ_9GridQueueIjEESF_EEEvDpT0_,"",@"SHT_CUDA_INFO"
	.sectionflags	@""
	.align	4


	//----- nvinfo : EIATTR_CUDA_API_VERSION
	.align		4
        /*0000*/ 	.byte	0x04, 0x37
        /*0002*/ 	.short	(.L_4516 - .L_4515)
.L_4515:
        /*0004*/ 	.word	0x00000082


	//----- nvinfo : EIATTR_KPARAM_INFO
	.align		4
.L_4516:
        /*0008*/ 	.byte	0x04, 0x17
        /*000a*/ 	.short	(.L_4518 - .L_4517)
.L_4517:
        /*000c*/ 	.word	0x00000000
        /*0010*/ 	.short	0x0005
        /*0012*/ 	.short	0x0058
        /*0014*/ 	.byte	0x00, 0xf0, 0x05, 0x00


	//----- nvinfo : EIATTR_KPARAM_INFO
	.align		4
.L_4518:
        /*0018*/ 	.byte	0x04, 0x17
        /*001a*/ 	.short	(.L_4520 - .L_4519)
.L_4519:
        /*001c*/ 	.word	0x00000000
        /*0020*/ 	.short	0x0004
        /*0022*/ 	.short	0x0050
        /*0024*/ 	.byte	0x00, 0xf0, 0x21, 0x00


	//----- nvinfo : EIATTR_KPARAM_INFO
	.align		4
.L_4520:
        /*0028*/ 	.byte	0x04, 0x17
        /*002a*/ 	.short	(.L_4522 - .L_4521)
.L_4521:
        /*002c*/ 	.word	0x00000000
        /*0030*/ 	.short	0x0003
        /*0032*/ 	.short	0x0024
        /*0034*/ 	.byte	0x00, 0xf0, 0xa1, 0x00


	//----- nvinfo : EIATTR_KPARAM_INFO
	.align		4
.L_4522:
        /*0038*/ 	.byte	0x04, 0x17
        /*003a*/ 	.short	(.L_4524 - .L_4523)
.L_4523:
        /*003c*/ 	.word	0x00000000
        /*0040*/ 	.short	0x0002
        /*0042*/ 	.short	0x0020
        /*0044*/ 	.byte	0x00, 0xf0, 0x11, 0x00


	//----- nvinfo : EIATTR_KPARAM_INFO
	.align		4
.L_4524:
        /*0048*/ 	.byte	0x04, 0x17
        /*004a*/ 	.short	(.L_4526 - .L_4525)
.L_4525:
        /*004c*/ 	.word	0x00000000
        /*0050*/ 	.short	0x0001
        /*0052*/ 	.short	0x0018
        /*0054*/ 	.byte	0x00, 0xf5, 0x21, 0x00


	//----- nvinfo : EIATTR_KPARAM_INFO
	.align		4
.L_4526:
        /*0058*/ 	.byte	0x04, 0x17
        /*005a*/ 	.short	(.L_4528 - .L_4527)
.L_4527:
        /*005c*/ 	.word	0x00000000
        /*0060*/ 	.short	0x0000
        /*0062*/ 	.short	0x0000
        /*0064*/ 	.byte	0x00, 0xf0, 0x61, 0x00


	//----- nvinfo : EIATTR_SPARSE_MMA_MASK
	.align		4
.L_4528:
        /*0068*/ 	.byte	0x03, 0x50
        /*006a*/ 	.short	0x0000


	//----- nvinfo : EIATTR_MAXREG_COUNT
	.align		4
        /*006c*/ 	.byte	0x03, 0x1b
        /*006e*/ 	.short	0x00ff


	//----- nvinfo : EIATTR_NUM_BARRIERS
	.align		4
        /*0070*/ 	.byte	0x02, 0x4c
        /*0072*/ 	.byte	0x01
	.zero		1


	//----- nvinfo : EIATTR_MERCURY_ISA_VERSION
	.align		4
        /*0074*/ 	.byte	0x03, 0x5f
        /*0076*/ 	.short	0x0101


	//----- nvinfo : EIATTR_COOP_GROUP_MASK_REGIDS
	.align		4
        /*0078*/ 	.byte	0x04, 0x29
        /*007a*/ 	.short	(.L_4530 - .L_4529)


	//   ....[0]....
.L_4529:
        /*007c*/ 	.word	0xffffffff


	//   ....[1]....
        /*0080*/ 	.word	0xffffffff


	//   ....[2]....
        /*0084*/ 	.word	0xffffffff


	//   ....[3]....
        /*0088*/ 	.word	0xffffffff


	//   ....[4]....
        /*008c*/ 	.word	0xffffffff


	//   ....[5]....
        /*0090*/ 	.word	0xffffffff


	//   ....[6]....
        /*0094*/ 	.word	0xffffffff


	//   ....[7]....
        /*0098*/ 	.word	0xffffffff


	//   ....[8]....
        /*009c*/ 	.word	0xffffffff


	//   ....[9]....
        /*00a0*/ 	.word	0xffffffff


	//   ....[10]....
        /*00a4*/ 	.word	0xffffffff


	//   ....[11]....
        /*00a8*/ 	.word	0xffffffff


	//   ....[12]....
        /*00ac*/ 	.word	0xffffffff


	//   ....[13]....
        /*00b0*/ 	.word	0xffffffff


	//   ....[14]....
        /*00b4*/ 	.word	0xffffffff


	//   ....[15]....
        /*00b8*/ 	.word	0xffffffff


	//   ....[16]....
        /*00bc*/ 	.word	0xffffffff


	//   ....[17]....
        /*00c0*/ 	.word	0xffffffff


	//   ....[18]....
        /*00c4*/ 	.word	0xffffffff


	//   ....[19]....
        /*00c8*/ 	.word	0xffffffff


	//   ....[20]....
        /*00cc*/ 	.word	0xffffffff


	//   ....[21]....
        /*00d0*/ 	.word	0xffffffff


	//   ....[22]....
        /*00d4*/ 	.word	0xffffffff


	//   ....[23]....
        /*00d8*/ 	.word	0xffffffff


	//   ....[24]....
        /*00dc*/ 	.word	0xffffffff


	//   ....[25]....
        /*00e0*/ 	.word	0xffffffff


	//   ....[26]....
        /*00e4*/ 	.word	0xffffffff


	//   ....[27]....
        /*00e8*/ 	.word	0xffffffff


	//   ....[28]....
        /*00ec*/ 	.word	0xffffffff


	//   ....[29]....
        /*00f0*/ 	.word	0xffffffff


	//   ....[30]....
        /*00f4*/ 	.word	0xffffffff


	//   ....[31]....
        /*00f8*/ 	.word	0xffffffff


	//   ....[32]....
        /*00fc*/ 	.word	0xffffffff


	//   ....[33]....
        /*0100*/ 	.word	0xffffffff


	//   ....[34]....
        /*0104*/ 	.word	0xffffffff


	//   ....[35]....
        /*0108*/ 	.word	0xffffffff


	//   ....[36]....
        /*010c*/ 	.word	0xffffffff


	//   ....[37]....
        /*0110*/ 	.word	0xffffffff


	//   ....[38]....
        /*0114*/ 	.word	0xffffffff


	//   ....[39]....
        /*0118*/ 	.word	0xffffffff


	//   ....[40]....
        /*011c*/ 	.word	0xffffffff


	//   ....[41]....
        /*0120*/ 	.word	0xffffffff


	//   ....[42]....
        /*0124*/ 	.word	0xffffffff


	//   ....[43]....
        /*0128*/ 	.word	0xffffffff


	//   ....[44]....
        /*012c*/ 	.word	0xffffffff


	//   ....[45]....
        /*0130*/ 	.word	0xffffffff


	//   ....[46]....
        /*0134*/ 	.word	0xffffffff


	//   ....[47]....
        /*0138*/ 	.word	0xffffffff


	//   ....[48]....
        /*013c*/ 	.word	0xffffffff


	//   ....[49]....
        /*0140*/ 	.word	0xffffffff


	//   ....[50]....
        /*0144*/ 	.word	0xffffffff


	//   ....[51]....
        /*0148*/ 	.word	0xffffffff


	//   ....[52]....
        /*014c*/ 	.word	0xffffffff


	//   ....[53]....
        /*0150*/ 	.word	0xffffffff


	//   ....[54]....
        /*0154*/ 	.word	0xffffffff


	//   ....[55]....
        /*0158*/ 	.word	0xffffffff


	//   ....[56]....
        /*015c*/ 	.word	0xffffffff


	//   ....[57]....
        /*0160*/ 	.word	0xffffffff


	//   ....[58]....
        /*0164*/ 	.word	0xffffffff


	//   ....[59]....
        /*0168*/ 	.word	0xffffffff


	//   ....[60]....
        /*016c*/ 	.word	0xffffffff


	//   ....[61]....
        /*0170*/ 	.word	0xffffffff


	//   ....[62]....
        /*0174*/ 	.word	0xffffffff


	//   ....[63]....
        /*0178*/ 	.word	0xffffffff


	//   ....[64]....
        /*017c*/ 	.word	0xffffffff


	//   ....[65]....
        /*0180*/ 	.word	0xffffffff


	//   ....[66]....
        /*0184*/ 	.word	0xffffffff


	//   ....[67]....
        /*0188*/ 	.word	0xffffffff


	//   ....[68]....
        /*018c*/ 	.word	0xffffffff


	//   ....[69]....
        /*0190*/ 	.word	0xffffffff


	//   ....[70]....
        /*0194*/ 	.word	0xffffffff


	//   ....[71]....
        /*0198*/ 	.word	0xffffffff


	//   ....[72]....
        /*019c*/ 	.word	0xffffffff


	//   ....[73]....
        /*01a0*/ 	.word	0xffffffff


	//   ....[74]....
        /*01a4*/ 	.word	0xffffffff


	//   ....[75]....
        /*01a8*/ 	.word	0xffffffff


	//   ....[76]....
        /*01ac*/ 	.word	0xffffffff


	//   ....[77]....
        /*01b0*/ 	.word	0xffffffff


	//   ....[78]....
        /*01b4*/ 	.word	0xffffffff


	//   ....[79]....
        /*01b8*/ 	.word	0xffffffff


	//   ....[80]....
        /*01bc*/ 	.word	0xffffffff


	//   ....[81]....
        /*01c0*/ 	.word	0xffffffff


	//   ....[82]....
        /*01c4*/ 	.word	0xffffffff


	//   ....[83]....
        /*01c8*/ 	.word	0xffffffff


	//   ....[84]....
        /*01cc*/ 	.word	0xffffffff


	//   ....[85]....
        /*01d0*/ 	.word	0xffffffff


	//   ....[86]....
        /*01d4*/ 	.word	0xffffffff


	//   ....[87]....
        /*01d8*/ 	.word	0xffffffff


	//   ....[88]....
        /*01dc*/ 	.word	0xffffffff


	//   ....[89]....
        /*01e0*/ 	.word	0xffffffff


	//----- nvinfo : EIATTR_COOP_GROUP_INSTR_OFFSETS
	.align		4
.L_4530:
        /*01e4*/ 	.byte	0x04, 0x28
        /*01e6*/ 	.short	(.L_4532 - .L_4531)


	//   ....[0]....
.L_4531:
        /*01e8*/ 	.word	0x00001150


	//   ....[1]....
        /*01ec*/ 	.word	0x00001180


	//   ....[2]....
        /*01f0*/ 	.word	0x000011b0


	//   ....[3]....
        /*01f4*/ 	.word	0x000011d0


	//   ....[4]....
        /*01f8*/ 	.word	0x000011e0


	//   ....[5]....
        /*01fc*/ 	.word	0x000011f0


	//   ....[6]....
        /*0200*/ 	.word	0x00001460


	//   ....[7]....
        /*0204*/ 	.word	0x00001490


	//   ....[8]....
        /*0208*/ 	.word	0x000014c0


	//   ....[9]....
        /*020c*/ 	.word	0x000014d0


	//   ....[10]....
        /*0210*/ 	.word	0x000014e0


	//   ....[11]....
        /*0214*/ 	.word	0x000014f0


	//   ....[12]....
        /*0218*/ 	.word	0x000017e0


	//   ....[13]....
        /*021c*/ 	.word	0x00001810


	//   ....[14]....
        /*0220*/ 	.word	0x00001840


	//   ....[15]....
        /*0224*/ 	.word	0x00001850


	//   ....[16]....
        /*0228*/ 	.word	0x00001860


	//   ....[17]....
        /*022c*/ 	.word	0x00001870


	//   ....[18]....
        /*0230*/ 	.word	0x00001b60


	//   ....[19]....
        /*0234*/ 	.word	0x00001b90


	//   ....[20]....
        /*0238*/ 	.word	0x00001bc0


	//   ....[21]....
        /*023c*/ 	.word	0x00001bd0


	//   ....[22]....
        /*0240*/ 	.word	0x00001be0


	//   ....[23]....
        /*0244*/ 	.word	0x00001bf0


	//   ....[24]....
        /*0248*/ 	.word	0x00001ee0


	//   ....[25]....
        /*024c*/ 	.word	0x00001f10


	//   ....[26]....
        /*0250*/ 	.word	0x00001f40


	//   ....[27]....
        /*0254*/ 	.word	0x00001f50


	//   ....[28]....
        /*0258*/ 	.word	0x00001f60


	//   ....[29]....
        /*025c*/ 	.word	0x00001f70


	//   ....[30]....
        /*0260*/ 	.word	0x000035f0


	//   ....[31]....
        /*0264*/ 	.word	0x00003600


	//   ....[32]....
        /*0268*/ 	.word	0x00003610


	//   ....[33]....
        /*026c*/ 	.word	0x00003630


	//   ....[34]....
        /*0270*/ 	.word	0x00003640


	//   ....[35]....
        /*0274*/ 	.word	0x00003650


	//   ....[36]....
        /*0278*/ 	.word	0x000038b0


	//   ....[37]....
        /*027c*/ 	.word	0x000038f0


	//   ....[38]....
        /*0280*/ 	.word	0x00003920


	//   ....[39]....
        /*0284*/ 	.word	0x00003930


	//   ....[40]....
        /*0288*/ 	.word	0x00003940


	//   ....[41]....
        /*028c*/ 	.word	0x00003950


	//   ....[42]....
        /*0290*/ 	.word	0x00003c40


	//   ....[43]....
        /*0294*/ 	.word	0x00003c80


	//   ....[44]....
        /*0298*/ 	.word	0x00003cb0


	//   ....[45]....
        /*029c*/ 	.word	0x00003cc0


	//   ....[46]....
        /*02a0*/ 	.word	0x00003cd0


	//   ....[47]....
        /*02a4*/ 	.word	0x00003ce0


	//   ....[48]....
        /*02a8*/ 	.word	0x00003fd0


	//   ....[49]....
        /*02ac*/ 	.word	0x00004010


	//   ....[50]....
        /*02b0*/ 	.word	0x00004040


	//   ....[51]....
        /*02b4*/ 	.word	0x00004050


	//   ....[52]....
        /*02b8*/ 	.word	0x00004060


	//   ....[53]....
        /*02bc*/ 	.word	0x00004070


	//   ....[54]....
        /*02c0*/ 	.word	0x00004360


	//   ....[55]....
        /*02c4*/ 	.word	0x000043a0


	//   ....[56]....
        /*02c8*/ 	.word	0x000043d0


	//   ....[57]....
        /*02cc*/ 	.word	0x000043e0


	//   ....[58]....
        /*02d0*/ 	.word	0x000043f0


	//   ....[59]....
        /*02d4*/ 	.word	0x00004400


	//   ....[60]....
        /*02d8*/ 	.word	0x000076d0


	//   ....[61]....
        /*02dc*/ 	.word	0x00007700


	//   ....[62]....
        /*02e0*/ 	.word	0x00007710


	//   ....[63]....
        /*02e4*/ 	.word	0x00007720


	//   ....[64]....
        /*02e8*/ 	.word	0x00007730


	//   ....[65]....
        /*02ec*/ 	.word	0x00007740


	//   ....[66]....
        /*02f0*/ 	.word	0x00007a40


	//   ....[67]....
        /*02f4*/ 	.word	0x00007a70


	//   ....[68]....
        /*02f8*/ 	.word	0x00007aa0


	//   ....[69]....
        /*02fc*/ 	.word	0x00007ab0


	//   ....[70]....
        /*0300*/ 	.word	0x00007ac0


	//   ....[71]....
        /*0304*/ 	.word	0x00007ad0


	//   ....[72]....
        /*0308*/ 	.word	0x00007dc0


	//   ....[73]....
        /*030c*/ 	.word	0x00007df0


	//   ....[74]....
        /*0310*/ 	.word	0x00007e20


	//   ....[75]....
        /*0314*/ 	.word	0x00007e30


	//   ....[76]....
        /*0318*/ 	.word	0x00007e40


	//   ....[77]....
        /*031c*/ 	.word	0x00007e50


	//   ....[78]....
        /*0320*/ 	.word	0x00008140


	//   ....[79]....
        /*0324*/ 	.word	0x00008170


	//   ....[80]....
        /*0328*/ 	.word	0x000081a0


	//   ....[81]....
        /*032c*/ 	.word	0x000081b0


	//   ....[82]....
        /*0330*/ 	.word	0x000081c0


	//   ....[83]....
        /*0334*/ 	.word	0x000081d0


	//   ....[84]....
        /*0338*/ 	.word	0x000084c0


	//   ....[85]....
        /*033c*/ 	.word	0x000084f0


	//   ....[86]....
        /*0340*/ 	.word	0x00008520


	//   ....[87]....
        /*0344*/ 	.word	0x00008530


	//   ....[88]....
        /*0348*/ 	.word	0x00008540


	//   ....[89]....
        /*034c*/ 	.word	0x00008550


	//----- nvinfo : EIATTR_VRC_CTA_INIT_COUNT
	.align		4
.L_4532:
        /*0350*/ 	.byte	0x02, 0x4a
	.zero		1
	.zero		1


	//----- nvinfo : EIATTR_EXIT_INSTR_OFFSETS
	.align		4
        /*0354*/ 	.byte	0x04, 0x1c
        /*0356*/ 	.short	(.L_4534 - .L_4533)


	//   ....[0]....
.L_4533:
        /*0358*/ 	.word	0x00009ae0


	//   ....[1]....
        /*035c*/ 	.word	0x00009b80


	//----- nvinfo : EIATTR_MAX_THREADS
	.align		4
.L_4534:
        /*0360*/ 	.byte	0x04, 0x05
        /*0362*/ 	.short	(.L_4536 - .L_4535)
.L_4535:
        /*0364*/ 	.word	0x00000100
        /*0368*/ 	.word	0x00000001
        /*036c*/ 	.word	0x00000001


	//----- nvinfo : EIATTR_CRS_STACK_SIZE
	.align		4
.L_4536:
        /*0370*/ 	.byte	0x04, 0x1e
        /*0372*/ 	.short	(.L_4538 - .L_4537)
.L_4537:
        /*0374*/ 	.word	0x00000000


	//----- nvinfo : EIATTR_CBANK_PARAM_SIZE
	.align		4
.L_4538:
        /*0378*/ 	.byte	0x03, 0x19
        /*037a*/ 	.short	0x0059


	//----- nvinfo : EIATTR_PARAM_CBANK
	.align		4
        /*037c*/ 	.byte	0x04, 0x0a
        /*037e*/ 	.short	(.L_4540 - .L_4539)
	.align		4
.L_4539:
        /*0380*/ 	.word	index@(.nv.constant0._ZN6thrust24THRUST_300001_SM_1000_NS8cuda_cub4core6detail13_kernel_agentINS1_8__reduce11ReduceAgentINS0_18transform_iteratorINS1_9__extrema12arg_minmax_fIilN4cuda3std3__44lessIiEEE15duplicate_tupleENS0_12zip_iteratorINSC_5tupleIJNS0_6detail15normal_iteratorINS0_10device_ptrIiEEEENS0_17counting_iteratorIlNS0_11use_defaultESP_SP_EEEEEEENSI_IJNSI_IJilEEEST_EEESU_EEPSU_SU_iSF_EEJSV_SW_iN3cub18CUB_300001_SM_100013GridEvenShareIiEENSZ_9GridQueueIjEESF_EEEvDpT0_)
        /*0384*/ 	.short	0x0380
        /*0386*/ 	.short	0x0059


	//----- nvinfo : EIATTR_SW_WAR
	.align		4
.L_4540:
        /*0388*/ 	.byte	0x04, 0x36
        /*038a*/ 	.short	(.L_4542 - .L_4541)
.L_4541:
        /*038c*/ 	.word	0x00000008
.L_4542:


//--------------------- .nv.info._ZN6thrust24THRUST_300001_SM_1000_NS8cuda_cub4core6detail13_kernel_agentINS1_8__reduce11ReduceAgentINS0_18transform_iteratorINS1_9__extrema12arg_minmax_fIilN4cuda3std3__44lessIiEEE15duplicate_tupleENS0_12zip_iteratorINSC_5tupleIJNS0_6detail15normal_iteratorINS0_10device_ptrIiEEEENS0_17counting_iteratorIlNS0_11use_defaultESP_SP_EEEEEEENSI_IJNSI_IJilEEEST_EEESU_EEPSU_SU_iSF_EEJSV_SW_iSF_EEEvDpT0_ --------------------------
	.section	.nv.info._ZN6thrust24THRUST_300001_SM_1000_NS8cuda_cub4core6detail13_kernel_agentINS1_8__reduce11ReduceAgentINS0_18transform_iteratorINS1_9__extrema12arg_minmax_fIilN4cuda3std3__44lessIiEEE15duplicate_tupleENS0_12zip_iteratorINSC_5tupleIJNS0_6detail15normal_iteratorINS0_10device_ptrIiEEEENS0_17counting_iteratorIlNS0_11use_defaultESP_SP_EEEEEEENSI_IJNSI_IJilEEEST_EEESU_EEPSU_SU_iSF_EEJSV_SW_iSF_EEEvDpT0_,"",@"SHT_CUDA_INFO"
	.sectionflags	@""
	.align	4


	//----- nvinfo : EIATTR_CUDA_API_VERSION
	.align		4
        /*0000*/ 	.byte	0x04, 0x37
        /*0002*/ 	.short	(.L_4544 - .L_4543)
.L_4543:
        /*0004*/ 	.word	0x00000082


	//----- nvinfo : EIATTR_KPARAM_INFO
	.align		4
.L_4544:
        /*0008*/ 	.byte	0x04, 0x17
        /*000a*/ 	.short	(.L_4546 - .L_4545)
.L_4545:
        /*000c*/ 	.word	0x00000000
        /*0010*/ 	.short	0x0003
        /*0012*/ 	.short	0x0024
        /*0014*/ 	.byte	0x00, 0xf0, 0x05, 0x00


	//----- nvinfo : EIATTR_KPARAM_INFO
	.align		4
.L_4546:
        /*0018*/ 	.byte	0x04, 0x17
        /*001a*/ 	.short	(.L_4548 - .L_4547)
.L_4547:
        /*001c*/ 	.word	0x00000000
        /*0020*/ 	.short	0x0002
        /*0022*/ 	.short	0x0020
        /*0024*/ 	.byte	0x00, 0xf0, 0x11, 0x00


	//----- nvinfo : EIATTR_KPARAM_INFO
	.align		4
.L_4548:
        /*0028*/ 	.byte	0x04, 0x17
        /*002a*/ 	.short	(.L_4550 - .L_4549)
.L_4549:
        /*002c*/ 	.word	0x00000000
        /*0030*/ 	.short	0x0001
        /*0032*/ 	.short	0x0018
        /*0034*/ 	.byte	0x00, 0xf5, 0x21, 0x00


	//----- nvinfo : EIATTR_KPARAM_INFO
	.align		4
.L_4550:
        /*0038*/ 	.byte	0x04, 0x17
        /*003a*/ 	.short	(.L_4552 - .L_4551)
.L_4551:
        /*003c*/ 	.word	0x00000000
        /*0040*/ 	.short	0x0000
        /*0042*/ 	.short	0x0000
        /*0044*/ 	.byte	0x00, 0xf0, 0x61, 0x00


	//----- nvinfo : EIATTR_SPARSE_MMA_MASK
	.align		4
.L_4552:
        /*0048*/ 	.byte	0x03, 0x50
        /*004a*/ 	.short	0x0000


	//----- nvinfo : EIATTR_MAXREG_COUNT
	.align		4
        /*004c*/ 	.byte	0x03, 0x1b
        /*004e*/ 	.short	0x00ff


	//----- nvinfo : EIATTR_NUM_BARRIERS
	.align		4
        /*0050*/ 	.byte	0x02, 0x4c
        /*0052*/ 	.byte	0x01
	.zero		1


	//----- nvinfo : EIATTR_MERCURY_ISA_VERSION
	.align		4
        /*0054*/ 	.byte	0x03, 0x5f
        /*0056*/ 	.short	0x0101


	//----- nvinfo : EIATTR_COOP_GROUP_MASK_REGIDS
	.align		4
        /*0058*/ 	.byte	0x04, 0x29
        /*005a*/ 	.short	(.L_4554 - .L_4553)


	//   ....[0]....
.L_4553:
        /*005c*/ 	.word	0xffffffff


	//   ....[1]....
        /*0060*/ 	.word	0xffffffff


	//   ....[2]....
        /*0064*/ 	.word	0xffffffff


	//   ....[3]....
        /*0068*/ 	.word	0xffffffff


	//   ....[4]....
        /*006c*/ 	.word	0xffffffff


	//   ....[5]....
        /*0070*/ 	.word	0xffffffff


	//   ....[6]....
        /*0074*/ 	.word	0xffffffff


	//   ....[7]....
        /*0078*/ 	.word	0xffffffff


	//   ....[8]....
        /*007c*/ 	.word	0xffffffff


	//   ....[9]....
        /*0080*/ 	.word	0xffffffff


	//   ....[10]....
        /*0084*/ 	.word	0xffffffff


	//   ....[11]....
        /*0088*/ 	.word	0xffffffff


	//   ....[12]....
        /*008c*/ 	.word	0xffffffff


	//   ....[13]....
        /*0090*/ 	.word	0xffffffff


	//   ....[14]....
        /*0094*/ 	.word	0xffffffff


	//   ....[15]....
        /*0098*/ 	.word	0xffffffff


	//   ....[16]....
        /*009c*/ 	.word	0xffffffff


	//   ....[17]....
        /*00a0*/ 	.word	0xffffffff


	//   ....[18]....
        /*00a4*/ 	.word	0xffffffff


	//   ....[19]....
        /*00a8*/ 	.word	0xffffffff


	//   ....[20]....
        /*00ac*/ 	.word	0xffffffff


	//   ....[21]....
        /*00b0*/ 	.word	0xffffffff


	//   ....[22]....
        /*00b4*/ 	.word	0xffffffff


	//   ....[23]....
        /*00b8*/ 	.word	0xffffffff


	//   ....[24]....
        /*00bc*/ 	.word	0xffffffff


	//   ....[25]....
        /*00c0*/ 	.word	0xffffffff


	//   ....[26]....
        /*00c4*/ 	.word	0xffffffff


	//   ....[27]....
        /*00c8*/ 	.word	0xffffffff


	//   ....[28]....
        /*00cc*/ 	.word	0xffffffff


	//   ....[29]....
        /*00d0*/ 	.word	0xffffffff


	//   ....[30]....
        /*00d4*/ 	.word	0xffffffff


	//   ....[31]....
        /*00d8*/ 	.word	0xffffffff


	//   ....[32]....
        /*00dc*/ 	.word	0xffffffff


	//   ....[33]....
        /*00e0*/ 	.word	0xffffffff


	//   ....[34]....
        /*00e4*/ 	.word	0xffffffff


	//   ....[35]....
        /*00e8*/ 	.word	0xffffffff


	//   ....[36]....
        /*00ec*/ 	.word	0xffffffff


	//   ....[37]....
        /*00f0*/ 	.word	0xffffffff


	//   ....[38]....
        /*00f4*/ 	.word	0xffffffff


	//   ....[39]....
        /*00f8*/ 	.word	0xffffffff


	//   ....[40]....
        /*00fc*/ 	.word	0xffffffff


	//   ....[41]....
        /*0100*/ 	.word	0xffffffff


	//   ....[42]....
        /*0104*/ 	.word	0xffffffff


	//   ....[43]....
        /*0108*/ 	.word	0xffffffff


	//   ....[44]....
        /*010c*/ 	.word	0xffffffff


	//   ....[45]....
        /*0110*/ 	.word	0xffffffff


	//   ....[46]....
        /*0114*/ 	.word	0xffffffff


	//   ....[47]....
        /*0118*/ 	.word	0xffffffff


	//   ....[48]....
        /*011c*/ 	.word	0xffffffff


	//   ....[49]....
        /*0120*/ 	.word	0xffffffff


	//   ....[50]....
        /*0124*/ 	.word	0xffffffff


	//   ....[51]....
        /*0128*/ 	.word	0xffffffff


	//   ....[52]....
        /*012c*/ 	.word	0xffffffff


	//   ....[53]....
        /*0130*/ 	.word	0xffffffff


	//   ....[54]....
        /*0134*/ 	.word	0xffffffff


	//   ....[55]....
        /*0138*/ 	.word	0xffffffff


	//   ....[56]....
        /*013c*/ 	.word	0xffffffff


	//   ....[57]....
        /*0140*/ 	.word	0xffffffff


	//   ....[58]....
        /*0144*/ 	.word	0xffffffff


	//   ....[59]....
        /*0148*/ 	.word	0xffffffff


	//   ....[60]....
        /*014c*/ 	.word	0xffffffff


	//   ....[61]....
        /*0150*/ 	.word	0xffffffff


	//   ....[62]....
        /*0154*/ 	.word	0xffffffff


	//   ....[63]....
        /*0158*/ 	.word	0xffffffff


	//   ....[64]....
        /*015c*/ 	.word	0xffffffff


	//   ....[65]....
        /*0160*/ 	.word	0xffffffff


	//   ....[66]....
        /*0164*/ 	.word	0xffffffff


	//   ....[67]....
        /*0168*/ 	.word	0xffffffff


	//   ....[68]....
        /*016c*/ 	.word	0xffffffff


	//   ....[69]....
        /*0170*/ 	.word	0xffffffff


	//   ....[70]....
        /*0174*/ 	.word	0xffffffff


	//   ....[71]....
        /*0178*/ 	.word	0xffffffff


	//   ....[72]....
        /*017c*/ 	.word	0xffffffff


	//   ....[73]....
        /*0180*/ 	.word	0xffffffff


	//   ....[74]....
        /*0184*/ 	.word	0xffffffff


	//   ....[75]....
        /*0188*/ 	.word	0xffffffff


	//   ....[76]....
        /*018c*/ 	.word	0xffffffff


	//   ....[77]....
        /*0190*/ 	.word	0xffffffff


	//   ....[78]....
        /*0194*/ 	.word	0xffffffff


	//   ....[79]....
        /*0198*/ 	.word	0xffffffff


	//   ....[80]....
        /*019c*/ 	.word	0xffffffff


	//   ....[81]....
        /*01a0*/ 	.word	0xffffffff


	//   ....[82]....
        /*01a4*/ 	.word	0xffffffff


	//   ....[83]....
        /*01a8*/ 	.word	0xffffffff


	//   ....[84]....
        /*01ac*/ 	.word	0xffffffff


	//   ....[85]....
        /*01b0*/ 	.word	0xffffffff


	//   ....[86]....
        /*01b4*/ 	.word	0xffffffff


	//   ....[87]....
        /*01b8*/ 	.word	0xffffffff


	//   ....[88]....
        /*01bc*/ 	.word	0xffffffff


	//   ....[89]....
        /*01c0*/ 	.word	0xffffffff


	//----- nvinfo : EIATTR_COOP_GROUP_INSTR_OFFSETS
	.align		4
.L_4554:
        /*01c4*/ 	.byte	0x04, 0x28
        /*01c6*/ 	.short	(.L_4556 - .L_4555)


	//   ....[0]....
.L_4555:
        /*01c8*/ 	.word	0x00001140


	//   ....[1]....
        /*01cc*/ 	.word	0x00001170


	//   ....[2]....
        /*01d0*/ 	.word	0x000011a0


	//   ....[3]....
        /*01d4*/ 	.word	0x000011c0


	//   ....[4]....
        /*01d8*/ 	.word	0x000011d0


	//   ....[5]....
        /*01dc*/ 	.word	0x000011e0


	//   ....[6]....
        /*01e0*/ 	.word	0x00001450


	//   ....[7]....
        /*01e4*/ 	.word	0x00001480


	//   ....[8]....
        /*01e8*/ 	.word	0x000014b0


	//   ....[9]....
        /*01ec*/ 	.word	0x000014c0


	//   ....[10]....
        /*01f0*/ 	.word	0x000014d0


	//   ....[11]....
        /*01f4*/ 	.word	0x000014e0


	//   ....[12]....
        /*01f8*/ 	.word	0x000017d0


	//   ....[13]....
        /*01fc*/ 	.word	0x00001800


	//   ....[14]....
        /*0200*/ 	.word	0x00001830


	//   ....[15]....
        /*0204*/ 	.word	0x00001840


	//   ....[16]....
        /*0208*/ 	.word	0x00001850


	//   ....[17]....
        /*020c*/ 	.word	0x00001860


	//   ....[18]....
        /*0210*/ 	.word	0x00001b50


	//   ....[19]....
        /*0214*/ 	.word	0x00001b80


	//   ....[20]....
        /*0218*/ 	.word	0x00001bb0


	//   ....[21]....
        /*021c*/ 	.word	0x00001bc0


	//   ....[22]....
        /*0220*/ 	.word	0x00001bd0


	//   ....[23]....
        /*0224*/ 	.word	0x00001be0


	//   ....[24]....
        /*0228*/ 	.word	0x00001ed0


	//   ....[25]....
        /*022c*/ 	.word	0x00001f00


	//   ....[26]....
        /*0230*/ 	.word	0x00001f30


	//   ....[27]....
        /*0234*/ 	.word	0x00001f40


	//   ....[28]....
        /*0238*/ 	.word	0x00001f50


	//   ....[29]....
        /*023c*/ 	.word	0x00001f60


	//   ....[30]....
        /*0240*/ 	.word	0x000035b0


	//   ....[31]....
        /*0244*/ 	.word	0x000035c0


	//   ....[32]....
        /*0248*/ 	.word	0x000035d0


	//   ....[33]....
        /*024c*/ 	.word	0x000035f0


	//   ....[34]....
        /*0250*/ 	.word	0x00003600


	//   ....[35]....
        /*0254*/ 	.word	0x00003610


	//   ....[36]....
        /*0258*/ 	.word	0x00003870


	//   ....[37]....
        /*025c*/ 	.word	0x000038b0


	//   ....[38]....
        /*0260*/ 	.word	0x000038e0


	//   ....[39]....
        /*0264*/ 	.word	0x000038f0


	//   ....[40]....
        /*0268*/ 	.word	0x00003900


	//   ....[41]....
        /*026c*/ 	.word	0x00003910


	//   ....[42]....
        /*0270*/ 	.word	0x00003c00


	//   ....[43]....
        /*0274*/ 	.word	0x00003c40


	//   ....[44]....
        /*0278*/ 	.word	0x00003c70


	//   ....[45]....
        /*027c*/ 	.word	0x00003c80


	//   ....[46]....
        /*0280*/ 	.word	0x00003c90


	//   ....[47]....
        /*0284*/ 	.word	0x00003ca0


	//   ....[48]....
        /*0288*/ 	.word	0x00003f90


	//   ....[49]....
        /*028c*/ 	.word	0x00003fd0


	//   ....[50]....
        /*0290*/ 	.word	0x00004000


	//   ....[51]....
        /*0294*/ 	.word	0x00004010


	//   ....[52]....
        /*0298*/ 	.word	0x00004020


	//   ....[53]....
        /*029c*/ 	.word	0x00004030


	//   ....[54]....
        /*02a0*/ 	.word	0x00004320


	//   ....[55]....
        /*02a4*/ 	.word	0x00004360


	//   ....[56]....
        /*02a8*/ 	.word	0x00004390


	//   ....[57]....
        /*02ac*/ 	.word	0x000043a0


	//   ....[58]....
        /*02b0*/ 	.word	0x000043b0


	//   ....[59]....
        /*02b4*/ 	.word	0x000043c0


	//   ....[60]....
        /*02b8*/ 	.word	0x00007540


	//   ....[61]....
        /*02bc*/ 	.word	0x00007570


	//   ....[62]....
        /*02c0*/ 	.word	0x00007580


	//   ....[63]....
        /*02c4*/ 	.word	0x00007590


	//   ....[64]....
        /*02c8*/ 	.word	0x000075a0


	//   ....[65]....
        /*02cc*/ 	.word	0x000075b0


	//   ....[66]....
        /*02d0*/ 	.word	0x000078b0


	//   ....[67]....
        /*02d4*/ 	.word	0x000078e0


	//   ....[68]....
        /*02d8*/ 	.word	0x00007910


	//   ....[69]....
        /*02dc*/ 	.word	0x00007920


	//   ....[70]....
        /*02e0*/ 	.word	0x00007930


	//   ....[71]....
        /*02e4*/ 	.word	0x00007940


	//   ....[72]....
        /*02e8*/ 	.word	0x00007c30


	//   ....[73]....
        /*02ec*/ 	.word	0x00007c60


	//   ....[74]....
        /*02f0*/ 	.word	0x00007c90


	//   ....[75]....
        /*02f4*/ 	.word	0x00007ca0


	//   ....[76]....
        /*02f8*/ 	.word	0x00007cb0


	//   ....[77]....
        /*02fc*/ 	.word	0x00007cc0


	//   ....[78]....
        /*0300*/ 	.word	0x00007fb0


	//   ....[79]....
        /*0304*/ 	.word	0x00007fe0


	//   ....[80]....
        /*0308*/ 	.word	0x00008010


	//   ....[81]....
        /*030c*/ 	.word	0x00008020


	//   ....[82]....
        /*0310*/ 	.word	0x00008030


	//   ....[83]....
        /*0314*/ 	.word	0x00008040


	//   ....[84]....
        /*0318*/ 	.word	0x00008330


	//   ....[85]....
        /*031c*/ 	.word	0x00008360


	//   ....[86]....
        /*0320*/ 	.word	0x00008390


	//   ....[87]....
        /*0324*/ 	.word	0x000083a0


	//   ....[88]....
        /*0328*/ 	.word	0x000083b0


	//   ....[89]....
        /*032c*/ 	.word	0x000083c0


	//----- nvinfo : EIATTR_VRC_CTA_INIT_COUNT
	.align		4
.L_4556:
        /*0330*/ 	.byte	0x02, 0x4a
	.zero		1
	.zero		1


	//----- nvinfo : EIATTR_EXIT_INSTR_OFFSETS
	.align		4
        /*0334*/ 	.byte	0x04, 0x1c
        /*0336*/ 	.short	(.L_4558 - .L_4557)


	//   ....[0]....
.L_4557:
        /*0338*/ 	.word	0x00000030


	//   ....[1]....
        /*033c*/ 	.word	0x00009920


	//   ....[2]....
        /*0340*/ 	.word	0x000099a0


	//----- nvinfo : EIATTR_MAX_THREADS
	.align		4
.L_4558:
        /*0344*/ 	.byte	0x04, 0x05
        /*0346*/ 	.short	(.L_4560 - .L_4559)
.L_4559:
        /*0348*/ 	.word	0x00000100
        /*034c*/ 	.word	0x00000001
        /*0350*/ 	.word	0x00000001


	//----- nvinfo : EIATTR_CRS_STACK_SIZE
	.align		4
.L_4560:
        /*0354*/ 	.byte	0x04, 0x1e
        /*0356*/ 	.short	(.L_4562 - .L_4561)
.L_4561:
        /*0358*/ 	.word	0x00000000


	//----- nvinfo : EIATTR_CBANK_PARAM_SIZE
	.align		4
.L_4562:
        /*035c*/ 	.byte	0x03, 0x19
        /*035e*/ 	.short	0x0025


	//----- nvinfo : EIATTR_PARAM_CBANK
	.align		4
        /*0360*/ 	.byte	0x04, 0x0a
        /*0362*/ 	.short	(.L_4564 - .L_4563)
	.align		4
.L_4563:
        /*0364*/ 	.word	index@(.nv.constant0._ZN6thrust24THRUST_300001_SM_1000_NS8cuda_cub4core6detail13_kernel_agentINS1_8__reduce11ReduceAgentINS0_18transform_iteratorINS1_9__extrema12arg_minmax_fIilN4cuda3std3__44lessIiEEE15duplicate_tupleENS0_12zip_iteratorINSC_5tupleIJNS0_6detail15normal_iteratorINS0_10device_ptrIiEEEENS0_17counting_iteratorIlNS0_11use_defaultESP_SP_EEEEEEENSI_IJNSI_IJilEEEST_EEESU_EEPSU_SU_iSF_EEJSV_SW_iSF_EEEvDpT0_)
        /*0368*/ 	.short	0x0380
        /*036a*/ 	.short	0x0025


	//----- nvinfo : EIATTR_SW_WAR
	.align		4
.L_4564:
        /*036c*/ 	.byte	0x04, 0x36
        /*036e*/ 	.short	(.L_4566 - .L_4565)
.L_4565:
        /*0370*/ 	.word	0x00000008
.L_4566:


//--------------------- .nv.info._ZN6thrust24THRUST_300001_SM_1000_NS8cuda_cub4core6detail13_kernel_agentINS1_15__reduce_by_key16ReduceByKeyAgentINS0_6detail15normal_iteratorINS0_10device_ptrIiEEEESB_SB_SB_N4cuda3std3__48equal_toIiEENSE_4plusIiEEPllEEJSB_SB_SB_SB_SJ_N3cub18CUB_300001_SM_100024ReduceByKeyScanTileStateIilLb1EEESG_SI_llEEEvDpT0_ --------------------------
	.section	.nv.info._ZN6thrust24THRUST_300001_SM_1000_NS8cuda_cub4core6detail13_kernel_agentINS1_15__reduce_by_key16ReduceByKeyAgentINS0_6detail15normal_iteratorINS0_10device_ptrIiEEEESB_SB_SB_N4cuda3std3__48equal_toIiEENSE_4plusIiEEPllEEJSB_SB_SB_SB_SJ_N3cub18CUB_300001_SM_100024ReduceByKeyScanTileStateIilLb1EEESG_SI_llEEEvDpT0_,"",@"SHT_CUDA_INFO"
	.sectionflags	@""
	.align	4


	//----- nvinfo : EIATTR_CUDA_API_VERSION
	.align		4
        /*0000*/ 	.byte	0x04, 0x37
        /*0002*/ 	.short	(.L_4568 - .L_4567)
.L_4567:
        /*0004*/ 	.word	0x00000082


	//----- nvinfo : EIATTR_KPARAM_INFO
	.align		4
.L_4568:
        /*0008*/ 	.byte	0x04, 0x17
        /*000a*/ 	.short	(.L_4570 - .L_4569)
.L_4569:
        /*000c*/ 	.word	0x00000000
        /*0010*/ 	.short	0x0009
        /*0012*/ 	.short	0x0040
        /*0014*/ 	.byte	0x00, 0xf0, 0x21, 0x00


	//----- nvinfo : EIATTR_KPARAM_INFO
	.align		4
.L_4570:
        /*0018*/ 	.byte	0x04, 0x17
        /*001a*/ 	.short	(.L_4572 - .L_4571)
.L_4571:
        /*001c*/ 	.word	0x00000000
        /*0020*/ 	.short	0x0008
        /*0022*/ 	.short	0x0038
        /*0024*/ 	.byte	0x00, 0xf0, 0x21, 0x00


	//----- nvinfo : EIATTR_KPARAM_INFO
	.align		4
.L_4572:
        /*0028*/ 	.byte	0x04, 0x17
        /*002a*/ 	.short	(.L_4574 - .L_4573)
.L_4573:
        /*002c*/ 	.word	0x00000000
        /*0030*/ 	.short	0x0007
        /*0032*/ 	.short	0x0031
        /*0034*/ 	.byte	0x00, 0xf0, 0x05, 0x00


	//----- nvinfo : EIATTR_KPARAM_INFO
	.align		4
.L_4574:
        /*0038*/ 	.byte	0x04, 0x17
        /*003a*/ 	.short	(.L_4576 - .L_4575)
.L_4575:
        /*003c*/ 	.word	0x00000000
        /*0040*/ 	.short	0x0006
        /*0042*/ 	.short	0x0030
        /*0044*/ 	.byte	0x00, 0xf0, 0x05, 0x00


	//----- nvinfo : EIATTR_KPARAM_INFO
	.align		4
.L_4576:
        /*0048*/ 	.byte	0x04, 0x17
        /*004a*/ 	.short	(.L_4578 - .L_4577)
.L_4577:
        /*004c*/ 	.word	0x00000000
        /*0050*/ 	.short	0x0005
        /*0052*/ 	.short	0x0028
        /*0054*/ 	.byte	0x00, 0xf0, 0x21, 0x00


	//----- nvinfo : EIATTR_KPARAM_INFO
	.align		4
.L_4578:
        /*0058*/ 	.byte	0x04, 0x17
        /*005a*/ 	.short	(.L_4580 - .L_4579)
.L_4579:
        /*005c*/ 	.word	0x00000000
        /*0060*/ 	.short	0x0004
        /*0062*/ 	.short	0x0020
        /*0064*/ 	.byte	0x00, 0xf5, 0x21, 0x00


	//----- nvinfo : EIATTR_KPARAM_INFO
	.align		4
.L_4580:
        /*0068*/ 	.byte	0x04, 0x17
        /*006a*/ 	.short	(.L_4582 - .L_4581)
.L_4581:
        /*006c*/ 	.word	0x00000000
        /*0070*/ 	.short	0x0003
        /*0072*/ 	.short	0x0018
        /*0074*/ 	.byte	0x00, 0xf0, 0x21, 0x00


	//----- nvinfo : EIATTR_KPARAM_INFO
	.align		4
.L_4582:
        /*0078*/ 	.byte	0x04, 0x17
        /*007a*/ 	.short	(.L_4584 - .L_4583)
.L_4583:
        /*007c*/ 	.word	0x00000000
        /*0080*/ 	.short	0x0002
        /*0082*/ 	.short	0x0010
        /*0084*/ 	.byte	0x00, 0xf0, 0x21, 0x00


	//----- nvinfo : EIATTR_KPARAM_INFO
	.align		4
.L_4584:
        /*0088*/ 	.byte	0x04, 0x17
        /*008a*/ 	.short	(.L_4586 - .L_4585)
.L_4585:
        /*008c*/ 	.word	0x00000000
        /*0090*/ 	.short	0x0001
        /*0092*/ 	.short	0x0008
        /*0094*/ 	.byte	0x00, 0xf0, 0x21, 0x00


	//----- nvinfo : EIATTR_KPARAM_INFO
	.align		4
.L_4586:
        /*0098*/ 	.byte	0x04, 0x17
        /*009a*/ 	.short	(.L_4588 - .L_4587)
.L_4587:
        /*009c*/ 	.word	0x00000000
        /*00a0*/ 	.short	0x0000
        /*00a2*/ 	.short	0x0000
        /*00a4*/ 	.byte	0x00, 0xf0, 0x21, 0x00


	//----- nvinfo : EIATTR_SPARSE_MMA_MASK
	.align		4
.L_4588:
        /*00a8*/ 	.byte	0x03, 0x50
        /*00aa*/ 	.short	0x0000


	//----- nvinfo : EIATTR_MAXREG_COUNT
	.align		4
        /*00ac*/ 	.byte	0x03, 0x1b
        /*00ae*/ 	.short	0x00ff


	//----- nvinfo : EIATTR_NUM_BARRIERS
	.align		4
        /*00b0*/ 	.byte	0x02, 0x4c
        /*00b2*/ 	.byte	0x01
	.zero		1


	//----- nvinfo : EIATTR_MERCURY_ISA_VERSION
	.align		4
        /*00b4*/ 	.byte	0x03, 0x5f
        /*00b6*/ 	.short	0x0101


	//----- nvinfo : EIATTR_COOP_GROUP_MASK_REGIDS
	.align		4
        /*00b8*/ 	.byte	0x04, 0x29
        /*00ba*/ 	.short	(.L_4590 - .L_4589)


	//   ....[0]....
.L_4589:
        /*00bc*/ 	.word	0xffffffff


	//   ....[1]....
        /*00c0*/ 	.word	0xffffffff


	//   ....[2]....
        /*00c4*/ 	.word	0xffffffff


	//   ....[3]....
        /*00c8*/ 	.word	0xffffffff


	//   ....[4]....
        /*00cc*/ 	.word	0xffffffff


	//   ....[5]....
        /*00d0*/ 	.word	0xffffffff


	//   ....[6]....
        /*00d4*/ 	.word	0xffffffff


	//   ....[7]....
        /*00d8*/ 	.word	0xffffffff


	//   ....[8]....
        /*00dc*/ 	.word	0xffffffff


	//   ....[9]....
        /*00e0*/ 	.word	0xffffffff


	//   ....[10]....
        /*00e4*/ 	.word	0xffffffff


	//   ....[11]....
        /*00e8*/ 	.word	0xffffffff


	//   ....[12]....
        /*00ec*/ 	.word	0xffffffff


	//   ....[13]....
        /*00f0*/ 	.word	0xffffffff


	//   ....[14]....
        /*00f4*/ 	.word	0xffffffff


	//   ....[15]....
        /*00f8*/ 	.word	0xffffffff


	//   ....[16]....
        /*00fc*/ 	.word	0xffffffff


	//   ....[17]....
        /*0100*/ 	.word	0xffffffff


	//   ....[18]....
        /*0104*/ 	.word	0xffffffff


	//   ....[19]....
        /*0108*/ 	.word	0xffffffff


	//   ....[20]....
        /*010c*/ 	.word	0xffffffff


	//   ....[21]....
        /*0110*/ 	.word	0xffffffff


	//   ....[22]....
        /*0114*/ 	.word	0xffffffff


	//   ....[23]....
        /*0118*/ 	.word	0xffffffff


	//   ....[24]....
        /*011c*/ 	.word	0xffffffff


	//   ....[25]....
        /*0120*/ 	.word	0xffffffff


	//   ....[26]....
        /*0124*/ 	.word	0xffffffff


	//   ....[27]....
        /*0128*/ 	.word	0xffffffff


	//   ....[28]....
        /*012c*/ 	.word	0xffffffff


	//   ....[29]....
        /*0130*/ 	.word	0xffffffff


	//   ....[30]....
        /*0134*/ 	.word	0xffffffff


	//   ....[31]....
        /*0138*/ 	.word	0xffffffff


	//   ....[32]....
        /*013c*/ 	.word	0xffffffff


	//   ....[33]....
        /*0140*/ 	.word	0xffffffff


	//   ....[34]....
        /*0144*/ 	.word	0xffffffff


	//   ....[35]....
        /*0148*/ 	.word	0xffffffff


	//   ....[36]....
        /*014c*/ 	.word	0xffffffff


	//   ....[37]....
        /*0150*/ 	.word	0xffffffff


	//   ....[38]....
        /*0154*/ 	.word	0xffffffff


	//   ....[39]....
        /*0158*/ 	.word	0xffffffff


	//   ....[40]....
        /*015c*/ 	.word	0xffffffff


	//   ....[41]....
        /*0160*/ 	.word	0xffffffff


	//   ....[42]....
        /*0164*/ 	.word	0xffffffff


	//   ....[43]....
        /*0168*/ 	.word	0xffffffff


	//   ....[44]....
        /*016c*/ 	.word	0xffffffff


	//   ....[45]....
        /*0170*/ 	.word	0xffffffff


	//   ....[46]....
        /*0174*/ 	.word	0xffffffff


	//   ....[47]....
        /*0178*/ 	.word	0xffffffff


	//   ....[48]....
        /*017c*/ 	.word	0xffffffff


	//   ....[49]....
        /*0180*/ 	.word	0xffffffff


	//   ....[50]....
        /*0184*/ 	.word	0xffffffff


	//   ....[51]....
        /*0188*/ 	.word	0xffffffff


	//   ....[52]....
        /*018c*/ 	.word	0xffffffff


	//   ....[53]....
        /*0190*/ 	.word	0xffffffff


	//   ....[54]....
        /*0194*/ 	.word	0xffffffff


	//   ....[55]....
        /*0198*/ 	.word	0xffffffff


	//   ....[56]....
        /*019c*/ 	.word	0xffffffff


	//   ....[57]....
        /*01a0*/ 	.word	0xffffffff


	//   ....[58]....
        /*01a4*/ 	.word	0xffffffff


	//   ....[59]....
        /*01a8*/ 	.word	0xffffffff


	//   ....[60]....
        /*01ac*/ 	.word	0xffffffff


	//   ....[61]....
        /*01b0*/ 	.word	0xffffffff


	//   ....[62]....
        /*01b4*/ 	.word	0xffffffff


	//   ....[63]....
        /*01b8*/ 	.word	0xffffffff


	//   ....[64]....
        /*01bc*/ 	.word	0xffffffff


	//   ....[65]....
        /*01c0*/ 	.word	0xffffffff


	//   ....[66]....
        /*01c4*/ 	.word	0xffffffff


	//   ....[67]....
        /*01c8*/ 	.word	0xffffffff


	//   ....[68]....
        /*01cc*/ 	.word	0xffffffff


	//   ....[69]....
        /*01d0*/ 	.word	0xffffffff


	//   ....[70]....
        /*01d4*/ 	.word	0xffffffff


	//   ....[71]....
        /*01d8*/ 	.word	0xffffffff


	//   ....[72]....
        /*01dc*/ 	.word	0xffffffff


	//   ....[73]....
        /*01e0*/ 	.word	0xffffffff


	//   ....[74]....
        /*01e4*/ 	.word	0xffffffff


	//   ....[75]....
        /*01e8*/ 	.word	0xffffffff


	//   ....[76]....
        /*01ec*/ 	.word	0xffffffff


	//   ....[77]....
        /*01f0*/ 	.word	0xffffffff


	//   ....[78]....
        /*01f4*/ 	.word	0xffffffff


	//   ....[79]....
        /*01f8*/ 	.word	0xffffffff


	//   ....[80]....
        /*01fc*/ 	.word	0xffffffff


	//   ....[81]....
        /*0200*/ 	.word	0xffffffff


	//   ....[82]....
        /*0204*/ 	.word	0xffffffff


	//   ....[83]....
        /*0208*/ 	.word	0xffffffff


	//   ....[84]....
        /*020c*/ 	.word	0xffffffff


	//   ....[85]....
        /*0210*/ 	.word	0xffffffff


	//   ....[86]....
        /*0214*/ 	.word	0xffffffff


	//   ....[87]....
        /*0218*/ 	.word	0xffffffff


	//   ....[88]....
        /*021c*/ 	.word	0xffffffff


	//   ....[89]....
        /*0220*/ 	.word	0xffffffff


	//   ....[90]....
        /*0224*/ 	.word	0xffffffff


	//   ....[91]....
        /*0228*/ 	.word	0xffffffff


	//   ....[92]....
        /*022c*/ 	.word	0xffffffff


	//   ....[93]....
        /*0230*/ 	.word	0xffffffff


	//   ....[94]....
        /*0234*/ 	.word	0xffffffff


	//   ....[95]....
        /*0238*/ 	.word	0xffffffff


	//   ....[96]....
        /*023c*/ 	.word	0xffffffff


	//   ....[97]....
        /*0240*/ 	.word	0xffffffff


	//   ....[98]....
        /*0244*/ 	.word	0xffffffff


	//   ....[99]....
        /*0248*/ 	.word	0xffffffff


	//   ....[100]....
        /*024c*/ 	.word	0xffffffff


	//   ....[101]....
        /*0250*/ 	.word	0xffffffff


	//   ....[102]....
        /*0254*/ 	.word	0xffffffff


	//   ....[103]....
        /*0258*/ 	.word	0xffffffff


	//   ....[104]....
        /*025c*/ 	.word	0xffffffff


	//   ....[105]....
        /*0260*/ 	.word	0xffffffff


	//   ....[106]....
        /*0264*/ 	.word	0xffffffff


	//   ....[107]....
        /*0268*/ 	.word	0xffffffff


	//   ....[108]....
        /*026c*/ 	.word	0xffffffff


	//   ....[109]....
        /*0270*/ 	.word	0xffffffff


	//   ....[110]....
        /*0274*/ 	.word	0xffffffff


	//   ....[111]....
        /*0278*/ 	.word	0xffffffff


	//   ....[112]....
        /*027c*/ 	.word	0xffffffff


	//   ....[113]....
        /*0280*/ 	.word	0xffffffff


	//   ....[114]....
        /*0284*/ 	.word	0xffffffff


	//   ....[115]....
        /*0288*/ 	.word	0xffffffff


	//   ....[116]....
        /*028c*/ 	.word	0xffffffff


	//   ....[117]....
        /*0290*/ 	.word	0xffffffff


	//   ....[118]....
        /*0294*/ 	.word	0xffffffff


	//   ....[119]....
        /*0298*/ 	.word	0xffffffff


	//   ....[120]....
        /*029c*/ 	.word	0xffffffff


	//   ....[121]....
        /*02a0*/ 	.word	0xffffffff


	//   ....[122]....
        /*02a4*/ 	.word	0xffffffff


	//   ....[123]....
        /*02a8*/ 	.word	0xffffffff


	//   ....[124]....
        /*02ac*/ 	.word	0xffffffff


	//   ....[125]....
        /*02b0*/ 	.word	0xffffffff


	//   ....[126]....
        /*02b4*/ 	.word	0xffffffff


	//   ....[127]....
        /*02b8*/ 	.word	0xffffffff


	//   ....[128]....
        /*02bc*/ 	.word	0xffffffff


	//   ....[129]....
        /*02c0*/ 	.word	0xffffffff


	//   ....[130]....
        /*02c4*/ 	.word	0xffffffff


	//   ....[131]....
        /*02c8*/ 	.word	0xffffffff


	//   ....[132]....
        /*02cc*/ 	.word	0xffffffff


	//   ....[133]....
        /*02d0*/ 	.word	0xffffffff


	//   ....[134]....
        /*02d4*/ 	.word	0xffffffff


	//   ....[135]....
        /*02d8*/ 	.word	0xffffffff


	//   ....[136]....
        /*02dc*/ 	.word	0xffffffff


	//   ....[137]....
        /*02e0*/ 	.word	0xffffffff


	//   ....[138]....
        /*02e4*/ 	.word	0xffffffff


	//   ....[139]....
        /*02e8*/ 	.word	0xffffffff


	//   ....[140]....
        /*02ec*/ 	.word	0xffffffff


	//   ....[141]....
        /*02f0*/ 	.word	0xffffffff


	//   ....[142]....
        /*02f4*/ 	.word	0xffffffff


	//   ....[143]....
        /*02f8*/ 	.word	0xffffffff


	//   ....[144]....
        /*02fc*/ 	.word	0xffffffff


	//   ....[145]....
        /*0300*/ 	.word	0xffffffff


	//   ....[146]....
        /*0304*/ 	.word	0xffffffff


	//   ....[147]....
        /*0308*/ 	.word	0xffffffff


	//   ....[148]....
        /*030c*/ 	.word	0xffffffff


	//   ....[149]....
        /*0310*/ 	.word	0xffffffff


	//   ....[150]....
        /*0314*/ 	.word	0xffffffff


	//   ....[151]....
        /*0318*/ 	.word	0xffffffff


	//   ....[152]....
        /*031c*/ 	.word	0x05000022


	//   ....[153]....
        /*0320*/ 	.word	0x05000022


	//   ....[154]....
        /*0324*/ 	.word	0x05000022


	//   ....[155]....
        /*0328*/ 	.word	0x05000022


	//   ....[156]....
        /*032c*/ 	.word	0x05000022


	//   ....[157]....
        /*0330*/ 	.word	0x05000022


	//   ....[158]....
        /*0334*/ 	.word	0x05000022


	//   ....[159]....
        /*0338*/ 	.word	0x05000022


	//   ....[160]....
        /*033c*/ 	.word	0x05000022


	//   ....[161]....
        /*0340*/ 	.word	0x05000022


	//   ....[162]....
        /*0344*/ 	.word	0x05000022


	//   ....[163]....
        /*0348*/ 	.word	0x05000022


	//   ....[164]....
        /*034c*/ 	.word	0x05000022


	//   ....[165]....
        /*0350*/ 	.word	0x05000022


	//   ....[166]....
        /*0354*/ 	.word	0x05000022


	//   ....[167]....
        /*0358*/ 	.word	0x05000022


	//   ....[168]....
        /*035c*/ 	.word	0x05000022


	//   ....[169]....
        /*0360*/ 	.word	0x05000022


	//   ....[170]....
        /*0364*/ 	.word	0x05000022


	//   ....[171]....
        /*0368*/ 	.word	0x05000022


	//   ....[172]....
        /*036c*/ 	.word	0x05000022


	//   ....[173]....
        /*0370*/ 	.word	0x05000022


	//   ....[174]....
        /*0374*/ 	.word	0x05000022


	//   ....[175]....
        /*0378*/ 	.word	0x05000022


	//   ....[176]....
        /*037c*/ 	.word	0x05000022


	//   ....[177]....
        /*0380*/ 	.word	0x05000022


	//   ....[178]....
        /*0384*/ 	.word	0x05000022


	//   ....[179]....
        /*0388*/ 	.word	0x05000022


	//   ....[180]....
        /*038c*/ 	.word	0x05000022


	//   ....[181]....
        /*0390*/ 	.word	0x05000022


	//   ....[182]....
        /*0394*/ 	.word	0x05000022


	//   ....[183]....
        /*0398*/ 	.word	0x05000022


	//   ....[184]....
        /*039c*/ 	.word	0x05000022


	//   ....[185]....
        /*03a0*/ 	.word	0x05000022


	//   ....[186]....
        /*03a4*/ 	.word	0x05000022


	//   ....[187]....
        /*03a8*/ 	.word	0x05000022


	//   ....[188]....
        /*03ac*/ 	.word	0x05000022


	//   ....[189]....
        /*03b0*/ 	.word	0x05000022


	//   ....[190]....
        /*03b4*/ 	.word	0x05000022


	//   ....[191]....
        /*03b8*/ 	.word	0x05000022


	//   ....[192]....
        /*03bc*/ 	.word	0x05000022


	//   ....[193]....
        /*03c0*/ 	.word	0x05000022


	//   ....[194]....
        /*03c4*/ 	.word	0x05000022


	//   ....[195]....
        /*03c8*/ 	.word	0x05000022


	//   ....[196]....
        /*03cc*/ 	.word	0x05000022


	//   ....[197]....
        /*03d0*/ 	.word	0x05000022


	//   ....[198]....
        /*03d4*/ 	.word	0x05000022


	//   ....[199]....
        /*03d8*/ 	.word	0x05000022


	//   ....[200]....
        /*03dc*/ 	.word	0x05000022


	//   ....[201]....
        /*03e0*/ 	.word	0x05000022


	//   ....[202]....
        /*03e4*/ 	.word	0x05000022


	//   ....[203]....
        /*03e8*/ 	.word	0x05000022


	//   ....[204]....
        /*03ec*/ 	.word	0x05000022


	//   ....[205]....
        /*03f0*/ 	.word	0x05000022


	//   ....[206]....
        /*03f4*/ 	.word	0x05000022


	//   ....[207]....
        /*03f8*/ 	.word	0x05000022


	//   ....[208]....
        /*03fc*/ 	.word	0x05000022


	//   ....[209]....
        /*0400*/ 	.word	0x05000022


	//   ....[210]....
        /*0404*/ 	.word	0x05000022


	//   ....[211]....
        /*0408*/ 	.word	0x05000022


	//   ....[212]....
        /*040c*/ 	.word	0x05000022


	//   ....[213]....
        /*0410*/ 	.word	0x05000022


	//   ....[214]....
        /*0414*/ 	.word	0x05000022


	//   ....[215]....
        /*0418*/ 	.word	0x05000022


	//   ....[216]....
        /*041c*/ 	.word	0x05000022


	//   ....[217]....
        /*0420*/ 	.word	0x05000022


	//   ....[218]....
        /*0424*/ 	.word	0x05000022


	//   ....[219]....
        /*0428*/ 	.word	0x05000022


	//   ....[220]....
        /*042c*/ 	.word	0x05000022


	//   ....[221]....
        /*0430*/ 	.word	0x05000022


	//   ....[222]....
        /*0434*/ 	.word	0x05000022


	//   ....[223]....
        /*0438*/ 	.word	0x05000022


	//   ....[224]....
        /*043c*/ 	.word	0x05000022


	//   ....[225]....
        /*0440*/ 	.word	0x05000022


	//   ....[226]....
        /*0444*/ 	.word	0x05000022


	//   ....[227]....
        /*0448*/ 	.word	0x05000022


	//   ....[228]....
        /*044c*/ 	.word	0x05000022


	//   ....[229]....
        /*0450*/ 	.word	0x05000022


	//   ....[230]....
        /*0454*/ 	.word	0x05000022


	//   ....[231]....
        /*0458*/ 	.word	0x05000022


	//   ....[232]....
        /*045c*/ 	.word	0x05000022


	//   ....[233]....
        /*0460*/ 	.word	0x05000022


	//   ....[234]....
        /*0464*/ 	.word	0x05000022


	//   ....[235]....
        /*0468*/ 	.word	0x05000022


	//   ....[236]....
        /*046c*/ 	.word	0x05000022


	//   ....[237]....
        /*0470*/ 	.word	0x05000022


	//   ....[238]....
        /*0474*/ 	.word	0x05000022


	//   ....[239]....
        /*0478*/ 	.word	0x05000022


	//   ....[240]....
        /*047c*/ 	.word	0x05000022


	//   ....[241]....
        /*0480*/ 	.word	0x05000022


	//   ....[242]....
        /*0484*/ 	.word	0x05000022


	//   ....[243]....
        /*0488*/ 	.word	0x05000022


	//----- nvinfo : EIATTR_COOP_GROUP_INSTR_OFFSETS
	.align		4
.L_4590:
        /*048c*/ 	.byte	0x04, 0x28
        /*048e*/ 	.short	(.L_4592 - .L_4591)


	//   ....[0]....
.L_4591:
        /*0490*/ 	.word	0x00000400


	//   ....[1]....
        /*0494*/ 	.word	0x000005c0


	//   ....[2]....
        /*0498*/ 	.word	0x00000990


	//   ....[3]....
        /*049c*/ 	.word	0x000009b0


	//   ....[4]....
        /*04a0*/ 	.word	0x000009d0


	//   ....[5]....
        /*04a4*/ 	.word	0x00000a20


	//   ....[6]....
        /*04a8*/ 	.word	0x00000a80


	//   ....[7]....
        /*04ac*/ 	.word	0x00000aa0


	//   ....[8]....
        /*04b0*/ 	.word	0x00000b10


	//   ....[9]....
        /*04b4*/ 	.word	0x00000b50


	//   ....[10]....
        /*04b8*/ 	.word	0x00000b70


	//   ....[11]....
        /*04bc*/ 	.word	0x00000be0


	//   ....[12]....
        /*04c0*/ 	.word	0x00000c20


	//   ....[13]....
        /*04c4*/ 	.word	0x00000c40


	//   ....[14]....
        /*04c8*/ 	.word	0x00000cb0


	//   ....[15]....
        /*04cc*/ 	.word	0x00000cf0


	//   ....[16]....
        /*04d0*/ 	.word	0x00000d10


	//   ....[17]....
        /*04d4*/ 	.word	0x00000de0


	//   ....[18]....
        /*04d8*/ 	.word	0x00000df0


	//   ....[19]....
        /*04dc*/ 	.word	0x00001350


	//   ....[20]....
        /*04e0*/ 	.word	0x00002860


	//   ....[21]....
        /*04e4*/ 	.word	0x000029f0


	//   ....[22]....
        /*04e8*/ 	.word	0x00002d60


	//   ....[23]....
        /*04ec*/ 	.word	0x00002dc0


	//   ....[24]....
        /*04f0*/ 	.word	0x00002df0


	//   ....[25]....
        /*04f4*/ 	.word	0x00002e60


	//   ....[26]....
        /*04f8*/ 	.word	0x00002ea0


	//   ....[27]....
        /*04fc*/ 	.word	0x00002ec0


	//   ....[28]....
        /*0500*/ 	.word	0x00002f40


	//   ....[29]....
        /*0504*/ 	.word	0x00002f70


	//   ....[30]....
        /*0508*/ 	.word	0x00002f90


	//   ....[31]....
        /*050c*/ 	.word	0x00003010


	//   ....[32]....
        /*0510*/ 	.word	0x00003040


	//   ....[33]....
        /*0514*/ 	.word	0x00003060


	//   ....[34]....
        /*0518*/ 	.word	0x000030f0


	//   ....[35]....
        /*051c*/ 	.word	0x00003120


	//   ....[36]....
        /*0520*/ 	.word	0x00003140


	//   ....[37]....
        /*0524*/ 	.word	0x000035d0


	//   ....[38]....
        /*0528*/ 	.word	0x00003610


	//   ....[39]....
        /*052c*/ 	.word	0x00003660


	//   ....[40]....
        /*0530*/ 	.word	0x00003970


	//   ....[41]....
        /*0534*/ 	.word	0x00003a00


	//   ....[42]....
        /*0538*/ 	.word	0x00003a50


	//   ....[43]....
        /*053c*/ 	.word	0x00003a60


	//   ....[44]....
        /*0540*/ 	.word	0x00003a70


	//   ....[45]....
        /*0544*/ 	.word	0x00003b50


	//   ....[46]....
        /*0548*/ 	.word	0x00003b60


	//   ....[47]....
        /*054c*/ 	.word	0x00003b70


	//   ....[48]....
        /*0550*/ 	.word	0x00003c60


	//   ....[49]....
        /*0554*/ 	.word	0x00003c70


	//   ....[50]....
        /*0558*/ 	.word	0x00003c80


	//   ....[51]....
        /*055c*/ 	.word	0x00003d70


	//   ....[52]....
        /*0560*/ 	.word	0x00003d80


	//   ....[53]....
        /*0564*/ 	.word	0x00003d90


	//   ....[54]....
        /*0568*/ 	.word	0x00003e80


	//   ....[55]....
        /*056c*/ 	.word	0x00003e90


	//   ....[56]....
        /*0570*/ 	.word	0x00003ea0


	//   ....[57]....
        /*0574*/ 	.word	0x00003fe0


	//   ....[58]....
        /*0578*/ 	.word	0x00004060


	//   ....[59]....
        /*057c*/ 	.word	0x000040e0


	//   ....[60]....
        /*0580*/ 	.word	0x00004130


	//   ....[61]....
        /*0584*/ 	.word	0x00004140


	//   ....[62]....
        /*0588*/ 	.word	0x00004150


	//   ....[63]....
        /*058c*/ 	.word	0x00004230


	//   ....[64]....
        /*0590*/ 	.word	0x00004240


	//   ....[65]....
        /*0594*/ 	.word	0x00004250


	//   ....[66]....
        /*0598*/ 	.word	0x00004330


	//   ....[67]....
        /*059c*/ 	.word	0x00004340


	//   ....[68]....
        /*05a0*/ 	.word	0x00004350


	//   ....[69]....
        /*05a4*/ 	.word	0x00004430


	//   ....[70]....
        /*05a8*/ 	.word	0x00004440


	//   ....[71]....
        /*05ac*/ 	.word	0x00004450


	//   ....[72]....
        /*05b0*/ 	.word	0x00004530


	//   ....[73]....
        /*05b4*/ 	.word	0x00004540


	//   ....[74]....
        /*05b8*/ 	.word	0x00004550


	//   ....[75]....
        /*05bc*/ 	.word	0x000046b0


	//   ....[76]....
        /*05c0*/ 	.word	0x00006330


	//   ....[77]....
        /*05c4*/ 	.word	0x00006470


	//   ....[78]....
        /*05c8*/ 	.word	0x00006a30


	//   ....[79]....
        /*05cc*/ 	.word	0x00006ae0


	//   ....[80]....
        /*05d0*/ 	.word	0x00006af0


	//   ....[81]....
        /*05d4*/ 	.word	0x00006b30


	//   ....[82]....
        /*05d8*/ 	.word	0x00006ba0


	//   ....[83]....
        /*05dc*/ 	.word	0x00006bc0


	//   ....[84]....
        /*05e0*/ 	.word	0x00006c30


	//   ....[85]....
        /*05e4*/ 	.word	0x00006c70


	//   ....[86]....
        /*05e8*/ 	.word	0x00006c90


	//   ....[87]....
        /*05ec*/ 	.word	0x00006d00


	//   ....[88]....
        /*05f0*/ 	.word	0x00006d40


	//   ....[89]....
        /*05f4*/ 	.word	0x00006d60


	//   ....[90]....
        /*05f8*/ 	.word	0x00006dd0


	//   ....[91]....
        /*05fc*/ 	.word	0x00006e10


	//   ....[92]....
        /*0600*/ 	.word	0x00006e40


	//   ....[93]....
        /*0604*/ 	.word	0x000072d0


	//   ....[94]....
        /*0608*/ 	.word	0x00007360


	//   ....[95]....
        /*060c*/ 	.word	0x00007450


	//   ....[96]....
        /*0610*/ 	.word	0x00008e50


	//   ....[97]....
        /*0614*/ 	.word	0x00008f90


	//   ....[98]....
        /*0618*/ 	.word	0x00009520


	//   ....[99]....
        /*061c*/ 	.word	0x00009540


	//   ....[100]....
        /*0620*/ 	.word	0x00009560


	//   ....[101]....
        /*0624*/ 	.word	0x000095c0


	//   ....[102]....
        /*0628*/ 	.word	0x00009600


	//   ....[103]....
        /*062c*/ 	.word	0x00009620


	//   ....[104]....
        /*0630*/ 	.word	0x000096a0


	//   ....[105]....
        /*0634*/ 	.word	0x000096d0


	//   ....[106]....
        /*0638*/ 	.word	0x000096f0


	//   ....[107]....
        /*063c*/ 	.word	0x00009780


	//   ....[108]....
        /*0640*/ 	.word	0x000097a0


	//   ....[109]....
        /*0644*/ 	.word	0x000097b0


	//   ....[110]....
        /*0648*/ 	.word	0x00009850


	//   ....[111]....
        /*064c*/ 	.word	0x00009870


	//   ....[112]....
        /*0650*/ 	.word	0x00009880


	//   ....[113]....
        /*0654*/ 	.word	0x00009ea0


	//   ....[114]....
        /*0658*/ 	.word	0x00009eb0


	//   ....[115]....
        /*065c*/ 	.word	0x00009ed0


	//   ....[116]....
        /*0660*/ 	.word	0x0000a150


	//   ....[117]....
        /*0664*/ 	.word	0x0000a1e0


	//   ....[118]....
        /*0668*/ 	.word	0x0000a230


	//   ....[119]....
        /*066c*/ 	.word	0x0000a240


	//   ....[120]....
        /*0670*/ 	.word	0x0000a250


	//   ....[121]....
        /*0674*/ 	.word	0x0000a330


	//   ....[122]....
        /*0678*/ 	.word	0x0000a340


	//   ....[123]....
        /*067c*/ 	.word	0x0000a350


	//   ....[124]....
        /*0680*/ 	.word	0x0000a440


	//   ....[125]....
        /*0684*/ 	.word	0x0000a450


	//   ....[126]....
        /*0688*/ 	.word	0x0000a460


	//   ....[127]....
        /*068c*/ 	.word	0x0000a550


	//   ....[128]....
        /*0690*/ 	.word	0x0000a560


	//   ....[129]....
        /*0694*/ 	.word	0x0000a570


	//   ....[130]....
        /*0698*/ 	.word	0x0000a660


	//   ....[131]....
        /*069c*/ 	.word	0x0000a670


	//   ....[132]....
        /*06a0*/ 	.word	0x0000a680


	//   ....[133]....
        /*06a4*/ 	.word	0x0000a7d0


	//   ....[134]....
        /*06a8*/ 	.word	0x0000a850


	//   ....[135]....
        /*06ac*/ 	.word	0x0000a8d0


	//   ....[136]....
        /*06b0*/ 	.word	0x0000a920


	//   ....[137]....
        /*06b4*/ 	.word	0x0000a930


	//   ....[138]....
        /*06b8*/ 	.word	0x0000a940


	//   ....[139]....
        /*06bc*/ 	.word	0x0000aa20


	//   ....[140]....
        /*06c0*/ 	.word	0x0000aa30


	//   ....[141]....
        /*06c4*/ 	.word	0x0000aa40


	//   ....[142]....
        /*06c8*/ 	.word	0x0000ab20


	//   ....[143]....
        /*06cc*/ 	.word	0x0000ab30


	//   ....[144]....
        /*06d0*/ 	.word	0x0000ab40


	//   ....[145]....
        /*06d4*/ 	.word	0x0000ac20


	//   ....[146]....
        /*06d8*/ 	.word	0x0000ac30


	//   ....[147]....
        /*06dc*/ 	.word	0x0000ac40


	//   ....[148]....
        /*06e0*/ 	.word	0x0000ad20


	//   ....[149]....
        /*06e4*/ 	.word	0x0000ad40


	//   ....[150]....
        /*06e8*/ 	.word	0x0000ad50


	//   ....[151]....
        /*06ec*/ 	.word	0x0000aeb0


	//   ....[152]....
        /*06f0*/ 	.word	0x0000c750


	//   ....[153]....
        /*06f4*/ 	.word	0x0000c7f0


	//   ....[154]....
        /*06f8*/ 	.word	0x0000c8a0


	//   ....[155]....
        /*06fc*/ 	.word	0x0000c8f0


	//   ....[156]....
        /*0700*/ 	.word	0x0000c940


	//   ....[157]....
        /*0704*/ 	.word	0x0000c9b0


	//   ....[158]....
        /*0708*/ 	.word	0x0000ca40


	//   ....[159]....
        /*070c*/ 	.word	0x0000cac0


	//   ....[160]....
        /*0710*/ 	.word	0x0000cb10


	//   ....[161]....
        /*0714*/ 	.word	0x0000cb80


	//   ....[162]....
        /*0718*/ 	.word	0x0000cc10


	//   ....[163]....
        /*071c*/ 	.word	0x0000cc90


	//   ....[164]....
        /*0720*/ 	.word	0x0000cce0


	//   ....[165]....
        /*0724*/ 	.word	0x0000cd50


	//   ....[166]....
        /*0728*/ 	.word	0x0000cde0


	//   ....[167]....
        /*072c*/ 	.word	0x0000ce60


	//   ....[168]....
        /*0730*/ 	.word	0x0000ceb0


	//   ....[169]....
        /*0734*/ 	.word	0x0000cf20


	//   ....[170]....
        /*0738*/ 	.word	0x0000cfb0


	//   ....[171]....
        /*073c*/ 	.word	0x0000d030


	//   ....[172]....
        /*0740*/ 	.word	0x0000d080


	//   ....[173]....
        /*0744*/ 	.word	0x0000d0f0


	//   ....[174]....
        /*0748*/ 	.word	0x0000d170


	//   ....[175]....
        /*074c*/ 	.word	0x0000d200


	//   ....[176]....
        /*0750*/ 	.word	0x0000d290


	//   ....[177]....
        /*0754*/ 	.word	0x0000d340


	//   ....[178]....
        /*0758*/ 	.word	0x0000d390


	//   ....[179]....
        /*075c*/ 	.word	0x0000d3e0


	//   ....[180]....
        /*0760*/ 	.word	0x0000d460


	//   ....[181]....
        /*0764*/ 	.word	0x0000d4f0


	//   ....[182]....
        /*0768*/ 	.word	0x0000d570


	//   ....[183]....
        /*076c*/ 	.word	0x0000d5c0


	//   ....[184]....
        /*0770*/ 	.word	0x0000d640


	//   ....[185]....
        /*0774*/ 	.word	0x0000d6d0


	//   ....[186]....
        /*0778*/ 	.word	0x0000d750


	//   ....[187]....
        /*077c*/ 	.word	0x0000d7a0


	//   ....[188]....
        /*0780*/ 	.word	0x0000d820


	//   ....[189]....
        /*0784*/ 	.word	0x0000d8b0


	//   ....[190]....
        /*0788*/ 	.word	0x0000d930


	//   ....[191]....
        /*078c*/ 	.word	0x0000d980


	//   ....[192]....
        /*0790*/ 	.word	0x0000da00


	//   ....[193]....
        /*0794*/ 	.word	0x0000da90


	//   ....[194]....
        /*0798*/ 	.word	0x0000db10


	//   ....[195]....
        /*079c*/ 	.word	0x0000db60


	//   ....[196]....
        /*07a0*/ 	.word	0x0000dbd0


	//   ....[197]....
        /*07a4*/ 	.word	0x0000dc50


	//   ....[198]....
        /*07a8*/ 	.word	0x0000dce0


	//   ....[199]....
        /*07ac*/ 	.word	0x0000dd70


	//   ....[200]....
        /*07b0*/ 	.word	0x0000de20


	//   ....[201]....
        /*07b4*/ 	.word	0x0000de70


	//   ....[202]....
        /*07b8*/ 	.word	0x0000dec0


	//   ....[203]....
        /*07bc*/ 	.word	0x0000df30


	//   ....[204]....
        /*07c0*/ 	.word	0x0000dfc0


	//   ....[205]....
        /*07c4*/ 	.word	0x0000e040


	//   ....[206]....
        /*07c8*/ 	.word	0x0000e090


	//   ....[207]....
        /*07cc*/ 	.word	0x0000e100


	//   ....[208]....
        /*07d0*/ 	.word	0x0000e190


	//   ....[209]....
        /*07d4*/ 	.word	0x0000e210


	//   ....[210]....
        /*07d8*/ 	.word	0x0000e260


	//   ....[211]....
        /*07dc*/ 	.word	0x0000e2d0


	//   ....[212]....
        /*07e0*/ 	.word	0x0000e360


	//   ....[213]....
        /*07e4*/ 	.word	0x0000e3e0


	//   ....[214]....
        /*07e8*/ 	.word	0x0000e430


	//   ....[215]....
        /*07ec*/ 	.word	0x0000e4a0


	//   ....[216]....
        /*07f0*/ 	.word	0x0000e530


	//   ....[217]....
        /*07f4*/ 	.word	0x0000e5b0


	//   ....[218]....
        /*07f8*/ 	.word	0x0000e600


	//   ....[219]....
        /*07fc*/ 	.word	0x0000e670


	//   ....[220]....
        /*0800*/ 	.word	0x0000e6e0


	//   ....[221]....
        /*0804*/ 	.word	0x0000e760


	//   ....[222]....
        /*0808*/ 	.word	0x0000e7e0


	//   ....[223]....
        /*080c*/ 	.word	0x0000e890


	//   ....[224]....
        /*0810*/ 	.word	0x0000e8e0


	//   ....[225]....
        /*0814*/ 	.word	0x0000e930


	//   ....[226]....
        /*0818*/ 	.word	0x0000e9a0


	//   ....[227]....
        /*081c*/ 	.word	0x0000ea30


	//   ....[228]....
        /*0820*/ 	.word	0x0000eab0


	//   ....[229]....
        /*0824*/ 	.word	0x0000eb00


	//   ....[230]....
        /*0828*/ 	.word	0x0000eb70


	//   ....[231]....
        /*082c*/ 	.word	0x0000ec00


	//   ....[232]....
        /*0830*/ 	.word	0x0000ec80


	//   ....[233]....
        /*0834*/ 	.word	0x0000ecd0


	//   ....[234]....
        /*0838*/ 	.word	0x0000ed40


	//   ....[235]....
        /*083c*/ 	.word	0x0000edd0


	//   ....[236]....
        /*0840*/ 	.word	0x0000ee50


	//   ....[237]....
        /*0844*/ 	.word	0x0000eea0


	//   ....[238]....
        /*0848*/ 	.word	0x0000ef10


	//   ....[239]....
        /*084c*/ 	.word	0x0000efa0


	//   ....[240]....
        /*0850*/ 	.word	0x0000f030


	//   ....[241]....
        /*0854*/ 	.word	0x0000f080


	//   ....[242]....
        /*0858*/ 	.word	0x0000f0f0


	//   ....[243]....
        /*085c*/ 	.word	0x0000f160


	//----- nvinfo : EIATTR_VRC_CTA_INIT_COUNT
	.align		4
.L_4592:
        /*0860*/ 	.byte	0x02, 0x4a
	.zero		1
	.zero		1


	//----- nvinfo : EIATTR_EXIT_INSTR_OFFSETS
	.align		4
        /*0864*/ 	.byte	0x04, 0x1c
        /*0866*/ 	.short	(.L_4594 - .L_4593)


	//   ....[0]....
.L_4593:
        /*0868*/ 	.word	0x000018c0


	//   ....[1]....
        /*086c*/ 	.word	0x00001bb0


	//   ....[2]....
        /*0870*/ 	.word	0x00001da0


	//   ....[3]....
        /*0874*/ 	.word	0x00002430


	//   ....[4]....
        /*0878*/ 	.word	0x000024d0


	//   ....[5]....
        /*087c*/ 	.word	0x00005110


	//   ....[6]....
        /*0880*/ 	.word	0x00005420


	//   ....[7]....
        /*0884*/ 	.word	0x00005630


	//   ....[8]....
        /*0888*/ 	.word	0x00005cd0


	//   ....[9]....
        /*088c*/ 	.word	0x00005d70


	//   ....[10]....
        /*0890*/ 	.word	0x00005da0


	//   ....[11]....
        /*0894*/ 	.word	0x00008770


	//   ....[12]....
        /*0898*/ 	.word	0x00008890


	//   ....[13]....
        /*089c*/ 	.word	0x0000c5f0


	//   ....[14]....
        /*08a0*/ 	.word	0x0000c700


	//----- nvinfo : EIATTR_MAX_THREADS
	.align		4
.L_4594:
        /*08a4*/ 	.byte	0x04, 0x05
        /*08a6*/ 	.short	(.L_4596 - .L_4595)
.L_4595:
        /*08a8*/ 	.word	0x00000100
        /*08ac*/ 	.word	0x00000001
        /*08b0*/ 	.word	0x00000001


	//----- nvinfo : EIATTR_CRS_STACK_SIZE
	.align		4
.L_4596:
        /*08b4*/ 	.byte	0x04, 0x1e
        /*08b6*/ 	.short	(.L_4598 - .L_4597)
.L_4597:
        /*08b8*/ 	.word	0x00000000


	//----- nvinfo : EIATTR_CBANK_PARAM_SIZE
	.align		4
.L_4598:
        /*08bc*/ 	.byte	0x03, 0x19
        /*08be*/ 	.short	0x0048


	//----- nvinfo : EIATTR_PARAM_CBANK
	.align		4
        /*08c0*/ 	.byte	0x04, 0x0a
        /*08c2*/ 	.short	(.L_4600 - .L_4599)
	.align		4
.L_4599:
        /*08c4*/ 	.word	index@(.nv.constant0._ZN6thrust24THRUST_300001_SM_1000_NS8cuda_cub4core6detail13_kernel_agentINS1_15__reduce_by_key16ReduceByKeyAgentINS0_6detail15normal_iteratorINS0_10device_ptrIiEEEESB_SB_SB_N4cuda3std3__48equal_toIiEENSE_4plusIiEEPllEEJSB_SB_SB_SB_SJ_N3cub18CUB_300001_SM_100024ReduceByKeyScanTileStateIilLb1EEESG_SI_llEEEvDpT0_)
        /*08c8*/ 	.short	0x0380
        /*08ca*/ 	.short	0x0048


	//----- nvinfo : EIATTR_SW_WAR
	.align		4
.L_4600:
        /*08cc*/ 	.byte	0x04, 0x36
        /*08ce*/ 	.short	(.L_4602 - .L_4601)
.L_4601:
        /*08d0*/ 	.word	0x00000008
.L_4602:


//--------------------- .nv.info._ZN6thrust24THRUST_300001_SM_1000_NS8cuda_cub4core6detail13_kernel_agentINS1_15__reduce_by_key16ReduceByKeyAgentINS0_6detail15normal_iteratorINS0_10device_ptrIiEEEESB_SB_SB_N4cuda3std3__48equal_toIiEENSE_4plusIiEEPiiEEJSB_SB_SB_SB_SJ_N3cub18CUB_300001_SM_100024ReduceByKeyScanTileStateIiiLb1EEESG_SI_iiEEEvDpT0_ --------------------------
	.section	.nv.info._ZN6thrust24THRUST_300001_SM_1000_NS8cuda_cub4core6detail13_kernel_agentINS1_15__reduce_by_key16ReduceByKeyAgentINS0_6detail15normal_iteratorINS0_10device_ptrIiEEEESB_SB_SB_N4cuda3std3__48equal_toIiEENSE_4plusIiEEPiiEEJSB_SB_SB_SB_SJ_N3cub18CUB_300001_SM_100024ReduceByKeyScanTileStateIiiLb1EEESG_SI_iiEEEvDpT0_,"",@"SHT_CUDA_INFO"
	.sectionflags	@""
	.align	4


	//----- nvinfo : EIATTR_CUDA_API_VERSION
	.align		4
        /*0000*/ 	.byte	0x04, 0x37
        /*0002*/ 	.short	(.L_4604 - .L_4603)
.L_4603:
        /*0004*/ 	.word	0x00000082


	//----- nvinfo : EIATTR_KPARAM_INFO
	.align		4
.L_4604:
        /*0008*/ 	.byte	0x04, 0x17
        /*000a*/ 	.short	(.L_4606 - .L_4605)
.L_4605:
        /*000c*/ 	.word	0x00000000
        /*0010*/ 	.short	0x0009
        /*0012*/ 	.short	0x0038
        /*0014*/ 	.byte	0x00, 0xf0, 0x11, 0x00


	//----- nvinfo : EIATTR_KPARAM_INFO
	.align		4
.L_4606:
        /*0018*/ 	.byte	0x04, 0x17
        /*001a*/ 	.short	(.L_4608 - .L_4607)
.L_4607:
        /*001c*/ 	.word	0x00000000
        /*0020*/ 	.short	0x0008
        /*0022*/ 	.short	0x0034
        /*0024*/ 	.byte	0x00, 0xf0, 0x11, 0x00


	//----- nvinfo : EIATTR_KPARAM_INFO
	.align		4
.L_4608:
        /*0028*/ 	.byte	0x04, 0x17
        /*002a*/ 	.short	(.L_4610 - .L_4609)
.L_4609:
        /*002c*/ 	.word	0x00000000
        /*0030*/ 	.short	0x0007
        /*0032*/ 	.short	0x0031
        /*0034*/ 	.byte	0x00, 0xf0, 0x05, 0x00


	//----- nvinfo : EIATTR_KPARAM_INFO
	.align		4
.L_4610:
        /*0038*/ 	.byte	0x04, 0x17
        /*003a*/ 	.short	(.L_4612 - .L_4611)
.L_4611:
        /*003c*/ 	.word	0x00000000
        /*0040*/ 	.short	0x0006
        /*0042*/ 	.short	0x0030
        /*0044*/ 	.byte	0x00, 0xf0, 0x05, 0x00


	//----- nvinfo : EIATTR_KPARAM_INFO
	.align		4
.L_4612:
        /*0048*/ 	.byte	0x04, 0x17
        /*004a*/ 	.short	(.L_4614 - .L_4613)
.L_4613:
        /*004c*/ 	.word	0x00000000
        /*0050*/ 	.short	0x0005
        /*0052*/ 	.short	0x0028
        /*0054*/ 	.byte	0x00, 0xf0, 0x21, 0x00


	//----- nvinfo : EIATTR_KPARAM_INFO
	.align		4
.L_4614:
        /*0058*/ 	.byte	0x04, 0x17
        /*005a*/ 	.short	(.L_4616 - .L_4615)
.L_4615:
        /*005c*/ 	.word	0x00000000
        /*0060*/ 	.short	0x0004
        /*0062*/ 	.short	0x0020
        /*0064*/ 	.byte	0x00, 0xf5, 0x21, 0x00


	//----- nvinfo : EIATTR_KPARAM_INFO
	.align		4
.L_4616:
        /*0068*/ 	.byte	0x04, 0x17
        /*006a*/ 	.short	(.L_4618 - .L_4617)
.L_4617:
        /*006c*/ 	.word	0x00000000
        /*0070*/ 	.short	0x0003
        /*0072*/ 	.short	0x0018
        /*0074*/ 	.byte	0x00, 0xf0, 0x21, 0x00


	//----- nvinfo : EIATTR_KPARAM_INFO
	.align		4
.L_4618:
        /*0078*/ 	.byte	0x04, 0x17
        /*007a*/ 	.short	(.L_4620 - .L_4619)
.L_4619:
        /*007c*/ 	.word	0x00000000
        /*0080*/ 	.short	0x0002
        /*0082*/ 	.short	0x0010
        /*0084*/ 	.byte	0x00, 0xf0, 0x21, 0x00


	//----- nvinfo : EIATTR_KPARAM_INFO
	.align		4
.L_4620:
        /*0088*/ 	.byte	0x04, 0x17
        /*008a*/ 	.short	(.L_4622 - .L_4621)
.L_4621:
        /*008c*/ 	.word	0x00000000
        /*0090*/ 	.short	0x0001
        /*0092*/ 	.short	0x0008
        /*0094*/ 	.byte	0x00, 0xf0, 0x21, 0x00


	//----- nvinfo : EIATTR_KPARAM_INFO
	.align		4
.L_4622:
        /*0098*/ 	.byte	0x04, 0x17
        /*009a*/ 	.short	(.L_4624 - .L_4623)
.L_4623:
        /*009c*/ 	.word	0x00000000
        /*00a0*/ 	.short	0x0000
        /*00a2*/ 	.short	0x0000
        /*00a4*/ 	.byte	0x00, 0xf0, 0x21, 0x00


	//----- nvinfo : EIATTR_SPARSE_MMA_MASK
	.align		4
.L_4624:
        /*00a8*/ 	.byte	0x03, 0x50
        /*00aa*/ 	.short	0x0000


	//----- nvinfo : EIATTR_MAXREG_COUNT
	.align		4
        /*00ac*/ 	.byte	0x03, 0x1b
        /*00ae*/ 	.short	0x00ff


	//----- nvinfo : EIATTR_NUM_BARRIERS
	.align		4
        /*00b0*/ 	.byte	0x02, 0x4c
        /*00b2*/ 	.byte	0x01
	.zero		1


	//----- nvinfo : EIATTR_MERCURY_ISA_VERSION
	.align		4
        /*00b4*/ 	.byte	0x03, 0x5f
        /*00b6*/ 	.short	0x0101


	//----- nvinfo : EIATTR_COOP_GROUP_MASK_REGIDS
	.align		4
        /*00b8*/ 	.byte	0x04, 0x29
        /*00ba*/ 	.short	(.L_4626 - .L_4625)


	//   ....[0]....
.L_4625:
        /*00bc*/ 	.word	0xffffffff


	//   ....[1]....
        /*00c0*/ 	.word	0xffffffff


	//   ....[2]....
        /*00c4*/ 	.word	0xffffffff


	//   ....[3]....
        /*00c8*/ 	.word	0xffffffff


	//   ....[4]....
        /*00cc*/ 	.word	0xffffffff


	//   ....[5]....
        /*00d0*/ 	.word	0xffffffff


	//   ....[6]....
        /*00d4*/ 	.word	0xffffffff


	//   ....[7]....
        /*00d8*/ 	.word	0xffffffff


	//   ....[8]....
        /*00dc*/ 	.word	0xffffffff


	//   ....[9]....
        /*00e0*/ 	.word	0xffffffff


	//   ....[10]....
        /*00e4*/ 	.word	0xffffffff


	//   ....[11]....
        /*00e8*/ 	.word	0xffffffff


	//   ....[12]....
        /*00ec*/ 	.word	0xffffffff


	//   ....[13]....
        /*00f0*/ 	.word	0xffffffff


	//   ....[14]....
        /*00f4*/ 	.word	0xffffffff


	//   ....[15]....
        /*00f8*/ 	.word	0xffffffff


	//   ....[16]....
        /*00fc*/ 	.word	0xffffffff


	//   ....[17]....
        /*0100*/ 	.word	0xffffffff


	//   ....[18]....
        /*0104*/ 	.word	0xffffffff


	//   ....[19]....
        /*0108*/ 	.word	0xffffffff


	//   ....[20]....
        /*010c*/ 	.word	0xffffffff


	//   ....[21]....
        /*0110*/ 	.word	0xffffffff


	//   ....[22]....
        /*0114*/ 	.word	0xffffffff


	//   ....[23]....
        /*0118*/ 	.word	0xffffffff


	//   ....[24]....
        /*011c*/ 	.word	0xffffffff


	//   ....[25]....
        /*0120*/ 	.word	0xffffffff


	//   ....[26]....
        /*0124*/ 	.word	0xffffffff


	//   ....[27]....
        /*0128*/ 	.word	0xffffffff


	//   ....[28]....
        /*012c*/ 	.word	0xffffffff


	//   ....[29]....
        /*0130*/ 	.word	0xffffffff


	//   ....[30]....
        /*0134*/ 	.word	0xffffffff


	//   ....[31]....
        /*0138*/ 	.word	0xffffffff


	//   ....[32]....
        /*013c*/ 	.word	0xffffffff


	//   ....[33]....
        /*0140*/ 	.word	0xffffffff


	//   ....[34]....
        /*0144*/ 	.word	0xffffffff


	//   ....[35]....
        /*0148*/ 	.word	0xffffffff


	//   ....[36]....
        /*014c*/ 	.word	0xffffffff


	//   ....[37]....
        /*0150*/ 	.word	0xffffffff


	//   ....[38]....
        /*0154*/ 	.word	0xffffffff


	//   ....[39]....
        /*0158*/ 	.word	0xffffffff


	//   ....[40]....
        /*015c*/ 	.word	0xffffffff


	//   ....[41]....
        /*0160*/ 	.word	0xffffffff


	//   ....[42]....
        /*0164*/ 	.word	0xffffffff


	//   ....[43]....
        /*0168*/ 	.word	0xffffffff


	//   ....[44]....
        /*016c*/ 	.word	0xffffffff


	//   ....[45]....
        /*0170*/ 	.word	0xffffffff


	//   ....[46]....
        /*0174*/ 	.word	0xffffffff


	//   ....[47]....
        /*0178*/ 	.word	0xffffffff


	//   ....[48]....
        /*017c*/ 	.word	0xffffffff


	//   ....[49]....
        /*0180*/ 	.word	0xffffffff


	//   ....[50]....
        /*0184*/ 	.word	0xffffffff


	//   ....[51]....
        /*0188*/ 	.word	0xffffffff


	//   ....[52]....
        /*018c*/ 	.word	0xffffffff


	//   ....[53]....
        /*0190*/ 	.word	0xffffffff


	//   ....[54]....
        /*0194*/ 	.word	0xffffffff


	//   ....[55]....
        /*0198*/ 	.word	0xffffffff


	//   ....[56]....
        /*019c*/ 	.word	0xffffffff


	//   ....[57]....
        /*01a0*/ 	.word	0xffffffff


	//   ....[58]....
        /*01a4*/ 	.word	0xffffffff


	//   ....[59]....
        /*01a8*/ 	.word	0xffffffff


	//   ....[60]....
        /*01ac*/ 	.word	0xffffffff


	//   ....[61]....
        /*01b0*/ 	.word	0xffffffff


	//   ....[62]....
        /*01b4*/ 	.word	0xffffffff


	//   ....[63]....
        /*01b8*/ 	.word	0xffffffff


	//   ....[64]....
        /*01bc*/ 	.word	0xffffffff


	//   ....[65]....
        /*01c0*/ 	.word	0xffffffff


	//   ....[66]....
        /*01c4*/ 	.word	0xffffffff


	//   ....[67]....
        /*01c8*/ 	.word	0xffffffff


	//   ....[68]....
        /*01cc*/ 	.word	0xffffffff


	//   ....[69]....
        /*01d0*/ 	.word	0xffffffff


	//   ....[70]....
        /*01d4*/ 	.word	0xffffffff


	//   ....[71]....
        /*01d8*/ 	.word	0xffffffff


	//   ....[72]....
        /*01dc*/ 	.word	0xffffffff


	//   ....[73]....
        /*01e0*/ 	.word	0xffffffff


	//   ....[74]....
        /*01e4*/ 	.word	0xffffffff


	//   ....[75]....
        /*01e8*/ 	.word	0xffffffff


	//   ....[76]....
        /*01ec*/ 	.word	0xffffffff


	//   ....[77]....
        /*01f0*/ 	.word	0xffffffff


	//   ....[78]....
        /*01f4*/ 	.word	0xffffffff


	//   ....[79]....
        /*01f8*/ 	.word	0xffffffff


	//   ....[80]....
        /*01fc*/ 	.word	0xffffffff


	//   ....[81]....
        /*0200*/ 	.word	0xffffffff


	//   ....[82]....
        /*0204*/ 	.word	0xffffffff


	//   ....[83]....
        /*0208*/ 	.word	0xffffffff


	//   ....[84]....
        /*020c*/ 	.word	0xffffffff


	//   ....[85]....
        /*0210*/ 	.word	0xffffffff


	//   ....[86]....
        /*0214*/ 	.word	0xffffffff


	//   ....[87]....
        /*0218*/ 	.word	0xffffffff


	//   ....[88]....
        /*021c*/ 	.word	0xffffffff


	//   ....[89]....
        /*0220*/ 	.word	0xffffffff


	//   ....[90]....
        /*0224*/ 	.word	0xffffffff


	//   ....[91]....
        /*0228*/ 	.word	0xffffffff


	//   ....[92]....
        /*022c*/ 	.word	0xffffffff


	//   ....[93]....
        /*0230*/ 	.word	0xffffffff


	//   ....[94]....
        /*0234*/ 	.word	0xffffffff


	//   ....[95]....
        /*0238*/ 	.word	0xffffffff


	//   ....[96]....
        /*023c*/ 	.word	0xffffffff


	//   ....[97]....
        /*0240*/ 	.word	0xffffffff


	//   ....[98]....
        /*0244*/ 	.word	0xffffffff


	//   ....[99]....
        /*0248*/ 	.word	0xffffffff


	//   ....[100]....
        /*024c*/ 	.word	0xffffffff


	//   ....[101]....
        /*0250*/ 	.word	0xffffffff


	//   ....[102]....
        /*0254*/ 	.word	0xffffffff


	//   ....[103]....
        /*0258*/ 	.word	0xffffffff


	//   ....[104]....
        /*025c*/ 	.word	0xffffffff


	//   ....[105]....
        /*0260*/ 	.word	0xffffffff


	//   ....[106]....
        /*0264*/ 	.word	0xffffffff


	//   ....[107]....
        /*0268*/ 	.word	0xffffffff


	//   ....[108]....
        /*026c*/ 	.word	0x05000015


	//   ....[109]....
        /*0270*/ 	.word	0x05000015


	//   ....[110]....
        /*0274*/ 	.word	0x05000015


	//   ....[111]....
        /*0278*/ 	.word	0x05000015


	//   ....[112]....
        /*027c*/ 	.word	0x05000015


	//   ....[113]....
        /*0280*/ 	.word	0x05000015


	//   ....[114]....
        /*0284*/ 	.word	0x05000015


	//   ....[115]....
        /*0288*/ 	.word	0x05000015


	//   ....[116]....
        /*028c*/ 	.word	0x05000015


	//   ....[117]....
        /*0290*/ 	.word	0x05000015


	//   ....[118]....
        /*0294*/ 	.word	0x05000015


	//   ....[119]....
        /*0298*/ 	.word	0x05000015


	//   ....[120]....
        /*029c*/ 	.word	0x05000015


	//   ....[121]....
        /*02a0*/ 	.word	0x05000015


	//   ....[122]....
        /*02a4*/ 	.word	0x05000015


	//   ....[123]....
        /*02a8*/ 	.word	0x05000015


	//   ....[124]....
        /*02ac*/ 	.word	0x05000015


	//   ....[125]....
        /*02b0*/ 	.word	0x05000015


	//   ....[126]....
        /*02b4*/ 	.word	0x05000015


	//   ....[127]....
        /*02b8*/ 	.word	0x05000015


	//   ....[128]....
        /*02bc*/ 	.word	0x05000015


	//   ....[129]....
        /*02c0*/ 	.word	0x05000015


	//   ....[130]....
        /*02c4*/ 	.word	0x05000015


	//   ....[131]....
        /*02c8*/ 	.word	0x05000015


	//   ....[132]....
        /*02cc*/ 	.word	0x05000015


	//   ....[133]....
        /*02d0*/ 	.word	0x05000015


	//   ....[134]....
        /*02d4*/ 	.word	0x05000015


	//   ....[135]....
        /*02d8*/ 	.word	0x05000015


	//   ....[136]....
        /*02dc*/ 	.word	0x05000015


	//   ....[137]....
        /*02e0*/ 	.word	0x05000015


	//   ....[138]....
        /*02e4*/ 	.word	0x05000015


	//   ....[139]....
        /*02e8*/ 	.word	0x05000015


	//   ....[140]....
        /*02ec*/ 	.word	0x05000015


	//   ....[141]....
        /*02f0*/ 	.word	0x05000015


	//   ....[142]....
        /*02f4*/ 	.word	0x05000015


	//   ....[143]....
        /*02f8*/ 	.word	0x05000015


	//   ....[144]....
        /*02fc*/ 	.word	0x05000015


	//   ....[145]....
        /*0300*/ 	.word	0x05000015


	//   ....[146]....
        /*0304*/ 	.word	0x05000015


	//   ....[147]....
        /*0308*/ 	.word	0x05000015


	//   ....[148]....
        /*030c*/ 	.word	0x05000015


	//   ....[149]....
        /*0310*/ 	.word	0x05000015


	//   ....[150]....
        /*0314*/ 	.word	0x05000015


	//   ....[151]....
        /*0318*/ 	.word	0x05000015


	//   ....[152]....
        /*031c*/ 	.word	0x05000015


	//   ....[153]....
        /*0320*/ 	.word	0x05000015


	//   ....[154]....
        /*0324*/ 	.word	0x05000015


	//   ....[155]....
        /*0328*/ 	.word	0x05000015


	//   ....[156]....
        /*032c*/ 	.word	0x05000015


	//   ....[157]....
        /*0330*/ 	.word	0x05000015


	//   ....[158]....
        /*0334*/ 	.word	0x05000015


	//   ....[159]....
        /*0338*/ 	.word	0x05000015


	//----- nvinfo : EIATTR_COOP_GROUP_INSTR_OFFSETS
	.align		4
.L_4626:
        /*033c*/ 	.byte	0x04, 0x28
        /*033e*/ 	.short	(.L_4628 - .L_4627)


	//   ....[0]....
.L_4627:
        /*0340*/ 	.word	0x00000390


	//   ....[1]....
        /*0344*/ 	.word	0x00000530


	//   ....[2]....
        /*0348*/ 	.word	0x000008a0


	//   ....[3]....
        /*034c*/ 	.word	0x000008c0


	//   ....[4]....
        /*0350*/ 	.word	0x00000900


	//   ....[5]....
        /*0354*/ 	.word	0x00000930


	//   ....[6]....
        /*0358*/ 	.word	0x000009a0


	//   ....[7]....
        /*035c*/ 	.word	0x000009e0


	//   ....[8]....
        /*0360*/ 	.word	0x00000a20


	//   ....[9]....
        /*0364*/ 	.word	0x00000a70


	//   ....[10]....
        /*0368*/ 	.word	0x00000ac0


	//   ....[11]....
        /*036c*/ 	.word	0x00000ae0


	//   ....[12]....
        /*0370*/ 	.word	0x00000ba0


	//   ....[13]....
        /*0374*/ 	.word	0x00000ea0


	//   ....[14]....
        /*0378*/ 	.word	0x00002630


	//   ....[15]....
        /*037c*/ 	.word	0x000027b0


	//   ....[16]....
        /*0380*/ 	.word	0x00002b10


	//   ....[17]....
        /*0384*/ 	.word	0x00002b60


	//   ....[18]....
        /*0388*/ 	.word	0x00002bd0


	//   ....[19]....
        /*038c*/ 	.word	0x00002bf0


	//   ....[20]....
        /*0390*/ 	.word	0x00002c70


	//   ....[21]....
        /*0394*/ 	.word	0x00002c90


	//   ....[22]....
        /*0398*/ 	.word	0x00002d00


	//   ....[23]....
        /*039c*/ 	.word	0x00002d20


	//   ....[24]....
        /*03a0*/ 	.word	0x00002d90


	//   ....[25]....
        /*03a4*/ 	.word	0x00002db0


	//   ....[26]....
        /*03a8*/ 	.word	0x00002e10


	//   ....[27]....
        /*03ac*/ 	.word	0x00002e40


	//   ....[28]....
        /*03b0*/ 	.word	0x000033b0


	//   ....[29]....
        /*03b4*/ 	.word	0x00003420


	//   ....[30]....
        /*03b8*/ 	.word	0x000034a0


	//   ....[31]....
        /*03bc*/ 	.word	0x000034f0


	//   ....[32]....
        /*03c0*/ 	.word	0x00003510


	//   ....[33]....
        /*03c4*/ 	.word	0x00003580


	//   ....[34]....
        /*03c8*/ 	.word	0x000035a0


	//   ....[35]....
        /*03cc*/ 	.word	0x00003630


	//   ....[36]....
        /*03d0*/ 	.word	0x00003650


	//   ....[37]....
        /*03d4*/ 	.word	0x000036c0


	//   ....[38]....
        /*03d8*/ 	.word	0x000036e0


	//   ....[39]....
        /*03dc*/ 	.word	0x00003760


	//   ....[40]....
        /*03e0*/ 	.word	0x00003780


	//   ....[41]....
        /*03e4*/ 	.word	0x00003890


	//   ....[42]....
        /*03e8*/ 	.word	0x000038f0


	//   ....[43]....
        /*03ec*/ 	.word	0x00003980


	//   ....[44]....
        /*03f0*/ 	.word	0x00003990


	//   ....[45]....
        /*03f4*/ 	.word	0x000039b0


	//   ....[46]....
        /*03f8*/ 	.word	0x00003a20


	//   ....[47]....
        /*03fc*/ 	.word	0x00003a50


	//   ....[48]....
        /*0400*/ 	.word	0x00003ae0


	//   ....[49]....
        /*0404*/ 	.word	0x00003b00


	//   ....[50]....
        /*0408*/ 	.word	0x00003b70


	//   ....[51]....
        /*040c*/ 	.word	0x00003b90


	//   ....[52]....
        /*0410*/ 	.word	0x00003c10


	//   ....[53]....
        /*0414*/ 	.word	0x00003c30


	//   ....[54]....
        /*0418*/ 	.word	0x000058c0


	//   ....[55]....
        /*041c*/ 	.word	0x00005a10


	//   ....[56]....
        /*0420*/ 	.word	0x00005f00


	//   ....[57]....
        /*0424*/ 	.word	0x00005f30


	//   ....[58]....
        /*0428*/ 	.word	0x00005f70


	//   ....[59]....
        /*042c*/ 	.word	0x00005fa0


	//   ....[60]....
        /*0430*/ 	.word	0x00006010


	//   ....[61]....
        /*0434*/ 	.word	0x00006050


	//   ....[62]....
        /*0438*/ 	.word	0x00006090


	//   ....[63]....
        /*043c*/ 	.word	0x000060e0


	//   ....[64]....
        /*0440*/ 	.word	0x00006130


	//   ....[65]....
        /*0444*/ 	.word	0x00006150


	//   ....[66]....
        /*0448*/ 	.word	0x00006430


	//   ....[67]....
        /*044c*/ 	.word	0x00006500


	//   ....[68]....
        /*0450*/ 	.word	0x00007fd0


	//   ....[69]....
        /*0454*/ 	.word	0x00008110


	//   ....[70]....
        /*0458*/ 	.word	0x00008580


	//   ....[71]....
        /*045c*/ 	.word	0x000085d0


	//   ....[72]....
        /*0460*/ 	.word	0x00008630


	//   ....[73]....
        /*0464*/ 	.word	0x00008660


	//   ....[74]....
        /*0468*/ 	.word	0x000086d0


	//   ....[75]....
        /*046c*/ 	.word	0x000086f0


	//   ....[76]....
        /*0470*/ 	.word	0x00008770


	//   ....[77]....
        /*0474*/ 	.word	0x00008780


	//   ....[78]....
        /*0478*/ 	.word	0x00008800


	//   ....[79]....
        /*047c*/ 	.word	0x00008810


	//   ....[80]....
        /*0480*/ 	.word	0x00008ab0


	//   ....[81]....
        /*0484*/ 	.word	0x00008b50


	//   ....[82]....
        /*0488*/ 	.word	0x00008e60


	//   ....[83]....
        /*048c*/ 	.word	0x00008ed0


	//   ....[84]....
        /*0490*/ 	.word	0x00008f40


	//   ....[85]....
        /*0494*/ 	.word	0x00008f60


	//   ....[86]....
        /*0498*/ 	.word	0x00008fd0


	//   ....[87]....
        /*049c*/ 	.word	0x00008ff0


	//   ....[88]....
        /*04a0*/ 	.word	0x00009070


	//   ....[89]....
        /*04a4*/ 	.word	0x00009090


	//   ....[90]....
        /*04a8*/ 	.word	0x00009100


	//   ....[91]....
        /*04ac*/ 	.word	0x00009120


	//   ....[92]....
        /*04b0*/ 	.word	0x000091d0


	//   ....[93]....
        /*04b4*/ 	.word	0x00009210


	//   ....[94]....
        /*04b8*/ 	.word	0x00009230


	//   ....[95]....
        /*04bc*/ 	.word	0x00009330


	//   ....[96]....
        /*04c0*/ 	.word	0x00009390


	//   ....[97]....
        /*04c4*/ 	.word	0x00009400


	//   ....[98]....
        /*04c8*/ 	.word	0x00009420


	//   ....[99]....
        /*04cc*/ 	.word	0x00009490


	//   ....[100]....
        /*04d0*/ 	.word	0x000094c0


	//   ....[101]....
        /*04d4*/ 	.word	0x00009550


	//   ....[102]....
        /*04d8*/ 	.word	0x00009570


	//   ....[103]....
        /*04dc*/ 	.word	0x000095e0


	//   ....[104]....
        /*04e0*/ 	.word	0x00009600


	//   ....[105]....
        /*04e4*/ 	.word	0x00009690


	//   ....[106]....
        /*04e8*/ 	.word	0x000096b0


	//   ....[107]....
        /*04ec*/ 	.word	0x000096d0


	//   ....[108]....
        /*04f0*/ 	.word	0x0000af30


	//   ....[109]....
        /*04f4*/ 	.word	0x0000aff0


	//   ....[110]....
        /*04f8*/ 	.word	0x0000b0c0


	//   ....[111]....
        /*04fc*/ 	.word	0x0000b120


	//   ....[112]....
        /*0500*/ 	.word	0x0000b1d0


	//   ....[113]....
        /*0504*/ 	.word	0x0000b240


	//   ....[114]....
        /*0508*/ 	.word	0x0000b2e0


	//   ....[115]....
        /*050c*/ 	.word	0x0000b350


	//   ....[116]....
        /*0510*/ 	.word	0x0000b3d0


	//   ....[117]....
        /*0514*/ 	.word	0x0000b490


	//   ....[118]....
        /*0518*/ 	.word	0x0000b510


	//   ....[119]....
        /*051c*/ 	.word	0x0000b5d0


	//   ....[120]....
        /*0520*/ 	.word	0x0000b600


	//   ....[121]....
        /*0524*/ 	.word	0x0000b6e0


	//   ....[122]....
        /*0528*/ 	.word	0x0000b790


	//   ....[123]....
        /*052c*/ 	.word	0x0000b860


	//   ....[124]....
        /*0530*/ 	.word	0x0000b8c0


	//   ....[125]....
        /*0534*/ 	.word	0x0000b9a0


	//   ....[126]....
        /*0538*/ 	.word	0x0000b9f0


	//   ....[127]....
        /*053c*/ 	.word	0x0000bac0


	//   ....[128]....
        /*0540*/ 	.word	0x0000bb10


	//   ....[129]....
        /*0544*/ 	.word	0x0000bb90


	//   ....[130]....
        /*0548*/ 	.word	0x0000bc30


	//   ....[131]....
        /*054c*/ 	.word	0x0000bca0


	//   ....[132]....
        /*0550*/ 	.word	0x0000bd40


	//   ....[133]....
        /*0554*/ 	.word	0x0000bd70


	//   ....[134]....
        /*0558*/ 	.word	0x0000be70


	//   ....[135]....
        /*055c*/ 	.word	0x0000bf20


	//   ....[136]....
        /*0560*/ 	.word	0x0000bfe0


	//   ....[137]....
        /*0564*/ 	.word	0x0000c030


	//   ....[138]....
        /*0568*/ 	.word	0x0000c100


	//   ....[139]....
        /*056c*/ 	.word	0x0000c150


	//   ....[140]....
        /*0570*/ 	.word	0x0000c220


	//   ....[141]....
        /*0574*/ 	.word	0x0000c270


	//   ....[142]....
        /*0578*/ 	.word	0x0000c340


	//   ....[143]....
        /*057c*/ 	.word	0x0000c390


	//   ....[144]....
        /*0580*/ 	.word	0x0000c470


	//   ....[145]....
        /*0584*/ 	.word	0x0000c4d0


	//   ....[146]....
        /*0588*/ 	.word	0x0000c500


	//   ....[147]....
        /*058c*/ 	.word	0x0000c600


	//   ....[148]....
        /*0590*/ 	.word	0x0000c6a0


	//   ....[149]....
        /*0594*/ 	.word	0x0000c780


	//   ....[150]....
        /*0598*/ 	.word	0x0000c7d0


	//   ....[151]....
        /*059c*/ 	.word	0x0000c890


	//   ....[152]....
        /*05a0*/ 	.word	0x0000c8e0


	//   ....[153]....
        /*05a4*/ 	.word	0x0000c9b0


	//   ....[154]....
        /*05a8*/ 	.word	0x0000ca00


	//   ....[155]....
        /*05ac*/ 	.word	0x0000cad0


	//   ....[156]....
        /*05b0*/ 	.word	0x0000cb20


	//   ....[157]....
        /*05b4*/ 	.word	0x0000cbf0


	//   ....[158]....
        /*05b8*/ 	.word	0x0000cc40


	//   ....[159]....
        /*05bc*/ 	.word	0x0000cc70


	//----- nvinfo : EIATTR_VRC_CTA_INIT_COUNT
	.align		4
.L_4628:
        /*05c0*/ 	.byte	0x02, 0x4a
	.zero		1
	.zero		1


	//----- nvinfo : EIATTR_EXIT_INSTR_OFFSETS
	.align		4
        /*05c4*/ 	.byte	0x04, 0x1c
        /*05c6*/ 	.short	(.L_4630 - .L_4629)


	//   ....[0]....
.L_4629:
        /*05c8*/ 	.word	0x00001410


	//   ....[1]....
        /*05cc*/ 	.word	0x000016b0


	//   ....[2]....
        /*05d0*/ 	.word	0x00001e30


	//   ....[3]....
        /*05d4*/ 	.word	0x00001f00


	//   ....[4]....
        /*05d8*/ 	.word	0x00002290


	//   ....[5]....
        /*05dc*/ 	.word	0x00002300


	//   ....[6]....
        /*05e0*/ 	.word	0x00004460


	//   ....[7]....
        /*05e4*/ 	.word	0x00004630


	//   ....[8]....
        /*05e8*/ 	.word	0x00004df0


	//   ....[9]....
        /*05ec*/ 	.word	0x00004ee0


	//   ....[10]....
        /*05f0*/ 	.word	0x00005280


	//   ....[11]....
        /*05f4*/ 	.word	0x000052f0


	//   ....[12]....
        /*05f8*/ 	.word	0x00005310


	//   ....[13]....
        /*05fc*/ 	.word	0x00007950


	//   ....[14]....
        /*0600*/ 	.word	0x00007a00


	//   ....[15]....
        /*0604*/ 	.word	0x0000ae30


	//   ....[16]....
        /*0608*/ 	.word	0x0000aee0


	//----- nvinfo : EIATTR_MAX_THREADS
	.align		4
.L_4630:
        /*060c*/ 	.byte	0x04, 0x05
        /*060e*/ 	.short	(.L_4632 - .L_4631)
.L_4631:
        /*0610*/ 	.word	0x00000100
        /*0614*/ 	.word	0x00000001
        /*0618*/ 	.word	0x00000001


	//----- nvinfo : EIATTR_CRS_STACK_SIZE
	.align		4
.L_4632:
        /*061c*/ 	.byte	0x04, 0x1e
        /*061e*/ 	.short	(.L_4634 - .L_4633)
.L_4633:
        /*0620*/ 	.word	0x00000000


	//----- nvinfo : EIATTR_CBANK_PARAM_SIZE
	.align		4
.L_4634:
        /*0624*/ 	.byte	0x03, 0x19
        /*0626*/ 	.short	0x003c


	//----- nvinfo : EIATTR_PARAM_CBANK
	.align		4
        /*0628*/ 	.byte	0x04, 0x0a
        /*062a*/ 	.short	(.L_4636 - .L_4635)
	.align		4
.L_4635:
        /*062c*/ 	.word	index@(.nv.constant0._ZN6thrust24THRUST_300001_SM_1000_NS8cuda_cub4core6detail13_kernel_agentINS1_15__reduce_by_key16ReduceByKeyAgentINS0_6detail15normal_iteratorINS0_10device_ptrIiEEEESB_SB_SB_N4cuda3std3__48equal_toIiEENSE_4plusIiEEPiiEEJSB_SB_SB_SB_SJ_N3cub18CUB_300001_SM_100024ReduceByKeyScanTileStateIiiLb1EEESG_SI_iiEEEvDpT0_)
        /*0630*/ 	.short	0x0380
        /*0632*/ 	.short	0x003c


	//----- nvinfo : EIATTR_SW_WAR
	.align		4
.L_4636:
        /*0634*/ 	.byte	0x04, 0x36
        /*0636*/ 	.short	(.L_4638 - .L_4637)
.L_4637:
        /*0638*/ 	.word	0x00000008
.L_4638:


//--------------------- .nv.info._ZN6thrust24THRUST_300001_SM_1000_NS8cuda_cub4core6detail13_kernel_agentINS1_15__reduce_by_key16ReduceByKeyAgentINS0_6detail15normal_iteratorINS0_10device_ptrIiEEEESB_SB_SB_N4cuda3std3__412not_equal_toIiEENSE_10multipliesIiEEPllEEJSB_SB_SB_SB_SJ_N3cub18CUB_300001_SM_100024ReduceByKeyScanTileStateIilLb1EEESG_SI_llEEEvDpT0_ --------------------------
	.section	.nv.info._ZN6thrust24THRUST_300001_SM_1000_NS8cuda_cub4core6detail13_kernel_agentINS1_15__reduce_by_key16ReduceByKeyAgentINS0_6detail15normal_iteratorINS0_10device_ptrIiEEEESB_SB_SB_N4cuda3std3__412not_equal_toIiEENSE_10multipliesIiEEPllEEJSB_SB_SB_SB_SJ_N3cub18CUB_300001_SM_100024ReduceByKeyScanTileStateIilLb1EEESG_SI_llEEEvDpT0_,"",@"SHT_CUDA_INFO"
	.sectionflags	@""
	.align	4


	//----- nvinfo : EIATTR_CUDA_API_VERSION
	.align		4
        /*0000*/ 	.byte	0x04, 0x37
        /*0002*/ 	.short	(.L_4640 - .L_4639)
.L_4639:
        /*0004*/ 	.word	0x00000082


	//----- nvinfo : EIATTR_KPARAM_INFO
	.align		4
.L_4640:
        /*0008*/ 	.byte	0x04, 0x17
        /*000a*/ 	.short	(.L_4642 - .L_4641)
.L_4641:
        /*000c*/ 	.word	0x00000000
        /*0010*/ 	.short	0x0009
        /*0012*/ 	.short	0x0040
        /*0014*/ 	.byte	0x00, 0xf0, 0x21, 0x00


	//----- nvinfo : EIATTR_KPARAM_INFO
	.align		4
.L_4642:
        /*0018*/ 	.byte	0x04, 0x17
        /*001a*/ 	.short	(.L_4644 - .L_4643)
.L_4643:
        /*001c*/ 	.word	0x00000000
        /*0020*/ 	.short	0x0008
        /*0022*/ 	.short	0x0038
        /*0024*/ 	.byte	0x00, 0xf0, 0x21, 0x00


	//----- nvinfo : EIATTR_KPARAM_INFO
	.align		4
.L_4644:
        /*0028*/ 	.byte	0x04, 0x17
        /*002a*/ 	.short	(.L_4646 - .L_4645)
.L_4645:
        /*002c*/ 	.word	0x00000000
        /*0030*/ 	.short	0x0007
        /*0032*/ 	.short	0x0031
        /*0034*/ 	.byte	0x00, 0xf0, 0x05, 0x00


	//----- nvinfo : EIATTR_KPARAM_INFO
	.align		4
.L_4646:
        /*0038*/ 	.byte	0x04, 0x17
        /*003a*/ 	.short	(.L_4648 - .L_4647)
.L_4647:
        /*003c*/ 	.word	0x00000000
        /*0040*/ 	.short	0x0006
        /*0042*/ 	.short	0x0030
        /*0044*/ 	.byte	0x00, 0xf0, 0x05, 0x00


	//----- nvinfo : EIATTR_KPARAM_INFO
	.align		4
.L_4648:
        /*0048*/ 	.byte	0x04, 0x17
        /*004a*/ 	.short	(.L_4650 - .L_4649)
.L_4649:
        /*004c*/ 	.word	0x00000000
        /*0050*/ 	.short	0x0005
        /*0052*/ 	.short	0x0028
        /*0054*/ 	.byte	0x00, 0xf0, 0x21, 0x00


	//----- nvinfo : EIATTR_KPARAM_INFO
	.align		4
.L_4650:
        /*0058*/ 	.byte	0x04, 0x17
        /*005a*/ 	.short	(.L_4652 - .L_4651)
.L_4651:
        /*005c*/ 	.word	0x00000000
        /*0060*/ 	.short	0x0004
        /*0062*/ 	.short	0x0020
        /*0064*/ 	.byte	0x00, 0xf5, 0x21, 0x00


	//----- nvinfo : EIATTR_KPARAM_INFO
	.align		4
.L_4652:
        /*0068*/ 	.byte	0x04, 0x17
        /*006a*/ 	.short	(.L_4654 - .L_4653)
.L_4653:
        /*006c*/ 	.word	0x00000000
        /*0070*/ 	.short	0x0003
        /*0072*/ 	.short	0x0018
        /*0074*/ 	.byte	0x00, 0xf0, 0x21, 0x00


	//----- nvinfo : EIATTR_KPARAM_INFO
	.align		4
.L_4654:
        /*0078*/ 	.byte	0x04, 0x17
        /*007a*/ 	.short	(.L_4656 - .L_4655)
.L_4655:
        /*007c*/ 	.word	0x00000000
        /*0080*/ 	.short	0x0002
        /*0082*/ 	.short	0x0010
        /*0084*/ 	.byte	0x00, 0xf0, 0x21, 0x00


	//----- nvinfo : EIATTR_KPARAM_INFO
	.align		4
.L_4656:
        /*0088*/ 	.byte	0x04, 0x17
        /*008a*/ 	.short	(.L_4658 - .L_4657)
.L_4657:
        /*008c*/ 	.word	0x00000000
        /*0090*/ 	.short	0x0001
        /*0092*/ 	.short	0x0008
        /*0094*/ 	.byte	0x00, 0xf0, 0x21, 0x00


	//----- nvinfo : EIATTR_KPARAM_INFO
	.align		4
.L_4658:
        /*0098*/ 	.byte	0x04, 0x17
        /*009a*/ 	.short	(.L_4660 - .L_4659)
.L_4659:
        /*009c*/ 	.word	0x00000000
        /*00a0*/ 	.short	0x0000
        /*00a2*/ 	.short	0x0000
        /*00a4*/ 	.byte	0x00, 0xf0, 0x21, 0x00


	//----- nvinfo : EIATTR_SPARSE_MMA_MASK
	.align		4
.L_4660:
        /*00a8*/ 	.byte	0x03, 0x50
        /*00aa*/ 	.short	0x0000


	//----- nvinfo : EIATTR_MAXREG_COUNT
	.align		4
        /*00ac*/ 	.byte	0x03, 0x1b
        /*00ae*/ 	.short	0x00ff


	//----- nvinfo : EIATTR_NUM_BARRIERS
	.align		4
        /*00b0*/ 	.byte	0x02, 0x4c
        /*00b2*/ 	.byte	0x01
	.zero		1


	//----- nvinfo : EIATTR_MERCURY_ISA_VERSION
	.align		4
        /*00b4*/ 	.byte	0x03, 0x5f
        /*00b6*/ 	.short	0x0101


	//----- nvinfo : EIATTR_COOP_GROUP_MASK_REGIDS
	.align		4
        /*00b8*/ 	.byte	0x04, 0x29
        /*00ba*/ 	.short	(.L_4662 - .L_4661)


	//   ....[0]....
.L_4661:
        /*00bc*/ 	.word	0xffffffff


	//   ....[1]....
        /*00c0*/ 	.word	0xffffffff


	//   ....[2]....
        /*00c4*/ 	.word	0xffffffff


	//   ....[3]....
        /*00c8*/ 	.word	0xffffffff


	//   ....[4]....
        /*00cc*/ 	.word	0xffffffff


	//   ....[5]....
        /*00d0*/ 	.word	0xffffffff


	//   ....[6]....
        /*00d4*/ 	.word	0xffffffff


	//   ....[7]....
        /*00d8*/ 	.word	0xffffffff


	//   ....[8]....
        /*00dc*/ 	.word	0xffffffff


	//   ....[9]....
        /*00e0*/ 	.word	0xffffffff


	//   ....[10]....
        /*00e4*/ 	.word	0xffffffff


	//   ....[11]....
        /*00e8*/ 	.word	0xffffffff


	//   ....[12]....
        /*00ec*/ 	.word	0xffffffff


	//   ....[13]....
        /*00f0*/ 	.word	0xffffffff


	//   ....[14]....
        /*00f4*/ 	.word	0xffffffff


	//   ....[15]....
        /*00f8*/ 	.word	0xffffffff


	//   ....[16]....
        /*00fc*/ 	.word	0xffffffff


	//   ....[17]....
        /*0100*/ 	.word	0xffffffff


	//   ....[18]....
        /*0104*/ 	.word	0xffffffff


	//   ....[19]....
        /*0108*/ 	.word	0xffffffff


	//   ....[20]....
        /*010c*/ 	.word	0xffffffff


	//   ....[21]....
        /*0110*/ 	.word	0xffffffff


	//   ....[22]....
        /*0114*/ 	.word	0xffffffff


	//   ....[23]....
        /*0118*/ 	.word	0xffffffff


	//   ....[24]....
        /*011c*/ 	.word	0xffffffff


	//   ....[25]....
        /*0120*/ 	.word	0xffffffff


	//   ....[26]....
        /*0124*/ 	.word	0xffffffff


	//   ....[27]....
        /*0128*/ 	.word	0xffffffff


	//   ....[28]....
        /*012c*/ 	.word	0xffffffff


	//   ....[29]....
        /*0130*/ 	.word	0xffffffff


	//   ....[30]....
        /*0134*/ 	.word	0xffffffff


	//   ....[31]....
        /*0138*/ 	.word	0xffffffff


	//   ....[32]....
        /*013c*/ 	.word	0xffffffff


	//   ....[33]....
        /*0140*/ 	.word	0xffffffff


	//   ....[34]....
        /*0144*/ 	.word	0xffffffff


	//   ....[35]....
        /*0148*/ 	.word	0xffffffff


	//   ....[36]....
        /*014c*/ 	.word	0xffffffff


	//   ....[37]....
        /*0150*/ 	.word	0xffffffff


	//   ....[38]....
        /*0154*/ 	.word	0xffffffff


	//   ....[39]....
        /*0158*/ 	.word	0xffffffff


	//   ....[40]....
        /*015c*/ 	.word	0xffffffff


	//   ....[41]....
        /*0160*/ 	.word	0xffffffff


	//   ....[42]....
        /*0164*/ 	.word	0xffffffff


	//   ....[43]....
        /*0168*/ 	.word	0xffffffff


	//   ....[44]....
        /*016c*/ 	.word	0xffffffff


	//   ....[45]....
        /*0170*/ 	.word	0xffffffff


	//   ....[46]....
        /*0174*/ 	.word	0xffffffff


	//   ....[47]....
        /*0178*/ 	.word	0xffffffff


	//   ....[48]....
        /*017c*/ 	.word	0xffffffff


	//   ....[49]....
        /*0180*/ 	.word	0xffffffff


	//   ....[50]....
        /*0184*/ 	.word	0xffffffff


	//   ....[51]....
        /*0188*/ 	.word	0xffffffff


	//   ....[52]....
        /*018c*/ 	.word	0xffffffff


	//   ....[53]....
        /*0190*/ 	.word	0xffffffff


	//   ....[54]....
        /*0194*/ 	.word	0xffffffff


	//   ....[55]....
        /*0198*/ 	.word	0xffffffff


	//   ....[56]....
        /*019c*/ 	.word	0xffffffff


	//   ....[57]....
        /*01a0*/ 	.word	0xffffffff


	//   ....[58]....
        /*01a4*/ 	.word	0xffffffff


	//   ....[59]....
        /*01a8*/ 	.word	0xffffffff


	//   ....[60]....
        /*01ac*/ 	.word	0xffffffff


	//   ....[61]....
        /*01b0*/ 	.word	0xffffffff


	//   ....[62]....
        /*01b4*/ 	.word	0xffffffff


	//   ....[63]....
        /*01b8*/ 	.word	0xffffffff


	//   ....[64]....
        /*01bc*/ 	.word	0xffffffff


	//   ....[65]....
        /*01c0*/ 	.word	0xffffffff


	//   ....[66]....
        /*01c4*/ 	.word	0xffffffff


	//   ....[67]....
        /*01c8*/ 	.word	0xffffffff


	//   ....[68]....
        /*01cc*/ 	.word	0xffffffff


	//   ....[69]....
        /*01d0*/ 	.word	0xffffffff


	//   ....[70]....
        /*01d4*/ 	.word	0xffffffff


	//   ....[71]....
        /*01d8*/ 	.word	0xffffffff


	//   ....[72]....
        /*01dc*/ 	.word	0xffffffff


	//   ....[73]....
        /*01e0*/ 	.word	0xffffffff


	//   ....[74]....
        /*01e4*/ 	.word	0xffffffff


	//   ....[75]....
        /*01e8*/ 	.word	0xffffffff


	//   ....[76]....
        /*01ec*/ 	.word	0xffffffff


	//   ....[77]....
        /*01f0*/ 	.word	0xffffffff


	//   ....[78]....
        /*01f4*/ 	.word	0xffffffff


	//   ....[79]....
        /*01f8*/ 	.word	0xffffffff


	//   ....[80]....
        /*01fc*/ 	.word	0xffffffff


	//   ....[81]....
        /*0200*/ 	.word	0xffffffff


	//   ....[82]....
        /*0204*/ 	.word	0xffffffff


	//   ....[83]....
        /*0208*/ 	.word	0xffffffff


	//   ....[84]....
        /*020c*/ 	.word	0xffffffff


	//   ....[85]....
        /*0210*/ 	.word	0xffffffff


	//   ....[86]....
        /*0214*/ 	.word	0xffffffff


	//   ....[87]....
        /*0218*/ 	.word	0xffffffff


	//   ....[88]....
        /*021c*/ 	.word	0xffffffff


	//   ....[89]....
        /*0220*/ 	.word	0xffffffff


	//   ....[90]....
        /*0224*/ 	.word	0xffffffff


	//   ....[91]....
        /*0228*/ 	.word	0xffffffff


	//   ....[92]....
        /*022c*/ 	.word	0xffffffff


	//   ....[93]....
        /*0230*/ 	.word	0xffffffff


	//   ....[94]....
        /*0234*/ 	.word	0xffffffff


	//   ....[95]....
        /*0238*/ 	.word	0xffffffff


	//   ....[96]....
        /*023c*/ 	.word	0xffffffff


	//   ....[97]....
        /*0240*/ 	.word	0xffffffff


	//   ....[98]....
        /*0244*/ 	.word	0xffffffff


	//   ....[99]....
        /*0248*/ 	.word	0xffffffff


	//   ....[100]....
        /*024c*/ 	.word	0xffffffff


	//   ....[101]....
        /*0250*/ 	.word	0xffffffff


	//   ....[102]....
        /*0254*/ 	.word	0xffffffff


	//   ....[103]....
        /*0258*/ 	.word	0xffffffff


	//   ....[104]....
        /*025c*/ 	.word	0xffffffff


	//   ....[105]....
        /*0260*/ 	.word	0xffffffff


	//   ....[106]....
        /*0264*/ 	.word	0xffffffff


	//   ....[107]....
        /*0268*/ 	.word	0xffffffff


	//   ....[108]....
        /*026c*/ 	.word	0xffffffff


	//   ....[109]....
        /*0270*/ 	.word	0xffffffff


	//   ....[110]....
        /*0274*/ 	.word	0xffffffff


	//   ....[111]....
        /*0278*/ 	.word	0xffffffff


	//   ....[112]....
        /*027c*/ 	.word	0xffffffff


	//   ....[113]....
        /*0280*/ 	.word	0xffffffff


	//   ....[114]....
        /*0284*/ 	.word	0xffffffff


	//   ....[115]....
        /*0288*/ 	.word	0xffffffff


	//   ....[116]....
        /*028c*/ 	.word	0xffffffff


	//   ....[117]....
        /*0290*/ 	.word	0xffffffff


	//   ....[118]....
        /*0294*/ 	.word	0xffffffff


	//   ....[119]....
        /*0298*/ 	.word	0xffffffff


	//   ....[120]....
        /*029c*/ 	.word	0xffffffff


	//   ....[121]....
        /*02a0*/ 	.word	0xffffffff


	//   ....[122]....
        /*02a4*/ 	.word	0xffffffff


	//   ....[123]....
        /*02a8*/ 	.word	0xffffffff


	//   ....[124]....
        /*02ac*/ 	.word	0xffffffff


	//   ....[125]....
        /*02b0*/ 	.word	0xffffffff


	//   ....[126]....
        /*02b4*/ 	.word	0xffffffff


	//   ....[127]....
        /*02b8*/ 	.word	0xffffffff


	//   ....[128]....
        /*02bc*/ 	.word	0xffffffff


	//   ....[129]....
        /*02c0*/ 	.word	0xffffffff


	//   ....[130]....
        /*02c4*/ 	.word	0xffffffff


	//   ....[131]....
        /*02c8*/ 	.word	0xffffffff


	//   ....[132]....
        /*02cc*/ 	.word	0xffffffff


	//   ....[133]....
        /*02d0*/ 	.word	0xffffffff


	//   ....[134]....
        /*02d4*/ 	.word	0xffffffff


	//   ....[135]....
        /*02d8*/ 	.word	0xffffffff


	//   ....[136]....
        /*02dc*/ 	.word	0xffffffff


	//   ....[137]....
        /*02e0*/ 	.word	0xffffffff


	//   ....[138]....
        /*02e4*/ 	.word	0xffffffff


	//   ....[139]....
        /*02e8*/ 	.word	0xffffffff


	//   ....[140]....
        /*02ec*/ 	.word	0xffffffff


	//   ....[141]....
        /*02f0*/ 	.word	0xffffffff


	//   ....[142]....
        /*02f4*/ 	.word	0xffffffff


	//   ....[143]....
        /*02f8*/ 	.word	0xffffffff


	//   ....[144]....
        /*02fc*/ 	.word	0xffffffff


	//   ....[145]....
        /*0300*/ 	.word	0xffffffff


	//   ....[146]....
        /*0304*/ 	.word	0xffffffff


	//   ....[147]....
        /*0308*/ 	.word	0xffffffff


	//   ....[148]....
        /*030c*/ 	.word	0xffffffff


	//   ....[149]....
        /*0310*/ 	.word	0xffffffff


	//   ....[150]....
        /*0314*/ 	.word	0xffffffff


	//   ....[151]....
        /*0318*/ 	.word	0xffffffff


	//   ....[152]....
        /*031c*/ 	.word	0x0500001c


	//   ....[153]....
        /*0320*/ 	.word	0x0500001c


	//   ....[154]....
        /*0324*/ 	.word	0x0500001c


	//   ....[155]....
        /*0328*/ 	.word	0x0500001c


	//   ....[156]....
        /*032c*/ 	.word	0x0500001c


	//   ....[157]....
        /*0330*/ 	.word	0x0500001c


	//   ....[158]....
        /*0334*/ 	.word	0x0500001c


	//   ....[159]....
        /*0338*/ 	.word	0x0500001c


	//   ....[160]....
        /*033c*/ 	.word	0x0500001c


	//   ....[161]....
        /*0340*/ 	.word	0x0500001c


	//   ....[162]....
        /*0344*/ 	.word	0x0500001c


	//   ....[163]....
        /*0348*/ 	.word	0x0500001c


	//   ....[164]....
        /*034c*/ 	.word	0x0500001c


	//   ....[165]....
        /*0350*/ 	.word	0x0500001c


	//   ....[166]....
        /*0354*/ 	.word	0x0500001c


	//   ....[167]....
        /*0358*/ 	.word	0x0500001c


	//   ....[168]....
        /*035c*/ 	.word	0x0500001c


	//   ....[169]....
        /*0360*/ 	.word	0x0500001c


	//   ....[170]....
        /*0364*/ 	.word	0x0500001c


	//   ....[171]....
        /*0368*/ 	.word	0x0500001c


	//   ....[172]....
        /*036c*/ 	.word	0x0500001c


	//   ....[173]....
        /*0370*/ 	.word	0x0500001c


	//   ....[174]....
        /*0374*/ 	.word	0x0500001c


	//   ....[175]....
        /*0378*/ 	.word	0x0500001c


	//   ....[176]....
        /*037c*/ 	.word	0x0500001c


	//   ....[177]....
        /*0380*/ 	.word	0x0500001c


	//   ....[178]....
        /*0384*/ 	.word	0x0500001c


	//   ....[179]....
        /*0388*/ 	.word	0x0500001c


	//   ....[180]....
        /*038c*/ 	.word	0x0500001c


	//   ....[181]....
        /*0390*/ 	.word	0x0500001c


	//   ....[182]....
        /*0394*/ 	.word	0x0500001c


	//   ....[183]....
        /*0398*/ 	.word	0x0500001c


	//   ....[184]....
        /*039c*/ 	.word	0x0500001c


	//   ....[185]....
        /*03a0*/ 	.word	0x0500001c


	//   ....[186]....
        /*03a4*/ 	.word	0x0500001c


	//   ....[187]....
        /*03a8*/ 	.word	0x0500001c


	//   ....[188]....
        /*03ac*/ 	.word	0x0500001c


	//   ....[189]....
        /*03b0*/ 	.word	0x0500001c


	//   ....[190]....
        /*03b4*/ 	.word	0x0500001c


	//   ....[191]....
        /*03b8*/ 	.word	0x0500001c


	//   ....[192]....
        /*03bc*/ 	.word	0x0500001c


	//   ....[193]....
        /*03c0*/ 	.word	0x0500001c


	//   ....[194]....
        /*03c4*/ 	.word	0x0500001c


	//   ....[195]....
        /*03c8*/ 	.word	0x0500001c


	//   ....[196]....
        /*03cc*/ 	.word	0x0500001c


	//   ....[197]....
        /*03d0*/ 	.word	0x0500001c


	//   ....[198]....
        /*03d4*/ 	.word	0x0500001c


	//   ....[199]....
        /*03d8*/ 	.word	0x0500001c


	//   ....[200]....
        /*03dc*/ 	.word	0x0500001c


	//   ....[201]....
        /*03e0*/ 	.word	0x0500001c


	//   ....[202]....
        /*03e4*/ 	.word	0x0500001c


	//   ....[203]....
        /*03e8*/ 	.word	0x0500001c


	//   ....[204]....
        /*03ec*/ 	.word	0x0500001c


	//   ....[205]....
        /*03f0*/ 	.word	0x0500001c


	//   ....[206]....
        /*03f4*/ 	.word	0x0500001c


	//   ....[207]....
        /*03f8*/ 	.word	0x0500001c


	//   ....[208]....
        /*03fc*/ 	.word	0x0500001c


	//   ....[209]....
        /*0400*/ 	.word	0x0500001c


	//   ....[210]....
        /*0404*/ 	.word	0x0500001c


	//   ....[211]....
        /*0408*/ 	.word	0x0500001c


	//   ....[212]....
        /*040c*/ 	.word	0x0500001c


	//   ....[213]....
        /*0410*/ 	.word	0x0500001c


	//   ....[214]....
        /*0414*/ 	.word	0x0500001c


	//   ....[215]....
        /*0418*/ 	.word	0x0500001c


	//   ....[216]....
        /*041c*/ 	.word	0x0500001c


	//   ....[217]....
        /*0420*/ 	.word	0x0500001c


	//   ....[218]....
        /*0424*/ 	.word	0x0500001c


	//   ....[219]....
        /*0428*/ 	.word	0x0500001c


	//   ....[220]....
        /*042c*/ 	.word	0x0500001c


	//   ....[221]....
        /*0430*/ 	.word	0x0500001c


	//   ....[222]....
        /*0434*/ 	.word	0x0500001c


	//   ....[223]....
        /*0438*/ 	.word	0x0500001c


	//   ....[224]....
        /*043c*/ 	.word	0x0500001c


	//   ....[225]....
        /*0440*/ 	.word	0x0500001c


	//   ....[226]....
        /*0444*/ 	.word	0x0500001c


	//   ....[227]....
        /*0448*/ 	.word	0x0500001c


	//   ....[228]....
        /*044c*/ 	.word	0x0500001c


	//   ....[229]....
        /*0450*/ 	.word	0x0500001c


	//   ....[230]....
        /*0454*/ 	.word	0x0500001c


	//   ....[231]....
        /*0458*/ 	.word	0x0500001c


	//   ....[232]....
        /*045c*/ 	.word	0x0500001c


	//   ....[233]....
        /*0460*/ 	.word	0x0500001c


	//   ....[234]....
        /*0464*/ 	.word	0x0500001c


	//   ....[235]....
        /*0468*/ 	.word	0x0500001c


	//   ....[236]....
        /*046c*/ 	.word	0x0500001c


	//   ....[237]....
        /*0470*/ 	.word	0x0500001c


	//   ....[238]....
        /*0474*/ 	.word	0x0500001c


	//   ....[239]....
        /*0478*/ 	.word	0x0500001c


	//   ....[240]....
        /*047c*/ 	.word	0x0500001c


	//   ....[241]....
        /*0480*/ 	.word	0x0500001c


	//   ....[242]....
        /*0484*/ 	.word	0x0500001c


	//   ....[243]....
        /*0488*/ 	.word	0x0500001c


	//----- nvinfo : EIATTR_COOP_GROUP_INSTR_OFFSETS
	.align		4
.L_4662:
        /*048c*/ 	.byte	0x04, 0x28
        /*048e*/ 	.short	(.L_4664 - .L_4663)


	//   ....[0]....
.L_4663:
        /*0490*/ 	.word	0x00000400


	//   ....[1]....
        /*0494*/ 	.word	0x00000550


	//   ....[2]....
        /*0498*/ 	.word	0x00000960


	//   ....[3]....
        /*049c*/ 	.word	0x00000990


	//   ....[4]....
        /*04a0*/ 	.word	0x000009b0


	//   ....[5]....
        /*04a4*/ 	.word	0x000009f0


	//   ....[6]....
        /*04a8*/ 	.word	0x00000a70


	//   ....[7]....
        /*04ac*/ 	.word	0x00000a80


	//   ....[8]....
        /*04b0*/ 	.word	0x00000af0


	//   ....[9]....
        /*04b4*/ 	.word	0x00000b30


	//   ....[10]....
        /*04b8*/ 	.word	0x00000b50


	//   ....[11]....
        /*04bc*/ 	.word	0x00000bc0


	//   ....[12]....
        /*04c0*/ 	.word	0x00000c00


	//   ....[13]....
        /*04c4*/ 	.word	0x00000c20


	//   ....[14]....
        /*04c8*/ 	.word	0x00000c90


	//   ....[15]....
        /*04cc*/ 	.word	0x00000cd0


	//   ....[16]....
        /*04d0*/ 	.word	0x00000cf0


	//   ....[17]....
        /*04d4*/ 	.word	0x000012e0


	//   ....[18]....
        /*04d8*/ 	.word	0x00001300


	//   ....[19]....
        /*04dc*/ 	.word	0x00001310


	//   ....[20]....
        /*04e0*/ 	.word	0x00002900


	//   ....[21]....
        /*04e4*/ 	.word	0x00002a90


	//   ....[22]....
        /*04e8*/ 	.word	0x00002da0


	//   ....[23]....
        /*04ec*/ 	.word	0x00002e60


	//   ....[24]....
        /*04f0*/ 	.word	0x00002e90


	//   ....[25]....
        /*04f4*/ 	.word	0x00002ee0


	//   ....[26]....
        /*04f8*/ 	.word	0x00002f30


	//   ....[27]....
        /*04fc*/ 	.word	0x00002f60


	//   ....[28]....
        /*0500*/ 	.word	0x00002fc0


	//   ....[29]....
        /*0504*/ 	.word	0x00003000


	//   ....[30]....
        /*0508*/ 	.word	0x00003030


	//   ....[31]....
        /*050c*/ 	.word	0x000030b0


	//   ....[32]....
        /*0510*/ 	.word	0x000030e0


	//   ....[33]....
        /*0514*/ 	.word	0x00003100


	//   ....[34]....
        /*0518*/ 	.word	0x00003190


	//   ....[35]....
        /*051c*/ 	.word	0x000031c0


	//   ....[36]....
        /*0520*/ 	.word	0x000031e0


	//   ....[37]....
        /*0524*/ 	.word	0x00003690


	//   ....[38]....
        /*0528*/ 	.word	0x000036c0


	//   ....[39]....
        /*052c*/ 	.word	0x000036f0


	//   ....[40]....
        /*0530*/ 	.word	0x00003a20


	//   ....[41]....
        /*0534*/ 	.word	0x00003ab0


	//   ....[42]....
        /*0538*/ 	.word	0x00003b00


	//   ....[43]....
        /*053c*/ 	.word	0x00003b10


	//   ....[44]....
        /*0540*/ 	.word	0x00003b20


	//   ....[45]....
        /*0544*/ 	.word	0x00003c00


	//   ....[46]....
        /*0548*/ 	.word	0x00003c10


	//   ....[47]....
        /*054c*/ 	.word	0x00003c20


	//   ....[48]....
        /*0550*/ 	.word	0x00003d10


	//   ....[49]....
        /*0554*/ 	.word	0x00003d20


	//   ....[50]....
        /*0558*/ 	.word	0x00003d30


	//   ....[51]....
        /*055c*/ 	.word	0x00003e20


	//   ....[52]....
        /*0560*/ 	.word	0x00003e30


	//   ....[53]....
        /*0564*/ 	.word	0x00003e40


	//   ....[54]....
        /*0568*/ 	.word	0x00003f30


	//   ....[55]....
        /*056c*/ 	.word	0x00003f40


	//   ....[56]....
        /*0570*/ 	.word	0x00003f50


	//   ....[57]....
        /*0574*/ 	.word	0x00004090


	//   ....[58]....
        /*0578*/ 	.word	0x00004110


	//   ....[59]....
        /*057c*/ 	.word	0x00004190


	//   ....[60]....
        /*0580*/ 	.word	0x000041e0


	//   ....[61]....
        /*0584*/ 	.word	0x000041f0


	//   ....[62]....
        /*0588*/ 	.word	0x00004200


	//   ....[63]....
        /*058c*/ 	.word	0x000042e0


	//   ....[64]....
        /*0590*/ 	.word	0x000042f0


	//   ....[65]....
        /*0594*/ 	.word	0x00004300


	//   ....[66]....
        /*0598*/ 	.word	0x000043e0


	//   ....[67]....
        /*059c*/ 	.word	0x000043f0


	//   ....[68]....
        /*05a0*/ 	.word	0x00004400


	//   ....[69]....
        /*05a4*/ 	.word	0x000044e0


	//   ....[70]....
        /*05a8*/ 	.word	0x000044f0


	//   ....[71]....
        /*05ac*/ 	.word	0x00004500


	//   ....[72]....
        /*05b0*/ 	.word	0x000045e0


	//   ....[73]....
        /*05b4*/ 	.word	0x000045f0


	//   ....[74]....
        /*05b8*/ 	.word	0x00004600


	//   ....[75]....
        /*05bc*/ 	.word	0x00004760


	//   ....[76]....
        /*05c0*/ 	.word	0x00006400


	//   ....[77]....
        /*05c4*/ 	.word	0x00006540


	//   ....[78]....
        /*05c8*/ 	.word	0x00006b70


	//   ....[79]....
        /*05cc*/ 	.word	0x00006ba0


	//   ....[80]....
        /*05d0*/ 	.word	0x00006bc0


	//   ....[81]....
        /*05d4*/ 	.word	0x00006c00


	//   ....[82]....
        /*05d8*/ 	.word	0x00006c80


	//   ....[83]....
        /*05dc*/ 	.word	0x00006c90


	//   ....[84]....
        /*05e0*/ 	.word	0x00006d00


	//   ....[85]....
        /*05e4*/ 	.word	0x00006d40


	//   ....[86]....
        /*05e8*/ 	.word	0x00006d60


	//   ....[87]....
        /*05ec*/ 	.word	0x00006dd0


	//   ....[88]....
        /*05f0*/ 	.word	0x00006e10


	//   ....[89]....
        /*05f4*/ 	.word	0x00006e30


	//   ....[90]....
        /*05f8*/ 	.word	0x00006eb0


	//   ....[91]....
        /*05fc*/ 	.word	0x00006ee0


	//   ....[92]....
        /*0600*/ 	.word	0x00006f00


	//   ....[93]....
        /*0604*/ 	.word	0x000074e0


	//   ....[94]....
        /*0608*/ 	.word	0x00007500


	//   ....[95]....
        /*060c*/ 	.word	0x00007510


	//   ....[96]....
        /*0610*/ 	.word	0x00008f60


	//   ....[97]....
        /*0614*/ 	.word	0x000090a0


	//   ....[98]....
        /*0618*/ 	.word	0x00009640


	//   ....[99]....
        /*061c*/ 	.word	0x00009670


	//   ....[100]....
        /*0620*/ 	.word	0x00009690


	//   ....[101]....
        /*0624*/ 	.word	0x000096e0


	//   ....[102]....
        /*0628*/ 	.word	0x00009720


	//   ....[103]....
        /*062c*/ 	.word	0x00009740


	//   ....[104]....
        /*0630*/ 	.word	0x000097b0


	//   ....[105]....
        /*0634*/ 	.word	0x000097f0


	//   ....[106]....
        /*0638*/ 	.word	0x00009810


	//   ....[107]....
        /*063c*/ 	.word	0x00009890


	//   ....[108]....
        /*0640*/ 	.word	0x000098c0


	//   ....[109]....
        /*0644*/ 	.word	0x000098d0


	//   ....[110]....
        /*0648*/ 	.word	0x00009970


	//   ....[111]....
        /*064c*/ 	.word	0x00009990


	//   ....[112]....
        /*0650*/ 	.word	0x000099a0


	//   ....[113]....
        /*0654*/ 	.word	0x00009fc0


	//   ....[114]....
        /*0658*/ 	.word	0x00009fd0


	//   ....[115]....
        /*065c*/ 	.word	0x00009ff0


	//   ....[116]....
        /*0660*/ 	.word	0x0000a280


	//   ....[117]....
        /*0664*/ 	.word	0x0000a310


	//   ....[118]....
        /*0668*/ 	.word	0x0000a360


	//   ....[119]....
        /*066c*/ 	.word	0x0000a370


	//   ....[120]....
        /*0670*/ 	.word	0x0000a380


	//   ....[121]....
        /*0674*/ 	.word	0x0000a460


	//   ....[122]....
        /*0678*/ 	.word	0x0000a470


	//   ....[123]....
        /*067c*/ 	.word	0x0000a480


	//   ....[124]....
        /*0680*/ 	.word	0x0000a570


	//   ....[125]....
        /*0684*/ 	.word	0x0000a580


	//   ....[126]....
        /*0688*/ 	.word	0x0000a590


	//   ....[127]....
        /*068c*/ 	.word	0x0000a680


	//   ....[128]....
        /*0690*/ 	.word	0x0000a690


	//   ....[129]....
        /*0694*/ 	.word	0x0000a6a0


	//   ....[130]....
        /*0698*/ 	.word	0x0000a790


	//   ....[131]....
        /*069c*/ 	.word	0x0000a7a0


	//   ....[132]....
        /*06a0*/ 	.word	0x0000a7b0


	//   ....[133]....
        /*06a4*/ 	.word	0x0000a900


	//   ....[134]....
        /*06a8*/ 	.word	0x0000a980


	//   ....[135]....
        /*06ac*/ 	.word	0x0000aa00


	//   ....[136]....
        /*06b0*/ 	.word	0x0000aa50


	//   ....[137]....
        /*06b4*/ 	.word	0x0000aa60


	//   ....[138]....
        /*06b8*/ 	.word	0x0000aa70


	//   ....[139]....
        /*06bc*/ 	.word	0x0000ab50


	//   ....[140]....
        /*06c0*/ 	.word	0x0000ab60


	//   ....[141]....
        /*06c4*/ 	.word	0x0000ab70


	//   ....[142]....
        /*06c8*/ 	.word	0x0000ac50


	//   ....[143]....
        /*06cc*/ 	.word	0x0000ac60


	//   ....[144]....
        /*06d0*/ 	.word	0x0000ac70


	//   ....[145]....
        /*06d4*/ 	.word	0x0000ad50


	//   ....[146]....
        /*06d8*/ 	.word	0x0000ad60


	//   ....[147]....
        /*06dc*/ 	.word	0x0000ad70


	//   ....[148]....
        /*06e0*/ 	.word	0x0000ae50


	//   ....[149]....
        /*06e4*/ 	.word	0x0000ae70


	//   ....[150]....
        /*06e8*/ 	.word	0x0000ae80


	//   ....[151]....
        /*06ec*/ 	.word	0x0000afe0


	//   ....[152]....
        /*06f0*/ 	.word	0x0000c860


	//   ....[153]....
        /*06f4*/ 	.word	0x0000c900


	//   ....[154]....
        /*06f8*/ 	.word	0x0000c9b0


	//   ....[155]....
        /*06fc*/ 	.word	0x0000ca00


	//   ....[156]....
        /*0700*/ 	.word	0x0000ca50


	//   ....[157]....
        /*0704*/ 	.word	0x0000cac0


	//   ....[158]....
        /*0708*/ 	.word	0x0000cb50


	//   ....[159]....
        /*070c*/ 	.word	0x0000cbd0


	//   ....[160]....
        /*0710*/ 	.word	0x0000cc20


	//   ....[161]....
        /*0714*/ 	.word	0x0000cc90


	//   ....[162]....
        /*0718*/ 	.word	0x0000cd20


	//   ....[163]....
        /*071c*/ 	.word	0x0000cda0


	//   ....[164]....
        /*0720*/ 	.word	0x0000cdf0


	//   ....[165]....
        /*0724*/ 	.word	0x0000ce60


	//   ....[166]....
        /*0728*/ 	.word	0x0000cef0


	//   ....[167]....
        /*072c*/ 	.word	0x0000cf70


	//   ....[168]....
        /*0730*/ 	.word	0x0000cfc0


	//   ....[169]....
        /*0734*/ 	.word	0x0000d030


	//   ....[170]....
        /*0738*/ 	.word	0x0000d0c0


	//   ....[171]....
        /*073c*/ 	.word	0x0000d140


	//   ....[172]....
        /*0740*/ 	.word	0x0000d190


	//   ....[173]....
        /*0744*/ 	.word	0x0000d200


	//   ....[174]....
        /*0748*/ 	.word	0x0000d280


	//   ....[175]....
        /*074c*/ 	.word	0x0000d310


	//   ....[176]....
        /*0750*/ 	.word	0x0000d3a0


	//   ....[177]....
        /*0754*/ 	.word	0x0000d450


	//   ....[178]....
        /*0758*/ 	.word	0x0000d4a0


	//   ....[179]....
        /*075c*/ 	.word	0x0000d4f0


	//   ....[180]....
        /*0760*/ 	.word	0x0000d560


	//   ....[181]....
        /*0764*/ 	.word	0x0000d5f0


	//   ....[182]....
        /*0768*/ 	.word	0x0000d670


	//   ....[183]....
        /*076c*/ 	.word	0x0000d6c0


	//   ....[184]....
        /*0770*/ 	.word	0x0000d730


	//   ....[185]....
        /*0774*/ 	.word	0x0000d7c0


	//   ....[186]....
        /*0778*/ 	.word	0x0000d840


	//   ....[187]....
        /*077c*/ 	.word	0x0000d890


	//   ....[188]....
        /*0780*/ 	.word	0x0000d900


	//   ....[189]....
        /*0784*/ 	.word	0x0000d990


	//   ....[190]....
        /*0788*/ 	.word	0x0000da10


	//   ....[191]....
        /*078c*/ 	.word	0x0000da60


	//   ....[192]....
        /*0790*/ 	.word	0x0000dad0


	//   ....[193]....
        /*0794*/ 	.word	0x0000db60


	//   ....[194]....
        /*0798*/ 	.word	0x0000dbe0


	//   ....[195]....
        /*079c*/ 	.word	0x0000dc30


	//   ....[196]....
        /*07a0*/ 	.word	0x0000dca0


	//   ....[197]....
        /*07a4*/ 	.word	0x0000dd20


	//   ....[198]....
        /*07a8*/ 	.word	0x0000ddb0


	//   ....[199]....
        /*07ac*/ 	.word	0x0000de40


	//   ....[200]....
        /*07b0*/ 	.word	0x0000def0


	//   ....[201]....
        /*07b4*/ 	.word	0x0000df40


	//   ....[202]....
        /*07b8*/ 	.word	0x0000df90


	//   ....[203]....
        /*07bc*/ 	.word	0x0000e000


	//   ....[204]....
        /*07c0*/ 	.word	0x0000e090


	//   ....[205]....
        /*07c4*/ 	.word	0x0000e110


	//   ....[206]....
        /*07c8*/ 	.word	0x0000e160


	//   ....[207]....
        /*07cc*/ 	.word	0x0000e1d0


	//   ....[208]....
        /*07d0*/ 	.word	0x0000e260


	//   ....[209]....
        /*07d4*/ 	.word	0x0000e2e0


	//   ....[210]....
        /*07d8*/ 	.word	0x0000e330


	//   ....[211]....
        /*07dc*/ 	.word	0x0000e3a0


	//   ....[212]....
        /*07e0*/ 	.word	0x0000e430


	//   ....[213]....
        /*07e4*/ 	.word	0x0000e4b0


	//   ....[214]....
        /*07e8*/ 	.word	0x0000e500


	//   ....[215]....
        /*07ec*/ 	.word	0x0000e570


	//   ....[216]....
        /*07f0*/ 	.word	0x0000e600


	//   ....[217]....
        /*07f4*/ 	.word	0x0000e680


	//   ....[218]....
        /*07f8*/ 	.word	0x0000e6d0


	//   ....[219]....
        /*07fc*/ 	.word	0x0000e740


	//   ....[220]....
        /*0800*/ 	.word	0x0000e7b0


	//   ....[221]....
        /*0804*/ 	.word	0x0000e830


	//   ....[222]....
        /*0808*/ 	.word	0x0000e8b0


	//   ....[223]....
        /*080c*/ 	.word	0x0000e960


	//   ....[224]....
        /*0810*/ 	.word	0x0000e9b0


	//   ....[225]....
        /*0814*/ 	.word	0x0000ea00


	//   ....[226]....
        /*0818*/ 	.word	0x0000ea70


	//   ....[227]....
        /*081c*/ 	.word	0x0000eb00


	//   ....[228]....
        /*0820*/ 	.word	0x0000eb80


	//   ....[229]....
        /*0824*/ 	.word	0x0000ebd0


	//   ....[230]....
        /*0828*/ 	.word	0x0000ec40


	//   ....[231]....
        /*082c*/ 	.word	0x0000ecd0


	//   ....[232]....
        /*0830*/ 	.word	0x0000ed50


	//   ....[233]....
        /*0834*/ 	.word	0x0000eda0


	//   ....[234]....
        /*0838*/ 	.word	0x0000ee10


	//   ....[235]....
        /*083c*/ 	.word	0x0000eea0


	//   ....[236]....
        /*0840*/ 	.word	0x0000ef20


	//   ....[237]....
        /*0844*/ 	.word	0x0000ef70


	//   ....[238]....
        /*0848*/ 	.word	0x0000efe0


	//   ....[239]....
        /*084c*/ 	.word	0x0000f070


	//   ....[240]....
        /*0850*/ 	.word	0x0000f100


	//   ....[241]....
        /*0854*/ 	.word	0x0000f150


	//   ....[242]....
        /*0858*/ 	.word	0x0000f1c0


	//   ....[243]....
        /*085c*/ 	.word	0x0000f230


	//----- nvinfo : EIATTR_VRC_CTA_INIT_COUNT
	.align		4
.L_4664:
        /*0860*/ 	.byte	0x02, 0x4a
	.zero		1
	.zero		1


	//----- nvinfo : EIATTR_EXIT_INSTR_OFFSETS
	.align		4
        /*0864*/ 	.byte	0x04, 0x1c
        /*0866*/ 	.short	(.L_4666 - .L_4665)


	//   ....[0]....
.L_4665:
        /*0868*/ 	.word	0x00001930


	//   ....[1]....
        /*086c*/ 	.word	0x00001c20


	//   ....[2]....
        /*0870*/ 	.word	0x00001e10


	//   ....[3]....
        /*0874*/ 	.word	0x000024c0


	//   ....[4]....
        /*0878*/ 	.word	0x00002560


	//   ....[5]....
        /*087c*/ 	.word	0x000051d0


	//   ....[6]....
        /*0880*/ 	.word	0x000054e0


	//   ....[7]....
        /*0884*/ 	.word	0x000056f0


	//   ....[8]....
        /*0888*/ 	.word	0x00005d90


	//   ....[9]....
        /*088c*/ 	.word	0x00005e30


	//   ....[10]....
        /*0890*/ 	.word	0x00005e70


	//   ....[11]....
        /*0894*/ 	.word	0x00008860


	//   ....[12]....
        /*0898*/ 	.word	0x00008970


	//   ....[13]....
        /*089c*/ 	.word	0x0000c700


	//   ....[14]....
        /*08a0*/ 	.word	0x0000c810


	//----- nvinfo : EIATTR_MAX_THREADS
	.align		4
.L_4666:
        /*08a4*/ 	.byte	0x04, 0x05
        /*08a6*/ 	.short	(.L_4668 - .L_4667)
.L_4667:
        /*08a8*/ 	.word	0x00000100
        /*08ac*/ 	.word	0x00000001
        /*08b0*/ 	.word	0x00000001


	//----- nvinfo : EIATTR_CRS_STACK_SIZE
	.align		4
.L_4668:
        /*08b4*/ 	.byte	0x04, 0x1e
        /*08b6*/ 	.short	(.L_4670 - .L_4669)
.L_4669:
        /*08b8*/ 	.word	0x00000000


	//----- nvinfo : EIATTR_CBANK_PARAM_SIZE
	.align		4
.L_4670:
        /*08bc*/ 	.byte	0x03, 0x19
        /*08be*/ 	.short	0x0048


	//----- nvinfo : EIATTR_PARAM_CBANK
	.align		4
        /*08c0*/ 	.byte	0x04, 0x0a
        /*08c2*/ 	.short	(.L_4672 - .L_4671)
	.align		4
.L_4671:
        /*08c4*/ 	.word	index@(.nv.constant0._ZN6thrust24THRUST_300001_SM_1000_NS8cuda_cub4core6detail13_kernel_agentINS1_15__reduce_by_key16ReduceByKeyAgentINS0_6detail15normal_iteratorINS0_10device_ptrIiEEEESB_SB_SB_N4cuda3std3__412not_equal_toIiEENSE_10multipliesIiEEPllEEJSB_SB_SB_SB_SJ_N3cub18CUB_300001_SM_100024ReduceByKeyScanTileStateIilLb1EEESG_SI_llEEEvDpT0_)
        /*08c8*/ 	.short	0x0380
        /*08ca*/ 	.short	0x0048


	//----- nvinfo : EIATTR_SW_WAR
	.align		4
.L_4672:
        /*08cc*/ 	.byte	0x04, 0x36
        /*08ce*/ 	.short	(.L_4674 - .L_4673)
.L_4673:
        /*08d0*/ 	.word	0x00000008
.L_4674:


//--------------------- .nv.info._ZN6thrust24THRUST_300001_SM_1000_NS8cuda_cub4core6detail13_kernel_agentINS1_15__reduce_by_key16ReduceByKeyAgentINS0_6detail15normal_iteratorINS0_10device_ptrIiEEEESB_SB_SB_N4cuda3std3__412not_equal_toIiEENSE_10multipliesIiEEPiiEEJSB_SB_SB_SB_SJ_N3cub18CUB_300001_SM_100024ReduceByKeyScanTileStateIiiLb1EEESG_SI_iiEEEvDpT0_ --------------------------
	.section	.nv.info._ZN6thrust24THRUST_300001_SM_1000_NS8cuda_cub4core6detail13_kernel_agentINS1_15__reduce_by_key16ReduceByKeyAgentINS0_6detail15normal_iteratorINS0_10device_ptrIiEEEESB_SB_SB_N4cuda3std3__412not_equal_toIiEENSE_10multipliesIiEEPiiEEJSB_SB_SB_SB_SJ_N3cub18CUB_300001_SM_100024ReduceByKeyScanTileStateIiiLb1EEESG_SI_iiEEEvDpT0_,"",@"SHT_CUDA_INFO"
	.sectionflags	@""
	.align	4


	//----- nvinfo : EIATTR_CUDA_API_VERSION
	.align		4
        /*0000*/ 	.byte	0x04, 0x37
        /*0002*/ 	.short	(.L_4676 - .L_4675)
.L_4675:
        /*0004*/ 	.word	0x00000082


	//----- nvinfo : EIATTR_KPARAM_INFO
	.align		4
.L_4676:
        /*0008*/ 	.byte	0x04, 0x17
        /*000a*/ 	.short	(.L_4678 - .L_4677)
.L_4677:
        /*000c*/ 	.word	0x00000000
        /*0010*/ 	.short	0x0009
        /*0012*/ 	.short	0x0038
        /*0014*/ 	.byte	0x00, 0xf0, 0x11, 0x00


	//----- nvinfo : EIATTR_KPARAM_INFO
	.align		4
.L_4678:
        /*0018*/ 	.byte	0x04, 0x17
        /*001a*/ 	.short	(.L_4680 - .L_4679)
.L_4679:
        /*001c*/ 	.word	0x00000000
        /*0020*/ 	.short	0x0008
        /*0022*/ 	.short	0x0034
        /*0024*/ 	.byte	0x00, 0xf0, 0x11, 0x00


	//----- nvinfo : EIATTR_KPARAM_INFO
	.align		4
.L_4680:
        /*0028*/ 	.byte	0x04, 0x17
        /*002a*/ 	.short	(.L_4682 - .L_4681)
.L_4681:
        /*002c*/ 	.word	0x00000000
        /*0030*/ 	.short	0x0007
        /*0032*/ 	.short	0x0031
        /*0034*/ 	.byte	0x00, 0xf0, 0x05, 0x00


	//----- nvinfo : EIATTR_KPARAM_INFO
	.align		4
.L_4682:
        /*0038*/ 	.byte	0x04, 0x17
        /*003a*/ 	.short	(.L_4684 - .L_4683)
.L_4683:
        /*003c*/ 	.word	0x00000000
        /*0040*/ 	.short	0x0006
        /*0042*/ 	.short	0x0030
        /*0044*/ 	.byte	0x00, 0xf0, 0x05, 0x00


	//----- nvinfo : EIATTR_KPARAM_INFO
	.align		4
.L_4684:
        /*0048*/ 	.byte	0x04, 0x17
        /*004a*/ 	.short	(.L_4686 - .L_4685)
.L_4685:
        /*004c*/ 	.word	0x00000000
        /*0050*/ 	.short	0x0005
        /*0052*/ 	.short	0x0028
        /*0054*/ 	.byte	0x00, 0xf0, 0x21, 0x00


	//----- nvinfo : EIATTR_KPARAM_INFO
	.align		4
.L_4686:
        /*0058*/ 	.byte	0x04, 0x17
        /*005a*/ 	.short	(.L_4688 - .L_4687)
.L_4687:
        /*005c*/ 	.word	0x00000000
        /*0060*/ 	.short	0x0004
        /*0062*/ 	.short	0x0020
        /*0064*/ 	.byte	0x00, 0xf5, 0x21, 0x00


	//----- nvinfo : EIATTR_KPARAM_INFO
	.align		4
.L_4688:
        /*0068*/ 	.byte	0x04, 0x17
        /*006a*/ 	.short	(.L_4690 - .L_4689)
.L_4689:
        /*006c*/ 	.word	0x00000000
        /*0070*/ 	.short	0x0003
        /*0072*/ 	.short	0x0018
        /*0074*/ 	.byte	0x00, 0xf0, 0x21, 0x00


	//----- nvinfo : EIATTR_KPARAM_INFO
	.align		4
.L_4690:
        /*0078*/ 	.byte	0x04, 0x17
        /*007a*/ 	.short	(.L_4692 - .L_4691)
.L_4691:
        /*007c*/ 	.word	0x00000000
        /*0080*/ 	.short	0x0002
        /*0082*/ 	.short	0x0010
        /*0084*/ 	.byte	0x00, 0xf0, 0x21, 0x00


	//----- nvinfo : EIATTR_KPARAM_INFO
	.align		4
.L_4692:
        /*0088*/ 	.byte	0x04, 0x17
        /*008a*/ 	.short	(.L_4694 - .L_4693)
.L_4693:
        /*008c*/ 	.word	0x00000000
        /*0090*/ 	.short	0x0001
        /*0092*/ 	.short	0x0008
        /*0094*/ 	.byte	0x00, 0xf0, 0x21, 0x00


	//----- nvinfo : EIATTR_KPARAM_INFO
	.align		4
.L_4694:
        /*0098*/ 	.byte	0x04, 0x17
        /*009a*/ 	.short	(.L_4696 - .L_4695)
.L_4695:
        /*009c*/ 	.word	0x00000000
        /*00a0*/ 	.short	0x0000
        /*00a2*/ 	.short	0x0000
        /*00a4*/ 	.byte	0x00, 0xf0, 0x21, 0x00


	//----- nvinfo : EIATTR_SPARSE_MMA_MASK
	.align		4
.L_4696:
        /*00a8*/ 	.byte	0x03, 0x50
        /*00aa*/ 	.short	0x0000


	//----- nvinfo : EIATTR_MAXREG_COUNT
	.align		4
        /*00ac*/ 	.byte	0x03, 0x1b
        /*00ae*/ 	.short	0x00ff


	//----- nvinfo : EIATTR_NUM_BARRIERS
	.align		4
        /*00b0*/ 	.byte	0x02, 0x4c
        /*00b2*/ 	.byte	0x01
	.zero		1


	//----- nvinfo : EIATTR_MERCURY_ISA_VERSION
	.align		4
        /*00b4*/ 	.byte	0x03, 0x5f
        /*00b6*/ 	.short	0x0101


	//----- nvinfo : EIATTR_COOP_GROUP_MASK_REGIDS
	.align		4
        /*00b8*/ 	.byte	0x04, 0x29
        /*00ba*/ 	.short	(.L_4698 - .L_4697)


	//   ....[0]....
.L_4697:
        /*00bc*/ 	.word	0xffffffff


	//   ....[1]....
        /*00c0*/ 	.word	0xffffffff


	//   ....[2]....
        /*00c4*/ 	.word	0xffffffff


	//   ....[3]....
        /*00c8*/ 	.word	0xffffffff


	//   ....[4]....
        /*00cc*/ 	.word	0xffffffff


	//   ....[5]....
        /*00d0*/ 	.word	0xffffffff


	//   ....[6]....
        /*00d4*/ 	.word	0xffffffff


	//   ....[7]....
        /*00d8*/ 	.word	0xffffffff


	//   ....[8]....
        /*00dc*/ 	.word	0xffffffff


	//   ....[9]....
        /*00e0*/ 	.word	0xffffffff


	//   ....[10]....
        /*00e4*/ 	.word	0xffffffff


	//   ....[11]....
        /*00e8*/ 	.word	0xffffffff


	//   ....[12]....
        /*00ec*/ 	.word	0xffffffff


	//   ....[13]....
        /*00f0*/ 	.word	0xffffffff


	//   ....[14]....
        /*00f4*/ 	.word	0xffffffff


	//   ....[15]....
        /*00f8*/ 	.word	0xffffffff


	//   ....[16]....
        /*00fc*/ 	.word	0xffffffff


	//   ....[17]....
        /*0100*/ 	.word	0xffffffff


	//   ....[18]....
        /*0104*/ 	.word	0xffffffff


	//   ....[19]....
        /*0108*/ 	.word	0xffffffff


	//   ....[20]....
        /*010c*/ 	.word	0xffffffff


	//   ....[21]....
        /*0110*/ 	.word	0xffffffff


	//   ....[22]....
        /*0114*/ 	.word	0xffffffff


	//   ....[23]....
        /*0118*/ 	.word	0xffffffff


	//   ....[24]....
        /*011c*/ 	.word	0xffffffff


	//   ....[25]....
        /*0120*/ 	.word	0xffffffff


	//   ....[26]....
        /*0124*/ 	.word	0xffffffff


	//   ....[27]....
        /*0128*/ 	.word	0xffffffff


	//   ....[28]....
        /*012c*/ 	.word	0xffffffff


	//   ....[29]....
        /*0130*/ 	.word	0xffffffff


	//   ....[30]....
        /*0134*/ 	.word	0xffffffff


	//   ....[31]....
        /*0138*/ 	.word	0xffffffff


	//   ....[32]....
        /*013c*/ 	.word	0xffffffff


	//   ....[33]....
        /*0140*/ 	.word	0xffffffff


	//   ....[34]....
        /*0144*/ 	.word	0xffffffff


	//   ....[35]....
        /*0148*/ 	.word	0xffffffff


	//   ....[36]....
        /*014c*/ 	.word	0xffffffff


	//   ....[37]....
        /*0150*/ 	.word	0xffffffff


	//   ....[38]....
        /*0154*/ 	.word	0xffffffff


	//   ....[39]....
        /*0158*/ 	.word	0xffffffff


	//   ....[40]....
        /*015c*/ 	.word	0xffffffff


	//   ....[41]....
        /*0160*/ 	.word	0xffffffff


	//   ....[42]....
        /*0164*/ 	.word	0xffffffff


	//   ....[43]....
        /*0168*/ 	.word	0xffffffff


	//   ....[44]....
        /*016c*/ 	.word	0xffffffff


	//   ....[45]....
        /*0170*/ 	.word	0xffffffff


	//   ....[46]....
        /*0174*/ 	.word	0xffffffff


	//   ....[47]....
        /*0178*/ 	.word	0xffffffff


	//   ....[48]....
        /*017c*/ 	.word	0xffffffff


	//   ....[49]....
        /*0180*/ 	.word	0xffffffff


	//   ....[50]....
        /*0184*/ 	.word	0xffffffff


	//   ....[51]....
        /*0188*/ 	.word	0xffffffff


	//   ....[52]....
        /*018c*/ 	.word	0xffffffff


	//   ....[53]....
        /*0190*/ 	.word	0xffffffff


	//   ....[54]....
        /*0194*/ 	.word	0xffffffff


	//   ....[55]....
        /*0198*/ 	.word	0xffffffff


	//   ....[56]....
        /*019c*/ 	.word	0xffffffff


	//   ....[57]....
        /*01a0*/ 	.word	0xffffffff


	//   ....[58]....
        /*01a4*/ 	.word	0xffffffff


	//   ....[59]....
        /*01a8*/ 	.word	0xffffffff


	//   ....[60]....
        /*01ac*/ 	.word	0xffffffff


	//   ....[61]....
        /*01b0*/ 	.word	0xffffffff


	//   ....[62]....
        /*01b4*/ 	.word	0xffffffff


	//   ....[63]....
        /*01b8*/ 	.word	0xffffffff


	//   ....[64]....
        /*01bc*/ 	.word	0xffffffff


	//   ....[65]....
        /*01c0*/ 	.word	0xffffffff


	//   ....[66]....
        /*01c4*/ 	.word	0xffffffff


	//   ....[67]....
        /*01c8*/ 	.word	0xffffffff


	//   ....[68]....
        /*01cc*/ 	.word	0xffffffff


	//   ....[69]....
        /*01d0*/ 	.word	0xffffffff


	//   ....[70]....
        /*01d4*/ 	.word	0xffffffff


	//   ....[71]....
        /*01d8*/ 	.word	0xffffffff


	//   ....[72]....
        /*01dc*/ 	.word	0xffffffff


	//   ....[73]....
        /*01e0*/ 	.word	0xffffffff


	//   ....[74]....
        /*01e4*/ 	.word	0xffffffff


	//   ....[75]....
        /*01e8*/ 	.word	0xffffffff


	//   ....[76]....
        /*01ec*/ 	.word	0xffffffff


	//   ....[77]....
        /*01f0*/ 	.word	0xffffffff


	//   ....[78]....
        /*01f4*/ 	.word	0xffffffff


	//   ....[79]....
        /*01f8*/ 	.word	0xffffffff


	//   ....[80]....
        /*01fc*/ 	.word	0xffffffff


	//   ....[81]....
        /*0200*/ 	.word	0xffffffff


	//   ....[82]....
        /*0204*/ 	.word	0xffffffff


	//   ....[83]....
        /*0208*/ 	.word	0xffffffff


	//   ....[84]....
        /*020c*/ 	.word	0xffffffff


	//   ....[85]....
        /*0210*/ 	.word	0xffffffff


	//   ....[86]....
        /*0214*/ 	.word	0xffffffff


	//   ....[87]....
        /*0218*/ 	.word	0xffffffff


	//   ....[88]....
        /*021c*/ 	.word	0xffffffff


	//   ....[89]....
        /*0220*/ 	.word	0xffffffff


	//   ....[90]....
        /*0224*/ 	.word	0xffffffff


	//   ....[91]....
        /*0228*/ 	.word	0xffffffff


	//   ....[92]....
        /*022c*/ 	.word	0xffffffff


	//   ....[93]....
        /*0230*/ 	.word	0xffffffff


	//   ....[94]....
        /*0234*/ 	.word	0xffffffff


	//   ....[95]....
        /*0238*/ 	.word	0xffffffff


	//   ....[96]....
        /*023c*/ 	.word	0xffffffff


	//   ....[97]....
        /*0240*/ 	.word	0xffffffff


	//   ....[98]....
        /*0244*/ 	.word	0xffffffff


	//   ....[99]....
        /*0248*/ 	.word	0xffffffff


	//   ....[100]....
        /*024c*/ 	.word	0xffffffff


	//   ....[101]....
        /*0250*/ 	.word	0xffffffff


	//   ....[102]....
        /*0254*/ 	.word	0xffffffff


	//   ....[103]....
        /*0258*/ 	.word	0xffffffff


	//   ....[104]....
        /*025c*/ 	.word	0xffffffff


	//   ....[105]....
        /*0260*/ 	.word	0xffffffff


	//   ....[106]....
        /*0264*/ 	.word	0xffffffff


	//   ....[107]....
        /*0268*/ 	.word	0xffffffff


	//   ....[108]....
        /*026c*/ 	.word	0x05000007


	//   ....[109]....
        /*0270*/ 	.word	0x05000007


	//   ....[110]....
        /*0274*/ 	.word	0x05000007


	//   ....[111]....
        /*0278*/ 	.word	0x05000007


	//   ....[112]....
        /*027c*/ 	.word	0x05000007


	//   ....[113]....
        /*0280*/ 	.word	0x05000007


	//   ....[114]....
        /*0284*/ 	.word	0x05000007


	//   ....[115]....
        /*0288*/ 	.word	0x05000007


	//   ....[116]....
        /*028c*/ 	.word	0x05000007


	//   ....[117]....
        /*0290*/ 	.word	0x05000007


	//   ....[118]....
        /*0294*/ 	.word	0x05000007


	//   ....[119]....
        /*0298*/ 	.word	0x05000007


	//   ....[120]....
        /*029c*/ 	.word	0x05000007


	//   ....[121]....
        /*02a0*/ 	.word	0x05000007


	//   ....[122]....
        /*02a4*/ 	.word	0x05000007


	//   ....[123]....
        /*02a8*/ 	.word	0x05000007


	//   ....[124]....
        /*02ac*/ 	.word	0x05000007


	//   ....[125]....
        /*02b0*/ 	.word	0x05000007


	//   ....[126]....
        /*02b4*/ 	.word	0x05000007


	//   ....[127]....
        /*02b8*/ 	.word	0x05000007


	//   ....[128]....
        /*02bc*/ 	.word	0x05000007


	//   ....[129]....
        /*02c0*/ 	.word	0x05000007


	//   ....[130]....
        /*02c4*/ 	.word	0x05000007


	//   ....[131]....
        /*02c8*/ 	.word	0x05000007


	//   ....[132]....
        /*02cc*/ 	.word	0x05000007


	//   ....[133]....
        /*02d0*/ 	.word	0x05000007


	//   ....[134]....
        /*02d4*/ 	.word	0x05000007


	//   ....[135]....
        /*02d8*/ 	.word	0x05000007


	//   ....[136]....
        /*02dc*/ 	.word	0x05000007


	//   ....[137]....
        /*02e0*/ 	.word	0x05000007


	//   ....[138]....
        /*02e4*/ 	.word	0x05000007


	//   ....[139]....
        /*02e8*/ 	.word	0x05000007


	//   ....[140]....
        /*02ec*/ 	.word	0x05000007


	//   ....[141]....
        /*02f0*/ 	.word	0x05000007


	//   ....[142]....
        /*02f4*/ 	.word	0x05000007


	//   ....[143]....
        /*02f8*/ 	.word	0x05000007


	//   ....[144]....
        /*02fc*/ 	.word	0x05000007


	//   ....[145]....
        /*0300*/ 	.word	0x05000007


	//   ....[146]....
        /*0304*/ 	.word	0x05000007


	//   ....[147]....
        /*0308*/ 	.word	0x05000007


	//   ....[148]....
        /*030c*/ 	.word	0x05000007


	//   ....[149]....
        /*0310*/ 	.word	0x05000007


	//   ....[150]....
        /*0314*/ 	.word	0x05000007


	//   ....[151]....
        /*0318*/ 	.word	0x05000007


	//   ....[152]....
        /*031c*/ 	.word	0x05000007


	//   ....[153]....
        /*0320*/ 	.word	0x05000007


	//   ....[154]....
        /*0324*/ 	.word	0x05000007


	//   ....[155]....
        /*0328*/ 	.word	0x05000007


	//   ....[156]....
        /*032c*/ 	.word	0x05000007


	//   ....[157]....
        /*0330*/ 	.word	0x05000007


	//   ....[158]....
        /*0334*/ 	.word	0x05000007


	//   ....[159]....
        /*0338*/ 	.word	0x05000007


	//----- nvinfo : EIATTR_COOP_GROUP_INSTR_OFFSETS
	.align		4
.L_4698:
        /*033c*/ 	.byte	0x04, 0x28
        /*033e*/ 	.short	(.L_4700 - .L_4699)


	//   ....[0]....
.L_4699:
        /*0340*/ 	.word	0x00000390


	//   ....[1]....
        /*0344*/ 	.word	0x00000530


	//   ....[2]....
        /*0348*/ 	.word	0x00000870


	//   ....[3]....
        /*034c*/ 	.word	0x000008a0


	//   ....[4]....
        /*0350*/ 	.word	0x000008e0


	//   ....[5]....
        /*0354*/ 	.word	0x00000910


	//   ....[6]....
        /*0358*/ 	.word	0x00000980


	//   ....[7]....
        /*035c*/ 	.word	0x000009c0


	//   ....[8]....
        /*0360*/ 	.word	0x00000a00


	//   ....[9]....
        /*0364*/ 	.word	0x00000a50


	//   ....[10]....
        /*0368*/ 	.word	0x00000aa0


	//   ....[11]....
        /*036c*/ 	.word	0x00000ac0


	//   ....[12]....
        /*0370*/ 	.word	0x00000d90


	//   ....[13]....
        /*0374*/ 	.word	0x00000dd0


	//   ....[14]....
        /*0378*/ 	.word	0x000026d0


	//   ....[15]....
        /*037c*/ 	.word	0x00002840


	//   ....[16]....
        /*0380*/ 	.word	0x00002ba0


	//   ....[17]....
        /*0384*/ 	.word	0x00002c00


	//   ....[18]....
        /*0388*/ 	.word	0x00002c60


	//   ....[19]....
        /*038c*/ 	.word	0x00002c80


	//   ....[20]....
        /*0390*/ 	.word	0x00002d00


	//   ....[21]....
        /*0394*/ 	.word	0x00002d20


	//   ....[22]....
        /*0398*/ 	.word	0x00002d90


	//   ....[23]....
        /*039c*/ 	.word	0x00002db0


	//   ....[24]....
        /*03a0*/ 	.word	0x00002e20


	//   ....[25]....
        /*03a4*/ 	.word	0x00002e40


	//   ....[26]....
        /*03a8*/ 	.word	0x00002ee0


	//   ....[27]....
        /*03ac*/ 	.word	0x00003040


	//   ....[28]....
        /*03b0*/ 	.word	0x00003450


	//   ....[29]....
        /*03b4*/ 	.word	0x000034c0


	//   ....[30]....
        /*03b8*/ 	.word	0x00003530


	//   ....[31]....
        /*03bc*/ 	.word	0x00003550


	//   ....[32]....
        /*03c0*/ 	.word	0x000035d0


	//   ....[33]....
        /*03c4*/ 	.word	0x000035f0


	//   ....[34]....
        /*03c8*/ 	.word	0x00003670


	//   ....[35]....
        /*03cc*/ 	.word	0x00003690


	//   ....[36]....
        /*03d0*/ 	.word	0x00003710


	//   ....[37]....
        /*03d4*/ 	.word	0x00003730


	//   ....[38]....
        /*03d8*/ 	.word	0x000037e0


	//   ....[39]....
        /*03dc*/ 	.word	0x00003810


	//   ....[40]....
        /*03e0*/ 	.word	0x00003870


	//   ....[41]....
        /*03e4*/ 	.word	0x00003940


	//   ....[42]....
        /*03e8*/ 	.word	0x000039a0


	//   ....[43]....
        /*03ec*/ 	.word	0x00003a40


	//   ....[44]....
        /*03f0*/ 	.word	0x00003a50


	//   ....[45]....
        /*03f4*/ 	.word	0x00003a70


	//   ....[46]....
        /*03f8*/ 	.word	0x00003af0


	//   ....[47]....
        /*03fc*/ 	.word	0x00003b10


	//   ....[48]....
        /*0400*/ 	.word	0x00003b90


	//   ....[49]....
        /*0404*/ 	.word	0x00003bb0


	//   ....[50]....
        /*0408*/ 	.word	0x00003c30


	//   ....[51]....
        /*040c*/ 	.word	0x00003c50


	//   ....[52]....
        /*0410*/ 	.word	0x00003cc0


	//   ....[53]....
        /*0414*/ 	.word	0x00003ce0


	//   ....[54]....
        /*0418*/ 	.word	0x00005960


	//   ....[55]....
        /*041c*/ 	.word	0x00005ab0


	//   ....[56]....
        /*0420*/ 	.word	0x00005f90


	//   ....[57]....
        /*0424*/ 	.word	0x00005fc0


	//   ....[58]....
        /*0428*/ 	.word	0x00006000


	//   ....[59]....
        /*042c*/ 	.word	0x00006030


	//   ....[60]....
        /*0430*/ 	.word	0x000060a0


	//   ....[61]....
        /*0434*/ 	.word	0x000060e0


	//   ....[62]....
        /*0438*/ 	.word	0x00006120


	//   ....[63]....
        /*043c*/ 	.word	0x00006170


	//   ....[64]....
        /*0440*/ 	.word	0x000061c0


	//   ....[65]....
        /*0444*/ 	.word	0x000061e0


	//   ....[66]....
        /*0448*/ 	.word	0x000064f0


	//   ....[67]....
        /*044c*/ 	.word	0x00006510


	//   ....[68]....
        /*0450*/ 	.word	0x000081a0


	//   ....[69]....
        /*0454*/ 	.word	0x000082f0


	//   ....[70]....
        /*0458*/ 	.word	0x00008730


	//   ....[71]....
        /*045c*/ 	.word	0x000087c0


	//   ....[72]....
        /*0460*/ 	.word	0x00008800


	//   ....[73]....
        /*0464*/ 	.word	0x00008830


	//   ....[74]....
        /*0468*/ 	.word	0x00008890


	//   ....[75]....
        /*046c*/ 	.word	0x000088c0


	//   ....[76]....
        /*0470*/ 	.word	0x00008930


	//   ....[77]....
        /*0474*/ 	.word	0x00008950


	//   ....[78]....
        /*0478*/ 	.word	0x000089d0


	//   ....[79]....
        /*047c*/ 	.word	0x000089e0


	//   ....[80]....
        /*0480*/ 	.word	0x00008c40


	//   ....[81]....
        /*0484*/ 	.word	0x00008d00


	//   ....[82]....
        /*0488*/ 	.word	0x00009030


	//   ....[83]....
        /*048c*/ 	.word	0x000090a0


	//   ....[84]....
        /*0490*/ 	.word	0x00009130


	//   ....[85]....
        /*0494*/ 	.word	0x00009150


	//   ....[86]....
        /*0498*/ 	.word	0x000091d0


	//   ....[87]....
        /*049c*/ 	.word	0x000091f0


	//   ....[88]....
        /*04a0*/ 	.word	0x00009270


	//   ....[89]....
        /*04a4*/ 	.word	0x00009290


	//   ....[90]....
        /*04a8*/ 	.word	0x00009310


	//   ....[91]....
        /*04ac*/ 	.word	0x00009330


	//   ....[92]....
        /*04b0*/ 	.word	0x000093d0


	//   ....[93]....
        /*04b4*/ 	.word	0x000093f0


	//   ....[94]....
        /*04b8*/ 	.word	0x00009400


	//   ....[95]....
        /*04bc*/ 	.word	0x00009520


	//   ....[96]....
        /*04c0*/ 	.word	0x00009580


	//   ....[97]....
        /*04c4*/ 	.word	0x00009600


	//   ....[98]....
        /*04c8*/ 	.word	0x00009620


	//   ....[99]....
        /*04cc*/ 	.word	0x000096a0


	//   ....[100]....
        /*04d0*/ 	.word	0x000096c0


	//   ....[101]....
        /*04d4*/ 	.word	0x00009740


	//   ....[102]....
        /*04d8*/ 	.word	0x00009760


	//   ....[103]....
        /*04dc*/ 	.word	0x000097e0


	//   ....[104]....
        /*04e0*/ 	.word	0x00009800


	//   ....[105]....
        /*04e4*/ 	.word	0x00009890


	//   ....[106]....
        /*04e8*/ 	.word	0x000098b0


	//   ....[107]....
        /*04ec*/ 	.word	0x000098c0


	//   ....[108]....
        /*04f0*/ 	.word	0x0000b130


	//   ....[109]....
        /*04f4*/ 	.word	0x0000b1f0


	//   ....[110]....
        /*04f8*/ 	.word	0x0000b2d0


	//   ....[111]....
        /*04fc*/ 	.word	0x0000b330


	//   ....[112]....
        /*0500*/ 	.word	0x0000b3b0


	//   ....[113]....
        /*0504*/ 	.word	0x0000b460


	//   ....[114]....
        /*0508*/ 	.word	0x0000b4e0


	//   ....[115]....
        /*050c*/ 	.word	0x0000b590


	//   ....[116]....
        /*0510*/ 	.word	0x0000b610


	//   ....[117]....
        /*0514*/ 	.word	0x0000b6c0


	//   ....[118]....
        /*0518*/ 	.word	0x0000b740


	//   ....[119]....
        /*051c*/ 	.word	0x0000b800


	//   ....[120]....
        /*0520*/ 	.word	0x0000b8c0


	//   ....[121]....
        /*0524*/ 	.word	0x0000b930


	//   ....[122]....
        /*0528*/ 	.word	0x0000b9e0


	//   ....[123]....
        /*052c*/ 	.word	0x0000bab0


	//   ....[124]....
        /*0530*/ 	.word	0x0000bb10


	//   ....[125]....
        /*0534*/ 	.word	0x0000bb90


	//   ....[126]....
        /*0538*/ 	.word	0x0000bc20


	//   ....[127]....
        /*053c*/ 	.word	0x0000bd20


	//   ....[128]....
        /*0540*/ 	.word	0x0000bd70


	//   ....[129]....
        /*0544*/ 	.word	0x0000be00


	//   ....[130]....
        /*0548*/ 	.word	0x0000bea0


	//   ....[131]....
        /*054c*/ 	.word	0x0000bf20


	//   ....[132]....
        /*0550*/ 	.word	0x0000bfb0


	//   ....[133]....
        /*0554*/ 	.word	0x0000bfe0


	//   ....[134]....
        /*0558*/ 	.word	0x0000c100


	//   ....[135]....
        /*055c*/ 	.word	0x0000c1b0


	//   ....[136]....
        /*0560*/ 	.word	0x0000c290


	//   ....[137]....
        /*0564*/ 	.word	0x0000c2e0


	//   ....[138]....
        /*0568*/ 	.word	0x0000c3c0


	//   ....[139]....
        /*056c*/ 	.word	0x0000c410


	//   ....[140]....
        /*0570*/ 	.word	0x0000c4e0


	//   ....[141]....
        /*0574*/ 	.word	0x0000c530


	//   ....[142]....
        /*0578*/ 	.word	0x0000c610


	//   ....[143]....
        /*057c*/ 	.word	0x0000c660


	//   ....[144]....
        /*0580*/ 	.word	0x0000c750


	//   ....[145]....
        /*0584*/ 	.word	0x0000c7a0


	//   ....[146]....
        /*0588*/ 	.word	0x0000c7d0


	//   ....[147]....
        /*058c*/ 	.word	0x0000c8e0


	//   ....[148]....
        /*0590*/ 	.word	0x0000c980


	//   ....[149]....
        /*0594*/ 	.word	0x0000ca50


	//   ....[150]....
        /*0598*/ 	.word	0x0000caa0


	//   ....[151]....
        /*059c*/ 	.word	0x0000cb80


	//   ....[152]....
        /*05a0*/ 	.word	0x0000cbd0


	//   ....[153]....
        /*05a4*/ 	.word	0x0000cca0


	//   ....[154]....
        /*05a8*/ 	.word	0x0000ccf0


	//   ....[155]....
        /*05ac*/ 	.word	0x0000cde0


	//   ....[156]....
        /*05b0*/ 	.word	0x0000ce30


	//   ....[157]....
        /*05b4*/ 	.word	0x0000cf00


	//   ....[158]....
        /*05b8*/ 	.word	0x0000cf50


	//   ....[159]....
        /*05bc*/ 	.word	0x0000cf80


	//----- nvinfo : EIATTR_VRC_CTA_INIT_COUNT
	.align		4
.L_4700:
        /*05c0*/ 	.byte	0x02, 0x4a
	.zero		1
	.zero		1


	//----- nvinfo : EIATTR_EXIT_INSTR_OFFSETS
	.align		4
        /*05c4*/ 	.byte	0x04, 0x1c
        /*05c6*/ 	.short	(.L_4702 - .L_4701)


	//   ....[0]....
.L_4701:
        /*05c8*/ 	.word	0x000014b0


	//   ....[1]....
        /*05cc*/ 	.word	0x00001750


	//   ....[2]....
        /*05d0*/ 	.word	0x00001ed0


	//   ....[3]....
        /*05d4*/ 	.word	0x00001fa0


	//   ....[4]....
        /*05d8*/ 	.word	0x00002330


	//   ....[5]....
        /*05dc*/ 	.word	0x000023a0


	//   ....[6]....
        /*05e0*/ 	.word	0x00004520


	//   ....[7]....
        /*05e4*/ 	.word	0x000046f0


	//   ....[8]....
        /*05e8*/ 	.word	0x00004eb0


	//   ....[9]....
        /*05ec*/ 	.word	0x00004fa0


	//   ....[10]....
        /*05f0*/ 	.word	0x00005340


	//   ....[11]....
        /*05f4*/ 	.word	0x000053b0


	//   ....[12]....
        /*05f8*/ 	.word	0x000053d0


	//   ....[13]....
        /*05fc*/ 	.word	0x00007b20


	//   ....[14]....
        /*0600*/ 	.word	0x00007bd0


	//   ....[15]....
        /*0604*/ 	.word	0x0000b030


	//   ....[16]....
        /*0608*/ 	.word	0x0000b0e0


	//----- nvinfo : EIATTR_MAX_THREADS
	.align		4
.L_4702:
        /*060c*/ 	.byte	0x04, 0x05
        /*060e*/ 	.short	(.L_4704 - .L_4703)
.L_4703:
        /*0610*/ 	.word	0x00000100
        /*0614*/ 	.word	0x00000001
        /*0618*/ 	.word	0x00000001


	//----- nvinfo : EIATTR_CRS_STACK_SIZE
	.align		4
.L_4704:
        /*061c*/ 	.byte	0x04, 0x1e
        /*061e*/ 	.short	(.L_4706 - .L_4705)
.L_4705:
        /*0620*/ 	.word	0x00000000


	//----- nvinfo : EIATTR_CBANK_PARAM_SIZE
	.align		4
.L_4706:
        /*0624*/ 	.byte	0x03, 0x19
        /*0626*/ 	.short	0x003c


	//----- nvinfo : EIATTR_PARAM_CBANK
	.align		4
        /*0628*/ 	.byte	0x04, 0x0a
        /*062a*/ 	.short	(.L_4708 - .L_4707)
	.align		4
.L_4707:
        /*062c*/ 	.word	index@(.nv.constant0._ZN6thrust24THRUST_300001_SM_1000_NS8cuda_cub4core6detail13_kernel_agentINS1_15__reduce_by_key16ReduceByKeyAgentINS0_6detail15normal_iteratorINS0_10device_ptrIiEEEESB_SB_SB_N4cuda3std3__412not_equal_toIiEENSE_10multipliesIiEEPiiEEJSB_SB_SB_SB_SJ_N3cub18CUB_300001_SM_100024ReduceByKeyScanTileStateIiiLb1EEESG_SI_iiEEEvDpT0_)
        /*0630*/ 	.short	0x0380
        /*0632*/ 	.short	0x003c


	//----- nvinfo : EIATTR_SW_WAR
	.align		4
.L_4708:
        /*0634*/ 	.byte	0x04, 0x36
        /*0636*/ 	.short	(.L_4710 - .L_4709)
.L_4709:
        /*0638*/ 	.word	0x00000008
.L_4710:


//--------------------- .nv.info._ZN6thrust24THRUST_300001_SM_1000_NS8cuda_cub4core6detail13_kernel_agentINS1_15__reduce_by_key16ReduceByKeyAgentINS0_6detail15normal_iteratorINS0_10device_ptrIiEEEESB_SB_SB_N4cuda3std3__412not_equal_toIiEENSE_4plusIiEEPllEEJSB_SB_SB_SB_SJ_N3cub18CUB_300001_SM_100024ReduceByKeyScanTileStateIilLb1EEESG_SI_llEEEvDpT0_ --------------------------
	.section	.nv.info._ZN6thrust24THRUST_300001_SM_1000_NS8cuda_cub4core6detail13_kernel_agentINS1_15__reduce_by_key16ReduceByKeyAgentINS0_6detail15normal_iteratorINS0_10device_ptrIiEEEESB_SB_SB_N4cuda3std3__412not_equal_toIiEENSE_4plusIiEEPllEEJSB_SB_SB_SB_SJ_N3cub18CUB_300001_SM_100024ReduceByKeyScanTileStateIilLb1EEESG_SI_llEEEvDpT0_,"",@"SHT_CUDA_INFO"
	.sectionflags	@""
	.align	4


	//----- nvinfo : EIATTR_CUDA_API_VERSION
	.align		4
        /*0000*/ 	.byte	0x04, 0x37
        /*0002*/ 	.short	(.L_4712 - .L_4711)
.L_4711:
        /*0004*/ 	.word	0x00000082


	//----- nvinfo : EIATTR_KPARAM_INFO
	.align		4
.L_4712:
        /*0008*/ 	.byte	0x04, 0x17
        /*000a*/ 	.short	(.L_4714 - .L_4713)
.L_4713:
        /*000c*/ 	.word	0x00000000
        /*0010*/ 	.short	0x0009
        /*0012*/ 	.short	0x0040
        /*0014*/ 	.byte	0x00, 0xf0, 0x21, 0x00


	//----- nvinfo : EIATTR_KPARAM_INFO
	.align		4
.L_4714:
        /*0018*/ 	.byte	0x04, 0x17
        /*001a*/ 	.short	(.L_4716 - .L_4715)
.L_4715:
        /*001c*/ 	.word	0x00000000
        /*0020*/ 	.short	0x0008
        /*0022*/ 	.short	0x0038
        /*0024*/ 	.byte	0x00, 0xf0, 0x21, 0x00


	//----- nvinfo : EIATTR_KPARAM_INFO
	.align		4
.L_4716:
        /*0028*/ 	.byte	0x04, 0x17
        /*002a*/ 	.short	(.L_4718 - .L_4717)
.L_4717:
        /*002c*/ 	.word	0x00000000
        /*0030*/ 	.short	0x0007
        /*0032*/ 	.short	0x0031
        /*0034*/ 	.byte	0x00, 0xf0, 0x05, 0x00


	//----- nvinfo : EIATTR_KPARAM_INFO
	.align		4
.L_4718:
        /*0038*/ 	.byte	0x04, 0x17
        /*003a*/ 	.short	(.L_4720 - .L_4719)
.L_4719:
        /*003c*/ 	.word	0x00000000
        /*0040*/ 	.short	0x0006
        /*0042*/ 	.short	0x0030
        /*0044*/ 	.byte	0x00, 0xf0, 0x05, 0x00


	//----- nvinfo : EIATTR_KPARAM_INFO
	.align		4
.L_4720:
        /*0048*/ 	.byte	0x04, 0x17
        /*004a*/ 	.short	(.L_4722 - .L_4721)
.L_4721:
        /*004c*/ 	.word	0x00000000
        /*0050*/ 	.short	0x0005
        /*0052*/ 	.short	0x0028
        /*0054*/ 	.byte	0x00, 0xf0, 0x21, 0x00


	//----- nvinfo : EIATTR_KPARAM_INFO
	.align		4
.L_4722:
        /*0058*/ 	.byte	0x04, 0x17
        /*005a*/ 	.short	(.L_4724 - .L_4723)
.L_4723:
        /*005c*/ 	.word	0x00000000
        /*0060*/ 	.short	0x0004
        /*0062*/ 	.short	0x0020
        /*0064*/ 	.byte	0x00, 0xf5, 0x21, 0x00


	//----- nvinfo : EIATTR_KPARAM_INFO
	.align		4
.L_4724:
        /*0068*/ 	.byte	0x04, 0x17
        /*006a*/ 	.short	(.L_4726 - .L_4725)
.L_4725:
        /*006c*/ 	.word	0x00000000
        /*0070*/ 	.short	0x0003
        /*0072*/ 	.short	0x0018
        /*0074*/ 	.byte	0x00, 0xf0, 0x21, 0x00


	//----- nvinfo : EIATTR_KPARAM_INFO
	.align		4
.L_4726:
        /*0078*/ 	.byte	0x04, 0x17
        /*007a*/ 	.short	(.L_4728 - .L_4727)
.L_4727:
        /*007c*/ 	.word	0x00000000
        /*0080*/ 	.short	0x0002
        /*0082*/ 	.short	0x0010
        /*0084*/ 	.byte	0x00, 0xf0, 0x21, 0x00


	//----- nvinfo : EIATTR_KPARAM_INFO
	.align		4
.L_4728:
        /*0088*/ 	.byte	0x04, 0x17
        /*008a*/ 	.short	(.L_4730 - .L_4729)
.L_4729:
        /*008c*/ 	.word	0x00000000
        /*0090*/ 	.short	0x0001
        /*0092*/ 	.short	0x0008
        /*0094*/ 	.byte	0x00, 0xf0, 0x21, 0x00


	//----- nvinfo : EIATTR_KPARAM_INFO
	.align		4
.L_4730:
        /*0098*/ 	.byte	0x04, 0x17
        /*009a*/ 	.short	(.L_4732 - .L_4731)
.L_4731:
        /*009c*/ 	.word	0x00000000
        /*00a0*/ 	.short	0x0000
        /*00a2*/ 	.short	0x0000
        /*00a4*/ 	.byte	0x00, 0xf0, 0x21, 0x00


	//----- nvinfo : EIATTR_SPARSE_MMA_MASK
	.align		4
.L_4732:
        /*00a8*/ 	.byte	0x03, 0x50
        /*00aa*/ 	.short	0x0000


	//----- nvinfo : EIATTR_MAXREG_COUNT
	.align		4
        /*00ac*/ 	.byte	0x03, 0x1b
        /*00ae*/ 	.short	0x00ff


	//----- nvinfo : EIATTR_NUM_BARRIERS
	.align		4
        /*00b0*/ 	.byte	0x02, 0x4c
        /*00b2*/ 	.byte	0x01
	.zero		1


	//----- nvinfo : EIATTR_MERCURY_ISA_VERSION
	.align		4
        /*00b4*/ 	.byte	0x03, 0x5f
        /*00b6*/ 	.short	0x0101


	//----- nvinfo : EIATTR_COOP_GROUP_MASK_REGIDS
	.align		4
        /*00b8*/ 	.byte	0x04, 0x29
        /*00ba*/ 	.short	(.L_4734 - .L_4733)


	//   ....[0]....
.L_4733:
        /*00bc*/ 	.word	0xffffffff


	//   ....[1]....
        /*00c0*/ 	.word	0xffffffff


	//   ....[2]....
        /*00c4*/ 	.word	0xffffffff


	//   ....[3]....
        /*00c8*/ 	.word	0xffffffff


	//   ....[4]....
        /*00cc*/ 	.word	0xffffffff


	//   ....[5]....
        /*00d0*/ 	.word	0xffffffff


	//   ....[6]....
        /*00d4*/ 	.word	0xffffffff


	//   ....[7]....
        /*00d8*/ 	.word	0xffffffff


	//   ....[8]....
        /*00dc*/ 	.word	0xffffffff


	//   ....[9]....
        /*00e0*/ 	.word	0xffffffff


	//   ....[10]....
        /*00e4*/ 	.word	0xffffffff


	//   ....[11]....
        /*00e8*/ 	.word	0xffffffff


	//   ....[12]....
        /*00ec*/ 	.word	0xffffffff


	//   ....[13]....
        /*00f0*/ 	.word	0xffffffff


	//   ....[14]....
        /*00f4*/ 	.word	0xffffffff


	//   ....[15]....
        /*00f8*/ 	.word	0xffffffff


	//   ....[16]....
        /*00fc*/ 	.word	0xffffffff


	//   ....[17]....
        /*0100*/ 	.word	0xffffffff


	//   ....[18]....
        /*0104*/ 	.word	0xffffffff


	//   ....[19]....
        /*0108*/ 	.word	0xffffffff


	//   ....[20]....
        /*010c*/ 	.word	0xffffffff


	//   ....[21]....
        /*0110*/ 	.word	0xffffffff


	//   ....[22]....
        /*0114*/ 	.word	0xffffffff


	//   ....[23]....
        /*0118*/ 	.word	0xffffffff


	//   ....[24]....
        /*011c*/ 	.word	0xffffffff


	//   ....[25]....
        /*0120*/ 	.word	0xffffffff


	//   ....[26]....
        /*0124*/ 	.word	0xffffffff


	//   ....[27]....
        /*0128*/ 	.word	0xffffffff


	//   ....[28]....
        /*012c*/ 	.word	0xffffffff


	//   ....[29]....
        /*0130*/ 	.word	0xffffffff


	//   ....[30]....
        /*0134*/ 	.word	0xffffffff


	//   ....[31]....
        /*0138*/ 	.word	0xffffffff


	//   ....[32]....
        /*013c*/ 	.word	0xffffffff


	//   ....[33]....
        /*0140*/ 	.word	0xffffffff


	//   ....[34]....
        /*0144*/ 	.word	0xffffffff


	//   ....[35]....
        /*0148*/ 	.word	0xffffffff


	//   ....[36]....
        /*014c*/ 	.word	0xffffffff


	//   ....[37]....
        /*0150*/ 	.word	0xffffffff


	//   ....[38]....
        /*0154*/ 	.word	0xffffffff


	//   ....[39]....
        /*0158*/ 	.word	0xffffffff


	//   ....[40]....
        /*015c*/ 	.word	0xffffffff


	//   ....[41]....
        /*0160*/ 	.word	0xffffffff


	//   ....[42]....
        /*0164*/ 	.word	0xffffffff


	//   ....[43]....
        /*0168*/ 	.word	0xffffffff


	//   ....[44]....
        /*016c*/ 	.word	0xffffffff


	//   ....[45]....
        /*0170*/ 	.word	0xffffffff


	//   ....[46]....
        /*0174*/ 	.word	0xffffffff


	//   ....[47]....
        /*0178*/ 	.word	0xffffffff


	//   ....[48]....
        /*017c*/ 	.word	0xffffffff


	//   ....[49]....
        /*0180*/ 	.word	0xffffffff


	//   ....[50]....
        /*0184*/ 	.word	0xffffffff


	//   ....[51]....
        /*0188*/ 	.word	0xffffffff


	//   ....[52]....
        /*018c*/ 	.word	0xffffffff


	//   ....[53]....
        /*0190*/ 	.word	0xffffffff


	//   ....[54]....
        /*0194*/ 	.word	0xffffffff


	//   ....[55]....
        /*0198*/ 	.word	0xffffffff


	//   ....[56]....
        /*019c*/ 	.word	0xffffffff


	//   ....[57]....
        /*01a0*/ 	.word	0xffffffff


	//   ....[58]....
        /*01a4*/ 	.word	0xffffffff


	//   ....[59]....
        /*01a8*/ 	.word	0xffffffff


	//   ....[60]....
        /*01ac*/ 	.word	0xffffffff


	//   ....[61]....
        /*01b0*/ 	.word	0xffffffff


	//   ....[62]....
        /*01b4*/ 	.word	0xffffffff


	//   ....[63]....
        /*01b8*/ 	.word	0xffffffff


	//   ....[64]....
        /*01bc*/ 	.word	0xffffffff


	//   ....[65]....
        /*01c0*/ 	.word	0xffffffff


	//   ....[66]....
        /*01c4*/ 	.word	0xffffffff


	//   ....[67]....
        /*01c8*/ 	.word	0xffffffff


	//   ....[68]....
        /*01cc*/ 	.word	0xffffffff


	//   ....[69]....
        /*01d0*/ 	.word	0xffffffff


	//   ....[70]....
        /*01d4*/ 	.word	0xffffffff


	//   ....[71]....
        /*01d8*/ 	.word	0xffffffff


	//   ....[72]....
        /*01dc*/ 	.word	0xffffffff


	//   ....[73]....
        /*01e0*/ 	.word	0xffffffff


	//   ....[74]....
        /*01e4*/ 	.word	0xffffffff


	//   ....[75]....
        /*01e8*/ 	.word	0xffffffff


	//   ....[76]....
        /*01ec*/ 	.word	0xffffffff


	//   ....[77]....
        /*01f0*/ 	.word	0xffffffff


	//   ....[78]....
        /*01f4*/ 	.word	0xffffffff


	//   ....[79]....
        /*01f8*/ 	.word	0xffffffff


	//   ....[80]....
        /*01fc*/ 	.word	0xffffffff


	//   ....[81]....
        /*0200*/ 	.word	0xffffffff


	//   ....[82]....
        /*0204*/ 	.word	0xffffffff


	//   ....[83]....
        /*0208*/ 	.word	0xffffffff


	//   ....[84]....
        /*020c*/ 	.word	0xffffffff


	//   ....[85]....
        /*0210*/ 	.word	0xffffffff


	//   ....[86]....
        /*0214*/ 	.word	0xffffffff


	//   ....[87]....
        /*0218*/ 	.word	0xffffffff


	//   ....[88]....
        /*021c*/ 	.word	0xffffffff


	//   ....[89]....
        /*0220*/ 	.word	0xffffffff


	//   ....[90]....
        /*0224*/ 	.word	0xffffffff


	//   ....[91]....
        /*0228*/ 	.word	0xffffffff


	//   ....[92]....
        /*022c*/ 	.word	0xffffffff


	//   ....[93]....
        /*0230*/ 	.word	0xffffffff


	//   ....[94]....
        /*0234*/ 	.word	0xffffffff


	//   ....[95]....
        /*0238*/ 	.word	0xffffffff


	//   ....[96]....
        /*023c*/ 	.word	0xffffffff


	//   ....[97]....
        /*0240*/ 	.word	0xffffffff


	//   ....[98]....
        /*0244*/ 	.word	0xffffffff


	//   ....[99]....
        /*0248*/ 	.word	0xffffffff


	//   ....[100]....
        /*024c*/ 	.word	0xffffffff


	//   ....[101]....
        /*0250*/ 	.word	0xffffffff


	//   ....[102]....
        /*0254*/ 	.word	0xffffffff


	//   ....[103]....
        /*0258*/ 	.word	0xffffffff


	//   ....[104]....
        /*025c*/ 	.word	0xffffffff


	//   ....[105]....
        /*0260*/ 	.word	0xffffffff


	//   ....[106]....
        /*0264*/ 	.word	0xffffffff


	//   ....[107]....
        /*0268*/ 	.word	0xffffffff


	//   ....[108]....
        /*026c*/ 	.word	0xffffffff


	//   ....[109]....
        /*0270*/ 	.word	0xffffffff


	//   ....[110]....
        /*0274*/ 	.word	0xffffffff


	//   ....[111]....
        /*0278*/ 	.word	0xffffffff


	//   ....[112]....
        /*027c*/ 	.word	0xffffffff


	//   ....[113]....
        /*0280*/ 	.word	0xffffffff


	//   ....[114]....
        /*0284*/ 	.word	0xffffffff


	//   ....[115]....
        /*0288*/ 	.word	0xffffffff


	//   ....[116]....
        /*028c*/ 	.word	0xffffffff


	//   ....[117]....
        /*0290*/ 	.word	0xffffffff


	//   ....[118]....
        /*0294*/ 	.word	0xffffffff


	//   ....[119]....
        /*0298*/ 	.word	0xffffffff


	//   ....[120]....
        /*029c*/ 	.word	0xffffffff


	//   ....[121]....
        /*02a0*/ 	.word	0xffffffff


	//   ....[122]....
        /*02a4*/ 	.word	0xffffffff


	//   ....[123]....
        /*02a8*/ 	.word	0xffffffff


	//   ....[124]....
        /*02ac*/ 	.word	0xffffffff


	//   ....[125]....
        /*02b0*/ 	.word	0xffffffff


	//   ....[126]....
        /*02b4*/ 	.word	0xffffffff


	//   ....[127]....
        /*02b8*/ 	.word	0xffffffff


	//   ....[128]....
        /*02bc*/ 	.word	0xffffffff


	//   ....[129]....
        /*02c0*/ 	.word	0xffffffff


	//   ....[130]....
        /*02c4*/ 	.word	0xffffffff


	//   ....[131]....
        /*02c8*/ 	.word	0xffffffff


	//   ....[132]....
        /*02cc*/ 	.word	0xffffffff


	//   ....[133]....
        /*02d0*/ 	.word	0xffffffff


	//   ....[134]....
        /*02d4*/ 	.word	0xffffffff


	//   ....[135]....
        /*02d8*/ 	.word	0xffffffff


	//   ....[136]....
        /*02dc*/ 	.word	0xffffffff


	//   ....[137]....
        /*02e0*/ 	.word	0xffffffff


	//   ....[138]....
        /*02e4*/ 	.word	0xffffffff


	//   ....[139]....
        /*02e8*/ 	.word	0xffffffff


	//   ....[140]....
        /*02ec*/ 	.word	0xffffffff


	//   ....[141]....
        /*02f0*/ 	.word	0xffffffff


	//   ....[142]....
        /*02f4*/ 	.word	0xffffffff


	//   ....[143]....
        /*02f8*/ 	.word	0xffffffff


	//   ....[144]....
        /*02fc*/ 	.word	0xffffffff


	//   ....[145]....
        /*0300*/ 	.word	0xffffffff


	//   ....[146]....
        /*0304*/ 	.word	0xffffffff


	//   ....[147]....
        /*0308*/ 	.word	0xffffffff


	//   ....[148]....
        /*030c*/ 	.word	0xffffffff


	//   ....[149]....
        /*0310*/ 	.word	0xffffffff


	//   ....[150]....
        /*0314*/ 	.word	0xffffffff


	//   ....[151]....
        /*0318*/ 	.word	0xffffffff


	//   ....[152]....
        /*031c*/ 	.word	0x0500001c


	//   ....[153]....
        /*0320*/ 	.word	0x0500001c


	//   ....[154]....
        /*0324*/ 	.word	0x0500001c


	//   ....[155]....
        /*0328*/ 	.word	0x0500001c


	//   ....[156]....
        /*032c*/ 	.word	0x0500001c


	//   ....[157]....
        /*0330*/ 	.word	0x0500001c


	//   ....[158]....
        /*0334*/ 	.word	0x0500001c


	//   ....[159]....
        /*0338*/ 	.word	0x0500001c


	//   ....[160]....
        /*033c*/ 	.word	0x0500001c


	//   ....[161]....
        /*0340*/ 	.word	0x0500001c


	//   ....[162]....
        /*0344*/ 	.word	0x0500001c


	//   ....[163]....
        /*0348*/ 	.word	0x0500001c


	//   ....[164]....
        /*034c*/ 	.word	0x0500001c


	//   ....[165]....
        /*0350*/ 	.word	0x0500001c


	//   ....[166]....
        /*0354*/ 	.word	0x0500001c


	//   ....[167]....
        /*0358*/ 	.word	0x0500001c


	//   ....[168]....
        /*035c*/ 	.word	0x0500001c


	//   ....[169]....
        /*0360*/ 	.word	0x0500001c


	//   ....[170]....
        /*0364*/ 	.word	0x0500001c


	//   ....[171]....
        /*0368*/ 	.word	0x0500001c


	//   ....[172]....
        /*036c*/ 	.word	0x0500001c


	//   ....[173]....
        /*0370*/ 	.word	0x0500001c


	//   ....[174]....
        /*0374*/ 	.word	0x0500001c


	//   ....[175]....
        /*0378*/ 	.word	0x0500001c


	//   ....[176]....
        /*037c*/ 	.word	0x0500001c


	//   ....[177]....
        /*0380*/ 	.word	0x0500001c


	//   ....[178]....
        /*0384*/ 	.word	0x0500001c


	//   ....[179]....
        /*0388*/ 	.word	0x0500001c


	//   ....[180]....
        /*038c*/ 	.word	0x0500001c


	//   ....[181]....
        /*0390*/ 	.word	0x0500001c


	//   ....[182]....
        /*0394*/ 	.word	0x0500001c


	//   ....[183]....
        /*0398*/ 	.word	0x0500001c


	//   ....[184]....
        /*039c*/ 	.word	0x0500001c


	//   ....[185]....
        /*03a0*/ 	.word	0x0500001c


	//   ....[186]....
        /*03a4*/ 	.word	0x0500001c


	//   ....[187]....
        /*03a8*/ 	.word	0x0500001c


	//   ....[188]....
        /*03ac*/ 	.word	0x0500001c


	//   ....[189]....
        /*03b0*/ 	.word	0x0500001c


	//   ....[190]....
        /*03b4*/ 	.word	0x0500001c


	//   ....[191]....
        /*03b8*/ 	.word	0x0500001c


	//   ....[192]....
        /*03bc*/ 	.word	0x0500001c


	//   ....[193]....
        /*03c0*/ 	.word	0x0500001c


	//   ....[194]....
        /*03c4*/ 	.word	0x0500001c


	//   ....[195]....
        /*03c8*/ 	.word	0x0500001c


	//   ....[196]....
        /*03cc*/ 	.word	0x0500001c


	//   ....[197]....
        /*03d0*/ 	.word	0x0500001c


	//   ....[198]....
        /*03d4*/ 	.word	0x0500001c


	//   ....[199]....
        /*03d8*/ 	.word	0x0500001c


	//   ....[200]....
        /*03dc*/ 	.word	0x0500001c


	//   ....[201]....
        /*03e0*/ 	.word	0x0500001c


	//   ....[202]....
        /*03e4*/ 	.word	0x0500001c


	//   ....[203]....
        /*03e8*/ 	.word	0x0500001c


	//   ....[204]....
        /*03ec*/ 	.word	0x0500001c


	//   ....[205]....
        /*03f0*/ 	.word	0x0500001c


	//   ....[206]....
        /*03f4*/ 	.word	0x0500001c


	//   ....[207]....
        /*03f8*/ 	.word	0x0500001c


	//   ....[208]....
        /*03fc*/ 	.word	0x0500001c


	//   ....[209]....
        /*0400*/ 	.word	0x0500001c


	//   ....[210]....
        /*0404*/ 	.word	0x0500001c


	//   ....[211]....
        /*0408*/ 	.word	0x0500001c


	//   ....[212]....
        /*040c*/ 	.word	0x0500001c


	//   ....[213]....
        /*0410*/ 	.word	0x0500001c


	//   ....[214]....
        /*0414*/ 	.word	0x0500001c


	//   ....[215]....
        /*0418*/ 	.word	0x0500001c


	//   ....[216]....
        /*041c*/ 	.word	0x0500001c


	//   ....[217]....
        /*0420*/ 	.word	0x0500001c


	//   ....[218]....
        /*0424*/ 	.word	0x0500001c


	//   ....[219]....
        /*0428*/ 	.word	0x0500001c


	//   ....[220]....
        /*042c*/ 	.word	0x0500001c


	//   ....[221]....
        /*0430*/ 	.word	0x0500001c


	//   ....[222]....
        /*0434*/ 	.word	0x0500001c


	//   ....[223]....
        /*0438*/ 	.word	0x0500001c


	//   ....[224]....
        /*043c*/ 	.word	0x0500001c


	//   ....[225]....
        /*0440*/ 	.word	0x0500001c


	//   ....[226]....
        /*0444*/ 	.word	0x0500001c


	//   ....[227]....
        /*0448*/ 	.word	0x0500001c


	//   ....[228]....
        /*044c*/ 	.word	0x0500001c


	//   ....[229]....
        /*0450*/ 	.word	0x0500001c


	//   ....[230]....
        /*0454*/ 	.word	0x0500001c


	//   ....[231]....
        /*0458*/ 	.word	0x0500001c


	//   ....[232]....
        /*045c*/ 	.word	0x0500001c


	//   ....[233]....
        /*0460*/ 	.word	0x0500001c


	//   ....[234]....
        /*0464*/ 	.word	0x0500001c


	//   ....[235]....
        /*0468*/ 	.word	0x0500001c


	//   ....[236]....
        /*046c*/ 	.word	0x0500001c


	//   ....[237]....
        /*0470*/ 	.word	0x0500001c


	//   ....[238]....
        /*0474*/ 	.word	0x0500001c


	//   ....[239]....
        /*0478*/ 	.word	0x0500001c


	//   ....[240]....
        /*047c*/ 	.word	0x0500001c


	//   ....[241]....
        /*0480*/ 	.word	0x0500001c


	//   ....[242]....
        /*0484*/ 	.word	0x0500001c


	//   ....[243]....
        /*0488*/ 	.word	0x0500001c


	//----- nvinfo : EIATTR_COOP_GROUP_INSTR_OFFSETS
	.align		4
.L_4734:
        /*048c*/ 	.byte	0x04, 0x28
        /*048e*/ 	.short	(.L_4736 - .L_4735)


	//   ....[0]....
.L_4735:
        /*0490*/ 	.word	0x00000400


	//   ....[1]....
        /*0494*/ 	.word	0x000005c0


	//   ....[2]....
        /*0498*/ 	.word	0x00000990


	//   ....[3]....
        /*049c*/ 	.word	0x000009b0


	//   ....[4]....
        /*04a0*/ 	.word	0x000009d0


	//   ....[5]....
        /*04a4*/ 	.word	0x00000a20


	//   ....[6]....
        /*04a8*/ 	.word	0x00000a80


	//   ....[7]....
        /*04ac*/ 	.word	0x00000aa0


	//   ....[8]....
        /*04b0*/ 	.word	0x00000b10


	//   ....[9]....
        /*04b4*/ 	.word	0x00000b50


	//   ....[10]....
        /*04b8*/ 	.word	0x00000b70


	//   ....[11]....
        /*04bc*/ 	.word	0x00000be0


	//   ....[12]....
        /*04c0*/ 	.word	0x00000c20


	//   ....[13]....
        /*04c4*/ 	.word	0x00000c40


	//   ....[14]....
        /*04c8*/ 	.word	0x00000cb0


	//   ....[15]....
        /*04cc*/ 	.word	0x00000cf0


	//   ....[16]....
        /*04d0*/ 	.word	0x00000d10


	//   ....[17]....
        /*04d4*/ 	.word	0x00000de0


	//   ....[18]....
        /*04d8*/ 	.word	0x00000df0


	//   ....[19]....
        /*04dc*/ 	.word	0x00001350


	//   ....[20]....
        /*04e0*/ 	.word	0x00002860


	//   ....[21]....
        /*04e4*/ 	.word	0x00002a00


	//   ....[22]....
        /*04e8*/ 	.word	0x00002d60


	//   ....[23]....
        /*04ec*/ 	.word	0x00002dc0


	//   ....[24]....
        /*04f0*/ 	.word	0x00002df0


	//   ....[25]....
        /*04f4*/ 	.word	0x00002e70


	//   ....[26]....
        /*04f8*/ 	.word	0x00002eb0


	//   ....[27]....
        /*04fc*/ 	.word	0x00002ed0


	//   ....[28]....
        /*0500*/ 	.word	0x00002f50


	//   ....[29]....
        /*0504*/ 	.word	0x00002f80


	//   ....[30]....
        /*0508*/ 	.word	0x00002fa0


	//   ....[31]....
        /*050c*/ 	.word	0x00003020


	//   ....[32]....
        /*0510*/ 	.word	0x00003050


	//   ....[33]....
        /*0514*/ 	.word	0x00003070


	//   ....[34]....
        /*0518*/ 	.word	0x00003100


	//   ....[35]....
        /*051c*/ 	.word	0x00003130


	//   ....[36]....
        /*0520*/ 	.word	0x00003150


	//   ....[37]....
        /*0524*/ 	.word	0x000035e0


	//   ....[38]....
        /*0528*/ 	.word	0x00003610


	//   ....[39]....
        /*052c*/ 	.word	0x000036d0


	//   ....[40]....
        /*0530*/ 	.word	0x00003970


	//   ....[41]....
        /*0534*/ 	.word	0x00003a00


	//   ....[42]....
        /*0538*/ 	.word	0x00003a50


	//   ....[43]....
        /*053c*/ 	.word	0x00003a60


	//   ....[44]....
        /*0540*/ 	.word	0x00003a70


	//   ....[45]....
        /*0544*/ 	.word	0x00003b50


	//   ....[46]....
        /*0548*/ 	.word	0x00003b60


	//   ....[47]....
        /*054c*/ 	.word	0x00003b70


	//   ....[48]....
        /*0550*/ 	.word	0x00003c60


	//   ....[49]....
        /*0554*/ 	.word	0x00003c70


	//   ....[50]....
        /*0558*/ 	.word	0x00003c80


	//   ....[51]....
        /*055c*/ 	.word	0x00003d70


	//   ....[52]....
        /*0560*/ 	.word	0x00003d80


	//   ....[53]....
        /*0564*/ 	.word	0x00003d90


	//   ....[54]....
        /*0568*/ 	.word	0x00003e80


	//   ....[55]....
        /*056c*/ 	.word	0x00003e90


	//   ....[56]....
        /*0570*/ 	.word	0x00003ea0


	//   ....[57]....
        /*0574*/ 	.word	0x00003fe0


	//   ....[58]....
        /*0578*/ 	.word	0x00004060


	//   ....[59]....
        /*057c*/ 	.word	0x000040e0


	//   ....[60]....
        /*0580*/ 	.word	0x00004130


	//   ....[61]....
        /*0584*/ 	.word	0x00004140


	//   ....[62]....
        /*0588*/ 	.word	0x00004150


	//   ....[63]....
        /*058c*/ 	.word	0x00004230


	//   ....[64]....
        /*0590*/ 	.word	0x00004240


	//   ....[65]....
        /*0594*/ 	.word	0x00004250


	//   ....[66]....
        /*0598*/ 	.word	0x00004330


	//   ....[67]....
        /*059c*/ 	.word	0x00004340


	//   ....[68]....
        /*05a0*/ 	.word	0x00004350


	//   ....[69]....
        /*05a4*/ 	.word	0x00004430


	//   ....[70]....
        /*05a8*/ 	.word	0x00004440


	//   ....[71]....
        /*05ac*/ 	.word	0x00004450


	//   ....[72]....
        /*05b0*/ 	.word	0x00004530


	//   ....[73]....
        /*05b4*/ 	.word	0x00004540


	//   ....[74]....
        /*05b8*/ 	.word	0x00004550


	//   ....[75]....
        /*05bc*/ 	.word	0x000046b0


	//   ....[76]....
        /*05c0*/ 	.word	0x00006340


	//   ....[77]....
        /*05c4*/ 	.word	0x00006480


	//   ....[78]....
        /*05c8*/ 	.word	0x00006a40


	//   ....[79]....
        /*05cc*/ 	.word	0x00006af0


	//   ....[80]....
        /*05d0*/ 	.word	0x00006b00


	//   ....[81]....
        /*05d4*/ 	.word	0x00006b40


	//   ....[82]....
        /*05d8*/ 	.word	0x00006bb0


	//   ....[83]....
        /*05dc*/ 	.word	0x00006bd0


	//   ....[84]....
        /*05e0*/ 	.word	0x00006c40


	//   ....[85]....
        /*05e4*/ 	.word	0x00006c80


	//   ....[86]....
        /*05e8*/ 	.word	0x00006ca0


	//   ....[87]....
        /*05ec*/ 	.word	0x00006d10


	//   ....[88]....
        /*05f0*/ 	.word	0x00006d50


	//   ....[89]....
        /*05f4*/ 	.word	0x00006d70


	//   ....[90]....
        /*05f8*/ 	.word	0x00006de0


	//   ....[91]....
        /*05fc*/ 	.word	0x00006e20


	//   ....[92]....
        /*0600*/ 	.word	0x00006e50


	//   ....[93]....
        /*0604*/ 	.word	0x000072e0


	//   ....[94]....
        /*0608*/ 	.word	0x00007370


	//   ....[95]....
        /*060c*/ 	.word	0x00007460


	//   ....[96]....
        /*0610*/ 	.word	0x00008e50


	//   ....[97]....
        /*0614*/ 	.word	0x00008f90


	//   ....[98]....
        /*0618*/ 	.word	0x00009530


	//   ....[99]....
        /*061c*/ 	.word	0x00009550


	//   ....[100]....
        /*0620*/ 	.word	0x00009570


	//   ....[101]....
        /*0624*/ 	.word	0x000095d0


	//   ....[102]....
        /*0628*/ 	.word	0x00009610


	//   ....[103]....
        /*062c*/ 	.word	0x00009630


	//   ....[104]....
        /*0630*/ 	.word	0x000096b0


	//   ....[105]....
        /*0634*/ 	.word	0x000096e0


	//   ....[106]....
        /*0638*/ 	.word	0x00009700


	//   ....[107]....
        /*063c*/ 	.word	0x00009790


	//   ....[108]....
        /*0640*/ 	.word	0x000097b0


	//   ....[109]....
        /*0644*/ 	.word	0x000097c0


	//   ....[110]....
        /*0648*/ 	.word	0x00009860


	//   ....[111]....
        /*064c*/ 	.word	0x00009880


	//   ....[112]....
        /*0650*/ 	.word	0x00009890


	//   ....[113]....
        /*0654*/ 	.word	0x00009eb0


	//   ....[114]....
        /*0658*/ 	.word	0x00009ec0


	//   ....[115]....
        /*065c*/ 	.word	0x00009ee0


	//   ....[116]....
        /*0660*/ 	.word	0x0000a160


	//   ....[117]....
        /*0664*/ 	.word	0x0000a1f0


	//   ....[118]....
        /*0668*/ 	.word	0x0000a240


	//   ....[119]....
        /*066c*/ 	.word	0x0000a250


	//   ....[120]....
        /*0670*/ 	.word	0x0000a260


	//   ....[121]....
        /*0674*/ 	.word	0x0000a340


	//   ....[122]....
        /*0678*/ 	.word	0x0000a350


	//   ....[123]....
        /*067c*/ 	.word	0x0000a360


	//   ....[124]....
        /*0680*/ 	.word	0x0000a450


	//   ....[125]....
        /*0684*/ 	.word	0x0000a460


	//   ....[126]....
        /*0688*/ 	.word	0x0000a470


	//   ....[127]....
        /*068c*/ 	.word	0x0000a560


	//   ....[128]....
        /*0690*/ 	.word	0x0000a570


	//   ....[129]....
        /*0694*/ 	.word	0x0000a580


	//   ....[130]....
        /*0698*/ 	.word	0x0000a670


	//   ....[131]....
        /*069c*/ 	.word	0x0000a680


	//   ....[132]....
        /*06a0*/ 	.word	0x0000a690


	//   ....[133]....
        /*06a4*/ 	.word	0x0000a7e0


	//   ....[134]....
        /*06a8*/ 	.word	0x0000a860


	//   ....[135]....
        /*06ac*/ 	.word	0x0000a8e0


	//   ....[136]....
        /*06b0*/ 	.word	0x0000a930


	//   ....[137]....
        /*06b4*/ 	.word	0x0000a940


	//   ....[138]....
        /*06b8*/ 	.word	0x0000a950


	//   ....[139]....
        /*06bc*/ 	.word	0x0000aa30


	//   ....[140]....
        /*06c0*/ 	.word	0x0000aa40


	//   ....[141]....
        /*06c4*/ 	.word	0x0000aa50


	//   ....[142]....
        /*06c8*/ 	.word	0x0000ab30


	//   ....[143]....
        /*06cc*/ 	.word	0x0000ab40


	//   ....[144]....
        /*06d0*/ 	.word	0x0000ab50


	//   ....[145]....
        /*06d4*/ 	.word	0x0000ac30


	//   ....[146]....
        /*06d8*/ 	.word	0x0000ac40


	//   ....[147]....
        /*06dc*/ 	.word	0x0000ac50


	//   ....[148]....
        /*06e0*/ 	.word	0x0000ad30


	//   ....[149]....
        /*06e4*/ 	.word	0x0000ad50


	//   ....[150]....
        /*06e8*/ 	.word	0x0000ad60


	//   ....[151]....
        /*06ec*/ 	.word	0x0000aec0


	//   ....[152]....
        /*06f0*/ 	.word	0x0000c760


	//   ....[153]....
        /*06f4*/ 	.word	0x0000c800


	//   ....[154]....
        /*06f8*/ 	.word	0x0000c8b0


	//   ....[155]....
        /*06fc*/ 	.word	0x0000c900


	//   ....[156]....
        /*0700*/ 	.word	0x0000c950


	//   ....[157]....
        /*0704*/ 	.word	0x0000c9c0


	//   ....[158]....
        /*0708*/ 	.word	0x0000ca50


	//   ....[159]....
        /*070c*/ 	.word	0x0000cad0


	//   ....[160]....
        /*0710*/ 	.word	0x0000cb20


	//   ....[161]....
        /*0714*/ 	.word	0x0000cb90


	//   ....[162]....
        /*0718*/ 	.word	0x0000cc20


	//   ....[163]....
        /*071c*/ 	.word	0x0000cca0


	//   ....[164]....
        /*0720*/ 	.word	0x0000ccf0


	//   ....[165]....
        /*0724*/ 	.word	0x0000cd60


	//   ....[166]....
        /*0728*/ 	.word	0x0000cdf0


	//   ....[167]....
        /*072c*/ 	.word	0x0000ce70


	//   ....[168]....
        /*0730*/ 	.word	0x0000cec0


	//   ....[169]....
        /*0734*/ 	.word	0x0000cf30


	//   ....[170]....
        /*0738*/ 	.word	0x0000cfc0


	//   ....[171]....
        /*073c*/ 	.word	0x0000d040


	//   ....[172]....
        /*0740*/ 	.word	0x0000d090


	//   ....[173]....
        /*0744*/ 	.word	0x0000d100


	//   ....[174]....
        /*0748*/ 	.word	0x0000d180


	//   ....[175]....
        /*074c*/ 	.word	0x0000d210


	//   ....[176]....
        /*0750*/ 	.word	0x0000d2a0


	//   ....[177]....
        /*0754*/ 	.word	0x0000d350


	//   ....[178]....
        /*0758*/ 	.word	0x0000d3a0


	//   ....[179]....
        /*075c*/ 	.word	0x0000d3f0


	//   ....[180]....
        /*0760*/ 	.word	0x0000d470


	//   ....[181]....
        /*0764*/ 	.word	0x0000d500


	//   ....[182]....
        /*0768*/ 	.word	0x0000d580


	//   ....[183]....
        /*076c*/ 	.word	0x0000d5d0


	//   ....[184]....
        /*0770*/ 	.word	0x0000d650


	//   ....[185]....
        /*0774*/ 	.word	0x0000d6e0


	//   ....[186]....
        /*0778*/ 	.word	0x0000d760


	//   ....[187]....
        /*077c*/ 	.word	0x0000d7b0


	//   ....[188]....
        /*0780*/ 	.word	0x0000d830


	//   ....[189]....
        /*0784*/ 	.word	0x0000d8c0


	//   ....[190]....
        /*0788*/ 	.word	0x0000d940


	//   ....[191]....
        /*078c*/ 	.word	0x0000d990


	//   ....[192]....
        /*0790*/ 	.word	0x0000da10


	//   ....[193]....
        /*0794*/ 	.word	0x0000daa0


	//   ....[194]....
        /*0798*/ 	.word	0x0000db20


	//   ....[195]....
        /*079c*/ 	.word	0x0000db70


	//   ....[196]....
        /*07a0*/ 	.word	0x0000dbe0


	//   ....[197]....
        /*07a4*/ 	.word	0x0000dc60


	//   ....[198]....
        /*07a8*/ 	.word	0x0000dcf0


	//   ....[199]....
        /*07ac*/ 	.word	0x0000dd80


	//   ....[200]....
        /*07b0*/ 	.word	0x0000de30


	//   ....[201]....
        /*07b4*/ 	.word	0x0000de80


	//   ....[202]....
        /*07b8*/ 	.word	0x0000ded0


	//   ....[203]....
        /*07bc*/ 	.word	0x0000df40


	//   ....[204]....
        /*07c0*/ 	.word	0x0000dfd0


	//   ....[205]....
        /*07c4*/ 	.word	0x0000e050


	//   ....[206]....
        /*07c8*/ 	.word	0x0000e0a0


	//   ....[207]....
        /*07cc*/ 	.word	0x0000e110


	//   ....[208]....
        /*07d0*/ 	.word	0x0000e1a0


	//   ....[209]....
        /*07d4*/ 	.word	0x0000e220


	//   ....[210]....
        /*07d8*/ 	.word	0x0000e270


	//   ....[211]....
        /*07dc*/ 	.word	0x0000e2e0


	//   ....[212]....
        /*07e0*/ 	.word	0x0000e370


	//   ....[213]....
        /*07e4*/ 	.word	0x0000e3f0


	//   ....[214]....
        /*07e8*/ 	.word	0x0000e440


	//   ....[215]....
        /*07ec*/ 	.word	0x0000e4b0


	//   ....[216]....
        /*07f0*/ 	.word	0x0000e540


	//   ....[217]....
        /*07f4*/ 	.word	0x0000e5c0


	//   ....[218]....
        /*07f8*/ 	.word	0x0000e610


	//   ....[219]....
        /*07fc*/ 	.word	0x0000e680


	//   ....[220]....
        /*0800*/ 	.word	0x0000e6f0


	//   ....[221]....
        /*0804*/ 	.word	0x0000e770


	//   ....[222]....
        /*0808*/ 	.word	0x0000e7f0


	//   ....[223]....
        /*080c*/ 	.word	0x0000e8a0


	//   ....[224]....
        /*0810*/ 	.word	0x0000e8f0


	//   ....[225]....
        /*0814*/ 	.word	0x0000e940


	//   ....[226]....
        /*0818*/ 	.word	0x0000e9b0


	//   ....[227]....
        /*081c*/ 	.word	0x0000ea40


	//   ....[228]....
        /*0820*/ 	.word	0x0000eac0


	//   ....[229]....
        /*0824*/ 	.word	0x0000eb10


	//   ....[230]....
        /*0828*/ 	.word	0x0000eb80


	//   ....[231]....
        /*082c*/ 	.word	0x0000ec10


	//   ....[232]....
        /*0830*/ 	.word	0x0000ec90


	//   ....[233]....
        /*0834*/ 	.word	0x0000ece0


	//   ....[234]....
        /*0838*/ 	.word	0x0000ed50


	//   ....[235]....
        /*083c*/ 	.word	0x0000ede0


	//   ....[236]....
        /*0840*/ 	.word	0x0000ee60


	//   ....[237]....
        /*0844*/ 	.word	0x0000eeb0


	//   ....[238]....
        /*0848*/ 	.word	0x0000ef20


	//   ....[239]....
        /*084c*/ 	.word	0x0000efb0


	//   ....[240]....
        /*0850*/ 	.word	0x0000f040


	//   ....[241]....
        /*0854*/ 	.word	0x0000f090


	//   ....[242]....
        /*0858*/ 	.word	0x0000f100


	//   ....[243]....
        /*085c*/ 	.word	0x0000f170


	//----- nvinfo : EIATTR_VRC_CTA_INIT_COUNT
	.align		4
.L_4736:
        /*0860*/ 	.byte	0x02, 0x4a
	.zero		1
	.zero		1


	//----- nvinfo : EIATTR_EXIT_INSTR_OFFSETS
	.align		4
        /*0864*/ 	.byte	0x04, 0x1c
        /*0866*/ 	.short	(.L_4738 - .L_4737)


	//   ....[0]....
.L_4737:
        /*0868*/ 	.word	0x000018c0


	//   ....[1]....
        /*086c*/ 	.word	0x00001bb0


	//   ....[2]....
        /*0870*/ 	.word	0x00001da0


	//   ....[3]....
        /*0874*/ 	.word	0x00002430


	//   ....[4]....
        /*0878*/ 	.word	0x000024d0


	//   ....[5]....
        /*087c*/ 	.word	0x00005120


	//   ....[6]....
        /*0880*/ 	.word	0x00005430


	//   ....[7]....
        /*0884*/ 	.word	0x00005640


	//   ....[8]....
        /*0888*/ 	.word	0x00005ce0


	//   ....[9]....
        /*088c*/ 	.word	0x00005d80


	//   ....[10]....
        /*0890*/ 	.word	0x00005db0


	//   ....[11]....
        /*0894*/ 	.word	0x00008780


	//   ....[12]....
        /*0898*/ 	.word	0x000088a0


	//   ....[13]....
        /*089c*/ 	.word	0x0000c600


	//   ....[14]....
        /*08a0*/ 	.word	0x0000c710


	//----- nvinfo : EIATTR_MAX_THREADS
	.align		4
.L_4738:
        /*08a4*/ 	.byte	0x04, 0x05
        /*08a6*/ 	.short	(.L_4740 - .L_4739)
.L_4739:
        /*08a8*/ 	.word	0x00000100
        /*08ac*/ 	.word	0x00000001
        /*08b0*/ 	.word	0x00000001


	//----- nvinfo : EIATTR_CRS_STACK_SIZE
	.align		4
.L_4740:
        /*08b4*/ 	.byte	0x04, 0x1e
        /*08b6*/ 	.short	(.L_4742 - .L_4741)
.L_4741:
        /*08b8*/ 	.word	0x00000000


	//----- nvinfo : EIATTR_CBANK_PARAM_SIZE
	.align		4
.L_4742:
        /*08bc*/ 	.byte	0x03, 0x19
        /*08be*/ 	.short	0x0048


	//----- nvinfo : EIATTR_PARAM_CBANK
	.align		4
        /*08c0*/ 	.byte	0x04, 0x0a
        /*08c2*/ 	.short	(.L_4744 - .L_4743)
	.align		4
.L_4743:
        /*08c4*/ 	.word	index@(.nv.constant0._ZN6thrust24THRUST_300001_SM_1000_NS8cuda_cub4core6detail13_kernel_agentINS1_15__reduce_by_key16ReduceByKeyAgentINS0_6detail15normal_iteratorINS0_10device_ptrIiEEEESB_SB_SB_N4cuda3std3__412not_equal_toIiEENSE_4plusIiEEPllEEJSB_SB_SB_SB_SJ_N3cub18CUB_300001_SM_100024ReduceByKeyScanTileStateIilLb1EEESG_SI_llEEEvDpT0_)
        /*08c8*/ 	.short	0x0380
        /*08ca*/ 	.short	0x0048


	//----- nvinfo : EIATTR_SW_WAR
	.align		4
.L_4744:
        /*08cc*/ 	.byte	0x04, 0x36
        /*08ce*/ 	.short	(.L_4746 - .L_4745)
.L_4745:
        /*08d0*/ 	.word	0x00000008
.L_4746:


//--------------------- .nv.info._ZN6thrust24THRUST_300001_SM_1000_NS8cuda_cub4core6detail13_kernel_agentINS1_15__reduce_by_key9InitAgentIN3cub18CUB_300001_SM_100024ReduceByKeyScanTileStateIilLb1EEElPlEEJSA_lSB_EEEvDpT0_ --------------------------
	.section	.nv.info._ZN6thrust24THRUST_300001_SM_1000_NS8cuda_cub4core6detail13_kernel_agentINS1_15__reduce_by_key9InitAgentIN3cub18CUB_300001_SM_100024ReduceByKeyScanTileStateIilLb1EEElPlEEJSA_lSB_EEEvDpT0_,"",@"SHT_CUDA_INFO"
	.sectionflags	@""
	.align	4


	//----- nvinfo : EIATTR_CUDA_API_VERSION
	.align		4
        /*0000*/ 	.byte	0x04, 0x37
        /*0002*/ 	.short	(.L_4748 - .L_4747)
.L_4747:
        /*0004*/ 	.word	0x00000082


	//----- nvinfo : EIATTR_KPARAM_INFO
	.align		4
.L_4748:
        /*0008*/ 	.byte	0x04, 0x17
        /*000a*/ 	.short	(.L_4750 - .L_4749)
.L_4749:
        /*000c*/ 	.word	0x00000000
        /*0010*/ 	.short	0x0002
        /*0012*/ 	.short	0x0010
        /*0014*/ 	.byte	0x00, 0xf5, 0x21, 0x00


	//----- nvinfo : EIATTR_KPARAM_INFO
	.align		4
.L_4750:
        /*0018*/ 	.byte	0x04, 0x17
        /*001a*/ 	.short	(.L_4752 - .L_4751)
.L_4751:
        /*001c*/ 	.word	0x00000000
        /*0020*/ 	.short	0x0001
        /*0022*/ 	.short	0x0008
        /*0024*/ 	.byte	0x00, 0xf0, 0x21, 0x00


	//----- nvinfo : EIATTR_KPARAM_INFO
	.align		4
.L_4752:
        /*0028*/ 	.byte	0x04, 0x17
        /*002a*/ 	.short	(.L_4754 - .L_4753)
.L_4753:
        /*002c*/ 	.word	0x00000000
        /*0030*/ 	.short	0x0000
        /*0032*/ 	.short	0x0000
        /*0034*/ 	.byte	0x00, 0xf0, 0x21, 0x00


	//----- nvinfo : EIATTR_SPARSE_MMA_MASK
	.align		4
.L_4754:
        /*0038*/ 	.byte	0x03, 0x50
        /*003a*/ 	.short	0x0000


	//----- nvinfo : EIATTR_MAXREG_COUNT
	.align		4
        /*003c*/ 	.byte	0x03, 0x1b
        /*003e*/ 	.short	0x00ff


	//----- nvinfo : EIATTR_MERCURY_ISA_VERSION
	.align		4
        /*0040*/ 	.byte	0x03, 0x5f
        /*0042*/ 	.short	0x0101


	//----- nvinfo : EIATTR_VRC_CTA_INIT_COUNT
	.align		4
        /*0044*/ 	.byte	0x02, 0x4a
	.zero		1
	.zero		1


	//----- nvinfo : EIATTR_EXIT_INSTR_OFFSETS
	.align		4
        /*0048*/ 	.byte	0x04, 0x1c
        /*004a*/ 	.short	(.L_4756 - .L_4755)


	//   ....[0]....
.L_4755:
        /*004c*/ 	.word	0x00000140


	//   ....[1]....
        /*0050*/ 	.word	0x00000170


	//----- nvinfo : EIATTR_MAX_THREADS
	.align		4
.L_4756:
        /*0054*/ 	.byte	0x04, 0x05
        /*0056*/ 	.short	(.L_4758 - .L_4757)
.L_4757:
        /*0058*/ 	.word	0x00000080
        /*005c*/ 	.word	0x00000001
        /*0060*/ 	.word	0x00000001


	//----- nvinfo : EIATTR_CBANK_PARAM_SIZE
	.align		4
.L_4758:
        /*0064*/ 	.byte	0x03, 0x19
        /*0066*/ 	.short	0x0018


	//----- nvinfo : EIATTR_PARAM_CBANK
	.align		4
        /*0068*/ 	.byte	0x04, 0x0a
        /*006a*/ 	.short	(.L_4760 - .L_4759)
	.align		4
.L_4759:
        /*006c*/ 	.word	index@(.nv.constant0._ZN6thrust24THRUST_300001_SM_1000_NS8cuda_cub4core6detail13_kernel_agentINS1_15__reduce_by_key9InitAgentIN3cub18CUB_300001_SM_100024ReduceByKeyScanTileStateIilLb1EEElPlEEJSA_lSB_EEEvDpT0_)
        /*0070*/ 	.short	0x0380
        /*0072*/ 	.short	0x0018


	//----- nvinfo : EIATTR_SW_WAR
	.align		4
.L_4760:
        /*0074*/ 	.byte	0x04, 0x36
        /*0076*/ 	.short	(.L_4762 - .L_4761)
.L_4761:
        /*0078*/ 	.word	0x00000008
.L_4762:


//--------------------- .nv.info._ZN6thrust24THRUST_300001_SM_1000_NS8cuda_cub4core6detail13_kernel_agentINS1_15__reduce_by_key16ReduceByKeyAgentINS0_6detail15normal_iteratorINS0_10device_ptrIiEEEESB_SB_SB_N4cuda3std3__412not_equal_toIiEENSE_4plusIiEEPiiEEJSB_SB_SB_SB_SJ_N3cub18CUB_300001_SM_100024ReduceByKeyScanTileStateIiiLb1EEESG_SI_iiEEEvDpT0_ --------------------------
	.section	.nv.info._ZN6thrust24THRUST_300001_SM_1000_NS8cuda_cub4core6detail13_kernel_agentINS1_15__reduce_by_key16ReduceByKeyAgentINS0_6detail15normal_iteratorINS0_10device_ptrIiEEEESB_SB_SB_N4cuda3std3__412not_equal_toIiEENSE_4plusIiEEPiiEEJSB_SB_SB_SB_SJ_N3cub18CUB_300001_SM_100024ReduceByKeyScanTileStateIiiLb1EEESG_SI_iiEEEvDpT0_,"",@"SHT_CUDA_INFO"
	.sectionflags	@""
	.align	4


	//----- nvinfo : EIATTR_CUDA_API_VERSION
	.align		4
        /*0000*/ 	.byte	0x04, 0x37
        /*0002*/ 	.short	(.L_4764 - .L_4763)
.L_4763:
        /*0004*/ 	.word	0x00000082


	//----- nvinfo : EIATTR_KPARAM_INFO
	.align		4
.L_4764:
        /*0008*/ 	.byte	0x04, 0x17
        /*000a*/ 	.short	(.L_4766 - .L_4765)
.L_4765:
        /*000c*/ 	.word	0x00000000
        /*0010*/ 	.short	0x0009
        /*0012*/ 	.short	0x0038
        /*0014*/ 	.byte	0x00, 0xf0, 0x11, 0x00


	//----- nvinfo : EIATTR_KPARAM_INFO
	.align		4
.L_4766:
        /*0018*/ 	.byte	0x04, 0x17
        /*001a*/ 	.short	(.L_4768 - .L_4767)
.L_4767:
        /*001c*/ 	.word	0x00000000
        /*0020*/ 	.short	0x0008
        /*0022*/ 	.short	0x0034
        /*0024*/ 	.byte	0x00, 0xf0, 0x11, 0x00


	//----- nvinfo : EIATTR_KPARAM_INFO
	.align		4
.L_4768:
        /*0028*/ 	.byte	0x04, 0x17
        /*002a*/ 	.short	(.L_4770 - .L_4769)
.L_4769:
        /*002c*/ 	.word	0x00000000
        /*0030*/ 	.short	0x0007
        /*0032*/ 	.short	0x0031
        /*0034*/ 	.byte	0x00, 0xf0, 0x05, 0x00


	//----- nvinfo : EIATTR_KPARAM_INFO
	.align		4
.L_4770:
        /*0038*/ 	.byte	0x04, 0x17
        /*003a*/ 	.short	(.L_4772 - .L_4771)
.L_4771:
        /*003c*/ 	.word	0x00000000
        /*0040*/ 	.short	0x0006
        /*0042*/ 	.short	0x0030
        /*0044*/ 	.byte	0x00, 0xf0, 0x05, 0x00


	//----- nvinfo : EIATTR_KPARAM_INFO
	.align		4
.L_4772:
        /*0048*/ 	.byte	0x04, 0x17
        /*004a*/ 	.short	(.L_4774 - .L_4773)
.L_4773:
        /*004c*/ 	.word	0x00000000
        /*0050*/ 	.short	0x0005
        /*0052*/ 	.short	0x0028
        /*0054*/ 	.byte	0x00, 0xf0, 0x21, 0x00


	//----- nvinfo : EIATTR_KPARAM_INFO
	.align		4
.L_4774:
        /*0058*/ 	.byte	0x04, 0x17
        /*005a*/ 	.short	(.L_4776 - .L_4775)
.L_4775:
        /*005c*/ 	.word	0x00000000
        /*0060*/ 	.short	0x0004
        /*0062*/ 	.short	0x0020
        /*0064*/ 	.byte	0x00, 0xf5, 0x21, 0x00


	//----- nvinfo : EIATTR_KPARAM_INFO
	.align		4
.L_4776:
        /*0068*/ 	.byte	0x04, 0x17
        /*006a*/ 	.short	(.L_4778 - .L_4777)
.L_4777:
        /*006c*/ 	.word	0x00000000
        /*0070*/ 	.short	0x0003
        /*0072*/ 	.short	0x0018
        /*0074*/ 	.byte	0x00, 0xf0, 0x21, 0x00


	//----- nvinfo : EIATTR_KPARAM_INFO
	.align		4
.L_4778:
        /*0078*/ 	.byte	0x04, 0x17
        /*007a*/ 	.short	(.L_4780 - .L_4779)
.L_4779:
        /*007c*/ 	.word	0x00000000
        /*0080*/ 	.short	0x0002
        /*0082*/ 	.short	0x0010
        /*0084*/ 	.byte	0x00, 0xf0, 0x21, 0x00


	//----- nvinfo : EIATTR_KPARAM_INFO
	.align		4
.L_4780:
        /*0088*/ 	.byte	0x04, 0x17
        /*008a*/ 	.short	(.L_4782 - .L_4781)
.L_4781:
        /*008c*/ 	.word	0x00000000
        /*0090*/ 	.short	0x0001
        /*0092*/ 	.short	0x0008
        /*0094*/ 	.byte	0x00, 0xf0, 0x21, 0x00


	//----- nvinfo : EIATTR_KPARAM_INFO
	.align		4
.L_4782:
        /*0098*/ 	.byte	0x04, 0x17
        /*009a*/ 	.short	(.L_4784 - .L_4783)
.L_4783:
        /*009c*/ 	.word	0x00000000
        /*00a0*/ 	.short	0x0000
        /*00a2*/ 	.short	0x0000
        /*00a4*/ 	.byte	0x00, 0xf0, 0x21, 0x00


	//----- nvinfo : EIATTR_SPARSE_MMA_MASK
	.align		4
.L_4784:
        /*00a8*/ 	.byte	0x03, 0x50
        /*00aa*/ 	.short	0x0000


	//----- nvinfo : EIATTR_MAXREG_COUNT
	.align		4
        /*00ac*/ 	.byte	0x03, 0x1b
        /*00ae*/ 	.short	0x00ff


	//----- nvinfo : EIATTR_NUM_BARRIERS
	.align		4
        /*00b0*/ 	.byte	0x02, 0x4c
        /*00b2*/ 	.byte	0x01
	.zero		1


	//----- nvinfo : EIATTR_ANNOTATIONS
	.align		4
        /*00b4*/ 	.byte	0x04, 0x55
        /*00b6*/ 	.short	(.L_4786 - .L_4785)


	//   ....[0]....
.L_4785:
        /*00b8*/ 	.word	0x00000001
        /*00bc*/ 	.byte	0x70, 0x07, 0x00, 0x00, 0x01, 0x00, 0x00, 0x00, 0x70, 0x11, 0x00, 0x00


	//----- nvinfo : EIATTR_MERCURY_ISA_VERSION
	.align		4
.L_4786:
        /*00c8*/ 	.byte	0x03, 0x5f
        /*00ca*/ 	.short	0x0101


	//----- nvinfo : EIATTR_COOP_GROUP_MASK_REGIDS
	.align		4
        /*00cc*/ 	.byte	0x04, 0x29
        /*00ce*/ 	.short	(.L_4788 - .L_4787)


	//   ....[0]....
.L_4787:
        /*00d0*/ 	.word	0xffffffff


	//   ....[1]....
        /*00d4*/ 	.word	0xffffffff


	//   ....[2]....
        /*00d8*/ 	.word	0xffffffff


	//   ....[3]....
        /*00dc*/ 	.word	0xffffffff


	//   ....[4]....
        /*00e0*/ 	.word	0xffffffff


	//   ....[5]....
        /*00e4*/ 	.word	0xffffffff


	//   ....[6]....
        /*00e8*/ 	.word	0xffffffff


	//   ....[7]....
        /*00ec*/ 	.word	0xffffffff


	//   ....[8]....
        /*00f0*/ 	.word	0xffffffff


	//   ....[9]....
        /*00f4*/ 	.word	0xffffffff


	//   ....[10]....
        /*00f8*/ 	.word	0xffffffff


	//   ....[11]....
        /*00fc*/ 	.word	0xffffffff


	//   ....[12]....
        /*0100*/ 	.word	0xffffffff


	//   ....[13]....
        /*0104*/ 	.word	0xffffffff


	//   ....[14]....
        /*0108*/ 	.word	0xffffffff


	//   ....[15]....
        /*010c*/ 	.word	0xffffffff


	//   ....[16]....
        /*0110*/ 	.word	0xffffffff


	//   ....[17]....
        /*0114*/ 	.word	0xffffffff


	//   ....[18]....
        /*0118*/ 	.word	0xffffffff


	//   ....[19]....
        /*011c*/ 	.word	0xffffffff


	//   ....[20]....
        /*0120*/ 	.word	0xffffffff


	//   ....[21]....
        /*0124*/ 	.word	0xffffffff


	//   ....[22]....
        /*0128*/ 	.word	0xffffffff


	//   ....[23]....
        /*012c*/ 	.word	0xffffffff


	//   ....[24]....
        /*0130*/ 	.word	0xffffffff


	//   ....[25]....
        /*0134*/ 	.word	0xffffffff


	//   ....[26]....
        /*0138*/ 	.word	0xffffffff


	//   ....[27]....
        /*013c*/ 	.word	0xffffffff


	//   ....[28]....
        /*0140*/ 	.word	0xffffffff


	//   ....[29]....
        /*0144*/ 	.word	0xffffffff


	//   ....[30]....
        /*0148*/ 	.word	0xffffffff


	//   ....[31]....
        /*014c*/ 	.word	0xffffffff


	//   ....[32]....
        /*0150*/ 	.word	0xffffffff


	//   ....[33]....
        /*0154*/ 	.word	0xffffffff


	//   ....[34]....
        /*0158*/ 	.word	0xffffffff


	//   ....[35]....
        /*015c*/ 	.word	0xffffffff


	//   ....[36]....
        /*0160*/ 	.word	0xffffffff


	//   ....[37]....
        /*0164*/ 	.word	0xffffffff


	//   ....[38]....
        /*0168*/ 	.word	0xffffffff


	//   ....[39]....
        /*016c*/ 	.word	0xffffffff


	//   ....[40]....
        /*0170*/ 	.word	0xffffffff


	//   ....[41]....
        /*0174*/ 	.word	0xffffffff


	//   ....[42]....
        /*0178*/ 	.word	0xffffffff


	//   ....[43]....
        /*017c*/ 	.word	0xffffffff


	//   ....[44]....
        /*0180*/ 	.word	0xffffffff


	//   ....[45]....
        /*0184*/ 	.word	0xffffffff


	//   ....[46]....
        /*0188*/ 	.word	0xffffffff


	//   ....[47]....
        /*018c*/ 	.word	0xffffffff


	//   ....[48]....
        /*0190*/ 	.word	0xffffffff


	//   ....[49]....
        /*0194*/ 	.word	0xffffffff


	//   ....[50]....
        /*0198*/ 	.word	0xffffffff


	//   ....[51]....
        /*019c*/ 	.word	0xffffffff


	//   ....[52]....
        /*01a0*/ 	.word	0xffffffff


	//   ....[53]....
        /*01a4*/ 	.word	0xffffffff


	//   ....[54]....
        /*01a8*/ 	.word	0xffffffff


	//   ....[55]....
        /*01ac*/ 	.word	0xffffffff


	//   ....[56]....
        /*01b0*/ 	.word	0xffffffff


	//   ....[57]....
        /*01b4*/ 	.word	0xffffffff


	//   ....[58]....
        /*01b8*/ 	.word	0xffffffff


	//   ....[59]....
        /*01bc*/ 	.word	0xffffffff


	//   ....[60]....
        /*01c0*/ 	.word	0xffffffff


	//   ....[61]....
        /*01c4*/ 	.word	0xffffffff


	//   ....[62]....
        /*01c8*/ 	.word	0xffffffff


	//   ....[63]....
        /*01cc*/ 	.word	0xffffffff


	//   ....[64]....
        /*01d0*/ 	.word	0xffffffff


	//   ....[65]....
        /*01d4*/ 	.word	0xffffffff


	//   ....[66]....
        /*01d8*/ 	.word	0xffffffff


	//   ....[67]....
        /*01dc*/ 	.word	0xffffffff


	//   ....[68]....
        /*01e0*/ 	.word	0xffffffff


	//   ....[69]....
        /*01e4*/ 	.word	0xffffffff


	//   ....[70]....
        /*01e8*/ 	.word	0xffffffff


	//   ....[71]....
        /*01ec*/ 	.word	0xffffffff


	//   ....[72]....
        /*01f0*/ 	.word	0xffffffff


	//   ....[73]....
        /*01f4*/ 	.word	0xffffffff


	//   ....[74]....
        /*01f8*/ 	.word	0xffffffff


	//   ....[75]....
        /*01fc*/ 	.word	0xffffffff


	//   ....[76]....
        /*0200*/ 	.word	0xffffffff


	//   ....[77]....
        /*0204*/ 	.word	0xffffffff


	//   ....[78]....
        /*0208*/ 	.word	0xffffffff


	//   ....[79]....
        /*020c*/ 	.word	0xffffffff


	//   ....[80]....
        /*0210*/ 	.word	0xffffffff


	//   ....[81]....
        /*0214*/ 	.word	0xffffffff


	//   ....[82]....
        /*0218*/ 	.word	0xffffffff


	//   ....[83]....
        /*021c*/ 	.word	0xffffffff


	//   ....[84]....
        /*0220*/ 	.word	0xffffffff


	//   ....[85]....
        /*0224*/ 	.word	0xffffffff


	//   ....[86]....
        /*0228*/ 	.word	0xffffffff


	//   ....[87]....
        /*022c*/ 	.word	0xffffffff


	//   ....[88]....
        /*0230*/ 	.word	0xffffffff


	//   ....[89]....
        /*0234*/ 	.word	0xffffffff


	//   ....[90]....
        /*0238*/ 	.word	0xffffffff


	//   ....[91]....
        /*023c*/ 	.word	0xffffffff


	//   ....[92]....
        /*0240*/ 	.word	0xffffffff


	//   ....[93]....
        /*0244*/ 	.word	0xffffffff


	//   ....[94]....
        /*0248*/ 	.word	0xffffffff


	//   ....[95]....
        /*024c*/ 	.word	0xffffffff


	//   ....[96]....
        /*0250*/ 	.word	0xffffffff


	//   ....[97]....
        /*0254*/ 	.word	0xffffffff


	//   ....[98]....
        /*0258*/ 	.word	0xffffffff


	//   ....[99]....
        /*025c*/ 	.word	0xffffffff


	//   ....[100]....
        /*0260*/ 	.word	0xffffffff


	//   ....[101]....
        /*0264*/ 	.word	0xffffffff


	//   ....[102]....
        /*0268*/ 	.word	0xffffffff


	//   ....[103]....
        /*026c*/ 	.word	0xffffffff


	//   ....[104]....
        /*0270*/ 	.word	0xffffffff


	//   ....[105]....
        /*0274*/ 	.word	0xffffffff


	//   ....[106]....
        /*0278*/ 	.word	0xffffffff


	//   ....[107]....
        /*027c*/ 	.word	0xffffffff


	//   ....[108]....
        /*0280*/ 	.word	0x05000005


	//   ....[109]....
        /*0284*/ 	.word	0x05000005


	//   ....[110]....
        /*0288*/ 	.word	0x05000005


	//   ....[111]....
        /*028c*/ 	.word	0x05000005


	//   ....[112]....
        /*0290*/ 	.word	0x05000005


	//   ....[113]....
        /*0294*/ 	.word	0x05000005


	//   ....[114]....
        /*0298*/ 	.word	0x05000005


	//   ....[115]....
        /*029c*/ 	.word	0x05000005


	//   ....[116]....
        /*02a0*/ 	.word	0x05000005


	//   ....[117]....
        /*02a4*/ 	.word	0x05000005


	//   ....[118]....
        /*02a8*/ 	.word	0x05000005


	//   ....[119]....
        /*02ac*/ 	.word	0x05000005


	//   ....[120]....
        /*02b0*/ 	.word	0x05000005


	//   ....[121]....
        /*02b4*/ 	.word	0x05000005


	//   ....[122]....
        /*02b8*/ 	.word	0x05000005


	//   ....[123]....
        /*02bc*/ 	.word	0x05000005


	//   ....[124]....
        /*02c0*/ 	.word	0x05000005


	//   ....[125]....
        /*02c4*/ 	.word	0x05000005


	//   ....[126]....
        /*02c8*/ 	.word	0x05000005


	//   ....[127]....
        /*02cc*/ 	.word	0x05000005


	//   ....[128]....
        /*02d0*/ 	.word	0x05000005


	//   ....[129]....
        /*02d4*/ 	.word	0x05000005


	//   ....[130]....
        /*02d8*/ 	.word	0x05000005


	//   ....[131]....
        /*02dc*/ 	.word	0x05000005


	//   ....[132]....
        /*02e0*/ 	.word	0x05000005


	//   ....[133]....
        /*02e4*/ 	.word	0x05000005


	//   ....[134]....
        /*02e8*/ 	.word	0x05000005


	//   ....[135]....
        /*02ec*/ 	.word	0x05000005


	//   ....[136]....
        /*02f0*/ 	.word	0x05000005


	//   ....[137]....
        /*02f4*/ 	.word	0x05000005


	//   ....[138]....
        /*02f8*/ 	.word	0x05000005


	//   ....[139]....
        /*02fc*/ 	.word	0x05000005


	//   ....[140]....
        /*0300*/ 	.word	0x05000005


	//   ....[141]....
        /*0304*/ 	.word	0x05000005


	//   ....[142]....
        /*0308*/ 	.word	0x05000005


	//   ....[143]....
        /*030c*/ 	.word	0x05000005


	//   ....[144]....
        /*0310*/ 	.word	0x05000005


	//   ....[145]....
        /*0314*/ 	.word	0x05000005


	//   ....[146]....
        /*0318*/ 	.word	0x05000005


	//   ....[147]....
        /*031c*/ 	.word	0x05000005


	//   ....[148]....
        /*0320*/ 	.word	0x05000005


	//   ....[149]....
        /*0324*/ 	.word	0x05000005


	//   ....[150]....
        /*0328*/ 	.word	0x05000005


	//   ....[151]....
        /*032c*/ 	.word	0x05000005


	//   ....[152]....
        /*0330*/ 	.word	0x05000005


	//   ....[153]....
        /*0334*/ 	.word	0x05000005


	//   ....[154]....
        /*0338*/ 	.word	0x05000005


	//   ....[155]....
        /*033c*/ 	.word	0x05000005


	//   ....[156]....
        /*0340*/ 	.word	0x05000005


	//   ....[157]....
        /*0344*/ 	.word	0x05000005


	//   ....[158]....
        /*0348*/ 	.word	0x05000005


	//   ....[159]....
        /*034c*/ 	.word	0x05000005


	//----- nvinfo : EIATTR_COOP_GROUP_INSTR_OFFSETS
	.align		4
.L_4788:
        /*0350*/ 	.byte	0x04, 0x28
        /*0352*/ 	.short	(.L_4790 - .L_4789)


	//   ....[0]....
.L_4789:
        /*0354*/ 	.word	0x00000390


	//   ....[1]....
        /*0358*/ 	.word	0x00000530


	//   ....[2]....
        /*035c*/ 	.word	0x000008e0


	//   ....[3]....
        /*0360*/ 	.word	0x00000900


	//   ....[4]....
        /*0364*/ 	.word	0x00000940


	//   ....[5]....
        /*0368*/ 	.word	0x00000970


	//   ....[6]....
        /*036c*/ 	.word	0x000009e0


	//   ....[7]....
        /*0370*/ 	.word	0x00000a20


	//   ....[8]....
        /*0374*/ 	.word	0x00000a60


	//   ....[9]....
        /*0378*/ 	.word	0x00000ab0


	//   ....[10]....
        /*037c*/ 	.word	0x00000b00


	//   ....[11]....
        /*0380*/ 	.word	0x00000b20


	//   ....[12]....
        /*0384*/ 	.word	0x00000be0


	//   ....[13]....
        /*0388*/ 	.word	0x00000bf0


	//   ....[14]....
        /*038c*/ 	.word	0x00002690


	//   ....[15]....
        /*0390*/ 	.word	0x00002800


	//   ....[16]....
        /*0394*/ 	.word	0x00002b70


	//   ....[17]....
        /*0398*/ 	.word	0x00002bc0


	//   ....[18]....
        /*039c*/ 	.word	0x00002c30


	//   ....[19]....
        /*03a0*/ 	.word	0x00002c50


	//   ....[20]....
        /*03a4*/ 	.word	0x00002cd0


	//   ....[21]....
        /*03a8*/ 	.word	0x00002cf0


	//   ....[22]....
        /*03ac*/ 	.word	0x00002d60


	//   ....[23]....
        /*03b0*/ 	.word	0x00002d80


	//   ....[24]....
        /*03b4*/ 	.word	0x00002df0


	//   ....[25]....
        /*03b8*/ 	.word	0x00002e10


	//   ....[26]....
        /*03bc*/ 	.word	0x00002e90


	//   ....[27]....
        /*03c0*/ 	.word	0x00003010


	//   ....[28]....
        /*03c4*/ 	.word	0x00003410


	//   ....[29]....
        /*03c8*/ 	.word	0x00003480


	//   ....[30]....
        /*03cc*/ 	.word	0x000034e0


	//   ....[31]....
        /*03d0*/ 	.word	0x00003540


	//   ....[32]....
        /*03d4*/ 	.word	0x00003560


	//   ....[33]....
        /*03d8*/ 	.word	0x000035e0


	//   ....[34]....
        /*03dc*/ 	.word	0x00003600


	//   ....[35]....
        /*03e0*/ 	.word	0x00003680


	//   ....[36]....
        /*03e4*/ 	.word	0x000036a0


	//   ....[37]....
        /*03e8*/ 	.word	0x00003720


	//   ....[38]....
        /*03ec*/ 	.word	0x00003740


	//   ....[39]....
        /*03f0*/ 	.word	0x000037c0


	//   ....[40]....
        /*03f4*/ 	.word	0x000037e0


	//   ....[41]....
        /*03f8*/ 	.word	0x00003900


	//   ....[42]....
        /*03fc*/ 	.word	0x00003960


	//   ....[43]....
        /*0400*/ 	.word	0x00003a00


	//   ....[44]....
        /*0404*/ 	.word	0x00003a10


	//   ....[45]....
        /*0408*/ 	.word	0x00003a30


	//   ....[46]....
        /*040c*/ 	.word	0x00003ab0


	//   ....[47]....
        /*0410*/ 	.word	0x00003ad0


	//   ....[48]....
        /*0414*/ 	.word	0x00003b50


	//   ....[49]....
        /*0418*/ 	.word	0x00003b70


	//   ....[50]....
        /*041c*/ 	.word	0x00003bf0


	//   ....[51]....
        /*0420*/ 	.word	0x00003c10


	//   ....[52]....
        /*0424*/ 	.word	0x00003c80


	//   ....[53]....
        /*0428*/ 	.word	0x00003ca0


	//   ....[54]....
        /*042c*/ 	.word	0x00005930


	//   ....[55]....
        /*0430*/ 	.word	0x00005a70


	//   ....[56]....
        /*0434*/ 	.word	0x00005f80


	//   ....[57]....
        /*0438*/ 	.word	0x00005fb0


	//   ....[58]....
        /*043c*/ 	.word	0x00005ff0


	//   ....[59]....
        /*0440*/ 	.word	0x00006020


	//   ....[60]....
        /*0444*/ 	.word	0x00006090


	//   ....[61]....
        /*0448*/ 	.word	0x000060d0


	//   ....[62]....
        /*044c*/ 	.word	0x00006110


	//   ....[63]....
        /*0450*/ 	.word	0x00006160


	//   ....[64]....
        /*0454*/ 	.word	0x000061b0


	//   ....[65]....
        /*0458*/ 	.word	0x000061d0


	//   ....[66]....
        /*045c*/ 	.word	0x000064b0


	//   ....[67]....
        /*0460*/ 	.word	0x000064e0


	//   ....[68]....
        /*0464*/ 	.word	0x00008040


	//   ....[69]....
        /*0468*/ 	.word	0x00008190


	//   ....[70]....
        /*046c*/ 	.word	0x000085e0


	//   ....[71]....
        /*0470*/ 	.word	0x00008660


	//   ....[72]....
        /*0474*/ 	.word	0x000086b0


	//   ....[73]....
        /*0478*/ 	.word	0x000086e0


	//   ....[74]....
        /*047c*/ 	.word	0x00008740


	//   ....[75]....
        /*0480*/ 	.word	0x00008770


	//   ....[76]....
        /*0484*/ 	.word	0x000087e0


	//   ....[77]....
        /*0488*/ 	.word	0x00008800


	//   ....[78]....
        /*048c*/ 	.word	0x00008880


	//   ....[79]....
        /*0490*/ 	.word	0x00008890


	//   ....[80]....
        /*0494*/ 	.word	0x00008b30


	//   ....[81]....
        /*0498*/ 	.word	0x00008bd0


	//   ....[82]....
        /*049c*/ 	.word	0x00008ee0


	//   ....[83]....
        /*04a0*/ 	.word	0x00008f50


	//   ....[84]....
        /*04a4*/ 	.word	0x00008fe0


	//   ....[85]....
        /*04a8*/ 	.word	0x00009000


	//   ....[86]....
        /*04ac*/ 	.word	0x00009080


	//   ....[87]....
        /*04b0*/ 	.word	0x000090a0


	//   ....[88]....
        /*04b4*/ 	.word	0x00009120


	//   ....[89]....
        /*04b8*/ 	.word	0x00009140


	//   ....[90]....
        /*04bc*/ 	.word	0x000091c0


	//   ....[91]....
        /*04c0*/ 	.word	0x000091e0


	//   ....[92]....
        /*04c4*/ 	.word	0x00009280


	//   ....[93]....
        /*04c8*/ 	.word	0x000092a0


	//   ....[94]....
        /*04cc*/ 	.word	0x000092b0


	//   ....[95]....
        /*04d0*/ 	.word	0x000093d0


	//   ....[96]....
        /*04d4*/ 	.word	0x00009430


	//   ....[97]....
        /*04d8*/ 	.word	0x000094a0


	//   ....[98]....
        /*04dc*/ 	.word	0x000094c0


	//   ....[99]....
        /*04e0*/ 	.word	0x00009530


	//   ....[100]....
        /*04e4*/ 	.word	0x00009560


	//   ....[101]....
        /*04e8*/ 	.word	0x000095f0


	//   ....[102]....
        /*04ec*/ 	.word	0x00009610


	//   ....[103]....
        /*04f0*/ 	.word	0x00009680


	//   ....[104]....
        /*04f4*/ 	.word	0x000096b0


	//   ....[105]....
        /*04f8*/ 	.word	0x00009740


	//   ....[106]....
        /*04fc*/ 	.word	0x00009760


	//   ....[107]....
        /*0500*/ 	.word	0x00009770


	//   ....[108]....
        /*0504*/ 	.word	0x0000afd0


	//   ....[109]....
        /*0508*/ 	.word	0x0000b090


	//   ....[110]....
        /*050c*/ 	.word	0x0000b150


	//   ....[111]....
        /*0510*/ 	.word	0x0000b1b0


	//   ....[112]....
        /*0514*/ 	.word	0x0000b230


	//   ....[113]....
        /*0518*/ 	.word	0x0000b2e0


	//   ....[114]....
        /*051c*/ 	.word	0x0000b360


	//   ....[115]....
        /*0520*/ 	.word	0x0000b410


	//   ....[116]....
        /*0524*/ 	.word	0x0000b490


	//   ....[117]....
        /*0528*/ 	.word	0x0000b540


	//   ....[118]....
        /*052c*/ 	.word	0x0000b5c0


	//   ....[119]....
        /*0530*/ 	.word	0x0000b680


	//   ....[120]....
        /*0534*/ 	.word	0x0000b6b0


	//   ....[121]....
        /*0538*/ 	.word	0x0000b7c0


	//   ....[122]....
        /*053c*/ 	.word	0x0000b870


	//   ....[123]....
        /*0540*/ 	.word	0x0000b940


	//   ....[124]....
        /*0544*/ 	.word	0x0000b9a0


	//   ....[125]....
        /*0548*/ 	.word	0x0000ba20


	//   ....[126]....
        /*054c*/ 	.word	0x0000bab0


	//   ....[127]....
        /*0550*/ 	.word	0x0000bbb0


	//   ....[128]....
        /*0554*/ 	.word	0x0000bc00


	//   ....[129]....
        /*0558*/ 	.word	0x0000bc90


	//   ....[130]....
        /*055c*/ 	.word	0x0000bd30


	//   ....[131]....
        /*0560*/ 	.word	0x0000bdb0


	//   ....[132]....
        /*0564*/ 	.word	0x0000be40


	//   ....[133]....
        /*0568*/ 	.word	0x0000be70


	//   ....[134]....
        /*056c*/ 	.word	0x0000bf90


	//   ....[135]....
        /*0570*/ 	.word	0x0000c040


	//   ....[136]....
        /*0574*/ 	.word	0x0000c100


	//   ....[137]....
        /*0578*/ 	.word	0x0000c150


	//   ....[138]....
        /*057c*/ 	.word	0x0000c230


	//   ....[139]....
        /*0580*/ 	.word	0x0000c280


	//   ....[140]....
        /*0584*/ 	.word	0x0000c350


	//   ....[141]....
        /*0588*/ 	.word	0x0000c3a0


	//   ....[142]....
        /*058c*/ 	.word	0x0000c480


	//   ....[143]....
        /*0590*/ 	.word	0x0000c4d0


	//   ....[144]....
        /*0594*/ 	.word	0x0000c5c0


	//   ....[145]....
        /*0598*/ 	.word	0x0000c610


	//   ....[146]....
        /*059c*/ 	.word	0x0000c640


	//   ....[147]....
        /*05a0*/ 	.word	0x0000c770


	//   ....[148]....
        /*05a4*/ 	.word	0x0000c810


	//   ....[149]....
        /*05a8*/ 	.word	0x0000c8e0


	//   ....[150]....
        /*05ac*/ 	.word	0x0000c930


	//   ....[151]....
        /*05b0*/ 	.word	0x0000ca00


	//   ....[152]....
        /*05b4*/ 	.word	0x0000ca50


	//   ....[153]....
        /*05b8*/ 	.word	0x0000cb30


	//   ....[154]....
        /*05bc*/ 	.word	0x0000cb80


	//   ....[155]....
        /*05c0*/ 	.word	0x0000cc60


	//   ....[156]....
        /*05c4*/ 	.word	0x0000ccb0


	//   ....[157]....
        /*05c8*/ 	.word	0x0000cda0


	//   ....[158]....
        /*05cc*/ 	.word	0x0000cdf0


	//   ....[159]....
        /*05d0*/ 	.word	0x0000ce20


	//----- nvinfo : EIATTR_VRC_CTA_INIT_COUNT
	.align		4
.L_4790:
        /*05d4*/ 	.byte	0x02, 0x4a
	.zero		1
	.zero		1


	//----- nvinfo : EIATTR_EXIT_INSTR_OFFSETS
	.align		4
        /*05d8*/ 	.byte	0x04, 0x1c
        /*05da*/ 	.short	(.L_4792 - .L_4791)


	//   ....[0]....
.L_4791:
        /*05dc*/ 	.word	0x00001470


	//   ....[1]....
        /*05e0*/ 	.word	0x00001710


	//   ....[2]....
        /*05e4*/ 	.word	0x00001e90


	//   ....[3]....
        /*05e8*/ 	.word	0x00001f60


	//   ....[4]....
        /*05ec*/ 	.word	0x000022f0


	//   ....[5]....
        /*05f0*/ 	.word	0x00002360


	//   ....[6]....
        /*05f4*/ 	.word	0x000044e0


	//   ....[7]....
        /*05f8*/ 	.word	0x000046b0


	//   ....[8]....
        /*05fc*/ 	.word	0x00004e70


	//   ....[9]....
        /*0600*/ 	.word	0x00004f60


	//   ....[10]....
        /*0604*/ 	.word	0x00005300


	//   ....[11]....
        /*0608*/ 	.word	0x00005370


	//   ....[12]....
        /*060c*/ 	.word	0x00005390


	//   ....[13]....
        /*0610*/ 	.word	0x000079d0


	//   ....[14]....
        /*0614*/ 	.word	0x00007a80


	//   ....[15]....
        /*0618*/ 	.word	0x0000aed0


	//   ....[16]....
        /*061c*/ 	.word	0x0000af80


	//----- nvinfo : EIATTR_MAX_THREADS
	.align		4
.L_4792:
        /*0620*/ 	.byte	0x04, 0x05
        /*0622*/ 	.short	(.L_4794 - .L_4793)
.L_4793:
        /*0624*/ 	.word	0x00000100
        /*0628*/ 	.word	0x00000001
        /*062c*/ 	.word	0x00000001


	//----- nvinfo : EIATTR_CRS_STACK_SIZE
	.align		4
.L_4794:
        /*0630*/ 	.byte	0x04, 0x1e
        /*0632*/ 	.short	(.L_4796 - .L_4795)
.L_4795:
        /*0634*/ 	.word	0x00000000


	//----- nvinfo : EIATTR_CBANK_PARAM_SIZE
	.align		4
.L_4796:
        /*0638*/ 	.byte	0x03, 0x19
        /*063a*/ 	.short	0x003c


	//----- nvinfo : EIATTR_PARAM_CBANK
	.align		4
        /*063c*/ 	.byte	0x04, 0x0a
        /*063e*/ 	.short	(.L_4798 - .L_4797)
	.align		4
.L_4797:
        /*0640*/ 	.word	index@(.nv.constant0._ZN6thrust24THRUST_300001_SM_1000_NS8cuda_cub4core6detail13_kernel_agentINS1_15__reduce_by_key16ReduceByKeyAgentINS0_6detail15normal_iteratorINS0_10device_ptrIiEEEESB_SB_SB_N4cuda3std3__412not_equal_toIiEENSE_4plusIiEEPiiEEJSB_SB_SB_SB_SJ_N3cub18CUB_300001_SM_100024ReduceByKeyScanTileStateIiiLb1EEESG_SI_iiEEEvDpT0_)
        /*0644*/ 	.short	0x0380
        /*0646*/ 	.short	0x003c


	//----- nvinfo : EIATTR_SW_WAR
	.align		4
.L_4798:
        /*0648*/ 	.byte	0x04, 0x36
        /*064a*/ 	.short	(.L_4800 - .L_4799)
.L_4799:
        /*064c*/ 	.word	0x00000008
.L_4800:


//--------------------- .nv.info._ZN6thrust24THRUST_300001_SM_1000_NS8cuda_cub4core6detail13_kernel_agentINS1_15__reduce_by_key9InitAgentIN3cub18CUB_300001_SM_100024ReduceByKeyScanTileStateIiiLb1EEEiPiEEJSA_iSB_EEEvDpT0_ --------------------------
	.section	.nv.info._ZN6thrust24THRUST_300001_SM_1000_NS8cuda_cub4core6detail13_kernel_agentINS1_15__reduce_by_key9InitAgentIN3cub18CUB_300001_SM_100024ReduceByKeyScanTileStateIiiLb1EEEiPiEEJSA_iSB_EEEvDpT0_,"",@"SHT_CUDA_INFO"
	.sectionflags	@""
	.align	4


	//----- nvinfo : EIATTR_CUDA_API_VERSION
	.align		4
        /*0000*/ 	.byte	0x04, 0x37
        /*0002*/ 	.short	(.L_4802 - .L_4801)
.L_4801:
        /*0004*/ 	.word	0x00000082


	//----- nvinfo : EIATTR_KPARAM_INFO
	.align		4
.L_4802:
        /*0008*/ 	.byte	0x04, 0x17
        /*000a*/ 	.short	(.L_4804 - .L_4803)
.L_4803:
        /*000c*/ 	.word	0x00000000
        /*0010*/ 	.short	0x0002
        /*0012*/ 	.short	0x0010
        /*0014*/ 	.byte	0x00, 0xf5, 0x21, 0x00


	//----- nvinfo : EIATTR_KPARAM_INFO
	.align		4
.L_4804:
        /*0018*/ 	.byte	0x04, 0x17
        /*001a*/ 	.short	(.L_4806 - .L_4805)
.L_4805:
        /*001c*/ 	.word	0x00000000
        /*0020*/ 	.short	0x0001
        /*0022*/ 	.short	0x0008
        /*0024*/ 	.byte	0x00, 0xf0, 0x11, 0x00


	//----- nvinfo : EIATTR_KPARAM_INFO
	.align		4
.L_4806:
        /*0028*/ 	.byte	0x04, 0x17
        /*002a*/ 	.short	(.L_4808 - .L_4807)
.L_4807:
        /*002c*/ 	.word	0x00000000
        /*0030*/ 	.short	0x0000
        /*0032*/ 	.short	0x0000
        /*0034*/ 	.byte	0x00, 0xf0, 0x21, 0x00


	//----- nvinfo : EIATTR_SPARSE_MMA_MASK
	.align		4
.L_4808:
        /*0038*/ 	.byte	0x03, 0x50
        /*003a*/ 	.short	0x0000


	//----- nvinfo : EIATTR_MAXREG_COUNT
	.align		4
        /*003c*/ 	.byte	0x03, 0x1b
        /*003e*/ 	.short	0x00ff


	//----- nvinfo : EIATTR_MERCURY_ISA_VERSION
	.align		4
        /*0040*/ 	.byte	0x03, 0x5f
        /*0042*/ 	.short	0x0101


	//----- nvinfo : EIATTR_VRC_CTA_INIT_COUNT
	.align		4
        /*0044*/ 	.byte	0x02, 0x4a
	.zero		1
	.zero		1


	//----- nvinfo : EIATTR_EXIT_INSTR_OFFSETS
	.align		4
        /*0048*/ 	.byte	0x04, 0x1c
        /*004a*/ 	.short	(.L_4810 - .L_4809)


	//   ....[0]....
.L_4809:
        /*004c*/ 	.word	0x00000140


	//   ....[1]....
        /*0050*/ 	.word	0x00000170


	//----- nvinfo : EIATTR_MAX_THREADS
	.align		4
.L_4810:
        /*0054*/ 	.byte	0x04, 0x05
        /*0056*/ 	.short	(.L_4812 - .L_4811)
.L_4811:
        /*0058*/ 	.word	0x00000080
        /*005c*/ 	.word	0x00000001
        /*0060*/ 	.word	0x00000001


	//----- nvinfo : EIATTR_CBANK_PARAM_SIZE
	.align		4
.L_4812:
        /*0064*/ 	.byte	0x03, 0x19
        /*0066*/ 	.short	0x0018


	//----- nvinfo : EIATTR_PARAM_CBANK
	.align		4
        /*0068*/ 	.byte	0x04, 0x0a
        /*006a*/ 	.short	(.L_4814 - .L_4813)
	.align		4
.L_4813:
        /*006c*/ 	.word	index@(.nv.constant0._ZN6thrust24THRUST_300001_SM_1000_NS8cuda_cub4core6detail13_kernel_agentINS1_15__reduce_by_key9InitAgentIN3cub18CUB_300001_SM_100024ReduceByKeyScanTileStateIiiLb1EEEiPiEEJSA_iSB_EEEvDpT0_)
        /*0070*/ 	.short	0x0380
        /*0072*/ 	.short	0x0018


	//----- nvinfo : EIATTR_SW_WAR
	.align		4
.L_4814:
        /*0074*/ 	.byte	0x04, 0x36
        /*0076*/ 	.short	(.L_4816 - .L_4815)
.L_4815:
        /*0078*/ 	.word	0x00000008
.L_4816:


//--------------------- .nv.callgraph             --------------------------
	.section	.nv.callgraph,"",@"SHT_CUDA_CALLGRAPH"
	.align	4
	.sectionentsize	8
	.align		4
        /*0000*/ 	.word	0x00000000
	.align		4
        /*0004*/ 	.word	0xffffffff
	.align		4
        /*0008*/ 	.word	0x00000000
	.align		4
        /*000c*/ 	.word	0xfffffffe
	.align		4
        /*0010*/ 	.word	0x00000000
	.align		4
        /*0014*/ 	.word	0xfffffffd
	.align		4
        /*0018*/ 	.word	0x00000000
	.align		4
        /*001c*/ 	.word	0xfffffffc


//--------------------- .nv.constant4             --------------------------
	.section	.nv.constant4,"a",@progbits
	.align	8
	.align		8
.nv.constant4:
        /*0000*/ 	.dword	_ZN31_INTERNAL_2c15adbc_4_k_cu__Z1kv4cuda3std3__45__cpo5beginE
	.align		8
        /*0008*/ 	.dword	_ZN31_INTERNAL_2c15adbc_4_k_cu__Z1kv4cuda3std3__45__cpo3endE
	.align		8
        /*0010*/ 	.dword	_ZN31_INTERNAL_2c15adbc_4_k_cu__Z1kv4cuda3std3__45__cpo6cbeginE
	.align		8
        /*0018*/ 	.dword	_ZN31_INTERNAL_2c15adbc_4_k_cu__Z1kv4cuda3std3__45__cpo4cendE
	.align		8
        /*0020*/ 	.dword	_ZN31_INTERNAL_2c15adbc_4_k_cu__Z1kv4cuda3std3__45__cpo6rbeginE
	.align		8
        /*0028*/ 	.dword	_ZN31_INTERNAL_2c15adbc_4_k_cu__Z1kv4cuda3std3__45__cpo4rendE
	.align		8
        /*0030*/ 	.dword	_ZN31_INTERNAL_2c15adbc_4_k_cu__Z1kv4cuda3std3__45__cpo7crbeginE
	.align		8
        /*0038*/ 	.dword	_ZN31_INTERNAL_2c15adbc_4_k_cu__Z1kv4cuda3std3__45__cpo5crendE
	.align		8
        /*0040*/ 	.dword	_ZN31_INTERNAL_2c15adbc_4_k_cu__Z1kv4cuda3std3__433_GLOBAL__N__2c15adbc_4_k_cu__Z1kv6ignoreE
	.align		8
        /*0048*/ 	.dword	_ZN31_INTERNAL_2c15adbc_4_k_cu__Z1kv4cuda3std3__419piecewise_constructE
	.align		8
        /*0050*/ 	.dword	_ZN31_INTERNAL_2c15adbc_4_k_cu__Z1kv4cuda3std3__48in_placeE
	.align		8
        /*0058*/ 	.dword	_ZN31_INTERNAL_2c15adbc_4_k_cu__Z1kv4cuda3std3__420unreachable_sentinelE
	.align		8
        /*0060*/ 	.dword	_ZN31_INTERNAL_2c15adbc_4_k_cu__Z1kv4cuda3std3__47nulloptE
	.align		8
        /*0068*/ 	.dword	_ZN31_INTERNAL_2c15adbc_4_k_cu__Z1kv4cuda3std3__48unexpectE
	.align		8
        /*0070*/ 	.dword	_ZN31_INTERNAL_2c15adbc_4_k_cu__Z1kv4cuda3std6ranges3__45__cpo4swapE
	.align		8
        /*0078*/ 	.dword	_ZN31_INTERNAL_2c15adbc_4_k_cu__Z1kv4cuda3std6ranges3__45__cpo9iter_moveE
	.align		8
        /*0080*/ 	.dword	_ZN31_INTERNAL_2c15adbc_4_k_cu__Z1kv4cuda3std6ranges3__45__cpo5beginE
	.align		8
        /*0088*/ 	.dword	_ZN31_INTERNAL_2c15adbc_4_k_cu__Z1kv4cuda3std6ranges3__45__cpo3endE
	.align		8
        /*0090*/ 	.dword	_ZN31_INTERNAL_2c15adbc_4_k_cu__Z1kv4cuda3std6ranges3__45__cpo6cbeginE
	.align		8
        /*0098*/ 	.dword	_ZN31_INTERNAL_2c15adbc_4_k_cu__Z1kv4cuda3std6ranges3__45__cpo4cendE
	.align		8
        /*00a0*/ 	.dword	_ZN31_INTERNAL_2c15adbc_4_k_cu__Z1kv4cuda3std6ranges3__45__cpo7advanceE
	.align		8
        /*00a8*/ 	.dword	_ZN31_INTERNAL_2c15adbc_4_k_cu__Z1kv4cuda3std6ranges3__45__cpo9iter_swapE
	.align		8
        /*00b0*/ 	.dword	_ZN31_INTERNAL_2c15adbc_4_k_cu__Z1kv4cuda3std6ranges3__45__cpo4nextE
	.align		8
        /*00b8*/ 	.dword	_ZN31_INTERNAL_2c15adbc_4_k_cu__Z1kv4cuda3std6ranges3__45__cpo4prevE
	.align		8
        /*00c0*/ 	.dword	_ZN31_INTERNAL_2c15adbc_4_k_cu__Z1kv4cuda3std6ranges3__45__cpo4dataE
	.align		8
        /*00c8*/ 	.dword	_ZN31_INTERNAL_2c15adbc_4_k_cu__Z1kv4cuda3std6ranges3__45__cpo5cdataE
	.align		8
        /*00d0*/ 	.dword	_ZN31_INTERNAL_2c15adbc_4_k_cu__Z1kv4cuda3std6ranges3__45__cpo4sizeE
	.align		8
        /*00d8*/ 	.dword	_ZN31_INTERNAL_2c15adbc_4_k_cu__Z1kv4cuda3std6ranges3__45__cpo5ssizeE
	.align		8
        /*00e0*/ 	.dword	_ZN31_INTERNAL_2c15adbc_4_k_cu__Z1kv4cuda3std6ranges3__45__cpo8distanceE
	.align		8
        /*00e8*/ 	.dword	_ZN31_INTERNAL_2c15adbc_4_k_cu__Z1kv6thrust24THRUST_300001_SM_1000_NS6system6detail10sequential3seqE
	.align		8
        /*00f0*/ 	.dword	_ZN31_INTERNAL_2c15adbc_4_k_cu__Z1kv6thrust24THRUST_300001_SM_1000_NS6system3cpp3parE
	.align		8
        /*00f8*/ 	.dword	_ZN31_INTERNAL_2c15adbc_4_k_cu__Z1kv6thrust24THRUST_300001_SM_1000_NS8cuda_cub3parE
	.align		8
        /*0100*/ 	.dword	_ZN31_INTERNAL_2c15adbc_4_k_cu__Z1kv6thrust24THRUST_300001_SM_1000_NS8cuda_cub10par_nosyncE
	.align		8
        /*0108*/ 	.dword	_ZN31_INTERNAL_2c15adbc_4_k_cu__Z1kv6thrust24THRUST_300001_SM_1000_NS12placeholders2_1E
	.align		8
        /*0110*/ 	.dword	_ZN31_INTERNAL_2c15adbc_4_k_cu__Z1kv6thrust24THRUST_300001_SM_1000_NS12placeholders2_2E
	.align		8
        /*0118*/ 	.dword	_ZN31_INTERNAL_2c15adbc_4_k_cu__Z1kv6thrust24THRUST_300001_SM_1000_NS12placeholders2_3E
	.align		8
        /*0120*/ 	.dword	_ZN31_INTERNAL_2c15adbc_4_k_cu__Z1kv6thrust24THRUST_300001_SM_1000_NS12placeholders2_4E
	.align		8
        /*0128*/ 	.dword	_ZN31_INTERNAL_2c15adbc_4_k_cu__Z1kv6thrust24THRUST_300001_SM_1000_NS12placeholders2_5E
	.align		8
        /*0130*/ 	.dword	_ZN31_INTERNAL_2c15adbc_4_k_cu__Z1kv6thrust24THRUST_300001_SM_1000_NS12placeholders2_6E
	.align		8
        /*0138*/ 	.dword	_ZN31_INTERNAL_2c15adbc_4_k_cu__Z1kv6thrust24THRUST_300001_SM_1000_NS12placeholders2_7E
	.align		8
        /*0140*/ 	.dword	_ZN31_INTERNAL_2c15adbc_4_k_cu__Z1kv6thrust24THRUST_300001_SM_1000_NS12placeholders2_8E
	.align		8
        /*0148*/ 	.dword	_ZN31_INTERNAL_2c15adbc_4_k_cu__Z1kv6thrust24THRUST_300001_SM_1000_NS12placeholders2_9E
	.align		8
        /*0150*/ 	.dword	_ZN31_INTERNAL_2c15adbc_4_k_cu__Z1kv6thrust24THRUST_300001_SM_1000_NS12placeholders3_10E
	.align		8
        /*0158*/ 	.dword	_ZN31_INTERNAL_2c15adbc_4_k_cu__Z1kv6thrust24THRUST_300001_SM_1000_NS3seqE
	.align		8
        /*0160*/ 	.dword	_ZN31_INTERNAL_2c15adbc_4_k_cu__Z1kv6thrust24THRUST_300001_SM_1000_NS6deviceE


//--------------------- .text._ZN3cub18CUB_300001_SM_10006detail10radix_sort29DeviceRadixSortOnesweepKernelINS1_5radix10policy_hubIiNS0_8NullTypeEyE10Policy1000ELNS0_9SortOrderE1EiS6_yiiNS1_21identity_decomposer_tEEEvPT5_SC_PT3_PKSD_PT1_PKSH_PT2_PKSL_T4_iiT6_ --------------------------
	.section	.text._ZN3cub18CUB_300001_SM_10006detail10radix_sort29DeviceRadixSortOnesweepKernelINS1_5radix10policy_hubIiNS0_8NullTypeEyE10Policy1000ELNS0_9SortOrderE1EiS6_yiiNS1_21identity_decomposer_tEEEvPT5_SC_PT3_PKSD_PT1_PKSH_PT2_PKSL_T4_iiT6_,"ax",@progbits
	.align	128
        .global         _ZN3cub18CUB_300001_SM_10006detail10radix_sort29DeviceRadixSortOnesweepKernelINS1_5radix10policy_hubIiNS0_8NullTypeEyE10Policy1000ELNS0_9SortOrderE1EiS6_yiiNS1_21identity_decomposer_tEEEvPT5_SC_PT3_PKSD_PT1_PKSH_PT2_PKSL_T4_iiT6_
        .type           _ZN3cub18CUB_300001_SM_10006detail10radix_sort29DeviceRadixSortOnesweepKernelINS1_5radix10policy_hubIiNS0_8NullTypeEyE10Policy1000ELNS0_9SortOrderE1EiS6_yiiNS1_21identity_decomposer_tEEEvPT5_SC_PT3_PKSD_PT1_PKSH_PT2_PKSL_T4_iiT6_,@function
        .size           _ZN3cub18CUB_300001_SM_10006detail10radix_sort29DeviceRadixSortOnesweepKernelINS1_5radix10policy_hubIiNS0_8NullTypeEyE10Policy1000ELNS0_9SortOrderE1EiS6_yiiNS1_21identity_decomposer_tEEEvPT5_SC_PT3_PKSD_PT1_PKSH_PT2_PKSL_T4_iiT6_,(.L_x_14324 - _ZN3cub18CUB_300001_SM_10006detail10radix_sort29DeviceRadixSortOnesweepKernelINS1_5radix10policy_hubIiNS0_8NullTypeEyE10Policy1000ELNS0_9SortOrderE1EiS6_yiiNS1_21identity_decomposer_tEEEvPT5_SC_PT3_PKSD_PT1_PKSH_PT2_PKSL_T4_iiT6_)
        .other          _ZN3cub18CUB_300001_SM_10006detail10radix_sort29DeviceRadixSortOnesweepKernelINS1_5radix10policy_hubIiNS0_8NullTypeEyE10Policy1000ELNS0_9SortOrderE1EiS6_yiiNS1_21identity_decomposer_tEEEvPT5_SC_PT3_PKSD_PT1_PKSH_PT2_PKSL_T4_iiT6_,@"STO_CUDA_ENTRY STV_DEFAULT"
_ZN3cub18CUB_300001_SM_10006detail10radix_sort29DeviceRadixSortOnesweepKernelINS1_5radix10policy_hubIiNS0_8NullTypeEyE10Policy1000ELNS0_9SortOrderE1EiS6_yiiNS1_21identity_decomposer_tEEEvPT5_SC_PT3_PKSD_PT1_PKSH_PT2_PKSL_T4_iiT6_:
.text._ZN3cub18CUB_300001_SM_10006detail10radix_sort29DeviceRadixSortOnesweepKernelINS1_5radix10policy_hubIiNS0_8NullTypeEyE10Policy1000ELNS0_9SortOrderE1EiS6_yiiNS1_21identity_decomposer_tEEEvPT5_SC_PT3_PKSD_PT1_PKSH_PT2_PKSL_T4_iiT6_:
[----:B------:R-:W-:Y:S01]  /*0000*/  LDC R1, c[0x0][0x37c] ;  /* 0x0000df00ff017b82 */ /* 0x000fe20000000800 */
[----:B------:R-:W0:Y:S01]  /*0010*/  S2R R3, SR_TID.X ;  /* 0x0000000000037919 */ /* 0x000e220000002100 */
[----:B------:R-:W1:Y:S01]  /*0020*/  LDCU.64 UR8, c[0x0][0x358] ;  /* 0x00006b00ff0877ac */ /* 0x000e620008000a00 */
[----:B------:R-:W-:Y:S01]  /*0030*/  BSSY.RECONVERGENT B0, `(.L_x_0) ;  /* 0x000000a000007945 */ /* 0x000fe20003800200 */
[----:B0-----:R-:W-:-:S13]  /*0040*/  ISETP.NE.AND P0, PT, R3, RZ, PT ;  /* 0x000000ff0300720c */ /* 0x001fda0003f05270 */
[----:B-1----:R-:W-:Y:S05]  /*0050*/  @P0 BRA `(.L_x_1) ;  /* 0x00000000001c0947 */ /* 0x002fea0003800000 */
[----:B------:R-:W0:Y:S01]  /*0060*/  LDC.64 R4, c[0x0][0x388] ;  /* 0x0000e200ff047b82 */ /* 0x000e220000000a00 */
[----:B------:R-:W-:-:S05]  /*0070*/  IMAD.MOV.U32 R7, RZ, RZ, 0x1 ;  /* 0x00000001ff077424 */ /* 0x000fca00078e00ff */
[----:B0-----:R-:W2:Y:S02]  /*0080*/  ATOMG.E.ADD.STRONG.GPU PT, R4, desc[UR8][R4.64], R7 ;  /* 0x80000007040479a8 */ /* 0x001ea400081ef108 */
[----:B------:R-:W0:Y:S01]  /*0090*/  S2UR UR5, SR_CgaCtaId ;  /* 0x00000000000579c3 */ /* 0x000e220000008800 */
[----:B------:R-:W-:Y:S02]  /*00a0*/  UMOV UR4, 0x400 ;  /* 0x0000040000047882 */ /* 0x000fe40000000000 */
[----:B0-----:R-:W-:-:S09]  /*00b0*/  ULEA UR4, UR5, UR4, 0x18 ;  /* 0x0000000405047291 */ /* 0x001fd2000f8ec0ff */
[----:B--2---:R0:W-:Y:S03]  /*00c0*/  STS [UR4+0x7200], R4 ;  /* 0x00720004ff007988 */ /* 0x0041e60008000804 */
.L_x_1:
[----:B------:R-:W-:Y:S05]  /*00d0*/  BSYNC.RECONVERGENT B0 ;  /* 0x0000000000007941 */ /* 0x000fea0003800200 */
.L_x_0:
[----:B------:R-:W1:Y:S08]  /*00e0*/  S2UR UR5, SR_CgaCtaId ;  /* 0x00000000000579c3 */ /* 0x000e700000008800 */
[----:B------:R-:W-:Y:S06]  /*00f0*/  BAR.SYNC.DEFER_BLOCKING 0x0 ;  /* 0x0000000000007b1d */ /* 0x000fec0000010000 */
[----:B------:R-:W-:Y:S01]  /*0100*/  UMOV UR4, 0x400 ;  /* 0x0000040000047882 */ /* 0x000fe20000000000 */
[----:B------:R-:W2:Y:S01]  /*0110*/  S2R R46, SR_LANEID ;  /* 0x00000000002e7919 */ /* 0x000ea20000000000 */
[----:B-1----:R-:W-:Y:S01]  /*0120*/  ULEA UR4, UR5, UR4, 0x18 ;  /* 0x0000000405047291 */ /* 0x002fe2000f8ec0ff */
[----:B------:R-:W1:Y:S08]  /*0130*/  LDCU UR5, c[0x0][0x3c0] ;  /* 0x00007800ff0577ac */ /* 0x000e700008000800 */
[----:B------:R-:W3:Y:S02]  /*0140*/  LDS R0, [UR4+0x7200] ;  /* 0x00720004ff007984 */ /* 0x000ee40008000800 */
[----:B---3--:R-:W-:-:S13]  /*0150*/  R2UR UR7, R0 ;  /* 0x00000000000772ca */ /* 0x008fda00000e0000 */
[----:B------:R-:W-:-:S04]  /*0160*/  UIMAD UR6, UR7, 0x1c80, URZ ;  /* 0x00001c80070678a4 */ /* 0x000fc8000f8e02ff */
[----:B------:R-:W-:Y:S02]  /*0170*/  UIADD3 UR10, UPT, UPT, UR6, 0x1c80, URZ ;  /* 0x00001c80060a7890 */ /* 0x000fe4000fffe0ff */
[----:B------:R-:W-:Y:S02]  /*0180*/  USHF.R.S32.HI UR11, URZ, 0x1f, UR6 ;  /* 0x0000001fff0b7899 */ /* 0x000fe40008011406 */
[----:B-1----:R-:W-:-:S09]  /*0190*/  UISETP.GT.AND UP0, UPT, UR10, UR5, UPT ;  /* 0x000000050a00728c */ /* 0x002fd2000bf04270 */
[----:B--2---:R-:W-:Y:S05]  /*01a0*/  BRA.U UP0, `(.L_x_2) ;  /* 0x0000000100707547 */ /* 0x004fea000b800000 */
[----:B------:R-:W0:Y:S01]  /*01b0*/  LDCU.64 UR12, c[0x0][0x3a8] ;  /* 0x00007500ff0c77ac */ /* 0x000e220008000a00 */
[C---:B------:R-:W-:Y:S02]  /*01c0*/  LOP3.LUT R0, R3.reuse, 0x1f, RZ, 0xc0, !PT ;  /* 0x0000001f03007812 */ /* 0x040fe400078ec0ff */
[----:B------:R-:W-:-:S05]  /*01d0*/  LOP3.LUT R5, R3, 0x3e0, RZ, 0xc0, !PT ;  /* 0x000003e003057812 */ /* 0x000fca00078ec0ff */
[----:B------:R-:W-:-:S05]  /*01e0*/  IMAD R0, R5, 0x13, R0 ;  /* 0x0000001305007824 */ /* 0x000fca00078e0200 */
[----:B------:R-:W-:-:S05]  /*01f0*/  IADD3 R0, P0, PT, R0, UR6, RZ ;  /* 0x0000000600007c10 */ /* 0x000fca000ff1e0ff */
[----:B------:R-:W-:Y:S01]  /*0200*/  IMAD.X R5, RZ, RZ, UR11, P0 ;  /* 0x0000000bff057e24 */ /* 0x000fe200080e06ff */
[----:B0-----:R-:W-:-:S04]  /*0210*/  LEA R4, P0, R0, UR12, 0x2 ;  /* 0x0000000c00047c11 */ /* 0x001fc8000f8010ff */
[----:B------:R-:W-:-:S05]  /*0220*/  LEA.HI.X R5, R0, UR13, R5, 0x2, P0 ;  /* 0x0000000d00057c11 */ /* 0x000fca00080f1405 */
[----:B------:R0:W5:Y:S04]  /*0230*/  LDG.E R44, desc[UR8][R4.64] ;  /* 0x00000008042c7981 */ /* 0x000168000c1e1900 */
        /* <DEDUP_REMOVED lines=17> */
[----:B------:R0:W5:Y:S01]  /*0350*/  LDG.E R24, desc[UR8][R4.64+0x900] ;  /* 0x0009000804187981 */ /* 0x000162000c1e1900 */
[----:B------:R-:W-:Y:S05]  /*0360*/  BRA `(.L_x_3) ;  /* 0x0000000400507947 */ /* 0x000fea0003800000 */
.L_x_2:
[C---:B------:R-:W-:Y:S01]  /*0370*/  LOP3.LUT R0, R3.reuse, 0x1f, RZ, 0xc0, !PT ;  /* 0x0000001f03007812 */ /* 0x040fe200078ec0ff */
[----:B------:R-:W1:Y:S01]  /*0380*/  LDCU.64 UR12, c[0x0][0x3a8] ;  /* 0x00007500ff0c77ac */ /* 0x000e620008000a00 */
[----:B------:R-:W-:Y:S01]  /*0390*/  LOP3.LUT R5, R3, 0x3e0, RZ, 0xc0, !PT ;  /* 0x000003e003057812 */ /* 0x000fe200078ec0ff */
[----:B------:R-:W-:Y:S01]  /*03a0*/  IMAD.MOV.U32 R44, RZ, RZ, -0x80000000 ;  /* 0x80000000ff2c7424 */ /* 0x000fe200078e00ff */
[----:B------:R-:W-:Y:S01]  /*03b0*/  UIADD3 UR5, UPT, UPT, -UR6, UR5, URZ ;  /* 0x0000000506057290 */ /* 0x000fe2000fffe1ff */
[----:B------:R-:W-:Y:S02]  /*03c0*/  IMAD.MOV.U32 R42, RZ, RZ, -0x80000000 ;  /* 0x80000000ff2a7424 */ /* 0x000fe400078e00ff */
[----:B------:R-:W-:Y:S02]  /*03d0*/  IMAD R7, R5, 0x13, R0 ;  /* 0x0000001305077824 */ /* 0x000fe400078e0200 */
[----:B------:R-:W-:Y:S02]  /*03e0*/  IMAD.MOV.U32 R43, RZ, RZ, -0x80000000 ;  /* 0x80000000ff2b7424 */ /* 0x000fe400078e00ff */
[C---:B------:R-:W-:Y:S01]  /*03f0*/  VIADD R0, R7.reuse, 0x20 ;  /* 0x0000002007007836 */ /* 0x040fe20000000000 */
[C---:B------:R-:W-:Y:S01]  /*0400*/  ISETP.GE.AND P1, PT, R7.reuse, UR5, PT ;  /* 0x0000000507007c0c */ /* 0x040fe2000bf26270 */
[----:B------:R-:W-:-:S02]  /*0410*/  VIADD R5, R7, 0x60 ;  /* 0x0000006007057836 */ /* 0x000fc40000000000 */
[C---:B0-----:R-:W-:Y:S01]  /*0420*/  VIADD R4, R7.reuse, 0x40 ;  /* 0x0000004007047836 */ /* 0x041fe20000000000 */
[----:B------:R-:W-:Y:S01]  /*0430*/  ISETP.GE.AND P2, PT, R0, UR5, PT ;  /* 0x0000000500007c0c */ /* 0x000fe2000bf46270 */
[C---:B------:R-:W-:Y:S01]  /*0440*/  VIADD R8, R7.reuse, 0xa0 ;  /* 0x000000a007087836 */ /* 0x040fe20000000000 */
[C---:B------:R-:W-:Y:S01]  /*0450*/  IADD3 R0, P0, PT, R7.reuse, UR6, RZ ;  /* 0x0000000607007c10 */ /* 0x040fe2000ff1e0ff */
[----:B------:R-:W-:Y:S01]  /*0460*/  VIADD R6, R7, 0x80 ;  /* 0x0000008007067836 */ /* 0x000fe20000000000 */
[----:B------:R-:W-:Y:S01]  /*0470*/  ISETP.GE.AND P4, PT, R5, UR5, PT ;  /* 0x0000000505007c0c */ /* 0x000fe2000bf86270 */
[----:B------:R-:W-:Y:S01]  /*0480*/  VIADD R9, R7, 0xc0 ;  /* 0x000000c007097836 */ /* 0x000fe20000000000 */
[----:B------:R-:W-:Y:S01]  /*0490*/  ISETP.GE.AND P3, PT, R4, UR5, PT ;  /* 0x0000000504007c0c */ /* 0x000fe2000bf66270 */
[----:B------:R-:W-:Y:S01]  /*04a0*/  IMAD.X R5, RZ, RZ, UR11, P0 ;  /* 0x0000000bff057e24 */ /* 0x000fe200080e06ff */
[----:B-1----:R-:W-:Y:S02]  /*04b0*/  LEA R4, P0, R0, UR12, 0x2 ;  /* 0x0000000c00047c11 */ /* 0x002fe4000f8010ff */
[----:B------:R-:W-:-:S02]  /*04c0*/  ISETP.GE.AND P6, PT, R8, UR5, PT ;  /* 0x0000000508007c0c */ /* 0x000fc4000bfc6270 */
[----:B------:R-:W-:Y:S01]  /*04d0*/  LEA.HI.X R5, R0, UR13, R5, 0x2, P0 ;  /* 0x0000000d00057c11 */ /* 0x000fe200080f1405 */
[----:B------:R-:W-:Y:S01]  /*04e0*/  VIADD R0, R7, 0xe0 ;  /* 0x000000e007007836 */ /* 0x000fe20000000000 */
[----:B------:R-:W-:Y:S01]  /*04f0*/  ISETP.GE.AND P5, PT, R6, UR5, PT ;  /* 0x0000000506007c0c */ /* 0x000fe2000bfa6270 */
[----:B------:R-:W-:Y:S01]  /*0500*/  IMAD.MOV.U32 R8, RZ, RZ, -0x80000000 ;  /* 0x80000000ff087424 */ /* 0x000fe200078e00ff */
[----:B------:R-:W-:Y:S01]  /*0510*/  ISETP.GE.AND P0, PT, R9, UR5, PT ;  /* 0x0000000509007c0c */ /* 0x000fe2000bf06270 */
[----:B------:R1:W5:Y:S01]  /*0520*/  @!P1 LDG.E R44, desc[UR8][R4.64] ;  /* 0x00000008042c9981 */ /* 0x000362000c1e1900 */
[----:B------:R-:W-:Y:S01]  /*0530*/  ISETP.GE.AND P1, PT, R0, UR5, PT ;  /* 0x0000000500007c0c */ /* 0x000fe2000bf26270 */
[C---:B------:R-:W-:Y:S02]  /*0540*/  VIADD R0, R7.reuse, 0x120 ;  /* 0x0000012007007836 */ /* 0x040fe40000000000 */
[----:B------:R1:W5:Y:S01]  /*0550*/  @!P3 LDG.E R42, desc[UR8][R4.64+0x100] ;  /* 0x00010008042ab981 */ /* 0x000362000c1e1900 */
[----:B------:R-:W-:-:S02]  /*0560*/  VIADD R6, R7, 0x100 ;  /* 0x0000010007067836 */ /* 0x000fc40000000000 */
[----:B------:R-:W-:Y:S01]  /*0570*/  ISETP.GE.AND P3, PT, R0, UR5, PT ;  /* 0x0000000500007c0c */ /* 0x000fe2000bf66270 */
[----:B------:R-:W-:Y:S01]  /*0580*/  VIADD R0, R7, 0x140 ;  /* 0x0000014007007836 */ /* 0x000fe20000000000 */
[----:B------:R1:W5:Y:S01]  /*0590*/  @!P4 LDG.E R8, desc[UR8][R4.64+0x180] ;  /* 0x000180080408c981 */ /* 0x000362000c1e1900 */
[----:B------:R-:W-:-:S03]  /*05a0*/  IMAD.MOV.U32 R10, RZ, RZ, -0x80000000 ;  /* 0x80000000ff0a7424 */ /* 0x000fc600078e00ff */
[----:B------:R-:W-:Y:S01]  /*05b0*/  ISETP.GE.AND P4, PT, R0, UR5, PT ;  /* 0x0000000500007c0c */ /* 0x000fe2000bf86270 */
[C---:B------:R-:W-:Y:S01]  /*05c0*/  VIADD R0, R7.reuse, 0x180 ;  /* 0x0000018007007836 */ /* 0x040fe20000000000 */
[----:B------:R1:W5:Y:S01]  /*05d0*/  @!P2 LDG.E R43, desc[UR8][R4.64+0x80] ;  /* 0x00008008042ba981 */ /* 0x000362000c1e1900 */
[----:B------:R-:W-:Y:S01]  /*05e0*/  ISETP.GE.AND P2, PT, R6, UR5, PT ;  /* 0x0000000506007c0c */ /* 0x000fe2000bf46270 */
[----:B------:R-:W-:Y:S02]  /*05f0*/  IMAD.MOV.U32 R12, RZ, RZ, -0x80000000 ;  /* 0x80000000ff0c7424 */ /* 0x000fe400078e00ff */
[----:B------:R1:W5:Y:S01]  /*0600*/  @!P6 LDG.E R10, desc[UR8][R4.64+0x280] ;  /* 0x00028008040ae981 */ /* 0x000362000c1e1900 */
[----:B------:R-:W-:Y:S01]  /*0610*/  ISETP.GE.AND P6, PT, R0, UR5, PT ;  /* 0x0000000500007c0c */ /* 0x000fe2000bfc6270 */
[C---:B------:R-:W-:Y:S02]  /*0620*/  VIADD R0, R7.reuse, 0x1a0 ;  /* 0x000001a007007836 */ /* 0x040fe40000000000 */
[----:B------:R-:W-:Y:S01]  /*0630*/  IMAD.MOV.U32 R9, RZ, RZ, -0x80000000 ;  /* 0x80000000ff097424 */ /* 0x000fe200078e00ff */
[----:B------:R1:W5:Y:S01]  /*0640*/  @!P0 LDG.E R12, desc[UR8][R4.64+0x300] ;  /* 0x00030008040c8981 */ /* 0x000362000c1e1900 */
[----:B------:R-:W-:Y:S01]  /*0650*/  VIADD R6, R7, 0x160 ;  /* 0x0000016007067836 */ /* 0x000fe20000000000 */
[----:B------:R-:W-:Y:S01]  /*0660*/  ISETP.GE.AND P0, PT, R0, UR5, PT ;  /* 0x0000000500007c0c */ /* 0x000fe2000bf06270 */
[----:B------:R-:W-:-:S02]  /*0670*/  IMAD.MOV.U32 R14, RZ, RZ, -0x80000000 ;  /* 0x80000000ff0e7424 */ /* 0x000fc400078e00ff */
[C---:B------:R-:W-:Y:S01]  /*0680*/  VIADD R0, R7.reuse, 0x1e0 ;  /* 0x000001e007007836 */ /* 0x040fe20000000000 */
[----:B------:R1:W5:Y:S01]  /*0690*/  @!P5 LDG.E R9, desc[UR8][R4.64+0x200] ;  /* 0x000200080409d981 */ /* 0x000362000c1e1900 */
[----:B------:R-:W-:Y:S01]  /*06a0*/  ISETP.GE.AND P5, PT, R6, UR5, PT ;  /* 0x0000000506007c0c */ /* 0x000fe2000bfa6270 */
[----:B------:R-:W-:Y:S02]  /*06b0*/  IMAD.MOV.U32 R13, RZ, RZ, -0x80000000 ;  /* 0x80000000ff0d7424 */ /* 0x000fe400078e00ff */
[----:B------:R1:W5:Y:S01]  /*06c0*/  @!P2 LDG.E R14, desc[UR8][R4.64+0x400] ;  /* 0x00040008040ea981 */ /* 0x000362000c1e1900 */
[----:B------:R-:W-:Y:S01]  /*06d0*/  IMAD.MOV.U32 R15, RZ, RZ, -0x80000000 ;  /* 0x80000000ff0f7424 */ /* 0x000fe200078e00ff */
[----:B------:R-:W-:Y:S01]  /*06e0*/  ISETP.GE.AND P2, PT, R0, UR5, PT ;  /* 0x0000000500007c0c */ /* 0x000fe2000bf46270 */
[C---:B------:R-:W-:Y:S01]  /*06f0*/  VIADD R6, R7.reuse, 0x1c0 ;  /* 0x000001c007067836 */ /* 0x040fe20000000000 */
[----:B------:R1:W5:Y:S01]  /*0700*/  @!P1 LDG.E R13, desc[UR8][R4.64+0x380] ;  /* 0x00038008040d9981 */ /* 0x000362000c1e1900 */
[----:B------:R-:W-:-:S02]  /*0710*/  VIADD R0, R7, 0x200 ;  /* 0x0000020007007836 */ /* 0x000fc40000000000 */
[----:B------:R-:W-:Y:S01]  /*0720*/  IMAD.MOV.U32 R16, RZ, RZ, -0x80000000 ;  /* 0x80000000ff107424 */ /* 0x000fe200078e00ff */
[----:B------:R1:W5:Y:S01]  /*0730*/  @!P3 LDG.E R15, desc[UR8][R4.64+0x480] ;  /* 0x00048008040fb981 */ /* 0x000362000c1e1900 */
[----:B------:R-:W-:Y:S01]  /*0740*/  IMAD.MOV.U32 R17, RZ, RZ, -0x80000000 ;  /* 0x80000000ff117424 */ /* 0x000fe200078e00ff */
[----:B------:R-:W-:Y:S01]  /*0750*/  ISETP.GE.AND P1, PT, R6, UR5, PT ;  /* 0x0000000506007c0c */ /* 0x000fe2000bf26270 */
[C---:B------:R-:W-:Y:S01]  /*0760*/  VIADD R6, R7.reuse, 0x220 ;  /* 0x0000022007067836 */ /* 0x040fe20000000000 */
[----:B------:R-:W-:Y:S01]  /*0770*/  ISETP.GE.AND P3, PT, R0, UR5, PT ;  /* 0x0000000500007c0c */ /* 0x000fe2000bf66270 */
[----:B------:R-:W-:Y:S01]  /*0780*/  VIADD R0, R7, 0x240 ;  /* 0x0000024007007836 */ /* 0x000fe20000000000 */
[----:B------:R1:W5:Y:S02]  /*0790*/  @!P4 LDG.E R16, desc[UR8][R4.64+0x500] ;  /* 0x000500080410c981 */ /* 0x000364000c1e1900 */
[----:B------:R-:W-:Y:S02]  /*07a0*/  ISETP.GE.AND P4, PT, R6, UR5, PT ;  /* 0x0000000506007c0c */ /* 0x000fe4000bf86270 */
[----:B------:R1:W5:Y:S01]  /*07b0*/  @!P5 LDG.E R17, desc[UR8][R4.64+0x580] ;  /* 0x000580080411d981 */ /* 0x000362000c1e1900 */
[----:B------:R-:W-:Y:S01]  /*07c0*/  ISETP.GE.AND P5, PT, R0, UR5, PT ;  /* 0x0000000500007c0c */ /* 0x000fe2000bfa6270 */
[----:B------:R-:W-:-:S02]  /*07d0*/  IMAD.MOV.U32 R18, RZ, RZ, -0x80000000 ;  /* 0x80000000ff127424 */ /* 0x000fc400078e00ff */
[----:B------:R-:W-:Y:S02]  /*07e0*/  IMAD.MOV.U32 R19, RZ, RZ, -0x80000000 ;  /* 0x80000000ff137424 */ /* 0x000fe400078e00ff */
[----:B------:R-:W-:Y:S02]  /*07f0*/  IMAD.MOV.U32 R20, RZ, RZ, -0x80000000 ;  /* 0x80000000ff147424 */ /* 0x000fe400078e00ff */
[----:B------:R-:W-:Y:S01]  /*0800*/  IMAD.MOV.U32 R21, RZ, RZ, -0x80000000 ;  /* 0x80000000ff157424 */ /* 0x000fe200078e00ff */
[----:B------:R1:W5:Y:S01]  /*0810*/  @!P6 LDG.E R18, desc[UR8][R4.64+0x600] ;  /* 0x000600080412e981 */ /* 0x000362000c1e1900 */
[----:B------:R-:W-:Y:S02]  /*0820*/  IMAD.MOV.U32 R22, RZ, RZ, -0x80000000 ;  /* 0x80000000ff167424 */ /* 0x000fe400078e00ff */
[----:B------:R-:W-:Y:S01]  /*0830*/  IMAD.MOV.U32 R23, RZ, RZ, -0x80000000 ;  /* 0x80000000ff177424 */ /* 0x000fe200078e00ff */
[----:B------:R1:W5:Y:S01]  /*0840*/  @!P0 LDG.E R19, desc[UR8][R4.64+0x680] ;  /* 0x0006800804138981 */ /* 0x000362000c1e1900 */
[----:B------:R-:W-:-:S03]  /*0850*/  IMAD.MOV.U32 R24, RZ, RZ, -0x80000000 ;  /* 0x80000000ff187424 */ /* 0x000fc600078e00ff */
[----:B------:R1:W5:Y:S04]  /*0860*/  @!P1 LDG.E R20, desc[UR8][R4.64+0x700] ;  /* 0x0007000804149981 */ /* 0x000368000c1e1900 */
[----:B------:R1:W5:Y:S04]  /*0870*/  @!P2 LDG.E R21, desc[UR8][R4.64+0x780] ;  /* 0x000780080415a981 */ /* 0x000368000c1e1900 */
[----:B------:R1:W5:Y:S04]  /*0880*/  @!P3 LDG.E R22, desc[UR8][R4.64+0x800] ;  /* 0x000800080416b981 */ /* 0x000368000c1e1900 */
[----:B------:R1:W5:Y:S04]  /*0890*/  @!P4 LDG.E R23, desc[UR8][R4.64+0x880] ;  /* 0x000880080417c981 */ /* 0x000368000c1e1900 */
[----:B------:R1:W5:Y:S02]  /*08a0*/  @!P5 LDG.E R24, desc[UR8][R4.64+0x900] ;  /* 0x000900080418d981 */ /* 0x000364000c1e1900 */
.L_x_3:
[----:B01----:R-:W-:Y:S01]  /*08b0*/  VIMNMX R5, PT, PT, R46, 0xe0, !PT ;  /* 0x000000e02e057848 */ /* 0x003fe20007fe0100 */
[----:B------:R-:W0:Y:S01]  /*08c0*/  LDCU UR5, c[0x0][0x3c8] ;  /* 0x00007900ff0577ac */ /* 0x000e220008000800 */
[----:B------:R-:W-:Y:S01]  /*08d0*/  SHF.R.U32.HI R0, RZ, 0x5, R3 ;  /* 0x00000005ff007819 */ /* 0x000fe20000011603 */
[----:B------:R-:W-:Y:S01]  /*08e0*/  BSSY.RECONVERGENT B0, `(.L_x_4) ;  /* 0x0000026000007945 */ /* 0x000fe20003800200 */
[--C-:B------:R-:W-:Y:S01]  /*08f0*/  IADD3 R5, PT, PT, R5, 0x1f, -R46.reuse ;  /* 0x0000001f05057810 */ /* 0x100fe20007ffe82e */
[----:B------:R-:W-:Y:S01]  /*0900*/  UMOV UR6, 0xffffffff ;  /* 0xffffffff00067882 */ /* 0x000fe20000000000 */
[----:B------:R-:W-:Y:S02]  /*0910*/  IMAD.MOV.U32 R7, RZ, RZ, R46 ;  /* 0x000000ffff077224 */ /* 0x000fe400078e002e */
[C---:B------:R-:W-:Y:S02]  /*0920*/  ISETP.GE.U32.AND P0, PT, R5.reuse, 0x1e0, PT ;  /* 0x000001e00500780c */ /* 0x040fe40003f06070 */
[----:B------:R-:W-:Y:S01]  /*0930*/  LEA.HI R6, R5, 0x1, RZ, 0x1b ;  /* 0x0000000105067811 */ /* 0x000fe200078fd8ff */
[----:B------:R-:W-:-:S03]  /*0940*/  IMAD.SHL.U32 R5, R0, 0x400, RZ ;  /* 0x0000040000057824 */ /* 0x000fc600078e00ff */
[----:B------:R-:W-:-:S04]  /*0950*/  LOP3.LUT R25, R6, 0xf, RZ, 0xc0, !PT ;  /* 0x0000000f06197812 */ /* 0x000fc800078ec0ff */
[----:B------:R-:W-:Y:S01]  /*0960*/  ISETP.NE.AND P1, PT, R25, RZ, PT ;  /* 0x000000ff1900720c */ /* 0x000fe20003f25270 */
[----:B0-----:R-:W-:Y:S02]  /*0970*/  USHF.L.U32 UR5, UR6, UR5, URZ ;  /* 0x0000000506057299 */ /* 0x001fe400080006ff */
[----:B------:R-:W-:Y:S10]  /*0980*/  @!P0 BRA `(.L_x_5) ;  /* 0x00000000006c8947 */ /* 0x000ff40003800000 */
[----:B------:R-:W-:Y:S01]  /*0990*/  IMAD R4, R46, 0x4, R5 ;  /* 0x000000042e047824 */ /* 0x000fe200078e0205 */
[----:B------:R-:W-:Y:S01]  /*09a0*/  LOP3.LUT R0, R6, 0xffffff0, RZ, 0xc0, !PT ;  /* 0x0ffffff006007812 */ /* 0x000fe200078ec0ff */
[----:B------:R-:W-:Y:S02]  /*09b0*/  IMAD.U32 R11, RZ, RZ, UR4 ;  /* 0x00000004ff0b7e24 */ /* 0x000fe4000f8e00ff */
[----:B------:R-:W-:Y:S02]  /*09c0*/  IMAD.MOV.U32 R7, RZ, RZ, R46 ;  /* 0x000000ffff077224 */ /* 0x000fe400078e002e */
[----:B------:R-:W-:Y:S01]  /*09d0*/  IMAD.MOV R0, RZ, RZ, -R0 ;  /* 0x000000ffff007224 */ /* 0x000fe200078e0a00 */
[----:B------:R-:W-:-:S07]  /*09e0*/  IADD3 R4, PT, PT, R4, 0x400, R11 ;  /* 0x0000040004047810 */ /* 0x000fce0007ffe00b */
.L_x_6:
[----:B------:R-:W-:Y:S01]  /*09f0*/  VIADD R0, R0, 0x10 ;  /* 0x0000001000007836 */ /* 0x000fe20000000000 */
[----:B------:R-:W-:Y:S01]  /*0a00*/  STS [R4+-0x400], RZ ;  /* 0xfffc00ff04007388 */ /* 0x000fe20000000800 */
[----:B------:R-:W-:-:S03]  /*0a10*/  VIADD R7, R7, 0x200 ;  /* 0x0000020007077836 */ /* 0x000fc60000000000 */
[----:B------:R-:W-:Y:S01]  /*0a20*/  ISETP.NE.AND P0, PT, R0, RZ, PT ;  /* 0x000000ff0000720c */ /* 0x000fe20003f05270 */
[----:B------:R-:W-:Y:S04]  /*0a30*/  STS [R4+-0x380], RZ ;  /* 0xfffc80ff04007388 */ /* 0x000fe80000000800 */
[----:B------:R-:W-:Y:S04]  /*0a40*/  STS [R4+-0x300], RZ ;  /* 0xfffd00ff04007388 */ /* 0x000fe80000000800 */
[----:B------:R-:W-:Y:S04]  /*0a50*/  STS [R4+-0x280], RZ ;  /* 0xfffd80ff04007388 */ /* 0x000fe80000000800 */
[----:B------:R-:W-:Y:S04]  /*0a60*/  STS [R4+-0x200], RZ ;  /* 0xfffe00ff04007388 */ /* 0x000fe80000000800 */
[----:B------:R-:W-:Y:S04]  /*0a70*/  STS [R4+-0x180], RZ ;  /* 0xfffe80ff04007388 */ /* 0x000fe80000000800 */
[----:B------:R-:W-:Y:S04]  /*0a80*/  STS [R4+-0x100], RZ ;  /* 0xffff00ff04007388 */ /* 0x000fe80000000800 */
[----:B------:R-:W-:Y:S04]  /*0a90*/  STS [R4+-0x80], RZ ;  /* 0xffff80ff04007388 */ /* 0x000fe80000000800 */
[----:B------:R-:W-:Y:S04]  /*0aa0*/  STS [R4], RZ ;  /* 0x000000ff04007388 */ /* 0x000fe80000000800 */
[----:B------:R-:W-:Y:S04]  /*0ab0*/  STS [R4+0x80], RZ ;  /* 0x000080ff04007388 */ /* 0x000fe80000000800 */
[----:B------:R-:W-:Y:S04]  /*0ac0*/  STS [R4+0x100], RZ ;  /* 0x000100ff04007388 */ /* 0x000fe80000000800 */
[----:B------:R-:W-:Y:S04]  /*0ad0*/  STS [R4+0x180], RZ ;  /* 0x000180ff04007388 */ /* 0x000fe80000000800 */
[----:B------:R-:W-:Y:S04]  /*0ae0*/  STS [R4+0x200], RZ ;  /* 0x000200ff04007388 */ /* 0x000fe80000000800 */
[----:B------:R-:W-:Y:S04]  /*0af0*/  STS [R4+0x280], RZ ;  /* 0x000280ff04007388 */ /* 0x000fe80000000800 */
[----:B------:R-:W-:Y:S04]  /*0b00*/  STS [R4+0x300], RZ ;  /* 0x000300ff04007388 */ /* 0x000fe80000000800 */
[----:B------:R0:W-:Y:S02]  /*0b10*/  STS [R4+0x380], RZ ;  /* 0x000380ff04007388 */ /* 0x0001e40000000800 */
[----:B0-----:R-:W-:Y:S01]  /*0b20*/  VIADD R4, R4, 0x800 ;  /* 0x0000080004047836 */ /* 0x001fe20000000000 */
[----:B------:R-:W-:Y:S06]  /*0b30*/  @P0 BRA `(.L_x_6) ;  /* 0xfffffffc00ac0947 */ /* 0x000fec000383ffff */
.L_x_5:
[----:B------:R-:W-:Y:S05]  /*0b40*/  BSYNC.RECONVERGENT B0 ;  /* 0x0000000000007941 */ /* 0x000fea0003800200 */
.L_x_4:
[----:B------:R-:W-:Y:S01]  /*0b50*/  BSSY.RECONVERGENT B0, `(.L_x_7) ;  /* 0x0000026000007945 */ /* 0x000fe20003800200 */
[----:B------:R-:W-:-:S03]  /*0b60*/  VIADD R4, R5, UR4 ;  /* 0x0000000405047c36 */ /* 0x000fc60008000000 */
[----:B------:R-:W-:Y:S05]  /*0b70*/  @!P1 BRA `(.L_x_8) ;  /* 0x00000000008c9947 */ /* 0x000fea0003800000 */
[----:B------:R-:W-:Y:S01]  /*0b80*/  ISETP.GE.U32.AND P0, PT, R25, 0x8, PT ;  /* 0x000000081900780c */ /* 0x000fe20003f06070 */
[----:B------:R-:W-:Y:S01]  /*0b90*/  BSSY.RECONVERGENT B1, `(.L_x_9) ;  /* 0x000000e000017945 */ /* 0x000fe20003800200 */
[----:B------:R-:W-:-:S04]  /*0ba0*/  LOP3.LUT R11, R6, 0x7, RZ, 0xc0, !PT ;  /* 0x00000007060b7812 */ /* 0x000fc800078ec0ff */
[----:B------:R-:W-:-:S07]  /*0bb0*/  ISETP.NE.AND P1, PT, R11, RZ, PT ;  /* 0x000000ff0b00720c */ /* 0x000fce0003f25270 */
[----:B------:R-:W-:Y:S06]  /*0bc0*/  @!P0 BRA `(.L_x_10) ;  /* 0x0000000000288947 */ /* 0x000fec0003800000 */
[C---:B------:R-:W-:Y:S02]  /*0bd0*/  IMAD R0, R7.reuse, 0x4, R4 ;  /* 0x0000000407007824 */ /* 0x040fe400078e0204 */
[----:B------:R-:W-:-:S03]  /*0be0*/  VIADD R7, R7, 0x100 ;  /* 0x0000010007077836 */ /* 0x000fc60000000000 */
[----:B------:R0:W-:Y:S04]  /*0bf0*/  STS [R0], RZ ;  /* 0x000000ff00007388 */ /* 0x0001e80000000800 */
[----:B------:R0:W-:Y:S04]  /*0c00*/  STS [R0+0x80], RZ ;  /* 0x000080ff00007388 */ /* 0x0001e80000000800 */
[----:B------:R0:W-:Y:S04]  /*0c10*/  STS [R0+0x100], RZ ;  /* 0x000100ff00007388 */ /* 0x0001e80000000800 */
[----:B------:R0:W-:Y:S04]  /*0c20*/  STS [R0+0x180], RZ ;  /* 0x000180ff00007388 */ /* 0x0001e80000000800 */
[----:B------:R0:W-:Y:S04]  /*0c30*/  STS [R0+0x200], RZ ;  /* 0x000200ff00007388 */ /* 0x0001e80000000800 */
[----:B------:R0:W-:Y:S04]  /*0c40*/  STS [R0+0x280], RZ ;  /* 0x000280ff00007388 */ /* 0x0001e80000000800 */
[----:B------:R0:W-:Y:S04]  /*0c50*/  STS [R0+0x300], RZ ;  /* 0x000300ff00007388 */ /* 0x0001e80000000800 */
[----:B------:R0:W-:Y:S02]  /*0c60*/  STS [R0+0x380], RZ ;  /* 0x000380ff00007388 */ /* 0x0001e40000000800 */
.L_x_10:
[----:B------:R-:W-:Y:S05]  /*0c70*/  BSYNC.RECONVERGENT B1 ;  /* 0x0000000000017941 */ /* 0x000fea0003800200 */
.L_x_9:
[----:B------:R-:W-:Y:S05]  /*0c80*/  @!P1 BRA `(.L_x_8) ;  /* 0x0000000000489947 */ /* 0x000fea0003800000 */
[----:B------:R-:W-:Y:S02]  /*0c90*/  ISETP.GE.U32.AND P0, PT, R11, 0x4, PT ;  /* 0x000000040b00780c */ /* 0x000fe40003f06070 */
[----:B------:R-:W-:-:S04]  /*0ca0*/  LOP3.LUT R6, R6, 0x3, RZ, 0xc0, !PT ;  /* 0x0000000306067812 */ /* 0x000fc800078ec0ff */
[----:B------:R-:W-:-:S07]  /*0cb0*/  ISETP.NE.AND P1, PT, R6, RZ, PT ;  /* 0x000000ff0600720c */ /* 0x000fce0003f25270 */
[C---:B0-----:R-:W-:Y:S02]  /*0cc0*/  @P0 IMAD R0, R7.reuse, 0x4, R4 ;  /* 0x0000000407000824 */ /* 0x041fe400078e0204 */
[----:B------:R-:W-:-:S03]  /*0cd0*/  @P0 VIADD R7, R7, 0x80 ;  /* 0x0000008007070836 */ /* 0x000fc60000000000 */
[----:B------:R1:W-:Y:S04]  /*0ce0*/  @P0 STS [R0], RZ ;  /* 0x000000ff00000388 */ /* 0x0003e80000000800 */
[----:B------:R1:W-:Y:S04]  /*0cf0*/  @P0 STS [R0+0x80], RZ ;  /* 0x000080ff00000388 */ /* 0x0003e80000000800 */
[----:B------:R1:W-:Y:S04]  /*0d00*/  @P0 STS [R0+0x100], RZ ;  /* 0x000100ff00000388 */ /* 0x0003e80000000800 */
[----:B------:R1:W-:Y:S01]  /*0d10*/  @P0 STS [R0+0x180], RZ ;  /* 0x000180ff00000388 */ /* 0x0003e20000000800 */
[----:B------:R-:W-:Y:S05]  /*0d20*/  @!P1 BRA `(.L_x_8) ;  /* 0x0000000000209947 */ /* 0x000fea0003800000 */
[----:B------:R-:W-:Y:S02]  /*0d30*/  IMAD R5, R7, 0x4, R5 ;  /* 0x0000000407057824 */ /* 0x000fe400078e0205 */
[----:B------:R-:W-:Y:S02]  /*0d40*/  IMAD.MOV R6, RZ, RZ, -R6 ;  /* 0x000000ffff067224 */ /* 0x000fe400078e0a06 */
[----:B------:R-:W-:-:S07]  /*0d50*/  VIADD R5, R5, UR4 ;  /* 0x0000000405057c36 */ /* 0x000fce0008000000 */
.L_x_11:
[----:B------:R-:W-:Y:S01]  /*0d60*/  VIADD R6, R6, 0x1 ;  /* 0x0000000106067836 */ /* 0x000fe20000000000 */
[----:B------:R0:W-:Y:S04]  /*0d70*/  STS [R5], RZ ;  /* 0x000000ff05007388 */ /* 0x0001e80000000800 */
[----:B------:R-:W-:Y:S01]  /*0d80*/  ISETP.NE.AND P0, PT, R6, RZ, PT ;  /* 0x000000ff0600720c */ /* 0x000fe20003f05270 */
[----:B0-----:R-:W-:-:S12]  /*0d90*/  VIADD R5, R5, 0x80 ;  /* 0x0000008005057836 */ /* 0x001fd80000000000 */
[----:B------:R-:W-:Y:S05]  /*0da0*/  @P0 BRA `(.L_x_11) ;  /* 0xfffffffc00ec0947 */ /* 0x000fea000383ffff */
.L_x_8:
[----:B------:R-:W-:Y:S05]  /*0db0*/  BSYNC.RECONVERGENT B0 ;  /* 0x0000000000007941 */ /* 0x000fea0003800200 */
.L_x_7:
[----:B------:R-:W2:Y:S01]  /*0dc0*/  LDCU UR6, c[0x0][0x3c4] ;  /* 0x00007880ff0677ac */ /* 0x000ea20008000800 */
[----:B-----5:R-:W-:Y:S01]  /*0dd0*/  LOP3.LUT R45, R44, 0x7fffffff, RZ, 0x3c, !PT ;  /* 0x7fffffff2c2d7812 */ /* 0x020fe200078e3cff */
[----:B------:R-:W-:Y:S01]  /*0de0*/  BSSY.RECONVERGENT B0, `(.L_x_12) ;  /* 0x0000089000007945 */ /* 0x000fe20003800200 */
[----:B------:R-:W-:Y:S02]  /*0df0*/  LOP3.LUT R6, R43, 0x7fffffff, RZ, 0x3c, !PT ;  /* 0x7fffffff2b067812 */ /* 0x000fe400078e3cff */
[----:B01----:R-:W-:Y:S02]  /*0e00*/  LOP3.LUT R0, R42, 0x7fffffff, RZ, 0x3c, !PT ;  /* 0x7fffffff2a007812 */ /* 0x003fe400078e3cff */
[----:B------:R-:W-:Y:S02]  /*0e10*/  LOP3.LUT R41, R8, 0x7fffffff, RZ, 0x3c, !PT ;  /* 0x7fffffff08297812 */ /* 0x000fe400078e3cff */
[----:B------:R-:W-:Y:S02]  /*0e20*/  LOP3.LUT R40, R9, 0x7fffffff, RZ, 0x3c, !PT ;  /* 0x7fffffff09287812 */ /* 0x000fe400078e3cff */
[----:B------:R-:W-:-:S02]  /*0e30*/  LOP3.LUT R39, R10, 0x7fffffff, RZ, 0x3c, !PT ;  /* 0x7fffffff0a277812 */ /* 0x000fc400078e3cff */
[----:B------:R-:W-:Y:S02]  /*0e40*/  LOP3.LUT R38, R13, 0x7fffffff, RZ, 0x3c, !PT ;  /* 0x7fffffff0d267812 */ /* 0x000fe400078e3cff */
[----:B------:R-:W-:Y:S02]  /*0e50*/  LOP3.LUT R37, R14, 0x7fffffff, RZ, 0x3c, !PT ;  /* 0x7fffffff0e257812 */ /* 0x000fe400078e3cff */
[----:B------:R-:W-:Y:S02]  /*0e60*/  LOP3.LUT R36, R15, 0x7fffffff, RZ, 0x3c, !PT ;  /* 0x7fffffff0f247812 */ /* 0x000fe400078e3cff */
[----:B--2---:R-:W-:Y:S02]  /*0e70*/  SHF.R.U32.HI R47, RZ, UR6, R45 ;  /* 0x00000006ff2f7c19 */ /* 0x004fe4000801162d */
[----:B------:R-:W-:Y:S02]  /*0e80*/  SHF.R.U32.HI R7, RZ, UR6, R6 ;  /* 0x00000006ff077c19 */ /* 0x000fe40008011606 */
[----:B------:R-:W-:-:S02]  /*0e90*/  LOP3.LUT R47, R47, UR5, RZ, 0x30, !PT ;  /* 0x000000052f2f7c12 */ /* 0x000fc4000f8e30ff */
[----:B------:R-:W-:Y:S02]  /*0ea0*/  SHF.R.U32.HI R11, RZ, UR6, R0 ;  /* 0x00000006ff0b7c19 */ /* 0x000fe40008011600 */
[----:B------:R-:W-:Y:S01]  /*0eb0*/  SHF.R.U32.HI R25, RZ, UR6, R41 ;  /* 0x00000006ff197c19 */ /* 0x000fe20008011629 */
[----:B------:R-:W-:Y:S01]  /*0ec0*/  IMAD R5, R47, 0x4, R4 ;  /* 0x000000042f057824 */ /* 0x000fe200078e0204 */
[----:B------:R-:W-:Y:S01]  /*0ed0*/  LOP3.LUT R7, R7, UR5, RZ, 0x30, !PT ;  /* 0x0000000507077c12 */ /* 0x000fe2000f8e30ff */
[----:B------:R-:W-:Y:S01]  /*0ee0*/  NOP ;  /* 0x0000000000007918 */ /* 0x000fe20000000000 */
[----:B------:R-:W-:Y:S02]  /*0ef0*/  SHF.R.U32.HI R26, RZ, UR6, R40 ;  /* 0x00000006ff1a7c19 */ /* 0x000fe40008011628 */
[----:B------:R0:W-:Y:S01]  /*0f00*/  ATOMS.POPC.INC.32 RZ, [R5+URZ] ;  /* 0x0000000005ff7f8c */ /* 0x0001e2000d8000ff */
[----:B------:R-:W-:Y:S01]  /*0f10*/  LOP3.LUT R11, R11, UR5, RZ, 0x30, !PT ;  /* 0x000000050b0b7c12 */ /* 0x000fe2000f8e30ff */
[----:B------:R-:W-:Y:S01]  /*0f20*/  IMAD R7, R7, 0x4, R4 ;  /* 0x0000000407077824 */ /* 0x000fe200078e0204 */
[----:B------:R-:W-:-:S02]  /*0f30*/  SHF.R.U32.HI R27, RZ, UR6, R39 ;  /* 0x00000006ff1b7c19 */ /* 0x000fc40008011627 */
[----:B------:R-:W-:Y:S01]  /*0f40*/  LOP3.LUT R25, R25, UR5, RZ, 0x30, !PT ;  /* 0x0000000519197c12 */ /* 0x000fe2000f8e30ff */
[--C-:B------:R-:W-:Y:S01]  /*0f50*/  IMAD R11, R11, 0x4, R4.reuse ;  /* 0x000000040b0b7824 */ /* 0x100fe200078e0204 */
[----:B------:R-:W-:Y:S01]  /*0f60*/  LOP3.LUT R27, R27, UR5, RZ, 0x30, !PT ;  /* 0x000000051b1b7c12 */ /* 0x000fe2000f8e30ff */
[----:B------:R1:W-:Y:S01]  /*0f70*/  ATOMS.POPC.INC.32 RZ, [R7+URZ] ;  /* 0x0000000007ff7f8c */ /* 0x0003e2000d8000ff */
[----:B0-----:R-:W-:Y:S01]  /*0f80*/  LOP3.LUT R5, R26, UR5, RZ, 0x30, !PT ;  /* 0x000000051a057c12 */ /* 0x001fe2000f8e30ff */
[--C-:B------:R-:W-:Y:S01]  /*0f90*/  IMAD R25, R25, 0x4, R4.reuse ;  /* 0x0000000419197824 */ /* 0x100fe200078e0204 */
[----:B------:R-:W-:Y:S01]  /*0fa0*/  LOP3.LUT R26, R12, 0x7fffffff, RZ, 0x3c, !PT ;  /* 0x7fffffff0c1a7812 */ /* 0x000fe200078e3cff */
[----:B------:R0:W-:Y:S01]  /*0fb0*/  ATOMS.POPC.INC.32 RZ, [R11+URZ] ;  /* 0x000000000bff7f8c */ /* 0x0001e2000d8000ff */
[----:B------:R-:W-:Y:S01]  /*0fc0*/  LOP3.LUT R35, R16, 0x7fffffff, RZ, 0x3c, !PT ;  /* 0x7fffffff10237812 */ /* 0x000fe200078e3cff */
[----:B------:R-:W-:Y:S01]  /*0fd0*/  IMAD R5, R5, 0x4, R4 ;  /* 0x0000000405057824 */ /* 0x000fe200078e0204 */
[----:B------:R-:W-:Y:S01]  /*0fe0*/  SHF.R.U32.HI R26, RZ, UR6, R26 ;  /* 0x00000006ff1a7c19 */ /* 0x000fe2000801161a */
[----:B------:R-:W-:Y:S01]  /*0ff0*/  IMAD R27, R27, 0x4, R4 ;  /* 0x000000041b1b7824 */ /* 0x000fe200078e0204 */
[----:B------:R2:W-:Y:S01]  /*1000*/  ATOMS.POPC.INC.32 RZ, [R25+URZ] ;  /* 0x0000000019ff7f8c */ /* 0x0005e2000d8000ff */
[----:B-1----:R-:W-:-:S02]  /*1010*/  SHF.R.U32.HI R7, RZ, UR6, R37 ;  /* 0x00000006ff077c19 */ /* 0x002fc40008011625 */
[----:B0-----:R-:W-:Y:S01]  /*1020*/  SHF.R.U32.HI R11, RZ, UR6, R38 ;  /* 0x00000006ff0b7c19 */ /* 0x001fe20008011626 */
[----:B------:R0:W-:Y:S01]  /*1030*/  ATOMS.POPC.INC.32 RZ, [R5+URZ] ;  /* 0x0000000005ff7f8c */ /* 0x0001e2000d8000ff */
[----:B------:R-:W-:Y:S02]  /*1040*/  SHF.R.U32.HI R28, RZ, UR6, R36 ;  /* 0x00000006ff1c7c19 */ /* 0x000fe40008011624 */
[----:B------:R-:W-:Y:S01]  /*1050*/  LOP3.LUT R11, R11, UR5, RZ, 0x30, !PT ;  /* 0x000000050b0b7c12 */ /* 0x000fe2000f8e30ff */
[----:B------:R1:W-:Y:S01]  /*1060*/  ATOMS.POPC.INC.32 RZ, [R27+URZ] ;  /* 0x000000001bff7f8c */ /* 0x0003e2000d8000ff */
[----:B--2---:R-:W-:Y:S02]  /*1070*/  LOP3.LUT R25, R26, UR5, RZ, 0x30, !PT ;  /* 0x000000051a197c12 */ /* 0x004fe4000f8e30ff */
[----:B------:R-:W-:Y:S01]  /*1080*/  SHF.R.U32.HI R26, RZ, UR6, R35 ;  /* 0x00000006ff1a7c19 */ /* 0x000fe20008011623 */
[--C-:B0-----:R-:W-:Y:S01]  /*1090*/  IMAD R5, R11, 0x4, R4.reuse ;  /* 0x000000040b057824 */ /* 0x101fe200078e0204 */
[----:B------:R-:W-:Y:S01]  /*10a0*/  LOP3.LUT R7, R7, UR5, RZ, 0x30, !PT ;  /* 0x0000000507077c12 */ /* 0x000fe2000f8e30ff */
[----:B------:R-:W-:Y:S01]  /*10b0*/  IMAD R25, R25, 0x4, R4 ;  /* 0x0000000419197824 */ /* 0x000fe200078e0204 */
[----:B------:R-:W-:-:S02]  /*10c0*/  LOP3.LUT R29, R26, UR5, RZ, 0x30, !PT ;  /* 0x000000051a1d7c12 */ /* 0x000fc4000f8e30ff */
[----:B-1----:R-:W-:Y:S01]  /*10d0*/  LOP3.LUT R27, R28, UR5, RZ, 0x30, !PT ;  /* 0x000000051c1b7c12 */ /* 0x002fe2000f8e30ff */
[--C-:B------:R-:W-:Y:S01]  /*10e0*/  IMAD R26, R7, 0x4, R4.reuse ;  /* 0x00000004071a7824 */ /* 0x100fe200078e0204 */
[----:B------:R-:W-:Y:S01]  /*10f0*/  LOP3.LUT R34, R17, 0x7fffffff, RZ, 0x3c, !PT ;  /* 0x7fffffff11227812 */ /* 0x000fe200078e3cff */
[--C-:B------:R-:W-:Y:S01]  /*1100*/  IMAD R28, R29, 0x4, R4.reuse ;  /* 0x000000041d1c7824 */ /* 0x100fe200078e0204 */
[----:B------:R-:W-:Y:S01]  /*1110*/  LOP3.LUT R48, R18, 0x7fffffff, RZ, 0x3c, !PT ;  /* 0x7fffffff12307812 */ /* 0x000fe200078e3cff */
[----:B------:R-:W-:Y:S01]  /*1120*/  IMAD R27, R27, 0x4, R4 ;  /* 0x000000041b1b7824 */ /* 0x000fe200078e0204 */
[----:B------:R-:W-:Y:S01]  /*1130*/  ATOMS.POPC.INC.32 RZ, [R25+URZ] ;  /* 0x0000000019ff7f8c */ /* 0x000fe2000d8000ff */
[----:B------:R-:W-:Y:S02]  /*1140*/  LOP3.LUT R33, R19, 0x7fffffff, RZ, 0x3c, !PT ;  /* 0x7fffffff13217812 */ /* 0x000fe400078e3cff */
[----:B------:R-:W-:Y:S01]  /*1150*/  LOP3.LUT R32, R20, 0x7fffffff, RZ, 0x3c, !PT ;  /* 0x7fffffff14207812 */ /* 0x000fe200078e3cff */
[----:B------:R-:W-:Y:S01]  /*1160*/  ATOMS.POPC.INC.32 RZ, [R5+URZ] ;  /* 0x0000000005ff7f8c */ /* 0x000fe2000d8000ff */
[----:B------:R-:W-:-:S02]  /*1170*/  LOP3.LUT R31, R21, 0x7fffffff, RZ, 0x3c, !PT ;  /* 0x7fffffff151f7812 */ /* 0x000fc400078e3cff */
[----:B------:R-:W-:Y:S01]  /*1180*/  SHF.R.U32.HI R53, RZ, UR6, R34 ;  /* 0x00000006ff357c19 */ /* 0x000fe20008011622 */
[----:B------:R-:W-:Y:S01]  /*1190*/  ATOMS.POPC.INC.32 RZ, [R26+URZ] ;  /* 0x000000001aff7f8c */ /* 0x000fe2000d8000ff */
[----:B------:R-:W-:Y:S02]  /*11a0*/  LOP3.LUT R30, R22, 0x7fffffff, RZ, 0x3c, !PT ;  /* 0x7fffffff161e7812 */ /* 0x000fe400078e3cff */
[----:B------:R-:W-:Y:S01]  /*11b0*/  SHF.R.U32.HI R48, RZ, UR6, R48 ;  /* 0x00000006ff307c19 */ /* 0x000fe20008011630 */
[----:B------:R0:W-:Y:S01]  /*11c0*/  ATOMS.POPC.INC.32 RZ, [R27+URZ] ;  /* 0x000000001bff7f8c */ /* 0x0001e2000d8000ff */
[----:B------:R-:W-:Y:S02]  /*11d0*/  LOP3.LUT R29, R23, 0x7fffffff, RZ, 0x3c, !PT ;  /* 0x7fffffff171d7812 */ /* 0x000fe400078e3cff */
[----:B------:R-:W-:Y:S01]  /*11e0*/  SHF.R.U32.HI R50, RZ, UR6, R33 ;  /* 0x00000006ff327c19 */ /* 0x000fe20008011621 */
[----:B------:R1:W-:Y:S01]  /*11f0*/  ATOMS.POPC.INC.32 RZ, [R28+URZ] ;  /* 0x000000001cff7f8c */ /* 0x0003e2000d8000ff */
[----:B------:R-:W-:-:S02]  /*1200*/  SHF.R.U32.HI R51, RZ, UR6, R32 ;  /* 0x00000006ff337c19 */ /* 0x000fc40008011620 */
[----:B------:R-:W-:Y:S02]  /*1210*/  LOP3.LUT R53, R53, UR5, RZ, 0x30, !PT ;  /* 0x0000000535357c12 */ /* 0x000fe4000f8e30ff */
[----:B0-----:R-:W-:Y:S02]  /*1220*/  SHF.R.U32.HI R27, RZ, UR6, R31 ;  /* 0x00000006ff1b7c19 */ /* 0x001fe4000801161f */
[----:B------:R-:W-:Y:S01]  /*1230*/  LOP3.LUT R48, R48, UR5, RZ, 0x30, !PT ;  /* 0x0000000530307c12 */ /* 0x000fe2000f8e30ff */
[----:B------:R-:W-:Y:S01]  /*1240*/  IMAD R26, R53, 0x4, R4 ;  /* 0x00000004351a7824 */ /* 0x000fe200078e0204 */
[----:B-1----:R-:W-:Y:S02]  /*1250*/  LOP3.LUT R28, R24, 0x7fffffff, RZ, 0x3c, !PT ;  /* 0x7fffffff181c7812 */ /* 0x002fe400078e3cff */
[----:B------:R-:W-:Y:S01]  /*1260*/  SHF.R.U32.HI R25, RZ, UR6, R30 ;  /* 0x00000006ff197c19 */ /* 0x000fe2000801161e */
[----:B------:R-:W-:Y:S01]  /*1270*/  IMAD R48, R48, 0x4, R4 ;  /* 0x0000000430307824 */ /* 0x000fe200078e0204 */
[----:B------:R-:W-:Y:S01]  /*1280*/  LOP3.LUT R50, R50, UR5, RZ, 0x30, !PT ;  /* 0x0000000532327c12 */ /* 0x000fe2000f8e30ff */
[----:B------:R0:W-:Y:S01]  /*1290*/  ATOMS.POPC.INC.32 RZ, [R26+URZ] ;  /* 0x000000001aff7f8c */ /* 0x0001e2000d8000ff */
[----:B------:R-:W-:-:S02]  /*12a0*/  SHF.R.U32.HI R5, RZ, UR6, R29 ;  /* 0x00000006ff057c19 */ /* 0x000fc4000801161d */
[----:B------:R-:W-:Y:S01]  /*12b0*/  LOP3.LUT R51, R51, UR5, RZ, 0x30, !PT ;  /* 0x0000000533337c12 */ /* 0x000fe2000f8e30ff */
[----:B------:R-:W-:Y:S01]  /*12c0*/  IMAD R50, R50, 0x4, R4 ;  /* 0x0000000432327824 */ /* 0x000fe200078e0204 */
[----:B------:R-:W-:Y:S01]  /*12d0*/  SHF.R.U32.HI R49, RZ, UR6, R28 ;  /* 0x00000006ff317c19 */ /* 0x000fe2000801161c */
[----:B------:R0:W-:Y:S01]  /*12e0*/  ATOMS.POPC.INC.32 RZ, [R48+URZ] ;  /* 0x0000000030ff7f8c */ /* 0x0001e2000d8000ff */
[----:B------:R-:W-:Y:S01]  /*12f0*/  LOP3.LUT R27, R27, UR5, RZ, 0x30, !PT ;  /* 0x000000051b1b7c12 */ /* 0x000fe2000f8e30ff */
[--C-:B------:R-:W-:Y:S01]  /*1300*/  IMAD R51, R51, 0x4, R4.reuse ;  /* 0x0000000433337824 */ /* 0x100fe200078e0204 */
[----:B------:R-:W-:Y:S01]  /*1310*/  LOP3.LUT R25, R25, UR5, RZ, 0x30, !PT ;  /* 0x0000000519197c12 */ /* 0x000fe2000f8e30ff */
[----:B------:R0:W-:Y:S01]  /*1320*/  ATOMS.POPC.INC.32 RZ, [R50+URZ] ;  /* 0x0000000032ff7f8c */ /* 0x0001e2000d8000ff */
[----:B------:R-:W-:Y:S01]  /*1330*/  LOP3.LUT R5, R5, UR5, RZ, 0x30, !PT ;  /* 0x0000000505057c12 */ /* 0x000fe2000f8e30ff */
[--C-:B------:R-:W-:Y:S01]  /*1340*/  IMAD R52, R27, 0x4, R4.reuse ;  /* 0x000000041b347824 */ /* 0x100fe200078e0204 */
[----:B------:R-:W-:Y:S01]  /*1350*/  ISETP.GT.U32.AND P1, PT, R3, 0xff, PT ;  /* 0x000000ff0300780c */ /* 0x000fe20003f24070 */
[--C-:B------:R-:W-:Y:S01]  /*1360*/  IMAD R25, R25, 0x4, R4.reuse ;  /* 0x0000000419197824 */ /* 0x100fe200078e0204 */
[----:B------:R-:W-:Y:S01]  /*1370*/  LOP3.LUT R49, R49, UR5, RZ, 0x30, !PT ;  /* 0x0000000531317c12 */ /* 0x000fe2000f8e30ff */
[----:B------:R-:W-:Y:S01]  /*1380*/  IMAD R5, R5, 0x4, R4 ;  /* 0x0000000405057824 */ /* 0x000fe200078e0204 */
[----:B------:R0:W-:Y:S01]  /*1390*/  ATOMS.POPC.INC.32 RZ, [R51+URZ] ;  /* 0x0000000033ff7f8c */ /* 0x0001e2000d8000ff */
[----:B------:R-:W-:Y:S01]  /*13a0*/  P2R R53, PR, RZ, 0x2 ;  /* 0x00000002ff357803 */ /* 0x000fe20000000000 */
[----:B------:R-:W-:-:S02]  /*13b0*/  IMAD.MOV.U32 R27, RZ, RZ, RZ ;  /* 0x000000ffff1b7224 */ /* 0x000fc400078e00ff */
[----:B------:R-:W-:Y:S01]  /*13c0*/  IMAD R49, R49, 0x4, R4 ;  /* 0x0000000431317824 */ /* 0x000fe200078e0204 */
[----:B------:R0:W-:Y:S01]  /*13d0*/  ATOMS.POPC.INC.32 RZ, [R52+URZ] ;  /* 0x0000000034ff7f8c */ /* 0x0001e2000d8000ff */
[----:B------:R-:W-:-:S03]  /*13e0*/  LEA R4, R3, UR4, 0x2 ;  /* 0x0000000403047c11 */ /* 0x000fc6000f8e10ff */
[----:B------:R0:W-:Y:S04]  /*13f0*/  ATOMS.POPC.INC.32 RZ, [R25+URZ] ;  /* 0x0000000019ff7f8c */ /* 0x0001e8000d8000ff */
[----:B------:R0:W-:Y:S04]  /*1400*/  ATOMS.POPC.INC.32 RZ, [R5+URZ] ;  /* 0x0000000005ff7f8c */ /* 0x0001e8000d8000ff */
[----:B------:R0:W-:Y:S01]  /*1410*/  ATOMS.POPC.INC.32 RZ, [R49+URZ] ;  /* 0x0000000031ff7f8c */ /* 0x0001e2000d8000ff */
[----:B------:R-:W-:Y:S06]  /*1420*/  BAR.SYNC.DEFER_BLOCKING 0x0 ;  /* 0x0000000000007b1d */ /* 0x000fec0000010000 */
[----:B------:R-:W-:Y:S05]  /*1430*/  @P1 BRA `(.L_x_13) ;  /* 0x00000000008c1947 */ /* 0x000fea0003800000 */
[----:B0-----:R-:W0:Y:S04]  /*1440*/  LDS R51, [R4] ;  /* 0x0000000004337984 */ /* 0x001e280000000800 */
[----:B------:R-:W1:Y:S04]  /*1450*/  LDS R26, [R4+0x400] ;  /* 0x00040000041a7984 */ /* 0x000e680000000800 */
[----:B------:R-:W2:Y:S04]  /*1460*/  LDS R5, [R4+0x800] ;  /* 0x0008000004057984 */ /* 0x000ea80000000800 */
[----:B------:R-:W3:Y:S04]  /*1470*/  LDS R48, [R4+0xc00] ;  /* 0x000c000004307984 */ /* 0x000ee80000000800 */
[----:B------:R-:W4:Y:S04]  /*1480*/  LDS R49, [R4+0x1000] ;  /* 0x0010000004317984 */ /* 0x000f280000000800 */
[----:B------:R-:W5:Y:S04]  /*1490*/  LDS R50, [R4+0x1400] ;  /* 0x0014000004327984 */ /* 0x000f680000000800 */
[----:B------:R-:W-:Y:S04]  /*14a0*/  LDS R27, [R4+0x2000] ;  /* 0x00200000041b7984 */ /* 0x000fe80000000800 */
[----:B------:R-:W-:Y:S04]  /*14b0*/  STS [R4], RZ ;  /* 0x000000ff04007388 */ /* 0x000fe80000000800 */
[----:B0-----:R-:W-:Y:S01]  /*14c0*/  STS [R4+0x400], R51 ;  /* 0x0004003304007388 */ /* 0x001fe20000000800 */
[----:B-1----:R-:W-:-:S03]  /*14d0*/  IMAD.IADD R52, R51, 0x1, R26 ;  /* 0x0000000133347824 */ /* 0x002fc600078e021a */
[----:B------:R-:W-:Y:S01]  /*14e0*/  LDS R26, [R4+0x2400] ;  /* 0x00240000041a7984 */ /* 0x000fe20000000800 */
[----:B--2---:R-:W-:-:S03]  /*14f0*/  IMAD.IADD R25, R52, 0x1, R5 ;  /* 0x0000000134197824 */ /* 0x004fc600078e0205 */
[----:B------:R-:W0:Y:S04]  /*1500*/  LDS R5, [R4+0x1800] ;  /* 0x0018000004057984 */ /* 0x000e280000000800 */
[----:B------:R3:W-:Y:S04]  /*1510*/  STS [R4+0x800], R52 ;  /* 0x0008003404007388 */ /* 0x0007e80000000800 */
[----:B------:R-:W-:Y:S01]  /*1520*/  STS [R4+0xc00], R25 ;  /* 0x000c001904007388 */ /* 0x000fe20000000800 */
[----:B---3--:R-:W-:-:S03]  /*1530*/  IMAD.IADD R52, R25, 0x1, R48 ;  /* 0x0000000119347824 */ /* 0x008fc600078e0230 */
[----:B------:R-:W1:Y:S01]  /*1540*/  LDS R48, [R4+0x1c00] ;  /* 0x001c000004307984 */ /* 0x000e620000000800 */
[----:B----4-:R-:W-:-:S03]  /*1550*/  IMAD.IADD R49, R52, 0x1, R49 ;  /* 0x0000000134317824 */ /* 0x010fc600078e0231 */
[----:B------:R-:W2:Y:S01]  /*1560*/  LDS R25, [R4+0x2800] ;  /* 0x0028000004197984 */ /* 0x000ea20000000800 */
[----:B-----5:R-:W-:-:S03]  /*1570*/  IMAD.IADD R51, R49, 0x1, R50 ;  /* 0x0000000131337824 */ /* 0x020fc600078e0232 */
[----:B------:R-:W3:Y:S04]  /*1580*/  LDS R50, [R4+0x2c00] ;  /* 0x002c000004327984 */ /* 0x000ee80000000800 */
[----:B------:R-:W-:Y:S04]  /*1590*/  STS [R4+0x1000], R52 ;  /* 0x0010003404007388 */ /* 0x000fe80000000800 */
[----:B------:R-:W-:Y:S04]  /*15a0*/  STS [R4+0x1400], R49 ;  /* 0x0014003104007388 */ /* 0x000fe80000000800 */
[----:B------:R-:W-:Y:S01]  /*15b0*/  STS [R4+0x1800], R51 ;  /* 0x0018003304007388 */ /* 0x000fe20000000800 */
[----:B0-----:R-:W-:-:S05]  /*15c0*/  IMAD.IADD R5, R51, 0x1, R5 ;  /* 0x0000000133057824 */ /* 0x001fca00078e0205 */
[----:B------:R-:W-:Y:S01]  /*15d0*/  STS [R4+0x1c00], R5 ;  /* 0x001c000504007388 */ /* 0x000fe20000000800 */
[----:B-1----:R-:W-:-:S04]  /*15e0*/  IMAD.IADD R48, R5, 0x1, R48 ;  /* 0x0000000105307824 */ /* 0x002fc800078e0230 */
[----:B------:R-:W-:Y:S01]  /*15f0*/  IMAD.IADD R27, R48, 0x1, R27 ;  /* 0x00000001301b7824 */ /* 0x000fe200078e021b */
[----:B------:R-:W-:Y:S03]  /*1600*/  STS [R4+0x2000], R48 ;  /* 0x0020003004007388 */ /* 0x000fe60000000800 */
[----:B------:R-:W-:Y:S01]  /*1610*/  IMAD.IADD R26, R27, 0x1, R26 ;  /* 0x000000011b1a7824 */ /* 0x000fe200078e021a */
[----:B------:R3:W-:Y:S03]  /*1620*/  STS [R4+0x2400], R27 ;  /* 0x0024001b04007388 */ /* 0x0007e60000000800 */
[----:B--2---:R-:W-:Y:S01]  /*1630*/  IMAD.IADD R25, R26, 0x1, R25 ;  /* 0x000000011a197824 */ /* 0x004fe200078e0219 */
[----:B------:R1:W-:Y:S04]  /*1640*/  STS [R4+0x2800], R26 ;  /* 0x0028001a04007388 */ /* 0x0003e80000000800 */
[----:B------:R1:W-:Y:S01]  /*1650*/  STS [R4+0x2c00], R25 ;  /* 0x002c001904007388 */ /* 0x0003e20000000800 */
[----:B---3--:R-:W-:-:S07]  /*1660*/  IMAD.IADD R27, R25, 0x1, R50 ;  /* 0x00000001191b7824 */ /* 0x008fce00078e0232 */
.L_x_13:
[----:B------:R-:W-:Y:S05]  /*1670*/  BSYNC.RECONVERGENT B0 ;  /* 0x0000000000007941 */ /* 0x000fea0003800200 */
.L_x_12:
[----:B01----:R-:W0:Y:S01]  /*1680*/  LDC.64 R4, c[0x0][0x380] ;  /* 0x0000e000ff047b82 */ /* 0x003e220000000a00 */
[C---:B------:R-:W-:Y:S01]  /*1690*/  ISETP.NE.AND P0, PT, R27.reuse, 0x1c80, PT ;  /* 0x00001c801b00780c */ /* 0x040fe20003f05270 */
[----:B------:R-:W-:Y:S01]  /*16a0*/  IMAD.U32 R25, RZ, RZ, UR7 ;  /* 0x00000007ff197e24 */ /* 0x000fe2000f8e00ff */
[----:B------:R-:W-:Y:S02]  /*16b0*/  @!P1 LOP3.LUT R49, R27, 0x40000000, RZ, 0xfc, !PT ;  /* 0x400000001b319812 */ /* 0x000fe400078efcff */
[----:B------:R-:W-:Y:S01]  /*16c0*/  ISETP.LT.U32.AND P0, PT, R3, 0x100, !P0 ;  /* 0x000001000300780c */ /* 0x000fe20004701070 */
[----:B------:R-:W-:Y:S01]  /*16d0*/  IMAD R25, R25, 0x100, R3 ;  /* 0x0000010019197824 */ /* 0x000fe200078e0203 */
[----:B------:R-:W-:-:S03]  /*16e0*/  LOP3.LUT R26, R18, 0x7fffffff, RZ, 0x3c, !PT ;  /* 0x7fffffff121a7812 */ /* 0x000fc600078e3cff */
[----:B0-----:R-:W-:Y:S01]  /*16f0*/  IMAD.WIDE R4, R25, 0x4, R4 ;  /* 0x0000000419047825 */ /* 0x001fe200078e0204 */
[----:B------:R-:W-:-:S04]  /*1700*/  LOP3.LUT R25, R12, 0x7fffffff, RZ, 0x3c, !PT ;  /* 0x7fffffff0c197812 */ /* 0x000fc800078e3cff */
[----:B------:R0:W-:Y:S03]  /*1710*/  @!P1 STG.E.STRONG.SYS desc[UR8][R4.64], R49 ;  /* 0x0000003104009986 */ /* 0x0001e6000c115908 */
[----:B------:R-:W-:Y:S06]  /*1720*/  BAR.RED.OR.DEFER_BLOCKING 0x0, P0 ;  /* 0x0000000000007b1d */ /* 0x000fec0000014800 */
[----:B------:R-:W1:Y:S02]  /*1730*/  B2R.RESULT RZ, P0 ;  /* 0x0000000000ff731c */ /* 0x000e640000004000 */
[----:B01----:R-:W-:Y:S05]  /*1740*/  @!P0 BRA `(.L_x_14) ;  /* 0x0000000800908947 */ /* 0x003fea0003800000 */
[C---:B------:R-:W-:Y:S01]  /*1750*/  ISETP.GT.U32.AND P0, PT, R3.reuse, R47, PT ;  /* 0x0000002f0300720c */ /* 0x040fe20003f04070 */
[----:B------:R-:W-:Y:S01]  /*1760*/  BSSY B1, `(.L_x_15) ;  /* 0x000002e000017945 */ /* 0x000fe20003800000 */
[----:B------:R-:W-:Y:S02]  /*1770*/  LEA R11, R3, UR4, 0x3 ;  /* 0x00000004030b7c11 */ /* 0x000fe4000f8e18ff */
[----:B------:R-:W-:Y:S01]  /*1780*/  SEL R0, RZ, 0x1c80, !P0 ;  /* 0x00001c80ff007807 */ /* 0x000fe20004000000 */
[----:B------:R-:W-:Y:S08]  /*1790*/  @P1 BRA `(.L_x_16) ;  /* 0x0000000000a81947 */ /* 0x000ff00003800000 */
[----:B------:R-:W0:Y:S02]  /*17a0*/  LDC.64 R28, c[0x0][0x398] ;  /* 0x0000e600ff1c7b82 */ /* 0x000e240000000a00 */
[----:B0-----:R-:W-:-:S06]  /*17b0*/  IMAD.WIDE.U32 R28, R3, 0x8, R28 ;  /* 0x00000008031c7825 */ /* 0x001fcc00078e001c */
[----:B------:R-:W2:Y:S01]  /*17c0*/  LDG.E.64 R28, desc[UR8][R28.64] ;  /* 0x000000081c1c7981 */ /* 0x000ea2000c1e1b00 */
[----:B------:R-:W-:Y:S01]  /*17d0*/  UISETP.GE.AND UP0, UPT, UR7, 0x1, UPT ;  /* 0x000000010700788c */ /* 0x000fe2000bf06270 */
[----:B------:R-:W-:Y:S01]  /*17e0*/  IMAD.MOV.U32 R26, RZ, RZ, R27 ;  /* 0x000000ffff1a7224 */ /* 0x000fe200078e001b */
[----:B--2---:R-:W-:-:S04]  /*17f0*/  IADD3 R6, P0, PT, -R0, R28, RZ ;  /* 0x0000001c00067210 */ /* 0x004fc80007f1e1ff */
[----:B------:R-:W-:-:S05]  /*1800*/  IADD3.X R7, PT, PT, R29, -0x1, RZ, P0, !PT ;  /* 0xffffffff1d077810 */ /* 0x000fca00007fe4ff */
[----:B------:R0:W-:Y:S01]  /*1810*/  STS.64 [R11+0x7200], R6 ;  /* 0x007200060b007388 */ /* 0x0001e20000000a00 */
[----:B------:R-:W-:Y:S05]  /*1820*/  BRA.U !UP0, `(.L_x_17) ;  /* 0x00000001086c7547 */ /* 0x000fea000b800000 */
[----:B------:R-:W-:Y:S01]  /*1830*/  BSSY B0, `(.L_x_18) ;  /* 0x0000019000007945 */ /* 0x000fe20003800000 */
[----:B------:R-:W-:Y:S02]  /*1840*/  IMAD.MOV.U32 R25, RZ, RZ, -0x1 ;  /* 0xffffffffff197424 */ /* 0x000fe400078e00ff */
[----:B------:R-:W-:Y:S02]  /*1850*/  IMAD.U32 R28, RZ, RZ, UR7 ;  /* 0x00000007ff1c7e24 */ /* 0x000fe4000f8e00ff */
[----:B------:R-:W-:-:S07]  /*1860*/  IMAD.MOV.U32 R26, RZ, RZ, R27 ;  /* 0x000000ffff1a7224 */ /* 0x000fce00078e001b */
.L_x_22:
[----:B0-----:R-:W0:Y:S01]  /*1870*/  LDC.64 R6, c[0x0][0x380] ;  /* 0x0000e000ff067b82 */ /* 0x001e220000000a00 */
[----:B------:R-:W-:Y:S01]  /*1880*/  VIADD R31, R28, 0xffffffff ;  /* 0xffffffff1c1f7836 */ /* 0x000fe20000000000 */
[----:B------:R-:W-:Y:S03]  /*1890*/  BSSY B2, `(.L_x_19) ;  /* 0x0000008000027945 */ /* 0x000fe60003800000 */
[----:B------:R-:W-:-:S04]  /*18a0*/  IMAD R29, R31, 0x100, R3 ;  /* 0x000001001f1d7824 */ /* 0x000fc800078e0203 */
[----:B0-----:R-:W-:-:S07]  /*18b0*/  IMAD.WIDE R6, R29, 0x4, R6 ;  /* 0x000000041d067825 */ /* 0x001fce00078e0206 */
.L_x_20:
[----:B------:R-:W-:Y:S05]  /*18c0*/  YIELD ;  /* 0x0000000000007946 */ /* 0x000fea0003800000 */
[----:B------:R0:W-:Y:S06]  /*18d0*/  MEMBAR.SC.CTA ;  /* 0x0000000000007992 */ /* 0x0001ec0000000000 */
[----:B0-----:R-:W2:Y:S02]  /*18e0*/  LDG.E.STRONG.SYS R29, desc[UR8][R6.64] ;  /* 0x00000008061d7981 */ /* 0x001ea4000c1f5900 */
[----:B--2---:R-:W-:-:S13]  /*18f0*/  ISETP.NE.AND P0, PT, R29, RZ, PT ;  /* 0x000000ff1d00720c */ /* 0x004fda0003f05270 */
[----:B------:R-:W-:Y:S05]  /*1900*/  @!P0 BRA `(.L_x_20) ;  /* 0xfffffffc00ec8947 */ /* 0x000fea000383ffff */
[----:B------:R-:W-:Y:S05]  /*1910*/  BSYNC B2 ;  /* 0x0000000000027941 */ /* 0x000fea0003800000 */
.L_x_19:
[----:B------:R-:W-:Y:S01]  /*1920*/  BSSY.RECONVERGENT B2, `(.L_x_21) ;  /* 0x0000006000027945 */ /* 0x000fe20003800200 */
[C---:B------:R-:W-:Y:S02]  /*1930*/  ISETP.GT.AND P0, PT, R29.reuse, -0x1, PT ;  /* 0xffffffff1d00780c */ /* 0x040fe40003f04270 */
[----:B------:R-:W-:Y:S01]  /*1940*/  LOP3.LUT R29, R29, 0x3fffffff, RZ, 0xc0, !PT ;  /* 0x3fffffff1d1d7812 */ /* 0x000fe200078ec0ff */
[----:B------:R-:W-:Y:S05]  /*1950*/  WARPSYNC.EXCLUSIVE R25 ;  /* 0x0000000019007348 */ /* 0x000fea0003a00000 */
[----:B------:R-:W-:-:S05]  /*1960*/  IMAD.IADD R26, R29, 0x1, R26 ;  /* 0x000000011d1a7824 */ /* 0x000fca00078e021a */
[----:B------:R-:W-:-:S07]  /*1970*/  VOTE.ANY R25, PT, P0 ;  /* 0x0000000000197806 */ /* 0x000fce00000e0100 */
[----:B------:R-:W-:Y:S05]  /*1980*/  BSYNC.RECONVERGENT B2 ;  /* 0x0000000000027941 */ /* 0x000fea0003800200 */
.L_x_21:
[----:B------:R-:W-:Y:S01]  /*1990*/  ISETP.GT.U32.AND P1, PT, R28, 0x1, PT ;  /* 0x000000011c00780c */ /* 0x000fe20003f24070 */
[----:B------:R-:W-:-:S12]  /*19a0*/  IMAD.MOV.U32 R28, RZ, RZ, R31 ;  /* 0x000000ffff1c7224 */ /* 0x000fd800078e001f */
[----:B------:R-:W-:Y:S05]  /*19b0*/  @P0 BRA P1, `(.L_x_22) ;  /* 0xfffffffc00ac0947 */ /* 0x000fea000083ffff */
[----:B------:R-:W-:Y:S05]  /*19c0*/  BSYNC B0 ;  /* 0x0000000000007941 */ /* 0x000fea0003800000 */
.L_x_18:
[----:B------:R1:W2:Y:S02]  /*19d0*/  LDS.64 R6, [R11+0x7200] ;  /* 0x007200000b067984 */ /* 0x0002a40000000a00 */
.L_x_17:
[C---:B------:R-:W-:Y:S01]  /*19e0*/  IMAD.IADD R29, R26.reuse, 0x1, -R27 ;  /* 0x000000011a1d7824 */ /* 0x040fe200078e0a1b */
[----:B------:R-:W-:-:S04]  /*19f0*/  LOP3.LUT R25, R26, 0x80000000, RZ, 0xfc, !PT ;  /* 0x800000001a197812 */ /* 0x000fc800078efcff */
[C---:B0-2---:R-:W-:Y:S01]  /*1a00*/  IADD3 R6, P0, PT, R29.reuse, R6, RZ ;  /* 0x000000061d067210 */ /* 0x045fe20007f1e0ff */
[----:B------:R0:W-:Y:S03]  /*1a10*/  STG.E.STRONG.SYS desc[UR8][R4.64], R25 ;  /* 0x0000001904007986 */ /* 0x0001e6000c115908 */
[----:B------:R-:W-:-:S05]  /*1a20*/  LEA.HI.X.SX32 R7, R29, R7, 0x1, P0 ;  /* 0x000000071d077211 */ /* 0x000fca00000f0eff */
[----:B------:R0:W-:Y:S04]  /*1a30*/  STS.64 [R11+0x7200], R6 ;  /* 0x007200060b007388 */ /* 0x0001e80000000a00 */
.L_x_16:
[----:B------:R-:W-:Y:S05]  /*1a40*/  BSYNC B1 ;  /* 0x0000000000017941 */ /* 0x000fea0003800000 */
.L_x_15:
[----:B------:R-:W2:Y:S01]  /*1a50*/  LDC R26, c[0x0][0x3c0] ;  /* 0x0000f000ff1a7b82 */ /* 0x000ea20000000800 */
[----:B------:R-:W-:-:S07]  /*1a60*/  LEA R47, R47, UR4, 0x3 ;  /* 0x000000042f2f7c11 */ /* 0x000fce000f8e18ff */
[----:B0-----:R-:W0:Y:S01]  /*1a70*/  LDC.64 R4, c[0x0][0x390] ;  /* 0x0000e400ff047b82 */ /* 0x001e220000000a00 */
[----:B--2---:R-:W-:Y:S02]  /*1a80*/  ISETP.LE.AND P0, PT, R26, UR10, PT ;  /* 0x0000000a1a007c0c */ /* 0x004fe4000bf03270 */
[----:B0-----:R-:W-:-:S04]  /*1a90*/  ISETP.EQ.U32.AND P1, PT, R4, RZ, PT ;  /* 0x000000ff0400720c */ /* 0x001fc80003f22070 */
[----:B------:R-:W-:-:S04]  /*1aa0*/  ISETP.EQ.OR.EX P0, PT, R5, RZ, !P0, P1 ;  /* 0x000000ff0500720c */ /* 0x000fc80004702710 */
[----:B------:R-:W-:-:S13]  /*1ab0*/  ISETP.GT.U32.OR P0, PT, R3, 0xff, P0 ;  /* 0x000000ff0300780c */ /* 0x000fda0000704470 */
[----:B------:R-:W-:Y:S05]  /*1ac0*/  @P0 BRA `(.L_x_23) ;  /* 0x00000000001c0947 */ /* 0x000fea0003800000 */
[----:B------:R-:W0:Y:S01]  /*1ad0*/  LDS.64 R6, [R11+0x7200] ;  /* 0x007200000b067984 */ /* 0x000e220000000a00 */
[C---:B------:R-:W-:Y:S02]  /*1ae0*/  LEA R4, P2, R3.reuse, R4, 0x3 ;  /* 0x0000000403047211 */ /* 0x040fe400078418ff */
[--C-:B------:R-:W-:Y:S02]  /*1af0*/  SHF.R.S32.HI R25, RZ, 0x1f, R27.reuse ;  /* 0x0000001fff197819 */ /* 0x100fe4000001141b */
[----:B------:R-:W-:Y:S02]  /*1b00*/  LEA.HI.X R5, R3, R5, RZ, 0x3, P2 ;  /* 0x0000000503057211 */ /* 0x000fe400010f1cff */
[----:B0-----:R-:W-:-:S04]  /*1b10*/  IADD3 R6, P0, P1, R6, R0, R27 ;  /* 0x0000000006067210 */ /* 0x001fc8000791e01b */
[----:B------:R-:W-:-:S05]  /*1b20*/  IADD3.X R7, PT, PT, R7, RZ, R25, P0, P1 ;  /* 0x000000ff07077210 */ /* 0x000fca00007e2419 */
[----:B------:R0:W-:Y:S04]  /*1b30*/  STG.E.64 desc[UR8][R4.64], R6 ;  /* 0x0000000604007986 */ /* 0x0001e8000c101b08 */
.L_x_23:
[----:B------:R-:W-:Y:S05]  /*1b40*/  WARPSYNC.ALL ;  /* 0x0000000000007948 */ /* 0x000fea0003800000 */
[----:B------:R-:W-:Y:S01]  /*1b50*/  BAR.SYNC.DEFER_BLOCKING 0x0 ;  /* 0x0000000000007b1d */ /* 0x000fe20000010000 */
[----:B------:R-:W-:-:S05]  /*1b60*/  ISETP.LT.AND P0, PT, R26, UR10, PT ;  /* 0x0000000a1a007c0c */ /* 0x000fca000bf01270 */
[----:B0-----:R0:W2:Y:S08]  /*1b70*/  LDS.64 R4, [R47+0x7200] ;  /* 0x007200002f047984 */ /* 0x0010b00000000a00 */
[----:B0-----:R-:W-:Y:S05]  /*1b80*/  @P0 BRA `(.L_x_24) ;  /* 0x0000000000700947 */ /* 0x001fea0003800000 */
[----:B------:R-:W0:Y:S01]  /*1b90*/  LDCU.64 UR12, c[0x0][0x3a0] ;  /* 0x00007400ff0c77ac */ /* 0x000e220008000a00 */
[C---:B------:R-:W-:Y:S02]  /*1ba0*/  LOP3.LUT R7, R3.reuse, 0x3e0, RZ, 0xc0, !PT ;  /* 0x000003e003077812 */ /* 0x040fe400078ec0ff */
[----:B------:R-:W-:-:S05]  /*1bb0*/  LOP3.LUT R2, R3, 0x1f, RZ, 0xc0, !PT ;  /* 0x0000001f03027812 */ /* 0x000fca00078ec0ff */
[----:B------:R-:W-:-:S05]  /*1bc0*/  IMAD R7, R7, 0x13, R2 ;  /* 0x0000001307077824 */ /* 0x000fca00078e0202 */
[----:B--2---:R-:W-:-:S05]  /*1bd0*/  IADD3 R0, P0, PT, R7, R4, RZ ;  /* 0x0000000407007210 */ /* 0x004fca0007f1e0ff */
[----:B------:R-:W-:Y:S01]  /*1be0*/  IMAD.X R5, RZ, RZ, R5, P0 ;  /* 0x000000ffff057224 */ /* 0x000fe200000e0605 */
[----:B0-----:R-:W-:-:S04]  /*1bf0*/  LEA R2, P0, R0, UR12, 0x2 ;  /* 0x0000000c00027c11 */ /* 0x001fc8000f8010ff */
[----:B------:R-:W-:-:S05]  /*1c00*/  LEA.HI.X R3, R0, UR13, R5, 0x2, P0 ;  /* 0x0000000d00037c11 */ /* 0x000fca00080f1405 */
[----:B------:R-:W-:Y:S04]  /*1c10*/  STG.E desc[UR8][R2.64], R44 ;  /* 0x0000002c02007986 */ /* 0x000fe8000c101908 */
        /* <DEDUP_REMOVED lines=17> */
[----:B------:R-:W-:Y:S01]  /*1d30*/  STG.E desc[UR8][R2.64+0x900], R24 ;  /* 0x0009001802007986 */ /* 0x000fe2000c101908 */
[----:B------:R-:W-:Y:S05]  /*1d40*/  EXIT ;  /* 0x000000000000794d */ /* 0x000fea0003800000 */
.L_x_24:
[C---:B------:R-:W-:Y:S01]  /*1d50*/  LOP3.LUT R7, R3.reuse, 0x3e0, RZ, 0xc0, !PT ;  /* 0x000003e003077812 */ /* 0x040fe200078ec0ff */
[----:B------:R-:W0:Y:S01]  /*1d60*/  LDCU.64 UR12, c[0x0][0x3a0] ;  /* 0x00007400ff0c77ac */ /* 0x000e220008000a00 */
[----:B------:R-:W-:Y:S01]  /*1d70*/  LOP3.LUT R2, R3, 0x1f, RZ, 0xc0, !PT ;  /* 0x0000001f03027812 */ /* 0x000fe200078ec0ff */
[----:B-1----:R-:W-:-:S04]  /*1d80*/  IMAD.U32 R11, RZ, RZ, UR7 ;  /* 0x00000007ff0b7e24 */ /* 0x002fc8000f8e00ff */
[----:B------:R-:W-:Y:S02]  /*1d90*/  IMAD R7, R7, 0x13, R2 ;  /* 0x0000001307077824 */ /* 0x000fe400078e0202 */
[----:B------:R-:W-:Y:S02]  /*1da0*/  IMAD R0, R11, -0x1c80, R26 ;  /* 0xffffe3800b007824 */ /* 0x000fe400078e021a */
[C---:B------:R-:W-:Y:S01]  /*1db0*/  VIADD R11, R7.reuse, 0x20 ;  /* 0x00000020070b7836 */ /* 0x040fe20000000000 */
[C---:B--2---:R-:W-:Y:S01]  /*1dc0*/  IADD3 R3, P0, PT, R7.reuse, R4, RZ ;  /* 0x0000000407037210 */ /* 0x044fe20007f1e0ff */
[C---:B------:R-:W-:Y:S01]  /*1dd0*/  VIADD R25, R7.reuse, 0x60 ;  /* 0x0000006007197836 */ /* 0x040fe20000000000 */
[-C--:B------:R-:W-:Y:S02]  /*1de0*/  ISETP.GE.AND P1, PT, R7, R0.reuse, PT ;  /* 0x000000000700720c */ /* 0x080fe40003f26270 */
[-C--:B------:R-:W-:Y:S01]  /*1df0*/  ISETP.GE.AND P2, PT, R11, R0.reuse, PT ;  /* 0x000000000b00720c */ /* 0x080fe20003f46270 */
[----:B------:R-:W-:Y:S01]  /*1e00*/  IMAD.X R4, RZ, RZ, R5, P0 ;  /* 0x000000ffff047224 */ /* 0x000fe200000e0605 */
[----:B------:R-:W-:Y:S01]  /*1e10*/  ISETP.GE.AND P4, PT, R25, R0, PT ;  /* 0x000000001900720c */ /* 0x000fe20003f86270 */
[----:B------:R-:W-:Y:S01]  /*1e20*/  VIADD R5, R7, 0x40 ;  /* 0x0000004007057836 */ /* 0x000fe20000000000 */
[----:B0-----:R-:W-:Y:S01]  /*1e30*/  LEA R2, P0, R3, UR12, 0x2 ;  /* 0x0000000c03027c11 */ /* 0x001fe2000f8010ff */
[----:B------:R-:W-:-:S02]  /*1e40*/  VIADD R11, R7, 0xa0 ;  /* 0x000000a0070b7836 */ /* 0x000fc40000000000 */
[----:B------:R-:W-:Y:S01]  /*1e50*/  VIADD R25, R7, 0xc0 ;  /* 0x000000c007197836 */ /* 0x000fe20000000000 */
[-C--:B------:R-:W-:Y:S01]  /*1e60*/  ISETP.GE.AND P3, PT, R5, R0.reuse, PT ;  /* 0x000000000500720c */ /* 0x080fe20003f66270 */
[----:B------:R-:W-:Y:S01]  /*1e70*/  VIADD R5, R7, 0x80 ;  /* 0x0000008007057836 */ /* 0x000fe20000000000 */
[----:B------:R-:W-:Y:S02]  /*1e80*/  LEA.HI.X R3, R3, UR13, R4, 0x2, P0 ;  /* 0x0000000d03037c11 */ /* 0x000fe400080f1404 */
[-C--:B------:R-:W-:Y:S01]  /*1e90*/  ISETP.GE.AND P6, PT, R11, R0.reuse, PT ;  /* 0x000000000b00720c */ /* 0x080fe20003fc6270 */
[----:B------:R-:W-:Y:S01]  /*1ea0*/  VIADD R11, R7, 0x100 ;  /* 0x00000100070b7836 */ /* 0x000fe20000000000 */
[-C--:B------:R-:W-:Y:S01]  /*1eb0*/  ISETP.GE.AND P5, PT, R5, R0.reuse, PT ;  /* 0x000000000500720c */ /* 0x080fe20003fa6270 */
[----:B------:R-:W-:Y:S01]  /*1ec0*/  VIADD R5, R7, 0xe0 ;  /* 0x000000e007057836 */ /* 0x000fe20000000000 */
[----:B------:R-:W-:Y:S01]  /*1ed0*/  @!P1 STG.E desc[UR8][R2.64], R44 ;  /* 0x0000002c02009986 */ /* 0x000fe2000c101908 */
[----:B------:R-:W-:-:S03]  /*1ee0*/  ISETP.GE.AND P0, PT, R25, R0, PT ;  /* 0x000000001900720c */ /* 0x000fc60003f06270 */
[-C--:B------:R-:W-:Y:S01]  /*1ef0*/  ISETP.GE.AND P1, PT, R5, R0.reuse, PT ;  /* 0x000000000500720c */ /* 0x080fe20003f26270 */
[----:B------:R-:W-:Y:S01]  /*1f00*/  VIADD R5, R7, 0x120 ;  /* 0x0000012007057836 */ /* 0x000fe20000000000 */
[----:B------:R-:W-:Y:S04]  /*1f10*/  @!P3 STG.E desc[UR8][R2.64+0x100], R42 ;  /* 0x0001002a0200b986 */ /* 0x000fe8000c101908 */
[-C--:B------:R-:W-:Y:S01]  /*1f20*/  ISETP.GE.AND P3, PT, R5, R0.reuse, PT ;  /* 0x000000000500720c */ /* 0x080fe20003f66270 */
[----:B------:R-:W-:Y:S01]  /*1f30*/  VIADD R5, R7, 0x160 ;  /* 0x0000016007057836 */ /* 0x000fe20000000000 */
[----:B------:R-:W-:Y:S01]  /*1f40*/  @!P2 STG.E desc[UR8][R2.64+0x80], R43 ;  /* 0x0000802b0200a986 */ /* 0x000fe2000c101908 */
[----:B------:R-:W-:Y:S01]  /*1f50*/  ISETP.GE.AND P2, PT, R11, R0, PT ;  /* 0x000000000b00720c */ /* 0x000fe20003f46270 */
[----:B------:R-:W-:-:S02]  /*1f60*/  VIADD R11, R7, 0x140 ;  /* 0x00000140070b7836 */ /* 0x000fc40000000000 */
[----:B------:R0:W-:Y:S01]  /*1f70*/  @!P5 STG.E desc[UR8][R2.64+0x200], R9 ;  /* 0x000200090200d986 */ /* 0x0001e2000c101908 */
[-C--:B------:R-:W-:Y:S01]  /*1f80*/  ISETP.GE.AND P5, PT, R5, R0.reuse, PT ;  /* 0x000000000500720c */ /* 0x080fe20003fa6270 */
[----:B------:R-:W-:Y:S02]  /*1f90*/  VIADD R5, R7, 0x1a0 ;  /* 0x000001a007057836 */ /* 0x000fe40000000000 */
[----:B------:R1:W-:Y:S01]  /*1fa0*/  @!P4 STG.E desc[UR8][R2.64+0x180], R8 ;  /* 0x000180080200c986 */ /* 0x0003e2000c101908 */
[-C--:B------:R-:W-:Y:S01]  /*1fb0*/  ISETP.GE.AND P4, PT, R11, R0.reuse, PT ;  /* 0x000000000b00720c */ /* 0x080fe20003f86270 */
[----:B------:R-:W-:Y:S02]  /*1fc0*/  VIADD R11, R7, 0x180 ;  /* 0x00000180070b7836 */ /* 0x000fe40000000000 */
[----:B------:R1:W-:Y:S01]  /*1fd0*/  @!P0 STG.E desc[UR8][R2.64+0x300], R12 ;  /* 0x0003000c02008986 */ /* 0x0003e2000c101908 */
[----:B------:R-:W-:Y:S01]  /*1fe0*/  ISETP.GE.AND P0, PT, R5, R0, PT ;  /* 0x000000000500720c */ /* 0x000fe20003f06270 */
[----:B------:R-:W-:-:S02]  /*1ff0*/  VIADD R5, R7, 0x1e0 ;  /* 0x000001e007057836 */ /* 0x000fc40000000000 */
[----:B------:R1:W-:Y:S01]  /*2000*/  @!P6 STG.E desc[UR8][R2.64+0x280], R10 ;  /* 0x0002800a0200e986 */ /* 0x0003e2000c101908 */
[-C--:B------:R-:W-:Y:S01]  /*2010*/  ISETP.GE.AND P6, PT, R11, R0.reuse, PT ;  /* 0x000000000b00720c */ /* 0x080fe20003fc6270 */
[----:B------:R-:W-:Y:S02]  /*2020*/  VIADD R11, R7, 0x1c0 ;  /* 0x000001c0070b7836 */ /* 0x000fe40000000000 */
[----:B------:R1:W-:Y:S01]  /*2030*/  @!P2 STG.E desc[UR8][R2.64+0x400], R14 ;  /* 0x0004000e0200a986 */ /* 0x0003e2000c101908 */
[-C--:B------:R-:W-:Y:S01]  /*2040*/  ISETP.GE.AND P2, PT, R5, R0.reuse, PT ;  /* 0x000000000500720c */ /* 0x080fe20003f46270 */
[C---:B0-----:R-:W-:Y:S02]  /*2050*/  VIADD R9, R7.reuse, 0x200 ;  /* 0x0000020007097836 */ /* 0x041fe40000000000 */
[C---:B------:R-:W-:Y:S01]  /*2060*/  VIADD R5, R7.reuse, 0x220 ;  /* 0x0000022007057836 */ /* 0x040fe20000000000 */
[----:B------:R1:W-:Y:S01]  /*2070*/  @!P1 STG.E desc[UR8][R2.64+0x380], R13 ;  /* 0x0003800d02009986 */ /* 0x0003e2000c101908 */
[----:B------:R-:W-:Y:S01]  /*2080*/  VIADD R7, R7, 0x240 ;  /* 0x0000024007077836 */ /* 0x000fe20000000000 */
[----:B------:R-:W-:-:S02]  /*2090*/  ISETP.GE.AND P1, PT, R11, R0, PT ;  /* 0x000000000b00720c */ /* 0x000fc40003f26270 */
[----:B------:R1:W-:Y:S01]  /*20a0*/  @!P3 STG.E desc[UR8][R2.64+0x480], R15 ;  /* 0x0004800f0200b986 */ /* 0x0003e2000c101908 */
[----:B------:R-:W-:-:S03]  /*20b0*/  ISETP.GE.AND P3, PT, R9, R0, PT ;  /* 0x000000000900720c */ /* 0x000fc60003f66270 */
[----:B------:R1:W-:Y:S01]  /*20c0*/  @!P4 STG.E desc[UR8][R2.64+0x500], R16 ;  /* 0x000500100200c986 */ /* 0x0003e2000c101908 */
[----:B------:R-:W-:-:S03]  /*20d0*/  ISETP.GE.AND P4, PT, R5, R0, PT ;  /* 0x000000000500720c */ /* 0x000fc60003f86270 */
[----:B------:R1:W-:Y:S01]  /*20e0*/  @!P5 STG.E desc[UR8][R2.64+0x580], R17 ;  /* 0x000580110200d986 */ /* 0x0003e2000c101908 */
[----:B------:R-:W-:-:S03]  /*20f0*/  ISETP.GE.AND P5, PT, R7, R0, PT ;  /* 0x000000000700720c */ /* 0x000fc60003fa6270 */
[----:B------:R1:W-:Y:S04]  /*2100*/  @!P6 STG.E desc[UR8][R2.64+0x600], R18 ;  /* 0x000600120200e986 */ /* 0x0003e8000c101908 */
[----:B------:R1:W-:Y:S04]  /*2110*/  @!P0 STG.E desc[UR8][R2.64+0x680], R19 ;  /* 0x0006801302008986 */ /* 0x0003e8000c101908 */
[----:B------:R1:W-:Y:S04]  /*2120*/  @!P1 STG.E desc[UR8][R2.64+0x700], R20 ;  /* 0x0007001402009986 */ /* 0x0003e8000c101908 */
[----:B------:R1:W-:Y:S04]  /*2130*/  @!P2 STG.E desc[UR8][R2.64+0x780], R21 ;  /* 0x000780150200a986 */ /* 0x0003e8000c101908 */
[----:B------:R1:W-:Y:S04]  /*2140*/  @!P3 STG.E desc[UR8][R2.64+0x800], R22 ;  /* 0x000800160200b986 */ /* 0x0003e8000c101908 */
[----:B------:R1:W-:Y:S01]  /*2150*/  @!P4 STG.E desc[UR8][R2.64+0x880], R23 ;  /* 0x000880170200c986 */ /* 0x0003e2000c101908 */
[----:B------:R-:W-:Y:S05]  /*2160*/  @P5 EXIT ;  /* 0x000000000000594d */ /* 0x000fea0003800000 */
[----:B------:R-:W-:Y:S01]  /*2170*/  STG.E desc[UR8][R2.64+0x900], R24 ;  /* 0x0009001802007986 */ /* 0x000fe2000c101908 */
[----:B------:R-:W-:Y:S05]  /*2180*/  EXIT ;  /* 0x000000000000794d */ /* 0x000fea0003800000 */
.L_x_14:
[----:B------:R-:W-:Y:S01]  /*2190*/  IMAD.MOV.U32 R2, RZ, RZ, RZ ;  /* 0x000000ffff027224 */ /* 0x000fe200078e00ff */
[C---:B------:R-:W-:Y:S01]  /*21a0*/  ISETP.GT.U32.AND P0, PT, R3.reuse, 0x1f, PT ;  /* 0x0000001f0300780c */ /* 0x040fe20003f04070 */
[----:B------:R-:W-:Y:S05]  /*21b0*/  WARPSYNC.ALL ;  /* 0x0000000000007948 */ /* 0x000fea0003800000 */
[----:B------:R-:W-:-:S05]  /*21c0*/  IMAD.HI.U32 R24, R3, 0x15555556, R2 ;  /* 0x1555555603187827 */ /* 0x000fca00078e0002 */
[----:B------:R-:W-:-:S05]  /*21d0*/  LEA R24, R24, UR4, 0x2 ;  /* 0x0000000418187c11 */ /* 0x000fca000f8e10ff */
[----:B------:R0:W-:Y:S01]  /*21e0*/  STS [R24+0x3410], R27 ;  /* 0x0034101b18007388 */ /* 0x0001e20000000800 */
[----:B------:R-:W-:Y:S06]  /*21f0*/  BAR.SYNC.DEFER_BLOCKING 0x0 ;  /* 0x0000000000007b1d */ /* 0x000fec0000010000 */
[----:B------:R-:W-:Y:S05]  /*2200*/  @P0 BRA `(.L_x_25) ;  /* 0x0000000000e00947 */ /* 0x000fea0003800000 */
[----:B------:R-:W-:Y:S01]  /*2210*/  IMAD.MOV.U32 R5, RZ, RZ, 0x34 ;  /* 0x00000034ff057424 */ /* 0x000fe200078e00ff */
[----:B------:R-:W-:-:S03]  /*2220*/  UMOV UR11, 0xffffffff ;  /* 0xffffffff000b7882 */ /* 0x000fc60000000000 */
[----:B------:R-:W-:-:S05]  /*2230*/  IMAD R18, R3, R5, UR4 ;  /* 0x0000000403127e24 */ /* 0x000fca000f8e0205 */
[----:B------:R-:W-:Y:S04]  /*2240*/  LDS R16, [R18+0x3410] ;  /* 0x0034100012107984 */ /* 0x000fe80000000800 */
[----:B------:R-:W-:Y:S04]  /*2250*/  LDS R17, [R18+0x3414] ;  /* 0x0034140012117984 */ /* 0x000fe80000000800 */
[----:B------:R-:W1:Y:S04]  /*2260*/  LDS R14, [R18+0x3418] ;  /* 0x00341800120e7984 */ /* 0x000e680000000800 */
[----:B------:R-:W-:Y:S04]  /*2270*/  LDS R15, [R18+0x341c] ;  /* 0x00341c00120f7984 */ /* 0x000fe80000000800 */
[----:B------:R-:W2:Y:S04]  /*2280*/  LDS R12, [R18+0x3420] ;  /* 0x00342000120c7984 */ /* 0x000ea80000000800 */
[----:B------:R-:W-:Y:S04]  /*2290*/  LDS R13, [R18+0x3424] ;  /* 0x00342400120d7984 */ /* 0x000fe80000000800 */
[----:B------:R-:W3:Y:S04]  /*22a0*/  LDS R10, [R18+0x3428] ;  /* 0x00342800120a7984 */ /* 0x000ee80000000800 */
[----:B------:R-:W-:Y:S04]  /*22b0*/  LDS R9, [R18+0x342c] ;  /* 0x00342c0012097984 */ /* 0x000fe80000000800 */
[----:B------:R-:W4:Y:S04]  /*22c0*/  LDS R8, [R18+0x3430] ;  /* 0x0034300012087984 */ /* 0x000f280000000800 */
[----:B------:R-:W-:Y:S04]  /*22d0*/  LDS R5, [R18+0x3434] ;  /* 0x0034340012057984 */ /* 0x000fe80000000800 */
[----:B------:R-:W5:Y:S04]  /*22e0*/  LDS R4, [R18+0x3438] ;  /* 0x0034380012047984 */ /* 0x000f680000000800 */
[----:B------:R-:W0:Y:S01]  /*22f0*/  LDS R19, [R18+0x343c] ;  /* 0x00343c0012137984 */ /* 0x000e220000000800 */
[----:B-1----:R-:W-:-:S04]  /*2300*/  IADD3 R20, PT, PT, R14, R17, R16 ;  /* 0x000000110e147210 */ /* 0x002fc80007ffe010 */
[----:B--2---:R-:W-:-:S04]  /*2310*/  IADD3 R20, PT, PT, R12, R20, R15 ;  /* 0x000000140c147210 */ /* 0x004fc80007ffe00f */
[----:B---3--:R-:W-:-:S04]  /*2320*/  IADD3 R20, PT, PT, R10, R20, R13 ;  /* 0x000000140a147210 */ /* 0x008fc80007ffe00d */
[----:B----4-:R-:W-:-:S04]  /*2330*/  IADD3 R20, PT, PT, R8, R20, R9 ;  /* 0x0000001408147210 */ /* 0x010fc80007ffe009 */
[----:B-----5:R-:W-:-:S05]  /*2340*/  IADD3 R20, PT, PT, R4, R20, R5 ;  /* 0x0000001404147210 */ /* 0x020fca0007ffe005 */
[----:B0-----:R-:W-:Y:S01]  /*2350*/  IMAD.IADD R19, R19, 0x1, R20 ;  /* 0x0000000113137824 */ /* 0x001fe200078e0214 */
[----:B------:R-:W-:Y:S06]  /*2360*/  BRA.DIV UR11, `(.L_x_26) ;  /* 0x0000005e0be47947 */ /* 0x000fec000b800000 */
[----:B------:R-:W0:Y:S02]  /*2370*/  SHFL.UP P0, R20, R19, 0x1, RZ ;  /* 0x0420000013147989 */ /* 0x000e2400000000ff */
[----:B0-----:R-:W-:-:S05]  /*2380*/  @P0 IMAD.IADD R20, R19, 0x1, R20 ;  /* 0x0000000113140824 */ /* 0x001fca00078e0214 */
[----:B------:R-:W0:Y:S02]  /*2390*/  SHFL.UP P0, R21, R20, 0x2, RZ ;  /* 0x0440000014157989 */ /* 0x000e2400000000ff */
[----:B0-----:R-:W-:-:S05]  /*23a0*/  @P0 IMAD.IADD R21, R20, 0x1, R21 ;  /* 0x0000000114150824 */ /* 0x001fca00078e0215 */
[----:B------:R-:W0:Y:S02]  /*23b0*/  SHFL.UP P0, R22, R21, 0x4, RZ ;  /* 0x0480000015167989 */ /* 0x000e2400000000ff */
[----:B0-----:R-:W-:-:S05]  /*23c0*/  @P0 IMAD.IADD R22, R21, 0x1, R22 ;  /* 0x0000000115160824 */ /* 0x001fca00078e0216 */
[----:B------:R-:W0:Y:S02]  /*23d0*/  SHFL.UP P0, R23, R22, 0x8, RZ ;  /* 0x0500000016177989 */ /* 0x000e2400000000ff */
[----:B0-----:R-:W-:-:S05]  /*23e0*/  @P0 IMAD.IADD R23, R22, 0x1, R23 ;  /* 0x0000000116170824 */ /* 0x001fca00078e0217 */
[----:B------:R0:W1:Y:S02]  /*23f0*/  SHFL.UP P0, R48, R23, 0x10, RZ ;  /* 0x0600000017307989 */ /* 0x00006400000000ff */
.L_x_118:
[----:B-1----:R-:W-:-:S04]  /*2400*/  @P0 IMAD.IADD R48, R23, 0x1, R48 ;  /* 0x0000000117300824 */ /* 0x002fc800078e0230 */
[----:B------:R-:W-:-:S04]  /*2410*/  IMAD.IADD R19, R48, 0x1, -R19 ;  /* 0x0000000130137824 */ /* 0x000fc800078e0a13 */
[----:B------:R-:W-:Y:S01]  /*2420*/  IMAD.IADD R16, R16, 0x1, R19 ;  /* 0x0000000110107824 */ /* 0x000fe200078e0213 */
[----:B------:R1:W-:Y:S03]  /*2430*/  STS [R18+0x3410], R19 ;  /* 0x0034101312007388 */ /* 0x0003e60000000800 */
        /* <DEDUP_REMOVED lines=19> */
[----:B------:R1:W-:Y:S04]  /*2570*/  STS [R18+0x3438], R5 ;  /* 0x0034380512007388 */ /* 0x0003e80000000800 */
[----:B------:R1:W-:Y:S02]  /*2580*/  STS [R18+0x343c], R21 ;  /* 0x00343c1512007388 */ /* 0x0003e40000000800 */
.L_x_25:
[----:B------:R-:W-:Y:S05]  /*2590*/  WARPSYNC.ALL ;  /* 0x0000000000007948 */ /* 0x000fea0003800000 */
[----:B------:R-:W-:Y:S01]  /*25a0*/  BAR.SYNC.DEFER_BLOCKING 0x0 ;  /* 0x0000000000007b1d */ /* 0x000fe20000010000 */
[----:B------:R-:W-:Y:S02]  /*25b0*/  ISETP.NE.AND P0, PT, R53, RZ, PT ;  /* 0x000000ff3500720c */ /* 0x000fe40003f05270 */
[----:B-1----:R-:W-:-:S03]  /*25c0*/  SHF.R.U32.HI R5, RZ, UR6, R45 ;  /* 0x00000006ff057c19 */ /* 0x002fc6000801162d */
[----:B------:R-:W-:Y:S01]  /*25d0*/  BSSY.RECONVERGENT B0, `(.L_x_27) ;  /* 0x0000029000007945 */ /* 0x000fe20003800200 */
[----:B------:R-:W-:Y:S01]  /*25e0*/  LOP3.LUT R5, R5, UR5, RZ, 0x30, !PT ;  /* 0x0000000505057c12 */ /* 0x000fe2000f8e30ff */
[----:B0-----:R-:W0:Y:S06]  /*25f0*/  LDS R24, [R24+0x3410] ;  /* 0x0034100018187984 */ /* 0x001e2c0000000800 */
[----:B------:R-:W-:Y:S05]  /*2600*/  @P0 BRA `(.L_x_28) ;  /* 0x0000000000940947 */ /* 0x000fea0003800000 */
[----:B------:R-:W-:-:S05]  /*2610*/  LEA R4, R3, UR4, 0x2 ;  /* 0x0000000403047c11 */ /* 0x000fca000f8e10ff */
[----:B------:R-:W0:Y:S04]  /*2620*/  LDS R13, [R4] ;  /* 0x00000000040d7984 */ /* 0x000e280000000800 */
[----:B------:R-:W1:Y:S04]  /*2630*/  LDS R15, [R4+0x400] ;  /* 0x00040000040f7984 */ /* 0x000e680000000800 */
[----:B------:R-:W2:Y:S04]  /*2640*/  LDS R17, [R4+0x800] ;  /* 0x0008000004117984 */ /* 0x000ea80000000800 */
[----:B------:R-:W3:Y:S04]  /*2650*/  LDS R19, [R4+0xc00] ;  /* 0x000c000004137984 */ /* 0x000ee80000000800 */
[----:B------:R-:W4:Y:S04]  /*2660*/  LDS R21, [R4+0x1000] ;  /* 0x0010000004157984 */ /* 0x000f280000000800 */
[----:B------:R-:W5:Y:S04]  /*2670*/  LDS R23, [R4+0x1400] ;  /* 0x0014000004177984 */ /* 0x000f680000000800 */
[----:B------:R-:W5:Y:S04]  /*2680*/  LDS R45, [R4+0x1800] ;  /* 0x00180000042d7984 */ /* 0x000f680000000800 */
[----:B------:R-:W5:Y:S04]  /*2690*/  LDS R47, [R4+0x1c00] ;  /* 0x001c0000042f7984 */ /* 0x000f680000000800 */
[----:B------:R-:W5:Y:S04]  /*26a0*/  LDS R49, [R4+0x2000] ;  /* 0x0020000004317984 */ /* 0x000f680000000800 */
[----:B------:R-:W5:Y:S04]  /*26b0*/  LDS R51, [R4+0x2400] ;  /* 0x0024000004337984 */ /* 0x000f680000000800 */
[----:B------:R-:W5:Y:S01]  /*26c0*/  LDS R8, [R4+0x2800] ;  /* 0x0028000004087984 */ /* 0x000f620000000800 */
[----:B0-----:R-:W-:-:S03]  /*26d0*/  IMAD.IADD R13, R24, 0x1, R13 ;  /* 0x00000001180d7824 */ /* 0x001fc600078e020d */
[----:B------:R-:W0:Y:S01]  /*26e0*/  LDS R9, [R4+0x2c00] ;  /* 0x002c000004097984 */ /* 0x000e220000000800 */
[----:B-1----:R-:W-:-:S03]  /*26f0*/  IMAD.IADD R15, R24, 0x1, R15 ;  /* 0x00000001180f7824 */ /* 0x002fc600078e020f */
[----:B------:R1:W-:Y:S01]  /*2700*/  STS [R4], R13 ;  /* 0x0000000d04007388 */ /* 0x0003e20000000800 */
[C---:B--2---:R-:W-:Y:S02]  /*2710*/  IMAD.IADD R17, R24.reuse, 0x1, R17 ;  /* 0x0000000118117824 */ /* 0x044fe400078e0211 */
[C---:B---3--:R-:W-:Y:S01]  /*2720*/  IMAD.IADD R19, R24.reuse, 0x1, R19 ;  /* 0x0000000118137824 */ /* 0x048fe200078e0213 */
[----:B------:R2:W-:Y:S01]  /*2730*/  STS [R4+0x400], R15 ;  /* 0x0004000f04007388 */ /* 0x0005e20000000800 */
[----:B----4-:R-:W-:-:S03]  /*2740*/  IMAD.IADD R21, R24, 0x1, R21 ;  /* 0x0000000118157824 */ /* 0x010fc600078e0215 */
[----:B------:R2:W-:Y:S01]  /*2750*/  STS [R4+0x800], R17 ;  /* 0x0008001104007388 */ /* 0x0005e20000000800 */
[----:B-----5:R-:W-:-:S03]  /*2760*/  IMAD.IADD R23, R24, 0x1, R23 ;  /* 0x0000000118177824 */ /* 0x020fc600078e0217 */
[----:B------:R2:W-:Y:S01]  /*2770*/  STS [R4+0xc00], R19 ;  /* 0x000c001304007388 */ /* 0x0005e20000000800 */
[----:B------:R-:W-:-:S03]  /*2780*/  IMAD.IADD R45, R24, 0x1, R45 ;  /* 0x00000001182d7824 */ /* 0x000fc600078e022d */
[----:B------:R2:W-:Y:S01]  /*2790*/  STS [R4+0x1000], R21 ;  /* 0x0010001504007388 */ /* 0x0005e20000000800 */
[----:B------:R-:W-:-:S03]  /*27a0*/  IMAD.IADD R47, R24, 0x1, R47 ;  /* 0x00000001182f7824 */ /* 0x000fc600078e022f */
[----:B------:R2:W-:Y:S01]  /*27b0*/  STS [R4+0x1400], R23 ;  /* 0x0014001704007388 */ /* 0x0005e20000000800 */
[----:B------:R-:W-:-:S03]  /*27c0*/  IMAD.IADD R49, R24, 0x1, R49 ;  /* 0x0000000118317824 */ /* 0x000fc600078e0231 */
[----:B------:R2:W-:Y:S01]  /*27d0*/  STS [R4+0x1800], R45 ;  /* 0x0018002d04007388 */ /* 0x0005e20000000800 */
[----:B------:R-:W-:-:S03]  /*27e0*/  IMAD.IADD R51, R24, 0x1, R51 ;  /* 0x0000000118337824 */ /* 0x000fc600078e0233 */
[----:B------:R2:W-:Y:S01]  /*27f0*/  STS [R4+0x1c00], R47 ;  /* 0x001c002f04007388 */ /* 0x0005e20000000800 */
[----:B-1----:R-:W-:-:S03]  /*2800*/  IMAD.IADD R13, R24, 0x1, R8 ;  /* 0x00000001180d7824 */ /* 0x002fc600078e0208 */
[----:B------:R2:W-:Y:S01]  /*2810*/  STS [R4+0x2000], R49 ;  /* 0x0020003104007388 */ /* 0x0005e20000000800 */
[----:B0-----:R-:W-:-:S03]  /*2820*/  IMAD.IADD R9, R24, 0x1, R9 ;  /* 0x0000000118097824 */ /* 0x001fc600078e0209 */
[----:B------:R2:W-:Y:S04]  /*2830*/  STS [R4+0x2400], R51 ;  /* 0x0024003304007388 */ /* 0x0005e80000000800 */
[----:B------:R2:W-:Y:S04]  /*2840*/  STS [R4+0x2800], R13 ;  /* 0x0028000d04007388 */ /* 0x0005e80000000800 */
[----:B------:R2:W-:Y:S02]  /*2850*/  STS [R4+0x2c00], R9 ;  /* 0x002c000904007388 */ /* 0x0005e40000000800 */
.L_x_28:
[----:B------:R-:W-:Y:S05]  /*2860*/  BSYNC.RECONVERGENT B0 ;  /* 0x0000000000007941 */ /* 0x000fea0003800200 */
.L_x_27:
[----:B------:R-:W-:Y:S01]  /*2870*/  BAR.SYNC.DEFER_BLOCKING 0x0 ;  /* 0x0000000000007b1d */ /* 0x000fe20000010000 */
[----:B------:R-:W-:Y:S01]  /*2880*/  R2P PR, R5, 0x7f ;  /* 0x0000007f05007804 */ /* 0x000fe20000000000 */
[----:B------:R-:W-:-:S04]  /*2890*/  IMAD.MOV.U32 R8, RZ, RZ, RZ ;  /* 0x000000ffff087224 */ /* 0x000fc800078e00ff */
[----:B------:R-:W-:Y:S01]  /*28a0*/  BSSY.RECONVERGENT B0, `(.L_x_29) ;  /* 0x0000026000007945 */ /* 0x000fe20003800200 */
[----:B--2---:R-:W1:Y:S07]  /*28b0*/  S2R R23, SR_LEMASK ;  /* 0x0000000000177919 */ /* 0x004e6e0000003a00 */
[----:B------:R-:W-:Y:S02]  /*28c0*/  VOTE.ANY R4, PT, P0 ;  /* 0x0000000000047806 */ /* 0x000fe400000e0100 */
[----:B------:R-:W-:-:S02]  /*28d0*/  VOTE.ANY R9, PT, P1 ;  /* 0x0000000000097806 */ /* 0x000fc400008e0100 */
[----:B------:R-:W-:Y:S02]  /*28e0*/  @!P0 LOP3.LUT R4, RZ, R4, RZ, 0x33, !PT ;  /* 0x00000004ff048212 */ /* 0x000fe400078e33ff */
[----:B------:R-:W-:Y:S02]  /*28f0*/  VOTE.ANY R13, PT, P2 ;  /* 0x00000000000d7806 */ /* 0x000fe400010e0100 */
[----:B------:R-:W-:Y:S02]  /*2900*/  @!P1 LOP3.LUT R9, RZ, R9, RZ, 0x33, !PT ;  /* 0x00000009ff099212 */ /* 0x000fe400078e33ff */
[----:B------:R-:W-:Y:S02]  /*2910*/  VOTE.ANY R15, PT, P3 ;  /* 0x00000000000f7806 */ /* 0x000fe400018e0100 */
[----:B------:R-:W-:Y:S02]  /*2920*/  @!P2 LOP3.LUT R13, RZ, R13, RZ, 0x33, !PT ;  /* 0x0000000dff0da212 */ /* 0x000fe400078e33ff */
[----:B------:R-:W-:-:S02]  /*2930*/  LOP3.LUT R4, R9, R4, RZ, 0xc0, !PT ;  /* 0x0000000409047212 */ /* 0x000fc400078ec0ff */
[----:B------:R-:W-:Y:S02]  /*2940*/  @!P3 LOP3.LUT R15, RZ, R15, RZ, 0x33, !PT ;  /* 0x0000000fff0fb212 */ /* 0x000fe400078e33ff */
[----:B------:R-:W-:Y:S02]  /*2950*/  LOP3.LUT R4, R13, R4, RZ, 0xc0, !PT ;  /* 0x000000040d047212 */ /* 0x000fe400078ec0ff */
[----:B------:R-:W-:Y:S02]  /*2960*/  VOTE.ANY R9, PT, P4 ;  /* 0x0000000000097806 */ /* 0x000fe400020e0100 */
[----:B------:R-:W-:Y:S02]  /*2970*/  LOP3.LUT P0, RZ, R5, 0x80, RZ, 0xc0, !PT ;  /* 0x0000008005ff7812 */ /* 0x000fe4000780c0ff */
[----:B------:R-:W-:Y:S02]  /*2980*/  LOP3.LUT R4, R15, R4, RZ, 0xc0, !PT ;  /* 0x000000040f047212 */ /* 0x000fe400078ec0ff */
[----:B------:R-:W-:-:S02]  /*2990*/  VOTE.ANY R13, PT, P5 ;  /* 0x00000000000d7806 */ /* 0x000fc400028e0100 */
[----:B------:R-:W-:Y:S02]  /*29a0*/  @!P4 LOP3.LUT R9, RZ, R9, RZ, 0x33, !PT ;  /* 0x00000009ff09c212 */ /* 0x000fe400078e33ff */
[----:B------:R-:W-:Y:S02]  /*29b0*/  @!P5 LOP3.LUT R13, RZ, R13, RZ, 0x33, !PT ;  /* 0x0000000dff0dd212 */ /* 0x000fe400078e33ff */
[----:B------:R-:W-:Y:S02]  /*29c0*/  LOP3.LUT R4, R9, R4, RZ, 0xc0, !PT ;  /* 0x0000000409047212 */ /* 0x000fe400078ec0ff */
[----:B------:R-:W-:Y:S02]  /*29d0*/  VOTE.ANY R9, PT, P6 ;  /* 0x0000000000097806 */ /* 0x000fe400030e0100 */
[----:B------:R-:W-:Y:S02]  /*29e0*/  LOP3.LUT R4, R13, R4, RZ, 0xc0, !PT ;  /* 0x000000040d047212 */ /* 0x000fe400078ec0ff */
[----:B------:R-:W-:-:S02]  /*29f0*/  VOTE.ANY R13, PT, P0 ;  /* 0x00000000000d7806 */ /* 0x000fc400000e0100 */
[----:B------:R-:W-:Y:S02]  /*2a00*/  @!P6 LOP3.LUT R9, RZ, R9, RZ, 0x33, !PT ;  /* 0x00000009ff09e212 */ /* 0x000fe400078e33ff */
[----:B------:R-:W-:Y:S02]  /*2a10*/  @!P0 LOP3.LUT R13, RZ, R13, RZ, 0x33, !PT ;  /* 0x0000000dff0d8212 */ /* 0x000fe400078e33ff */
[----:B------:R-:W-:Y:S02]  /*2a20*/  LOP3.LUT R4, R9, R4, RZ, 0xc0, !PT ;  /* 0x0000000409047212 */ /* 0x000fe400078ec0ff */
[----:B------:R-:W-:Y:S02]  /*2a30*/  SHF.R.U32.HI R9, RZ, UR6, R6 ;  /* 0x00000006ff097c19 */ /* 0x000fe40008011606 */
[----:B------:R-:W-:Y:S01]  /*2a40*/  LOP3.LUT R10, R13, R4, RZ, 0xc0, !PT ;  /* 0x000000040d0a7212 */ /* 0x000fe200078ec0ff */
[----:B------:R-:W-:Y:S01]  /*2a50*/  IMAD.SHL.U32 R4, R3, 0x20, RZ ;  /* 0x0000002003047824 */ /* 0x000fe200078e00ff */
[----:B------:R-:W-:-:S02]  /*2a60*/  LOP3.LUT R9, R9, UR5, RZ, 0x30, !PT ;  /* 0x0000000509097c12 */ /* 0x000fc4000f8e30ff */
[----:B------:R-:W2:Y:S01]  /*2a70*/  FLO.U32 R15, R10 ;  /* 0x0000000a000f7300 */ /* 0x000ea200000e0000 */
[----:B-1----:R-:W-:Y:S02]  /*2a80*/  LOP3.LUT R14, R23, R10, RZ, 0xc0, !PT ;  /* 0x0000000a170e7212 */ /* 0x002fe400078ec0ff */
[----:B------:R-:W-:-:S05]  /*2a90*/  LOP3.LUT R4, R4, 0x7c00, RZ, 0xc0, !PT ;  /* 0x00007c0004047812 */ /* 0x000fca00078ec0ff */
[----:B------:R-:W1:Y:S01]  /*2aa0*/  POPC R14, R14 ;  /* 0x0000000e000e7309 */ /* 0x000e620000000000 */
[----:B------:R-:W-:Y:S01]  /*2ab0*/  VIADD R22, R4, UR4 ;  /* 0x0000000404167c36 */ /* 0x000fe20008000000 */
[----:B--2---:R-:W-:-:S13]  /*2ac0*/  ISETP.NE.AND P0, PT, R46, R15, PT ;  /* 0x0000000f2e00720c */ /* 0x004fda0003f05270 */
[----:B-1----:R-:W-:Y:S05]  /*2ad0*/  @P0 BRA `(.L_x_30) ;  /* 0x0000000000080947 */ /* 0x002fea0003800000 */
[----:B------:R-:W-:-:S05]  /*2ae0*/  IMAD R5, R5, 0x4, R22 ;  /* 0x0000000405057824 */ /* 0x000fca00078e0216 */
[----:B------:R1:W2:Y:S02]  /*2af0*/  ATOMS.ADD R8, [R5], R14 ;  /* 0x0000000e0508738c */ /* 0x0002a40000000000 */
.L_x_30:
[----:B------:R-:W-:Y:S05]  /*2b00*/  BSYNC.RECONVERGENT B0 ;  /* 0x0000000000007941 */ /* 0x000fea0003800200 */
.L_x_29:
[----:B------:R-:W-:Y:S01]  /*2b10*/  R2P PR, R9, 0x7f ;  /* 0x0000007f09007804 */ /* 0x000fe20000000000 */
[----:B--2---:R2:W3:Y:S01]  /*2b20*/  SHFL.IDX PT, R8, R8, R15, 0x1f ;  /* 0x00001f0f08087589 */ /* 0x0044e200000e0000 */
[----:B------:R-:W-:Y:S01]  /*2b30*/  BSSY.RECONVERGENT B0, `(.L_x_31) ;  /* 0x0000023000007945 */ /* 0x000fe20003800200 */
[----:B------:R-:W-:-:S10]  /*2b40*/  IMAD.MOV.U32 R12, RZ, RZ, RZ ;  /* 0x000000ffff0c7224 */ /* 0x000fd400078e00ff */
[----:B------:R-:W-:Y:S02]  /*2b50*/  VOTE.ANY R4, PT, P0 ;  /* 0x0000000000047806 */ /* 0x000fe400000e0100 */
[----:B-1----:R-:W-:Y:S02]  /*2b60*/  VOTE.ANY R5, PT, P1 ;  /* 0x0000000000057806 */ /* 0x002fe400008e0100 */
[----:B------:R-:W-:Y:S02]  /*2b70*/  @!P0 LOP3.LUT R4, RZ, R4, RZ, 0x33, !PT ;  /* 0x00000004ff048212 */ /* 0x000fe400078e33ff */
[----:B------:R-:W-:Y:S02]  /*2b80*/  VOTE.ANY R13, PT, P2 ;  /* 0x00000000000d7806 */ /* 0x000fe400010e0100 */
[----:B------:R-:W-:Y:S02]  /*2b90*/  @!P1 LOP3.LUT R5, RZ, R5, RZ, 0x33, !PT ;  /* 0x00000005ff059212 */ /* 0x000fe400078e33ff */
[----:B------:R-:W-:-:S02]  /*2ba0*/  @!P2 LOP3.LUT R13, RZ, R13, RZ, 0x33, !PT ;  /* 0x0000000dff0da212 */ /* 0x000fc400078e33ff */
[----:B------:R-:W-:Y:S02]  /*2bb0*/  LOP3.LUT R4, R5, R4, RZ, 0xc0, !PT ;  /* 0x0000000405047212 */ /* 0x000fe400078ec0ff */
[----:B------:R-:W-:Y:S02]  /*2bc0*/  VOTE.ANY R5, PT, P3 ;  /* 0x0000000000057806 */ /* 0x000fe400018e0100 */
[----:B------:R-:W-:Y:S02]  /*2bd0*/  LOP3.LUT R4, R13, R4, RZ, 0xc0, !PT ;  /* 0x000000040d047212 */ /* 0x000fe400078ec0ff */
[----:B------:R-:W-:Y:S02]  /*2be0*/  LOP3.LUT P0, RZ, R9, 0x80, RZ, 0xc0, !PT ;  /* 0x0000008009ff7812 */ /* 0x000fe4000780c0ff */
[----:B------:R-:W-:Y:S02]  /*2bf0*/  VOTE.ANY R13, PT, P4 ;  /* 0x00000000000d7806 */ /* 0x000fe400020e0100 */
[----:B------:R-:W-:-:S02]  /*2c00*/  @!P3 LOP3.LUT R5, RZ, R5, RZ, 0x33, !PT ;  /* 0x00000005ff05b212 */ /* 0x000fc400078e33ff */
[----:B------:R-:W-:Y:S02]  /*2c10*/  @!P4 LOP3.LUT R13, RZ, R13, RZ, 0x33, !PT ;  /* 0x0000000dff0dc212 */ /* 0x000fe400078e33ff */
[----:B------:R-:W-:Y:S02]  /*2c20*/  LOP3.LUT R4, R5, R4, RZ, 0xc0, !PT ;  /* 0x0000000405047212 */ /* 0x000fe400078ec0ff */
[----:B------:R-:W-:Y:S02]  /*2c30*/  VOTE.ANY R5, PT, P5 ;  /* 0x0000000000057806 */ /* 0x000fe400028e0100 */
[----:B------:R-:W-:Y:S02]  /*2c40*/  LOP3.LUT R4, R13, R4, RZ, 0xc0, !PT ;  /* 0x000000040d047212 */ /* 0x000fe400078ec0ff */
[----:B------:R-:W-:Y:S02]  /*2c50*/  VOTE.ANY R13, PT, P6 ;  /* 0x00000000000d7806 */ /* 0x000fe400030e0100 */
[----:B------:R-:W-:-:S02]  /*2c60*/  @!P5 LOP3.LUT R5, RZ, R5, RZ, 0x33, !PT ;  /* 0x00000005ff05d212 */ /* 0x000fc400078e33ff */
[----:B------:R-:W-:Y:S02]  /*2c70*/  VOTE.ANY R17, PT, P0 ;  /* 0x0000000000117806 */ /* 0x000fe400000e0100 */
[----:B------:R-:W-:Y:S02]  /*2c80*/  @!P6 LOP3.LUT R13, RZ, R13, RZ, 0x33, !PT ;  /* 0x0000000dff0de212 */ /* 0x000fe400078e33ff */
[----:B------:R-:W-:Y:S02]  /*2c90*/  LOP3.LUT R4, R5, R4, RZ, 0xc0, !PT ;  /* 0x0000000405047212 */ /* 0x000fe400078ec0ff */
[----:B------:R-:W-:Y:S02]  /*2ca0*/  @!P0 LOP3.LUT R17, RZ, R17, RZ, 0x33, !PT ;  /* 0x00000011ff118212 */ /* 0x000fe400078e33ff */
[----:B------:R-:W-:-:S04]  /*2cb0*/  LOP3.LUT R4, R13, R4, RZ, 0xc0, !PT ;  /* 0x000000040d047212 */ /* 0x000fc800078ec0ff */
[----:B------:R-:W-:Y:S02]  /*2cc0*/  LOP3.LUT R4, R17, R4, RZ, 0xc0, !PT ;  /* 0x0000000411047212 */ /* 0x000fe400078ec0ff */
[----:B------:R-:W-:Y:S02]  /*2cd0*/  SHF.R.U32.HI R17, RZ, UR6, R0 ;  /* 0x00000006ff117c19 */ /* 0x000fe40008011600 */
[----:B------:R-:W1:Y:S01]  /*2ce0*/  FLO.U32 R5, R4 ;  /* 0x0000000400057300 */ /* 0x000e6200000e0000 */
[----:B------:R-:W-:Y:S02]  /*2cf0*/  LOP3.LUT R13, R23, R4, RZ, 0xc0, !PT ;  /* 0x00000004170d7212 */ /* 0x000fe400078ec0ff */
[----:B------:R-:W-:-:S05]  /*2d00*/  LOP3.LUT R17, R17, UR5, RZ, 0x30, !PT ;  /* 0x0000000511117c12 */ /* 0x000fca000f8e30ff */
[----:B------:R-:W4:Y:S01]  /*2d10*/  POPC R13, R13 ;  /* 0x0000000d000d7309 */ /* 0x000f220000000000 */
[----:B-1----:R-:W-:-:S13]  /*2d20*/  ISETP.NE.AND P0, PT, R46, R5, PT ;  /* 0x000000052e00720c */ /* 0x002fda0003f05270 */
[----:B--234-:R-:W-:Y:S05]  /*2d30*/  @P0 BRA `(.L_x_32) ;  /* 0x0000000000080947 */ /* 0x01cfea0003800000 */
[----:B------:R-:W-:-:S06]  /*2d40*/  IMAD R12, R9, 0x4, R22 ;  /* 0x00000004090c7824 */ /* 0x000fcc00078e0216 */
[----:B------:R1:W2:Y:S02]  /*2d50*/  ATOMS.ADD R12, [R12], R13 ;  /* 0x0000000d0c0c738c */ /* 0x0002a40000000000 */
.L_x_32:
[----:B------:R-:W-:Y:S05]  /*2d60*/  BSYNC.RECONVERGENT B0 ;  /* 0x0000000000007941 */ /* 0x000fea0003800200 */
.L_x_31:
[----:B------:R-:W-:Y:S01]  /*2d70*/  R2P PR, R17, 0x7f ;  /* 0x0000007f11007804 */ /* 0x000fe20000000000 */
[----:B--2---:R2:W3:Y:S01]  /*2d80*/  SHFL.IDX PT, R12, R12, R5, 0x1f ;  /* 0x00001f050c0c7589 */ /* 0x0044e200000e0000 */
[----:B------:R-:W-:Y:S11]  /*2d90*/  BSSY.RECONVERGENT B0, `(.L_x_33) ;  /* 0x0000023000007945 */ /* 0x000ff60003800200 */
[----:B------:R-:W-:-:S02]  /*2da0*/  VOTE.ANY R0, PT, P0 ;  /* 0x0000000000007806 */ /* 0x000fc400000e0100 */
[----:B------:R-:W-:Y:S02]  /*2db0*/  VOTE.ANY R9, PT, P1 ;  /* 0x0000000000097806 */ /* 0x000fe400008e0100 */
[----:B------:R-:W-:Y:S02]  /*2dc0*/  @!P0 LOP3.LUT R0, RZ, R0, RZ, 0x33, !PT ;  /* 0x00000000ff008212 */ /* 0x000fe400078e33ff */
[----:B------:R-:W-:Y:S02]  /*2dd0*/  VOTE.ANY R15, PT, P2 ;  /* 0x00000000000f7806 */ /* 0x000fe400010e0100 */
[----:B------:R-:W-:Y:S02]  /*2de0*/  @!P1 LOP3.LUT R9, RZ, R9, RZ, 0x33, !PT ;  /* 0x00000009ff099212 */ /* 0x000fe400078e33ff */
[----:B------:R-:W-:Y:S02]  /*2df0*/  @!P2 LOP3.LUT R15, RZ, R15, RZ, 0x33, !PT ;  /* 0x0000000fff0fa212 */ /* 0x000fe400078e33ff */
[----:B------:R-:W-:-:S02]  /*2e00*/  LOP3.LUT R0, R9, R0, RZ, 0xc0, !PT ;  /* 0x0000000009007212 */ /* 0x000fc400078ec0ff */
[----:B------:R-:W-:Y:S02]  /*2e10*/  VOTE.ANY R9, PT, P3 ;  /* 0x0000000000097806 */ /* 0x000fe400018e0100 */
[----:B------:R-:W-:Y:S02]  /*2e20*/  LOP3.LUT R0, R15, R0, RZ, 0xc0, !PT ;  /* 0x000000000f007212 */ /* 0x000fe400078ec0ff */
[----:B------:R-:W-:Y:S02]  /*2e30*/  LOP3.LUT P0, RZ, R17, 0x80, RZ, 0xc0, !PT ;  /* 0x0000008011ff7812 */ /* 0x000fe4000780c0ff */
[----:B------:R-:W-:Y:S02]  /*2e40*/  VOTE.ANY R15, PT, P4 ;  /* 0x00000000000f7806 */ /* 0x000fe400020e0100 */
[----:B------:R-:W-:Y:S02]  /*2e50*/  @!P3 LOP3.LUT R9, RZ, R9, RZ, 0x33, !PT ;  /* 0x00000009ff09b212 */ /* 0x000fe400078e33ff */
[----:B------:R-:W-:-:S02]  /*2e60*/  @!P4 LOP3.LUT R15, RZ, R15, RZ, 0x33, !PT ;  /* 0x0000000fff0fc212 */ /* 0x000fc400078e33ff */
[----:B------:R-:W-:Y:S02]  /*2e70*/  LOP3.LUT R0, R9, R0, RZ, 0xc0, !PT ;  /* 0x0000000009007212 */ /* 0x000fe400078ec0ff */
[----:B------:R-:W-:Y:S02]  /*2e80*/  VOTE.ANY R9, PT, P5 ;  /* 0x0000000000097806 */ /* 0x000fe400028e0100 */
[----:B------:R-:W-:Y:S02]  /*2e90*/  LOP3.LUT R0, R15, R0, RZ, 0xc0, !PT ;  /* 0x000000000f007212 */ /* 0x000fe400078ec0ff */
[----:B------:R-:W-:Y:S02]  /*2ea0*/  VOTE.ANY R15, PT, P6 ;  /* 0x00000000000f7806 */ /* 0x000fe400030e0100 */
[----:B------:R-:W-:Y:S02]  /*2eb0*/  @!P5 LOP3.LUT R9, RZ, R9, RZ, 0x33, !PT ;  /* 0x00000009ff09d212 */ /* 0x000fe400078e33ff */
[----:B------:R-:W-:-:S02]  /*2ec0*/  VOTE.ANY R19, PT, P0 ;  /* 0x0000000000137806 */ /* 0x000fc400000e0100 */
[----:B------:R-:W-:Y:S02]  /*2ed0*/  @!P6 LOP3.LUT R15, RZ, R15, RZ, 0x33, !PT ;  /* 0x0000000fff0fe212 */ /* 0x000fe400078e33ff */
[----:B------:R-:W-:Y:S02]  /*2ee0*/  LOP3.LUT R0, R9, R0, RZ, 0xc0, !PT ;  /* 0x0000000009007212 */ /* 0x000fe400078ec0ff */
[----:B------:R-:W-:Y:S02]  /*2ef0*/  @!P0 LOP3.LUT R19, RZ, R19, RZ, 0x33, !PT ;  /* 0x00000013ff138212 */ /* 0x000fe400078e33ff */
[----:B------:R-:W-:Y:S02]  /*2f00*/  LOP3.LUT R0, R15, R0, RZ, 0xc0, !PT ;  /* 0x000000000f007212 */ /* 0x000fe400078ec0ff */
[----:B------:R-:W-:Y:S02]  /*2f10*/  SHF.R.U32.HI R15, RZ, UR6, R41 ;  /* 0x00000006ff0f7c19 */ /* 0x000fe40008011629 */
[----:B------:R-:W-:Y:S01]  /*2f20*/  LOP3.LUT R4, R19, R0, RZ, 0xc0, !PT ;  /* 0x0000000013047212 */ /* 0x000fe200078ec0ff */
[----:B------:R-:W-:Y:S01]  /*2f30*/  IMAD.MOV.U32 R0, RZ, RZ, RZ ;  /* 0x000000ffff007224 */ /* 0x000fe200078e00ff */
[----:B------:R-:W-:-:S02]  /*2f40*/  LOP3.LUT R15, R15, UR5, RZ, 0x30, !PT ;  /* 0x000000050f0f7c12 */ /* 0x000fc4000f8e30ff */
[----:B------:R-:W4:Y:S01]  /*2f50*/  FLO.U32 R51, R4 ;  /* 0x0000000400337300 */ /* 0x000f2200000e0000 */
[----:B------:R-:W-:-:S07]  /*2f60*/  LOP3.LUT R10, R23, R4, RZ, 0xc0, !PT ;  /* 0x00000004170a7212 */ /* 0x000fce00078ec0ff */
[----:B------:R-:W0:Y:S01]  /*2f70*/  POPC R10, R10 ;  /* 0x0000000a000a7309 */ /* 0x000e220000000000 */
[----:B----4-:R-:W-:-:S13]  /*2f80*/  ISETP.NE.AND P0, PT, R46, R51, PT ;  /* 0x000000332e00720c */ /* 0x010fda0003f05270 */
[----:B0-23--:R-:W-:Y:S05]  /*2f90*/  @P0 BRA `(.L_x_34) ;  /* 0x0000000000080947 */ /* 0x00dfea0003800000 */
[----:B------:R-:W-:-:S05]  /*2fa0*/  IMAD R17, R17, 0x4, R22 ;  /* 0x0000000411117824 */ /* 0x000fca00078e0216 */
[----:B------:R0:W2:Y:S02]  /*2fb0*/  ATOMS.ADD R0, [R17], R10 ;  /* 0x0000000a1100738c */ /* 0x0000a40000000000 */
.L_x_34:
[----:B------:R-:W-:Y:S05]  /*2fc0*/  BSYNC.RECONVERGENT B0 ;  /* 0x0000000000007941 */ /* 0x000fea0003800200 */
.L_x_33:
        /* <DEDUP_REMOVED lines=21> */
[----:B0-----:R-:W-:-:S02]  /*3120*/  VOTE.ANY R17, PT, P0 ;  /* 0x0000000000117806 */ /* 0x001fc400000e0100 */
[----:B------:R-:W-:Y:S02]  /*3130*/  @!P6 LOP3.LUT R9, RZ, R9, RZ, 0x33, !PT ;  /* 0x00000009ff09e212 */ /* 0x000fe400078e33ff */
[----:B------:R-:W-:Y:S02]  /*3140*/  LOP3.LUT R4, R5, R4, RZ, 0xc0, !PT ;  /* 0x0000000405047212 */ /* 0x000fe400078ec0ff */
[----:B------:R-:W-:Y:S02]  /*3150*/  @!P0 LOP3.LUT R17, RZ, R17, RZ, 0x33, !PT ;  /* 0x00000011ff118212 */ /* 0x000fe400078e33ff */
[----:B------:R-:W-:-:S04]  /*3160*/  LOP3.LUT R4, R9, R4, RZ, 0xc0, !PT ;  /* 0x0000000409047212 */ /* 0x000fc800078ec0ff */
[----:B------:R-:W-:Y:S01]  /*3170*/  LOP3.LUT R6, R17, R4, RZ, 0xc0, !PT ;  /* 0x0000000411067212 */ /* 0x000fe200078ec0ff */
[----:B------:R-:W-:Y:S01]  /*3180*/  IMAD.MOV.U32 R4, RZ, RZ, RZ ;  /* 0x000000ffff047224 */ /* 0x000fe200078e00ff */
[----:B------:R-:W-:Y:S02]  /*3190*/  SHF.R.U32.HI R17, RZ, UR6, R40 ;  /* 0x00000006ff117c19 */ /* 0x000fe40008011628 */
[----:B------:R-:W0:Y:S01]  /*31a0*/  FLO.U32 R45, R6 ;  /* 0x00000006002d7300 */ /* 0x000e2200000e0000 */
[----:B------:R-:W-:Y:S02]  /*31b0*/  LOP3.LUT R9, R23, R6, RZ, 0xc0, !PT ;  /* 0x0000000617097212 */ /* 0x000fe400078ec0ff */
[----:B------:R-:W-:-:S05]  /*31c0*/  LOP3.LUT R17, R17, UR5, RZ, 0x30, !PT ;  /* 0x0000000511117c12 */ /* 0x000fca000f8e30ff */
[----:B------:R-:W4:Y:S01]  /*31d0*/  POPC R9, R9 ;  /* 0x0000000900097309 */ /* 0x000f220000000000 */
[----:B0-----:R-:W-:-:S13]  /*31e0*/  ISETP.NE.AND P0, PT, R46, R45, PT ;  /* 0x0000002d2e00720c */ /* 0x001fda0003f05270 */
[----:B--234-:R-:W-:Y:S05]  /*31f0*/  @P0 BRA `(.L_x_36) ;  /* 0x0000000000080947 */ /* 0x01cfea0003800000 */
[----:B------:R-:W-:-:S06]  /*3200*/  IMAD R4, R15, 0x4, R22 ;  /* 0x000000040f047824 */ /* 0x000fcc00078e0216 */
[----:B------:R0:W2:Y:S02]  /*3210*/  ATOMS.ADD R4, [R4], R9 ;  /* 0x000000090404738c */ /* 0x0000a40000000000 */
.L_x_36:
[----:B------:R-:W-:Y:S05]  /*3220*/  BSYNC.RECONVERGENT B0 ;  /* 0x0000000000007941 */ /* 0x000fea0003800200 */
.L_x_35:
[----:B------:R-:W-:Y:S01]  /*3230*/  R2P PR, R17, 0x7f ;  /* 0x0000007f11007804 */ /* 0x000fe20000000000 */
[----:B--2---:R2:W3:Y:S01]  /*3240*/  SHFL.IDX PT, R45, R4, R45, 0x1f ;  /* 0x00001f2d042d7589 */ /* 0x0044e200000e0000 */
[----:B------:R-:W-:Y:S01]  /*3250*/  BSSY.RECONVERGENT B0, `(.L_x_37) ;  /* 0x0000023000007945 */ /* 0x000fe20003800200 */
[----:B------:R-:W-:-:S10]  /*3260*/  IMAD.MOV.U32 R6, RZ, RZ, RZ ;  /* 0x000000ffff067224 */ /* 0x000fd400078e00ff */
[----:B------:R-:W-:Y:S02]  /*3270*/  VOTE.ANY R0, PT, P0 ;  /* 0x0000000000007806 */ /* 0x000fe400000e0100 */
[----:B------:R-:W-:Y:S02]  /*3280*/  VOTE.ANY R5, PT, P1 ;  /* 0x0000000000057806 */ /* 0x000fe400008e0100 */
        /* <DEDUP_REMOVED lines=20> */
[----:B------:R-:W-:Y:S02]  /*33d0*/  LOP3.LUT R0, R15, R0, RZ, 0xc0, !PT ;  /* 0x000000000f007212 */ /* 0x000fe400078ec0ff */
[----:B------:R-:W-:-:S02]  /*33e0*/  SHF.R.U32.HI R15, RZ, UR6, R39 ;  /* 0x00000006ff0f7c19 */ /* 0x000fc40008011627 */
[----:B------:R-:W-:Y:S02]  /*33f0*/  LOP3.LUT R0, R19, R0, RZ, 0xc0, !PT ;  /* 0x0000000013007212 */ /* 0x000fe400078ec0ff */
[----:B------:R-:W-:Y:S02]  /*3400*/  LOP3.LUT R15, R15, UR5, RZ, 0x30, !PT ;  /* 0x000000050f0f7c12 */ /* 0x000fe4000f8e30ff */
[----:B------:R-:W4:Y:S01]  /*3410*/  FLO.U32 R19, R0 ;  /* 0x0000000000137300 */ /* 0x000f2200000e0000 */
[----:B------:R-:W-:-:S07]  /*3420*/  LOP3.LUT R5, R23, R0, RZ, 0xc0, !PT ;  /* 0x0000000017057212 */ /* 0x000fce00078ec0ff */
[----:B------:R-:W0:Y:S01]  /*3430*/  POPC R5, R5 ;  /* 0x0000000500057309 */ /* 0x000e220000000000 */
[----:B----4-:R-:W-:-:S13]  /*3440*/  ISETP.NE.AND P0, PT, R46, R19, PT ;  /* 0x000000132e00720c */ /* 0x010fda0003f05270 */
[----:B0-23--:R-:W-:Y:S05]  /*3450*/  @P0 BRA `(.L_x_38) ;  /* 0x0000000000080947 */ /* 0x00dfea0003800000 */
[----:B------:R-:W-:-:S06]  /*3460*/  IMAD R6, R17, 0x4, R22 ;  /* 0x0000000411067824 */ /* 0x000fcc00078e0216 */
[----:B------:R0:W2:Y:S02]  /*3470*/  ATOMS.ADD R6, [R6], R5 ;  /* 0x000000050606738c */ /* 0x0000a40000000000 */
.L_x_38:
[----:B------:R-:W-:Y:S05]  /*3480*/  BSYNC.RECONVERGENT B0 ;  /* 0x0000000000007941 */ /* 0x000fea0003800200 */
.L_x_37:
        /* <DEDUP_REMOVED lines=37> */
.L_x_40:
[----:B------:R-:W-:Y:S05]  /*36e0*/  BSYNC.RECONVERGENT B0 ;  /* 0x0000000000007941 */ /* 0x000fea0003800200 */
.L_x_39:
[----:B------:R-:W-:Y:S01]  /*36f0*/  R2P PR, R17, 0x7f ;  /* 0x0000007f11007804 */ /* 0x000fe20000000000 */
[----:B--2---:R2:W3:Y:S01]  /*3700*/  SHFL.IDX PT, R47, R0, R47, 0x1f ;  /* 0x00001f2f002f7589 */ /* 0x0044e200000e0000 */
[----:B------:R-:W-:Y:S11]  /*3710*/  BSSY.RECONVERGENT B0, `(.L_x_41) ;  /* 0x0000021000007945 */ /* 0x000ff60003800200 */
[----:B0-----:R-:W-:-:S02]  /*3720*/  VOTE.ANY R15, PT, P0 ;  /* 0x00000000000f7806 */ /* 0x001fc400000e0100 */
        /* <DEDUP_REMOVED lines=19> */
[----:B------:R-:W-:Y:S01]  /*3860*/  LOP3.LUT R15, R16, R15, RZ, 0xc0, !PT ;  /* 0x0000000f100f7212 */ /* 0x000fe200078ec0ff */
[----:B------:R-:W-:Y:S01]  /*3870*/  IMAD.MOV.U32 R16, RZ, RZ, RZ ;  /* 0x000000ffff107224 */ /* 0x000fe200078e00ff */
[----:B------:R-:W-:Y:S02]  /*3880*/  @!P0 LOP3.LUT R20, RZ, R20, RZ, 0x33, !PT ;  /* 0x00000014ff148212 */ /* 0x000fe400078e33ff */
[----:B------:R-:W-:-:S04]  /*3890*/  LOP3.LUT R15, R18, R15, RZ, 0xc0, !PT ;  /* 0x0000000f120f7212 */ /* 0x000fc800078ec0ff */
[----:B------:R-:W-:-:S04]  /*38a0*/  LOP3.LUT R20, R20, R15, RZ, 0xc0, !PT ;  /* 0x0000000f14147212 */ /* 0x000fc800078ec0ff */
[----:B------:R-:W0:Y:S01]  /*38b0*/  FLO.U32 R49, R20 ;  /* 0x0000001400317300 */ /* 0x000e2200000e0000 */
[----:B------:R-:W-:-:S07]  /*38c0*/  LOP3.LUT R50, R23, R20, RZ, 0xc0, !PT ;  /* 0x0000001417327212 */ /* 0x000fce00078ec0ff */
[----:B------:R-:W4:Y:S01]  /*38d0*/  POPC R50, R50 ;  /* 0x0000003200327309 */ /* 0x000f220000000000 */
[----:B0-----:R-:W-:-:S13]  /*38e0*/  ISETP.NE.AND P0, PT, R46, R49, PT ;  /* 0x000000312e00720c */ /* 0x001fda0003f05270 */
[----:B--234-:R-:W-:Y:S05]  /*38f0*/  @P0 BRA `(.L_x_42) ;  /* 0x0000000000080947 */ /* 0x01cfea0003800000 */
[----:B------:R-:W-:-:S05]  /*3900*/  IMAD R17, R17, 0x4, R22 ;  /* 0x0000000411117824 */ /* 0x000fca00078e0216 */
[----:B------:R0:W2:Y:S02]  /*3910*/  ATOMS.ADD R16, [R17], R50 ;  /* 0x000000321110738c */ /* 0x0000a40000000000 */
.L_x_42:
[----:B------:R-:W-:Y:S05]  /*3920*/  BSYNC.RECONVERGENT B0 ;  /* 0x0000000000007941 */ /* 0x000fea0003800200 */
.L_x_41:
[----:B------:R-:W-:Y:S01]  /*3930*/  R2P PR, R11, 0x7f ;  /* 0x0000007f0b007804 */ /* 0x000fe20000000000 */
[----:B--2---:R2:W3:Y:S01]  /*3940*/  SHFL.IDX PT, R49, R16, R49, 0x1f ;  /* 0x00001f3110317589 */ /* 0x0044e200000e0000 */
[----:B------:R-:W-:Y:S01]  /*3950*/  BSSY.RECONVERGENT B0, `(.L_x_43) ;  /* 0x0000021000007945 */ /* 0x000fe20003800200 */
[----:B------:R-:W-:-:S10]  /*3960*/  IMAD.MOV.U32 R20, RZ, RZ, RZ ;  /* 0x000000ffff147224 */ /* 0x000fd400078e00ff */
[----:B------:R-:W-:Y:S02]  /*3970*/  VOTE.ANY R0, PT, P0 ;  /* 0x0000000000007806 */ /* 0x000fe400000e0100 */
[----:B------:R-:W-:Y:S02]  /*3980*/  VOTE.ANY R15, PT, P1 ;  /* 0x00000000000f7806 */ /* 0x000fe400008e0100 */
[----:B------:R-:W-:Y:S02]  /*3990*/  @!P0 LOP3.LUT R0, RZ, R0, RZ, 0x33, !PT ;  /* 0x00000000ff008212 */ /* 0x000fe400078e33ff */
[----:B0-----:R-:W-:Y:S02]  /*39a0*/  VOTE.ANY R17, PT, P2 ;  /* 0x0000000000117806 */ /* 0x001fe400010e0100 */
        /* <DEDUP_REMOVED lines=25> */
[----:B------:R-:W-:-:S06]  /*3b40*/  IMAD R20, R11, 0x4, R22 ;  /* 0x000000040b147824 */ /* 0x000fcc00078e0216 */
[----:B------:R0:W2:Y:S02]  /*3b50*/  ATOMS.ADD R20, [R20], R21 ;  /* 0x000000151414738c */ /* 0x0000a40000000000 */
.L_x_44:
[----:B------:R-:W-:Y:S05]  /*3b60*/  BSYNC.RECONVERGENT B0 ;  /* 0x0000000000007941 */ /* 0x000fea0003800200 */
.L_x_43:
[----:B------:R-:W-:Y:S01]  /*3b70*/  R2P PR, R7, 0x7f ;  /* 0x0000007f07007804 */ /* 0x000fe20000000000 */
[----:B--2---:R2:W3:Y:S01]  /*3b80*/  SHFL.IDX PT, R20, R20, R15, 0x1f ;  /* 0x00001f0f14147589 */ /* 0x0044e200000e0000 */
[----:B------:R-:W-:Y:S01]  /*3b90*/  BSSY.RECONVERGENT B0, `(.L_x_45) ;  /* 0x0000023000007945 */ /* 0x000fe20003800200 */
[----:B------:R-:W-:-:S10]  /*3ba0*/  IMAD.MOV.U32 R16, RZ, RZ, RZ ;  /* 0x000000ffff107224 */ /* 0x000fd400078e00ff */
[----:B------:R-:W-:Y:S02]  /*3bb0*/  VOTE.ANY R0, PT, P0 ;  /* 0x0000000000007806 */ /* 0x000fe400000e0100 */
[----:B------:R-:W-:Y:S02]  /*3bc0*/  VOTE.ANY R11, PT, P1 ;  /* 0x00000000000b7806 */ /* 0x000fe400008e0100 */
[----:B------:R-:W-:Y:S02]  /*3bd0*/  @!P0 LOP3.LUT R0, RZ, R0, RZ, 0x33, !PT ;  /* 0x00000000ff008212 */ /* 0x000fe400078e33ff */
[----:B------:R-:W-:Y:S02]  /*3be0*/  @!P1 LOP3.LUT R11, RZ, R11, RZ, 0x33, !PT ;  /* 0x0000000bff0b9212 */ /* 0x000fe400078e33ff */
[----:B------:R-:W-:Y:S02]  /*3bf0*/  VOTE.ANY R17, PT, P2 ;  /* 0x0000000000117806 */ /* 0x000fe400010e0100 */
[----:B------:R-:W-:-:S02]  /*3c00*/  LOP3.LUT R0, R11, R0, RZ, 0xc0, !PT ;  /* 0x000000000b007212 */ /* 0x000fc400078ec0ff */
[----:B------:R-:W-:Y:S02]  /*3c10*/  VOTE.ANY R11, PT, P3 ;  /* 0x00000000000b7806 */ /* 0x000fe400018e0100 */
[----:B------:R-:W-:Y:S02]  /*3c20*/  @!P2 LOP3.LUT R17, RZ, R17, RZ, 0x33, !PT ;  /* 0x00000011ff11a212 */ /* 0x000fe400078e33ff */
[----:B------:R-:W-:Y:S02]  /*3c30*/  @!P3 LOP3.LUT R11, RZ, R11, RZ, 0x33, !PT ;  /* 0x0000000bff0bb212 */ /* 0x000fe400078e33ff */
[----:B------:R-:W-:Y:S02]  /*3c40*/  LOP3.LUT R0, R17, R0, RZ, 0xc0, !PT ;  /* 0x0000000011007212 */ /* 0x000fe400078ec0ff */
[----:B------:R-:W-:Y:S02]  /*3c50*/  LOP3.LUT P0, RZ, R7, 0x80, RZ, 0xc0, !PT ;  /* 0x0000008007ff7812 */ /* 0x000fe4000780c0ff */
[----:B------:R-:W-:-:S02]  /*3c60*/  VOTE.ANY R17, PT, P4 ;  /* 0x0000000000117806 */ /* 0x000fc400020e0100 */
[----:B------:R-:W-:Y:S02]  /*3c70*/  LOP3.LUT R0, R11, R0, RZ, 0xc0, !PT ;  /* 0x000000000b007212 */ /* 0x000fe400078ec0ff */
[----:B------:R-:W-:Y:S02]  /*3c80*/  VOTE.ANY R11, PT, P5 ;  /* 0x00000000000b7806 */ /* 0x000fe400028e0100 */
[----:B------:R-:W-:Y:S02]  /*3c90*/  @!P4 LOP3.LUT R17, RZ, R17, RZ, 0x33, !PT ;  /* 0x00000011ff11c212 */ /* 0x000fe400078e33ff */
[----:B------:R-:W-:Y:S02]  /*3ca0*/  @!P5 LOP3.LUT R11, RZ, R11, RZ, 0x33, !PT ;  /* 0x0000000bff0bd212 */ /* 0x000fe400078e33ff */
[----:B------:R-:W-:Y:S02]  /*3cb0*/  LOP3.LUT R0, R17, R0, RZ, 0xc0, !PT ;  /* 0x0000000011007212 */ /* 0x000fe400078ec0ff */
[----:B------:R-:W-:-:S02]  /*3cc0*/  VOTE.ANY R17, PT, P6 ;  /* 0x0000000000117806 */ /* 0x000fc400030e0100 */
[----:B------:R-:W-:Y:S02]  /*3cd0*/  LOP3.LUT R0, R11, R0, RZ, 0xc0, !PT ;  /* 0x000000000b007212 */ /* 0x000fe400078ec0ff */
[----:B------:R-:W-:Y:S02]  /*3ce0*/  VOTE.ANY R11, PT, P0 ;  /* 0x00000000000b7806 */ /* 0x000fe400000e0100 */
[----:B------:R-:W-:Y:S02]  /*3cf0*/  @!P6 LOP3.LUT R17, RZ, R17, RZ, 0x33, !PT ;  /* 0x00000011ff11e212 */ /* 0x000fe400078e33ff */
[----:B------:R-:W-:Y:S02]  /*3d00*/  @!P0 LOP3.LUT R11, RZ, R11, RZ, 0x33, !PT ;  /* 0x0000000bff0b8212 */ /* 0x000fe400078e33ff */
[----:B------:R-:W-:-:S04]  /*3d10*/  LOP3.LUT R0, R17, R0, RZ, 0xc0, !PT ;  /* 0x0000000011007212 */ /* 0x000fc800078ec0ff */
[----:B------:R-:W-:Y:S02]  /*3d20*/  LOP3.LUT R48, R11, R0, RZ, 0xc0, !PT ;  /* 0x000000000b307212 */ /* 0x000fe400078ec0ff */
[----:B------:R-:W-:Y:S02]  /*3d30*/  SHF.R.U32.HI R0, RZ, UR6, R36 ;  /* 0x00000006ff007c19 */ /* 0x000fe40008011624 */
[----:B------:R-:W4:Y:S01]  /*3d40*/  FLO.U32 R18, R48 ;  /* 0x0000003000127300 */ /* 0x000f2200000e0000 */
[----:B------:R-:W-:Y:S02]  /*3d50*/  LOP3.LUT R19, R23, R48, RZ, 0xc0, !PT ;  /* 0x0000003017137212 */ /* 0x000fe400078ec0ff */
[----:B------:R-:W-:-:S05]  /*3d60*/  LOP3.LUT R0, R0, UR5, RZ, 0x30, !PT ;  /* 0x0000000500007c12 */ /* 0x000fca000f8e30ff */
[----:B------:R-:W0:Y:S01]  /*3d70*/  POPC R19, R19 ;  /* 0x0000001300137309 */ /* 0x000e220000000000 */
[----:B----4-:R-:W-:-:S13]  /*3d80*/  ISETP.NE.AND P0, PT, R46, R18, PT ;  /* 0x000000122e00720c */ /* 0x010fda0003f05270 */
[----:B0-23--:R-:W-:Y:S05]  /*3d90*/  @P0 BRA `(.L_x_46) ;  /* 0x0000000000080947 */ /* 0x00dfea0003800000 */
[----:B------:R-:W-:-:S06]  /*3da0*/  IMAD R16, R7, 0x4, R22 ;  /* 0x0000000407107824 */ /* 0x000fcc00078e0216 */
[----:B------:R0:W2:Y:S02]  /*3db0*/  ATOMS.ADD R16, [R16], R19 ;  /* 0x000000131010738c */ /* 0x0000a40000000000 */
.L_x_46:
[----:B------:R-:W-:Y:S05]  /*3dc0*/  BSYNC.RECONVERGENT B0 ;  /* 0x0000000000007941 */ /* 0x000fea0003800200 */
.L_x_45:
[----:B------:R-:W-:Y:S01]  /*3dd0*/  R2P PR, R0, 0x7f ;  /* 0x0000007f00007804 */ /* 0x000fe20000000000 */
[----:B--2---:R2:W3:Y:S01]  /*3de0*/  SHFL.IDX PT, R18, R16, R18, 0x1f ;  /* 0x00001f1210127589 */ /* 0x0044e200000e0000 */
[----:B------:R-:W-:Y:S01]  /*3df0*/  SHF.R.U32.HI R11, RZ, UR6, R35 ;  /* 0x00000006ff0b7c19 */ /* 0x000fe20008011623 */
[----:B------:R-:W-:Y:S01]  /*3e00*/  BSSY.RECONVERGENT B0, `(.L_x_47) ;  /* 0x0000022000007945 */ /* 0x000fe20003800200 */
[----:B------:R-:W-:Y:S02]  /*3e10*/  IMAD.MOV.U32 R15, RZ, RZ, RZ ;  /* 0x000000ffff0f7224 */ /* 0x000fe400078e00ff */
[----:B------:R-:W-:-:S07]  /*3e20*/  LOP3.LUT R11, R11, UR5, RZ, 0x30, !PT ;  /* 0x000000050b0b7c12 */ /* 0x000fce000f8e30ff */
[----:B------:R-:W-:Y:S02]  /*3e30*/  VOTE.ANY R7, PT, P0 ;  /* 0x0000000000077806 */ /* 0x000fe400000e0100 */
[----:B------:R-:W-:Y:S02]  /*3e40*/  VOTE.ANY R48, PT, P1 ;  /* 0x0000000000307806 */ /* 0x000fe400008e0100 */
[----:B------:R-:W-:Y:S02]  /*3e50*/  @!P0 LOP3.LUT R7, RZ, R7, RZ, 0x33, !PT ;  /* 0x00000007ff078212 */ /* 0x000fe400078e33ff */
[----:B------:R-:W-:Y:S02]  /*3e60*/  @!P1 LOP3.LUT R48, RZ, R48, RZ, 0x33, !PT ;  /* 0x00000030ff309212 */ /* 0x000fe400078e33ff */
[----:B------:R-:W-:Y:S02]  /*3e70*/  LOP3.LUT P0, RZ, R0, 0x80, RZ, 0xc0, !PT ;  /* 0x0000008000ff7812 */ /* 0x000fe4000780c0ff */
[----:B------:R-:W-:-:S02]  /*3e80*/  LOP3.LUT R7, R48, R7, RZ, 0xc0, !PT ;  /* 0x0000000730077212 */ /* 0x000fc400078ec0ff */
[----:B------:R-:W-:-:S04]  /*3e90*/  VOTE.ANY R48, PT, P2 ;  /* 0x0000000000307806 */ /* 0x000fc800010e0100 */
[----:B------:R-:W-:-:S04]  /*3ea0*/  @!P2 LOP3.LUT R48, RZ, R48, RZ, 0x33, !PT ;  /* 0x00000030ff30a212 */ /* 0x000fc800078e33ff */
[----:B------:R-:W-:Y:S02]  /*3eb0*/  LOP3.LUT R7, R48, R7, RZ, 0xc0, !PT ;  /* 0x0000000730077212 */ /* 0x000fe400078ec0ff */
        /* <DEDUP_REMOVED lines=14> */
[----:B------:R-:W-:-:S04]  /*3fa0*/  LOP3.LUT R48, R48, R7, RZ, 0xc0, !PT ;  /* 0x0000000730307212 */ /* 0x000fc800078ec0ff */
[----:B------:R-:W4:Y:S01]  /*3fb0*/  FLO.U32 R52, R48 ;  /* 0x0000003000347300 */ /* 0x000f2200000e0000 */
[----:B------:R-:W-:-:S07]  /*3fc0*/  LOP3.LUT R17, R23, R48, RZ, 0xc0, !PT ;  /* 0x0000003017117212 */ /* 0x000fce00078ec0ff */
[----:B------:R-:W0:Y:S01]  /*3fd0*/  POPC R17, R17 ;  /* 0x0000001100117309 */ /* 0x000e220000000000 */
[----:B----4-:R-:W-:-:S13]  /*3fe0*/  ISETP.NE.AND P0, PT, R46, R52, PT ;  /* 0x000000342e00720c */ /* 0x010fda0003f05270 */
[----:B0-23--:R-:W-:Y:S05]  /*3ff0*/  @P0 BRA `(.L_x_48) ;  /* 0x0000000000080947 */ /* 0x00dfea0003800000 */
[----:B------:R-:W-:-:S05]  /*4000*/  IMAD R0, R0, 0x4, R22 ;  /* 0x0000000400007824 */ /* 0x000fca00078e0216 */
[----:B------:R0:W2:Y:S02]  /*4010*/  ATOMS.ADD R15, [R0], R17 ;  /* 0x00000011000f738c */ /* 0x0000a40000000000 */
.L_x_48:
[----:B------:R-:W-:Y:S05]  /*4020*/  BSYNC.RECONVERGENT B0 ;  /* 0x0000000000007941 */ /* 0x000fea0003800200 */
.L_x_47:
[----:B------:R-:W-:Y:S01]  /*4030*/  R2P PR, R11, 0x7f ;  /* 0x0000007f0b007804 */ /* 0x000fe20000000000 */
[----:B--2---:R2:W3:Y:S01]  /*4040*/  SHFL.IDX PT, R16, R15, R52, 0x1f ;  /* 0x00001f340f107589 */ /* 0x0044e200000e0000 */
[----:B------:R-:W-:Y:S11]  /*4050*/  BSSY.RECONVERGENT B0, `(.L_x_49) ;  /* 0x0000023000007945 */ /* 0x000ff60003800200 */
[----:B0-----:R-:W-:-:S02]  /*4060*/  VOTE.ANY R0, PT, P0 ;  /* 0x0000000000007806 */ /* 0x001fc400000e0100 */
[----:B------:R-:W-:Y:S02]  /*4070*/  VOTE.ANY R7, PT, P1 ;  /* 0x0000000000077806 */ /* 0x000fe400008e0100 */
[----:B------:R-:W-:Y:S02]  /*4080*/  @!P0 LOP3.LUT R0, RZ, R0, RZ, 0x33, !PT ;  /* 0x00000000ff008212 */ /* 0x000fe400078e33ff */
[----:B------:R-:W-:Y:S02]  /*4090*/  @!P1 LOP3.LUT R7, RZ, R7, RZ, 0x33, !PT ;  /* 0x00000007ff079212 */ /* 0x000fe400078e33ff */
[----:B------:R-:W-:Y:S02]  /*40a0*/  LOP3.LUT P0, RZ, R11, 0x80, RZ, 0xc0, !PT ;  /* 0x000000800bff7812 */ /* 0x000fe4000780c0ff */
        /* <DEDUP_REMOVED lines=19> */
[----:B------:R0:W4:Y:S01]  /*41e0*/  FLO.U32 R7, R0 ;  /* 0x0000000000077300 */ /* 0x00012200000e0000 */
[----:B------:R-:W-:-:S07]  /*41f0*/  LOP3.LUT R48, R23, R0, RZ, 0xc0, !PT ;  /* 0x0000000017307212 */ /* 0x000fce00078ec0ff */
[----:B--2---:R2:W1:Y:S01]  /*4200*/  POPC R15, R48 ;  /* 0x00000030000f7309 */ /* 0x0044620000000000 */
[----:B0-----:R-:W-:-:S04]  /*4210*/  SHF.R.U32.HI R0, RZ, UR6, R34 ;  /* 0x00000006ff007c19 */ /* 0x001fc80008011622 */
[----:B------:R-:W-:Y:S02]  /*4220*/  LOP3.LUT R0, R0, UR5, RZ, 0x30, !PT ;  /* 0x0000000500007c12 */ /* 0x000fe4000f8e30ff */
[----:B----4-:R-:W-:Y:S01]  /*4230*/  ISETP.NE.AND P0, PT, R46, R7, PT ;  /* 0x000000072e00720c */ /* 0x010fe20003f05270 */
[----:B--2---:R-:W-:-:S12]  /*4240*/  IMAD.MOV.U32 R48, RZ, RZ, RZ ;  /* 0x000000ffff307224 */ /* 0x004fd800078e00ff */
[----:B-1-3--:R-:W-:Y:S05]  /*4250*/  @P0 BRA `(.L_x_50) ;  /* 0x0000000000080947 */ /* 0x00afea0003800000 */
[----:B------:R-:W-:-:S06]  /*4260*/  IMAD R48, R11, 0x4, R22 ;  /* 0x000000040b307824 */ /* 0x000fcc00078e0216 */
[----:B------:R0:W1:Y:S02]  /*4270*/  ATOMS.ADD R48, [R48], R15 ;  /* 0x0000000f3030738c */ /* 0x0000640000000000 */
.L_x_50:
[----:B------:R-:W-:Y:S05]  /*4280*/  BSYNC.RECONVERGENT B0 ;  /* 0x0000000000007941 */ /* 0x000fea0003800200 */
.L_x_49:
[----:B------:R-:W-:Y:S01]  /*4290*/  R2P PR, R0, 0x7f ;  /* 0x0000007f00007804 */ /* 0x000fe20000000000 */
[----:B------:R-:W-:Y:S01]  /*42a0*/  IMAD.IADD R14, R14, 0x1, R8 ;  /* 0x000000010e0e7824 */ /* 0x000fe200078e0208 */
[----:B------:R-:W-:Y:S01]  /*42b0*/  BSSY.RECONVERGENT B0, `(.L_x_51) ;  /* 0x0000025000007945 */ /* 0x000fe20003800200 */
[----:B------:R-:W-:Y:S02]  /*42c0*/  IMAD.IADD R13, R13, 0x1, R12 ;  /* 0x000000010d0d7824 */ /* 0x000fe400078e020c */
[----:B-1----:R1:W2:Y:S08]  /*42d0*/  SHFL.IDX PT, R12, R48, R7, 0x1f ;  /* 0x00001f07300c7589 */ /* 0x0022b000000e0000 */
[----:B------:R-:W-:-:S02]  /*42e0*/  VOTE.ANY R11, PT, P0 ;  /* 0x00000000000b7806 */ /* 0x000fc400000e0100 */
[----:B------:R-:W-:Y:S01]  /*42f0*/  VOTE.ANY R8, PT, P1 ;  /* 0x0000000000087806 */ /* 0x000fe200008e0100 */
[----:B-1----:R-:W-:Y:S01]  /*4300*/  IMAD.MOV.U32 R7, RZ, RZ, RZ ;  /* 0x000000ffff077224 */ /* 0x002fe200078e00ff */
        /* <DEDUP_REMOVED lines=22> */
[----:B------:R1:W3:Y:S01]  /*4470*/  FLO.U32 R8, R52 ;  /* 0x0000003400087300 */ /* 0x0002e200000e0000 */
[----:B------:R-:W-:-:S07]  /*4480*/  LOP3.LUT R11, R23, R52, RZ, 0xc0, !PT ;  /* 0x00000034170b7212 */ /* 0x000fce00078ec0ff */
[----:B------:R-:W4:Y:S01]  /*4490*/  POPC R11, R11 ;  /* 0x0000000b000b7309 */ /* 0x000f220000000000 */
[----:B-1----:R-:W-:-:S04]  /*44a0*/  SHF.R.U32.HI R52, RZ, UR6, R26 ;  /* 0x00000006ff347c19 */ /* 0x002fc8000801161a */
[----:B------:R-:W-:Y:S02]  /*44b0*/  LOP3.LUT R48, R52, UR5, RZ, 0x30, !PT ;  /* 0x0000000534307c12 */ /* 0x000fe4000f8e30ff */
[----:B---3--:R-:W-:-:S13]  /*44c0*/  ISETP.NE.AND P0, PT, R46, R8, PT ;  /* 0x000000082e00720c */ /* 0x008fda0003f05270 */
[----:B--2-4-:R-:W-:Y:S05]  /*44d0*/  @P0 BRA `(.L_x_52) ;  /* 0x0000000000080947 */ /* 0x014fea0003800000 */
[----:B------:R-:W-:-:S05]  /*44e0*/  IMAD R0, R0, 0x4, R22 ;  /* 0x0000000400007824 */ /* 0x000fca00078e0216 */
[----:B------:R1:W2:Y:S02]  /*44f0*/  ATOMS.ADD R7, [R0], R11 ;  /* 0x0000000b0007738c */ /* 0x0002a40000000000 */
.L_x_52:
[----:B------:R-:W-:Y:S05]  /*4500*/  BSYNC.RECONVERGENT B0 ;  /* 0x0000000000007941 */ /* 0x000fea0003800200 */
.L_x_51:
[----:B------:R-:W-:Y:S01]  /*4510*/  R2P PR, R48, 0x7f ;  /* 0x0000007f30007804 */ /* 0x000fe20000000000 */
[----:B------:R-:W-:Y:S01]  /*4520*/  IMAD.IADD R10, R10, 0x1, R51 ;  /* 0x000000010a0a7824 */ /* 0x000fe200078e0233 */
[----:B--2---:R2:W3:Y:S01]  /*4530*/  SHFL.IDX PT, R8, R7, R8, 0x1f ;  /* 0x00001f0807087589 */ /* 0x0044e200000e0000 */
[----:B------:R-:W-:Y:S01]  /*4540*/  BSSY.RECONVERGENT B0, `(.L_x_53) ;  /* 0x0000024000007945 */ /* 0x000fe20003800200 */
[----:B------:R-:W-:Y:S02]  /*4550*/  IMAD.IADD R9, R9, 0x1, R45 ;  /* 0x0000000109097824 */ /* 0x000fe400078e022d */
[----:B------:R-:W-:-:S07]  /*4560*/  IMAD.MOV.U32 R45, RZ, RZ, RZ ;  /* 0x000000ffff2d7224 */ /* 0x000fce00078e00ff */
[----:B-1----:R-:W-:Y:S02]  /*4570*/  VOTE.ANY R0, PT, P0 ;  /* 0x0000000000007806 */ /* 0x002fe400000e0100 */
        /* <DEDUP_REMOVED lines=23> */
[----:B------:R-:W-:Y:S02]  /*46f0*/  SHF.R.U32.HI R51, RZ, UR6, R33 ;  /* 0x00000006ff337c19 */ /* 0x000fe40008011621 */
[----:B------:R1:W4:Y:S02]  /*4700*/  FLO.U32 R0, R52 ;  /* 0x0000003400007300 */ /* 0x00032400000e0000 */
[----:B------:R-:W-:Y:S02]  /*4710*/  LOP3.LUT R51, R51, UR5, RZ, 0x30, !PT ;  /* 0x0000000533337c12 */ /* 0x000fe4000f8e30ff */
[----:B-1----:R-:W-:-:S04]  /*4720*/  LOP3.LUT R52, R23, R52, RZ, 0xc0, !PT ;  /* 0x0000003417347212 */ /* 0x002fc800078ec0ff */
[----:B--2---:R1:W2:Y:S01]  /*4730*/  POPC R7, R52 ;  /* 0x0000003400077309 */ /* 0x0042a20000000000 */
[----:B----4-:R-:W-:-:S13]  /*4740*/  ISETP.NE.AND P0, PT, R46, R0, PT ;  /* 0x000000002e00720c */ /* 0x010fda0003f05270 */
[----:B-123--:R-:W-:Y:S05]  /*4750*/  @P0 BRA `(.L_x_54) ;  /* 0x0000000000080947 */ /* 0x00efea0003800000 */
[----:B------:R-:W-:-:S05]  /*4760*/  IMAD R48, R48, 0x4, R22 ;  /* 0x0000000430307824 */ /* 0x000fca00078e0216 */
[----:B------:R1:W2:Y:S02]  /*4770*/  ATOMS.ADD R45, [R48], R7 ;  /* 0x00000007302d738c */ /* 0x0002a40000000000 */
.L_x_54:
[----:B------:R-:W-:Y:S05]  /*4780*/  BSYNC.RECONVERGENT B0 ;  /* 0x0000000000007941 */ /* 0x000fea0003800200 */
.L_x_53:
[----:B------:R-:W-:Y:S01]  /*4790*/  R2P PR, R51, 0x7f ;  /* 0x0000007f33007804 */ /* 0x000fe20000000000 */
[----:B------:R-:W-:Y:S01]  /*47a0*/  IMAD.IADD R6, R5, 0x1, R6 ;  /* 0x0000000105067824 */ /* 0x000fe200078e0206 */
[----:B--2---:R2:W3:Y:S01]  /*47b0*/  SHFL.IDX PT, R0, R45, R0, 0x1f ;  /* 0x00001f002d007589 */ /* 0x0044e200000e0000 */
[----:B------:R-:W-:Y:S01]  /*47c0*/  IMAD.IADD R4, R4, 0x1, R47 ;  /* 0x0000000104047824 */ /* 0x000fe200078e022f */
[----:B------:R-:W-:Y:S01]  /*47d0*/  SHF.R.U32.HI R47, RZ, UR6, R32 ;  /* 0x00000006ff2f7c19 */ /* 0x000fe20008011620 */
[----:B------:R-:W-:Y:S03]  /*47e0*/  BSSY.RECONVERGENT B0, `(.L_x_55) ;  /* 0x0000022000007945 */ /* 0x000fe60003800200 */
[----:B------:R-:W-:-:S05]  /*47f0*/  LOP3.LUT R47, R47, UR5, RZ, 0x30, !PT ;  /* 0x000000052f2f7c12 */ /* 0x000fca000f8e30ff */
        /* <DEDUP_REMOVED lines=9> */
[----:B------:R-:W-:Y:S02]  /*4890*/  VOTE.ANY R48, PT, P3 ;  /* 0x0000000000307806 */ /* 0x000fe400018e0100 */
[----:B------:R-:W-:Y:S02]  /*48a0*/  VOTE.ANY R52, PT, P0 ;  /* 0x0000000000347806 */ /* 0x000fe400000e0100 */
[----:B------:R-:W-:Y:S02]  /*48b0*/  @!P3 LOP3.LUT R48, RZ, R48, RZ, 0x33, !PT ;  /* 0x00000030ff30b212 */ /* 0x000fe400078e33ff */
[----:B------:R-:W-:Y:S02]  /*48c0*/  @!P0 LOP3.LUT R52, RZ, R52, RZ, 0x33, !PT ;  /* 0x00000034ff348212 */ /* 0x000fe400078e33ff */
        /* <DEDUP_REMOVED lines=9> */
[----:B------:R-:W-:Y:S01]  /*4960*/  LOP3.LUT R5, R48, R5, RZ, 0xc0, !PT ;  /* 0x0000000530057212 */ /* 0x000fe200078ec0ff */
[----:B------:R-:W-:-:S03]  /*4970*/  IMAD.MOV.U32 R48, RZ, RZ, RZ ;  /* 0x000000ffff307224 */ /* 0x000fc600078e00ff */
[----:B------:R-:W-:-:S04]  /*4980*/  LOP3.LUT R52, R52, R5, RZ, 0xc0, !PT ;  /* 0x0000000534347212 */ /* 0x000fc800078ec0ff */
[----:B------:R1:W4:Y:S02]  /*4990*/  FLO.U32 R5, R52 ;  /* 0x0000003400057300 */ /* 0x00032400000e0000 */
[----:B-1----:R-:W-:-:S06]  /*49a0*/  LOP3.LUT R52, R23, R52, RZ, 0xc0, !PT ;  /* 0x0000003417347212 */ /* 0x002fcc00078ec0ff */
[----:B--2---:R1:W2:Y:S01]  /*49b0*/  POPC R45, R52 ;  /* 0x00000034002d7309 */ /* 0x0042a20000000000 */
[----:B----4-:R-:W-:-:S13]  /*49c0*/  ISETP.NE.AND P0, PT, R46, R5, PT ;  /* 0x000000052e00720c */ /* 0x010fda0003f05270 */
[----:B-1-3--:R-:W-:Y:S05]  /*49d0*/  @P0 BRA `(.L_x_56) ;  /* 0x0000000000080947 */ /* 0x00afea0003800000 */
[----:B------:R-:W-:-:S06]  /*49e0*/  IMAD R48, R51, 0x4, R22 ;  /* 0x0000000433307824 */ /* 0x000fcc00078e0216 */
[----:B--2---:R1:W3:Y:S02]  /*49f0*/  ATOMS.ADD R48, [R48], R45 ;  /* 0x0000002d3030738c */ /* 0x0042e40000000000 */
.L_x_56:
[----:B------:R-:W-:Y:S05]  /*4a00*/  BSYNC.RECONVERGENT B0 ;  /* 0x0000000000007941 */ /* 0x000fea0003800200 */
.L_x_55:
[----:B------:R-:W-:Y:S01]  /*4a10*/  R2P PR, R47, 0x7f ;  /* 0x0000007f2f007804 */ /* 0x000fe20000000000 */
[----:B------:R-:W-:Y:S01]  /*4a20*/  IMAD.IADD R50, R50, 0x1, R49 ;  /* 0x0000000132327824 */ /* 0x000fe200078e0231 */
[----:B---3--:R3:W4:Y:S01]  /*4a30*/  SHFL.IDX PT, R48, R48, R5, 0x1f ;  /* 0x00001f0530307589 */ /* 0x00872200000e0000 */
[----:B------:R-:W-:Y:S01]  /*4a40*/  IMAD.IADD R20, R21, 0x1, R20 ;  /* 0x0000000115147824 */ /* 0x000fe200078e0214 */
[----:B------:R-:W-:Y:S01]  /*4a50*/  SHF.R.U32.HI R21, RZ, UR6, R31 ;  /* 0x00000006ff157c19 */ /* 0x000fe2000801161f */
[----:B------:R-:W-:Y:S03]  /*4a60*/  BSSY.RECONVERGENT B0, `(.L_x_57) ;  /* 0x0000022000007945 */ /* 0x000fe60003800200 */
[----:B---3--:R-:W-:Y:S01]  /*4a70*/  LOP3.LUT R5, R21, UR5, RZ, 0x30, !PT ;  /* 0x0000000515057c12 */ /* 0x008fe2000f8e30ff */
[----:B------:R-:W-:-:S04]  /*4a80*/  IMAD.MOV.U32 R21, RZ, RZ, RZ ;  /* 0x000000ffff157224 */ /* 0x000fc800078e00ff */
        /* <DEDUP_REMOVED lines=23> */
[----:B------:R-:W-:-:S04]  /*4c00*/  LOP3.LUT R52, R49, R52, RZ, 0xc0, !PT ;  /* 0x0000003431347212 */ /* 0x000fc800078ec0ff */
[----:B------:R-:W3:Y:S01]  /*4c10*/  FLO.U32 R49, R52 ;  /* 0x0000003400317300 */ /* 0x000ee200000e0000 */
[----:B------:R-:W-:-:S07]  /*4c20*/  LOP3.LUT R51, R23, R52, RZ, 0xc0, !PT ;  /* 0x0000003417337212 */ /* 0x000fce00078ec0ff */
[----:B------:R-:W0:Y:S01]  /*4c30*/  POPC R51, R51 ;  /* 0x0000003300337309 */ /* 0x000e220000000000 */
[----:B---3--:R-:W-:-:S13]  /*4c40*/  ISETP.NE.AND P0, PT, R46, R49, PT ;  /* 0x000000312e00720c */ /* 0x008fda0003f05270 */
[----:B0---4-:R-:W-:Y:S05]  /*4c50*/  @P0 BRA `(.L_x_58) ;  /* 0x0000000000080947 */ /* 0x011fea0003800000 */
[----:B------:R-:W-:-:S05]  /*4c60*/  IMAD R52, R47, 0x4, R22 ;  /* 0x000000042f347824 */ /* 0x000fca00078e0216 */
[----:B------:R0:W3:Y:S02]  /*4c70*/  ATOMS.ADD R21, [R52], R51 ;  /* 0x000000333415738c */ /* 0x0000e40000000000 */
.L_x_58:
[----:B------:R-:W-:Y:S05]  /*4c80*/  BSYNC.RECONVERGENT B0 ;  /* 0x0000000000007941 */ /* 0x000fea0003800200 */
.L_x_57:
        /* <DEDUP_REMOVED lines=9> */
[----:B0-----:R-:W-:Y:S02]  /*4d20*/  VOTE.ANY R52, PT, P1 ;  /* 0x0000000000347806 */ /* 0x001fe400008e0100 */
        /* <DEDUP_REMOVED lines=22> */
[----:B------:R-:W0:Y:S01]  /*4e90*/  FLO.U32 R19, R52 ;  /* 0x0000003400137300 */ /* 0x000e2200000e0000 */
[----:B------:R-:W-:-:S07]  /*4ea0*/  LOP3.LUT R47, R23, R52, RZ, 0xc0, !PT ;  /* 0x00000034172f7212 */ /* 0x000fce00078ec0ff */
[----:B------:R-:W3:Y:S01]  /*4eb0*/  POPC R47, R47 ;  /* 0x0000002f002f7309 */ /* 0x000ee20000000000 */
[----:B0-----:R-:W-:-:S13]  /*4ec0*/  ISETP.NE.AND P0, PT, R46, R19, PT ;  /* 0x000000132e00720c */ /* 0x001fda0003f05270 */
[----:B---34-:R-:W-:Y:S05]  /*4ed0*/  @P0 BRA `(.L_x_60) ;  /* 0x0000000000080947 */ /* 0x018fea0003800000 */
[----:B------:R-:W-:-:S05]  /*4ee0*/  IMAD R52, R5, 0x4, R22 ;  /* 0x0000000405347824 */ /* 0x000fca00078e0216 */
[----:B------:R0:W3:Y:S02]  /*4ef0*/  ATOMS.ADD R17, [R52], R47 ;  /* 0x0000002f3411738c */ /* 0x0000e40000000000 */
.L_x_60:
[----:B------:R-:W-:Y:S05]  /*4f00*/  BSYNC.RECONVERGENT B0 ;  /* 0x0000000000007941 */ /* 0x000fea0003800200 */
.L_x_59:
        /* <DEDUP_REMOVED lines=39> */
.L_x_62:
[----:B------:R-:W-:Y:S05]  /*5180*/  BSYNC.RECONVERGENT B0 ;  /* 0x0000000000007941 */ /* 0x000fea0003800200 */
.L_x_61:
[----:B------:R-:W-:Y:S01]  /*5190*/  R2P PR, R19, 0x7f ;  /* 0x0000007f13007804 */ /* 0x000fe20000000000 */
[----:B------:R-:W-:Y:S01]  /*51a0*/  IMAD.IADD R0, R7, 0x1, R0 ;  /* 0x0000000107007824 */ /* 0x000fe200078e0200 */
[----:B---3--:R3:W4:Y:S01]  /*51b0*/  SHFL.IDX PT, R11, R11, R5, 0x1f ;  /* 0x00001f050b0b7589 */ /* 0x00872200000e0000 */
[----:B--2---:R-:W-:Y:S01]  /*51c0*/  IMAD.IADD R48, R45, 0x1, R48 ;  /* 0x000000012d307824 */ /* 0x004fe200078e0230 */
[----:B-1----:R-:W-:Y:S01]  /*51d0*/  SHF.R.U32.HI R45, RZ, UR6, R28 ;  /* 0x00000006ff2d7c19 */ /* 0x002fe2000801161c */
[----:B------:R-:W-:Y:S03]  /*51e0*/  BSSY.RECONVERGENT B0, `(.L_x_63) ;  /* 0x0000022000007945 */ /* 0x000fe60003800200 */
[----:B------:R-:W-:-:S05]  /*51f0*/  LOP3.LUT R45, R45, UR5, RZ, 0x30, !PT ;  /* 0x000000052d2d7c12 */ /* 0x000fca000f8e30ff */
        /* <DEDUP_REMOVED lines=24> */
[----:B------:R0:W1:Y:S01]  /*5380*/  FLO.U32 R7, R52 ;  /* 0x0000003400077300 */ /* 0x00006200000e0000 */
[----:B------:R-:W-:-:S07]  /*5390*/  LOP3.LUT R49, R23, R52, RZ, 0xc0, !PT ;  /* 0x0000003417317212 */ /* 0x000fce00078ec0ff */
[----:B------:R-:W2:Y:S01]  /*53a0*/  POPC R49, R49 ;  /* 0x0000003100317309 */ /* 0x000ea20000000000 */
[----:B0-----:R-:W-:Y:S01]  /*53b0*/  IMAD.MOV.U32 R52, RZ, RZ, RZ ;  /* 0x000000ffff347224 */ /* 0x001fe200078e00ff */
[----:B-1----:R-:W-:-:S13]  /*53c0*/  ISETP.NE.AND P0, PT, R46, R7, PT ;  /* 0x000000072e00720c */ /* 0x002fda0003f05270 */
[----:B--234-:R-:W-:Y:S05]  /*53d0*/  @P0 BRA `(.L_x_64) ;  /* 0x0000000000080947 */ /* 0x01cfea0003800000 */
[----:B------:R-:W-:-:S06]  /*53e0*/  IMAD R52, R19, 0x4, R22 ;  /* 0x0000000413347824 */ /* 0x000fcc00078e0216 */
[----:B------:R0:W1:Y:S02]  /*53f0*/  ATOMS.ADD R52, [R52], R49 ;  /* 0x000000313434738c */ /* 0x0000640000000000 */
.L_x_64:
[----:B------:R-:W-:Y:S05]  /*5400*/  BSYNC.RECONVERGENT B0 ;  /* 0x0000000000007941 */ /* 0x000fea0003800200 */
.L_x_63:
[----:B------:R-:W-:Y:S01]  /*5410*/  R2P PR, R45, 0x7f ;  /* 0x0000007f2d007804 */ /* 0x000fe20000000000 */
[----:B-1----:R1:W2:Y:S01]  /*5420*/  SHFL.IDX PT, R52, R52, R7, 0x1f ;  /* 0x00001f0734347589 */ /* 0x0022a200000e0000 */
[----:B------:R-:W-:Y:S11]  /*5430*/  BSSY.RECONVERGENT B0, `(.L_x_65) ;  /* 0x0000021000007945 */ /* 0x000ff60003800200 */
[----:B------:R-:W-:-:S02]  /*5440*/  VOTE.ANY R5, PT, P0 ;  /* 0x0000000000057806 */ /* 0x000fc400000e0100 */
[----:B------:R-:W-:Y:S02]  /*5450*/  VOTE.ANY R19, PT, P1 ;  /* 0x0000000000137806 */ /* 0x000fe400008e0100 */
[----:B------:R-:W-:Y:S02]  /*5460*/  @!P0 LOP3.LUT R5, RZ, R5, RZ, 0x33, !PT ;  /* 0x00000005ff058212 */ /* 0x000fe400078e33ff */
[----:B------:R-:W-:Y:S02]  /*5470*/  @!P1 LOP3.LUT R19, RZ, R19, RZ, 0x33, !PT ;  /* 0x00000013ff139212 */ /* 0x000fe400078e33ff */
[----:B-1----:R-:W-:Y:S02]  /*5480*/  VOTE.ANY R7, PT, P5 ;  /* 0x0000000000077806 */ /* 0x002fe400028e0100 */
[----:B------:R-:W-:Y:S02]  /*5490*/  LOP3.LUT R5, R19, R5, RZ, 0xc0, !PT ;  /* 0x0000000513057212 */ /* 0x000fe400078ec0ff */
[----:B------:R-:W-:-:S02]  /*54a0*/  VOTE.ANY R19, PT, P2 ;  /* 0x0000000000137806 */ /* 0x000fc400010e0100 */
        /* <DEDUP_REMOVED lines=9> */
[----:B------:R-:W-:-:S04]  /*5540*/  LOP3.LUT R5, R19, R5, RZ, 0xc0, !PT ;  /* 0x0000000513057212 */ /* 0x000fc800078ec0ff */
[----:B------:R-:W-:Y:S02]  /*5550*/  LOP3.LUT R5, R7, R5, RZ, 0xc0, !PT ;  /* 0x0000000507057212 */ /* 0x000fe400078ec0ff */
[----:B------:R-:W-:-:S04]  /*5560*/  VOTE.ANY R7, PT, P6 ;  /* 0x0000000000077806 */ /* 0x000fc800030e0100 */
[----:B------:R-:W-:-:S04]  /*5570*/  @!P6 LOP3.LUT R7, RZ, R7, RZ, 0x33, !PT ;  /* 0x00000007ff07e212 */ /* 0x000fc800078e33ff */
[----:B------:R-:W-:Y:S02]  /*5580*/  LOP3.LUT R5, R7, R5, RZ, 0xc0, !PT ;  /* 0x0000000507057212 */ /* 0x000fe400078ec0ff */
[----:B------:R-:W-:-:S04]  /*5590*/  VOTE.ANY R7, PT, P0 ;  /* 0x0000000000077806 */ /* 0x000fc800000e0100 */
[----:B------:R-:W-:-:S04]  /*55a0*/  @!P0 LOP3.LUT R7, RZ, R7, RZ, 0x33, !PT ;  /* 0x00000007ff078212 */ /* 0x000fc800078e33ff */
[----:B------:R-:W-:-:S04]  /*55b0*/  LOP3.LUT R19, R7, R5, RZ, 0xc0, !PT ;  /* 0x0000000507137212 */ /* 0x000fc800078ec0ff */
[----:B------:R-:W1:Y:S01]  /*55c0*/  FLO.U32 R7, R19 ;  /* 0x0000001300077300 */ /* 0x000e6200000e0000 */
[----:B------:R-:W-:-:S07]  /*55d0*/  LOP3.LUT R5, R23, R19, RZ, 0xc0, !PT ;  /* 0x0000001317057212 */ /* 0x000fce00078ec0ff */
[----:B------:R-:W3:Y:S01]  /*55e0*/  POPC R5, R5 ;  /* 0x0000000500057309 */ /* 0x000ee20000000000 */
[----:B-1----:R-:W-:Y:S01]  /*55f0*/  ISETP.NE.AND P0, PT, R46, R7, PT ;  /* 0x000000072e00720c */ /* 0x002fe20003f05270 */
[----:B------:R-:W-:-:S12]  /*5600*/  IMAD.MOV.U32 R46, RZ, RZ, RZ ;  /* 0x000000ffff2e7224 */ /* 0x000fd800078e00ff */
[----:B--23--:R-:W-:Y:S05]  /*5610*/  @P0 BRA `(.L_x_66) ;  /* 0x0000000000080947 */ /* 0x00cfea0003800000 */
[----:B------:R-:W-:-:S05]  /*5620*/  IMAD R22, R45, 0x4, R22 ;  /* 0x000000042d167824 */ /* 0x000fca00078e0216 */
[----:B------:R1:W2:Y:S02]  /*5630*/  ATOMS.ADD R46, [R22], R5 ;  /* 0x00000005162e738c */ /* 0x0002a40000000000 */
.L_x_66:
[----:B------:R-:W-:Y:S05]  /*5640*/  BSYNC.RECONVERGENT B0 ;  /* 0x0000000000007941 */ /* 0x000fea0003800200 */
.L_x_65:
[----:B-12---:R1:W2:Y:S01]  /*5650*/  SHFL.IDX PT, R22, R46, R7, 0x1f ;  /* 0x00001f072e167589 */ /* 0x0062a200000e0000 */
[----:B------:R-:W-:Y:S01]  /*5660*/  LOP3.LUT R19, R44, 0x7fffffff, RZ, 0x3c, !PT ;  /* 0x7fffffff2c137812 */ /* 0x000fe200078e3cff */
[----:B------:R-:W-:Y:S01]  /*5670*/  IMAD.IADD R11, R15, 0x1, R11 ;  /* 0x000000010f0b7824 */ /* 0x000fe200078e020b */
[----:B------:R-:W-:Y:S01]  /*5680*/  LEA R14, R14, UR4, 0x2 ;  /* 0x000000040e0e7c11 */ /* 0x000fe2000f8e10ff */
[----:B------:R-:W-:Y:S01]  /*5690*/  BAR.SYNC.DEFER_BLOCKING 0x0 ;  /* 0x0000000000007b1d */ /* 0x000fe20000010000 */
[----:B------:R-:W-:Y:S01]  /*56a0*/  LOP3.LUT R43, R43, 0x7fffffff, RZ, 0x3c, !PT ;  /* 0x7fffffff2b2b7812 */ /* 0x000fe200078e3cff */
[----:B------:R-:W-:Y:S01]  /*56b0*/  IMAD.IADD R21, R51, 0x1, R21 ;  /* 0x0000000133157824 */ /* 0x000fe200078e0215 */
[----:B------:R-:W-:Y:S01]  /*56c0*/  LEA R13, R13, UR4, 0x2 ;  /* 0x000000040d0d7c11 */ /* 0x000fe2000f8e10ff */
[----:B------:R-:W-:Y:S01]  /*56d0*/  IMAD.IADD R17, R47, 0x1, R17 ;  /* 0x000000012f117824 */ /* 0x000fe200078e0211 */
[----:B------:R-:W-:Y:S01]  /*56e0*/  LOP3.LUT R15, R42, 0x7fffffff, RZ, 0x3c, !PT ;  /* 0x7fffffff2a0f7812 */ /* 0x000fe200078e3cff */
[----:B------:R-:W-:Y:S01]  /*56f0*/  IMAD.IADD R52, R49, 0x1, R52 ;  /* 0x0000000131347824 */ /* 0x000fe200078e0234 */
[----:B------:R-:W-:Y:S01]  /*5700*/  LEA R10, R10, UR4, 0x2 ;  /* 0x000000040a0a7c11 */ /* 0x000fe2000f8e10ff */
[----:B------:R-:W-:Y:S01]  /*5710*/  BSSY B1, `(.L_x_67) ;  /* 0x0000058000017945 */ /* 0x000fe20003800000 */
[----:B------:R-:W-:-:S02]  /*5720*/  LEA R42, R9, UR4, 0x2 ;  /* 0x00000004092a7c11 */ /* 0x000fc4000f8e10ff */
[----:B------:R-:W-:Y:S02]  /*5730*/  LEA R4, R4, UR4, 0x2 ;  /* 0x0000000404047c11 */ /* 0x000fe4000f8e10ff */
[----:B------:R-:W-:Y:S02]  /*5740*/  LEA R50, R50, UR4, 0x2 ;  /* 0x0000000432327c11 */ /* 0x000fe4000f8e10ff */
[----:B-1----:R-:W-:Y:S02]  /*5750*/  LEA R7, R20, UR4, 0x2 ;  /* 0x0000000414077c11 */ /* 0x002fe4000f8e10ff */
[----:B------:R-:W-:Y:S02]  /*5760*/  LEA R18, R18, UR4, 0x2 ;  /* 0x0000000412127c11 */ /* 0x000fe4000f8e10ff */
[----:B------:R-:W-:Y:S01]  /*5770*/  LEA R9, R16, UR4, 0x2 ;  /* 0x0000000410097c11 */ /* 0x000fe2000f8e10ff */
[----:B--2---:R-:W-:Y:S01]  /*5780*/  IMAD.IADD R22, R5, 0x1, R22 ;  /* 0x0000000105167824 */ /* 0x004fe200078e0216 */
[----:B------:R-:W-:-:S02]  /*5790*/  LEA R5, R6, UR4, 0x2 ;  /* 0x0000000406057c11 */ /* 0x000fc4000f8e10ff */
[----:B------:R-:W-:Y:S01]  /*57a0*/  LEA R12, R12, UR4, 0x2 ;  /* 0x000000040c0c7c11 */ /* 0x000fe2000f8e10ff */
[----:B------:R-:W-:Y:S01]  /*57b0*/  STS [R14+-0x4], R19 ;  /* 0xfffffc130e007388 */ /* 0x000fe20000000800 */
[----:B------:R-:W-:Y:S02]  /*57c0*/  LEA R48, R48, UR4, 0x2 ;  /* 0x0000000430307c11 */ /* 0x000fe4000f8e10ff */
[----:B------:R-:W-:Y:S01]  /*57d0*/  LEA R21, R21, UR4, 0x2 ;  /* 0x0000000415157c11 */ /* 0x000fe2000f8e10ff */
[----:B------:R1:W-:Y:S01]  /*57e0*/  STS [R13+-0x4], R43 ;  /* 0xfffffc2b0d007388 */ /* 0x0003e20000000800 */
[----:B------:R-:W-:Y:S02]  /*57f0*/  LEA R11, R11, UR4, 0x2 ;  /* 0x000000040b0b7c11 */ /* 0x000fe4000f8e10ff */
[----:B------:R-:W-:Y:S01]  /*5800*/  LEA R52, R52, UR4, 0x2 ;  /* 0x0000000434347c11 */ /* 0x000fe2000f8e10ff */
[----:B------:R2:W-:Y:S01]  /*5810*/  STS [R10+-0x4], R15 ;  /* 0xfffffc0f0a007388 */ /* 0x0005e20000000800 */
[----:B------:R-:W-:-:S03]  /*5820*/  ISETP.NE.AND P0, PT, R53, RZ, PT ;  /* 0x000000ff3500720c */ /* 0x000fc60003f05270 */
[----:B------:R-:W-:Y:S01]  /*5830*/  STS [R42+-0x4], R41 ;  /* 0xfffffc292a007388 */ /* 0x000fe20000000800 */
[----:B-1----:R-:W-:-:S03]  /*5840*/  LEA R13, R8, UR4, 0x2 ;  /* 0x00000004080d7c11 */ /* 0x002fc6000f8e10ff */
[----:B------:R1:W-:Y:S01]  /*5850*/  STS [R5+-0x4], R40 ;  /* 0xfffffc2805007388 */ /* 0x0003e20000000800 */
[----:B--2---:R-:W-:-:S03]  /*5860*/  LEA R15, R0, UR4, 0x2 ;  /* 0x00000004000f7c11 */ /* 0x004fc6000f8e10ff */
[----:B------:R-:W-:Y:S01]  /*5870*/  STS [R4+-0x4], R39 ;  /* 0xfffffc2704007388 */ /* 0x000fe20000000800 */
[----:B------:R-:W-:-:S03]  /*5880*/  LEA R0, R17, UR4, 0x2 ;  /* 0x0000000411007c11 */ /* 0x000fc6000f8e10ff */
[----:B------:R-:W-:Y:S01]  /*5890*/  STS [R50+-0x4], R25 ;  /* 0xfffffc1932007388 */ /* 0x000fe20000000800 */
[----:B-1----:R-:W-:-:S03]  /*58a0*/  LEA R5, R22, UR4, 0x2 ;  /* 0x0000000416057c11 */ /* 0x002fc6000f8e10ff */
[----:B------:R-:W-:Y:S04]  /*58b0*/  STS [R7+-0x4], R38 ;  /* 0xfffffc2607007388 */ /* 0x000fe80000000800 */
[----:B------:R-:W-:Y:S04]  /*58c0*/  STS [R18+-0x4], R37 ;  /* 0xfffffc2512007388 */ /* 0x000fe80000000800 */
[----:B------:R-:W-:Y:S04]  /*58d0*/  STS [R9+-0x4], R36 ;  /* 0xfffffc2409007388 */ /* 0x000fe80000000800 */
[----:B------:R-:W-:Y:S04]  /*58e0*/  STS [R12+-0x4], R35 ;  /* 0xfffffc230c007388 */ /* 0x000fe80000000800 */
[----:B------:R1:W-:Y:S04]  /*58f0*/  STS [R13+-0x4], R34 ;  /* 0xfffffc220d007388 */ /* 0x0003e80000000800 */
[----:B------:R2:W-:Y:S04]  /*5900*/  STS [R15+-0x4], R26 ;  /* 0xfffffc1a0f007388 */ /* 0x0005e80000000800 */
[----:B------:R2:W-:Y:S01]  /*5910*/  STS [R48+-0x4], R33 ;  /* 0xfffffc2130007388 */ /* 0x0005e20000000800 */
[----:B-1----:R-:W-:-:S03]  /*5920*/  LEA R13, R3, UR4, 0x3 ;  /* 0x00000004030d7c11 */ /* 0x002fc6000f8e18ff */
[----:B------:R2:W-:Y:S04]  /*5930*/  STS [R21+-0x4], R32 ;  /* 0xfffffc2015007388 */ /* 0x0005e80000000800 */
[----:B------:R2:W-:Y:S04]  /*5940*/  STS [R0+-0x4], R31 ;  /* 0xfffffc1f00007388 */ /* 0x0005e80000000800 */
[----:B------:R2:W-:Y:S04]  /*5950*/  STS [R11+-0x4], R30 ;  /* 0xfffffc1e0b007388 */ /* 0x0005e80000000800 */
[----:B------:R2:W-:Y:S04]  /*5960*/  STS [R52+-0x4], R29 ;  /* 0xfffffc1d34007388 */ /* 0x0005e80000000800 */
[----:B------:R2:W-:Y:S01]  /*5970*/  STS [R5+-0x4], R28 ;  /* 0xfffffc1c05007388 */ /* 0x0005e20000000800 */
[----:B------:R-:W-:Y:S05]  /*5980*/  @P0 BRA `(.L_x_68) ;  /* 0x0000000000c00947 */ /* 0x000fea0003800000 */
[----:B------:R-:W1:Y:S02]  /*5990*/  LDCU.64 UR10, c[0x0][0x398] ;  /* 0x00007300ff0a77ac */ /* 0x000e640008000a00 */
[----:B-1----:R-:W-:-:S04]  /*59a0*/  LEA R6, P0, R3, UR10, 0x3 ;  /* 0x0000000a03067c11 */ /* 0x002fc8000f8018ff */
[----:B------:R-:W-:-:S05]  /*59b0*/  LEA.HI.X R7, R3, UR11, RZ, 0x3, P0 ;  /* 0x0000000b03077c11 */ /* 0x000fca00080f1cff */
[----:B--2---:R-:W2:Y:S01]  /*59c0*/  LDG.E.64 R4, desc[UR8][R6.64] ;  /* 0x0000000806047981 */ /* 0x004ea2000c1e1b00 */
[----:B------:R-:W-:Y:S01]  /*59d0*/  SHF.R.S32.HI R9, RZ, 0x1f, R24 ;  /* 0x0000001fff097819 */ /* 0x000fe20000011418 */
[----:B------:R-:W-:Y:S01]  /*59e0*/  UISETP.GE.AND UP0, UPT, UR7, 0x1, UPT ;  /* 0x000000010700788c */ /* 0x000fe2000bf06270 */
[----:B------:R-:W-:Y:S01]  /*59f0*/  IMAD.MOV.U32 R0, RZ, RZ, R27 ;  /* 0x000000ffff007224 */ /* 0x000fe200078e001b */
[----:B--2---:R-:W-:-:S05]  /*5a00*/  IADD3 R4, P0, PT, -R24, R4, RZ ;  /* 0x0000000418047210 */ /* 0x004fca0007f1e1ff */
[----:B------:R-:W-:-:S05]  /*5a10*/  IMAD.X R5, R5, 0x1, ~R9, P0 ;  /* 0x0000000105057824 */ /* 0x000fca00000e0e09 */
[----:B------:R1:W-:Y:S01]  /*5a20*/  STS.64 [R13+0x7200], R4 ;  /* 0x007200040d007388 */ /* 0x0003e20000000a00 */
[----:B------:R-:W-:Y:S05]  /*5a30*/  BRA.U !UP0, `(.L_x_69) ;  /* 0x00000001086c7547 */ /* 0x000fea000b800000 */
[----:B------:R-:W-:Y:S01]  /*5a40*/  BSSY B0, `(.L_x_70) ;  /* 0x0000019000007945 */ /* 0x000fe20003800000 */
[----:B------:R-:W-:Y:S02]  /*5a50*/  IMAD.MOV.U32 R6, RZ, RZ, -0x1 ;  /* 0xffffffffff067424 */ /* 0x000fe400078e00ff */
[----:B------:R-:W-:Y:S02]  /*5a60*/  IMAD.U32 R7, RZ, RZ, UR7 ;  /* 0x00000007ff077e24 */ /* 0x000fe4000f8e00ff */
[----:B------:R-:W-:-:S07]  /*5a70*/  IMAD.MOV.U32 R0, RZ, RZ, R27 ;  /* 0x000000ffff007224 */ /* 0x000fce00078e001b */
.L_x_74:
[----:B-1----:R-:W1:Y:S01]  /*5a80*/  LDC.64 R4, c[0x0][0x380] ;  /* 0x0000e000ff047b82 */ /* 0x002e620000000a00 */
[----:B------:R-:W-:Y:S01]  /*5a90*/  VIADD R11, R7, 0xffffffff ;  /* 0xffffffff070b7836 */ /* 0x000fe20000000000 */
[----:B------:R-:W-:Y:S03]  /*5aa0*/  BSSY B2, `(.L_x_71) ;  /* 0x0000008000027945 */ /* 0x000fe60003800000 */
[----:B------:R-:W-:-:S04]  /*5ab0*/  IMAD R9, R11, 0x100, R3 ;  /* 0x000001000b097824 */ /* 0x000fc800078e0203 */
[----:B-1----:R-:W-:-:S07]  /*5ac0*/  IMAD.WIDE R4, R9, 0x4, R4 ;  /* 0x0000000409047825 */ /* 0x002fce00078e0204 */
.L_x_72:
[----:B------:R-:W-:Y:S05]  /*5ad0*/  YIELD ;  /* 0x0000000000007946 */ /* 0x000fea0003800000 */
[----:B------:R1:W-:Y:S06]  /*5ae0*/  MEMBAR.SC.CTA ;  /* 0x0000000000007992 */ /* 0x0003ec0000000000 */
[----:B-1----:R-:W2:Y:S02]  /*5af0*/  LDG.E.STRONG.SYS R8, desc[UR8][R4.64] ;  /* 0x0000000804087981 */ /* 0x002ea4000c1f5900 */
[----:B--2---:R-:W-:-:S13]  /*5b00*/  ISETP.NE.AND P0, PT, R8, RZ, PT ;  /* 0x000000ff0800720c */ /* 0x004fda0003f05270 */
[----:B------:R-:W-:Y:S05]  /*5b10*/  @!P0 BRA `(.L_x_72) ;  /* 0xfffffffc00ec8947 */ /* 0x000fea000383ffff */
[----:B------:R-:W-:Y:S05]  /*5b20*/  BSYNC B2 ;  /* 0x0000000000027941 */ /* 0x000fea0003800000 */
.L_x_71:
[----:B------:R-:W-:Y:S01]  /*5b30*/  BSSY.RECONVERGENT B2, `(.L_x_73) ;  /* 0x0000006000027945 */ /* 0x000fe20003800200 */
[C---:B------:R-:W-:Y:S02]  /*5b40*/  ISETP.GT.AND P0, PT, R8.reuse, -0x1, PT ;  /* 0xffffffff0800780c */ /* 0x040fe40003f04270 */
[----:B------:R-:W-:Y:S01]  /*5b50*/  LOP3.LUT R5, R8, 0x3fffffff, RZ, 0xc0, !PT ;  /* 0x3fffffff08057812 */ /* 0x000fe200078ec0ff */
[----:B------:R-:W-:Y:S05]  /*5b60*/  WARPSYNC.EXCLUSIVE R6 ;  /* 0x0000000006007348 */ /* 0x000fea0003a00000 */
[----:B------:R-:W-:-:S05]  /*5b70*/  IMAD.IADD R0, R5, 0x1, R0 ;  /* 0x0000000105007824 */ /* 0x000fca00078e0200 */
[----:B------:R-:W-:-:S07]  /*5b80*/  VOTE.ANY R6, PT, P0 ;  /* 0x0000000000067806 */ /* 0x000fce00000e0100 */
[----:B------:R-:W-:Y:S05]  /*5b90*/  BSYNC.RECONVERGENT B2 ;  /* 0x0000000000027941 */ /* 0x000fea0003800200 */
.L_x_73:
[----:B------:R-:W-:Y:S01]  /*5ba0*/  ISETP.GT.U32.AND P1, PT, R7, 0x1, PT ;  /* 0x000000010700780c */ /* 0x000fe20003f24070 */
[----:B------:R-:W-:-:S12]  /*5bb0*/  IMAD.MOV.U32 R7, RZ, RZ, R11 ;  /* 0x000000ffff077224 */ /* 0x000fd800078e000b */
[----:B------:R-:W-:Y:S05]  /*5bc0*/  @P0 BRA P1, `(.L_x_74) ;  /* 0xfffffffc00ac0947 */ /* 0x000fea000083ffff */
[----:B------:R-:W-:Y:S05]  /*5bd0*/  BSYNC B0 ;  /* 0x0000000000007941 */ /* 0x000fea0003800000 */
.L_x_70:
[----:B------:R2:W3:Y:S02]  /*5be0*/  LDS.64 R4, [R13+0x7200] ;  /* 0x007200000d047984 */ /* 0x0004e40000000a00 */
.L_x_69:
[----:B------:R-:W4:Y:S01]  /*5bf0*/  LDC.64 R6, c[0x0][0x380] ;  /* 0x0000e000ff067b82 */ /* 0x000f220000000a00 */
[C---:B------:R-:W-:Y:S01]  /*5c00*/  IMAD.IADD R11, R0.reuse, 0x1, -R27 ;  /* 0x00000001000b7824 */ /* 0x040fe200078e0a1b */
[----:B------:R-:W-:Y:S01]  /*5c10*/  LOP3.LUT R9, R0, 0x80000000, RZ, 0xfc, !PT ;  /* 0x8000000000097812 */ /* 0x000fe200078efcff */
[----:B------:R-:W-:-:S03]  /*5c20*/  IMAD.U32 R15, RZ, RZ, UR7 ;  /* 0x00000007ff0f7e24 */ /* 0x000fc6000f8e00ff */
[----:B-1-3--:R-:W-:Y:S01]  /*5c30*/  IADD3 R4, P0, PT, R11, R4, RZ ;  /* 0x000000040b047210 */ /* 0x00afe20007f1e0ff */
[----:B------:R-:W-:-:S03]  /*5c40*/  IMAD R15, R15, 0x100, R3 ;  /* 0x000001000f0f7824 */ /* 0x000fc600078e0203 */
[----:B------:R-:W-:-:S05]  /*5c50*/  LEA.HI.X.SX32 R5, R11, R5, 0x1, P0 ;  /* 0x000000050b057211 */ /* 0x000fca00000f0eff */
[----:B------:R1:W-:Y:S01]  /*5c60*/  STS.64 [R13+0x7200], R4 ;  /* 0x007200040d007388 */ /* 0x0003e20000000a00 */
[----:B----4-:R-:W-:-:S05]  /*5c70*/  IMAD.WIDE R6, R15, 0x4, R6 ;  /* 0x000000040f067825 */ /* 0x010fca00078e0206 */
[----:B------:R1:W-:Y:S02]  /*5c80*/  STG.E.STRONG.SYS desc[UR8][R6.64], R9 ;  /* 0x0000000906007986 */ /* 0x0003e4000c115908 */
.L_x_68:
[----:B------:R-:W-:Y:S05]  /*5c90*/  BSYNC B1 ;  /* 0x0000000000017941 */ /* 0x000fea0003800000 */
.L_x_67:
[----:B-1----:R-:W1:Y:S01]  /*5ca0*/  LDC.64 R6, c[0x0][0x390] ;  /* 0x0000e400ff067b82 */ /* 0x002e620000000a00 */
[----:B------:R-:W-:-:S06]  /*5cb0*/  UIMAD UR6, UR7, 0x1c80, URZ ;  /* 0x00001c80070678a4 */ /* 0x000fcc000f8e02ff */
[----:B--2---:R-:W-:Y:S01]  /*5cc0*/  IMAD.U32 R0, RZ, RZ, UR6 ;  /* 0x00000006ff007e24 */ /* 0x004fe2000f8e00ff */
[----:B------:R-:W2:Y:S03]  /*5cd0*/  LDC R9, c[0x0][0x3c0] ;  /* 0x0000f000ff097b82 */ /* 0x000ea60000000800 */
[----:B------:R-:W-:Y:S01]  /*5ce0*/  VIADD R0, R0, 0x1c80 ;  /* 0x00001c8000007836 */ /* 0x000fe20000000000 */
[----:B-1----:R-:W-:-:S04]  /*5cf0*/  ISETP.EQ.U32.AND P1, PT, R6, RZ, PT ;  /* 0x000000ff0600720c */ /* 0x002fc80003f22070 */
[CC--:B--2---:R-:W-:Y:S02]  /*5d00*/  ISETP.GE.AND P0, PT, R0.reuse, R9.reuse, PT ;  /* 0x000000090000720c */ /* 0x0c4fe40003f06270 */
[----:B------:R-:W-:Y:S02]  /*5d10*/  ISETP.GT.AND P3, PT, R0, R9, PT ;  /* 0x000000090000720c */ /* 0x000fe40003f64270 */
[----:B------:R-:W-:Y:S02]  /*5d20*/  ISETP.EQ.OR.EX P0, PT, R7, RZ, !P0, P1 ;  /* 0x000000ff0700720c */ /* 0x000fe40004702710 */
[C---:B------:R-:W-:Y:S02]  /*5d30*/  LEA R0, R3.reuse, UR4, 0x2 ;  /* 0x0000000403007c11 */ /* 0x040fe4000f8e10ff */
[----:B------:R-:W-:-:S13]  /*5d40*/  ISETP.GT.U32.OR P0, PT, R3, 0xff, P0 ;  /* 0x000000ff0300780c */ /* 0x000fda0000704470 */
[----:B------:R-:W-:Y:S05]  /*5d50*/  @P0 BRA `(.L_x_75) ;  /* 0x0000000000200947 */ /* 0x000fea0003800000 */
[----:B------:R-:W1:Y:S01]  /*5d60*/  LDS.64 R4, [R13+0x7200] ;  /* 0x007200000d047984 */ /* 0x000e620000000a00 */
[C---:B------:R-:W-:Y:S02]  /*5d70*/  LEA R6, P2, R3.reuse, R6, 0x3 ;  /* 0x0000000603067211 */ /* 0x040fe400078418ff */
[--C-:B------:R-:W-:Y:S02]  /*5d80*/  SHF.R.S32.HI R11, RZ, 0x1f, R27.reuse ;  /* 0x0000001fff0b7819 */ /* 0x100fe4000001141b */
[----:B------:R-:W-:Y:S02]  /*5d90*/  LEA.HI.X R7, R3, R7, RZ, 0x3, P2 ;  /* 0x0000000703077211 */ /* 0x000fe400010f1cff */
[----:B-1----:R-:W-:Y:S02]  /*5da0*/  IADD3 R4, P0, P1, R4, R24, R27 ;  /* 0x0000001804047210 */ /* 0x002fe4000791e01b */
[----:B------:R-:W-:-:S04]  /*5db0*/  SHF.R.S32.HI R24, RZ, 0x1f, R24 ;  /* 0x0000001fff187819 */ /* 0x000fc80000011418 */
[----:B------:R-:W-:-:S05]  /*5dc0*/  IADD3.X R5, PT, PT, R5, R24, R11, P0, P1 ;  /* 0x0000001805057210 */ /* 0x000fca00007e240b */
[----:B------:R1:W-:Y:S02]  /*5dd0*/  STG.E.64 desc[UR8][R6.64], R4 ;  /* 0x0000000406007986 */ /* 0x0003e4000c101b08 */
.L_x_75:
[----:B------:R-:W-:Y:S05]  /*5de0*/  WARPSYNC.ALL ;  /* 0x0000000000007948 */ /* 0x000fea0003800000 */
[----:B------:R-:W-:Y:S06]  /*5df0*/  BAR.SYNC.DEFER_BLOCKING 0x0 ;  /* 0x0000000000007b1d */ /* 0x000fec0000010000 */
[----:B------:R-:W-:Y:S05]  /*5e00*/  @P3 BRA `(.L_x_76) ;  /* 0x0000000c009c3947 */ /* 0x000fea0003800000 */
[----:B------:R-:W1:Y:S01]  /*5e10*/  LDS R2, [R0] ;  /* 0x0000000000027984 */ /* 0x000e620000000800 */
[----:B------:R-:W1:Y:S01]  /*5e20*/  LDCU UR6, c[0x0][0x3c4] ;  /* 0x00007880ff0677ac */ /* 0x000e620008000800 */
[----:B------:R-:W2:Y:S01]  /*5e30*/  LDCU.64 UR10, c[0x0][0x3a0] ;  /* 0x00007400ff0a77ac */ /* 0x000ea20008000a00 */
[----:B-1----:R-:W-:Y:S02]  /*5e40*/  SHF.R.U32.HI R4, RZ, UR6, R2 ;  /* 0x00000006ff047c19 */ /* 0x002fe40008011602 */
[----:B------:R-:W-:Y:S02]  /*5e50*/  LOP3.LUT R11, R2, 0x7fffffff, RZ, 0x3c, !PT ;  /* 0x7fffffff020b7812 */ /* 0x000fe400078e3cff */
[----:B------:R-:W-:-:S04]  /*5e60*/  LOP3.LUT R4, R4, UR5, RZ, 0x30, !PT ;  /* 0x0000000504047c12 */ /* 0x000fc8000f8e30ff */
[----:B------:R-:W-:-:S06]  /*5e70*/  LEA R5, R4, UR4, 0x3 ;  /* 0x0000000404057c11 */ /* 0x000fcc000f8e18ff */
[----:B------:R-:W1:Y:S02]  /*5e80*/  LDS.64 R4, [R5+0x7200] ;  /* 0x0072000005047984 */ /* 0x000e640000000a00 */
[----:B-1----:R-:W-:-:S05]  /*5e90*/  IADD3 R4, P0, PT, R4, R3, RZ ;  /* 0x0000000304047210 */ /* 0x002fca0007f1e0ff */
[----:B------:R-:W-:Y:S01]  /*5ea0*/  IMAD.X R7, RZ, RZ, R5, P0 ;  /* 0x000000ffff077224 */ /* 0x000fe200000e0605 */
[----:B--2---:R-:W-:-:S04]  /*5eb0*/  LEA R6, P0, R4, UR10, 0x2 ;  /* 0x0000000a04067c11 */ /* 0x004fc8000f8010ff */
[----:B------:R-:W-:-:S05]  /*5ec0*/  LEA.HI.X R7, R4, UR11, R7, 0x2, P0 ;  /* 0x0000000b04077c11 */ /* 0x000fca00080f1407 */
[----:B------:R-:W-:Y:S01]  /*5ed0*/  STG.E desc[UR8][R6.64], R11 ;  /* 0x0000000b06007986 */ /* 0x000fe2000c101908 */
[----:B------:R-:W-:-:S03]  /*5ee0*/  NOP ;  /* 0x0000000000007918 */ /* 0x000fc60000000000 */
[----:B------:R-:W1:Y:S02]  /*5ef0*/  LDS R2, [R0+0x600] ;  /* 0x0006000000027984 */ /* 0x000e640000000800 */
[----:B-1----:R-:W-:Y:S02]  /*5f00*/  SHF.R.U32.HI R4, RZ, UR6, R2 ;  /* 0x00000006ff047c19 */ /* 0x002fe40008011602 */
[----:B------:R-:W-:Y:S02]  /*5f10*/  LOP3.LUT R11, R2, 0x7fffffff, RZ, 0x3c, !PT ;  /* 0x7fffffff020b7812 */ /* 0x000fe400078e3cff */
[----:B------:R-:W-:-:S04]  /*5f20*/  LOP3.LUT R4, R4, UR5, RZ, 0x30, !PT ;  /* 0x0000000504047c12 */ /* 0x000fc8000f8e30ff */
[----:B------:R-:W-:-:S06]  /*5f30*/  LEA R5, R4, UR4, 0x3 ;  /* 0x0000000404057c11 */ /* 0x000fcc000f8e18ff */
[----:B------:R-:W1:Y:S02]  /*5f40*/  LDS.64 R4, [R5+0x7200] ;  /* 0x0072000005047984 */ /* 0x000e640000000a00 */
[----:B-1----:R-:W-:-:S05]  /*5f50*/  IADD3 R4, P0, PT, R4, R3, RZ ;  /* 0x0000000304047210 */ /* 0x002fca0007f1e0ff */
[----:B------:R-:W-:Y:S01]  /*5f60*/  IMAD.X R9, RZ, RZ, R5, P0 ;  /* 0x000000ffff097224 */ /* 0x000fe200000e0605 */
[----:B------:R-:W-:-:S04]  /*5f70*/  LEA R8, P0, R4, UR10, 0x2 ;  /* 0x0000000a04087c11 */ /* 0x000fc8000f8010ff */
        /* <DEDUP_REMOVED lines=196> */
[----:B-1----:R-:W-:-:S04]  /*6bc0*/  SHF.R.U32.HI R2, RZ, UR6, R0 ;  /* 0x00000006ff027c19 */ /* 0x002fc80008011600 */
[----:B------:R-:W-:-:S04]  /*6bd0*/  LOP3.LUT R2, R2, UR5, RZ, 0x30, !PT ;  /* 0x0000000502027c12 */ /* 0x000fc8000f8e30ff */
[----:B------:R-:W-:-:S06]  /*6be0*/  LEA R4, R2, UR4, 0x3 ;  /* 0x0000000402047c11 */ /* 0x000fcc000f8e18ff */
[----:B------:R-:W1:Y:S02]  /*6bf0*/  LDS.64 R4, [R4+0x7200] ;  /* 0x0072000004047984 */ /* 0x000e640000000a00 */
[----:B-1----:R-:W-:-:S05]  /*6c00*/  IADD3 R3, P0, PT, R4, R3, RZ ;  /* 0x0000000304037210 */ /* 0x002fca0007f1e0ff */
[----:B------:R-:W-:Y:S01]  /*6c10*/  IMAD.X R6, RZ, RZ, R5, P0 ;  /* 0x000000ffff067224 */ /* 0x000fe200000e0605 */
[C---:B------:R-:W-:Y:S02]  /*6c20*/  LEA R2, P0, R3.reuse, UR10, 0x2 ;  /* 0x0000000a03027c11 */ /* 0x040fe4000f8010ff */
[----:B------:R-:W-:Y:S02]  /*6c30*/  LOP3.LUT R5, R0, 0x7fffffff, RZ, 0x3c, !PT ;  /* 0x7fffffff00057812 */ /* 0x000fe400078e3cff */
[----:B------:R-:W-:-:S05]  /*6c40*/  LEA.HI.X R3, R3, UR11, R6, 0x2, P0 ;  /* 0x0000000b03037c11 */ /* 0x000fca00080f1406 */
[----:B------:R-:W-:Y:S01]  /*6c50*/  STG.E desc[UR8][R2.64+0x6c00], R5 ;  /* 0x006c000502007986 */ /* 0x000fe2000c101908 */
[----:B------:R-:W-:Y:S01]  /*6c60*/  NOP ;  /* 0x0000000000007918 */ /* 0x000fe20000000000 */
[----:B------:R-:W-:Y:S05]  /*6c70*/  EXIT ;  /* 0x000000000000794d */ /* 0x000fea0003800000 */
.L_x_76:
[----:B-1----:R-:W-:Y:S01]  /*6c80*/  IMAD.U32 R4, RZ, RZ, UR7 ;  /* 0x00000007ff047e24 */ /* 0x002fe2000f8e00ff */
[----:B------:R-:W-:Y:S01]  /*6c90*/  BSSY.RECONVERGENT B0, `(.L_x_77) ;  /* 0x000001e000007945 */ /* 0x000fe20003800200 */
[C---:B------:R-:W-:Y:S02]  /*6ca0*/  VIADD R6, R3.reuse, 0x300 ;  /* 0x0000030003067836 */ /* 0x040fe40000000000 */
[----:B------:R-:W-:Y:S02]  /*6cb0*/  IMAD R5, R4, -0x1c80, R9 ;  /* 0xffffe38004057824 */ /* 0x000fe400078e0209 */
[C---:B------:R-:W-:Y:S02]  /*6cc0*/  VIADD R4, R3.reuse, 0x180 ;  /* 0x0000018003047836 */ /* 0x040fe40000000000 */
[C---:B------:R-:W-:Y:S01]  /*6cd0*/  VIADD R8, R3.reuse, 0x480 ;  /* 0x0000048003087836 */ /* 0x040fe20000000000 */
[CC--:B------:R-:W-:Y:S01]  /*6ce0*/  ISETP.GE.AND P1, PT, R3.reuse, R5.reuse, PT ;  /* 0x000000050300720c */ /* 0x0c0fe20003f26270 */
[C---:B------:R-:W-:Y:S01]  /*6cf0*/  VIADD R10, R3.reuse, 0xa80 ;  /* 0x00000a80030a7836 */ /* 0x040fe20000000000 */
[-C--:B------:R-:W-:Y:S01]  /*6d00*/  ISETP.GE.AND P2, PT, R4, R5.reuse, PT ;  /* 0x000000050400720c */ /* 0x080fe20003f46270 */
[C---:B------:R-:W-:Y:S01]  /*6d10*/  VIADD R4, R3.reuse, 0x600 ;  /* 0x0000060003047836 */ /* 0x040fe20000000000 */
[-C--:B------:R-:W-:Y:S01]  /*6d20*/  ISETP.GE.AND P3, PT, R6, R5.reuse, PT ;  /* 0x000000050600720c */ /* 0x080fe20003f66270 */
[C---:B------:R-:W-:Y:S01]  /*6d30*/  VIADD R6, R3.reuse, 0x780 ;  /* 0x0000078003067836 */ /* 0x040fe20000000000 */
[-C--:B------:R-:W-:Y:S01]  /*6d40*/  ISETP.GE.AND P4, PT, R8, R5.reuse, PT ;  /* 0x000000050800720c */ /* 0x080fe20003f86270 */
[----:B------:R-:W-:Y:S01]  /*6d50*/  VIADD R8, R3, 0x900 ;  /* 0x0000090003087836 */ /* 0x000fe20000000000 */
[----:B------:R-:W-:-:S02]  /*6d60*/  ISETP.GE.AND P5, PT, R4, R5, PT ;  /* 0x000000050400720c */ /* 0x000fc40003fa6270 */
[-C--:B------:R-:W-:Y:S02]  /*6d70*/  ISETP.GE.AND P6, PT, R6, R5.reuse, PT ;  /* 0x000000050600720c */ /* 0x080fe40003fc6270 */
[----:B------:R-:W-:Y:S01]  /*6d80*/  ISETP.GE.AND P0, PT, R8, R5, PT ;  /* 0x000000050800720c */ /* 0x000fe20003f06270 */
[----:B------:R-:W-:-:S12]  /*6d90*/  @P1 BRA `(.L_x_78) ;  /* 0x0000000000341947 */ /* 0x000fd80003800000 */
[----:B------:R-:W1:Y:S01]  /*6da0*/  LDS R4, [R0] ;  /* 0x0000000000047984 */ /* 0x000e620000000800 */
[----:B------:R-:W1:Y:S01]  /*6db0*/  LDCU UR6, c[0x0][0x3c4] ;  /* 0x00007880ff0677ac */ /* 0x000e620008000800 */
[----:B------:R-:W2:Y:S01]  /*6dc0*/  LDCU.64 UR10, c[0x0][0x3a0] ;  /* 0x00007400ff0a77ac */ /* 0x000ea20008000a00 */
[----:B-1----:R-:W-:-:S04]  /*6dd0*/  SHF.R.U32.HI R6, RZ, UR6, R4 ;  /* 0x00000006ff067c19 */ /* 0x002fc80008011604 */
[----:B------:R-:W-:-:S04]  /*6de0*/  LOP3.LUT R6, R6, UR5, RZ, 0x30, !PT ;  /* 0x0000000506067c12 */ /* 0x000fc8000f8e30ff */
[----:B------:R-:W-:-:S05]  /*6df0*/  LEA R8, R6, UR4, 0x3 ;  /* 0x0000000406087c11 */ /* 0x000fca000f8e18ff */
[----:B------:R-:W1:Y:S02]  /*6e00*/  LDS.64 R6, [R8+0x7200] ;  /* 0x0072000008067984 */ /* 0x000e640000000a00 */
[----:B-1----:R-:W-:-:S05]  /*6e10*/  IADD3 R9, P1, PT, R6, R3, RZ ;  /* 0x0000000306097210 */ /* 0x002fca0007f3e0ff */
[----:B------:R-:W-:Y:S01]  /*6e20*/  IMAD.X R12, RZ, RZ, R7, P1 ;  /* 0x000000ffff0c7224 */ /* 0x000fe200008e0607 */
[----:B--2---:R-:W-:-:S04]  /*6e30*/  LEA R6, P1, R9, UR10, 0x2 ;  /* 0x0000000a09067c11 */ /* 0x004fc8000f8210ff */
[----:B------:R-:W-:Y:S02]  /*6e40*/  LEA.HI.X R7, R9, UR11, R12, 0x2, P1 ;  /* 0x0000000b09077c11 */ /* 0x000fe400088f140c */
[----:B------:R-:W-:-:S05]  /*6e50*/  LOP3.LUT R9, R4, 0x7fffffff, RZ, 0x3c, !PT ;  /* 0x7fffffff04097812 */ /* 0x000fca00078e3cff */
[----:B------:R1:W-:Y:S02]  /*6e60*/  STG.E desc[UR8][R6.64], R9 ;  /* 0x0000000906007986 */ /* 0x0003e4000c101908 */
.L_x_78:
[----:B------:R-:W-:Y:S05]  /*6e70*/  BSYNC.RECONVERGENT B0 ;  /* 0x0000000000007941 */ /* 0x000fea0003800200 */
.L_x_77:
[----:B------:R-:W-:Y:S01]  /*6e80*/  NOP ;  /* 0x0000000000007918 */ /* 0x000fe20000000000 */
[----:B------:R-:W-:Y:S01]  /*6e90*/  BSSY.RECONVERGENT B0, `(.L_x_79) ;  /* 0x0000011000007945 */ /* 0x000fe20003800200 */
[----:B------:R-:W-:Y:S02]  /*6ea0*/  ISETP.GE.AND P1, PT, R10, R5, PT ;  /* 0x000000050a00720c */ /* 0x000fe40003f26270 */
[----:B------:R-:W-:Y:S01]  /*6eb0*/  LOP3.LUT R10, R3, 0xc00, RZ, 0xfc, !PT ;  /* 0x00000c00030a7812 */ /* 0x000fe200078efcff */
[----:B------:R-:W-:Y:S10]  /*6ec0*/  @P2 BRA `(.L_x_80) ;  /* 0x0000000000342947 */ /* 0x000ff40003800000 */
[----:B------:R-:W1:Y:S01]  /*6ed0*/  LDS R4, [R0+0x600] ;  /* 0x0006000000047984 */ /* 0x000e620000000800 */
        /* <DEDUP_REMOVED lines=12> */
.L_x_80:
[----:B------:R-:W-:Y:S05]  /*6fa0*/  BSYNC.RECONVERGENT B0 ;  /* 0x0000000000007941 */ /* 0x000fea0003800200 */
.L_x_79:
[----:B------:R-:W-:Y:S01]  /*6fb0*/  NOP ;  /* 0x0000000000007918 */ /* 0x000fe20000000000 */
[----:B------:R-:W-:Y:S01]  /*6fc0*/  BSSY.RECONVERGENT B0, `(.L_x_81) ;  /* 0x0000011000007945 */ /* 0x000fe20003800200 */
[----:B------:R-:W-:Y:S01]  /*6fd0*/  ISETP.GE.AND P2, PT, R10, R5, PT ;  /* 0x000000050a00720c */ /* 0x000fe20003f46270 */
[----:B------:R-:W-:Y:S02]  /*6fe0*/  VIADD R10, R3, 0xd80 ;  /* 0x00000d80030a7836 */ /* 0x000fe40000000000 */
[----:B------:R-:W-:Y:S10]  /*6ff0*/  @P3 BRA `(.L_x_82) ;  /* 0x0000000000343947 */ /* 0x000ff40003800000 */
[----:B------:R-:W1:Y:S01]  /*7000*/  LDS R4, [R0+0xc00] ;  /* 0x000c000000047984 */ /* 0x000e620000000800 */
[----:B------:R-:W1:Y:S01]  /*7010*/  LDCU UR6, c[0x0][0x3c4] ;  /* 0x00007880ff0677ac */ /* 0x000e620008000800 */
[----:B------:R-:W3:Y:S01]  /*7020*/  LDCU.64 UR10, c[0x0][0x3a0] ;  /* 0x00007400ff0a77ac */ /* 0x000ee20008000a00 */
[----:B-12---:R-:W-:-:S04]  /*7030*/  SHF.R.U32.HI R6, RZ, UR6, R4 ;  /* 0x00000006ff067c19 */ /* 0x006fc80008011604 */
[----:B------:R-:W-:-:S04]  /*7040*/  LOP3.LUT R6, R6, UR5, RZ, 0x30, !PT ;  /* 0x0000000506067c12 */ /* 0x000fc8000f8e30ff */
[----:B------:R-:W-:-:S05]  /*7050*/  LEA R8, R6, UR4, 0x3 ;  /* 0x0000000406087c11 */ /* 0x000fca000f8e18ff */
[----:B------:R-:W1:Y:S02]  /*7060*/  LDS.64 R6, [R8+0x7200] ;  /* 0x0072000008067984 */ /* 0x000e640000000a00 */
[----:B-1----:R-:W-:-:S05]  /*7070*/  IADD3 R9, P3, PT, R6, R3, RZ ;  /* 0x0000000306097210 */ /* 0x002fca0007f7e0ff */
[----:B------:R-:W-:Y:S01]  /*7080*/  IMAD.X R12, RZ, RZ, R7, P3 ;  /* 0x000000ffff0c7224 */ /* 0x000fe200018e0607 */
[----:B---3--:R-:W-:-:S04]  /*7090*/  LEA R6, P3, R9, UR10, 0x2 ;  /* 0x0000000a09067c11 */ /* 0x008fc8000f8610ff */
[----:B------:R-:W-:Y:S02]  /*70a0*/  LEA.HI.X R7, R9, UR11, R12, 0x2, P3 ;  /* 0x0000000b09077c11 */ /* 0x000fe400098f140c */
[----:B------:R-:W-:-:S05]  /*70b0*/  LOP3.LUT R9, R4, 0x7fffffff, RZ, 0x3c, !PT ;  /* 0x7fffffff04097812 */ /* 0x000fca00078e3cff */
[----:B------:R3:W-:Y:S02]  /*70c0*/  STG.E desc[UR8][R6.64+0xc00], R9 ;  /* 0x000c000906007986 */ /* 0x0007e4000c101908 */
.L_x_82:
[----:B------:R-:W-:Y:S05]  /*70d0*/  BSYNC.RECONVERGENT B0 ;  /* 0x0000000000007941 */ /* 0x000fea0003800200 */
.L_x_81:
[----:B------:R-:W-:Y:S01]  /*70e0*/  NOP ;  /* 0x0000000000007918 */ /* 0x000fe20000000000 */
[----:B------:R-:W-:Y:S01]  /*70f0*/  BSSY.RECONVERGENT B0, `(.L_x_83) ;  /* 0x0000011000007945 */ /* 0x000fe20003800200 */
[----:B------:R-:W-:Y:S01]  /*7100*/  ISETP.GE.AND P3, PT, R10, R5, PT ;  /* 0x000000050a00720c */ /* 0x000fe20003f66270 */
[----:B------:R-:W-:Y:S02]  /*7110*/  VIADD R10, R3, 0xf00 ;  /* 0x00000f00030a7836 */ /* 0x000fe40000000000 */
[----:B------:R-:W-:Y:S10]  /*7120*/  @P4 BRA `(.L_x_84) ;  /* 0x0000000000344947 */ /* 0x000ff40003800000 */
[----:B------:R-:W1:Y:S01]  /*7130*/  LDS R4, [R0+0x1200] ;  /* 0x0012000000047984 */ /* 0x000e620000000800 */
[----:B------:R-:W1:Y:S01]  /*7140*/  LDCU UR6, c[0x0][0x3c4] ;  /* 0x00007880ff0677ac */ /* 0x000e620008000800 */
[----:B------:R-:W4:Y:S01]  /*7150*/  LDCU.64 UR10, c[0x0][0x3a0] ;  /* 0x00007400ff0a77ac */ /* 0x000f220008000a00 */
[----:B-123--:R-:W-:-:S04]  /*7160*/  SHF.R.U32.HI R6, RZ, UR6, R4 ;  /* 0x00000006ff067c19 */ /* 0x00efc80008011604 */
[----:B------:R-:W-:-:S04]  /*7170*/  LOP3.LUT R6, R6, UR5, RZ, 0x30, !PT ;  /* 0x0000000506067c12 */ /* 0x000fc8000f8e30ff */
[----:B------:R-:W-:-:S05]  /*7180*/  LEA R8, R6, UR4, 0x3 ;  /* 0x0000000406087c11 */ /* 0x000fca000f8e18ff */
[----:B------:R-:W1:Y:S02]  /*7190*/  LDS.64 R6, [R8+0x7200] ;  /* 0x0072000008067984 */ /* 0x000e640000000a00 */
[----:B-1----:R-:W-:-:S05]  /*71a0*/  IADD3 R9, P4, PT, R6, R3, RZ ;  /* 0x0000000306097210 */ /* 0x002fca0007f9e0ff */
[----:B------:R-:W-:Y:S01]  /*71b0*/  IMAD.X R12, RZ, RZ, R7, P4 ;  /* 0x000000ffff0c7224 */ /* 0x000fe200020e0607 */
[----:B----4-:R-:W-:-:S04]  /*71c0*/  LEA R6, P4, R9, UR10, 0x2 ;  /* 0x0000000a09067c11 */ /* 0x010fc8000f8810ff */
[----:B------:R-:W-:Y:S02]  /*71d0*/  LEA.HI.X R7, R9, UR11, R12, 0x2, P4 ;  /* 0x0000000b09077c11 */ /* 0x000fe4000a0f140c */
[----:B------:R-:W-:-:S05]  /*71e0*/  LOP3.LUT R9, R4, 0x7fffffff, RZ, 0x3c, !PT ;  /* 0x7fffffff04097812 */ /* 0x000fca00078e3cff */
[----:B------:R4:W-:Y:S02]  /*71f0*/  STG.E desc[UR8][R6.64+0x1200], R9 ;  /* 0x0012000906007986 */ /* 0x0009e4000c101908 */
.L_x_84:
[----:B------:R-:W-:Y:S05]  /*7200*/  BSYNC.RECONVERGENT B0 ;  /* 0x0000000000007941 */ /* 0x000fea0003800200 */
.L_x_83:
[----:B------:R-:W-:Y:S01]  /*7210*/  NOP ;  /* 0x0000000000007918 */ /* 0x000fe20000000000 */
[----:B------:R-:W-:Y:S01]  /*7220*/  BSSY.RECONVERGENT B0, `(.L_x_85) ;  /* 0x0000011000007945 */ /* 0x000fe20003800200 */
[----:B------:R-:W-:Y:S01]  /*7230*/  ISETP.GE.AND P4, PT, R10, R5, PT ;  /* 0x000000050a00720c */ /* 0x000fe20003f86270 */
[----:B------:R-:W-:Y:S02]  /*7240*/  VIADD R10, R3, 0x1080 ;  /* 0x00001080030a7836 */ /* 0x000fe40000000000 */
[----:B------:R-:W-:Y:S10]  /*7250*/  @P5 BRA `(.L_x_86) ;  /* 0x0000000000345947 */ /* 0x000ff40003800000 */
[----:B------:R-:W1:Y:S01]  /*7260*/  LDS R4, [R0+0x1800] ;  /* 0x0018000000047984 */ /* 0x000e620000000800 */
[----:B------:R-:W1:Y:S01]  /*7270*/  LDCU UR6, c[0x0][0x3c4] ;  /* 0x00007880ff0677ac */ /* 0x000e620008000800 */
[----:B------:R-:W5:Y:S01]  /*7280*/  LDCU.64 UR10, c[0x0][0x3a0] ;  /* 0x00007400ff0a77ac */ /* 0x000f620008000a00 */
[----:B-1234-:R-:W-:-:S04]  /*7290*/  SHF.R.U32.HI R6, RZ, UR6, R4 ;  /* 0x00000006ff067c19 */ /* 0x01efc80008011604 */
[----:B------:R-:W-:-:S04]  /*72a0*/  LOP3.LUT R6, R6, UR5, RZ, 0x30, !PT ;  /* 0x0000000506067c12 */ /* 0x000fc8000f8e30ff */
[----:B------:R-:W-:-:S05]  /*72b0*/  LEA R8, R6, UR4, 0x3 ;  /* 0x0000000406087c11 */ /* 0x000fca000f8e18ff */
[----:B------:R-:W1:Y:S02]  /*72c0*/  LDS.64 R6, [R8+0x7200] ;  /* 0x0072000008067984 */ /* 0x000e640000000a00 */
[----:B-1----:R-:W-:-:S05]  /*72d0*/  IADD3 R9, P5, PT, R6, R3, RZ ;  /* 0x0000000306097210 */ /* 0x002fca0007fbe0ff */
[----:B------:R-:W-:Y:S01]  /*72e0*/  IMAD.X R12, RZ, RZ, R7, P5 ;  /* 0x000000ffff0c7224 */ /* 0x000fe200028e0607 */
[----:B-----5:R-:W-:-:S04]  /*72f0*/  LEA R6, P5, R9, UR10, 0x2 ;  /* 0x0000000a09067c11 */ /* 0x020fc8000f8a10ff */
[----:B------:R-:W-:Y:S02]  /*7300*/  LEA.HI.X R7, R9, UR11, R12, 0x2, P5 ;  /* 0x0000000b09077c11 */ /* 0x000fe4000a8f140c */
[----:B------:R-:W-:-:S05]  /*7310*/  LOP3.LUT R9, R4, 0x7fffffff, RZ, 0x3c, !PT ;  /* 0x7fffffff04097812 */ /* 0x000fca00078e3cff */
[----:B------:R1:W-:Y:S02]  /*7320*/  STG.E desc[UR8][R6.64+0x1800], R9 ;  /* 0x0018000906007986 */ /* 0x0003e4000c101908 */
.L_x_86:
[----:B------:R-:W-:Y:S05]  /*7330*/  BSYNC.RECONVERGENT B0 ;  /* 0x0000000000007941 */ /* 0x000fea0003800200 */
.L_x_85:
        /* <DEDUP_REMOVED lines=18> */
.L_x_88:
[----:B------:R-:W-:Y:S05]  /*7460*/  BSYNC.RECONVERGENT B0 ;  /* 0x0000000000007941 */ /* 0x000fea0003800200 */
.L_x_87:
        /* <DEDUP_REMOVED lines=18> */
.L_x_90:
[----:B------:R-:W-:Y:S05]  /*7590*/  BSYNC.RECONVERGENT B0 ;  /* 0x0000000000007941 */ /* 0x000fea0003800200 */
.L_x_89:
        /* <DEDUP_REMOVED lines=18> */
.L_x_92:
[----:B------:R-:W-:Y:S05]  /*76c0*/  BSYNC.RECONVERGENT B0 ;  /* 0x0000000000007941 */ /* 0x000fea0003800200 */
.L_x_91:
        /* <DEDUP_REMOVED lines=18> */
.L_x_94:
[----:B------:R-:W-:Y:S05]  /*77f0*/  BSYNC.RECONVERGENT B0 ;  /* 0x0000000000007941 */ /* 0x000fea0003800200 */
.L_x_93:
[----:B------:R-:W-:Y:S01]  /*7800*/  NOP ;  /* 0x0000000000007918 */ /* 0x000fe20000000000 */
[----:B------:R-:W-:Y:S01]  /*7810*/  BSSY.RECONVERGENT B0, `(.L_x_95) ;  /* 0x0000011000007945 */ /* 0x000fe20003800200 */
[----:B------:R-:W-:Y:S02]  /*7820*/  ISETP.GE.AND P2, PT, R10, R5, PT ;  /* 0x000000050a00720c */ /* 0x000fe40003f46270 */
[----:B------:R-:W-:Y:S01]  /*7830*/  LOP3.LUT R10, R3, 0x1800, RZ, 0xfc, !PT ;  /* 0x00001800030a7812 */ /* 0x000fe200078efcff */
        /* <DEDUP_REMOVED lines=14> */
.L_x_96:
[----:B------:R-:W-:Y:S05]  /*7920*/  BSYNC.RECONVERGENT B0 ;  /* 0x0000000000007941 */ /* 0x000fea0003800200 */
.L_x_95:
        /* <DEDUP_REMOVED lines=18> */
.L_x_98:
[----:B------:R-:W-:Y:S05]  /*7a50*/  BSYNC.RECONVERGENT B0 ;  /* 0x0000000000007941 */ /* 0x000fea0003800200 */
.L_x_97:
[----:B------:R-:W-:Y:S01]  /*7a60*/  NOP ;  /* 0x0000000000007918 */ /* 0x000fe20000000000 */
[----:B------:R-:W-:Y:S01]  /*7a70*/  BSSY.RECONVERGENT B0, `(.L_x_99) ;  /* 0x0000010000007945 */ /* 0x000fe20003800200 */
[----:B------:R-:W-:-:S03]  /*7a80*/  ISETP.GE.AND P4, PT, R10, R5, PT ;  /* 0x000000050a00720c */ /* 0x000fc60003f86270 */
        /* <DEDUP_REMOVED lines=14> */
.L_x_100:
[----:B------:R-:W-:Y:S05]  /*7b70*/  BSYNC.RECONVERGENT B0 ;  /* 0x0000000000007941 */ /* 0x000fea0003800200 */
.L_x_99:
[----:B------:R-:W-:Y:S01]  /*7b80*/  NOP ;  /* 0x0000000000007918 */ /* 0x000fe20000000000 */
[----:B------:R-:W-:Y:S04]  /*7b90*/  BSSY.RECONVERGENT B0, `(.L_x_101) ;  /* 0x000000f000007945 */ /* 0x000fe80003800200 */
[----:B------:R-:W-:Y:S05]  /*7ba0*/  @P6 BRA `(.L_x_102) ;  /* 0x0000000000346947 */ /* 0x000fea0003800000 */
        /* <DEDUP_REMOVED lines=13> */
.L_x_102:
[----:B------:R-:W-:Y:S05]  /*7c80*/  BSYNC.RECONVERGENT B0 ;  /* 0x0000000000007941 */ /* 0x000fea0003800200 */
.L_x_101:
        /* <DEDUP_REMOVED lines=16> */
.L_x_104:
[----:B------:R-:W-:Y:S05]  /*7d90*/  BSYNC.RECONVERGENT B0 ;  /* 0x0000000000007941 */ /* 0x000fea0003800200 */
.L_x_103:
        /* <DEDUP_REMOVED lines=16> */
.L_x_106:
[----:B------:R-:W-:Y:S05]  /*7ea0*/  BSYNC.RECONVERGENT B0 ;  /* 0x0000000000007941 */ /* 0x000fea0003800200 */
.L_x_105:
        /* <DEDUP_REMOVED lines=16> */
.L_x_108:
[----:B------:R-:W-:Y:S05]  /*7fb0*/  BSYNC.RECONVERGENT B0 ;  /* 0x0000000000007941 */ /* 0x000fea0003800200 */
.L_x_107:
        /* <DEDUP_REMOVED lines=16> */
.L_x_110:
[----:B------:R-:W-:Y:S05]  /*80c0*/  BSYNC.RECONVERGENT B0 ;  /* 0x0000000000007941 */ /* 0x000fea0003800200 */
.L_x_109:
        /* <DEDUP_REMOVED lines=16> */
.L_x_112:
[----:B------:R-:W-:Y:S05]  /*81d0*/  BSYNC.RECONVERGENT B0 ;  /* 0x0000000000007941 */ /* 0x000fea0003800200 */
.L_x_111:
[----:B------:R-:W-:Y:S01]  /*81e0*/  NOP ;  /* 0x0000000000007918 */ /* 0x000fe20000000000 */
[----:B------:R-:W5:Y:S01]  /*81f0*/  LDS R0, [R0+0x6c00] ;  /* 0x006c000000007984 */ /* 0x000f620000000800 */
[----:B------:R-:W5:Y:S02]  /*8200*/  LDCU UR6, c[0x0][0x3c4] ;  /* 0x00007880ff0677ac */ /* 0x000f640008000800 */
[----:B-----5:R-:W-:-:S04]  /*8210*/  SHF.R.U32.HI R2, RZ, UR6, R0 ;  /* 0x00000006ff027c19 */ /* 0x020fc80008011600 */
[----:B------:R-:W-:-:S04]  /*8220*/  LOP3.LUT R2, R2, UR5, RZ, 0x30, !PT ;  /* 0x0000000502027c12 */ /* 0x000fc8000f8e30ff */
[----:B-1234-:R-:W-:Y:S01]  /*8230*/  LEA R6, R2, UR4, 0x3 ;  /* 0x0000000402067c11 */ /* 0x01efe2000f8e18ff */
[----:B------:R-:W-:-:S05]  /*8240*/  VIADD R2, R3, 0x1b00 ;  /* 0x00001b0003027836 */ /* 0x000fca0000000000 */
[----:B------:R-:W1:Y:S01]  /*8250*/  LDS.64 R6, [R6+0x7200] ;  /* 0x0072000006067984 */ /* 0x000e620000000a00 */
[----:B------:R-:W-:-:S13]  /*8260*/  ISETP.GE.AND P0, PT, R2, R5, PT ;  /* 0x000000050200720c */ /* 0x000fda0003f06270 */
[----:B------:R-:W2:Y:S01]  /*8270*/  @!P0 LDC.64 R8, c[0x0][0x3a0] ;  /* 0x0000e800ff088b82 */ /* 0x000ea20000000a00 */
[----:B------:R-:W-:Y:S02]  /*8280*/  @!P0 LOP3.LUT R5, R0, 0x7fffffff, RZ, 0x3c, !PT ;  /* 0x7fffffff00058812 */ /* 0x000fe400078e3cff */
[----:B-1----:R-:W-:-:S05]  /*8290*/  IADD3 R3, P1, PT, R6, R3, RZ ;  /* 0x0000000306037210 */ /* 0x002fca0007f3e0ff */
[----:B------:R-:W-:Y:S01]  /*82a0*/  IMAD.X R4, RZ, RZ, R7, P1 ;  /* 0x000000ffff047224 */ /* 0x000fe200008e0607 */
[----:B--2---:R-:W-:-:S04]  /*82b0*/  @!P0 LEA R2, P1, R3, R8, 0x2 ;  /* 0x0000000803028211 */ /* 0x004fc800078210ff */
[----:B------:R-:W-:-:S05]  /*82c0*/  @!P0 LEA.HI.X R3, R3, R9, R4, 0x2, P1 ;  /* 0x0000000903038211 */ /* 0x000fca00008f1404 */
[----:B------:R-:W-:Y:S01]  /*82d0*/  @!P0 STG.E desc[UR8][R2.64+0x6c00], R5 ;  /* 0x006c000502008986 */ /* 0x000fe2000c101908 */
[----:B------:R-:W-:Y:S01]  /*82e0*/  NOP ;  /* 0x0000000000007918 */ /* 0x000fe20000000000 */
[----:B------:R-:W-:Y:S05]  /*82f0*/  EXIT ;  /* 0x000000000000794d */ /* 0x000fea0003800000 */
.L_x_26:
[----:B------:R-:W-:Y:S02]  /*8300*/  IMAD.MOV.U32 R50, RZ, RZ, R19 ;  /* 0x000000ffff327224 */ /* 0x000fe400078e0013 */
[----:B------:R-:W-:Y:S02]  /*8310*/  IMAD.MOV.U32 R49, RZ, RZ, 0x1 ;  /* 0x00000001ff317424 */ /* 0x000fe400078e00ff */
[----:B------:R-:W-:Y:S02]  /*8320*/  IMAD.MOV.U32 R52, RZ, RZ, RZ ;  /* 0x000000ffff347224 */ /* 0x000fe400078e00ff */
[----:B------:R-:W-:-:S07]  /*8330*/  IMAD.MOV.U32 R47, RZ, RZ, -0x1 ;  /* 0xffffffffff2f7424 */ /* 0x000fce00078e00ff */
[----:B------:R-:W-:Y:S05]  /*8340*/  WARPSYNC.COLLECTIVE R47, `(.L_x_113) ;  /* 0x000000002f087348 */ /* 0x000fea0003c00000 */
[----:B------:R0:W1:Y:S02]  /*8350*/  SHFL.UP P0, R48, R50, R49, R52 ;  /* 0x0400003132307389 */ /* 0x0000640000000034 */
[----:B01----:R-:W-:Y:S05]  /*8360*/  ENDCOLLECTIVE ;  /* 0x000000000000791b */ /* 0x003fea0003800000 */
.L_x_113:
[----:B------:R-:W-:Y:S02]  /*8370*/  IMAD.MOV.U32 R49, RZ, RZ, 0x2 ;  /* 0x00000002ff317424 */ /* 0x000fe400078e00ff */
[----:B------:R-:W-:-:S04]  /*8380*/  IMAD.MOV.U32 R20, RZ, RZ, R48 ;  /* 0x000000ffff147224 */ /* 0x000fc800078e0030 */
[----:B------:R-:W-:-:S04]  /*8390*/  @P0 IMAD.IADD R20, R19, 0x1, R20 ;  /* 0x0000000113140824 */ /* 0x000fc800078e0214 */
[----:B------:R-:W-:-:S07]  /*83a0*/  IMAD.MOV.U32 R50, RZ, RZ, R20 ;  /* 0x000000ffff327224 */ /* 0x000fce00078e0014 */
[----:B------:R-:W-:Y:S05]  /*83b0*/  WARPSYNC.COLLECTIVE R47, `(.L_x_114) ;  /* 0x000000002f087348 */ /* 0x000fea0003c00000 */
[----:B------:R0:W1:Y:S02]  /*83c0*/  SHFL.UP P0, R48, R50, R49, R52 ;  /* 0x0400003132307389 */ /* 0x0000640000000034 */
[----:B01----:R-:W-:Y:S05]  /*83d0*/  ENDCOLLECTIVE ;  /* 0x000000000000791b */ /* 0x003fea0003800000 */
.L_x_114:
[----:B------:R-:W-:Y:S02]  /*83e0*/  IMAD.MOV.U32 R49, RZ, RZ, 0x4 ;  /* 0x00000004ff317424 */ /* 0x000fe400078e00ff */
[----:B------:R-:W-:-:S04]  /*83f0*/  IMAD.MOV.U32 R21, RZ, RZ, R48 ;  /* 0x000000ffff157224 */ /* 0x000fc800078e0030 */
[----:B------:R-:W-:-:S04]  /*8400*/  @P0 IMAD.IADD R21, R20, 0x1, R21 ;  /* 0x0000000114150824 */ /* 0x000fc800078e0215 */
[----:B------:R-:W-:-:S07]  /*8410*/  IMAD.MOV.U32 R50, RZ, RZ, R21 ;  /* 0x000000ffff327224 */ /* 0x000fce00078e0015 */
[----:B------:R-:W-:Y:S05]  /*8420*/  WARPSYNC.COLLECTIVE R47, `(.L_x_115) ;  /* 0x000000002f087348 */ /* 0x000fea0003c00000 */
[----:B------:R0:W1:Y:S02]  /*8430*/  SHFL.UP P0, R48, R50, R49, R52 ;  /* 0x0400003132307389 */ /* 0x0000640000000034 */
[----:B01----:R-:W-:Y:S05]  /*8440*/  ENDCOLLECTIVE ;  /* 0x000000000000791b */ /* 0x003fea0003800000 */
.L_x_115:
[----:B------:R-:W-:Y:S02]  /*8450*/  IMAD.MOV.U32 R49, RZ, RZ, 0x8 ;  /* 0x00000008ff317424 */ /* 0x000fe400078e00ff */
[----:B------:R-:W-:-:S04]  /*8460*/  IMAD.MOV.U32 R22, RZ, RZ, R48 ;  /* 0x000000ffff167224 */ /* 0x000fc800078e0030 */
[----:B------:R-:W-:-:S04]  /*8470*/  @P0 IMAD.IADD R22, R21, 0x1, R22 ;  /* 0x0000000115160824 */ /* 0x000fc800078e0216 */
[----:B------:R-:W-:-:S07]  /*8480*/  IMAD.MOV.U32 R50, RZ, RZ, R22 ;  /* 0x000000ffff327224 */ /* 0x000fce00078e0016 */
[----:B------:R-:W-:Y:S05]  /*8490*/  WARPSYNC.COLLECTIVE R47, `(.L_x_116) ;  /* 0x000000002f087348 */ /* 0x000fea0003c00000 */
[----:B------:R0:W1:Y:S02]  /*84a0*/  SHFL.UP P0, R48, R50, R49, R52 ;  /* 0x0400003132307389 */ /* 0x0000640000000034 */
[----:B01----:R-:W-:Y:S05]  /*84b0*/  ENDCOLLECTIVE ;  /* 0x000000000000791b */ /* 0x003fea0003800000 */
.L_x_116:
[----:B------:R-:W-:Y:S02]  /*84c0*/  IMAD.MOV.U32 R49, RZ, RZ, 0x10 ;  /* 0x00000010ff317424 */ /* 0x000fe400078e00ff */
[----:B------:R-:W-:-:S04]  /*84d0*/  IMAD.MOV.U32 R23, RZ, RZ, R48 ;  /* 0x000000ffff177224 */ /* 0x000fc800078e0030 */
[----:B------:R-:W-:-:S04]  /*84e0*/  @P0 IMAD.IADD R23, R22, 0x1, R23 ;  /* 0x0000000116170824 */ /* 0x000fc800078e0217 */
[----:B------:R-:W-:-:S07]  /*84f0*/  IMAD.MOV.U32 R50, RZ, RZ, R23 ;  /* 0x000000ffff327224 */ /* 0x000fce00078e0017 */
[----:B------:R-:W-:Y:S05]  /*8500*/  WARPSYNC.COLLECTIVE R47, `(.L_x_117) ;  /* 0x000000002f087348 */ /* 0x000fea0003c00000 */
[----:B------:R0:W1:Y:S02]  /*8510*/  SHFL.UP P0, R48, R50, R49, R52 ;  /* 0x0400003132307389 */ /* 0x0000640000000034 */
[----:B01----:R-:W-:Y:S05]  /*8520*/  ENDCOLLECTIVE ;  /* 0x000000000000791b */ /* 0x003fea0003800000 */
.L_x_117:
[----:B------:R-:W-:Y:S05]  /*8530*/  BRA `(.L_x_118) ;  /* 0xffffff9c00b07947 */ /* 0x000fea000383ffff */
.L_x_119:
[----:B------:R-:W-:-:S00]  /*8540*/  BRA `(.L_x_119) ;  /* 0xfffffffc00fc7947 */ /* 0x000fc0000383ffff */
[----:B------:R-:W-:-:S00]  /*8550*/  NOP ;  /* 0x0000000000007918 */ /* 0x000fc00000000000 */
        /* <DEDUP_REMOVED lines=10> */
.L_x_14324:


//--------------------- .text._ZN3cub18CUB_300001_SM_10006detail10radix_sort30DeviceRadixSortHistogramKernelINS1_5radix10policy_hubIiNS0_8NullTypeEyE10Policy1000ELNS0_9SortOrderE1EiyNS1_21identity_decomposer_tEEEvPT2_PKT1_SB_iiT3_ --------------------------
	.section	.text._ZN3cub18CUB_300001_SM_10006detail10radix_sort30DeviceRadixSortHistogramKernelINS1_5radix10policy_hubIiNS0_8NullTypeEyE10Policy1000ELNS0_9SortOrderE1EiyNS1_21identity_decomposer_tEEEvPT2_PKT1_SB_iiT3_,"ax",@progbits
	.align	128
        .global         _ZN3cub18CUB_300001_SM_10006detail10radix_sort30DeviceRadixSortHistogramKernelINS1_5radix10policy_hubIiNS0_8NullTypeEyE10Policy1000ELNS0_9SortOrderE1EiyNS1_21identity_decomposer_tEEEvPT2_PKT1_SB_iiT3_
        .type           _ZN3cub18CUB_300001_SM_10006detail10radix_sort30DeviceRadixSortHistogramKernelINS1_5radix10policy_hubIiNS0_8NullTypeEyE10Policy1000ELNS0_9SortOrderE1EiyNS1_21identity_decomposer_tEEEvPT2_PKT1_SB_iiT3_,@function
        .size           _ZN3cub18CUB_300001_SM_10006detail10radix_sort30DeviceRadixSortHistogramKernelINS1_5radix10policy_hubIiNS0_8NullTypeEyE10Policy1000ELNS0_9SortOrderE1EiyNS1_21identity_decomposer_tEEEvPT2_PKT1_SB_iiT3_,(.L_x_14325 - _ZN3cub18CUB_300001_SM_10006detail10radix_sort30DeviceRadixSortHistogramKernelINS1_5radix10policy_hubIiNS0_8NullTypeEyE10Policy1000ELNS0_9SortOrderE1EiyNS1_21identity_decomposer_tEEEvPT2_PKT1_SB_iiT3_)
        .other          _ZN3cub18CUB_300001_SM_10006detail10radix_sort30DeviceRadixSortHistogramKernelINS1_5radix10policy_hubIiNS0_8NullTypeEyE10Policy1000ELNS0_9SortOrderE1EiyNS1_21identity_decomposer_tEEEvPT2_PKT1_SB_iiT3_,@"STO_CUDA_ENTRY STV_DEFAULT"
_ZN3cub18CUB_300001_SM_10006detail10radix_sort30DeviceRadixSortHistogramKernelINS1_5radix10policy_hubIiNS0_8NullTypeEyE10Policy1000ELNS0_9SortOrderE1EiyNS1_21identity_decomposer_tEEEvPT2_PKT1_SB_iiT3_:
.text._ZN3cub18CUB_300001_SM_10006detail10radix_sort30DeviceRadixSortHistogramKernelINS1_5radix10policy_hubIiNS0_8NullTypeEyE10Policy1000ELNS0_9SortOrderE1EiyNS1_21identity_decomposer_tEEEvPT2_PKT1_SB_iiT3_:
[----:B------:R-:W-:Y:S01]  /*0000*/  LDC R1, c[0x0][0x37c] ;  /* 0x0000df00ff017b82 */ /* 0x000fe20000000800 */
[----:B------:R-:W0:Y:S02]  /*0010*/  LDCU.64 UR14, c[0x0][0x390] ;  /* 0x00007200ff0e77ac */ /* 0x000e240008000a00 */
[----:B0-----:R-:W-:-:S04]  /*0020*/  ISETP.NE.U32.AND P0, PT, RZ, UR14, PT ;  /* 0x0000000eff007c0c */ /* 0x001fc8000bf05070 */
[----:B------:R-:W-:-:S13]  /*0030*/  ISETP.NE.AND.EX P0, PT, RZ, UR15, PT, P0 ;  /* 0x0000000fff007c0c */ /* 0x000fda000bf05300 */
[----:B------:R-:W-:Y:S05]  /*0040*/  @!P0 EXIT ;  /* 0x000000000000894d */ /* 0x000fea0003800000 */
[----:B------:R-:W-:Y:S01]  /*0050*/  UIADD3 UR11, UP0, UPT, UR14, -0x1, URZ ;  /* 0xffffffff0e0b7890 */ /* 0x000fe2000ff1e0ff */
[----:B------:R-:W0:Y:S01]  /*0060*/  S2R R4, SR_TID.X ;  /* 0x0000000000047919 */ /* 0x000e220000002100 */
[----:B------:R-:W1:Y:S01]  /*0070*/  LDCU.64 UR4, c[0x0][0x398] ;  /* 0x00007300ff0477ac */ /* 0x000e620008000a00 */
[----:B------:R-:W2:Y:S01]  /*0080*/  S2UR UR7, SR_CgaCtaId ;  /* 0x00000000000779c3 */ /* 0x000ea20000008800 */
[----:B------:R-:W-:Y:S01]  /*0090*/  UIADD3.X UR12, UPT, UPT, UR15, -0x1, URZ, UP0, !UPT ;  /* 0xffffffff0f0c7890 */ /* 0x000fe200087fe4ff */
[----:B------:R-:W-:Y:S01]  /*00a0*/  UMOV UR6, 0x400 ;  /* 0x0000040000067882 */ /* 0x000fe20000000000 */
[----:B------:R-:W3:Y:S05]  /*00b0*/  LDCU.64 UR20, c[0x0][0x358] ;  /* 0x00006b00ff1477ac */ /* 0x000eea0008000a00 */
[----:B------:R-:W4:Y:S01]  /*00c0*/  S2UR UR8, SR_CTAID.X ;  /* 0x00000000000879c3 */ /* 0x000f220000002500 */
[----:B------:R-:W-:Y:S01]  /*00d0*/  USHF.R.U64 UR11, UR11, 0x1e, UR12 ;  /* 0x0000001e0b0b7899 */ /* 0x000fe2000800120c */
[----:B------:R-:W0:Y:S03]  /*00e0*/  LDCU UR28, c[0x0][0x370] ;  /* 0x00006e00ff1c77ac */ /* 0x000e260008000800 */
[----:B------:R-:W-:-:S02]  /*00f0*/  UIADD3 UR11, UP0, UPT, UR11, 0x1, URZ ;  /* 0x000000010b0b7890 */ /* 0x000fc4000ff1e0ff */
[----:B-1----:R-:W-:Y:S02]  /*0100*/  UIADD3 UR4, UPT, UPT, UR5, 0x7, -UR4 ;  /* 0x0000000705047890 */ /* 0x002fe4000fffe804 */
[----:B------:R-:W-:Y:S02]  /*0110*/  ULEA.HI.X UR12, UR12, URZ, URZ, 0x2, UP0 ;  /* 0x000000ff0c0c7291 */ /* 0x000fe400080f14ff */
[----:B------:R-:W-:Y:S02]  /*0120*/  UISETP.LT.U32.AND UP0, UPT, UR11, UR14, UPT ;  /* 0x0000000e0b00728c */ /* 0x000fe4000bf01070 */
[----:B------:R-:W-:Y:S02]  /*0130*/  USHF.R.S32.HI UR5, URZ, 0x1f, UR4 ;  /* 0x0000001fff057899 */ /* 0x000fe40008011404 */
[----:B------:R-:W-:Y:S02]  /*0140*/  UISETP.LT.U32.AND.EX UP0, UPT, UR12, UR15, UPT, UP0 ;  /* 0x0000000f0c00728c */ /* 0x000fe4000bf01100 */
[----:B------:R-:W-:-:S02]  /*0150*/  ULEA.HI UR5, UR5, UR4, URZ, 0x3 ;  /* 0x0000000405057291 */ /* 0x000fc4000f8f18ff */
[----:B------:R-:W-:Y:S01]  /*0160*/  USEL UR11, UR11, UR14, UP0 ;  /* 0x0000000e0b0b7287 */ /* 0x000fe20008000000 */
[C---:B0-----:R-:W-:Y:S01]  /*0170*/  VIADD R21, R4.reuse, 0x780 ;  /* 0x0000078004157836 */ /* 0x041fe20000000000 */
[----:B------:R-:W-:Y:S02]  /*0180*/  USEL UR12, UR12, UR15, UP0 ;  /* 0x0000000f0c0c7287 */ /* 0x000fe40008000000 */
[----:B------:R-:W-:Y:S02]  /*0190*/  UISETP.GE.AND UP0, UPT, UR4, 0x8, UPT ;  /* 0x000000080400788c */ /* 0x000fe4000bf06270 */
[----:B--2---:R-:W-:Y:S02]  /*01a0*/  ULEA UR6, UR7, UR6, 0x18 ;  /* 0x0000000607067291 */ /* 0x004fe4000f8ec0ff */
[----:B------:R-:W-:Y:S02]  /*01b0*/  USHF.R.S32.HI UR5, URZ, 0x3, UR5 ;  /* 0x00000003ff057899 */ /* 0x000fe40008011405 */
[----:B------:R-:W-:Y:S01]  /*01c0*/  PLOP3.LUT P0, PT, PT, PT, UP0, 0x80, 0x8 ;  /* 0x000000000008781c */ /* 0x000fe20003f0f008 */
[----:B----4-:R-:W-:Y:S01]  /*01d0*/  USHF.L.U32 UR8, UR8, 0xb, URZ ;  /* 0x0000000b08087899 */ /* 0x010fe200080006ff */
[C---:B------:R-:W-:Y:S01]  /*01e0*/  LEA R0, R4.reuse, UR6, 0x2 ;  /* 0x0000000604007c11 */ /* 0x040fe2000f8e10ff */
[----:B------:R-:W-:Y:S01]  /*01f0*/  UIADD3 UR22, UPT, UPT, UR5, -0x1, URZ ;  /* 0xffffffff05167890 */ /* 0x000fe2000fffe0ff */
[----:B------:R-:W-:Y:S01]  /*0200*/  ISETP.GT.U32.OR P0, PT, R4, 0xff, !P0 ;  /* 0x000000ff0400780c */ /* 0x000fe20004704470 */
[----:B------:R-:W-:-:S02]  /*0210*/  ULOP3.LUT UR23, UR5, 0xf, URZ, 0xc0, !UPT ;  /* 0x0000000f05177892 */ /* 0x000fc4000f8ec0ff */
[----:B------:R-:W-:Y:S01]  /*0220*/  ULOP3.LUT UR24, UR5, 0x7, URZ, 0xc0, !UPT ;  /* 0x0000000705187892 */ /* 0x000fe2000f8ec0ff */
[----:B------:R-:W-:Y:S01]  /*0230*/  P2R R20, PR, RZ, 0x1 ;  /* 0x00000001ff147803 */ /* 0x000fe20000000000 */
[----:B------:R-:W-:Y:S02]  /*0240*/  ULOP3.LUT UR25, UR5, 0x3, URZ, 0xc0, !UPT ;  /* 0x0000000305197892 */ /* 0x000fe4000f8ec0ff */
[----:B------:R-:W-:Y:S02]  /*0250*/  ULOP3.LUT UR26, UR5, 0xffffff0, URZ, 0xc0, !UPT ;  /* 0x0ffffff0051a7892 */ /* 0x000fe4000f8ec0ff */
[----:B------:R-:W-:Y:S02]  /*0260*/  ULOP3.LUT UR27, UR5, 0xffffff8, URZ, 0xc0, !UPT ;  /* 0x0ffffff8051b7892 */ /* 0x000fe4000f8ec0ff */
[----:B------:R-:W-:Y:S01]  /*0270*/  ULOP3.LUT UR9, UR5, 0x1, URZ, 0xc0, !UPT ;  /* 0x0000000105097892 */ /* 0x000fe2000f8ec0ff */
[----:B------:R-:W-:Y:S01]  /*0280*/  UMOV UR6, URZ ;  /* 0x000000ff00067c82 */ /* 0x000fe20008000000 */
[----:B---3--:R-:W-:-:S10]  /*0290*/  UMOV UR7, URZ ;  /* 0x000000ff00077c82 */ /* 0x008fd40008000000 */
.L_x_203:
[----:B------:R-:W-:Y:S01]  /*02a0*/  ISETP.NE.AND P0, PT, R20, RZ, PT ;  /* 0x000000ff1400720c */ /* 0x000fe20003f05270 */
[----:B------:R-:W-:-:S12]  /*02b0*/  BSSY.RECONVERGENT B0, `(.L_x_120) ;  /* 0x000007c000007945 */ /* 0x000fd80003800200 */
[----:B012345:R-:W-:Y:S05]  /*02c0*/  @P0 BRA `(.L_x_121) ;  /* 0x0000000400e80947 */ /* 0x03ffea0003800000 */
[----:B------:R-:W-:Y:S02]  /*02d0*/  IMAD.U32 R2, RZ, RZ, UR22 ;  /* 0x00000016ff027e24 */ /* 0x000fe4000f8e00ff */
[----:B------:R-:W-:-:S03]  /*02e0*/  IMAD.MOV.U32 R3, RZ, RZ, RZ ;  /* 0x000000ffff037224 */ /* 0x000fc600078e00ff */
[----:B------:R-:W-:-:S13]  /*02f0*/  ISETP.GE.U32.AND P1, PT, R2, 0xf, PT ;  /* 0x0000000f0200780c */ /* 0x000fda0003f26070 */
[----:B------:R-:W-:Y:S05]  /*0300*/  @!P1 BRA `(.L_x_122) ;  /* 0x00000000005c9947 */ /* 0x000fea0003800000 */
[----:B------:R-:W-:Y:S01]  /*0310*/  VIADD R2, R0, 0x2000 ;  /* 0x0000200000027836 */ /* 0x000fe20000000000 */
[----:B------:R-:W-:-:S12]  /*0320*/  UIADD3 UR4, UPT, UPT, -UR26, URZ, URZ ;  /* 0x000000ff1a047290 */ /* 0x000fd8000fffe1ff */
.L_x_123:
[----:B------:R-:W-:Y:S01]  /*0330*/  UIADD3 UR4, UPT, UPT, UR4, 0x10, URZ ;  /* 0x0000001004047890 */ /* 0x000fe2000fffe0ff */
[----:B------:R-:W-:Y:S03]  /*0340*/  STS [R2+-0x2000], RZ ;  /* 0xffe000ff02007388 */ /* 0x000fe60000000800 */
[----:B------:R-:W-:Y:S01]  /*0350*/  UISETP.NE.AND UP0, UPT, UR4, URZ, UPT ;  /* 0x000000ff0400728c */ /* 0x000fe2000bf05270 */
        /* <DEDUP_REMOVED lines=16> */
[----:B------:R-:W-:Y:S06]  /*0460*/  BRA.U UP0, `(.L_x_123) ;  /* 0xfffffffd00b07547 */ /* 0x000fec000b83ffff */
[----:B------:R-:W-:-:S07]  /*0470*/  IMAD.U32 R3, RZ, RZ, UR26 ;  /* 0x0000001aff037e24 */ /* 0x000fce000f8e00ff */
.L_x_122:
[----:B------:R-:W-:Y:S01]  /*0480*/  ISETP.NE.AND P0, PT, RZ, UR23, PT ;  /* 0x00000017ff007c0c */ /* 0x000fe2000bf05270 */
[----:B------:R-:W-:Y:S01]  /*0490*/  IMAD.U32 R6, RZ, RZ, UR24 ;  /* 0x00000018ff067e24 */ /* 0x000fe2000f8e00ff */
[----:B------:R-:W-:-:S03]  /*04a0*/  MOV R2, UR23 ;  /* 0x0000001700027c02 */ /* 0x000fc60008000f00 */
[----:B------:R-:W-:Y:S02]  /*04b0*/  VIADD R6, R6, 0xffffffff ;  /* 0xffffffff06067836 */ /* 0x000fe40000000000 */
[----:B------:R-:W-:-:S06]  /*04c0*/  VIADD R2, R2, 0xffffffff ;  /* 0xffffffff02027836 */ /* 0x000fcc0000000000 */
[----:B------:R-:W-:Y:S05]  /*04d0*/  @!P0 BRA `(.L_x_124) ;  /* 0x00000000007c8947 */ /* 0x000fea0003800000 */
[----:B------:R-:W-:Y:S01]  /*04e0*/  ISETP.GE.U32.AND P2, PT, R2, 0x7, PT ;  /* 0x000000070200780c */ /* 0x000fe20003f46070 */
[----:B------:R-:W-:-:S12]  /*04f0*/  UISETP.NE.AND UP0, UPT, UR24, URZ, UPT ;  /* 0x000000ff1800728c */ /* 0x000fd8000bf05270 */
[----:B------:R-:W-:Y:S05]  /*0500*/  @!P2 BRA `(.L_x_125) ;  /* 0x000000000028a947 */ /* 0x000fea0003800000 */
        /* <DEDUP_REMOVED lines=10> */
.L_x_125:
[----:B------:R-:W-:Y:S05]  /*05b0*/  BRA.U !UP0, `(.L_x_124) ;  /* 0x0000000108447547 */ /* 0x000fea000b800000 */
[----:B------:R-:W-:Y:S01]  /*05c0*/  ISETP.GE.U32.AND P2, PT, R6, 0x3, PT ;  /* 0x000000030600780c */ /* 0x000fe20003f46070 */
[----:B------:R-:W-:-:S12]  /*05d0*/  UISETP.NE.AND UP0, UPT, UR25, URZ, UPT ;  /* 0x000000ff1900728c */ /* 0x000fd8000bf05270 */
[C---:B0-----:R-:W-:Y:S02]  /*05e0*/  @P2 IMAD R5, R3.reuse, 0x400, R0 ;  /* 0x0000040003052824 */ /* 0x041fe400078e0200 */
[----:B------:R-:W-:-:S03]  /*05f0*/  @P2 VIADD R3, R3, 0x4 ;  /* 0x0000000403032836 */ /* 0x000fc60000000000 */
[----:B------:R1:W-:Y:S04]  /*0600*/  @P2 STS [R5], RZ ;  /* 0x000000ff05002388 */ /* 0x0003e80000000800 */
[----:B------:R1:W-:Y:S04]  /*0610*/  @P2 STS [R5+0x400], RZ ;  /* 0x000400ff05002388 */ /* 0x0003e80000000800 */
[----:B------:R1:W-:Y:S04]  /*0620*/  @P2 STS [R5+0x800], RZ ;  /* 0x000800ff05002388 */ /* 0x0003e80000000800 */
[----:B------:R1:W-:Y:S01]  /*0630*/  @P2 STS [R5+0xc00], RZ ;  /* 0x000c00ff05002388 */ /* 0x0003e20000000800 */
[----:B------:R-:W-:Y:S05]  /*0640*/  BRA.U !UP0, `(.L_x_124) ;  /* 0x0000000108207547 */ /* 0x000fea000b800000 */
[----:B------:R-:W-:Y:S01]  /*0650*/  IMAD R3, R3, 0x400, R0 ;  /* 0x0000040003037824 */ /* 0x000fe200078e0200 */
[----:B------:R-:W-:-:S04]  /*0660*/  UISETP.NE.AND UP0, UPT, UR25, 0x1, UPT ;  /* 0x000000011900788c */ /* 0x000fc8000bf05270 */
[----:B------:R2:W-:Y:S05]  /*0670*/  STS [R3], RZ ;  /* 0x000000ff03007388 */ /* 0x0005ea0000000800 */
[----:B------:R-:W-:Y:S05]  /*0680*/  BRA.U !UP0, `(.L_x_124) ;  /* 0x0000000108107547 */ /* 0x000fea000b800000 */
[----:B------:R-:W-:Y:S01]  /*0690*/  UISETP.NE.AND UP0, UPT, UR25, 0x2, UPT ;  /* 0x000000021900788c */ /* 0x000fe2000bf05270 */
[----:B------:R3:W-:Y:S05]  /*06a0*/  STS [R3+0x400], RZ ;  /* 0x000400ff03007388 */ /* 0x0007ea0000000800 */
[----:B------:R-:W-:-:S13]  /*06b0*/  PLOP3.LUT P2, PT, PT, PT, UP0, 0x80, 0x8 ;  /* 0x000000000008781c */ /* 0x000fda0003f4f008 */
[----:B------:R3:W-:Y:S02]  /*06c0*/  @P2 STS [R3+0x800], RZ ;  /* 0x000800ff03002388 */ /* 0x0007e40000000800 */
.L_x_124:
[----:B------:R-:W-:-:S13]  /*06d0*/  ISETP.GT.U32.AND P2, PT, R4, 0x7f, PT ;  /* 0x0000007f0400780c */ /* 0x000fda0003f44070 */
[----:B------:R-:W-:Y:S05]  /*06e0*/  @P2 BRA `(.L_x_121) ;  /* 0x0000000000e02947 */ /* 0x000fea0003800000 */
[----:B--23--:R-:W-:Y:S01]  /*06f0*/  HFMA2 R3, -RZ, RZ, 0, 0 ;  /* 0x00000000ff037431 */ /* 0x00cfe200000001ff */
[----:B------:R-:W-:Y:S06]  /*0700*/  @!P1 BRA `(.L_x_126) ;  /* 0x0000000000589947 */ /* 0x000fec0003800000 */
[----:B------:R-:W-:-:S07]  /*0710*/  IMAD.MOV.U32 R3, RZ, RZ, RZ ;  /* 0x000000ffff037224 */ /* 0x000fce00078e00ff */
.L_x_127:
[C---:B012---:R-:W-:Y:S02]  /*0720*/  IMAD R5, R3.reuse, 0x400, R0 ;  /* 0x0000040003057824 */ /* 0x047fe400078e0200 */
[----:B------:R-:W-:-:S03]  /*0730*/  VIADD R3, R3, 0x10 ;  /* 0x0000001003037836 */ /* 0x000fc60000000000 */
[----:B------:R2:W-:Y:S02]  /*0740*/  STS [R5+0x200], RZ ;  /* 0x000200ff05007388 */ /* 0x0005e40000000800 */
[----:B------:R-:W-:Y:S02]  /*0750*/  ISETP.NE.AND P1, PT, R3, UR26, PT ;  /* 0x0000001a03007c0c */ /* 0x000fe4000bf25270 */
[----:B------:R2:W-:Y:S04]  /*0760*/  STS [R5+0x600], RZ ;  /* 0x000600ff05007388 */ /* 0x0005e80000000800 */
        /* <DEDUP_REMOVED lines=13> */
[----:B------:R2:W-:Y:S01]  /*0840*/  STS [R5+0x3e00], RZ ;  /* 0x003e00ff05007388 */ /* 0x0005e20000000800 */
[----:B------:R-:W-:Y:S05]  /*0850*/  @P1 BRA `(.L_x_127) ;  /* 0xfffffffc00b01947 */ /* 0x000fea000383ffff */
[----:B------:R-:W-:-:S07]  /*0860*/  IMAD.U32 R3, RZ, RZ, UR26 ;  /* 0x0000001aff037e24 */ /* 0x000fce000f8e00ff */
.L_x_126:
[----:B------:R-:W-:Y:S05]  /*0870*/  @!P0 BRA `(.L_x_121) ;  /* 0x00000000007c8947 */ /* 0x000fea0003800000 */
[----:B------:R-:W-:Y:S01]  /*0880*/  ISETP.GE.U32.AND P0, PT, R2, 0x7, PT ;  /* 0x000000070200780c */ /* 0x000fe20003f06070 */
[----:B------:R-:W-:-:S12]  /*0890*/  UISETP.NE.AND UP0, UPT, UR24, URZ, UPT ;  /* 0x000000ff1800728c */ /* 0x000fd8000bf05270 */
[----:B------:R-:W-:Y:S05]  /*08a0*/  @!P0 BRA `(.L_x_128) ;  /* 0x0000000000288947 */ /* 0x000fea0003800000 */
[C---:B------:R-:W-:Y:S02]  /*08b0*/  IMAD R2, R3.reuse, 0x400, R0 ;  /* 0x0000040003027824 */ /* 0x040fe400078e0200 */
[----:B------:R-:W-:-:S03]  /*08c0*/  VIADD R3, R3, 0x8 ;  /* 0x0000000803037836 */ /* 0x000fc60000000000 */
[----:B------:R3:W-:Y:S04]  /*08d0*/  STS [R2+0x200], RZ ;  /* 0x000200ff02007388 */ /* 0x0007e80000000800 */
[----:B------:R3:W-:Y:S04]  /*08e0*/  STS [R2+0x600], RZ ;  /* 0x000600ff02007388 */ /* 0x0007e80000000800 */
[----:B------:R3:W-:Y:S04]  /*08f0*/  STS [R2+0xa00], RZ ;  /* 0x000a00ff02007388 */ /* 0x0007e80000000800 */
[----:B------:R3:W-:Y:S04]  /*0900*/  STS [R2+0xe00], RZ ;  /* 0x000e00ff02007388 */ /* 0x0007e80000000800 */
[----:B------:R3:W-:Y:S04]  /*0910*/  STS [R2+0x1200], RZ ;  /* 0x001200ff02007388 */ /* 0x0007e80000000800 */
[----:B------:R3:W-:Y:S04]  /*0920*/  STS [R2+0x1600], RZ ;  /* 0x001600ff02007388 */ /* 0x0007e80000000800 */
[----:B------:R3:W-:Y:S04]  /*0930*/  STS [R2+0x1a00], RZ ;  /* 0x001a00ff02007388 */ /* 0x0007e80000000800 */
[----:B------:R3:W-:Y:S02]  /*0940*/  STS [R2+0x1e00], RZ ;  /* 0x001e00ff02007388 */ /* 0x0007e40000000800 */
.L_x_128:
[----:B------:R-:W-:Y:S05]  /*0950*/  BRA.U !UP0, `(.L_x_121) ;  /* 0x0000000108447547 */ /* 0x000fea000b800000 */
[----:B------:R-:W-:Y:S01]  /*0960*/  ISETP.GE.U32.AND P0, PT, R6, 0x3, PT ;  /* 0x000000030600780c */ /* 0x000fe20003f06070 */
[----:B------:R-:W-:-:S12]  /*0970*/  UISETP.NE.AND UP0, UPT, UR25, URZ, UPT ;  /* 0x000000ff1900728c */ /* 0x000fd8000bf05270 */
[C---:B---3--:R-:W-:Y:S01]  /*0980*/  @P0 IMAD R2, R3.reuse, 0x400, R0 ;  /* 0x0000040003020824 */ /* 0x048fe200078e0200 */
[----:B------:R-:W-:-:S04]  /*0990*/  @P0 IADD3 R3, PT, PT, R3, 0x4, RZ ;  /* 0x0000000403030810 */ /* 0x000fc80007ffe0ff */
[----:B------:R4:W-:Y:S04]  /*09a0*/  @P0 STS [R2+0x200], RZ ;  /* 0x000200ff02000388 */ /* 0x0009e80000000800 */
[----:B------:R4:W-:Y:S04]  /*09b0*/  @P0 STS [R2+0x600], RZ ;  /* 0x000600ff02000388 */ /* 0x0009e80000000800 */
[----:B------:R4:W-:Y:S04]  /*09c0*/  @P0 STS [R2+0xa00], RZ ;  /* 0x000a00ff02000388 */ /* 0x0009e80000000800 */
[----:B------:R4:W-:Y:S01]  /*09d0*/  @P0 STS [R2+0xe00], RZ ;  /* 0x000e00ff02000388 */ /* 0x0009e20000000800 */
[----:B------:R-:W-:Y:S05]  /*09e0*/  BRA.U !UP0, `(.L_x_121) ;  /* 0x0000000108207547 */ /* 0x000fea000b800000 */
[----:B------:R-:W-:Y:S01]  /*09f0*/  IMAD R3, R3, 0x400, R0 ;  /* 0x0000040003037824 */ /* 0x000fe200078e0200 */
[----:B------:R-:W-:-:S04]  /*0a00*/  UISETP.NE.AND UP0, UPT, UR25, 0x1, UPT ;  /* 0x000000011900788c */ /* 0x000fc8000bf05270 */
[----:B------:R3:W-:Y:S05]  /*0a10*/  STS [R3+0x200], RZ ;  /* 0x000200ff03007388 */ /* 0x0007ea0000000800 */
[----:B------:R-:W-:Y:S05]  /*0a20*/  BRA.U !UP0, `(.L_x_121) ;  /* 0x0000000108107547 */ /* 0x000fea000b800000 */
[----:B------:R-:W-:Y:S01]  /*0a30*/  UISETP.NE.AND UP0, UPT, UR25, 0x2, UPT ;  /* 0x000000021900788c */ /* 0x000fe2000bf05270 */
[----:B------:R0:W-:Y:S05]  /*0a40*/  STS [R3+0x600], RZ ;  /* 0x000600ff03007388 */ /* 0x0001ea0000000800 */
[----:B------:R-:W-:-:S13]  /*0a50*/  PLOP3.LUT P0, PT, PT, PT, UP0, 0x80, 0x8 ;  /* 0x000000000008781c */ /* 0x000fda0003f0f008 */
[----:B------:R0:W-:Y:S02]  /*0a60*/  @P0 STS [R3+0xa00], RZ ;  /* 0x000a00ff03000388 */ /* 0x0001e40000000800 */
.L_x_121:
[----:B------:R-:W-:Y:S05]  /*0a70*/  BSYNC.RECONVERGENT B0 ;  /* 0x0000000000007941 */ /* 0x000fea0003800200 */
.L_x_120:
[----:B------:R-:W5:Y:S01]  /*0a80*/  LDCU.64 UR14, c[0x0][0x390] ;  /* 0x00007200ff0e77ac */ /* 0x000f620008000a00 */
[----:B------:R-:W-:Y:S02]  /*0a90*/  USHF.L.U32 UR4, UR6, 0x1e, URZ ;  /* 0x0000001e06047899 */ /* 0x000fe400080006ff */
[----:B------:R-:W-:Y:S02]  /*0aa0*/  USHF.L.U64.HI UR5, UR6, 0x1e, UR7 ;  /* 0x0000001e06057899 */ /* 0x000fe40008010207 */
[----:B-----5:R-:W-:-:S04]  /*0ab0*/  UIADD3 UR4, UP0, UPT, -UR4, UR14, URZ ;  /* 0x0000000e04047290 */ /* 0x020fc8000ff1e1ff */
[----:B------:R-:W-:Y:S02]  /*0ac0*/  UIADD3.X UR5, UPT, UPT, ~UR5, UR15, URZ, UP0, !UPT ;  /* 0x0000000f05057290 */ /* 0x000fe400087fe5ff */
[----:B------:R-:W-:-:S04]  /*0ad0*/  UISETP.LT.U32.AND UP0, UPT, UR4, 0x40000000, UPT ;  /* 0x400000000400788c */ /* 0x000fc8000bf01070 */
[----:B------:R-:W-:-:S04]  /*0ae0*/  UISETP.LT.U32.AND.EX UP0, UPT, UR5, URZ, UPT, UP0 ;  /* 0x000000ff0500728c */ /* 0x000fc8000bf01100 */
[----:B------:R-:W-:Y:S02]  /*0af0*/  USEL UR13, UR4, 0x40000000, UP0 ;  /* 0x40000000040d7887 */ /* 0x000fe40008000000 */
[----:B------:R-:W-:Y:S02]  /*0b00*/  USEL UR14, UR5, URZ, UP0 ;  /* 0x000000ff050e7287 */ /* 0x000fe40008000000 */
[----:B------:R-:W-:-:S04]  /*0b10*/  UISETP.GT.U32.AND UP0, UPT, UR13, UR8, UPT ;  /* 0x000000080d00728c */ /* 0x000fc8000bf04070 */
[----:B------:R-:W-:Y:S01]  /*0b20*/  UISETP.GT.U32.AND.EX UP0, UPT, UR14, URZ, UPT, UP0 ;  /* 0x000000ff0e00728c */ /* 0x000fe2000bf04100 */
[----:B------:R-:W-:Y:S08]  /*0b30*/  BAR.SYNC.DEFER_BLOCKING 0x0 ;  /* 0x0000000000007b1d */ /* 0x000ff00000010000 */
[----:B------:R-:W-:Y:S06]  /*0b40*/  BAR.SYNC.DEFER_BLOCKING 0x0 ;  /* 0x0000000000007b1d */ /* 0x000fec0000010000 */
[----:B------:R-:W-:Y:S05]  /*0b50*/  BRA.U !UP0, `(.L_x_129) ;  /* 0x0000000d082c7547 */ /* 0x000fea000b800000 */
[----:B------:R-:W-:Y:S01]  /*0b60*/  UMOV UR10, UR8 ;  /* 0x00000008000a7c82 */ /* 0x000fe20008000000 */
[----:B------:R-:W-:-:S05]  /*0b70*/  UMOV UR5, URZ ;  /* 0x000000ff00057c82 */ /* 0x000fca0008000000 */
.L_x_134:
[----:B-----5:R-:W5:Y:S01]  /*0b80*/  LDCU.64 UR18, c[0x0][0x390] ;  /* 0x00007200ff1277ac */ /* 0x020f620008000a00 */
[----:B------:R-:W-:Y:S02]  /*0b90*/  USHF.L.U32 UR15, UR6, 0x1e, URZ ;  /* 0x0000001e060f7899 */ /* 0x000fe400080006ff */
[----:B------:R-:W-:Y:S02]  /*0ba0*/  USHF.L.U64.HI UR16, UR6, 0x1e, UR7 ;  /* 0x0000001e06107899 */ /* 0x000fe40008010207 */
[----:B------:R-:W-:-:S04]  /*0bb0*/  UIADD3 UR15, UP0, UPT, UR10, UR15, URZ ;  /* 0x0000000f0a0f7290 */ /* 0x000fc8000ff1e0ff */
[----:B------:R-:W-:Y:S02]  /*0bc0*/  UIADD3.X UR16, UPT, UPT, UR5, UR16, URZ, UP0, !UPT ;  /* 0x0000001005107290 */ /* 0x000fe400087fe4ff */
[----:B------:R-:W-:Y:S02]  /*0bd0*/  ULEA UR10, UP0, UR28, UR10, 0xb ;  /* 0x0000000a1c0a7291 */ /* 0x000fe4000f8058ff */
[----:B-----5:R-:W-:Y:S02]  /*0be0*/  UIADD3 UR17, UP1, UPT, -UR15, UR18, URZ ;  /* 0x000000120f117290 */ /* 0x020fe4000ff3e1ff */
[----:B------:R-:W-:Y:S02]  /*0bf0*/  UIADD3.X UR5, UPT, UPT, URZ, UR5, URZ, UP0, !UPT ;  /* 0x00000005ff057290 */ /* 0x000fe400087fe4ff */
[----:B------:R-:W-:Y:S02]  /*0c00*/  UIADD3.X UR4, UPT, UPT, ~UR16, UR19, URZ, UP1, !UPT ;  /* 0x0000001310047290 */ /* 0x000fe40008ffe5ff */
[----:B------:R-:W-:-:S02]  /*0c10*/  UISETP.GE.U32.AND UP1, UPT, UR17, 0x800, UPT ;  /* 0x000008001100788c */ /* 0x000fc4000bf26070 */
[----:B------:R-:W-:Y:S02]  /*0c20*/  UISETP.GE.U32.AND UP0, UPT, UR10, UR13, UPT ;  /* 0x0000000d0a00728c */ /* 0x000fe4000bf06070 */
[----:B------:R-:W-:Y:S02]  /*0c30*/  UISETP.GE.U32.AND.EX UP1, UPT, UR4, URZ, UPT, UP1 ;  /* 0x000000ff0400728c */ /* 0x000fe4000bf26110 */
[----:B------:R-:W-:-:S07]  /*0c40*/  UISETP.GE.U32.AND.EX UP0, UPT, UR5, UR14, UPT, UP0 ;  /* 0x0000000e0500728c */ /* 0x000fce000bf06100 */
[----:B0-----:R-:W-:Y:S05]  /*0c50*/  BRA.U !UP1, `(.L_x_130) ;  /* 0x0000000109587547 */ /* 0x001fea000b800000 */
[----:B------:R-:W4:Y:S01]  /*0c60*/  LDCU.64 UR18, c[0x0][0x388] ;  /* 0x00007100ff1277ac */ /* 0x000f220008000a00 */
[----:B0-23--:R-:W-:-:S05]  /*0c70*/  IADD3 R3, P0, PT, R4, UR15, RZ ;  /* 0x0000000f04037c10 */ /* 0x00dfca000ff1e0ff */
[----:B------:R-:W-:Y:S01]  /*0c80*/  IMAD.X R6, RZ, RZ, UR16, P0 ;  /* 0x00000010ff067e24 */ /* 0x000fe200080e06ff */
[----:B----4-:R-:W-:-:S04]  /*0c90*/  LEA R2, P0, R3, UR18, 0x2 ;  /* 0x0000001203027c11 */ /* 0x010fc8000f8010ff */
        /* <DEDUP_REMOVED lines=8> */
[----:B-1----:R0:W5:Y:S04]  /*0d20*/  LDG.E R5, desc[UR20][R2.64+0xe00] ;  /* 0x000e001402057981 */ /* 0x002168000c1e1900 */
        /* <DEDUP_REMOVED lines=9> */
.L_x_130:
[----:B------:R-:W4:Y:S01]  /*0dc0*/  LDCU.64 UR18, c[0x0][0x388] ;  /* 0x00007100ff1277ac */ /* 0x000f220008000a00 */
[C---:B012---:R-:W-:Y:S01]  /*0dd0*/  VIADD R5, R4.reuse, 0x100 ;  /* 0x0000010004057836 */ /* 0x047fe20000000000 */
[C---:B---3--:R-:W-:Y:S01]  /*0de0*/  IADD3 R3, P0, PT, R4.reuse, UR15, RZ ;  /* 0x0000000f04037c10 */ /* 0x048fe2000ff1e0ff */
[C---:B----4-:R-:W-:Y:S01]  /*0df0*/  VIADD R2, R4.reuse, 0x80 ;  /* 0x0000008004027836 */ /* 0x050fe20000000000 */
[C---:B------:R-:W-:Y:S01]  /*0e00*/  ISETP.GE.AND P1, PT, R4.reuse, UR17, PT ;  /* 0x0000001104007c0c */ /* 0x040fe2000bf26270 */
[----:B------:R-:W-:Y:S01]  /*0e10*/  VIADD R7, R4, 0x180 ;  /* 0x0000018004077836 */ /* 0x000fe20000000000 */
[----:B------:R-:W-:Y:S01]  /*0e20*/  ISETP.GE.AND P3, PT, R5, UR17, PT ;  /* 0x0000001105007c0c */ /* 0x000fe2000bf66270 */
[----:B------:R-:W-:Y:S01]  /*0e30*/  IMAD.X R6, RZ, RZ, UR16, P0 ;  /* 0x00000010ff067e24 */ /* 0x000fe200080e06ff */
[----:B------:R-:W-:Y:S01]  /*0e40*/  ISETP.GE.AND P2, PT, R2, UR17, PT ;  /* 0x0000001102007c0c */ /* 0x000fe2000bf46270 */
[----:B------:R-:W-:Y:S01]  /*0e50*/  VIADD R5, R4, 0x200 ;  /* 0x0000020004057836 */ /* 0x000fe20000000000 */
[----:B------:R-:W-:Y:S01]  /*0e60*/  ISETP.GE.AND P4, PT, R7, UR17, PT ;  /* 0x0000001107007c0c */ /* 0x000fe2000bf86270 */
[----:B------:R-:W-:-:S03]  /*0e70*/  IMAD.MOV.U32 R12, RZ, RZ, -0x80000000 ;  /* 0x80000000ff0c7424 */ /* 0x000fc600078e00ff */
[----:B------:R-:W-:Y:S01]  /*0e80*/  ISETP.GE.AND P5, PT, R5, UR17, PT ;  /* 0x0000001105007c0c */ /* 0x000fe2000bfa6270 */
[----:B------:R-:W-:Y:S01]  /*0e90*/  VIADD R5, R4, 0x300 ;  /* 0x0000030004057836 */ /* 0x000fe20000000000 */
[----:B------:R-:W-:-:S04]  /*0ea0*/  LEA R2, P0, R3, UR18, 0x2 ;  /* 0x0000001203027c11 */ /* 0x000fc8000f8010ff */
[----:B------:R-:W-:Y:S01]  /*0eb0*/  LEA.HI.X R3, R3, UR19, R6, 0x2, P0 ;  /* 0x0000001303037c11 */ /* 0x000fe200080f1406 */
[----:B------:R-:W-:Y:S01]  /*0ec0*/  IMAD.MOV.U32 R11, RZ, RZ, -0x80000000 ;  /* 0x80000000ff0b7424 */ /* 0x000fe200078e00ff */
[----:B------:R-:W-:-:S03]  /*0ed0*/  IADD3 R6, PT, PT, R4, 0x280, RZ ;  /* 0x0000028004067810 */ /* 0x000fc60007ffe0ff */
[----:B------:R1:W5:Y:S01]  /*0ee0*/  @!P1 LDG.E R12, desc[UR20][R2.64] ;  /* 0x00000014020c9981 */ /* 0x000362000c1e1900 */
[----:B------:R-:W-:Y:S01]  /*0ef0*/  ISETP.GE.AND P1, PT, R5, UR17, PT ;  /* 0x0000001105007c0c */ /* 0x000fe2000bf26270 */
[C---:B------:R-:W-:Y:S02]  /*0f00*/  VIADD R5, R4.reuse, 0x380 ;  /* 0x0000038004057836 */ /* 0x040fe40000000000 */
[----:B------:R-:W-:Y:S01]  /*0f10*/  IMAD.MOV.U32 R9, RZ, RZ, -0x80000000 ;  /* 0x80000000ff097424 */ /* 0x000fe200078e00ff */
[----:B------:R1:W5:Y:S01]  /*0f20*/  @!P2 LDG.E R11, desc[UR20][R2.64+0x200] ;  /* 0x00020014020ba981 */ /* 0x000362000c1e1900 */
[----:B------:R-:W-:Y:S01]  /*0f30*/  HFMA2 R8, -RZ, RZ, -0.0 , 0 ;  /* 0x80000000ff087431 */ /* 0x000fe200000001ff */
[----:B------:R-:W-:Y:S01]  /*0f40*/  ISETP.GE.AND P2, PT, R5, UR17, PT ;  /* 0x0000001105007c0c */ /* 0x000fe2000bf46270 */
[----:B------:R-:W-:Y:S01]  /*0f50*/  VIADD R5, R4, 0x480 ;  /* 0x0000048004057836 */ /* 0x000fe20000000000 */
[----:B------:R-:W-:Y:S01]  /*0f60*/  ISETP.GE.AND P0, PT, R6, UR17, PT ;  /* 0x0000001106007c0c */ /* 0x000fe2000bf06270 */
[----:B------:R-:W-:Y:S01]  /*0f70*/  IMAD.MOV.U32 R10, RZ, RZ, -0x80000000 ;  /* 0x80000000ff0a7424 */ /* 0x000fe200078e00ff */
[----:B------:R1:W5:Y:S01]  /*0f80*/  @!P4 LDG.E R9, desc[UR20][R2.64+0x600] ;  /* 0x000600140209c981 */ /* 0x000362000c1e1900 */
[----:B------:R-:W-:-:S02]  /*0f90*/  LOP3.LUT R6, R4, 0x400, RZ, 0xfc, !PT ;  /* 0x0000040004067812 */ /* 0x000fc400078efcff */
[----:B------:R-:W-:Y:S01]  /*0fa0*/  ISETP.GE.AND P4, PT, R5, UR17, PT ;  /* 0x0000001105007c0c */ /* 0x000fe2000bf86270 */
[----:B------:R-:W-:Y:S01]  /*0fb0*/  VIADD R5, R4, 0x500 ;  /* 0x0000050004057836 */ /* 0x000fe20000000000 */
        /* <DEDUP_REMOVED lines=11> */
[----:B------:R-:W-:Y:S01]  /*1070*/  IMAD.MOV.U32 R19, RZ, RZ, -0x80000000 ;  /* 0x80000000ff137424 */ /* 0x000fe200078e00ff */
[----:B------:R1:W5:Y:S01]  /*1080*/  @!P0 LDG.E R7, desc[UR20][R2.64+0xa00] ;  /* 0x000a001402078981 */ /* 0x000362000c1e1900 */
[----:B------:R-:W-:Y:S01]  /*1090*/  IMAD.MOV.U32 R18, RZ, RZ, -0x80000000 ;  /* 0x80000000ff127424 */ /* 0x000fe200078e00ff */
[----:B------:R-:W-:Y:S01]  /*10a0*/  ISETP.GE.AND P0, PT, R13, UR17, PT ;  /* 0x000000110d007c0c */ /* 0x000fe2000bf06270 */
[C---:B------:R-:W-:Y:S01]  /*10b0*/  VIADD R14, R4.reuse, 0x700 ;  /* 0x00000700040e7836 */ /* 0x040fe20000000000 */
[----:B------:R-:W-:Y:S01]  /*10c0*/  IADD3 R13, PT, PT, R4, 0x680, RZ ;  /* 0x00000680040d7810 */ /* 0x000fe20007ffe0ff */
[----:B------:R1:W5:Y:S03]  /*10d0*/  @!P2 LDG.E R5, desc[UR20][R2.64+0xe00] ;  /* 0x000e00140205a981 */ /* 0x000366000c1e1900 */
[----:B------:R-:W-:Y:S01]  /*10e0*/  ISETP.GE.AND P2, PT, R13, UR17, PT ;  /* 0x000000110d007c0c */ /* 0x000fe2000bf46270 */
[----:B------:R1:W5:Y:S01]  /*10f0*/  @!P3 LDG.E R19, desc[UR20][R2.64+0x1000] ;  /* 0x001000140213b981 */ /* 0x000362000c1e1900 */
[----:B------:R-:W-:-:S03]  /*1100*/  ISETP.GE.AND P3, PT, R14, UR17, PT ;  /* 0x000000110e007c0c */ /* 0x000fc6000bf66270 */
[----:B------:R1:W5:Y:S01]  /*1110*/  @!P4 LDG.E R18, desc[UR20][R2.64+0x1200] ;  /* 0x001200140212c981 */ /* 0x000362000c1e1900 */
[----:B------:R-:W-:Y:S01]  /*1120*/  ISETP.GE.AND P4, PT, R21, UR17, PT ;  /* 0x0000001115007c0c */ /* 0x000fe2000bf86270 */
[----:B------:R-:W-:Y:S01]  /*1130*/  IMAD.MOV.U32 R17, RZ, RZ, -0x80000000 ;  /* 0x80000000ff117424 */ /* 0x000fe200078e00ff */
[----:B------:R-:W-:Y:S01]  /*1140*/  MOV R14, 0x80000000 ;  /* 0x80000000000e7802 */ /* 0x000fe20000000f00 */
[----:B------:R-:W-:Y:S02]  /*1150*/  IMAD.MOV.U32 R16, RZ, RZ, -0x80000000 ;  /* 0x80000000ff107424 */ /* 0x000fe400078e00ff */
        /* <DEDUP_REMOVED lines=9> */
.L_x_131:
[----:B01----:R-:W0:Y:S02]  /*11f0*/  LDC.64 R2, c[0x0][0x398] ;  /* 0x0000e600ff027b82 */ /* 0x003e240000000a00 */
[----:B0-----:R-:W-:-:S13]  /*1200*/  ISETP.GT.AND P0, PT, R3, R2, PT ;  /* 0x000000020300720c */ /* 0x001fda0003f04270 */
[----:B------:R-:W-:Y:S05]  /*1210*/  @!P0 BRA `(.L_x_132) ;  /* 0x0000000400788947 */ /* 0x000fea0003800000 */
[----:B------:R-:W0:Y:S01]  /*1220*/  S2UR UR15, SR_CgaCtaId ;  /* 0x00000000000f79c3 */ /* 0x000e220000008800 */
[----:B-----5:R-:W-:Y:S01]  /*1230*/  LOP3.LUT R15, R15, 0x7fffffff, RZ, 0x3c, !PT ;  /* 0x7fffffff0f0f7812 */ /* 0x020fe200078e3cff */
[----:B------:R-:W-:Y:S01]  /*1240*/  UMOV UR4, 0x400 ;  /* 0x0000040000047882 */ /* 0x000fe20000000000 */
[----:B------:R-:W-:Y:S01]  /*1250*/  LOP3.LUT R14, R14, 0x7fffffff, RZ, 0x3c, !PT ;  /* 0x7fffffff0e0e7812 */ /* 0x000fe200078e3cff */
[----:B------:R-:W1:Y:S01]  /*1260*/  LDCU UR16, c[0x0][0x398] ;  /* 0x00007300ff1077ac */ /* 0x000e620008000800 */
[----:B------:R-:W-:Y:S02]  /*1270*/  LOP3.LUT R13, R13, 0x7fffffff, RZ, 0x3c, !PT ;  /* 0x7fffffff0d0d7812 */ /* 0x000fe400078e3cff */
[----:B------:R-:W-:Y:S02]  /*1280*/  LOP3.LUT R2, R22, 0x7fffffff, RZ, 0x3c, !PT ;  /* 0x7fffffff16027812 */ /* 0x000fe400078e3cff */
[----:B------:R-:W-:Y:S02]  /*1290*/  LOP3.LUT R16, R16, 0x7fffffff, RZ, 0x3c, !PT ;  /* 0x7fffffff10107812 */ /* 0x000fe400078e3cff */
[----:B------:R-:W-:-:S02]  /*12a0*/  LOP3.LUT R17, R17, 0x7fffffff, RZ, 0x3c, !PT ;  /* 0x7fffffff11117812 */ /* 0x000fc400078e3cff */
[----:B------:R-:W-:Y:S02]  /*12b0*/  LOP3.LUT R18, R18, 0x7fffffff, RZ, 0x3c, !PT ;  /* 0x7fffffff12127812 */ /* 0x000fe400078e3cff */
[----:B------:R-:W-:Y:S02]  /*12c0*/  LOP3.LUT R19, R19, 0x7fffffff, RZ, 0x3c, !PT ;  /* 0x7fffffff13137812 */ /* 0x000fe400078e3cff */
[----:B------:R-:W-:Y:S02]  /*12d0*/  LOP3.LUT R5, R5, 0x7fffffff, RZ, 0x3c, !PT ;  /* 0x7fffffff05057812 */ /* 0x000fe400078e3cff */
[----:B------:R-:W-:Y:S02]  /*12e0*/  LOP3.LUT R6, R6, 0x7fffffff, RZ, 0x3c, !PT ;  /* 0x7fffffff06067812 */ /* 0x000fe400078e3cff */
[----:B------:R-:W-:Y:S02]  /*12f0*/  LOP3.LUT R7, R7, 0x7fffffff, RZ, 0x3c, !PT ;  /* 0x7fffffff07077812 */ /* 0x000fe400078e3cff */
[----:B------:R-:W-:Y:S01]  /*1300*/  LOP3.LUT R8, R8, 0x7fffffff, RZ, 0x3c, !PT ;  /* 0x7fffffff08087812 */ /* 0x000fe200078e3cff */
[----:B0-----:R-:W-:Y:S01]  /*1310*/  ULEA UR15, UR15, UR4, 0x18 ;  /* 0x000000040f0f7291 */ /* 0x001fe2000f8ec0ff */
[----:B------:R-:W-:-:S02]  /*1320*/  LOP3.LUT R9, R9, 0x7fffffff, RZ, 0x3c, !PT ;  /* 0x7fffffff09097812 */ /* 0x000fc400078e3cff */
[----:B------:R-:W-:Y:S01]  /*1330*/  LOP3.LUT R10, R10, 0x7fffffff, RZ, 0x3c, !PT ;  /* 0x7fffffff0a0a7812 */ /* 0x000fe200078e3cff */
[----:B------:R-:W-:Y:S01]  /*1340*/  UMOV UR4, URZ ;  /* 0x000000ff00047c82 */ /* 0x000fe20008000000 */
[----:B------:R-:W-:Y:S02]  /*1350*/  LOP3.LUT R11, R11, 0x7fffffff, RZ, 0x3c, !PT ;  /* 0x7fffffff0b0b7812 */ /* 0x000fe400078e3cff */
[----:B-1----:R-:W-:-:S07]  /*1360*/  LOP3.LUT R12, R12, 0x7fffffff, RZ, 0x3c, !PT ;  /* 0x7fffffff0c0c7812 */ /* 0x002fce00078e3cff */
.L_x_133:
[----:B------:R-:W-:Y:S01]  /*1370*/  IMAD R22, RZ, RZ, -UR16 ;  /* 0x80000010ff167e24 */ /* 0x000fe2000f8e02ff */
[----:B0-----:R-:W-:Y:S01]  /*1380*/  SHF.R.U32.HI R23, RZ, UR16, R12 ;  /* 0x00000010ff177c19 */ /* 0x001fe2000801160c */
[----:B------:R-:W-:Y:S01]  /*1390*/  IMAD.MOV.U32 R25, RZ, RZ, -0x1 ;  /* 0xffffffffff197424 */ /* 0x000fe200078e00ff */
[----:B------:R-:W-:Y:S01]  /*13a0*/  ULEA UR17, UR4, UR15, 0xa ;  /* 0x0000000f04117291 */ /* 0x000fe2000f8e50ff */
[----:B------:R-:W-:Y:S01]  /*13b0*/  SHF.R.U32.HI R27, RZ, UR16, R10 ;  /* 0x00000010ff1b7c19 */ /* 0x000fe2000801160a */
[----:B------:R-:W-:Y:S01]  /*13c0*/  UIADD3 UR4, UPT, UPT, UR4, 0x1, URZ ;  /* 0x0000000104047890 */ /* 0x000fe2000fffe0ff */
[----:B------:R-:W-:Y:S02]  /*13d0*/  VIADDMNMX R22, R22, R3, 0x8, PT ;  /* 0x0000000816167446 */ /* 0x000fe40003800103 */
[----:B------:R-:W-:Y:S02]  /*13e0*/  SHF.R.U32.HI R29, RZ, UR16, R9 ;  /* 0x00000010ff1d7c19 */ /* 0x000fe40008011609 */
[----:B------:R-:W-:-:S02]  /*13f0*/  SHF.L.U32 R22, R25, R22, RZ ;  /* 0x0000001619167219 */ /* 0x000fc400000006ff */
[----:B------:R-:W-:Y:S02]  /*1400*/  SHF.R.U32.HI R25, RZ, UR16, R11 ;  /* 0x00000010ff197c19 */ /* 0x000fe4000801160b */
[-C--:B------:R-:W-:Y:S02]  /*1410*/  LOP3.LUT R23, R23, R22.reuse, RZ, 0x30, !PT ;  /* 0x0000001617177212 */ /* 0x080fe400078e30ff */
[-C--:B------:R-:W-:Y:S02]  /*1420*/  LOP3.LUT R25, R25, R22.reuse, RZ, 0x30, !PT ;  /* 0x0000001619197212 */ /* 0x080fe400078e30ff */
[----:B------:R-:W-:Y:S02]  /*1430*/  LOP3.LUT R27, R27, R22, RZ, 0x30, !PT ;  /* 0x000000161b1b7212 */ /* 0x000fe400078e30ff */
[----:B------:R-:W-:Y:S02]  /*1440*/  LEA R23, R23, UR17, 0x2 ;  /* 0x0000001117177c11 */ /* 0x000fe4000f8e10ff */
[----:B------:R-:W-:-:S02]  /*1450*/  LEA R25, R25, UR17, 0x2 ;  /* 0x0000001119197c11 */ /* 0x000fc4000f8e10ff */
[----:B------:R-:W-:Y:S01]  /*1460*/  LEA R27, R27, UR17, 0x2 ;  /* 0x000000111b1b7c11 */ /* 0x000fe2000f8e10ff */
[----:B------:R0:W-:Y:S01]  /*1470*/  ATOMS.POPC.INC.32 RZ, [R23+URZ] ;  /* 0x0000000017ff7f8c */ /* 0x0001e2000d8000ff */
[----:B------:R-:W-:Y:S02]  /*1480*/  SHF.R.U32.HI R24, RZ, UR16, R8 ;  /* 0x00000010ff187c19 */ /* 0x000fe40008011608 */
[----:B------:R-:W-:Y:S01]  /*1490*/  SHF.R.U32.HI R26, RZ, UR16, R7 ;  /* 0x00000010ff1a7c19 */ /* 0x000fe20008011607 */
[----:B------:R1:W-:Y:S01]  /*14a0*/  ATOMS.POPC.INC.32 RZ, [R25+URZ] ;  /* 0x0000000019ff7f8c */ /* 0x0003e2000d8000ff */
[-C--:B------:R-:W-:Y:S02]  /*14b0*/  LOP3.LUT R29, R29, R22.reuse, RZ, 0x30, !PT ;  /* 0x000000161d1d7212 */ /* 0x080fe400078e30ff */
[----:B------:R-:W-:Y:S01]  /*14c0*/  LOP3.LUT R24, R24, R22, RZ, 0x30, !PT ;  /* 0x0000001618187212 */ /* 0x000fe200078e30ff */
[----:B------:R2:W-:Y:S01]  /*14d0*/  ATOMS.POPC.INC.32 RZ, [R27+URZ] ;  /* 0x000000001bff7f8c */ /* 0x0005e2000d8000ff */
[----:B0-----:R-:W-:-:S02]  /*14e0*/  SHF.R.U32.HI R23, RZ, UR16, R6 ;  /* 0x00000010ff177c19 */ /* 0x001fc40008011606 */
[-C--:B------:R-:W-:Y:S02]  /*14f0*/  LOP3.LUT R26, R26, R22.reuse, RZ, 0x30, !PT ;  /* 0x000000161a1a7212 */ /* 0x080fe400078e30ff */
[----:B-1----:R-:W-:Y:S02]  /*1500*/  SHF.R.U32.HI R25, RZ, UR16, R5 ;  /* 0x00000010ff197c19 */ /* 0x002fe40008011605 */
[-C--:B------:R-:W-:Y:S02]  /*1510*/  LOP3.LUT R23, R23, R22.reuse, RZ, 0x30, !PT ;  /* 0x0000001617177212 */ /* 0x080fe400078e30ff */
[----:B--2---:R-:W-:Y:S02]  /*1520*/  SHF.R.U32.HI R27, RZ, UR16, R19 ;  /* 0x00000010ff1b7c19 */ /* 0x004fe40008011613 */
[----:B------:R-:W-:Y:S02]  /*1530*/  LEA R29, R29, UR17, 0x2 ;  /* 0x000000111d1d7c11 */ /* 0x000fe4000f8e10ff */
[----:B------:R-:W-:-:S02]  /*1540*/  LOP3.LUT R25, R25, R22, RZ, 0x30, !PT ;  /* 0x0000001619197212 */ /* 0x000fc400078e30ff */
[----:B------:R-:W-:Y:S01]  /*1550*/  LEA R24, R24, UR17, 0x2 ;  /* 0x0000001118187c11 */ /* 0x000fe2000f8e10ff */
[----:B------:R0:W-:Y:S01]  /*1560*/  ATOMS.POPC.INC.32 RZ, [R29+URZ] ;  /* 0x000000001dff7f8c */ /* 0x0001e2000d8000ff */
[----:B------:R-:W-:Y:S02]  /*1570*/  LOP3.LUT R27, R27, R22, RZ, 0x30, !PT ;  /* 0x000000161b1b7212 */ /* 0x000fe400078e30ff */
[----:B------:R-:W-:Y:S01]  /*1580*/  LEA R26, R26, UR17, 0x2 ;  /* 0x000000111a1a7c11 */ /* 0x000fe2000f8e10ff */
[----:B------:R1:W-:Y:S01]  /*1590*/  ATOMS.POPC.INC.32 RZ, [R24+URZ] ;  /* 0x0000000018ff7f8c */ /* 0x0003e2000d8000ff */
[----:B------:R-:W-:Y:S02]  /*15a0*/  LEA R23, R23, UR17, 0x2 ;  /* 0x0000001117177c11 */ /* 0x000fe4000f8e10ff */
[----:B------:R-:W-:Y:S01]  /*15b0*/  LEA R25, R25, UR17, 0x2 ;  /* 0x0000001119197c11 */ /* 0x000fe2000f8e10ff */
[----:B------:R2:W-:Y:S01]  /*15c0*/  ATOMS.POPC.INC.32 RZ, [R26+URZ] ;  /* 0x000000001aff7f8c */ /* 0x0005e2000d8000ff */
[----:B------:R-:W-:-:S02]  /*15d0*/  LEA R27, R27, UR17, 0x2 ;  /* 0x000000111b1b7c11 */ /* 0x000fc4000f8e10ff */
[----:B0-----:R-:W-:Y:S01]  /*15e0*/  SHF.R.U32.HI R29, RZ, UR16, R18 ;  /* 0x00000010ff1d7c19 */ /* 0x001fe20008011612 */
[----:B------:R0:W-:Y:S01]  /*15f0*/  ATOMS.POPC.INC.32 RZ, [R23+URZ] ;  /* 0x0000000017ff7f8c */ /* 0x0001e2000d8000ff */
[----:B-1----:R-:W-:Y:S02]  /*1600*/  SHF.R.U32.HI R24, RZ, UR16, R17 ;  /* 0x00000010ff187c19 */ /* 0x002fe40008011611 */
[----:B------:R-:W-:Y:S01]  /*1610*/  SHF.R.U32.HI R28, RZ, UR16, R15 ;  /* 0x00000010ff1c7c19 */ /* 0x000fe2000801160f */
[----:B------:R1:W-:Y:S01]  /*1620*/  ATOMS.POPC.INC.32 RZ, [R25+URZ] ;  /* 0x0000000019ff7f8c */ /* 0x0003e2000d8000ff */
[----:B--2---:R-:W-:Y:S02]  /*1630*/  SHF.R.U32.HI R26, RZ, UR16, R16 ;  /* 0x00000010ff1a7c19 */ /* 0x004fe40008011610 */
[----:B------:R-:W-:Y:S01]  /*1640*/  LOP3.LUT R29, R29, R22, RZ, 0x30, !PT ;  /* 0x000000161d1d7212 */ /* 0x000fe200078e30ff */
[----:B------:R2:W-:Y:S01]  /*1650*/  ATOMS.POPC.INC.32 RZ, [R27+URZ] ;  /* 0x000000001bff7f8c */ /* 0x0005e2000d8000ff */
[----:B0-----:R-:W-:-:S02]  /*1660*/  SHF.R.U32.HI R23, RZ, UR16, R2 ;  /* 0x00000010ff177c19 */ /* 0x001fc40008011602 */
[-C--:B------:R-:W-:Y:S02]  /*1670*/  LOP3.LUT R24, R24, R22.reuse, RZ, 0x30, !PT ;  /* 0x0000001618187212 */ /* 0x080fe400078e30ff */
[----:B-1----:R-:W-:Y:S02]  /*1680*/  SHF.R.U32.HI R25, RZ, UR16, R13 ;  /* 0x00000010ff197c19 */ /* 0x002fe4000801160d */
[-C--:B------:R-:W-:Y:S02]  /*1690*/  LOP3.LUT R26, R26, R22.reuse, RZ, 0x30, !PT ;  /* 0x000000161a1a7212 */ /* 0x080fe400078e30ff */
[----:B--2---:R-:W-:Y:S01]  /*16a0*/  SHF.R.U32.HI R27, RZ, UR16, R14 ;  /* 0x00000010ff1b7c19 */ /* 0x004fe2000801160e */
[----:B------:R-:W-:Y:S01]  /*16b0*/  UIADD3 UR16, UPT, UPT, UR16, 0x8, URZ ;  /* 0x0000000810107890 */ /* 0x000fe2000fffe0ff */
[----:B------:R-:W-:Y:S02]  /*16c0*/  LOP3.LUT R23, R23, R22, RZ, 0x30, !PT ;  /* 0x0000001617177212 */ /* 0x000fe400078e30ff */
[----:B------:R-:W-:-:S02]  /*16d0*/  LEA R29, R29, UR17, 0x2 ;  /* 0x000000111d1d7c11 */ /* 0x000fc4000f8e10ff */
[-C--:B------:R-:W-:Y:S02]  /*16e0*/  LOP3.LUT R25, R25, R22.reuse, RZ, 0x30, !PT ;  /* 0x0000001619197212 */ /* 0x080fe400078e30ff */
[----:B------:R-:W-:Y:S01]  /*16f0*/  ISETP.LE.AND P0, PT, R3, UR16, PT ;  /* 0x0000001003007c0c */ /* 0x000fe2000bf03270 */
[----:B------:R0:W-:Y:S01]  /*1700*/  ATOMS.POPC.INC.32 RZ, [R29+URZ] ;  /* 0x000000001dff7f8c */ /* 0x0001e2000d8000ff */
[----:B------:R-:W-:Y:S02]  /*1710*/  LEA R24, R24, UR17, 0x2 ;  /* 0x0000001118187c11 */ /* 0x000fe4000f8e10ff */
[-C--:B------:R-:W-:Y:S02]  /*1720*/  LOP3.LUT R27, R27, R22.reuse, RZ, 0x30, !PT ;  /* 0x000000161b1b7212 */ /* 0x080fe400078e30ff */
[----:B------:R-:W-:Y:S01]  /*1730*/  LEA R26, R26, UR17, 0x2 ;  /* 0x000000111a1a7c11 */ /* 0x000fe2000f8e10ff */
[----:B------:R0:W-:Y:S01]  /*1740*/  ATOMS.POPC.INC.32 RZ, [R24+URZ] ;  /* 0x0000000018ff7f8c */ /* 0x0001e2000d8000ff */
[----:B------:R-:W-:-:S02]  /*1750*/  LOP3.LUT R28, R28, R22, RZ, 0x30, !PT ;  /* 0x000000161c1c7212 */ /* 0x000fc400078e30ff */
[----:B------:R-:W-:Y:S01]  /*1760*/  LEA R23, R23, UR17, 0x2 ;  /* 0x0000001117177c11 */ /* 0x000fe2000f8e10ff */
[----:B------:R0:W-:Y:S01]  /*1770*/  ATOMS.POPC.INC.32 RZ, [R26+URZ] ;  /* 0x000000001aff7f8c */ /* 0x0001e2000d8000ff */
[----:B------:R-:W-:Y:S02]  /*1780*/  LEA R25, R25, UR17, 0x2 ;  /* 0x0000001119197c11 */ /* 0x000fe4000f8e10ff */
[----:B------:R-:W-:Y:S01]  /*1790*/  LEA R27, R27, UR17, 0x2 ;  /* 0x000000111b1b7c11 */ /* 0x000fe2000f8e10ff */
[----:B------:R0:W-:Y:S01]  /*17a0*/  ATOMS.POPC.INC.32 RZ, [R23+URZ] ;  /* 0x0000000017ff7f8c */ /* 0x0001e2000d8000ff */
[----:B------:R-:W-:-:S03]  /*17b0*/  LEA R28, R28, UR17, 0x2 ;  /* 0x000000111c1c7c11 */ /* 0x000fc6000f8e10ff */
[----:B------:R0:W-:Y:S04]  /*17c0*/  ATOMS.POPC.INC.32 RZ, [R25+URZ] ;  /* 0x0000000019ff7f8c */ /* 0x0001e8000d8000ff */
[----:B------:R0:W-:Y:S04]  /*17d0*/  ATOMS.POPC.INC.32 RZ, [R27+URZ] ;  /* 0x000000001bff7f8c */ /* 0x0001e8000d8000ff */
[----:B------:R0:W-:Y:S01]  /*17e0*/  ATOMS.POPC.INC.32 RZ, [R28+URZ] ;  /* 0x000000001cff7f8c */ /* 0x0001e2000d8000ff */
[----:B------:R-:W-:Y:S05]  /*17f0*/  @!P0 BRA `(.L_x_133) ;  /* 0xfffffff800dc8947 */ /* 0x000fea000383ffff */
.L_x_132:
[----:B------:R-:W-:Y:S05]  /*1800*/  BRA.U !UP0, `(.L_x_134) ;  /* 0xfffffff108dc7547 */ /* 0x000fea000b83ffff */
.L_x_129:
[----:B------:R-:W-:Y:S01]  /*1810*/  BAR.SYNC.DEFER_BLOCKING 0x0 ;  /* 0x0000000000007b1d */ /* 0x000fe20000010000 */
[----:B------:R-:W-:-:S05]  /*1820*/  ISETP.NE.AND P0, PT, R20, RZ, PT ;  /* 0x000000ff1400720c */ /* 0x000fca0003f05270 */
[----:B------:R-:W-:Y:S08]  /*1830*/  BSSY.RECONVERGENT B0, `(.L_x_135) ;  /* 0x0000164000007945 */ /* 0x000ff00003800200 */
[----:B------:R-:W-:Y:S05]  /*1840*/  @P0 BRA `(.L_x_136) ;  /* 0x0000001400880947 */ /* 0x000fea0003800000 */
[----:B------:R-:W-:Y:S01]  /*1850*/  UISETP.GE.U32.AND UP0, UPT, UR22, 0x7, UPT ;  /* 0x000000071600788c */ /* 0x000fe2000bf06070 */
[----:B0-23--:R-:W-:-:S08]  /*1860*/  IMAD.MOV.U32 R3, RZ, RZ, RZ ;  /* 0x000000ffff037224 */ /* 0x00dfd000078e00ff */
[----:B------:R-:W-:Y:S05]  /*1870*/  BRA.U !UP0, `(.L_x_137) ;  /* 0x00000005085c7547 */ /* 0x000fea000b800000 */
[----:B----4-:R-:W0:Y:S01]  /*1880*/  LDC.64 R2, c[0x0][0x380] ;  /* 0x0000e000ff027b82 */ /* 0x010e220000000a00 */
[----:B-1---5:R-:W-:-:S07]  /*1890*/  IMAD.MOV.U32 R5, RZ, RZ, RZ ;  /* 0x000000ffff057224 */ /* 0x022fce00078e00ff */
.L_x_154:
[----:B----4-:R-:W-:Y:S01]  /*18a0*/  IMAD R7, R5, 0x400, R0 ;  /* 0x0000040005077824 */ /* 0x010fe200078e0200 */
[----:B------:R-:W-:Y:S04]  /*18b0*/  BSSY.RECONVERGENT B1, `(.L_x_138) ;  /* 0x000000f000017945 */ /* 0x000fe80003800200 */
[----:B01----:R-:W1:Y:S04]  /*18c0*/  LDS R18, [R7] ;  /* 0x0000000007127984 */ /* 0x003e680000000800 */
[----:B--23--:R2:W3:Y:S04]  /*18d0*/  LDS R9, [R7+0x400] ;  /* 0x0004000007097984 */ /* 0x00c4e80000000800 */
[----:B------:R2:W4:Y:S04]  /*18e0*/  LDS R22, [R7+0x800] ;  /* 0x0008000007167984 */ /* 0x0005280000000800 */
[----:B------:R2:W0:Y:S04]  /*18f0*/  LDS R14, [R7+0xc00] ;  /* 0x000c0000070e7984 */ /* 0x0004280000000800 */
[----:B------:R2:W0:Y:S04]  /*1900*/  LDS R12, [R7+0x1000] ;  /* 0x00100000070c7984 */ /* 0x0004280000000800 */
[----:B------:R2:W0:Y:S04]  /*1910*/  LDS R6, [R7+0x1400] ;  /* 0x0014000007067984 */ /* 0x0004280000000800 */
[----:B------:R2:W0:Y:S04]  /*1920*/  LDS R8, [R7+0x1800] ;  /* 0x0018000007087984 */ /* 0x0004280000000800 */
[----:B------:R2:W0:Y:S01]  /*1930*/  LDS R10, [R7+0x1c00] ;  /* 0x001c0000070a7984 */ /* 0x0004220000000800 */
[----:B-1----:R-:W-:-:S13]  /*1940*/  ISETP.NE.AND P0, PT, R18, RZ, PT ;  /* 0x000000ff1200720c */ /* 0x002fda0003f05270 */
[----:B--234-:R-:W-:Y:S05]  /*1950*/  @!P0 BRA `(.L_x_139) ;  /* 0x0000000000108947 */ /* 0x01cfea0003800000 */
[----:B------:R-:W-:Y:S01]  /*1960*/  LEA R17, R5, R4, 0x8 ;  /* 0x0000000405117211 */ /* 0x000fe200078e40ff */
[----:B------:R-:W-:-:S04]  /*1970*/  IMAD.MOV.U32 R19, RZ, RZ, RZ ;  /* 0x000000ffff137224 */ /* 0x000fc800078e00ff */
[----:B0-----:R-:W-:-:S05]  /*1980*/  IMAD.WIDE.U32 R16, R17, 0x8, R2 ;  /* 0x0000000811107825 */ /* 0x001fca00078e0002 */
[----:B------:R1:W-:Y:S02]  /*1990*/  REDG.E.ADD.64.STRONG.GPU desc[UR20][R16.64], R18 ;  /* 0x000000121000798e */ /* 0x0003e4000c12e514 */
.L_x_139:
[----:B------:R-:W-:Y:S05]  /*19a0*/  BSYNC.RECONVERGENT B1 ;  /* 0x0000000000017941 */ /* 0x000fea0003800200 */
.L_x_138:
[----:B------:R-:W-:Y:S01]  /*19b0*/  ISETP.NE.AND P6, PT, R9, RZ, PT ;  /* 0x000000ff0900720c */ /* 0x000fe20003fc5270 */
[----:B------:R-:W-:Y:S01]  /*19c0*/  BSSY.RECONVERGENT B1, `(.L_x_140) ;  /* 0x000000e000017945 */ /* 0x000fe20003800200 */
[----:B------:R-:W-:Y:S02]  /*19d0*/  ISETP.NE.AND P0, PT, R22, RZ, PT ;  /* 0x000000ff1600720c */ /* 0x000fe40003f05270 */
[----:B0-----:R-:W-:Y:S02]  /*19e0*/  ISETP.NE.AND P1, PT, R14, RZ, PT ;  /* 0x000000ff0e00720c */ /* 0x001fe40003f25270 */
[----:B------:R-:W-:Y:S02]  /*19f0*/  ISETP.NE.AND P2, PT, R12, RZ, PT ;  /* 0x000000ff0c00720c */ /* 0x000fe40003f45270 */
[----:B------:R-:W-:Y:S02]  /*1a00*/  ISETP.NE.AND P3, PT, R6, RZ, PT ;  /* 0x000000ff0600720c */ /* 0x000fe40003f65270 */
[----:B------:R-:W-:-:S02]  /*1a10*/  ISETP.NE.AND P4, PT, R8, RZ, PT ;  /* 0x000000ff0800720c */ /* 0x000fc40003f85270 */
[----:B------:R-:W-:Y:S01]  /*1a20*/  ISETP.NE.AND P5, PT, R10, RZ, PT ;  /* 0x000000ff0a00720c */ /* 0x000fe20003fa5270 */
[----:B------:R-:W-:-:S12]  /*1a30*/  @!P6 BRA `(.L_x_141) ;  /* 0x000000000018e947 */ /* 0x000fd80003800000 */
[----:B-1----:R-:W-:Y:S02]  /*1a40*/  IMAD R17, R5, 0x100, R4 ;  /* 0x0000010005117824 */ /* 0x002fe400078e0204 */
[----:B------:R-:W-:Y:S02]  /*1a50*/  IMAD.MOV.U32 R18, RZ, RZ, R9 ;  /* 0x000000ffff127224 */ /* 0x000fe400078e0009 */
[----:B------:R-:W-:Y:S02]  /*1a60*/  VIADD R17, R17, 0x100 ;  /* 0x0000010011117836 */ /* 0x000fe40000000000 */
[----:B------:R-:W-:Y:S02]  /*1a70*/  IMAD.MOV.U32 R19, RZ, RZ, RZ ;  /* 0x000000ffff137224 */ /* 0x000fe400078e00ff */
[----:B------:R-:W-:-:S05]  /*1a80*/  IMAD.WIDE.U32 R16, R17, 0x8, R2 ;  /* 0x0000000811107825 */ /* 0x000fca00078e0002 */
[----:B------:R0:W-:Y:S02]  /*1a90*/  REDG.E.ADD.64.STRONG.GPU desc[UR20][R16.64], R18 ;  /* 0x000000121000798e */ /* 0x0001e4000c12e514 */
.L_x_141:
[----:B------:R-:W-:Y:S05]  /*1aa0*/  BSYNC.RECONVERGENT B1 ;  /* 0x0000000000017941 */ /* 0x000fea0003800200 */
.L_x_140:
[----:B------:R-:W-:Y:S04]  /*1ab0*/  BSSY.RECONVERGENT B1, `(.L_x_142) ;  /* 0x0000007000017945 */ /* 0x000fe80003800200 */
[----:B------:R-:W-:Y:S05]  /*1ac0*/  @!P0 BRA `(.L_x_143) ;  /* 0x0000000000148947 */ /* 0x000fea0003800000 */
[----:B01----:R-:W-:Y:S02]  /*1ad0*/  IMAD R17, R5, 0x100, R4 ;  /* 0x0000010005117824 */ /* 0x003fe400078e0204 */
[----:B------:R-:W-:-:S03]  /*1ae0*/  IMAD.MOV.U32 R23, RZ, RZ, RZ ;  /* 0x000000ffff177224 */ /* 0x000fc600078e00ff */
[----:B------:R-:W-:-:S05]  /*1af0*/  IADD3 R17, PT, PT, R17, 0x200, RZ ;  /* 0x0000020011117810 */ /* 0x000fca0007ffe0ff */
[----:B------:R-:W-:-:S05]  /*1b00*/  IMAD.WIDE.U32 R16, R17, 0x8, R2 ;  /* 0x0000000811107825 */ /* 0x000fca00078e0002 */
[----:B------:R2:W-:Y:S02]  /*1b10*/  REDG.E.ADD.64.STRONG.GPU desc[UR20][R16.64], R22 ;  /* 0x000000161000798e */ /* 0x0005e4000c12e514 */
.L_x_143:
[----:B------:R-:W-:Y:S05]  /*1b20*/  BSYNC.RECONVERGENT B1 ;  /* 0x0000000000017941 */ /* 0x000fea0003800200 */
.L_x_142:
[----:B------:R-:W-:Y:S04]  /*1b30*/  BSSY.RECONVERGENT B1, `(.L_x_144) ;  /* 0x0000007000017945 */ /* 0x000fe80003800200 */
[----:B------:R-:W-:Y:S05]  /*1b40*/  @!P1 BRA `(.L_x_145) ;  /* 0x0000000000149947 */ /* 0x000fea0003800000 */
[----:B012---:R-:W-:Y:S02]  /*1b50*/  IMAD R17, R5, 0x100, R4 ;  /* 0x0000010005117824 */ /* 0x007fe400078e0204 */
[----:B------:R-:W-:Y:S02]  /*1b60*/  IMAD.MOV.U32 R15, RZ, RZ, RZ ;  /* 0x000000ffff0f7224 */ /* 0x000fe400078e00ff */
[----:B------:R-:W-:-:S04]  /*1b70*/  VIADD R17, R17, 0x300 ;  /* 0x0000030011117836 */ /* 0x000fc80000000000 */
[----:B------:R-:W-:-:S05]  /*1b80*/  IMAD.WIDE.U32 R16, R17, 0x8, R2 ;  /* 0x0000000811107825 */ /* 0x000fca00078e0002 */
[----:B------:R3:W-:Y:S02]  /*1b90*/  REDG.E.ADD.64.STRONG.GPU desc[UR20][R16.64], R14 ;  /* 0x0000000e1000798e */ /* 0x0007e4000c12e514 */
.L_x_145:
[----:B------:R-:W-:Y:S05]  /*1ba0*/  BSYNC.RECONVERGENT B1 ;  /* 0x0000000000017941 */ /* 0x000fea0003800200 */
.L_x_144:
[----:B------:R-:W-:Y:S04]  /*1bb0*/  BSSY.RECONVERGENT B1, `(.L_x_146) ;  /* 0x0000007000017945 */ /* 0x000fe80003800200 */
[----:B------:R-:W-:Y:S05]  /*1bc0*/  @!P2 BRA `(.L_x_147) ;  /* 0x000000000014a947 */ /* 0x000fea0003800000 */
[----:B---3--:R-:W-:Y:S02]  /*1bd0*/  IMAD R15, R5, 0x100, R4 ;  /* 0x00000100050f7824 */ /* 0x008fe400078e0204 */
[----:B------:R-:W-:Y:S02]  /*1be0*/  HFMA2 R13, -RZ, RZ, 0, 0 ;  /* 0x00000000ff0d7431 */ /* 0x000fe400000001ff */
[----:B------:R-:W-:-:S04]  /*1bf0*/  VIADD R15, R15, 0x400 ;  /* 0x000004000f0f7836 */ /* 0x000fc80000000000 */
[----:B------:R-:W-:-:S05]  /*1c00*/  IMAD.WIDE.U32 R14, R15, 0x8, R2 ;  /* 0x000000080f0e7825 */ /* 0x000fca00078e0002 */
[----:B------:R4:W-:Y:S02]  /*1c10*/  REDG.E.ADD.64.STRONG.GPU desc[UR20][R14.64], R12 ;  /* 0x0000000c0e00798e */ /* 0x0009e4000c12e514 */
.L_x_147:
[----:B------:R-:W-:Y:S05]  /*1c20*/  BSYNC.RECONVERGENT B1 ;  /* 0x0000000000017941 */ /* 0x000fea0003800200 */
.L_x_146:
[----:B------:R-:W-:Y:S04]  /*1c30*/  BSSY.RECONVERGENT B1, `(.L_x_148) ;  /* 0x0000007000017945 */ /* 0x000fe80003800200 */
[----:B------:R-:W-:Y:S05]  /*1c40*/  @!P3 BRA `(.L_x_149) ;  /* 0x000000000014b947 */ /* 0x000fea0003800000 */
[----:B----4-:R-:W-:Y:S02]  /*1c50*/  IMAD R13, R5, 0x100, R4 ;  /* 0x00000100050d7824 */ /* 0x010fe400078e0204 */
[----:B------:R-:W-:Y:S02]  /*1c60*/  IMAD.MOV.U32 R7, RZ, RZ, RZ ;  /* 0x000000ffff077224 */ /* 0x000fe400078e00ff */
[----:B------:R-:W-:-:S04]  /*1c70*/  VIADD R13, R13, 0x500 ;  /* 0x000005000d0d7836 */ /* 0x000fc80000000000 */
[----:B------:R-:W-:-:S05]  /*1c80*/  IMAD.WIDE.U32 R12, R13, 0x8, R2 ;  /* 0x000000080d0c7825 */ /* 0x000fca00078e0002 */
[----:B------:R4:W-:Y:S02]  /*1c90*/  REDG.E.ADD.64.STRONG.GPU desc[UR20][R12.64], R6 ;  /* 0x000000060c00798e */ /* 0x0009e4000c12e514 */
.L_x_149:
[----:B------:R-:W-:Y:S05]  /*1ca0*/  BSYNC.RECONVERGENT B1 ;  /* 0x0000000000017941 */ /* 0x000fea0003800200 */
.L_x_148:
[----:B------:R-:W-:Y:S04]  /*1cb0*/  BSSY.RECONVERGENT B1, `(.L_x_150) ;  /* 0x0000007000017945 */ /* 0x000fe80003800200 */
[----:B------:R-:W-:Y:S05]  /*1cc0*/  @!P4 BRA `(.L_x_151) ;  /* 0x000000000014c947 */ /* 0x000fea0003800000 */
[----:B----4-:R-:W-:Y:S02]  /*1cd0*/  IMAD R7, R5, 0x100, R4 ;  /* 0x0000010005077824 */ /* 0x010fe400078e0204 */
[----:B------:R-:W-:Y:S02]  /*1ce0*/  IMAD.MOV.U32 R9, RZ, RZ, RZ ;  /* 0x000000ffff097224 */ /* 0x000fe400078e00ff */
[----:B------:R-:W-:-:S04]  /*1cf0*/  VIADD R7, R7, 0x600 ;  /* 0x0000060007077836 */ /* 0x000fc80000000000 */
[----:B------:R-:W-:-:S05]  /*1d00*/  IMAD.WIDE.U32 R6, R7, 0x8, R2 ;  /* 0x0000000807067825 */ /* 0x000fca00078e0002 */
[----:B------:R4:W-:Y:S02]  /*1d10*/  REDG.E.ADD.64.STRONG.GPU desc[UR20][R6.64], R8 ;  /* 0x000000080600798e */ /* 0x0009e4000c12e514 */
.L_x_151:
[----:B------:R-:W-:Y:S05]  /*1d20*/  BSYNC.RECONVERGENT B1 ;  /* 0x0000000000017941 */ /* 0x000fea0003800200 */
.L_x_150:
[----:B------:R-:W-:Y:S04]  /*1d30*/  BSSY.RECONVERGENT B1, `(.L_x_152) ;  /* 0x0000007000017945 */ /* 0x000fe80003800200 */
[----:B------:R-:W-:Y:S05]  /*1d40*/  @!P5 BRA `(.L_x_153) ;  /* 0x000000000014d947 */ /* 0x000fea0003800000 */
[----:B----4-:R-:W-:Y:S01]  /*1d50*/  LEA R7, R5, R4, 0x8 ;  /* 0x0000000405077211 */ /* 0x010fe200078e40ff */
[----:B------:R-:W-:-:S04]  /*1d60*/  IMAD.MOV.U32 R11, RZ, RZ, RZ ;  /* 0x000000ffff0b7224 */ /* 0x000fc800078e00ff */
[----:B------:R-:W-:-:S04]  /*1d70*/  VIADD R7, R7, 0x700 ;  /* 0x0000070007077836 */ /* 0x000fc80000000000 */
[----:B------:R-:W-:-:S05]  /*1d80*/  IMAD.WIDE.U32 R6, R7, 0x8, R2 ;  /* 0x0000000807067825 */ /* 0x000fca00078e0002 */
[----:B------:R4:W-:Y:S02]  /*1d90*/  REDG.E.ADD.64.STRONG.GPU desc[UR20][R6.64], R10 ;  /* 0x0000000a0600798e */ /* 0x0009e4000c12e514 */
.L_x_153:
[----:B------:R-:W-:Y:S05]  /*1da0*/  BSYNC.RECONVERGENT B1 ;  /* 0x0000000000017941 */ /* 0x000fea0003800200 */
.L_x_152:
[----:B------:R-:W-:-:S05]  /*1db0*/  VIADD R5, R5, 0x8 ;  /* 0x0000000805057836 */ /* 0x000fca0000000000 */
[----:B------:R-:W-:-:S13]  /*1dc0*/  ISETP.NE.AND P0, PT, R5, UR27, PT ;  /* 0x0000001b05007c0c */ /* 0x000fda000bf05270 */
[----:B------:R-:W-:Y:S05]  /*1dd0*/  @P0 BRA `(.L_x_154) ;  /* 0xfffffff800b00947 */ /* 0x000fea000383ffff */
[----:B------:R-:W-:-:S07]  /*1de0*/  IMAD.U32 R3, RZ, RZ, UR27 ;  /* 0x0000001bff037e24 */ /* 0x000fce000f8e00ff */
.L_x_137:
[----:B------:R-:W-:Y:S02]  /*1df0*/  UISETP.NE.AND UP0, UPT, UR24, URZ, UPT ;  /* 0x000000ff1800728c */ /* 0x000fe4000bf05270 */
[----:B----45:R-:W-:Y:S02]  /*1e00*/  IMAD.U32 R8, RZ, RZ, UR24 ;  /* 0x00000018ff087e24 */ /* 0x030fe4000f8e00ff */
[----:B-1----:R-:W-:-:S03]  /*1e10*/  IMAD.U32 R5, RZ, RZ, UR25 ;  /* 0x00000019ff057e24 */ /* 0x002fc6000f8e00ff */
[----:B------:R-:W-:Y:S01]  /*1e20*/  IADD3 R8, PT, PT, R8, -0x1, RZ ;  /* 0xffffffff08087810 */ /* 0x000fe20007ffe0ff */
[----:B------:R-:W-:Y:S01]  /*1e30*/  VIADD R5, R5, 0xffffffff ;  /* 0xffffffff05057836 */ /* 0x000fe20000000000 */
[----:B------:R-:W-:Y:S06]  /*1e40*/  BRA.U !UP0, `(.L_x_155) ;  /* 0x0000000508707547 */ /* 0x000fec000b800000 */
[----:B------:R-:W-:-:S13]  /*1e50*/  ISETP.GE.U32.AND P0, PT, R8, 0x3, PT ;  /* 0x000000030800780c */ /* 0x000fda0003f06070 */
[----:B------:R-:W-:Y:S05]  /*1e60*/  @!P0 BRA `(.L_x_156) ;  /* 0x0000000000bc8947 */ /* 0x000fea0003800000 */
[----:B------:R-:W-:Y:S01]  /*1e70*/  IMAD R7, R3, 0x400, R0 ;  /* 0x0000040003077824 */ /* 0x000fe200078e0200 */
[----:B------:R-:W-:Y:S04]  /*1e80*/  BSSY.RECONVERGENT B1, `(.L_x_157) ;  /* 0x000000f000017945 */ /* 0x000fe80003800200 */
[----:B------:R-:W1:Y:S04]  /*1e90*/  LDS R12, [R7] ;  /* 0x00000000070c7984 */ /* 0x000e680000000800 */
[----:B------:R-:W4:Y:S04]  /*1ea0*/  LDS R9, [R7+0x400] ;  /* 0x0004000007097984 */ /* 0x000f280000000800 */
[----:B------:R-:W5:Y:S04]  /*1eb0*/  LDS R6, [R7+0x800] ;  /* 0x0008000007067984 */ /* 0x000f680000000800 */
[----:B------:R-:W0:Y:S01]  /*1ec0*/  LDS R2, [R7+0xc00] ;  /* 0x000c000007027984 */ /* 0x000e220000000800 */
[----:B-1----:R-:W-:-:S02]  /*1ed0*/  ISETP.NE.AND P0, PT, R12, RZ, PT ;  /* 0x000000ff0c00720c */ /* 0x002fc40003f05270 */
[----:B----4-:R-:W-:Y:S02]  /*1ee0*/  ISETP.NE.AND P1, PT, R9, RZ, PT ;  /* 0x000000ff0900720c */ /* 0x010fe40003f25270 */
[----:B-----5:R-:W-:Y:S02]  /*1ef0*/  ISETP.NE.AND P2, PT, R6, RZ, PT ;  /* 0x000000ff0600720c */ /* 0x020fe40003f45270 */
[----:B0-----:R-:W-:-:S07]  /*1f00*/  ISETP.NE.AND P3, PT, R2, RZ, PT ;  /* 0x000000ff0200720c */ /* 0x001fce0003f65270 */
[----:B------:R-:W-:Y:S06]  /*1f10*/  @!P0 BRA `(.L_x_158) ;  /* 0x0000000000148947 */ /* 0x000fec0003800000 */
[----:B------:R-:W0:Y:S01]  /*1f20*/  LDC.64 R10, c[0x0][0x380] ;  /* 0x0000e000ff0a7b82 */ /* 0x000e220000000a00 */
[----:B------:R-:W-:Y:S02]  /*1f30*/  IMAD R7, R3, 0x100, R4 ;  /* 0x0000010003077824 */ /* 0x000fe400078e0204 */
[----:B------:R-:W-:Y:S02]  /*1f40*/  IMAD.MOV.U32 R13, RZ, RZ, RZ ;  /* 0x000000ffff0d7224 */ /* 0x000fe400078e00ff */
[----:B0-----:R-:W-:-:S05]  /*1f50*/  IMAD.WIDE.U32 R10, R7, 0x8, R10 ;  /* 0x00000008070a7825 */ /* 0x001fca00078e000a */
[----:B------:R0:W-:Y:S02]  /*1f60*/  REDG.E.ADD.64.STRONG.GPU desc[UR20][R10.64], R12 ;  /* 0x0000000c0a00798e */ /* 0x0001e4000c12e514 */
.L_x_158:
[----:B------:R-:W-:Y:S05]  /*1f70*/  BSYNC.RECONVERGENT B1 ;  /* 0x0000000000017941 */ /* 0x000fea0003800200 */
.L_x_157:
[----:B------:R-:W-:Y:S04]  /*1f80*/  BSSY.RECONVERGENT B1, `(.L_x_159) ;  /* 0x0000009000017945 */ /* 0x000fe80003800200 */
[----:B------:R-:W-:Y:S05]  /*1f90*/  @!P1 BRA `(.L_x_160) ;  /* 0x00000000001c9947 */ /* 0x000fea0003800000 */
[----:B0-----:R-:W0:Y:S01]  /*1fa0*/  LDC.64 R10, c[0x0][0x380] ;  /* 0x0000e000ff0a7b82 */ /* 0x001e220000000a00 */
[----:B------:R-:W-:Y:S01]  /*1fb0*/  IMAD R7, R3, 0x100, R4 ;  /* 0x0000010003077824 */ /* 0x000fe200078e0204 */
[----:B------:R-:W-:Y:S01]  /*1fc0*/  MOV R12, R9 ;  /* 0x00000009000c7202 */ /* 0x000fe20000000f00 */
[----:B------:R-:W-:Y:S02]  /*1fd0*/  IMAD.MOV.U32 R13, RZ, RZ, RZ ;  /* 0x000000ffff0d7224 */ /* 0x000fe400078e00ff */
[----:B------:R-:W-:-:S04]  /*1fe0*/  VIADD R7, R7, 0x100 ;  /* 0x0000010007077836 */ /* 0x000fc80000000000 */
[----:B0-----:R-:W-:-:S05]  /*1ff0*/  IMAD.WIDE.U32 R10, R7, 0x8, R10 ;  /* 0x00000008070a7825 */ /* 0x001fca00078e000a */
[----:B------:R1:W-:Y:S02]  /*2000*/  REDG.E.ADD.64.STRONG.GPU desc[UR20][R10.64], R12 ;  /* 0x0000000c0a00798e */ /* 0x0003e4000c12e514 */
.L_x_160:
[----:B------:R-:W-:Y:S05]  /*2010*/  BSYNC.RECONVERGENT B1 ;  /* 0x0000000000017941 */ /* 0x000fea0003800200 */
.L_x_159:
[----:B------:R-:W-:Y:S04]  /*2020*/  BSSY.RECONVERGENT B1, `(.L_x_161) ;  /* 0x0000008000017945 */ /* 0x000fe80003800200 */
[----:B------:R-:W-:Y:S05]  /*2030*/  @!P2 BRA `(.L_x_162) ;  /* 0x000000000018a947 */ /* 0x000fea0003800000 */
[----:B01----:R-:W0:Y:S01]  /*2040*/  LDC.64 R10, c[0x0][0x380] ;  /* 0x0000e000ff0a7b82 */ /* 0x003e220000000a00 */
[----:B------:R-:W-:-:S04]  /*2050*/  IMAD R7, R3, 0x100, R4 ;  /* 0x0000010003077824 */ /* 0x000fc800078e0204 */
[----:B------:R-:W-:-:S04]  /*2060*/  VIADD R7, R7, 0x200 ;  /* 0x0000020007077836 */ /* 0x000fc80000000000 */
[----:B0-----:R-:W-:-:S04]  /*2070*/  IMAD.WIDE.U32 R10, R7, 0x8, R10 ;  /* 0x00000008070a7825 */ /* 0x001fc800078e000a */
[----:B------:R-:W-:-:S05]  /*2080*/  IMAD.MOV.U32 R7, RZ, RZ, RZ ;  /* 0x000000ffff077224 */ /* 0x000fca00078e00ff */
[----:B------:R4:W-:Y:S02]  /*2090*/  REDG.E.ADD.64.STRONG.GPU desc[UR20][R10.64], R6 ;  /* 0x000000060a00798e */ /* 0x0009e4000c12e514 */
.L_x_162:
[----:B------:R-:W-:Y:S05]  /*20a0*/  BSYNC.RECONVERGENT B1 ;  /* 0x0000000000017941 */ /* 0x000fea0003800200 */
.L_x_161:
[----:B------:R-:W-:Y:S04]  /*20b0*/  BSSY.RECONVERGENT B1, `(.L_x_163) ;  /* 0x0000009000017945 */ /* 0x000fe80003800200 */
[----:B------:R-:W-:Y:S05]  /*20c0*/  @!P3 BRA `(.L_x_164) ;  /* 0x00000000001cb947 */ /* 0x000fea0003800000 */
[----:B----4-:R-:W4:Y:S01]  /*20d0*/  LDC.64 R6, c[0x0][0x380] ;  /* 0x0000e000ff067b82 */ /* 0x010f220000000a00 */
[----:B------:R-:W-:Y:S01]  /*20e0*/  IMAD R9, R3, 0x100, R4 ;  /* 0x0000010003097824 */ /* 0x000fe200078e0204 */
[----:B01----:R-:W-:Y:S01]  /*20f0*/  MOV R10, R2 ;  /* 0x00000002000a7202 */ /* 0x003fe20000000f00 */
[----:B------:R-:W-:Y:S02]  /*2100*/  IMAD.MOV.U32 R11, RZ, RZ, RZ ;  /* 0x000000ffff0b7224 */ /* 0x000fe400078e00ff */
[----:B------:R-:W-:-:S04]  /*2110*/  VIADD R9, R9, 0x300 ;  /* 0x0000030009097836 */ /* 0x000fc80000000000 */
[----:B----4-:R-:W-:-:S05]  /*2120*/  IMAD.WIDE.U32 R6, R9, 0x8, R6 ;  /* 0x0000000809067825 */ /* 0x010fca00078e0006 */
[----:B------:R0:W-:Y:S02]  /*2130*/  REDG.E.ADD.64.STRONG.GPU desc[UR20][R6.64], R10 ;  /* 0x0000000a0600798e */ /* 0x0001e4000c12e514 */
.L_x_164:
[----:B------:R-:W-:Y:S05]  /*2140*/  BSYNC.RECONVERGENT B1 ;  /* 0x0000000000017941 */ /* 0x000fea0003800200 */
.L_x_163:
[----:B------:R-:W-:-:S07]  /*2150*/  VIADD R3, R3, 0x4 ;  /* 0x0000000403037836 */ /* 0x000fce0000000000 */
.L_x_156:
[----:B------:R-:W-:Y:S01]  /*2160*/  UISETP.NE.AND UP0, UPT, UR25, URZ, UPT ;  /* 0x000000ff1900728c */ /* 0x000fe2000bf05270 */
[----:B------:R-:W-:Y:S08]  /*2170*/  BSSY.RECONVERGENT B1, `(.L_x_155) ;  /* 0x0000029000017945 */ /* 0x000ff00003800200 */
[----:B------:R-:W-:Y:S05]  /*2180*/  BRA.U !UP0, `(.L_x_165) ;  /* 0x00000001089c7547 */ /* 0x000fea000b800000 */
[----:B------:R-:W-:-:S13]  /*2190*/  ISETP.NE.AND P0, PT, R5, RZ, PT ;  /* 0x000000ff0500720c */ /* 0x000fda0003f05270 */
[----:B------:R-:W-:Y:S05]  /*21a0*/  @!P0 BRA `(.L_x_166) ;  /* 0x0000000000648947 */ /* 0x000fea0003800000 */
[----:B0---4-:R-:W-:Y:S01]  /*21b0*/  IMAD R6, R3, 0x400, R0 ;  /* 0x0000040003067824 */ /* 0x011fe200078e0200 */
[----:B------:R-:W-:Y:S04]  /*21c0*/  BSSY.RECONVERGENT B2, `(.L_x_167) ;  /* 0x000000c000027945 */ /* 0x000fe80003800200 */
[----:B------:R-:W0:Y:S04]  /*21d0*/  LDS R2, [R6] ;  /* 0x0000000006027984 */ /* 0x000e280000000800 */
[----:B------:R-:W4:Y:S01]  /*21e0*/  LDS R9, [R6+0x400] ;  /* 0x0004000006097984 */ /* 0x000f220000000800 */
[----:B0-----:R-:W-:-:S02]  /*21f0*/  ISETP.NE.AND P0, PT, R2, RZ, PT ;  /* 0x000000ff0200720c */ /* 0x001fc40003f05270 */
[----:B----4-:R-:W-:-:S11]  /*2200*/  ISETP.NE.AND P1, PT, R9, RZ, PT ;  /* 0x000000ff0900720c */ /* 0x010fd60003f25270 */
[----:B------:R-:W-:Y:S05]  /*2210*/  @!P0 BRA `(.L_x_168) ;  /* 0x0000000000188947 */ /* 0x000fea0003800000 */
[----:B------:R-:W0:Y:S01]  /*2220*/  LDC.64 R6, c[0x0][0x380] ;  /* 0x0000e000ff067b82 */ /* 0x000e220000000a00 */
[----:B-1----:R-:W-:-:S04]  /*2230*/  IMAD R11, R3, 0x100, R4 ;  /* 0x00000100030b7824 */ /* 0x002fc800078e0204 */
[----:B0-----:R-:W-:-:S04]  /*2240*/  IMAD.WIDE.U32 R10, R11, 0x8, R6 ;  /* 0x000000080b0a7825 */ /* 0x001fc800078e0006 */
[----:B------:R-:W-:Y:S02]  /*2250*/  IMAD.MOV.U32 R6, RZ, RZ, R2 ;  /* 0x000000ffff067224 */ /* 0x000fe400078e0002 */
[----:B------:R-:W-:-:S05]  /*2260*/  IMAD.MOV.U32 R7, RZ, RZ, RZ ;  /* 0x000000ffff077224 */ /* 0x000fca00078e00ff */
[----:B------:R0:W-:Y:S02]  /*2270*/  REDG.E.ADD.64.STRONG.GPU desc[UR20][R10.64], R6 ;  /* 0x000000060a00798e */ /* 0x0001e4000c12e514 */
.L_x_168:
[----:B------:R-:W-:Y:S05]  /*2280*/  BSYNC.RECONVERGENT B2 ;  /* 0x0000000000027941 */ /* 0x000fea0003800200 */
.L_x_167:
[----:B------:R-:W-:Y:S04]  /*2290*/  BSSY.RECONVERGENT B2, `(.L_x_169) ;  /* 0x0000009000027945 */ /* 0x000fe80003800200 */
[----:B------:R-:W-:Y:S05]  /*22a0*/  @!P1 BRA `(.L_x_170) ;  /* 0x00000000001c9947 */ /* 0x000fea0003800000 */
[----:B0-----:R-:W0:Y:S01]  /*22b0*/  LDC.64 R6, c[0x0][0x380] ;  /* 0x0000e000ff067b82 */ /* 0x001e220000000a00 */
[----:B------:R-:W-:-:S05]  /*22c0*/  LEA R2, R3, R4, 0x8 ;  /* 0x0000000403027211 */ /* 0x000fca00078e40ff */
[----:B-1----:R-:W-:-:S04]  /*22d0*/  VIADD R11, R2, 0x100 ;  /* 0x00000100020b7836 */ /* 0x002fc80000000000 */
[----:B0-----:R-:W-:-:S04]  /*22e0*/  IMAD.WIDE.U32 R10, R11, 0x8, R6 ;  /* 0x000000080b0a7825 */ /* 0x001fc800078e0006 */
[----:B------:R-:W-:Y:S02]  /*22f0*/  IMAD.MOV.U32 R6, RZ, RZ, R9 ;  /* 0x000000ffff067224 */ /* 0x000fe400078e0009 */
[----:B------:R-:W-:-:S05]  /*2300*/  IMAD.MOV.U32 R7, RZ, RZ, RZ ;  /* 0x000000ffff077224 */ /* 0x000fca00078e00ff */
[----:B------:R4:W-:Y:S02]  /*2310*/  REDG.E.ADD.64.STRONG.GPU desc[UR20][R10.64], R6 ;  /* 0x000000060a00798e */ /* 0x0009e4000c12e514 */
.L_x_170:
[----:B------:R-:W-:Y:S05]  /*2320*/  BSYNC.RECONVERGENT B2 ;  /* 0x0000000000027941 */ /* 0x000fea0003800200 */
.L_x_169:
[----:B------:R-:W-:-:S07]  /*2330*/  VIADD R3, R3, 0x2 ;  /* 0x0000000203037836 */ /* 0x000fce0000000000 */
.L_x_166:
[----:B------:R-:W-:-:S09]  /*2340*/  UISETP.NE.AND UP0, UPT, UR9, URZ, UPT ;  /* 0x000000ff0900728c */ /* 0x000fd2000bf05270 */
[----:B------:R-:W-:Y:S05]  /*2350*/  BRA.U !UP0, `(.L_x_165) ;  /* 0x0000000108287547 */ /* 0x000fea000b800000 */
[----:B------:R-:W-:-:S05]  /*2360*/  IMAD R2, R3, 0x400, R0 ;  /* 0x0000040003027824 */ /* 0x000fca00078e0200 */
[----:B------:R-:W5:Y:S02]  /*2370*/  LDS R9, [R2] ;  /* 0x0000000002097984 */ /* 0x000f640000000800 */
[----:B-----5:R-:W-:-:S13]  /*2380*/  ISETP.NE.AND P0, PT, R9, RZ, PT ;  /* 0x000000ff0900720c */ /* 0x020fda0003f05270 */
[----:B------:R-:W-:Y:S05]  /*2390*/  @!P0 BRA `(.L_x_165) ;  /* 0x0000000000188947 */ /* 0x000fea0003800000 */
[----:B0---4-:R-:W0:Y:S01]  /*23a0*/  LDC.64 R6, c[0x0][0x380] ;  /* 0x0000e000ff067b82 */ /* 0x011e220000000a00 */
[----:B------:R-:W-:-:S04]  /*23b0*/  IMAD R3, R3, 0x100, R4 ;  /* 0x0000010003037824 */ /* 0x000fc800078e0204 */
[----:B0-----:R-:W-:Y:S01]  /*23c0*/  IMAD.WIDE.U32 R2, R3, 0x8, R6 ;  /* 0x0000000803027825 */ /* 0x001fe200078e0006 */
[----:B------:R-:W-:-:S03]  /*23d0*/  MOV R6, R9 ;  /* 0x0000000900067202 */ /* 0x000fc60000000f00 */
[----:B------:R-:W-:-:S05]  /*23e0*/  IMAD.MOV.U32 R7, RZ, RZ, RZ ;  /* 0x000000ffff077224 */ /* 0x000fca00078e00ff */
[----:B------:R0:W-:Y:S02]  /*23f0*/  REDG.E.ADD.64.STRONG.GPU desc[UR20][R2.64], R6 ;  /* 0x000000060200798e */ /* 0x0001e4000c12e514 */
.L_x_165:
[----:B------:R-:W-:Y:S05]  /*2400*/  BSYNC.RECONVERGENT B1 ;  /* 0x0000000000017941 */ /* 0x000fea0003800200 */
.L_x_155:
[----:B------:R-:W-:-:S13]  /*2410*/  ISETP.GT.U32.AND P0, PT, R4, 0x7f, PT ;  /* 0x0000007f0400780c */ /* 0x000fda0003f04070 */
[----:B------:R-:W-:Y:S05]  /*2420*/  @P0 BRA `(.L_x_136) ;  /* 0x0000000800900947 */ /* 0x000fea0003800000 */
[----:B------:R-:W-:Y:S01]  /*2430*/  UISETP.GE.U32.AND UP0, UPT, UR22, 0x7, UPT ;  /* 0x000000071600788c */ /* 0x000fe2000bf06070 */
[----:B0-----:R-:W-:-:S08]  /*2440*/  IMAD.MOV.U32 R3, RZ, RZ, RZ ;  /* 0x000000ffff037224 */ /* 0x001fd000078e00ff */
[----:B------:R-:W-:Y:S05]  /*2450*/  BRA.U !UP0, `(.L_x_171) ;  /* 0x0000000508147547 */ /* 0x000fea000b800000 */
[----:B------:R-:W0:Y:S01]  /*2460*/  LDC.64 R2, c[0x0][0x380] ;  /* 0x0000e000ff027b82 */ /* 0x000e220000000a00 */
[----:B------:R-:W-:-:S07]  /*2470*/  IMAD.MOV.U32 R9, RZ, RZ, RZ ;  /* 0x000000ffff097224 */ /* 0x000fce00078e00ff */
.L_x_188:
[C---:B01--4-:R-:W-:Y:S01]  /*2480*/  IMAD R11, R9.reuse, 0x400, R0 ;  /* 0x00000400090b7824 */ /* 0x053fe200078e0200 */
[----:B------:R-:W-:Y:S01]  /*2490*/  BSSY.RECONVERGENT B1, `(.L_x_172) ;  /* 0x0000011000017945 */ /* 0x000fe20003800200 */
[C---:B--23--:R-:W-:Y:S02]  /*24a0*/  IMAD R7, R9.reuse, 0x100, R4 ;  /* 0x0000010009077824 */ /* 0x04cfe400078e0204 */
[----:B------:R-:W-:Y:S01]  /*24b0*/  VIADD R9, R9, 0x8 ;  /* 0x0000000809097836 */ /* 0x000fe20000000000 */
[----:B---3--:R-:W1:Y:S01]  /*24c0*/  LDS R14, [R11+0x200] ;  /* 0x000200000b0e7984 */ /* 0x008e620000000800 */
[----:B0-----:R-:W-:-:S03]  /*24d0*/  IMAD.WIDE.U32 R6, R7, 0x8, R2 ;  /* 0x0000000807067825 */ /* 0x001fc600078e0002 */
[----:B------:R-:W0:Y:S04]  /*24e0*/  LDS R13, [R11+0x600] ;  /* 0x000600000b0d7984 */ /* 0x000e280000000800 */
[----:B--2---:R2:W3:Y:S04]  /*24f0*/  LDS R17, [R11+0xa00] ;  /* 0x000a00000b117984 */ /* 0x0044e80000000800 */
[----:B------:R2:W4:Y:S04]  /*2500*/  LDS R18, [R11+0xe00] ;  /* 0x000e00000b127984 */ /* 0x0005280000000800 */
[----:B------:R2:W2:Y:S04]  /*2510*/  LDS R19, [R11+0x1200] ;  /* 0x001200000b137984 */ /* 0x0004a80000000800 */
[----:B------:R0:W2:Y:S04]  /*2520*/  LDS R16, [R11+0x1600] ;  /* 0x001600000b107984 */ /* 0x0000a80000000800 */
[----:B------:R0:W2:Y:S04]  /*2530*/  LDS R12, [R11+0x1a00] ;  /* 0x001a00000b0c7984 */ /* 0x0000a80000000800 */
[----:B------:R0:W2:Y:S01]  /*2540*/  LDS R10, [R11+0x1e00] ;  /* 0x001e00000b0a7984 */ /* 0x0000a20000000800 */
[----:B-1----:R-:W-:-:S02]  /*2550*/  ISETP.NE.AND P0, PT, R14, RZ, PT ;  /* 0x000000ff0e00720c */ /* 0x002fc40003f05270 */
[----:B0-----:R-:W-:-:S11]  /*2560*/  ISETP.NE.AND P1, PT, R13, RZ, PT ;  /* 0x000000ff0d00720c */ /* 0x001fd60003f25270 */
[----:B---34-:R-:W-:Y:S05]  /*2570*/  @!P0 BRA `(.L_x_173) ;  /* 0x0000000000088947 */ /* 0x018fea0003800000 */
[----:B------:R-:W-:-:S05]  /*2580*/  HFMA2 R15, -RZ, RZ, 0, 0 ;  /* 0x00000000ff0f7431 */ /* 0x000fca00000001ff */
[----:B------:R0:W-:Y:S02]  /*2590*/  REDG.E.ADD.64.STRONG.GPU desc[UR20][R6.64+0x400], R14 ;  /* 0x0004000e0600798e */ /* 0x0001e4000c12e514 */
.L_x_173:
[----:B------:R-:W-:Y:S05]  /*25a0*/  BSYNC.RECONVERGENT B1 ;  /* 0x0000000000017941 */ /* 0x000fea0003800200 */
.L_x_172:
[----:B------:R-:W-:Y:S04]  /*25b0*/  BSSY.RECONVERGENT B1, `(.L_x_174) ;  /* 0x0000005000017945 */ /* 0x000fe80003800200 */
[----:B------:R-:W-:Y:S05]  /*25c0*/  @!P1 BRA `(.L_x_175) ;  /* 0x00000000000c9947 */ /* 0x000fea0003800000 */
[----:B0-----:R-:W-:Y:S02]  /*25d0*/  IMAD.MOV.U32 R14, RZ, RZ, R13 ;  /* 0x000000ffff0e7224 */ /* 0x001fe400078e000d */
[----:B------:R-:W-:-:S05]  /*25e0*/  IMAD.MOV.U32 R15, RZ, RZ, RZ ;  /* 0x000000ffff0f7224 */ /* 0x000fca00078e00ff */
[----:B------:R1:W-:Y:S02]  /*25f0*/  REDG.E.ADD.64.STRONG.GPU desc[UR20][R6.64+0xc00], R14 ;  /* 0x000c000e0600798e */ /* 0x0003e4000c12e514 */
.L_x_175:
[----:B------:R-:W-:Y:S05]  /*2600*/  BSYNC.RECONVERGENT B1 ;  /* 0x0000000000017941 */ /* 0x000fea0003800200 */
.L_x_174:
[----:B------:R-:W-:Y:S01]  /*2610*/  ISETP.NE.AND P6, PT, R17, RZ, PT ;  /* 0x000000ff1100720c */ /* 0x000fe20003fc5270 */
[----:B------:R-:W-:Y:S01]  /*2620*/  BSSY.RECONVERGENT B1, `(.L_x_176) ;  /* 0x000000b000017945 */ /* 0x000fe20003800200 */
[----:B------:R-:W-:Y:S02]  /*2630*/  ISETP.NE.AND P0, PT, R9, UR27, PT ;  /* 0x0000001b09007c0c */ /* 0x000fe4000bf05270 */
[----:B------:R-:W-:Y:S02]  /*2640*/  ISETP.NE.AND P1, PT, R18, RZ, PT ;  /* 0x000000ff1200720c */ /* 0x000fe40003f25270 */
[----:B--2---:R-:W-:Y:S02]  /*2650*/  ISETP.NE.AND P2, PT, R19, RZ, PT ;  /* 0x000000ff1300720c */ /* 0x004fe40003f45270 */
[----:B------:R-:W-:Y:S02]  /*2660*/  ISETP.NE.AND P3, PT, R16, RZ, PT ;  /* 0x000000ff1000720c */ /* 0x000fe40003f65270 */
[----:B------:R-:W-:-:S02]  /*2670*/  ISETP.NE.AND P4, PT, R12, RZ, PT ;  /* 0x000000ff0c00720c */ /* 0x000fc40003f85270 */
[----:B------:R-:W-:Y:S01]  /*2680*/  ISETP.NE.AND P5, PT, R10, RZ, PT ;  /* 0x000000ff0a00720c */ /* 0x000fe20003fa5270 */
[----:B------:R-:W-:-:S12]  /*2690*/  @!P6 BRA `(.L_x_177) ;  /* 0x00000000000ce947 */ /* 0x000fd80003800000 */
[----:B01----:R-:W-:Y:S02]  /*26a0*/  IMAD.MOV.U32 R14, RZ, RZ, R17 ;  /* 0x000000ffff0e7224 */ /* 0x003fe400078e0011 */
[----:B------:R-:W-:-:S05]  /*26b0*/  IMAD.MOV.U32 R15, RZ, RZ, RZ ;  /* 0x000000ffff0f7224 */ /* 0x000fca00078e00ff */
[----:B------:R2:W-:Y:S02]  /*26c0*/  REDG.E.ADD.64.STRONG.GPU desc[UR20][R6.64+0x1400], R14 ;  /* 0x0014000e0600798e */ /* 0x0005e4000c12e514 */
.L_x_177:
[----:B------:R-:W-:Y:S05]  /*26d0*/  BSYNC.RECONVERGENT B1 ;  /* 0x0000000000017941 */ /* 0x000fea0003800200 */
.L_x_176:
[----:B------:R-:W-:Y:S04]  /*26e0*/  BSSY.RECONVERGENT B1, `(.L_x_178) ;  /* 0x0000005000017945 */ /* 0x000fe80003800200 */
[----:B------:R-:W-:Y:S05]  /*26f0*/  @!P1 BRA `(.L_x_179) ;  /* 0x00000000000c9947 */ /* 0x000fea0003800000 */
[----:B012---:R-:W-:Y:S02]  /*2700*/  IMAD.MOV.U32 R14, RZ, RZ, R18 ;  /* 0x000000ffff0e7224 */ /* 0x007fe400078e0012 */
[----:B------:R-:W-:-:S05]  /*2710*/  IMAD.MOV.U32 R15, RZ, RZ, RZ ;  /* 0x000000ffff0f7224 */ /* 0x000fca00078e00ff */
[----:B------:R3:W-:Y:S02]  /*2720*/  REDG.E.ADD.64.STRONG.GPU desc[UR20][R6.64+0x1c00], R14 ;  /* 0x001c000e0600798e */ /* 0x0007e4000c12e514 */
.L_x_179:
[----:B------:R-:W-:Y:S05]  /*2730*/  BSYNC.RECONVERGENT B1 ;  /* 0x0000000000017941 */ /* 0x000fea0003800200 */
.L_x_178:
[----:B------:R-:W-:Y:S04]  /*2740*/  BSSY.RECONVERGENT B1, `(.L_x_180) ;  /* 0x0000005000017945 */ /* 0x000fe80003800200 */
[----:B------:R-:W-:Y:S05]  /*2750*/  @!P2 BRA `(.L_x_181) ;  /* 0x00000000000ca947 */ /* 0x000fea0003800000 */
[----:B0123--:R-:W-:Y:S01]  /*2760*/  MOV R14, R19 ;  /* 0x00000013000e7202 */ /* 0x00ffe20000000f00 */
[----:B------:R-:W-:-:S05]  /*2770*/  IMAD.MOV.U32 R15, RZ, RZ, RZ ;  /* 0x000000ffff0f7224 */ /* 0x000fca00078e00ff */
[----:B------:R4:W-:Y:S02]  /*2780*/  REDG.E.ADD.64.STRONG.GPU desc[UR20][R6.64+0x2400], R14 ;  /* 0x0024000e0600798e */ /* 0x0009e4000c12e514 */
.L_x_181:
[----:B------:R-:W-:Y:S05]  /*2790*/  BSYNC.RECONVERGENT B1 ;  /* 0x0000000000017941 */ /* 0x000fea0003800200 */
.L_x_180:
[----:B------:R-:W-:Y:S04]  /*27a0*/  BSSY.RECONVERGENT B1, `(.L_x_182) ;  /* 0x0000004000017945 */ /* 0x000fe80003800200 */
[----:B------:R-:W-:Y:S05]  /*27b0*/  @!P3 BRA `(.L_x_183) ;  /* 0x000000000008b947 */ /* 0x000fea0003800000 */
[----:B------:R-:W-:-:S05]  /*27c0*/  IMAD.MOV.U32 R17, RZ, RZ, RZ ;  /* 0x000000ffff117224 */ /* 0x000fca00078e00ff */
[----:B------:R0:W-:Y:S02]  /*27d0*/  REDG.E.ADD.64.STRONG.GPU desc[UR20][R6.64+0x2c00], R16 ;  /* 0x002c00100600798e */ /* 0x0001e4000c12e514 */
.L_x_183:
[----:B------:R-:W-:Y:S05]  /*27e0*/  BSYNC.RECONVERGENT B1 ;  /* 0x0000000000017941 */ /* 0x000fea0003800200 */
.L_x_182:
[----:B------:R-:W-:Y:S04]  /*27f0*/  BSSY.RECONVERGENT B1, `(.L_x_184) ;  /* 0x0000004000017945 */ /* 0x000fe80003800200 */
[----:B------:R-:W-:Y:S05]  /*2800*/  @!P4 BRA `(.L_x_185) ;  /* 0x000000000008c947 */ /* 0x000fea0003800000 */
[----:B------:R-:W-:-:S05]  /*2810*/  IMAD.MOV.U32 R13, RZ, RZ, RZ ;  /* 0x000000ffff0d7224 */ /* 0x000fca00078e00ff */
[----:B------:R0:W-:Y:S02]  /*2820*/  REDG.E.ADD.64.STRONG.GPU desc[UR20][R6.64+0x3400], R12 ;  /* 0x0034000c0600798e */ /* 0x0001e4000c12e514 */
.L_x_185:
[----:B------:R-:W-:Y:S05]  /*2830*/  BSYNC.RECONVERGENT B1 ;  /* 0x0000000000017941 */ /* 0x000fea0003800200 */
.L_x_184:
[----:B------:R-:W-:Y:S04]  /*2840*/  BSSY.RECONVERGENT B1, `(.L_x_186) ;  /* 0x0000004000017945 */ /* 0x000fe80003800200 */
[----:B------:R-:W-:Y:S05]  /*2850*/  @!P5 BRA `(.L_x_187) ;  /* 0x000000000008d947 */ /* 0x000fea0003800000 */
[----:B------:R-:W-:-:S05]  /*2860*/  IMAD.MOV.U32 R11, RZ, RZ, RZ ;  /* 0x000000ffff0b7224 */ /* 0x000fca00078e00ff */
[----:B------:R0:W-:Y:S02]  /*2870*/  REDG.E.ADD.64.STRONG.GPU desc[UR20][R6.64+0x3c00], R10 ;  /* 0x003c000a0600798e */ /* 0x0001e4000c12e514 */
.L_x_187:
[----:B------:R-:W-:Y:S05]  /*2880*/  BSYNC.RECONVERGENT B1 ;  /* 0x0000000000017941 */ /* 0x000fea0003800200 */
.L_x_186:
[----:B------:R-:W-:Y:S05]  /*2890*/  @P0 BRA `(.L_x_188) ;  /* 0xfffffff800f80947 */ /* 0x000fea000383ffff */
[----:B------:R-:W-:-:S07]  /*28a0*/  IMAD.U32 R3, RZ, RZ, UR27 ;  /* 0x0000001bff037e24 */ /* 0x000fce000f8e00ff */
.L_x_171:
[----:B------:R-:W-:-:S09]  /*28b0*/  UISETP.NE.AND UP0, UPT, UR24, URZ, UPT ;  /* 0x000000ff1800728c */ /* 0x000fd2000bf05270 */
[----:B------:R-:W-:Y:S05]  /*28c0*/  BRA.U !UP0, `(.L_x_136) ;  /* 0x0000000508687547 */ /* 0x000fea000b800000 */
[----:B------:R-:W-:-:S13]  /*28d0*/  ISETP.GE.U32.AND P0, PT, R8, 0x3, PT ;  /* 0x000000030800780c */ /* 0x000fda0003f06070 */
[----:B------:R-:W-:Y:S05]  /*28e0*/  @!P0 BRA `(.L_x_189) ;  /* 0x0000000000bc8947 */ /* 0x000fea0003800000 */
[----:B01234-:R-:W-:Y:S01]  /*28f0*/  IMAD R7, R3, 0x400, R0 ;  /* 0x0000040003077824 */ /* 0x01ffe200078e0200 */
[----:B------:R-:W-:Y:S04]  /*2900*/  BSSY.RECONVERGENT B1, `(.L_x_190) ;  /* 0x000000f000017945 */ /* 0x000fe80003800200 */
[----:B------:R-:W0:Y:S04]  /*2910*/  LDS R10, [R7+0x200] ;  /* 0x00020000070a7984 */ /* 0x000e280000000800 */
[----:B------:R-:W1:Y:S04]  /*2920*/  LDS R12, [R7+0x600] ;  /* 0x00060000070c7984 */ /* 0x000e680000000800 */
[----:B------:R-:W2:Y:S04]  /*2930*/  LDS R6, [R7+0xa00] ;  /* 0x000a000007067984 */ /* 0x000ea80000000800 */
[----:B------:R-:W3:Y:S01]  /*2940*/  LDS R2, [R7+0xe00] ;  /* 0x000e000007027984 */ /* 0x000ee20000000800 */
[----:B0-----:R-:W-:-:S02]  /*2950*/  ISETP.NE.AND P0, PT, R10, RZ, PT ;  /* 0x000000ff0a00720c */ /* 0x001fc40003f05270 */
[----:B-1----:R-:W-:Y:S02]  /*2960*/  ISETP.NE.AND P1, PT, R12, RZ, PT ;  /* 0x000000ff0c00720c */ /* 0x002fe40003f25270 */
[----:B--2---:R-:W-:Y:S02]  /*2970*/  ISETP.NE.AND P2, PT, R6, RZ, PT ;  /* 0x000000ff0600720c */ /* 0x004fe40003f45270 */
[----:B---3--:R-:W-:-:S07]  /*2980*/  ISETP.NE.AND P3, PT, R2, RZ, PT ;  /* 0x000000ff0200720c */ /* 0x008fce0003f65270 */
[----:B------:R-:W-:Y:S06]  /*2990*/  @!P0 BRA `(.L_x_191) ;  /* 0x0000000000148947 */ /* 0x000fec0003800000 */
[----:B------:R-:W0:Y:S01]  /*29a0*/  LDC.64 R8, c[0x0][0x380] ;  /* 0x0000e000ff087b82 */ /* 0x000e220000000a00 */
[----:B------:R-:W-:Y:S01]  /*29b0*/  LEA R7, R3, R4, 0x8 ;  /* 0x0000000403077211 */ /* 0x000fe200078e40ff */
[----:B------:R-:W-:-:S04]  /*29c0*/  IMAD.MOV.U32 R11, RZ, RZ, RZ ;  /* 0x000000ffff0b7224 */ /* 0x000fc800078e00ff */
[----:B0-----:R-:W-:-:S05]  /*29d0*/  IMAD.WIDE.U32 R8, R7, 0x8, R8 ;  /* 0x0000000807087825 */ /* 0x001fca00078e0008 */
[----:B------:R0:W-:Y:S02]  /*29e0*/  REDG.E.ADD.64.STRONG.GPU desc[UR20][R8.64+0x400], R10 ;  /* 0x0004000a0800798e */ /* 0x0001e4000c12e514 */
.L_x_191:
[----:B------:R-:W-:Y:S05]  /*29f0*/  BSYNC.RECONVERGENT B1 ;  /* 0x0000000000017941 */ /* 0x000fea0003800200 */
.L_x_190:
[----:B------:R-:W-:Y:S04]  /*2a00*/  BSSY.RECONVERGENT B1, `(.L_x_192) ;  /* 0x0000009000017945 */ /* 0x000fe80003800200 */
[----:B------:R-:W-:Y:S05]  /*2a10*/  @!P1 BRA `(.L_x_193) ;  /* 0x00000000001c9947 */ /* 0x000fea0003800000 */
[----:B0-----:R-:W0:Y:S01]  /*2a20*/  LDC.64 R8, c[0x0][0x380] ;  /* 0x0000e000ff087b82 */ /* 0x001e220000000a00 */
[----:B------:R-:W-:Y:S02]  /*2a30*/  IMAD R7, R3, 0x100, R4 ;  /* 0x0000010003077824 */ /* 0x000fe400078e0204 */
[----:B------:R-:W-:Y:S02]  /*2a40*/  IMAD.MOV.U32 R10, RZ, RZ, R12 ;  /* 0x000000ffff0a7224 */ /* 0x000fe400078e000c */
[----:B------:R-:W-:Y:S02]  /*2a50*/  VIADD R7, R7, 0x100 ;  /* 0x0000010007077836 */ /* 0x000fe40000000000 */
[----:B------:R-:W-:Y:S02]  /*2a60*/  IMAD.MOV.U32 R11, RZ, RZ, RZ ;  /* 0x000000ffff0b7224 */ /* 0x000fe400078e00ff */
[----:B0-----:R-:W-:-:S05]  /*2a70*/  IMAD.WIDE.U32 R8, R7, 0x8, R8 ;  /* 0x0000000807087825 */ /* 0x001fca00078e0008 */
[----:B------:R1:W-:Y:S02]  /*2a80*/  REDG.E.ADD.64.STRONG.GPU desc[UR20][R8.64+0x400], R10 ;  /* 0x0004000a0800798e */ /* 0x0003e4000c12e514 */
.L_x_193:
[----:B------:R-:W-:Y:S05]  /*2a90*/  BSYNC.RECONVERGENT B1 ;  /* 0x0000000000017941 */ /* 0x000fea0003800200 */
.L_x_192:
[----:B------:R-:W-:Y:S04]  /*2aa0*/  BSSY.RECONVERGENT B1, `(.L_x_194) ;  /* 0x0000008000017945 */ /* 0x000fe80003800200 */
[----:B------:R-:W-:Y:S05]  /*2ab0*/  @!P2 BRA `(.L_x_195) ;  /* 0x000000000018a947 */ /* 0x000fea0003800000 */
[----:B01----:R-:W0:Y:S01]  /*2ac0*/  LDC.64 R8, c[0x0][0x380] ;  /* 0x0000e000ff087b82 */ /* 0x003e220000000a00 */
[----:B------:R-:W-:-:S05]  /*2ad0*/  IMAD R7, R3, 0x100, R4 ;  /* 0x0000010003077824 */ /* 0x000fca00078e0204 */
[----:B------:R-:W-:-:S05]  /*2ae0*/  IADD3 R7, PT, PT, R7, 0x200, RZ ;  /* 0x0000020007077810 */ /* 0x000fca0007ffe0ff */
[----:B0-----:R-:W-:-:S04]  /*2af0*/  IMAD.WIDE.U32 R8, R7, 0x8, R8 ;  /* 0x0000000807087825 */ /* 0x001fc800078e0008 */
[----:B------:R-:W-:-:S05]  /*2b00*/  IMAD.MOV.U32 R7, RZ, RZ, RZ ;  /* 0x000000ffff077224 */ /* 0x000fca00078e00ff */
[----:B------:R2:W-:Y:S02]  /*2b10*/  REDG.E.ADD.64.STRONG.GPU desc[UR20][R8.64+0x400], R6 ;  /* 0x000400060800798e */ /* 0x0005e4000c12e514 */
.L_x_195:
[----:B------:R-:W-:Y:S05]  /*2b20*/  BSYNC.RECONVERGENT B1 ;  /* 0x0000000000017941 */ /* 0x000fea0003800200 */
.L_x_194:
[----:B------:R-:W-:Y:S04]  /*2b30*/  BSSY.RECONVERGENT B1, `(.L_x_196) ;  /* 0x0000009000017945 */ /* 0x000fe80003800200 */
[----:B------:R-:W-:Y:S05]  /*2b40*/  @!P3 BRA `(.L_x_197) ;  /* 0x00000000001cb947 */ /* 0x000fea0003800000 */
[----:B--2---:R-:W2:Y:S01]  /*2b50*/  LDC.64 R6, c[0x0][0x380] ;  /* 0x0000e000ff067b82 */ /* 0x004ea20000000a00 */
[----:B01----:R-:W-:Y:S02]  /*2b60*/  IMAD R9, R3, 0x100, R4 ;  /* 0x0000010003097824 */ /* 0x003fe400078e0204 */
[----:B------:R-:W-:Y:S02]  /*2b70*/  IMAD.MOV.U32 R8, RZ, RZ, R2 ;  /* 0x000000ffff087224 */ /* 0x000fe400078e0002 */
[----:B------:R-:W-:-:S04]  /*2b80*/  VIADD R9, R9, 0x300 ;  /* 0x0000030009097836 */ /* 0x000fc80000000000 */
[----:B--2---:R-:W-:-:S04]  /*2b90*/  IMAD.WIDE.U32 R6, R9, 0x8, R6 ;  /* 0x0000000809067825 */ /* 0x004fc800078e0006 */
[----:B------:R-:W-:-:S05]  /*2ba0*/  IMAD.MOV.U32 R9, RZ, RZ, RZ ;  /* 0x000000ffff097224 */ /* 0x000fca00078e00ff */
[----:B------:R3:W-:Y:S02]  /*2bb0*/  REDG.E.ADD.64.STRONG.GPU desc[UR20][R6.64+0x400], R8 ;  /* 0x000400080600798e */ /* 0x0007e4000c12e514 */
.L_x_197:
[----:B------:R-:W-:Y:S05]  /*2bc0*/  BSYNC.RECONVERGENT B1 ;  /* 0x0000000000017941 */ /* 0x000fea0003800200 */
.L_x_196:
[----:B------:R-:W-:-:S07]  /*2bd0*/  VIADD R3, R3, 0x4 ;  /* 0x0000000403037836 */ /* 0x000fce0000000000 */
.L_x_189:
[----:B------:R-:W-:-:S09]  /*2be0*/  UISETP.NE.AND UP0, UPT, UR25, URZ, UPT ;  /* 0x000000ff1900728c */ /* 0x000fd2000bf05270 */
[----:B------:R-:W-:Y:S05]  /*2bf0*/  BRA.U !UP0, `(.L_x_136) ;  /* 0x00000001089c7547 */ /* 0x000fea000b800000 */
[----:B------:R-:W-:-:S13]  /*2c00*/  ISETP.NE.AND P0, PT, R5, RZ, PT ;  /* 0x000000ff0500720c */ /* 0x000fda0003f05270 */
[----:B------:R-:W-:Y:S05]  /*2c10*/  @!P0 BRA `(.L_x_198) ;  /* 0x0000000000648947 */ /* 0x000fea0003800000 */
[----:B01234-:R-:W-:Y:S01]  /*2c20*/  LEA R6, R3, R0, 0xa ;  /* 0x0000000003067211 */ /* 0x01ffe200078e50ff */
[----:B------:R-:W-:Y:S04]  /*2c30*/  BSSY.RECONVERGENT B1, `(.L_x_199) ;  /* 0x000000c000017945 */ /* 0x000fe80003800200 */
[----:B------:R-:W0:Y:S04]  /*2c40*/  LDS R2, [R6+0x200] ;  /* 0x0002000006027984 */ /* 0x000e280000000800 */
[----:B------:R-:W1:Y:S01]  /*2c50*/  LDS R5, [R6+0x600] ;  /* 0x0006000006057984 */ /* 0x000e620000000800 */
[----:B0-----:R-:W-:-:S02]  /*2c60*/  ISETP.NE.AND P0, PT, R2, RZ, PT ;  /* 0x000000ff0200720c */ /* 0x001fc40003f05270 */
[----:B-1----:R-:W-:-:S11]  /*2c70*/  ISETP.NE.AND P1, PT, R5, RZ, PT ;  /* 0x000000ff0500720c */ /* 0x002fd60003f25270 */
[----:B------:R-:W-:Y:S05]  /*2c80*/  @!P0 BRA `(.L_x_200) ;  /* 0x0000000000188947 */ /* 0x000fea0003800000 */
[----:B------:R-:W0:Y:S01]  /*2c90*/  LDC.64 R6, c[0x0][0x380] ;  /* 0x0000e000ff067b82 */ /* 0x000e220000000a00 */
[----:B------:R-:W-:-:S04]  /*2ca0*/  IMAD R9, R3, 0x100, R4 ;  /* 0x0000010003097824 */ /* 0x000fc800078e0204 */
[----:B0-----:R-:W-:-:S04]  /*2cb0*/  IMAD.WIDE.U32 R8, R9, 0x8, R6 ;  /* 0x0000000809087825 */ /* 0x001fc800078e0006 */
[----:B------:R-:W-:Y:S02]  /*2cc0*/  IMAD.MOV.U32 R6, RZ, RZ, R2 ;  /* 0x000000ffff067224 */ /* 0x000fe400078e0002 */
[----:B------:R-:W-:-:S05]  /*2cd0*/  IMAD.MOV.U32 R7, RZ, RZ, RZ ;  /* 0x000000ffff077224 */ /* 0x000fca00078e00ff */
[----:B------:R0:W-:Y:S02]  /*2ce0*/  REDG.E.ADD.64.STRONG.GPU desc[UR20][R8.64+0x400], R6 ;  /* 0x000400060800798e */ /* 0x0001e4000c12e514 */
.L_x_200:
[----:B------:R-:W-:Y:S05]  /*2cf0*/  BSYNC.RECONVERGENT B1 ;  /* 0x0000000000017941 */ /* 0x000fea0003800200 */
.L_x_199:
[----:B------:R-:W-:Y:S04]  /*2d00*/  BSSY.RECONVERGENT B1, `(.L_x_201) ;  /* 0x0000009000017945 */ /* 0x000fe80003800200 */
[----:B------:R-:W-:Y:S05]  /*2d10*/  @!P1 BRA `(.L_x_202) ;  /* 0x00000000001c9947 */ /* 0x000fea0003800000 */
[----:B0-----:R-:W0:Y:S01]  /*2d20*/  LDC.64 R6, c[0x0][0x380] ;  /* 0x0000e000ff067b82 */ /* 0x001e220000000a00 */
[----:B------:R-:W-:-:S04]  /*2d30*/  IMAD R2, R3, 0x100, R4 ;  /* 0x0000010003027824 */ /* 0x000fc800078e0204 */
[----:B------:R-:W-:-:S04]  /*2d40*/  VIADD R9, R2, 0x100 ;  /* 0x0000010002097836 */ /* 0x000fc80000000000 */
[----:B0-----:R-:W-:-:S04]  /*2d50*/  IMAD.WIDE.U32 R8, R9, 0x8, R6 ;  /* 0x0000000809087825 */ /* 0x001fc800078e0006 */
[----:B------:R-:W-:Y:S02]  /*2d60*/  HFMA2 R7, -RZ, RZ, 0, 0 ;  /* 0x00000000ff077431 */ /* 0x000fe400000001ff */
[----:B------:R-:W-:-:S05]  /*2d70*/  IMAD.MOV.U32 R6, RZ, RZ, R5 ;  /* 0x000000ffff067224 */ /* 0x000fca00078e0005 */
[----:B------:R1:W-:Y:S02]  /*2d80*/  REDG.E.ADD.64.STRONG.GPU desc[UR20][R8.64+0x400], R6 ;  /* 0x000400060800798e */ /* 0x0003e4000c12e514 */
.L_x_202:
[----:B------:R-:W-:Y:S05]  /*2d90*/  BSYNC.RECONVERGENT B1 ;  /* 0x0000000000017941 */ /* 0x000fea0003800200 */
.L_x_201:
[----:B------:R-:W-:-:S07]  /*2da0*/  VIADD R3, R3, 0x2 ;  /* 0x0000000203037836 */ /* 0x000fce0000000000 */
.L_x_198:
[----:B------:R-:W-:-:S09]  /*2db0*/  UISETP.NE.AND UP0, UPT, UR9, URZ, UPT ;  /* 0x000000ff0900728c */ /* 0x000fd2000bf05270 */
[----:B------:R-:W-:Y:S05]  /*2dc0*/  BRA.U !UP0, `(.L_x_136) ;  /* 0x0000000108287547 */ /* 0x000fea000b800000 */
[----:B------:R-:W-:-:S05]  /*2dd0*/  IMAD R2, R3, 0x400, R0 ;  /* 0x0000040003027824 */ /* 0x000fca00078e0200 */
[----:B------:R-:W5:Y:S02]  /*2de0*/  LDS R5, [R2+0x200] ;  /* 0x0002000002057984 */ /* 0x000f640000000800 */
[----:B-----5:R-:W-:-:S13]  /*2df0*/  ISETP.NE.AND P0, PT, R5, RZ, PT ;  /* 0x000000ff0500720c */ /* 0x020fda0003f05270 */
[----:B------:R-:W-:Y:S05]  /*2e00*/  @!P0 BRA `(.L_x_136) ;  /* 0x0000000000188947 */ /* 0x000fea0003800000 */
[----:B01234-:R-:W0:Y:S01]  /*2e10*/  LDC.64 R6, c[0x0][0x380] ;  /* 0x0000e000ff067b82 */ /* 0x01fe220000000a00 */
[----:B------:R-:W-:-:S04]  /*2e20*/  IMAD R3, R3, 0x100, R4 ;  /* 0x0000010003037824 */ /* 0x000fc800078e0204 */
[----:B0-----:R-:W-:-:S04]  /*2e30*/  IMAD.WIDE.U32 R2, R3, 0x8, R6 ;  /* 0x0000000803027825 */ /* 0x001fc800078e0006 */
[----:B------:R-:W-:Y:S02]  /*2e40*/  IMAD.MOV.U32 R6, RZ, RZ, R5 ;  /* 0x000000ffff067224 */ /* 0x000fe400078e0005 */
[----:B------:R-:W-:-:S05]  /*2e50*/  IMAD.MOV.U32 R7, RZ, RZ, RZ ;  /* 0x000000ffff077224 */ /* 0x000fca00078e00ff */
[----:B------:R0:W-:Y:S02]  /*2e60*/  REDG.E.ADD.64.STRONG.GPU desc[UR20][R2.64+0x400], R6 ;  /* 0x000400060200798e */ /* 0x0001e4000c12e514 */
.L_x_136:
[----:B------:R-:W-:Y:S05]  /*2e70*/  BSYNC.RECONVERGENT B0 ;  /* 0x0000000000007941 */ /* 0x000fea0003800200 */
.L_x_135:
[----:B------:R-:W-:Y:S01]  /*2e80*/  BAR.SYNC.DEFER_BLOCKING 0x0 ;  /* 0x0000000000007b1d */ /* 0x000fe20000010000 */
[----:B------:R-:W-:-:S04]  /*2e90*/  UIADD3 UR6, UP0, UPT, UR6, 0x1, URZ ;  /* 0x0000000106067890 */ /* 0x000fc8000ff1e0ff */
[----:B------:R-:W-:Y:S02]  /*2ea0*/  UIADD3.X UR7, UPT, UPT, URZ, UR7, URZ, UP0, !UPT ;  /* 0x00000007ff077290 */ /* 0x000fe400087fe4ff */
[----:B------:R-:W-:-:S04]  /*2eb0*/  UISETP.NE.U32.AND UP0, UPT, UR6, UR11, UPT ;  /* 0x0000000b0600728c */ /* 0x000fc8000bf05070 */
[----:B------:R-:W-:-:S09]  /*2ec0*/  UISETP.NE.AND.EX UP0, UPT, UR7, UR12, UPT, UP0 ;  /* 0x0000000c0700728c */ /* 0x000fd2000bf05300 */
[----:B------:R-:W-:Y:S05]  /*2ed0*/  BRA.U UP0, `(.L_x_203) ;  /* 0xffffffd100f07547 */ /* 0x000fea000b83ffff */
[----:B------:R-:W-:Y:S05]  /*2ee0*/  EXIT ;  /* 0x000000000000794d */ /* 0x000fea0003800000 */
.L_x_204:
        /* <DEDUP_REMOVED lines=9> */
.L_x_14325:


//--------------------- .text._ZN3cub18CUB_300001_SM_10006detail10radix_sort31DeviceRadixSortSingleTileKernelINS1_5radix10policy_hubIiNS0_8NullTypeEyE10Policy1000ELNS0_9SortOrderE1EiS6_yNS1_21identity_decomposer_tEEEvPKT1_PSB_PKT2_PSF_T3_iiT4_ --------------------------
	.section	.text._ZN3cub18CUB_300001_SM_10006detail10radix_sort31DeviceRadixSortSingleTileKernelINS1_5radix10policy_hubIiNS0_8NullTypeEyE10Policy1000ELNS0_9SortOrderE1EiS6_yNS1_21identity_decomposer_tEEEvPKT1_PSB_PKT2_PSF_T3_iiT4_,"ax",@progbits
	.align	128
        .global         _ZN3cub18CUB_300001_SM_10006detail10radix_sort31DeviceRadixSortSingleTileKernelINS1_5radix10policy_hubIiNS0_8NullTypeEyE10Policy1000ELNS0_9SortOrderE1EiS6_yNS1_21identity_decomposer_tEEEvPKT1_PSB_PKT2_PSF_T3_iiT4_
        .type           _ZN3cub18CUB_300001_SM_10006detail10radix_sort31DeviceRadixSortSingleTileKernelINS1_5radix10policy_hubIiNS0_8NullTypeEyE10Policy1000ELNS0_9SortOrderE1EiS6_yNS1_21identity_decomposer_tEEEvPKT1_PSB_PKT2_PSF_T3_iiT4_,@function
        .size           _ZN3cub18CUB_300001_SM_10006detail10radix_sort31DeviceRadixSortSingleTileKernelINS1_5radix10policy_hubIiNS0_8NullTypeEyE10Policy1000ELNS0_9SortOrderE1EiS6_yNS1_21identity_decomposer_tEEEvPKT1_PSB_PKT2_PSF_T3_iiT4_,(.L_x_14326 - _ZN3cub18CUB_300001_SM_10006detail10radix_sort31DeviceRadixSortSingleTileKernelINS1_5radix10policy_hubIiNS0_8NullTypeEyE10Policy1000ELNS0_9SortOrderE1EiS6_yNS1_21identity_decomposer_tEEEvPKT1_PSB_PKT2_PSF_T3_iiT4_)
        .other          _ZN3cub18CUB_300001_SM_10006detail10radix_sort31DeviceRadixSortSingleTileKernelINS1_5radix10policy_hubIiNS0_8NullTypeEyE10Policy1000ELNS0_9SortOrderE1EiS6_yNS1_21identity_decomposer_tEEEvPKT1_PSB_PKT2_PSF_T3_iiT4_,@"STO_CUDA_ENTRY STV_DEFAULT"
_ZN3cub18CUB_300001_SM_10006detail10radix_sort31DeviceRadixSortSingleTileKernelINS1_5radix10policy_hubIiNS0_8NullTypeEyE10Policy1000ELNS0_9SortOrderE1EiS6_yNS1_21identity_decomposer_tEEEvPKT1_PSB_PKT2_PSF_T3_iiT4_:
.text._ZN3cub18CUB_300001_SM_10006detail10radix_sort31DeviceRadixSortSingleTileKernelINS1_5radix10policy_hubIiNS0_8NullTypeEyE10Policy1000ELNS0_9SortOrderE1EiS6_yNS1_21identity_decomposer_tEEEvPKT1_PSB_PKT2_PSF_T3_iiT4_:
[----:B------:R-:W-:Y:S01]  /*0000*/  LDC R1, c[0x0][0x37c] ;  /* 0x0000df00ff017b82 */ /* 0x000fe20000000800 */
[----:B------:R-:W0:Y:S01]  /*0010*/  S2R R0, SR_TID.X ;  /* 0x0000000000007919 */ /* 0x000e220000002100 */
[----:B------:R-:W1:Y:S06]  /*0020*/  LDCU UR4, c[0x0][0x3a0] ;  /* 0x00007400ff0477ac */ /* 0x000e6c0008000800 */
[----:B------:R-:W2:Y:S01]  /*0030*/  LDC.64 R4, c[0x0][0x380] ;  /* 0x0000e000ff047b82 */ /* 0x000ea20000000a00 */
[----:B------:R-:W3:Y:S01]  /*0040*/  LDCU.64 UR8, c[0x0][0x358] ;  /* 0x00006b00ff0877ac */ /* 0x000ee20008000a00 */
[----:B------:R-:W-:Y:S01]  /*0050*/  IMAD.MOV.U32 R14, RZ, RZ, RZ ;  /* 0x000000ffff0e7224 */ /* 0x000fe200078e00ff */
[----:B------:R-:W-:-:S05]  /*0060*/  CS2R R20, SRZ ;  /* 0x0000000000147805 */ /* 0x000fca000001ff00 */
[----:B------:R-:W4:Y:S01]  /*0070*/  S2UR UR6, SR_CgaCtaId ;  /* 0x00000000000679c3 */ /* 0x000f220000008800 */
[----:B------:R-:W2:Y:S01]  /*0080*/  S2R R23, SR_LANEID ;  /* 0x0000000000177919 */ /* 0x000ea20000000000 */
[----:B------:R-:W-:Y:S01]  /*0090*/  CS2R R26, SRZ ;  /* 0x00000000001a7805 */ /* 0x000fe2000001ff00 */
[----:B------:R-:W1:Y:S01]  /*00a0*/  LDCU UR10, c[0x0][0x3ac] ;  /* 0x00007580ff0a77ac */ /* 0x000e620008000800 */
[----:B0-----:R-:W-:-:S04]  /*00b0*/  IMAD R7, R0, 0x13, RZ ;  /* 0x0000001300077824 */ /* 0x001fc800078e02ff */
[C---:B------:R-:W-:Y:S01]  /*00c0*/  VIADD R2, R7.reuse, 0x1 ;  /* 0x0000000107027836 */ /* 0x040fe20000000000 */
[C---:B-1----:R-:W-:Y:S01]  /*00d0*/  ISETP.GE.AND P1, PT, R7.reuse, UR4, PT ;  /* 0x0000000407007c0c */ /* 0x042fe2000bf26270 */
[----:B--2---:R-:W-:-:S03]  /*00e0*/  IMAD.WIDE.U32 R4, R7, 0x4, R4 ;  /* 0x0000000407047825 */ /* 0x004fc600078e0004 */
[----:B------:R-:W-:Y:S01]  /*00f0*/  ISETP.GE.AND P2, PT, R2, UR4, PT ;  /* 0x0000000402007c0c */ /* 0x000fe2000bf46270 */
[C---:B------:R-:W-:Y:S02]  /*0100*/  VIADD R2, R7.reuse, 0x2 ;  /* 0x0000000207027836 */ /* 0x040fe40000000000 */
[----:B------:R-:W-:-:S03]  /*0110*/  VIADD R3, R7, 0x3 ;  /* 0x0000000307037836 */ /* 0x000fc60000000000 */
[----:B------:R-:W-:Y:S01]  /*0120*/  ISETP.GE.AND P3, PT, R2, UR4, PT ;  /* 0x0000000402007c0c */ /* 0x000fe2000bf66270 */
[----:B------:R-:W-:Y:S01]  /*0130*/  VIADD R2, R7, 0x4 ;  /* 0x0000000407027836 */ /* 0x000fe20000000000 */
[----:B------:R-:W-:Y:S01]  /*0140*/  ISETP.GE.AND P4, PT, R3, UR4, PT ;  /* 0x0000000403007c0c */ /* 0x000fe2000bf86270 */
[----:B---3--:R-:W2:Y:S03]  /*0150*/  @!P1 LDG.E R12, desc[UR8][R4.64] ;  /* 0x00000008040c9981 */ /* 0x008ea6000c1e1900 */
[----:B------:R-:W-:Y:S01]  /*0160*/  ISETP.GE.AND P5, PT, R2, UR4, PT ;  /* 0x0000000402007c0c */ /* 0x000fe2000bfa6270 */
[----:B------:R-:W3:Y:S06]  /*0170*/  @!P2 LDG.E R6, desc[UR8][R4.64+0x4] ;  /* 0x000004080406a981 */ /* 0x000eec000c1e1900 */
[----:B------:R-:W5:Y:S04]  /*0180*/  @!P3 LDG.E R8, desc[UR8][R4.64+0x8] ;  /* 0x000008080408b981 */ /* 0x000f68000c1e1900 */
[----:B------:R-:W4:Y:S04]  /*0190*/  @!P4 LDG.E R9, desc[UR8][R4.64+0xc] ;  /* 0x00000c080409c981 */ /* 0x000f28000c1e1900 */
[----:B------:R-:W4:Y:S01]  /*01a0*/  @!P5 LDG.E R10, desc[UR8][R4.64+0x10] ;  /* 0x00001008040ad981 */ /* 0x000f22000c1e1900 */
[----:B------:R-:W-:-:S02]  /*01b0*/  VIADD R2, R7, 0x5 ;  /* 0x0000000507027836 */ /* 0x000fc40000000000 */
[C---:B------:R-:W-:Y:S02]  /*01c0*/  VIADD R3, R7.reuse, 0x6 ;  /* 0x0000000607037836 */ /* 0x040fe40000000000 */
[----:B------:R-:W-:Y:S01]  /*01d0*/  VIADD R11, R7, 0x7 ;  /* 0x00000007070b7836 */ /* 0x000fe20000000000 */
[----:B------:R-:W-:Y:S02]  /*01e0*/  ISETP.GE.AND P6, PT, R2, UR4, PT ;  /* 0x0000000402007c0c */ /* 0x000fe4000bfc6270 */
[----:B------:R-:W-:Y:S02]  /*01f0*/  ISETP.GE.AND P0, PT, R3, UR4, PT ;  /* 0x0000000403007c0c */ /* 0x000fe4000bf06270 */
[----:B------:R-:W-:Y:S01]  /*0200*/  CS2R R2, SRZ ;  /* 0x0000000000027805 */ /* 0x000fe2000001ff00 */
[----:B------:R-:W-:-:S08]  /*0210*/  VIADD R15, R7, 0xb ;  /* 0x0000000b070f7836 */ /* 0x000fd00000000000 */
[----:B------:R-:W4:Y:S01]  /*0220*/  @!P6 LDG.E R17, desc[UR8][R4.64+0x14] ;  /* 0x000014080411e981 */ /* 0x000f22000c1e1900 */
[----:B--2---:R-:W-:Y:S02]  /*0230*/  @!P1 LOP3.LUT R2, R12, 0x80000000, RZ, 0x3c, !PT ;  /* 0x800000000c029812 */ /* 0x004fe400078e3cff */
[----:B------:R-:W-:Y:S02]  /*0240*/  CS2R R12, SRZ ;  /* 0x00000000000c7805 */ /* 0x000fe4000001ff00 */
[----:B------:R-:W-:Y:S01]  /*0250*/  ISETP.GE.AND P1, PT, R11, UR4, PT ;  /* 0x000000040b007c0c */ /* 0x000fe2000bf26270 */
[C---:B------:R-:W-:Y:S01]  /*0260*/  VIADD R11, R7.reuse, 0x8 ;  /* 0x00000008070b7836 */ /* 0x040fe20000000000 */
[----:B---3--:R-:W-:Y:S01]  /*0270*/  @!P2 LOP3.LUT R3, R6, 0x80000000, RZ, 0x3c, !PT ;  /* 0x800000000603a812 */ /* 0x008fe200078e3cff */
[----:B------:R-:W-:-:S03]  /*0280*/  VIADD R6, R7, 0x9 ;  /* 0x0000000907067836 */ /* 0x000fc60000000000 */
[----:B------:R-:W-:Y:S01]  /*0290*/  ISETP.GE.AND P2, PT, R11, UR4, PT ;  /* 0x000000040b007c0c */ /* 0x000fe2000bf46270 */
[----:B------:R-:W-:Y:S01]  /*02a0*/  VIADD R11, R7, 0xa ;  /* 0x0000000a070b7836 */ /* 0x000fe20000000000 */
[----:B-----5:R-:W-:Y:S02]  /*02b0*/  @!P3 LOP3.LUT R12, R8, 0x80000000, RZ, 0x3c, !PT ;  /* 0x80000000080cb812 */ /* 0x020fe400078e3cff */
[----:B------:R-:W-:Y:S02]  /*02c0*/  ISETP.GE.AND P3, PT, R6, UR4, PT ;  /* 0x0000000406007c0c */ /* 0x000fe4000bf66270 */
[----:B----4-:R-:W-:Y:S01]  /*02d0*/  @!P4 LOP3.LUT R13, R9, 0x80000000, RZ, 0x3c, !PT ;  /* 0x80000000090dc812 */ /* 0x010fe200078e3cff */
[----:B------:R-:W2:Y:S01]  /*02e0*/  @!P0 LDG.E R6, desc[UR8][R4.64+0x18] ;  /* 0x0000180804068981 */ /* 0x000ea2000c1e1900 */
[----:B------:R-:W-:Y:S02]  /*02f0*/  ISETP.GE.AND P4, PT, R11, UR4, PT ;  /* 0x000000040b007c0c */ /* 0x000fe4000bf86270 */
[----:B------:R-:W-:Y:S01]  /*0300*/  @!P5 LOP3.LUT R14, R10, 0x80000000, RZ, 0x3c, !PT ;  /* 0x800000000a0ed812 */ /* 0x000fe200078e3cff */
[----:B------:R-:W3:Y:S01]  /*0310*/  @!P1 LDG.E R8, desc[UR8][R4.64+0x1c] ;  /* 0x00001c0804089981 */ /* 0x000ee2000c1e1900 */
[----:B------:R-:W-:-:S03]  /*0320*/  ISETP.GE.AND P5, PT, R15, UR4, PT ;  /* 0x000000040f007c0c */ /* 0x000fc6000bfa6270 */
[----:B------:R-:W4:Y:S04]  /*0330*/  @!P2 LDG.E R9, desc[UR8][R4.64+0x20] ;  /* 0x000020080409a981 */ /* 0x000f28000c1e1900 */
[----:B------:R-:W5:Y:S04]  /*0340*/  @!P3 LDG.E R10, desc[UR8][R4.64+0x24] ;  /* 0x00002408040ab981 */ /* 0x000f68000c1e1900 */
[----:B------:R-:W5:Y:S04]  /*0350*/  @!P4 LDG.E R11, desc[UR8][R4.64+0x28] ;  /* 0x00002808040bc981 */ /* 0x000f68000c1e1900 */
[----:B------:R-:W5:Y:S01]  /*0360*/  @!P5 LDG.E R22, desc[UR8][R4.64+0x2c] ;  /* 0x00002c080416d981 */ /* 0x000f62000c1e1900 */
[----:B------:R-:W-:-:S02]  /*0370*/  VIADD R16, R7, 0xc ;  /* 0x0000000c07107836 */ /* 0x000fc40000000000 */
[----:B------:R-:W-:Y:S01]  /*0380*/  IMAD.MOV.U32 R15, RZ, RZ, RZ ;  /* 0x000000ffff0f7224 */ /* 0x000fe200078e00ff */
[----:B------:R-:W-:Y:S01]  /*0390*/  @!P6 LOP3.LUT R15, R17, 0x80000000, RZ, 0x3c, !PT ;  /* 0x80000000110fe812 */ /* 0x000fe200078e3cff */
[C---:B------:R-:W-:Y:S01]  /*03a0*/  VIADD R18, R7.reuse, 0xd ;  /* 0x0000000d07127836 */ /* 0x040fe20000000000 */
[----:B------:R-:W-:Y:S01]  /*03b0*/  ISETP.GE.AND P6, PT, R16, UR4, PT ;  /* 0x0000000410007c0c */ /* 0x000fe2000bfc6270 */
[----:B------:R-:W-:Y:S01]  /*03c0*/  VIADD R19, R7, 0xe ;  /* 0x0000000e07137836 */ /* 0x000fe20000000000 */
[----:B------:R-:W-:-:S11]  /*03d0*/  CS2R R16, SRZ ;  /* 0x0000000000107805 */ /* 0x000fd6000001ff00 */
[----:B------:R-:W5:Y:S01]  /*03e0*/  @!P6 LDG.E R24, desc[UR8][R4.64+0x30] ;  /* 0x000030080418e981 */ /* 0x000f62000c1e1900 */
[----:B--2---:R-:W-:Y:S01]  /*03f0*/  @!P0 LOP3.LUT R16, R6, 0x80000000, RZ, 0x3c, !PT ;  /* 0x8000000006108812 */ /* 0x004fe200078e3cff */
[----:B------:R-:W-:Y:S01]  /*0400*/  VIADD R6, R7, 0xf ;  /* 0x0000000f07067836 */ /* 0x000fe20000000000 */
[----:B------:R-:W-:Y:S02]  /*0410*/  ISETP.GE.AND P0, PT, R18, UR4, PT ;  /* 0x0000000412007c0c */ /* 0x000fe4000bf06270 */
[----:B---3--:R-:W-:Y:S02]  /*0420*/  @!P1 LOP3.LUT R17, R8, 0x80000000, RZ, 0x3c, !PT ;  /* 0x8000000008119812 */ /* 0x008fe400078e3cff */
[----:B------:R-:W-:Y:S02]  /*0430*/  ISETP.GE.AND P1, PT, R19, UR4, PT ;  /* 0x0000000413007c0c */ /* 0x000fe4000bf26270 */
[----:B------:R-:W-:Y:S02]  /*0440*/  CS2R R18, SRZ ;  /* 0x0000000000127805 */ /* 0x000fe4000001ff00 */
[----:B----4-:R-:W-:Y:S01]  /*0450*/  @!P2 LOP3.LUT R18, R9, 0x80000000, RZ, 0x3c, !PT ;  /* 0x800000000912a812 */ /* 0x010fe200078e3cff */
[C---:B------:R-:W-:Y:S01]  /*0460*/  VIADD R8, R7.reuse, 0x10 ;  /* 0x0000001007087836 */ /* 0x040fe20000000000 */
[----:B------:R-:W-:Y:S01]  /*0470*/  ISETP.GE.AND P2, PT, R6, UR4, PT ;  /* 0x0000000406007c0c */ /* 0x000fe2000bf46270 */
[----:B------:R-:W-:-:S02]  /*0480*/  VIADD R6, R7, 0x11 ;  /* 0x0000001107067836 */ /* 0x000fc40000000000 */
[----:B------:R-:W-:Y:S01]  /*0490*/  VIADD R7, R7, 0x12 ;  /* 0x0000001207077836 */ /* 0x000fe20000000000 */
[----:B-----5:R-:W-:Y:S02]  /*04a0*/  @!P3 LOP3.LUT R19, R10, 0x80000000, RZ, 0x3c, !PT ;  /* 0x800000000a13b812 */ /* 0x020fe400078e3cff */
[----:B------:R-:W-:Y:S02]  /*04b0*/  @!P4 LOP3.LUT R20, R11, 0x80000000, RZ, 0x3c, !PT ;  /* 0x800000000b14c812 */ /* 0x000fe400078e3cff */
[----:B------:R-:W-:Y:S02]  /*04c0*/  ISETP.GE.AND P3, PT, R8, UR4, PT ;  /* 0x0000000408007c0c */ /* 0x000fe4000bf66270 */
[----:B------:R-:W-:Y:S02]  /*04d0*/  @!P5 LOP3.LUT R21, R22, 0x80000000, RZ, 0x3c, !PT ;  /* 0x800000001615d812 */ /* 0x000fe400078e3cff */
[----:B------:R-:W-:Y:S01]  /*04e0*/  ISETP.GE.AND P4, PT, R6, UR4, PT ;  /* 0x0000000406007c0c */ /* 0x000fe2000bf86270 */
[----:B------:R-:W2:Y:S01]  /*04f0*/  @!P2 LDG.E R8, desc[UR8][R4.64+0x3c] ;  /* 0x00003c080408a981 */ /* 0x000ea2000c1e1900 */
[----:B------:R-:W-:Y:S01]  /*0500*/  ISETP.GE.AND P5, PT, R7, UR4, PT ;  /* 0x0000000407007c0c */ /* 0x000fe2000bfa6270 */
[----:B------:R-:W0:Y:S02]  /*0510*/  LDCU.64 UR4, c[0x0][0x3a8] ;  /* 0x00007500ff0477ac */ /* 0x000e240008000a00 */
[----:B------:R-:W3:Y:S04]  /*0520*/  @!P0 LDG.E R6, desc[UR8][R4.64+0x34] ;  /* 0x0000340804068981 */ /* 0x000ee8000c1e1900 */
[----:B------:R-:W4:Y:S04]  /*0530*/  @!P1 LDG.E R7, desc[UR8][R4.64+0x38] ;  /* 0x0000380804079981 */ /* 0x000f28000c1e1900 */
[----:B------:R-:W5:Y:S04]  /*0540*/  @!P3 LDG.E R9, desc[UR8][R4.64+0x40] ;  /* 0x000040080409b981 */ /* 0x000f68000c1e1900 */
[----:B------:R-:W5:Y:S04]  /*0550*/  @!P4 LDG.E R10, desc[UR8][R4.64+0x44] ;  /* 0x00004408040ac981 */ /* 0x000f68000c1e1900 */
[----:B------:R-:W5:Y:S01]  /*0560*/  @!P5 LDG.E R11, desc[UR8][R4.64+0x48] ;  /* 0x00004808040bd981 */ /* 0x000f62000c1e1900 */
[----:B0-----:R-:W-:-:S02]  /*0570*/  UIADD3 UR7, UPT, UPT, UR4, 0x6, URZ ;  /* 0x0000000604077890 */ /* 0x001fc4000fffe0ff */
[----:B------:R-:W-:-:S03]  /*0580*/  UIADD3 UR5, UPT, UPT, -UR4, UR5, URZ ;  /* 0x0000000504057290 */ /* 0x000fc6000fffe1ff */
[----:B------:R-:W-:Y:S02]  /*0590*/  UMOV UR4, 0x400 ;  /* 0x0000040000047882 */ /* 0x000fe40000000000 */
[----:B------:R-:W-:Y:S01]  /*05a0*/  ULEA UR4, UR6, UR4, 0x18 ;  /* 0x0000000406047291 */ /* 0x000fe2000f8ec0ff */
[----:B------:R-:W-:-:S05]  /*05b0*/  IMAD.MOV.U32 R22, RZ, RZ, RZ ;  /* 0x000000ffff167224 */ /* 0x000fca00078e00ff */
[----:B------:R-:W-:Y:S02]  /*05c0*/  LEA R29, R0, UR4, 0x2 ;  /* 0x00000004001d7c11 */ /* 0x000fe4000f8e10ff */
[----:B------:R-:W-:Y:S02]  /*05d0*/  SHF.R.U32.HI R105, RZ, 0x5, R0 ;  /* 0x00000005ff697819 */ /* 0x000fe40000011600 */
[----:B------:R-:W-:Y:S01]  /*05e0*/  @!P6 LOP3.LUT R22, R24, 0x80000000, RZ, 0x3c, !PT ;  /* 0x800000001816e812 */ /* 0x000fe200078e3cff */
[C---:B------:R-:W-:Y:S01]  /*05f0*/  IMAD R31, R0.reuse, 0x80, R29 ;  /* 0x00000080001f7824 */ /* 0x040fe200078e021d */
[----:B------:R-:W-:Y:S01]  /*0600*/  CS2R R24, SRZ ;  /* 0x0000000000187805 */ /* 0x000fe2000001ff00 */
[----:B------:R-:W-:Y:S01]  /*0610*/  IMAD.MOV.U32 R28, RZ, RZ, RZ ;  /* 0x000000ffff1c7224 */ /* 0x000fe200078e00ff */
[----:B------:R-:W-:Y:S01]  /*0620*/  LEA R32, R105, UR4, 0x2 ;  /* 0x0000000469207c11 */ /* 0x000fe2000f8e10ff */
[----:B------:R-:W-:Y:S02]  /*0630*/  IMAD.MOV.U32 R30, RZ, RZ, RZ ;  /* 0x000000ffff1e7224 */ /* 0x000fe400078e00ff */
[----:B------:R-:W-:Y:S01]  /*0640*/  IMAD R33, R0, -0x38, R31 ;  /* 0xffffffc800217824 */ /* 0x000fe200078e021f */
[----:B------:R-:W-:Y:S01]  /*0650*/  BAR.SYNC.DEFER_BLOCKING 0x0 ;  /* 0x0000000000007b1d */ /* 0x000fe20000010000 */
[----:B--2---:R-:W-:-:S02]  /*0660*/  @!P2 LOP3.LUT R26, R8, 0x80000000, RZ, 0x3c, !PT ;  /* 0x80000000081aa812 */ /* 0x004fc400078e3cff */
[----:B---3--:R-:W-:Y:S02]  /*0670*/  @!P0 LOP3.LUT R24, R6, 0x80000000, RZ, 0x3c, !PT ;  /* 0x8000000006188812 */ /* 0x008fe400078e3cff */
[----:B----4-:R-:W-:Y:S02]  /*0680*/  @!P1 LOP3.LUT R25, R7, 0x80000000, RZ, 0x3c, !PT ;  /* 0x8000000007199812 */ /* 0x010fe400078e3cff */
[----:B-----5:R-:W-:Y:S02]  /*0690*/  @!P3 LOP3.LUT R27, R9, 0x80000000, RZ, 0x3c, !PT ;  /* 0x80000000091bb812 */ /* 0x020fe400078e3cff */
[----:B------:R-:W-:Y:S02]  /*06a0*/  @!P4 LOP3.LUT R28, R10, 0x80000000, RZ, 0x3c, !PT ;  /* 0x800000000a1cc812 */ /* 0x000fe400078e3cff */
[----:B------:R-:W-:-:S07]  /*06b0*/  @!P5 LOP3.LUT R30, R11, 0x80000000, RZ, 0x3c, !PT ;  /* 0x800000000b1ed812 */ /* 0x000fce00078e3cff */
.L_x_206:
[----:B------:R-:W-:Y:S01]  /*06c0*/  UISETP.LT.AND UP0, UPT, UR5, 0x6, UPT ;  /* 0x000000060500788c */ /* 0x000fe2000bf01270 */
[----:B------:R-:W-:Y:S01]  /*06d0*/  STS [R29], RZ ;  /* 0x000000ff1d007388 */ /* 0x000fe20000000800 */
[----:B------:R-:W-:Y:S01]  /*06e0*/  UIADD3 UR6, UPT, UPT, UR7, -0x6, URZ ;  /* 0xfffffffa07067890 */ /* 0x000fe2000fffe0ff */
[----:B------:R-:W-:Y:S01]  /*06f0*/  ISETP.NE.AND P1, PT, R23, 0x1f, PT ;  /* 0x0000001f1700780c */ /* 0x000fe20003f25270 */
[----:B------:R-:W-:Y:S01]  /*0700*/  USEL UR4, UR5, 0x6, UP0 ;  /* 0x0000000605047887 */ /* 0x000fe20008000000 */
[----:B------:R-:W-:Y:S01]  /*0710*/  STS [R29+0x400], RZ ;  /* 0x000400ff1d007388 */ /* 0x000fe20000000800 */
[C---:B------:R-:W-:Y:S01]  /*0720*/  ISETP.NE.AND P2, PT, R105.reuse, 0x6, PT ;  /* 0x000000066900780c */ /* 0x040fe20003f45270 */
[----:B------:R-:W-:Y:S01]  /*0730*/  UISETP.GE.AND UP0, UPT, UR7, UR10, UPT ;  /* 0x0000000a0700728c */ /* 0x000fe2000bf06270 */
[----:B0-2---:R-:W-:Y:S01]  /*0740*/  SHF.R.U32.HI R4, RZ, UR6, R2 ;  /* 0x00000006ff047c19 */ /* 0x005fe20008011602 */
[----:B------:R-:W-:Y:S01]  /*0750*/  UBMSK UR4, URZ, UR4 ;  /* 0x00000004ff04729b */ /* 0x000fe20008000000 */
[----:B------:R-:W-:Y:S01]  /*0760*/  STS [R29+0x800], RZ ;  /* 0x000800ff1d007388 */ /* 0x000fe20000000800 */
[----:B------:R-:W-:-:S03]  /*0770*/  ISETP.NE.AND P3, PT, R105, 0x7, PT ;  /* 0x000000076900780c */ /* 0x000fc60003f65270 */
[----:B------:R-:W-:Y:S01]  /*0780*/  STS [R29+0xc00], RZ ;  /* 0x000c00ff1d007388 */ /* 0x000fe20000000800 */
[----:B------:R-:W-:-:S03]  /*0790*/  LOP3.LUT R4, R4, UR4, RZ, 0xc0, !PT ;  /* 0x0000000404047c12 */ /* 0x000fc6000f8ec0ff */
[----:B------:R-:W-:Y:S02]  /*07a0*/  STS [R29+0x1000], RZ ;  /* 0x001000ff1d007388 */ /* 0x000fe40000000800 */
[----:B------:R-:W-:Y:S01]  /*07b0*/  IMAD.SHL.U32 R5, R4, 0x400, RZ ;  /* 0x0000040004057824 */ /* 0x000fe200078e00ff */
[----:B------:R-:W-:Y:S01]  /*07c0*/  SHF.R.U32.HI R4, RZ, 0x4, R4 ;  /* 0x00000004ff047819 */ /* 0x000fe20000011604 */
[----:B------:R-:W-:Y:S03]  /*07d0*/  STS [R29+0x1400], RZ ;  /* 0x001400ff1d007388 */ /* 0x000fe60000000800 */
[----:B------:R-:W-:Y:S01]  /*07e0*/  LOP3.LUT R36, R5, 0x7c00, RZ, 0xc, !PT ;  /* 0x00007c0005247812 */ /* 0x000fe200078e0cff */
[----:B------:R-:W-:Y:S01]  /*07f0*/  STS [R29+0x1800], RZ ;  /* 0x001800ff1d007388 */ /* 0x000fe20000000800 */
[----:B------:R-:W-:-:S03]  /*0800*/  LOP3.LUT R4, R4, 0xffffffe, RZ, 0xc0, !PT ;  /* 0x0ffffffe04047812 */ /* 0x000fc600078ec0ff */
[----:B------:R-:W-:Y:S01]  /*0810*/  STS [R29+0x1c00], RZ ;  /* 0x001c00ff1d007388 */ /* 0x000fe20000000800 */
[----:B------:R-:W-:Y:S02]  /*0820*/  IADD3 R36, PT, PT, -R4, R29, R36 ;  /* 0x0000001d04247210 */ /* 0x000fe40007ffe124 */
[----:B------:R-:W-:Y:S01]  /*0830*/  SHF.R.U32.HI R4, RZ, UR6, R3 ;  /* 0x00000006ff047c19 */ /* 0x000fe20008011603 */
[----:B------:R-:W-:Y:S03]  /*0840*/  STS [R29+0x2000], RZ ;  /* 0x002000ff1d007388 */ /* 0x000fe60000000800 */
[----:B------:R-:W-:Y:S01]  /*0850*/  LOP3.LUT R4, R4, UR4, RZ, 0xc0, !PT ;  /* 0x0000000404047c12 */ /* 0x000fe2000f8ec0ff */
[----:B------:R-:W-:Y:S03]  /*0860*/  STS [R29+0x2400], RZ ;  /* 0x002400ff1d007388 */ /* 0x000fe60000000800 */
[----:B------:R-:W-:Y:S01]  /*0870*/  SHF.R.U32.HI R6, RZ, 0x4, R4 ;  /* 0x00000004ff067819 */ /* 0x000fe20000011604 */
[----:B------:R-:W-:Y:S01]  /*0880*/  STS [R29+0x2800], RZ ;  /* 0x002800ff1d007388 */ /* 0x000fe20000000800 */
[----:B------:R-:W-:-:S02]  /*0890*/  IMAD.SHL.U32 R5, R4, 0x400, RZ ;  /* 0x0000040004057824 */ /* 0x000fc400078e00ff */
[----:B------:R-:W-:Y:S01]  /*08a0*/  LOP3.LUT R6, R6, 0xffffffe, RZ, 0xc0, !PT ;  /* 0x0ffffffe06067812 */ /* 0x000fe200078ec0ff */
[----:B------:R-:W-:Y:S02]  /*08b0*/  STS [R29+0x2c00], RZ ;  /* 0x002c00ff1d007388 */ /* 0x000fe40000000800 */
[----:B------:R-:W-:Y:S02]  /*08c0*/  LOP3.LUT R4, R5, 0x7c00, RZ, 0xc, !PT ;  /* 0x00007c0005047812 */ /* 0x000fe400078e0cff */
[----:B------:R-:W-:Y:S02]  /*08d0*/  STS [R29+0x3000], RZ ;  /* 0x003000ff1d007388 */ /* 0x000fe40000000800 */
[----:B------:R-:W-:Y:S02]  /*08e0*/  IADD3 R37, PT, PT, -R6, R29, R4 ;  /* 0x0000001d06257210 */ /* 0x000fe40007ffe104 */
[----:B------:R-:W-:Y:S01]  /*08f0*/  STS [R29+0x3400], RZ ;  /* 0x003400ff1d007388 */ /* 0x000fe20000000800 */
[----:B------:R-:W-:-:S03]  /*0900*/  SHF.R.U32.HI R4, RZ, UR6, R12 ;  /* 0x00000006ff047c19 */ /* 0x000fc6000801160c */
        /* <DEDUP_REMOVED lines=10> */
[----:B------:R-:W-:-:S03]  /*09b0*/  IADD3 R39, PT, PT, -R39, R29, R6 ;  /* 0x0000001d27277210 */ /* 0x000fc60007ffe106 */
[----:B------:R-:W-:Y:S04]  /*09c0*/  STS [R29+0x4c00], RZ ;  /* 0x004c00ff1d007388 */ /* 0x000fe80000000800 */
        /* <DEDUP_REMOVED lines=13> */
[----:B------:R-:W0:Y:S02]  /*0aa0*/  LDS.U16 R34, [R36+0x2] ;  /* 0x0000020024227984 */ /* 0x000e240000000400 */
[----:B0-----:R-:W-:-:S05]  /*0ab0*/  VIADD R5, R34, 0x1 ;  /* 0x0000000122057836 */ /* 0x001fca0000000000 */
[----:B------:R0:W-:Y:S04]  /*0ac0*/  STS.U16 [R36+0x2], R5 ;  /* 0x0000020524007388 */ /* 0x0001e80000000400 */
[----:B------:R-:W1:Y:S01]  /*0ad0*/  LDS.U16 R38, [R37+0x2] ;  /* 0x0000020025267984 */ /* 0x000e620000000400 */
[----:B0-----:R-:W-:-:S04]  /*0ae0*/  SHF.R.U32.HI R5, RZ, UR6, R13 ;  /* 0x00000006ff057c19 */ /* 0x001fc8000801160d */
[----:B------:R-:W-:-:S05]  /*0af0*/  LOP3.LUT R5, R5, UR4, RZ, 0xc0, !PT ;  /* 0x0000000405057c12 */ /* 0x000fca000f8ec0ff */
[----:B------:R-:W-:Y:S01]  /*0b00*/  IMAD.SHL.U32 R6, R5, 0x400, RZ ;  /* 0x0000040005067824 */ /* 0x000fe200078e00ff */
[----:B------:R-:W-:-:S04]  /*0b10*/  SHF.R.U32.HI R5, RZ, 0x4, R5 ;  /* 0x00000004ff057819 */ /* 0x000fc80000011605 */
[----:B------:R-:W-:Y:S02]  /*0b20*/  LOP3.LUT R8, R6, 0x7c00, RZ, 0xc, !PT ;  /* 0x00007c0006087812 */ /* 0x000fe400078e0cff */
[----:B------:R-:W-:-:S04]  /*0b30*/  LOP3.LUT R5, R5, 0xffffffe, RZ, 0xc0, !PT ;  /* 0x0ffffffe05057812 */ /* 0x000fc800078ec0ff */
[----:B------:R-:W-:Y:S01]  /*0b40*/  IADD3 R41, PT, PT, -R5, R29, R8 ;  /* 0x0000001d05297210 */ /* 0x000fe20007ffe108 */
[----:B-1----:R-:W-:-:S05]  /*0b50*/  VIADD R4, R38, 0x1 ;  /* 0x0000000126047836 */ /* 0x002fca0000000000 */
[----:B------:R0:W-:Y:S04]  /*0b60*/  STS.U16 [R37+0x2], R4 ;  /* 0x0000020425007388 */ /* 0x0001e80000000400 */
[----:B------:R-:W1:Y:S01]  /*0b70*/  LDS.U16 R40, [R39+0x2] ;  /* 0x0000020027287984 */ /* 0x000e620000000400 */
[----:B0-----:R-:W-:-:S04]  /*0b80*/  SHF.R.U32.HI R4, RZ, UR6, R14 ;  /* 0x00000006ff047c19 */ /* 0x001fc8000801160e */
[----:B------:R-:W-:-:S05]  /*0b90*/  LOP3.LUT R4, R4, UR4, RZ, 0xc0, !PT ;  /* 0x0000000404047c12 */ /* 0x000fca000f8ec0ff */
[----:B------:R-:W-:Y:S01]  /*0ba0*/  IMAD.SHL.U32 R5, R4, 0x400, RZ ;  /* 0x0000040004057824 */ /* 0x000fe200078e00ff */
[----:B------:R-:W-:-:S04]  /*0bb0*/  SHF.R.U32.HI R4, RZ, 0x4, R4 ;  /* 0x00000004ff047819 */ /* 0x000fc80000011604 */
[----:B------:R-:W-:Y:S02]  /*0bc0*/  LOP3.LUT R8, R5, 0x7c00, RZ, 0xc, !PT ;  /* 0x00007c0005087812 */ /* 0x000fe400078e0cff */
[----:B------:R-:W-:Y:S02]  /*0bd0*/  LOP3.LUT R43, R4, 0xffffffe, RZ, 0xc0, !PT ;  /* 0x0ffffffe042b7812 */ /* 0x000fe400078ec0ff */
[----:B------:R-:W-:Y:S02]  /*0be0*/  SHF.R.U32.HI R5, RZ, UR6, R15 ;  /* 0x00000006ff057c19 */ /* 0x000fe4000801160f */
[----:B------:R-:W-:Y:S02]  /*0bf0*/  IADD3 R43, PT, PT, -R43, R29, R8 ;  /* 0x0000001d2b2b7210 */ /* 0x000fe40007ffe108 */
[----:B------:R-:W-:Y:S01]  /*0c00*/  LOP3.LUT R5, R5, UR4, RZ, 0xc0, !PT ;  /* 0x0000000405057c12 */ /* 0x000fe2000f8ec0ff */
[----:B-1----:R-:W-:-:S05]  /*0c10*/  VIADD R6, R40, 0x1 ;  /* 0x0000000128067836 */ /* 0x002fca0000000000 */
[----:B------:R0:W-:Y:S04]  /*0c20*/  STS.U16 [R39+0x2], R6 ;  /* 0x0000020627007388 */ /* 0x0001e80000000400 */
[----:B------:R-:W1:Y:S01]  /*0c30*/  LDS.U16 R42, [R41+0x2] ;  /* 0x00000200292a7984 */ /* 0x000e620000000400 */
[----:B0-----:R-:W-:Y:S01]  /*0c40*/  IMAD.SHL.U32 R6, R5, 0x400, RZ ;  /* 0x0000040005067824 */ /* 0x001fe200078e00ff */
        /* <DEDUP_REMOVED lines=127> */
[----:B0-----:R-:W-:Y:S01]  /*1440*/  SHF.R.U32.HI R4, RZ, UR6, R30 ;  /* 0x00000006ff047c19 */ /* 0x001fe2000801161e */
[----:B------:R-:W0:Y:S03]  /*1450*/  S2UR UR6, SR_CgaCtaId ;  /* 0x00000000000679c3 */ /* 0x000e260000008800 */
[----:B------:R-:W-:Y:S01]  /*1460*/  LOP3.LUT R4, R4, UR4, RZ, 0xc0, !PT ;  /* 0x0000000404047c12 */ /* 0x000fe2000f8ec0ff */
[----:B------:R-:W-:-:S04]  /*1470*/  UMOV UR4, 0x400 ;  /* 0x0000040000047882 */ /* 0x000fc80000000000 */
[----:B------:R-:W-:Y:S01]  /*1480*/  IMAD.SHL.U32 R5, R4, 0x400, RZ ;  /* 0x0000040004057824 */ /* 0x000fe200078e00ff */
[----:B------:R-:W-:-:S04]  /*1490*/  SHF.R.U32.HI R4, RZ, 0x4, R4 ;  /* 0x00000004ff047819 */ /* 0x000fc80000011604 */
[----:B------:R-:W-:Y:S02]  /*14a0*/  LOP3.LUT R8, R5, 0x7c00, RZ, 0xc, !PT ;  /* 0x00007c0005087812 */ /* 0x000fe400078e0cff */
[----:B------:R-:W-:-:S04]  /*14b0*/  LOP3.LUT R71, R4, 0xffffffe, RZ, 0xc0, !PT ;  /* 0x0ffffffe04477812 */ /* 0x000fc800078ec0ff */
[----:B------:R-:W-:Y:S01]  /*14c0*/  IADD3 R71, PT, PT, -R71, R29, R8 ;  /* 0x0000001d47477210 */ /* 0x000fe20007ffe108 */
[----:B0-----:R-:W-:Y:S01]  /*14d0*/  ULEA UR4, UR6, UR4, 0x18 ;  /* 0x0000000406047291 */ /* 0x001fe2000f8ec0ff */
[----:B-1----:R-:W-:-:S05]  /*14e0*/  VIADD R6, R68, 0x1 ;  /* 0x0000000144067836 */ /* 0x002fca0000000000 */
[----:B------:R-:W-:Y:S04]  /*14f0*/  STS.U16 [R67+0x2], R6 ;  /* 0x0000020643007388 */ /* 0x000fe80000000400 */
[----:B------:R-:W0:Y:S02]  /*1500*/  LDS.U16 R70, [R69+0x2] ;  /* 0x0000020045467984 */ /* 0x000e240000000400 */
[----:B0-----:R-:W-:-:S05]  /*1510*/  VIADD R4, R70, 0x1 ;  /* 0x0000000146047836 */ /* 0x001fca0000000000 */
[----:B------:R-:W-:Y:S04]  /*1520*/  STS.U16 [R69+0x2], R4 ;  /* 0x0000020445007388 */ /* 0x000fe80000000400 */
[----:B------:R-:W0:Y:S02]  /*1530*/  LDS.U16 R72, [R71+0x2] ;  /* 0x0000020047487984 */ /* 0x000e240000000400 */
[----:B0-----:R-:W-:-:S05]  /*1540*/  VIADD R6, R72, 0x1 ;  /* 0x0000000148067836 */ /* 0x001fca0000000000 */
[----:B------:R-:W-:Y:S01]  /*1550*/  STS.U16 [R71+0x2], R6 ;  /* 0x0000020647007388 */ /* 0x000fe20000000400 */
[----:B------:R-:W-:Y:S06]  /*1560*/  BAR.SYNC.DEFER_BLOCKING 0x0 ;  /* 0x0000000000007b1d */ /* 0x000fec0000010000 */
[----:B------:R-:W-:Y:S04]  /*1570*/  LDS R73, [R31] ;  /* 0x000000001f497984 */ /* 0x000fe80000000800 */
[----:B------:R-:W0:Y:S04]  /*1580*/  LDS R74, [R31+0x4] ;  /* 0x000004001f4a7984 */ /* 0x000e280000000800 */
        /* <DEDUP_REMOVED lines=13> */
[----:B------:R-:W1:Y:S01]  /*1660*/  LDS R86, [R31+0x34] ;  /* 0x000034001f567984 */ /* 0x000e620000000800 */
[----:B--2---:R-:W-:-:S03]  /*1670*/  IMAD.IADD R76, R76, 0x1, R75 ;  /* 0x000000014c4c7824 */ /* 0x004fc600078e024b */
[----:B------:R-:W2:Y:S01]  /*1680*/  LDS R87, [R31+0x38] ;  /* 0x000038001f577984 */ /* 0x000ea20000000800 */
[----:B---3--:R-:W-:-:S03]  /*1690*/  IMAD.IADD R77, R77, 0x1, R76 ;  /* 0x000000014d4d7824 */ /* 0x008fc600078e024c */
[----:B------:R-:W3:Y:S01]  /*16a0*/  LDS R88, [R31+0x3c] ;  /* 0x00003c001f587984 */ /* 0x000ee20000000800 */
[----:B----4-:R-:W-:-:S03]  /*16b0*/  IMAD.IADD R78, R78, 0x1, R77 ;  /* 0x000000014e4e7824 */ /* 0x010fc600078e024d */
[----:B------:R-:W4:Y:S01]  /*16c0*/  LDS R89, [R31+0x40] ;  /* 0x000040001f597984 */ /* 0x000f220000000800 */
[----:B-----5:R-:W-:-:S03]  /*16d0*/  IMAD.IADD R79, R79, 0x1, R78 ;  /* 0x000000014f4f7824 */ /* 0x020fc600078e024e */
[----:B------:R-:W5:Y:S01]  /*16e0*/  LDS R90, [R31+0x44] ;  /* 0x000044001f5a7984 */ /* 0x000f620000000800 */
[----:B------:R-:W-:-:S03]  /*16f0*/  IMAD.IADD R80, R80, 0x1, R79 ;  /* 0x0000000150507824 */ /* 0x000fc600078e024f */
        /* <DEDUP_REMOVED lines=29> */
[----:B------:R-:W-:-:S04]  /*18d0*/  IMAD.IADD R95, R95, 0x1, R94 ;  /* 0x000000015f5f7824 */ /* 0x000fc800078e025e */
[----:B0-----:R-:W-:-:S04]  /*18e0*/  IMAD.IADD R96, R96, 0x1, R95 ;  /* 0x0000000160607824 */ /* 0x001fc800078e025f */
[----:B-1----:R-:W-:-:S04]  /*18f0*/  IMAD.IADD R97, R97, 0x1, R96 ;  /* 0x0000000161617824 */ /* 0x002fc800078e0260 */
[----:B--2---:R-:W-:-:S04]  /*1900*/  IMAD.IADD R98, R98, 0x1, R97 ;  /* 0x0000000162627824 */ /* 0x004fc800078e0261 */
[----:B---3--:R-:W-:-:S04]  /*1910*/  IMAD.IADD R99, R99, 0x1, R98 ;  /* 0x0000000163637824 */ /* 0x008fc800078e0262 */
[----:B----4-:R-:W-:-:S04]  /*1920*/  IMAD.IADD R100, R100, 0x1, R99 ;  /* 0x0000000164647824 */ /* 0x010fc800078e0263 */
[----:B-----5:R-:W-:-:S04]  /*1930*/  IMAD.IADD R101, R101, 0x1, R100 ;  /* 0x0000000165657824 */ /* 0x020fc800078e0264 */
[----:B------:R-:W-:-:S04]  /*1940*/  IMAD.IADD R102, R102, 0x1, R101 ;  /* 0x0000000166667824 */ /* 0x000fc800078e0265 */
[----:B------:R-:W-:-:S04]  /*1950*/  IMAD.IADD R103, R103, 0x1, R102 ;  /* 0x0000000167677824 */ /* 0x000fc800078e0266 */
[----:B------:R-:W-:-:S04]  /*1960*/  IMAD.IADD R104, R104, 0x1, R103 ;  /* 0x0000000168687824 */ /* 0x000fc800078e0267 */
[----:B------:R-:W-:-:S05]  /*1970*/  IMAD.IADD R106, R5, 0x1, R104 ;  /* 0x00000001056a7824 */ /* 0x000fca00078e0268 */
        /* <DEDUP_REMOVED lines=8> */
[----:B------:R-:W0:Y:S02]  /*1a00*/  SHFL.UP P0, R107, R108, 0x10, RZ ;  /* 0x060000006c6b7989 */ /* 0x000e2400000000ff */
[----:B0-----:R-:W-:Y:S01]  /*1a10*/  @P0 IMAD.IADD R107, R108, 0x1, R107 ;  /* 0x000000016c6b0824 */ /* 0x001fe200078e026b */
[----:B------:R-:W-:-:S03]  /*1a20*/  ISETP.NE.AND P0, PT, R105, 0x1, PT ;  /* 0x000000016900780c */ /* 0x000fc60003f05270 */
[----:B------:R-:W-:Y:S01]  /*1a30*/  IMAD.IADD R106, R107, 0x1, -R106 ;  /* 0x000000016b6a7824 */ /* 0x000fe200078e0a6a */
[----:B------:R-:W-:Y:S01]  /*1a40*/  @!P1 STS [R32+0x8400], R107 ;  /* 0x0084006b20009388 */ /* 0x000fe20000000800 */
[----:B------:R-:W-:Y:S01]  /*1a50*/  BAR.SYNC.DEFER_BLOCKING 0x0 ;  /* 0x0000000000007b1d */ /* 0x000fe20000010000 */
[----:B------:R-:W-:-:S05]  /*1a60*/  ISETP.NE.AND P1, PT, R105, 0x4, PT ;  /* 0x000000046900780c */ /* 0x000fca0003f25270 */
[----:B------:R-:W0:Y:S04]  /*1a70*/  LDS.128 R4, [UR4+0x8400] ;  /* 0x00840004ff047984 */ /* 0x000e280008000c00 */
[----:B------:R-:W1:Y:S01]  /*1a80*/  LDS.128 R8, [UR4+0x8410] ;  /* 0x00841004ff087984 */ /* 0x000e620008000c00 */
[C---:B0-----:R-:W-:Y:S01]  /*1a90*/  SEL R35, R4.reuse, R35, !P0 ;  /* 0x0000002304237207 */ /* 0x041fe20004000000 */
[----:B------:R-:W-:Y:S01]  /*1aa0*/  IMAD.IADD R5, R4, 0x1, R5 ;  /* 0x0000000104057824 */ /* 0x000fe200078e0205 */
[----:B------:R-:W-:-:S03]  /*1ab0*/  ISETP.NE.AND P0, PT, R105, 0x2, PT ;  /* 0x000000026900780c */ /* 0x000fc60003f05270 */
[----:B------:R-:W-:Y:S01]  /*1ac0*/  IMAD.IADD R6, R6, 0x1, R5 ;  /* 0x0000000106067824 */ /* 0x000fe200078e0205 */
[----:B------:R-:W-:Y:S02]  /*1ad0*/  SEL R35, R5, R35, !P0 ;  /* 0x0000002305237207 */ /* 0x000fe40004000000 */
[----:B------:R-:W-:Y:S01]  /*1ae0*/  ISETP.NE.AND P0, PT, R105, 0x3, PT ;  /* 0x000000036900780c */ /* 0x000fe20003f05270 */
[----:B------:R-:W-:-:S03]  /*1af0*/  IMAD.IADD R7, R7, 0x1, R6 ;  /* 0x0000000107077824 */ /* 0x000fc600078e0206 */
[----:B------:R-:W-:Y:S01]  /*1b00*/  SEL R35, R6, R35, !P0 ;  /* 0x0000002306237207 */ /* 0x000fe20004000000 */
[----:B-1----:R-:W-:Y:S01]  /*1b10*/  IMAD.IADD R8, R7, 0x1, R8 ;  /* 0x0000000107087824 */ /* 0x002fe200078e0208 */
[----:B------:R-:W-:Y:S02]  /*1b20*/  ISETP.NE.AND P0, PT, R105, 0x5, PT ;  /* 0x000000056900780c */ /* 0x000fe40003f05270 */
[----:B------:R-:W-:Y:S01]  /*1b30*/  SEL R35, R7, R35, !P1 ;  /* 0x0000002307237207 */ /* 0x000fe20004800000 */
[----:B------:R-:W-:Y:S01]  /*1b40*/  IMAD.IADD R9, R9, 0x1, R8 ;  /* 0x0000000109097824 */ /* 0x000fe200078e0208 */
[----:B------:R-:W-:Y:S02]  /*1b50*/  ISETP.NE.AND P1, PT, R23, RZ, PT ;  /* 0x000000ff1700720c */ /* 0x000fe40003f25270 */
[----:B------:R-:W-:Y:S01]  /*1b60*/  SEL R35, R8, R35, !P0 ;  /* 0x0000002308237207 */ /* 0x000fe20004000000 */
[----:B------:R-:W-:Y:S01]  /*1b70*/  IMAD.IADD R10, R10, 0x1, R9 ;  /* 0x000000010a0a7824 */ /* 0x000fe200078e0209 */
[----:B------:R-:W-:-:S02]  /*1b80*/  ISETP.GT.U32.AND P0, PT, R0, 0x1f, PT ;  /* 0x0000001f0000780c */ /* 0x000fc40003f04070 */
[----:B------:R-:W-:Y:S01]  /*1b90*/  SEL R35, R9, R35, !P2 ;  /* 0x0000002309237207 */ /* 0x000fe20005000000 */
[----:B------:R-:W-:Y:S01]  /*1ba0*/  IMAD.IADD R11, R11, 0x1, R10 ;  /* 0x000000010b0b7824 */ /* 0x000fe200078e020a */
[----:B------:R-:W-:Y:S02]  /*1bb0*/  ISETP.GT.U32.OR P2, PT, R0, 0x1f, P1 ;  /* 0x0000001f0000780c */ /* 0x000fe40000f44470 */
[----:B------:R-:W-:Y:S02]  /*1bc0*/  SEL R4, R106, RZ, P1 ;  /* 0x000000ff6a047207 */ /* 0x000fe40000800000 */
[----:B------:R-:W-:-:S05]  /*1bd0*/  SEL R35, R10, R35, !P3 ;  /* 0x000000230a237207 */ /* 0x000fca0005800000 */
[----:B------:R-:W-:Y:S01]  /*1be0*/  @P0 IMAD.IADD R106, R35, 0x1, R4 ;  /* 0x00000001236a0824 */ /* 0x000fe200078e0204 */
[----:B------:R-:W-:-:S03]  /*1bf0*/  ISETP.NE.AND P0, PT, R0, RZ, PT ;  /* 0x000000ff0000720c */ /* 0x000fc60003f05270 */
[----:B------:R-:W-:-:S05]  /*1c00*/  @!P2 IMAD.U32 R106, R11, 0x10000, RZ ;  /* 0x000100000b6aa824 */ /* 0x000fca00078e00ff */
[----:B------:R-:W-:Y:S01]  /*1c10*/  @!P2 STS [UR4+0x8428], R106 ;  /* 0x0084286aff00a988 */ /* 0x000fe20008000804 */
[----:B------:R-:W-:Y:S06]  /*1c20*/  BAR.SYNC.DEFER_BLOCKING 0x0 ;  /* 0x0000000000007b1d */ /* 0x000fec0000010000 */
[----:B------:R-:W0:Y:S02]  /*1c30*/  LDS R4, [UR4+0x8428] ;  /* 0x00842804ff047984 */ /* 0x000e240008000800 */
[----:B0-----:R-:W-:-:S05]  /*1c40*/  SEL R5, R4, RZ, P0 ;  /* 0x000000ff04057207 */ /* 0x001fca0000000000 */
[----:B------:R-:W-:-:S04]  /*1c50*/  IMAD.IADD R4, R5, 0x1, R106 ;  /* 0x0000000105047824 */ /* 0x000fc800078e026a */
[--C-:B------:R-:W-:Y:S01]  /*1c60*/  IMAD.IADD R6, R73, 0x1, R4.reuse ;  /* 0x0000000149067824 */ /* 0x100fe200078e0204 */
[----:B------:R-:W-:Y:S01]  /*1c70*/  STS [R31], R4 ;  /* 0x000000041f007388 */ /* 0x000fe20000000800 */
[--C-:B------:R-:W-:Y:S02]  /*1c80*/  IMAD.IADD R74, R74, 0x1, R4.reuse ;  /* 0x000000014a4a7824 */ /* 0x100fe400078e0204 */
[--C-:B------:R-:W-:Y:S01]  /*1c90*/  IMAD.IADD R8, R75, 0x1, R4.reuse ;  /* 0x000000014b087824 */ /* 0x100fe200078e0204 */
[----:B------:R-:W-:Y:S01]  /*1ca0*/  STS [R31+0x4], R6 ;  /* 0x000004061f007388 */ /* 0x000fe20000000800 */
[--C-:B------:R-:W-:Y:S02]  /*1cb0*/  IMAD.IADD R76, R76, 0x1, R4.reuse ;  /* 0x000000014c4c7824 */ /* 0x100fe400078e0204 */
[--C-:B------:R-:W-:Y:S01]  /*1cc0*/  IMAD.IADD R10, R77, 0x1, R4.reuse ;  /* 0x000000014d0a7824 */ /* 0x100fe200078e0204 */
[----:B------:R-:W-:Y:S01]  /*1cd0*/  STS [R31+0x8], R74 ;  /* 0x0000084a1f007388 */ /* 0x000fe20000000800 */
[----:B------:R-:W-:-:S02]  /*1ce0*/  IMAD.IADD R78, R78, 0x1, R4 ;  /* 0x000000014e4e7824 */ /* 0x000fc400078e0204 */
[--C-:B------:R-:W-:Y:S01]  /*1cf0*/  IMAD.IADD R106, R79, 0x1, R4.reuse ;  /* 0x000000014f6a7824 */ /* 0x100fe200078e0204 */
[----:B------:R-:W-:Y:S01]  /*1d00*/  STS [R31+0xc], R8 ;  /* 0x00000c081f007388 */ /* 0x000fe20000000800 */
        /* <DEDUP_REMOVED lines=36> */
[----:B------:R-:W-:-:S03]  /*1f50*/  IMAD.IADD R104, R104, 0x1, R4 ;  /* 0x0000000168687824 */ /* 0x000fc600078e0204 */
[----:B------:R-:W-:Y:S04]  /*1f60*/  STS [R31+0x40], R88 ;  /* 0x000040581f007388 */ /* 0x000fe80000000800 */
        /* <DEDUP_REMOVED lines=15> */
[----:B------:R-:W-:Y:S01]  /*2060*/  STS [R31+0x80], R104 ;  /* 0x000080681f007388 */ /* 0x000fe20000000800 */
[----:B------:R-:W-:Y:S06]  /*2070*/  BAR.SYNC.DEFER_BLOCKING 0x0 ;  /* 0x0000000000007b1d */ /* 0x000fec0000010000 */
[----:B------:R-:W0:Y:S04]  /*2080*/  LDS.U16 R5, [R36+0x2] ;  /* 0x0000020024057984 */ /* 0x000e280000000400 */
[----:B------:R-:W1:Y:S04]  /*2090*/  LDS.U16 R37, [R37+0x2] ;  /* 0x0000020025257984 */ /* 0x000e680000000400 */
[----:B------:R-:W2:Y:S04]  /*20a0*/  LDS.U16 R39, [R39+0x2] ;  /* 0x0000020027277984 */ /* 0x000ea80000000400 */
[----:B------:R-:W3:Y:S04]  /*20b0*/  LDS.U16 R41, [R41+0x2] ;  /* 0x0000020029297984 */ /* 0x000ee80000000400 */
[----:B------:R-:W4:Y:S04]  /*20c0*/  LDS.U16 R43, [R43+0x2] ;  /* 0x000002002b2b7984 */ /* 0x000f280000000400 */
[----:B------:R-:W5:Y:S04]  /*20d0*/  LDS.U16 R45, [R45+0x2] ;  /* 0x000002002d2d7984 */ /* 0x000f680000000400 */
[----:B------:R-:W5:Y:S04]  /*20e0*/  LDS.U16 R47, [R47+0x2] ;  /* 0x000002002f2f7984 */ /* 0x000f680000000400 */
[----:B------:R-:W5:Y:S04]  /*20f0*/  LDS.U16 R49, [R49+0x2] ;  /* 0x0000020031317984 */ /* 0x000f680000000400 */
[----:B------:R-:W5:Y:S04]  /*2100*/  LDS.U16 R51, [R51+0x2] ;  /* 0x0000020033337984 */ /* 0x000f680000000400 */
[----:B------:R-:W5:Y:S04]  /*2110*/  LDS.U16 R53, [R53+0x2] ;  /* 0x0000020035357984 */ /* 0x000f680000000400 */
[----:B------:R-:W5:Y:S01]  /*2120*/  LDS.U16 R55, [R55+0x2] ;  /* 0x0000020037377984 */ /* 0x000f620000000400 */
[----:B0-----:R-:W-:-:S03]  /*2130*/  IMAD.IADD R5, R34, 0x1, R5 ;  /* 0x0000000122057824 */ /* 0x001fc600078e0205 */
[----:B------:R-:W0:Y:S01]  /*2140*/  LDS.U16 R57, [R57+0x2] ;  /* 0x0000020039397984 */ /* 0x000e220000000400 */
[----:B-1----:R-:W-:-:S03]  /*2150*/  IMAD.IADD R37, R38, 0x1, R37 ;  /* 0x0000000126257824 */ /* 0x002fc600078e0225 */
[----:B------:R-:W1:Y:S01]  /*2160*/  LDS.U16 R59, [R59+0x2] ;  /* 0x000002003b3b7984 */ /* 0x000e620000000400 */
[----:B--2---:R-:W-:-:S03]  /*2170*/  IMAD.IADD R39, R40, 0x1, R39 ;  /* 0x0000000128277824 */ /* 0x004fc600078e0227 */
[----:B------:R-:W2:Y:S01]  /*2180*/  LDS.U16 R61, [R61+0x2] ;  /* 0x000002003d3d7984 */ /* 0x000ea20000000400 */
[----:B---3--:R-:W-:-:S03]  /*2190*/  IMAD.IADD R41, R42, 0x1, R41 ;  /* 0x000000012a297824 */ /* 0x008fc600078e0229 */
[----:B------:R-:W3:Y:S01]  /*21a0*/  LDS.U16 R63, [R63+0x2] ;  /* 0x000002003f3f7984 */ /* 0x000ee20000000400 */
[----:B----4-:R-:W-:-:S03]  /*21b0*/  IMAD.IADD R43, R44, 0x1, R43 ;  /* 0x000000012c2b7824 */ /* 0x010fc600078e022b */
[----:B------:R-:W4:Y:S01]  /*21c0*/  LDS.U16 R65, [R65+0x2] ;  /* 0x0000020041417984 */ /* 0x000f220000000400 */
[----:B-----5:R-:W-:-:S03]  /*21d0*/  IMAD.IADD R45, R46, 0x1, R45 ;  /* 0x000000012e2d7824 */ /* 0x020fc600078e022d */
[----:B------:R-:W5:Y:S01]  /*21e0*/  LDS.U16 R67, [R67+0x2] ;  /* 0x0000020043437984 */ /* 0x000f620000000400 */
[----:B------:R-:W-:-:S03]  /*21f0*/  IMAD.IADD R47, R48, 0x1, R47 ;  /* 0x00000001302f7824 */ /* 0x000fc600078e022f */
[----:B------:R-:W5:Y:S01]  /*2200*/  LDS.U16 R69, [R69+0x2] ;  /* 0x0000020045457984 */ /* 0x000f620000000400 */
[----:B------:R-:W-:-:S03]  /*2210*/  IMAD.IADD R49, R50, 0x1, R49 ;  /* 0x0000000132317824 */ /* 0x000fc600078e0231 */
[----:B------:R-:W5:Y:S01]  /*2220*/  LDS.U16 R71, [R71+0x2] ;  /* 0x0000020047477984 */ /* 0x000f620000000400 */
[----:B------:R-:W-:Y:S02]  /*2230*/  IMAD.IADD R51, R52, 0x1, R51 ;  /* 0x0000000134337824 */ /* 0x000fe400078e0233 */
[----:B------:R-:W-:Y:S02]  /*2240*/  IMAD.IADD R53, R54, 0x1, R53 ;  /* 0x0000000136357824 */ /* 0x000fe400078e0235 */
[----:B------:R-:W-:Y:S02]  /*2250*/  IMAD.IADD R55, R56, 0x1, R55 ;  /* 0x0000000138377824 */ /* 0x000fe400078e0237 */
[----:B0-----:R-:W-:Y:S02]  /*2260*/  IMAD.IADD R57, R58, 0x1, R57 ;  /* 0x000000013a397824 */ /* 0x001fe400078e0239 */
[----:B-1----:R-:W-:Y:S02]  /*2270*/  IMAD.IADD R59, R60, 0x1, R59 ;  /* 0x000000013c3b7824 */ /* 0x002fe400078e023b */
[----:B--2---:R-:W-:-:S02]  /*2280*/  IMAD.IADD R61, R62, 0x1, R61 ;  /* 0x000000013e3d7824 */ /* 0x004fc400078e023d */
[----:B---3--:R-:W-:Y:S02]  /*2290*/  IMAD.IADD R63, R64, 0x1, R63 ;  /* 0x00000001403f7824 */ /* 0x008fe400078e023f */
[----:B----4-:R-:W-:Y:S02]  /*22a0*/  IMAD.IADD R65, R66, 0x1, R65 ;  /* 0x0000000142417824 */ /* 0x010fe400078e0241 */
[----:B-----5:R-:W-:Y:S02]  /*22b0*/  IMAD.IADD R67, R68, 0x1, R67 ;  /* 0x0000000144437824 */ /* 0x020fe400078e0243 */
[----:B------:R-:W-:Y:S02]  /*22c0*/  IMAD.IADD R69, R70, 0x1, R69 ;  /* 0x0000000146457824 */ /* 0x000fe400078e0245 */
[----:B------:R-:W-:Y:S01]  /*22d0*/  IMAD.IADD R71, R72, 0x1, R71 ;  /* 0x0000000148477824 */ /* 0x000fe200078e0247 */
[----:B------:R-:W-:Y:S06]  /*22e0*/  BAR.SYNC.DEFER_BLOCKING 0x0 ;  /* 0x0000000000007b1d */ /* 0x000fec0000010000 */
[----:B------:R-:W-:Y:S05]  /*22f0*/  BRA.U UP0, `(.L_x_205) ;  /* 0x0000000100f87547 */ /* 0x000fea000b800000 */
[----:B------:R-:W-:Y:S01]  /*2300*/  LEA R5, R5, UR4, 0x2 ;  /* 0x0000000405057c11 */ /* 0x000fe2000f8e10ff */
[----:B------:R-:W-:Y:S01]  /*2310*/  UIADD3 UR7, UPT, UPT, UR7, 0x6, URZ ;  /* 0x0000000607077890 */ /* 0x000fe2000fffe0ff */
[----:B------:R-:W-:Y:S01]  /*2320*/  LEA R4, R37, UR4, 0x2 ;  /* 0x0000000425047c11 */ /* 0x000fe2000f8e10ff */
[----:B------:R-:W-:Y:S01]  /*2330*/  UIADD3 UR5, UPT, UPT, UR5, -0x6, URZ ;  /* 0xfffffffa05057890 */ /* 0x000fe2000fffe0ff */
[----:B------:R-:W-:Y:S01]  /*2340*/  LEA R7, R39, UR4, 0x2 ;  /* 0x0000000427077c11 */ /* 0x000fe2000f8e10ff */
[----:B------:R0:W-:Y:S01]  /*2350*/  STS [R5], R2 ;  /* 0x0000000205007388 */ /* 0x0001e20000000800 */
[----:B------:R-:W-:Y:S02]  /*2360*/  LEA R6, R41, UR4, 0x2 ;  /* 0x0000000429067c11 */ /* 0x000fe4000f8e10ff */
[----:B------:R-:W-:Y:S01]  /*2370*/  LEA R9, R43, UR4, 0x2 ;  /* 0x000000042b097c11 */ /* 0x000fe2000f8e10ff */
[----:B------:R1:W-:Y:S01]  /*2380*/  STS [R4], R3 ;  /* 0x0000000304007388 */ /* 0x0003e20000000800 */
[----:B------:R-:W-:-:S02]  /*2390*/  LEA R8, R45, UR4, 0x2 ;  /* 0x000000042d087c11 */ /* 0x000fc4000f8e10ff */
[----:B------:R-:W-:Y:S01]  /*23a0*/  LEA R11, R47, UR4, 0x2 ;  /* 0x000000042f0b7c11 */ /* 0x000fe2000f8e10ff */
[----:B------:R2:W-:Y:S01]  /*23b0*/  STS [R7], R12 ;  /* 0x0000000c07007388 */ /* 0x0005e20000000800 */
[----:B------:R-:W-:Y:S02]  /*23c0*/  LEA R10, R49, UR4, 0x2 ;  /* 0x00000004310a7c11 */ /* 0x000fe4000f8e10ff */
[----:B0-----:R-:W-:Y:S01]  /*23d0*/  LEA R5, R51, UR4, 0x2 ;  /* 0x0000000433057c11 */ /* 0x001fe2000f8e10ff */
[----:B------:R0:W-:Y:S01]  /*23e0*/  STS [R6], R13 ;  /* 0x0000000d06007388 */ /* 0x0001e20000000800 */
[----:B------:R-:W-:Y:S02]  /*23f0*/  LEA R2, R53, UR4, 0x2 ;  /* 0x0000000435027c11 */ /* 0x000fe4000f8e10ff */
[----:B-1----:R-:W-:Y:S01]  /*2400*/  LEA R3, R55, UR4, 0x2 ;  /* 0x0000000437037c11 */ /* 0x002fe2000f8e10ff */
[----:B------:R1:W-:Y:S01]  /*2410*/  STS [R9], R14 ;  /* 0x0000000e09007388 */ /* 0x0003e20000000800 */
[----:B------:R-:W-:-:S02]  /*2420*/  LEA R4, R57, UR4, 0x2 ;  /* 0x0000000439047c11 */ /* 0x000fc4000f8e10ff */
[----:B--2---:R-:W-:Y:S01]  /*2430*/  LEA R7, R59, UR4, 0x2 ;  /* 0x000000043b077c11 */ /* 0x004fe2000f8e10ff */
[----:B------:R2:W-:Y:S01]  /*2440*/  STS [R8], R15 ;  /* 0x0000000f08007388 */ /* 0x0005e20000000800 */
[----:B0-----:R-:W-:-:S03]  /*2450*/  LEA R6, R63, UR4, 0x2 ;  /* 0x000000043f067c11 */ /* 0x001fc6000f8e10ff */
[----:B------:R0:W-:Y:S01]  /*2460*/  STS [R11], R16 ;  /* 0x000000100b007388 */ /* 0x0001e20000000800 */
[----:B-1----:R-:W-:-:S03]  /*2470*/  LEA R9, R61, UR4, 0x2 ;  /* 0x000000043d097c11 */ /* 0x002fc6000f8e10ff */
[----:B------:R-:W-:Y:S01]  /*2480*/  STS [R10], R17 ;  /* 0x000000110a007388 */ /* 0x000fe20000000800 */
[----:B--2---:R-:W-:-:S03]  /*2490*/  LEA R8, R67, UR4, 0x2 ;  /* 0x0000000443087c11 */ /* 0x004fc6000f8e10ff */
[----:B------:R1:W-:Y:S01]  /*24a0*/  STS [R5], R18 ;  /* 0x0000001205007388 */ /* 0x0003e20000000800 */
[----:B0-----:R-:W-:-:S03]  /*24b0*/  LEA R11, R65, UR4, 0x2 ;  /* 0x00000004410b7c11 */ /* 0x001fc6000f8e10ff */
[----:B------:R0:W-:Y:S04]  /*24c0*/  STS [R2], R19 ;  /* 0x0000001302007388 */ /* 0x0001e80000000800 */
[----:B------:R2:W-:Y:S01]  /*24d0*/  STS [R3], R20 ;  /* 0x0000001403007388 */ /* 0x0005e20000000800 */
[----:B-1----:R-:W-:-:S03]  /*24e0*/  LEA R5, R69, UR4, 0x2 ;  /* 0x0000000445057c11 */ /* 0x002fc6000f8e10ff */
[----:B------:R2:W-:Y:S01]  /*24f0*/  STS [R4], R21 ;  /* 0x0000001504007388 */ /* 0x0005e20000000800 */
[----:B0-----:R-:W-:-:S03]  /*2500*/  LEA R19, R71, UR4, 0x2 ;  /* 0x0000000447137c11 */ /* 0x001fc6000f8e10ff */
[----:B------:R2:W-:Y:S04]  /*2510*/  STS [R7], R22 ;  /* 0x0000001607007388 */ /* 0x0005e80000000800 */
[----:B------:R2:W-:Y:S04]  /*2520*/  STS [R9], R24 ;  /* 0x0000001809007388 */ /* 0x0005e80000000800 */
[----:B------:R2:W-:Y:S04]  /*2530*/  STS [R6], R25 ;  /* 0x0000001906007388 */ /* 0x0005e80000000800 */
[----:B------:R2:W-:Y:S04]  /*2540*/  STS [R11], R26 ;  /* 0x0000001a0b007388 */ /* 0x0005e80000000800 */
[----:B------:R2:W-:Y:S04]  /*2550*/  STS [R8], R27 ;  /* 0x0000001b08007388 */ /* 0x0005e80000000800 */
[----:B------:R2:W-:Y:S04]  /*2560*/  STS [R5], R28 ;  /* 0x0000001c05007388 */ /* 0x0005e80000000800 */
[----:B------:R2:W-:Y:S01]  /*2570*/  STS [R19], R30 ;  /* 0x0000001e13007388 */ /* 0x0005e20000000800 */
[----:B------:R-:W-:Y:S06]  /*2580*/  BAR.SYNC.DEFER_BLOCKING 0x0 ;  /* 0x0000000000007b1d */ /* 0x000fec0000010000 */
[----:B------:R2:W0:Y:S04]  /*2590*/  LDS R2, [R33] ;  /* 0x0000000021027984 */ /* 0x0004280000000800 */
[----:B------:R2:W1:Y:S04]  /*25a0*/  LDS R3, [R33+0x4] ;  /* 0x0000040021037984 */ /* 0x0004680000000800 */
[----:B------:R2:W3:Y:S04]  /*25b0*/  LDS R12, [R33+0x8] ;  /* 0x00000800210c7984 */ /* 0x0004e80000000800 */
[----:B------:R2:W4:Y:S04]  /*25c0*/  LDS R13, [R33+0xc] ;  /* 0x00000c00210d7984 */ /* 0x0005280000000800 */
[----:B------:R2:W0:Y:S04]  /*25d0*/  LDS R14, [R33+0x10] ;  /* 0x00001000210e7984 */ /* 0x0004280000000800 */
        /* <DEDUP_REMOVED lines=13> */
[----:B------:R2:W0:Y:S01]  /*26b0*/  LDS R30, [R33+0x48] ;  /* 0x00004800211e7984 */ /* 0x0004220000000800 */
[----:B------:R-:W-:Y:S06]  /*26c0*/  BAR.SYNC.DEFER_BLOCKING 0x0 ;  /* 0x0000000000007b1d */ /* 0x000fec0000010000 */
[----:B-1-34-:R-:W-:Y:S05]  /*26d0*/  BRA `(.L_x_206) ;  /* 0xffffffdc00f87947 */ /* 0x01afea000383ffff */
.L_x_205:
[----:B------:R-:W-:Y:S01]  /*26e0*/  LEA R5, R5, UR4, 0x2 ;  /* 0x0000000405057c11 */ /* 0x000fe2000f8e10ff */
[C---:B------:R-:W-:Y:S01]  /*26f0*/  IMAD R33, R0.reuse, -0x48, R33 ;  /* 0xffffffb800217824 */ /* 0x040fe200078e0221 */
[----:B------:R-:W-:Y:S01]  /*2700*/  LEA R4, R37, UR4, 0x2 ;  /* 0x0000000425047c11 */ /* 0x000fe2000f8e10ff */
[C---:B------:R-:W-:Y:S01]  /*2710*/  VIADD R7, R0.reuse, 0x100 ;  /* 0x0000010000077836 */ /* 0x040fe20000000000 */
[----:B------:R-:W-:Y:S01]  /*2720*/  LEA R39, R39, UR4, 0x2 ;  /* 0x0000000427277c11 */ /* 0x000fe2000f8e10ff */
[----:B------:R0:W-:Y:S01]  /*2730*/  STS [R5], R2 ;  /* 0x0000000205007388 */ /* 0x0001e20000000800 */
[----:B------:R-:W-:Y:S01]  /*2740*/  LEA R6, R41, UR4, 0x2 ;  /* 0x0000000429067c11 */ /* 0x000fe2000f8e10ff */
[----:B------:R-:W-:Y:S01]  /*2750*/  VIADD R9, R0, 0x200 ;  /* 0x0000020000097836 */ /* 0x000fe20000000000 */
[----:B------:R-:W-:Y:S01]  /*2760*/  LEA R43, R43, UR4, 0x2 ;  /* 0x000000042b2b7c11 */ /* 0x000fe2000f8e10ff */
[----:B------:R1:W-:Y:S01]  /*2770*/  STS [R4], R3 ;  /* 0x0000000304007388 */ /* 0x0003e20000000800 */
[----:B------:R-:W-:-:S02]  /*2780*/  LEA R8, R45, UR4, 0x2 ;  /* 0x000000042d087c11 */ /* 0x000fc4000f8e10ff */
[----:B------:R-:W-:Y:S01]  /*2790*/  LEA R47, R47, UR4, 0x2 ;  /* 0x000000042f2f7c11 */ /* 0x000fe2000f8e10ff */
[----:B------:R-:W-:Y:S01]  /*27a0*/  STS [R39], R12 ;  /* 0x0000000c27007388 */ /* 0x000fe20000000800 */
[----:B------:R-:W-:Y:S02]  /*27b0*/  LEA R10, R49, UR4, 0x2 ;  /* 0x00000004310a7c11 */ /* 0x000fe4000f8e10ff */
[----:B------:R-:W-:Y:S01]  /*27c0*/  LEA R51, R51, UR4, 0x2 ;  /* 0x0000000433337c11 */ /* 0x000fe2000f8e10ff */
[----:B------:R2:W-:Y:S01]  /*27d0*/  STS [R6], R13 ;  /* 0x0000000d06007388 */ /* 0x0005e20000000800 */
[----:B0-----:R-:W-:Y:S02]  /*27e0*/  LEA R2, R53, UR4, 0x2 ;  /* 0x0000000435027c11 */ /* 0x001fe4000f8e10ff */
[----:B------:R-:W-:Y:S01]  /*27f0*/  LEA R55, R55, UR4, 0x2 ;  /* 0x0000000437377c11 */ /* 0x000fe2000f8e10ff */
[----:B------:R0:W-:Y:S01]  /*2800*/  STS [R43], R14 ;  /* 0x0000000e2b007388 */ /* 0x0001e20000000800 */
[----:B-1----:R-:W-:-:S02]  /*2810*/  LEA R4, R57, UR4, 0x2 ;  /* 0x0000000439047c11 */ /* 0x002fc4000f8e10ff */
[----:B------:R-:W-:Y:S01]  /*2820*/  LEA R59, R59, UR4, 0x2 ;  /* 0x000000043b3b7c11 */ /* 0x000fe2000f8e10ff */
[----:B------:R1:W-:Y:S01]  /*2830*/  STS [R8], R15 ;  /* 0x0000000f08007388 */ /* 0x0003e20000000800 */
[----:B------:R-:W-:Y:S01]  /*2840*/  LEA R61, R61, UR4, 0x2 ;  /* 0x000000043d3d7c11 */ /* 0x000fe2000f8e10ff */
[C---:B--2---:R-:W-:Y:S01]  /*2850*/  VIADD R13, R0.reuse, 0x500 ;  /* 0x00000500000d7836 */ /* 0x044fe20000000000 */
[----:B------:R-:W-:Y:S01]  /*2860*/  LEA R6, R63, UR4, 0x2 ;  /* 0x000000043f067c11 */ /* 0x000fe2000f8e10ff */
[----:B------:R2:W-:Y:S01]  /*2870*/  STS [R47], R16 ;  /* 0x000000102f007388 */ /* 0x0005e20000000800 */
[----:B------:R-:W-:Y:S01]  /*2880*/  LEA R65, R65, UR4, 0x2 ;  /* 0x0000000441417c11 */ /* 0x000fe2000f8e10ff */
[C---:B0-----:R-:W-:Y:S01]  /*2890*/  VIADD R14, R0.reuse, 0x600 ;  /* 0x00000600000e7836 */ /* 0x041fe20000000000 */
[----:B------:R-:W-:Y:S01]  /*28a0*/  LEA R69, R69, UR4, 0x2 ;  /* 0x0000000445457c11 */ /* 0x000fe2000f8e10ff */
[----:B------:R0:W-:Y:S01]  /*28b0*/  STS [R10], R17 ;  /* 0x000000110a007388 */ /* 0x0001e20000000800 */
[----:B------:R-:W-:Y:S01]  /*28c0*/  LEA R71, R71, UR4, 0x2 ;  /* 0x0000000447477c11 */ /* 0x000fe2000f8e10ff */
[C---:B-1----:R-:W-:Y:S01]  /*28d0*/  VIADD R15, R0.reuse, 0x700 ;  /* 0x00000700000f7836 */ /* 0x042fe20000000000 */
[----:B------:R-:W-:Y:S01]  /*28e0*/  LEA R8, R67, UR4, 0x2 ;  /* 0x0000000443087c11 */ /* 0x000fe2000f8e10ff */
[----:B------:R-:W-:Y:S01]  /*28f0*/  STS [R51], R18 ;  /* 0x0000001233007388 */ /* 0x000fe20000000800 */
[----:B------:R-:W1:Y:S01]  /*2900*/  LDCU.64 UR4, c[0x0][0x3a0] ;  /* 0x00007400ff0477ac */ /* 0x000e620008000a00 */
[C---:B------:R-:W-:Y:S01]  /*2910*/  LOP3.LUT R12, R0.reuse, 0x400, RZ, 0xfc, !PT ;  /* 0x00000400000c7812 */ /* 0x040fe200078efcff */
[C---:B--2---:R-:W-:Y:S01]  /*2920*/  VIADD R16, R0.reuse, 0xd00 ;  /* 0x00000d0000107836 */ /* 0x044fe20000000000 */
[----:B------:R2:W-:Y:S01]  /*2930*/  STS [R2], R19 ;  /* 0x0000001302007388 */ /* 0x0005e20000000800 */
[----:B0-----:R-:W-:-:S03]  /*2940*/  VIADD R10, R0, 0x300 ;  /* 0x00000300000a7836 */ /* 0x001fc60000000000 */
[----:B------:R-:W-:Y:S04]  /*2950*/  STS [R55], R20 ;  /* 0x0000001437007388 */ /* 0x000fe80000000800 */
[----:B------:R-:W-:Y:S01]  /*2960*/  STS [R4], R21 ;  /* 0x0000001504007388 */ /* 0x000fe20000000800 */
[----:B--2---:R-:W0:Y:S03]  /*2970*/  LDC.64 R2, c[0x0][0x388] ;  /* 0x0000e200ff027b82 */ /* 0x004e260000000a00 */
[----:B------:R-:W-:Y:S01]  /*2980*/  STS [R59], R22 ;  /* 0x000000163b007388 */ /* 0x000fe20000000800 */
[----:B-1----:R-:W-:-:S03]  /*2990*/  ISETP.GE.U32.AND P2, PT, R7, UR4, PT ;  /* 0x0000000407007c0c */ /* 0x002fc6000bf46070 */
[----:B------:R-:W-:Y:S01]  /*29a0*/  STS [R61], R24 ;  /* 0x000000183d007388 */ /* 0x000fe20000000800 */
[----:B------:R-:W-:Y:S02]  /*29b0*/  ISETP.GE.U32.AND P3, PT, R9, UR4, PT ;  /* 0x0000000409007c0c */ /* 0x000fe4000bf66070 */
[----:B------:R-:W-:Y:S01]  /*29c0*/  ISETP.GE.U32.AND P6, PT, R10, UR4, PT ;  /* 0x000000040a007c0c */ /* 0x000fe2000bfc6070 */
[----:B------:R-:W-:Y:S01]  /*29d0*/  STS [R6], R25 ;  /* 0x0000001906007388 */ /* 0x000fe20000000800 */
[----:B------:R-:W-:Y:S02]  /*29e0*/  ISETP.GE.U32.AND.EX P3, PT, RZ, UR5, PT, P3 ;  /* 0x00000005ff007c0c */ /* 0x000fe4000bf66130 */
[----:B------:R-:W-:Y:S01]  /*29f0*/  ISETP.GE.U32.AND.EX P2, PT, RZ, UR5, PT, P2 ;  /* 0x00000005ff007c0c */ /* 0x000fe2000bf46120 */
[----:B------:R-:W-:Y:S01]  /*2a00*/  STS [R65], R26 ;  /* 0x0000001a41007388 */ /* 0x000fe20000000800 */
[----:B------:R-:W-:Y:S02]  /*2a10*/  ISETP.GE.U32.AND P1, PT, R13, UR4, PT ;  /* 0x000000040d007c0c */ /* 0x000fe4000bf26070 */
[----:B------:R-:W-:Y:S01]  /*2a20*/  ISETP.GE.U32.AND.EX P6, PT, RZ, UR5, PT, P6 ;  /* 0x00000005ff007c0c */ /* 0x000fe2000bfc6160 */
[----:B------:R-:W-:Y:S01]  /*2a30*/  STS [R8], R27 ;  /* 0x0000001b08007388 */ /* 0x000fe20000000800 */
[----:B------:R-:W-:-:S02]  /*2a40*/  ISETP.GE.U32.AND.EX P1, PT, RZ, UR5, PT, P1 ;  /* 0x00000005ff007c0c */ /* 0x000fc4000bf26110 */
[----:B------:R-:W-:Y:S01]  /*2a50*/  ISETP.GE.U32.AND P5, PT, R12, UR4, PT ;  /* 0x000000040c007c0c */ /* 0x000fe2000bfa6070 */
[----:B------:R-:W-:Y:S01]  /*2a60*/  STS [R69], R28 ;  /* 0x0000001c45007388 */ /* 0x000fe20000000800 */
[----:B------:R-:W-:Y:S01]  /*2a70*/  ISETP.GE.U32.AND P4, PT, R15, UR4, PT ;  /* 0x000000040f007c0c */ /* 0x000fe2000bf86070 */
[----:B0-----:R-:W-:Y:S01]  /*2a80*/  IMAD.WIDE.U32 R2, R0, 0x4, R2 ;  /* 0x0000000400027825 */ /* 0x001fe200078e0002 */
[----:B------:R-:W-:Y:S01]  /*2a90*/  ISETP.GE.U32.AND.EX P5, PT, RZ, UR5, PT, P5 ;  /* 0x00000005ff007c0c */ /* 0x000fe2000bfa6150 */
[----:B------:R-:W-:Y:S01]  /*2aa0*/  STS [R71], R30 ;  /* 0x0000001e47007388 */ /* 0x000fe20000000800 */
[----:B------:R-:W-:Y:S01]  /*2ab0*/  BAR.SYNC.DEFER_BLOCKING 0x0 ;  /* 0x0000000000007b1d */ /* 0x000fe20000010000 */
[----:B------:R-:W-:Y:S01]  /*2ac0*/  ISETP.GE.U32.AND P0, PT, R14, UR4, PT ;  /* 0x000000040e007c0c */ /* 0x000fe2000bf06070 */
[C---:B------:R-:W-:Y:S01]  /*2ad0*/  VIADD R14, R0.reuse, 0x900 ;  /* 0x00000900000e7836 */ /* 0x040fe20000000000 */
[----:B------:R-:W-:Y:S02]  /*2ae0*/  LOP3.LUT R12, R0, 0x800, RZ, 0xfc, !PT ;  /* 0x00000800000c7812 */ /* 0x000fe400078efcff */
[----:B------:R-:W-:-:S02]  /*2af0*/  ISETP.GE.U32.AND.EX P0, PT, RZ, UR5, PT, P0 ;  /* 0x00000005ff007c0c */ /* 0x000fc4000bf06100 */
[----:B------:R-:W-:Y:S01]  /*2b00*/  ISETP.GE.U32.AND.EX P4, PT, RZ, UR5, PT, P4 ;  /* 0x00000005ff007c0c */ /* 0x000fe2000bf86140 */
[----:B------:R-:W0:Y:S04]  /*2b10*/  LDS R5, [R33+0x800] ;  /* 0x0008000021057984 */ /* 0x000e280000000800 */
[----:B------:R-:W1:Y:S04]  /*2b20*/  LDS R4, [R33+0x400] ;  /* 0x0004000021047984 */ /* 0x000e680000000800 */
[----:B------:R-:W2:Y:S04]  /*2b30*/  LDS R6, [R33+0xc00] ;  /* 0x000c000021067984 */ /* 0x000ea80000000800 */
[----:B------:R-:W3:Y:S04]  /*2b40*/  LDS R8, [R33+0x1400] ;  /* 0x0014000021087984 */ /* 0x000ee80000000800 */
[----:B------:R-:W4:Y:S04]  /*2b50*/  LDS R7, [R33+0x1000] ;  /* 0x0010000021077984 */ /* 0x000f280000000800 */
[----:B------:R-:W5:Y:S04]  /*2b60*/  LDS R9, [R33+0x1800] ;  /* 0x0018000021097984 */ /* 0x000f680000000800 */
[----:B------:R-:W5:Y:S01]  /*2b70*/  LDS R10, [R33+0x1c00] ;  /* 0x001c0000210a7984 */ /* 0x000f620000000800 */
[----:B0-----:R-:W-:-:S03]  /*2b80*/  @!P3 LOP3.LUT R13, R5, 0x80000000, RZ, 0x3c, !PT ;  /* 0x80000000050db812 */ /* 0x001fc600078e3cff */
[----:B------:R-:W-:Y:S01]  /*2b90*/  LDS R5, [R33+0x2400] ;  /* 0x0024000021057984 */ /* 0x000fe20000000800 */
[----:B-1----:R-:W-:-:S03]  /*2ba0*/  @!P2 LOP3.LUT R11, R4, 0x80000000, RZ, 0x3c, !PT ;  /* 0x80000000040ba812 */ /* 0x002fc600078e3cff */
[----:B------:R-:W0:Y:S01]  /*2bb0*/  LDS R4, [R33+0x2000] ;  /* 0x0020000021047984 */ /* 0x000e220000000800 */
[----:B--2---:R-:W-:-:S03]  /*2bc0*/  @!P6 LOP3.LUT R15, R6, 0x80000000, RZ, 0x3c, !PT ;  /* 0x80000000060fe812 */ /* 0x004fc600078e3cff */
[----:B------:R-:W-:Y:S01]  /*2bd0*/  @!P2 STG.E desc[UR8][R2.64+0x400], R11 ;  /* 0x0004000b0200a986 */ /* 0x000fe2000c101908 */
[----:B------:R-:W-:Y:S01]  /*2be0*/  ISETP.GE.U32.AND P2, PT, R12, UR4, PT ;  /* 0x000000040c007c0c */ /* 0x000fe2000bf46070 */
[----:B------:R-:W-:Y:S01]  /*2bf0*/  VIADD R12, R0, 0xa00 ;  /* 0x00000a00000c7836 */ /* 0x000fe20000000000 */
[----:B---3--:R-:W-:Y:S01]  /*2c00*/  @!P1 LOP3.LUT R19, R8, 0x80000000, RZ, 0x3c, !PT ;  /* 0x8000000008139812 */ /* 0x008fe200078e3cff */
[----:B------:R-:W-:Y:S01]  /*2c10*/  LDS R11, [R33+0x2800] ;  /* 0x00280000210b7984 */ /* 0x000fe20000000800 */
[----:B------:R-:W-:Y:S02]  /*2c20*/  ISETP.GE.U32.AND.EX P2, PT, RZ, UR5, PT, P2 ;  /* 0x00000005ff007c0c */ /* 0x000fe4000bf46120 */
[----:B----4-:R-:W-:Y:S01]  /*2c30*/  @!P5 LOP3.LUT R17, R7, 0x80000000, RZ, 0x3c, !PT ;  /* 0x800000000711d812 */ /* 0x010fe200078e3cff */
[----:B------:R-:W-:Y:S01]  /*2c40*/  LDS R6, [R33+0x2c00] ;  /* 0x002c000021067984 */ /* 0x000fe20000000800 */
[----:B-----5:R-:W-:-:S03]  /*2c50*/  @!P0 LOP3.LUT R21, R9, 0x80000000, RZ, 0x3c, !PT ;  /* 0x8000000009158812 */ /* 0x020fc600078e3cff */
[----:B------:R-:W-:Y:S01]  /*2c60*/  @!P1 STG.E desc[UR8][R2.64+0x1400], R19 ;  /* 0x0014001302009986 */ /* 0x000fe2000c101908 */
[----:B------:R-:W-:-:S03]  /*2c70*/  ISETP.GE.U32.AND P1, PT, R0, UR4, PT ;  /* 0x0000000400007c0c */ /* 0x000fc6000bf26070 */
[----:B------:R-:W1:Y:S01]  /*2c80*/  LDS R7, [R33+0x3000] ;  /* 0x0030000021077984 */ /* 0x000e620000000800 */
[----:B------:R-:W-:-:S03]  /*2c90*/  ISETP.GE.U32.AND.EX P1, PT, RZ, UR5, PT, P1 ;  /* 0x00000005ff007c0c */ /* 0x000fc6000bf26110 */
[----:B------:R-:W-:Y:S01]  /*2ca0*/  @!P3 STG.E desc[UR8][R2.64+0x800], R13 ;  /* 0x0008000d0200b986 */ /* 0x000fe2000c101908 */
[----:B------:R-:W-:Y:S01]  /*2cb0*/  ISETP.GE.U32.AND P3, PT, R14, UR4, PT ;  /* 0x000000040e007c0c */ /* 0x000fe2000bf66070 */
[----:B------:R-:W-:Y:S02]  /*2cc0*/  VIADD R14, R0, 0xb00 ;  /* 0x00000b00000e7836 */ /* 0x000fe40000000000 */
[----:B------:R2:W-:Y:S01]  /*2cd0*/  @!P6 STG.E desc[UR8][R2.64+0xc00], R15 ;  /* 0x000c000f0200e986 */ /* 0x0005e2000c101908 */
[----:B------:R-:W-:Y:S02]  /*2ce0*/  ISETP.GE.U32.AND P6, PT, R12, UR4, PT ;  /* 0x000000040c007c0c */ /* 0x000fe4000bfc6070 */
[----:B------:R-:W-:Y:S01]  /*2cf0*/  LOP3.LUT R12, R0, 0xc00, RZ, 0xfc, !PT ;  /* 0x00000c00000c7812 */ /* 0x000fe200078efcff */
[----:B------:R0:W-:Y:S01]  /*2d00*/  @!P5 STG.E desc[UR8][R2.64+0x1000], R17 ;  /* 0x001000110200d986 */ /* 0x0001e2000c101908 */
[----:B------:R-:W-:Y:S02]  /*2d10*/  ISETP.GE.U32.AND.EX P3, PT, RZ, UR5, PT, P3 ;  /* 0x00000005ff007c0c */ /* 0x000fe4000bf66130 */
[----:B------:R-:W-:Y:S01]  /*2d20*/  ISETP.GE.U32.AND P5, PT, R14, UR4, PT ;  /* 0x000000040e007c0c */ /* 0x000fe2000bfa6070 */
[----:B------:R-:W-:Y:S01]  /*2d30*/  @!P0 STG.E desc[UR8][R2.64+0x1800], R21 ;  /* 0x0018001502008986 */ /* 0x000fe2000c101908 */
[----:B------:R-:W-:-:S02]  /*2d40*/  ISETP.GE.U32.AND P0, PT, R12, UR4, PT ;  /* 0x000000040c007c0c */ /* 0x000fc4000bf06070 */
[----:B--2---:R-:W-:Y:S01]  /*2d50*/  @!P4 LOP3.LUT R15, R10, 0x80000000, RZ, 0x3c, !PT ;  /* 0x800000000a0fc812 */ /* 0x004fe200078e3cff */
[----:B------:R-:W2:Y:S01]  /*2d60*/  LDS R8, [R33+0x3400] ;  /* 0x0034000021087984 */ /* 0x000ea20000000800 */
[----:B------:R-:W-:Y:S02]  /*2d70*/  ISETP.GE.U32.AND.EX P0, PT, RZ, UR5, PT, P0 ;  /* 0x00000005ff007c0c */ /* 0x000fe4000bf06100 */
[----:B0-----:R-:W-:Y:S01]  /*2d80*/  @!P2 LOP3.LUT R17, R4, 0x80000000, RZ, 0x3c, !PT ;  /* 0x800000000411a812 */ /* 0x001fe200078e3cff */
[----:B------:R-:W0:Y:S02]  /*2d90*/  LDS R9, [R33+0x3800] ;  /* 0x0038000021097984 */ /* 0x000e240000000800 */
[----:B------:R-:W-:Y:S01]  /*2da0*/  @!P3 LOP3.LUT R5, R5, 0x80000000, RZ, 0x3c, !PT ;  /* 0x800000000505b812 */ /* 0x000fe200078e3cff */
[----:B------:R-:W-:Y:S01]  /*2db0*/  VIADD R4, R0, 0xe00 ;  /* 0x00000e0000047836 */ /* 0x000fe20000000000 */
[----:B------:R-:W3:Y:S04]  /*2dc0*/  LDS R10, [R33+0x3c00] ;  /* 0x003c0000210a7984 */ /* 0x000ee80000000800 */
[----:B------:R-:W4:Y:S04]  /*2dd0*/  LDS R12, [R33+0x4000] ;  /* 0x00400000210c7984 */ /* 0x000f280000000800 */
[----:B------:R-:W5:Y:S01]  /*2de0*/  LDS R13, [R33+0x4400] ;  /* 0x00440000210d7984 */ /* 0x000f620000000800 */
[----:B-1----:R-:W-:-:S03]  /*2df0*/  @!P0 LOP3.LUT R7, R7, 0x80000000, RZ, 0x3c, !PT ;  /* 0x8000000007078812 */ /* 0x002fc600078e3cff */
[----:B------:R-:W1:Y:S04]  /*2e00*/  @!P1 LDS R14, [R33] ;  /* 0x00000000210e9984 */ /* 0x000e680000000800 */
[----:B------:R2:W-:Y:S01]  /*2e10*/  @!P4 STG.E desc[UR8][R2.64+0x1c00], R15 ;  /* 0x001c000f0200c986 */ /* 0x0005e2000c101908 */
[----:B------:R-:W-:Y:S02]  /*2e20*/  ISETP.GE.U32.AND.EX P4, PT, RZ, UR5, PT, P6 ;  /* 0x00000005ff007c0c */ /* 0x000fe4000bf86160 */
[----:B------:R-:W-:Y:S01]  /*2e30*/  ISETP.GE.U32.AND.EX P6, PT, RZ, UR5, PT, P5 ;  /* 0x00000005ff007c0c */ /* 0x000fe2000bfc6150 */
[----:B------:R-:W-:Y:S01]  /*2e40*/  @!P3 STG.E desc[UR8][R2.64+0x2400], R5 ;  /* 0x002400050200b986 */ /* 0x000fe2000c101908 */
[----:B------:R-:W-:-:S03]  /*2e50*/  ISETP.GE.U32.AND P5, PT, R16, UR4, PT ;  /* 0x0000000410007c0c */ /* 0x000fc6000bfa6070 */
[----:B------:R0:W-:Y:S01]  /*2e60*/  @!P2 STG.E desc[UR8][R2.64+0x2000], R17 ;  /* 0x002000110200a986 */ /* 0x0001e2000c101908 */
[----:B------:R-:W-:Y:S02]  /*2e70*/  ISETP.GE.U32.AND P2, PT, R4, UR4, PT ;  /* 0x0000000404007c0c */ /* 0x000fe4000bf46070 */
[C---:B------:R-:W-:Y:S01]  /*2e80*/  LOP3.LUT R4, R0.reuse, 0x1000, RZ, 0xfc, !PT ;  /* 0x0000100000047812 */ /* 0x040fe200078efcff */
[----:B--2---:R-:W-:Y:S01]  /*2e90*/  VIADD R15, R0, 0xf00 ;  /* 0x00000f00000f7836 */ /* 0x004fe20000000000 */
[----:B------:R-:W-:Y:S01]  /*2ea0*/  ISETP.GE.U32.AND.EX P5, PT, RZ, UR5, PT, P5 ;  /* 0x00000005ff007c0c */ /* 0x000fe2000bfa6150 */
[----:B------:R-:W-:Y:S01]  /*2eb0*/  @!P0 STG.E desc[UR8][R2.64+0x3000], R7 ;  /* 0x0030000702008986 */ /* 0x000fe2000c101908 */
[----:B------:R-:W-:Y:S02]  /*2ec0*/  @!P4 LOP3.LUT R11, R11, 0x80000000, RZ, 0x3c, !PT ;  /* 0x800000000b0bc812 */ /* 0x000fe400078e3cff */
[----:B------:R-:W-:Y:S02]  /*2ed0*/  ISETP.GE.U32.AND P3, PT, R15, UR4, PT ;  /* 0x000000040f007c0c */ /* 0x000fe4000bf66070 */
[----:B------:R-:W-:Y:S01]  /*2ee0*/  @!P6 LOP3.LUT R15, R6, 0x80000000, RZ, 0x3c, !PT ;  /* 0x80000000060fe812 */ /* 0x000fe200078e3cff */
[----:B------:R-:W-:Y:S01]  /*2ef0*/  VIADD R6, R0, 0x1100 ;  /* 0x0000110000067836 */ /* 0x000fe20000000000 */
[----:B------:R3:W-:Y:S01]  /*2f00*/  @!P4 STG.E desc[UR8][R2.64+0x2800], R11 ;  /* 0x0028000b0200c986 */ /* 0x0007e2000c101908 */
[----:B------:R-:W-:Y:S01]  /*2f10*/  ISETP.GE.U32.AND P4, PT, R4, UR4, PT ;  /* 0x0000000404007c0c */ /* 0x000fe2000bf86070 */
[----:B------:R-:W-:Y:S01]  /*2f20*/  VIADD R0, R0, 0x1200 ;  /* 0x0000120000007836 */ /* 0x000fe20000000000 */
[----:B------:R-:W-:Y:S01]  /*2f30*/  ISETP.GE.U32.AND.EX P2, PT, RZ, UR5, PT, P2 ;  /* 0x00000005ff007c0c */ /* 0x000fe2000bf46120 */
[----:B------:R4:W-:Y:S01]  /*2f40*/  @!P6 STG.E desc[UR8][R2.64+0x2c00], R15 ;  /* 0x002c000f0200e986 */ /* 0x0009e2000c101908 */
[----:B------:R-:W-:-:S02]  /*2f50*/  ISETP.GE.U32.AND P6, PT, R6, UR4, PT ;  /* 0x0000000406007c0c */ /* 0x000fc4000bfc6070 */
[----:B------:R-:W-:Y:S02]  /*2f60*/  ISETP.GE.U32.AND.EX P3, PT, RZ, UR5, PT, P3 ;  /* 0x00000005ff007c0c */ /* 0x000fe4000bf66130 */
[----:B------:R-:W-:Y:S02]  /*2f70*/  ISETP.GE.U32.AND.EX P4, PT, RZ, UR5, PT, P4 ;  /* 0x00000005ff007c0c */ /* 0x000fe4000bf86140 */
[----:B------:R-:W-:Y:S02]  /*2f80*/  ISETP.GE.U32.AND.EX P6, PT, RZ, UR5, PT, P6 ;  /* 0x00000005ff007c0c */ /* 0x000fe4000bfc6160 */
[----:B------:R-:W-:Y:S02]  /*2f90*/  ISETP.GE.U32.AND P0, PT, R0, UR4, PT ;  /* 0x0000000400007c0c */ /* 0x000fe4000bf06070 */
[----:B0-----:R-:W-:Y:S02]  /*2fa0*/  @!P5 LOP3.LUT R17, R8, 0x80000000, RZ, 0x3c, !PT ;  /* 0x800000000811d812 */ /* 0x001fe400078e3cff */
[----:B------:R-:W-:-:S02]  /*2fb0*/  ISETP.GE.U32.AND.EX P0, PT, RZ, UR5, PT, P0 ;  /* 0x00000005ff007c0c */ /* 0x000fc4000bf06100 */
[----:B------:R-:W-:Y:S01]  /*2fc0*/  @!P2 LOP3.LUT R9, R9, 0x80000000, RZ, 0x3c, !PT ;  /* 0x800000000909a812 */ /* 0x000fe200078e3cff */
[----:B------:R0:W-:Y:S01]  /*2fd0*/  @!P5 STG.E desc[UR8][R2.64+0x3400], R17 ;  /* 0x003400110200d986 */ /* 0x0001e2000c101908 */
[----:B---3--:R-:W-:Y:S02]  /*2fe0*/  @!P3 LOP3.LUT R11, R10, 0x80000000, RZ, 0x3c, !PT ;  /* 0x800000000a0bb812 */ /* 0x008fe400078e3cff */
[----:B----4-:R-:W-:Y:S01]  /*2ff0*/  @!P4 LOP3.LUT R15, R12, 0x80000000, RZ, 0x3c, !PT ;  /* 0x800000000c0fc812 */ /* 0x010fe200078e3cff */
[----:B------:R0:W-:Y:S01]  /*3000*/  @!P2 STG.E desc[UR8][R2.64+0x3800], R9 ;  /* 0x003800090200a986 */ /* 0x0001e2000c101908 */
[----:B-----5:R-:W-:Y:S02]  /*3010*/  @!P6 LOP3.LUT R13, R13, 0x80000000, RZ, 0x3c, !PT ;  /* 0x800000000d0de812 */ /* 0x020fe400078e3cff */
[----:B-1----:R-:W-:Y:S01]  /*3020*/  @!P1 LOP3.LUT R5, R14, 0x80000000, RZ, 0x3c, !PT ;  /* 0x800000000e059812 */ /* 0x002fe200078e3cff */
[----:B------:R0:W-:Y:S04]  /*3030*/  @!P3 STG.E desc[UR8][R2.64+0x3c00], R11 ;  /* 0x003c000b0200b986 */ /* 0x0001e8000c101908 */
[----:B------:R0:W-:Y:S04]  /*3040*/  @!P4 STG.E desc[UR8][R2.64+0x4000], R15 ;  /* 0x0040000f0200c986 */ /* 0x0001e8000c101908 */
[----:B------:R0:W-:Y:S04]  /*3050*/  @!P6 STG.E desc[UR8][R2.64+0x4400], R13 ;  /* 0x0044000d0200e986 */ /* 0x0001e8000c101908 */
[----:B------:R0:W-:Y:S01]  /*3060*/  @!P1 STG.E desc[UR8][R2.64], R5 ;  /* 0x0000000502009986 */ /* 0x0001e2000c101908 */
[----:B------:R-:W-:Y:S05]  /*3070*/  @P0 EXIT ;  /* 0x000000000000094d */ /* 0x000fea0003800000 */
[----:B------:R-:W0:Y:S02]  /*3080*/  LDS R33, [R33+0x4800] ;  /* 0x0048000021217984 */ /* 0x000e240000000800 */
[----:B0-----:R-:W-:-:S05]  /*3090*/  LOP3.LUT R5, R33, 0x80000000, RZ, 0x3c, !PT ;  /* 0x8000000021057812 */ /* 0x001fca00078e3cff */
[----:B------:R-:W-:Y:S01]  /*30a0*/  STG.E desc[UR8][R2.64+0x4800], R5 ;  /* 0x0048000502007986 */ /* 0x000fe2000c101908 */
[----:B------:R-:W-:Y:S05]  /*30b0*/  EXIT ;  /* 0x000000000000794d */ /* 0x000fea0003800000 */
.L_x_207:
        /* <DEDUP_REMOVED lines=12> */
.L_x_14326:


//--------------------- .text._ZN3cub18CUB_300001_SM_10006detail10radix_sort29DeviceRadixSortOnesweepKernelINS1_5radix10policy_hubIiNS0_8NullTypeEyE10Policy1000ELNS0_9SortOrderE0EiS6_yiiNS1_21identity_decomposer_tEEEvPT5_SC_PT3_PKSD_PT1_PKSH_PT2_PKSL_T4_iiT6_ --------------------------
	.section	.text._ZN3cub18CUB_300001_SM_10006detail10radix_sort29DeviceRadixSortOnesweepKernelINS1_5radix10policy_hubIiNS0_8NullTypeEyE10Policy1000ELNS0_9SortOrderE0EiS6_yiiNS1_21identity_decomposer_tEEEvPT5_SC_PT3_PKSD_PT1_PKSH_PT2_PKSL_T4_iiT6_,"ax",@progbits
	.align	128
        .global         _ZN3cub18CUB_300001_SM_10006detail10radix_sort29DeviceRadixSortOnesweepKernelINS1_5radix10policy_hubIiNS0_8NullTypeEyE10Policy1000ELNS0_9SortOrderE0EiS6_yiiNS1_21identity_decomposer_tEEEvPT5_SC_PT3_PKSD_PT1_PKSH_PT2_PKSL_T4_iiT6_
        .type           _ZN3cub18CUB_300001_SM_10006detail10radix_sort29DeviceRadixSortOnesweepKernelINS1_5radix10policy_hubIiNS0_8NullTypeEyE10Policy1000ELNS0_9SortOrderE0EiS6_yiiNS1_21identity_decomposer_tEEEvPT5_SC_PT3_PKSD_PT1_PKSH_PT2_PKSL_T4_iiT6_,@function
        .size           _ZN3cub18CUB_300001_SM_10006detail10radix_sort29DeviceRadixSortOnesweepKernelINS1_5radix10policy_hubIiNS0_8NullTypeEyE10Policy1000ELNS0_9SortOrderE0EiS6_yiiNS1_21identity_decomposer_tEEEvPT5_SC_PT3_PKSD_PT1_PKSH_PT2_PKSL_T4_iiT6_,(.L_x_14327 - _ZN3cub18CUB_300001_SM_10006detail10radix_sort29DeviceRadixSortOnesweepKernelINS1_5radix10policy_hubIiNS0_8NullTypeEyE10Policy1000ELNS0_9SortOrderE0EiS6_yiiNS1_21identity_decomposer_tEEEvPT5_SC_PT3_PKSD_PT1_PKSH_PT2_PKSL_T4_iiT6_)
        .other          _ZN3cub18CUB_300001_SM_10006detail10radix_sort29DeviceRadixSortOnesweepKernelINS1_5radix10policy_hubIiNS0_8NullTypeEyE10Policy1000ELNS0_9SortOrderE0EiS6_yiiNS1_21identity_decomposer_tEEEvPT5_SC_PT3_PKSD_PT1_PKSH_PT2_PKSL_T4_iiT6_,@"STO_CUDA_ENTRY STV_DEFAULT"
_ZN3cub18CUB_300001_SM_10006detail10radix_sort29DeviceRadixSortOnesweepKernelINS1_5radix10policy_hubIiNS0_8NullTypeEyE10Policy1000ELNS0_9SortOrderE0EiS6_yiiNS1_21identity_decomposer_tEEEvPT5_SC_PT3_PKSD_PT1_PKSH_PT2_PKSL_T4_iiT6_:
.text._ZN3cub18CUB_300001_SM_10006detail10radix_sort29DeviceRadixSortOnesweepKernelINS1_5radix10policy_hubIiNS0_8NullTypeEyE10Policy1000ELNS0_9SortOrderE0EiS6_yiiNS1_21identity_decomposer_tEEEvPT5_SC_PT3_PKSD_PT1_PKSH_PT2_PKSL_T4_iiT6_:
        /* <DEDUP_REMOVED lines=13> */
.L_x_209:
[----:B------:R-:W-:Y:S05]  /*00d0*/  BSYNC.RECONVERGENT B0 ;  /* 0x0000000000007941 */ /* 0x000fea0003800200 */
.L_x_208:
        /* <DEDUP_REMOVED lines=41> */
.L_x_210:
[C---:B------:R-:W-:Y:S01]  /*0370*/  LOP3.LUT R0, R3.reuse, 0x1f, RZ, 0xc0, !PT ;  /* 0x0000001f03007812 */ /* 0x040fe200078ec0ff */
[----:B------:R-:W1:Y:S01]  /*0380*/  LDCU.64 UR12, c[0x0][0x3a8] ;  /* 0x00007500ff0c77ac */ /* 0x000e620008000a00 */
[----:B------:R-:W-:Y:S01]  /*0390*/  LOP3.LUT R5, R3, 0x3e0, RZ, 0xc0, !PT ;  /* 0x000003e003057812 */ /* 0x000fe200078ec0ff */
[----:B------:R-:W-:Y:S01]  /*03a0*/  IMAD.MOV.U32 R44, RZ, RZ, 0x7fffffff ;  /* 0x7fffffffff2c7424 */ /* 0x000fe200078e00ff */
[----:B------:R-:W-:Y:S01]  /*03b0*/  UIADD3 UR5, UPT, UPT, -UR6, UR5, URZ ;  /* 0x0000000506057290 */ /* 0x000fe2000fffe1ff */
[----:B------:R-:W-:Y:S02]  /*03c0*/  IMAD.MOV.U32 R42, RZ, RZ, 0x7fffffff ;  /* 0x7fffffffff2a7424 */ /* 0x000fe400078e00ff */
[----:B------:R-:W-:Y:S02]  /*03d0*/  IMAD R7, R5, 0x13, R0 ;  /* 0x0000001305077824 */ /* 0x000fe400078e0200 */
[----:B------:R-:W-:Y:S02]  /*03e0*/  IMAD.MOV.U32 R43, RZ, RZ, 0x7fffffff ;  /* 0x7fffffffff2b7424 */ /* 0x000fe400078e00ff */
        /* <DEDUP_REMOVED lines=17> */
[----:B------:R-:W-:Y:S01]  /*0500*/  IMAD.MOV.U32 R8, RZ, RZ, 0x7fffffff ;  /* 0x7fffffffff087424 */ /* 0x000fe200078e00ff */
        /* <DEDUP_REMOVED lines=9> */
[----:B------:R-:W-:-:S03]  /*05a0*/  IMAD.MOV.U32 R10, RZ, RZ, 0x7fffffff ;  /* 0x7fffffffff0a7424 */ /* 0x000fc600078e00ff */
[----:B------:R-:W-:Y:S01]  /*05b0*/  ISETP.GE.AND P4, PT, R0, UR5, PT ;  /* 0x0000000500007c0c */ /* 0x000fe2000bf86270 */
[C---:B------:R-:W-:Y:S01]  /*05c0*/  VIADD R0, R7.reuse, 0x180 ;  /* 0x0000018007007836 */ /* 0x040fe20000000000 */
[----:B------:R1:W5:Y:S01]  /*05d0*/  @!P2 LDG.E R43, desc[UR8][R4.64+0x80] ;  /* 0x00008008042ba981 */ /* 0x000362000c1e1900 */
[----:B------:R-:W-:Y:S01]  /*05e0*/  ISETP.GE.AND P2, PT, R6, UR5, PT ;  /* 0x0000000506007c0c */ /* 0x000fe2000bf46270 */
[----:B------:R-:W-:Y:S02]  /*05f0*/  IMAD.MOV.U32 R12, RZ, RZ, 0x7fffffff ;  /* 0x7fffffffff0c7424 */ /* 0x000fe400078e00ff */
[----:B------:R1:W5:Y:S01]  /*0600*/  @!P6 LDG.E R10, desc[UR8][R4.64+0x280] ;  /* 0x00028008040ae981 */ /* 0x000362000c1e1900 */
[----:B------:R-:W-:Y:S01]  /*0610*/  ISETP.GE.AND P6, PT, R0, UR5, PT ;  /* 0x0000000500007c0c */ /* 0x000fe2000bfc6270 */
[C---:B------:R-:W-:Y:S02]  /*0620*/  VIADD R0, R7.reuse, 0x1a0 ;  /* 0x000001a007007836 */ /* 0x040fe40000000000 */
[----:B------:R-:W-:Y:S01]  /*0630*/  IMAD.MOV.U32 R9, RZ, RZ, 0x7fffffff ;  /* 0x7fffffffff097424 */ /* 0x000fe200078e00ff */
[----:B------:R1:W5:Y:S01]  /*0640*/  @!P0 LDG.E R12, desc[UR8][R4.64+0x300] ;  /* 0x00030008040c8981 */ /* 0x000362000c1e1900 */
[----:B------:R-:W-:Y:S01]  /*0650*/  VIADD R6, R7, 0x160 ;  /* 0x0000016007067836 */ /* 0x000fe20000000000 */
[----:B------:R-:W-:Y:S01]  /*0660*/  ISETP.GE.AND P0, PT, R0, UR5, PT ;  /* 0x0000000500007c0c */ /* 0x000fe2000bf06270 */
[----:B------:R-:W-:-:S02]  /*0670*/  IMAD.MOV.U32 R14, RZ, RZ, 0x7fffffff ;  /* 0x7fffffffff0e7424 */ /* 0x000fc400078e00ff */
[C---:B------:R-:W-:Y:S01]  /*0680*/  VIADD R0, R7.reuse, 0x1e0 ;  /* 0x000001e007007836 */ /* 0x040fe20000000000 */
[----:B------:R1:W5:Y:S01]  /*0690*/  @!P5 LDG.E R9, desc[UR8][R4.64+0x200] ;  /* 0x000200080409d981 */ /* 0x000362000c1e1900 */
[----:B------:R-:W-:Y:S01]  /*06a0*/  ISETP.GE.AND P5, PT, R6, UR5, PT ;  /* 0x0000000506007c0c */ /* 0x000fe2000bfa6270 */
[----:B------:R-:W-:Y:S02]  /*06b0*/  IMAD.MOV.U32 R13, RZ, RZ, 0x7fffffff ;  /* 0x7fffffffff0d7424 */ /* 0x000fe400078e00ff */
[----:B------:R1:W5:Y:S01]  /*06c0*/  @!P2 LDG.E R14, desc[UR8][R4.64+0x400] ;  /* 0x00040008040ea981 */ /* 0x000362000c1e1900 */
[----:B------:R-:W-:Y:S01]  /*06d0*/  IMAD.MOV.U32 R15, RZ, RZ, 0x7fffffff ;  /* 0x7fffffffff0f7424 */ /* 0x000fe200078e00ff */
[----:B------:R-:W-:Y:S01]  /*06e0*/  ISETP.GE.AND P2, PT, R0, UR5, PT ;  /* 0x0000000500007c0c */ /* 0x000fe2000bf46270 */
[C---:B------:R-:W-:Y:S01]  /*06f0*/  VIADD R6, R7.reuse, 0x1c0 ;  /* 0x000001c007067836 */ /* 0x040fe20000000000 */
[----:B------:R1:W5:Y:S01]  /*0700*/  @!P1 LDG.E R13, desc[UR8][R4.64+0x380] ;  /* 0x00038008040d9981 */ /* 0x000362000c1e1900 */
[----:B------:R-:W-:-:S02]  /*0710*/  VIADD R0, R7, 0x200 ;  /* 0x0000020007007836 */ /* 0x000fc40000000000 */
[----:B------:R-:W-:Y:S01]  /*0720*/  IMAD.MOV.U32 R16, RZ, RZ, 0x7fffffff ;  /* 0x7fffffffff107424 */ /* 0x000fe200078e00ff */
[----:B------:R1:W5:Y:S01]  /*0730*/  @!P3 LDG.E R15, desc[UR8][R4.64+0x480] ;  /* 0x00048008040fb981 */ /* 0x000362000c1e1900 */
[----:B------:R-:W-:Y:S01]  /*0740*/  IMAD.MOV.U32 R17, RZ, RZ, 0x7fffffff ;  /* 0x7fffffffff117424 */ /* 0x000fe200078e00ff */
        /* <DEDUP_REMOVED lines=8> */
[----:B------:R-:W-:-:S02]  /*07d0*/  IMAD.MOV.U32 R18, RZ, RZ, 0x7fffffff ;  /* 0x7fffffffff127424 */ /* 0x000fc400078e00ff */
[----:B------:R-:W-:Y:S02]  /*07e0*/  IMAD.MOV.U32 R19, RZ, RZ, 0x7fffffff ;  /* 0x7fffffffff137424 */ /* 0x000fe400078e00ff */
[----:B------:R-:W-:Y:S02]  /*07f0*/  IMAD.MOV.U32 R20, RZ, RZ, 0x7fffffff ;  /* 0x7fffffffff147424 */ /* 0x000fe400078e00ff */
[----:B------:R-:W-:Y:S01]  /*0800*/  IMAD.MOV.U32 R21, RZ, RZ, 0x7fffffff ;  /* 0x7fffffffff157424 */ /* 0x000fe200078e00ff */
[----:B------:R1:W5:Y:S01]  /*0810*/  @!P6 LDG.E R18, desc[UR8][R4.64+0x600] ;  /* 0x000600080412e981 */ /* 0x000362000c1e1900 */
[----:B------:R-:W-:Y:S02]  /*0820*/  IMAD.MOV.U32 R22, RZ, RZ, 0x7fffffff ;  /* 0x7fffffffff167424 */ /* 0x000fe400078e00ff */
[----:B------:R-:W-:Y:S01]  /*0830*/  IMAD.MOV.U32 R23, RZ, RZ, 0x7fffffff ;  /* 0x7fffffffff177424 */ /* 0x000fe200078e00ff */
[----:B------:R1:W5:Y:S01]  /*0840*/  @!P0 LDG.E R19, desc[UR8][R4.64+0x680] ;  /* 0x0006800804138981 */ /* 0x000362000c1e1900 */
[----:B------:R-:W-:-:S03]  /*0850*/  IMAD.MOV.U32 R24, RZ, RZ, 0x7fffffff ;  /* 0x7fffffffff187424 */ /* 0x000fc600078e00ff */
[----:B------:R1:W5:Y:S04]  /*0860*/  @!P1 LDG.E R20, desc[UR8][R4.64+0x700] ;  /* 0x0007000804149981 */ /* 0x000368000c1e1900 */
[----:B------:R1:W5:Y:S04]  /*0870*/  @!P2 LDG.E R21, desc[UR8][R4.64+0x780] ;  /* 0x000780080415a981 */ /* 0x000368000c1e1900 */
[----:B------:R1:W5:Y:S04]  /*0880*/  @!P3 LDG.E R22, desc[UR8][R4.64+0x800] ;  /* 0x000800080416b981 */ /* 0x000368000c1e1900 */
[----:B------:R1:W5:Y:S04]  /*0890*/  @!P4 LDG.E R23, desc[UR8][R4.64+0x880] ;  /* 0x000880080417c981 */ /* 0x000368000c1e1900 */
[----:B------:R1:W5:Y:S02]  /*08a0*/  @!P5 LDG.E R24, desc[UR8][R4.64+0x900] ;  /* 0x000900080418d981 */ /* 0x000364000c1e1900 */
.L_x_211:
        /* <DEDUP_REMOVED lines=20> */
.L_x_214:
        /* <DEDUP_REMOVED lines=21> */
.L_x_213:
[----:B------:R-:W-:Y:S05]  /*0b40*/  BSYNC.RECONVERGENT B0 ;  /* 0x0000000000007941 */ /* 0x000fea0003800200 */
.L_x_212:
        /* <DEDUP_REMOVED lines=18> */
.L_x_218:
[----:B------:R-:W-:Y:S05]  /*0c70*/  BSYNC.RECONVERGENT B1 ;  /* 0x0000000000017941 */ /* 0x000fea0003800200 */
.L_x_217:
        /* <DEDUP_REMOVED lines=14> */
.L_x_219:
[----:B------:R-:W-:Y:S01]  /*0d60*/  VIADD R6, R6, 0x1 ;  /* 0x0000000106067836 */ /* 0x000fe20000000000 */
[----:B------:R0:W-:Y:S04]  /*0d70*/  STS [R5], RZ ;  /* 0x000000ff05007388 */ /* 0x0001e80000000800 */
[----:B------:R-:W-:Y:S01]  /*0d80*/  ISETP.NE.AND P0, PT, R6, RZ, PT ;  /* 0x000000ff0600720c */ /* 0x000fe20003f05270 */
[----:B0-----:R-:W-:-:S12]  /*0d90*/  VIADD R5, R5, 0x80 ;  /* 0x0000008005057836 */ /* 0x001fd80000000000 */
[----:B------:R-:W-:Y:S05]  /*0da0*/  @P0 BRA `(.L_x_219) ;  /* 0xfffffffc00ec0947 */ /* 0x000fea000383ffff */
.L_x_216:
[----:B------:R-:W-:Y:S05]  /*0db0*/  BSYNC.RECONVERGENT B0 ;  /* 0x0000000000007941 */ /* 0x000fea0003800200 */
.L_x_215:
        /* <DEDUP_REMOVED lines=139> */
.L_x_221:
[----:B------:R-:W-:Y:S05]  /*1670*/  BSYNC.RECONVERGENT B0 ;  /* 0x0000000000007941 */ /* 0x000fea0003800200 */
.L_x_220:
        /* <DEDUP_REMOVED lines=31> */
.L_x_230:
[----:B0-----:R-:W0:Y:S01]  /*1870*/  LDC.64 R6, c[0x0][0x380] ;  /* 0x0000e000ff067b82 */ /* 0x001e220000000a00 */
[----:B------:R-:W-:Y:S01]  /*1880*/  VIADD R31, R28, 0xffffffff ;  /* 0xffffffff1c1f7836 */ /* 0x000fe20000000000 */
[----:B------:R-:W-:Y:S03]  /*1890*/  BSSY B2, `(.L_x_227) ;  /* 0x0000008000027945 */ /* 0x000fe60003800000 */
[----:B------:R-:W-:-:S04]  /*18a0*/  IMAD R29, R31, 0x100, R3 ;  /* 0x000001001f1d7824 */ /* 0x000fc800078e0203 */
[----:B0-----:R-:W-:-:S07]  /*18b0*/  IMAD.WIDE R6, R29, 0x4, R6 ;  /* 0x000000041d067825 */ /* 0x001fce00078e0206 */
.L_x_228:
[----:B------:R-:W-:Y:S05]  /*18c0*/  YIELD ;  /* 0x0000000000007946 */ /* 0x000fea0003800000 */
[----:B------:R0:W-:Y:S06]  /*18d0*/  MEMBAR.SC.CTA ;  /* 0x0000000000007992 */ /* 0x0001ec0000000000 */
[----:B0-----:R-:W2:Y:S02]  /*18e0*/  LDG.E.STRONG.SYS R29, desc[UR8][R6.64] ;  /* 0x00000008061d7981 */ /* 0x001ea4000c1f5900 */
[----:B--2---:R-:W-:-:S13]  /*18f0*/  ISETP.NE.AND P0, PT, R29, RZ, PT ;  /* 0x000000ff1d00720c */ /* 0x004fda0003f05270 */
[----:B------:R-:W-:Y:S05]  /*1900*/  @!P0 BRA `(.L_x_228) ;  /* 0xfffffffc00ec8947 */ /* 0x000fea000383ffff */
[----:B------:R-:W-:Y:S05]  /*1910*/  BSYNC B2 ;  /* 0x0000000000027941 */ /* 0x000fea0003800000 */
.L_x_227:
[----:B------:R-:W-:Y:S01]  /*1920*/  BSSY.RECONVERGENT B2, `(.L_x_229) ;  /* 0x0000006000027945 */ /* 0x000fe20003800200 */
[C---:B------:R-:W-:Y:S02]  /*1930*/  ISETP.GT.AND P0, PT, R29.reuse, -0x1, PT ;  /* 0xffffffff1d00780c */ /* 0x040fe40003f04270 */
[----:B------:R-:W-:Y:S01]  /*1940*/  LOP3.LUT R29, R29, 0x3fffffff, RZ, 0xc0, !PT ;  /* 0x3fffffff1d1d7812 */ /* 0x000fe200078ec0ff */
[----:B------:R-:W-:Y:S05]  /*1950*/  WARPSYNC.EXCLUSIVE R25 ;  /* 0x0000000019007348 */ /* 0x000fea0003a00000 */
[----:B------:R-:W-:-:S05]  /*1960*/  IMAD.IADD R26, R29, 0x1, R26 ;  /* 0x000000011d1a7824 */ /* 0x000fca00078e021a */
[----:B------:R-:W-:-:S07]  /*1970*/  VOTE.ANY R25, PT, P0 ;  /* 0x0000000000197806 */ /* 0x000fce00000e0100 */
[----:B------:R-:W-:Y:S05]  /*1980*/  BSYNC.RECONVERGENT B2 ;  /* 0x0000000000027941 */ /* 0x000fea0003800200 */
.L_x_229:
[----:B------:R-:W-:Y:S01]  /*1990*/  ISETP.GT.U32.AND P1, PT, R28, 0x1, PT ;  /* 0x000000011c00780c */ /* 0x000fe20003f24070 */
[----:B------:R-:W-:-:S12]  /*19a0*/  IMAD.MOV.U32 R28, RZ, RZ, R31 ;  /* 0x000000ffff1c7224 */ /* 0x000fd800078e001f */
[----:B------:R-:W-:Y:S05]  /*19b0*/  @P0 BRA P1, `(.L_x_230) ;  /* 0xfffffffc00ac0947 */ /* 0x000fea000083ffff */
[----:B------:R-:W-:Y:S05]  /*19c0*/  BSYNC B0 ;  /* 0x0000000000007941 */ /* 0x000fea0003800000 */
.L_x_226:
[----:B------:R1:W2:Y:S02]  /*19d0*/  LDS.64 R6, [R11+0x7200] ;  /* 0x007200000b067984 */ /* 0x0002a40000000a00 */
.L_x_225:
[C---:B------:R-:W-:Y:S01]  /*19e0*/  IMAD.IADD R29, R26.reuse, 0x1, -R27 ;  /* 0x000000011a1d7824 */ /* 0x040fe200078e0a1b */
[----:B------:R-:W-:-:S04]  /*19f0*/  LOP3.LUT R25, R26, 0x80000000, RZ, 0xfc, !PT ;  /* 0x800000001a197812 */ /* 0x000fc800078efcff */
[C---:B0-2---:R-:W-:Y:S01]  /*1a00*/  IADD3 R6, P0, PT, R29.reuse, R6, RZ ;  /* 0x000000061d067210 */ /* 0x045fe20007f1e0ff */
[----:B------:R0:W-:Y:S03]  /*1a10*/  STG.E.STRONG.SYS desc[UR8][R4.64], R25 ;  /* 0x0000001904007986 */ /* 0x0001e6000c115908 */
[----:B------:R-:W-:-:S05]  /*1a20*/  LEA.HI.X.SX32 R7, R29, R7, 0x1, P0 ;  /* 0x000000071d077211 */ /* 0x000fca00000f0eff */
[----:B------:R0:W-:Y:S04]  /*1a30*/  STS.64 [R11+0x7200], R6 ;  /* 0x007200060b007388 */ /* 0x0001e80000000a00 */
.L_x_224:
[----:B------:R-:W-:Y:S05]  /*1a40*/  BSYNC B1 ;  /* 0x0000000000017941 */ /* 0x000fea0003800000 */
.L_x_223:
        /* <DEDUP_REMOVED lines=15> */
.L_x_231:
        /* <DEDUP_REMOVED lines=33> */
.L_x_232:
        /* <DEDUP_REMOVED lines=68> */
.L_x_222:
        /* <DEDUP_REMOVED lines=39> */
.L_x_326:
        /* <DEDUP_REMOVED lines=25> */
.L_x_233:
        /* <DEDUP_REMOVED lines=45> */
.L_x_236:
[----:B------:R-:W-:Y:S05]  /*2860*/  BSYNC.RECONVERGENT B0 ;  /* 0x0000000000007941 */ /* 0x000fea0003800200 */
.L_x_235:
        /* <DEDUP_REMOVED lines=41> */
.L_x_238:
[----:B------:R-:W-:Y:S05]  /*2b00*/  BSYNC.RECONVERGENT B0 ;  /* 0x0000000000007941 */ /* 0x000fea0003800200 */
.L_x_237:
        /* <DEDUP_REMOVED lines=37> */
.L_x_240:
[----:B------:R-:W-:Y:S05]  /*2d60*/  BSYNC.RECONVERGENT B0 ;  /* 0x0000000000007941 */ /* 0x000fea0003800200 */
.L_x_239:
        /* <DEDUP_REMOVED lines=37> */
.L_x_242:
[----:B------:R-:W-:Y:S05]  /*2fc0*/  BSYNC.RECONVERGENT B0 ;  /* 0x0000000000007941 */ /* 0x000fea0003800200 */
.L_x_241:
        /* <DEDUP_REMOVED lines=37> */
.L_x_244:
[----:B------:R-:W-:Y:S05]  /*3220*/  BSYNC.RECONVERGENT B0 ;  /* 0x0000000000007941 */ /* 0x000fea0003800200 */
.L_x_243:
        /* <DEDUP_REMOVED lines=37> */
.L_x_246:
[----:B------:R-:W-:Y:S05]  /*3480*/  BSYNC.RECONVERGENT B0 ;  /* 0x0000000000007941 */ /* 0x000fea0003800200 */
.L_x_245:
        /* <DEDUP_REMOVED lines=37> */
.L_x_248:
[----:B------:R-:W-:Y:S05]  /*36e0*/  BSYNC.RECONVERGENT B0 ;  /* 0x0000000000007941 */ /* 0x000fea0003800200 */
.L_x_247:
        /* <DEDUP_REMOVED lines=35> */
.L_x_250:
[----:B------:R-:W-:Y:S05]  /*3920*/  BSYNC.RECONVERGENT B0 ;  /* 0x0000000000007941 */ /* 0x000fea0003800200 */
.L_x_249:
        /* <DEDUP_REMOVED lines=35> */
.L_x_252:
[----:B------:R-:W-:Y:S05]  /*3b60*/  BSYNC.RECONVERGENT B0 ;  /* 0x0000000000007941 */ /* 0x000fea0003800200 */
.L_x_251:
        /* <DEDUP_REMOVED lines=37> */
.L_x_254:
[----:B------:R-:W-:Y:S05]  /*3dc0*/  BSYNC.RECONVERGENT B0 ;  /* 0x0000000000007941 */ /* 0x000fea0003800200 */
.L_x_253:
        /* <DEDUP_REMOVED lines=37> */
.L_x_256:
[----:B------:R-:W-:Y:S05]  /*4020*/  BSYNC.RECONVERGENT B0 ;  /* 0x0000000000007941 */ /* 0x000fea0003800200 */
.L_x_255:
        /* <DEDUP_REMOVED lines=37> */
.L_x_258:
[----:B------:R-:W-:Y:S05]  /*4280*/  BSYNC.RECONVERGENT B0 ;  /* 0x0000000000007941 */ /* 0x000fea0003800200 */
.L_x_257:
        /* <DEDUP_REMOVED lines=39> */
.L_x_260:
[----:B------:R-:W-:Y:S05]  /*4500*/  BSYNC.RECONVERGENT B0 ;  /* 0x0000000000007941 */ /* 0x000fea0003800200 */
.L_x_259:
        /* <DEDUP_REMOVED lines=39> */
.L_x_262:
[----:B------:R-:W-:Y:S05]  /*4780*/  BSYNC.RECONVERGENT B0 ;  /* 0x0000000000007941 */ /* 0x000fea0003800200 */
.L_x_261:
        /* <DEDUP_REMOVED lines=39> */
.L_x_264:
[----:B------:R-:W-:Y:S05]  /*4a00*/  BSYNC.RECONVERGENT B0 ;  /* 0x0000000000007941 */ /* 0x000fea0003800200 */
.L_x_263:
        /* <DEDUP_REMOVED lines=39> */
.L_x_266:
[----:B------:R-:W-:Y:S05]  /*4c80*/  BSYNC.RECONVERGENT B0 ;  /* 0x0000000000007941 */ /* 0x000fea0003800200 */
.L_x_265:
        /* <DEDUP_REMOVED lines=39> */
.L_x_268:
[----:B------:R-:W-:Y:S05]  /*4f00*/  BSYNC.RECONVERGENT B0 ;  /* 0x0000000000007941 */ /* 0x000fea0003800200 */
.L_x_267:
        /* <DEDUP_REMOVED lines=39> */
.L_x_270:
[----:B------:R-:W-:Y:S05]  /*5180*/  BSYNC.RECONVERGENT B0 ;  /* 0x0000000000007941 */ /* 0x000fea0003800200 */
.L_x_269:
        /* <DEDUP_REMOVED lines=39> */
.L_x_272:
[----:B------:R-:W-:Y:S05]  /*5400*/  BSYNC.RECONVERGENT B0 ;  /* 0x0000000000007941 */ /* 0x000fea0003800200 */
.L_x_271:
        /* <DEDUP_REMOVED lines=35> */
.L_x_274:
[----:B------:R-:W-:Y:S05]  /*5640*/  BSYNC.RECONVERGENT B0 ;  /* 0x0000000000007941 */ /* 0x000fea0003800200 */
.L_x_273:
        /* <DEDUP_REMOVED lines=67> */
.L_x_282:
[----:B-1----:R-:W1:Y:S01]  /*5a80*/  LDC.64 R4, c[0x0][0x380] ;  /* 0x0000e000ff047b82 */ /* 0x002e620000000a00 */
[----:B------:R-:W-:Y:S01]  /*5a90*/  VIADD R11, R7, 0xffffffff ;  /* 0xffffffff070b7836 */ /* 0x000fe20000000000 */
[----:B------:R-:W-:Y:S03]  /*5aa0*/  BSSY B2, `(.L_x_279) ;  /* 0x0000008000027945 */ /* 0x000fe60003800000 */
[----:B------:R-:W-:-:S04]  /*5ab0*/  IMAD R9, R11, 0x100, R3 ;  /* 0x000001000b097824 */ /* 0x000fc800078e0203 */
[----:B-1----:R-:W-:-:S07]  /*5ac0*/  IMAD.WIDE R4, R9, 0x4, R4 ;  /* 0x0000000409047825 */ /* 0x002fce00078e0204 */
.L_x_280:
[----:B------:R-:W-:Y:S05]  /*5ad0*/  YIELD ;  /* 0x0000000000007946 */ /* 0x000fea0003800000 */
[----:B------:R1:W-:Y:S06]  /*5ae0*/  MEMBAR.SC.CTA ;  /* 0x0000000000007992 */ /* 0x0003ec0000000000 */
[----:B-1----:R-:W2:Y:S02]  /*5af0*/  LDG.E.STRONG.SYS R8, desc[UR8][R4.64] ;  /* 0x0000000804087981 */ /* 0x002ea4000c1f5900 */
[----:B--2---:R-:W-:-:S13]  /*5b00*/  ISETP.NE.AND P0, PT, R8, RZ, PT ;  /* 0x000000ff0800720c */ /* 0x004fda0003f05270 */
[----:B------:R-:W-:Y:S05]  /*5b10*/  @!P0 BRA `(.L_x_280) ;  /* 0xfffffffc00ec8947 */ /* 0x000fea000383ffff */
[----:B------:R-:W-:Y:S05]  /*5b20*/  BSYNC B2 ;  /* 0x0000000000027941 */ /* 0x000fea0003800000 */
.L_x_279:
[----:B------:R-:W-:Y:S01]  /*5b30*/  BSSY.RECONVERGENT B2, `(.L_x_281) ;  /* 0x0000006000027945 */ /* 0x000fe20003800200 */
[C---:B------:R-:W-:Y:S02]  /*5b40*/  ISETP.GT.AND P0, PT, R8.reuse, -0x1, PT ;  /* 0xffffffff0800780c */ /* 0x040fe40003f04270 */
[----:B------:R-:W-:Y:S01]  /*5b50*/  LOP3.LUT R5, R8, 0x3fffffff, RZ, 0xc0, !PT ;  /* 0x3fffffff08057812 */ /* 0x000fe200078ec0ff */
[----:B------:R-:W-:Y:S05]  /*5b60*/  WARPSYNC.EXCLUSIVE R6 ;  /* 0x0000000006007348 */ /* 0x000fea0003a00000 */
[----:B------:R-:W-:-:S05]  /*5b70*/  IMAD.IADD R0, R5, 0x1, R0 ;  /* 0x0000000105007824 */ /* 0x000fca00078e0200 */
[----:B------:R-:W-:-:S07]  /*5b80*/  VOTE.ANY R6, PT, P0 ;  /* 0x0000000000067806 */ /* 0x000fce00000e0100 */
[----:B------:R-:W-:Y:S05]  /*5b90*/  BSYNC.RECONVERGENT B2 ;  /* 0x0000000000027941 */ /* 0x000fea0003800200 */
.L_x_281:
[----:B------:R-:W-:Y:S01]  /*5ba0*/  ISETP.GT.U32.AND P1, PT, R7, 0x1, PT ;  /* 0x000000010700780c */ /* 0x000fe20003f24070 */
[----:B------:R-:W-:-:S12]  /*5bb0*/  IMAD.MOV.U32 R7, RZ, RZ, R11 ;  /* 0x000000ffff077224 */ /* 0x000fd800078e000b */
[----:B------:R-:W-:Y:S05]  /*5bc0*/  @P0 BRA P1, `(.L_x_282) ;  /* 0xfffffffc00ac0947 */ /* 0x000fea000083ffff */
[----:B------:R-:W-:Y:S05]  /*5bd0*/  BSYNC B0 ;  /* 0x0000000000007941 */ /* 0x000fea0003800000 */
.L_x_278:
[----:B------:R2:W3:Y:S02]  /*5be0*/  LDS.64 R4, [R13+0x7200] ;  /* 0x007200000d047984 */ /* 0x0004e40000000a00 */
.L_x_277:
        /* <DEDUP_REMOVED lines=10> */
.L_x_276:
[----:B------:R-:W-:Y:S05]  /*5c90*/  BSYNC B1 ;  /* 0x0000000000017941 */ /* 0x000fea0003800000 */
.L_x_275:
        /* <DEDUP_REMOVED lines=20> */
.L_x_283:
        /* <DEDUP_REMOVED lines=234> */
.L_x_284:
        /* <DEDUP_REMOVED lines=31> */
.L_x_286:
[----:B------:R-:W-:Y:S05]  /*6e70*/  BSYNC.RECONVERGENT B0 ;  /* 0x0000000000007941 */ /* 0x000fea0003800200 */
.L_x_285:
        /* <DEDUP_REMOVED lines=18> */
.L_x_288:
[----:B------:R-:W-:Y:S05]  /*6fa0*/  BSYNC.RECONVERGENT B0 ;  /* 0x0000000000007941 */ /* 0x000fea0003800200 */
.L_x_287:
        /* <DEDUP_REMOVED lines=18> */
.L_x_290:
[----:B------:R-:W-:Y:S05]  /*70d0*/  BSYNC.RECONVERGENT B0 ;  /* 0x0000000000007941 */ /* 0x000fea0003800200 */
.L_x_289:
        /* <DEDUP_REMOVED lines=18> */
.L_x_292:
[----:B------:R-:W-:Y:S05]  /*7200*/  BSYNC.RECONVERGENT B0 ;  /* 0x0000000000007941 */ /* 0x000fea0003800200 */
.L_x_291:
        /* <DEDUP_REMOVED lines=18> */
.L_x_294:
[----:B------:R-:W-:Y:S05]  /*7330*/  BSYNC.RECONVERGENT B0 ;  /* 0x0000000000007941 */ /* 0x000fea0003800200 */
.L_x_293:
        /* <DEDUP_REMOVED lines=18> */
.L_x_296:
[----:B------:R-:W-:Y:S05]  /*7460*/  BSYNC.RECONVERGENT B0 ;  /* 0x0000000000007941 */ /* 0x000fea0003800200 */
.L_x_295:
        /* <DEDUP_REMOVED lines=18> */
.L_x_298:
[----:B------:R-:W-:Y:S05]  /*7590*/  BSYNC.RECONVERGENT B0 ;  /* 0x0000000000007941 */ /* 0x000fea0003800200 */
.L_x_297:
        /* <DEDUP_REMOVED lines=18> */
.L_x_300:
[----:B------:R-:W-:Y:S05]  /*76c0*/  BSYNC.RECONVERGENT B0 ;  /* 0x0000000000007941 */ /* 0x000fea0003800200 */
.L_x_299:
        /* <DEDUP_REMOVED lines=18> */
.L_x_302:
[----:B------:R-:W-:Y:S05]  /*77f0*/  BSYNC.RECONVERGENT B0 ;  /* 0x0000000000007941 */ /* 0x000fea0003800200 */
.L_x_301:
        /* <DEDUP_REMOVED lines=18> */
.L_x_304:
[----:B------:R-:W-:Y:S05]  /*7920*/  BSYNC.RECONVERGENT B0 ;  /* 0x0000000000007941 */ /* 0x000fea0003800200 */
.L_x_303:
        /* <DEDUP_REMOVED lines=18> */
.L_x_306:
[----:B------:R-:W-:Y:S05]  /*7a50*/  BSYNC.RECONVERGENT B0 ;  /* 0x0000000000007941 */ /* 0x000fea0003800200 */
.L_x_305:
        /* <DEDUP_REMOVED lines=17> */
.L_x_308:
[----:B------:R-:W-:Y:S05]  /*7b70*/  BSYNC.RECONVERGENT B0 ;  /* 0x0000000000007941 */ /* 0x000fea0003800200 */
.L_x_307:
        /* <DEDUP_REMOVED lines=16> */
.L_x_310:
[----:B------:R-:W-:Y:S05]  /*7c80*/  BSYNC.RECONVERGENT B0 ;  /* 0x0000000000007941 */ /* 0x000fea0003800200 */
.L_x_309:
        /* <DEDUP_REMOVED lines=16> */
.L_x_312:
[----:B------:R-:W-:Y:S05]  /*7d90*/  BSYNC.RECONVERGENT B0 ;  /* 0x0000000000007941 */ /* 0x000fea0003800200 */
.L_x_311:
        /* <DEDUP_REMOVED lines=16> */
.L_x_314:
[----:B------:R-:W-:Y:S05]  /*7ea0*/  BSYNC.RECONVERGENT B0 ;  /* 0x0000000000007941 */ /* 0x000fea0003800200 */
.L_x_313:
        /* <DEDUP_REMOVED lines=16> */
.L_x_316:
[----:B------:R-:W-:Y:S05]  /*7fb0*/  BSYNC.RECONVERGENT B0 ;  /* 0x0000000000007941 */ /* 0x000fea0003800200 */
.L_x_315:
        /* <DEDUP_REMOVED lines=16> */
.L_x_318:
[----:B------:R-:W-:Y:S05]  /*80c0*/  BSYNC.RECONVERGENT B0 ;  /* 0x0000000000007941 */ /* 0x000fea0003800200 */
.L_x_317:
        /* <DEDUP_REMOVED lines=16> */
.L_x_320:
[----:B------:R-:W-:Y:S05]  /*81d0*/  BSYNC.RECONVERGENT B0 ;  /* 0x0000000000007941 */ /* 0x000fea0003800200 */
.L_x_319:
        /* <DEDUP_REMOVED lines=18> */
.L_x_234:
[----:B------:R-:W-:Y:S02]  /*8300*/  IMAD.MOV.U32 R50, RZ, RZ, R19 ;  /* 0x000000ffff327224 */ /* 0x000fe400078e0013 */
[----:B------:R-:W-:Y:S02]  /*8310*/  IMAD.MOV.U32 R49, RZ, RZ, 0x1 ;  /* 0x00000001ff317424 */ /* 0x000fe400078e00ff */
[----:B------:R-:W-:Y:S02]  /*8320*/  IMAD.MOV.U32 R52, RZ, RZ, RZ ;  /* 0x000000ffff347224 */ /* 0x000fe400078e00ff */
[----:B------:R-:W-:-:S07]  /*8330*/  IMAD.MOV.U32 R47, RZ, RZ, -0x1 ;  /* 0xffffffffff2f7424 */ /* 0x000fce00078e00ff */
[----:B------:R-:W-:Y:S05]  /*8340*/  WARPSYNC.COLLECTIVE R47, `(.L_x_321) ;  /* 0x000000002f087348 */ /* 0x000fea0003c00000 */
[----:B------:R0:W1:Y:S02]  /*8350*/  SHFL.UP P0, R48, R50, R49, R52 ;  /* 0x0400003132307389 */ /* 0x0000640000000034 */
[----:B01----:R-:W-:Y:S05]  /*8360*/  ENDCOLLECTIVE ;  /* 0x000000000000791b */ /* 0x003fea0003800000 */
.L_x_321:
[----:B------:R-:W-:Y:S02]  /*8370*/  IMAD.MOV.U32 R49, RZ, RZ, 0x2 ;  /* 0x00000002ff317424 */ /* 0x000fe400078e00ff */
[----:B------:R-:W-:-:S04]  /*8380*/  IMAD.MOV.U32 R20, RZ, RZ, R48 ;  /* 0x000000ffff147224 */ /* 0x000fc800078e0030 */
[----:B------:R-:W-:-:S04]  /*8390*/  @P0 IMAD.IADD R20, R19, 0x1, R20 ;  /* 0x0000000113140824 */ /* 0x000fc800078e0214 */
[----:B------:R-:W-:-:S07]  /*83a0*/  IMAD.MOV.U32 R50, RZ, RZ, R20 ;  /* 0x000000ffff327224 */ /* 0x000fce00078e0014 */
[----:B------:R-:W-:Y:S05]  /*83b0*/  WARPSYNC.COLLECTIVE R47, `(.L_x_322) ;  /* 0x000000002f087348 */ /* 0x000fea0003c00000 */
[----:B------:R0:W1:Y:S02]  /*83c0*/  SHFL.UP P0, R48, R50, R49, R52 ;  /* 0x0400003132307389 */ /* 0x0000640000000034 */
[----:B01----:R-:W-:Y:S05]  /*83d0*/  ENDCOLLECTIVE ;  /* 0x000000000000791b */ /* 0x003fea0003800000 */
.L_x_322:
[----:B------:R-:W-:Y:S02]  /*83e0*/  IMAD.MOV.U32 R49, RZ, RZ, 0x4 ;  /* 0x00000004ff317424 */ /* 0x000fe400078e00ff */
[----:B------:R-:W-:-:S04]  /*83f0*/  IMAD.MOV.U32 R21, RZ, RZ, R48 ;  /* 0x000000ffff157224 */ /* 0x000fc800078e0030 */
[----:B------:R-:W-:-:S04]  /*8400*/  @P0 IMAD.IADD R21, R20, 0x1, R21 ;  /* 0x0000000114150824 */ /* 0x000fc800078e0215 */
[----:B------:R-:W-:-:S07]  /*8410*/  IMAD.MOV.U32 R50, RZ, RZ, R21 ;  /* 0x000000ffff327224 */ /* 0x000fce00078e0015 */
[----:B------:R-:W-:Y:S05]  /*8420*/  WARPSYNC.COLLECTIVE R47, `(.L_x_323) ;  /* 0x000000002f087348 */ /* 0x000fea0003c00000 */
[----:B------:R0:W1:Y:S02]  /*8430*/  SHFL.UP P0, R48, R50, R49, R52 ;  /* 0x0400003132307389 */ /* 0x0000640000000034 */
[----:B01----:R-:W-:Y:S05]  /*8440*/  ENDCOLLECTIVE ;  /* 0x000000000000791b */ /* 0x003fea0003800000 */
.L_x_323:
[----:B------:R-:W-:Y:S02]  /*8450*/  IMAD.MOV.U32 R49, RZ, RZ, 0x8 ;  /* 0x00000008ff317424 */ /* 0x000fe400078e00ff */
[----:B------:R-:W-:-:S04]  /*8460*/  IMAD.MOV.U32 R22, RZ, RZ, R48 ;  /* 0x000000ffff167224 */ /* 0x000fc800078e0030 */
[----:B------:R-:W-:-:S04]  /*8470*/  @P0 IMAD.IADD R22, R21, 0x1, R22 ;  /* 0x0000000115160824 */ /* 0x000fc800078e0216 */
[----:B------:R-:W-:-:S07]  /*8480*/  IMAD.MOV.U32 R50, RZ, RZ, R22 ;  /* 0x000000ffff327224 */ /* 0x000fce00078e0016 */
[----:B------:R-:W-:Y:S05]  /*8490*/  WARPSYNC.COLLECTIVE R47, `(.L_x_324) ;  /* 0x000000002f087348 */ /* 0x000fea0003c00000 */
[----:B------:R0:W1:Y:S02]  /*84a0*/  SHFL.UP P0, R48, R50, R49, R52 ;  /* 0x0400003132307389 */ /* 0x0000640000000034 */
[----:B01----:R-:W-:Y:S05]  /*84b0*/  ENDCOLLECTIVE ;  /* 0x000000000000791b */ /* 0x003fea0003800000 */
.L_x_324:
[----:B------:R-:W-:Y:S02]  /*84c0*/  IMAD.MOV.U32 R49, RZ, RZ, 0x10 ;  /* 0x00000010ff317424 */ /* 0x000fe400078e00ff */
[----:B------:R-:W-:-:S04]  /*84d0*/  IMAD.MOV.U32 R23, RZ, RZ, R48 ;  /* 0x000000ffff177224 */ /* 0x000fc800078e0030 */
[----:B------:R-:W-:-:S04]  /*84e0*/  @P0 IMAD.IADD R23, R22, 0x1, R23 ;  /* 0x0000000116170824 */ /* 0x000fc800078e0217 */
[----:B------:R-:W-:-:S07]  /*84f0*/  IMAD.MOV.U32 R50, RZ, RZ, R23 ;  /* 0x000000ffff327224 */ /* 0x000fce00078e0017 */
[----:B------:R-:W-:Y:S05]  /*8500*/  WARPSYNC.COLLECTIVE R47, `(.L_x_325) ;  /* 0x000000002f087348 */ /* 0x000fea0003c00000 */
[----:B------:R0:W1:Y:S02]  /*8510*/  SHFL.UP P0, R48, R50, R49, R52 ;  /* 0x0400003132307389 */ /* 0x0000640000000034 */
[----:B01----:R-:W-:Y:S05]  /*8520*/  ENDCOLLECTIVE ;  /* 0x000000000000791b */ /* 0x003fea0003800000 */
.L_x_325:
[----:B------:R-:W-:Y:S05]  /*8530*/  BRA `(.L_x_326) ;  /* 0xffffff9c00b07947 */ /* 0x000fea000383ffff */
.L_x_327:
        /* <DEDUP_REMOVED lines=12> */
.L_x_14327:


//--------------------- .text._ZN3cub18CUB_300001_SM_10006detail10radix_sort33DeviceRadixSortExclusiveSumKernelINS1_5radix10policy_hubIiNS0_8NullTypeEyE10Policy1000EyEEvPT0_ --------------------------
	.section	.text._ZN3cub18CUB_300001_SM_10006detail10radix_sort33DeviceRadixSortExclusiveSumKernelINS1_5radix10policy_hubIiNS0_8NullTypeEyE10Policy1000EyEEvPT0_,"ax",@progbits
	.align	128
        .global         _ZN3cub18CUB_300001_SM_10006detail10radix_sort33DeviceRadixSortExclusiveSumKernelINS1_5radix10policy_hubIiNS0_8NullTypeEyE10Policy1000EyEEvPT0_
        .type           _ZN3cub18CUB_300001_SM_10006detail10radix_sort33DeviceRadixSortExclusiveSumKernelINS1_5radix10policy_hubIiNS0_8NullTypeEyE10Policy1000EyEEvPT0_,@function
        .size           _ZN3cub18CUB_300001_SM_10006detail10radix_sort33DeviceRadixSortExclusiveSumKernelINS1_5radix10policy_hubIiNS0_8NullTypeEyE10Policy1000EyEEvPT0_,(.L_x_14328 - _ZN3cub18CUB_300001_SM_10006detail10radix_sort33DeviceRadixSortExclusiveSumKernelINS1_5radix10policy_hubIiNS0_8NullTypeEyE10Policy1000EyEEvPT0_)
        .other          _ZN3cub18CUB_300001_SM_10006detail10radix_sort33DeviceRadixSortExclusiveSumKernelINS1_5radix10policy_hubIiNS0_8NullTypeEyE10Policy1000EyEEvPT0_,@"STO_CUDA_ENTRY STV_DEFAULT"
_ZN3cub18CUB_300001_SM_10006detail10radix_sort33DeviceRadixSortExclusiveSumKernelINS1_5radix10policy_hubIiNS0_8NullTypeEyE10Policy1000EyEEvPT0_:
.text._ZN3cub18CUB_300001_SM_10006detail10radix_sort33DeviceRadixSortExclusiveSumKernelINS1_5radix10policy_hubIiNS0_8NullTypeEyE10Policy1000EyEEvPT0_:
[----:B------:R-:W-:Y:S01]  /*0000*/  LDC R1, c[0x0][0x37c] ;  /* 0x0000df00ff017b82 */ /* 0x000fe20000000800 */
[----:B------:R-:W0:Y:S07]  /*0010*/  S2R R18, SR_TID.X ;  /* 0x0000000000127919 */ /* 0x000e2e0000002100 */
[----:B------:R-:W1:Y:S01]  /*0020*/  LDC.64 R16, c[0x0][0x380] ;  /* 0x0000e000ff107b82 */ /* 0x000e620000000a00 */
[----:B------:R-:W2:Y:S01]  /*0030*/  LDCU.64 UR4, c[0x0][0x358] ;  /* 0x00006b00ff0477ac */ /* 0x000ea20008000a00 */
[----:B------:R-:W3:Y:S01]  /*0040*/  S2R R5, SR_CTAID.X ;  /* 0x0000000000057919 */ /* 0x000ee20000002500 */
[----:B0-----:R-:W-:Y:S01]  /*0050*/  ISETP.GT.U32.AND P1, PT, R18, 0xff, PT ;  /* 0x000000ff1200780c */ /* 0x001fe20003f24070 */
[----:B---3--:R-:W-:-:S04]  /*0060*/  IMAD R5, R5, 0x100, R18 ;  /* 0x0000010005057824 */ /* 0x008fc800078e0212 */
[----:B-1----:R-:W-:-:S08]  /*0070*/  IMAD.WIDE R16, R5, 0x8, R16 ;  /* 0x0000000805107825 */ /* 0x002fd000078e0210 */
[----:B--2---:R-:W2:Y:S01]  /*0080*/  @!P1 LDG.E.64 R2, desc[UR4][R16.64] ;  /* 0x0000000410029981 */ /* 0x004ea2000c1e1b00 */
[----:B------:R-:W-:Y:S02]  /*0090*/  MOV R0, 0x400 ;  /* 0x0000040000007802 */ /* 0x000fe40000000f00 */
[C---:B------:R-:W-:Y:S01]  /*00a0*/  ISETP.GT.U32.AND P0, PT, R18.reuse, 0x1f, PT ;  /* 0x0000001f1200780c */ /* 0x040fe20003f04070 */
[----:B------:R-:W0:Y:S02]  /*00b0*/  S2R R5, SR_CgaCtaId ;  /* 0x0000000000057919 */ /* 0x000e240000008800 */
[----:B0-----:R-:W-:Y:S02]  /*00c0*/  LEA R5, R5, R0, 0x18 ;  /* 0x0000000005057211 */ /* 0x001fe400078ec0ff */
[----:B------:R-:W-:-:S05]  /*00d0*/  LEA.HI R0, R18, R18, RZ, 0x1d ;  /* 0x0000001212007211 */ /* 0x000fca00078fe8ff */
[----:B------:R-:W-:-:S05]  /*00e0*/  IMAD R0, R0, 0x8, R5 ;  /* 0x0000000800007824 */ /* 0x000fca00078e0205 */
[----:B--2---:R0:W-:Y:S01]  /*00f0*/  STS.64 [R0+0x10], R2 ;  /* 0x0000100200007388 */ /* 0x0041e20000000a00 */
[----:B------:R-:W-:Y:S06]  /*0100*/  BAR.SYNC.DEFER_BLOCKING 0x0 ;  /* 0x0000000000007b1d */ /* 0x000fec0000010000 */
[----:B------:R-:W-:Y:S05]  /*0110*/  @P0 BRA `(.L_x_328) ;  /* 0x0000000400240947 */ /* 0x000fea0003800000 */
[----:B------:R-:W-:Y:S01]  /*0120*/  IMAD R18, R18, 0x48, R5 ;  /* 0x0000004812127824 */ /* 0x000fe200078e0205 */
[----:B------:R-:W-:-:S04]  /*0130*/  UMOV UR6, 0xffffffff ;  /* 0xffffffff00067882 */ /* 0x000fc80000000000 */
[----:B------:R-:W-:Y:S04]  /*0140*/  LDS.64 R14, [R18+0x10] ;  /* 0x00001000120e7984 */ /* 0x000fe80000000a00 */
[----:B------:R-:W-:Y:S04]  /*0150*/  LDS.64 R12, [R18+0x18] ;  /* 0x00001800120c7984 */ /* 0x000fe80000000a00 */
[----:B------:R-:W1:Y:S04]  /*0160*/  LDS.64 R10, [R18+0x20] ;  /* 0x00002000120a7984 */ /* 0x000e680000000a00 */
[----:B------:R-:W-:Y:S04]  /*0170*/  LDS.64 R8, [R18+0x28] ;  /* 0x0000280012087984 */ /* 0x000fe80000000a00 */
[----:B------:R-:W2:Y:S04]  /*0180*/  LDS.64 R6, [R18+0x30] ;  /* 0x0000300012067984 */ /* 0x000ea80000000a00 */
[----:B------:R-:W-:Y:S04]  /*0190*/  LDS.64 R4, [R18+0x38] ;  /* 0x0000380012047984 */ /* 0x000fe80000000a00 */
[----:B0-----:R-:W0:Y:S04]  /*01a0*/  LDS.64 R2, [R18+0x40] ;  /* 0x0000400012027984 */ /* 0x001e280000000a00 */
[----:B------:R-:W3:Y:S01]  /*01b0*/  LDS.64 R20, [R18+0x48] ;  /* 0x0000480012147984 */ /* 0x000ee20000000a00 */
[----:B-1----:R-:W-:-:S04]  /*01c0*/  IADD3 R19, P3, P4, R10, R12, R14 ;  /* 0x0000000c0a137210 */ /* 0x002fc80007c7e00e */
[----:B------:R-:W-:Y:S02]  /*01d0*/  IADD3.X R23, PT, PT, R11, R13, R15, P3, P4 ;  /* 0x0000000d0b177210 */ /* 0x000fe40001fe840f */
[----:B--2---:R-:W-:-:S04]  /*01e0*/  IADD3 R19, P0, P2, R6, R19, R8 ;  /* 0x0000001306137210 */ /* 0x004fc80007a1e008 */
[----:B------:R-:W-:Y:S02]  /*01f0*/  IADD3.X R23, PT, PT, R7, R23, R9, P0, P2 ;  /* 0x0000001707177210 */ /* 0x000fe400007e4409 */
[----:B0-----:R-:W-:-:S04]  /*0200*/  IADD3 R19, P3, P4, R2, R19, R4 ;  /* 0x0000001302137210 */ /* 0x001fc80007c7e004 */
[----:B---3--:R-:W-:Y:S02]  /*0210*/  IADD3 R20, P0, PT, R20, R19, RZ ;  /* 0x0000001314147210 */ /* 0x008fe40007f1e0ff */
[----:B------:R-:W-:-:S05]  /*0220*/  IADD3.X R19, PT, PT, R3, R23, R5, P3, P4 ;  /* 0x0000001703137210 */ /* 0x000fca0001fe8405 */
[----:B------:R-:W-:Y:S01]  /*0230*/  IMAD.X R19, R21, 0x1, R19, P0 ;  /* 0x0000000115137824 */ /* 0x000fe200000e0613 */
[----:B------:R-:W-:Y:S06]  /*0240*/  BRA.DIV UR6, `(.L_x_329) ;  /* 0x0000000206f07947 */ /* 0x000fec000b800000 */
[----:B------:R-:W0:Y:S04]  /*0250*/  SHFL.UP PT, R27, R20, 0x1, RZ ;  /* 0x04200000141b7989 */ /* 0x000e2800000e00ff */
[----:B------:R-:W1:Y:S01]  /*0260*/  SHFL.UP P0, R25, R19, 0x1, RZ ;  /* 0x0420000013197989 */ /* 0x000e6200000000ff */
[----:B0-----:R-:W-:-:S04]  /*0270*/  IADD3 R22, P2, PT, R27, R20, RZ ;  /* 0x000000141b167210 */ /* 0x001fc80007f5e0ff */
[----:B-1----:R-:W-:Y:S01]  /*0280*/  SEL R27, R22, R27, P0 ;  /* 0x0000001b161b7207 */ /* 0x002fe20000000000 */
[----:B------:R-:W-:-:S04]  /*0290*/  IMAD.X R26, R25, 0x1, R19, P2 ;  /* 0x00000001191a7824 */ /* 0x000fc800010e0613 */
[----:B------:R-:W0:Y:S01]  /*02a0*/  SHFL.UP PT, R28, R27, 0x2, RZ ;  /* 0x044000001b1c7989 */ /* 0x000e2200000e00ff */
[----:B------:R-:W-:-:S05]  /*02b0*/  SEL R26, R26, R25, P0 ;  /* 0x000000191a1a7207 */ /* 0x000fca0000000000 */
[----:B------:R-:W1:Y:S01]  /*02c0*/  SHFL.UP P0, R25, R26, 0x2, RZ ;  /* 0x044000001a197989 */ /* 0x000e6200000000ff */
[----:B0-----:R-:W-:-:S05]  /*02d0*/  IADD3 R21, P2, PT, R28, R27, RZ ;  /* 0x0000001b1c157210 */ /* 0x001fca0007f5e0ff */
[----:B-1----:R-:W-:Y:S01]  /*02e0*/  IMAD.X R22, R25, 0x1, R26, P2 ;  /* 0x0000000119167824 */ /* 0x002fe200010e061a */
[----:B------:R-:W-:-:S04]  /*02f0*/  SEL R28, R21, R28, P0 ;  /* 0x0000001c151c7207 */ /* 0x000fc80000000000 */
[----:B------:R-:W-:Y:S01]  /*0300*/  SEL R29, R22, R25, P0 ;  /* 0x00000019161d7207 */ /* 0x000fe20000000000 */
        /* <DEDUP_REMOVED lines=12> */
[----:B------:R0:W1:Y:S04]  /*03d0*/  SHFL.UP PT, R28, R27, 0x10, RZ ;  /* 0x060000001b1c7989 */ /* 0x00006800000e00ff */
[----:B------:R0:W2:Y:S02]  /*03e0*/  SHFL.UP P0, R25, R26, 0x10, RZ ;  /* 0x060000001a197989 */ /* 0x0000a400000000ff */
.L_x_340:
[----:B-1----:R-:W-:-:S04]  /*03f0*/  IADD3 R21, P2, PT, R28, R27, RZ ;  /* 0x0000001b1c157210 */ /* 0x002fc80007f5e0ff */
[----:B--2---:R-:W-:Y:S01]  /*0400*/  SEL R21, R21, R28, P0 ;  /* 0x0000001c15157207 */ /* 0x004fe20000000000 */
[----:B------:R-:W-:-:S05]  /*0410*/  IMAD.X R22, R25, 0x1, R26, P2 ;  /* 0x0000000119167824 */ /* 0x000fca00010e061a */
[----:B------:R-:W-:Y:S02]  /*0420*/  SEL R22, R22, R25, P0 ;  /* 0x0000001916167207 */ /* 0x000fe40000000000 */
[----:B------:R-:W-:-:S05]  /*0430*/  IADD3 R20, P0, PT, R21, -R20, RZ ;  /* 0x8000001415147210 */ /* 0x000fca0007f1e0ff */
[----:B------:R-:W-:Y:S01]  /*0440*/  IMAD.X R21, R22, 0x1, ~R19, P0 ;  /* 0x0000000116157824 */ /* 0x000fe200000e0e13 */
[----:B------:R-:W-:-:S04]  /*0450*/  IADD3 R14, P0, PT, R14, R20, RZ ;  /* 0x000000140e0e7210 */ /* 0x000fc80007f1e0ff */
[----:B------:R1:W-:Y:S01]  /*0460*/  STS.64 [R18+0x10], R20 ;  /* 0x0000101412007388 */ /* 0x0003e20000000a00 */
[----:B------:R-:W-:Y:S01]  /*0470*/  IMAD.X R15, R15, 0x1, R21, P0 ;  /* 0x000000010f0f7824 */ /* 0x000fe200000e0615 */
        /* <DEDUP_REMOVED lines=17> */
[----:B------:R-:W-:-:S05]  /*0590*/  IMAD.X R3, R3, 0x1, R5, P0 ;  /* 0x0000000103037824 */ /* 0x000fca00000e0605 */
[----:B------:R1:W-:Y:S03]  /*05a0*/  STS.64 [R18+0x48], R2 ;  /* 0x0000480212007388 */ /* 0x0003e60000000a00 */
.L_x_328:
[----:B------:R-:W-:Y:S05]  /*05b0*/  WARPSYNC.ALL ;  /* 0x0000000000007948 */ /* 0x000fea0003800000 */
[----:B------:R-:W-:Y:S06]  /*05c0*/  BAR.SYNC.DEFER_BLOCKING 0x0 ;  /* 0x0000000000007b1d */ /* 0x000fec0000010000 */
[----:B------:R-:W-:Y:S05]  /*05d0*/  @P1 EXIT ;  /* 0x000000000000194d */ /* 0x000fea0003800000 */
[----:B01----:R-:W0:Y:S04]  /*05e0*/  LDS.64 R2, [R0+0x10] ;  /* 0x0000100000027984 */ /* 0x003e280000000a00 */
[----:B0-----:R-:W-:Y:S01]  /*05f0*/  STG.E.64 desc[UR4][R16.64], R2 ;  /* 0x0000000210007986 */ /* 0x001fe2000c101b04 */
[----:B------:R-:W-:Y:S05]  /*0600*/  EXIT ;  /* 0x000000000000794d */ /* 0x000fea0003800000 */
.L_x_329:
[----:B------:R-:W-:Y:S02]  /*0610*/  IMAD.MOV.U32 R24, RZ, RZ, R20 ;  /* 0x000000ffff187224 */ /* 0x000fe400078e0014 */
[----:B------:R-:W-:Y:S02]  /*0620*/  IMAD.MOV.U32 R23, RZ, RZ, 0x1 ;  /* 0x00000001ff177424 */ /* 0x000fe400078e00ff */
[----:B------:R-:W-:Y:S02]  /*0630*/  IMAD.MOV.U32 R22, RZ, RZ, RZ ;  /* 0x000000ffff167224 */ /* 0x000fe400078e00ff */
[----:B------:R-:W-:-:S07]  /*0640*/  IMAD.MOV.U32 R21, RZ, RZ, -0x1 ;  /* 0xffffffffff157424 */ /* 0x000fce00078e00ff */
[----:B------:R-:W-:Y:S05]  /*0650*/  WARPSYNC.COLLECTIVE R21, `(.L_x_330) ;  /* 0x0000000015087348 */ /* 0x000fea0003c00000 */
[----:B------:R0:W1:Y:S02]  /*0660*/  SHFL.UP P0, R25, R24, R23, R22 ;  /* 0x0400001718197389 */ /* 0x0000640000000016 */
[----:B01----:R-:W-:Y:S05]  /*0670*/  ENDCOLLECTIVE ;  /* 0x000000000000791b */ /* 0x003fea0003800000 */
.L_x_330:
[----:B------:R-:W-:Y:S02]  /*0680*/  IMAD.MOV.U32 R24, RZ, RZ, R19 ;  /* 0x000000ffff187224 */ /* 0x000fe400078e0013 */
[----:B------:R-:W-:-:S07]  /*0690*/  IMAD.MOV.U32 R27, RZ, RZ, R25 ;  /* 0x000000ffff1b7224 */ /* 0x000fce00078e0019 */
[----:B------:R-:W-:Y:S05]  /*06a0*/  WARPSYNC.COLLECTIVE R21, `(.L_x_331) ;  /* 0x0000000015087348 */ /* 0x000fea0003c00000 */
[----:B------:R0:W1:Y:S02]  /*06b0*/  SHFL.UP P0, R25, R24, R23, R22 ;  /* 0x0400001718197389 */ /* 0x0000640000000016 */
[----:B01----:R-:W-:Y:S05]  /*06c0*/  ENDCOLLECTIVE ;  /* 0x000000000000791b */ /* 0x003fea0003800000 */
.L_x_331:
[----:B------:R-:W-:Y:S01]  /*06d0*/  IADD3 R26, P2, PT, R27, R20, RZ ;  /* 0x000000141b1a7210 */ /* 0x000fe20007f5e0ff */
[----:B------:R-:W-:-:S03]  /*06e0*/  IMAD.MOV.U32 R23, RZ, RZ, 0x2 ;  /* 0x00000002ff177424 */ /* 0x000fc600078e00ff */
[----:B------:R-:W-:Y:S01]  /*06f0*/  SEL R27, R26, R27, P0 ;  /* 0x0000001b1a1b7207 */ /* 0x000fe20000000000 */
[----:B------:R-:W-:-:S04]  /*0700*/  IMAD.X R26, R25, 0x1, R19, P2 ;  /* 0x00000001191a7824 */ /* 0x000fc800010e0613 */
[----:B------:R-:W-:Y:S01]  /*0710*/  IMAD.MOV.U32 R24, RZ, RZ, R27 ;  /* 0x000000ffff187224 */ /* 0x000fe200078e001b */
[----:B------:R-:W-:-:S07]  /*0720*/  SEL R26, R26, R25, P0 ;  /* 0x000000191a1a7207 */ /* 0x000fce0000000000 */
[----:B------:R-:W-:Y:S05]  /*0730*/  WARPSYNC.COLLECTIVE R21, `(.L_x_332) ;  /* 0x0000000015087348 */ /* 0x000fea0003c00000 */
[----:B------:R0:W1:Y:S02]  /*0740*/  SHFL.UP P0, R25, R24, R23, R22 ;  /* 0x0400001718197389 */ /* 0x0000640000000016 */
[----:B01----:R-:W-:Y:S05]  /*0750*/  ENDCOLLECTIVE ;  /* 0x000000000000791b */ /* 0x003fea0003800000 */
.L_x_332:
[----:B------:R-:W-:Y:S02]  /*0760*/  IMAD.MOV.U32 R24, RZ, RZ, R26 ;  /* 0x000000ffff187224 */ /* 0x000fe400078e001a */
[----:B------:R-:W-:-:S07]  /*0770*/  IMAD.MOV.U32 R28, RZ, RZ, R25 ;  /* 0x000000ffff1c7224 */ /* 0x000fce00078e0019 */
[----:B------:R-:W-:Y:S05]  /*0780*/  WARPSYNC.COLLECTIVE R21, `(.L_x_333) ;  /* 0x0000000015087348 */ /* 0x000fea0003c00000 */
[----:B------:R0:W1:Y:S02]  /*0790*/  SHFL.UP P0, R25, R24, R23, R22 ;  /* 0x0400001718197389 */ /* 0x0000640000000016 */
[----:B01----:R-:W-:Y:S05]  /*07a0*/  ENDCOLLECTIVE ;  /* 0x000000000000791b */ /* 0x003fea0003800000 */
.L_x_333:
        /* <DEDUP_REMOVED lines=9> */
.L_x_334:
[----:B------:R-:W-:Y:S02]  /*0840*/  IMAD.MOV.U32 R24, RZ, RZ, R29 ;  /* 0x000000ffff187224 */ /* 0x000fe400078e001d */
[----:B------:R-:W-:-:S07]  /*0850*/  IMAD.MOV.U32 R27, RZ, RZ, R25 ;  /* 0x000000ffff1b7224 */ /* 0x000fce00078e0019 */
[----:B------:R-:W-:Y:S05]  /*0860*/  WARPSYNC.COLLECTIVE R21, `(.L_x_335) ;  /* 0x0000000015087348 */ /* 0x000fea0003c00000 */
[----:B------:R0:W1:Y:S02]  /*0870*/  SHFL.UP P0, R25, R24, R23, R22 ;  /* 0x0400001718197389 */ /* 0x0000640000000016 */
[----:B01----:R-:W-:Y:S05]  /*0880*/  ENDCOLLECTIVE ;  /* 0x000000000000791b */ /* 0x003fea0003800000 */
.L_x_335:
        /* <DEDUP_REMOVED lines=9> */
.L_x_336:
[----:B------:R-:W-:Y:S02]  /*0920*/  IMAD.MOV.U32 R24, RZ, RZ, R29 ;  /* 0x000000ffff187224 */ /* 0x000fe400078e001d */
[----:B------:R-:W-:-:S07]  /*0930*/  IMAD.MOV.U32 R27, RZ, RZ, R25 ;  /* 0x000000ffff1b7224 */ /* 0x000fce00078e0019 */
[----:B------:R-:W-:Y:S05]  /*0940*/  WARPSYNC.COLLECTIVE R21, `(.L_x_337) ;  /* 0x0000000015087348 */ /* 0x000fea0003c00000 */
[----:B------:R0:W1:Y:S02]  /*0950*/  SHFL.UP P0, R25, R24, R23, R22 ;  /* 0x0400001718197389 */ /* 0x0000640000000016 */
[----:B01----:R-:W-:Y:S05]  /*0960*/  ENDCOLLECTIVE ;  /* 0x000000000000791b */ /* 0x003fea0003800000 */
.L_x_337:
        /* <DEDUP_REMOVED lines=9> */
.L_x_338:
[----:B------:R-:W-:Y:S02]  /*0a00*/  IMAD.MOV.U32 R24, RZ, RZ, R26 ;  /* 0x000000ffff187224 */ /* 0x000fe400078e001a */
[----:B------:R-:W-:-:S07]  /*0a10*/  IMAD.MOV.U32 R28, RZ, RZ, R25 ;  /* 0x000000ffff1c7224 */ /* 0x000fce00078e0019 */
[----:B------:R-:W-:Y:S05]  /*0a20*/  WARPSYNC.COLLECTIVE R21, `(.L_x_339) ;  /* 0x0000000015087348 */ /* 0x000fea0003c00000 */
[----:B------:R0:W1:Y:S02]  /*0a30*/  SHFL.UP P0, R25, R24, R23, R22 ;  /* 0x0400001718197389 */ /* 0x0000640000000016 */
[----:B01----:R-:W-:Y:S05]  /*0a40*/  ENDCOLLECTIVE ;  /* 0x000000000000791b */ /* 0x003fea0003800000 */
.L_x_339:
[----:B------:R-:W-:Y:S05]  /*0a50*/  BRA `(.L_x_340) ;  /* 0xfffffff800647947 */ /* 0x000fea000383ffff */
.L_x_341:
        /* <DEDUP_REMOVED lines=10> */
.L_x_14328:


//--------------------- .text._ZN3cub18CUB_300001_SM_10006detail10radix_sort30DeviceRadixSortHistogramKernelINS1_5radix10policy_hubIiNS0_8NullTypeEyE10Policy1000ELNS0_9SortOrderE0EiyNS1_21identity_decomposer_tEEEvPT2_PKT1_SB_iiT3_ --------------------------
	.section	.text._ZN3cub18CUB_300001_SM_10006detail10radix_sort30DeviceRadixSortHistogramKernelINS1_5radix10policy_hubIiNS0_8NullTypeEyE10Policy1000ELNS0_9SortOrderE0EiyNS1_21identity_decomposer_tEEEvPT2_PKT1_SB_iiT3_,"ax",@progbits
	.align	128
        .global         _ZN3cub18CUB_300001_SM_10006detail10radix_sort30DeviceRadixSortHistogramKernelINS1_5radix10policy_hubIiNS0_8NullTypeEyE10Policy1000ELNS0_9SortOrderE0EiyNS1_21identity_decomposer_tEEEvPT2_PKT1_SB_iiT3_
        .type           _ZN3cub18CUB_300001_SM_10006detail10radix_sort30DeviceRadixSortHistogramKernelINS1_5radix10policy_hubIiNS0_8NullTypeEyE10Policy1000ELNS0_9SortOrderE0EiyNS1_21identity_decomposer_tEEEvPT2_PKT1_SB_iiT3_,@function
        .size           _ZN3cub18CUB_300001_SM_10006detail10radix_sort30DeviceRadixSortHistogramKernelINS1_5radix10policy_hubIiNS0_8NullTypeEyE10Policy1000ELNS0_9SortOrderE0EiyNS1_21identity_decomposer_tEEEvPT2_PKT1_SB_iiT3_,(.L_x_14329 - _ZN3cub18CUB_300001_SM_10006detail10radix_sort30DeviceRadixSortHistogramKernelINS1_5radix10policy_hubIiNS0_8NullTypeEyE10Policy1000ELNS0_9SortOrderE0EiyNS1_21identity_decomposer_tEEEvPT2_PKT1_SB_iiT3_)
        .other          _ZN3cub18CUB_300001_SM_10006detail10radix_sort30DeviceRadixSortHistogramKernelINS1_5radix10policy_hubIiNS0_8NullTypeEyE10Policy1000ELNS0_9SortOrderE0EiyNS1_21identity_decomposer_tEEEvPT2_PKT1_SB_iiT3_,@"STO_CUDA_ENTRY STV_DEFAULT"
_ZN3cub18CUB_300001_SM_10006detail10radix_sort30DeviceRadixSortHistogramKernelINS1_5radix10policy_hubIiNS0_8NullTypeEyE10Policy1000ELNS0_9SortOrderE0EiyNS1_21identity_decomposer_tEEEvPT2_PKT1_SB_iiT3_:
.text._ZN3cub18CUB_300001_SM_10006detail10radix_sort30DeviceRadixSortHistogramKernelINS1_5radix10policy_hubIiNS0_8NullTypeEyE10Policy1000ELNS0_9SortOrderE0EiyNS1_21identity_decomposer_tEEEvPT2_PKT1_SB_iiT3_:
        /* <DEDUP_REMOVED lines=42> */
.L_x_425:
        /* <DEDUP_REMOVED lines=9> */
.L_x_345:
        /* <DEDUP_REMOVED lines=21> */
.L_x_344:
        /* <DEDUP_REMOVED lines=19> */
.L_x_347:
        /* <DEDUP_REMOVED lines=18> */
.L_x_346:
[----:B------:R-:W-:-:S13]  /*06d0*/  ISETP.GT.U32.AND P2, PT, R4, 0x7f, PT ;  /* 0x0000007f0400780c */ /* 0x000fda0003f44070 */
[----:B------:R-:W-:Y:S05]  /*06e0*/  @P2 BRA `(.L_x_343) ;  /* 0x0000000000e02947 */ /* 0x000fea0003800000 */
[----:B--23--:R-:W-:Y:S01]  /*06f0*/  HFMA2 R3, -RZ, RZ, 0, 0 ;  /* 0x00000000ff037431 */ /* 0x00cfe200000001ff */
[----:B------:R-:W-:Y:S06]  /*0700*/  @!P1 BRA `(.L_x_348) ;  /* 0x0000000000589947 */ /* 0x000fec0003800000 */
[----:B------:R-:W-:-:S07]  /*0710*/  IMAD.MOV.U32 R3, RZ, RZ, RZ ;  /* 0x000000ffff037224 */ /* 0x000fce00078e00ff */
.L_x_349:
        /* <DEDUP_REMOVED lines=21> */
.L_x_348:
        /* <DEDUP_REMOVED lines=14> */
.L_x_350:
        /* <DEDUP_REMOVED lines=18> */
.L_x_343:
[----:B------:R-:W-:Y:S05]  /*0a70*/  BSYNC.RECONVERGENT B0 ;  /* 0x0000000000007941 */ /* 0x000fea0003800200 */
.L_x_342:
        /* <DEDUP_REMOVED lines=16> */
.L_x_356:
        /* <DEDUP_REMOVED lines=36> */
.L_x_352:
        /* <DEDUP_REMOVED lines=11> */
[----:B------:R-:W-:-:S03]  /*0e70*/  IMAD.MOV.U32 R12, RZ, RZ, 0x7fffffff ;  /* 0x7fffffffff0c7424 */ /* 0x000fc600078e00ff */
[----:B------:R-:W-:Y:S01]  /*0e80*/  ISETP.GE.AND P5, PT, R5, UR17, PT ;  /* 0x0000001105007c0c */ /* 0x000fe2000bfa6270 */
[----:B------:R-:W-:Y:S01]  /*0e90*/  VIADD R5, R4, 0x300 ;  /* 0x0000030004057836 */ /* 0x000fe20000000000 */
[----:B------:R-:W-:-:S04]  /*0ea0*/  LEA R2, P0, R3, UR18, 0x2 ;  /* 0x0000001203027c11 */ /* 0x000fc8000f8010ff */
[----:B------:R-:W-:Y:S01]  /*0eb0*/  LEA.HI.X R3, R3, UR19, R6, 0x2, P0 ;  /* 0x0000001303037c11 */ /* 0x000fe200080f1406 */
[----:B------:R-:W-:Y:S01]  /*0ec0*/  IMAD.MOV.U32 R11, RZ, RZ, 0x7fffffff ;  /* 0x7fffffffff0b7424 */ /* 0x000fe200078e00ff */
[----:B------:R-:W-:-:S03]  /*0ed0*/  IADD3 R6, PT, PT, R4, 0x280, RZ ;  /* 0x0000028004067810 */ /* 0x000fc60007ffe0ff */
[----:B------:R1:W5:Y:S01]  /*0ee0*/  @!P1 LDG.E R12, desc[UR20][R2.64] ;  /* 0x00000014020c9981 */ /* 0x000362000c1e1900 */
[----:B------:R-:W-:Y:S01]  /*0ef0*/  ISETP.GE.AND P1, PT, R5, UR17, PT ;  /* 0x0000001105007c0c */ /* 0x000fe2000bf26270 */
[----:B------:R-:W-:Y:S01]  /*0f00*/  VIADD R5, R4, 0x380 ;  /* 0x0000038004057836 */ /* 0x000fe20000000000 */
[----:B------:R-:W-:Y:S01]  /*0f10*/  ISETP.GE.AND P0, PT, R6, UR17, PT ;  /* 0x0000001106007c0c */ /* 0x000fe2000bf06270 */
[----:B------:R-:W-:Y:S01]  /*0f20*/  IMAD.MOV.U32 R9, RZ, RZ, 0x7fffffff ;  /* 0x7fffffffff097424 */ /* 0x000fe200078e00ff */
[----:B------:R1:W5:Y:S02]  /*0f30*/  @!P2 LDG.E R11, desc[UR20][R2.64+0x200] ;  /* 0x00020014020ba981 */ /* 0x000364000c1e1900 */
[----:B------:R-:W-:Y:S01]  /*0f40*/  ISETP.GE.AND P2, PT, R5, UR17, PT ;  /* 0x0000001105007c0c */ /* 0x000fe2000bf46270 */
[----:B------:R-:W-:Y:S02]  /*0f50*/  VIADD R5, R4, 0x480 ;  /* 0x0000048004057836 */ /* 0x000fe40000000000 */
[----:B------:R-:W-:Y:S01]  /*0f60*/  IMAD.MOV.U32 R10, RZ, RZ, 0x7fffffff ;  /* 0x7fffffffff0a7424 */ /* 0x000fe200078e00ff */
[----:B------:R1:W5:Y:S01]  /*0f70*/  @!P4 LDG.E R9, desc[UR20][R2.64+0x600] ;  /* 0x000600140209c981 */ /* 0x000362000c1e1900 */
[----:B------:R-:W-:-:S02]  /*0f80*/  MOV R8, 0x7fffffff ;  /* 0x7fffffff00087802 */ /* 0x000fc40000000f00 */
[C---:B------:R-:W-:Y:S02]  /*0f90*/  LOP3.LUT R6, R4.reuse, 0x400, RZ, 0xfc, !PT ;  /* 0x0000040004067812 */ /* 0x040fe400078efcff */
[----:B------:R-:W-:Y:S01]  /*0fa0*/  ISETP.GE.AND P4, PT, R5, UR17, PT ;  /* 0x0000001105007c0c */ /* 0x000fe2000bf86270 */
[----:B------:R-:W-:Y:S01]  /*0fb0*/  VIADD R5, R4, 0x500 ;  /* 0x0000050004057836 */ /* 0x000fe20000000000 */
[----:B------:R1:W5:Y:S01]  /*0fc0*/  @!P3 LDG.E R10, desc[UR20][R2.64+0x400] ;  /* 0x00040014020ab981 */ /* 0x000362000c1e1900 */
[----:B------:R-:W-:Y:S01]  /*0fd0*/  ISETP.GE.AND P3, PT, R6, UR17, PT ;  /* 0x0000001106007c0c */ /* 0x000fe2000bf66270 */
[----:B------:R-:W-:Y:S02]  /*0fe0*/  IMAD.MOV.U32 R6, RZ, RZ, 0x7fffffff ;  /* 0x7fffffffff067424 */ /* 0x000fe400078e00ff */
[----:B------:R1:W5:Y:S01]  /*0ff0*/  @!P5 LDG.E R8, desc[UR20][R2.64+0x800] ;  /* 0x000800140208d981 */ /* 0x000362000c1e1900 */
[----:B------:R-:W-:Y:S01]  /*1000*/  ISETP.GE.AND P5, PT, R5, UR17, PT ;  /* 0x0000001105007c0c */ /* 0x000fe2000bfa6270 */
[----:B------:R-:W-:-:S02]  /*1010*/  VIADD R5, R4, 0x600 ;  /* 0x0000060004057836 */ /* 0x000fc40000000000 */
[----:B------:R-:W-:Y:S01]  /*1020*/  IMAD.MOV.U32 R7, RZ, RZ, 0x7fffffff ;  /* 0x7fffffffff077424 */ /* 0x000fe200078e00ff */
[----:B------:R1:W5:Y:S01]  /*1030*/  @!P1 LDG.E R6, desc[UR20][R2.64+0xc00] ;  /* 0x000c001402069981 */ /* 0x000362000c1e1900 */
[C---:B------:R-:W-:Y:S01]  /*1040*/  VIADD R13, R4.reuse, 0x580 ;  /* 0x00000580040d7836 */ /* 0x040fe20000000000 */
[----:B------:R-:W-:Y:S01]  /*1050*/  ISETP.GE.AND P1, PT, R5, UR17, PT ;  /* 0x0000001105007c0c */ /* 0x000fe2000bf26270 */
[----:B------:R-:W-:Y:S02]  /*1060*/  IMAD.MOV.U32 R5, RZ, RZ, 0x7fffffff ;  /* 0x7fffffffff057424 */ /* 0x000fe400078e00ff */
[----:B------:R-:W-:Y:S01]  /*1070*/  IMAD.MOV.U32 R19, RZ, RZ, 0x7fffffff ;  /* 0x7fffffffff137424 */ /* 0x000fe200078e00ff */
[----:B------:R1:W5:Y:S01]  /*1080*/  @!P0 LDG.E R7, desc[UR20][R2.64+0xa00] ;  /* 0x000a001402078981 */ /* 0x000362000c1e1900 */
[----:B------:R-:W-:Y:S01]  /*1090*/  IMAD.MOV.U32 R18, RZ, RZ, 0x7fffffff ;  /* 0x7fffffffff127424 */ /* 0x000fe200078e00ff */
        /* <DEDUP_REMOVED lines=9> */
[----:B------:R-:W-:Y:S01]  /*1130*/  IMAD.MOV.U32 R17, RZ, RZ, 0x7fffffff ;  /* 0x7fffffffff117424 */ /* 0x000fe200078e00ff */
[----:B------:R-:W-:Y:S01]  /*1140*/  MOV R14, 0x7fffffff ;  /* 0x7fffffff000e7802 */ /* 0x000fe20000000f00 */
[----:B------:R-:W-:Y:S02]  /*1150*/  IMAD.MOV.U32 R16, RZ, RZ, 0x7fffffff ;  /* 0x7fffffffff107424 */ /* 0x000fe400078e00ff */
        /* <DEDUP_REMOVED lines=9> */
.L_x_353:
        /* <DEDUP_REMOVED lines=24> */
.L_x_355:
        /* <DEDUP_REMOVED lines=73> */
.L_x_354:
[----:B------:R-:W-:Y:S05]  /*1800*/  BRA.U !UP0, `(.L_x_356) ;  /* 0xfffffff108dc7547 */ /* 0x000fea000b83ffff */
.L_x_351:
        /* <DEDUP_REMOVED lines=9> */
.L_x_376:
        /* <DEDUP_REMOVED lines=16> */
.L_x_361:
[----:B------:R-:W-:Y:S05]  /*19a0*/  BSYNC.RECONVERGENT B1 ;  /* 0x0000000000017941 */ /* 0x000fea0003800200 */
.L_x_360:
        /* <DEDUP_REMOVED lines=15> */
.L_x_363:
[----:B------:R-:W-:Y:S05]  /*1aa0*/  BSYNC.RECONVERGENT B1 ;  /* 0x0000000000017941 */ /* 0x000fea0003800200 */
.L_x_362:
[----:B------:R-:W-:Y:S04]  /*1ab0*/  BSSY.RECONVERGENT B1, `(.L_x_364) ;  /* 0x0000007000017945 */ /* 0x000fe80003800200 */
[----:B------:R-:W-:Y:S05]  /*1ac0*/  @!P0 BRA `(.L_x_365) ;  /* 0x0000000000148947 */ /* 0x000fea0003800000 */
[----:B01----:R-:W-:Y:S02]  /*1ad0*/  IMAD R17, R5, 0x100, R4 ;  /* 0x0000010005117824 */ /* 0x003fe400078e0204 */
[----:B------:R-:W-:-:S03]  /*1ae0*/  IMAD.MOV.U32 R23, RZ, RZ, RZ ;  /* 0x000000ffff177224 */ /* 0x000fc600078e00ff */
[----:B------:R-:W-:-:S05]  /*1af0*/  IADD3 R17, PT, PT, R17, 0x200, RZ ;  /* 0x0000020011117810 */ /* 0x000fca0007ffe0ff */
[----:B------:R-:W-:-:S05]  /*1b00*/  IMAD.WIDE.U32 R16, R17, 0x8, R2 ;  /* 0x0000000811107825 */ /* 0x000fca00078e0002 */
[----:B------:R2:W-:Y:S02]  /*1b10*/  REDG.E.ADD.64.STRONG.GPU desc[UR20][R16.64], R22 ;  /* 0x000000161000798e */ /* 0x0005e4000c12e514 */
.L_x_365:
[----:B------:R-:W-:Y:S05]  /*1b20*/  BSYNC.RECONVERGENT B1 ;  /* 0x0000000000017941 */ /* 0x000fea0003800200 */
.L_x_364:
[----:B------:R-:W-:Y:S04]  /*1b30*/  BSSY.RECONVERGENT B1, `(.L_x_366) ;  /* 0x0000007000017945 */ /* 0x000fe80003800200 */
[----:B------:R-:W-:Y:S05]  /*1b40*/  @!P1 BRA `(.L_x_367) ;  /* 0x0000000000149947 */ /* 0x000fea0003800000 */
[----:B012---:R-:W-:Y:S02]  /*1b50*/  IMAD R17, R5, 0x100, R4 ;  /* 0x0000010005117824 */ /* 0x007fe400078e0204 */
[----:B------:R-:W-:Y:S02]  /*1b60*/  IMAD.MOV.U32 R15, RZ, RZ, RZ ;  /* 0x000000ffff0f7224 */ /* 0x000fe400078e00ff */
[----:B------:R-:W-:-:S04]  /*1b70*/  VIADD R17, R17, 0x300 ;  /* 0x0000030011117836 */ /* 0x000fc80000000000 */
[----:B------:R-:W-:-:S05]  /*1b80*/  IMAD.WIDE.U32 R16, R17, 0x8, R2 ;  /* 0x0000000811107825 */ /* 0x000fca00078e0002 */
[----:B------:R3:W-:Y:S02]  /*1b90*/  REDG.E.ADD.64.STRONG.GPU desc[UR20][R16.64], R14 ;  /* 0x0000000e1000798e */ /* 0x0007e4000c12e514 */
.L_x_367:
[----:B------:R-:W-:Y:S05]  /*1ba0*/  BSYNC.RECONVERGENT B1 ;  /* 0x0000000000017941 */ /* 0x000fea0003800200 */
.L_x_366:
[----:B------:R-:W-:Y:S04]  /*1bb0*/  BSSY.RECONVERGENT B1, `(.L_x_368) ;  /* 0x0000007000017945 */ /* 0x000fe80003800200 */
[----:B------:R-:W-:Y:S05]  /*1bc0*/  @!P2 BRA `(.L_x_369) ;  /* 0x000000000014a947 */ /* 0x000fea0003800000 */
[----:B---3--:R-:W-:Y:S02]  /*1bd0*/  IMAD R15, R5, 0x100, R4 ;  /* 0x00000100050f7824 */ /* 0x008fe400078e0204 */
[----:B------:R-:W-:Y:S02]  /*1be0*/  HFMA2 R13, -RZ, RZ, 0, 0 ;  /* 0x00000000ff0d7431 */ /* 0x000fe400000001ff */
[----:B------:R-:W-:-:S04]  /*1bf0*/  VIADD R15, R15, 0x400 ;  /* 0x000004000f0f7836 */ /* 0x000fc80000000000 */
[----:B------:R-:W-:-:S05]  /*1c00*/  IMAD.WIDE.U32 R14, R15, 0x8, R2 ;  /* 0x000000080f0e7825 */ /* 0x000fca00078e0002 */
[----:B------:R4:W-:Y:S02]  /*1c10*/  REDG.E.ADD.64.STRONG.GPU desc[UR20][R14.64], R12 ;  /* 0x0000000c0e00798e */ /* 0x0009e4000c12e514 */
.L_x_369:
[----:B------:R-:W-:Y:S05]  /*1c20*/  BSYNC.RECONVERGENT B1 ;  /* 0x0000000000017941 */ /* 0x000fea0003800200 */
.L_x_368:
[----:B------:R-:W-:Y:S04]  /*1c30*/  BSSY.RECONVERGENT B1, `(.L_x_370) ;  /* 0x0000007000017945 */ /* 0x000fe80003800200 */
[----:B------:R-:W-:Y:S05]  /*1c40*/  @!P3 BRA `(.L_x_371) ;  /* 0x000000000014b947 */ /* 0x000fea0003800000 */
[----:B----4-:R-:W-:Y:S02]  /*1c50*/  IMAD R13, R5, 0x100, R4 ;  /* 0x00000100050d7824 */ /* 0x010fe400078e0204 */
[----:B------:R-:W-:Y:S02]  /*1c60*/  IMAD.MOV.U32 R7, RZ, RZ, RZ ;  /* 0x000000ffff077224 */ /* 0x000fe400078e00ff */
[----:B------:R-:W-:-:S04]  /*1c70*/  VIADD R13, R13, 0x500 ;  /* 0x000005000d0d7836 */ /* 0x000fc80000000000 */
[----:B------:R-:W-:-:S05]  /*1c80*/  IMAD.WIDE.U32 R12, R13, 0x8, R2 ;  /* 0x000000080d0c7825 */ /* 0x000fca00078e0002 */
[----:B------:R4:W-:Y:S02]  /*1c90*/  REDG.E.ADD.64.STRONG.GPU desc[UR20][R12.64], R6 ;  /* 0x000000060c00798e */ /* 0x0009e4000c12e514 */
.L_x_371:
[----:B------:R-:W-:Y:S05]  /*1ca0*/  BSYNC.RECONVERGENT B1 ;  /* 0x0000000000017941 */ /* 0x000fea0003800200 */
.L_x_370:
[----:B------:R-:W-:Y:S04]  /*1cb0*/  BSSY.RECONVERGENT B1, `(.L_x_372) ;  /* 0x0000007000017945 */ /* 0x000fe80003800200 */
[----:B------:R-:W-:Y:S05]  /*1cc0*/  @!P4 BRA `(.L_x_373) ;  /* 0x000000000014c947 */ /* 0x000fea0003800000 */
[----:B----4-:R-:W-:Y:S02]  /*1cd0*/  IMAD R7, R5, 0x100, R4 ;  /* 0x0000010005077824 */ /* 0x010fe400078e0204 */
[----:B------:R-:W-:Y:S02]  /*1ce0*/  IMAD.MOV.U32 R9, RZ, RZ, RZ ;  /* 0x000000ffff097224 */ /* 0x000fe400078e00ff */
[----:B------:R-:W-:-:S04]  /*1cf0*/  VIADD R7, R7, 0x600 ;  /* 0x0000060007077836 */ /* 0x000fc80000000000 */
[----:B------:R-:W-:-:S05]  /*1d00*/  IMAD.WIDE.U32 R6, R7, 0x8, R2 ;  /* 0x0000000807067825 */ /* 0x000fca00078e0002 */
[----:B------:R4:W-:Y:S02]  /*1d10*/  REDG.E.ADD.64.STRONG.GPU desc[UR20][R6.64], R8 ;  /* 0x000000080600798e */ /* 0x0009e4000c12e514 */
.L_x_373:
[----:B------:R-:W-:Y:S05]  /*1d20*/  BSYNC.RECONVERGENT B1 ;  /* 0x0000000000017941 */ /* 0x000fea0003800200 */
.L_x_372:
[----:B------:R-:W-:Y:S04]  /*1d30*/  BSSY.RECONVERGENT B1, `(.L_x_374) ;  /* 0x0000007000017945 */ /* 0x000fe80003800200 */
[----:B------:R-:W-:Y:S05]  /*1d40*/  @!P5 BRA `(.L_x_375) ;  /* 0x000000000014d947 */ /* 0x000fea0003800000 */
[----:B----4-:R-:W-:Y:S01]  /*1d50*/  LEA R7, R5, R4, 0x8 ;  /* 0x0000000405077211 */ /* 0x010fe200078e40ff */
[----:B------:R-:W-:-:S04]  /*1d60*/  IMAD.MOV.U32 R11, RZ, RZ, RZ ;  /* 0x000000ffff0b7224 */ /* 0x000fc800078e00ff */
[----:B------:R-:W-:-:S04]  /*1d70*/  VIADD R7, R7, 0x700 ;  /* 0x0000070007077836 */ /* 0x000fc80000000000 */
[----:B------:R-:W-:-:S05]  /*1d80*/  IMAD.WIDE.U32 R6, R7, 0x8, R2 ;  /* 0x0000000807067825 */ /* 0x000fca00078e0002 */
[----:B------:R4:W-:Y:S02]  /*1d90*/  REDG.E.ADD.64.STRONG.GPU desc[UR20][R6.64], R10 ;  /* 0x0000000a0600798e */ /* 0x0009e4000c12e514 */
.L_x_375:
[----:B------:R-:W-:Y:S05]  /*1da0*/  BSYNC.RECONVERGENT B1 ;  /* 0x0000000000017941 */ /* 0x000fea0003800200 */
.L_x_374:
[----:B------:R-:W-:-:S05]  /*1db0*/  VIADD R5, R5, 0x8 ;  /* 0x0000000805057836 */ /* 0x000fca0000000000 */
[----:B------:R-:W-:-:S13]  /*1dc0*/  ISETP.NE.AND P0, PT, R5, UR27, PT ;  /* 0x0000001b05007c0c */ /* 0x000fda000bf05270 */
[----:B------:R-:W-:Y:S05]  /*1dd0*/  @P0 BRA `(.L_x_376) ;  /* 0xfffffff800b00947 */ /* 0x000fea000383ffff */
[----:B------:R-:W-:-:S07]  /*1de0*/  IMAD.U32 R3, RZ, RZ, UR27 ;  /* 0x0000001bff037e24 */ /* 0x000fce000f8e00ff */
.L_x_359:
        /* <DEDUP_REMOVED lines=24> */
.L_x_380:
[----:B------:R-:W-:Y:S05]  /*1f70*/  BSYNC.RECONVERGENT B1 ;  /* 0x0000000000017941 */ /* 0x000fea0003800200 */
.L_x_379:
        /* <DEDUP_REMOVED lines=9> */
.L_x_382:
[----:B------:R-:W-:Y:S05]  /*2010*/  BSYNC.RECONVERGENT B1 ;  /* 0x0000000000017941 */ /* 0x000fea0003800200 */
.L_x_381:
        /* <DEDUP_REMOVED lines=8> */
.L_x_384:
[----:B------:R-:W-:Y:S05]  /*20a0*/  BSYNC.RECONVERGENT B1 ;  /* 0x0000000000017941 */ /* 0x000fea0003800200 */
.L_x_383:
        /* <DEDUP_REMOVED lines=9> */
.L_x_386:
[----:B------:R-:W-:Y:S05]  /*2140*/  BSYNC.RECONVERGENT B1 ;  /* 0x0000000000017941 */ /* 0x000fea0003800200 */
.L_x_385:
[----:B------:R-:W-:-:S07]  /*2150*/  VIADD R3, R3, 0x4 ;  /* 0x0000000403037836 */ /* 0x000fce0000000000 */
.L_x_378:
        /* <DEDUP_REMOVED lines=18> */
.L_x_390:
[----:B------:R-:W-:Y:S05]  /*2280*/  BSYNC.RECONVERGENT B2 ;  /* 0x0000000000027941 */ /* 0x000fea0003800200 */
.L_x_389:
        /* <DEDUP_REMOVED lines=9> */
.L_x_392:
[----:B------:R-:W-:Y:S05]  /*2320*/  BSYNC.RECONVERGENT B2 ;  /* 0x0000000000027941 */ /* 0x000fea0003800200 */
.L_x_391:
[----:B------:R-:W-:-:S07]  /*2330*/  VIADD R3, R3, 0x2 ;  /* 0x0000000203037836 */ /* 0x000fce0000000000 */
.L_x_388:
        /* <DEDUP_REMOVED lines=12> */
.L_x_387:
[----:B------:R-:W-:Y:S05]  /*2400*/  BSYNC.RECONVERGENT B1 ;  /* 0x0000000000017941 */ /* 0x000fea0003800200 */
.L_x_377:
[----:B------:R-:W-:-:S13]  /*2410*/  ISETP.GT.U32.AND P0, PT, R4, 0x7f, PT ;  /* 0x0000007f0400780c */ /* 0x000fda0003f04070 */
[----:B------:R-:W-:Y:S05]  /*2420*/  @P0 BRA `(.L_x_358) ;  /* 0x0000000800900947 */ /* 0x000fea0003800000 */
[----:B------:R-:W-:Y:S01]  /*2430*/  UISETP.GE.U32.AND UP0, UPT, UR22, 0x7, UPT ;  /* 0x000000071600788c */ /* 0x000fe2000bf06070 */
[----:B0-----:R-:W-:-:S08]  /*2440*/  IMAD.MOV.U32 R3, RZ, RZ, RZ ;  /* 0x000000ffff037224 */ /* 0x001fd000078e00ff */
[----:B------:R-:W-:Y:S05]  /*2450*/  BRA.U !UP0, `(.L_x_393) ;  /* 0x0000000508147547 */ /* 0x000fea000b800000 */
[----:B------:R-:W0:Y:S01]  /*2460*/  LDC.64 R2, c[0x0][0x380] ;  /* 0x0000e000ff027b82 */ /* 0x000e220000000a00 */
[----:B------:R-:W-:-:S07]  /*2470*/  IMAD.MOV.U32 R9, RZ, RZ, RZ ;  /* 0x000000ffff097224 */ /* 0x000fce00078e00ff */
.L_x_410:
        /* <DEDUP_REMOVED lines=18> */
.L_x_395:
[----:B------:R-:W-:Y:S05]  /*25a0*/  BSYNC.RECONVERGENT B1 ;  /* 0x0000000000017941 */ /* 0x000fea0003800200 */
.L_x_394:
[----:B------:R-:W-:Y:S04]  /*25b0*/  BSSY.RECONVERGENT B1, `(.L_x_396) ;  /* 0x0000005000017945 */ /* 0x000fe80003800200 */
[----:B------:R-:W-:Y:S05]  /*25c0*/  @!P1 BRA `(.L_x_397) ;  /* 0x00000000000c9947 */ /* 0x000fea0003800000 */
[----:B0-----:R-:W-:Y:S02]  /*25d0*/  IMAD.MOV.U32 R14, RZ, RZ, R13 ;  /* 0x000000ffff0e7224 */ /* 0x001fe400078e000d */
[----:B------:R-:W-:-:S05]  /*25e0*/  IMAD.MOV.U32 R15, RZ, RZ, RZ ;  /* 0x000000ffff0f7224 */ /* 0x000fca00078e00ff */
[----:B------:R1:W-:Y:S02]  /*25f0*/  REDG.E.ADD.64.STRONG.GPU desc[UR20][R6.64+0xc00], R14 ;  /* 0x000c000e0600798e */ /* 0x0003e4000c12e514 */
.L_x_397:
[----:B------:R-:W-:Y:S05]  /*2600*/  BSYNC.RECONVERGENT B1 ;  /* 0x0000000000017941 */ /* 0x000fea0003800200 */
.L_x_396:
        /* <DEDUP_REMOVED lines=12> */
.L_x_399:
[----:B------:R-:W-:Y:S05]  /*26d0*/  BSYNC.RECONVERGENT B1 ;  /* 0x0000000000017941 */ /* 0x000fea0003800200 */
.L_x_398:
[----:B------:R-:W-:Y:S04]  /*26e0*/  BSSY.RECONVERGENT B1, `(.L_x_400) ;  /* 0x0000005000017945 */ /* 0x000fe80003800200 */
[----:B------:R-:W-:Y:S05]  /*26f0*/  @!P1 BRA `(.L_x_401) ;  /* 0x00000000000c9947 */ /* 0x000fea0003800000 */
[----:B012---:R-:W-:Y:S02]  /*2700*/  IMAD.MOV.U32 R14, RZ, RZ, R18 ;  /* 0x000000ffff0e7224 */ /* 0x007fe400078e0012 */
[----:B------:R-:W-:-:S05]  /*2710*/  IMAD.MOV.U32 R15, RZ, RZ, RZ ;  /* 0x000000ffff0f7224 */ /* 0x000fca00078e00ff */
[----:B------:R3:W-:Y:S02]  /*2720*/  REDG.E.ADD.64.STRONG.GPU desc[UR20][R6.64+0x1c00], R14 ;  /* 0x001c000e0600798e */ /* 0x0007e4000c12e514 */
.L_x_401:
[----:B------:R-:W-:Y:S05]  /*2730*/  BSYNC.RECONVERGENT B1 ;  /* 0x0000000000017941 */ /* 0x000fea0003800200 */
.L_x_400:
[----:B------:R-:W-:Y:S04]  /*2740*/  BSSY.RECONVERGENT B1, `(.L_x_402) ;  /* 0x0000005000017945 */ /* 0x000fe80003800200 */
[----:B------:R-:W-:Y:S05]  /*2750*/  @!P2 BRA `(.L_x_403) ;  /* 0x00000000000ca947 */ /* 0x000fea0003800000 */
[----:B0123--:R-:W-:Y:S01]  /*2760*/  MOV R14, R19 ;  /* 0x00000013000e7202 */ /* 0x00ffe20000000f00 */
[----:B------:R-:W-:-:S05]  /*2770*/  IMAD.MOV.U32 R15, RZ, RZ, RZ ;  /* 0x000000ffff0f7224 */ /* 0x000fca00078e00ff */
[----:B------:R4:W-:Y:S02]  /*2780*/  REDG.E.ADD.64.STRONG.GPU desc[UR20][R6.64+0x2400], R14 ;  /* 0x0024000e0600798e */ /* 0x0009e4000c12e514 */
.L_x_403:
[----:B------:R-:W-:Y:S05]  /*2790*/  BSYNC.RECONVERGENT B1 ;  /* 0x0000000000017941 */ /* 0x000fea0003800200 */
.L_x_402:
[----:B------:R-:W-:Y:S04]  /*27a0*/  BSSY.RECONVERGENT B1, `(.L_x_404) ;  /* 0x0000004000017945 */ /* 0x000fe80003800200 */
[----:B------:R-:W-:Y:S05]  /*27b0*/  @!P3 BRA `(.L_x_405) ;  /* 0x000000000008b947 */ /* 0x000fea0003800000 */
[----:B------:R-:W-:-:S05]  /*27c0*/  IMAD.MOV.U32 R17, RZ, RZ, RZ ;  /* 0x000000ffff117224 */ /* 0x000fca00078e00ff */
[----:B------:R0:W-:Y:S02]  /*27d0*/  REDG.E.ADD.64.STRONG.GPU desc[UR20][R6.64+0x2c00], R16 ;  /* 0x002c00100600798e */ /* 0x0001e4000c12e514 */
.L_x_405:
[----:B------:R-:W-:Y:S05]  /*27e0*/  BSYNC.RECONVERGENT B1 ;  /* 0x0000000000017941 */ /* 0x000fea0003800200 */
.L_x_404:
[----:B------:R-:W-:Y:S04]  /*27f0*/  BSSY.RECONVERGENT B1, `(.L_x_406) ;  /* 0x0000004000017945 */ /* 0x000fe80003800200 */
[----:B------:R-:W-:Y:S05]  /*2800*/  @!P4 BRA `(.L_x_407) ;  /* 0x000000000008c947 */ /* 0x000fea0003800000 */
[----:B------:R-:W-:-:S05]  /*2810*/  IMAD.MOV.U32 R13, RZ, RZ, RZ ;  /* 0x000000ffff0d7224 */ /* 0x000fca00078e00ff */
[----:B------:R0:W-:Y:S02]  /*2820*/  REDG.E.ADD.64.STRONG.GPU desc[UR20][R6.64+0x3400], R12 ;  /* 0x0034000c0600798e */ /* 0x0001e4000c12e514 */
.L_x_407:
[----:B------:R-:W-:Y:S05]  /*2830*/  BSYNC.RECONVERGENT B1 ;  /* 0x0000000000017941 */ /* 0x000fea0003800200 */
.L_x_406:
[----:B------:R-:W-:Y:S04]  /*2840*/  BSSY.RECONVERGENT B1, `(.L_x_408) ;  /* 0x0000004000017945 */ /* 0x000fe80003800200 */
[----:B------:R-:W-:Y:S05]  /*2850*/  @!P5 BRA `(.L_x_409) ;  /* 0x000000000008d947 */ /* 0x000fea0003800000 */
[----:B------:R-:W-:-:S05]  /*2860*/  IMAD.MOV.U32 R11, RZ, RZ, RZ ;  /* 0x000000ffff0b7224 */ /* 0x000fca00078e00ff */
[----:B------:R0:W-:Y:S02]  /*2870*/  REDG.E.ADD.64.STRONG.GPU desc[UR20][R6.64+0x3c00], R10 ;  /* 0x003c000a0600798e */ /* 0x0001e4000c12e514 */
.L_x_409:
[----:B------:R-:W-:Y:S05]  /*2880*/  BSYNC.RECONVERGENT B1 ;  /* 0x0000000000017941 */ /* 0x000fea0003800200 */
.L_x_408:
[----:B------:R-:W-:Y:S05]  /*2890*/  @P0 BRA `(.L_x_410) ;  /* 0xfffffff800f80947 */ /* 0x000fea000383ffff */
[----:B------:R-:W-:-:S07]  /*28a0*/  IMAD.U32 R3, RZ, RZ, UR27 ;  /* 0x0000001bff037e24 */ /* 0x000fce000f8e00ff */
.L_x_393:
        /* <DEDUP_REMOVED lines=20> */
.L_x_413:
[----:B------:R-:W-:Y:S05]  /*29f0*/  BSYNC.RECONVERGENT B1 ;  /* 0x0000000000017941 */ /* 0x000fea0003800200 */
.L_x_412:
        /* <DEDUP_REMOVED lines=9> */
.L_x_415:
[----:B------:R-:W-:Y:S05]  /*2a90*/  BSYNC.RECONVERGENT B1 ;  /* 0x0000000000017941 */ /* 0x000fea0003800200 */
.L_x_414:
        /* <DEDUP_REMOVED lines=8> */
.L_x_417:
[----:B------:R-:W-:Y:S05]  /*2b20*/  BSYNC.RECONVERGENT B1 ;  /* 0x0000000000017941 */ /* 0x000fea0003800200 */
.L_x_416:
        /* <DEDUP_REMOVED lines=9> */
.L_x_419:
[----:B------:R-:W-:Y:S05]  /*2bc0*/  BSYNC.RECONVERGENT B1 ;  /* 0x0000000000017941 */ /* 0x000fea0003800200 */
.L_x_418:
[----:B------:R-:W-:-:S07]  /*2bd0*/  VIADD R3, R3, 0x4 ;  /* 0x0000000403037836 */ /* 0x000fce0000000000 */
.L_x_411:
        /* <DEDUP_REMOVED lines=17> */
.L_x_422:
[----:B------:R-:W-:Y:S05]  /*2cf0*/  BSYNC.RECONVERGENT B1 ;  /* 0x0000000000017941 */ /* 0x000fea0003800200 */
.L_x_421:
        /* <DEDUP_REMOVED lines=9> */
.L_x_424:
[----:B------:R-:W-:Y:S05]  /*2d90*/  BSYNC.RECONVERGENT B1 ;  /* 0x0000000000017941 */ /* 0x000fea0003800200 */
.L_x_423:
[----:B------:R-:W-:-:S07]  /*2da0*/  VIADD R3, R3, 0x2 ;  /* 0x0000000203037836 */ /* 0x000fce0000000000 */
.L_x_420:
        /* <DEDUP_REMOVED lines=12> */
.L_x_358:
[----:B------:R-:W-:Y:S05]  /*2e70*/  BSYNC.RECONVERGENT B0 ;  /* 0x0000000000007941 */ /* 0x000fea0003800200 */
.L_x_357:
[----:B------:R-:W-:Y:S01]  /*2e80*/  BAR.SYNC.DEFER_BLOCKING 0x0 ;  /* 0x0000000000007b1d */ /* 0x000fe20000010000 */
[----:B------:R-:W-:-:S04]  /*2e90*/  UIADD3 UR6, UP0, UPT, UR6, 0x1, URZ ;  /* 0x0000000106067890 */ /* 0x000fc8000ff1e0ff */
[----:B------:R-:W-:Y:S02]  /*2ea0*/  UIADD3.X UR7, UPT, UPT, URZ, UR7, URZ, UP0, !UPT ;  /* 0x00000007ff077290 */ /* 0x000fe400087fe4ff */
[----:B------:R-:W-:-:S04]  /*2eb0*/  UISETP.NE.U32.AND UP0, UPT, UR6, UR11, UPT ;  /* 0x0000000b0600728c */ /* 0x000fc8000bf05070 */
[----:B------:R-:W-:-:S09]  /*2ec0*/  UISETP.NE.AND.EX UP0, UPT, UR7, UR12, UPT, UP0 ;  /* 0x0000000c0700728c */ /* 0x000fd2000bf05300 */
[----:B------:R-:W-:Y:S05]  /*2ed0*/  BRA.U UP0, `(.L_x_425) ;  /* 0xffffffd100f07547 */ /* 0x000fea000b83ffff */
[----:B------:R-:W-:Y:S05]  /*2ee0*/  EXIT ;  /* 0x000000000000794d */ /* 0x000fea0003800000 */
.L_x_426:
        /* <DEDUP_REMOVED lines=9> */
.L_x_14329:


//--------------------- .text._ZN3cub18CUB_300001_SM_10006detail10radix_sort31DeviceRadixSortSingleTileKernelINS1_5radix10policy_hubIiNS0_8NullTypeEyE10Policy1000ELNS0_9SortOrderE0EiS6_yNS1_21identity_decomposer_tEEEvPKT1_PSB_PKT2_PSF_T3_iiT4_ --------------------------
	.section	.text._ZN3cub18CUB_300001_SM_10006detail10radix_sort31DeviceRadixSortSingleTileKernelINS1_5radix10policy_hubIiNS0_8NullTypeEyE10Policy1000ELNS0_9SortOrderE0EiS6_yNS1_21identity_decomposer_tEEEvPKT1_PSB_PKT2_PSF_T3_iiT4_,"ax",@progbits
	.align	128
        .global         _ZN3cub18CUB_300001_SM_10006detail10radix_sort31DeviceRadixSortSingleTileKernelINS1_5radix10policy_hubIiNS0_8NullTypeEyE10Policy1000ELNS0_9SortOrderE0EiS6_yNS1_21identity_decomposer_tEEEvPKT1_PSB_PKT2_PSF_T3_iiT4_
        .type           _ZN3cub18CUB_300001_SM_10006detail10radix_sort31DeviceRadixSortSingleTileKernelINS1_5radix10policy_hubIiNS0_8NullTypeEyE10Policy1000ELNS0_9SortOrderE0EiS6_yNS1_21identity_decomposer_tEEEvPKT1_PSB_PKT2_PSF_T3_iiT4_,@function
        .size           _ZN3cub18CUB_300001_SM_10006detail10radix_sort31DeviceRadixSortSingleTileKernelINS1_5radix10policy_hubIiNS0_8NullTypeEyE10Policy1000ELNS0_9SortOrderE0EiS6_yNS1_21identity_decomposer_tEEEvPKT1_PSB_PKT2_PSF_T3_iiT4_,(.L_x_14330 - _ZN3cub18CUB_300001_SM_10006detail10radix_sort31DeviceRadixSortSingleTileKernelINS1_5radix10policy_hubIiNS0_8NullTypeEyE10Policy1000ELNS0_9SortOrderE0EiS6_yNS1_21identity_decomposer_tEEEvPKT1_PSB_PKT2_PSF_T3_iiT4_)
        .other          _ZN3cub18CUB_300001_SM_10006detail10radix_sort31DeviceRadixSortSingleTileKernelINS1_5radix10policy_hubIiNS0_8NullTypeEyE10Policy1000ELNS0_9SortOrderE0EiS6_yNS1_21identity_decomposer_tEEEvPKT1_PSB_PKT2_PSF_T3_iiT4_,@"STO_CUDA_ENTRY STV_DEFAULT"
_ZN3cub18CUB_300001_SM_10006detail10radix_sort31DeviceRadixSortSingleTileKernelINS1_5radix10policy_hubIiNS0_8NullTypeEyE10Policy1000ELNS0_9SortOrderE0EiS6_yNS1_21identity_decomposer_tEEEvPKT1_PSB_PKT2_PSF_T3_iiT4_:
.text._ZN3cub18CUB_300001_SM_10006detail10radix_sort31DeviceRadixSortSingleTileKernelINS1_5radix10policy_hubIiNS0_8NullTypeEyE10Policy1000ELNS0_9SortOrderE0EiS6_yNS1_21identity_decomposer_tEEEvPKT1_PSB_PKT2_PSF_T3_iiT4_:
[----:B------:R-:W-:Y:S01]  /*0000*/  LDC R1, c[0x0][0x37c] ;  /* 0x0000df00ff017b82 */ /* 0x000fe20000000800 */
[----:B------:R-:W0:Y:S01]  /*0010*/  S2R R0, SR_TID.X ;  /* 0x0000000000007919 */ /* 0x000e220000002100 */
[----:B------:R-:W1:Y:S06]  /*0020*/  LDCU UR4, c[0x0][0x3a0] ;  /* 0x00007400ff0477ac */ /* 0x000e6c0008000800 */
[----:B------:R-:W2:Y:S01]  /*0030*/  LDC.64 R4, c[0x0][0x380] ;  /* 0x0000e000ff047b82 */ /* 0x000ea20000000a00 */
[----:B------:R-:W3:Y:S01]  /*0040*/  LDCU.64 UR8, c[0x0][0x358] ;  /* 0x00006b00ff0877ac */ /* 0x000ee20008000a00 */
[----:B------:R-:W-:-:S02]  /*0050*/  IMAD.MOV.U32 R13, RZ, RZ, -0x1 ;  /* 0xffffffffff0d7424 */ /* 0x000fc400078e00ff */
[----:B------:R-:W-:Y:S02]  /*0060*/  IMAD.MOV.U32 R14, RZ, RZ, -0x1 ;  /* 0xffffffffff0e7424 */ /* 0x000fe400078e00ff */
[----:B------:R-:W-:Y:S02]  /*0070*/  IMAD.MOV.U32 R20, RZ, RZ, -0x1 ;  /* 0xffffffffff147424 */ /* 0x000fe400078e00ff */
[----:B------:R-:W-:Y:S01]  /*0080*/  IMAD.MOV.U32 R21, RZ, RZ, -0x1 ;  /* 0xffffffffff157424 */ /* 0x000fe200078e00ff */
[----:B------:R-:W4:Y:S01]  /*0090*/  S2UR UR6, SR_CgaCtaId ;  /* 0x00000000000679c3 */ /* 0x000f220000008800 */
[----:B------:R-:W2:Y:S01]  /*00a0*/  S2R R23, SR_LANEID ;  /* 0x0000000000177919 */ /* 0x000ea20000000000 */
[----:B------:R-:W-:Y:S01]  /*00b0*/  IMAD.MOV.U32 R25, RZ, RZ, -0x1 ;  /* 0xffffffffff197424 */ /* 0x000fe200078e00ff */
        /* <DEDUP_REMOVED lines=20> */
[----:B------:R-:W-:Y:S01]  /*0200*/  ISETP.GE.AND P6, PT, R2, UR4, PT ;  /* 0x0000000402007c0c */ /* 0x000fe2000bfc6270 */
[----:B------:R-:W-:-:S03]  /*0210*/  IMAD.MOV.U32 R2, RZ, RZ, -0x1 ;  /* 0xffffffffff027424 */ /* 0x000fc600078e00ff */
[----:B------:R-:W-:Y:S01]  /*0220*/  ISETP.GE.AND P0, PT, R3, UR4, PT ;  /* 0x0000000403007c0c */ /* 0x000fe2000bf06270 */
[----:B------:R-:W-:Y:S02]  /*0230*/  IMAD.MOV.U32 R3, RZ, RZ, -0x1 ;  /* 0xffffffffff037424 */ /* 0x000fe400078e00ff */
[----:B------:R-:W-:-:S06]  /*0240*/  VIADD R15, R7, 0xb ;  /* 0x0000000b070f7836 */ /* 0x000fcc0000000000 */
[----:B------:R-:W4:Y:S01]  /*0250*/  @!P6 LDG.E R17, desc[UR8][R4.64+0x14] ;  /* 0x000014080411e981 */ /* 0x000f22000c1e1900 */
[----:B--2---:R-:W-:Y:S01]  /*0260*/  @!P1 LOP3.LUT R2, R12, 0x80000000, RZ, 0x3c, !PT ;  /* 0x800000000c029812 */ /* 0x004fe200078e3cff */
[----:B------:R-:W-:Y:S01]  /*0270*/  IMAD.MOV.U32 R12, RZ, RZ, -0x1 ;  /* 0xffffffffff0c7424 */ /* 0x000fe200078e00ff */
        /* <DEDUP_REMOVED lines=19> */
[----:B------:R-:W-:Y:S01]  /*03b0*/  IMAD.MOV.U32 R15, RZ, RZ, -0x1 ;  /* 0xffffffffff0f7424 */ /* 0x000fe200078e00ff */
[----:B------:R-:W-:Y:S01]  /*03c0*/  @!P6 LOP3.LUT R15, R17, 0x80000000, RZ, 0x3c, !PT ;  /* 0x80000000110fe812 */ /* 0x000fe200078e3cff */
[C---:B------:R-:W-:Y:S01]  /*03d0*/  VIADD R18, R7.reuse, 0xd ;  /* 0x0000000d07127836 */ /* 0x040fe20000000000 */
[----:B------:R-:W-:Y:S01]  /*03e0*/  ISETP.GE.AND P6, PT, R16, UR4, PT ;  /* 0x0000000410007c0c */ /* 0x000fe2000bfc6270 */
[----:B------:R-:W-:Y:S02]  /*03f0*/  IMAD.MOV.U32 R16, RZ, RZ, -0x1 ;  /* 0xffffffffff107424 */ /* 0x000fe400078e00ff */
[----:B------:R-:W-:Y:S02]  /*0400*/  IMAD.MOV.U32 R17, RZ, RZ, -0x1 ;  /* 0xffffffffff117424 */ /* 0x000fe400078e00ff */
[----:B------:R-:W-:-:S08]  /*0410*/  VIADD R19, R7, 0xe ;  /* 0x0000000e07137836 */ /* 0x000fd00000000000 */
[----:B------:R-:W5:Y:S01]  /*0420*/  @!P6 LDG.E R24, desc[UR8][R4.64+0x30] ;  /* 0x000030080418e981 */ /* 0x000f62000c1e1900 */
[----:B--2---:R-:W-:Y:S01]  /*0430*/  @!P0 LOP3.LUT R16, R6, 0x80000000, RZ, 0x3c, !PT ;  /* 0x8000000006108812 */ /* 0x004fe200078e3cff */
[C---:B------:R-:W-:Y:S01]  /*0440*/  VIADD R6, R7.reuse, 0xf ;  /* 0x0000000f07067836 */ /* 0x040fe20000000000 */
[----:B------:R-:W-:Y:S01]  /*0450*/  ISETP.GE.AND P0, PT, R18, UR4, PT ;  /* 0x0000000412007c0c */ /* 0x000fe2000bf06270 */
[----:B------:R-:W-:Y:S01]  /*0460*/  IMAD.MOV.U32 R18, RZ, RZ, -0x1 ;  /* 0xffffffffff127424 */ /* 0x000fe200078e00ff */
[----:B---3--:R-:W-:Y:S01]  /*0470*/  @!P1 LOP3.LUT R17, R8, 0x80000000, RZ, 0x3c, !PT ;  /* 0x8000000008119812 */ /* 0x008fe200078e3cff */
[----:B------:R-:W-:Y:S01]  /*0480*/  VIADD R8, R7, 0x10 ;  /* 0x0000001007087836 */ /* 0x000fe20000000000 */
[----:B----4-:R-:W-:Y:S02]  /*0490*/  @!P2 LOP3.LUT R18, R9, 0x80000000, RZ, 0x3c, !PT ;  /* 0x800000000912a812 */ /* 0x010fe400078e3cff */
[----:B------:R-:W-:Y:S01]  /*04a0*/  ISETP.GE.AND P2, PT, R6, UR4, PT ;  /* 0x0000000406007c0c */ /* 0x000fe2000bf46270 */
[----:B------:R-:W-:-:S02]  /*04b0*/  VIADD R6, R7, 0x11 ;  /* 0x0000001107067836 */ /* 0x000fc40000000000 */
[----:B------:R-:W-:Y:S01]  /*04c0*/  VIADD R7, R7, 0x12 ;  /* 0x0000001207077836 */ /* 0x000fe20000000000 */
[----:B------:R-:W-:Y:S01]  /*04d0*/  ISETP.GE.AND P1, PT, R19, UR4, PT ;  /* 0x0000000413007c0c */ /* 0x000fe2000bf26270 */
[----:B------:R-:W-:Y:S01]  /*04e0*/  IMAD.MOV.U32 R19, RZ, RZ, -0x1 ;  /* 0xffffffffff137424 */ /* 0x000fe200078e00ff */
[----:B-----5:R-:W-:Y:S02]  /*04f0*/  @!P3 LOP3.LUT R19, R10, 0x80000000, RZ, 0x3c, !PT ;  /* 0x800000000a13b812 */ /* 0x020fe400078e3cff */
[----:B------:R-:W-:Y:S02]  /*0500*/  @!P4 LOP3.LUT R20, R11, 0x80000000, RZ, 0x3c, !PT ;  /* 0x800000000b14c812 */ /* 0x000fe400078e3cff */
[----:B------:R-:W-:Y:S02]  /*0510*/  @!P5 LOP3.LUT R21, R22, 0x80000000, RZ, 0x3c, !PT ;  /* 0x800000001615d812 */ /* 0x000fe400078e3cff */
[----:B------:R-:W-:Y:S02]  /*0520*/  ISETP.GE.AND P3, PT, R8, UR4, PT ;  /* 0x0000000408007c0c */ /* 0x000fe4000bf66270 */
        /* <DEDUP_REMOVED lines=13> */
[----:B------:R-:W-:-:S05]  /*0600*/  SHF.R.U32.HI R105, RZ, 0x5, R0 ;  /* 0x00000005ff697819 */ /* 0x000fca0000011600 */
[----:B------:R-:W-:Y:S01]  /*0610*/  LEA R29, R0, UR4, 0x2 ;  /* 0x00000004001d7c11 */ /* 0x000fe2000f8e10ff */
[----:B------:R-:W-:Y:S01]  /*0620*/  IMAD.MOV.U32 R22, RZ, RZ, -0x1 ;  /* 0xffffffffff167424 */ /* 0x000fe200078e00ff */
[----:B------:R-:W-:-:S03]  /*0630*/  @!P6 LOP3.LUT R22, R24, 0x80000000, RZ, 0x3c, !PT ;  /* 0x800000001816e812 */ /* 0x000fc600078e3cff */
[----:B------:R-:W-:Y:S01]  /*0640*/  IMAD R31, R0, 0x80, R29 ;  /* 0x00000080001f7824 */ /* 0x000fe200078e021d */
[----:B------:R-:W-:Y:S01]  /*0650*/  LEA R32, R105, UR4, 0x2 ;  /* 0x0000000469207c11 */ /* 0x000fe2000f8e10ff */
[----:B------:R-:W-:Y:S02]  /*0660*/  IMAD.MOV.U32 R24, RZ, RZ, -0x1 ;  /* 0xffffffffff187424 */ /* 0x000fe400078e00ff */
[----:B------:R-:W-:Y:S02]  /*0670*/  IMAD.MOV.U32 R26, RZ, RZ, -0x1 ;  /* 0xffffffffff1a7424 */ /* 0x000fe400078e00ff */
[----:B------:R-:W-:Y:S02]  /*0680*/  IMAD.MOV.U32 R27, RZ, RZ, -0x1 ;  /* 0xffffffffff1b7424 */ /* 0x000fe400078e00ff */
[----:B------:R-:W-:Y:S02]  /*0690*/  IMAD.MOV.U32 R28, RZ, RZ, -0x1 ;  /* 0xffffffffff1c7424 */ /* 0x000fe400078e00ff */
[----:B------:R-:W-:-:S02]  /*06a0*/  IMAD.MOV.U32 R30, RZ, RZ, -0x1 ;  /* 0xffffffffff1e7424 */ /* 0x000fc400078e00ff */
[----:B------:R-:W-:Y:S01]  /*06b0*/  IMAD R33, R0, -0x38, R31 ;  /* 0xffffffc800217824 */ /* 0x000fe200078e021f */
[----:B------:R-:W-:Y:S01]  /*06c0*/  BAR.SYNC.DEFER_BLOCKING 0x0 ;  /* 0x0000000000007b1d */ /* 0x000fe20000010000 */
[----:B--2---:R-:W-:Y:S02]  /*06d0*/  @!P2 LOP3.LUT R26, R8, 0x80000000, RZ, 0x3c, !PT ;  /* 0x80000000081aa812 */ /* 0x004fe400078e3cff */
[----:B---3--:R-:W-:Y:S02]  /*06e0*/  @!P0 LOP3.LUT R24, R6, 0x80000000, RZ, 0x3c, !PT ;  /* 0x8000000006188812 */ /* 0x008fe400078e3cff */
[----:B----4-:R-:W-:Y:S02]  /*06f0*/  @!P1 LOP3.LUT R25, R7, 0x80000000, RZ, 0x3c, !PT ;  /* 0x8000000007199812 */ /* 0x010fe400078e3cff */
[----:B-----5:R-:W-:Y:S02]  /*0700*/  @!P3 LOP3.LUT R27, R9, 0x80000000, RZ, 0x3c, !PT ;  /* 0x80000000091bb812 */ /* 0x020fe400078e3cff */
[----:B------:R-:W-:-:S02]  /*0710*/  @!P4 LOP3.LUT R28, R10, 0x80000000, RZ, 0x3c, !PT ;  /* 0x800000000a1cc812 */ /* 0x000fc400078e3cff */
[----:B------:R-:W-:-:S07]  /*0720*/  @!P5 LOP3.LUT R30, R11, 0x80000000, RZ, 0x3c, !PT ;  /* 0x800000000b1ed812 */ /* 0x000fce00078e3cff */
.L_x_428:
        /* <DEDUP_REMOVED lines=22> */
[----:B------:R-:W-:Y:S02]  /*0890*/  IADD3 R36, PT, PT, R4, R29, R36 ;  /* 0x0000001d04247210 */ /* 0x000fe40007ffe024 */
        /* <DEDUP_REMOVED lines=11> */
[----:B------:R-:W-:Y:S02]  /*0950*/  IADD3 R37, PT, PT, R6, R29, R4 ;  /* 0x0000001d06257210 */ /* 0x000fe40007ffe004 */
        /* <DEDUP_REMOVED lines=12> */
[----:B------:R-:W-:-:S03]  /*0a20*/  IADD3 R39, PT, PT, R39, R29, R6 ;  /* 0x0000001d27277210 */ /* 0x000fc60007ffe006 */
        /* <DEDUP_REMOVED lines=14> */
[----:B------:R-:W0:Y:S02]  /*0b10*/  LDS.U16 R34, [R36] ;  /* 0x0000000024227984 */ /* 0x000e240000000400 */
[----:B0-----:R-:W-:-:S05]  /*0b20*/  VIADD R5, R34, 0x1 ;  /* 0x0000000122057836 */ /* 0x001fca0000000000 */
[----:B------:R0:W-:Y:S04]  /*0b30*/  STS.U16 [R36], R5 ;  /* 0x0000000524007388 */ /* 0x0001e80000000400 */
[----:B------:R-:W1:Y:S01]  /*0b40*/  LDS.U16 R38, [R37] ;  /* 0x0000000025267984 */ /* 0x000e620000000400 */
[----:B0-----:R-:W-:-:S04]  /*0b50*/  SHF.R.U32.HI R5, RZ, UR6, R13 ;  /* 0x00000006ff057c19 */ /* 0x001fc8000801160d */
[----:B------:R-:W-:-:S05]  /*0b60*/  LOP3.LUT R5, R5, UR4, RZ, 0xc0, !PT ;  /* 0x0000000405057c12 */ /* 0x000fca000f8ec0ff */
[----:B------:R-:W-:Y:S01]  /*0b70*/  IMAD.SHL.U32 R6, R5, 0x400, RZ ;  /* 0x0000040005067824 */ /* 0x000fe200078e00ff */
[----:B------:R-:W-:-:S04]  /*0b80*/  SHF.R.U32.HI R5, RZ, 0x4, R5 ;  /* 0x00000004ff057819 */ /* 0x000fc80000011605 */
[----:B------:R-:W-:Y:S02]  /*0b90*/  LOP3.LUT R8, R6, 0x7c00, RZ, 0xc0, !PT ;  /* 0x00007c0006087812 */ /* 0x000fe400078ec0ff */
[----:B------:R-:W-:-:S04]  /*0ba0*/  LOP3.LUT R5, R5, 0xffffffe, RZ, 0xc0, !PT ;  /* 0x0ffffffe05057812 */ /* 0x000fc800078ec0ff */
[----:B------:R-:W-:Y:S01]  /*0bb0*/  IADD3 R41, PT, PT, R5, R29, R8 ;  /* 0x0000001d05297210 */ /* 0x000fe20007ffe008 */
[----:B-1----:R-:W-:-:S05]  /*0bc0*/  VIADD R4, R38, 0x1 ;  /* 0x0000000126047836 */ /* 0x002fca0000000000 */
[----:B------:R0:W-:Y:S04]  /*0bd0*/  STS.U16 [R37], R4 ;  /* 0x0000000425007388 */ /* 0x0001e80000000400 */
[----:B------:R-:W1:Y:S01]  /*0be0*/  LDS.U16 R40, [R39] ;  /* 0x0000000027287984 */ /* 0x000e620000000400 */
[----:B0-----:R-:W-:-:S04]  /*0bf0*/  SHF.R.U32.HI R4, RZ, UR6, R14 ;  /* 0x00000006ff047c19 */ /* 0x001fc8000801160e */
[----:B------:R-:W-:-:S05]  /*0c00*/  LOP3.LUT R4, R4, UR4, RZ, 0xc0, !PT ;  /* 0x0000000404047c12 */ /* 0x000fca000f8ec0ff */
[----:B------:R-:W-:Y:S01]  /*0c10*/  IMAD.SHL.U32 R5, R4, 0x400, RZ ;  /* 0x0000040004057824 */ /* 0x000fe200078e00ff */
[----:B------:R-:W-:-:S04]  /*0c20*/  SHF.R.U32.HI R4, RZ, 0x4, R4 ;  /* 0x00000004ff047819 */ /* 0x000fc80000011604 */
[----:B------:R-:W-:Y:S02]  /*0c30*/  LOP3.LUT R8, R5, 0x7c00, RZ, 0xc0, !PT ;  /* 0x00007c0005087812 */ /* 0x000fe400078ec0ff */
[----:B------:R-:W-:Y:S02]  /*0c40*/  LOP3.LUT R43, R4, 0xffffffe, RZ, 0xc0, !PT ;  /* 0x0ffffffe042b7812 */ /* 0x000fe400078ec0ff */
[----:B------:R-:W-:Y:S02]  /*0c50*/  SHF.R.U32.HI R5, RZ, UR6, R15 ;  /* 0x00000006ff057c19 */ /* 0x000fe4000801160f */
[----:B------:R-:W-:Y:S02]  /*0c60*/  IADD3 R43, PT, PT, R43, R29, R8 ;  /* 0x0000001d2b2b7210 */ /* 0x000fe40007ffe008 */
[----:B------:R-:W-:Y:S01]  /*0c70*/  LOP3.LUT R5, R5, UR4, RZ, 0xc0, !PT ;  /* 0x0000000405057c12 */ /* 0x000fe2000f8ec0ff */
[----:B-1----:R-:W-:-:S05]  /*0c80*/  VIADD R6, R40, 0x1 ;  /* 0x0000000128067836 */ /* 0x002fca0000000000 */
[----:B------:R0:W-:Y:S04]  /*0c90*/  STS.U16 [R39], R6 ;  /* 0x0000000627007388 */ /* 0x0001e80000000400 */
[----:B------:R-:W1:Y:S01]  /*0ca0*/  LDS.U16 R42, [R41] ;  /* 0x00000000292a7984 */ /* 0x000e620000000400 */
[----:B0-----:R-:W-:Y:S01]  /*0cb0*/  IMAD.SHL.U32 R6, R5, 0x400, RZ ;  /* 0x0000040005067824 */ /* 0x001fe200078e00ff */
        /* <DEDUP_REMOVED lines=135> */
[----:B------:R-:W-:Y:S01]  /*1530*/  IADD3 R71, PT, PT, R71, R29, R8 ;  /* 0x0000001d47477210 */ /* 0x000fe20007ffe008 */
[----:B0-----:R-:W-:Y:S01]  /*1540*/  ULEA UR4, UR6, UR4, 0x18 ;  /* 0x0000000406047291 */ /* 0x001fe2000f8ec0ff */
[----:B-1----:R-:W-:-:S05]  /*1550*/  VIADD R6, R68, 0x1 ;  /* 0x0000000144067836 */ /* 0x002fca0000000000 */
[----:B------:R-:W-:Y:S04]  /*1560*/  STS.U16 [R67], R6 ;  /* 0x0000000643007388 */ /* 0x000fe80000000400 */
[----:B------:R-:W0:Y:S02]  /*1570*/  LDS.U16 R70, [R69] ;  /* 0x0000000045467984 */ /* 0x000e240000000400 */
[----:B0-----:R-:W-:-:S05]  /*1580*/  VIADD R4, R70, 0x1 ;  /* 0x0000000146047836 */ /* 0x001fca0000000000 */
[----:B------:R-:W-:Y:S04]  /*1590*/  STS.U16 [R69], R4 ;  /* 0x0000000445007388 */ /* 0x000fe80000000400 */
[----:B------:R-:W0:Y:S02]  /*15a0*/  LDS.U16 R72, [R71] ;  /* 0x0000000047487984 */ /* 0x000e240000000400 */
[----:B0-----:R-:W-:-:S05]  /*15b0*/  VIADD R6, R72, 0x1 ;  /* 0x0000000148067836 */ /* 0x001fca0000000000 */
[----:B------:R-:W-:Y:S01]  /*15c0*/  STS.U16 [R71], R6 ;  /* 0x0000000647007388 */ /* 0x000fe20000000400 */
        /* <DEDUP_REMOVED lines=178> */
[----:B------:R-:W0:Y:S04]  /*20f0*/  LDS.U16 R5, [R36] ;  /* 0x0000000024057984 */ /* 0x000e280000000400 */
[----:B------:R-:W1:Y:S04]  /*2100*/  LDS.U16 R37, [R37] ;  /* 0x0000000025257984 */ /* 0x000e680000000400 */
[----:B------:R-:W2:Y:S04]  /*2110*/  LDS.U16 R39, [R39] ;  /* 0x0000000027277984 */ /* 0x000ea80000000400 */
[----:B------:R-:W3:Y:S04]  /*2120*/  LDS.U16 R41, [R41] ;  /* 0x0000000029297984 */ /* 0x000ee80000000400 */
[----:B------:R-:W4:Y:S04]  /*2130*/  LDS.U16 R43, [R43] ;  /* 0x000000002b2b7984 */ /* 0x000f280000000400 */
[----:B------:R-:W5:Y:S04]  /*2140*/  LDS.U16 R45, [R45] ;  /* 0x000000002d2d7984 */ /* 0x000f680000000400 */
[----:B------:R-:W5:Y:S04]  /*2150*/  LDS.U16 R47, [R47] ;  /* 0x000000002f2f7984 */ /* 0x000f680000000400 */
[----:B------:R-:W5:Y:S04]  /*2160*/  LDS.U16 R49, [R49] ;  /* 0x0000000031317984 */ /* 0x000f680000000400 */
[----:B------:R-:W5:Y:S04]  /*2170*/  LDS.U16 R51, [R51] ;  /* 0x0000000033337984 */ /* 0x000f680000000400 */
[----:B------:R-:W5:Y:S04]  /*2180*/  LDS.U16 R53, [R53] ;  /* 0x0000000035357984 */ /* 0x000f680000000400 */
[----:B------:R-:W5:Y:S01]  /*2190*/  LDS.U16 R55, [R55] ;  /* 0x0000000037377984 */ /* 0x000f620000000400 */
[----:B0-----:R-:W-:-:S03]  /*21a0*/  IMAD.IADD R5, R34, 0x1, R5 ;  /* 0x0000000122057824 */ /* 0x001fc600078e0205 */
[----:B------:R-:W0:Y:S01]  /*21b0*/  LDS.U16 R57, [R57] ;  /* 0x0000000039397984 */ /* 0x000e220000000400 */
[----:B-1----:R-:W-:-:S03]  /*21c0*/  IMAD.IADD R37, R38, 0x1, R37 ;  /* 0x0000000126257824 */ /* 0x002fc600078e0225 */
[----:B------:R-:W1:Y:S01]  /*21d0*/  LDS.U16 R59, [R59] ;  /* 0x000000003b3b7984 */ /* 0x000e620000000400 */
[----:B--2---:R-:W-:-:S03]  /*21e0*/  IMAD.IADD R39, R40, 0x1, R39 ;  /* 0x0000000128277824 */ /* 0x004fc600078e0227 */
[----:B------:R-:W2:Y:S01]  /*21f0*/  LDS.U16 R61, [R61] ;  /* 0x000000003d3d7984 */ /* 0x000ea20000000400 */
[----:B---3--:R-:W-:-:S03]  /*2200*/  IMAD.IADD R41, R42, 0x1, R41 ;  /* 0x000000012a297824 */ /* 0x008fc600078e0229 */
[----:B------:R-:W3:Y:S01]  /*2210*/  LDS.U16 R63, [R63] ;  /* 0x000000003f3f7984 */ /* 0x000ee20000000400 */
[----:B----4-:R-:W-:-:S03]  /*2220*/  IMAD.IADD R43, R44, 0x1, R43 ;  /* 0x000000012c2b7824 */ /* 0x010fc600078e022b */
[----:B------:R-:W4:Y:S01]  /*2230*/  LDS.U16 R65, [R65] ;  /* 0x0000000041417984 */ /* 0x000f220000000400 */
[----:B-----5:R-:W-:-:S03]  /*2240*/  IMAD.IADD R45, R46, 0x1, R45 ;  /* 0x000000012e2d7824 */ /* 0x020fc600078e022d */
[----:B------:R-:W5:Y:S01]  /*2250*/  LDS.U16 R67, [R67] ;  /* 0x0000000043437984 */ /* 0x000f620000000400 */
[----:B------:R-:W-:-:S03]  /*2260*/  IMAD.IADD R47, R48, 0x1, R47 ;  /* 0x00000001302f7824 */ /* 0x000fc600078e022f */
[----:B------:R-:W5:Y:S01]  /*2270*/  LDS.U16 R69, [R69] ;  /* 0x0000000045457984 */ /* 0x000f620000000400 */
[----:B------:R-:W-:-:S03]  /*2280*/  IMAD.IADD R49, R50, 0x1, R49 ;  /* 0x0000000132317824 */ /* 0x000fc600078e0231 */
[----:B------:R-:W5:Y:S01]  /*2290*/  LDS.U16 R71, [R71] ;  /* 0x0000000047477984 */ /* 0x000f620000000400 */
        /* <DEDUP_REMOVED lines=75> */
.L_x_427:
        /* <DEDUP_REMOVED lines=158> */
.L_x_429:
        /* <DEDUP_REMOVED lines=13> */
.L_x_14330:


//--------------------- .text._ZN3cub18CUB_300001_SM_10006detail10radix_sort29DeviceRadixSortOnesweepKernelINS1_5radix10policy_hubIiiyE10Policy1000ELNS0_9SortOrderE1EiiyiiNS1_21identity_decomposer_tEEEvPT5_SB_PT3_PKSC_PT1_PKSG_PT2_PKSK_T4_iiT6_ --------------------------
	.section	.text._ZN3cub18CUB_300001_SM_10006detail10radix_sort29DeviceRadixSortOnesweepKernelINS1_5radix10policy_hubIiiyE10Policy1000ELNS0_9SortOrderE1EiiyiiNS1_21identity_decomposer_tEEEvPT5_SB_PT3_PKSC_PT1_PKSG_PT2_PKSK_T4_iiT6_,"ax",@progbits
	.align	128
        .global         _ZN3cub18CUB_300001_SM_10006detail10radix_sort29DeviceRadixSortOnesweepKernelINS1_5radix10policy_hubIiiyE10Policy1000ELNS0_9SortOrderE1EiiyiiNS1_21identity_decomposer_tEEEvPT5_SB_PT3_PKSC_PT1_PKSG_PT2_PKSK_T4_iiT6_
        .type           _ZN3cub18CUB_300001_SM_10006detail10radix_sort29DeviceRadixSortOnesweepKernelINS1_5radix10policy_hubIiiyE10Policy1000ELNS0_9SortOrderE1EiiyiiNS1_21identity_decomposer_tEEEvPT5_SB_PT3_PKSC_PT1_PKSG_PT2_PKSK_T4_iiT6_,@function
        .size           _ZN3cub18CUB_300001_SM_10006detail10radix_sort29DeviceRadixSortOnesweepKernelINS1_5radix10policy_hubIiiyE10Policy1000ELNS0_9SortOrderE1EiiyiiNS1_21identity_decomposer_tEEEvPT5_SB_PT3_PKSC_PT1_PKSG_PT2_PKSK_T4_iiT6_,(.L_x_14331 - _ZN3cub18CUB_300001_SM_10006detail10radix_sort29DeviceRadixSortOnesweepKernelINS1_5radix10policy_hubIiiyE10Policy1000ELNS0_9SortOrderE1EiiyiiNS1_21identity_decomposer_tEEEvPT5_SB_PT3_PKSC_PT1_PKSG_PT2_PKSK_T4_iiT6_)
        .other          _ZN3cub18CUB_300001_SM_10006detail10radix_sort29DeviceRadixSortOnesweepKernelINS1_5radix10policy_hubIiiyE10Policy1000ELNS0_9SortOrderE1EiiyiiNS1_21identity_decomposer_tEEEvPT5_SB_PT3_PKSC_PT1_PKSG_PT2_PKSK_T4_iiT6_,@"STO_CUDA_ENTRY STV_DEFAULT"
_ZN3cub18CUB_300001_SM_10006detail10radix_sort29DeviceRadixSortOnesweepKernelINS1_5radix10policy_hubIiiyE10Policy1000ELNS0_9SortOrderE1EiiyiiNS1_21identity_decomposer_tEEEvPT5_SB_PT3_PKSC_PT1_PKSG_PT2_PKSK_T4_iiT6_:
.text._ZN3cub18CUB_300001_SM_10006detail10radix_sort29DeviceRadixSortOnesweepKernelINS1_5radix10policy_hubIiiyE10Policy1000ELNS0_9SortOrderE1EiiyiiNS1_21identity_decomposer_tEEEvPT5_SB_PT3_PKSC_PT1_PKSG_PT2_PKSK_T4_iiT6_:
[----:B------:R-:W-:Y:S01]  /*0000*/  LDC R1, c[0x0][0x37c] ;  /* 0x0000df00ff017b82 */ /* 0x000fe20000000800 */
[----:B------:R-:W0:Y:S01]  /*0010*/  S2R R3, SR_TID.X ;  /* 0x0000000000037919 */ /* 0x000e220000002100 */
[----:B------:R-:W-:Y:S01]  /*0020*/  MOV R7, 0x400 ;  /* 0x0000040000077802 */ /* 0x000fe20000000f00 */
[----:B------:R-:W1:Y:S01]  /*0030*/  LDCU.64 UR6, c[0x0][0x358] ;  /* 0x00006b00ff0677ac */ /* 0x000e620008000a00 */
[----:B------:R-:W-:Y:S01]  /*0040*/  BSSY.RECONVERGENT B0, `(.L_x_430) ;  /* 0x000000c000007945 */ /* 0x000fe20003800200 */
[----:B------:R-:W2:Y:S01]  /*0050*/  S2R R0, SR_CgaCtaId ;  /* 0x0000000000007919 */ /* 0x000ea20000008800 */
[----:B0-----:R-:W-:Y:S02]  /*0060*/  ISETP.NE.AND P0, PT, R3, RZ, PT ;  /* 0x000000ff0300720c */ /* 0x001fe40003f05270 */
[----:B--2---:R-:W-:-:S11]  /*0070*/  LEA R7, R0, R7, 0x18 ;  /* 0x0000000700077211 */ /* 0x004fd600078ec0ff */
        /* <DEDUP_REMOVED lines=8> */
.L_x_431:
[----:B------:R-:W-:Y:S05]  /*0100*/  BSYNC.RECONVERGENT B0 ;  /* 0x0000000000007941 */ /* 0x000fea0003800200 */
.L_x_430:
[----:B------:R-:W-:Y:S06]  /*0110*/  BAR.SYNC.DEFER_BLOCKING 0x0 ;  /* 0x0000000000007b1d */ /* 0x000fec0000010000 */
[----:B------:R-:W1:Y:S01]  /*0120*/  LDCU UR4, c[0x0][0x3c0] ;  /* 0x00007800ff0477ac */ /* 0x000e620008000800 */
[----:B------:R-:W2:Y:S01]  /*0130*/  S2R R24, SR_LANEID ;  /* 0x0000000000187919 */ /* 0x000ea20000000000 */
[----:B------:R-:W3:Y:S02]  /*0140*/  LDS R42, [R7+0x6600] ;  /* 0x00660000072a7984 */ /* 0x000ee40000000800 */
[----:B---3--:R-:W-:-:S04]  /*0150*/  IMAD R0, R42, 0x1980, RZ ;  /* 0x000019802a007824 */ /* 0x008fc800078e02ff */
[----:B------:R-:W-:Y:S01]  /*0160*/  VIADD R47, R0, 0x1980 ;  /* 0x00001980002f7836 */ /* 0x000fe20000000000 */
[----:B------:R-:W-:-:S04]  /*0170*/  SHF.R.S32.HI R9, RZ, 0x1f, R0 ;  /* 0x0000001fff097819 */ /* 0x000fc80000011400 */
[----:B-1----:R-:W-:-:S13]  /*0180*/  ISETP.GT.AND P0, PT, R47, UR4, PT ;  /* 0x000000042f007c0c */ /* 0x002fda000bf04270 */
[----:B--2---:R-:W-:Y:S05]  /*0190*/  @P0 BRA `(.L_x_432) ;  /* 0x0000000000680947 */ /* 0x004fea0003800000 */
[----:B------:R-:W1:Y:S01]  /*01a0*/  LDCU.64 UR4, c[0x0][0x3a8] ;  /* 0x00007500ff0477ac */ /* 0x000e620008000a00 */
[C---:B0-----:R-:W-:Y:S02]  /*01b0*/  LOP3.LUT R4, R3.reuse, 0x1f, RZ, 0xc0, !PT ;  /* 0x0000001f03047812 */ /* 0x041fe400078ec0ff */
[----:B------:R-:W-:-:S05]  /*01c0*/  LOP3.LUT R41, R3, 0x3e0, RZ, 0xc0, !PT ;  /* 0x000003e003297812 */ /* 0x000fca00078ec0ff */
[----:B------:R-:W-:-:S05]  /*01d0*/  IMAD R5, R41, 0x11, R4 ;  /* 0x0000001129057824 */ /* 0x000fca00078e0204 */
[----:B------:R-:W-:-:S05]  /*01e0*/  IADD3 R5, P0, PT, R0, R5, RZ ;  /* 0x0000000500057210 */ /* 0x000fca0007f1e0ff */
[----:B------:R-:W-:Y:S01]  /*01f0*/  IMAD.X R0, RZ, RZ, R9, P0 ;  /* 0x000000ffff007224 */ /* 0x000fe200000e0609 */
[----:B-1----:R-:W-:-:S04]  /*0200*/  LEA R8, P0, R5, UR4, 0x2 ;  /* 0x0000000405087c11 */ /* 0x002fc8000f8010ff */
        /* <DEDUP_REMOVED lines=19> */
.L_x_432:
[----:B------:R-:W1:Y:S01]  /*0340*/  LDCU.64 UR8, c[0x0][0x3a8] ;  /* 0x00007500ff0877ac */ /* 0x000e620008000a00 */
[C---:B0-----:R-:W-:Y:S01]  /*0350*/  LOP3.LUT R4, R3.reuse, 0x1f, RZ, 0xc0, !PT ;  /* 0x0000001f03047812 */ /* 0x041fe200078ec0ff */
[----:B------:R-:W-:Y:S01]  /*0360*/  IMAD.MOV.U32 R28, RZ, RZ, -0x80000000 ;  /* 0x80000000ff1c7424 */ /* 0x000fe200078e00ff */
[----:B------:R-:W-:Y:S02]  /*0370*/  LOP3.LUT R41, R3, 0x3e0, RZ, 0xc0, !PT ;  /* 0x000003e003297812 */ /* 0x000fe400078ec0ff */
[----:B------:R-:W-:-:S03]  /*0380*/  IADD3 R5, PT, PT, -R0, UR4, RZ ;  /* 0x0000000400057c10 */ /* 0x000fc6000fffe1ff */
[----:B------:R-:W-:-:S04]  /*0390*/  IMAD R10, R41, 0x11, R4 ;  /* 0x00000011290a7824 */ /* 0x000fc800078e0204 */
[----:B------:R-:W-:Y:S01]  /*03a0*/  VIADD R8, R10, 0x40 ;  /* 0x000000400a087836 */ /* 0x000fe20000000000 */
[----:B------:R-:W-:Y:S01]  /*03b0*/  IADD3 R11, P0, PT, R0, R10, RZ ;  /* 0x0000000a000b7210 */ /* 0x000fe20007f1e0ff */
[C---:B------:R-:W-:Y:S01]  /*03c0*/  VIADD R0, R10.reuse, 0x60 ;  /* 0x000000600a007836 */ /* 0x040fe20000000000 */
[CC--:B------:R-:W-:Y:S01]  /*03d0*/  ISETP.GE.AND P2, PT, R10.reuse, R5.reuse, PT ;  /* 0x000000050a00720c */ /* 0x0c0fe20003f46270 */
[----:B------:R-:W-:Y:S01]  /*03e0*/  VIADD R6, R10, 0x20 ;  /* 0x000000200a067836 */ /* 0x000fe20000000000 */
[-C--:B------:R-:W-:Y:S01]  /*03f0*/  ISETP.GE.AND P4, PT, R8, R5.reuse, PT ;  /* 0x000000050800720c */ /* 0x080fe20003f86270 */
[----:B------:R-:W-:Y:S01]  /*0400*/  IMAD.X R12, RZ, RZ, R9, P0 ;  /* 0x000000ffff0c7224 */ /* 0x000fe200000e0609 */
[-C--:B------:R-:W-:Y:S01]  /*0410*/  ISETP.GE.AND P5, PT, R0, R5.reuse, PT ;  /* 0x000000050000720c */ /* 0x080fe20003fa6270 */
[----:B------:R-:W-:Y:S01]  /*0420*/  VIADD R0, R10, 0xa0 ;  /* 0x000000a00a007836 */ /* 0x000fe20000000000 */
[C---:B-1----:R-:W-:Y:S02]  /*0430*/  LEA R8, P0, R11.reuse, UR8, 0x2 ;  /* 0x000000080b087c11 */ /* 0x042fe4000f8010ff */
[----:B------:R-:W-:Y:S01]  /*0440*/  ISETP.GE.AND P3, PT, R6, R5, PT ;  /* 0x000000050600720c */ /* 0x000fe20003f66270 */
[----:B------:R-:W-:Y:S01]  /*0450*/  VIADD R6, R10, 0x80 ;  /* 0x000000800a067836 */ /* 0x000fe20000000000 */
[----:B------:R-:W-:-:S02]  /*0460*/  LEA.HI.X R9, R11, UR9, R12, 0x2, P0 ;  /* 0x000000090b097c11 */ /* 0x000fc400080f140c */
[-C--:B------:R-:W-:Y:S01]  /*0470*/  ISETP.GE.AND P0, PT, R0, R5.reuse, PT ;  /* 0x000000050000720c */ /* 0x080fe20003f06270 */
[----:B------:R-:W-:Y:S01]  /*0480*/  VIADD R0, R10, 0xe0 ;  /* 0x000000e00a007836 */ /* 0x000fe20000000000 */
[-C--:B------:R-:W-:Y:S01]  /*0490*/  ISETP.GE.AND P6, PT, R6, R5.reuse, PT ;  /* 0x000000050600720c */ /* 0x080fe20003fc6270 */
[----:B------:R1:W5:Y:S01]  /*04a0*/  @!P2 LDG.E R28, desc[UR6][R8.64] ;  /* 0x00000006081ca981 */ /* 0x000362000c1e1900 */
[----:B------:R-:W-:Y:S02]  /*04b0*/  IMAD.MOV.U32 R29, RZ, RZ, -0x80000000 ;  /* 0x80000000ff1d7424 */ /* 0x000fe400078e00ff */
[-C--:B------:R-:W-:Y:S01]  /*04c0*/  ISETP.GE.AND P2, PT, R0, R5.reuse, PT ;  /* 0x000000050000720c */ /* 0x080fe20003f46270 */
[C---:B------:R-:W-:Y:S02]  /*04d0*/  VIADD R0, R10.reuse, 0x100 ;  /* 0x000001000a007836 */ /* 0x040fe40000000000 */
[----:B------:R-:W-:Y:S01]  /*04e0*/  VIADD R6, R10, 0xc0 ;  /* 0x000000c00a067836 */ /* 0x000fe20000000000 */
[----:B------:R1:W5:Y:S01]  /*04f0*/  @!P3 LDG.E R29, desc[UR6][R8.64+0x80] ;  /* 0x00008006081db981 */ /* 0x000362000c1e1900 */
[----:B------:R-:W-:Y:S01]  /*0500*/  IMAD.MOV.U32 R31, RZ, RZ, -0x80000000 ;  /* 0x80000000ff1f7424 */ /* 0x000fe200078e00ff */
[-C--:B------:R-:W-:Y:S01]  /*0510*/  ISETP.GE.AND P3, PT, R0, R5.reuse, PT ;  /* 0x000000050000720c */ /* 0x080fe20003f66270 */
[----:B------:R-:W-:Y:S01]  /*0520*/  VIADD R0, R10, 0x140 ;  /* 0x000001400a007836 */ /* 0x000fe20000000000 */
[----:B------:R-:W-:Y:S01]  /*0530*/  ISETP.GE.AND P1, PT, R6, R5, PT ;  /* 0x000000050600720c */ /* 0x000fe20003f26270 */
[----:B------:R-:W-:-:S02]  /*0540*/  IMAD.MOV.U32 R32, RZ, RZ, -0x80000000 ;  /* 0x80000000ff207424 */ /* 0x000fc400078e00ff */
[----:B------:R1:W5:Y:S01]  /*0550*/  @!P5 LDG.E R31, desc[UR6][R8.64+0x180] ;  /* 0x00018006081fd981 */ /* 0x000362000c1e1900 */
[-C--:B------:R-:W-:Y:S01]  /*0560*/  ISETP.GE.AND P5, PT, R0, R5.reuse, PT ;  /* 0x000000050000720c */ /* 0x080fe20003fa6270 */
[C---:B------:R-:W-:Y:S02]  /*0570*/  VIADD R0, R10.reuse, 0x160 ;  /* 0x000001600a007836 */ /* 0x040fe40000000000 */
[----:B------:R-:W-:Y:S01]  /*0580*/  IMAD.MOV.U32 R30, RZ, RZ, -0x80000000 ;  /* 0x80000000ff1e7424 */ /* 0x000fe200078e00ff */
[----:B------:R1:W5:Y:S01]  /*0590*/  @!P6 LDG.E R32, desc[UR6][R8.64+0x200] ;  /* 0x000200060820e981 */ /* 0x000362000c1e1900 */
[----:B------:R-:W-:Y:S01]  /*05a0*/  VIADD R6, R10, 0x120 ;  /* 0x000001200a067836 */ /* 0x000fe20000000000 */
[-C--:B------:R-:W-:Y:S01]  /*05b0*/  ISETP.GE.AND P6, PT, R0, R5.reuse, PT ;  /* 0x000000050000720c */ /* 0x080fe20003fc6270 */
[----:B------:R-:W-:Y:S02]  /*05c0*/  IMAD.MOV.U32 R34, RZ, RZ, -0x80000000 ;  /* 0x80000000ff227424 */ /* 0x000fe400078e00ff */
[----:B------:R-:W-:Y:S01]  /*05d0*/  VIADD R0, R10, 0x1a0 ;  /* 0x000001a00a007836 */ /* 0x000fe20000000000 */
[----:B------:R1:W5:Y:S01]  /*05e0*/  @!P4 LDG.E R30, desc[UR6][R8.64+0x100] ;  /* 0x00010006081ec981 */ /* 0x000362000c1e1900 */
[----:B------:R-:W-:Y:S01]  /*05f0*/  ISETP.GE.AND P4, PT, R6, R5, PT ;  /* 0x000000050600720c */ /* 0x000fe20003f86270 */
[----:B------:R-:W-:-:S02]  /*0600*/  IMAD.MOV.U32 R33, RZ, RZ, -0x80000000 ;  /* 0x80000000ff217424 */ /* 0x000fc400078e00ff */
[----:B------:R1:W5:Y:S01]  /*0610*/  @!P1 LDG.E R34, desc[UR6][R8.64+0x300] ;  /* 0x0003000608229981 */ /* 0x000362000c1e1900 */
[----:B------:R-:W-:Y:S01]  /*0620*/  IMAD.MOV.U32 R35, RZ, RZ, -0x80000000 ;  /* 0x80000000ff237424 */ /* 0x000fe200078e00ff */
[-C--:B------:R-:W-:Y:S01]  /*0630*/  ISETP.GE.AND P1, PT, R0, R5.reuse, PT ;  /* 0x000000050000720c */ /* 0x080fe20003f26270 */
[C---:B------:R-:W-:Y:S01]  /*0640*/  VIADD R6, R10.reuse, 0x180 ;  /* 0x000001800a067836 */ /* 0x040fe20000000000 */
[----:B------:R1:W5:Y:S01]  /*0650*/  @!P0 LDG.E R33, desc[UR6][R8.64+0x280] ;  /* 0x0002800608218981 */ /* 0x000362000c1e1900 */
[----:B------:R-:W-:Y:S02]  /*0660*/  VIADD R0, R10, 0x1c0 ;  /* 0x000001c00a007836 */ /* 0x000fe40000000000 */
[----:B------:R-:W-:Y:S01]  /*0670*/  IMAD.MOV.U32 R36, RZ, RZ, -0x80000000 ;  /* 0x80000000ff247424 */ /* 0x000fe200078e00ff */
[----:B------:R1:W5:Y:S01]  /*0680*/  @!P2 LDG.E R35, desc[UR6][R8.64+0x380] ;  /* 0x000380060823a981 */ /* 0x000362000c1e1900 */
[----:B------:R-:W-:Y:S01]  /*0690*/  IMAD.MOV.U32 R37, RZ, RZ, -0x80000000 ;  /* 0x80000000ff257424 */ /* 0x000fe200078e00ff */
[-C--:B------:R-:W-:Y:S01]  /*06a0*/  ISETP.GE.AND P0, PT, R6, R5.reuse, PT ;  /* 0x000000050600720c */ /* 0x080fe20003f06270 */
[----:B------:R-:W-:Y:S01]  /*06b0*/  VIADD R6, R10, 0x1e0 ;  /* 0x000001e00a067836 */ /* 0x000fe20000000000 */
[-C--:B------:R-:W-:Y:S01]  /*06c0*/  ISETP.GE.AND P2, PT, R0, R5.reuse, PT ;  /* 0x000000050000720c */ /* 0x080fe20003f46270 */
[----:B------:R-:W-:Y:S01]  /*06d0*/  VIADD R0, R10, 0x200 ;  /* 0x000002000a007836 */ /* 0x000fe20000000000 */
[----:B------:R1:W5:Y:S02]  /*06e0*/  @!P3 LDG.E R36, desc[UR6][R8.64+0x400] ;  /* 0x000400060824b981 */ /* 0x000364000c1e1900 */
[----:B------:R-:W-:-:S02]  /*06f0*/  ISETP.GE.AND P3, PT, R6, R5, PT ;  /* 0x000000050600720c */ /* 0x000fc40003f66270 */
[----:B------:R1:W5:Y:S01]  /*0700*/  @!P4 LDG.E R37, desc[UR6][R8.64+0x480] ;  /* 0x000480060825c981 */ /* 0x000362000c1e1900 */
[----:B------:R-:W-:Y:S01]  /*0710*/  ISETP.GE.AND P4, PT, R0, R5, PT ;  /* 0x000000050000720c */ /* 0x000fe20003f86270 */
[----:B------:R-:W-:Y:S02]  /*0720*/  IMAD.MOV.U32 R38, RZ, RZ, -0x80000000 ;  /* 0x80000000ff267424 */ /* 0x000fe400078e00ff */
[----:B------:R-:W-:Y:S02]  /*0730*/  IMAD.MOV.U32 R39, RZ, RZ, -0x80000000 ;  /* 0x80000000ff277424 */ /* 0x000fe400078e00ff */
[----:B------:R-:W-:Y:S02]  /*0740*/  IMAD.MOV.U32 R40, RZ, RZ, -0x80000000 ;  /* 0x80000000ff287424 */ /* 0x000fe400078e00ff */
[----:B------:R-:W-:Y:S01]  /*0750*/  IMAD.MOV.U32 R43, RZ, RZ, -0x80000000 ;  /* 0x80000000ff2b7424 */ /* 0x000fe200078e00ff */
[----:B------:R1:W5:Y:S01]  /*0760*/  @!P5 LDG.E R38, desc[UR6][R8.64+0x500] ;  /* 0x000500060826d981 */ /* 0x000362000c1e1900 */
[----:B------:R-:W-:-:S02]  /*0770*/  IMAD.MOV.U32 R44, RZ, RZ, -0x80000000 ;  /* 0x80000000ff2c7424 */ /* 0x000fc400078e00ff */
        /* <DEDUP_REMOVED lines=8> */
.L_x_433:
[----:B------:R-:W-:Y:S01]  /*0800*/  VIMNMX R5, PT, PT, R24, 0xe0, !PT ;  /* 0x000000e018057848 */ /* 0x000fe20007fe0100 */
[----:B------:R-:W2:Y:S01]  /*0810*/  LDCU UR4, c[0x0][0x3c8] ;  /* 0x00007900ff0477ac */ /* 0x000ea20008000800 */
[----:B------:R-:W-:Y:S01]  /*0820*/  SHF.R.U32.HI R0, RZ, 0x5, R3 ;  /* 0x00000005ff007819 */ /* 0x000fe20000011603 */
[----:B------:R-:W-:Y:S01]  /*0830*/  BSSY.RECONVERGENT B0, `(.L_x_434) ;  /* 0x0000025000007945 */ /* 0x000fe20003800200 */
[--C-:B------:R-:W-:Y:S01]  /*0840*/  IADD3 R5, PT, PT, R5, 0x1f, -R24.reuse ;  /* 0x0000001f05057810 */ /* 0x100fe20007ffe818 */
[----:B------:R-:W-:Y:S01]  /*0850*/  UMOV UR5, 0xffffffff ;  /* 0xffffffff00057882 */ /* 0x000fe20000000000 */
[----:B01----:R-:W-:Y:S02]  /*0860*/  IMAD.MOV.U32 R8, RZ, RZ, R24 ;  /* 0x000000ffff087224 */ /* 0x003fe400078e0018 */
[C---:B------:R-:W-:Y:S01]  /*0870*/  ISETP.GE.U32.AND P0, PT, R5.reuse, 0x1e0, PT ;  /* 0x000001e00500780c */ /* 0x040fe20003f06070 */
[----:B------:R-:W-:Y:S01]  /*0880*/  IMAD.SHL.U32 R0, R0, 0x400, RZ ;  /* 0x0000040000007824 */ /* 0x000fe200078e00ff */
[----:B------:R-:W-:-:S04]  /*0890*/  LEA.HI R6, R5, 0x1, RZ, 0x1b ;  /* 0x0000000105067811 */ /* 0x000fc800078fd8ff */
[----:B------:R-:W-:-:S04]  /*08a0*/  LOP3.LUT R9, R6, 0xf, RZ, 0xc0, !PT ;  /* 0x0000000f06097812 */ /* 0x000fc800078ec0ff */
[----:B------:R-:W-:Y:S01]  /*08b0*/  ISETP.NE.AND P1, PT, R9, RZ, PT ;  /* 0x000000ff0900720c */ /* 0x000fe20003f25270 */
[----:B--2---:R-:W-:Y:S02]  /*08c0*/  USHF.L.U32 UR4, UR5, UR4, URZ ;  /* 0x0000000405047299 */ /* 0x004fe400080006ff */
[----:B------:R-:W-:Y:S10]  /*08d0*/  @!P0 BRA `(.L_x_435) ;  /* 0x0000000000688947 */ /* 0x000ff40003800000 */
[----:B------:R-:W-:Y:S01]  /*08e0*/  IMAD R10, R24, 0x4, R0 ;  /* 0x00000004180a7824 */ /* 0x000fe200078e0200 */
[----:B------:R-:W-:Y:S01]  /*08f0*/  LOP3.LUT R5, R6, 0xffffff0, RZ, 0xc0, !PT ;  /* 0x0ffffff006057812 */ /* 0x000fe200078ec0ff */
[----:B------:R-:W-:-:S03]  /*0900*/  IMAD.MOV.U32 R8, RZ, RZ, R24 ;  /* 0x000000ffff087224 */ /* 0x000fc600078e0018 */
[----:B------:R-:W-:Y:S01]  /*0910*/  IADD3 R10, PT, PT, R10, 0x400, R7 ;  /* 0x000004000a0a7810 */ /* 0x000fe20007ffe007 */
[----:B------:R-:W-:-:S07]  /*0920*/  IMAD.MOV R5, RZ, RZ, -R5 ;  /* 0x000000ffff057224 */ /* 0x000fce00078e0a05 */
.L_x_436:
        /* <DEDUP_REMOVED lines=21> */
.L_x_435:
[----:B------:R-:W-:Y:S05]  /*0a80*/  BSYNC.RECONVERGENT B0 ;  /* 0x0000000000007941 */ /* 0x000fea0003800200 */
.L_x_434:
[----:B------:R-:W-:Y:S01]  /*0a90*/  BSSY.RECONVERGENT B0, `(.L_x_437) ;  /* 0x0000026000007945 */ /* 0x000fe20003800200 */
[----:B------:R-:W-:-:S03]  /*0aa0*/  IMAD.IADD R5, R7, 0x1, R0 ;  /* 0x0000000107057824 */ /* 0x000fc600078e0200 */
        /* <DEDUP_REMOVED lines=16> */
.L_x_440:
[----:B------:R-:W-:Y:S05]  /*0bb0*/  BSYNC.RECONVERGENT B1 ;  /* 0x0000000000017941 */ /* 0x000fea0003800200 */
.L_x_439:
        /* <DEDUP_REMOVED lines=13> */
[----:B------:R-:W-:-:S07]  /*0c90*/  IMAD.IADD R0, R7, 0x1, R0 ;  /* 0x0000000107007824 */ /* 0x000fce00078e0200 */
.L_x_441:
[----:B------:R-:W-:Y:S01]  /*0ca0*/  VIADD R6, R6, 0x1 ;  /* 0x0000000106067836 */ /* 0x000fe20000000000 */
[----:B------:R0:W-:Y:S04]  /*0cb0*/  STS [R0], RZ ;  /* 0x000000ff00007388 */ /* 0x0001e80000000800 */
[----:B------:R-:W-:Y:S01]  /*0cc0*/  ISETP.NE.AND P0, PT, R6, RZ, PT ;  /* 0x000000ff0600720c */ /* 0x000fe20003f05270 */
[----:B0-----:R-:W-:-:S12]  /*0cd0*/  VIADD R0, R0, 0x80 ;  /* 0x0000008000007836 */ /* 0x001fd80000000000 */
[----:B------:R-:W-:Y:S05]  /*0ce0*/  @P0 BRA `(.L_x_441) ;  /* 0xfffffffc00ec0947 */ /* 0x000fea000383ffff */
.L_x_438:
[----:B------:R-:W-:Y:S05]  /*0cf0*/  BSYNC.RECONVERGENT B0 ;  /* 0x0000000000007941 */ /* 0x000fea0003800200 */
.L_x_437:
[----:B------:R-:W2:Y:S01]  /*0d00*/  LDCU UR5, c[0x0][0x3c4] ;  /* 0x00007880ff0577ac */ /* 0x000ea20008000800 */
[----:B-----5:R-:W-:Y:S01]  /*0d10*/  LOP3.LUT R27, R28, 0x7fffffff, RZ, 0x3c, !PT ;  /* 0x7fffffff1c1b7812 */ /* 0x020fe200078e3cff */
[----:B------:R-:W-:Y:S01]  /*0d20*/  BSSY.RECONVERGENT B0, `(.L_x_442) ;  /* 0x0000080000007945 */ /* 0x000fe20003800200 */
[----:B------:R-:W-:Y:S02]  /*0d30*/  LOP3.LUT R22, R29, 0x7fffffff, RZ, 0x3c, !PT ;  /* 0x7fffffff1d167812 */ /* 0x000fe400078e3cff */
[----:B------:R-:W-:Y:S02]  /*0d40*/  LOP3.LUT R21, R30, 0x7fffffff, RZ, 0x3c, !PT ;  /* 0x7fffffff1e157812 */ /* 0x000fe400078e3cff */
        /* <DEDUP_REMOVED lines=9> */
[----:B------:R-:W-:Y:S02]  /*0de0*/  LOP3.LUT R52, R52, UR4, RZ, 0x30, !PT ;  /* 0x0000000434347c12 */ /* 0x000fe4000f8e30ff */
[----:B------:R-:W-:Y:S01]  /*0df0*/  SHF.R.U32.HI R56, RZ, UR5, R21 ;  /* 0x00000005ff387c19 */ /* 0x000fe20008011615 */
[--C-:B------:R-:W-:Y:S01]  /*0e00*/  IMAD R0, R49, 0x4, R5.reuse ;  /* 0x0000000431007824 */ /* 0x100fe200078e0205 */
[----:B------:R-:W-:Y:S01]  /*0e10*/  SHF.R.U32.HI R48, RZ, UR5, R18 ;  /* 0x00000005ff307c19 */ /* 0x000fe20008011612 */
[----:B------:R-:W-:Y:S01]  /*0e20*/  IMAD R6, R52, 0x4, R5 ;  /* 0x0000000434067824 */ /* 0x000fe200078e0205 */
[----:B------:R-:W-:Y:S01]  /*0e30*/  LOP3.LUT R56, R56, UR4, RZ, 0x30, !PT ;  /* 0x0000000438387c12 */ /* 0x000fe2000f8e30ff */
[----:B------:R-:W-:Y:S01]  /*0e40*/  NOP ;  /* 0x0000000000007918 */ /* 0x000fe20000000000 */
[----:B01----:R-:W-:Y:S01]  /*0e50*/  SHF.R.U32.HI R9, RZ, UR5, R20 ;  /* 0x00000005ff097c19 */ /* 0x003fe20008011614 */
[----:B------:R0:W-:Y:S01]  /*0e60*/  ATOMS.POPC.INC.32 RZ, [R0+URZ] ;  /* 0x0000000000ff7f8c */ /* 0x0001e2000d8000ff */
[----:B------:R-:W-:-:S02]  /*0e70*/  LOP3.LUT R48, R48, UR4, RZ, 0x30, !PT ;  /* 0x0000000430307c12 */ /* 0x000fc4000f8e30ff */
[----:B------:R-:W-:Y:S01]  /*0e80*/  SHF.R.U32.HI R8, RZ, UR5, R23 ;  /* 0x00000005ff087c19 */ /* 0x000fe20008011617 */
[----:B------:R1:W-:Y:S01]  /*0e90*/  ATOMS.POPC.INC.32 RZ, [R6+URZ] ;  /* 0x0000000006ff7f8c */ /* 0x0003e2000d8000ff */
[----:B------:R-:W-:Y:S02]  /*0ea0*/  SHF.R.U32.HI R11, RZ, UR5, R25 ;  /* 0x00000005ff0b7c19 */ /* 0x000fe40008011619 */
[----:B------:R-:W-:Y:S01]  /*0eb0*/  LOP3.LUT R10, R9, UR4, RZ, 0x30, !PT ;  /* 0x00000004090a7c12 */ /* 0x000fe2000f8e30ff */
[--C-:B0-----:R-:W-:Y:S01]  /*0ec0*/  IMAD R0, R56, 0x4, R5.reuse ;  /* 0x0000000438007824 */ /* 0x101fe200078e0205 */
[----:B------:R-:W-:Y:S02]  /*0ed0*/  LOP3.LUT R8, R8, UR4, RZ, 0x30, !PT ;  /* 0x0000000408087c12 */ /* 0x000fe4000f8e30ff */
[----:B------:R-:W-:Y:S01]  /*0ee0*/  LOP3.LUT R12, R11, UR4, RZ, 0x30, !PT ;  /* 0x000000040b0c7c12 */ /* 0x000fe2000f8e30ff */
[--C-:B-1----:R-:W-:Y:S01]  /*0ef0*/  IMAD R6, R48, 0x4, R5.reuse ;  /* 0x0000000430067824 */ /* 0x102fe200078e0205 */
[----:B------:R0:W-:Y:S01]  /*0f00*/  ATOMS.POPC.INC.32 RZ, [R0+URZ] ;  /* 0x0000000000ff7f8c */ /* 0x0001e2000d8000ff */
[--C-:B------:R-:W-:Y:S01]  /*0f10*/  IMAD R9, R10, 0x4, R5.reuse ;  /* 0x000000040a097824 */ /* 0x100fe200078e0205 */
[----:B------:R-:W-:Y:S01]  /*0f20*/  LOP3.LUT R10, R35, 0x7fffffff, RZ, 0x3c, !PT ;  /* 0x7fffffff230a7812 */ /* 0x000fe200078e3cff */
[--C-:B------:R-:W-:Y:S01]  /*0f30*/  IMAD R8, R8, 0x4, R5.reuse ;  /* 0x0000000408087824 */ /* 0x100fe200078e0205 */
[----:B------:R1:W-:Y:S01]  /*0f40*/  ATOMS.POPC.INC.32 RZ, [R6+URZ] ;  /* 0x0000000006ff7f8c */ /* 0x0003e2000d8000ff */
[----:B------:R-:W-:Y:S01]  /*0f50*/  IMAD R11, R12, 0x4, R5 ;  /* 0x000000040c0b7824 */ /* 0x000fe200078e0205 */
[----:B------:R-:W-:-:S02]  /*0f60*/  LOP3.LUT R12, R37, 0x7fffffff, RZ, 0x3c, !PT ;  /* 0x7fffffff250c7812 */ /* 0x000fc400078e3cff */
[----:B------:R-:W-:Y:S01]  /*0f70*/  LOP3.LUT R16, R39, 0x7fffffff, RZ, 0x3c, !PT ;  /* 0x7fffffff27107812 */ /* 0x000fe200078e3cff */
[----:B------:R-:W-:Y:S01]  /*0f80*/  ATOMS.POPC.INC.32 RZ, [R8+URZ] ;  /* 0x0000000008ff7f8c */ /* 0x000fe2000d8000ff */
[----:B0-----:R-:W-:Y:S02]  /*0f90*/  SHF.R.U32.HI R0, RZ, UR5, R10 ;  /* 0x00000005ff007c19 */ /* 0x001fe4000801160a */
[----:B-1----:R-:W-:Y:S01]  /*0fa0*/  SHF.R.U32.HI R6, RZ, UR5, R17 ;  /* 0x00000005ff067c19 */ /* 0x002fe20008011611 */
[----:B------:R0:W-:Y:S01]  /*0fb0*/  ATOMS.POPC.INC.32 RZ, [R9+URZ] ;  /* 0x0000000009ff7f8c */ /* 0x0001e2000d8000ff */
[----:B------:R-:W-:Y:S02]  /*0fc0*/  SHF.R.U32.HI R14, RZ, UR5, R19 ;  /* 0x00000005ff0e7c19 */ /* 0x000fe40008011613 */
[----:B------:R-:W-:Y:S01]  /*0fd0*/  LOP3.LUT R6, R6, UR4, RZ, 0x30, !PT ;  /* 0x0000000406067c12 */ /* 0x000fe2000f8e30ff */
[----:B------:R1:W-:Y:S01]  /*0fe0*/  ATOMS.POPC.INC.32 RZ, [R11+URZ] ;  /* 0x000000000bff7f8c */ /* 0x0003e2000d8000ff */
[----:B------:R-:W-:-:S02]  /*0ff0*/  SHF.R.U32.HI R13, RZ, UR5, R12 ;  /* 0x00000005ff0d7c19 */ /* 0x000fc4000801160c */
[----:B------:R-:W-:Y:S02]  /*1000*/  LOP3.LUT R0, R0, UR4, RZ, 0x30, !PT ;  /* 0x0000000400007c12 */ /* 0x000fe4000f8e30ff */
[----:B0-----:R-:W-:Y:S02]  /*1010*/  SHF.R.U32.HI R9, RZ, UR5, R16 ;  /* 0x00000005ff097c19 */ /* 0x001fe40008011610 */
[----:B------:R-:W-:Y:S01]  /*1020*/  LOP3.LUT R50, R14, UR4, RZ, 0x30, !PT ;  /* 0x000000040e327c12 */ /* 0x000fe2000f8e30ff */
[--C-:B------:R-:W-:Y:S01]  /*1030*/  IMAD R14, R6, 0x4, R5.reuse ;  /* 0x00000004060e7824 */ /* 0x100fe200078e0205 */
[----:B------:R-:W-:Y:S01]  /*1040*/  LOP3.LUT R8, R13, UR4, RZ, 0x30, !PT ;  /* 0x000000040d087c12 */ /* 0x000fe2000f8e30ff */
[--C-:B------:R-:W-:Y:S01]  /*1050*/  IMAD R0, R0, 0x4, R5.reuse ;  /* 0x0000000400007824 */ /* 0x100fe200078e0205 */
[----:B------:R-:W-:Y:S01]  /*1060*/  LOP3.LUT R6, R9, UR4, RZ, 0x30, !PT ;  /* 0x0000000409067c12 */ /* 0x000fe2000f8e30ff */
[--C-:B------:R-:W-:Y:S01]  /*1070*/  IMAD R50, R50, 0x4, R5.reuse ;  /* 0x0000000432327824 */ /* 0x100fe200078e0205 */
[----:B------:R-:W-:Y:S01]  /*1080*/  LOP3.LUT R9, R40, 0x7fffffff, RZ, 0x3c, !PT ;  /* 0x7fffffff28097812 */ /* 0x000fe200078e3cff */
[--C-:B------:R-:W-:Y:S01]  /*1090*/  IMAD R26, R8, 0x4, R5.reuse ;  /* 0x00000004081a7824 */ /* 0x100fe200078e0205 */
[----:B------:R0:W-:Y:S01]  /*10a0*/  ATOMS.POPC.INC.32 RZ, [R0+URZ] ;  /* 0x0000000000ff7f8c */ /* 0x0001e2000d8000ff */
[----:B------:R-:W-:Y:S01]  /*10b0*/  IMAD R51, R6, 0x4, R5 ;  /* 0x0000000406337824 */ /* 0x000fe200078e0205 */
[----:B------:R-:W-:-:S02]  /*10c0*/  LOP3.LUT R6, R43, 0x7fffffff, RZ, 0x3c, !PT ;  /* 0x7fffffff2b067812 */ /* 0x000fc400078e3cff */
[----:B-1----:R-:W-:Y:S01]  /*10d0*/  LOP3.LUT R11, R44, 0x7fffffff, RZ, 0x3c, !PT ;  /* 0x7fffffff2c0b7812 */ /* 0x002fe200078e3cff */
[----:B------:R1:W-:Y:S01]  /*10e0*/  ATOMS.POPC.INC.32 RZ, [R14+URZ] ;  /* 0x000000000eff7f8c */ /* 0x0003e2000d8000ff */
[----:B------:R-:W-:Y:S02]  /*10f0*/  LOP3.LUT R8, R45, 0x7fffffff, RZ, 0x3c, !PT ;  /* 0x7fffffff2d087812 */ /* 0x000fe400078e3cff */
[----:B------:R-:W-:Y:S01]  /*1100*/  LOP3.LUT R13, R46, 0x7fffffff, RZ, 0x3c, !PT ;  /* 0x7fffffff2e0d7812 */ /* 0x000fe200078e3cff */
[----:B------:R2:W-:Y:S01]  /*1110*/  ATOMS.POPC.INC.32 RZ, [R26+URZ] ;  /* 0x000000001aff7f8c */ /* 0x0005e2000d8000ff */
[----:B0-----:R-:W-:Y:S02]  /*1120*/  SHF.R.U32.HI R0, RZ, UR5, R9 ;  /* 0x00000005ff007c19 */ /* 0x001fe40008011609 */
[----:B------:R-:W-:Y:S01]  /*1130*/  SHF.R.U32.HI R53, RZ, UR5, R11 ;  /* 0x00000005ff357c19 */ /* 0x000fe2000801160b */
[----:B-1----:R-:W0:Y:S01]  /*1140*/  LDC.64 R14, c[0x0][0x380] ;  /* 0x0000e000ff0e7b82 */ /* 0x002e220000000a00 */
[----:B------:R-:W-:Y:S01]  /*1150*/  SHF.R.U32.HI R55, RZ, UR5, R8 ;  /* 0x00000005ff377c19 */ /* 0x000fe20008011608 */
[----:B------:R1:W-:Y:S01]  /*1160*/  ATOMS.POPC.INC.32 RZ, [R50+URZ] ;  /* 0x0000000032ff7f8c */ /* 0x0003e2000d8000ff */
[----:B------:R-:W-:-:S02]  /*1170*/  SHF.R.U32.HI R57, RZ, UR5, R13 ;  /* 0x00000005ff397c19 */ /* 0x000fc4000801160d */
[----:B--2---:R-:W-:Y:S01]  /*1180*/  SHF.R.U32.HI R26, RZ, UR5, R6 ;  /* 0x00000005ff1a7c19 */ /* 0x004fe20008011606 */
[----:B------:R2:W-:Y:S01]  /*1190*/  ATOMS.POPC.INC.32 RZ, [R51+URZ] ;  /* 0x0000000033ff7f8c */ /* 0x0005e2000d8000ff */
[----:B------:R-:W-:Y:S02]  /*11a0*/  LOP3.LUT R0, R0, UR4, RZ, 0x30, !PT ;  /* 0x0000000400007c12 */ /* 0x000fe4000f8e30ff */
[----:B------:R-:W-:Y:S02]  /*11b0*/  LOP3.LUT R54, R26, UR4, RZ, 0x30, !PT ;  /* 0x000000041a367c12 */ /* 0x000fe4000f8e30ff */
[----:B------:R-:W-:Y:S01]  /*11c0*/  LOP3.LUT R58, R53, UR4, RZ, 0x30, !PT ;  /* 0x00000004353a7c12 */ /* 0x000fe2000f8e30ff */
[--C-:B------:R-:W-:Y:S01]  /*11d0*/  IMAD R53, R0, 0x4, R5.reuse ;  /* 0x0000000400357824 */ /* 0x100fe200078e0205 */
[----:B------:R-:W-:Y:S01]  /*11e0*/  ISETP.GT.U32.AND P2, PT, R3, 0xff, PT ;  /* 0x000000ff0300780c */ /* 0x000fe20003f44070 */
[--C-:B------:R-:W-:Y:S01]  /*11f0*/  IMAD R54, R54, 0x4, R5.reuse ;  /* 0x0000000436367824 */ /* 0x100fe200078e0205 */
[----:B------:R-:W-:Y:S01]  /*1200*/  LOP3.LUT R60, R55, UR4, RZ, 0x30, !PT ;  /* 0x00000004373c7c12 */ /* 0x000fe2000f8e30ff */
[--C-:B------:R-:W-:Y:S01]  /*1210*/  IMAD R58, R58, 0x4, R5.reuse ;  /* 0x000000043a3a7824 */ /* 0x100fe200078e0205 */
[----:B------:R-:W-:Y:S01]  /*1220*/  LOP3.LUT R26, R57, UR4, RZ, 0x30, !PT ;  /* 0x00000004391a7c12 */ /* 0x000fe2000f8e30ff */
[----:B------:R3:W-:Y:S01]  /*1230*/  ATOMS.POPC.INC.32 RZ, [R53+URZ] ;  /* 0x0000000035ff7f8c */ /* 0x0007e2000d8000ff */
[----:B-1----:R-:W-:Y:S01]  /*1240*/  P2R R50, PR, RZ, 0x4 ;  /* 0x00000004ff327803 */ /* 0x002fe20000000000 */
[----:B------:R-:W-:-:S02]  /*1250*/  IMAD R60, R60, 0x4, R5 ;  /* 0x000000043c3c7824 */ /* 0x000fc400078e0205 */
[----:B------:R-:W-:Y:S01]  /*1260*/  IMAD R5, R26, 0x4, R5 ;  /* 0x000000041a057824 */ /* 0x000fe200078e0205 */
[----:B------:R3:W-:Y:S01]  /*1270*/  ATOMS.POPC.INC.32 RZ, [R54+URZ] ;  /* 0x0000000036ff7f8c */ /* 0x0007e2000d8000ff */
[----:B--2---:R-:W-:Y:S02]  /*1280*/  IMAD R51, R3, 0x4, R7 ;  /* 0x0000000403337824 */ /* 0x004fe400078e0207 */
[----:B------:R-:W-:Y:S01]  /*1290*/  IMAD.MOV.U32 R0, RZ, RZ, RZ ;  /* 0x000000ffff007224 */ /* 0x000fe200078e00ff */
[----:B------:R3:W-:Y:S04]  /*12a0*/  ATOMS.POPC.INC.32 RZ, [R58+URZ] ;  /* 0x000000003aff7f8c */ /* 0x0007e8000d8000ff */
[----:B------:R3:W-:Y:S04]  /*12b0*/  ATOMS.POPC.INC.32 RZ, [R60+URZ] ;  /* 0x000000003cff7f8c */ /* 0x0007e8000d8000ff */
[----:B------:R3:W-:Y:S01]  /*12c0*/  ATOMS.POPC.INC.32 RZ, [R5+URZ] ;  /* 0x0000000005ff7f8c */ /* 0x0007e2000d8000ff */
[----:B------:R-:W-:Y:S06]  /*12d0*/  BAR.SYNC.DEFER_BLOCKING 0x0 ;  /* 0x0000000000007b1d */ /* 0x000fec0000010000 */
[----:B------:R-:W-:Y:S05]  /*12e0*/  @P2 BRA `(.L_x_443) ;  /* 0x00000000008c2947 */ /* 0x000fea0003800000 */
[----:B------:R-:W1:Y:S04]  /*12f0*/  LDS R0, [R51] ;  /* 0x0000000033007984 */ /* 0x000e680000000800 */
[----:B---3--:R-:W2:Y:S04]  /*1300*/  LDS R5, [R51+0x400] ;  /* 0x0004000033057984 */ /* 0x008ea80000000800 */
[----:B------:R-:W3:Y:S04]  /*1310*/  LDS R53, [R51+0x800] ;  /* 0x0008000033357984 */ /* 0x000ee80000000800 */
[----:B------:R-:W4:Y:S04]  /*1320*/  LDS R55, [R51+0xc00] ;  /* 0x000c000033377984 */ /* 0x000f280000000800 */
[----:B------:R-:W5:Y:S04]  /*1330*/  LDS R57, [R51+0x1000] ;  /* 0x0010000033397984 */ /* 0x000f680000000800 */
[----:B------:R-:W0:Y:S04]  /*1340*/  LDS R59, [R51+0x1400] ;  /* 0x00140000333b7984 */ /* 0x000e280000000800 */
[----:B------:R-:W-:Y:S04]  /*1350*/  LDS R61, [R51+0x2000] ;  /* 0x00200000333d7984 */ /* 0x000fe80000000800 */
[----:B------:R-:W-:Y:S04]  /*1360*/  LDS R63, [R51+0x2400] ;  /* 0x00240000333f7984 */ /* 0x000fe80000000800 */
[----:B------:R-:W-:Y:S04]  /*1370*/  LDS R65, [R51+0x2800] ;  /* 0x0028000033417984 */ /* 0x000fe80000000800 */
[----:B------:R-:W-:Y:S04]  /*1380*/  STS [R51], RZ ;  /* 0x000000ff33007388 */ /* 0x000fe80000000800 */
[----:B-1----:R-:W-:Y:S01]  /*1390*/  STS [R51+0x400], R0 ;  /* 0x0004000033007388 */ /* 0x002fe20000000800 */
[----:B--2---:R-:W-:-:S03]  /*13a0*/  IMAD.IADD R54, R0, 0x1, R5 ;  /* 0x0000000100367824 */ /* 0x004fc600078e0205 */
[----:B------:R-:W1:Y:S01]  /*13b0*/  LDS R5, [R51+0x1800] ;  /* 0x0018000033057984 */ /* 0x000e620000000800 */
[----:B---3--:R-:W-:-:S03]  /*13c0*/  IMAD.IADD R58, R54, 0x1, R53 ;  /* 0x00000001363a7824 */ /* 0x008fc600078e0235 */
[----:B------:R-:W2:Y:S01]  /*13d0*/  LDS R53, [R51+0x1c00] ;  /* 0x001c000033357984 */ /* 0x000ea20000000800 */
[----:B----4-:R-:W-:-:S03]  /*13e0*/  IMAD.IADD R60, R58, 0x1, R55 ;  /* 0x000000013a3c7824 */ /* 0x010fc600078e0237 */
[----:B------:R1:W-:Y:S01]  /*13f0*/  STS [R51+0x800], R54 ;  /* 0x0008003633007388 */ /* 0x0003e20000000800 */
[----:B-----5:R-:W-:-:S03]  /*1400*/  IMAD.IADD R62, R60, 0x1, R57 ;  /* 0x000000013c3e7824 */ /* 0x020fc600078e0239 */
[----:B------:R-:W3:Y:S01]  /*1410*/  LDS R55, [R51+0x2c00] ;  /* 0x002c000033377984 */ /* 0x000ee20000000800 */
[----:B0-----:R-:W-:-:S03]  /*1420*/  IMAD.IADD R64, R62, 0x1, R59 ;  /* 0x000000013e407824 */ /* 0x001fc600078e023b */
[----:B------:R0:W-:Y:S04]  /*1430*/  STS [R51+0xc00], R58 ;  /* 0x000c003a33007388 */ /* 0x0001e80000000800 */
[----:B------:R4:W-:Y:S04]  /*1440*/  STS [R51+0x1000], R60 ;  /* 0x0010003c33007388 */ /* 0x0009e80000000800 */
[----:B------:R4:W-:Y:S04]  /*1450*/  STS [R51+0x1400], R62 ;  /* 0x0014003e33007388 */ /* 0x0009e80000000800 */
[----:B------:R4:W-:Y:S01]  /*1460*/  STS [R51+0x1800], R64 ;  /* 0x0018004033007388 */ /* 0x0009e20000000800 */
[----:B-1----:R-:W-:-:S04]  /*1470*/  IMAD.IADD R54, R64, 0x1, R5 ;  /* 0x0000000140367824 */ /* 0x002fc800078e0205 */
[----:B--2---:R-:W-:Y:S01]  /*1480*/  IMAD.IADD R66, R54, 0x1, R53 ;  /* 0x0000000136427824 */ /* 0x004fe200078e0235 */
[----:B------:R4:W-:Y:S03]  /*1490*/  STS [R51+0x1c00], R54 ;  /* 0x001c003633007388 */ /* 0x0009e60000000800 */
[----:B------:R-:W-:Y:S01]  /*14a0*/  IMAD.IADD R68, R66, 0x1, R61 ;  /* 0x0000000142447824 */ /* 0x000fe200078e023d */
[----:B------:R4:W-:Y:S03]  /*14b0*/  STS [R51+0x2000], R66 ;  /* 0x0020004233007388 */ /* 0x0009e60000000800 */
[----:B------:R-:W-:Y:S01]  /*14c0*/  IMAD.IADD R70, R68, 0x1, R63 ;  /* 0x0000000144467824 */ /* 0x000fe200078e023f */
[----:B------:R4:W-:Y:S03]  /*14d0*/  STS [R51+0x2400], R68 ;  /* 0x0024004433007388 */ /* 0x0009e60000000800 */
[----:B0-----:R-:W-:Y:S01]  /*14e0*/  IMAD.IADD R58, R70, 0x1, R65 ;  /* 0x00000001463a7824 */ /* 0x001fe200078e0241 */
[----:B------:R4:W-:Y:S03]  /*14f0*/  STS [R51+0x2800], R70 ;  /* 0x0028004633007388 */ /* 0x0009e60000000800 */
[----:B---3--:R-:W-:Y:S01]  /*1500*/  IMAD.IADD R0, R58, 0x1, R55 ;  /* 0x000000013a007824 */ /* 0x008fe200078e0237 */
[----:B------:R4:W-:Y:S06]  /*1510*/  STS [R51+0x2c00], R58 ;  /* 0x002c003a33007388 */ /* 0x0009ec0000000800 */
.L_x_443:
[----:B------:R-:W-:Y:S05]  /*1520*/  BSYNC.RECONVERGENT B0 ;  /* 0x0000000000007941 */ /* 0x000fea0003800200 */
.L_x_442:
[----:B------:R-:W-:Y:S01]  /*1530*/  ISETP.NE.AND P0, PT, R0, 0x1980, PT ;  /* 0x000019800000780c */ /* 0x000fe20003f05270 */
[----:B---3--:R-:W-:Y:S01]  /*1540*/  IMAD R5, R42, 0x100, R3 ;  /* 0x000001002a057824 */ /* 0x008fe200078e0203 */
[----:B------:R-:W-:Y:S01]  /*1550*/  @!P2 LOP3.LUT R53, R0, 0x40000000, RZ, 0xfc, !PT ;  /* 0x400000000035a812 */ /* 0x000fe200078efcff */
[----:B------:R-:W-:Y:S01]  /*1560*/  IMAD R41, R41, 0x11, RZ ;  /* 0x0000001129297824 */ /* 0x000fe200078e02ff */
[----:B------:R-:W-:Y:S01]  /*1570*/  ISETP.LT.U32.AND P0, PT, R3, 0x100, !P0 ;  /* 0x000001000300780c */ /* 0x000fe20004701070 */
[----:B0-----:R-:W-:-:S03]  /*1580*/  IMAD.WIDE R14, R5, 0x4, R14 ;  /* 0x00000004050e7825 */ /* 0x001fc600078e020e */
[----:B------:R-:W-:Y:S01]  /*1590*/  LOP3.LUT R57, R41, R4, RZ, 0xfc, !PT ;  /* 0x0000000429397212 */ /* 0x000fe200078efcff */
[----:B----4-:R-:W-:Y:S01]  /*15a0*/  IMAD R54, R42, 0x1980, RZ ;  /* 0x000019802a367824 */ /* 0x010fe200078e02ff */
[----:B------:R0:W-:Y:S07]  /*15b0*/  @!P2 STG.E.STRONG.SYS desc[UR6][R14.64], R53 ;  /* 0x000000350e00a986 */ /* 0x0001ee000c115906 */
[----:B------:R-:W-:Y:S06]  /*15c0*/  BAR.RED.OR.DEFER_BLOCKING 0x0, P0 ;  /* 0x0000000000007b1d */ /* 0x000fec0000014800 */
[----:B------:R-:W1:Y:S01]  /*15d0*/  B2R.RESULT RZ, P0 ;  /* 0x0000000000ff731c */ /* 0x000e620000004000 */
[----:B------:R-:W-:-:S04]  /*15e0*/  IADD3 R4, P1, PT, R54, R57, RZ ;  /* 0x0000003936047210 */ /* 0x000fc80007f3e0ff */
[----:B------:R-:W-:Y:S01]  /*15f0*/  LEA.HI.X.SX32 R55, R54, RZ, 0x1, P1 ;  /* 0x000000ff36377211 */ /* 0x000fe200008f0eff */
[----:B------:R-:W-:-:S03]  /*1600*/  IMAD.SHL.U32 R5, R4, 0x4, RZ ;  /* 0x0000000404057824 */ /* 0x000fc600078e00ff */
[----:B------:R-:W-:Y:S01]  /*1610*/  SHF.L.U64.HI R4, R4, 0x2, R55 ;  /* 0x0000000204047819 */ /* 0x000fe20000010237 */
[----:B01----:R-:W-:Y:S06]  /*1620*/  @!P0 BRA `(.L_x_444) ;  /* 0x0000001000b48947 */ /* 0x003fec0003800000 */
[----:B------:R-:W0:Y:S01]  /*1630*/  LDCU.64 UR8, c[0x0][0x3b8] ;  /* 0x00007700ff0877ac */ /* 0x000e220008000a00 */
[----:B------:R-:W-:Y:S01]  /*1640*/  BSSY B1, `(.L_x_445) ;  /* 0x0000032000017945 */ /* 0x000fe20003800000 */
[----:B------:R-:W-:Y:S01]  /*1650*/  IMAD R13, R3, 0x8, R7 ;  /* 0x00000008030d7824 */ /* 0x000fe200078e0207 */
[----:B0-----:R-:W-:-:S04]  /*1660*/  IADD3 R8, P0, PT, R5, UR8, RZ ;  /* 0x0000000805087c10 */ /* 0x001fc8000ff1e0ff */
[----:B------:R-:W-:Y:S01]  /*1670*/  IADD3.X R9, PT, PT, R4, UR9, RZ, P0, !PT ;  /* 0x0000000904097c10 */ /* 0x000fe200087fe4ff */
[----:B------:R-:W-:Y:S08]  /*1680*/  @P2 BRA `(.L_x_446) ;  /* 0x0000000000b42947 */ /* 0x000ff00003800000 */
[----:B------:R-:W0:Y:S02]  /*1690*/  LDCU.64 UR8, c[0x0][0x398] ;  /* 0x00007300ff0877ac */ /* 0x000e240008000a00 */
[----:B0-----:R-:W-:-:S04]  /*16a0*/  LEA R10, P0, R3, UR8, 0x3 ;  /* 0x00000008030a7c11 */ /* 0x001fc8000f8018ff */
[----:B------:R-:W-:-:S05]  /*16b0*/  LEA.HI.X R11, R3, UR9, RZ, 0x3, P0 ;  /* 0x00000009030b7c11 */ /* 0x000fca00080f1cff */
[----:B------:R-:W2:Y:S01]  /*16c0*/  LDG.E.64 R4, desc[UR6][R10.64] ;  /* 0x000000060a047981 */ /* 0x000ea2000c1e1b00 */
[----:B------:R-:W-:-:S04]  /*16d0*/  ISETP.GT.U32.AND P0, PT, R3, R49, PT ;  /* 0x000000310300720c */ /* 0x000fc80003f04070 */
[----:B------:R-:W-:-:S04]  /*16e0*/  SEL R17, RZ, 0x1980, !P0 ;  /* 0x00001980ff117807 */ /* 0x000fc80004000000 */
[----:B--2---:R-:W-:Y:S01]  /*16f0*/  IADD3 R4, P0, PT, R4, -R17, RZ ;  /* 0x8000001104047210 */ /* 0x004fe20007f1e0ff */
[----:B------:R-:W-:-:S03]  /*1700*/  IMAD.MOV.U32 R17, RZ, RZ, R0 ;  /* 0x000000ffff117224 */ /* 0x000fc600078e0000 */
[----:B------:R-:W-:Y:S02]  /*1710*/  IADD3.X R5, PT, PT, R5, -0x1, RZ, P0, !PT ;  /* 0xffffffff05057810 */ /* 0x000fe400007fe4ff */
[----:B------:R-:W-:-:S03]  /*1720*/  ISETP.GE.AND P0, PT, R42, 0x1, PT ;  /* 0x000000012a00780c */ /* 0x000fc60003f06270 */
[----:B------:R0:W-:Y:S10]  /*1730*/  STS.64 [R13+0x6600], R4 ;  /* 0x006600040d007388 */ /* 0x0001f40000000a00 */
[----:B------:R-:W-:Y:S05]  /*1740*/  @!P0 BRA `(.L_x_447) ;  /* 0x00000000006c8947 */ /* 0x000fea0003800000 */
[----:B------:R-:W-:Y:S01]  /*1750*/  BSSY B0, `(.L_x_448) ;  /* 0x0000019000007945 */ /* 0x000fe20003800000 */
[----:B------:R-:W-:Y:S02]  /*1760*/  IMAD.MOV.U32 R6, RZ, RZ, -0x1 ;  /* 0xffffffffff067424 */ /* 0x000fe400078e00ff */
[----:B------:R-:W-:Y:S02]  /*1770*/  IMAD.MOV.U32 R10, RZ, RZ, R42 ;  /* 0x000000ffff0a7224 */ /* 0x000fe400078e002a */
[----:B------:R-:W-:-:S07]  /*1780*/  IMAD.MOV.U32 R17, RZ, RZ, R0 ;  /* 0x000000ffff117224 */ /* 0x000fce00078e0000 */
.L_x_452:
[----:B0-----:R-:W0:Y:S01]  /*1790*/  LDC.64 R4, c[0x0][0x380] ;  /* 0x0000e000ff047b82 */ /* 0x001e220000000a00 */
[----:B------:R-:W-:Y:S01]  /*17a0*/  VIADD R19, R10, 0xffffffff ;  /* 0xffffffff0a137836 */ /* 0x000fe20000000000 */
[----:B------:R-:W-:Y:S03]  /*17b0*/  BSSY B2, `(.L_x_449) ;  /* 0x0000008000027945 */ /* 0x000fe60003800000 */
[----:B------:R-:W-:-:S04]  /*17c0*/  IMAD R11, R19, 0x100, R3 ;  /* 0x00000100130b7824 */ /* 0x000fc800078e0203 */
[----:B0-----:R-:W-:-:S07]  /*17d0*/  IMAD.WIDE R4, R11, 0x4, R4 ;  /* 0x000000040b047825 */ /* 0x001fce00078e0204 */
.L_x_450:
[----:B------:R-:W-:Y:S05]  /*17e0*/  YIELD ;  /* 0x0000000000007946 */ /* 0x000fea0003800000 */
[----:B------:R0:W-:Y:S06]  /*17f0*/  MEMBAR.SC.CTA ;  /* 0x0000000000007992 */ /* 0x0001ec0000000000 */
[----:B0-----:R-:W2:Y:S02]  /*1800*/  LDG.E.STRONG.SYS R11, desc[UR6][R4.64] ;  /* 0x00000006040b7981 */ /* 0x001ea4000c1f5900 */
[----:B--2---:R-:W-:-:S13]  /*1810*/  ISETP.NE.AND P0, PT, R11, RZ, PT ;  /* 0x000000ff0b00720c */ /* 0x004fda0003f05270 */
[----:B------:R-:W-:Y:S05]  /*1820*/  @!P0 BRA `(.L_x_450) ;  /* 0xfffffffc00ec8947 */ /* 0x000fea000383ffff */
[----:B------:R-:W-:Y:S05]  /*1830*/  BSYNC B2 ;  /* 0x0000000000027941 */ /* 0x000fea0003800000 */
.L_x_449:
[----:B------:R-:W-:Y:S01]  /*1840*/  BSSY.RECONVERGENT B2, `(.L_x_451) ;  /* 0x0000006000027945 */ /* 0x000fe20003800200 */
[C---:B------:R-:W-:Y:S02]  /*1850*/  ISETP.GT.AND P0, PT, R11.reuse, -0x1, PT ;  /* 0xffffffff0b00780c */ /* 0x040fe40003f04270 */
[----:B------:R-:W-:Y:S01]  /*1860*/  LOP3.LUT R4, R11, 0x3fffffff, RZ, 0xc0, !PT ;  /* 0x3fffffff0b047812 */ /* 0x000fe200078ec0ff */
[----:B------:R-:W-:Y:S05]  /*1870*/  WARPSYNC.EXCLUSIVE R6 ;  /* 0x0000000006007348 */ /* 0x000fea0003a00000 */
[----:B------:R-:W-:-:S05]  /*1880*/  IMAD.IADD R17, R4, 0x1, R17 ;  /* 0x0000000104117824 */ /* 0x000fca00078e0211 */
[----:B------:R-:W-:-:S07]  /*1890*/  VOTE.ANY R6, PT, P0 ;  /* 0x0000000000067806 */ /* 0x000fce00000e0100 */
[----:B------:R-:W-:Y:S05]  /*18a0*/  BSYNC.RECONVERGENT B2 ;  /* 0x0000000000027941 */ /* 0x000fea0003800200 */
.L_x_451:
[----:B------:R-:W-:Y:S01]  /*18b0*/  ISETP.GT.U32.AND P1, PT, R10, 0x1, PT ;  /* 0x000000010a00780c */ /* 0x000fe20003f24070 */
[----:B------:R-:W-:-:S12]  /*18c0*/  IMAD.MOV.U32 R10, RZ, RZ, R19 ;  /* 0x000000ffff0a7224 */ /* 0x000fd800078e0013 */
[----:B------:R-:W-:Y:S05]  /*18d0*/  @P0 BRA P1, `(.L_x_452) ;  /* 0xfffffffc00ac0947 */ /* 0x000fea000083ffff */
[----:B------:R-:W-:Y:S05]  /*18e0*/  BSYNC B0 ;  /* 0x0000000000007941 */ /* 0x000fea0003800000 */
.L_x_448:
[----:B------:R1:W2:Y:S02]  /*18f0*/  LDS.64 R4, [R13+0x6600] ;  /* 0x006600000d047984 */ /* 0x0002a40000000a00 */
.L_x_447:
[C---:B------:R-:W-:Y:S01]  /*1900*/  IMAD.IADD R19, R17.reuse, 0x1, -R0 ;  /* 0x0000000111137824 */ /* 0x040fe200078e0a00 */
[----:B------:R-:W-:-:S04]  /*1910*/  LOP3.LUT R11, R17, 0x80000000, RZ, 0xfc, !PT ;  /* 0x80000000110b7812 */ /* 0x000fc800078efcff */
[C---:B0-2---:R-:W-:Y:S01]  /*1920*/  IADD3 R4, P0, PT, R19.reuse, R4, RZ ;  /* 0x0000000413047210 */ /* 0x045fe20007f1e0ff */
[----:B------:R0:W-:Y:S03]  /*1930*/  STG.E.STRONG.SYS desc[UR6][R14.64], R11 ;  /* 0x0000000b0e007986 */ /* 0x0001e6000c115906 */
[----:B------:R-:W-:-:S05]  /*1940*/  LEA.HI.X.SX32 R5, R19, R5, 0x1, P0 ;  /* 0x0000000513057211 */ /* 0x000fca00000f0eff */
[----:B------:R0:W-:Y:S04]  /*1950*/  STS.64 [R13+0x6600], R4 ;  /* 0x006600040d007388 */ /* 0x0001e80000000a00 */
.L_x_446:
[----:B------:R-:W-:Y:S05]  /*1960*/  BSYNC B1 ;  /* 0x0000000000017941 */ /* 0x000fea0003800000 */
.L_x_445:
[----:B0-----:R-:W0:Y:S01]  /*1970*/  LDC R5, c[0x0][0x3c0] ;  /* 0x0000f000ff057b82 */ /* 0x001e220000000800 */
[----:B------:R-:W-:-:S07]  /*1980*/  IMAD R4, R49, 0x8, R7 ;  /* 0x0000000831047824 */ /* 0x000fce00078e0207 */
[----:B------:R-:W2:Y:S01]  /*1990*/  LDC.64 R16, c[0x0][0x390] ;  /* 0x0000e400ff107b82 */ /* 0x000ea20000000a00 */
[----:B0-----:R-:W-:Y:S02]  /*19a0*/  ISETP.GE.AND P0, PT, R47, R5, PT ;  /* 0x000000052f00720c */ /* 0x001fe40003f06270 */
[----:B--2---:R-:W-:-:S04]  /*19b0*/  ISETP.EQ.U32.AND P1, PT, R16, RZ, PT ;  /* 0x000000ff1000720c */ /* 0x004fc80003f22070 */
[----:B------:R-:W-:-:S04]  /*19c0*/  ISETP.EQ.OR.EX P0, PT, R17, RZ, !P0, P1 ;  /* 0x000000ff1100720c */ /* 0x000fc80004702710 */
[----:B------:R-:W-:-:S13]  /*19d0*/  ISETP.GT.U32.OR P0, PT, R3, 0xff, P0 ;  /* 0x000000ff0300780c */ /* 0x000fda0000704470 */
[----:B------:R-:W-:Y:S05]  /*19e0*/  @P0 BRA `(.L_x_453) ;  /* 0x0000000000240947 */ /* 0x000fea0003800000 */
[----:B------:R-:W0:Y:S01]  /*19f0*/  LDS.64 R10, [R13+0x6600] ;  /* 0x006600000d0a7984 */ /* 0x000e220000000a00 */
[C---:B------:R-:W-:Y:S02]  /*1a00*/  ISETP.GT.U32.AND P0, PT, R3.reuse, R49, PT ;  /* 0x000000310300720c */ /* 0x040fe40003f04070 */
[C---:B------:R-:W-:Y:S02]  /*1a10*/  LEA R6, P2, R3.reuse, R16, 0x3 ;  /* 0x0000001003067211 */ /* 0x040fe400078418ff */
[----:B------:R-:W-:Y:S02]  /*1a20*/  SEL R7, RZ, 0x1980, !P0 ;  /* 0x00001980ff077807 */ /* 0x000fe40004000000 */
[--C-:B------:R-:W-:Y:S02]  /*1a30*/  SHF.R.S32.HI R15, RZ, 0x1f, R0.reuse ;  /* 0x0000001fff0f7819 */ /* 0x100fe40000011400 */
[----:B0-----:R-:W-:Y:S02]  /*1a40*/  IADD3 R2, P0, P1, R10, R7, R0 ;  /* 0x000000070a027210 */ /* 0x001fe4000791e000 */
[----:B------:R-:W-:-:S02]  /*1a50*/  LEA.HI.X R7, R3, R17, RZ, 0x3, P2 ;  /* 0x0000001103077211 */ /* 0x000fc400010f1cff */
[----:B------:R-:W-:-:S05]  /*1a60*/  IADD3.X R3, PT, PT, R11, RZ, R15, P0, P1 ;  /* 0x000000ff0b037210 */ /* 0x000fca00007e240f */
[----:B------:R0:W-:Y:S04]  /*1a70*/  STG.E.64 desc[UR6][R6.64], R2 ;  /* 0x0000000206007986 */ /* 0x0001e8000c101b06 */
.L_x_453:
[----:B------:R-:W-:Y:S05]  /*1a80*/  WARPSYNC.ALL ;  /* 0x0000000000007948 */ /* 0x000fea0003800000 */
[----:B------:R-:W-:Y:S01]  /*1a90*/  BAR.SYNC.DEFER_BLOCKING 0x0 ;  /* 0x0000000000007b1d */ /* 0x000fe20000010000 */
[----:B------:R-:W-:-:S05]  /*1aa0*/  ISETP.GT.AND P0, PT, R47, R5, PT ;  /* 0x000000052f00720c */ /* 0x000fca0003f04270 */
[----:B0-----:R0:W2:Y:S08]  /*1ab0*/  LDS.64 R2, [R4+0x6600] ;  /* 0x0066000004027984 */ /* 0x0010b00000000a00 */
[----:B0-----:R-:W-:Y:S05]  /*1ac0*/  @P0 BRA `(.L_x_454) ;  /* 0x00000000005c0947 */ /* 0x001fea0003800000 */
[----:B------:R-:W0:Y:S01]  /*1ad0*/  LDCU.64 UR4, c[0x0][0x3a0] ;  /* 0x00007400ff0477ac */ /* 0x000e220008000a00 */
[----:B--2---:R-:W-:-:S05]  /*1ae0*/  IADD3 R0, P1, PT, R57, R2, RZ ;  /* 0x0000000239007210 */ /* 0x004fca0007f3e0ff */
[----:B------:R-:W-:Y:S01]  /*1af0*/  IMAD.X R7, RZ, RZ, R3, P1 ;  /* 0x000000ffff077224 */ /* 0x000fe200008e0603 */
[----:B0-----:R-:W-:-:S04]  /*1b00*/  LEA R2, P1, R0, UR4, 0x2 ;  /* 0x0000000400027c11 */ /* 0x001fc8000f8210ff */
[----:B------:R-:W-:-:S05]  /*1b10*/  LEA.HI.X R3, R0, UR5, R7, 0x2, P1 ;  /* 0x0000000500037c11 */ /* 0x000fca00088f1407 */
[----:B------:R2:W-:Y:S04]  /*1b20*/  STG.E desc[UR6][R2.64], R28 ;  /* 0x0000001c02007986 */ /* 0x0005e8000c101906 */
        /* <DEDUP_REMOVED lines=15> */
[----:B------:R2:W-:Y:S01]  /*1c20*/  STG.E desc[UR6][R2.64+0x800], R46 ;  /* 0x0008002e02007986 */ /* 0x0005e2000c101906 */
[----:B------:R-:W-:Y:S05]  /*1c30*/  BRA `(.L_x_455) ;  /* 0x0000000000e07947 */ /* 0x000fea0003800000 */
.L_x_454:
[----:B------:R-:W0:Y:S01]  /*1c40*/  LDCU.64 UR4, c[0x0][0x3a0] ;  /* 0x00007400ff0477ac */ /* 0x000e220008000a00 */
[----:B------:R-:W-:Y:S01]  /*1c50*/  IMAD R4, R42, -0x1980, R5 ;  /* 0xffffe6802a047824 */ /* 0x000fe200078e0205 */
[C---:B--2---:R-:W-:Y:S01]  /*1c60*/  IADD3 R0, P1, PT, R57.reuse, R2, RZ ;  /* 0x0000000239007210 */ /* 0x044fe20007f3e0ff */
[C---:B------:R-:W-:Y:S02]  /*1c70*/  VIADD R11, R57.reuse, 0x20 ;  /* 0x00000020390b7836 */ /* 0x040fe40000000000 */
[C---:B-1----:R-:W-:Y:S01]  /*1c80*/  VIADD R13, R57.reuse, 0x40 ;  /* 0x00000040390d7836 */ /* 0x042fe20000000000 */
[-C--:B------:R-:W-:Y:S01]  /*1c90*/  ISETP.GE.AND P5, PT, R57, R4.reuse, PT ;  /* 0x000000043900720c */ /* 0x080fe20003fa6270 */
[----:B------:R-:W-:Y:S01]  /*1ca0*/  IMAD.X R7, RZ, RZ, R3, P1 ;  /* 0x000000ffff077224 */ /* 0x000fe200008e0603 */
[-C--:B------:R-:W-:Y:S01]  /*1cb0*/  ISETP.GE.AND P4, PT, R11, R4.reuse, PT ;  /* 0x000000040b00720c */ /* 0x080fe20003f86270 */
[----:B------:R-:W-:Y:S01]  /*1cc0*/  VIADD R11, R57, 0x60 ;  /* 0x00000060390b7836 */ /* 0x000fe20000000000 */
[----:B------:R-:W-:Y:S01]  /*1cd0*/  ISETP.GE.AND P3, PT, R13, R4, PT ;  /* 0x000000040d00720c */ /* 0x000fe20003f66270 */
[----:B------:R-:W-:-:S02]  /*1ce0*/  VIADD R13, R57, 0x80 ;  /* 0x00000080390d7836 */ /* 0x000fc40000000000 */
[----:B------:R-:W-:Y:S01]  /*1cf0*/  VIADD R15, R57, 0xa0 ;  /* 0x000000a0390f7836 */ /* 0x000fe20000000000 */
[-C--:B------:R-:W-:Y:S01]  /*1d00*/  ISETP.GE.AND P2, PT, R11, R4.reuse, PT ;  /* 0x000000040b00720c */ /* 0x080fe20003f46270 */
[----:B------:R-:W-:Y:S01]  /*1d10*/  VIADD R11, R57, 0xc0 ;  /* 0x000000c0390b7836 */ /* 0x000fe20000000000 */
[C---:B0-----:R-:W-:Y:S02]  /*1d20*/  LEA R2, P1, R0.reuse, UR4, 0x2 ;  /* 0x0000000400027c11 */ /* 0x041fe4000f8210ff */
[-C--:B------:R-:W-:Y:S02]  /*1d30*/  ISETP.GE.AND P6, PT, R15, R4.reuse, PT ;  /* 0x000000040f00720c */ /* 0x080fe40003fc6270 */
[----:B------:R-:W-:Y:S02]  /*1d40*/  LEA.HI.X R3, R0, UR5, R7, 0x2, P1 ;  /* 0x0000000500037c11 */ /* 0x000fe400088f1407 */
        /* <DEDUP_REMOVED lines=38> */
[----:B------:R0:W-:Y:S02]  /*1fb0*/  @!P1 STG.E desc[UR6][R2.64+0x800], R46 ;  /* 0x0008002e02009986 */ /* 0x0001e4000c101906 */
.L_x_455:
[----:B------:R-:W-:Y:S05]  /*1fc0*/  @P0 BRA `(.L_x_456) ;  /* 0x0000000000480947 */ /* 0x000fea0003800000 */
        /* <DEDUP_REMOVED lines=9> */
[----:B0-2---:R3:W5:Y:S04]  /*2060*/  LDG.E R29, desc[UR6][R8.64+0x480] ;  /* 0x00048006081d7981 */ /* 0x005768000c1e1900 */
        /* <DEDUP_REMOVED lines=8> */
.L_x_456:
[----:B------:R-:W-:Y:S02]  /*20f0*/  IMAD.IADD R54, R5, 0x1, -R54 ;  /* 0x0000000105367824 */ /* 0x000fe400078e0a36 */
[C---:B0-2---:R-:W-:Y:S02]  /*2100*/  VIADD R3, R57.reuse, 0x20 ;  /* 0x0000002039037836 */ /* 0x045fe40000000000 */
[C---:B------:R-:W-:Y:S01]  /*2110*/  VIADD R45, R57.reuse, 0x40 ;  /* 0x00000040392d7836 */ /* 0x040fe20000000000 */
[CC--:B------:R-:W-:Y:S01]  /*2120*/  ISETP.GE.AND P5, PT, R57.reuse, R54.reuse, PT ;  /* 0x000000363900720c */ /* 0x0c0fe20003fa6270 */
[----:B------:R-:W-:Y:S01]  /*2130*/  VIADD R47, R57, 0x80 ;  /* 0x00000080392f7836 */ /* 0x000fe20000000000 */
[-C--:B------:R-:W-:Y:S01]  /*2140*/  ISETP.GE.AND P4, PT, R3, R54.reuse, PT ;  /* 0x000000360300720c */ /* 0x080fe20003f86270 */
[----:B------:R-:W-:Y:S01]  /*2150*/  VIADD R3, R57, 0x60 ;  /* 0x0000006039037836 */ /* 0x000fe20000000000 */
[-C--:B------:R-:W-:Y:S01]  /*2160*/  ISETP.GE.AND P3, PT, R45, R54.reuse, PT ;  /* 0x000000362d00720c */ /* 0x080fe20003f66270 */
[----:B------:R-:W-:Y:S01]  /*2170*/  VIADD R45, R57, 0xa0 ;  /* 0x000000a0392d7836 */ /* 0x000fe20000000000 */
[----:B------:R-:W-:-:S02]  /*2180*/  ISETP.GE.AND P1, PT, R47, R54, PT ;  /* 0x000000362f00720c */ /* 0x000fc40003f26270 */
[-C--:B------:R-:W-:Y:S01]  /*2190*/  ISETP.GE.AND P2, PT, R3, R54.reuse, PT ;  /* 0x000000360300720c */ /* 0x080fe20003f46270 */
[----:B------:R-:W-:Y:S01]  /*21a0*/  VIADD R3, R57, 0xc0 ;  /* 0x000000c039037836 */ /* 0x000fe20000000000 */
[-C--:B------:R-:W-:Y:S01]  /*21b0*/  ISETP.GE.AND P6, PT, R45, R54.reuse, PT ;  /* 0x000000362d00720c */ /* 0x080fe20003fc6270 */
[----:B------:R-:W-:Y:S02]  /*21c0*/  VIADD R45, R57, 0xe0 ;  /* 0x000000e0392d7836 */ /* 0x000fe40000000000 */
[----:B------:R0:W5:Y:S01]  /*21d0*/  @!P5 LDG.E R11, desc[UR6][R8.64] ;  /* 0x00000006080bd981 */ /* 0x000162000c1e1900 */
[-C--:B------:R-:W-:Y:S01]  /*21e0*/  ISETP.GE.AND P5, PT, R3, R54.reuse, PT ;  /* 0x000000360300720c */ /* 0x080fe20003fa6270 */
[----:B------:R-:W-:Y:S02]  /*21f0*/  VIADD R3, R57, 0x100 ;  /* 0x0000010039037836 */ /* 0x000fe40000000000 */
[----:B-1----:R0:W5:Y:S01]  /*2200*/  @!P4 LDG.E R13, desc[UR6][R8.64+0x80] ;  /* 0x00008006080dc981 */ /* 0x002162000c1e1900 */
[----:B------:R-:W-:Y:S01]  /*2210*/  ISETP.GE.AND P4, PT, R45, R54, PT ;  /* 0x000000362d00720c */ /* 0x000fe20003f86270 */
[----:B------:R-:W-:-:S02]  /*2220*/  VIADD R45, R57, 0x120 ;  /* 0x00000120392d7836 */ /* 0x000fc40000000000 */
[----:B------:R0:W5:Y:S01]  /*2230*/  @!P3 LDG.E R15, desc[UR6][R8.64+0x100] ;  /* 0x00010006080fb981 */ /* 0x000162000c1e1900 */
[-C--:B------:R-:W-:Y:S01]  /*2240*/  ISETP.GE.AND P3, PT, R3, R54.reuse, PT ;  /* 0x000000360300720c */ /* 0x080fe20003f66270 */
[----:B------:R-:W-:Y:S02]  /*2250*/  VIADD R3, R57, 0x140 ;  /* 0x0000014039037836 */ /* 0x000fe40000000000 */
[----:B------:R0:W5:Y:S01]  /*2260*/  @!P2 LDG.E R17, desc[UR6][R8.64+0x180] ;  /* 0x000180060811a981 */ /* 0x000162000c1e1900 */
[-C--:B------:R-:W-:Y:S01]  /*2270*/  ISETP.GE.AND P2, PT, R45, R54.reuse, PT ;  /* 0x000000362d00720c */ /* 0x080fe20003f46270 */
[----:B------:R-:W-:Y:S02]  /*2280*/  VIADD R45, R57, 0x160 ;  /* 0x00000160392d7836 */ /* 0x000fe40000000000 */
[----:B------:R0:W5:Y:S01]  /*2290*/  @!P1 LDG.E R19, desc[UR6][R8.64+0x200] ;  /* 0x0002000608139981 */ /* 0x000162000c1e1900 */
        /* <DEDUP_REMOVED lines=15> */
[----:B------:R-:W-:-:S03]  /*2390*/  ISETP.GE.AND P2, PT, R45, R54, PT ;  /* 0x000000362d00720c */ /* 0x000fc60003f46270 */
[----:B------:R0:W5:Y:S01]  /*23a0*/  @!P1 LDG.E R31, desc[UR6][R8.64+0x500] ;  /* 0x00050006081f9981 */ /* 0x000162000c1e1900 */
[----:B------:R-:W-:-:S03]  /*23b0*/  ISETP.GE.AND P1, PT, R3, R54, PT ;  /* 0x000000360300720c */ /* 0x000fc60003f26270 */
[----:B------:R0:W5:Y:S04]  /*23c0*/  @!P6 LDG.E R33, desc[UR6][R8.64+0x580] ;  /* 0x000580060821e981 */ /* 0x000168000c1e1900 */
[----:B------:R0:W5:Y:S04]  /*23d0*/  @!P5 LDG.E R35, desc[UR6][R8.64+0x600] ;  /* 0x000600060823d981 */ /* 0x000168000c1e1900 */
[----:B------:R0:W5:Y:S04]  /*23e0*/  @!P4 LDG.E R37, desc[UR6][R8.64+0x680] ;  /* 0x000680060825c981 */ /* 0x000168000c1e1900 */
[----:B------:R0:W5:Y:S04]  /*23f0*/  @!P3 LDG.E R39, desc[UR6][R8.64+0x700] ;  /* 0x000700060827b981 */ /* 0x000168000c1e1900 */
[----:B------:R0:W5:Y:S04]  /*2400*/  @!P2 LDG.E R41, desc[UR6][R8.64+0x780] ;  /* 0x000780060829a981 */ /* 0x000168000c1e1900 */
[----:B------:R0:W5:Y:S02]  /*2410*/  @!P1 LDG.E R43, desc[UR6][R8.64+0x800] ;  /* 0x00080006082b9981 */ /* 0x000164000c1e1900 */
.L_x_457:
[----:B------:R-:W-:Y:S05]  /*2420*/  @P0 BRA `(.L_x_458) ;  /* 0x0000000000540947 */ /* 0x000fea0003800000 */
[----:B------:R-:W1:Y:S02]  /*2430*/  LDCU.64 UR4, c[0x0][0x3b0] ;  /* 0x00007600ff0477ac */ /* 0x000e640008000a00 */
[----:B-1----:R-:W-:-:S04]  /*2440*/  LEA R2, P0, R0, UR4, 0x2 ;  /* 0x0000000400027c11 */ /* 0x002fc8000f8010ff */
[----:B------:R-:W-:-:S05]  /*2450*/  LEA.HI.X R3, R0, UR5, R7, 0x2, P0 ;  /* 0x0000000500037c11 */ /* 0x000fca00080f1407 */
[----:B-----5:R-:W-:Y:S04]  /*2460*/  STG.E desc[UR6][R2.64], R11 ;  /* 0x0000000b02007986 */ /* 0x020fe8000c101906 */
        /* <DEDUP_REMOVED lines=17> */
.L_x_458:
[----:B------:R-:W1:Y:S01]  /*2580*/  LDCU.64 UR4, c[0x0][0x3b0] ;  /* 0x00007600ff0477ac */ /* 0x000e620008000a00 */
[----:B------:R-:W-:Y:S02]  /*2590*/  IMAD R42, R42, -0x1980, R5 ;  /* 0xffffe6802a2a7824 */ /* 0x000fe400078e0205 */
[C---:B------:R-:W-:Y:S02]  /*25a0*/  VIADD R5, R57.reuse, 0x40 ;  /* 0x0000004039057836 */ /* 0x040fe40000000000 */
[C---:B------:R-:W-:Y:S01]  /*25b0*/  VIADD R3, R57.reuse, 0x20 ;  /* 0x0000002039037836 */ /* 0x040fe20000000000 */
[CC--:B------:R-:W-:Y:S01]  /*25c0*/  ISETP.GE.AND P3, PT, R57.reuse, R42.reuse, PT ;  /* 0x0000002a3900720c */ /* 0x0c0fe20003f66270 */
[----:B0--3--:R-:W-:Y:S01]  /*25d0*/  VIADD R9, R57, 0x60 ;  /* 0x0000006039097836 */ /* 0x009fe20000000000 */
[-C--:B------:R-:W-:Y:S01]  /*25e0*/  ISETP.GE.AND P1, PT, R5, R42.reuse, PT ;  /* 0x0000002a0500720c */ /* 0x080fe20003f26270 */
[----:B------:R-:W-:Y:S01]  /*25f0*/  VIADD R5, R57, 0x80 ;  /* 0x0000008039057836 */ /* 0x000fe20000000000 */
[-C--:B------:R-:W-:Y:S01]  /*2600*/  ISETP.GE.AND P2, PT, R3, R42.reuse, PT ;  /* 0x0000002a0300720c */ /* 0x080fe20003f46270 */
[----:B------:R-:W-:Y:S01]  /*2610*/  VIADD R45, R57, 0xc0 ;  /* 0x000000c0392d7836 */ /* 0x000fe20000000000 */
[-C--:B------:R-:W-:Y:S01]  /*2620*/  ISETP.GE.AND P0, PT, R9, R42.reuse, PT ;  /* 0x0000002a0900720c */ /* 0x080fe20003f06270 */
[----:B------:R-:W-:Y:S01]  /*2630*/  VIADD R9, R57, 0xa0 ;  /* 0x000000a039097836 */ /* 0x000fe20000000000 */
[----:B------:R-:W-:Y:S01]  /*2640*/  ISETP.GE.AND P6, PT, R5, R42, PT ;  /* 0x0000002a0500720c */ /* 0x000fe20003fc6270 */
[----:B------:R-:W-:Y:S01]  /*2650*/  VIADD R5, R57, 0xe0 ;  /* 0x000000e039057836 */ /* 0x000fe20000000000 */
[----:B-1----:R-:W-:-:S02]  /*2660*/  LEA R2, P4, R0, UR4, 0x2 ;  /* 0x0000000400027c11 */ /* 0x002fc4000f8810ff */
[-C--:B------:R-:W-:Y:S02]  /*2670*/  ISETP.GE.AND P5, PT, R9, R42.reuse, PT ;  /* 0x0000002a0900720c */ /* 0x080fe40003fa6270 */
[----:B------:R-:W-:Y:S01]  /*2680*/  LEA.HI.X R3, R0, UR5, R7, 0x2, P4 ;  /* 0x0000000500037c11 */ /* 0x000fe2000a0f1407 */
[----:B------:R-:W-:Y:S01]  /*2690*/  VIADD R7, R57, 0x100 ;  /* 0x0000010039077836 */ /* 0x000fe20000000000 */
[----:B------:R-:W-:-:S03]  /*26a0*/  ISETP.GE.AND P4, PT, R45, R42, PT ;  /* 0x0000002a2d00720c */ /* 0x000fc60003f86270 */
[----:B-----5:R0:W-:Y:S01]  /*26b0*/  @!P3 STG.E desc[UR6][R2.64], R11 ;  /* 0x0000000b0200b986 */ /* 0x0201e2000c101906 */
        /* <DEDUP_REMOVED lines=19> */
[C---:B------:R-:W-:Y:S02]  /*27f0*/  VIADD R5, R57.reuse, 0x1e0 ;  /* 0x000001e039057836 */ /* 0x040fe40000000000 */
[----:B------:R-:W-:Y:S01]  /*2800*/  VIADD R57, R57, 0x200 ;  /* 0x0000020039397836 */ /* 0x000fe20000000000 */
        /* <DEDUP_REMOVED lines=15> */
.L_x_444:
[----:B------:R-:W-:Y:S01]  /*2900*/  IMAD.MOV.U32 R2, RZ, RZ, RZ ;  /* 0x000000ffff027224 */ /* 0x000fe200078e00ff */
[C---:B------:R-:W-:Y:S01]  /*2910*/  ISETP.GT.U32.AND P0, PT, R3.reuse, 0x1f, PT ;  /* 0x0000001f0300780c */ /* 0x040fe20003f04070 */
[----:B------:R-:W-:Y:S05]  /*2920*/  WARPSYNC.ALL ;  /* 0x0000000000007948 */ /* 0x000fea0003800000 */
[----:B------:R-:W-:-:S04]  /*2930*/  IMAD.HI.U32 R14, R3, 0x15555556, R2 ;  /* 0x15555556030e7827 */ /* 0x000fc800078e0002 */
[----:B------:R-:W-:-:S05]  /*2940*/  IMAD R15, R14, 0x4, R7 ;  /* 0x000000040e0f7824 */ /* 0x000fca00078e0207 */
[----:B------:R0:W-:Y:S01]  /*2950*/  STS [R15+0x3410], R0 ;  /* 0x003410000f007388 */ /* 0x0001e20000000800 */
[----:B------:R-:W-:Y:S06]  /*2960*/  BAR.SYNC.DEFER_BLOCKING 0x0 ;  /* 0x0000000000007b1d */ /* 0x000fec0000010000 */
[----:B------:R-:W-:Y:S05]  /*2970*/  @P0 BRA `(.L_x_459) ;  /* 0x0000000000dc0947 */ /* 0x000fea0003800000 */
[----:B------:R-:W-:Y:S01]  /*2980*/  IMAD R14, R3, 0x34, R7 ;  /* 0x00000034030e7824 */ /* 0x000fe200078e0207 */
[----:B------:R-:W-:-:S04]  /*2990*/  UMOV UR8, 0xffffffff ;  /* 0xffffffff00087882 */ /* 0x000fc80000000000 */
        /* <DEDUP_REMOVED lines=28> */
.L_x_550:
        /* <DEDUP_REMOVED lines=25> */
.L_x_459:
        /* <DEDUP_REMOVED lines=21> */
[C---:B-1----:R-:W-:Y:S02]  /*2e40*/  IMAD.IADD R30, R15.reuse, 0x1, R30 ;  /* 0x000000010f1e7824 */ /* 0x042fe400078e021e */
[C---:B--2---:R-:W-:Y:S01]  /*2e50*/  IMAD.IADD R32, R15.reuse, 0x1, R32 ;  /* 0x000000010f207824 */ /* 0x044fe200078e0220 */
[----:B------:R1:W-:Y:S01]  /*2e60*/  STS [R51], R14 ;  /* 0x0000000e33007388 */ /* 0x0003e20000000800 */
[----:B---3--:R-:W-:-:S03]  /*2e70*/  IMAD.IADD R34, R15, 0x1, R34 ;  /* 0x000000010f227824 */ /* 0x008fc600078e0222 */
        /* <DEDUP_REMOVED lines=15> */
[----:B0-----:R-:W-:-:S03]  /*2f70*/  IMAD.IADD R62, R15, 0x1, R62 ;  /* 0x000000010f3e7824 */ /* 0x001fc600078e023e */
[----:B------:R1:W-:Y:S04]  /*2f80*/  STS [R51+0x2400], R58 ;  /* 0x0024003a33007388 */ /* 0x0003e80000000800 */
[----:B------:R1:W-:Y:S04]  /*2f90*/  STS [R51+0x2800], R60 ;  /* 0x0028003c33007388 */ /* 0x0003e80000000800 */
[----:B------:R1:W-:Y:S02]  /*2fa0*/  STS [R51+0x2c00], R62 ;  /* 0x002c003e33007388 */ /* 0x0003e40000000800 */
.L_x_462:
[----:B------:R-:W-:Y:S05]  /*2fb0*/  BSYNC.RECONVERGENT B0 ;  /* 0x0000000000007941 */ /* 0x000fea0003800200 */
.L_x_461:
[----:B------:R-:W-:Y:S01]  /*2fc0*/  BAR.SYNC.DEFER_BLOCKING 0x0 ;  /* 0x0000000000007b1d */ /* 0x000fe20000010000 */
[----:B------:R-:W-:Y:S01]  /*2fd0*/  R2P PR, R28, 0x7f ;  /* 0x0000007f1c007804 */ /* 0x000fe20000000000 */
[----:B------:R-:W-:-:S04]  /*2fe0*/  IMAD.MOV.U32 R47, RZ, RZ, RZ ;  /* 0x000000ffff2f7224 */ /* 0x000fc800078e00ff */
[----:B------:R-:W-:Y:S08]  /*2ff0*/  BSSY.RECONVERGENT B0, `(.L_x_463) ;  /* 0x0000024000007945 */ /* 0x000ff00003800200 */
[----:B-1----:R-:W-:Y:S02]  /*3000*/  VOTE.ANY R14, PT, P0 ;  /* 0x00000000000e7806 */ /* 0x002fe400000e0100 */
        /* <DEDUP_REMOVED lines=10> */
[----:B------:R-:W-:Y:S02]  /*30b0*/  LOP3.LUT R14, R33, R14, RZ, 0xc0, !PT ;  /* 0x0000000e210e7212 */ /* 0x000fe400078ec0ff */
[----:B------:R-:W-:Y:S02]  /*30c0*/  @!P4 LOP3.LUT R29, RZ, R29, RZ, 0x33, !PT ;  /* 0x0000001dff1dc212 */ /* 0x000fe400078e33ff */
[----:B------:R-:W-:-:S02]  /*30d0*/  VOTE.ANY R31, PT, P5 ;  /* 0x00000000001f7806 */ /* 0x000fc400028e0100 */
[----:B------:R-:W-:Y:S01]  /*30e0*/  LOP3.LUT R14, R29, R14, RZ, 0xc0, !PT ;  /* 0x0000000e1d0e7212 */ /* 0x000fe200078ec0ff */
[----:B------:R-:W-:Y:S01]  /*30f0*/  IMAD.SHL.U32 R29, R3, 0x20, RZ ;  /* 0x00000020031d7824 */ /* 0x000fe200078e00ff */
[----:B------:R-:W-:Y:S02]  /*3100*/  LOP3.LUT P0, RZ, R28, 0x80, RZ, 0xc0, !PT ;  /* 0x000000801cff7812 */ /* 0x000fe4000780c0ff */
[----:B------:R-:W-:Y:S02]  /*3110*/  @!P5 LOP3.LUT R31, RZ, R31, RZ, 0x33, !PT ;  /* 0x0000001fff1fd212 */ /* 0x000fe400078e33ff */
[----:B------:R-:W-:Y:S02]  /*3120*/  VOTE.ANY R30, PT, P6 ;  /* 0x00000000001e7806 */ /* 0x000fe400030e0100 */
[----:B------:R-:W-:Y:S02]  /*3130*/  LOP3.LUT R31, R31, R14, RZ, 0xc0, !PT ;  /* 0x0000000e1f1f7212 */ /* 0x000fe400078ec0ff */
[----:B------:R-:W1:Y:S01]  /*3140*/  S2R R14, SR_LEMASK ;  /* 0x00000000000e7919 */ /* 0x000e620000003a00 */
[----:B------:R-:W-:-:S04]  /*3150*/  @!P6 LOP3.LUT R30, RZ, R30, RZ, 0x33, !PT ;  /* 0x0000001eff1ee212 */ /* 0x000fc800078e33ff */
[----:B------:R-:W-:Y:S02]  /*3160*/  VOTE.ANY R32, PT, P0 ;  /* 0x0000000000207806 */ /* 0x000fe400000e0100 */
[----:B------:R-:W-:Y:S02]  /*3170*/  LOP3.LUT R31, R30, R31, RZ, 0xc0, !PT ;  /* 0x0000001f1e1f7212 */ /* 0x000fe400078ec0ff */
[----:B------:R-:W-:Y:S02]  /*3180*/  @!P0 LOP3.LUT R32, RZ, R32, RZ, 0x33, !PT ;  /* 0x00000020ff208212 */ /* 0x000fe400078e33ff */
[----:B------:R-:W-:Y:S02]  /*3190*/  LOP3.LUT R30, R29, 0x7c00, RZ, 0xc0, !PT ;  /* 0x00007c001d1e7812 */ /* 0x000fe400078ec0ff */
[----:B------:R-:W-:-:S03]  /*31a0*/  LOP3.LUT R31, R32, R31, RZ, 0xc0, !PT ;  /* 0x0000001f201f7212 */ /* 0x000fc600078ec0ff */
[----:B------:R-:W-:Y:S01]  /*31b0*/  IMAD.IADD R29, R7, 0x1, R30 ;  /* 0x00000001071d7824 */ /* 0x000fe200078e021e */
[----:B------:R-:W2:Y:S01]  /*31c0*/  FLO.U32 R32, R31 ;  /* 0x0000001f00207300 */ /* 0x000ea200000e0000 */
[----:B-1----:R-:W-:Y:S02]  /*31d0*/  LOP3.LUT R44, R14, R31, RZ, 0xc0, !PT ;  /* 0x0000001f0e2c7212 */ /* 0x002fe400078ec0ff */
[----:B--2---:R-:W-:-:S05]  /*31e0*/  ISETP.NE.AND P0, PT, R24, R32, PT ;  /* 0x000000201800720c */ /* 0x004fca0003f05270 */
[----:B------:R-:W1:Y:S08]  /*31f0*/  POPC R44, R44 ;  /* 0x0000002c002c7309 */ /* 0x000e700000000000 */
[----:B------:R-:W-:Y:S05]  /*3200*/  @P0 BRA `(.L_x_464) ;  /* 0x0000000000080947 */ /* 0x000fea0003800000 */
[----:B------:R-:W-:-:S06]  /*3210*/  IMAD R47, R28, 0x4, R29 ;  /* 0x000000041c2f7824 */ /* 0x000fcc00078e021d */
[----:B-1----:R2:W3:Y:S02]  /*3220*/  ATOMS.ADD R47, [R47], R44 ;  /* 0x0000002c2f2f738c */ /* 0x0024e40000000000 */
.L_x_464:
[----:B------:R-:W-:Y:S05]  /*3230*/  BSYNC.RECONVERGENT B0 ;  /* 0x0000000000007941 */ /* 0x000fea0003800200 */
.L_x_463:
[----:B------:R-:W-:Y:S01]  /*3240*/  R2P PR, R52, 0x7f ;  /* 0x0000007f34007804 */ /* 0x000fe20000000000 */
[----:B---3--:R3:W4:Y:S01]  /*3250*/  SHFL.IDX PT, R47, R47, R32, 0x1f ;  /* 0x00001f202f2f7589 */ /* 0x00872200000e0000 */
        /* <DEDUP_REMOVED lines=26> */
[----:B------:R-:W5:Y:S01]  /*3400*/  FLO.U32 R30, R35 ;  /* 0x00000023001e7300 */ /* 0x000f6200000e0000 */
[----:B------:R-:W-:-:S07]  /*3410*/  LOP3.LUT R46, R14, R35, RZ, 0xc0, !PT ;  /* 0x000000230e2e7212 */ /* 0x000fce00078ec0ff */
[----:B------:R-:W0:Y:S01]  /*3420*/  POPC R46, R46 ;  /* 0x0000002e002e7309 */ /* 0x000e220000000000 */
[----:B-----5:R-:W-:-:S13]  /*3430*/  ISETP.NE.AND P0, PT, R24, R30, PT ;  /* 0x0000001e1800720c */ /* 0x020fda0003f05270 */
[----:B0--34-:R-:W-:Y:S05]  /*3440*/  @P0 BRA `(.L_x_466) ;  /* 0x0000000000080947 */ /* 0x019fea0003800000 */
[----:B------:R-:W-:-:S06]  /*3450*/  IMAD R49, R52, 0x4, R29 ;  /* 0x0000000434317824 */ /* 0x000fcc00078e021d */
[----:B------:R0:W3:Y:S02]  /*3460*/  ATOMS.ADD R49, [R49], R46 ;  /* 0x0000002e3131738c */ /* 0x0000e40000000000 */
.L_x_466:
[----:B------:R-:W-:Y:S05]  /*3470*/  BSYNC.RECONVERGENT B0 ;  /* 0x0000000000007941 */ /* 0x000fea0003800200 */
.L_x_465:
        /* <DEDUP_REMOVED lines=35> */
.L_x_468:
[----:B------:R-:W-:Y:S05]  /*36b0*/  BSYNC.RECONVERGENT B0 ;  /* 0x0000000000007941 */ /* 0x000fea0003800200 */
.L_x_467:
        /* <DEDUP_REMOVED lines=29> */
[----:B------:R-:W5:Y:S01]  /*3890*/  FLO.U32 R39, R35 ;  /* 0x0000002300277300 */ /* 0x000f6200000e0000 */
[----:B------:R-:W-:Y:S02]  /*38a0*/  LOP3.LUT R53, R14, R35, RZ, 0xc0, !PT ;  /* 0x000000230e357212 */ /* 0x000fe400078ec0ff */
[----:B------:R-:W-:-:S05]  /*38b0*/  LOP3.LUT R30, R28, UR4, RZ, 0x30, !PT ;  /* 0x000000041c1e7c12 */ /* 0x000fca000f8e30ff */
[----:B------:R-:W0:Y:S01]  /*38c0*/  POPC R53, R53 ;  /* 0x0000003500357309 */ /* 0x000e220000000000 */
[----:B-----5:R-:W-:-:S13]  /*38d0*/  ISETP.NE.AND P0, PT, R24, R39, PT ;  /* 0x000000271800720c */ /* 0x020fda0003f05270 */
[----:B0--34-:R-:W-:Y:S05]  /*38e0*/  @P0 BRA `(.L_x_470) ;  /* 0x0000000000080947 */ /* 0x019fea0003800000 */
[----:B------:R-:W-:-:S05]  /*38f0*/  IMAD R48, R48, 0x4, R29 ;  /* 0x0000000430307824 */ /* 0x000fca00078e021d */
[----:B------:R0:W3:Y:S02]  /*3900*/  ATOMS.ADD R56, [R48], R53 ;  /* 0x000000353038738c */ /* 0x0000e40000000000 */
.L_x_470:
[----:B------:R-:W-:Y:S05]  /*3910*/  BSYNC.RECONVERGENT B0 ;  /* 0x0000000000007941 */ /* 0x000fea0003800200 */
.L_x_469:
        /* <DEDUP_REMOVED lines=30> */
[----:B0-----:R-:W-:Y:S02]  /*3b00*/  LOP3.LUT R48, R14, R35, RZ, 0xc0, !PT ;  /* 0x000000230e307212 */ /* 0x001fe400078ec0ff */
[----:B------:R-:W-:-:S05]  /*3b10*/  LOP3.LUT R34, R28, UR4, RZ, 0x30, !PT ;  /* 0x000000041c227c12 */ /* 0x000fca000f8e30ff */
[----:B------:R-:W0:Y:S01]  /*3b20*/  POPC R48, R48 ;  /* 0x0000003000307309 */ /* 0x000e220000000000 */
[----:B-----5:R-:W-:-:S13]  /*3b30*/  ISETP.NE.AND P0, PT, R24, R32, PT ;  /* 0x000000201800720c */ /* 0x020fda0003f05270 */
[----:B0--34-:R-:W-:Y:S05]  /*3b40*/  @P0 BRA `(.L_x_472) ;  /* 0x0000000000080947 */ /* 0x019fea0003800000 */
[----:B------:R-:W-:-:S06]  /*3b50*/  IMAD R45, R30, 0x4, R29 ;  /* 0x000000041e2d7824 */ /* 0x000fcc00078e021d */
[----:B------:R0:W3:Y:S02]  /*3b60*/  ATOMS.ADD R45, [R45], R48 ;  /* 0x000000302d2d738c */ /* 0x0000e40000000000 */
.L_x_472:
[----:B------:R-:W-:Y:S05]  /*3b70*/  BSYNC.RECONVERGENT B0 ;  /* 0x0000000000007941 */ /* 0x000fea0003800200 */
.L_x_471:
        /* <DEDUP_REMOVED lines=35> */
[----:B------:R-:W-:-:S06]  /*3db0*/  IMAD R36, R34, 0x4, R29 ;  /* 0x0000000422247824 */ /* 0x000fcc00078e021d */
[----:B------:R0:W3:Y:S02]  /*3dc0*/  ATOMS.ADD R36, [R36], R37 ;  /* 0x000000252424738c */ /* 0x0000e40000000000 */
.L_x_474:
[----:B------:R-:W-:Y:S05]  /*3dd0*/  BSYNC.RECONVERGENT B0 ;  /* 0x0000000000007941 */ /* 0x000fea0003800200 */
.L_x_473:
        /* <DEDUP_REMOVED lines=37> */
.L_x_476:
[----:B------:R-:W-:Y:S05]  /*4030*/  BSYNC.RECONVERGENT B0 ;  /* 0x0000000000007941 */ /* 0x000fea0003800200 */
.L_x_475:
        /* <DEDUP_REMOVED lines=37> */
.L_x_478:
[----:B------:R-:W-:Y:S05]  /*4290*/  BSYNC.RECONVERGENT B0 ;  /* 0x0000000000007941 */ /* 0x000fea0003800200 */
.L_x_477:
[----:B------:R-:W-:Y:S01]  /*42a0*/  R2P PR, R40, 0x7f ;  /* 0x0000007f28007804 */ /* 0x000fe20000000000 */
[----:B---3--:R3:W4:Y:S01]  /*42b0*/  SHFL.IDX PT, R32, R32, R55, 0x1f ;  /* 0x00001f3720207589 */ /* 0x00872200000e0000 */
[----:B------:R-:W-:Y:S01]  /*42c0*/  SHF.R.U32.HI R38, RZ, UR5, R12 ;  /* 0x00000005ff267c19 */ /* 0x000fe2000801160c */
[----:B------:R-:W-:Y:S01]  /*42d0*/  BSSY.RECONVERGENT B0, `(.L_x_479) ;  /* 0x0000022000007945 */ /* 0x000fe20003800200 */
[----:B------:R-:W-:Y:S02]  /*42e0*/  IMAD.MOV.U32 R30, RZ, RZ, RZ ;  /* 0x000000ffff1e7224 */ /* 0x000fe400078e00ff */
[----:B------:R-:W-:-:S07]  /*42f0*/  LOP3.LUT R38, R38, UR4, RZ, 0x30, !PT ;  /* 0x0000000426267c12 */ /* 0x000fce000f8e30ff */
        /* <DEDUP_REMOVED lines=31> */
.L_x_480:
[----:B------:R-:W-:Y:S05]  /*44f0*/  BSYNC.RECONVERGENT B0 ;  /* 0x0000000000007941 */ /* 0x000fea0003800200 */
.L_x_479:
        /* <DEDUP_REMOVED lines=35> */
[----:B------:R-:W-:-:S05]  /*4730*/  IMAD R43, R38, 0x4, R29 ;  /* 0x00000004262b7824 */ /* 0x000fca00078e021d */
[----:B------:R0:W3:Y:S02]  /*4740*/  ATOMS.ADD R60, [R43], R28 ;  /* 0x0000001c2b3c738c */ /* 0x0000e40000000000 */
.L_x_482:
[----:B------:R-:W-:Y:S05]  /*4750*/  BSYNC.RECONVERGENT B0 ;  /* 0x0000000000007941 */ /* 0x000fea0003800200 */
.L_x_481:
[----:B------:R-:W-:Y:S01]  /*4760*/  R2P PR, R40, 0x7f ;  /* 0x0000007f28007804 */ /* 0x000fe20000000000 */
[----:B---3--:R3:W4:Y:S01]  /*4770*/  SHFL.IDX PT, R39, R60, R39, 0x1f ;  /* 0x00001f273c277589 */ /* 0x00872200000e0000 */
[----:B------:R-:W-:Y:S01]  /*4780*/  SHF.R.U32.HI R58, RZ, UR5, R16 ;  /* 0x00000005ff3a7c19 */ /* 0x000fe20008011610 */
[----:B------:R-:W-:Y:S01]  /*4790*/  BSSY.RECONVERGENT B0, `(.L_x_483) ;  /* 0x0000022000007945 */ /* 0x000fe20003800200 */
[----:B------:R-:W-:Y:S02]  /*47a0*/  IMAD.MOV.U32 R64, RZ, RZ, RZ ;  /* 0x000000ffff407224 */ /* 0x000fe400078e00ff */
[----:B------:R-:W-:-:S07]  /*47b0*/  LOP3.LUT R58, R58, UR4, RZ, 0x30, !PT ;  /* 0x000000043a3a7c12 */ /* 0x000fce000f8e30ff */
        /* <DEDUP_REMOVED lines=26> */
[----:B------:R-:W1:Y:S01]  /*4960*/  POPC R38, R38 ;  /* 0x0000002600267309 */ /* 0x000e620000000000 */
[----:B0-----:R-:W-:-:S13]  /*4970*/  ISETP.NE.AND P0, PT, R24, R43, PT ;  /* 0x0000002b1800720c */ /* 0x001fda0003f05270 */
[----:B-1-34-:R-:W-:Y:S05]  /*4980*/  @P0 BRA `(.L_x_484) ;  /* 0x0000000000080947 */ /* 0x01afea0003800000 */
[----:B------:R-:W-:-:S05]  /*4990*/  IMAD R55, R40, 0x4, R29 ;  /* 0x0000000428377824 */ /* 0x000fca00078e021d */
[----:B------:R0:W1:Y:S02]  /*49a0*/  ATOMS.ADD R64, [R55], R38 ;  /* 0x000000263740738c */ /* 0x0000640000000000 */
.L_x_484:
[----:B------:R-:W-:Y:S05]  /*49b0*/  BSYNC.RECONVERGENT B0 ;  /* 0x0000000000007941 */ /* 0x000fea0003800200 */
.L_x_483:
[----:B------:R-:W-:Y:S01]  /*49c0*/  R2P PR, R58, 0x7f ;  /* 0x0000007f3a007804 */ /* 0x000fe20000000000 */
[----:B-1----:R1:W3:Y:S01]  /*49d0*/  SHFL.IDX PT, R43, R64, R43, 0x1f ;  /* 0x00001f2b402b7589 */ /* 0x0022e200000e0000 */
        /* <DEDUP_REMOVED lines=30> */
[----:B------:R-:W4:Y:S01]  /*4bc0*/  POPC R40, R40 ;  /* 0x0000002800287309 */ /* 0x000f220000000000 */
[----:B0-----:R-:W-:-:S13]  /*4bd0*/  ISETP.NE.AND P0, PT, R24, R55, PT ;  /* 0x000000371800720c */ /* 0x001fda0003f05270 */
[----:B-1-34-:R-:W-:Y:S05]  /*4be0*/  @P0 BRA `(.L_x_486) ;  /* 0x0000000000080947 */ /* 0x01afea0003800000 */
[----:B------:R-:W-:-:S05]  /*4bf0*/  IMAD R59, R58, 0x4, R29 ;  /* 0x000000043a3b7824 */ /* 0x000fca00078e021d */
[----:B------:R0:W1:Y:S02]  /*4c00*/  ATOMS.ADD R62, [R59], R40 ;  /* 0x000000283b3e738c */ /* 0x0000640000000000 */
.L_x_486:
[----:B------:R-:W-:Y:S05]  /*4c10*/  BSYNC.RECONVERGENT B0 ;  /* 0x0000000000007941 */ /* 0x000fea0003800200 */
.L_x_485:
[----:B------:R-:W-:Y:S01]  /*4c20*/  R2P PR, R60, 0x7f ;  /* 0x0000007f3c007804 */ /* 0x000fe20000000000 */
[----:B--2---:R-:W-:Y:S01]  /*4c30*/  IMAD.IADD R44, R44, 0x1, R47 ;  /* 0x000000012c2c7824 */ /* 0x004fe200078e022f */
[----:B------:R-:W-:Y:S01]  /*4c40*/  BSSY.RECONVERGENT B0, `(.L_x_487) ;  /* 0x0000025000007945 */ /* 0x000fe20003800200 */
[----:B------:R-:W-:Y:S02]  /*4c50*/  IMAD.IADD R46, R46, 0x1, R49 ;  /* 0x000000012e2e7824 */ /* 0x000fe400078e0231 */
[----:B-1----:R1:W2:Y:S01]  /*4c60*/  SHFL.IDX PT, R49, R62, R55, 0x1f ;  /* 0x00001f373e317589 */ /* 0x0022a200000e0000 */
[----:B------:R-:W-:-:S07]  /*4c70*/  IMAD.MOV.U32 R64, RZ, RZ, RZ ;  /* 0x000000ffff407224 */ /* 0x000fce00078e00ff */
        /* <DEDUP_REMOVED lines=25> */
[----:B0-----:R-:W0:Y:S01]  /*4e10*/  FLO.U32 R59, R61 ;  /* 0x0000003d003b7300 */ /* 0x001e2200000e0000 */
[----:B------:R-:W-:Y:S02]  /*4e20*/  LOP3.LUT R47, R14, R61, RZ, 0xc0, !PT ;  /* 0x0000003d0e2f7212 */ /* 0x000fe400078ec0ff */
[----:B------:R-:W-:-:S05]  /*4e30*/  LOP3.LUT R58, R58, UR4, RZ, 0x30, !PT ;  /* 0x000000043a3a7c12 */ /* 0x000fca000f8e30ff */
[----:B------:R-:W3:Y:S01]  /*4e40*/  POPC R47, R47 ;  /* 0x0000002f002f7309 */ /* 0x000ee20000000000 */
[----:B0-----:R-:W-:-:S13]  /*4e50*/  ISETP.NE.AND P0, PT, R24, R59, PT ;  /* 0x0000003b1800720c */ /* 0x001fda0003f05270 */
[----:B-123--:R-:W-:Y:S05]  /*4e60*/  @P0 BRA `(.L_x_488) ;  /* 0x0000000000080947 */ /* 0x00efea0003800000 */
[----:B------:R-:W-:-:S05]  /*4e70*/  IMAD R60, R60, 0x4, R29 ;  /* 0x000000043c3c7824 */ /* 0x000fca00078e021d */
[----:B------:R0:W1:Y:S02]  /*4e80*/  ATOMS.ADD R64, [R60], R47 ;  /* 0x0000002f3c40738c */ /* 0x0000640000000000 */
.L_x_488:
[----:B------:R-:W-:Y:S05]  /*4e90*/  BSYNC.RECONVERGENT B0 ;  /* 0x0000000000007941 */ /* 0x000fea0003800200 */
.L_x_487:
[----:B------:R-:W-:Y:S01]  /*4ea0*/  R2P PR, R58, 0x7f ;  /* 0x0000007f3a007804 */ /* 0x000fe20000000000 */
[----:B------:R-:W-:Y:S01]  /*4eb0*/  IMAD.IADD R52, R51, 0x1, R52 ;  /* 0x0000000133347824 */ /* 0x000fe200078e0234 */
[----:B-1----:R1:W2:Y:S01]  /*4ec0*/  SHFL.IDX PT, R64, R64, R59, 0x1f ;  /* 0x00001f3b40407589 */ /* 0x0022a200000e0000 */
[----:B------:R-:W-:Y:S01]  /*4ed0*/  BSSY.RECONVERGENT B0, `(.L_x_489) ;  /* 0x0000024000007945 */ /* 0x000fe20003800200 */
[----:B------:R-:W-:Y:S02]  /*4ee0*/  IMAD.IADD R56, R53, 0x1, R56 ;  /* 0x0000000135387824 */ /* 0x000fe400078e0238 */
[----:B------:R-:W-:-:S07]  /*4ef0*/  IMAD.MOV.U32 R62, RZ, RZ, RZ ;  /* 0x000000ffff3e7224 */ /* 0x000fce00078e00ff */
        /* <DEDUP_REMOVED lines=25> */
[----:B------:R-:W0:Y:S01]  /*5090*/  FLO.U32 R55, R61 ;  /* 0x0000003d00377300 */ /* 0x000e2200000e0000 */
[----:B------:R-:W-:Y:S02]  /*50a0*/  LOP3.LUT R51, R14, R61, RZ, 0xc0, !PT ;  /* 0x0000003d0e337212 */ /* 0x000fe400078ec0ff */
[----:B------:R-:W-:-:S05]  /*50b0*/  LOP3.LUT R60, R60, UR4, RZ, 0x30, !PT ;  /* 0x000000043c3c7c12 */ /* 0x000fca000f8e30ff */
[----:B------:R-:W3:Y:S01]  /*50c0*/  POPC R51, R51 ;  /* 0x0000003300337309 */ /* 0x000ee20000000000 */
[----:B0-----:R-:W-:-:S13]  /*50d0*/  ISETP.NE.AND P0, PT, R24, R55, PT ;  /* 0x000000371800720c */ /* 0x001fda0003f05270 */
[----:B-123--:R-:W-:Y:S05]  /*50e0*/  @P0 BRA `(.L_x_490) ;  /* 0x0000000000080947 */ /* 0x00efea0003800000 */
[----:B------:R-:W-:-:S05]  /*50f0*/  IMAD R58, R58, 0x4, R29 ;  /* 0x000000043a3a7824 */ /* 0x000fca00078e021d */
[----:B------:R0:W1:Y:S02]  /*5100*/  ATOMS.ADD R62, [R58], R51 ;  /* 0x000000333a3e738c */ /* 0x0000640000000000 */
.L_x_490:
[----:B------:R-:W-:Y:S05]  /*5110*/  BSYNC.RECONVERGENT B0 ;  /* 0x0000000000007941 */ /* 0x000fea0003800200 */
.L_x_489:
[----:B------:R-:W-:Y:S01]  /*5120*/  R2P PR, R60, 0x7f ;  /* 0x0000007f3c007804 */ /* 0x000fe20000000000 */
[----:B------:R-:W-:Y:S01]  /*5130*/  IMAD.IADD R48, R48, 0x1, R45 ;  /* 0x0000000130307824 */ /* 0x000fe200078e022d */
[----:B-1----:R1:W2:Y:S01]  /*5140*/  SHFL.IDX PT, R62, R62, R55, 0x1f ;  /* 0x00001f373e3e7589 */ /* 0x0022a200000e0000 */
[----:B------:R-:W-:Y:S01]  /*5150*/  BSSY.RECONVERGENT B0, `(.L_x_491) ;  /* 0x0000024000007945 */ /* 0x000fe20003800200 */
[----:B------:R-:W-:-:S09]  /*5160*/  IMAD.MOV.U32 R66, RZ, RZ, RZ ;  /* 0x000000ffff427224 */ /* 0x000fd200078e00ff */
        /* <DEDUP_REMOVED lines=24> */
[----:B------:R-:W-:Y:S01]  /*52f0*/  IMAD.IADD R58, R37, 0x1, R36 ;  /* 0x00000001253a7824 */ /* 0x000fe200078e0224 */
        /* <DEDUP_REMOVED lines=9> */
.L_x_492:
[----:B------:R-:W-:Y:S05]  /*5390*/  BSYNC.RECONVERGENT B0 ;  /* 0x0000000000007941 */ /* 0x000fea0003800200 */
.L_x_491:
[----:B------:R-:W-:Y:S01]  /*53a0*/  R2P PR, R36, 0x7f ;  /* 0x0000007f24007804 */ /* 0x000fe20000000000 */
[----:B------:R-:W-:Y:S01]  /*53b0*/  IMAD.IADD R34, R35, 0x1, R34 ;  /* 0x0000000123227824 */ /* 0x000fe200078e0222 */
[----:B------:R-:W-:Y:S01]  /*53c0*/  BSSY.RECONVERGENT B0, `(.L_x_493) ;  /* 0x0000022000007945 */ /* 0x000fe20003800200 */
[----:B------:R-:W-:-:S10]  /*53d0*/  IMAD.MOV.U32 R55, RZ, RZ, RZ ;  /* 0x000000ffff377224 */ /* 0x000fd400078e00ff */
        /* <DEDUP_REMOVED lines=24> */
[----:B-1----:R0:W1:Y:S02]  /*5560*/  SHFL.IDX PT, R60, R66, R45, 0x1f ;  /* 0x00001f2d423c7589 */ /* 0x00206400000e0000 */
[----:B------:R-:W2:Y:S01]  /*5570*/  FLO.U32 R59, R53 ;  /* 0x00000035003b7300 */ /* 0x000ea200000e0000 */
[----:B------:R-:W-:-:S07]  /*5580*/  LOP3.LUT R35, R14, R53, RZ, 0xc0, !PT ;  /* 0x000000350e237212 */ /* 0x000fce00078ec0ff */
[----:B------:R-:W3:Y:S01]  /*5590*/  POPC R35, R35 ;  /* 0x0000002300237309 */ /* 0x000ee20000000000 */
[----:B--2---:R-:W-:-:S13]  /*55a0*/  ISETP.NE.AND P0, PT, R24, R59, PT ;  /* 0x0000003b1800720c */ /* 0x004fda0003f05270 */
[----:B01-3--:R-:W-:Y:S05]  /*55b0*/  @P0 BRA `(.L_x_494) ;  /* 0x0000000000080947 */ /* 0x00bfea0003800000 */
[----:B------:R-:W-:-:S05]  /*55c0*/  IMAD R36, R36, 0x4, R29 ;  /* 0x0000000424247824 */ /* 0x000fca00078e021d */
[----:B------:R0:W1:Y:S02]  /*55d0*/  ATOMS.ADD R55, [R36], R35 ;  /* 0x000000232437738c */ /* 0x0000640000000000 */
.L_x_494:
[----:B------:R-:W-:Y:S05]  /*55e0*/  BSYNC.RECONVERGENT B0 ;  /* 0x0000000000007941 */ /* 0x000fea0003800200 */
.L_x_493:
[----:B------:R-:W-:Y:S01]  /*55f0*/  R2P PR, R26, 0x7f ;  /* 0x0000007f1a007804 */ /* 0x000fe20000000000 */
[----:B01----:R0:W1:Y:S01]  /*5600*/  SHFL.IDX PT, R36, R55, R59, 0x1f ;  /* 0x00001f3b37247589 */ /* 0x00306200000e0000 */
[----:B------:R-:W-:Y:S11]  /*5610*/  BSSY.RECONVERGENT B0, `(.L_x_495) ;  /* 0x0000021000007945 */ /* 0x000ff60003800200 */
[----:B------:R-:W-:-:S02]  /*5620*/  VOTE.ANY R45, PT, P0 ;  /* 0x00000000002d7806 */ /* 0x000fc400000e0100 */
        /* <DEDUP_REMOVED lines=23> */
[----:B------:R-:W2:Y:S01]  /*57a0*/  FLO.U32 R53, R45 ;  /* 0x0000002d00357300 */ /* 0x000ea200000e0000 */
[----:B------:R-:W-:-:S07]  /*57b0*/  LOP3.LUT R14, R14, R45, RZ, 0xc0, !PT ;  /* 0x0000002d0e0e7212 */ /* 0x000fce00078ec0ff */
[----:B0-----:R0:W3:Y:S01]  /*57c0*/  POPC R55, R14 ;  /* 0x0000000e00377309 */ /* 0x0010e20000000000 */
[----:B--2---:R-:W-:Y:S01]  /*57d0*/  ISETP.NE.AND P0, PT, R24, R53, PT ;  /* 0x000000351800720c */ /* 0x004fe20003f05270 */
[----:B------:R-:W-:-:S12]  /*57e0*/  IMAD.MOV.U32 R24, RZ, RZ, RZ ;  /* 0x000000ffff187224 */ /* 0x000fd800078e00ff */
[----:B01-3--:R-:W-:Y:S05]  /*57f0*/  @P0 BRA `(.L_x_496) ;  /* 0x0000000000080947 */ /* 0x00bfea0003800000 */
[----:B------:R-:W-:-:S06]  /*5800*/  IMAD R24, R26, 0x4, R29 ;  /* 0x000000041a187824 */ /* 0x000fcc00078e021d */
[----:B------:R0:W1:Y:S02]  /*5810*/  ATOMS.ADD R24, [R24], R55 ;  /* 0x000000371818738c */ /* 0x0000640000000000 */
.L_x_496:
[----:B------:R-:W-:Y:S05]  /*5820*/  BSYNC.RECONVERGENT B0 ;  /* 0x0000000000007941 */ /* 0x000fea0003800200 */
.L_x_495:
[----:B------:R-:W-:Y:S01]  /*5830*/  BAR.SYNC.DEFER_BLOCKING 0x0 ;  /* 0x0000000000007b1d */ /* 0x000fe20000010000 */
[----:B------:R-:W-:Y:S01]  /*5840*/  IMAD.IADD R26, R40, 0x1, R49 ;  /* 0x00000001281a7824 */ /* 0x000fe200078e0231 */
[----:B------:R-:W-:Y:S01]  /*5850*/  ISETP.NE.AND P0, PT, R50, RZ, PT ;  /* 0x000000ff3200720c */ /* 0x000fe20003f05270 */
[----:B------:R-:W-:Y:S02]  /*5860*/  IMAD.IADD R28, R28, 0x1, R39 ;  /* 0x000000011c1c7824 */ /* 0x000fe400078e0227 */
[----:B------:R-:W-:Y:S01]  /*5870*/  IMAD R40, R44, 0x4, R7 ;  /* 0x000000042c287824 */ /* 0x000fe200078e0207 */
[----:B------:R-:W-:Y:S01]  /*5880*/  BSSY B1, `(.L_x_497) ;  /* 0x000005c000017945 */ /* 0x000fe20003800000 */
[----:B------:R-:W-:Y:S01]  /*5890*/  IMAD.IADD R14, R38, 0x1, R43 ;  /* 0x00000001260e7824 */ /* 0x000fe200078e022b */
[----:B-1----:R-:W1:Y:S01]  /*58a0*/  SHFL.IDX PT, R24, R24, R53, 0x1f ;  /* 0x00001f3518187589 */ /* 0x002e6200000e0000 */
[----:B------:R-:W-:Y:S02]  /*58b0*/  IMAD R39, R46, 0x4, R7 ;  /* 0x000000042e277824 */ /* 0x000fe400078e0207 */
[----:B------:R-:W-:-:S02]  /*58c0*/  IMAD.IADD R60, R37, 0x1, R60 ;  /* 0x00000001253c7824 */ /* 0x000fc400078e023c */
[--C-:B------:R-:W-:Y:S02]  /*58d0*/  IMAD R38, R52, 0x4, R7.reuse ;  /* 0x0000000434267824 */ /* 0x100fe400078e0207 */
[----:B------:R-:W-:Y:S02]  /*58e0*/  IMAD.IADD R32, R33, 0x1, R32 ;  /* 0x0000000121207824 */ /* 0x000fe400078e0220 */
[----:B------:R-:W-:Y:S02]  /*58f0*/  IMAD.IADD R44, R35, 0x1, R36 ;  /* 0x00000001232c7824 */ /* 0x000fe400078e0224 */
[--C-:B------:R-:W-:Y:S02]  /*5900*/  IMAD R37, R56, 0x4, R7.reuse ;  /* 0x0000000438257824 */ /* 0x100fe400078e0207 */
[----:B------:R-:W-:Y:S02]  /*5910*/  IMAD.IADD R30, R31, 0x1, R30 ;  /* 0x000000011f1e7824 */ /* 0x000fe400078e021e */
[--C-:B------:R-:W-:Y:S01]  /*5920*/  IMAD R36, R48, 0x4, R7.reuse ;  /* 0x0000000430247824 */ /* 0x100fe200078e0207 */
[----:B------:R2:W-:Y:S01]  /*5930*/  STS [R40+-0x4], R27 ;  /* 0xfffffc1b28007388 */ /* 0x0005e20000000800 */
[----:B------:R-:W-:-:S02]  /*5940*/  IMAD R35, R58, 0x4, R7 ;  /* 0x000000043a237824 */ /* 0x000fc400078e0207 */
[--C-:B------:R-:W-:Y:S01]  /*5950*/  IMAD R34, R34, 0x4, R7.reuse ;  /* 0x0000000422227824 */ /* 0x100fe200078e0207 */
[----:B------:R-:W-:Y:S01]  /*5960*/  STS [R39+-0x4], R22 ;  /* 0xfffffc1627007388 */ /* 0x000fe20000000800 */
[--C-:B------:R-:W-:Y:S02]  /*5970*/  IMAD R33, R32, 0x4, R7.reuse ;  /* 0x0000000420217824 */ /* 0x100fe400078e0207 */
[----:B------:R-:W-:Y:S01]  /*5980*/  IMAD.IADD R64, R47, 0x1, R64 ;  /* 0x000000012f407824 */ /* 0x000fe200078e0240 */
[----:B------:R-:W-:Y:S01]  /*5990*/  STS [R38+-0x4], R21 ;  /* 0xfffffc1526007388 */ /* 0x000fe20000000800 */
[--C-:B------:R-:W-:Y:S02]  /*59a0*/  IMAD R32, R30, 0x4, R7.reuse ;  /* 0x000000041e207824 */ /* 0x100fe400078e0207 */
[----:B------:R-:W-:Y:S01]  /*59b0*/  IMAD.IADD R62, R51, 0x1, R62 ;  /* 0x00000001333e7824 */ /* 0x000fe200078e023e */
[----:B------:R-:W-:Y:S01]  /*59c0*/  STS [R37+-0x4], R18 ;  /* 0xfffffc1225007388 */ /* 0x000fe20000000800 */
[----:B------:R-:W-:-:S02]  /*59d0*/  IMAD R31, R28, 0x4, R7 ;  /* 0x000000041c1f7824 */ /* 0x000fc400078e0207 */
[--C-:B------:R-:W-:Y:S01]  /*59e0*/  IMAD R30, R14, 0x4, R7.reuse ;  /* 0x000000040e1e7824 */ /* 0x100fe200078e0207 */
[----:B------:R-:W-:Y:S01]  /*59f0*/  STS [R36+-0x4], R23 ;  /* 0xfffffc1724007388 */ /* 0x000fe20000000800 */
[--C-:B------:R-:W-:Y:S02]  /*5a00*/  IMAD R29, R26, 0x4, R7.reuse ;  /* 0x000000041a1d7824 */ /* 0x100fe400078e0207 */
[----:B-1----:R-:W-:Y:S01]  /*5a10*/  IMAD.IADD R24, R55, 0x1, R24 ;  /* 0x0000000137187824 */ /* 0x002fe200078e0218 */
[----:B------:R-:W-:Y:S01]  /*5a20*/  STS [R35+-0x4], R20 ;  /* 0xfffffc1423007388 */ /* 0x000fe20000000800 */
[--C-:B------:R-:W-:Y:S02]  /*5a30*/  IMAD R28, R64, 0x4, R7.reuse ;  /* 0x00000004401c7824 */ /* 0x100fe400078e0207 */
[--C-:B--2---:R-:W-:Y:S01]  /*5a40*/  IMAD R27, R62, 0x4, R7.reuse ;  /* 0x000000043e1b7824 */ /* 0x104fe200078e0207 */
[----:B------:R1:W-:Y:S01]  /*5a50*/  STS [R34+-0x4], R25 ;  /* 0xfffffc1922007388 */ /* 0x0003e20000000800 */
[----:B------:R-:W-:-:S02]  /*5a60*/  IMAD R26, R60, 0x4, R7 ;  /* 0x000000043c1a7824 */ /* 0x000fc400078e0207 */
[--C-:B------:R-:W-:Y:S01]  /*5a70*/  IMAD R24, R24, 0x4, R7.reuse ;  /* 0x0000000418187824 */ /* 0x100fe200078e0207 */
[----:B------:R-:W-:Y:S04]  /*5a80*/  STS [R33+-0x4], R10 ;  /* 0xfffffc0a21007388 */ /* 0x000fe80000000800 */
[----:B------:R-:W-:Y:S01]  /*5a90*/  STS [R32+-0x4], R17 ;  /* 0xfffffc1120007388 */ /* 0x000fe20000000800 */
[----:B-1----:R-:W-:-:S03]  /*5aa0*/  IMAD R25, R44, 0x4, R7 ;  /* 0x000000042c197824 */ /* 0x002fc600078e0207 */
[----:B------:R-:W-:Y:S04]  /*5ab0*/  STS [R31+-0x4], R12 ;  /* 0xfffffc0c1f007388 */ /* 0x000fe80000000800 */
[----:B------:R1:W-:Y:S04]  /*5ac0*/  STS [R30+-0x4], R19 ;  /* 0xfffffc131e007388 */ /* 0x0003e80000000800 */
[----:B------:R2:W-:Y:S04]  /*5ad0*/  STS [R29+-0x4], R16 ;  /* 0xfffffc101d007388 */ /* 0x0005e80000000800 */
[----:B------:R2:W-:Y:S01]  /*5ae0*/  STS [R28+-0x4], R9 ;  /* 0xfffffc091c007388 */ /* 0x0005e20000000800 */
[----:B-1----:R-:W-:-:S03]  /*5af0*/  IMAD R19, R3, 0x8, R7 ;  /* 0x0000000803137824 */ /* 0x002fc600078e0207 */
[----:B------:R2:W-:Y:S04]  /*5b00*/  STS [R27+-0x4], R6 ;  /* 0xfffffc061b007388 */ /* 0x0005e80000000800 */
[----:B------:R2:W-:Y:S04]  /*5b10*/  STS [R26+-0x4], R11 ;  /* 0xfffffc0b1a007388 */ /* 0x0005e80000000800 */
[----:B------:R2:W-:Y:S04]  /*5b20*/  STS [R25+-0x4], R8 ;  /* 0xfffffc0819007388 */ /* 0x0005e80000000800 */
[----:B------:R2:W-:Y:S01]  /*5b30*/  STS [R24+-0x4], R13 ;  /* 0xfffffc0d18007388 */ /* 0x0005e20000000800 */
[----:B------:R-:W-:Y:S05]  /*5b40*/  @P0 BRA `(.L_x_498) ;  /* 0x0000000000bc0947 */ /* 0x000fea0003800000 */
[----:B------:R-:W1:Y:S02]  /*5b50*/  LDCU.64 UR8, c[0x0][0x398] ;  /* 0x00007300ff0877ac */ /* 0x000e640008000a00 */
[----:B-1----:R-:W-:-:S04]  /*5b60*/  LEA R10, P0, R3, UR8, 0x3 ;  /* 0x00000008030a7c11 */ /* 0x002fc8000f8018ff */
[----:B--2---:R-:W-:-:S05]  /*5b70*/  LEA.HI.X R11, R3, UR9, RZ, 0x3, P0 ;  /* 0x00000009030b7c11 */ /* 0x004fca00080f1cff */
[----:B------:R-:W2:Y:S01]  /*5b80*/  LDG.E.64 R8, desc[UR6][R10.64] ;  /* 0x000000060a087981 */ /* 0x000ea2000c1e1b00 */
[----:B------:R-:W-:Y:S02]  /*5b90*/  SHF.R.S32.HI R13, RZ, 0x1f, R15 ;  /* 0x0000001fff0d7819 */ /* 0x000fe4000001140f */
[----:B--2---:R-:W-:-:S05]  /*5ba0*/  IADD3 R8, P0, PT, -R15, R8, RZ ;  /* 0x000000080f087210 */ /* 0x004fca0007f1e1ff */
[----:B------:R-:W-:Y:S01]  /*5bb0*/  IMAD.X R9, R9, 0x1, ~R13, P0 ;  /* 0x0000000109097824 */ /* 0x000fe200000e0e0d */
[----:B------:R-:W-:Y:S01]  /*5bc0*/  ISETP.GE.AND P0, PT, R42, 0x1, PT ;  /* 0x000000012a00780c */ /* 0x000fe20003f06270 */
[----:B------:R-:W-:-:S03]  /*5bd0*/  IMAD.MOV.U32 R13, RZ, RZ, R0 ;  /* 0x000000ffff0d7224 */ /* 0x000fc600078e0000 */
[----:B------:R1:W-:Y:S09]  /*5be0*/  STS.64 [R19+0x6600], R8 ;  /* 0x0066000813007388 */ /* 0x0003f20000000a00 */
[----:B------:R-:W-:Y:S05]  /*5bf0*/  @!P0 BRA `(.L_x_499) ;  /* 0x00000000006c8947 */ /* 0x000fea0003800000 */
[----:B------:R-:W-:Y:S01]  /*5c00*/  BSSY B0, `(.L_x_500) ;  /* 0x0000019000007945 */ /* 0x000fe20003800000 */
[----:B------:R-:W-:Y:S02]  /*5c10*/  IMAD.MOV.U32 R6, RZ, RZ, -0x1 ;  /* 0xffffffffff067424 */ /* 0x000fe400078e00ff */
[----:B------:R-:W-:Y:S02]  /*5c20*/  IMAD.MOV.U32 R10, RZ, RZ, R42 ;  /* 0x000000ffff0a7224 */ /* 0x000fe400078e002a */
[----:B------:R-:W-:-:S07]  /*5c30*/  IMAD.MOV.U32 R13, RZ, RZ, R0 ;  /* 0x000000ffff0d7224 */ /* 0x000fce00078e0000 */
.L_x_504:
[----:B-1----:R-:W1:Y:S01]  /*5c40*/  LDC.64 R8, c[0x0][0x380] ;  /* 0x0000e000ff087b82 */ /* 0x002e620000000a00 */
[----:B------:R-:W-:Y:S01]  /*5c50*/  VIADD R17, R10, 0xffffffff ;  /* 0xffffffff0a117836 */ /* 0x000fe20000000000 */
[----:B------:R-:W-:Y:S03]  /*5c60*/  BSSY B2, `(.L_x_501) ;  /* 0x0000008000027945 */ /* 0x000fe60003800000 */
[----:B------:R-:W-:-:S04]  /*5c70*/  IMAD R11, R17, 0x100, R3 ;  /* 0x00000100110b7824 */ /* 0x000fc800078e0203 */
[----:B-1----:R-:W-:-:S07]  /*5c80*/  IMAD.WIDE R8, R11, 0x4, R8 ;  /* 0x000000040b087825 */ /* 0x002fce00078e0208 */
.L_x_502:
[----:B------:R-:W-:Y:S05]  /*5c90*/  YIELD ;  /* 0x0000000000007946 */ /* 0x000fea0003800000 */
[----:B------:R1:W-:Y:S06]  /*5ca0*/  MEMBAR.SC.CTA ;  /* 0x0000000000007992 */ /* 0x0003ec0000000000 */
[----:B-1----:R-:W2:Y:S02]  /*5cb0*/  LDG.E.STRONG.SYS R11, desc[UR6][R8.64] ;  /* 0x00000006080b7981 */ /* 0x002ea4000c1f5900 */
[----:B--2---:R-:W-:-:S13]  /*5cc0*/  ISETP.NE.AND P0, PT, R11, RZ, PT ;  /* 0x000000ff0b00720c */ /* 0x004fda0003f05270 */
[----:B------:R-:W-:Y:S05]  /*5cd0*/  @!P0 BRA `(.L_x_502) ;  /* 0xfffffffc00ec8947 */ /* 0x000fea000383ffff */
[----:B------:R-:W-:Y:S05]  /*5ce0*/  BSYNC B2 ;  /* 0x0000000000027941 */ /* 0x000fea0003800000 */
.L_x_501:
[----:B------:R-:W-:Y:S01]  /*5cf0*/  BSSY.RECONVERGENT B2, `(.L_x_503) ;  /* 0x0000006000027945 */ /* 0x000fe20003800200 */
[C---:B------:R-:W-:Y:S02]  /*5d00*/  ISETP.GT.AND P0, PT, R11.reuse, -0x1, PT ;  /* 0xffffffff0b00780c */ /* 0x040fe40003f04270 */
[----:B------:R-:W-:Y:S01]  /*5d10*/  LOP3.LUT R8, R11, 0x3fffffff, RZ, 0xc0, !PT ;  /* 0x3fffffff0b087812 */ /* 0x000fe200078ec0ff */
[----:B------:R-:W-:Y:S05]  /*5d20*/  WARPSYNC.EXCLUSIVE R6 ;  /* 0x0000000006007348 */ /* 0x000fea0003a00000 */
[----:B------:R-:W-:-:S05]  /*5d30*/  IMAD.IADD R13, R8, 0x1, R13 ;  /* 0x00000001080d7824 */ /* 0x000fca00078e020d */
[----:B------:R-:W-:-:S07]  /*5d40*/  VOTE.ANY R6, PT, P0 ;  /* 0x0000000000067806 */ /* 0x000fce00000e0100 */
[----:B------:R-:W-:Y:S05]  /*5d50*/  BSYNC.RECONVERGENT B2 ;  /* 0x0000000000027941 */ /* 0x000fea0003800200 */
.L_x_503:
[----:B------:R-:W-:Y:S01]  /*5d60*/  ISETP.GT.U32.AND P1, PT, R10, 0x1, PT ;  /* 0x000000010a00780c */ /* 0x000fe20003f24070 */
[----:B------:R-:W-:-:S12]  /*5d70*/  IMAD.MOV.U32 R10, RZ, RZ, R17 ;  /* 0x000000ffff0a7224 */ /* 0x000fd800078e0011 */
[----:B------:R-:W-:Y:S05]  /*5d80*/  @P0 BRA P1, `(.L_x_504) ;  /* 0xfffffffc00ac0947 */ /* 0x000fea000083ffff */
[----:B------:R-:W-:Y:S05]  /*5d90*/  BSYNC B0 ;  /* 0x0000000000007941 */ /* 0x000fea0003800000 */
.L_x_500:
[----:B------:R2:W3:Y:S02]  /*5da0*/  LDS.64 R8, [R19+0x6600] ;  /* 0x0066000013087984 */ /* 0x0004e40000000a00 */
.L_x_499:
[----:B------:R-:W4:Y:S01]  /*5db0*/  LDC.64 R10, c[0x0][0x380] ;  /* 0x0000e000ff0a7b82 */ /* 0x000f220000000a00 */
[C---:B------:R-:W-:Y:S01]  /*5dc0*/  IMAD.IADD R17, R13.reuse, 0x1, -R0 ;  /* 0x000000010d117824 */ /* 0x040fe200078e0a00 */
[----:B------:R-:W-:Y:S01]  /*5dd0*/  LOP3.LUT R13, R13, 0x80000000, RZ, 0xfc, !PT ;  /* 0x800000000d0d7812 */ /* 0x000fe200078efcff */
[----:B------:R-:W-:-:S03]  /*5de0*/  IMAD R21, R42, 0x100, R3 ;  /* 0x000001002a157824 */ /* 0x000fc600078e0203 */
[----:B-1-3--:R-:W-:-:S04]  /*5df0*/  IADD3 R8, P0, PT, R17, R8, RZ ;  /* 0x0000000811087210 */ /* 0x00afc80007f1e0ff */
[----:B------:R-:W-:-:S05]  /*5e00*/  LEA.HI.X.SX32 R9, R17, R9, 0x1, P0 ;  /* 0x0000000911097211 */ /* 0x000fca00000f0eff */
[----:B------:R1:W-:Y:S01]  /*5e10*/  STS.64 [R19+0x6600], R8 ;  /* 0x0066000813007388 */ /* 0x0003e20000000a00 */
[----:B----4-:R-:W-:-:S05]  /*5e20*/  IMAD.WIDE R10, R21, 0x4, R10 ;  /* 0x00000004150a7825 */ /* 0x010fca00078e020a */
[----:B------:R1:W-:Y:S02]  /*5e30*/  STG.E.STRONG.SYS desc[UR6][R10.64], R13 ;  /* 0x0000000d0a007986 */ /* 0x0003e4000c115906 */
.L_x_498:
[----:B------:R-:W-:Y:S05]  /*5e40*/  BSYNC B1 ;  /* 0x0000000000017941 */ /* 0x000fea0003800000 */
.L_x_497:
[----:B------:R-:W3:Y:S01]  /*5e50*/  LDC R23, c[0x0][0x3c0] ;  /* 0x0000f000ff177b82 */ /* 0x000ee20000000800 */
[----:B--2---:R-:W-:-:S07]  /*5e60*/  VIADD R6, R54, 0x1980 ;  /* 0x0000198036067836 */ /* 0x004fce0000000000 */
[----:B-1----:R-:W1:Y:S01]  /*5e70*/  LDC.64 R10, c[0x0][0x390] ;  /* 0x0000e400ff0a7b82 */ /* 0x002e620000000a00 */
[----:B---3--:R-:W-:Y:S02]  /*5e80*/  ISETP.GE.AND P0, PT, R6, R23, PT ;  /* 0x000000170600720c */ /* 0x008fe40003f06270 */
[----:B-1----:R-:W-:-:S04]  /*5e90*/  ISETP.EQ.U32.AND P1, PT, R10, RZ, PT ;  /* 0x000000ff0a00720c */ /* 0x002fc80003f22070 */
[----:B------:R-:W-:-:S04]  /*5ea0*/  ISETP.EQ.OR.EX P0, PT, R11, RZ, !P0, P1 ;  /* 0x000000ff0b00720c */ /* 0x000fc80004702710 */
        /* <DEDUP_REMOVED lines=10> */
.L_x_505:
[----:B------:R-:W-:Y:S01]  /*5f50*/  ISETP.GT.AND P0, PT, R6, R23, PT ;  /* 0x000000170600720c */ /* 0x000fe20003f04270 */
[----:B------:R-:W-:Y:S05]  /*5f60*/  WARPSYNC.ALL ;  /* 0x0000000000007948 */ /* 0x000fea0003800000 */
[----:B------:R-:W-:Y:S01]  /*5f70*/  BAR.SYNC.DEFER_BLOCKING 0x0 ;  /* 0x0000000000007b1d */ /* 0x000fe20000010000 */
[----:B------:R-:W-:-:S06]  /*5f80*/  IMAD R22, R3, 0x4, R7 ;  /* 0x0000000403167824 */ /* 0x000fcc00078e0207 */
[----:B------:R-:W-:Y:S05]  /*5f90*/  @P0 BRA `(.L_x_506) ;  /* 0x0000000c003c0947 */ /* 0x000fea0003800000 */
[----:B------:R-:W2:Y:S01]  /*5fa0*/  LDS R0, [R22] ;  /* 0x0000000016007984 */ /* 0x000ea20000000800 */
[----:B------:R-:W2:Y:S01]  /*5fb0*/  LDCU UR5, c[0x0][0x3c4] ;  /* 0x00007880ff0577ac */ /* 0x000ea20008000800 */
[----:B------:R-:W3:Y:S01]  /*5fc0*/  LDCU.64 UR8, c[0x0][0x3a0] ;  /* 0x00007400ff0877ac */ /* 0x000ee20008000a00 */
[----:B--2---:R-:W-:Y:S02]  /*5fd0*/  SHF.R.U32.HI R6, RZ, UR5, R0 ;  /* 0x00000005ff067c19 */ /* 0x004fe40008011600 */
[----:B------:R-:W-:Y:S02]  /*5fe0*/  LOP3.LUT R15, R0, 0x7fffffff, RZ, 0x3c, !PT ;  /* 0x7fffffff000f7812 */ /* 0x000fe400078e3cff */
[----:B------:R-:W-:-:S05]  /*5ff0*/  LOP3.LUT R6, R6, UR4, RZ, 0x30, !PT ;  /* 0x0000000406067c12 */ /* 0x000fca000f8e30ff */
[----:B-1----:R-:W-:-:S06]  /*6000*/  IMAD R8, R6, 0x8, R7 ;  /* 0x0000000806087824 */ /* 0x002fcc00078e0207 */
[----:B------:R-:W1:Y:S02]  /*6010*/  LDS.64 R8, [R8+0x6600] ;  /* 0x0066000008087984 */ /* 0x000e640000000a00 */
[----:B-1----:R-:W-:-:S05]  /*6020*/  IADD3 R6, P1, PT, R8, R3, RZ ;  /* 0x0000000308067210 */ /* 0x002fca0007f3e0ff */
[----:B------:R-:W-:Y:S01]  /*6030*/  IMAD.X R9, RZ, RZ, R9, P1 ;  /* 0x000000ffff097224 */ /* 0x000fe200008e0609 */
[----:B---3--:R-:W-:-:S04]  /*6040*/  LEA R10, P1, R6, UR8, 0x2 ;  /* 0x00000008060a7c11 */ /* 0x008fc8000f8210ff */
[----:B------:R-:W-:-:S05]  /*6050*/  LEA.HI.X R11, R6, UR9, R9, 0x2, P1 ;  /* 0x00000009060b7c11 */ /* 0x000fca00088f1409 */
[----:B------:R-:W-:Y:S01]  /*6060*/  STG.E desc[UR6][R10.64], R15 ;  /* 0x0000000f0a007986 */ /* 0x000fe2000c101906 */
[----:B------:R-:W-:-:S03]  /*6070*/  NOP ;  /* 0x0000000000007918 */ /* 0x000fc60000000000 */
[----:B------:R-:W1:Y:S02]  /*6080*/  LDS R0, [R22+0x600] ;  /* 0x0006000016007984 */ /* 0x000e640000000800 */
[----:B-1----:R-:W-:Y:S02]  /*6090*/  SHF.R.U32.HI R6, RZ, UR5, R0 ;  /* 0x00000005ff067c19 */ /* 0x002fe40008011600 */
[----:B------:R-:W-:Y:S02]  /*60a0*/  LOP3.LUT R15, R0, 0x7fffffff, RZ, 0x3c, !PT ;  /* 0x7fffffff000f7812 */ /* 0x000fe400078e3cff */
[----:B------:R-:W-:-:S05]  /*60b0*/  LOP3.LUT R6, R6, UR4, RZ, 0x30, !PT ;  /* 0x0000000406067c12 */ /* 0x000fca000f8e30ff */
[----:B------:R-:W-:-:S06]  /*60c0*/  IMAD R8, R6, 0x8, R7 ;  /* 0x0000000806087824 */ /* 0x000fcc00078e0207 */
        /* <DEDUP_REMOVED lines=167> */
[----:B------:R-:W-:-:S05]  /*6b40*/  IMAD R12, R6, 0x8, R7 ;  /* 0x00000008060c7824 */ /* 0x000fca00078e0207 */
        /* <DEDUP_REMOVED lines=17> */
[----:B------:R1:W-:Y:S01]  /*6c60*/  STG.E desc[UR6][R6.64+0x6000], R9 ;  /* 0x0060000906007986 */ /* 0x0003e2000c101906 */
[----:B------:R-:W-:Y:S01]  /*6c70*/  NOP ;  /* 0x0000000000007918 */ /* 0x000fe20000000000 */
[----:B------:R-:W-:Y:S05]  /*6c80*/  BRA `(.L_x_507) ;  /* 0x00000014000c7947 */ /* 0x000fea0003800000 */
.L_x_506:
[----:B-1----:R-:W-:Y:S01]  /*6c90*/  IMAD R9, R42, -0x1980, R23 ;  /* 0xffffe6802a097824 */ /* 0x002fe200078e0217 */
[----:B------:R-:W-:Y:S01]  /*6ca0*/  BSSY.RECONVERGENT B0, `(.L_x_508) ;  /* 0x000001b000007945 */ /* 0x000fe20003800200 */
        /* <DEDUP_REMOVED lines=11> */
[----:B------:R-:W-:-:S03]  /*6d60*/  ISETP.GE.AND P6, PT, R6, R9, PT ;  /* 0x000000090600720c */ /* 0x000fc60003fc6270 */
[----:B------:R-:W-:Y:S10]  /*6d70*/  @P1 BRA `(.L_x_509) ;  /* 0x0000000000341947 */ /* 0x000ff40003800000 */
[----:B------:R-:W1:Y:S01]  /*6d80*/  LDS R0, [R22] ;  /* 0x0000000016007984 */ /* 0x000e620000000800 */
[----:B------:R-:W1:Y:S01]  /*6d90*/  LDCU UR5, c[0x0][0x3c4] ;  /* 0x00007880ff0577ac */ /* 0x000e620008000800 */
[----:B------:R-:W2:Y:S01]  /*6da0*/  LDCU.64 UR8, c[0x0][0x3a0] ;  /* 0x00007400ff0877ac */ /* 0x000ea20008000a00 */
[----:B-1----:R-:W-:Y:S02]  /*6db0*/  SHF.R.U32.HI R6, RZ, UR5, R0 ;  /* 0x00000005ff067c19 */ /* 0x002fe40008011600 */
[----:B------:R-:W-:Y:S02]  /*6dc0*/  LOP3.LUT R13, R0, 0x7fffffff, RZ, 0x3c, !PT ;  /* 0x7fffffff000d7812 */ /* 0x000fe400078e3cff */
[----:B------:R-:W-:-:S05]  /*6dd0*/  LOP3.LUT R6, R6, UR4, RZ, 0x30, !PT ;  /* 0x0000000406067c12 */ /* 0x000fca000f8e30ff */
[----:B------:R-:W-:-:S05]  /*6de0*/  IMAD R6, R6, 0x8, R7 ;  /* 0x0000000806067824 */ /* 0x000fca00078e0207 */
[----:B------:R-:W1:Y:S02]  /*6df0*/  LDS.64 R10, [R6+0x6600] ;  /* 0x00660000060a7984 */ /* 0x000e640000000a00 */
[----:B-1----:R-:W-:-:S05]  /*6e00*/  IADD3 R12, P1, PT, R10, R3, RZ ;  /* 0x000000030a0c7210 */ /* 0x002fca0007f3e0ff */
[----:B------:R-:W-:Y:S01]  /*6e10*/  IMAD.X R11, RZ, RZ, R11, P1 ;  /* 0x000000ffff0b7224 */ /* 0x000fe200008e060b */
[----:B--2---:R-:W-:-:S04]  /*6e20*/  LEA R10, P1, R12, UR8, 0x2 ;  /* 0x000000080c0a7c11 */ /* 0x004fc8000f8210ff */
[----:B------:R-:W-:-:S05]  /*6e30*/  LEA.HI.X R11, R12, UR9, R11, 0x2, P1 ;  /* 0x000000090c0b7c11 */ /* 0x000fca00088f140b */
[----:B------:R1:W-:Y:S04]  /*6e40*/  STG.E desc[UR6][R10.64], R13 ;  /* 0x0000000d0a007986 */ /* 0x0003e8000c101906 */
.L_x_509:
[----:B------:R-:W-:Y:S05]  /*6e50*/  BSYNC.RECONVERGENT B0 ;  /* 0x0000000000007941 */ /* 0x000fea0003800200 */
.L_x_508:
[----:B------:R-:W-:Y:S01]  /*6e60*/  NOP ;  /* 0x0000000000007918 */ /* 0x000fe20000000000 */
[----:B------:R-:W-:Y:S01]  /*6e70*/  BSSY.RECONVERGENT B0, `(.L_x_510) ;  /* 0x0000011000007945 */ /* 0x000fe20003800200 */
[----:B------:R-:W-:Y:S01]  /*6e80*/  ISETP.GE.AND P1, PT, R8, R9, PT ;  /* 0x000000090800720c */ /* 0x000fe20003f26270 */
[----:B------:R-:W-:Y:S02]  /*6e90*/  VIADD R8, R3, 0xa80 ;  /* 0x00000a8003087836 */ /* 0x000fe40000000000 */
[----:B------:R-:W-:Y:S10]  /*6ea0*/  @P2 BRA `(.L_x_511) ;  /* 0x0000000000342947 */ /* 0x000ff40003800000 */
[----:B------:R-:W2:Y:S01]  /*6eb0*/  LDS R0, [R22+0x600] ;  /* 0x0006000016007984 */ /* 0x000ea20000000800 */
[----:B------:R-:W2:Y:S01]  /*6ec0*/  LDCU UR5, c[0x0][0x3c4] ;  /* 0x00007880ff0577ac */ /* 0x000ea20008000800 */
[----:B------:R-:W3:Y:S01]  /*6ed0*/  LDCU.64 UR8, c[0x0][0x3a0] ;  /* 0x00007400ff0877ac */ /* 0x000ee20008000a00 */
[----:B--2---:R-:W-:Y:S02]  /*6ee0*/  SHF.R.U32.HI R6, RZ, UR5, R0 ;  /* 0x00000005ff067c19 */ /* 0x004fe40008011600 */
[----:B-1----:R-:W-:Y:S02]  /*6ef0*/  LOP3.LUT R13, R0, 0x7fffffff, RZ, 0x3c, !PT ;  /* 0x7fffffff000d7812 */ /* 0x002fe400078e3cff */
[----:B------:R-:W-:-:S05]  /*6f00*/  LOP3.LUT R6, R6, UR4, RZ, 0x30, !PT ;  /* 0x0000000406067c12 */ /* 0x000fca000f8e30ff */
[----:B------:R-:W-:-:S05]  /*6f10*/  IMAD R6, R6, 0x8, R7 ;  /* 0x0000000806067824 */ /* 0x000fca00078e0207 */
[----:B------:R-:W1:Y:S02]  /*6f20*/  LDS.64 R10, [R6+0x6600] ;  /* 0x00660000060a7984 */ /* 0x000e640000000a00 */
[----:B-1----:R-:W-:-:S05]  /*6f30*/  IADD3 R12, P2, PT, R10, R3, RZ ;  /* 0x000000030a0c7210 */ /* 0x002fca0007f5e0ff */
[----:B------:R-:W-:Y:S01]  /*6f40*/  IMAD.X R11, RZ, RZ, R11, P2 ;  /* 0x000000ffff0b7224 */ /* 0x000fe200010e060b */
[----:B---3--:R-:W-:-:S04]  /*6f50*/  LEA R10, P2, R12, UR8, 0x2 ;  /* 0x000000080c0a7c11 */ /* 0x008fc8000f8410ff */
[----:B------:R-:W-:-:S05]  /*6f60*/  LEA.HI.X R11, R12, UR9, R11, 0x2, P2 ;  /* 0x000000090c0b7c11 */ /* 0x000fca00090f140b */
[----:B------:R2:W-:Y:S04]  /*6f70*/  STG.E desc[UR6][R10.64+0x600], R13 ;  /* 0x0006000d0a007986 */ /* 0x0005e8000c101906 */
.L_x_511:
[----:B------:R-:W-:Y:S05]  /*6f80*/  BSYNC.RECONVERGENT B0 ;  /* 0x0000000000007941 */ /* 0x000fea0003800200 */
.L_x_510:
[----:B------:R-:W-:Y:S01]  /*6f90*/  NOP ;  /* 0x0000000000007918 */ /* 0x000fe20000000000 */
[----:B------:R-:W-:Y:S01]  /*6fa0*/  BSSY.RECONVERGENT B0, `(.L_x_512) ;  /* 0x0000011000007945 */ /* 0x000fe20003800200 */
[----:B------:R-:W-:Y:S02]  /*6fb0*/  ISETP.GE.AND P2, PT, R8, R9, PT ;  /* 0x000000090800720c */ /* 0x000fe40003f46270 */
[----:B------:R-:W-:Y:S01]  /*6fc0*/  LOP3.LUT R8, R3, 0xc00, RZ, 0xfc, !PT ;  /* 0x00000c0003087812 */ /* 0x000fe200078efcff */
[----:B------:R-:W-:Y:S10]  /*6fd0*/  @P3 BRA `(.L_x_513) ;  /* 0x0000000000343947 */ /* 0x000ff40003800000 */
[----:B------:R-:W3:Y:S01]  /*6fe0*/  LDS R0, [R22+0xc00] ;  /* 0x000c000016007984 */ /* 0x000ee20000000800 */
[----:B------:R-:W3:Y:S01]  /*6ff0*/  LDCU UR5, c[0x0][0x3c4] ;  /* 0x00007880ff0577ac */ /* 0x000ee20008000800 */
[----:B------:R-:W4:Y:S01]  /*7000*/  LDCU.64 UR8, c[0x0][0x3a0] ;  /* 0x00007400ff0877ac */ /* 0x000f220008000a00 */
[----:B---3--:R-:W-:Y:S02]  /*7010*/  SHF.R.U32.HI R6, RZ, UR5, R0 ;  /* 0x00000005ff067c19 */ /* 0x008fe40008011600 */
[----:B-12---:R-:W-:Y:S02]  /*7020*/  LOP3.LUT R13, R0, 0x7fffffff, RZ, 0x3c, !PT ;  /* 0x7fffffff000d7812 */ /* 0x006fe400078e3cff */
[----:B------:R-:W-:-:S05]  /*7030*/  LOP3.LUT R6, R6, UR4, RZ, 0x30, !PT ;  /* 0x0000000406067c12 */ /* 0x000fca000f8e30ff */
[----:B------:R-:W-:-:S05]  /*7040*/  IMAD R6, R6, 0x8, R7 ;  /* 0x0000000806067824 */ /* 0x000fca00078e0207 */
[----:B------:R-:W1:Y:S02]  /*7050*/  LDS.64 R10, [R6+0x6600] ;  /* 0x00660000060a7984 */ /* 0x000e640000000a00 */
[----:B-1----:R-:W-:-:S05]  /*7060*/  IADD3 R12, P3, PT, R10, R3, RZ ;  /* 0x000000030a0c7210 */ /* 0x002fca0007f7e0ff */
[----:B------:R-:W-:Y:S01]  /*7070*/  IMAD.X R11, RZ, RZ, R11, P3 ;  /* 0x000000ffff0b7224 */ /* 0x000fe200018e060b */
[----:B----4-:R-:W-:-:S04]  /*7080*/  LEA R10, P3, R12, UR8, 0x2 ;  /* 0x000000080c0a7c11 */ /* 0x010fc8000f8610ff */
[----:B------:R-:W-:-:S05]  /*7090*/  LEA.HI.X R11, R12, UR9, R11, 0x2, P3 ;  /* 0x000000090c0b7c11 */ /* 0x000fca00098f140b */
[----:B------:R3:W-:Y:S04]  /*70a0*/  STG.E desc[UR6][R10.64+0xc00], R13 ;  /* 0x000c000d0a007986 */ /* 0x0007e8000c101906 */
.L_x_513:
[----:B------:R-:W-:Y:S05]  /*70b0*/  BSYNC.RECONVERGENT B0 ;  /* 0x0000000000007941 */ /* 0x000fea0003800200 */
.L_x_512:
[----:B------:R-:W-:Y:S01]  /*70c0*/  NOP ;  /* 0x0000000000007918 */ /* 0x000fe20000000000 */
[----:B------:R-:W-:Y:S01]  /*70d0*/  BSSY.RECONVERGENT B0, `(.L_x_514) ;  /* 0x0000011000007945 */ /* 0x000fe20003800200 */
[----:B------:R-:W-:Y:S01]  /*70e0*/  ISETP.GE.AND P3, PT, R8, R9, PT ;  /* 0x000000090800720c */ /* 0x000fe20003f66270 */
[----:B------:R-:W-:Y:S02]  /*70f0*/  VIADD R8, R3, 0xd80 ;  /* 0x00000d8003087836 */ /* 0x000fe40000000000 */
[----:B------:R-:W-:Y:S10]  /*7100*/  @P4 BRA `(.L_x_515) ;  /* 0x0000000000344947 */ /* 0x000ff40003800000 */
[----:B------:R-:W4:Y:S01]  /*7110*/  LDS R0, [R22+0x1200] ;  /* 0x0012000016007984 */ /* 0x000f220000000800 */
[----:B------:R-:W4:Y:S01]  /*7120*/  LDCU UR5, c[0x0][0x3c4] ;  /* 0x00007880ff0577ac */ /* 0x000f220008000800 */
[----:B------:R-:W5:Y:S01]  /*7130*/  LDCU.64 UR8, c[0x0][0x3a0] ;  /* 0x00007400ff0877ac */ /* 0x000f620008000a00 */
[----:B----4-:R-:W-:Y:S02]  /*7140*/  SHF.R.U32.HI R6, RZ, UR5, R0 ;  /* 0x00000005ff067c19 */ /* 0x010fe40008011600 */
[----:B-123--:R-:W-:Y:S02]  /*7150*/  LOP3.LUT R13, R0, 0x7fffffff, RZ, 0x3c, !PT ;  /* 0x7fffffff000d7812 */ /* 0x00efe400078e3cff */
[----:B------:R-:W-:-:S05]  /*7160*/  LOP3.LUT R6, R6, UR4, RZ, 0x30, !PT ;  /* 0x0000000406067c12 */ /* 0x000fca000f8e30ff */
[----:B------:R-:W-:-:S05]  /*7170*/  IMAD R6, R6, 0x8, R7 ;  /* 0x0000000806067824 */ /* 0x000fca00078e0207 */
[----:B------:R-:W1:Y:S02]  /*7180*/  LDS.64 R10, [R6+0x6600] ;  /* 0x00660000060a7984 */ /* 0x000e640000000a00 */
[----:B-1----:R-:W-:-:S05]  /*7190*/  IADD3 R12, P4, PT, R10, R3, RZ ;  /* 0x000000030a0c7210 */ /* 0x002fca0007f9e0ff */
[----:B------:R-:W-:Y:S01]  /*71a0*/  IMAD.X R11, RZ, RZ, R11, P4 ;  /* 0x000000ffff0b7224 */ /* 0x000fe200020e060b */
[----:B-----5:R-:W-:-:S04]  /*71b0*/  LEA R10, P4, R12, UR8, 0x2 ;  /* 0x000000080c0a7c11 */ /* 0x020fc8000f8810ff */
[----:B------:R-:W-:-:S05]  /*71c0*/  LEA.HI.X R11, R12, UR9, R11, 0x2, P4 ;  /* 0x000000090c0b7c11 */ /* 0x000fca000a0f140b */
[----:B------:R4:W-:Y:S04]  /*71d0*/  STG.E desc[UR6][R10.64+0x1200], R13 ;  /* 0x0012000d0a007986 */ /* 0x0009e8000c101906 */
.L_x_515:
[----:B------:R-:W-:Y:S05]  /*71e0*/  BSYNC.RECONVERGENT B0 ;  /* 0x0000000000007941 */ /* 0x000fea0003800200 */
.L_x_514:
[----:B------:R-:W-:Y:S01]  /*71f0*/  NOP ;  /* 0x0000000000007918 */ /* 0x000fe20000000000 */
[----:B------:R-:W-:Y:S01]  /*7200*/  BSSY.RECONVERGENT B0, `(.L_x_516) ;  /* 0x0000011000007945 */ /* 0x000fe20003800200 */
[----:B------:R-:W-:Y:S01]  /*7210*/  ISETP.GE.AND P4, PT, R8, R9, PT ;  /* 0x000000090800720c */ /* 0x000fe20003f86270 */
[----:B------:R-:W-:Y:S02]  /*7220*/  VIADD R8, R3, 0xf00 ;  /* 0x00000f0003087836 */ /* 0x000fe40000000000 */
[----:B------:R-:W-:Y:S10]  /*7230*/  @P5 BRA `(.L_x_517) ;  /* 0x0000000000345947 */ /* 0x000ff40003800000 */
[----:B------:R-:W5:Y:S01]  /*7240*/  LDS R0, [R22+0x1800] ;  /* 0x0018000016007984 */ /* 0x000f620000000800 */
[----:B------:R-:W5:Y:S01]  /*7250*/  LDCU UR5, c[0x0][0x3c4] ;  /* 0x00007880ff0577ac */ /* 0x000f620008000800 */
[----:B------:R-:W0:Y:S01]  /*7260*/  LDCU.64 UR8, c[0x0][0x3a0] ;  /* 0x00007400ff0877ac */ /* 0x000e220008000a00 */
[----:B-----5:R-:W-:Y:S02]  /*7270*/  SHF.R.U32.HI R6, RZ, UR5, R0 ;  /* 0x00000005ff067c19 */ /* 0x020fe40008011600 */
[----:B-1234-:R-:W-:Y:S02]  /*7280*/  LOP3.LUT R13, R0, 0x7fffffff, RZ, 0x3c, !PT ;  /* 0x7fffffff000d7812 */ /* 0x01efe400078e3cff */
[----:B------:R-:W-:-:S05]  /*7290*/  LOP3.LUT R6, R6, UR4, RZ, 0x30, !PT ;  /* 0x0000000406067c12 */ /* 0x000fca000f8e30ff */
[----:B------:R-:W-:-:S05]  /*72a0*/  IMAD R6, R6, 0x8, R7 ;  /* 0x0000000806067824 */ /* 0x000fca00078e0207 */
[----:B------:R-:W1:Y:S02]  /*72b0*/  LDS.64 R10, [R6+0x6600] ;  /* 0x00660000060a7984 */ /* 0x000e640000000a00 */
[----:B-1----:R-:W-:-:S05]  /*72c0*/  IADD3 R12, P5, PT, R10, R3, RZ ;  /* 0x000000030a0c7210 */ /* 0x002fca0007fbe0ff */
[----:B------:R-:W-:Y:S01]  /*72d0*/  IMAD.X R11, RZ, RZ, R11, P5 ;  /* 0x000000ffff0b7224 */ /* 0x000fe200028e060b */
[----:B0-----:R-:W-:-:S04]  /*72e0*/  LEA R10, P5, R12, UR8, 0x2 ;  /* 0x000000080c0a7c11 */ /* 0x001fc8000f8a10ff */
[----:B------:R-:W-:-:S05]  /*72f0*/  LEA.HI.X R11, R12, UR9, R11, 0x2, P5 ;  /* 0x000000090c0b7c11 */ /* 0x000fca000a8f140b */
[----:B------:R0:W-:Y:S04]  /*7300*/  STG.E desc[UR6][R10.64+0x1800], R13 ;  /* 0x0018000d0a007986 */ /* 0x0001e8000c101906 */
.L_x_517:
[----:B------:R-:W-:Y:S05]  /*7310*/  BSYNC.RECONVERGENT B0 ;  /* 0x0000000000007941 */ /* 0x000fea0003800200 */
.L_x_516:
        /* <DEDUP_REMOVED lines=9> */
[----:B01234-:R-:W-:Y:S02]  /*73b0*/  LOP3.LUT R13, R0, 0x7fffffff, RZ, 0x3c, !PT ;  /* 0x7fffffff000d7812 */ /* 0x01ffe400078e3cff */
[----:B------:R-:W-:-:S05]  /*73c0*/  LOP3.LUT R6, R6, UR4, RZ, 0x30, !PT ;  /* 0x0000000406067c12 */ /* 0x000fca000f8e30ff */
[----:B------:R-:W-:-:S05]  /*73d0*/  IMAD R6, R6, 0x8, R7 ;  /* 0x0000000806067824 */ /* 0x000fca00078e0207 */
[----:B------:R-:W0:Y:S02]  /*73e0*/  LDS.64 R10, [R6+0x6600] ;  /* 0x00660000060a7984 */ /* 0x000e240000000a00 */
[----:B0-----:R-:W-:-:S05]  /*73f0*/  IADD3 R12, P6, PT, R10, R3, RZ ;  /* 0x000000030a0c7210 */ /* 0x001fca0007fde0ff */
[----:B------:R-:W-:Y:S01]  /*7400*/  IMAD.X R11, RZ, RZ, R11, P6 ;  /* 0x000000ffff0b7224 */ /* 0x000fe200030e060b */
[----:B------:R-:W-:-:S04]  /*7410*/  LEA R10, P6, R12, UR8, 0x2 ;  /* 0x000000080c0a7c11 */ /* 0x000fc8000f8c10ff */
[----:B------:R-:W-:-:S05]  /*7420*/  LEA.HI.X R11, R12, UR9, R11, 0x2, P6 ;  /* 0x000000090c0b7c11 */ /* 0x000fca000b0f140b */
[----:B------:R0:W-:Y:S04]  /*7430*/  STG.E desc[UR6][R10.64+0x1e00], R13 ;  /* 0x001e000d0a007986 */ /* 0x0001e8000c101906 */
.L_x_519:
[----:B------:R-:W-:Y:S05]  /*7440*/  BSYNC.RECONVERGENT B0 ;  /* 0x0000000000007941 */ /* 0x000fea0003800200 */
.L_x_518:
        /* <DEDUP_REMOVED lines=18> */
.L_x_521:
[----:B------:R-:W-:Y:S05]  /*7570*/  BSYNC.RECONVERGENT B0 ;  /* 0x0000000000007941 */ /* 0x000fea0003800200 */
.L_x_520:
        /* <DEDUP_REMOVED lines=18> */
.L_x_523:
[----:B------:R-:W-:Y:S05]  /*76a0*/  BSYNC.RECONVERGENT B0 ;  /* 0x0000000000007941 */ /* 0x000fea0003800200 */
.L_x_522:
        /* <DEDUP_REMOVED lines=18> */
.L_x_525:
[----:B------:R-:W-:Y:S05]  /*77d0*/  BSYNC.RECONVERGENT B0 ;  /* 0x0000000000007941 */ /* 0x000fea0003800200 */
.L_x_524:
        /* <DEDUP_REMOVED lines=18> */
.L_x_527:
[----:B------:R-:W-:Y:S05]  /*7900*/  BSYNC.RECONVERGENT B0 ;  /* 0x0000000000007941 */ /* 0x000fea0003800200 */
.L_x_526:
[----:B------:R-:W-:Y:S01]  /*7910*/  NOP ;  /* 0x0000000000007918 */ /* 0x000fe20000000000 */
[----:B------:R-:W-:Y:S01]  /*7920*/  BSSY.RECONVERGENT B0, `(.L_x_528) ;  /* 0x0000011000007945 */ /* 0x000fe20003800200 */
[----:B------:R-:W-:Y:S02]  /*7930*/  ISETP.GE.AND P4, PT, R8, R9, PT ;  /* 0x000000090800720c */ /* 0x000fe40003f86270 */
[----:B------:R-:W-:Y:S01]  /*7940*/  LOP3.LUT R8, R3, 0x1800, RZ, 0xfc, !PT ;  /* 0x0000180003087812 */ /* 0x000fe200078efcff */
        /* <DEDUP_REMOVED lines=14> */
.L_x_529:
[----:B------:R-:W-:Y:S05]  /*7a30*/  BSYNC.RECONVERGENT B0 ;  /* 0x0000000000007941 */ /* 0x000fea0003800200 */
.L_x_528:
[----:B------:R-:W-:Y:S01]  /*7a40*/  NOP ;  /* 0x0000000000007918 */ /* 0x000fe20000000000 */
[----:B------:R-:W-:Y:S01]  /*7a50*/  BSSY.RECONVERGENT B0, `(.L_x_530) ;  /* 0x0000010000007945 */ /* 0x000fe20003800200 */
[----:B------:R-:W-:-:S03]  /*7a60*/  ISETP.GE.AND P5, PT, R8, R9, PT ;  /* 0x000000090800720c */ /* 0x000fc60003fa6270 */
        /* <DEDUP_REMOVED lines=14> */
.L_x_531:
[----:B------:R-:W-:Y:S05]  /*7b50*/  BSYNC.RECONVERGENT B0 ;  /* 0x0000000000007941 */ /* 0x000fea0003800200 */
.L_x_530:
[----:B------:R-:W-:Y:S01]  /*7b60*/  NOP ;  /* 0x0000000000007918 */ /* 0x000fe20000000000 */
[----:B------:R-:W-:Y:S04]  /*7b70*/  BSSY.RECONVERGENT B0, `(.L_x_532) ;  /* 0x000000f000007945 */ /* 0x000fe80003800200 */
[----:B------:R-:W-:Y:S05]  /*7b80*/  @P1 BRA `(.L_x_533) ;  /* 0x0000000000341947 */ /* 0x000fea0003800000 */
        /* <DEDUP_REMOVED lines=13> */
.L_x_533:
[----:B------:R-:W-:Y:S05]  /*7c60*/  BSYNC.RECONVERGENT B0 ;  /* 0x0000000000007941 */ /* 0x000fea0003800200 */
.L_x_532:
        /* <DEDUP_REMOVED lines=16> */
.L_x_535:
[----:B------:R-:W-:Y:S05]  /*7d70*/  BSYNC.RECONVERGENT B0 ;  /* 0x0000000000007941 */ /* 0x000fea0003800200 */
.L_x_534:
        /* <DEDUP_REMOVED lines=16> */
.L_x_537:
[----:B------:R-:W-:Y:S05]  /*7e80*/  BSYNC.RECONVERGENT B0 ;  /* 0x0000000000007941 */ /* 0x000fea0003800200 */
.L_x_536:
        /* <DEDUP_REMOVED lines=16> */
.L_x_539:
[----:B------:R-:W-:Y:S05]  /*7f90*/  BSYNC.RECONVERGENT B0 ;  /* 0x0000000000007941 */ /* 0x000fea0003800200 */
.L_x_538:
[----:B------:R-:W-:Y:S01]  /*7fa0*/  NOP ;  /* 0x0000000000007918 */ /* 0x000fe20000000000 */
[----:B------:R-:W-:Y:S04]  /*7fb0*/  BSSY.RECONVERGENT B0, `(.L_x_540) ;  /* 0x000000f000007945 */ /* 0x000fe80003800200 */
[----:B------:R-:W-:Y:S05]  /*7fc0*/  @P5 BRA `(.L_x_541) ;  /* 0x0000000000345947 */ /* 0x000fea0003800000 */
[----:B------:R-:W5:Y:S01]  /*7fd0*/  LDS R0, [R22+0x6000] ;  /* 0x0060000016007984 */ /* 0x000f620000000800 */
[----:B------:R-:W5:Y:S01]  /*7fe0*/  LDCU UR5, c[0x0][0x3c4] ;  /* 0x00007880ff0577ac */ /* 0x000f620008000800 */
[----:B------:R-:W1:Y:S01]  /*7ff0*/  LDCU.64 UR8, c[0x0][0x3a0] ;  /* 0x00007400ff0877ac */ /* 0x000e620008000a00 */
[----:B-----5:R-:W-:-:S04]  /*8000*/  SHF.R.U32.HI R6, RZ, UR5, R0 ;  /* 0x00000005ff067c19 */ /* 0x020fc80008011600 */
[----:B------:R-:W-:-:S05]  /*8010*/  LOP3.LUT R6, R6, UR4, RZ, 0x30, !PT ;  /* 0x0000000406067c12 */ /* 0x000fca000f8e30ff */
[----:B0-----:R-:W-:-:S05]  /*8020*/  IMAD R8, R6, 0x8, R7 ;  /* 0x0000000806087824 */ /* 0x001fca00078e0207 */
[----:B------:R-:W0:Y:S02]  /*8030*/  LDS.64 R6, [R8+0x6600] ;  /* 0x0066000008067984 */ /* 0x000e240000000a00 */
[----:B0-----:R-:W-:-:S05]  /*8040*/  IADD3 R9, P1, PT, R6, R3, RZ ;  /* 0x0000000306097210 */ /* 0x001fca0007f3e0ff */
[----:B-1234-:R-:W-:Y:S01]  /*8050*/  IMAD.X R10, RZ, RZ, R7, P1 ;  /* 0x000000ffff0a7224 */ /* 0x01efe200008e0607 */
[----:B------:R-:W-:-:S04]  /*8060*/  LEA R6, P1, R9, UR8, 0x2 ;  /* 0x0000000809067c11 */ /* 0x000fc8000f8210ff */
[----:B------:R-:W-:Y:S02]  /*8070*/  LEA.HI.X R7, R9, UR9, R10, 0x2, P1 ;  /* 0x0000000909077c11 */ /* 0x000fe400088f140a */
[----:B------:R-:W-:-:S05]  /*8080*/  LOP3.LUT R9, R0, 0x7fffffff, RZ, 0x3c, !PT ;  /* 0x7fffffff00097812 */ /* 0x000fca00078e3cff */
[----:B------:R0:W-:Y:S02]  /*8090*/  STG.E desc[UR6][R6.64+0x6000], R9 ;  /* 0x0060000906007986 */ /* 0x0001e4000c101906 */
.L_x_541:
[----:B------:R-:W-:Y:S05]  /*80a0*/  BSYNC.RECONVERGENT B0 ;  /* 0x0000000000007941 */ /* 0x000fea0003800200 */
.L_x_540:
[----:B------:R-:W-:Y:S01]  /*80b0*/  NOP ;  /* 0x0000000000007918 */ /* 0x000fe20000000000 */
.L_x_507:
[----:B------:R-:W5:Y:S01]  /*80c0*/  LDS R0, [R22] ;  /* 0x0000000016007984 */ /* 0x000f620000000800 */
[----:B------:R-:W5:Y:S03]  /*80d0*/  LDCU UR5, c[0x0][0x3c4] ;  /* 0x00007880ff0577ac */ /* 0x000f660008000800 */
[----:B01----:R-:W0:Y:S04]  /*80e0*/  LDS R6, [R22+0x600] ;  /* 0x0006000016067984 */ /* 0x003e280000000800 */
[----:B------:R-:W1:Y:S04]  /*80f0*/  LDS R7, [R22+0xc00] ;  /* 0x000c000016077984 */ /* 0x000e680000000800 */
[----:B------:R-:W1:Y:S04]  /*8100*/  LDS R8, [R22+0x1200] ;  /* 0x0012000016087984 */ /* 0x000e680000000800 */
[----:B------:R-:W1:Y:S04]  /*8110*/  LDS R9, [R22+0x1800] ;  /* 0x0018000016097984 */ /* 0x000e680000000800 */
[----:B--234-:R-:W2:Y:S04]  /*8120*/  LDS R10, [R22+0x1e00] ;  /* 0x001e0000160a7984 */ /* 0x01cea80000000800 */
[----:B------:R-:W3:Y:S04]  /*8130*/  LDS R11, [R22+0x2400] ;  /* 0x00240000160b7984 */ /* 0x000ee80000000800 */
[----:B------:R-:W4:Y:S04]  /*8140*/  LDS R12, [R22+0x2a00] ;  /* 0x002a0000160c7984 */ /* 0x000f280000000800 */
[----:B------:R-:W4:Y:S04]  /*8150*/  LDS R13, [R22+0x3000] ;  /* 0x00300000160d7984 */ /* 0x000f280000000800 */
[----:B------:R-:W4:Y:S04]  /*8160*/  LDS R14, [R22+0x3600] ;  /* 0x00360000160e7984 */ /* 0x000f280000000800 */
[----:B------:R-:W4:Y:S01]  /*8170*/  LDS R15, [R22+0x3c00] ;  /* 0x003c0000160f7984 */ /* 0x000f220000000800 */
[----:B-----5:R-:W-:-:S03]  /*8180*/  SHF.R.U32.HI R0, RZ, UR5, R0 ;  /* 0x00000005ff007c19 */ /* 0x020fc60008011600 */
[----:B------:R-:W5:Y:S01]  /*8190*/  LDS R16, [R22+0x4200] ;  /* 0x0042000016107984 */ /* 0x000f620000000800 */
[----:B0-----:R-:W-:-:S03]  /*81a0*/  SHF.R.U32.HI R6, RZ, UR5, R6 ;  /* 0x00000005ff067c19 */ /* 0x001fc60008011606 */
[----:B------:R-:W0:Y:S01]  /*81b0*/  LDS R17, [R22+0x4800] ;  /* 0x0048000016117984 */ /* 0x000e220000000800 */
[----:B-1----:R-:W-:-:S03]  /*81c0*/  SHF.R.U32.HI R7, RZ, UR5, R7 ;  /* 0x00000005ff077c19 */ /* 0x002fc60008011607 */
[----:B------:R-:W1:Y:S01]  /*81d0*/  LDS R18, [R22+0x4e00] ;  /* 0x004e000016127984 */ /* 0x000e620000000800 */
[----:B------:R-:W-:-:S03]  /*81e0*/  SHF.R.U32.HI R8, RZ, UR5, R8 ;  /* 0x00000005ff087c19 */ /* 0x000fc60008011608 */
[----:B------:R-:W1:Y:S01]  /*81f0*/  LDS R19, [R22+0x5400] ;  /* 0x0054000016137984 */ /* 0x000e620000000800 */
[----:B------:R-:W-:-:S03]  /*8200*/  SHF.R.U32.HI R9, RZ, UR5, R9 ;  /* 0x00000005ff097c19 */ /* 0x000fc60008011609 */
[----:B------:R-:W1:Y:S01]  /*8210*/  LDS R20, [R22+0x5a00] ;  /* 0x005a000016147984 */ /* 0x000e620000000800 */
[----:B--2---:R-:W-:-:S03]  /*8220*/  SHF.R.U32.HI R10, RZ, UR5, R10 ;  /* 0x00000005ff0a7c19 */ /* 0x004fc6000801160a */
[----:B------:R-:W2:Y:S01]  /*8230*/  LDS R21, [R22+0x6000] ;  /* 0x0060000016157984 */ /* 0x000ea20000000800 */
[----:B---3--:R-:W-:Y:S02]  /*8240*/  SHF.R.U32.HI R11, RZ, UR5, R11 ;  /* 0x00000005ff0b7c19 */ /* 0x008fe4000801160b */
[----:B----4-:R-:W-:Y:S02]  /*8250*/  SHF.R.U32.HI R12, RZ, UR5, R12 ;  /* 0x00000005ff0c7c19 */ /* 0x010fe4000801160c */
[----:B------:R-:W-:Y:S02]  /*8260*/  SHF.R.U32.HI R13, RZ, UR5, R13 ;  /* 0x00000005ff0d7c19 */ /* 0x000fe4000801160d */
[----:B------:R-:W-:Y:S02]  /*8270*/  SHF.R.U32.HI R43, RZ, UR5, R14 ;  /* 0x00000005ff2b7c19 */ /* 0x000fe4000801160e */
[----:B------:R-:W-:Y:S02]  /*8280*/  LOP3.LUT R14, R12, UR4, RZ, 0x30, !PT ;  /* 0x000000040c0e7c12 */ /* 0x000fe4000f8e30ff */
[----:B------:R-:W-:-:S02]  /*8290*/  SHF.R.U32.HI R44, RZ, UR5, R15 ;  /* 0x00000005ff2c7c19 */ /* 0x000fc4000801160f */
[----:B------:R-:W-:Y:S02]  /*82a0*/  LOP3.LUT R15, R11, UR4, RZ, 0x30, !PT ;  /* 0x000000040b0f7c12 */ /* 0x000fe4000f8e30ff */
[----:B-----5:R-:W-:Y:S02]  /*82b0*/  SHF.R.U32.HI R45, RZ, UR5, R16 ;  /* 0x00000005ff2d7c19 */ /* 0x020fe40008011610 */
[----:B------:R-:W-:Y:S02]  /*82c0*/  LOP3.LUT R16, R10, UR4, RZ, 0x30, !PT ;  /* 0x000000040a107c12 */ /* 0x000fe4000f8e30ff */
[----:B0-----:R-:W-:Y:S02]  /*82d0*/  SHF.R.U32.HI R46, RZ, UR5, R17 ;  /* 0x00000005ff2e7c19 */ /* 0x001fe40008011611 */
[----:B------:R-:W-:Y:S02]  /*82e0*/  LOP3.LUT R17, R9, UR4, RZ, 0x30, !PT ;  /* 0x0000000409117c12 */ /* 0x000fe4000f8e30ff */
[----:B-1----:R-:W-:-:S02]  /*82f0*/  SHF.R.U32.HI R47, RZ, UR5, R18 ;  /* 0x00000005ff2f7c19 */ /* 0x002fc40008011612 */
[----:B------:R-:W-:Y:S02]  /*8300*/  LOP3.LUT R18, R8, UR4, RZ, 0x30, !PT ;  /* 0x0000000408127c12 */ /* 0x000fe4000f8e30ff */
[----:B------:R-:W-:Y:S02]  /*8310*/  SHF.R.U32.HI R48, RZ, UR5, R19 ;  /* 0x00000005ff307c19 */ /* 0x000fe40008011613 */
[----:B------:R-:W-:Y:S02]  /*8320*/  LOP3.LUT R19, R7, UR4, RZ, 0x30, !PT ;  /* 0x0000000407137c12 */ /* 0x000fe4000f8e30ff */
[----:B------:R-:W-:Y:S02]  /*8330*/  SHF.R.U32.HI R49, RZ, UR5, R20 ;  /* 0x00000005ff317c19 */ /* 0x000fe40008011614 */
[----:B------:R-:W-:Y:S02]  /*8340*/  LOP3.LUT R20, R6, UR4, RZ, 0x30, !PT ;  /* 0x0000000406147c12 */ /* 0x000fe4000f8e30ff */
[----:B--2---:R-:W-:-:S02]  /*8350*/  SHF.R.U32.HI R50, RZ, UR5, R21 ;  /* 0x00000005ff327c19 */ /* 0x004fc40008011615 */
[----:B------:R-:W-:Y:S02]  /*8360*/  LOP3.LUT R21, R0, UR4, RZ, 0x30, !PT ;  /* 0x0000000400157c12 */ /* 0x000fe4000f8e30ff */
[----:B------:R-:W-:Y:S02]  /*8370*/  LOP3.LUT R13, R13, UR4, RZ, 0x30, !PT ;  /* 0x000000040d0d7c12 */ /* 0x000fe4000f8e30ff */
[----:B------:R-:W-:Y:S02]  /*8380*/  LOP3.LUT R12, R43, UR4, RZ, 0x30, !PT ;  /* 0x000000042b0c7c12 */ /* 0x000fe4000f8e30ff */
[----:B------:R-:W-:Y:S02]  /*8390*/  LOP3.LUT R11, R44, UR4, RZ, 0x30, !PT ;  /* 0x000000042c0b7c12 */ /* 0x000fe4000f8e30ff */
[----:B------:R-:W-:Y:S02]  /*83a0*/  LOP3.LUT R10, R45, UR4, RZ, 0x30, !PT ;  /* 0x000000042d0a7c12 */ /* 0x000fe4000f8e30ff */
[----:B------:R-:W-:-:S02]  /*83b0*/  LOP3.LUT R9, R46, UR4, RZ, 0x30, !PT ;  /* 0x000000042e097c12 */ /* 0x000fc4000f8e30ff */
[----:B------:R-:W-:Y:S02]  /*83c0*/  LOP3.LUT R8, R47, UR4, RZ, 0x30, !PT ;  /* 0x000000042f087c12 */ /* 0x000fe4000f8e30ff */
[----:B------:R-:W-:Y:S02]  /*83d0*/  LOP3.LUT R7, R48, UR4, RZ, 0x30, !PT ;  /* 0x0000000430077c12 */ /* 0x000fe4000f8e30ff */
[----:B------:R-:W-:Y:S02]  /*83e0*/  LOP3.LUT R6, R49, UR4, RZ, 0x30, !PT ;  /* 0x0000000431067c12 */ /* 0x000fe4000f8e30ff */
[----:B------:R-:W-:Y:S01]  /*83f0*/  LOP3.LUT R0, R50, UR4, RZ, 0x30, !PT ;  /* 0x0000000432007c12 */ /* 0x000fe2000f8e30ff */
[----:B------:R-:W-:Y:S06]  /*8400*/  @P0 BRA `(.L_x_542) ;  /* 0x0000000000640947 */ /* 0x000fec0003800000 */
[----:B------:R-:W0:Y:S01]  /*8410*/  LDCU.64 UR4, c[0x0][0x3b8] ;  /* 0x00007700ff0477ac */ /* 0x000e220008000a00 */
[----:B------:R-:W-:Y:S01]  /*8420*/  IMAD R5, R42, 0x1980, RZ ;  /* 0x000019802a057824 */ /* 0x000fe200078e02ff */
[----:B------:R-:W-:-:S04]  /*8430*/  LOP3.LUT R2, R41, 0x1f, R3, 0xf8, !PT ;  /* 0x0000001f29027812 */ /* 0x000fc800078ef803 */
[----:B------:R-:W-:-:S04]  /*8440*/  IADD3 R3, P1, PT, R5, R2, RZ ;  /* 0x0000000205037210 */ /* 0x000fc80007f3e0ff */
[----:B------:R-:W-:Y:S02]  /*8450*/  LEA.HI.X.SX32 R4, R5, RZ, 0x1, P1 ;  /* 0x000000ff05047211 */ /* 0x000fe400008f0eff */
        /* <DEDUP_REMOVED lines=20> */
.L_x_542:
[----:B------:R-:W-:Y:S01]  /*85a0*/  IMAD.IADD R60, R23, 0x1, -R54 ;  /* 0x00000001173c7824 */ /* 0x000fe200078e0a36 */
[----:B------:R-:W0:Y:S01]  /*85b0*/  LDCU.64 UR4, c[0x0][0x3b8] ;  /* 0x00007700ff0477ac */ /* 0x000e220008000a00 */
[----:B------:R-:W-:-:S03]  /*85c0*/  VIADD R3, R57, 0x20 ;  /* 0x0000002039037836 */ /* 0x000fc60000000000 */
[-C--:B------:R-:W-:Y:S02]  /*85d0*/  ISETP.GE.AND P2, PT, R57, R60.reuse, PT ;  /* 0x0000003c3900720c */ /* 0x080fe40003f46270 */
[----:B------:R-:W-:Y:S01]  /*85e0*/  ISETP.GE.AND P1, PT, R3, R60, PT ;  /* 0x0000003c0300720c */ /* 0x000fe20003f26270 */
[----:B------:R-:W-:-:S05]  /*85f0*/  VIADD R3, R57, 0x40 ;  /* 0x0000004039037836 */ /* 0x000fca0000000000 */
[----:B------:R-:W-:Y:S01]  /*8600*/  ISETP.GE.AND P5, PT, R3, R60, PT ;  /* 0x0000003c0300720c */ /* 0x000fe20003fa6270 */
[----:B------:R-:W-:-:S05]  /*8610*/  VIADD R3, R57, 0x60 ;  /* 0x0000006039037836 */ /* 0x000fca0000000000 */
[----:B------:R-:W-:Y:S01]  /*8620*/  ISETP.GE.AND P4, PT, R3, R60, PT ;  /* 0x0000003c0300720c */ /* 0x000fe20003f86270 */
[----:B------:R-:W-:Y:S01]  /*8630*/  VIADD R3, R57, 0x80 ;  /* 0x0000008039037836 */ /* 0x000fe20000000000 */
[----:B0-----:R-:W-:Y:S01]  /*8640*/  IADD3 R2, P6, PT, R5, UR4, RZ ;  /* 0x0000000405027c10 */ /* 0x001fe2000ffde0ff */
[----:B------:R-:W-:-:S03]  /*8650*/  VIADD R5, R57, 0xa0 ;  /* 0x000000a039057836 */ /* 0x000fc60000000000 */
[-C--:B------:R-:W-:Y:S02]  /*8660*/  ISETP.GE.AND P3, PT, R3, R60.reuse, PT ;  /* 0x0000003c0300720c */ /* 0x080fe40003f66270 */
[----:B------:R-:W-:Y:S02]  /*8670*/  IADD3.X R3, PT, PT, R4, UR5, RZ, P6, !PT ;  /* 0x0000000504037c10 */ /* 0x000fe4000b7fe4ff */
[-C--:B------:R-:W-:Y:S01]  /*8680*/  ISETP.GE.AND P6, PT, R5, R60.reuse, PT ;  /* 0x0000003c0500720c */ /* 0x080fe20003fc6270 */
[----:B------:R-:W-:Y:S02]  /*8690*/  VIADD R5, R57, 0xc0 ;  /* 0x000000c039057836 */ /* 0x000fe40000000000 */
[----:B------:R-:W5:Y:S03]  /*86a0*/  @!P2 LDG.E R41, desc[UR6][R2.64] ;  /* 0x000000060229a981 */ /* 0x000f66000c1e1900 */
[-C--:B------:R-:W-:Y:S01]  /*86b0*/  ISETP.GE.AND P2, PT, R5, R60.reuse, PT ;  /* 0x0000003c0500720c */ /* 0x080fe20003f46270 */
[----:B------:R-:W-:Y:S01]  /*86c0*/  VIADD R5, R57, 0xe0 ;  /* 0x000000e039057836 */ /* 0x000fe20000000000 */
[----:B------:R-:W5:Y:S04]  /*86d0*/  @!P1 LDG.E R44, desc[UR6][R2.64+0x80] ;  /* 0x00008006022c9981 */ /* 0x000f68000c1e1900 */
[----:B------:R-:W-:Y:S01]  /*86e0*/  ISETP.GE.AND P1, PT, R5, R60, PT ;  /* 0x0000003c0500720c */ /* 0x000fe20003f26270 */
[----:B------:R-:W-:Y:S01]  /*86f0*/  VIADD R59, R57, 0x100 ;  /* 0x00000100393b7836 */ /* 0x000fe20000000000 */
[----:B------:R-:W5:Y:S04]  /*8700*/  @!P5 LDG.E R43, desc[UR6][R2.64+0x100] ;  /* 0x00010006022bd981 */ /* 0x000f68000c1e1900 */
[----:B------:R-:W5:Y:S04]  /*8710*/  @!P4 LDG.E R46, desc[UR6][R2.64+0x180] ;  /* 0x00018006022ec981 */ /* 0x000f68000c1e1900 */
[----:B------:R-:W5:Y:S03]  /*8720*/  @!P2 LDG.E R47, desc[UR6][R2.64+0x300] ;  /* 0x00030006022fa981 */ /* 0x000f66000c1e1900 */
[C---:B------:R-:W-:Y:S01]  /*8730*/  @!P1 IADD3 R5, P2, PT, R54.reuse, R57, RZ ;  /* 0x0000003936059210 */ /* 0x040fe20007f5e0ff */
[----:B------:R-:W5:Y:S03]  /*8740*/  @!P3 LDG.E R45, desc[UR6][R2.64+0x200] ;  /* 0x00020006022db981 */ /* 0x000f66000c1e1900 */
[----:B------:R-:W-:Y:S01]  /*8750*/  @!P1 LEA.HI.X.SX32 R62, R54, RZ, 0x1, P2 ;  /* 0x000000ff363e9211 */ /* 0x000fe200010f0eff */
[----:B------:R0:W5:Y:S01]  /*8760*/  @!P6 LDG.E R48, desc[UR6][R2.64+0x280] ;  /* 0x000280060230e981 */ /* 0x000162000c1e1900 */
[----:B------:R-:W-:-:S04]  /*8770*/  @!P1 LEA R4, P2, R5, UR4, 0x2 ;  /* 0x0000000405049c11 */ /* 0x000fc8000f8410ff */
[----:B------:R-:W-:-:S05]  /*8780*/  @!P1 LEA.HI.X R5, R5, UR5, R62, 0x2, P2 ;  /* 0x0000000505059c11 */ /* 0x000fca00090f143e */
[----:B------:R1:W5:Y:S01]  /*8790*/  @!P1 LDG.E R50, desc[UR6][R4.64+0x380] ;  /* 0x0003800604329981 */ /* 0x000362000c1e1900 */
[----:B------:R-:W-:-:S13]  /*87a0*/  ISETP.GE.AND P1, PT, R59, R60, PT ;  /* 0x0000003c3b00720c */ /* 0x000fda0003f26270 */
[----:B------:R-:W-:-:S04]  /*87b0*/  @!P1 IADD3 R59, P2, PT, R54, R57, RZ ;  /* 0x00000039363b9210 */ /* 0x000fc80007f5e0ff */
[----:B------:R-:W-:Y:S02]  /*87c0*/  @!P1 LEA.HI.X.SX32 R62, R54, RZ, 0x1, P2 ;  /* 0x000000ff363e9211 */ /* 0x000fe400010f0eff */
[----:B0-----:R-:W-:-:S04]  /*87d0*/  @!P1 LEA R2, P2, R59, UR4, 0x2 ;  /* 0x000000043b029c11 */ /* 0x001fc8000f8410ff */
[----:B------:R-:W-:Y:S01]  /*87e0*/  @!P1 LEA.HI.X R3, R59, UR5, R62, 0x2, P2 ;  /* 0x000000053b039c11 */ /* 0x000fe200090f143e */
[----:B------:R-:W-:-:S04]  /*87f0*/  VIADD R59, R57, 0x120 ;  /* 0x00000120393b7836 */ /* 0x000fc80000000000 */
[----:B------:R0:W5:Y:S01]  /*8800*/  @!P1 LDG.E R49, desc[UR6][R2.64+0x400] ;  /* 0x0004000602319981 */ /* 0x000162000c1e1900 */
[----:B------:R-:W-:-:S13]  /*8810*/  ISETP.GE.AND P1, PT, R59, R60, PT ;  /* 0x0000003c3b00720c */ /* 0x000fda0003f26270 */
[----:B------:R-:W-:-:S04]  /*8820*/  @!P1 IADD3 R59, P2, PT, R54, R57, RZ ;  /* 0x00000039363b9210 */ /* 0x000fc80007f5e0ff */
[----:B------:R-:W-:Y:S02]  /*8830*/  @!P1 LEA.HI.X.SX32 R62, R54, RZ, 0x1, P2 ;  /* 0x000000ff363e9211 */ /* 0x000fe400010f0eff */
[----:B-1----:R-:W-:-:S04]  /*8840*/  @!P1 LEA R4, P2, R59, UR4, 0x2 ;  /* 0x000000043b049c11 */ /* 0x002fc8000f8410ff */
[----:B------:R-:W-:Y:S01]  /*8850*/  @!P1 LEA.HI.X R5, R59, UR5, R62, 0x2, P2 ;  /* 0x000000053b059c11 */ /* 0x000fe200090f143e */
[----:B------:R-:W-:-:S04]  /*8860*/  VIADD R59, R57, 0x140 ;  /* 0x00000140393b7836 */ /* 0x000fc80000000000 */
        /* <DEDUP_REMOVED lines=9> */
[----:B------:R-:W-:-:S05]  /*8900*/  @!P1 IMAD R62, R42, 0x1980, RZ ;  /* 0x000019802a3e9824 */ /* 0x000fca00078e02ff */
[----:B-1----:R-:W-:-:S04]  /*8910*/  @!P1 IADD3 R5, P2, PT, R62, R57, RZ ;  /* 0x000000393e059210 */ /* 0x002fc80007f5e0ff */
[----:B------:R-:W-:Y:S02]  /*8920*/  @!P1 LEA.HI.X.SX32 R62, R62, RZ, 0x1, P2 ;  /* 0x000000ff3e3e9211 */ /* 0x000fe400010f0eff */
[----:B------:R-:W-:Y:S01]  /*8930*/  @!P1 LEA R4, P2, R5, UR4, 0x2 ;  /* 0x0000000405049c11 */ /* 0x000fe2000f8410ff */
[----:B------:R-:W-:-:S03]  /*8940*/  VIADD R59, R57, 0x180 ;  /* 0x00000180393b7836 */ /* 0x000fc60000000000 */
[----:B------:R-:W-:-:S05]  /*8950*/  @!P1 LEA.HI.X R5, R5, UR5, R62, 0x2, P2 ;  /* 0x0000000505059c11 */ /* 0x000fca00090f143e */
[----:B------:R1:W5:Y:S01]  /*8960*/  @!P1 LDG.E R56, desc[UR6][R4.64+0x580] ;  /* 0x0005800604389981 */ /* 0x000362000c1e1900 */
[----:B------:R-:W-:-:S13]  /*8970*/  ISETP.GE.AND P1, PT, R59, R60, PT ;  /* 0x0000003c3b00720c */ /* 0x000fda0003f26270 */
[----:B0-----:R-:W-:-:S05]  /*8980*/  @!P1 IMAD R2, R42, 0x1980, RZ ;  /* 0x000019802a029824 */ /* 0x001fca00078e02ff */
[----:B------:R-:W-:-:S04]  /*8990*/  @!P1 IADD3 R3, P2, PT, R2, R57, RZ ;  /* 0x0000003902039210 */ /* 0x000fc80007f5e0ff */
[----:B------:R-:W-:Y:S02]  /*89a0*/  @!P1 LEA.HI.X.SX32 R62, R2, RZ, 0x1, P2 ;  /* 0x000000ff023e9211 */ /* 0x000fe400010f0eff */
[----:B------:R-:W-:Y:S01]  /*89b0*/  @!P1 LEA R2, P2, R3, UR4, 0x2 ;  /* 0x0000000403029c11 */ /* 0x000fe2000f8410ff */
[----:B------:R-:W-:-:S03]  /*89c0*/  VIADD R59, R57, 0x1a0 ;  /* 0x000001a0393b7836 */ /* 0x000fc60000000000 */
[----:B------:R-:W-:-:S05]  /*89d0*/  @!P1 LEA.HI.X R3, R3, UR5, R62, 0x2, P2 ;  /* 0x0000000503039c11 */ /* 0x000fca00090f143e */
[----:B------:R0:W5:Y:S01]  /*89e0*/  @!P1 LDG.E R53, desc[UR6][R2.64+0x600] ;  /* 0x0006000602359981 */ /* 0x000162000c1e1900 */
[----:B------:R-:W-:-:S13]  /*89f0*/  ISETP.GE.AND P1, PT, R59, R60, PT ;  /* 0x0000003c3b00720c */ /* 0x000fda0003f26270 */
[----:B-1----:R-:W-:-:S05]  /*8a00*/  @!P1 IMAD R4, R42, 0x1980, RZ ;  /* 0x000019802a049824 */ /* 0x002fca00078e02ff */
[----:B------:R-:W-:-:S04]  /*8a10*/  @!P1 IADD3 R5, P2, PT, R4, R57, RZ ;  /* 0x0000003904059210 */ /* 0x000fc80007f5e0ff */
[----:B------:R-:W-:Y:S02]  /*8a20*/  @!P1 LEA.HI.X.SX32 R62, R4, RZ, 0x1, P2 ;  /* 0x000000ff043e9211 */ /* 0x000fe400010f0eff */
[----:B------:R-:W-:Y:S01]  /*8a30*/  @!P1 LEA R4, P2, R5, UR4, 0x2 ;  /* 0x0000000405049c11 */ /* 0x000fe2000f8410ff */
[----:B------:R-:W-:-:S03]  /*8a40*/  VIADD R59, R57, 0x1c0 ;  /* 0x000001c0393b7836 */ /* 0x000fc60000000000 */
[----:B------:R-:W-:-:S05]  /*8a50*/  @!P1 LEA.HI.X R5, R5, UR5, R62, 0x2, P2 ;  /* 0x0000000505059c11 */ /* 0x000fca00090f143e */
[----:B------:R1:W5:Y:S01]  /*8a60*/  @!P1 LDG.E R54, desc[UR6][R4.64+0x680] ;  /* 0x0006800604369981 */ /* 0x000362000c1e1900 */
[----:B------:R-:W-:Y:S01]  /*8a70*/  ISETP.GE.AND P1, PT, R59, R60, PT ;  /* 0x0000003c3b00720c */ /* 0x000fe20003f26270 */
[----:B------:R-:W-:-:S05]  /*8a80*/  VIADD R59, R57, 0x200 ;  /* 0x00000200393b7836 */ /* 0x000fca0000000000 */
[----:B------:R-:W-:-:S07]  /*8a90*/  ISETP.GE.AND P3, PT, R59, R60, PT ;  /* 0x0000003c3b00720c */ /* 0x000fce0003f66270 */
[----:B0-----:R-:W-:-:S05]  /*8aa0*/  @!P1 IMAD R2, R42, 0x1980, RZ ;  /* 0x000019802a029824 */ /* 0x001fca00078e02ff */
[C---:B------:R-:W-:Y:S01]  /*8ab0*/  @!P1 IADD3 R3, P2, PT, R2.reuse, R57, RZ ;  /* 0x0000003902039210 */ /* 0x040fe20007f5e0ff */
[----:B------:R-:W0:Y:S03]  /*8ac0*/  @!P3 S2R R59, SR_TID.X ;  /* 0x00000000003bb919 */ /* 0x000e260000002100 */
[----:B------:R-:W-:Y:S02]  /*8ad0*/  @!P1 LEA.HI.X.SX32 R62, R2, RZ, 0x1, P2 ;  /* 0x000000ff023e9211 */ /* 0x000fe400010f0eff */
[----:B------:R-:W-:Y:S01]  /*8ae0*/  @!P1 LEA R2, P2, R3, UR4, 0x2 ;  /* 0x0000000403029c11 */ /* 0x000fe2000f8410ff */
[----:B-1----:R-:W-:-:S03]  /*8af0*/  VIADD R5, R57, 0x1e0 ;  /* 0x000001e039057836 */ /* 0x002fc60000000000 */
[----:B------:R-:W-:-:S05]  /*8b00*/  @!P1 LEA.HI.X R3, R3, UR5, R62, 0x2, P2 ;  /* 0x0000000503039c11 */ /* 0x000fca00090f143e */
[----:B------:R0:W5:Y:S01]  /*8b10*/  @!P1 LDG.E R51, desc[UR6][R2.64+0x700] ;  /* 0x0007000602339981 */ /* 0x000162000c1e1900 */
[----:B------:R-:W-:-:S13]  /*8b20*/  ISETP.GE.AND P1, PT, R5, R60, PT ;  /* 0x0000003c0500720c */ /* 0x000fda0003f26270 */
[----:B------:R-:W-:-:S05]  /*8b30*/  @!P1 IMAD R4, R42, 0x1980, RZ ;  /* 0x000019802a049824 */ /* 0x000fca00078e02ff */
[C---:B------:R-:W-:Y:S02]  /*8b40*/  @!P1 IADD3 R5, P2, PT, R4.reuse, R57, RZ ;  /* 0x0000003904059210 */ /* 0x040fe40007f5e0ff */
[----:B0-----:R-:W-:Y:S02]  /*8b50*/  @!P3 LOP3.LUT R2, R59, 0x3e0, RZ, 0xc0, !PT ;  /* 0x000003e03b02b812 */ /* 0x001fe400078ec0ff */
[----:B------:R-:W-:Y:S02]  /*8b60*/  @!P1 LEA.HI.X.SX32 R60, R4, RZ, 0x1, P2 ;  /* 0x000000ff043c9211 */ /* 0x000fe400010f0eff */
[----:B------:R-:W-:Y:S02]  /*8b70*/  @!P1 LEA R4, P2, R5, UR4, 0x2 ;  /* 0x0000000405049c11 */ /* 0x000fe4000f8410ff */
[----:B------:R-:W-:Y:S01]  /*8b80*/  @!P3 LOP3.LUT R59, R59, 0x1f, RZ, 0xc0, !PT ;  /* 0x0000001f3b3bb812 */ /* 0x000fe200078ec0ff */
[----:B------:R-:W-:Y:S01]  /*8b90*/  @!P3 IMAD R3, R42, 0x1980, RZ ;  /* 0x000019802a03b824 */ /* 0x000fe200078e02ff */
[----:B------:R-:W-:-:S03]  /*8ba0*/  @!P1 LEA.HI.X R5, R5, UR5, R60, 0x2, P2 ;  /* 0x0000000505059c11 */ /* 0x000fc600090f143c */
[----:B------:R-:W-:Y:S02]  /*8bb0*/  @!P3 IMAD R2, R2, 0x11, R59 ;  /* 0x000000110202b824 */ /* 0x000fe400078e023b */
[----:B------:R1:W5:Y:S03]  /*8bc0*/  @!P1 LDG.E R58, desc[UR6][R4.64+0x780] ;  /* 0x00078006043a9981 */ /* 0x000366000c1e1900 */
[----:B------:R-:W-:-:S04]  /*8bd0*/  @!P3 IADD3 R59, P1, PT, R3, R2, RZ ;  /* 0x00000002033bb210 */ /* 0x000fc80007f3e0ff */
[----:B------:R-:W-:Y:S02]  /*8be0*/  @!P3 LEA.HI.X.SX32 R60, R3, RZ, 0x1, P1 ;  /* 0x000000ff033cb211 */ /* 0x000fe400008f0eff */
[----:B------:R-:W-:-:S04]  /*8bf0*/  @!P3 LEA R2, P1, R59, UR4, 0x2 ;  /* 0x000000043b02bc11 */ /* 0x000fc8000f8210ff */
[----:B------:R-:W-:-:S05]  /*8c00*/  @!P3 LEA.HI.X R3, R59, UR5, R60, 0x2, P1 ;  /* 0x000000053b03bc11 */ /* 0x000fca00088f143c */
[----:B------:R1:W5:Y:S04]  /*8c10*/  @!P3 LDG.E R57, desc[UR6][R2.64+0x800] ;  /* 0x000800060239b981 */ /* 0x000368000c1e1900 */
.L_x_543:
[----:B------:R-:W-:Y:S08]  /*8c20*/  BAR.SYNC.DEFER_BLOCKING 0x0 ;  /* 0x0000000000007b1d */ /* 0x000ff00000010000 */
[----:B------:R-:W2:Y:S01]  /*8c30*/  S2UR UR5, SR_CgaCtaId ;  /* 0x00000000000579c3 */ /* 0x000ea20000008800 */
[----:B------:R-:W-:Y:S01]  /*8c40*/  UMOV UR4, 0x400 ;  /* 0x0000040000047882 */ /* 0x000fe20000000000 */
[----:B01----:R-:W0:Y:S01]  /*8c50*/  S2R R2, SR_TID.X ;  /* 0x0000000000027919 */ /* 0x003e220000002100 */
[----:B-----5:R1:W-:Y:S04]  /*8c60*/  STS [R40+-0x4], R41 ;  /* 0xfffffc2928007388 */ /* 0x0203e80000000800 */
[----:B------:R1:W-:Y:S01]  /*8c70*/  STS [R39+-0x4], R44 ;  /* 0xfffffc2c27007388 */ /* 0x0003e20000000800 */
[----:B--2---:R-:W-:-:S03]  /*8c80*/  ULEA UR4, UR5, UR4, 0x18 ;  /* 0x0000000405047291 */ /* 0x004fc6000f8ec0ff */
[----:B------:R1:W-:Y:S04]  /*8c90*/  STS [R38+-0x4], R43 ;  /* 0xfffffc2b26007388 */ /* 0x0003e80000000800 */
        /* <DEDUP_REMOVED lines=13> */
[----:B------:R1:W-:Y:S01]  /*8d70*/  STS [R24+-0x4], R57 ;  /* 0xfffffc3918007388 */ /* 0x0003e20000000800 */
[----:B------:R-:W-:Y:S06]  /*8d80*/  BAR.SYNC.DEFER_BLOCKING 0x0 ;  /* 0x0000000000007b1d */ /* 0x000fec0000010000 */
[----:B0-----:R-:W-:Y:S05]  /*8d90*/  @P0 BRA `(.L_x_544) ;  /* 0x00000008006c0947 */ /* 0x001fea0003800000 */
[----:B------:R-:W-:Y:S01]  /*8da0*/  LEA R21, R21, UR4, 0x3 ;  /* 0x0000000415157c11 */ /* 0x000fe2000f8e18ff */
[----:B------:R-:W-:Y:S01]  /*8db0*/  LDS R3, [R22] ;  /* 0x0000000016037984 */ /* 0x000fe20000000800 */
[----:B------:R-:W0:Y:S01]  /*8dc0*/  LDCU.64 UR8, c[0x0][0x3b0] ;  /* 0x00007600ff0877ac */ /* 0x000e220008000a00 */
[----:B-1----:R-:W-:Y:S02]  /*8dd0*/  LEA R26, R20, UR4, 0x3 ;  /* 0x00000004141a7c11 */ /* 0x002fe4000f8e18ff */
[----:B------:R-:W1:Y:S01]  /*8de0*/  LDS.64 R4, [R21+0x6600] ;  /* 0x0066000015047984 */ /* 0x000e620000000a00 */
[----:B------:R-:W-:Y:S02]  /*8df0*/  LEA R19, R19, UR4, 0x3 ;  /* 0x0000000413137c11 */ /* 0x000fe4000f8e18ff */
[----:B------:R-:W-:Y:S02]  /*8e00*/  LEA R17, R17, UR4, 0x3 ;  /* 0x0000000411117c11 */ /* 0x000fe4000f8e18ff */
[----:B------:R-:W-:-:S02]  /*8e10*/  LEA R15, R15, UR4, 0x3 ;  /* 0x000000040f0f7c11 */ /* 0x000fc4000f8e18ff */
[----:B------:R-:W-:Y:S02]  /*8e20*/  LEA R13, R13, UR4, 0x3 ;  /* 0x000000040d0d7c11 */ /* 0x000fe4000f8e18ff */
[----:B------:R-:W-:Y:S02]  /*8e30*/  LEA R11, R11, UR4, 0x3 ;  /* 0x000000040b0b7c11 */ /* 0x000fe4000f8e18ff */
[----:B------:R-:W-:Y:S02]  /*8e40*/  LEA R9, R9, UR4, 0x3 ;  /* 0x0000000409097c11 */ /* 0x000fe4000f8e18ff */
[----:B------:R-:W-:Y:S02]  /*8e50*/  LEA R7, R7, UR4, 0x3 ;  /* 0x0000000407077c11 */ /* 0x000fe4000f8e18ff */
[----:B-1----:R-:W-:-:S05]  /*8e60*/  IADD3 R4, P0, PT, R4, R2, RZ ;  /* 0x0000000204047210 */ /* 0x002fca0007f1e0ff */
[----:B------:R-:W-:Y:S01]  /*8e70*/  IMAD.X R5, RZ, RZ, R5, P0 ;  /* 0x000000ffff057224 */ /* 0x000fe200000e0605 */
[----:B0-----:R-:W-:-:S04]  /*8e80*/  LEA R24, P0, R4, UR8, 0x2 ;  /* 0x0000000804187c11 */ /* 0x001fc8000f8010ff */
[----:B------:R-:W-:-:S05]  /*8e90*/  LEA.HI.X R25, R4, UR9, R5, 0x2, P0 ;  /* 0x0000000904197c11 */ /* 0x000fca00080f1405 */
[----:B------:R-:W-:Y:S01]  /*8ea0*/  STG.E desc[UR6][R24.64], R3 ;  /* 0x0000000318007986 */ /* 0x000fe2000c101906 */
[----:B------:R-:W-:-:S03]  /*8eb0*/  NOP ;  /* 0x0000000000007918 */ /* 0x000fc60000000000 */
[----:B------:R0:W1:Y:S04]  /*8ec0*/  LDS.64 R4, [R26+0x6600] ;  /* 0x006600001a047984 */ /* 0x0000680000000a00 */
[----:B------:R-:W2:Y:S01]  /*8ed0*/  LDS R23, [R22+0x600] ;  /* 0x0006000016177984 */ /* 0x000ea20000000800 */
[----:B0-----:R-:W-:Y:S02]  /*8ee0*/  LEA R26, R18, UR4, 0x3 ;  /* 0x00000004121a7c11 */ /* 0x001fe4000f8e18ff */
[----:B-1----:R-:W-:-:S05]  /*8ef0*/  IADD3 R4, P0, PT, R4, R2, RZ ;  /* 0x0000000204047210 */ /* 0x002fca0007f1e0ff */
[----:B------:R-:W-:Y:S01]  /*8f00*/  IMAD.X R5, RZ, RZ, R5, P0 ;  /* 0x000000ffff057224 */ /* 0x000fe200000e0605 */
[----:B------:R-:W-:-:S04]  /*8f10*/  LEA R20, P0, R4, UR8, 0x2 ;  /* 0x0000000804147c11 */ /* 0x000fc8000f8010ff */
[----:B------:R-:W-:-:S05]  /*8f20*/  LEA.HI.X R21, R4, UR9, R5, 0x2, P0 ;  /* 0x0000000904157c11 */ /* 0x000fca00080f1405 */
[----:B--2---:R-:W-:Y:S01]  /*8f30*/  STG.E desc[UR6][R20.64+0x600], R23 ;  /* 0x0006001714007986 */ /* 0x004fe2000c101906 */
[----:B------:R-:W-:-:S03]  /*8f40*/  NOP ;  /* 0x0000000000007918 */ /* 0x000fc60000000000 */
[----:B------:R-:W0:Y:S04]  /*8f50*/  LDS.64 R4, [R19+0x6600] ;  /* 0x0066000013047984 */ /* 0x000e280000000a00 */
[----:B------:R-:W1:Y:S01]  /*8f60*/  LDS R3, [R22+0xc00] ;  /* 0x000c000016037984 */ /* 0x000e620000000800 */
[----:B0-----:R-:W-:-:S05]  /*8f70*/  IADD3 R4, P0, PT, R4, R2, RZ ;  /* 0x0000000204047210 */ /* 0x001fca0007f1e0ff */
[----:B------:R-:W-:Y:S01]  /*8f80*/  IMAD.X R5, RZ, RZ, R5, P0 ;  /* 0x000000ffff057224 */ /* 0x000fe200000e0605 */
[----:B------:R-:W-:-:S04]  /*8f90*/  LEA R24, P0, R4, UR8, 0x2 ;  /* 0x0000000804187c11 */ /* 0x000fc8000f8010ff */
[----:B------:R-:W-:-:S05]  /*8fa0*/  LEA.HI.X R25, R4, UR9, R5, 0x2, P0 ;  /* 0x0000000904197c11 */ /* 0x000fca00080f1405 */
[----:B-1----:R0:W-:Y:S01]  /*8fb0*/  STG.E desc[UR6][R24.64+0xc00], R3 ;  /* 0x000c000318007986 */ /* 0x0021e2000c101906 */
[----:B------:R-:W-:-:S03]  /*8fc0*/  NOP ;  /* 0x0000000000007918 */ /* 0x000fc60000000000 */
[----:B------:R-:W1:Y:S04]  /*8fd0*/  LDS.64 R4, [R26+0x6600] ;  /* 0x006600001a047984 */ /* 0x000e680000000a00 */
        /* <DEDUP_REMOVED lines=99> */
[----:B-1----:R-:W-:Y:S01]  /*9610*/  STG.E desc[UR6][R10.64+0x5400], R3 ;  /* 0x005400030a007986 */ /* 0x002fe2000c101906 */
[----:B------:R-:W-:-:S03]  /*9620*/  NOP ;  /* 0x0000000000007918 */ /* 0x000fc60000000000 */
[----:B------:R-:W0:Y:S04]  /*9630*/  LDS.64 R4, [R12+0x6600] ;  /* 0x006600000c047984 */ /* 0x000e280000000a00 */
[----:B------:R-:W1:Y:S01]  /*9640*/  LDS R9, [R22+0x5a00] ;  /* 0x005a000016097984 */ /* 0x000e620000000800 */
[----:B0-----:R-:W-:-:S05]  /*9650*/  IADD3 R4, P0, PT, R4, R2, RZ ;  /* 0x0000000204047210 */ /* 0x001fca0007f1e0ff */
[----:B------:R-:W-:Y:S01]  /*9660*/  IMAD.X R5, RZ, RZ, R5, P0 ;  /* 0x000000ffff057224 */ /* 0x000fe200000e0605 */
[----:B------:R-:W-:-:S04]  /*9670*/  LEA R6, P0, R4, UR8, 0x2 ;  /* 0x0000000804067c11 */ /* 0x000fc8000f8010ff */
[----:B------:R-:W-:Y:S02]  /*9680*/  LEA.HI.X R7, R4, UR9, R5, 0x2, P0 ;  /* 0x0000000904077c11 */ /* 0x000fe400080f1405 */
[----:B------:R-:W-:-:S03]  /*9690*/  LEA R4, R0, UR4, 0x3 ;  /* 0x0000000400047c11 */ /* 0x000fc6000f8e18ff */
[----:B-1----:R-:W-:Y:S01]  /*96a0*/  STG.E desc[UR6][R6.64+0x5a00], R9 ;  /* 0x005a000906007986 */ /* 0x002fe2000c101906 */
        /* <DEDUP_REMOVED lines=8> */
[----:B------:R-:W-:Y:S01]  /*9730*/  NOP ;  /* 0x0000000000007918 */ /* 0x000fe20000000000 */
[----:B------:R-:W-:Y:S05]  /*9740*/  EXIT ;  /* 0x000000000000794d */ /* 0x000fea0003800000 */
.L_x_544:
[----:B------:R-:W-:Y:S01]  /*9750*/  LEA R21, R21, UR4, 0x3 ;  /* 0x0000000415157c11 */ /* 0x000fe2000f8e18ff */
[----:B------:R-:W-:Y:S01]  /*9760*/  IMAD R23, R42, -0x1980, R23 ;  /* 0xffffe6802a177824 */ /* 0x000fe200078e0217 */
[----:B-1----:R-:W-:Y:S01]  /*9770*/  LEA R26, R20, UR4, 0x3 ;  /* 0x00000004141a7c11 */ /* 0x002fe2000f8e18ff */
[C---:B------:R-:W-:Y:S01]  /*9780*/  VIADD R20, R2.reuse, 0x180 ;  /* 0x0000018002147836 */ /* 0x040fe20000000000 */
[----:B------:R-:W-:Y:S01]  /*9790*/  LEA R19, R19, UR4, 0x3 ;  /* 0x0000000413137c11 */ /* 0x000fe2000f8e18ff */
[----:B------:R-:W0:Y:S01]  /*97a0*/  LDS.64 R4, [R21+0x6600] ;  /* 0x0066000015047984 */ /* 0x000e220000000a00 */
[----:B------:R-:W-:Y:S02]  /*97b0*/  ISETP.GE.AND P1, PT, R2, R23, PT ;  /* 0x000000170200720c */ /* 0x000fe40003f26270 */
[----:B------:R-:W-:Y:S02]  /*97c0*/  LEA R17, R17, UR4, 0x3 ;  /* 0x0000000411117c11 */ /* 0x000fe4000f8e18ff */
[----:B------:R-:W-:-:S02]  /*97d0*/  LEA R15, R15, UR4, 0x3 ;  /* 0x000000040f0f7c11 */ /* 0x000fc4000f8e18ff */
[----:B------:R-:W-:Y:S02]  /*97e0*/  LEA R13, R13, UR4, 0x3 ;  /* 0x000000040d0d7c11 */ /* 0x000fe4000f8e18ff */
[----:B------:R-:W-:Y:S02]  /*97f0*/  LEA R11, R11, UR4, 0x3 ;  /* 0x000000040b0b7c11 */ /* 0x000fe4000f8e18ff */
[----:B------:R-:W-:Y:S02]  /*9800*/  LEA R9, R9, UR4, 0x3 ;  /* 0x0000000409097c11 */ /* 0x000fe4000f8e18ff */
[----:B------:R-:W-:Y:S01]  /*9810*/  LEA R7, R7, UR4, 0x3 ;  /* 0x0000000407077c11 */ /* 0x000fe2000f8e18ff */
[----:B------:R-:W1:Y:S01]  /*9820*/  @!P1 LDS R3, [R22] ;  /* 0x0000000016039984 */ /* 0x000e620000000800 */
[----:B------:R-:W2:Y:S01]  /*9830*/  @!P1 LDC.64 R24, c[0x0][0x3b0] ;  /* 0x0000ec00ff189b82 */ /* 0x000ea20000000a00 */
[----:B0-----:R-:W-:-:S05]  /*9840*/  @!P1 IADD3 R4, P0, PT, R4, R2, RZ ;  /* 0x0000000204049210 */ /* 0x001fca0007f1e0ff */
[----:B------:R-:W-:Y:S01]  /*9850*/  @!P1 IMAD.X R5, RZ, RZ, R5, P0 ;  /* 0x000000ffff059224 */ /* 0x000fe200000e0605 */
[----:B--2---:R-:W-:-:S04]  /*9860*/  @!P1 LEA R24, P0, R4, R24, 0x2 ;  /* 0x0000001804189211 */ /* 0x004fc800078010ff */
[----:B------:R-:W-:-:S05]  /*9870*/  @!P1 LEA.HI.X R25, R4, R25, R5, 0x2, P0 ;  /* 0x0000001904199211 */ /* 0x000fca00000f1405 */
[----:B-1----:R0:W-:Y:S01]  /*9880*/  @!P1 STG.E desc[UR6][R24.64], R3 ;  /* 0x0000000318009986 */ /* 0x0021e2000c101906 */
[----:B------:R-:W-:-:S03]  /*9890*/  NOP ;  /* 0x0000000000007918 */ /* 0x000fc60000000000 */
[----:B------:R1:W2:Y:S01]  /*98a0*/  LDS.64 R4, [R26+0x6600] ;  /* 0x006600001a047984 */ /* 0x0002a20000000a00 */
[----:B------:R-:W-:Y:S01]  /*98b0*/  ISETP.GE.AND P1, PT, R20, R23, PT ;  /* 0x000000171400720c */ /* 0x000fe20003f26270 */
[----:B0-----:R-:W-:Y:S01]  /*98c0*/  VIADD R24, R2, 0x300 ;  /* 0x0000030002187836 */ /* 0x001fe20000000000 */
[----:B-1----:R-:W-:Y:S01]  /*98d0*/  LEA R26, R18, UR4, 0x3 ;  /* 0x00000004121a7c11 */ /* 0x002fe2000f8e18ff */
[----:B------:R-:W-:-:S10]  /*98e0*/  VIADD R18, R2, 0x480 ;  /* 0x0000048002127836 */ /* 0x000fd40000000000 */
[----:B------:R-:W0:Y:S01]  /*98f0*/  @!P1 LDS R27, [R22+0x600] ;  /* 0x00060000161b9984 */ /* 0x000e220000000800 */
[----:B------:R-:W1:Y:S01]  /*9900*/  @!P1 LDC.64 R20, c[0x0][0x3b0] ;  /* 0x0000ec00ff149b82 */ /* 0x000e620000000a00 */
[----:B--2---:R-:W-:-:S05]  /*9910*/  @!P1 IADD3 R4, P0, PT, R4, R2, RZ ;  /* 0x0000000204049210 */ /* 0x004fca0007f1e0ff */
[----:B------:R-:W-:Y:S01]  /*9920*/  @!P1 IMAD.X R5, RZ, RZ, R5, P0 ;  /* 0x000000ffff059224 */ /* 0x000fe200000e0605 */
[----:B-1----:R-:W-:-:S04]  /*9930*/  @!P1 LEA R20, P0, R4, R20, 0x2 ;  /* 0x0000001404149211 */ /* 0x002fc800078010ff */
[----:B------:R-:W-:-:S05]  /*9940*/  @!P1 LEA.HI.X R21, R4, R21, R5, 0x2, P0 ;  /* 0x0000001504159211 */ /* 0x000fca00000f1405 */
[----:B0-----:R0:W-:Y:S01]  /*9950*/  @!P1 STG.E desc[UR6][R20.64+0x600], R27 ;  /* 0x0006001b14009986 */ /* 0x0011e2000c101906 */
[----:B------:R-:W-:-:S03]  /*9960*/  NOP ;  /* 0x0000000000007918 */ /* 0x000fc60000000000 */
[----:B------:R-:W1:Y:S01]  /*9970*/  LDS.64 R4, [R19+0x6600] ;  /* 0x0066000013047984 */ /* 0x000e620000000a00 */
[----:B------:R-:W-:Y:S01]  /*9980*/  ISETP.GE.AND P1, PT, R24, R23, PT ;  /* 0x000000171800720c */ /* 0x000fe20003f26270 */
[----:B0-----:R-:W-:-:S12]  /*9990*/  VIADD R20, R2, 0x600 ;  /* 0x0000060002147836 */ /* 0x001fd80000000000 */
[----:B------:R-:W0:Y:S01]  /*99a0*/  @!P1 LDS R3, [R22+0xc00] ;  /* 0x000c000016039984 */ /* 0x000e220000000800 */
[----:B------:R-:W2:Y:S01]  /*99b0*/  @!P1 LDC.64 R24, c[0x0][0x3b0] ;  /* 0x0000ec00ff189b82 */ /* 0x000ea20000000a00 */
[----:B-1----:R-:W-:-:S05]  /*99c0*/  @!P1 IADD3 R4, P0, PT, R4, R2, RZ ;  /* 0x0000000204049210 */ /* 0x002fca0007f1e0ff */
[----:B------:R-:W-:Y:S01]  /*99d0*/  @!P1 IMAD.X R5, RZ, RZ, R5, P0 ;  /* 0x000000ffff059224 */ /* 0x000fe200000e0605 */
[----:B--2---:R-:W-:-:S04]  /*99e0*/  @!P1 LEA R24, P0, R4, R24, 0x2 ;  /* 0x0000001804189211 */ /* 0x004fc800078010ff */
[----:B------:R-:W-:-:S05]  /*99f0*/  @!P1 LEA.HI.X R25, R4, R25, R5, 0x2, P0 ;  /* 0x0000001904199211 */ /* 0x000fca00000f1405 */
[----:B0-----:R0:W-:Y:S01]  /*9a00*/  @!P1 STG.E desc[UR6][R24.64+0xc00], R3 ;  /* 0x000c000318009986 */ /* 0x0011e2000c101906 */
[----:B------:R-:W-:-:S03]  /*9a10*/  NOP ;  /* 0x0000000000007918 */ /* 0x000fc60000000000 */
[----:B------:R-:W1:Y:S01]  /*9a20*/  LDS.64 R4, [R26+0x6600] ;  /* 0x006600001a047984 */ /* 0x000e620000000a00 */
[----:B------:R-:W-:Y:S02]  /*9a30*/  ISETP.GE.AND P1, PT, R18, R23, PT ;  /* 0x000000171200720c */ /* 0x000fe40003f26270 */
[----:B0-----:R-:W-:Y:S01]  /*9a40*/  LEA R24, R16, UR4, 0x3 ;  /* 0x0000000410187c11 */ /* 0x001fe2000f8e18ff */
[----:B------:R-:W-:-:S10]  /*9a50*/  VIADD R16, R2, 0x780 ;  /* 0x0000078002107836 */ /* 0x000fd40000000000 */
        /* <DEDUP_REMOVED lines=33> */
[----:B0-----:R-:W-:-:S11]  /*9c70*/  LOP3.LUT R16, R2, 0xc00, RZ, 0xfc, !PT ;  /* 0x00000c0002107812 */ /* 0x001fd600078efcff */
        /* <DEDUP_REMOVED lines=87> */
[----:B0-----:R-:W-:Y:S01]  /*a1f0*/  @!P1 STG.E desc[UR6][R8.64+0x4e00], R15 ;  /* 0x004e000f08009986 */ /* 0x001fe2000c101906 */
[----:B------:R-:W-:-:S03]  /*a200*/  NOP ;  /* 0x0000000000007918 */ /* 0x000fc60000000000 */
[----:B------:R-:W0:Y:S01]  /*a210*/  LDS.64 R4, [R7+0x6600] ;  /* 0x0066000007047984 */ /* 0x000e220000000a00 */
[----:B------:R-:W-:-:S13]  /*a220*/  ISETP.GE.AND P1, PT, R10, R23, PT ;  /* 0x000000170a00720c */ /* 0x000fda0003f26270 */
[----:B------:R-:W1:Y:S01]  /*a230*/  @!P1 LDS R3, [R22+0x5400] ;  /* 0x0054000016039984 */ /* 0x000e620000000800 */
[----:B------:R-:W2:Y:S01]  /*a240*/  @!P1 LDC.64 R10, c[0x0][0x3b0] ;  /* 0x0000ec00ff0a9b82 */ /* 0x000ea20000000a00 */
[----:B0-----:R-:W-:-:S05]  /*a250*/  @!P1 IADD3 R4, P0, PT, R4, R2, RZ ;  /* 0x0000000204049210 */ /* 0x001fca0007f1e0ff */
[----:B------:R-:W-:Y:S01]  /*a260*/  @!P1 IMAD.X R5, RZ, RZ, R5, P0 ;  /* 0x000000ffff059224 */ /* 0x000fe200000e0605 */
[----:B--2---:R-:W-:-:S04]  /*a270*/  @!P1 LEA R10, P0, R4, R10, 0x2 ;  /* 0x0000000a040a9211 */ /* 0x004fc800078010ff */
[----:B------:R-:W-:-:S05]  /*a280*/  @!P1 LEA.HI.X R11, R4, R11, R5, 0x2, P0 ;  /* 0x0000000b040b9211 */ /* 0x000fca00000f1405 */
[----:B-1----:R-:W-:Y:S01]  /*a290*/  @!P1 STG.E desc[UR6][R10.64+0x5400], R3 ;  /* 0x005400030a009986 */ /* 0x002fe2000c101906 */
        /* <DEDUP_REMOVED lines=8> */
[----:B------:R-:W-:Y:S02]  /*a320*/  @!P1 LEA.HI.X R7, R4, R7, R5, 0x2, P0 ;  /* 0x0000000704079211 */ /* 0x000fe400000f1405 */
[----:B------:R-:W-:Y:S02]  /*a330*/  LEA R5, R0, UR4, 0x3 ;  /* 0x0000000400057c11 */ /* 0x000fe4000f8e18ff */
[----:B------:R-:W-:Y:S01]  /*a340*/  LOP3.LUT R0, R2, 0x1800, RZ, 0xfc, !PT ;  /* 0x0000180002007812 */ /* 0x000fe200078efcff */
[----:B-1----:R-:W-:Y:S01]  /*a350*/  @!P1 STG.E desc[UR6][R6.64+0x5a00], R9 ;  /* 0x005a000906009986 */ /* 0x002fe2000c101906 */
[----:B------:R-:W-:-:S03]  /*a360*/  NOP ;  /* 0x0000000000007918 */ /* 0x000fc60000000000 */
[----:B------:R-:W0:Y:S01]  /*a370*/  LDS.64 R4, [R5+0x6600] ;  /* 0x0066000005047984 */ /* 0x000e220000000a00 */
[----:B------:R-:W-:-:S13]  /*a380*/  ISETP.GE.AND P1, PT, R0, R23, PT ;  /* 0x000000170000720c */ /* 0x000fda0003f26270 */
[----:B------:R-:W1:Y:S01]  /*a390*/  @!P1 LDS R11, [R22+0x6000] ;  /* 0x00600000160b9984 */ /* 0x000e620000000800 */
[----:B------:R-:W2:Y:S01]  /*a3a0*/  @!P1 LDC.64 R12, c[0x0][0x3b0] ;  /* 0x0000ec00ff0c9b82 */ /* 0x000ea20000000a00 */
[----:B0-----:R-:W-:-:S05]  /*a3b0*/  IADD3 R0, P0, PT, R4, R2, RZ ;  /* 0x0000000204007210 */ /* 0x001fca0007f1e0ff */
[----:B------:R-:W-:Y:S01]  /*a3c0*/  IMAD.X R4, RZ, RZ, R5, P0 ;  /* 0x000000ffff047224 */ /* 0x000fe200000e0605 */
[----:B--2---:R-:W-:-:S04]  /*a3d0*/  @!P1 LEA R2, P0, R0, R12, 0x2 ;  /* 0x0000000c00029211 */ /* 0x004fc800078010ff */
[----:B------:R-:W-:-:S05]  /*a3e0*/  @!P1 LEA.HI.X R3, R0, R13, R4, 0x2, P0 ;  /* 0x0000000d00039211 */ /* 0x000fca00000f1404 */
[----:B-1----:R-:W-:Y:S01]  /*a3f0*/  @!P1 STG.E desc[UR6][R2.64+0x6000], R11 ;  /* 0x0060000b02009986 */ /* 0x002fe2000c101906 */
[----:B------:R-:W-:Y:S01]  /*a400*/  NOP ;  /* 0x0000000000007918 */ /* 0x000fe20000000000 */
[----:B------:R-:W-:Y:S05]  /*a410*/  EXIT ;  /* 0x000000000000794d */ /* 0x000fea0003800000 */
.L_x_460:
[----:B------:R-:W-:Y:S02]  /*a420*/  IMAD.MOV.U32 R58, RZ, RZ, R39 ;  /* 0x000000ffff3a7224 */ /* 0x000fe400078e0027 */
[----:B------:R-:W-:Y:S02]  /*a430*/  IMAD.MOV.U32 R49, RZ, RZ, 0x1 ;  /* 0x00000001ff317424 */ /* 0x000fe400078e00ff */
[----:B------:R-:W-:Y:S02]  /*a440*/  IMAD.MOV.U32 R60, RZ, RZ, RZ ;  /* 0x000000ffff3c7224 */ /* 0x000fe400078e00ff */
[----:B------:R-:W-:-:S07]  /*a450*/  IMAD.MOV.U32 R47, RZ, RZ, -0x1 ;  /* 0xffffffffff2f7424 */ /* 0x000fce00078e00ff */
[----:B------:R-:W-:Y:S05]  /*a460*/  WARPSYNC.COLLECTIVE R47, `(.L_x_545) ;  /* 0x000000002f087348 */ /* 0x000fea0003c00000 */
[----:B------:R0:W1:Y:S02]  /*a470*/  SHFL.UP P0, R46, R58, R49, R60 ;  /* 0x040000313a2e7389 */ /* 0x000064000000003c */
[----:B01----:R-:W-:Y:S05]  /*a480*/  ENDCOLLECTIVE ;  /* 0x000000000000791b */ /* 0x003fea0003800000 */
.L_x_545:
[----:B------:R-:W-:Y:S02]  /*a490*/  IMAD.MOV.U32 R49, RZ, RZ, 0x2 ;  /* 0x00000002ff317424 */ /* 0x000fe400078e00ff */
[----:B------:R-:W-:-:S04]  /*a4a0*/  IMAD.MOV.U32 R40, RZ, RZ, R46 ;  /* 0x000000ffff287224 */ /* 0x000fc800078e002e */
[----:B------:R-:W-:-:S04]  /*a4b0*/  @P0 IMAD.IADD R40, R39, 0x1, R40 ;  /* 0x0000000127280824 */ /* 0x000fc800078e0228 */
[----:B------:R-:W-:-:S07]  /*a4c0*/  IMAD.MOV.U32 R58, RZ, RZ, R40 ;  /* 0x000000ffff3a7224 */ /* 0x000fce00078e0028 */
[----:B------:R-:W-:Y:S05]  /*a4d0*/  WARPSYNC.COLLECTIVE R47, `(.L_x_546) ;  /* 0x000000002f087348 */ /* 0x000fea0003c00000 */
[----:B------:R0:W1:Y:S02]  /*a4e0*/  SHFL.UP P0, R46, R58, R49, R60 ;  /* 0x040000313a2e7389 */ /* 0x000064000000003c */
[----:B01----:R-:W-:Y:S05]  /*a4f0*/  ENDCOLLECTIVE ;  /* 0x000000000000791b */ /* 0x003fea0003800000 */
.L_x_546:
[----:B------:R-:W-:Y:S02]  /*a500*/  IMAD.MOV.U32 R49, RZ, RZ, 0x4 ;  /* 0x00000004ff317424 */ /* 0x000fe400078e00ff */
[----:B------:R-:W-:-:S04]  /*a510*/  IMAD.MOV.U32 R43, RZ, RZ, R46 ;  /* 0x000000ffff2b7224 */ /* 0x000fc800078e002e */
[----:B------:R-:W-:-:S04]  /*a520*/  @P0 IMAD.IADD R43, R40, 0x1, R43 ;  /* 0x00000001282b0824 */ /* 0x000fc800078e022b */
[----:B------:R-:W-:-:S07]  /*a530*/  IMAD.MOV.U32 R58, RZ, RZ, R43 ;  /* 0x000000ffff3a7224 */ /* 0x000fce00078e002b */
[----:B------:R-:W-:Y:S05]  /*a540*/  WARPSYNC.COLLECTIVE R47, `(.L_x_547) ;  /* 0x000000002f087348 */ /* 0x000fea0003c00000 */
[----:B------:R0:W1:Y:S02]  /*a550*/  SHFL.UP P0, R46, R58, R49, R60 ;  /* 0x040000313a2e7389 */ /* 0x000064000000003c */
[----:B01----:R-:W-:Y:S05]  /*a560*/  ENDCOLLECTIVE ;  /* 0x000000000000791b */ /* 0x003fea0003800000 */
.L_x_547:
[----:B------:R-:W-:Y:S02]  /*a570*/  IMAD.MOV.U32 R49, RZ, RZ, 0x8 ;  /* 0x00000008ff317424 */ /* 0x000fe400078e00ff */
[----:B------:R-:W-:-:S04]  /*a580*/  IMAD.MOV.U32 R44, RZ, RZ, R46 ;  /* 0x000000ffff2c7224 */ /* 0x000fc800078e002e */
[----:B------:R-:W-:-:S04]  /*a590*/  @P0 IMAD.IADD R44, R43, 0x1, R44 ;  /* 0x000000012b2c0824 */ /* 0x000fc800078e022c */
[----:B------:R-:W-:-:S07]  /*a5a0*/  IMAD.MOV.U32 R58, RZ, RZ, R44 ;  /* 0x000000ffff3a7224 */ /* 0x000fce00078e002c */
[----:B------:R-:W-:Y:S05]  /*a5b0*/  WARPSYNC.COLLECTIVE R47, `(.L_x_548) ;  /* 0x000000002f087348 */ /* 0x000fea0003c00000 */
[----:B------:R0:W1:Y:S02]  /*a5c0*/  SHFL.UP P0, R46, R58, R49, R60 ;  /* 0x040000313a2e7389 */ /* 0x000064000000003c */
[----:B01----:R-:W-:Y:S05]  /*a5d0*/  ENDCOLLECTIVE ;  /* 0x000000000000791b */ /* 0x003fea0003800000 */
.L_x_548:
[----:B------:R-:W-:Y:S02]  /*a5e0*/  IMAD.MOV.U32 R49, RZ, RZ, 0x10 ;  /* 0x00000010ff317424 */ /* 0x000fe400078e00ff */
[----:B------:R-:W-:-:S04]  /*a5f0*/  IMAD.MOV.U32 R45, RZ, RZ, R46 ;  /* 0x000000ffff2d7224 */ /* 0x000fc800078e002e */
[----:B------:R-:W-:-:S04]  /*a600*/  @P0 IMAD.IADD R45, R44, 0x1, R45 ;  /* 0x000000012c2d0824 */ /* 0x000fc800078e022d */
[----:B------:R-:W-:-:S07]  /*a610*/  IMAD.MOV.U32 R58, RZ, RZ, R45 ;  /* 0x000000ffff3a7224 */ /* 0x000fce00078e002d */
[----:B------:R-:W-:Y:S05]  /*a620*/  WARPSYNC.COLLECTIVE R47, `(.L_x_549) ;  /* 0x000000002f087348 */ /* 0x000fea0003c00000 */
[----:B------:R0:W1:Y:S02]  /*a630*/  SHFL.UP P0, R46, R58, R49, R60 ;  /* 0x040000313a2e7389 */ /* 0x000064000000003c */
[----:B01----:R-:W-:Y:S05]  /*a640*/  ENDCOLLECTIVE ;  /* 0x000000000000791b */ /* 0x003fea0003800000 */
.L_x_549:
[----:B------:R-:W-:Y:S05]  /*a650*/  BRA `(.L_x_550) ;  /* 0xffffff8400407947 */ /* 0x000fea000383ffff */
.L_x_551:
        /* <DEDUP_REMOVED lines=10> */
.L_x_14331:


//--------------------- .text._ZN3cub18CUB_300001_SM_10006detail10radix_sort30DeviceRadixSortHistogramKernelINS1_5radix10policy_hubIiiyE10Policy1000ELNS0_9SortOrderE1EiyNS1_21identity_decomposer_tEEEvPT2_PKT1_SA_iiT3_ --------------------------
	.section	.text._ZN3cub18CUB_300001_SM_10006detail10radix_sort30DeviceRadixSortHistogramKernelINS1_5radix10policy_hubIiiyE10Policy1000ELNS0_9SortOrderE1EiyNS1_21identity_decomposer_tEEEvPT2_PKT1_SA_iiT3_,"ax",@progbits
	.align	128
        .global         _ZN3cub18CUB_300001_SM_10006detail10radix_sort30DeviceRadixSortHistogramKernelINS1_5radix10policy_hubIiiyE10Policy1000ELNS0_9SortOrderE1EiyNS1_21identity_decomposer_tEEEvPT2_PKT1_SA_iiT3_
        .type           _ZN3cub18CUB_300001_SM_10006detail10radix_sort30DeviceRadixSortHistogramKernelINS1_5radix10policy_hubIiiyE10Policy1000ELNS0_9SortOrderE1EiyNS1_21identity_decomposer_tEEEvPT2_PKT1_SA_iiT3_,@function
        .size           _ZN3cub18CUB_300001_SM_10006detail10radix_sort30DeviceRadixSortHistogramKernelINS1_5radix10policy_hubIiiyE10Policy1000ELNS0_9SortOrderE1EiyNS1_21identity_decomposer_tEEEvPT2_PKT1_SA_iiT3_,(.L_x_14332 - _ZN3cub18CUB_300001_SM_10006detail10radix_sort30DeviceRadixSortHistogramKernelINS1_5radix10policy_hubIiiyE10Policy1000ELNS0_9SortOrderE1EiyNS1_21identity_decomposer_tEEEvPT2_PKT1_SA_iiT3_)
        .other          _ZN3cub18CUB_300001_SM_10006detail10radix_sort30DeviceRadixSortHistogramKernelINS1_5radix10policy_hubIiiyE10Policy1000ELNS0_9SortOrderE1EiyNS1_21identity_decomposer_tEEEvPT2_PKT1_SA_iiT3_,@"STO_CUDA_ENTRY STV_DEFAULT"
_ZN3cub18CUB_300001_SM_10006detail10radix_sort30DeviceRadixSortHistogramKernelINS1_5radix10policy_hubIiiyE10Policy1000ELNS0_9SortOrderE1EiyNS1_21identity_decomposer_tEEEvPT2_PKT1_SA_iiT3_:
.text._ZN3cub18CUB_300001_SM_10006detail10radix_sort30DeviceRadixSortHistogramKernelINS1_5radix10policy_hubIiiyE10Policy1000ELNS0_9SortOrderE1EiyNS1_21identity_decomposer_tEEEvPT2_PKT1_SA_iiT3_:
        /* <DEDUP_REMOVED lines=42> */
.L_x_635:
        /* <DEDUP_REMOVED lines=9> */
.L_x_555:
        /* <DEDUP_REMOVED lines=21> */
.L_x_554:
        /* <DEDUP_REMOVED lines=19> */
.L_x_557:
        /* <DEDUP_REMOVED lines=18> */
.L_x_556:
[----:B------:R-:W-:-:S13]  /*06d0*/  ISETP.GT.U32.AND P2, PT, R4, 0x7f, PT ;  /* 0x0000007f0400780c */ /* 0x000fda0003f44070 */
[----:B------:R-:W-:Y:S05]  /*06e0*/  @P2 BRA `(.L_x_553) ;  /* 0x0000000000e02947 */ /* 0x000fea0003800000 */
[----:B--23--:R-:W-:Y:S01]  /*06f0*/  HFMA2 R3, -RZ, RZ, 0, 0 ;  /* 0x00000000ff037431 */ /* 0x00cfe200000001ff */
[----:B------:R-:W-:Y:S06]  /*0700*/  @!P1 BRA `(.L_x_558) ;  /* 0x0000000000589947 */ /* 0x000fec0003800000 */
[----:B------:R-:W-:-:S07]  /*0710*/  IMAD.MOV.U32 R3, RZ, RZ, RZ ;  /* 0x000000ffff037224 */ /* 0x000fce00078e00ff */
.L_x_559:
        /* <DEDUP_REMOVED lines=21> */
.L_x_558:
        /* <DEDUP_REMOVED lines=14> */
.L_x_560:
        /* <DEDUP_REMOVED lines=18> */
.L_x_553:
[----:B------:R-:W-:Y:S05]  /*0a70*/  BSYNC.RECONVERGENT B0 ;  /* 0x0000000000007941 */ /* 0x000fea0003800200 */
.L_x_552:
        /* <DEDUP_REMOVED lines=16> */
.L_x_566:
        /* <DEDUP_REMOVED lines=36> */
.L_x_562:
        /* <DEDUP_REMOVED lines=67> */
.L_x_563:
        /* <DEDUP_REMOVED lines=24> */
.L_x_565:
        /* <DEDUP_REMOVED lines=73> */
.L_x_564:
[----:B------:R-:W-:Y:S05]  /*1800*/  BRA.U !UP0, `(.L_x_566) ;  /* 0xfffffff108dc7547 */ /* 0x000fea000b83ffff */
.L_x_561:
        /* <DEDUP_REMOVED lines=9> */
.L_x_586:
        /* <DEDUP_REMOVED lines=16> */
.L_x_571:
[----:B------:R-:W-:Y:S05]  /*19a0*/  BSYNC.RECONVERGENT B1 ;  /* 0x0000000000017941 */ /* 0x000fea0003800200 */
.L_x_570:
        /* <DEDUP_REMOVED lines=15> */
.L_x_573:
[----:B------:R-:W-:Y:S05]  /*1aa0*/  BSYNC.RECONVERGENT B1 ;  /* 0x0000000000017941 */ /* 0x000fea0003800200 */
.L_x_572:
[----:B------:R-:W-:Y:S04]  /*1ab0*/  BSSY.RECONVERGENT B1, `(.L_x_574) ;  /* 0x0000007000017945 */ /* 0x000fe80003800200 */
[----:B------:R-:W-:Y:S05]  /*1ac0*/  @!P0 BRA `(.L_x_575) ;  /* 0x0000000000148947 */ /* 0x000fea0003800000 */
[----:B01----:R-:W-:Y:S02]  /*1ad0*/  IMAD R17, R5, 0x100, R4 ;  /* 0x0000010005117824 */ /* 0x003fe400078e0204 */
[----:B------:R-:W-:-:S03]  /*1ae0*/  IMAD.MOV.U32 R23, RZ, RZ, RZ ;  /* 0x000000ffff177224 */ /* 0x000fc600078e00ff */
[----:B------:R-:W-:-:S05]  /*1af0*/  IADD3 R17, PT, PT, R17, 0x200, RZ ;  /* 0x0000020011117810 */ /* 0x000fca0007ffe0ff */
[----:B------:R-:W-:-:S05]  /*1b00*/  IMAD.WIDE.U32 R16, R17, 0x8, R2 ;  /* 0x0000000811107825 */ /* 0x000fca00078e0002 */
[----:B------:R2:W-:Y:S02]  /*1b10*/  REDG.E.ADD.64.STRONG.GPU desc[UR20][R16.64], R22 ;  /* 0x000000161000798e */ /* 0x0005e4000c12e514 */
.L_x_575:
[----:B------:R-:W-:Y:S05]  /*1b20*/  BSYNC.RECONVERGENT B1 ;  /* 0x0000000000017941 */ /* 0x000fea0003800200 */
.L_x_574:
[----:B------:R-:W-:Y:S04]  /*1b30*/  BSSY.RECONVERGENT B1, `(.L_x_576) ;  /* 0x0000007000017945 */ /* 0x000fe80003800200 */
[----:B------:R-:W-:Y:S05]  /*1b40*/  @!P1 BRA `(.L_x_577) ;  /* 0x0000000000149947 */ /* 0x000fea0003800000 */
[----:B012---:R-:W-:Y:S02]  /*1b50*/  IMAD R17, R5, 0x100, R4 ;  /* 0x0000010005117824 */ /* 0x007fe400078e0204 */
[----:B------:R-:W-:Y:S02]  /*1b60*/  IMAD.MOV.U32 R15, RZ, RZ, RZ ;  /* 0x000000ffff0f7224 */ /* 0x000fe400078e00ff */
[----:B------:R-:W-:-:S04]  /*1b70*/  VIADD R17, R17, 0x300 ;  /* 0x0000030011117836 */ /* 0x000fc80000000000 */
[----:B------:R-:W-:-:S05]  /*1b80*/  IMAD.WIDE.U32 R16, R17, 0x8, R2 ;  /* 0x0000000811107825 */ /* 0x000fca00078e0002 */
[----:B------:R3:W-:Y:S02]  /*1b90*/  REDG.E.ADD.64.STRONG.GPU desc[UR20][R16.64], R14 ;  /* 0x0000000e1000798e */ /* 0x0007e4000c12e514 */
.L_x_577:
[----:B------:R-:W-:Y:S05]  /*1ba0*/  BSYNC.RECONVERGENT B1 ;  /* 0x0000000000017941 */ /* 0x000fea0003800200 */
.L_x_576:
[----:B------:R-:W-:Y:S04]  /*1bb0*/  BSSY.RECONVERGENT B1, `(.L_x_578) ;  /* 0x0000007000017945 */ /* 0x000fe80003800200 */
[----:B------:R-:W-:Y:S05]  /*1bc0*/  @!P2 BRA `(.L_x_579) ;  /* 0x000000000014a947 */ /* 0x000fea0003800000 */
[----:B---3--:R-:W-:Y:S02]  /*1bd0*/  IMAD R15, R5, 0x100, R4 ;  /* 0x00000100050f7824 */ /* 0x008fe400078e0204 */
[----:B------:R-:W-:Y:S02]  /*1be0*/  HFMA2 R13, -RZ, RZ, 0, 0 ;  /* 0x00000000ff0d7431 */ /* 0x000fe400000001ff */
[----:B------:R-:W-:-:S04]  /*1bf0*/  VIADD R15, R15, 0x400 ;  /* 0x000004000f0f7836 */ /* 0x000fc80000000000 */
[----:B------:R-:W-:-:S05]  /*1c00*/  IMAD.WIDE.U32 R14, R15, 0x8, R2 ;  /* 0x000000080f0e7825 */ /* 0x000fca00078e0002 */
[----:B------:R4:W-:Y:S02]  /*1c10*/  REDG.E.ADD.64.STRONG.GPU desc[UR20][R14.64], R12 ;  /* 0x0000000c0e00798e */ /* 0x0009e4000c12e514 */
.L_x_579:
[----:B------:R-:W-:Y:S05]  /*1c20*/  BSYNC.RECONVERGENT B1 ;  /* 0x0000000000017941 */ /* 0x000fea0003800200 */
.L_x_578:
[----:B------:R-:W-:Y:S04]  /*1c30*/  BSSY.RECONVERGENT B1, `(.L_x_580) ;  /* 0x0000007000017945 */ /* 0x000fe80003800200 */
[----:B------:R-:W-:Y:S05]  /*1c40*/  @!P3 BRA `(.L_x_581) ;  /* 0x000000000014b947 */ /* 0x000fea0003800000 */
[----:B----4-:R-:W-:Y:S02]  /*1c50*/  IMAD R13, R5, 0x100, R4 ;  /* 0x00000100050d7824 */ /* 0x010fe400078e0204 */
[----:B------:R-:W-:Y:S02]  /*1c60*/  IMAD.MOV.U32 R7, RZ, RZ, RZ ;  /* 0x000000ffff077224 */ /* 0x000fe400078e00ff */
[----:B------:R-:W-:-:S04]  /*1c70*/  VIADD R13, R13, 0x500 ;  /* 0x000005000d0d7836 */ /* 0x000fc80000000000 */
[----:B------:R-:W-:-:S05]  /*1c80*/  IMAD.WIDE.U32 R12, R13, 0x8, R2 ;  /* 0x000000080d0c7825 */ /* 0x000fca00078e0002 */
[----:B------:R4:W-:Y:S02]  /*1c90*/  REDG.E.ADD.64.STRONG.GPU desc[UR20][R12.64], R6 ;  /* 0x000000060c00798e */ /* 0x0009e4000c12e514 */
.L_x_581:
[----:B------:R-:W-:Y:S05]  /*1ca0*/  BSYNC.RECONVERGENT B1 ;  /* 0x0000000000017941 */ /* 0x000fea0003800200 */
.L_x_580:
[----:B------:R-:W-:Y:S04]  /*1cb0*/  BSSY.RECONVERGENT B1, `(.L_x_582) ;  /* 0x0000007000017945 */ /* 0x000fe80003800200 */
[----:B------:R-:W-:Y:S05]  /*1cc0*/  @!P4 BRA `(.L_x_583) ;  /* 0x000000000014c947 */ /* 0x000fea0003800000 */
[----:B----4-:R-:W-:Y:S02]  /*1cd0*/  IMAD R7, R5, 0x100, R4 ;  /* 0x0000010005077824 */ /* 0x010fe400078e0204 */
[----:B------:R-:W-:Y:S02]  /*1ce0*/  IMAD.MOV.U32 R9, RZ, RZ, RZ ;  /* 0x000000ffff097224 */ /* 0x000fe400078e00ff */
[----:B------:R-:W-:-:S04]  /*1cf0*/  VIADD R7, R7, 0x600 ;  /* 0x0000060007077836 */ /* 0x000fc80000000000 */
[----:B------:R-:W-:-:S05]  /*1d00*/  IMAD.WIDE.U32 R6, R7, 0x8, R2 ;  /* 0x0000000807067825 */ /* 0x000fca00078e0002 */
[----:B------:R4:W-:Y:S02]  /*1d10*/  REDG.E.ADD.64.STRONG.GPU desc[UR20][R6.64], R8 ;  /* 0x000000080600798e */ /* 0x0009e4000c12e514 */
.L_x_583:
[----:B------:R-:W-:Y:S05]  /*1d20*/  BSYNC.RECONVERGENT B1 ;  /* 0x0000000000017941 */ /* 0x000fea0003800200 */
.L_x_582:
[----:B------:R-:W-:Y:S04]  /*1d30*/  BSSY.RECONVERGENT B1, `(.L_x_584) ;  /* 0x0000007000017945 */ /* 0x000fe80003800200 */
[----:B------:R-:W-:Y:S05]  /*1d40*/  @!P5 BRA `(.L_x_585) ;  /* 0x000000000014d947 */ /* 0x000fea0003800000 */
[----:B----4-:R-:W-:Y:S01]  /*1d50*/  LEA R7, R5, R4, 0x8 ;  /* 0x0000000405077211 */ /* 0x010fe200078e40ff */
[----:B------:R-:W-:-:S04]  /*1d60*/  IMAD.MOV.U32 R11, RZ, RZ, RZ ;  /* 0x000000ffff0b7224 */ /* 0x000fc800078e00ff */
[----:B------:R-:W-:-:S04]  /*1d70*/  VIADD R7, R7, 0x700 ;  /* 0x0000070007077836 */ /* 0x000fc80000000000 */
[----:B------:R-:W-:-:S05]  /*1d80*/  IMAD.WIDE.U32 R6, R7, 0x8, R2 ;  /* 0x0000000807067825 */ /* 0x000fca00078e0002 */
[----:B------:R4:W-:Y:S02]  /*1d90*/  REDG.E.ADD.64.STRONG.GPU desc[UR20][R6.64], R10 ;  /* 0x0000000a0600798e */ /* 0x0009e4000c12e514 */
.L_x_585:
[----:B------:R-:W-:Y:S05]  /*1da0*/  BSYNC.RECONVERGENT B1 ;  /* 0x0000000000017941 */ /* 0x000fea0003800200 */
.L_x_584:
[----:B------:R-:W-:-:S05]  /*1db0*/  VIADD R5, R5, 0x8 ;  /* 0x0000000805057836 */ /* 0x000fca0000000000 */
[----:B------:R-:W-:-:S13]  /*1dc0*/  ISETP.NE.AND P0, PT, R5, UR27, PT ;  /* 0x0000001b05007c0c */ /* 0x000fda000bf05270 */
[----:B------:R-:W-:Y:S05]  /*1dd0*/  @P0 BRA `(.L_x_586) ;  /* 0xfffffff800b00947 */ /* 0x000fea000383ffff */
[----:B------:R-:W-:-:S07]  /*1de0*/  IMAD.U32 R3, RZ, RZ, UR27 ;  /* 0x0000001bff037e24 */ /* 0x000fce000f8e00ff */
.L_x_569:
        /* <DEDUP_REMOVED lines=24> */
.L_x_590:
[----:B------:R-:W-:Y:S05]  /*1f70*/  BSYNC.RECONVERGENT B1 ;  /* 0x0000000000017941 */ /* 0x000fea0003800200 */
.L_x_589:
        /* <DEDUP_REMOVED lines=9> */
.L_x_592:
[----:B------:R-:W-:Y:S05]  /*2010*/  BSYNC.RECONVERGENT B1 ;  /* 0x0000000000017941 */ /* 0x000fea0003800200 */
.L_x_591:
        /* <DEDUP_REMOVED lines=8> */
.L_x_594:
[----:B------:R-:W-:Y:S05]  /*20a0*/  BSYNC.RECONVERGENT B1 ;  /* 0x0000000000017941 */ /* 0x000fea0003800200 */
.L_x_593:
        /* <DEDUP_REMOVED lines=9> */
.L_x_596:
[----:B------:R-:W-:Y:S05]  /*2140*/  BSYNC.RECONVERGENT B1 ;  /* 0x0000000000017941 */ /* 0x000fea0003800200 */
.L_x_595:
[----:B------:R-:W-:-:S07]  /*2150*/  VIADD R3, R3, 0x4 ;  /* 0x0000000403037836 */ /* 0x000fce0000000000 */
.L_x_588:
        /* <DEDUP_REMOVED lines=18> */
.L_x_600:
[----:B------:R-:W-:Y:S05]  /*2280*/  BSYNC.RECONVERGENT B2 ;  /* 0x0000000000027941 */ /* 0x000fea0003800200 */
.L_x_599:
        /* <DEDUP_REMOVED lines=9> */
.L_x_602:
[----:B------:R-:W-:Y:S05]  /*2320*/  BSYNC.RECONVERGENT B2 ;  /* 0x0000000000027941 */ /* 0x000fea0003800200 */
.L_x_601:
[----:B------:R-:W-:-:S07]  /*2330*/  VIADD R3, R3, 0x2 ;  /* 0x0000000203037836 */ /* 0x000fce0000000000 */
.L_x_598:
        /* <DEDUP_REMOVED lines=12> */
.L_x_597:
[----:B------:R-:W-:Y:S05]  /*2400*/  BSYNC.RECONVERGENT B1 ;  /* 0x0000000000017941 */ /* 0x000fea0003800200 */
.L_x_587:
[----:B------:R-:W-:-:S13]  /*2410*/  ISETP.GT.U32.AND P0, PT, R4, 0x7f, PT ;  /* 0x0000007f0400780c */ /* 0x000fda0003f04070 */
[----:B------:R-:W-:Y:S05]  /*2420*/  @P0 BRA `(.L_x_568) ;  /* 0x0000000800900947 */ /* 0x000fea0003800000 */
[----:B------:R-:W-:Y:S01]  /*2430*/  UISETP.GE.U32.AND UP0, UPT, UR22, 0x7, UPT ;  /* 0x000000071600788c */ /* 0x000fe2000bf06070 */
[----:B0-----:R-:W-:-:S08]  /*2440*/  IMAD.MOV.U32 R3, RZ, RZ, RZ ;  /* 0x000000ffff037224 */ /* 0x001fd000078e00ff */
[----:B------:R-:W-:Y:S05]  /*2450*/  BRA.U !UP0, `(.L_x_603) ;  /* 0x0000000508147547 */ /* 0x000fea000b800000 */
[----:B------:R-:W0:Y:S01]  /*2460*/  LDC.64 R2, c[0x0][0x380] ;  /* 0x0000e000ff027b82 */ /* 0x000e220000000a00 */
[----:B------:R-:W-:-:S07]  /*2470*/  IMAD.MOV.U32 R9, RZ, RZ, RZ ;  /* 0x000000ffff097224 */ /* 0x000fce00078e00ff */
.L_x_620:
        /* <DEDUP_REMOVED lines=18> */
.L_x_605:
[----:B------:R-:W-:Y:S05]  /*25a0*/  BSYNC.RECONVERGENT B1 ;  /* 0x0000000000017941 */ /* 0x000fea0003800200 */
.L_x_604:
[----:B------:R-:W-:Y:S04]  /*25b0*/  BSSY.RECONVERGENT B1, `(.L_x_606) ;  /* 0x0000005000017945 */ /* 0x000fe80003800200 */
[----:B------:R-:W-:Y:S05]  /*25c0*/  @!P1 BRA `(.L_x_607) ;  /* 0x00000000000c9947 */ /* 0x000fea0003800000 */
[----:B0-----:R-:W-:Y:S02]  /*25d0*/  IMAD.MOV.U32 R14, RZ, RZ, R13 ;  /* 0x000000ffff0e7224 */ /* 0x001fe400078e000d */
[----:B------:R-:W-:-:S05]  /*25e0*/  IMAD.MOV.U32 R15, RZ, RZ, RZ ;  /* 0x000000ffff0f7224 */ /* 0x000fca00078e00ff */
[----:B------:R1:W-:Y:S02]  /*25f0*/  REDG.E.ADD.64.STRONG.GPU desc[UR20][R6.64+0xc00], R14 ;  /* 0x000c000e0600798e */ /* 0x0003e4000c12e514 */
.L_x_607:
[----:B------:R-:W-:Y:S05]  /*2600*/  BSYNC.RECONVERGENT B1 ;  /* 0x0000000000017941 */ /* 0x000fea0003800200 */
.L_x_606:
        /* <DEDUP_REMOVED lines=12> */
.L_x_609:
[----:B------:R-:W-:Y:S05]  /*26d0*/  BSYNC.RECONVERGENT B1 ;  /* 0x0000000000017941 */ /* 0x000fea0003800200 */
.L_x_608:
[----:B------:R-:W-:Y:S04]  /*26e0*/  BSSY.RECONVERGENT B1, `(.L_x_610) ;  /* 0x0000005000017945 */ /* 0x000fe80003800200 */
[----:B------:R-:W-:Y:S05]  /*26f0*/  @!P1 BRA `(.L_x_611) ;  /* 0x00000000000c9947 */ /* 0x000fea0003800000 */
[----:B012---:R-:W-:Y:S02]  /*2700*/  IMAD.MOV.U32 R14, RZ, RZ, R18 ;  /* 0x000000ffff0e7224 */ /* 0x007fe400078e0012 */
[----:B------:R-:W-:-:S05]  /*2710*/  IMAD.MOV.U32 R15, RZ, RZ, RZ ;  /* 0x000000ffff0f7224 */ /* 0x000fca00078e00ff */
[----:B------:R3:W-:Y:S02]  /*2720*/  REDG.E.ADD.64.STRONG.GPU desc[UR20][R6.64+0x1c00], R14 ;  /* 0x001c000e0600798e */ /* 0x0007e4000c12e514 */
.L_x_611:
[----:B------:R-:W-:Y:S05]  /*2730*/  BSYNC.RECONVERGENT B1 ;  /* 0x0000000000017941 */ /* 0x000fea0003800200 */
.L_x_610:
[----:B------:R-:W-:Y:S04]  /*2740*/  BSSY.RECONVERGENT B1, `(.L_x_612) ;  /* 0x0000005000017945 */ /* 0x000fe80003800200 */
[----:B------:R-:W-:Y:S05]  /*2750*/  @!P2 BRA `(.L_x_613) ;  /* 0x00000000000ca947 */ /* 0x000fea0003800000 */
[----:B0123--:R-:W-:Y:S01]  /*2760*/  MOV R14, R19 ;  /* 0x00000013000e7202 */ /* 0x00ffe20000000f00 */
[----:B------:R-:W-:-:S05]  /*2770*/  IMAD.MOV.U32 R15, RZ, RZ, RZ ;  /* 0x000000ffff0f7224 */ /* 0x000fca00078e00ff */
[----:B------:R4:W-:Y:S02]  /*2780*/  REDG.E.ADD.64.STRONG.GPU desc[UR20][R6.64+0x2400], R14 ;  /* 0x0024000e0600798e */ /* 0x0009e4000c12e514 */
.L_x_613:
[----:B------:R-:W-:Y:S05]  /*2790*/  BSYNC.RECONVERGENT B1 ;  /* 0x0000000000017941 */ /* 0x000fea0003800200 */
.L_x_612:
[----:B------:R-:W-:Y:S04]  /*27a0*/  BSSY.RECONVERGENT B1, `(.L_x_614) ;  /* 0x0000004000017945 */ /* 0x000fe80003800200 */
[----:B------:R-:W-:Y:S05]  /*27b0*/  @!P3 BRA `(.L_x_615) ;  /* 0x000000000008b947 */ /* 0x000fea0003800000 */
[----:B------:R-:W-:-:S05]  /*27c0*/  IMAD.MOV.U32 R17, RZ, RZ, RZ ;  /* 0x000000ffff117224 */ /* 0x000fca00078e00ff */
[----:B------:R0:W-:Y:S02]  /*27d0*/  REDG.E.ADD.64.STRONG.GPU desc[UR20][R6.64+0x2c00], R16 ;  /* 0x002c00100600798e */ /* 0x0001e4000c12e514 */
.L_x_615:
[----:B------:R-:W-:Y:S05]  /*27e0*/  BSYNC.RECONVERGENT B1 ;  /* 0x0000000000017941 */ /* 0x000fea0003800200 */
.L_x_614:
[----:B------:R-:W-:Y:S04]  /*27f0*/  BSSY.RECONVERGENT B1, `(.L_x_616) ;  /* 0x0000004000017945 */ /* 0x000fe80003800200 */
[----:B------:R-:W-:Y:S05]  /*2800*/  @!P4 BRA `(.L_x_617) ;  /* 0x000000000008c947 */ /* 0x000fea0003800000 */
[----:B------:R-:W-:-:S05]  /*2810*/  IMAD.MOV.U32 R13, RZ, RZ, RZ ;  /* 0x000000ffff0d7224 */ /* 0x000fca00078e00ff */
[----:B------:R0:W-:Y:S02]  /*2820*/  REDG.E.ADD.64.STRONG.GPU desc[UR20][R6.64+0x3400], R12 ;  /* 0x0034000c0600798e */ /* 0x0001e4000c12e514 */
.L_x_617:
[----:B------:R-:W-:Y:S05]  /*2830*/  BSYNC.RECONVERGENT B1 ;  /* 0x0000000000017941 */ /* 0x000fea0003800200 */
.L_x_616:
[----:B------:R-:W-:Y:S04]  /*2840*/  BSSY.RECONVERGENT B1, `(.L_x_618) ;  /* 0x0000004000017945 */ /* 0x000fe80003800200 */
[----:B------:R-:W-:Y:S05]  /*2850*/  @!P5 BRA `(.L_x_619) ;  /* 0x000000000008d947 */ /* 0x000fea0003800000 */
[----:B------:R-:W-:-:S05]  /*2860*/  IMAD.MOV.U32 R11, RZ, RZ, RZ ;  /* 0x000000ffff0b7224 */ /* 0x000fca00078e00ff */
[----:B------:R0:W-:Y:S02]  /*2870*/  REDG.E.ADD.64.STRONG.GPU desc[UR20][R6.64+0x3c00], R10 ;  /* 0x003c000a0600798e */ /* 0x0001e4000c12e514 */
.L_x_619:
[----:B------:R-:W-:Y:S05]  /*2880*/  BSYNC.RECONVERGENT B1 ;  /* 0x0000000000017941 */ /* 0x000fea0003800200 */
.L_x_618:
[----:B------:R-:W-:Y:S05]  /*2890*/  @P0 BRA `(.L_x_620) ;  /* 0xfffffff800f80947 */ /* 0x000fea000383ffff */
[----:B------:R-:W-:-:S07]  /*28a0*/  IMAD.U32 R3, RZ, RZ, UR27 ;  /* 0x0000001bff037e24 */ /* 0x000fce000f8e00ff */
.L_x_603:
        /* <DEDUP_REMOVED lines=20> */
.L_x_623:
[----:B------:R-:W-:Y:S05]  /*29f0*/  BSYNC.RECONVERGENT B1 ;  /* 0x0000000000017941 */ /* 0x000fea0003800200 */
.L_x_622:
        /* <DEDUP_REMOVED lines=9> */
.L_x_625:
[----:B------:R-:W-:Y:S05]  /*2a90*/  BSYNC.RECONVERGENT B1 ;  /* 0x0000000000017941 */ /* 0x000fea0003800200 */
.L_x_624:
        /* <DEDUP_REMOVED lines=8> */
.L_x_627:
[----:B------:R-:W-:Y:S05]  /*2b20*/  BSYNC.RECONVERGENT B1 ;  /* 0x0000000000017941 */ /* 0x000fea0003800200 */
.L_x_626:
        /* <DEDUP_REMOVED lines=9> */
.L_x_629:
[----:B------:R-:W-:Y:S05]  /*2bc0*/  BSYNC.RECONVERGENT B1 ;  /* 0x0000000000017941 */ /* 0x000fea0003800200 */
.L_x_628:
[----:B------:R-:W-:-:S07]  /*2bd0*/  VIADD R3, R3, 0x4 ;  /* 0x0000000403037836 */ /* 0x000fce0000000000 */
.L_x_621:
        /* <DEDUP_REMOVED lines=17> */
.L_x_632:
[----:B------:R-:W-:Y:S05]  /*2cf0*/  BSYNC.RECONVERGENT B1 ;  /* 0x0000000000017941 */ /* 0x000fea0003800200 */
.L_x_631:
        /* <DEDUP_REMOVED lines=9> */
.L_x_634:
[----:B------:R-:W-:Y:S05]  /*2d90*/  BSYNC.RECONVERGENT B1 ;  /* 0x0000000000017941 */ /* 0x000fea0003800200 */
.L_x_633:
[----:B------:R-:W-:-:S07]  /*2da0*/  VIADD R3, R3, 0x2 ;  /* 0x0000000203037836 */ /* 0x000fce0000000000 */
.L_x_630:
        /* <DEDUP_REMOVED lines=12> */
.L_x_568:
[----:B------:R-:W-:Y:S05]  /*2e70*/  BSYNC.RECONVERGENT B0 ;  /* 0x0000000000007941 */ /* 0x000fea0003800200 */
.L_x_567:
[----:B------:R-:W-:Y:S01]  /*2e80*/  BAR.SYNC.DEFER_BLOCKING 0x0 ;  /* 0x0000000000007b1d */ /* 0x000fe20000010000 */
[----:B------:R-:W-:-:S04]  /*2e90*/  UIADD3 UR6, UP0, UPT, UR6, 0x1, URZ ;  /* 0x0000000106067890 */ /* 0x000fc8000ff1e0ff */
[----:B------:R-:W-:Y:S02]  /*2ea0*/  UIADD3.X UR7, UPT, UPT, URZ, UR7, URZ, UP0, !UPT ;  /* 0x00000007ff077290 */ /* 0x000fe400087fe4ff */
[----:B------:R-:W-:-:S04]  /*2eb0*/  UISETP.NE.U32.AND UP0, UPT, UR6, UR11, UPT ;  /* 0x0000000b0600728c */ /* 0x000fc8000bf05070 */
[----:B------:R-:W-:-:S09]  /*2ec0*/  UISETP.NE.AND.EX UP0, UPT, UR7, UR12, UPT, UP0 ;  /* 0x0000000c0700728c */ /* 0x000fd2000bf05300 */
[----:B------:R-:W-:Y:S05]  /*2ed0*/  BRA.U UP0, `(.L_x_635) ;  /* 0xffffffd100f07547 */ /* 0x000fea000b83ffff */
[----:B------:R-:W-:Y:S05]  /*2ee0*/  EXIT ;  /* 0x000000000000794d */ /* 0x000fea0003800000 */
.L_x_636:
        /* <DEDUP_REMOVED lines=9> */
.L_x_14332:


//--------------------- .text._ZN3cub18CUB_300001_SM_10006detail10radix_sort31DeviceRadixSortSingleTileKernelINS1_5radix10policy_hubIiiyE10Policy1000ELNS0_9SortOrderE1EiiyNS1_21identity_decomposer_tEEEvPKT1_PSA_PKT2_PSE_T3_iiT4_ --------------------------
	.section	.text._ZN3cub18CUB_300001_SM_10006detail10radix_sort31DeviceRadixSortSingleTileKernelINS1_5radix10policy_hubIiiyE10Policy1000ELNS0_9SortOrderE1EiiyNS1_21identity_decomposer_tEEEvPKT1_PSA_PKT2_PSE_T3_iiT4_,"ax",@progbits
	.align	128
        .global         _ZN3cub18CUB_300001_SM_10006detail10radix_sort31DeviceRadixSortSingleTileKernelINS1_5radix10policy_hubIiiyE10Policy1000ELNS0_9SortOrderE1EiiyNS1_21identity_decomposer_tEEEvPKT1_PSA_PKT2_PSE_T3_iiT4_
        .type           _ZN3cub18CUB_300001_SM_10006detail10radix_sort31DeviceRadixSortSingleTileKernelINS1_5radix10policy_hubIiiyE10Policy1000ELNS0_9SortOrderE1EiiyNS1_21identity_decomposer_tEEEvPKT1_PSA_PKT2_PSE_T3_iiT4_,@function
        .size           _ZN3cub18CUB_300001_SM_10006detail10radix_sort31DeviceRadixSortSingleTileKernelINS1_5radix10policy_hubIiiyE10Policy1000ELNS0_9SortOrderE1EiiyNS1_21identity_decomposer_tEEEvPKT1_PSA_PKT2_PSE_T3_iiT4_,(.L_x_14333 - _ZN3cub18CUB_300001_SM_10006detail10radix_sort31DeviceRadixSortSingleTileKernelINS1_5radix10policy_hubIiiyE10Policy1000ELNS0_9SortOrderE1EiiyNS1_21identity_decomposer_tEEEvPKT1_PSA_PKT2_PSE_T3_iiT4_)
        .other          _ZN3cub18CUB_300001_SM_10006detail10radix_sort31DeviceRadixSortSingleTileKernelINS1_5radix10policy_hubIiiyE10Policy1000ELNS0_9SortOrderE1EiiyNS1_21identity_decomposer_tEEEvPKT1_PSA_PKT2_PSE_T3_iiT4_,@"STO_CUDA_ENTRY STV_DEFAULT"
_ZN3cub18CUB_300001_SM_10006detail10radix_sort31DeviceRadixSortSingleTileKernelINS1_5radix10policy_hubIiiyE10Policy1000ELNS0_9SortOrderE1EiiyNS1_21identity_decomposer_tEEEvPKT1_PSA_PKT2_PSE_T3_iiT4_:
.text._ZN3cub18CUB_300001_SM_10006detail10radix_sort31DeviceRadixSortSingleTileKernelINS1_5radix10policy_hubIiiyE10Policy1000ELNS0_9SortOrderE1EiiyNS1_21identity_decomposer_tEEEvPKT1_PSA_PKT2_PSE_T3_iiT4_:
[----:B------:R-:W-:Y:S01]  /*0000*/  LDC R1, c[0x0][0x37c] ;  /* 0x0000df00ff017b82 */ /* 0x000fe20000000800 */
[----:B------:R-:W0:Y:S01]  /*0010*/  S2R R0, SR_TID.X ;  /* 0x0000000000007919 */ /* 0x000e220000002100 */
[----:B------:R-:W1:Y:S06]  /*0020*/  LDCU UR4, c[0x0][0x3a0] ;  /* 0x00007400ff0477ac */ /* 0x000e6c0008000800 */
[----:B------:R-:W2:Y:S01]  /*0030*/  LDC.64 R6, c[0x0][0x380] ;  /* 0x0000e000ff067b82 */ /* 0x000ea20000000a00 */
[----:B------:R-:W3:Y:S01]  /*0040*/  LDCU.64 UR8, c[0x0][0x358] ;  /* 0x00006b00ff0877ac */ /* 0x000ee20008000a00 */
[----:B------:R-:W4:Y:S01]  /*0050*/  LDCU UR10, c[0x0][0x3ac] ;  /* 0x00007580ff0a77ac */ /* 0x000f220008000800 */
[----:B0-----:R-:W-:-:S04]  /*0060*/  IMAD R9, R0, 0x13, RZ ;  /* 0x0000001300097824 */ /* 0x001fc800078e02ff */
[C---:B------:R-:W-:Y:S01]  /*0070*/  VIADD R4, R9.reuse, 0x1 ;  /* 0x0000000109047836 */ /* 0x040fe20000000000 */
[C---:B-1----:R-:W-:Y:S01]  /*0080*/  ISETP.GE.AND P6, PT, R9.reuse, UR4, PT ;  /* 0x0000000409007c0c */ /* 0x042fe2000bfc6270 */
[C---:B------:R-:W-:Y:S02]  /*0090*/  VIADD R8, R9.reuse, 0x5 ;  /* 0x0000000509087836 */ /* 0x040fe40000000000 */
[C---:B--2---:R-:W-:Y:S01]  /*00a0*/  IMAD.WIDE.U32 R6, R9.reuse, 0x4, R6 ;  /* 0x0000000409067825 */ /* 0x044fe200078e0006 */
[----:B------:R-:W-:Y:S02]  /*00b0*/  ISETP.GE.AND P5, PT, R4, UR4, PT ;  /* 0x0000000404007c0c */ /* 0x000fe4000bfa6270 */
[----:B------:R-:W-:Y:S01]  /*00c0*/  ISETP.GE.AND P1, PT, R8, UR4, PT ;  /* 0x0000000408007c0c */ /* 0x000fe2000bf26270 */
[C---:B------:R-:W-:Y:S01]  /*00d0*/  VIADD R5, R9.reuse, 0x2 ;  /* 0x0000000209057836 */ /* 0x040fe20000000000 */
[----:B------:R-:W-:Y:S01]  /*00e0*/  P2R R46, PR, RZ, 0x20 ;  /* 0x00000020ff2e7803 */ /* 0x000fe20000000000 */
[C---:B------:R-:W-:Y:S01]  /*00f0*/  VIADD R10, R9.reuse, 0x6 ;  /* 0x00000006090a7836 */ /* 0x040fe20000000000 */
[----:B------:R-:W-:Y:S01]  /*0100*/  P2R R49, PR, RZ, 0x2 ;  /* 0x00000002ff317803 */ /* 0x000fe20000000000 */
[----:B------:R-:W-:Y:S01]  /*0110*/  VIADD R4, R9, 0x3 ;  /* 0x0000000309047836 */ /* 0x000fe20000000000 */
[----:B------:R-:W-:Y:S01]  /*0120*/  ISETP.GE.AND P4, PT, R5, UR4, PT ;  /* 0x0000000405007c0c */ /* 0x000fe2000bf86270 */
[C---:B------:R-:W-:Y:S01]  /*0130*/  VIADD R5, R9.reuse, 0x4 ;  /* 0x0000000409057836 */ /* 0x040fe20000000000 */
[----:B------:R-:W-:Y:S01]  /*0140*/  ISETP.GE.AND P0, PT, R10, UR4, PT ;  /* 0x000000040a007c0c */ /* 0x000fe2000bf06270 */
[----:B------:R-:W-:Y:S01]  /*0150*/  VIADD R29, R9, 0x9 ;  /* 0x00000009091d7836 */ /* 0x000fe20000000000 */
[----:B------:R-:W-:Y:S01]  /*0160*/  ISETP.GE.AND P3, PT, R4, UR4, PT ;  /* 0x0000000404007c0c */ /* 0x000fe2000bf66270 */
[----:B---3--:R-:W2:Y:S01]  /*0170*/  @!P5 LDG.E R8, desc[UR8][R6.64+0x4] ;  /* 0x000004080608d981 */ /* 0x008ea2000c1e1900 */
[----:B------:R-:W-:Y:S01]  /*0180*/  ISETP.GE.AND P2, PT, R5, UR4, PT ;  /* 0x0000000405007c0c */ /* 0x000fe2000bf46270 */
[C---:B------:R-:W-:Y:S01]  /*0190*/  VIADD R4, R9.reuse, 0x7 ;  /* 0x0000000709047836 */ /* 0x040fe20000000000 */
[----:B------:R-:W-:Y:S01]  /*01a0*/  P2R R50, PR, RZ, 0x1 ;  /* 0x00000001ff327803 */ /* 0x000fe20000000000 */
[----:B------:R-:W3:Y:S01]  /*01b0*/  @!P1 LDG.E R35, desc[UR8][R6.64+0x14] ;  /* 0x0000140806239981 */ /* 0x000ee2000c1e1900 */
[C---:B------:R-:W-:Y:S01]  /*01c0*/  VIADD R5, R9.reuse, 0x8 ;  /* 0x0000000809057836 */ /* 0x040fe20000000000 */
[----:B------:R-:W-:Y:S01]  /*01d0*/  P2R R47, PR, RZ, 0x8 ;  /* 0x00000008ff2f7803 */ /* 0x000fe20000000000 */
[C---:B------:R-:W-:Y:S01]  /*01e0*/  VIADD R30, R9.reuse, 0xa ;  /* 0x0000000a091e7836 */ /* 0x040fe20000000000 */
[----:B------:R-:W4:Y:S01]  /*01f0*/  @!P4 LDG.E R10, desc[UR8][R6.64+0x8] ;  /* 0x00000808060ac981 */ /* 0x000f22000c1e1900 */
[C---:B------:R-:W-:Y:S01]  /*0200*/  VIADD R31, R9.reuse, 0xb ;  /* 0x0000000b091f7836 */ /* 0x040fe20000000000 */
[----:B------:R-:W-:Y:S01]  /*0210*/  P2R R48, PR, RZ, 0x4 ;  /* 0x00000004ff307803 */ /* 0x000fe20000000000 */
[C---:B------:R-:W-:Y:S01]  /*0220*/  VIADD R32, R9.reuse, 0xc ;  /* 0x0000000c09207836 */ /* 0x040fe20000000000 */
[----:B------:R-:W3:Y:S01]  /*0230*/  @!P3 LDG.E R11, desc[UR8][R6.64+0xc] ;  /* 0x00000c08060bb981 */ /* 0x000ee2000c1e1900 */
[----:B------:R-:W-:Y:S01]  /*0240*/  VIADD R33, R9, 0x10 ;  /* 0x0000001009217836 */ /* 0x000fe20000000000 */
[----:B------:R-:W-:-:S02]  /*0250*/  P2R R45, PR, RZ, 0x10 ;  /* 0x00000010ff2d7803 */ /* 0x000fc40000000000 */
[----:B------:R-:W3:Y:S04]  /*0260*/  @!P2 LDG.E R34, desc[UR8][R6.64+0x10] ;  /* 0x000010080622a981 */ /* 0x000ee8000c1e1900 */
[----:B------:R-:W3:Y:S01]  /*0270*/  @!P0 LDG.E R36, desc[UR8][R6.64+0x18] ;  /* 0x0000180806248981 */ /* 0x000ee2000c1e1900 */
[----:B------:R-:W-:-:S03]  /*0280*/  ISETP.GE.AND P0, PT, R4, UR4, PT ;  /* 0x0000000404007c0c */ /* 0x000fc6000bf06270 */
[----:B------:R-:W4:Y:S01]  /*0290*/  @!P6 LDG.E R61, desc[UR8][R6.64] ;  /* 0x00000008063de981 */ /* 0x000f22000c1e1900 */
[----:B------:R-:W-:-:S09]  /*02a0*/  P2R R51, PR, RZ, 0x1 ;  /* 0x00000001ff337803 */ /* 0x000fd20000000000 */
[----:B------:R-:W3:Y:S01]  /*02b0*/  @!P0 LDG.E R37, desc[UR8][R6.64+0x1c] ;  /* 0x00001c0806258981 */ /* 0x000ee2000c1e1900 */
[----:B------:R-:W-:Y:S02]  /*02c0*/  ISETP.GE.AND P0, PT, R5, UR4, PT ;  /* 0x0000000405007c0c */ /* 0x000fe4000bf06270 */
[----:B------:R-:W0:Y:S02]  /*02d0*/  LDC.64 R4, c[0x0][0x390] ;  /* 0x0000e400ff047b82 */ /* 0x000e240000000a00 */
[----:B------:R-:W-:-:S09]  /*02e0*/  P2R R52, PR, RZ, 0x1 ;  /* 0x00000001ff347803 */ /* 0x000fd20000000000 */
[----:B------:R-:W3:Y:S01]  /*02f0*/  @!P0 LDG.E R38, desc[UR8][R6.64+0x20] ;  /* 0x0000200806268981 */ /* 0x000ee2000c1e1900 */
[----:B------:R-:W-:-:S04]  /*0300*/  ISETP.GE.AND P0, PT, R29, UR4, PT ;  /* 0x000000041d007c0c */ /* 0x000fc8000bf06270 */
[----:B------:R-:W-:-:S09]  /*0310*/  P2R R53, PR, RZ, 0x1 ;  /* 0x00000001ff357803 */ /* 0x000fd20000000000 */
[----:B------:R-:W3:Y:S01]  /*0320*/  @!P0 LDG.E R39, desc[UR8][R6.64+0x24] ;  /* 0x0000240806278981 */ /* 0x000ee2000c1e1900 */
[----:B------:R-:W-:Y:S01]  /*0330*/  ISETP.GE.AND P0, PT, R30, UR4, PT ;  /* 0x000000041e007c0c */ /* 0x000fe2000bf06270 */
[----:B------:R-:W-:-:S05]  /*0340*/  VIADD R30, R9, 0xd ;  /* 0x0000000d091e7836 */ /* 0x000fca0000000000 */
[----:B------:R-:W-:Y:S02]  /*0350*/  ISETP.GE.AND P1, PT, R30, UR4, PT ;  /* 0x000000041e007c0c */ /* 0x000fe4000bf26270 */
[----:B------:R-:W-:Y:S02]  /*0360*/  P2R R54, PR, RZ, 0x1 ;  /* 0x00000001ff367803 */ /* 0x000fe40000000000 */
[----:B------:R-:W-:-:S03]  /*0370*/  P2R R58, PR, RZ, 0x2 ;  /* 0x00000002ff3a7803 */ /* 0x000fc60000000000 */
[----:B------:R-:W3:Y:S01]  /*0380*/  @!P0 LDG.E R40, desc[UR8][R6.64+0x28] ;  /* 0x0000280806288981 */ /* 0x000ee2000c1e1900 */
[----:B------:R-:W-:-:S05]  /*0390*/  ISETP.GE.AND P0, PT, R31, UR4, PT ;  /* 0x000000041f007c0c */ /* 0x000fca000bf06270 */
[----:B------:R-:W3:Y:S01]  /*03a0*/  @!P1 LDG.E R62, desc[UR8][R6.64+0x34] ;  /* 0x00003408063e9981 */ /* 0x000ee2000c1e1900 */
[----:B------:R-:W-:-:S04]  /*03b0*/  ISETP.NE.AND P1, PT, R54, RZ, PT ;  /* 0x000000ff3600720c */ /* 0x000fc80003f25270 */
[----:B------:R-:W-:Y:S02]  /*03c0*/  P2R R57, PR, RZ, 0x2 ;  /* 0x00000002ff397803 */ /* 0x000fe40000000000 */
[----:B------:R-:W-:Y:S01]  /*03d0*/  ISETP.NE.AND P1, PT, R53, RZ, PT ;  /* 0x000000ff3500720c */ /* 0x000fe20003f25270 */
[----:B------:R-:W3:Y:S03]  /*03e0*/  @!P0 LDG.E R41, desc[UR8][R6.64+0x2c] ;  /* 0x00002c0806298981 */ /* 0x000ee6000c1e1900 */
[----:B------:R-:W-:Y:S02]  /*03f0*/  P2R R56, PR, RZ, 0x2 ;  /* 0x00000002ff387803 */ /* 0x000fe40000000000 */
[----:B------:R-:W-:Y:S02]  /*0400*/  ISETP.NE.AND P1, PT, R52, RZ, PT ;  /* 0x000000ff3400720c */ /* 0x000fe40003f25270 */
[----:B------:R-:W-:-:S02]  /*0410*/  P2R R60, PR, RZ, 0x1 ;  /* 0x00000001ff3c7803 */ /* 0x000fc40000000000 */
[----:B------:R-:W-:Y:S02]  /*0420*/  P2R R55, PR, RZ, 0x2 ;  /* 0x00000002ff377803 */ /* 0x000fe40000000000 */
[----:B------:R-:W-:Y:S02]  /*0430*/  ISETP.GE.AND P0, PT, R32, UR4, PT ;  /* 0x0000000420007c0c */ /* 0x000fe4000bf06270 */
[----:B------:R-:W-:Y:S01]  /*0440*/  ISETP.NE.AND P1, PT, R51, RZ, PT ;  /* 0x000000ff3300720c */ /* 0x000fe20003f25270 */
[----:B------:R-:W-:-:S03]  /*0450*/  VIADD R32, R9, 0xf ;  /* 0x0000000f09207836 */ /* 0x000fc60000000000 */
[----:B------:R-:W-:Y:S02]  /*0460*/  P2R R54, PR, RZ, 0x2 ;  /* 0x00000002ff367803 */ /* 0x000fe40000000000 */
[----:B------:R-:W-:Y:S02]  /*0470*/  ISETP.NE.AND P1, PT, R50, RZ, PT ;  /* 0x000000ff3200720c */ /* 0x000fe40003f25270 */
[----:B------:R-:W-:Y:S02]  /*0480*/  ISETP.GE.AND P3, PT, R32, UR4, PT ;  /* 0x0000000420007c0c */ /* 0x000fe4000bf66270 */
[----:B------:R-:W-:Y:S01]  /*0490*/  P2R R53, PR, RZ, 0x2 ;  /* 0x00000002ff357803 */ /* 0x000fe20000000000 */
[----:B------:R-:W3:Y:S01]  /*04a0*/  @!P0 LDG.E R42, desc[UR8][R6.64+0x30] ;  /* 0x00003008062a8981 */ /* 0x000ee2000c1e1900 */
[----:B------:R-:W-:Y:S01]  /*04b0*/  ISETP.NE.AND P1, PT, R49, RZ, PT ;  /* 0x000000ff3100720c */ /* 0x000fe20003f25270 */
[----:B------:R-:W-:-:S03]  /*04c0*/  VIADD R31, R9, 0xe ;  /* 0x0000000e091f7836 */ /* 0x000fc60000000000 */
[----:B------:R-:W-:Y:S01]  /*04d0*/  P2R R51, PR, RZ, 0x2 ;  /* 0x00000002ff337803 */ /* 0x000fe20000000000 */
[C---:B------:R-:W-:Y:S01]  /*04e0*/  VIADD R43, R9.reuse, 0x11 ;  /* 0x00000011092b7836 */ /* 0x040fe20000000000 */
[----:B------:R-:W-:Y:S01]  /*04f0*/  ISETP.NE.AND P1, PT, R48, RZ, PT ;  /* 0x000000ff3000720c */ /* 0x000fe20003f25270 */
[----:B------:R-:W-:Y:S01]  /*0500*/  VIADD R44, R9, 0x12 ;  /* 0x00000012092c7836 */ /* 0x000fe20000000000 */
[----:B------:R-:W-:Y:S02]  /*0510*/  ISETP.GE.AND P2, PT, R31, UR4, PT ;  /* 0x000000041f007c0c */ /* 0x000fe4000bf46270 */
[----:B------:R-:W-:Y:S02]  /*0520*/  P2R R49, PR, RZ, 0x2 ;  /* 0x00000002ff317803 */ /* 0x000fe40000000000 */
[----:B------:R-:W-:Y:S02]  /*0530*/  ISETP.NE.AND P1, PT, R47, RZ, PT ;  /* 0x000000ff2f00720c */ /* 0x000fe40003f25270 */
[----:B------:R-:W-:Y:S01]  /*0540*/  ISETP.GE.AND P4, PT, R33, UR4, PT ;  /* 0x0000000421007c0c */ /* 0x000fe2000bf86270 */
[----:B------:R-:W3:Y:S01]  /*0550*/  @!P3 LDG.E R47, desc[UR8][R6.64+0x3c] ;  /* 0x00003c08062fb981 */ /* 0x000ee2000c1e1900 */
[----:B------:R-:W-:-:S02]  /*0560*/  ISETP.GE.AND P5, PT, R43, UR4, PT ;  /* 0x000000042b007c0c */ /* 0x000fc4000bfa6270 */
[----:B------:R-:W-:Y:S02]  /*0570*/  ISETP.GE.AND P6, PT, R44, UR4, PT ;  /* 0x000000042c007c0c */ /* 0x000fe4000bfc6270 */
[----:B------:R-:W-:Y:S02]  /*0580*/  P2R R48, PR, RZ, 0x2 ;  /* 0x00000002ff307803 */ /* 0x000fe40000000000 */
[----:B------:R-:W-:-:S04]  /*0590*/  ISETP.NE.AND P1, PT, R45, RZ, PT ;  /* 0x000000ff2d00720c */ /* 0x000fc80003f25270 */
[----:B------:R-:W-:Y:S01]  /*05a0*/  P2R R45, PR, RZ, 0x2 ;  /* 0x00000002ff2d7803 */ /* 0x000fe20000000000 */
[----:B0-----:R-:W-:Y:S01]  /*05b0*/  IMAD.WIDE.U32 R4, R9, 0x4, R4 ;  /* 0x0000000409047825 */ /* 0x001fe200078e0004 */
[----:B------:R-:W-:Y:S01]  /*05c0*/  ISETP.NE.AND P1, PT, R46, RZ, PT ;  /* 0x000000ff2e00720c */ /* 0x000fe20003f25270 */
[----:B------:R-:W3:Y:S01]  /*05d0*/  @!P4 LDG.E R50, desc[UR8][R6.64+0x40] ;  /* 0x000040080632c981 */ /* 0x000ee2000c1e1900 */
[----:B------:R-:W-:-:S03]  /*05e0*/  P2R R59, PR, RZ, 0x1 ;  /* 0x00000001ff3b7803 */ /* 0x000fc60000000000 */
[----:B------:R-:W3:Y:S01]  /*05f0*/  @!P2 LDG.E R46, desc[UR8][R6.64+0x38] ;  /* 0x00003808062ea981 */ /* 0x000ee2000c1e1900 */
[----:B------:R-:W-:Y:S02]  /*0600*/  ISETP.GE.AND P0, PT, R9, UR4, PT ;  /* 0x0000000409007c0c */ /* 0x000fe4000bf06270 */
[----:B------:R-:W-:Y:S02]  /*0610*/  CS2R R30, SRZ ;  /* 0x00000000001e7805 */ /* 0x000fe4000001ff00 */
[----:B------:R-:W-:Y:S01]  /*0620*/  CS2R R32, SRZ ;  /* 0x0000000000207805 */ /* 0x000fe2000001ff00 */
[----:B------:R-:W3:Y:S01]  /*0630*/  @!P5 LDG.E R9, desc[UR8][R6.64+0x44] ;  /* 0x000044080609d981 */ /* 0x000ee2000c1e1900 */
[----:B------:R-:W-:Y:S01]  /*0640*/  IMAD.MOV.U32 R29, RZ, RZ, RZ ;  /* 0x000000ffff1d7224 */ /* 0x000fe200078e00ff */
[----:B------:R-:W0:Y:S01]  /*0650*/  S2UR UR6, SR_CgaCtaId ;  /* 0x00000000000679c3 */ /* 0x000e220000008800 */
[----:B------:R-:W1:Y:S01]  /*0660*/  LDCU.64 UR4, c[0x0][0x3a8] ;  /* 0x00007500ff0477ac */ /* 0x000e620008000a00 */
[----:B------:R-:W3:Y:S06]  /*0670*/  @!P6 LDG.E R52, desc[UR8][R6.64+0x48] ;  /* 0x000048080634e981 */ /* 0x000eec000c1e1900 */
[----:B------:R-:W-:Y:S06]  /*0680*/  BAR.SYNC.DEFER_BLOCKING 0x0 ;  /* 0x0000000000007b1d */ /* 0x000fec0000010000 */
[----:B------:R0:W5:Y:S04]  /*0690*/  @!P1 LDG.E R3, desc[UR8][R4.64+0x4] ;  /* 0x0000040804039981 */ /* 0x000168000c1e1900 */
[----:B------:R0:W5:Y:S01]  /*06a0*/  @!P0 LDG.E R2, desc[UR8][R4.64] ;  /* 0x0000000804028981 */ /* 0x000162000c1e1900 */
[----:B--2---:R-:W-:-:S03]  /*06b0*/  @!P1 LOP3.LUT R30, R8, 0x80000000, RZ, 0x3c, !PT ;  /* 0x80000000081e9812 */ /* 0x004fc600078e3cff */
[----:B------:R2:W5:Y:S01]  /*06c0*/  @!P2 LDG.E R24, desc[UR8][R4.64+0x38] ;  /* 0x000038080418a981 */ /* 0x000562000c1e1900 */
[----:B------:R-:W-:-:S03]  /*06d0*/  ISETP.NE.AND P1, PT, R45, RZ, PT ;  /* 0x000000ff2d00720c */ /* 0x000fc60003f25270 */
[----:B------:R2:W5:Y:S01]  /*06e0*/  @!P3 LDG.E R25, desc[UR8][R4.64+0x3c] ;  /* 0x00003c080419b981 */ /* 0x000562000c1e1900 */
[----:B----4-:R-:W-:-:S09]  /*06f0*/  @!P0 LOP3.LUT R29, R61, 0x80000000, RZ, 0x3c, !PT ;  /* 0x800000003d1d8812 */ /* 0x010fd200078e3cff */
[----:B------:R2:W5:Y:S01]  /*0700*/  @!P1 LDG.E R12, desc[UR8][R4.64+0x8] ;  /* 0x00000808040c9981 */ /* 0x000562000c1e1900 */
[----:B------:R-:W-:Y:S02]  /*0710*/  @!P1 LOP3.LUT R31, R10, 0x80000000, RZ, 0x3c, !PT ;  /* 0x800000000a1f9812 */ /* 0x000fe400078e3cff */
[----:B------:R-:W-:Y:S01]  /*0720*/  ISETP.NE.AND P1, PT, R48, RZ, PT ;  /* 0x000000ff3000720c */ /* 0x000fe20003f25270 */
[----:B------:R2:W5:Y:S01]  /*0730*/  @!P4 LDG.E R26, desc[UR8][R4.64+0x40] ;  /* 0x00004008041ac981 */ /* 0x000562000c1e1900 */
[----:B-1----:R-:W-:-:S03]  /*0740*/  UIADD3 UR7, UPT, UPT, UR4, 0x6, URZ ;  /* 0x0000000604077890 */ /* 0x002fc6000fffe0ff */
[----:B------:R2:W5:Y:S01]  /*0750*/  @!P5 LDG.E R27, desc[UR8][R4.64+0x44] ;  /* 0x00004408041bd981 */ /* 0x000562000c1e1900 */
[----:B------:R-:W-:-:S03]  /*0760*/  UIADD3 UR5, UPT, UPT, -UR4, UR5, URZ ;  /* 0x0000000504057290 */ /* 0x000fc6000fffe1ff */
[----:B------:R2:W5:Y:S04]  /*0770*/  @!P6 LDG.E R28, desc[UR8][R4.64+0x48] ;  /* 0x00004808041ce981 */ /* 0x000568000c1e1900 */
[----:B---3--:R-:W-:Y:S01]  /*0780*/  @!P1 LOP3.LUT R32, R11, 0x80000000, RZ, 0x3c, !PT ;  /* 0x800000000b209812 */ /* 0x008fe200078e3cff */
[----:B------:R2:W5:Y:S01]  /*0790*/  @!P1 LDG.E R13, desc[UR8][R4.64+0xc] ;  /* 0x00000c08040d9981 */ /* 0x000562000c1e1900 */
[----:B------:R-:W-:-:S13]  /*07a0*/  ISETP.NE.AND P1, PT, R49, RZ, PT ;  /* 0x000000ff3100720c */ /* 0x000fda0003f25270 */
[----:B------:R-:W-:Y:S01]  /*07b0*/  @!P1 LOP3.LUT R33, R34, 0x80000000, RZ, 0x3c, !PT ;  /* 0x8000000022219812 */ /* 0x000fe200078e3cff */
[----:B------:R2:W5:Y:S01]  /*07c0*/  @!P1 LDG.E R14, desc[UR8][R4.64+0x10] ;  /* 0x00001008040e9981 */ /* 0x000562000c1e1900 */
[----:B------:R-:W-:Y:S01]  /*07d0*/  ISETP.NE.AND P1, PT, R51, RZ, PT ;  /* 0x000000ff3300720c */ /* 0x000fe20003f25270 */
[----:B------:R-:W-:-:S12]  /*07e0*/  IMAD.MOV.U32 R34, RZ, RZ, RZ ;  /* 0x000000ffff227224 */ /* 0x000fd800078e00ff */
        /* <DEDUP_REMOVED lines=15> */
[----:B------:R-:W-:Y:S01]  /*08e0*/  IMAD.MOV.U32 R38, RZ, RZ, RZ ;  /* 0x000000ffff267224 */ /* 0x000fe200078e00ff */
[----:B------:R-:W-:-:S11]  /*08f0*/  ISETP.NE.AND P0, PT, R60, RZ, PT ;  /* 0x000000ff3c00720c */ /* 0x000fd60003f05270 */
[----:B------:R-:W-:Y:S01]  /*0900*/  @!P1 LOP3.LUT R38, R39, 0x80000000, RZ, 0x3c, !PT ;  /* 0x8000000027269812 */ /* 0x000fe200078e3cff */
[----:B------:R2:W5:Y:S01]  /*0910*/  @!P1 LDG.E R19, desc[UR8][R4.64+0x24] ;  /* 0x0000240804139981 */ /* 0x000562000c1e1900 */
[----:B------:R-:W-:Y:S01]  /*0920*/  ISETP.NE.AND P1, PT, R57, RZ, PT ;  /* 0x000000ff3900720c */ /* 0x000fe20003f25270 */
[----:B------:R-:W-:Y:S02]  /*0930*/  IMAD.MOV.U32 R39, RZ, RZ, RZ ;  /* 0x000000ffff277224 */ /* 0x000fe400078e00ff */
[----:B------:R2:W5:Y:S10]  /*0940*/  @!P0 LDG.E R21, desc[UR8][R4.64+0x2c] ;  /* 0x00002c0804158981 */ /* 0x000574000c1e1900 */
[----:B------:R-:W-:Y:S01]  /*0950*/  @!P1 LOP3.LUT R39, R40, 0x80000000, RZ, 0x3c, !PT ;  /* 0x8000000028279812 */ /* 0x000fe200078e3cff */
[----:B------:R-:W-:Y:S01]  /*0960*/  IMAD.MOV.U32 R40, RZ, RZ, RZ ;  /* 0x000000ffff287224 */ /* 0x000fe200078e00ff */
[----:B------:R2:W5:Y:S01]  /*0970*/  @!P1 LDG.E R20, desc[UR8][R4.64+0x28] ;  /* 0x0000280804149981 */ /* 0x000562000c1e1900 */
[----:B------:R-:W-:-:S02]  /*0980*/  @!P0 LOP3.LUT R40, R41, 0x80000000, RZ, 0x3c, !PT ;  /* 0x8000000029288812 */ /* 0x000fc400078e3cff */
[----:B------:R-:W-:Y:S02]  /*0990*/  ISETP.NE.AND P1, PT, R58, RZ, PT ;  /* 0x000000ff3a00720c */ /* 0x000fe40003f25270 */
[----:B------:R-:W-:Y:S01]  /*09a0*/  ISETP.NE.AND P0, PT, R59, RZ, PT ;  /* 0x000000ff3b00720c */ /* 0x000fe20003f05270 */
[----:B------:R-:W-:Y:S01]  /*09b0*/  IMAD.MOV.U32 R41, RZ, RZ, RZ ;  /* 0x000000ffff297224 */ /* 0x000fe200078e00ff */
[----:B------:R-:W-:Y:S02]  /*09c0*/  UMOV UR4, 0x400 ;  /* 0x0000040000047882 */ /* 0x000fe40000000000 */
[----:B0-----:R-:W-:-:S07]  /*09d0*/  ULEA UR4, UR6, UR4, 0x18 ;  /* 0x0000000406047291 */ /* 0x001fce000f8ec0ff */
[----:B------:R2:W5:Y:S02]  /*09e0*/  @!P1 LDG.E R23, desc[UR8][R4.64+0x34] ;  /* 0x0000340804179981 */ /* 0x000564000c1e1900 */
[----:B------:R-:W-:Y:S02]  /*09f0*/  @!P0 LOP3.LUT R41, R42, 0x80000000, RZ, 0x3c, !PT ;  /* 0x800000002a298812 */ /* 0x000fe400078e3cff */
[----:B------:R2:W5:Y:S01]  /*0a00*/  @!P0 LDG.E R22, desc[UR8][R4.64+0x30] ;  /* 0x0000300804168981 */ /* 0x000562000c1e1900 */
[----:B------:R-:W0:Y:S01]  /*0a10*/  S2R R42, SR_LANEID ;  /* 0x00000000002a7919 */ /* 0x000e220000000000 */
[----:B------:R-:W-:Y:S02]  /*0a20*/  CS2R R44, SRZ ;  /* 0x00000000002c7805 */ /* 0x000fe4000001ff00 */
[----:B------:R-:W-:Y:S02]  /*0a30*/  @!P3 LOP3.LUT R45, R47, 0x80000000, RZ, 0x3c, !PT ;  /* 0x800000002f2db812 */ /* 0x000fe400078e3cff */
[----:B------:R-:W-:-:S02]  /*0a40*/  LEA R47, R0, UR4, 0x2 ;  /* 0x00000004002f7c11 */ /* 0x000fc4000f8e10ff */
[----:B------:R-:W-:Y:S02]  /*0a50*/  SHF.R.U32.HI R124, RZ, 0x5, R0 ;  /* 0x00000005ff7c7819 */ /* 0x000fe40000011600 */
[----:B------:R-:W-:Y:S02]  /*0a60*/  CS2R R48, SRZ ;  /* 0x0000000000307805 */ /* 0x000fe4000001ff00 */
[----:B------:R-:W-:Y:S01]  /*0a70*/  @!P2 LOP3.LUT R44, R46, 0x80000000, RZ, 0x3c, !PT ;  /* 0x800000002e2ca812 */ /* 0x000fe200078e3cff */
[----:B------:R-:W-:Y:S02]  /*0a80*/  IMAD R51, R0, 0x80, R47 ;  /* 0x0000008000337824 */ /* 0x000fe400078e022f */
[----:B------:R-:W-:Y:S01]  /*0a90*/  IMAD.MOV.U32 R46, RZ, RZ, RZ ;  /* 0x000000ffff2e7224 */ /* 0x000fe200078e00ff */
[----:B------:R-:W-:Y:S01]  /*0aa0*/  @!P4 LOP3.LUT R46, R50, 0x80000000, RZ, 0x3c, !PT ;  /* 0x80000000322ec812 */ /* 0x000fe200078e3cff */
[----:B------:R-:W-:Y:S01]  /*0ab0*/  IMAD.MOV.U32 R43, RZ, RZ, RZ ;  /* 0x000000ffff2b7224 */ /* 0x000fe200078e00ff */
[----:B------:R-:W-:Y:S01]  /*0ac0*/  @!P1 LOP3.LUT R43, R62, 0x80000000, RZ, 0x3c, !PT ;  /* 0x800000003e2b9812 */ /* 0x000fe200078e3cff */
[----:B------:R-:W-:Y:S01]  /*0ad0*/  IMAD R53, R0, -0x38, R51 ;  /* 0xffffffc800357824 */ /* 0x000fe200078e0233 */
[----:B------:R-:W-:-:S02]  /*0ae0*/  @!P5 LOP3.LUT R48, R9, 0x80000000, RZ, 0x3c, !PT ;  /* 0x800000000930d812 */ /* 0x000fc400078e3cff */
[----:B------:R-:W-:Y:S02]  /*0af0*/  @!P6 LOP3.LUT R49, R52, 0x80000000, RZ, 0x3c, !PT ;  /* 0x800000003431e812 */ /* 0x000fe400078e3cff */
[----:B------:R-:W-:Y:S01]  /*0b00*/  LEA R50, R124, UR4, 0x2 ;  /* 0x000000047c327c11 */ /* 0x000fe2000f8e10ff */
[----:B--2---:R-:W-:Y:S06]  /*0b10*/  BAR.SYNC.DEFER_BLOCKING 0x0 ;  /* 0x0000000000007b1d */ /* 0x004fec0000010000 */
.L_x_638:
[----:B------:R-:W-:Y:S01]  /*0b20*/  UISETP.LT.AND UP0, UPT, UR5, 0x6, UPT ;  /* 0x000000060500788c */ /* 0x000fe2000bf01270 */
[----:B------:R-:W-:Y:S01]  /*0b30*/  STS [R47], RZ ;  /* 0x000000ff2f007388 */ /* 0x000fe20000000800 */
[----:B------:R-:W-:Y:S01]  /*0b40*/  UIADD3 UR6, UPT, UPT, UR7, -0x6, URZ ;  /* 0xfffffffa07067890 */ /* 0x000fe2000fffe0ff */
[----:B0-----:R-:W-:Y:S01]  /*0b50*/  ISETP.NE.AND P1, PT, R42, 0x1f, PT ;  /* 0x0000001f2a00780c */ /* 0x001fe20003f25270 */
[----:B------:R-:W-:Y:S01]  /*0b60*/  USEL UR4, UR5, 0x6, UP0 ;  /* 0x0000000605047887 */ /* 0x000fe20008000000 */
[----:B------:R-:W-:Y:S01]  /*0b70*/  STS [R47+0x400], RZ ;  /* 0x000400ff2f007388 */ /* 0x000fe20000000800 */
[C---:B------:R-:W-:Y:S01]  /*0b80*/  ISETP.NE.AND P2, PT, R124.reuse, 0x6, PT ;  /* 0x000000067c00780c */ /* 0x040fe20003f45270 */
[----:B------:R-:W-:Y:S01]  /*0b90*/  UISETP.GE.AND UP0, UPT, UR7, UR10, UPT ;  /* 0x0000000a0700728c */ /* 0x000fe2000bf06270 */
[----:B-1----:R-:W-:Y:S01]  /*0ba0*/  SHF.R.U32.HI R4, RZ, UR6, R29 ;  /* 0x00000006ff047c19 */ /* 0x002fe2000801161d */
        /* <DEDUP_REMOVED lines=17> */
[----:B------:R-:W-:Y:S04]  /*0cc0*/  STS [R47+0x2400], RZ ;  /* 0x002400ff2f007388 */ /* 0x000fe80000000800 */
[----:B------:R-:W-:Y:S01]  /*0cd0*/  STS [R47+0x2800], RZ ;  /* 0x002800ff2f007388 */ /* 0x000fe20000000800 */
[----:B------:R-:W-:Y:S01]  /*0ce0*/  IMAD.SHL.U32 R5, R4, 0x400, RZ ;  /* 0x0000040004057824 */ /* 0x000fe200078e00ff */
[----:B------:R-:W-:-:S02]  /*0cf0*/  SHF.R.U32.HI R4, RZ, 0x4, R4 ;  /* 0x00000004ff047819 */ /* 0x000fc40000011604 */
[----:B------:R-:W-:Y:S02]  /*0d00*/  STS [R47+0x2c00], RZ ;  /* 0x002c00ff2f007388 */ /* 0x000fe40000000800 */
[----:B------:R-:W-:Y:S02]  /*0d10*/  LOP3.LUT R56, R5, 0x7c00, RZ, 0xc, !PT ;  /* 0x00007c0005387812 */ /* 0x000fe400078e0cff */
        /* <DEDUP_REMOVED lines=36> */
[----:B0-----:R-:W-:Y:S01]  /*0f60*/  IMAD.SHL.U32 R5, R4, 0x400, RZ ;  /* 0x0000040004057824 */ /* 0x001fe200078e00ff */
[----:B------:R-:W-:-:S04]  /*0f70*/  SHF.R.U32.HI R4, RZ, 0x4, R4 ;  /* 0x00000004ff047819 */ /* 0x000fc80000011604 */
[----:B------:R-:W-:Y:S02]  /*0f80*/  LOP3.LUT R60, R5, 0x7c00, RZ, 0xc, !PT ;  /* 0x00007c00053c7812 */ /* 0x000fe400078e0cff */
[----:B------:R-:W-:-:S04]  /*0f90*/  LOP3.LUT R4, R4, 0xffffffe, RZ, 0xc0, !PT ;  /* 0x0ffffffe04047812 */ /* 0x000fc800078ec0ff */
[----:B------:R-:W-:Y:S02]  /*0fa0*/  IADD3 R60, PT, PT, -R4, R47, R60 ;  /* 0x0000002f043c7210 */ /* 0x000fe40007ffe13c */
[----:B------:R-:W-:-:S04]  /*0fb0*/  SHF.R.U32.HI R4, RZ, UR6, R33 ;  /* 0x00000006ff047c19 */ /* 0x000fc80008011621 */
[----:B------:R-:W-:-:S05]  /*0fc0*/  LOP3.LUT R4, R4, UR4, RZ, 0xc0, !PT ;  /* 0x0000000404047c12 */ /* 0x000fca000f8ec0ff */
[----:B------:R-:W-:Y:S01]  /*0fd0*/  IMAD.SHL.U32 R6, R4, 0x400, RZ ;  /* 0x0000040004067824 */ /* 0x000fe200078e00ff */
[----:B------:R-:W-:-:S04]  /*0fe0*/  SHF.R.U32.HI R4, RZ, 0x4, R4 ;  /* 0x00000004ff047819 */ /* 0x000fc80000011604 */
[----:B------:R-:W-:Y:S02]  /*0ff0*/  LOP3.LUT R6, R6, 0x7c00, RZ, 0xc, !PT ;  /* 0x00007c0006067812 */ /* 0x000fe400078e0cff */
[----:B------:R-:W-:-:S04]  /*1000*/  LOP3.LUT R4, R4, 0xffffffe, RZ, 0xc0, !PT ;  /* 0x0ffffffe04047812 */ /* 0x000fc800078ec0ff */
[----:B------:R-:W-:Y:S01]  /*1010*/  IADD3 R62, PT, PT, -R4, R47, R6 ;  /* 0x0000002f043e7210 */ /* 0x000fe20007ffe106 */
[----:B-1----:R-:W-:Y:S01]  /*1020*/  VIADD R7, R57, 0x1 ;  /* 0x0000000139077836 */ /* 0x002fe20000000000 */
[----:B------:R-:W-:-:S04]  /*1030*/  SHF.R.U32.HI R4, RZ, UR6, R34 ;  /* 0x00000006ff047c19 */ /* 0x000fc80008011622 */
[----:B------:R-:W-:Y:S01]  /*1040*/  STS.U16 [R56+0x2], R7 ;  /* 0x0000020738007388 */ /* 0x000fe20000000400 */
[----:B------:R-:W-:-:S03]  /*1050*/  LOP3.LUT R4, R4, UR4, RZ, 0xc0, !PT ;  /* 0x0000000404047c12 */ /* 0x000fc6000f8ec0ff */
        /* <DEDUP_REMOVED lines=129> */
[----:B------:R-:W-:Y:S01]  /*1870*/  SHF.R.U32.HI R4, RZ, UR6, R49 ;  /* 0x00000006ff047c19 */ /* 0x000fe20008011631 */
        /* <DEDUP_REMOVED lines=8> */
[----:B-1----:R-:W-:Y:S01]  /*1900*/  VIADD R7, R85, 0x1 ;  /* 0x0000000155077836 */ /* 0x002fe20000000000 */
[----:B0-----:R-:W-:-:S04]  /*1910*/  ULEA UR4, UR6, UR4, 0x18 ;  /* 0x0000000406047291 */ /* 0x001fc8000f8ec0ff */
[----:B------:R-:W-:Y:S04]  /*1920*/  STS.U16 [R84+0x2], R7 ;  /* 0x0000020754007388 */ /* 0x000fe80000000400 */
[----:B------:R-:W0:Y:S02]  /*1930*/  LDS.U16 R87, [R86+0x2] ;  /* 0x0000020056577984 */ /* 0x000e240000000400 */
[----:B0-----:R-:W-:-:S05]  /*1940*/  VIADD R5, R87, 0x1 ;  /* 0x0000000157057836 */ /* 0x001fca0000000000 */
        /* <DEDUP_REMOVED lines=14> */
[----:B------:R-:W4:Y:S04]  /*1a30*/  LDS R98, [R51+0x18] ;  /* 0x0000180033627984 */ /* 0x000f280000000800 */
[----:B------:R-:W4:Y:S04]  /*1a40*/  LDS R99, [R51+0x1c] ;  /* 0x00001c0033637984 */ /* 0x000f280000000800 */
[----:B------:R-:W4:Y:S04]  /*1a50*/  LDS R100, [R51+0x20] ;  /* 0x0000200033647984 */ /* 0x000f280000000800 */
[----:B------:R-:W4:Y:S04]  /*1a60*/  LDS R101, [R51+0x24] ;  /* 0x0000240033657984 */ /* 0x000f280000000800 */
[----:B------:R-:W4:Y:S04]  /*1a70*/  LDS R102, [R51+0x28] ;  /* 0x0000280033667984 */ /* 0x000f280000000800 */
[----:B------:R-:W4:Y:S01]  /*1a80*/  LDS R103, [R51+0x2c] ;  /* 0x00002c0033677984 */ /* 0x000f220000000800 */
        /* <DEDUP_REMOVED lines=10> */
[----:B------:R-:W-:-:S03]  /*1b30*/  IMAD.IADD R98, R98, 0x1, R97 ;  /* 0x0000000162627824 */ /* 0x000fc600078e0261 */
        /* <DEDUP_REMOVED lines=31> */
[----:B------:R-:W-:-:S04]  /*1d30*/  IMAD.IADD R114, R114, 0x1, R113 ;  /* 0x0000000172727824 */ /* 0x000fc800078e0271 */
[----:B0-----:R-:W-:-:S04]  /*1d40*/  IMAD.IADD R115, R115, 0x1, R114 ;  /* 0x0000000173737824 */ /* 0x001fc800078e0272 */
[----:B-1----:R-:W-:-:S04]  /*1d50*/  IMAD.IADD R116, R116, 0x1, R115 ;  /* 0x0000000174747824 */ /* 0x002fc800078e0273 */
[----:B--2---:R-:W-:-:S04]  /*1d60*/  IMAD.IADD R117, R117, 0x1, R116 ;  /* 0x0000000175757824 */ /* 0x004fc800078e0274 */
[----:B---3--:R-:W-:-:S04]  /*1d70*/  IMAD.IADD R118, R118, 0x1, R117 ;  /* 0x0000000176767824 */ /* 0x008fc800078e0275 */
[----:B----4-:R-:W-:-:S04]  /*1d80*/  IMAD.IADD R119, R119, 0x1, R118 ;  /* 0x0000000177777824 */ /* 0x010fc800078e0276 */
[----:B------:R-:W-:-:S04]  /*1d90*/  IMAD.IADD R120, R120, 0x1, R119 ;  /* 0x0000000178787824 */ /* 0x000fc800078e0277 */
        /* <DEDUP_REMOVED lines=29> */
[C---:B-1----:R-:W-:Y:S01]  /*1f70*/  IMAD.IADD R8, R7.reuse, 0x1, R8 ;  /* 0x0000000107087824 */ /* 0x042fe200078e0208 */
        /* <DEDUP_REMOVED lines=91> */
[----:B------:R-:W4:Y:S04]  /*2530*/  LDS.U16 R64, [R64+0x2] ;  /* 0x0000020040407984 */ /* 0x000f280000000400 */
[----:B------:R-:W4:Y:S04]  /*2540*/  LDS.U16 R66, [R66+0x2] ;  /* 0x0000020042427984 */ /* 0x000f280000000400 */
[----:B------:R-:W4:Y:S04]  /*2550*/  LDS.U16 R68, [R68+0x2] ;  /* 0x0000020044447984 */ /* 0x000f280000000400 */
[----:B------:R-:W4:Y:S04]  /*2560*/  LDS.U16 R70, [R70+0x2] ;  /* 0x0000020046467984 */ /* 0x000f280000000400 */
[----:B------:R-:W4:Y:S04]  /*2570*/  LDS.U16 R72, [R72+0x2] ;  /* 0x0000020048487984 */ /* 0x000f280000000400 */
[----:B------:R-:W4:Y:S01]  /*2580*/  LDS.U16 R74, [R74+0x2] ;  /* 0x000002004a4a7984 */ /* 0x000f220000000400 */
        /* <DEDUP_REMOVED lines=10> */
[----:B------:R-:W-:-:S03]  /*2630*/  IMAD.IADD R64, R65, 0x1, R64 ;  /* 0x0000000141407824 */ /* 0x000fc600078e0240 */
[----:B------:R-:W4:Y:S01]  /*2640*/  LDS.U16 R86, [R86+0x2] ;  /* 0x0000020056567984 */ /* 0x000f220000000400 */
[----:B------:R-:W-:-:S03]  /*2650*/  IMAD.IADD R66, R67, 0x1, R66 ;  /* 0x0000000143427824 */ /* 0x000fc600078e0242 */
[----:B------:R-:W4:Y:S01]  /*2660*/  LDS.U16 R88, [R88+0x2] ;  /* 0x0000020058587984 */ /* 0x000f220000000400 */
[----:B------:R-:W-:-:S03]  /*2670*/  IMAD.IADD R68, R69, 0x1, R68 ;  /* 0x0000000145447824 */ /* 0x000fc600078e0244 */
[----:B------:R-:W4:Y:S01]  /*2680*/  LDS.U16 R90, [R90+0x2] ;  /* 0x000002005a5a7984 */ /* 0x000f220000000400 */
        /* <DEDUP_REMOVED lines=8> */
[----:B------:R-:W-:Y:S02]  /*2710*/  IMAD.IADD R86, R87, 0x1, R86 ;  /* 0x0000000157567824 */ /* 0x000fe400078e0256 */
        /* <DEDUP_REMOVED lines=33> */
[----:B------:R1:W-:Y:S04]  /*2930*/  STS [R52], R37 ;  /* 0x0000002534007388 */ /* 0x0003e80000000800 */
        /* <DEDUP_REMOVED lines=11> */
[----:B------:R1:W2:Y:S04]  /*29f0*/  LDS R29, [R53] ;  /* 0x00000000351d7984 */ /* 0x0002a80000000800 */
        /* <DEDUP_REMOVED lines=19> */
[----:B-----5:R1:W-:Y:S04]  /*2b30*/  STS [R4], R2 ;  /* 0x0000000204007388 */ /* 0x0203e80000000800 */
        /* <DEDUP_REMOVED lines=39> */
[----:B--234-:R-:W-:Y:S05]  /*2db0*/  BRA `(.L_x_638) ;  /* 0xffffffdc00587947 */ /* 0x01cfea000383ffff */
.L_x_637:
[----:B------:R-:W-:Y:S01]  /*2dc0*/  LEA R5, R5, UR4, 0x2 ;  /* 0x0000000405057c11 */ /* 0x000fe2000f8e10ff */
[----:B------:R-:W-:Y:S01]  /*2dd0*/  IMAD R53, R0, -0x48, R53 ;  /* 0xffffffb800357824 */ /* 0x000fe200078e0235 */
[----:B------:R-:W-:Y:S01]  /*2de0*/  LEA R56, R56, UR4, 0x2 ;  /* 0x0000000438387c11 */ /* 0x000fe2000f8e10ff */
[----:B------:R-:W0:Y:S01]  /*2df0*/  LDCU.64 UR6, c[0x0][0x3a0] ;  /* 0x00007400ff0677ac */ /* 0x000e220008000a00 */
[----:B------:R-:W-:Y:S01]  /*2e00*/  LEA R58, R58, UR4, 0x2 ;  /* 0x000000043a3a7c11 */ /* 0x000fe2000f8e10ff */
[----:B------:R-:W-:Y:S01]  /*2e10*/  STS [R5], R29 ;  /* 0x0000001d05007388 */ /* 0x000fe20000000800 */
[----:B------:R-:W-:Y:S02]  /*2e20*/  LEA R60, R60, UR4, 0x2 ;  /* 0x000000043c3c7c11 */ /* 0x000fe4000f8e10ff */
[----:B------:R-:W-:Y:S01]  /*2e30*/  LEA R62, R62, UR4, 0x2 ;  /* 0x000000043e3e7c11 */ /* 0x000fe2000f8e10ff */
[----:B------:R-:W-:Y:S01]  /*2e40*/  STS [R56], R30 ;  /* 0x0000001e38007388 */ /* 0x000fe20000000800 */
[----:B------:R-:W-:-:S02]  /*2e50*/  LEA R64, R64, UR4, 0x2 ;  /* 0x0000000440407c11 */ /* 0x000fc4000f8e10ff */
[----:B------:R-:W-:Y:S01]  /*2e60*/  LEA R66, R66, UR4, 0x2 ;  /* 0x0000000442427c11 */ /* 0x000fe2000f8e10ff */
[----:B------:R-:W-:Y:S01]  /*2e70*/  STS [R58], R31 ;  /* 0x0000001f3a007388 */ /* 0x000fe20000000800 */
[----:B------:R-:W-:Y:S02]  /*2e80*/  LEA R68, R68, UR4, 0x2 ;  /* 0x0000000444447c11 */ /* 0x000fe4000f8e10ff */
[----:B------:R-:W-:Y:S01]  /*2e90*/  LEA R70, R70, UR4, 0x2 ;  /* 0x0000000446467c11 */ /* 0x000fe2000f8e10ff */
[----:B------:R-:W-:Y:S01]  /*2ea0*/  STS [R60], R32 ;  /* 0x000000203c007388 */ /* 0x000fe20000000800 */
[----:B------:R-:W-:Y:S02]  /*2eb0*/  LEA R72, R72, UR4, 0x2 ;  /* 0x0000000448487c11 */ /* 0x000fe4000f8e10ff */
[----:B------:R-:W-:Y:S01]  /*2ec0*/  LEA R74, R74, UR4, 0x2 ;  /* 0x000000044a4a7c11 */ /* 0x000fe2000f8e10ff */
[----:B------:R-:W-:Y:S01]  /*2ed0*/  STS [R62], R33 ;  /* 0x000000213e007388 */ /* 0x000fe20000000800 */
[----:B------:R-:W-:Y:S01]  /*2ee0*/  LEA R76, R76, UR4, 0x2 ;  /* 0x000000044c4c7c11 */ /* 0x000fe2000f8e10ff */
[----:B0-----:R-:W-:Y:S01]  /*2ef0*/  IMAD.U32 R4, RZ, RZ, UR7 ;  /* 0x00000007ff047e24 */ /* 0x001fe2000f8e00ff */
        /* <DEDUP_REMOVED lines=11> */
[----:B------:R-:W-:-:S03]  /*2fb0*/  ISETP.LT.U32.AND P2, PT, R0, UR6, PT ;  /* 0x0000000600007c0c */ /* 0x000fc6000bf41070 */
[----:B------:R-:W-:Y:S01]  /*2fc0*/  STS [R72], R38 ;  /* 0x0000002648007388 */ /* 0x000fe20000000800 */
[----:B------:R-:W-:-:S03]  /*2fd0*/  ISETP.GT.U32.AND.EX P2, PT, R4, RZ, PT, P2 ;  /* 0x000000ff0400720c */ /* 0x000fc60003f44120 */
[----:B------:R-:W-:Y:S04]  /*2fe0*/  STS [R74], R39 ;  /* 0x000000274a007388 */ /* 0x000fe80000000800 */
[----:B------:R-:W-:Y:S04]  /*2ff0*/  STS [R76], R40 ;  /* 0x000000284c007388 */ /* 0x000fe80000000800 */
[----:B------:R-:W-:Y:S04]  /*3000*/  STS [R78], R41 ;  /* 0x000000294e007388 */ /* 0x000fe80000000800 */
[----:B------:R-:W-:Y:S04]  /*3010*/  STS [R80], R43 ;  /* 0x0000002b50007388 */ /* 0x000fe80000000800 */
[----:B------:R-:W-:Y:S04]  /*3020*/  STS [R47], R44 ;  /* 0x0000002c2f007388 */ /* 0x000fe80000000800 */
[----:B------:R-:W-:Y:S04]  /*3030*/  STS [R84], R45 ;  /* 0x0000002d54007388 */ /* 0x000fe80000000800 */
[----:B------:R-:W-:Y:S04]  /*3040*/  STS [R51], R46 ;  /* 0x0000002e33007388 */ /* 0x000fe80000000800 */
[----:B------:R-:W-:Y:S04]  /*3050*/  STS [R88], R48 ;  /* 0x0000003058007388 */ /* 0x000fe80000000800 */
[----:B------:R-:W-:Y:S01]  /*3060*/  STS [R90], R49 ;  /* 0x000000315a007388 */ /* 0x000fe20000000800 */
[----:B------:R-:W-:Y:S06]  /*3070*/  BAR.SYNC.DEFER_BLOCKING 0x0 ;  /* 0x0000000000007b1d */ /* 0x000fec0000010000 */
[----:B------:R-:W0:Y:S04]  /*3080*/  LDS R6, [R53] ;  /* 0x0000000035067984 */ /* 0x000e280000000800 */
[----:B------:R-:W1:Y:S04]  /*3090*/  LDS R7, [R53+0x400] ;  /* 0x0004000035077984 */ /* 0x000e680000000800 */
[----:B------:R-:W2:Y:S04]  /*30a0*/  LDS R8, [R53+0x800] ;  /* 0x0008000035087984 */ /* 0x000ea80000000800 */
[----:B------:R-:W-:Y:S04]  /*30b0*/  LDS R9, [R53+0xc00] ;  /* 0x000c000035097984 */ /* 0x000fe80000000800 */
[----:B------:R-:W-:Y:S04]  /*30c0*/  LDS R10, [R53+0x1000] ;  /* 0x00100000350a7984 */ /* 0x000fe80000000800 */
[----:B------:R-:W-:Y:S04]  /*30d0*/  LDS R11, [R53+0x1400] ;  /* 0x00140000350b7984 */ /* 0x000fe80000000800 */
[----:B------:R-:W3:Y:S04]  /*30e0*/  LDS R29, [R53+0x1800] ;  /* 0x00180000351d7984 */ /* 0x000ee80000000800 */
[----:B------:R-:W-:Y:S04]  /*30f0*/  LDS R30, [R53+0x1c00] ;  /* 0x001c0000351e7984 */ /* 0x000fe80000000800 */
        /* <DEDUP_REMOVED lines=10> */
[----:B------:R-:W-:Y:S01]  /*31a0*/  LDS R41, [R53+0x4800] ;  /* 0x0048000035297984 */ /* 0x000fe20000000800 */
[----:B------:R-:W-:Y:S06]  /*31b0*/  BAR.SYNC.DEFER_BLOCKING 0x0 ;  /* 0x0000000000007b1d */ /* 0x000fec0000010000 */
[----:B-----5:R4:W-:Y:S04]  /*31c0*/  STS [R5], R2 ;  /* 0x0000000205007388 */ /* 0x0209e80000000800 */
[----:B------:R0:W-:Y:S04]  /*31d0*/  STS [R56], R3 ;  /* 0x0000000338007388 */ /* 0x0001e80000000800 */
[----:B------:R1:W-:Y:S01]  /*31e0*/  STS [R58], R12 ;  /* 0x0000000c3a007388 */ /* 0x0003e20000000800 */
[----:B----4-:R-:W4:Y:S03]  /*31f0*/  LDC.64 R4, c[0x0][0x398] ;  /* 0x0000e600ff047b82 */ /* 0x010f260000000a00 */
[----:B------:R-:W-:Y:S04]  /*3200*/  STS [R60], R13 ;  /* 0x0000000d3c007388 */ /* 0x000fe80000000800 */
[----:B------:R2:W-:Y:S01]  /*3210*/  STS [R62], R14 ;  /* 0x0000000e3e007388 */ /* 0x0005e20000000800 */
[----:B0-----:R-:W0:Y:S01]  /*3220*/  LDC.64 R2, c[0x0][0x388] ;  /* 0x0000e200ff027b82 */ /* 0x001e220000000a00 */
[----:B-1----:R-:W-:-:S02]  /*3230*/  VIADD R12, R0, 0x100 ;  /* 0x00000100000c7836 */ /* 0x002fc40000000000 */
[----:B------:R-:W-:Y:S04]  /*3240*/  STS [R64], R15 ;  /* 0x0000000f40007388 */ /* 0x000fe80000000800 */
[----:B------:R1:W-:Y:S01]  /*3250*/  STS [R66], R16 ;  /* 0x0000001042007388 */ /* 0x0003e20000000800 */
[----:B------:R-:W-:Y:S01]  /*3260*/  ISETP.LT.U32.AND P4, PT, R12, UR6, PT ;  /* 0x000000060c007c0c */ /* 0x000fe2000bf81070 */
[C---:B--2---:R-:W-:Y:S01]  /*3270*/  VIADD R14, R0.reuse, 0x200 ;  /* 0x00000200000e7836 */ /* 0x044fe20000000000 */
[----:B------:R-:W-:Y:S01]  /*3280*/  LOP3.LUT R12, R0, 0x400, RZ, 0xfc, !PT ;  /* 0x00000400000c7812 */ /* 0x000fe200078efcff */
[----:B------:R-:W-:Y:S03]  /*3290*/  STS [R68], R17 ;  /* 0x0000001144007388 */ /* 0x000fe60000000800 */
[----:B------:R-:W-:Y:S01]  /*32a0*/  ISETP.LT.U32.AND P3, PT, R14, UR6, PT ;  /* 0x000000060e007c0c */ /* 0x000fe2000bf61070 */
[----:B------:R-:W-:Y:S01]  /*32b0*/  STS [R70], R18 ;  /* 0x0000001246007388 */ /* 0x000fe20000000800 */
[----:B------:R-:W-:Y:S01]  /*32c0*/  VIADD R14, R0, 0x500 ;  /* 0x00000500000e7836 */ /* 0x000fe20000000000 */
[----:B------:R-:W-:Y:S01]  /*32d0*/  ISETP.LT.U32.AND P0, PT, R12, UR6, PT ;  /* 0x000000060c007c0c */ /* 0x000fe2000bf01070 */
[C---:B-1----:R-:W-:Y:S01]  /*32e0*/  VIADD R16, R0.reuse, 0x300 ;  /* 0x0000030000107836 */ /* 0x042fe20000000000 */
[----:B------:R-:W-:Y:S01]  /*32f0*/  STS [R72], R19 ;  /* 0x0000001348007388 */ /* 0x000fe20000000800 */
[----:B------:R-:W-:Y:S01]  /*3300*/  VIADD R12, R0, 0x600 ;  /* 0x00000600000c7836 */ /* 0x000fe20000000000 */
[----:B------:R-:W-:Y:S01]  /*3310*/  ISETP.LT.U32.AND P1, PT, R14, UR6, PT ;  /* 0x000000060e007c0c */ /* 0x000fe2000bf21070 */
[----:B------:R-:W-:Y:S01]  /*3320*/  IMAD.U32 R14, RZ, RZ, UR7 ;  /* 0x00000007ff0e7e24 */ /* 0x000fe2000f8e00ff */
[----:B------:R-:W-:Y:S01]  /*3330*/  STS [R74], R20 ;  /* 0x000000144a007388 */ /* 0x000fe20000000800 */
[----:B------:R-:W-:Y:S01]  /*3340*/  ISETP.LT.U32.AND P5, PT, R16, UR6, PT ;  /* 0x0000000610007c0c */ /* 0x000fe2000bfa1070 */
[----:B------:R-:W-:Y:S01]  /*3350*/  IMAD.U32 R16, RZ, RZ, UR7 ;  /* 0x00000007ff107e24 */ /* 0x000fe2000f8e00ff */
[----:B------:R-:W-:Y:S01]  /*3360*/  ISETP.LT.U32.AND P6, PT, R12, UR6, PT ;  /* 0x000000060c007c0c */ /* 0x000fe2000bfc1070 */
[----:B------:R-:W-:Y:S01]  /*3370*/  STS [R76], R21 ;  /* 0x000000154c007388 */ /* 0x000fe20000000800 */
[----:B0-----:R-:W-:Y:S01]  /*3380*/  IMAD.WIDE.U32 R2, R0, 0x4, R2 ;  /* 0x0000000400027825 */ /* 0x001fe200078e0002 */
[----:B------:R-:W-:-:S02]  /*3390*/  ISETP.GT.U32.AND.EX P3, PT, R14, RZ, PT, P3 ;  /* 0x000000ff0e00720c */ /* 0x000fc40003f64130 */
[----:B------:R-:W-:Y:S01]  /*33a0*/  STS [R78], R22 ;  /* 0x000000164e007388 */ /* 0x000fe20000000800 */
[----:B------:R-:W-:Y:S01]  /*33b0*/  ISETP.GT.U32.AND.EX P4, PT, R16, RZ, PT, P4 ;  /* 0x000000ff1000720c */ /* 0x000fe20003f84140 */
[----:B----4-:R-:W-:Y:S02]  /*33c0*/  IMAD.WIDE.U32 R4, R0, 0x4, R4 ;  /* 0x0000000400047825 */ /* 0x010fe400078e0004 */
[----:B------:R0:W-:Y:S02]  /*33d0*/  STS [R80], R23 ;  /* 0x0000001750007388 */ /* 0x0001e40000000800 */
[----:B------:R-:W-:Y:S02]  /*33e0*/  IMAD.U32 R12, RZ, RZ, UR7 ;  /* 0x00000007ff0c7e24 */ /* 0x000fe4000f8e00ff */
[----:B------:R-:W-:Y:S03]  /*33f0*/  STS [R47], R24 ;  /* 0x000000182f007388 */ /* 0x000fe60000000800 */
[----:B------:R-:W-:Y:S01]  /*3400*/  ISETP.GT.U32.AND.EX P5, PT, R12, RZ, PT, P5 ;  /* 0x000000ff0c00720c */ /* 0x000fe20003fa4150 */
[----:B------:R1:W-:Y:S01]  /*3410*/  STS [R84], R25 ;  /* 0x0000001954007388 */ /* 0x0003e20000000800 */
[----:B0-----:R-:W-:Y:S01]  /*3420*/  @P2 LOP3.LUT R23, R6, 0x80000000, RZ, 0x3c, !PT ;  /* 0x8000000006172812 */ /* 0x001fe200078e3cff */
[----:B------:R-:W-:-:S02]  /*3430*/  VIADD R6, R0, 0x700 ;  /* 0x0000070000067836 */ /* 0x000fc40000000000 */
[----:B------:R-:W-:Y:S04]  /*3440*/  STS [R51], R26 ;  /* 0x0000001a33007388 */ /* 0x000fe80000000800 */
[----:B------:R0:W-:Y:S01]  /*3450*/  STS [R88], R27 ;  /* 0x0000001b58007388 */ /* 0x0001e20000000800 */
[----:B-1----:R-:W-:-:S03]  /*3460*/  @P4 LOP3.LUT R25, R7, 0x80000000, RZ, 0x3c, !PT ;  /* 0x8000000007194812 */ /* 0x002fc600078e3cff */
[----:B------:R-:W-:Y:S01]  /*3470*/  STS [R90], R28 ;  /* 0x0000001c5a007388 */ /* 0x000fe20000000800 */
[----:B------:R-:W-:Y:S01]  /*3480*/  BAR.SYNC.DEFER_BLOCKING 0x0 ;  /* 0x0000000000007b1d */ /* 0x000fe20000010000 */
[----:B0-----:R-:W-:Y:S01]  /*3490*/  @P3 LOP3.LUT R27, R8, 0x80000000, RZ, 0x3c, !PT ;  /* 0x80000000081b3812 */ /* 0x001fe200078e3cff */
[----:B------:R-:W-:-:S05]  /*34a0*/  IMAD.U32 R8, RZ, RZ, UR7 ;  /* 0x00000007ff087e24 */ /* 0x000fca000f8e00ff */
[C---:B------:R-:W-:Y:S02]  /*34b0*/  ISETP.GT.U32.AND.EX P1, PT, R8.reuse, RZ, PT, P1 ;  /* 0x000000ff0800720c */ /* 0x040fe40003f24110 */
[----:B------:R-:W-:-:S13]  /*34c0*/  ISETP.GT.U32.AND.EX P6, PT, R8, RZ, PT, P6 ;  /* 0x000000ff0800720c */ /* 0x000fda0003fc4160 */
[----:B---3--:R-:W-:Y:S01]  /*34d0*/  @P6 LOP3.LUT R29, R29, 0x80000000, RZ, 0x3c, !PT ;  /* 0x800000001d1d6812 */ /* 0x008fe200078e3cff */
[----:B------:R-:W0:Y:S04]  /*34e0*/  @P2 LDS R43, [R53] ;  /* 0x00000000352b2984 */ /* 0x000e280000000800 */
[----:B------:R-:W1:Y:S04]  /*34f0*/  LDS R13, [R53+0x400] ;  /* 0x00040000350d7984 */ /* 0x000e680000000800 */
[----:B------:R-:W2:Y:S04]  /*3500*/  LDS R15, [R53+0x800] ;  /* 0x00080000350f7984 */ /* 0x000ea80000000800 */
[----:B------:R-:W3:Y:S04]  /*3510*/  LDS R17, [R53+0xc00] ;  /* 0x000c000035117984 */ /* 0x000ee80000000800 */
[----:B------:R-:W4:Y:S04]  /*3520*/  LDS R19, [R53+0x1000] ;  /* 0x0010000035137984 */ /* 0x000f280000000800 */
[----:B------:R-:W-:Y:S04]  /*3530*/  @P2 STG.E desc[UR8][R2.64], R23 ;  /* 0x0000001702002986 */ /* 0x000fe8000c101908 */
[----:B------:R-:W4:Y:S04]  /*3540*/  LDS R21, [R53+0x1400] ;  /* 0x0014000035157984 */ /* 0x000f280000000800 */
[----:B------:R-:W4:Y:S04]  /*3550*/  LDS R7, [R53+0x1800] ;  /* 0x0018000035077984 */ /* 0x000f280000000800 */
[----:B------:R-:W4:Y:S04]  /*3560*/  LDS R23, [R53+0x1c00] ;  /* 0x001c000035177984 */ /* 0x000f280000000800 */
[----:B0-----:R0:W-:Y:S01]  /*3570*/  @P2 STG.E desc[UR8][R4.64], R43 ;  /* 0x0000002b04002986 */ /* 0x0011e2000c101908 */
[----:B------:R-:W-:Y:S01]  /*3580*/  ISETP.LT.U32.AND P2, PT, R6, UR6, PT ;  /* 0x0000000606007c0c */ /* 0x000fe2000bf41070 */
[----:B------:R-:W-:-:S02]  /*3590*/  IMAD.U32 R6, RZ, RZ, UR7 ;  /* 0x00000007ff067e24 */ /* 0x000fc4000f8e00ff */
[----:B------:R2:W-:Y:S01]  /*35a0*/  @P4 STG.E desc[UR8][R2.64+0x400], R25 ;  /* 0x0004001902004986 */ /* 0x0005e2000c101908 */
[----:B------:R-:W-:Y:S02]  /*35b0*/  ISETP.GT.U32.AND.EX P2, PT, R8, RZ, PT, P2 ;  /* 0x000000ff0800720c */ /* 0x000fe40003f44120 */
[----:B------:R-:W-:Y:S01]  /*35c0*/  ISETP.GT.U32.AND.EX P0, PT, R6, RZ, PT, P0 ;  /* 0x000000ff0600720c */ /* 0x000fe20003f04100 */
[----:B-1----:R-:W-:Y:S01]  /*35d0*/  @P4 STG.E desc[UR8][R4.64+0x400], R13 ;  /* 0x0004000d04004986 */ /* 0x002fe2000c101908 */
[----:B------:R-:W-:Y:S02]  /*35e0*/  LOP3.LUT R6, R0, 0x800, RZ, 0xfc, !PT ;  /* 0x0000080000067812 */ /* 0x000fe400078efcff */
[----:B0-----:R-:W-:Y:S01]  /*35f0*/  @P5 LOP3.LUT R43, R9, 0x80000000, RZ, 0x3c, !PT ;  /* 0x80000000092b5812 */ /* 0x001fe200078e3cff */
[----:B------:R-:W-:Y:S01]  /*3600*/  @P3 STG.E desc[UR8][R2.64+0x800], R27 ;  /* 0x0008001b02003986 */ /* 0x000fe2000c101908 */
[----:B------:R-:W-:Y:S01]  /*3610*/  ISETP.LT.U32.AND P4, PT, R6, UR6, PT ;  /* 0x0000000606007c0c */ /* 0x000fe2000bf81070 */
[----:B------:R-:W-:-:S02]  /*3620*/  VIADD R6, R0, 0x900 ;  /* 0x0000090000067836 */ /* 0x000fc40000000000 */
[----:B------:R-:W0:Y:S04]  /*3630*/  LDS R9, [R53+0x2000] ;  /* 0x0020000035097984 */ /* 0x000e280000000800 */
[----:B--2---:R-:W-:Y:S01]  /*3640*/  @P0 LOP3.LUT R25, R10, 0x80000000, RZ, 0x3c, !PT ;  /* 0x800000000a190812 */ /* 0x004fe200078e3cff */
[----:B------:R-:W-:Y:S01]  /*3650*/  @P3 STG.E desc[UR8][R4.64+0x800], R15 ;  /* 0x0008000f04003986 */ /* 0x000fe2000c101908 */
[----:B------:R-:W-:Y:S01]  /*3660*/  ISETP.LT.U32.AND P3, PT, R6, UR6, PT ;  /* 0x0000000606007c0c */ /* 0x000fe2000bf61070 */
[----:B------:R-:W-:Y:S02]  /*3670*/  VIADD R6, R0, 0xa00 ;  /* 0x00000a0000067836 */ /* 0x000fe40000000000 */
[----:B------:R-:W-:Y:S01]  /*3680*/  @P5 STG.E desc[UR8][R2.64+0xc00], R43 ;  /* 0x000c002b02005986 */ /* 0x000fe2000c101908 */
[----:B------:R-:W-:Y:S01]  /*3690*/  ISETP.GT.U32.AND.EX P3, PT, R8, RZ, PT, P3 ;  /* 0x000000ff0800720c */ /* 0x000fe20003f64130 */
[----:B------:R-:W-:-:S02]  /*36a0*/  IMAD.U32 R10, RZ, RZ, UR7 ;  /* 0x00000007ff0a7e24 */ /* 0x000fc4000f8e00ff */
[----:B---3--:R1:W-:Y:S01]  /*36b0*/  @P5 STG.E desc[UR8][R4.64+0xc00], R17 ;  /* 0x000c001104005986 */ /* 0x0083e2000c101908 */
[----:B------:R-:W-:Y:S01]  /*36c0*/  ISETP.LT.U32.AND P5, PT, R6, UR6, PT ;  /* 0x0000000606007c0c */ /* 0x000fe2000bfa1070 */
[----:B------:R-:W-:Y:S02]  /*36d0*/  VIADD R6, R0, 0xb00 ;  /* 0x00000b0000067836 */ /* 0x000fe40000000000 */
[----:B------:R-:W2:Y:S01]  /*36e0*/  LDS R13, [R53+0x2400] ;  /* 0x00240000350d7984 */ /* 0x000ea20000000800 */
[----:B------:R-:W-:-:S03]  /*36f0*/  ISETP.GT.U32.AND.EX P5, PT, R8, RZ, PT, P5 ;  /* 0x000000ff0800720c */ /* 0x000fc60003fa4150 */
[----:B------:R-:W-:Y:S04]  /*3700*/  @P0 STG.E desc[UR8][R2.64+0x1000], R25 ;  /* 0x0010001902000986 */ /* 0x000fe8000c101908 */
[----:B----4-:R3:W-:Y:S01]  /*3710*/  @P0 STG.E desc[UR8][R4.64+0x1000], R19 ;  /* 0x0010001304000986 */ /* 0x0107e2000c101908 */
[----:B-1----:R-:W-:Y:S02]  /*3720*/  @P1 LOP3.LUT R17, R11, 0x80000000, RZ, 0x3c, !PT ;  /* 0x800000000b111812 */ /* 0x002fe400078e3cff */
[----:B------:R-:W-:Y:S01]  /*3730*/  ISETP.LT.U32.AND P0, PT, R6, UR6, PT ;  /* 0x0000000606007c0c */ /* 0x000fe2000bf01070 */
[----:B------:R-:W1:Y:S01]  /*3740*/  LDS R11, [R53+0x2800] ;  /* 0x00280000350b7984 */ /* 0x000e620000000800 */
[----:B------:R-:W-:Y:S01]  /*3750*/  IMAD.U32 R6, RZ, RZ, UR7 ;  /* 0x00000007ff067e24 */ /* 0x000fe2000f8e00ff */
[----:B------:R-:W-:-:S02]  /*3760*/  @P5 LOP3.LUT R33, R33, 0x80000000, RZ, 0x3c, !PT ;  /* 0x8000000021215812 */ /* 0x000fc400078e3cff */
[----:B------:R-:W4:Y:S01]  /*3770*/  LDS R15, [R53+0x2c00] ;  /* 0x002c0000350f7984 */ /* 0x000f220000000800 */
[----:B------:R-:W-:Y:S02]  /*3780*/  ISETP.GT.U32.AND.EX P0, PT, R8, RZ, PT, P0 ;  /* 0x000000ff0800720c */ /* 0x000fe40003f04100 */
[----:B------:R-:W-:Y:S01]  /*3790*/  ISETP.GT.U32.AND.EX P4, PT, R6, RZ, PT, P4 ;  /* 0x000000ff0600720c */ /* 0x000fe20003f84140 */
[----:B------:R-:W-:Y:S01]  /*37a0*/  @P1 STG.E desc[UR8][R2.64+0x1400], R17 ;  /* 0x0014001102001986 */ /* 0x000fe2000c101908 */
[----:B------:R-:W-:Y:S02]  /*37b0*/  LOP3.LUT R6, R0, 0xc00, RZ, 0xfc, !PT ;  /* 0x00000c0000067812 */ /* 0x000fe400078efcff */
[----:B---3--:R-:W-:Y:S01]  /*37c0*/  @P2 LOP3.LUT R19, R30, 0x80000000, RZ, 0x3c, !PT ;  /* 0x800000001e132812 */ /* 0x008fe200078e3cff */
[----:B------:R-:W-:Y:S01]  /*37d0*/  @P1 STG.E desc[UR8][R4.64+0x1400], R21 ;  /* 0x0014001504001986 */ /* 0x000fe2000c101908 */
[----:B------:R-:W-:Y:S01]  /*37e0*/  ISETP.LT.U32.AND P1, PT, R6, UR6, PT ;  /* 0x0000000606007c0c */ /* 0x000fe2000bf21070 */
[----:B------:R-:W-:Y:S01]  /*37f0*/  VIADD R6, R0, 0xd00 ;  /* 0x00000d0000067836 */ /* 0x000fe20000000000 */
[----:B------:R-:W-:Y:S01]  /*3800*/  @P3 LOP3.LUT R25, R32, 0x80000000, RZ, 0x3c, !PT ;  /* 0x8000000020193812 */ /* 0x000fe200078e3cff */
[----:B------:R-:W-:Y:S01]  /*3810*/  @P6 STG.E desc[UR8][R2.64+0x1800], R29 ;  /* 0x0018001d02006986 */ /* 0x000fe2000c101908 */
[----:B------:R-:W-:-:S03]  /*3820*/  ISETP.GT.U32.AND.EX P1, PT, R8, RZ, PT, P1 ;  /* 0x000000ff0800720c */ /* 0x000fc60003f24110 */
[----:B------:R-:W-:Y:S01]  /*3830*/  @P6 STG.E desc[UR8][R4.64+0x1800], R7 ;  /* 0x0018000704006986 */ /* 0x000fe2000c101908 */
[----:B------:R-:W-:Y:S01]  /*3840*/  ISETP.LT.U32.AND P6, PT, R6, UR6, PT ;  /* 0x0000000606007c0c */ /* 0x000fe2000bfc1070 */
[----:B------:R-:W-:Y:S01]  /*3850*/  VIADD R6, R0, 0xe00 ;  /* 0x00000e0000067836 */ /* 0x000fe20000000000 */
[----:B------:R-:W-:Y:S01]  /*3860*/  @P4 LOP3.LUT R31, R31, 0x80000000, RZ, 0x3c, !PT ;  /* 0x800000001f1f4812 */ /* 0x000fe200078e3cff */
[----:B------:R-:W3:Y:S01]  /*3870*/  LDS R7, [R53+0x3000] ;  /* 0x0030000035077984 */ /* 0x000ee20000000800 */
[----:B------:R-:W-:-:S03]  /*3880*/  ISETP.GT.U32.AND.EX P6, PT, R10, RZ, PT, P6 ;  /* 0x000000ff0a00720c */ /* 0x000fc60003fc4160 */
[----:B------:R-:W-:Y:S02]  /*3890*/  @P2 STG.E desc[UR8][R2.64+0x1c00], R19 ;  /* 0x001c001302002986 */ /* 0x000fe4000c101908 */
[----:B------:R-:W-:Y:S02]  /*38a0*/  @P1 LOP3.LUT R35, R35, 0x80000000, RZ, 0x3c, !PT ;  /* 0x8000000023231812 */ /* 0x000fe400078e3cff */
[----:B------:R-:W3:Y:S04]  /*38b0*/  LDS R17, [R53+0x3400] ;  /* 0x0034000035117984 */ /* 0x000ee80000000800 */
[----:B------:R-:W-:Y:S01]  /*38c0*/  @P2 STG.E desc[UR8][R4.64+0x1c00], R23 ;  /* 0x001c001704002986 */ /* 0x000fe2000c101908 */
[----:B------:R-:W-:Y:S01]  /*38d0*/  ISETP.LT.U32.AND P2, PT, R6, UR6, PT ;  /* 0x0000000606007c0c */ /* 0x000fe2000bf41070 */
[----:B------:R-:W-:-:S02]  /*38e0*/  VIADD R6, R0, 0xf00 ;  /* 0x00000f0000067836 */ /* 0x000fc40000000000 */
[----:B------:R-:W-:Y:S01]  /*38f0*/  @P4 STG.E desc[UR8][R2.64+0x2000], R31 ;  /* 0x0020001f02004986 */ /* 0x000fe2000c101908 */
[----:B------:R-:W-:-:S03]  /*3900*/  ISETP.GT.U32.AND.EX P2, PT, R12, RZ, PT, P2 ;  /* 0x000000ff0c00720c */ /* 0x000fc60003f44120 */
[----:B------:R-:W3:Y:S04]  /*3910*/  LDS R19, [R53+0x3800] ;  /* 0x0038000035137984 */ /* 0x000ee80000000800 */
[----:B0-----:R-:W-:Y:S01]  /*3920*/  @P4 STG.E desc[UR8][R4.64+0x2000], R9 ;  /* 0x0020000904004986 */ /* 0x001fe2000c101908 */
[----:B------:R-:W-:Y:S02]  /*3930*/  ISETP.LT.U32.AND P4, PT, R6, UR6, PT ;  /* 0x0000000606007c0c */ /* 0x000fe4000bf81070 */
[----:B------:R-:W-:Y:S01]  /*3940*/  LOP3.LUT R6, R0, 0x1000, RZ, 0xfc, !PT ;  /* 0x0000100000067812 */ /* 0x000fe200078efcff */
[----:B------:R-:W0:Y:S02]  /*3950*/  LDS R9, [R53+0x3c00] ;  /* 0x003c000035097984 */ /* 0x000e240000000800 */
[----:B------:R-:W-:-:S02]  /*3960*/  @P2 LOP3.LUT R37, R37, 0x80000000, RZ, 0x3c, !PT ;  /* 0x8000000025252812 */ /* 0x000fc400078e3cff */
[----:B------:R-:W0:Y:S04]  /*3970*/  LDS R21, [R53+0x4000] ;  /* 0x0040000035157984 */ /* 0x000e280000000800 */
[----:B------:R-:W0:Y:S04]  /*3980*/  LDS R23, [R53+0x4400] ;  /* 0x0044000035177984 */ /* 0x000e280000000800 */
[----:B------:R-:W-:Y:S04]  /*3990*/  @P3 STG.E desc[UR8][R2.64+0x2400], R25 ;  /* 0x0024001902003986 */ /* 0x000fe8000c101908 */
[----:B--2---:R2:W-:Y:S01]  /*39a0*/  @P3 STG.E desc[UR8][R4.64+0x2400], R13 ;  /* 0x0024000d04003986 */ /* 0x0045e2000c101908 */
[----:B------:R-:W-:Y:S01]  /*39b0*/  ISETP.LT.U32.AND P3, PT, R6, UR6, PT ;  /* 0x0000000606007c0c */ /* 0x000fe2000bf61070 */
[----:B------:R-:W-:-:S02]  /*39c0*/  VIADD R6, R0, 0x1100 ;  /* 0x0000110000067836 */ /* 0x000fc40000000000 */
[----:B------:R-:W-:Y:S01]  /*39d0*/  @P5 STG.E desc[UR8][R2.64+0x2800], R33 ;  /* 0x0028002102005986 */ /* 0x000fe2000c101908 */
[----:B------:R-:W-:Y:S01]  /*39e0*/  VIADD R0, R0, 0x1200 ;  /* 0x0000120000007836 */ /* 0x000fe20000000000 */
[----:B------:R-:W-:Y:S02]  /*39f0*/  ISETP.GT.U32.AND.EX P3, PT, R8, RZ, PT, P3 ;  /* 0x000000ff0800720c */ /* 0x000fe40003f64130 */
[----:B-1----:R1:W-:Y:S01]  /*3a00*/  @P5 STG.E desc[UR8][R4.64+0x2800], R11 ;  /* 0x0028000b04005986 */ /* 0x0023e2000c101908 */
[----:B------:R-:W-:Y:S01]  /*3a10*/  ISETP.LT.U32.AND P5, PT, R6, UR6, PT ;  /* 0x0000000606007c0c */ /* 0x000fe2000bfa1070 */
[----:B------:R-:W-:Y:S01]  /*3a20*/  IMAD.U32 R6, RZ, RZ, UR7 ;  /* 0x00000007ff067e24 */ /* 0x000fe2000f8e00ff */
[----:B--2---:R-:W-:-:S04]  /*3a30*/  @P0 LOP3.LUT R13, R34, 0x80000000, RZ, 0x3c, !PT ;  /* 0x80000000220d0812 */ /* 0x004fc800078e3cff */
[----:B------:R-:W-:Y:S01]  /*3a40*/  ISETP.GT.U32.AND.EX P4, PT, R6, RZ, PT, P4 ;  /* 0x000000ff0600720c */ /* 0x000fe20003f84140 */
[----:B------:R2:W-:Y:S03]  /*3a50*/  @P0 STG.E desc[UR8][R2.64+0x2c00], R13 ;  /* 0x002c000d02000986 */ /* 0x0005e6000c101908 */
[----:B------:R-:W-:Y:S01]  /*3a60*/  @P3 LOP3.LUT R39, R39, 0x80000000, RZ, 0x3c, !PT ;  /* 0x8000000027273812 */ /* 0x000fe200078e3cff */
[----:B----4-:R4:W-:Y:S01]  /*3a70*/  @P0 STG.E desc[UR8][R4.64+0x2c00], R15 ;  /* 0x002c000f04000986 */ /* 0x0109e2000c101908 */
[----:B------:R-:W-:Y:S01]  /*3a80*/  ISETP.LT.U32.AND P0, PT, R0, UR6, PT ;  /* 0x0000000600007c0c */ /* 0x000fe2000bf01070 */
[----:B------:R-:W-:Y:S01]  /*3a90*/  IMAD.U32 R0, RZ, RZ, UR7 ;  /* 0x00000007ff007e24 */ /* 0x000fe2000f8e00ff */
[----:B-1----:R-:W-:Y:S01]  /*3aa0*/  @P6 LOP3.LUT R11, R36, 0x80000000, RZ, 0x3c, !PT ;  /* 0x80000000240b6812 */ /* 0x002fe200078e3cff */
[----:B------:R1:W-:Y:S01]  /*3ab0*/  @P1 STG.E desc[UR8][R2.64+0x3000], R35 ;  /* 0x0030002302001986 */ /* 0x0003e2000c101908 */
[----:B------:R-:W-:-:S02]  /*3ac0*/  ISETP.GT.U32.AND.EX P0, PT, R6, RZ, PT, P0 ;  /* 0x000000ff0600720c */ /* 0x000fc40003f04100 */
[----:B------:R-:W-:Y:S01]  /*3ad0*/  ISETP.GT.U32.AND.EX P5, PT, R0, RZ, PT, P5 ;  /* 0x000000ff0000720c */ /* 0x000fe20003fa4150 */
[----:B---3--:R1:W-:Y:S01]  /*3ae0*/  @P1 STG.E desc[UR8][R4.64+0x3000], R7 ;  /* 0x0030000704001986 */ /* 0x0083e2000c101908 */
[----:B--2---:R-:W-:-:S03]  /*3af0*/  @P4 LOP3.LUT R13, R38, 0x80000000, RZ, 0x3c, !PT ;  /* 0x80000000260d4812 */ /* 0x004fc600078e3cff */
[----:B------:R1:W-:Y:S04]  /*3b00*/  @P6 STG.E desc[UR8][R2.64+0x3400], R11 ;  /* 0x0034000b02006986 */ /* 0x0003e8000c101908 */
[----:B------:R1:W-:Y:S04]  /*3b10*/  @P6 STG.E desc[UR8][R4.64+0x3400], R17 ;  /* 0x0034001104006986 */ /* 0x0003e8000c101908 */
[----:B------:R1:W-:Y:S01]  /*3b20*/  @P2 STG.E desc[UR8][R2.64+0x3800], R37 ;  /* 0x0038002502002986 */ /* 0x0003e2000c101908 */
[----:B----4-:R-:W-:-:S03]  /*3b30*/  @P5 LOP3.LUT R15, R40, 0x80000000, RZ, 0x3c, !PT ;  /* 0x80000000280f5812 */ /* 0x010fc600078e3cff */
[----:B------:R1:W-:Y:S04]  /*3b40*/  @P2 STG.E desc[UR8][R4.64+0x3800], R19 ;  /* 0x0038001304002986 */ /* 0x0003e8000c101908 */
[----:B------:R1:W-:Y:S04]  /*3b50*/  @P4 STG.E desc[UR8][R2.64+0x3c00], R13 ;  /* 0x003c000d02004986 */ /* 0x0003e8000c101908 */
[----:B0-----:R1:W-:Y:S04]  /*3b60*/  @P4 STG.E desc[UR8][R4.64+0x3c00], R9 ;  /* 0x003c000904004986 */ /* 0x0013e8000c101908 */
[----:B------:R1:W-:Y:S04]  /*3b70*/  @P3 STG.E desc[UR8][R2.64+0x4000], R39 ;  /* 0x0040002702003986 */ /* 0x0003e8000c101908 */
[----:B------:R1:W-:Y:S04]  /*3b80*/  @P3 STG.E desc[UR8][R4.64+0x4000], R21 ;  /* 0x0040001504003986 */ /* 0x0003e8000c101908 */
[----:B------:R1:W-:Y:S04]  /*3b90*/  @P5 STG.E desc[UR8][R2.64+0x4400], R15 ;  /* 0x0044000f02005986 */ /* 0x0003e8000c101908 */
[----:B------:R1:W-:Y:S01]  /*3ba0*/  @P5 STG.E desc[UR8][R4.64+0x4400], R23 ;  /* 0x0044001704005986 */ /* 0x0003e2000c101908 */
[----:B------:R-:W-:Y:S05]  /*3bb0*/  @!P0 EXIT ;  /* 0x000000000000894d */ /* 0x000fea0003800000 */
[----:B------:R-:W0:Y:S01]  /*3bc0*/  LDS R53, [R53+0x4800] ;  /* 0x0048000035357984 */ /* 0x000e220000000800 */
[----:B------:R-:W-:-:S05]  /*3bd0*/  LOP3.LUT R41, R41, 0x80000000, RZ, 0x3c, !PT ;  /* 0x8000000029297812 */ /* 0x000fca00078e3cff */
[----:B------:R-:W-:Y:S04]  /*3be0*/  STG.E desc[UR8][R2.64+0x4800], R41 ;  /* 0x0048002902007986 */ /* 0x000fe8000c101908 */
[----:B0-----:R-:W-:Y:S01]  /*3bf0*/  STG.E desc[UR8][R4.64+0x4800], R53 ;  /* 0x0048003504007986 */ /* 0x001fe2000c101908 */
[----:B------:R-:W-:Y:S05]  /*3c00*/  EXIT ;  /* 0x000000000000794d */ /* 0x000fea0003800000 */
.L_x_639:
        /* <DEDUP_REMOVED lines=15> */
.L_x_14333:


//--------------------- .text._ZN3cub18CUB_300001_SM_10006detail10radix_sort29DeviceRadixSortOnesweepKernelINS1_5radix10policy_hubIiiyE10Policy1000ELNS0_9SortOrderE0EiiyiiNS1_21identity_decomposer_tEEEvPT5_SB_PT3_PKSC_PT1_PKSG_PT2_PKSK_T4_iiT6_ --------------------------
	.section	.text._ZN3cub18CUB_300001_SM_10006detail10radix_sort29DeviceRadixSortOnesweepKernelINS1_5radix10policy_hubIiiyE10Policy1000ELNS0_9SortOrderE0EiiyiiNS1_21identity_decomposer_tEEEvPT5_SB_PT3_PKSC_PT1_PKSG_PT2_PKSK_T4_iiT6_,"ax",@progbits
	.align	128
        .global         _ZN3cub18CUB_300001_SM_10006detail10radix_sort29DeviceRadixSortOnesweepKernelINS1_5radix10policy_hubIiiyE10Policy1000ELNS0_9SortOrderE0EiiyiiNS1_21identity_decomposer_tEEEvPT5_SB_PT3_PKSC_PT1_PKSG_PT2_PKSK_T4_iiT6_
        .type           _ZN3cub18CUB_300001_SM_10006detail10radix_sort29DeviceRadixSortOnesweepKernelINS1_5radix10policy_hubIiiyE10Policy1000ELNS0_9SortOrderE0EiiyiiNS1_21identity_decomposer_tEEEvPT5_SB_PT3_PKSC_PT1_PKSG_PT2_PKSK_T4_iiT6_,@function
        .size           _ZN3cub18CUB_300001_SM_10006detail10radix_sort29DeviceRadixSortOnesweepKernelINS1_5radix10policy_hubIiiyE10Policy1000ELNS0_9SortOrderE0EiiyiiNS1_21identity_decomposer_tEEEvPT5_SB_PT3_PKSC_PT1_PKSG_PT2_PKSK_T4_iiT6_,(.L_x_14334 - _ZN3cub18CUB_300001_SM_10006detail10radix_sort29DeviceRadixSortOnesweepKernelINS1_5radix10policy_hubIiiyE10Policy1000ELNS0_9SortOrderE0EiiyiiNS1_21identity_decomposer_tEEEvPT5_SB_PT3_PKSC_PT1_PKSG_PT2_PKSK_T4_iiT6_)
        .other          _ZN3cub18CUB_300001_SM_10006detail10radix_sort29DeviceRadixSortOnesweepKernelINS1_5radix10policy_hubIiiyE10Policy1000ELNS0_9SortOrderE0EiiyiiNS1_21identity_decomposer_tEEEvPT5_SB_PT3_PKSC_PT1_PKSG_PT2_PKSK_T4_iiT6_,@"STO_CUDA_ENTRY STV_DEFAULT"
_ZN3cub18CUB_300001_SM_10006detail10radix_sort29DeviceRadixSortOnesweepKernelINS1_5radix10policy_hubIiiyE10Policy1000ELNS0_9SortOrderE0EiiyiiNS1_21identity_decomposer_tEEEvPT5_SB_PT3_PKSC_PT1_PKSG_PT2_PKSK_T4_iiT6_:
.text._ZN3cub18CUB_300001_SM_10006detail10radix_sort29DeviceRadixSortOnesweepKernelINS1_5radix10policy_hubIiiyE10Policy1000ELNS0_9SortOrderE0EiiyiiNS1_21identity_decomposer_tEEEvPT5_SB_PT3_PKSC_PT1_PKSG_PT2_PKSK_T4_iiT6_:
        /* <DEDUP_REMOVED lines=16> */
.L_x_641:
[----:B------:R-:W-:Y:S05]  /*0100*/  BSYNC.RECONVERGENT B0 ;  /* 0x0000000000007941 */ /* 0x000fea0003800200 */
.L_x_640:
        /* <DEDUP_REMOVED lines=35> */
.L_x_642:
[----:B------:R-:W1:Y:S01]  /*0340*/  LDCU.64 UR8, c[0x0][0x3a8] ;  /* 0x00007500ff0877ac */ /* 0x000e620008000a00 */
[C---:B0-----:R-:W-:Y:S01]  /*0350*/  LOP3.LUT R4, R3.reuse, 0x1f, RZ, 0xc0, !PT ;  /* 0x0000001f03047812 */ /* 0x041fe200078ec0ff */
[----:B------:R-:W-:Y:S01]  /*0360*/  IMAD.MOV.U32 R28, RZ, RZ, 0x7fffffff ;  /* 0x7fffffffff1c7424 */ /* 0x000fe200078e00ff */
        /* <DEDUP_REMOVED lines=20> */
[----:B------:R-:W-:Y:S02]  /*04b0*/  IMAD.MOV.U32 R29, RZ, RZ, 0x7fffffff ;  /* 0x7fffffffff1d7424 */ /* 0x000fe400078e00ff */
[-C--:B------:R-:W-:Y:S01]  /*04c0*/  ISETP.GE.AND P2, PT, R0, R5.reuse, PT ;  /* 0x000000050000720c */ /* 0x080fe20003f46270 */
[C---:B------:R-:W-:Y:S02]  /*04d0*/  VIADD R0, R10.reuse, 0x100 ;  /* 0x000001000a007836 */ /* 0x040fe40000000000 */
[----:B------:R-:W-:Y:S01]  /*04e0*/  VIADD R6, R10, 0xc0 ;  /* 0x000000c00a067836 */ /* 0x000fe20000000000 */
[----:B------:R1:W5:Y:S01]  /*04f0*/  @!P3 LDG.E R29, desc[UR6][R8.64+0x80] ;  /* 0x00008006081db981 */ /* 0x000362000c1e1900 */
[----:B------:R-:W-:Y:S01]  /*0500*/  IMAD.MOV.U32 R31, RZ, RZ, 0x7fffffff ;  /* 0x7fffffffff1f7424 */ /* 0x000fe200078e00ff */
[-C--:B------:R-:W-:Y:S01]  /*0510*/  ISETP.GE.AND P3, PT, R0, R5.reuse, PT ;  /* 0x000000050000720c */ /* 0x080fe20003f66270 */
[----:B------:R-:W-:Y:S01]  /*0520*/  VIADD R0, R10, 0x140 ;  /* 0x000001400a007836 */ /* 0x000fe20000000000 */
[----:B------:R-:W-:Y:S01]  /*0530*/  ISETP.GE.AND P1, PT, R6, R5, PT ;  /* 0x000000050600720c */ /* 0x000fe20003f26270 */
[----:B------:R-:W-:-:S02]  /*0540*/  IMAD.MOV.U32 R32, RZ, RZ, 0x7fffffff ;  /* 0x7fffffffff207424 */ /* 0x000fc400078e00ff */
[----:B------:R1:W5:Y:S01]  /*0550*/  @!P5 LDG.E R31, desc[UR6][R8.64+0x180] ;  /* 0x00018006081fd981 */ /* 0x000362000c1e1900 */
[-C--:B------:R-:W-:Y:S01]  /*0560*/  ISETP.GE.AND P5, PT, R0, R5.reuse, PT ;  /* 0x000000050000720c */ /* 0x080fe20003fa6270 */
[C---:B------:R-:W-:Y:S02]  /*0570*/  VIADD R0, R10.reuse, 0x160 ;  /* 0x000001600a007836 */ /* 0x040fe40000000000 */
[----:B------:R-:W-:Y:S01]  /*0580*/  IMAD.MOV.U32 R30, RZ, RZ, 0x7fffffff ;  /* 0x7fffffffff1e7424 */ /* 0x000fe200078e00ff */
[----:B------:R1:W5:Y:S01]  /*0590*/  @!P6 LDG.E R32, desc[UR6][R8.64+0x200] ;  /* 0x000200060820e981 */ /* 0x000362000c1e1900 */
[----:B------:R-:W-:Y:S01]  /*05a0*/  VIADD R6, R10, 0x120 ;  /* 0x000001200a067836 */ /* 0x000fe20000000000 */
[-C--:B------:R-:W-:Y:S01]  /*05b0*/  ISETP.GE.AND P6, PT, R0, R5.reuse, PT ;  /* 0x000000050000720c */ /* 0x080fe20003fc6270 */
[----:B------:R-:W-:Y:S02]  /*05c0*/  IMAD.MOV.U32 R34, RZ, RZ, 0x7fffffff ;  /* 0x7fffffffff227424 */ /* 0x000fe400078e00ff */
[----:B------:R-:W-:Y:S01]  /*05d0*/  VIADD R0, R10, 0x1a0 ;  /* 0x000001a00a007836 */ /* 0x000fe20000000000 */
[----:B------:R1:W5:Y:S01]  /*05e0*/  @!P4 LDG.E R30, desc[UR6][R8.64+0x100] ;  /* 0x00010006081ec981 */ /* 0x000362000c1e1900 */
[----:B------:R-:W-:Y:S01]  /*05f0*/  ISETP.GE.AND P4, PT, R6, R5, PT ;  /* 0x000000050600720c */ /* 0x000fe20003f86270 */
[----:B------:R-:W-:-:S02]  /*0600*/  IMAD.MOV.U32 R33, RZ, RZ, 0x7fffffff ;  /* 0x7fffffffff217424 */ /* 0x000fc400078e00ff */
[----:B------:R1:W5:Y:S01]  /*0610*/  @!P1 LDG.E R34, desc[UR6][R8.64+0x300] ;  /* 0x0003000608229981 */ /* 0x000362000c1e1900 */
[----:B------:R-:W-:Y:S01]  /*0620*/  IMAD.MOV.U32 R35, RZ, RZ, 0x7fffffff ;  /* 0x7fffffffff237424 */ /* 0x000fe200078e00ff */
[-C--:B------:R-:W-:Y:S01]  /*0630*/  ISETP.GE.AND P1, PT, R0, R5.reuse, PT ;  /* 0x000000050000720c */ /* 0x080fe20003f26270 */
[C---:B------:R-:W-:Y:S01]  /*0640*/  VIADD R6, R10.reuse, 0x180 ;  /* 0x000001800a067836 */ /* 0x040fe20000000000 */
[----:B------:R1:W5:Y:S01]  /*0650*/  @!P0 LDG.E R33, desc[UR6][R8.64+0x280] ;  /* 0x0002800608218981 */ /* 0x000362000c1e1900 */
[----:B------:R-:W-:Y:S02]  /*0660*/  VIADD R0, R10, 0x1c0 ;  /* 0x000001c00a007836 */ /* 0x000fe40000000000 */
[----:B------:R-:W-:Y:S01]  /*0670*/  IMAD.MOV.U32 R36, RZ, RZ, 0x7fffffff ;  /* 0x7fffffffff247424 */ /* 0x000fe200078e00ff */
[----:B------:R1:W5:Y:S01]  /*0680*/  @!P2 LDG.E R35, desc[UR6][R8.64+0x380] ;  /* 0x000380060823a981 */ /* 0x000362000c1e1900 */
[----:B------:R-:W-:Y:S01]  /*0690*/  IMAD.MOV.U32 R37, RZ, RZ, 0x7fffffff ;  /* 0x7fffffffff257424 */ /* 0x000fe200078e00ff */
        /* <DEDUP_REMOVED lines=8> */
[----:B------:R-:W-:Y:S02]  /*0720*/  IMAD.MOV.U32 R38, RZ, RZ, 0x7fffffff ;  /* 0x7fffffffff267424 */ /* 0x000fe400078e00ff */
[----:B------:R-:W-:Y:S02]  /*0730*/  IMAD.MOV.U32 R39, RZ, RZ, 0x7fffffff ;  /* 0x7fffffffff277424 */ /* 0x000fe400078e00ff */
[----:B------:R-:W-:Y:S02]  /*0740*/  IMAD.MOV.U32 R40, RZ, RZ, 0x7fffffff ;  /* 0x7fffffffff287424 */ /* 0x000fe400078e00ff */
[----:B------:R-:W-:Y:S01]  /*0750*/  IMAD.MOV.U32 R43, RZ, RZ, 0x7fffffff ;  /* 0x7fffffffff2b7424 */ /* 0x000fe200078e00ff */
[----:B------:R1:W5:Y:S01]  /*0760*/  @!P5 LDG.E R38, desc[UR6][R8.64+0x500] ;  /* 0x000500060826d981 */ /* 0x000362000c1e1900 */
[----:B------:R-:W-:-:S02]  /*0770*/  IMAD.MOV.U32 R44, RZ, RZ, 0x7fffffff ;  /* 0x7fffffffff2c7424 */ /* 0x000fc400078e00ff */
        /* <DEDUP_REMOVED lines=8> */
.L_x_643:
        /* <DEDUP_REMOVED lines=19> */
.L_x_646:
        /* <DEDUP_REMOVED lines=21> */
.L_x_645:
[----:B------:R-:W-:Y:S05]  /*0a80*/  BSYNC.RECONVERGENT B0 ;  /* 0x0000000000007941 */ /* 0x000fea0003800200 */
.L_x_644:
        /* <DEDUP_REMOVED lines=18> */
.L_x_650:
[----:B------:R-:W-:Y:S05]  /*0bb0*/  BSYNC.RECONVERGENT B1 ;  /* 0x0000000000017941 */ /* 0x000fea0003800200 */
.L_x_649:
        /* <DEDUP_REMOVED lines=14> */
.L_x_651:
[----:B------:R-:W-:Y:S01]  /*0ca0*/  VIADD R6, R6, 0x1 ;  /* 0x0000000106067836 */ /* 0x000fe20000000000 */
[----:B------:R0:W-:Y:S04]  /*0cb0*/  STS [R0], RZ ;  /* 0x000000ff00007388 */ /* 0x0001e80000000800 */
[----:B------:R-:W-:Y:S01]  /*0cc0*/  ISETP.NE.AND P0, PT, R6, RZ, PT ;  /* 0x000000ff0600720c */ /* 0x000fe20003f05270 */
[----:B0-----:R-:W-:-:S12]  /*0cd0*/  VIADD R0, R0, 0x80 ;  /* 0x0000008000007836 */ /* 0x001fd80000000000 */
[----:B------:R-:W-:Y:S05]  /*0ce0*/  @P0 BRA `(.L_x_651) ;  /* 0xfffffffc00ec0947 */ /* 0x000fea000383ffff */
.L_x_648:
[----:B------:R-:W-:Y:S05]  /*0cf0*/  BSYNC.RECONVERGENT B0 ;  /* 0x0000000000007941 */ /* 0x000fea0003800200 */
.L_x_647:
        /* <DEDUP_REMOVED lines=130> */
.L_x_653:
[----:B------:R-:W-:Y:S05]  /*1520*/  BSYNC.RECONVERGENT B0 ;  /* 0x0000000000007941 */ /* 0x000fea0003800200 */
.L_x_652:
        /* <DEDUP_REMOVED lines=38> */
.L_x_662:
[----:B0-----:R-:W0:Y:S01]  /*1790*/  LDC.64 R4, c[0x0][0x380] ;  /* 0x0000e000ff047b82 */ /* 0x001e220000000a00 */
[----:B------:R-:W-:Y:S01]  /*17a0*/  VIADD R19, R10, 0xffffffff ;  /* 0xffffffff0a137836 */ /* 0x000fe20000000000 */
[----:B------:R-:W-:Y:S03]  /*17b0*/  BSSY B2, `(.L_x_659) ;  /* 0x0000008000027945 */ /* 0x000fe60003800000 */
[----:B------:R-:W-:-:S04]  /*17c0*/  IMAD R11, R19, 0x100, R3 ;  /* 0x00000100130b7824 */ /* 0x000fc800078e0203 */
[----:B0-----:R-:W-:-:S07]  /*17d0*/  IMAD.WIDE R4, R11, 0x4, R4 ;  /* 0x000000040b047825 */ /* 0x001fce00078e0204 */
.L_x_660:
[----:B------:R-:W-:Y:S05]  /*17e0*/  YIELD ;  /* 0x0000000000007946 */ /* 0x000fea0003800000 */
[----:B------:R0:W-:Y:S06]  /*17f0*/  MEMBAR.SC.CTA ;  /* 0x0000000000007992 */ /* 0x0001ec0000000000 */
[----:B0-----:R-:W2:Y:S02]  /*1800*/  LDG.E.STRONG.SYS R11, desc[UR6][R4.64] ;  /* 0x00000006040b7981 */ /* 0x001ea4000c1f5900 */
[----:B--2---:R-:W-:-:S13]  /*1810*/  ISETP.NE.AND P0, PT, R11, RZ, PT ;  /* 0x000000ff0b00720c */ /* 0x004fda0003f05270 */
[----:B------:R-:W-:Y:S05]  /*1820*/  @!P0 BRA `(.L_x_660) ;  /* 0xfffffffc00ec8947 */ /* 0x000fea000383ffff */
[----:B------:R-:W-:Y:S05]  /*1830*/  BSYNC B2 ;  /* 0x0000000000027941 */ /* 0x000fea0003800000 */
.L_x_659:
[----:B------:R-:W-:Y:S01]  /*1840*/  BSSY.RECONVERGENT B2, `(.L_x_661) ;  /* 0x0000006000027945 */ /* 0x000fe20003800200 */
[C---:B------:R-:W-:Y:S02]  /*1850*/  ISETP.GT.AND P0, PT, R11.reuse, -0x1, PT ;  /* 0xffffffff0b00780c */ /* 0x040fe40003f04270 */
[----:B------:R-:W-:Y:S01]  /*1860*/  LOP3.LUT R4, R11, 0x3fffffff, RZ, 0xc0, !PT ;  /* 0x3fffffff0b047812 */ /* 0x000fe200078ec0ff */
[----:B------:R-:W-:Y:S05]  /*1870*/  WARPSYNC.EXCLUSIVE R6 ;  /* 0x0000000006007348 */ /* 0x000fea0003a00000 */
[----:B------:R-:W-:-:S05]  /*1880*/  IMAD.IADD R17, R4, 0x1, R17 ;  /* 0x0000000104117824 */ /* 0x000fca00078e0211 */
[----:B------:R-:W-:-:S07]  /*1890*/  VOTE.ANY R6, PT, P0 ;  /* 0x0000000000067806 */ /* 0x000fce00000e0100 */
[----:B------:R-:W-:Y:S05]  /*18a0*/  BSYNC.RECONVERGENT B2 ;  /* 0x0000000000027941 */ /* 0x000fea0003800200 */
.L_x_661:
[----:B------:R-:W-:Y:S01]  /*18b0*/  ISETP.GT.U32.AND P1, PT, R10, 0x1, PT ;  /* 0x000000010a00780c */ /* 0x000fe20003f24070 */
[----:B------:R-:W-:-:S12]  /*18c0*/  IMAD.MOV.U32 R10, RZ, RZ, R19 ;  /* 0x000000ffff0a7224 */ /* 0x000fd800078e0013 */
[----:B------:R-:W-:Y:S05]  /*18d0*/  @P0 BRA P1, `(.L_x_662) ;  /* 0xfffffffc00ac0947 */ /* 0x000fea000083ffff */
[----:B------:R-:W-:Y:S05]  /*18e0*/  BSYNC B0 ;  /* 0x0000000000007941 */ /* 0x000fea0003800000 */
.L_x_658:
[----:B------:R1:W2:Y:S02]  /*18f0*/  LDS.64 R4, [R13+0x6600] ;  /* 0x006600000d047984 */ /* 0x0002a40000000a00 */
.L_x_657:
[C---:B------:R-:W-:Y:S01]  /*1900*/  IMAD.IADD R19, R17.reuse, 0x1, -R0 ;  /* 0x0000000111137824 */ /* 0x040fe200078e0a00 */
[----:B------:R-:W-:-:S04]  /*1910*/  LOP3.LUT R11, R17, 0x80000000, RZ, 0xfc, !PT ;  /* 0x80000000110b7812 */ /* 0x000fc800078efcff */
[C---:B0-2---:R-:W-:Y:S01]  /*1920*/  IADD3 R4, P0, PT, R19.reuse, R4, RZ ;  /* 0x0000000413047210 */ /* 0x045fe20007f1e0ff */
[----:B------:R0:W-:Y:S03]  /*1930*/  STG.E.STRONG.SYS desc[UR6][R14.64], R11 ;  /* 0x0000000b0e007986 */ /* 0x0001e6000c115906 */
[----:B------:R-:W-:-:S05]  /*1940*/  LEA.HI.X.SX32 R5, R19, R5, 0x1, P0 ;  /* 0x0000000513057211 */ /* 0x000fca00000f0eff */
[----:B------:R0:W-:Y:S04]  /*1950*/  STS.64 [R13+0x6600], R4 ;  /* 0x006600040d007388 */ /* 0x0001e80000000a00 */
.L_x_656:
[----:B------:R-:W-:Y:S05]  /*1960*/  BSYNC B1 ;  /* 0x0000000000017941 */ /* 0x000fea0003800000 */
.L_x_655:
        /* <DEDUP_REMOVED lines=17> */
.L_x_663:
        /* <DEDUP_REMOVED lines=28> */
.L_x_664:
        /* <DEDUP_REMOVED lines=56> */
.L_x_665:
        /* <DEDUP_REMOVED lines=19> */
.L_x_666:
        /* <DEDUP_REMOVED lines=51> */
.L_x_667:
        /* <DEDUP_REMOVED lines=22> */
.L_x_668:
        /* <DEDUP_REMOVED lines=56> */
.L_x_654:
        /* <DEDUP_REMOVED lines=38> */
.L_x_760:
        /* <DEDUP_REMOVED lines=25> */
.L_x_669:
        /* <DEDUP_REMOVED lines=44> */
.L_x_672:
[----:B------:R-:W-:Y:S05]  /*2fb0*/  BSYNC.RECONVERGENT B0 ;  /* 0x0000000000007941 */ /* 0x000fea0003800200 */
.L_x_671:
        /* <DEDUP_REMOVED lines=39> */
.L_x_674:
[----:B------:R-:W-:Y:S05]  /*3230*/  BSYNC.RECONVERGENT B0 ;  /* 0x0000000000007941 */ /* 0x000fea0003800200 */
.L_x_673:
        /* <DEDUP_REMOVED lines=35> */
.L_x_676:
[----:B------:R-:W-:Y:S05]  /*3470*/  BSYNC.RECONVERGENT B0 ;  /* 0x0000000000007941 */ /* 0x000fea0003800200 */
.L_x_675:
        /* <DEDUP_REMOVED lines=35> */
.L_x_678:
[----:B------:R-:W-:Y:S05]  /*36b0*/  BSYNC.RECONVERGENT B0 ;  /* 0x0000000000007941 */ /* 0x000fea0003800200 */
.L_x_677:
        /* <DEDUP_REMOVED lines=37> */
.L_x_680:
[----:B------:R-:W-:Y:S05]  /*3910*/  BSYNC.RECONVERGENT B0 ;  /* 0x0000000000007941 */ /* 0x000fea0003800200 */
.L_x_679:
        /* <DEDUP_REMOVED lines=37> */
.L_x_682:
[----:B------:R-:W-:Y:S05]  /*3b70*/  BSYNC.RECONVERGENT B0 ;  /* 0x0000000000007941 */ /* 0x000fea0003800200 */
.L_x_681:
        /* <DEDUP_REMOVED lines=37> */
.L_x_684:
[----:B------:R-:W-:Y:S05]  /*3dd0*/  BSYNC.RECONVERGENT B0 ;  /* 0x0000000000007941 */ /* 0x000fea0003800200 */
.L_x_683:
        /* <DEDUP_REMOVED lines=37> */
.L_x_686:
[----:B------:R-:W-:Y:S05]  /*4030*/  BSYNC.RECONVERGENT B0 ;  /* 0x0000000000007941 */ /* 0x000fea0003800200 */
.L_x_685:
        /* <DEDUP_REMOVED lines=37> */
.L_x_688:
[----:B------:R-:W-:Y:S05]  /*4290*/  BSYNC.RECONVERGENT B0 ;  /* 0x0000000000007941 */ /* 0x000fea0003800200 */
.L_x_687:
        /* <DEDUP_REMOVED lines=37> */
.L_x_690:
[----:B------:R-:W-:Y:S05]  /*44f0*/  BSYNC.RECONVERGENT B0 ;  /* 0x0000000000007941 */ /* 0x000fea0003800200 */
.L_x_689:
        /* <DEDUP_REMOVED lines=37> */
.L_x_692:
[----:B------:R-:W-:Y:S05]  /*4750*/  BSYNC.RECONVERGENT B0 ;  /* 0x0000000000007941 */ /* 0x000fea0003800200 */
.L_x_691:
        /* <DEDUP_REMOVED lines=37> */
.L_x_694:
[----:B------:R-:W-:Y:S05]  /*49b0*/  BSYNC.RECONVERGENT B0 ;  /* 0x0000000000007941 */ /* 0x000fea0003800200 */
.L_x_693:
        /* <DEDUP_REMOVED lines=37> */
.L_x_696:
[----:B------:R-:W-:Y:S05]  /*4c10*/  BSYNC.RECONVERGENT B0 ;  /* 0x0000000000007941 */ /* 0x000fea0003800200 */
.L_x_695:
        /* <DEDUP_REMOVED lines=39> */
.L_x_698:
[----:B------:R-:W-:Y:S05]  /*4e90*/  BSYNC.RECONVERGENT B0 ;  /* 0x0000000000007941 */ /* 0x000fea0003800200 */
.L_x_697:
        /* <DEDUP_REMOVED lines=39> */
.L_x_700:
[----:B------:R-:W-:Y:S05]  /*5110*/  BSYNC.RECONVERGENT B0 ;  /* 0x0000000000007941 */ /* 0x000fea0003800200 */
.L_x_699:
        /* <DEDUP_REMOVED lines=39> */
.L_x_702:
[----:B------:R-:W-:Y:S05]  /*5390*/  BSYNC.RECONVERGENT B0 ;  /* 0x0000000000007941 */ /* 0x000fea0003800200 */
.L_x_701:
        /* <DEDUP_REMOVED lines=36> */
.L_x_704:
[----:B------:R-:W-:Y:S05]  /*55e0*/  BSYNC.RECONVERGENT B0 ;  /* 0x0000000000007941 */ /* 0x000fea0003800200 */
.L_x_703:
        /* <DEDUP_REMOVED lines=35> */
.L_x_706:
[----:B------:R-:W-:Y:S05]  /*5820*/  BSYNC.RECONVERGENT B0 ;  /* 0x0000000000007941 */ /* 0x000fea0003800200 */
.L_x_705:
        /* <DEDUP_REMOVED lines=65> */
.L_x_714:
[----:B-1----:R-:W1:Y:S01]  /*5c40*/  LDC.64 R8, c[0x0][0x380] ;  /* 0x0000e000ff087b82 */ /* 0x002e620000000a00 */
[----:B------:R-:W-:Y:S01]  /*5c50*/  VIADD R17, R10, 0xffffffff ;  /* 0xffffffff0a117836 */ /* 0x000fe20000000000 */
[----:B------:R-:W-:Y:S03]  /*5c60*/  BSSY B2, `(.L_x_711) ;  /* 0x0000008000027945 */ /* 0x000fe60003800000 */
[----:B------:R-:W-:-:S04]  /*5c70*/  IMAD R11, R17, 0x100, R3 ;  /* 0x00000100110b7824 */ /* 0x000fc800078e0203 */
[----:B-1----:R-:W-:-:S07]  /*5c80*/  IMAD.WIDE R8, R11, 0x4, R8 ;  /* 0x000000040b087825 */ /* 0x002fce00078e0208 */
.L_x_712:
[----:B------:R-:W-:Y:S05]  /*5c90*/  YIELD ;  /* 0x0000000000007946 */ /* 0x000fea0003800000 */
[----:B------:R1:W-:Y:S06]  /*5ca0*/  MEMBAR.SC.CTA ;  /* 0x0000000000007992 */ /* 0x0003ec0000000000 */
[----:B-1----:R-:W2:Y:S02]  /*5cb0*/  LDG.E.STRONG.SYS R11, desc[UR6][R8.64] ;  /* 0x00000006080b7981 */ /* 0x002ea4000c1f5900 */
[----:B--2---:R-:W-:-:S13]  /*5cc0*/  ISETP.NE.AND P0, PT, R11, RZ, PT ;  /* 0x000000ff0b00720c */ /* 0x004fda0003f05270 */
[----:B------:R-:W-:Y:S05]  /*5cd0*/  @!P0 BRA `(.L_x_712) ;  /* 0xfffffffc00ec8947 */ /* 0x000fea000383ffff */
[----:B------:R-:W-:Y:S05]  /*5ce0*/  BSYNC B2 ;  /* 0x0000000000027941 */ /* 0x000fea0003800000 */
.L_x_711:
[----:B------:R-:W-:Y:S01]  /*5cf0*/  BSSY.RECONVERGENT B2, `(.L_x_713) ;  /* 0x0000006000027945 */ /* 0x000fe20003800200 */
[C---:B------:R-:W-:Y:S02]  /*5d00*/  ISETP.GT.AND P0, PT, R11.reuse, -0x1, PT ;  /* 0xffffffff0b00780c */ /* 0x040fe40003f04270 */
[----:B------:R-:W-:Y:S01]  /*5d10*/  LOP3.LUT R8, R11, 0x3fffffff, RZ, 0xc0, !PT ;  /* 0x3fffffff0b087812 */ /* 0x000fe200078ec0ff */
[----:B------:R-:W-:Y:S05]  /*5d20*/  WARPSYNC.EXCLUSIVE R6 ;  /* 0x0000000006007348 */ /* 0x000fea0003a00000 */
[----:B------:R-:W-:-:S05]  /*5d30*/  IMAD.IADD R13, R8, 0x1, R13 ;  /* 0x00000001080d7824 */ /* 0x000fca00078e020d */
[----:B------:R-:W-:-:S07]  /*5d40*/  VOTE.ANY R6, PT, P0 ;  /* 0x0000000000067806 */ /* 0x000fce00000e0100 */
[----:B------:R-:W-:Y:S05]  /*5d50*/  BSYNC.RECONVERGENT B2 ;  /* 0x0000000000027941 */ /* 0x000fea0003800200 */
.L_x_713:
[----:B------:R-:W-:Y:S01]  /*5d60*/  ISETP.GT.U32.AND P1, PT, R10, 0x1, PT ;  /* 0x000000010a00780c */ /* 0x000fe20003f24070 */
[----:B------:R-:W-:-:S12]  /*5d70*/  IMAD.MOV.U32 R10, RZ, RZ, R17 ;  /* 0x000000ffff0a7224 */ /* 0x000fd800078e0011 */
[----:B------:R-:W-:Y:S05]  /*5d80*/  @P0 BRA P1, `(.L_x_714) ;  /* 0xfffffffc00ac0947 */ /* 0x000fea000083ffff */
[----:B------:R-:W-:Y:S05]  /*5d90*/  BSYNC B0 ;  /* 0x0000000000007941 */ /* 0x000fea0003800000 */
.L_x_710:
[----:B------:R2:W3:Y:S02]  /*5da0*/  LDS.64 R8, [R19+0x6600] ;  /* 0x0066000013087984 */ /* 0x0004e40000000a00 */
.L_x_709:
        /* <DEDUP_REMOVED lines=9> */
.L_x_708:
[----:B------:R-:W-:Y:S05]  /*5e40*/  BSYNC B1 ;  /* 0x0000000000017941 */ /* 0x000fea0003800000 */
.L_x_707:
        /* <DEDUP_REMOVED lines=16> */
.L_x_715:
        /* <DEDUP_REMOVED lines=212> */
.L_x_716:
        /* <DEDUP_REMOVED lines=28> */
.L_x_719:
[----:B------:R-:W-:Y:S05]  /*6e50*/  BSYNC.RECONVERGENT B0 ;  /* 0x0000000000007941 */ /* 0x000fea0003800200 */
.L_x_718:
        /* <DEDUP_REMOVED lines=18> */
.L_x_721:
[----:B------:R-:W-:Y:S05]  /*6f80*/  BSYNC.RECONVERGENT B0 ;  /* 0x0000000000007941 */ /* 0x000fea0003800200 */
.L_x_720:
        /* <DEDUP_REMOVED lines=18> */
.L_x_723:
[----:B------:R-:W-:Y:S05]  /*70b0*/  BSYNC.RECONVERGENT B0 ;  /* 0x0000000000007941 */ /* 0x000fea0003800200 */
.L_x_722:
        /* <DEDUP_REMOVED lines=18> */
.L_x_725:
[----:B------:R-:W-:Y:S05]  /*71e0*/  BSYNC.RECONVERGENT B0 ;  /* 0x0000000000007941 */ /* 0x000fea0003800200 */
.L_x_724:
        /* <DEDUP_REMOVED lines=18> */
.L_x_727:
[----:B------:R-:W-:Y:S05]  /*7310*/  BSYNC.RECONVERGENT B0 ;  /* 0x0000000000007941 */ /* 0x000fea0003800200 */
.L_x_726:
        /* <DEDUP_REMOVED lines=18> */
.L_x_729:
[----:B------:R-:W-:Y:S05]  /*7440*/  BSYNC.RECONVERGENT B0 ;  /* 0x0000000000007941 */ /* 0x000fea0003800200 */
.L_x_728:
        /* <DEDUP_REMOVED lines=18> */
.L_x_731:
[----:B------:R-:W-:Y:S05]  /*7570*/  BSYNC.RECONVERGENT B0 ;  /* 0x0000000000007941 */ /* 0x000fea0003800200 */
.L_x_730:
        /* <DEDUP_REMOVED lines=18> */
.L_x_733:
[----:B------:R-:W-:Y:S05]  /*76a0*/  BSYNC.RECONVERGENT B0 ;  /* 0x0000000000007941 */ /* 0x000fea0003800200 */
.L_x_732:
        /* <DEDUP_REMOVED lines=18> */
.L_x_735:
[----:B------:R-:W-:Y:S05]  /*77d0*/  BSYNC.RECONVERGENT B0 ;  /* 0x0000000000007941 */ /* 0x000fea0003800200 */
.L_x_734:
        /* <DEDUP_REMOVED lines=18> */
.L_x_737:
[----:B------:R-:W-:Y:S05]  /*7900*/  BSYNC.RECONVERGENT B0 ;  /* 0x0000000000007941 */ /* 0x000fea0003800200 */
.L_x_736:
        /* <DEDUP_REMOVED lines=18> */
.L_x_739:
[----:B------:R-:W-:Y:S05]  /*7a30*/  BSYNC.RECONVERGENT B0 ;  /* 0x0000000000007941 */ /* 0x000fea0003800200 */
.L_x_738:
        /* <DEDUP_REMOVED lines=17> */
.L_x_741:
[----:B------:R-:W-:Y:S05]  /*7b50*/  BSYNC.RECONVERGENT B0 ;  /* 0x0000000000007941 */ /* 0x000fea0003800200 */
.L_x_740:
        /* <DEDUP_REMOVED lines=16> */
.L_x_743:
[----:B------:R-:W-:Y:S05]  /*7c60*/  BSYNC.RECONVERGENT B0 ;  /* 0x0000000000007941 */ /* 0x000fea0003800200 */
.L_x_742:
        /* <DEDUP_REMOVED lines=16> */
.L_x_745:
[----:B------:R-:W-:Y:S05]  /*7d70*/  BSYNC.RECONVERGENT B0 ;  /* 0x0000000000007941 */ /* 0x000fea0003800200 */
.L_x_744:
        /* <DEDUP_REMOVED lines=16> */
.L_x_747:
[----:B------:R-:W-:Y:S05]  /*7e80*/  BSYNC.RECONVERGENT B0 ;  /* 0x0000000000007941 */ /* 0x000fea0003800200 */
.L_x_746:
        /* <DEDUP_REMOVED lines=16> */
.L_x_749:
[----:B------:R-:W-:Y:S05]  /*7f90*/  BSYNC.RECONVERGENT B0 ;  /* 0x0000000000007941 */ /* 0x000fea0003800200 */
.L_x_748:
        /* <DEDUP_REMOVED lines=16> */
.L_x_751:
[----:B------:R-:W-:Y:S05]  /*80a0*/  BSYNC.RECONVERGENT B0 ;  /* 0x0000000000007941 */ /* 0x000fea0003800200 */
.L_x_750:
[----:B------:R-:W-:Y:S01]  /*80b0*/  NOP ;  /* 0x0000000000007918 */ /* 0x000fe20000000000 */
.L_x_717:
        /* <DEDUP_REMOVED lines=78> */
.L_x_752:
        /* <DEDUP_REMOVED lines=104> */
.L_x_753:
        /* <DEDUP_REMOVED lines=179> */
.L_x_754:
        /* <DEDUP_REMOVED lines=205> */
.L_x_670:
[----:B------:R-:W-:Y:S02]  /*a420*/  IMAD.MOV.U32 R58, RZ, RZ, R39 ;  /* 0x000000ffff3a7224 */ /* 0x000fe400078e0027 */
[----:B------:R-:W-:Y:S02]  /*a430*/  IMAD.MOV.U32 R49, RZ, RZ, 0x1 ;  /* 0x00000001ff317424 */ /* 0x000fe400078e00ff */
[----:B------:R-:W-:Y:S02]  /*a440*/  IMAD.MOV.U32 R60, RZ, RZ, RZ ;  /* 0x000000ffff3c7224 */ /* 0x000fe400078e00ff */
[----:B------:R-:W-:-:S07]  /*a450*/  IMAD.MOV.U32 R47, RZ, RZ, -0x1 ;  /* 0xffffffffff2f7424 */ /* 0x000fce00078e00ff */
[----:B------:R-:W-:Y:S05]  /*a460*/  WARPSYNC.COLLECTIVE R47, `(.L_x_755) ;  /* 0x000000002f087348 */ /* 0x000fea0003c00000 */
[----:B------:R0:W1:Y:S02]  /*a470*/  SHFL.UP P0, R46, R58, R49, R60 ;  /* 0x040000313a2e7389 */ /* 0x000064000000003c */
[----:B01----:R-:W-:Y:S05]  /*a480*/  ENDCOLLECTIVE ;  /* 0x000000000000791b */ /* 0x003fea0003800000 */
.L_x_755:
[----:B------:R-:W-:Y:S02]  /*a490*/  IMAD.MOV.U32 R49, RZ, RZ, 0x2 ;  /* 0x00000002ff317424 */ /* 0x000fe400078e00ff */
[----:B------:R-:W-:-:S04]  /*a4a0*/  IMAD.MOV.U32 R40, RZ, RZ, R46 ;  /* 0x000000ffff287224 */ /* 0x000fc800078e002e */
[----:B------:R-:W-:-:S04]  /*a4b0*/  @P0 IMAD.IADD R40, R39, 0x1, R40 ;  /* 0x0000000127280824 */ /* 0x000fc800078e0228 */
[----:B------:R-:W-:-:S07]  /*a4c0*/  IMAD.MOV.U32 R58, RZ, RZ, R40 ;  /* 0x000000ffff3a7224 */ /* 0x000fce00078e0028 */
[----:B------:R-:W-:Y:S05]  /*a4d0*/  WARPSYNC.COLLECTIVE R47, `(.L_x_756) ;  /* 0x000000002f087348 */ /* 0x000fea0003c00000 */
[----:B------:R0:W1:Y:S02]  /*a4e0*/  SHFL.UP P0, R46, R58, R49, R60 ;  /* 0x040000313a2e7389 */ /* 0x000064000000003c */
[----:B01----:R-:W-:Y:S05]  /*a4f0*/  ENDCOLLECTIVE ;  /* 0x000000000000791b */ /* 0x003fea0003800000 */
.L_x_756:
[----:B------:R-:W-:Y:S02]  /*a500*/  IMAD.MOV.U32 R49, RZ, RZ, 0x4 ;  /* 0x00000004ff317424 */ /* 0x000fe400078e00ff */
[----:B------:R-:W-:-:S04]  /*a510*/  IMAD.MOV.U32 R43, RZ, RZ, R46 ;  /* 0x000000ffff2b7224 */ /* 0x000fc800078e002e */
[----:B------:R-:W-:-:S04]  /*a520*/  @P0 IMAD.IADD R43, R40, 0x1, R43 ;  /* 0x00000001282b0824 */ /* 0x000fc800078e022b */
[----:B------:R-:W-:-:S07]  /*a530*/  IMAD.MOV.U32 R58, RZ, RZ, R43 ;  /* 0x000000ffff3a7224 */ /* 0x000fce00078e002b */
[----:B------:R-:W-:Y:S05]  /*a540*/  WARPSYNC.COLLECTIVE R47, `(.L_x_757) ;  /* 0x000000002f087348 */ /* 0x000fea0003c00000 */
[----:B------:R0:W1:Y:S02]  /*a550*/  SHFL.UP P0, R46, R58, R49, R60 ;  /* 0x040000313a2e7389 */ /* 0x000064000000003c */
[----:B01----:R-:W-:Y:S05]  /*a560*/  ENDCOLLECTIVE ;  /* 0x000000000000791b */ /* 0x003fea0003800000 */
.L_x_757:
[----:B------:R-:W-:Y:S02]  /*a570*/  IMAD.MOV.U32 R49, RZ, RZ, 0x8 ;  /* 0x00000008ff317424 */ /* 0x000fe400078e00ff */
[----:B------:R-:W-:-:S04]  /*a580*/  IMAD.MOV.U32 R44, RZ, RZ, R46 ;  /* 0x000000ffff2c7224 */ /* 0x000fc800078e002e */
[----:B------:R-:W-:-:S04]  /*a590*/  @P0 IMAD.IADD R44, R43, 0x1, R44 ;  /* 0x000000012b2c0824 */ /* 0x000fc800078e022c */
[----:B------:R-:W-:-:S07]  /*a5a0*/  IMAD.MOV.U32 R58, RZ, RZ, R44 ;  /* 0x000000ffff3a7224 */ /* 0x000fce00078e002c */
[----:B------:R-:W-:Y:S05]  /*a5b0*/  WARPSYNC.COLLECTIVE R47, `(.L_x_758) ;  /* 0x000000002f087348 */ /* 0x000fea0003c00000 */
[----:B------:R0:W1:Y:S02]  /*a5c0*/  SHFL.UP P0, R46, R58, R49, R60 ;  /* 0x040000313a2e7389 */ /* 0x000064000000003c */
[----:B01----:R-:W-:Y:S05]  /*a5d0*/  ENDCOLLECTIVE ;  /* 0x000000000000791b */ /* 0x003fea0003800000 */
.L_x_758:
[----:B------:R-:W-:Y:S02]  /*a5e0*/  IMAD.MOV.U32 R49, RZ, RZ, 0x10 ;  /* 0x00000010ff317424 */ /* 0x000fe400078e00ff */
[----:B------:R-:W-:-:S04]  /*a5f0*/  IMAD.MOV.U32 R45, RZ, RZ, R46 ;  /* 0x000000ffff2d7224 */ /* 0x000fc800078e002e */
[----:B------:R-:W-:-:S04]  /*a600*/  @P0 IMAD.IADD R45, R44, 0x1, R45 ;  /* 0x000000012c2d0824 */ /* 0x000fc800078e022d */
[----:B------:R-:W-:-:S07]  /*a610*/  IMAD.MOV.U32 R58, RZ, RZ, R45 ;  /* 0x000000ffff3a7224 */ /* 0x000fce00078e002d */
[----:B------:R-:W-:Y:S05]  /*a620*/  WARPSYNC.COLLECTIVE R47, `(.L_x_759) ;  /* 0x000000002f087348 */ /* 0x000fea0003c00000 */
[----:B------:R0:W1:Y:S02]  /*a630*/  SHFL.UP P0, R46, R58, R49, R60 ;  /* 0x040000313a2e7389 */ /* 0x000064000000003c */
[----:B01----:R-:W-:Y:S05]  /*a640*/  ENDCOLLECTIVE ;  /* 0x000000000000791b */ /* 0x003fea0003800000 */
.L_x_759:
[----:B------:R-:W-:Y:S05]  /*a650*/  BRA `(.L_x_760) ;  /* 0xffffff8400407947 */ /* 0x000fea000383ffff */
.L_x_761:
        /* <DEDUP_REMOVED lines=10> */
.L_x_14334:


//--------------------- .text._ZN3cub18CUB_300001_SM_10006detail10radix_sort33DeviceRadixSortExclusiveSumKernelINS1_5radix10policy_hubIiiyE10Policy1000EyEEvPT0_ --------------------------
	.section	.text._ZN3cub18CUB_300001_SM_10006detail10radix_sort33DeviceRadixSortExclusiveSumKernelINS1_5radix10policy_hubIiiyE10Policy1000EyEEvPT0_,"ax",@progbits
	.align	128
        .global         _ZN3cub18CUB_300001_SM_10006detail10radix_sort33DeviceRadixSortExclusiveSumKernelINS1_5radix10policy_hubIiiyE10Policy1000EyEEvPT0_
        .type           _ZN3cub18CUB_300001_SM_10006detail10radix_sort33DeviceRadixSortExclusiveSumKernelINS1_5radix10policy_hubIiiyE10Policy1000EyEEvPT0_,@function
        .size           _ZN3cub18CUB_300001_SM_10006detail10radix_sort33DeviceRadixSortExclusiveSumKernelINS1_5radix10policy_hubIiiyE10Policy1000EyEEvPT0_,(.L_x_14335 - _ZN3cub18CUB_300001_SM_10006detail10radix_sort33DeviceRadixSortExclusiveSumKernelINS1_5radix10policy_hubIiiyE10Policy1000EyEEvPT0_)
        .other          _ZN3cub18CUB_300001_SM_10006detail10radix_sort33DeviceRadixSortExclusiveSumKernelINS1_5radix10policy_hubIiiyE10Policy1000EyEEvPT0_,@"STO_CUDA_ENTRY STV_DEFAULT"
_ZN3cub18CUB_300001_SM_10006detail10radix_sort33DeviceRadixSortExclusiveSumKernelINS1_5radix10policy_hubIiiyE10Policy1000EyEEvPT0_:
.text._ZN3cub18CUB_300001_SM_10006detail10radix_sort33DeviceRadixSortExclusiveSumKernelINS1_5radix10policy_hubIiiyE10Policy1000EyEEvPT0_:
        /* <DEDUP_REMOVED lines=63> */
.L_x_774:
        /* <DEDUP_REMOVED lines=28> */
.L_x_762:
[----:B------:R-:W-:Y:S05]  /*05b0*/  WARPSYNC.ALL ;  /* 0x0000000000007948 */ /* 0x000fea0003800000 */
[----:B------:R-:W-:Y:S06]  /*05c0*/  BAR.SYNC.DEFER_BLOCKING 0x0 ;  /* 0x0000000000007b1d */ /* 0x000fec0000010000 */
[----:B------:R-:W-:Y:S05]  /*05d0*/  @P1 EXIT ;  /* 0x000000000000194d */ /* 0x000fea0003800000 */
[----:B01----:R-:W0:Y:S04]  /*05e0*/  LDS.64 R2, [R0+0x10] ;  /* 0x0000100000027984 */ /* 0x003e280000000a00 */
[----:B0-----:R-:W-:Y:S01]  /*05f0*/  STG.E.64 desc[UR4][R16.64], R2 ;  /* 0x0000000210007986 */ /* 0x001fe2000c101b04 */
[----:B------:R-:W-:Y:S05]  /*0600*/  EXIT ;  /* 0x000000000000794d */ /* 0x000fea0003800000 */
.L_x_763:
[----:B------:R-:W-:Y:S02]  /*0610*/  IMAD.MOV.U32 R24, RZ, RZ, R20 ;  /* 0x000000ffff187224 */ /* 0x000fe400078e0014 */
[----:B------:R-:W-:Y:S02]  /*0620*/  IMAD.MOV.U32 R23, RZ, RZ, 0x1 ;  /* 0x00000001ff177424 */ /* 0x000fe400078e00ff */
[----:B------:R-:W-:Y:S02]  /*0630*/  IMAD.MOV.U32 R22, RZ, RZ, RZ ;  /* 0x000000ffff167224 */ /* 0x000fe400078e00ff */
[----:B------:R-:W-:-:S07]  /*0640*/  IMAD.MOV.U32 R21, RZ, RZ, -0x1 ;  /* 0xffffffffff157424 */ /* 0x000fce00078e00ff */
[----:B------:R-:W-:Y:S05]  /*0650*/  WARPSYNC.COLLECTIVE R21, `(.L_x_764) ;  /* 0x0000000015087348 */ /* 0x000fea0003c00000 */
[----:B------:R0:W1:Y:S02]  /*0660*/  SHFL.UP P0, R25, R24, R23, R22 ;  /* 0x0400001718197389 */ /* 0x0000640000000016 */
[----:B01----:R-:W-:Y:S05]  /*0670*/  ENDCOLLECTIVE ;  /* 0x000000000000791b */ /* 0x003fea0003800000 */
.L_x_764:
[----:B------:R-:W-:Y:S02]  /*0680*/  IMAD.MOV.U32 R24, RZ, RZ, R19 ;  /* 0x000000ffff187224 */ /* 0x000fe400078e0013 */
[----:B------:R-:W-:-:S07]  /*0690*/  IMAD.MOV.U32 R27, RZ, RZ, R25 ;  /* 0x000000ffff1b7224 */ /* 0x000fce00078e0019 */
[----:B------:R-:W-:Y:S05]  /*06a0*/  WARPSYNC.COLLECTIVE R21, `(.L_x_765) ;  /* 0x0000000015087348 */ /* 0x000fea0003c00000 */
[----:B------:R0:W1:Y:S02]  /*06b0*/  SHFL.UP P0, R25, R24, R23, R22 ;  /* 0x0400001718197389 */ /* 0x0000640000000016 */
[----:B01----:R-:W-:Y:S05]  /*06c0*/  ENDCOLLECTIVE ;  /* 0x000000000000791b */ /* 0x003fea0003800000 */
.L_x_765:
        /* <DEDUP_REMOVED lines=9> */
.L_x_766:
[----:B------:R-:W-:Y:S02]  /*0760*/  IMAD.MOV.U32 R24, RZ, RZ, R26 ;  /* 0x000000ffff187224 */ /* 0x000fe400078e001a */
[----:B------:R-:W-:-:S07]  /*0770*/  IMAD.MOV.U32 R28, RZ, RZ, R25 ;  /* 0x000000ffff1c7224 */ /* 0x000fce00078e0019 */
[----:B------:R-:W-:Y:S05]  /*0780*/  WARPSYNC.COLLECTIVE R21, `(.L_x_767) ;  /* 0x0000000015087348 */ /* 0x000fea0003c00000 */
[----:B------:R0:W1:Y:S02]  /*0790*/  SHFL.UP P0, R25, R24, R23, R22 ;  /* 0x0400001718197389 */ /* 0x0000640000000016 */
[----:B01----:R-:W-:Y:S05]  /*07a0*/  ENDCOLLECTIVE ;  /* 0x000000000000791b */ /* 0x003fea0003800000 */
.L_x_767:
        /* <DEDUP_REMOVED lines=9> */
.L_x_768:
[----:B------:R-:W-:Y:S02]  /*0840*/  IMAD.MOV.U32 R24, RZ, RZ, R29 ;  /* 0x000000ffff187224 */ /* 0x000fe400078e001d */
[----:B------:R-:W-:-:S07]  /*0850*/  IMAD.MOV.U32 R27, RZ, RZ, R25 ;  /* 0x000000ffff1b7224 */ /* 0x000fce00078e0019 */
[----:B------:R-:W-:Y:S05]  /*0860*/  WARPSYNC.COLLECTIVE R21, `(.L_x_769) ;  /* 0x0000000015087348 */ /* 0x000fea0003c00000 */
[----:B------:R0:W1:Y:S02]  /*0870*/  SHFL.UP P0, R25, R24, R23, R22 ;  /* 0x0400001718197389 */ /* 0x0000640000000016 */
[----:B01----:R-:W-:Y:S05]  /*0880*/  ENDCOLLECTIVE ;  /* 0x000000000000791b */ /* 0x003fea0003800000 */
.L_x_769:
        /* <DEDUP_REMOVED lines=9> */
.L_x_770:
[----:B------:R-:W-:Y:S02]  /*0920*/  IMAD.MOV.U32 R24, RZ, RZ, R29 ;  /* 0x000000ffff187224 */ /* 0x000fe400078e001d */
[----:B------:R-:W-:-:S07]  /*0930*/  IMAD.MOV.U32 R27, RZ, RZ, R25 ;  /* 0x000000ffff1b7224 */ /* 0x000fce00078e0019 */
[----:B------:R-:W-:Y:S05]  /*0940*/  WARPSYNC.COLLECTIVE R21, `(.L_x_771) ;  /* 0x0000000015087348 */ /* 0x000fea0003c00000 */
[----:B------:R0:W1:Y:S02]  /*0950*/  SHFL.UP P0, R25, R24, R23, R22 ;  /* 0x0400001718197389 */ /* 0x0000640000000016 */
[----:B01----:R-:W-:Y:S05]  /*0960*/  ENDCOLLECTIVE ;  /* 0x000000000000791b */ /* 0x003fea0003800000 */
.L_x_771:
        /* <DEDUP_REMOVED lines=9> */
.L_x_772:
[----:B------:R-:W-:Y:S02]  /*0a00*/  IMAD.MOV.U32 R24, RZ, RZ, R26 ;  /* 0x000000ffff187224 */ /* 0x000fe400078e001a */
[----:B------:R-:W-:-:S07]  /*0a10*/  IMAD.MOV.U32 R28, RZ, RZ, R25 ;  /* 0x000000ffff1c7224 */ /* 0x000fce00078e0019 */
[----:B------:R-:W-:Y:S05]  /*0a20*/  WARPSYNC.COLLECTIVE R21, `(.L_x_773) ;  /* 0x0000000015087348 */ /* 0x000fea0003c00000 */
[----:B------:R0:W1:Y:S02]  /*0a30*/  SHFL.UP P0, R25, R24, R23, R22 ;  /* 0x0400001718197389 */ /* 0x0000640000000016 */
[----:B01----:R-:W-:Y:S05]  /*0a40*/  ENDCOLLECTIVE ;  /* 0x000000000000791b */ /* 0x003fea0003800000 */
.L_x_773:
[----:B------:R-:W-:Y:S05]  /*0a50*/  BRA `(.L_x_774) ;  /* 0xfffffff800647947 */ /* 0x000fea000383ffff */
.L_x_775:
        /* <DEDUP_REMOVED lines=10> */
.L_x_14335:


//--------------------- .text._ZN3cub18CUB_300001_SM_10006detail10radix_sort30DeviceRadixSortHistogramKernelINS1_5radix10policy_hubIiiyE10Policy1000ELNS0_9SortOrderE0EiyNS1_21identity_decomposer_tEEEvPT2_PKT1_SA_iiT3_ --------------------------
	.section	.text._ZN3cub18CUB_300001_SM_10006detail10radix_sort30DeviceRadixSortHistogramKernelINS1_5radix10policy_hubIiiyE10Policy1000ELNS0_9SortOrderE0EiyNS1_21identity_decomposer_tEEEvPT2_PKT1_SA_iiT3_,"ax",@progbits
	.align	128
        .global         _ZN3cub18CUB_300001_SM_10006detail10radix_sort30DeviceRadixSortHistogramKernelINS1_5radix10policy_hubIiiyE10Policy1000ELNS0_9SortOrderE0EiyNS1_21identity_decomposer_tEEEvPT2_PKT1_SA_iiT3_
        .type           _ZN3cub18CUB_300001_SM_10006detail10radix_sort30DeviceRadixSortHistogramKernelINS1_5radix10policy_hubIiiyE10Policy1000ELNS0_9SortOrderE0EiyNS1_21identity_decomposer_tEEEvPT2_PKT1_SA_iiT3_,@function
        .size           _ZN3cub18CUB_300001_SM_10006detail10radix_sort30DeviceRadixSortHistogramKernelINS1_5radix10policy_hubIiiyE10Policy1000ELNS0_9SortOrderE0EiyNS1_21identity_decomposer_tEEEvPT2_PKT1_SA_iiT3_,(.L_x_14336 - _ZN3cub18CUB_300001_SM_10006detail10radix_sort30DeviceRadixSortHistogramKernelINS1_5radix10policy_hubIiiyE10Policy1000ELNS0_9SortOrderE0EiyNS1_21identity_decomposer_tEEEvPT2_PKT1_SA_iiT3_)
        .other          _ZN3cub18CUB_300001_SM_10006detail10radix_sort30DeviceRadixSortHistogramKernelINS1_5radix10policy_hubIiiyE10Policy1000ELNS0_9SortOrderE0EiyNS1_21identity_decomposer_tEEEvPT2_PKT1_SA_iiT3_,@"STO_CUDA_ENTRY STV_DEFAULT"
_ZN3cub18CUB_300001_SM_10006detail10radix_sort30DeviceRadixSortHistogramKernelINS1_5radix10policy_hubIiiyE10Policy1000ELNS0_9SortOrderE0EiyNS1_21identity_decomposer_tEEEvPT2_PKT1_SA_iiT3_:
.text._ZN3cub18CUB_300001_SM_10006detail10radix_sort30DeviceRadixSortHistogramKernelINS1_5radix10policy_hubIiiyE10Policy1000ELNS0_9SortOrderE0EiyNS1_21identity_decomposer_tEEEvPT2_PKT1_SA_iiT3_:
        /* <DEDUP_REMOVED lines=42> */
.L_x_859:
        /* <DEDUP_REMOVED lines=9> */
.L_x_779:
        /* <DEDUP_REMOVED lines=21> */
.L_x_778:
        /* <DEDUP_REMOVED lines=19> */
.L_x_781:
        /* <DEDUP_REMOVED lines=18> */
.L_x_780:
[----:B------:R-:W-:-:S13]  /*06d0*/  ISETP.GT.U32.AND P2, PT, R4, 0x7f, PT ;  /* 0x0000007f0400780c */ /* 0x000fda0003f44070 */
[----:B------:R-:W-:Y:S05]  /*06e0*/  @P2 BRA `(.L_x_777) ;  /* 0x0000000000e02947 */ /* 0x000fea0003800000 */
[----:B--23--:R-:W-:Y:S01]  /*06f0*/  HFMA2 R3, -RZ, RZ, 0, 0 ;  /* 0x00000000ff037431 */ /* 0x00cfe200000001ff */
[----:B------:R-:W-:Y:S06]  /*0700*/  @!P1 BRA `(.L_x_782) ;  /* 0x0000000000589947 */ /* 0x000fec0003800000 */
[----:B------:R-:W-:-:S07]  /*0710*/  IMAD.MOV.U32 R3, RZ, RZ, RZ ;  /* 0x000000ffff037224 */ /* 0x000fce00078e00ff */
.L_x_783:
        /* <DEDUP_REMOVED lines=21> */
.L_x_782:
        /* <DEDUP_REMOVED lines=14> */
.L_x_784:
        /* <DEDUP_REMOVED lines=18> */
.L_x_777:
[----:B------:R-:W-:Y:S05]  /*0a70*/  BSYNC.RECONVERGENT B0 ;  /* 0x0000000000007941 */ /* 0x000fea0003800200 */
.L_x_776:
        /* <DEDUP_REMOVED lines=16> */
.L_x_790:
        /* <DEDUP_REMOVED lines=36> */
.L_x_786:
        /* <DEDUP_REMOVED lines=67> */
.L_x_787:
        /* <DEDUP_REMOVED lines=24> */
.L_x_789:
        /* <DEDUP_REMOVED lines=73> */
.L_x_788:
[----:B------:R-:W-:Y:S05]  /*1800*/  BRA.U !UP0, `(.L_x_790) ;  /* 0xfffffff108dc7547 */ /* 0x000fea000b83ffff */
.L_x_785:
        /* <DEDUP_REMOVED lines=9> */
.L_x_810:
        /* <DEDUP_REMOVED lines=16> */
.L_x_795:
[----:B------:R-:W-:Y:S05]  /*19a0*/  BSYNC.RECONVERGENT B1 ;  /* 0x0000000000017941 */ /* 0x000fea0003800200 */
.L_x_794:
        /* <DEDUP_REMOVED lines=15> */
.L_x_797:
[----:B------:R-:W-:Y:S05]  /*1aa0*/  BSYNC.RECONVERGENT B1 ;  /* 0x0000000000017941 */ /* 0x000fea0003800200 */
.L_x_796:
[----:B------:R-:W-:Y:S04]  /*1ab0*/  BSSY.RECONVERGENT B1, `(.L_x_798) ;  /* 0x0000007000017945 */ /* 0x000fe80003800200 */
[----:B------:R-:W-:Y:S05]  /*1ac0*/  @!P0 BRA `(.L_x_799) ;  /* 0x0000000000148947 */ /* 0x000fea0003800000 */
[----:B01----:R-:W-:Y:S02]  /*1ad0*/  IMAD R17, R5, 0x100, R4 ;  /* 0x0000010005117824 */ /* 0x003fe400078e0204 */
[----:B------:R-:W-:-:S03]  /*1ae0*/  IMAD.MOV.U32 R23, RZ, RZ, RZ ;  /* 0x000000ffff177224 */ /* 0x000fc600078e00ff */
[----:B------:R-:W-:-:S05]  /*1af0*/  IADD3 R17, PT, PT, R17, 0x200, RZ ;  /* 0x0000020011117810 */ /* 0x000fca0007ffe0ff */
[----:B------:R-:W-:-:S05]  /*1b00*/  IMAD.WIDE.U32 R16, R17, 0x8, R2 ;  /* 0x0000000811107825 */ /* 0x000fca00078e0002 */
[----:B------:R2:W-:Y:S02]  /*1b10*/  REDG.E.ADD.64.STRONG.GPU desc[UR20][R16.64], R22 ;  /* 0x000000161000798e */ /* 0x0005e4000c12e514 */
.L_x_799:
[----:B------:R-:W-:Y:S05]  /*1b20*/  BSYNC.RECONVERGENT B1 ;  /* 0x0000000000017941 */ /* 0x000fea0003800200 */
.L_x_798:
[----:B------:R-:W-:Y:S04]  /*1b30*/  BSSY.RECONVERGENT B1, `(.L_x_800) ;  /* 0x0000007000017945 */ /* 0x000fe80003800200 */
[----:B------:R-:W-:Y:S05]  /*1b40*/  @!P1 BRA `(.L_x_801) ;  /* 0x0000000000149947 */ /* 0x000fea0003800000 */
[----:B012---:R-:W-:Y:S02]  /*1b50*/  IMAD R17, R5, 0x100, R4 ;  /* 0x0000010005117824 */ /* 0x007fe400078e0204 */
[----:B------:R-:W-:Y:S02]  /*1b60*/  IMAD.MOV.U32 R15, RZ, RZ, RZ ;  /* 0x000000ffff0f7224 */ /* 0x000fe400078e00ff */
[----:B------:R-:W-:-:S04]  /*1b70*/  VIADD R17, R17, 0x300 ;  /* 0x0000030011117836 */ /* 0x000fc80000000000 */
[----:B------:R-:W-:-:S05]  /*1b80*/  IMAD.WIDE.U32 R16, R17, 0x8, R2 ;  /* 0x0000000811107825 */ /* 0x000fca00078e0002 */
[----:B------:R3:W-:Y:S02]  /*1b90*/  REDG.E.ADD.64.STRONG.GPU desc[UR20][R16.64], R14 ;  /* 0x0000000e1000798e */ /* 0x0007e4000c12e514 */
.L_x_801:
[----:B------:R-:W-:Y:S05]  /*1ba0*/  BSYNC.RECONVERGENT B1 ;  /* 0x0000000000017941 */ /* 0x000fea0003800200 */
.L_x_800:
[----:B------:R-:W-:Y:S04]  /*1bb0*/  BSSY.RECONVERGENT B1, `(.L_x_802) ;  /* 0x0000007000017945 */ /* 0x000fe80003800200 */
[----:B------:R-:W-:Y:S05]  /*1bc0*/  @!P2 BRA `(.L_x_803) ;  /* 0x000000000014a947 */ /* 0x000fea0003800000 */
[----:B---3--:R-:W-:Y:S02]  /*1bd0*/  IMAD R15, R5, 0x100, R4 ;  /* 0x00000100050f7824 */ /* 0x008fe400078e0204 */
[----:B------:R-:W-:Y:S02]  /*1be0*/  HFMA2 R13, -RZ, RZ, 0, 0 ;  /* 0x00000000ff0d7431 */ /* 0x000fe400000001ff */
[----:B------:R-:W-:-:S04]  /*1bf0*/  VIADD R15, R15, 0x400 ;  /* 0x000004000f0f7836 */ /* 0x000fc80000000000 */
[----:B------:R-:W-:-:S05]  /*1c00*/  IMAD.WIDE.U32 R14, R15, 0x8, R2 ;  /* 0x000000080f0e7825 */ /* 0x000fca00078e0002 */
[----:B------:R4:W-:Y:S02]  /*1c10*/  REDG.E.ADD.64.STRONG.GPU desc[UR20][R14.64], R12 ;  /* 0x0000000c0e00798e */ /* 0x0009e4000c12e514 */
.L_x_803:
[----:B------:R-:W-:Y:S05]  /*1c20*/  BSYNC.RECONVERGENT B1 ;  /* 0x0000000000017941 */ /* 0x000fea0003800200 */
.L_x_802:
[----:B------:R-:W-:Y:S04]  /*1c30*/  BSSY.RECONVERGENT B1, `(.L_x_804) ;  /* 0x0000007000017945 */ /* 0x000fe80003800200 */
[----:B------:R-:W-:Y:S05]  /*1c40*/  @!P3 BRA `(.L_x_805) ;  /* 0x000000000014b947 */ /* 0x000fea0003800000 */
[----:B----4-:R-:W-:Y:S02]  /*1c50*/  IMAD R13, R5, 0x100, R4 ;  /* 0x00000100050d7824 */ /* 0x010fe400078e0204 */
[----:B------:R-:W-:Y:S02]  /*1c60*/  IMAD.MOV.U32 R7, RZ, RZ, RZ ;  /* 0x000000ffff077224 */ /* 0x000fe400078e00ff */
[----:B------:R-:W-:-:S04]  /*1c70*/  VIADD R13, R13, 0x500 ;  /* 0x000005000d0d7836 */ /* 0x000fc80000000000 */
[----:B------:R-:W-:-:S05]  /*1c80*/  IMAD.WIDE.U32 R12, R13, 0x8, R2 ;  /* 0x000000080d0c7825 */ /* 0x000fca00078e0002 */
[----:B------:R4:W-:Y:S02]  /*1c90*/  REDG.E.ADD.64.STRONG.GPU desc[UR20][R12.64], R6 ;  /* 0x000000060c00798e */ /* 0x0009e4000c12e514 */
.L_x_805:
[----:B------:R-:W-:Y:S05]  /*1ca0*/  BSYNC.RECONVERGENT B1 ;  /* 0x0000000000017941 */ /* 0x000fea0003800200 */
.L_x_804:
[----:B------:R-:W-:Y:S04]  /*1cb0*/  BSSY.RECONVERGENT B1, `(.L_x_806) ;  /* 0x0000007000017945 */ /* 0x000fe80003800200 */
[----:B------:R-:W-:Y:S05]  /*1cc0*/  @!P4 BRA `(.L_x_807) ;  /* 0x000000000014c947 */ /* 0x000fea0003800000 */
[----:B----4-:R-:W-:Y:S02]  /*1cd0*/  IMAD R7, R5, 0x100, R4 ;  /* 0x0000010005077824 */ /* 0x010fe400078e0204 */
[----:B------:R-:W-:Y:S02]  /*1ce0*/  IMAD.MOV.U32 R9, RZ, RZ, RZ ;  /* 0x000000ffff097224 */ /* 0x000fe400078e00ff */
[----:B------:R-:W-:-:S04]  /*1cf0*/  VIADD R7, R7, 0x600 ;  /* 0x0000060007077836 */ /* 0x000fc80000000000 */
[----:B------:R-:W-:-:S05]  /*1d00*/  IMAD.WIDE.U32 R6, R7, 0x8, R2 ;  /* 0x0000000807067825 */ /* 0x000fca00078e0002 */
[----:B------:R4:W-:Y:S02]  /*1d10*/  REDG.E.ADD.64.STRONG.GPU desc[UR20][R6.64], R8 ;  /* 0x000000080600798e */ /* 0x0009e4000c12e514 */
.L_x_807:
[----:B------:R-:W-:Y:S05]  /*1d20*/  BSYNC.RECONVERGENT B1 ;  /* 0x0000000000017941 */ /* 0x000fea0003800200 */
.L_x_806:
[----:B------:R-:W-:Y:S04]  /*1d30*/  BSSY.RECONVERGENT B1, `(.L_x_808) ;  /* 0x0000007000017945 */ /* 0x000fe80003800200 */
[----:B------:R-:W-:Y:S05]  /*1d40*/  @!P5 BRA `(.L_x_809) ;  /* 0x000000000014d947 */ /* 0x000fea0003800000 */
[----:B----4-:R-:W-:Y:S01]  /*1d50*/  LEA R7, R5, R4, 0x8 ;  /* 0x0000000405077211 */ /* 0x010fe200078e40ff */
[----:B------:R-:W-:-:S04]  /*1d60*/  IMAD.MOV.U32 R11, RZ, RZ, RZ ;  /* 0x000000ffff0b7224 */ /* 0x000fc800078e00ff */
[----:B------:R-:W-:-:S04]  /*1d70*/  VIADD R7, R7, 0x700 ;  /* 0x0000070007077836 */ /* 0x000fc80000000000 */
[----:B------:R-:W-:-:S05]  /*1d80*/  IMAD.WIDE.U32 R6, R7, 0x8, R2 ;  /* 0x0000000807067825 */ /* 0x000fca00078e0002 */
[----:B------:R4:W-:Y:S02]  /*1d90*/  REDG.E.ADD.64.STRONG.GPU desc[UR20][R6.64], R10 ;  /* 0x0000000a0600798e */ /* 0x0009e4000c12e514 */
.L_x_809:
[----:B------:R-:W-:Y:S05]  /*1da0*/  BSYNC.RECONVERGENT B1 ;  /* 0x0000000000017941 */ /* 0x000fea0003800200 */
.L_x_808:
[----:B------:R-:W-:-:S05]  /*1db0*/  VIADD R5, R5, 0x8 ;  /* 0x0000000805057836 */ /* 0x000fca0000000000 */
[----:B------:R-:W-:-:S13]  /*1dc0*/  ISETP.NE.AND P0, PT, R5, UR27, PT ;  /* 0x0000001b05007c0c */ /* 0x000fda000bf05270 */
[----:B------:R-:W-:Y:S05]  /*1dd0*/  @P0 BRA `(.L_x_810) ;  /* 0xfffffff800b00947 */ /* 0x000fea000383ffff */
[----:B------:R-:W-:-:S07]  /*1de0*/  IMAD.U32 R3, RZ, RZ, UR27 ;  /* 0x0000001bff037e24 */ /* 0x000fce000f8e00ff */
.L_x_793:
        /* <DEDUP_REMOVED lines=24> */
.L_x_814:
[----:B------:R-:W-:Y:S05]  /*1f70*/  BSYNC.RECONVERGENT B1 ;  /* 0x0000000000017941 */ /* 0x000fea0003800200 */
.L_x_813:
        /* <DEDUP_REMOVED lines=9> */
.L_x_816:
[----:B------:R-:W-:Y:S05]  /*2010*/  BSYNC.RECONVERGENT B1 ;  /* 0x0000000000017941 */ /* 0x000fea0003800200 */
.L_x_815:
        /* <DEDUP_REMOVED lines=8> */
.L_x_818:
[----:B------:R-:W-:Y:S05]  /*20a0*/  BSYNC.RECONVERGENT B1 ;  /* 0x0000000000017941 */ /* 0x000fea0003800200 */
.L_x_817:
        /* <DEDUP_REMOVED lines=9> */
.L_x_820:
[----:B------:R-:W-:Y:S05]  /*2140*/  BSYNC.RECONVERGENT B1 ;  /* 0x0000000000017941 */ /* 0x000fea0003800200 */
.L_x_819:
[----:B------:R-:W-:-:S07]  /*2150*/  VIADD R3, R3, 0x4 ;  /* 0x0000000403037836 */ /* 0x000fce0000000000 */
.L_x_812:
        /* <DEDUP_REMOVED lines=18> */
.L_x_824:
[----:B------:R-:W-:Y:S05]  /*2280*/  BSYNC.RECONVERGENT B2 ;  /* 0x0000000000027941 */ /* 0x000fea0003800200 */
.L_x_823:
        /* <DEDUP_REMOVED lines=9> */
.L_x_826:
[----:B------:R-:W-:Y:S05]  /*2320*/  BSYNC.RECONVERGENT B2 ;  /* 0x0000000000027941 */ /* 0x000fea0003800200 */
.L_x_825:
[----:B------:R-:W-:-:S07]  /*2330*/  VIADD R3, R3, 0x2 ;  /* 0x0000000203037836 */ /* 0x000fce0000000000 */
.L_x_822:
        /* <DEDUP_REMOVED lines=12> */
.L_x_821:
[----:B------:R-:W-:Y:S05]  /*2400*/  BSYNC.RECONVERGENT B1 ;  /* 0x0000000000017941 */ /* 0x000fea0003800200 */
.L_x_811:
[----:B------:R-:W-:-:S13]  /*2410*/  ISETP.GT.U32.AND P0, PT, R4, 0x7f, PT ;  /* 0x0000007f0400780c */ /* 0x000fda0003f04070 */
[----:B------:R-:W-:Y:S05]  /*2420*/  @P0 BRA `(.L_x_792) ;  /* 0x0000000800900947 */ /* 0x000fea0003800000 */
[----:B------:R-:W-:Y:S01]  /*2430*/  UISETP.GE.U32.AND UP0, UPT, UR22, 0x7, UPT ;  /* 0x000000071600788c */ /* 0x000fe2000bf06070 */
[----:B0-----:R-:W-:-:S08]  /*2440*/  IMAD.MOV.U32 R3, RZ, RZ, RZ ;  /* 0x000000ffff037224 */ /* 0x001fd000078e00ff */
[----:B------:R-:W-:Y:S05]  /*2450*/  BRA.U !UP0, `(.L_x_827) ;  /* 0x0000000508147547 */ /* 0x000fea000b800000 */
[----:B------:R-:W0:Y:S01]  /*2460*/  LDC.64 R2, c[0x0][0x380] ;  /* 0x0000e000ff027b82 */ /* 0x000e220000000a00 */
[----:B------:R-:W-:-:S07]  /*2470*/  IMAD.MOV.U32 R9, RZ, RZ, RZ ;  /* 0x000000ffff097224 */ /* 0x000fce00078e00ff */
.L_x_844:
        /* <DEDUP_REMOVED lines=18> */
.L_x_829:
[----:B------:R-:W-:Y:S05]  /*25a0*/  BSYNC.RECONVERGENT B1 ;  /* 0x0000000000017941 */ /* 0x000fea0003800200 */
.L_x_828:
[----:B------:R-:W-:Y:S04]  /*25b0*/  BSSY.RECONVERGENT B1, `(.L_x_830) ;  /* 0x0000005000017945 */ /* 0x000fe80003800200 */
[----:B------:R-:W-:Y:S05]  /*25c0*/  @!P1 BRA `(.L_x_831) ;  /* 0x00000000000c9947 */ /* 0x000fea0003800000 */
[----:B0-----:R-:W-:Y:S02]  /*25d0*/  IMAD.MOV.U32 R14, RZ, RZ, R13 ;  /* 0x000000ffff0e7224 */ /* 0x001fe400078e000d */
[----:B------:R-:W-:-:S05]  /*25e0*/  IMAD.MOV.U32 R15, RZ, RZ, RZ ;  /* 0x000000ffff0f7224 */ /* 0x000fca00078e00ff */
[----:B------:R1:W-:Y:S02]  /*25f0*/  REDG.E.ADD.64.STRONG.GPU desc[UR20][R6.64+0xc00], R14 ;  /* 0x000c000e0600798e */ /* 0x0003e4000c12e514 */
.L_x_831:
[----:B------:R-:W-:Y:S05]  /*2600*/  BSYNC.RECONVERGENT B1 ;  /* 0x0000000000017941 */ /* 0x000fea0003800200 */
.L_x_830:
        /* <DEDUP_REMOVED lines=12> */
.L_x_833:
[----:B------:R-:W-:Y:S05]  /*26d0*/  BSYNC.RECONVERGENT B1 ;  /* 0x0000000000017941 */ /* 0x000fea0003800200 */
.L_x_832:
[----:B------:R-:W-:Y:S04]  /*26e0*/  BSSY.RECONVERGENT B1, `(.L_x_834) ;  /* 0x0000005000017945 */ /* 0x000fe80003800200 */
[----:B------:R-:W-:Y:S05]  /*26f0*/  @!P1 BRA `(.L_x_835) ;  /* 0x00000000000c9947 */ /* 0x000fea0003800000 */
[----:B012---:R-:W-:Y:S02]  /*2700*/  IMAD.MOV.U32 R14, RZ, RZ, R18 ;  /* 0x000000ffff0e7224 */ /* 0x007fe400078e0012 */
[----:B------:R-:W-:-:S05]  /*2710*/  IMAD.MOV.U32 R15, RZ, RZ, RZ ;  /* 0x000000ffff0f7224 */ /* 0x000fca00078e00ff */
[----:B------:R3:W-:Y:S02]  /*2720*/  REDG.E.ADD.64.STRONG.GPU desc[UR20][R6.64+0x1c00], R14 ;  /* 0x001c000e0600798e */ /* 0x0007e4000c12e514 */
.L_x_835:
[----:B------:R-:W-:Y:S05]  /*2730*/  BSYNC.RECONVERGENT B1 ;  /* 0x0000000000017941 */ /* 0x000fea0003800200 */
.L_x_834:
[----:B------:R-:W-:Y:S04]  /*2740*/  BSSY.RECONVERGENT B1, `(.L_x_836) ;  /* 0x0000005000017945 */ /* 0x000fe80003800200 */
[----:B------:R-:W-:Y:S05]  /*2750*/  @!P2 BRA `(.L_x_837) ;  /* 0x00000000000ca947 */ /* 0x000fea0003800000 */
[----:B0123--:R-:W-:Y:S01]  /*2760*/  MOV R14, R19 ;  /* 0x00000013000e7202 */ /* 0x00ffe20000000f00 */
[----:B------:R-:W-:-:S05]  /*2770*/  IMAD.MOV.U32 R15, RZ, RZ, RZ ;  /* 0x000000ffff0f7224 */ /* 0x000fca00078e00ff */
[----:B------:R4:W-:Y:S02]  /*2780*/  REDG.E.ADD.64.STRONG.GPU desc[UR20][R6.64+0x2400], R14 ;  /* 0x0024000e0600798e */ /* 0x0009e4000c12e514 */
.L_x_837:
[----:B------:R-:W-:Y:S05]  /*2790*/  BSYNC.RECONVERGENT B1 ;  /* 0x0000000000017941 */ /* 0x000fea0003800200 */
.L_x_836:
[----:B------:R-:W-:Y:S04]  /*27a0*/  BSSY.RECONVERGENT B1, `(.L_x_838) ;  /* 0x0000004000017945 */ /* 0x000fe80003800200 */
[----:B------:R-:W-:Y:S05]  /*27b0*/  @!P3 BRA `(.L_x_839) ;  /* 0x000000000008b947 */ /* 0x000fea0003800000 */
[----:B------:R-:W-:-:S05]  /*27c0*/  IMAD.MOV.U32 R17, RZ, RZ, RZ ;  /* 0x000000ffff117224 */ /* 0x000fca00078e00ff */
[----:B------:R0:W-:Y:S02]  /*27d0*/  REDG.E.ADD.64.STRONG.GPU desc[UR20][R6.64+0x2c00], R16 ;  /* 0x002c00100600798e */ /* 0x0001e4000c12e514 */
.L_x_839:
[----:B------:R-:W-:Y:S05]  /*27e0*/  BSYNC.RECONVERGENT B1 ;  /* 0x0000000000017941 */ /* 0x000fea0003800200 */
.L_x_838:
[----:B------:R-:W-:Y:S04]  /*27f0*/  BSSY.RECONVERGENT B1, `(.L_x_840) ;  /* 0x0000004000017945 */ /* 0x000fe80003800200 */
[----:B------:R-:W-:Y:S05]  /*2800*/  @!P4 BRA `(.L_x_841) ;  /* 0x000000000008c947 */ /* 0x000fea0003800000 */
[----:B------:R-:W-:-:S05]  /*2810*/  IMAD.MOV.U32 R13, RZ, RZ, RZ ;  /* 0x000000ffff0d7224 */ /* 0x000fca00078e00ff */
[----:B------:R0:W-:Y:S02]  /*2820*/  REDG.E.ADD.64.STRONG.GPU desc[UR20][R6.64+0x3400], R12 ;  /* 0x0034000c0600798e */ /* 0x0001e4000c12e514 */
.L_x_841:
[----:B------:R-:W-:Y:S05]  /*2830*/  BSYNC.RECONVERGENT B1 ;  /* 0x0000000000017941 */ /* 0x000fea0003800200 */
.L_x_840:
[----:B------:R-:W-:Y:S04]  /*2840*/  BSSY.RECONVERGENT B1, `(.L_x_842) ;  /* 0x0000004000017945 */ /* 0x000fe80003800200 */
[----:B------:R-:W-:Y:S05]  /*2850*/  @!P5 BRA `(.L_x_843) ;  /* 0x000000000008d947 */ /* 0x000fea0003800000 */
[----:B------:R-:W-:-:S05]  /*2860*/  IMAD.MOV.U32 R11, RZ, RZ, RZ ;  /* 0x000000ffff0b7224 */ /* 0x000fca00078e00ff */
[----:B------:R0:W-:Y:S02]  /*2870*/  REDG.E.ADD.64.STRONG.GPU desc[UR20][R6.64+0x3c00], R10 ;  /* 0x003c000a0600798e */ /* 0x0001e4000c12e514 */
.L_x_843:
[----:B------:R-:W-:Y:S05]  /*2880*/  BSYNC.RECONVERGENT B1 ;  /* 0x0000000000017941 */ /* 0x000fea0003800200 */
.L_x_842:
[----:B------:R-:W-:Y:S05]  /*2890*/  @P0 BRA `(.L_x_844) ;  /* 0xfffffff800f80947 */ /* 0x000fea000383ffff */
[----:B------:R-:W-:-:S07]  /*28a0*/  IMAD.U32 R3, RZ, RZ, UR27 ;  /* 0x0000001bff037e24 */ /* 0x000fce000f8e00ff */
.L_x_827:
        /* <DEDUP_REMOVED lines=20> */
.L_x_847:
[----:B------:R-:W-:Y:S05]  /*29f0*/  BSYNC.RECONVERGENT B1 ;  /* 0x0000000000017941 */ /* 0x000fea0003800200 */
.L_x_846:
        /* <DEDUP_REMOVED lines=9> */
.L_x_849:
[----:B------:R-:W-:Y:S05]  /*2a90*/  BSYNC.RECONVERGENT B1 ;  /* 0x0000000000017941 */ /* 0x000fea0003800200 */
.L_x_848:
        /* <DEDUP_REMOVED lines=8> */
.L_x_851:
[----:B------:R-:W-:Y:S05]  /*2b20*/  BSYNC.RECONVERGENT B1 ;  /* 0x0000000000017941 */ /* 0x000fea0003800200 */
.L_x_850:
        /* <DEDUP_REMOVED lines=9> */
.L_x_853:
[----:B------:R-:W-:Y:S05]  /*2bc0*/  BSYNC.RECONVERGENT B1 ;  /* 0x0000000000017941 */ /* 0x000fea0003800200 */
.L_x_852:
[----:B------:R-:W-:-:S07]  /*2bd0*/  VIADD R3, R3, 0x4 ;  /* 0x0000000403037836 */ /* 0x000fce0000000000 */
.L_x_845:
        /* <DEDUP_REMOVED lines=17> */
.L_x_856:
[----:B------:R-:W-:Y:S05]  /*2cf0*/  BSYNC.RECONVERGENT B1 ;  /* 0x0000000000017941 */ /* 0x000fea0003800200 */
.L_x_855:
        /* <DEDUP_REMOVED lines=9> */
.L_x_858:
[----:B------:R-:W-:Y:S05]  /*2d90*/  BSYNC.RECONVERGENT B1 ;  /* 0x0000000000017941 */ /* 0x000fea0003800200 */
.L_x_857:
[----:B------:R-:W-:-:S07]  /*2da0*/  VIADD R3, R3, 0x2 ;  /* 0x0000000203037836 */ /* 0x000fce0000000000 */
.L_x_854:
        /* <DEDUP_REMOVED lines=12> */
.L_x_792:
[----:B------:R-:W-:Y:S05]  /*2e70*/  BSYNC.RECONVERGENT B0 ;  /* 0x0000000000007941 */ /* 0x000fea0003800200 */
.L_x_791:
[----:B------:R-:W-:Y:S01]  /*2e80*/  BAR.SYNC.DEFER_BLOCKING 0x0 ;  /* 0x0000000000007b1d */ /* 0x000fe20000010000 */
[----:B------:R-:W-:-:S04]  /*2e90*/  UIADD3 UR6, UP0, UPT, UR6, 0x1, URZ ;  /* 0x0000000106067890 */ /* 0x000fc8000ff1e0ff */
[----:B------:R-:W-:Y:S02]  /*2ea0*/  UIADD3.X UR7, UPT, UPT, URZ, UR7, URZ, UP0, !UPT ;  /* 0x00000007ff077290 */ /* 0x000fe400087fe4ff */
[----:B------:R-:W-:-:S04]  /*2eb0*/  UISETP.NE.U32.AND UP0, UPT, UR6, UR11, UPT ;  /* 0x0000000b0600728c */ /* 0x000fc8000bf05070 */
[----:B------:R-:W-:-:S09]  /*2ec0*/  UISETP.NE.AND.EX UP0, UPT, UR7, UR12, UPT, UP0 ;  /* 0x0000000c0700728c */ /* 0x000fd2000bf05300 */
[----:B------:R-:W-:Y:S05]  /*2ed0*/  BRA.U UP0, `(.L_x_859) ;  /* 0xffffffd100f07547 */ /* 0x000fea000b83ffff */
[----:B------:R-:W-:Y:S05]  /*2ee0*/  EXIT ;  /* 0x000000000000794d */ /* 0x000fea0003800000 */
.L_x_860:
        /* <DEDUP_REMOVED lines=9> */
.L_x_14336:


//--------------------- .text._ZN3cub18CUB_300001_SM_10006detail10radix_sort31DeviceRadixSortSingleTileKernelINS1_5radix10policy_hubIiiyE10Policy1000ELNS0_9SortOrderE0EiiyNS1_21identity_decomposer_tEEEvPKT1_PSA_PKT2_PSE_T3_iiT4_ --------------------------
	.section	.text._ZN3cub18CUB_300001_SM_10006detail10radix_sort31DeviceRadixSortSingleTileKernelINS1_5radix10policy_hubIiiyE10Policy1000ELNS0_9SortOrderE0EiiyNS1_21identity_decomposer_tEEEvPKT1_PSA_PKT2_PSE_T3_iiT4_,"ax",@progbits
	.align	128
        .global         _ZN3cub18CUB_300001_SM_10006detail10radix_sort31DeviceRadixSortSingleTileKernelINS1_5radix10policy_hubIiiyE10Policy1000ELNS0_9SortOrderE0EiiyNS1_21identity_decomposer_tEEEvPKT1_PSA_PKT2_PSE_T3_iiT4_
        .type           _ZN3cub18CUB_300001_SM_10006detail10radix_sort31DeviceRadixSortSingleTileKernelINS1_5radix10policy_hubIiiyE10Policy1000ELNS0_9SortOrderE0EiiyNS1_21identity_decomposer_tEEEvPKT1_PSA_PKT2_PSE_T3_iiT4_,@function
        .size           _ZN3cub18CUB_300001_SM_10006detail10radix_sort31DeviceRadixSortSingleTileKernelINS1_5radix10policy_hubIiiyE10Policy1000ELNS0_9SortOrderE0EiiyNS1_21identity_decomposer_tEEEvPKT1_PSA_PKT2_PSE_T3_iiT4_,(.L_x_14337 - _ZN3cub18CUB_300001_SM_10006detail10radix_sort31DeviceRadixSortSingleTileKernelINS1_5radix10policy_hubIiiyE10Policy1000ELNS0_9SortOrderE0EiiyNS1_21identity_decomposer_tEEEvPKT1_PSA_PKT2_PSE_T3_iiT4_)
        .other          _ZN3cub18CUB_300001_SM_10006detail10radix_sort31DeviceRadixSortSingleTileKernelINS1_5radix10policy_hubIiiyE10Policy1000ELNS0_9SortOrderE0EiiyNS1_21identity_decomposer_tEEEvPKT1_PSA_PKT2_PSE_T3_iiT4_,@"STO_CUDA_ENTRY STV_DEFAULT"
_ZN3cub18CUB_300001_SM_10006detail10radix_sort31DeviceRadixSortSingleTileKernelINS1_5radix10policy_hubIiiyE10Policy1000ELNS0_9SortOrderE0EiiyNS1_21identity_decomposer_tEEEvPKT1_PSA_PKT2_PSE_T3_iiT4_:
.text._ZN3cub18CUB_300001_SM_10006detail10radix_sort31DeviceRadixSortSingleTileKernelINS1_5radix10policy_hubIiiyE10Policy1000ELNS0_9SortOrderE0EiiyNS1_21identity_decomposer_tEEEvPKT1_PSA_PKT2_PSE_T3_iiT4_:
        /* <DEDUP_REMOVED lines=41> */
[----:B------:R-:W3:Y:S01]  /*0290*/  @!P6 LDG.E R61, desc[UR8][R6.64] ;  /* 0x00000008063de981 */ /* 0x000ee2000c1e1900 */
        /* <DEDUP_REMOVED lines=54> */
[----:B------:R-:W-:Y:S01]  /*0600*/  ISETP.GE.AND P0, PT, R9, UR4, PT ;  /* 0x0000000409007c0c */ /* 0x000fe2000bf06270 */
[----:B------:R-:W-:Y:S01]  /*0610*/  IMAD.MOV.U32 R30, RZ, RZ, -0x1 ;  /* 0xffffffffff1e7424 */ /* 0x000fe200078e00ff */
[----:B------:R-:W0:Y:S01]  /*0620*/  S2UR UR6, SR_CgaCtaId ;  /* 0x00000000000679c3 */ /* 0x000e220000008800 */
[----:B------:R-:W3:Y:S01]  /*0630*/  @!P5 LDG.E R9, desc[UR8][R6.64+0x44] ;  /* 0x000044080609d981 */ /* 0x000ee2000c1e1900 */
[----:B------:R-:W-:Y:S01]  /*0640*/  IMAD.MOV.U32 R31, RZ, RZ, -0x1 ;  /* 0xffffffffff1f7424 */ /* 0x000fe200078e00ff */
[----:B------:R-:W1:Y:S02]  /*0650*/  LDCU.64 UR4, c[0x0][0x3a8] ;  /* 0x00007500ff0477ac */ /* 0x000e640008000a00 */
[----:B------:R-:W3:Y:S03]  /*0660*/  @!P6 LDG.E R52, desc[UR8][R6.64+0x48] ;  /* 0x000048080634e981 */ /* 0x000ee6000c1e1900 */
[----:B------:R-:W-:Y:S06]  /*0670*/  BAR.SYNC.DEFER_BLOCKING 0x0 ;  /* 0x0000000000007b1d */ /* 0x000fec0000010000 */
[----:B------:R0:W5:Y:S01]  /*0680*/  @!P1 LDG.E R3, desc[UR8][R4.64+0x4] ;  /* 0x0000040804039981 */ /* 0x000162000c1e1900 */
[----:B------:R-:W-:-:S02]  /*0690*/  IMAD.MOV.U32 R32, RZ, RZ, -0x1 ;  /* 0xffffffffff207424 */ /* 0x000fc400078e00ff */
[----:B------:R-:W-:Y:S01]  /*06a0*/  IMAD.MOV.U32 R33, RZ, RZ, -0x1 ;  /* 0xffffffffff217424 */ /* 0x000fe200078e00ff */
[----:B------:R0:W5:Y:S01]  /*06b0*/  @!P0 LDG.E R2, desc[UR8][R4.64] ;  /* 0x0000000804028981 */ /* 0x000162000c1e1900 */
[----:B--2---:R-:W-:Y:S01]  /*06c0*/  @!P1 LOP3.LUT R30, R8, 0x80000000, RZ, 0x3c, !PT ;  /* 0x80000000081e9812 */ /* 0x004fe200078e3cff */
[----:B------:R-:W-:Y:S01]  /*06d0*/  IMAD.MOV.U32 R29, RZ, RZ, -0x1 ;  /* 0xffffffffff1d7424 */ /* 0x000fe200078e00ff */
[----:B------:R-:W-:Y:S01]  /*06e0*/  ISETP.NE.AND P1, PT, R45, RZ, PT ;  /* 0x000000ff2d00720c */ /* 0x000fe20003f25270 */
[----:B------:R2:W5:Y:S01]  /*06f0*/  @!P2 LDG.E R24, desc[UR8][R4.64+0x38] ;  /* 0x000038080418a981 */ /* 0x000562000c1e1900 */
[----:B-1----:R-:W-:-:S03]  /*0700*/  UIADD3 UR7, UPT, UPT, UR4, 0x6, URZ ;  /* 0x0000000604077890 */ /* 0x002fc6000fffe0ff */
[----:B------:R2:W5:Y:S01]  /*0710*/  @!P3 LDG.E R25, desc[UR8][R4.64+0x3c] ;  /* 0x00003c080419b981 */ /* 0x000562000c1e1900 */
[----:B------:R-:W-:-:S03]  /*0720*/  UIADD3 UR5, UPT, UPT, -UR4, UR5, URZ ;  /* 0x0000000504057290 */ /* 0x000fc6000fffe1ff */
[----:B------:R2:W5:Y:S04]  /*0730*/  @!P4 LDG.E R26, desc[UR8][R4.64+0x40] ;  /* 0x00004008041ac981 */ /* 0x000568000c1e1900 */
[----:B----4-:R-:W-:Y:S01]  /*0740*/  @!P1 LOP3.LUT R31, R10, 0x80000000, RZ, 0x3c, !PT ;  /* 0x800000000a1f9812 */ /* 0x010fe200078e3cff */
[----:B------:R2:W5:Y:S01]  /*0750*/  @!P1 LDG.E R12, desc[UR8][R4.64+0x8] ;  /* 0x00000808040c9981 */ /* 0x000562000c1e1900 */
[----:B------:R-:W-:-:S03]  /*0760*/  ISETP.NE.AND P1, PT, R48, RZ, PT ;  /* 0x000000ff3000720c */ /* 0x000fc60003f25270 */
[----:B------:R2:W5:Y:S04]  /*0770*/  @!P5 LDG.E R27, desc[UR8][R4.64+0x44] ;  /* 0x00004408041bd981 */ /* 0x000568000c1e1900 */
[----:B------:R2:W5:Y:S06]  /*0780*/  @!P6 LDG.E R28, desc[UR8][R4.64+0x48] ;  /* 0x00004808041ce981 */ /* 0x00056c000c1e1900 */
[----:B---3--:R-:W-:Y:S01]  /*0790*/  @!P1 LOP3.LUT R32, R11, 0x80000000, RZ, 0x3c, !PT ;  /* 0x800000000b209812 */ /* 0x008fe200078e3cff */
[----:B------:R2:W5:Y:S01]  /*07a0*/  @!P1 LDG.E R13, desc[UR8][R4.64+0xc] ;  /* 0x00000c08040d9981 */ /* 0x000562000c1e1900 */
[----:B------:R-:W-:-:S13]  /*07b0*/  ISETP.NE.AND P1, PT, R49, RZ, PT ;  /* 0x000000ff3100720c */ /* 0x000fda0003f25270 */
[----:B------:R-:W-:Y:S01]  /*07c0*/  @!P1 LOP3.LUT R33, R34, 0x80000000, RZ, 0x3c, !PT ;  /* 0x8000000022219812 */ /* 0x000fe200078e3cff */
[----:B------:R2:W5:Y:S01]  /*07d0*/  @!P1 LDG.E R14, desc[UR8][R4.64+0x10] ;  /* 0x00001008040e9981 */ /* 0x000562000c1e1900 */
[----:B------:R-:W-:Y:S01]  /*07e0*/  ISETP.NE.AND P1, PT, R51, RZ, PT ;  /* 0x000000ff3300720c */ /* 0x000fe20003f25270 */
[----:B------:R-:W-:-:S12]  /*07f0*/  IMAD.MOV.U32 R34, RZ, RZ, -0x1 ;  /* 0xffffffffff227424 */ /* 0x000fd800078e00ff */
        /* <DEDUP_REMOVED lines=15> */
[----:B------:R-:W-:Y:S01]  /*08f0*/  IMAD.MOV.U32 R38, RZ, RZ, -0x1 ;  /* 0xffffffffff267424 */ /* 0x000fe200078e00ff */
[----:B------:R-:W-:Y:S02]  /*0900*/  @!P0 LOP3.LUT R29, R61, 0x80000000, RZ, 0x3c, !PT ;  /* 0x800000003d1d8812 */ /* 0x000fe400078e3cff */
[----:B------:R-:W-:-:S09]  /*0910*/  ISETP.NE.AND P0, PT, R60, RZ, PT ;  /* 0x000000ff3c00720c */ /* 0x000fd20003f05270 */
[----:B------:R-:W-:Y:S01]  /*0920*/  @!P1 LOP3.LUT R38, R39, 0x80000000, RZ, 0x3c, !PT ;  /* 0x8000000027269812 */ /* 0x000fe200078e3cff */
[----:B------:R2:W5:Y:S01]  /*0930*/  @!P1 LDG.E R19, desc[UR8][R4.64+0x24] ;  /* 0x0000240804139981 */ /* 0x000562000c1e1900 */
[----:B------:R-:W-:Y:S01]  /*0940*/  ISETP.NE.AND P1, PT, R57, RZ, PT ;  /* 0x000000ff3900720c */ /* 0x000fe20003f25270 */
[----:B------:R-:W-:Y:S02]  /*0950*/  IMAD.MOV.U32 R39, RZ, RZ, -0x1 ;  /* 0xffffffffff277424 */ /* 0x000fe400078e00ff */
[----:B------:R2:W5:Y:S10]  /*0960*/  @!P0 LDG.E R21, desc[UR8][R4.64+0x2c] ;  /* 0x00002c0804158981 */ /* 0x000574000c1e1900 */
[----:B------:R-:W-:Y:S01]  /*0970*/  @!P1 LOP3.LUT R39, R40, 0x80000000, RZ, 0x3c, !PT ;  /* 0x8000000028279812 */ /* 0x000fe200078e3cff */
[----:B------:R-:W-:Y:S01]  /*0980*/  IMAD.MOV.U32 R40, RZ, RZ, -0x1 ;  /* 0xffffffffff287424 */ /* 0x000fe200078e00ff */
[----:B------:R2:W5:Y:S01]  /*0990*/  @!P1 LDG.E R20, desc[UR8][R4.64+0x28] ;  /* 0x0000280804149981 */ /* 0x000562000c1e1900 */
[----:B------:R-:W-:-:S02]  /*09a0*/  @!P0 LOP3.LUT R40, R41, 0x80000000, RZ, 0x3c, !PT ;  /* 0x8000000029288812 */ /* 0x000fc400078e3cff */
[----:B------:R-:W-:Y:S02]  /*09b0*/  ISETP.NE.AND P1, PT, R58, RZ, PT ;  /* 0x000000ff3a00720c */ /* 0x000fe40003f25270 */
[----:B------:R-:W-:Y:S01]  /*09c0*/  ISETP.NE.AND P0, PT, R59, RZ, PT ;  /* 0x000000ff3b00720c */ /* 0x000fe20003f05270 */
[----:B------:R-:W-:Y:S01]  /*09d0*/  IMAD.MOV.U32 R41, RZ, RZ, -0x1 ;  /* 0xffffffffff297424 */ /* 0x000fe200078e00ff */
[----:B------:R-:W-:Y:S02]  /*09e0*/  UMOV UR4, 0x400 ;  /* 0x0000040000047882 */ /* 0x000fe40000000000 */
[----:B0-----:R-:W-:-:S07]  /*09f0*/  ULEA UR4, UR6, UR4, 0x18 ;  /* 0x0000000406047291 */ /* 0x001fce000f8ec0ff */
[----:B------:R2:W5:Y:S02]  /*0a00*/  @!P1 LDG.E R23, desc[UR8][R4.64+0x34] ;  /* 0x0000340804179981 */ /* 0x000564000c1e1900 */
[----:B------:R-:W-:Y:S02]  /*0a10*/  @!P0 LOP3.LUT R41, R42, 0x80000000, RZ, 0x3c, !PT ;  /* 0x800000002a298812 */ /* 0x000fe400078e3cff */
[----:B------:R2:W5:Y:S01]  /*0a20*/  @!P0 LDG.E R22, desc[UR8][R4.64+0x30] ;  /* 0x0000300804168981 */ /* 0x000562000c1e1900 */
[----:B------:R-:W0:Y:S01]  /*0a30*/  S2R R42, SR_LANEID ;  /* 0x00000000002a7919 */ /* 0x000e220000000000 */
[----:B------:R-:W-:Y:S01]  /*0a40*/  IMAD.MOV.U32 R45, RZ, RZ, -0x1 ;  /* 0xffffffffff2d7424 */ /* 0x000fe200078e00ff */
[----:B------:R-:W-:Y:S02]  /*0a50*/  @!P3 LOP3.LUT R45, R47, 0x80000000, RZ, 0x3c, !PT ;  /* 0x800000002f2db812 */ /* 0x000fe400078e3cff */
[----:B------:R-:W-:Y:S01]  /*0a60*/  LEA R47, R0, UR4, 0x2 ;  /* 0x00000004002f7c11 */ /* 0x000fe2000f8e10ff */
[----:B------:R-:W-:Y:S01]  /*0a70*/  IMAD.MOV.U32 R44, RZ, RZ, -0x1 ;  /* 0xffffffffff2c7424 */ /* 0x000fe200078e00ff */
[----:B------:R-:W-:-:S02]  /*0a80*/  SHF.R.U32.HI R124, RZ, 0x5, R0 ;  /* 0x00000005ff7c7819 */ /* 0x000fc40000011600 */
[----:B------:R-:W-:Y:S01]  /*0a90*/  @!P2 LOP3.LUT R44, R46, 0x80000000, RZ, 0x3c, !PT ;  /* 0x800000002e2ca812 */ /* 0x000fe200078e3cff */
[----:B------:R-:W-:Y:S02]  /*0aa0*/  IMAD R51, R0, 0x80, R47 ;  /* 0x0000008000337824 */ /* 0x000fe400078e022f */
[----:B------:R-:W-:Y:S01]  /*0ab0*/  IMAD.MOV.U32 R46, RZ, RZ, -0x1 ;  /* 0xffffffffff2e7424 */ /* 0x000fe200078e00ff */
[----:B------:R-:W-:Y:S01]  /*0ac0*/  @!P4 LOP3.LUT R46, R50, 0x80000000, RZ, 0x3c, !PT ;  /* 0x80000000322ec812 */ /* 0x000fe200078e3cff */
[----:B------:R-:W-:Y:S01]  /*0ad0*/  IMAD.MOV.U32 R43, RZ, RZ, -0x1 ;  /* 0xffffffffff2b7424 */ /* 0x000fe200078e00ff */
[----:B------:R-:W-:Y:S01]  /*0ae0*/  @!P1 LOP3.LUT R43, R62, 0x80000000, RZ, 0x3c, !PT ;  /* 0x800000003e2b9812 */ /* 0x000fe200078e3cff */
[----:B------:R-:W-:Y:S01]  /*0af0*/  IMAD.MOV.U32 R48, RZ, RZ, -0x1 ;  /* 0xffffffffff307424 */ /* 0x000fe200078e00ff */
[----:B------:R-:W-:Y:S01]  /*0b00*/  @!P5 LOP3.LUT R48, R9, 0x80000000, RZ, 0x3c, !PT ;  /* 0x800000000930d812 */ /* 0x000fe200078e3cff */
[----:B------:R-:W-:Y:S01]  /*0b10*/  IMAD.MOV.U32 R49, RZ, RZ, -0x1 ;  /* 0xffffffffff317424 */ /* 0x000fe200078e00ff */
[----:B------:R-:W-:Y:S01]  /*0b20*/  @!P6 LOP3.LUT R49, R52, 0x80000000, RZ, 0x3c, !PT ;  /* 0x800000003431e812 */ /* 0x000fe200078e3cff */
[----:B------:R-:W-:Y:S01]  /*0b30*/  IMAD R53, R0, -0x38, R51 ;  /* 0xffffffc800357824 */ /* 0x000fe200078e0233 */
[----:B------:R-:W-:Y:S01]  /*0b40*/  LEA R50, R124, UR4, 0x2 ;  /* 0x000000047c327c11 */ /* 0x000fe2000f8e10ff */
[----:B--2---:R-:W-:Y:S06]  /*0b50*/  BAR.SYNC.DEFER_BLOCKING 0x0 ;  /* 0x0000000000007b1d */ /* 0x004fec0000010000 */
.L_x_862:
        /* <DEDUP_REMOVED lines=68> */
[----:B0-----:R-:W-:Y:S01]  /*0fa0*/  IMAD.SHL.U32 R5, R4, 0x400, RZ ;  /* 0x0000040004057824 */ /* 0x001fe200078e00ff */
[----:B------:R-:W-:-:S04]  /*0fb0*/  SHF.R.U32.HI R4, RZ, 0x4, R4 ;  /* 0x00000004ff047819 */ /* 0x000fc80000011604 */
[----:B------:R-:W-:Y:S02]  /*0fc0*/  LOP3.LUT R60, R5, 0x7c00, RZ, 0xc0, !PT ;  /* 0x00007c00053c7812 */ /* 0x000fe400078ec0ff */
[----:B------:R-:W-:-:S04]  /*0fd0*/  LOP3.LUT R4, R4, 0xffffffe, RZ, 0xc0, !PT ;  /* 0x0ffffffe04047812 */ /* 0x000fc800078ec0ff */
[----:B------:R-:W-:Y:S02]  /*0fe0*/  IADD3 R60, PT, PT, R4, R47, R60 ;  /* 0x0000002f043c7210 */ /* 0x000fe40007ffe03c */
[----:B------:R-:W-:-:S04]  /*0ff0*/  SHF.R.U32.HI R4, RZ, UR6, R33 ;  /* 0x00000006ff047c19 */ /* 0x000fc80008011621 */
[----:B------:R-:W-:-:S05]  /*1000*/  LOP3.LUT R4, R4, UR4, RZ, 0xc0, !PT ;  /* 0x0000000404047c12 */ /* 0x000fca000f8ec0ff */
[----:B------:R-:W-:Y:S01]  /*1010*/  IMAD.SHL.U32 R6, R4, 0x400, RZ ;  /* 0x0000040004067824 */ /* 0x000fe200078e00ff */
[----:B------:R-:W-:-:S04]  /*1020*/  SHF.R.U32.HI R4, RZ, 0x4, R4 ;  /* 0x00000004ff047819 */ /* 0x000fc80000011604 */
[----:B------:R-:W-:Y:S02]  /*1030*/  LOP3.LUT R6, R6, 0x7c00, RZ, 0xc0, !PT ;  /* 0x00007c0006067812 */ /* 0x000fe400078ec0ff */
[----:B------:R-:W-:-:S04]  /*1040*/  LOP3.LUT R4, R4, 0xffffffe, RZ, 0xc0, !PT ;  /* 0x0ffffffe04047812 */ /* 0x000fc800078ec0ff */
[----:B------:R-:W-:Y:S01]  /*1050*/  IADD3 R62, PT, PT, R4, R47, R6 ;  /* 0x0000002f043e7210 */ /* 0x000fe20007ffe006 */
[----:B-1----:R-:W-:Y:S01]  /*1060*/  VIADD R7, R57, 0x1 ;  /* 0x0000000139077836 */ /* 0x002fe20000000000 */
[----:B------:R-:W-:-:S04]  /*1070*/  SHF.R.U32.HI R4, RZ, UR6, R34 ;  /* 0x00000006ff047c19 */ /* 0x000fc80008011622 */
[----:B------:R-:W-:Y:S01]  /*1080*/  STS.U16 [R56], R7 ;  /* 0x0000000738007388 */ /* 0x000fe20000000400 */
[----:B------:R-:W-:-:S03]  /*1090*/  LOP3.LUT R4, R4, UR4, RZ, 0xc0, !PT ;  /* 0x0000000404047c12 */ /* 0x000fc6000f8ec0ff */
        /* <DEDUP_REMOVED lines=138> */
[----:B-1----:R-:W-:Y:S01]  /*1940*/  VIADD R7, R85, 0x1 ;  /* 0x0000000155077836 */ /* 0x002fe20000000000 */
[----:B0-----:R-:W-:-:S04]  /*1950*/  ULEA UR4, UR6, UR4, 0x18 ;  /* 0x0000000406047291 */ /* 0x001fc8000f8ec0ff */
[----:B------:R-:W-:Y:S04]  /*1960*/  STS.U16 [R84], R7 ;  /* 0x0000000754007388 */ /* 0x000fe80000000400 */
[----:B------:R-:W0:Y:S02]  /*1970*/  LDS.U16 R87, [R86] ;  /* 0x0000000056577984 */ /* 0x000e240000000400 */
[----:B0-----:R-:W-:-:S05]  /*1980*/  VIADD R5, R87, 0x1 ;  /* 0x0000000157057836 */ /* 0x001fca0000000000 */
        /* <DEDUP_REMOVED lines=190> */
[----:B------:R-:W4:Y:S04]  /*2570*/  LDS.U16 R64, [R64] ;  /* 0x0000000040407984 */ /* 0x000f280000000400 */
[----:B------:R-:W4:Y:S04]  /*2580*/  LDS.U16 R66, [R66] ;  /* 0x0000000042427984 */ /* 0x000f280000000400 */
[----:B------:R-:W4:Y:S04]  /*2590*/  LDS.U16 R68, [R68] ;  /* 0x0000000044447984 */ /* 0x000f280000000400 */
[----:B------:R-:W4:Y:S04]  /*25a0*/  LDS.U16 R70, [R70] ;  /* 0x0000000046467984 */ /* 0x000f280000000400 */
[----:B------:R-:W4:Y:S04]  /*25b0*/  LDS.U16 R72, [R72] ;  /* 0x0000000048487984 */ /* 0x000f280000000400 */
[----:B------:R-:W4:Y:S01]  /*25c0*/  LDS.U16 R74, [R74] ;  /* 0x000000004a4a7984 */ /* 0x000f220000000400 */
        /* <DEDUP_REMOVED lines=10> */
[----:B------:R-:W-:-:S03]  /*2670*/  IMAD.IADD R64, R65, 0x1, R64 ;  /* 0x0000000141407824 */ /* 0x000fc600078e0240 */
[----:B------:R-:W4:Y:S01]  /*2680*/  LDS.U16 R86, [R86] ;  /* 0x0000000056567984 */ /* 0x000f220000000400 */
[----:B------:R-:W-:-:S03]  /*2690*/  IMAD.IADD R66, R67, 0x1, R66 ;  /* 0x0000000143427824 */ /* 0x000fc600078e0242 */
[----:B------:R-:W4:Y:S01]  /*26a0*/  LDS.U16 R88, [R88] ;  /* 0x0000000058587984 */ /* 0x000f220000000400 */
[----:B------:R-:W-:-:S03]  /*26b0*/  IMAD.IADD R68, R69, 0x1, R68 ;  /* 0x0000000145447824 */ /* 0x000fc600078e0244 */
[----:B------:R-:W4:Y:S01]  /*26c0*/  LDS.U16 R90, [R90] ;  /* 0x000000005a5a7984 */ /* 0x000f220000000400 */
        /* <DEDUP_REMOVED lines=115> */
.L_x_861:
        /* <DEDUP_REMOVED lines=229> */
.L_x_863:
        /* <DEDUP_REMOVED lines=11> */
.L_x_14337:


//--------------------- .text._ZN3cub18CUB_300001_SM_10006detail6reduce18DeviceReduceKernelINS2_10policy_hubIN4cuda3std3__45tupleIJblEEEyN6thrust24THRUST_300001_SM_1000_NS8cuda_cub9__find_if7functorIS9_EEE10Policy1000ENSB_12zip_iteratorINS8_IJNSD_26transform_input_iterator_tIbNSC_6detail35transform_pair_of_input_iterators_tIbNSB_6detail15normal_iteratorINSB_10device_ptrIiEEEESQ_NS7_8equal_toIiEEEENS7_10__not_fn_tINS7_10__identityEEEEENSB_17counting_iteratorIlNSB_11use_defaultESZ_SZ_EEEEEEEySF_S9_SV_EEvT0_PT3_T1_NS0_13GridEvenShareIS16_EET2_T4_ --------------------------
	.section	.text._ZN3cub18CUB_300001_SM_10006detail6reduce18DeviceReduceKernelINS2_10policy_hubIN4cuda3std3__45tupleIJblEEEyN6thrust24THRUST_300001_SM_1000_NS8cuda_cub9__find_if7functorIS9_EEE10Policy1000ENSB_12zip_iteratorINS8_IJNSD_26transform_input_iterator_tIbNSC_6detail35transform_pair_of_input_iterators_tIbNSB_6detail15normal_iteratorINSB_10device_ptrIiEEEESQ_NS7_8equal_toIiEEEENS7_10__not_fn_tINS7_10__identityEEEEENSB_17counting_iteratorIlNSB_11use_defaultESZ_SZ_EEEEEEEySF_S9_SV_EEvT0_PT3_T1_NS0_13GridEvenShareIS16_EET2_T4_,"ax",@progbits
	.align	128
        .global         _ZN3cub18CUB_300001_SM_10006detail6reduce18DeviceReduceKernelINS2_10policy_hubIN4cuda3std3__45tupleIJblEEEyN6thrust24THRUST_300001_SM_1000_NS8cuda_cub9__find_if7functorIS9_EEE10Policy1000ENSB_12zip_iteratorINS8_IJNSD_26transform_input_iterator_tIbNSC_6detail35transform_pair_of_input_iterators_tIbNSB_6detail15normal_iteratorINSB_10device_ptrIiEEEESQ_NS7_8equal_toIiEEEENS7_10__not_fn_tINS7_10__identityEEEEENSB_17counting_iteratorIlNSB_11use_defaultESZ_SZ_EEEEEEEySF_S9_SV_EEvT0_PT3_T1_NS0_13GridEvenShareIS16_EET2_T4_
        .type           _ZN3cub18CUB_300001_SM_10006detail6reduce18DeviceReduceKernelINS2_10policy_hubIN4cuda3std3__45tupleIJblEEEyN6thrust24THRUST_300001_SM_1000_NS8cuda_cub9__find_if7functorIS9_EEE10Policy1000ENSB_12zip_iteratorINS8_IJNSD_26transform_input_iterator_tIbNSC_6detail35transform_pair_of_input_iterators_tIbNSB_6detail15normal_iteratorINSB_10device_ptrIiEEEESQ_NS7_8equal_toIiEEEENS7_10__not_fn_tINS7_10__identityEEEEENSB_17counting_iteratorIlNSB_11use_defaultESZ_SZ_EEEEEEEySF_S9_SV_EEvT0_PT3_T1_NS0_13GridEvenShareIS16_EET2_T4_,@function
        .size           _ZN3cub18CUB_300001_SM_10006detail6reduce18DeviceReduceKernelINS2_10policy_hubIN4cuda3std3__45tupleIJblEEEyN6thrust24THRUST_300001_SM_1000_NS8cuda_cub9__find_if7functorIS9_EEE10Policy1000ENSB_12zip_iteratorINS8_IJNSD_26transform_input_iterator_tIbNSC_6detail35transform_pair_of_input_iterators_tIbNSB_6detail15normal_iteratorINSB_10device_ptrIiEEEESQ_NS7_8equal_toIiEEEENS7_10__not_fn_tINS7_10__identityEEEEENSB_17counting_iteratorIlNSB_11use_defaultESZ_SZ_EEEEEEEySF_S9_SV_EEvT0_PT3_T1_NS0_13GridEvenShareIS16_EET2_T4_,(.L_x_14338 - _ZN3cub18CUB_300001_SM_10006detail6reduce18DeviceReduceKernelINS2_10policy_hubIN4cuda3std3__45tupleIJblEEEyN6thrust24THRUST_300001_SM_1000_NS8cuda_cub9__find_if7functorIS9_EEE10Policy1000ENSB_12zip_iteratorINS8_IJNSD_26transform_input_iterator_tIbNSC_6detail35transform_pair_of_input_iterators_tIbNSB_6detail15normal_iteratorINSB_10device_ptrIiEEEESQ_NS7_8equal_toIiEEEENS7_10__not_fn_tINS7_10__identityEEEEENSB_17counting_iteratorIlNSB_11use_defaultESZ_SZ_EEEEEEEySF_S9_SV_EEvT0_PT3_T1_NS0_13GridEvenShareIS16_EET2_T4_)
        .other          _ZN3cub18CUB_300001_SM_10006detail6reduce18DeviceReduceKernelINS2_10policy_hubIN4cuda3std3__45tupleIJblEEEyN6thrust24THRUST_300001_SM_1000_NS8cuda_cub9__find_if7functorIS9_EEE10Policy1000ENSB_12zip_iteratorINS8_IJNSD_26transform_input_iterator_tIbNSC_6detail35transform_pair_of_input_iterators_tIbNSB_6detail15normal_iteratorINSB_10device_ptrIiEEEESQ_NS7_8equal_toIiEEEENS7_10__not_fn_tINS7_10__identityEEEEENSB_17counting_iteratorIlNSB_11use_defaultESZ_SZ_EEEEEEEySF_S9_SV_EEvT0_PT3_T1_NS0_13GridEvenShareIS16_EET2_T4_,@"STO_CUDA_ENTRY STV_DEFAULT"
_ZN3cub18CUB_300001_SM_10006detail6reduce18DeviceReduceKernelINS2_10policy_hubIN4cuda3std3__45tupleIJblEEEyN6thrust24THRUST_300001_SM_1000_NS8cuda_cub9__find_if7functorIS9_EEE10Policy1000ENSB_12zip_iteratorINS8_IJNSD_26transform_input_iterator_tIbNSC_6detail35transform_pair_of_input_iterators_tIbNSB_6detail15normal_iteratorINSB_10device_ptrIiEEEESQ_NS7_8equal_toIiEEEENS7_10__not_fn_tINS7_10__identityEEEEENSB_17counting_iteratorIlNSB_11use_defaultESZ_SZ_EEEEEEEySF_S9_SV_EEvT0_PT3_T1_NS0_13GridEvenShareIS16_EET2_T4_:
.text._ZN3cub18CUB_300001_SM_10006detail6reduce18DeviceReduceKernelINS2_10policy_hubIN4cuda3std3__45tupleIJblEEEyN6thrust24THRUST_300001_SM_1000_NS8cuda_cub9__find_if7functorIS9_EEE10Policy1000ENSB_12zip_iteratorINS8_IJNSD_26transform_input_iterator_tIbNSC_6detail35transform_pair_of_input_iterators_tIbNSB_6detail15normal_iteratorINSB_10device_ptrIiEEEESQ_NS7_8equal_toIiEEEENS7_10__not_fn_tINS7_10__identityEEEEENSB_17counting_iteratorIlNSB_11use_defaultESZ_SZ_EEEEEEEySF_S9_SV_EEvT0_PT3_T1_NS0_13GridEvenShareIS16_EET2_T4_:
[----:B------:R-:W-:Y:S01]  /*0000*/  LDC R1, c[0x0][0x37c] ;  /* 0x0000df00ff017b82 */ /* 0x000fe20000000800 */
[----:B------:R-:W0:Y:S01]  /*0010*/  S2R R0, SR_CTAID.X ;  /* 0x0000000000007919 */ /* 0x000e220000002500 */
[----:B------:R-:W1:Y:S01]  /*0020*/  LDCU.64 UR6, c[0x0][0x3d8] ;  /* 0x00007b00ff0677ac */ /* 0x000e620008000a00 */
[----:B------:R-:W-:Y:S01]  /*0030*/  BSSY.RECONVERGENT B0, `(.L_x_864) ;  /* 0x00005d6000007945 */ /* 0x000fe20003800200 */
[----:B------:R-:W2:Y:S01]  /*0040*/  LDCU UR5, c[0x0][0x3e0] ;  /* 0x00007c00ff0577ac */ /* 0x000ea20008000800 */
[----:B------:R-:W3:Y:S01]  /*0050*/  LDCU.64 UR12, c[0x0][0x358] ;  /* 0x00006b00ff0c77ac */ /* 0x000ee20008000a00 */
[----:B-1----:R-:W-:Y:S02]  /*0060*/  IMAD.U32 R2, RZ, RZ, UR6 ;  /* 0x00000006ff027e24 */ /* 0x002fe4000f8e00ff */
[----:B------:R-:W-:Y:S01]  /*0070*/  IMAD.U32 R3, RZ, RZ, UR7 ;  /* 0x00000007ff037e24 */ /* 0x000fe2000f8e00ff */
[----:B--2---:R-:W-:-:S04]  /*0080*/  USHF.L.U32 UR5, UR5, 0xa, URZ ;  /* 0x0000000a05057899 */ /* 0x004fc800080006ff */
[----:B------:R-:W-:Y:S01]  /*0090*/  USHF.R.S32.HI UR4, URZ, 0x1f, UR5 ;  /* 0x0000001fff047899 */ /* 0x000fe20008011405 */
[----:B0-----:R-:W-:-:S05]  /*00a0*/  IMAD.SHL.U32 R11, R0, 0x400, RZ ;  /* 0x00000400000b7824 */ /* 0x001fca00078e00ff */
[----:B------:R-:W-:-:S04]  /*00b0*/  IADD3 R21, P1, PT, -R11, R2, RZ ;  /* 0x000000020b157210 */ /* 0x000fc80007f3e1ff */
[----:B------:R-:W-:Y:S02]  /*00c0*/  ISETP.GT.U32.AND P0, PT, R21, 0x3ff, PT ;  /* 0x000003ff1500780c */ /* 0x000fe40003f04070 */
[----:B------:R-:W-:-:S04]  /*00d0*/  IADD3.X R20, PT, PT, R3, -0x1, RZ, P1, !PT ;  /* 0xffffffff03147810 */ /* 0x000fc80000ffe4ff */
[----:B------:R-:W-:-:S13]  /*00e0*/  ISETP.GT.U32.AND.EX P0, PT, R20, RZ, PT, P0 ;  /* 0x000000ff1400720c */ /* 0x000fda0003f04100 */
[----:B---3--:R-:W-:Y:S05]  /*00f0*/  @P0 BRA `(.L_x_865) ;  /* 0x0000003000bc0947 */ /* 0x008fea0003800000 */
[----:B------:R-:W0:Y:S01]  /*0100*/  S2R R10, SR_TID.X ;  /* 0x00000000000a7919 */ /* 0x000e220000002100 */
[----:B------:R-:W1:Y:S01]  /*0110*/  LDC.64 R4, c[0x0][0x380] ;  /* 0x0000e000ff047b82 */ /* 0x000e620000000a00 */
[----:B------:R-:W-:-:S07]  /*0120*/  IMAD.IADD R9, R2, 0x1, -R11 ;  /* 0x0000000102097824 */ /* 0x000fce00078e0a0b */
[----:B------:R-:W2:Y:S01]  /*0130*/  LDC.64 R12, c[0x0][0x388] ;  /* 0x0000e200ff0c7b82 */ /* 0x000ea20000000a00 */
[----:B------:R-:W-:Y:S01]  /*0140*/  CS2R R6, SRZ ;  /* 0x0000000000067805 */ /* 0x000fe2000001ff00 */
[----:B------:R-:W3:Y:S01]  /*0150*/  LDCU.64 UR8, c[0x0][0x3a0] ;  /* 0x00007400ff0877ac */ /* 0x000ee20008000a00 */
[----:B------:R-:W4:Y:S01]  /*0160*/  LDCU.128 UR4, c[0x0][0x380] ;  /* 0x00007000ff0477ac */ /* 0x000f220008000c00 */
[----:B0-----:R-:W-:-:S13]  /*0170*/  ISETP.GE.AND P1, PT, R10, R9, PT ;  /* 0x000000090a00720c */ /* 0x001fda0003f26270 */
[----:B------:R-:W-:Y:S01]  /*0180*/  @!P1 IMAD.IADD R3, R11, 0x1, R10 ;  /* 0x000000010b039824 */ /* 0x000fe200078e020a */
[----:B------:R-:W0:Y:S03]  /*0190*/  @!P1 LDC.64 R16, c[0x0][0x3a0] ;  /* 0x0000e800ff109b82 */ /* 0x000e260000000a00 */
[----:B-1----:R-:W-:-:S04]  /*01a0*/  @!P1 IMAD.WIDE.U32 R4, R3, 0x4, R4 ;  /* 0x0000000403049825 */ /* 0x002fc800078e0004 */
[----:B--2---:R-:W-:Y:S02]  /*01b0*/  @!P1 IMAD.WIDE.U32 R12, R3, 0x4, R12 ;  /* 0x00000004030c9825 */ /* 0x004fe400078e000c */
[----:B------:R-:W2:Y:S04]  /*01c0*/  @!P1 LDG.E R4, desc[UR12][R4.64] ;  /* 0x0000000c04049981 */ /* 0x000ea8000c1e1900 */
[----:B------:R-:W2:Y:S01]  /*01d0*/  @!P1 LDG.E R13, desc[UR12][R12.64] ;  /* 0x0000000c0c0d9981 */ /* 0x000ea2000c1e1900 */
[----:B------:R-:W-:Y:S01]  /*01e0*/  IMAD.MOV.U32 R14, RZ, RZ, R10 ;  /* 0x000000ffff0e7224 */ /* 0x000fe200078e000a */
[----:B------:R-:W-:Y:S01]  /*01f0*/  PRMT R8, RZ, 0x7610, R8 ;  /* 0x00007610ff087816 */ /* 0x000fe20000000008 */
[----:B------:R-:W-:Y:S01]  /*0200*/  @!P1 VIADD R14, R10, 0x100 ;  /* 0x000001000a0e9836 */ /* 0x000fe20000000000 */
[----:B------:R-:W-:Y:S04]  /*0210*/  BSSY.RECONVERGENT B1, `(.L_x_866) ;  /* 0x000014b000017945 */ /* 0x000fe80003800200 */
[----:B------:R-:W-:-:S02]  /*0220*/  ISETP.GE.AND P2, PT, R14, R9, PT ;  /* 0x000000090e00720c */ /* 0x000fc40003f46270 */
[----:B0-----:R-:W-:-:S05]  /*0230*/  @!P1 IADD3 R6, P3, PT, R3, R16, RZ ;  /* 0x0000001003069210 */ /* 0x001fca0007f7e0ff */
[----:B------:R-:W-:Y:S01]  /*0240*/  @!P1 IMAD.X R7, RZ, RZ, R17, P3 ;  /* 0x000000ffff079224 */ /* 0x000fe200018e0611 */
[----:B--2---:R-:W-:-:S04]  /*0250*/  @!P1 ISETP.NE.AND P0, PT, R4, R13, PT ;  /* 0x0000000d0400920c */ /* 0x004fc80003f05270 */
[----:B------:R-:W-:-:S04]  /*0260*/  @!P1 SEL R3, RZ, 0x1, !P0 ;  /* 0x00000001ff039807 */ /* 0x000fc80004000000 */
[----:B------:R-:W-:Y:S01]  /*0270*/  @!P1 PRMT R8, R3, 0x7610, R8 ;  /* 0x0000761003089816 */ /* 0x000fe20000000008 */
[----:B---34-:R-:W-:Y:S06]  /*0280*/  @P2 BRA `(.L_x_867) ;  /* 0x00000014000c2947 */ /* 0x018fec0003800000 */
[----:B------:R-:W-:Y:S01]  /*0290*/  LOP3.LUT R3, RZ, R14, RZ, 0x33, !PT ;  /* 0x0000000eff037212 */ /* 0x000fe200078e33ff */
[----:B------:R-:W-:Y:S04]  /*02a0*/  BSSY.RECONVERGENT B2, `(.L_x_868) ;  /* 0x00000a0000027945 */ /* 0x000fe80003800200 */
[----:B------:R-:W-:-:S04]  /*02b0*/  IMAD.IADD R12, R3, 0x1, R2 ;  /* 0x00000001030c7824 */ /* 0x000fc800078e0202 */
[----:B------:R-:W-:-:S05]  /*02c0*/  IMAD.IADD R13, R12, 0x1, -R11 ;  /* 0x000000010c0d7824 */ /* 0x000fca00078e0a0b */
[C---:B------:R-:W-:Y:S02]  /*02d0*/  ISETP.GE.U32.AND P0, PT, R13.reuse, 0x700, PT ;  /* 0x000007000d00780c */ /* 0x040fe40003f06070 */
[----:B------:R-:W-:-:S04]  /*02e0*/  LEA.HI R13, R13, 0x1, RZ, 0x18 ;  /* 0x000000010d0d7811 */ /* 0x000fc800078fc0ff */
[----:B------:R-:W-:-:S07]  /*02f0*/  LOP3.LUT R26, R13, 0x7, RZ, 0xc0, !PT ;  /* 0x000000070d1a7812 */ /* 0x000fce00078ec0ff */
[----:B------:R-:W-:Y:S05]  /*0300*/  @!P0 BRA `(.L_x_869) ;  /* 0x0000000800648947 */ /* 0x000fea0003800000 */
[----:B------:R-:W-:Y:S01]  /*0310*/  LOP3.LUT R15, R13, 0x1fffff8, RZ, 0xc0, !PT ;  /* 0x01fffff80d0f7812 */ /* 0x000fe200078ec0ff */
[----:B------:R-:W-:Y:S01]  /*0320*/  BSSY.RECONVERGENT B3, `(.L_x_870) ;  /* 0x0000096000037945 */ /* 0x000fe20003800200 */
[----:B------:R-:W-:-:S03]  /*0330*/  VIADD R14, R14, 0x400 ;  /* 0x000004000e0e7836 */ /* 0x000fc60000000000 */
[----:B------:R-:W-:-:S07]  /*0340*/  IMAD.MOV R15, RZ, RZ, -R15 ;  /* 0x000000ffff0f7224 */ /* 0x000fce00078e0a0f */
.L_x_871:
[----:B------:R-:W-:-:S05]  /*0350*/  VIADD R2, R14, 0xfffffc00 ;  /* 0xfffffc000e027836 */ /* 0x000fca0000000000 */
[----:B------:R-:W-:-:S04]  /*0360*/  IADD3 R21, P0, PT, R11, R2, RZ ;  /* 0x000000020b157210 */ /* 0x000fc80007f1e0ff */
[----:B------:R-:W-:Y:S01]  /*0370*/  LEA.HI.X.SX32 R24, R2, RZ, 0x1, P0 ;  /* 0x000000ff02187211 */ /* 0x000fe200000f0eff */
[----:B------:R-:W-:-:S03]  /*0380*/  IMAD.SHL.U32 R4, R21, 0x4, RZ ;  /* 0x0000000415047824 */ /* 0x000fc600078e00ff */
[----:B------:R-:W-:Y:S02]  /*0390*/  SHF.L.U64.HI R5, R21, 0x2, R24 ;  /* 0x0000000215057819 */ /* 0x000fe40000010218 */
[C---:B------:R-:W-:Y:S02]  /*03a0*/  IADD3 R2, P0, PT, R4.reuse, UR4, RZ ;  /* 0x0000000404027c10 */ /* 0x040fe4000ff1e0ff */
[----:B------:R-:W-:Y:S02]  /*03b0*/  IADD3 R4, P1, PT, R4, UR6, RZ ;  /* 0x0000000604047c10 */ /* 0x000fe4000ff3e0ff */
[C---:B------:R-:W-:Y:S02]  /*03c0*/  IADD3.X R3, PT, PT, R5.reuse, UR5, RZ, P0, !PT ;  /* 0x0000000505037c10 */ /* 0x040fe400087fe4ff */
[----:B------:R-:W-:-:S03]  /*03d0*/  IADD3.X R5, PT, PT, R5, UR7, RZ, P1, !PT ;  /* 0x0000000705057c10 */ /* 0x000fc60008ffe4ff */
[----:B------:R-:W2:Y:S04]  /*03e0*/  LDG.E R17, desc[UR12][R2.64] ;  /* 0x0000000c02117981 */ /* 0x000ea8000c1e1900 */
[----:B------:R-:W2:Y:S04]  /*03f0*/  LDG.E R18, desc[UR12][R4.64] ;  /* 0x0000000c04127981 */ /* 0x000ea8000c1e1900 */
[----:B------:R-:W3:Y:S04]  /*0400*/  LDG.E R23, desc[UR12][R2.64+0x400] ;  /* 0x0004000c02177981 */ /* 0x000ee8000c1e1900 */
[----:B------:R-:W3:Y:S04]  /*0410*/  LDG.E R16, desc[UR12][R4.64+0x400] ;  /* 0x0004000c04107981 */ /* 0x000ee8000c1e1900 */
[----:B------:R-:W4:Y:S04]  /*0420*/  LDG.E R20, desc[UR12][R2.64+0x800] ;  /* 0x0008000c02147981 */ /* 0x000f28000c1e1900 */
[----:B------:R-:W4:Y:S01]  /*0430*/  LDG.E R19, desc[UR12][R4.64+0x800] ;  /* 0x0008000c04137981 */ /* 0x000f22000c1e1900 */
[----:B------:R-:W-:-:S02]  /*0440*/  PRMT R22, R8, 0x7610, R22 ;  /* 0x0000761008167816 */ /* 0x000fc40000000016 */
[----:B------:R-:W-:Y:S01]  /*0450*/  IADD3 R21, P0, PT, R21, UR8, RZ ;  /* 0x0000000815157c10 */ /* 0x000fe2000ff1e0ff */
[----:B------:R-:W5:Y:S01]  /*0460*/  LDG.E R8, desc[UR12][R2.64+0xc00] ;  /* 0x000c000c02087981 */ /* 0x000f62000c1e1900 */
[----:B------:R-:W-:Y:S02]  /*0470*/  LOP3.LUT P2, RZ, R22, 0xff, RZ, 0xc0, !PT ;  /* 0x000000ff16ff7812 */ /* 0x000fe4000784c0ff */
[----:B------:R-:W-:Y:S02]  /*0480*/  IADD3.X R24, PT, PT, R24, UR9, RZ, P0, !PT ;  /* 0x0000000918187c10 */ /* 0x000fe400087fe4ff */
[----:B------:R-:W-:-:S04]  /*0490*/  ISETP.LT.U32.AND P0, PT, R21, R6, PT ;  /* 0x000000061500720c */ /* 0x000fc80003f01070 */
[----:B------:R-:W-:Y:S02]  /*04a0*/  ISETP.LT.AND.EX P0, PT, R24, R7, PT, P0 ;  /* 0x000000071800720c */ /* 0x000fe40003f01300 */
[CC--:B--2---:R-:W-:Y:S02]  /*04b0*/  ISETP.NE.AND P3, PT, R17.reuse, R18.reuse, P2 ;  /* 0x000000121100720c */ /* 0x0c4fe40001765270 */
[----:B------:R-:W-:Y:S02]  /*04c0*/  ISETP.NE.AND P1, PT, R17, R18, PT ;  /* 0x000000121100720c */ /* 0x000fe40003f25270 */
[----:B------:R-:W5:Y:S01]  /*04d0*/  LDG.E R17, desc[UR12][R4.64+0xc00] ;  /* 0x000c000c04117981 */ /* 0x000f62000c1e1900 */
[----:B------:R-:W-:Y:S02]  /*04e0*/  SEL R18, R21, R6, P0 ;  /* 0x0000000615127207 */ /* 0x000fe40000000000 */
[----:B------:R-:W-:-:S06]  /*04f0*/  @!P2 SEL R22, RZ, 0x1, !P1 ;  /* 0x00000001ff16a807 */ /* 0x000fcc0004800000 */
[----:B------:R-:W-:Y:S01]  /*0500*/  @!P3 SEL R18, R21, R6, !P2 ;  /* 0x000000061512b207 */ /* 0x000fe20005000000 */
[----:B------:R-:W-:Y:S01]  /*0510*/  VIADD R6, R14, 0xfffffd00 ;  /* 0xfffffd000e067836 */ /* 0x000fe20000000000 */
[CC--:B------:R-:W-:Y:S02]  /*0520*/  SEL R21, R24.reuse, R7.reuse, P0 ;  /* 0x0000000718157207 */ /* 0x0c0fe40000000000 */
[----:B------:R-:W-:Y:S02]  /*0530*/  @!P3 SEL R21, R24, R7, !P2 ;  /* 0x000000071815b207 */ /* 0x000fe40005000000 */
[----:B------:R-:W-:Y:S02]  /*0540*/  SHF.R.S32.HI R7, RZ, 0x1f, R6 ;  /* 0x0000001fff077819 */ /* 0x000fe40000011406 */
[----:B------:R-:W-:Y:S02]  /*0550*/  IADD3 R25, P0, P4, R6, UR8, R11 ;  /* 0x0000000806197c10 */ /* 0x000fe4000fc1e00b */
[----:B------:R-:W-:Y:S01]  /*0560*/  SEL R22, R22, 0x1, !P3 ;  /* 0x0000000116167807 */ /* 0x000fe20005800000 */
[----:B------:R-:W2:Y:S01]  /*0570*/  LDG.E R6, desc[UR12][R2.64+0x1000] ;  /* 0x0010000c02067981 */ /* 0x000ea2000c1e1900 */
[----:B------:R-:W-:-:S02]  /*0580*/  IADD3.X R24, PT, PT, R7, UR9, RZ, P0, P4 ;  /* 0x0000000907187c10 */ /* 0x000fc400087e84ff */
[----:B------:R-:W-:Y:S01]  /*0590*/  LOP3.LUT P2, RZ, R22, 0xff, RZ, 0xc0, !PT ;  /* 0x000000ff16ff7812 */ /* 0x000fe2000784c0ff */
[----:B------:R-:W2:Y:S03]  /*05a0*/  LDG.E R7, desc[UR12][R4.64+0x1000] ;  /* 0x0010000c04077981 */ /* 0x000ea6000c1e1900 */
[----:B---3--:R-:W-:Y:S02]  /*05b0*/  ISETP.NE.AND P3, PT, R23, R16, P2 ;  /* 0x000000101700720c */ /* 0x008fe40001765270 */
[----:B------:R-:W-:Y:S02]  /*05c0*/  ISETP.LT.U32.AND P0, PT, R25, R18, PT ;  /* 0x000000121900720c */ /* 0x000fe40003f01070 */
[----:B------:R-:W-:Y:S02]  /*05d0*/  ISETP.NE.AND P1, PT, R23, R16, PT ;  /* 0x000000101700720c */ /* 0x000fe40003f25270 */
[----:B------:R-:W-:-:S03]  /*05e0*/  ISETP.LT.AND.EX P0, PT, R24, R21, PT, P0 ;  /* 0x000000151800720c */ /* 0x000fc60003f01300 */
[----:B------:R-:W-:Y:S02]  /*05f0*/  @!P2 SEL R22, RZ, 0x1, !P1 ;  /* 0x00000001ff16a807 */ /* 0x000fe40004800000 */
[CC--:B------:R-:W-:Y:S02]  /*0600*/  SEL R23, R25.reuse, R18.reuse, P0 ;  /* 0x0000001219177207 */ /* 0x0c0fe40000000000 */
[----:B------:R-:W-:Y:S02]  /*0610*/  @!P3 SEL R23, R25, R18, !P2 ;  /* 0x000000121917b207 */ /* 0x000fe40005000000 */
[-C--:B------:R-:W-:Y:S02]  /*0620*/  SEL R18, R24, R21.reuse, P0 ;  /* 0x0000001518127207 */ /* 0x080fe40000000000 */
[----:B------:R-:W-:Y:S02]  /*0630*/  SEL R16, R22, 0x1, !P3 ;  /* 0x0000000116107807 */ /* 0x000fe40005800000 */
[----:B------:R-:W-:Y:S01]  /*0640*/  @!P3 SEL R18, R24, R21, !P2 ;  /* 0x000000151812b207 */ /* 0x000fe20005000000 */
[----:B------:R-:W3:Y:S04]  /*0650*/  LDG.E R22, desc[UR12][R2.64+0x1400] ;  /* 0x0014000c02167981 */ /* 0x000ee8000c1e1900 */
[----:B------:R-:W3:Y:S01]  /*0660*/  LDG.E R21, desc[UR12][R4.64+0x1400] ;  /* 0x0014000c04157981 */ /* 0x000ee2000c1e1900 */
[----:B------:R-:W-:Y:S01]  /*0670*/  LOP3.LUT P1, RZ, R16, 0xff, RZ, 0xc0, !PT ;  /* 0x000000ff10ff7812 */ /* 0x000fe2000782c0ff */
[----:B------:R-:W-:Y:S01]  /*0680*/  VIADD R24, R14, 0xfffffe00 ;  /* 0xfffffe000e187836 */ /* 0x000fe20000000000 */
[----:B----4-:R-:W-:-:S02]  /*0690*/  ISETP.NE.AND P2, PT, R20, R19, PT ;  /* 0x000000131400720c */ /* 0x010fc40003f45270 */
[----:B------:R-:W-:Y:S02]  /*06a0*/  ISETP.NE.AND P3, PT, R20, R19, P1 ;  /* 0x000000131400720c */ /* 0x000fe40000f65270 */
[----:B------:R-:W-:Y:S01]  /*06b0*/  SHF.R.S32.HI R27, RZ, 0x1f, R24 ;  /* 0x0000001fff1b7819 */ /* 0x000fe20000011418 */
[----:B------:R-:W4:Y:S01]  /*06c0*/  LDG.E R19, desc[UR12][R2.64+0x1800] ;  /* 0x0018000c02137981 */ /* 0x000f22000c1e1900 */
[----:B------:R-:W-:-:S03]  /*06d0*/  IADD3 R24, P0, P4, R24, UR8, R11 ;  /* 0x0000000818187c10 */ /* 0x000fc6000fc1e00b */
[----:B------:R-:W4:Y:S01]  /*06e0*/  LDG.E R20, desc[UR12][R4.64+0x1800] ;  /* 0x0018000c04147981 */ /* 0x000f22000c1e1900 */
[----:B------:R-:W-:Y:S02]  /*06f0*/  IADD3.X R27, PT, PT, R27, UR9, RZ, P0, P4 ;  /* 0x000000091b1b7c10 */ /* 0x000fe400087e84ff */
[----:B------:R-:W-:-:S04]  /*0700*/  ISETP.LT.U32.AND P0, PT, R24, R23, PT ;  /* 0x000000171800720c */ /* 0x000fc80003f01070 */
[----:B------:R-:W-:-:S04]  /*0710*/  ISETP.LT.AND.EX P0, PT, R27, R18, PT, P0 ;  /* 0x000000121b00720c */ /* 0x000fc80003f01300 */
[CC--:B------:R-:W-:Y:S02]  /*0720*/  SEL R25, R24.reuse, R23.reuse, P0 ;  /* 0x0000001718197207 */ /* 0x0c0fe40000000000 */
[----:B------:R-:W-:Y:S02]  /*0730*/  @!P3 SEL R25, R24, R23, !P1 ;  /* 0x000000171819b207 */ /* 0x000fe40004800000 */
[----:B------:R-:W4:Y:S04]  /*0740*/  LDG.E R23, desc[UR12][R2.64+0x1c00] ;  /* 0x001c000c02177981 */ /* 0x000f28000c1e1900 */
[----:B------:R0:W4:Y:S01]  /*0750*/  LDG.E R24, desc[UR12][R4.64+0x1c00] ;  /* 0x001c000c04187981 */ /* 0x000122000c1e1900 */
[----:B------:R-:W-:-:S04]  /*0760*/  @!P1 SEL R16, RZ, 0x1, !P2 ;  /* 0x00000001ff109807 */ /* 0x000fc80005000000 */
[----:B------:R-:W-:-:S04]  /*0770*/  SEL R28, R16, 0x1, !P3 ;  /* 0x00000001101c7807 */ /* 0x000fc80005800000 */
[----:B------:R-:W-:Y:S02]  /*0780*/  LOP3.LUT P2, RZ, R28, 0xff, RZ, 0xc0, !PT ;  /* 0x000000ff1cff7812 */ /* 0x000fe4000784c0ff */
[CC--:B------:R-:W-:Y:S02]  /*0790*/  SEL R16, R27.reuse, R18.reuse, P0 ;  /* 0x000000121b107207 */ /* 0x0c0fe40000000000 */
[----:B------:R-:W-:Y:S01]  /*07a0*/  @!P3 SEL R16, R27, R18, !P1 ;  /* 0x000000121b10b207 */ /* 0x000fe20004800000 */
[----:B------:R-:W-:-:S05]  /*07b0*/  VIADD R18, R14, 0xffffff00 ;  /* 0xffffff000e127836 */ /* 0x000fca0000000000 */
[----:B------:R-:W-:Y:S02]  /*07c0*/  SHF.R.S32.HI R27, RZ, 0x1f, R18 ;  /* 0x0000001fff1b7819 */ /* 0x000fe40000011412 */
[----:B------:R-:W-:-:S04]  /*07d0*/  IADD3 R18, P1, P4, R18, UR8, R11 ;  /* 0x0000000812127c10 */ /* 0x000fc8000fc3e00b */
[----:B------:R-:W-:Y:S02]  /*07e0*/  IADD3.X R27, PT, PT, R27, UR9, RZ, P1, P4 ;  /* 0x000000091b1b7c10 */ /* 0x000fe40008fe84ff */
[----:B0-----:R-:W-:Y:S01]  /*07f0*/  SHF.R.S32.HI R4, RZ, 0x1f, R14 ;  /* 0x0000001fff047819 */ /* 0x001fe2000001140e */
[----:B------:R-:W-:Y:S01]  /*0800*/  VIADD R15, R15, 0x8 ;  /* 0x000000080f0f7836 */ /* 0x000fe20000000000 */
[CC--:B-----5:R-:W-:Y:S02]  /*0810*/  ISETP.NE.AND P0, PT, R8.reuse, R17.reuse, PT ;  /* 0x000000110800720c */ /* 0x0e0fe40003f05270 */
[----:B------:R-:W-:Y:S02]  /*0820*/  ISETP.NE.AND P3, PT, R8, R17, P2 ;  /* 0x000000110800720c */ /* 0x000fe40001765270 */
[----:B------:R-:W-:-:S04]  /*0830*/  @!P2 SEL R28, RZ, 0x1, !P0 ;  /* 0x00000001ff1ca807 */ /* 0x000fc80004000000 */
[----:B------:R-:W-:Y:S02]  /*0840*/  SEL R28, R28, 0x1, !P3 ;  /* 0x000000011c1c7807 */ /* 0x000fe40005800000 */
[----:B------:R-:W-:Y:S02]  /*0850*/  ISETP.LT.U32.AND P0, PT, R18, R25, PT ;  /* 0x000000191200720c */ /* 0x000fe40003f01070 */
[----:B------:R-:W-:Y:S02]  /*0860*/  LOP3.LUT P1, RZ, R28, 0xff, RZ, 0xc0, !PT ;  /* 0x000000ff1cff7812 */ /* 0x000fe4000782c0ff */
[----:B------:R-:W-:-:S04]  /*0870*/  ISETP.LT.AND.EX P0, PT, R27, R16, PT, P0 ;  /* 0x000000101b00720c */ /* 0x000fc80003f01300 */
[----:B------:R-:W-:Y:S02]  /*0880*/  SEL R3, R18, R25, P0 ;  /* 0x0000001912037207 */ /* 0x000fe40000000000 */
[CC--:B------:R-:W-:Y:S02]  /*0890*/  SEL R2, R27.reuse, R16.reuse, P0 ;  /* 0x000000101b027207 */ /* 0x0c0fe40000000000 */
[----:B--2---:R-:W-:Y:S02]  /*08a0*/  ISETP.NE.AND P0, PT, R6, R7, PT ;  /* 0x000000070600720c */ /* 0x004fe40003f05270 */
[----:B------:R-:W-:Y:S02]  /*08b0*/  @!P3 SEL R3, R18, R25, !P2 ;  /* 0x000000191203b207 */ /* 0x000fe40005000000 */
[----:B------:R-:W-:Y:S02]  /*08c0*/  @!P3 SEL R2, R27, R16, !P2 ;  /* 0x000000101b02b207 */ /* 0x000fe40005000000 */
[----:B------:R-:W-:-:S02]  /*08d0*/  ISETP.NE.AND P3, PT, R6, R7, P1 ;  /* 0x000000070600720c */ /* 0x000fc40000f65270 */
[----:B------:R-:W-:Y:S02]  /*08e0*/  @!P1 SEL R28, RZ, 0x1, !P0 ;  /* 0x00000001ff1c9807 */ /* 0x000fe40004000000 */
[----:B------:R-:W-:Y:S02]  /*08f0*/  IADD3 R8, P4, P5, R14, UR8, R11 ;  /* 0x000000080e087c10 */ /* 0x000fe4000fd9e00b */
[----:B------:R-:W-:Y:S02]  /*0900*/  SEL R28, R28, 0x1, !P3 ;  /* 0x000000011c1c7807 */ /* 0x000fe40005800000 */
[----:B------:R-:W-:Y:S02]  /*0910*/  IADD3.X R17, PT, PT, R4, UR9, RZ, P4, P5 ;  /* 0x0000000904117c10 */ /* 0x000fe4000a7ea4ff */
[----:B------:R-:W-:Y:S02]  /*0920*/  ISETP.LT.U32.AND P0, PT, R8, R3, PT ;  /* 0x000000030800720c */ /* 0x000fe40003f01070 */
[----:B------:R-:W-:-:S02]  /*0930*/  LOP3.LUT P2, RZ, R28, 0xff, RZ, 0xc0, !PT ;  /* 0x000000ff1cff7812 */ /* 0x000fc4000784c0ff */
[----:B------:R-:W-:Y:S01]  /*0940*/  ISETP.LT.AND.EX P0, PT, R17, R2, PT, P0 ;  /* 0x000000021100720c */ /* 0x000fe20003f01300 */
[----:B------:R-:W-:-:S03]  /*0950*/  VIADD R6, R14, 0x100 ;  /* 0x000001000e067836 */ /* 0x000fc60000000000 */
[----:B------:R-:W-:Y:S02]  /*0960*/  SEL R4, R8, R3, P0 ;  /* 0x0000000308047207 */ /* 0x000fe40000000000 */
[CC--:B------:R-:W-:Y:S02]  /*0970*/  SEL R5, R17.reuse, R2.reuse, P0 ;  /* 0x0000000211057207 */ /* 0x0c0fe40000000000 */
[----:B---3--:R-:W-:Y:S02]  /*0980*/  ISETP.NE.AND P0, PT, R22, R21, PT ;  /* 0x000000151600720c */ /* 0x008fe40003f05270 */
[----:B------:R-:W-:Y:S02]  /*0990*/  @!P3 SEL R4, R8, R3, !P1 ;  /* 0x000000030804b207 */ /* 0x000fe40004800000 */
[----:B------:R-:W-:Y:S02]  /*09a0*/  @!P3 SEL R5, R17, R2, !P1 ;  /* 0x000000021105b207 */ /* 0x000fe40004800000 */
[----:B------:R-:W-:-:S02]  /*09b0*/  ISETP.NE.AND P3, PT, R22, R21, P2 ;  /* 0x000000151600720c */ /* 0x000fc40001765270 */
[----:B------:R-:W-:Y:S02]  /*09c0*/  @!P2 SEL R28, RZ, 0x1, !P0 ;  /* 0x00000001ff1ca807 */ /* 0x000fe40004000000 */
[----:B------:R-:W-:Y:S02]  /*09d0*/  SHF.R.S32.HI R3, RZ, 0x1f, R6 ;  /* 0x0000001fff037819 */ /* 0x000fe40000011406 */
[----:B------:R-:W-:Y:S02]  /*09e0*/  IADD3 R7, P4, P5, R6, UR8, R11 ;  /* 0x0000000806077c10 */ /* 0x000fe4000fd9e00b */
[----:B------:R-:W-:Y:S02]  /*09f0*/  SEL R28, R28, 0x1, !P3 ;  /* 0x000000011c1c7807 */ /* 0x000fe40005800000 */
[----:B------:R-:W-:Y:S02]  /*0a00*/  IADD3.X R8, PT, PT, R3, UR9, RZ, P4, P5 ;  /* 0x0000000903087c10 */ /* 0x000fe4000a7ea4ff */
[----:B------:R-:W-:-:S02]  /*0a10*/  ISETP.LT.U32.AND P0, PT, R7, R4, PT ;  /* 0x000000040700720c */ /* 0x000fc40003f01070 */
[----:B------:R-:W-:Y:S01]  /*0a20*/  LOP3.LUT P1, RZ, R28, 0xff, RZ, 0xc0, !PT ;  /* 0x000000ff1cff7812 */ /* 0x000fe2000782c0ff */
[----:B------:R-:W-:Y:S01]  /*0a30*/  VIADD R6, R14, 0x200 ;  /* 0x000002000e067836 */ /* 0x000fe20000000000 */
[----:B------:R-:W-:-:S04]  /*0a40*/  ISETP.LT.AND.EX P0, PT, R8, R5, PT, P0 ;  /* 0x000000050800720c */ /* 0x000fc80003f01300 */
[CC--:B------:R-:W-:Y:S02]  /*0a50*/  SEL R2, R7.reuse, R4.reuse, P0 ;  /* 0x0000000407027207 */ /* 0x0c0fe40000000000 */
[-C--:B------:R-:W-:Y:S02]  /*0a60*/  SEL R3, R8, R5.reuse, P0 ;  /* 0x0000000508037207 */ /* 0x080fe40000000000 */
[----:B------:R-:W-:Y:S02]  /*0a70*/  @!P3 SEL R2, R7, R4, !P2 ;  /* 0x000000040702b207 */ /* 0x000fe40005000000 */
[----:B------:R-:W-:Y:S02]  /*0a80*/  SHF.R.S32.HI R4, RZ, 0x1f, R6 ;  /* 0x0000001fff047819 */ /* 0x000fe40000011406 */
[----:B------:R-:W-:Y:S02]  /*0a90*/  IADD3 R7, P0, P4, R6, UR8, R11 ;  /* 0x0000000806077c10 */ /* 0x000fe4000fc1e00b */
[----:B------:R-:W-:-:S02]  /*0aa0*/  @!P3 SEL R3, R8, R5, !P2 ;  /* 0x000000050803b207 */ /* 0x000fc40005000000 */
[CC--:B----4-:R-:W-:Y:S02]  /*0ab0*/  ISETP.NE.AND P2, PT, R19.reuse, R20.reuse, PT ;  /* 0x000000141300720c */ /* 0x0d0fe40003f45270 */
[----:B------:R-:W-:Y:S02]  /*0ac0*/  ISETP.NE.AND P3, PT, R19, R20, P1 ;  /* 0x000000141300720c */ /* 0x000fe40000f65270 */
[----:B------:R-:W-:Y:S01]  /*0ad0*/  IADD3.X R6, PT, PT, R4, UR9, RZ, P0, P4 ;  /* 0x0000000904067c10 */ /* 0x000fe200087e84ff */
[----:B------:R-:W-:Y:S01]  /*0ae0*/  VIADD R4, R14, 0x300 ;  /* 0x000003000e047836 */ /* 0x000fe20000000000 */
[----:B------:R-:W-:Y:S02]  /*0af0*/  @!P1 SEL R28, RZ, 0x1, !P2 ;  /* 0x00000001ff1c9807 */ /* 0x000fe40005000000 */
[----:B------:R-:W-:Y:S02]  /*0b00*/  ISETP.LT.U32.AND P0, PT, R7, R2, PT ;  /* 0x000000020700720c */ /* 0x000fe40003f01070 */
[----:B------:R-:W-:-:S02]  /*0b10*/  SHF.R.S32.HI R5, RZ, 0x1f, R4 ;  /* 0x0000001fff057819 */ /* 0x000fc40000011404 */
[----:B------:R-:W-:Y:S02]  /*0b20*/  SEL R28, R28, 0x1, !P3 ;  /* 0x000000011c1c7807 */ /* 0x000fe40005800000 */
[----:B------:R-:W-:Y:S02]  /*0b30*/  IADD3 R4, P4, P5, R4, UR8, R11 ;  /* 0x0000000804047c10 */ /* 0x000fe4000fd9e00b */
[----:B------:R-:W-:Y:S02]  /*0b40*/  ISETP.LT.AND.EX P0, PT, R6, R3, PT, P0 ;  /* 0x000000030600720c */ /* 0x000fe40003f01300 */
[----:B------:R-:W-:Y:S02]  /*0b50*/  LOP3.LUT P2, RZ, R28, 0xff, RZ, 0xc0, !PT ;  /* 0x000000ff1cff7812 */ /* 0x000fe4000784c0ff */
[----:B------:R-:W-:Y:S02]  /*0b60*/  IADD3.X R5, PT, PT, R5, UR9, RZ, P4, P5 ;  /* 0x0000000905057c10 */ /* 0x000fe4000a7ea4ff */
[----:B------:R-:W-:-:S02]  /*0b70*/  SEL R17, R7, R2, P0 ;  /* 0x0000000207117207 */ /* 0x000fc40000000000 */
[CC--:B------:R-:W-:Y:S02]  /*0b80*/  SEL R16, R6.reuse, R3.reuse, P0 ;  /* 0x0000000306107207 */ /* 0x0c0fe40000000000 */
[----:B------:R-:W-:Y:S02]  /*0b90*/  ISETP.NE.AND P4, PT, R15, RZ, PT ;  /* 0x000000ff0f00720c */ /* 0x000fe40003f85270 */
[----:B------:R-:W-:Y:S02]  /*0ba0*/  @!P3 SEL R17, R7, R2, !P1 ;  /* 0x000000020711b207 */ /* 0x000fe40004800000 */
[----:B------:R-:W-:Y:S02]  /*0bb0*/  @!P3 SEL R16, R6, R3, !P1 ;  /* 0x000000030610b207 */ /* 0x000fe40004800000 */
[----:B------:R-:W-:Y:S02]  /*0bc0*/  ISETP.NE.AND P3, PT, R23, R24, P2 ;  /* 0x000000181700720c */ /* 0x000fe40001765270 */
[----:B------:R-:W-:-:S02]  /*0bd0*/  ISETP.LT.U32.AND P0, PT, R4, R17, PT ;  /* 0x000000110400720c */ /* 0x000fc40003f01070 */
[----:B------:R-:W-:Y:S02]  /*0be0*/  ISETP.NE.AND P1, PT, R23, R24, PT ;  /* 0x000000181700720c */ /* 0x000fe40003f25270 */
[CC--:B------:R-:W-:Y:S02]  /*0bf0*/  ISETP.LT.AND.EX P0, PT, R5.reuse, R16.reuse, PT, P0 ;  /* 0x000000100500720c */ /* 0x0c0fe40003f01300 */
[----:B------:R-:W-:Y:S01]  /*0c00*/  @!P2 SEL R28, RZ, 0x1, !P1 ;  /* 0x00000001ff1ca807 */ /* 0x000fe20004800000 */
[----:B------:R-:W-:Y:S01]  /*0c10*/  VIADD R14, R14, 0x800 ;  /* 0x000008000e0e7836 */ /* 0x000fe20000000000 */
[----:B------:R-:W-:Y:S02]  /*0c20*/  SEL R6, R4, R17, P0 ;  /* 0x0000001104067207 */ /* 0x000fe40000000000 */
[----:B------:R-:W-:Y:S02]  /*0c30*/  SEL R7, R5, R16, P0 ;  /* 0x0000001005077207 */ /* 0x000fe40000000000 */
[----:B------:R-:W-:-:S02]  /*0c40*/  SEL R8, R28, 0x1, !P3 ;  /* 0x000000011c087807 */ /* 0x000fc40005800000 */
[----:B------:R-:W-:Y:S02]  /*0c50*/  @!P3 SEL R6, R4, R17, !P2 ;  /* 0x000000110406b207 */ /* 0x000fe40005000000 */
[----:B------:R-:W-:Y:S01]  /*0c60*/  @!P3 SEL R7, R5, R16, !P2 ;  /* 0x000000100507b207 */ /* 0x000fe20005000000 */
[----:B------:R-:W-:Y:S06]  /*0c70*/  @P4 BRA `(.L_x_871) ;  /* 0xfffffff400b44947 */ /* 0x000fec000383ffff */
[----:B------:R-:W-:Y:S05]  /*0c80*/  BSYNC.RECONVERGENT B3 ;  /* 0x0000000000037941 */ /* 0x000fea0003800200 */
.L_x_870:
[----:B------:R-:W-:-:S07]  /*0c90*/  VIADD R14, R14, 0xfffffc00 ;  /* 0xfffffc000e0e7836 */ /* 0x000fce0000000000 */
.L_x_869:
[----:B------:R-:W-:Y:S05]  /*0ca0*/  BSYNC.RECONVERGENT B2 ;  /* 0x0000000000027941 */ /* 0x000fea0003800200 */
.L_x_868:
[----:B------:R-:W-:-:S13]  /*0cb0*/  ISETP.NE.AND P0, PT, R26, RZ, PT ;  /* 0x000000ff1a00720c */ /* 0x000fda0003f05270 */
[----:B------:R-:W-:Y:S05]  /*0cc0*/  @!P0 BRA `(.L_x_867) ;  /* 0x00000008007c8947 */ /* 0x000fea0003800000 */
[----:B------:R-:W-:Y:S01]  /*0cd0*/  ISETP.GE.U32.AND P0, PT, R26, 0x4, PT ;  /* 0x000000041a00780c */ /* 0x000fe20003f06070 */
[----:B------:R-:W-:Y:S01]  /*0ce0*/  BSSY.RECONVERGENT B2, `(.L_x_872) ;  /* 0x0000050000027945 */ /* 0x000fe20003800200 */
[----:B------:R-:W-:-:S11]  /*0cf0*/  LOP3.LUT P1, R13, R13, 0x3, RZ, 0xc0, !PT ;  /* 0x000000030d0d7812 */ /* 0x000fd6000782c0ff */
[----:B------:R-:W-:Y:S05]  /*0d00*/  @!P0 BRA `(.L_x_873) ;  /* 0x0000000400348947 */ /* 0x000fea0003800000 */
[----:B------:R-:W0:Y:S01]  /*0d10*/  LDCU.128 UR16, c[0x0][0x380] ;  /* 0x00007000ff1077ac */ /* 0x000e220008000c00 */
[----:B------:R-:W-:Y:S01]  /*0d20*/  IADD3 R23, P0, PT, R11, R14, RZ ;  /* 0x0000000e0b177210 */ /* 0x000fe20007f1e0ff */
[----:B------:R-:W1:Y:S03]  /*0d30*/  LDCU.64 UR10, c[0x0][0x3a0] ;  /* 0x00007400ff0a77ac */ /* 0x000e660008000a00 */
[----:B------:R-:W-:Y:S01]  /*0d40*/  LEA.HI.X.SX32 R24, R14, RZ, 0x1, P0 ;  /* 0x000000ff0e187211 */ /* 0x000fe200000f0eff */
[----:B------:R-:W-:-:S03]  /*0d50*/  IMAD.SHL.U32 R2, R23, 0x4, RZ ;  /* 0x0000000417027824 */ /* 0x000fc600078e00ff */
[----:B------:R-:W-:Y:S02]  /*0d60*/  SHF.L.U64.HI R3, R23, 0x2, R24 ;  /* 0x0000000217037819 */ /* 0x000fe40000010218 */
[C---:B0-----:R-:W-:Y:S02]  /*0d70*/  IADD3 R4, P0, PT, R2.reuse, UR16, RZ ;  /* 0x0000001002047c10 */ /* 0x041fe4000ff1e0ff */
        /* <DEDUP_REMOVED lines=8> */
[----:B------:R-:W4:Y:S04]  /*0e00*/  LDG.E R18, desc[UR12][R2.64+0x800] ;  /* 0x0008000c02127981 */ /* 0x000f28000c1e1900 */
[----:B------:R0:W5:Y:S04]  /*0e10*/  LDG.E R15, desc[UR12][R4.64+0xc00] ;  /* 0x000c000c040f7981 */ /* 0x000168000c1e1900 */
[----:B------:R0:W5:Y:S01]  /*0e20*/  LDG.E R16, desc[UR12][R2.64+0xc00] ;  /* 0x000c000c02107981 */ /* 0x000162000c1e1900 */
[----:B------:R-:W-:-:S02]  /*0e30*/  LOP3.LUT P3, RZ, R8, 0xff, RZ, 0xc0, !PT ;  /* 0x000000ff08ff7812 */ /* 0x000fc4000786c0ff */
[----:B-1----:R-:W-:Y:S01]  /*0e40*/  IADD3 R23, P2, PT, R23, UR10, RZ ;  /* 0x0000000a17177c10 */ /* 0x002fe2000ff5e0ff */
[----:B0-----:R-:W-:-:S03]  /*0e50*/  VIADD R4, R14, 0x100 ;  /* 0x000001000e047836 */ /* 0x001fc60000000000 */
[----:B------:R-:W-:Y:S02]  /*0e60*/  IADD3.X R24, PT, PT, R24, UR11, RZ, P2, !PT ;  /* 0x0000000b18187c10 */ /* 0x000fe400097fe4ff */
[----:B------:R-:W-:Y:S02]  /*0e70*/  SHF.R.S32.HI R3, RZ, 0x1f, R4 ;  /* 0x0000001fff037819 */ /* 0x000fe40000011404 */
[CC--:B--2---:R-:W-:Y:S02]  /*0e80*/  ISETP.NE.AND P0, PT, R21.reuse, R22.reuse, PT ;  /* 0x000000161500720c */ /* 0x0c4fe40003f05270 */
[----:B------:R-:W-:Y:S02]  /*0e90*/  ISETP.NE.AND P4, PT, R21, R22, P3 ;  /* 0x000000161500720c */ /* 0x000fe40001f85270 */
[----:B------:R-:W-:Y:S02]  /*0ea0*/  @!P3 SEL R8, RZ, 0x1, !P0 ;  /* 0x00000001ff08b807 */ /* 0x000fe40004000000 */
[----:B------:R-:W-:-:S02]  /*0eb0*/  ISETP.LT.U32.AND P0, PT, R23, R6, PT ;  /* 0x000000061700720c */ /* 0x000fc40003f01070 */
[----:B------:R-:W-:Y:S02]  /*0ec0*/  SEL R8, R8, 0x1, !P4 ;  /* 0x0000000108087807 */ /* 0x000fe40006000000 */
[-C--:B------:R-:W-:Y:S02]  /*0ed0*/  ISETP.LT.AND.EX P0, PT, R24, R7.reuse, PT, P0 ;  /* 0x000000071800720c */ /* 0x080fe40003f01300 */
[----:B------:R-:W-:Y:S02]  /*0ee0*/  LOP3.LUT P2, RZ, R8, 0xff, RZ, 0xc0, !PT ;  /* 0x000000ff08ff7812 */ /* 0x000fe4000784c0ff */
[CC--:B------:R-:W-:Y:S02]  /*0ef0*/  SEL R22, R23.reuse, R6.reuse, P0 ;  /* 0x0000000617167207 */ /* 0x0c0fe40000000000 */
[----:B------:R-:W-:Y:S02]  /*0f00*/  SEL R2, R24, R7, P0 ;  /* 0x0000000718027207 */ /* 0x000fe40000000000 */
[----:B------:R-:W-:-:S02]  /*0f10*/  @!P4 SEL R22, R23, R6, !P3 ;  /* 0x000000061716c207 */ /* 0x000fc40005800000 */
[----:B------:R-:W-:Y:S02]  /*0f20*/  @!P4 SEL R2, R24, R7, !P3 ;  /* 0x000000071802c207 */ /* 0x000fe40005800000 */
[CC--:B---3--:R-:W-:Y:S02]  /*0f30*/  ISETP.NE.AND P3, PT, R20.reuse, R19.reuse, PT ;  /* 0x000000131400720c */ /* 0x0c8fe40003f65270 */
[----:B------:R-:W-:Y:S02]  /*0f40*/  ISETP.NE.AND P4, PT, R20, R19, P2 ;  /* 0x000000131400720c */ /* 0x000fe40001785270 */
[----:B------:R-:W-:Y:S02]  /*0f50*/  @!P2 SEL R8, RZ, 0x1, !P3 ;  /* 0x00000001ff08a807 */ /* 0x000fe40005800000 */
[----:B------:R-:W-:Y:S01]  /*0f60*/  IADD3 R5, P5, P0, R4, UR10, R11 ;  /* 0x0000000a04057c10 */ /* 0x000fe2000f8be00b */
[----:B------:R-:W-:Y:S01]  /*0f70*/  VIADD R4, R14, 0x200 ;  /* 0x000002000e047836 */ /* 0x000fe20000000000 */
[----:B------:R-:W-:-:S02]  /*0f80*/  SEL R8, R8, 0x1, !P4 ;  /* 0x0000000108087807 */ /* 0x000fc40006000000 */
[----:B------:R-:W-:Y:S02]  /*0f90*/  IADD3.X R7, PT, PT, R3, UR11, RZ, P5, P0 ;  /* 0x0000000b03077c10 */ /* 0x000fe4000afe04ff */
[----:B------:R-:W-:Y:S02]  /*0fa0*/  ISETP.LT.U32.AND P0, PT, R5, R22, PT ;  /* 0x000000160500720c */ /* 0x000fe40003f01070 */
[----:B------:R-:W-:Y:S02]  /*0fb0*/  LOP3.LUT P3, RZ, R8, 0xff, RZ, 0xc0, !PT ;  /* 0x000000ff08ff7812 */ /* 0x000fe4000786c0ff */
[----:B------:R-:W-:Y:S02]  /*0fc0*/  ISETP.LT.AND.EX P0, PT, R7, R2, PT, P0 ;  /* 0x000000020700720c */ /* 0x000fe40003f01300 */
[----:B------:R-:W-:Y:S02]  /*0fd0*/  SHF.R.S32.HI R3, RZ, 0x1f, R4 ;  /* 0x0000001fff037819 */ /* 0x000fe40000011404 */
[----:B------:R-:W-:-:S02]  /*0fe0*/  SEL R19, R5, R22, P0 ;  /* 0x0000001605137207 */ /* 0x000fc40000000000 */
[----:B------:R-:W-:Y:S02]  /*0ff0*/  SEL R20, R7, R2, P0 ;  /* 0x0000000207147207 */ /* 0x000fe40000000000 */
[----:B------:R-:W-:Y:S02]  /*1000*/  @!P4 SEL R19, R5, R22, !P2 ;  /* 0x000000160513c207 */ /* 0x000fe40005000000 */
[----:B------:R-:W-:Y:S01]  /*1010*/  @!P4 SEL R20, R7, R2, !P2 ;  /* 0x000000020714c207 */ /* 0x000fe20005000000 */
[C---:B------:R-:W-:Y:S01]  /*1020*/  VIADD R2, R14.reuse, 0x300 ;  /* 0x000003000e027836 */ /* 0x040fe20000000000 */
[CC--:B----4-:R-:W-:Y:S01]  /*1030*/  ISETP.NE.AND P4, PT, R17.reuse, R18.reuse, PT ;  /* 0x000000121100720c */ /* 0x0d0fe20003f85270 */
[----:B------:R-:W-:Y:S01]  /*1040*/  VIADD R14, R14, 0x400 ;  /* 0x000004000e0e7836 */ /* 0x000fe20000000000 */
[----:B------:R-:W-:Y:S02]  /*1050*/  IADD3 R6, P5, P0, R4, UR10, R11 ;  /* 0x0000000a04067c10 */ /* 0x000fe4000f8be00b */
[----:B------:R-:W-:-:S02]  /*1060*/  ISETP.NE.AND P2, PT, R17, R18, P3 ;  /* 0x000000121100720c */ /* 0x000fc40001f45270 */
[----:B------:R-:W-:Y:S02]  /*1070*/  @!P3 SEL R8, RZ, 0x1, !P4 ;  /* 0x00000001ff08b807 */ /* 0x000fe40006000000 */
[----:B------:R-:W-:Y:S02]  /*1080*/  IADD3.X R7, PT, PT, R3, UR11, RZ, P5, P0 ;  /* 0x0000000b03077c10 */ /* 0x000fe4000afe04ff */
[----:B------:R-:W-:Y:S02]  /*1090*/  ISETP.LT.U32.AND P0, PT, R6, R19, PT ;  /* 0x000000130600720c */ /* 0x000fe40003f01070 */
[----:B------:R-:W-:Y:S02]  /*10a0*/  SEL R8, R8, 0x1, !P2 ;  /* 0x0000000108087807 */ /* 0x000fe40005000000 */
[----:B------:R-:W-:Y:S02]  /*10b0*/  ISETP.LT.AND.EX P0, PT, R7, R20, PT, P0 ;  /* 0x000000140700720c */ /* 0x000fe40003f01300 */
[----:B------:R-:W-:-:S02]  /*10c0*/  LOP3.LUT P4, RZ, R8, 0xff, RZ, 0xc0, !PT ;  /* 0x000000ff08ff7812 */ /* 0x000fc4000788c0ff */
[CC--:B------:R-:W-:Y:S02]  /*10d0*/  SEL R5, R6.reuse, R19.reuse, P0 ;  /* 0x0000001306057207 */ /* 0x0c0fe40000000000 */
[CC--:B------:R-:W-:Y:S02]  /*10e0*/  SEL R4, R7.reuse, R20.reuse, P0 ;  /* 0x0000001407047207 */ /* 0x0c0fe40000000000 */
[----:B------:R-:W-:Y:S02]  /*10f0*/  SHF.R.S32.HI R3, RZ, 0x1f, R2 ;  /* 0x0000001fff037819 */ /* 0x000fe40000011402 */
[----:B------:R-:W-:Y:S02]  /*1100*/  @!P2 SEL R5, R6, R19, !P3 ;  /* 0x000000130605a207 */ /* 0x000fe40005800000 */
[----:B------:R-:W-:Y:S02]  /*1110*/  @!P2 SEL R4, R7, R20, !P3 ;  /* 0x000000140704a207 */ /* 0x000fe40005800000 */
[----:B------:R-:W-:-:S02]  /*1120*/  IADD3 R2, P5, P6, R2, UR10, R11 ;  /* 0x0000000a02027c10 */ /* 0x000fc4000febe00b */
[-C--:B-----5:R-:W-:Y:S02]  /*1130*/  ISETP.NE.AND P3, PT, R15, R16.reuse, P4 ;  /* 0x000000100f00720c */ /* 0x0a0fe40002765270 */
[----:B------:R-:W-:Y:S02]  /*1140*/  IADD3.X R3, PT, PT, R3, UR11, RZ, P5, P6 ;  /* 0x0000000b03037c10 */ /* 0x000fe4000afec4ff */
[----:B------:R-:W-:Y:S02]  /*1150*/  ISETP.LT.U32.AND P0, PT, R2, R5, PT ;  /* 0x000000050200720c */ /* 0x000fe40003f01070 */
[----:B------:R-:W-:Y:S02]  /*1160*/  ISETP.NE.AND P2, PT, R15, R16, PT ;  /* 0x000000100f00720c */ /* 0x000fe40003f45270 */
[----:B------:R-:W-:Y:S02]  /*1170*/  ISETP.LT.AND.EX P0, PT, R3, R4, PT, P0 ;  /* 0x000000040300720c */ /* 0x000fe40003f01300 */
[----:B------:R-:W-:-:S02]  /*1180*/  @!P4 SEL R8, RZ, 0x1, !P2 ;  /* 0x00000001ff08c807 */ /* 0x000fc40005000000 */
[-C--:B------:R-:W-:Y:S02]  /*1190*/  SEL R6, R2, R5.reuse, P0 ;  /* 0x0000000502067207 */ /* 0x080fe40000000000 */
[CC--:B------:R-:W-:Y:S02]  /*11a0*/  SEL R7, R3.reuse, R4.reuse, P0 ;  /* 0x0000000403077207 */ /* 0x0c0fe40000000000 */
[----:B------:R-:W-:Y:S02]  /*11b0*/  SEL R8, R8, 0x1, !P3 ;  /* 0x0000000108087807 */ /* 0x000fe40005800000 */
[----:B------:R-:W-:Y:S02]  /*11c0*/  @!P3 SEL R6, R2, R5, !P4 ;  /* 0x000000050206b207 */ /* 0x000fe40006000000 */
[----:B------:R-:W-:-:S07]  /*11d0*/  @!P3 SEL R7, R3, R4, !P4 ;  /* 0x000000040307b207 */ /* 0x000fce0006000000 */
.L_x_873:
[----:B------:R-:W-:Y:S05]  /*11e0*/  BSYNC.RECONVERGENT B2 ;  /* 0x0000000000027941 */ /* 0x000fea0003800200 */
.L_x_872:
[----:B------:R-:W-:Y:S05]  /*11f0*/  @!P1 BRA `(.L_x_867) ;  /* 0x0000000400309947 */ /* 0x000fea0003800000 */
[----:B------:R-:W-:Y:S01]  /*1200*/  ISETP.NE.AND P0, PT, R13, 0x1, PT ;  /* 0x000000010d00780c */ /* 0x000fe20003f05270 */
[----:B------:R-:W-:Y:S01]  /*1210*/  BSSY.RECONVERGENT B2, `(.L_x_874) ;  /* 0x000002e000027945 */ /* 0x000fe20003800200 */
[----:B------:R-:W-:-:S11]  /*1220*/  LOP3.LUT P1, RZ, R12, 0x100, RZ, 0xc0, !PT ;  /* 0x000001000cff7812 */ /* 0x000fd6000782c0ff */
        /* <DEDUP_REMOVED lines=13> */
[----:B------:R0:W3:Y:S04]  /*1300*/  LDG.E R18, desc[UR12][R2.64+0x400] ;  /* 0x0004000c02127981 */ /* 0x0000e8000c1e1900 */
[----:B------:R4:W3:Y:S01]  /*1310*/  LDG.E R19, desc[UR12][R4.64+0x400] ;  /* 0x0004000c04137981 */ /* 0x0008e2000c1e1900 */
[----:B------:R-:W-:-:S02]  /*1320*/  LOP3.LUT P2, RZ, R8, 0xff, RZ, 0xc0, !PT ;  /* 0x000000ff08ff7812 */ /* 0x000fc4000784c0ff */
[----:B-1----:R-:W-:-:S04]  /*1330*/  IADD3 R15, P0, PT, R12, UR10, RZ ;  /* 0x0000000a0c0f7c10 */ /* 0x002fc8000ff1e0ff */
[----:B------:R-:W-:Y:S02]  /*1340*/  IADD3.X R12, PT, PT, R13, UR11, RZ, P0, !PT ;  /* 0x0000000b0d0c7c10 */ /* 0x000fe400087fe4ff */
[----:B------:R-:W-:-:S04]  /*1350*/  ISETP.LT.U32.AND P0, PT, R15, R6, PT ;  /* 0x000000060f00720c */ /* 0x000fc80003f01070 */
[----:B------:R-:W-:-:S04]  /*1360*/  ISETP.LT.AND.EX P0, PT, R12, R7, PT, P0 ;  /* 0x000000070c00720c */ /* 0x000fc80003f01300 */
[----:B0-----:R-:W-:Y:S02]  /*1370*/  SEL R2, R15, R6, P0 ;  /* 0x000000060f027207 */ /* 0x001fe40000000000 */
[----:B------:R-:W-:Y:S02]  /*1380*/  SEL R3, R12, R7, P0 ;  /* 0x000000070c037207 */ /* 0x000fe40000000000 */
[CC--:B--2---:R-:W-:Y:S02]  /*1390*/  ISETP.NE.AND P4, PT, R16.reuse, R17.reuse, PT ;  /* 0x000000111000720c */ /* 0x0c4fe40003f85270 */
[----:B------:R-:W-:Y:S01]  /*13a0*/  ISETP.NE.AND P3, PT, R16, R17, P2 ;  /* 0x000000111000720c */ /* 0x000fe20001765270 */
[C---:B------:R-:W-:Y:S01]  /*13b0*/  VIADD R16, R14.reuse, 0x100 ;  /* 0x000001000e107836 */ /* 0x040fe20000000000 */
[----:B------:R-:W-:Y:S01]  /*13c0*/  @!P2 SEL R8, RZ, 0x1, !P4 ;  /* 0x00000001ff08a807 */ /* 0x000fe20006000000 */
[----:B------:R-:W-:-:S03]  /*13d0*/  VIADD R14, R14, 0x200 ;  /* 0x000002000e0e7836 */ /* 0x000fc60000000000 */
[----:B------:R-:W-:Y:S02]  /*13e0*/  SEL R8, R8, 0x1, !P3 ;  /* 0x0000000108087807 */ /* 0x000fe40005800000 */
[----:B----4-:R-:W-:Y:S02]  /*13f0*/  SHF.R.S32.HI R4, RZ, 0x1f, R16 ;  /* 0x0000001fff047819 */ /* 0x010fe40000011410 */
[----:B------:R-:W-:Y:S02]  /*1400*/  LOP3.LUT P4, RZ, R8, 0xff, RZ, 0xc0, !PT ;  /* 0x000000ff08ff7812 */ /* 0x000fe4000788c0ff */
[----:B------:R-:W-:Y:S02]  /*1410*/  IADD3 R5, P5, P6, R16, UR10, R11 ;  /* 0x0000000a10057c10 */ /* 0x000fe4000febe00b */
[----:B------:R-:W-:Y:S02]  /*1420*/  @!P3 SEL R2, R15, R6, !P2 ;  /* 0x000000060f02b207 */ /* 0x000fe40005000000 */
[----:B------:R-:W-:-:S02]  /*1430*/  @!P3 SEL R3, R12, R7, !P2 ;  /* 0x000000070c03b207 */ /* 0x000fc40005000000 */
[-C--:B---3--:R-:W-:Y:S02]  /*1440*/  ISETP.NE.AND P3, PT, R18, R19.reuse, P4 ;  /* 0x000000131200720c */ /* 0x088fe40002765270 */
[----:B------:R-:W-:Y:S02]  /*1450*/  IADD3.X R4, PT, PT, R4, UR11, RZ, P5, P6 ;  /* 0x0000000b04047c10 */ /* 0x000fe4000afec4ff */
[----:B------:R-:W-:Y:S02]  /*1460*/  ISETP.LT.U32.AND P0, PT, R5, R2, PT ;  /* 0x000000020500720c */ /* 0x000fe40003f01070 */
[----:B------:R-:W-:Y:S02]  /*1470*/  ISETP.NE.AND P2, PT, R18, R19, PT ;  /* 0x000000131200720c */ /* 0x000fe40003f45270 */
[----:B------:R-:W-:Y:S02]  /*1480*/  ISETP.LT.AND.EX P0, PT, R4, R3, PT, P0 ;  /* 0x000000030400720c */ /* 0x000fe40003f01300 */
[----:B------:R-:W-:-:S02]  /*1490*/  @!P4 SEL R8, RZ, 0x1, !P2 ;  /* 0x00000001ff08c807 */ /* 0x000fc40005000000 */
[CC--:B------:R-:W-:Y:S02]  /*14a0*/  SEL R6, R5.reuse, R2.reuse, P0 ;  /* 0x0000000205067207 */ /* 0x0c0fe40000000000 */
[-C--:B------:R-:W-:Y:S02]  /*14b0*/  SEL R7, R4, R3.reuse, P0 ;  /* 0x0000000304077207 */ /* 0x080fe40000000000 */
[----:B------:R-:W-:Y:S02]  /*14c0*/  SEL R8, R8, 0x1, !P3 ;  /* 0x0000000108087807 */ /* 0x000fe40005800000 */
[----:B------:R-:W-:Y:S02]  /*14d0*/  @!P3 SEL R6, R5, R2, !P4 ;  /* 0x000000020506b207 */ /* 0x000fe40006000000 */
[----:B------:R-:W-:-:S07]  /*14e0*/  @!P3 SEL R7, R4, R3, !P4 ;  /* 0x000000030407b207 */ /* 0x000fce0006000000 */
.L_x_875:
[----:B------:R-:W-:Y:S05]  /*14f0*/  BSYNC.RECONVERGENT B2 ;  /* 0x0000000000027941 */ /* 0x000fea0003800200 */
.L_x_874:
[----:B------:R-:W-:Y:S05]  /*1500*/  @P1 BRA `(.L_x_867) ;  /* 0x00000000006c1947 */ /* 0x000fea0003800000 */
        /* <DEDUP_REMOVED lines=11> */
[----:B------:R-:W2:Y:S01]  /*15c0*/  LDG.E R5, desc[UR12][R4.64] ;  /* 0x0000000c04057981 */ /* 0x000ea2000c1e1900 */
[----:B------:R-:W-:Y:S02]  /*15d0*/  LOP3.LUT P3, RZ, R8, 0xff, RZ, 0xc0, !PT ;  /* 0x000000ff08ff7812 */ /* 0x000fe4000786c0ff */
[----:B-1----:R-:W-:-:S04]  /*15e0*/  IADD3 R13, P0, PT, R11, UR10, RZ ;  /* 0x0000000a0b0d7c10 */ /* 0x002fc8000ff1e0ff */
[----:B------:R-:W-:Y:S02]  /*15f0*/  IADD3.X R12, PT, PT, R12, UR11, RZ, P0, !PT ;  /* 0x0000000b0c0c7c10 */ /* 0x000fe400087fe4ff */
[----:B------:R-:W-:-:S04]  /*1600*/  ISETP.LT.U32.AND P0, PT, R13, R6, PT ;  /* 0x000000060d00720c */ /* 0x000fc80003f01070 */
[----:B------:R-:W-:-:S04]  /*1610*/  ISETP.LT.AND.EX P0, PT, R12, R7, PT, P0 ;  /* 0x000000070c00720c */ /* 0x000fc80003f01300 */
[----:B------:R-:W-:Y:S02]  /*1620*/  SEL R11, R13, R6, P0 ;  /* 0x000000060d0b7207 */ /* 0x000fe40000000000 */
[CC--:B--2---:R-:W-:Y:S02]  /*1630*/  ISETP.NE.AND P2, PT, R2.reuse, R5.reuse, P3 ;  /* 0x000000050200720c */ /* 0x0c4fe40001f45270 */
[----:B------:R-:W-:Y:S02]  /*1640*/  ISETP.NE.AND P1, PT, R2, R5, PT ;  /* 0x000000050200720c */ /* 0x000fe40003f25270 */
[----:B------:R-:W-:Y:S02]  /*1650*/  SEL R2, R12, R7, P0 ;  /* 0x000000070c027207 */ /* 0x000fe40000000000 */
[----:B------:R-:W-:-:S04]  /*1660*/  @!P3 SEL R8, RZ, 0x1, !P1 ;  /* 0x00000001ff08b807 */ /* 0x000fc80004800000 */
[----:B------:R-:W-:-:S03]  /*1670*/  SEL R8, R8, 0x1, !P2 ;  /* 0x0000000108087807 */ /* 0x000fc60005000000 */
[----:B------:R-:W-:Y:S02]  /*1680*/  @!P2 SEL R11, R13, R6, !P3 ;  /* 0x000000060d0ba207 */ /* 0x000fe40005800000 */
[----:B------:R-:W-:-:S03]  /*1690*/  @!P2 SEL R2, R12, R7, !P3 ;  /* 0x000000070c02a207 */ /* 0x000fc60005800000 */
[----:B------:R-:W-:Y:S02]  /*16a0*/  IMAD.MOV.U32 R6, RZ, RZ, R11 ;  /* 0x000000ffff067224 */ /* 0x000fe400078e000b */
[----:B------:R-:W-:-:S07]  /*16b0*/  IMAD.MOV.U32 R7, RZ, RZ, R2 ;  /* 0x000000ffff077224 */ /* 0x000fce00078e0002 */
.L_x_867:
[----:B------:R-:W-:Y:S05]  /*16c0*/  BSYNC.RECONVERGENT B1 ;  /* 0x0000000000017941 */ /* 0x000fea0003800200 */
.L_x_866:
[----:B------:R-:W-:-:S13]  /*16d0*/  ISETP.GE.AND P0, PT, R9, 0x100, PT ;  /* 0x000001000900780c */ /* 0x000fda0003f06270 */
[----:B------:R-:W-:Y:S05]  /*16e0*/  @!P0 BRA `(.L_x_876) ;  /* 0x0000000c00408947 */ /* 0x000fea0003800000 */
[----:B------:R-:W0:Y:S01]  /*16f0*/  S2R R9, SR_LANEID ;  /* 0x0000000000097919 */ /* 0x000e220000000000 */
[----:B------:R-:W-:Y:S01]  /*1700*/  LOP3.LUT R2, R8, 0xff, RZ, 0xc0, !PT ;  /* 0x000000ff08027812 */ /* 0x000fe200078ec0ff */
[----:B------:R-:W-:Y:S01]  /*1710*/  BSSY.RECONVERGENT B1, `(.L_x_877) ;  /* 0x0000016000017945 */ /* 0x000fe20003800200 */
[----:B------:R1:W2:Y:S04]  /*1720*/  SHFL.DOWN PT, R5, R6, 0x1, 0x1f ;  /* 0x08201f0006057f89 */ /* 0x0002a800000e0000 */
[----:B------:R1:W3:Y:S04]  /*1730*/  SHFL.DOWN PT, R4, R7, 0x1, 0x1f ;  /* 0x08201f0007047f89 */ /* 0x0002e800000e0000 */
[----:B------:R1:W4:Y:S01]  /*1740*/  SHFL.DOWN PT, R3, R2, 0x1, 0x1f ;  /* 0x08201f0002037f89 */ /* 0x00032200000e0000 */
[----:B0-----:R-:W-:-:S02]  /*1750*/  ISETP.GT.AND P0, PT, R9, 0x1e, PT ;  /* 0x0000001e0900780c */ /* 0x001fc40003f04270 */
[C---:B------:R-:W-:Y:S02]  /*1760*/  ISETP.GT.AND P3, PT, R9.reuse, 0x1d, PT ;  /* 0x0000001d0900780c */ /* 0x040fe40003f64270 */
[----:B------:R-:W-:-:S09]  /*1770*/  ISETP.GT.AND P2, PT, R9, 0x1b, PT ;  /* 0x0000001b0900780c */ /* 0x000fd20003f44270 */
[----:B-1234-:R-:W-:Y:S05]  /*1780*/  @P0 BRA `(.L_x_878) ;  /* 0x0000000000380947 */ /* 0x01efea0003800000 */
[----:B------:R-:W-:Y:S01]  /*1790*/  LOP3.LUT P1, RZ, R3, 0xff, RZ, 0xc0, !PT ;  /* 0x000000ff03ff7812 */ /* 0x000fe2000782c0ff */
[----:B------:R-:W-:Y:S01]  /*17a0*/  IMAD.MOV.U32 R11, RZ, RZ, 0x1 ;  /* 0x00000001ff0b7424 */ /* 0x000fe200078e00ff */
[----:B------:R-:W-:-:S04]  /*17b0*/  LOP3.LUT P0, R2, R8, 0xff, RZ, 0xc0, !PT ;  /* 0x000000ff08027812 */ /* 0x000fc8000780c0ff */
[----:B------:R-:W-:-:S13]  /*17c0*/  PLOP3.LUT P0, PT, P0, P1, PT, 0x2f, 0xf2 ;  /* 0x0000000000f2781c */ /* 0x000fda0000702577 */
[----:B------:R-:W-:Y:S02]  /*17d0*/  @!P0 ISETP.LT.U32.AND P1, PT, R5, R6, PT ;  /* 0x000000060500820c */ /* 0x000fe40003f21070 */
[----:B------:R-:W-:Y:S02]  /*17e0*/  @P0 ISETP.NE.AND P4, PT, R2, RZ, PT ;  /* 0x000000ff0200020c */ /* 0x000fe40003f85270 */
[----:B------:R-:W-:Y:S02]  /*17f0*/  @!P0 PRMT R8, R11, 0x7610, R8 ;  /* 0x000076100b088816 */ /* 0x000fe40000000008 */
[----:B------:R-:W-:Y:S02]  /*1800*/  @!P0 ISETP.LT.AND.EX P1, PT, R4, R7, PT, P1 ;  /* 0x000000070400820c */ /* 0x000fe40003f21310 */
[----:B------:R-:W-:Y:S02]  /*1810*/  @P0 SEL R2, R3, R8, !P4 ;  /* 0x0000000803020207 */ /* 0x000fe40006000000 */
[----:B------:R-:W-:-:S02]  /*1820*/  @!P0 SEL R6, R5, R6, P1 ;  /* 0x0000000605068207 */ /* 0x000fc40000800000 */
[----:B------:R-:W-:Y:S02]  /*1830*/  @!P0 SEL R7, R4, R7, P1 ;  /* 0x0000000704078207 */ /* 0x000fe40000800000 */
[----:B------:R-:W-:Y:S02]  /*1840*/  @P0 PRMT R8, R2, 0x7610, R8 ;  /* 0x0000761002080816 */ /* 0x000fe40000000008 */
[----:B------:R-:W-:Y:S02]  /*1850*/  @P0 SEL R6, R5, R6, !P4 ;  /* 0x0000000605060207 */ /* 0x000fe40006000000 */
[----:B------:R-:W-:-:S07]  /*1860*/  @P0 SEL R7, R4, R7, !P4 ;  /* 0x0000000704070207 */ /* 0x000fce0006000000 */
.L_x_878:
[----:B------:R-:W-:Y:S05]  /*1870*/  BSYNC.RECONVERGENT B1 ;  /* 0x0000000000017941 */ /* 0x000fea0003800200 */
.L_x_877:
[----:B------:R-:W-:Y:S01]  /*1880*/  LOP3.LUT R3, R8, 0xff, RZ, 0xc0, !PT ;  /* 0x000000ff08037812 */ /* 0x000fe200078ec0ff */
[----:B------:R0:W1:Y:S01]  /*1890*/  SHFL.DOWN PT, R5, R6, 0x2, 0x1f ;  /* 0x08401f0006057f89 */ /* 0x00006200000e0000 */
[----:B------:R-:W-:Y:S01]  /*18a0*/  BSSY.RECONVERGENT B1, `(.L_x_879) ;  /* 0x0000015000017945 */ /* 0x000fe20003800200 */
[C---:B------:R-:W-:Y:S02]  /*18b0*/  ISETP.GT.AND P5, PT, R9.reuse, 0x17, PT ;  /* 0x000000170900780c */ /* 0x040fe40003fa4270 */
[----:B------:R0:W2:Y:S01]  /*18c0*/  SHFL.DOWN PT, R4, R7, 0x2, 0x1f ;  /* 0x08401f0007047f89 */ /* 0x0000a200000e0000 */
[C---:B------:R-:W-:Y:S02]  /*18d0*/  ISETP.GT.AND P4, PT, R9.reuse, 0xf, PT ;  /* 0x0000000f0900780c */ /* 0x040fe40003f84270 */
[----:B------:R-:W-:Y:S01]  /*18e0*/  ISETP.NE.AND P1, PT, R9, RZ, PT ;  /* 0x000000ff0900720c */ /* 0x000fe20003f25270 */
[----:B------:R-:W3:Y:S01]  /*18f0*/  SHFL.DOWN PT, R3, R3, 0x2, 0x1f ;  /* 0x08401f0003037f89 */ /* 0x000ee200000e0000 */
[----:B------:R-:W-:Y:S11]  /*1900*/  @P3 BRA `(.L_x_880) ;  /* 0x0000000000383947 */ /* 0x000ff60003800000 */
[----:B---3--:R-:W-:Y:S01]  /*1910*/  LOP3.LUT P0, RZ, R3, 0xff, RZ, 0xc0, !PT ;  /* 0x000000ff03ff7812 */ /* 0x008fe2000780c0ff */
[----:B------:R-:W-:Y:S01]  /*1920*/  IMAD.MOV.U32 R9, RZ, RZ, 0x1 ;  /* 0x00000001ff097424 */ /* 0x000fe200078e00ff */
[----:B------:R-:W-:-:S04]  /*1930*/  LOP3.LUT P3, R2, R8, 0xff, RZ, 0xc0, !PT ;  /* 0x000000ff08027812 */ /* 0x000fc8000786c0ff */
[----:B------:R-:W-:-:S13]  /*1940*/  PLOP3.LUT P0, PT, P3, P0, PT, 0x2f, 0xf2 ;  /* 0x0000000000f2781c */ /* 0x000fda0001f00577 */
[----:B-1----:R-:W-:Y:S02]  /*1950*/  @!P0 ISETP.LT.U32.AND P3, PT, R5, R6, PT ;  /* 0x000000060500820c */ /* 0x002fe40003f61070 */
[----:B------:R-:W-:Y:S02]  /*1960*/  @P0 ISETP.NE.AND P6, PT, R2, RZ, PT ;  /* 0x000000ff0200020c */ /* 0x000fe40003fc5270 */
[----:B------:R-:W-:Y:S02]  /*1970*/  @!P0 PRMT R8, R9, 0x7610, R8 ;  /* 0x0000761009088816 */ /* 0x000fe40000000008 */
[----:B--2---:R-:W-:Y:S02]  /*1980*/  @!P0 ISETP.LT.AND.EX P3, PT, R4, R7, PT, P3 ;  /* 0x000000070400820c */ /* 0x004fe40003f61330 */
[----:B------:R-:W-:Y:S02]  /*1990*/  @P0 SEL R2, R3, R8, !P6 ;  /* 0x0000000803020207 */ /* 0x000fe40007000000 */
[----:B0-----:R-:W-:-:S02]  /*19a0*/  @!P0 SEL R6, R5, R6, P3 ;  /* 0x0000000605068207 */ /* 0x001fc40001800000 */
[----:B------:R-:W-:Y:S02]  /*19b0*/  @!P0 SEL R7, R4, R7, P3 ;  /* 0x0000000704078207 */ /* 0x000fe40001800000 */
[----:B------:R-:W-:Y:S02]  /*19c0*/  @P0 PRMT R8, R2, 0x7610, R8 ;  /* 0x0000761002080816 */ /* 0x000fe40000000008 */
[----:B------:R-:W-:Y:S02]  /*19d0*/  @P0 SEL R6, R5, R6, !P6 ;  /* 0x0000000605060207 */ /* 0x000fe40007000000 */
[----:B------:R-:W-:-:S07]  /*19e0*/  @P0 SEL R7, R4, R7, !P6 ;  /* 0x0000000704070207 */ /* 0x000fce0007000000 */
.L_x_880:
[----:B------:R-:W-:Y:S05]  /*19f0*/  BSYNC.RECONVERGENT B1 ;  /* 0x0000000000017941 */ /* 0x000fea0003800200 */
.L_x_879:
[----:B---3--:R-:W-:Y:S01]  /*1a00*/  LOP3.LUT R3, R8, 0xff, RZ, 0xc0, !PT ;  /* 0x000000ff08037812 */ /* 0x008fe200078ec0ff */
[----:B-1----:R1:W3:Y:S01]  /*1a10*/  SHFL.DOWN PT, R5, R6, 0x4, 0x1f ;  /* 0x08801f0006057f89 */ /* 0x0022e200000e0000 */
[----:B------:R-:W-:Y:S03]  /*1a20*/  BSSY.RECONVERGENT B1, `(.L_x_881) ;  /* 0x0000012000017945 */ /* 0x000fe60003800200 */
[----:B--2---:R1:W2:Y:S04]  /*1a30*/  SHFL.DOWN PT, R4, R7, 0x4, 0x1f ;  /* 0x08801f0007047f89 */ /* 0x0042a800000e0000 */
[----:B------:R-:W4:Y:S01]  /*1a40*/  SHFL.DOWN PT, R3, R3, 0x4, 0x1f ;  /* 0x08801f0003037f89 */ /* 0x000f2200000e0000 */
[----:B------:R-:W-:Y:S05]  /*1a50*/  @P2 BRA `(.L_x_882) ;  /* 0x0000000000382947 */ /* 0x000fea0003800000 */
[----:B----4-:R-:W-:Y:S01]  /*1a60*/  LOP3.LUT P0, RZ, R3, 0xff, RZ, 0xc0, !PT ;  /* 0x000000ff03ff7812 */ /* 0x010fe2000780c0ff */
[----:B------:R-:W-:Y:S01]  /*1a70*/  IMAD.MOV.U32 R9, RZ, RZ, 0x1 ;  /* 0x00000001ff097424 */ /* 0x000fe200078e00ff */
[----:B------:R-:W-:-:S04]  /*1a80*/  LOP3.LUT P2, R2, R8, 0xff, RZ, 0xc0, !PT ;  /* 0x000000ff08027812 */ /* 0x000fc8000784c0ff */
[----:B------:R-:W-:-:S13]  /*1a90*/  PLOP3.LUT P0, PT, P2, P0, PT, 0x2f, 0xf2 ;  /* 0x0000000000f2781c */ /* 0x000fda0001700577 */
[----:B---3--:R-:W-:Y:S02]  /*1aa0*/  @!P0 ISETP.LT.U32.AND P2, PT, R5, R6, PT ;  /* 0x000000060500820c */ /* 0x008fe40003f41070 */
[----:B------:R-:W-:Y:S02]  /*1ab0*/  @P0 ISETP.NE.AND P3, PT, R2, RZ, PT ;  /* 0x000000ff0200020c */ /* 0x000fe40003f65270 */
[----:B------:R-:W-:Y:S02]  /*1ac0*/  @!P0 PRMT R8, R9, 0x7610, R8 ;  /* 0x0000761009088816 */ /* 0x000fe40000000008 */
[----:B--2---:R-:W-:Y:S02]  /*1ad0*/  @!P0 ISETP.LT.AND.EX P2, PT, R4, R7, PT, P2 ;  /* 0x000000070400820c */ /* 0x004fe40003f41320 */
[----:B------:R-:W-:Y:S02]  /*1ae0*/  @P0 SEL R2, R3, R8, !P3 ;  /* 0x0000000803020207 */ /* 0x000fe40005800000 */
[----:B01----:R-:W-:-:S02]  /*1af0*/  @!P0 SEL R6, R5, R6, P2 ;  /* 0x0000000605068207 */ /* 0x003fc40001000000 */
[----:B------:R-:W-:Y:S02]  /*1b00*/  @!P0 SEL R7, R4, R7, P2 ;  /* 0x0000000704078207 */ /* 0x000fe40001000000 */
[----:B------:R-:W-:Y:S02]  /*1b10*/  @P0 PRMT R8, R2, 0x7610, R8 ;  /* 0x0000761002080816 */ /* 0x000fe40000000008 */
[----:B------:R-:W-:Y:S02]  /*1b20*/  @P0 SEL R6, R5, R6, !P3 ;  /* 0x0000000605060207 */ /* 0x000fe40005800000 */
[----:B------:R-:W-:-:S07]  /*1b30*/  @P0 SEL R7, R4, R7, !P3 ;  /* 0x0000000704070207 */ /* 0x000fce0005800000 */
.L_x_882:
[----:B------:R-:W-:Y:S05]  /*1b40*/  BSYNC.RECONVERGENT B1 ;  /* 0x0000000000017941 */ /* 0x000fea0003800200 */
.L_x_881:
[----:B----4-:R-:W-:Y:S01]  /*1b50*/  LOP3.LUT R3, R8, 0xff, RZ, 0xc0, !PT ;  /* 0x000000ff08037812 */ /* 0x010fe200078ec0ff */
[----:B---3--:R3:W4:Y:S01]  /*1b60*/  SHFL.DOWN PT, R5, R6, 0x8, 0x1f ;  /* 0x09001f0006057f89 */ /* 0x00872200000e0000 */
[----:B------:R-:W-:Y:S03]  /*1b70*/  BSSY.RECONVERGENT B1, `(.L_x_883) ;  /* 0x0000012000017945 */ /* 0x000fe60003800200 */
[----:B--2---:R3:W2:Y:S04]  /*1b80*/  SHFL.DOWN PT, R4, R7, 0x8, 0x1f ;  /* 0x09001f0007047f89 */ /* 0x0046a800000e0000 */
[----:B------:R-:W0:Y:S01]  /*1b90*/  SHFL.DOWN PT, R3, R3, 0x8, 0x1f ;  /* 0x09001f0003037f89 */ /* 0x000e2200000e0000 */
[----:B------:R-:W-:Y:S05]  /*1ba0*/  @P5 BRA `(.L_x_884) ;  /* 0x0000000000385947 */ /* 0x000fea0003800000 */
[----:B0-----:R-:W-:Y:S01]  /*1bb0*/  LOP3.LUT P0, RZ, R3, 0xff, RZ, 0xc0, !PT ;  /* 0x000000ff03ff7812 */ /* 0x001fe2000780c0ff */
[----:B------:R-:W-:Y:S01]  /*1bc0*/  IMAD.MOV.U32 R9, RZ, RZ, 0x1 ;  /* 0x00000001ff097424 */ /* 0x000fe200078e00ff */
[----:B------:R-:W-:-:S04]  /*1bd0*/  LOP3.LUT P2, R2, R8, 0xff, RZ, 0xc0, !PT ;  /* 0x000000ff08027812 */ /* 0x000fc8000784c0ff */
[----:B------:R-:W-:-:S13]  /*1be0*/  PLOP3.LUT P0, PT, P2, P0, PT, 0x2f, 0xf2 ;  /* 0x0000000000f2781c */ /* 0x000fda0001700577 */
[----:B----4-:R-:W-:Y:S02]  /*1bf0*/  @!P0 ISETP.LT.U32.AND P2, PT, R5, R6, PT ;  /* 0x000000060500820c */ /* 0x010fe40003f41070 */
[----:B------:R-:W-:Y:S02]  /*1c00*/  @P0 ISETP.NE.AND P3, PT, R2, RZ, PT ;  /* 0x000000ff0200020c */ /* 0x000fe40003f65270 */
[----:B------:R-:W-:Y:S02]  /*1c10*/  @!P0 PRMT R8, R9, 0x7610, R8 ;  /* 0x0000761009088816 */ /* 0x000fe40000000008 */
[----:B--2---:R-:W-:Y:S02]  /*1c20*/  @!P0 ISETP.LT.AND.EX P2, PT, R4, R7, PT, P2 ;  /* 0x000000070400820c */ /* 0x004fe40003f41320 */
[----:B------:R-:W-:Y:S02]  /*1c30*/  @P0 SEL R2, R3, R8, !P3 ;  /* 0x0000000803020207 */ /* 0x000fe40005800000 */
[----:B-1-3--:R-:W-:-:S02]  /*1c40*/  @!P0 SEL R6, R5, R6, P2 ;  /* 0x0000000605068207 */ /* 0x00afc40001000000 */
[----:B------:R-:W-:Y:S02]  /*1c50*/  @!P0 SEL R7, R4, R7, P2 ;  /* 0x0000000704078207 */ /* 0x000fe40001000000 */
[----:B------:R-:W-:Y:S02]  /*1c60*/  @P0 PRMT R8, R2, 0x7610, R8 ;  /* 0x0000761002080816 */ /* 0x000fe40000000008 */
[----:B------:R-:W-:Y:S02]  /*1c70*/  @P0 SEL R6, R5, R6, !P3 ;  /* 0x0000000605060207 */ /* 0x000fe40005800000 */
[----:B------:R-:W-:-:S07]  /*1c80*/  @P0 SEL R7, R4, R7, !P3 ;  /* 0x0000000704070207 */ /* 0x000fce0005800000 */
.L_x_884:
[----:B------:R-:W-:Y:S05]  /*1c90*/  BSYNC.RECONVERGENT B1 ;  /* 0x0000000000017941 */ /* 0x000fea0003800200 */
.L_x_883:
[----:B0-----:R-:W-:Y:S01]  /*1ca0*/  LOP3.LUT R3, R8, 0xff, RZ, 0xc0, !PT ;  /* 0x000000ff08037812 */ /* 0x001fe200078ec0ff */
[----:B----4-:R0:W4:Y:S01]  /*1cb0*/  SHFL.DOWN PT, R5, R6, 0x10, 0x1f ;  /* 0x0a001f0006057f89 */ /* 0x01012200000e0000 */
        /* <DEDUP_REMOVED lines=18> */
.L_x_886:
[----:B------:R-:W-:Y:S05]  /*1de0*/  BSYNC.RECONVERGENT B1 ;  /* 0x0000000000017941 */ /* 0x000fea0003800200 */
.L_x_885:
[----:B------:R-:W-:Y:S04]  /*1df0*/  BSSY.RECONVERGENT B1, `(.L_x_887) ;  /* 0x000000a000017945 */ /* 0x000fe80003800200 */
[----:B------:R-:W-:Y:S05]  /*1e00*/  @P1 BRA `(.L_x_888) ;  /* 0x0000000000201947 */ /* 0x000fea0003800000 */
[----:B--2---:R-:W2:Y:S01]  /*1e10*/  S2R R4, SR_CgaCtaId ;  /* 0x0000000000047919 */ /* 0x004ea20000008800 */
[----:B0-----:R-:W-:Y:S02]  /*1e20*/  MOV R3, 0x400 ;  /* 0x0000040000037802 */ /* 0x001fe40000000f00 */
[----:B------:R-:W-:-:S04]  /*1e30*/  SHF.R.U32.HI R2, RZ, 0x1, R10 ;  /* 0x00000001ff027819 */ /* 0x000fc8000001160a */
[----:B------:R-:W-:Y:S02]  /*1e40*/  LOP3.LUT R2, R2, 0x1f0, RZ, 0xc0, !PT ;  /* 0x000001f002027812 */ /* 0x000fe400078ec0ff */
[----:B--2---:R-:W-:-:S05]  /*1e50*/  LEA R3, R4, R3, 0x18 ;  /* 0x0000000304037211 */ /* 0x004fca00078ec0ff */
[----:B------:R-:W-:-:S05]  /*1e60*/  IMAD.IADD R3, R2, 0x1, R3 ;  /* 0x0000000102037824 */ /* 0x000fca00078e0203 */
[----:B------:R0:W-:Y:S04]  /*1e70*/  STS.64 [R3+0x10], R6 ;  /* 0x0000100603007388 */ /* 0x0001e80000000a00 */
[----:B------:R0:W-:Y:S02]  /*1e80*/  STS.U8 [R3+0x8], R8 ;  /* 0x0000080803007388 */ /* 0x0001e40000000000 */
.L_x_888:
[----:B------:R-:W-:Y:S05]  /*1e90*/  BSYNC.RECONVERGENT B1 ;  /* 0x0000000000017941 */ /* 0x000fea0003800200 */
.L_x_887:
[----:B------:R-:W-:Y:S01]  /*1ea0*/  BAR.SYNC.DEFER_BLOCKING 0x0 ;  /* 0x0000000000007b1d */ /* 0x000fe20000010000 */
[----:B------:R-:W-:-:S13]  /*1eb0*/  ISETP.NE.AND P1, PT, R10, RZ, PT ;  /* 0x000000ff0a00720c */ /* 0x000fda0003f25270 */
[----:B------:R-:W-:Y:S05]  /*1ec0*/  @P1 BRA `(.L_x_889) ;  /* 0x0000003c00b01947 */ /* 0x000fea0003800000 */
[----:B------:R-:W5:Y:S01]  /*1ed0*/  S2UR UR5, SR_CgaCtaId ;  /* 0x00000000000579c3 */ /* 0x000f620000008800 */
[----:B------:R-:W-:Y:S01]  /*1ee0*/  UMOV UR4, 0x400 ;  /* 0x0000040000047882 */ /* 0x000fe20000000000 */
[----:B------:R-:W-:Y:S01]  /*1ef0*/  LOP3.LUT P4, RZ, R8, 0xff, RZ, 0xc0, !PT ;  /* 0x000000ff08ff7812 */ /* 0x000fe2000788c0ff */
[----:B-----5:R-:W-:-:S09]  /*1f00*/  ULEA UR4, UR5, UR4, 0x18 ;  /* 0x0000000405047291 */ /* 0x020fd2000f8ec0ff */
[----:B------:R-:W5:Y:S04]  /*1f10*/  LDS.U8 R9, [UR4+0x18] ;  /* 0x00001804ff097984 */ /* 0x000f680008000000 */
[----:B------:R-:W1:Y:S04]  /*1f20*/  LDS.64 R12, [UR4+0x20] ;  /* 0x00002004ff0c7984 */ /* 0x000e680008000a00 */
[----:B------:R-:W3:Y:S04]  /*1f30*/  LDS.U8 R16, [UR4+0x28] ;  /* 0x00002804ff107984 */ /* 0x000ee80008000000 */
[----:B------:R-:W3:Y:S04]  /*1f40*/  LDS.64 R10, [UR4+0x30] ;  /* 0x00003004ff0a7984 */ /* 0x000ee80008000a00 */
[----:B------:R-:W3:Y:S04]  /*1f50*/  LDS.U8 R17, [UR4+0x38] ;  /* 0x00003804ff117984 */ /* 0x000ee80008000000 */
[----:B0-----:R-:W0:Y:S04]  /*1f60*/  LDS.64 R2, [UR4+0x40] ;  /* 0x00004004ff027984 */ /* 0x001e280008000a00 */
[----:B------:R-:W0:Y:S04]  /*1f70*/  LDS.U8 R14, [UR4+0x48] ;  /* 0x00004804ff0e7984 */ /* 0x000e280008000000 */
[----:B--2-4-:R-:W2:Y:S01]  /*1f80*/  LDS.64 R4, [UR4+0x50] ;  /* 0x00005004ff047984 */ /* 0x014ea20008000a00 */
[----:B-----5:R-:W-:-:S04]  /*1f90*/  ISETP.NE.AND P2, PT, R9, RZ, PT ;  /* 0x000000ff0900720c */ /* 0x020fc80003f45270 */
[----:B------:R-:W-:Y:S02]  /*1fa0*/  @P4 SEL R9, R8, 0x1, !P2 ;  /* 0x0000000108094807 */ /* 0x000fe40005000000 */
[-C--:B-1----:R-:W-:Y:S02]  /*1fb0*/  ISETP.LT.U32.AND P0, PT, R12, R6.reuse, PT ;  /* 0x000000060c00720c */ /* 0x082fe40003f01070 */
[----:B------:R-:W-:Y:S02]  /*1fc0*/  LOP3.LUT P3, RZ, R9, 0xff, RZ, 0xc0, !PT ;  /* 0x000000ff09ff7812 */ /* 0x000fe4000786c0ff */
[----:B------:R-:W-:Y:S02]  /*1fd0*/  ISETP.LT.AND.EX P0, PT, R13, R7, PT, P0 ;  /* 0x000000070d00720c */ /* 0x000fe40003f01300 */
[----:B---3--:R-:W-:Y:S02]  /*1fe0*/  ISETP.NE.AND P5, PT, R16, RZ, PT ;  /* 0x000000ff1000720c */ /* 0x008fe40003fa5270 */
[----:B------:R-:W-:-:S02]  /*1ff0*/  @P2 SEL R6, R12, R6, P0 ;  /* 0x000000060c062207 */ /* 0x000fc40000000000 */
[C---:B------:R-:W-:Y:S02]  /*2000*/  @P2 SEL R7, R13.reuse, R7, P0 ;  /* 0x000000070d072207 */ /* 0x040fe40000000000 */
[----:B------:R-:W-:Y:S02]  /*2010*/  SEL R15, R12, R6, !P4 ;  /* 0x000000060c0f7207 */ /* 0x000fe40006000000 */
[----:B------:R-:W-:Y:S01]  /*2020*/  SEL R7, R13, R7, !P4 ;  /* 0x000000070d077207 */ /* 0x000fe20006000000 */
[----:B------:R-:W1:Y:S01]  /*2030*/  LDS.U8 R12, [UR4+0x58] ;  /* 0x00005804ff0c7984 */ /* 0x000e620008000000 */
[----:B------:R-:W-:Y:S02]  /*2040*/  ISETP.LT.U32.AND P0, PT, R10, R15, PT ;  /* 0x0000000f0a00720c */ /* 0x000fe40003f01070 */
[----:B------:R-:W-:Y:S02]  /*2050*/  @P3 SEL R16, R9, 0x1, !P5 ;  /* 0x0000000109103807 */ /* 0x000fe40006800000 */
[----:B------:R-:W-:Y:S01]  /*2060*/  ISETP.LT.AND.EX P0, PT, R11, R7, PT, P0 ;  /* 0x000000070b00720c */ /* 0x000fe20003f01300 */
[----:B------:R-:W3:Y:S01]  /*2070*/  LDS.64 R8, [UR4+0x60] ;  /* 0x00006004ff087984 */ /* 0x000ee20008000a00 */
[----:B------:R-:W-:-:S02]  /*2080*/  LOP3.LUT P2, RZ, R16, 0xff, RZ, 0xc0, !PT ;  /* 0x000000ff10ff7812 */ /* 0x000fc4000784c0ff */
[C---:B------:R-:W-:Y:S02]  /*2090*/  @P5 SEL R15, R10.reuse, R15, P0 ;  /* 0x0000000f0a0f5207 */ /* 0x040fe40000000000 */
[----:B------:R-:W-:Y:S02]  /*20a0*/  ISETP.NE.AND P4, PT, R17, RZ, PT ;  /* 0x000000ff1100720c */ /* 0x000fe40003f85270 */
[C---:B------:R-:W-:Y:S02]  /*20b0*/  @P5 SEL R7, R11.reuse, R7, P0 ;  /* 0x000000070b075207 */ /* 0x040fe40000000000 */
[----:B------:R-:W-:Y:S02]  /*20c0*/  SEL R13, R10, R15, !P3 ;  /* 0x0000000f0a0d7207 */ /* 0x000fe40005800000 */
[----:B------:R-:W-:Y:S01]  /*20d0*/  SEL R15, R11, R7, !P3 ;  /* 0x000000070b0f7207 */ /* 0x000fe20005800000 */
[----:B------:R-:W-:Y:S01]  /*20e0*/  LDS.U8 R10, [UR4+0x78] ;  /* 0x00007804ff0a7984 */ /* 0x000fe20008000000 */
[----:B0-----:R-:W-:-:S02]  /*20f0*/  ISETP.LT.U32.AND P0, PT, R2, R13, PT ;  /* 0x0000000d0200720c */ /* 0x001fc40003f01070 */
[----:B------:R-:W-:Y:S01]  /*2100*/  @P2 SEL R17, R16, 0x1, !P4 ;  /* 0x0000000110112807 */ /* 0x000fe20006000000 */
[----:B------:R-:W-:Y:S01]  /*2110*/  LDS.64 R6, [UR4+0x70] ;  /* 0x00007004ff067984 */ /* 0x000fe20008000a00 */
[----:B------:R-:W-:Y:S02]  /*2120*/  ISETP.LT.AND.EX P0, PT, R3, R15, PT, P0 ;  /* 0x0000000f0300720c */ /* 0x000fe40003f01300 */
[----:B------:R-:W-:Y:S01]  /*2130*/  LOP3.LUT P5, RZ, R17, 0xff, RZ, 0xc0, !PT ;  /* 0x000000ff11ff7812 */ /* 0x000fe200078ac0ff */
[----:B------:R-:W0:Y:S01]  /*2140*/  LDS.U8 R16, [UR4+0x68] ;  /* 0x00006804ff107984 */ /* 0x000e220008000000 */
[----:B------:R-:W-:Y:S02]  /*2150*/  @P4 SEL R13, R2, R13, P0 ;  /* 0x0000000d020d4207 */ /* 0x000fe40000000000 */
[----:B------:R-:W-:Y:S02]  /*2160*/  ISETP.NE.AND P3, PT, R14, RZ, PT ;  /* 0x000000ff0e00720c */ /* 0x000fe40003f65270 */
[----:B------:R-:W-:-:S02]  /*2170*/  @P4 SEL R15, R3, R15, P0 ;  /* 0x0000000f030f4207 */ /* 0x000fc40000000000 */
[----:B------:R-:W-:Y:S02]  /*2180*/  SEL R11, R2, R13, !P2 ;  /* 0x0000000d020b7207 */ /* 0x000fe40005000000 */
[----:B------:R-:W-:Y:S02]  /*2190*/  SEL R13, R3, R15, !P2 ;  /* 0x0000000f030d7207 */ /* 0x000fe40005000000 */
[----:B--2---:R-:W-:Y:S01]  /*21a0*/  ISETP.LT.U32.AND P0, PT, R4, R11, PT ;  /* 0x0000000b0400720c */ /* 0x004fe20003f01070 */
[----:B------:R-:W2:Y:S01]  /*21b0*/  LDS.64 R2, [UR4+0x80] ;  /* 0x00008004ff027984 */ /* 0x000ea20008000a00 */
[----:B------:R-:W-:Y:S02]  /*21c0*/  @P5 SEL R14, R17, 0x1, !P3 ;  /* 0x00000001110e5807 */ /* 0x000fe40005800000 */
[----:B------:R-:W-:Y:S02]  /*21d0*/  ISETP.LT.AND.EX P0, PT, R5, R13, PT, P0 ;  /* 0x0000000d0500720c */ /* 0x000fe40003f01300 */
[----:B------:R-:W-:-:S02]  /*21e0*/  LOP3.LUT P4, RZ, R14, 0xff, RZ, 0xc0, !PT ;  /* 0x000000ff0eff7812 */ /* 0x000fc4000788c0ff */
[----:B------:R-:W-:Y:S02]  /*21f0*/  @P3 SEL R11, R4, R11, P0 ;  /* 0x0000000b040b3207 */ /* 0x000fe40000000000 */
[----:B-1----:R-:W-:Y:S02]  /*2200*/  ISETP.NE.AND P2, PT, R12, RZ, PT ;  /* 0x000000ff0c00720c */ /* 0x002fe40003f45270 */
[C---:B------:R-:W-:Y:S02]  /*2210*/  @P3 SEL R13, R5.reuse, R13, P0 ;  /* 0x0000000d050d3207 */ /* 0x040fe40000000000 */
[----:B------:R-:W-:Y:S02]  /*2220*/  SEL R11, R4, R11, !P5 ;  /* 0x0000000b040b7207 */ /* 0x000fe40006800000 */
[----:B------:R-:W-:Y:S02]  /*2230*/  SEL R13, R5, R13, !P5 ;  /* 0x0000000d050d7207 */ /* 0x000fe40006800000 */
[----:B---3--:R-:W-:-:S02]  /*2240*/  ISETP.LT.U32.AND P0, PT, R8, R11, PT ;  /* 0x0000000b0800720c */ /* 0x008fc40003f01070 */
[----:B------:R-:W-:Y:S02]  /*2250*/  @P4 SEL R12, R14, 0x1, !P2 ;  /* 0x000000010e0c4807 */ /* 0x000fe40005000000 */
[C---:B------:R-:W-:Y:S02]  /*2260*/  ISETP.LT.AND.EX P0, PT, R9.reuse, R13, PT, P0 ;  /* 0x0000000d0900720c */ /* 0x040fe40003f01300 */
[----:B------:R-:W-:Y:S02]  /*2270*/  LOP3.LUT P5, RZ, R12, 0xff, RZ, 0xc0, !PT ;  /* 0x000000ff0cff7812 */ /* 0x000fe400078ac0ff */
[----:B------:R-:W-:Y:S02]  /*2280*/  @P2 SEL R11, R8, R11, P0 ;  /* 0x0000000b080b2207 */ /* 0x000fe40000000000 */
[----:B------:R-:W-:Y:S02]  /*2290*/  @P2 SEL R13, R9, R13, P0 ;  /* 0x0000000d090d2207 */ /* 0x000fe40000000000 */
[----:B0-----:R-:W-:-:S02]  /*22a0*/  ISETP.NE.AND P3, PT, R16, RZ, PT ;  /* 0x000000ff1000720c */ /* 0x001fc40003f65270 */
[----:B------:R-:W-:Y:S02]  /*22b0*/  SEL R5, R8, R11, !P4 ;  /* 0x0000000b08057207 */ /* 0x000fe40006000000 */
[----:B------:R-:W-:Y:S02]  /*22c0*/  SEL R9, R9, R13, !P4 ;  /* 0x0000000d09097207 */ /* 0x000fe40006000000 */
[----:B------:R-:W-:Y:S02]  /*22d0*/  ISETP.LT.U32.AND P0, PT, R6, R5, PT ;  /* 0x000000050600720c */ /* 0x000fe40003f01070 */
[----:B------:R-:W-:Y:S02]  /*22e0*/  @P5 SEL R16, R12, 0x1, !P3 ;  /* 0x000000010c105807 */ /* 0x000fe40005800000 */
[----:B------:R-:W-:Y:S02]  /*22f0*/  ISETP.LT.AND.EX P0, PT, R7, R9, PT, P0 ;  /* 0x000000090700720c */ /* 0x000fe40003f01300 */
[----:B------:R-:W-:-:S02]  /*2300*/  ISETP.NE.AND P4, PT, R10, RZ, PT ;  /* 0x000000ff0a00720c */ /* 0x000fc40003f85270 */
[----:B------:R-:W-:Y:S02]  /*2310*/  @P3 SEL R5, R6, R5, P0 ;  /* 0x0000000506053207 */ /* 0x000fe40000000000 */
[----:B------:R-:W-:Y:S02]  /*2320*/  LOP3.LUT P2, RZ, R16, 0xff, RZ, 0xc0, !PT ;  /* 0x000000ff10ff7812 */ /* 0x000fe4000784c0ff */
[C---:B------:R-:W-:Y:S02]  /*2330*/  @P3 SEL R9, R7.reuse, R9, P0 ;  /* 0x0000000907093207 */ /* 0x040fe40000000000 */
[----:B------:R-:W-:Y:S02]  /*2340*/  SEL R5, R6, R5, !P5 ;  /* 0x0000000506057207 */ /* 0x000fe40006800000 */
[----:B------:R-:W-:Y:S02]  /*2350*/  SEL R7, R7, R9, !P5 ;  /* 0x0000000907077207 */ /* 0x000fe40006800000 */
[----:B--2---:R-:W-:-:S04]  /*2360*/  ISETP.LT.U32.AND P0, PT, R2, R5, PT ;  /* 0x000000050200720c */ /* 0x004fc80003f01070 */
[C---:B------:R-:W-:Y:S02]  /*2370*/  ISETP.LT.AND.EX P0, PT, R3.reuse, R7, PT, P0 ;  /* 0x000000070300720c */ /* 0x040fe40003f01300 */
[----:B------:R-:W-:Y:S02]  /*2380*/  @P2 SEL R10, R16, 0x1, !P4 ;  /* 0x00000001100a2807 */ /* 0x000fe40006000000 */
[----:B------:R-:W-:Y:S02]  /*2390*/  @P4 SEL R5, R2, R5, P0 ;  /* 0x0000000502054207 */ /* 0x000fe40000000000 */
[----:B------:R-:W-:Y:S02]  /*23a0*/  @P4 SEL R7, R3, R7, P0 ;  /* 0x0000000703074207 */ /* 0x000fe40000000000 */
[----:B------:R-:W-:Y:S02]  /*23b0*/  PRMT R8, R10, 0x7610, R8 ;  /* 0x000076100a087816 */ /* 0x000fe40000000008 */
[----:B------:R-:W-:-:S02]  /*23c0*/  SEL R6, R2, R5, !P2 ;  /* 0x0000000502067207 */ /* 0x000fc40005000000 */
[----:B------:R-:W-:Y:S01]  /*23d0*/  SEL R7, R3, R7, !P2 ;  /* 0x0000000703077207 */ /* 0x000fe20005000000 */
[----:B------:R-:W-:Y:S06]  /*23e0*/  BRA `(.L_x_889) ;  /* 0x0000003800687947 */ /* 0x000fec0003800000 */
.L_x_876:
[----:B------:R-:W0:Y:S01]  /*23f0*/  S2R R13, SR_LANEID ;  /* 0x00000000000d7919 */ /* 0x000e220000000000 */
[----:B------:R-:W-:Y:S01]  /*2400*/  LOP3.LUT R2, R10, 0x3e0, RZ, 0xc0, !PT ;  /* 0x000003e00a027812 */ /* 0x000fe200078ec0ff */
[----:B------:R-:W-:Y:S04]  /*2410*/  BSSY.RECONVERGENT B1, `(.L_x_890) ;  /* 0x0000022000017945 */ /* 0x000fe80003800200 */
[----:B------:R-:W-:Y:S01]  /*2420*/  VIADD R4, R2, 0x20 ;  /* 0x0000002002047836 */ /* 0x000fe20000000000 */
[----:B------:R-:W-:-:S04]  /*2430*/  LOP3.LUT R2, RZ, R2, RZ, 0x33, !PT ;  /* 0x00000002ff027212 */ /* 0x000fc800078e33ff */
[----:B------:R-:W-:Y:S01]  /*2440*/  ISETP.GT.AND P0, PT, R4, R9, PT ;  /* 0x000000090400720c */ /* 0x000fe20003f04270 */
[----:B------:R-:W-:-:S05]  /*2450*/  IMAD.IADD R2, R9, 0x1, R2 ;  /* 0x0000000109027824 */ /* 0x000fca00078e0202 */
[----:B------:R-:W-:-:S05]  /*2460*/  SEL R2, R2, 0x1f, P0 ;  /* 0x0000001f02027807 */ /* 0x000fca0000000000 */
[----:B------:R1:W2:Y:S01]  /*2470*/  SHFL.DOWN PT, R4, R7, 0x1, R2 ;  /* 0x0820000007047989 */ /* 0x0002a200000e0002 */
[C---:B0-----:R-:W-:Y:S01]  /*2480*/  VIADD R3, R13.reuse, 0x2 ;  /* 0x000000020d037836 */ /* 0x041fe20000000000 */
[CC--:B------:R-:W-:Y:S01]  /*2490*/  ISETP.GE.AND P0, PT, R13.reuse, R2.reuse, PT ;  /* 0x000000020d00720c */ /* 0x0c0fe20003f06270 */
[C---:B------:R-:W-:Y:S01]  /*24a0*/  VIADD R11, R13.reuse, 0x8 ;  /* 0x000000080d0b7836 */ /* 0x040fe20000000000 */
[C---:B------:R-:W-:Y:S01]  /*24b0*/  ISETP.NE.AND P1, PT, R13.reuse, RZ, PT ;  /* 0x000000ff0d00720c */ /* 0x040fe20003f25270 */
[----:B------:R-:W-:Y:S01]  /*24c0*/  VIADD R5, R13, 0x4 ;  /* 0x000000040d057836 */ /* 0x000fe20000000000 */
[-C--:B------:R-:W-:Y:S02]  /*24d0*/  ISETP.GT.AND P5, PT, R3, R2.reuse, PT ;  /* 0x000000020300720c */ /* 0x080fe40003fa4270 */
[----:B------:R-:W-:Y:S02]  /*24e0*/  LOP3.LUT R3, R8, 0xff, RZ, 0xc0, !PT ;  /* 0x000000ff08037812 */ /* 0x000fe400078ec0ff */
[----:B------:R-:W-:-:S02]  /*24f0*/  ISETP.GT.AND P2, PT, R11, R2, PT ;  /* 0x000000020b00720c */ /* 0x000fc40003f44270 */
[----:B------:R1:W0:Y:S01]  /*2500*/  SHFL.DOWN PT, R11, R6, 0x1, R2 ;  /* 0x08200000060b7989 */ /* 0x00022200000e0002 */
[----:B------:R-:W-:Y:S01]  /*2510*/  ISETP.GT.AND P3, PT, R5, R2, PT ;  /* 0x000000020500720c */ /* 0x000fe20003f64270 */
[----:B------:R-:W-:Y:S02]  /*2520*/  VIADD R5, R13, 0x10 ;  /* 0x000000100d057836 */ /* 0x000fe40000000000 */
[----:B------:R1:W3:Y:S01]  /*2530*/  SHFL.DOWN PT, R3, R3, 0x1, R2 ;  /* 0x0820000003037989 */ /* 0x0002e200000e0002 */
[----:B--2---:R-:W-:Y:S09]  /*2540*/  @P0 BRA `(.L_x_891) ;  /* 0x0000000000380947 */ /* 0x004ff20003800000 */
[----:B---3--:R-:W-:Y:S01]  /*2550*/  LOP3.LUT P0, RZ, R3, 0xff, RZ, 0xc0, !PT ;  /* 0x000000ff03ff7812 */ /* 0x008fe2000780c0ff */
[----:B------:R-:W-:Y:S01]  /*2560*/  IMAD.MOV.U32 R13, RZ, RZ, 0x1 ;  /* 0x00000001ff0d7424 */ /* 0x000fe200078e00ff */
[----:B------:R-:W-:-:S04]  /*2570*/  LOP3.LUT P4, R12, R8, 0xff, RZ, 0xc0, !PT ;  /* 0x000000ff080c7812 */ /* 0x000fc8000788c0ff */
[----:B------:R-:W-:-:S13]  /*2580*/  PLOP3.LUT P0, PT, P4, P0, PT, 0x2f, 0xf2 ;  /* 0x0000000000f2781c */ /* 0x000fda0002700577 */
[----:B0-----:R-:W-:Y:S02]  /*2590*/  @!P0 ISETP.LT.U32.AND P4, PT, R11, R6, PT ;  /* 0x000000060b00820c */ /* 0x001fe40003f81070 */
[----:B------:R-:W-:Y:S02]  /*25a0*/  @P0 ISETP.NE.AND P6, PT, R12, RZ, PT ;  /* 0x000000ff0c00020c */ /* 0x000fe40003fc5270 */
[----:B------:R-:W-:Y:S02]  /*25b0*/  @!P0 PRMT R8, R13, 0x7610, R8 ;  /* 0x000076100d088816 */ /* 0x000fe40000000008 */
[----:B------:R-:W-:Y:S02]  /*25c0*/  @!P0 ISETP.LT.AND.EX P4, PT, R4, R7, PT, P4 ;  /* 0x000000070400820c */ /* 0x000fe40003f81340 */
[----:B------:R-:W-:Y:S02]  /*25d0*/  @P0 SEL R3, R3, R8, !P6 ;  /* 0x0000000803030207 */ /* 0x000fe40007000000 */
[----:B-1----:R-:W-:-:S02]  /*25e0*/  @!P0 SEL R6, R11, R6, P4 ;  /* 0x000000060b068207 */ /* 0x002fc40002000000 */
[C---:B------:R-:W-:Y:S02]  /*25f0*/  @!P0 SEL R7, R4.reuse, R7, P4 ;  /* 0x0000000704078207 */ /* 0x040fe40002000000 */
[----:B------:R-:W-:Y:S02]  /*2600*/  @P0 PRMT R8, R3, 0x7610, R8 ;  /* 0x0000761003080816 */ /* 0x000fe40000000008 */
[----:B------:R-:W-:Y:S02]  /*2610*/  @P0 SEL R6, R11, R6, !P6 ;  /* 0x000000060b060207 */ /* 0x000fe40007000000 */
[----:B------:R-:W-:-:S07]  /*2620*/  @P0 SEL R7, R4, R7, !P6 ;  /* 0x0000000704070207 */ /* 0x000fce0007000000 */
.L_x_891:
[----:B------:R-:W-:Y:S05]  /*2630*/  BSYNC.RECONVERGENT B1 ;  /* 0x0000000000017941 */ /* 0x000fea0003800200 */
.L_x_890:
[----:B---3--:R-:W-:Y:S01]  /*2640*/  LOP3.LUT R3, R8, 0xff, RZ, 0xc0, !PT ;  /* 0x000000ff08037812 */ /* 0x008fe200078ec0ff */
[----:B------:R2:W3:Y:S01]  /*2650*/  SHFL.DOWN PT, R4, R7, 0x2, R2 ;  /* 0x0840000007047989 */ /* 0x0004e200000e0002 */
[----:B------:R-:W-:Y:S01]  /*2660*/  ISETP.GT.AND P4, PT, R5, R2, PT ;  /* 0x000000020500720c */ /* 0x000fe20003f84270 */
[----:B------:R-:W-:Y:S02]  /*2670*/  BSSY.RECONVERGENT B1, `(.L_x_892) ;  /* 0x0000012000017945 */ /* 0x000fe40003800200 */
[----:B------:R2:W4:Y:S04]  /*2680*/  SHFL.DOWN PT, R5, R6, 0x2, R2 ;  /* 0x0840000006057989 */ /* 0x00052800000e0002 */
[----:B------:R2:W0:Y:S01]  /*2690*/  SHFL.DOWN PT, R3, R3, 0x2, R2 ;  /* 0x0840000003037989 */ /* 0x00042200000e0002 */
        /* <DEDUP_REMOVED lines=8> */
[----:B---3--:R-:W-:Y:S02]  /*2720*/  @!P0 ISETP.LT.AND.EX P5, PT, R4, R7, PT, P5 ;  /* 0x000000070400820c */ /* 0x008fe40003fa1350 */
[----:B------:R-:W-:Y:S02]  /*2730*/  @P0 SEL R3, R3, R8, !P6 ;  /* 0x0000000803030207 */ /* 0x000fe40007000000 */
[----:B-12---:R-:W-:-:S02]  /*2740*/  @!P0 SEL R6, R5, R6, P5 ;  /* 0x0000000605068207 */ /* 0x006fc40002800000 */
[C---:B------:R-:W-:Y:S02]  /*2750*/  @!P0 SEL R7, R4.reuse, R7, P5 ;  /* 0x0000000704078207 */ /* 0x040fe40002800000 */
[----:B------:R-:W-:Y:S02]  /*2760*/  @P0 PRMT R8, R3, 0x7610, R8 ;  /* 0x0000761003080816 */ /* 0x000fe40000000008 */
[----:B------:R-:W-:Y:S02]  /*2770*/  @P0 SEL R6, R5, R6, !P6 ;  /* 0x0000000605060207 */ /* 0x000fe40007000000 */
[----:B------:R-:W-:-:S07]  /*2780*/  @P0 SEL R7, R4, R7, !P6 ;  /* 0x0000000704070207 */ /* 0x000fce0007000000 */
.L_x_893:
[----:B------:R-:W-:Y:S05]  /*2790*/  BSYNC.RECONVERGENT B1 ;  /* 0x0000000000017941 */ /* 0x000fea0003800200 */
.L_x_892:
[----:B0-----:R-:W-:Y:S01]  /*27a0*/  LOP3.LUT R3, R8, 0xff, RZ, 0xc0, !PT ;  /* 0x000000ff08037812 */ /* 0x001fe200078ec0ff */
[----:B----4-:R0:W4:Y:S01]  /*27b0*/  SHFL.DOWN PT, R5, R6, 0x4, R2 ;  /* 0x0880000006057989 */ /* 0x01012200000e0002 */
[----:B------:R-:W-:Y:S03]  /*27c0*/  BSSY.RECONVERGENT B1, `(.L_x_894) ;  /* 0x0000012000017945 */ /* 0x000fe60003800200 */
[----:B---3--:R0:W3:Y:S04]  /*27d0*/  SHFL.DOWN PT, R4, R7, 0x4, R2 ;  /* 0x0880000007047989 */ /* 0x0080e800000e0002 */
        /* <DEDUP_REMOVED lines=16> */
.L_x_895:
[----:B------:R-:W-:Y:S05]  /*28e0*/  BSYNC.RECONVERGENT B1 ;  /* 0x0000000000017941 */ /* 0x000fea0003800200 */
.L_x_894:
        /* <DEDUP_REMOVED lines=20> */
.L_x_897:
[----:B------:R-:W-:Y:S05]  /*2a30*/  BSYNC.RECONVERGENT B1 ;  /* 0x0000000000017941 */ /* 0x000fea0003800200 */
.L_x_896:
        /* <DEDUP_REMOVED lines=8> */
[----:B-12---:R-:W-:-:S04]  /*2ac0*/  LOP3.LUT P2, R2, R8, 0xff, RZ, 0xc0, !PT ;  /* 0x000000ff08027812 */ /* 0x006fc8000784c0ff */
[----:B------:R-:W-:-:S13]  /*2ad0*/  PLOP3.LUT P0, PT, P2, P0, PT, 0x2f, 0xf2 ;  /* 0x0000000000f2781c */ /* 0x000fda0001700577 */
[----:B----4-:R-:W-:Y:S02]  /*2ae0*/  @!P0 ISETP.LT.U32.AND P2, PT, R5, R6, PT ;  /* 0x000000060500820c */ /* 0x010fe40003f41070 */
[----:B------:R-:W-:Y:S02]  /*2af0*/  @P0 ISETP.NE.AND P3, PT, R2, RZ, PT ;  /* 0x000000ff0200020c */ /* 0x000fe40003f65270 */
[----:B------:R-:W-:Y:S02]  /*2b00*/  @!P0 PRMT R8, R11, 0x7610, R8 ;  /* 0x000076100b088816 */ /* 0x000fe40000000008 */
[----:B---3--:R-:W-:Y:S02]  /*2b10*/  @!P0 ISETP.LT.AND.EX P2, PT, R4, R7, PT, P2 ;  /* 0x000000070400820c */ /* 0x008fe40003f41320 */
[----:B------:R-:W-:Y:S02]  /*2b20*/  @P0 SEL R2, R3, R8, !P3 ;  /* 0x0000000803020207 */ /* 0x000fe40005800000 */
[----:B------:R-:W-:-:S02]  /*2b30*/  @!P0 SEL R6, R5, R6, P2 ;  /* 0x0000000605068207 */ /* 0x000fc40001000000 */
[----:B------:R-:W-:Y:S02]  /*2b40*/  @!P0 SEL R7, R4, R7, P2 ;  /* 0x0000000704078207 */ /* 0x000fe40001000000 */
[----:B------:R-:W-:Y:S02]  /*2b50*/  @P0 PRMT R8, R2, 0x7610, R8 ;  /* 0x0000761002080816 */ /* 0x000fe40000000008 */
[----:B------:R-:W-:Y:S02]  /*2b60*/  @P0 SEL R6, R5, R6, !P3 ;  /* 0x0000000605060207 */ /* 0x000fe40005800000 */
[----:B------:R-:W-:-:S07]  /*2b70*/  @P0 SEL R7, R4, R7, !P3 ;  /* 0x0000000704070207 */ /* 0x000fce0005800000 */
.L_x_899:
[----:B------:R-:W-:Y:S05]  /*2b80*/  BSYNC.RECONVERGENT B1 ;  /* 0x0000000000017941 */ /* 0x000fea0003800200 */
.L_x_898:
[----:B------:R-:W-:Y:S04]  /*2b90*/  BSSY.RECONVERGENT B1, `(.L_x_900) ;  /* 0x000000a000017945 */ /* 0x000fe80003800200 */
[----:B------:R-:W-:Y:S05]  /*2ba0*/  @P1 BRA `(.L_x_901) ;  /* 0x0000000000201947 */ /* 0x000fea0003800000 */
[----:B---3--:R-:W3:Y:S01]  /*2bb0*/  S2R R4, SR_CgaCtaId ;  /* 0x0000000000047919 */ /* 0x008ee20000008800 */
[----:B0-----:R-:W-:Y:S02]  /*2bc0*/  MOV R3, 0x400 ;  /* 0x0000040000037802 */ /* 0x001fe40000000f00 */
[----:B-12---:R-:W-:-:S04]  /*2bd0*/  SHF.R.U32.HI R2, RZ, 0x1, R10 ;  /* 0x00000001ff027819 */ /* 0x006fc8000001160a */
[----:B------:R-:W-:Y:S02]  /*2be0*/  LOP3.LUT R2, R2, 0x1f0, RZ, 0xc0, !PT ;  /* 0x000001f002027812 */ /* 0x000fe400078ec0ff */
[----:B---3--:R-:W-:-:S05]  /*2bf0*/  LEA R3, R4, R3, 0x18 ;  /* 0x0000000304037211 */ /* 0x008fca00078ec0ff */
[----:B------:R-:W-:-:S05]  /*2c00*/  IMAD.IADD R3, R2, 0x1, R3 ;  /* 0x0000000102037824 */ /* 0x000fca00078e0203 */
[----:B------:R0:W-:Y:S04]  /*2c10*/  STS.64 [R3+0x10], R6 ;  /* 0x0000100603007388 */ /* 0x0001e80000000a00 */
[----:B------:R0:W-:Y:S02]  /*2c20*/  STS.U8 [R3+0x8], R8 ;  /* 0x0000080803007388 */ /* 0x0001e40000000000 */
.L_x_901:
[----:B------:R-:W-:Y:S05]  /*2c30*/  BSYNC.RECONVERGENT B1 ;  /* 0x0000000000017941 */ /* 0x000fea0003800200 */
.L_x_900:
[----:B------:R-:W-:Y:S01]  /*2c40*/  BAR.SYNC.DEFER_BLOCKING 0x0 ;  /* 0x0000000000007b1d */ /* 0x000fe20000010000 */
[----:B------:R-:W-:-:S13]  /*2c50*/  ISETP.NE.AND P1, PT, R10, RZ, PT ;  /* 0x000000ff0a00720c */ /* 0x000fda0003f25270 */
[----:B------:R-:W-:Y:S05]  /*2c60*/  @P1 BRA `(.L_x_889) ;  /* 0x0000003000481947 */ /* 0x000fea0003800000 */
[C---:B------:R-:W-:Y:S02]  /*2c70*/  ISETP.GE.AND P0, PT, R9.reuse, 0x21, PT ;  /* 0x000000210900780c */ /* 0x040fe40003f06270 */
[C---:B------:R-:W-:Y:S02]  /*2c80*/  ISETP.GE.AND P2, PT, R9.reuse, 0x41, PT ;  /* 0x000000410900780c */ /* 0x040fe40003f46270 */
[C---:B------:R-:W-:Y:S02]  /*2c90*/  ISETP.GE.AND P3, PT, R9.reuse, 0x61, PT ;  /* 0x000000610900780c */ /* 0x040fe40003f66270 */
[----:B------:R-:W-:-:S07]  /*2ca0*/  ISETP.GE.AND P4, PT, R9, 0x81, PT ;  /* 0x000000810900780c */ /* 0x000fce0003f86270 */
[----:B------:R-:W-:Y:S06]  /*2cb0*/  @!P0 BRA `(.L_x_902) ;  /* 0x00000000003c8947 */ /* 0x000fec0003800000 */
[----:B------:R-:W5:Y:S01]  /*2cc0*/  S2UR UR5, SR_CgaCtaId ;  /* 0x00000000000579c3 */ /* 0x000f620000008800 */
[----:B------:R-:W-:Y:S01]  /*2cd0*/  UMOV UR4, 0x400 ;  /* 0x0000040000047882 */ /* 0x000fe20000000000 */
[----:B------:R-:W-:Y:S01]  /*2ce0*/  LOP3.LUT P5, RZ, R8, 0xff, RZ, 0xc0, !PT ;  /* 0x000000ff08ff7812 */ /* 0x000fe200078ac0ff */
[----:B-----5:R-:W-:-:S09]  /*2cf0*/  ULEA UR4, UR5, UR4, 0x18 ;  /* 0x0000000405047291 */ /* 0x020fd2000f8ec0ff */
[----:B---3--:R-:W3:Y:S04]  /*2d00*/  LDS.U8 R4, [UR4+0x18] ;  /* 0x00001804ff047984 */ /* 0x008ee80008000000 */
[----:B012---:R-:W0:Y:S01]  /*2d10*/  LDS.64 R2, [UR4+0x20] ;  /* 0x00002004ff027984 */ /* 0x007e220008000a00 */
[----:B---3--:R-:W-:Y:S02]  /*2d20*/  ISETP.NE.AND P6, PT, R4, RZ, PT ;  /* 0x000000ff0400720c */ /* 0x008fe40003fc5270 */
[----:B0-----:R-:W-:Y:S02]  /*2d30*/  ISETP.LT.U32.AND P0, PT, R2, R6, PT ;  /* 0x000000060200720c */ /* 0x001fe40003f01070 */
[----:B------:R-:W-:Y:S02]  /*2d40*/  @P5 SEL R4, R8, 0x1, !P6 ;  /* 0x0000000108045807 */ /* 0x000fe40007000000 */
[----:B------:R-:W-:-:S02]  /*2d50*/  ISETP.LT.AND.EX P0, PT, R3, R7, PT, P0 ;  /* 0x000000070300720c */ /* 0x000fc40003f01300 */
[----:B------:R-:W-:-:S05]  /*2d60*/  PRMT R8, R4, 0x7610, R8 ;  /* 0x0000761004087816 */ /* 0x000fca0000000008 */
[C---:B------:R-:W-:Y:S02]  /*2d70*/  @P6 SEL R6, R2.reuse, R6, P0 ;  /* 0x0000000602066207 */ /* 0x040fe40000000000 */
[C---:B------:R-:W-:Y:S02]  /*2d80*/  @P6 SEL R7, R3.reuse, R7, P0 ;  /* 0x0000000703076207 */ /* 0x040fe40000000000 */
[----:B------:R-:W-:Y:S02]  /*2d90*/  SEL R6, R2, R6, !P5 ;  /* 0x0000000602067207 */ /* 0x000fe40006800000 */
[----:B------:R-:W-:-:S07]  /*2da0*/  SEL R7, R3, R7, !P5 ;  /* 0x0000000703077207 */ /* 0x000fce0006800000 */
.L_x_902:
[----:B------:R-:W-:Y:S01]  /*2db0*/  ISETP.GE.AND P5, PT, R9, 0xa1, PT ;  /* 0x000000a10900780c */ /* 0x000fe20003fa6270 */
[----:B------:R-:W-:-:S12]  /*2dc0*/  @!P2 BRA `(.L_x_903) ;  /* 0x00000000003ca947 */ /* 0x000fd80003800000 */
        /* <DEDUP_REMOVED lines=15> */
.L_x_903:
        /* <DEDUP_REMOVED lines=17> */
.L_x_904:
        /* <DEDUP_REMOVED lines=17> */
.L_x_905:
[----:B------:R-:W-:Y:S05]  /*30e0*/  @!P5 BRA `(.L_x_906) ;  /* 0x00000000003cd947 */ /* 0x000fea0003800000 */
        /* <DEDUP_REMOVED lines=15> */
.L_x_906:
        /* <DEDUP_REMOVED lines=16> */
.L_x_907:
        /* <DEDUP_REMOVED lines=15> */
[----:B------:R-:W-:Y:S01]  /*33d0*/  SEL R7, R3, R7, !P3 ;  /* 0x0000000703077207 */ /* 0x000fe20005800000 */
[----:B------:R-:W-:Y:S06]  /*33e0*/  BRA `(.L_x_889) ;  /* 0x0000002800687947 */ /* 0x000fec0003800000 */
.L_x_865:
[----:B------:R-:W0:Y:S01]  /*33f0*/  S2R R4, SR_TID.X ;  /* 0x0000000000047919 */ /* 0x000e220000002100 */
[----:B------:R-:W1:Y:S01]  /*3400*/  LDCU.128 UR8, c[0x0][0x380] ;  /* 0x00007000ff0877ac */ /* 0x000e620008000c00 */
[----:B------:R-:W2:Y:S01]  /*3410*/  LDCU.64 UR6, c[0x0][0x3a0] ;  /* 0x00007400ff0677ac */ /* 0x000ea20008000a00 */
[----:B0-----:R-:W-:-:S05]  /*3420*/  IADD3 R5, P0, PT, R11, R4, RZ ;  /* 0x000000040b057210 */ /* 0x001fca0007f1e0ff */
[----:B------:R-:W-:Y:S02]  /*3430*/  IMAD.SHL.U32 R6, R5, 0x4, RZ ;  /* 0x0000000405067824 */ /* 0x000fe400078e00ff */
[----:B------:R-:W-:-:S03]  /*3440*/  IMAD.X R8, RZ, RZ, RZ, P0 ;  /* 0x000000ffff087224 */ /* 0x000fc600000e06ff */
[C---:B-1----:R-:W-:Y:S02]  /*3450*/  IADD3 R12, P0, PT, R6.reuse, UR8, RZ ;  /* 0x00000008060c7c10 */ /* 0x042fe4000ff1e0ff */
[----:B------:R-:W-:Y:S02]  /*3460*/  SHF.L.U64.HI R5, R5, 0x2, R8 ;  /* 0x0000000205057819 */ /* 0x000fe40000010208 */
[----:B------:R-:W-:Y:S02]  /*3470*/  IADD3 R6, P1, PT, R6, UR10, RZ ;  /* 0x0000000a06067c10 */ /* 0x000fe4000ff3e0ff */
[C---:B------:R-:W-:Y:S02]  /*3480*/  IADD3.X R13, PT, PT, R5.reuse, UR9, RZ, P0, !PT ;  /* 0x00000009050d7c10 */ /* 0x040fe400087fe4ff */
[----:B------:R-:W-:-:S03]  /*3490*/  IADD3.X R7, PT, PT, R5, UR11, RZ, P1, !PT ;  /* 0x0000000b05077c10 */ /* 0x000fc60008ffe4ff */
[----:B------:R-:W3:Y:S04]  /*34a0*/  LDG.E R9, desc[UR12][R12.64] ;  /* 0x0000000c0c097981 */ /* 0x000ee8000c1e1900 */
[----:B------:R-:W3:Y:S04]  /*34b0*/  LDG.E R14, desc[UR12][R6.64] ;  /* 0x0000000c060e7981 */ /* 0x000ee8000c1e1900 */
[----:B------:R-:W4:Y:S04]  /*34c0*/  LDG.E R8, desc[UR12][R12.64+0x800] ;  /* 0x0008000c0c087981 */ /* 0x000f28000c1e1900 */
[----:B------:R-:W4:Y:S04]  /*34d0*/  LDG.E R5, desc[UR12][R6.64+0x800] ;  /* 0x0008000c06057981 */ /* 0x000f28000c1e1900 */
[----:B------:R-:W5:Y:S04]  /*34e0*/  LDG.E R15, desc[UR12][R12.64+0x400] ;  /* 0x0004000c0c0f7981 */ /* 0x000f68000c1e1900 */
[----:B------:R-:W5:Y:S04]  /*34f0*/  LDG.E R16, desc[UR12][R6.64+0x400] ;  /* 0x0004000c06107981 */ /* 0x000f68000c1e1900 */
[----:B------:R0:W5:Y:S04]  /*3500*/  LDG.E R10, desc[UR12][R12.64+0xc00] ;  /* 0x000c000c0c0a7981 */ /* 0x000168000c1e1900 */
[----:B------:R1:W5:Y:S01]  /*3510*/  LDG.E R17, desc[UR12][R6.64+0xc00] ;  /* 0x000c000c06117981 */ /* 0x000362000c1e1900 */
[----:B--2---:R-:W-:-:S02]  /*3520*/  IADD3 R23, P1, PT, R11, UR6, RZ ;  /* 0x000000060b177c10 */ /* 0x004fc4000ff3e0ff */
[----:B---3--:R-:W-:Y:S01]  /*3530*/  ISETP.NE.AND P0, PT, R9, R14, PT ;  /* 0x0000000e0900720c */ /* 0x008fe20003f05270 */
[C---:B------:R-:W-:Y:S02]  /*3540*/  VIADD R9, R4.reuse, 0x100 ;  /* 0x0000010004097836 */ /* 0x040fe40000000000 */
[----:B------:R-:W-:-:S03]  /*3550*/  VIADD R14, R4, 0x200 ;  /* 0x00000200040e7836 */ /* 0x000fc60000000000 */
[----:B------:R-:W-:Y:S01]  /*3560*/  SEL R18, R4, R9, P0 ;  /* 0x0000000904127207 */ /* 0x000fe20000000000 */
[----:B------:R-:W-:Y:S01]  /*3570*/  IMAD.U32 R9, RZ, RZ, UR7 ;  /* 0x00000007ff097e24 */ /* 0x000fe2000f8e00ff */
[-C--:B------:R-:W-:Y:S02]  /*3580*/  IADD3 R19, P3, PT, R14, R23.reuse, RZ ;  /* 0x000000170e137210 */ /* 0x080fe40007f7e0ff */
[----:B------:R-:W-:Y:S01]  /*3590*/  IADD3 R14, P4, PT, R18, R23, RZ ;  /* 0x00000017120e7210 */ /* 0x000fe20007f9e0ff */
[----:B0-----:R-:W-:Y:S01]  /*35a0*/  IMAD.X R13, RZ, RZ, R9, P1 ;  /* 0x000000ffff0d7224 */ /* 0x001fe200008e0609 */
[----:B----4-:R-:W-:Y:S02]  /*35b0*/  ISETP.NE.AND P2, PT, R8, R5, PT ;  /* 0x000000050800720c */ /* 0x010fe40003f45270 */
[----:B------:R-:W-:Y:S01]  /*35c0*/  ISETP.LT.U32.AND P1, PT, R19, R14, PT ;  /* 0x0000000e1300720c */ /* 0x000fe20003f21070 */
[--C-:B------:R-:W-:Y:S01]  /*35d0*/  IMAD.X R12, RZ, RZ, R13.reuse, P3 ;  /* 0x000000ffff0c7224 */ /* 0x100fe200018e060d */
[----:B-----5:R-:W-:Y:S01]  /*35e0*/  ISETP.NE.OR P0, PT, R15, R16, P0 ;  /* 0x000000100f00720c */ /* 0x020fe20000705670 */
[----:B-1----:R-:W-:Y:S01]  /*35f0*/  IMAD.X R7, RZ, RZ, R13, P4 ;  /* 0x000000ffff077224 */ /* 0x002fe200020e060d */
[----:B------:R-:W-:-:S04]  /*3600*/  IADD3 R13, P4, PT, R19, 0x100, RZ ;  /* 0x00000100130d7810 */ /* 0x000fc80007f9e0ff */
[----:B------:R-:W-:Y:S02]  /*3610*/  ISETP.LT.AND.EX P1, PT, R12, R7, PT, P1 ;  /* 0x000000070c00720c */ /* 0x000fe40003f21310 */
[----:B------:R-:W-:Y:S02]  /*3620*/  ISETP.NE.AND P3, PT, R10, R17, PT ;  /* 0x000000110a00720c */ /* 0x000fe40003f65270 */
[----:B------:R-:W-:Y:S02]  /*3630*/  @P2 SEL R14, R19, R14, P1 ;  /* 0x0000000e130e2207 */ /* 0x000fe40000800000 */
[----:B------:R-:W-:Y:S02]  /*3640*/  @P2 SEL R7, R12, R7, P1 ;  /* 0x000000070c072207 */ /* 0x000fe40000800000 */
[----:B------:R-:W-:Y:S02]  /*3650*/  ISETP.GE.U32.AND P1, PT, R21, UR5, PT ;  /* 0x0000000515007c0c */ /* 0x000fe4000bf26070 */
[----:B------:R-:W-:-:S02]  /*3660*/  SEL R6, R14, R19, P0 ;  /* 0x000000130e067207 */ /* 0x000fc40000000000 */
[----:B------:R-:W-:Y:S02]  /*3670*/  ISETP.GE.U32.AND.EX P1, PT, R20, UR4, PT, P1 ;  /* 0x0000000414007c0c */ /* 0x000fe4000bf26110 */
[----:B------:R-:W-:Y:S01]  /*3680*/  SEL R7, R7, R12, P0 ;  /* 0x0000000c07077207 */ /* 0x000fe20000000000 */
[----:B------:R-:W-:Y:S01]  /*3690*/  IMAD.X R12, RZ, RZ, R12, P4 ;  /* 0x000000ffff0c7224 */ /* 0x000fe200020e060c */
[----:B------:R-:W-:Y:S02]  /*36a0*/  ISETP.LT.U32.AND P2, PT, R13, R6, PT ;  /* 0x000000060d00720c */ /* 0x000fe40003f41070 */
[----:B------:R-:W-:Y:S02]  /*36b0*/  ISETP.NE.OR P0, PT, R8, R5, P0 ;  /* 0x000000050800720c */ /* 0x000fe40000705670 */
[----:B------:R-:W-:Y:S02]  /*36c0*/  ISETP.LT.AND.EX P2, PT, R12, R7, PT, P2 ;  /* 0x000000070c00720c */ /* 0x000fe40003f41320 */
[----:B------:R-:W-:-:S02]  /*36d0*/  ISETP.NE.OR P4, PT, R10, R17, P0 ;  /* 0x000000110a00720c */ /* 0x000fc40000785670 */
[----:B------:R-:W-:Y:S02]  /*36e0*/  @P3 SEL R6, R13, R6, P2 ;  /* 0x000000060d063207 */ /* 0x000fe40001000000 */
[----:B------:R-:W-:Y:S02]  /*36f0*/  @P3 SEL R7, R12, R7, P2 ;  /* 0x000000070c073207 */ /* 0x000fe40001000000 */
[----:B------:R-:W-:Y:S02]  /*3700*/  SEL R8, RZ, 0x1, !P4 ;  /* 0x00000001ff087807 */ /* 0x000fe40006000000 */
[----:B------:R-:W-:Y:S02]  /*3710*/  SEL R6, R6, R13, P0 ;  /* 0x0000000d06067207 */ /* 0x000fe40000000000 */
[----:B------:R-:W-:Y:S01]  /*3720*/  SEL R7, R7, R12, P0 ;  /* 0x0000000c07077207 */ /* 0x000fe20000000000 */
[----:B------:R-:W-:Y:S06]  /*3730*/  @!P1 BRA `(.L_x_908) ;  /* 0x0000001800549947 */ /* 0x000fec0003800000 */
[----:B------:R-:W-:Y:S02]  /*3740*/  IADD3 R10, P1, PT, R11, UR5, RZ ;  /* 0x000000050b0a7c10 */ /* 0x000fe4000ff3e0ff */
[----:B------:R-:W-:Y:S02]  /*3750*/  IADD3 R13, P2, PT, R2, -0x400, RZ ;  /* 0xfffffc00020d7810 */ /* 0x000fe40007f5e0ff */
[----:B------:R-:W-:Y:S01]  /*3760*/  LOP3.LUT R5, RZ, R4, RZ, 0x33, !PT ;  /* 0x00000004ff057212 */ /* 0x000fe200078e33ff */
[----:B------:R-:W-:Y:S01]  /*3770*/  IMAD.X R12, RZ, RZ, UR4, P1 ;  /* 0x00000004ff0c7e24 */ /* 0x000fe200088e06ff */
[----:B------:R-:W-:Y:S01]  /*3780*/  ISETP.GT.U32.AND P0, PT, R10, R13, PT ;  /* 0x0000000d0a00720c */ /* 0x000fe20003f04070 */
[----:B------:R-:W-:Y:S01]  /*3790*/  UMOV UR4, URZ ;  /* 0x000000ff00047c82 */ /* 0x000fe20008000000 */
[----:B------:R-:W-:Y:S02]  /*37a0*/  IADD3.X R17, PT, PT, R3, -0x1, RZ, P2, !PT ;  /* 0xffffffff03117810 */ /* 0x000fe400017fe4ff */
[----:B------:R-:W-:-:S02]  /*37b0*/  IADD3 R16, PT, PT, R2, -UR5, R5 ;  /* 0x8000000502107c10 */ /* 0x000fc4000fffe005 */
[----:B------:R-:W-:-:S03]  /*37c0*/  ISETP.GT.U32.AND.EX P0, PT, R12, R17, PT, P0 ;  /* 0x000000110c00720c */ /* 0x000fc60003f04100 */
[----:B------:R-:W-:-:S10]  /*37d0*/  IMAD.IADD R16, R16, 0x1, -R11 ;  /* 0x0000000110107824 */ /* 0x000fd400078e0a0b */
[----:B------:R-:W-:Y:S05]  /*37e0*/  @P0 BRA `(.L_x_909) ;  /* 0x0000000400540947 */ /* 0x000fea0003800000 */
[----:B------:R-:W0:Y:S01]  /*37f0*/  LDC.64 R2, c[0x0][0x3d8] ;  /* 0x0000f600ff027b82 */ /* 0x000e220000000a00 */
[----:B------:R-:W1:Y:S01]  /*3800*/  LDCU.64 UR6, c[0x0][0x3a0] ;  /* 0x00007400ff0677ac */ /* 0x000e620008000a00 */
[----:B------:R-:W2:Y:S01]  /*3810*/  LDCU.128 UR8, c[0x0][0x380] ;  /* 0x00007000ff0877ac */ /* 0x000ea20008000c00 */
[----:B------:R-:W-:Y:S01]  /*3820*/  NOP ;  /* 0x0000000000007918 */ /* 0x000fe20000000000 */
.L_x_910:
[----:B------:R-:W3:Y:S02]  /*3830*/  S2R R21, SR_TID.X ;  /* 0x0000000000157919 */ /* 0x000ee40000002100 */
[----:B---3--:R-:W-:-:S05]  /*3840*/  IADD3 R21, P0, PT, R21, R10, RZ ;  /* 0x0000000a15157210 */ /* 0x008fca0007f1e0ff */
[----:B------:R-:W-:Y:S02]  /*3850*/  IMAD.X R24, RZ, RZ, R12, P0 ;  /* 0x000000ffff187224 */ /* 0x000fe400000e060c */
[----:B------:R-:W-:-:S03]  /*3860*/  IMAD.SHL.U32 R4, R21, 0x4, RZ ;  /* 0x0000000415047824 */ /* 0x000fc600078e00ff */
[----:B------:R-:W-:Y:S02]  /*3870*/  SHF.L.U64.HI R5, R21, 0x2, R24 ;  /* 0x0000000215057819 */ /* 0x000fe40000010218 */
[C---:B--2---:R-:W-:Y:S02]  /*3880*/  IADD3 R14, P0, PT, R4.reuse, UR8, RZ ;  /* 0x00000008040e7c10 */ /* 0x044fe4000ff1e0ff */
        /* <DEDUP_REMOVED lines=9> */
[----:B------:R5:W4:Y:S04]  /*3920*/  LDG.E R11, desc[UR12][R14.64+0xc00] ;  /* 0x000c000c0e0b7981 */ /* 0x000b28000c1e1900 */
[----:B------:R0:W4:Y:S01]  /*3930*/  LDG.E R18, desc[UR12][R4.64+0xc00] ;  /* 0x000c000c04127981 */ /* 0x000122000c1e1900 */
[----:B-1----:R-:W-:Y:S01]  /*3940*/  IADD3 R21, P0, PT, R21, UR6, RZ ;  /* 0x0000000615157c10 */ /* 0x002fe2000ff1e0ff */
[----:B------:R-:W-:Y:S01]  /*3950*/  IMAD.MOV.U32 R25, RZ, RZ, R7 ;  /* 0x000000ffff197224 */ /* 0x000fe200078e0007 */
[----:B------:R-:W-:Y:S01]  /*3960*/  LOP3.LUT P4, RZ, R8, 0xff, RZ, 0xc0, !PT ;  /* 0x000000ff08ff7812 */ /* 0x000fe2000788c0ff */
[----:B------:R-:W-:Y:S01]  /*3970*/  USHF.R.S32.HI UR14, URZ, 0x1f, UR5 ;  /* 0x0000001fff0e7899 */ /* 0x000fe20008011405 */
[----:B-----5:R-:W-:-:S02]  /*3980*/  IADD3 R15, P5, PT, R21, 0x100, RZ ;  /* 0x00000100150f7810 */ /* 0x020fc40007fbe0ff */
[----:B--2---:R-:W-:Y:S01]  /*3990*/  ISETP.NE.AND P2, PT, R9, R26, PT ;  /* 0x0000001a0900720c */ /* 0x004fe20003f45270 */
[----:B------:R-:W-:Y:S02]  /*39a0*/  IMAD.U32 R9, RZ, RZ, UR7 ;  /* 0x00000007ff097e24 */ /* 0x000fe4000f8e00ff */
[----:B------:R-:W-:Y:S01]  /*39b0*/  IMAD.MOV.U32 R26, RZ, RZ, R6 ;  /* 0x000000ffff1a7224 */ /* 0x000fe200078e0006 */
[----:B------:R-:W-:Y:S01]  /*39c0*/  SEL R7, RZ, 0x1, !P2 ;  /* 0x00000001ff077807 */ /* 0x000fe20005000000 */
[----:B------:R-:W-:-:S04]  /*39d0*/  IMAD.X R6, R24, 0x1, R9, P0 ;  /* 0x0000000118067824 */ /* 0x000fc800000e0609 */
[----:B------:R-:W-:Y:S02]  /*39e0*/  @P4 SEL R7, R8, 0x1, !P2 ;  /* 0x0000000108074807 */ /* 0x000fe40005000000 */
[----:B------:R-:W-:Y:S01]  /*39f0*/  ISETP.LT.U32.AND P0, PT, R21, R26, PT ;  /* 0x0000001a1500720c */ /* 0x000fe20003f01070 */
[----:B------:R-:W-:Y:S01]  /*3a00*/  IMAD.X R8, RZ, RZ, R6, P5 ;  /* 0x000000ffff087224 */ /* 0x000fe200028e0606 */
[----:B---3--:R-:W-:Y:S02]  /*3a10*/  ISETP.NE.AND P3, PT, R23, R22, PT ;  /* 0x000000161700720c */ /* 0x008fe40003f65270 */
[----:B------:R-:W-:Y:S02]  /*3a20*/  ISETP.LT.AND.EX P0, PT, R6, R25, PT, P0 ;  /* 0x000000190600720c */ /* 0x000fe40003f01300 */
[----:B------:R-:W-:Y:S02]  /*3a30*/  LOP3.LUT P1, RZ, R7, 0xff, RZ, 0xc0, !PT ;  /* 0x000000ff07ff7812 */ /* 0x000fe4000782c0ff */
[----:B------:R-:W-:-:S02]  /*3a40*/  @P2 SEL R26, R21, R26, P0 ;  /* 0x0000001a151a2207 */ /* 0x000fc40000000000 */
[C---:B------:R-:W-:Y:S02]  /*3a50*/  @P2 SEL R25, R6.reuse, R25, P0 ;  /* 0x0000001906192207 */ /* 0x040fe40000000000 */
[----:B0-----:R-:W-:Y:S02]  /*3a60*/  SEL R4, R21, R26, !P4 ;  /* 0x0000001a15047207 */ /* 0x001fe40006000000 */
[----:B------:R-:W-:Y:S02]  /*3a70*/  SEL R5, R6, R25, !P4 ;  /* 0x0000001906057207 */ /* 0x000fe40006000000 */
[----:B------:R-:W-:Y:S02]  /*3a80*/  ISETP.LT.U32.AND P0, PT, R15, R4, PT ;  /* 0x000000040f00720c */ /* 0x000fe40003f01070 */
[----:B----4-:R-:W-:Y:S02]  /*3a90*/  ISETP.NE.AND P2, PT, R19, R20, PT ;  /* 0x000000141300720c */ /* 0x010fe40003f45270 */
[----:B------:R-:W-:-:S02]  /*3aa0*/  ISETP.LT.AND.EX P0, PT, R8, R5, PT, P0 ;  /* 0x000000050800720c */ /* 0x000fc40003f01300 */
[----:B------:R-:W-:Y:S02]  /*3ab0*/  SEL R14, RZ, 0x1, !P3 ;  /* 0x00000001ff0e7807 */ /* 0x000fe40005800000 */
[----:B------:R-:W-:Y:S02]  /*3ac0*/  @P3 SEL R4, R15, R4, P0 ;  /* 0x000000040f043207 */ /* 0x000fe40000000000 */
[----:B------:R-:W-:Y:S02]  /*3ad0*/  @P3 SEL R5, R8, R5, P0 ;  /* 0x0000000508053207 */ /* 0x000fe40000000000 */
[----:B------:R-:W-:Y:S02]  /*3ae0*/  IADD3 R19, P0, PT, R21, 0x200, RZ ;  /* 0x0000020015137810 */ /* 0x000fe40007f1e0ff */
[----:B------:R-:W-:Y:S02]  /*3af0*/  SEL R4, R15, R4, !P1 ;  /* 0x000000040f047207 */ /* 0x000fe40004800000 */
[----:B------:R-:W-:-:S02]  /*3b00*/  @P1 SEL R14, R7, 0x1, !P3 ;  /* 0x00000001070e1807 */ /* 0x000fc40005800000 */
[----:B------:R-:W-:Y:S01]  /*3b10*/  SEL R7, R8, R5, !P1 ;  /* 0x0000000508077207 */ /* 0x000fe20004800000 */
[----:B------:R-:W-:Y:S01]  /*3b20*/  IMAD.X R8, RZ, RZ, R6, P0 ;  /* 0x000000ffff087224 */ /* 0x000fe200000e0606 */
[----:B------:R-:W-:Y:S02]  /*3b30*/  ISETP.LT.U32.AND P0, PT, R19, R4, PT ;  /* 0x000000041300720c */ /* 0x000fe40003f01070 */
[----:B------:R-:W-:Y:S02]  /*3b40*/  LOP3.LUT P1, RZ, R14, 0xff, RZ, 0xc0, !PT ;  /* 0x000000ff0eff7812 */ /* 0x000fe4000782c0ff */
[CC--:B------:R-:W-:Y:S02]  /*3b50*/  ISETP.LT.AND.EX P0, PT, R8.reuse, R7.reuse, PT, P0 ;  /* 0x000000070800720c */ /* 0x0c0fe40003f01300 */
[----:B------:R-:W-:Y:S02]  /*3b60*/  SEL R5, RZ, 0x1, !P2 ;  /* 0x00000001ff057807 */ /* 0x000fe40005000000 */
[----:B------:R-:W-:-:S02]  /*3b70*/  @P2 SEL R7, R8, R7, P0 ;  /* 0x0000000708072207 */ /* 0x000fc40000000000 */
[----:B------:R-:W-:Y:S02]  /*3b80*/  @P2 SEL R4, R19, R4, P0 ;  /* 0x0000000413042207 */ /* 0x000fe40000000000 */
[----:B------:R-:W-:Y:S02]  /*3b90*/  SEL R7, R8, R7, !P1 ;  /* 0x0000000708077207 */ /* 0x000fe40004800000 */
[----:B------:R-:W-:Y:S02]  /*3ba0*/  IADD3 R21, P0, PT, R21, 0x300, RZ ;  /* 0x0000030015157810 */ /* 0x000fe40007f1e0ff */
[----:B------:R-:W-:Y:S02]  /*3bb0*/  IADD3 R8, P4, PT, -R10, R2, RZ ;  /* 0x000000020a087210 */ /* 0x000fe40007f9e1ff */
[----:B------:R-:W-:Y:S01]  /*3bc0*/  @P1 SEL R5, R14, 0x1, !P2 ;  /* 0x000000010e051807 */ /* 0x000fe20005000000 */
[----:B------:R-:W-:Y:S01]  /*3bd0*/  IMAD.X R14, RZ, RZ, R6, P0 ;  /* 0x000000ffff0e7224 */ /* 0x000fe200000e0606 */
[----:B------:R-:W-:Y:S01]  /*3be0*/  ISETP.GE.U32.AND P0, PT, R8, UR5, PT ;  /* 0x0000000508007c0c */ /* 0x000fe2000bf06070 */
[----:B------:R-:W-:Y:S01]  /*3bf0*/  IMAD.X R6, R3, 0x1, ~R12, P4 ;  /* 0x0000000103067824 */ /* 0x000fe200020e0e0c */
[----:B------:R-:W-:-:S02]  /*3c00*/  ISETP.NE.AND P2, PT, R11, R18, PT ;  /* 0x000000120b00720c */ /* 0x000fc40003f45270 */
[----:B------:R-:W-:Y:S02]  /*3c10*/  SEL R4, R19, R4, !P1 ;  /* 0x0000000413047207 */ /* 0x000fe40004800000 */
[----:B------:R-:W-:Y:S02]  /*3c20*/  ISETP.GE.U32.AND.EX P0, PT, R6, UR14, PT, P0 ;  /* 0x0000000e06007c0c */ /* 0x000fe4000bf06100 */
[----:B------:R-:W-:Y:S02]  /*3c30*/  LOP3.LUT P3, RZ, R5, 0xff, RZ, 0xc0, !PT ;  /* 0x000000ff05ff7812 */ /* 0x000fe4000786c0ff */
[----:B------:R-:W-:Y:S02]  /*3c40*/  ISETP.LT.U32.AND P1, PT, R21, R4, PT ;  /* 0x000000041500720c */ /* 0x000fe40003f21070 */
[----:B------:R-:W-:Y:S02]  /*3c50*/  SEL R8, RZ, 0x1, !P2 ;  /* 0x00000001ff087807 */ /* 0x000fe40005000000 */
[----:B------:R-:W-:-:S04]  /*3c60*/  ISETP.LT.AND.EX P1, PT, R14, R7, PT, P1 ;  /* 0x000000070e00720c */ /* 0x000fc80003f21310 */
[----:B------:R-:W-:Y:S02]  /*3c70*/  @P2 SEL R4, R21, R4, P1 ;  /* 0x0000000415042207 */ /* 0x000fe40000800000 */
[C---:B------:R-:W-:Y:S02]  /*3c80*/  @P2 SEL R7, R14.reuse, R7, P1 ;  /* 0x000000070e072207 */ /* 0x040fe40000800000 */
[----:B------:R-:W-:Y:S02]  /*3c90*/  @P3 SEL R8, R5, 0x1, !P2 ;  /* 0x0000000105083807 */ /* 0x000fe40005000000 */
[----:B------:R-:W-:Y:S02]  /*3ca0*/  SEL R6, R21, R4, !P3 ;  /* 0x0000000415067207 */ /* 0x000fe40005800000 */
[----:B------:R-:W-:Y:S01]  /*3cb0*/  SEL R7, R14, R7, !P3 ;  /* 0x000000070e077207 */ /* 0x000fe20005800000 */
[----:B------:R-:W-:Y:S06]  /*3cc0*/  @!P0 BRA `(.L_x_908) ;  /* 0x0000001000f08947 */ /* 0x000fec0003800000 */
[----:B------:R-:W-:Y:S01]  /*3cd0*/  IADD3 R10, P0, PT, R10, UR5, RZ ;  /* 0x000000050a0a7c10 */ /* 0x000fe2000ff1e0ff */
[----:B------:R-:W-:Y:S01]  /*3ce0*/  UIADD3 UR4, UPT, UPT, UR4, 0x1, URZ ;  /* 0x0000000104047890 */ /* 0x000fe2000fffe0ff */
[----:B------:R-:W-:Y:S02]  /*3cf0*/  VIADD R16, R16, -UR5 ;  /* 0x8000000510107c36 */ /* 0x000fe40008000000 */
[----:B------:R-:W-:Y:S02]  /*3d00*/  IADD3.X R12, PT, PT, R12, UR14, RZ, P0, !PT ;  /* 0x0000000e0c0c7c10 */ /* 0x000fe400087fe4ff */
[----:B------:R-:W-:-:S04]  /*3d10*/  ISETP.GT.U32.AND P0, PT, R10, R13, PT ;  /* 0x0000000d0a00720c */ /* 0x000fc80003f04070 */
[----:B------:R-:W-:-:S13]  /*3d20*/  ISETP.GT.U32.AND.EX P0, PT, R12, R17, PT, P0 ;  /* 0x000000110c00720c */ /* 0x000fda0003f04100 */
[----:B------:R-:W-:Y:S05]  /*3d30*/  @!P0 BRA `(.L_x_910) ;  /* 0xfffffff800bc8947 */ /* 0x000fea000383ffff */
.L_x_909:
[----:B------:R-:W0:Y:S01]  /*3d40*/  S2R R13, SR_TID.X ;  /* 0x00000000000d7919 */ /* 0x000e220000002100 */
[----:B------:R-:W-:Y:S01]  /*3d50*/  IMAD.IADD R4, R2, 0x1, -R10 ;  /* 0x0000000102047824 */ /* 0x000fe200078e0a0a */
[----:B------:R-:W-:Y:S01]  /*3d60*/  ISETP.GE.U32.AND P1, PT, R10, R2, PT ;  /* 0x000000020a00720c */ /* 0x000fe20003f26070 */
[----:B------:R-:W-:Y:S03]  /*3d70*/  BSSY.RECONVERGENT B1, `(.L_x_908) ;  /* 0x0000131000017945 */ /* 0x000fe60003800200 */
[----:B0-----:R-:W-:-:S04]  /*3d80*/  ISETP.GE.AND P0, PT, R13, R4, PT ;  /* 0x000000040d00720c */ /* 0x001fc80003f06270 */
[----:B------:R-:W-:-:S13]  /*3d90*/  ISETP.GE.U32.OR.EX P0, PT, R12, R3, P0, P1 ;  /* 0x000000030c00720c */ /* 0x000fda0000706510 */
[----:B------:R-:W-:Y:S05]  /*3da0*/  @P0 BRA `(.L_x_911) ;  /* 0x0000001000b40947 */ /* 0x000fea0003800000 */
[----:B------:R-:W0:Y:S01]  /*3db0*/  LDC R3, c[0x0][0x3e0] ;  /* 0x0000f800ff037b82 */ /* 0x000e220000000800 */
[----:B------:R-:W-:Y:S01]  /*3dc0*/  LOP3.LUT R11, RZ, R13, RZ, 0x33, !PT ;  /* 0x0000000dff0b7212 */ /* 0x000fe200078e33ff */
[----:B------:R-:W-:Y:S01]  /*3dd0*/  IMAD.SHL.U32 R4, R0, 0x400, RZ ;  /* 0x0000040000047824 */ /* 0x000fe200078e00ff */
[----:B------:R-:W-:Y:S03]  /*3de0*/  BSSY.RECONVERGENT B2, `(.L_x_912) ;  /* 0x0000093000027945 */ /* 0x000fe60003800200 */
[----:B------:R-:W-:-:S05]  /*3df0*/  IMAD.IADD R11, R11, 0x1, R2 ;  /* 0x000000010b0b7824 */ /* 0x000fca00078e0202 */
[----:B------:R-:W-:Y:S01]  /*3e00*/  IADD3 R2, PT, PT, R11, -UR5, -R4 ;  /* 0x800000050b027c10 */ /* 0x000fe2000fffe804 */
[----:B0-----:R-:W-:-:S04]  /*3e10*/  IMAD R3, R3, UR4, RZ ;  /* 0x0000000403037c24 */ /* 0x001fc8000f8e02ff */
[----:B------:R-:W-:-:S05]  /*3e20*/  IMAD R2, R3, -0x400, R2 ;  /* 0xfffffc0003027824 */ /* 0x000fca00078e0202 */
[C---:B------:R-:W-:Y:S02]  /*3e30*/  ISETP.GE.U32.AND P0, PT, R2.reuse, 0x700, PT ;  /* 0x000007000200780c */ /* 0x040fe40003f06070 */
[----:B------:R-:W-:-:S04]  /*3e40*/  LEA.HI R14, R2, 0x1, RZ, 0x18 ;  /* 0x00000001020e7811 */ /* 0x000fc800078fc0ff */
[----:B------:R-:W-:-:S04]  /*3e50*/  LOP3.LUT R26, R14, 0x7, RZ, 0xc0, !PT ;  /* 0x000000070e1a7812 */ /* 0x000fc800078ec0ff */
[----:B------:R-:W-:-:S03]  /*3e60*/  ISETP.NE.AND P1, PT, R26, RZ, PT ;  /* 0x000000ff1a00720c */ /* 0x000fc60003f25270 */
[----:B------:R-:W-:Y:S10]  /*3e70*/  @!P0 BRA `(.L_x_913) ;  /* 0x0000000800248947 */ /* 0x000ff40003800000 */
[----:B------:R-:W-:-:S04]  /*3e80*/  LEA.HI R16, R16, 0x1, RZ, 0x18 ;  /* 0x0000000110107811 */ /* 0x000fc800078fc0ff */
[----:B------:R-:W-:-:S05]  /*3e90*/  LOP3.LUT R16, R16, 0x1fffff8, RZ, 0xc0, !PT ;  /* 0x01fffff810107812 */ /* 0x000fca00078ec0ff */
[----:B------:R-:W-:-:S07]  /*3ea0*/  IMAD.MOV R15, RZ, RZ, -R16 ;  /* 0x000000ffff0f7224 */ /* 0x000fce00078e0a10 */
.L_x_914:
[----:B------:R-:W-:-:S05]  /*3eb0*/  IADD3 R17, P0, PT, R13, R10, RZ ;  /* 0x0000000a0d117210 */ /* 0x000fca0007f1e0ff */
[----:B------:R-:W-:Y:S02]  /*3ec0*/  IMAD.X R22, RZ, RZ, R12, P0 ;  /* 0x000000ffff167224 */ /* 0x000fe400000e060c */
        /* <DEDUP_REMOVED lines=15> */
[----:B------:R-:W-:-:S03]  /*3fc0*/  LOP3.LUT P3, RZ, R25, 0xff, RZ, 0xc0, !PT ;  /* 0x000000ff19ff7812 */ /* 0x000fc6000786c0ff */
[----:B------:R-:W-:Y:S01]  /*3fd0*/  IMAD.X R8, R22, 0x1, R9, P0 ;  /* 0x0000000116087824 */ /* 0x000fe200000e0609 */
[----:B------:R-:W-:-:S04]  /*3fe0*/  ISETP.LT.U32.AND P0, PT, R17, R6, PT ;  /* 0x000000061100720c */ /* 0x000fc80003f01070 */
[----:B------:R-:W-:-:S04]  /*3ff0*/  ISETP.LT.AND.EX P0, PT, R8, R7, PT, P0 ;  /* 0x000000070800720c */ /* 0x000fc80003f01300 */
[----:B------:R-:W-:Y:S02]  /*4000*/  SEL R24, R17, R6, P0 ;  /* 0x0000000611187207 */ /* 0x000fe40000000000 */
[CC--:B--2---:R-:W-:Y:S02]  /*4010*/  ISETP.NE.AND P2, PT, R16.reuse, R19.reuse, PT ;  /* 0x000000131000720c */ /* 0x0c4fe40003f45270 */
[----:B------:R-:W-:Y:S02]  /*4020*/  ISETP.NE.AND P4, PT, R16, R19, P3 ;  /* 0x000000131000720c */ /* 0x000fe40001f85270 */
[----:B------:R-:W-:Y:S02]  /*4030*/  @!P3 SEL R25, RZ, 0x1, !P2 ;  /* 0x00000001ff19b807 */ /* 0x000fe40005000000 */
[----:B------:R-:W-:Y:S02]  /*4040*/  SEL R19, R8, R7, P0 ;  /* 0x0000000708137207 */ /* 0x000fe40000000000 */
[----:B------:R-:W-:-:S02]  /*4050*/  SEL R16, R25, 0x1, !P4 ;  /* 0x0000000119107807 */ /* 0x000fc40006000000 */
[----:B------:R-:W-:Y:S02]  /*4060*/  IADD3 R25, P0, PT, R17, 0x100, RZ ;  /* 0x0000010011197810 */ /* 0x000fe40007f1e0ff */
[----:B------:R-:W-:-:S03]  /*4070*/  LOP3.LUT P2, RZ, R16, 0xff, RZ, 0xc0, !PT ;  /* 0x000000ff10ff7812 */ /* 0x000fc6000784c0ff */
[----:B------:R-:W-:Y:S01]  /*4080*/  @!P4 SEL R24, R17, R6, !P3 ;  /* 0x000000061118c207 */ /* 0x000fe20005800000 */
[----:B------:R-:W-:Y:S01]  /*4090*/  IMAD.X R6, RZ, RZ, R8, P0 ;  /* 0x000000ffff067224 */ /* 0x000fe200000e0608 */
[----:B------:R-:W-:Y:S02]  /*40a0*/  @!P4 SEL R19, R8, R7, !P3 ;  /* 0x000000070813c207 */ /* 0x000fe40005800000 */
[CC--:B---3--:R-:W-:Y:S01]  /*40b0*/  ISETP.NE.AND P3, PT, R18.reuse, R23.reuse, PT ;  /* 0x000000171200720c */ /* 0x0c8fe20003f65270 */
[----:B------:R-:W2:Y:S01]  /*40c0*/  LDG.E R7, desc[UR12][R2.64+0xc00] ;  /* 0x000c000c02077981 */ /* 0x000ea2000c1e1900 */
[----:B------:R-:W-:-:S03]  /*40d0*/  ISETP.NE.AND P4, PT, R18, R23, P2 ;  /* 0x000000171200720c */ /* 0x000fc60001785270 */
[----:B------:R-:W2:Y:S01]  /*40e0*/  LDG.E R18, desc[UR12][R4.64+0xc00] ;  /* 0x000c000c04127981 */ /* 0x000ea2000c1e1900 */
[----:B------:R-:W-:Y:S02]  /*40f0*/  ISETP.LT.U32.AND P0, PT, R25, R24, PT ;  /* 0x000000181900720c */ /* 0x000fe40003f01070 */
[----:B------:R-:W-:Y:S02]  /*4100*/  @!P2 SEL R16, RZ, 0x1, !P3 ;  /* 0x00000001ff10a807 */ /* 0x000fe40005800000 */
[----:B------:R-:W-:-:S04]  /*4110*/  ISETP.LT.AND.EX P0, PT, R6, R19, PT, P0 ;  /* 0x000000130600720c */ /* 0x000fc80003f01300 */
[CC--:B------:R-:W-:Y:S02]  /*4120*/  SEL R23, R6.reuse, R19.reuse, P0 ;  /* 0x0000001306177207 */ /* 0x0c0fe40000000000 */
[----:B------:R-:W-:Y:S02]  /*4130*/  @!P4 SEL R23, R6, R19, !P2 ;  /* 0x000000130617c207 */ /* 0x000fe40005000000 */
[----:B------:R-:W-:Y:S01]  /*4140*/  SEL R6, R16, 0x1, !P4 ;  /* 0x0000000110067807 */ /* 0x000fe20006000000 */
[----:B------:R-:W3:Y:S04]  /*4150*/  LDG.E R19, desc[UR12][R4.64+0x1000] ;  /* 0x0010000c04137981 */ /* 0x000ee8000c1e1900 */
[----:B------:R-:W3:Y:S01]  /*4160*/  LDG.E R16, desc[UR12][R2.64+0x1000] ;  /* 0x0010000c02107981 */ /* 0x000ee2000c1e1900 */
[----:B------:R-:W-:-:S02]  /*4170*/  LOP3.LUT P3, RZ, R6, 0xff, RZ, 0xc0, !PT ;  /* 0x000000ff06ff7812 */ /* 0x000fc4000786c0ff */
[CC--:B------:R-:W-:Y:S02]  /*4180*/  SEL R22, R25.reuse, R24.reuse, P0 ;  /* 0x0000001819167207 */ /* 0x0c0fe40000000000 */
[----:B------:R-:W-:Y:S02]  /*4190*/  @!P4 SEL R22, R25, R24, !P2 ;  /* 0x000000181916c207 */ /* 0x000fe40005000000 */
[CC--:B----4-:R-:W-:Y:S02]  /*41a0*/  ISETP.NE.AND P2, PT, R20.reuse, R21.reuse, PT ;  /* 0x000000151400720c */ /* 0x0d0fe40003f45270 */
[----:B------:R-:W-:Y:S02]  /*41b0*/  ISETP.NE.AND P4, PT, R20, R21, P3 ;  /* 0x000000151400720c */ /* 0x000fe40001f85270 */
[----:B------:R-:W4:Y:S01]  /*41c0*/  LDG.E R20, desc[UR12][R4.64+0x1400] ;  /* 0x0014000c04147981 */ /* 0x000f22000c1e1900 */
[----:B------:R-:W-:-:S03]  /*41d0*/  IADD3 R27, P0, PT, R17, 0x200, RZ ;  /* 0x00000200111b7810 */ /* 0x000fc60007f1e0ff */
[----:B------:R-:W4:Y:S02]  /*41e0*/  LDG.E R21, desc[UR12][R2.64+0x1400] ;  /* 0x0014000c02157981 */ /* 0x000f24000c1e1900 */
[----:B------:R-:W-:Y:S01]  /*41f0*/  IMAD.X R24, RZ, RZ, R8, P0 ;  /* 0x000000ffff187224 */ /* 0x000fe200000e0608 */
[----:B------:R-:W-:-:S04]  /*4200*/  ISETP.LT.U32.AND P0, PT, R27, R22, PT ;  /* 0x000000161b00720c */ /* 0x000fc80003f01070 */
[----:B------:R-:W-:-:S04]  /*4210*/  ISETP.LT.AND.EX P0, PT, R24, R23, PT, P0 ;  /* 0x000000171800720c */ /* 0x000fc80003f01300 */
[CC--:B------:R-:W-:Y:S02]  /*4220*/  SEL R25, R27.reuse, R22.reuse, P0 ;  /* 0x000000161b197207 */ /* 0x0c0fe40000000000 */
[----:B------:R-:W-:Y:S02]  /*4230*/  @!P4 SEL R25, R27, R22, !P3 ;  /* 0x000000161b19c207 */ /* 0x000fe40005800000 */
[CC--:B------:R-:W-:Y:S01]  /*4240*/  SEL R22, R24.reuse, R23.reuse, P0 ;  /* 0x0000001718167207 */ /* 0x0c0fe20000000000 */
[----:B------:R-:W5:Y:S01]  /*4250*/  LDG.E R27, desc[UR12][R4.64+0x1c00] ;  /* 0x001c000c041b7981 */ /* 0x000f62000c1e1900 */
[----:B------:R-:W-:-:S03]  /*4260*/  @!P4 SEL R22, R24, R23, !P3 ;  /* 0x000000171816c207 */ /* 0x000fc60005800000 */
[----:B------:R-:W5:Y:S04]  /*4270*/  LDG.E R23, desc[UR12][R4.64+0x1800] ;  /* 0x0018000c04177981 */ /* 0x000f68000c1e1900 */
[----:B------:R0:W5:Y:S01]  /*4280*/  LDG.E R24, desc[UR12][R2.64+0x1800] ;  /* 0x0018000c02187981 */ /* 0x000162000c1e1900 */
[----:B------:R-:W-:-:S04]  /*4290*/  @!P3 SEL R6, RZ, 0x1, !P2 ;  /* 0x00000001ff06b807 */ /* 0x000fc80005000000 */
[----:B------:R-:W-:-:S04]  /*42a0*/  SEL R6, R6, 0x1, !P4 ;  /* 0x0000000106067807 */ /* 0x000fc80006000000 */
[----:B------:R-:W-:Y:S01]  /*42b0*/  LOP3.LUT P4, RZ, R6, 0xff, RZ, 0xc0, !PT ;  /* 0x000000ff06ff7812 */ /* 0x000fe2000788c0ff */
[----:B------:R-:W-:Y:S02]  /*42c0*/  VIADD R15, R15, 0x8 ;  /* 0x000000080f0f7836 */ /* 0x000fe40000000000 */
[----:B------:R-:W-:Y:S01]  /*42d0*/  VIADD R13, R13, 0x800 ;  /* 0x000008000d0d7836 */ /* 0x000fe20000000000 */
[CC--:B--2---:R-:W-:Y:S02]  /*42e0*/  ISETP.NE.AND P0, PT, R18.reuse, R7.reuse, PT ;  /* 0x000000071200720c */ /* 0x0c4fe40003f05270 */
[----:B------:R-:W-:-:S07]  /*42f0*/  ISETP.NE.AND P5, PT, R18, R7, P4 ;  /* 0x000000071200720c */ /* 0x000fce00027a5270 */
[----:B------:R-:W-:Y:S02]  /*4300*/  @!P4 SEL R6, RZ, 0x1, !P0 ;  /* 0x00000001ff06c807 */ /* 0x000fe40004000000 */
[----:B------:R-:W-:Y:S02]  /*4310*/  IADD3 R18, P2, PT, R17, 0x300, RZ ;  /* 0x0000030011127810 */ /* 0x000fe40007f5e0ff */
[----:B------:R-:W-:-:S03]  /*4320*/  SEL R6, R6, 0x1, !P5 ;  /* 0x0000000106067807 */ /* 0x000fc60006800000 */
[----:B------:R-:W-:Y:S01]  /*4330*/  IMAD.X R7, RZ, RZ, R8, P2 ;  /* 0x000000ffff077224 */ /* 0x000fe200010e0608 */
[----:B------:R-:W-:Y:S02]  /*4340*/  LOP3.LUT P2, RZ, R6, 0xff, RZ, 0xc0, !PT ;  /* 0x000000ff06ff7812 */ /* 0x000fe4000784c0ff */
[----:B------:R-:W-:-:S04]  /*4350*/  ISETP.LT.U32.AND P0, PT, R18, R25, PT ;  /* 0x000000191200720c */ /* 0x000fc80003f01070 */
[----:B------:R-:W-:Y:S02]  /*4360*/  ISETP.LT.AND.EX P0, PT, R7, R22, PT, P0 ;  /* 0x000000160700720c */ /* 0x000fe40003f01300 */
[CC--:B---3--:R-:W-:Y:S02]  /*4370*/  ISETP.NE.AND P6, PT, R19.reuse, R16.reuse, PT ;  /* 0x000000101300720c */ /* 0x0c8fe40003fc5270 */
[CC--:B0-----:R-:W-:Y:S02]  /*4380*/  SEL R3, R18.reuse, R25.reuse, P0 ;  /* 0x0000001912037207 */ /* 0x0c1fe40000000000 */
[----:B------:R-:W-:Y:S02]  /*4390*/  @!P5 SEL R3, R18, R25, !P4 ;  /* 0x000000191203d207 */ /* 0x000fe40006000000 */
[----:B------:R-:W-:Y:S02]  /*43a0*/  ISETP.NE.AND P3, PT, R19, R16, P2 ;  /* 0x000000101300720c */ /* 0x000fe40001765270 */
[----:B------:R-:W-:-:S02]  /*43b0*/  @!P2 SEL R6, RZ, 0x1, !P6 ;  /* 0x00000001ff06a807 */ /* 0x000fc40007000000 */
[-C--:B------:R-:W-:Y:S02]  /*43c0*/  SEL R18, R7, R22.reuse, P0 ;  /* 0x0000001607127207 */ /* 0x080fe40000000000 */
[----:B------:R-:W-:Y:S02]  /*43d0*/  IADD3 R16, P0, PT, R17, 0x400, RZ ;  /* 0x0000040011107810 */ /* 0x000fe40007f1e0ff */
[----:B------:R-:W-:Y:S02]  /*43e0*/  SEL R6, R6, 0x1, !P3 ;  /* 0x0000000106067807 */ /* 0x000fe40005800000 */
[----:B------:R-:W-:Y:S01]  /*43f0*/  @!P5 SEL R18, R7, R22, !P4 ;  /* 0x000000160712d207 */ /* 0x000fe20006000000 */
[----:B------:R-:W-:Y:S01]  /*4400*/  IMAD.X R5, RZ, RZ, R8, P0 ;  /* 0x000000ffff057224 */ /* 0x000fe200000e0608 */
[----:B------:R-:W-:Y:S02]  /*4410*/  ISETP.LT.U32.AND P0, PT, R16, R3, PT ;  /* 0x000000031000720c */ /* 0x000fe40003f01070 */
[----:B------:R-:W-:-:S02]  /*4420*/  LOP3.LUT P4, RZ, R6, 0xff, RZ, 0xc0, !PT ;  /* 0x000000ff06ff7812 */ /* 0x000fc4000788c0ff */
[----:B------:R-:W-:-:S04]  /*4430*/  ISETP.LT.AND.EX P0, PT, R5, R18, PT, P0 ;  /* 0x000000120500720c */ /* 0x000fc80003f01300 */
[----:B------:R-:W-:Y:S02]  /*4440*/  SEL R4, R16, R3, P0 ;  /* 0x0000000310047207 */ /* 0x000fe40000000000 */
[CC--:B------:R-:W-:Y:S02]  /*4450*/  SEL R2, R5.reuse, R18.reuse, P0 ;  /* 0x0000001205027207 */ /* 0x0c0fe40000000000 */
[----:B----4-:R-:W-:Y:S02]  /*4460*/  ISETP.NE.AND P0, PT, R20, R21, PT ;  /* 0x000000151400720c */ /* 0x010fe40003f05270 */
[----:B------:R-:W-:Y:S02]  /*4470*/  @!P3 SEL R4, R16, R3, !P2 ;  /* 0x000000031004b207 */ /* 0x000fe40005000000 */
[----:B------:R-:W-:Y:S02]  /*4480*/  @!P3 SEL R2, R5, R18, !P2 ;  /* 0x000000120502b207 */ /* 0x000fe40005000000 */
[----:B------:R-:W-:-:S02]  /*4490*/  ISETP.NE.AND P3, PT, R20, R21, P4 ;  /* 0x000000151400720c */ /* 0x000fc40002765270 */
[----:B------:R-:W-:Y:S02]  /*44a0*/  @!P4 SEL R6, RZ, 0x1, !P0 ;  /* 0x00000001ff06c807 */ /* 0x000fe40004000000 */
[----:B------:R-:W-:Y:S02]  /*44b0*/  IADD3 R3, P5, PT, R17, 0x500, RZ ;  /* 0x0000050011037810 */ /* 0x000fe40007fbe0ff */
[----:B------:R-:W-:Y:S02]  /*44c0*/  SEL R6, R6, 0x1, !P3 ;  /* 0x0000000106067807 */ /* 0x000fe40005800000 */
[----:B------:R-:W-:Y:S01]  /*44d0*/  ISETP.LT.U32.AND P0, PT, R3, R4, PT ;  /* 0x000000040300720c */ /* 0x000fe20003f01070 */
[----:B------:R-:W-:Y:S01]  /*44e0*/  IMAD.X R7, RZ, RZ, R8, P5 ;  /* 0x000000ffff077224 */ /* 0x000fe200028e0608 */
[----:B------:R-:W-:-:S04]  /*44f0*/  LOP3.LUT P2, RZ, R6, 0xff, RZ, 0xc0, !PT ;  /* 0x000000ff06ff7812 */ /* 0x000fc8000784c0ff */
[----:B------:R-:W-:-:S04]  /*4500*/  ISETP.LT.AND.EX P0, PT, R7, R2, PT, P0 ;  /* 0x000000020700720c */ /* 0x000fc80003f01300 */
[----:B------:R-:W-:Y:S02]  /*4510*/  SEL R16, R3, R4, P0 ;  /* 0x0000000403107207 */ /* 0x000fe40000000000 */
[----:B------:R-:W-:Y:S02]  /*4520*/  SEL R18, R7, R2, P0 ;  /* 0x0000000207127207 */ /* 0x000fe40000000000 */
[----:B------:R-:W-:Y:S02]  /*4530*/  @!P3 SEL R16, R3, R4, !P4 ;  /* 0x000000040310b207 */ /* 0x000fe40006000000 */
[----:B------:R-:W-:Y:S02]  /*4540*/  @!P3 SEL R18, R7, R2, !P4 ;  /* 0x000000020712b207 */ /* 0x000fe40006000000 */
[----:B-----5:R-:W-:Y:S02]  /*4550*/  ISETP.NE.AND P3, PT, R23, R24, PT ;  /* 0x000000181700720c */ /* 0x020fe40003f65270 */
[----:B------:R-:W-:-:S02]  /*4560*/  IADD3 R5, P0, PT, R17, 0x600, RZ ;  /* 0x0000060011057810 */ /* 0x000fc40007f1e0ff */
[----:B------:R-:W-:Y:S02]  /*4570*/  ISETP.NE.AND P4, PT, R23, R24, P2 ;  /* 0x000000181700720c */ /* 0x000fe40001785270 */
[----:B------:R-:W-:Y:S01]  /*4580*/  @!P2 SEL R6, RZ, 0x1, !P3 ;  /* 0x00000001ff06a807 */ /* 0x000fe20005800000 */
[----:B------:R-:W-:Y:S01]  /*4590*/  IMAD.X R7, RZ, RZ, R8, P0 ;  /* 0x000000ffff077224 */ /* 0x000fe200000e0608 */
[----:B------:R-:W-:Y:S02]  /*45a0*/  ISETP.LT.U32.AND P0, PT, R5, R16, PT ;  /* 0x000000100500720c */ /* 0x000fe40003f01070 */
[----:B------:R-:W-:Y:S02]  /*45b0*/  SEL R2, R6, 0x1, !P4 ;  /* 0x0000000106027807 */ /* 0x000fe40006000000 */
[----:B------:R-:W-:Y:S02]  /*45c0*/  IADD3 R17, P5, PT, R17, 0x700, RZ ;  /* 0x0000070011117810 */ /* 0x000fe40007fbe0ff */
[----:B------:R-:W-:-:S02]  /*45d0*/  LOP3.LUT P3, RZ, R2, 0xff, RZ, 0xc0, !PT ;  /* 0x000000ff02ff7812 */ /* 0x000fc4000786c0ff */
[----:B------:R-:W-:Y:S01]  /*45e0*/  ISETP.LT.AND.EX P0, PT, R7, R18, PT, P0 ;  /* 0x000000120700720c */ /* 0x000fe20003f01300 */
[----:B------:R-:W-:Y:S01]  /*45f0*/  IMAD.X R8, RZ, RZ, R8, P5 ;  /* 0x000000ffff087224 */ /* 0x000fe200028e0608 */
[----:B------:R-:W-:Y:S02]  /*4600*/  ISETP.NE.AND P5, PT, R15, RZ, PT ;  /* 0x000000ff0f00720c */ /* 0x000fe40003fa5270 */
[----:B------:R-:W-:Y:S02]  /*4610*/  SEL R4, R5, R16, P0 ;  /* 0x0000001005047207 */ /* 0x000fe40000000000 */
[----:B------:R-:W-:Y:S02]  /*4620*/  SEL R3, R7, R18, P0 ;  /* 0x0000001207037207 */ /* 0x000fe40000000000 */
[----:B------:R-:W-:Y:S02]  /*4630*/  @!P4 SEL R4, R5, R16, !P2 ;  /* 0x000000100504c207 */ /* 0x000fe40005000000 */
[----:B------:R-:W-:-:S02]  /*4640*/  @!P4 SEL R3, R7, R18, !P2 ;  /* 0x000000120703c207 */ /* 0x000fc40005000000 */
[CC--:B------:R-:W-:Y:S02]  /*4650*/  ISETP.NE.AND P4, PT, R27.reuse, R28.reuse, P3 ;  /* 0x0000001c1b00720c */ /* 0x0c0fe40001f85270 */
[----:B------:R-:W-:Y:S02]  /*4660*/  ISETP.NE.AND P2, PT, R27, R28, PT ;  /* 0x0000001c1b00720c */ /* 0x000fe40003f45270 */
[----:B------:R-:W-:Y:S02]  /*4670*/  ISETP.LT.U32.AND P0, PT, R17, R4, PT ;  /* 0x000000041100720c */ /* 0x000fe40003f01070 */
[----:B------:R-:W-:Y:S02]  /*4680*/  @!P3 SEL R2, RZ, 0x1, !P2 ;  /* 0x00000001ff02b807 */ /* 0x000fe40005000000 */
[----:B------:R-:W-:Y:S02]  /*4690*/  ISETP.LT.AND.EX P0, PT, R8, R3, PT, P0 ;  /* 0x000000030800720c */ /* 0x000fe40003f01300 */
[----:B------:R-:W-:-:S02]  /*46a0*/  SEL R2, R2, 0x1, !P4 ;  /* 0x0000000102027807 */ /* 0x000fc40006000000 */
[CC--:B------:R-:W-:Y:S02]  /*46b0*/  SEL R7, R8.reuse, R3.reuse, P0 ;  /* 0x0000000308077207 */ /* 0x0c0fe40000000000 */
[CC--:B------:R-:W-:Y:S02]  /*46c0*/  SEL R6, R17.reuse, R4.reuse, P0 ;  /* 0x0000000411067207 */ /* 0x0c0fe40000000000 */
[----:B------:R-:W-:Y:S02]  /*46d0*/  @!P4 SEL R7, R8, R3, !P3 ;  /* 0x000000030807c207 */ /* 0x000fe40005800000 */
[----:B------:R-:W-:Y:S02]  /*46e0*/  @!P4 SEL R6, R17, R4, !P3 ;  /* 0x000000041106c207 */ /* 0x000fe40005800000 */
[----:B------:R-:W-:Y:S01]  /*46f0*/  PRMT R8, R2, 0x7610, R8 ;  /* 0x0000761002087816 */ /* 0x000fe20000000008 */
[----:B------:R-:W-:Y:S06]  /*4700*/  @P5 BRA `(.L_x_914) ;  /* 0xfffffff400e85947 */ /* 0x000fec000383ffff */
.L_x_913:
[----:B------:R-:W-:Y:S05]  /*4710*/  BSYNC.RECONVERGENT B2 ;  /* 0x0000000000027941 */ /* 0x000fea0003800200 */
.L_x_912:
[----:B------:R-:W-:Y:S05]  /*4720*/  @!P1 BRA `(.L_x_911) ;  /* 0x0000000800549947 */ /* 0x000fea0003800000 */
[----:B------:R-:W-:Y:S01]  /*4730*/  ISETP.GE.U32.AND P0, PT, R26, 0x4, PT ;  /* 0x000000041a00780c */ /* 0x000fe20003f06070 */
[----:B------:R-:W-:Y:S01]  /*4740*/  BSSY.RECONVERGENT B2, `(.L_x_915) ;  /* 0x000004b000027945 */ /* 0x000fe20003800200 */
[----:B------:R-:W-:-:S11]  /*4750*/  LOP3.LUT P1, R14, R14, 0x3, RZ, 0xc0, !PT ;  /* 0x000000030e0e7812 */ /* 0x000fd6000782c0ff */
[----:B------:R-:W-:Y:S05]  /*4760*/  @!P0 BRA `(.L_x_916) ;  /* 0x0000000400208947 */ /* 0x000fea0003800000 */
        /* <DEDUP_REMOVED lines=14> */
[----:B------:R-:W5:Y:S04]  /*4850*/  LDG.E R15, desc[UR12][R4.64+0xc00] ;  /* 0x000c000c040f7981 */ /* 0x000f68000c1e1900 */
[----:B------:R0:W5:Y:S01]  /*4860*/  LDG.E R16, desc[UR12][R2.64+0xc00] ;  /* 0x000c000c02107981 */ /* 0x000162000c1e1900 */
[----:B------:R-:W-:-:S02]  /*4870*/  LOP3.LUT P4, RZ, R8, 0xff, RZ, 0xc0, !PT ;  /* 0x000000ff08ff7812 */ /* 0x000fc4000788c0ff */
[----:B------:R-:W-:Y:S01]  /*4880*/  IADD3 R23, P2, PT, R23, UR6, RZ ;  /* 0x0000000617177c10 */ /* 0x000fe2000ff5e0ff */
[----:B0-----:R-:W-:-:S05]  /*4890*/  VIADD R3, R13, 0x100 ;  /* 0x000001000d037836 */ /* 0x001fca0000000000 */
[----:B------:R-:W-:Y:S01]  /*48a0*/  IADD3 R2, P5, P6, R10, UR6, R3 ;  /* 0x000000060a027c10 */ /* 0x000fe2000febe003 */
[----:B------:R-:W-:-:S03]  /*48b0*/  VIADD R3, R13, 0x200 ;  /* 0x000002000d037836 */ /* 0x000fc60000000000 */
[----:B------:R-:W-:Y:S02]  /*48c0*/  IADD3.X R4, PT, PT, R12, R9, RZ, P5, P6 ;  /* 0x000000090c047210 */ /* 0x000fe40002fec4ff */
[CC--:B--2---:R-:W-:Y:S02]  /*48d0*/  ISETP.NE.AND P0, PT, R21.reuse, R22.reuse, PT ;  /* 0x000000161500720c */ /* 0x0c4fe40003f05270 */
[----:B------:R-:W-:Y:S01]  /*48e0*/  ISETP.NE.AND P3, PT, R21, R22, P4 ;  /* 0x000000161500720c */ /* 0x000fe20002765270 */
[----:B------:R-:W-:Y:S01]  /*48f0*/  IMAD.X R22, R24, 0x1, R9, P2 ;  /* 0x0000000118167824 */ /* 0x000fe200010e0609 */
[----:B------:R-:W-:Y:S02]  /*4900*/  @!P4 SEL R8, RZ, 0x1, !P0 ;  /* 0x00000001ff08c807 */ /* 0x000fe40004000000 */
[----:B------:R-:W-:Y:S02]  /*4910*/  ISETP.LT.U32.AND P0, PT, R23, R6, PT ;  /* 0x000000061700720c */ /* 0x000fe40003f01070 */
[----:B------:R-:W-:-:S02]  /*4920*/  SEL R8, R8, 0x1, !P3 ;  /* 0x0000000108087807 */ /* 0x000fc40005800000 */
[-C--:B------:R-:W-:Y:S02]  /*4930*/  ISETP.LT.AND.EX P0, PT, R22, R7.reuse, PT, P0 ;  /* 0x000000071600720c */ /* 0x080fe40003f01300 */
[----:B------:R-:W-:Y:S02]  /*4940*/  LOP3.LUT P2, RZ, R8, 0xff, RZ, 0xc0, !PT ;  /* 0x000000ff08ff7812 */ /* 0x000fe4000784c0ff */
[----:B------:R-:W-:Y:S02]  /*4950*/  SEL R5, R23, R6, P0 ;  /* 0x0000000617057207 */ /* 0x000fe40000000000 */
[----:B------:R-:W-:Y:S02]  /*4960*/  SEL R21, R22, R7, P0 ;  /* 0x0000000716157207 */ /* 0x000fe40000000000 */
[----:B---3--:R-:W-:Y:S02]  /*4970*/  ISETP.NE.AND P0, PT, R19, R20, PT ;  /* 0x000000141300720c */ /* 0x008fe40003f05270 */
[----:B------:R-:W-:-:S02]  /*4980*/  @!P3 SEL R5, R23, R6, !P4 ;  /* 0x000000061705b207 */ /* 0x000fc40006000000 */
[----:B------:R-:W-:Y:S02]  /*4990*/  @!P3 SEL R21, R22, R7, !P4 ;  /* 0x000000071615b207 */ /* 0x000fe40006000000 */
[----:B------:R-:W-:Y:S02]  /*49a0*/  ISETP.NE.AND P3, PT, R19, R20, P2 ;  /* 0x000000141300720c */ /* 0x000fe40001765270 */
[----:B------:R-:W-:Y:S02]  /*49b0*/  @!P2 SEL R8, RZ, 0x1, !P0 ;  /* 0x00000001ff08a807 */ /* 0x000fe40004000000 */
[----:B------:R-:W-:Y:S02]  /*49c0*/  ISETP.LT.U32.AND P0, PT, R2, R5, PT ;  /* 0x000000050200720c */ /* 0x000fe40003f01070 */
[----:B------:R-:W-:Y:S02]  /*49d0*/  SEL R8, R8, 0x1, !P3 ;  /* 0x0000000108087807 */ /* 0x000fe40005800000 */
[----:B------:R-:W-:-:S02]  /*49e0*/  ISETP.LT.AND.EX P0, PT, R4, R21, PT, P0 ;  /* 0x000000150400720c */ /* 0x000fc40003f01300 */
[----:B------:R-:W-:Y:S02]  /*49f0*/  LOP3.LUT P4, RZ, R8, 0xff, RZ, 0xc0, !PT ;  /* 0x000000ff08ff7812 */ /* 0x000fe4000788c0ff */
[----:B------:R-:W-:Y:S02]  /*4a00*/  SEL R7, R2, R5, P0 ;  /* 0x0000000502077207 */ /* 0x000fe40000000000 */
[----:B------:R-:W-:Y:S02]  /*4a10*/  SEL R19, R4, R21, P0 ;  /* 0x0000001504137207 */ /* 0x000fe40000000000 */
[----:B------:R-:W-:Y:S02]  /*4a20*/  @!P3 SEL R7, R2, R5, !P2 ;  /* 0x000000050207b207 */ /* 0x000fe40005000000 */
[----:B------:R-:W-:Y:S02]  /*4a30*/  @!P3 SEL R19, R4, R21, !P2 ;  /* 0x000000150413b207 */ /* 0x000fe40005000000 */
[----:B----4-:R-:W-:-:S02]  /*4a40*/  ISETP.NE.AND P3, PT, R17, R18, PT ;  /* 0x000000121100720c */ /* 0x010fc40003f65270 */
[----:B------:R-:W-:Y:S01]  /*4a50*/  IADD3 R2, P5, P0, R10, UR6, R3 ;  /* 0x000000060a027c10 */ /* 0x000fe2000f8be003 */
[----:B------:R-:W-:Y:S01]  /*4a60*/  VIADD R3, R13, 0x300 ;  /* 0x000003000d037836 */ /* 0x000fe20000000000 */
[----:B------:R-:W-:Y:S01]  /*4a70*/  ISETP.NE.AND P2, PT, R17, R18, P4 ;  /* 0x000000121100720c */ /* 0x000fe20002745270 */
[----:B------:R-:W-:Y:S01]  /*4a80*/  VIADD R13, R13, 0x400 ;  /* 0x000004000d0d7836 */ /* 0x000fe20000000000 */
[----:B------:R-:W-:Y:S02]  /*4a90*/  @!P4 SEL R8, RZ, 0x1, !P3 ;  /* 0x00000001ff08c807 */ /* 0x000fe40005800000 */
[----:B------:R-:W-:Y:S02]  /*4aa0*/  IADD3.X R6, PT, PT, R12, R9, RZ, P5, P0 ;  /* 0x000000090c067210 */ /* 0x000fe40002fe04ff */
[----:B------:R-:W-:Y:S02]  /*4ab0*/  ISETP.LT.U32.AND P0, PT, R2, R7, PT ;  /* 0x000000070200720c */ /* 0x000fe40003f01070 */
[----:B------:R-:W-:-:S02]  /*4ac0*/  SEL R8, R8, 0x1, !P2 ;  /* 0x0000000108087807 */ /* 0x000fc40005000000 */
[----:B------:R-:W-:Y:S02]  /*4ad0*/  ISETP.LT.AND.EX P0, PT, R6, R19, PT, P0 ;  /* 0x000000130600720c */ /* 0x000fe40003f01300 */
[----:B------:R-:W-:Y:S02]  /*4ae0*/  LOP3.LUT P3, RZ, R8, 0xff, RZ, 0xc0, !PT ;  /* 0x000000ff08ff7812 */ /* 0x000fe4000786c0ff */
[----:B------:R-:W-:Y:S02]  /*4af0*/  SEL R4, R2, R7, P0 ;  /* 0x0000000702047207 */ /* 0x000fe40000000000 */
[----:B------:R-:W-:Y:S02]  /*4b00*/  SEL R5, R6, R19, P0 ;  /* 0x0000001306057207 */ /* 0x000fe40000000000 */
[----:B------:R-:W-:Y:S02]  /*4b10*/  @!P2 SEL R4, R2, R7, !P4 ;  /* 0x000000070204a207 */ /* 0x000fe40006000000 */
[----:B------:R-:W-:-:S02]  /*4b20*/  @!P2 SEL R5, R6, R19, !P4 ;  /* 0x000000130605a207 */ /* 0x000fc40006000000 */
[----:B------:R-:W-:Y:S02]  /*4b30*/  IADD3 R3, P5, P6, R10, UR6, R3 ;  /* 0x000000060a037c10 */ /* 0x000fe4000febe003 */
[----:B-----5:R-:W-:Y:S02]  /*4b40*/  ISETP.NE.AND P4, PT, R15, R16, P3 ;  /* 0x000000100f00720c */ /* 0x020fe40001f85270 */
[----:B------:R-:W-:Y:S02]  /*4b50*/  IADD3.X R2, PT, PT, R12, R9, RZ, P5, P6 ;  /* 0x000000090c027210 */ /* 0x000fe40002fec4ff */
[----:B------:R-:W-:Y:S02]  /*4b60*/  ISETP.LT.U32.AND P0, PT, R3, R4, PT ;  /* 0x000000040300720c */ /* 0x000fe40003f01070 */
[----:B------:R-:W-:Y:S02]  /*4b70*/  ISETP.NE.AND P2, PT, R15, R16, PT ;  /* 0x000000100f00720c */ /* 0x000fe40003f45270 */
[----:B------:R-:W-:-:S02]  /*4b80*/  ISETP.LT.AND.EX P0, PT, R2, R5, PT, P0 ;  /* 0x000000050200720c */ /* 0x000fc40003f01300 */
[----:B------:R-:W-:Y:S02]  /*4b90*/  @!P3 SEL R8, RZ, 0x1, !P2 ;  /* 0x00000001ff08b807 */ /* 0x000fe40005000000 */
[CC--:B------:R-:W-:Y:S02]  /*4ba0*/  SEL R6, R3.reuse, R4.reuse, P0 ;  /* 0x0000000403067207 */ /* 0x0c0fe40000000000 */
[-C--:B------:R-:W-:Y:S02]  /*4bb0*/  SEL R7, R2, R5.reuse, P0 ;  /* 0x0000000502077207 */ /* 0x080fe40000000000 */
[----:B------:R-:W-:Y:S02]  /*4bc0*/  SEL R8, R8, 0x1, !P4 ;  /* 0x0000000108087807 */ /* 0x000fe40006000000 */
[----:B------:R-:W-:Y:S02]  /*4bd0*/  @!P4 SEL R6, R3, R4, !P3 ;  /* 0x000000040306c207 */ /* 0x000fe40005800000 */
[----:B------:R-:W-:-:S07]  /*4be0*/  @!P4 SEL R7, R2, R5, !P3 ;  /* 0x000000050207c207 */ /* 0x000fce0005800000 */
.L_x_916:
[----:B------:R-:W-:Y:S05]  /*4bf0*/  BSYNC.RECONVERGENT B2 ;  /* 0x0000000000027941 */ /* 0x000fea0003800200 */
.L_x_915:
[----:B------:R-:W-:Y:S05]  /*4c00*/  @!P1 BRA `(.L_x_911) ;  /* 0x00000004001c9947 */ /* 0x000fea0003800000 */
[----:B------:R-:W-:Y:S01]  /*4c10*/  ISETP.NE.AND P0, PT, R14, 0x1, PT ;  /* 0x000000010e00780c */ /* 0x000fe20003f05270 */
[----:B------:R-:W-:Y:S01]  /*4c20*/  BSSY.RECONVERGENT B2, `(.L_x_917) ;  /* 0x000002b000027945 */ /* 0x000fe20003800200 */
[----:B------:R-:W-:-:S11]  /*4c30*/  LOP3.LUT P1, RZ, R11, 0x100, RZ, 0xc0, !PT ;  /* 0x000001000bff7812 */ /* 0x000fd6000782c0ff */
        /* <DEDUP_REMOVED lines=14> */
[----:B------:R-:W-:-:S05]  /*4d20*/  IADD3 R11, P0, PT, R11, UR6, RZ ;  /* 0x000000060b0b7c10 */ /* 0x000fca000ff1e0ff */
[----:B------:R-:W-:Y:S01]  /*4d30*/  IMAD.X R14, R14, 0x1, R9, P0 ;  /* 0x000000010e0e7824 */ /* 0x000fe200000e0609 */
        /* <DEDUP_REMOVED lines=10> */
[----:B------:R-:W-:Y:S02]  /*4de0*/  IADD3 R15, P5, P6, R10, UR6, R15 ;  /* 0x000000060a0f7c10 */ /* 0x000fe4000febe00f */
[----:B------:R-:W-:Y:S02]  /*4df0*/  LOP3.LUT P4, RZ, R8, 0xff, RZ, 0xc0, !PT ;  /* 0x000000ff08ff7812 */ /* 0x000fe4000788c0ff */
[----:B-1----:R-:W-:Y:S02]  /*4e00*/  IADD3.X R4, PT, PT, R12, R9, RZ, P5, P6 ;  /* 0x000000090c047210 */ /* 0x002fe40002fec4ff */
[----:B------:R-:W-:Y:S02]  /*4e10*/  @!P3 SEL R2, R11, R6, !P2 ;  /* 0x000000060b02b207 */ /* 0x000fe40005000000 */
[----:B------:R-:W-:-:S02]  /*4e20*/  @!P3 SEL R3, R14, R7, !P2 ;  /* 0x000000070e03b207 */ /* 0x000fc40005000000 */
[----:B---3--:R-:W-:Y:S02]  /*4e30*/  ISETP.NE.AND P3, PT, R17, R18, P4 ;  /* 0x000000121100720c */ /* 0x008fe40002765270 */
[----:B------:R-:W-:Y:S02]  /*4e40*/  ISETP.LT.U32.AND P0, PT, R15, R2, PT ;  /* 0x000000020f00720c */ /* 0x000fe40003f01070 */
[----:B------:R-:W-:Y:S02]  /*4e50*/  ISETP.NE.AND P2, PT, R17, R18, PT ;  /* 0x000000121100720c */ /* 0x000fe40003f45270 */
[----:B------:R-:W-:Y:S02]  /*4e60*/  ISETP.LT.AND.EX P0, PT, R4, R3, PT, P0 ;  /* 0x000000030400720c */ /* 0x000fe40003f01300 */
[----:B------:R-:W-:Y:S02]  /*4e70*/  @!P4 SEL R8, RZ, 0x1, !P2 ;  /* 0x00000001ff08c807 */ /* 0x000fe40005000000 */
[----:B------:R-:W-:-:S02]  /*4e80*/  SEL R6, R15, R2, P0 ;  /* 0x000000020f067207 */ /* 0x000fc40000000000 */
[-C--:B------:R-:W-:Y:S02]  /*4e90*/  SEL R7, R4, R3.reuse, P0 ;  /* 0x0000000304077207 */ /* 0x080fe40000000000 */
[----:B------:R-:W-:Y:S02]  /*4ea0*/  SEL R8, R8, 0x1, !P3 ;  /* 0x0000000108087807 */ /* 0x000fe40005800000 */
[----:B------:R-:W-:Y:S02]  /*4eb0*/  @!P3 SEL R6, R15, R2, !P4 ;  /* 0x000000020f06b207 */ /* 0x000fe40006000000 */
[----:B------:R-:W-:-:S07]  /*4ec0*/  @!P3 SEL R7, R4, R3, !P4 ;  /* 0x000000030407b207 */ /* 0x000fce0006000000 */
.L_x_918:
[----:B------:R-:W-:Y:S05]  /*4ed0*/  BSYNC.RECONVERGENT B2 ;  /* 0x0000000000027941 */ /* 0x000fea0003800200 */
.L_x_917:
[----:B------:R-:W-:Y:S05]  /*4ee0*/  @P1 BRA `(.L_x_911) ;  /* 0x0000000000641947 */ /* 0x000fea0003800000 */
        /* <DEDUP_REMOVED lines=9> */
[----:B------:R-:W2:Y:S01]  /*4f80*/  LDG.E R5, desc[UR12][R4.64] ;  /* 0x0000000c04057981 */ /* 0x000ea2000c1e1900 */
[----:B------:R-:W-:Y:S02]  /*4f90*/  LOP3.LUT P3, RZ, R8, 0xff, RZ, 0xc0, !PT ;  /* 0x000000ff08ff7812 */ /* 0x000fe4000786c0ff */
[----:B------:R-:W-:-:S05]  /*4fa0*/  IADD3 R11, P0, PT, R10, UR6, RZ ;  /* 0x000000060a0b7c10 */ /* 0x000fca000ff1e0ff */
[----:B------:R-:W-:Y:S01]  /*4fb0*/  IMAD.X R12, R12, 0x1, R9, P0 ;  /* 0x000000010c0c7824 */ /* 0x000fe200000e0609 */
[----:B------:R-:W-:-:S04]  /*4fc0*/  ISETP.LT.U32.AND P0, PT, R11, R6, PT ;  /* 0x000000060b00720c */ /* 0x000fc80003f01070 */
[----:B------:R-:W-:-:S04]  /*4fd0*/  ISETP.LT.AND.EX P0, PT, R12, R7, PT, P0 ;  /* 0x000000070c00720c */ /* 0x000fc80003f01300 */
[----:B------:R-:W-:Y:S02]  /*4fe0*/  SEL R9, R11, R6, P0 ;  /* 0x000000060b097207 */ /* 0x000fe40000000000 */
[----:B------:R-:W-:Y:S02]  /*4ff0*/  SEL R10, R12, R7, P0 ;  /* 0x000000070c0a7207 */ /* 0x000fe40000000000 */
[CC--:B--2---:R-:W-:Y:S02]  /*5000*/  ISETP.NE.AND P2, PT, R2.reuse, R5.reuse, P3 ;  /* 0x000000050200720c */ /* 0x0c4fe40001f45270 */
[----:B------:R-:W-:-:S04]  /*5010*/  ISETP.NE.AND P1, PT, R2, R5, PT ;  /* 0x000000050200720c */ /* 0x000fc80003f25270 */
[----:B------:R-:W-:-:S04]  /*5020*/  @!P3 SEL R8, RZ, 0x1, !P1 ;  /* 0x00000001ff08b807 */ /* 0x000fc80004800000 */
[----:B------:R-:W-:-:S03]  /*5030*/  SEL R8, R8, 0x1, !P2 ;  /* 0x0000000108087807 */ /* 0x000fc60005000000 */
[----:B------:R-:W-:Y:S02]  /*5040*/  @!P2 SEL R9, R11, R6, !P3 ;  /* 0x000000060b09a207 */ /* 0x000fe40005800000 */
[----:B------:R-:W-:-:S03]  /*5050*/  @!P2 SEL R10, R12, R7, !P3 ;  /* 0x000000070c0aa207 */ /* 0x000fc60005800000 */
[----:B------:R-:W-:Y:S02]  /*5060*/  IMAD.MOV.U32 R6, RZ, RZ, R9 ;  /* 0x000000ffff067224 */ /* 0x000fe400078e0009 */
[----:B------:R-:W-:-:S07]  /*5070*/  IMAD.MOV.U32 R7, RZ, RZ, R10 ;  /* 0x000000ffff077224 */ /* 0x000fce00078e000a */
.L_x_911:
[----:B------:R-:W-:Y:S05]  /*5080*/  BSYNC.RECONVERGENT B1 ;  /* 0x0000000000017941 */ /* 0x000fea0003800200 */
.L_x_908:
[----:B------:R-:W0:Y:S01]  /*5090*/  S2R R10, SR_LANEID ;  /* 0x00000000000a7919 */ /* 0x000e220000000000 */
[----:B------:R-:W-:Y:S01]  /*50a0*/  LOP3.LUT R3, R8, 0xff, RZ, 0xc0, !PT ;  /* 0x000000ff08037812 */ /* 0x000fe200078ec0ff */
[----:B------:R-:W-:Y:S01]  /*50b0*/  BSSY.RECONVERGENT B1, `(.L_x_919) ;  /* 0x0000016000017945 */ /* 0x000fe20003800200 */
[----:B------:R-:W1:Y:S01]  /*50c0*/  S2R R9, SR_TID.X ;  /* 0x0000000000097919 */ /* 0x000e620000002100 */
[----:B------:R2:W3:Y:S04]  /*50d0*/  SHFL.DOWN PT, R5, R6, 0x1, 0x1f ;  /* 0x08201f0006057f89 */ /* 0x0004e800000e0000 */
[----:B------:R2:W4:Y:S04]  /*50e0*/  SHFL.DOWN PT, R4, R7, 0x1, 0x1f ;  /* 0x08201f0007047f89 */ /* 0x00052800000e0000 */
[----:B------:R-:W1:Y:S01]  /*50f0*/  SHFL.DOWN PT, R3, R3, 0x1, 0x1f ;  /* 0x08201f0003037f89 */ /* 0x000e6200000e0000 */
[----:B0-----:R-:W-:-:S02]  /*5100*/  ISETP.GT.AND P0, PT, R10, 0x1e, PT ;  /* 0x0000001e0a00780c */ /* 0x001fc40003f04270 */
[----:B------:R-:W-:-:S11]  /*5110*/  ISETP.GT.AND P4, PT, R10, 0x1d, PT ;  /* 0x0000001d0a00780c */ /* 0x000fd60003f84270 */
        /* <DEDUP_REMOVED lines=15> */
.L_x_920:
[----:B------:R-:W-:Y:S05]  /*5210*/  BSYNC.RECONVERGENT B1 ;  /* 0x0000000000017941 */ /* 0x000fea0003800200 */
.L_x_919:
[----:B------:R-:W-:Y:S01]  /*5220*/  LOP3.LUT R3, R8, 0xff, RZ, 0xc0, !PT ;  /* 0x000000ff08037812 */ /* 0x000fe200078ec0ff */
[----:B------:R0:W1:Y:S01]  /*5230*/  SHFL.DOWN PT, R5, R6, 0x2, 0x1f ;  /* 0x08401f0006057f89 */ /* 0x00006200000e0000 */
[----:B------:R-:W-:Y:S01]  /*5240*/  BSSY.RECONVERGENT B1, `(.L_x_921) ;  /* 0x0000016000017945 */ /* 0x000fe20003800200 */
[C---:B------:R-:W-:Y:S02]  /*5250*/  ISETP.GT.AND P5, PT, R10.reuse, 0x1b, PT ;  /* 0x0000001b0a00780c */ /* 0x040fe40003fa4270 */
[----:B------:R0:W2:Y:S01]  /*5260*/  SHFL.DOWN PT, R4, R7, 0x2, 0x1f ;  /* 0x08401f0007047f89 */ /* 0x0000a200000e0000 */
[C---:B------:R-:W-:Y:S02]  /*5270*/  ISETP.GT.AND P3, PT, R10.reuse, 0x17, PT ;  /* 0x000000170a00780c */ /* 0x040fe40003f64270 */
[C---:B------:R-:W-:Y:S01]  /*5280*/  ISETP.GT.AND P2, PT, R10.reuse, 0xf, PT ;  /* 0x0000000f0a00780c */ /* 0x040fe20003f44270 */
[----:B------:R-:W3:Y:S01]  /*5290*/  SHFL.DOWN PT, R3, R3, 0x2, 0x1f ;  /* 0x08401f0003037f89 */ /* 0x000ee200000e0000 */
[----:B------:R-:W-:Y:S01]  /*52a0*/  ISETP.NE.AND P1, PT, R10, RZ, PT ;  /* 0x000000ff0a00720c */ /* 0x000fe20003f25270 */
[----:B------:R-:W-:-:S12]  /*52b0*/  @P4 BRA `(.L_x_922) ;  /* 0x0000000000384947 */ /* 0x000fd80003800000 */
        /* <DEDUP_REMOVED lines=14> */
.L_x_922:
[----:B------:R-:W-:Y:S05]  /*53a0*/  BSYNC.RECONVERGENT B1 ;  /* 0x0000000000017941 */ /* 0x000fea0003800200 */
.L_x_921:
        /* <DEDUP_REMOVED lines=20> */
.L_x_924:
[----:B------:R-:W-:Y:S05]  /*54f0*/  BSYNC.RECONVERGENT B1 ;  /* 0x0000000000017941 */ /* 0x000fea0003800200 */
.L_x_923:
        /* <DEDUP_REMOVED lines=20> */
.L_x_926:
[----:B------:R-:W-:Y:S05]  /*5640*/  BSYNC.RECONVERGENT B1 ;  /* 0x0000000000017941 */ /* 0x000fea0003800200 */
.L_x_925:
        /* <DEDUP_REMOVED lines=20> */
.L_x_928:
[----:B------:R-:W-:Y:S05]  /*5790*/  BSYNC.RECONVERGENT B1 ;  /* 0x0000000000017941 */ /* 0x000fea0003800200 */
.L_x_927:
        /* <DEDUP_REMOVED lines=10> */
.L_x_930:
[----:B------:R-:W-:Y:S05]  /*5840*/  BSYNC.RECONVERGENT B1 ;  /* 0x0000000000017941 */ /* 0x000fea0003800200 */
.L_x_929:
        /* <DEDUP_REMOVED lines=83> */
[----:B------:R-:W-:-:S07]  /*5d80*/  SEL R7, R3, R7, !P2 ;  /* 0x0000000703077207 */ /* 0x000fce0005000000 */
.L_x_889:
[----:B------:R-:W-:Y:S05]  /*5d90*/  BSYNC.RECONVERGENT B0 ;  /* 0x0000000000007941 */ /* 0x000fea0003800200 */
.L_x_864:
[----:B------:R-:W-:Y:S05]  /*5da0*/  @P1 EXIT ;  /* 0x000000000000194d */ /* 0x000fea0003800000 */
[----:B012---:R-:W0:Y:S02]  /*5db0*/  LDC.64 R2, c[0x0][0x3a8] ;  /* 0x0000ea00ff027b82 */ /* 0x007e240000000a00 */
[----:B0-----:R-:W-:-:S05]  /*5dc0*/  IMAD.WIDE.U32 R2, R0, 0x10, R2 ;  /* 0x0000001000027825 */ /* 0x001fca00078e0002 */
[----:B------:R-:W-:Y:S04]  /*5dd0*/  STG.E.64 desc[UR12][R2.64+0x8], R6 ;  /* 0x0000080602007986 */ /* 0x000fe8000c101b0c */
[----:B------:R-:W-:Y:S01]  /*5de0*/  STG.E.U8 desc[UR12][R2.64], R8 ;  /* 0x0000000802007986 */ /* 0x000fe2000c10110c */
[----:B------:R-:W-:Y:S05]  /*5df0*/  EXIT ;  /* 0x000000000000794d */ /* 0x000fea0003800000 */
.L_x_931:
        /* <DEDUP_REMOVED lines=16> */
.L_x_14338:


//--------------------- .text._ZN3cub18CUB_300001_SM_10006detail6reduce28DeviceReduceSingleTileKernelINS2_10policy_hubIN4cuda3std3__45tupleIJblEEEyN6thrust24THRUST_300001_SM_1000_NS8cuda_cub9__find_if7functorIS9_EEE10Policy1000ENSB_12zip_iteratorINS8_IJNSD_26transform_input_iterator_tIbNSC_6detail35transform_pair_of_input_iterators_tIbNSB_6detail15normal_iteratorINSB_10device_ptrIiEEEESQ_NS7_8equal_toIiEEEENS7_10__not_fn_tINS7_10__identityEEEEENSB_17counting_iteratorIlNSB_11use_defaultESZ_SZ_EEEEEEEPS9_ySF_S9_S9_SV_EEvT0_T1_T2_T3_T4_T6_ --------------------------
	.section	.text._ZN3cub18CUB_300001_SM_10006detail6reduce28DeviceReduceSingleTileKernelINS2_10policy_hubIN4cuda3std3__45tupleIJblEEEyN6thrust24THRUST_300001_SM_1000_NS8cuda_cub9__find_if7functorIS9_EEE10Policy1000ENSB_12zip_iteratorINS8_IJNSD_26transform_input_iterator_tIbNSC_6detail35transform_pair_of_input_iterators_tIbNSB_6detail15normal_iteratorINSB_10device_ptrIiEEEESQ_NS7_8equal_toIiEEEENS7_10__not_fn_tINS7_10__identityEEEEENSB_17counting_iteratorIlNSB_11use_defaultESZ_SZ_EEEEEEEPS9_ySF_S9_S9_SV_EEvT0_T1_T2_T3_T4_T6_,"ax",@progbits
	.align	128
        .global         _ZN3cub18CUB_300001_SM_10006detail6reduce28DeviceReduceSingleTileKernelINS2_10policy_hubIN4cuda3std3__45tupleIJblEEEyN6thrust24THRUST_300001_SM_1000_NS8cuda_cub9__find_if7functorIS9_EEE10Policy1000ENSB_12zip_iteratorINS8_IJNSD_26transform_input_iterator_tIbNSC_6detail35transform_pair_of_input_iterators_tIbNSB_6detail15normal_iteratorINSB_10device_ptrIiEEEESQ_NS7_8equal_toIiEEEENS7_10__not_fn_tINS7_10__identityEEEEENSB_17counting_iteratorIlNSB_11use_defaultESZ_SZ_EEEEEEEPS9_ySF_S9_S9_SV_EEvT0_T1_T2_T3_T4_T6_
        .type           _ZN3cub18CUB_300001_SM_10006detail6reduce28DeviceReduceSingleTileKernelINS2_10policy_hubIN4cuda3std3__45tupleIJblEEEyN6thrust24THRUST_300001_SM_1000_NS8cuda_cub9__find_if7functorIS9_EEE10Policy1000ENSB_12zip_iteratorINS8_IJNSD_26transform_input_iterator_tIbNSC_6detail35transform_pair_of_input_iterators_tIbNSB_6detail15normal_iteratorINSB_10device_ptrIiEEEESQ_NS7_8equal_toIiEEEENS7_10__not_fn_tINS7_10__identityEEEEENSB_17counting_iteratorIlNSB_11use_defaultESZ_SZ_EEEEEEEPS9_ySF_S9_S9_SV_EEvT0_T1_T2_T3_T4_T6_,@function
        .size           _ZN3cub18CUB_300001_SM_10006detail6reduce28DeviceReduceSingleTileKernelINS2_10policy_hubIN4cuda3std3__45tupleIJblEEEyN6thrust24THRUST_300001_SM_1000_NS8cuda_cub9__find_if7functorIS9_EEE10Policy1000ENSB_12zip_iteratorINS8_IJNSD_26transform_input_iterator_tIbNSC_6detail35transform_pair_of_input_iterators_tIbNSB_6detail15normal_iteratorINSB_10device_ptrIiEEEESQ_NS7_8equal_toIiEEEENS7_10__not_fn_tINS7_10__identityEEEEENSB_17counting_iteratorIlNSB_11use_defaultESZ_SZ_EEEEEEEPS9_ySF_S9_S9_SV_EEvT0_T1_T2_T3_T4_T6_,(.L_x_14339 - _ZN3cub18CUB_300001_SM_10006detail6reduce28DeviceReduceSingleTileKernelINS2_10policy_hubIN4cuda3std3__45tupleIJblEEEyN6thrust24THRUST_300001_SM_1000_NS8cuda_cub9__find_if7functorIS9_EEE10Policy1000ENSB_12zip_iteratorINS8_IJNSD_26transform_input_iterator_tIbNSC_6detail35transform_pair_of_input_iterators_tIbNSB_6detail15normal_iteratorINSB_10device_ptrIiEEEESQ_NS7_8equal_toIiEEEENS7_10__not_fn_tINS7_10__identityEEEEENSB_17counting_iteratorIlNSB_11use_defaultESZ_SZ_EEEEEEEPS9_ySF_S9_S9_SV_EEvT0_T1_T2_T3_T4_T6_)
        .other          _ZN3cub18CUB_300001_SM_10006detail6reduce28DeviceReduceSingleTileKernelINS2_10policy_hubIN4cuda3std3__45tupleIJblEEEyN6thrust24THRUST_300001_SM_1000_NS8cuda_cub9__find_if7functorIS9_EEE10Policy1000ENSB_12zip_iteratorINS8_IJNSD_26transform_input_iterator_tIbNSC_6detail35transform_pair_of_input_iterators_tIbNSB_6detail15normal_iteratorINSB_10device_ptrIiEEEESQ_NS7_8equal_toIiEEEENS7_10__not_fn_tINS7_10__identityEEEEENSB_17counting_iteratorIlNSB_11use_defaultESZ_SZ_EEEEEEEPS9_ySF_S9_S9_SV_EEvT0_T1_T2_T3_T4_T6_,@"STO_CUDA_ENTRY STV_DEFAULT"
_ZN3cub18CUB_300001_SM_10006detail6reduce28DeviceReduceSingleTileKernelINS2_10policy_hubIN4cuda3std3__45tupleIJblEEEyN6thrust24THRUST_300001_SM_1000_NS8cuda_cub9__find_if7functorIS9_EEE10Policy1000ENSB_12zip_iteratorINS8_IJNSD_26transform_input_iterator_tIbNSC_6detail35transform_pair_of_input_iterators_tIbNSB_6detail15normal_iteratorINSB_10device_ptrIiEEEESQ_NS7_8equal_toIiEEEENS7_10__not_fn_tINS7_10__identityEEEEENSB_17counting_iteratorIlNSB_11use_defaultESZ_SZ_EEEEEEEPS9_ySF_S9_S9_SV_EEvT0_T1_T2_T3_T4_T6_:
.text._ZN3cub18CUB_300001_SM_10006detail6reduce28DeviceReduceSingleTileKernelINS2_10policy_hubIN4cuda3std3__45tupleIJblEEEyN6thrust24THRUST_300001_SM_1000_NS8cuda_cub9__find_if7functorIS9_EEE10Policy1000ENSB_12zip_iteratorINS8_IJNSD_26transform_input_iterator_tIbNSC_6detail35transform_pair_of_input_iterators_tIbNSB_6detail15normal_iteratorINSB_10device_ptrIiEEEESQ_NS7_8equal_toIiEEEENS7_10__not_fn_tINS7_10__identityEEEEENSB_17counting_iteratorIlNSB_11use_defaultESZ_SZ_EEEEEEEPS9_ySF_S9_S9_SV_EEvT0_T1_T2_T3_T4_T6_:
[----:B------:R-:W-:Y:S01]  /*0000*/  LDC R1, c[0x0][0x37c] ;  /* 0x0000df00ff017b82 */ /* 0x000fe20000000800 */
[----:B------:R-:W0:Y:S07]  /*0010*/  LDCU.64 UR4, c[0x0][0x3b0] ;  /* 0x00007600ff0477ac */ /* 0x000e2e0008000a00 */
[----:B------:R-:W1:Y:S01]  /*0020*/  LDC.U8 R0, c[0x0][0x3c0] ;  /* 0x0000f000ff007b82 */ /* 0x000e620000000000 */
[----:B------:R-:W2:Y:S01]  /*0030*/  LDCU.64 UR8, c[0x0][0x358] ;  /* 0x00006b00ff0877ac */ /* 0x000ea20008000a00 */
[----:B0-----:R-:W-:-:S04]  /*0040*/  UISETP.NE.U32.AND UP0, UPT, UR4, URZ, UPT ;  /* 0x000000ff0400728c */ /* 0x001fc8000bf05070 */
[----:B------:R-:W-:-:S09]  /*0050*/  UISETP.NE.AND.EX UP0, UPT, UR5, URZ, UPT, UP0 ;  /* 0x000000ff0500728c */ /* 0x000fd2000bf05300 */
[----:B--2---:R-:W-:Y:S05]  /*0060*/  BRA.U UP0, `(.L_x_932) ;  /* 0x0000000100207547 */ /* 0x004fea000b800000 */
[----:B------:R-:W0:Y:S02]  /*0070*/  S2R R2, SR_TID.X ;  /* 0x0000000000027919 */ /* 0x000e240000002100 */
[----:B0-----:R-:W-:-:S13]  /*0080*/  ISETP.NE.AND P0, PT, R2, RZ, PT ;  /* 0x000000ff0200720c */ /* 0x001fda0003f05270 */
[----:B------:R-:W-:Y:S05]  /*0090*/  @P0 EXIT ;  /* 0x000000000000094d */ /* 0x000fea0003800000 */
[----:B------:R-:W1:Y:S08]  /*00a0*/  LDC.64 R2, c[0x0][0x3a8] ;  /* 0x0000ea00ff027b82 */ /* 0x000e700000000a00 */
[----:B------:R-:W0:Y:S01]  /*00b0*/  LDC.64 R4, c[0x0][0x3c8] ;  /* 0x0000f200ff047b82 */ /* 0x000e220000000a00 */
[----:B-1----:R-:W-:Y:S04]  /*00c0*/  STG.E.U8 desc[UR8][R2.64], R0 ;  /* 0x0000000002007986 */ /* 0x002fe8000c101108 */
[----:B0-----:R-:W-:Y:S01]  /*00d0*/  STG.E.64 desc[UR8][R2.64+0x8], R4 ;  /* 0x0000080402007986 */ /* 0x001fe2000c101b08 */
[----:B------:R-:W-:Y:S05]  /*00e0*/  EXIT ;  /* 0x000000000000794d */ /* 0x000fea0003800000 */
.L_x_932:
[----:B------:R-:W-:Y:S01]  /*00f0*/  UISETP.GT.U32.AND UP0, UPT, UR4, 0x3ff, UPT ;  /* 0x000003ff0400788c */ /* 0x000fe2000bf04070 */
[----:B------:R-:W-:Y:S03]  /*0100*/  BSSY.RECONVERGENT B0, `(.L_x_933) ;  /* 0x000058d000007945 */ /* 0x000fe60003800200 */
[----:B------:R-:W-:-:S09]  /*0110*/  UISETP.GT.U32.AND.EX UP0, UPT, UR5, URZ, UPT, UP0 ;  /* 0x000000ff0500728c */ /* 0x000fd2000bf04100 */
[----:B------:R-:W-:Y:S05]  /*0120*/  BRA.U UP0, `(.L_x_934) ;  /* 0x0000003100247547 */ /* 0x000fea000b800000 */
[----:B------:R-:W0:Y:S01]  /*0130*/  S2R R13, SR_TID.X ;  /* 0x00000000000d7919 */ /* 0x000e220000002100 */
[----:B------:R-:W2:Y:S08]  /*0140*/  LDC.64 R2, c[0x0][0x380] ;  /* 0x0000e000ff027b82 */ /* 0x000eb00000000a00 */
[----:B------:R-:W3:Y:S01]  /*0150*/  LDC.64 R4, c[0x0][0x388] ;  /* 0x0000e200ff047b82 */ /* 0x000ee20000000a00 */
[----:B------:R-:W-:Y:S01]  /*0160*/  CS2R R10, SRZ ;  /* 0x00000000000a7805 */ /* 0x000fe2000001ff00 */
[----:B------:R-:W4:Y:S01]  /*0170*/  LDCU.64 UR6, c[0x0][0x3a0] ;  /* 0x00007400ff0677ac */ /* 0x000f220008000a00 */
[----:B0-----:R-:W-:-:S13]  /*0180*/  ISETP.GE.U32.AND P1, PT, R13, UR4, PT ;  /* 0x000000040d007c0c */ /* 0x001fda000bf26070 */
[C---:B--2---:R-:W-:Y:S01]  /*0190*/  @!P1 IMAD.WIDE.U32 R2, R13.reuse, 0x4, R2 ;  /* 0x000000040d029825 */ /* 0x044fe200078e0002 */
[----:B------:R-:W0:Y:S03]  /*01a0*/  @!P1 LDC.64 R6, c[0x0][0x3a0] ;  /* 0x0000e800ff069b82 */ /* 0x000e260000000a00 */
[C---:B---3--:R-:W-:Y:S02]  /*01b0*/  @!P1 IMAD.WIDE.U32 R4, R13.reuse, 0x4, R4 ;  /* 0x000000040d049825 */ /* 0x048fe400078e0004 */
[----:B------:R-:W2:Y:S04]  /*01c0*/  @!P1 LDG.E R2, desc[UR8][R2.64] ;  /* 0x0000000802029981 */ /* 0x000ea8000c1e1900 */
[----:B------:R-:W2:Y:S01]  /*01d0*/  @!P1 LDG.E R5, desc[UR8][R4.64] ;  /* 0x0000000804059981 */ /* 0x000ea2000c1e1900 */
[----:B------:R-:W-:Y:S01]  /*01e0*/  IMAD.MOV.U32 R15, RZ, RZ, R13 ;  /* 0x000000ffff0f7224 */ /* 0x000fe200078e000d */
[----:B------:R-:W-:Y:S01]  /*01f0*/  PRMT R12, RZ, 0x7610, R12 ;  /* 0x00007610ff0c7816 */ /* 0x000fe2000000000c */
[----:B------:R-:W-:Y:S01]  /*0200*/  @!P1 VIADD R15, R13, 0x100 ;  /* 0x000001000d0f9836 */ /* 0x000fe20000000000 */
[----:B------:R-:W-:Y:S04]  /*0210*/  BSSY.RECONVERGENT B1, `(.L_x_935) ;  /* 0x0000121000017945 */ /* 0x000fe80003800200 */
[----:B------:R-:W-:-:S02]  /*0220*/  ISETP.GE.U32.AND P2, PT, R15, UR4, PT ;  /* 0x000000040f007c0c */ /* 0x000fc4000bf46070 */
[----:B0-----:R-:W-:-:S05]  /*0230*/  @!P1 IADD3 R10, P3, PT, R13, R6, RZ ;  /* 0x000000060d0a9210 */ /* 0x001fca0007f7e0ff */
[----:B------:R-:W-:Y:S01]  /*0240*/  @!P1 IMAD.X R11, RZ, RZ, R7, P3 ;  /* 0x000000ffff0b9224 */ /* 0x000fe200018e0607 */
[----:B--2---:R-:W-:-:S04]  /*0250*/  @!P1 ISETP.NE.AND P0, PT, R2, R5, PT ;  /* 0x000000050200920c */ /* 0x004fc80003f05270 */
[----:B------:R-:W-:-:S04]  /*0260*/  @!P1 SEL R2, RZ, 0x1, !P0 ;  /* 0x00000001ff029807 */ /* 0x000fc80004000000 */
[----:B------:R-:W-:Y:S01]  /*0270*/  @!P1 PRMT R12, R2, 0x7610, R12 ;  /* 0x00007610020c9816 */ /* 0x000fe2000000000c */
[----:B----4-:R-:W-:Y:S06]  /*0280*/  @P2 BRA `(.L_x_936) ;  /* 0x0000001000642947 */ /* 0x010fec0003800000 */
[----:B------:R-:W-:Y:S01]  /*0290*/  LOP3.LUT R14, RZ, R15, RZ, 0x33, !PT ;  /* 0x0000000fff0e7212 */ /* 0x000fe200078e33ff */
[----:B------:R-:W-:Y:S04]  /*02a0*/  BSSY.RECONVERGENT B2, `(.L_x_937) ;  /* 0x000008a000027945 */ /* 0x000fe80003800200 */
[----:B------:R-:W-:-:S05]  /*02b0*/  VIADD R14, R14, UR4 ;  /* 0x000000040e0e7c36 */ /* 0x000fca0008000000 */
[C---:B------:R-:W-:Y:S02]  /*02c0*/  ISETP.GE.U32.AND P0, PT, R14.reuse, 0x700, PT ;  /* 0x000007000e00780c */ /* 0x040fe40003f06070 */
[----:B------:R-:W-:-:S04]  /*02d0*/  LEA.HI R16, R14, 0x1, RZ, 0x18 ;  /* 0x000000010e107811 */ /* 0x000fc800078fc0ff */
[----:B------:R-:W-:-:S04]  /*02e0*/  LOP3.LUT R35, R16, 0x7, RZ, 0xc0, !PT ;  /* 0x0000000710237812 */ /* 0x000fc800078ec0ff */
[----:B------:R-:W-:-:S03]  /*02f0*/  ISETP.NE.AND P1, PT, R35, RZ, PT ;  /* 0x000000ff2300720c */ /* 0x000fc60003f25270 */
[----:B------:R-:W-:Y:S10]  /*0300*/  @!P0 BRA `(.L_x_938) ;  /* 0x00000008000c8947 */ /* 0x000ff40003800000 */
[----:B------:R-:W0:Y:S01]  /*0310*/  LDC.64 R2, c[0x0][0x380] ;  /* 0x0000e000ff027b82 */ /* 0x000e220000000a00 */
[----:B------:R-:W-:-:S05]  /*0320*/  LOP3.LUT R18, R16, 0x1fffff8, RZ, 0xc0, !PT ;  /* 0x01fffff810127812 */ /* 0x000fca00078ec0ff */
[----:B------:R-:W-:Y:S02]  /*0330*/  IMAD.MOV R18, RZ, RZ, -R18 ;  /* 0x000000ffff127224 */ /* 0x000fe400078e0a12 */
[----:B------:R-:W2:Y:S05]  /*0340*/  LDC.64 R4, c[0x0][0x388] ;  /* 0x0000e200ff047b82 */ /* 0x000eaa0000000a00 */
.L_x_939:
[----:B0-----:R-:W-:-:S04]  /*0350*/  IMAD.WIDE.U32 R8, R15, 0x4, R2 ;  /* 0x000000040f087825 */ /* 0x001fc800078e0002 */
[C---:B--2---:R-:W-:Y:S01]  /*0360*/  IMAD.WIDE.U32 R6, R15.reuse, 0x4, R4 ;  /* 0x000000040f067825 */ /* 0x044fe200078e0004 */
[----:B------:R-:W2:Y:S04]  /*0370*/  LDG.E R33, desc[UR8][R8.64] ;  /* 0x0000000808217981 */ /* 0x000ea8000c1e1900 */
[----:B------:R-:W2:Y:S04]  /*0380*/  LDG.E R34, desc[UR8][R6.64] ;  /* 0x0000000806227981 */ /* 0x000ea8000c1e1900 */
[----:B------:R-:W3:Y:S04]  /*0390*/  LDG.E R32, desc[UR8][R8.64+0x400] ;  /* 0x0004000808207981 */ /* 0x000ee8000c1e1900 */
[----:B------:R-:W3:Y:S04]  /*03a0*/  LDG.E R31, desc[UR8][R6.64+0x400] ;  /* 0x00040008061f7981 */ /* 0x000ee8000c1e1900 */
[----:B------:R-:W4:Y:S04]  /*03b0*/  LDG.E R28, desc[UR8][R8.64+0x800] ;  /* 0x00080008081c7981 */ /* 0x000f28000c1e1900 */
[----:B------:R-:W4:Y:S04]  /*03c0*/  LDG.E R25, desc[UR8][R6.64+0x800] ;  /* 0x0008000806197981 */ /* 0x000f28000c1e1900 */
[----:B------:R-:W5:Y:S04]  /*03d0*/  LDG.E R26, desc[UR8][R8.64+0xc00] ;  /* 0x000c0008081a7981 */ /* 0x000f68000c1e1900 */
[----:B------:R-:W5:Y:S04]  /*03e0*/  LDG.E R19, desc[UR8][R6.64+0xc00] ;  /* 0x000c000806137981 */ /* 0x000f68000c1e1900 */
[----:B------:R-:W5:Y:S04]  /*03f0*/  LDG.E R20, desc[UR8][R8.64+0x1000] ;  /* 0x0010000808147981 */ /* 0x000f68000c1e1900 */
[----:B------:R-:W5:Y:S04]  /*0400*/  LDG.E R17, desc[UR8][R6.64+0x1000] ;  /* 0x0010000806117981 */ /* 0x000f68000c1e1900 */
[----:B------:R-:W5:Y:S04]  /*0410*/  LDG.E R23, desc[UR8][R8.64+0x1400] ;  /* 0x0014000808177981 */ /* 0x000f68000c1e1900 */
[----:B------:R-:W5:Y:S04]  /*0420*/  LDG.E R24, desc[UR8][R6.64+0x1400] ;  /* 0x0014000806187981 */ /* 0x000f68000c1e1900 */
[----:B------:R-:W5:Y:S04]  /*0430*/  LDG.E R21, desc[UR8][R8.64+0x1800] ;  /* 0x0018000808157981 */ /* 0x000f68000c1e1900 */
[----:B------:R-:W5:Y:S04]  /*0440*/  LDG.E R22, desc[UR8][R6.64+0x1800] ;  /* 0x0018000806167981 */ /* 0x000f68000c1e1900 */
[----:B------:R0:W5:Y:S04]  /*0450*/  LDG.E R27, desc[UR8][R8.64+0x1c00] ;  /* 0x001c0008081b7981 */ /* 0x000168000c1e1900 */
[----:B------:R1:W5:Y:S01]  /*0460*/  LDG.E R30, desc[UR8][R6.64+0x1c00] ;  /* 0x001c0008061e7981 */ /* 0x000362000c1e1900 */
[----:B------:R-:W-:Y:S01]  /*0470*/  PRMT R36, R12, 0x7610, R36 ;  /* 0x000076100c247816 */ /* 0x000fe20000000024 */
[----:B------:R-:W-:Y:S01]  /*0480*/  VIADD R18, R18, 0x8 ;  /* 0x0000000812127836 */ /* 0x000fe20000000000 */
[C---:B------:R-:W-:Y:S01]  /*0490*/  IADD3 R29, P3, PT, R15.reuse, UR6, RZ ;  /* 0x000000060f1d7c10 */ /* 0x040fe2000ff7e0ff */
[----:B------:R-:W-:Y:S01]  /*04a0*/  VIADD R15, R15, 0x800 ;  /* 0x000008000f0f7836 */ /* 0x000fe20000000000 */
[----:B------:R-:W-:-:S03]  /*04b0*/  LOP3.LUT P5, RZ, R36, 0xff, RZ, 0xc0, !PT ;  /* 0x000000ff24ff7812 */ /* 0x000fc600078ac0ff */
[----:B------:R-:W-:Y:S01]  /*04c0*/  IMAD.X R12, RZ, RZ, UR7, P3 ;  /* 0x00000007ff0c7e24 */ /* 0x000fe200098e06ff */
[CC--:B--2---:R-:W-:Y:S02]  /*04d0*/  ISETP.NE.AND P0, PT, R33.reuse, R34.reuse, PT ;  /* 0x000000222100720c */ /* 0x0c4fe40003f05270 */
[----:B------:R-:W-:-:S07]  /*04e0*/  ISETP.NE.AND P2, PT, R33, R34, P5 ;  /* 0x000000222100720c */ /* 0x000fce0002f45270 */
[----:B------:R-:W-:Y:S02]  /*04f0*/  @!P5 SEL R36, RZ, 0x1, !P0 ;  /* 0x00000001ff24d807 */ /* 0x000fe40004000000 */
[----:B------:R-:W-:Y:S02]  /*0500*/  ISETP.LT.U32.AND P0, PT, R29, R10, PT ;  /* 0x0000000a1d00720c */ /* 0x000fe40003f01070 */
[----:B------:R-:W-:Y:S02]  /*0510*/  SEL R33, R36, 0x1, !P2 ;  /* 0x0000000124217807 */ /* 0x000fe40005000000 */
[----:B---3--:R-:W-:Y:S02]  /*0520*/  ISETP.NE.AND P6, PT, R32, R31, PT ;  /* 0x0000001f2000720c */ /* 0x008fe40003fc5270 */
[----:B------:R-:W-:Y:S02]  /*0530*/  LOP3.LUT P3, RZ, R33, 0xff, RZ, 0xc0, !PT ;  /* 0x000000ff21ff7812 */ /* 0x000fe4000786c0ff */
[----:B------:R-:W-:-:S02]  /*0540*/  ISETP.LT.AND.EX P0, PT, R12, R11, PT, P0 ;  /* 0x0000000b0c00720c */ /* 0x000fc40003f01300 */
[----:B------:R-:W-:Y:S02]  /*0550*/  ISETP.NE.AND P4, PT, R32, R31, P3 ;  /* 0x0000001f2000720c */ /* 0x000fe40001f85270 */
[CC--:B0-----:R-:W-:Y:S02]  /*0560*/  SEL R9, R29.reuse, R10.reuse, P0 ;  /* 0x0000000a1d097207 */ /* 0x0c1fe40000000000 */
[CC--:B------:R-:W-:Y:S02]  /*0570*/  SEL R8, R12.reuse, R11.reuse, P0 ;  /* 0x0000000b0c087207 */ /* 0x0c0fe40000000000 */
[----:B------:R-:W-:Y:S02]  /*0580*/  @!P2 SEL R9, R29, R10, !P5 ;  /* 0x0000000a1d09a207 */ /* 0x000fe40006800000 */
[----:B------:R-:W-:Y:S02]  /*0590*/  @!P2 SEL R8, R12, R11, !P5 ;  /* 0x0000000b0c08a207 */ /* 0x000fe40006800000 */
[----:B------:R-:W-:-:S02]  /*05a0*/  @!P3 SEL R33, RZ, 0x1, !P6 ;  /* 0x00000001ff21b807 */ /* 0x000fc40007000000 */
[----:B-1----:R-:W-:Y:S02]  /*05b0*/  IADD3 R6, P0, PT, R29, 0x100, RZ ;  /* 0x000001001d067810 */ /* 0x002fe40007f1e0ff */
[----:B------:R-:W-:Y:S02]  /*05c0*/  SEL R33, R33, 0x1, !P4 ;  /* 0x0000000121217807 */ /* 0x000fe40006000000 */
[----:B----4-:R-:W-:Y:S01]  /*05d0*/  ISETP.NE.AND P6, PT, R28, R25, PT ;  /* 0x000000191c00720c */ /* 0x010fe20003fc5270 */
[----:B------:R-:W-:Y:S01]  /*05e0*/  IMAD.X R7, RZ, RZ, R12, P0 ;  /* 0x000000ffff077224 */ /* 0x000fe200000e060c */
[----:B------:R-:W-:Y:S02]  /*05f0*/  LOP3.LUT P2, RZ, R33, 0xff, RZ, 0xc0, !PT ;  /* 0x000000ff21ff7812 */ /* 0x000fe4000784c0ff */
[----:B------:R-:W-:Y:S02]  /*0600*/  ISETP.LT.U32.AND P0, PT, R6, R9, PT ;  /* 0x000000090600720c */ /* 0x000fe40003f01070 */
[----:B------:R-:W-:-:S02]  /*0610*/  ISETP.NE.AND P5, PT, R28, R25, P2 ;  /* 0x000000191c00720c */ /* 0x000fc400017a5270 */
[----:B------:R-:W-:-:S04]  /*0620*/  ISETP.LT.AND.EX P0, PT, R7, R8, PT, P0 ;  /* 0x000000080700720c */ /* 0x000fc80003f01300 */
[CC--:B------:R-:W-:Y:S02]  /*0630*/  SEL R11, R6.reuse, R9.reuse, P0 ;  /* 0x00000009060b7207 */ /* 0x0c0fe40000000000 */
[-C--:B------:R-:W-:Y:S02]  /*0640*/  SEL R10, R7, R8.reuse, P0 ;  /* 0x00000008070a7207 */ /* 0x080fe40000000000 */
[----:B------:R-:W-:Y:S02]  /*0650*/  @!P2 SEL R33, RZ, 0x1, !P6 ;  /* 0x00000001ff21a807 */ /* 0x000fe40007000000 */
[----:B------:R-:W-:Y:S02]  /*0660*/  @!P4 SEL R11, R6, R9, !P3 ;  /* 0x00000009060bc207 */ /* 0x000fe40005800000 */
[----:B------:R-:W-:Y:S02]  /*0670*/  SEL R33, R33, 0x1, !P5 ;  /* 0x0000000121217807 */ /* 0x000fe40006800000 */
[----:B------:R-:W-:-:S02]  /*0680*/  @!P4 SEL R10, R7, R8, !P3 ;  /* 0x00000008070ac207 */ /* 0x000fc40005800000 */
[----:B------:R-:W-:Y:S02]  /*0690*/  LOP3.LUT P3, RZ, R33, 0xff, RZ, 0xc0, !PT ;  /* 0x000000ff21ff7812 */ /* 0x000fe4000786c0ff */
[----:B------:R-:W-:Y:S02]  /*06a0*/  IADD3 R6, P0, PT, R29, 0x200, RZ ;  /* 0x000002001d067810 */ /* 0x000fe40007f1e0ff */
[CC--:B-----5:R-:W-:Y:S02]  /*06b0*/  ISETP.NE.AND P6, PT, R26.reuse, R19.reuse, PT ;  /* 0x000000131a00720c */ /* 0x0e0fe40003fc5270 */
[----:B------:R-:W-:Y:S01]  /*06c0*/  ISETP.NE.AND P4, PT, R26, R19, P3 ;  /* 0x000000131a00720c */ /* 0x000fe20001f85270 */
[----:B------:R-:W-:Y:S01]  /*06d0*/  IMAD.X R7, RZ, RZ, R12, P0 ;  /* 0x000000ffff077224 */ /* 0x000fe200000e060c */
[----:B------:R-:W-:-:S04]  /*06e0*/  ISETP.LT.U32.AND P0, PT, R6, R11, PT ;  /* 0x0000000b0600720c */ /* 0x000fc80003f01070 */
[-C--:B------:R-:W-:Y:S02]  /*06f0*/  ISETP.LT.AND.EX P0, PT, R7, R10.reuse, PT, P0 ;  /* 0x0000000a0700720c */ /* 0x080fe40003f01300 */
[----:B------:R-:W-:Y:S02]  /*0700*/  @!P3 SEL R33, RZ, 0x1, !P6 ;  /* 0x00000001ff21b807 */ /* 0x000fe40007000000 */
[CC--:B------:R-:W-:Y:S02]  /*0710*/  SEL R9, R6.reuse, R11.reuse, P0 ;  /* 0x0000000b06097207 */ /* 0x0c0fe40000000000 */
[----:B------:R-:W-:Y:S02]  /*0720*/  SEL R33, R33, 0x1, !P4 ;  /* 0x0000000121217807 */ /* 0x000fe40006000000 */
[----:B------:R-:W-:Y:S02]  /*0730*/  @!P5 SEL R9, R6, R11, !P2 ;  /* 0x0000000b0609d207 */ /* 0x000fe40005000000 */
[----:B------:R-:W-:-:S02]  /*0740*/  SEL R8, R7, R10, P0 ;  /* 0x0000000a07087207 */ /* 0x000fc40000000000 */
[----:B------:R-:W-:Y:S02]  /*0750*/  IADD3 R6, P0, PT, R29, 0x300, RZ ;  /* 0x000003001d067810 */ /* 0x000fe40007f1e0ff */
[----:B------:R-:W-:Y:S02]  /*0760*/  @!P5 SEL R8, R7, R10, !P2 ;  /* 0x0000000a0708d207 */ /* 0x000fe40005000000 */
[----:B------:R-:W-:Y:S01]  /*0770*/  LOP3.LUT P2, RZ, R33, 0xff, RZ, 0xc0, !PT ;  /* 0x000000ff21ff7812 */ /* 0x000fe2000784c0ff */
[----:B------:R-:W-:Y:S01]  /*0780*/  IMAD.X R7, RZ, RZ, R12, P0 ;  /* 0x000000ffff077224 */ /* 0x000fe200000e060c */
[----:B------:R-:W-:Y:S02]  /*0790*/  ISETP.LT.U32.AND P0, PT, R6, R9, PT ;  /* 0x000000090600720c */ /* 0x000fe40003f01070 */
[----:B------:R-:W-:Y:S02]  /*07a0*/  ISETP.NE.AND P6, PT, R20, R17, PT ;  /* 0x000000111400720c */ /* 0x000fe40003fc5270 */
[----:B------:R-:W-:-:S02]  /*07b0*/  ISETP.LT.AND.EX P0, PT, R7, R8, PT, P0 ;  /* 0x000000080700720c */ /* 0x000fc40003f01300 */
[----:B------:R-:W-:Y:S02]  /*07c0*/  ISETP.NE.AND P5, PT, R20, R17, P2 ;  /* 0x000000111400720c */ /* 0x000fe400017a5270 */
[CC--:B------:R-:W-:Y:S02]  /*07d0*/  SEL R11, R6.reuse, R9.reuse, P0 ;  /* 0x00000009060b7207 */ /* 0x0c0fe40000000000 */
[----:B------:R-:W-:Y:S02]  /*07e0*/  @!P4 SEL R11, R6, R9, !P3 ;  /* 0x00000009060bc207 */ /* 0x000fe40005800000 */
[----:B------:R-:W-:Y:S02]  /*07f0*/  @!P2 SEL R33, RZ, 0x1, !P6 ;  /* 0x00000001ff21a807 */ /* 0x000fe40007000000 */
[----:B------:R-:W-:Y:S02]  /*0800*/  SEL R10, R7, R8, P0 ;  /* 0x00000008070a7207 */ /* 0x000fe40000000000 */
[----:B------:R-:W-:-:S02]  /*0810*/  IADD3 R6, P0, PT, R29, 0x400, RZ ;  /* 0x000004001d067810 */ /* 0x000fc40007f1e0ff */
[----:B------:R-:W-:Y:S02]  /*0820*/  SEL R33, R33, 0x1, !P5 ;  /* 0x0000000121217807 */ /* 0x000fe40006800000 */
[----:B------:R-:W-:Y:S01]  /*0830*/  @!P4 SEL R10, R7, R8, !P3 ;  /* 0x00000008070ac207 */ /* 0x000fe20005800000 */
[----:B------:R-:W-:Y:S01]  /*0840*/  IMAD.X R7, RZ, RZ, R12, P0 ;  /* 0x000000ffff077224 */ /* 0x000fe200000e060c */
[----:B------:R-:W-:Y:S02]  /*0850*/  ISETP.LT.U32.AND P0, PT, R6, R11, PT ;  /* 0x0000000b0600720c */ /* 0x000fe40003f01070 */
[----:B------:R-:W-:Y:S02]  /*0860*/  LOP3.LUT P3, RZ, R33, 0xff, RZ, 0xc0, !PT ;  /* 0x000000ff21ff7812 */ /* 0x000fe4000786c0ff */
[----:B------:R-:W-:Y:S02]  /*0870*/  ISETP.LT.AND.EX P0, PT, R7, R10, PT, P0 ;  /* 0x0000000a0700720c */ /* 0x000fe40003f01300 */
[----:B------:R-:W-:-:S02]  /*0880*/  ISETP.NE.AND P4, PT, R23, R24, P3 ;  /* 0x000000181700720c */ /* 0x000fc40001f85270 */
[CC--:B------:R-:W-:Y:S02]  /*0890*/  SEL R9, R6.reuse, R11.reuse, P0 ;  /* 0x0000000b06097207 */ /* 0x0c0fe40000000000 */
[----:B------:R-:W-:Y:S02]  /*08a0*/  SEL R8, R7, R10, P0 ;  /* 0x0000000a07087207 */ /* 0x000fe40000000000 */
[----:B------:R-:W-:Y:S02]  /*08b0*/  ISETP.NE.AND P0, PT, R23, R24, PT ;  /* 0x000000181700720c */ /* 0x000fe40003f05270 */
[----:B------:R-:W-:Y:S02]  /*08c0*/  @!P5 SEL R9, R6, R11, !P2 ;  /* 0x0000000b0609d207 */ /* 0x000fe40005000000 */
[----:B------:R-:W-:Y:S02]  /*08d0*/  IADD3 R6, P6, PT, R29, 0x500, RZ ;  /* 0x000005001d067810 */ /* 0x000fe40007fde0ff */
[----:B------:R-:W-:-:S02]  /*08e0*/  @!P3 SEL R33, RZ, 0x1, !P0 ;  /* 0x00000001ff21b807 */ /* 0x000fc40004000000 */
[----:B------:R-:W-:Y:S01]  /*08f0*/  @!P5 SEL R8, R7, R10, !P2 ;  /* 0x0000000a0708d207 */ /* 0x000fe20005000000 */
[----:B------:R-:W-:Y:S01]  /*0900*/  IMAD.X R7, RZ, RZ, R12, P6 ;  /* 0x000000ffff077224 */ /* 0x000fe200030e060c */
[CC--:B------:R-:W-:Y:S02]  /*0910*/  ISETP.LT.U32.AND P0, PT, R6.reuse, R9.reuse, PT ;  /* 0x000000090600720c */ /* 0x0c0fe40003f01070 */
[----:B------:R-:W-:Y:S02]  /*0920*/  SEL R33, R33, 0x1, !P4 ;  /* 0x0000000121217807 */ /* 0x000fe40006000000 */
[----:B------:R-:W-:Y:S02]  /*0930*/  ISETP.LT.AND.EX P0, PT, R7, R8, PT, P0 ;  /* 0x000000080700720c */ /* 0x000fe40003f01300 */
[----:B------:R-:W-:Y:S02]  /*0940*/  LOP3.LUT P2, RZ, R33, 0xff, RZ, 0xc0, !PT ;  /* 0x000000ff21ff7812 */ /* 0x000fe4000784c0ff */
[----:B------:R-:W-:-:S02]  /*0950*/  SEL R11, R6, R9, P0 ;  /* 0x00000009060b7207 */ /* 0x000fc40000000000 */
[-C--:B------:R-:W-:Y:S02]  /*0960*/  SEL R10, R7, R8.reuse, P0 ;  /* 0x00000008070a7207 */ /* 0x080fe40000000000 */
[----:B------:R-:W-:Y:S02]  /*0970*/  @!P4 SEL R11, R6, R9, !P3 ;  /* 0x00000009060bc207 */ /* 0x000fe40005800000 */
[----:B------:R-:W-:Y:S02]  /*0980*/  IADD3 R6, P0, PT, R29, 0x600, RZ ;  /* 0x000006001d067810 */ /* 0x000fe40007f1e0ff */
[----:B------:R-:W-:Y:S02]  /*0990*/  @!P4 SEL R10, R7, R8, !P3 ;  /* 0x00000008070ac207 */ /* 0x000fe40005800000 */
[CC--:B------:R-:W-:Y:S01]  /*09a0*/  ISETP.NE.AND P4, PT, R21.reuse, R22.reuse, P2 ;  /* 0x000000161500720c */ /* 0x0c0fe20001785270 */
[----:B------:R-:W-:Y:S01]  /*09b0*/  IMAD.X R9, RZ, RZ, R12, P0 ;  /* 0x000000ffff097224 */ /* 0x000fe200000e060c */
[----:B------:R-:W-:-:S02]  /*09c0*/  ISETP.NE.AND P3, PT, R21, R22, PT ;  /* 0x000000161500720c */ /* 0x000fc40003f65270 */
[CC--:B------:R-:W-:Y:S02]  /*09d0*/  ISETP.LT.U32.AND P0, PT, R6.reuse, R11.reuse, PT ;  /* 0x0000000b0600720c */ /* 0x0c0fe40003f01070 */
[----:B------:R-:W-:Y:S02]  /*09e0*/  @!P2 SEL R33, RZ, 0x1, !P3 ;  /* 0x00000001ff21a807 */ /* 0x000fe40005800000 */
[----:B------:R-:W-:Y:S02]  /*09f0*/  ISETP.LT.AND.EX P0, PT, R9, R10, PT, P0 ;  /* 0x0000000a0900720c */ /* 0x000fe40003f01300 */
[----:B------:R-:W-:Y:S02]  /*0a00*/  SEL R33, R33, 0x1, !P4 ;  /* 0x0000000121217807 */ /* 0x000fe40006000000 */
[----:B------:R-:W-:Y:S02]  /*0a10*/  IADD3 R29, P5, PT, R29, 0x700, RZ ;  /* 0x000007001d1d7810 */ /* 0x000fe40007fbe0ff */
[----:B------:R-:W-:-:S02]  /*0a20*/  SEL R8, R6, R11, P0 ;  /* 0x0000000b06087207 */ /* 0x000fc40000000000 */
[----:B------:R-:W-:Y:S02]  /*0a30*/  LOP3.LUT P3, RZ, R33, 0xff, RZ, 0xc0, !PT ;  /* 0x000000ff21ff7812 */ /* 0x000fe4000786c0ff */
[----:B------:R-:W-:Y:S01]  /*0a40*/  @!P4 SEL R8, R6, R11, !P2 ;  /* 0x0000000b0608c207 */ /* 0x000fe20005000000 */
[----:B------:R-:W-:Y:S01]  /*0a50*/  IMAD.X R6, RZ, RZ, R12, P5 ;  /* 0x000000ffff067224 */ /* 0x000fe200028e060c */
[CC--:B------:R-:W-:Y:S02]  /*0a60*/  SEL R7, R9.reuse, R10.reuse, P0 ;  /* 0x0000000a09077207 */ /* 0x0c0fe40000000000 */
[----:B------:R-:W-:Y:S02]  /*0a70*/  ISETP.NE.AND P5, PT, R18, RZ, PT ;  /* 0x000000ff1200720c */ /* 0x000fe40003fa5270 */
[----:B------:R-:W-:Y:S02]  /*0a80*/  @!P4 SEL R7, R9, R10, !P2 ;  /* 0x0000000a0907c207 */ /* 0x000fe40005000000 */
[----:B------:R-:W-:-:S02]  /*0a90*/  ISETP.NE.AND P4, PT, R27, R30, P3 ;  /* 0x0000001e1b00720c */ /* 0x000fc40001f85270 */
[----:B------:R-:W-:Y:S02]  /*0aa0*/  ISETP.LT.U32.AND P0, PT, R29, R8, PT ;  /* 0x000000081d00720c */ /* 0x000fe40003f01070 */
[----:B------:R-:W-:Y:S02]  /*0ab0*/  ISETP.NE.AND P2, PT, R27, R30, PT ;  /* 0x0000001e1b00720c */ /* 0x000fe40003f45270 */
[CC--:B------:R-:W-:Y:S02]  /*0ac0*/  ISETP.LT.AND.EX P0, PT, R6.reuse, R7.reuse, PT, P0 ;  /* 0x000000070600720c */ /* 0x0c0fe40003f01300 */
[----:B------:R-:W-:Y:S02]  /*0ad0*/  @!P3 SEL R33, RZ, 0x1, !P2 ;  /* 0x00000001ff21b807 */ /* 0x000fe40005000000 */
[----:B------:R-:W-:Y:S02]  /*0ae0*/  SEL R10, R29, R8, P0 ;  /* 0x000000081d0a7207 */ /* 0x000fe40000000000 */
[----:B------:R-:W-:-:S02]  /*0af0*/  SEL R11, R6, R7, P0 ;  /* 0x00000007060b7207 */ /* 0x000fc40000000000 */
[----:B------:R-:W-:Y:S02]  /*0b00*/  SEL R12, R33, 0x1, !P4 ;  /* 0x00000001210c7807 */ /* 0x000fe40006000000 */
[----:B------:R-:W-:Y:S02]  /*0b10*/  @!P4 SEL R10, R29, R8, !P3 ;  /* 0x000000081d0ac207 */ /* 0x000fe40005800000 */
[----:B------:R-:W-:Y:S01]  /*0b20*/  @!P4 SEL R11, R6, R7, !P3 ;  /* 0x00000007060bc207 */ /* 0x000fe20005800000 */
[----:B------:R-:W-:Y:S06]  /*0b30*/  @P5 BRA `(.L_x_939) ;  /* 0xfffffff800045947 */ /* 0x000fec000383ffff */
.L_x_938:
[----:B------:R-:W-:Y:S05]  /*0b40*/  BSYNC.RECONVERGENT B2 ;  /* 0x0000000000027941 */ /* 0x000fea0003800200 */
.L_x_937:
[----:B------:R-:W-:Y:S05]  /*0b50*/  @!P1 BRA `(.L_x_936) ;  /* 0x0000000800309947 */ /* 0x000fea0003800000 */
[----:B------:R-:W-:Y:S01]  /*0b60*/  ISETP.GE.U32.AND P0, PT, R35, 0x4, PT ;  /* 0x000000042300780c */ /* 0x000fe20003f06070 */
[----:B------:R-:W-:Y:S01]  /*0b70*/  BSSY.RECONVERGENT B2, `(.L_x_940) ;  /* 0x0000048000027945 */ /* 0x000fe20003800200 */
[----:B------:R-:W-:-:S11]  /*0b80*/  LOP3.LUT P1, R16, R16, 0x3, RZ, 0xc0, !PT ;  /* 0x0000000310107812 */ /* 0x000fd6000782c0ff */
[----:B------:R-:W-:Y:S05]  /*0b90*/  @!P0 BRA `(.L_x_941) ;  /* 0x0000000400148947 */ /* 0x000fea0003800000 */
[----:B------:R-:W0:Y:S01]  /*0ba0*/  LDC.64 R4, c[0x0][0x380] ;  /* 0x0000e000ff047b82 */ /* 0x000e220000000a00 */
[----:B------:R-:W2:Y:S07]  /*0bb0*/  LDCU.64 UR10, c[0x0][0x3a0] ;  /* 0x00007400ff0a77ac */ /* 0x000eae0008000a00 */
[----:B------:R-:W3:Y:S01]  /*0bc0*/  LDC.64 R6, c[0x0][0x388] ;  /* 0x0000e200ff067b82 */ /* 0x000ee20000000a00 */
[----:B0-----:R-:W-:-:S05]  /*0bd0*/  IMAD.WIDE.U32 R4, R15, 0x4, R4 ;  /* 0x000000040f047825 */ /* 0x001fca00078e0004 */
[----:B------:R-:W4:Y:S01]  /*0be0*/  LDG.E R3, desc[UR8][R4.64] ;  /* 0x0000000804037981 */ /* 0x000f22000c1e1900 */
[----:B---3--:R-:W-:-:S03]  /*0bf0*/  IMAD.WIDE.U32 R6, R15, 0x4, R6 ;  /* 0x000000040f067825 */ /* 0x008fc600078e0006 */
[----:B------:R-:W3:Y:S04]  /*0c00*/  LDG.E R9, desc[UR8][R4.64+0x400] ;  /* 0x0004000804097981 */ /* 0x000ee8000c1e1900 */
[----:B------:R-:W4:Y:S04]  /*0c10*/  LDG.E R8, desc[UR8][R6.64] ;  /* 0x0000000806087981 */ /* 0x000f28000c1e1900 */
[----:B------:R-:W3:Y:S04]  /*0c20*/  LDG.E R18, desc[UR8][R6.64+0x400] ;  /* 0x0004000806127981 */ /* 0x000ee8000c1e1900 */
[----:B------:R-:W5:Y:S04]  /*0c30*/  LDG.E R17, desc[UR8][R4.64+0x800] ;  /* 0x0008000804117981 */ /* 0x000f68000c1e1900 */
[----:B------:R-:W5:Y:S04]  /*0c40*/  LDG.E R20, desc[UR8][R6.64+0x800] ;  /* 0x0008000806147981 */ /* 0x000f68000c1e1900 */
[----:B------:R-:W5:Y:S04]  /*0c50*/  LDG.E R2, desc[UR8][R4.64+0xc00] ;  /* 0x000c000804027981 */ /* 0x000f68000c1e1900 */
[----:B------:R0:W5:Y:S01]  /*0c60*/  LDG.E R19, desc[UR8][R6.64+0xc00] ;  /* 0x000c000806137981 */ /* 0x000162000c1e1900 */
[----:B------:R-:W-:-:S02]  /*0c70*/  LOP3.LUT P3, RZ, R12, 0xff, RZ, 0xc0, !PT ;  /* 0x000000ff0cff7812 */ /* 0x000fc4000786c0ff */
[----:B--2---:R-:W-:Y:S02]  /*0c80*/  IADD3 R21, P2, PT, R15, UR10, RZ ;  /* 0x0000000a0f157c10 */ /* 0x004fe4000ff5e0ff */
[CC--:B----4-:R-:W-:Y:S02]  /*0c90*/  ISETP.NE.AND P0, PT, R3.reuse, R8.reuse, PT ;  /* 0x000000080300720c */ /* 0x0d0fe40003f05270 */
[----:B------:R-:W-:-:S07]  /*0ca0*/  ISETP.NE.AND P4, PT, R3, R8, P3 ;  /* 0x000000080300720c */ /* 0x000fce0001f85270 */
[----:B------:R-:W-:Y:S01]  /*0cb0*/  @!P3 SEL R12, RZ, 0x1, !P0 ;  /* 0x00000001ff0cb807 */ /* 0x000fe20004000000 */
[----:B------:R-:W-:-:S03]  /*0cc0*/  IMAD.X R8, RZ, RZ, UR11, P2 ;  /* 0x0000000bff087e24 */ /* 0x000fc600090e06ff */
[----:B------:R-:W-:Y:S02]  /*0cd0*/  SEL R12, R12, 0x1, !P4 ;  /* 0x000000010c0c7807 */ /* 0x000fe40006000000 */
[----:B------:R-:W-:Y:S02]  /*0ce0*/  ISETP.LT.U32.AND P0, PT, R21, R10, PT ;  /* 0x0000000a1500720c */ /* 0x000fe40003f01070 */
[----:B------:R-:W-:Y:S02]  /*0cf0*/  LOP3.LUT P2, RZ, R12, 0xff, RZ, 0xc0, !PT ;  /* 0x000000ff0cff7812 */ /* 0x000fe4000784c0ff */
[----:B------:R-:W-:Y:S01]  /*0d00*/  ISETP.LT.AND.EX P0, PT, R8, R11, PT, P0 ;  /* 0x0000000b0800720c */ /* 0x000fe20003f01300 */
[----:B------:R-:W-:-:S03]  /*0d10*/  VIADD R3, R15, 0x100 ;  /* 0x000001000f037836 */ /* 0x000fc60000000000 */
[----:B0-----:R-:W-:Y:S02]  /*0d20*/  SEL R7, R21, R10, P0 ;  /* 0x0000000a15077207 */ /* 0x001fe40000000000 */
[CC--:B------:R-:W-:Y:S02]  /*0d30*/  SEL R6, R8.reuse, R11.reuse, P0 ;  /* 0x0000000b08067207 */ /* 0x0c0fe40000000000 */
[----:B---3--:R-:W-:Y:S02]  /*0d40*/  ISETP.NE.AND P0, PT, R9, R18, PT ;  /* 0x000000120900720c */ /* 0x008fe40003f05270 */
[----:B------:R-:W-:Y:S02]  /*0d50*/  @!P4 SEL R7, R21, R10, !P3 ;  /* 0x0000000a1507c207 */ /* 0x000fe40005800000 */
[----:B------:R-:W-:Y:S02]  /*0d60*/  @!P4 SEL R6, R8, R11, !P3 ;  /* 0x0000000b0806c207 */ /* 0x000fe40005800000 */
[----:B------:R-:W-:-:S02]  /*0d70*/  ISETP.NE.AND P4, PT, R9, R18, P2 ;  /* 0x000000120900720c */ /* 0x000fc40001785270 */
[----:B------:R-:W-:Y:S02]  /*0d80*/  @!P2 SEL R12, RZ, 0x1, !P0 ;  /* 0x00000001ff0ca807 */ /* 0x000fe40004000000 */
[----:B------:R-:W-:Y:S02]  /*0d90*/  IADD3 R4, P5, PT, R3, UR10, RZ ;  /* 0x0000000a03047c10 */ /* 0x000fe4000ffbe0ff */
[----:B------:R-:W-:Y:S02]  /*0da0*/  SEL R12, R12, 0x1, !P4 ;  /* 0x000000010c0c7807 */ /* 0x000fe40006000000 */
[----:B------:R-:W-:Y:S01]  /*0db0*/  ISETP.LT.U32.AND P0, PT, R4, R7, PT ;  /* 0x000000070400720c */ /* 0x000fe20003f01070 */
[----:B------:R-:W-:Y:S01]  /*0dc0*/  IMAD.X R5, RZ, RZ, UR11, P5 ;  /* 0x0000000bff057e24 */ /* 0x000fe2000a8e06ff */
[----:B------:R-:W-:Y:S01]  /*0dd0*/  LOP3.LUT P3, RZ, R12, 0xff, RZ, 0xc0, !PT ;  /* 0x000000ff0cff7812 */ /* 0x000fe2000786c0ff */
[----:B------:R-:W-:-:S03]  /*0de0*/  VIADD R3, R15, 0x200 ;  /* 0x000002000f037836 */ /* 0x000fc60000000000 */
[----:B------:R-:W-:-:S04]  /*0df0*/  ISETP.LT.AND.EX P0, PT, R5, R6, PT, P0 ;  /* 0x000000060500720c */ /* 0x000fc80003f01300 */
[CC--:B------:R-:W-:Y:S02]  /*0e00*/  SEL R9, R4.reuse, R7.reuse, P0 ;  /* 0x0000000704097207 */ /* 0x0c0fe40000000000 */
[CC--:B------:R-:W-:Y:S02]  /*0e10*/  SEL R8, R5.reuse, R6.reuse, P0 ;  /* 0x0000000605087207 */ /* 0x0c0fe40000000000 */
[----:B------:R-:W-:Y:S02]  /*0e20*/  @!P4 SEL R9, R4, R7, !P2 ;  /* 0x000000070409c207 */ /* 0x000fe40005000000 */
[----:B------:R-:W-:Y:S02]  /*0e30*/  @!P4 SEL R8, R5, R6, !P2 ;  /* 0x000000060508c207 */ /* 0x000fe40005000000 */
[----:B------:R-:W-:Y:S02]  /*0e40*/  IADD3 R4, P0, PT, R3, UR10, RZ ;  /* 0x0000000a03047c10 */ /* 0x000fe4000ff1e0ff */
[----:B-----5:R-:W-:-:S02]  /*0e50*/  ISETP.NE.AND P2, PT, R17, R20, PT ;  /* 0x000000141100720c */ /* 0x020fc40003f45270 */
[----:B------:R-:W-:Y:S01]  /*0e60*/  ISETP.NE.AND P4, PT, R17, R20, P3 ;  /* 0x000000141100720c */ /* 0x000fe20001f85270 */
[----:B------:R-:W-:Y:S01]  /*0e70*/  IMAD.X R7, RZ, RZ, UR11, P0 ;  /* 0x0000000bff077e24 */ /* 0x000fe200080e06ff */
[----:B------:R-:W-:Y:S02]  /*0e80*/  @!P3 SEL R12, RZ, 0x1, !P2 ;  /* 0x00000001ff0cb807 */ /* 0x000fe40005000000 */
[----:B------:R-:W-:Y:S01]  /*0e90*/  ISETP.LT.U32.AND P0, PT, R4, R9, PT ;  /* 0x000000090400720c */ /* 0x000fe20003f01070 */
[----:B------:R-:W-:Y:S01]  /*0ea0*/  VIADD R3, R15, 0x300 ;  /* 0x000003000f037836 */ /* 0x000fe20000000000 */
[----:B------:R-:W-:Y:S02]  /*0eb0*/  SEL R12, R12, 0x1, !P4 ;  /* 0x000000010c0c7807 */ /* 0x000fe40006000000 */
[----:B------:R-:W-:Y:S02]  /*0ec0*/  ISETP.LT.AND.EX P0, PT, R7, R8, PT, P0 ;  /* 0x000000080700720c */ /* 0x000fe40003f01300 */
[----:B------:R-:W-:-:S02]  /*0ed0*/  LOP3.LUT P2, RZ, R12, 0xff, RZ, 0xc0, !PT ;  /* 0x000000ff0cff7812 */ /* 0x000fc4000784c0ff */
[----:B------:R-:W-:Y:S02]  /*0ee0*/  IADD3 R3, P5, PT, R3, UR10, RZ ;  /* 0x0000000a03037c10 */ /* 0x000fe4000ffbe0ff */
[CC--:B------:R-:W-:Y:S02]  /*0ef0*/  SEL R6, R4.reuse, R9.reuse, P0 ;  /* 0x0000000904067207 */ /* 0x0c0fe40000000000 */
[CC--:B------:R-:W-:Y:S02]  /*0f00*/  SEL R5, R7.reuse, R8.reuse, P0 ;  /* 0x0000000807057207 */ /* 0x0c0fe40000000000 */
[----:B------:R-:W-:Y:S02]  /*0f10*/  @!P4 SEL R6, R4, R9, !P3 ;  /* 0x000000090406c207 */ /* 0x000fe40005800000 */
[----:B------:R-:W-:Y:S02]  /*0f20*/  @!P4 SEL R5, R7, R8, !P3 ;  /* 0x000000080705c207 */ /* 0x000fe40005800000 */
[----:B------:R-:W-:Y:S01]  /*0f30*/  ISETP.NE.AND P4, PT, R2, R19, P2 ;  /* 0x000000130200720c */ /* 0x000fe20001785270 */
[----:B------:R-:W-:Y:S01]  /*0f40*/  IMAD.X R4, RZ, RZ, UR11, P5 ;  /* 0x0000000bff047e24 */ /* 0x000fe2000a8e06ff */
        /* <DEDUP_REMOVED lines=9> */
[----:B------:R-:W-:-:S07]  /*0fe0*/  @!P4 SEL R11, R4, R5, !P2 ;  /* 0x00000005040bc207 */ /* 0x000fce0005000000 */
.L_x_941:
[----:B------:R-:W-:Y:S05]  /*0ff0*/  BSYNC.RECONVERGENT B2 ;  /* 0x0000000000027941 */ /* 0x000fea0003800200 */
.L_x_940:
[----:B------:R-:W-:Y:S05]  /*1000*/  @!P1 BRA `(.L_x_936) ;  /* 0x0000000400049947 */ /* 0x000fea0003800000 */
[----:B------:R-:W-:Y:S01]  /*1010*/  ISETP.NE.AND P0, PT, R16, 0x1, PT ;  /* 0x000000011000780c */ /* 0x000fe20003f05270 */
[----:B------:R-:W-:Y:S01]  /*1020*/  BSSY.RECONVERGENT B2, `(.L_x_942) ;  /* 0x0000028000027945 */ /* 0x000fe20003800200 */
[----:B------:R-:W-:-:S11]  /*1030*/  LOP3.LUT P1, RZ, R14, 0x100, RZ, 0xc0, !PT ;  /* 0x000001000eff7812 */ /* 0x000fd6000782c0ff */
        /* <DEDUP_REMOVED lines=9> */
[----:B------:R0:W3:Y:S01]  /*10d0*/  LDG.E R17, desc[UR8][R4.64+0x400] ;  /* 0x0004000804117981 */ /* 0x0000e2000c1e1900 */
[----:B------:R-:W-:Y:S02]  /*10e0*/  LOP3.LUT P2, RZ, R12, 0xff, RZ, 0xc0, !PT ;  /* 0x000000ff0cff7812 */ /* 0x000fe4000784c0ff */
[C---:B--2---:R-:W-:Y:S01]  /*10f0*/  IADD3 R7, P4, PT, R15.reuse, UR10, RZ ;  /* 0x0000000a0f077c10 */ /* 0x044fe2000ff9e0ff */
[----:B------:R-:W-:-:S03]  /*1100*/  VIADD R8, R15, 0x100 ;  /* 0x000001000f087836 */ /* 0x000fc60000000000 */
[----:B------:R-:W-:Y:S01]  /*1110*/  ISETP.LT.U32.AND P0, PT, R7, R10, PT ;  /* 0x0000000a0700720c */ /* 0x000fe20003f01070 */
[----:B------:R-:W-:Y:S01]  /*1120*/  VIADD R15, R15, 0x200 ;  /* 0x000002000f0f7836 */ /* 0x000fe20000000000 */
[CC--:B----4-:R-:W-:Y:S02]  /*1130*/  ISETP.NE.AND P5, PT, R6.reuse, R9.reuse, PT ;  /* 0x000000090600720c */ /* 0x0d0fe40003fa5270 */
[----:B------:R-:W-:Y:S01]  /*1140*/  ISETP.NE.AND P3, PT, R6, R9, P2 ;  /* 0x000000090600720c */ /* 0x000fe20001765270 */
[----:B------:R-:W-:Y:S02]  /*1150*/  IMAD.X R6, RZ, RZ, UR11, P4 ;  /* 0x0000000bff067e24 */ /* 0x000fe4000a0e06ff */
[----:B------:R-:W-:-:S04]  /*1160*/  @!P2 SEL R12, RZ, 0x1, !P5 ;  /* 0x00000001ff0ca807 */ /* 0x000fc80006800000 */
[----:B------:R-:W-:Y:S02]  /*1170*/  SEL R12, R12, 0x1, !P3 ;  /* 0x000000010c0c7807 */ /* 0x000fe40005800000 */
[-C--:B------:R-:W-:Y:S02]  /*1180*/  ISETP.LT.AND.EX P0, PT, R6, R11.reuse, PT, P0 ;  /* 0x0000000b0600720c */ /* 0x080fe40003f01300 */
[----:B------:R-:W-:Y:S02]  /*1190*/  LOP3.LUT P4, RZ, R12, 0xff, RZ, 0xc0, !PT ;  /* 0x000000ff0cff7812 */ /* 0x000fe4000788c0ff */
[----:B0-----:R-:W-:Y:S02]  /*11a0*/  IADD3 R5, P5, PT, R8, UR10, RZ ;  /* 0x0000000a08057c10 */ /* 0x001fe4000ffbe0ff */
[----:B------:R-:W-:Y:S02]  /*11b0*/  SEL R2, R7, R10, P0 ;  /* 0x0000000a07027207 */ /* 0x000fe40000000000 */
[----:B------:R-:W-:-:S02]  /*11c0*/  SEL R3, R6, R11, P0 ;  /* 0x0000000b06037207 */ /* 0x000fc40000000000 */
[----:B------:R-:W-:Y:S02]  /*11d0*/  @!P3 SEL R2, R7, R10, !P2 ;  /* 0x0000000a0702b207 */ /* 0x000fe40005000000 */
[----:B------:R-:W-:Y:S02]  /*11e0*/  @!P3 SEL R3, R6, R11, !P2 ;  /* 0x0000000b0603b207 */ /* 0x000fe40005000000 */
[CC--:B---3--:R-:W-:Y:S01]  /*11f0*/  ISETP.NE.AND P3, PT, R14.reuse, R17.reuse, P4 ;  /* 0x000000110e00720c */ /* 0x0c8fe20002765270 */
[----:B------:R-:W-:Y:S01]  /*1200*/  IMAD.X R4, RZ, RZ, UR11, P5 ;  /* 0x0000000bff047e24 */ /* 0x000fe2000a8e06ff */
        /* <DEDUP_REMOVED lines=9> */
.L_x_943:
[----:B------:R-:W-:Y:S05]  /*12a0*/  BSYNC.RECONVERGENT B2 ;  /* 0x0000000000027941 */ /* 0x000fea0003800200 */
.L_x_942:
[----:B------:R-:W-:Y:S05]  /*12b0*/  @P1 BRA `(.L_x_936) ;  /* 0x0000000000581947 */ /* 0x000fea0003800000 */
[----:B------:R-:W0:Y:S01]  /*12c0*/  LDC.64 R2, c[0x0][0x380] ;  /* 0x0000e000ff027b82 */ /* 0x000e220000000a00 */
[----:B------:R-:W2:Y:S07]  /*12d0*/  LDCU.64 UR10, c[0x0][0x3a0] ;  /* 0x00007400ff0a77ac */ /* 0x000eae0008000a00 */
[----:B------:R-:W3:Y:S01]  /*12e0*/  LDC.64 R4, c[0x0][0x388] ;  /* 0x0000e200ff047b82 */ /* 0x000ee20000000a00 */
[----:B0-----:R-:W-:-:S06]  /*12f0*/  IMAD.WIDE.U32 R2, R15, 0x4, R2 ;  /* 0x000000040f027825 */ /* 0x001fcc00078e0002 */
[----:B------:R-:W4:Y:S01]  /*1300*/  LDG.E R2, desc[UR8][R2.64] ;  /* 0x0000000802027981 */ /* 0x000f22000c1e1900 */
[----:B---3--:R-:W-:-:S06]  /*1310*/  IMAD.WIDE.U32 R4, R15, 0x4, R4 ;  /* 0x000000040f047825 */ /* 0x008fcc00078e0004 */
[----:B------:R-:W4:Y:S01]  /*1320*/  LDG.E R5, desc[UR8][R4.64] ;  /* 0x0000000804057981 */ /* 0x000f22000c1e1900 */
[----:B------:R-:W-:Y:S02]  /*1330*/  LOP3.LUT P3, RZ, R12, 0xff, RZ, 0xc0, !PT ;  /* 0x000000ff0cff7812 */ /* 0x000fe4000786c0ff */
[----:B--2---:R-:W-:-:S05]  /*1340*/  IADD3 R7, P0, PT, R15, UR10, RZ ;  /* 0x0000000a0f077c10 */ /* 0x004fca000ff1e0ff */
[----:B------:R-:W-:Y:S01]  /*1350*/  IMAD.X R8, RZ, RZ, UR11, P0 ;  /* 0x0000000bff087e24 */ /* 0x000fe200080e06ff */
[----:B------:R-:W-:-:S04]  /*1360*/  ISETP.LT.U32.AND P0, PT, R7, R10, PT ;  /* 0x0000000a0700720c */ /* 0x000fc80003f01070 */
[----:B------:R-:W-:-:S04]  /*1370*/  ISETP.LT.AND.EX P0, PT, R8, R11, PT, P0 ;  /* 0x0000000b0800720c */ /* 0x000fc80003f01300 */
[----:B------:R-:W-:Y:S02]  /*1380*/  SEL R6, R7, R10, P0 ;  /* 0x0000000a07067207 */ /* 0x000fe40000000000 */
[CC--:B----4-:R-:W-:Y:S02]  /*1390*/  ISETP.NE.AND P2, PT, R2.reuse, R5.reuse, P3 ;  /* 0x000000050200720c */ /* 0x0d0fe40001f45270 */
[----:B------:R-:W-:Y:S02]  /*13a0*/  ISETP.NE.AND P1, PT, R2, R5, PT ;  /* 0x000000050200720c */ /* 0x000fe40003f25270 */
[----:B------:R-:W-:Y:S02]  /*13b0*/  SEL R2, R8, R11, P0 ;  /* 0x0000000b08027207 */ /* 0x000fe40000000000 */
[----:B------:R-:W-:-:S07]  /*13c0*/  @!P3 SEL R12, RZ, 0x1, !P1 ;  /* 0x00000001ff0cb807 */ /* 0x000fce0004800000 */
[----:B------:R-:W-:Y:S02]  /*13d0*/  @!P2 SEL R6, R7, R10, !P3 ;  /* 0x0000000a0706a207 */ /* 0x000fe40005800000 */
[----:B------:R-:W-:Y:S02]  /*13e0*/  @!P2 SEL R2, R8, R11, !P3 ;  /* 0x0000000b0802a207 */ /* 0x000fe40005800000 */
[----:B------:R-:W-:Y:S01]  /*13f0*/  SEL R12, R12, 0x1, !P2 ;  /* 0x000000010c0c7807 */ /* 0x000fe20005000000 */
[----:B------:R-:W-:Y:S02]  /*1400*/  IMAD.MOV.U32 R10, RZ, RZ, R6 ;  /* 0x000000ffff0a7224 */ /* 0x000fe400078e0006 */
[----:B------:R-:W-:-:S07]  /*1410*/  IMAD.MOV.U32 R11, RZ, RZ, R2 ;  /* 0x000000ffff0b7224 */ /* 0x000fce00078e0002 */
.L_x_936:
[----:B------:R-:W-:Y:S05]  /*1420*/  BSYNC.RECONVERGENT B1 ;  /* 0x0000000000017941 */ /* 0x000fea0003800200 */
.L_x_935:
[----:B------:R-:W-:-:S04]  /*1430*/  UISETP.GE.U32.AND UP0, UPT, UR4, 0x100, UPT ;  /* 0x000001000400788c */ /* 0x000fc8000bf06070 */
[----:B------:R-:W-:-:S09]  /*1440*/  UISETP.GE.U32.AND.EX UP0, UPT, UR5, URZ, UPT, UP0 ;  /* 0x000000ff0500728c */ /* 0x000fd2000bf06100 */
[----:B------:R-:W-:Y:S05]  /*1450*/  BRA.U !UP0, `(.L_x_944) ;  /* 0x0000000d083c7547 */ /* 0x000fea000b800000 */
[----:B------:R-:W0:Y:S01]  /*1460*/  S2R R6, SR_LANEID ;  /* 0x0000000000067919 */ /* 0x000e220000000000 */
[----:B------:R-:W-:Y:S01]  /*1470*/  LOP3.LUT R2, R12, 0xff, RZ, 0xc0, !PT ;  /* 0x000000ff0c027812 */ /* 0x000fe200078ec0ff */
[----:B------:R-:W-:Y:S01]  /*1480*/  BSSY.RECONVERGENT B1, `(.L_x_945) ;  /* 0x0000016000017945 */ /* 0x000fe20003800200 */
[----:B------:R2:W3:Y:S04]  /*1490*/  SHFL.DOWN PT, R5, R10, 0x1, 0x1f ;  /* 0x08201f000a057f89 */ /* 0x0004e800000e0000 */
[----:B------:R2:W4:Y:S04]  /*14a0*/  SHFL.DOWN PT, R4, R11, 0x1, 0x1f ;  /* 0x08201f000b047f89 */ /* 0x00052800000e0000 */
[----:B------:R2:W1:Y:S01]  /*14b0*/  SHFL.DOWN PT, R3, R2, 0x1, 0x1f ;  /* 0x08201f0002037f89 */ /* 0x00046200000e0000 */
        /* <DEDUP_REMOVED lines=18> */
.L_x_946:
[----:B------:R-:W-:Y:S05]  /*15e0*/  BSYNC.RECONVERGENT B1 ;  /* 0x0000000000017941 */ /* 0x000fea0003800200 */
.L_x_945:
        /* <DEDUP_REMOVED lines=23> */
.L_x_948:
[----:B------:R-:W-:Y:S05]  /*1760*/  BSYNC.RECONVERGENT B1 ;  /* 0x0000000000017941 */ /* 0x000fea0003800200 */
.L_x_947:
        /* <DEDUP_REMOVED lines=20> */
.L_x_950:
[----:B------:R-:W-:Y:S05]  /*18b0*/  BSYNC.RECONVERGENT B1 ;  /* 0x0000000000017941 */ /* 0x000fea0003800200 */
.L_x_949:
        /* <DEDUP_REMOVED lines=20> */
.L_x_952:
[----:B------:R-:W-:Y:S05]  /*1a00*/  BSYNC.RECONVERGENT B1 ;  /* 0x0000000000017941 */ /* 0x000fea0003800200 */
.L_x_951:
        /* <DEDUP_REMOVED lines=20> */
.L_x_954:
[----:B------:R-:W-:Y:S05]  /*1b50*/  BSYNC.RECONVERGENT B1 ;  /* 0x0000000000017941 */ /* 0x000fea0003800200 */
.L_x_953:
        /* <DEDUP_REMOVED lines=10> */
.L_x_956:
[----:B------:R-:W-:Y:S05]  /*1c00*/  BSYNC.RECONVERGENT B1 ;  /* 0x0000000000017941 */ /* 0x000fea0003800200 */
.L_x_955:
        /* <DEDUP_REMOVED lines=8> */
[----:B--2-4-:R-:W2:Y:S04]  /*1c90*/  LDS.64 R4, [UR6+0x20] ;  /* 0x00002006ff047984 */ /* 0x014ea80008000a00 */
[----:B------:R-:W4:Y:S04]  /*1ca0*/  LDS.U8 R16, [UR6+0x28] ;  /* 0x00002806ff107984 */ /* 0x000f280008000000 */
[----:B------:R-:W1:Y:S04]  /*1cb0*/  LDS.64 R8, [UR6+0x30] ;  /* 0x00003006ff087984 */ /* 0x000e680008000a00 */
[----:B------:R-:W1:Y:S04]  /*1cc0*/  LDS.U8 R17, [UR6+0x38] ;  /* 0x00003806ff117984 */ /* 0x000e680008000000 */
[----:B------:R-:W1:Y:S04]  /*1cd0*/  LDS.64 R6, [UR6+0x40] ;  /* 0x00004006ff067984 */ /* 0x000e680008000a00 */
[----:B------:R-:W1:Y:S04]  /*1ce0*/  LDS.U8 R18, [UR6+0x48] ;  /* 0x00004806ff127984 */ /* 0x000e680008000000 */
[----:B0-----:R-:W0:Y:S01]  /*1cf0*/  LDS.64 R2, [UR6+0x50] ;  /* 0x00005006ff027984 */ /* 0x001e220008000a00 */
[----:B-----5:R-:W-:-:S02]  /*1d00*/  ISETP.NE.AND P2, PT, R14, RZ, PT ;  /* 0x000000ff0e00720c */ /* 0x020fc40003f45270 */
[----:B--2---:R-:W-:Y:S02]  /*1d10*/  ISETP.LT.U32.AND P0, PT, R4, R10, PT ;  /* 0x0000000a0400720c */ /* 0x004fe40003f01070 */
[----:B------:R-:W-:Y:S02]  /*1d20*/  @P4 SEL R14, R12, 0x1, !P2 ;  /* 0x000000010c0e4807 */ /* 0x000fe40005000000 */
[----:B------:R-:W-:Y:S01]  /*1d30*/  ISETP.LT.AND.EX P0, PT, R5, R11, PT, P0 ;  /* 0x0000000b0500720c */ /* 0x000fe20003f01300 */
[----:B------:R-:W-:Y:S01]  /*1d40*/  LDS.U8 R12, [UR6+0x78] ;  /* 0x00007806ff0c7984 */ /* 0x000fe20008000000 */
[----:B------:R-:W-:Y:S02]  /*1d50*/  LOP3.LUT P3, RZ, R14, 0xff, RZ, 0xc0, !PT ;  /* 0x000000ff0eff7812 */ /* 0x000fe4000786c0ff */
[----:B----4-:R-:W-:-:S03]  /*1d60*/  ISETP.NE.AND P5, PT, R16, RZ, PT ;  /* 0x000000ff1000720c */ /* 0x010fc60003fa5270 */
[C---:B-1-3--:R-:W-:Y:S02]  /*1d70*/  @P2 SEL R10, R4.reuse, R10, P0 ;  /* 0x0000000a040a2207 */ /* 0x04afe40000000000 */
[C---:B------:R-:W-:Y:S02]  /*1d80*/  @P2 SEL R11, R5.reuse, R11, P0 ;  /* 0x0000000b050b2207 */ /* 0x040fe40000000000 */
[----:B------:R-:W-:Y:S02]  /*1d90*/  SEL R13, R4, R10, !P4 ;  /* 0x0000000a040d7207 */ /* 0x000fe40006000000 */
[----:B------:R-:W-:Y:S01]  /*1da0*/  SEL R15, R5, R11, !P4 ;  /* 0x0000000b050f7207 */ /* 0x000fe20006000000 */
[----:B------:R-:W1:Y:S01]  /*1db0*/  LDS.U8 R10, [UR6+0x58] ;  /* 0x00005806ff0a7984 */ /* 0x000e620008000000 */
[----:B------:R-:W-:Y:S02]  /*1dc0*/  ISETP.LT.U32.AND P0, PT, R8, R13, PT ;  /* 0x0000000d0800720c */ /* 0x000fe40003f01070 */
[----:B------:R-:W-:Y:S01]  /*1dd0*/  @P3 SEL R16, R14, 0x1, !P5 ;  /* 0x000000010e103807 */ /* 0x000fe20006800000 */
[----:B------:R-:W2:Y:S01]  /*1de0*/  LDS.64 R4, [UR6+0x60] ;  /* 0x00006006ff047984 */ /* 0x000ea20008000a00 */
[----:B------:R-:W-:-:S02]  /*1df0*/  ISETP.LT.AND.EX P0, PT, R9, R15, PT, P0 ;  /* 0x0000000f0900720c */ /* 0x000fc40003f01300 */
[----:B------:R-:W-:Y:S01]  /*1e00*/  LOP3.LUT P2, RZ, R16, 0xff, RZ, 0xc0, !PT ;  /* 0x000000ff10ff7812 */ /* 0x000fe2000784c0ff */
[----:B------:R-:W3:Y:S01]  /*1e10*/  LDS.U8 R14, [UR6+0x68] ;  /* 0x00006806ff0e7984 */ /* 0x000ee20008000000 */
[C---:B------:R-:W-:Y:S02]  /*1e20*/  @P5 SEL R13, R8.reuse, R13, P0 ;  /* 0x0000000d080d5207 */ /* 0x040fe40000000000 */
[----:B------:R-:W-:Y:S02]  /*1e30*/  ISETP.NE.AND P4, PT, R17, RZ, PT ;  /* 0x000000ff1100720c */ /* 0x000fe40003f85270 */
[C---:B------:R-:W-:Y:S02]  /*1e40*/  @P5 SEL R15, R9.reuse, R15, P0 ;  /* 0x0000000f090f5207 */ /* 0x040fe40000000000 */
[----:B------:R-:W-:Y:S02]  /*1e50*/  SEL R11, R8, R13, !P3 ;  /* 0x0000000d080b7207 */ /* 0x000fe40005800000 */
[----:B------:R-:W-:-:S02]  /*1e60*/  SEL R13, R9, R15, !P3 ;  /* 0x0000000f090d7207 */ /* 0x000fc40005800000 */
[----:B------:R-:W-:Y:S01]  /*1e70*/  ISETP.LT.U32.AND P0, PT, R6, R11, PT ;  /* 0x0000000b0600720c */ /* 0x000fe20003f01070 */
[----:B------:R-:W4:Y:S01]  /*1e80*/  LDS.64 R8, [UR6+0x70] ;  /* 0x00007006ff087984 */ /* 0x000f220008000a00 */
[----:B------:R-:W-:Y:S02]  /*1e90*/  @P2 SEL R17, R16, 0x1, !P4 ;  /* 0x0000000110112807 */ /* 0x000fe40006000000 */
[----:B------:R-:W-:Y:S02]  /*1ea0*/  ISETP.LT.AND.EX P0, PT, R7, R13, PT, P0 ;  /* 0x0000000d0700720c */ /* 0x000fe40003f01300 */
[----:B------:R-:W-:Y:S02]  /*1eb0*/  ISETP.NE.AND P3, PT, R18, RZ, PT ;  /* 0x000000ff1200720c */ /* 0x000fe40003f65270 */
[----:B------:R-:W-:Y:S02]  /*1ec0*/  @P4 SEL R11, R6, R11, P0 ;  /* 0x0000000b060b4207 */ /* 0x000fe40000000000 */
[----:B------:R-:W-:-:S02]  /*1ed0*/  LOP3.LUT P5, RZ, R17, 0xff, RZ, 0xc0, !PT ;  /* 0x000000ff11ff7812 */ /* 0x000fc400078ac0ff */
[C---:B------:R-:W-:Y:S02]  /*1ee0*/  @P4 SEL R13, R7.reuse, R13, P0 ;  /* 0x0000000d070d4207 */ /* 0x040fe40000000000 */
[----:B------:R-:W-:Y:S02]  /*1ef0*/  SEL R11, R6, R11, !P2 ;  /* 0x0000000b060b7207 */ /* 0x000fe40005000000 */
[----:B------:R-:W-:Y:S02]  /*1f00*/  SEL R13, R7, R13, !P2 ;  /* 0x0000000d070d7207 */ /* 0x000fe40005000000 */
[----:B0-----:R-:W-:Y:S01]  /*1f10*/  ISETP.LT.U32.AND P0, PT, R2, R11, PT ;  /* 0x0000000b0200720c */ /* 0x001fe20003f01070 */
[----:B------:R-:W0:Y:S01]  /*1f20*/  LDS.64 R6, [UR6+0x80] ;  /* 0x00008006ff067984 */ /* 0x000e220008000a00 */
[----:B-1----:R-:W-:Y:S02]  /*1f30*/  ISETP.NE.AND P2, PT, R10, RZ, PT ;  /* 0x000000ff0a00720c */ /* 0x002fe40003f45270 */
[----:B------:R-:W-:-:S02]  /*1f40*/  ISETP.LT.AND.EX P0, PT, R3, R13, PT, P0 ;  /* 0x0000000d0300720c */ /* 0x000fc40003f01300 */
[----:B------:R-:W-:Y:S02]  /*1f50*/  @P5 SEL R18, R17, 0x1, !P3 ;  /* 0x0000000111125807 */ /* 0x000fe40005800000 */
[C---:B------:R-:W-:Y:S02]  /*1f60*/  @P3 SEL R11, R2.reuse, R11, P0 ;  /* 0x0000000b020b3207 */ /* 0x040fe40000000000 */
[C---:B------:R-:W-:Y:S02]  /*1f70*/  @P3 SEL R13, R3.reuse, R13, P0 ;  /* 0x0000000d030d3207 */ /* 0x040fe40000000000 */
[----:B------:R-:W-:Y:S02]  /*1f80*/  SEL R11, R2, R11, !P5 ;  /* 0x0000000b020b7207 */ /* 0x000fe40006800000 */
[----:B------:R-:W-:Y:S02]  /*1f90*/  LOP3.LUT P4, RZ, R18, 0xff, RZ, 0xc0, !PT ;  /* 0x000000ff12ff7812 */ /* 0x000fe4000788c0ff */
[----:B------:R-:W-:-:S02]  /*1fa0*/  SEL R13, R3, R13, !P5 ;  /* 0x0000000d030d7207 */ /* 0x000fc40006800000 */
[----:B--2---:R-:W-:Y:S02]  /*1fb0*/  ISETP.LT.U32.AND P0, PT, R4, R11, PT ;  /* 0x0000000b0400720c */ /* 0x004fe40003f01070 */
[----:B---3--:R-:W-:Y:S02]  /*1fc0*/  ISETP.NE.AND P3, PT, R14, RZ, PT ;  /* 0x000000ff0e00720c */ /* 0x008fe40003f65270 */
[----:B------:R-:W-:-:S04]  /*1fd0*/  ISETP.LT.AND.EX P0, PT, R5, R13, PT, P0 ;  /* 0x0000000d0500720c */ /* 0x000fc80003f01300 */
[----:B------:R-:W-:Y:S02]  /*1fe0*/  @P2 SEL R11, R4, R11, P0 ;  /* 0x0000000b040b2207 */ /* 0x000fe40000000000 */
[----:B------:R-:W-:Y:S02]  /*1ff0*/  @P4 SEL R10, R18, 0x1, !P2 ;  /* 0x00000001120a4807 */ /* 0x000fe40005000000 */
[C---:B------:R-:W-:Y:S02]  /*2000*/  @P2 SEL R13, R5.reuse, R13, P0 ;  /* 0x0000000d050d2207 */ /* 0x040fe40000000000 */
[----:B------:R-:W-:Y:S02]  /*2010*/  SEL R3, R4, R11, !P4 ;  /* 0x0000000b04037207 */ /* 0x000fe40006000000 */
[----:B------:R-:W-:Y:S02]  /*2020*/  LOP3.LUT P5, RZ, R10, 0xff, RZ, 0xc0, !PT ;  /* 0x000000ff0aff7812 */ /* 0x000fe400078ac0ff */
[----:B------:R-:W-:-:S02]  /*2030*/  SEL R5, R5, R13, !P4 ;  /* 0x0000000d05057207 */ /* 0x000fc40006000000 */
[----:B----4-:R-:W-:Y:S02]  /*2040*/  ISETP.LT.U32.AND P0, PT, R8, R3, PT ;  /* 0x000000030800720c */ /* 0x010fe40003f01070 */
[----:B------:R-:W-:Y:S02]  /*2050*/  ISETP.NE.AND P4, PT, R12, RZ, PT ;  /* 0x000000ff0c00720c */ /* 0x000fe40003f85270 */
[----:B------:R-:W-:-:S04]  /*2060*/  ISETP.LT.AND.EX P0, PT, R9, R5, PT, P0 ;  /* 0x000000050900720c */ /* 0x000fc80003f01300 */
[----:B------:R-:W-:Y:S02]  /*2070*/  @P3 SEL R3, R8, R3, P0 ;  /* 0x0000000308033207 */ /* 0x000fe40000000000 */
[----:B------:R-:W-:Y:S02]  /*2080*/  @P5 SEL R14, R10, 0x1, !P3 ;  /* 0x000000010a0e5807 */ /* 0x000fe40005800000 */
[C---:B------:R-:W-:Y:S02]  /*2090*/  @P3 SEL R5, R9.reuse, R5, P0 ;  /* 0x0000000509053207 */ /* 0x040fe40000000000 */
[----:B------:R-:W-:Y:S02]  /*20a0*/  SEL R3, R8, R3, !P5 ;  /* 0x0000000308037207 */ /* 0x000fe40006800000 */
[----:B------:R-:W-:Y:S02]  /*20b0*/  LOP3.LUT P2, RZ, R14, 0xff, RZ, 0xc0, !PT ;  /* 0x000000ff0eff7812 */ /* 0x000fe4000784c0ff */
[----:B------:R-:W-:-:S02]  /*20c0*/  SEL R9, R9, R5, !P5 ;  /* 0x0000000509097207 */ /* 0x000fc40006800000 */
[----:B0-----:R-:W-:-:S04]  /*20d0*/  ISETP.LT.U32.AND P0, PT, R6, R3, PT ;  /* 0x000000030600720c */ /* 0x001fc80003f01070 */
[----:B------:R-:W-:-:S04]  /*20e0*/  ISETP.LT.AND.EX P0, PT, R7, R9, PT, P0 ;  /* 0x000000090700720c */ /* 0x000fc80003f01300 */
[----:B------:R-:W-:Y:S02]  /*20f0*/  @P4 SEL R3, R6, R3, P0 ;  /* 0x0000000306034207 */ /* 0x000fe40000000000 */
[C---:B------:R-:W-:Y:S02]  /*2100*/  @P4 SEL R9, R7.reuse, R9, P0 ;  /* 0x0000000907094207 */ /* 0x040fe40000000000 */
[----:B------:R-:W-:Y:S02]  /*2110*/  @P2 SEL R12, R14, 0x1, !P4 ;  /* 0x000000010e0c2807 */ /* 0x000fe40006000000 */
[----:B------:R-:W-:Y:S02]  /*2120*/  SEL R10, R6, R3, !P2 ;  /* 0x00000003060a7207 */ /* 0x000fe40005000000 */
[----:B------:R-:W-:Y:S01]  /*2130*/  SEL R11, R7, R9, !P2 ;  /* 0x00000009070b7207 */ /* 0x000fe20005000000 */
[----:B------:R-:W-:Y:S06]  /*2140*/  BRA `(.L_x_957) ;  /* 0x0000003800207947 */ /* 0x000fec0003800000 */
.L_x_944:
[----:B------:R-:W0:Y:S01]  /*2150*/  S2R R9, SR_LANEID ;  /* 0x0000000000097919 */ /* 0x000e220000000000 */
[----:B------:R-:W-:Y:S01]  /*2160*/  LOP3.LUT R2, R13, 0x3e0, RZ, 0xc0, !PT ;  /* 0x000003e00d027812 */ /* 0x000fe200078ec0ff */
[----:B------:R-:W-:Y:S04]  /*2170*/  BSSY.RECONVERGENT B1, `(.L_x_958) ;  /* 0x0000022000017945 */ /* 0x000fe80003800200 */
[----:B------:R-:W-:Y:S01]  /*2180*/  VIADD R3, R2, 0x20 ;  /* 0x0000002002037836 */ /* 0x000fe20000000000 */
[----:B------:R-:W-:-:S04]  /*2190*/  LOP3.LUT R2, RZ, R2, RZ, 0x33, !PT ;  /* 0x00000002ff027212 */ /* 0x000fc800078e33ff */
[----:B------:R-:W-:Y:S01]  /*21a0*/  ISETP.GT.U32.AND P0, PT, R3, UR4, PT ;  /* 0x0000000403007c0c */ /* 0x000fe2000bf04070 */
[----:B------:R-:W-:-:S05]  /*21b0*/  VIADD R2, R2, UR4 ;  /* 0x0000000402027c36 */ /* 0x000fca0008000000 */
[----:B------:R-:W-:-:S05]  /*21c0*/  SEL R2, R2, 0x1f, P0 ;  /* 0x0000001f02027807 */ /* 0x000fca0000000000 */
[----:B------:R2:W3:Y:S01]  /*21d0*/  SHFL.DOWN PT, R4, R11, 0x1, R2 ;  /* 0x082000000b047989 */ /* 0x0004e200000e0002 */
        /* <DEDUP_REMOVED lines=11> */
[----:B------:R2:W4:Y:S01]  /*2290*/  SHFL.DOWN PT, R3, R3, 0x1, R2 ;  /* 0x0820000003037989 */ /* 0x00052200000e0002 */
[----:B---3--:R-:W-:Y:S09]  /*22a0*/  @P0 BRA `(.L_x_959) ;  /* 0x0000000000380947 */ /* 0x008ff20003800000 */
[----:B----4-:R-:W-:Y:S01]  /*22b0*/  LOP3.LUT P0, RZ, R3, 0xff, RZ, 0xc0, !PT ;  /* 0x000000ff03ff7812 */ /* 0x010fe2000780c0ff */
        /* <DEDUP_REMOVED lines=8> */
[----:B--2---:R-:W-:-:S02]  /*2340*/  @!P0 SEL R10, R7, R10, P4 ;  /* 0x0000000a070a8207 */ /* 0x004fc40002000000 */
[C---:B------:R-:W-:Y:S02]  /*2350*/  @!P0 SEL R11, R4.reuse, R11, P4 ;  /* 0x0000000b040b8207 */ /* 0x040fe40002000000 */
[----:B------:R-:W-:Y:S02]  /*2360*/  @P0 PRMT R12, R3, 0x7610, R12 ;  /* 0x00007610030c0816 */ /* 0x000fe4000000000c */
[----:B------:R-:W-:Y:S02]  /*2370*/  @P0 SEL R10, R7, R10, !P6 ;  /* 0x0000000a070a0207 */ /* 0x000fe40007000000 */
[----:B------:R-:W-:-:S07]  /*2380*/  @P0 SEL R11, R4, R11, !P6 ;  /* 0x0000000b040b0207 */ /* 0x000fce0007000000 */
.L_x_959:
[----:B------:R-:W-:Y:S05]  /*2390*/  BSYNC.RECONVERGENT B1 ;  /* 0x0000000000017941 */ /* 0x000fea0003800200 */
.L_x_958:
[----:B----4-:R-:W-:Y:S01]  /*23a0*/  LOP3.LUT R3, R12, 0xff, RZ, 0xc0, !PT ;  /* 0x000000ff0c037812 */ /* 0x010fe200078ec0ff */
[----:B------:R3:W4:Y:S01]  /*23b0*/  SHFL.DOWN PT, R4, R11, 0x2, R2 ;  /* 0x084000000b047989 */ /* 0x00072200000e0002 */
[----:B------:R-:W-:Y:S01]  /*23c0*/  ISETP.GT.AND P4, PT, R5, R2, PT ;  /* 0x000000020500720c */ /* 0x000fe20003f84270 */
[----:B------:R-:W-:Y:S02]  /*23d0*/  BSSY.RECONVERGENT B1, `(.L_x_960) ;  /* 0x0000012000017945 */ /* 0x000fe40003800200 */
[----:B------:R3:W0:Y:S04]  /*23e0*/  SHFL.DOWN PT, R5, R10, 0x2, R2 ;  /* 0x084000000a057989 */ /* 0x00062800000e0002 */
[----:B------:R3:W0:Y:S01]  /*23f0*/  SHFL.DOWN PT, R3, R3, 0x2, R2 ;  /* 0x0840000003037989 */ /* 0x00062200000e0002 */
[----:B------:R-:W-:Y:S05]  /*2400*/  @P5 BRA `(.L_x_961) ;  /* 0x0000000000385947 */ /* 0x000fea0003800000 */
[----:B0-----:R-:W-:Y:S01]  /*2410*/  LOP3.LUT P0, RZ, R3, 0xff, RZ, 0xc0, !PT ;  /* 0x000000ff03ff7812 */ /* 0x001fe2000780c0ff */
[----:B------:R-:W-:Y:S01]  /*2420*/  IMAD.MOV.U32 R7, RZ, RZ, 0x1 ;  /* 0x00000001ff077424 */ /* 0x000fe200078e00ff */
[----:B------:R-:W-:-:S04]  /*2430*/  LOP3.LUT P5, R6, R12, 0xff, RZ, 0xc0, !PT ;  /* 0x000000ff0c067812 */ /* 0x000fc800078ac0ff */
[----:B------:R-:W-:-:S13]  /*2440*/  PLOP3.LUT P0, PT, P5, P0, PT, 0x2f, 0xf2 ;  /* 0x0000000000f2781c */ /* 0x000fda0002f00577 */
[----:B------:R-:W-:Y:S02]  /*2450*/  @!P0 ISETP.LT.U32.AND P5, PT, R5, R10, PT ;  /* 0x0000000a0500820c */ /* 0x000fe40003fa1070 */
[----:B------:R-:W-:Y:S02]  /*2460*/  @P0 ISETP.NE.AND P6, PT, R6, RZ, PT ;  /* 0x000000ff0600020c */ /* 0x000fe40003fc5270 */
[----:B------:R-:W-:Y:S02]  /*2470*/  @!P0 PRMT R12, R7, 0x7610, R12 ;  /* 0x00007610070c8816 */ /* 0x000fe4000000000c */
[----:B----4-:R-:W-:Y:S02]  /*2480*/  @!P0 ISETP.LT.AND.EX P5, PT, R4, R11, PT, P5 ;  /* 0x0000000b0400820c */ /* 0x010fe40003fa1350 */
[----:B------:R-:W-:Y:S02]  /*2490*/  @P0 SEL R3, R3, R12, !P6 ;  /* 0x0000000c03030207 */ /* 0x000fe40007000000 */
[----:B--23--:R-:W-:-:S02]  /*24a0*/  @!P0 SEL R10, R5, R10, P5 ;  /* 0x0000000a050a8207 */ /* 0x00cfc40002800000 */
[C---:B------:R-:W-:Y:S02]  /*24b0*/  @!P0 SEL R11, R4.reuse, R11, P5 ;  /* 0x0000000b040b8207 */ /* 0x040fe40002800000 */
[----:B------:R-:W-:Y:S02]  /*24c0*/  @P0 PRMT R12, R3, 0x7610, R12 ;  /* 0x00007610030c0816 */ /* 0x000fe4000000000c */
[----:B------:R-:W-:Y:S02]  /*24d0*/  @P0 SEL R10, R5, R10, !P6 ;  /* 0x0000000a050a0207 */ /* 0x000fe40007000000 */
[----:B------:R-:W-:-:S07]  /*24e0*/  @P0 SEL R11, R4, R11, !P6 ;  /* 0x0000000b040b0207 */ /* 0x000fce0007000000 */
.L_x_961:
[----:B------:R-:W-:Y:S05]  /*24f0*/  BSYNC.RECONVERGENT B1 ;  /* 0x0000000000017941 */ /* 0x000fea0003800200 */
.L_x_960:
[----:B0-----:R-:W-:Y:S01]  /*2500*/  LOP3.LUT R3, R12, 0xff, RZ, 0xc0, !PT ;  /* 0x000000ff0c037812 */ /* 0x001fe200078ec0ff */
[----:B------:R0:W0:Y:S01]  /*2510*/  SHFL.DOWN PT, R5, R10, 0x4, R2 ;  /* 0x088000000a057989 */ /* 0x00002200000e0002 */
[----:B------:R-:W-:Y:S03]  /*2520*/  BSSY.RECONVERGENT B1, `(.L_x_962) ;  /* 0x0000012000017945 */ /* 0x000fe60003800200 */
[----:B----4-:R4:W0:Y:S04]  /*2530*/  SHFL.DOWN PT, R4, R11, 0x4, R2 ;  /* 0x088000000b047989 */ /* 0x01082800000e0002 */
        /* <DEDUP_REMOVED lines=11> */
[----:B--23--:R-:W-:-:S02]  /*25f0*/  @!P0 SEL R10, R5, R10, P3 ;  /* 0x0000000a050a8207 */ /* 0x00cfc40001800000 */
[C---:B----4-:R-:W-:Y:S02]  /*2600*/  @!P0 SEL R11, R4.reuse, R11, P3 ;  /* 0x0000000b040b8207 */ /* 0x050fe40001800000 */
[----:B------:R-:W-:Y:S02]  /*2610*/  @P0 PRMT R12, R3, 0x7610, R12 ;  /* 0x00007610030c0816 */ /* 0x000fe4000000000c */
[----:B------:R-:W-:Y:S02]  /*2620*/  @P0 SEL R10, R5, R10, !P5 ;  /* 0x0000000a050a0207 */ /* 0x000fe40006800000 */
[----:B------:R-:W-:-:S07]  /*2630*/  @P0 SEL R11, R4, R11, !P5 ;  /* 0x0000000b040b0207 */ /* 0x000fce0006800000 */
.L_x_963:
[----:B------:R-:W-:Y:S05]  /*2640*/  BSYNC.RECONVERGENT B1 ;  /* 0x0000000000017941 */ /* 0x000fea0003800200 */
.L_x_962:
[----:B0-----:R-:W-:Y:S01]  /*2650*/  LOP3.LUT R3, R12, 0xff, RZ, 0xc0, !PT ;  /* 0x000000ff0c037812 */ /* 0x001fe200078ec0ff */
[----:B------:R0:W0:Y:S01]  /*2660*/  SHFL.DOWN PT, R5, R10, 0x8, R2 ;  /* 0x090000000a057989 */ /* 0x00002200000e0002 */
[----:B------:R-:W-:Y:S03]  /*2670*/  BSSY.RECONVERGENT B1, `(.L_x_964) ;  /* 0x0000012000017945 */ /* 0x000fe60003800200 */
        /* <DEDUP_REMOVED lines=17> */
.L_x_965:
[----:B------:R-:W-:Y:S05]  /*2790*/  BSYNC.RECONVERGENT B1 ;  /* 0x0000000000017941 */ /* 0x000fea0003800200 */
.L_x_964:
        /* <DEDUP_REMOVED lines=8> */
[----:B--234-:R-:W-:-:S04]  /*2820*/  LOP3.LUT P2, R2, R12, 0xff, RZ, 0xc0, !PT ;  /* 0x000000ff0c027812 */ /* 0x01cfc8000784c0ff */
        /* <DEDUP_REMOVED lines=11> */
.L_x_967:
[----:B------:R-:W-:Y:S05]  /*28e0*/  BSYNC.RECONVERGENT B1 ;  /* 0x0000000000017941 */ /* 0x000fea0003800200 */
.L_x_966:
[----:B------:R-:W-:Y:S04]  /*28f0*/  BSSY.RECONVERGENT B1, `(.L_x_968) ;  /* 0x000000a000017945 */ /* 0x000fe80003800200 */
[----:B------:R-:W-:Y:S05]  /*2900*/  @P1 BRA `(.L_x_969) ;  /* 0x0000000000201947 */ /* 0x000fea0003800000 */
[----:B0-----:R-:W0:Y:S01]  /*2910*/  S2R R4, SR_CgaCtaId ;  /* 0x0000000000047919 */ /* 0x001e220000008800 */
[----:B------:R-:W-:Y:S02]  /*2920*/  MOV R3, 0x400 ;  /* 0x0000040000037802 */ /* 0x000fe40000000f00 */
[----:B--234-:R-:W-:-:S04]  /*2930*/  SHF.R.U32.HI R2, RZ, 0x1, R13 ;  /* 0x00000001ff027819 */ /* 0x01cfc8000001160d */
[----:B------:R-:W-:Y:S02]  /*2940*/  LOP3.LUT R2, R2, 0x1f0, RZ, 0xc0, !PT ;  /* 0x000001f002027812 */ /* 0x000fe400078ec0ff */
[----:B0-----:R-:W-:-:S05]  /*2950*/  LEA R3, R4, R3, 0x18 ;  /* 0x0000000304037211 */ /* 0x001fca00078ec0ff */
[----:B------:R-:W-:-:S05]  /*2960*/  IMAD.IADD R3, R2, 0x1, R3 ;  /* 0x0000000102037824 */ /* 0x000fca00078e0203 */
[----:B------:R0:W-:Y:S04]  /*2970*/  STS.64 [R3+0x10], R10 ;  /* 0x0000100a03007388 */ /* 0x0001e80000000a00 */
[----:B------:R0:W-:Y:S02]  /*2980*/  STS.U8 [R3+0x8], R12 ;  /* 0x0000080c03007388 */ /* 0x0001e40000000000 */
.L_x_969:
[----:B------:R-:W-:Y:S05]  /*2990*/  BSYNC.RECONVERGENT B1 ;  /* 0x0000000000017941 */ /* 0x000fea0003800200 */
.L_x_968:
[----:B------:R-:W-:Y:S01]  /*29a0*/  BAR.SYNC.DEFER_BLOCKING 0x0 ;  /* 0x0000000000007b1d */ /* 0x000fe20000010000 */
[----:B------:R-:W-:-:S13]  /*29b0*/  ISETP.NE.AND P1, PT, R13, RZ, PT ;  /* 0x000000ff0d00720c */ /* 0x000fda0003f25270 */
[----:B------:R-:W-:Y:S05]  /*29c0*/  @P1 BRA `(.L_x_957) ;  /* 0x0000003000001947 */ /* 0x000fea0003800000 */
[----:B------:R-:W-:Y:S02]  /*29d0*/  UISETP.GE.U32.AND UP3, UPT, UR4, 0x21, UPT ;  /* 0x000000210400788c */ /* 0x000fe4000bf66070 */
[----:B------:R-:W-:Y:S02]  /*29e0*/  UISETP.GE.U32.AND UP2, UPT, UR4, 0x41, UPT ;  /* 0x000000410400788c */ /* 0x000fe4000bf46070 */
[----:B------:R-:W-:Y:S02]  /*29f0*/  UISETP.GE.U32.AND.EX UP3, UPT, UR5, URZ, UPT, UP3 ;  /* 0x000000ff0500728c */ /* 0x000fe4000bf66130 */
[----:B------:R-:W-:Y:S02]  /*2a00*/  UISETP.GE.U32.AND UP1, UPT, UR4, 0x61, UPT ;  /* 0x000000610400788c */ /* 0x000fe4000bf26070 */
[----:B------:R-:W-:Y:S02]  /*2a10*/  UISETP.GE.U32.AND UP0, UPT, UR4, 0x81, UPT ;  /* 0x000000810400788c */ /* 0x000fe4000bf06070 */
[----:B------:R-:W-:-:S02]  /*2a20*/  UISETP.GE.U32.AND UP6, UPT, UR4, 0xa1, UPT ;  /* 0x000000a10400788c */ /* 0x000fc4000bfc6070 */
[----:B------:R-:W-:Y:S02]  /*2a30*/  UISETP.GE.U32.AND UP4, UPT, UR4, 0xc1, UPT ;  /* 0x000000c10400788c */ /* 0x000fe4000bf86070 */
[----:B------:R-:W-:Y:S02]  /*2a40*/  UISETP.GE.U32.AND UP5, UPT, UR4, 0xe1, UPT ;  /* 0x000000e10400788c */ /* 0x000fe4000bfa6070 */
[----:B------:R-:W-:Y:S02]  /*2a50*/  UISETP.GE.U32.AND.EX UP2, UPT, UR5, URZ, UPT, UP2 ;  /* 0x000000ff0500728c */ /* 0x000fe4000bf46120 */
[----:B------:R-:W-:Y:S02]  /*2a60*/  UISETP.GE.U32.AND.EX UP1, UPT, UR5, URZ, UPT, UP1 ;  /* 0x000000ff0500728c */ /* 0x000fe4000bf26110 */
[----:B------:R-:W-:Y:S02]  /*2a70*/  UISETP.GE.U32.AND.EX UP0, UPT, UR5, URZ, UPT, UP0 ;  /* 0x000000ff0500728c */ /* 0x000fe4000bf06100 */
[----:B------:R-:W-:-:S02]  /*2a80*/  UISETP.GE.U32.AND.EX UP6, UPT, UR5, URZ, UPT, UP6 ;  /* 0x000000ff0500728c */ /* 0x000fc4000bfc6160 */
[----:B------:R-:W-:Y:S02]  /*2a90*/  UISETP.GE.U32.AND.EX UP4, UPT, UR5, URZ, UPT, UP4 ;  /* 0x000000ff0500728c */ /* 0x000fe4000bf86140 */
[----:B------:R-:W-:Y:S01]  /*2aa0*/  UISETP.GE.U32.AND.EX UP5, UPT, UR5, URZ, UPT, UP5 ;  /* 0x000000ff0500728c */ /* 0x000fe2000bfa6150 */
[----:B------:R-:W-:Y:S10]  /*2ab0*/  BRA.U !UP3, `(.L_x_970) ;  /* 0x000000010b3c7547 */ /* 0x000ff4000b800000 */
[----:B------:R-:W5:Y:S01]  /*2ac0*/  S2UR UR7, SR_CgaCtaId ;  /* 0x00000000000779c3 */ /* 0x000f620000008800 */
[----:B------:R-:W-:Y:S01]  /*2ad0*/  UMOV UR6, 0x400 ;  /* 0x0000040000067882 */ /* 0x000fe20000000000 */
[----:B------:R-:W-:Y:S01]  /*2ae0*/  LOP3.LUT P3, RZ, R12, 0xff, RZ, 0xc0, !PT ;  /* 0x000000ff0cff7812 */ /* 0x000fe2000786c0ff */
[----:B-----5:R-:W-:-:S09]  /*2af0*/  ULEA UR6, UR7, UR6, 0x18 ;  /* 0x0000000607067291 */ /* 0x020fd2000f8ec0ff */
[----:B0-----:R-:W0:Y:S04]  /*2b00*/  LDS.U8 R4, [UR6+0x18] ;  /* 0x00001806ff047984 */ /* 0x001e280008000000 */
[----:B--234-:R-:W2:Y:S01]  /*2b10*/  LDS.64 R2, [UR6+0x20] ;  /* 0x00002006ff027984 */ /* 0x01cea20008000a00 */
[----:B0-----:R-:W-:Y:S02]  /*2b20*/  ISETP.NE.AND P2, PT, R4, RZ, PT ;  /* 0x000000ff0400720c */ /* 0x001fe40003f45270 */
[----:B--2---:R-:W-:Y:S02]  /*2b30*/  ISETP.LT.U32.AND P0, PT, R2, R10, PT ;  /* 0x0000000a0200720c */ /* 0x004fe40003f01070 */
[----:B------:R-:W-:Y:S02]  /*2b40*/  @P3 SEL R4, R12, 0x1, !P2 ;  /* 0x000000010c043807 */ /* 0x000fe40005000000 */
[----:B------:R-:W-:-:S02]  /*2b50*/  ISETP.LT.AND.EX P0, PT, R3, R11, PT, P0 ;  /* 0x0000000b0300720c */ /* 0x000fc40003f01300 */
[----:B------:R-:W-:-:S05]  /*2b60*/  PRMT R12, R4, 0x7610, R12 ;  /* 0x00007610040c7816 */ /* 0x000fca000000000c */
[C---:B------:R-:W-:Y:S02]  /*2b70*/  @P2 SEL R10, R2.reuse, R10, P0 ;  /* 0x0000000a020a2207 */ /* 0x040fe40000000000 */
[C---:B------:R-:W-:Y:S02]  /*2b80*/  @P2 SEL R11, R3.reuse, R11, P0 ;  /* 0x0000000b030b2207 */ /* 0x040fe40000000000 */
[----:B------:R-:W-:Y:S02]  /*2b90*/  SEL R10, R2, R10, !P3 ;  /* 0x0000000a020a7207 */ /* 0x000fe40005800000 */
[----:B------:R-:W-:-:S07]  /*2ba0*/  SEL R11, R3, R11, !P3 ;  /* 0x0000000b030b7207 */ /* 0x000fce0005800000 */
.L_x_970:
[----:B------:R-:W-:Y:S05]  /*2bb0*/  BRA.U !UP2, `(.L_x_971) ;  /* 0x000000010a3c7547 */ /* 0x000fea000b800000 */
        /* <DEDUP_REMOVED lines=15> */
.L_x_971:
        /* <DEDUP_REMOVED lines=16> */
.L_x_972:
        /* <DEDUP_REMOVED lines=16> */
.L_x_973:
        /* <DEDUP_REMOVED lines=16> */
.L_x_974:
        /* <DEDUP_REMOVED lines=16> */
.L_x_975:
        /* <DEDUP_REMOVED lines=17> */
.L_x_934:
[----:B------:R-:W0:Y:S01]  /*31c0*/  S2R R6, SR_TID.X ;  /* 0x0000000000067919 */ /* 0x000e220000002100 */
[----:B------:R-:W0:Y:S01]  /*31d0*/  LDC.64 R2, c[0x0][0x380] ;  /* 0x0000e000ff027b82 */ /* 0x000e220000000a00 */
[----:B------:R-:W2:Y:S07]  /*31e0*/  LDCU.64 UR6, c[0x0][0x3a0] ;  /* 0x00007400ff0677ac */ /* 0x000eae0008000a00 */
[----:B------:R-:W3:Y:S01]  /*31f0*/  LDC.64 R4, c[0x0][0x388] ;  /* 0x0000e200ff047b82 */ /* 0x000ee20000000a00 */
[----:B0-----:R-:W-:-:S04]  /*3200*/  IMAD.WIDE.U32 R2, R6, 0x4, R2 ;  /* 0x0000000406027825 */ /* 0x001fc800078e0002 */
[C---:B---3--:R-:W-:Y:S01]  /*3210*/  IMAD.WIDE.U32 R4, R6.reuse, 0x4, R4 ;  /* 0x0000000406047825 */ /* 0x048fe200078e0004 */
[----:B------:R-:W3:Y:S04]  /*3220*/  LDG.E R7, desc[UR8][R2.64] ;  /* 0x0000000802077981 */ /* 0x000ee8000c1e1900 */
[----:B------:R-:W3:Y:S04]  /*3230*/  LDG.E R8, desc[UR8][R4.64] ;  /* 0x0000000804087981 */ /* 0x000ee8000c1e1900 */
[----:B------:R-:W4:Y:S04]  /*3240*/  LDG.E R11, desc[UR8][R2.64+0x800] ;  /* 0x00080008020b7981 */ /* 0x000f28000c1e1900 */
[----:B------:R-:W4:Y:S04]  /*3250*/  LDG.E R12, desc[UR8][R4.64+0x800] ;  /* 0x00080008040c7981 */ /* 0x000f28000c1e1900 */
[----:B------:R-:W5:Y:S04]  /*3260*/  LDG.E R9, desc[UR8][R2.64+0x400] ;  /* 0x0004000802097981 */ /* 0x000f68000c1e1900 */
[----:B------:R-:W5:Y:S04]  /*3270*/  LDG.E R10, desc[UR8][R4.64+0x400] ;  /* 0x00040008040a7981 */ /* 0x000f68000c1e1900 */
[----:B------:R-:W5:Y:S04]  /*3280*/  LDG.E R13, desc[UR8][R2.64+0xc00] ;  /* 0x000c0008020d7981 */ /* 0x000f68000c1e1900 */
[----:B------:R-:W5:Y:S01]  /*3290*/  LDG.E R14, desc[UR8][R4.64+0xc00] ;  /* 0x000c0008040e7981 */ /* 0x000f62000c1e1900 */
[----:B------:R-:W-:Y:S01]  /*32a0*/  VIADD R15, R6, 0x100 ;  /* 0x00000100060f7836 */ /* 0x000fe20000000000 */
[----:B------:R-:W-:-:S04]  /*32b0*/  UIADD3 UR10, UP0, UPT, UR4, -0x400, URZ ;  /* 0xfffffc00040a7890 */ /* 0x000fc8000ff1e0ff */
[----:B------:R-:W-:Y:S02]  /*32c0*/  UIADD3.X UR11, UPT, UPT, UR5, -0x1, URZ, UP0, !UPT ;  /* 0xffffffff050b7890 */ /* 0x000fe400087fe4ff */
[----:B------:R-:W-:-:S04]  /*32d0*/  UISETP.GE.U32.AND UP0, UPT, UR10, 0x400, UPT ;  /* 0x000004000a00788c */ /* 0x000fc8000bf06070 */
[----:B------:R-:W-:Y:S01]  /*32e0*/  UISETP.GE.U32.AND.EX UP0, UPT, UR11, URZ, UPT, UP0 ;  /* 0x000000ff0b00728c */ /* 0x000fe2000bf06100 */
[----:B---3--:R-:W-:Y:S01]  /*32f0*/  ISETP.NE.AND P0, PT, R7, R8, PT ;  /* 0x000000080700720c */ /* 0x008fe20003f05270 */
[----:B------:R-:W-:-:S03]  /*3300*/  VIADD R7, R6, 0x200 ;  /* 0x0000020006077836 */ /* 0x000fc60000000000 */
[----:B------:R-:W-:Y:S02]  /*3310*/  SEL R8, R6, R15, P0 ;  /* 0x0000000f06087207 */ /* 0x000fe40000000000 */
[----:B--2---:R-:W-:Y:S02]  /*3320*/  IADD3 R16, P1, PT, R7, UR6, RZ ;  /* 0x0000000607107c10 */ /* 0x004fe4000ff3e0ff */
[----:B------:R-:W-:Y:S02]  /*3330*/  IADD3 R7, P3, PT, R8, UR6, RZ ;  /* 0x0000000608077c10 */ /* 0x000fe4000ff7e0ff */
[----:B----4-:R-:W-:Y:S01]  /*3340*/  ISETP.NE.AND P2, PT, R11, R12, PT ;  /* 0x0000000c0b00720c */ /* 0x010fe20003f45270 */
[----:B------:R-:W-:Y:S01]  /*3350*/  IMAD.X R15, RZ, RZ, UR7, P1 ;  /* 0x00000007ff0f7e24 */ /* 0x000fe200088e06ff */
[----:B------:R-:W-:Y:S01]  /*3360*/  ISETP.LT.U32.AND P1, PT, R16, R7, PT ;  /* 0x000000071000720c */ /* 0x000fe20003f21070 */
[----:B------:R-:W-:Y:S01]  /*3370*/  IMAD.X R8, RZ, RZ, UR7, P3 ;  /* 0x00000007ff087e24 */ /* 0x000fe200098e06ff */
[----:B-----5:R-:W-:-:S04]  /*3380*/  ISETP.NE.OR P0, PT, R9, R10, P0 ;  /* 0x0000000a0900720c */ /* 0x020fc80000705670 */
[----:B------:R-:W-:Y:S02]  /*3390*/  ISETP.LT.AND.EX P1, PT, R15, R8, PT, P1 ;  /* 0x000000080f00720c */ /* 0x000fe40003f21310 */
[----:B------:R-:W-:-:S03]  /*33a0*/  IADD3 R9, P3, PT, R16, 0x100, RZ ;  /* 0x0000010010097810 */ /* 0x000fc60007f7e0ff */
[----:B------:R-:W-:Y:S02]  /*33b0*/  @P2 SEL R7, R16, R7, P1 ;  /* 0x0000000710072207 */ /* 0x000fe40000800000 */
[----:B------:R-:W-:Y:S02]  /*33c0*/  @P2 SEL R8, R15, R8, P1 ;  /* 0x000000080f082207 */ /* 0x000fe40000800000 */
[----:B------:R-:W-:Y:S02]  /*33d0*/  ISETP.NE.AND P2, PT, R13, R14, PT ;  /* 0x0000000e0d00720c */ /* 0x000fe40003f45270 */
[----:B------:R-:W-:Y:S02]  /*33e0*/  SEL R10, R7, R16, P0 ;  /* 0x00000010070a7207 */ /* 0x000fe40000000000 */
[----:B------:R-:W-:Y:S01]  /*33f0*/  SEL R7, R8, R15, P0 ;  /* 0x0000000f08077207 */ /* 0x000fe20000000000 */
[----:B------:R-:W-:Y:S01]  /*3400*/  IMAD.X R8, RZ, RZ, R15, P3 ;  /* 0x000000ffff087224 */ /* 0x000fe200018e060f */
[----:B------:R-:W-:-:S02]  /*3410*/  ISETP.LT.U32.AND P1, PT, R9, R10, PT ;  /* 0x0000000a0900720c */ /* 0x000fc40003f21070 */
[----:B------:R-:W-:Y:S02]  /*3420*/  ISETP.NE.OR P0, PT, R11, R12, P0 ;  /* 0x0000000c0b00720c */ /* 0x000fe40000705670 */
[CC--:B------:R-:W-:Y:S02]  /*3430*/  ISETP.LT.AND.EX P1, PT, R8.reuse, R7.reuse, PT, P1 ;  /* 0x000000070800720c */ /* 0x0c0fe40003f21310 */
[----:B------:R-:W-:Y:S02]  /*3440*/  ISETP.NE.OR P3, PT, R13, R14, P0 ;  /* 0x0000000e0d00720c */ /* 0x000fe40000765670 */
[----:B------:R-:W-:Y:S02]  /*3450*/  @P2 SEL R7, R8, R7, P1 ;  /* 0x0000000708072207 */ /* 0x000fe40000800000 */
[----:B------:R-:W-:Y:S02]  /*3460*/  @P2 SEL R10, R9, R10, P1 ;  /* 0x0000000a090a2207 */ /* 0x000fe40000800000 */
[----:B------:R-:W-:Y:S01]  /*3470*/  SEL R11, R7, R8, P0 ;  /* 0x00000008070b7207 */ /* 0x000fe20000000000 */
[----:B------:R-:W-:Y:S01]  /*3480*/  IMAD.MOV.U32 R7, RZ, RZ, 0x400 ;  /* 0x00000400ff077424 */ /* 0x000fe200078e00ff */
[----:B------:R-:W-:Y:S01]  /*3490*/  SEL R10, R10, R9, P0 ;  /* 0x000000090a0a7207 */ /* 0x000fe20000000000 */
[----:B------:R-:W-:Y:S01]  /*34a0*/  IMAD.MOV.U32 R8, RZ, RZ, RZ ;  /* 0x000000ffff087224 */ /* 0x000fe200078e00ff */
[----:B------:R-:W-:Y:S01]  /*34b0*/  SEL R12, RZ, 0x1, !P3 ;  /* 0x00000001ff0c7807 */ /* 0x000fe20005800000 */
[----:B------:R-:W-:Y:S06]  /*34c0*/  BRA.U !UP0, `(.L_x_976) ;  /* 0x00000005083c7547 */ /* 0x000fec000b800000 */
[----:B------:R-:W-:Y:S01]  /*34d0*/  IMAD.MOV.U32 R7, RZ, RZ, 0x400 ;  /* 0x00000400ff077424 */ /* 0x000fe200078e00ff */
[----:B------:R-:W0:Y:S01]  /*34e0*/  LDCU.64 UR6, c[0x0][0x3a0] ;  /* 0x00007400ff0677ac */ /* 0x000e220008000a00 */
[----:B------:R-:W-:Y:S01]  /*34f0*/  IMAD.MOV.U32 R8, RZ, RZ, RZ ;  /* 0x000000ffff087224 */ /* 0x000fe200078e00ff */
[----:B------:R-:W2:Y:S01]  /*3500*/  LDCU.64 UR4, c[0x0][0x3b0] ;  /* 0x00007600ff0477ac */ /* 0x000ea20008000a00 */
[----:B------:R-:W-:-:S05]  /*3510*/  NOP ;  /* 0x0000000000007918 */ /* 0x000fca0000000000 */
.L_x_978:
[C---:B------:R-:W-:Y:S01]  /*3520*/  IMAD.SHL.U32 R17, R7.reuse, 0x4, RZ ;  /* 0x0000000407117824 */ /* 0x040fe200078e00ff */
[----:B------:R-:W-:-:S04]  /*3530*/  SHF.L.U64.HI R9, R7, 0x2, R8 ;  /* 0x0000000207097819 */ /* 0x000fc80000010208 */
[-C--:B------:R-:W-:Y:S02]  /*3540*/  IADD3 R14, P0, PT, R2, R17.reuse, RZ ;  /* 0x00000011020e7210 */ /* 0x080fe40007f1e0ff */
[----:B------:R-:W-:-:S03]  /*3550*/  IADD3 R16, P1, PT, R4, R17, RZ ;  /* 0x0000001104107210 */ /* 0x000fc60007f3e0ff */
[--C-:B------:R-:W-:Y:S02]  /*3560*/  IMAD.X R15, R3, 0x1, R9.reuse, P0 ;  /* 0x00000001030f7824 */ /* 0x100fe400000e0609 */
[----:B------:R-:W-:-:S03]  /*3570*/  IMAD.X R17, R5, 0x1, R9, P1 ;  /* 0x0000000105117824 */ /* 0x000fc600008e0609 */
[----:B------:R-:W3:Y:S04]  /*3580*/  LDG.E R13, desc[UR8][R14.64] ;  /* 0x000000080e0d7981 */ /* 0x000ee8000c1e1900 */
[----:B------:R-:W3:Y:S04]  /*3590*/  LDG.E R18, desc[UR8][R16.64] ;  /* 0x0000000810127981 */ /* 0x000ee8000c1e1900 */
[----:B------:R-:W4:Y:S04]  /*35a0*/  LDG.E R19, desc[UR8][R14.64+0x400] ;  /* 0x000400080e137981 */ /* 0x000f28000c1e1900 */
[----:B------:R-:W4:Y:S04]  /*35b0*/  LDG.E R20, desc[UR8][R16.64+0x400] ;  /* 0x0004000810147981 */ /* 0x000f28000c1e1900 */
[----:B------:R-:W5:Y:S04]  /*35c0*/  LDG.E R21, desc[UR8][R14.64+0x800] ;  /* 0x000800080e157981 */ /* 0x000f68000c1e1900 */
[----:B------:R-:W5:Y:S04]  /*35d0*/  LDG.E R22, desc[UR8][R16.64+0x800] ;  /* 0x0008000810167981 */ /* 0x000f68000c1e1900 */
[----:B------:R1:W2:Y:S04]  /*35e0*/  LDG.E R9, desc[UR8][R14.64+0xc00] ;  /* 0x000c00080e097981 */ /* 0x0002a8000c1e1900 */
[----:B------:R4:W2:Y:S01]  /*35f0*/  LDG.E R24, desc[UR8][R16.64+0xc00] ;  /* 0x000c000810187981 */ /* 0x0008a2000c1e1900 */
[----:B------:R-:W-:Y:S01]  /*3600*/  LOP3.LUT P3, RZ, R12, 0xff, RZ, 0xc0, !PT ;  /* 0x000000ff0cff7812 */ /* 0x000fe2000786c0ff */
[----:B------:R-:W-:Y:S01]  /*3610*/  IMAD.MOV.U32 R26, RZ, RZ, R11 ;  /* 0x000000ffff1a7224 */ /* 0x000fe200078e000b */
[----:B---3--:R-:W-:Y:S01]  /*3620*/  ISETP.NE.AND P2, PT, R13, R18, PT ;  /* 0x000000120d00720c */ /* 0x008fe20003f45270 */
[----:B------:R-:W-:Y:S01]  /*3630*/  IMAD.MOV.U32 R13, RZ, RZ, R10 ;  /* 0x000000ffff0d7224 */ /* 0x000fe200078e000a */
[----:B0-----:R-:W-:-:S02]  /*3640*/  IADD3 R18, P1, P4, R7, UR6, R6 ;  /* 0x0000000607127c10 */ /* 0x001fc4000fc3e006 */
[----:B------:R-:W-:Y:S02]  /*3650*/  SEL R10, RZ, 0x1, !P2 ;  /* 0x00000001ff0a7807 */ /* 0x000fe40005000000 */
[----:B------:R-:W-:Y:S02]  /*3660*/  ISETP.LT.U32.AND P0, PT, R18, R13, PT ;  /* 0x0000000d1200720c */ /* 0x000fe40003f01070 */
[----:B------:R-:W-:-:S03]  /*3670*/  IADD3.X R23, PT, PT, R8, UR7, RZ, P1, P4 ;  /* 0x0000000708177c10 */ /* 0x000fc60008fe84ff */
[----:B------:R-:W-:Y:S02]  /*3680*/  @P3 SEL R10, R12, 0x1, !P2 ;  /* 0x000000010c0a3807 */ /* 0x000fe40005000000 */
[----:B------:R-:W-:Y:S02]  /*3690*/  ISETP.LT.AND.EX P0, PT, R23, R26, PT, P0 ;  /* 0x0000001a1700720c */ /* 0x000fe40003f01300 */
[C---:B-1----:R-:W-:Y:S02]  /*36a0*/  IADD3 R14, P5, PT, R18.reuse, 0x100, RZ ;  /* 0x00000100120e7810 */ /* 0x042fe40007fbe0ff */
[----:B------:R-:W-:Y:S02]  /*36b0*/  @P2 SEL R13, R18, R13, P0 ;  /* 0x0000000d120d2207 */ /* 0x000fe40000000000 */
[----:B----4-:R-:W-:Y:S01]  /*36c0*/  ISETP.NE.AND P4, PT, R19, R20, PT ;  /* 0x000000141300720c */ /* 0x010fe20003f85270 */
[----:B------:R-:W-:Y:S01]  /*36d0*/  IMAD.X R15, RZ, RZ, R23, P5 ;  /* 0x000000ffff0f7224 */ /* 0x000fe200028e0617 */
[----:B------:R-:W-:-:S02]  /*36e0*/  @P2 SEL R26, R23, R26, P0 ;  /* 0x0000001a171a2207 */ /* 0x000fc40000000000 */
[----:B------:R-:W-:Y:S02]  /*36f0*/  SEL R11, R18, R13, !P3 ;  /* 0x0000000d120b7207 */ /* 0x000fe40005800000 */
[----:B------:R-:W-:Y:S02]  /*3700*/  LOP3.LUT P1, RZ, R10, 0xff, RZ, 0xc0, !PT ;  /* 0x000000ff0aff7812 */ /* 0x000fe4000782c0ff */
[----:B------:R-:W-:Y:S02]  /*3710*/  SEL R12, R23, R26, !P3 ;  /* 0x0000001a170c7207 */ /* 0x000fe40005800000 */
[----:B------:R-:W-:Y:S02]  /*3720*/  ISETP.LT.U32.AND P0, PT, R14, R11, PT ;  /* 0x0000000b0e00720c */ /* 0x000fe40003f01070 */
[----:B------:R-:W-:Y:S02]  /*3730*/  SEL R16, RZ, 0x1, !P4 ;  /* 0x00000001ff107807 */ /* 0x000fe40006000000 */
[----:B------:R-:W-:-:S02]  /*3740*/  ISETP.LT.AND.EX P0, PT, R15, R12, PT, P0 ;  /* 0x0000000c0f00720c */ /* 0x000fc40003f01300 */
[----:B-----5:R-:W-:Y:S02]  /*3750*/  ISETP.NE.AND P2, PT, R21, R22, PT ;  /* 0x000000161500720c */ /* 0x020fe40003f45270 */
[----:B------:R-:W-:Y:S02]  /*3760*/  @P4 SEL R11, R14, R11, P0 ;  /* 0x0000000b0e0b4207 */ /* 0x000fe40000000000 */
[----:B------:R-:W-:Y:S02]  /*3770*/  @P4 SEL R12, R15, R12, P0 ;  /* 0x0000000c0f0c4207 */ /* 0x000fe40000000000 */
[----:B------:R-:W-:Y:S02]  /*3780*/  IADD3 R13, P0, PT, R18, 0x200, RZ ;  /* 0x00000200120d7810 */ /* 0x000fe40007f1e0ff */
[----:B------:R-:W-:Y:S02]  /*3790*/  @P1 SEL R16, R10, 0x1, !P4 ;  /* 0x000000010a101807 */ /* 0x000fe40006000000 */
[----:B------:R-:W-:-:S02]  /*37a0*/  SEL R10, R14, R11, !P1 ;  /* 0x0000000b0e0a7207 */ /* 0x000fc40004800000 */
[----:B------:R-:W-:Y:S01]  /*37b0*/  SEL R11, R15, R12, !P1 ;  /* 0x0000000c0f0b7207 */ /* 0x000fe20004800000 */
[----:B------:R-:W-:Y:S01]  /*37c0*/  IMAD.X R12, RZ, RZ, R23, P0 ;  /* 0x000000ffff0c7224 */ /* 0x000fe200000e0617 */
[----:B------:R-:W-:Y:S02]  /*37d0*/  ISETP.LT.U32.AND P0, PT, R13, R10, PT ;  /* 0x0000000a0d00720c */ /* 0x000fe40003f01070 */
[----:B------:R-:W-:Y:S02]  /*37e0*/  LOP3.LUT P1, RZ, R16, 0xff, RZ, 0xc0, !PT ;  /* 0x000000ff10ff7812 */ /* 0x000fe4000782c0ff */
[CC--:B------:R-:W-:Y:S02]  /*37f0*/  ISETP.LT.AND.EX P0, PT, R12.reuse, R11.reuse, PT, P0 ;  /* 0x0000000b0c00720c */ /* 0x0c0fe40003f01300 */
[----:B--2---:R-:W-:Y:S02]  /*3800*/  ISETP.NE.AND P3, PT, R9, R24, PT ;  /* 0x000000180900720c */ /* 0x004fe40003f65270 */
[----:B------:R-:W-:-:S02]  /*3810*/  @P2 SEL R11, R12, R11, P0 ;  /* 0x0000000b0c0b2207 */ /* 0x000fc40000000000 */
[----:B------:R-:W-:Y:S02]  /*3820*/  @P2 SEL R10, R13, R10, P0 ;  /* 0x0000000a0d0a2207 */ /* 0x000fe40000000000 */
[----:B------:R-:W-:Y:S02]  /*3830*/  IADD3 R9, P0, PT, R18, 0x300, RZ ;  /* 0x0000030012097810 */ /* 0x000fe40007f1e0ff */
[----:B------:R-:W-:Y:S02]  /*3840*/  SEL R11, R12, R11, !P1 ;  /* 0x0000000b0c0b7207 */ /* 0x000fe40004800000 */
[----:B------:R-:W-:Y:S01]  /*3850*/  IADD3 R12, P4, PT, -R7, UR4, RZ ;  /* 0x00000004070c7c10 */ /* 0x000fe2000ff9e1ff */
[----:B------:R-:W-:Y:S01]  /*3860*/  IMAD.X R14, RZ, RZ, R23, P0 ;  /* 0x000000ffff0e7224 */ /* 0x000fe200000e0617 */
[----:B------:R-:W-:Y:S02]  /*3870*/  SEL R10, R13, R10, !P1 ;  /* 0x0000000a0d0a7207 */ /* 0x000fe40004800000 */
[----:B------:R-:W-:-:S02]  /*3880*/  ISETP.GE.U32.AND P0, PT, R12, 0x400, PT ;  /* 0x000004000c00780c */ /* 0x000fc40003f06070 */
[----:B------:R-:W-:Y:S02]  /*3890*/  IADD3.X R13, PT, PT, ~R8, UR5, RZ, P4, !PT ;  /* 0x00000005080d7c10 */ /* 0x000fe4000a7fe5ff */
[----:B------:R-:W-:Y:S02]  /*38a0*/  SEL R15, RZ, 0x1, !P2 ;  /* 0x00000001ff0f7807 */ /* 0x000fe40005000000 */
[----:B------:R-:W-:Y:S02]  /*38b0*/  @P1 SEL R15, R16, 0x1, !P2 ;  /* 0x00000001100f1807 */ /* 0x000fe40005000000 */
[----:B------:R-:W-:Y:S02]  /*38c0*/  ISETP.GE.U32.AND.EX P0, PT, R13, RZ, PT, P0 ;  /* 0x000000ff0d00720c */ /* 0x000fe40003f06100 */
[----:B------:R-:W-:Y:S02]  /*38d0*/  LOP3.LUT P2, RZ, R15, 0xff, RZ, 0xc0, !PT ;  /* 0x000000ff0fff7812 */ /* 0x000fe4000784c0ff */
[----:B------:R-:W-:-:S02]  /*38e0*/  ISETP.LT.U32.AND P1, PT, R9, R10, PT ;  /* 0x0000000a0900720c */ /* 0x000fc40003f21070 */
        /* <DEDUP_REMOVED lines=8> */
[----:B------:R-:W-:-:S05]  /*3970*/  IADD3 R7, P0, PT, R7, 0x400, RZ ;  /* 0x0000040007077810 */ /* 0x000fca0007f1e0ff */
[----:B------:R-:W-:Y:S01]  /*3980*/  IMAD.X R8, RZ, RZ, R8, P0 ;  /* 0x000000ffff087224 */ /* 0x000fe200000e0608 */
[----:B------:R-:W-:-:S04]  /*3990*/  ISETP.GT.U32.AND P0, PT, R7, UR10, PT ;  /* 0x0000000a07007c0c */ /* 0x000fc8000bf04070 */
[----:B------:R-:W-:-:S13]  /*39a0*/  ISETP.GT.U32.AND.EX P0, PT, R8, UR11, PT, P0 ;  /* 0x0000000b08007c0c */ /* 0x000fda000bf04100 */
[----:B------:R-:W-:Y:S05]  /*39b0*/  @!P0 BRA `(.L_x_978) ;  /* 0xfffffff800d88947 */ /* 0x000fea000383ffff */
.L_x_976:
[C---:B------:R-:W-:Y:S01]  /*39c0*/  IADD3 R3, PT, PT, -R7.reuse, UR4, RZ ;  /* 0x0000000407037c10 */ /* 0x040fe2000fffe1ff */
[----:B------:R-:W0:Y:S01]  /*39d0*/  LDCU.128 UR12, c[0x0][0x380] ;  /* 0x00007000ff0c77ac */ /* 0x000e220008000c00 */
[----:B------:R-:W-:Y:S01]  /*39e0*/  ISETP.GE.U32.AND P1, PT, R7, UR4, PT ;  /* 0x0000000407007c0c */ /* 0x000fe2000bf26070 */
[----:B------:R-:W-:Y:S01]  /*39f0*/  BSSY.RECONVERGENT B1, `(.L_x_977) ;  /* 0x000012f000017945 */ /* 0x000fe20003800200 */
[----:B------:R-:W-:-:S04]  /*3a00*/  ISETP.GE.AND P0, PT, R6, R3, PT ;  /* 0x000000030600720c */ /* 0x000fc80003f06270 */
[----:B------:R-:W-:-:S13]  /*3a10*/  ISETP.GE.U32.OR.EX P0, PT, R8, UR5, P0, P1 ;  /* 0x0000000508007c0c */ /* 0x000fda0008706510 */
[----:B0-----:R-:W-:Y:S05]  /*3a20*/  @P0 BRA `(.L_x_979) ;  /* 0x0000001000ac0947 */ /* 0x001fea0003800000 */
[----:B------:R-:W-:Y:S01]  /*3a30*/  LOP3.LUT R2, RZ, R6, RZ, 0x33, !PT ;  /* 0x00000006ff027212 */ /* 0x000fe200078e33ff */
[----:B------:R-:W-:Y:S01]  /*3a40*/  BSSY.RECONVERGENT B2, `(.L_x_980) ;  /* 0x0000090000027945 */ /* 0x000fe20003800200 */
[----:B------:R-:W-:Y:S02]  /*3a50*/  IMAD.MOV.U32 R14, RZ, RZ, R6 ;  /* 0x000000ffff0e7224 */ /* 0x000fe400078e0006 */
[----:B------:R-:W-:-:S04]  /*3a60*/  IADD3 R9, PT, PT, -R7, UR4, R2 ;  /* 0x0000000407097c10 */ /* 0x000fc8000fffe102 */
[C---:B------:R-:W-:Y:S02]  /*3a70*/  ISETP.GE.U32.AND P0, PT, R9.reuse, 0x700, PT ;  /* 0x000007000900780c */ /* 0x040fe40003f06070 */
[----:B------:R-:W-:-:S04]  /*3a80*/  LEA.HI R13, R9, 0x1, RZ, 0x18 ;  /* 0x00000001090d7811 */ /* 0x000fc800078fc0ff */
[----:B------:R-:W-:-:S04]  /*3a90*/  LOP3.LUT R34, R13, 0x7, RZ, 0xc0, !PT ;  /* 0x000000070d227812 */ /* 0x000fc800078ec0ff */
[----:B------:R-:W-:-:S03]  /*3aa0*/  ISETP.NE.AND P1, PT, R34, RZ, PT ;  /* 0x000000ff2200720c */ /* 0x000fc60003f25270 */
[----:B------:R-:W-:Y:S10]  /*3ab0*/  @!P0 BRA `(.L_x_981) ;  /* 0x0000000800208947 */ /* 0x000ff40003800000 */
[----:B------:R-:W-:Y:S01]  /*3ac0*/  LOP3.LUT R16, R13, 0x1fffff8, RZ, 0xc0, !PT ;  /* 0x01fffff80d107812 */ /* 0x000fe200078ec0ff */
[----:B------:R-:W-:-:S04]  /*3ad0*/  IMAD.MOV.U32 R14, RZ, RZ, R6 ;  /* 0x000000ffff0e7224 */ /* 0x000fc800078e0006 */
[----:B------:R-:W-:-:S07]  /*3ae0*/  IMAD.MOV R16, RZ, RZ, -R16 ;  /* 0x000000ffff107224 */ /* 0x000fce00078e0a10 */
.L_x_982:
        /* <DEDUP_REMOVED lines=26> */
[----:B------:R-:W-:Y:S01]  /*3c90*/  IADD3 R25, P3, PT, R36, UR6, RZ ;  /* 0x0000000624197c10 */ /* 0x000fe2000ff7e0ff */
[----:B------:R-:W-:Y:S01]  /*3ca0*/  VIADD R14, R14, 0x800 ;  /* 0x000008000e0e7836 */ /* 0x000fe20000000000 */
[----:B------:R-:W-:-:S02]  /*3cb0*/  LOP3.LUT P5, RZ, R35, 0xff, RZ, 0xc0, !PT ;  /* 0x000000ff23ff7812 */ /* 0x000fc400078ac0ff */
[----:B------:R-:W-:Y:S02]  /*3cc0*/  IADD3.X R12, PT, PT, R31, UR7, RZ, P3, !PT ;  /* 0x000000071f0c7c10 */ /* 0x000fe40009ffe4ff */
        /* <DEDUP_REMOVED lines=16> */
[-C--:B----4-:R-:W-:Y:S01]  /*3dd0*/  ISETP.NE.AND P6, PT, R27, R28.reuse, PT ;  /* 0x0000001c1b00720c */ /* 0x090fe20003fc5270 */
        /* <DEDUP_REMOVED lines=86> */
.L_x_981:
[----:B------:R-:W-:Y:S05]  /*4340*/  BSYNC.RECONVERGENT B2 ;  /* 0x0000000000027941 */ /* 0x000fea0003800200 */
.L_x_980:
[----:B------:R-:W-:Y:S05]  /*4350*/  @!P1 BRA `(.L_x_979) ;  /* 0x0000000800609947 */ /* 0x000fea0003800000 */
[----:B------:R-:W-:Y:S01]  /*4360*/  ISETP.GE.U32.AND P0, PT, R34, 0x4, PT ;  /* 0x000000042200780c */ /* 0x000fe20003f06070 */
[----:B------:R-:W-:Y:S01]  /*4370*/  BSSY.RECONVERGENT B2, `(.L_x_983) ;  /* 0x000004c000027945 */ /* 0x000fe20003800200 */
[----:B------:R-:W-:-:S11]  /*4380*/  LOP3.LUT P1, R13, R13, 0x3, RZ, 0xc0, !PT ;  /* 0x000000030d0d7812 */ /* 0x000fd6000782c0ff */
[----:B------:R-:W-:Y:S05]  /*4390*/  @!P0 BRA `(.L_x_984) ;  /* 0x0000000400248947 */ /* 0x000fea0003800000 */
[----:B------:R-:W0:Y:S01]  /*43a0*/  LDCU.128 UR16, c[0x0][0x380] ;  /* 0x00007000ff1077ac */ /* 0x000e220008000c00 */
[----:B------:R-:W-:-:S05]  /*43b0*/  IADD3 R23, P0, PT, R14, R7, RZ ;  /* 0x000000070e177210 */ /* 0x000fca0007f1e0ff */
[----:B------:R-:W-:Y:S02]  /*43c0*/  IMAD.SHL.U32 R2, R23, 0x4, RZ ;  /* 0x0000000417027824 */ /* 0x000fe400078e00ff */
[----:B------:R-:W-:-:S05]  /*43d0*/  IMAD.X R24, RZ, RZ, R8, P0 ;  /* 0x000000ffff187224 */ /* 0x000fca00000e0608 */
        /* <DEDUP_REMOVED lines=17> */
[----:B------:R-:W-:Y:S01]  /*44f0*/  VIADD R2, R14, 0x200 ;  /* 0x000002000e027836 */ /* 0x000fe20000000000 */
[CC--:B--2---:R-:W-:Y:S02]  /*4500*/  ISETP.NE.AND P0, PT, R15.reuse, R18.reuse, PT ;  /* 0x000000120f00720c */ /* 0x0c4fe40003f05270 */
[----:B------:R-:W-:Y:S02]  /*4510*/  ISETP.NE.AND P3, PT, R15, R18, P4 ;  /* 0x000000120f00720c */ /* 0x000fe40002765270 */
[----:B------:R-:W-:Y:S02]  /*4520*/  @!P4 SEL R12, RZ, 0x1, !P0 ;  /* 0x00000001ff0cc807 */ /* 0x000fe40004000000 */
[----:B------:R-:W-:Y:S02]  /*4530*/  IADD3.X R18, PT, PT, R24, UR7, RZ, P2, !PT ;  /* 0x0000000718127c10 */ /* 0x000fe400097fe4ff */
[----:B------:R-:W-:-:S02]  /*4540*/  SEL R12, R12, 0x1, !P3 ;  /* 0x000000010c0c7807 */ /* 0x000fc40005800000 */
[----:B------:R-:W-:Y:S02]  /*4550*/  ISETP.LT.U32.AND P0, PT, R23, R10, PT ;  /* 0x0000000a1700720c */ /* 0x000fe40003f01070 */
[----:B------:R-:W-:Y:S02]  /*4560*/  LOP3.LUT P2, RZ, R12, 0xff, RZ, 0xc0, !PT ;  /* 0x000000ff0cff7812 */ /* 0x000fe4000784c0ff */
[----:B------:R-:W-:-:S04]  /*4570*/  ISETP.LT.AND.EX P0, PT, R18, R11, PT, P0 ;  /* 0x0000000b1200720c */ /* 0x000fc80003f01300 */
[----:B------:R-:W-:Y:S02]  /*4580*/  SEL R16, R23, R10, P0 ;  /* 0x0000000a17107207 */ /* 0x000fe40000000000 */
[CC--:B------:R-:W-:Y:S02]  /*4590*/  SEL R15, R18.reuse, R11.reuse, P0 ;  /* 0x0000000b120f7207 */ /* 0x0c0fe40000000000 */
[----:B---3--:R-:W-:Y:S02]  /*45a0*/  ISETP.NE.AND P0, PT, R19, R20, PT ;  /* 0x000000141300720c */ /* 0x008fe40003f05270 */
[----:B------:R-:W-:Y:S02]  /*45b0*/  @!P3 SEL R16, R23, R10, !P4 ;  /* 0x0000000a1710b207 */ /* 0x000fe40006000000 */
[----:B------:R-:W-:Y:S02]  /*45c0*/  @!P3 SEL R15, R18, R11, !P4 ;  /* 0x0000000b120fb207 */ /* 0x000fe40006000000 */
[----:B------:R-:W-:-:S02]  /*45d0*/  ISETP.NE.AND P3, PT, R19, R20, P2 ;  /* 0x000000141300720c */ /* 0x000fc40001765270 */
[----:B------:R-:W-:Y:S02]  /*45e0*/  @!P2 SEL R12, RZ, 0x1, !P0 ;  /* 0x00000001ff0ca807 */ /* 0x000fe40004000000 */
[----:B------:R-:W-:Y:S02]  /*45f0*/  IADD3.X R10, PT, PT, R8, UR7, RZ, P5, P6 ;  /* 0x00000007080a7c10 */ /* 0x000fe4000afec4ff */
[----:B------:R-:W-:Y:S02]  /*4600*/  SEL R12, R12, 0x1, !P3 ;  /* 0x000000010c0c7807 */ /* 0x000fe40005800000 */
[----:B------:R-:W-:Y:S02]  /*4610*/  ISETP.LT.U32.AND P0, PT, R3, R16, PT ;  /* 0x000000100300720c */ /* 0x000fe40003f01070 */
[----:B------:R-:W-:Y:S02]  /*4620*/  LOP3.LUT P4, RZ, R12, 0xff, RZ, 0xc0, !PT ;  /* 0x000000ff0cff7812 */ /* 0x000fe4000788c0ff */
[----:B------:R-:W-:-:S04]  /*4630*/  ISETP.LT.AND.EX P0, PT, R10, R15, PT, P0 ;  /* 0x0000000f0a00720c */ /* 0x000fc80003f01300 */
[CC--:B------:R-:W-:Y:S02]  /*4640*/  SEL R18, R3.reuse, R16.reuse, P0 ;  /* 0x0000001003127207 */ /* 0x0c0fe40000000000 */
[CC--:B------:R-:W-:Y:S02]  /*4650*/  SEL R11, R10.reuse, R15.reuse, P0 ;  /* 0x0000000f0a0b7207 */ /* 0x0c0fe40000000000 */
[----:B------:R-:W-:Y:S02]  /*4660*/  @!P3 SEL R18, R3, R16, !P2 ;  /* 0x000000100312b207 */ /* 0x000fe40005000000 */
[----:B------:R-:W-:Y:S02]  /*4670*/  @!P3 SEL R11, R10, R15, !P2 ;  /* 0x0000000f0a0bb207 */ /* 0x000fe40005000000 */
[-C--:B----4-:R-:W-:Y:S02]  /*4680*/  ISETP.NE.AND P3, PT, R21, R22.reuse, PT ;  /* 0x000000161500720c */ /* 0x090fe40003f65270 */
[----:B------:R-:W-:Y:S01]  /*4690*/  IADD3 R3, P5, P0, R7, UR6, R2 ;  /* 0x0000000607037c10 */ /* 0x000fe2000f8be002 */
[C---:B------:R-:W-:Y:S01]  /*46a0*/  VIADD R2, R14.reuse, 0x300 ;  /* 0x000003000e027836 */ /* 0x040fe20000000000 */
[----:B------:R-:W-:Y:S01]  /*46b0*/  ISETP.NE.AND P2, PT, R21, R22, P4 ;  /* 0x000000161500720c */ /* 0x000fe20002745270 */
[----:B------:R-:W-:Y:S01]  /*46c0*/  VIADD R14, R14, 0x400 ;  /* 0x000004000e0e7836 */ /* 0x000fe20000000000 */
[----:B------:R-:W-:-:S02]  /*46d0*/  @!P4 SEL R12, RZ, 0x1, !P3 ;  /* 0x00000001ff0cc807 */ /* 0x000fc40005800000 */
[----:B------:R-:W-:Y:S02]  /*46e0*/  IADD3.X R10, PT, PT, R8, UR7, RZ, P5, P0 ;  /* 0x00000007080a7c10 */ /* 0x000fe4000afe04ff */
[CC--:B------:R-:W-:Y:S02]  /*46f0*/  ISETP.LT.U32.AND P0, PT, R3.reuse, R18.reuse, PT ;  /* 0x000000120300720c */ /* 0x0c0fe40003f01070 */
[----:B------:R-:W-:Y:S02]  /*4700*/  SEL R12, R12, 0x1, !P2 ;  /* 0x000000010c0c7807 */ /* 0x000fe40005000000 */
[----:B------:R-:W-:Y:S02]  /*4710*/  ISETP.LT.AND.EX P0, PT, R10, R11, PT, P0 ;  /* 0x0000000b0a00720c */ /* 0x000fe40003f01300 */
[----:B------:R-:W-:Y:S02]  /*4720*/  LOP3.LUT P3, RZ, R12, 0xff, RZ, 0xc0, !PT ;  /* 0x000000ff0cff7812 */ /* 0x000fe4000786c0ff */
[----:B------:R-:W-:-:S02]  /*4730*/  SEL R15, R3, R18, P0 ;  /* 0x00000012030f7207 */ /* 0x000fc40000000000 */
[CC--:B------:R-:W-:Y:S02]  /*4740*/  SEL R16, R10.reuse, R11.reuse, P0 ;  /* 0x0000000b0a107207 */ /* 0x0c0fe40000000000 */
[----:B------:R-:W-:Y:S02]  /*4750*/  @!P2 SEL R15, R3, R18, !P4 ;  /* 0x00000012030fa207 */ /* 0x000fe40006000000 */
[----:B------:R-:W-:Y:S02]  /*4760*/  @!P2 SEL R16, R10, R11, !P4 ;  /* 0x0000000b0a10a207 */ /* 0x000fe40006000000 */
[----:B------:R-:W-:Y:S02]  /*4770*/  IADD3 R2, P5, P6, R7, UR6, R2 ;  /* 0x0000000607027c10 */ /* 0x000fe4000febe002 */
[----:B-----5:R-:W-:Y:S02]  /*4780*/  ISETP.NE.AND P4, PT, R4, R5, P3 ;  /* 0x000000050400720c */ /* 0x020fe40001f85270 */
[----:B------:R-:W-:-:S02]  /*4790*/  IADD3.X R3, PT, PT, R8, UR7, RZ, P5, P6 ;  /* 0x0000000708037c10 */ /* 0x000fc4000afec4ff */
        /* <DEDUP_REMOVED lines=8> */
[----:B------:R-:W-:-:S07]  /*4820*/  @!P4 SEL R11, R3, R16, !P3 ;  /* 0x00000010030bc207 */ /* 0x000fce0005800000 */
.L_x_984:
[----:B------:R-:W-:Y:S05]  /*4830*/  BSYNC.RECONVERGENT B2 ;  /* 0x0000000000027941 */ /* 0x000fea0003800200 */
.L_x_983:
[----:B------:R-:W-:Y:S05]  /*4840*/  @!P1 BRA `(.L_x_979) ;  /* 0x0000000400249947 */ /* 0x000fea0003800000 */
[----:B------:R-:W-:Y:S01]  /*4850*/  ISETP.NE.AND P0, PT, R13, 0x1, PT ;  /* 0x000000010d00780c */ /* 0x000fe20003f05270 */
[----:B------:R-:W-:Y:S01]  /*4860*/  BSSY.RECONVERGENT B2, `(.L_x_985) ;  /* 0x000002c000027945 */ /* 0x000fe20003800200 */
[----:B------:R-:W-:-:S11]  /*4870*/  LOP3.LUT P1, RZ, R9, 0x100, RZ, 0xc0, !PT ;  /* 0x0000010009ff7812 */ /* 0x000fd6000782c0ff */
        /* <DEDUP_REMOVED lines=15> */
[----:B------:R-:W-:-:S04]  /*4970*/  IADD3 R9, P0, PT, R9, UR6, RZ ;  /* 0x0000000609097c10 */ /* 0x000fc8000ff1e0ff */
        /* <DEDUP_REMOVED lines=11> */
[----:B----4-:R-:W-:Y:S02]  /*4a30*/  IADD3 R5, P5, P6, R7, UR6, R18 ;  /* 0x0000000607057c10 */ /* 0x010fe4000febe012 */
[----:B------:R-:W-:Y:S02]  /*4a40*/  LOP3.LUT P4, RZ, R12, 0xff, RZ, 0xc0, !PT ;  /* 0x000000ff0cff7812 */ /* 0x000fe4000788c0ff */
[----:B------:R-:W-:Y:S02]  /*4a50*/  IADD3.X R4, PT, PT, R8, UR7, RZ, P5, P6 ;  /* 0x0000000708047c10 */ /* 0x000fe4000afec4ff */
        /* <DEDUP_REMOVED lines=12> */
.L_x_986:
[----:B------:R-:W-:Y:S05]  /*4b20*/  BSYNC.RECONVERGENT B2 ;  /* 0x0000000000027941 */ /* 0x000fea0003800200 */
.L_x_985:
[----:B------:R-:W-:Y:S05]  /*4b30*/  @P1 BRA `(.L_x_979) ;  /* 0x0000000000681947 */ /* 0x000fea0003800000 */
        /* <DEDUP_REMOVED lines=12> */
[----:B------:R-:W-:-:S04]  /*4c00*/  IADD3 R9, P0, PT, R7, UR6, RZ ;  /* 0x0000000607097c10 */ /* 0x000fc8000ff1e0ff */
[----:B------:R-:W-:Y:S02]  /*4c10*/  IADD3.X R14, PT, PT, R8, UR7, RZ, P0, !PT ;  /* 0x00000007080e7c10 */ /* 0x000fe400087fe4ff */
        /* <DEDUP_REMOVED lines=12> */
.L_x_979:
[----:B------:R-:W-:Y:S05]  /*4ce0*/  BSYNC.RECONVERGENT B1 ;  /* 0x0000000000017941 */ /* 0x000fea0003800200 */
.L_x_977:
[----:B------:R-:W0:Y:S01]  /*4cf0*/  S2R R7, SR_LANEID ;  /* 0x0000000000077919 */ /* 0x000e220000000000 */
[----:B------:R-:W-:Y:S01]  /*4d00*/  LOP3.LUT R3, R12, 0xff, RZ, 0xc0, !PT ;  /* 0x000000ff0c037812 */ /* 0x000fe200078ec0ff */
[----:B------:R-:W-:Y:S01]  /*4d10*/  BSSY.RECONVERGENT B1, `(.L_x_987) ;  /* 0x0000016000017945 */ /* 0x000fe20003800200 */
[----:B------:R2:W3:Y:S04]  /*4d20*/  SHFL.DOWN PT, R5, R10, 0x1, 0x1f ;  /* 0x08201f000a057f89 */ /* 0x0004e800000e0000 */
[----:B------:R2:W4:Y:S04]  /*4d30*/  SHFL.DOWN PT, R4, R11, 0x1, 0x1f ;  /* 0x08201f000b047f89 */ /* 0x00052800000e0000 */
[----:B------:R-:W1:Y:S01]  /*4d40*/  SHFL.DOWN PT, R3, R3, 0x1, 0x1f ;  /* 0x08201f0003037f89 */ /* 0x000e6200000e0000 */
        /* <DEDUP_REMOVED lines=18> */
.L_x_988:
[----:B------:R-:W-:Y:S05]  /*4e70*/  BSYNC.RECONVERGENT B1 ;  /* 0x0000000000017941 */ /* 0x000fea0003800200 */
.L_x_987:
        /* <DEDUP_REMOVED lines=23> */
.L_x_990:
[----:B------:R-:W-:Y:S05]  /*4ff0*/  BSYNC.RECONVERGENT B1 ;  /* 0x0000000000017941 */ /* 0x000fea0003800200 */
.L_x_989:
        /* <DEDUP_REMOVED lines=20> */
.L_x_992:
[----:B------:R-:W-:Y:S05]  /*5140*/  BSYNC.RECONVERGENT B1 ;  /* 0x0000000000017941 */ /* 0x000fea0003800200 */
.L_x_991:
        /* <DEDUP_REMOVED lines=20> */
.L_x_994:
[----:B------:R-:W-:Y:S05]  /*5290*/  BSYNC.RECONVERGENT B1 ;  /* 0x0000000000017941 */ /* 0x000fea0003800200 */
.L_x_993:
        /* <DEDUP_REMOVED lines=20> */
.L_x_996:
[----:B------:R-:W-:Y:S05]  /*53e0*/  BSYNC.RECONVERGENT B1 ;  /* 0x0000000000017941 */ /* 0x000fea0003800200 */
.L_x_995:
        /* <DEDUP_REMOVED lines=10> */
.L_x_998:
[----:B------:R-:W-:Y:S05]  /*5490*/  BSYNC.RECONVERGENT B1 ;  /* 0x0000000000017941 */ /* 0x000fea0003800200 */
.L_x_997:
        /* <DEDUP_REMOVED lines=82> */
[----:B------:R-:W-:-:S07]  /*59c0*/  SEL R11, R7, R9, !P2 ;  /* 0x00000009070b7207 */ /* 0x000fce0005000000 */
.L_x_957:
[----:B------:R-:W-:Y:S05]  /*59d0*/  BSYNC.RECONVERGENT B0 ;  /* 0x0000000000007941 */ /* 0x000fea0003800200 */
.L_x_933:
[----:B------:R-:W-:Y:S05]  /*59e0*/  @P1 EXIT ;  /* 0x000000000000194d */ /* 0x000fea0003800000 */
[----:B------:R-:W5:Y:S01]  /*59f0*/  LDC.64 R6, c[0x0][0x3c8] ;  /* 0x0000f200ff067b82 */ /* 0x000f620000000a00 */
[----:B0---4-:R-:W-:Y:S02]  /*5a00*/  PRMT R5, R12, 0x7610, R5 ;  /* 0x000076100c057816 */ /* 0x011fe40000000005 */
[----:B-1----:R-:W-:Y:S02]  /*5a10*/  ISETP.NE.AND P1, PT, R0, RZ, PT ;  /* 0x000000ff0000720c */ /* 0x002fe40003f25270 */
[----:B------:R-:W-:-:S03]  /*5a20*/  LOP3.LUT P2, RZ, R5, 0xff, RZ, 0xc0, !PT ;  /* 0x000000ff05ff7812 */ /* 0x000fc6000784c0ff */
[----:B--23--:R-:W0:Y:S08]  /*5a30*/  LDC.64 R2, c[0x0][0x3a8] ;  /* 0x0000ea00ff027b82 */ /* 0x00ce300000000a00 */
[----:B------:R-:W-:Y:S02]  /*5a40*/  @P1 SEL R5, R0, 0x1, !P2 ;  /* 0x0000000100051807 */ /* 0x000fe40005000000 */
[----:B-----5:R-:W-:-:S04]  /*5a50*/  ISETP.LT.U32.AND P0, PT, R10, R6, PT ;  /* 0x000000060a00720c */ /* 0x020fc80003f01070 */
[----:B------:R-:W-:-:S04]  /*5a60*/  ISETP.LT.AND.EX P0, PT, R11, R7, PT, P0 ;  /* 0x000000070b00720c */ /* 0x000fc80003f01300 */
[C---:B------:R-:W-:Y:S01]  /*5a70*/  @P2 SEL R6, R10.reuse, R6, P0 ;  /* 0x000000060a062207 */ /* 0x040fe20000000000 */
[----:B0-----:R-:W-:Y:S01]  /*5a80*/  STG.E.U8 desc[UR8][R2.64], R5 ;  /* 0x0000000502007986 */ /* 0x001fe2000c101108 */
[C---:B------:R-:W-:Y:S02]  /*5a90*/  @P2 SEL R7, R11.reuse, R7, P0 ;  /* 0x000000070b072207 */ /* 0x040fe40000000000 */
[----:B------:R-:W-:Y:S02]  /*5aa0*/  SEL R10, R10, R6, !P1 ;  /* 0x000000060a0a7207 */ /* 0x000fe40004800000 */
[----:B------:R-:W-:-:S05]  /*5ab0*/  SEL R11, R11, R7, !P1 ;  /* 0x000000070b0b7207 */ /* 0x000fca0004800000 */
[----:B------:R-:W-:Y:S01]  /*5ac0*/  STG.E.64 desc[UR8][R2.64+0x8], R10 ;  /* 0x0000080a02007986 */ /* 0x000fe2000c101b08 */
[----:B------:R-:W-:Y:S05]  /*5ad0*/  EXIT ;  /* 0x000000000000794d */ /* 0x000fea0003800000 */
.L_x_999:
        /* <DEDUP_REMOVED lines=10> */
.L_x_14339:


//--------------------- .text._ZN3cub18CUB_300001_SM_10006detail6reduce18DeviceReduceKernelINS2_10policy_hubIN4cuda3std3__45tupleIJblEEEjN6thrust24THRUST_300001_SM_1000_NS8cuda_cub9__find_if7functorIS9_EEE10Policy1000ENSB_12zip_iteratorINS8_IJNSD_26transform_input_iterator_tIbNSC_6detail35transform_pair_of_input_iterators_tIbNSB_6detail15normal_iteratorINSB_10device_ptrIiEEEESQ_NS7_8equal_toIiEEEENS7_10__not_fn_tINS7_10__identityEEEEENSB_17counting_iteratorIlNSB_11use_defaultESZ_SZ_EEEEEEEjSF_S9_SV_EEvT0_PT3_T1_NS0_13GridEvenShareIS16_EET2_T4_ --------------------------
	.section	.text._ZN3cub18CUB_300001_SM_10006detail6reduce18DeviceReduceKernelINS2_10policy_hubIN4cuda3std3__45tupleIJblEEEjN6thrust24THRUST_300001_SM_1000_NS8cuda_cub9__find_if7functorIS9_EEE10Policy1000ENSB_12zip_iteratorINS8_IJNSD_26transform_input_iterator_tIbNSC_6detail35transform_pair_of_input_iterators_tIbNSB_6detail15normal_iteratorINSB_10device_ptrIiEEEESQ_NS7_8equal_toIiEEEENS7_10__not_fn_tINS7_10__identityEEEEENSB_17counting_iteratorIlNSB_11use_defaultESZ_SZ_EEEEEEEjSF_S9_SV_EEvT0_PT3_T1_NS0_13GridEvenShareIS16_EET2_T4_,"ax",@progbits
	.align	128
        .global         _ZN3cub18CUB_300001_SM_10006detail6reduce18DeviceReduceKernelINS2_10policy_hubIN4cuda3std3__45tupleIJblEEEjN6thrust24THRUST_300001_SM_1000_NS8cuda_cub9__find_if7functorIS9_EEE10Policy1000ENSB_12zip_iteratorINS8_IJNSD_26transform_input_iterator_tIbNSC_6detail35transform_pair_of_input_iterators_tIbNSB_6detail15normal_iteratorINSB_10device_ptrIiEEEESQ_NS7_8equal_toIiEEEENS7_10__not_fn_tINS7_10__identityEEEEENSB_17counting_iteratorIlNSB_11use_defaultESZ_SZ_EEEEEEEjSF_S9_SV_EEvT0_PT3_T1_NS0_13GridEvenShareIS16_EET2_T4_
        .type           _ZN3cub18CUB_300001_SM_10006detail6reduce18DeviceReduceKernelINS2_10policy_hubIN4cuda3std3__45tupleIJblEEEjN6thrust24THRUST_300001_SM_1000_NS8cuda_cub9__find_if7functorIS9_EEE10Policy1000ENSB_12zip_iteratorINS8_IJNSD_26transform_input_iterator_tIbNSC_6detail35transform_pair_of_input_iterators_tIbNSB_6detail15normal_iteratorINSB_10device_ptrIiEEEESQ_NS7_8equal_toIiEEEENS7_10__not_fn_tINS7_10__identityEEEEENSB_17counting_iteratorIlNSB_11use_defaultESZ_SZ_EEEEEEEjSF_S9_SV_EEvT0_PT3_T1_NS0_13GridEvenShareIS16_EET2_T4_,@function
        .size           _ZN3cub18CUB_300001_SM_10006detail6reduce18DeviceReduceKernelINS2_10policy_hubIN4cuda3std3__45tupleIJblEEEjN6thrust24THRUST_300001_SM_1000_NS8cuda_cub9__find_if7functorIS9_EEE10Policy1000ENSB_12zip_iteratorINS8_IJNSD_26transform_input_iterator_tIbNSC_6detail35transform_pair_of_input_iterators_tIbNSB_6detail15normal_iteratorINSB_10device_ptrIiEEEESQ_NS7_8equal_toIiEEEENS7_10__not_fn_tINS7_10__identityEEEEENSB_17counting_iteratorIlNSB_11use_defaultESZ_SZ_EEEEEEEjSF_S9_SV_EEvT0_PT3_T1_NS0_13GridEvenShareIS16_EET2_T4_,(.L_x_14340 - _ZN3cub18CUB_300001_SM_10006detail6reduce18DeviceReduceKernelINS2_10policy_hubIN4cuda3std3__45tupleIJblEEEjN6thrust24THRUST_300001_SM_1000_NS8cuda_cub9__find_if7functorIS9_EEE10Policy1000ENSB_12zip_iteratorINS8_IJNSD_26transform_input_iterator_tIbNSC_6detail35transform_pair_of_input_iterators_tIbNSB_6detail15normal_iteratorINSB_10device_ptrIiEEEESQ_NS7_8equal_toIiEEEENS7_10__not_fn_tINS7_10__identityEEEEENSB_17counting_iteratorIlNSB_11use_defaultESZ_SZ_EEEEEEEjSF_S9_SV_EEvT0_PT3_T1_NS0_13GridEvenShareIS16_EET2_T4_)
        .other          _ZN3cub18CUB_300001_SM_10006detail6reduce18DeviceReduceKernelINS2_10policy_hubIN4cuda3std3__45tupleIJblEEEjN6thrust24THRUST_300001_SM_1000_NS8cuda_cub9__find_if7functorIS9_EEE10Policy1000ENSB_12zip_iteratorINS8_IJNSD_26transform_input_iterator_tIbNSC_6detail35transform_pair_of_input_iterators_tIbNSB_6detail15normal_iteratorINSB_10device_ptrIiEEEESQ_NS7_8equal_toIiEEEENS7_10__not_fn_tINS7_10__identityEEEEENSB_17counting_iteratorIlNSB_11use_defaultESZ_SZ_EEEEEEEjSF_S9_SV_EEvT0_PT3_T1_NS0_13GridEvenShareIS16_EET2_T4_,@"STO_CUDA_ENTRY STV_DEFAULT"
_ZN3cub18CUB_300001_SM_10006detail6reduce18DeviceReduceKernelINS2_10policy_hubIN4cuda3std3__45tupleIJblEEEjN6thrust24THRUST_300001_SM_1000_NS8cuda_cub9__find_if7functorIS9_EEE10Policy1000ENSB_12zip_iteratorINS8_IJNSD_26transform_input_iterator_tIbNSC_6detail35transform_pair_of_input_iterators_tIbNSB_6detail15normal_iteratorINSB_10device_ptrIiEEEESQ_NS7_8equal_toIiEEEENS7_10__not_fn_tINS7_10__identityEEEEENSB_17counting_iteratorIlNSB_11use_defaultESZ_SZ_EEEEEEEjSF_S9_SV_EEvT0_PT3_T1_NS0_13GridEvenShareIS16_EET2_T4_:
.text._ZN3cub18CUB_300001_SM_10006detail6reduce18DeviceReduceKernelINS2_10policy_hubIN4cuda3std3__45tupleIJblEEEjN6thrust24THRUST_300001_SM_1000_NS8cuda_cub9__find_if7functorIS9_EEE10Policy1000ENSB_12zip_iteratorINS8_IJNSD_26transform_input_iterator_tIbNSC_6detail35transform_pair_of_input_iterators_tIbNSB_6detail15normal_iteratorINSB_10device_ptrIiEEEESQ_NS7_8equal_toIiEEEENS7_10__not_fn_tINS7_10__identityEEEEENSB_17counting_iteratorIlNSB_11use_defaultESZ_SZ_EEEEEEEjSF_S9_SV_EEvT0_PT3_T1_NS0_13GridEvenShareIS16_EET2_T4_:
[----:B------:R-:W-:Y:S01]  /*0000*/  LDC R1, c[0x0][0x37c] ;  /* 0x0000df00ff017b82 */ /* 0x000fe20000000800 */
[----:B------:R-:W0:Y:S01]  /*0010*/  S2R R0, SR_CTAID.X ;  /* 0x0000000000007919 */ /* 0x000e220000002500 */
[----:B------:R-:W1:Y:S01]  /*0020*/  LDCU UR5, c[0x0][0x3c8] ;  /* 0x00007900ff0577ac */ /* 0x000e620008000800 */
[----:B------:R-:W-:Y:S01]  /*0030*/  BSSY.RECONVERGENT B0, `(.L_x_1000) ;  /* 0x00005db000007945 */ /* 0x000fe20003800200 */
[----:B------:R-:W2:Y:S01]  /*0040*/  LDCU.64 UR12, c[0x0][0x358] ;  /* 0x00006b00ff0c77ac */ /* 0x000ea20008000a00 */
[----:B0-----:R-:W-:-:S05]  /*0050*/  IMAD.SHL.U32 R9, R0, 0x400, RZ ;  /* 0x0000040000097824 */ /* 0x001fca00078e00ff */
[----:B-1----:R-:W-:-:S04]  /*0060*/  IADD3 R2, PT, PT, -R9, UR5, RZ ;  /* 0x0000000509027c10 */ /* 0x002fc8000fffe1ff */
[----:B------:R-:W-:-:S13]  /*0070*/  ISETP.GT.U32.AND P0, PT, R2, 0x3ff, PT ;  /* 0x000003ff0200780c */ /* 0x000fda0003f04070 */
[----:B--2---:R-:W-:Y:S05]  /*0080*/  @P0 BRA `(.L_x_1001) ;  /* 0x0000003000b40947 */ /* 0x004fea0003800000 */
[----:B------:R-:W0:Y:S01]  /*0090*/  S2R R4, SR_TID.X ;  /* 0x0000000000047919 */ /* 0x000e220000002100 */
[----:B------:R-:W1:Y:S08]  /*00a0*/  LDC.64 R6, c[0x0][0x380] ;  /* 0x0000e000ff067b82 */ /* 0x000e700000000a00 */
[----:B------:R-:W2:Y:S01]  /*00b0*/  LDC.64 R10, c[0x0][0x388] ;  /* 0x0000e200ff0a7b82 */ /* 0x000ea20000000a00 */
[----:B------:R-:W-:Y:S01]  /*00c0*/  IMAD.MOV.U32 R24, RZ, RZ, RZ ;  /* 0x000000ffff187224 */ /* 0x000fe200078e00ff */
[----:B------:R-:W3:Y:S01]  /*00d0*/  LDCU.64 UR6, c[0x0][0x3a0] ;  /* 0x00007400ff0677ac */ /* 0x000ee20008000a00 */
[----:B0-----:R-:W-:-:S13]  /*00e0*/  ISETP.GE.U32.AND P1, PT, R4, R2, PT ;  /* 0x000000020400720c */ /* 0x001fda0003f26070 */
        /* <DEDUP_REMOVED lines=10> */
[----:B------:R-:W-:-:S02]  /*0190*/  ISETP.GE.U32.AND P2, PT, R22, R2, PT ;  /* 0x000000021600720c */ /* 0x000fc40003f46070 */
[----:B0-----:R-:W-:Y:S01]  /*01a0*/  @!P1 IADD3 R24, P3, PT, R3, R12, RZ ;  /* 0x0000000c03189210 */ /* 0x001fe20007f7e0ff */
[----:B------:R-:W-:-:S04]  /*01b0*/  IMAD.MOV.U32 R3, RZ, RZ, RZ ;  /* 0x000000ffff037224 */ /* 0x000fc800078e00ff */
[----:B------:R-:W-:Y:S01]  /*01c0*/  @!P1 IMAD.X R3, RZ, RZ, R13, P3 ;  /* 0x000000ffff039224 */ /* 0x000fe200018e060d */
[----:B--2---:R-:W-:-:S04]  /*01d0*/  @!P1 ISETP.NE.AND P0, PT, R6, R11, PT ;  /* 0x0000000b0600920c */ /* 0x004fc80003f05270 */
[----:B------:R-:W-:-:S04]  /*01e0*/  @!P1 SEL R5, RZ, 0x1, !P0 ;  /* 0x00000001ff059807 */ /* 0x000fc80004000000 */
[----:B------:R-:W-:Y:S01]  /*01f0*/  @!P1 PRMT R26, R5, 0x7610, R26 ;  /* 0x00007610051a9816 */ /* 0x000fe2000000001a */
[----:B---3--:R-:W-:Y:S06]  /*0200*/  @P2 BRA `(.L_x_1003) ;  /* 0x0000001400042947 */ /* 0x008fec0003800000 */
[----:B------:R-:W-:Y:S01]  /*0210*/  LOP3.LUT R8, RZ, R22, RZ, 0x33, !PT ;  /* 0x00000016ff087212 */ /* 0x000fe200078e33ff */
[----:B------:R-:W-:Y:S04]  /*0220*/  BSSY.RECONVERGENT B2, `(.L_x_1004) ;  /* 0x00000a6000027945 */ /* 0x000fe80003800200 */
[----:B------:R-:W-:-:S04]  /*0230*/  VIADD R8, R8, UR5 ;  /* 0x0000000508087c36 */ /* 0x000fc80008000000 */
[----:B------:R-:W-:-:S05]  /*0240*/  IMAD.IADD R20, R8, 0x1, -R9 ;  /* 0x0000000108147824 */ /* 0x000fca00078e0a09 */
[C---:B------:R-:W-:Y:S02]  /*0250*/  ISETP.GE.U32.AND P0, PT, R20.reuse, 0x700, PT ;  /* 0x000007001400780c */ /* 0x040fe40003f06070 */
[----:B------:R-:W-:-:S04]  /*0260*/  LEA.HI R20, R20, 0x1, RZ, 0x18 ;  /* 0x0000000114147811 */ /* 0x000fc800078fc0ff */
[----:B------:R-:W-:-:S07]  /*0270*/  LOP3.LUT R23, R20, 0x7, RZ, 0xc0, !PT ;  /* 0x0000000714177812 */ /* 0x000fce00078ec0ff */
[----:B------:R-:W-:Y:S05]  /*0280*/  @!P0 BRA `(.L_x_1005) ;  /* 0x00000008007c8947 */ /* 0x000fea0003800000 */
[----:B------:R-:W0:Y:S01]  /*0290*/  LDC.64 R6, c[0x0][0x380] ;  /* 0x0000e000ff067b82 */ /* 0x000e220000000a00 */
[----:B------:R-:W-:Y:S01]  /*02a0*/  LOP3.LUT R12, R20, 0x1fffff8, RZ, 0xc0, !PT ;  /* 0x01fffff8140c7812 */ /* 0x000fe200078ec0ff */
[----:B------:R-:W-:Y:S01]  /*02b0*/  BSSY.RECONVERGENT B3, `(.L_x_1006) ;  /* 0x000009b000037945 */ /* 0x000fe20003800200 */
[----:B------:R-:W-:Y:S02]  /*02c0*/  VIADD R5, R22, 0x400 ;  /* 0x0000040016057836 */ /* 0x000fe40000000000 */
[----:B------:R-:W-:Y:S02]  /*02d0*/  IMAD.IADD R21, R9, 0x1, R22 ;  /* 0x0000000109157824 */ /* 0x000fe400078e0216 */
[----:B------:R-:W-:Y:S01]  /*02e0*/  IMAD.MOV R22, RZ, RZ, -R12 ;  /* 0x000000ffff167224 */ /* 0x000fe200078e0a0c */
[----:B------:R-:W1:Y:S06]  /*02f0*/  LDC.64 R10, c[0x0][0x388] ;  /* 0x0000e200ff0a7b82 */ /* 0x000e6c0000000a00 */
.L_x_1007:
[----:B0-----:R-:W-:-:S04]  /*0300*/  IMAD.WIDE.U32 R12, R21, 0x4, R6 ;  /* 0x00000004150c7825 */ /* 0x001fc800078e0006 */
[C---:B-1----:R-:W-:Y:S02]  /*0310*/  IMAD.WIDE.U32 R14, R21.reuse, 0x4, R10 ;  /* 0x00000004150e7825 */ /* 0x042fe400078e000a */
[----:B------:R0:W2:Y:S04]  /*0320*/  LDG.E R12, desc[UR12][R12.64] ;  /* 0x0000000c0c0c7981 */ /* 0x0000a8000c1e1900 */
[----:B------:R-:W2:Y:S01]  /*0330*/  LDG.E R15, desc[UR12][R14.64] ;  /* 0x0000000c0e0f7981 */ /* 0x000ea2000c1e1900 */
[----:B------:R-:W-:-:S04]  /*0340*/  VIADD R25, R21, 0x100 ;  /* 0x0000010015197836 */ /* 0x000fc80000000000 */
[----:B------:R-:W-:-:S04]  /*0350*/  IMAD.WIDE.U32 R16, R25, 0x4, R6 ;  /* 0x0000000419107825 */ /* 0x000fc800078e0006 */
[----:B------:R-:W-:Y:S02]  /*0360*/  IMAD.WIDE.U32 R18, R25, 0x4, R10 ;  /* 0x0000000419127825 */ /* 0x000fe400078e000a */
[----:B------:R-:W3:Y:S04]  /*0370*/  LDG.E R16, desc[UR12][R16.64] ;  /* 0x0000000c10107981 */ /* 0x000ee8000c1e1900 */
[----:B------:R1:W3:Y:S01]  /*0380*/  LDG.E R19, desc[UR12][R18.64] ;  /* 0x0000000c12137981 */ /* 0x0002e2000c1e1900 */
[----:B------:R-:W-:Y:S01]  /*0390*/  PRMT R29, R26, 0x7610, R29 ;  /* 0x000076101a1d7816 */ /* 0x000fe2000000001d */
[C---:B------:R-:W-:Y:S01]  /*03a0*/  VIADD R27, R21.reuse, 0x200 ;  /* 0x00000200151b7836 */ /* 0x040fe20000000000 */
[----:B0-----:R-:W-:Y:S02]  /*03b0*/  IADD3 R13, P1, PT, R21, UR6, RZ ;  /* 0x00000006150d7c10 */ /* 0x001fe4000ff3e0ff */
[----:B------:R-:W-:-:S02]  /*03c0*/  LOP3.LUT P3, RZ, R29, 0xff, RZ, 0xc0, !PT ;  /* 0x000000ff1dff7812 */ /* 0x000fc4000786c0ff */
[----:B------:R-:W-:Y:S01]  /*03d0*/  ISETP.LT.U32.AND P0, PT, R13, R24, PT ;  /* 0x000000180d00720c */ /* 0x000fe20003f01070 */
[----:B------:R-:W-:-:S05]  /*03e0*/  IMAD.X R28, RZ, RZ, UR7, P1 ;  /* 0x00000007ff1c7e24 */ /* 0x000fca00088e06ff */
[----:B------:R-:W-:-:S04]  /*03f0*/  ISETP.LT.AND.EX P0, PT, R28, R3, PT, P0 ;  /* 0x000000031c00720c */ /* 0x000fc80003f01300 */
[----:B------:R-:W-:Y:S02]  /*0400*/  SEL R26, R13, R24, P0 ;  /* 0x000000180d1a7207 */ /* 0x000fe40000000000 */
[CC--:B--2---:R-:W-:Y:S02]  /*0410*/  ISETP.NE.AND P2, PT, R12.reuse, R15.reuse, P3 ;  /* 0x0000000f0c00720c */ /* 0x0c4fe40001f45270 */
[----:B------:R-:W-:Y:S01]  /*0420*/  ISETP.NE.AND P1, PT, R12, R15, PT ;  /* 0x0000000f0c00720c */ /* 0x000fe20003f25270 */
[----:B------:R-:W-:-:S03]  /*0430*/  IMAD.WIDE.U32 R14, R27, 0x4, R10 ;  /* 0x000000041b0e7825 */ /* 0x000fc600078e000a */
[----:B------:R-:W-:-:S07]  /*0440*/  @!P3 SEL R29, RZ, 0x1, !P1 ;  /* 0x00000001ff1db807 */ /* 0x000fce0004800000 */
[----:B------:R-:W-:Y:S01]  /*0450*/  @!P2 SEL R26, R13, R24, !P3 ;  /* 0x000000180d1aa207 */ /* 0x000fe20005800000 */
[----:B------:R-:W-:Y:S01]  /*0460*/  IMAD.WIDE.U32 R12, R27, 0x4, R6 ;  /* 0x000000041b0c7825 */ /* 0x000fe200078e0006 */
[----:B------:R-:W2:Y:S04]  /*0470*/  LDG.E R24, desc[UR12][R14.64] ;  /* 0x0000000c0e187981 */ /* 0x000ea8000c1e1900 */
[----:B------:R0:W2:Y:S01]  /*0480*/  LDG.E R17, desc[UR12][R12.64] ;  /* 0x0000000c0c117981 */ /* 0x0000a2000c1e1900 */
[----:B-1----:R-:W-:Y:S02]  /*0490*/  SEL R18, R29, 0x1, !P2 ;  /* 0x000000011d127807 */ /* 0x002fe40005000000 */
[----:B------:R-:W-:Y:S02]  /*04a0*/  SEL R29, R28, R3, P0 ;  /* 0x000000031c1d7207 */ /* 0x000fe40000000000 */
[----:B------:R-:W-:-:S02]  /*04b0*/  LOP3.LUT P1, RZ, R18, 0xff, RZ, 0xc0, !PT ;  /* 0x000000ff12ff7812 */ /* 0x000fc4000782c0ff */
[----:B------:R-:W-:Y:S02]  /*04c0*/  @!P2 SEL R29, R28, R3, !P3 ;  /* 0x000000031c1da207 */ /* 0x000fe40005800000 */
[----:B0-----:R-:W-:Y:S02]  /*04d0*/  IADD3 R13, P0, PT, R25, UR6, RZ ;  /* 0x00000006190d7c10 */ /* 0x001fe4000ff1e0ff */
[----:B---3--:R-:W-:-:S03]  /*04e0*/  ISETP.NE.AND P3, PT, R16, R19, P1 ;  /* 0x000000131000720c */ /* 0x008fc60000f65270 */
[----:B------:R-:W-:Y:S01]  /*04f0*/  IMAD.X R28, RZ, RZ, UR7, P0 ;  /* 0x00000007ff1c7e24 */ /* 0x000fe200080e06ff */
[----:B------:R-:W-:Y:S01]  /*0500*/  ISETP.LT.U32.AND P0, PT, R13, R26, PT ;  /* 0x0000001a0d00720c */ /* 0x000fe20003f01070 */
[----:B------:R-:W-:-:S03]  /*0510*/  VIADD R3, R21, 0x300 ;  /* 0x0000030015037836 */ /* 0x000fc60000000000 */
[----:B------:R-:W-:Y:S01]  /*0520*/  ISETP.LT.AND.EX P0, PT, R28, R29, PT, P0 ;  /* 0x0000001d1c00720c */ /* 0x000fe20003f01300 */
[----:B------:R-:W-:-:S03]  /*0530*/  IMAD.WIDE.U32 R14, R3, 0x4, R10 ;  /* 0x00000004030e7825 */ /* 0x000fc600078e000a */
[CC--:B------:R-:W-:Y:S02]  /*0540*/  SEL R25, R13.reuse, R26.reuse, P0 ;  /* 0x0000001a0d197207 */ /* 0x0c0fe40000000000 */
[----:B------:R-:W-:Y:S01]  /*0550*/  @!P3 SEL R25, R13, R26, !P1 ;  /* 0x0000001a0d19b207 */ /* 0x000fe20004800000 */
[----:B------:R-:W-:Y:S01]  /*0560*/  IMAD.WIDE.U32 R12, R3, 0x4, R6 ;  /* 0x00000004030c7825 */ /* 0x000fe200078e0006 */
[----:B------:R-:W-:Y:S02]  /*0570*/  ISETP.NE.AND P2, PT, R16, R19, PT ;  /* 0x000000131000720c */ /* 0x000fe40003f45270 */
[----:B------:R-:W3:Y:S04]  /*0580*/  LDG.E R19, desc[UR12][R14.64] ;  /* 0x0000000c0e137981 */ /* 0x000ee8000c1e1900 */
[----:B------:R0:W3:Y:S01]  /*0590*/  LDG.E R16, desc[UR12][R12.64] ;  /* 0x0000000c0c107981 */ /* 0x0000e2000c1e1900 */
[----:B------:R-:W-:-:S04]  /*05a0*/  @!P1 SEL R18, RZ, 0x1, !P2 ;  /* 0x00000001ff129807 */ /* 0x000fc80005000000 */
[----:B------:R-:W-:-:S04]  /*05b0*/  SEL R18, R18, 0x1, !P3 ;  /* 0x0000000112127807 */ /* 0x000fc80005800000 */
[----:B------:R-:W-:Y:S02]  /*05c0*/  LOP3.LUT P2, RZ, R18, 0xff, RZ, 0xc0, !PT ;  /* 0x000000ff12ff7812 */ /* 0x000fe4000784c0ff */
[CC--:B0-----:R-:W-:Y:S02]  /*05d0*/  SEL R12, R28.reuse, R29.reuse, P0 ;  /* 0x0000001d1c0c7207 */ /* 0x0c1fe40000000000 */
[----:B------:R-:W-:Y:S02]  /*05e0*/  IADD3 R27, P0, PT, R27, UR6, RZ ;  /* 0x000000061b1b7c10 */ /* 0x000fe4000ff1e0ff */
[----:B------:R-:W-:-:S03]  /*05f0*/  @!P3 SEL R12, R28, R29, !P1 ;  /* 0x0000001d1c0cb207 */ /* 0x000fc60004800000 */
[----:B------:R-:W-:Y:S01]  /*0600*/  IMAD.X R29, RZ, RZ, UR7, P0 ;  /* 0x00000007ff1d7e24 */ /* 0x000fe200080e06ff */
[----:B------:R-:W-:-:S04]  /*0610*/  ISETP.LT.U32.AND P0, PT, R27, R25, PT ;  /* 0x000000191b00720c */ /* 0x000fc80003f01070 */
[----:B------:R-:W-:-:S04]  /*0620*/  ISETP.LT.AND.EX P0, PT, R29, R12, PT, P0 ;  /* 0x0000000c1d00720c */ /* 0x000fc80003f01300 */
[----:B------:R-:W-:Y:S02]  /*0630*/  SEL R26, R27, R25, P0 ;  /* 0x000000191b1a7207 */ /* 0x000fe40000000000 */
[CC--:B--2---:R-:W-:Y:S02]  /*0640*/  ISETP.NE.AND P3, PT, R17.reuse, R24.reuse, P2 ;  /* 0x000000181100720c */ /* 0x0c4fe40001765270 */
[----:B------:R-:W-:Y:S02]  /*0650*/  ISETP.NE.AND P1, PT, R17, R24, PT ;  /* 0x000000181100720c */ /* 0x000fe40003f25270 */
[----:B------:R-:W-:Y:S02]  /*0660*/  SEL R24, R29, R12, P0 ;  /* 0x0000000c1d187207 */ /* 0x000fe40000000000 */
[----:B------:R-:W-:-:S07]  /*0670*/  @!P2 SEL R18, RZ, 0x1, !P1 ;  /* 0x00000001ff12a807 */ /* 0x000fce0004800000 */
[----:B------:R-:W-:Y:S01]  /*0680*/  @!P3 SEL R26, R27, R25, !P2 ;  /* 0x000000191b1ab207 */ /* 0x000fe20005000000 */
[----:B------:R-:W-:Y:S01]  /*0690*/  VIADD R25, R21, 0x400 ;  /* 0x0000040015197836 */ /* 0x000fe20000000000 */
[----:B------:R-:W-:-:S03]  /*06a0*/  @!P3 SEL R24, R29, R12, !P2 ;  /* 0x0000000c1d18b207 */ /* 0x000fc60005000000 */
[----:B------:R-:W-:-:S04]  /*06b0*/  IMAD.WIDE.U32 R14, R25, 0x4, R10 ;  /* 0x00000004190e7825 */ /* 0x000fc800078e000a */
[----:B------:R-:W-:Y:S01]  /*06c0*/  IMAD.WIDE.U32 R12, R25, 0x4, R6 ;  /* 0x00000004190c7825 */ /* 0x000fe200078e0006 */
[----:B------:R-:W-:Y:S01]  /*06d0*/  IADD3 R17, P0, PT, R3, UR6, RZ ;  /* 0x0000000603117c10 */ /* 0x000fe2000ff1e0ff */
[----:B------:R-:W2:Y:S01]  /*06e0*/  LDG.E R14, desc[UR12][R14.64] ;  /* 0x0000000c0e0e7981 */ /* 0x000ea2000c1e1900 */
[----:B------:R-:W-:-:S03]  /*06f0*/  SEL R18, R18, 0x1, !P3 ;  /* 0x0000000112127807 */ /* 0x000fc60005800000 */
[----:B------:R0:W2:Y:S01]  /*0700*/  LDG.E R3, desc[UR12][R12.64] ;  /* 0x0000000c0c037981 */ /* 0x0000a2000c1e1900 */
[----:B------:R-:W-:Y:S01]  /*0710*/  LOP3.LUT P1, RZ, R18, 0xff, RZ, 0xc0, !PT ;  /* 0x000000ff12ff7812 */ /* 0x000fe2000782c0ff */
[----:B------:R-:W-:-:S03]  /*0720*/  IMAD.X R27, RZ, RZ, UR7, P0 ;  /* 0x00000007ff1b7e24 */ /* 0x000fc600080e06ff */
[CC--:B---3--:R-:W-:Y:S02]  /*0730*/  ISETP.NE.AND P3, PT, R16.reuse, R19.reuse, P1 ;  /* 0x000000131000720c */ /* 0x0c8fe40000f65270 */
[----:B------:R-:W-:Y:S02]  /*0740*/  ISETP.LT.U32.AND P0, PT, R17, R26, PT ;  /* 0x0000001a1100720c */ /* 0x000fe40003f01070 */
[----:B------:R-:W-:Y:S02]  /*0750*/  ISETP.NE.AND P2, PT, R16, R19, PT ;  /* 0x000000131000720c */ /* 0x000fe40003f45270 */
[----:B------:R-:W-:Y:S01]  /*0760*/  ISETP.LT.AND.EX P0, PT, R27, R24, PT, P0 ;  /* 0x000000181b00720c */ /* 0x000fe20003f01300 */
[----:B------:R-:W-:-:S03]  /*0770*/  VIADD R19, R21, 0x500 ;  /* 0x0000050015137836 */ /* 0x000fc60000000000 */
[-C--:B------:R-:W-:Y:S01]  /*0780*/  SEL R28, R17, R26.reuse, P0 ;  /* 0x0000001a111c7207 */ /* 0x080fe20000000000 */
[----:B0-----:R-:W-:Y:S02]  /*0790*/  IMAD.WIDE.U32 R12, R19, 0x4, R10 ;  /* 0x00000004130c7825 */ /* 0x001fe400078e000a */
[----:B------:R-:W-:Y:S02]  /*07a0*/  @!P3 SEL R28, R17, R26, !P1 ;  /* 0x0000001a111cb207 */ /* 0x000fe40004800000 */
[----:B------:R-:W-:Y:S01]  /*07b0*/  IMAD.WIDE.U32 R16, R19, 0x4, R6 ;  /* 0x0000000413107825 */ /* 0x000fe200078e0006 */
[----:B------:R-:W3:Y:S05]  /*07c0*/  LDG.E R29, desc[UR12][R12.64] ;  /* 0x0000000c0c1d7981 */ /* 0x000eea000c1e1900 */
[----:B------:R0:W3:Y:S01]  /*07d0*/  LDG.E R16, desc[UR12][R16.64] ;  /* 0x0000000c10107981 */ /* 0x0000e2000c1e1900 */
[----:B------:R-:W-:-:S04]  /*07e0*/  @!P1 SEL R18, RZ, 0x1, !P2 ;  /* 0x00000001ff129807 */ /* 0x000fc80005000000 */
[----:B------:R-:W-:Y:S02]  /*07f0*/  SEL R26, R18, 0x1, !P3 ;  /* 0x00000001121a7807 */ /* 0x000fe40005800000 */
[-C--:B------:R-:W-:Y:S02]  /*0800*/  SEL R15, R27, R24.reuse, P0 ;  /* 0x000000181b0f7207 */ /* 0x080fe40000000000 */
[----:B------:R-:W-:Y:S02]  /*0810*/  LOP3.LUT P2, RZ, R26, 0xff, RZ, 0xc0, !PT ;  /* 0x000000ff1aff7812 */ /* 0x000fe4000784c0ff */
[----:B------:R-:W-:Y:S02]  /*0820*/  IADD3 R25, P0, PT, R25, UR6, RZ ;  /* 0x0000000619197c10 */ /* 0x000fe4000ff1e0ff */
[----:B------:R-:W-:-:S03]  /*0830*/  @!P3 SEL R15, R27, R24, !P1 ;  /* 0x000000181b0fb207 */ /* 0x000fc60004800000 */
[----:B------:R-:W-:Y:S01]  /*0840*/  IMAD.X R27, RZ, RZ, UR7, P0 ;  /* 0x00000007ff1b7e24 */ /* 0x000fe200080e06ff */
[----:B------:R-:W-:-:S04]  /*0850*/  ISETP.LT.U32.AND P0, PT, R25, R28, PT ;  /* 0x0000001c1900720c */ /* 0x000fc80003f01070 */
[----:B------:R-:W-:-:S04]  /*0860*/  ISETP.LT.AND.EX P0, PT, R27, R15, PT, P0 ;  /* 0x0000000f1b00720c */ /* 0x000fc80003f01300 */
[----:B------:R-:W-:Y:S02]  /*0870*/  SEL R18, R27, R15, P0 ;  /* 0x0000000f1b127207 */ /* 0x000fe40000000000 */
[----:B0-----:R-:W-:Y:S02]  /*0880*/  SEL R17, R25, R28, P0 ;  /* 0x0000001c19117207 */ /* 0x001fe40000000000 */
[CC--:B--2---:R-:W-:Y:S02]  /*0890*/  ISETP.NE.AND P3, PT, R3.reuse, R14.reuse, P2 ;  /* 0x0000000e0300720c */ /* 0x0c4fe40001765270 */
[----:B------:R-:W-:Y:S01]  /*08a0*/  ISETP.NE.AND P1, PT, R3, R14, PT ;  /* 0x0000000e0300720c */ /* 0x000fe20003f25270 */
[----:B------:R-:W-:-:S03]  /*08b0*/  VIADD R3, R21, 0x600 ;  /* 0x0000060015037836 */ /* 0x000fc60000000000 */
[----:B------:R-:W-:Y:S01]  /*08c0*/  @!P2 SEL R26, RZ, 0x1, !P1 ;  /* 0x00000001ff1aa807 */ /* 0x000fe20004800000 */
[----:B------:R-:W-:-:S06]  /*08d0*/  IMAD.WIDE.U32 R12, R3, 0x4, R6 ;  /* 0x00000004030c7825 */ /* 0x000fcc00078e0006 */
[----:B------:R-:W-:Y:S01]  /*08e0*/  @!P3 SEL R18, R27, R15, !P2 ;  /* 0x0000000f1b12b207 */ /* 0x000fe20005000000 */
[----:B------:R-:W-:Y:S01]  /*08f0*/  IMAD.WIDE.U32 R14, R3, 0x4, R10 ;  /* 0x00000004030e7825 */ /* 0x000fe200078e000a */
[----:B------:R-:W-:Y:S02]  /*0900*/  SEL R24, R26, 0x1, !P3 ;  /* 0x000000011a187807 */ /* 0x000fe40005800000 */
[----:B------:R-:W-:Y:S02]  /*0910*/  IADD3 R26, P1, PT, R19, UR6, RZ ;  /* 0x00000006131a7c10 */ /* 0x000fe4000ff3e0ff */
[----:B------:R0:W2:Y:S01]  /*0920*/  LDG.E R19, desc[UR12][R12.64] ;  /* 0x0000000c0c137981 */ /* 0x0000a2000c1e1900 */
[----:B------:R-:W-:-:S03]  /*0930*/  @!P3 SEL R17, R25, R28, !P2 ;  /* 0x0000001c1911b207 */ /* 0x000fc60005000000 */
[----:B------:R1:W2:Y:S01]  /*0940*/  LDG.E R14, desc[UR12][R14.64] ;  /* 0x0000000c0e0e7981 */ /* 0x0002a2000c1e1900 */
[----:B------:R-:W-:Y:S01]  /*0950*/  LOP3.LUT P2, RZ, R24, 0xff, RZ, 0xc0, !PT ;  /* 0x000000ff18ff7812 */ /* 0x000fe2000784c0ff */
[----:B------:R-:W-:-:S03]  /*0960*/  IMAD.X R25, RZ, RZ, UR7, P1 ;  /* 0x00000007ff197e24 */ /* 0x000fc600088e06ff */
[----:B---3--:R-:W-:Y:S02]  /*0970*/  ISETP.NE.AND P3, PT, R16, R29, P2 ;  /* 0x0000001d1000720c */ /* 0x008fe40001765270 */
[----:B------:R-:W-:Y:S02]  /*0980*/  ISETP.LT.U32.AND P0, PT, R26, R17, PT ;  /* 0x000000111a00720c */ /* 0x000fe40003f01070 */
[----:B------:R-:W-:Y:S02]  /*0990*/  ISETP.NE.AND P1, PT, R16, R29, PT ;  /* 0x0000001d1000720c */ /* 0x000fe40003f25270 */
[----:B------:R-:W-:Y:S01]  /*09a0*/  ISETP.LT.AND.EX P0, PT, R25, R18, PT, P0 ;  /* 0x000000121900720c */ /* 0x000fe20003f01300 */
[----:B------:R-:W-:-:S03]  /*09b0*/  VIADD R29, R21, 0x700 ;  /* 0x00000700151d7836 */ /* 0x000fc60000000000 */
[CC--:B------:R-:W-:Y:S01]  /*09c0*/  SEL R27, R26.reuse, R17.reuse, P0 ;  /* 0x000000111a1b7207 */ /* 0x0c0fe20000000000 */
[C---:B0-----:R-:W-:Y:S02]  /*09d0*/  IMAD.WIDE.U32 R12, R29.reuse, 0x4, R10 ;  /* 0x000000041d0c7825 */ /* 0x041fe400078e000a */
[----:B------:R-:W-:Y:S02]  /*09e0*/  @!P3 SEL R27, R26, R17, !P2 ;  /* 0x000000111a1bb207 */ /* 0x000fe40005000000 */
[----:B------:R-:W-:Y:S02]  /*09f0*/  IMAD.WIDE.U32 R16, R29, 0x4, R6 ;  /* 0x000000041d107825 */ /* 0x000fe400078e0006 */
[----:B------:R-:W3:Y:S04]  /*0a00*/  LDG.E R13, desc[UR12][R12.64] ;  /* 0x0000000c0c0d7981 */ /* 0x000ee8000c1e1900 */
[----:B------:R0:W3:Y:S01]  /*0a10*/  LDG.E R16, desc[UR12][R16.64] ;  /* 0x0000000c10107981 */ /* 0x0000e2000c1e1900 */
[----:B------:R-:W-:-:S04]  /*0a20*/  @!P2 SEL R24, RZ, 0x1, !P1 ;  /* 0x00000001ff18a807 */ /* 0x000fc80004800000 */
[----:B------:R-:W-:Y:S02]  /*0a30*/  SEL R24, R24, 0x1, !P3 ;  /* 0x0000000118187807 */ /* 0x000fe40005800000 */
[-C--:B-1----:R-:W-:Y:S02]  /*0a40*/  SEL R15, R25, R18.reuse, P0 ;  /* 0x00000012190f7207 */ /* 0x082fe40000000000 */
[----:B------:R-:W-:Y:S02]  /*0a50*/  LOP3.LUT P1, RZ, R24, 0xff, RZ, 0xc0, !PT ;  /* 0x000000ff18ff7812 */ /* 0x000fe4000782c0ff */
[----:B------:R-:W-:Y:S02]  /*0a60*/  IADD3 R26, P0, PT, R3, UR6, RZ ;  /* 0x00000006031a7c10 */ /* 0x000fe4000ff1e0ff */
[----:B------:R-:W-:Y:S01]  /*0a70*/  @!P3 SEL R15, R25, R18, !P2 ;  /* 0x00000012190fb207 */ /* 0x000fe20005000000 */
[----:B------:R-:W-:Y:S02]  /*0a80*/  VIADD R22, R22, 0x8 ;  /* 0x0000000816167836 */ /* 0x000fe40000000000 */
[----:B------:R-:W-:-:S02]  /*0a90*/  VIADD R5, R5, 0x800 ;  /* 0x0000080005057836 */ /* 0x000fc40000000000 */
[----:B------:R-:W-:Y:S01]  /*0aa0*/  VIADD R21, R21, 0x800 ;  /* 0x0000080015157836 */ /* 0x000fe20000000000 */
[CC--:B--2---:R-:W-:Y:S02]  /*0ab0*/  ISETP.NE.AND P2, PT, R19.reuse, R14.reuse, PT ;  /* 0x0000000e1300720c */ /* 0x0c4fe40003f45270 */
[----:B------:R-:W-:Y:S01]  /*0ac0*/  ISETP.NE.AND P3, PT, R19, R14, P1 ;  /* 0x0000000e1300720c */ /* 0x000fe20000f65270 */
[----:B------:R-:W-:Y:S01]  /*0ad0*/  IMAD.X R14, RZ, RZ, UR7, P0 ;  /* 0x00000007ff0e7e24 */ /* 0x000fe200080e06ff */
[----:B------:R-:W-:-:S04]  /*0ae0*/  ISETP.LT.U32.AND P0, PT, R26, R27, PT ;  /* 0x0000001b1a00720c */ /* 0x000fc80003f01070 */
[----:B------:R-:W-:Y:S02]  /*0af0*/  ISETP.LT.AND.EX P0, PT, R14, R15, PT, P0 ;  /* 0x0000000f0e00720c */ /* 0x000fe40003f01300 */
[----:B------:R-:W-:Y:S02]  /*0b00*/  @!P1 SEL R24, RZ, 0x1, !P2 ;  /* 0x00000001ff189807 */ /* 0x000fe40005000000 */
[----:B------:R-:W-:Y:S02]  /*0b10*/  SEL R18, R26, R27, P0 ;  /* 0x0000001b1a127207 */ /* 0x000fe40000000000 */
[----:B0-----:R-:W-:Y:S02]  /*0b20*/  SEL R17, R14, R15, P0 ;  /* 0x0000000f0e117207 */ /* 0x001fe40000000000 */
[----:B------:R-:W-:Y:S02]  /*0b30*/  IADD3 R29, P0, PT, R29, UR6, RZ ;  /* 0x000000061d1d7c10 */ /* 0x000fe4000ff1e0ff */
[----:B------:R-:W-:-:S02]  /*0b40*/  @!P3 SEL R18, R26, R27, !P1 ;  /* 0x0000001b1a12b207 */ /* 0x000fc40004800000 */
[----:B------:R-:W-:Y:S01]  /*0b50*/  @!P3 SEL R17, R14, R15, !P1 ;  /* 0x0000000f0e11b207 */ /* 0x000fe20004800000 */
[----:B------:R-:W-:Y:S01]  /*0b60*/  IMAD.X R14, RZ, RZ, UR7, P0 ;  /* 0x00000007ff0e7e24 */ /* 0x000fe200080e06ff */
[----:B------:R-:W-:Y:S02]  /*0b70*/  SEL R12, R24, 0x1, !P3 ;  /* 0x00000001180c7807 */ /* 0x000fe40005800000 */
[----:B------:R-:W-:Y:S02]  /*0b80*/  ISETP.LT.U32.AND P0, PT, R29, R18, PT ;  /* 0x000000121d00720c */ /* 0x000fe40003f01070 */
[----:B------:R-:W-:Y:S02]  /*0b90*/  LOP3.LUT P2, RZ, R12, 0xff, RZ, 0xc0, !PT ;  /* 0x000000ff0cff7812 */ /* 0x000fe4000784c0ff */
[----:B------:R-:W-:-:S04]  /*0ba0*/  ISETP.LT.AND.EX P0, PT, R14, R17, PT, P0 ;  /* 0x000000110e00720c */ /* 0x000fc80003f01300 */
[----:B------:R-:W-:Y:S02]  /*0bb0*/  SEL R24, R29, R18, P0 ;  /* 0x000000121d187207 */ /* 0x000fe40000000000 */
[----:B------:R-:W-:Y:S02]  /*0bc0*/  SEL R3, R14, R17, P0 ;  /* 0x000000110e037207 */ /* 0x000fe40000000000 */
[----:B------:R-:W-:Y:S02]  /*0bd0*/  ISETP.NE.AND P0, PT, R22, RZ, PT ;  /* 0x000000ff1600720c */ /* 0x000fe40003f05270 */
[CC--:B---3--:R-:W-:Y:S02]  /*0be0*/  ISETP.NE.AND P3, PT, R16.reuse, R13.reuse, P2 ;  /* 0x0000000d1000720c */ /* 0x0c8fe40001765270 */
[----:B------:R-:W-:-:S04]  /*0bf0*/  ISETP.NE.AND P1, PT, R16, R13, PT ;  /* 0x0000000d1000720c */ /* 0x000fc80003f25270 */
[----:B------:R-:W-:-:S04]  /*0c00*/  @!P2 SEL R12, RZ, 0x1, !P1 ;  /* 0x00000001ff0ca807 */ /* 0x000fc80004800000 */
[----:B------:R-:W-:-:S03]  /*0c10*/  SEL R12, R12, 0x1, !P3 ;  /* 0x000000010c0c7807 */ /* 0x000fc60005800000 */
[----:B------:R-:W-:Y:S02]  /*0c20*/  @!P3 SEL R24, R29, R18, !P2 ;  /* 0x000000121d18b207 */ /* 0x000fe40005000000 */
[----:B------:R-:W-:Y:S02]  /*0c30*/  @!P3 SEL R3, R14, R17, !P2 ;  /* 0x000000110e03b207 */ /* 0x000fe40005000000 */
[----:B------:R-:W-:Y:S01]  /*0c40*/  PRMT R26, R12, 0x7610, R26 ;  /* 0x000076100c1a7816 */ /* 0x000fe2000000001a */
[----:B------:R-:W-:Y:S06]  /*0c50*/  @P0 BRA `(.L_x_1007) ;  /* 0xfffffff400a80947 */ /* 0x000fec000383ffff */
[----:B------:R-:W-:Y:S05]  /*0c60*/  BSYNC.RECONVERGENT B3 ;  /* 0x0000000000037941 */ /* 0x000fea0003800200 */
.L_x_1006:
[----:B------:R-:W-:-:S07]  /*0c70*/  VIADD R22, R5, 0xfffffc00 ;  /* 0xfffffc0005167836 */ /* 0x000fce0000000000 */
.L_x_1005:
[----:B------:R-:W-:Y:S05]  /*0c80*/  BSYNC.RECONVERGENT B2 ;  /* 0x0000000000027941 */ /* 0x000fea0003800200 */
.L_x_1004:
[----:B------:R-:W-:-:S13]  /*0c90*/  ISETP.NE.AND P0, PT, R23, RZ, PT ;  /* 0x000000ff1700720c */ /* 0x000fda0003f05270 */
[----:B------:R-:W-:Y:S05]  /*0ca0*/  @!P0 BRA `(.L_x_1003) ;  /* 0x00000008005c8947 */ /* 0x000fea0003800000 */
[----:B------:R-:W-:Y:S01]  /*0cb0*/  ISETP.GE.U32.AND P0, PT, R23, 0x4, PT ;  /* 0x000000041700780c */ /* 0x000fe20003f06070 */
[----:B------:R-:W-:Y:S01]  /*0cc0*/  BSSY.RECONVERGENT B2, `(.L_x_1008) ;  /* 0x000004f000027945 */ /* 0x000fe20003800200 */
[----:B------:R-:W-:-:S11]  /*0cd0*/  LOP3.LUT P1, R6, R20, 0x3, RZ, 0xc0, !PT ;  /* 0x0000000314067812 */ /* 0x000fd6000782c0ff */
[----:B------:R-:W-:Y:S05]  /*0ce0*/  @!P0 BRA `(.L_x_1009) ;  /* 0x0000000400308947 */ /* 0x000fea0003800000 */
[----:B------:R-:W0:Y:S01]  /*0cf0*/  LDC.64 R10, c[0x0][0x380] ;  /* 0x0000e000ff0a7b82 */ /* 0x000e220000000a00 */
[----:B------:R-:W-:Y:S01]  /*0d00*/  IMAD.IADD R7, R9, 0x1, R22 ;  /* 0x0000000109077824 */ /* 0x000fe200078e0216 */
[----:B------:R-:W1:Y:S06]  /*0d10*/  LDCU.64 UR8, c[0x0][0x3a0] ;  /* 0x00007400ff0877ac */ /* 0x000e6c0008000a00 */
[----:B------:R-:W2:Y:S01]  /*0d20*/  LDC.64 R12, c[0x0][0x388] ;  /* 0x0000e200ff0c7b82 */ /* 0x000ea20000000a00 */
[----:B0-----:R-:W-:-:S06]  /*0d30*/  IMAD.WIDE.U32 R28, R7, 0x4, R10 ;  /* 0x00000004071c7825 */ /* 0x001fcc00078e000a */
[----:B------:R-:W3:Y:S01]  /*0d40*/  LDG.E R28, desc[UR12][R28.64] ;  /* 0x0000000c1c1c7981 */ /* 0x000ee2000c1e1900 */
[----:B--2---:R-:W-:-:S05]  /*0d50*/  IMAD.WIDE.U32 R14, R7, 0x4, R12 ;  /* 0x00000004070e7825 */ /* 0x004fca00078e000c */
[----:B------:R0:W3:Y:S01]  /*0d60*/  LDG.E R5, desc[UR12][R14.64] ;  /* 0x0000000c0e057981 */ /* 0x0000e2000c1e1900 */
[----:B------:R-:W-:-:S04]  /*0d70*/  VIADD R23, R7, 0x100 ;  /* 0x0000010007177836 */ /* 0x000fc80000000000 */
[----:B------:R-:W-:-:S04]  /*0d80*/  IMAD.WIDE.U32 R16, R23, 0x4, R12 ;  /* 0x0000000417107825 */ /* 0x000fc800078e000c */
[----:B0-----:R-:W-:Y:S02]  /*0d90*/  IMAD.WIDE.U32 R14, R23, 0x4, R10 ;  /* 0x00000004170e7825 */ /* 0x001fe400078e000a */
[----:B------:R-:W2:Y:S04]  /*0da0*/  LDG.E R16, desc[UR12][R16.64] ;  /* 0x0000000c10107981 */ /* 0x000ea8000c1e1900 */
[----:B------:R-:W2:Y:S01]  /*0db0*/  LDG.E R25, desc[UR12][R14.64] ;  /* 0x0000000c0e197981 */ /* 0x000ea2000c1e1900 */
[----:B------:R-:W-:-:S04]  /*0dc0*/  VIADD R27, R7, 0x200 ;  /* 0x00000200071b7836 */ /* 0x000fc80000000000 */
[----:B------:R-:W-:-:S04]  /*0dd0*/  IMAD.WIDE.U32 R18, R27, 0x4, R10 ;  /* 0x000000041b127825 */ /* 0x000fc800078e000a */
[----:B------:R-:W-:Y:S02]  /*0de0*/  IMAD.WIDE.U32 R20, R27, 0x4, R12 ;  /* 0x000000041b147825 */ /* 0x000fe400078e000c */
[----:B------:R-:W4:Y:S04]  /*0df0*/  LDG.E R18, desc[UR12][R18.64] ;  /* 0x0000000c12127981 */ /* 0x000f28000c1e1900 */
[----:B------:R0:W4:Y:S01]  /*0e00*/  LDG.E R21, desc[UR12][R20.64] ;  /* 0x0000000c14157981 */ /* 0x000122000c1e1900 */
[----:B------:R-:W-:-:S04]  /*0e10*/  VIADD R29, R7, 0x300 ;  /* 0x00000300071d7836 */ /* 0x000fc80000000000 */
[----:B------:R-:W-:-:S04]  /*0e20*/  IMAD.WIDE.U32 R10, R29, 0x4, R10 ;  /* 0x000000041d0a7825 */ /* 0x000fc800078e000a */
[----:B------:R-:W-:Y:S02]  /*0e30*/  IMAD.WIDE.U32 R12, R29, 0x4, R12 ;  /* 0x000000041d0c7825 */ /* 0x000fe400078e000c */
[----:B------:R-:W5:Y:S04]  /*0e40*/  LDG.E R10, desc[UR12][R10.64] ;  /* 0x0000000c0a0a7981 */ /* 0x000f68000c1e1900 */
[----:B------:R3:W5:Y:S01]  /*0e50*/  LDG.E R13, desc[UR12][R12.64] ;  /* 0x0000000c0c0d7981 */ /* 0x000762000c1e1900 */
[----:B------:R-:W-:Y:S02]  /*0e60*/  LOP3.LUT P3, RZ, R26, 0xff, RZ, 0xc0, !PT ;  /* 0x000000ff1aff7812 */ /* 0x000fe4000786c0ff */
[----:B-1----:R-:W-:-:S05]  /*0e70*/  IADD3 R7, P2, PT, R7, UR8, RZ ;  /* 0x0000000807077c10 */ /* 0x002fca000ff5e0ff */
[----:B0-----:R-:W-:Y:S01]  /*0e80*/  IMAD.X R20, RZ, RZ, UR9, P2 ;  /* 0x00000009ff147e24 */ /* 0x001fe200090e06ff */
[----:B------:R-:W-:Y:S01]  /*0e90*/  IADD3 R23, P5, PT, R23, UR8, RZ ;  /* 0x0000000817177c10 */ /* 0x000fe2000ffbe0ff */
[----:B------:R-:W-:Y:S01]  /*0ea0*/  VIADD R22, R22, 0x400 ;  /* 0x0000040016167836 */ /* 0x000fe20000000000 */
[CC--:B---3--:R-:W-:Y:S02]  /*0eb0*/  ISETP.NE.AND P0, PT, R28.reuse, R5.reuse, PT ;  /* 0x000000051c00720c */ /* 0x0c8fe40003f05270 */
        /* <DEDUP_REMOVED lines=12> */
[----:B------:R-:W-:Y:S01]  /*0f80*/  @!P2 SEL R26, RZ, 0x1, !P0 ;  /* 0x00000001ff1aa807 */ /* 0x000fe20004000000 */
[----:B------:R-:W-:-:S03]  /*0f90*/  IMAD.X R3, RZ, RZ, UR9, P5 ;  /* 0x00000009ff037e24 */ /* 0x000fc6000a8e06ff */
[----:B------:R-:W-:Y:S02]  /*0fa0*/  SEL R26, R26, 0x1, !P4 ;  /* 0x000000011a1a7807 */ /* 0x000fe40006000000 */
[----:B------:R-:W-:Y:S02]  /*0fb0*/  ISETP.LT.U32.AND P0, PT, R23, R12, PT ;  /* 0x0000000c1700720c */ /* 0x000fe40003f01070 */
[----:B------:R-:W-:Y:S02]  /*0fc0*/  LOP3.LUT P3, RZ, R26, 0xff, RZ, 0xc0, !PT ;  /* 0x000000ff1aff7812 */ /* 0x000fe4000786c0ff */
[----:B------:R-:W-:-:S04]  /*0fd0*/  ISETP.LT.AND.EX P0, PT, R3, R14, PT, P0 ;  /* 0x0000000e0300720c */ /* 0x000fc80003f01300 */
[----:B------:R-:W-:Y:S02]  /*0fe0*/  SEL R16, R23, R12, P0 ;  /* 0x0000000c17107207 */ /* 0x000fe40000000000 */
[----:B------:R-:W-:Y:S02]  /*0ff0*/  SEL R20, R3, R14, P0 ;  /* 0x0000000e03147207 */ /* 0x000fe40000000000 */
[----:B------:R-:W-:Y:S02]  /*1000*/  @!P4 SEL R16, R23, R12, !P2 ;  /* 0x0000000c1710c207 */ /* 0x000fe40005000000 */
[----:B------:R-:W-:Y:S02]  /*1010*/  @!P4 SEL R20, R3, R14, !P2 ;  /* 0x0000000e0314c207 */ /* 0x000fe40005000000 */
[----:B------:R-:W-:Y:S02]  /*1020*/  IADD3 R27, P0, PT, R27, UR8, RZ ;  /* 0x000000081b1b7c10 */ /* 0x000fe4000ff1e0ff */
[----:B----4-:R-:W-:-:S02]  /*1030*/  ISETP.NE.AND P2, PT, R18, R21, PT ;  /* 0x000000151200720c */ /* 0x010fc40003f45270 */
[----:B------:R-:W-:Y:S01]  /*1040*/  ISETP.NE.AND P4, PT, R18, R21, P3 ;  /* 0x000000151200720c */ /* 0x000fe20001f85270 */
[----:B------:R-:W-:Y:S01]  /*1050*/  IMAD.X R3, RZ, RZ, UR9, P0 ;  /* 0x00000009ff037e24 */ /* 0x000fe200080e06ff */
[----:B------:R-:W-:Y:S02]  /*1060*/  @!P3 SEL R26, RZ, 0x1, !P2 ;  /* 0x00000001ff1ab807 */ /* 0x000fe40005000000 */
[----:B------:R-:W-:Y:S02]  /*1070*/  ISETP.LT.U32.AND P0, PT, R27, R16, PT ;  /* 0x000000101b00720c */ /* 0x000fe40003f01070 */
[----:B------:R-:W-:Y:S02]  /*1080*/  SEL R26, R26, 0x1, !P4 ;  /* 0x000000011a1a7807 */ /* 0x000fe40006000000 */
[----:B------:R-:W-:Y:S02]  /*1090*/  ISETP.LT.AND.EX P0, PT, R3, R20, PT, P0 ;  /* 0x000000140300720c */ /* 0x000fe40003f01300 */
[----:B------:R-:W-:-:S02]  /*10a0*/  LOP3.LUT P2, RZ, R26, 0xff, RZ, 0xc0, !PT ;  /* 0x000000ff1aff7812 */ /* 0x000fc4000784c0ff */
[----:B------:R-:W-:Y:S02]  /*10b0*/  IADD3 R29, P5, PT, R29, UR8, RZ ;  /* 0x000000081d1d7c10 */ /* 0x000fe4000ffbe0ff */
[----:B------:R-:W-:Y:S02]  /*10c0*/  SEL R12, R27, R16, P0 ;  /* 0x000000101b0c7207 */ /* 0x000fe40000000000 */
[----:B------:R-:W-:Y:S02]  /*10d0*/  SEL R14, R3, R20, P0 ;  /* 0x00000014030e7207 */ /* 0x000fe40000000000 */
[----:B------:R-:W-:Y:S02]  /*10e0*/  @!P4 SEL R12, R27, R16, !P3 ;  /* 0x000000101b0cc207 */ /* 0x000fe40005800000 */
[----:B------:R-:W-:Y:S02]  /*10f0*/  @!P4 SEL R14, R3, R20, !P3 ;  /* 0x00000014030ec207 */ /* 0x000fe40005800000 */
[----:B-----5:R-:W-:Y:S01]  /*1100*/  ISETP.NE.AND P4, PT, R10, R13, P2 ;  /* 0x0000000d0a00720c */ /* 0x020fe20001785270 */
[----:B------:R-:W-:Y:S01]  /*1110*/  IMAD.X R5, RZ, RZ, UR9, P5 ;  /* 0x00000009ff057e24 */ /* 0x000fe2000a8e06ff */
[----:B------:R-:W-:-:S02]  /*1120*/  ISETP.LT.U32.AND P0, PT, R29, R12, PT ;  /* 0x0000000c1d00720c */ /* 0x000fc40003f01070 */
[----:B------:R-:W-:Y:S02]  /*1130*/  ISETP.NE.AND P3, PT, R10, R13, PT ;  /* 0x0000000d0a00720c */ /* 0x000fe40003f65270 */
[----:B------:R-:W-:Y:S02]  /*1140*/  ISETP.LT.AND.EX P0, PT, R5, R14, PT, P0 ;  /* 0x0000000e0500720c */ /* 0x000fe40003f01300 */
[----:B------:R-:W-:Y:S02]  /*1150*/  @!P2 SEL R26, RZ, 0x1, !P3 ;  /* 0x00000001ff1aa807 */ /* 0x000fe40005800000 */
[----:B------:R-:W-:Y:S02]  /*1160*/  SEL R24, R29, R12, P0 ;  /* 0x0000000c1d187207 */ /* 0x000fe40000000000 */
[----:B------:R-:W-:Y:S02]  /*1170*/  SEL R3, R5, R14, P0 ;  /* 0x0000000e05037207 */ /* 0x000fe40000000000 */
[----:B------:R-:W-:-:S02]  /*1180*/  SEL R26, R26, 0x1, !P4 ;  /* 0x000000011a1a7807 */ /* 0x000fc40006000000 */
[----:B------:R-:W-:Y:S02]  /*1190*/  @!P4 SEL R24, R29, R12, !P2 ;  /* 0x0000000c1d18c207 */ /* 0x000fe40005000000 */
[----:B------:R-:W-:-:S07]  /*11a0*/  @!P4 SEL R3, R5, R14, !P2 ;  /* 0x0000000e0503c207 */ /* 0x000fce0005000000 */
.L_x_1009:
[----:B------:R-:W-:Y:S05]  /*11b0*/  BSYNC.RECONVERGENT B2 ;  /* 0x0000000000027941 */ /* 0x000fea0003800200 */
.L_x_1008:
[----:B------:R-:W-:Y:S05]  /*11c0*/  @!P1 BRA `(.L_x_1003) ;  /* 0x0000000400149947 */ /* 0x000fea0003800000 */
[----:B------:R-:W-:Y:S01]  /*11d0*/  ISETP.NE.AND P0, PT, R6, 0x1, PT ;  /* 0x000000010600780c */ /* 0x000fe20003f05270 */
[----:B------:R-:W-:Y:S01]  /*11e0*/  BSSY.RECONVERGENT B2, `(.L_x_1010) ;  /* 0x000002b000027945 */ /* 0x000fe20003800200 */
[----:B------:R-:W-:-:S11]  /*11f0*/  LOP3.LUT P1, RZ, R8, 0x100, RZ, 0xc0, !PT ;  /* 0x0000010008ff7812 */ /* 0x000fd6000782c0ff */
[----:B------:R-:W-:Y:S05]  /*1200*/  @!P0 BRA `(.L_x_1011) ;  /* 0x0000000000a08947 */ /* 0x000fea0003800000 */
[----:B------:R-:W0:Y:S01]  /*1210*/  LDC.64 R10, c[0x0][0x380] ;  /* 0x0000e000ff0a7b82 */ /* 0x000e220000000a00 */
[----:B------:R-:W-:Y:S01]  /*1220*/  IMAD.IADD R5, R9, 0x1, R22 ;  /* 0x0000000109057824 */ /* 0x000fe200078e0216 */
[----:B------:R-:W1:Y:S06]  /*1230*/  LDCU.64 UR8, c[0x0][0x3a0] ;  /* 0x00007400ff0877ac */ /* 0x000e6c0008000a00 */
[----:B------:R-:W2:Y:S01]  /*1240*/  LDC.64 R6, c[0x0][0x388] ;  /* 0x0000e200ff067b82 */ /* 0x000ea20000000a00 */
[C---:B------:R-:W-:Y:S02]  /*1250*/  VIADD R17, R5.reuse, 0x100 ;  /* 0x0000010005117836 */ /* 0x040fe40000000000 */
[----:B0-----:R-:W-:-:S06]  /*1260*/  IMAD.WIDE.U32 R12, R5, 0x4, R10 ;  /* 0x00000004050c7825 */ /* 0x001fcc00078e000a */
[----:B------:R-:W3:Y:S01]  /*1270*/  LDG.E R12, desc[UR12][R12.64] ;  /* 0x0000000c0c0c7981 */ /* 0x000ee2000c1e1900 */
[----:B--2---:R-:W-:-:S06]  /*1280*/  IMAD.WIDE.U32 R14, R5, 0x4, R6 ;  /* 0x00000004050e7825 */ /* 0x004fcc00078e0006 */
[----:B------:R-:W3:Y:S01]  /*1290*/  LDG.E R15, desc[UR12][R14.64] ;  /* 0x0000000c0e0f7981 */ /* 0x000ee2000c1e1900 */
[----:B------:R-:W-:-:S04]  /*12a0*/  IMAD.WIDE.U32 R10, R17, 0x4, R10 ;  /* 0x00000004110a7825 */ /* 0x000fc800078e000a */
[----:B------:R-:W-:Y:S02]  /*12b0*/  IMAD.WIDE.U32 R6, R17, 0x4, R6 ;  /* 0x0000000411067825 */ /* 0x000fe400078e0006 */
[----:B------:R-:W2:Y:S04]  /*12c0*/  LDG.E R10, desc[UR12][R10.64] ;  /* 0x0000000c0a0a7981 */ /* 0x000ea8000c1e1900 */
[----:B------:R0:W2:Y:S01]  /*12d0*/  LDG.E R19, desc[UR12][R6.64] ;  /* 0x0000000c06137981 */ /* 0x0000a2000c1e1900 */
[----:B------:R-:W-:Y:S02]  /*12e0*/  LOP3.LUT P2, RZ, R26, 0xff, RZ, 0xc0, !PT ;  /* 0x000000ff1aff7812 */ /* 0x000fe4000784c0ff */
[----:B-1----:R-:W-:-:S04]  /*12f0*/  IADD3 R5, P4, PT, R5, UR8, RZ ;  /* 0x0000000805057c10 */ /* 0x002fc8000ff9e0ff */
[----:B------:R-:W-:Y:S01]  /*1300*/  ISETP.LT.U32.AND P0, PT, R5, R24, PT ;  /* 0x000000180500720c */ /* 0x000fe20003f01070 */
[----:B------:R-:W-:-:S05]  /*1310*/  IMAD.X R8, RZ, RZ, UR9, P4 ;  /* 0x00000009ff087e24 */ /* 0x000fca000a0e06ff */
[----:B------:R-:W-:-:S04]  /*1320*/  ISETP.LT.AND.EX P0, PT, R8, R3, PT, P0 ;  /* 0x000000030800720c */ /* 0x000fc80003f01300 */
[----:B0-----:R-:W-:Y:S02]  /*1330*/  SEL R6, R5, R24, P0 ;  /* 0x0000001805067207 */ /* 0x001fe40000000000 */
[----:B------:R-:W-:Y:S01]  /*1340*/  SEL R7, R8, R3, P0 ;  /* 0x0000000308077207 */ /* 0x000fe20000000000 */
[----:B------:R-:W-:Y:S01]  /*1350*/  VIADD R22, R22, 0x200 ;  /* 0x0000020016167836 */ /* 0x000fe20000000000 */
[CC--:B---3--:R-:W-:Y:S02]  /*1360*/  ISETP.NE.AND P5, PT, R12.reuse, R15.reuse, PT ;  /* 0x0000000f0c00720c */ /* 0x0c8fe40003fa5270 */
[----:B------:R-:W-:Y:S02]  /*1370*/  ISETP.NE.AND P3, PT, R12, R15, P2 ;  /* 0x0000000f0c00720c */ /* 0x000fe40001765270 */
[----:B------:R-:W-:-:S04]  /*1380*/  @!P2 SEL R26, RZ, 0x1, !P5 ;  /* 0x00000001ff1aa807 */ /* 0x000fc80006800000 */
[----:B------:R-:W-:Y:S02]  /*1390*/  SEL R26, R26, 0x1, !P3 ;  /* 0x000000011a1a7807 */ /* 0x000fe40005800000 */
[----:B------:R-:W-:Y:S02]  /*13a0*/  IADD3 R17, P5, PT, R17, UR8, RZ ;  /* 0x0000000811117c10 */ /* 0x000fe4000ffbe0ff */
[----:B------:R-:W-:-:S03]  /*13b0*/  LOP3.LUT P4, RZ, R26, 0xff, RZ, 0xc0, !PT ;  /* 0x000000ff1aff7812 */ /* 0x000fc6000788c0ff */
[----:B------:R-:W-:Y:S02]  /*13c0*/  @!P3 SEL R6, R5, R24, !P2 ;  /* 0x000000180506b207 */ /* 0x000fe40005000000 */
[----:B------:R-:W-:Y:S02]  /*13d0*/  @!P3 SEL R7, R8, R3, !P2 ;  /* 0x000000030807b207 */ /* 0x000fe40005000000 */
[CC--:B--2---:R-:W-:Y:S01]  /*13e0*/  ISETP.NE.AND P3, PT, R10.reuse, R19.reuse, P4 ;  /* 0x000000130a00720c */ /* 0x0c4fe20002765270 */
        /* <DEDUP_REMOVED lines=10> */
.L_x_1011:
[----:B------:R-:W-:Y:S05]  /*1490*/  BSYNC.RECONVERGENT B2 ;  /* 0x0000000000027941 */ /* 0x000fea0003800200 */
.L_x_1010:
[----:B------:R-:W-:Y:S05]  /*14a0*/  @P1 BRA `(.L_x_1003) ;  /* 0x00000000005c1947 */ /* 0x000fea0003800000 */
[----:B------:R-:W0:Y:S01]  /*14b0*/  LDC.64 R6, c[0x0][0x380] ;  /* 0x0000e000ff067b82 */ /* 0x000e220000000a00 */
[----:B------:R-:W-:Y:S01]  /*14c0*/  IMAD.IADD R5, R9, 0x1, R22 ;  /* 0x0000000109057824 */ /* 0x000fe200078e0216 */
[----:B------:R-:W1:Y:S06]  /*14d0*/  LDCU.64 UR8, c[0x0][0x3a0] ;  /* 0x00007400ff0877ac */ /* 0x000e6c0008000a00 */
[----:B------:R-:W2:Y:S01]  /*14e0*/  LDC.64 R10, c[0x0][0x388] ;  /* 0x0000e200ff0a7b82 */ /* 0x000ea20000000a00 */
[----:B0-----:R-:W-:-:S06]  /*14f0*/  IMAD.WIDE.U32 R6, R5, 0x4, R6 ;  /* 0x0000000405067825 */ /* 0x001fcc00078e0006 */
[----:B------:R-:W3:Y:S01]  /*1500*/  LDG.E R6, desc[UR12][R6.64] ;  /* 0x0000000c06067981 */ /* 0x000ee2000c1e1900 */
[----:B--2---:R-:W-:-:S06]  /*1510*/  IMAD.WIDE.U32 R8, R5, 0x4, R10 ;  /* 0x0000000405087825 */ /* 0x004fcc00078e000a */
[----:B------:R-:W3:Y:S01]  /*1520*/  LDG.E R9, desc[UR12][R8.64] ;  /* 0x0000000c08097981 */ /* 0x000ee2000c1e1900 */
[----:B------:R-:W-:Y:S02]  /*1530*/  LOP3.LUT P3, RZ, R26, 0xff, RZ, 0xc0, !PT ;  /* 0x000000ff1aff7812 */ /* 0x000fe4000786c0ff */
[----:B-1----:R-:W-:-:S05]  /*1540*/  IADD3 R11, P0, PT, R5, UR8, RZ ;  /* 0x00000008050b7c10 */ /* 0x002fca000ff1e0ff */
[----:B------:R-:W-:Y:S01]  /*1550*/  IMAD.X R10, RZ, RZ, UR9, P0 ;  /* 0x00000009ff0a7e24 */ /* 0x000fe200080e06ff */
[----:B------:R-:W-:-:S04]  /*1560*/  ISETP.LT.U32.AND P0, PT, R11, R24, PT ;  /* 0x000000180b00720c */ /* 0x000fc80003f01070 */
[----:B------:R-:W-:-:S04]  /*1570*/  ISETP.LT.AND.EX P0, PT, R10, R3, PT, P0 ;  /* 0x000000030a00720c */ /* 0x000fc80003f01300 */
[----:B------:R-:W-:Y:S02]  /*1580*/  SEL R5, R11, R24, P0 ;  /* 0x000000180b057207 */ /* 0x000fe40000000000 */
[CC--:B---3--:R-:W-:Y:S02]  /*1590*/  ISETP.NE.AND P2, PT, R6.reuse, R9.reuse, P3 ;  /* 0x000000090600720c */ /* 0x0c8fe40001f45270 */
        /* <DEDUP_REMOVED lines=8> */
.L_x_1003:
[----:B------:R-:W-:Y:S05]  /*1620*/  BSYNC.RECONVERGENT B1 ;  /* 0x0000000000017941 */ /* 0x000fea0003800200 */
.L_x_1002:
[----:B------:R-:W-:-:S13]  /*1630*/  ISETP.GE.U32.AND P0, PT, R2, 0x100, PT ;  /* 0x000001000200780c */ /* 0x000fda0003f06070 */
        /* <DEDUP_REMOVED lines=25> */
.L_x_1014:
[----:B------:R-:W-:Y:S05]  /*17d0*/  BSYNC.RECONVERGENT B1 ;  /* 0x0000000000017941 */ /* 0x000fea0003800200 */
.L_x_1013:
        /* <DEDUP_REMOVED lines=23> */
.L_x_1016:
[----:B------:R-:W-:Y:S05]  /*1950*/  BSYNC.RECONVERGENT B1 ;  /* 0x0000000000017941 */ /* 0x000fea0003800200 */
.L_x_1015:
        /* <DEDUP_REMOVED lines=20> */
.L_x_1018:
[----:B------:R-:W-:Y:S05]  /*1aa0*/  BSYNC.RECONVERGENT B1 ;  /* 0x0000000000017941 */ /* 0x000fea0003800200 */
.L_x_1017:
        /* <DEDUP_REMOVED lines=20> */
.L_x_1020:
[----:B------:R-:W-:Y:S05]  /*1bf0*/  BSYNC.RECONVERGENT B1 ;  /* 0x0000000000017941 */ /* 0x000fea0003800200 */
.L_x_1019:
        /* <DEDUP_REMOVED lines=20> */
.L_x_1022:
[----:B------:R-:W-:Y:S05]  /*1d40*/  BSYNC.RECONVERGENT B1 ;  /* 0x0000000000017941 */ /* 0x000fea0003800200 */
.L_x_1021:
[----:B------:R-:W-:Y:S04]  /*1d50*/  BSSY.RECONVERGENT B1, `(.L_x_1023) ;  /* 0x000000b000017945 */ /* 0x000fe80003800200 */
[----:B------:R-:W-:Y:S05]  /*1d60*/  @P1 BRA `(.L_x_1024) ;  /* 0x0000000000241947 */ /* 0x000fea0003800000 */
[----:B--2---:R-:W2:Y:S01]  /*1d70*/  S2R R6, SR_CgaCtaId ;  /* 0x0000000000067919 */ /* 0x004ea20000008800 */
[----:B0-----:R-:W-:Y:S02]  /*1d80*/  MOV R5, 0x400 ;  /* 0x0000040000057802 */ /* 0x001fe40000000f00 */
[----:B------:R-:W-:-:S04]  /*1d90*/  SHF.R.U32.HI R2, RZ, 0x1, R4 ;  /* 0x00000001ff027819 */ /* 0x000fc80000011604 */
[----:B------:R-:W-:Y:S02]  /*1da0*/  LOP3.LUT R2, R2, 0x1f0, RZ, 0xc0, !PT ;  /* 0x000001f002027812 */ /* 0x000fe400078ec0ff */
[----:B--2---:R-:W-:-:S05]  /*1db0*/  LEA R5, R6, R5, 0x18 ;  /* 0x0000000506057211 */ /* 0x004fca00078ec0ff */
[----:B------:R-:W-:Y:S02]  /*1dc0*/  IMAD.IADD R5, R2, 0x1, R5 ;  /* 0x0000000102057824 */ /* 0x000fe400078e0205 */
[----:B------:R-:W-:-:S03]  /*1dd0*/  IMAD.MOV.U32 R2, RZ, RZ, R24 ;  /* 0x000000ffff027224 */ /* 0x000fc600078e0018 */
[----:B------:R0:W-:Y:S04]  /*1de0*/  STS.U8 [R5+0x8], R26 ;  /* 0x0000081a05007388 */ /* 0x0001e80000000000 */
[----:B------:R0:W-:Y:S02]  /*1df0*/  STS.64 [R5+0x10], R2 ;  /* 0x0000100205007388 */ /* 0x0001e40000000a00 */
.L_x_1024:
[----:B------:R-:W-:Y:S05]  /*1e00*/  BSYNC.RECONVERGENT B1 ;  /* 0x0000000000017941 */ /* 0x000fea0003800200 */
.L_x_1023:
[----:B------:R-:W-:Y:S01]  /*1e10*/  BAR.SYNC.DEFER_BLOCKING 0x0 ;  /* 0x0000000000007b1d */ /* 0x000fe20000010000 */
[----:B------:R-:W-:-:S13]  /*1e20*/  ISETP.NE.AND P1, PT, R4, RZ, PT ;  /* 0x000000ff0400720c */ /* 0x000fda0003f25270 */
[----:B------:R-:W-:Y:S05]  /*1e30*/  @P1 BRA `(.L_x_1025) ;  /* 0x0000003c00e81947 */ /* 0x000fea0003800000 */
[----:B------:R-:W5:Y:S01]  /*1e40*/  S2UR UR5, SR_CgaCtaId ;  /* 0x00000000000579c3 */ /* 0x000f620000008800 */
[----:B------:R-:W-:Y:S01]  /*1e50*/  UMOV UR4, 0x400 ;  /* 0x0000040000047882 */ /* 0x000fe20000000000 */
[----:B------:R-:W-:Y:S01]  /*1e60*/  LOP3.LUT P4, RZ, R26, 0xff, RZ, 0xc0, !PT ;  /* 0x000000ff1aff7812 */ /* 0x000fe2000788c0ff */
[----:B-----5:R-:W-:-:S09]  /*1e70*/  ULEA UR4, UR5, UR4, 0x18 ;  /* 0x0000000405047291 */ /* 0x020fd2000f8ec0ff */
[----:B0-----:R-:W0:Y:S04]  /*1e80*/  LDS.U8 R2, [UR4+0x18] ;  /* 0x00001804ff027984 */ /* 0x001e280008000000 */
[----:B------:R-:W5:Y:S04]  /*1e90*/  LDS.64 R8, [UR4+0x20] ;  /* 0x00002004ff087984 */ /* 0x000f680008000a00 */
[----:B------:R-:W1:Y:S04]  /*1ea0*/  LDS.U8 R14, [UR4+0x28] ;  /* 0x00002804ff0e7984 */ /* 0x000e680008000000 */
[----:B--2-4-:R-:W2:Y:S04]  /*1eb0*/  LDS.64 R6, [UR4+0x30] ;  /* 0x00003004ff067984 */ /* 0x014ea80008000a00 */
[----:B------:R-:W4:Y:S04]  /*1ec0*/  LDS.U8 R16, [UR4+0x38] ;  /* 0x00003804ff107984 */ /* 0x000f280008000000 */
[----:B------:R-:W4:Y:S04]  /*1ed0*/  LDS.64 R10, [UR4+0x40] ;  /* 0x00004004ff0a7984 */ /* 0x000f280008000a00 */
[----:B------:R-:W4:Y:S04]  /*1ee0*/  LDS.U8 R12, [UR4+0x48] ;  /* 0x00004804ff0c7984 */ /* 0x000f280008000000 */
[----:B------:R-:W4:Y:S04]  /*1ef0*/  LDS.64 R4, [UR4+0x50] ;  /* 0x00005004ff047984 */ /* 0x000f280008000a00 */
[----:B------:R-:W4:Y:S01]  /*1f00*/  LDS.U8 R17, [UR4+0x58] ;  /* 0x00005804ff117984 */ /* 0x000f220008000000 */
[----:B0-----:R-:W-:-:S04]  /*1f10*/  ISETP.NE.AND P2, PT, R2, RZ, PT ;  /* 0x000000ff0200720c */ /* 0x001fc80003f45270 */
[----:B------:R-:W-:Y:S02]  /*1f20*/  @P4 SEL R2, R26, 0x1, !P2 ;  /* 0x000000011a024807 */ /* 0x000fe40005000000 */
[-C--:B-----5:R-:W-:Y:S01]  /*1f30*/  ISETP.LT.U32.AND P0, PT, R8, R24.reuse, PT ;  /* 0x000000180800720c */ /* 0x0a0fe20003f01070 */
[----:B------:R-:W-:Y:S01]  /*1f40*/  LDS.U8 R26, [UR4+0x78] ;  /* 0x00007804ff1a7984 */ /* 0x000fe20008000000 */
[----:B------:R-:W-:Y:S02]  /*1f50*/  LOP3.LUT P3, RZ, R2, 0xff, RZ, 0xc0, !PT ;  /* 0x000000ff02ff7812 */ /* 0x000fe4000786c0ff */
[----:B------:R-:W-:Y:S02]  /*1f60*/  ISETP.LT.AND.EX P0, PT, R9, R3, PT, P0 ;  /* 0x000000030900720c */ /* 0x000fe40003f01300 */
[----:B-1----:R-:W-:Y:S02]  /*1f70*/  ISETP.NE.AND P5, PT, R14, RZ, PT ;  /* 0x000000ff0e00720c */ /* 0x002fe40003fa5270 */
[----:B---3--:R-:W-:-:S02]  /*1f80*/  @P2 SEL R24, R8, R24, P0 ;  /* 0x0000001808182207 */ /* 0x008fc40000000000 */
[C---:B------:R-:W-:Y:S02]  /*1f90*/  @P2 SEL R3, R9.reuse, R3, P0 ;  /* 0x0000000309032207 */ /* 0x040fe40000000000 */
[----:B------:R-:W-:Y:S02]  /*1fa0*/  SEL R13, R8, R24, !P4 ;  /* 0x00000018080d7207 */ /* 0x000fe40006000000 */
[----:B------:R-:W-:Y:S02]  /*1fb0*/  SEL R3, R9, R3, !P4 ;  /* 0x0000000309037207 */ /* 0x000fe40006000000 */
[----:B--2---:R-:W-:Y:S01]  /*1fc0*/  ISETP.LT.U32.AND P0, PT, R6, R13, PT ;  /* 0x0000000d0600720c */ /* 0x004fe20003f01070 */
[----:B------:R-:W0:Y:S01]  /*1fd0*/  LDS.64 R8, [UR4+0x60] ;  /* 0x00006004ff087984 */ /* 0x000e220008000a00 */
[----:B------:R-:W-:Y:S02]  /*1fe0*/  @P3 SEL R14, R2, 0x1, !P5 ;  /* 0x00000001020e3807 */ /* 0x000fe40006800000 */
[----:B------:R-:W-:-:S02]  /*1ff0*/  ISETP.LT.AND.EX P0, PT, R7, R3, PT, P0 ;  /* 0x000000030700720c */ /* 0x000fc40003f01300 */
[----:B------:R-:W-:Y:S02]  /*2000*/  LOP3.LUT P2, RZ, R14, 0xff, RZ, 0xc0, !PT ;  /* 0x000000ff0eff7812 */ /* 0x000fe4000784c0ff */
[----:B------:R-:W-:Y:S02]  /*2010*/  @P5 SEL R13, R6, R13, P0 ;  /* 0x0000000d060d5207 */ /* 0x000fe40000000000 */
[----:B----4-:R-:W-:Y:S02]  /*2020*/  ISETP.NE.AND P4, PT, R16, RZ, PT ;  /* 0x000000ff1000720c */ /* 0x010fe40003f85270 */
[C---:B------:R-:W-:Y:S02]  /*2030*/  @P5 SEL R3, R7.reuse, R3, P0 ;  /* 0x0000000307035207 */ /* 0x040fe40000000000 */
[----:B------:R-:W-:Y:S02]  /*2040*/  SEL R13, R6, R13, !P3 ;  /* 0x0000000d060d7207 */ /* 0x000fe40005800000 */
[----:B------:R-:W-:-:S02]  /*2050*/  SEL R15, R7, R3, !P3 ;  /* 0x00000003070f7207 */ /* 0x000fc40005800000 */
[----:B------:R-:W-:Y:S01]  /*2060*/  ISETP.LT.U32.AND P0, PT, R10, R13, PT ;  /* 0x0000000d0a00720c */ /* 0x000fe20003f01070 */
[----:B------:R-:W-:Y:S01]  /*2070*/  LDS.64 R6, [UR4+0x70] ;  /* 0x00007004ff067984 */ /* 0x000fe20008000a00 */
[----:B------:R-:W-:Y:S02]  /*2080*/  @P2 SEL R16, R14, 0x1, !P4 ;  /* 0x000000010e102807 */ /* 0x000fe40006000000 */
[----:B------:R-:W-:Y:S01]  /*2090*/  ISETP.LT.AND.EX P0, PT, R11, R15, PT, P0 ;  /* 0x0000000f0b00720c */ /* 0x000fe20003f01300 */
[----:B------:R-:W1:Y:S01]  /*20a0*/  LDS.U8 R14, [UR4+0x68] ;  /* 0x00006804ff0e7984 */ /* 0x000e620008000000 */
[----:B------:R-:W-:Y:S02]  /*20b0*/  ISETP.NE.AND P3, PT, R12, RZ, PT ;  /* 0x000000ff0c00720c */ /* 0x000fe40003f65270 */
[----:B------:R-:W-:Y:S01]  /*20c0*/  @P4 SEL R13, R10, R13, P0 ;  /* 0x0000000d0a0d4207 */ /* 0x000fe20000000000 */
[----:B------:R-:W2:Y:S01]  /*20d0*/  LDS.64 R2, [UR4+0x80] ;  /* 0x00008004ff027984 */ /* 0x000ea20008000a00 */
[----:B------:R-:W-:-:S02]  /*20e0*/  LOP3.LUT P5, RZ, R16, 0xff, RZ, 0xc0, !PT ;  /* 0x000000ff10ff7812 */ /* 0x000fc400078ac0ff */
[C---:B------:R-:W-:Y:S02]  /*20f0*/  @P4 SEL R15, R11.reuse, R15, P0 ;  /* 0x0000000f0b0f4207 */ /* 0x040fe40000000000 */
[----:B------:R-:W-:Y:S02]  /*2100*/  SEL R13, R10, R13, !P2 ;  /* 0x0000000d0a0d7207 */ /* 0x000fe40005000000 */
[----:B------:R-:W-:Y:S02]  /*2110*/  SEL R15, R11, R15, !P2 ;  /* 0x0000000f0b0f7207 */ /* 0x000fe40005000000 */
[----:B------:R-:W-:Y:S02]  /*2120*/  ISETP.LT.U32.AND P0, PT, R4, R13, PT ;  /* 0x0000000d0400720c */ /* 0x000fe40003f01070 */
[----:B------:R-:W-:Y:S02]  /*2130*/  ISETP.NE.AND P2, PT, R17, RZ, PT ;  /* 0x000000ff1100720c */ /* 0x000fe40003f45270 */
[----:B------:R-:W-:-:S02]  /*2140*/  ISETP.LT.AND.EX P0, PT, R5, R15, PT, P0 ;  /* 0x0000000f0500720c */ /* 0x000fc40003f01300 */
[----:B------:R-:W-:Y:S02]  /*2150*/  @P5 SEL R12, R16, 0x1, !P3 ;  /* 0x00000001100c5807 */ /* 0x000fe40005800000 */
[C---:B------:R-:W-:Y:S02]  /*2160*/  @P3 SEL R13, R4.reuse, R13, P0 ;  /* 0x0000000d040d3207 */ /* 0x040fe40000000000 */
[C---:B------:R-:W-:Y:S02]  /*2170*/  @P3 SEL R15, R5.reuse, R15, P0 ;  /* 0x0000000f050f3207 */ /* 0x040fe40000000000 */
[----:B------:R-:W-:Y:S02]  /*2180*/  SEL R11, R4, R13, !P5 ;  /* 0x0000000d040b7207 */ /* 0x000fe40006800000 */
[----:B------:R-:W-:Y:S02]  /*2190*/  LOP3.LUT P4, RZ, R12, 0xff, RZ, 0xc0, !PT ;  /* 0x000000ff0cff7812 */ /* 0x000fe4000788c0ff */
[----:B------:R-:W-:-:S02]  /*21a0*/  SEL R13, R5, R15, !P5 ;  /* 0x0000000f050d7207 */ /* 0x000fc40006800000 */
[----:B0-----:R-:W-:-:S04]  /*21b0*/  ISETP.LT.U32.AND P0, PT, R8, R11, PT ;  /* 0x0000000b0800720c */ /* 0x001fc80003f01070 */
[----:B------:R-:W-:-:S04]  /*21c0*/  ISETP.LT.AND.EX P0, PT, R9, R13, PT, P0 ;  /* 0x0000000d0900720c */ /* 0x000fc80003f01300 */
[----:B------:R-:W-:Y:S02]  /*21d0*/  @P2 SEL R11, R8, R11, P0 ;  /* 0x0000000b080b2207 */ /* 0x000fe40000000000 */
[----:B------:R-:W-:Y:S02]  /*21e0*/  @P4 SEL R17, R12, 0x1, !P2 ;  /* 0x000000010c114807 */ /* 0x000fe40005000000 */
[----:B-1----:R-:W-:Y:S02]  /*21f0*/  ISETP.NE.AND P3, PT, R14, RZ, PT ;  /* 0x000000ff0e00720c */ /* 0x002fe40003f65270 */
[----:B------:R-:W-:Y:S02]  /*2200*/  @P2 SEL R13, R9, R13, P0 ;  /* 0x0000000d090d2207 */ /* 0x000fe40000000000 */
[----:B------:R-:W-:Y:S02]  /*2210*/  SEL R5, R8, R11, !P4 ;  /* 0x0000000b08057207 */ /* 0x000fe40006000000 */
[----:B------:R-:W-:-:S02]  /*2220*/  LOP3.LUT P5, RZ, R17, 0xff, RZ, 0xc0, !PT ;  /* 0x000000ff11ff7812 */ /* 0x000fc400078ac0ff */
[----:B------:R-:W-:Y:S02]  /*2230*/  SEL R9, R9, R13, !P4 ;  /* 0x0000000d09097207 */ /* 0x000fe40006000000 */
[----:B------:R-:W-:Y:S02]  /*2240*/  ISETP.LT.U32.AND P0, PT, R6, R5, PT ;  /* 0x000000050600720c */ /* 0x000fe40003f01070 */
[----:B------:R-:W-:Y:S02]  /*2250*/  ISETP.NE.AND P4, PT, R26, RZ, PT ;  /* 0x000000ff1a00720c */ /* 0x000fe40003f85270 */
[----:B------:R-:W-:-:S04]  /*2260*/  ISETP.LT.AND.EX P0, PT, R7, R9, PT, P0 ;  /* 0x000000090700720c */ /* 0x000fc80003f01300 */
[C---:B------:R-:W-:Y:S02]  /*2270*/  @P3 SEL R5, R6.reuse, R5, P0 ;  /* 0x0000000506053207 */ /* 0x040fe40000000000 */
[----:B------:R-:W-:Y:S02]  /*2280*/  @P5 SEL R14, R17, 0x1, !P3 ;  /* 0x00000001110e5807 */ /* 0x000fe40005800000 */
[C---:B------:R-:W-:Y:S02]  /*2290*/  @P3 SEL R9, R7.reuse, R9, P0 ;  /* 0x0000000907093207 */ /* 0x040fe40000000000 */
[----:B------:R-:W-:Y:S02]  /*22a0*/  SEL R5, R6, R5, !P5 ;  /* 0x0000000506057207 */ /* 0x000fe40006800000 */
[----:B------:R-:W-:Y:S02]  /*22b0*/  LOP3.LUT P2, RZ, R14, 0xff, RZ, 0xc0, !PT ;  /* 0x000000ff0eff7812 */ /* 0x000fe4000784c0ff */
[----:B------:R-:W-:-:S02]  /*22c0*/  SEL R7, R7, R9, !P5 ;  /* 0x0000000907077207 */ /* 0x000fc40006800000 */
[----:B--2---:R-:W-:-:S04]  /*22d0*/  ISETP.LT.U32.AND P0, PT, R2, R5, PT ;  /* 0x000000050200720c */ /* 0x004fc80003f01070 */
[----:B------:R-:W-:-:S04]  /*22e0*/  ISETP.LT.AND.EX P0, PT, R3, R7, PT, P0 ;  /* 0x000000070300720c */ /* 0x000fc80003f01300 */
[----:B------:R-:W-:Y:S02]  /*22f0*/  @P4 SEL R5, R2, R5, P0 ;  /* 0x0000000502054207 */ /* 0x000fe40000000000 */
[C---:B------:R-:W-:Y:S02]  /*2300*/  @P4 SEL R7, R3.reuse, R7, P0 ;  /* 0x0000000703074207 */ /* 0x040fe40000000000 */
[----:B------:R-:W-:Y:S02]  /*2310*/  @P2 SEL R26, R14, 0x1, !P4 ;  /* 0x000000010e1a2807 */ /* 0x000fe40006000000 */
[----:B------:R-:W-:Y:S02]  /*2320*/  SEL R24, R2, R5, !P2 ;  /* 0x0000000502187207 */ /* 0x000fe40005000000 */
[----:B------:R-:W-:Y:S01]  /*2330*/  SEL R3, R3, R7, !P2 ;  /* 0x0000000703037207 */ /* 0x000fe20005000000 */
[----:B------:R-:W-:Y:S06]  /*2340*/  BRA `(.L_x_1025) ;  /* 0x0000003800a47947 */ /* 0x000fec0003800000 */
.L_x_1012:
[----:B------:R-:W0:Y:S01]  /*2350*/  S2R R12, SR_LANEID ;  /* 0x00000000000c7919 */ /* 0x000e220000000000 */
[----:B------:R-:W-:Y:S01]  /*2360*/  LOP3.LUT R5, R4, 0x3e0, RZ, 0xc0, !PT ;  /* 0x000003e004057812 */ /* 0x000fe200078ec0ff */
[----:B------:R-:W-:Y:S04]  /*2370*/  BSSY.RECONVERGENT B1, `(.L_x_1026) ;  /* 0x0000022000017945 */ /* 0x000fe80003800200 */
[----:B------:R-:W-:Y:S01]  /*2380*/  VIADD R7, R5, 0x20 ;  /* 0x0000002005077836 */ /* 0x000fe20000000000 */
[----:B------:R-:W-:-:S04]  /*2390*/  LOP3.LUT R5, RZ, R5, RZ, 0x33, !PT ;  /* 0x00000005ff057212 */ /* 0x000fc800078e33ff */
[----:B------:R-:W-:Y:S01]  /*23a0*/  ISETP.GT.U32.AND P0, PT, R7, R2, PT ;  /* 0x000000020700720c */ /* 0x000fe20003f04070 */
[----:B------:R-:W-:-:S05]  /*23b0*/  IMAD.IADD R5, R2, 0x1, R5 ;  /* 0x0000000102057824 */ /* 0x000fca00078e0205 */
[----:B------:R-:W-:-:S05]  /*23c0*/  SEL R5, R5, 0x1f, P0 ;  /* 0x0000001f05057807 */ /* 0x000fca0000000000 */
[----:B------:R1:W2:Y:S01]  /*23d0*/  SHFL.DOWN PT, R9, R24, 0x1, R5 ;  /* 0x0820000018097989 */ /* 0x0002a200000e0005 */
[CC--:B0-----:R-:W-:Y:S01]  /*23e0*/  ISETP.GE.AND P0, PT, R12.reuse, R5.reuse, PT ;  /* 0x000000050c00720c */ /* 0x0c1fe20003f06270 */
[C---:B------:R-:W-:Y:S01]  /*23f0*/  VIADD R6, R12.reuse, 0x2 ;  /* 0x000000020c067836 */ /* 0x040fe20000000000 */
[C---:B------:R-:W-:Y:S01]  /*2400*/  ISETP.NE.AND P1, PT, R12.reuse, RZ, PT ;  /* 0x000000ff0c00720c */ /* 0x040fe20003f25270 */
[C---:B------:R-:W-:Y:S02]  /*2410*/  VIADD R10, R12.reuse, 0x8 ;  /* 0x000000080c0a7836 */ /* 0x040fe40000000000 */
        /* <DEDUP_REMOVED lines=11> */
[----:B-1----:R-:W-:-:S04]  /*24d0*/  LOP3.LUT P4, R6, R26, 0xff, RZ, 0xc0, !PT ;  /* 0x000000ff1a067812 */ /* 0x002fc8000788c0ff */
[----:B------:R-:W-:-:S13]  /*24e0*/  PLOP3.LUT P0, PT, P4, P0, PT, 0x2f, 0xf2 ;  /* 0x0000000000f2781c */ /* 0x000fda0002700577 */
[----:B------:R-:W-:Y:S02]  /*24f0*/  @!P0 ISETP.LT.U32.AND P4, PT, R9, R24, PT ;  /* 0x000000180900820c */ /* 0x000fe40003f81070 */
[----:B------:R-:W-:Y:S02]  /*2500*/  @P0 ISETP.NE.AND P6, PT, R6, RZ, PT ;  /* 0x000000ff0600020c */ /* 0x000fe40003fc5270 */
[----:B------:R-:W-:Y:S02]  /*2510*/  @!P0 PRMT R26, R11, 0x7610, R26 ;  /* 0x000076100b1a8816 */ /* 0x000fe4000000001a */
[----:B0-----:R-:W-:Y:S02]  /*2520*/  @!P0 ISETP.LT.AND.EX P4, PT, R10, R3, PT, P4 ;  /* 0x000000030a00820c */ /* 0x001fe40003f81340 */
[----:B------:R-:W-:Y:S02]  /*2530*/  @P0 SEL R6, R7, R26, !P6 ;  /* 0x0000001a07060207 */ /* 0x000fe40007000000 */
[----:B------:R-:W-:-:S02]  /*2540*/  @!P0 SEL R24, R9, R24, P4 ;  /* 0x0000001809188207 */ /* 0x000fc40002000000 */
[----:B------:R-:W-:Y:S02]  /*2550*/  @!P0 SEL R3, R10, R3, P4 ;  /* 0x000000030a038207 */ /* 0x000fe40002000000 */
[----:B------:R-:W-:Y:S02]  /*2560*/  @P0 PRMT R26, R6, 0x7610, R26 ;  /* 0x00007610061a0816 */ /* 0x000fe4000000001a */
[----:B------:R-:W-:Y:S02]  /*2570*/  @P0 SEL R24, R9, R24, !P6 ;  /* 0x0000001809180207 */ /* 0x000fe40007000000 */
[----:B------:R-:W-:-:S07]  /*2580*/  @P0 SEL R3, R10, R3, !P6 ;  /* 0x000000030a030207 */ /* 0x000fce0007000000 */
.L_x_1027:
[----:B------:R-:W-:Y:S05]  /*2590*/  BSYNC.RECONVERGENT B1 ;  /* 0x0000000000017941 */ /* 0x000fea0003800200 */
.L_x_1026:
[----:B-1----:R-:W-:Y:S01]  /*25a0*/  LOP3.LUT R6, R26, 0xff, RZ, 0xc0, !PT ;  /* 0x000000ff1a067812 */ /* 0x002fe200078ec0ff */
[----:B------:R1:W2:Y:S01]  /*25b0*/  SHFL.DOWN PT, R9, R24, 0x2, R5 ;  /* 0x0840000018097989 */ /* 0x0002a200000e0005 */
[----:B------:R-:W-:Y:S01]  /*25c0*/  ISETP.GT.AND P4, PT, R8, R5, PT ;  /* 0x000000050800720c */ /* 0x000fe20003f84270 */
[----:B------:R-:W-:Y:S02]  /*25d0*/  BSSY.RECONVERGENT B1, `(.L_x_1028) ;  /* 0x0000012000017945 */ /* 0x000fe40003800200 */
[----:B------:R1:W4:Y:S04]  /*25e0*/  SHFL.DOWN PT, R8, R3, 0x2, R5 ;  /* 0x0840000003087989 */ /* 0x00032800000e0005 */
[----:B---3--:R1:W3:Y:S01]  /*25f0*/  SHFL.DOWN PT, R7, R6, 0x2, R5 ;  /* 0x0840000006077989 */ /* 0x0082e200000e0005 */
[----:B------:R-:W-:Y:S05]  /*2600*/  @P5 BRA `(.L_x_1029) ;  /* 0x0000000000385947 */ /* 0x000fea0003800000 */
[----:B---3--:R-:W-:Y:S01]  /*2610*/  LOP3.LUT P0, RZ, R7, 0xff, RZ, 0xc0, !PT ;  /* 0x000000ff07ff7812 */ /* 0x008fe2000780c0ff */
[----:B0-----:R-:W-:Y:S01]  /*2620*/  IMAD.MOV.U32 R10, RZ, RZ, 0x1 ;  /* 0x00000001ff0a7424 */ /* 0x001fe200078e00ff */
[----:B-1----:R-:W-:-:S04]  /*2630*/  LOP3.LUT P5, R6, R26, 0xff, RZ, 0xc0, !PT ;  /* 0x000000ff1a067812 */ /* 0x002fc800078ac0ff */
[----:B------:R-:W-:-:S13]  /*2640*/  PLOP3.LUT P0, PT, P5, P0, PT, 0x2f, 0xf2 ;  /* 0x0000000000f2781c */ /* 0x000fda0002f00577 */
[----:B--2---:R-:W-:Y:S02]  /*2650*/  @!P0 ISETP.LT.U32.AND P5, PT, R9, R24, PT ;  /* 0x000000180900820c */ /* 0x004fe40003fa1070 */
[----:B------:R-:W-:Y:S02]  /*2660*/  @P0 ISETP.NE.AND P6, PT, R6, RZ, PT ;  /* 0x000000ff0600020c */ /* 0x000fe40003fc5270 */
[----:B------:R-:W-:Y:S02]  /*2670*/  @!P0 PRMT R26, R10, 0x7610, R26 ;  /* 0x000076100a1a8816 */ /* 0x000fe4000000001a */
[----:B----4-:R-:W-:Y:S02]  /*2680*/  @!P0 ISETP.LT.AND.EX P5, PT, R8, R3, PT, P5 ;  /* 0x000000030800820c */ /* 0x010fe40003fa1350 */
[----:B------:R-:W-:Y:S02]  /*2690*/  @P0 SEL R6, R7, R26, !P6 ;  /* 0x0000001a07060207 */ /* 0x000fe40007000000 */
[----:B------:R-:W-:-:S02]  /*26a0*/  @!P0 SEL R24, R9, R24, P5 ;  /* 0x0000001809188207 */ /* 0x000fc40002800000 */
[----:B------:R-:W-:Y:S02]  /*26b0*/  @!P0 SEL R3, R8, R3, P5 ;  /* 0x0000000308038207 */ /* 0x000fe40002800000 */
[----:B------:R-:W-:Y:S02]  /*26c0*/  @P0 PRMT R26, R6, 0x7610, R26 ;  /* 0x00007610061a0816 */ /* 0x000fe4000000001a */
[----:B------:R-:W-:Y:S02]  /*26d0*/  @P0 SEL R24, R9, R24, !P6 ;  /* 0x0000001809180207 */ /* 0x000fe40007000000 */
[----:B------:R-:W-:-:S07]  /*26e0*/  @P0 SEL R3, R8, R3, !P6 ;  /* 0x0000000308030207 */ /* 0x000fce0007000000 */
.L_x_1029:
[----:B------:R-:W-:Y:S05]  /*26f0*/  BSYNC.RECONVERGENT B1 ;  /* 0x0000000000017941 */ /* 0x000fea0003800200 */
.L_x_1028:
[----:B-1----:R-:W-:Y:S01]  /*2700*/  LOP3.LUT R6, R26, 0xff, RZ, 0xc0, !PT ;  /* 0x000000ff1a067812 */ /* 0x002fe200078ec0ff */
[----:B--2---:R1:W2:Y:S01]  /*2710*/  SHFL.DOWN PT, R9, R24, 0x4, R5 ;  /* 0x0880000018097989 */ /* 0x0042a200000e0005 */
[----:B------:R-:W-:Y:S03]  /*2720*/  BSSY.RECONVERGENT B1, `(.L_x_1030) ;  /* 0x0000012000017945 */ /* 0x000fe60003800200 */
[----:B----4-:R1:W4:Y:S04]  /*2730*/  SHFL.DOWN PT, R8, R3, 0x4, R5 ;  /* 0x0880000003087989 */ /* 0x01032800000e0005 */
        /* <DEDUP_REMOVED lines=16> */
.L_x_1031:
[----:B------:R-:W-:Y:S05]  /*2840*/  BSYNC.RECONVERGENT B1 ;  /* 0x0000000000017941 */ /* 0x000fea0003800200 */
.L_x_1030:
        /* <DEDUP_REMOVED lines=20> */
.L_x_1033:
[----:B------:R-:W-:Y:S05]  /*2990*/  BSYNC.RECONVERGENT B1 ;  /* 0x0000000000017941 */ /* 0x000fea0003800200 */
.L_x_1032:
[----:B----4-:R-:W-:Y:S01]  /*29a0*/  LOP3.LUT R8, R26, 0xff, RZ, 0xc0, !PT ;  /* 0x000000ff1a087812 */ /* 0x010fe200078ec0ff */
[----:B--2---:R2:W4:Y:S01]  /*29b0*/  SHFL.DOWN PT, R9, R24, 0x10, R5 ;  /* 0x0a00000018097989 */ /* 0x00452200000e0005 */
[----:B------:R-:W-:Y:S03]  /*29c0*/  BSSY.RECONVERGENT B1, `(.L_x_1034) ;  /* 0x0000012000017945 */ /* 0x000fe60003800200 */
[----:B---3--:R2:W3:Y:S04]  /*29d0*/  SHFL.DOWN PT, R7, R8, 0x10, R5 ;  /* 0x0a00000008077989 */ /* 0x0084e800000e0005 */
[----:B-1----:R2:W1:Y:S01]  /*29e0*/  SHFL.DOWN PT, R6, R3, 0x10, R5 ;  /* 0x0a00000003067989 */ /* 0x00246200000e0005 */
[----:B------:R-:W-:Y:S05]  /*29f0*/  @P4 BRA `(.L_x_1035) ;  /* 0x0000000000384947 */ /* 0x000fea0003800000 */
[----:B---3--:R-:W-:Y:S01]  /*2a00*/  LOP3.LUT P0, RZ, R7, 0xff, RZ, 0xc0, !PT ;  /* 0x000000ff07ff7812 */ /* 0x008fe2000780c0ff */
[----:B--2---:R-:W-:Y:S01]  /*2a10*/  IMAD.MOV.U32 R8, RZ, RZ, 0x1 ;  /* 0x00000001ff087424 */ /* 0x004fe200078e00ff */
[----:B------:R-:W-:-:S04]  /*2a20*/  LOP3.LUT P2, R5, R26, 0xff, RZ, 0xc0, !PT ;  /* 0x000000ff1a057812 */ /* 0x000fc8000784c0ff */
[----:B------:R-:W-:-:S13]  /*2a30*/  PLOP3.LUT P0, PT, P2, P0, PT, 0x2f, 0xf2 ;  /* 0x0000000000f2781c */ /* 0x000fda0001700577 */
[----:B----4-:R-:W-:Y:S02]  /*2a40*/  @!P0 ISETP.LT.U32.AND P2, PT, R9, R24, PT ;  /* 0x000000180900820c */ /* 0x010fe40003f41070 */
[----:B------:R-:W-:Y:S02]  /*2a50*/  @P0 ISETP.NE.AND P3, PT, R5, RZ, PT ;  /* 0x000000ff0500020c */ /* 0x000fe40003f65270 */
[----:B------:R-:W-:Y:S02]  /*2a60*/  @!P0 PRMT R26, R8, 0x7610, R26 ;  /* 0x00007610081a8816 */ /* 0x000fe4000000001a */
[----:B-1----:R-:W-:Y:S02]  /*2a70*/  @!P0 ISETP.LT.AND.EX P2, PT, R6, R3, PT, P2 ;  /* 0x000000030600820c */ /* 0x002fe40003f41320 */
[----:B------:R-:W-:Y:S02]  /*2a80*/  @P0 SEL R5, R7, R26, !P3 ;  /* 0x0000001a07050207 */ /* 0x000fe40005800000 */
[----:B------:R-:W-:-:S02]  /*2a90*/  @!P0 SEL R24, R9, R24, P2 ;  /* 0x0000001809188207 */ /* 0x000fc40001000000 */
[C---:B------:R-:W-:Y:S02]  /*2aa0*/  @!P0 SEL R3, R6.reuse, R3, P2 ;  /* 0x0000000306038207 */ /* 0x040fe40001000000 */
[----:B------:R-:W-:Y:S02]  /*2ab0*/  @P0 PRMT R26, R5, 0x7610, R26 ;  /* 0x00007610051a0816 */ /* 0x000fe4000000001a */
[----:B------:R-:W-:Y:S02]  /*2ac0*/  @P0 SEL R24, R9, R24, !P3 ;  /* 0x0000001809180207 */ /* 0x000fe40005800000 */
[----:B------:R-:W-:-:S07]  /*2ad0*/  @P0 SEL R3, R6, R3, !P3 ;  /* 0x0000000306030207 */ /* 0x000fce0005800000 */
.L_x_1035:
[----:B------:R-:W-:Y:S05]  /*2ae0*/  BSYNC.RECONVERGENT B1 ;  /* 0x0000000000017941 */ /* 0x000fea0003800200 */
.L_x_1034:
[----:B------:R-:W-:Y:S04]  /*2af0*/  BSSY.RECONVERGENT B1, `(.L_x_1036) ;  /* 0x000000b000017945 */ /* 0x000fe80003800200 */
[----:B------:R-:W-:Y:S05]  /*2b00*/  @P1 BRA `(.L_x_1037) ;  /* 0x0000000000241947 */ /* 0x000fea0003800000 */
[----:B---3--:R-:W3:Y:S01]  /*2b10*/  S2R R7, SR_CgaCtaId ;  /* 0x0000000000077919 */ /* 0x008ee20000008800 */
[----:B-1----:R-:W-:Y:S01]  /*2b20*/  MOV R6, 0x400 ;  /* 0x0000040000067802 */ /* 0x002fe20000000f00 */
[----:B------:R-:W-:Y:S01]  /*2b30*/  IMAD.MOV.U32 R25, RZ, RZ, R3 ;  /* 0x000000ffff197224 */ /* 0x000fe200078e0003 */
[----:B--2---:R-:W-:-:S04]  /*2b40*/  SHF.R.U32.HI R5, RZ, 0x1, R4 ;  /* 0x00000001ff057819 */ /* 0x004fc80000011604 */
[----:B------:R-:W-:Y:S02]  /*2b50*/  LOP3.LUT R5, R5, 0x1f0, RZ, 0xc0, !PT ;  /* 0x000001f005057812 */ /* 0x000fe400078ec0ff */
[----:B---3--:R-:W-:-:S05]  /*2b60*/  LEA R6, R7, R6, 0x18 ;  /* 0x0000000607067211 */ /* 0x008fca00078ec0ff */
[----:B------:R-:W-:-:S05]  /*2b70*/  IMAD.IADD R5, R5, 0x1, R6 ;  /* 0x0000000105057824 */ /* 0x000fca00078e0206 */
[----:B------:R1:W-:Y:S04]  /*2b80*/  STS.64 [R5+0x10], R24 ;  /* 0x0000101805007388 */ /* 0x0003e80000000a00 */
[----:B------:R1:W-:Y:S02]  /*2b90*/  STS.U8 [R5+0x8], R26 ;  /* 0x0000081a05007388 */ /* 0x0003e40000000000 */
.L_x_1037:
[----:B------:R-:W-:Y:S05]  /*2ba0*/  BSYNC.RECONVERGENT B1 ;  /* 0x0000000000017941 */ /* 0x000fea0003800200 */
.L_x_1036:
[----:B------:R-:W-:Y:S01]  /*2bb0*/  BAR.SYNC.DEFER_BLOCKING 0x0 ;  /* 0x0000000000007b1d */ /* 0x000fe20000010000 */
[----:B------:R-:W-:-:S13]  /*2bc0*/  ISETP.NE.AND P1, PT, R4, RZ, PT ;  /* 0x000000ff0400720c */ /* 0x000fda0003f25270 */
[----:B------:R-:W-:Y:S05]  /*2bd0*/  @P1 BRA `(.L_x_1025) ;  /* 0x0000003000801947 */ /* 0x000fea0003800000 */
[C---:B------:R-:W-:Y:S02]  /*2be0*/  ISETP.GE.U32.AND P0, PT, R2.reuse, 0x21, PT ;  /* 0x000000210200780c */ /* 0x040fe40003f06070 */
[C---:B------:R-:W-:Y:S02]  /*2bf0*/  ISETP.GE.U32.AND P2, PT, R2.reuse, 0x41, PT ;  /* 0x000000410200780c */ /* 0x040fe40003f46070 */
[C---:B------:R-:W-:Y:S02]  /*2c00*/  ISETP.GE.U32.AND P3, PT, R2.reuse, 0x61, PT ;  /* 0x000000610200780c */ /* 0x040fe40003f66070 */
[----:B------:R-:W-:-:S07]  /*2c10*/  ISETP.GE.U32.AND P4, PT, R2, 0x81, PT ;  /* 0x000000810200780c */ /* 0x000fce0003f86070 */
[----:B------:R-:W-:Y:S06]  /*2c20*/  @!P0 BRA `(.L_x_1038) ;  /* 0x00000000003c8947 */ /* 0x000fec0003800000 */
[----:B------:R-:W5:Y:S01]  /*2c30*/  S2UR UR5, SR_CgaCtaId ;  /* 0x00000000000579c3 */ /* 0x000f620000008800 */
[----:B------:R-:W-:Y:S01]  /*2c40*/  UMOV UR4, 0x400 ;  /* 0x0000040000047882 */ /* 0x000fe20000000000 */
[----:B------:R-:W-:Y:S01]  /*2c50*/  LOP3.LUT P5, RZ, R26, 0xff, RZ, 0xc0, !PT ;  /* 0x000000ff1aff7812 */ /* 0x000fe200078ac0ff */
[----:B-----5:R-:W-:-:S09]  /*2c60*/  ULEA UR4, UR5, UR4, 0x18 ;  /* 0x0000000405047291 */ /* 0x020fd2000f8ec0ff */
[----:B-1----:R-:W1:Y:S04]  /*2c70*/  LDS.U8 R6, [UR4+0x18] ;  /* 0x00001804ff067984 */ /* 0x002e680008000000 */
[----:B--2---:R-:W2:Y:S01]  /*2c80*/  LDS.64 R4, [UR4+0x20] ;  /* 0x00002004ff047984 */ /* 0x004ea20008000a00 */
[----:B-1----:R-:W-:Y:S02]  /*2c90*/  ISETP.NE.AND P6, PT, R6, RZ, PT ;  /* 0x000000ff0600720c */ /* 0x002fe40003fc5270 */
        /* <DEDUP_REMOVED lines=8> */
.L_x_1038:
[----:B------:R-:W-:Y:S01]  /*2d20*/  ISETP.GE.U32.AND P5, PT, R2, 0xa1, PT ;  /* 0x000000a10200780c */ /* 0x000fe20003fa6070 */
[----:B------:R-:W-:-:S12]  /*2d30*/  @!P2 BRA `(.L_x_1039) ;  /* 0x00000000003ca947 */ /* 0x000fd80003800000 */
        /* <DEDUP_REMOVED lines=15> */
.L_x_1039:
        /* <DEDUP_REMOVED lines=17> */
.L_x_1040:
[----:B------:R-:W-:Y:S01]  /*2f40*/  ISETP.GE.U32.AND P3, PT, R2, 0xe1, PT ;  /* 0x000000e10200780c */ /* 0x000fe20003f66070 */
[----:B------:R-:W-:-:S12]  /*2f50*/  @!P4 BRA `(.L_x_1041) ;  /* 0x00000000003cc947 */ /* 0x000fd80003800000 */
[----:B------:R-:W5:Y:S01]  /*2f60*/  S2UR UR5, SR_CgaCtaId ;  /* 0x00000000000579c3 */ /* 0x000f620000008800 */
[----:B------:R-:W-:Y:S01]  /*2f70*/  UMOV UR4, 0x400 ;  /* 0x0000040000047882 */ /* 0x000fe20000000000 */
[----:B------:R-:W-:Y:S01]  /*2f80*/  LOP3.LUT P4, RZ, R26, 0xff, RZ, 0xc0, !PT ;  /* 0x000000ff1aff7812 */ /* 0x000fe2000788c0ff */
[----:B-----5:R-:W-:-:S09]  /*2f90*/  ULEA UR4, UR5, UR4, 0x18 ;  /* 0x0000000405047291 */ /* 0x020fd2000f8ec0ff */
[----:B------:R-:W5:Y:S04]  /*2fa0*/  LDS.U8 R2, [UR4+0x48] ;  /* 0x00004804ff027984 */ /* 0x000f680008000000 */
[----:B-12---:R-:W1:Y:S01]  /*2fb0*/  LDS.64 R4, [UR4+0x50] ;  /* 0x00005004ff047984 */ /* 0x006e620008000a00 */
[----:B-----5:R-:W-:Y:S02]  /*2fc0*/  ISETP.NE.AND P6, PT, R2, RZ, PT ;  /* 0x000000ff0200720c */ /* 0x020fe40003fc5270 */
[----:B-1----:R-:W-:Y:S02]  /*2fd0*/  ISETP.LT.U32.AND P0, PT, R4, R24, PT ;  /* 0x000000180400720c */ /* 0x002fe40003f01070 */
[----:B------:R-:W-:Y:S02]  /*2fe0*/  @P4 SEL R2, R26, 0x1, !P6 ;  /* 0x000000011a024807 */ /* 0x000fe40007000000 */
[----:B------:R-:W-:-:S02]  /*2ff0*/  ISETP.LT.AND.EX P0, PT, R5, R3, PT, P0 ;  /* 0x000000030500720c */ /* 0x000fc40003f01300 */
[----:B------:R-:W-:-:S05]  /*3000*/  PRMT R26, R2, 0x7610, R26 ;  /* 0x00007610021a7816 */ /* 0x000fca000000001a */
[C---:B------:R-:W-:Y:S02]  /*3010*/  @P6 SEL R24, R4.reuse, R24, P0 ;  /* 0x0000001804186207 */ /* 0x040fe40000000000 */
[C---:B------:R-:W-:Y:S02]  /*3020*/  @P6 SEL R3, R5.reuse, R3, P0 ;  /* 0x0000000305036207 */ /* 0x040fe40000000000 */
[----:B------:R-:W-:Y:S02]  /*3030*/  SEL R24, R4, R24, !P4 ;  /* 0x0000001804187207 */ /* 0x000fe40006000000 */
[----:B------:R-:W-:-:S07]  /*3040*/  SEL R3, R5, R3, !P4 ;  /* 0x0000000305037207 */ /* 0x000fce0006000000 */
.L_x_1041:
[----:B------:R-:W-:Y:S05]  /*3050*/  @!P5 BRA `(.L_x_1042) ;  /* 0x00000000003cd947 */ /* 0x000fea0003800000 */
        /* <DEDUP_REMOVED lines=15> */
.L_x_1042:
        /* <DEDUP_REMOVED lines=16> */
.L_x_1043:
        /* <DEDUP_REMOVED lines=17> */
.L_x_1001:
[----:B------:R-:W0:Y:S01]  /*3360*/  S2R R4, SR_TID.X ;  /* 0x0000000000047919 */ /* 0x000e220000002100 */
[----:B------:R-:W1:Y:S01]  /*3370*/  LDCU.128 UR8, c[0x0][0x380] ;  /* 0x00007000ff0877ac */ /* 0x000e620008000c00 */
[----:B------:R-:W2:Y:S01]  /*3380*/  LDCU.64 UR6, c[0x0][0x3a0] ;  /* 0x00007400ff0677ac */ /* 0x000ea20008000a00 */
[----:B------:R-:W3:Y:S01]  /*3390*/  LDCU UR4, c[0x0][0x3cc] ;  /* 0x00007980ff0477ac */ /* 0x000ee20008000800 */
        /* <DEDUP_REMOVED lines=8> */
[----:B------:R-:W4:Y:S04]  /*3420*/  LDG.E R5, desc[UR12][R10.64] ;  /* 0x0000000c0a057981 */ /* 0x000f28000c1e1900 */
[----:B------:R-:W4:Y:S04]  /*3430*/  LDG.E R8, desc[UR12][R12.64] ;  /* 0x0000000c0c087981 */ /* 0x000f28000c1e1900 */
[----:B------:R-:W5:Y:S04]  /*3440*/  LDG.E R6, desc[UR12][R10.64+0x800] ;  /* 0x0008000c0a067981 */ /* 0x000f68000c1e1900 */
[----:B------:R-:W5:Y:S04]  /*3450*/  LDG.E R3, desc[UR12][R12.64+0x800] ;  /* 0x0008000c0c037981 */ /* 0x000f68000c1e1900 */
[----:B------:R-:W5:Y:S04]  /*3460*/  LDG.E R14, desc[UR12][R10.64+0x400] ;  /* 0x0004000c0a0e7981 */ /* 0x000f68000c1e1900 */
[----:B------:R-:W5:Y:S04]  /*3470*/  LDG.E R15, desc[UR12][R12.64+0x400] ;  /* 0x0004000c0c0f7981 */ /* 0x000f68000c1e1900 */
[----:B------:R0:W5:Y:S04]  /*3480*/  LDG.E R7, desc[UR12][R10.64+0xc00] ;  /* 0x000c000c0a077981 */ /* 0x000168000c1e1900 */
[----:B------:R1:W5:Y:S01]  /*3490*/  LDG.E R16, desc[UR12][R12.64+0xc00] ;  /* 0x000c000c0c107981 */ /* 0x000362000c1e1900 */
[----:B--2---:R-:W-:-:S02]  /*34a0*/  IADD3 R19, P1, PT, R9, UR6, RZ ;  /* 0x0000000609137c10 */ /* 0x004fc4000ff3e0ff */
[----:B----4-:R-:W-:Y:S01]  /*34b0*/  ISETP.NE.AND P0, PT, R5, R8, PT ;  /* 0x000000080500720c */ /* 0x010fe20003f05270 */
[C---:B------:R-:W-:Y:S02]  /*34c0*/  VIADD R5, R4.reuse, 0x100 ;  /* 0x0000010004057836 */ /* 0x040fe40000000000 */
[----:B------:R-:W-:-:S03]  /*34d0*/  VIADD R8, R4, 0x200 ;  /* 0x0000020004087836 */ /* 0x000fc60000000000 */
[----:B------:R-:W-:Y:S01]  /*34e0*/  SEL R24, R4, R5, P0 ;  /* 0x0000000504187207 */ /* 0x000fe20000000000 */
[----:B------:R-:W-:Y:S01]  /*34f0*/  IMAD.U32 R5, RZ, RZ, UR7 ;  /* 0x00000007ff057e24 */ /* 0x000fe2000f8e00ff */
[-C--:B------:R-:W-:Y:S01]  /*3500*/  IADD3 R17, P3, PT, R8, R19.reuse, RZ ;  /* 0x0000001308117210 */ /* 0x080fe20007f7e0ff */
[----:B---3--:R-:W-:Y:S01]  /*3510*/  IMAD.U32 R8, RZ, RZ, UR4 ;  /* 0x00000004ff087e24 */ /* 0x008fe2000f8e00ff */
[----:B------:R-:W-:Y:S01]  /*3520*/  IADD3 R24, P4, PT, R24, R19, RZ ;  /* 0x0000001318187210 */ /* 0x000fe20007f9e0ff */
[----:B0-----:R-:W-:Y:S01]  /*3530*/  IMAD.X R10, RZ, RZ, R5, P1 ;  /* 0x000000ffff0a7224 */ /* 0x001fe200008e0605 */
[----:B-----5:R-:W-:Y:S02]  /*3540*/  ISETP.NE.AND P2, PT, R6, R3, PT ;  /* 0x000000030600720c */ /* 0x020fe40003f45270 */
[C---:B------:R-:W-:Y:S01]  /*3550*/  ISETP.LT.U32.AND P1, PT, R17.reuse, R24, PT ;  /* 0x000000181100720c */ /* 0x040fe20003f21070 */
[--C-:B-1----:R-:W-:Y:S01]  /*3560*/  IMAD.X R13, RZ, RZ, R10.reuse, P3 ;  /* 0x000000ffff0d7224 */ /* 0x102fe200018e060a */
[----:B------:R-:W-:Y:S01]  /*3570*/  ISETP.NE.OR P0, PT, R14, R15, P0 ;  /* 0x0000000f0e00720c */ /* 0x000fe20000705670 */
[----:B------:R-:W-:Y:S01]  /*3580*/  IMAD.X R10, RZ, RZ, R10, P4 ;  /* 0x000000ffff0a7224 */ /* 0x000fe200020e060a */
[----:B------:R-:W-:-:S04]  /*3590*/  IADD3 R11, P3, PT, R17, 0x100, RZ ;  /* 0x00000100110b7810 */ /* 0x000fc80007f7e0ff */
[----:B------:R-:W-:-:S04]  /*35a0*/  ISETP.LT.AND.EX P1, PT, R13, R10, PT, P1 ;  /* 0x0000000a0d00720c */ /* 0x000fc80003f21310 */
[----:B------:R-:W-:Y:S02]  /*35b0*/  @P2 SEL R24, R17, R24, P1 ;  /* 0x0000001811182207 */ /* 0x000fe40000800000 */
[----:B------:R-:W-:Y:S02]  /*35c0*/  @P2 SEL R10, R13, R10, P1 ;  /* 0x0000000a0d0a2207 */ /* 0x000fe40000800000 */
[----:B------:R-:W-:Y:S02]  /*35d0*/  SEL R24, R24, R17, P0 ;  /* 0x0000001118187207 */ /* 0x000fe40000000000 */
[----:B------:R-:W-:Y:S01]  /*35e0*/  SEL R10, R10, R13, P0 ;  /* 0x0000000d0a0a7207 */ /* 0x000fe20000000000 */
[----:B------:R-:W-:Y:S01]  /*35f0*/  IMAD.X R13, RZ, RZ, R13, P3 ;  /* 0x000000ffff0d7224 */ /* 0x000fe200018e060d */
[----:B------:R-:W-:Y:S01]  /*3600*/  ISETP.NE.OR P0, PT, R6, R3, P0 ;  /* 0x000000030600720c */ /* 0x000fe20000705670 */
[----:B------:R-:W-:Y:S01]  /*3610*/  IMAD.SHL.U32 R6, R8, 0x400, RZ ;  /* 0x0000040008067824 */ /* 0x000fe200078e00ff */
[----:B------:R-:W-:-:S02]  /*3620*/  ISETP.NE.AND P2, PT, R7, R16, PT ;  /* 0x000000100700720c */ /* 0x000fc40003f45270 */
[----:B------:R-:W-:Y:S02]  /*3630*/  ISETP.LT.U32.AND P1, PT, R11, R24, PT ;  /* 0x000000180b00720c */ /* 0x000fe40003f21070 */
[----:B------:R-:W-:Y:S02]  /*3640*/  ISETP.GE.U32.AND P4, PT, R2, R6, PT ;  /* 0x000000060200720c */ /* 0x000fe40003f86070 */
[----:B------:R-:W-:Y:S02]  /*3650*/  ISETP.LT.AND.EX P1, PT, R13, R10, PT, P1 ;  /* 0x0000000a0d00720c */ /* 0x000fe40003f21310 */
[----:B------:R-:W-:-:S04]  /*3660*/  ISETP.NE.OR P3, PT, R7, R16, P0 ;  /* 0x000000100700720c */ /* 0x000fc80000765670 */
[----:B------:R-:W-:Y:S02]  /*3670*/  SEL R26, RZ, 0x1, !P3 ;  /* 0x00000001ff1a7807 */ /* 0x000fe40005800000 */
[----:B------:R-:W-:Y:S02]  /*3680*/  @P2 SEL R24, R11, R24, P1 ;  /* 0x000000180b182207 */ /* 0x000fe40000800000 */
[----:B------:R-:W-:Y:S02]  /*3690*/  @P2 SEL R10, R13, R10, P1 ;  /* 0x0000000a0d0a2207 */ /* 0x000fe40000800000 */
[----:B------:R-:W-:Y:S02]  /*36a0*/  SEL R24, R24, R11, P0 ;  /* 0x0000000b18187207 */ /* 0x000fe40000000000 */
[----:B------:R-:W-:Y:S01]  /*36b0*/  SEL R3, R10, R13, P0 ;  /* 0x0000000d0a037207 */ /* 0x000fe20000000000 */
[----:B------:R-:W-:Y:S06]  /*36c0*/  @!P4 BRA `(.L_x_1044) ;  /* 0x000000180088c947 */ /* 0x000fec0003800000 */
[----:B------:R-:W-:Y:S01]  /*36d0*/  UIADD3 UR7, UPT, UPT, UR5, -0x400, URZ ;  /* 0xfffffc0005077890 */ /* 0x000fe2000fffe0ff */
[C-C-:B------:R-:W-:Y:S01]  /*36e0*/  IMAD.IADD R7, R9.reuse, 0x1, R6.reuse ;  /* 0x0000000109077824 */ /* 0x140fe200078e0206 */
[-C--:B------:R-:W-:Y:S01]  /*36f0*/  LOP3.LUT R11, RZ, R4.reuse, RZ, 0x33, !PT ;  /* 0x00000004ff0b7212 */ /* 0x080fe200078e33ff */
[----:B------:R-:W0:Y:S01]  /*3700*/  LDCU.64 UR8, c[0x0][0x3a0] ;  /* 0x00007400ff0877ac */ /* 0x000e220008000a00 */
[----:B------:R-:W-:Y:S02]  /*3710*/  IADD3 R10, PT, PT, R9, R4, R6 ;  /* 0x00000004090a7210 */ /* 0x000fe40007ffe006 */
[----:B------:R-:W-:Y:S01]  /*3720*/  ISETP.GT.U32.AND P0, PT, R7, UR7, PT ;  /* 0x0000000707007c0c */ /* 0x000fe2000bf04070 */
[----:B------:R-:W1:Y:S01]  /*3730*/  LDCU.64 UR10, c[0x0][0x3c8] ;  /* 0x00007900ff0a77ac */ /* 0x000e620008000a00 */
[----:B------:R-:W-:Y:S01]  /*3740*/  IADD3 R2, PT, PT, -R6, UR5, R11 ;  /* 0x0000000506027c10 */ /* 0x000fe2000fffe10b */
[----:B------:R-:W-:Y:S01]  /*3750*/  VIADD R10, R10, 0x400 ;  /* 0x000004000a0a7836 */ /* 0x000fe20000000000 */
[----:B------:R-:W-:-:S03]  /*3760*/  UMOV UR4, URZ ;  /* 0x000000ff00047c82 */ /* 0x000fc60008000000 */
[----:B------:R-:W-:Y:S02]  /*3770*/  IMAD.IADD R11, R2, 0x1, -R9 ;  /* 0x00000001020b7824 */ /* 0x000fe400078e0a09 */
[----:B------:R-:W-:-:S04]  /*3780*/  IMAD.MOV.U32 R9, RZ, RZ, R6 ;  /* 0x000000ffff097224 */ /* 0x000fc800078e0006 */
[----:B------:R-:W-:Y:S05]  /*3790*/  @P0 BRA `(.L_x_1045) ;  /* 0x0000000400380947 */ /* 0x000fea0003800000 */
.L_x_1046:
[----:B------:R-:W2:Y:S01]  /*37a0*/  LDC.64 R8, c[0x0][0x380] ;  /* 0x0000e000ff087b82 */ /* 0x000ea20000000a00 */
[----:B------:R-:W-:-:S07]  /*37b0*/  IMAD.IADD R5, R4, 0x1, R7 ;  /* 0x0000000104057824 */ /* 0x000fce00078e0207 */
[----:B------:R-:W3:Y:S01]  /*37c0*/  LDC.64 R12, c[0x0][0x388] ;  /* 0x0000e200ff0c7b82 */ /* 0x000ee20000000a00 */
[----:B--2---:R-:W-:-:S05]  /*37d0*/  IMAD.WIDE.U32 R8, R5, 0x4, R8 ;  /* 0x0000000405087825 */ /* 0x004fca00078e0008 */
[----:B------:R-:W2:Y:S01]  /*37e0*/  LDG.E R14, desc[UR12][R8.64] ;  /* 0x0000000c080e7981 */ /* 0x000ea2000c1e1900 */
[----:B---3--:R-:W-:-:S03]  /*37f0*/  IMAD.WIDE.U32 R12, R5, 0x4, R12 ;  /* 0x00000004050c7825 */ /* 0x008fc600078e000c */
[----:B------:R-:W3:Y:S04]  /*3800*/  LDG.E R16, desc[UR12][R8.64+0x400] ;  /* 0x0004000c08107981 */ /* 0x000ee8000c1e1900 */
[----:B------:R-:W2:Y:S04]  /*3810*/  LDG.E R19, desc[UR12][R12.64] ;  /* 0x0000000c0c137981 */ /* 0x000ea8000c1e1900 */
[----:B------:R-:W3:Y:S04]  /*3820*/  LDG.E R21, desc[UR12][R12.64+0x400] ;  /* 0x0004000c0c157981 */ /* 0x000ee8000c1e1900 */
[----:B------:R-:W4:Y:S04]  /*3830*/  LDG.E R6, desc[UR12][R8.64+0x800] ;  /* 0x0008000c08067981 */ /* 0x000f28000c1e1900 */
[----:B------:R-:W4:Y:S04]  /*3840*/  LDG.E R17, desc[UR12][R12.64+0x800] ;  /* 0x0008000c0c117981 */ /* 0x000f28000c1e1900 */
[----:B------:R5:W4:Y:S04]  /*3850*/  LDG.E R2, desc[UR12][R8.64+0xc00] ;  /* 0x000c000c08027981 */ /* 0x000b28000c1e1900 */
[----:B------:R3:W4:Y:S01]  /*3860*/  LDG.E R15, desc[UR12][R12.64+0xc00] ;  /* 0x000c000c0c0f7981 */ /* 0x000722000c1e1900 */
[----:B0-----:R-:W-:Y:S01]  /*3870*/  UMOV UR6, UR8 ;  /* 0x0000000800067c82 */ /* 0x001fe20008000000 */
[----:B------:R-:W-:Y:S01]  /*3880*/  LOP3.LUT P4, RZ, R26, 0xff, RZ, 0xc0, !PT ;  /* 0x000000ff1aff7812 */ /* 0x000fe2000788c0ff */
[----:B------:R-:W-:Y:S01]  /*3890*/  IMAD.MOV.U32 R18, RZ, RZ, R3 ;  /* 0x000000ffff127224 */ /* 0x000fe200078e0003 */
[----:B-1----:R-:W-:Y:S01]  /*38a0*/  UMOV UR5, UR10 ;  /* 0x0000000a00057c82 */ /* 0x002fe20008000000 */
[----:B--2---:R-:W-:-:S02]  /*38b0*/  ISETP.NE.AND P2, PT, R14, R19, PT ;  /* 0x000000130e00720c */ /* 0x004fc40003f45270 */
[----:B------:R-:W-:Y:S01]  /*38c0*/  IADD3 R14, P1, PT, R5, UR6, RZ ;  /* 0x00000006050e7c10 */ /* 0x000fe2000ff3e0ff */
[----:B------:R-:W-:-:S03]  /*38d0*/  IMAD.U32 R5, RZ, RZ, UR9 ;  /* 0x00000009ff057e24 */ /* 0x000fc6000f8e00ff */
[----:B------:R-:W-:Y:S01]  /*38e0*/  ISETP.LT.U32.AND P0, PT, R14, R24, PT ;  /* 0x000000180e00720c */ /* 0x000fe20003f01070 */
[----:B------:R-:W-:-:S05]  /*38f0*/  IMAD.X R3, RZ, RZ, R5, P1 ;  /* 0x000000ffff037224 */ /* 0x000fca00008e0605 */
[----:B------:R-:W-:Y:S02]  /*3900*/  ISETP.LT.AND.EX P0, PT, R3, R18, PT, P0 ;  /* 0x000000120300720c */ /* 0x000fe40003f01300 */
[----:B-----5:R-:W-:Y:S02]  /*3910*/  SEL R8, RZ, 0x1, !P2 ;  /* 0x00000001ff087807 */ /* 0x020fe40005000000 */
[C---:B------:R-:W-:Y:S01]  /*3920*/  @P2 SEL R24, R14.reuse, R24, P0 ;  /* 0x000000180e182207 */ /* 0x040fe20000000000 */
[----:B------:R-:W-:Y:S01]  /*3930*/  VIADD R19, R14, 0x100 ;  /* 0x000001000e137836 */ /* 0x000fe20000000000 */
[----:B------:R-:W-:Y:S02]  /*3940*/  @P4 SEL R8, R26, 0x1, !P2 ;  /* 0x000000011a084807 */ /* 0x000fe40005000000 */
[----:B------:R-:W-:Y:S02]  /*3950*/  IADD3 RZ, P5, PT, R14, 0x100, RZ ;  /* 0x000001000eff7810 */ /* 0x000fe40007fbe0ff */
[----:B---3--:R-:W-:-:S02]  /*3960*/  ISETP.NE.AND P3, PT, R16, R21, PT ;  /* 0x000000151000720c */ /* 0x008fc40003f65270 */
[C---:B------:R-:W-:Y:S02]  /*3970*/  @P2 SEL R18, R3.reuse, R18, P0 ;  /* 0x0000001203122207 */ /* 0x040fe40000000000 */
[----:B------:R-:W-:Y:S01]  /*3980*/  SEL R24, R14, R24, !P4 ;  /* 0x000000180e187207 */ /* 0x000fe20006000000 */
[----:B------:R-:W-:Y:S01]  /*3990*/  IMAD.X R12, RZ, RZ, R3, P5 ;  /* 0x000000ffff0c7224 */ /* 0x000fe200028e0603 */
[----:B------:R-:W-:Y:S02]  /*39a0*/  LOP3.LUT P1, RZ, R8, 0xff, RZ, 0xc0, !PT ;  /* 0x000000ff08ff7812 */ /* 0x000fe4000782c0ff */
[----:B------:R-:W-:Y:S02]  /*39b0*/  SEL R9, R3, R18, !P4 ;  /* 0x0000001203097207 */ /* 0x000fe40006000000 */
[----:B------:R-:W-:-:S04]  /*39c0*/  ISETP.LT.U32.AND P0, PT, R19, R24, PT ;  /* 0x000000181300720c */ /* 0x000fc80003f01070 */
[CC--:B------:R-:W-:Y:S02]  /*39d0*/  ISETP.LT.AND.EX P0, PT, R12.reuse, R9.reuse, PT, P0 ;  /* 0x000000090c00720c */ /* 0x0c0fe40003f01300 */
[----:B------:R-:W-:Y:S02]  /*39e0*/  SEL R16, RZ, 0x1, !P3 ;  /* 0x00000001ff107807 */ /* 0x000fe40005800000 */
[----:B------:R-:W-:Y:S02]  /*39f0*/  @P3 SEL R24, R19, R24, P0 ;  /* 0x0000001813183207 */ /* 0x000fe40000000000 */
[----:B------:R-:W-:Y:S02]  /*3a00*/  @P3 SEL R9, R12, R9, P0 ;  /* 0x000000090c093207 */ /* 0x000fe40000000000 */
[----:B------:R-:W-:Y:S02]  /*3a10*/  IADD3 R13, P0, PT, R14, 0x200, RZ ;  /* 0x000002000e0d7810 */ /* 0x000fe40007f1e0ff */
[----:B------:R-:W-:-:S02]  /*3a20*/  @P1 SEL R16, R8, 0x1, !P3 ;  /* 0x0000000108101807 */ /* 0x000fc40005800000 */
[----:B----4-:R-:W-:Y:S02]  /*3a30*/  ISETP.NE.AND P2, PT, R6, R17, PT ;  /* 0x000000110600720c */ /* 0x010fe40003f45270 */
[----:B------:R-:W-:Y:S02]  /*3a40*/  SEL R24, R19, R24, !P1 ;  /* 0x0000001813187207 */ /* 0x000fe40004800000 */
[----:B------:R-:W-:Y:S01]  /*3a50*/  SEL R6, R12, R9, !P1 ;  /* 0x000000090c067207 */ /* 0x000fe20004800000 */
[----:B------:R-:W-:Y:S01]  /*3a60*/  IMAD.X R9, RZ, RZ, R3, P0 ;  /* 0x000000ffff097224 */ /* 0x000fe200000e0603 */
[----:B------:R-:W-:Y:S02]  /*3a70*/  LOP3.LUT P1, RZ, R16, 0xff, RZ, 0xc0, !PT ;  /* 0x000000ff10ff7812 */ /* 0x000fe4000782c0ff */
[----:B------:R-:W-:-:S04]  /*3a80*/  ISETP.LT.U32.AND P0, PT, R13, R24, PT ;  /* 0x000000180d00720c */ /* 0x000fc80003f01070 */
[----:B------:R-:W-:Y:S01]  /*3a90*/  ISETP.LT.AND.EX P0, PT, R9, R6, PT, P0 ;  /* 0x000000060900720c */ /* 0x000fe20003f01300 */
[----:B------:R-:W-:-:S03]  /*3aa0*/  IMAD.U32 R8, RZ, RZ, UR11 ;  /* 0x0000000bff087e24 */ /* 0x000fc6000f8e00ff */
[----:B------:R-:W-:Y:S02]  /*3ab0*/  @P2 SEL R24, R13, R24, P0 ;  /* 0x000000180d182207 */ /* 0x000fe40000000000 */
[----:B------:R-:W-:Y:S02]  /*3ac0*/  @P2 SEL R6, R9, R6, P0 ;  /* 0x0000000609062207 */ /* 0x000fe40000000000 */
[----:B------:R-:W-:Y:S01]  /*3ad0*/  SEL R17, RZ, 0x1, !P2 ;  /* 0x00000001ff117807 */ /* 0x000fe20005000000 */
[----:B------:R-:W-:Y:S01]  /*3ae0*/  IMAD.SHL.U32 R12, R8, 0x400, RZ ;  /* 0x00000400080c7824 */ /* 0x000fe200078e00ff */
[----:B------:R-:W-:Y:S02]  /*3af0*/  @P1 SEL R17, R16, 0x1, !P2 ;  /* 0x0000000110111807 */ /* 0x000fe40005000000 */
[----:B------:R-:W-:Y:S02]  /*3b00*/  SEL R24, R13, R24, !P1 ;  /* 0x000000180d187207 */ /* 0x000fe40004800000 */
[----:B------:R-:W-:-:S02]  /*3b10*/  SEL R6, R9, R6, !P1 ;  /* 0x0000000609067207 */ /* 0x000fc40004800000 */
[----:B------:R-:W-:Y:S02]  /*3b20*/  ISETP.NE.AND P1, PT, R2, R15, PT ;  /* 0x0000000f0200720c */ /* 0x000fe40003f25270 */
[----:B------:R-:W-:Y:S02]  /*3b30*/  IADD3 R2, PT, PT, -R7, UR5, RZ ;  /* 0x0000000507027c10 */ /* 0x000fe4000fffe1ff */
[----:B------:R-:W-:Y:S02]  /*3b40*/  IADD3 R9, P0, PT, R14, 0x300, RZ ;  /* 0x000003000e097810 */ /* 0x000fe40007f1e0ff */
[----:B------:R-:W-:Y:S02]  /*3b50*/  ISETP.GE.U32.AND P3, PT, R2, R12, PT ;  /* 0x0000000c0200720c */ /* 0x000fe40003f66070 */
[----:B------:R-:W-:Y:S01]  /*3b60*/  LOP3.LUT P2, RZ, R17, 0xff, RZ, 0xc0, !PT ;  /* 0x000000ff11ff7812 */ /* 0x000fe2000784c0ff */
[----:B------:R-:W-:Y:S01]  /*3b70*/  IMAD.X R3, RZ, RZ, R3, P0 ;  /* 0x000000ffff037224 */ /* 0x000fe200000e0603 */
[----:B------:R-:W-:-:S04]  /*3b80*/  ISETP.LT.U32.AND P0, PT, R9, R24, PT ;  /* 0x000000180900720c */ /* 0x000fc80003f01070 */
[----:B------:R-:W-:-:S04]  /*3b90*/  ISETP.LT.AND.EX P0, PT, R3, R6, PT, P0 ;  /* 0x000000060300720c */ /* 0x000fc80003f01300 */
[----:B------:R-:W-:Y:S02]  /*3ba0*/  @P1 SEL R24, R9, R24, P0 ;  /* 0x0000001809181207 */ /* 0x000fe40000000000 */
[----:B------:R-:W-:Y:S02]  /*3bb0*/  @P1 SEL R6, R3, R6, P0 ;  /* 0x0000000603061207 */ /* 0x000fe40000000000 */
[----:B------:R-:W-:Y:S02]  /*3bc0*/  SEL R26, RZ, 0x1, !P1 ;  /* 0x00000001ff1a7807 */ /* 0x000fe40004800000 */
[----:B------:R-:W-:Y:S02]  /*3bd0*/  @P2 SEL R26, R17, 0x1, !P1 ;  /* 0x00000001111a2807 */ /* 0x000fe40004800000 */
[----:B------:R-:W-:Y:S02]  /*3be0*/  SEL R24, R9, R24, !P2 ;  /* 0x0000001809187207 */ /* 0x000fe40005000000 */
[----:B------:R-:W-:Y:S01]  /*3bf0*/  SEL R3, R3, R6, !P2 ;  /* 0x0000000603037207 */ /* 0x000fe20005000000 */
[----:B------:R-:W-:Y:S06]  /*3c00*/  @!P3 BRA `(.L_x_1044) ;  /* 0x000000140038b947 */ /* 0x000fec0003800000 */
[C---:B------:R-:W-:Y:S01]  /*3c10*/  IMAD.IADD R7, R12.reuse, 0x1, R7 ;  /* 0x000000010c077824 */ /* 0x040fe200078e0207 */
[----:B------:R-:W-:Y:S01]  /*3c20*/  UIADD3 UR4, UPT, UPT, UR4, 0x1, URZ ;  /* 0x0000000104047890 */ /* 0x000fe2000fffe0ff */
[----:B------:R-:W-:Y:S02]  /*3c30*/  IMAD.IADD R10, R12, 0x1, R10 ;  /* 0x000000010c0a7824 */ /* 0x000fe400078e020a */
[----:B------:R-:W-:Y:S01]  /*3c40*/  IMAD.IADD R11, R11, 0x1, -R12 ;  /* 0x000000010b0b7824 */ /* 0x000fe200078e0a0c */
[----:B------:R-:W-:-:S13]  /*3c50*/  ISETP.GT.U32.AND P0, PT, R7, UR7, PT ;  /* 0x0000000707007c0c */ /* 0x000fda000bf04070 */
[----:B------:R-:W-:Y:S05]  /*3c60*/  @!P0 BRA `(.L_x_1046) ;  /* 0xfffffff800cc8947 */ /* 0x000fea000383ffff */
[----:B------:R-:W-:-:S07]  /*3c70*/  IMAD.MOV.U32 R9, RZ, RZ, R12 ;  /* 0x000000ffff097224 */ /* 0x000fce00078e000c */
.L_x_1045:
[----:B------:R-:W-:Y:S01]  /*3c80*/  IADD3 R13, PT, PT, -R7, UR5, RZ ;  /* 0x00000005070d7c10 */ /* 0x000fe2000fffe1ff */
[----:B------:R-:W-:Y:S03]  /*3c90*/  BSSY.RECONVERGENT B1, `(.L_x_1044) ;  /* 0x0000145000017945 */ /* 0x000fe60003800200 */
[----:B------:R-:W-:-:S04]  /*3ca0*/  ISETP.GE.AND P0, PT, R4, R13, PT ;  /* 0x0000000d0400720c */ /* 0x000fc80003f06270 */
[----:B------:R-:W-:-:S13]  /*3cb0*/  ISETP.GE.U32.OR P0, PT, R7, UR5, P0 ;  /* 0x0000000507007c0c */ /* 0x000fda0008706470 */
[----:B------:R-:W-:Y:S05]  /*3cc0*/  @P0 BRA `(.L_x_1047) ;  /* 0x0000001400040947 */ /* 0x000fea0003800000 */
[----:B------:R-:W-:Y:S01]  /*3cd0*/  LOP3.LUT R6, RZ, R4, RZ, 0x33, !PT ;  /* 0x00000004ff067212 */ /* 0x000fe200078e33ff */
[----:B------:R-:W-:Y:S01]  /*3ce0*/  IMAD.SHL.U32 R2, R0, 0x400, RZ ;  /* 0x0000040000027824 */ /* 0x000fe200078e00ff */
[----:B------:R-:W-:Y:S01]  /*3cf0*/  BSSY.RECONVERGENT B2, `(.L_x_1048) ;  /* 0x00000a8000027945 */ /* 0x000fe20003800200 */
[----:B------:R-:W-:Y:S02]  /*3d00*/  IMAD R8, R8, UR4, RZ ;  /* 0x0000000408087c24 */ /* 0x000fe4000f8e02ff */
[----:B------:R-:W-:-:S05]  /*3d10*/  VIADD R6, R6, UR5 ;  /* 0x0000000506067c36 */ /* 0x000fca0008000000 */
[----:B------:R-:W-:Y:S01]  /*3d20*/  IADD3 R9, PT, PT, R6, -R9, -R2 ;  /* 0x8000000906097210 */ /* 0x000fe20007ffe802 */
[----:B------:R-:W-:-:S04]  /*3d30*/  IMAD.MOV.U32 R2, RZ, RZ, R4 ;  /* 0x000000ffff027224 */ /* 0x000fc800078e0004 */
[----:B------:R-:W-:-:S05]  /*3d40*/  IMAD R8, R8, -0x400, R9 ;  /* 0xfffffc0008087824 */ /* 0x000fca00078e0209 */
[C---:B------:R-:W-:Y:S02]  /*3d50*/  ISETP.GE.U32.AND P0, PT, R8.reuse, 0x700, PT ;  /* 0x000007000800780c */ /* 0x040fe40003f06070 */
[----:B------:R-:W-:-:S04]  /*3d60*/  LEA.HI R8, R8, 0x1, RZ, 0x18 ;  /* 0x0000000108087811 */ /* 0x000fc800078fc0ff */
[----:B------:R-:W-:-:S07]  /*3d70*/  LOP3.LUT R9, R8, 0x7, RZ, 0xc0, !PT ;  /* 0x0000000708097812 */ /* 0x000fce00078ec0ff */
[----:B------:R-:W-:Y:S05]  /*3d80*/  @!P0 BRA `(.L_x_1049) ;  /* 0x0000000800788947 */ /* 0x000fea0003800000 */
[----:B------:R-:W2:Y:S01]  /*3d90*/  LDC.64 R12, c[0x0][0x380] ;  /* 0x0000e000ff0c7b82 */ /* 0x000ea20000000a00 */
[----:B------:R-:W-:Y:S01]  /*3da0*/  LEA.HI R11, R11, 0x1, RZ, 0x18 ;  /* 0x000000010b0b7811 */ /* 0x000fe200078fc0ff */
[----:B------:R-:W-:Y:S03]  /*3db0*/  BSSY.RECONVERGENT B3, `(.L_x_1050) ;  /* 0x000009a000037945 */ /* 0x000fe60003800200 */
[----:B------:R-:W-:Y:S02]  /*3dc0*/  LOP3.LUT R2, R11, 0x1fffff8, RZ, 0xc0, !PT ;  /* 0x01fffff80b027812 */ /* 0x000fe400078ec0ff */
[----:B------:R-:W-:Y:S01]  /*3dd0*/  LOP3.LUT R11, R4, 0x400, RZ, 0xfc, !PT ;  /* 0x00000400040b7812 */ /* 0x000fe200078efcff */
[----:B------:R-:W3:Y:S02]  /*3de0*/  LDC.64 R14, c[0x0][0x388] ;  /* 0x0000e200ff0e7b82 */ /* 0x000ee40000000a00 */
[----:B------:R-:W-:-:S07]  /*3df0*/  IMAD.MOV R2, RZ, RZ, -R2 ;  /* 0x000000ffff027224 */ /* 0x000fce00078e0a02 */
.L_x_1051:
[----:B------:R-:W-:-:S04]  /*3e00*/  VIADD R27, R10, 0xfffffc00 ;  /* 0xfffffc000a1b7836 */ /* 0x000fc80000000000 */
[----:B--2---:R-:W-:-:S04]  /*3e10*/  IMAD.WIDE.U32 R16, R27, 0x4, R12 ;  /* 0x000000041b107825 */ /* 0x004fc800078e000c */
[----:B---3--:R-:W-:Y:S02]  /*3e20*/  IMAD.WIDE.U32 R18, R27, 0x4, R14 ;  /* 0x000000041b127825 */ /* 0x008fe400078e000e */
[----:B------:R2:W3:Y:S04]  /*3e30*/  LDG.E R16, desc[UR12][R16.64] ;  /* 0x0000000c10107981 */ /* 0x0004e8000c1e1900 */
[----:B------:R-:W3:Y:S01]  /*3e40*/  LDG.E R19, desc[UR12][R18.64] ;  /* 0x0000000c12137981 */ /* 0x000ee2000c1e1900 */
[----:B------:R-:W-:-:S04]  /*3e50*/  VIADD R25, R10, 0xfffffd00 ;  /* 0xfffffd000a197836 */ /* 0x000fc80000000000 */
[----:B------:R-:W-:-:S04]  /*3e60*/  IMAD.WIDE.U32 R20, R25, 0x4, R12 ;  /* 0x0000000419147825 */ /* 0x000fc800078e000c */
[----:B------:R-:W-:Y:S02]  /*3e70*/  IMAD.WIDE.U32 R22, R25, 0x4, R14 ;  /* 0x0000000419167825 */ /* 0x000fe400078e000e */
[----:B------:R-:W4:Y:S04]  /*3e80*/  LDG.E R20, desc[UR12][R20.64] ;  /* 0x0000000c14147981 */ /* 0x000f28000c1e1900 */
[----:B------:R-:W4:Y:S01]  /*3e90*/  LDG.E R23, desc[UR12][R22.64] ;  /* 0x0000000c16177981 */ /* 0x000f22000c1e1900 */
[----:B------:R-:W-:Y:S02]  /*3ea0*/  LOP3.LUT P2, RZ, R26, 0xff, RZ, 0xc0, !PT ;  /* 0x000000ff1aff7812 */ /* 0x000fe4000784c0ff */
[----:B--2---:R-:W-:Y:S01]  /*3eb0*/  IADD3 R17, P3, PT, R27, UR6, RZ ;  /* 0x000000061b117c10 */ /* 0x004fe2000ff7e0ff */
[----:B------:R-:W-:-:S03]  /*3ec0*/  VIADD R27, R10, 0xfffffe00 ;  /* 0xfffffe000a1b7836 */ /* 0x000fc60000000000 */
[----:B------:R-:W-:Y:S01]  /*3ed0*/  ISETP.LT.U32.AND P0, PT, R17, R24, PT ;  /* 0x000000181100720c */ /* 0x000fe20003f01070 */
[----:B------:R-:W-:-:S05]  /*3ee0*/  IMAD.X R28, RZ, RZ, R5, P3 ;  /* 0x000000ffff1c7224 */ /* 0x000fca00018e0605 */
[----:B------:R-:W-:-:S04]  /*3ef0*/  ISETP.LT.AND.EX P0, PT, R28, R3, PT, P0 ;  /* 0x000000031c00720c */ /* 0x000fc80003f01300 */
[----:B------:R-:W-:Y:S02]  /*3f00*/  SEL R29, R17, R24, P0 ;  /* 0x00000018111d7207 */ /* 0x000fe40000000000 */
[CC--:B---3--:R-:W-:Y:S02]  /*3f10*/  ISETP.NE.AND P1, PT, R16.reuse, R19.reuse, P2 ;  /* 0x000000131000720c */ /* 0x0c8fe40001725270 */
[----:B------:R-:W-:Y:S01]  /*3f20*/  ISETP.NE.AND P3, PT, R16, R19, PT ;  /* 0x000000131000720c */ /* 0x000fe20003f65270 */
[----:B------:R-:W-:-:S05]  /*3f30*/  IMAD.WIDE.U32 R18, R27, 0x4, R14 ;  /* 0x000000041b127825 */ /* 0x000fca00078e000e */
[----:B------:R-:W2:Y:S05]  /*3f40*/  LDG.E R22, desc[UR12][R18.64] ;  /* 0x0000000c12167981 */ /* 0x000eaa000c1e1900 */
[----:B------:R-:W-:Y:S01]  /*3f50*/  @!P1 SEL R29, R17, R24, !P2 ;  /* 0x00000018111d9207 */ /* 0x000fe20005000000 */
[----:B------:R-:W-:-:S05]  /*3f60*/  IMAD.WIDE.U32 R16, R27, 0x4, R12 ;  /* 0x000000041b107825 */ /* 0x000fca00078e000c */
[----:B------:R3:W2:Y:S01]  /*3f70*/  LDG.E R21, desc[UR12][R16.64] ;  /* 0x0000000c10157981 */ /* 0x0006a2000c1e1900 */
[----:B------:R-:W-:-:S04]  /*3f80*/  @!P2 SEL R26, RZ, 0x1, !P3 ;  /* 0x00000001ff1aa807 */ /* 0x000fc80005800000 */
[----:B------:R-:W-:Y:S02]  /*3f90*/  SEL R26, R26, 0x1, !P1 ;  /* 0x000000011a1a7807 */ /* 0x000fe40004800000 */
[-C--:B------:R-:W-:Y:S02]  /*3fa0*/  SEL R24, R28, R3.reuse, P0 ;  /* 0x000000031c187207 */ /* 0x080fe40000000000 */
[----:B------:R-:W-:Y:S02]  /*3fb0*/  LOP3.LUT P3, RZ, R26, 0xff, RZ, 0xc0, !PT ;  /* 0x000000ff1aff7812 */ /* 0x000fe4000786c0ff */
[----:B---3--:R-:W-:Y:S02]  /*3fc0*/  IADD3 R16, P0, PT, R25, UR6, RZ ;  /* 0x0000000619107c10 */ /* 0x008fe4000ff1e0ff */
[----:B------:R-:W-:Y:S02]  /*3fd0*/  @!P1 SEL R24, R28, R3, !P2 ;  /* 0x000000031c189207 */ /* 0x000fe40005000000 */
[----:B----4-:R-:W-:Y:S01]  /*3fe0*/  ISETP.NE.AND P2, PT, R20, R23, P3 ;  /* 0x000000171400720c */ /* 0x010fe20001f45270 */
[----:B------:R-:W-:Y:S01]  /*3ff0*/  IMAD.X R25, RZ, RZ, R5, P0 ;  /* 0x000000ffff197224 */ /* 0x000fe200000e0605 */
[----:B------:R-:W-:-:S02]  /*4000*/  ISETP.LT.U32.AND P0, PT, R16, R29, PT ;  /* 0x0000001d1000720c */ /* 0x000fc40003f01070 */
[----:B------:R-:W-:Y:S02]  /*4010*/  ISETP.NE.AND P1, PT, R20, R23, PT ;  /* 0x000000171400720c */ /* 0x000fe40003f25270 */
[----:B------:R-:W-:Y:S01]  /*4020*/  ISETP.LT.AND.EX P0, PT, R25, R24, PT, P0 ;  /* 0x000000181900720c */ /* 0x000fe20003f01300 */
[----:B------:R-:W-:-:S03]  /*4030*/  VIADD R23, R10, 0xffffff00 ;  /* 0xffffff000a177836 */ /* 0x000fc60000000000 */
[CC--:B------:R-:W-:Y:S01]  /*4040*/  SEL R3, R16.reuse, R29.reuse, P0 ;  /* 0x0000001d10037207 */ /* 0x0c0fe20000000000 */
[C---:B------:R-:W-:Y:S02]  /*4050*/  IMAD.WIDE.U32 R18, R23.reuse, 0x4, R14 ;  /* 0x0000000417127825 */ /* 0x040fe400078e000e */
[----:B------:R-:W-:Y:S02]  /*4060*/  @!P2 SEL R3, R16, R29, !P3 ;  /* 0x0000001d1003a207 */ /* 0x000fe40005800000 */
[----:B------:R-:W-:Y:S01]  /*4070*/  IMAD.WIDE.U32 R16, R23, 0x4, R12 ;  /* 0x0000000417107825 */ /* 0x000fe200078e000c */
[----:B------:R3:W4:Y:S01]  /*4080*/  LDG.E R29, desc[UR12][R18.64] ;  /* 0x0000000c121d7981 */ /* 0x000722000c1e1900 */
[----:B------:R-:W-:-:S03]  /*4090*/  @!P3 SEL R26, RZ, 0x1, !P1 ;  /* 0x00000001ff1ab807 */ /* 0x000fc60004800000 */
[----:B------:R5:W4:Y:S01]  /*40a0*/  LDG.E R20, desc[UR12][R16.64] ;  /* 0x0000000c10147981 */ /* 0x000b22000c1e1900 */
[----:B------:R-:W-:Y:S02]  /*40b0*/  SEL R26, R26, 0x1, !P2 ;  /* 0x000000011a1a7807 */ /* 0x000fe40005000000 */
[CC--:B------:R-:W-:Y:S02]  /*40c0*/  SEL R28, R25.reuse, R24.reuse, P0 ;  /* 0x00000018191c7207 */ /* 0x0c0fe40000000000 */
[----:B------:R-:W-:Y:S01]  /*40d0*/  @!P2 SEL R28, R25, R24, !P3 ;  /* 0x00000018191ca207 */ /* 0x000fe20005800000 */
[----:B---3--:R-:W-:Y:S01]  /*40e0*/  IMAD.WIDE.U32 R18, R10, 0x4, R12 ;  /* 0x000000040a127825 */ /* 0x008fe200078e000c */
[----:B------:R-:W-:-:S03]  /*40f0*/  LOP3.LUT P2, RZ, R26, 0xff, RZ, 0xc0, !PT ;  /* 0x000000ff1aff7812 */ /* 0x000fc6000784c0ff */
[----:B-----5:R-:W-:Y:S02]  /*4100*/  IMAD.WIDE.U32 R16, R10, 0x4, R14 ;  /* 0x000000040a107825 */ /* 0x020fe400078e000e */
[----:B------:R-:W3:Y:S01]  /*4110*/  LDG.E R18, desc[UR12][R18.64] ;  /* 0x0000000c12127981 */ /* 0x000ee2000c1e1900 */
[----:B------:R-:W-:-:S05]  /*4120*/  IADD3 R27, P0, PT, R27, UR6, RZ ;  /* 0x000000061b1b7c10 */ /* 0x000fca000ff1e0ff */
[----:B------:R-:W-:Y:S01]  /*4130*/  IMAD.X R25, RZ, RZ, R5, P0 ;  /* 0x000000ffff197224 */ /* 0x000fe200000e0605 */
[----:B------:R-:W-:-:S04]  /*4140*/  ISETP.LT.U32.AND P0, PT, R27, R3, PT ;  /* 0x000000031b00720c */ /* 0x000fc80003f01070 */
[----:B------:R-:W-:Y:S02]  /*4150*/  ISETP.LT.AND.EX P0, PT, R25, R28, PT, P0 ;  /* 0x0000001c1900720c */ /* 0x000fe40003f01300 */
[CC--:B--2---:R-:W-:Y:S02]  /*4160*/  ISETP.NE.AND P1, PT, R21.reuse, R22.reuse, PT ;  /* 0x000000161500720c */ /* 0x0c4fe40003f25270 */
[----:B------:R-:W-:Y:S02]  /*4170*/  ISETP.NE.AND P3, PT, R21, R22, P2 ;  /* 0x000000161500720c */ /* 0x000fe40001765270 */
[----:B------:R2:W3:Y:S01]  /*4180*/  LDG.E R22, desc[UR12][R16.64] ;  /* 0x0000000c10167981 */ /* 0x0004e2000c1e1900 */
[----:B------:R-:W-:-:S10]  /*4190*/  SEL R21, R27, R3, P0 ;  /* 0x000000031b157207 */ /* 0x000fd40000000000 */
[----:B------:R-:W-:Y:S01]  /*41a0*/  @!P3 SEL R21, R27, R3, !P2 ;  /* 0x000000031b15b207 */ /* 0x000fe20005000000 */
[----:B------:R-:W-:Y:S01]  /*41b0*/  VIADD R3, R10, 0x100 ;  /* 0x000001000a037836 */ /* 0x000fe20000000000 */
[CC--:B------:R-:W-:Y:S02]  /*41c0*/  SEL R27, R25.reuse, R28.reuse, P0 ;  /* 0x0000001c191b7207 */ /* 0x0c0fe40000000000 */
[----:B------:R-:W-:Y:S01]  /*41d0*/  @!P3 SEL R27, R25, R28, !P2 ;  /* 0x0000001c191bb207 */ /* 0x000fe20005000000 */
[----:B------:R-:W-:-:S04]  /*41e0*/  IMAD.WIDE.U32 R24, R3, 0x4, R14 ;  /* 0x0000000403187825 */ /* 0x000fc800078e000e */
[----:B--2---:R-:W-:Y:S02]  /*41f0*/  IMAD.WIDE.U32 R16, R3, 0x4, R12 ;  /* 0x0000000403107825 */ /* 0x004fe400078e000c */
[----:B------:R-:W2:Y:S04]  /*4200*/  LDG.E R25, desc[UR12][R24.64] ;  /* 0x0000000c18197981 */ /* 0x000ea8000c1e1900 */
[----:B------:R5:W2:Y:S01]  /*4210*/  LDG.E R28, desc[UR12][R16.64] ;  /* 0x0000000c101c7981 */ /* 0x000aa2000c1e1900 */
[----:B------:R-:W-:-:S04]  /*4220*/  @!P2 SEL R26, RZ, 0x1, !P1 ;  /* 0x00000001ff1aa807 */ /* 0x000fc80004800000 */
[----:B------:R-:W-:-:S04]  /*4230*/  SEL R26, R26, 0x1, !P3 ;  /* 0x000000011a1a7807 */ /* 0x000fc80005800000 */
[----:B------:R-:W-:Y:S02]  /*4240*/  LOP3.LUT P2, RZ, R26, 0xff, RZ, 0xc0, !PT ;  /* 0x000000ff1aff7812 */ /* 0x000fe4000784c0ff */
[----:B------:R-:W-:Y:S02]  /*4250*/  IADD3 R23, P0, PT, R23, UR6, RZ ;  /* 0x0000000617177c10 */ /* 0x000fe4000ff1e0ff */
[CC--:B----4-:R-:W-:Y:S02]  /*4260*/  ISETP.NE.AND P3, PT, R20.reuse, R29.reuse, PT ;  /* 0x0000001d1400720c */ /* 0x0d0fe40003f65270 */
[----:B------:R-:W-:Y:S01]  /*4270*/  ISETP.NE.AND P1, PT, R20, R29, P2 ;  /* 0x0000001d1400720c */ /* 0x000fe20001725270 */
[----:B------:R-:W-:Y:S01]  /*4280*/  IMAD.X R20, RZ, RZ, R5, P0 ;  /* 0x000000ffff147224 */ /* 0x000fe200000e0605 */
[----:B------:R-:W-:-:S05]  /*4290*/  ISETP.LT.U32.AND P0, PT, R23, R21, PT ;  /* 0x000000151700720c */ /* 0x000fca0003f01070 */
[----:B------:R-:W-:Y:S02]  /*42a0*/  @!P2 SEL R26, RZ, 0x1, !P3 ;  /* 0x00000001ff1aa807 */ /* 0x000fe40005800000 */
[----:B------:R-:W-:Y:S02]  /*42b0*/  ISETP.LT.AND.EX P0, PT, R20, R27, PT, P0 ;  /* 0x0000001b1400720c */ /* 0x000fe40003f01300 */
[----:B------:R-:W-:Y:S02]  /*42c0*/  SEL R26, R26, 0x1, !P1 ;  /* 0x000000011a1a7807 */ /* 0x000fe40004800000 */
[----:B-----5:R-:W-:Y:S02]  /*42d0*/  SEL R16, R23, R21, P0 ;  /* 0x0000001517107207 */ /* 0x020fe40000000000 */
[----:B------:R-:W-:Y:S02]  /*42e0*/  LOP3.LUT P3, RZ, R26, 0xff, RZ, 0xc0, !PT ;  /* 0x000000ff1aff7812 */ /* 0x000fe4000786c0ff */
[----:B------:R-:W-:-:S02]  /*42f0*/  SEL R17, R20, R27, P0 ;  /* 0x0000001b14117207 */ /* 0x000fc40000000000 */
[----:B------:R-:W-:Y:S02]  /*4300*/  IADD3 R19, P0, PT, R10, UR6, RZ ;  /* 0x000000060a137c10 */ /* 0x000fe4000ff1e0ff */
[----:B------:R-:W-:Y:S02]  /*4310*/  @!P1 SEL R16, R23, R21, !P2 ;  /* 0x0000001517109207 */ /* 0x000fe40005000000 */
[----:B------:R-:W-:Y:S01]  /*4320*/  @!P1 SEL R17, R20, R27, !P2 ;  /* 0x0000001b14119207 */ /* 0x000fe20005000000 */
[----:B------:R-:W-:Y:S01]  /*4330*/  IMAD.X R24, RZ, RZ, R5, P0 ;  /* 0x000000ffff187224 */ /* 0x000fe200000e0605 */
[----:B------:R-:W-:Y:S01]  /*4340*/  ISETP.LT.U32.AND P0, PT, R19, R16, PT ;  /* 0x000000101300720c */ /* 0x000fe20003f01070 */
[----:B------:R-:W-:-:S03]  /*4350*/  VIADD R27, R10, 0x200 ;  /* 0x000002000a1b7836 */ /* 0x000fc60000000000 */
[----:B------:R-:W-:-:S04]  /*4360*/  ISETP.LT.AND.EX P0, PT, R24, R17, PT, P0 ;  /* 0x000000111800720c */ /* 0x000fc80003f01300 */
[----:B------:R-:W-:Y:S02]  /*4370*/  SEL R20, R19, R16, P0 ;  /* 0x0000001013147207 */ /* 0x000fe40000000000 */
[----:B------:R-:W-:Y:S01]  /*4380*/  SEL R23, R24, R17, P0 ;  /* 0x0000001118177207 */ /* 0x000fe20000000000 */
[----:B------:R-:W-:Y:S01]  /*4390*/  VIADD R29, R10, 0x300 ;  /* 0x000003000a1d7836 */ /* 0x000fe20000000000 */
[CC--:B---3--:R-:W-:Y:S02]  /*43a0*/  ISETP.NE.AND P2, PT, R18.reuse, R22.reuse, P3 ;  /* 0x000000161200720c */ /* 0x0c8fe40001f45270 */
[----:B------:R-:W-:-:S04]  /*43b0*/  ISETP.NE.AND P1, PT, R18, R22, PT ;  /* 0x000000161200720c */ /* 0x000fc80003f25270 */
[----:B------:R-:W-:-:S07]  /*43c0*/  @!P3 SEL R26, RZ, 0x1, !P1 ;  /* 0x00000001ff1ab807 */ /* 0x000fce0004800000 */
[----:B------:R-:W-:Y:S01]  /*43d0*/  @!P2 SEL R20, R19, R16, !P3 ;  /* 0x000000101314a207 */ /* 0x000fe20005800000 */
[----:B------:R-:W-:Y:S01]  /*43e0*/  IMAD.WIDE.U32 R18, R27, 0x4, R14 ;  /* 0x000000041b127825 */ /* 0x000fe200078e000e */
[----:B------:R-:W-:-:S03]  /*43f0*/  @!P2 SEL R23, R24, R17, !P3 ;  /* 0x000000111817a207 */ /* 0x000fc60005800000 */
[----:B------:R-:W-:Y:S01]  /*4400*/  IMAD.WIDE.U32 R16, R27, 0x4, R12 ;  /* 0x000000041b107825 */ /* 0x000fe200078e000c */
[----:B------:R-:W-:Y:S01]  /*4410*/  IADD3 R21, P1, PT, R3, UR6, RZ ;  /* 0x0000000603157c10 */ /* 0x000fe2000ff3e0ff */
[----:B------:R-:W3:Y:S01]  /*4420*/  LDG.E R18, desc[UR12][R18.64] ;  /* 0x0000000c12127981 */ /* 0x000ee2000c1e1900 */
[----:B------:R-:W-:-:S03]  /*4430*/  SEL R22, R26, 0x1, !P2 ;  /* 0x000000011a167807 */ /* 0x000fc60005000000 */
[----:B------:R4:W3:Y:S01]  /*4440*/  LDG.E R3, desc[UR12][R16.64] ;  /* 0x0000000c10037981 */ /* 0x0008e2000c1e1900 */
[----:B------:R-:W-:Y:S01]  /*4450*/  LOP3.LUT P2, RZ, R22, 0xff, RZ, 0xc0, !PT ;  /* 0x000000ff16ff7812 */ /* 0x000fe2000784c0ff */
[----:B------:R-:W-:-:S03]  /*4460*/  IMAD.X R24, RZ, RZ, R5, P1 ;  /* 0x000000ffff187224 */ /* 0x000fc600008e0605 */
[----:B--2---:R-:W-:Y:S02]  /*4470*/  ISETP.NE.AND P3, PT, R28, R25, P2 ;  /* 0x000000191c00720c */ /* 0x004fe40001765270 */
[----:B------:R-:W-:-:S04]  /*4480*/  ISETP.LT.U32.AND P0, PT, R21, R20, PT ;  /* 0x000000141500720c */ /* 0x000fc80003f01070 */
[----:B------:R-:W-:Y:S02]  /*4490*/  ISETP.LT.AND.EX P0, PT, R24, R23, PT, P0 ;  /* 0x000000171800720c */ /* 0x000fe40003f01300 */
[----:B------:R-:W-:Y:S02]  /*44a0*/  ISETP.NE.AND P1, PT, R28, R25, PT ;  /* 0x000000191c00720c */ /* 0x000fe40003f25270 */
[-C--:B------:R-:W-:Y:S01]  /*44b0*/  SEL R25, R21, R20.reuse, P0 ;  /* 0x0000001415197207 */ /* 0x080fe20000000000 */
[----:B----4-:R-:W-:Y:S02]  /*44c0*/  IMAD.WIDE.U32 R16, R29, 0x4, R14 ;  /* 0x000000041d107825 */ /* 0x010fe400078e000e */
[----:B------:R-:W-:Y:S02]  /*44d0*/  @!P3 SEL R25, R21, R20, !P2 ;  /* 0x000000141519b207 */ /* 0x000fe40005000000 */
[----:B------:R-:W-:Y:S02]  /*44e0*/  IMAD.WIDE.U32 R20, R29, 0x4, R12 ;  /* 0x000000041d147825 */ /* 0x000fe400078e000c */
[----:B------:R-:W2:Y:S04]  /*44f0*/  LDG.E R17, desc[UR12][R16.64] ;  /* 0x0000000c10117981 */ /* 0x000ea8000c1e1900 */
[----:B------:R4:W2:Y:S01]  /*4500*/  LDG.E R20, desc[UR12][R20.64] ;  /* 0x0000000c14147981 */ /* 0x0008a2000c1e1900 */
[----:B------:R-:W-:-:S02]  /*4510*/  @!P2 SEL R22, RZ, 0x1, !P1 ;  /* 0x00000001ff16a807 */ /* 0x000fc40004800000 */
[-C--:B------:R-:W-:Y:S02]  /*4520*/  SEL R19, R24, R23.reuse, P0 ;  /* 0x0000001718137207 */ /* 0x080fe40000000000 */
[----:B------:R-:W-:Y:S02]  /*4530*/  SEL R22, R22, 0x1, !P3 ;  /* 0x0000000116167807 */ /* 0x000fe40005800000 */
[----:B------:R-:W-:Y:S02]  /*4540*/  @!P3 SEL R19, R24, R23, !P2 ;  /* 0x000000171813b207 */ /* 0x000fe40005000000 */
[----:B------:R-:W-:Y:S02]  /*4550*/  LOP3.LUT P1, RZ, R22, 0xff, RZ, 0xc0, !PT ;  /* 0x000000ff16ff7812 */ /* 0x000fe4000782c0ff */
[----:B------:R-:W-:-:S05]  /*4560*/  IADD3 R24, P0, PT, R27, UR6, RZ ;  /* 0x000000061b187c10 */ /* 0x000fca000ff1e0ff */
[----:B------:R-:W-:Y:S01]  /*4570*/  IMAD.X R26, RZ, RZ, R5, P0 ;  /* 0x000000ffff1a7224 */ /* 0x000fe200000e0605 */
[----:B------:R-:W-:-:S04]  /*4580*/  ISETP.LT.U32.AND P0, PT, R24, R25, PT ;  /* 0x000000191800720c */ /* 0x000fc80003f01070 */
[----:B------:R-:W-:-:S04]  /*4590*/  ISETP.LT.AND.EX P0, PT, R26, R19, PT, P0 ;  /* 0x000000131a00720c */ /* 0x000fc80003f01300 */
[----:B----4-:R-:W-:Y:S01]  /*45a0*/  SEL R21, R26, R19, P0 ;  /* 0x000000131a157207 */ /* 0x010fe20000000000 */
[----:B------:R-:W-:Y:S02]  /*45b0*/  VIADD R2, R2, 0x8 ;  /* 0x0000000802027836 */ /* 0x000fe40000000000 */
[----:B------:R-:W-:Y:S02]  /*45c0*/  VIADD R11, R11, 0x800 ;  /* 0x000008000b0b7836 */ /* 0x000fe40000000000 */
[----:B------:R-:W-:Y:S01]  /*45d0*/  VIADD R10, R10, 0x800 ;  /* 0x000008000a0a7836 */ /* 0x000fe20000000000 */
[CC--:B---3--:R-:W-:Y:S02]  /*45e0*/  ISETP.NE.AND P3, PT, R3.reuse, R18.reuse, P1 ;  /* 0x000000120300720c */ /* 0x0c8fe40000f65270 */
[----:B------:R-:W-:Y:S02]  /*45f0*/  ISETP.NE.AND P2, PT, R3, R18, PT ;  /* 0x000000120300720c */ /* 0x000fe40003f45270 */
[----:B------:R-:W-:-:S02]  /*4600*/  SEL R18, R24, R25, P0 ;  /* 0x0000001918127207 */ /* 0x000fc40000000000 */
[----:B------:R-:W-:Y:S02]  /*4610*/  IADD3 R29, P0, PT, R29, UR6, RZ ;  /* 0x000000061d1d7c10 */ /* 0x000fe4000ff1e0ff */
[----:B------:R-:W-:-:S05]  /*4620*/  @!P1 SEL R22, RZ, 0x1, !P2 ;  /* 0x00000001ff169807 */ /* 0x000fca0005000000 */
[----:B------:R-:W-:Y:S01]  /*4630*/  @!P3 SEL R18, R24, R25, !P1 ;  /* 0x000000191812b207 */ /* 0x000fe20004800000 */
[----:B------:R-:W-:Y:S01]  /*4640*/  IMAD.X R16, RZ, RZ, R5, P0 ;  /* 0x000000ffff107224 */ /* 0x000fe200000e0605 */
[----:B------:R-:W-:Y:S02]  /*4650*/  SEL R22, R22, 0x1, !P3 ;  /* 0x0000000116167807 */ /* 0x000fe40005800000 */
[----:B------:R-:W-:Y:S02]  /*4660*/  @!P3 SEL R21, R26, R19, !P1 ;  /* 0x000000131a15b207 */ /* 0x000fe40004800000 */
[----:B------:R-:W-:Y:S02]  /*4670*/  ISETP.LT.U32.AND P0, PT, R29, R18, PT ;  /* 0x000000121d00720c */ /* 0x000fe40003f01070 */
[----:B------:R-:W-:Y:S02]  /*4680*/  LOP3.LUT P2, RZ, R22, 0xff, RZ, 0xc0, !PT ;  /* 0x000000ff16ff7812 */ /* 0x000fe4000784c0ff */
[----:B------:R-:W-:-:S04]  /*4690*/  ISETP.LT.AND.EX P0, PT, R16, R21, PT, P0 ;  /* 0x000000151000720c */ /* 0x000fc80003f01300 */
[----:B------:R-:W-:Y:S02]  /*46a0*/  SEL R24, R29, R18, P0 ;  /* 0x000000121d187207 */ /* 0x000fe40000000000 */
[----:B------:R-:W-:Y:S02]  /*46b0*/  SEL R3, R16, R21, P0 ;  /* 0x0000001510037207 */ /* 0x000fe40000000000 */
[----:B------:R-:W-:Y:S02]  /*46c0*/  ISETP.NE.AND P0, PT, R2, RZ, PT ;  /* 0x000000ff0200720c */ /* 0x000fe40003f05270 */
[CC--:B--2---:R-:W-:Y:S02]  /*46d0*/  ISETP.NE.AND P3, PT, R20.reuse, R17.reuse, P2 ;  /* 0x000000111400720c */ /* 0x0c4fe40001765270 */
[----:B------:R-:W-:-:S04]  /*46e0*/  ISETP.NE.AND P1, PT, R20, R17, PT ;  /* 0x000000111400720c */ /* 0x000fc80003f25270 */
[----:B------:R-:W-:-:S04]  /*46f0*/  @!P2 SEL R22, RZ, 0x1, !P1 ;  /* 0x00000001ff16a807 */ /* 0x000fc80004800000 */
[----:B------:R-:W-:-:S03]  /*4700*/  SEL R22, R22, 0x1, !P3 ;  /* 0x0000000116167807 */ /* 0x000fc60005800000 */
[----:B------:R-:W-:Y:S02]  /*4710*/  @!P3 SEL R24, R29, R18, !P2 ;  /* 0x000000121d18b207 */ /* 0x000fe40005000000 */
[----:B------:R-:W-:Y:S02]  /*4720*/  @!P3 SEL R3, R16, R21, !P2 ;  /* 0x000000151003b207 */ /* 0x000fe40005000000 */
[----:B------:R-:W-:Y:S01]  /*4730*/  PRMT R26, R22, 0x7610, R26 ;  /* 0x00007610161a7816 */ /* 0x000fe2000000001a */
[----:B------:R-:W-:Y:S06]  /*4740*/  @P0 BRA `(.L_x_1051) ;  /* 0xfffffff400ac0947 */ /* 0x000fec000383ffff */
[----:B01----:R-:W-:Y:S05]  /*4750*/  BSYNC.RECONVERGENT B3 ;  /* 0x0000000000037941 */ /* 0x003fea0003800200 */
.L_x_1050:
[----:B------:R-:W-:-:S07]  /*4760*/  VIADD R2, R11, 0xfffffc00 ;  /* 0xfffffc000b027836 */ /* 0x000fce0000000000 */
.L_x_1049:
[----:B01----:R-:W-:Y:S05]  /*4770*/  BSYNC.RECONVERGENT B2 ;  /* 0x0000000000027941 */ /* 0x003fea0003800200 */
.L_x_1048:
[----:B------:R-:W-:-:S13]  /*4780*/  ISETP.NE.AND P0, PT, R9, RZ, PT ;  /* 0x000000ff0900720c */ /* 0x000fda0003f05270 */
[----:B------:R-:W-:Y:S05]  /*4790*/  @!P0 BRA `(.L_x_1047) ;  /* 0x0000000800508947 */ /* 0x000fea0003800000 */
[----:B------:R-:W-:Y:S01]  /*47a0*/  ISETP.GE.U32.AND P0, PT, R9, 0x4, PT ;  /* 0x000000040900780c */ /* 0x000fe20003f06070 */
[----:B------:R-:W-:Y:S01]  /*47b0*/  BSSY.RECONVERGENT B2, `(.L_x_1052) ;  /* 0x000004e000027945 */ /* 0x000fe20003800200 */
[----:B------:R-:W-:-:S11]  /*47c0*/  LOP3.LUT P1, R9, R8, 0x3, RZ, 0xc0, !PT ;  /* 0x0000000308097812 */ /* 0x000fd6000782c0ff */
[----:B------:R-:W-:Y:S05]  /*47d0*/  @!P0 BRA `(.L_x_1053) ;  /* 0x00000004002c8947 */ /* 0x000fea0003800000 */
[----:B------:R-:W0:Y:S01]  /*47e0*/  LDC.64 R10, c[0x0][0x380] ;  /* 0x0000e000ff0a7b82 */ /* 0x000e220000000a00 */
[----:B------:R-:W-:-:S07]  /*47f0*/  IMAD.IADD R23, R2, 0x1, R7 ;  /* 0x0000000102177824 */ /* 0x000fce00078e0207 */
[----:B------:R-:W1:Y:S01]  /*4800*/  LDC.64 R12, c[0x0][0x388] ;  /* 0x0000e200ff0c7b82 */ /* 0x000e620000000a00 */
[----:B0-----:R-:W-:-:S05]  /*4810*/  IMAD.WIDE.U32 R14, R23, 0x4, R10 ;  /* 0x00000004170e7825 */ /* 0x001fca00078e000a */
[----:B------:R0:W2:Y:S01]  /*4820*/  LDG.E R27, desc[UR12][R14.64] ;  /* 0x0000000c0e1b7981 */ /* 0x0000a2000c1e1900 */
[----:B-1----:R-:W-:-:S05]  /*4830*/  IMAD.WIDE.U32 R28, R23, 0x4, R12 ;  /* 0x00000004171c7825 */ /* 0x002fca00078e000c */
[----:B------:R-:W2:Y:S01]  /*4840*/  LDG.E R8, desc[UR12][R28.64] ;  /* 0x0000000c1c087981 */ /* 0x000ea2000c1e1900 */
[----:B------:R-:W-:-:S04]  /*4850*/  VIADD R25, R23, 0x100 ;  /* 0x0000010017197836 */ /* 0x000fc80000000000 */
[----:B------:R-:W-:-:S04]  /*4860*/  IMAD.WIDE.U32 R16, R25, 0x4, R12 ;  /* 0x0000000419107825 */ /* 0x000fc800078e000c */
[----:B0-----:R-:W-:Y:S02]  /*4870*/  IMAD.WIDE.U32 R14, R25, 0x4, R10 ;  /* 0x00000004190e7825 */ /* 0x001fe400078e000a */
[----:B------:R0:W3:Y:S04]  /*4880*/  LDG.E R16, desc[UR12][R16.64] ;  /* 0x0000000c10107981 */ /* 0x0000e8000c1e1900 */
[----:B------:R-:W3:Y:S01]  /*4890*/  LDG.E R22, desc[UR12][R14.64] ;  /* 0x0000000c0e167981 */ /* 0x000ee2000c1e1900 */
[----:B0-----:R-:W-:-:S04]  /*48a0*/  VIADD R17, R23, 0x200 ;  /* 0x0000020017117836 */ /* 0x001fc80000000000 */
[----:B------:R-:W-:-:S04]  /*48b0*/  IMAD.WIDE.U32 R18, R17, 0x4, R10 ;  /* 0x0000000411127825 */ /* 0x000fc800078e000a */
[----:B------:R-:W-:Y:S02]  /*48c0*/  IMAD.WIDE.U32 R20, R17, 0x4, R12 ;  /* 0x0000000411147825 */ /* 0x000fe400078e000c */
[----:B------:R-:W4:Y:S04]  /*48d0*/  LDG.E R18, desc[UR12][R18.64] ;  /* 0x0000000c12127981 */ /* 0x000f28000c1e1900 */
[----:B------:R-:W4:Y:S01]  /*48e0*/  LDG.E R21, desc[UR12][R20.64] ;  /* 0x0000000c14157981 */ /* 0x000f22000c1e1900 */
[----:B------:R-:W-:-:S04]  /*48f0*/  VIADD R29, R23, 0x300 ;  /* 0x00000300171d7836 */ /* 0x000fc80000000000 */
[----:B------:R-:W-:-:S04]  /*4900*/  IMAD.WIDE.U32 R10, R29, 0x4, R10 ;  /* 0x000000041d0a7825 */ /* 0x000fc800078e000a */
[----:B------:R-:W-:Y:S02]  /*4910*/  IMAD.WIDE.U32 R12, R29, 0x4, R12 ;  /* 0x000000041d0c7825 */ /* 0x000fe400078e000c */
[----:B------:R-:W5:Y:S04]  /*4920*/  LDG.E R10, desc[UR12][R10.64] ;  /* 0x0000000c0a0a7981 */ /* 0x000f68000c1e1900 */
[----:B------:R0:W5:Y:S01]  /*4930*/  LDG.E R13, desc[UR12][R12.64] ;  /* 0x0000000c0c0d7981 */ /* 0x000162000c1e1900 */
[----:B------:R-:W-:Y:S02]  /*4940*/  LOP3.LUT P3, RZ, R26, 0xff, RZ, 0xc0, !PT ;  /* 0x000000ff1aff7812 */ /* 0x000fe4000786c0ff */
[----:B------:R-:W-:Y:S02]  /*4950*/  IADD3 R23, P2, PT, R23, UR6, RZ ;  /* 0x0000000617177c10 */ /* 0x000fe4000ff5e0ff */
[----:B------:R-:W-:Y:S01]  /*4960*/  IADD3 R25, P5, PT, R25, UR6, RZ ;  /* 0x0000000619197c10 */ /* 0x000fe2000ffbe0ff */
[----:B------:R-:W-:Y:S01]  /*4970*/  VIADD R2, R2, 0x400 ;  /* 0x0000040002027836 */ /* 0x000fe20000000000 */
[----:B--2---:R-:W-:-:S02]  /*4980*/  ISETP.NE.AND P0, PT, R27, R8, PT ;  /* 0x000000081b00720c */ /* 0x004fc40003f05270 */
[----:B------:R-:W-:-:S05]  /*4990*/  ISETP.NE.AND P4, PT, R27, R8, P3 ;  /* 0x000000081b00720c */ /* 0x000fca0001f85270 */
[----:B------:R-:W-:Y:S01]  /*49a0*/  @!P3 SEL R26, RZ, 0x1, !P0 ;  /* 0x00000001ff1ab807 */ /* 0x000fe20004000000 */
[----:B------:R-:W-:-:S03]  /*49b0*/  IMAD.X R8, RZ, RZ, R5, P2 ;  /* 0x000000ffff087224 */ /* 0x000fc600010e0605 */
[----:B------:R-:W-:Y:S02]  /*49c0*/  SEL R26, R26, 0x1, !P4 ;  /* 0x000000011a1a7807 */ /* 0x000fe40006000000 */
[----:B------:R-:W-:Y:S02]  /*49d0*/  ISETP.LT.U32.AND P0, PT, R23, R24, PT ;  /* 0x000000181700720c */ /* 0x000fe40003f01070 */
[----:B------:R-:W-:Y:S02]  /*49e0*/  LOP3.LUT P2, RZ, R26, 0xff, RZ, 0xc0, !PT ;  /* 0x000000ff1aff7812 */ /* 0x000fe4000784c0ff */
[----:B------:R-:W-:-:S04]  /*49f0*/  ISETP.LT.AND.EX P0, PT, R8, R3, PT, P0 ;  /* 0x000000030800720c */ /* 0x000fc80003f01300 */
[C---:B0-----:R-:W-:Y:S02]  /*4a00*/  SEL R12, R23.reuse, R24, P0 ;  /* 0x00000018170c7207 */ /* 0x041fe40000000000 */
[-C--:B------:R-:W-:Y:S02]  /*4a10*/  SEL R20, R8, R3.reuse, P0 ;  /* 0x0000000308147207 */ /* 0x080fe40000000000 */
[----:B---3--:R-:W-:Y:S02]  /*4a20*/  ISETP.NE.AND P0, PT, R22, R16, PT ;  /* 0x000000101600720c */ /* 0x008fe40003f05270 */
[----:B------:R-:W-:Y:S02]  /*4a30*/  @!P4 SEL R12, R23, R24, !P3 ;  /* 0x00000018170cc207 */ /* 0x000fe40005800000 */
[----:B------:R-:W-:Y:S02]  /*4a40*/  @!P4 SEL R20, R8, R3, !P3 ;  /* 0x000000030814c207 */ /* 0x000fe40005800000 */
[----:B------:R-:W-:-:S02]  /*4a50*/  ISETP.NE.AND P4, PT, R22, R16, P2 ;  /* 0x000000101600720c */ /* 0x000fc40001785270 */
[----:B------:R-:W-:Y:S01]  /*4a60*/  @!P2 SEL R26, RZ, 0x1, !P0 ;  /* 0x00000001ff1aa807 */ /* 0x000fe20004000000 */
[----:B------:R-:W-:-:S03]  /*4a70*/  IMAD.X R3, RZ, RZ, R5, P5 ;  /* 0x000000ffff037224 */ /* 0x000fc600028e0605 */
        /* <DEDUP_REMOVED lines=11> */
[----:B------:R-:W-:Y:S01]  /*4b30*/  IMAD.X R3, RZ, RZ, R5, P0 ;  /* 0x000000ffff037224 */ /* 0x000fe200000e0605 */
        /* <DEDUP_REMOVED lines=11> */
[----:B------:R-:W-:Y:S01]  /*4bf0*/  IMAD.X R8, RZ, RZ, R5, P5 ;  /* 0x000000ffff087224 */ /* 0x000fe200028e0605 */
[----:B------:R-:W-:-:S02]  /*4c00*/  ISETP.LT.U32.AND P0, PT, R29, R12, PT ;  /* 0x0000000c1d00720c */ /* 0x000fc40003f01070 */
[----:B------:R-:W-:Y:S02]  /*4c10*/  ISETP.NE.AND P3, PT, R10, R13, PT ;  /* 0x0000000d0a00720c */ /* 0x000fe40003f65270 */
[CC--:B------:R-:W-:Y:S02]  /*4c20*/  ISETP.LT.AND.EX P0, PT, R8.reuse, R11.reuse, PT, P0 ;  /* 0x0000000b0800720c */ /* 0x0c0fe40003f01300 */
[----:B------:R-:W-:Y:S02]  /*4c30*/  @!P2 SEL R26, RZ, 0x1, !P3 ;  /* 0x00000001ff1aa807 */ /* 0x000fe40005800000 */
[----:B------:R-:W-:Y:S02]  /*4c40*/  SEL R24, R29, R12, P0 ;  /* 0x0000000c1d187207 */ /* 0x000fe40000000000 */
[----:B------:R-:W-:Y:S02]  /*4c50*/  SEL R3, R8, R11, P0 ;  /* 0x0000000b08037207 */ /* 0x000fe40000000000 */
[----:B------:R-:W-:-:S02]  /*4c60*/  SEL R26, R26, 0x1, !P4 ;  /* 0x000000011a1a7807 */ /* 0x000fc40006000000 */
[----:B------:R-:W-:Y:S02]  /*4c70*/  @!P4 SEL R24, R29, R12, !P2 ;  /* 0x0000000c1d18c207 */ /* 0x000fe40005000000 */
[----:B------:R-:W-:-:S07]  /*4c80*/  @!P4 SEL R3, R8, R11, !P2 ;  /* 0x0000000b0803c207 */ /* 0x000fce0005000000 */
.L_x_1053:
[----:B------:R-:W-:Y:S05]  /*4c90*/  BSYNC.RECONVERGENT B2 ;  /* 0x0000000000027941 */ /* 0x000fea0003800200 */
.L_x_1052:
[----:B------:R-:W-:Y:S05]  /*4ca0*/  @!P1 BRA `(.L_x_1047) ;  /* 0x00000004000c9947 */ /* 0x000fea0003800000 */
[----:B------:R-:W-:Y:S01]  /*4cb0*/  ISETP.NE.AND P0, PT, R9, 0x1, PT ;  /* 0x000000010900780c */ /* 0x000fe20003f05270 */
[----:B------:R-:W-:Y:S01]  /*4cc0*/  BSSY.RECONVERGENT B2, `(.L_x_1054) ;  /* 0x000002a000027945 */ /* 0x000fe20003800200 */
[----:B------:R-:W-:-:S11]  /*4cd0*/  LOP3.LUT P1, RZ, R6, 0x100, RZ, 0xc0, !PT ;  /* 0x0000010006ff7812 */ /* 0x000fd6000782c0ff */
[----:B------:R-:W-:Y:S05]  /*4ce0*/  @!P0 BRA `(.L_x_1055) ;  /* 0x00000000009c8947 */ /* 0x000fea0003800000 */
[----:B------:R-:W0:Y:S01]  /*4cf0*/  LDC.64 R10, c[0x0][0x380] ;  /* 0x0000e000ff0a7b82 */ /* 0x000e220000000a00 */
[----:B------:R-:W-:-:S07]  /*4d00*/  IMAD.IADD R17, R2, 0x1, R7 ;  /* 0x0000000102117824 */ /* 0x000fce00078e0207 */
[----:B------:R-:W1:Y:S01]  /*4d10*/  LDC.64 R8, c[0x0][0x388] ;  /* 0x0000e200ff087b82 */ /* 0x000e620000000a00 */
[C---:B------:R-:W-:Y:S02]  /*4d20*/  VIADD R19, R17.reuse, 0x100 ;  /* 0x0000010011137836 */ /* 0x040fe40000000000 */
[----:B0-----:R-:W-:-:S06]  /*4d30*/  IMAD.WIDE.U32 R12, R17, 0x4, R10 ;  /* 0x00000004110c7825 */ /* 0x001fcc00078e000a */
[----:B------:R-:W2:Y:S01]  /*4d40*/  LDG.E R12, desc[UR12][R12.64] ;  /* 0x0000000c0c0c7981 */ /* 0x000ea2000c1e1900 */
[----:B-1----:R-:W-:-:S06]  /*4d50*/  IMAD.WIDE.U32 R14, R17, 0x4, R8 ;  /* 0x00000004110e7825 */ /* 0x002fcc00078e0008 */
[----:B------:R-:W2:Y:S01]  /*4d60*/  LDG.E R15, desc[UR12][R14.64] ;  /* 0x0000000c0e0f7981 */ /* 0x000ea2000c1e1900 */
[----:B------:R-:W-:-:S04]  /*4d70*/  IMAD.WIDE.U32 R10, R19, 0x4, R10 ;  /* 0x00000004130a7825 */ /* 0x000fc800078e000a */
[----:B------:R-:W-:Y:S02]  /*4d80*/  IMAD.WIDE.U32 R8, R19, 0x4, R8 ;  /* 0x0000000413087825 */ /* 0x000fe400078e0008 */
[----:B------:R-:W3:Y:S04]  /*4d90*/  LDG.E R10, desc[UR12][R10.64] ;  /* 0x0000000c0a0a7981 */ /* 0x000ee8000c1e1900 */
[----:B------:R0:W3:Y:S01]  /*4da0*/  LDG.E R21, desc[UR12][R8.64] ;  /* 0x0000000c08157981 */ /* 0x0000e2000c1e1900 */
[----:B------:R-:W-:Y:S02]  /*4db0*/  LOP3.LUT P2, RZ, R26, 0xff, RZ, 0xc0, !PT ;  /* 0x000000ff1aff7812 */ /* 0x000fe4000784c0ff */
[----:B------:R-:W-:-:S04]  /*4dc0*/  IADD3 R17, P4, PT, R17, UR6, RZ ;  /* 0x0000000611117c10 */ /* 0x000fc8000ff9e0ff */
[----:B------:R-:W-:Y:S01]  /*4dd0*/  ISETP.LT.U32.AND P0, PT, R17, R24, PT ;  /* 0x000000181100720c */ /* 0x000fe20003f01070 */
[----:B------:R-:W-:-:S05]  /*4de0*/  IMAD.X R6, RZ, RZ, R5, P4 ;  /* 0x000000ffff067224 */ /* 0x000fca00020e0605 */
[----:B------:R-:W-:-:S04]  /*4df0*/  ISETP.LT.AND.EX P0, PT, R6, R3, PT, P0 ;  /* 0x000000030600720c */ /* 0x000fc80003f01300 */
[----:B0-----:R-:W-:Y:S02]  /*4e00*/  SEL R8, R17, R24, P0 ;  /* 0x0000001811087207 */ /* 0x001fe40000000000 */
[----:B------:R-:W-:Y:S01]  /*4e10*/  SEL R9, R6, R3, P0 ;  /* 0x0000000306097207 */ /* 0x000fe20000000000 */
[----:B------:R-:W-:Y:S01]  /*4e20*/  VIADD R2, R2, 0x200 ;  /* 0x0000020002027836 */ /* 0x000fe20000000000 */
[CC--:B--2---:R-:W-:Y:S02]  /*4e30*/  ISETP.NE.AND P5, PT, R12.reuse, R15.reuse, PT ;  /* 0x0000000f0c00720c */ /* 0x0c4fe40003fa5270 */
[----:B------:R-:W-:Y:S02]  /*4e40*/  ISETP.NE.AND P3, PT, R12, R15, P2 ;  /* 0x0000000f0c00720c */ /* 0x000fe40001765270 */
[----:B------:R-:W-:-:S04]  /*4e50*/  @!P2 SEL R26, RZ, 0x1, !P5 ;  /* 0x00000001ff1aa807 */ /* 0x000fc80006800000 */
[----:B------:R-:W-:Y:S02]  /*4e60*/  SEL R26, R26, 0x1, !P3 ;  /* 0x000000011a1a7807 */ /* 0x000fe40005800000 */
[----:B------:R-:W-:Y:S02]  /*4e70*/  IADD3 R19, P5, PT, R19, UR6, RZ ;  /* 0x0000000613137c10 */ /* 0x000fe4000ffbe0ff */
[----:B------:R-:W-:-:S03]  /*4e80*/  LOP3.LUT P4, RZ, R26, 0xff, RZ, 0xc0, !PT ;  /* 0x000000ff1aff7812 */ /* 0x000fc6000788c0ff */
[----:B------:R-:W-:Y:S02]  /*4e90*/  @!P3 SEL R8, R17, R24, !P2 ;  /* 0x000000181108b207 */ /* 0x000fe40005000000 */
[----:B------:R-:W-:Y:S02]  /*4ea0*/  @!P3 SEL R9, R6, R3, !P2 ;  /* 0x000000030609b207 */ /* 0x000fe40005000000 */
[CC--:B---3--:R-:W-:Y:S01]  /*4eb0*/  ISETP.NE.AND P3, PT, R10.reuse, R21.reuse, P4 ;  /* 0x000000150a00720c */ /* 0x0c8fe20002765270 */
[----:B------:R-:W-:Y:S01]  /*4ec0*/  IMAD.X R6, RZ, RZ, R5, P5 ;  /* 0x000000ffff067224 */ /* 0x000fe200028e0605 */
        /* <DEDUP_REMOVED lines=9> */
.L_x_1055:
[----:B------:R-:W-:Y:S05]  /*4f60*/  BSYNC.RECONVERGENT B2 ;  /* 0x0000000000027941 */ /* 0x000fea0003800200 */
.L_x_1054:
[----:B------:R-:W-:Y:S05]  /*4f70*/  @P1 BRA `(.L_x_1047) ;  /* 0x0000000000581947 */ /* 0x000fea0003800000 */
[----:B------:R-:W0:Y:S01]  /*4f80*/  LDC.64 R8, c[0x0][0x380] ;  /* 0x0000e000ff087b82 */ /* 0x000e220000000a00 */
[----:B------:R-:W-:-:S07]  /*4f90*/  IMAD.IADD R13, R2, 0x1, R7 ;  /* 0x00000001020d7824 */ /* 0x000fce00078e0207 */
[----:B------:R-:W1:Y:S01]  /*4fa0*/  LDC.64 R10, c[0x0][0x388] ;  /* 0x0000e200ff0a7b82 */ /* 0x000e620000000a00 */
[----:B0-----:R-:W-:-:S06]  /*4fb0*/  IMAD.WIDE.U32 R6, R13, 0x4, R8 ;  /* 0x000000040d067825 */ /* 0x001fcc00078e0008 */
[----:B------:R-:W2:Y:S01]  /*4fc0*/  LDG.E R6, desc[UR12][R6.64] ;  /* 0x0000000c06067981 */ /* 0x000ea2000c1e1900 */
[----:B-1----:R-:W-:-:S06]  /*4fd0*/  IMAD.WIDE.U32 R8, R13, 0x4, R10 ;  /* 0x000000040d087825 */ /* 0x002fcc00078e000a */
[----:B------:R-:W2:Y:S01]  /*4fe0*/  LDG.E R9, desc[UR12][R8.64] ;  /* 0x0000000c08097981 */ /* 0x000ea2000c1e1900 */
[----:B------:R-:W-:Y:S02]  /*4ff0*/  LOP3.LUT P3, RZ, R26, 0xff, RZ, 0xc0, !PT ;  /* 0x000000ff1aff7812 */ /* 0x000fe4000786c0ff */
[----:B------:R-:W-:-:S05]  /*5000*/  IADD3 R13, P0, PT, R13, UR6, RZ ;  /* 0x000000060d0d7c10 */ /* 0x000fca000ff1e0ff */
[----:B------:R-:W-:Y:S01]  /*5010*/  IMAD.X R10, RZ, RZ, R5, P0 ;  /* 0x000000ffff0a7224 */ /* 0x000fe200000e0605 */
[----:B------:R-:W-:-:S04]  /*5020*/  ISETP.LT.U32.AND P0, PT, R13, R24, PT ;  /* 0x000000180d00720c */ /* 0x000fc80003f01070 */
[----:B------:R-:W-:-:S04]  /*5030*/  ISETP.LT.AND.EX P0, PT, R10, R3, PT, P0 ;  /* 0x000000030a00720c */ /* 0x000fc80003f01300 */
[----:B------:R-:W-:Y:S02]  /*5040*/  SEL R2, R13, R24, P0 ;  /* 0x000000180d027207 */ /* 0x000fe40000000000 */
[----:B------:R-:W-:Y:S02]  /*5050*/  SEL R5, R10, R3, P0 ;  /* 0x000000030a057207 */ /* 0x000fe40000000000 */
[CC--:B--2---:R-:W-:Y:S02]  /*5060*/  ISETP.NE.AND P2, PT, R6.reuse, R9.reuse, P3 ;  /* 0x000000090600720c */ /* 0x0c4fe40001f45270 */
[----:B------:R-:W-:-:S04]  /*5070*/  ISETP.NE.AND P1, PT, R6, R9, PT ;  /* 0x000000090600720c */ /* 0x000fc80003f25270 */
[----:B------:R-:W-:-:S07]  /*5080*/  @!P3 SEL R26, RZ, 0x1, !P1 ;  /* 0x00000001ff1ab807 */ /* 0x000fce0004800000 */
[----:B------:R-:W-:Y:S02]  /*5090*/  @!P2 SEL R2, R13, R24, !P3 ;  /* 0x000000180d02a207 */ /* 0x000fe40005800000 */
[----:B------:R-:W-:Y:S02]  /*50a0*/  @!P2 SEL R5, R10, R3, !P3 ;  /* 0x000000030a05a207 */ /* 0x000fe40005800000 */
[----:B------:R-:W-:Y:S01]  /*50b0*/  SEL R26, R26, 0x1, !P2 ;  /* 0x000000011a1a7807 */ /* 0x000fe20005000000 */
[----:B------:R-:W-:Y:S02]  /*50c0*/  IMAD.MOV.U32 R24, RZ, RZ, R2 ;  /* 0x000000ffff187224 */ /* 0x000fe400078e0002 */
[----:B------:R-:W-:-:S07]  /*50d0*/  IMAD.MOV.U32 R3, RZ, RZ, R5 ;  /* 0x000000ffff037224 */ /* 0x000fce00078e0005 */
.L_x_1047:
[----:B01----:R-:W-:Y:S05]  /*50e0*/  BSYNC.RECONVERGENT B1 ;  /* 0x0000000000017941 */ /* 0x003fea0003800200 */
.L_x_1044:
[----:B------:R-:W0:Y:S01]  /*50f0*/  S2R R8, SR_LANEID ;  /* 0x0000000000087919 */ /* 0x000e220000000000 */
[----:B------:R-:W-:Y:S01]  /*5100*/  LOP3.LUT R5, R26, 0xff, RZ, 0xc0, !PT ;  /* 0x000000ff1a057812 */ /* 0x000fe200078ec0ff */
[----:B------:R-:W-:Y:S01]  /*5110*/  BSSY.RECONVERGENT B1, `(.L_x_1056) ;  /* 0x0000016000017945 */ /* 0x000fe20003800200 */
[----:B------:R1:W2:Y:S04]  /*5120*/  SHFL.DOWN PT, R7, R24, 0x1, 0x1f ;  /* 0x08201f0018077f89 */ /* 0x0002a800000e0000 */
[----:B------:R1:W3:Y:S04]  /*5130*/  SHFL.DOWN PT, R6, R3, 0x1, 0x1f ;  /* 0x08201f0003067f89 */ /* 0x0002e800000e0000 */
[----:B------:R-:W4:Y:S01]  /*5140*/  SHFL.DOWN PT, R5, R5, 0x1, 0x1f ;  /* 0x08201f0005057f89 */ /* 0x000f2200000e0000 */
        /* <DEDUP_REMOVED lines=18> */
.L_x_1057:
[----:B------:R-:W-:Y:S05]  /*5270*/  BSYNC.RECONVERGENT B1 ;  /* 0x0000000000017941 */ /* 0x000fea0003800200 */
.L_x_1056:
        /* <DEDUP_REMOVED lines=23> */
.L_x_1059:
[----:B------:R-:W-:Y:S05]  /*53f0*/  BSYNC.RECONVERGENT B1 ;  /* 0x0000000000017941 */ /* 0x000fea0003800200 */
.L_x_1058:
        /* <DEDUP_REMOVED lines=20> */
.L_x_1061:
[----:B------:R-:W-:Y:S05]  /*5540*/  BSYNC.RECONVERGENT B1 ;  /* 0x0000000000017941 */ /* 0x000fea0003800200 */
.L_x_1060:
        /* <DEDUP_REMOVED lines=20> */
.L_x_1063:
[----:B------:R-:W-:Y:S05]  /*5690*/  BSYNC.RECONVERGENT B1 ;  /* 0x0000000000017941 */ /* 0x000fea0003800200 */
.L_x_1062:
        /* <DEDUP_REMOVED lines=20> */
.L_x_1065:
[----:B------:R-:W-:Y:S05]  /*57e0*/  BSYNC.RECONVERGENT B1 ;  /* 0x0000000000017941 */ /* 0x000fea0003800200 */
.L_x_1064:
        /* <DEDUP_REMOVED lines=11> */
.L_x_1067:
[----:B------:R-:W-:Y:S05]  /*58a0*/  BSYNC.RECONVERGENT B1 ;  /* 0x0000000000017941 */ /* 0x000fea0003800200 */
.L_x_1066:
        /* <DEDUP_REMOVED lines=82> */
[----:B------:R-:W-:-:S07]  /*5dd0*/  SEL R3, R3, R7, !P2 ;  /* 0x0000000703037207 */ /* 0x000fce0005000000 */
.L_x_1025:
[----:B------:R-:W-:Y:S05]  /*5de0*/  BSYNC.RECONVERGENT B0 ;  /* 0x0000000000007941 */ /* 0x000fea0003800200 */
.L_x_1000:
[----:B------:R-:W-:Y:S05]  /*5df0*/  @P1 EXIT ;  /* 0x000000000000194d */ /* 0x000fea0003800000 */
[----:B012---:R-:W0:Y:S01]  /*5e00*/  LDC.64 R4, c[0x0][0x3a8] ;  /* 0x0000ea00ff047b82 */ /* 0x007e220000000a00 */
[----:B------:R-:W-:Y:S02]  /*5e10*/  IMAD.MOV.U32 R25, RZ, RZ, R3 ;  /* 0x000000ffff197224 */ /* 0x000fe400078e0003 */
[----:B0-----:R-:W-:-:S05]  /*5e20*/  IMAD.WIDE.U32 R4, R0, 0x10, R4 ;  /* 0x0000001000047825 */ /* 0x001fca00078e0004 */
[----:B------:R-:W-:Y:S04]  /*5e30*/  STG.E.64 desc[UR12][R4.64+0x8], R24 ;  /* 0x0000081804007986 */ /* 0x000fe8000c101b0c */
[----:B------:R-:W-:Y:S01]  /*5e40*/  STG.E.U8 desc[UR12][R4.64], R26 ;  /* 0x0000001a04007986 */ /* 0x000fe2000c10110c */
[----:B------:R-:W-:Y:S05]  /*5e50*/  EXIT ;  /* 0x000000000000794d */ /* 0x000fea0003800000 */
.L_x_1068:
        /* <DEDUP_REMOVED lines=10> */
.L_x_14340:


//--------------------- .text._ZN3cub18CUB_300001_SM_10006detail6reduce28DeviceReduceSingleTileKernelINS2_10policy_hubIN4cuda3std3__45tupleIJblEEEjN6thrust24THRUST_300001_SM_1000_NS8cuda_cub9__find_if7functorIS9_EEE10Policy1000ENSB_12zip_iteratorINS8_IJNSD_26transform_input_iterator_tIbNSC_6detail35transform_pair_of_input_iterators_tIbNSB_6detail15normal_iteratorINSB_10device_ptrIiEEEESQ_NS7_8equal_toIiEEEENS7_10__not_fn_tINS7_10__identityEEEEENSB_17counting_iteratorIlNSB_11use_defaultESZ_SZ_EEEEEEEPS9_jSF_S9_S9_SV_EEvT0_T1_T2_T3_T4_T6_ --------------------------
	.section	.text._ZN3cub18CUB_300001_SM_10006detail6reduce28DeviceReduceSingleTileKernelINS2_10policy_hubIN4cuda3std3__45tupleIJblEEEjN6thrust24THRUST_300001_SM_1000_NS8cuda_cub9__find_if7functorIS9_EEE10Policy1000ENSB_12zip_iteratorINS8_IJNSD_26transform_input_iterator_tIbNSC_6detail35transform_pair_of_input_iterators_tIbNSB_6detail15normal_iteratorINSB_10device_ptrIiEEEESQ_NS7_8equal_toIiEEEENS7_10__not_fn_tINS7_10__identityEEEEENSB_17counting_iteratorIlNSB_11use_defaultESZ_SZ_EEEEEEEPS9_jSF_S9_S9_SV_EEvT0_T1_T2_T3_T4_T6_,"ax",@progbits
	.align	128
        .global         _ZN3cub18CUB_300001_SM_10006detail6reduce28DeviceReduceSingleTileKernelINS2_10policy_hubIN4cuda3std3__45tupleIJblEEEjN6thrust24THRUST_300001_SM_1000_NS8cuda_cub9__find_if7functorIS9_EEE10Policy1000ENSB_12zip_iteratorINS8_IJNSD_26transform_input_iterator_tIbNSC_6detail35transform_pair_of_input_iterators_tIbNSB_6detail15normal_iteratorINSB_10device_ptrIiEEEESQ_NS7_8equal_toIiEEEENS7_10__not_fn_tINS7_10__identityEEEEENSB_17counting_iteratorIlNSB_11use_defaultESZ_SZ_EEEEEEEPS9_jSF_S9_S9_SV_EEvT0_T1_T2_T3_T4_T6_
        .type           _ZN3cub18CUB_300001_SM_10006detail6reduce28DeviceReduceSingleTileKernelINS2_10policy_hubIN4cuda3std3__45tupleIJblEEEjN6thrust24THRUST_300001_SM_1000_NS8cuda_cub9__find_if7functorIS9_EEE10Policy1000ENSB_12zip_iteratorINS8_IJNSD_26transform_input_iterator_tIbNSC_6detail35transform_pair_of_input_iterators_tIbNSB_6detail15normal_iteratorINSB_10device_ptrIiEEEESQ_NS7_8equal_toIiEEEENS7_10__not_fn_tINS7_10__identityEEEEENSB_17counting_iteratorIlNSB_11use_defaultESZ_SZ_EEEEEEEPS9_jSF_S9_S9_SV_EEvT0_T1_T2_T3_T4_T6_,@function
        .size           _ZN3cub18CUB_300001_SM_10006detail6reduce28DeviceReduceSingleTileKernelINS2_10policy_hubIN4cuda3std3__45tupleIJblEEEjN6thrust24THRUST_300001_SM_1000_NS8cuda_cub9__find_if7functorIS9_EEE10Policy1000ENSB_12zip_iteratorINS8_IJNSD_26transform_input_iterator_tIbNSC_6detail35transform_pair_of_input_iterators_tIbNSB_6detail15normal_iteratorINSB_10device_ptrIiEEEESQ_NS7_8equal_toIiEEEENS7_10__not_fn_tINS7_10__identityEEEEENSB_17counting_iteratorIlNSB_11use_defaultESZ_SZ_EEEEEEEPS9_jSF_S9_S9_SV_EEvT0_T1_T2_T3_T4_T6_,(.L_x_14341 - _ZN3cub18CUB_300001_SM_10006detail6reduce28DeviceReduceSingleTileKernelINS2_10policy_hubIN4cuda3std3__45tupleIJblEEEjN6thrust24THRUST_300001_SM_1000_NS8cuda_cub9__find_if7functorIS9_EEE10Policy1000ENSB_12zip_iteratorINS8_IJNSD_26transform_input_iterator_tIbNSC_6detail35transform_pair_of_input_iterators_tIbNSB_6detail15normal_iteratorINSB_10device_ptrIiEEEESQ_NS7_8equal_toIiEEEENS7_10__not_fn_tINS7_10__identityEEEEENSB_17counting_iteratorIlNSB_11use_defaultESZ_SZ_EEEEEEEPS9_jSF_S9_S9_SV_EEvT0_T1_T2_T3_T4_T6_)
        .other          _ZN3cub18CUB_300001_SM_10006detail6reduce28DeviceReduceSingleTileKernelINS2_10policy_hubIN4cuda3std3__45tupleIJblEEEjN6thrust24THRUST_300001_SM_1000_NS8cuda_cub9__find_if7functorIS9_EEE10Policy1000ENSB_12zip_iteratorINS8_IJNSD_26transform_input_iterator_tIbNSC_6detail35transform_pair_of_input_iterators_tIbNSB_6detail15normal_iteratorINSB_10device_ptrIiEEEESQ_NS7_8equal_toIiEEEENS7_10__not_fn_tINS7_10__identityEEEEENSB_17counting_iteratorIlNSB_11use_defaultESZ_SZ_EEEEEEEPS9_jSF_S9_S9_SV_EEvT0_T1_T2_T3_T4_T6_,@"STO_CUDA_ENTRY STV_DEFAULT"
_ZN3cub18CUB_300001_SM_10006detail6reduce28DeviceReduceSingleTileKernelINS2_10policy_hubIN4cuda3std3__45tupleIJblEEEjN6thrust24THRUST_300001_SM_1000_NS8cuda_cub9__find_if7functorIS9_EEE10Policy1000ENSB_12zip_iteratorINS8_IJNSD_26transform_input_iterator_tIbNSC_6detail35transform_pair_of_input_iterators_tIbNSB_6detail15normal_iteratorINSB_10device_ptrIiEEEESQ_NS7_8equal_toIiEEEENS7_10__not_fn_tINS7_10__identityEEEEENSB_17counting_iteratorIlNSB_11use_defaultESZ_SZ_EEEEEEEPS9_jSF_S9_S9_SV_EEvT0_T1_T2_T3_T4_T6_:
.text._ZN3cub18CUB_300001_SM_10006detail6reduce28DeviceReduceSingleTileKernelINS2_10policy_hubIN4cuda3std3__45tupleIJblEEEjN6thrust24THRUST_300001_SM_1000_NS8cuda_cub9__find_if7functorIS9_EEE10Policy1000ENSB_12zip_iteratorINS8_IJNSD_26transform_input_iterator_tIbNSC_6detail35transform_pair_of_input_iterators_tIbNSB_6detail15normal_iteratorINSB_10device_ptrIiEEEESQ_NS7_8equal_toIiEEEENS7_10__not_fn_tINS7_10__identityEEEEENSB_17counting_iteratorIlNSB_11use_defaultESZ_SZ_EEEEEEEPS9_jSF_S9_S9_SV_EEvT0_T1_T2_T3_T4_T6_:
[----:B------:R-:W-:Y:S01]  /*0000*/  LDC R1, c[0x0][0x37c] ;  /* 0x0000df00ff017b82 */ /* 0x000fe20000000800 */
[----:B------:R-:W0:Y:S07]  /*0010*/  LDCU UR4, c[0x0][0x3b0] ;  /* 0x00007600ff0477ac */ /* 0x000e2e0008000800 */
[----:B------:R-:W1:Y:S01]  /*0020*/  LDC.U8 R0, c[0x0][0x3b8] ;  /* 0x0000ee00ff007b82 */ /* 0x000e620000000000 */
[----:B------:R-:W2:Y:S01]  /*0030*/  LDCU.64 UR8, c[0x0][0x358] ;  /* 0x00006b00ff0877ac */ /* 0x000ea20008000a00 */
[----:B0-----:R-:W-:-:S09]  /*0040*/  UISETP.NE.AND UP0, UPT, UR4, URZ, UPT ;  /* 0x000000ff0400728c */ /* 0x001fd2000bf05270 */
        /* <DEDUP_REMOVED lines=9> */
.L_x_1069:
[----:B------:R-:W-:Y:S01]  /*00e0*/  UISETP.GT.U32.AND UP0, UPT, UR4, 0x3ff, UPT ;  /* 0x000003ff0400788c */ /* 0x000fe2000bf04070 */
[----:B------:R-:W-:Y:S08]  /*00f0*/  BSSY.RECONVERGENT B0, `(.L_x_1070) ;  /* 0x0000589000007945 */ /* 0x000ff00003800200 */
[----:B------:R-:W-:Y:S05]  /*0100*/  BRA.U UP0, `(.L_x_1071) ;  /* 0x00000031000c7547 */ /* 0x000fea000b800000 */
[----:B------:R-:W0:Y:S01]  /*0110*/  S2R R11, SR_TID.X ;  /* 0x00000000000b7919 */ /* 0x000e220000002100 */
[----:B------:R-:W2:Y:S08]  /*0120*/  LDC.64 R2, c[0x0][0x380] ;  /* 0x0000e000ff027b82 */ /* 0x000eb00000000a00 */
[----:B------:R-:W3:Y:S01]  /*0130*/  LDC.64 R4, c[0x0][0x388] ;  /* 0x0000e200ff047b82 */ /* 0x000ee20000000a00 */
[----:B------:R-:W-:Y:S01]  /*0140*/  IMAD.MOV.U32 R20, RZ, RZ, RZ ;  /* 0x000000ffff147224 */ /* 0x000fe200078e00ff */
        /* <DEDUP_REMOVED lines=10> */
[----:B------:R-:W-:Y:S01]  /*01f0*/  BSSY.RECONVERGENT B1, `(.L_x_1072) ;  /* 0x0000121000017945 */ /* 0x000fe20003800200 */
[----:B------:R-:W-:-:S03]  /*0200*/  IMAD.MOV.U32 R27, RZ, RZ, RZ ;  /* 0x000000ffff1b7224 */ /* 0x000fc600078e00ff */
[----:B------:R-:W-:Y:S02]  /*0210*/  ISETP.GE.U32.AND P2, PT, R13, UR4, PT ;  /* 0x000000040d007c0c */ /* 0x000fe4000bf46070 */
        /* <DEDUP_REMOVED lines=18> */
.L_x_1076:
        /* <DEDUP_REMOVED lines=18> */
[----:B------:R-:W-:Y:S01]  /*0460*/  LOP3.LUT P5, RZ, R28, 0xff, RZ, 0xc0, !PT ;  /* 0x000000ff1cff7812 */ /* 0x000fe200078ac0ff */
[----:B------:R-:W-:Y:S01]  /*0470*/  VIADD R14, R14, 0x8 ;  /* 0x000000080e0e7836 */ /* 0x000fe20000000000 */
[C---:B------:R-:W-:Y:S01]  /*0480*/  IADD3 R19, P3, PT, R13.reuse, UR6, RZ ;  /* 0x000000060d137c10 */ /* 0x040fe2000ff7e0ff */
[----:B------:R-:W-:Y:S01]  /*0490*/  VIADD R13, R13, 0x800 ;  /* 0x000008000d0d7836 */ /* 0x000fe20000000000 */
[----:B--2---:R-:W-:-:S02]  /*04a0*/  ISETP.NE.AND P0, PT, R22, R31, PT ;  /* 0x0000001f1600720c */ /* 0x004fc40003f05270 */
[----:B------:R-:W-:Y:S01]  /*04b0*/  ISETP.NE.AND P2, PT, R22, R31, P5 ;  /* 0x0000001f1600720c */ /* 0x000fe20002f45270 */
[----:B------:R-:W-:-:S06]  /*04c0*/  IMAD.X R22, RZ, RZ, UR7, P3 ;  /* 0x00000007ff167e24 */ /* 0x000fcc00098e06ff */
        /* <DEDUP_REMOVED lines=8> */
[----:B------:R-:W-:Y:S02]  /*0550*/  @!P2 SEL R9, R19, R20, !P5 ;  /* 0x000000141309a207 */ /* 0x000fe40006800000 */
[CC--:B------:R-:W-:Y:S02]  /*0560*/  SEL R20, R22.reuse, R27.reuse, P0 ;  /* 0x0000001b16147207 */ /* 0x0c0fe40000000000 */
        /* <DEDUP_REMOVED lines=11> */
[CC--:B------:R-:W-:Y:S02]  /*0620*/  SEL R8, R7.reuse, R20.reuse, P0 ;  /* 0x0000001407087207 */ /* 0x0c0fe40000000000 */
        /* <DEDUP_REMOVED lines=10> */
[CC--:B------:R-:W-:Y:S02]  /*06d0*/  ISETP.LT.AND.EX P0, PT, R7.reuse, R8.reuse, PT, P0 ;  /* 0x000000080700720c */ /* 0x0c0fe40003f01300 */
[----:B------:R-:W-:Y:S02]  /*06e0*/  @!P3 SEL R28, RZ, 0x1, !P6 ;  /* 0x00000001ff1cb807 */ /* 0x000fe40007000000 */
[-C--:B------:R-:W-:Y:S02]  /*06f0*/  SEL R9, R6, R27.reuse, P0 ;  /* 0x0000001b06097207 */ /* 0x080fe40000000000 */
        /* <DEDUP_REMOVED lines=27> */
[----:B------:R-:W-:Y:S02]  /*08b0*/  @!P3 SEL R28, RZ, 0x1, !P0 ;  /* 0x00000001ff1cb807 */ /* 0x000fe40004000000 */
[----:B------:R-:W-:-:S02]  /*08c0*/  IADD3 R6, P6, PT, R19, 0x500, RZ ;  /* 0x0000050013067810 */ /* 0x000fc40007fde0ff */
[----:B------:R-:W-:Y:S02]  /*08d0*/  SEL R28, R28, 0x1, !P4 ;  /* 0x000000011c1c7807 */ /* 0x000fe40006000000 */
[----:B------:R-:W-:Y:S01]  /*08e0*/  @!P5 SEL R26, R7, R8, !P2 ;  /* 0x00000008071ad207 */ /* 0x000fe20005000000 */
[----:B------:R-:W-:Y:S01]  /*08f0*/  IMAD.X R7, RZ, RZ, R22, P6 ;  /* 0x000000ffff077224 */ /* 0x000fe200030e0616 */
[----:B------:R-:W-:Y:S02]  /*0900*/  ISETP.LT.U32.AND P0, PT, R6, R9, PT ;  /* 0x000000090600720c */ /* 0x000fe40003f01070 */
[----:B------:R-:W-:Y:S02]  /*0910*/  LOP3.LUT P2, RZ, R28, 0xff, RZ, 0xc0, !PT ;  /* 0x000000ff1cff7812 */ /* 0x000fe4000784c0ff */
[----:B------:R-:W-:-:S04]  /*0920*/  ISETP.LT.AND.EX P0, PT, R7, R26, PT, P0 ;  /* 0x0000001a0700720c */ /* 0x000fc80003f01300 */
[CC--:B------:R-:W-:Y:S02]  /*0930*/  SEL R21, R6.reuse, R9.reuse, P0 ;  /* 0x0000000906157207 */ /* 0x0c0fe40000000000 */
[CC--:B------:R-:W-:Y:S02]  /*0940*/  SEL R20, R7.reuse, R26.reuse, P0 ;  /* 0x0000001a07147207 */ /* 0x0c0fe40000000000 */
[----:B------:R-:W-:Y:S02]  /*0950*/  @!P4 SEL R21, R6, R9, !P3 ;  /* 0x000000090615c207 */ /* 0x000fe40005800000 */
[----:B------:R-:W-:Y:S02]  /*0960*/  @!P4 SEL R20, R7, R26, !P3 ;  /* 0x0000001a0714c207 */ /* 0x000fe40005800000 */
[----:B------:R-:W-:Y:S02]  /*0970*/  IADD3 R8, P0, PT, R19, 0x600, RZ ;  /* 0x0000060013087810 */ /* 0x000fe40007f1e0ff */
[----:B------:R-:W-:-:S02]  /*0980*/  ISETP.NE.AND P3, PT, R17, R18, PT ;  /* 0x000000121100720c */ /* 0x000fc40003f65270 */
[----:B------:R-:W-:Y:S01]  /*0990*/  ISETP.NE.AND P4, PT, R17, R18, P2 ;  /* 0x000000121100720c */ /* 0x000fe20001785270 */
[----:B------:R-:W-:Y:S01]  /*09a0*/  IMAD.X R9, RZ, RZ, R22, P0 ;  /* 0x000000ffff097224 */ /* 0x000fe200000e0616 */
[----:B------:R-:W-:Y:S02]  /*09b0*/  @!P2 SEL R28, RZ, 0x1, !P3 ;  /* 0x00000001ff1ca807 */ /* 0x000fe40005800000 */
[----:B------:R-:W-:Y:S02]  /*09c0*/  ISETP.LT.U32.AND P0, PT, R8, R21, PT ;  /* 0x000000150800720c */ /* 0x000fe40003f01070 */
[----:B------:R-:W-:Y:S02]  /*09d0*/  SEL R28, R28, 0x1, !P4 ;  /* 0x000000011c1c7807 */ /* 0x000fe40006000000 */
[----:B------:R-:W-:Y:S02]  /*09e0*/  IADD3 R19, P5, PT, R19, 0x700, RZ ;  /* 0x0000070013137810 */ /* 0x000fe40007fbe0ff */
[----:B------:R-:W-:-:S02]  /*09f0*/  ISETP.LT.AND.EX P0, PT, R9, R20, PT, P0 ;  /* 0x000000140900720c */ /* 0x000fc40003f01300 */
[----:B------:R-:W-:Y:S01]  /*0a00*/  LOP3.LUT P3, RZ, R28, 0xff, RZ, 0xc0, !PT ;  /* 0x000000ff1cff7812 */ /* 0x000fe2000786c0ff */
[----:B------:R-:W-:Y:S01]  /*0a10*/  IMAD.X R22, RZ, RZ, R22, P5 ;  /* 0x000000ffff167224 */ /* 0x000fe200028e0616 */
[-C--:B------:R-:W-:Y:S02]  /*0a20*/  SEL R6, R8, R21.reuse, P0 ;  /* 0x0000001508067207 */ /* 0x080fe40000000000 */
[CC--:B------:R-:W-:Y:S02]  /*0a30*/  SEL R7, R9.reuse, R20.reuse, P0 ;  /* 0x0000001409077207 */ /* 0x0c0fe40000000000 */
[----:B------:R-:W-:Y:S02]  /*0a40*/  ISETP.NE.AND P5, PT, R14, RZ, PT ;  /* 0x000000ff0e00720c */ /* 0x000fe40003fa5270 */
[----:B------:R-:W-:Y:S02]  /*0a50*/  @!P4 SEL R6, R8, R21, !P2 ;  /* 0x000000150806c207 */ /* 0x000fe40005000000 */
[----:B------:R-:W-:-:S02]  /*0a60*/  @!P4 SEL R7, R9, R20, !P2 ;  /* 0x000000140907c207 */ /* 0x000fc40005000000 */
[----:B------:R-:W-:Y:S02]  /*0a70*/  ISETP.NE.AND P4, PT, R15, R16, P3 ;  /* 0x000000100f00720c */ /* 0x000fe40001f85270 */
        /* <DEDUP_REMOVED lines=8> */
[----:B------:R-:W-:Y:S01]  /*0b00*/  @!P4 SEL R27, R22, R7, !P3 ;  /* 0x00000007161bc207 */ /* 0x000fe20005800000 */
[----:B------:R-:W-:Y:S06]  /*0b10*/  @P5 BRA `(.L_x_1076) ;  /* 0xfffffff800085947 */ /* 0x000fec000383ffff */
.L_x_1075:
[----:B------:R-:W-:Y:S05]  /*0b20*/  BSYNC.RECONVERGENT B2 ;  /* 0x0000000000027941 */ /* 0x000fea0003800200 */
.L_x_1074:
        /* <DEDUP_REMOVED lines=16> */
[----:B------:R0:W5:Y:S04]  /*0c30*/  LDG.E R14, desc[UR8][R2.64+0xc00] ;  /* 0x000c0008020e7981 */ /* 0x000168000c1e1900 */
[----:B------:R1:W5:Y:S01]  /*0c40*/  LDG.E R17, desc[UR8][R4.64+0xc00] ;  /* 0x000c000804117981 */ /* 0x000362000c1e1900 */
[----:B------:R-:W-:-:S02]  /*0c50*/  LOP3.LUT P3, RZ, R28, 0xff, RZ, 0xc0, !PT ;  /* 0x000000ff1cff7812 */ /* 0x000fc4000786c0ff */
[----:B--2---:R-:W-:-:S05]  /*0c60*/  IADD3 R19, P2, PT, R13, UR10, RZ ;  /* 0x0000000a0d137c10 */ /* 0x004fca000ff5e0ff */
[----:B------:R-:W-:Y:S02]  /*0c70*/  IMAD.X R16, RZ, RZ, UR11, P2 ;  /* 0x0000000bff107e24 */ /* 0x000fe400090e06ff */
[----:B0-----:R-:W-:-:S05]  /*0c80*/  VIADD R2, R13, 0x100 ;  /* 0x000001000d027836 */ /* 0x001fca0000000000 */
[----:B------:R-:W-:-:S05]  /*0c90*/  IADD3 R3, P5, PT, R2, UR10, RZ ;  /* 0x0000000a02037c10 */ /* 0x000fca000ffbe0ff */
[----:B-1----:R-:W-:Y:S02]  /*0ca0*/  IMAD.X R4, RZ, RZ, UR11, P5 ;  /* 0x0000000bff047e24 */ /* 0x002fe4000a8e06ff */
[----:B------:R-:W-:Y:S01]  /*0cb0*/  VIADD R2, R13, 0x200 ;  /* 0x000002000d027836 */ /* 0x000fe20000000000 */
[CC--:B----4-:R-:W-:Y:S02]  /*0cc0*/  ISETP.NE.AND P0, PT, R6.reuse, R7.reuse, PT ;  /* 0x000000070600720c */ /* 0x0d0fe40003f05270 */
[----:B------:R-:W-:Y:S02]  /*0cd0*/  ISETP.NE.AND P4, PT, R6, R7, P3 ;  /* 0x000000070600720c */ /* 0x000fe40001f85270 */
[----:B------:R-:W-:-:S04]  /*0ce0*/  @!P3 SEL R28, RZ, 0x1, !P0 ;  /* 0x00000001ff1cb807 */ /* 0x000fc80004000000 */
[----:B------:R-:W-:Y:S02]  /*0cf0*/  SEL R28, R28, 0x1, !P4 ;  /* 0x000000011c1c7807 */ /* 0x000fe40006000000 */
[----:B------:R-:W-:Y:S02]  /*0d00*/  ISETP.LT.U32.AND P0, PT, R19, R20, PT ;  /* 0x000000141300720c */ /* 0x000fe40003f01070 */
[----:B------:R-:W-:Y:S02]  /*0d10*/  LOP3.LUT P2, RZ, R28, 0xff, RZ, 0xc0, !PT ;  /* 0x000000ff1cff7812 */ /* 0x000fe4000784c0ff */
[----:B------:R-:W-:-:S04]  /*0d20*/  ISETP.LT.AND.EX P0, PT, R16, R27, PT, P0 ;  /* 0x0000001b1000720c */ /* 0x000fc80003f01300 */
[CC--:B------:R-:W-:Y:S02]  /*0d30*/  SEL R6, R19.reuse, R20.reuse, P0 ;  /* 0x0000001413067207 */ /* 0x0c0fe40000000000 */
[----:B------:R-:W-:Y:S02]  /*0d40*/  SEL R5, R16, R27, P0 ;  /* 0x0000001b10057207 */ /* 0x000fe40000000000 */
[----:B---3--:R-:W-:Y:S02]  /*0d50*/  ISETP.NE.AND P0, PT, R8, R9, PT ;  /* 0x000000090800720c */ /* 0x008fe40003f05270 */
[----:B------:R-:W-:Y:S02]  /*0d60*/  @!P4 SEL R6, R19, R20, !P3 ;  /* 0x000000141306c207 */ /* 0x000fe40005800000 */
[----:B------:R-:W-:Y:S02]  /*0d70*/  @!P4 SEL R5, R16, R27, !P3 ;  /* 0x0000001b1005c207 */ /* 0x000fe40005800000 */
[----:B------:R-:W-:-:S02]  /*0d80*/  ISETP.NE.AND P4, PT, R8, R9, P2 ;  /* 0x000000090800720c */ /* 0x000fc40001785270 */
[----:B------:R-:W-:-:S04]  /*0d90*/  @!P2 SEL R28, RZ, 0x1, !P0 ;  /* 0x00000001ff1ca807 */ /* 0x000fc80004000000 */
        /* <DEDUP_REMOVED lines=27> */
[-C--:B------:R-:W-:Y:S02]  /*0f50*/  ISETP.LT.AND.EX P0, PT, R3, R4.reuse, PT, P0 ;  /* 0x000000040300720c */ /* 0x080fe40003f01300 */
[----:B------:R-:W-:Y:S01]  /*0f60*/  @!P2 SEL R28, RZ, 0x1, !P3 ;  /* 0x00000001ff1ca807 */ /* 0x000fe20005800000 */
[----:B------:R-:W-:Y:S01]  /*0f70*/  VIADD R13, R13, 0x400 ;  /* 0x000004000d0d7836 */ /* 0x000fe20000000000 */
[----:B------:R-:W-:Y:S02]  /*0f80*/  SEL R20, R2, R5, P0 ;  /* 0x0000000502147207 */ /* 0x000fe40000000000 */
[----:B------:R-:W-:Y:S02]  /*0f90*/  SEL R27, R3, R4, P0 ;  /* 0x00000004031b7207 */ /* 0x000fe40000000000 */
[----:B------:R-:W-:-:S02]  /*0fa0*/  SEL R28, R28, 0x1, !P4 ;  /* 0x000000011c1c7807 */ /* 0x000fc40006000000 */
[----:B------:R-:W-:Y:S02]  /*0fb0*/  @!P4 SEL R20, R2, R5, !P2 ;  /* 0x000000050214c207 */ /* 0x000fe40005000000 */
[----:B------:R-:W-:-:S07]  /*0fc0*/  @!P4 SEL R27, R3, R4, !P2 ;  /* 0x00000004031bc207 */ /* 0x000fce0005000000 */
.L_x_1078:
[----:B------:R-:W-:Y:S05]  /*0fd0*/  BSYNC.RECONVERGENT B2 ;  /* 0x0000000000027941 */ /* 0x000fea0003800200 */
.L_x_1077:
        /* <DEDUP_REMOVED lines=42> */
.L_x_1080:
[----:B------:R-:W-:Y:S05]  /*1280*/  BSYNC.RECONVERGENT B2 ;  /* 0x0000000000027941 */ /* 0x000fea0003800200 */
.L_x_1079:
        /* <DEDUP_REMOVED lines=23> */
.L_x_1073:
[----:B------:R-:W-:Y:S05]  /*1400*/  BSYNC.RECONVERGENT B1 ;  /* 0x0000000000017941 */ /* 0x000fea0003800200 */
.L_x_1072:
[----:B------:R-:W-:-:S09]  /*1410*/  UISETP.GE.U32.AND UP0, UPT, UR4, 0x100, UPT ;  /* 0x000001000400788c */ /* 0x000fd2000bf06070 */
        /* <DEDUP_REMOVED lines=25> */
.L_x_1083:
[----:B------:R-:W-:Y:S05]  /*15b0*/  BSYNC.RECONVERGENT B1 ;  /* 0x0000000000017941 */ /* 0x000fea0003800200 */
.L_x_1082:
        /* <DEDUP_REMOVED lines=23> */
.L_x_1085:
[----:B------:R-:W-:Y:S05]  /*1730*/  BSYNC.RECONVERGENT B1 ;  /* 0x0000000000017941 */ /* 0x000fea0003800200 */
.L_x_1084:
        /* <DEDUP_REMOVED lines=20> */
.L_x_1087:
[----:B------:R-:W-:Y:S05]  /*1880*/  BSYNC.RECONVERGENT B1 ;  /* 0x0000000000017941 */ /* 0x000fea0003800200 */
.L_x_1086:
        /* <DEDUP_REMOVED lines=20> */
.L_x_1089:
[----:B------:R-:W-:Y:S05]  /*19d0*/  BSYNC.RECONVERGENT B1 ;  /* 0x0000000000017941 */ /* 0x000fea0003800200 */
.L_x_1088:
        /* <DEDUP_REMOVED lines=20> */
.L_x_1091:
[----:B------:R-:W-:Y:S05]  /*1b20*/  BSYNC.RECONVERGENT B1 ;  /* 0x0000000000017941 */ /* 0x000fea0003800200 */
.L_x_1090:
[----:B------:R-:W-:Y:S04]  /*1b30*/  BSSY.RECONVERGENT B1, `(.L_x_1092) ;  /* 0x000000b000017945 */ /* 0x000fe80003800200 */
[----:B------:R-:W-:Y:S05]  /*1b40*/  @P1 BRA `(.L_x_1093) ;  /* 0x0000000000241947 */ /* 0x000fea0003800000 */
[----:B--2---:R-:W2:Y:S01]  /*1b50*/  S2R R4, SR_CgaCtaId ;  /* 0x0000000000047919 */ /* 0x004ea20000008800 */
[----:B0-----:R-:W-:Y:S01]  /*1b60*/  MOV R3, 0x400 ;  /* 0x0000040000037802 */ /* 0x001fe20000000f00 */
[----:B------:R-:W-:Y:S01]  /*1b70*/  IMAD.MOV.U32 R21, RZ, RZ, R27 ;  /* 0x000000ffff157224 */ /* 0x000fe200078e001b */
[----:B------:R-:W-:-:S04]  /*1b80*/  SHF.R.U32.HI R2, RZ, 0x1, R11 ;  /* 0x00000001ff027819 */ /* 0x000fc8000001160b */
[----:B------:R-:W-:Y:S02]  /*1b90*/  LOP3.LUT R2, R2, 0x1f0, RZ, 0xc0, !PT ;  /* 0x000001f002027812 */ /* 0x000fe400078ec0ff */
[----:B--2---:R-:W-:-:S05]  /*1ba0*/  LEA R3, R4, R3, 0x18 ;  /* 0x0000000304037211 */ /* 0x004fca00078ec0ff */
[----:B------:R-:W-:-:S05]  /*1bb0*/  IMAD.IADD R3, R2, 0x1, R3 ;  /* 0x0000000102037824 */ /* 0x000fca00078e0203 */
[----:B------:R0:W-:Y:S04]  /*1bc0*/  STS.64 [R3+0x10], R20 ;  /* 0x0000101403007388 */ /* 0x0001e80000000a00 */
[----:B------:R0:W-:Y:S02]  /*1bd0*/  STS.U8 [R3+0x8], R28 ;  /* 0x0000081c03007388 */ /* 0x0001e40000000000 */
.L_x_1093:
[----:B------:R-:W-:Y:S05]  /*1be0*/  BSYNC.RECONVERGENT B1 ;  /* 0x0000000000017941 */ /* 0x000fea0003800200 */
.L_x_1092:
        /* <DEDUP_REMOVED lines=15> */
[----:B-----5:R-:W-:-:S04]  /*1ce0*/  ISETP.NE.AND P2, PT, R10, RZ, PT ;  /* 0x000000ff0a00720c */ /* 0x020fc80003f45270 */
[----:B------:R-:W-:Y:S02]  /*1cf0*/  @P4 SEL R10, R28, 0x1, !P2 ;  /* 0x000000011c0a4807 */ /* 0x000fe40005000000 */
[-C--:B--2---:R-:W-:Y:S01]  /*1d00*/  ISETP.LT.U32.AND P0, PT, R4, R20.reuse, PT ;  /* 0x000000140400720c */ /* 0x084fe20003f01070 */
[----:B------:R-:W-:Y:S01]  /*1d10*/  LDS.U8 R28, [UR5+0x78] ;  /* 0x00007805ff1c7984 */ /* 0x000fe20008000000 */
[----:B------:R-:W-:Y:S02]  /*1d20*/  LOP3.LUT P3, RZ, R10, 0xff, RZ, 0xc0, !PT ;  /* 0x000000ff0aff7812 */ /* 0x000fe4000786c0ff */
[----:B------:R-:W-:Y:S02]  /*1d30*/  ISETP.LT.AND.EX P0, PT, R5, R27, PT, P0 ;  /* 0x0000001b0500720c */ /* 0x000fe40003f01300 */
[----:B----4-:R-:W-:Y:S02]  /*1d40*/  ISETP.NE.AND P5, PT, R12, RZ, PT ;  /* 0x000000ff0c00720c */ /* 0x010fe40003fa5270 */
[----:B-1-3--:R-:W-:-:S02]  /*1d50*/  @P2 SEL R20, R4, R20, P0 ;  /* 0x0000001404142207 */ /* 0x00afc40000000000 */
[C---:B------:R-:W-:Y:S02]  /*1d60*/  @P2 SEL R27, R5.reuse, R27, P0 ;  /* 0x0000001b051b2207 */ /* 0x040fe40000000000 */
[----:B------:R-:W-:Y:S02]  /*1d70*/  SEL R11, R4, R20, !P4 ;  /* 0x00000014040b7207 */ /* 0x000fe40006000000 */
[----:B------:R-:W-:Y:S02]  /*1d80*/  SEL R13, R5, R27, !P4 ;  /* 0x0000001b050d7207 */ /* 0x000fe40006000000 */
[----:B------:R-:W-:Y:S01]  /*1d90*/  ISETP.LT.U32.AND P0, PT, R6, R11, PT ;  /* 0x0000000b0600720c */ /* 0x000fe20003f01070 */
[----:B------:R-:W-:Y:S01]  /*1da0*/  LDS.64 R4, [UR5+0x60] ;  /* 0x00006005ff047984 */ /* 0x000fe20008000a00 */
[----:B------:R-:W-:Y:S02]  /*1db0*/  @P3 SEL R12, R10, 0x1, !P5 ;  /* 0x000000010a0c3807 */ /* 0x000fe40006800000 */
[----:B------:R-:W-:Y:S01]  /*1dc0*/  ISETP.LT.AND.EX P0, PT, R7, R13, PT, P0 ;  /* 0x0000000d0700720c */ /* 0x000fe20003f01300 */
[----:B------:R-:W1:Y:S01]  /*1dd0*/  LDS.U8 R10, [UR5+0x58] ;  /* 0x00005805ff0a7984 */ /* 0x000e620008000000 */
[----:B------:R-:W-:-:S02]  /*1de0*/  LOP3.LUT P2, RZ, R12, 0xff, RZ, 0xc0, !PT ;  /* 0x000000ff0cff7812 */ /* 0x000fc4000784c0ff */
[----:B------:R-:W-:Y:S02]  /*1df0*/  @P5 SEL R11, R6, R11, P0 ;  /* 0x0000000b060b5207 */ /* 0x000fe40000000000 */
[----:B------:R-:W-:Y:S02]  /*1e00*/  ISETP.NE.AND P4, PT, R14, RZ, PT ;  /* 0x000000ff0e00720c */ /* 0x000fe40003f85270 */
[C---:B------:R-:W-:Y:S02]  /*1e10*/  @P5 SEL R13, R7.reuse, R13, P0 ;  /* 0x0000000d070d5207 */ /* 0x040fe40000000000 */
[----:B------:R-:W-:Y:S02]  /*1e20*/  SEL R11, R6, R11, !P3 ;  /* 0x0000000b060b7207 */ /* 0x000fe40005800000 */
[----:B------:R-:W-:Y:S02]  /*1e30*/  SEL R13, R7, R13, !P3 ;  /* 0x0000000d070d7207 */ /* 0x000fe40005800000 */
[----:B------:R-:W-:Y:S01]  /*1e40*/  ISETP.LT.U32.AND P0, PT, R8, R11, PT ;  /* 0x0000000b0800720c */ /* 0x000fe20003f01070 */
[----:B------:R-:W-:Y:S01]  /*1e50*/  LDS.64 R6, [UR5+0x70] ;  /* 0x00007005ff067984 */ /* 0x000fe20008000a00 */
[----:B------:R-:W-:-:S02]  /*1e60*/  @P2 SEL R14, R12, 0x1, !P4 ;  /* 0x000000010c0e2807 */ /* 0x000fc40006000000 */
[----:B------:R-:W-:Y:S01]  /*1e70*/  ISETP.LT.AND.EX P0, PT, R9, R13, PT, P0 ;  /* 0x0000000d0900720c */ /* 0x000fe20003f01300 */
[----:B------:R-:W2:Y:S01]  /*1e80*/  LDS.U8 R12, [UR5+0x68] ;  /* 0x00006805ff0c7984 */ /* 0x000ea20008000000 */
[----:B------:R-:W-:Y:S02]  /*1e90*/  ISETP.NE.AND P3, PT, R15, RZ, PT ;  /* 0x000000ff0f00720c */ /* 0x000fe40003f65270 */
[----:B------:R-:W-:Y:S02]  /*1ea0*/  @P4 SEL R11, R8, R11, P0 ;  /* 0x0000000b080b4207 */ /* 0x000fe40000000000 */
[----:B------:R-:W-:Y:S02]  /*1eb0*/  LOP3.LUT P5, RZ, R14, 0xff, RZ, 0xc0, !PT ;  /* 0x000000ff0eff7812 */ /* 0x000fe400078ac0ff */
[----:B------:R-:W-:Y:S02]  /*1ec0*/  @P4 SEL R13, R9, R13, P0 ;  /* 0x0000000d090d4207 */ /* 0x000fe40000000000 */
[----:B------:R-:W-:-:S02]  /*1ed0*/  SEL R11, R8, R11, !P2 ;  /* 0x0000000b080b7207 */ /* 0x000fc40005000000 */
[----:B------:R-:W-:Y:S02]  /*1ee0*/  SEL R13, R9, R13, !P2 ;  /* 0x0000000d090d7207 */ /* 0x000fe40005000000 */
[----:B0-----:R-:W-:Y:S01]  /*1ef0*/  ISETP.LT.U32.AND P0, PT, R2, R11, PT ;  /* 0x0000000b0200720c */ /* 0x001fe20003f01070 */
[----:B------:R-:W0:Y:S03]  /*1f00*/  LDS.64 R8, [UR5+0x80] ;  /* 0x00008005ff087984 */ /* 0x000e260008000a00 */
[----:B------:R-:W-:Y:S02]  /*1f10*/  ISETP.LT.AND.EX P0, PT, R3, R13, PT, P0 ;  /* 0x0000000d0300720c */ /* 0x000fe40003f01300 */
[----:B------:R-:W-:Y:S02]  /*1f20*/  @P5 SEL R15, R14, 0x1, !P3 ;  /* 0x000000010e0f5807 */ /* 0x000fe40005800000 */
[----:B------:R-:W-:-:S02]  /*1f30*/  @P3 SEL R11, R2, R11, P0 ;  /* 0x0000000b020b3207 */ /* 0x000fc40000000000 */
[----:B-1----:R-:W-:Y:S02]  /*1f40*/  ISETP.NE.AND P2, PT, R10, RZ, PT ;  /* 0x000000ff0a00720c */ /* 0x002fe40003f45270 */
[----:B------:R-:W-:Y:S02]  /*1f50*/  @P3 SEL R13, R3, R13, P0 ;  /* 0x0000000d030d3207 */ /* 0x000fe40000000000 */
[----:B------:R-:W-:Y:S02]  /*1f60*/  SEL R11, R2, R11, !P5 ;  /* 0x0000000b020b7207 */ /* 0x000fe40006800000 */
[----:B------:R-:W-:Y:S02]  /*1f70*/  LOP3.LUT P4, RZ, R15, 0xff, RZ, 0xc0, !PT ;  /* 0x000000ff0fff7812 */ /* 0x000fe4000788c0ff */
[----:B------:R-:W-:Y:S02]  /*1f80*/  SEL R13, R3, R13, !P5 ;  /* 0x0000000d030d7207 */ /* 0x000fe40006800000 */
[----:B------:R-:W-:-:S04]  /*1f90*/  ISETP.LT.U32.AND P0, PT, R4, R11, PT ;  /* 0x0000000b0400720c */ /* 0x000fc80003f01070 */
[----:B------:R-:W-:Y:S02]  /*1fa0*/  ISETP.LT.AND.EX P0, PT, R5, R13, PT, P0 ;  /* 0x0000000d0500720c */ /* 0x000fe40003f01300 */
[----:B--2---:R-:W-:Y:S02]  /*1fb0*/  ISETP.NE.AND P3, PT, R12, RZ, PT ;  /* 0x000000ff0c00720c */ /* 0x004fe40003f65270 */
[C---:B------:R-:W-:Y:S02]  /*1fc0*/  @P2 SEL R11, R4.reuse, R11, P0 ;  /* 0x0000000b040b2207 */ /* 0x040fe40000000000 */
[----:B------:R-:W-:Y:S02]  /*1fd0*/  @P4 SEL R10, R15, 0x1, !P2 ;  /* 0x000000010f0a4807 */ /* 0x000fe40005000000 */
[----:B------:R-:W-:Y:S02]  /*1fe0*/  @P2 SEL R13, R5, R13, P0 ;  /* 0x0000000d050d2207 */ /* 0x000fe40000000000 */
[----:B------:R-:W-:-:S02]  /*1ff0*/  SEL R3, R4, R11, !P4 ;  /* 0x0000000b04037207 */ /* 0x000fc40006000000 */
[----:B------:R-:W-:Y:S02]  /*2000*/  LOP3.LUT P5, RZ, R10, 0xff, RZ, 0xc0, !PT ;  /* 0x000000ff0aff7812 */ /* 0x000fe400078ac0ff */
[----:B------:R-:W-:Y:S02]  /*2010*/  SEL R5, R5, R13, !P4 ;  /* 0x0000000d05057207 */ /* 0x000fe40006000000 */
[----:B------:R-:W-:Y:S02]  /*2020*/  ISETP.LT.U32.AND P0, PT, R6, R3, PT ;  /* 0x000000030600720c */ /* 0x000fe40003f01070 */
        /* <DEDUP_REMOVED lines=16> */
.L_x_1081:
        /* <DEDUP_REMOVED lines=36> */
.L_x_1096:
[----:B------:R-:W-:Y:S05]  /*2370*/  BSYNC.RECONVERGENT B1 ;  /* 0x0000000000017941 */ /* 0x000fea0003800200 */
.L_x_1095:
        /* <DEDUP_REMOVED lines=21> */
.L_x_1098:
[----:B------:R-:W-:Y:S05]  /*24d0*/  BSYNC.RECONVERGENT B1 ;  /* 0x0000000000017941 */ /* 0x000fea0003800200 */
.L_x_1097:
        /* <DEDUP_REMOVED lines=20> */
.L_x_1100:
[----:B------:R-:W-:Y:S05]  /*2620*/  BSYNC.RECONVERGENT B1 ;  /* 0x0000000000017941 */ /* 0x000fea0003800200 */
.L_x_1099:
        /* <DEDUP_REMOVED lines=20> */
.L_x_1102:
[----:B------:R-:W-:Y:S05]  /*2770*/  BSYNC.RECONVERGENT B1 ;  /* 0x0000000000017941 */ /* 0x000fea0003800200 */
.L_x_1101:
        /* <DEDUP_REMOVED lines=20> */
.L_x_1104:
[----:B------:R-:W-:Y:S05]  /*28c0*/  BSYNC.RECONVERGENT B1 ;  /* 0x0000000000017941 */ /* 0x000fea0003800200 */
.L_x_1103:
[----:B------:R-:W-:Y:S04]  /*28d0*/  BSSY.RECONVERGENT B1, `(.L_x_1105) ;  /* 0x000000b000017945 */ /* 0x000fe80003800200 */
[----:B------:R-:W-:Y:S05]  /*28e0*/  @P1 BRA `(.L_x_1106) ;  /* 0x0000000000241947 */ /* 0x000fea0003800000 */
[----:B0-----:R-:W0:Y:S01]  /*28f0*/  S2R R4, SR_CgaCtaId ;  /* 0x0000000000047919 */ /* 0x001e220000008800 */
[----:B------:R-:W-:Y:S01]  /*2900*/  MOV R3, 0x400 ;  /* 0x0000040000037802 */ /* 0x000fe20000000f00 */
[----:B------:R-:W-:Y:S01]  /*2910*/  IMAD.MOV.U32 R21, RZ, RZ, R27 ;  /* 0x000000ffff157224 */ /* 0x000fe200078e001b */
[----:B--234-:R-:W-:-:S04]  /*2920*/  SHF.R.U32.HI R2, RZ, 0x1, R11 ;  /* 0x00000001ff027819 */ /* 0x01cfc8000001160b */
[----:B------:R-:W-:Y:S02]  /*2930*/  LOP3.LUT R2, R2, 0x1f0, RZ, 0xc0, !PT ;  /* 0x000001f002027812 */ /* 0x000fe400078ec0ff */
[----:B0-----:R-:W-:-:S05]  /*2940*/  LEA R3, R4, R3, 0x18 ;  /* 0x0000000304037211 */ /* 0x001fca00078ec0ff */
[----:B------:R-:W-:-:S05]  /*2950*/  IMAD.IADD R3, R2, 0x1, R3 ;  /* 0x0000000102037824 */ /* 0x000fca00078e0203 */
[----:B------:R0:W-:Y:S04]  /*2960*/  STS.64 [R3+0x10], R20 ;  /* 0x0000101403007388 */ /* 0x0001e80000000a00 */
[----:B------:R0:W-:Y:S02]  /*2970*/  STS.U8 [R3+0x8], R28 ;  /* 0x0000081c03007388 */ /* 0x0001e40000000000 */
.L_x_1106:
[----:B------:R-:W-:Y:S05]  /*2980*/  BSYNC.RECONVERGENT B1 ;  /* 0x0000000000017941 */ /* 0x000fea0003800200 */
.L_x_1105:
[----:B------:R-:W-:Y:S01]  /*2990*/  BAR.SYNC.DEFER_BLOCKING 0x0 ;  /* 0x0000000000007b1d */ /* 0x000fe20000010000 */
[----:B------:R-:W-:-:S13]  /*29a0*/  ISETP.NE.AND P1, PT, R11, RZ, PT ;  /* 0x000000ff0b00720c */ /* 0x000fda0003f25270 */
[----:B------:R-:W-:Y:S05]  /*29b0*/  @P1 BRA `(.L_x_1094) ;  /* 0x0000002c00f01947 */ /* 0x000fea0003800000 */
[----:B------:R-:W-:Y:S02]  /*29c0*/  UISETP.GE.U32.AND UP0, UPT, UR4, 0x21, UPT ;  /* 0x000000210400788c */ /* 0x000fe4000bf06070 */
[----:B------:R-:W-:Y:S02]  /*29d0*/  UISETP.GE.U32.AND UP1, UPT, UR4, 0x41, UPT ;  /* 0x000000410400788c */ /* 0x000fe4000bf26070 */
[----:B------:R-:W-:Y:S02]  /*29e0*/  UISETP.GE.U32.AND UP2, UPT, UR4, 0x61, UPT ;  /* 0x000000610400788c */ /* 0x000fe4000bf46070 */
[----:B------:R-:W-:Y:S02]  /*29f0*/  UISETP.GE.U32.AND UP3, UPT, UR4, 0x81, UPT ;  /* 0x000000810400788c */ /* 0x000fe4000bf66070 */
[----:B------:R-:W-:Y:S02]  /*2a00*/  UISETP.GE.U32.AND UP4, UPT, UR4, 0xa1, UPT ;  /* 0x000000a10400788c */ /* 0x000fe4000bf86070 */
[----:B------:R-:W-:-:S02]  /*2a10*/  UISETP.GE.U32.AND UP5, UPT, UR4, 0xc1, UPT ;  /* 0x000000c10400788c */ /* 0x000fc4000bfa6070 */
[----:B------:R-:W-:Y:S01]  /*2a20*/  UISETP.GE.U32.AND UP6, UPT, UR4, 0xe1, UPT ;  /* 0x000000e10400788c */ /* 0x000fe2000bfc6070 */
        /* <DEDUP_REMOVED lines=16> */
.L_x_1107:
        /* <DEDUP_REMOVED lines=16> */
.L_x_1108:
        /* <DEDUP_REMOVED lines=16> */
.L_x_1109:
        /* <DEDUP_REMOVED lines=16> */
.L_x_1110:
        /* <DEDUP_REMOVED lines=16> */
.L_x_1111:
        /* <DEDUP_REMOVED lines=16> */
.L_x_1112:
        /* <DEDUP_REMOVED lines=17> */
.L_x_1071:
        /* <DEDUP_REMOVED lines=15> */
[----:B------:R-:W-:Y:S01]  /*3230*/  UIADD3 UR5, UPT, UPT, UR4, -0x400, URZ ;  /* 0xfffffc0004057890 */ /* 0x000fe2000fffe0ff */
[----:B------:R-:W-:-:S03]  /*3240*/  IMAD.MOV.U32 R22, RZ, RZ, 0x400 ;  /* 0x00000400ff167424 */ /* 0x000fc600078e00ff */
[----:B------:R-:W-:Y:S01]  /*3250*/  UISETP.GE.U32.AND UP0, UPT, UR5, 0x400, UPT ;  /* 0x000004000500788c */ /* 0x000fe2000bf06070 */
[----:B---3--:R-:W-:Y:S01]  /*3260*/  ISETP.NE.AND P0, PT, R6, R7, PT ;  /* 0x000000070600720c */ /* 0x008fe20003f05270 */
[----:B------:R-:W-:-:S03]  /*3270*/  VIADD R6, R21, 0x200 ;  /* 0x0000020015067836 */ /* 0x000fc60000000000 */
[----:B------:R-:W-:Y:S02]  /*3280*/  SEL R20, R21, R20, P0 ;  /* 0x0000001415147207 */ /* 0x000fe40000000000 */
[----:B--2---:R-:W-:Y:S02]  /*3290*/  IADD3 R15, P1, PT, R6, UR6, RZ ;  /* 0x00000006060f7c10 */ /* 0x004fe4000ff3e0ff */
[----:B------:R-:W-:Y:S02]  /*32a0*/  IADD3 R20, P3, PT, R20, UR6, RZ ;  /* 0x0000000614147c10 */ /* 0x000fe4000ff7e0ff */
[----:B----4-:R-:W-:Y:S01]  /*32b0*/  ISETP.NE.AND P2, PT, R10, R11, PT ;  /* 0x0000000b0a00720c */ /* 0x010fe20003f45270 */
[----:B------:R-:W-:Y:S01]  /*32c0*/  IMAD.X R6, RZ, RZ, UR7, P1 ;  /* 0x00000007ff067e24 */ /* 0x000fe200088e06ff */
[C---:B------:R-:W-:Y:S01]  /*32d0*/  ISETP.LT.U32.AND P1, PT, R15.reuse, R20, PT ;  /* 0x000000140f00720c */ /* 0x040fe20003f21070 */
[----:B------:R-:W-:Y:S01]  /*32e0*/  IMAD.X R27, RZ, RZ, UR7, P3 ;  /* 0x00000007ff1b7e24 */ /* 0x000fe200098e06ff */
[----:B------:R-:W-:-:S02]  /*32f0*/  IADD3 R7, P3, PT, R15, 0x100, RZ ;  /* 0x000001000f077810 */ /* 0x000fc40007f7e0ff */
[----:B-----5:R-:W-:Y:S02]  /*3300*/  ISETP.NE.OR P0, PT, R8, R9, P0 ;  /* 0x000000090800720c */ /* 0x020fe40000705670 */
[----:B------:R-:W-:-:S05]  /*3310*/  ISETP.LT.AND.EX P1, PT, R6, R27, PT, P1 ;  /* 0x0000001b0600720c */ /* 0x000fca0003f21310 */
        /* <DEDUP_REMOVED lines=8> */
[----:B------:R-:W-:Y:S02]  /*33a0*/  ISETP.LT.AND.EX P1, PT, R6, R27, PT, P1 ;  /* 0x0000001b0600720c */ /* 0x000fe40003f21310 */
[----:B------:R-:W-:Y:S02]  /*33b0*/  ISETP.NE.OR P3, PT, R12, R13, P0 ;  /* 0x0000000d0c00720c */ /* 0x000fe40000765670 */
[----:B------:R-:W-:Y:S02]  /*33c0*/  @P2 SEL R20, R7, R20, P1 ;  /* 0x0000001407142207 */ /* 0x000fe40000800000 */
[----:B------:R-:W-:Y:S02]  /*33d0*/  @P2 SEL R27, R6, R27, P1 ;  /* 0x0000001b061b2207 */ /* 0x000fe40000800000 */
[----:B------:R-:W-:-:S02]  /*33e0*/  SEL R28, RZ, 0x1, !P3 ;  /* 0x00000001ff1c7807 */ /* 0x000fc40005800000 */
[----:B------:R-:W-:Y:S02]  /*33f0*/  SEL R20, R20, R7, P0 ;  /* 0x0000000714147207 */ /* 0x000fe40000000000 */
[----:B------:R-:W-:Y:S01]  /*3400*/  SEL R27, R27, R6, P0 ;  /* 0x000000061b1b7207 */ /* 0x000fe20000000000 */
[----:B------:R-:W-:Y:S06]  /*3410*/  BRA.U !UP0, `(.L_x_1113) ;  /* 0x0000000508107547 */ /* 0x000fec000b800000 */
[----:B------:R-:W-:Y:S01]  /*3420*/  IMAD.MOV.U32 R22, RZ, RZ, 0x400 ;  /* 0x00000400ff167424 */ /* 0x000fe200078e00ff */
[----:B------:R-:W0:Y:S01]  /*3430*/  LDCU UR4, c[0x0][0x3b0] ;  /* 0x00007600ff0477ac */ /* 0x000e220008000800 */
[----:B------:R-:W2:Y:S01]  /*3440*/  LDCU.64 UR6, c[0x0][0x3a0] ;  /* 0x00007400ff0677ac */ /* 0x000ea20008000a00 */
[----:B------:R-:W-:-:S04]  /*3450*/  NOP ;  /* 0x0000000000007918 */ /* 0x000fc80000000000 */
.L_x_1115:
[----:B------:R-:W-:-:S04]  /*3460*/  IMAD.WIDE.U32 R6, R22, 0x4, R2 ;  /* 0x0000000416067825 */ /* 0x000fc800078e0002 */
[----:B------:R-:W-:Y:S01]  /*3470*/  IMAD.WIDE.U32 R8, R22, 0x4, R4 ;  /* 0x0000000416087825 */ /* 0x000fe200078e0004 */
        /* <DEDUP_REMOVED lines=8> */
[----:B------:R-:W-:-:S02]  /*3500*/  LOP3.LUT P2, RZ, R28, 0xff, RZ, 0xc0, !PT ;  /* 0x000000ff1cff7812 */ /* 0x000fc4000784c0ff */
[----:B---3--:R-:W-:Y:S02]  /*3510*/  ISETP.NE.AND P3, PT, R10, R11, PT ;  /* 0x0000000b0a00720c */ /* 0x008fe40003f65270 */
[----:B--2---:R-:W-:Y:S02]  /*3520*/  IADD3 R10, P1, P4, R21, UR6, R22 ;  /* 0x00000006150a7c10 */ /* 0x004fe4000fc3e016 */
[----:B-1----:R-:W-:Y:S02]  /*3530*/  SEL R6, RZ, 0x1, !P3 ;  /* 0x00000001ff067807 */ /* 0x002fe40005800000 */
[C---:B------:R-:W-:Y:S02]  /*3540*/  ISETP.LT.U32.AND P0, PT, R10.reuse, R20, PT ;  /* 0x000000140a00720c */ /* 0x040fe40003f01070 */
[----:B------:R-:W-:Y:S02]  /*3550*/  IADD3.X R11, PT, PT, RZ, UR7, RZ, P1, P4 ;  /* 0x00000007ff0b7c10 */ /* 0x000fe40008fe84ff */
[----:B------:R-:W-:-:S02]  /*3560*/  IADD3 R7, P4, PT, R10, 0x100, RZ ;  /* 0x000001000a077810 */ /* 0x000fc40007f9e0ff */
[C---:B------:R-:W-:Y:S02]  /*3570*/  ISETP.LT.AND.EX P0, PT, R11.reuse, R27, PT, P0 ;  /* 0x0000001b0b00720c */ /* 0x040fe40003f01300 */
[----:B----4-:R-:W-:Y:S01]  /*3580*/  ISETP.NE.AND P1, PT, R12, R13, PT ;  /* 0x0000000d0c00720c */ /* 0x010fe20003f25270 */
[----:B0-----:R-:W-:Y:S01]  /*3590*/  IMAD.X R8, RZ, RZ, R11, P4 ;  /* 0x000000ffff087224 */ /* 0x001fe200020e060b */
[C---:B------:R-:W-:Y:S02]  /*35a0*/  @P3 SEL R20, R10.reuse, R20, P0 ;  /* 0x000000140a143207 */ /* 0x040fe40000000000 */
[----:B------:R-:W-:Y:S02]  /*35b0*/  @P3 SEL R27, R11, R27, P0 ;  /* 0x0000001b0b1b3207 */ /* 0x000fe40000000000 */
[----:B------:R-:W-:Y:S02]  /*35c0*/  SEL R20, R10, R20, !P2 ;  /* 0x000000140a147207 */ /* 0x000fe40005000000 */
[----:B------:R-:W-:-:S02]  /*35d0*/  @P2 SEL R6, R28, 0x1, !P3 ;  /* 0x000000011c062807 */ /* 0x000fc40005800000 */
[----:B------:R-:W-:Y:S02]  /*35e0*/  SEL R27, R11, R27, !P2 ;  /* 0x0000001b0b1b7207 */ /* 0x000fe40005000000 */
[CC--:B------:R-:W-:Y:S02]  /*35f0*/  ISETP.LT.U32.AND P0, PT, R7.reuse, R20.reuse, PT ;  /* 0x000000140700720c */ /* 0x0c0fe40003f01070 */
[----:B------:R-:W-:Y:S02]  /*3600*/  LOP3.LUT P3, RZ, R6, 0xff, RZ, 0xc0, !PT ;  /* 0x000000ff06ff7812 */ /* 0x000fe4000786c0ff */
[----:B------:R-:W-:Y:S02]  /*3610*/  ISETP.LT.AND.EX P0, PT, R8, R27, PT, P0 ;  /* 0x0000001b0800720c */ /* 0x000fe40003f01300 */
[----:B-----5:R-:W-:Y:S02]  /*3620*/  ISETP.NE.AND P2, PT, R14, R15, PT ;  /* 0x0000000f0e00720c */ /* 0x020fe40003f45270 */
[----:B------:R-:W-:-:S02]  /*3630*/  @P1 SEL R20, R7, R20, P0 ;  /* 0x0000001407141207 */ /* 0x000fc40000000000 */
[----:B------:R-:W-:Y:S02]  /*3640*/  @P1 SEL R27, R8, R27, P0 ;  /* 0x0000001b081b1207 */ /* 0x000fe40000000000 */
[----:B------:R-:W-:Y:S02]  /*3650*/  IADD3 R9, P0, PT, R10, 0x200, RZ ;  /* 0x000002000a097810 */ /* 0x000fe40007f1e0ff */
[----:B------:R-:W-:Y:S02]  /*3660*/  SEL R20, R7, R20, !P3 ;  /* 0x0000001407147207 */ /* 0x000fe40005800000 */
[----:B------:R-:W-:Y:S02]  /*3670*/  SEL R12, RZ, 0x1, !P1 ;  /* 0x00000001ff0c7807 */ /* 0x000fe40004800000 */
[----:B------:R-:W-:Y:S01]  /*3680*/  @P3 SEL R12, R6, 0x1, !P1 ;  /* 0x00000001060c3807 */ /* 0x000fe20004800000 */
[----:B------:R-:W-:Y:S01]  /*3690*/  IMAD.X R6, RZ, RZ, R11, P0 ;  /* 0x000000ffff067224 */ /* 0x000fe200000e060b */
[----:B------:R-:W-:-:S02]  /*36a0*/  SEL R27, R8, R27, !P3 ;  /* 0x0000001b081b7207 */ /* 0x000fc40005800000 */
[CC--:B------:R-:W-:Y:S02]  /*36b0*/  ISETP.LT.U32.AND P0, PT, R9.reuse, R20.reuse, PT ;  /* 0x000000140900720c */ /* 0x0c0fe40003f01070 */
[----:B------:R-:W-:Y:S02]  /*36c0*/  LOP3.LUT P4, RZ, R12, 0xff, RZ, 0xc0, !PT ;  /* 0x000000ff0cff7812 */ /* 0x000fe4000788c0ff */
[CC--:B------:R-:W-:Y:S02]  /*36d0*/  ISETP.LT.AND.EX P0, PT, R6.reuse, R27.reuse, PT, P0 ;  /* 0x0000001b0600720c */ /* 0x0c0fe40003f01300 */
[----:B------:R-:W-:Y:S02]  /*36e0*/  SEL R8, RZ, 0x1, !P2 ;  /* 0x00000001ff087807 */ /* 0x000fe40005000000 */
[----:B------:R-:W-:Y:S02]  /*36f0*/  @P2 SEL R20, R9, R20, P0 ;  /* 0x0000001409142207 */ /* 0x000fe40000000000 */
[----:B------:R-:W-:-:S02]  /*3700*/  @P2 SEL R27, R6, R27, P0 ;  /* 0x0000001b061b2207 */ /* 0x000fc40000000000 */
[----:B------:R-:W-:Y:S02]  /*3710*/  SEL R20, R9, R20, !P4 ;  /* 0x0000001409147207 */ /* 0x000fe40006000000 */
[----:B------:R-:W-:Y:S02]  /*3720*/  IADD3 R9, PT, PT, -R22, UR4, RZ ;  /* 0x0000000416097c10 */ /* 0x000fe4000fffe1ff */
[----:B------:R-:W-:Y:S02]  /*3730*/  IADD3 R7, P0, PT, R10, 0x300, RZ ;  /* 0x000003000a077810 */ /* 0x000fe40007f1e0ff */
[----:B------:R-:W-:Y:S02]  /*3740*/  ISETP.NE.AND P1, PT, R16, R17, PT ;  /* 0x000000111000720c */ /* 0x000fe40003f25270 */
[----:B------:R-:W-:Y:S02]  /*3750*/  @P4 SEL R8, R12, 0x1, !P2 ;  /* 0x000000010c084807 */ /* 0x000fe40005000000 */
[----:B------:R-:W-:-:S02]  /*3760*/  ISETP.GE.U32.AND P3, PT, R9, 0x400, PT ;  /* 0x000004000900780c */ /* 0x000fc40003f66070 */
[----:B------:R-:W-:Y:S01]  /*3770*/  SEL R27, R6, R27, !P4 ;  /* 0x0000001b061b7207 */ /* 0x000fe20006000000 */
[----:B------:R-:W-:Y:S01]  /*3780*/  IMAD.X R6, RZ, RZ, R11, P0 ;  /* 0x000000ffff067224 */ /* 0x000fe200000e060b */
[----:B------:R-:W-:Y:S02]  /*3790*/  LOP3.LUT P2, RZ, R8, 0xff, RZ, 0xc0, !PT ;  /* 0x000000ff08ff7812 */ /* 0x000fe4000784c0ff */
[----:B------:R-:W-:Y:S02]  /*37a0*/  ISETP.LT.U32.AND P0, PT, R7, R20, PT ;  /* 0x000000140700720c */ /* 0x000fe40003f01070 */
[----:B------:R-:W-:Y:S02]  /*37b0*/  SEL R28, RZ, 0x1, !P1 ;  /* 0x00000001ff1c7807 */ /* 0x000fe40004800000 */
[----:B------:R-:W-:-:S04]  /*37c0*/  ISETP.LT.AND.EX P0, PT, R6, R27, PT, P0 ;  /* 0x0000001b0600720c */ /* 0x000fc80003f01300 */
[C---:B------:R-:W-:Y:S02]  /*37d0*/  @P1 SEL R20, R7.reuse, R20, P0 ;  /* 0x0000001407141207 */ /* 0x040fe40000000000 */
[----:B------:R-:W-:Y:S02]  /*37e0*/  @P1 SEL R27, R6, R27, P0 ;  /* 0x0000001b061b1207 */ /* 0x000fe40000000000 */
[----:B------:R-:W-:Y:S02]  /*37f0*/  @P2 SEL R28, R8, 0x1, !P1 ;  /* 0x00000001081c2807 */ /* 0x000fe40004800000 */
[----:B------:R-:W-:Y:S02]  /*3800*/  SEL R20, R7, R20, !P2 ;  /* 0x0000001407147207 */ /* 0x000fe40005000000 */
[----:B------:R-:W-:Y:S01]  /*3810*/  SEL R27, R6, R27, !P2 ;  /* 0x0000001b061b7207 */ /* 0x000fe20005000000 */
[----:B------:R-:W-:Y:S06]  /*3820*/  @!P3 BRA `(.L_x_1114) ;  /* 0x000000140018b947 */ /* 0x000fec0003800000 */
[----:B------:R-:W-:-:S05]  /*3830*/  VIADD R22, R22, 0x400 ;  /* 0x0000040016167836 */ /* 0x000fca0000000000 */
[----:B------:R-:W-:-:S13]  /*3840*/  ISETP.GT.U32.AND P0, PT, R22, UR5, PT ;  /* 0x0000000516007c0c */ /* 0x000fda000bf04070 */
[----:B------:R-:W-:Y:S05]  /*3850*/  @!P0 BRA `(.L_x_1115) ;  /* 0xfffffffc00008947 */ /* 0x000fea000383ffff */
.L_x_1113:
[----:B------:R-:W-:Y:S01]  /*3860*/  IADD3 R2, PT, PT, -R22, UR4, RZ ;  /* 0x0000000416027c10 */ /* 0x000fe2000fffe1ff */
[----:B------:R-:W-:Y:S03]  /*3870*/  BSSY.RECONVERGENT B1, `(.L_x_1114) ;  /* 0x0000141000017945 */ /* 0x000fe60003800200 */
[----:B------:R-:W-:-:S04]  /*3880*/  ISETP.GE.AND P0, PT, R21, R2, PT ;  /* 0x000000021500720c */ /* 0x000fc80003f06270 */
[----:B------:R-:W-:-:S13]  /*3890*/  ISETP.GE.U32.OR P0, PT, R22, UR4, P0 ;  /* 0x0000000416007c0c */ /* 0x000fda0008706470 */
[----:B------:R-:W-:Y:S05]  /*38a0*/  @P0 BRA `(.L_x_1116) ;  /* 0x0000001000f40947 */ /* 0x000fea0003800000 */
[----:B------:R-:W-:Y:S01]  /*38b0*/  LOP3.LUT R23, RZ, R21, RZ, 0x33, !PT ;  /* 0x00000015ff177212 */ /* 0x000fe200078e33ff */
[----:B------:R-:W-:Y:S01]  /*38c0*/  BSSY.RECONVERGENT B2, `(.L_x_1117) ;  /* 0x00000a5000027945 */ /* 0x000fe20003800200 */
[----:B------:R-:W-:Y:S02]  /*38d0*/  IMAD.MOV.U32 R3, RZ, RZ, R21 ;  /* 0x000000ffff037224 */ /* 0x000fe400078e0015 */
[----:B------:R-:W-:-:S04]  /*38e0*/  IADD3 R23, PT, PT, -R22, UR4, R23 ;  /* 0x0000000416177c10 */ /* 0x000fc8000fffe117 */
[C---:B------:R-:W-:Y:S02]  /*38f0*/  ISETP.GE.U32.AND P0, PT, R23.reuse, 0x700, PT ;  /* 0x000007001700780c */ /* 0x040fe40003f06070 */
[----:B------:R-:W-:-:S04]  /*3900*/  LEA.HI R24, R23, 0x1, RZ, 0x18 ;  /* 0x0000000117187811 */ /* 0x000fc800078fc0ff */
[----:B------:R-:W-:-:S07]  /*3910*/  LOP3.LUT R34, R24, 0x7, RZ, 0xc0, !PT ;  /* 0x0000000718227812 */ /* 0x000fce00078ec0ff */
[----:B------:R-:W-:Y:S05]  /*3920*/  @!P0 BRA `(.L_x_1118) ;  /* 0x0000000800788947 */ /* 0x000fea0003800000 */
[----:B------:R-:W0:Y:S01]  /*3930*/  LDC.64 R4, c[0x0][0x380] ;  /* 0x0000e000ff047b82 */ /* 0x000e220000000a00 */
[----:B------:R-:W-:Y:S01]  /*3940*/  LOP3.LUT R29, R24, 0x1fffff8, RZ, 0xc0, !PT ;  /* 0x01fffff8181d7812 */ /* 0x000fe200078ec0ff */
[----:B------:R-:W-:Y:S01]  /*3950*/  BSSY.RECONVERGENT B3, `(.L_x_1119) ;  /* 0x000009a000037945 */ /* 0x000fe20003800200 */
[C---:B------:R-:W-:Y:S01]  /*3960*/  LOP3.LUT R26, R21.reuse, 0x400, RZ, 0xfc, !PT ;  /* 0x00000400151a7812 */ /* 0x040fe200078efcff */
[----:B------:R-:W-:Y:S02]  /*3970*/  IMAD.IADD R25, R21, 0x1, R22 ;  /* 0x0000000115197824 */ /* 0x000fe400078e0216 */
[----:B------:R-:W-:Y:S02]  /*3980*/  IMAD.MOV R29, RZ, RZ, -R29 ;  /* 0x000000ffff1d7224 */ /* 0x000fe400078e0a1d */
[----:B------:R-:W2:Y:S05]  /*3990*/  LDC.64 R2, c[0x0][0x388] ;  /* 0x0000e200ff027b82 */ /* 0x000eaa0000000a00 */
.L_x_1120:
[----:B0-----:R-:W-:-:S04]  /*39a0*/  IMAD.WIDE.U32 R6, R25, 0x4, R4 ;  /* 0x0000000419067825 */ /* 0x001fc800078e0004 */
[C---:B--2---:R-:W-:Y:S01]  /*39b0*/  IMAD.WIDE.U32 R8, R25.reuse, 0x4, R2 ;  /* 0x0000000419087825 */ /* 0x044fe200078e0002 */
[----:B------:R0:W2:Y:S04]  /*39c0*/  LDG.E R32, desc[UR8][R6.64] ;  /* 0x0000000806207981 */ /* 0x0000a8000c1e1900 */
[----:B------:R3:W2:Y:S01]  /*39d0*/  LDG.E R37, desc[UR8][R8.64] ;  /* 0x0000000808257981 */ /* 0x0006a2000c1e1900 */
[----:B------:R-:W-:-:S04]  /*39e0*/  VIADD R33, R25, 0x100 ;  /* 0x0000010019217836 */ /* 0x000fc80000000000 */
[----:B------:R-:W-:-:S04]  /*39f0*/  IMAD.WIDE.U32 R10, R33, 0x4, R4 ;  /* 0x00000004210a7825 */ /* 0x000fc800078e0004 */
[----:B------:R-:W-:Y:S01]  /*3a00*/  IMAD.WIDE.U32 R12, R33, 0x4, R2 ;  /* 0x00000004210c7825 */ /* 0x000fe200078e0002 */
[----:B------:R4:W5:Y:S04]  /*3a10*/  LDG.E R31, desc[UR8][R10.64] ;  /* 0x000000080a1f7981 */ /* 0x000968000c1e1900 */
[----:B------:R1:W5:Y:S01]  /*3a20*/  LDG.E R18, desc[UR8][R12.64] ;  /* 0x000000080c127981 */ /* 0x000362000c1e1900 */
[----:B------:R-:W-:-:S04]  /*3a30*/  VIADD R35, R25, 0x200 ;  /* 0x0000020019237836 */ /* 0x000fc80000000000 */
[----:B------:R-:W-:-:S04]  /*3a40*/  IMAD.WIDE.U32 R16, R35, 0x4, R4 ;  /* 0x0000000423107825 */ /* 0x000fc800078e0004 */
[----:B------:R-:W-:Y:S01]  /*3a50*/  IMAD.WIDE.U32 R14, R35, 0x4, R2 ;  /* 0x00000004230e7825 */ /* 0x000fe200078e0002 */
[----:B------:R-:W5:Y:S04]  /*3a60*/  LDG.E R30, desc[UR8][R16.64] ;  /* 0x00000008101e7981 */ /* 0x000f68000c1e1900 */
[----:B------:R1:W5:Y:S01]  /*3a70*/  LDG.E R39, desc[UR8][R14.64] ;  /* 0x000000080e277981 */ /* 0x000362000c1e1900 */
[----:B------:R-:W-:-:S04]  /*3a80*/  VIADD R19, R25, 0x300 ;  /* 0x0000030019137836 */ /* 0x000fc80000000000 */
[----:B0-----:R-:W-:-:S04]  /*3a90*/  IMAD.WIDE.U32 R6, R19, 0x4, R4 ;  /* 0x0000000413067825 */ /* 0x001fc800078e0004 */
[----:B---3--:R-:W-:Y:S01]  /*3aa0*/  IMAD.WIDE.U32 R8, R19, 0x4, R2 ;  /* 0x0000000413087825 */ /* 0x008fe200078e0002 */
[----:B------:R0:W3:Y:S04]  /*3ab0*/  LDG.E R36, desc[UR8][R6.64] ;  /* 0x0000000806247981 */ /* 0x0000e8000c1e1900 */
[----:B------:R0:W3:Y:S01]  /*3ac0*/  LDG.E R43, desc[UR8][R8.64] ;  /* 0x00000008082b7981 */ /* 0x0000e2000c1e1900 */
[----:B------:R-:W-:-:S04]  /*3ad0*/  VIADD R41, R25, 0x400 ;  /* 0x0000040019297836 */ /* 0x000fc80000000000 */
[----:B----4-:R-:W-:-:S04]  /*3ae0*/  IMAD.WIDE.U32 R10, R41, 0x4, R4 ;  /* 0x00000004290a7825 */ /* 0x010fc800078e0004 */
[----:B-1----:R-:W-:Y:S01]  /*3af0*/  IMAD.WIDE.U32 R12, R41, 0x4, R2 ;  /* 0x00000004290c7825 */ /* 0x002fe200078e0002 */
[----:B------:R1:W4:Y:S04]  /*3b00*/  LDG.E R38, desc[UR8][R10.64] ;  /* 0x000000080a267981 */ /* 0x000328000c1e1900 */
[----:B------:R1:W4:Y:S01]  /*3b10*/  LDG.E R45, desc[UR8][R12.64] ;  /* 0x000000080c2d7981 */ /* 0x000322000c1e1900 */
[----:B------:R-:W-:-:S04]  /*3b20*/  VIADD R40, R25, 0x500 ;  /* 0x0000050019287836 */ /* 0x000fc80000000000 */
[----:B------:R-:W-:-:S04]  /*3b30*/  IMAD.WIDE.U32 R14, R40, 0x4, R4 ;  /* 0x00000004280e7825 */ /* 0x000fc800078e0004 */
[----:B------:R-:W-:Y:S02]  /*3b40*/  IMAD.WIDE.U32 R16, R40, 0x4, R2 ;  /* 0x0000000428107825 */ /* 0x000fe400078e0002 */
[----:B------:R1:W4:Y:S04]  /*3b50*/  LDG.E R14, desc[UR8][R14.64] ;  /* 0x000000080e0e7981 */ /* 0x000328000c1e1900 */
[----:B------:R-:W4:Y:S01]  /*3b60*/  LDG.E R17, desc[UR8][R16.64] ;  /* 0x0000000810117981 */ /* 0x000f22000c1e1900 */
[----:B------:R-:W-:-:S04]  /*3b70*/  VIADD R42, R25, 0x600 ;  /* 0x00000600192a7836 */ /* 0x000fc80000000000 */
[----:B0-----:R-:W-:-:S04]  /*3b80*/  IMAD.WIDE.U32 R6, R42, 0x4, R4 ;  /* 0x000000042a067825 */ /* 0x001fc800078e0004 */
[----:B------:R-:W-:Y:S02]  /*3b90*/  IMAD.WIDE.U32 R8, R42, 0x4, R2 ;  /* 0x000000042a087825 */ /* 0x000fe400078e0002 */
[----:B------:R-:W4:Y:S04]  /*3ba0*/  LDG.E R6, desc[UR8][R6.64] ;  /* 0x0000000806067981 */ /* 0x000f28000c1e1900 */
[----:B------:R0:W4:Y:S01]  /*3bb0*/  LDG.E R9, desc[UR8][R8.64] ;  /* 0x0000000808097981 */ /* 0x000122000c1e1900 */
[----:B------:R-:W-:-:S04]  /*3bc0*/  VIADD R44, R25, 0x700 ;  /* 0x00000700192c7836 */ /* 0x000fc80000000000 */
[----:B-1----:R-:W-:-:S04]  /*3bd0*/  IMAD.WIDE.U32 R10, R44, 0x4, R4 ;  /* 0x000000042c0a7825 */ /* 0x002fc800078e0004 */
[----:B------:R-:W-:Y:S02]  /*3be0*/  IMAD.WIDE.U32 R12, R44, 0x4, R2 ;  /* 0x000000042c0c7825 */ /* 0x000fe400078e0002 */
[----:B------:R1:W4:Y:S04]  /*3bf0*/  LDG.E R10, desc[UR8][R10.64] ;  /* 0x000000080a0a7981 */ /* 0x000328000c1e1900 */
[----:B------:R1:W4:Y:S01]  /*3c00*/  LDG.E R13, desc[UR8][R12.64] ;  /* 0x000000080c0d7981 */ /* 0x000322000c1e1900 */
[----:B------:R-:W-:Y:S01]  /*3c10*/  LOP3.LUT P3, RZ, R28, 0xff, RZ, 0xc0, !PT ;  /* 0x000000ff1cff7812 */ /* 0x000fe2000786c0ff */
[----:B------:R-:W-:Y:S01]  /*3c20*/  VIADD R29, R29, 0x8 ;  /* 0x000000081d1d7836 */ /* 0x000fe20000000000 */
[----:B------:R-:W-:Y:S01]  /*3c30*/  IADD3 R15, P2, PT, R25, UR6, RZ ;  /* 0x00000006190f7c10 */ /* 0x000fe2000ff5e0ff */
[----:B------:R-:W-:-:S02]  /*3c40*/  VIADD R26, R26, 0x800 ;  /* 0x000008001a1a7836 */ /* 0x000fc40000000000 */
[----:B------:R-:W-:Y:S02]  /*3c50*/  VIADD R25, R25, 0x800 ;  /* 0x0000080019197836 */ /* 0x000fe40000000000 */
[----:B0-----:R-:W-:Y:S01]  /*3c60*/  IMAD.X R8, RZ, RZ, UR7, P2 ;  /* 0x00000007ff087e24 */ /* 0x001fe200090e06ff */
[CC--:B--2---:R-:W-:Y:S02]  /*3c70*/  ISETP.NE.AND P0, PT, R32.reuse, R37.reuse, PT ;  /* 0x000000252000720c */ /* 0x0c4fe40003f05270 */
[----:B------:R-:W-:-:S03]  /*3c80*/  ISETP.NE.AND P1, PT, R32, R37, P3 ;  /* 0x000000252000720c */ /* 0x000fc60001f25270 */
[----:B------:R-:W-:Y:S02]  /*3c90*/  @!P3 SEL R28, RZ, 0x1, !P0 ;  /* 0x00000001ff1cb807 */ /* 0x000fe40004000000 */
[----:B------:R-:W-:Y:S02]  /*3ca0*/  ISETP.LT.U32.AND P0, PT, R15, R20, PT ;  /* 0x000000140f00720c */ /* 0x000fe40003f01070 */
[----:B------:R-:W-:Y:S02]  /*3cb0*/  SEL R7, R28, 0x1, !P1 ;  /* 0x000000011c077807 */ /* 0x000fe40004800000 */
[----:B------:R-:W-:Y:S02]  /*3cc0*/  ISETP.LT.AND.EX P0, PT, R8, R27, PT, P0 ;  /* 0x0000001b0800720c */ /* 0x000fe40003f01300 */
[----:B------:R-:W-:Y:S02]  /*3cd0*/  LOP3.LUT P2, RZ, R7, 0xff, RZ, 0xc0, !PT ;  /* 0x000000ff07ff7812 */ /* 0x000fe4000784c0ff */
[----:B-----5:R-:W-:-:S02]  /*3ce0*/  ISETP.NE.AND P5, PT, R31, R18, PT ;  /* 0x000000121f00720c */ /* 0x020fc40003fa5270 */
[----:B------:R-:W-:Y:S02]  /*3cf0*/  ISETP.NE.AND P4, PT, R31, R18, P2 ;  /* 0x000000121f00720c */ /* 0x000fe40001785270 */
[CC--:B------:R-:W-:Y:S02]  /*3d00*/  SEL R16, R15.reuse, R20.reuse, P0 ;  /* 0x000000140f107207 */ /* 0x0c0fe40000000000 */
[CC--:B-1----:R-:W-:Y:S02]  /*3d10*/  SEL R11, R8.reuse, R27.reuse, P0 ;  /* 0x0000001b080b7207 */ /* 0x0c2fe40000000000 */
[----:B------:R-:W-:Y:S02]  /*3d20*/  @!P1 SEL R16, R15, R20, !P3 ;  /* 0x000000140f109207 */ /* 0x000fe40005800000 */
[----:B------:R-:W-:Y:S02]  /*3d30*/  @!P1 SEL R11, R8, R27, !P3 ;  /* 0x0000001b080b9207 */ /* 0x000fe40005800000 */
[----:B------:R-:W-:-:S02]  /*3d40*/  @!P2 SEL R7, RZ, 0x1, !P5 ;  /* 0x00000001ff07a807 */ /* 0x000fc40006800000 */
[----:B------:R-:W-:Y:S02]  /*3d50*/  IADD3 R33, P0, PT, R33, UR6, RZ ;  /* 0x0000000621217c10 */ /* 0x000fe4000ff1e0ff */
[----:B------:R-:W-:Y:S02]  /*3d60*/  SEL R7, R7, 0x1, !P4 ;  /* 0x0000000107077807 */ /* 0x000fe40006000000 */
[CC--:B------:R-:W-:Y:S01]  /*3d70*/  ISETP.NE.AND P5, PT, R30.reuse, R39.reuse, PT ;  /* 0x000000271e00720c */ /* 0x0c0fe20003fa5270 */
[----:B------:R-:W-:Y:S01]  /*3d80*/  IMAD.X R8, RZ, RZ, UR7, P0 ;  /* 0x00000007ff087e24 */ /* 0x000fe200080e06ff */
        /* <DEDUP_REMOVED lines=11> */
[----:B------:R-:W-:Y:S02]  /*3e40*/  IADD3 R35, P0, PT, R35, UR6, RZ ;  /* 0x0000000623237c10 */ /* 0x000fe4000ff1e0ff */
[CC--:B---3--:R-:W-:Y:S02]  /*3e50*/  ISETP.NE.AND P5, PT, R36.reuse, R43.reuse, PT ;  /* 0x0000002b2400720c */ /* 0x0c8fe40003fa5270 */
[----:B------:R-:W-:Y:S01]  /*3e60*/  ISETP.NE.AND P4, PT, R36, R43, P2 ;  /* 0x0000002b2400720c */ /* 0x000fe20001785270 */
[----:B------:R-:W-:Y:S01]  /*3e70*/  IMAD.X R8, RZ, RZ, UR7, P0 ;  /* 0x00000007ff087e24 */ /* 0x000fe200080e06ff */
[----:B------:R-:W-:-:S04]  /*3e80*/  ISETP.LT.U32.AND P0, PT, R35, R12, PT ;  /* 0x0000000c2300720c */ /* 0x000fc80003f01070 */
[CC--:B------:R-:W-:Y:S02]  /*3e90*/  ISETP.LT.AND.EX P0, PT, R8.reuse, R15.reuse, PT, P0 ;  /* 0x0000000f0800720c */ /* 0x0c0fe40003f01300 */
[----:B------:R-:W-:Y:S02]  /*3ea0*/  @!P2 SEL R7, RZ, 0x1, !P5 ;  /* 0x00000001ff07a807 */ /* 0x000fe40006800000 */
[-C--:B------:R-:W-:Y:S02]  /*3eb0*/  SEL R16, R35, R12.reuse, P0 ;  /* 0x0000000c23107207 */ /* 0x080fe40000000000 */
[----:B------:R-:W-:Y:S02]  /*3ec0*/  SEL R7, R7, 0x1, !P4 ;  /* 0x0000000107077807 */ /* 0x000fe40006000000 */
[----:B------:R-:W-:Y:S02]  /*3ed0*/  SEL R11, R8, R15, P0 ;  /* 0x0000000f080b7207 */ /* 0x000fe40000000000 */
[----:B------:R-:W-:-:S02]  /*3ee0*/  @!P3 SEL R16, R35, R12, !P1 ;  /* 0x0000000c2310b207 */ /* 0x000fc40004800000 */
[----:B------:R-:W-:Y:S02]  /*3ef0*/  @!P3 SEL R11, R8, R15, !P1 ;  /* 0x0000000f080bb207 */ /* 0x000fe40004800000 */
[----:B------:R-:W-:Y:S02]  /*3f00*/  IADD3 R19, P0, PT, R19, UR6, RZ ;  /* 0x0000000613137c10 */ /* 0x000fe4000ff1e0ff */
[----:B------:R-:W-:Y:S02]  /*3f10*/  LOP3.LUT P1, RZ, R7, 0xff, RZ, 0xc0, !PT ;  /* 0x000000ff07ff7812 */ /* 0x000fe4000782c0ff */
[CC--:B----4-:R-:W-:Y:S01]  /*3f20*/  ISETP.NE.AND P5, PT, R38.reuse, R45.reuse, PT ;  /* 0x0000002d2600720c */ /* 0x0d0fe20003fa5270 */
[----:B------:R-:W-:Y:S01]  /*3f30*/  IMAD.X R8, RZ, RZ, UR7, P0 ;  /* 0x00000007ff087e24 */ /* 0x000fe200080e06ff */
[----:B------:R-:W-:Y:S02]  /*3f40*/  ISETP.LT.U32.AND P0, PT, R19, R16, PT ;  /* 0x000000101300720c */ /* 0x000fe40003f01070 */
[----:B------:R-:W-:-:S02]  /*3f50*/  ISETP.NE.AND P3, PT, R38, R45, P1 ;  /* 0x0000002d2600720c */ /* 0x000fc40000f65270 */
[----:B------:R-:W-:-:S04]  /*3f60*/  ISETP.LT.AND.EX P0, PT, R8, R11, PT, P0 ;  /* 0x0000000b0800720c */ /* 0x000fc80003f01300 */
[-C--:B------:R-:W-:Y:S02]  /*3f70*/  SEL R12, R19, R16.reuse, P0 ;  /* 0x00000010130c7207 */ /* 0x080fe40000000000 */
[----:B------:R-:W-:Y:S02]  /*3f80*/  @!P1 SEL R7, RZ, 0x1, !P5 ;  /* 0x00000001ff079807 */ /* 0x000fe40006800000 */
[----:B------:R-:W-:Y:S02]  /*3f90*/  SEL R15, R8, R11, P0 ;  /* 0x0000000b080f7207 */ /* 0x000fe40000000000 */
[----:B------:R-:W-:Y:S02]  /*3fa0*/  IADD3 R41, P0, PT, R41, UR6, RZ ;  /* 0x0000000629297c10 */ /* 0x000fe4000ff1e0ff */
[----:B------:R-:W-:Y:S02]  /*3fb0*/  @!P4 SEL R12, R19, R16, !P2 ;  /* 0x00000010130cc207 */ /* 0x000fe40005000000 */
[----:B------:R-:W-:-:S02]  /*3fc0*/  SEL R7, R7, 0x1, !P3 ;  /* 0x0000000107077807 */ /* 0x000fc40005800000 */
[----:B------:R-:W-:Y:S01]  /*3fd0*/  @!P4 SEL R15, R8, R11, !P2 ;  /* 0x0000000b080fc207 */ /* 0x000fe20005000000 */
[----:B------:R-:W-:Y:S01]  /*3fe0*/  IMAD.X R8, RZ, RZ, UR7, P0 ;  /* 0x00000007ff087e24 */ /* 0x000fe200080e06ff */
[-C--:B------:R-:W-:Y:S02]  /*3ff0*/  ISETP.LT.U32.AND P0, PT, R41, R12.reuse, PT ;  /* 0x0000000c2900720c */ /* 0x080fe40003f01070 */
[----:B------:R-:W-:Y:S02]  /*4000*/  LOP3.LUT P2, RZ, R7, 0xff, RZ, 0xc0, !PT ;  /* 0x000000ff07ff7812 */ /* 0x000fe4000784c0ff */
[----:B------:R-:W-:Y:S02]  /*4010*/  ISETP.LT.AND.EX P0, PT, R8, R15, PT, P0 ;  /* 0x0000000f0800720c */ /* 0x000fe40003f01300 */
[----:B------:R-:W-:Y:S02]  /*4020*/  IADD3 R40, P4, PT, R40, UR6, RZ ;  /* 0x0000000628287c10 */ /* 0x000fe4000ff9e0ff */
[----:B------:R-:W-:-:S02]  /*4030*/  SEL R11, R41, R12, P0 ;  /* 0x0000000c290b7207 */ /* 0x000fc40000000000 */
[----:B------:R-:W-:Y:S02]  /*4040*/  SEL R19, R8, R15, P0 ;  /* 0x0000000f08137207 */ /* 0x000fe40000000000 */
[----:B------:R-:W-:Y:S02]  /*4050*/  ISETP.NE.AND P0, PT, R14, R17, PT ;  /* 0x000000110e00720c */ /* 0x000fe40003f05270 */
[----:B------:R-:W-:Y:S02]  /*4060*/  @!P3 SEL R11, R41, R12, !P1 ;  /* 0x0000000c290bb207 */ /* 0x000fe40004800000 */
[----:B------:R-:W-:Y:S01]  /*4070*/  @!P3 SEL R19, R8, R15, !P1 ;  /* 0x0000000f0813b207 */ /* 0x000fe20004800000 */
[----:B------:R-:W-:Y:S01]  /*4080*/  IMAD.X R8, RZ, RZ, UR7, P4 ;  /* 0x00000007ff087e24 */ /* 0x000fe2000a0e06ff */
[----:B------:R-:W-:Y:S02]  /*4090*/  ISETP.NE.AND P3, PT, R14, R17, P2 ;  /* 0x000000110e00720c */ /* 0x000fe40001765270 */
[----:B------:R-:W-:-:S02]  /*40a0*/  @!P2 SEL R7, RZ, 0x1, !P0 ;  /* 0x00000001ff07a807 */ /* 0x000fc40004000000 */
[----:B------:R-:W-:Y:S02]  /*40b0*/  ISETP.LT.U32.AND P0, PT, R40, R11, PT ;  /* 0x0000000b2800720c */ /* 0x000fe40003f01070 */
[----:B------:R-:W-:Y:S02]  /*40c0*/  SEL R7, R7, 0x1, !P3 ;  /* 0x0000000107077807 */ /* 0x000fe40005800000 */
[----:B------:R-:W-:Y:S02]  /*40d0*/  ISETP.LT.AND.EX P0, PT, R8, R19, PT, P0 ;  /* 0x000000130800720c */ /* 0x000fe40003f01300 */
[----:B------:R-:W-:Y:S02]  /*40e0*/  LOP3.LUT P1, RZ, R7, 0xff, RZ, 0xc0, !PT ;  /* 0x000000ff07ff7812 */ /* 0x000fe4000782c0ff */
[----:B------:R-:W-:Y:S02]  /*40f0*/  SEL R15, R40, R11, P0 ;  /* 0x0000000b280f7207 */ /* 0x000fe40000000000 */
[----:B------:R-:W-:-:S02]  /*4100*/  SEL R17, R8, R19, P0 ;  /* 0x0000001308117207 */ /* 0x000fc40000000000 */
[----:B------:R-:W-:Y:S02]  /*4110*/  IADD3 R42, P0, PT, R42, UR6, RZ ;  /* 0x000000062a2a7c10 */ /* 0x000fe4000ff1e0ff */
[----:B------:R-:W-:Y:S02]  /*4120*/  @!P3 SEL R15, R40, R11, !P2 ;  /* 0x0000000b280fb207 */ /* 0x000fe40005000000 */
[----:B------:R-:W-:Y:S02]  /*4130*/  @!P3 SEL R17, R8, R19, !P2 ;  /* 0x000000130811b207 */ /* 0x000fe40005000000 */
[CC--:B------:R-:W-:Y:S02]  /*4140*/  ISETP.NE.AND P2, PT, R6.reuse, R9.reuse, PT ;  /* 0x000000090600720c */ /* 0x0c0fe40003f45270 */
[----:B------:R-:W-:Y:S01]  /*4150*/  ISETP.NE.AND P3, PT, R6, R9, P1 ;  /* 0x000000090600720c */ /* 0x000fe20000f65270 */
[----:B------:R-:W-:Y:S01]  /*4160*/  IMAD.X R6, RZ, RZ, UR7, P0 ;  /* 0x00000007ff067e24 */ /* 0x000fe200080e06ff */
[----:B------:R-:W-:-:S02]  /*4170*/  ISETP.LT.U32.AND P0, PT, R42, R15, PT ;  /* 0x0000000f2a00720c */ /* 0x000fc40003f01070 */
[----:B------:R-:W-:Y:S02]  /*4180*/  @!P1 SEL R7, RZ, 0x1, !P2 ;  /* 0x00000001ff079807 */ /* 0x000fe40005000000 */
[----:B------:R-:W-:Y:S02]  /*4190*/  ISETP.LT.AND.EX P0, PT, R6, R17, PT, P0 ;  /* 0x000000110600720c */ /* 0x000fe40003f01300 */
[----:B------:R-:W-:Y:S02]  /*41a0*/  SEL R7, R7, 0x1, !P3 ;  /* 0x0000000107077807 */ /* 0x000fe40005800000 */
[----:B------:R-:W-:Y:S02]  /*41b0*/  SEL R9, R42, R15, P0 ;  /* 0x0000000f2a097207 */ /* 0x000fe40000000000 */
[----:B------:R-:W-:Y:S02]  /*41c0*/  SEL R11, R6, R17, P0 ;  /* 0x00000011060b7207 */ /* 0x000fe40000000000 */
[----:B------:R-:W-:-:S02]  /*41d0*/  IADD3 R44, P0, PT, R44, UR6, RZ ;  /* 0x000000062c2c7c10 */ /* 0x000fc4000ff1e0ff */
[----:B------:R-:W-:Y:S02]  /*41e0*/  @!P3 SEL R9, R42, R15, !P1 ;  /* 0x0000000f2a09b207 */ /* 0x000fe40004800000 */
[----:B------:R-:W-:Y:S01]  /*41f0*/  @!P3 SEL R11, R6, R17, !P1 ;  /* 0x00000011060bb207 */ /* 0x000fe20004800000 */
[----:B------:R-:W-:Y:S01]  /*4200*/  IMAD.X R6, RZ, RZ, UR7, P0 ;  /* 0x00000007ff067e24 */ /* 0x000fe200080e06ff */
[----:B------:R-:W-:Y:S02]  /*4210*/  ISETP.LT.U32.AND P0, PT, R44, R9, PT ;  /* 0x000000092c00720c */ /* 0x000fe40003f01070 */
[----:B------:R-:W-:Y:S02]  /*4220*/  LOP3.LUT P2, RZ, R7, 0xff, RZ, 0xc0, !PT ;  /* 0x000000ff07ff7812 */ /* 0x000fe4000784c0ff */
[----:B------:R-:W-:Y:S02]  /*4230*/  ISETP.LT.AND.EX P0, PT, R6, R11, PT, P0 ;  /* 0x0000000b0600720c */ /* 0x000fe40003f01300 */
[----:B------:R-:W-:-:S02]  /*4240*/  ISETP.NE.AND P3, PT, R10, R13, P2 ;  /* 0x0000000d0a00720c */ /* 0x000fc40001765270 */
[----:B------:R-:W-:Y:S02]  /*4250*/  SEL R20, R44, R9, P0 ;  /* 0x000000092c147207 */ /* 0x000fe40000000000 */
[----:B------:R-:W-:Y:S02]  /*4260*/  SEL R27, R6, R11, P0 ;  /* 0x0000000b061b7207 */ /* 0x000fe40000000000 */
[----:B------:R-:W-:Y:S02]  /*4270*/  ISETP.NE.AND P0, PT, R29, RZ, PT ;  /* 0x000000ff1d00720c */ /* 0x000fe40003f05270 */
[----:B------:R-:W-:-:S04]  /*4280*/  ISETP.NE.AND P1, PT, R10, R13, PT ;  /* 0x0000000d0a00720c */ /* 0x000fc80003f25270 */
[----:B------:R-:W-:Y:S02]  /*4290*/  @!P2 SEL R7, RZ, 0x1, !P1 ;  /* 0x00000001ff07a807 */ /* 0x000fe40004800000 */
[----:B------:R-:W-:Y:S02]  /*42a0*/  @!P3 SEL R20, R44, R9, !P2 ;  /* 0x000000092c14b207 */ /* 0x000fe40005000000 */
[----:B------:R-:W-:Y:S02]  /*42b0*/  SEL R7, R7, 0x1, !P3 ;  /* 0x0000000107077807 */ /* 0x000fe40005800000 */
[----:B------:R-:W-:Y:S02]  /*42c0*/  @!P3 SEL R27, R6, R11, !P2 ;  /* 0x0000000b061bb207 */ /* 0x000fe40005000000 */
[----:B------:R-:W-:Y:S01]  /*42d0*/  PRMT R28, R7, 0x7610, R28 ;  /* 0x00007610071c7816 */ /* 0x000fe2000000001c */
[----:B------:R-:W-:Y:S06]  /*42e0*/  @P0 BRA `(.L_x_1120) ;  /* 0xfffffff400ac0947 */ /* 0x000fec000383ffff */
[----:B------:R-:W-:Y:S05]  /*42f0*/  BSYNC.RECONVERGENT B3 ;  /* 0x0000000000037941 */ /* 0x000fea0003800200 */
.L_x_1119:
[----:B------:R-:W-:-:S07]  /*4300*/  VIADD R3, R26, 0xfffffc00 ;  /* 0xfffffc001a037836 */ /* 0x000fce0000000000 */
.L_x_1118:
[----:B------:R-:W-:Y:S05]  /*4310*/  BSYNC.RECONVERGENT B2 ;  /* 0x0000000000027941 */ /* 0x000fea0003800200 */
.L_x_1117:
        /* <DEDUP_REMOVED lines=8> */
[----:B------:R-:W2:Y:S01]  /*43a0*/  LDC.64 R4, c[0x0][0x388] ;  /* 0x0000e200ff047b82 */ /* 0x000ea20000000a00 */
[----:B0-----:R-:W-:-:S06]  /*43b0*/  IMAD.WIDE.U32 R8, R25, 0x4, R6 ;  /* 0x0000000419087825 */ /* 0x001fcc00078e0006 */
[----:B------:R0:W3:Y:S01]  /*43c0*/  LDG.E R8, desc[UR8][R8.64] ;  /* 0x0000000808087981 */ /* 0x0000e2000c1e1900 */
[----:B--2---:R-:W-:-:S06]  /*43d0*/  IMAD.WIDE.U32 R10, R25, 0x4, R4 ;  /* 0x00000004190a7825 */ /* 0x004fcc00078e0004 */
[----:B------:R-:W3:Y:S01]  /*43e0*/  LDG.E R11, desc[UR8][R10.64] ;  /* 0x000000080a0b7981 */ /* 0x000ee2000c1e1900 */
[----:B------:R-:W-:-:S04]  /*43f0*/  VIADD R29, R25, 0x100 ;  /* 0x00000100191d7836 */ /* 0x000fc80000000000 */
[----:B------:R-:W-:-:S04]  /*4400*/  IMAD.WIDE.U32 R12, R29, 0x4, R6 ;  /* 0x000000041d0c7825 */ /* 0x000fc800078e0006 */
[----:B------:R-:W-:Y:S02]  /*4410*/  IMAD.WIDE.U32 R14, R29, 0x4, R4 ;  /* 0x000000041d0e7825 */ /* 0x000fe400078e0004 */
[----:B------:R-:W2:Y:S04]  /*4420*/  LDG.E R12, desc[UR8][R12.64] ;  /* 0x000000080c0c7981 */ /* 0x000ea8000c1e1900 */
[----:B------:R-:W2:Y:S01]  /*4430*/  LDG.E R15, desc[UR8][R14.64] ;  /* 0x000000080e0f7981 */ /* 0x000ea2000c1e1900 */
[----:B------:R-:W-:-:S04]  /*4440*/  VIADD R31, R25, 0x200 ;  /* 0x00000200191f7836 */ /* 0x000fc80000000000 */
[----:B------:R-:W-:-:S04]  /*4450*/  IMAD.WIDE.U32 R16, R31, 0x4, R6 ;  /* 0x000000041f107825 */ /* 0x000fc800078e0006 */
[----:B------:R-:W-:Y:S02]  /*4460*/  IMAD.WIDE.U32 R18, R31, 0x4, R4 ;  /* 0x000000041f127825 */ /* 0x000fe400078e0004 */
[----:B------:R-:W4:Y:S04]  /*4470*/  LDG.E R16, desc[UR8][R16.64] ;  /* 0x0000000810107981 */ /* 0x000f28000c1e1900 */
[----:B------:R-:W4:Y:S01]  /*4480*/  LDG.E R19, desc[UR8][R18.64] ;  /* 0x0000000812137981 */ /* 0x000f22000c1e1900 */
[----:B0-----:R-:W-:-:S04]  /*4490*/  VIADD R9, R25, 0x300 ;  /* 0x0000030019097836 */ /* 0x001fc80000000000 */
[----:B------:R-:W-:-:S04]  /*44a0*/  IMAD.WIDE.U32 R6, R9, 0x4, R6 ;  /* 0x0000000409067825 */ /* 0x000fc800078e0006 */
[----:B------:R-:W-:Y:S02]  /*44b0*/  IMAD.WIDE.U32 R4, R9, 0x4, R4 ;  /* 0x0000000409047825 */ /* 0x000fe400078e0004 */
[----:B------:R-:W5:Y:S04]  /*44c0*/  LDG.E R6, desc[UR8][R6.64] ;  /* 0x0000000806067981 */ /* 0x000f68000c1e1900 */
[----:B------:R0:W5:Y:S01]  /*44d0*/  LDG.E R5, desc[UR8][R4.64] ;  /* 0x0000000804057981 */ /* 0x000162000c1e1900 */
[----:B------:R-:W-:Y:S02]  /*44e0*/  LOP3.LUT P3, RZ, R28, 0xff, RZ, 0xc0, !PT ;  /* 0x000000ff1cff7812 */ /* 0x000fe4000786c0ff */
[----:B------:R-:W-:-:S05]  /*44f0*/  IADD3 R25, P2, PT, R25, UR6, RZ ;  /* 0x0000000619197c10 */ /* 0x000fca000ff5e0ff */
[----:B------:R-:W-:Y:S01]  /*4500*/  IMAD.X R2, RZ, RZ, UR7, P2 ;  /* 0x00000007ff027e24 */ /* 0x000fe200090e06ff */
        /* <DEDUP_REMOVED lines=9> */
[CC--:B0-----:R-:W-:Y:S02]  /*45a0*/  SEL R4, R25.reuse, R20.reuse, P0 ;  /* 0x0000001419047207 */ /* 0x0c1fe40000000000 */
[----:B------:R-:W-:Y:S02]  /*45b0*/  SEL R7, R2, R27, P0 ;  /* 0x0000001b02077207 */ /* 0x000fe40000000000 */
        /* <DEDUP_REMOVED lines=28> */
[----:B-----5:R-:W-:Y:S01]  /*4780*/  ISETP.NE.AND P4, PT, R6, R5, P2 ;  /* 0x000000050600720c */ /* 0x020fe20001785270 */
[----:B------:R-:W-:Y:S01]  /*4790*/  IMAD.X R2, RZ, RZ, UR7, P5 ;  /* 0x00000007ff027e24 */ /* 0x000fe2000a8e06ff */
        /* <DEDUP_REMOVED lines=9> */
.L_x_1122:
[----:B------:R-:W-:Y:S05]  /*4830*/  BSYNC.RECONVERGENT B2 ;  /* 0x0000000000027941 */ /* 0x000fea0003800200 */
.L_x_1121:
[----:B------:R-:W-:Y:S05]  /*4840*/  @!P1 BRA `(.L_x_1116) ;  /* 0x00000004000c9947 */ /* 0x000fea0003800000 */
[----:B------:R-:W-:Y:S01]  /*4850*/  ISETP.NE.AND P0, PT, R24, 0x1, PT ;  /* 0x000000011800780c */ /* 0x000fe20003f05270 */
[----:B------:R-:W-:Y:S01]  /*4860*/  BSSY.RECONVERGENT B2, `(.L_x_1123) ;  /* 0x000002a000027945 */ /* 0x000fe20003800200 */
[----:B------:R-:W-:-:S11]  /*4870*/  LOP3.LUT P1, RZ, R23, 0x100, RZ, 0xc0, !PT ;  /* 0x0000010017ff7812 */ /* 0x000fd6000782c0ff */
[----:B------:R-:W-:Y:S05]  /*4880*/  @!P0 BRA `(.L_x_1124) ;  /* 0x00000000009c8947 */ /* 0x000fea0003800000 */
[----:B------:R-:W0:Y:S01]  /*4890*/  LDC.64 R4, c[0x0][0x380] ;  /* 0x0000e000ff047b82 */ /* 0x000e220000000a00 */
[----:B------:R-:W-:-:S07]  /*48a0*/  IMAD.IADD R13, R3, 0x1, R22 ;  /* 0x00000001030d7824 */ /* 0x000fce00078e0216 */
        /* <DEDUP_REMOVED lines=11> */
[----:B------:R-:W-:-:S04]  /*4960*/  IADD3 R13, P4, PT, R13, UR6, RZ ;  /* 0x000000060d0d7c10 */ /* 0x000fc8000ff9e0ff */
        /* <DEDUP_REMOVED lines=25> */
.L_x_1124:
[----:B------:R-:W-:Y:S05]  /*4b00*/  BSYNC.RECONVERGENT B2 ;  /* 0x0000000000027941 */ /* 0x000fea0003800200 */
.L_x_1123:
[----:B------:R-:W-:Y:S05]  /*4b10*/  @P1 BRA `(.L_x_1116) ;  /* 0x0000000000581947 */ /* 0x000fea0003800000 */
[----:B------:R-:W0:Y:S01]  /*4b20*/  LDC.64 R4, c[0x0][0x380] ;  /* 0x0000e000ff047b82 */ /* 0x000e220000000a00 */
[----:B------:R-:W-:-:S07]  /*4b30*/  IMAD.IADD R9, R3, 0x1, R22 ;  /* 0x0000000103097824 */ /* 0x000fce00078e0216 */
[----:B------:R-:W2:Y:S01]  /*4b40*/  LDC.64 R6, c[0x0][0x388] ;  /* 0x0000e200ff067b82 */ /* 0x000ea20000000a00 */
[----:B0-----:R-:W-:-:S06]  /*4b50*/  IMAD.WIDE.U32 R2, R9, 0x4, R4 ;  /* 0x0000000409027825 */ /* 0x001fcc00078e0004 */
[----:B------:R-:W3:Y:S01]  /*4b60*/  LDG.E R2, desc[UR8][R2.64] ;  /* 0x0000000802027981 */ /* 0x000ee2000c1e1900 */
[----:B--2---:R-:W-:-:S06]  /*4b70*/  IMAD.WIDE.U32 R4, R9, 0x4, R6 ;  /* 0x0000000409047825 */ /* 0x004fcc00078e0006 */
[----:B------:R-:W3:Y:S01]  /*4b80*/  LDG.E R5, desc[UR8][R4.64] ;  /* 0x0000000804057981 */ /* 0x000ee2000c1e1900 */
[----:B------:R-:W-:Y:S02]  /*4b90*/  LOP3.LUT P3, RZ, R28, 0xff, RZ, 0xc0, !PT ;  /* 0x000000ff1cff7812 */ /* 0x000fe4000786c0ff */
[----:B------:R-:W-:-:S04]  /*4ba0*/  IADD3 R9, P1, PT, R9, UR6, RZ ;  /* 0x0000000609097c10 */ /* 0x000fc8000ff3e0ff */
[----:B------:R-:W-:Y:S01]  /*4bb0*/  ISETP.LT.U32.AND P0, PT, R9, R20, PT ;  /* 0x000000140900720c */ /* 0x000fe20003f01070 */
[----:B------:R-:W-:-:S05]  /*4bc0*/  IMAD.X R8, RZ, RZ, UR7, P1 ;  /* 0x00000007ff087e24 */ /* 0x000fca00088e06ff */
        /* <DEDUP_REMOVED lines=11> */
.L_x_1116:
[----:B------:R-:W-:Y:S05]  /*4c80*/  BSYNC.RECONVERGENT B1 ;  /* 0x0000000000017941 */ /* 0x000fea0003800200 */
.L_x_1114:
        /* <DEDUP_REMOVED lines=24> */
.L_x_1126:
[----:B------:R-:W-:Y:S05]  /*4e10*/  BSYNC.RECONVERGENT B1 ;  /* 0x0000000000017941 */ /* 0x000fea0003800200 */
.L_x_1125:
        /* <DEDUP_REMOVED lines=23> */
.L_x_1128:
[----:B------:R-:W-:Y:S05]  /*4f90*/  BSYNC.RECONVERGENT B1 ;  /* 0x0000000000017941 */ /* 0x000fea0003800200 */
.L_x_1127:
        /* <DEDUP_REMOVED lines=20> */
.L_x_1130:
[----:B------:R-:W-:Y:S05]  /*50e0*/  BSYNC.RECONVERGENT B1 ;  /* 0x0000000000017941 */ /* 0x000fea0003800200 */
.L_x_1129:
        /* <DEDUP_REMOVED lines=20> */
.L_x_1132:
[----:B------:R-:W-:Y:S05]  /*5230*/  BSYNC.RECONVERGENT B1 ;  /* 0x0000000000017941 */ /* 0x000fea0003800200 */
.L_x_1131:
        /* <DEDUP_REMOVED lines=20> */
.L_x_1134:
[----:B------:R-:W-:Y:S05]  /*5380*/  BSYNC.RECONVERGENT B1 ;  /* 0x0000000000017941 */ /* 0x000fea0003800200 */
.L_x_1133:
        /* <DEDUP_REMOVED lines=11> */
.L_x_1136:
[----:B------:R-:W-:Y:S05]  /*5440*/  BSYNC.RECONVERGENT B1 ;  /* 0x0000000000017941 */ /* 0x000fea0003800200 */
.L_x_1135:
        /* <DEDUP_REMOVED lines=83> */
.L_x_1094:
[----:B------:R-:W-:Y:S05]  /*5980*/  BSYNC.RECONVERGENT B0 ;  /* 0x0000000000007941 */ /* 0x000fea0003800200 */
.L_x_1070:
        /* <DEDUP_REMOVED lines=16> */
.L_x_1137:
        /* <DEDUP_REMOVED lines=15> */
.L_x_14341:


//--------------------- .text._ZN3cub18CUB_300001_SM_10006detail6reduce18DeviceReduceKernelINS2_10policy_hubIN4cuda3std3__45tupleIJblEEEyN6thrust24THRUST_300001_SM_1000_NS8cuda_cub9__find_if7functorIS9_EEE10Policy1000ENSB_12zip_iteratorINS8_IJNSD_26transform_input_iterator_tIbNSB_6detail15normal_iteratorINSB_10device_ptrIiEEEENS7_10__not_fn_tI17greater_than_fourEEEENSB_17counting_iteratorIlNSB_11use_defaultESU_SU_EEEEEEEySF_S9_NS7_10__identityEEEvT0_PT3_T1_NS0_13GridEvenShareIS12_EET2_T4_ --------------------------
	.section	.text._ZN3cub18CUB_300001_SM_10006detail6reduce18DeviceReduceKernelINS2_10policy_hubIN4cuda3std3__45tupleIJblEEEyN6thrust24THRUST_300001_SM_1000_NS8cuda_cub9__find_if7functorIS9_EEE10Policy1000ENSB_12zip_iteratorINS8_IJNSD_26transform_input_iterator_tIbNSB_6detail15normal_iteratorINSB_10device_ptrIiEEEENS7_10__not_fn_tI17greater_than_fourEEEENSB_17counting_iteratorIlNSB_11use_defaultESU_SU_EEEEEEEySF_S9_NS7_10__identityEEEvT0_PT3_T1_NS0_13GridEvenShareIS12_EET2_T4_,"ax",@progbits
	.align	128
        .global         _ZN3cub18CUB_300001_SM_10006detail6reduce18DeviceReduceKernelINS2_10policy_hubIN4cuda3std3__45tupleIJblEEEyN6thrust24THRUST_300001_SM_1000_NS8cuda_cub9__find_if7functorIS9_EEE10Policy1000ENSB_12zip_iteratorINS8_IJNSD_26transform_input_iterator_tIbNSB_6detail15normal_iteratorINSB_10device_ptrIiEEEENS7_10__not_fn_tI17greater_than_fourEEEENSB_17counting_iteratorIlNSB_11use_defaultESU_SU_EEEEEEEySF_S9_NS7_10__identityEEEvT0_PT3_T1_NS0_13GridEvenShareIS12_EET2_T4_
        .type           _ZN3cub18CUB_300001_SM_10006detail6reduce18DeviceReduceKernelINS2_10policy_hubIN4cuda3std3__45tupleIJblEEEyN6thrust24THRUST_300001_SM_1000_NS8cuda_cub9__find_if7functorIS9_EEE10Policy1000ENSB_12zip_iteratorINS8_IJNSD_26transform_input_iterator_tIbNSB_6detail15normal_iteratorINSB_10device_ptrIiEEEENS7_10__not_fn_tI17greater_than_fourEEEENSB_17counting_iteratorIlNSB_11use_defaultESU_SU_EEEEEEEySF_S9_NS7_10__identityEEEvT0_PT3_T1_NS0_13GridEvenShareIS12_EET2_T4_,@function
        .size           _ZN3cub18CUB_300001_SM_10006detail6reduce18DeviceReduceKernelINS2_10policy_hubIN4cuda3std3__45tupleIJblEEEyN6thrust24THRUST_300001_SM_1000_NS8cuda_cub9__find_if7functorIS9_EEE10Policy1000ENSB_12zip_iteratorINS8_IJNSD_26transform_input_iterator_tIbNSB_6detail15normal_iteratorINSB_10device_ptrIiEEEENS7_10__not_fn_tI17greater_than_fourEEEENSB_17counting_iteratorIlNSB_11use_defaultESU_SU_EEEEEEEySF_S9_NS7_10__identityEEEvT0_PT3_T1_NS0_13GridEvenShareIS12_EET2_T4_,(.L_x_14342 - _ZN3cub18CUB_300001_SM_10006detail6reduce18DeviceReduceKernelINS2_10policy_hubIN4cuda3std3__45tupleIJblEEEyN6thrust24THRUST_300001_SM_1000_NS8cuda_cub9__find_if7functorIS9_EEE10Policy1000ENSB_12zip_iteratorINS8_IJNSD_26transform_input_iterator_tIbNSB_6detail15normal_iteratorINSB_10device_ptrIiEEEENS7_10__not_fn_tI17greater_than_fourEEEENSB_17counting_iteratorIlNSB_11use_defaultESU_SU_EEEEEEEySF_S9_NS7_10__identityEEEvT0_PT3_T1_NS0_13GridEvenShareIS12_EET2_T4_)
        .other          _ZN3cub18CUB_300001_SM_10006detail6reduce18DeviceReduceKernelINS2_10policy_hubIN4cuda3std3__45tupleIJblEEEyN6thrust24THRUST_300001_SM_1000_NS8cuda_cub9__find_if7functorIS9_EEE10Policy1000ENSB_12zip_iteratorINS8_IJNSD_26transform_input_iterator_tIbNSB_6detail15normal_iteratorINSB_10device_ptrIiEEEENS7_10__not_fn_tI17greater_than_fourEEEENSB_17counting_iteratorIlNSB_11use_defaultESU_SU_EEEEEEEySF_S9_NS7_10__identityEEEvT0_PT3_T1_NS0_13GridEvenShareIS12_EET2_T4_,@"STO_CUDA_ENTRY STV_DEFAULT"
_ZN3cub18CUB_300001_SM_10006detail6reduce18DeviceReduceKernelINS2_10policy_hubIN4cuda3std3__45tupleIJblEEEyN6thrust24THRUST_300001_SM_1000_NS8cuda_cub9__find_if7functorIS9_EEE10Policy1000ENSB_12zip_iteratorINS8_IJNSD_26transform_input_iterator_tIbNSB_6detail15normal_iteratorINSB_10device_ptrIiEEEENS7_10__not_fn_tI17greater_than_fourEEEENSB_17counting_iteratorIlNSB_11use_defaultESU_SU_EEEEEEEySF_S9_NS7_10__identityEEEvT0_PT3_T1_NS0_13GridEvenShareIS12_EET2_T4_:
.text._ZN3cub18CUB_300001_SM_10006detail6reduce18DeviceReduceKernelINS2_10policy_hubIN4cuda3std3__45tupleIJblEEEyN6thrust24THRUST_300001_SM_1000_NS8cuda_cub9__find_if7functorIS9_EEE10Policy1000ENSB_12zip_iteratorINS8_IJNSD_26transform_input_iterator_tIbNSB_6detail15normal_iteratorINSB_10device_ptrIiEEEENS7_10__not_fn_tI17greater_than_fourEEEENSB_17counting_iteratorIlNSB_11use_defaultESU_SU_EEEEEEEySF_S9_NS7_10__identityEEEvT0_PT3_T1_NS0_13GridEvenShareIS12_EET2_T4_:
        /* <DEDUP_REMOVED lines=17> */
[----:B------:R-:W-:Y:S01]  /*0110*/  IMAD.IADD R9, R6, 0x1, -R13 ;  /* 0x0000000106097824 */ /* 0x000fe200078e0a0d */
[----:B------:R-:W1:Y:S01]  /*0120*/  LDCU.64 UR4, c[0x0][0x380] ;  /* 0x00007000ff0477ac */ /* 0x000e620008000a00 */
[----:B------:R-:W-:Y:S01]  /*0130*/  IMAD.MOV.U32 R2, RZ, RZ, RZ ;  /* 0x000000ffff027224 */ /* 0x000fe200078e00ff */
[----:B------:R-:W2:Y:S02]  /*0140*/  LDCU.64 UR6, c[0x0][0x390] ;  /* 0x00007200ff0677ac */ /* 0x000ea40008000a00 */
[----:B0-----:R-:W-:-:S13]  /*0150*/  ISETP.GE.AND P0, PT, R4, R9, PT ;  /* 0x000000090400720c */ /* 0x001fda0003f06270 */
[----:B------:R-:W0:Y:S01]  /*0160*/  @!P0 LDC.64 R10, c[0x0][0x380] ;  /* 0x0000e000ff0a8b82 */ /* 0x000e220000000a00 */
[----:B------:R-:W-:-:S07]  /*0170*/  @!P0 IMAD.IADD R3, R13, 0x1, R4 ;  /* 0x000000010d038824 */ /* 0x000fce00078e0204 */
[----:B------:R-:W3:Y:S01]  /*0180*/  @!P0 LDC.64 R14, c[0x0][0x390] ;  /* 0x0000e400ff0e8b82 */ /* 0x000ee20000000a00 */
[----:B0-----:R-:W-:-:S06]  /*0190*/  @!P0 IMAD.WIDE.U32 R10, R3, 0x4, R10 ;  /* 0x00000004030a8825 */ /* 0x001fcc00078e000a */
[----:B------:R-:W4:Y:S01]  /*01a0*/  @!P0 LDG.E R10, desc[UR10][R10.64] ;  /* 0x0000000a0a0a8981 */ /* 0x000f22000c1e1900 */
[----:B------:R-:W-:Y:S01]  /*01b0*/  IMAD.MOV.U32 R12, RZ, RZ, R4 ;  /* 0x000000ffff0c7224 */ /* 0x000fe200078e0004 */
[----:B---3--:R-:W-:Y:S01]  /*01c0*/  @!P0 IADD3 R2, P3, PT, R3, R14, RZ ;  /* 0x0000000e03028210 */ /* 0x008fe20007f7e0ff */
[----:B------:R-:W-:Y:S01]  /*01d0*/  @!P0 VIADD R12, R4, 0x100 ;  /* 0x00000100040c8836 */ /* 0x000fe20000000000 */
[----:B------:R-:W-:Y:S01]  /*01e0*/  PRMT R3, RZ, 0x7610, R3 ;  /* 0x00007610ff037816 */ /* 0x000fe20000000003 */
[----:B------:R-:W-:Y:S01]  /*01f0*/  BSSY.RECONVERGENT B1, `(.L_x_1140) ;  /* 0x000011c000017945 */ /* 0x000fe20003800200 */
[----:B------:R-:W-:Y:S02]  /*0200*/  IMAD.MOV.U32 R5, RZ, RZ, RZ ;  /* 0x000000ffff057224 */ /* 0x000fe400078e00ff */
[----:B------:R-:W-:Y:S01]  /*0210*/  ISETP.GE.AND P2, PT, R12, R9, PT ;  /* 0x000000090c00720c */ /* 0x000fe20003f46270 */
[----:B------:R-:W-:Y:S01]  /*0220*/  @!P0 IMAD.X R5, RZ, RZ, R15, P3 ;  /* 0x000000ffff058224 */ /* 0x000fe200018e060f */
[----:B----4-:R-:W-:-:S04]  /*0230*/  @!P0 ISETP.GE.AND P1, PT, R10, 0x5, PT ;  /* 0x000000050a00880c */ /* 0x010fc80003f26270 */
[----:B------:R-:W-:-:S04]  /*0240*/  @!P0 SEL R7, RZ, 0x1, P1 ;  /* 0x00000001ff078807 */ /* 0x000fc80000800000 */
[----:B------:R-:W-:-:S03]  /*0250*/  @!P0 PRMT R3, R7, 0x7610, R3 ;  /* 0x0000761007038816 */ /* 0x000fc60000000003 */
[----:B-12---:R-:W-:Y:S05]  /*0260*/  @P2 BRA `(.L_x_1141) ;  /* 0x0000001000502947 */ /* 0x006fea0003800000 */
        /* <DEDUP_REMOVED lines=12> */
.L_x_1145:
[----:B------:R-:W-:-:S05]  /*0330*/  VIADD R6, R12, 0xfffffc00 ;  /* 0xfffffc000c067836 */ /* 0x000fca0000000000 */
[----:B------:R-:W-:-:S04]  /*0340*/  IADD3 R26, P0, PT, R13, R6, RZ ;  /* 0x000000060d1a7210 */ /* 0x000fc80007f1e0ff */
[----:B------:R-:W-:Y:S02]  /*0350*/  LEA.HI.X.SX32 R25, R6, RZ, 0x1, P0 ;  /* 0x000000ff06197211 */ /* 0x000fe400000f0eff */
[----:B------:R-:W-:-:S04]  /*0360*/  LEA R6, P0, R26, UR4, 0x2 ;  /* 0x000000041a067c11 */ /* 0x000fc8000f8010ff */
[----:B------:R-:W-:-:S05]  /*0370*/  LEA.HI.X R7, R26, UR5, R25, 0x2, P0 ;  /* 0x000000051a077c11 */ /* 0x000fca00080f1419 */
[----:B------:R-:W2:Y:S04]  /*0380*/  LDG.E R20, desc[UR10][R6.64] ;  /* 0x0000000a06147981 */ /* 0x000ea8000c1e1900 */
[----:B------:R-:W3:Y:S04]  /*0390*/  LDG.E R21, desc[UR10][R6.64+0x400] ;  /* 0x0004000a06157981 */ /* 0x000ee8000c1e1900 */
[----:B------:R-:W4:Y:S04]  /*03a0*/  LDG.E R19, desc[UR10][R6.64+0x800] ;  /* 0x0008000a06137981 */ /* 0x000f28000c1e1900 */
[----:B------:R-:W5:Y:S04]  /*03b0*/  LDG.E R18, desc[UR10][R6.64+0xc00] ;  /* 0x000c000a06127981 */ /* 0x000f68000c1e1900 */
[----:B------:R-:W5:Y:S04]  /*03c0*/  LDG.E R17, desc[UR10][R6.64+0x1000] ;  /* 0x0010000a06117981 */ /* 0x000f68000c1e1900 */
[----:B------:R-:W5:Y:S04]  /*03d0*/  LDG.E R16, desc[UR10][R6.64+0x1400] ;  /* 0x0014000a06107981 */ /* 0x000f68000c1e1900 */
[----:B------:R-:W5:Y:S04]  /*03e0*/  LDG.E R14, desc[UR10][R6.64+0x1800] ;  /* 0x0018000a060e7981 */ /* 0x000f68000c1e1900 */
[----:B------:R0:W5:Y:S01]  /*03f0*/  LDG.E R15, desc[UR10][R6.64+0x1c00] ;  /* 0x001c000a060f7981 */ /* 0x000162000c1e1900 */
[----:B------:R-:W-:Y:S01]  /*0400*/  LOP3.LUT P1, RZ, R3, 0xff, RZ, 0xc0, !PT ;  /* 0x000000ff03ff7812 */ /* 0x000fe2000782c0ff */
[----:B------:R-:W-:Y:S01]  /*0410*/  IMAD.MOV.U32 R23, RZ, RZ, R2 ;  /* 0x000000ffff177224 */ /* 0x000fe200078e0002 */
[----:B------:R-:W-:Y:S01]  /*0420*/  IADD3 R26, P0, PT, R26, UR6, RZ ;  /* 0x000000061a1a7c10 */ /* 0x000fe2000ff1e0ff */
[----:B------:R-:W-:-:S02]  /*0430*/  VIADD R2, R12, 0xfffffd00 ;  /* 0xfffffd000c027836 */ /* 0x000fc40000000000 */
[----:B------:R-:W-:Y:S01]  /*0440*/  VIADD R11, R11, 0x8 ;  /* 0x000000080b0b7836 */ /* 0x000fe20000000000 */
[----:B------:R-:W-:Y:S02]  /*0450*/  IADD3.X R28, PT, PT, R25, UR7, RZ, P0, !PT ;  /* 0x00000007191c7c10 */ /* 0x000fe400087fe4ff */
[----:B------:R-:W-:Y:S01]  /*0460*/  ISETP.LT.U32.AND P0, PT, R26, R23, PT ;  /* 0x000000171a00720c */ /* 0x000fe20003f01070 */
[----:B0-----:R-:W-:-:S03]  /*0470*/  VIADD R6, R12, 0xfffffe00 ;  /* 0xfffffe000c067836 */ /* 0x001fc60000000000 */
[----:B------:R-:W-:Y:S02]  /*0480*/  ISETP.LT.AND.EX P0, PT, R28, R5, PT, P0 ;  /* 0x000000051c00720c */ /* 0x000fe40003f01300 */
[----:B--2---:R-:W-:-:S04]  /*0490*/  ISETP.GE.AND P4, PT, R20, 0x5, PT ;  /* 0x000000051400780c */ /* 0x004fc80003f86270 */
[----:B------:R-:W-:Y:S02]  /*04a0*/  SEL R20, RZ, 0x1, P4 ;  /* 0x00000001ff147807 */ /* 0x000fe40002000000 */
[----:B------:R-:W-:Y:S02]  /*04b0*/  @P1 SEL R20, R3, 0x1, P4 ;  /* 0x0000000103141807 */ /* 0x000fe40002000000 */
[----:B---3--:R-:W-:Y:S02]  /*04c0*/  ISETP.GE.AND P3, PT, R21, 0x5, PT ;  /* 0x000000051500780c */ /* 0x008fe40003f66270 */
[----:B------:R-:W-:Y:S02]  /*04d0*/  LOP3.LUT P2, RZ, R20, 0xff, RZ, 0xc0, !PT ;  /* 0x000000ff14ff7812 */ /* 0x000fe4000784c0ff */
[----:B------:R-:W-:Y:S02]  /*04e0*/  SHF.R.S32.HI R3, RZ, 0x1f, R2 ;  /* 0x0000001fff037819 */ /* 0x000fe40000011402 */
[----:B------:R-:W-:-:S02]  /*04f0*/  @!P4 SEL R23, R26, R23, P0 ;  /* 0x000000171a17c207 */ /* 0x000fc40000000000 */
[----:B------:R-:W-:Y:S02]  /*0500*/  @!P4 SEL R5, R28, R5, P0 ;  /* 0x000000051c05c207 */ /* 0x000fe40000000000 */
[----:B------:R-:W-:Y:S02]  /*0510*/  IADD3 R2, P0, P4, R2, UR6, R13 ;  /* 0x0000000602027c10 */ /* 0x000fe4000fc1e00d */
[----:B------:R-:W-:Y:S02]  /*0520*/  SEL R23, R26, R23, !P1 ;  /* 0x000000171a177207 */ /* 0x000fe40004800000 */
[----:B------:R-:W-:Y:S02]  /*0530*/  SEL R24, RZ, 0x1, P3 ;  /* 0x00000001ff187807 */ /* 0x000fe40001800000 */
[----:B------:R-:W-:Y:S02]  /*0540*/  @P2 SEL R24, R20, 0x1, P3 ;  /* 0x0000000114182807 */ /* 0x000fe40001800000 */
[----:B------:R-:W-:-:S02]  /*0550*/  IADD3.X R7, PT, PT, R3, UR7, RZ, P0, P4 ;  /* 0x0000000703077c10 */ /* 0x000fc400087e84ff */
[----:B------:R-:W-:Y:S02]  /*0560*/  SEL R20, R28, R5, !P1 ;  /* 0x000000051c147207 */ /* 0x000fe40004800000 */
[-C--:B------:R-:W-:Y:S02]  /*0570*/  ISETP.LT.U32.AND P0, PT, R2, R23.reuse, PT ;  /* 0x000000170200720c */ /* 0x080fe40003f01070 */
[----:B------:R-:W-:Y:S02]  /*0580*/  LOP3.LUT P1, RZ, R24, 0xff, RZ, 0xc0, !PT ;  /* 0x000000ff18ff7812 */ /* 0x000fe4000782c0ff */
[----:B------:R-:W-:Y:S02]  /*0590*/  ISETP.LT.AND.EX P0, PT, R7, R20, PT, P0 ;  /* 0x000000140700720c */ /* 0x000fe40003f01300 */
[----:B------:R-:W-:Y:S02]  /*05a0*/  SHF.R.S32.HI R3, RZ, 0x1f, R6 ;  /* 0x0000001fff037819 */ /* 0x000fe40000011406 */
[----:B------:R-:W-:-:S02]  /*05b0*/  @!P3 SEL R23, R2, R23, P0 ;  /* 0x000000170217b207 */ /* 0x000fc40000000000 */
[----:B------:R-:W-:Y:S02]  /*05c0*/  @!P3 SEL R20, R7, R20, P0 ;  /* 0x000000140714b207 */ /* 0x000fe40000000000 */
[----:B----4-:R-:W-:Y:S02]  /*05d0*/  ISETP.GE.AND P4, PT, R19, 0x5, PT ;  /* 0x000000051300780c */ /* 0x010fe40003f86270 */
[----:B------:R-:W-:Y:S02]  /*05e0*/  IADD3 R6, P0, P3, R6, UR6, R13 ;  /* 0x0000000606067c10 */ /* 0x000fe4000fb1e00d */
[----:B------:R-:W-:Y:S01]  /*05f0*/  SEL R5, R2, R23, !P2 ;  /* 0x0000001702057207 */ /* 0x000fe20005000000 */
[----:B------:R-:W-:Y:S01]  /*0600*/  VIADD R2, R12, 0xffffff00 ;  /* 0xffffff000c027836 */ /* 0x000fe20000000000 */
[----:B------:R-:W-:Y:S02]  /*0610*/  SEL R19, R7, R20, !P2 ;  /* 0x0000001407137207 */ /* 0x000fe40005000000 */
[----:B------:R-:W-:-:S02]  /*0620*/  IADD3.X R20, PT, PT, R3, UR7, RZ, P0, P3 ;  /* 0x0000000703147c10 */ /* 0x000fc400087e64ff */
[----:B------:R-:W-:Y:S02]  /*0630*/  ISETP.LT.U32.AND P0, PT, R6, R5, PT ;  /* 0x000000050600720c */ /* 0x000fe40003f01070 */
[----:B------:R-:W-:Y:S02]  /*0640*/  SEL R21, RZ, 0x1, P4 ;  /* 0x00000001ff157807 */ /* 0x000fe40002000000 */
[----:B------:R-:W-:Y:S02]  /*0650*/  ISETP.LT.AND.EX P0, PT, R20, R19, PT, P0 ;  /* 0x000000131400720c */ /* 0x000fe40003f01300 */
[----:B------:R-:W-:Y:S02]  /*0660*/  @P1 SEL R21, R24, 0x1, P4 ;  /* 0x0000000118151807 */ /* 0x000fe40002000000 */
[----:B------:R-:W-:Y:S02]  /*0670*/  @!P4 SEL R5, R6, R5, P0 ;  /* 0x000000050605c207 */ /* 0x000fe40000000000 */
[----:B------:R-:W-:-:S02]  /*0680*/  @!P4 SEL R19, R20, R19, P0 ;  /* 0x000000131413c207 */ /* 0x000fc40000000000 */
[----:B------:R-:W-:Y:S02]  /*0690*/  LOP3.LUT P2, RZ, R21, 0xff, RZ, 0xc0, !PT ;  /* 0x000000ff15ff7812 */ /* 0x000fe4000784c0ff */
[----:B-----5:R-:W-:Y:S02]  /*06a0*/  ISETP.GE.AND P3, PT, R18, 0x5, PT ;  /* 0x000000051200780c */ /* 0x020fe40003f66270 */
[----:B------:R-:W-:Y:S02]  /*06b0*/  SHF.R.S32.HI R3, RZ, 0x1f, R2 ;  /* 0x0000001fff037819 */ /* 0x000fe40000011402 */
[----:B------:R-:W-:Y:S02]  /*06c0*/  IADD3 R7, P0, P4, R2, UR6, R13 ;  /* 0x0000000602077c10 */ /* 0x000fe4000fc1e00d */
[----:B------:R-:W-:Y:S02]  /*06d0*/  SEL R18, R6, R5, !P1 ;  /* 0x0000000506127207 */ /* 0x000fe40004800000 */
[----:B------:R-:W-:-:S02]  /*06e0*/  IADD3.X R3, PT, PT, R3, UR7, RZ, P0, P4 ;  /* 0x0000000703037c10 */ /* 0x000fc400087e84ff */
[----:B------:R-:W-:Y:S02]  /*06f0*/  SEL R20, R20, R19, !P1 ;  /* 0x0000001314147207 */ /* 0x000fe40004800000 */
[----:B------:R-:W-:Y:S02]  /*0700*/  ISETP.LT.U32.AND P0, PT, R7, R18, PT ;  /* 0x000000120700720c */ /* 0x000fe40003f01070 */
[----:B------:R-:W-:Y:S02]  /*0710*/  SEL R5, RZ, 0x1, P3 ;  /* 0x00000001ff057807 */ /* 0x000fe40001800000 */
[----:B------:R-:W-:Y:S02]  /*0720*/  ISETP.LT.AND.EX P0, PT, R3, R20, PT, P0 ;  /* 0x000000140300720c */ /* 0x000fe40003f01300 */
[----:B------:R-:W-:Y:S02]  /*0730*/  @P2 SEL R5, R21, 0x1, P3 ;  /* 0x0000000115052807 */ /* 0x000fe40001800000 */
[----:B------:R-:W-:-:S02]  /*0740*/  @!P3 SEL R18, R7, R18, P0 ;  /* 0x000000120712b207 */ /* 0x000fc40000000000 */
[----:B------:R-:W-:Y:S02]  /*0750*/  @!P3 SEL R20, R3, R20, P0 ;  /* 0x000000140314b207 */ /* 0x000fe40000000000 */
[----:B------:R-:W-:Y:S02]  /*0760*/  ISETP.GE.AND P4, PT, R17, 0x5, PT ;  /* 0x000000051100780c */ /* 0x000fe40003f86270 */
[----:B------:R-:W-:Y:S02]  /*0770*/  SHF.R.S32.HI R2, RZ, 0x1f, R12 ;  /* 0x0000001fff027819 */ /* 0x000fe4000001140c */
[----:B------:R-:W-:Y:S02]  /*0780*/  IADD3 R6, P0, P3, R12, UR6, R13 ;  /* 0x000000060c067c10 */ /* 0x000fe4000fb1e00d */
[----:B------:R-:W-:Y:S02]  /*0790*/  LOP3.LUT P1, RZ, R5, 0xff, RZ, 0xc0, !PT ;  /* 0x000000ff05ff7812 */ /* 0x000fe4000782c0ff */
[----:B------:R-:W-:-:S02]  /*07a0*/  SEL R7, R7, R18, !P2 ;  /* 0x0000001207077207 */ /* 0x000fc40005000000 */
[----:B------:R-:W-:Y:S01]  /*07b0*/  IADD3.X R17, PT, PT, R2, UR7, RZ, P0, P3 ;  /* 0x0000000702117c10 */ /* 0x000fe200087e64ff */
[----:B------:R-:W-:Y:S01]  /*07c0*/  VIADD R2, R12, 0x100 ;  /* 0x000001000c027836 */ /* 0x000fe20000000000 */
[----:B------:R-:W-:Y:S02]  /*07d0*/  SEL R18, R3, R20, !P2 ;  /* 0x0000001403127207 */ /* 0x000fe40005000000 */
[----:B------:R-:W-:Y:S02]  /*07e0*/  ISETP.LT.U32.AND P0, PT, R6, R7, PT ;  /* 0x000000070600720c */ /* 0x000fe40003f01070 */
[----:B------:R-:W-:Y:S02]  /*07f0*/  SEL R19, RZ, 0x1, P4 ;  /* 0x00000001ff137807 */ /* 0x000fe40002000000 */
[----:B------:R-:W-:Y:S02]  /*0800*/  ISETP.LT.AND.EX P0, PT, R17, R18, PT, P0 ;  /* 0x000000121100720c */ /* 0x000fe40003f01300 */
[----:B------:R-:W-:-:S02]  /*0810*/  @P1 SEL R19, R5, 0x1, P4 ;  /* 0x0000000105131807 */ /* 0x000fc40002000000 */
[----:B------:R-:W-:Y:S02]  /*0820*/  @!P4 SEL R7, R6, R7, P0 ;  /* 0x000000070607c207 */ /* 0x000fe40000000000 */
[----:B------:R-:W-:Y:S02]  /*0830*/  @!P4 SEL R18, R17, R18, P0 ;  /* 0x000000121112c207 */ /* 0x000fe40000000000 */
[----:B------:R-:W-:Y:S02]  /*0840*/  SHF.R.S32.HI R3, RZ, 0x1f, R2 ;  /* 0x0000001fff037819 */ /* 0x000fe40000011402 */
[----:B------:R-:W-:Y:S01]  /*0850*/  IADD3 R5, P0, P3, R2, UR6, R13 ;  /* 0x0000000602057c10 */ /* 0x000fe2000fb1e00d */
[----:B------:R-:W-:Y:S01]  /*0860*/  VIADD R2, R12, 0x200 ;  /* 0x000002000c027836 */ /* 0x000fe20000000000 */
[----:B------:R-:W-:Y:S02]  /*0870*/  ISETP.GE.AND P4, PT, R16, 0x5, PT ;  /* 0x000000051000780c */ /* 0x000fe40003f86270 */
[----:B------:R-:W-:-:S02]  /*0880*/  SEL R16, R6, R7, !P1 ;  /* 0x0000000706107207 */ /* 0x000fc40004800000 */
[----:B------:R-:W-:Y:S02]  /*0890*/  LOP3.LUT P2, RZ, R19, 0xff, RZ, 0xc0, !PT ;  /* 0x000000ff13ff7812 */ /* 0x000fe4000784c0ff */
[----:B------:R-:W-:Y:S02]  /*08a0*/  IADD3.X R6, PT, PT, R3, UR7, RZ, P0, P3 ;  /* 0x0000000703067c10 */ /* 0x000fe400087e64ff */
[----:B------:R-:W-:Y:S02]  /*08b0*/  SEL R17, R17, R18, !P1 ;  /* 0x0000001211117207 */ /* 0x000fe40004800000 */
[----:B------:R-:W-:Y:S02]  /*08c0*/  ISETP.LT.U32.AND P0, PT, R5, R16, PT ;  /* 0x000000100500720c */ /* 0x000fe40003f01070 */
[----:B------:R-:W-:Y:S02]  /*08d0*/  SEL R18, RZ, 0x1, P4 ;  /* 0x00000001ff127807 */ /* 0x000fe40002000000 */
[----:B------:R-:W-:-:S02]  /*08e0*/  ISETP.LT.AND.EX P0, PT, R6, R17, PT, P0 ;  /* 0x000000110600720c */ /* 0x000fc40003f01300 */
[----:B------:R-:W-:Y:S02]  /*08f0*/  ISETP.GE.AND P1, PT, R14, 0x5, PT ;  /* 0x000000050e00780c */ /* 0x000fe40003f26270 */
[----:B------:R-:W-:Y:S02]  /*0900*/  @!P4 SEL R16, R5, R16, P0 ;  /* 0x000000100510c207 */ /* 0x000fe40000000000 */
[----:B------:R-:W-:Y:S02]  /*0910*/  @P2 SEL R18, R19, 0x1, P4 ;  /* 0x0000000113122807 */ /* 0x000fe40002000000 */
[----:B------:R-:W-:Y:S02]  /*0920*/  @!P4 SEL R17, R6, R17, P0 ;  /* 0x000000110611c207 */ /* 0x000fe40000000000 */
[----:B------:R-:W-:Y:S02]  /*0930*/  SHF.R.S32.HI R3, RZ, 0x1f, R2 ;  /* 0x0000001fff037819 */ /* 0x000fe40000011402 */
[----:B------:R-:W-:Y:S01]  /*0940*/  IADD3 R7, P0, P4, R2, UR6, R13 ;  /* 0x0000000602077c10 */ /* 0x000fe2000fc1e00d */
[C---:B------:R-:W-:Y:S01]  /*0950*/  VIADD R2, R12.reuse, 0x300 ;  /* 0x000003000c027836 */ /* 0x040fe20000000000 */
[----:B------:R-:W-:Y:S01]  /*0960*/  SEL R14, R5, R16, !P2 ;  /* 0x00000010050e7207 */ /* 0x000fe20005000000 */
[----:B------:R-:W-:Y:S01]  /*0970*/  VIADD R12, R12, 0x800 ;  /* 0x000008000c0c7836 */ /* 0x000fe20000000000 */
[----:B------:R-:W-:-:S02]  /*0980*/  LOP3.LUT P3, RZ, R18, 0xff, RZ, 0xc0, !PT ;  /* 0x000000ff12ff7812 */ /* 0x000fc4000786c0ff */
[----:B------:R-:W-:Y:S02]  /*0990*/  SEL R5, R6, R17, !P2 ;  /* 0x0000001106057207 */ /* 0x000fe40005000000 */
[----:B------:R-:W-:Y:S02]  /*09a0*/  IADD3.X R6, PT, PT, R3, UR7, RZ, P0, P4 ;  /* 0x0000000703067c10 */ /* 0x000fe400087e84ff */
[----:B------:R-:W-:Y:S02]  /*09b0*/  ISETP.LT.U32.AND P0, PT, R7, R14, PT ;  /* 0x0000000e0700720c */ /* 0x000fe40003f01070 */
[----:B------:R-:W-:Y:S02]  /*09c0*/  SEL R16, RZ, 0x1, P1 ;  /* 0x00000001ff107807 */ /* 0x000fe40000800000 */
[----:B------:R-:W-:Y:S02]  /*09d0*/  ISETP.LT.AND.EX P0, PT, R6, R5, PT, P0 ;  /* 0x000000050600720c */ /* 0x000fe40003f01300 */
[----:B------:R-:W-:-:S02]  /*09e0*/  SHF.R.S32.HI R3, RZ, 0x1f, R2 ;  /* 0x0000001fff037819 */ /* 0x000fc40000011402 */
[----:B------:R-:W-:Y:S02]  /*09f0*/  @!P1 SEL R14, R7, R14, P0 ;  /* 0x0000000e070e9207 */ /* 0x000fe40000000000 */
[----:B------:R-:W-:Y:S02]  /*0a00*/  @!P1 SEL R5, R6, R5, P0 ;  /* 0x0000000506059207 */ /* 0x000fe40000000000 */
[----:B------:R-:W-:Y:S02]  /*0a10*/  @P3 SEL R16, R18, 0x1, P1 ;  /* 0x0000000112103807 */ /* 0x000fe40000800000 */
[----:B------:R-:W-:Y:S02]  /*0a20*/  ISETP.GE.AND P2, PT, R15, 0x5, PT ;  /* 0x000000050f00780c */ /* 0x000fe40003f46270 */
[----:B------:R-:W-:Y:S02]  /*0a30*/  IADD3 R2, P0, P4, R2, UR6, R13 ;  /* 0x0000000602027c10 */ /* 0x000fe4000fc1e00d */
[----:B------:R-:W-:-:S02]  /*0a40*/  SEL R7, R7, R14, !P3 ;  /* 0x0000000e07077207 */ /* 0x000fc40005800000 */
[----:B------:R-:W-:Y:S02]  /*0a50*/  SEL R6, R6, R5, !P3 ;  /* 0x0000000506067207 */ /* 0x000fe40005800000 */
[----:B------:R-:W-:Y:S02]  /*0a60*/  ISETP.NE.AND P3, PT, R11, RZ, PT ;  /* 0x000000ff0b00720c */ /* 0x000fe40003f65270 */
[----:B------:R-:W-:Y:S02]  /*0a70*/  LOP3.LUT P1, RZ, R16, 0xff, RZ, 0xc0, !PT ;  /* 0x000000ff10ff7812 */ /* 0x000fe4000782c0ff */
[----:B------:R-:W-:Y:S02]  /*0a80*/  IADD3.X R5, PT, PT, R3, UR7, RZ, P0, P4 ;  /* 0x0000000703057c10 */ /* 0x000fe400087e84ff */
[----:B------:R-:W-:Y:S02]  /*0a90*/  ISETP.LT.U32.AND P0, PT, R2, R7, PT ;  /* 0x000000070200720c */ /* 0x000fe40003f01070 */
[----:B------:R-:W-:-:S02]  /*0aa0*/  SEL R3, RZ, 0x1, P2 ;  /* 0x00000001ff037807 */ /* 0x000fc40001000000 */
[----:B------:R-:W-:-:S04]  /*0ab0*/  ISETP.LT.AND.EX P0, PT, R5, R6, PT, P0 ;  /* 0x000000060500720c */ /* 0x000fc80003f01300 */
[----:B------:R-:W-:Y:S02]  /*0ac0*/  @!P2 SEL R7, R2, R7, P0 ;  /* 0x000000070207a207 */ /* 0x000fe40000000000 */
[C---:B------:R-:W-:Y:S02]  /*0ad0*/  @!P2 SEL R6, R5.reuse, R6, P0 ;  /* 0x000000060506a207 */ /* 0x040fe40000000000 */
[----:B------:R-:W-:Y:S02]  /*0ae0*/  @P1 SEL R3, R16, 0x1, P2 ;  /* 0x0000000110031807 */ /* 0x000fe40001000000 */
[----:B------:R-:W-:Y:S02]  /*0af0*/  SEL R2, R2, R7, !P1 ;  /* 0x0000000702027207 */ /* 0x000fe40004800000 */
[----:B------:R-:W-:Y:S01]  /*0b00*/  SEL R5, R5, R6, !P1 ;  /* 0x0000000605057207 */ /* 0x000fe20004800000 */
[----:B------:R-:W-:Y:S06]  /*0b10*/  @P3 BRA `(.L_x_1145) ;  /* 0xfffffff800043947 */ /* 0x000fec000383ffff */
[----:B------:R-:W-:Y:S05]  /*0b20*/  BSYNC.RECONVERGENT B3 ;  /* 0x0000000000037941 */ /* 0x000fea0003800200 */
.L_x_1144:
[----:B------:R-:W-:-:S07]  /*0b30*/  VIADD R12, R12, 0xfffffc00 ;  /* 0xfffffc000c0c7836 */ /* 0x000fce0000000000 */
.L_x_1143:
[----:B------:R-:W-:Y:S05]  /*0b40*/  BSYNC.RECONVERGENT B2 ;  /* 0x0000000000027941 */ /* 0x000fea0003800200 */
.L_x_1142:
[----:B------:R-:W-:-:S13]  /*0b50*/  ISETP.NE.AND P0, PT, R22, RZ, PT ;  /* 0x000000ff1600720c */ /* 0x000fda0003f05270 */
[----:B------:R-:W-:Y:S05]  /*0b60*/  @!P0 BRA `(.L_x_1141) ;  /* 0x0000000800108947 */ /* 0x000fea0003800000 */
[----:B------:R-:W-:Y:S01]  /*0b70*/  ISETP.GE.U32.AND P0, PT, R22, 0x4, PT ;  /* 0x000000041600780c */ /* 0x000fe20003f06070 */
[----:B------:R-:W-:Y:S01]  /*0b80*/  BSSY.RECONVERGENT B2, `(.L_x_1146) ;  /* 0x0000044000027945 */ /* 0x000fe20003800200 */
[----:B------:R-:W-:-:S11]  /*0b90*/  LOP3.LUT P1, R10, R10, 0x3, RZ, 0xc0, !PT ;  /* 0x000000030a0a7812 */ /* 0x000fd6000782c0ff */
[----:B------:R-:W-:Y:S05]  /*0ba0*/  @!P0 BRA `(.L_x_1147) ;  /* 0x0000000400048947 */ /* 0x000fea0003800000 */
[----:B------:R-:W0:Y:S01]  /*0bb0*/  LDCU.64 UR8, c[0x0][0x380] ;  /* 0x00007000ff0877ac */ /* 0x000e220008000a00 */
[----:B------:R-:W-:-:S04]  /*0bc0*/  IADD3 R19, P0, PT, R13, R12, RZ ;  /* 0x0000000c0d137210 */ /* 0x000fc80007f1e0ff */
[----:B------:R-:W-:Y:S02]  /*0bd0*/  LEA.HI.X.SX32 R18, R12, RZ, 0x1, P0 ;  /* 0x000000ff0c127211 */ /* 0x000fe400000f0eff */
[----:B0-----:R-:W-:-:S04]  /*0be0*/  LEA R14, P0, R19, UR8, 0x2 ;  /* 0x00000008130e7c11 */ /* 0x001fc8000f8010ff */
[----:B------:R-:W-:Y:S01]  /*0bf0*/  LEA.HI.X R15, R19, UR9, R18, 0x2, P0 ;  /* 0x00000009130f7c11 */ /* 0x000fe200080f1412 */
[----:B------:R-:W0:Y:S04]  /*0c00*/  LDCU.64 UR8, c[0x0][0x390] ;  /* 0x00007200ff0877ac */ /* 0x000e280008000a00 */
[----:B------:R-:W2:Y:S04]  /*0c10*/  LDG.E R7, desc[UR10][R14.64] ;  /* 0x0000000a0e077981 */ /* 0x000ea8000c1e1900 */
[----:B------:R-:W3:Y:S04]  /*0c20*/  LDG.E R11, desc[UR10][R14.64+0x400] ;  /* 0x0004000a0e0b7981 */ /* 0x000ee8000c1e1900 */
[----:B------:R-:W4:Y:S04]  /*0c30*/  LDG.E R17, desc[UR10][R14.64+0x800] ;  /* 0x0008000a0e117981 */ /* 0x000f28000c1e1900 */
[----:B------:R1:W5:Y:S01]  /*0c40*/  LDG.E R6, desc[UR10][R14.64+0xc00] ;  /* 0x000c000a0e067981 */ /* 0x000362000c1e1900 */
[----:B------:R-:W-:Y:S01]  /*0c50*/  LOP3.LUT P4, RZ, R3, 0xff, RZ, 0xc0, !PT ;  /* 0x000000ff03ff7812 */ /* 0x000fe2000788c0ff */
[----:B------:R-:W-:Y:S01]  /*0c60*/  VIADD R16, R12, 0x100 ;  /* 0x000001000c107836 */ /* 0x000fe20000000000 */
[----:B0-----:R-:W-:-:S04]  /*0c70*/  IADD3 R19, P0, PT, R19, UR8, RZ ;  /* 0x0000000813137c10 */ /* 0x001fc8000ff1e0ff */
[----:B------:R-:W-:Y:S02]  /*0c80*/  IADD3.X R18, PT, PT, R18, UR9, RZ, P0, !PT ;  /* 0x0000000912127c10 */ /* 0x000fe400087fe4ff */
[----:B------:R-:W-:-:S04]  /*0c90*/  ISETP.LT.U32.AND P0, PT, R19, R2, PT ;  /* 0x000000021300720c */ /* 0x000fc80003f01070 */
[----:B------:R-:W-:Y:S02]  /*0ca0*/  ISETP.LT.AND.EX P0, PT, R18, R5, PT, P0 ;  /* 0x000000051200720c */ /* 0x000fe40003f01300 */
[----:B--2---:R-:W-:-:S04]  /*0cb0*/  ISETP.GE.AND P5, PT, R7, 0x5, PT ;  /* 0x000000050700780c */ /* 0x004fc80003fa6270 */
[----:B------:R-:W-:Y:S02]  /*0cc0*/  SEL R7, RZ, 0x1, P5 ;  /* 0x00000001ff077807 */ /* 0x000fe40002800000 */
[----:B------:R-:W-:Y:S02]  /*0cd0*/  @P4 SEL R7, R3, 0x1, P5 ;  /* 0x0000000103074807 */ /* 0x000fe40002800000 */
[----:B---3--:R-:W-:Y:S02]  /*0ce0*/  ISETP.GE.AND P2, PT, R11, 0x5, PT ;  /* 0x000000050b00780c */ /* 0x008fe40003f46270 */
[----:B------:R-:W-:Y:S02]  /*0cf0*/  SHF.R.S32.HI R3, RZ, 0x1f, R16 ;  /* 0x0000001fff037819 */ /* 0x000fe40000011410 */
[----:B------:R-:W-:Y:S02]  /*0d00*/  LOP3.LUT P3, RZ, R7, 0xff, RZ, 0xc0, !PT ;  /* 0x000000ff07ff7812 */ /* 0x000fe4000786c0ff */
[----:B------:R-:W-:-:S02]  /*0d10*/  @!P5 SEL R2, R19, R2, P0 ;  /* 0x000000021302d207 */ /* 0x000fc40000000000 */
[----:B------:R-:W-:Y:S02]  /*0d20*/  @!P5 SEL R5, R18, R5, P0 ;  /* 0x000000051205d207 */ /* 0x000fe40000000000 */
[----:B-1----:R-:W-:Y:S02]  /*0d30*/  IADD3 R14, P0, P5, R16, UR8, R13 ;  /* 0x00000008100e7c10 */ /* 0x002fe4000fd1e00d */
[----:B------:R-:W-:Y:S01]  /*0d40*/  SEL R11, R19, R2, !P4 ;  /* 0x00000002130b7207 */ /* 0x000fe20006000000 */
[----:B------:R-:W-:Y:S01]  /*0d50*/  VIADD R2, R12, 0x200 ;  /* 0x000002000c027836 */ /* 0x000fe20000000000 */
[----:B------:R-:W-:Y:S02]  /*0d60*/  IADD3.X R16, PT, PT, R3, UR9, RZ, P0, P5 ;  /* 0x0000000903107c10 */ /* 0x000fe400087ea4ff */
[----:B------:R-:W-:Y:S02]  /*0d70*/  SEL R5, R18, R5, !P4 ;  /* 0x0000000512057207 */ /* 0x000fe40006000000 */
[----:B------:R-:W-:-:S02]  /*0d80*/  ISETP.LT.U32.AND P0, PT, R14, R11, PT ;  /* 0x0000000b0e00720c */ /* 0x000fc40003f01070 */
[----:B------:R-:W-:Y:S02]  /*0d90*/  SEL R15, RZ, 0x1, P2 ;  /* 0x00000001ff0f7807 */ /* 0x000fe40001000000 */
[----:B------:R-:W-:Y:S02]  /*0da0*/  ISETP.LT.AND.EX P0, PT, R16, R5, PT, P0 ;  /* 0x000000051000720c */ /* 0x000fe40003f01300 */
[----:B------:R-:W-:Y:S02]  /*0db0*/  @P3 SEL R15, R7, 0x1, P2 ;  /* 0x00000001070f3807 */ /* 0x000fe40001000000 */
[----:B------:R-:W-:Y:S02]  /*0dc0*/  @!P2 SEL R11, R14, R11, P0 ;  /* 0x0000000b0e0ba207 */ /* 0x000fe40000000000 */
[----:B------:R-:W-:Y:S02]  /*0dd0*/  @!P2 SEL R5, R16, R5, P0 ;  /* 0x000000051005a207 */ /* 0x000fe40000000000 */
[----:B----4-:R-:W-:-:S02]  /*0de0*/  ISETP.GE.AND P5, PT, R17, 0x5, PT ;  /* 0x000000051100780c */ /* 0x010fc40003fa6270 */
[----:B------:R-:W-:Y:S02]  /*0df0*/  SHF.R.S32.HI R3, RZ, 0x1f, R2 ;  /* 0x0000001fff037819 */ /* 0x000fe40000011402 */
[----:B------:R-:W-:Y:S01]  /*0e00*/  IADD3 R7, P0, P2, R2, UR8, R13 ;  /* 0x0000000802077c10 */ /* 0x000fe2000fa1e00d */
[----:B------:R-:W-:Y:S01]  /*0e10*/  VIADD R2, R12, 0x300 ;  /* 0x000003000c027836 */ /* 0x000fe20000000000 */
[----:B------:R-:W-:Y:S01]  /*0e20*/  SEL R14, R14, R11, !P3 ;  /* 0x0000000b0e0e7207 */ /* 0x000fe20005800000 */
[----:B------:R-:W-:Y:S01]  /*0e30*/  VIADD R12, R12, 0x400 ;  /* 0x000004000c0c7836 */ /* 0x000fe20000000000 */
[----:B------:R-:W-:Y:S02]  /*0e40*/  LOP3.LUT P4, RZ, R15, 0xff, RZ, 0xc0, !PT ;  /* 0x000000ff0fff7812 */ /* 0x000fe4000788c0ff */
[----:B------:R-:W-:Y:S02]  /*0e50*/  SEL R16, R16, R5, !P3 ;  /* 0x0000000510107207 */ /* 0x000fe40005800000 */
[----:B------:R-:W-:-:S02]  /*0e60*/  IADD3.X R5, PT, PT, R3, UR9, RZ, P0, P2 ;  /* 0x0000000903057c10 */ /* 0x000fc400087e44ff */
[----:B------:R-:W-:Y:S02]  /*0e70*/  ISETP.LT.U32.AND P0, PT, R7, R14, PT ;  /* 0x0000000e0700720c */ /* 0x000fe40003f01070 */
[----:B------:R-:W-:Y:S02]  /*0e80*/  SEL R11, RZ, 0x1, P5 ;  /* 0x00000001ff0b7807 */ /* 0x000fe40002800000 */
[----:B------:R-:W-:Y:S02]  /*0e90*/  ISETP.LT.AND.EX P0, PT, R5, R16, PT, P0 ;  /* 0x000000100500720c */ /* 0x000fe40003f01300 */
[----:B------:R-:W-:Y:S02]  /*0ea0*/  SHF.R.S32.HI R3, RZ, 0x1f, R2 ;  /* 0x0000001fff037819 */ /* 0x000fe40000011402 */
[----:B------:R-:W-:Y:S02]  /*0eb0*/  @!P5 SEL R14, R7, R14, P0 ;  /* 0x0000000e070ed207 */ /* 0x000fe40000000000 */
[----:B------:R-:W-:-:S02]  /*0ec0*/  @P4 SEL R11, R15, 0x1, P5 ;  /* 0x000000010f0b4807 */ /* 0x000fc40002800000 */
[----:B------:R-:W-:Y:S02]  /*0ed0*/  @!P5 SEL R16, R5, R16, P0 ;  /* 0x000000100510d207 */ /* 0x000fe40000000000 */
[----:B-----5:R-:W-:Y:S02]  /*0ee0*/  ISETP.GE.AND P2, PT, R6, 0x5, PT ;  /* 0x000000050600780c */ /* 0x020fe40003f46270 */
[----:B------:R-:W-:Y:S02]  /*0ef0*/  IADD3 R2, P0, P5, R2, UR8, R13 ;  /* 0x0000000802027c10 */ /* 0x000fe4000fd1e00d */
[----:B------:R-:W-:Y:S02]  /*0f00*/  SEL R7, R7, R14, !P4 ;  /* 0x0000000e07077207 */ /* 0x000fe40006000000 */
[----:B------:R-:W-:Y:S02]  /*0f10*/  SEL R6, R5, R16, !P4 ;  /* 0x0000001005067207 */ /* 0x000fe40006000000 */
[----:B------:R-:W-:-:S02]  /*0f20*/  LOP3.LUT P3, RZ, R11, 0xff, RZ, 0xc0, !PT ;  /* 0x000000ff0bff7812 */ /* 0x000fc4000786c0ff */
[----:B------:R-:W-:Y:S02]  /*0f30*/  IADD3.X R5, PT, PT, R3, UR9, RZ, P0, P5 ;  /* 0x0000000903057c10 */ /* 0x000fe400087ea4ff */
[----:B------:R-:W-:Y:S02]  /*0f40*/  ISETP.LT.U32.AND P0, PT, R2, R7, PT ;  /* 0x000000070200720c */ /* 0x000fe40003f01070 */
[----:B------:R-:W-:Y:S02]  /*0f50*/  SEL R3, RZ, 0x1, P2 ;  /* 0x00000001ff037807 */ /* 0x000fe40001000000 */
[----:B------:R-:W-:-:S04]  /*0f60*/  ISETP.LT.AND.EX P0, PT, R5, R6, PT, P0 ;  /* 0x000000060500720c */ /* 0x000fc80003f01300 */
[C---:B------:R-:W-:Y:S02]  /*0f70*/  @!P2 SEL R7, R2.reuse, R7, P0 ;  /* 0x000000070207a207 */ /* 0x040fe40000000000 */
[----:B------:R-:W-:Y:S02]  /*0f80*/  @!P2 SEL R6, R5, R6, P0 ;  /* 0x000000060506a207 */ /* 0x000fe40000000000 */
[----:B------:R-:W-:Y:S02]  /*0f90*/  @P3 SEL R3, R11, 0x1, P2 ;  /* 0x000000010b033807 */ /* 0x000fe40001000000 */
[----:B------:R-:W-:Y:S02]  /*0fa0*/  SEL R2, R2, R7, !P3 ;  /* 0x0000000702027207 */ /* 0x000fe40005800000 */
[----:B------:R-:W-:-:S07]  /*0fb0*/  SEL R5, R5, R6, !P3 ;  /* 0x0000000605057207 */ /* 0x000fce0005800000 */
.L_x_1147:
[----:B------:R-:W-:Y:S05]  /*0fc0*/  BSYNC.RECONVERGENT B2 ;  /* 0x0000000000027941 */ /* 0x000fea0003800200 */
.L_x_1146:
[----:B------:R-:W-:Y:S05]  /*0fd0*/  @!P1 BRA `(.L_x_1141) ;  /* 0x0000000000f49947 */ /* 0x000fea0003800000 */
[----:B------:R-:W-:Y:S01]  /*0fe0*/  ISETP.NE.AND P0, PT, R10, 0x1, PT ;  /* 0x000000010a00780c */ /* 0x000fe20003f05270 */
[----:B------:R-:W-:Y:S01]  /*0ff0*/  BSSY.RECONVERGENT B2, `(.L_x_1148) ;  /* 0x0000026000027945 */ /* 0x000fe20003800200 */
[----:B------:R-:W-:-:S11]  /*1000*/  LOP3.LUT P1, RZ, R8, 0x100, RZ, 0xc0, !PT ;  /* 0x0000010008ff7812 */ /* 0x000fd6000782c0ff */
        /* <DEDUP_REMOVED lines=8> */
[----:B------:R-:W3:Y:S01]  /*1090*/  LDG.E R16, desc[UR10][R6.64+0x400] ;  /* 0x0004000a06107981 */ /* 0x000ee2000c1e1900 */
[----:B------:R-:W-:Y:S01]  /*10a0*/  LOP3.LUT P3, RZ, R3, 0xff, RZ, 0xc0, !PT ;  /* 0x000000ff03ff7812 */ /* 0x000fe2000786c0ff */
[----:B------:R-:W-:-:S02]  /*10b0*/  VIADD R14, R12, 0x100 ;  /* 0x000001000c0e7836 */ /* 0x000fc40000000000 */
        /* <DEDUP_REMOVED lines=9> */
[----:B------:R-:W-:-:S03]  /*1150*/  SHF.R.S32.HI R3, RZ, 0x1f, R14 ;  /* 0x0000001fff037819 */ /* 0x000fc6000001140e */
[C---:B------:R-:W-:Y:S02]  /*1160*/  @!P4 SEL R2, R15.reuse, R2, P0 ;  /* 0x000000020f02c207 */ /* 0x040fe40000000000 */
[----:B------:R-:W-:Y:S02]  /*1170*/  @!P4 SEL R5, R8, R5, P0 ;  /* 0x000000050805c207 */ /* 0x000fe40000000000 */
        /* <DEDUP_REMOVED lines=13> */
.L_x_1149:
[----:B------:R-:W-:Y:S05]  /*1250*/  BSYNC.RECONVERGENT B2 ;  /* 0x0000000000027941 */ /* 0x000fea0003800200 */
.L_x_1148:
[----:B------:R-:W-:Y:S05]  /*1260*/  @P1 BRA `(.L_x_1141) ;  /* 0x0000000000501947 */ /* 0x000fea0003800000 */
[----:B------:R-:W0:Y:S01]  /*1270*/  LDCU.64 UR8, c[0x0][0x380] ;  /* 0x00007000ff0877ac */ /* 0x000e220008000a00 */
[----:B------:R-:W-:-:S04]  /*1280*/  IADD3 R11, P0, PT, R13, R12, RZ ;  /* 0x0000000c0d0b7210 */ /* 0x000fc80007f1e0ff */
[----:B------:R-:W-:Y:S02]  /*1290*/  LEA.HI.X.SX32 R10, R12, RZ, 0x1, P0 ;  /* 0x000000ff0c0a7211 */ /* 0x000fe400000f0eff */
[----:B0-----:R-:W-:-:S04]  /*12a0*/  LEA R6, P0, R11, UR8, 0x2 ;  /* 0x000000080b067c11 */ /* 0x001fc8000f8010ff */
[----:B------:R-:W-:Y:S01]  /*12b0*/  LEA.HI.X R7, R11, UR9, R10, 0x2, P0 ;  /* 0x000000090b077c11 */ /* 0x000fe200080f140a */
[----:B------:R-:W0:Y:S04]  /*12c0*/  LDCU.64 UR8, c[0x0][0x390] ;  /* 0x00007200ff0877ac */ /* 0x000e280008000a00 */
[----:B------:R-:W2:Y:S01]  /*12d0*/  LDG.E R6, desc[UR10][R6.64] ;  /* 0x0000000a06067981 */ /* 0x000ea2000c1e1900 */
[----:B------:R-:W-:Y:S02]  /*12e0*/  LOP3.LUT P2, RZ, R3, 0xff, RZ, 0xc0, !PT ;  /* 0x000000ff03ff7812 */ /* 0x000fe4000784c0ff */
[----:B0-----:R-:W-:-:S04]  /*12f0*/  IADD3 R11, P0, PT, R11, UR8, RZ ;  /* 0x000000080b0b7c10 */ /* 0x001fc8000ff1e0ff */
[----:B------:R-:W-:Y:S02]  /*1300*/  IADD3.X R10, PT, PT, R10, UR9, RZ, P0, !PT ;  /* 0x000000090a0a7c10 */ /* 0x000fe400087fe4ff */
[----:B------:R-:W-:-:S04]  /*1310*/  ISETP.LT.U32.AND P0, PT, R11, R2, PT ;  /* 0x000000020b00720c */ /* 0x000fc80003f01070 */
[----:B------:R-:W-:Y:S02]  /*1320*/  ISETP.LT.AND.EX P0, PT, R10, R5, PT, P0 ;  /* 0x000000050a00720c */ /* 0x000fe40003f01300 */
[----:B--2---:R-:W-:-:S04]  /*1330*/  ISETP.GE.AND P1, PT, R6, 0x5, PT ;  /* 0x000000050600780c */ /* 0x004fc80003f26270 */
[----:B------:R-:W-:Y:S02]  /*1340*/  SEL R8, RZ, 0x1, P1 ;  /* 0x00000001ff087807 */ /* 0x000fe40000800000 */
[----:B------:R-:W-:-:S04]  /*1350*/  @P2 SEL R8, R3, 0x1, P1 ;  /* 0x0000000103082807 */ /* 0x000fc80000800000 */
[----:B------:R-:W-:-:S03]  /*1360*/  PRMT R3, R8, 0x7610, R3 ;  /* 0x0000761008037816 */ /* 0x000fc60000000003 */
[C---:B------:R-:W-:Y:S02]  /*1370*/  @!P1 SEL R2, R11.reuse, R2, P0 ;  /* 0x000000020b029207 */ /* 0x040fe40000000000 */
[C---:B------:R-:W-:Y:S02]  /*1380*/  @!P1 SEL R5, R10.reuse, R5, P0 ;  /* 0x000000050a059207 */ /* 0x040fe40000000000 */
[----:B------:R-:W-:Y:S02]  /*1390*/  SEL R2, R11, R2, !P2 ;  /* 0x000000020b027207 */ /* 0x000fe40005000000 */
[----:B------:R-:W-:-:S07]  /*13a0*/  SEL R5, R10, R5, !P2 ;  /* 0x000000050a057207 */ /* 0x000fce0005000000 */
.L_x_1141:
[----:B------:R-:W-:Y:S05]  /*13b0*/  BSYNC.RECONVERGENT B1 ;  /* 0x0000000000017941 */ /* 0x000fea0003800200 */
.L_x_1140:
[----:B------:R-:W-:-:S13]  /*13c0*/  ISETP.GE.AND P0, PT, R9, 0x100, PT ;  /* 0x000001000900780c */ /* 0x000fda0003f06270 */
[----:B------:R-:W-:Y:S05]  /*13d0*/  @!P0 BRA `(.L_x_1150) ;  /* 0x0000000c00488947 */ /* 0x000fea0003800000 */
        /* <DEDUP_REMOVED lines=14> */
[-C--:B------:R-:W-:Y:S02]  /*14c0*/  @!P0 ISETP.LT.U32.AND P1, PT, R7, R2.reuse, PT ;  /* 0x000000020700820c */ /* 0x080fe40003f21070 */
        /* <DEDUP_REMOVED lines=9> */
.L_x_1152:
[----:B------:R-:W-:Y:S05]  /*1560*/  BSYNC.RECONVERGENT B1 ;  /* 0x0000000000017941 */ /* 0x000fea0003800200 */
.L_x_1151:
        /* <DEDUP_REMOVED lines=13> */
[-C--:B-1----:R-:W-:Y:S02]  /*1640*/  @!P0 ISETP.LT.U32.AND P3, PT, R7, R2.reuse, PT ;  /* 0x000000020700820c */ /* 0x082fe40003f61070 */
        /* <DEDUP_REMOVED lines=9> */
.L_x_1154:
[----:B------:R-:W-:Y:S05]  /*16e0*/  BSYNC.RECONVERGENT B1 ;  /* 0x0000000000017941 */ /* 0x000fea0003800200 */
.L_x_1153:
        /* <DEDUP_REMOVED lines=10> */
[-C--:B---3--:R-:W-:Y:S02]  /*1790*/  @!P0 ISETP.LT.U32.AND P2, PT, R7, R2.reuse, PT ;  /* 0x000000020700820c */ /* 0x088fe40003f41070 */
        /* <DEDUP_REMOVED lines=9> */
.L_x_1156:
[----:B------:R-:W-:Y:S05]  /*1830*/  BSYNC.RECONVERGENT B1 ;  /* 0x0000000000017941 */ /* 0x000fea0003800200 */
.L_x_1155:
        /* <DEDUP_REMOVED lines=10> */
[-C--:B----4-:R-:W-:Y:S02]  /*18e0*/  @!P0 ISETP.LT.U32.AND P2, PT, R7, R2.reuse, PT ;  /* 0x000000020700820c */ /* 0x090fe40003f41070 */
        /* <DEDUP_REMOVED lines=9> */
.L_x_1158:
[----:B------:R-:W-:Y:S05]  /*1980*/  BSYNC.RECONVERGENT B1 ;  /* 0x0000000000017941 */ /* 0x000fea0003800200 */
.L_x_1157:
        /* <DEDUP_REMOVED lines=20> */
.L_x_1160:
[----:B------:R-:W-:Y:S05]  /*1ad0*/  BSYNC.RECONVERGENT B1 ;  /* 0x0000000000017941 */ /* 0x000fea0003800200 */
.L_x_1159:
[----:B------:R-:W-:Y:S04]  /*1ae0*/  BSSY.RECONVERGENT B1, `(.L_x_1161) ;  /* 0x000000c000017945 */ /* 0x000fe80003800200 */
[----:B------:R-:W-:Y:S05]  /*1af0*/  @P1 BRA `(.L_x_1162) ;  /* 0x0000000000281947 */ /* 0x000fea0003800000 */
[----:B--2---:R-:W2:Y:S01]  /*1b00*/  S2R R8, SR_CgaCtaId ;  /* 0x0000000000087919 */ /* 0x004ea20000008800 */
[----:B----4-:R-:W-:Y:S02]  /*1b10*/  MOV R7, 0x400 ;  /* 0x0000040000077802 */ /* 0x010fe40000000f00 */
[----:B0-----:R-:W-:-:S04]  /*1b20*/  SHF.R.U32.HI R6, RZ, 0x1, R4 ;  /* 0x00000001ff067819 */ /* 0x001fc80000011604 */
[----:B------:R-:W-:Y:S02]  /*1b30*/  LOP3.LUT R6, R6, 0x1f0, RZ, 0xc0, !PT ;  /* 0x000001f006067812 */ /* 0x000fe400078ec0ff */
[----:B--2---:R-:W-:-:S05]  /*1b40*/  LEA R7, R8, R7, 0x18 ;  /* 0x0000000708077211 */ /* 0x004fca00078ec0ff */
[----:B------:R-:W-:Y:S02]  /*1b50*/  IMAD.IADD R8, R6, 0x1, R7 ;  /* 0x0000000106087824 */ /* 0x000fe400078e0207 */
[----:B------:R-:W-:Y:S02]  /*1b60*/  IMAD.MOV.U32 R6, RZ, RZ, R2 ;  /* 0x000000ffff067224 */ /* 0x000fe400078e0002 */
[----:B------:R-:W-:Y:S01]  /*1b70*/  IMAD.MOV.U32 R7, RZ, RZ, R5 ;  /* 0x000000ffff077224 */ /* 0x000fe200078e0005 */
[----:B------:R0:W-:Y:S04]  /*1b80*/  STS.U8 [R8+0x8], R3 ;  /* 0x0000080308007388 */ /* 0x0001e80000000000 */
[----:B------:R0:W-:Y:S02]  /*1b90*/  STS.64 [R8+0x10], R6 ;  /* 0x0000100608007388 */ /* 0x0001e40000000a00 */
.L_x_1162:
[----:B------:R-:W-:Y:S05]  /*1ba0*/  BSYNC.RECONVERGENT B1 ;  /* 0x0000000000017941 */ /* 0x000fea0003800200 */
.L_x_1161:
        /* <DEDUP_REMOVED lines=8> */
[----:B0-2---:R-:W0:Y:S04]  /*1c30*/  LDS.64 R8, [UR4+0x20] ;  /* 0x00002004ff087984 */ /* 0x005e280008000a00 */
[----:B------:R-:W2:Y:S04]  /*1c40*/  LDS.U8 R16, [UR4+0x28] ;  /* 0x00002804ff107984 */ /* 0x000ea80008000000 */
[----:B------:R-:W1:Y:S04]  /*1c50*/  LDS.64 R12, [UR4+0x30] ;  /* 0x00003004ff0c7984 */ /* 0x000e680008000a00 */
[----:B------:R-:W1:Y:S04]  /*1c60*/  LDS.U8 R17, [UR4+0x38] ;  /* 0x00003804ff117984 */ /* 0x000e680008000000 */
[----:B------:R-:W1:Y:S04]  /*1c70*/  LDS.64 R10, [UR4+0x40] ;  /* 0x00004004ff0a7984 */ /* 0x000e680008000a00 */
[----:B------:R-:W1:Y:S04]  /*1c80*/  LDS.U8 R14, [UR4+0x48] ;  /* 0x00004804ff0e7984 */ /* 0x000e680008000000 */
[----:B----4-:R-:W4:Y:S04]  /*1c90*/  LDS.64 R6, [UR4+0x50] ;  /* 0x00005004ff067984 */ /* 0x010f280008000a00 */
[----:B------:R-:W4:Y:S01]  /*1ca0*/  LDS.U8 R18, [UR4+0x58] ;  /* 0x00005804ff127984 */ /* 0x000f220008000000 */
[----:B-----5:R-:W-:-:S02]  /*1cb0*/  ISETP.NE.AND P2, PT, R4, RZ, PT ;  /* 0x000000ff0400720c */ /* 0x020fc40003f45270 */
[----:B0-----:R-:W-:Y:S02]  /*1cc0*/  ISETP.LT.U32.AND P0, PT, R8, R2, PT ;  /* 0x000000020800720c */ /* 0x001fe40003f01070 */
[----:B------:R-:W-:Y:S02]  /*1cd0*/  @P4 SEL R4, R3, 0x1, !P2 ;  /* 0x0000000103044807 */ /* 0x000fe40005000000 */
[----:B------:R-:W-:Y:S02]  /*1ce0*/  ISETP.LT.AND.EX P0, PT, R9, R5, PT, P0 ;  /* 0x000000050900720c */ /* 0x000fe40003f01300 */
[----:B------:R-:W-:Y:S02]  /*1cf0*/  LOP3.LUT P3, RZ, R4, 0xff, RZ, 0xc0, !PT ;  /* 0x000000ff04ff7812 */ /* 0x000fe4000786c0ff */
[----:B--2---:R-:W-:-:S03]  /*1d00*/  ISETP.NE.AND P5, PT, R16, RZ, PT ;  /* 0x000000ff1000720c */ /* 0x004fc60003fa5270 */
[C---:B-1-3--:R-:W-:Y:S02]  /*1d10*/  @P2 SEL R2, R8.reuse, R2, P0 ;  /* 0x0000000208022207 */ /* 0x04afe40000000000 */
[C---:B------:R-:W-:Y:S02]  /*1d20*/  @P2 SEL R5, R9.reuse, R5, P0 ;  /* 0x0000000509052207 */ /* 0x040fe40000000000 */
[----:B------:R-:W-:Y:S02]  /*1d30*/  SEL R3, R8, R2, !P4 ;  /* 0x0000000208037207 */ /* 0x000fe40006000000 */
[----:B------:R-:W-:Y:S02]  /*1d40*/  SEL R15, R9, R5, !P4 ;  /* 0x00000005090f7207 */ /* 0x000fe40006000000 */
[----:B------:R-:W-:Y:S01]  /*1d50*/  ISETP.LT.U32.AND P0, PT, R12, R3, PT ;  /* 0x000000030c00720c */ /* 0x000fe20003f01070 */
[----:B------:R-:W0:Y:S01]  /*1d60*/  LDS.64 R8, [UR4+0x60] ;  /* 0x00006004ff087984 */ /* 0x000e220008000a00 */
[----:B------:R-:W-:-:S02]  /*1d70*/  @P3 SEL R16, R4, 0x1, !P5 ;  /* 0x0000000104103807 */ /* 0x000fc40006800000 */
[----:B------:R-:W-:Y:S02]  /*1d80*/  ISETP.LT.AND.EX P0, PT, R13, R15, PT, P0 ;  /* 0x0000000f0d00720c */ /* 0x000fe40003f01300 */
[----:B------:R-:W-:Y:S02]  /*1d90*/  LOP3.LUT P2, RZ, R16, 0xff, RZ, 0xc0, !PT ;  /* 0x000000ff10ff7812 */ /* 0x000fe4000784c0ff */
[C---:B------:R-:W-:Y:S02]  /*1da0*/  @P5 SEL R3, R12.reuse, R3, P0 ;  /* 0x000000030c035207 */ /* 0x040fe40000000000 */
[----:B------:R-:W-:Y:S02]  /*1db0*/  ISETP.NE.AND P4, PT, R17, RZ, PT ;  /* 0x000000ff1100720c */ /* 0x000fe40003f85270 */
[----:B------:R-:W-:Y:S02]  /*1dc0*/  @P5 SEL R15, R13, R15, P0 ;  /* 0x0000000f0d0f5207 */ /* 0x000fe40000000000 */
[----:B------:R-:W-:-:S02]  /*1dd0*/  SEL R5, R12, R3, !P3 ;  /* 0x000000030c057207 */ /* 0x000fc40005800000 */
[----:B------:R-:W-:Y:S01]  /*1de0*/  SEL R15, R13, R15, !P3 ;  /* 0x0000000f0d0f7207 */ /* 0x000fe20005800000 */
[----:B------:R-:W1:Y:S01]  /*1df0*/  LDS.U8 R12, [UR4+0x68] ;  /* 0x00006804ff0c7984 */ /* 0x000e620008000000 */
[----:B------:R-:W-:Y:S02]  /*1e00*/  ISETP.LT.U32.AND P0, PT, R10, R5, PT ;  /* 0x000000050a00720c */ /* 0x000fe40003f01070 */
[----:B------:R-:W-:Y:S01]  /*1e10*/  @P2 SEL R17, R16, 0x1, !P4 ;  /* 0x0000000110112807 */ /* 0x000fe20006000000 */
[----:B------:R-:W2:Y:S01]  /*1e20*/  LDS.64 R2, [UR4+0x70] ;  /* 0x00007004ff027984 */ /* 0x000ea20008000a00 */
[----:B------:R-:W-:Y:S02]  /*1e30*/  ISETP.LT.AND.EX P0, PT, R11, R15, PT, P0 ;  /* 0x0000000f0b00720c */ /* 0x000fe40003f01300 */
[----:B------:R-:W-:Y:S02]  /*1e40*/  LOP3.LUT P5, RZ, R17, 0xff, RZ, 0xc0, !PT ;  /* 0x000000ff11ff7812 */ /* 0x000fe400078ac0ff */
[----:B------:R-:W-:-:S02]  /*1e50*/  @P4 SEL R5, R10, R5, P0 ;  /* 0x000000050a054207 */ /* 0x000fc40000000000 */
[----:B------:R-:W-:Y:S02]  /*1e60*/  ISETP.NE.AND P3, PT, R14, RZ, PT ;  /* 0x000000ff0e00720c */ /* 0x000fe40003f65270 */
[C---:B------:R-:W-:Y:S02]  /*1e70*/  @P4 SEL R15, R11.reuse, R15, P0 ;  /* 0x0000000f0b0f4207 */ /* 0x040fe40000000000 */
[----:B------:R-:W-:Y:S02]  /*1e80*/  SEL R13, R10, R5, !P2 ;  /* 0x000000050a0d7207 */ /* 0x000fe40005000000 */
[----:B------:R-:W-:Y:S01]  /*1e90*/  SEL R15, R11, R15, !P2 ;  /* 0x0000000f0b0f7207 */ /* 0x000fe20005000000 */
[----:B------:R-:W3:Y:S01]  /*1ea0*/  LDS.U8 R10, [UR4+0x78] ;  /* 0x00007804ff0a7984 */ /* 0x000ee20008000000 */
[----:B----4-:R-:W-:Y:S02]  /*1eb0*/  ISETP.LT.U32.AND P0, PT, R6, R13, PT ;  /* 0x0000000d0600720c */ /* 0x010fe40003f01070 */
[----:B------:R-:W-:Y:S01]  /*1ec0*/  @P5 SEL R14, R17, 0x1, !P3 ;  /* 0x00000001110e5807 */ /* 0x000fe20005800000 */
[----:B------:R-:W4:Y:S01]  /*1ed0*/  LDS.64 R4, [UR4+0x80] ;  /* 0x00008004ff047984 */ /* 0x000f220008000a00 */
[----:B------:R-:W-:-:S02]  /*1ee0*/  ISETP.LT.AND.EX P0, PT, R7, R15, PT, P0 ;  /* 0x0000000f0700720c */ /* 0x000fc40003f01300 */
[----:B------:R-:W-:Y:S02]  /*1ef0*/  LOP3.LUT P4, RZ, R14, 0xff, RZ, 0xc0, !PT ;  /* 0x000000ff0eff7812 */ /* 0x000fe4000788c0ff */
[----:B------:R-:W-:Y:S02]  /*1f00*/  @P3 SEL R13, R6, R13, P0 ;  /* 0x0000000d060d3207 */ /* 0x000fe40000000000 */
[----:B------:R-:W-:Y:S02]  /*1f10*/  ISETP.NE.AND P2, PT, R18, RZ, PT ;  /* 0x000000ff1200720c */ /* 0x000fe40003f45270 */
[C---:B------:R-:W-:Y:S02]  /*1f20*/  @P3 SEL R15, R7.reuse, R15, P0 ;  /* 0x0000000f070f3207 */ /* 0x040fe40000000000 */
[----:B------:R-:W-:Y:S02]  /*1f30*/  SEL R11, R6, R13, !P5 ;  /* 0x0000000d060b7207 */ /* 0x000fe40006800000 */
[----:B------:R-:W-:-:S02]  /*1f40*/  SEL R13, R7, R15, !P5 ;  /* 0x0000000f070d7207 */ /* 0x000fc40006800000 */
[----:B0-----:R-:W-:Y:S02]  /*1f50*/  ISETP.LT.U32.AND P0, PT, R8, R11, PT ;  /* 0x0000000b0800720c */ /* 0x001fe40003f01070 */
[----:B------:R-:W-:Y:S02]  /*1f60*/  @P4 SEL R18, R14, 0x1, !P2 ;  /* 0x000000010e124807 */ /* 0x000fe40005000000 */
[----:B------:R-:W-:Y:S02]  /*1f70*/  ISETP.LT.AND.EX P0, PT, R9, R13, PT, P0 ;  /* 0x0000000d0900720c */ /* 0x000fe40003f01300 */
[----:B------:R-:W-:Y:S02]  /*1f80*/  LOP3.LUT P5, RZ, R18, 0xff, RZ, 0xc0, !PT ;  /* 0x000000ff12ff7812 */ /* 0x000fe400078ac0ff */
[----:B------:R-:W-:Y:S02]  /*1f90*/  @P2 SEL R11, R8, R11, P0 ;  /* 0x0000000b080b2207 */ /* 0x000fe40000000000 */
[----:B-1----:R-:W-:-:S02]  /*1fa0*/  ISETP.NE.AND P3, PT, R12, RZ, PT ;  /* 0x000000ff0c00720c */ /* 0x002fc40003f65270 */
[C---:B------:R-:W-:Y:S02]  /*1fb0*/  @P2 SEL R13, R9.reuse, R13, P0 ;  /* 0x0000000d090d2207 */ /* 0x040fe40000000000 */
[----:B------:R-:W-:Y:S02]  /*1fc0*/  SEL R7, R8, R11, !P4 ;  /* 0x0000000b08077207 */ /* 0x000fe40006000000 */
[----:B------:R-:W-:Y:S02]  /*1fd0*/  SEL R9, R9, R13, !P4 ;  /* 0x0000000d09097207 */ /* 0x000fe40006000000 */
[----:B--2---:R-:W-:Y:S02]  /*1fe0*/  ISETP.LT.U32.AND P0, PT, R2, R7, PT ;  /* 0x000000070200720c */ /* 0x004fe40003f01070 */
[----:B------:R-:W-:Y:S02]  /*1ff0*/  @P5 SEL R12, R18, 0x1, !P3 ;  /* 0x00000001120c5807 */ /* 0x000fe40005800000 */
[----:B------:R-:W-:-:S02]  /*2000*/  ISETP.LT.AND.EX P0, PT, R3, R9, PT, P0 ;  /* 0x000000090300720c */ /* 0x000fc40003f01300 */
[----:B---3--:R-:W-:Y:S02]  /*2010*/  ISETP.NE.AND P4, PT, R10, RZ, PT ;  /* 0x000000ff0a00720c */ /* 0x008fe40003f85270 */
[----:B------:R-:W-:Y:S02]  /*2020*/  @P3 SEL R7, R2, R7, P0 ;  /* 0x0000000702073207 */ /* 0x000fe40000000000 */
[----:B------:R-:W-:Y:S02]  /*2030*/  LOP3.LUT P2, RZ, R12, 0xff, RZ, 0xc0, !PT ;  /* 0x000000ff0cff7812 */ /* 0x000fe4000784c0ff */
[C---:B------:R-:W-:Y:S02]  /*2040*/  @P3 SEL R9, R3.reuse, R9, P0 ;  /* 0x0000000903093207 */ /* 0x040fe40000000000 */
[----:B------:R-:W-:Y:S02]  /*2050*/  SEL R7, R2, R7, !P5 ;  /* 0x0000000702077207 */ /* 0x000fe40006800000 */
[----:B------:R-:W-:-:S02]  /*2060*/  SEL R9, R3, R9, !P5 ;  /* 0x0000000903097207 */ /* 0x000fc40006800000 */
[----:B----4-:R-:W-:-:S04]  /*2070*/  ISETP.LT.U32.AND P0, PT, R4, R7, PT ;  /* 0x000000070400720c */ /* 0x010fc80003f01070 */
        /* <DEDUP_REMOVED lines=8> */
.L_x_1150:
        /* <DEDUP_REMOVED lines=26> */
[-C--:B0-----:R-:W-:Y:S02]  /*22a0*/  @!P0 ISETP.LT.U32.AND P4, PT, R13, R2.reuse, PT ;  /* 0x000000020d00820c */ /* 0x081fe40003f81070 */
[----:B------:R-:W-:Y:S02]  /*22b0*/  @P0 ISETP.NE.AND P6, PT, R7, RZ, PT ;  /* 0x000000ff0700020c */ /* 0x000fe40003fc5270 */
[----:B------:R-:W-:Y:S02]  /*22c0*/  @!P0 PRMT R3, R12, 0x7610, R3 ;  /* 0x000076100c038816 */ /* 0x000fe40000000003 */
[----:B------:R-:W-:Y:S02]  /*22d0*/  @!P0 ISETP.LT.AND.EX P4, PT, R10, R5, PT, P4 ;  /* 0x000000050a00820c */ /* 0x000fe40003f81340 */
[----:B------:R-:W-:Y:S02]  /*22e0*/  @P0 SEL R7, R8, R3, !P6 ;  /* 0x0000000308070207 */ /* 0x000fe40007000000 */
[----:B------:R-:W-:-:S02]  /*22f0*/  @!P0 SEL R2, R13, R2, P4 ;  /* 0x000000020d028207 */ /* 0x000fc40002000000 */
[C---:B------:R-:W-:Y:S02]  /*2300*/  @!P0 SEL R5, R10.reuse, R5, P4 ;  /* 0x000000050a058207 */ /* 0x040fe40002000000 */
[----:B------:R-:W-:Y:S02]  /*2310*/  @P0 PRMT R3, R7, 0x7610, R3 ;  /* 0x0000761007030816 */ /* 0x000fe40000000003 */
[----:B------:R-:W-:Y:S02]  /*2320*/  @P0 SEL R2, R13, R2, !P6 ;  /* 0x000000020d020207 */ /* 0x000fe40007000000 */
[----:B------:R-:W-:-:S07]  /*2330*/  @P0 SEL R5, R10, R5, !P6 ;  /* 0x000000050a050207 */ /* 0x000fce0007000000 */
.L_x_1165:
[----:B------:R-:W-:Y:S05]  /*2340*/  BSYNC.RECONVERGENT B1 ;  /* 0x0000000000017941 */ /* 0x000fea0003800200 */
.L_x_1164:
        /* <DEDUP_REMOVED lines=8> */
[----:B------:R-:W-:Y:S01]  /*23d0*/  IMAD.MOV.U32 R12, RZ, RZ, 0x1 ;  /* 0x00000001ff0c7424 */ /* 0x000fe200078e00ff */
[----:B-1----:R-:W-:-:S04]  /*23e0*/  LOP3.LUT P5, R7, R3, 0xff, RZ, 0xc0, !PT ;  /* 0x000000ff03077812 */ /* 0x002fc800078ac0ff */
[----:B------:R-:W-:-:S13]  /*23f0*/  PLOP3.LUT P0, PT, P5, P0, PT, 0x2f, 0xf2 ;  /* 0x0000000000f2781c */ /* 0x000fda0002f00577 */
[-C--:B----4-:R-:W-:Y:S02]  /*2400*/  @!P0 ISETP.LT.U32.AND P5, PT, R11, R2.reuse, PT ;  /* 0x000000020b00820c */ /* 0x090fe40003fa1070 */
[----:B------:R-:W-:Y:S02]  /*2410*/  @P0 ISETP.NE.AND P6, PT, R7, RZ, PT ;  /* 0x000000ff0700020c */ /* 0x000fe40003fc5270 */
[----:B------:R-:W-:Y:S02]  /*2420*/  @!P0 PRMT R3, R12, 0x7610, R3 ;  /* 0x000076100c038816 */ /* 0x000fe40000000003 */
[----:B--2---:R-:W-:Y:S02]  /*2430*/  @!P0 ISETP.LT.AND.EX P5, PT, R10, R5, PT, P5 ;  /* 0x000000050a00820c */ /* 0x004fe40003fa1350 */
[----:B------:R-:W-:Y:S02]  /*2440*/  @P0 SEL R7, R8, R3, !P6 ;  /* 0x0000000308070207 */ /* 0x000fe40007000000 */
[----:B------:R-:W-:-:S02]  /*2450*/  @!P0 SEL R2, R11, R2, P5 ;  /* 0x000000020b028207 */ /* 0x000fc40002800000 */
[C---:B------:R-:W-:Y:S02]  /*2460*/  @!P0 SEL R5, R10.reuse, R5, P5 ;  /* 0x000000050a058207 */ /* 0x040fe40002800000 */
[----:B------:R-:W-:Y:S02]  /*2470*/  @P0 PRMT R3, R7, 0x7610, R3 ;  /* 0x0000761007030816 */ /* 0x000fe40000000003 */
[----:B------:R-:W-:Y:S02]  /*2480*/  @P0 SEL R2, R11, R2, !P6 ;  /* 0x000000020b020207 */ /* 0x000fe40007000000 */
[----:B------:R-:W-:-:S07]  /*2490*/  @P0 SEL R5, R10, R5, !P6 ;  /* 0x000000050a050207 */ /* 0x000fce0007000000 */
.L_x_1167:
[----:B------:R-:W-:Y:S05]  /*24a0*/  BSYNC.RECONVERGENT B1 ;  /* 0x0000000000017941 */ /* 0x000fea0003800200 */
.L_x_1166:
[----:B-1----:R-:W-:Y:S01]  /*24b0*/  LOP3.LUT R7, R3, 0xff, RZ, 0xc0, !PT ;  /* 0x000000ff03077812 */ /* 0x002fe200078ec0ff */
[----:B----4-:R1:W4:Y:S01]  /*24c0*/  SHFL.DOWN PT, R11, R2, 0x4, R6 ;  /* 0x08800000020b7989 */ /* 0x01032200000e0006 */
[----:B------:R-:W-:Y:S03]  /*24d0*/  BSSY.RECONVERGENT B1, `(.L_x_1168) ;  /* 0x0000012000017945 */ /* 0x000fe60003800200 */
[----:B--2---:R1:W2:Y:S04]  /*24e0*/  SHFL.DOWN PT, R10, R5, 0x4, R6 ;  /* 0x08800000050a7989 */ /* 0x0042a800000e0006 */
        /* <DEDUP_REMOVED lines=16> */
.L_x_1169:
[----:B------:R-:W-:Y:S05]  /*25f0*/  BSYNC.RECONVERGENT B1 ;  /* 0x0000000000017941 */ /* 0x000fea0003800200 */
.L_x_1168:
        /* <DEDUP_REMOVED lines=20> */
.L_x_1171:
[----:B------:R-:W-:Y:S05]  /*2740*/  BSYNC.RECONVERGENT B1 ;  /* 0x0000000000017941 */ /* 0x000fea0003800200 */
.L_x_1170:
[----:B----4-:R-:W-:Y:S01]  /*2750*/  LOP3.LUT R11, R3, 0xff, RZ, 0xc0, !PT ;  /* 0x000000ff030b7812 */ /* 0x010fe200078ec0ff */
[----:B-1----:R1:W4:Y:S01]  /*2760*/  SHFL.DOWN PT, R7, R2, 0x10, R6 ;  /* 0x0a00000002077989 */ /* 0x00232200000e0006 */
[----:B------:R-:W-:Y:S03]  /*2770*/  BSSY.RECONVERGENT B1, `(.L_x_1172) ;  /* 0x0000012000017945 */ /* 0x000fe60003800200 */
[----:B---3--:R1:W3:Y:S04]  /*2780*/  SHFL.DOWN PT, R8, R11, 0x10, R6 ;  /* 0x0a0000000b087989 */ /* 0x0082e800000e0006 */
[----:B--2---:R1:W2:Y:S01]  /*2790*/  SHFL.DOWN PT, R10, R5, 0x10, R6 ;  /* 0x0a000000050a7989 */ /* 0x0042a200000e0006 */
[----:B------:R-:W-:Y:S05]  /*27a0*/  @P4 BRA `(.L_x_1173) ;  /* 0x0000000000384947 */ /* 0x000fea0003800000 */
[----:B---3--:R-:W-:Y:S01]  /*27b0*/  LOP3.LUT P0, RZ, R8, 0xff, RZ, 0xc0, !PT ;  /* 0x000000ff08ff7812 */ /* 0x008fe2000780c0ff */
[----:B-1----:R-:W-:Y:S01]  /*27c0*/  IMAD.MOV.U32 R11, RZ, RZ, 0x1 ;  /* 0x00000001ff0b7424 */ /* 0x002fe200078e00ff */
[----:B------:R-:W-:-:S04]  /*27d0*/  LOP3.LUT P2, R6, R3, 0xff, RZ, 0xc0, !PT ;  /* 0x000000ff03067812 */ /* 0x000fc8000784c0ff */
[----:B------:R-:W-:-:S13]  /*27e0*/  PLOP3.LUT P0, PT, P2, P0, PT, 0x2f, 0xf2 ;  /* 0x0000000000f2781c */ /* 0x000fda0001700577 */
[-C--:B----4-:R-:W-:Y:S02]  /*27f0*/  @!P0 ISETP.LT.U32.AND P2, PT, R7, R2.reuse, PT ;  /* 0x000000020700820c */ /* 0x090fe40003f41070 */
[----:B------:R-:W-:Y:S02]  /*2800*/  @P0 ISETP.NE.AND P3, PT, R6, RZ, PT ;  /* 0x000000ff0600020c */ /* 0x000fe40003f65270 */
[----:B------:R-:W-:Y:S02]  /*2810*/  @!P0 PRMT R3, R11, 0x7610, R3 ;  /* 0x000076100b038816 */ /* 0x000fe40000000003 */
[----:B--2---:R-:W-:Y:S02]  /*2820*/  @!P0 ISETP.LT.AND.EX P2, PT, R10, R5, PT, P2 ;  /* 0x000000050a00820c */ /* 0x004fe40003f41320 */
[----:B------:R-:W-:Y:S02]  /*2830*/  @P0 SEL R6, R8, R3, !P3 ;  /* 0x0000000308060207 */ /* 0x000fe40005800000 */
[----:B------:R-:W-:-:S02]  /*2840*/  @!P0 SEL R2, R7, R2, P2 ;  /* 0x0000000207028207 */ /* 0x000fc40001000000 */
[----:B------:R-:W-:Y:S02]  /*2850*/  @!P0 SEL R5, R10, R5, P2 ;  /* 0x000000050a058207 */ /* 0x000fe40001000000 */
[----:B------:R-:W-:Y:S02]  /*2860*/  @P0 PRMT R3, R6, 0x7610, R3 ;  /* 0x0000761006030816 */ /* 0x000fe40000000003 */
[----:B------:R-:W-:Y:S02]  /*2870*/  @P0 SEL R2, R7, R2, !P3 ;  /* 0x0000000207020207 */ /* 0x000fe40005800000 */
[----:B------:R-:W-:-:S07]  /*2880*/  @P0 SEL R5, R10, R5, !P3 ;  /* 0x000000050a050207 */ /* 0x000fce0005800000 */
.L_x_1173:
[----:B------:R-:W-:Y:S05]  /*2890*/  BSYNC.RECONVERGENT B1 ;  /* 0x0000000000017941 */ /* 0x000fea0003800200 */
.L_x_1172:
[----:B------:R-:W-:Y:S04]  /*28a0*/  BSSY.RECONVERGENT B1, `(.L_x_1174) ;  /* 0x000000c000017945 */ /* 0x000fe80003800200 */
[----:B------:R-:W-:Y:S05]  /*28b0*/  @P1 BRA `(.L_x_1175) ;  /* 0x0000000000281947 */ /* 0x000fea0003800000 */
[----:B---3--:R-:W3:Y:S01]  /*28c0*/  S2R R8, SR_CgaCtaId ;  /* 0x0000000000087919 */ /* 0x008ee20000008800 */
[----:B----4-:R-:W-:Y:S02]  /*28d0*/  MOV R7, 0x400 ;  /* 0x0000040000077802 */ /* 0x010fe40000000f00 */
[----:B-1----:R-:W-:-:S04]  /*28e0*/  SHF.R.U32.HI R6, RZ, 0x1, R4 ;  /* 0x00000001ff067819 */ /* 0x002fc80000011604 */
[----:B------:R-:W-:Y:S02]  /*28f0*/  LOP3.LUT R6, R6, 0x1f0, RZ, 0xc0, !PT ;  /* 0x000001f006067812 */ /* 0x000fe400078ec0ff */
[----:B---3--:R-:W-:-:S05]  /*2900*/  LEA R7, R8, R7, 0x18 ;  /* 0x0000000708077211 */ /* 0x008fca00078ec0ff */
[----:B------:R-:W-:Y:S02]  /*2910*/  IMAD.IADD R8, R6, 0x1, R7 ;  /* 0x0000000106087824 */ /* 0x000fe400078e0207 */
[----:B------:R-:W-:Y:S02]  /*2920*/  IMAD.MOV.U32 R6, RZ, RZ, R2 ;  /* 0x000000ffff067224 */ /* 0x000fe400078e0002 */
[----:B------:R-:W-:Y:S01]  /*2930*/  IMAD.MOV.U32 R7, RZ, RZ, R5 ;  /* 0x000000ffff077224 */ /* 0x000fe200078e0005 */
[----:B------:R1:W-:Y:S04]  /*2940*/  STS.U8 [R8+0x8], R3 ;  /* 0x0000080308007388 */ /* 0x0003e80000000000 */
[----:B------:R1:W-:Y:S02]  /*2950*/  STS.64 [R8+0x10], R6 ;  /* 0x0000100608007388 */ /* 0x0003e40000000a00 */
.L_x_1175:
[----:B------:R-:W-:Y:S05]  /*2960*/  BSYNC.RECONVERGENT B1 ;  /* 0x0000000000017941 */ /* 0x000fea0003800200 */
.L_x_1174:
        /* <DEDUP_REMOVED lines=12> */
[----:B------:R-:W5:Y:S04]  /*2a30*/  LDS.U8 R4, [UR4+0x18] ;  /* 0x00001804ff047984 */ /* 0x000f680008000000 */
[----:B-1--4-:R-:W1:Y:S01]  /*2a40*/  LDS.64 R6, [UR4+0x20] ;  /* 0x00002004ff067984 */ /* 0x012e620008000a00 */
        /* <DEDUP_REMOVED lines=9> */
.L_x_1176:
[----:B------:R-:W-:Y:S01]  /*2ae0*/  ISETP.GE.AND P5, PT, R9, 0xa1, PT ;  /* 0x000000a10900780c */ /* 0x000fe20003fa6270 */
[----:B------:R-:W-:-:S12]  /*2af0*/  @!P2 BRA `(.L_x_1177) ;  /* 0x00000000003ca947 */ /* 0x000fd80003800000 */
        /* <DEDUP_REMOVED lines=15> */
.L_x_1177:
        /* <DEDUP_REMOVED lines=17> */
.L_x_1178:
        /* <DEDUP_REMOVED lines=17> */
.L_x_1179:
[----:B------:R-:W-:Y:S05]  /*2e10*/  @!P5 BRA `(.L_x_1180) ;  /* 0x00000000003cd947 */ /* 0x000fea0003800000 */
        /* <DEDUP_REMOVED lines=15> */
.L_x_1180:
        /* <DEDUP_REMOVED lines=16> */
.L_x_1181:
        /* <DEDUP_REMOVED lines=17> */
.L_x_1139:
[----:B------:R-:W0:Y:S01]  /*3120*/  S2R R4, SR_TID.X ;  /* 0x0000000000047919 */ /* 0x000e220000002100 */
[----:B------:R-:W1:Y:S01]  /*3130*/  LDCU.64 UR8, c[0x0][0x380] ;  /* 0x00007000ff0877ac */ /* 0x000e620008000a00 */
[----:B------:R-:W2:Y:S01]  /*3140*/  LDCU.64 UR6, c[0x0][0x390] ;  /* 0x00007200ff0677ac */ /* 0x000ea20008000a00 */
[----:B0-----:R-:W-:-:S05]  /*3150*/  IADD3 R3, P0, PT, R13, R4, RZ ;  /* 0x000000040d037210 */ /* 0x001fca0007f1e0ff */
[----:B------:R-:W-:Y:S01]  /*3160*/  IMAD.X R8, RZ, RZ, RZ, P0 ;  /* 0x000000ffff087224 */ /* 0x000fe200000e06ff */
[----:B-1----:R-:W-:-:S04]  /*3170*/  LEA R2, P0, R3, UR8, 0x2 ;  /* 0x0000000803027c11 */ /* 0x002fc8000f8010ff */
[----:B------:R-:W-:-:S05]  /*3180*/  LEA.HI.X R3, R3, UR9, R8, 0x2, P0 ;  /* 0x0000000903037c11 */ /* 0x000fca00080f1408 */
[----:B------:R-:W3:Y:S04]  /*3190*/  LDG.E R8, desc[UR10][R2.64] ;  /* 0x0000000a02087981 */ /* 0x000ee8000c1e1900 */
[----:B------:R-:W4:Y:S04]  /*31a0*/  LDG.E R10, desc[UR10][R2.64+0x800] ;  /* 0x0008000a020a7981 */ /* 0x000f28000c1e1900 */
[----:B------:R-:W5:Y:S04]  /*31b0*/  LDG.E R5, desc[UR10][R2.64+0x400] ;  /* 0x0004000a02057981 */ /* 0x000f68000c1e1900 */
[----:B------:R-:W5:Y:S01]  /*31c0*/  LDG.E R11, desc[UR10][R2.64+0xc00] ;  /* 0x000c000a020b7981 */ /* 0x000f62000c1e1900 */
[C---:B------:R-:W-:Y:S01]  /*31d0*/  VIADD R17, R4.reuse, 0x100 ;  /* 0x0000010004117836 */ /* 0x040fe20000000000 */
[----:B--2---:R-:W-:Y:S01]  /*31e0*/  IADD3 R15, P1, PT, R13, UR6, RZ ;  /* 0x000000060d0f7c10 */ /* 0x004fe2000ff3e0ff */
[----:B------:R-:W-:-:S05]  /*31f0*/  VIADD R9, R4, 0x200 ;  /* 0x0000020004097836 */ /* 0x000fca0000000000 */
[----:B------:R-:W-:Y:S02]  /*3200*/  IADD3 R14, P3, PT, R9, R15, RZ ;  /* 0x0000000f090e7210 */ /* 0x000fe40007f7e0ff */
[----:B---3--:R-:W-:Y:S01]  /*3210*/  ISETP.GE.AND P0, PT, R8, 0x5, PT ;  /* 0x000000050800780c */ /* 0x008fe20003f06270 */
[----:B------:R-:W-:-:S03]  /*3220*/  IMAD.U32 R8, RZ, RZ, UR7 ;  /* 0x00000007ff087e24 */ /* 0x000fc6000f8e00ff */
[----:B------:R-:W-:Y:S02]  /*3230*/  SEL R12, R4, R17, !P0 ;  /* 0x00000011040c7207 */ /* 0x000fe40004000000 */
[----:B----4-:R-:W-:Y:S02]  /*3240*/  ISETP.GE.AND P2, PT, R10, 0x5, PT ;  /* 0x000000050a00780c */ /* 0x010fe40003f46270 */
[----:B------:R-:W-:Y:S01]  /*3250*/  IADD3 R9, P4, PT, R12, R15, RZ ;  /* 0x0000000f0c097210 */ /* 0x000fe20007f9e0ff */
[----:B------:R-:W-:Y:S01]  /*3260*/  IMAD.X R15, RZ, RZ, R8, P1 ;  /* 0x000000ffff0f7224 */ /* 0x000fe200008e0608 */
[----:B-----5:R-:W-:Y:S02]  /*3270*/  ISETP.LT.OR P0, PT, R5, 0x5, !P0 ;  /* 0x000000050500780c */ /* 0x020fe40004701670 */
[C---:B------:R-:W-:Y:S01]  /*3280*/  ISETP.LT.U32.AND P1, PT, R14.reuse, R9, PT ;  /* 0x000000090e00720c */ /* 0x040fe20003f21070 */
[--C-:B------:R-:W-:Y:S01]  /*3290*/  IMAD.X R12, RZ, RZ, R15.reuse, P3 ;  /* 0x000000ffff0c7224 */ /* 0x100fe200018e060f */
[----:B------:R-:W-:Y:S01]  /*32a0*/  ISETP.GE.AND P3, PT, R11, 0x5, PT ;  /* 0x000000050b00780c */ /* 0x000fe20003f66270 */
[----:B------:R-:W-:Y:S01]  /*32b0*/  IMAD.X R3, RZ, RZ, R15, P4 ;  /* 0x000000ffff037224 */ /* 0x000fe200020e060f */
[----:B------:R-:W-:-:S04]  /*32c0*/  IADD3 R15, P4, PT, R14, 0x100, RZ ;  /* 0x000001000e0f7810 */ /* 0x000fc80007f9e0ff */
[----:B------:R-:W-:-:S04]  /*32d0*/  ISETP.LT.AND.EX P1, PT, R12, R3, PT, P1 ;  /* 0x000000030c00720c */ /* 0x000fc80003f21310 */
[----:B------:R-:W-:Y:S02]  /*32e0*/  @!P2 SEL R9, R14, R9, P1 ;  /* 0x000000090e09a207 */ /* 0x000fe40000800000 */
[----:B------:R-:W-:Y:S02]  /*32f0*/  @!P2 SEL R3, R12, R3, P1 ;  /* 0x000000030c03a207 */ /* 0x000fe40000800000 */
[----:B------:R-:W-:Y:S02]  /*3300*/  ISETP.GE.U32.AND P1, PT, R16, UR5, PT ;  /* 0x0000000510007c0c */ /* 0x000fe4000bf26070 */
[----:B------:R-:W-:Y:S02]  /*3310*/  SEL R2, R9, R14, P0 ;  /* 0x0000000e09027207 */ /* 0x000fe40000000000 */
[----:B------:R-:W-:Y:S02]  /*3320*/  ISETP.GE.U32.AND.EX P1, PT, R18, UR4, PT, P1 ;  /* 0x0000000412007c0c */ /* 0x000fe4000bf26110 */
[----:B------:R-:W-:Y:S01]  /*3330*/  SEL R5, R3, R12, P0 ;  /* 0x0000000c03057207 */ /* 0x000fe20000000000 */
[----:B------:R-:W-:Y:S01]  /*3340*/  IMAD.X R12, RZ, RZ, R12, P4 ;  /* 0x000000ffff0c7224 */ /* 0x000fe200020e060c */
[----:B------:R-:W-:-:S02]  /*3350*/  ISETP.LT.U32.AND P2, PT, R15, R2, PT ;  /* 0x000000020f00720c */ /* 0x000fc40003f41070 */
[----:B------:R-:W-:Y:S02]  /*3360*/  ISETP.LT.OR P0, PT, R10, 0x5, P0 ;  /* 0x000000050a00780c */ /* 0x000fe40000701670 */
[CC--:B------:R-:W-:Y:S02]  /*3370*/  ISETP.LT.AND.EX P2, PT, R12.reuse, R5.reuse, PT, P2 ;  /* 0x000000050c00720c */ /* 0x0c0fe40003f41320 */
[----:B------:R-:W-:Y:S02]  /*3380*/  ISETP.LT.OR P4, PT, R11, 0x5, P0 ;  /* 0x000000050b00780c */ /* 0x000fe40000781670 */
[----:B------:R-:W-:Y:S02]  /*3390*/  @!P3 SEL R2, R15, R2, P2 ;  /* 0x000000020f02b207 */ /* 0x000fe40001000000 */
[----:B------:R-:W-:Y:S02]  /*33a0*/  @!P3 SEL R5, R12, R5, P2 ;  /* 0x000000050c05b207 */ /* 0x000fe40001000000 */
[----:B------:R-:W-:-:S02]  /*33b0*/  SEL R3, RZ, 0x1, !P4 ;  /* 0x00000001ff037807 */ /* 0x000fc40006000000 */
[----:B------:R-:W-:Y:S02]  /*33c0*/  SEL R2, R2, R15, P0 ;  /* 0x0000000f02027207 */ /* 0x000fe40000000000 */
[----:B------:R-:W-:Y:S01]  /*33d0*/  SEL R5, R5, R12, P0 ;  /* 0x0000000c05057207 */ /* 0x000fe20000000000 */
[----:B------:R-:W-:Y:S06]  /*33e0*/  @!P1 BRA `(.L_x_1182) ;  /* 0x00000014007c9947 */ /* 0x000fec0003800000 */
[----:B------:R-:W-:Y:S02]  /*33f0*/  IADD3 R9, P1, PT, R13, UR5, RZ ;  /* 0x000000050d097c10 */ /* 0x000fe4000ff3e0ff */
[C---:B------:R-:W-:Y:S02]  /*3400*/  IADD3 R10, P2, PT, R6.reuse, -0x400, RZ ;  /* 0xfffffc00060a7810 */ /* 0x040fe40007f5e0ff */
        /* <DEDUP_REMOVED lines=11> */
[----:B------:R-:W2:Y:S01]  /*34c0*/  LDCU.64 UR6, c[0x0][0x390] ;  /* 0x00007200ff0677ac */ /* 0x000ea20008000a00 */
[----:B------:R-:W-:Y:S01]  /*34d0*/  NOP ;  /* 0x0000000000007918 */ /* 0x000fe20000000000 */
.L_x_1184:
[----:B------:R-:W-:-:S05]  /*34e0*/  IADD3 R16, P0, PT, R4, R9, RZ ;  /* 0x0000000904107210 */ /* 0x000fca0007f1e0ff */
[----:B------:R-:W-:Y:S01]  /*34f0*/  IMAD.X R21, RZ, RZ, R11, P0 ;  /* 0x000000ffff157224 */ /* 0x000fe200000e060b */
[----:B-1----:R-:W-:-:S04]  /*3500*/  LEA R14, P0, R16, UR8, 0x2 ;  /* 0x00000008100e7c11 */ /* 0x002fc8000f8010ff */
[----:B------:R-:W-:-:S05]  /*3510*/  LEA.HI.X R15, R16, UR9, R21, 0x2, P0 ;  /* 0x00000009100f7c11 */ /* 0x000fca00080f1415 */
[----:B------:R-:W3:Y:S04]  /*3520*/  LDG.E R8, desc[UR10][R14.64] ;  /* 0x0000000a0e087981 */ /* 0x000ee8000c1e1900 */
[----:B------:R-:W4:Y:S04]  /*3530*/  LDG.E R19, desc[UR10][R14.64+0x400] ;  /* 0x0004000a0e137981 */ /* 0x000f28000c1e1900 */
[----:B------:R-:W5:Y:S04]  /*3540*/  LDG.E R18, desc[UR10][R14.64+0x800] ;  /* 0x0008000a0e127981 */ /* 0x000f68000c1e1900 */
[----:B------:R1:W5:Y:S01]  /*3550*/  LDG.E R17, desc[UR10][R14.64+0xc00] ;  /* 0x000c000a0e117981 */ /* 0x000362000c1e1900 */
[----:B--2---:R-:W-:Y:S01]  /*3560*/  IADD3 R16, P0, PT, R16, UR6, RZ ;  /* 0x0000000610107c10 */ /* 0x004fe2000ff1e0ff */
[----:B------:R-:W-:Y:S01]  /*3570*/  IMAD.MOV.U32 R23, RZ, RZ, R2 ;  /* 0x000000ffff177224 */ /* 0x000fe200078e0002 */
[----:B------:R-:W-:Y:S01]  /*3580*/  LOP3.LUT P4, RZ, R3, 0xff, RZ, 0xc0, !PT ;  /* 0x000000ff03ff7812 */ /* 0x000fe2000788c0ff */
[----:B------:R-:W-:Y:S01]  /*3590*/  IMAD.MOV.U32 R25, RZ, RZ, R5 ;  /* 0x000000ffff197224 */ /* 0x000fe200078e0005 */
[----:B------:R-:W-:Y:S01]  /*35a0*/  IADD3 R20, P5, PT, R16, 0x100, RZ ;  /* 0x0000010010147810 */ /* 0x000fe20007fbe0ff */
[----:B------:R-:W-:Y:S01]  /*35b0*/  USHF.R.S32.HI UR12, URZ, 0x1f, UR5 ;  /* 0x0000001fff0c7899 */ /* 0x000fe20008011405 */
[----:B---3--:R-:W-:Y:S01]  /*35c0*/  ISETP.GE.AND P2, PT, R8, 0x5, PT ;  /* 0x000000050800780c */ /* 0x008fe20003f46270 */
[----:B------:R-:W-:-:S03]  /*35d0*/  IMAD.U32 R8, RZ, RZ, UR7 ;  /* 0x00000007ff087e24 */ /* 0x000fc6000f8e00ff */
[----:B------:R-:W-:Y:S01]  /*35e0*/  SEL R5, RZ, 0x1, P2 ;  /* 0x00000001ff057807 */ /* 0x000fe20001000000 */
[----:B------:R-:W-:Y:S01]  /*35f0*/  IMAD.X R2, R21, 0x1, R8, P0 ;  /* 0x0000000115027824 */ /* 0x000fe200000e0608 */
[----:B------:R-:W-:-:S03]  /*3600*/  ISETP.LT.U32.AND P0, PT, R16, R23, PT ;  /* 0x000000171000720c */ /* 0x000fc60003f01070 */
[----:B------:R-:W-:Y:S01]  /*3610*/  @P4 SEL R5, R3, 0x1, P2 ;  /* 0x0000000103054807 */ /* 0x000fe20001000000 */
[----:B-1----:R-:W-:Y:S01]  /*3620*/  IMAD.X R15, RZ, RZ, R2, P5 ;  /* 0x000000ffff0f7224 */ /* 0x002fe200028e0602 */
[----:B------:R-:W-:Y:S02]  /*3630*/  ISETP.LT.AND.EX P0, PT, R2, R25, PT, P0 ;  /* 0x000000190200720c */ /* 0x000fe40003f01300 */
[----:B----4-:R-:W-:Y:S02]  /*3640*/  ISETP.GE.AND P3, PT, R19, 0x5, PT ;  /* 0x000000051300780c */ /* 0x010fe40003f66270 */
[----:B------:R-:W-:Y:S02]  /*3650*/  @!P2 SEL R23, R16, R23, P0 ;  /* 0x000000171017a207 */ /* 0x000fe40000000000 */
[----:B------:R-:W-:Y:S02]  /*3660*/  @!P2 SEL R25, R2, R25, P0 ;  /* 0x000000190219a207 */ /* 0x000fe40000000000 */
[----:B------:R-:W-:-:S02]  /*3670*/  SEL R3, R16, R23, !P4 ;  /* 0x0000001710037207 */ /* 0x000fc40006000000 */
[----:B------:R-:W-:Y:S02]  /*3680*/  LOP3.LUT P1, RZ, R5, 0xff, RZ, 0xc0, !PT ;  /* 0x000000ff05ff7812 */ /* 0x000fe4000782c0ff */
[----:B------:R-:W-:Y:S02]  /*3690*/  SEL R14, R2, R25, !P4 ;  /* 0x00000019020e7207 */ /* 0x000fe40006000000 */
[----:B------:R-:W-:Y:S02]  /*36a0*/  ISETP.LT.U32.AND P0, PT, R20, R3, PT ;  /* 0x000000031400720c */ /* 0x000fe40003f01070 */
[----:B-----5:R-:W-:Y:S02]  /*36b0*/  ISETP.GE.AND P2, PT, R18, 0x5, PT ;  /* 0x000000051200780c */ /* 0x020fe40003f46270 */
[----:B------:R-:W-:Y:S02]  /*36c0*/  ISETP.LT.AND.EX P0, PT, R15, R14, PT, P0 ;  /* 0x0000000e0f00720c */ /* 0x000fe40003f01300 */
[----:B------:R-:W-:-:S02]  /*36d0*/  SEL R19, RZ, 0x1, P3 ;  /* 0x00000001ff137807 */ /* 0x000fc40001800000 */
[----:B------:R-:W-:Y:S02]  /*36e0*/  @!P3 SEL R3, R20, R3, P0 ;  /* 0x000000031403b207 */ /* 0x000fe40000000000 */
[----:B------:R-:W-:Y:S02]  /*36f0*/  @!P3 SEL R14, R15, R14, P0 ;  /* 0x0000000e0f0eb207 */ /* 0x000fe40000000000 */
[----:B------:R-:W-:Y:S02]  /*3700*/  IADD3 R18, P0, PT, R16, 0x200, RZ ;  /* 0x0000020010127810 */ /* 0x000fe40007f1e0ff */
[----:B------:R-:W-:Y:S02]  /*3710*/  @P1 SEL R19, R5, 0x1, P3 ;  /* 0x0000000105131807 */ /* 0x000fe40001800000 */
[----:B------:R-:W-:Y:S01]  /*3720*/  SEL R5, R20, R3, !P1 ;  /* 0x0000000314057207 */ /* 0x000fe20004800000 */
[----:B------:R-:W-:Y:S01]  /*3730*/  IMAD.X R3, RZ, RZ, R2, P0 ;  /* 0x000000ffff037224 */ /* 0x000fe200000e0602 */
[----:B------:R-:W-:-:S02]  /*3740*/  SEL R14, R15, R14, !P1 ;  /* 0x0000000e0f0e7207 */ /* 0x000fc40004800000 */
[CC--:B------:R-:W-:Y:S02]  /*3750*/  ISETP.LT.U32.AND P0, PT, R18.reuse, R5.reuse, PT ;  /* 0x000000051200720c */ /* 0x0c0fe40003f01070 */
[----:B------:R-:W-:Y:S02]  /*3760*/  LOP3.LUT P1, RZ, R19, 0xff, RZ, 0xc0, !PT ;  /* 0x000000ff13ff7812 */ /* 0x000fe4000782c0ff */
[CC--:B------:R-:W-:Y:S02]  /*3770*/  ISETP.LT.AND.EX P0, PT, R3.reuse, R14.reuse, PT, P0 ;  /* 0x0000000e0300720c */ /* 0x0c0fe40003f01300 */
[----:B------:R-:W-:Y:S02]  /*3780*/  SEL R20, RZ, 0x1, P2 ;  /* 0x00000001ff147807 */ /* 0x000fe40001000000 */
[----:B------:R-:W-:Y:S02]  /*3790*/  @!P2 SEL R14, R3, R14, P0 ;  /* 0x0000000e030ea207 */ /* 0x000fe40000000000 */
[----:B------:R-:W-:-:S02]  /*37a0*/  @!P2 SEL R5, R18, R5, P0 ;  /* 0x000000051205a207 */ /* 0x000fc40000000000 */
[----:B------:R-:W-:Y:S02]  /*37b0*/  SEL R14, R3, R14, !P1 ;  /* 0x0000000e030e7207 */ /* 0x000fe40004800000 */
[----:B------:R-:W-:Y:S02]  /*37c0*/  IADD3 R16, P0, PT, R16, 0x300, RZ ;  /* 0x0000030010107810 */ /* 0x000fe40007f1e0ff */
[----:B0-----:R-:W-:Y:S02]  /*37d0*/  IADD3 R3, P4, PT, -R9, R6, RZ ;  /* 0x0000000609037210 */ /* 0x001fe40007f9e1ff */
[----:B------:R-:W-:Y:S01]  /*37e0*/  @P1 SEL R20, R19, 0x1, P2 ;  /* 0x0000000113141807 */ /* 0x000fe20001000000 */
[----:B------:R-:W-:Y:S01]  /*37f0*/  IMAD.X R15, RZ, RZ, R2, P0 ;  /* 0x000000ffff0f7224 */ /* 0x000fe200000e0602 */
[----:B------:R-:W-:Y:S01]  /*3800*/  ISETP.GE.U32.AND P0, PT, R3, UR5, PT ;  /* 0x0000000503007c0c */ /* 0x000fe2000bf06070 */
[----:B------:R-:W-:Y:S01]  /*3810*/  IMAD.X R2, R7, 0x1, ~R11, P4 ;  /* 0x0000000107027824 */ /* 0x000fe200020e0e0b */
[----:B------:R-:W-:-:S02]  /*3820*/  ISETP.GE.AND P2, PT, R17, 0x5, PT ;  /* 0x000000051100780c */ /* 0x000fc40003f46270 */
[----:B------:R-:W-:Y:S02]  /*3830*/  SEL R5, R18, R5, !P1 ;  /* 0x0000000512057207 */ /* 0x000fe40004800000 */
[----:B------:R-:W-:Y:S02]  /*3840*/  ISETP.GE.U32.AND.EX P0, PT, R2, UR12, PT, P0 ;  /* 0x0000000c02007c0c */ /* 0x000fe4000bf06100 */
[----:B------:R-:W-:Y:S02]  /*3850*/  LOP3.LUT P3, RZ, R20, 0xff, RZ, 0xc0, !PT ;  /* 0x000000ff14ff7812 */ /* 0x000fe4000786c0ff */
[----:B------:R-:W-:Y:S02]  /*3860*/  ISETP.LT.U32.AND P1, PT, R16, R5, PT ;  /* 0x000000051000720c */ /* 0x000fe40003f21070 */
[----:B------:R-:W-:Y:S02]  /*3870*/  SEL R3, RZ, 0x1, P2 ;  /* 0x00000001ff037807 */ /* 0x000fe40001000000 */
[----:B------:R-:W-:-:S04]  /*3880*/  ISETP.LT.AND.EX P1, PT, R15, R14, PT, P1 ;  /* 0x0000000e0f00720c */ /* 0x000fc80003f21310 */
[C---:B------:R-:W-:Y:S02]  /*3890*/  @!P2 SEL R5, R16.reuse, R5, P1 ;  /* 0x000000051005a207 */ /* 0x040fe40000800000 */
[C---:B------:R-:W-:Y:S02]  /*38a0*/  @!P2 SEL R14, R15.reuse, R14, P1 ;  /* 0x0000000e0f0ea207 */ /* 0x040fe40000800000 */
[----:B------:R-:W-:Y:S02]  /*38b0*/  SEL R2, R16, R5, !P3 ;  /* 0x0000000510027207 */ /* 0x000fe40005800000 */
[----:B------:R-:W-:Y:S02]  /*38c0*/  @P3 SEL R3, R20, 0x1, P2 ;  /* 0x0000000114033807 */ /* 0x000fe40001000000 */
        /* <DEDUP_REMOVED lines=9> */
.L_x_1183:
[----:B------:R-:W-:Y:S01]  /*3960*/  IMAD.IADD R15, R6, 0x1, -R9 ;  /* 0x00000001060f7824 */ /* 0x000fe200078e0a09 */
[----:B------:R-:W-:Y:S01]  /*3970*/  ISETP.GE.U32.AND P1, PT, R9, R6, PT ;  /* 0x000000060900720c */ /* 0x000fe20003f26070 */
[----:B------:R-:W-:Y:S03]  /*3980*/  BSSY.RECONVERGENT B1, `(.L_x_1182) ;  /* 0x0000105000017945 */ /* 0x000fe60003800200 */
[----:B------:R-:W-:-:S04]  /*3990*/  ISETP.GE.AND P0, PT, R4, R15, PT ;  /* 0x0000000f0400720c */ /* 0x000fc80003f06270 */
        /* <DEDUP_REMOVED lines=8> */
[----:B0-----:R-:W-:Y:S02]  /*3a20*/  IMAD R7, R10, UR4, RZ ;  /* 0x000000040a077c24 */ /* 0x001fe4000f8e02ff */
[----:B------:R-:W-:Y:S02]  /*3a30*/  IMAD.MOV.U32 R10, RZ, RZ, R4 ;  /* 0x000000ffff0a7224 */ /* 0x000fe400078e0004 */
[----:B------:R-:W-:-:S05]  /*3a40*/  IMAD R6, R7, -0x400, R6 ;  /* 0xfffffc0007067824 */ /* 0x000fca00078e0206 */
[C---:B------:R-:W-:Y:S02]  /*3a50*/  ISETP.GE.U32.AND P0, PT, R6.reuse, 0x700, PT ;  /* 0x000007000600780c */ /* 0x040fe40003f06070 */
[----:B------:R-:W-:-:S04]  /*3a60*/  LEA.HI R14, R6, 0x1, RZ, 0x18 ;  /* 0x00000001060e7811 */ /* 0x000fc800078fc0ff */
[----:B------:R-:W-:-:S04]  /*3a70*/  LOP3.LUT R24, R14, 0x7, RZ, 0xc0, !PT ;  /* 0x000000070e187812 */ /* 0x000fc800078ec0ff */
[----:B------:R-:W-:-:S03]  /*3a80*/  ISETP.NE.AND P1, PT, R24, RZ, PT ;  /* 0x000000ff1800720c */ /* 0x000fc60003f25270 */
[----:B------:R-:W-:Y:S10]  /*3a90*/  @!P0 BRA `(.L_x_1187) ;  /* 0x0000000400d88947 */ /* 0x000ff40003800000 */
[----:B------:R-:W-:Y:S01]  /*3aa0*/  LEA.HI R13, R13, 0x1, RZ, 0x18 ;  /* 0x000000010d0d7811 */ /* 0x000fe200078fc0ff */
[----:B------:R-:W-:-:S03]  /*3ab0*/  IMAD.MOV.U32 R10, RZ, RZ, R4 ;  /* 0x000000ffff0a7224 */ /* 0x000fc600078e0004 */
[----:B------:R-:W-:-:S05]  /*3ac0*/  LOP3.LUT R13, R13, 0x1fffff8, RZ, 0xc0, !PT ;  /* 0x01fffff80d0d7812 */ /* 0x000fca00078ec0ff */
[----:B------:R-:W-:-:S07]  /*3ad0*/  IMAD.MOV R13, RZ, RZ, -R13 ;  /* 0x000000ffff0d7224 */ /* 0x000fce00078e0a0d */
.L_x_1188:
[----:B------:R-:W-:-:S05]  /*3ae0*/  IADD3 R15, P0, PT, R10, R9, RZ ;  /* 0x000000090a0f7210 */ /* 0x000fca0007f1e0ff */
[----:B------:R-:W-:Y:S01]  /*3af0*/  IMAD.X R25, RZ, RZ, R11, P0 ;  /* 0x000000ffff197224 */ /* 0x000fe200000e060b */
        /* <DEDUP_REMOVED lines=13> */
[----:B------:R-:W-:-:S02]  /*3bd0*/  IMAD.MOV.U32 R27, RZ, RZ, R5 ;  /* 0x000000ffff1b7224 */ /* 0x000fc400078e0005 */
[----:B------:R-:W-:Y:S01]  /*3be0*/  VIADD R13, R13, 0x8 ;  /* 0x000000080d0d7836 */ /* 0x000fe20000000000 */
[----:B------:R-:W-:Y:S01]  /*3bf0*/  IADD3 R5, P6, PT, R15, 0x100, RZ ;  /* 0x000001000f057810 */ /* 0x000fe20007fde0ff */
[----:B------:R-:W-:Y:S01]  /*3c00*/  IMAD.X R2, R25, 0x1, R8, P0 ;  /* 0x0000000119027824 */ /* 0x000fe200000e0608 */
[----:B------:R-:W-:Y:S01]  /*3c10*/  ISETP.LT.U32.AND P0, PT, R15, R26, PT ;  /* 0x0000001a0f00720c */ /* 0x000fe20003f01070 */
[----:B------:R-:W-:Y:S02]  /*3c20*/  VIADD R10, R10, 0x800 ;  /* 0x000008000a0a7836 */ /* 0x000fe40000000000 */
[----:B0-----:R-:W-:Y:S01]  /*3c30*/  IMAD.X R6, RZ, RZ, R2, P6 ;  /* 0x000000ffff067224 */ /* 0x001fe200030e0602 */
[----:B------:R-:W-:Y:S02]  /*3c40*/  ISETP.LT.AND.EX P0, PT, R2, R27, PT, P0 ;  /* 0x0000001b0200720c */ /* 0x000fe40003f01300 */
[----:B--2---:R-:W-:-:S04]  /*3c50*/  ISETP.GE.AND P5, PT, R22, 0x5, PT ;  /* 0x000000051600780c */ /* 0x004fc80003fa6270 */
[----:B------:R-:W-:Y:S02]  /*3c60*/  SEL R22, RZ, 0x1, P5 ;  /* 0x00000001ff167807 */ /* 0x000fe40002800000 */
[----:B------:R-:W-:Y:S02]  /*3c70*/  @P4 SEL R22, R3, 0x1, P5 ;  /* 0x0000000103164807 */ /* 0x000fe40002800000 */
[----:B---3--:R-:W-:Y:S02]  /*3c80*/  ISETP.GE.AND P2, PT, R23, 0x5, PT ;  /* 0x000000051700780c */ /* 0x008fe40003f46270 */
[----:B------:R-:W-:Y:S02]  /*3c90*/  LOP3.LUT P3, RZ, R22, 0xff, RZ, 0xc0, !PT ;  /* 0x000000ff16ff7812 */ /* 0x000fe4000786c0ff */
[----:B------:R-:W-:Y:S02]  /*3ca0*/  SEL R7, RZ, 0x1, P2 ;  /* 0x00000001ff077807 */ /* 0x000fe40001000000 */
[----:B------:R-:W-:-:S02]  /*3cb0*/  @!P5 SEL R26, R15, R26, P0 ;  /* 0x0000001a0f1ad207 */ /* 0x000fc40000000000 */
[C---:B------:R-:W-:Y:S02]  /*3cc0*/  @!P5 SEL R27, R2.reuse, R27, P0 ;  /* 0x0000001b021bd207 */ /* 0x040fe40000000000 */
[----:B------:R-:W-:Y:S02]  /*3cd0*/  SEL R26, R15, R26, !P4 ;  /* 0x0000001a0f1a7207 */ /* 0x000fe40006000000 */
[----:B------:R-:W-:Y:S02]  /*3ce0*/  SEL R3, R2, R27, !P4 ;  /* 0x0000001b02037207 */ /* 0x000fe40006000000 */
[----:B------:R-:W-:Y:S02]  /*3cf0*/  ISETP.LT.U32.AND P0, PT, R5, R26, PT ;  /* 0x0000001a0500720c */ /* 0x000fe40003f01070 */
[----:B------:R-:W-:Y:S02]  /*3d00*/  @P3 SEL R7, R22, 0x1, P2 ;  /* 0x0000000116073807 */ /* 0x000fe40001000000 */
[----:B------:R-:W-:-:S02]  /*3d10*/  ISETP.LT.AND.EX P0, PT, R6, R3, PT, P0 ;  /* 0x000000030600720c */ /* 0x000fc40003f01300 */
[----:B------:R-:W-:Y:S02]  /*3d20*/  LOP3.LUT P5, RZ, R7, 0xff, RZ, 0xc0, !PT ;  /* 0x000000ff07ff7812 */ /* 0x000fe400078ac0ff */
[----:B------:R-:W-:Y:S02]  /*3d30*/  @!P2 SEL R26, R5, R26, P0 ;  /* 0x0000001a051aa207 */ /* 0x000fe40000000000 */
[----:B------:R-:W-:Y:S02]  /*3d40*/  @!P2 SEL R3, R6, R3, P0 ;  /* 0x000000030603a207 */ /* 0x000fe40000000000 */
[----:B------:R-:W-:Y:S02]  /*3d50*/  IADD3 R22, P0, PT, R15, 0x200, RZ ;  /* 0x000002000f167810 */ /* 0x000fe40007f1e0ff */
[----:B----4-:R-:W-:Y:S02]  /*3d60*/  ISETP.GE.AND P4, PT, R21, 0x5, PT ;  /* 0x000000051500780c */ /* 0x010fe40003f86270 */
[----:B------:R-:W-:-:S02]  /*3d70*/  SEL R5, R5, R26, !P3 ;  /* 0x0000001a05057207 */ /* 0x000fc40005800000 */
[----:B------:R-:W-:Y:S01]  /*3d80*/  SEL R6, R6, R3, !P3 ;  /* 0x0000000306067207 */ /* 0x000fe20005800000 */
[----:B------:R-:W-:Y:S01]  /*3d90*/  IMAD.X R3, RZ, RZ, R2, P0 ;  /* 0x000000ffff037224 */ /* 0x000fe200000e0602 */
[CC--:B------:R-:W-:Y:S02]  /*3da0*/  ISETP.LT.U32.AND P0, PT, R22.reuse, R5.reuse, PT ;  /* 0x000000051600720c */ /* 0x0c0fe40003f01070 */
[----:B------:R-:W-:Y:S02]  /*3db0*/  SEL R21, RZ, 0x1, P4 ;  /* 0x00000001ff157807 */ /* 0x000fe40002000000 */
[----:B------:R-:W-:Y:S02]  /*3dc0*/  ISETP.LT.AND.EX P0, PT, R3, R6, PT, P0 ;  /* 0x000000060300720c */ /* 0x000fe40003f01300 */
[----:B------:R-:W-:Y:S02]  /*3dd0*/  @P5 SEL R21, R7, 0x1, P4 ;  /* 0x0000000107155807 */ /* 0x000fe40002000000 */
[----:B------:R-:W-:-:S02]  /*3de0*/  @!P4 SEL R5, R22, R5, P0 ;  /* 0x000000051605c207 */ /* 0x000fc40000000000 */
[----:B------:R-:W-:Y:S02]  /*3df0*/  @!P4 SEL R6, R3, R6, P0 ;  /* 0x000000060306c207 */ /* 0x000fe40000000000 */
[----:B------:R-:W-:Y:S02]  /*3e00*/  IADD3 R7, P0, PT, R15, 0x300, RZ ;  /* 0x000003000f077810 */ /* 0x000fe40007f1e0ff */
[----:B------:R-:W-:Y:S02]  /*3e10*/  LOP3.LUT P2, RZ, R21, 0xff, RZ, 0xc0, !PT ;  /* 0x000000ff15ff7812 */ /* 0x000fe4000784c0ff */
[----:B-----5:R-:W-:Y:S02]  /*3e20*/  ISETP.GE.AND P4, PT, R20, 0x5, PT ;  /* 0x000000051400780c */ /* 0x020fe40003f86270 */
[----:B------:R-:W-:Y:S02]  /*3e30*/  SEL R22, R22, R5, !P5 ;  /* 0x0000000516167207 */ /* 0x000fe40006800000 */
[----:B------:R-:W-:Y:S01]  /*3e40*/  SEL R3, R3, R6, !P5 ;  /* 0x0000000603037207 */ /* 0x000fe20006800000 */
[----:B------:R-:W-:Y:S01]  /*3e50*/  IMAD.X R6, RZ, RZ, R2, P0 ;  /* 0x000000ffff067224 */ /* 0x000fe200000e0602 */
[----:B------:R-:W-:-:S02]  /*3e60*/  ISETP.LT.U32.AND P0, PT, R7, R22, PT ;  /* 0x000000160700720c */ /* 0x000fc40003f01070 */
[----:B------:R-:W-:Y:S02]  /*3e70*/  SEL R5, RZ, 0x1, P4 ;  /* 0x00000001ff057807 */ /* 0x000fe40002000000 */
[CC--:B------:R-:W-:Y:S02]  /*3e80*/  ISETP.LT.AND.EX P0, PT, R6.reuse, R3.reuse, PT, P0 ;  /* 0x000000030600720c */ /* 0x0c0fe40003f01300 */
[----:B------:R-:W-:Y:S02]  /*3e90*/  @P2 SEL R5, R21, 0x1, P4 ;  /* 0x0000000115052807 */ /* 0x000fe40002000000 */
[----:B------:R-:W-:Y:S02]  /*3ea0*/  @!P4 SEL R22, R7, R22, P0 ;  /* 0x000000160716c207 */ /* 0x000fe40000000000 */
[----:B------:R-:W-:Y:S02]  /*3eb0*/  @!P4 SEL R3, R6, R3, P0 ;  /* 0x000000030603c207 */ /* 0x000fe40000000000 */
[----:B------:R-:W-:-:S02]  /*3ec0*/  IADD3 R20, P0, PT, R15, 0x400, RZ ;  /* 0x000004000f147810 */ /* 0x000fc40007f1e0ff */
[----:B------:R-:W-:Y:S02]  /*3ed0*/  ISETP.GE.AND P4, PT, R19, 0x5, PT ;  /* 0x000000051300780c */ /* 0x000fe40003f86270 */
[----:B------:R-:W-:Y:S02]  /*3ee0*/  LOP3.LUT P3, RZ, R5, 0xff, RZ, 0xc0, !PT ;  /* 0x000000ff05ff7812 */ /* 0x000fe4000786c0ff */
[----:B------:R-:W-:Y:S02]  /*3ef0*/  SEL R7, R7, R22, !P2 ;  /* 0x0000001607077207 */ /* 0x000fe40005000000 */
[----:B------:R-:W-:Y:S01]  /*3f00*/  SEL R6, R6, R3, !P2 ;  /* 0x0000000306067207 */ /* 0x000fe20005000000 */
[----:B------:R-:W-:Y:S01]  /*3f10*/  IMAD.X R3, RZ, RZ, R2, P0 ;  /* 0x000000ffff037224 */ /* 0x000fe200000e0602 */
[----:B------:R-:W-:Y:S02]  /*3f20*/  ISETP.LT.U32.AND P0, PT, R20, R7, PT ;  /* 0x000000071400720c */ /* 0x000fe40003f01070 */
[----:B------:R-:W-:-:S02]  /*3f30*/  SEL R19, RZ, 0x1, P4 ;  /* 0x00000001ff137807 */ /* 0x000fc40002000000 */
[-C--:B------:R-:W-:Y:S02]  /*3f40*/  ISETP.LT.AND.EX P0, PT, R3, R6.reuse, PT, P0 ;  /* 0x000000060300720c */ /* 0x080fe40003f01300 */
[----:B------:R-:W-:Y:S02]  /*3f50*/  ISETP.GE.AND P2, PT, R18, 0x5, PT ;  /* 0x000000051200780c */ /* 0x000fe40003f46270 */
[----:B------:R-:W-:Y:S02]  /*3f60*/  @!P4 SEL R7, R20, R7, P0 ;  /* 0x000000071407c207 */ /* 0x000fe40000000000 */
[----:B------:R-:W-:Y:S02]  /*3f70*/  @P3 SEL R19, R5, 0x1, P4 ;  /* 0x0000000105133807 */ /* 0x000fe40002000000 */
[----:B------:R-:W-:Y:S02]  /*3f80*/  @!P4 SEL R6, R3, R6, P0 ;  /* 0x000000060306c207 */ /* 0x000fe40000000000 */
[----:B------:R-:W-:-:S02]  /*3f90*/  IADD3 R5, P0, PT, R15, 0x500, RZ ;  /* 0x000005000f057810 */ /* 0x000fc40007f1e0ff */
[----:B------:R-:W-:Y:S02]  /*3fa0*/  SEL R20, R20, R7, !P3 ;  /* 0x0000000714147207 */ /* 0x000fe40005800000 */
[----:B------:R-:W-:Y:S01]  /*3fb0*/  LOP3.LUT P5, RZ, R19, 0xff, RZ, 0xc0, !PT ;  /* 0x000000ff13ff7812 */ /* 0x000fe200078ac0ff */
[----:B------:R-:W-:Y:S01]  /*3fc0*/  IMAD.X R18, RZ, RZ, R2, P0 ;  /* 0x000000ffff127224 */ /* 0x000fe200000e0602 */
[----:B------:R-:W-:Y:S02]  /*3fd0*/  SEL R3, R3, R6, !P3 ;  /* 0x0000000603037207 */ /* 0x000fe40005800000 */
[----:B------:R-:W-:Y:S02]  /*3fe0*/  ISETP.LT.U32.AND P0, PT, R5, R20, PT ;  /* 0x000000140500720c */ /* 0x000fe40003f01070 */
[----:B------:R-:W-:Y:S02]  /*3ff0*/  SEL R7, RZ, 0x1, P2 ;  /* 0x00000001ff077807 */ /* 0x000fe40001000000 */
[----:B------:R-:W-:-:S02]  /*4000*/  ISETP.LT.AND.EX P0, PT, R18, R3, PT, P0 ;  /* 0x000000031200720c */ /* 0x000fc40003f01300 */
[----:B------:R-:W-:Y:S02]  /*4010*/  ISETP.GE.AND P4, PT, R17, 0x5, PT ;  /* 0x000000051100780c */ /* 0x000fe40003f86270 */
[----:B------:R-:W-:Y:S02]  /*4020*/  @!P2 SEL R20, R5, R20, P0 ;  /* 0x000000140514a207 */ /* 0x000fe40000000000 */
[----:B------:R-:W-:Y:S02]  /*4030*/  @!P2 SEL R3, R18, R3, P0 ;  /* 0x000000031203a207 */ /* 0x000fe40000000000 */
[----:B------:R-:W-:Y:S02]  /*4040*/  @P5 SEL R7, R19, 0x1, P2 ;  /* 0x0000000113075807 */ /* 0x000fe40001000000 */
[----:B------:R-:W-:Y:S02]  /*4050*/  IADD3 R6, P0, PT, R15, 0x600, RZ ;  /* 0x000006000f067810 */ /* 0x000fe40007f1e0ff */
[----:B------:R-:W-:-:S02]  /*4060*/  SEL R5, R5, R20, !P5 ;  /* 0x0000001405057207 */ /* 0x000fc40006800000 */
[----:B------:R-:W-:Y:S02]  /*4070*/  LOP3.LUT P3, RZ, R7, 0xff, RZ, 0xc0, !PT ;  /* 0x000000ff07ff7812 */ /* 0x000fe4000786c0ff */
[----:B------:R-:W-:Y:S01]  /*4080*/  SEL R18, R18, R3, !P5 ;  /* 0x0000000312127207 */ /* 0x000fe20006800000 */
[----:B------:R-:W-:Y:S01]  /*4090*/  IMAD.X R3, RZ, RZ, R2, P0 ;  /* 0x000000ffff037224 */ /* 0x000fe200000e0602 */
[----:B------:R-:W-:Y:S02]  /*40a0*/  ISETP.LT.U32.AND P0, PT, R6, R5, PT ;  /* 0x000000050600720c */ /* 0x000fe40003f01070 */
[----:B------:R-:W-:Y:S02]  /*40b0*/  SEL R17, RZ, 0x1, P4 ;  /* 0x00000001ff117807 */ /* 0x000fe40002000000 */
[----:B------:R-:W-:Y:S02]  /*40c0*/  ISETP.LT.AND.EX P0, PT, R3, R18, PT, P0 ;  /* 0x000000120300720c */ /* 0x000fe40003f01300 */
[----:B------:R-:W-:-:S02]  /*40d0*/  ISETP.GE.AND P2, PT, R16, 0x5, PT ;  /* 0x000000051000780c */ /* 0x000fc40003f46270 */
[C---:B------:R-:W-:Y:S02]  /*40e0*/  @!P4 SEL R5, R6.reuse, R5, P0 ;  /* 0x000000050605c207 */ /* 0x040fe40000000000 */
[----:B------:R-:W-:Y:S02]  /*40f0*/  @!P4 SEL R18, R3, R18, P0 ;  /* 0x000000120312c207 */ /* 0x000fe40000000000 */
[----:B------:R-:W-:Y:S02]  /*4100*/  IADD3 R15, P0, PT, R15, 0x700, RZ ;  /* 0x000007000f0f7810 */ /* 0x000fe40007f1e0ff */
[----:B------:R-:W-:Y:S02]  /*4110*/  @P3 SEL R17, R7, 0x1, P4 ;  /* 0x0000000107113807 */ /* 0x000fe40002000000 */
[----:B------:R-:W-:Y:S01]  /*4120*/  SEL R6, R6, R5, !P3 ;  /* 0x0000000506067207 */ /* 0x000fe20005800000 */
[----:B------:R-:W-:Y:S01]  /*4130*/  IMAD.X R5, RZ, RZ, R2, P0 ;  /* 0x000000ffff057224 */ /* 0x000fe200000e0602 */
[----:B------:R-:W-:-:S02]  /*4140*/  ISETP.NE.AND P4, PT, R13, RZ, PT ;  /* 0x000000ff0d00720c */ /* 0x000fc40003f85270 */
[----:B------:R-:W-:Y:S02]  /*4150*/  SEL R16, R3, R18, !P3 ;  /* 0x0000001203107207 */ /* 0x000fe40005800000 */
[----:B------:R-:W-:Y:S02]  /*4160*/  LOP3.LUT P3, RZ, R17, 0xff, RZ, 0xc0, !PT ;  /* 0x000000ff11ff7812 */ /* 0x000fe4000786c0ff */
[----:B------:R-:W-:Y:S02]  /*4170*/  ISETP.LT.U32.AND P0, PT, R15, R6, PT ;  /* 0x000000060f00720c */ /* 0x000fe40003f01070 */
[----:B------:R-:W-:Y:S02]  /*4180*/  SEL R3, RZ, 0x1, P2 ;  /* 0x00000001ff037807 */ /* 0x000fe40001000000 */
[----:B------:R-:W-:-:S04]  /*4190*/  ISETP.LT.AND.EX P0, PT, R5, R16, PT, P0 ;  /* 0x000000100500720c */ /* 0x000fc80003f01300 */
[----:B------:R-:W-:Y:S02]  /*41a0*/  @!P2 SEL R6, R15, R6, P0 ;  /* 0x000000060f06a207 */ /* 0x000fe40000000000 */
[----:B------:R-:W-:Y:S02]  /*41b0*/  @!P2 SEL R16, R5, R16, P0 ;  /* 0x000000100510a207 */ /* 0x000fe40000000000 */
[----:B------:R-:W-:Y:S02]  /*41c0*/  @P3 SEL R3, R17, 0x1, P2 ;  /* 0x0000000111033807 */ /* 0x000fe40001000000 */
[----:B------:R-:W-:Y:S02]  /*41d0*/  SEL R2, R15, R6, !P3 ;  /* 0x000000060f027207 */ /* 0x000fe40005800000 */
[----:B------:R-:W-:Y:S01]  /*41e0*/  SEL R5, R5, R16, !P3 ;  /* 0x0000001005057207 */ /* 0x000fe20005800000 */
[----:B------:R-:W-:Y:S06]  /*41f0*/  @P4 BRA `(.L_x_1188) ;  /* 0xfffffff800384947 */ /* 0x000fec000383ffff */
.L_x_1187:
[----:B------:R-:W-:Y:S05]  /*4200*/  BSYNC.RECONVERGENT B2 ;  /* 0x0000000000027941 */ /* 0x000fea0003800200 */
.L_x_1186:
[----:B------:R-:W-:Y:S05]  /*4210*/  @!P1 BRA `(.L_x_1185) ;  /* 0x0000000400ec9947 */ /* 0x000fea0003800000 */
[----:B------:R-:W-:Y:S01]  /*4220*/  ISETP.GE.U32.AND P0, PT, R24, 0x4, PT ;  /* 0x000000041800780c */ /* 0x000fe20003f06070 */
[----:B------:R-:W-:Y:S01]  /*4230*/  BSSY.RECONVERGENT B2, `(.L_x_1189) ;  /* 0x000003f000027945 */ /* 0x000fe20003800200 */
[----:B------:R-:W-:-:S11]  /*4240*/  LOP3.LUT P1, R14, R14, 0x3, RZ, 0xc0, !PT ;  /* 0x000000030e0e7812 */ /* 0x000fd6000782c0ff */
[----:B------:R-:W-:Y:S05]  /*4250*/  @!P0 BRA `(.L_x_1190) ;  /* 0x0000000000f08947 */ /* 0x000fea0003800000 */
[----:B------:R-:W-:-:S05]  /*4260*/  IADD3 R19, P0, PT, R10, R9, RZ ;  /* 0x000000090a137210 */ /* 0x000fca0007f1e0ff */
[----:B------:R-:W-:Y:S01]  /*4270*/  IMAD.X R20, RZ, RZ, R11, P0 ;  /* 0x000000ffff147224 */ /* 0x000fe200000e060b */
[----:B------:R-:W-:-:S04]  /*4280*/  LEA R6, P0, R19, UR8, 0x2 ;  /* 0x0000000813067c11 */ /* 0x000fc8000f8010ff */
[----:B------:R-:W-:-:S05]  /*4290*/  LEA.HI.X R7, R19, UR9, R20, 0x2, P0 ;  /* 0x0000000913077c11 */ /* 0x000fca00080f1414 */
[----:B------:R-:W2:Y:S04]  /*42a0*/  LDG.E R15, desc[UR10][R6.64] ;  /* 0x0000000a060f7981 */ /* 0x000ea8000c1e1900 */
[----:B------:R-:W3:Y:S04]  /*42b0*/  LDG.E R17, desc[UR10][R6.64+0x400] ;  /* 0x0004000a06117981 */ /* 0x000ee8000c1e1900 */
[----:B------:R-:W4:Y:S04]  /*42c0*/  LDG.E R18, desc[UR10][R6.64+0x800] ;  /* 0x0008000a06127981 */ /* 0x000f28000c1e1900 */
[----:B------:R0:W5:Y:S01]  /*42d0*/  LDG.E R13, desc[UR10][R6.64+0xc00] ;  /* 0x000c000a060d7981 */ /* 0x000162000c1e1900 */
[----:B------:R-:W-:Y:S01]  /*42e0*/  IADD3 R19, P0, PT, R19, UR6, RZ ;  /* 0x0000000613137c10 */ /* 0x000fe2000ff1e0ff */
[----:B------:R-:W-:Y:S01]  /*42f0*/  VIADD R16, R10, 0x100 ;  /* 0x000001000a107836 */ /* 0x000fe20000000000 */
[----:B------:R-:W-:-:S03]  /*4300*/  LOP3.LUT P5, RZ, R3, 0xff, RZ, 0xc0, !PT ;  /* 0x000000ff03ff7812 */ /* 0x000fc600078ac0ff */
[----:B------:R-:W-:Y:S01]  /*4310*/  IMAD.X R20, R20, 0x1, R8, P0 ;  /* 0x0000000114147824 */ /* 0x000fe200000e0608 */
[----:B------:R-:W-:-:S04]  /*4320*/  ISETP.LT.U32.AND P0, PT, R19, R2, PT ;  /* 0x000000021300720c */ /* 0x000fc80003f01070 */
[----:B------:R-:W-:Y:S02]  /*4330*/  ISETP.LT.AND.EX P0, PT, R20, R5, PT, P0 ;  /* 0x000000051400720c */ /* 0x000fe40003f01300 */
[----:B--2---:R-:W-:-:S04]  /*4340*/  ISETP.GE.AND P4, PT, R15, 0x5, PT ;  /* 0x000000050f00780c */ /* 0x004fc80003f86270 */
[----:B------:R-:W-:Y:S02]  /*4350*/  SEL R15, RZ, 0x1, P4 ;  /* 0x00000001ff0f7807 */ /* 0x000fe40002000000 */
[----:B------:R-:W-:Y:S02]  /*4360*/  @P5 SEL R15, R3, 0x1, P4 ;  /* 0x00000001030f5807 */ /* 0x000fe40002000000 */
[----:B---3--:R-:W-:Y:S02]  /*4370*/  ISETP.GE.AND P2, PT, R17, 0x5, PT ;  /* 0x000000051100780c */ /* 0x008fe40003f46270 */
[----:B------:R-:W-:-:S03]  /*4380*/  LOP3.LUT P3, RZ, R15, 0xff, RZ, 0xc0, !PT ;  /* 0x000000ff0fff7812 */ /* 0x000fc6000786c0ff */
[----:B------:R-:W-:Y:S02]  /*4390*/  @!P4 SEL R2, R19, R2, P0 ;  /* 0x000000021302c207 */ /* 0x000fe40000000000 */
[----:B------:R-:W-:Y:S02]  /*43a0*/  @!P4 SEL R5, R20, R5, P0 ;  /* 0x000000051405c207 */ /* 0x000fe40000000000 */
[----:B------:R-:W-:Y:S02]  /*43b0*/  IADD3 R16, P0, P4, R9, UR6, R16 ;  /* 0x0000000609107c10 */ /* 0x000fe4000fc1e010 */
[----:B------:R-:W-:Y:S01]  /*43c0*/  SEL R17, R19, R2, !P5 ;  /* 0x0000000213117207 */ /* 0x000fe20006800000 */
[----:B------:R-:W-:Y:S01]  /*43d0*/  VIADD R2, R10, 0x200 ;  /* 0x000002000a027836 */ /* 0x000fe20000000000 */
[----:B------:R-:W-:Y:S02]  /*43e0*/  IADD3.X R3, PT, PT, R11, R8, RZ, P0, P4 ;  /* 0x000000080b037210 */ /* 0x000fe400007e84ff */
[----:B0-----:R-:W-:-:S02]  /*43f0*/  SEL R6, R20, R5, !P5 ;  /* 0x0000000514067207 */ /* 0x001fc40006800000 */
[CC--:B------:R-:W-:Y:S02]  /*4400*/  ISETP.LT.U32.AND P0, PT, R16.reuse, R17.reuse, PT ;  /* 0x000000111000720c */ /* 0x0c0fe40003f01070 */
[----:B------:R-:W-:Y:S02]  /*4410*/  SEL R5, RZ, 0x1, P2 ;  /* 0x00000001ff057807 */ /* 0x000fe40001000000 */
[-C--:B------:R-:W-:Y:S02]  /*4420*/  ISETP.LT.AND.EX P0, PT, R3, R6.reuse, PT, P0 ;  /* 0x000000060300720c */ /* 0x080fe40003f01300 */
[----:B------:R-:W-:Y:S02]  /*4430*/  @P3 SEL R5, R15, 0x1, P2 ;  /* 0x000000010f053807 */ /* 0x000fe40001000000 */
[----:B------:R-:W-:Y:S02]  /*4440*/  @!P2 SEL R17, R16, R17, P0 ;  /* 0x000000111011a207 */ /* 0x000fe40000000000 */
[----:B------:R-:W-:-:S02]  /*4450*/  @!P2 SEL R6, R3, R6, P0 ;  /* 0x000000060306a207 */ /* 0x000fc40000000000 */
[----:B----4-:R-:W-:Y:S02]  /*4460*/  ISETP.GE.AND P5, PT, R18, 0x5, PT ;  /* 0x000000051200780c */ /* 0x010fe40003fa6270 */
[----:B------:R-:W-:Y:S01]  /*4470*/  IADD3 R7, P0, P2, R9, UR6, R2 ;  /* 0x0000000609077c10 */ /* 0x000fe2000fa1e002 */
[----:B------:R-:W-:Y:S01]  /*4480*/  VIADD R2, R10, 0x300 ;  /* 0x000003000a027836 */ /* 0x000fe20000000000 */
[----:B------:R-:W-:Y:S01]  /*4490*/  SEL R16, R16, R17, !P3 ;  /* 0x0000001110107207 */ /* 0x000fe20005800000 */
[----:B------:R-:W-:Y:S01]  /*44a0*/  VIADD R10, R10, 0x400 ;  /* 0x000004000a0a7836 */ /* 0x000fe20000000000 */
[----:B------:R-:W-:Y:S02]  /*44b0*/  LOP3.LUT P4, RZ, R5, 0xff, RZ, 0xc0, !PT ;  /* 0x000000ff05ff7812 */ /* 0x000fe4000788c0ff */
[----:B------:R-:W-:Y:S02]  /*44c0*/  SEL R3, R3, R6, !P3 ;  /* 0x0000000603037207 */ /* 0x000fe40005800000 */
[----:B------:R-:W-:-:S02]  /*44d0*/  IADD3.X R6, PT, PT, R11, R8, RZ, P0, P2 ;  /* 0x000000080b067210 */ /* 0x000fc400007e44ff */
[-C--:B------:R-:W-:Y:S02]  /*44e0*/  ISETP.LT.U32.AND P0, PT, R7, R16.reuse, PT ;  /* 0x000000100700720c */ /* 0x080fe40003f01070 */
[----:B------:R-:W-:Y:S02]  /*44f0*/  SEL R15, RZ, 0x1, P5 ;  /* 0x00000001ff0f7807 */ /* 0x000fe40002800000 */
[----:B------:R-:W-:Y:S02]  /*4500*/  ISETP.LT.AND.EX P0, PT, R6, R3, PT, P0 ;  /* 0x000000030600720c */ /* 0x000fe40003f01300 */
[----:B-----5:R-:W-:Y:S02]  /*4510*/  ISETP.GE.AND P2, PT, R13, 0x5, PT ;  /* 0x000000050d00780c */ /* 0x020fe40003f46270 */
[----:B------:R-:W-:Y:S02]  /*4520*/  @!P5 SEL R16, R7, R16, P0 ;  /* 0x000000100710d207 */ /* 0x000fe40000000000 */
[----:B------:R-:W-:-:S02]  /*4530*/  @P4 SEL R15, R5, 0x1, P5 ;  /* 0x00000001050f4807 */ /* 0x000fc40002800000 */
[C---:B------:R-:W-:Y:S02]  /*4540*/  @!P5 SEL R3, R6.reuse, R3, P0 ;  /* 0x000000030603d207 */ /* 0x040fe40000000000 */
[----:B------:R-:W-:Y:S02]  /*4550*/  IADD3 R2, P0, P5, R9, UR6, R2 ;  /* 0x0000000609027c10 */ /* 0x000fe4000fd1e002 */
[----:B------:R-:W-:Y:S02]  /*4560*/  SEL R7, R7, R16, !P4 ;  /* 0x0000001007077207 */ /* 0x000fe40006000000 */
[----:B------:R-:W-:Y:S02]  /*4570*/  LOP3.LUT P3, RZ, R15, 0xff, RZ, 0xc0, !PT ;  /* 0x000000ff0fff7812 */ /* 0x000fe4000786c0ff */
[----:B------:R-:W-:Y:S02]  /*4580*/  IADD3.X R5, PT, PT, R11, R8, RZ, P0, P5 ;  /* 0x000000080b057210 */ /* 0x000fe400007ea4ff */
[----:B------:R-:W-:-:S02]  /*4590*/  SEL R6, R6, R3, !P4 ;  /* 0x0000000306067207 */ /* 0x000fc40006000000 */
[----:B------:R-:W-:Y:S02]  /*45a0*/  ISETP.LT.U32.AND P0, PT, R2, R7, PT ;  /* 0x000000070200720c */ /* 0x000fe40003f01070 */
[----:B------:R-:W-:Y:S02]  /*45b0*/  SEL R3, RZ, 0x1, P2 ;  /* 0x00000001ff037807 */ /* 0x000fe40001000000 */
[----:B------:R-:W-:-:S03]  /*45c0*/  ISETP.LT.AND.EX P0, PT, R5, R6, PT, P0 ;  /* 0x000000060500720c */ /* 0x000fc60003f01300 */
[----:B------:R-:W-:Y:S02]  /*45d0*/  @P3 SEL R3, R15, 0x1, P2 ;  /* 0x000000010f033807 */ /* 0x000fe40001000000 */
[C---:B------:R-:W-:Y:S02]  /*45e0*/  @!P2 SEL R7, R2.reuse, R7, P0 ;  /* 0x000000070207a207 */ /* 0x040fe40000000000 */
[C---:B------:R-:W-:Y:S02]  /*45f0*/  @!P2 SEL R6, R5.reuse, R6, P0 ;  /* 0x000000060506a207 */ /* 0x040fe40000000000 */
[----:B------:R-:W-:Y:S02]  /*4600*/  SEL R2, R2, R7, !P3 ;  /* 0x0000000702027207 */ /* 0x000fe40005800000 */
[----:B------:R-:W-:-:S07]  /*4610*/  SEL R5, R5, R6, !P3 ;  /* 0x0000000605057207 */ /* 0x000fce0005800000 */
.L_x_1190:
[----:B------:R-:W-:Y:S05]  /*4620*/  BSYNC.RECONVERGENT B2 ;  /* 0x0000000000027941 */ /* 0x000fea0003800200 */
.L_x_1189:
[----:B------:R-:W-:Y:S05]  /*4630*/  @!P1 BRA `(.L_x_1185) ;  /* 0x0000000000e49947 */ /* 0x000fea0003800000 */
[----:B------:R-:W-:Y:S01]  /*4640*/  ISETP.NE.AND P0, PT, R14, 0x1, PT ;  /* 0x000000010e00780c */ /* 0x000fe20003f05270 */
[----:B------:R-:W-:Y:S01]  /*4650*/  BSSY.RECONVERGENT B2, `(.L_x_1191) ;  /* 0x0000024000027945 */ /* 0x000fe20003800200 */
[----:B------:R-:W-:-:S11]  /*4660*/  LOP3.LUT P1, RZ, R12, 0x100, RZ, 0xc0, !PT ;  /* 0x000001000cff7812 */ /* 0x000fd6000782c0ff */
[----:B------:R-:W-:Y:S05]  /*4670*/  @!P0 BRA `(.L_x_1192) ;  /* 0x0000000000848947 */ /* 0x000fea0003800000 */
[----:B------:R-:W-:-:S05]  /*4680*/  IADD3 R12, P0, PT, R10, R9, RZ ;  /* 0x000000090a0c7210 */ /* 0x000fca0007f1e0ff */
[----:B------:R-:W-:Y:S01]  /*4690*/  IMAD.X R13, RZ, RZ, R11, P0 ;  /* 0x000000ffff0d7224 */ /* 0x000fe200000e060b */
[----:B------:R-:W-:-:S04]  /*46a0*/  LEA R6, P0, R12, UR8, 0x2 ;  /* 0x000000080c067c11 */ /* 0x000fc8000f8010ff */
[----:B------:R-:W-:-:S05]  /*46b0*/  LEA.HI.X R7, R12, UR9, R13, 0x2, P0 ;  /* 0x000000090c077c11 */ /* 0x000fca00080f140d */
[----:B------:R-:W2:Y:S04]  /*46c0*/  LDG.E R14, desc[UR10][R6.64] ;  /* 0x0000000a060e7981 */ /* 0x000ea8000c1e1900 */
[----:B------:R-:W3:Y:S01]  /*46d0*/  LDG.E R16, desc[UR10][R6.64+0x400] ;  /* 0x0004000a06107981 */ /* 0x000ee2000c1e1900 */
[----:B------:R-:W-:Y:S02]  /*46e0*/  IADD3 R15, P0, PT, R12, UR6, RZ ;  /* 0x000000060c0f7c10 */ /* 0x000fe4000ff1e0ff */
[----:B------:R-:W-:-:S03]  /*46f0*/  LOP3.LUT P2, RZ, R3, 0xff, RZ, 0xc0, !PT ;  /* 0x000000ff03ff7812 */ /* 0x000fc6000784c0ff */
[----:B------:R-:W-:Y:S01]  /*4700*/  IMAD.X R12, R13, 0x1, R8, P0 ;  /* 0x000000010d0c7824 */ /* 0x000fe200000e0608 */
[----:B------:R-:W-:-:S04]  /*4710*/  ISETP.LT.U32.AND P0, PT, R15, R2, PT ;  /* 0x000000020f00720c */ /* 0x000fc80003f01070 */
[----:B------:R-:W-:Y:S02]  /*4720*/  ISETP.LT.AND.EX P0, PT, R12, R5, PT, P0 ;  /* 0x000000050c00720c */ /* 0x000fe40003f01300 */
[----:B--2---:R-:W-:Y:S01]  /*4730*/  ISETP.GE.AND P3, PT, R14, 0x5, PT ;  /* 0x000000050e00780c */ /* 0x004fe20003f66270 */
[C---:B------:R-:W-:Y:S02]  /*4740*/  VIADD R14, R10.reuse, 0x100 ;  /* 0x000001000a0e7836 */ /* 0x040fe40000000000 */
[----:B------:R-:W-:Y:S01]  /*4750*/  VIADD R10, R10, 0x200 ;  /* 0x000002000a0a7836 */ /* 0x000fe20000000000 */
[----:B------:R-:W-:Y:S02]  /*4760*/  SEL R13, RZ, 0x1, P3 ;  /* 0x00000001ff0d7807 */ /* 0x000fe40001800000 */
[----:B------:R-:W-:-:S07]  /*4770*/  @P2 SEL R13, R3, 0x1, P3 ;  /* 0x00000001030d2807 */ /* 0x000fce0001800000 */
[----:B------:R-:W-:Y:S02]  /*4780*/  @!P3 SEL R2, R15, R2, P0 ;  /* 0x000000020f02b207 */ /* 0x000fe40000000000 */
[----:B------:R-:W-:Y:S02]  /*4790*/  @!P3 SEL R5, R12, R5, P0 ;  /* 0x000000050c05b207 */ /* 0x000fe40000000000 */
[----:B---3--:R-:W-:Y:S02]  /*47a0*/  ISETP.GE.AND P3, PT, R16, 0x5, PT ;  /* 0x000000051000780c */ /* 0x008fe40003f66270 */
[----:B------:R-:W-:Y:S02]  /*47b0*/  IADD3 R3, P0, P4, R9, UR6, R14 ;  /* 0x0000000609037c10 */ /* 0x000fe4000fc1e00e */
[----:B------:R-:W-:Y:S02]  /*47c0*/  SEL R2, R15, R2, !P2 ;  /* 0x000000020f027207 */ /* 0x000fe40005000000 */
[----:B------:R-:W-:-:S02]  /*47d0*/  SEL R5, R12, R5, !P2 ;  /* 0x000000050c057207 */ /* 0x000fc40005000000 */
[----:B------:R-:W-:Y:S02]  /*47e0*/  LOP3.LUT P2, RZ, R13, 0xff, RZ, 0xc0, !PT ;  /* 0x000000ff0dff7812 */ /* 0x000fe4000784c0ff */
[----:B------:R-:W-:Y:S02]  /*47f0*/  IADD3.X R6, PT, PT, R11, R8, RZ, P0, P4 ;  /* 0x000000080b067210 */ /* 0x000fe400007e84ff */
[----:B------:R-:W-:Y:S02]  /*4800*/  ISETP.LT.U32.AND P0, PT, R3, R2, PT ;  /* 0x000000020300720c */ /* 0x000fe40003f01070 */
[----:B------:R-:W-:Y:S02]  /*4810*/  SEL R7, RZ, 0x1, P3 ;  /* 0x00000001ff077807 */ /* 0x000fe40001800000 */
[----:B------:R-:W-:-:S04]  /*4820*/  ISETP.LT.AND.EX P0, PT, R6, R5, PT, P0 ;  /* 0x000000050600720c */ /* 0x000fc80003f01300 */
[----:B------:R-:W-:Y:S02]  /*4830*/  @!P3 SEL R2, R3, R2, P0 ;  /* 0x000000020302b207 */ /* 0x000fe40000000000 */
[C---:B------:R-:W-:Y:S02]  /*4840*/  @!P3 SEL R5, R6.reuse, R5, P0 ;  /* 0x000000050605b207 */ /* 0x040fe40000000000 */
[----:B------:R-:W-:Y:S02]  /*4850*/  @P2 SEL R7, R13, 0x1, P3 ;  /* 0x000000010d072807 */ /* 0x000fe40001800000 */
[----:B------:R-:W-:Y:S02]  /*4860*/  SEL R2, R3, R2, !P2 ;  /* 0x0000000203027207 */ /* 0x000fe40005000000 */
[----:B------:R-:W-:Y:S02]  /*4870*/  SEL R5, R6, R5, !P2 ;  /* 0x0000000506057207 */ /* 0x000fe40005000000 */
[----:B------:R-:W-:-:S07]  /*4880*/  PRMT R3, R7, 0x7610, R3 ;  /* 0x0000761007037816 */ /* 0x000fce0000000003 */
.L_x_1192:
[----:B------:R-:W-:Y:S05]  /*4890*/  BSYNC.RECONVERGENT B2 ;  /* 0x0000000000027941 */ /* 0x000fea0003800200 */
.L_x_1191:
[----:B------:R-:W-:Y:S05]  /*48a0*/  @P1 BRA `(.L_x_1185) ;  /* 0x0000000000481947 */ /* 0x000fea0003800000 */
[----:B------:R-:W-:-:S05]  /*48b0*/  IADD3 R9, P0, PT, R10, R9, RZ ;  /* 0x000000090a097210 */ /* 0x000fca0007f1e0ff */
[----:B------:R-:W-:Y:S01]  /*48c0*/  IMAD.X R10, RZ, RZ, R11, P0 ;  /* 0x000000ffff0a7224 */ /* 0x000fe200000e060b */
[----:B------:R-:W-:-:S04]  /*48d0*/  LEA R6, P0, R9, UR8, 0x2 ;  /* 0x0000000809067c11 */ /* 0x000fc8000f8010ff */
[----:B------:R-:W-:-:S05]  /*48e0*/  LEA.HI.X R7, R9, UR9, R10, 0x2, P0 ;  /* 0x0000000909077c11 */ /* 0x000fca00080f140a */
[----:B------:R-:W2:Y:S01]  /*48f0*/  LDG.E R6, desc[UR10][R6.64] ;  /* 0x0000000a06067981 */ /* 0x000ea2000c1e1900 */
[----:B------:R-:W-:Y:S02]  /*4900*/  IADD3 R9, P0, PT, R9, UR6, RZ ;  /* 0x0000000609097c10 */ /* 0x000fe4000ff1e0ff */
[----:B------:R-:W-:-:S03]  /*4910*/  LOP3.LUT P2, RZ, R3, 0xff, RZ, 0xc0, !PT ;  /* 0x000000ff03ff7812 */ /* 0x000fc6000784c0ff */
[----:B------:R-:W-:Y:S01]  /*4920*/  IMAD.X R10, R10, 0x1, R8, P0 ;  /* 0x000000010a0a7824 */ /* 0x000fe200000e0608 */
        /* <DEDUP_REMOVED lines=10> */
.L_x_1185:
[----:B------:R-:W-:Y:S05]  /*49d0*/  BSYNC.RECONVERGENT B1 ;  /* 0x0000000000017941 */ /* 0x000fea0003800200 */
.L_x_1182:
        /* <DEDUP_REMOVED lines=24> */
.L_x_1194:
[----:B------:R-:W-:Y:S05]  /*4b60*/  BSYNC.RECONVERGENT B1 ;  /* 0x0000000000017941 */ /* 0x000fea0003800200 */
.L_x_1193:
        /* <DEDUP_REMOVED lines=23> */
.L_x_1196:
[----:B------:R-:W-:Y:S05]  /*4ce0*/  BSYNC.RECONVERGENT B1 ;  /* 0x0000000000017941 */ /* 0x000fea0003800200 */
.L_x_1195:
        /* <DEDUP_REMOVED lines=20> */
.L_x_1198:
[----:B------:R-:W-:Y:S05]  /*4e30*/  BSYNC.RECONVERGENT B1 ;  /* 0x0000000000017941 */ /* 0x000fea0003800200 */
.L_x_1197:
        /* <DEDUP_REMOVED lines=20> */
.L_x_1200:
[----:B------:R-:W-:Y:S05]  /*4f80*/  BSYNC.RECONVERGENT B1 ;  /* 0x0000000000017941 */ /* 0x000fea0003800200 */
.L_x_1199:
        /* <DEDUP_REMOVED lines=20> */
.L_x_1202:
[----:B------:R-:W-:Y:S05]  /*50d0*/  BSYNC.RECONVERGENT B1 ;  /* 0x0000000000017941 */ /* 0x000fea0003800200 */
.L_x_1201:
        /* <DEDUP_REMOVED lines=12> */
.L_x_1204:
[----:B------:R-:W-:Y:S05]  /*51a0*/  BSYNC.RECONVERGENT B1 ;  /* 0x0000000000017941 */ /* 0x000fea0003800200 */
.L_x_1203:
        /* <DEDUP_REMOVED lines=83> */
[----:B------:R-:W-:-:S07]  /*56e0*/  SEL R5, R5, R9, !P2 ;  /* 0x0000000905057207 */ /* 0x000fce0005000000 */
.L_x_1163:
[----:B------:R-:W-:Y:S05]  /*56f0*/  BSYNC.RECONVERGENT B0 ;  /* 0x0000000000007941 */ /* 0x000fea0003800200 */
.L_x_1138:
[----:B------:R-:W-:Y:S05]  /*5700*/  @P1 EXIT ;  /* 0x000000000000194d */ /* 0x000fea0003800000 */
[----:B01--4-:R-:W0:Y:S01]  /*5710*/  LDC.64 R6, c[0x0][0x398] ;  /* 0x0000e600ff067b82 */ /* 0x013e220000000a00 */
[----:B------:R-:W-:Y:S02]  /*5720*/  IMAD.MOV.U32 R4, RZ, RZ, R2 ;  /* 0x000000ffff047224 */ /* 0x000fe400078e0002 */
[----:B0-----:R-:W-:-:S05]  /*5730*/  IMAD.WIDE.U32 R6, R0, 0x10, R6 ;  /* 0x0000001000067825 */ /* 0x001fca00078e0006 */
[----:B------:R-:W-:Y:S04]  /*5740*/  STG.E.64 desc[UR10][R6.64+0x8], R4 ;  /* 0x0000080406007986 */ /* 0x000fe8000c101b0a */
[----:B------:R-:W-:Y:S01]  /*5750*/  STG.E.U8 desc[UR10][R6.64], R3 ;  /* 0x0000000306007986 */ /* 0x000fe2000c10110a */
[----:B------:R-:W-:Y:S05]  /*5760*/  EXIT ;  /* 0x000000000000794d */ /* 0x000fea0003800000 */
.L_x_1205:
        /* <DEDUP_REMOVED lines=9> */
.L_x_14342:


//--------------------- .text._ZN3cub18CUB_300001_SM_10006detail6reduce28DeviceReduceSingleTileKernelINS2_10policy_hubIN4cuda3std3__45tupleIJblEEEyN6thrust24THRUST_300001_SM_1000_NS8cuda_cub9__find_if7functorIS9_EEE10Policy1000ENSB_12zip_iteratorINS8_IJNSD_26transform_input_iterator_tIbNSB_6detail15normal_iteratorINSB_10device_ptrIiEEEENS7_10__not_fn_tI17greater_than_fourEEEENSB_17counting_iteratorIlNSB_11use_defaultESU_SU_EEEEEEEPS9_ySF_S9_S9_NS7_10__identityEEEvT0_T1_T2_T3_T4_T6_ --------------------------
	.section	.text._ZN3cub18CUB_300001_SM_10006detail6reduce28DeviceReduceSingleTileKernelINS2_10policy_hubIN4cuda3std3__45tupleIJblEEEyN6thrust24THRUST_300001_SM_1000_NS8cuda_cub9__find_if7functorIS9_EEE10Policy1000ENSB_12zip_iteratorINS8_IJNSD_26transform_input_iterator_tIbNSB_6detail15normal_iteratorINSB_10device_ptrIiEEEENS7_10__not_fn_tI17greater_than_fourEEEENSB_17counting_iteratorIlNSB_11use_defaultESU_SU_EEEEEEEPS9_ySF_S9_S9_NS7_10__identityEEEvT0_T1_T2_T3_T4_T6_,"ax",@progbits
	.align	128
        .global         _ZN3cub18CUB_300001_SM_10006detail6reduce28DeviceReduceSingleTileKernelINS2_10policy_hubIN4cuda3std3__45tupleIJblEEEyN6thrust24THRUST_300001_SM_1000_NS8cuda_cub9__find_if7functorIS9_EEE10Policy1000ENSB_12zip_iteratorINS8_IJNSD_26transform_input_iterator_tIbNSB_6detail15normal_iteratorINSB_10device_ptrIiEEEENS7_10__not_fn_tI17greater_than_fourEEEENSB_17counting_iteratorIlNSB_11use_defaultESU_SU_EEEEEEEPS9_ySF_S9_S9_NS7_10__identityEEEvT0_T1_T2_T3_T4_T6_
        .type           _ZN3cub18CUB_300001_SM_10006detail6reduce28DeviceReduceSingleTileKernelINS2_10policy_hubIN4cuda3std3__45tupleIJblEEEyN6thrust24THRUST_300001_SM_1000_NS8cuda_cub9__find_if7functorIS9_EEE10Policy1000ENSB_12zip_iteratorINS8_IJNSD_26transform_input_iterator_tIbNSB_6detail15normal_iteratorINSB_10device_ptrIiEEEENS7_10__not_fn_tI17greater_than_fourEEEENSB_17counting_iteratorIlNSB_11use_defaultESU_SU_EEEEEEEPS9_ySF_S9_S9_NS7_10__identityEEEvT0_T1_T2_T3_T4_T6_,@function
        .size           _ZN3cub18CUB_300001_SM_10006detail6reduce28DeviceReduceSingleTileKernelINS2_10policy_hubIN4cuda3std3__45tupleIJblEEEyN6thrust24THRUST_300001_SM_1000_NS8cuda_cub9__find_if7functorIS9_EEE10Policy1000ENSB_12zip_iteratorINS8_IJNSD_26transform_input_iterator_tIbNSB_6detail15normal_iteratorINSB_10device_ptrIiEEEENS7_10__not_fn_tI17greater_than_fourEEEENSB_17counting_iteratorIlNSB_11use_defaultESU_SU_EEEEEEEPS9_ySF_S9_S9_NS7_10__identityEEEvT0_T1_T2_T3_T4_T6_,(.L_x_14343 - _ZN3cub18CUB_300001_SM_10006detail6reduce28DeviceReduceSingleTileKernelINS2_10policy_hubIN4cuda3std3__45tupleIJblEEEyN6thrust24THRUST_300001_SM_1000_NS8cuda_cub9__find_if7functorIS9_EEE10Policy1000ENSB_12zip_iteratorINS8_IJNSD_26transform_input_iterator_tIbNSB_6detail15normal_iteratorINSB_10device_ptrIiEEEENS7_10__not_fn_tI17greater_than_fourEEEENSB_17counting_iteratorIlNSB_11use_defaultESU_SU_EEEEEEEPS9_ySF_S9_S9_NS7_10__identityEEEvT0_T1_T2_T3_T4_T6_)
        .other          _ZN3cub18CUB_300001_SM_10006detail6reduce28DeviceReduceSingleTileKernelINS2_10policy_hubIN4cuda3std3__45tupleIJblEEEyN6thrust24THRUST_300001_SM_1000_NS8cuda_cub9__find_if7functorIS9_EEE10Policy1000ENSB_12zip_iteratorINS8_IJNSD_26transform_input_iterator_tIbNSB_6detail15normal_iteratorINSB_10device_ptrIiEEEENS7_10__not_fn_tI17greater_than_fourEEEENSB_17counting_iteratorIlNSB_11use_defaultESU_SU_EEEEEEEPS9_ySF_S9_S9_NS7_10__identityEEEvT0_T1_T2_T3_T4_T6_,@"STO_CUDA_ENTRY STV_DEFAULT"
_ZN3cub18CUB_300001_SM_10006detail6reduce28DeviceReduceSingleTileKernelINS2_10policy_hubIN4cuda3std3__45tupleIJblEEEyN6thrust24THRUST_300001_SM_1000_NS8cuda_cub9__find_if7functorIS9_EEE10Policy1000ENSB_12zip_iteratorINS8_IJNSD_26transform_input_iterator_tIbNSB_6detail15normal_iteratorINSB_10device_ptrIiEEEENS7_10__not_fn_tI17greater_than_fourEEEENSB_17counting_iteratorIlNSB_11use_defaultESU_SU_EEEEEEEPS9_ySF_S9_S9_NS7_10__identityEEEvT0_T1_T2_T3_T4_T6_:
.text._ZN3cub18CUB_300001_SM_10006detail6reduce28DeviceReduceSingleTileKernelINS2_10policy_hubIN4cuda3std3__45tupleIJblEEEyN6thrust24THRUST_300001_SM_1000_NS8cuda_cub9__find_if7functorIS9_EEE10Policy1000ENSB_12zip_iteratorINS8_IJNSD_26transform_input_iterator_tIbNSB_6detail15normal_iteratorINSB_10device_ptrIiEEEENS7_10__not_fn_tI17greater_than_fourEEEENSB_17counting_iteratorIlNSB_11use_defaultESU_SU_EEEEEEEPS9_ySF_S9_S9_NS7_10__identityEEEvT0_T1_T2_T3_T4_T6_:
        /* <DEDUP_REMOVED lines=15> */
.L_x_1206:
[----:B------:R-:W-:Y:S01]  /*00f0*/  UISETP.GT.U32.AND UP0, UPT, UR4, 0x3ff, UPT ;  /* 0x000003ff0400788c */ /* 0x000fe2000bf04070 */
[----:B------:R-:W-:Y:S03]  /*0100*/  BSSY.RECONVERGENT B0, `(.L_x_1207) ;  /* 0x000052d000007945 */ /* 0x000fe60003800200 */
[----:B------:R-:W-:-:S09]  /*0110*/  UISETP.GT.U32.AND.EX UP0, UPT, UR5, URZ, UPT, UP0 ;  /* 0x000000ff0500728c */ /* 0x000fd2000bf04100 */
[----:B------:R-:W-:Y:S05]  /*0120*/  BRA.U UP0, `(.L_x_1208) ;  /* 0x0000002d00907547 */ /* 0x000fea000b800000 */
[----:B------:R-:W0:Y:S01]  /*0130*/  S2R R11, SR_TID.X ;  /* 0x00000000000b7919 */ /* 0x000e220000002100 */
[----:B------:R-:W-:Y:S01]  /*0140*/  IMAD.MOV.U32 R2, RZ, RZ, RZ ;  /* 0x000000ffff027224 */ /* 0x000fe200078e00ff */
[----:B------:R-:W2:Y:S01]  /*0150*/  LDCU.64 UR6, c[0x0][0x390] ;  /* 0x00007200ff0677ac */ /* 0x000ea20008000a00 */
[----:B0-----:R-:W-:-:S13]  /*0160*/  ISETP.GE.U32.AND P0, PT, R11, UR4, PT ;  /* 0x000000040b007c0c */ /* 0x001fda000bf06070 */
[----:B------:R-:W0:Y:S08]  /*0170*/  @!P0 LDC.64 R4, c[0x0][0x380] ;  /* 0x0000e000ff048b82 */ /* 0x000e300000000a00 */
[----:B------:R-:W3:Y:S01]  /*0180*/  @!P0 LDC.64 R6, c[0x0][0x390] ;  /* 0x0000e400ff068b82 */ /* 0x000ee20000000a00 */
[----:B0-----:R-:W-:-:S06]  /*0190*/  @!P0 IMAD.WIDE.U32 R4, R11, 0x4, R4 ;  /* 0x000000040b048825 */ /* 0x001fcc00078e0004 */
[----:B------:R0:W4:Y:S01]  /*01a0*/  @!P0 LDG.E R4, desc[UR8][R4.64] ;  /* 0x0000000804048981 */ /* 0x000122000c1e1900 */
[----:B------:R-:W-:Y:S01]  /*01b0*/  IMAD.MOV.U32 R13, RZ, RZ, R11 ;  /* 0x000000ffff0d7224 */ /* 0x000fe200078e000b */
[C---:B---3--:R-:W-:Y:S01]  /*01c0*/  @!P0 IADD3 R2, P3, PT, R11.reuse, R6, RZ ;  /* 0x000000060b028210 */ /* 0x048fe20007f7e0ff */
[----:B------:R-:W-:Y:S01]  /*01d0*/  @!P0 VIADD R13, R11, 0x100 ;  /* 0x000001000b0d8836 */ /* 0x000fe20000000000 */
[----:B------:R-:W-:Y:S01]  /*01e0*/  PRMT R3, RZ, 0x7610, R3 ;  /* 0x00007610ff037816 */ /* 0x000fe20000000003 */
[----:B------:R-:W-:Y:S03]  /*01f0*/  BSSY.RECONVERGENT B1, `(.L_x_1209) ;  /* 0x00000fb000017945 */ /* 0x000fe60003800200 */
[----:B------:R-:W-:Y:S01]  /*0200*/  ISETP.GE.U32.AND P2, PT, R13, UR4, PT ;  /* 0x000000040d007c0c */ /* 0x000fe2000bf46070 */
[----:B0-----:R-:W-:Y:S02]  /*0210*/  IMAD.MOV.U32 R5, RZ, RZ, RZ ;  /* 0x000000ffff057224 */ /* 0x001fe400078e00ff */
[----:B------:R-:W-:Y:S01]  /*0220*/  @!P0 IMAD.X R5, RZ, RZ, R7, P3 ;  /* 0x000000ffff058224 */ /* 0x000fe200018e0607 */
[----:B----4-:R-:W-:-:S04]  /*0230*/  @!P0 ISETP.GE.AND P1, PT, R4, 0x5, PT ;  /* 0x000000050400880c */ /* 0x010fc80003f26270 */
[----:B------:R-:W-:-:S04]  /*0240*/  @!P0 SEL R6, RZ, 0x1, P1 ;  /* 0x00000001ff068807 */ /* 0x000fc80000800000 */
[----:B------:R-:W-:Y:S01]  /*0250*/  @!P0 PRMT R3, R6, 0x7610, R3 ;  /* 0x0000761006038816 */ /* 0x000fe20000000003 */
[----:B--2---:R-:W-:Y:S06]  /*0260*/  @P2 BRA `(.L_x_1210) ;  /* 0x0000000c00cc2947 */ /* 0x004fec0003800000 */
        /* <DEDUP_REMOVED lines=10> */
[----:B------:R-:W-:-:S07]  /*0310*/  IMAD.MOV R12, RZ, RZ, -R12 ;  /* 0x000000ffff0c7224 */ /* 0x000fce00078e0a0c */
.L_x_1213:
[----:B0-----:R-:W-:-:S05]  /*0320*/  IMAD.WIDE.U32 R8, R13, 0x4, R6 ;  /* 0x000000040d087825 */ /* 0x001fca00078e0006 */
        /* <DEDUP_REMOVED lines=9> */
[----:B------:R-:W-:-:S02]  /*03c0*/  IMAD.MOV.U32 R24, RZ, RZ, R2 ;  /* 0x000000ffff187224 */ /* 0x000fc400078e0002 */
[----:B------:R-:W-:Y:S01]  /*03d0*/  VIADD R12, R12, 0x8 ;  /* 0x000000080c0c7836 */ /* 0x000fe20000000000 */
[----:B--2---:R-:W-:Y:S02]  /*03e0*/  ISETP.GE.AND P5, PT, R15, 0x5, PT ;  /* 0x000000050f00780c */ /* 0x004fe40003fa6270 */
[C---:B------:R-:W-:Y:S01]  /*03f0*/  IADD3 R15, P2, PT, R13.reuse, UR6, RZ ;  /* 0x000000060d0f7c10 */ /* 0x040fe2000ff5e0ff */
[----:B------:R-:W-:Y:S01]  /*0400*/  VIADD R13, R13, 0x800 ;  /* 0x000008000d0d7836 */ /* 0x000fe20000000000 */
[----:B------:R-:W-:Y:S02]  /*0410*/  SEL R21, RZ, 0x1, P5 ;  /* 0x00000001ff157807 */ /* 0x000fe40002800000 */
[----:B------:R-:W-:Y:S01]  /*0420*/  ISETP.LT.U32.AND P0, PT, R15, R24, PT ;  /* 0x000000180f00720c */ /* 0x000fe20003f01070 */
[----:B------:R-:W-:Y:S02]  /*0430*/  IMAD.X R2, RZ, RZ, UR7, P2 ;  /* 0x00000007ff027e24 */ /* 0x000fe400090e06ff */
[----:B------:R-:W-:-:S02]  /*0440*/  @P4 SEL R21, R3, 0x1, P5 ;  /* 0x0000000103154807 */ /* 0x000fc40002800000 */
[----:B------:R-:W-:Y:S02]  /*0450*/  IADD3 R3, P6, PT, R15, 0x100, RZ ;  /* 0x000001000f037810 */ /* 0x000fe40007fde0ff */
[-C--:B------:R-:W-:Y:S02]  /*0460*/  ISETP.LT.AND.EX P0, PT, R2, R5.reuse, PT, P0 ;  /* 0x000000050200720c */ /* 0x080fe40003f01300 */
[----:B------:R-:W-:Y:S01]  /*0470*/  LOP3.LUT P3, RZ, R21, 0xff, RZ, 0xc0, !PT ;  /* 0x000000ff15ff7812 */ /* 0x000fe2000786c0ff */
[----:B0-----:R-:W-:Y:S01]  /*0480*/  IMAD.X R9, RZ, RZ, R2, P6 ;  /* 0x000000ffff097224 */ /* 0x001fe200030e0602 */
[----:B------:R-:W-:Y:S02]  /*0490*/  @!P5 SEL R24, R15, R24, P0 ;  /* 0x000000180f18d207 */ /* 0x000fe40000000000 */
[----:B---3--:R-:W-:Y:S02]  /*04a0*/  ISETP.GE.AND P2, PT, R22, 0x5, PT ;  /* 0x000000051600780c */ /* 0x008fe40003f46270 */
[----:B------:R-:W-:-:S02]  /*04b0*/  @!P5 SEL R5, R2, R5, P0 ;  /* 0x000000050205d207 */ /* 0x000fc40000000000 */
[----:B------:R-:W-:Y:S02]  /*04c0*/  SEL R24, R15, R24, !P4 ;  /* 0x000000180f187207 */ /* 0x000fe40006000000 */
[----:B------:R-:W-:Y:S02]  /*04d0*/  SEL R22, R2, R5, !P4 ;  /* 0x0000000502167207 */ /* 0x000fe40006000000 */
[----:B------:R-:W-:Y:S02]  /*04e0*/  ISETP.LT.U32.AND P0, PT, R3, R24, PT ;  /* 0x000000180300720c */ /* 0x000fe40003f01070 */
[----:B------:R-:W-:Y:S02]  /*04f0*/  SEL R25, RZ, 0x1, P2 ;  /* 0x00000001ff197807 */ /* 0x000fe40001000000 */
[----:B------:R-:W-:Y:S02]  /*0500*/  ISETP.LT.AND.EX P0, PT, R9, R22, PT, P0 ;  /* 0x000000160900720c */ /* 0x000fe40003f01300 */
[----:B------:R-:W-:-:S02]  /*0510*/  @P3 SEL R25, R21, 0x1, P2 ;  /* 0x0000000115193807 */ /* 0x000fc40001000000 */
[----:B------:R-:W-:Y:S02]  /*0520*/  @!P2 SEL R24, R3, R24, P0 ;  /* 0x000000180318a207 */ /* 0x000fe40000000000 */
[----:B------:R-:W-:Y:S02]  /*0530*/  LOP3.LUT P5, RZ, R25, 0xff, RZ, 0xc0, !PT ;  /* 0x000000ff19ff7812 */ /* 0x000fe400078ac0ff */
[----:B------:R-:W-:Y:S02]  /*0540*/  @!P2 SEL R22, R9, R22, P0 ;  /* 0x000000160916a207 */ /* 0x000fe40000000000 */
[----:B------:R-:W-:Y:S02]  /*0550*/  IADD3 R8, P0, PT, R15, 0x200, RZ ;  /* 0x000002000f087810 */ /* 0x000fe40007f1e0ff */
[----:B----4-:R-:W-:Y:S02]  /*0560*/  ISETP.GE.AND P4, PT, R20, 0x5, PT ;  /* 0x000000051400780c */ /* 0x010fe40003f86270 */
[----:B------:R-:W-:Y:S01]  /*0570*/  SEL R3, R3, R24, !P3 ;  /* 0x0000001803037207 */ /* 0x000fe20005800000 */
[----:B------:R-:W-:Y:S01]  /*0580*/  IMAD.X R20, RZ, RZ, R2, P0 ;  /* 0x000000ffff147224 */ /* 0x000fe200000e0602 */
[----:B------:R-:W-:-:S02]  /*0590*/  SEL R9, R9, R22, !P3 ;  /* 0x0000001609097207 */ /* 0x000fc40005800000 */
[----:B------:R-:W-:Y:S02]  /*05a0*/  ISETP.LT.U32.AND P0, PT, R8, R3, PT ;  /* 0x000000030800720c */ /* 0x000fe40003f01070 */
[----:B------:R-:W-:Y:S02]  /*05b0*/  SEL R21, RZ, 0x1, P4 ;  /* 0x00000001ff157807 */ /* 0x000fe40002000000 */
[----:B------:R-:W-:Y:S02]  /*05c0*/  ISETP.LT.AND.EX P0, PT, R20, R9, PT, P0 ;  /* 0x000000091400720c */ /* 0x000fe40003f01300 */
[----:B------:R-:W-:Y:S02]  /*05d0*/  @P5 SEL R21, R25, 0x1, P4 ;  /* 0x0000000119155807 */ /* 0x000fe40002000000 */
[----:B------:R-:W-:Y:S02]  /*05e0*/  @!P4 SEL R3, R8, R3, P0 ;  /* 0x000000030803c207 */ /* 0x000fe40000000000 */
[----:B------:R-:W-:-:S02]  /*05f0*/  @!P4 SEL R9, R20, R9, P0 ;  /* 0x000000091409c207 */ /* 0x000fc40000000000 */
[----:B------:R-:W-:Y:S02]  /*0600*/  LOP3.LUT P2, RZ, R21, 0xff, RZ, 0xc0, !PT ;  /* 0x000000ff15ff7812 */ /* 0x000fe4000784c0ff */
[----:B------:R-:W-:Y:S02]  /*0610*/  IADD3 R5, P0, PT, R15, 0x300, RZ ;  /* 0x000003000f057810 */ /* 0x000fe40007f1e0ff */
[----:B-----5:R-:W-:Y:S02]  /*0620*/  ISETP.GE.AND P4, PT, R19, 0x5, PT ;  /* 0x000000051300780c */ /* 0x020fe40003f86270 */
[----:B------:R-:W-:Y:S02]  /*0630*/  SEL R8, R8, R3, !P5 ;  /* 0x0000000308087207 */ /* 0x000fe40006800000 */
[----:B------:R-:W-:Y:S01]  /*0640*/  SEL R20, R20, R9, !P5 ;  /* 0x0000000914147207 */ /* 0x000fe20006800000 */
[----:B------:R-:W-:Y:S01]  /*0650*/  IMAD.X R9, RZ, RZ, R2, P0 ;  /* 0x000000ffff097224 */ /* 0x000fe200000e0602 */
[----:B------:R-:W-:-:S02]  /*0660*/  ISETP.LT.U32.AND P0, PT, R5, R8, PT ;  /* 0x000000080500720c */ /* 0x000fc40003f01070 */
[----:B------:R-:W-:Y:S02]  /*0670*/  SEL R19, RZ, 0x1, P4 ;  /* 0x00000001ff137807 */ /* 0x000fe40002000000 */
[----:B------:R-:W-:Y:S02]  /*0680*/  ISETP.LT.AND.EX P0, PT, R9, R20, PT, P0 ;  /* 0x000000140900720c */ /* 0x000fe40003f01300 */
[----:B------:R-:W-:Y:S02]  /*0690*/  @P2 SEL R19, R21, 0x1, P4 ;  /* 0x0000000115132807 */ /* 0x000fe40002000000 */
[----:B------:R-:W-:Y:S02]  /*06a0*/  @!P4 SEL R8, R5, R8, P0 ;  /* 0x000000080508c207 */ /* 0x000fe40000000000 */
[----:B------:R-:W-:Y:S02]  /*06b0*/  @!P4 SEL R20, R9, R20, P0 ;  /* 0x000000140914c207 */ /* 0x000fe40000000000 */
[----:B------:R-:W-:-:S02]  /*06c0*/  IADD3 R3, P0, PT, R15, 0x400, RZ ;  /* 0x000004000f037810 */ /* 0x000fc40007f1e0ff */
[----:B------:R-:W-:Y:S02]  /*06d0*/  LOP3.LUT P3, RZ, R19, 0xff, RZ, 0xc0, !PT ;  /* 0x000000ff13ff7812 */ /* 0x000fe4000786c0ff */
[----:B------:R-:W-:Y:S02]  /*06e0*/  ISETP.GE.AND P4, PT, R18, 0x5, PT ;  /* 0x000000051200780c */ /* 0x000fe40003f86270 */
[----:B------:R-:W-:Y:S02]  /*06f0*/  SEL R18, R5, R8, !P2 ;  /* 0x0000000805127207 */ /* 0x000fe40005000000 */
[----:B------:R-:W-:Y:S01]  /*0700*/  SEL R9, R9, R20, !P2 ;  /* 0x0000001409097207 */ /* 0x000fe20005000000 */
[----:B------:R-:W-:Y:S01]  /*0710*/  IMAD.X R20, RZ, RZ, R2, P0 ;  /* 0x000000ffff147224 */ /* 0x000fe200000e0602 */
[----:B------:R-:W-:Y:S02]  /*0720*/  ISETP.LT.U32.AND P0, PT, R3, R18, PT ;  /* 0x000000120300720c */ /* 0x000fe40003f01070 */
[----:B------:R-:W-:-:S02]  /*0730*/  SEL R8, RZ, 0x1, P4 ;  /* 0x00000001ff087807 */ /* 0x000fc40002000000 */
[CC--:B------:R-:W-:Y:S02]  /*0740*/  ISETP.LT.AND.EX P0, PT, R20.reuse, R9.reuse, PT, P0 ;  /* 0x000000091400720c */ /* 0x0c0fe40003f01300 */
[----:B------:R-:W-:Y:S02]  /*0750*/  @P3 SEL R8, R19, 0x1, P4 ;  /* 0x0000000113083807 */ /* 0x000fe40002000000 */
[----:B------:R-:W-:Y:S02]  /*0760*/  @!P4 SEL R18, R3, R18, P0 ;  /* 0x000000120312c207 */ /* 0x000fe40000000000 */
[----:B------:R-:W-:Y:S02]  /*0770*/  @!P4 SEL R9, R20, R9, P0 ;  /* 0x000000091409c207 */ /* 0x000fe40000000000 */
[----:B------:R-:W-:Y:S02]  /*0780*/  IADD3 R5, P0, PT, R15, 0x500, RZ ;  /* 0x000005000f057810 */ /* 0x000fe40007f1e0ff */
[----:B------:R-:W-:-:S02]  /*0790*/  ISETP.GE.AND P2, PT, R17, 0x5, PT ;  /* 0x000000051100780c */ /* 0x000fc40003f46270 */
[----:B------:R-:W-:Y:S02]  /*07a0*/  LOP3.LUT P5, RZ, R8, 0xff, RZ, 0xc0, !PT ;  /* 0x000000ff08ff7812 */ /* 0x000fe400078ac0ff */
[----:B------:R-:W-:Y:S01]  /*07b0*/  SEL R18, R3, R18, !P3 ;  /* 0x0000001203127207 */ /* 0x000fe20005800000 */
[----:B------:R-:W-:Y:S01]  /*07c0*/  IMAD.X R3, RZ, RZ, R2, P0 ;  /* 0x000000ffff037224 */ /* 0x000fe200000e0602 */
        /* <DEDUP_REMOVED lines=35> */
.L_x_1212:
[----:B------:R-:W-:Y:S05]  /*0a00*/  BSYNC.RECONVERGENT B2 ;  /* 0x0000000000027941 */ /* 0x000fea0003800200 */
.L_x_1211:
[----:B------:R-:W-:Y:S05]  /*0a10*/  @!P1 BRA `(.L_x_1210) ;  /* 0x0000000400e09947 */ /* 0x000fea0003800000 */
[----:B------:R-:W-:Y:S01]  /*0a20*/  ISETP.GE.U32.AND P0, PT, R23, 0x4, PT ;  /* 0x000000041700780c */ /* 0x000fe20003f06070 */
[----:B------:R-:W-:Y:S01]  /*0a30*/  BSSY.RECONVERGENT B2, `(.L_x_1214) ;  /* 0x000003e000027945 */ /* 0x000fe20003800200 */
[----:B------:R-:W-:-:S11]  /*0a40*/  LOP3.LUT P1, R6, R10, 0x3, RZ, 0xc0, !PT ;  /* 0x000000030a067812 */ /* 0x000fd6000782c0ff */
[----:B------:R-:W-:Y:S05]  /*0a50*/  @!P0 BRA `(.L_x_1215) ;  /* 0x0000000000ec8947 */ /* 0x000fea0003800000 */
[----:B------:R-:W0:Y:S01]  /*0a60*/  LDC.64 R8, c[0x0][0x380] ;  /* 0x0000e000ff087b82 */ /* 0x000e220000000a00 */
[----:B------:R-:W2:Y:S01]  /*0a70*/  LDCU.64 UR10, c[0x0][0x390] ;  /* 0x00007200ff0a77ac */ /* 0x000ea20008000a00 */
[----:B0-----:R-:W-:-:S05]  /*0a80*/  IMAD.WIDE.U32 R8, R13, 0x4, R8 ;  /* 0x000000040d087825 */ /* 0x001fca00078e0008 */
[----:B------:R-:W3:Y:S04]  /*0a90*/  LDG.E R7, desc[UR8][R8.64] ;  /* 0x0000000808077981 */ /* 0x000ee8000c1e1900 */
[----:B------:R-:W4:Y:S04]  /*0aa0*/  LDG.E R10, desc[UR8][R8.64+0x400] ;  /* 0x00040008080a7981 */ /* 0x000f28000c1e1900 */
[----:B------:R-:W5:Y:S04]  /*0ab0*/  LDG.E R12, desc[UR8][R8.64+0x800] ;  /* 0x00080008080c7981 */ /* 0x000f68000c1e1900 */
[----:B------:R0:W5:Y:S01]  /*0ac0*/  LDG.E R14, desc[UR8][R8.64+0xc00] ;  /* 0x000c0008080e7981 */ /* 0x000162000c1e1900 */
[----:B------:R-:W-:-:S02]  /*0ad0*/  LOP3.LUT P5, RZ, R3, 0xff, RZ, 0xc0, !PT ;  /* 0x000000ff03ff7812 */ /* 0x000fc400078ac0ff */
[----:B--2---:R-:W-:-:S04]  /*0ae0*/  IADD3 R15, P2, PT, R13, UR10, RZ ;  /* 0x0000000a0d0f7c10 */ /* 0x004fc8000ff5e0ff */
[----:B------:R-:W-:Y:S01]  /*0af0*/  ISETP.LT.U32.AND P0, PT, R15, R2, PT ;  /* 0x000000020f00720c */ /* 0x000fe20003f01070 */
[----:B------:R-:W-:-:S05]  /*0b00*/  IMAD.X R16, RZ, RZ, UR11, P2 ;  /* 0x0000000bff107e24 */ /* 0x000fca00090e06ff */
[----:B------:R-:W-:Y:S02]  /*0b10*/  ISETP.LT.AND.EX P0, PT, R16, R5, PT, P0 ;  /* 0x000000051000720c */ /* 0x000fe40003f01300 */
[----:B---3--:R-:W-:-:S04]  /*0b20*/  ISETP.GE.AND P4, PT, R7, 0x5, PT ;  /* 0x000000050700780c */ /* 0x008fc80003f86270 */
[----:B------:R-:W-:Y:S02]  /*0b30*/  SEL R7, RZ, 0x1, P4 ;  /* 0x00000001ff077807 */ /* 0x000fe40002000000 */
[----:B------:R-:W-:Y:S01]  /*0b40*/  @P5 SEL R7, R3, 0x1, P4 ;  /* 0x0000000103075807 */ /* 0x000fe20002000000 */
[----:B------:R-:W-:Y:S01]  /*0b50*/  VIADD R3, R13, 0x100 ;  /* 0x000001000d037836 */ /* 0x000fe20000000000 */
[----:B----4-:R-:W-:Y:S02]  /*0b60*/  ISETP.GE.AND P2, PT, R10, 0x5, PT ;  /* 0x000000050a00780c */ /* 0x010fe40003f46270 */
[----:B------:R-:W-:Y:S02]  /*0b70*/  LOP3.LUT P3, RZ, R7, 0xff, RZ, 0xc0, !PT ;  /* 0x000000ff07ff7812 */ /* 0x000fe4000786c0ff */
[----:B0-----:R-:W-:Y:S02]  /*0b80*/  SEL R9, RZ, 0x1, P2 ;  /* 0x00000001ff097807 */ /* 0x001fe40001000000 */
[----:B------:R-:W-:-:S02]  /*0b90*/  @!P4 SEL R2, R15, R2, P0 ;  /* 0x000000020f02c207 */ /* 0x000fc40000000000 */
[C---:B------:R-:W-:Y:S02]  /*0ba0*/  @!P4 SEL R5, R16.reuse, R5, P0 ;  /* 0x000000051005c207 */ /* 0x040fe40000000000 */
[----:B------:R-:W-:Y:S02]  /*0bb0*/  IADD3 R3, P0, PT, R3, UR10, RZ ;  /* 0x0000000a03037c10 */ /* 0x000fe4000ff1e0ff */
[----:B------:R-:W-:Y:S01]  /*0bc0*/  SEL R10, R15, R2, !P5 ;  /* 0x000000020f0a7207 */ /* 0x000fe20006800000 */
[----:B------:R-:W-:Y:S01]  /*0bd0*/  VIADD R2, R13, 0x200 ;  /* 0x000002000d027836 */ /* 0x000fe20000000000 */
[----:B------:R-:W-:Y:S01]  /*0be0*/  SEL R8, R16, R5, !P5 ;  /* 0x0000000510087207 */ /* 0x000fe20006800000 */
[----:B------:R-:W-:Y:S01]  /*0bf0*/  IMAD.X R5, RZ, RZ, UR11, P0 ;  /* 0x0000000bff057e24 */ /* 0x000fe200080e06ff */
[----:B------:R-:W-:Y:S02]  /*0c00*/  ISETP.LT.U32.AND P0, PT, R3, R10, PT ;  /* 0x0000000a0300720c */ /* 0x000fe40003f01070 */
[----:B------:R-:W-:-:S02]  /*0c10*/  @P3 SEL R9, R7, 0x1, P2 ;  /* 0x0000000107093807 */ /* 0x000fc40001000000 */
[----:B------:R-:W-:Y:S02]  /*0c20*/  ISETP.LT.AND.EX P0, PT, R5, R8, PT, P0 ;  /* 0x000000080500720c */ /* 0x000fe40003f01300 */
[----:B-----5:R-:W-:Y:S02]  /*0c30*/  ISETP.GE.AND P5, PT, R12, 0x5, PT ;  /* 0x000000050c00780c */ /* 0x020fe40003fa6270 */
[----:B------:R-:W-:Y:S02]  /*0c40*/  @!P2 SEL R10, R3, R10, P0 ;  /* 0x0000000a030aa207 */ /* 0x000fe40000000000 */
[----:B------:R-:W-:Y:S02]  /*0c50*/  @!P2 SEL R8, R5, R8, P0 ;  /* 0x000000080508a207 */ /* 0x000fe40000000000 */
[----:B------:R-:W-:Y:S01]  /*0c60*/  IADD3 R7, P0, PT, R2, UR10, RZ ;  /* 0x0000000a02077c10 */ /* 0x000fe2000ff1e0ff */
[----:B------:R-:W-:Y:S01]  /*0c70*/  VIADD R2, R13, 0x300 ;  /* 0x000003000d027836 */ /* 0x000fe20000000000 */
[----:B------:R-:W-:Y:S01]  /*0c80*/  SEL R10, R3, R10, !P3 ;  /* 0x0000000a030a7207 */ /* 0x000fe20005800000 */
[----:B------:R-:W-:Y:S01]  /*0c90*/  VIADD R13, R13, 0x400 ;  /* 0x000004000d0d7836 */ /* 0x000fe20000000000 */
[----:B------:R-:W-:-:S02]  /*0ca0*/  LOP3.LUT P4, RZ, R9, 0xff, RZ, 0xc0, !PT ;  /* 0x000000ff09ff7812 */ /* 0x000fc4000788c0ff */
[----:B------:R-:W-:Y:S01]  /*0cb0*/  SEL R3, R5, R8, !P3 ;  /* 0x0000000805037207 */ /* 0x000fe20005800000 */
[----:B------:R-:W-:Y:S01]  /*0cc0*/  IMAD.X R8, RZ, RZ, UR11, P0 ;  /* 0x0000000bff087e24 */ /* 0x000fe200080e06ff */
[CC--:B------:R-:W-:Y:S02]  /*0cd0*/  ISETP.LT.U32.AND P0, PT, R7.reuse, R10.reuse, PT ;  /* 0x0000000a0700720c */ /* 0x0c0fe40003f01070 */
[----:B------:R-:W-:Y:S02]  /*0ce0*/  SEL R12, RZ, 0x1, P5 ;  /* 0x00000001ff0c7807 */ /* 0x000fe40002800000 */
[----:B------:R-:W-:Y:S02]  /*0cf0*/  ISETP.LT.AND.EX P0, PT, R8, R3, PT, P0 ;  /* 0x000000030800720c */ /* 0x000fe40003f01300 */
[----:B------:R-:W-:Y:S02]  /*0d00*/  ISETP.GE.AND P2, PT, R14, 0x5, PT ;  /* 0x000000050e00780c */ /* 0x000fe40003f46270 */
[----:B------:R-:W-:-:S02]  /*0d10*/  @!P5 SEL R10, R7, R10, P0 ;  /* 0x0000000a070ad207 */ /* 0x000fc40000000000 */
[----:B------:R-:W-:Y:S02]  /*0d20*/  @!P5 SEL R3, R8, R3, P0 ;  /* 0x000000030803d207 */ /* 0x000fe40000000000 */
[----:B------:R-:W-:Y:S02]  /*0d30*/  IADD3 R2, P0, PT, R2, UR10, RZ ;  /* 0x0000000a02027c10 */ /* 0x000fe4000ff1e0ff */
[----:B------:R-:W-:Y:S02]  /*0d40*/  @P4 SEL R12, R9, 0x1, P5 ;  /* 0x00000001090c4807 */ /* 0x000fe40002800000 */
[----:B------:R-:W-:Y:S01]  /*0d50*/  SEL R7, R7, R10, !P4 ;  /* 0x0000000a07077207 */ /* 0x000fe20006000000 */
[----:B------:R-:W-:Y:S01]  /*0d60*/  IMAD.X R5, RZ, RZ, UR11, P0 ;  /* 0x0000000bff057e24 */ /* 0x000fe200080e06ff */
[----:B------:R-:W-:Y:S02]  /*0d70*/  LOP3.LUT P3, RZ, R12, 0xff, RZ, 0xc0, !PT ;  /* 0x000000ff0cff7812 */ /* 0x000fe4000786c0ff */
[----:B------:R-:W-:-:S02]  /*0d80*/  SEL R8, R8, R3, !P4 ;  /* 0x0000000308087207 */ /* 0x000fc40006000000 */
[----:B------:R-:W-:Y:S02]  /*0d90*/  ISETP.LT.U32.AND P0, PT, R2, R7, PT ;  /* 0x000000070200720c */ /* 0x000fe40003f01070 */
[----:B------:R-:W-:Y:S02]  /*0da0*/  SEL R3, RZ, 0x1, P2 ;  /* 0x00000001ff037807 */ /* 0x000fe40001000000 */
[----:B------:R-:W-:-:S04]  /*0db0*/  ISETP.LT.AND.EX P0, PT, R5, R8, PT, P0 ;  /* 0x000000080500720c */ /* 0x000fc80003f01300 */
[----:B------:R-:W-:Y:S02]  /*0dc0*/  @!P2 SEL R7, R2, R7, P0 ;  /* 0x000000070207a207 */ /* 0x000fe40000000000 */
[C---:B------:R-:W-:Y:S02]  /*0dd0*/  @!P2 SEL R8, R5.reuse, R8, P0 ;  /* 0x000000080508a207 */ /* 0x040fe40000000000 */
[----:B------:R-:W-:Y:S02]  /*0de0*/  @P3 SEL R3, R12, 0x1, P2 ;  /* 0x000000010c033807 */ /* 0x000fe40001000000 */
[----:B------:R-:W-:Y:S02]  /*0df0*/  SEL R2, R2, R7, !P3 ;  /* 0x0000000702027207 */ /* 0x000fe40005800000 */
[----:B------:R-:W-:-:S07]  /*0e00*/  SEL R5, R5, R8, !P3 ;  /* 0x0000000805057207 */ /* 0x000fce0005800000 */
.L_x_1215:
[----:B------:R-:W-:Y:S05]  /*0e10*/  BSYNC.RECONVERGENT B2 ;  /* 0x0000000000027941 */ /* 0x000fea0003800200 */
.L_x_1214:
[----:B------:R-:W-:Y:S05]  /*0e20*/  @!P1 BRA `(.L_x_1210) ;  /* 0x0000000000dc9947 */ /* 0x000fea0003800000 */
[----:B------:R-:W-:Y:S01]  /*0e30*/  ISETP.NE.AND P0, PT, R6, 0x1, PT ;  /* 0x000000010600780c */ /* 0x000fe20003f05270 */
[----:B------:R-:W-:Y:S01]  /*0e40*/  BSSY.RECONVERGENT B2, `(.L_x_1216) ;  /* 0x0000023000027945 */ /* 0x000fe20003800200 */
[----:B------:R-:W-:-:S11]  /*0e50*/  LOP3.LUT P1, RZ, R4, 0x100, RZ, 0xc0, !PT ;  /* 0x0000010004ff7812 */ /* 0x000fd6000782c0ff */
[----:B------:R-:W-:Y:S05]  /*0e60*/  @!P0 BRA `(.L_x_1217) ;  /* 0x0000000000808947 */ /* 0x000fea0003800000 */
[----:B------:R-:W0:Y:S01]  /*0e70*/  LDC.64 R6, c[0x0][0x380] ;  /* 0x0000e000ff067b82 */ /* 0x000e220000000a00 */
[----:B------:R-:W2:Y:S01]  /*0e80*/  LDCU.64 UR10, c[0x0][0x390] ;  /* 0x00007200ff0a77ac */ /* 0x000ea20008000a00 */
[----:B0-----:R-:W-:-:S05]  /*0e90*/  IMAD.WIDE.U32 R6, R13, 0x4, R6 ;  /* 0x000000040d067825 */ /* 0x001fca00078e0006 */
[----:B------:R-:W3:Y:S04]  /*0ea0*/  LDG.E R4, desc[UR8][R6.64] ;  /* 0x0000000806047981 */ /* 0x000ee8000c1e1900 */
[----:B------:R-:W4:Y:S01]  /*0eb0*/  LDG.E R10, desc[UR8][R6.64+0x400] ;  /* 0x00040008060a7981 */ /* 0x000f22000c1e1900 */
[----:B------:R-:W-:Y:S02]  /*0ec0*/  LOP3.LUT P2, RZ, R3, 0xff, RZ, 0xc0, !PT ;  /* 0x000000ff03ff7812 */ /* 0x000fe4000784c0ff */
[----:B--2---:R-:W-:-:S04]  /*0ed0*/  IADD3 R9, P3, PT, R13, UR10, RZ ;  /* 0x0000000a0d097c10 */ /* 0x004fc8000ff7e0ff */
[----:B------:R-:W-:Y:S02]  /*0ee0*/  ISETP.LT.U32.AND P0, PT, R9, R2, PT ;  /* 0x000000020900720c */ /* 0x000fe40003f01070 */
[----:B---3--:R-:W-:Y:S01]  /*0ef0*/  ISETP.GE.AND P4, PT, R4, 0x5, PT ;  /* 0x000000050400780c */ /* 0x008fe20003f86270 */
[----:B------:R-:W-:-:S03]  /*0f00*/  IMAD.X R4, RZ, RZ, UR11, P3 ;  /* 0x0000000bff047e24 */ /* 0x000fc600098e06ff */
[----:B------:R-:W-:Y:S02]  /*0f10*/  SEL R8, RZ, 0x1, P4 ;  /* 0x00000001ff087807 */ /* 0x000fe40002000000 */
[-C--:B------:R-:W-:Y:S02]  /*0f20*/  ISETP.LT.AND.EX P0, PT, R4, R5.reuse, PT, P0 ;  /* 0x000000050400720c */ /* 0x080fe40003f01300 */
[----:B------:R-:W-:Y:S01]  /*0f30*/  @P2 SEL R8, R3, 0x1, P4 ;  /* 0x0000000103082807 */ /* 0x000fe20002000000 */
[C---:B------:R-:W-:Y:S01]  /*0f40*/  VIADD R3, R13.reuse, 0x100 ;  /* 0x000001000d037836 */ /* 0x040fe20000000000 */
[----:B----4-:R-:W-:Y:S01]  /*0f50*/  ISETP.GE.AND P3, PT, R10, 0x5, PT ;  /* 0x000000050a00780c */ /* 0x010fe20003f66270 */
[----:B------:R-:W-:Y:S02]  /*0f60*/  VIADD R13, R13, 0x200 ;  /* 0x000002000d0d7836 */ /* 0x000fe40000000000 */
[----:B------:R-:W-:Y:S02]  /*0f70*/  @!P4 SEL R2, R9, R2, P0 ;  /* 0x000000020902c207 */ /* 0x000fe40000000000 */
[----:B------:R-:W-:-:S02]  /*0f80*/  @!P4 SEL R5, R4, R5, P0 ;  /* 0x000000050405c207 */ /* 0x000fc40000000000 */
[----:B------:R-:W-:Y:S02]  /*0f90*/  IADD3 R3, P0, PT, R3, UR10, RZ ;  /* 0x0000000a03037c10 */ /* 0x000fe4000ff1e0ff */
[----:B------:R-:W-:Y:S02]  /*0fa0*/  SEL R2, R9, R2, !P2 ;  /* 0x0000000209027207 */ /* 0x000fe40005000000 */
[----:B------:R-:W-:Y:S01]  /*0fb0*/  SEL R5, R4, R5, !P2 ;  /* 0x0000000504057207 */ /* 0x000fe20005000000 */
[----:B------:R-:W-:Y:S01]  /*0fc0*/  IMAD.X R4, RZ, RZ, UR11, P0 ;  /* 0x0000000bff047e24 */ /* 0x000fe200080e06ff */
[----:B------:R-:W-:Y:S02]  /*0fd0*/  LOP3.LUT P2, RZ, R8, 0xff, RZ, 0xc0, !PT ;  /* 0x000000ff08ff7812 */ /* 0x000fe4000784c0ff */
[----:B------:R-:W-:Y:S02]  /*0fe0*/  ISETP.LT.U32.AND P0, PT, R3, R2, PT ;  /* 0x000000020300720c */ /* 0x000fe40003f01070 */
[----:B------:R-:W-:-:S02]  /*0ff0*/  SEL R6, RZ, 0x1, P3 ;  /* 0x00000001ff067807 */ /* 0x000fc40001800000 */
[----:B------:R-:W-:-:S04]  /*1000*/  ISETP.LT.AND.EX P0, PT, R4, R5, PT, P0 ;  /* 0x000000050400720c */ /* 0x000fc80003f01300 */
[C---:B------:R-:W-:Y:S02]  /*1010*/  @!P3 SEL R2, R3.reuse, R2, P0 ;  /* 0x000000020302b207 */ /* 0x040fe40000000000 */
[----:B------:R-:W-:Y:S02]  /*1020*/  @!P3 SEL R5, R4, R5, P0 ;  /* 0x000000050405b207 */ /* 0x000fe40000000000 */
[----:B------:R-:W-:Y:S02]  /*1030*/  @P2 SEL R6, R8, 0x1, P3 ;  /* 0x0000000108062807 */ /* 0x000fe40001800000 */
[----:B------:R-:W-:Y:S02]  /*1040*/  SEL R2, R3, R2, !P2 ;  /* 0x0000000203027207 */ /* 0x000fe40005000000 */
[----:B------:R-:W-:Y:S02]  /*1050*/  SEL R5, R4, R5, !P2 ;  /* 0x0000000504057207 */ /* 0x000fe40005000000 */
[----:B------:R-:W-:-:S07]  /*1060*/  PRMT R3, R6, 0x7610, R3 ;  /* 0x0000761006037816 */ /* 0x000fce0000000003 */
.L_x_1217:
[----:B------:R-:W-:Y:S05]  /*1070*/  BSYNC.RECONVERGENT B2 ;  /* 0x0000000000027941 */ /* 0x000fea0003800200 */
.L_x_1216:
[----:B------:R-:W-:Y:S05]  /*1080*/  @P1 BRA `(.L_x_1210) ;  /* 0x0000000000441947 */ /* 0x000fea0003800000 */
[----:B------:R-:W0:Y:S01]  /*1090*/  LDC.64 R6, c[0x0][0x380] ;  /* 0x0000e000ff067b82 */ /* 0x000e220000000a00 */
[----:B------:R-:W2:Y:S01]  /*10a0*/  LDCU.64 UR10, c[0x0][0x390] ;  /* 0x00007200ff0a77ac */ /* 0x000ea20008000a00 */
[----:B0-----:R-:W-:-:S06]  /*10b0*/  IMAD.WIDE.U32 R6, R13, 0x4, R6 ;  /* 0x000000040d067825 */ /* 0x001fcc00078e0006 */
[----:B------:R-:W3:Y:S01]  /*10c0*/  LDG.E R6, desc[UR8][R6.64] ;  /* 0x0000000806067981 */ /* 0x000ee2000c1e1900 */
[----:B--2---:R-:W-:Y:S02]  /*10d0*/  IADD3 R9, P0, PT, R13, UR10, RZ ;  /* 0x0000000a0d097c10 */ /* 0x004fe4000ff1e0ff */
[----:B------:R-:W-:-:S03]  /*10e0*/  LOP3.LUT P2, RZ, R3, 0xff, RZ, 0xc0, !PT ;  /* 0x000000ff03ff7812 */ /* 0x000fc6000784c0ff */
[----:B------:R-:W-:Y:S01]  /*10f0*/  IMAD.X R8, RZ, RZ, UR11, P0 ;  /* 0x0000000bff087e24 */ /* 0x000fe200080e06ff */
[----:B------:R-:W-:-:S04]  /*1100*/  ISETP.LT.U32.AND P0, PT, R9, R2, PT ;  /* 0x000000020900720c */ /* 0x000fc80003f01070 */
[----:B------:R-:W-:Y:S02]  /*1110*/  ISETP.LT.AND.EX P0, PT, R8, R5, PT, P0 ;  /* 0x000000050800720c */ /* 0x000fe40003f01300 */
[----:B---3--:R-:W-:-:S04]  /*1120*/  ISETP.GE.AND P1, PT, R6, 0x5, PT ;  /* 0x000000050600780c */ /* 0x008fc80003f26270 */
[----:B------:R-:W-:Y:S02]  /*1130*/  SEL R4, RZ, 0x1, P1 ;  /* 0x00000001ff047807 */ /* 0x000fe40000800000 */
[----:B------:R-:W-:-:S04]  /*1140*/  @P2 SEL R4, R3, 0x1, P1 ;  /* 0x0000000103042807 */ /* 0x000fc80000800000 */
[----:B------:R-:W-:-:S03]  /*1150*/  PRMT R3, R4, 0x7610, R3 ;  /* 0x0000761004037816 */ /* 0x000fc60000000003 */
[C---:B------:R-:W-:Y:S02]  /*1160*/  @!P1 SEL R2, R9.reuse, R2, P0 ;  /* 0x0000000209029207 */ /* 0x040fe40000000000 */
[C---:B------:R-:W-:Y:S02]  /*1170*/  @!P1 SEL R5, R8.reuse, R5, P0 ;  /* 0x0000000508059207 */ /* 0x040fe40000000000 */
[----:B------:R-:W-:Y:S02]  /*1180*/  SEL R2, R9, R2, !P2 ;  /* 0x0000000209027207 */ /* 0x000fe40005000000 */
[----:B------:R-:W-:-:S07]  /*1190*/  SEL R5, R8, R5, !P2 ;  /* 0x0000000508057207 */ /* 0x000fce0005000000 */
.L_x_1210:
[----:B------:R-:W-:Y:S05]  /*11a0*/  BSYNC.RECONVERGENT B1 ;  /* 0x0000000000017941 */ /* 0x000fea0003800200 */
.L_x_1209:
        /* <DEDUP_REMOVED lines=27> */
.L_x_1220:
[----:B------:R-:W-:Y:S05]  /*1360*/  BSYNC.RECONVERGENT B1 ;  /* 0x0000000000017941 */ /* 0x000fea0003800200 */
.L_x_1219:
        /* <DEDUP_REMOVED lines=23> */
.L_x_1222:
[----:B------:R-:W-:Y:S05]  /*14e0*/  BSYNC.RECONVERGENT B1 ;  /* 0x0000000000017941 */ /* 0x000fea0003800200 */
.L_x_1221:
        /* <DEDUP_REMOVED lines=20> */
.L_x_1224:
[----:B------:R-:W-:Y:S05]  /*1630*/  BSYNC.RECONVERGENT B1 ;  /* 0x0000000000017941 */ /* 0x000fea0003800200 */
.L_x_1223:
        /* <DEDUP_REMOVED lines=20> */
.L_x_1226:
[----:B------:R-:W-:Y:S05]  /*1780*/  BSYNC.RECONVERGENT B1 ;  /* 0x0000000000017941 */ /* 0x000fea0003800200 */
.L_x_1225:
        /* <DEDUP_REMOVED lines=20> */
.L_x_1228:
[----:B------:R-:W-:Y:S05]  /*18d0*/  BSYNC.RECONVERGENT B1 ;  /* 0x0000000000017941 */ /* 0x000fea0003800200 */
.L_x_1227:
[----:B------:R-:W-:Y:S04]  /*18e0*/  BSSY.RECONVERGENT B1, `(.L_x_1229) ;  /* 0x000000b000017945 */ /* 0x000fe80003800200 */
[----:B------:R-:W-:Y:S05]  /*18f0*/  @P1 BRA `(.L_x_1230) ;  /* 0x0000000000241947 */ /* 0x000fea0003800000 */
[----:B----4-:R-:W4:Y:S01]  /*1900*/  S2R R7, SR_CgaCtaId ;  /* 0x0000000000077919 */ /* 0x010f220000008800 */
[----:B--2---:R-:W-:Y:S02]  /*1910*/  MOV R6, 0x400 ;  /* 0x0000040000067802 */ /* 0x004fe40000000f00 */
[----:B0-----:R-:W-:-:S04]  /*1920*/  SHF.R.U32.HI R4, RZ, 0x1, R11 ;  /* 0x00000001ff047819 */ /* 0x001fc8000001160b */
[----:B------:R-:W-:Y:S02]  /*1930*/  LOP3.LUT R4, R4, 0x1f0, RZ, 0xc0, !PT ;  /* 0x000001f004047812 */ /* 0x000fe400078ec0ff */
[----:B----4-:R-:W-:-:S05]  /*1940*/  LEA R7, R7, R6, 0x18 ;  /* 0x0000000607077211 */ /* 0x010fca00078ec0ff */
[----:B------:R-:W-:Y:S02]  /*1950*/  IMAD.IADD R7, R4, 0x1, R7 ;  /* 0x0000000104077824 */ /* 0x000fe400078e0207 */
[----:B------:R-:W-:-:S03]  /*1960*/  IMAD.MOV.U32 R4, RZ, RZ, R2 ;  /* 0x000000ffff047224 */ /* 0x000fc600078e0002 */
[----:B------:R0:W-:Y:S04]  /*1970*/  STS.U8 [R7+0x8], R3 ;  /* 0x0000080307007388 */ /* 0x0001e80000000000 */
[----:B------:R0:W-:Y:S02]  /*1980*/  STS.64 [R7+0x10], R4 ;  /* 0x0000100407007388 */ /* 0x0001e40000000a00 */
.L_x_1230:
[----:B------:R-:W-:Y:S05]  /*1990*/  BSYNC.RECONVERGENT B1 ;  /* 0x0000000000017941 */ /* 0x000fea0003800200 */
.L_x_1229:
        /* <DEDUP_REMOVED lines=10> */
[----:B------:R-:W3:Y:S04]  /*1a40*/  LDS.64 R12, [UR6+0x30] ;  /* 0x00003006ff0c7984 */ /* 0x000ee80008000a00 */
[----:B------:R-:W3:Y:S04]  /*1a50*/  LDS.U8 R17, [UR6+0x38] ;  /* 0x00003806ff117984 */ /* 0x000ee80008000000 */
[----:B------:R-:W3:Y:S04]  /*1a60*/  LDS.64 R10, [UR6+0x40] ;  /* 0x00004006ff0a7984 */ /* 0x000ee80008000a00 */
[----:B------:R-:W3:Y:S04]  /*1a70*/  LDS.U8 R14, [UR6+0x48] ;  /* 0x00004806ff0e7984 */ /* 0x000ee80008000000 */
[----:B--2-4-:R-:W2:Y:S04]  /*1a80*/  LDS.64 R6, [UR6+0x50] ;  /* 0x00005006ff067984 */ /* 0x014ea80008000a00 */
[----:B------:R-:W4:Y:S01]  /*1a90*/  LDS.U8 R18, [UR6+0x58] ;  /* 0x00005806ff127984 */ /* 0x000f220008000000 */
[----:B0-----:R-:W-:-:S02]  /*1aa0*/  ISETP.NE.AND P2, PT, R4, RZ, PT ;  /* 0x000000ff0400720c */ /* 0x001fc40003f45270 */
[----:B-----5:R-:W-:Y:S02]  /*1ab0*/  ISETP.LT.U32.AND P0, PT, R8, R2, PT ;  /* 0x000000020800720c */ /* 0x020fe40003f01070 */
[----:B------:R-:W-:Y:S02]  /*1ac0*/  @P4 SEL R4, R3, 0x1, !P2 ;  /* 0x0000000103044807 */ /* 0x000fe40005000000 */
[----:B------:R-:W-:Y:S02]  /*1ad0*/  ISETP.LT.AND.EX P0, PT, R9, R5, PT, P0 ;  /* 0x000000050900720c */ /* 0x000fe40003f01300 */
[----:B------:R-:W-:Y:S02]  /*1ae0*/  LOP3.LUT P3, RZ, R4, 0xff, RZ, 0xc0, !PT ;  /* 0x000000ff04ff7812 */ /* 0x000fe4000786c0ff */
[----:B-1----:R-:W-:-:S03]  /*1af0*/  ISETP.NE.AND P5, PT, R16, RZ, PT ;  /* 0x000000ff1000720c */ /* 0x002fc60003fa5270 */
[C---:B---3--:R-:W-:Y:S02]  /*1b00*/  @P2 SEL R2, R8.reuse, R2, P0 ;  /* 0x0000000208022207 */ /* 0x048fe40000000000 */
        /* <DEDUP_REMOVED lines=16> */
[----:B------:R-:W3:Y:S01]  /*1c10*/  LDS.64 R2, [UR6+0x70] ;  /* 0x00007006ff027984 */ /* 0x000ee20008000a00 */
[----:B------:R-:W-:Y:S02]  /*1c20*/  ISETP.LT.AND.EX P0, PT, R11, R15, PT, P0 ;  /* 0x0000000f0b00720c */ /* 0x000fe40003f01300 */
[----:B------:R-:W-:Y:S02]  /*1c30*/  LOP3.LUT P5, RZ, R17, 0xff, RZ, 0xc0, !PT ;  /* 0x000000ff11ff7812 */ /* 0x000fe400078ac0ff */
[----:B------:R-:W-:-:S02]  /*1c40*/  @P4 SEL R5, R10, R5, P0 ;  /* 0x000000050a054207 */ /* 0x000fc40000000000 */
[----:B------:R-:W-:Y:S02]  /*1c50*/  ISETP.NE.AND P3, PT, R14, RZ, PT ;  /* 0x000000ff0e00720c */ /* 0x000fe40003f65270 */
[C---:B------:R-:W-:Y:S02]  /*1c60*/  @P4 SEL R15, R11.reuse, R15, P0 ;  /* 0x0000000f0b0f4207 */ /* 0x040fe40000000000 */
[----:B------:R-:W-:Y:S02]  /*1c70*/  SEL R13, R10, R5, !P2 ;  /* 0x000000050a0d7207 */ /* 0x000fe40005000000 */
[----:B------:R-:W-:Y:S01]  /*1c80*/  SEL R15, R11, R15, !P2 ;  /* 0x0000000f0b0f7207 */ /* 0x000fe20005000000 */
[----:B------:R-:W5:Y:S01]  /*1c90*/  LDS.U8 R10, [UR6+0x78] ;  /* 0x00007806ff0a7984 */ /* 0x000f620008000000 */
[----:B--2---:R-:W-:Y:S02]  /*1ca0*/  ISETP.LT.U32.AND P0, PT, R6, R13, PT ;  /* 0x0000000d0600720c */ /* 0x004fe40003f01070 */
[----:B------:R-:W-:Y:S01]  /*1cb0*/  @P5 SEL R14, R17, 0x1, !P3 ;  /* 0x00000001110e5807 */ /* 0x000fe20005800000 */
[----:B------:R-:W2:Y:S01]  /*1cc0*/  LDS.64 R4, [UR6+0x80] ;  /* 0x00008006ff047984 */ /* 0x000ea20008000a00 */
[----:B------:R-:W-:-:S02]  /*1cd0*/  ISETP.LT.AND.EX P0, PT, R7, R15, PT, P0 ;  /* 0x0000000f0700720c */ /* 0x000fc40003f01300 */
[----:B------:R-:W-:Y:S02]  /*1ce0*/  LOP3.LUT P4, RZ, R14, 0xff, RZ, 0xc0, !PT ;  /* 0x000000ff0eff7812 */ /* 0x000fe4000788c0ff */
[----:B------:R-:W-:Y:S02]  /*1cf0*/  @P3 SEL R13, R6, R13, P0 ;  /* 0x0000000d060d3207 */ /* 0x000fe40000000000 */
[----:B----4-:R-:W-:Y:S02]  /*1d00*/  ISETP.NE.AND P2, PT, R18, RZ, PT ;  /* 0x000000ff1200720c */ /* 0x010fe40003f45270 */
        /* <DEDUP_REMOVED lines=12> */
[----:B---3--:R-:W-:Y:S02]  /*1dd0*/  ISETP.LT.U32.AND P0, PT, R2, R7, PT ;  /* 0x000000070200720c */ /* 0x008fe40003f01070 */
[----:B------:R-:W-:Y:S02]  /*1de0*/  @P5 SEL R12, R18, 0x1, !P3 ;  /* 0x00000001120c5807 */ /* 0x000fe40005800000 */
[----:B------:R-:W-:-:S02]  /*1df0*/  ISETP.LT.AND.EX P0, PT, R3, R9, PT, P0 ;  /* 0x000000090300720c */ /* 0x000fc40003f01300 */
[----:B-----5:R-:W-:Y:S02]  /*1e00*/  ISETP.NE.AND P4, PT, R10, RZ, PT ;  /* 0x000000ff0a00720c */ /* 0x020fe40003f85270 */
[----:B------:R-:W-:Y:S02]  /*1e10*/  @P3 SEL R7, R2, R7, P0 ;  /* 0x0000000702073207 */ /* 0x000fe40000000000 */
[----:B------:R-:W-:Y:S02]  /*1e20*/  LOP3.LUT P2, RZ, R12, 0xff, RZ, 0xc0, !PT ;  /* 0x000000ff0cff7812 */ /* 0x000fe4000784c0ff */
[C---:B------:R-:W-:Y:S02]  /*1e30*/  @P3 SEL R9, R3.reuse, R9, P0 ;  /* 0x0000000903093207 */ /* 0x040fe40000000000 */
[----:B------:R-:W-:Y:S02]  /*1e40*/  SEL R7, R2, R7, !P5 ;  /* 0x0000000702077207 */ /* 0x000fe40006800000 */
[----:B------:R-:W-:-:S02]  /*1e50*/  SEL R9, R3, R9, !P5 ;  /* 0x0000000903097207 */ /* 0x000fc40006800000 */
        /* <DEDUP_REMOVED lines=9> */
.L_x_1218:
        /* <DEDUP_REMOVED lines=26> */
[CC--:B0-----:R-:W-:Y:S02]  /*2090*/  @!P0 ISETP.LT.U32.AND P4, PT, R9.reuse, R2.reuse, PT ;  /* 0x000000020900820c */ /* 0x0c1fe40003f81070 */
[----:B------:R-:W-:Y:S02]  /*20a0*/  @P0 ISETP.NE.AND P6, PT, R10, RZ, PT ;  /* 0x000000ff0a00020c */ /* 0x000fe40003fc5270 */
[----:B------:R-:W-:Y:S02]  /*20b0*/  @!P0 PRMT R3, R12, 0x7610, R3 ;  /* 0x000076100c038816 */ /* 0x000fe40000000003 */
[----:B------:R-:W-:Y:S02]  /*20c0*/  @!P0 ISETP.LT.AND.EX P4, PT, R8, R5, PT, P4 ;  /* 0x000000050800820c */ /* 0x000fe40003f81340 */
[----:B------:R-:W-:Y:S02]  /*20d0*/  @P0 SEL R6, R6, R3, !P6 ;  /* 0x0000000306060207 */ /* 0x000fe40007000000 */
[----:B--2---:R-:W-:-:S02]  /*20e0*/  @!P0 SEL R2, R9, R2, P4 ;  /* 0x0000000209028207 */ /* 0x004fc40002000000 */
[----:B------:R-:W-:Y:S02]  /*20f0*/  @!P0 SEL R5, R8, R5, P4 ;  /* 0x0000000508058207 */ /* 0x000fe40002000000 */
[----:B------:R-:W-:Y:S02]  /*2100*/  @P0 PRMT R3, R6, 0x7610, R3 ;  /* 0x0000761006030816 */ /* 0x000fe40000000003 */
[----:B------:R-:W-:Y:S02]  /*2110*/  @P0 SEL R2, R9, R2, !P6 ;  /* 0x0000000209020207 */ /* 0x000fe40007000000 */
[----:B------:R-:W-:-:S07]  /*2120*/  @P0 SEL R5, R8, R5, !P6 ;  /* 0x0000000508050207 */ /* 0x000fce0007000000 */
.L_x_1233:
[----:B------:R-:W-:Y:S05]  /*2130*/  BSYNC.RECONVERGENT B1 ;  /* 0x0000000000017941 */ /* 0x000fea0003800200 */
.L_x_1232:
[----:B0-----:R-:W-:Y:S01]  /*2140*/  LOP3.LUT R9, R3, 0xff, RZ, 0xc0, !PT ;  /* 0x000000ff03097812 */ /* 0x001fe200078ec0ff */
[----:B------:R0:W3:Y:S01]  /*2150*/  SHFL.DOWN PT, R8, R5, 0x2, R4 ;  /* 0x0840000005087989 */ /* 0x0000e200000e0004 */
[----:B------:R-:W-:Y:S01]  /*2160*/  ISETP.GT.AND P4, PT, R7, R4, PT ;  /* 0x000000040700720c */ /* 0x000fe20003f84270 */
[----:B------:R-:W-:Y:S02]  /*2170*/  BSSY.RECONVERGENT B1, `(.L_x_1234) ;  /* 0x0000012000017945 */ /* 0x000fe40003800200 */
[----:B------:R0:W0:Y:S04]  /*2180*/  SHFL.DOWN PT, R7, R2, 0x2, R4 ;  /* 0x0840000002077989 */ /* 0x00002800000e0004 */
[----:B----4-:R4:W0:Y:S01]  /*2190*/  SHFL.DOWN PT, R6, R9, 0x2, R4 ;  /* 0x0840000009067989 */ /* 0x01082200000e0004 */
[----:B------:R-:W-:Y:S05]  /*21a0*/  @P5 BRA `(.L_x_1235) ;  /* 0x0000000000385947 */ /* 0x000fea0003800000 */
[----:B0-----:R-:W-:Y:S01]  /*21b0*/  LOP3.LUT P0, RZ, R6, 0xff, RZ, 0xc0, !PT ;  /* 0x000000ff06ff7812 */ /* 0x001fe2000780c0ff */
[----:B------:R-:W-:Y:S01]  /*21c0*/  IMAD.MOV.U32 R10, RZ, RZ, 0x1 ;  /* 0x00000001ff0a7424 */ /* 0x000fe200078e00ff */
[----:B----4-:R-:W-:-:S04]  /*21d0*/  LOP3.LUT P5, R9, R3, 0xff, RZ, 0xc0, !PT ;  /* 0x000000ff03097812 */ /* 0x010fc800078ac0ff */
[----:B------:R-:W-:-:S13]  /*21e0*/  PLOP3.LUT P0, PT, P5, P0, PT, 0x2f, 0xf2 ;  /* 0x0000000000f2781c */ /* 0x000fda0002f00577 */
[-C--:B------:R-:W-:Y:S02]  /*21f0*/  @!P0 ISETP.LT.U32.AND P5, PT, R7, R2.reuse, PT ;  /* 0x000000020700820c */ /* 0x080fe40003fa1070 */
[----:B------:R-:W-:Y:S02]  /*2200*/  @P0 ISETP.NE.AND P6, PT, R9, RZ, PT ;  /* 0x000000ff0900020c */ /* 0x000fe40003fc5270 */
[----:B------:R-:W-:Y:S02]  /*2210*/  @!P0 PRMT R3, R10, 0x7610, R3 ;  /* 0x000076100a038816 */ /* 0x000fe40000000003 */
[----:B---3--:R-:W-:Y:S02]  /*2220*/  @!P0 ISETP.LT.AND.EX P5, PT, R8, R5, PT, P5 ;  /* 0x000000050800820c */ /* 0x008fe40003fa1350 */
[----:B------:R-:W-:Y:S02]  /*2230*/  @P0 SEL R6, R6, R3, !P6 ;  /* 0x0000000306060207 */ /* 0x000fe40007000000 */
[----:B--2---:R-:W-:-:S02]  /*2240*/  @!P0 SEL R2, R7, R2, P5 ;  /* 0x0000000207028207 */ /* 0x004fc40002800000 */
[----:B------:R-:W-:Y:S02]  /*2250*/  @!P0 SEL R5, R8, R5, P5 ;  /* 0x0000000508058207 */ /* 0x000fe40002800000 */
[----:B------:R-:W-:Y:S02]  /*2260*/  @P0 PRMT R3, R6, 0x7610, R3 ;  /* 0x0000761006030816 */ /* 0x000fe40000000003 */
[----:B------:R-:W-:Y:S02]  /*2270*/  @P0 SEL R2, R7, R2, !P6 ;  /* 0x0000000207020207 */ /* 0x000fe40007000000 */
[----:B------:R-:W-:-:S07]  /*2280*/  @P0 SEL R5, R8, R5, !P6 ;  /* 0x0000000508050207 */ /* 0x000fce0007000000 */
.L_x_1235:
[----:B------:R-:W-:Y:S05]  /*2290*/  BSYNC.RECONVERGENT B1 ;  /* 0x0000000000017941 */ /* 0x000fea0003800200 */
.L_x_1234:
[----:B----4-:R-:W-:Y:S01]  /*22a0*/  LOP3.LUT R9, R3, 0xff, RZ, 0xc0, !PT ;  /* 0x000000ff03097812 */ /* 0x010fe200078ec0ff */
[----:B0-----:R0:W4:Y:S01]  /*22b0*/  SHFL.DOWN PT, R7, R2, 0x4, R4 ;  /* 0x0880000002077989 */ /* 0x00112200000e0004 */
        /* <DEDUP_REMOVED lines=18> */
.L_x_1237:
[----:B------:R-:W-:Y:S05]  /*23e0*/  BSYNC.RECONVERGENT B1 ;  /* 0x0000000000017941 */ /* 0x000fea0003800200 */
.L_x_1236:
        /* <DEDUP_REMOVED lines=20> */
.L_x_1239:
[----:B------:R-:W-:Y:S05]  /*2530*/  BSYNC.RECONVERGENT B1 ;  /* 0x0000000000017941 */ /* 0x000fea0003800200 */
.L_x_1238:
[----:B0-----:R-:W-:Y:S01]  /*2540*/  LOP3.LUT R9, R3, 0xff, RZ, 0xc0, !PT ;  /* 0x000000ff03097812 */ /* 0x001fe200078ec0ff */
[----:B----4-:R0:W4:Y:S01]  /*2550*/  SHFL.DOWN PT, R7, R2, 0x10, R4 ;  /* 0x0a00000002077989 */ /* 0x01012200000e0004 */
[----:B------:R-:W-:Y:S03]  /*2560*/  BSSY.RECONVERGENT B1, `(.L_x_1240) ;  /* 0x0000012000017945 */ /* 0x000fe60003800200 */
[----:B------:R0:W0:Y:S04]  /*2570*/  SHFL.DOWN PT, R6, R9, 0x10, R4 ;  /* 0x0a00000009067989 */ /* 0x00002800000e0004 */
[----:B---3--:R3:W0:Y:S01]  /*2580*/  SHFL.DOWN PT, R8, R5, 0x10, R4 ;  /* 0x0a00000005087989 */ /* 0x00862200000e0004 */
[----:B------:R-:W-:Y:S05]  /*2590*/  @P4 BRA `(.L_x_1241) ;  /* 0x0000000000384947 */ /* 0x000fea0003800000 */
[----:B0-----:R-:W-:Y:S01]  /*25a0*/  LOP3.LUT P0, RZ, R6, 0xff, RZ, 0xc0, !PT ;  /* 0x000000ff06ff7812 */ /* 0x001fe2000780c0ff */
[----:B------:R-:W-:Y:S01]  /*25b0*/  IMAD.MOV.U32 R9, RZ, RZ, 0x1 ;  /* 0x00000001ff097424 */ /* 0x000fe200078e00ff */
[----:B--23--:R-:W-:-:S04]  /*25c0*/  LOP3.LUT P2, R4, R3, 0xff, RZ, 0xc0, !PT ;  /* 0x000000ff03047812 */ /* 0x00cfc8000784c0ff */
[----:B------:R-:W-:-:S13]  /*25d0*/  PLOP3.LUT P0, PT, P2, P0, PT, 0x2f, 0xf2 ;  /* 0x0000000000f2781c */ /* 0x000fda0001700577 */
[-C--:B----4-:R-:W-:Y:S02]  /*25e0*/  @!P0 ISETP.LT.U32.AND P2, PT, R7, R2.reuse, PT ;  /* 0x000000020700820c */ /* 0x090fe40003f41070 */
        /* <DEDUP_REMOVED lines=9> */
.L_x_1241:
[----:B------:R-:W-:Y:S05]  /*2680*/  BSYNC.RECONVERGENT B1 ;  /* 0x0000000000017941 */ /* 0x000fea0003800200 */
.L_x_1240:
[----:B------:R-:W-:Y:S04]  /*2690*/  BSSY.RECONVERGENT B1, `(.L_x_1242) ;  /* 0x000000b000017945 */ /* 0x000fe80003800200 */
[----:B------:R-:W-:Y:S05]  /*26a0*/  @P1 BRA `(.L_x_1243) ;  /* 0x0000000000241947 */ /* 0x000fea0003800000 */
[----:B----4-:R-:W4:Y:S01]  /*26b0*/  S2R R7, SR_CgaCtaId ;  /* 0x0000000000077919 */ /* 0x010f220000008800 */
[----:B0-----:R-:W-:Y:S02]  /*26c0*/  MOV R6, 0x400 ;  /* 0x0000040000067802 */ /* 0x001fe40000000f00 */
[----:B--23--:R-:W-:-:S04]  /*26d0*/  SHF.R.U32.HI R4, RZ, 0x1, R11 ;  /* 0x00000001ff047819 */ /* 0x00cfc8000001160b */
[----:B------:R-:W-:Y:S02]  /*26e0*/  LOP3.LUT R4, R4, 0x1f0, RZ, 0xc0, !PT ;  /* 0x000001f004047812 */ /* 0x000fe400078ec0ff */
[----:B----4-:R-:W-:-:S05]  /*26f0*/  LEA R7, R7, R6, 0x18 ;  /* 0x0000000607077211 */ /* 0x010fca00078ec0ff */
[----:B------:R-:W-:Y:S02]  /*2700*/  IMAD.IADD R7, R4, 0x1, R7 ;  /* 0x0000000104077824 */ /* 0x000fe400078e0207 */
[----:B------:R-:W-:-:S03]  /*2710*/  IMAD.MOV.U32 R4, RZ, RZ, R2 ;  /* 0x000000ffff047224 */ /* 0x000fc600078e0002 */
[----:B------:R0:W-:Y:S04]  /*2720*/  STS.U8 [R7+0x8], R3 ;  /* 0x0000080307007388 */ /* 0x0001e80000000000 */
[----:B------:R0:W-:Y:S02]  /*2730*/  STS.64 [R7+0x10], R4 ;  /* 0x0000100407007388 */ /* 0x0001e40000000a00 */
.L_x_1243:
[----:B------:R-:W-:Y:S05]  /*2740*/  BSYNC.RECONVERGENT B1 ;  /* 0x0000000000017941 */ /* 0x000fea0003800200 */
.L_x_1242:
        /* <DEDUP_REMOVED lines=22> */
[----:B0-23--:R-:W0:Y:S04]  /*28b0*/  LDS.U8 R4, [UR6+0x18] ;  /* 0x00001806ff047984 */ /* 0x00de280008000000 */
[----:B----4-:R-:W2:Y:S01]  /*28c0*/  LDS.64 R6, [UR6+0x20] ;  /* 0x00002006ff067984 */ /* 0x010ea20008000a00 */
        /* <DEDUP_REMOVED lines=9> */
.L_x_1244:
[----:B------:R-:W-:Y:S05]  /*2960*/  BRA.U !UP2, `(.L_x_1245) ;  /* 0x000000010a3c7547 */ /* 0x000fea000b800000 */
        /* <DEDUP_REMOVED lines=15> */
.L_x_1245:
        /* <DEDUP_REMOVED lines=16> */
.L_x_1246:
        /* <DEDUP_REMOVED lines=16> */
.L_x_1247:
        /* <DEDUP_REMOVED lines=16> */
.L_x_1248:
        /* <DEDUP_REMOVED lines=16> */
.L_x_1249:
        /* <DEDUP_REMOVED lines=17> */
.L_x_1208:
[----:B------:R-:W0:Y:S01]  /*2f70*/  S2R R8, SR_TID.X ;  /* 0x0000000000087919 */ /* 0x000e220000002100 */
[----:B------:R-:W0:Y:S01]  /*2f80*/  LDC.64 R6, c[0x0][0x380] ;  /* 0x0000e000ff067b82 */ /* 0x000e220000000a00 */
[----:B------:R-:W2:Y:S01]  /*2f90*/  LDCU.64 UR6, c[0x0][0x390] ;  /* 0x00007200ff0677ac */ /* 0x000ea20008000a00 */
[----:B0-----:R-:W-:-:S05]  /*2fa0*/  IMAD.WIDE.U32 R6, R8, 0x4, R6 ;  /* 0x0000000408067825 */ /* 0x001fca00078e0006 */
[----:B------:R-:W3:Y:S04]  /*2fb0*/  LDG.E R3, desc[UR8][R6.64] ;  /* 0x0000000806037981 */ /* 0x000ee8000c1e1900 */
[----:B------:R-:W4:Y:S04]  /*2fc0*/  LDG.E R4, desc[UR8][R6.64+0x800] ;  /* 0x0008000806047981 */ /* 0x000f28000c1e1900 */
[----:B------:R-:W5:Y:S04]  /*2fd0*/  LDG.E R2, desc[UR8][R6.64+0x400] ;  /* 0x0004000806027981 */ /* 0x000f68000c1e1900 */
[----:B------:R-:W5:Y:S01]  /*2fe0*/  LDG.E R5, desc[UR8][R6.64+0xc00] ;  /* 0x000c000806057981 */ /* 0x000f62000c1e1900 */
[----:B------:R-:W-:Y:S01]  /*2ff0*/  VIADD R9, R8, 0x100 ;  /* 0x0000010008097836 */ /* 0x000fe20000000000 */
[----:B------:R-:W-:-:S04]  /*3000*/  UIADD3 UR10, UP0, UPT, UR4, -0x400, URZ ;  /* 0xfffffc00040a7890 */ /* 0x000fc8000ff1e0ff */
[----:B------:R-:W-:Y:S02]  /*3010*/  UIADD3.X UR11, UPT, UPT, UR5, -0x1, URZ, UP0, !UPT ;  /* 0xffffffff050b7890 */ /* 0x000fe400087fe4ff */
[----:B------:R-:W-:-:S04]  /*3020*/  UISETP.GE.U32.AND UP0, UPT, UR10, 0x400, UPT ;  /* 0x000004000a00788c */ /* 0x000fc8000bf06070 */
[----:B------:R-:W-:Y:S01]  /*3030*/  UISETP.GE.U32.AND.EX UP0, UPT, UR11, URZ, UPT, UP0 ;  /* 0x000000ff0b00728c */ /* 0x000fe2000bf06100 */
[----:B---3--:R-:W-:Y:S01]  /*3040*/  ISETP.GE.AND P0, PT, R3, 0x5, PT ;  /* 0x000000050300780c */ /* 0x008fe20003f06270 */
[----:B------:R-:W-:-:S03]  /*3050*/  VIADD R3, R8, 0x200 ;  /* 0x0000020008037836 */ /* 0x000fc60000000000 */
[----:B------:R-:W-:Y:S02]  /*3060*/  SEL R9, R8, R9, !P0 ;  /* 0x0000000908097207 */ /* 0x000fe40004000000 */
[----:B--2---:R-:W-:Y:S02]  /*3070*/  IADD3 R10, P1, PT, R3, UR6, RZ ;  /* 0x00000006030a7c10 */ /* 0x004fe4000ff3e0ff */
[----:B------:R-:W-:Y:S02]  /*3080*/  IADD3 R3, P3, PT, R9, UR6, RZ ;  /* 0x0000000609037c10 */ /* 0x000fe4000ff7e0ff */
[----:B----4-:R-:W-:Y:S01]  /*3090*/  ISETP.GE.AND P2, PT, R4, 0x5, PT ;  /* 0x000000050400780c */ /* 0x010fe20003f46270 */
[----:B------:R-:W-:Y:S01]  /*30a0*/  IMAD.X R12, RZ, RZ, UR7, P1 ;  /* 0x00000007ff0c7e24 */ /* 0x000fe200088e06ff */
[----:B------:R-:W-:Y:S01]  /*30b0*/  ISETP.LT.U32.AND P1, PT, R10, R3, PT ;  /* 0x000000030a00720c */ /* 0x000fe20003f21070 */
[----:B------:R-:W-:Y:S01]  /*30c0*/  IMAD.X R9, RZ, RZ, UR7, P3 ;  /* 0x00000007ff097e24 */ /* 0x000fe200098e06ff */
[----:B-----5:R-:W-:-:S02]  /*30d0*/  ISETP.LT.OR P0, PT, R2, 0x5, !P0 ;  /* 0x000000050200780c */ /* 0x020fc40004701670 */
[----:B------:R-:W-:Y:S02]  /*30e0*/  IADD3 R11, P4, PT, R10, 0x100, RZ ;  /* 0x000001000a0b7810 */ /* 0x000fe40007f9e0ff */
[----:B------:R-:W-:Y:S02]  /*30f0*/  ISETP.LT.AND.EX P1, PT, R12, R9, PT, P1 ;  /* 0x000000090c00720c */ /* 0x000fe40003f21310 */
[----:B------:R-:W-:-:S03]  /*3100*/  ISETP.GE.AND P3, PT, R5, 0x5, PT ;  /* 0x000000050500780c */ /* 0x000fc60003f66270 */
[----:B------:R-:W-:Y:S02]  /*3110*/  @!P2 SEL R3, R10, R3, P1 ;  /* 0x000000030a03a207 */ /* 0x000fe40000800000 */
[----:B------:R-:W-:Y:S02]  /*3120*/  @!P2 SEL R9, R12, R9, P1 ;  /* 0x000000090c09a207 */ /* 0x000fe40000800000 */
[----:B------:R-:W-:Y:S01]  /*3130*/  SEL R2, R3, R10, P0 ;  /* 0x0000000a03027207 */ /* 0x000fe20000000000 */
[----:B------:R-:W-:Y:S01]  /*3140*/  IMAD.X R10, RZ, RZ, R12, P4 ;  /* 0x000000ffff0a7224 */ /* 0x000fe200020e060c */
[----:B------:R-:W-:Y:S02]  /*3150*/  SEL R9, R9, R12, P0 ;  /* 0x0000000c09097207 */ /* 0x000fe40000000000 */
[----:B------:R-:W-:Y:S02]  /*3160*/  ISETP.LT.U32.AND P1, PT, R11, R2, PT ;  /* 0x000000020b00720c */ /* 0x000fe40003f21070 */
[----:B------:R-:W-:Y:S01]  /*3170*/  ISETP.LT.OR P0, PT, R4, 0x5, P0 ;  /* 0x000000050400780c */ /* 0x000fe20000701670 */
[----:B------:R-:W-:Y:S01]  /*3180*/  IMAD.MOV.U32 R4, RZ, RZ, RZ ;  /* 0x000000ffff047224 */ /* 0x000fe200078e00ff */
[----:B------:R-:W-:-:S02]  /*3190*/  ISETP.LT.AND.EX P1, PT, R10, R9, PT, P1 ;  /* 0x000000090a00720c */ /* 0x000fc40003f21310 */
[----:B------:R-:W-:Y:S02]  /*31a0*/  ISETP.LT.OR P2, PT, R5, 0x5, P0 ;  /* 0x000000050500780c */ /* 0x000fe40000741670 */
[----:B------:R-:W-:Y:S02]  /*31b0*/  @!P3 SEL R9, R10, R9, P1 ;  /* 0x000000090a09b207 */ /* 0x000fe40000800000 */
[----:B------:R-:W-:Y:S02]  /*31c0*/  @!P3 SEL R2, R11, R2, P1 ;  /* 0x000000020b02b207 */ /* 0x000fe40000800000 */
[----:B------:R-:W-:Y:S01]  /*31d0*/  SEL R5, R9, R10, P0 ;  /* 0x0000000a09057207 */ /* 0x000fe20000000000 */
[----:B------:R-:W-:Y:S01]  /*31e0*/  IMAD.MOV.U32 R9, RZ, RZ, 0x400 ;  /* 0x00000400ff097424 */ /* 0x000fe200078e00ff */
[----:B------:R-:W-:Y:S02]  /*31f0*/  SEL R2, R2, R11, P0 ;  /* 0x0000000b02027207 */ /* 0x000fe40000000000 */
[----:B------:R-:W-:Y:S01]  /*3200*/  SEL R3, RZ, 0x1, !P2 ;  /* 0x00000001ff037807 */ /* 0x000fe20005000000 */
[----:B------:R-:W-:Y:S06]  /*3210*/  BRA.U !UP0, `(.L_x_1250) ;  /* 0x0000000508187547 */ /* 0x000fec000b800000 */
[----:B------:R-:W-:Y:S01]  /*3220*/  IMAD.MOV.U32 R9, RZ, RZ, 0x400 ;  /* 0x00000400ff097424 */ /* 0x000fe200078e00ff */
[----:B------:R-:W0:Y:S01]  /*3230*/  LDCU.64 UR6, c[0x0][0x390] ;  /* 0x00007200ff0677ac */ /* 0x000e220008000a00 */
[----:B------:R-:W-:Y:S01]  /*3240*/  IMAD.MOV.U32 R4, RZ, RZ, RZ ;  /* 0x000000ffff047224 */ /* 0x000fe200078e00ff */
[----:B------:R-:W2:Y:S01]  /*3250*/  LDCU.64 UR4, c[0x0][0x3a0] ;  /* 0x00007400ff0477ac */ /* 0x000ea20008000a00 */
[----:B------:R-:W-:-:S05]  /*3260*/  NOP ;  /* 0x0000000000007918 */ /* 0x000fca0000000000 */
.L_x_1252:
[----:B------:R-:W-:-:S04]  /*3270*/  LEA R12, P0, R9, R6, 0x2 ;  /* 0x00000006090c7211 */ /* 0x000fc800078010ff */
[----:B------:R-:W-:-:S05]  /*3280*/  LEA.HI.X R13, R9, R7, R4, 0x2, P0 ;  /* 0x00000007090d7211 */ /* 0x000fca00000f1404 */
[----:B------:R-:W3:Y:S04]  /*3290*/  LDG.E R15, desc[UR8][R12.64] ;  /* 0x000000080c0f7981 */ /* 0x000ee8000c1e1900 */
[----:B------:R-:W4:Y:S04]  /*32a0*/  LDG.E R11, desc[UR8][R12.64+0x400] ;  /* 0x000400080c0b7981 */ /* 0x000f28000c1e1900 */
[----:B------:R-:W5:Y:S04]  /*32b0*/  LDG.E R14, desc[UR8][R12.64+0x800] ;  /* 0x000800080c0e7981 */ /* 0x000f68000c1e1900 */
[----:B------:R1:W2:Y:S01]  /*32c0*/  LDG.E R10, desc[UR8][R12.64+0xc00] ;  /* 0x000c00080c0a7981 */ /* 0x0002a2000c1e1900 */
[----:B------:R-:W-:Y:S01]  /*32d0*/  IMAD.MOV.U32 R16, RZ, RZ, R2 ;  /* 0x000000ffff107224 */ /* 0x000fe200078e0002 */
[----:B------:R-:W-:-:S02]  /*32e0*/  LOP3.LUT P3, RZ, R3, 0xff, RZ, 0xc0, !PT ;  /* 0x000000ff03ff7812 */ /* 0x000fc4000786c0ff */
[----:B---3--:R-:W-:Y:S02]  /*32f0*/  ISETP.GE.AND P2, PT, R15, 0x5, PT ;  /* 0x000000050f00780c */ /* 0x008fe40003f46270 */
[----:B0-----:R-:W-:Y:S02]  /*3300*/  IADD3 R15, P1, P4, R9, UR6, R8 ;  /* 0x00000006090f7c10 */ /* 0x001fe4000fc3e008 */
[----:B------:R-:W-:Y:S02]  /*3310*/  SEL R2, RZ, 0x1, P2 ;  /* 0x00000001ff027807 */ /* 0x000fe40001000000 */
[----:B------:R-:W-:Y:S02]  /*3320*/  ISETP.LT.U32.AND P0, PT, R15, R16, PT ;  /* 0x000000100f00720c */ /* 0x000fe40003f01070 */
[----:B------:R-:W-:-:S03]  /*3330*/  IADD3.X R17, PT, PT, R4, UR7, RZ, P1, P4 ;  /* 0x0000000704117c10 */ /* 0x000fc60008fe84ff */
[----:B------:R-:W-:Y:S02]  /*3340*/  @P3 SEL R2, R3, 0x1, P2 ;  /* 0x0000000103023807 */ /* 0x000fe40001000000 */
[-C--:B------:R-:W-:Y:S02]  /*3350*/  ISETP.LT.AND.EX P0, PT, R17, R5.reuse, PT, P0 ;  /* 0x000000051100720c */ /* 0x080fe40003f01300 */
[C---:B-1----:R-:W-:Y:S02]  /*3360*/  IADD3 R12, P5, PT, R15.reuse, 0x100, RZ ;  /* 0x000001000f0c7810 */ /* 0x042fe40007fbe0ff */
[----:B------:R-:W-:Y:S02]  /*3370*/  @!P2 SEL R16, R15, R16, P0 ;  /* 0x000000100f10a207 */ /* 0x000fe40000000000 */
[----:B----4-:R-:W-:Y:S02]  /*3380*/  ISETP.GE.AND P4, PT, R11, 0x5, PT ;  /* 0x000000050b00780c */ /* 0x010fe40003f86270 */
[----:B------:R-:W-:-:S02]  /*3390*/  @!P2 SEL R5, R17, R5, P0 ;  /* 0x000000051105a207 */ /* 0x000fc40000000000 */
[----:B------:R-:W-:Y:S01]  /*33a0*/  SEL R3, R15, R16, !P3 ;  /* 0x000000100f037207 */ /* 0x000fe20005800000 */
[----:B------:R-:W-:Y:S01]  /*33b0*/  IMAD.X R16, RZ, RZ, R17, P5 ;  /* 0x000000ffff107224 */ /* 0x000fe200028e0611 */
[----:B------:R-:W-:Y:S02]  /*33c0*/  LOP3.LUT P1, RZ, R2, 0xff, RZ, 0xc0, !PT ;  /* 0x000000ff02ff7812 */ /* 0x000fe4000782c0ff */
[----:B------:R-:W-:Y:S02]  /*33d0*/  SEL R5, R17, R5, !P3 ;  /* 0x0000000511057207 */ /* 0x000fe40005800000 */
[----:B------:R-:W-:Y:S02]  /*33e0*/  ISETP.LT.U32.AND P0, PT, R12, R3, PT ;  /* 0x000000030c00720c */ /* 0x000fe40003f01070 */
[----:B------:R-:W-:Y:S02]  /*33f0*/  SEL R13, RZ, 0x1, P4 ;  /* 0x00000001ff0d7807 */ /* 0x000fe40002000000 */
[----:B------:R-:W-:-:S02]  /*3400*/  ISETP.LT.AND.EX P0, PT, R16, R5, PT, P0 ;  /* 0x000000051000720c */ /* 0x000fc40003f01300 */
[----:B-----5:R-:W-:Y:S02]  /*3410*/  ISETP.GE.AND P2, PT, R14, 0x5, PT ;  /* 0x000000050e00780c */ /* 0x020fe40003f46270 */
[----:B------:R-:W-:Y:S02]  /*3420*/  @!P4 SEL R3, R12, R3, P0 ;  /* 0x000000030c03c207 */ /* 0x000fe40000000000 */
[----:B------:R-:W-:Y:S02]  /*3430*/  @!P4 SEL R5, R16, R5, P0 ;  /* 0x000000051005c207 */ /* 0x000fe40000000000 */
[----:B------:R-:W-:Y:S02]  /*3440*/  IADD3 R11, P0, PT, R15, 0x200, RZ ;  /* 0x000002000f0b7810 */ /* 0x000fe40007f1e0ff */
[----:B------:R-:W-:Y:S02]  /*3450*/  @P1 SEL R13, R2, 0x1, P4 ;  /* 0x00000001020d1807 */ /* 0x000fe40002000000 */
[----:B------:R-:W-:Y:S01]  /*3460*/  SEL R2, R12, R3, !P1 ;  /* 0x000000030c027207 */ /* 0x000fe20004800000 */
[----:B------:R-:W-:Y:S01]  /*3470*/  IMAD.X R12, RZ, RZ, R17, P0 ;  /* 0x000000ffff0c7224 */ /* 0x000fe200000e0611 */
[----:B------:R-:W-:-:S02]  /*3480*/  SEL R5, R16, R5, !P1 ;  /* 0x0000000510057207 */ /* 0x000fc40004800000 */
[-C--:B------:R-:W-:Y:S02]  /*3490*/  ISETP.LT.U32.AND P0, PT, R11, R2.reuse, PT ;  /* 0x000000020b00720c */ /* 0x080fe40003f01070 */
[----:B------:R-:W-:Y:S02]  /*34a0*/  LOP3.LUT P1, RZ, R13, 0xff, RZ, 0xc0, !PT ;  /* 0x000000ff0dff7812 */ /* 0x000fe4000782c0ff */
[CC--:B------:R-:W-:Y:S02]  /*34b0*/  ISETP.LT.AND.EX P0, PT, R12.reuse, R5.reuse, PT, P0 ;  /* 0x000000050c00720c */ /* 0x0c0fe40003f01300 */
[----:B--2---:R-:W-:Y:S02]  /*34c0*/  IADD3 R3, P4, PT, -R9, UR4, RZ ;  /* 0x0000000409037c10 */ /* 0x004fe4000ff9e1ff */
[----:B------:R-:W-:Y:S02]  /*34d0*/  @!P2 SEL R2, R11, R2, P0 ;  /* 0x000000020b02a207 */ /* 0x000fe40000000000 */
[----:B------:R-:W-:-:S02]  /*34e0*/  @!P2 SEL R5, R12, R5, P0 ;  /* 0x000000050c05a207 */ /* 0x000fc40000000000 */
[----:B------:R-:W-:Y:S02]  /*34f0*/  SEL R2, R11, R2, !P1 ;  /* 0x000000020b027207 */ /* 0x000fe40004800000 */
[----:B------:R-:W-:Y:S02]  /*3500*/  IADD3 R11, P0, PT, R15, 0x300, RZ ;  /* 0x000003000f0b7810 */ /* 0x000fe40007f1e0ff */
[----:B------:R-:W-:Y:S02]  /*3510*/  ISETP.GE.AND P3, PT, R10, 0x5, PT ;  /* 0x000000050a00780c */ /* 0x000fe40003f66270 */
[----:B------:R-:W-:Y:S01]  /*3520*/  SEL R5, R12, R5, !P1 ;  /* 0x000000050c057207 */ /* 0x000fe20004800000 */
[----:B------:R-:W-:Y:S01]  /*3530*/  IMAD.X R10, RZ, RZ, R17, P0 ;  /* 0x000000ffff0a7224 */ /* 0x000fe200000e0611 */
[----:B------:R-:W-:Y:S02]  /*3540*/  ISETP.GE.U32.AND P0, PT, R3, 0x400, PT ;  /* 0x000004000300780c */ /* 0x000fe40003f06070 */
[----:B------:R-:W-:-:S02]  /*3550*/  IADD3.X R12, PT, PT, ~R4, UR5, RZ, P4, !PT ;  /* 0x00000005040c7c10 */ /* 0x000fc4000a7fe5ff */
[----:B------:R-:W-:Y:S02]  /*3560*/  SEL R14, RZ, 0x1, P2 ;  /* 0x00000001ff0e7807 */ /* 0x000fe40001000000 */
[----:B------:R-:W-:Y:S02]  /*3570*/  @P1 SEL R14, R13, 0x1, P2 ;  /* 0x000000010d0e1807 */ /* 0x000fe40001000000 */
[----:B------:R-:W-:Y:S02]  /*3580*/  ISETP.GE.U32.AND.EX P0, PT, R12, RZ, PT, P0 ;  /* 0x000000ff0c00720c */ /* 0x000fe40003f06100 */
        /* <DEDUP_REMOVED lines=15> */
.L_x_1250:
[C---:B------:R-:W-:Y:S01]  /*3680*/  IADD3 R7, PT, PT, -R9.reuse, UR4, RZ ;  /* 0x0000000409077c10 */ /* 0x040fe2000fffe1ff */
[----:B------:R-:W0:Y:S01]  /*3690*/  LDCU.64 UR10, c[0x0][0x380] ;  /* 0x00007000ff0a77ac */ /* 0x000e220008000a00 */
        /* <DEDUP_REMOVED lines=17> */
.L_x_1256:
        /* <DEDUP_REMOVED lines=18> */
[----:B------:R-:W-:-:S04]  /*38d0*/  ISETP.LT.U32.AND P0, PT, R14, R27, PT ;  /* 0x0000001b0e00720c */ /* 0x000fc80003f01070 */
[----:B------:R-:W-:Y:S02]  /*38e0*/  ISETP.LT.AND.EX P0, PT, R2, R5, PT, P0 ;  /* 0x000000050200720c */ /* 0x000fe40003f01300 */
[----:B--2---:R-:W-:-:S04]  /*38f0*/  ISETP.GE.AND P5, PT, R21, 0x5, PT ;  /* 0x000000051500780c */ /* 0x004fc80003fa6270 */
[----:B------:R-:W-:Y:S02]  /*3900*/  SEL R21, RZ, 0x1, P5 ;  /* 0x00000001ff157807 */ /* 0x000fe40002800000 */
[----:B------:R-:W-:Y:S02]  /*3910*/  @P4 SEL R21, R3, 0x1, P5 ;  /* 0x0000000103154807 */ /* 0x000fe40002800000 */
[----:B------:R-:W-:Y:S02]  /*3920*/  IADD3 R3, P6, PT, R14, 0x100, RZ ;  /* 0x000001000e037810 */ /* 0x000fe40007fde0ff */
[----:B------:R-:W-:Y:S02]  /*3930*/  LOP3.LUT P3, RZ, R21, 0xff, RZ, 0xc0, !PT ;  /* 0x000000ff15ff7812 */ /* 0x000fe4000786c0ff */
[----:B---3--:R-:W-:Y:S01]  /*3940*/  ISETP.GE.AND P2, PT, R22, 0x5, PT ;  /* 0x000000051600780c */ /* 0x008fe20003f46270 */
[----:B0-----:R-:W-:Y:S01]  /*3950*/  IMAD.X R7, RZ, RZ, R2, P6 ;  /* 0x000000ffff077224 */ /* 0x001fe200030e0602 */
[----:B------:R-:W-:-:S02]  /*3960*/  @!P5 SEL R27, R14, R27, P0 ;  /* 0x0000001b0e1bd207 */ /* 0x000fc40000000000 */
[----:B------:R-:W-:Y:S02]  /*3970*/  @!P5 SEL R5, R2, R5, P0 ;  /* 0x000000050205d207 */ /* 0x000fe40000000000 */
[----:B------:R-:W-:Y:S02]  /*3980*/  SEL R6, R14, R27, !P4 ;  /* 0x0000001b0e067207 */ /* 0x000fe40006000000 */
[----:B------:R-:W-:Y:S02]  /*3990*/  SEL R22, R2, R5, !P4 ;  /* 0x0000000502167207 */ /* 0x000fe40006000000 */
[----:B------:R-:W-:Y:S02]  /*39a0*/  ISETP.LT.U32.AND P0, PT, R3, R6, PT ;  /* 0x000000060300720c */ /* 0x000fe40003f01070 */
[----:B------:R-:W-:Y:S02]  /*39b0*/  SEL R24, RZ, 0x1, P2 ;  /* 0x00000001ff187807 */ /* 0x000fe40001000000 */
[----:B------:R-:W-:-:S02]  /*39c0*/  ISETP.LT.AND.EX P0, PT, R7, R22, PT, P0 ;  /* 0x000000160700720c */ /* 0x000fc40003f01300 */
[----:B------:R-:W-:Y:S02]  /*39d0*/  @P3 SEL R24, R21, 0x1, P2 ;  /* 0x0000000115183807 */ /* 0x000fe40001000000 */
[----:B------:R-:W-:Y:S02]  /*39e0*/  @!P2 SEL R6, R3, R6, P0 ;  /* 0x000000060306a207 */ /* 0x000fe40000000000 */
[----:B----4-:R-:W-:Y:S02]  /*39f0*/  ISETP.GE.AND P4, PT, R20, 0x5, PT ;  /* 0x000000051400780c */ /* 0x010fe40003f86270 */
[----:B------:R-:W-:Y:S02]  /*3a00*/  @!P2 SEL R22, R7, R22, P0 ;  /* 0x000000160716a207 */ /* 0x000fe40000000000 */
[----:B------:R-:W-:Y:S02]  /*3a10*/  LOP3.LUT P5, RZ, R24, 0xff, RZ, 0xc0, !PT ;  /* 0x000000ff18ff7812 */ /* 0x000fe400078ac0ff */
[----:B------:R-:W-:-:S02]  /*3a20*/  IADD3 R20, P0, PT, R14, 0x200, RZ ;  /* 0x000002000e147810 */ /* 0x000fc40007f1e0ff */
[----:B------:R-:W-:Y:S02]  /*3a30*/  SEL R3, R3, R6, !P3 ;  /* 0x0000000603037207 */ /* 0x000fe40005800000 */
[----:B------:R-:W-:Y:S01]  /*3a40*/  SEL R7, R7, R22, !P3 ;  /* 0x0000001607077207 */ /* 0x000fe20005800000 */
[----:B------:R-:W-:Y:S01]  /*3a50*/  IMAD.X R22, RZ, RZ, R2, P0 ;  /* 0x000000ffff167224 */ /* 0x000fe200000e0602 */
[----:B------:R-:W-:Y:S02]  /*3a60*/  ISETP.LT.U32.AND P0, PT, R20, R3, PT ;  /* 0x000000031400720c */ /* 0x000fe40003f01070 */
[----:B------:R-:W-:Y:S02]  /*3a70*/  SEL R6, RZ, 0x1, P4 ;  /* 0x00000001ff067807 */ /* 0x000fe40002000000 */
[----:B------:R-:W-:Y:S02]  /*3a80*/  ISETP.LT.AND.EX P0, PT, R22, R7, PT, P0 ;  /* 0x000000071600720c */ /* 0x000fe40003f01300 */
[----:B------:R-:W-:-:S02]  /*3a90*/  @P5 SEL R6, R24, 0x1, P4 ;  /* 0x0000000118065807 */ /* 0x000fc40002000000 */
[----:B------:R-:W-:Y:S02]  /*3aa0*/  @!P4 SEL R3, R20, R3, P0 ;  /* 0x000000031403c207 */ /* 0x000fe40000000000 */
[----:B------:R-:W-:Y:S02]  /*3ab0*/  @!P4 SEL R7, R22, R7, P0 ;  /* 0x000000071607c207 */ /* 0x000fe40000000000 */
[----:B------:R-:W-:Y:S02]  /*3ac0*/  IADD3 R5, P0, PT, R14, 0x300, RZ ;  /* 0x000003000e057810 */ /* 0x000fe40007f1e0ff */
[----:B------:R-:W-:Y:S02]  /*3ad0*/  LOP3.LUT P2, RZ, R6, 0xff, RZ, 0xc0, !PT ;  /* 0x000000ff06ff7812 */ /* 0x000fe4000784c0ff */
[----:B-----5:R-:W-:Y:S02]  /*3ae0*/  ISETP.GE.AND P4, PT, R19, 0x5, PT ;  /* 0x000000051300780c */ /* 0x020fe40003f86270 */
[----:B------:R-:W-:-:S02]  /*3af0*/  SEL R20, R20, R3, !P5 ;  /* 0x0000000314147207 */ /* 0x000fc40006800000 */
[----:B------:R-:W-:Y:S01]  /*3b00*/  SEL R22, R22, R7, !P5 ;  /* 0x0000000716167207 */ /* 0x000fe20006800000 */
[----:B------:R-:W-:Y:S01]  /*3b10*/  IMAD.X R7, RZ, RZ, R2, P0 ;  /* 0x000000ffff077224 */ /* 0x000fe200000e0602 */
[----:B------:R-:W-:Y:S02]  /*3b20*/  ISETP.LT.U32.AND P0, PT, R5, R20, PT ;  /* 0x000000140500720c */ /* 0x000fe40003f01070 */
[----:B------:R-:W-:Y:S02]  /*3b30*/  SEL R3, RZ, 0x1, P4 ;  /* 0x00000001ff037807 */ /* 0x000fe40002000000 */
[----:B------:R-:W-:Y:S02]  /*3b40*/  ISETP.LT.AND.EX P0, PT, R7, R22, PT, P0 ;  /* 0x000000160700720c */ /* 0x000fe40003f01300 */
[----:B------:R-:W-:Y:S02]  /*3b50*/  @P2 SEL R3, R6, 0x1, P4 ;  /* 0x0000000106032807 */ /* 0x000fe40002000000 */
[----:B------:R-:W-:-:S02]  /*3b60*/  @!P4 SEL R20, R5, R20, P0 ;  /* 0x000000140514c207 */ /* 0x000fc40000000000 */
[----:B------:R-:W-:Y:S02]  /*3b70*/  @!P4 SEL R22, R7, R22, P0 ;  /* 0x000000160716c207 */ /* 0x000fe40000000000 */
[----:B------:R-:W-:Y:S02]  /*3b80*/  IADD3 R6, P0, PT, R14, 0x400, RZ ;  /* 0x000004000e067810 */ /* 0x000fe40007f1e0ff */
[----:B------:R-:W-:Y:S02]  /*3b90*/  ISETP.GE.AND P4, PT, R18, 0x5, PT ;  /* 0x000000051200780c */ /* 0x000fe40003f86270 */
[----:B------:R-:W-:Y:S01]  /*3ba0*/  LOP3.LUT P3, RZ, R3, 0xff, RZ, 0xc0, !PT ;  /* 0x000000ff03ff7812 */ /* 0x000fe2000786c0ff */
[----:B------:R-:W-:Y:S01]  /*3bb0*/  IMAD.X R18, RZ, RZ, R2, P0 ;  /* 0x000000ffff127224 */ /* 0x000fe200000e0602 */
[----:B------:R-:W-:Y:S02]  /*3bc0*/  SEL R5, R5, R20, !P2 ;  /* 0x0000001405057207 */ /* 0x000fe40005000000 */
[----:B------:R-:W-:-:S02]  /*3bd0*/  SEL R7, R7, R22, !P2 ;  /* 0x0000001607077207 */ /* 0x000fc40005000000 */
[----:B------:R-:W-:Y:S02]  /*3be0*/  ISETP.LT.U32.AND P0, PT, R6, R5, PT ;  /* 0x000000050600720c */ /* 0x000fe40003f01070 */
[----:B------:R-:W-:Y:S02]  /*3bf0*/  SEL R19, RZ, 0x1, P4 ;  /* 0x00000001ff137807 */ /* 0x000fe40002000000 */
[----:B------:R-:W-:Y:S02]  /*3c00*/  ISETP.LT.AND.EX P0, PT, R18, R7, PT, P0 ;  /* 0x000000071200720c */ /* 0x000fe40003f01300 */
[----:B------:R-:W-:Y:S02]  /*3c10*/  ISETP.GE.AND P2, PT, R17, 0x5, PT ;  /* 0x000000051100780c */ /* 0x000fe40003f46270 */
[----:B------:R-:W-:Y:S02]  /*3c20*/  @!P4 SEL R5, R6, R5, P0 ;  /* 0x000000050605c207 */ /* 0x000fe40000000000 */
[----:B------:R-:W-:-:S02]  /*3c30*/  @P3 SEL R19, R3, 0x1, P4 ;  /* 0x0000000103133807 */ /* 0x000fc40002000000 */
[----:B------:R-:W-:Y:S02]  /*3c40*/  @!P4 SEL R7, R18, R7, P0 ;  /* 0x000000071207c207 */ /* 0x000fe40000000000 */
[----:B------:R-:W-:Y:S02]  /*3c50*/  IADD3 R3, P0, PT, R14, 0x500, RZ ;  /* 0x000005000e037810 */ /* 0x000fe40007f1e0ff */
[----:B------:R-:W-:Y:S02]  /*3c60*/  SEL R6, R6, R5, !P3 ;  /* 0x0000000506067207 */ /* 0x000fe40005800000 */
[----:B------:R-:W-:Y:S01]  /*3c70*/  LOP3.LUT P5, RZ, R19, 0xff, RZ, 0xc0, !PT ;  /* 0x000000ff13ff7812 */ /* 0x000fe200078ac0ff */
[----:B------:R-:W-:Y:S01]  /*3c80*/  IMAD.X R5, RZ, RZ, R2, P0 ;  /* 0x000000ffff057224 */ /* 0x000fe200000e0602 */
[----:B------:R-:W-:Y:S02]  /*3c90*/  SEL R18, R18, R7, !P3 ;  /* 0x0000000712127207 */ /* 0x000fe40005800000 */
[----:B------:R-:W-:-:S02]  /*3ca0*/  ISETP.LT.U32.AND P0, PT, R3, R6, PT ;  /* 0x000000060300720c */ /* 0x000fc40003f01070 */
[----:B------:R-:W-:Y:S02]  /*3cb0*/  SEL R17, RZ, 0x1, P2 ;  /* 0x00000001ff117807 */ /* 0x000fe40001000000 */
[----:B------:R-:W-:Y:S02]  /*3cc0*/  ISETP.LT.AND.EX P0, PT, R5, R18, PT, P0 ;  /* 0x000000120500720c */ /* 0x000fe40003f01300 */
[----:B------:R-:W-:Y:S02]  /*3cd0*/  ISETP.GE.AND P4, PT, R16, 0x5, PT ;  /* 0x000000051000780c */ /* 0x000fe40003f86270 */
[----:B------:R-:W-:Y:S02]  /*3ce0*/  @!P2 SEL R6, R3, R6, P0 ;  /* 0x000000060306a207 */ /* 0x000fe40000000000 */
[----:B------:R-:W-:Y:S02]  /*3cf0*/  @!P2 SEL R18, R5, R18, P0 ;  /* 0x000000120512a207 */ /* 0x000fe40000000000 */
[----:B------:R-:W-:-:S02]  /*3d00*/  @P5 SEL R17, R19, 0x1, P2 ;  /* 0x0000000113115807 */ /* 0x000fc40001000000 */
[----:B------:R-:W-:Y:S02]  /*3d10*/  IADD3 R7, P0, PT, R14, 0x600, RZ ;  /* 0x000006000e077810 */ /* 0x000fe40007f1e0ff */
[----:B------:R-:W-:Y:S02]  /*3d20*/  SEL R16, R3, R6, !P5 ;  /* 0x0000000603107207 */ /* 0x000fe40006800000 */
[----:B------:R-:W-:Y:S01]  /*3d30*/  LOP3.LUT P3, RZ, R17, 0xff, RZ, 0xc0, !PT ;  /* 0x000000ff11ff7812 */ /* 0x000fe2000786c0ff */
[----:B------:R-:W-:Y:S01]  /*3d40*/  IMAD.X R6, RZ, RZ, R2, P0 ;  /* 0x000000ffff067224 */ /* 0x000fe200000e0602 */
[----:B------:R-:W-:Y:S02]  /*3d50*/  SEL R3, R5, R18, !P5 ;  /* 0x0000001205037207 */ /* 0x000fe40006800000 */
[----:B------:R-:W-:Y:S02]  /*3d60*/  ISETP.LT.U32.AND P0, PT, R7, R16, PT ;  /* 0x000000100700720c */ /* 0x000fe40003f01070 */
[----:B------:R-:W-:-:S02]  /*3d70*/  SEL R18, RZ, 0x1, P4 ;  /* 0x00000001ff127807 */ /* 0x000fc40002000000 */
[CC--:B------:R-:W-:Y:S02]  /*3d80*/  ISETP.LT.AND.EX P0, PT, R6.reuse, R3.reuse, PT, P0 ;  /* 0x000000030600720c */ /* 0x0c0fe40003f01300 */
[----:B------:R-:W-:Y:S02]  /*3d90*/  ISETP.GE.AND P2, PT, R15, 0x5, PT ;  /* 0x000000050f00780c */ /* 0x000fe40003f46270 */
[----:B------:R-:W-:Y:S02]  /*3da0*/  @!P4 SEL R16, R7, R16, P0 ;  /* 0x000000100710c207 */ /* 0x000fe40000000000 */
[----:B------:R-:W-:Y:S02]  /*3db0*/  @!P4 SEL R3, R6, R3, P0 ;  /* 0x000000030603c207 */ /* 0x000fe40000000000 */
[----:B------:R-:W-:Y:S02]  /*3dc0*/  IADD3 R14, P0, PT, R14, 0x700, RZ ;  /* 0x000007000e0e7810 */ /* 0x000fe40007f1e0ff */
[----:B------:R-:W-:-:S02]  /*3dd0*/  @P3 SEL R18, R17, 0x1, P4 ;  /* 0x0000000111123807 */ /* 0x000fc40002000000 */
[----:B------:R-:W-:Y:S01]  /*3de0*/  SEL R7, R7, R16, !P3 ;  /* 0x0000001007077207 */ /* 0x000fe20005800000 */
[----:B------:R-:W-:Y:S01]  /*3df0*/  IMAD.X R5, RZ, RZ, R2, P0 ;  /* 0x000000ffff057224 */ /* 0x000fe200000e0602 */
[----:B------:R-:W-:Y:S02]  /*3e00*/  ISETP.NE.AND P4, PT, R13, RZ, PT ;  /* 0x000000ff0d00720c */ /* 0x000fe40003f85270 */
[----:B------:R-:W-:Y:S02]  /*3e10*/  SEL R6, R6, R3, !P3 ;  /* 0x0000000306067207 */ /* 0x000fe40005800000 */
[----:B------:R-:W-:Y:S02]  /*3e20*/  LOP3.LUT P3, RZ, R18, 0xff, RZ, 0xc0, !PT ;  /* 0x000000ff12ff7812 */ /* 0x000fe4000786c0ff */
        /* <DEDUP_REMOVED lines=9> */
.L_x_1255:
[----:B------:R-:W-:Y:S05]  /*3ec0*/  BSYNC.RECONVERGENT B2 ;  /* 0x0000000000027941 */ /* 0x000fea0003800200 */
.L_x_1254:
[----:B------:R-:W-:Y:S05]  /*3ed0*/  @!P1 BRA `(.L_x_1253) ;  /* 0x0000000400f89947 */ /* 0x000fea0003800000 */
[----:B------:R-:W-:Y:S01]  /*3ee0*/  ISETP.GE.U32.AND P0, PT, R23, 0x4, PT ;  /* 0x000000041700780c */ /* 0x000fe20003f06070 */
[----:B------:R-:W-:Y:S01]  /*3ef0*/  BSSY.RECONVERGENT B2, `(.L_x_1257) ;  /* 0x0000040000027945 */ /* 0x000fe20003800200 */
[----:B------:R-:W-:-:S11]  /*3f00*/  LOP3.LUT P1, R6, R12, 0x3, RZ, 0xc0, !PT ;  /* 0x000000030c067812 */ /* 0x000fd6000782c0ff */
[----:B------:R-:W-:Y:S05]  /*3f10*/  @!P0 BRA `(.L_x_1258) ;  /* 0x0000000000f48947 */ /* 0x000fea0003800000 */
[----:B------:R-:W0:Y:S01]  /*3f20*/  LDCU.64 UR12, c[0x0][0x380] ;  /* 0x00007000ff0c77ac */ /* 0x000e220008000a00 */
[----:B------:R-:W-:-:S05]  /*3f30*/  IADD3 R19, P0, PT, R10, R9, RZ ;  /* 0x000000090a137210 */ /* 0x000fca0007f1e0ff */
[----:B------:R-:W-:Y:S01]  /*3f40*/  IMAD.X R18, RZ, RZ, R4, P0 ;  /* 0x000000ffff127224 */ /* 0x000fe200000e0604 */
[----:B0-----:R-:W-:-:S04]  /*3f50*/  LEA R12, P0, R19, UR12, 0x2 ;  /* 0x0000000c130c7c11 */ /* 0x001fc8000f8010ff */
[----:B------:R-:W-:-:S05]  /*3f60*/  LEA.HI.X R13, R19, UR13, R18, 0x2, P0 ;  /* 0x0000000d130d7c11 */ /* 0x000fca00080f1412 */
[----:B------:R-:W2:Y:S04]  /*3f70*/  LDG.E R14, desc[UR8][R12.64] ;  /* 0x000000080c0e7981 */ /* 0x000ea8000c1e1900 */
[----:B------:R-:W3:Y:S04]  /*3f80*/  LDG.E R15, desc[UR8][R12.64+0x400] ;  /* 0x000400080c0f7981 */ /* 0x000ee8000c1e1900 */
[----:B------:R-:W4:Y:S04]  /*3f90*/  LDG.E R17, desc[UR8][R12.64+0x800] ;  /* 0x000800080c117981 */ /* 0x000f28000c1e1900 */
[----:B------:R0:W5:Y:S01]  /*3fa0*/  LDG.E R7, desc[UR8][R12.64+0xc00] ;  /* 0x000c00080c077981 */ /* 0x000162000c1e1900 */
[----:B------:R-:W-:Y:S01]  /*3fb0*/  LOP3.LUT P5, RZ, R3, 0xff, RZ, 0xc0, !PT ;  /* 0x000000ff03ff7812 */ /* 0x000fe200078ac0ff */
[----:B------:R-:W-:Y:S01]  /*3fc0*/  VIADD R16, R10, 0x100 ;  /* 0x000001000a107836 */ /* 0x000fe20000000000 */
[----:B------:R-:W-:-:S04]  /*3fd0*/  IADD3 R19, P0, PT, R19, UR6, RZ ;  /* 0x0000000613137c10 */ /* 0x000fc8000ff1e0ff */
[----:B------:R-:W-:Y:S02]  /*3fe0*/  IADD3.X R18, PT, PT, R18, UR7, RZ, P0, !PT ;  /* 0x0000000712127c10 */ /* 0x000fe400087fe4ff */
[----:B------:R-:W-:-:S04]  /*3ff0*/  ISETP.LT.U32.AND P0, PT, R19, R2, PT ;  /* 0x000000021300720c */ /* 0x000fc80003f01070 */
        /* <DEDUP_REMOVED lines=8> */
[----:B------:R-:W-:Y:S02]  /*4080*/  @!P4 SEL R5, R18, R5, P0 ;  /* 0x000000051205c207 */ /* 0x000fe40000000000 */
[----:B------:R-:W-:Y:S02]  /*4090*/  IADD3 R16, P0, P4, R9, UR6, R16 ;  /* 0x0000000609107c10 */ /* 0x000fe4000fc1e010 */
[----:B0-----:R-:W-:Y:S01]  /*40a0*/  SEL R13, R19, R2, !P5 ;  /* 0x00000002130d7207 */ /* 0x001fe20006800000 */
[----:B------:R-:W-:Y:S01]  /*40b0*/  VIADD R2, R10, 0x200 ;  /* 0x000002000a027836 */ /* 0x000fe20000000000 */
[----:B------:R-:W-:Y:S02]  /*40c0*/  SEL R12, R18, R5, !P5 ;  /* 0x00000005120c7207 */ /* 0x000fe40006800000 */
[----:B------:R-:W-:Y:S02]  /*40d0*/  IADD3.X R5, PT, PT, R4, UR7, RZ, P0, P4 ;  /* 0x0000000704057c10 */ /* 0x000fe400087e84ff */
[----:B------:R-:W-:-:S02]  /*40e0*/  ISETP.LT.U32.AND P0, PT, R16, R13, PT ;  /* 0x0000000d1000720c */ /* 0x000fc40003f01070 */
[----:B------:R-:W-:Y:S02]  /*40f0*/  @P3 SEL R15, R14, 0x1, P2 ;  /* 0x000000010e0f3807 */ /* 0x000fe40001000000 */
[-C--:B------:R-:W-:Y:S02]  /*4100*/  ISETP.LT.AND.EX P0, PT, R5, R12.reuse, PT, P0 ;  /* 0x0000000c0500720c */ /* 0x080fe40003f01300 */
[----:B----4-:R-:W-:Y:S02]  /*4110*/  ISETP.GE.AND P5, PT, R17, 0x5, PT ;  /* 0x000000051100780c */ /* 0x010fe40003fa6270 */
[----:B------:R-:W-:Y:S02]  /*4120*/  @!P2 SEL R13, R16, R13, P0 ;  /* 0x0000000d100da207 */ /* 0x000fe40000000000 */
[----:B------:R-:W-:Y:S02]  /*4130*/  @!P2 SEL R12, R5, R12, P0 ;  /* 0x0000000c050ca207 */ /* 0x000fe40000000000 */
[----:B------:R-:W-:Y:S01]  /*4140*/  IADD3 R3, P0, P2, R9, UR6, R2 ;  /* 0x0000000609037c10 */ /* 0x000fe2000fa1e002 */
[----:B------:R-:W-:Y:S01]  /*4150*/  VIADD R2, R10, 0x300 ;  /* 0x000003000a027836 */ /* 0x000fe20000000000 */
        /* <DEDUP_REMOVED lines=8> */
[----:B-----5:R-:W-:-:S02]  /*41e0*/  ISETP.GE.AND P2, PT, R7, 0x5, PT ;  /* 0x000000050700780c */ /* 0x020fc40003f46270 */
[----:B------:R-:W-:Y:S02]  /*41f0*/  @!P5 SEL R14, R3, R14, P0 ;  /* 0x0000000e030ed207 */ /* 0x000fe40000000000 */
[----:B------:R-:W-:Y:S02]  /*4200*/  @P4 SEL R13, R15, 0x1, P5 ;  /* 0x000000010f0d4807 */ /* 0x000fe40002800000 */
[C---:B------:R-:W-:Y:S02]  /*4210*/  @!P5 SEL R5, R12.reuse, R5, P0 ;  /* 0x000000050c05d207 */ /* 0x040fe40000000000 */
[----:B------:R-:W-:Y:S02]  /*4220*/  IADD3 R2, P0, P5, R9, UR6, R2 ;  /* 0x0000000609027c10 */ /* 0x000fe4000fd1e002 */
[----:B------:R-:W-:Y:S02]  /*4230*/  SEL R7, R3, R14, !P4 ;  /* 0x0000000e03077207 */ /* 0x000fe40006000000 */
[----:B------:R-:W-:-:S02]  /*4240*/  SEL R12, R12, R5, !P4 ;  /* 0x000000050c0c7207 */ /* 0x000fc40006000000 */
[----:B------:R-:W-:Y:S02]  /*4250*/  LOP3.LUT P3, RZ, R13, 0xff, RZ, 0xc0, !PT ;  /* 0x000000ff0dff7812 */ /* 0x000fe4000786c0ff */
        /* <DEDUP_REMOVED lines=9> */
.L_x_1258:
[----:B------:R-:W-:Y:S05]  /*42f0*/  BSYNC.RECONVERGENT B2 ;  /* 0x0000000000027941 */ /* 0x000fea0003800200 */
.L_x_1257:
[----:B------:R-:W-:Y:S05]  /*4300*/  @!P1 BRA `(.L_x_1253) ;  /* 0x0000000000ec9947 */ /* 0x000fea0003800000 */
[----:B------:R-:W-:Y:S01]  /*4310*/  ISETP.NE.AND P0, PT, R6, 0x1, PT ;  /* 0x000000010600780c */ /* 0x000fe20003f05270 */
[----:B------:R-:W-:Y:S01]  /*4320*/  BSSY.RECONVERGENT B2, `(.L_x_1259) ;  /* 0x0000025000027945 */ /* 0x000fe20003800200 */
[----:B------:R-:W-:-:S11]  /*4330*/  LOP3.LUT P1, RZ, R11, 0x100, RZ, 0xc0, !PT ;  /* 0x000001000bff7812 */ /* 0x000fd6000782c0ff */
[----:B------:R-:W-:Y:S05]  /*4340*/  @!P0 BRA `(.L_x_1260) ;  /* 0x0000000000888947 */ /* 0x000fea0003800000 */
[----:B------:R-:W0:Y:S01]  /*4350*/  LDCU.64 UR12, c[0x0][0x380] ;  /* 0x00007000ff0c77ac */ /* 0x000e220008000a00 */
[----:B------:R-:W-:-:S05]  /*4360*/  IADD3 R11, P0, PT, R10, R9, RZ ;  /* 0x000000090a0b7210 */ /* 0x000fca0007f1e0ff */
[----:B------:R-:W-:Y:S01]  /*4370*/  IMAD.X R12, RZ, RZ, R4, P0 ;  /* 0x000000ffff0c7224 */ /* 0x000fe200000e0604 */
[----:B0-----:R-:W-:-:S04]  /*4380*/  LEA R6, P0, R11, UR12, 0x2 ;  /* 0x0000000c0b067c11 */ /* 0x001fc8000f8010ff */
[----:B------:R-:W-:-:S05]  /*4390*/  LEA.HI.X R7, R11, UR13, R12, 0x2, P0 ;  /* 0x0000000d0b077c11 */ /* 0x000fca00080f140c */
[----:B------:R-:W2:Y:S04]  /*43a0*/  LDG.E R13, desc[UR8][R6.64] ;  /* 0x00000008060d7981 */ /* 0x000ea8000c1e1900 */
[----:B------:R-:W3:Y:S01]  /*43b0*/  LDG.E R15, desc[UR8][R6.64+0x400] ;  /* 0x00040008060f7981 */ /* 0x000ee2000c1e1900 */
[----:B------:R-:W-:Y:S01]  /*43c0*/  IADD3 R11, P0, PT, R11, UR6, RZ ;  /* 0x000000060b0b7c10 */ /* 0x000fe2000ff1e0ff */
[C---:B------:R-:W-:Y:S01]  /*43d0*/  VIADD R14, R10.reuse, 0x100 ;  /* 0x000001000a0e7836 */ /* 0x040fe20000000000 */
[----:B------:R-:W-:Y:S01]  /*43e0*/  LOP3.LUT P2, RZ, R3, 0xff, RZ, 0xc0, !PT ;  /* 0x000000ff03ff7812 */ /* 0x000fe2000784c0ff */
[----:B------:R-:W-:Y:S01]  /*43f0*/  VIADD R10, R10, 0x200 ;  /* 0x000002000a0a7836 */ /* 0x000fe20000000000 */
[----:B------:R-:W-:Y:S02]  /*4400*/  IADD3.X R12, PT, PT, R12, UR7, RZ, P0, !PT ;  /* 0x000000070c0c7c10 */ /* 0x000fe400087fe4ff */
[----:B------:R-:W-:-:S04]  /*4410*/  ISETP.LT.U32.AND P0, PT, R11, R2, PT ;  /* 0x000000020b00720c */ /* 0x000fc80003f01070 */
[----:B------:R-:W-:Y:S02]  /*4420*/  ISETP.LT.AND.EX P0, PT, R12, R5, PT, P0 ;  /* 0x000000050c00720c */ /* 0x000fe40003f01300 */
[----:B--2---:R-:W-:-:S04]  /*4430*/  ISETP.GE.AND P3, PT, R13, 0x5, PT ;  /* 0x000000050d00780c */ /* 0x004fc80003f66270 */
[----:B------:R-:W-:Y:S02]  /*4440*/  SEL R13, RZ, 0x1, P3 ;  /* 0x00000001ff0d7807 */ /* 0x000fe40001800000 */
[----:B------:R-:W-:-:S07]  /*4450*/  @P2 SEL R13, R3, 0x1, P3 ;  /* 0x00000001030d2807 */ /* 0x000fce0001800000 */
[----:B------:R-:W-:Y:S02]  /*4460*/  @!P3 SEL R2, R11, R2, P0 ;  /* 0x000000020b02b207 */ /* 0x000fe40000000000 */
[C---:B------:R-:W-:Y:S02]  /*4470*/  @!P3 SEL R5, R12.reuse, R5, P0 ;  /* 0x000000050c05b207 */ /* 0x040fe40000000000 */
[----:B---3--:R-:W-:Y:S02]  /*4480*/  ISETP.GE.AND P3, PT, R15, 0x5, PT ;  /* 0x000000050f00780c */ /* 0x008fe40003f66270 */
        /* <DEDUP_REMOVED lines=14> */
.L_x_1260:
[----:B------:R-:W-:Y:S05]  /*4570*/  BSYNC.RECONVERGENT B2 ;  /* 0x0000000000027941 */ /* 0x000fea0003800200 */
.L_x_1259:
[----:B------:R-:W-:Y:S05]  /*4580*/  @P1 BRA `(.L_x_1253) ;  /* 0x00000000004c1947 */ /* 0x000fea0003800000 */
[----:B------:R-:W0:Y:S01]  /*4590*/  LDCU.64 UR12, c[0x0][0x380] ;  /* 0x00007000ff0c77ac */ /* 0x000e220008000a00 */
[----:B------:R-:W-:-:S05]  /*45a0*/  IADD3 R9, P0, PT, R10, R9, RZ ;  /* 0x000000090a097210 */ /* 0x000fca0007f1e0ff */
[----:B------:R-:W-:Y:S01]  /*45b0*/  IMAD.X R4, RZ, RZ, R4, P0 ;  /* 0x000000ffff047224 */ /* 0x000fe200000e0604 */
[----:B0-----:R-:W-:-:S04]  /*45c0*/  LEA R6, P0, R9, UR12, 0x2 ;  /* 0x0000000c09067c11 */ /* 0x001fc8000f8010ff */
[----:B------:R-:W-:-:S05]  /*45d0*/  LEA.HI.X R7, R9, UR13, R4, 0x2, P0 ;  /* 0x0000000d09077c11 */ /* 0x000fca00080f1404 */
[----:B------:R-:W2:Y:S01]  /*45e0*/  LDG.E R6, desc[UR8][R6.64] ;  /* 0x0000000806067981 */ /* 0x000ea2000c1e1900 */
[----:B------:R-:W-:Y:S02]  /*45f0*/  IADD3 R9, P0, PT, R9, UR6, RZ ;  /* 0x0000000609097c10 */ /* 0x000fe4000ff1e0ff */
[----:B------:R-:W-:Y:S02]  /*4600*/  LOP3.LUT P2, RZ, R3, 0xff, RZ, 0xc0, !PT ;  /* 0x000000ff03ff7812 */ /* 0x000fe4000784c0ff */
        /* <DEDUP_REMOVED lines=11> */
.L_x_1253:
[----:B------:R-:W-:Y:S05]  /*46c0*/  BSYNC.RECONVERGENT B1 ;  /* 0x0000000000017941 */ /* 0x000fea0003800200 */
.L_x_1251:
        /* <DEDUP_REMOVED lines=24> */
.L_x_1262:
[----:B------:R-:W-:Y:S05]  /*4850*/  BSYNC.RECONVERGENT B1 ;  /* 0x0000000000017941 */ /* 0x000fea0003800200 */
.L_x_1261:
        /* <DEDUP_REMOVED lines=23> */
.L_x_1264:
[----:B------:R-:W-:Y:S05]  /*49d0*/  BSYNC.RECONVERGENT B1 ;  /* 0x0000000000017941 */ /* 0x000fea0003800200 */
.L_x_1263:
        /* <DEDUP_REMOVED lines=20> */
.L_x_1266:
[----:B------:R-:W-:Y:S05]  /*4b20*/  BSYNC.RECONVERGENT B1 ;  /* 0x0000000000017941 */ /* 0x000fea0003800200 */
.L_x_1265:
        /* <DEDUP_REMOVED lines=20> */
.L_x_1268:
[----:B------:R-:W-:Y:S05]  /*4c70*/  BSYNC.RECONVERGENT B1 ;  /* 0x0000000000017941 */ /* 0x000fea0003800200 */
.L_x_1267:
        /* <DEDUP_REMOVED lines=20> */
.L_x_1270:
[----:B------:R-:W-:Y:S05]  /*4dc0*/  BSYNC.RECONVERGENT B1 ;  /* 0x0000000000017941 */ /* 0x000fea0003800200 */
.L_x_1269:
        /* <DEDUP_REMOVED lines=11> */
.L_x_1272:
[----:B------:R-:W-:Y:S05]  /*4e80*/  BSYNC.RECONVERGENT B1 ;  /* 0x0000000000017941 */ /* 0x000fea0003800200 */
.L_x_1271:
        /* <DEDUP_REMOVED lines=84> */
.L_x_1231:
[----:B------:R-:W-:Y:S05]  /*53d0*/  BSYNC.RECONVERGENT B0 ;  /* 0x0000000000007941 */ /* 0x000fea0003800200 */
.L_x_1207:
[----:B------:R-:W-:Y:S05]  /*53e0*/  @P1 EXIT ;  /* 0x000000000000194d */ /* 0x000fea0003800000 */
[----:B------:R-:W5:Y:S01]  /*53f0*/  LDC.64 R10, c[0x0][0x3b8] ;  /* 0x0000ee00ff0a7b82 */ /* 0x000f620000000a00 */
[----:B0-----:R-:W-:Y:S02]  /*5400*/  PRMT R9, R3, 0x7610, R9 ;  /* 0x0000761003097816 */ /* 0x001fe40000000009 */
[----:B-1----:R-:W-:Y:S02]  /*5410*/  ISETP.NE.AND P1, PT, R0, RZ, PT ;  /* 0x000000ff0000720c */ /* 0x002fe40003f25270 */
[----:B------:R-:W-:-:S03]  /*5420*/  LOP3.LUT P2, RZ, R9, 0xff, RZ, 0xc0, !PT ;  /* 0x000000ff09ff7812 */ /* 0x000fc6000784c0ff */
[----:B--2-4-:R-:W0:Y:S08]  /*5430*/  LDC.64 R6, c[0x0][0x398] ;  /* 0x0000e600ff067b82 */ /* 0x014e300000000a00 */
[----:B------:R-:W-:Y:S02]  /*5440*/  @P1 SEL R9, R0, 0x1, !P2 ;  /* 0x0000000100091807 */ /* 0x000fe40005000000 */
[----:B-----5:R-:W-:-:S04]  /*5450*/  ISETP.LT.U32.AND P0, PT, R2, R10, PT ;  /* 0x0000000a0200720c */ /* 0x020fc80003f01070 */
[----:B------:R-:W-:-:S04]  /*5460*/  ISETP.LT.AND.EX P0, PT, R5, R11, PT, P0 ;  /* 0x0000000b0500720c */ /* 0x000fc80003f01300 */
[C---:B------:R-:W-:Y:S01]  /*5470*/  @P2 SEL R10, R2.reuse, R10, P0 ;  /* 0x0000000a020a2207 */ /* 0x040fe20000000000 */
[----:B0-----:R-:W-:Y:S01]  /*5480*/  STG.E.U8 desc[UR8][R6.64], R9 ;  /* 0x0000000906007986 */ /* 0x001fe2000c101108 */
[C---:B------:R-:W-:Y:S02]  /*5490*/  @P2 SEL R11, R5.reuse, R11, P0 ;  /* 0x0000000b050b2207 */ /* 0x040fe40000000000 */
[----:B---3--:R-:W-:Y:S02]  /*54a0*/  SEL R2, R2, R10, !P1 ;  /* 0x0000000a02027207 */ /* 0x008fe40004800000 */
[----:B------:R-:W-:-:S05]  /*54b0*/  SEL R3, R5, R11, !P1 ;  /* 0x0000000b05037207 */ /* 0x000fca0004800000 */
[----:B------:R-:W-:Y:S01]  /*54c0*/  STG.E.64 desc[UR8][R6.64+0x8], R2 ;  /* 0x0000080206007986 */ /* 0x000fe2000c101b08 */
[----:B------:R-:W-:Y:S05]  /*54d0*/  EXIT ;  /* 0x000000000000794d */ /* 0x000fea0003800000 */
.L_x_1273:
        /* <DEDUP_REMOVED lines=10> */
.L_x_14343:


//--------------------- .text._ZN3cub18CUB_300001_SM_10006detail6reduce18DeviceReduceKernelINS2_10policy_hubIN4cuda3std3__45tupleIJblEEEjN6thrust24THRUST_300001_SM_1000_NS8cuda_cub9__find_if7functorIS9_EEE10Policy1000ENSB_12zip_iteratorINS8_IJNSD_26transform_input_iterator_tIbNSB_6detail15normal_iteratorINSB_10device_ptrIiEEEENS7_10__not_fn_tI17greater_than_fourEEEENSB_17counting_iteratorIlNSB_11use_defaultESU_SU_EEEEEEEjSF_S9_NS7_10__identityEEEvT0_PT3_T1_NS0_13GridEvenShareIS12_EET2_T4_ --------------------------
	.section	.text._ZN3cub18CUB_300001_SM_10006detail6reduce18DeviceReduceKernelINS2_10policy_hubIN4cuda3std3__45tupleIJblEEEjN6thrust24THRUST_300001_SM_1000_NS8cuda_cub9__find_if7functorIS9_EEE10Policy1000ENSB_12zip_iteratorINS8_IJNSD_26transform_input_iterator_tIbNSB_6detail15normal_iteratorINSB_10device_ptrIiEEEENS7_10__not_fn_tI17greater_than_fourEEEENSB_17counting_iteratorIlNSB_11use_defaultESU_SU_EEEEEEEjSF_S9_NS7_10__identityEEEvT0_PT3_T1_NS0_13GridEvenShareIS12_EET2_T4_,"ax",@progbits
	.align	128
        .global         _ZN3cub18CUB_300001_SM_10006detail6reduce18DeviceReduceKernelINS2_10policy_hubIN4cuda3std3__45tupleIJblEEEjN6thrust24THRUST_300001_SM_1000_NS8cuda_cub9__find_if7functorIS9_EEE10Policy1000ENSB_12zip_iteratorINS8_IJNSD_26transform_input_iterator_tIbNSB_6detail15normal_iteratorINSB_10device_ptrIiEEEENS7_10__not_fn_tI17greater_than_fourEEEENSB_17counting_iteratorIlNSB_11use_defaultESU_SU_EEEEEEEjSF_S9_NS7_10__identityEEEvT0_PT3_T1_NS0_13GridEvenShareIS12_EET2_T4_
        .type           _ZN3cub18CUB_300001_SM_10006detail6reduce18DeviceReduceKernelINS2_10policy_hubIN4cuda3std3__45tupleIJblEEEjN6thrust24THRUST_300001_SM_1000_NS8cuda_cub9__find_if7functorIS9_EEE10Policy1000ENSB_12zip_iteratorINS8_IJNSD_26transform_input_iterator_tIbNSB_6detail15normal_iteratorINSB_10device_ptrIiEEEENS7_10__not_fn_tI17greater_than_fourEEEENSB_17counting_iteratorIlNSB_11use_defaultESU_SU_EEEEEEEjSF_S9_NS7_10__identityEEEvT0_PT3_T1_NS0_13GridEvenShareIS12_EET2_T4_,@function
        .size           _ZN3cub18CUB_300001_SM_10006detail6reduce18DeviceReduceKernelINS2_10policy_hubIN4cuda3std3__45tupleIJblEEEjN6thrust24THRUST_300001_SM_1000_NS8cuda_cub9__find_if7functorIS9_EEE10Policy1000ENSB_12zip_iteratorINS8_IJNSD_26transform_input_iterator_tIbNSB_6detail15normal_iteratorINSB_10device_ptrIiEEEENS7_10__not_fn_tI17greater_than_fourEEEENSB_17counting_iteratorIlNSB_11use_defaultESU_SU_EEEEEEEjSF_S9_NS7_10__identityEEEvT0_PT3_T1_NS0_13GridEvenShareIS12_EET2_T4_,(.L_x_14344 - _ZN3cub18CUB_300001_SM_10006detail6reduce18DeviceReduceKernelINS2_10policy_hubIN4cuda3std3__45tupleIJblEEEjN6thrust24THRUST_300001_SM_1000_NS8cuda_cub9__find_if7functorIS9_EEE10Policy1000ENSB_12zip_iteratorINS8_IJNSD_26transform_input_iterator_tIbNSB_6detail15normal_iteratorINSB_10device_ptrIiEEEENS7_10__not_fn_tI17greater_than_fourEEEENSB_17counting_iteratorIlNSB_11use_defaultESU_SU_EEEEEEEjSF_S9_NS7_10__identityEEEvT0_PT3_T1_NS0_13GridEvenShareIS12_EET2_T4_)
        .other          _ZN3cub18CUB_300001_SM_10006detail6reduce18DeviceReduceKernelINS2_10policy_hubIN4cuda3std3__45tupleIJblEEEjN6thrust24THRUST_300001_SM_1000_NS8cuda_cub9__find_if7functorIS9_EEE10Policy1000ENSB_12zip_iteratorINS8_IJNSD_26transform_input_iterator_tIbNSB_6detail15normal_iteratorINSB_10device_ptrIiEEEENS7_10__not_fn_tI17greater_than_fourEEEENSB_17counting_iteratorIlNSB_11use_defaultESU_SU_EEEEEEEjSF_S9_NS7_10__identityEEEvT0_PT3_T1_NS0_13GridEvenShareIS12_EET2_T4_,@"STO_CUDA_ENTRY STV_DEFAULT"
_ZN3cub18CUB_300001_SM_10006detail6reduce18DeviceReduceKernelINS2_10policy_hubIN4cuda3std3__45tupleIJblEEEjN6thrust24THRUST_300001_SM_1000_NS8cuda_cub9__find_if7functorIS9_EEE10Policy1000ENSB_12zip_iteratorINS8_IJNSD_26transform_input_iterator_tIbNSB_6detail15normal_iteratorINSB_10device_ptrIiEEEENS7_10__not_fn_tI17greater_than_fourEEEENSB_17counting_iteratorIlNSB_11use_defaultESU_SU_EEEEEEEjSF_S9_NS7_10__identityEEEvT0_PT3_T1_NS0_13GridEvenShareIS12_EET2_T4_:
.text._ZN3cub18CUB_300001_SM_10006detail6reduce18DeviceReduceKernelINS2_10policy_hubIN4cuda3std3__45tupleIJblEEEjN6thrust24THRUST_300001_SM_1000_NS8cuda_cub9__find_if7functorIS9_EEE10Policy1000ENSB_12zip_iteratorINS8_IJNSD_26transform_input_iterator_tIbNSB_6detail15normal_iteratorINSB_10device_ptrIiEEEENS7_10__not_fn_tI17greater_than_fourEEEENSB_17counting_iteratorIlNSB_11use_defaultESU_SU_EEEEEEEjSF_S9_NS7_10__identityEEEvT0_PT3_T1_NS0_13GridEvenShareIS12_EET2_T4_:
[----:B------:R-:W-:Y:S01]  /*0000*/  LDC R1, c[0x0][0x37c] ;  /* 0x0000df00ff017b82 */ /* 0x000fe20000000800 */
[----:B------:R-:W0:Y:S01]  /*0010*/  S2R R0, SR_CTAID.X ;  /* 0x0000000000007919 */ /* 0x000e220000002500 */
[----:B------:R-:W1:Y:S01]  /*0020*/  LDCU.64 UR4, c[0x0][0x3b8] ;  /* 0x00007700ff0477ac */ /* 0x000e620008000a00 */
[----:B------:R-:W-:Y:S01]  /*0030*/  BSSY.RECONVERGENT B0, `(.L_x_1274) ;  /* 0x000055d000007945 */ /* 0x000fe20003800200 */
[----:B------:R-:W2:Y:S01]  /*0040*/  LDCU.64 UR10, c[0x0][0x358] ;  /* 0x00006b00ff0a77ac */ /* 0x000ea20008000a00 */
[----:B-1----:R-:W-:Y:S01]  /*0050*/  IMAD.U32 R13, RZ, RZ, UR4 ;  /* 0x00000004ff0d7e24 */ /* 0x002fe2000f8e00ff */
[----:B------:R-:W-:Y:S01]  /*0060*/  USHF.L.U32 UR4, UR5, 0xa, URZ ;  /* 0x0000000a05047899 */ /* 0x000fe200080006ff */
[----:B0-----:R-:W-:-:S04]  /*0070*/  IMAD.SHL.U32 R4, R0, 0x400, RZ ;  /* 0x0000040000047824 */ /* 0x001fc800078e00ff */
[----:B------:R-:W-:-:S05]  /*0080*/  IMAD.IADD R5, R13, 0x1, -R4 ;  /* 0x000000010d057824 */ /* 0x000fca00078e0a04 */
[----:B------:R-:W-:-:S13]  /*0090*/  ISETP.GT.U32.AND P0, PT, R5, 0x3ff, PT ;  /* 0x000003ff0500780c */ /* 0x000fda0003f04070 */
[----:B--2---:R-:W-:Y:S05]  /*00a0*/  @P0 BRA `(.L_x_1275) ;  /* 0x0000002c00cc0947 */ /* 0x004fea0003800000 */
[----:B------:R-:W0:Y:S01]  /*00b0*/  S2R R14, SR_TID.X ;  /* 0x00000000000e7919 */ /* 0x000e220000002100 */
[----:B------:R-:W-:Y:S01]  /*00c0*/  CS2R R22, SRZ ;  /* 0x0000000000167805 */ /* 0x000fe2000001ff00 */
[----:B------:R-:W1:Y:S01]  /*00d0*/  LDCU.64 UR4, c[0x0][0x390] ;  /* 0x00007200ff0477ac */ /* 0x000e620008000a00 */
[----:B0-----:R-:W-:-:S13]  /*00e0*/  ISETP.GE.U32.AND P0, PT, R14, R5, PT ;  /* 0x000000050e00720c */ /* 0x001fda0003f06070 */
[----:B------:R-:W0:Y:S01]  /*00f0*/  @!P0 LDC.64 R2, c[0x0][0x380] ;  /* 0x0000e000ff028b82 */ /* 0x000e220000000a00 */
[----:B------:R-:W-:-:S07]  /*0100*/  @!P0 IMAD.IADD R9, R4, 0x1, R14 ;  /* 0x0000000104098824 */ /* 0x000fce00078e020e */
[----:B------:R-:W2:Y:S01]  /*0110*/  @!P0 LDC.64 R10, c[0x0][0x390] ;  /* 0x0000e400ff0a8b82 */ /* 0x000ea20000000a00 */
[----:B0-----:R-:W-:-:S06]  /*0120*/  @!P0 IMAD.WIDE.U32 R2, R9, 0x4, R2 ;  /* 0x0000000409028825 */ /* 0x001fcc00078e0002 */
[----:B------:R-:W3:Y:S01]  /*0130*/  @!P0 LDG.E R2, desc[UR10][R2.64] ;  /* 0x0000000a02028981 */ /* 0x000ee2000c1e1900 */
[----:B------:R-:W-:Y:S01]  /*0140*/  IMAD.MOV.U32 R7, RZ, RZ, R14 ;  /* 0x000000ffff077224 */ /* 0x000fe200078e000e */
[----:B--2---:R-:W-:Y:S01]  /*0150*/  @!P0 IADD3 R22, P3, PT, R9, R10, RZ ;  /* 0x0000000a09168210 */ /* 0x004fe20007f7e0ff */
[----:B------:R-:W-:Y:S01]  /*0160*/  @!P0 VIADD R7, R14, 0x100 ;  /* 0x000001000e078836 */ /* 0x000fe20000000000 */
[----:B------:R-:W-:Y:S01]  /*0170*/  PRMT R18, RZ, 0x7610, R18 ;  /* 0x00007610ff127816 */ /* 0x000fe20000000012 */
[----:B------:R-:W-:Y:S02]  /*0180*/  BSSY.RECONVERGENT B1, `(.L_x_1276) ;  /* 0x0000114000017945 */ /* 0x000fe40003800200 */
[----:B------:R-:W-:Y:S01]  /*0190*/  @!P0 IMAD.X R23, RZ, RZ, R11, P3 ;  /* 0x000000ffff178224 */ /* 0x000fe200018e060b */
[----:B------:R-:W-:Y:S02]  /*01a0*/  ISETP.GE.U32.AND P2, PT, R7, R5, PT ;  /* 0x000000050700720c */ /* 0x000fe40003f46070 */
[----:B---3--:R-:W-:-:S04]  /*01b0*/  @!P0 ISETP.GE.AND P1, PT, R2, 0x5, PT ;  /* 0x000000050200880c */ /* 0x008fc80003f26270 */
[----:B------:R-:W-:-:S04]  /*01c0*/  @!P0 SEL R6, RZ, 0x1, P1 ;  /* 0x00000001ff068807 */ /* 0x000fc80000800000 */
[----:B------:R-:W-:-:S03]  /*01d0*/  @!P0 PRMT R18, R6, 0x7610, R18 ;  /* 0x0000761006128816 */ /* 0x000fc60000000012 */
[----:B-1----:R-:W-:Y:S05]  /*01e0*/  @P2 BRA `(.L_x_1277) ;  /* 0x0000001000342947 */ /* 0x002fea0003800000 */
        /* <DEDUP_REMOVED lines=13> */
[----:B------:R-:W-:-:S07]  /*02c0*/  IMAD.MOV R20, RZ, RZ, -R20 ;  /* 0x000000ffff147224 */ /* 0x000fce00078e0a14 */
.L_x_1281:
[----:B0-----:R-:W-:-:S06]  /*02d0*/  IMAD.WIDE.U32 R8, R19, 0x4, R2 ;  /* 0x0000000413087825 */ /* 0x001fcc00078e0002 */
[----:B------:R-:W2:Y:S01]  /*02e0*/  LDG.E R8, desc[UR10][R8.64] ;  /* 0x0000000a08087981 */ /* 0x000ea2000c1e1900 */
[----:B------:R-:W-:-:S04]  /*02f0*/  VIADD R27, R19, 0x100 ;  /* 0x00000100131b7836 */ /* 0x000fc80000000000 */
[----:B------:R-:W-:-:S06]  /*0300*/  IMAD.WIDE.U32 R10, R27, 0x4, R2 ;  /* 0x000000041b0a7825 */ /* 0x000fcc00078e0002 */
[----:B------:R0:W3:Y:S01]  /*0310*/  LDG.E R10, desc[UR10][R10.64] ;  /* 0x0000000a0a0a7981 */ /* 0x0000e2000c1e1900 */
[----:B------:R-:W-:-:S04]  /*0320*/  VIADD R25, R19, 0x200 ;  /* 0x0000020013197836 */ /* 0x000fc80000000000 */
[----:B------:R-:W-:-:S06]  /*0330*/  IMAD.WIDE.U32 R12, R25, 0x4, R2 ;  /* 0x00000004190c7825 */ /* 0x000fcc00078e0002 */
[----:B------:R-:W4:Y:S01]  /*0340*/  LDG.E R12, desc[UR10][R12.64] ;  /* 0x0000000a0c0c7981 */ /* 0x000f22000c1e1900 */
[----:B------:R-:W-:Y:S01]  /*0350*/  LOP3.LUT P1, RZ, R18, 0xff, RZ, 0xc0, !PT ;  /* 0x000000ff12ff7812 */ /* 0x000fe2000782c0ff */
[----:B------:R-:W-:-:S04]  /*0360*/  VIADD R21, R19, 0x300 ;  /* 0x0000030013157836 */ /* 0x000fc80000000000 */
[----:B------:R-:W-:Y:S01]  /*0370*/  IMAD.WIDE.U32 R6, R21, 0x4, R2 ;  /* 0x0000000415067825 */ /* 0x000fe200078e0002 */
[----:B------:R-:W-:-:S04]  /*0380*/  IADD3 R29, P2, PT, R19, UR4, RZ ;  /* 0x00000004131d7c10 */ /* 0x000fc8000ff5e0ff */
[----:B------:R1:W5:Y:S01]  /*0390*/  LDG.E R26, desc[UR10][R6.64] ;  /* 0x0000000a061a7981 */ /* 0x000362000c1e1900 */
[----:B------:R-:W-:Y:S01]  /*03a0*/  ISETP.LT.U32.AND P0, PT, R29, R22, PT ;  /* 0x000000161d00720c */ /* 0x000fe20003f01070 */
[----:B0-----:R-:W-:-:S04]  /*03b0*/  VIADD R11, R19, 0x400 ;  /* 0x00000400130b7836 */ /* 0x001fc80000000000 */
[----:B-1----:R-:W-:-:S04]  /*03c0*/  IMAD.WIDE.U32 R6, R11, 0x4, R2 ;  /* 0x000000040b067825 */ /* 0x002fc800078e0002 */
[----:B------:R-:W-:Y:S01]  /*03d0*/  VIADD R13, R19, 0x500 ;  /* 0x00000500130d7836 */ /* 0x000fe20000000000 */
[----:B--2---:R-:W-:-:S04]  /*03e0*/  ISETP.GE.AND P4, PT, R8, 0x5, PT ;  /* 0x000000050800780c */ /* 0x004fc80003f86270 */
[----:B------:R-:W-:Y:S02]  /*03f0*/  SEL R9, RZ, 0x1, P4 ;  /* 0x00000001ff097807 */ /* 0x000fe40002000000 */
[----:B------:R-:W-:Y:S01]  /*0400*/  @P1 SEL R9, R18, 0x1, P4 ;  /* 0x0000000112091807 */ /* 0x000fe20002000000 */
[----:B------:R-:W-:-:S03]  /*0410*/  IMAD.X R18, RZ, RZ, UR5, P2 ;  /* 0x00000005ff127e24 */ /* 0x000fc600090e06ff */
[----:B------:R-:W-:Y:S02]  /*0420*/  LOP3.LUT P3, RZ, R9, 0xff, RZ, 0xc0, !PT ;  /* 0x000000ff09ff7812 */ /* 0x000fe4000786c0ff */
[-C--:B------:R-:W-:Y:S02]  /*0430*/  ISETP.LT.AND.EX P0, PT, R18, R23.reuse, PT, P0 ;  /* 0x000000171200720c */ /* 0x080fe40003f01300 */
[----:B---3--:R-:W-:Y:S02]  /*0440*/  ISETP.GE.AND P2, PT, R10, 0x5, PT ;  /* 0x000000050a00780c */ /* 0x008fe40003f46270 */
[----:B------:R-:W-:Y:S01]  /*0450*/  @!P4 SEL R22, R29, R22, P0 ;  /* 0x000000161d16c207 */ /* 0x000fe20000000000 */
[----:B------:R0:W2:Y:S01]  /*0460*/  LDG.E R10, desc[UR10][R6.64] ;  /* 0x0000000a060a7981 */ /* 0x0000a2000c1e1900 */
[----:B------:R-:W-:Y:S02]  /*0470*/  @!P4 SEL R23, R18, R23, P0 ;  /* 0x000000171217c207 */ /* 0x000fe40000000000 */
[----:B------:R-:W-:-:S02]  /*0480*/  IADD3 R27, P0, PT, R27, UR4, RZ ;  /* 0x000000041b1b7c10 */ /* 0x000fc4000ff1e0ff */
[----:B------:R-:W-:Y:S02]  /*0490*/  SEL R22, R29, R22, !P1 ;  /* 0x000000161d167207 */ /* 0x000fe40004800000 */
[----:B------:R-:W-:Y:S02]  /*04a0*/  SEL R8, RZ, 0x1, P2 ;  /* 0x00000001ff087807 */ /* 0x000fe40001000000 */
[----:B------:R-:W-:Y:S01]  /*04b0*/  @P3 SEL R8, R9, 0x1, P2 ;  /* 0x0000000109083807 */ /* 0x000fe20001000000 */
[----:B------:R-:W-:Y:S01]  /*04c0*/  IMAD.X R9, RZ, RZ, UR5, P0 ;  /* 0x00000005ff097e24 */ /* 0x000fe200080e06ff */
[----:B------:R-:W-:Y:S01]  /*04d0*/  SEL R23, R18, R23, !P1 ;  /* 0x0000001712177207 */ /* 0x000fe20004800000 */
[----:B0-----:R-:W-:Y:S01]  /*04e0*/  IMAD.WIDE.U32 R6, R13, 0x4, R2 ;  /* 0x000000040d067825 */ /* 0x001fe200078e0002 */
[----:B------:R-:W-:Y:S02]  /*04f0*/  ISETP.LT.U32.AND P0, PT, R27, R22, PT ;  /* 0x000000161b00720c */ /* 0x000fe40003f01070 */
[----:B------:R-:W-:-:S02]  /*0500*/  LOP3.LUT P4, RZ, R8, 0xff, RZ, 0xc0, !PT ;  /* 0x000000ff08ff7812 */ /* 0x000fc4000788c0ff */
[-C--:B------:R-:W-:Y:S01]  /*0510*/  ISETP.LT.AND.EX P0, PT, R9, R23.reuse, PT, P0 ;  /* 0x000000170900720c */ /* 0x080fe20003f01300 */
[----:B------:R0:W3:Y:S01]  /*0520*/  LDG.E R18, desc[UR10][R6.64] ;  /* 0x0000000a06127981 */ /* 0x0000e2000c1e1900 */
[----:B----4-:R-:W-:Y:S02]  /*0530*/  ISETP.GE.AND P1, PT, R12, 0x5, PT ;  /* 0x000000050c00780c */ /* 0x010fe40003f26270 */
[----:B------:R-:W-:Y:S02]  /*0540*/  @!P2 SEL R22, R27, R22, P0 ;  /* 0x000000161b16a207 */ /* 0x000fe40000000000 */
[----:B------:R-:W-:Y:S02]  /*0550*/  @!P2 SEL R23, R9, R23, P0 ;  /* 0x000000170917a207 */ /* 0x000fe40000000000 */
[----:B------:R-:W-:Y:S02]  /*0560*/  SEL R28, R27, R22, !P3 ;  /* 0x000000161b1c7207 */ /* 0x000fe40005800000 */
[----:B------:R-:W-:-:S02]  /*0570*/  IADD3 R27, P2, PT, R25, UR4, RZ ;  /* 0x00000004191b7c10 */ /* 0x000fc4000ff5e0ff */
[----:B------:R-:W-:Y:S01]  /*0580*/  SEL R12, R9, R23, !P3 ;  /* 0x00000017090c7207 */ /* 0x000fe20005800000 */
[----:B------:R-:W-:Y:S01]  /*0590*/  VIADD R23, R19, 0x600 ;  /* 0x0000060013177836 */ /* 0x000fe20000000000 */
[----:B------:R-:W-:Y:S01]  /*05a0*/  SEL R22, RZ, 0x1, P1 ;  /* 0x00000001ff167807 */ /* 0x000fe20000800000 */
[----:B------:R-:W-:Y:S01]  /*05b0*/  IMAD.X R25, RZ, RZ, UR5, P2 ;  /* 0x00000005ff197e24 */ /* 0x000fe200090e06ff */
[----:B------:R-:W-:Y:S01]  /*05c0*/  @P4 SEL R22, R8, 0x1, P1 ;  /* 0x0000000108164807 */ /* 0x000fe20000800000 */
[----:B------:R-:W-:Y:S01]  /*05d0*/  IMAD.WIDE.U32 R8, R23, 0x4, R2 ;  /* 0x0000000417087825 */ /* 0x000fe200078e0002 */
[----:B------:R-:W-:-:S04]  /*05e0*/  ISETP.LT.U32.AND P0, PT, R27, R28, PT ;  /* 0x0000001c1b00720c */ /* 0x000fc80003f01070 */
[----:B------:R-:W-:Y:S01]  /*05f0*/  ISETP.LT.AND.EX P0, PT, R25, R12, PT, P0 ;  /* 0x0000000c1900720c */ /* 0x000fe20003f01300 */
[----:B------:R1:W4:Y:S03]  /*0600*/  LDG.E R8, desc[UR10][R8.64] ;  /* 0x0000000a08087981 */ /* 0x000326000c1e1900 */
[----:B------:R-:W-:-:S04]  /*0610*/  @!P1 SEL R28, R27, R28, P0 ;  /* 0x0000001c1b1c9207 */ /* 0x000fc80000000000 */
[----:B------:R-:W-:Y:S01]  /*0620*/  SEL R28, R27, R28, !P4 ;  /* 0x0000001c1b1c7207 */ /* 0x000fe20006000000 */
[----:B------:R-:W-:-:S04]  /*0630*/  VIADD R27, R19, 0x700 ;  /* 0x00000700131b7836 */ /* 0x000fc80000000000 */
[----:B0-----:R-:W-:-:S06]  /*0640*/  IMAD.WIDE.U32 R6, R27, 0x4, R2 ;  /* 0x000000041b067825 */ /* 0x001fcc00078e0002 */
[----:B------:R0:W4:Y:S01]  /*0650*/  LDG.E R6, desc[UR10][R6.64] ;  /* 0x0000000a06067981 */ /* 0x000122000c1e1900 */
[----:B------:R-:W-:Y:S02]  /*0660*/  @!P1 SEL R12, R25, R12, P0 ;  /* 0x0000000c190c9207 */ /* 0x000fe40000000000 */
[----:B------:R-:W-:Y:S02]  /*0670*/  IADD3 R21, P1, PT, R21, UR4, RZ ;  /* 0x0000000415157c10 */ /* 0x000fe4000ff3e0ff */
[----:B-----5:R-:W-:Y:S02]  /*0680*/  ISETP.GE.AND P2, PT, R26, 0x5, PT ;  /* 0x000000051a00780c */ /* 0x020fe40003f46270 */
[----:B------:R-:W-:Y:S01]  /*0690*/  SEL R25, R25, R12, !P4 ;  /* 0x0000000c19197207 */ /* 0x000fe20006000000 */
[----:B------:R-:W-:Y:S01]  /*06a0*/  IMAD.X R12, RZ, RZ, UR5, P1 ;  /* 0x00000005ff0c7e24 */ /* 0x000fe200088e06ff */
[----:B------:R-:W-:Y:S02]  /*06b0*/  LOP3.LUT P3, RZ, R22, 0xff, RZ, 0xc0, !PT ;  /* 0x000000ff16ff7812 */ /* 0x000fe4000786c0ff */
[----:B------:R-:W-:-:S04]  /*06c0*/  ISETP.LT.U32.AND P0, PT, R21, R28, PT ;  /* 0x0000001c1500720c */ /* 0x000fc80003f01070 */
[----:B------:R-:W-:-:S04]  /*06d0*/  ISETP.LT.AND.EX P0, PT, R12, R25, PT, P0 ;  /* 0x000000190c00720c */ /* 0x000fc80003f01300 */
[----:B------:R-:W-:Y:S02]  /*06e0*/  @!P2 SEL R28, R21, R28, P0 ;  /* 0x0000001c151ca207 */ /* 0x000fe40000000000 */
[----:B------:R-:W-:Y:S02]  /*06f0*/  @!P2 SEL R25, R12, R25, P0 ;  /* 0x000000190c19a207 */ /* 0x000fe40000000000 */
[----:B------:R-:W-:Y:S02]  /*0700*/  IADD3 R11, P0, PT, R11, UR4, RZ ;  /* 0x000000040b0b7c10 */ /* 0x000fe4000ff1e0ff */
[----:B-1----:R-:W-:Y:S02]  /*0710*/  SEL R9, RZ, 0x1, P2 ;  /* 0x00000001ff097807 */ /* 0x002fe40001000000 */
[----:B------:R-:W-:Y:S02]  /*0720*/  SEL R28, R21, R28, !P3 ;  /* 0x0000001c151c7207 */ /* 0x000fe40005800000 */
[----:B------:R-:W-:-:S02]  /*0730*/  @P3 SEL R9, R22, 0x1, P2 ;  /* 0x0000000116093807 */ /* 0x000fc40001000000 */
[----:B0-----:R-:W-:Y:S01]  /*0740*/  SEL R7, R12, R25, !P3 ;  /* 0x000000190c077207 */ /* 0x001fe20005800000 */
[----:B------:R-:W-:Y:S01]  /*0750*/  IMAD.X R12, RZ, RZ, UR5, P0 ;  /* 0x00000005ff0c7e24 */ /* 0x000fe200080e06ff */
[----:B------:R-:W-:Y:S02]  /*0760*/  ISETP.LT.U32.AND P0, PT, R11, R28, PT ;  /* 0x0000001c0b00720c */ /* 0x000fe40003f01070 */
[----:B------:R-:W-:Y:S02]  /*0770*/  LOP3.LUT P4, RZ, R9, 0xff, RZ, 0xc0, !PT ;  /* 0x000000ff09ff7812 */ /* 0x000fe4000788c0ff */
[----:B------:R-:W-:Y:S01]  /*0780*/  ISETP.LT.AND.EX P0, PT, R12, R7, PT, P0 ;  /* 0x000000070c00720c */ /* 0x000fe20003f01300 */
[----:B------:R-:W-:Y:S02]  /*0790*/  VIADD R20, R20, 0x8 ;  /* 0x0000000814147836 */ /* 0x000fe40000000000 */
[----:B------:R-:W-:Y:S02]  /*07a0*/  VIADD R15, R15, 0x800 ;  /* 0x000008000f0f7836 */ /* 0x000fe40000000000 */
[----:B------:R-:W-:Y:S01]  /*07b0*/  VIADD R19, R19, 0x800 ;  /* 0x0000080013137836 */ /* 0x000fe20000000000 */
[----:B--2---:R-:W-:-:S04]  /*07c0*/  ISETP.GE.AND P1, PT, R10, 0x5, PT ;  /* 0x000000050a00780c */ /* 0x004fc80003f26270 */
[----:B------:R-:W-:Y:S02]  /*07d0*/  SEL R21, RZ, 0x1, P1 ;  /* 0x00000001ff157807 */ /* 0x000fe40000800000 */
[----:B------:R-:W-:-:S07]  /*07e0*/  @P4 SEL R21, R9, 0x1, P1 ;  /* 0x0000000109154807 */ /* 0x000fce0000800000 */
[----:B------:R-:W-:Y:S02]  /*07f0*/  @!P1 SEL R28, R11, R28, P0 ;  /* 0x0000001c0b1c9207 */ /* 0x000fe40000000000 */
[----:B------:R-:W-:Y:S02]  /*0800*/  @!P1 SEL R7, R12, R7, P0 ;  /* 0x000000070c079207 */ /* 0x000fe40000000000 */
[----:B------:R-:W-:Y:S02]  /*0810*/  IADD3 R10, P0, PT, R13, UR4, RZ ;  /* 0x000000040d0a7c10 */ /* 0x000fe4000ff1e0ff */
[----:B---3--:R-:W-:Y:S02]  /*0820*/  ISETP.GE.AND P3, PT, R18, 0x5, PT ;  /* 0x000000051200780c */ /* 0x008fe40003f66270 */
[----:B------:R-:W-:Y:S01]  /*0830*/  SEL R11, R11, R28, !P4 ;  /* 0x0000001c0b0b7207 */ /* 0x000fe20006000000 */
[----:B------:R-:W-:Y:S01]  /*0840*/  IMAD.X R9, RZ, RZ, UR5, P0 ;  /* 0x00000005ff097e24 */ /* 0x000fe200080e06ff */
[----:B------:R-:W-:-:S02]  /*0850*/  SEL R12, R12, R7, !P4 ;  /* 0x000000070c0c7207 */ /* 0x000fc40006000000 */
[----:B------:R-:W-:-:S04]  /*0860*/  ISETP.LT.U32.AND P0, PT, R10, R11, PT ;  /* 0x0000000b0a00720c */ /* 0x000fc80003f01070 */
[-C--:B------:R-:W-:Y:S02]  /*0870*/  ISETP.LT.AND.EX P0, PT, R9, R12.reuse, PT, P0 ;  /* 0x0000000c0900720c */ /* 0x080fe40003f01300 */
[----:B------:R-:W-:Y:S02]  /*0880*/  LOP3.LUT P2, RZ, R21, 0xff, RZ, 0xc0, !PT ;  /* 0x000000ff15ff7812 */ /* 0x000fe4000784c0ff */
[C---:B------:R-:W-:Y:S02]  /*0890*/  @!P3 SEL R11, R10.reuse, R11, P0 ;  /* 0x0000000b0a0bb207 */ /* 0x040fe40000000000 */
[----:B------:R-:W-:Y:S02]  /*08a0*/  @!P3 SEL R12, R9, R12, P0 ;  /* 0x0000000c090cb207 */ /* 0x000fe40000000000 */
[----:B------:R-:W-:Y:S02]  /*08b0*/  IADD3 R7, P0, PT, R23, UR4, RZ ;  /* 0x0000000417077c10 */ /* 0x000fe4000ff1e0ff */
[----:B------:R-:W-:-:S02]  /*08c0*/  SEL R10, R10, R11, !P2 ;  /* 0x0000000b0a0a7207 */ /* 0x000fc40005000000 */
[----:B----4-:R-:W-:Y:S01]  /*08d0*/  ISETP.GE.AND P4, PT, R8, 0x5, PT ;  /* 0x000000050800780c */ /* 0x010fe20003f86270 */
[----:B------:R-:W-:Y:S01]  /*08e0*/  IMAD.X R8, RZ, RZ, UR5, P0 ;  /* 0x00000005ff087e24 */ /* 0x000fe200080e06ff */
[----:B------:R-:W-:Y:S02]  /*08f0*/  SEL R9, R9, R12, !P2 ;  /* 0x0000000c09097207 */ /* 0x000fe40005000000 */
[----:B------:R-:W-:Y:S02]  /*0900*/  ISETP.LT.U32.AND P0, PT, R7, R10, PT ;  /* 0x0000000a0700720c */ /* 0x000fe40003f01070 */
[----:B------:R-:W-:Y:S02]  /*0910*/  SEL R13, RZ, 0x1, P3 ;  /* 0x00000001ff0d7807 */ /* 0x000fe40001800000 */
[----:B------:R-:W-:Y:S02]  /*0920*/  @P2 SEL R13, R21, 0x1, P3 ;  /* 0x00000001150d2807 */ /* 0x000fe40001800000 */
[----:B------:R-:W-:-:S02]  /*0930*/  ISETP.LT.AND.EX P0, PT, R8, R9, PT, P0 ;  /* 0x000000090800720c */ /* 0x000fc40003f01300 */
[----:B------:R-:W-:Y:S02]  /*0940*/  LOP3.LUT P1, RZ, R13, 0xff, RZ, 0xc0, !PT ;  /* 0x000000ff0dff7812 */ /* 0x000fe4000782c0ff */
[----:B------:R-:W-:Y:S02]  /*0950*/  @!P4 SEL R10, R7, R10, P0 ;  /* 0x0000000a070ac207 */ /* 0x000fe40000000000 */
[----:B------:R-:W-:Y:S02]  /*0960*/  @!P4 SEL R9, R8, R9, P0 ;  /* 0x000000090809c207 */ /* 0x000fe40000000000 */
[----:B------:R-:W-:Y:S02]  /*0970*/  IADD3 R22, P0, PT, R27, UR4, RZ ;  /* 0x000000041b167c10 */ /* 0x000fe4000ff1e0ff */
[----:B------:R-:W-:Y:S02]  /*0980*/  ISETP.GE.AND P2, PT, R6, 0x5, PT ;  /* 0x000000050600780c */ /* 0x000fe40003f46270 */
[----:B------:R-:W-:Y:S01]  /*0990*/  SEL R7, R7, R10, !P1 ;  /* 0x0000000a07077207 */ /* 0x000fe20004800000 */
[----:B------:R-:W-:Y:S01]  /*09a0*/  IMAD.X R23, RZ, RZ, UR5, P0 ;  /* 0x00000005ff177e24 */ /* 0x000fe200080e06ff */
[----:B------:R-:W-:-:S02]  /*09b0*/  SEL R6, R8, R9, !P1 ;  /* 0x0000000908067207 */ /* 0x000fc40004800000 */
[CC--:B------:R-:W-:Y:S02]  /*09c0*/  ISETP.LT.U32.AND P0, PT, R22.reuse, R7.reuse, PT ;  /* 0x000000071600720c */ /* 0x0c0fe40003f01070 */
[----:B------:R-:W-:Y:S02]  /*09d0*/  SEL R11, RZ, 0x1, P4 ;  /* 0x00000001ff0b7807 */ /* 0x000fe40002000000 */
[-C--:B------:R-:W-:Y:S02]  /*09e0*/  ISETP.LT.AND.EX P0, PT, R23, R6.reuse, PT, P0 ;  /* 0x000000061700720c */ /* 0x080fe40003f01300 */
[----:B------:R-:W-:Y:S02]  /*09f0*/  @P1 SEL R11, R13, 0x1, P4 ;  /* 0x000000010d0b1807 */ /* 0x000fe40002000000 */
[----:B------:R-:W-:Y:S02]  /*0a00*/  @!P2 SEL R7, R22, R7, P0 ;  /* 0x000000071607a207 */ /* 0x000fe40000000000 */
[----:B------:R-:W-:-:S02]  /*0a10*/  @!P2 SEL R6, R23, R6, P0 ;  /* 0x000000061706a207 */ /* 0x000fc40000000000 */
[----:B------:R-:W-:Y:S02]  /*0a20*/  ISETP.NE.AND P0, PT, R20, RZ, PT ;  /* 0x000000ff1400720c */ /* 0x000fe40003f05270 */
[----:B------:R-:W-:Y:S02]  /*0a30*/  LOP3.LUT P1, RZ, R11, 0xff, RZ, 0xc0, !PT ;  /* 0x000000ff0bff7812 */ /* 0x000fe4000782c0ff */
[----:B------:R-:W-:Y:S02]  /*0a40*/  SEL R18, RZ, 0x1, P2 ;  /* 0x00000001ff127807 */ /* 0x000fe40001000000 */
[----:B------:R-:W-:Y:S02]  /*0a50*/  SEL R22, R22, R7, !P1 ;  /* 0x0000000716167207 */ /* 0x000fe40004800000 */
[----:B------:R-:W-:-:S07]  /*0a60*/  SEL R23, R23, R6, !P1 ;  /* 0x0000000617177207 */ /* 0x000fce0004800000 */
[----:B------:R-:W-:Y:S01]  /*0a70*/  @P1 SEL R18, R11, 0x1, P2 ;  /* 0x000000010b121807 */ /* 0x000fe20001000000 */
[----:B------:R-:W-:Y:S06]  /*0a80*/  @P0 BRA `(.L_x_1281) ;  /* 0xfffffff800100947 */ /* 0x000fec000383ffff */
[----:B------:R-:W-:Y:S05]  /*0a90*/  BSYNC.RECONVERGENT B3 ;  /* 0x0000000000037941 */ /* 0x000fea0003800200 */
.L_x_1280:
[----:B------:R-:W-:-:S07]  /*0aa0*/  VIADD R7, R15, 0xfffffc00 ;  /* 0xfffffc000f077836 */ /* 0x000fce0000000000 */
.L_x_1279:
[----:B------:R-:W-:Y:S05]  /*0ab0*/  BSYNC.RECONVERGENT B2 ;  /* 0x0000000000027941 */ /* 0x000fea0003800200 */
.L_x_1278:
        /* <DEDUP_REMOVED lines=8> */
[----:B------:R-:W1:Y:S03]  /*0b40*/  LDCU.64 UR6, c[0x0][0x390] ;  /* 0x00007200ff0677ac */ /* 0x000e660008000a00 */
[C---:B------:R-:W-:Y:S02]  /*0b50*/  VIADD R15, R19.reuse, 0x100 ;  /* 0x00000100130f7836 */ /* 0x040fe40000000000 */
[----:B0-----:R-:W-:-:S06]  /*0b60*/  IMAD.WIDE.U32 R24, R19, 0x4, R2 ;  /* 0x0000000413187825 */ /* 0x001fcc00078e0002 */
[----:B------:R-:W2:Y:S01]  /*0b70*/  LDG.E R24, desc[UR10][R24.64] ;  /* 0x0000000a18187981 */ /* 0x000ea2000c1e1900 */
[----:B------:R-:W-:-:S06]  /*0b80*/  IMAD.WIDE.U32 R20, R15, 0x4, R2 ;  /* 0x000000040f147825 */ /* 0x000fcc00078e0002 */
[----:B------:R-:W3:Y:S01]  /*0b90*/  LDG.E R20, desc[UR10][R20.64] ;  /* 0x0000000a14147981 */ /* 0x000ee2000c1e1900 */
[----:B------:R-:W-:-:S04]  /*0ba0*/  VIADD R13, R19, 0x200 ;  /* 0x00000200130d7836 */ /* 0x000fc80000000000 */
[----:B------:R-:W-:-:S06]  /*0bb0*/  IMAD.WIDE.U32 R8, R13, 0x4, R2 ;  /* 0x000000040d087825 */ /* 0x000fcc00078e0002 */
[----:B------:R0:W4:Y:S01]  /*0bc0*/  LDG.E R8, desc[UR10][R8.64] ;  /* 0x0000000a08087981 */ /* 0x000122000c1e1900 */
[----:B------:R-:W-:-:S04]  /*0bd0*/  VIADD R11, R19, 0x300 ;  /* 0x00000300130b7836 */ /* 0x000fc80000000000 */
[----:B------:R-:W-:-:S06]  /*0be0*/  IMAD.WIDE.U32 R2, R11, 0x4, R2 ;  /* 0x000000040b027825 */ /* 0x000fcc00078e0002 */
[----:B------:R5:W4:Y:S01]  /*0bf0*/  LDG.E R2, desc[UR10][R2.64] ;  /* 0x0000000a02027981 */ /* 0x000b22000c1e1900 */
[----:B-1----:R-:W-:Y:S01]  /*0c00*/  IADD3 R19, P2, PT, R19, UR6, RZ ;  /* 0x0000000613137c10 */ /* 0x002fe2000ff5e0ff */
[----:B------:R-:W-:Y:S01]  /*0c10*/  VIADD R7, R7, 0x400 ;  /* 0x0000040007077836 */ /* 0x000fe20000000000 */
[----:B------:R-:W-:Y:S02]  /*0c20*/  LOP3.LUT P5, RZ, R18, 0xff, RZ, 0xc0, !PT ;  /* 0x000000ff12ff7812 */ /* 0x000fe400078ac0ff */
[----:B------:R-:W-:Y:S01]  /*0c30*/  ISETP.LT.U32.AND P0, PT, R19, R22, PT ;  /* 0x000000161300720c */ /* 0x000fe20003f01070 */
[----:B------:R-:W-:-:S05]  /*0c40*/  IMAD.X R10, RZ, RZ, UR7, P2 ;  /* 0x00000007ff0a7e24 */ /* 0x000fca00090e06ff */
[----:B------:R-:W-:Y:S02]  /*0c50*/  ISETP.LT.AND.EX P0, PT, R10, R23, PT, P0 ;  /* 0x000000170a00720c */ /* 0x000fe40003f01300 */
[----:B--2---:R-:W-:-:S04]  /*0c60*/  ISETP.GE.AND P4, PT, R24, 0x5, PT ;  /* 0x000000051800780c */ /* 0x004fc80003f86270 */
[----:B------:R-:W-:Y:S02]  /*0c70*/  SEL R6, RZ, 0x1, P4 ;  /* 0x00000001ff067807 */ /* 0x000fe40002000000 */
[----:B------:R-:W-:Y:S02]  /*0c80*/  @P5 SEL R6, R18, 0x1, P4 ;  /* 0x0000000112065807 */ /* 0x000fe40002000000 */
[----:B---3--:R-:W-:Y:S02]  /*0c90*/  ISETP.GE.AND P2, PT, R20, 0x5, PT ;  /* 0x000000051400780c */ /* 0x008fe40003f46270 */
[----:B------:R-:W-:Y:S02]  /*0ca0*/  LOP3.LUT P3, RZ, R6, 0xff, RZ, 0xc0, !PT ;  /* 0x000000ff06ff7812 */ /* 0x000fe4000786c0ff */
[----:B0-----:R-:W-:Y:S02]  /*0cb0*/  SEL R9, RZ, 0x1, P2 ;  /* 0x00000001ff097807 */ /* 0x001fe40001000000 */
[----:B------:R-:W-:-:S02]  /*0cc0*/  @!P4 SEL R22, R19, R22, P0 ;  /* 0x000000161316c207 */ /* 0x000fc40000000000 */
[C---:B------:R-:W-:Y:S02]  /*0cd0*/  @!P4 SEL R23, R10.reuse, R23, P0 ;  /* 0x000000170a17c207 */ /* 0x040fe40000000000 */
[----:B------:R-:W-:Y:S02]  /*0ce0*/  IADD3 R15, P0, PT, R15, UR6, RZ ;  /* 0x000000060f0f7c10 */ /* 0x000fe4000ff1e0ff */
[----:B------:R-:W-:Y:S02]  /*0cf0*/  SEL R22, R19, R22, !P5 ;  /* 0x0000001613167207 */ /* 0x000fe40006800000 */
[----:B------:R-:W-:Y:S01]  /*0d00*/  SEL R10, R10, R23, !P5 ;  /* 0x000000170a0a7207 */ /* 0x000fe20006800000 */
[----:B-----5:R-:W-:Y:S01]  /*0d10*/  IMAD.X R3, RZ, RZ, UR7, P0 ;  /* 0x00000007ff037e24 */ /* 0x020fe200080e06ff */
[----:B------:R-:W-:Y:S02]  /*0d20*/  ISETP.LT.U32.AND P0, PT, R15, R22, PT ;  /* 0x000000160f00720c */ /* 0x000fe40003f01070 */
[----:B------:R-:W-:-:S02]  /*0d30*/  @P3 SEL R9, R6, 0x1, P2 ;  /* 0x0000000106093807 */ /* 0x000fc40001000000 */
[----:B------:R-:W-:Y:S02]  /*0d40*/  ISETP.LT.AND.EX P0, PT, R3, R10, PT, P0 ;  /* 0x0000000a0300720c */ /* 0x000fe40003f01300 */
[----:B----4-:R-:W-:Y:S02]  /*0d50*/  ISETP.GE.AND P4, PT, R8, 0x5, PT ;  /* 0x000000050800780c */ /* 0x010fe40003f86270 */
[----:B------:R-:W-:Y:S02]  /*0d60*/  @!P2 SEL R22, R15, R22, P0 ;  /* 0x000000160f16a207 */ /* 0x000fe40000000000 */
[----:B------:R-:W-:Y:S02]  /*0d70*/  @!P2 SEL R10, R3, R10, P0 ;  /* 0x0000000a030aa207 */ /* 0x000fe40000000000 */
[----:B------:R-:W-:Y:S02]  /*0d80*/  IADD3 R13, P0, PT, R13, UR6, RZ ;  /* 0x000000060d0d7c10 */ /* 0x000fe4000ff1e0ff */
[----:B------:R-:W-:-:S02]  /*0d90*/  SEL R22, R15, R22, !P3 ;  /* 0x000000160f167207 */ /* 0x000fc40005800000 */
[----:B------:R-:W-:Y:S02]  /*0da0*/  LOP3.LUT P2, RZ, R9, 0xff, RZ, 0xc0, !PT ;  /* 0x000000ff09ff7812 */ /* 0x000fe4000784c0ff */
[----:B------:R-:W-:Y:S01]  /*0db0*/  SEL R6, R3, R10, !P3 ;  /* 0x0000000a03067207 */ /* 0x000fe20005800000 */
[----:B------:R-:W-:Y:S01]  /*0dc0*/  IMAD.X R3, RZ, RZ, UR7, P0 ;  /* 0x00000007ff037e24 */ /* 0x000fe200080e06ff */
[----:B------:R-:W-:Y:S02]  /*0dd0*/  ISETP.LT.U32.AND P0, PT, R13, R22, PT ;  /* 0x000000160d00720c */ /* 0x000fe40003f01070 */
[----:B------:R-:W-:Y:S02]  /*0de0*/  SEL R8, RZ, 0x1, P4 ;  /* 0x00000001ff087807 */ /* 0x000fe40002000000 */
[----:B------:R-:W-:Y:S02]  /*0df0*/  ISETP.LT.AND.EX P0, PT, R3, R6, PT, P0 ;  /* 0x000000060300720c */ /* 0x000fe40003f01300 */
[----:B------:R-:W-:-:S02]  /*0e00*/  ISETP.GE.AND P3, PT, R2, 0x5, PT ;  /* 0x000000050200780c */ /* 0x000fc40003f66270 */
[----:B------:R-:W-:Y:S02]  /*0e10*/  @!P4 SEL R22, R13, R22, P0 ;  /* 0x000000160d16c207 */ /* 0x000fe40000000000 */
[----:B------:R-:W-:Y:S02]  /*0e20*/  @!P4 SEL R6, R3, R6, P0 ;  /* 0x000000060306c207 */ /* 0x000fe40000000000 */
[----:B------:R-:W-:Y:S02]  /*0e30*/  IADD3 R11, P0, PT, R11, UR6, RZ ;  /* 0x000000060b0b7c10 */ /* 0x000fe4000ff1e0ff */
[----:B------:R-:W-:Y:S02]  /*0e40*/  @P2 SEL R8, R9, 0x1, P4 ;  /* 0x0000000109082807 */ /* 0x000fe40002000000 */
[----:B------:R-:W-:Y:S01]  /*0e50*/  SEL R22, R13, R22, !P2 ;  /* 0x000000160d167207 */ /* 0x000fe20005000000 */
[----:B------:R-:W-:Y:S01]  /*0e60*/  IMAD.X R23, RZ, RZ, UR7, P0 ;  /* 0x00000007ff177e24 */ /* 0x000fe200080e06ff */
[----:B------:R-:W-:-:S02]  /*0e70*/  SEL R2, R3, R6, !P2 ;  /* 0x0000000603027207 */ /* 0x000fc40005000000 */
        /* <DEDUP_REMOVED lines=8> */
[----:B------:R-:W-:-:S07]  /*0f00*/  SEL R23, R23, R2, !P2 ;  /* 0x0000000217177207 */ /* 0x000fce0005000000 */
.L_x_1283:
[----:B------:R-:W-:Y:S05]  /*0f10*/  BSYNC.RECONVERGENT B2 ;  /* 0x0000000000027941 */ /* 0x000fea0003800200 */
.L_x_1282:
[----:B------:R-:W-:Y:S05]  /*0f20*/  @!P1 BRA `(.L_x_1277) ;  /* 0x0000000000e49947 */ /* 0x000fea0003800000 */
[----:B------:R-:W-:Y:S01]  /*0f30*/  ISETP.NE.AND P0, PT, R16, 0x1, PT ;  /* 0x000000011000780c */ /* 0x000fe20003f05270 */
[----:B------:R-:W-:Y:S01]  /*0f40*/  BSSY.RECONVERGENT B2, `(.L_x_1284) ;  /* 0x0000024000027945 */ /* 0x000fe20003800200 */
[----:B------:R-:W-:-:S11]  /*0f50*/  LOP3.LUT P1, RZ, R17, 0x100, RZ, 0xc0, !PT ;  /* 0x0000010011ff7812 */ /* 0x000fd6000782c0ff */
        /* <DEDUP_REMOVED lines=18> */
[----:B---3--:R-:W-:-:S04]  /*1080*/  ISETP.GE.AND P3, PT, R2, 0x5, PT ;  /* 0x000000050200780c */ /* 0x008fc80003f66270 */
[----:B------:R-:W-:Y:S02]  /*1090*/  SEL R18, RZ, 0x1, P3 ;  /* 0x00000001ff127807 */ /* 0x000fe40001800000 */
[----:B------:R-:W-:Y:S02]  /*10a0*/  @!P4 SEL R22, R11, R22, P0 ;  /* 0x000000160b16c207 */ /* 0x000fe40000000000 */
[C---:B------:R-:W-:Y:S02]  /*10b0*/  @!P4 SEL R23, R6.reuse, R23, P0 ;  /* 0x000000170617c207 */ /* 0x040fe40000000000 */
[----:B------:R-:W-:Y:S02]  /*10c0*/  IADD3 R13, P0, PT, R13, UR6, RZ ;  /* 0x000000060d0d7c10 */ /* 0x000fe4000ff1e0ff */
[----:B------:R-:W-:Y:S02]  /*10d0*/  SEL R22, R11, R22, !P2 ;  /* 0x000000160b167207 */ /* 0x000fe40005000000 */
[----:B------:R-:W-:Y:S01]  /*10e0*/  SEL R23, R6, R23, !P2 ;  /* 0x0000001706177207 */ /* 0x000fe20005000000 */
[----:B------:R-:W-:Y:S01]  /*10f0*/  IMAD.X R2, RZ, RZ, UR7, P0 ;  /* 0x00000007ff027e24 */ /* 0x000fe200080e06ff */
[----:B------:R-:W-:-:S02]  /*1100*/  LOP3.LUT P2, RZ, R8, 0xff, RZ, 0xc0, !PT ;  /* 0x000000ff08ff7812 */ /* 0x000fc4000784c0ff */
[----:B------:R-:W-:-:S04]  /*1110*/  ISETP.LT.U32.AND P0, PT, R13, R22, PT ;  /* 0x000000160d00720c */ /* 0x000fc80003f01070 */
[----:B------:R-:W-:-:S04]  /*1120*/  ISETP.LT.AND.EX P0, PT, R2, R23, PT, P0 ;  /* 0x000000170200720c */ /* 0x000fc80003f01300 */
[C---:B------:R-:W-:Y:S02]  /*1130*/  @!P3 SEL R22, R13.reuse, R22, P0 ;  /* 0x000000160d16b207 */ /* 0x040fe40000000000 */
[----:B------:R-:W-:Y:S02]  /*1140*/  @!P3 SEL R23, R2, R23, P0 ;  /* 0x000000170217b207 */ /* 0x000fe40000000000 */
[----:B------:R-:W-:Y:S02]  /*1150*/  @P2 SEL R18, R8, 0x1, P3 ;  /* 0x0000000108122807 */ /* 0x000fe40001800000 */
[----:B------:R-:W-:Y:S02]  /*1160*/  SEL R22, R13, R22, !P2 ;  /* 0x000000160d167207 */ /* 0x000fe40005000000 */
[----:B------:R-:W-:-:S07]  /*1170*/  SEL R23, R2, R23, !P2 ;  /* 0x0000001702177207 */ /* 0x000fce0005000000 */
.L_x_1285:
[----:B------:R-:W-:Y:S05]  /*1180*/  BSYNC.RECONVERGENT B2 ;  /* 0x0000000000027941 */ /* 0x000fea0003800200 */
.L_x_1284:
[----:B------:R-:W-:Y:S05]  /*1190*/  @P1 BRA `(.L_x_1277) ;  /* 0x0000000000481947 */ /* 0x000fea0003800000 */
[----:B------:R-:W0:Y:S01]  /*11a0*/  LDC.64 R2, c[0x0][0x380] ;  /* 0x0000e000ff027b82 */ /* 0x000e220000000a00 */
[----:B------:R-:W-:Y:S01]  /*11b0*/  IMAD.IADD R7, R4, 0x1, R7 ;  /* 0x0000000104077824 */ /* 0x000fe200078e0207 */
[----:B------:R-:W1:Y:S03]  /*11c0*/  LDCU.64 UR6, c[0x0][0x390] ;  /* 0x00007200ff0677ac */ /* 0x000e660008000a00 */
[----:B0-----:R-:W-:-:S06]  /*11d0*/  IMAD.WIDE.U32 R2, R7, 0x4, R2 ;  /* 0x0000000407027825 */ /* 0x001fcc00078e0002 */
[----:B------:R-:W2:Y:S01]  /*11e0*/  LDG.E R2, desc[UR10][R2.64] ;  /* 0x0000000a02027981 */ /* 0x000ea2000c1e1900 */
[----:B-1----:R-:W-:Y:S02]  /*11f0*/  IADD3 R7, P0, PT, R7, UR6, RZ ;  /* 0x0000000607077c10 */ /* 0x002fe4000ff1e0ff */
[----:B------:R-:W-:-:S03]  /*1200*/  LOP3.LUT P2, RZ, R18, 0xff, RZ, 0xc0, !PT ;  /* 0x000000ff12ff7812 */ /* 0x000fc6000784c0ff */
[----:B------:R-:W-:Y:S01]  /*1210*/  IMAD.X R6, RZ, RZ, UR7, P0 ;  /* 0x00000007ff067e24 */ /* 0x000fe200080e06ff */
        /* <DEDUP_REMOVED lines=10> */
.L_x_1277:
[----:B------:R-:W-:Y:S05]  /*12c0*/  BSYNC.RECONVERGENT B1 ;  /* 0x0000000000017941 */ /* 0x000fea0003800200 */
.L_x_1276:
        /* <DEDUP_REMOVED lines=26> */
.L_x_1288:
[----:B------:R-:W-:Y:S05]  /*1470*/  BSYNC.RECONVERGENT B1 ;  /* 0x0000000000017941 */ /* 0x000fea0003800200 */
.L_x_1287:
        /* <DEDUP_REMOVED lines=23> */
.L_x_1290:
[----:B------:R-:W-:Y:S05]  /*15f0*/  BSYNC.RECONVERGENT B1 ;  /* 0x0000000000017941 */ /* 0x000fea0003800200 */
.L_x_1289:
        /* <DEDUP_REMOVED lines=20> */
.L_x_1292:
[----:B------:R-:W-:Y:S05]  /*1740*/  BSYNC.RECONVERGENT B1 ;  /* 0x0000000000017941 */ /* 0x000fea0003800200 */
.L_x_1291:
        /* <DEDUP_REMOVED lines=20> */
.L_x_1294:
[----:B------:R-:W-:Y:S05]  /*1890*/  BSYNC.RECONVERGENT B1 ;  /* 0x0000000000017941 */ /* 0x000fea0003800200 */
.L_x_1293:
        /* <DEDUP_REMOVED lines=20> */
.L_x_1296:
[----:B------:R-:W-:Y:S05]  /*19e0*/  BSYNC.RECONVERGENT B1 ;  /* 0x0000000000017941 */ /* 0x000fea0003800200 */
.L_x_1295:
        /* <DEDUP_REMOVED lines=10> */
.L_x_1298:
[----:B------:R-:W-:Y:S05]  /*1a90*/  BSYNC.RECONVERGENT B1 ;  /* 0x0000000000017941 */ /* 0x000fea0003800200 */
.L_x_1297:
        /* <DEDUP_REMOVED lines=17> */
[-C--:B-1----:R-:W-:Y:S01]  /*1bb0*/  ISETP.LT.U32.AND P0, PT, R8, R22.reuse, PT ;  /* 0x000000160800720c */ /* 0x082fe20003f01070 */
[----:B------:R-:W-:Y:S01]  /*1bc0*/  LDS.U8 R18, [UR4+0x78] ;  /* 0x00007804ff127984 */ /* 0x000fe20008000000 */
[----:B------:R-:W-:Y:S02]  /*1bd0*/  LOP3.LUT P3, RZ, R12, 0xff, RZ, 0xc0, !PT ;  /* 0x000000ff0cff7812 */ /* 0x000fe4000786c0ff */
[----:B------:R-:W-:Y:S02]  /*1be0*/  ISETP.LT.AND.EX P0, PT, R9, R23, PT, P0 ;  /* 0x000000170900720c */ /* 0x000fe40003f01300 */
[----:B---3--:R-:W-:Y:S02]  /*1bf0*/  ISETP.NE.AND P5, PT, R14, RZ, PT ;  /* 0x000000ff0e00720c */ /* 0x008fe40003fa5270 */
[----:B------:R-:W-:-:S02]  /*1c00*/  @P2 SEL R22, R8, R22, P0 ;  /* 0x0000001608162207 */ /* 0x000fc40000000000 */
        /* <DEDUP_REMOVED lines=9> */
[C---:B------:R-:W-:Y:S02]  /*1ca0*/  @P5 SEL R11, R6.reuse, R11, P0 ;  /* 0x0000000b060b5207 */ /* 0x040fe40000000000 */
[----:B------:R-:W-:Y:S02]  /*1cb0*/  ISETP.NE.AND P4, PT, R15, RZ, PT ;  /* 0x000000ff0f00720c */ /* 0x000fe40003f85270 */
[C---:B------:R-:W-:Y:S02]  /*1cc0*/  @P5 SEL R13, R7.reuse, R13, P0 ;  /* 0x0000000d070d5207 */ /* 0x040fe40000000000 */
[----:B------:R-:W-:Y:S02]  /*1cd0*/  SEL R11, R6, R11, !P3 ;  /* 0x0000000b060b7207 */ /* 0x000fe40005800000 */
[----:B------:R-:W-:Y:S02]  /*1ce0*/  SEL R13, R7, R13, !P3 ;  /* 0x0000000d070d7207 */ /* 0x000fe40005800000 */
[----:B0-----:R-:W-:Y:S01]  /*1cf0*/  ISETP.LT.U32.AND P0, PT, R2, R11, PT ;  /* 0x0000000b0200720c */ /* 0x001fe20003f01070 */
[----:B------:R-:W-:Y:S01]  /*1d00*/  LDS.64 R6, [UR4+0x70] ;  /* 0x00007004ff067984 */ /* 0x000fe20008000a00 */
[----:B------:R-:W-:-:S02]  /*1d10*/  @P2 SEL R15, R14, 0x1, !P4 ;  /* 0x000000010e0f2807 */ /* 0x000fc40006000000 */
[----:B------:R-:W-:Y:S01]  /*1d20*/  ISETP.LT.AND.EX P0, PT, R3, R13, PT, P0 ;  /* 0x0000000d0300720c */ /* 0x000fe20003f01300 */
[----:B------:R-:W0:Y:S01]  /*1d30*/  LDS.U8 R14, [UR4+0x68] ;  /* 0x00006804ff0e7984 */ /* 0x000e220008000000 */
[----:B------:R-:W-:Y:S02]  /*1d40*/  ISETP.NE.AND P3, PT, R10, RZ, PT ;  /* 0x000000ff0a00720c */ /* 0x000fe40003f65270 */
[C---:B------:R-:W-:Y:S02]  /*1d50*/  @P4 SEL R11, R2.reuse, R11, P0 ;  /* 0x0000000b020b4207 */ /* 0x040fe40000000000 */
[----:B------:R-:W-:Y:S02]  /*1d60*/  LOP3.LUT P5, RZ, R15, 0xff, RZ, 0xc0, !PT ;  /* 0x000000ff0fff7812 */ /* 0x000fe400078ac0ff */
[----:B------:R-:W-:Y:S02]  /*1d70*/  @P4 SEL R13, R3, R13, P0 ;  /* 0x0000000d030d4207 */ /* 0x000fe40000000000 */
[----:B------:R-:W-:-:S02]  /*1d80*/  SEL R11, R2, R11, !P2 ;  /* 0x0000000b020b7207 */ /* 0x000fc40005000000 */
[----:B------:R-:W-:Y:S02]  /*1d90*/  SEL R13, R3, R13, !P2 ;  /* 0x0000000d030d7207 */ /* 0x000fe40005000000 */
[C---:B--2---:R-:W-:Y:S01]  /*1da0*/  ISETP.LT.U32.AND P0, PT, R4.reuse, R11, PT ;  /* 0x0000000b0400720c */ /* 0x044fe20003f01070 */
[----:B------:R-:W2:Y:S03]  /*1db0*/  LDS.64 R2, [UR4+0x80] ;  /* 0x00008004ff027984 */ /* 0x000ea60008000a00 */
[----:B------:R-:W-:Y:S02]  /*1dc0*/  ISETP.LT.AND.EX P0, PT, R5, R13, PT, P0 ;  /* 0x0000000d0500720c */ /* 0x000fe40003f01300 */
[----:B------:R-:W-:Y:S02]  /*1dd0*/  @P5 SEL R10, R15, 0x1, !P3 ;  /* 0x000000010f0a5807 */ /* 0x000fe40005800000 */
[----:B------:R-:W-:-:S02]  /*1de0*/  @P3 SEL R11, R4, R11, P0 ;  /* 0x0000000b040b3207 */ /* 0x000fc40000000000 */
[----:B-1----:R-:W-:Y:S02]  /*1df0*/  ISETP.NE.AND P2, PT, R12, RZ, PT ;  /* 0x000000ff0c00720c */ /* 0x002fe40003f45270 */
[C---:B------:R-:W-:Y:S02]  /*1e00*/  @P3 SEL R13, R5.reuse, R13, P0 ;  /* 0x0000000d050d3207 */ /* 0x040fe40000000000 */
[----:B------:R-:W-:Y:S02]  /*1e10*/  SEL R11, R4, R11, !P5 ;  /* 0x0000000b040b7207 */ /* 0x000fe40006800000 */
[----:B------:R-:W-:Y:S02]  /*1e20*/  LOP3.LUT P4, RZ, R10, 0xff, RZ, 0xc0, !PT ;  /* 0x000000ff0aff7812 */ /* 0x000fe4000788c0ff */
[----:B------:R-:W-:Y:S02]  /*1e30*/  SEL R13, R5, R13, !P5 ;  /* 0x0000000d050d7207 */ /* 0x000fe40006800000 */
[----:B------:R-:W-:-:S04]  /*1e40*/  ISETP.LT.U32.AND P0, PT, R8, R11, PT ;  /* 0x0000000b0800720c */ /* 0x000fc80003f01070 */
[C---:B------:R-:W-:Y:S02]  /*1e50*/  ISETP.LT.AND.EX P0, PT, R9.reuse, R13, PT, P0 ;  /* 0x0000000d0900720c */ /* 0x040fe40003f01300 */
[----:B0-----:R-:W-:Y:S02]  /*1e60*/  ISETP.NE.AND P3, PT, R14, RZ, PT ;  /* 0x000000ff0e00720c */ /* 0x001fe40003f65270 */
[----:B------:R-:W-:Y:S02]  /*1e70*/  @P2 SEL R11, R8, R11, P0 ;  /* 0x0000000b080b2207 */ /* 0x000fe40000000000 */
        /* <DEDUP_REMOVED lines=22> */
.L_x_1286:
        /* <DEDUP_REMOVED lines=36> */
.L_x_1301:
[----:B------:R-:W-:Y:S05]  /*2220*/  BSYNC.RECONVERGENT B1 ;  /* 0x0000000000017941 */ /* 0x000fea0003800200 */
.L_x_1300:
        /* <DEDUP_REMOVED lines=21> */
.L_x_1303:
[----:B------:R-:W-:Y:S05]  /*2380*/  BSYNC.RECONVERGENT B1 ;  /* 0x0000000000017941 */ /* 0x000fea0003800200 */
.L_x_1302:
        /* <DEDUP_REMOVED lines=20> */
.L_x_1305:
[----:B------:R-:W-:Y:S05]  /*24d0*/  BSYNC.RECONVERGENT B1 ;  /* 0x0000000000017941 */ /* 0x000fea0003800200 */
.L_x_1304:
        /* <DEDUP_REMOVED lines=20> */
.L_x_1307:
[----:B------:R-:W-:Y:S05]  /*2620*/  BSYNC.RECONVERGENT B1 ;  /* 0x0000000000017941 */ /* 0x000fea0003800200 */
.L_x_1306:
        /* <DEDUP_REMOVED lines=20> */
.L_x_1309:
[----:B------:R-:W-:Y:S05]  /*2770*/  BSYNC.RECONVERGENT B1 ;  /* 0x0000000000017941 */ /* 0x000fea0003800200 */
.L_x_1308:
        /* <DEDUP_REMOVED lines=10> */
.L_x_1311:
[----:B------:R-:W-:Y:S05]  /*2820*/  BSYNC.RECONVERGENT B1 ;  /* 0x0000000000017941 */ /* 0x000fea0003800200 */
.L_x_1310:
        /* <DEDUP_REMOVED lines=23> */
.L_x_1312:
[----:B------:R-:W-:Y:S01]  /*29a0*/  ISETP.GE.U32.AND P5, PT, R5, 0xa1, PT ;  /* 0x000000a10500780c */ /* 0x000fe20003fa6070 */
        /* <DEDUP_REMOVED lines=16> */
.L_x_1313:
        /* <DEDUP_REMOVED lines=17> */
.L_x_1314:
        /* <DEDUP_REMOVED lines=17> */
.L_x_1315:
        /* <DEDUP_REMOVED lines=16> */
.L_x_1316:
        /* <DEDUP_REMOVED lines=16> */
.L_x_1317:
        /* <DEDUP_REMOVED lines=17> */
.L_x_1275:
[----:B------:R-:W0:Y:S01]  /*2fe0*/  S2R R11, SR_TID.X ;  /* 0x00000000000b7919 */ /* 0x000e220000002100 */
[----:B------:R-:W1:Y:S01]  /*2ff0*/  LDCU.64 UR6, c[0x0][0x380] ;  /* 0x00007000ff0677ac */ /* 0x000e620008000a00 */
[----:B0-----:R-:W-:-:S05]  /*3000*/  IADD3 R3, P0, PT, R4, R11, RZ ;  /* 0x0000000b04037210 */ /* 0x001fca0007f1e0ff */
[----:B------:R-:W-:Y:S01]  /*3010*/  IMAD.X R6, RZ, RZ, RZ, P0 ;  /* 0x000000ffff067224 */ /* 0x000fe200000e06ff */
[----:B-1----:R-:W-:-:S04]  /*3020*/  LEA R2, P0, R3, UR6, 0x2 ;  /* 0x0000000603027c11 */ /* 0x002fc8000f8010ff */
[----:B------:R-:W-:Y:S01]  /*3030*/  LEA.HI.X R3, R3, UR7, R6, 0x2, P0 ;  /* 0x0000000703037c11 */ /* 0x000fe200080f1406 */
[----:B------:R-:W0:Y:S04]  /*3040*/  LDCU.64 UR6, c[0x0][0x390] ;  /* 0x00007200ff0677ac */ /* 0x000e280008000a00 */
[----:B------:R-:W2:Y:S04]  /*3050*/  LDG.E R7, desc[UR10][R2.64] ;  /* 0x0000000a02077981 */ /* 0x000ea8000c1e1900 */
[----:B------:R-:W3:Y:S04]  /*3060*/  LDG.E R8, desc[UR10][R2.64+0x800] ;  /* 0x0008000a02087981 */ /* 0x000ee8000c1e1900 */
[----:B------:R-:W4:Y:S04]  /*3070*/  LDG.E R6, desc[UR10][R2.64+0x400] ;  /* 0x0004000a02067981 */ /* 0x000f28000c1e1900 */
[----:B------:R1:W5:Y:S01]  /*3080*/  LDG.E R9, desc[UR10][R2.64+0xc00] ;  /* 0x000c000a02097981 */ /* 0x000362000c1e1900 */
[----:B------:R-:W-:Y:S01]  /*3090*/  VIADD R22, R11, 0x100 ;  /* 0x000001000b167836 */ /* 0x000fe20000000000 */
[----:B0-----:R-:W-:Y:S01]  /*30a0*/  IADD3 R10, P1, PT, R4, UR6, RZ ;  /* 0x00000006040a7c10 */ /* 0x001fe2000ff3e0ff */
[----:B------:R-:W-:-:S04]  /*30b0*/  IMAD.U32 R12, RZ, RZ, UR7 ;  /* 0x00000007ff0c7e24 */ /* 0x000fc8000f8e00ff */
[----:B------:R-:W-:Y:S01]  /*30c0*/  IMAD.X R23, RZ, RZ, R12, P1 ;  /* 0x000000ffff177224 */ /* 0x000fe200008e060c */
[----:B--2---:R-:W-:Y:S01]  /*30d0*/  ISETP.GE.AND P0, PT, R7, 0x5, PT ;  /* 0x000000050700780c */ /* 0x004fe20003f06270 */
[----:B------:R-:W-:-:S03]  /*30e0*/  VIADD R7, R11, 0x200 ;  /* 0x000002000b077836 */ /* 0x000fc60000000000 */
[----:B------:R-:W-:Y:S02]  /*30f0*/  SEL R22, R11, R22, !P0 ;  /* 0x000000160b167207 */ /* 0x000fe40004000000 */
[-C--:B------:R-:W-:Y:S02]  /*3100*/  IADD3 R7, P3, PT, R7, R10.reuse, RZ ;  /* 0x0000000a07077210 */ /* 0x080fe40007f7e0ff */
[----:B------:R-:W-:Y:S02]  /*3110*/  IADD3 R22, P4, PT, R22, R10, RZ ;  /* 0x0000000a16167210 */ /* 0x000fe40007f9e0ff */
[----:B---3--:R-:W-:Y:S01]  /*3120*/  ISETP.GE.AND P2, PT, R8, 0x5, PT ;  /* 0x000000050800780c */ /* 0x008fe20003f46270 */
[--C-:B-1----:R-:W-:Y:S01]  /*3130*/  IMAD.X R2, RZ, RZ, R23.reuse, P3 ;  /* 0x000000ffff027224 */ /* 0x102fe200018e0617 */
[----:B------:R-:W-:Y:S01]  /*3140*/  ISETP.LT.U32.AND P1, PT, R7, R22, PT ;  /* 0x000000160700720c */ /* 0x000fe20003f21070 */
[----:B------:R-:W-:Y:S01]  /*3150*/  IMAD.X R23, RZ, RZ, R23, P4 ;  /* 0x000000ffff177224 */ /* 0x000fe200020e0617 */
[----:B----4-:R-:W-:-:S02]  /*3160*/  ISETP.LT.OR P0, PT, R6, 0x5, !P0 ;  /* 0x000000050600780c */ /* 0x010fc40004701670 */
[----:B------:R-:W-:Y:S02]  /*3170*/  IADD3 R3, P3, PT, R7, 0x100, RZ ;  /* 0x0000010007037810 */ /* 0x000fe40007f7e0ff */
[----:B------:R-:W-:Y:S02]  /*3180*/  ISETP.LT.AND.EX P1, PT, R2, R23, PT, P1 ;  /* 0x000000170200720c */ /* 0x000fe40003f21310 */
[----:B------:R-:W-:-:S03]  /*3190*/  ISETP.GE.U32.AND P4, PT, R5, UR4, PT ;  /* 0x0000000405007c0c */ /* 0x000fc6000bf86070 */
[----:B------:R-:W-:Y:S02]  /*31a0*/  @!P2 SEL R22, R7, R22, P1 ;  /* 0x000000160716a207 */ /* 0x000fe40000800000 */
[----:B------:R-:W-:Y:S02]  /*31b0*/  @!P2 SEL R23, R2, R23, P1 ;  /* 0x000000170217a207 */ /* 0x000fe40000800000 */
[----:B-----5:R-:W-:Y:S02]  /*31c0*/  ISETP.GE.AND P2, PT, R9, 0x5, PT ;  /* 0x000000050900780c */ /* 0x020fe40003f46270 */
[----:B------:R-:W-:Y:S02]  /*31d0*/  SEL R22, R22, R7, P0 ;  /* 0x0000000716167207 */ /* 0x000fe40000000000 */
        /* <DEDUP_REMOVED lines=12> */
[C---:B------:R-:W-:Y:S01]  /*32a0*/  VIADD R14, R4.reuse, UR4 ;  /* 0x00000004040e7c36 */ /* 0x040fe20008000000 */
[----:B------:R-:W-:Y:S01]  /*32b0*/  LOP3.LUT R2, RZ, R11, RZ, 0x33, !PT ;  /* 0x0000000bff027212 */ /* 0x000fe200078e33ff */
[C---:B------:R-:W-:Y:S01]  /*32c0*/  VIADD R3, R13.reuse, 0xfffffc00 ;  /* 0xfffffc000d037836 */ /* 0x040fe20000000000 */
[----:B------:R-:W-:Y:S01]  /*32d0*/  IADD3 R17, PT, PT, R4, UR4, R11 ;  /* 0x0000000404117c10 */ /* 0x000fe2000fffe00b */
[----:B------:R-:W0:Y:S01]  /*32e0*/  LDCU.64 UR8, c[0x0][0x390] ;  /* 0x00007200ff0877ac */ /* 0x000e220008000a00 */
[----:B------:R-:W-:Y:S01]  /*32f0*/  IADD3 R5, PT, PT, R13, -UR4, R2 ;  /* 0x800000040d057c10 */ /* 0x000fe2000fffe002 */
[----:B------:R-:W-:Y:S01]  /*3300*/  IMAD.MOV.U32 R2, RZ, RZ, RZ ;  /* 0x000000ffff027224 */ /* 0x000fe200078e00ff */
[----:B------:R-:W-:Y:S01]  /*3310*/  ISETP.GT.U32.AND P0, PT, R14, R3, PT ;  /* 0x000000030e00720c */ /* 0x000fe20003f04070 */
[----:B------:R-:W1:Y:S01]  /*3320*/  LDCU.64 UR12, c[0x0][0x3b8] ;  /* 0x00007700ff0c77ac */ /* 0x000e620008000a00 */
[----:B------:R-:W-:Y:S02]  /*3330*/  VIADD R17, R17, 0x400 ;  /* 0x0000040011117836 */ /* 0x000fe40000000000 */
[----:B------:R-:W-:-:S09]  /*3340*/  IMAD.IADD R4, R5, 0x1, -R4 ;  /* 0x0000000105047824 */ /* 0x000fd200078e0a04 */
[----:B------:R-:W-:Y:S05]  /*3350*/  @P0 BRA `(.L_x_1319) ;  /* 0x0000000400180947 */ /* 0x000fea0003800000 */
.L_x_1320:
[----:B------:R-:W2:Y:S01]  /*3360*/  LDC.64 R6, c[0x0][0x380] ;  /* 0x0000e000ff067b82 */ /* 0x000ea20000000a00 */
[----:B------:R-:W-:-:S04]  /*3370*/  IMAD.IADD R9, R11, 0x1, R14 ;  /* 0x000000010b097824 */ /* 0x000fc800078e020e */
[----:B--2---:R-:W-:-:S05]  /*3380*/  IMAD.WIDE.U32 R6, R9, 0x4, R6 ;  /* 0x0000000409067825 */ /* 0x004fca00078e0006 */
[----:B------:R-:W2:Y:S04]  /*3390*/  LDG.E R8, desc[UR10][R6.64] ;  /* 0x0000000a06087981 */ /* 0x000ea8000c1e1900 */
[----:B------:R-:W3:Y:S04]  /*33a0*/  LDG.E R10, desc[UR10][R6.64+0x400] ;  /* 0x0004000a060a7981 */ /* 0x000ee8000c1e1900 */
[----:B------:R-:W4:Y:S04]  /*33b0*/  LDG.E R13, desc[UR10][R6.64+0x800] ;  /* 0x0008000a060d7981 */ /* 0x000f28000c1e1900 */
[----:B------:R5:W4:Y:S01]  /*33c0*/  LDG.E R5, desc[UR10][R6.64+0xc00] ;  /* 0x000c000a06057981 */ /* 0x000b22000c1e1900 */
[----:B0-----:R-:W-:Y:S01]  /*33d0*/  UMOV UR6, UR8 ;  /* 0x0000000800067c82 */ /* 0x001fe20008000000 */
[----:B------:R-:W-:Y:S01]  /*33e0*/  IMAD.U32 R12, RZ, RZ, UR9 ;  /* 0x00000009ff0c7e24 */ /* 0x000fe2000f8e00ff */
[----:B------:R-:W-:Y:S01]  /*33f0*/  IADD3 R9, P1, PT, R9, UR6, RZ ;  /* 0x0000000609097c10 */ /* 0x000fe2000ff3e0ff */
[----:B-1----:R-:W-:Y:S01]  /*3400*/  UMOV UR5, UR13 ;  /* 0x0000000d00057c82 */ /* 0x002fe20008000000 */
[----:B------:R-:W-:Y:S01]  /*3410*/  LOP3.LUT P4, RZ, R18, 0xff, RZ, 0xc0, !PT ;  /* 0x000000ff12ff7812 */ /* 0x000fe2000788c0ff */
[----:B------:R-:W-:Y:S01]  /*3420*/  USHF.L.U32 UR4, UR5, 0xa, URZ ;  /* 0x0000000a05047899 */ /* 0x000fe200080006ff */
[C---:B------:R-:W-:Y:S01]  /*3430*/  ISETP.LT.U32.AND P0, PT, R9.reuse, R22, PT ;  /* 0x000000160900720c */ /* 0x040fe20003f01070 */
[C---:B------:R-:W-:Y:S01]  /*3440*/  VIADD R19, R9.reuse, 0x100 ;  /* 0x0000010009137836 */ /* 0x040fe20000000000 */
[----:B------:R-:W-:-:S02]  /*3450*/  IADD3 RZ, P5, PT, R9, 0x100, RZ ;  /* 0x0000010009ff7810 */ /* 0x000fc40007fbe0ff */
[----:B--2---:R-:W-:Y:S01]  /*3460*/  ISETP.GE.AND P2, PT, R8, 0x5, PT ;  /* 0x000000050800780c */ /* 0x004fe20003f46270 */
[----:B------:R-:W-:-:S03]  /*3470*/  IMAD.X R8, RZ, RZ, R12, P1 ;  /* 0x000000ffff087224 */ /* 0x000fc600008e060c */
[----:B------:R-:W-:Y:S01]  /*3480*/  SEL R15, RZ, 0x1, P2 ;  /* 0x00000001ff0f7807 */ /* 0x000fe20001000000 */
[----:B-----5:R-:W-:Y:S01]  /*3490*/  IMAD.X R6, RZ, RZ, R8, P5 ;  /* 0x000000ffff067224 */ /* 0x020fe200028e0608 */
[----:B------:R-:W-:Y:S02]  /*34a0*/  ISETP.LT.AND.EX P0, PT, R8, R23, PT, P0 ;  /* 0x000000170800720c */ /* 0x000fe40003f01300 */
[----:B------:R-:W-:Y:S02]  /*34b0*/  @P4 SEL R15, R18, 0x1, P2 ;  /* 0x00000001120f4807 */ /* 0x000fe40001000000 */
[----:B---3--:R-:W-:Y:S02]  /*34c0*/  ISETP.GE.AND P3, PT, R10, 0x5, PT ;  /* 0x000000050a00780c */ /* 0x008fe40003f66270 */
[----:B------:R-:W-:Y:S02]  /*34d0*/  LOP3.LUT P1, RZ, R15, 0xff, RZ, 0xc0, !PT ;  /* 0x000000ff0fff7812 */ /* 0x000fe4000782c0ff */
[----:B------:R-:W-:-:S02]  /*34e0*/  @!P2 SEL R22, R9, R22, P0 ;  /* 0x000000160916a207 */ /* 0x000fc40000000000 */
[C---:B------:R-:W-:Y:S02]  /*34f0*/  @!P2 SEL R23, R8.reuse, R23, P0 ;  /* 0x000000170817a207 */ /* 0x040fe40000000000 */
[----:B------:R-:W-:Y:S02]  /*3500*/  SEL R22, R9, R22, !P4 ;  /* 0x0000001609167207 */ /* 0x000fe40006000000 */
[----:B------:R-:W-:Y:S02]  /*3510*/  SEL R23, R8, R23, !P4 ;  /* 0x0000001708177207 */ /* 0x000fe40006000000 */
[----:B------:R-:W-:Y:S02]  /*3520*/  ISETP.LT.U32.AND P0, PT, R19, R22, PT ;  /* 0x000000161300720c */ /* 0x000fe40003f01070 */
[----:B------:R-:W-:Y:S02]  /*3530*/  SEL R10, RZ, 0x1, P3 ;  /* 0x00000001ff0a7807 */ /* 0x000fe40001800000 */
[----:B------:R-:W-:-:S02]  /*3540*/  ISETP.LT.AND.EX P0, PT, R6, R23, PT, P0 ;  /* 0x000000170600720c */ /* 0x000fc40003f01300 */
[----:B------:R-:W-:Y:S02]  /*3550*/  @P1 SEL R10, R15, 0x1, P3 ;  /* 0x000000010f0a1807 */ /* 0x000fe40001800000 */
[----:B------:R-:W-:Y:S02]  /*3560*/  @!P3 SEL R22, R19, R22, P0 ;  /* 0x000000161316b207 */ /* 0x000fe40000000000 */
[----:B------:R-:W-:Y:S02]  /*3570*/  @!P3 SEL R23, R6, R23, P0 ;  /* 0x000000170617b207 */ /* 0x000fe40000000000 */
[----:B------:R-:W-:Y:S02]  /*3580*/  IADD3 R7, P0, PT, R9, 0x200, RZ ;  /* 0x0000020009077810 */ /* 0x000fe40007f1e0ff */
[----:B----4-:R-:W-:Y:S01]  /*3590*/  ISETP.GE.AND P2, PT, R13, 0x5, PT ;  /* 0x000000050d00780c */ /* 0x010fe20003f46270 */
[----:B------:R-:W-:Y:S01]  /*35a0*/  IMAD.U32 R13, RZ, RZ, UR12 ;  /* 0x0000000cff0d7e24 */ /* 0x000fe2000f8e00ff */
[----:B------:R-:W-:-:S02]  /*35b0*/  SEL R22, R19, R22, !P1 ;  /* 0x0000001613167207 */ /* 0x000fc40004800000 */
[----:B------:R-:W-:Y:S01]  /*35c0*/  SEL R23, R6, R23, !P1 ;  /* 0x0000001706177207 */ /* 0x000fe20004800000 */
[----:B------:R-:W-:Y:S01]  /*35d0*/  IMAD.X R6, RZ, RZ, R8, P0 ;  /* 0x000000ffff067224 */ /* 0x000fe200000e0608 */
[----:B------:R-:W-:Y:S02]  /*35e0*/  LOP3.LUT P1, RZ, R10, 0xff, RZ, 0xc0, !PT ;  /* 0x000000ff0aff7812 */ /* 0x000fe4000782c0ff */
[----:B------:R-:W-:Y:S02]  /*35f0*/  ISETP.LT.U32.AND P0, PT, R7, R22, PT ;  /* 0x000000160700720c */ /* 0x000fe40003f01070 */
[----:B------:R-:W-:Y:S02]  /*3600*/  SEL R15, RZ, 0x1, P2 ;  /* 0x00000001ff0f7807 */ /* 0x000fe40001000000 */
[----:B------:R-:W-:-:S04]  /*3610*/  ISETP.LT.AND.EX P0, PT, R6, R23, PT, P0 ;  /* 0x000000170600720c */ /* 0x000fc80003f01300 */
[C---:B------:R-:W-:Y:S02]  /*3620*/  @!P2 SEL R22, R7.reuse, R22, P0 ;  /* 0x000000160716a207 */ /* 0x040fe40000000000 */
[----:B------:R-:W-:Y:S02]  /*3630*/  @!P2 SEL R23, R6, R23, P0 ;  /* 0x000000170617a207 */ /* 0x000fe40000000000 */
[----:B------:R-:W-:Y:S02]  /*3640*/  @P1 SEL R15, R10, 0x1, P2 ;  /* 0x000000010a0f1807 */ /* 0x000fe40001000000 */
[----:B------:R-:W-:Y:S02]  /*3650*/  SEL R22, R7, R22, !P1 ;  /* 0x0000001607167207 */ /* 0x000fe40004800000 */
[----:B------:R-:W-:Y:S02]  /*3660*/  SEL R23, R6, R23, !P1 ;  /* 0x0000001706177207 */ /* 0x000fe40004800000 */
[----:B------:R-:W-:Y:S01]  /*3670*/  ISETP.GE.AND P1, PT, R5, 0x5, PT ;  /* 0x000000050500780c */ /* 0x000fe20003f26270 */
[----:B------:R-:W-:Y:S01]  /*3680*/  IMAD.IADD R5, R13, 0x1, -R14 ;  /* 0x000000010d057824 */ /* 0x000fe200078e0a0e */
[----:B------:R-:W-:-:S02]  /*3690*/  IADD3 R9, P0, PT, R9, 0x300, RZ ;  /* 0x0000030009097810 */ /* 0x000fc40007f1e0ff */
[----:B------:R-:W-:Y:S02]  /*36a0*/  LOP3.LUT P2, RZ, R15, 0xff, RZ, 0xc0, !PT ;  /* 0x000000ff0fff7812 */ /* 0x000fe4000784c0ff */
[----:B------:R-:W-:Y:S01]  /*36b0*/  ISETP.GE.U32.AND P3, PT, R5, UR4, PT ;  /* 0x0000000405007c0c */ /* 0x000fe2000bf66070 */
[----:B------:R-:W-:Y:S01]  /*36c0*/  IMAD.X R8, RZ, RZ, R8, P0 ;  /* 0x000000ffff087224 */ /* 0x000fe200000e0608 */
[----:B------:R-:W-:Y:S02]  /*36d0*/  ISETP.LT.U32.AND P0, PT, R9, R22, PT ;  /* 0x000000160900720c */ /* 0x000fe40003f01070 */
[----:B------:R-:W-:Y:S02]  /*36e0*/  SEL R18, RZ, 0x1, P1 ;  /* 0x00000001ff127807 */ /* 0x000fe40000800000 */
[----:B------:R-:W-:-:S04]  /*36f0*/  ISETP.LT.AND.EX P0, PT, R8, R23, PT, P0 ;  /* 0x000000170800720c */ /* 0x000fc80003f01300 */
[----:B------:R-:W-:Y:S02]  /*3700*/  @!P1 SEL R22, R9, R22, P0 ;  /* 0x0000001609169207 */ /* 0x000fe40000000000 */
[C---:B------:R-:W-:Y:S02]  /*3710*/  @!P1 SEL R23, R8.reuse, R23, P0 ;  /* 0x0000001708179207 */ /* 0x040fe40000000000 */
[----:B------:R-:W-:Y:S02]  /*3720*/  @P2 SEL R18, R15, 0x1, P1 ;  /* 0x000000010f122807 */ /* 0x000fe40000800000 */
[----:B------:R-:W-:Y:S02]  /*3730*/  SEL R22, R9, R22, !P2 ;  /* 0x0000001609167207 */ /* 0x000fe40005000000 */
[----:B------:R-:W-:Y:S01]  /*3740*/  SEL R23, R8, R23, !P2 ;  /* 0x0000001708177207 */ /* 0x000fe20005000000 */
[----:B------:R-:W-:Y:S06]  /*3750*/  @!P3 BRA `(.L_x_1318) ;  /* 0x000000100070b947 */ /* 0x000fec0003800000 */
[----:B------:R-:W-:Y:S02]  /*3760*/  VIADD R14, R14, UR4 ;  /* 0x000000040e0e7c36 */ /* 0x000fe40008000000 */
[----:B------:R-:W-:Y:S02]  /*3770*/  VIADD R17, R17, UR4 ;  /* 0x0000000411117c36 */ /* 0x000fe40008000000 */
[----:B------:R-:W-:Y:S01]  /*3780*/  VIADD R4, R4, -UR4 ;  /* 0x8000000404047c36 */ /* 0x000fe20008000000 */
[----:B------:R-:W-:Y:S01]  /*3790*/  ISETP.GT.U32.AND P0, PT, R14, R3, PT ;  /* 0x000000030e00720c */ /* 0x000fe20003f04070 */
[----:B------:R-:W-:-:S12]  /*37a0*/  VIADD R2, R2, 0x1 ;  /* 0x0000000102027836 */ /* 0x000fd80000000000 */
[----:B------:R-:W-:Y:S05]  /*37b0*/  @!P0 BRA `(.L_x_1320) ;  /* 0xfffffff800e88947 */ /* 0x000fea000383ffff */
.L_x_1319:
[----:B------:R-:W-:Y:S01]  /*37c0*/  IMAD.IADD R6, R13, 0x1, -R14 ;  /* 0x000000010d067824 */ /* 0x000fe200078e0a0e */
[----:B------:R-:W-:Y:S04]  /*37d0*/  BSSY.RECONVERGENT B1, `(.L_x_1318) ;  /* 0x0000114000017945 */ /* 0x000fe80003800200 */
[----:B------:R-:W-:-:S04]  /*37e0*/  ISETP.GE.AND P0, PT, R11, R6, PT ;  /* 0x000000060b00720c */ /* 0x000fc80003f06270 */
[----:B------:R-:W-:-:S13]  /*37f0*/  ISETP.GE.U32.OR P0, PT, R14, R13, P0 ;  /* 0x0000000d0e00720c */ /* 0x000fda0000706470 */
[----:B------:R-:W-:Y:S05]  /*3800*/  @P0 BRA `(.L_x_1321) ;  /* 0x0000001000400947 */ /* 0x000fea0003800000 */
[----:B------:R-:W-:Y:S01]  /*3810*/  LOP3.LUT R6, RZ, R11, RZ, 0x33, !PT ;  /* 0x0000000bff067212 */ /* 0x000fe200078e33ff */
[----:B------:R-:W-:Y:S01]  /*3820*/  IMAD.SHL.U32 R8, R0, 0x400, RZ ;  /* 0x0000040000087824 */ /* 0x000fe200078e00ff */
[----:B------:R-:W-:Y:S01]  /*3830*/  BSSY.RECONVERGENT B2, `(.L_x_1322) ;  /* 0x0000090000027945 */ /* 0x000fe20003800200 */
[----:B------:R-:W-:Y:S02]  /*3840*/  IMAD R2, R2, UR5, RZ ;  /* 0x0000000502027c24 */ /* 0x000fe4000f8e02ff */
[----:B------:R-:W-:Y:S02]  /*3850*/  IMAD.IADD R13, R6, 0x1, R13 ;  /* 0x00000001060d7824 */ /* 0x000fe400078e020d */
[----:B------:R-:W-:-:S03]  /*3860*/  IMAD.MOV.U32 R5, RZ, RZ, R11 ;  /* 0x000000ffff057224 */ /* 0x000fc600078e000b */
[----:B------:R-:W-:-:S05]  /*3870*/  IADD3 R3, PT, PT, R13, -UR4, -R8 ;  /* 0x800000040d037c10 */ /* 0x000fca000fffe808 */
[----:B------:R-:W-:-:S05]  /*3880*/  IMAD R2, R2, -0x400, R3 ;  /* 0xfffffc0002027824 */ /* 0x000fca00078e0203 */
[C---:B------:R-:W-:Y:S02]  /*3890*/  ISETP.GE.U32.AND P0, PT, R2.reuse, 0x700, PT ;  /* 0x000007000200780c */ /* 0x040fe40003f06070 */
[----:B------:R-:W-:-:S04]  /*38a0*/  LEA.HI R15, R2, 0x1, RZ, 0x18 ;  /* 0x00000001020f7811 */ /* 0x000fc800078fc0ff */
[----:B------:R-:W-:-:S07]  /*38b0*/  LOP3.LUT R20, R15, 0x7, RZ, 0xc0, !PT ;  /* 0x000000070f147812 */ /* 0x000fce00078ec0ff */
[----:B------:R-:W-:Y:S05]  /*38c0*/  @!P0 BRA `(.L_x_1323) ;  /* 0x0000000800188947 */ /* 0x000fea0003800000 */
[----:B------:R-:W2:Y:S01]  /*38d0*/  LDC.64 R2, c[0x0][0x380] ;  /* 0x0000e000ff027b82 */ /* 0x000ea20000000a00 */
[----:B------:R-:W-:Y:S01]  /*38e0*/  LEA.HI R4, R4, 0x1, RZ, 0x18 ;  /* 0x0000000104047811 */ /* 0x000fe200078fc0ff */
[----:B------:R-:W-:Y:S01]  /*38f0*/  BSSY.RECONVERGENT B3, `(.L_x_1324) ;  /* 0x0000082000037945 */ /* 0x000fe20003800200 */
[----:B------:R-:W-:Y:S02]  /*3900*/  LOP3.LUT R10, R11, 0x400, RZ, 0xfc, !PT ;  /* 0x000004000b0a7812 */ /* 0x000fe400078efcff */
[----:B------:R-:W-:-:S05]  /*3910*/  LOP3.LUT R4, R4, 0x1fffff8, RZ, 0xc0, !PT ;  /* 0x01fffff804047812 */ /* 0x000fca00078ec0ff */
[----:B------:R-:W-:-:S07]  /*3920*/  IMAD.MOV R16, RZ, RZ, -R4 ;  /* 0x000000ffff107224 */ /* 0x000fce00078e0a04 */
.L_x_1325:
[----:B------:R-:W-:-:S04]  /*3930*/  VIADD R29, R17, 0xfffffc00 ;  /* 0xfffffc00111d7836 */ /* 0x000fc80000000000 */
[----:B--2---:R-:W-:-:S06]  /*3940*/  IMAD.WIDE.U32 R26, R29, 0x4, R2 ;  /* 0x000000041d1a7825 */ /* 0x004fcc00078e0002 */
[----:B------:R2:W3:Y:S01]  /*3950*/  LDG.E R26, desc[UR10][R26.64] ;  /* 0x0000000a1a1a7981 */ /* 0x0004e2000c1e1900 */
[----:B------:R-:W-:-:S04]  /*3960*/  VIADD R25, R17, 0xfffffd00 ;  /* 0xfffffd0011197836 */ /* 0x000fc80000000000 */
[----:B------:R-:W-:-:S06]  /*3970*/  IMAD.WIDE.U32 R8, R25, 0x4, R2 ;  /* 0x0000000419087825 */ /* 0x000fcc00078e0002 */
[----:B------:R-:W4:Y:S01]  /*3980*/  LDG.E R8, desc[UR10][R8.64] ;  /* 0x0000000a08087981 */ /* 0x000f22000c1e1900 */
[----:B------:R-:W-:-:S04]  /*3990*/  VIADD R19, R17, 0xfffffe00 ;  /* 0xfffffe0011137836 */ /* 0x000fc80000000000 */
[----:B------:R-:W-:-:S05]  /*39a0*/  IMAD.WIDE.U32 R6, R19, 0x4, R2 ;  /* 0x0000000413067825 */ /* 0x000fca00078e0002 */
[----:B------:R5:W4:Y:S01]  /*39b0*/  LDG.E R24, desc[UR10][R6.64] ;  /* 0x0000000a06187981 */ /* 0x000b22000c1e1900 */
[----:B------:R-:W-:Y:S01]  /*39c0*/  VIADD R21, R17, 0xffffff00 ;  /* 0xffffff0011157836 */ /* 0x000fe20000000000 */
[----:B------:R-:W-:Y:S02]  /*39d0*/  LOP3.LUT P3, RZ, R18, 0xff, RZ, 0xc0, !PT ;  /* 0x000000ff12ff7812 */ /* 0x000fe4000786c0ff */
[----:B--2---:R-:W-:Y:S01]  /*39e0*/  IADD3 R27, P1, PT, R29, UR6, RZ ;  /* 0x000000061d1b7c10 */ /* 0x004fe2000ff3e0ff */
[----:B------:R-:W-:-:S04]  /*39f0*/  IMAD.WIDE.U32 R4, R21, 0x4, R2 ;  /* 0x0000000415047825 */ /* 0x000fc800078e0002 */
[----:B-----5:R-:W-:-:S04]  /*3a00*/  IMAD.WIDE.U32 R6, R17, 0x4, R2 ;  /* 0x0000000411067825 */ /* 0x020fc800078e0002 */
[----:B------:R-:W-:Y:S01]  /*3a10*/  IMAD.MOV.U32 R29, RZ, RZ, R23 ;  /* 0x000000ffff1d7224 */ /* 0x000fe200078e0017 */
[----:B------:R-:W2:Y:S01]  /*3a20*/  LDG.E R9, desc[UR10][R6.64] ;  /* 0x0000000a06097981 */ /* 0x000ea2000c1e1900 */
[----:B------:R-:W-:Y:S01]  /*3a30*/  IMAD.X R28, RZ, RZ, R12, P1 ;  /* 0x000000ffff1c7224 */ /* 0x000fe200008e060c */
[----:B---3--:R-:W-:Y:S01]  /*3a40*/  ISETP.GE.AND P4, PT, R26, 0x5, PT ;  /* 0x000000051a00780c */ /* 0x008fe20003f86270 */
[----:B------:R-:W-:Y:S02]  /*3a50*/  IMAD.MOV.U32 R26, RZ, RZ, R22 ;  /* 0x000000ffff1a7224 */ /* 0x000fe400078e0016 */
[----:B------:R3:W5:Y:S01]  /*3a60*/  LDG.E R22, desc[UR10][R4.64] ;  /* 0x0000000a04167981 */ /* 0x000762000c1e1900 */
[----:B------:R-:W-:Y:S02]  /*3a70*/  SEL R23, RZ, 0x1, P4 ;  /* 0x00000001ff177807 */ /* 0x000fe40002000000 */
[----:B------:R-:W-:Y:S02]  /*3a80*/  ISETP.LT.U32.AND P0, PT, R27, R26, PT ;  /* 0x0000001a1b00720c */ /* 0x000fe40003f01070 */
[----:B------:R-:W-:-:S02]  /*3a90*/  @P3 SEL R23, R18, 0x1, P4 ;  /* 0x0000000112173807 */ /* 0x000fc40002000000 */
[CC--:B------:R-:W-:Y:S02]  /*3aa0*/  ISETP.LT.AND.EX P0, PT, R28.reuse, R29.reuse, PT, P0 ;  /* 0x0000001d1c00720c */ /* 0x0c0fe40003f01300 */
[----:B------:R-:W-:Y:S02]  /*3ab0*/  LOP3.LUT P1, RZ, R23, 0xff, RZ, 0xc0, !PT ;  /* 0x000000ff17ff7812 */ /* 0x000fe4000782c0ff */
[----:B------:R-:W-:Y:S02]  /*3ac0*/  @!P4 SEL R26, R27, R26, P0 ;  /* 0x0000001a1b1ac207 */ /* 0x000fe40000000000 */
[----:B------:R-:W-:Y:S02]  /*3ad0*/  @!P4 SEL R29, R28, R29, P0 ;  /* 0x0000001d1c1dc207 */ /* 0x000fe40000000000 */
[----:B------:R-:W-:Y:S01]  /*3ae0*/  IADD3 R18, P0, PT, R25, UR6, RZ ;  /* 0x0000000619127c10 */ /* 0x000fe2000ff1e0ff */
[----:B------:R-:W-:-:S04]  /*3af0*/  VIADD R25, R17, 0x100 ;  /* 0x0000010011197836 */ /* 0x000fc80000000000 */
[----:B---3--:R-:W-:Y:S01]  /*3b00*/  IMAD.WIDE.U32 R4, R25, 0x4, R2 ;  /* 0x0000000419047825 */ /* 0x008fe200078e0002 */
[----:B----4-:R-:W-:Y:S02]  /*3b10*/  ISETP.GE.AND P2, PT, R8, 0x5, PT ;  /* 0x000000050800780c */ /* 0x010fe40003f46270 */
[----:B------:R-:W-:Y:S02]  /*3b20*/  SEL R28, R28, R29, !P3 ;  /* 0x0000001d1c1c7207 */ /* 0x000fe40005800000 */
[----:B------:R3:W4:Y:S01]  /*3b30*/  LDG.E R29, desc[UR10][R4.64] ;  /* 0x0000000a041d7981 */ /* 0x000722000c1e1900 */
[----:B------:R-:W-:Y:S02]  /*3b40*/  SEL R8, RZ, 0x1, P2 ;  /* 0x00000001ff087807 */ /* 0x000fe40001000000 */
[----:B------:R-:W-:Y:S01]  /*3b50*/  @P1 SEL R8, R23, 0x1, P2 ;  /* 0x0000000117081807 */ /* 0x000fe20001000000 */
[----:B------:R-:W-:-:S03]  /*3b60*/  VIADD R23, R17, 0x200 ;  /* 0x0000020011177836 */ /* 0x000fc60000000000 */
[----:B------:R-:W-:Y:S01]  /*3b70*/  LOP3.LUT P4, RZ, R8, 0xff, RZ, 0xc0, !PT ;  /* 0x000000ff08ff7812 */ /* 0x000fe2000788c0ff */
[----:B------:R-:W-:Y:S01]  /*3b80*/  IMAD.WIDE.U32 R6, R23, 0x4, R2 ;  /* 0x0000000417067825 */ /* 0x000fe200078e0002 */
[----:B------:R-:W-:Y:S02]  /*3b90*/  SEL R26, R27, R26, !P3 ;  /* 0x0000001a1b1a7207 */ /* 0x000fe40005800000 */
[----:B------:R-:W-:-:S03]  /*3ba0*/  ISETP.GE.AND P3, PT, R24, 0x5, PT ;  /* 0x000000051800780c */ /* 0x000fc60003f66270 */
[----:B------:R0:W4:Y:S01]  /*3bb0*/  LDG.E R6, desc[UR10][R6.64] ;  /* 0x0000000a06067981 */ /* 0x000122000c1e1900 */
[----:B------:R-:W-:-:S05]  /*3bc0*/  SEL R24, RZ, 0x1, P3 ;  /* 0x00000001ff187807 */ /* 0x000fca0001800000 */
[----:B------:R-:W-:Y:S01]  /*3bd0*/  @P4 SEL R24, R8, 0x1, P3 ;  /* 0x0000000108184807 */ /* 0x000fe20001800000 */
[----:B------:R-:W-:-:S04]  /*3be0*/  VIADD R8, R17, 0x300 ;  /* 0x0000030011087836 */ /* 0x000fc80000000000 */
[----:B---3--:R-:W-:-:S06]  /*3bf0*/  IMAD.WIDE.U32 R4, R8, 0x4, R2 ;  /* 0x0000000408047825 */ /* 0x008fcc00078e0002 */
[----:B------:R3:W4:Y:S01]  /*3c00*/  LDG.E R4, desc[UR10][R4.64] ;  /* 0x0000000a04047981 */ /* 0x000722000c1e1900 */
[----:B------:R-:W-:Y:S01]  /*3c10*/  IMAD.X R27, RZ, RZ, R12, P0 ;  /* 0x000000ffff1b7224 */ /* 0x000fe200000e060c */
[----:B------:R-:W-:-:S04]  /*3c20*/  ISETP.LT.U32.AND P0, PT, R18, R26, PT ;  /* 0x0000001a1200720c */ /* 0x000fc80003f01070 */
[----:B------:R-:W-:-:S04]  /*3c30*/  ISETP.LT.AND.EX P0, PT, R27, R28, PT, P0 ;  /* 0x0000001c1b00720c */ /* 0x000fc80003f01300 */
[C---:B------:R-:W-:Y:S02]  /*3c40*/  @!P2 SEL R26, R18.reuse, R26, P0 ;  /* 0x0000001a121aa207 */ /* 0x040fe40000000000 */
[----:B------:R-:W-:Y:S02]  /*3c50*/  @!P2 SEL R28, R27, R28, P0 ;  /* 0x0000001c1b1ca207 */ /* 0x000fe40000000000 */
[----:B------:R-:W-:Y:S02]  /*3c60*/  IADD3 R19, P0, PT, R19, UR6, RZ ;  /* 0x0000000613137c10 */ /* 0x000fe4000ff1e0ff */
[----:B------:R-:W-:Y:S02]  /*3c70*/  SEL R18, R18, R26, !P1 ;  /* 0x0000001a12127207 */ /* 0x000fe40004800000 */
[----:B------:R-:W-:Y:S01]  /*3c80*/  SEL R27, R27, R28, !P1 ;  /* 0x0000001c1b1b7207 */ /* 0x000fe20004800000 */
[----:B------:R-:W-:Y:S01]  /*3c90*/  IMAD.X R26, RZ, RZ, R12, P0 ;  /* 0x000000ffff1a7224 */ /* 0x000fe200000e060c */
[----:B------:R-:W-:-:S04]  /*3ca0*/  ISETP.LT.U32.AND P0, PT, R19, R18, PT ;  /* 0x000000121300720c */ /* 0x000fc80003f01070 */
[----:B------:R-:W-:-:S04]  /*3cb0*/  ISETP.LT.AND.EX P0, PT, R26, R27, PT, P0 ;  /* 0x0000001b1a00720c */ /* 0x000fc80003f01300 */
[----:B------:R-:W-:Y:S02]  /*3cc0*/  @!P3 SEL R18, R19, R18, P0 ;  /* 0x000000121312b207 */ /* 0x000fe40000000000 */
[----:B------:R-:W-:Y:S02]  /*3cd0*/  @!P3 SEL R27, R26, R27, P0 ;  /* 0x0000001b1a1bb207 */ /* 0x000fe40000000000 */
[----:B------:R-:W-:Y:S02]  /*3ce0*/  IADD3 R21, P3, PT, R21, UR6, RZ ;  /* 0x0000000615157c10 */ /* 0x000fe4000ff7e0ff */
[----:B------:R-:W-:Y:S02]  /*3cf0*/  SEL R18, R19, R18, !P4 ;  /* 0x0000001213127207 */ /* 0x000fe40006000000 */
[----:B------:R-:W-:Y:S01]  /*3d00*/  LOP3.LUT P1, RZ, R24, 0xff, RZ, 0xc0, !PT ;  /* 0x000000ff18ff7812 */ /* 0x000fe2000782c0ff */
[----:B------:R-:W-:Y:S01]  /*3d10*/  IMAD.X R19, RZ, RZ, R12, P3 ;  /* 0x000000ffff137224 */ /* 0x000fe200018e060c */
[----:B------:R-:W-:-:S02]  /*3d20*/  SEL R26, R26, R27, !P4 ;  /* 0x0000001b1a1a7207 */ /* 0x000fc40006000000 */
[----:B------:R-:W-:-:S04]  /*3d30*/  ISETP.LT.U32.AND P0, PT, R21, R18, PT ;  /* 0x000000121500720c */ /* 0x000fc80003f01070 */
[----:B------:R-:W-:Y:S02]  /*3d40*/  ISETP.LT.AND.EX P0, PT, R19, R26, PT, P0 ;  /* 0x0000001a1300720c */ /* 0x000fe40003f01300 */
[----:B--2---:R-:W-:Y:S01]  /*3d50*/  ISETP.GE.AND P3, PT, R9, 0x5, PT ;  /* 0x000000050900780c */ /* 0x004fe20003f66270 */
[----:B------:R-:W-:Y:S02]  /*3d60*/  VIADD R16, R16, 0x8 ;  /* 0x0000000810107836 */ /* 0x000fe40000000000 */
[----:B------:R-:W-:Y:S01]  /*3d70*/  VIADD R10, R10, 0x800 ;  /* 0x000008000a0a7836 */ /* 0x000fe20000000000 */
[----:B-----5:R-:W-:-:S04]  /*3d80*/  ISETP.GE.AND P2, PT, R22, 0x5, PT ;  /* 0x000000051600780c */ /* 0x020fc80003f46270 */
[----:B0-----:R-:W-:Y:S02]  /*3d90*/  SEL R7, RZ, 0x1, P2 ;  /* 0x00000001ff077807 */ /* 0x001fe40001000000 */
[----:B------:R-:W-:-:S07]  /*3da0*/  @P1 SEL R7, R24, 0x1, P2 ;  /* 0x0000000118071807 */ /* 0x000fce0001000000 */
[----:B------:R-:W-:Y:S02]  /*3db0*/  @!P2 SEL R18, R21, R18, P0 ;  /* 0x000000121512a207 */ /* 0x000fe40000000000 */
[----:B------:R-:W-:Y:S02]  /*3dc0*/  @!P2 SEL R26, R19, R26, P0 ;  /* 0x0000001a131aa207 */ /* 0x000fe40000000000 */
[----:B------:R-:W-:Y:S02]  /*3dd0*/  IADD3 R9, P0, PT, R17, UR6, RZ ;  /* 0x0000000611097c10 */ /* 0x000fe4000ff1e0ff */
[----:B------:R-:W-:Y:S02]  /*3de0*/  SEL R24, R21, R18, !P1 ;  /* 0x0000001215187207 */ /* 0x000fe40004800000 */
[----:B---3--:R-:W-:Y:S01]  /*3df0*/  SEL R5, R19, R26, !P1 ;  /* 0x0000001a13057207 */ /* 0x008fe20004800000 */
[----:B------:R-:W-:Y:S01]  /*3e00*/  IMAD.X R22, RZ, RZ, R12, P0 ;  /* 0x000000ffff167224 */ /* 0x000fe200000e060c */
[----:B------:R-:W-:-:S02]  /*3e10*/  ISETP.LT.U32.AND P0, PT, R9, R24, PT ;  /* 0x000000180900720c */ /* 0x000fc40003f01070 */
[----:B------:R-:W-:Y:S02]  /*3e20*/  LOP3.LUT P4, RZ, R7, 0xff, RZ, 0xc0, !PT ;  /* 0x000000ff07ff7812 */ /* 0x000fe4000788c0ff */
[----:B------:R-:W-:-:S04]  /*3e30*/  ISETP.LT.AND.EX P0, PT, R22, R5, PT, P0 ;  /* 0x000000051600720c */ /* 0x000fc80003f01300 */
[----:B------:R-:W-:Y:S02]  /*3e40*/  @!P3 SEL R24, R9, R24, P0 ;  /* 0x000000180918b207 */ /* 0x000fe40000000000 */
[----:B------:R-:W-:Y:S02]  /*3e50*/  @!P3 SEL R5, R22, R5, P0 ;  /* 0x000000051605b207 */ /* 0x000fe40000000000 */
[----:B------:R-:W-:Y:S02]  /*3e60*/  IADD3 R18, P0, PT, R25, UR6, RZ ;  /* 0x0000000619127c10 */ /* 0x000fe4000ff1e0ff */
[----:B----4-:R-:W-:Y:S02]  /*3e70*/  ISETP.GE.AND P2, PT, R29, 0x5, PT ;  /* 0x000000051d00780c */ /* 0x010fe40003f46270 */
[----:B------:R-:W-:Y:S02]  /*3e80*/  SEL R9, R9, R24, !P4 ;  /* 0x0000001809097207 */ /* 0x000fe40006000000 */
[----:B------:R-:W-:-:S02]  /*3e90*/  SEL R19, RZ, 0x1, P3 ;  /* 0x00000001ff137807 */ /* 0x000fc40001800000 */
[----:B------:R-:W-:Y:S01]  /*3ea0*/  @P4 SEL R19, R7, 0x1, P3 ;  /* 0x0000000107134807 */ /* 0x000fe20001800000 */
[----:B------:R-:W-:Y:S01]  /*3eb0*/  IMAD.X R7, RZ, RZ, R12, P0 ;  /* 0x000000ffff077224 */ /* 0x000fe200000e060c */
[----:B------:R-:W-:Y:S02]  /*3ec0*/  SEL R22, R22, R5, !P4 ;  /* 0x0000000516167207 */ /* 0x000fe40006000000 */
[----:B------:R-:W-:-:S04]  /*3ed0*/  ISETP.LT.U32.AND P0, PT, R18, R9, PT ;  /* 0x000000091200720c */ /* 0x000fc80003f01070 */
[-C--:B------:R-:W-:Y:S02]  /*3ee0*/  ISETP.LT.AND.EX P0, PT, R7, R22.reuse, PT, P0 ;  /* 0x000000160700720c */ /* 0x080fe40003f01300 */
[----:B------:R-:W-:Y:S02]  /*3ef0*/  LOP3.LUT P1, RZ, R19, 0xff, RZ, 0xc0, !PT ;  /* 0x000000ff13ff7812 */ /* 0x000fe4000782c0ff */
[----:B------:R-:W-:Y:S02]  /*3f00*/  @!P2 SEL R9, R18, R9, P0 ;  /* 0x000000091209a207 */ /* 0x000fe40000000000 */
[----:B------:R-:W-:Y:S02]  /*3f10*/  @!P2 SEL R22, R7, R22, P0 ;  /* 0x000000160716a207 */ /* 0x000fe40000000000 */
[----:B------:R-:W-:Y:S02]  /*3f20*/  IADD3 R5, P0, PT, R23, UR6, RZ ;  /* 0x0000000617057c10 */ /* 0x000fe4000ff1e0ff */
[----:B------:R-:W-:-:S02]  /*3f30*/  ISETP.GE.AND P4, PT, R6, 0x5, PT ;  /* 0x000000050600780c */ /* 0x000fc40003f86270 */
[----:B------:R-:W-:Y:S01]  /*3f40*/  SEL R18, R18, R9, !P1 ;  /* 0x0000000912127207 */ /* 0x000fe20004800000 */
[----:B------:R-:W-:Y:S01]  /*3f50*/  IMAD.X R6, RZ, RZ, R12, P0 ;  /* 0x000000ffff067224 */ /* 0x000fe200000e060c */
[----:B------:R-:W-:Y:S02]  /*3f60*/  SEL R7, R7, R22, !P1 ;  /* 0x0000001607077207 */ /* 0x000fe40004800000 */
[----:B------:R-:W-:Y:S02]  /*3f70*/  ISETP.LT.U32.AND P0, PT, R5, R18, PT ;  /* 0x000000120500720c */ /* 0x000fe40003f01070 */
[----:B------:R-:W-:Y:S02]  /*3f80*/  SEL R21, RZ, 0x1, P2 ;  /* 0x00000001ff157807 */ /* 0x000fe40001000000 */
[----:B------:R-:W-:Y:S02]  /*3f90*/  @P1 SEL R21, R19, 0x1, P2 ;  /* 0x0000000113151807 */ /* 0x000fe40001000000 */
[----:B------:R-:W-:-:S02]  /*3fa0*/  ISETP.LT.AND.EX P0, PT, R6, R7, PT, P0 ;  /* 0x000000070600720c */ /* 0x000fc40003f01300 */
[----:B------:R-:W-:Y:S02]  /*3fb0*/  LOP3.LUT P3, RZ, R21, 0xff, RZ, 0xc0, !PT ;  /* 0x000000ff15ff7812 */ /* 0x000fe4000786c0ff */
[C---:B------:R-:W-:Y:S02]  /*3fc0*/  @!P4 SEL R18, R5.reuse, R18, P0 ;  /* 0x000000120512c207 */ /* 0x040fe40000000000 */
[----:B------:R-:W-:Y:S02]  /*3fd0*/  @!P4 SEL R7, R6, R7, P0 ;  /* 0x000000070607c207 */ /* 0x000fe40000000000 */
[----:B------:R-:W-:Y:S02]  /*3fe0*/  IADD3 R8, P0, PT, R8, UR6, RZ ;  /* 0x0000000608087c10 */ /* 0x000fe4000ff1e0ff */
[----:B------:R-:W-:Y:S02]  /*3ff0*/  ISETP.GE.AND P1, PT, R4, 0x5, PT ;  /* 0x000000050400780c */ /* 0x000fe40003f26270 */
[----:B------:R-:W-:Y:S01]  /*4000*/  SEL R5, R5, R18, !P3 ;  /* 0x0000001205057207 */ /* 0x000fe20005800000 */
[----:B------:R-:W-:Y:S01]  /*4010*/  IMAD.X R23, RZ, RZ, R12, P0 ;  /* 0x000000ffff177224 */ /* 0x000fe200000e060c */
        /* <DEDUP_REMOVED lines=8> */
[----:B------:R-:W-:Y:S01]  /*40a0*/  LOP3.LUT P2, RZ, R9, 0xff, RZ, 0xc0, !PT ;  /* 0x000000ff09ff7812 */ /* 0x000fe2000784c0ff */
[----:B------:R-:W-:Y:S01]  /*40b0*/  VIADD R17, R17, 0x800 ;  /* 0x0000080011117836 */ /* 0x000fe20000000000 */
[----:B------:R-:W-:Y:S02]  /*40c0*/  SEL R18, RZ, 0x1, P1 ;  /* 0x00000001ff127807 */ /* 0x000fe40000800000 */
[----:B------:R-:W-:Y:S02]  /*40d0*/  SEL R22, R8, R5, !P2 ;  /* 0x0000000508167207 */ /* 0x000fe40005000000 */
[----:B------:R-:W-:-:S07]  /*40e0*/  SEL R23, R23, R4, !P2 ;  /* 0x0000000417177207 */ /* 0x000fce0005000000 */
[----:B------:R-:W-:Y:S01]  /*40f0*/  @P2 SEL R18, R9, 0x1, P1 ;  /* 0x0000000109122807 */ /* 0x000fe20000800000 */
[----:B------:R-:W-:Y:S06]  /*4100*/  @P0 BRA `(.L_x_1325) ;  /* 0xfffffff800080947 */ /* 0x000fec000383ffff */
[----:B-1----:R-:W-:Y:S05]  /*4110*/  BSYNC.RECONVERGENT B3 ;  /* 0x0000000000037941 */ /* 0x002fea0003800200 */
.L_x_1324:
[----:B------:R-:W-:-:S07]  /*4120*/  VIADD R5, R10, 0xfffffc00 ;  /* 0xfffffc000a057836 */ /* 0x000fce0000000000 */
.L_x_1323:
[----:B01----:R-:W-:Y:S05]  /*4130*/  BSYNC.RECONVERGENT B2 ;  /* 0x0000000000027941 */ /* 0x003fea0003800200 */
.L_x_1322:
[----:B------:R-:W-:-:S13]  /*4140*/  ISETP.NE.AND P0, PT, R20, RZ, PT ;  /* 0x000000ff1400720c */ /* 0x000fda0003f05270 */
[----:B------:R-:W-:Y:S05]  /*4150*/  @!P0 BRA `(.L_x_1321) ;  /* 0x0000000400ec8947 */ /* 0x000fea0003800000 */
[----:B------:R-:W-:Y:S01]  /*4160*/  ISETP.GE.U32.AND P0, PT, R20, 0x4, PT ;  /* 0x000000041400780c */ /* 0x000fe20003f06070 */
[----:B------:R-:W-:Y:S01]  /*4170*/  BSSY.RECONVERGENT B2, `(.L_x_1326) ;  /* 0x0000041000027945 */ /* 0x000fe20003800200 */
[----:B------:R-:W-:-:S11]  /*4180*/  LOP3.LUT P1, R15, R15, 0x3, RZ, 0xc0, !PT ;  /* 0x000000030f0f7812 */ /* 0x000fd6000782c0ff */
[----:B------:R-:W-:Y:S05]  /*4190*/  @!P0 BRA `(.L_x_1327) ;  /* 0x0000000000f88947 */ /* 0x000fea0003800000 */
[----:B------:R-:W0:Y:S01]  /*41a0*/  LDC.64 R2, c[0x0][0x380] ;  /* 0x0000e000ff027b82 */ /* 0x000e220000000a00 */
[----:B------:R-:W-:-:S04]  /*41b0*/  IMAD.IADD R25, R5, 0x1, R14 ;  /* 0x0000000105197824 */ /* 0x000fc800078e020e */
        /* <DEDUP_REMOVED lines=10> */
[----:B------:R1:W5:Y:S01]  /*4260*/  LDG.E R2, desc[UR10][R2.64] ;  /* 0x0000000a02027981 */ /* 0x000362000c1e1900 */
[----:B------:R-:W-:Y:S01]  /*4270*/  IADD3 R25, P2, PT, R25, UR6, RZ ;  /* 0x0000000619197c10 */ /* 0x000fe2000ff5e0ff */
[----:B------:R-:W-:Y:S01]  /*4280*/  VIADD R5, R5, 0x400 ;  /* 0x0000040005057836 */ /* 0x000fe20000000000 */
[----:B------:R-:W-:Y:S02]  /*4290*/  LOP3.LUT P5, RZ, R18, 0xff, RZ, 0xc0, !PT ;  /* 0x000000ff12ff7812 */ /* 0x000fe400078ac0ff */
[----:B------:R-:W-:Y:S01]  /*42a0*/  ISETP.LT.U32.AND P0, PT, R25, R22, PT ;  /* 0x000000161900720c */ /* 0x000fe20003f01070 */
[----:B------:R-:W-:-:S05]  /*42b0*/  IMAD.X R10, RZ, RZ, R12, P2 ;  /* 0x000000ffff0a7224 */ /* 0x000fca00010e060c */
        /* <DEDUP_REMOVED lines=12> */
[----:B-1----:R-:W-:Y:S01]  /*4380*/  IMAD.X R3, RZ, RZ, R12, P0 ;  /* 0x000000ffff037224 */ /* 0x002fe200000e060c */
        /* <DEDUP_REMOVED lines=10> */
[----:B------:R-:W-:Y:S01]  /*4430*/  IMAD.X R3, RZ, RZ, R12, P0 ;  /* 0x000000ffff037224 */ /* 0x000fe200000e060c */
[----:B------:R-:W-:Y:S02]  /*4440*/  ISETP.LT.U32.AND P0, PT, R19, R22, PT ;  /* 0x000000161300720c */ /* 0x000fe40003f01070 */
[----:B------:R-:W-:Y:S02]  /*4450*/  SEL R6, RZ, 0x1, P4 ;  /* 0x00000001ff067807 */ /* 0x000fe40002000000 */
[----:B------:R-:W-:Y:S02]  /*4460*/  ISETP.LT.AND.EX P0, PT, R3, R4, PT, P0 ;  /* 0x000000040300720c */ /* 0x000fe40003f01300 */
[----:B-----5:R-:W-:-:S02]  /*4470*/  ISETP.GE.AND P3, PT, R2, 0x5, PT ;  /* 0x000000050200780c */ /* 0x020fc40003f66270 */
[----:B------:R-:W-:Y:S02]  /*4480*/  @!P4 SEL R22, R19, R22, P0 ;  /* 0x000000161316c207 */ /* 0x000fe40000000000 */
[----:B------:R-:W-:Y:S02]  /*4490*/  @!P4 SEL R4, R3, R4, P0 ;  /* 0x000000040304c207 */ /* 0x000fe40000000000 */
[----:B------:R-:W-:Y:S02]  /*44a0*/  IADD3 R17, P0, PT, R17, UR6, RZ ;  /* 0x0000000611117c10 */ /* 0x000fe4000ff1e0ff */
[----:B------:R-:W-:Y:S02]  /*44b0*/  @P2 SEL R6, R7, 0x1, P4 ;  /* 0x0000000107062807 */ /* 0x000fe40002000000 */
[----:B------:R-:W-:Y:S01]  /*44c0*/  SEL R22, R19, R22, !P2 ;  /* 0x0000001613167207 */ /* 0x000fe20005000000 */
[----:B------:R-:W-:Y:S01]  /*44d0*/  IMAD.X R23, RZ, RZ, R12, P0 ;  /* 0x000000ffff177224 */ /* 0x000fe200000e060c */
        /* <DEDUP_REMOVED lines=10> */
.L_x_1327:
[----:B------:R-:W-:Y:S05]  /*4580*/  BSYNC.RECONVERGENT B2 ;  /* 0x0000000000027941 */ /* 0x000fea0003800200 */
.L_x_1326:
[----:B------:R-:W-:Y:S05]  /*4590*/  @!P1 BRA `(.L_x_1321) ;  /* 0x0000000000dc9947 */ /* 0x000fea0003800000 */
[----:B------:R-:W-:Y:S01]  /*45a0*/  ISETP.NE.AND P0, PT, R15, 0x1, PT ;  /* 0x000000010f00780c */ /* 0x000fe20003f05270 */
[----:B------:R-:W-:Y:S01]  /*45b0*/  BSSY.RECONVERGENT B2, `(.L_x_1328) ;  /* 0x0000023000027945 */ /* 0x000fe20003800200 */
[----:B------:R-:W-:-:S11]  /*45c0*/  LOP3.LUT P1, RZ, R13, 0x100, RZ, 0xc0, !PT ;  /* 0x000001000dff7812 */ /* 0x000fd6000782c0ff */
        /* <DEDUP_REMOVED lines=24> */
[----:B------:R-:W-:Y:S01]  /*4750*/  IMAD.X R2, RZ, RZ, R12, P0 ;  /* 0x000000ffff027224 */ /* 0x000fe200000e060c */
        /* <DEDUP_REMOVED lines=8> */
.L_x_1329:
[----:B------:R-:W-:Y:S05]  /*47e0*/  BSYNC.RECONVERGENT B2 ;  /* 0x0000000000027941 */ /* 0x000fea0003800200 */
.L_x_1328:
[----:B------:R-:W-:Y:S05]  /*47f0*/  @P1 BRA `(.L_x_1321) ;  /* 0x0000000000441947 */ /* 0x000fea0003800000 */
[----:B------:R-:W0:Y:S01]  /*4800*/  LDC.64 R2, c[0x0][0x380] ;  /* 0x0000e000ff027b82 */ /* 0x000e220000000a00 */
[----:B------:R-:W-:-:S04]  /*4810*/  IMAD.IADD R5, R5, 0x1, R14 ;  /* 0x0000000105057824 */ /* 0x000fc800078e020e */
[----:B0-----:R-:W-:-:S06]  /*4820*/  IMAD.WIDE.U32 R2, R5, 0x4, R2 ;  /* 0x0000000405027825 */ /* 0x001fcc00078e0002 */
[----:B------:R-:W2:Y:S01]  /*4830*/  LDG.E R2, desc[UR10][R2.64] ;  /* 0x0000000a02027981 */ /* 0x000ea2000c1e1900 */
[----:B------:R-:W-:Y:S02]  /*4840*/  IADD3 R5, P0, PT, R5, UR6, RZ ;  /* 0x0000000605057c10 */ /* 0x000fe4000ff1e0ff */
[----:B------:R-:W-:-:S03]  /*4850*/  LOP3.LUT P2, RZ, R18, 0xff, RZ, 0xc0, !PT ;  /* 0x000000ff12ff7812 */ /* 0x000fc6000784c0ff */
[----:B------:R-:W-:Y:S01]  /*4860*/  IMAD.X R12, RZ, RZ, R12, P0 ;  /* 0x000000ffff0c7224 */ /* 0x000fe200000e060c */
        /* <DEDUP_REMOVED lines=10> */
.L_x_1321:
[----:B01----:R-:W-:Y:S05]  /*4910*/  BSYNC.RECONVERGENT B1 ;  /* 0x0000000000017941 */ /* 0x003fea0003800200 */
.L_x_1318:
        /* <DEDUP_REMOVED lines=24> */
.L_x_1331:
[----:B------:R-:W-:Y:S05]  /*4aa0*/  BSYNC.RECONVERGENT B1 ;  /* 0x0000000000017941 */ /* 0x000fea0003800200 */
.L_x_1330:
        /* <DEDUP_REMOVED lines=23> */
.L_x_1333:
[----:B------:R-:W-:Y:S05]  /*4c20*/  BSYNC.RECONVERGENT B1 ;  /* 0x0000000000017941 */ /* 0x000fea0003800200 */
.L_x_1332:
        /* <DEDUP_REMOVED lines=20> */
.L_x_1335:
[----:B------:R-:W-:Y:S05]  /*4d70*/  BSYNC.RECONVERGENT B1 ;  /* 0x0000000000017941 */ /* 0x000fea0003800200 */
.L_x_1334:
        /* <DEDUP_REMOVED lines=20> */
.L_x_1337:
[----:B------:R-:W-:Y:S05]  /*4ec0*/  BSYNC.RECONVERGENT B1 ;  /* 0x0000000000017941 */ /* 0x000fea0003800200 */
.L_x_1336:
        /* <DEDUP_REMOVED lines=20> */
.L_x_1339:
[----:B------:R-:W-:Y:S05]  /*5010*/  BSYNC.RECONVERGENT B1 ;  /* 0x0000000000017941 */ /* 0x000fea0003800200 */
.L_x_1338:
        /* <DEDUP_REMOVED lines=10> */
.L_x_1341:
[----:B------:R-:W-:Y:S05]  /*50c0*/  BSYNC.RECONVERGENT B1 ;  /* 0x0000000000017941 */ /* 0x000fea0003800200 */
.L_x_1340:
        /* <DEDUP_REMOVED lines=83> */
.L_x_1299:
[----:B------:R-:W-:Y:S05]  /*5600*/  BSYNC.RECONVERGENT B0 ;  /* 0x0000000000007941 */ /* 0x000fea0003800200 */
.L_x_1274:
[----:B------:R-:W-:Y:S05]  /*5610*/  @P1 EXIT ;  /* 0x000000000000194d */ /* 0x000fea0003800000 */
[----:B012---:R-:W0:Y:S02]  /*5620*/  LDC.64 R2, c[0x0][0x398] ;  /* 0x0000e600ff027b82 */ /* 0x007e240000000a00 */
[----:B0-----:R-:W-:-:S05]  /*5630*/  IMAD.WIDE.U32 R2, R0, 0x10, R2 ;  /* 0x0000001000027825 */ /* 0x001fca00078e0002 */
[----:B------:R-:W-:Y:S04]  /*5640*/  STG.E.64 desc[UR10][R2.64+0x8], R22 ;  /* 0x0000081602007986 */ /* 0x000fe8000c101b0a */
[----:B------:R-:W-:Y:S01]  /*5650*/  STG.E.U8 desc[UR10][R2.64], R18 ;  /* 0x0000001202007986 */ /* 0x000fe2000c10110a */
[----:B------:R-:W-:Y:S05]  /*5660*/  EXIT ;  /* 0x000000000000794d */ /* 0x000fea0003800000 */
.L_x_1342:
        /* <DEDUP_REMOVED lines=9> */
.L_x_14344:


//--------------------- .text._ZN3cub18CUB_300001_SM_10006detail6reduce28DeviceReduceSingleTileKernelINS2_10policy_hubIN4cuda3std3__45tupleIJblEEEjN6thrust24THRUST_300001_SM_1000_NS8cuda_cub9__find_if7functorIS9_EEE10Policy1000ENSB_12zip_iteratorINS8_IJNSD_26transform_input_iterator_tIbNSB_6detail15normal_iteratorINSB_10device_ptrIiEEEENS7_10__not_fn_tI17greater_than_fourEEEENSB_17counting_iteratorIlNSB_11use_defaultESU_SU_EEEEEEEPS9_jSF_S9_S9_NS7_10__identityEEEvT0_T1_T2_T3_T4_T6_ --------------------------
	.section	.text._ZN3cub18CUB_300001_SM_10006detail6reduce28DeviceReduceSingleTileKernelINS2_10policy_hubIN4cuda3std3__45tupleIJblEEEjN6thrust24THRUST_300001_SM_1000_NS8cuda_cub9__find_if7functorIS9_EEE10Policy1000ENSB_12zip_iteratorINS8_IJNSD_26transform_input_iterator_tIbNSB_6detail15normal_iteratorINSB_10device_ptrIiEEEENS7_10__not_fn_tI17greater_than_fourEEEENSB_17counting_iteratorIlNSB_11use_defaultESU_SU_EEEEEEEPS9_jSF_S9_S9_NS7_10__identityEEEvT0_T1_T2_T3_T4_T6_,"ax",@progbits
	.align	128
        .global         _ZN3cub18CUB_300001_SM_10006detail6reduce28DeviceReduceSingleTileKernelINS2_10policy_hubIN4cuda3std3__45tupleIJblEEEjN6thrust24THRUST_300001_SM_1000_NS8cuda_cub9__find_if7functorIS9_EEE10Policy1000ENSB_12zip_iteratorINS8_IJNSD_26transform_input_iterator_tIbNSB_6detail15normal_iteratorINSB_10device_ptrIiEEEENS7_10__not_fn_tI17greater_than_fourEEEENSB_17counting_iteratorIlNSB_11use_defaultESU_SU_EEEEEEEPS9_jSF_S9_S9_NS7_10__identityEEEvT0_T1_T2_T3_T4_T6_
        .type           _ZN3cub18CUB_300001_SM_10006detail6reduce28DeviceReduceSingleTileKernelINS2_10policy_hubIN4cuda3std3__45tupleIJblEEEjN6thrust24THRUST_300001_SM_1000_NS8cuda_cub9__find_if7functorIS9_EEE10Policy1000ENSB_12zip_iteratorINS8_IJNSD_26transform_input_iterator_tIbNSB_6detail15normal_iteratorINSB_10device_ptrIiEEEENS7_10__not_fn_tI17greater_than_fourEEEENSB_17counting_iteratorIlNSB_11use_defaultESU_SU_EEEEEEEPS9_jSF_S9_S9_NS7_10__identityEEEvT0_T1_T2_T3_T4_T6_,@function
        .size           _ZN3cub18CUB_300001_SM_10006detail6reduce28DeviceReduceSingleTileKernelINS2_10policy_hubIN4cuda3std3__45tupleIJblEEEjN6thrust24THRUST_300001_SM_1000_NS8cuda_cub9__find_if7functorIS9_EEE10Policy1000ENSB_12zip_iteratorINS8_IJNSD_26transform_input_iterator_tIbNSB_6detail15normal_iteratorINSB_10device_ptrIiEEEENS7_10__not_fn_tI17greater_than_fourEEEENSB_17counting_iteratorIlNSB_11use_defaultESU_SU_EEEEEEEPS9_jSF_S9_S9_NS7_10__identityEEEvT0_T1_T2_T3_T4_T6_,(.L_x_14345 - _ZN3cub18CUB_300001_SM_10006detail6reduce28DeviceReduceSingleTileKernelINS2_10policy_hubIN4cuda3std3__45tupleIJblEEEjN6thrust24THRUST_300001_SM_1000_NS8cuda_cub9__find_if7functorIS9_EEE10Policy1000ENSB_12zip_iteratorINS8_IJNSD_26transform_input_iterator_tIbNSB_6detail15normal_iteratorINSB_10device_ptrIiEEEENS7_10__not_fn_tI17greater_than_fourEEEENSB_17counting_iteratorIlNSB_11use_defaultESU_SU_EEEEEEEPS9_jSF_S9_S9_NS7_10__identityEEEvT0_T1_T2_T3_T4_T6_)
        .other          _ZN3cub18CUB_300001_SM_10006detail6reduce28DeviceReduceSingleTileKernelINS2_10policy_hubIN4cuda3std3__45tupleIJblEEEjN6thrust24THRUST_300001_SM_1000_NS8cuda_cub9__find_if7functorIS9_EEE10Policy1000ENSB_12zip_iteratorINS8_IJNSD_26transform_input_iterator_tIbNSB_6detail15normal_iteratorINSB_10device_ptrIiEEEENS7_10__not_fn_tI17greater_than_fourEEEENSB_17counting_iteratorIlNSB_11use_defaultESU_SU_EEEEEEEPS9_jSF_S9_S9_NS7_10__identityEEEvT0_T1_T2_T3_T4_T6_,@"STO_CUDA_ENTRY STV_DEFAULT"
_ZN3cub18CUB_300001_SM_10006detail6reduce28DeviceReduceSingleTileKernelINS2_10policy_hubIN4cuda3std3__45tupleIJblEEEjN6thrust24THRUST_300001_SM_1000_NS8cuda_cub9__find_if7functorIS9_EEE10Policy1000ENSB_12zip_iteratorINS8_IJNSD_26transform_input_iterator_tIbNSB_6detail15normal_iteratorINSB_10device_ptrIiEEEENS7_10__not_fn_tI17greater_than_fourEEEENSB_17counting_iteratorIlNSB_11use_defaultESU_SU_EEEEEEEPS9_jSF_S9_S9_NS7_10__identityEEEvT0_T1_T2_T3_T4_T6_:
.text._ZN3cub18CUB_300001_SM_10006detail6reduce28DeviceReduceSingleTileKernelINS2_10policy_hubIN4cuda3std3__45tupleIJblEEEjN6thrust24THRUST_300001_SM_1000_NS8cuda_cub9__find_if7functorIS9_EEE10Policy1000ENSB_12zip_iteratorINS8_IJNSD_26transform_input_iterator_tIbNSB_6detail15normal_iteratorINSB_10device_ptrIiEEEENS7_10__not_fn_tI17greater_than_fourEEEENSB_17counting_iteratorIlNSB_11use_defaultESU_SU_EEEEEEEPS9_jSF_S9_S9_NS7_10__identityEEEvT0_T1_T2_T3_T4_T6_:
        /* <DEDUP_REMOVED lines=14> */
.L_x_1343:
[----:B------:R-:W-:Y:S01]  /*00e0*/  UISETP.GT.U32.AND UP0, UPT, UR4, 0x3ff, UPT ;  /* 0x000003ff0400788c */ /* 0x000fe2000bf04070 */
[----:B------:R-:W-:Y:S08]  /*00f0*/  BSSY.RECONVERGENT B0, `(.L_x_1344) ;  /* 0x0000528000007945 */ /* 0x000ff00003800200 */
        /* <DEDUP_REMOVED lines=8> */
[----:B------:R-:W4:Y:S01]  /*0180*/  @!P0 LDG.E R4, desc[UR8][R4.64] ;  /* 0x0000000804048981 */ /* 0x000f22000c1e1900 */
[----:B------:R-:W-:Y:S01]  /*0190*/  IMAD.MOV.U32 R7, RZ, RZ, R3 ;  /* 0x000000ffff077224 */ /* 0x000fe200078e0003 */
[C---:B---3--:R-:W-:Y:S01]  /*01a0*/  @!P0 IADD3 R13, P3, PT, R3.reuse, R8, RZ ;  /* 0x00000008030d8210 */ /* 0x048fe20007f7e0ff */
[----:B------:R-:W-:Y:S01]  /*01b0*/  @!P0 VIADD R7, R3, 0x100 ;  /* 0x0000010003078836 */ /* 0x000fe20000000000 */
[----:B------:R-:W-:Y:S01]  /*01c0*/  PRMT R12, RZ, 0x7610, R12 ;  /* 0x00007610ff0c7816 */ /* 0x000fe2000000000c */
[----:B------:R-:W-:Y:S01]  /*01d0*/  BSSY.RECONVERGENT B1, `(.L_x_1346) ;  /* 0x00000fb000017945 */ /* 0x000fe20003800200 */
[----:B------:R-:W-:Y:S02]  /*01e0*/  IMAD.MOV.U32 R0, RZ, RZ, RZ ;  /* 0x000000ffff007224 */ /* 0x000fe400078e00ff */
[----:B------:R-:W-:Y:S01]  /*01f0*/  ISETP.GE.U32.AND P2, PT, R7, UR4, PT ;  /* 0x0000000407007c0c */ /* 0x000fe2000bf46070 */
[----:B------:R-:W-:Y:S01]  /*0200*/  @!P0 IMAD.X R0, RZ, RZ, R9, P3 ;  /* 0x000000ffff008224 */ /* 0x000fe200018e0609 */
[----:B----4-:R-:W-:-:S04]  /*0210*/  @!P0 ISETP.GE.AND P1, PT, R4, 0x5, PT ;  /* 0x000000050400880c */ /* 0x010fc80003f26270 */
[----:B------:R-:W-:-:S04]  /*0220*/  @!P0 SEL R2, RZ, 0x1, P1 ;  /* 0x00000001ff028807 */ /* 0x000fc80000800000 */
[----:B------:R-:W-:-:S03]  /*0230*/  @!P0 PRMT R12, R2, 0x7610, R12 ;  /* 0x00007610020c8816 */ /* 0x000fc6000000000c */
[----:B--2---:R-:W-:Y:S05]  /*0240*/  @P2 BRA `(.L_x_1347) ;  /* 0x0000000c00cc2947 */ /* 0x004fea0003800000 */
        /* <DEDUP_REMOVED lines=11> */
.L_x_1350:
        /* <DEDUP_REMOVED lines=11> */
[----:B------:R-:W-:Y:S02]  /*03b0*/  IMAD.MOV.U32 R25, RZ, RZ, R0 ;  /* 0x000000ffff197224 */ /* 0x000fe400078e0000 */
[----:B------:R-:W-:Y:S01]  /*03c0*/  VIADD R8, R8, 0x8 ;  /* 0x0000000808087836 */ /* 0x000fe20000000000 */
[----:B--2---:R-:W-:Y:S02]  /*03d0*/  ISETP.GE.AND P5, PT, R10, 0x5, PT ;  /* 0x000000050a00780c */ /* 0x004fe40003fa6270 */
[C---:B------:R-:W-:Y:S01]  /*03e0*/  IADD3 R10, P2, PT, R7.reuse, UR6, RZ ;  /* 0x00000006070a7c10 */ /* 0x040fe2000ff5e0ff */
[----:B------:R-:W-:Y:S01]  /*03f0*/  VIADD R7, R7, 0x800 ;  /* 0x0000080007077836 */ /* 0x000fe20000000000 */
[----:B------:R-:W-:Y:S02]  /*0400*/  SEL R13, RZ, 0x1, P5 ;  /* 0x00000001ff0d7807 */ /* 0x000fe40002800000 */
[----:B------:R-:W-:Y:S01]  /*0410*/  ISETP.LT.U32.AND P0, PT, R10, R23, PT ;  /* 0x000000170a00720c */ /* 0x000fe20003f01070 */
[----:B------:R-:W-:Y:S01]  /*0420*/  IMAD.X R0, RZ, RZ, UR7, P2 ;  /* 0x00000007ff007e24 */ /* 0x000fe200090e06ff */
[----:B------:R-:W-:-:S02]  /*0430*/  @P4 SEL R13, R12, 0x1, P5 ;  /* 0x000000010c0d4807 */ /* 0x000fc40002800000 */
[----:B0-----:R-:W-:Y:S02]  /*0440*/  IADD3 R18, P6, PT, R10, 0x100, RZ ;  /* 0x000001000a127810 */ /* 0x001fe40007fde0ff */
[----:B------:R-:W-:Y:S02]  /*0450*/  ISETP.LT.AND.EX P0, PT, R0, R25, PT, P0 ;  /* 0x000000190000720c */ /* 0x000fe40003f01300 */
[----:B------:R-:W-:Y:S01]  /*0460*/  LOP3.LUT P3, RZ, R13, 0xff, RZ, 0xc0, !PT ;  /* 0x000000ff0dff7812 */ /* 0x000fe2000786c0ff */
[----:B------:R-:W-:Y:S01]  /*0470*/  IMAD.X R12, RZ, RZ, R0, P6 ;  /* 0x000000ffff0c7224 */ /* 0x000fe200030e0600 */
        /* <DEDUP_REMOVED lines=10> */
[----:B------:R-:W-:Y:S02]  /*0520*/  @!P2 SEL R25, R12, R25, P0 ;  /* 0x000000190c19a207 */ /* 0x000fe40000000000 */
[----:B------:R-:W-:Y:S02]  /*0530*/  LOP3.LUT P5, RZ, R24, 0xff, RZ, 0xc0, !PT ;  /* 0x000000ff18ff7812 */ /* 0x000fe400078ac0ff */
        /* <DEDUP_REMOVED lines=11> */
[----:B------:R-:W-:Y:S02]  /*05f0*/  IADD3 R12, P0, PT, R10, 0x300, RZ ;  /* 0x000003000a0c7810 */ /* 0x000fe40007f1e0ff */
[----:B------:R-:W-:Y:S02]  /*0600*/  LOP3.LUT P2, RZ, R13, 0xff, RZ, 0xc0, !PT ;  /* 0x000000ff0dff7812 */ /* 0x000fe4000784c0ff */
[----:B-----5:R-:W-:Y:S02]  /*0610*/  ISETP.GE.AND P4, PT, R21, 0x5, PT ;  /* 0x000000051500780c */ /* 0x020fe40003f86270 */
[----:B------:R-:W-:Y:S01]  /*0620*/  SEL R17, R17, R18, !P5 ;  /* 0x0000001211117207 */ /* 0x000fe20006800000 */
[----:B------:R-:W-:Y:S01]  /*0630*/  IMAD.X R18, RZ, RZ, R0, P0 ;  /* 0x000000ffff127224 */ /* 0x000fe200000e0600 */
[----:B------:R-:W-:Y:S02]  /*0640*/  SEL R19, R19, R20, !P5 ;  /* 0x0000001413137207 */ /* 0x000fe40006800000 */
[----:B------:R-:W-:-:S02]  /*0650*/  ISETP.LT.U32.AND P0, PT, R12, R17, PT ;  /* 0x000000110c00720c */ /* 0x000fc40003f01070 */
[----:B------:R-:W-:Y:S02]  /*0660*/  SEL R20, RZ, 0x1, P4 ;  /* 0x00000001ff147807 */ /* 0x000fe40002000000 */
[----:B------:R-:W-:Y:S02]  /*0670*/  ISETP.LT.AND.EX P0, PT, R18, R19, PT, P0 ;  /* 0x000000131200720c */ /* 0x000fe40003f01300 */
[----:B------:R-:W-:Y:S02]  /*0680*/  @P2 SEL R20, R13, 0x1, P4 ;  /* 0x000000010d142807 */ /* 0x000fe40002000000 */
[----:B------:R-:W-:Y:S02]  /*0690*/  @!P4 SEL R17, R12, R17, P0 ;  /* 0x000000110c11c207 */ /* 0x000fe40000000000 */
[----:B------:R-:W-:Y:S02]  /*06a0*/  @!P4 SEL R19, R18, R19, P0 ;  /* 0x000000131213c207 */ /* 0x000fe40000000000 */
[----:B------:R-:W-:-:S02]  /*06b0*/  IADD3 R13, P0, PT, R10, 0x400, RZ ;  /* 0x000004000a0d7810 */ /* 0x000fc40007f1e0ff */
[----:B------:R-:W-:Y:S02]  /*06c0*/  ISETP.GE.AND P4, PT, R16, 0x5, PT ;  /* 0x000000051000780c */ /* 0x000fe40003f86270 */
[----:B------:R-:W-:Y:S02]  /*06d0*/  LOP3.LUT P3, RZ, R20, 0xff, RZ, 0xc0, !PT ;  /* 0x000000ff14ff7812 */ /* 0x000fe4000786c0ff */
[----:B------:R-:W-:Y:S01]  /*06e0*/  SEL R16, R12, R17, !P2 ;  /* 0x000000110c107207 */ /* 0x000fe20005000000 */
[----:B------:R-:W-:Y:S01]  /*06f0*/  IMAD.X R17, RZ, RZ, R0, P0 ;  /* 0x000000ffff117224 */ /* 0x000fe200000e0600 */
[----:B------:R-:W-:Y:S02]  /*0700*/  SEL R18, R18, R19, !P2 ;  /* 0x0000001312127207 */ /* 0x000fe40005000000 */
[----:B------:R-:W-:Y:S02]  /*0710*/  ISETP.LT.U32.AND P0, PT, R13, R16, PT ;  /* 0x000000100d00720c */ /* 0x000fe40003f01070 */
[----:B------:R-:W-:-:S02]  /*0720*/  SEL R19, RZ, 0x1, P4 ;  /* 0x00000001ff137807 */ /* 0x000fc40002000000 */
[----:B------:R-:W-:Y:S02]  /*0730*/  ISETP.LT.AND.EX P0, PT, R17, R18, PT, P0 ;  /* 0x000000121100720c */ /* 0x000fe40003f01300 */
        /* <DEDUP_REMOVED lines=18> */
[----:B------:R-:W-:Y:S01]  /*0860*/  LOP3.LUT P3, RZ, R18, 0xff, RZ, 0xc0, !PT ;  /* 0x000000ff12ff7812 */ /* 0x000fe2000786c0ff */
[----:B------:R-:W-:Y:S01]  /*0870*/  IMAD.X R11, RZ, RZ, R0, P0 ;  /* 0x000000ffff0b7224 */ /* 0x000fe200000e0600 */
[----:B------:R-:W-:Y:S02]  /*0880*/  SEL R16, R16, R17, !P5 ;  /* 0x0000001110107207 */ /* 0x000fe40006800000 */
[----:B------:R-:W-:Y:S02]  /*0890*/  ISETP.LT.U32.AND P0, PT, R13, R12, PT ;  /* 0x0000000c0d00720c */ /* 0x000fe40003f01070 */
[----:B------:R-:W-:Y:S02]  /*08a0*/  SEL R15, RZ, 0x1, P4 ;  /* 0x00000001ff0f7807 */ /* 0x000fe40002000000 */
[----:B------:R-:W-:Y:S02]  /*08b0*/  ISETP.LT.AND.EX P0, PT, R11, R16, PT, P0 ;  /* 0x000000100b00720c */ /* 0x000fe40003f01300 */
[----:B------:R-:W-:-:S02]  /*08c0*/  ISETP.GE.AND P2, PT, R9, 0x5, PT ;  /* 0x000000050900780c */ /* 0x000fc40003f46270 */
[----:B------:R-:W-:Y:S02]  /*08d0*/  @!P4 SEL R12, R13, R12, P0 ;  /* 0x0000000c0d0cc207 */ /* 0x000fe40000000000 */
        /* <DEDUP_REMOVED lines=17> */
.L_x_1349:
[----:B------:R-:W-:Y:S05]  /*09f0*/  BSYNC.RECONVERGENT B2 ;  /* 0x0000000000027941 */ /* 0x000fea0003800200 */
.L_x_1348:
        /* <DEDUP_REMOVED lines=12> */
[C---:B--2---:R-:W-:Y:S01]  /*0ac0*/  IADD3 R16, P2, PT, R7.reuse, UR10, RZ ;  /* 0x0000000a07107c10 */ /* 0x044fe2000ff5e0ff */
[----:B------:R-:W-:Y:S01]  /*0ad0*/  VIADD R8, R7, 0x100 ;  /* 0x0000010007087836 */ /* 0x000fe20000000000 */
[----:B------:R-:W-:-:S02]  /*0ae0*/  LOP3.LUT P5, RZ, R12, 0xff, RZ, 0xc0, !PT ;  /* 0x000000ff0cff7812 */ /* 0x000fc400078ac0ff */
[----:B------:R-:W-:Y:S01]  /*0af0*/  ISETP.LT.U32.AND P0, PT, R16, R13, PT ;  /* 0x0000000d1000720c */ /* 0x000fe20003f01070 */
[----:B------:R-:W-:-:S05]  /*0b00*/  IMAD.X R15, RZ, RZ, UR11, P2 ;  /* 0x0000000bff0f7e24 */ /* 0x000fca00090e06ff */
[----:B------:R-:W-:Y:S02]  /*0b10*/  ISETP.LT.AND.EX P0, PT, R15, R0, PT, P0 ;  /* 0x000000000f00720c */ /* 0x000fe40003f01300 */
[----:B---3--:R-:W-:-:S04]  /*0b20*/  ISETP.GE.AND P4, PT, R6, 0x5, PT ;  /* 0x000000050600780c */ /* 0x008fc80003f86270 */
[----:B------:R-:W-:Y:S02]  /*0b30*/  SEL R6, RZ, 0x1, P4 ;  /* 0x00000001ff067807 */ /* 0x000fe40002000000 */
[----:B------:R-:W-:Y:S02]  /*0b40*/  @P5 SEL R6, R12, 0x1, P4 ;  /* 0x000000010c065807 */ /* 0x000fe40002000000 */
[----:B----4-:R-:W-:Y:S02]  /*0b50*/  ISETP.GE.AND P2, PT, R9, 0x5, PT ;  /* 0x000000050900780c */ /* 0x010fe40003f46270 */
[----:B------:R-:W-:-:S03]  /*0b60*/  LOP3.LUT P3, RZ, R6, 0xff, RZ, 0xc0, !PT ;  /* 0x000000ff06ff7812 */ /* 0x000fc6000786c0ff */
[----:B------:R-:W-:Y:S02]  /*0b70*/  @!P4 SEL R13, R16, R13, P0 ;  /* 0x0000000d100dc207 */ /* 0x000fe40000000000 */
[C---:B------:R-:W-:Y:S02]  /*0b80*/  @!P4 SEL R0, R15.reuse, R0, P0 ;  /* 0x000000000f00c207 */ /* 0x040fe40000000000 */
[----:B------:R-:W-:Y:S02]  /*0b90*/  IADD3 R8, P0, PT, R8, UR10, RZ ;  /* 0x0000000a08087c10 */ /* 0x000fe4000ff1e0ff */
[----:B------:R-:W-:Y:S02]  /*0ba0*/  SEL R9, R16, R13, !P5 ;  /* 0x0000000d10097207 */ /* 0x000fe40006800000 */
[----:B------:R-:W-:Y:S01]  /*0bb0*/  SEL R12, R15, R0, !P5 ;  /* 0x000000000f0c7207 */ /* 0x000fe20006800000 */
[----:B0-----:R-:W-:Y:S01]  /*0bc0*/  IMAD.X R5, RZ, RZ, UR11, P0 ;  /* 0x0000000bff057e24 */ /* 0x001fe200080e06ff */
[----:B------:R-:W-:Y:S01]  /*0bd0*/  ISETP.LT.U32.AND P0, PT, R8, R9, PT ;  /* 0x000000090800720c */ /* 0x000fe20003f01070 */
[----:B------:R-:W-:Y:S01]  /*0be0*/  VIADD R0, R7, 0x200 ;  /* 0x0000020007007836 */ /* 0x000fe20000000000 */
[----:B------:R-:W-:-:S02]  /*0bf0*/  SEL R15, RZ, 0x1, P2 ;  /* 0x00000001ff0f7807 */ /* 0x000fc40001000000 */
[CC--:B------:R-:W-:Y:S02]  /*0c00*/  ISETP.LT.AND.EX P0, PT, R5.reuse, R12.reuse, PT, P0 ;  /* 0x0000000c0500720c */ /* 0x0c0fe40003f01300 */
[----:B------:R-:W-:Y:S02]  /*0c10*/  @P3 SEL R15, R6, 0x1, P2 ;  /* 0x00000001060f3807 */ /* 0x000fe40001000000 */
[----:B------:R-:W-:Y:S02]  /*0c20*/  @!P2 SEL R9, R8, R9, P0 ;  /* 0x000000090809a207 */ /* 0x000fe40000000000 */
[----:B------:R-:W-:Y:S02]  /*0c30*/  @!P2 SEL R12, R5, R12, P0 ;  /* 0x0000000c050ca207 */ /* 0x000fe40000000000 */
[----:B------:R-:W-:Y:S01]  /*0c40*/  IADD3 R13, P0, PT, R0, UR10, RZ ;  /* 0x0000000a000d7c10 */ /* 0x000fe2000ff1e0ff */
[C---:B------:R-:W-:Y:S01]  /*0c50*/  VIADD R0, R7.reuse, 0x300 ;  /* 0x0000030007007836 */ /* 0x040fe20000000000 */
[----:B-----5:R-:W-:Y:S01]  /*0c60*/  ISETP.GE.AND P5, PT, R10, 0x5, PT ;  /* 0x000000050a00780c */ /* 0x020fe20003fa6270 */
[----:B------:R-:W-:Y:S01]  /*0c70*/  VIADD R7, R7, 0x400 ;  /* 0x0000040007077836 */ /* 0x000fe20000000000 */
[----:B------:R-:W-:-:S02]  /*0c80*/  SEL R4, R8, R9, !P3 ;  /* 0x0000000908047207 */ /* 0x000fc40005800000 */
[----:B------:R-:W-:Y:S01]  /*0c90*/  SEL R6, R5, R12, !P3 ;  /* 0x0000000c05067207 */ /* 0x000fe20005800000 */
[----:B------:R-:W-:Y:S01]  /*0ca0*/  IMAD.X R5, RZ, RZ, UR11, P0 ;  /* 0x0000000bff057e24 */ /* 0x000fe200080e06ff */
[----:B------:R-:W-:Y:S02]  /*0cb0*/  LOP3.LUT P4, RZ, R15, 0xff, RZ, 0xc0, !PT ;  /* 0x000000ff0fff7812 */ /* 0x000fe4000788c0ff */
        /* <DEDUP_REMOVED lines=17> */
[----:B------:R-:W-:Y:S02]  /*0dd0*/  SEL R13, R0, R13, !P3 ;  /* 0x0000000d000d7207 */ /* 0x000fe40005800000 */
[----:B------:R-:W-:Y:S02]  /*0de0*/  @P3 SEL R12, R8, 0x1, P2 ;  /* 0x00000001080c3807 */ /* 0x000fe40001000000 */
[----:B------:R-:W-:-:S07]  /*0df0*/  SEL R0, R4, R5, !P3 ;  /* 0x0000000504007207 */ /* 0x000fce0005800000 */
.L_x_1352:
[----:B------:R-:W-:Y:S05]  /*0e00*/  BSYNC.RECONVERGENT B2 ;  /* 0x0000000000027941 */ /* 0x000fea0003800200 */
.L_x_1351:
        /* <DEDUP_REMOVED lines=10> */
[----:B------:R-:W-:Y:S01]  /*0eb0*/  LOP3.LUT P2, RZ, R12, 0xff, RZ, 0xc0, !PT ;  /* 0x000000ff0cff7812 */ /* 0x000fe2000784c0ff */
[C---:B------:R-:W-:Y:S01]  /*0ec0*/  VIADD R8, R7.reuse, 0x100 ;  /* 0x0000010007087836 */ /* 0x040fe20000000000 */
[----:B---3--:R-:W-:Y:S02]  /*0ed0*/  ISETP.GE.AND P4, PT, R2, 0x5, PT ;  /* 0x000000050200780c */ /* 0x008fe40003f86270 */
[C---:B--2---:R-:W-:Y:S01]  /*0ee0*/  IADD3 R2, P3, PT, R7.reuse, UR10, RZ ;  /* 0x0000000a07027c10 */ /* 0x044fe2000ff7e0ff */
[----:B------:R-:W-:Y:S01]  /*0ef0*/  VIADD R7, R7, 0x200 ;  /* 0x0000020007077836 */ /* 0x000fe20000000000 */
[----:B------:R-:W-:-:S02]  /*0f00*/  SEL R6, RZ, 0x1, P4 ;  /* 0x00000001ff067807 */ /* 0x000fc40002000000 */
[----:B------:R-:W-:Y:S01]  /*0f10*/  ISETP.LT.U32.AND P0, PT, R2, R13, PT ;  /* 0x0000000d0200720c */ /* 0x000fe20003f01070 */
[----:B------:R-:W-:-:S04]  /*0f20*/  IMAD.X R9, RZ, RZ, UR11, P3 ;  /* 0x0000000bff097e24 */ /* 0x000fc800098e06ff */
[----:B------:R-:W-:Y:S02]  /*0f30*/  @P2 SEL R6, R12, 0x1, P4 ;  /* 0x000000010c062807 */ /* 0x000fe40002000000 */
[----:B----4-:R-:W-:Y:S02]  /*0f40*/  ISETP.GE.AND P3, PT, R10, 0x5, PT ;  /* 0x000000050a00780c */ /* 0x010fe40003f66270 */
[CC--:B------:R-:W-:Y:S02]  /*0f50*/  ISETP.LT.AND.EX P0, PT, R9.reuse, R0.reuse, PT, P0 ;  /* 0x000000000900720c */ /* 0x0c0fe40003f01300 */
[----:B------:R-:W-:Y:S02]  /*0f60*/  SEL R12, RZ, 0x1, P3 ;  /* 0x00000001ff0c7807 */ /* 0x000fe40001800000 */
[----:B------:R-:W-:Y:S02]  /*0f70*/  @!P4 SEL R13, R2, R13, P0 ;  /* 0x0000000d020dc207 */ /* 0x000fe40000000000 */
[----:B------:R-:W-:-:S02]  /*0f80*/  @!P4 SEL R0, R9, R0, P0 ;  /* 0x000000000900c207 */ /* 0x000fc40000000000 */
[----:B------:R-:W-:Y:S02]  /*0f90*/  IADD3 R8, P0, PT, R8, UR10, RZ ;  /* 0x0000000a08087c10 */ /* 0x000fe4000ff1e0ff */
[----:B------:R-:W-:Y:S02]  /*0fa0*/  SEL R13, R2, R13, !P2 ;  /* 0x0000000d020d7207 */ /* 0x000fe40005000000 */
[----:B------:R-:W-:Y:S01]  /*0fb0*/  SEL R0, R9, R0, !P2 ;  /* 0x0000000009007207 */ /* 0x000fe20005000000 */
[----:B------:R-:W-:Y:S01]  /*0fc0*/  IMAD.X R5, RZ, RZ, UR11, P0 ;  /* 0x0000000bff057e24 */ /* 0x000fe200080e06ff */
[----:B------:R-:W-:Y:S02]  /*0fd0*/  LOP3.LUT P2, RZ, R6, 0xff, RZ, 0xc0, !PT ;  /* 0x000000ff06ff7812 */ /* 0x000fe4000784c0ff */
[----:B------:R-:W-:-:S04]  /*0fe0*/  ISETP.LT.U32.AND P0, PT, R8, R13, PT ;  /* 0x0000000d0800720c */ /* 0x000fc80003f01070 */
[----:B------:R-:W-:-:S04]  /*0ff0*/  ISETP.LT.AND.EX P0, PT, R5, R0, PT, P0 ;  /* 0x000000000500720c */ /* 0x000fc80003f01300 */
[----:B------:R-:W-:Y:S02]  /*1000*/  @!P3 SEL R13, R8, R13, P0 ;  /* 0x0000000d080db207 */ /* 0x000fe40000000000 */
[C---:B------:R-:W-:Y:S02]  /*1010*/  @!P3 SEL R0, R5.reuse, R0, P0 ;  /* 0x000000000500b207 */ /* 0x040fe40000000000 */
[----:B------:R-:W-:Y:S02]  /*1020*/  @P2 SEL R12, R6, 0x1, P3 ;  /* 0x00000001060c2807 */ /* 0x000fe40001800000 */
[----:B------:R-:W-:Y:S02]  /*1030*/  SEL R13, R8, R13, !P2 ;  /* 0x0000000d080d7207 */ /* 0x000fe40005000000 */
[----:B------:R-:W-:-:S07]  /*1040*/  SEL R0, R5, R0, !P2 ;  /* 0x0000000005007207 */ /* 0x000fce0005000000 */
.L_x_1354:
[----:B------:R-:W-:Y:S05]  /*1050*/  BSYNC.RECONVERGENT B2 ;  /* 0x0000000000027941 */ /* 0x000fea0003800200 */
.L_x_1353:
        /* <DEDUP_REMOVED lines=18> */
.L_x_1347:
[----:B------:R-:W-:Y:S05]  /*1180*/  BSYNC.RECONVERGENT B1 ;  /* 0x0000000000017941 */ /* 0x000fea0003800200 */
.L_x_1346:
        /* <DEDUP_REMOVED lines=26> */
.L_x_1357:
[----:B------:R-:W-:Y:S05]  /*1330*/  BSYNC.RECONVERGENT B1 ;  /* 0x0000000000017941 */ /* 0x000fea0003800200 */
.L_x_1356:
        /* <DEDUP_REMOVED lines=19> */
[C---:B------:R-:W-:Y:S02]  /*1470*/  @!P0 SEL R0, R7.reuse, R0, P3 ;  /* 0x0000000007008207 */ /* 0x040fe40001800000 */
[----:B------:R-:W-:Y:S02]  /*1480*/  @P0 PRMT R12, R2, 0x7610, R12 ;  /* 0x00007610020c0816 */ /* 0x000fe4000000000c */
[----:B------:R-:W-:Y:S02]  /*1490*/  @P0 SEL R13, R4, R13, !P6 ;  /* 0x0000000d040d0207 */ /* 0x000fe40007000000 */
[----:B------:R-:W-:-:S07]  /*14a0*/  @P0 SEL R0, R7, R0, !P6 ;  /* 0x0000000007000207 */ /* 0x000fce0007000000 */
.L_x_1359:
[----:B------:R-:W-:Y:S05]  /*14b0*/  BSYNC.RECONVERGENT B1 ;  /* 0x0000000000017941 */ /* 0x000fea0003800200 */
.L_x_1358:
        /* <DEDUP_REMOVED lines=16> */
[C---:B------:R-:W-:Y:S02]  /*15c0*/  @!P0 SEL R0, R7.reuse, R0, P2 ;  /* 0x0000000007008207 */ /* 0x040fe40001000000 */
[----:B------:R-:W-:Y:S02]  /*15d0*/  @P0 PRMT R12, R2, 0x7610, R12 ;  /* 0x00007610020c0816 */ /* 0x000fe4000000000c */
[----:B------:R-:W-:Y:S02]  /*15e0*/  @P0 SEL R13, R4, R13, !P3 ;  /* 0x0000000d040d0207 */ /* 0x000fe40005800000 */
[----:B------:R-:W-:-:S07]  /*15f0*/  @P0 SEL R0, R7, R0, !P3 ;  /* 0x0000000007000207 */ /* 0x000fce0005800000 */
.L_x_1361:
[----:B------:R-:W-:Y:S05]  /*1600*/  BSYNC.RECONVERGENT B1 ;  /* 0x0000000000017941 */ /* 0x000fea0003800200 */
.L_x_1360:
        /* <DEDUP_REMOVED lines=16> */
[C---:B------:R-:W-:Y:S02]  /*1710*/  @!P0 SEL R0, R7.reuse, R0, P2 ;  /* 0x0000000007008207 */ /* 0x040fe40001000000 */
[----:B------:R-:W-:Y:S02]  /*1720*/  @P0 PRMT R12, R2, 0x7610, R12 ;  /* 0x00007610020c0816 */ /* 0x000fe4000000000c */
[----:B------:R-:W-:Y:S02]  /*1730*/  @P0 SEL R13, R4, R13, !P3 ;  /* 0x0000000d040d0207 */ /* 0x000fe40005800000 */
[----:B------:R-:W-:-:S07]  /*1740*/  @P0 SEL R0, R7, R0, !P3 ;  /* 0x0000000007000207 */ /* 0x000fce0005800000 */
.L_x_1363:
[----:B------:R-:W-:Y:S05]  /*1750*/  BSYNC.RECONVERGENT B1 ;  /* 0x0000000000017941 */ /* 0x000fea0003800200 */
.L_x_1362:
        /* <DEDUP_REMOVED lines=20> */
.L_x_1365:
[----:B------:R-:W-:Y:S05]  /*18a0*/  BSYNC.RECONVERGENT B1 ;  /* 0x0000000000017941 */ /* 0x000fea0003800200 */
.L_x_1364:
[----:B------:R-:W-:Y:S04]  /*18b0*/  BSSY.RECONVERGENT B1, `(.L_x_1366) ;  /* 0x000000c000017945 */ /* 0x000fe80003800200 */
[----:B------:R-:W-:Y:S05]  /*18c0*/  @P1 BRA `(.L_x_1367) ;  /* 0x0000000000281947 */ /* 0x000fea0003800000 */
[----:B0-----:R-:W0:Y:S01]  /*18d0*/  S2R R5, SR_CgaCtaId ;  /* 0x0000000000057919 */ /* 0x001e220000008800 */
[----:B----4-:R-:W-:Y:S02]  /*18e0*/  MOV R4, 0x400 ;  /* 0x0000040000047802 */ /* 0x010fe40000000f00 */
[----:B------:R-:W-:-:S04]  /*18f0*/  SHF.R.U32.HI R2, RZ, 0x1, R3 ;  /* 0x00000001ff027819 */ /* 0x000fc80000011603 */
[----:B------:R-:W-:Y:S02]  /*1900*/  LOP3.LUT R2, R2, 0x1f0, RZ, 0xc0, !PT ;  /* 0x000001f002027812 */ /* 0x000fe400078ec0ff */
[----:B0-----:R-:W-:Y:S01]  /*1910*/  LEA R5, R5, R4, 0x18 ;  /* 0x0000000405057211 */ /* 0x001fe200078ec0ff */
[----:B------:R-:W-:-:S04]  /*1920*/  IMAD.MOV.U32 R4, RZ, RZ, R13 ;  /* 0x000000ffff047224 */ /* 0x000fc800078e000d */
[----:B--2---:R-:W-:Y:S02]  /*1930*/  IMAD.IADD R7, R2, 0x1, R5 ;  /* 0x0000000102077824 */ /* 0x004fe400078e0205 */
[----:B------:R-:W-:-:S03]  /*1940*/  IMAD.MOV.U32 R5, RZ, RZ, R0 ;  /* 0x000000ffff057224 */ /* 0x000fc600078e0000 */
[----:B------:R0:W-:Y:S04]  /*1950*/  STS.U8 [R7+0x8], R12 ;  /* 0x0000080c07007388 */ /* 0x0001e80000000000 */
[----:B------:R0:W-:Y:S02]  /*1960*/  STS.64 [R7+0x10], R4 ;  /* 0x0000100407007388 */ /* 0x0001e40000000a00 */
.L_x_1367:
[----:B------:R-:W-:Y:S05]  /*1970*/  BSYNC.RECONVERGENT B1 ;  /* 0x0000000000017941 */ /* 0x000fea0003800200 */
.L_x_1366:
        /* <DEDUP_REMOVED lines=8> */
[----:B0---4-:R-:W0:Y:S04]  /*1a00*/  LDS.64 R4, [UR5+0x20] ;  /* 0x00002005ff047984 */ /* 0x011e280008000a00 */
[----:B------:R-:W4:Y:S04]  /*1a10*/  LDS.U8 R15, [UR5+0x28] ;  /* 0x00002805ff0f7984 */ /* 0x000f280008000000 */
[----:B------:R-:W1:Y:S04]  /*1a20*/  LDS.64 R8, [UR5+0x30] ;  /* 0x00003005ff087984 */ /* 0x000e680008000a00 */
[----:B------:R-:W1:Y:S04]  /*1a30*/  LDS.U8 R16, [UR5+0x38] ;  /* 0x00003805ff107984 */ /* 0x000e680008000000 */
[----:B--2---:R-:W2:Y:S04]  /*1a40*/  LDS.64 R6, [UR5+0x40] ;  /* 0x00004005ff067984 */ /* 0x004ea80008000a00 */
[----:B------:R-:W2:Y:S04]  /*1a50*/  LDS.U8 R17, [UR5+0x48] ;  /* 0x00004805ff117984 */ /* 0x000ea80008000000 */
[----:B------:R-:W2:Y:S01]  /*1a60*/  LDS.64 R2, [UR5+0x50] ;  /* 0x00005005ff027984 */ /* 0x000ea20008000a00 */
[----:B-----5:R-:W-:-:S02]  /*1a70*/  ISETP.NE.AND P2, PT, R10, RZ, PT ;  /* 0x000000ff0a00720c */ /* 0x020fc40003f45270 */
[----:B0-----:R-:W-:Y:S02]  /*1a80*/  ISETP.LT.U32.AND P0, PT, R4, R13, PT ;  /* 0x0000000d0400720c */ /* 0x001fe40003f01070 */
        /* <DEDUP_REMOVED lines=8> */
[----:B------:R-:W-:Y:S02]  /*1b10*/  SEL R11, R5, R0, !P4 ;  /* 0x00000000050b7207 */ /* 0x000fe40006000000 */
[----:B------:R-:W-:Y:S01]  /*1b20*/  ISETP.LT.U32.AND P0, PT, R8, R13, PT ;  /* 0x0000000d0800720c */ /* 0x000fe20003f01070 */
[----:B------:R-:W0:Y:S01]  /*1b30*/  LDS.U8 R0, [UR5+0x58] ;  /* 0x00005805ff007984 */ /* 0x000e220008000000 */
[----:B------:R-:W-:-:S02]  /*1b40*/  @P3 SEL R15, R10, 0x1, !P5 ;  /* 0x000000010a0f3807 */ /* 0x000fc40006800000 */
[----:B------:R-:W-:Y:S01]  /*1b50*/  ISETP.LT.AND.EX P0, PT, R9, R11, PT, P0 ;  /* 0x0000000b0900720c */ /* 0x000fe20003f01300 */
[----:B------:R-:W1:Y:S01]  /*1b60*/  LDS.64 R4, [UR5+0x60] ;  /* 0x00006005ff047984 */ /* 0x000e620008000a00 */
[----:B------:R-:W-:Y:S02]  /*1b70*/  LOP3.LUT P2, RZ, R15, 0xff, RZ, 0xc0, !PT ;  /* 0x000000ff0fff7812 */ /* 0x000fe4000784c0ff */
[----:B------:R-:W-:Y:S01]  /*1b80*/  @P5 SEL R13, R8, R13, P0 ;  /* 0x0000000d080d5207 */ /* 0x000fe20000000000 */
[----:B------:R-:W3:Y:S01]  /*1b90*/  LDS.U8 R10, [UR5+0x68] ;  /* 0x00006805ff0a7984 */ /* 0x000ee20008000000 */
[----:B------:R-:W-:Y:S02]  /*1ba0*/  ISETP.NE.AND P4, PT, R16, RZ, PT ;  /* 0x000000ff1000720c */ /* 0x000fe40003f85270 */
[----:B------:R-:W-:Y:S02]  /*1bb0*/  @P5 SEL R11, R9, R11, P0 ;  /* 0x0000000b090b5207 */ /* 0x000fe40000000000 */
[----:B------:R-:W-:-:S02]  /*1bc0*/  SEL R13, R8, R13, !P3 ;  /* 0x0000000d080d7207 */ /* 0x000fc40005800000 */
[----:B------:R-:W-:Y:S02]  /*1bd0*/  SEL R11, R9, R11, !P3 ;  /* 0x0000000b090b7207 */ /* 0x000fe40005800000 */
[C---:B--2---:R-:W-:Y:S01]  /*1be0*/  ISETP.LT.U32.AND P0, PT, R6.reuse, R13, PT ;  /* 0x0000000d0600720c */ /* 0x044fe20003f01070 */
[----:B------:R-:W2:Y:S01]  /*1bf0*/  LDS.64 R8, [UR5+0x70] ;  /* 0x00007005ff087984 */ /* 0x000ea20008000a00 */
[----:B------:R-:W-:Y:S02]  /*1c00*/  @P2 SEL R16, R15, 0x1, !P4 ;  /* 0x000000010f102807 */ /* 0x000fe40006000000 */
[----:B------:R-:W-:Y:S02]  /*1c10*/  ISETP.LT.AND.EX P0, PT, R7, R11, PT, P0 ;  /* 0x0000000b0700720c */ /* 0x000fe40003f01300 */
[----:B------:R-:W-:Y:S02]  /*1c20*/  ISETP.NE.AND P3, PT, R17, RZ, PT ;  /* 0x000000ff1100720c */ /* 0x000fe40003f65270 */
[----:B------:R-:W-:-:S02]  /*1c30*/  @P4 SEL R13, R6, R13, P0 ;  /* 0x0000000d060d4207 */ /* 0x000fc40000000000 */
[----:B------:R-:W-:Y:S02]  /*1c40*/  LOP3.LUT P5, RZ, R16, 0xff, RZ, 0xc0, !PT ;  /* 0x000000ff10ff7812 */ /* 0x000fe400078ac0ff */
[C---:B------:R-:W-:Y:S02]  /*1c50*/  @P4 SEL R11, R7.reuse, R11, P0 ;  /* 0x0000000b070b4207 */ /* 0x040fe40000000000 */
[----:B------:R-:W-:Y:S02]  /*1c60*/  SEL R13, R6, R13, !P2 ;  /* 0x0000000d060d7207 */ /* 0x000fe40005000000 */
[----:B------:R-:W-:Y:S02]  /*1c70*/  SEL R11, R7, R11, !P2 ;  /* 0x0000000b070b7207 */ /* 0x000fe40005000000 */
[----:B------:R-:W-:Y:S01]  /*1c80*/  ISETP.LT.U32.AND P0, PT, R2, R13, PT ;  /* 0x0000000d0200720c */ /* 0x000fe20003f01070 */
[----:B------:R-:W4:Y:S03]  /*1c90*/  LDS.64 R6, [UR5+0x80] ;  /* 0x00008005ff067984 */ /* 0x000f260008000a00 */
[----:B------:R-:W-:-:S02]  /*1ca0*/  ISETP.LT.AND.EX P0, PT, R3, R11, PT, P0 ;  /* 0x0000000b0300720c */ /* 0x000fc40003f01300 */
[----:B------:R-:W-:Y:S02]  /*1cb0*/  @P5 SEL R17, R16, 0x1, !P3 ;  /* 0x0000000110115807 */ /* 0x000fe40005800000 */
[----:B------:R-:W-:Y:S02]  /*1cc0*/  @P3 SEL R13, R2, R13, P0 ;  /* 0x0000000d020d3207 */ /* 0x000fe40000000000 */
[----:B0-----:R-:W-:Y:S02]  /*1cd0*/  ISETP.NE.AND P2, PT, R0, RZ, PT ;  /* 0x000000ff0000720c */ /* 0x001fe40003f45270 */
[----:B------:R-:W-:Y:S02]  /*1ce0*/  @P3 SEL R11, R3, R11, P0 ;  /* 0x0000000b030b3207 */ /* 0x000fe40000000000 */
[----:B------:R-:W-:Y:S02]  /*1cf0*/  SEL R13, R2, R13, !P5 ;  /* 0x0000000d020d7207 */ /* 0x000fe40006800000 */
[----:B------:R-:W-:-:S02]  /*1d00*/  LOP3.LUT P4, RZ, R17, 0xff, RZ, 0xc0, !PT ;  /* 0x000000ff11ff7812 */ /* 0x000fc4000788c0ff */
[----:B------:R-:W-:Y:S02]  /*1d10*/  SEL R3, R3, R11, !P5 ;  /* 0x0000000b03037207 */ /* 0x000fe40006800000 */
[----:B-1----:R-:W-:Y:S02]  /*1d20*/  ISETP.LT.U32.AND P0, PT, R4, R13, PT ;  /* 0x0000000d0400720c */ /* 0x002fe40003f01070 */
[----:B---3--:R-:W-:Y:S02]  /*1d30*/  ISETP.NE.AND P3, PT, R10, RZ, PT ;  /* 0x000000ff0a00720c */ /* 0x008fe40003f65270 */
[----:B------:R-:W-:-:S04]  /*1d40*/  ISETP.LT.AND.EX P0, PT, R5, R3, PT, P0 ;  /* 0x000000030500720c */ /* 0x000fc80003f01300 */
[C---:B------:R-:W-:Y:S02]  /*1d50*/  @P2 SEL R13, R4.reuse, R13, P0 ;  /* 0x0000000d040d2207 */ /* 0x040fe40000000000 */
[----:B------:R-:W-:Y:S02]  /*1d60*/  @P4 SEL R0, R17, 0x1, !P2 ;  /* 0x0000000111004807 */ /* 0x000fe40005000000 */
[C---:B------:R-:W-:Y:S02]  /*1d70*/  @P2 SEL R3, R5.reuse, R3, P0 ;  /* 0x0000000305032207 */ /* 0x040fe40000000000 */
[----:B------:R-:W-:Y:S02]  /*1d80*/  SEL R13, R4, R13, !P4 ;  /* 0x0000000d040d7207 */ /* 0x000fe40006000000 */
[----:B------:R-:W-:Y:S02]  /*1d90*/  LOP3.LUT P5, RZ, R0, 0xff, RZ, 0xc0, !PT ;  /* 0x000000ff00ff7812 */ /* 0x000fe400078ac0ff */
[----:B------:R-:W-:-:S02]  /*1da0*/  SEL R5, R5, R3, !P4 ;  /* 0x0000000305057207 */ /* 0x000fc40006000000 */
[----:B--2---:R-:W-:Y:S02]  /*1db0*/  ISETP.LT.U32.AND P0, PT, R8, R13, PT ;  /* 0x0000000d0800720c */ /* 0x004fe40003f01070 */
        /* <DEDUP_REMOVED lines=8> */
[----:B----4-:R-:W-:-:S04]  /*1e40*/  ISETP.LT.U32.AND P0, PT, R6, R13, PT ;  /* 0x0000000d0600720c */ /* 0x010fc80003f01070 */
[----:B------:R-:W-:-:S04]  /*1e50*/  ISETP.LT.AND.EX P0, PT, R7, R9, PT, P0 ;  /* 0x000000090700720c */ /* 0x000fc80003f01300 */
[----:B------:R-:W-:Y:S02]  /*1e60*/  @P4 SEL R13, R6, R13, P0 ;  /* 0x0000000d060d4207 */ /* 0x000fe40000000000 */
[C---:B------:R-:W-:Y:S02]  /*1e70*/  @P4 SEL R9, R7.reuse, R9, P0 ;  /* 0x0000000907094207 */ /* 0x040fe40000000000 */
[----:B------:R-:W-:Y:S02]  /*1e80*/  @P2 SEL R12, R10, 0x1, !P4 ;  /* 0x000000010a0c2807 */ /* 0x000fe40006000000 */
[----:B------:R-:W-:Y:S02]  /*1e90*/  SEL R13, R6, R13, !P2 ;  /* 0x0000000d060d7207 */ /* 0x000fe40005000000 */
[----:B------:R-:W-:Y:S01]  /*1ea0*/  SEL R0, R7, R9, !P2 ;  /* 0x0000000907007207 */ /* 0x000fe20005000000 */
[----:B------:R-:W-:Y:S06]  /*1eb0*/  BRA `(.L_x_1368) ;  /* 0x00000034002c7947 */ /* 0x000fec0003800000 */
.L_x_1355:
        /* <DEDUP_REMOVED lines=26> */
[-C--:B------:R-:W-:Y:S02]  /*2060*/  @!P0 ISETP.LT.U32.AND P4, PT, R6, R13.reuse, PT ;  /* 0x0000000d0600820c */ /* 0x080fe40003f81070 */
[----:B------:R-:W-:Y:S02]  /*2070*/  @P0 ISETP.NE.AND P6, PT, R4, RZ, PT ;  /* 0x000000ff0400020c */ /* 0x000fe40003fc5270 */
[----:B------:R-:W-:Y:S02]  /*2080*/  @!P0 PRMT R12, R8, 0x7610, R12 ;  /* 0x00007610080c8816 */ /* 0x000fe4000000000c */
[----:B0-----:R-:W-:Y:S02]  /*2090*/  @!P0 ISETP.LT.AND.EX P4, PT, R9, R0, PT, P4 ;  /* 0x000000000900820c */ /* 0x001fe40003f81340 */
[----:B------:R-:W-:Y:S02]  /*20a0*/  @P0 SEL R4, R7, R12, !P6 ;  /* 0x0000000c07040207 */ /* 0x000fe40007000000 */
[----:B--2---:R-:W-:-:S02]  /*20b0*/  @!P0 SEL R13, R6, R13, P4 ;  /* 0x0000000d060d8207 */ /* 0x004fc40002000000 */
[C---:B------:R-:W-:Y:S02]  /*20c0*/  @!P0 SEL R0, R9.reuse, R0, P4 ;  /* 0x0000000009008207 */ /* 0x040fe40002000000 */
[----:B------:R-:W-:Y:S02]  /*20d0*/  @P0 PRMT R12, R4, 0x7610, R12 ;  /* 0x00007610040c0816 */ /* 0x000fe4000000000c */
[----:B------:R-:W-:Y:S02]  /*20e0*/  @P0 SEL R13, R6, R13, !P6 ;  /* 0x0000000d060d0207 */ /* 0x000fe40007000000 */
[----:B------:R-:W-:-:S07]  /*20f0*/  @P0 SEL R0, R9, R0, !P6 ;  /* 0x0000000009000207 */ /* 0x000fce0007000000 */
.L_x_1370:
[----:B------:R-:W-:Y:S05]  /*2100*/  BSYNC.RECONVERGENT B1 ;  /* 0x0000000000017941 */ /* 0x000fea0003800200 */
.L_x_1369:
[----:B------:R-:W-:Y:S01]  /*2110*/  ISETP.GT.AND P4, PT, R5, R2, PT ;  /* 0x000000020500720c */ /* 0x000fe20003f84270 */
[----:B------:R3:W0:Y:S01]  /*2120*/  SHFL.DOWN PT, R6, R13, 0x2, R2 ;  /* 0x084000000d067989 */ /* 0x00062200000e0002 */
[----:B------:R-:W-:Y:S01]  /*2130*/  LOP3.LUT R5, R12, 0xff, RZ, 0xc0, !PT ;  /* 0x000000ff0c057812 */ /* 0x000fe200078ec0ff */
[----:B------:R-:W-:Y:S02]  /*2140*/  BSSY.RECONVERGENT B1, `(.L_x_1371) ;  /* 0x0000012000017945 */ /* 0x000fe40003800200 */
[----:B----4-:R3:W4:Y:S04]  /*2150*/  SHFL.DOWN PT, R7, R0, 0x2, R2 ;  /* 0x0840000000077989 */ /* 0x01072800000e0002 */
[----:B------:R3:W0:Y:S01]  /*2160*/  SHFL.DOWN PT, R5, R5, 0x2, R2 ;  /* 0x0840000005057989 */ /* 0x00062200000e0002 */
[----:B------:R-:W-:Y:S05]  /*2170*/  @P5 BRA `(.L_x_1372) ;  /* 0x0000000000385947 */ /* 0x000fea0003800000 */
[----:B0-----:R-:W-:Y:S01]  /*2180*/  LOP3.LUT P0, RZ, R5, 0xff, RZ, 0xc0, !PT ;  /* 0x000000ff05ff7812 */ /* 0x001fe2000780c0ff */
[----:B------:R-:W-:Y:S01]  /*2190*/  IMAD.MOV.U32 R8, RZ, RZ, 0x1 ;  /* 0x00000001ff087424 */ /* 0x000fe200078e00ff */
[----:B------:R-:W-:-:S04]  /*21a0*/  LOP3.LUT P5, R4, R12, 0xff, RZ, 0xc0, !PT ;  /* 0x000000ff0c047812 */ /* 0x000fc800078ac0ff */
[----:B------:R-:W-:-:S13]  /*21b0*/  PLOP3.LUT P0, PT, P5, P0, PT, 0x2f, 0xf2 ;  /* 0x0000000000f2781c */ /* 0x000fda0002f00577 */
[-C--:B------:R-:W-:Y:S02]  /*21c0*/  @!P0 ISETP.LT.U32.AND P5, PT, R6, R13.reuse, PT ;  /* 0x0000000d0600820c */ /* 0x080fe40003fa1070 */
        /* <DEDUP_REMOVED lines=9> */
.L_x_1372:
[----:B------:R-:W-:Y:S05]  /*2260*/  BSYNC.RECONVERGENT B1 ;  /* 0x0000000000017941 */ /* 0x000fea0003800200 */
.L_x_1371:
        /* <DEDUP_REMOVED lines=20> */
.L_x_1374:
[----:B------:R-:W-:Y:S05]  /*23b0*/  BSYNC.RECONVERGENT B1 ;  /* 0x0000000000017941 */ /* 0x000fea0003800200 */
.L_x_1373:
        /* <DEDUP_REMOVED lines=20> */
.L_x_1376:
[----:B------:R-:W-:Y:S05]  /*2500*/  BSYNC.RECONVERGENT B1 ;  /* 0x0000000000017941 */ /* 0x000fea0003800200 */
.L_x_1375:
        /* <DEDUP_REMOVED lines=20> */
.L_x_1378:
[----:B------:R-:W-:Y:S05]  /*2650*/  BSYNC.RECONVERGENT B1 ;  /* 0x0000000000017941 */ /* 0x000fea0003800200 */
.L_x_1377:
[----:B------:R-:W-:Y:S04]  /*2660*/  BSSY.RECONVERGENT B1, `(.L_x_1379) ;  /* 0x000000c000017945 */ /* 0x000fe80003800200 */
[----:B------:R-:W-:Y:S05]  /*2670*/  @P1 BRA `(.L_x_1380) ;  /* 0x0000000000281947 */ /* 0x000fea0003800000 */
[----:B0-----:R-:W0:Y:S01]  /*2680*/  S2R R5, SR_CgaCtaId ;  /* 0x0000000000057919 */ /* 0x001e220000008800 */
[----:B------:R-:W-:Y:S02]  /*2690*/  MOV R4, 0x400 ;  /* 0x0000040000047802 */ /* 0x000fe40000000f00 */
[----:B--234-:R-:W-:-:S04]  /*26a0*/  SHF.R.U32.HI R2, RZ, 0x1, R3 ;  /* 0x00000001ff027819 */ /* 0x01cfc80000011603 */
[----:B------:R-:W-:Y:S02]  /*26b0*/  LOP3.LUT R2, R2, 0x1f0, RZ, 0xc0, !PT ;  /* 0x000001f002027812 */ /* 0x000fe400078ec0ff */
[----:B0-----:R-:W-:Y:S01]  /*26c0*/  LEA R5, R5, R4, 0x18 ;  /* 0x0000000405057211 */ /* 0x001fe200078ec0ff */
[----:B------:R-:W-:-:S04]  /*26d0*/  IMAD.MOV.U32 R4, RZ, RZ, R13 ;  /* 0x000000ffff047224 */ /* 0x000fc800078e000d */
[----:B------:R-:W-:Y:S02]  /*26e0*/  IMAD.IADD R7, R2, 0x1, R5 ;  /* 0x0000000102077824 */ /* 0x000fe400078e0205 */
[----:B------:R-:W-:-:S03]  /*26f0*/  IMAD.MOV.U32 R5, RZ, RZ, R0 ;  /* 0x000000ffff057224 */ /* 0x000fc600078e0000 */
[----:B------:R0:W-:Y:S04]  /*2700*/  STS.U8 [R7+0x8], R12 ;  /* 0x0000080c07007388 */ /* 0x0001e80000000000 */
[----:B------:R0:W-:Y:S02]  /*2710*/  STS.64 [R7+0x10], R4 ;  /* 0x0000100407007388 */ /* 0x0001e40000000a00 */
.L_x_1380:
[----:B------:R-:W-:Y:S05]  /*2720*/  BSYNC.RECONVERGENT B1 ;  /* 0x0000000000017941 */ /* 0x000fea0003800200 */
.L_x_1379:
        /* <DEDUP_REMOVED lines=26> */
.L_x_1381:
        /* <DEDUP_REMOVED lines=16> */
.L_x_1382:
        /* <DEDUP_REMOVED lines=16> */
.L_x_1383:
        /* <DEDUP_REMOVED lines=16> */
.L_x_1384:
        /* <DEDUP_REMOVED lines=16> */
.L_x_1385:
        /* <DEDUP_REMOVED lines=16> */
.L_x_1386:
        /* <DEDUP_REMOVED lines=17> */
.L_x_1345:
        /* <DEDUP_REMOVED lines=9> */
[----:B------:R-:W-:Y:S01]  /*2f70*/  UIADD3 UR5, UPT, UPT, UR4, -0x400, URZ ;  /* 0xfffffc0004057890 */ /* 0x000fe2000fffe0ff */
[----:B------:R-:W-:-:S03]  /*2f80*/  IMAD.MOV.U32 R16, RZ, RZ, 0x400 ;  /* 0x00000400ff107424 */ /* 0x000fc600078e00ff */
[----:B------:R-:W-:Y:S01]  /*2f90*/  UISETP.GE.U32.AND UP0, UPT, UR5, 0x400, UPT ;  /* 0x000004000500788c */ /* 0x000fe2000bf06070 */
        /* <DEDUP_REMOVED lines=15> */
[----:B------:R-:W-:Y:S02]  /*3090*/  SEL R13, R13, R10, P0 ;  /* 0x0000000a0d0d7207 */ /* 0x000fe40000000000 */
[----:B------:R-:W-:Y:S01]  /*30a0*/  SEL R0, R4, R7, P0 ;  /* 0x0000000704007207 */ /* 0x000fe20000000000 */
[----:B------:R-:W-:Y:S01]  /*30b0*/  IMAD.X R7, RZ, RZ, R7, P4 ;  /* 0x000000ffff077224 */ /* 0x000fe200020e0607 */
[----:B------:R-:W-:Y:S02]  /*30c0*/  ISETP.LT.U32.AND P1, PT, R8, R13, PT ;  /* 0x0000000d0800720c */ /* 0x000fe40003f21070 */
[----:B------:R-:W-:-:S02]  /*30d0*/  ISETP.LT.OR P0, PT, R5, 0x5, P0 ;  /* 0x000000050500780c */ /* 0x000fc40000701670 */
[CC--:B------:R-:W-:Y:S02]  /*30e0*/  ISETP.LT.AND.EX P1, PT, R7.reuse, R0.reuse, PT, P1 ;  /* 0x000000000700720c */ /* 0x0c0fe40003f21310 */
[----:B------:R-:W-:Y:S02]  /*30f0*/  ISETP.LT.OR P2, PT, R6, 0x5, P0 ;  /* 0x000000050600780c */ /* 0x000fe40000741670 */
[----:B------:R-:W-:Y:S02]  /*3100*/  @!P3 SEL R13, R8, R13, P1 ;  /* 0x0000000d080db207 */ /* 0x000fe40000800000 */
[----:B------:R-:W-:Y:S02]  /*3110*/  @!P3 SEL R0, R7, R0, P1 ;  /* 0x000000000700b207 */ /* 0x000fe40000800000 */
[----:B------:R-:W-:Y:S02]  /*3120*/  SEL R12, RZ, 0x1, !P2 ;  /* 0x00000001ff0c7807 */ /* 0x000fe40005000000 */
[----:B------:R-:W-:-:S02]  /*3130*/  SEL R13, R13, R8, P0 ;  /* 0x000000080d0d7207 */ /* 0x000fc40000000000 */
[----:B------:R-:W-:Y:S01]  /*3140*/  SEL R0, R0, R7, P0 ;  /* 0x0000000700007207 */ /* 0x000fe20000000000 */
[----:B------:R-:W-:Y:S06]  /*3150*/  BRA.U !UP0, `(.L_x_1387) ;  /* 0x0000000508007547 */ /* 0x000fec000b800000 */
[----:B------:R-:W-:Y:S01]  /*3160*/  IMAD.MOV.U32 R16, RZ, RZ, 0x400 ;  /* 0x00000400ff107424 */ /* 0x000fe200078e00ff */
[----:B------:R-:W0:Y:S01]  /*3170*/  LDCU UR4, c[0x0][0x3a0] ;  /* 0x00007400ff0477ac */ /* 0x000e220008000800 */
[----:B------:R-:W2:Y:S01]  /*3180*/  LDCU.64 UR6, c[0x0][0x390] ;  /* 0x00007200ff0677ac */ /* 0x000ea20008000a00 */
[----:B------:R-:W-:-:S04]  /*3190*/  NOP ;  /* 0x0000000000007918 */ /* 0x000fc80000000000 */
.L_x_1389:
[----:B------:R-:W-:-:S05]  /*31a0*/  IMAD.WIDE.U32 R4, R16, 0x4, R2 ;  /* 0x0000000410047825 */ /* 0x000fca00078e0002 */
[----:B------:R-:W3:Y:S04]  /*31b0*/  LDG.E R9, desc[UR8][R4.64] ;  /* 0x0000000804097981 */ /* 0x000ee8000c1e1900 */
[----:B------:R-:W4:Y:S04]  /*31c0*/  LDG.E R6, desc[UR8][R4.64+0x400] ;  /* 0x0004000804067981 */ /* 0x000f28000c1e1900 */
[----:B------:R-:W5:Y:S04]  /*31d0*/  LDG.E R7, desc[UR8][R4.64+0x800] ;  /* 0x0008000804077981 */ /* 0x000f68000c1e1900 */
[----:B------:R1:W5:Y:S01]  /*31e0*/  LDG.E R8, desc[UR8][R4.64+0xc00] ;  /* 0x000c000804087981 */ /* 0x000362000c1e1900 */
[----:B------:R-:W-:Y:S01]  /*31f0*/  LOP3.LUT P2, RZ, R12, 0xff, RZ, 0xc0, !PT ;  /* 0x000000ff0cff7812 */ /* 0x000fe2000784c0ff */
[----:B------:R-:W-:Y:S01]  /*3200*/  IMAD.MOV.U32 R18, RZ, RZ, R0 ;  /* 0x000000ffff127224 */ /* 0x000fe200078e0000 */
[----:B---3--:R-:W-:-:S02]  /*3210*/  ISETP.GE.AND P3, PT, R9, 0x5, PT ;  /* 0x000000050900780c */ /* 0x008fc40003f66270 */
[----:B--2---:R-:W-:Y:S02]  /*3220*/  IADD3 R9, P1, P4, R15, UR6, R16 ;  /* 0x000000060f097c10 */ /* 0x004fe4000fc3e010 */
[----:B------:R-:W-:Y:S02]  /*3230*/  SEL R0, RZ, 0x1, P3 ;  /* 0x00000001ff007807 */ /* 0x000fe40001800000 */
[C---:B------:R-:W-:Y:S02]  /*3240*/  ISETP.LT.U32.AND P0, PT, R9.reuse, R13, PT ;  /* 0x0000000d0900720c */ /* 0x040fe40003f01070 */
[----:B------:R-:W-:Y:S02]  /*3250*/  IADD3.X R11, PT, PT, RZ, UR7, RZ, P1, P4 ;  /* 0x00000007ff0b7c10 */ /* 0x000fe40008fe84ff */
[----:B------:R-:W-:Y:S02]  /*3260*/  IADD3 R10, P4, PT, R9, 0x100, RZ ;  /* 0x00000100090a7810 */ /* 0x000fe40007f9e0ff */
[----:B------:R-:W-:-:S02]  /*3270*/  ISETP.LT.AND.EX P0, PT, R11, R18, PT, P0 ;  /* 0x000000120b00720c */ /* 0x000fc40003f01300 */
[----:B----4-:R-:W-:Y:S01]  /*3280*/  ISETP.GE.AND P1, PT, R6, 0x5, PT ;  /* 0x000000050600780c */ /* 0x010fe20003f26270 */
[----:B-1----:R-:W-:Y:S01]  /*3290*/  IMAD.X R5, RZ, RZ, R11, P4 ;  /* 0x000000ffff057224 */ /* 0x002fe200020e060b */
[----:B------:R-:W-:Y:S02]  /*32a0*/  @!P3 SEL R13, R9, R13, P0 ;  /* 0x0000000d090db207 */ /* 0x000fe40000000000 */
[----:B------:R-:W-:Y:S02]  /*32b0*/  @P2 SEL R0, R12, 0x1, P3 ;  /* 0x000000010c002807 */ /* 0x000fe40001800000 */
[----:B------:R-:W-:Y:S02]  /*32c0*/  @!P3 SEL R18, R11, R18, P0 ;  /* 0x000000120b12b207 */ /* 0x000fe40000000000 */
[----:B------:R-:W-:Y:S02]  /*32d0*/  SEL R13, R9, R13, !P2 ;  /* 0x0000000d090d7207 */ /* 0x000fe40005000000 */
[----:B------:R-:W-:-:S02]  /*32e0*/  LOP3.LUT P3, RZ, R0, 0xff, RZ, 0xc0, !PT ;  /* 0x000000ff00ff7812 */ /* 0x000fc4000786c0ff */
[----:B------:R-:W-:Y:S02]  /*32f0*/  SEL R4, R11, R18, !P2 ;  /* 0x000000120b047207 */ /* 0x000fe40005000000 */
[CC--:B------:R-:W-:Y:S02]  /*3300*/  ISETP.LT.U32.AND P0, PT, R10.reuse, R13.reuse, PT ;  /* 0x0000000d0a00720c */ /* 0x0c0fe40003f01070 */
[----:B-----5:R-:W-:Y:S02]  /*3310*/  ISETP.GE.AND P2, PT, R7, 0x5, PT ;  /* 0x000000050700780c */ /* 0x020fe40003f46270 */
[----:B------:R-:W-:Y:S02]  /*3320*/  ISETP.LT.AND.EX P0, PT, R5, R4, PT, P0 ;  /* 0x000000040500720c */ /* 0x000fe40003f01300 */
[----:B------:R-:W-:Y:S02]  /*3330*/  SEL R12, RZ, 0x1, P1 ;  /* 0x00000001ff0c7807 */ /* 0x000fe40000800000 */
[----:B------:R-:W-:-:S02]  /*3340*/  @!P1 SEL R13, R10, R13, P0 ;  /* 0x0000000d0a0d9207 */ /* 0x000fc40000000000 */
[----:B------:R-:W-:Y:S02]  /*3350*/  @!P1 SEL R4, R5, R4, P0 ;  /* 0x0000000405049207 */ /* 0x000fe40000000000 */
[----:B------:R-:W-:Y:S02]  /*3360*/  IADD3 R6, P0, PT, R9, 0x200, RZ ;  /* 0x0000020009067810 */ /* 0x000fe40007f1e0ff */
[----:B------:R-:W-:Y:S02]  /*3370*/  SEL R13, R10, R13, !P3 ;  /* 0x0000000d0a0d7207 */ /* 0x000fe40005800000 */
[----:B------:R-:W-:Y:S02]  /*3380*/  @P3 SEL R12, R0, 0x1, P1 ;  /* 0x00000001000c3807 */ /* 0x000fe40000800000 */
[----:B------:R-:W-:Y:S01]  /*3390*/  SEL R0, R5, R4, !P3 ;  /* 0x0000000405007207 */ /* 0x000fe20005800000 */
[----:B------:R-:W-:Y:S01]  /*33a0*/  IMAD.X R5, RZ, RZ, R11, P0 ;  /* 0x000000ffff057224 */ /* 0x000fe200000e060b */
[----:B------:R-:W-:-:S02]  /*33b0*/  ISETP.LT.U32.AND P0, PT, R6, R13, PT ;  /* 0x0000000d0600720c */ /* 0x000fc40003f01070 */
[----:B------:R-:W-:Y:S02]  /*33c0*/  LOP3.LUT P4, RZ, R12, 0xff, RZ, 0xc0, !PT ;  /* 0x000000ff0cff7812 */ /* 0x000fe4000788c0ff */
[CC--:B------:R-:W-:Y:S02]  /*33d0*/  ISETP.LT.AND.EX P0, PT, R5.reuse, R0.reuse, PT, P0 ;  /* 0x000000000500720c */ /* 0x0c0fe40003f01300 */
[----:B------:R-:W-:Y:S02]  /*33e0*/  SEL R7, RZ, 0x1, P2 ;  /* 0x00000001ff077807 */ /* 0x000fe40001000000 */
[C---:B------:R-:W-:Y:S02]  /*33f0*/  @!P2 SEL R13, R6.reuse, R13, P0 ;  /* 0x0000000d060da207 */ /* 0x040fe40000000000 */
[----:B------:R-:W-:Y:S02]  /*3400*/  @!P2 SEL R0, R5, R0, P0 ;  /* 0x000000000500a207 */ /* 0x000fe40000000000 */
[----:B------:R-:W-:-:S02]  /*3410*/  SEL R13, R6, R13, !P4 ;  /* 0x0000000d060d7207 */ /* 0x000fc40006000000 */
[----:B0-----:R-:W-:Y:S02]  /*3420*/  IADD3 R6, PT, PT, -R16, UR4, RZ ;  /* 0x0000000410067c10 */ /* 0x001fe4000fffe1ff */
[----:B------:R-:W-:Y:S02]  /*3430*/  IADD3 R4, P0, PT, R9, 0x300, RZ ;  /* 0x0000030009047810 */ /* 0x000fe40007f1e0ff */
[----:B------:R-:W-:Y:S02]  /*3440*/  ISETP.GE.AND P1, PT, R8, 0x5, PT ;  /* 0x000000050800780c */ /* 0x000fe40003f26270 */
[----:B------:R-:W-:Y:S02]  /*3450*/  @P4 SEL R7, R12, 0x1, P2 ;  /* 0x000000010c074807 */ /* 0x000fe40001000000 */
[----:B------:R-:W-:Y:S02]  /*3460*/  ISETP.GE.U32.AND P3, PT, R6, 0x400, PT ;  /* 0x000004000600780c */ /* 0x000fe40003f66070 */
[----:B------:R-:W-:Y:S01]  /*3470*/  SEL R0, R5, R0, !P4 ;  /* 0x0000000005007207 */ /* 0x000fe20006000000 */
[----:B------:R-:W-:Y:S01]  /*3480*/  IMAD.X R5, RZ, RZ, R11, P0 ;  /* 0x000000ffff057224 */ /* 0x000fe200000e060b */
[----:B------:R-:W-:-:S02]  /*3490*/  LOP3.LUT P2, RZ, R7, 0xff, RZ, 0xc0, !PT ;  /* 0x000000ff07ff7812 */ /* 0x000fc4000784c0ff */
[----:B------:R-:W-:Y:S02]  /*34a0*/  ISETP.LT.U32.AND P0, PT, R4, R13, PT ;  /* 0x0000000d0400720c */ /* 0x000fe40003f01070 */
[----:B------:R-:W-:Y:S02]  /*34b0*/  SEL R12, RZ, 0x1, P1 ;  /* 0x00000001ff0c7807 */ /* 0x000fe40000800000 */
[----:B------:R-:W-:-:S04]  /*34c0*/  ISETP.LT.AND.EX P0, PT, R5, R0, PT, P0 ;  /* 0x000000000500720c */ /* 0x000fc80003f01300 */
[C---:B------:R-:W-:Y:S02]  /*34d0*/  @!P1 SEL R13, R4.reuse, R13, P0 ;  /* 0x0000000d040d9207 */ /* 0x040fe40000000000 */
[----:B------:R-:W-:Y:S02]  /*34e0*/  @!P1 SEL R0, R5, R0, P0 ;  /* 0x0000000005009207 */ /* 0x000fe40000000000 */
[----:B------:R-:W-:Y:S02]  /*34f0*/  @P2 SEL R12, R7, 0x1, P1 ;  /* 0x00000001070c2807 */ /* 0x000fe40000800000 */
[----:B------:R-:W-:Y:S02]  /*3500*/  SEL R13, R4, R13, !P2 ;  /* 0x0000000d040d7207 */ /* 0x000fe40005000000 */
[----:B------:R-:W-:Y:S01]  /*3510*/  SEL R0, R5, R0, !P2 ;  /* 0x0000000005007207 */ /* 0x000fe20005000000 */
[----:B------:R-:W-:Y:S06]  /*3520*/  @!P3 BRA `(.L_x_1388) ;  /* 0x000000100050b947 */ /* 0x000fec0003800000 */
[----:B------:R-:W-:-:S05]  /*3530*/  VIADD R16, R16, 0x400 ;  /* 0x0000040010107836 */ /* 0x000fca0000000000 */
[----:B------:R-:W-:-:S13]  /*3540*/  ISETP.GT.U32.AND P0, PT, R16, UR5, PT ;  /* 0x0000000510007c0c */ /* 0x000fda000bf04070 */
[----:B------:R-:W-:Y:S05]  /*3550*/  @!P0 BRA `(.L_x_1389) ;  /* 0xfffffffc00108947 */ /* 0x000fea000383ffff */
.L_x_1387:
        /* <DEDUP_REMOVED lines=18> */
[----:B------:R-:W-:-:S07]  /*3680*/  IMAD.MOV R22, RZ, RZ, -R22 ;  /* 0x000000ffff167224 */ /* 0x000fce00078e0a16 */
.L_x_1394:
[----:B0-----:R-:W-:-:S05]  /*3690*/  IMAD.WIDE.U32 R6, R21, 0x4, R2 ;  /* 0x0000000415067825 */ /* 0x001fca00078e0002 */
[----:B------:R0:W2:Y:S01]  /*36a0*/  LDG.E R23, desc[UR8][R6.64] ;  /* 0x0000000806177981 */ /* 0x0000a2000c1e1900 */
[----:B------:R-:W-:-:S04]  /*36b0*/  VIADD R19, R21, 0x100 ;  /* 0x0000010015137836 */ /* 0x000fc80000000000 */
[----:B------:R-:W-:-:S05]  /*36c0*/  IMAD.WIDE.U32 R8, R19, 0x4, R2 ;  /* 0x0000000413087825 */ /* 0x000fca00078e0002 */
[----:B------:R3:W4:Y:S01]  /*36d0*/  LDG.E R26, desc[UR8][R8.64] ;  /* 0x00000008081a7981 */ /* 0x000722000c1e1900 */
[----:B------:R-:W-:-:S04]  /*36e0*/  VIADD R25, R21, 0x200 ;  /* 0x0000020015197836 */ /* 0x000fc80000000000 */
[----:B------:R-:W-:-:S05]  /*36f0*/  IMAD.WIDE.U32 R10, R25, 0x4, R2 ;  /* 0x00000004190a7825 */ /* 0x000fca00078e0002 */
[----:B------:R5:W4:Y:S01]  /*3700*/  LDG.E R24, desc[UR8][R10.64] ;  /* 0x000000080a187981 */ /* 0x000b22000c1e1900 */
[----:B------:R-:W-:-:S04]  /*3710*/  VIADD R27, R21, 0x300 ;  /* 0x00000300151b7836 */ /* 0x000fc80000000000 */
[----:B------:R-:W-:-:S05]  /*3720*/  IMAD.WIDE.U32 R4, R27, 0x4, R2 ;  /* 0x000000041b047825 */ /* 0x000fca00078e0002 */
[----:B------:R1:W4:Y:S01]  /*3730*/  LDG.E R28, desc[UR8][R4.64] ;  /* 0x00000008041c7981 */ /* 0x000322000c1e1900 */
[----:B------:R-:W-:-:S04]  /*3740*/  VIADD R29, R21, 0x400 ;  /* 0x00000400151d7836 */ /* 0x000fc80000000000 */
[----:B0-----:R-:W-:-:S06]  /*3750*/  IMAD.WIDE.U32 R6, R29, 0x4, R2 ;  /* 0x000000041d067825 */ /* 0x001fcc00078e0002 */
[----:B------:R-:W4:Y:S01]  /*3760*/  LDG.E R6, desc[UR8][R6.64] ;  /* 0x0000000806067981 */ /* 0x000f22000c1e1900 */
[----:B------:R-:W-:-:S04]  /*3770*/  VIADD R35, R21, 0x500 ;  /* 0x0000050015237836 */ /* 0x000fc80000000000 */
[----:B---3--:R-:W-:-:S06]  /*3780*/  IMAD.WIDE.U32 R8, R35, 0x4, R2 ;  /* 0x0000000423087825 */ /* 0x008fcc00078e0002 */
[----:B------:R0:W3:Y:S01]  /*3790*/  LDG.E R8, desc[UR8][R8.64] ;  /* 0x0000000808087981 */ /* 0x0000e2000c1e1900 */
[----:B------:R-:W-:-:S04]  /*37a0*/  VIADD R33, R21, 0x600 ;  /* 0x0000060015217836 */ /* 0x000fc80000000000 */
[----:B-----5:R-:W-:-:S06]  /*37b0*/  IMAD.WIDE.U32 R10, R33, 0x4, R2 ;  /* 0x00000004210a7825 */ /* 0x020fcc00078e0002 */
[----:B------:R-:W5:Y:S01]  /*37c0*/  LDG.E R10, desc[UR8][R10.64] ;  /* 0x000000080a0a7981 */ /* 0x000f62000c1e1900 */
[----:B------:R-:W-:-:S04]  /*37d0*/  VIADD R31, R21, 0x700 ;  /* 0x00000700151f7836 */ /* 0x000fc80000000000 */
[----:B-1----:R-:W-:-:S06]  /*37e0*/  IMAD.WIDE.U32 R4, R31, 0x4, R2 ;  /* 0x000000041f047825 */ /* 0x002fcc00078e0002 */
[----:B------:R1:W5:Y:S01]  /*37f0*/  LDG.E R4, desc[UR8][R4.64] ;  /* 0x0000000804047981 */ /* 0x000362000c1e1900 */
[----:B------:R-:W-:Y:S01]  /*3800*/  IMAD.MOV.U32 R32, RZ, RZ, R13 ;  /* 0x000000ffff207224 */ /* 0x000fe200078e000d */
[----:B------:R-:W-:Y:S01]  /*3810*/  IADD3 R13, P3, PT, R21, UR6, RZ ;  /* 0x00000006150d7c10 */ /* 0x000fe2000ff7e0ff */
[----:B------:R-:W-:Y:S01]  /*3820*/  VIADD R22, R22, 0x8 ;  /* 0x0000000816167836 */ /* 0x000fe20000000000 */
[----:B------:R-:W-:Y:S01]  /*3830*/  LOP3.LUT P1, RZ, R12, 0xff, RZ, 0xc0, !PT ;  /* 0x000000ff0cff7812 */ /* 0x000fe2000782c0ff */
[----:B------:R-:W-:Y:S01]  /*3840*/  VIADD R20, R20, 0x800 ;  /* 0x0000080014147836 */ /* 0x000fe20000000000 */
[----:B------:R-:W-:Y:S01]  /*3850*/  ISETP.LT.U32.AND P0, PT, R13, R32, PT ;  /* 0x000000200d00720c */ /* 0x000fe20003f01070 */
[----:B0-----:R-:W-:Y:S02]  /*3860*/  IMAD.X R9, RZ, RZ, UR7, P3 ;  /* 0x00000007ff097e24 */ /* 0x001fe400098e06ff */
[----:B------:R-:W-:-:S03]  /*3870*/  VIADD R21, R21, 0x800 ;  /* 0x0000080015157836 */ /* 0x000fc60000000000 */
[----:B------:R-:W-:Y:S02]  /*3880*/  ISETP.LT.AND.EX P0, PT, R9, R0, PT, P0 ;  /* 0x000000000900720c */ /* 0x000fe40003f01300 */
[----:B--2---:R-:W-:-:S04]  /*3890*/  ISETP.GE.AND P2, PT, R23, 0x5, PT ;  /* 0x000000051700780c */ /* 0x004fc80003f46270 */
[----:B------:R-:W-:Y:S02]  /*38a0*/  SEL R7, RZ, 0x1, P2 ;  /* 0x00000001ff077807 */ /* 0x000fe40001000000 */
[----:B------:R-:W-:Y:S02]  /*38b0*/  @P1 SEL R7, R12, 0x1, P2 ;  /* 0x000000010c071807 */ /* 0x000fe40001000000 */
[----:B----4-:R-:W-:Y:S02]  /*38c0*/  ISETP.GE.AND P4, PT, R26, 0x5, PT ;  /* 0x000000051a00780c */ /* 0x010fe40003f86270 */
[----:B------:R-:W-:-:S03]  /*38d0*/  LOP3.LUT P3, RZ, R7, 0xff, RZ, 0xc0, !PT ;  /* 0x000000ff07ff7812 */ /* 0x000fc6000786c0ff */
[----:B------:R-:W-:Y:S02]  /*38e0*/  @!P2 SEL R32, R13, R32, P0 ;  /* 0x000000200d20a207 */ /* 0x000fe40000000000 */
[----:B------:R-:W-:Y:S02]  /*38f0*/  @!P2 SEL R0, R9, R0, P0 ;  /* 0x000000000900a207 */ /* 0x000fe40000000000 */
[----:B-1----:R-:W-:Y:S02]  /*3900*/  IADD3 R5, P0, PT, R19, UR6, RZ ;  /* 0x0000000613057c10 */ /* 0x002fe4000ff1e0ff */
[----:B------:R-:W-:Y:S02]  /*3910*/  SEL R26, R13, R32, !P1 ;  /* 0x000000200d1a7207 */ /* 0x000fe40004800000 */
[----:B------:R-:W-:Y:S01]  /*3920*/  SEL R9, R9, R0, !P1 ;  /* 0x0000000009097207 */ /* 0x000fe20004800000 */
[----:B------:R-:W-:Y:S01]  /*3930*/  IMAD.X R12, RZ, RZ, UR7, P0 ;  /* 0x00000007ff0c7e24 */ /* 0x000fe200080e06ff */
[----:B------:R-:W-:-:S02]  /*3940*/  ISETP.LT.U32.AND P0, PT, R5, R26, PT ;  /* 0x0000001a0500720c */ /* 0x000fc40003f01070 */
[----:B------:R-:W-:Y:S02]  /*3950*/  SEL R11, RZ, 0x1, P4 ;  /* 0x00000001ff0b7807 */ /* 0x000fe40002000000 */
[CC--:B------:R-:W-:Y:S02]  /*3960*/  ISETP.LT.AND.EX P0, PT, R12.reuse, R9.reuse, PT, P0 ;  /* 0x000000090c00720c */ /* 0x0c0fe40003f01300 */
[----:B------:R-:W-:Y:S02]  /*3970*/  @P3 SEL R11, R7, 0x1, P4 ;  /* 0x00000001070b3807 */ /* 0x000fe40002000000 */
[----:B------:R-:W-:Y:S02]  /*3980*/  @!P4 SEL R26, R5, R26, P0 ;  /* 0x0000001a051ac207 */ /* 0x000fe40000000000 */
[----:B------:R-:W-:Y:S02]  /*3990*/  @!P4 SEL R9, R12, R9, P0 ;  /* 0x000000090c09c207 */ /* 0x000fe40000000000 */
[----:B------:R-:W-:-:S02]  /*39a0*/  IADD3 R0, P0, PT, R25, UR6, RZ ;  /* 0x0000000619007c10 */ /* 0x000fc4000ff1e0ff */
[----:B------:R-:W-:Y:S02]  /*39b0*/  ISETP.GE.AND P2, PT, R24, 0x5, PT ;  /* 0x000000051800780c */ /* 0x000fe40003f46270 */
[----:B------:R-:W-:Y:S01]  /*39c0*/  SEL R5, R5, R26, !P3 ;  /* 0x0000001a05057207 */ /* 0x000fe20005800000 */
[----:B------:R-:W-:Y:S01]  /*39d0*/  IMAD.X R7, RZ, RZ, UR7, P0 ;  /* 0x00000007ff077e24 */ /* 0x000fe200080e06ff */
[----:B------:R-:W-:Y:S02]  /*39e0*/  LOP3.LUT P1, RZ, R11, 0xff, RZ, 0xc0, !PT ;  /* 0x000000ff0bff7812 */ /* 0x000fe4000782c0ff */
[----:B------:R-:W-:Y:S02]  /*39f0*/  SEL R12, R12, R9, !P3 ;  /* 0x000000090c0c7207 */ /* 0x000fe40005800000 */
[----:B------:R-:W-:Y:S02]  /*3a00*/  ISETP.LT.U32.AND P0, PT, R0, R5, PT ;  /* 0x000000050000720c */ /* 0x000fe40003f01070 */
[----:B------:R-:W-:-:S02]  /*3a10*/  SEL R13, RZ, 0x1, P2 ;  /* 0x00000001ff0d7807 */ /* 0x000fc40001000000 */
[CC--:B------:R-:W-:Y:S02]  /*3a20*/  ISETP.LT.AND.EX P0, PT, R7.reuse, R12.reuse, PT, P0 ;  /* 0x0000000c0700720c */ /* 0x0c0fe40003f01300 */
[----:B------:R-:W-:Y:S02]  /*3a30*/  ISETP.GE.AND P4, PT, R6, 0x5, PT ;  /* 0x000000050600780c */ /* 0x000fe40003f86270 */
[----:B------:R-:W-:Y:S02]  /*3a40*/  @!P2 SEL R5, R0, R5, P0 ;  /* 0x000000050005a207 */ /* 0x000fe40000000000 */
[----:B------:R-:W-:Y:S02]  /*3a50*/  @!P2 SEL R12, R7, R12, P0 ;  /* 0x0000000c070ca207 */ /* 0x000fe40000000000 */
[----:B------:R-:W-:Y:S02]  /*3a60*/  @P1 SEL R13, R11, 0x1, P2 ;  /* 0x000000010b0d1807 */ /* 0x000fe40001000000 */
[----:B------:R-:W-:-:S02]  /*3a70*/  IADD3 R27, P0, PT, R27, UR6, RZ ;  /* 0x000000061b1b7c10 */ /* 0x000fc4000ff1e0ff */
[----:B------:R-:W-:Y:S02]  /*3a80*/  ISETP.GE.AND P2, PT, R28, 0x5, PT ;  /* 0x000000051c00780c */ /* 0x000fe40003f46270 */
[----:B------:R-:W-:Y:S02]  /*3a90*/  SEL R0, R0, R5, !P1 ;  /* 0x0000000500007207 */ /* 0x000fe40004800000 */
[----:B------:R-:W-:Y:S01]  /*3aa0*/  SEL R7, R7, R12, !P1 ;  /* 0x0000000c07077207 */ /* 0x000fe20004800000 */
[----:B------:R-:W-:Y:S01]  /*3ab0*/  IMAD.X R12, RZ, RZ, UR7, P0 ;  /* 0x00000007ff0c7e24 */ /* 0x000fe200080e06ff */
[----:B------:R-:W-:Y:S02]  /*3ac0*/  ISETP.LT.U32.AND P0, PT, R27, R0, PT ;  /* 0x000000001b00720c */ /* 0x000fe40003f01070 */
[----:B------:R-:W-:Y:S02]  /*3ad0*/  LOP3.LUT P3, RZ, R13, 0xff, RZ, 0xc0, !PT ;  /* 0x000000ff0dff7812 */ /* 0x000fe4000786c0ff */
[----:B------:R-:W-:-:S02]  /*3ae0*/  ISETP.LT.AND.EX P0, PT, R12, R7, PT, P0 ;  /* 0x000000070c00720c */ /* 0x000fc40003f01300 */
[----:B------:R-:W-:Y:S02]  /*3af0*/  SEL R9, RZ, 0x1, P2 ;  /* 0x00000001ff097807 */ /* 0x000fe40001000000 */
[----:B------:R-:W-:Y:S02]  /*3b00*/  @!P2 SEL R0, R27, R0, P0 ;  /* 0x000000001b00a207 */ /* 0x000fe40000000000 */
[C---:B------:R-:W-:Y:S02]  /*3b10*/  @!P2 SEL R7, R12.reuse, R7, P0 ;  /* 0x000000070c07a207 */ /* 0x040fe40000000000 */
[----:B------:R-:W-:Y:S02]  /*3b20*/  IADD3 R5, P0, PT, R29, UR6, RZ ;  /* 0x000000061d057c10 */ /* 0x000fe4000ff1e0ff */
[----:B------:R-:W-:Y:S02]  /*3b30*/  SEL R6, R27, R0, !P3 ;  /* 0x000000001b067207 */ /* 0x000fe40005800000 */
[----:B------:R-:W-:Y:S01]  /*3b40*/  SEL R12, R12, R7, !P3 ;  /* 0x000000070c0c7207 */ /* 0x000fe20005800000 */
[----:B------:R-:W-:Y:S01]  /*3b50*/  IMAD.X R7, RZ, RZ, UR7, P0 ;  /* 0x00000007ff077e24 */ /* 0x000fe200080e06ff */
[----:B------:R-:W-:-:S02]  /*3b60*/  ISETP.LT.U32.AND P0, PT, R5, R6, PT ;  /* 0x000000060500720c */ /* 0x000fc40003f01070 */
[----:B------:R-:W-:Y:S02]  /*3b70*/  @P3 SEL R9, R13, 0x1, P2 ;  /* 0x000000010d093807 */ /* 0x000fe40001000000 */
[----:B------:R-:W-:Y:S02]  /*3b80*/  ISETP.LT.AND.EX P0, PT, R7, R12, PT, P0 ;  /* 0x0000000c0700720c */ /* 0x000fe40003f01300 */
[----:B------:R-:W-:Y:S02]  /*3b90*/  LOP3.LUT P1, RZ, R9, 0xff, RZ, 0xc0, !PT ;  /* 0x000000ff09ff7812 */ /* 0x000fe4000782c0ff */
[----:B------:R-:W-:Y:S02]  /*3ba0*/  @!P4 SEL R6, R5, R6, P0 ;  /* 0x000000060506c207 */ /* 0x000fe40000000000 */
[----:B------:R-:W-:Y:S02]  /*3bb0*/  @!P4 SEL R12, R7, R12, P0 ;  /* 0x0000000c070cc207 */ /* 0x000fe40000000000 */
[----:B------:R-:W-:-:S02]  /*3bc0*/  IADD3 R0, P0, PT, R35, UR6, RZ ;  /* 0x0000000623007c10 */ /* 0x000fc4000ff1e0ff */
[----:B---3--:R-:W-:Y:S02]  /*3bd0*/  ISETP.GE.AND P3, PT, R8, 0x5, PT ;  /* 0x000000050800780c */ /* 0x008fe40003f66270 */
[----:B------:R-:W-:Y:S01]  /*3be0*/  SEL R5, R5, R6, !P1 ;  /* 0x0000000605057207 */ /* 0x000fe20004800000 */
[----:B------:R-:W-:Y:S01]  /*3bf0*/  IMAD.X R6, RZ, RZ, UR7, P0 ;  /* 0x00000007ff067e24 */ /* 0x000fe200080e06ff */
[----:B------:R-:W-:Y:S02]  /*3c00*/  SEL R7, R7, R12, !P1 ;  /* 0x0000000c07077207 */ /* 0x000fe40004800000 */
[----:B------:R-:W-:Y:S02]  /*3c10*/  ISETP.LT.U32.AND P0, PT, R0, R5, PT ;  /* 0x000000050000720c */ /* 0x000fe40003f01070 */
[----:B------:R-:W-:Y:S02]  /*3c20*/  SEL R11, RZ, 0x1, P4 ;  /* 0x00000001ff0b7807 */ /* 0x000fe40002000000 */
[----:B------:R-:W-:-:S02]  /*3c30*/  @P1 SEL R11, R9, 0x1, P4 ;  /* 0x00000001090b1807 */ /* 0x000fc40002000000 */
[----:B------:R-:W-:Y:S02]  /*3c40*/  ISETP.LT.AND.EX P0, PT, R6, R7, PT, P0 ;  /* 0x000000070600720c */ /* 0x000fe40003f01300 */
[----:B------:R-:W-:Y:S02]  /*3c50*/  LOP3.LUT P2, RZ, R11, 0xff, RZ, 0xc0, !PT ;  /* 0x000000ff0bff7812 */ /* 0x000fe4000784c0ff */
[----:B------:R-:W-:Y:S02]  /*3c60*/  @!P3 SEL R5, R0, R5, P0 ;  /* 0x000000050005b207 */ /* 0x000fe40000000000 */
[----:B------:R-:W-:Y:S02]  /*3c70*/  @!P3 SEL R7, R6, R7, P0 ;  /* 0x000000070607b207 */ /* 0x000fe40000000000 */
[----:B------:R-:W-:Y:S02]  /*3c80*/  IADD3 R33, P0, PT, R33, UR6, RZ ;  /* 0x0000000621217c10 */ /* 0x000fe4000ff1e0ff */
[----:B-----5:R-:W-:-:S02]  /*3c90*/  ISETP.GE.AND P4, PT, R10, 0x5, PT ;  /* 0x000000050a00780c */ /* 0x020fc40003f86270 */
[----:B------:R-:W-:Y:S01]  /*3ca0*/  SEL R0, R0, R5, !P2 ;  /* 0x0000000500007207 */ /* 0x000fe20005000000 */
        /* <DEDUP_REMOVED lines=28> */
.L_x_1393:
[----:B------:R-:W-:-:S07]  /*3e70*/  VIADD R5, R20, 0xfffffc00 ;  /* 0xfffffc0014057836 */ /* 0x000fce0000000000 */
.L_x_1392:
[----:B------:R-:W-:Y:S05]  /*3e80*/  BSYNC.RECONVERGENT B2 ;  /* 0x0000000000027941 */ /* 0x000fea0003800200 */
.L_x_1391:
        /* <DEDUP_REMOVED lines=15> */
[----:B------:R-:W4:Y:S01]  /*3f80*/  LDG.E R10, desc[UR8][R10.64] ;  /* 0x000000080a0a7981 */ /* 0x000f22000c1e1900 */
[----:B------:R-:W-:-:S04]  /*3f90*/  VIADD R25, R19, 0x300 ;  /* 0x0000030013197836 */ /* 0x000fc80000000000 */
[----:B------:R-:W-:-:S06]  /*3fa0*/  IMAD.WIDE.U32 R2, R25, 0x4, R2 ;  /* 0x0000000419027825 */ /* 0x000fcc00078e0002 */
[----:B------:R0:W5:Y:S01]  /*3fb0*/  LDG.E R2, desc[UR8][R2.64] ;  /* 0x0000000802027981 */ /* 0x000162000c1e1900 */
[----:B------:R-:W-:Y:S01]  /*3fc0*/  LOP3.LUT P5, RZ, R12, 0xff, RZ, 0xc0, !PT ;  /* 0x000000ff0cff7812 */ /* 0x000fe200078ac0ff */
[----:B------:R-:W-:Y:S01]  /*3fd0*/  VIADD R5, R5, 0x400 ;  /* 0x0000040005057836 */ /* 0x000fe20000000000 */
[----:B--2---:R-:W-:Y:S02]  /*3fe0*/  ISETP.GE.AND P4, PT, R6, 0x5, PT ;  /* 0x000000050600780c */ /* 0x004fe40003f86270 */
[----:B------:R-:W-:Y:S02]  /*3ff0*/  IADD3 R6, P2, PT, R19, UR6, RZ ;  /* 0x0000000613067c10 */ /* 0x000fe4000ff5e0ff */
[----:B------:R-:W-:Y:S02]  /*4000*/  SEL R4, RZ, 0x1, P4 ;  /* 0x00000001ff047807 */ /* 0x000fe40002000000 */
[----:B------:R-:W-:Y:S01]  /*4010*/  ISETP.LT.U32.AND P0, PT, R6, R13, PT ;  /* 0x0000000d0600720c */ /* 0x000fe20003f01070 */
[----:B------:R-:W-:-:S04]  /*4020*/  IMAD.X R7, RZ, RZ, UR7, P2 ;  /* 0x00000007ff077e24 */ /* 0x000fc800090e06ff */
[----:B------:R-:W-:Y:S02]  /*4030*/  @P5 SEL R4, R12, 0x1, P4 ;  /* 0x000000010c045807 */ /* 0x000fe40002000000 */
[----:B---3--:R-:W-:Y:S02]  /*4040*/  ISETP.GE.AND P2, PT, R8, 0x5, PT ;  /* 0x000000050800780c */ /* 0x008fe40003f46270 */
[CC--:B------:R-:W-:Y:S02]  /*4050*/  ISETP.LT.AND.EX P0, PT, R7.reuse, R0.reuse, PT, P0 ;  /* 0x000000000700720c */ /* 0x0c0fe40003f01300 */
[----:B------:R-:W-:Y:S02]  /*4060*/  LOP3.LUT P3, RZ, R4, 0xff, RZ, 0xc0, !PT ;  /* 0x000000ff04ff7812 */ /* 0x000fe4000786c0ff */
[----:B------:R-:W-:Y:S02]  /*4070*/  @!P4 SEL R13, R6, R13, P0 ;  /* 0x0000000d060dc207 */ /* 0x000fe40000000000 */
[----:B------:R-:W-:-:S02]  /*4080*/  @!P4 SEL R0, R7, R0, P0 ;  /* 0x000000000700c207 */ /* 0x000fc40000000000 */
[----:B------:R-:W-:Y:S02]  /*4090*/  IADD3 R21, P0, PT, R21, UR6, RZ ;  /* 0x0000000615157c10 */ /* 0x000fe4000ff1e0ff */
[----:B------:R-:W-:Y:S02]  /*40a0*/  SEL R6, R6, R13, !P5 ;  /* 0x0000000d06067207 */ /* 0x000fe40006800000 */
[----:B------:R-:W-:Y:S01]  /*40b0*/  SEL R8, R7, R0, !P5 ;  /* 0x0000000007087207 */ /* 0x000fe20006800000 */
[----:B0-----:R-:W-:Y:S01]  /*40c0*/  IMAD.X R3, RZ, RZ, UR7, P0 ;  /* 0x00000007ff037e24 */ /* 0x001fe200080e06ff */
[----:B------:R-:W-:Y:S02]  /*40d0*/  ISETP.LT.U32.AND P0, PT, R21, R6, PT ;  /* 0x000000061500720c */ /* 0x000fe40003f01070 */
[----:B------:R-:W-:Y:S02]  /*40e0*/  SEL R7, RZ, 0x1, P2 ;  /* 0x00000001ff077807 */ /* 0x000fe40001000000 */
[----:B------:R-:W-:-:S02]  /*40f0*/  ISETP.LT.AND.EX P0, PT, R3, R8, PT, P0 ;  /* 0x000000080300720c */ /* 0x000fc40003f01300 */
[----:B------:R-:W-:Y:S02]  /*4100*/  @P3 SEL R7, R4, 0x1, P2 ;  /* 0x0000000104073807 */ /* 0x000fe40001000000 */
[----:B------:R-:W-:Y:S02]  /*4110*/  @!P2 SEL R6, R21, R6, P0 ;  /* 0x000000061506a207 */ /* 0x000fe40000000000 */
[----:B------:R-:W-:Y:S02]  /*4120*/  @!P2 SEL R8, R3, R8, P0 ;  /* 0x000000080308a207 */ /* 0x000fe40000000000 */
[----:B------:R-:W-:Y:S02]  /*4130*/  IADD3 R23, P0, PT, R23, UR6, RZ ;  /* 0x0000000617177c10 */ /* 0x000fe4000ff1e0ff */
[----:B----4-:R-:W-:Y:S02]  /*4140*/  ISETP.GE.AND P4, PT, R10, 0x5, PT ;  /* 0x000000050a00780c */ /* 0x010fe40003f86270 */
[----:B------:R-:W-:-:S02]  /*4150*/  SEL R0, R21, R6, !P3 ;  /* 0x0000000615007207 */ /* 0x000fc40005800000 */
[----:B------:R-:W-:Y:S02]  /*4160*/  LOP3.LUT P2, RZ, R7, 0xff, RZ, 0xc0, !PT ;  /* 0x000000ff07ff7812 */ /* 0x000fe4000784c0ff */
[----:B------:R-:W-:Y:S01]  /*4170*/  SEL R4, R3, R8, !P3 ;  /* 0x0000000803047207 */ /* 0x000fe20005800000 */
[----:B------:R-:W-:Y:S01]  /*4180*/  IMAD.X R3, RZ, RZ, UR7, P0 ;  /* 0x00000007ff037e24 */ /* 0x000fe200080e06ff */
        /* <DEDUP_REMOVED lines=20> */
.L_x_1396:
[----:B------:R-:W-:Y:S05]  /*42d0*/  BSYNC.RECONVERGENT B2 ;  /* 0x0000000000027941 */ /* 0x000fea0003800200 */
.L_x_1395:
        /* <DEDUP_REMOVED lines=23> */
[C---:B------:R-:W-:Y:S02]  /*4450*/  @!P4 SEL R13, R4.reuse, R13, P0 ;  /* 0x0000000d040dc207 */ /* 0x040fe40000000000 */
[----:B------:R-:W-:Y:S02]  /*4460*/  @!P4 SEL R0, R9, R0, P0 ;  /* 0x000000000900c207 */ /* 0x000fe40000000000 */
[----:B------:R-:W-:Y:S02]  /*4470*/  IADD3 R2, P0, PT, R11, UR6, RZ ;  /* 0x000000060b027c10 */ /* 0x000fe4000ff1e0ff */
[----:B------:R-:W-:Y:S02]  /*4480*/  SEL R13, R4, R13, !P2 ;  /* 0x0000000d040d7207 */ /* 0x000fe40005000000 */
[----:B------:R-:W-:Y:S01]  /*4490*/  SEL R0, R9, R0, !P2 ;  /* 0x0000000009007207 */ /* 0x000fe20005000000 */
[----:B------:R-:W-:Y:S01]  /*44a0*/  IMAD.X R3, RZ, RZ, UR7, P0 ;  /* 0x00000007ff037e24 */ /* 0x000fe200080e06ff */
[----:B------:R-:W-:-:S02]  /*44b0*/  LOP3.LUT P2, RZ, R8, 0xff, RZ, 0xc0, !PT ;  /* 0x000000ff08ff7812 */ /* 0x000fc4000784c0ff */
[----:B------:R-:W-:-:S04]  /*44c0*/  ISETP.LT.U32.AND P0, PT, R2, R13, PT ;  /* 0x0000000d0200720c */ /* 0x000fc80003f01070 */
[----:B------:R-:W-:-:S04]  /*44d0*/  ISETP.LT.AND.EX P0, PT, R3, R0, PT, P0 ;  /* 0x000000000300720c */ /* 0x000fc80003f01300 */
[----:B------:R-:W-:Y:S02]  /*44e0*/  @!P3 SEL R13, R2, R13, P0 ;  /* 0x0000000d020db207 */ /* 0x000fe40000000000 */
[C---:B------:R-:W-:Y:S02]  /*44f0*/  @!P3 SEL R0, R3.reuse, R0, P0 ;  /* 0x000000000300b207 */ /* 0x040fe40000000000 */
[----:B------:R-:W-:Y:S02]  /*4500*/  @P2 SEL R12, R8, 0x1, P3 ;  /* 0x00000001080c2807 */ /* 0x000fe40001800000 */
[----:B------:R-:W-:Y:S02]  /*4510*/  SEL R13, R2, R13, !P2 ;  /* 0x0000000d020d7207 */ /* 0x000fe40005000000 */
[----:B------:R-:W-:-:S07]  /*4520*/  SEL R0, R3, R0, !P2 ;  /* 0x0000000003007207 */ /* 0x000fce0005000000 */
.L_x_1398:
[----:B------:R-:W-:Y:S05]  /*4530*/  BSYNC.RECONVERGENT B2 ;  /* 0x0000000000027941 */ /* 0x000fea0003800200 */
.L_x_1397:
[----:B------:R-:W-:Y:S05]  /*4540*/  @P1 BRA `(.L_x_1390) ;  /* 0x0000000000441947 */ /* 0x000fea0003800000 */
[----:B------:R-:W0:Y:S01]  /*4550*/  LDC.64 R2, c[0x0][0x380] ;  /* 0x0000e000ff027b82 */ /* 0x000e220000000a00 */
[----:B------:R-:W-:-:S04]  /*4560*/  IMAD.IADD R5, R5, 0x1, R16 ;  /* 0x0000000105057824 */ /* 0x000fc800078e0210 */
[----:B0-----:R-:W-:-:S06]  /*4570*/  IMAD.WIDE.U32 R2, R5, 0x4, R2 ;  /* 0x0000000405027825 */ /* 0x001fcc00078e0002 */
[----:B------:R-:W2:Y:S01]  /*4580*/  LDG.E R2, desc[UR8][R2.64] ;  /* 0x0000000802027981 */ /* 0x000ea2000c1e1900 */
[----:B------:R-:W-:Y:S02]  /*4590*/  IADD3 R6, P2, PT, R5, UR6, RZ ;  /* 0x0000000605067c10 */ /* 0x000fe4000ff5e0ff */
[----:B------:R-:W-:Y:S02]  /*45a0*/  LOP3.LUT P3, RZ, R12, 0xff, RZ, 0xc0, !PT ;  /* 0x000000ff0cff7812 */ /* 0x000fe4000786c0ff */
[----:B------:R-:W-:Y:S01]  /*45b0*/  ISETP.LT.U32.AND P0, PT, R6, R13, PT ;  /* 0x0000000d0600720c */ /* 0x000fe20003f01070 */
[----:B------:R-:W-:-:S05]  /*45c0*/  IMAD.X R5, RZ, RZ, UR7, P2 ;  /* 0x00000007ff057e24 */ /* 0x000fca00090e06ff */
        /* <DEDUP_REMOVED lines=9> */
.L_x_1390:
[----:B------:R-:W-:Y:S05]  /*4660*/  BSYNC.RECONVERGENT B1 ;  /* 0x0000000000017941 */ /* 0x000fea0003800200 */
.L_x_1388:
        /* <DEDUP_REMOVED lines=24> */
.L_x_1400:
[----:B------:R-:W-:Y:S05]  /*47f0*/  BSYNC.RECONVERGENT B1 ;  /* 0x0000000000017941 */ /* 0x000fea0003800200 */
.L_x_1399:
        /* <DEDUP_REMOVED lines=23> */
.L_x_1402:
[----:B------:R-:W-:Y:S05]  /*4970*/  BSYNC.RECONVERGENT B1 ;  /* 0x0000000000017941 */ /* 0x000fea0003800200 */
.L_x_1401:
        /* <DEDUP_REMOVED lines=20> */
.L_x_1404:
[----:B------:R-:W-:Y:S05]  /*4ac0*/  BSYNC.RECONVERGENT B1 ;  /* 0x0000000000017941 */ /* 0x000fea0003800200 */
.L_x_1403:
        /* <DEDUP_REMOVED lines=20> */
.L_x_1406:
[----:B------:R-:W-:Y:S05]  /*4c10*/  BSYNC.RECONVERGENT B1 ;  /* 0x0000000000017941 */ /* 0x000fea0003800200 */
.L_x_1405:
        /* <DEDUP_REMOVED lines=20> */
.L_x_1408:
[----:B------:R-:W-:Y:S05]  /*4d60*/  BSYNC.RECONVERGENT B1 ;  /* 0x0000000000017941 */ /* 0x000fea0003800200 */
.L_x_1407:
[----:B------:R-:W-:Y:S04]  /*4d70*/  BSSY.RECONVERGENT B1, `(.L_x_1409) ;  /* 0x000000c000017945 */ /* 0x000fe80003800200 */
[----:B------:R-:W-:Y:S05]  /*4d80*/  @P1 BRA `(.L_x_1410) ;  /* 0x0000000000281947 */ /* 0x000fea0003800000 */
[----:B----4-:R-:W4:Y:S01]  /*4d90*/  S2R R4, SR_CgaCtaId ;  /* 0x0000000000047919 */ /* 0x010f220000008800 */
[----:B0-----:R-:W-:Y:S02]  /*4da0*/  MOV R3, 0x400 ;  /* 0x0000040000037802 */ /* 0x001fe40000000f00 */
[----:B------:R-:W-:-:S04]  /*4db0*/  SHF.R.U32.HI R2, RZ, 0x1, R15 ;  /* 0x00000001ff027819 */ /* 0x000fc8000001160f */
[----:B------:R-:W-:Y:S02]  /*4dc0*/  LOP3.LUT R2, R2, 0x1f0, RZ, 0xc0, !PT ;  /* 0x000001f002027812 */ /* 0x000fe400078ec0ff */
[----:B----4-:R-:W-:-:S05]  /*4dd0*/  LEA R3, R4, R3, 0x18 ;  /* 0x0000000304037211 */ /* 0x010fca00078ec0ff */
[----:B--2---:R-:W-:Y:S02]  /*4de0*/  IMAD.IADD R5, R2, 0x1, R3 ;  /* 0x0000000102057824 */ /* 0x004fe400078e0203 */
[----:B------:R-:W-:Y:S02]  /*4df0*/  IMAD.MOV.U32 R2, RZ, RZ, R13 ;  /* 0x000000ffff027224 */ /* 0x000fe400078e000d */
[----:B------:R-:W-:Y:S01]  /*4e00*/  IMAD.MOV.U32 R3, RZ, RZ, R0 ;  /* 0x000000ffff037224 */ /* 0x000fe200078e0000 */
[----:B------:R0:W-:Y:S04]  /*4e10*/  STS.U8 [R5+0x8], R12 ;  /* 0x0000080c05007388 */ /* 0x0001e80000000000 */
[----:B------:R0:W-:Y:S02]  /*4e20*/  STS.64 [R5+0x10], R2 ;  /* 0x0000100205007388 */ /* 0x0001e40000000a00 */
.L_x_1410:
[----:B------:R-:W-:Y:S05]  /*4e30*/  BSYNC.RECONVERGENT B1 ;  /* 0x0000000000017941 */ /* 0x000fea0003800200 */
.L_x_1409:
        /* <DEDUP_REMOVED lines=8> */
[----:B0-2-4-:R-:W0:Y:S04]  /*4ec0*/  LDS.64 R4, [UR5+0x20] ;  /* 0x00002005ff047984 */ /* 0x015e280008000a00 */
[----:B------:R-:W2:Y:S04]  /*4ed0*/  LDS.U8 R15, [UR5+0x28] ;  /* 0x00002805ff0f7984 */ /* 0x000ea80008000000 */
[----:B------:R-:W4:Y:S04]  /*4ee0*/  LDS.64 R8, [UR5+0x30] ;  /* 0x00003005ff087984 */ /* 0x000f280008000a00 */
[----:B------:R-:W4:Y:S04]  /*4ef0*/  LDS.U8 R16, [UR5+0x38] ;  /* 0x00003805ff107984 */ /* 0x000f280008000000 */
[----:B------:R-:W4:Y:S04]  /*4f00*/  LDS.64 R6, [UR5+0x40] ;  /* 0x00004005ff067984 */ /* 0x000f280008000a00 */
[----:B------:R-:W4:Y:S04]  /*4f10*/  LDS.U8 R17, [UR5+0x48] ;  /* 0x00004805ff117984 */ /* 0x000f280008000000 */
[----:B------:R-:W4:Y:S01]  /*4f20*/  LDS.64 R2, [UR5+0x50] ;  /* 0x00005005ff027984 */ /* 0x000f220008000a00 */
[----:B-----5:R-:W-:-:S02]  /*4f30*/  ISETP.NE.AND P2, PT, R10, RZ, PT ;  /* 0x000000ff0a00720c */ /* 0x020fc40003f45270 */
[----:B0-----:R-:W-:Y:S02]  /*4f40*/  ISETP.LT.U32.AND P0, PT, R4, R13, PT ;  /* 0x0000000d0400720c */ /* 0x001fe40003f01070 */
[----:B------:R-:W-:Y:S02]  /*4f50*/  @P4 SEL R10, R12, 0x1, !P2 ;  /* 0x000000010c0a4807 */ /* 0x000fe40005000000 */
[----:B------:R-:W-:Y:S01]  /*4f60*/  ISETP.LT.AND.EX P0, PT, R5, R0, PT, P0 ;  /* 0x000000000500720c */ /* 0x000fe20003f01300 */
[----:B------:R-:W-:Y:S01]  /*4f70*/  LDS.U8 R12, [UR5+0x78] ;  /* 0x00007805ff0c7984 */ /* 0x000fe20008000000 */
[----:B------:R-:W-:Y:S02]  /*4f80*/  LOP3.LUT P3, RZ, R10, 0xff, RZ, 0xc0, !PT ;  /* 0x000000ff0aff7812 */ /* 0x000fe4000786c0ff */
[----:B--2---:R-:W-:-:S03]  /*4f90*/  ISETP.NE.AND P5, PT, R15, RZ, PT ;  /* 0x000000ff0f00720c */ /* 0x004fc60003fa5270 */
[C---:B-1-3--:R-:W-:Y:S02]  /*4fa0*/  @P2 SEL R13, R4.reuse, R13, P0 ;  /* 0x0000000d040d2207 */ /* 0x04afe40000000000 */
[C---:B------:R-:W-:Y:S02]  /*4fb0*/  @P2 SEL R0, R5.reuse, R0, P0 ;  /* 0x0000000005002207 */ /* 0x040fe40000000000 */
[----:B------:R-:W-:Y:S02]  /*4fc0*/  SEL R13, R4, R13, !P4 ;  /* 0x0000000d040d7207 */ /* 0x000fe40006000000 */
[----:B------:R-:W-:Y:S02]  /*4fd0*/  SEL R11, R5, R0, !P4 ;  /* 0x00000000050b7207 */ /* 0x000fe40006000000 */
[----:B----4-:R-:W-:Y:S01]  /*4fe0*/  ISETP.LT.U32.AND P0, PT, R8, R13, PT ;  /* 0x0000000d0800720c */ /* 0x010fe20003f01070 */
[----:B------:R-:W0:Y:S01]  /*4ff0*/  LDS.U8 R0, [UR5+0x58] ;  /* 0x00005805ff007984 */ /* 0x000e220008000000 */
[----:B------:R-:W-:-:S02]  /*5000*/  @P3 SEL R15, R10, 0x1, !P5 ;  /* 0x000000010a0f3807 */ /* 0x000fc40006800000 */
[----:B------:R-:W-:Y:S01]  /*5010*/  ISETP.LT.AND.EX P0, PT, R9, R11, PT, P0 ;  /* 0x0000000b0900720c */ /* 0x000fe20003f01300 */
[----:B------:R-:W1:Y:S01]  /*5020*/  LDS.64 R4, [UR5+0x60] ;  /* 0x00006005ff047984 */ /* 0x000e620008000a00 */
[----:B------:R-:W-:Y:S02]  /*5030*/  LOP3.LUT P2, RZ, R15, 0xff, RZ, 0xc0, !PT ;  /* 0x000000ff0fff7812 */ /* 0x000fe4000784c0ff */
[----:B------:R-:W-:Y:S01]  /*5040*/  @P5 SEL R13, R8, R13, P0 ;  /* 0x0000000d080d5207 */ /* 0x000fe20000000000 */
[----:B------:R-:W2:Y:S01]  /*5050*/  LDS.U8 R10, [UR5+0x68] ;  /* 0x00006805ff0a7984 */ /* 0x000ea20008000000 */
[----:B------:R-:W-:Y:S02]  /*5060*/  ISETP.NE.AND P4, PT, R16, RZ, PT ;  /* 0x000000ff1000720c */ /* 0x000fe40003f85270 */
[----:B------:R-:W-:Y:S02]  /*5070*/  @P5 SEL R11, R9, R11, P0 ;  /* 0x0000000b090b5207 */ /* 0x000fe40000000000 */
[----:B------:R-:W-:-:S02]  /*5080*/  SEL R13, R8, R13, !P3 ;  /* 0x0000000d080d7207 */ /* 0x000fc40005800000 */
[----:B------:R-:W-:Y:S02]  /*5090*/  SEL R11, R9, R11, !P3 ;  /* 0x0000000b090b7207 */ /* 0x000fe40005800000 */
[C---:B------:R-:W-:Y:S01]  /*50a0*/  ISETP.LT.U32.AND P0, PT, R6.reuse, R13, PT ;  /* 0x0000000d0600720c */ /* 0x040fe20003f01070 */
[----:B------:R-:W3:Y:S01]  /*50b0*/  LDS.64 R8, [UR5+0x70] ;  /* 0x00007005ff087984 */ /* 0x000ee20008000a00 */
        /* <DEDUP_REMOVED lines=19> */
[----:B--2---:R-:W-:Y:S02]  /*51f0*/  ISETP.NE.AND P3, PT, R10, RZ, PT ;  /* 0x000000ff0a00720c */ /* 0x004fe40003f65270 */
[----:B------:R-:W-:-:S04]  /*5200*/  ISETP.LT.AND.EX P0, PT, R5, R3, PT, P0 ;  /* 0x000000030500720c */ /* 0x000fc80003f01300 */
[C---:B------:R-:W-:Y:S02]  /*5210*/  @P2 SEL R13, R4.reuse, R13, P0 ;  /* 0x0000000d040d2207 */ /* 0x040fe40000000000 */
[----:B------:R-:W-:Y:S02]  /*5220*/  @P4 SEL R0, R17, 0x1, !P2 ;  /* 0x0000000111004807 */ /* 0x000fe40005000000 */
[C---:B------:R-:W-:Y:S02]  /*5230*/  @P2 SEL R3, R5.reuse, R3, P0 ;  /* 0x0000000305032207 */ /* 0x040fe40000000000 */
[----:B------:R-:W-:Y:S02]  /*5240*/  SEL R13, R4, R13, !P4 ;  /* 0x0000000d040d7207 */ /* 0x000fe40006000000 */
[----:B------:R-:W-:Y:S02]  /*5250*/  LOP3.LUT P5, RZ, R0, 0xff, RZ, 0xc0, !PT ;  /* 0x000000ff00ff7812 */ /* 0x000fe400078ac0ff */
[----:B------:R-:W-:-:S02]  /*5260*/  SEL R5, R5, R3, !P4 ;  /* 0x0000000305057207 */ /* 0x000fc40006000000 */
[----:B---3--:R-:W-:Y:S02]  /*5270*/  ISETP.LT.U32.AND P0, PT, R8, R13, PT ;  /* 0x0000000d0800720c */ /* 0x008fe40003f01070 */
        /* <DEDUP_REMOVED lines=14> */
[----:B------:R-:W-:-:S07]  /*5360*/  SEL R0, R7, R9, !P2 ;  /* 0x0000000907007207 */ /* 0x000fce0005000000 */
.L_x_1368:
[----:B------:R-:W-:Y:S05]  /*5370*/  BSYNC.RECONVERGENT B0 ;  /* 0x0000000000007941 */ /* 0x000fea0003800200 */
.L_x_1344:
[----:B------:R-:W-:Y:S05]  /*5380*/  @P1 EXIT ;  /* 0x000000000000194d */ /* 0x000fea0003800000 */
[----:B0-234-:R-:W0:Y:S01]  /*5390*/  LDC.64 R2, c[0x0][0x3b0] ;  /* 0x0000ec00ff027b82 */ /* 0x01de220000000a00 */
[----:B------:R-:W-:Y:S02]  /*53a0*/  PRMT R7, R12, 0x7610, R7 ;  /* 0x000076100c077816 */ /* 0x000fe40000000007 */
[----:B-1----:R-:W-:Y:S02]  /*53b0*/  ISETP.NE.AND P1, PT, R14, RZ, PT ;  /* 0x000000ff0e00720c */ /* 0x002fe40003f25270 */
[----:B------:R-:W-:-:S03]  /*53c0*/  LOP3.LUT P2, RZ, R7, 0xff, RZ, 0xc0, !PT ;  /* 0x000000ff07ff7812 */ /* 0x000fc6000784c0ff */
[----:B------:R-:W1:Y:S08]  /*53d0*/  LDC.64 R4, c[0x0][0x398] ;  /* 0x0000e600ff047b82 */ /* 0x000e700000000a00 */
[----:B------:R-:W-:Y:S02]  /*53e0*/  @P1 SEL R7, R14, 0x1, !P2 ;  /* 0x000000010e071807 */ /* 0x000fe40005000000 */
[----:B0-----:R-:W-:-:S04]  /*53f0*/  ISETP.LT.U32.AND P0, PT, R13, R2, PT ;  /* 0x000000020d00720c */ /* 0x001fc80003f01070 */
[----:B------:R-:W-:-:S04]  /*5400*/  ISETP.LT.AND.EX P0, PT, R0, R3, PT, P0 ;  /* 0x000000030000720c */ /* 0x000fc80003f01300 */
[C---:B------:R-:W-:Y:S01]  /*5410*/  @P2 SEL R2, R13.reuse, R2, P0 ;  /* 0x000000020d022207 */ /* 0x040fe20000000000 */
[----:B-1----:R-:W-:Y:S01]  /*5420*/  STG.E.U8 desc[UR8][R4.64], R7 ;  /* 0x0000000704007986 */ /* 0x002fe2000c101108 */
[C---:B------:R-:W-:Y:S02]  /*5430*/  @P2 SEL R3, R0.reuse, R3, P0 ;  /* 0x0000000300032207 */ /* 0x040fe40000000000 */
[----:B------:R-:W-:Y:S02]  /*5440*/  SEL R2, R13, R2, !P1 ;  /* 0x000000020d027207 */ /* 0x000fe40004800000 */
[----:B------:R-:W-:-:S05]  /*5450*/  SEL R3, R0, R3, !P1 ;  /* 0x0000000300037207 */ /* 0x000fca0004800000 */
[----:B------:R-:W-:Y:S01]  /*5460*/  STG.E.64 desc[UR8][R4.64+0x8], R2 ;  /* 0x0000080204007986 */ /* 0x000fe2000c101b08 */
[----:B------:R-:W-:Y:S05]  /*5470*/  EXIT ;  /* 0x000000000000794d */ /* 0x000fea0003800000 */
.L_x_1411:
        /* <DEDUP_REMOVED lines=16> */
.L_x_14345:


//--------------------- .text._ZN3cub18CUB_300001_SM_10006detail6reduce18DeviceReduceKernelINS2_10policy_hubIN4cuda3std3__45tupleIJblEEEyN6thrust24THRUST_300001_SM_1000_NS8cuda_cub9__find_if7functorIS9_EEE10Policy1000ENSB_12zip_iteratorINS8_IJNSD_26transform_input_iterator_tIbNSB_6detail15normal_iteratorINSB_10device_ptrIiEEEE17greater_than_fourEENSB_17counting_iteratorIlNSB_11use_defaultESS_SS_EEEEEEEySF_S9_NS7_10__identityEEEvT0_PT3_T1_NS0_13GridEvenShareIS10_EET2_T4_ --------------------------
	.section	.text._ZN3cub18CUB_300001_SM_10006detail6reduce18DeviceReduceKernelINS2_10policy_hubIN4cuda3std3__45tupleIJblEEEyN6thrust24THRUST_300001_SM_1000_NS8cuda_cub9__find_if7functorIS9_EEE10Policy1000ENSB_12zip_iteratorINS8_IJNSD_26transform_input_iterator_tIbNSB_6detail15normal_iteratorINSB_10device_ptrIiEEEE17greater_than_fourEENSB_17counting_iteratorIlNSB_11use_defaultESS_SS_EEEEEEEySF_S9_NS7_10__identityEEEvT0_PT3_T1_NS0_13GridEvenShareIS10_EET2_T4_,"ax",@progbits
	.align	128
        .global         _ZN3cub18CUB_300001_SM_10006detail6reduce18DeviceReduceKernelINS2_10policy_hubIN4cuda3std3__45tupleIJblEEEyN6thrust24THRUST_300001_SM_1000_NS8cuda_cub9__find_if7functorIS9_EEE10Policy1000ENSB_12zip_iteratorINS8_IJNSD_26transform_input_iterator_tIbNSB_6detail15normal_iteratorINSB_10device_ptrIiEEEE17greater_than_fourEENSB_17counting_iteratorIlNSB_11use_defaultESS_SS_EEEEEEEySF_S9_NS7_10__identityEEEvT0_PT3_T1_NS0_13GridEvenShareIS10_EET2_T4_
        .type           _ZN3cub18CUB_300001_SM_10006detail6reduce18DeviceReduceKernelINS2_10policy_hubIN4cuda3std3__45tupleIJblEEEyN6thrust24THRUST_300001_SM_1000_NS8cuda_cub9__find_if7functorIS9_EEE10Policy1000ENSB_12zip_iteratorINS8_IJNSD_26transform_input_iterator_tIbNSB_6detail15normal_iteratorINSB_10device_ptrIiEEEE17greater_than_fourEENSB_17counting_iteratorIlNSB_11use_defaultESS_SS_EEEEEEEySF_S9_NS7_10__identityEEEvT0_PT3_T1_NS0_13GridEvenShareIS10_EET2_T4_,@function
        .size           _ZN3cub18CUB_300001_SM_10006detail6reduce18DeviceReduceKernelINS2_10policy_hubIN4cuda3std3__45tupleIJblEEEyN6thrust24THRUST_300001_SM_1000_NS8cuda_cub9__find_if7functorIS9_EEE10Policy1000ENSB_12zip_iteratorINS8_IJNSD_26transform_input_iterator_tIbNSB_6detail15normal_iteratorINSB_10device_ptrIiEEEE17greater_than_fourEENSB_17counting_iteratorIlNSB_11use_defaultESS_SS_EEEEEEEySF_S9_NS7_10__identityEEEvT0_PT3_T1_NS0_13GridEvenShareIS10_EET2_T4_,(.L_x_14346 - _ZN3cub18CUB_300001_SM_10006detail6reduce18DeviceReduceKernelINS2_10policy_hubIN4cuda3std3__45tupleIJblEEEyN6thrust24THRUST_300001_SM_1000_NS8cuda_cub9__find_if7functorIS9_EEE10Policy1000ENSB_12zip_iteratorINS8_IJNSD_26transform_input_iterator_tIbNSB_6detail15normal_iteratorINSB_10device_ptrIiEEEE17greater_than_fourEENSB_17counting_iteratorIlNSB_11use_defaultESS_SS_EEEEEEEySF_S9_NS7_10__identityEEEvT0_PT3_T1_NS0_13GridEvenShareIS10_EET2_T4_)
        .other          _ZN3cub18CUB_300001_SM_10006detail6reduce18DeviceReduceKernelINS2_10policy_hubIN4cuda3std3__45tupleIJblEEEyN6thrust24THRUST_300001_SM_1000_NS8cuda_cub9__find_if7functorIS9_EEE10Policy1000ENSB_12zip_iteratorINS8_IJNSD_26transform_input_iterator_tIbNSB_6detail15normal_iteratorINSB_10device_ptrIiEEEE17greater_than_fourEENSB_17counting_iteratorIlNSB_11use_defaultESS_SS_EEEEEEEySF_S9_NS7_10__identityEEEvT0_PT3_T1_NS0_13GridEvenShareIS10_EET2_T4_,@"STO_CUDA_ENTRY STV_DEFAULT"
_ZN3cub18CUB_300001_SM_10006detail6reduce18DeviceReduceKernelINS2_10policy_hubIN4cuda3std3__45tupleIJblEEEyN6thrust24THRUST_300001_SM_1000_NS8cuda_cub9__find_if7functorIS9_EEE10Policy1000ENSB_12zip_iteratorINS8_IJNSD_26transform_input_iterator_tIbNSB_6detail15normal_iteratorINSB_10device_ptrIiEEEE17greater_than_fourEENSB_17counting_iteratorIlNSB_11use_defaultESS_SS_EEEEEEEySF_S9_NS7_10__identityEEEvT0_PT3_T1_NS0_13GridEvenShareIS10_EET2_T4_:
.text._ZN3cub18CUB_300001_SM_10006detail6reduce18DeviceReduceKernelINS2_10policy_hubIN4cuda3std3__45tupleIJblEEEyN6thrust24THRUST_300001_SM_1000_NS8cuda_cub9__find_if7functorIS9_EEE10Policy1000ENSB_12zip_iteratorINS8_IJNSD_26transform_input_iterator_tIbNSB_6detail15normal_iteratorINSB_10device_ptrIiEEEE17greater_than_fourEENSB_17counting_iteratorIlNSB_11use_defaultESS_SS_EEEEEEEySF_S9_NS7_10__identityEEEvT0_PT3_T1_NS0_13GridEvenShareIS10_EET2_T4_:
        /* <DEDUP_REMOVED lines=18> */
[----:B------:R-:W-:Y:S01]  /*0120*/  CS2R R4, SRZ ;  /* 0x0000000000047805 */ /* 0x000fe2000001ff00 */
[----:B------:R-:W1:Y:S01]  /*0130*/  LDCU.64 UR4, c[0x0][0x380] ;  /* 0x00007000ff0477ac */ /* 0x000e620008000a00 */
        /* <DEDUP_REMOVED lines=11> */
[----:B------:R-:W-:Y:S02]  /*01f0*/  BSSY.RECONVERGENT B1, `(.L_x_1414) ;  /* 0x000012b000017945 */ /* 0x000fe40003800200 */
[----:B------:R-:W-:Y:S01]  /*0200*/  @!P1 IMAD.X R5, RZ, RZ, R17, P3 ;  /* 0x000000ffff059224 */ /* 0x000fe200018e0611 */
[----:B------:R-:W-:Y:S02]  /*0210*/  ISETP.GE.AND P2, PT, R11, R8, PT ;  /* 0x000000080b00720c */ /* 0x000fe40003f46270 */
[----:B----4-:R-:W-:-:S04]  /*0220*/  @!P1 ISETP.GT.AND P0, PT, R14, 0x4, PT ;  /* 0x000000040e00980c */ /* 0x010fc80003f04270 */
[----:B------:R-:W-:-:S04]  /*0230*/  @!P1 SEL R3, RZ, 0x1, !P0 ;  /* 0x00000001ff039807 */ /* 0x000fc80004000000 */
        /* <DEDUP_REMOVED lines=14> */
.L_x_1419:
        /* <DEDUP_REMOVED lines=14> */
[----:B------:R-:W-:Y:S01]  /*0400*/  VIADD R13, R13, 0x8 ;  /* 0x000000080d0d7836 */ /* 0x000fe20000000000 */
[----:B------:R-:W-:-:S04]  /*0410*/  IADD3 R23, P1, PT, R23, UR6, RZ ;  /* 0x0000000617177c10 */ /* 0x000fc8000ff3e0ff */
[----:B------:R-:W-:Y:S01]  /*0420*/  IADD3.X R24, PT, PT, R24, UR7, RZ, P1, !PT ;  /* 0x0000000718187c10 */ /* 0x000fe20008ffe4ff */
[----:B0-----:R-:W-:Y:S01]  /*0430*/  VIADD R3, R11, 0xfffffd00 ;  /* 0xfffffd000b037836 */ /* 0x001fe20000000000 */
[C---:B--2---:R-:W-:Y:S02]  /*0440*/  ISETP.GT.AND P0, PT, R21.reuse, 0x4, PT ;  /* 0x000000041500780c */ /* 0x044fe40003f04270 */
[----:B------:R-:W-:-:S03]  /*0450*/  ISETP.GT.AND P3, PT, R21, 0x4, P2 ;  /* 0x000000041500780c */ /* 0x000fc60001764270 */
[----:B------:R-:W-:Y:S02]  /*0460*/  @!P2 SEL R0, RZ, 0x1, !P0 ;  /* 0x00000001ff00a807 */ /* 0x000fe40004000000 */
[-C--:B------:R-:W-:Y:S02]  /*0470*/  ISETP.LT.U32.AND P0, PT, R23, R4.reuse, PT ;  /* 0x000000041700720c */ /* 0x080fe40003f01070 */
[----:B------:R-:W-:Y:S02]  /*0480*/  SEL R21, R0, 0x1, !P3 ;  /* 0x0000000100157807 */ /* 0x000fe40005800000 */
[----:B------:R-:W-:Y:S02]  /*0490*/  ISETP.LT.AND.EX P0, PT, R24, R5, PT, P0 ;  /* 0x000000051800720c */ /* 0x000fe40003f01300 */
[----:B------:R-:W-:Y:S02]  /*04a0*/  LOP3.LUT P1, RZ, R21, 0xff, RZ, 0xc0, !PT ;  /* 0x000000ff15ff7812 */ /* 0x000fe4000782c0ff */
[----:B------:R-:W-:-:S02]  /*04b0*/  SEL R2, R23, R4, P0 ;  /* 0x0000000417027207 */ /* 0x000fc40000000000 */
[-C--:B------:R-:W-:Y:S02]  /*04c0*/  SEL R0, R24, R5.reuse, P0 ;  /* 0x0000000518007207 */ /* 0x080fe40000000000 */
[----:B---3--:R-:W-:Y:S02]  /*04d0*/  ISETP.GT.AND P0, PT, R20, 0x4, PT ;  /* 0x000000041400780c */ /* 0x008fe40003f04270 */
[----:B------:R-:W-:Y:S02]  /*04e0*/  @!P3 SEL R2, R23, R4, !P2 ;  /* 0x000000041702b207 */ /* 0x000fe40005000000 */
[----:B------:R-:W-:Y:S02]  /*04f0*/  @!P3 SEL R0, R24, R5, !P2 ;  /* 0x000000051800b207 */ /* 0x000fe40005000000 */
[----:B------:R-:W-:Y:S02]  /*0500*/  ISETP.GT.AND P3, PT, R20, 0x4, P1 ;  /* 0x000000041400780c */ /* 0x000fe40000f64270 */
[----:B------:R-:W-:-:S02]  /*0510*/  @!P1 SEL R21, RZ, 0x1, !P0 ;  /* 0x00000001ff159807 */ /* 0x000fc40004000000 */
[----:B------:R-:W-:Y:S02]  /*0520*/  SHF.R.S32.HI R4, RZ, 0x1f, R3 ;  /* 0x0000001fff047819 */ /* 0x000fe40000011403 */
[----:B------:R-:W-:Y:S01]  /*0530*/  IADD3 R23, P4, P5, R3, UR6, R12 ;  /* 0x0000000603177c10 */ /* 0x000fe2000fd9e00c */
[----:B------:R-:W-:Y:S01]  /*0540*/  VIADD R3, R11, 0xfffffe00 ;  /* 0xfffffe000b037836 */ /* 0x000fe20000000000 */
[----:B------:R-:W-:Y:S02]  /*0550*/  SEL R21, R21, 0x1, !P3 ;  /* 0x0000000115157807 */ /* 0x000fe40005800000 */
[----:B------:R-:W-:Y:S02]  /*0560*/  IADD3.X R25, PT, PT, R4, UR7, RZ, P4, P5 ;  /* 0x0000000704197c10 */ /* 0x000fe4000a7ea4ff */
[----:B------:R-:W-:Y:S02]  /*0570*/  ISETP.LT.U32.AND P0, PT, R23, R2, PT ;  /* 0x000000021700720c */ /* 0x000fe40003f01070 */
[----:B------:R-:W-:-:S02]  /*0580*/  LOP3.LUT P2, RZ, R21, 0xff, RZ, 0xc0, !PT ;  /* 0x000000ff15ff7812 */ /* 0x000fc4000784c0ff */
[----:B------:R-:W-:Y:S02]  /*0590*/  ISETP.LT.AND.EX P0, PT, R25, R0, PT, P0 ;  /* 0x000000001900720c */ /* 0x000fe40003f01300 */
[----:B------:R-:W-:Y:S02]  /*05a0*/  SHF.R.S32.HI R4, RZ, 0x1f, R3 ;  /* 0x0000001fff047819 */ /* 0x000fe40000011403 */
[CC--:B------:R-:W-:Y:S02]  /*05b0*/  SEL R24, R23.reuse, R2.reuse, P0 ;  /* 0x0000000217187207 */ /* 0x0c0fe40000000000 */
[----:B------:R-:W-:Y:S02]  /*05c0*/  @!P3 SEL R24, R23, R2, !P1 ;  /* 0x000000021718b207 */ /* 0x000fe40004800000 */
[----:B------:R-:W-:Y:S02]  /*05d0*/  SEL R2, R25, R0, P0 ;  /* 0x0000000019027207 */ /* 0x000fe40000000000 */
[----:B----4-:R-:W-:-:S02]  /*05e0*/  ISETP.GT.AND P0, PT, R19, 0x4, PT ;  /* 0x000000041300780c */ /* 0x010fc40003f04270 */
[----:B------:R-:W-:Y:S02]  /*05f0*/  @!P3 SEL R2, R25, R0, !P1 ;  /* 0x000000001902b207 */ /* 0x000fe40004800000 */
[----:B------:R-:W-:Y:S02]  /*0600*/  ISETP.GT.AND P3, PT, R19, 0x4, P2 ;  /* 0x000000041300780c */ /* 0x000fe40001764270 */
[----:B------:R-:W-:Y:S02]  /*0610*/  @!P2 SEL R21, RZ, 0x1, !P0 ;  /* 0x00000001ff15a807 */ /* 0x000fe40004000000 */
[----:B------:R-:W-:Y:S01]  /*0620*/  IADD3 R5, P4, P5, R3, UR6, R12 ;  /* 0x0000000603057c10 */ /* 0x000fe2000fd9e00c */
[----:B------:R-:W-:Y:S01]  /*0630*/  VIADD R3, R11, 0xffffff00 ;  /* 0xffffff000b037836 */ /* 0x000fe20000000000 */
[----:B------:R-:W-:Y:S02]  /*0640*/  SEL R21, R21, 0x1, !P3 ;  /* 0x0000000115157807 */ /* 0x000fe40005800000 */
[----:B------:R-:W-:-:S02]  /*0650*/  IADD3.X R23, PT, PT, R4, UR7, RZ, P4, P5 ;  /* 0x0000000704177c10 */ /* 0x000fc4000a7ea4ff */
[----:B------:R-:W-:Y:S02]  /*0660*/  ISETP.LT.U32.AND P0, PT, R5, R24, PT ;  /* 0x000000180500720c */ /* 0x000fe40003f01070 */
[----:B------:R-:W-:Y:S02]  /*0670*/  LOP3.LUT P1, RZ, R21, 0xff, RZ, 0xc0, !PT ;  /* 0x000000ff15ff7812 */ /* 0x000fe4000782c0ff */
[----:B------:R-:W-:Y:S02]  /*0680*/  ISETP.LT.AND.EX P0, PT, R23, R2, PT, P0 ;  /* 0x000000021700720c */ /* 0x000fe40003f01300 */
[----:B------:R-:W-:Y:S02]  /*0690*/  SHF.R.S32.HI R0, RZ, 0x1f, R3 ;  /* 0x0000001fff007819 */ /* 0x000fe40000011403 */
[----:B------:R-:W-:Y:S02]  /*06a0*/  SEL R20, R5, R24, P0 ;  /* 0x0000001805147207 */ /* 0x000fe40000000000 */
[----:B------:R-:W-:-:S02]  /*06b0*/  SEL R19, R23, R2, P0 ;  /* 0x0000000217137207 */ /* 0x000fc40000000000 */
[----:B-----5:R-:W-:Y:S02]  /*06c0*/  ISETP.GT.AND P0, PT, R17, 0x4, PT ;  /* 0x000000041100780c */ /* 0x020fe40003f04270 */
[----:B------:R-:W-:Y:S02]  /*06d0*/  @!P3 SEL R20, R5, R24, !P2 ;  /* 0x000000180514b207 */ /* 0x000fe40005000000 */
[----:B------:R-:W-:Y:S02]  /*06e0*/  @!P3 SEL R19, R23, R2, !P2 ;  /* 0x000000021713b207 */ /* 0x000fe40005000000 */
[----:B------:R-:W-:Y:S02]  /*06f0*/  ISETP.GT.AND P3, PT, R17, 0x4, P1 ;  /* 0x000000041100780c */ /* 0x000fe40000f64270 */
[----:B------:R-:W-:Y:S02]  /*0700*/  @!P1 SEL R21, RZ, 0x1, !P0 ;  /* 0x00000001ff159807 */ /* 0x000fe40004000000 */
[----:B------:R-:W-:-:S02]  /*0710*/  IADD3 R3, P4, P5, R3, UR6, R12 ;  /* 0x0000000603037c10 */ /* 0x000fc4000fd9e00c */
[----:B------:R-:W-:Y:S02]  /*0720*/  SEL R21, R21, 0x1, !P3 ;  /* 0x0000000115157807 */ /* 0x000fe40005800000 */
[----:B------:R-:W-:Y:S02]  /*0730*/  IADD3.X R4, PT, PT, R0, UR7, RZ, P4, P5 ;  /* 0x0000000700047c10 */ /* 0x000fe4000a7ea4ff */
[----:B------:R-:W-:Y:S02]  /*0740*/  ISETP.LT.U32.AND P0, PT, R3, R20, PT ;  /* 0x000000140300720c */ /* 0x000fe40003f01070 */
[----:B------:R-:W-:Y:S02]  /*0750*/  LOP3.LUT P2, RZ, R21, 0xff, RZ, 0xc0, !PT ;  /* 0x000000ff15ff7812 */ /* 0x000fe4000784c0ff */
[----:B------:R-:W-:Y:S02]  /*0760*/  ISETP.LT.AND.EX P0, PT, R4, R19, PT, P0 ;  /* 0x000000130400720c */ /* 0x000fe40003f01300 */
[----:B------:R-:W-:-:S02]  /*0770*/  SHF.R.S32.HI R0, RZ, 0x1f, R11 ;  /* 0x0000001fff007819 */ /* 0x000fc4000001140b */
[CC--:B------:R-:W-:Y:S02]  /*0780*/  SEL R5, R3.reuse, R20.reuse, P0 ;  /* 0x0000001403057207 */ /* 0x0c0fe40000000000 */
[-C--:B------:R-:W-:Y:S02]  /*0790*/  SEL R17, R4, R19.reuse, P0 ;  /* 0x0000001304117207 */ /* 0x080fe40000000000 */
[----:B------:R-:W-:Y:S02]  /*07a0*/  ISETP.GT.AND P0, PT, R16, 0x4, PT ;  /* 0x000000041000780c */ /* 0x000fe40003f04270 */
[----:B------:R-:W-:Y:S01]  /*07b0*/  @!P3 SEL R5, R3, R20, !P1 ;  /* 0x000000140305b207 */ /* 0x000fe20004800000 */
[----:B------:R-:W-:Y:S01]  /*07c0*/  VIADD R3, R11, 0x100 ;  /* 0x000001000b037836 */ /* 0x000fe20000000000 */
[----:B------:R-:W-:Y:S02]  /*07d0*/  @!P3 SEL R17, R4, R19, !P1 ;  /* 0x000000130411b207 */ /* 0x000fe40004800000 */
[----:B------:R-:W-:-:S02]  /*07e0*/  ISETP.GT.AND P3, PT, R16, 0x4, P2 ;  /* 0x000000041000780c */ /* 0x000fc40001764270 */
[----:B------:R-:W-:Y:S02]  /*07f0*/  @!P2 SEL R21, RZ, 0x1, !P0 ;  /* 0x00000001ff15a807 */ /* 0x000fe40004000000 */
[----:B------:R-:W-:Y:S02]  /*0800*/  IADD3 R2, P4, P5, R11, UR6, R12 ;  /* 0x000000060b027c10 */ /* 0x000fe4000fd9e00c */
[----:B------:R-:W-:Y:S02]  /*0810*/  SEL R21, R21, 0x1, !P3 ;  /* 0x0000000115157807 */ /* 0x000fe40005800000 */
[----:B------:R-:W-:Y:S02]  /*0820*/  IADD3.X R4, PT, PT, R0, UR7, RZ, P4, P5 ;  /* 0x0000000700047c10 */ /* 0x000fe4000a7ea4ff */
[----:B------:R-:W-:Y:S02]  /*0830*/  ISETP.LT.U32.AND P0, PT, R2, R5, PT ;  /* 0x000000050200720c */ /* 0x000fe40003f01070 */
[----:B------:R-:W-:-:S02]  /*0840*/  LOP3.LUT P1, RZ, R21, 0xff, RZ, 0xc0, !PT ;  /* 0x000000ff15ff7812 */ /* 0x000fc4000782c0ff */
[----:B------:R-:W-:Y:S02]  /*0850*/  ISETP.LT.AND.EX P0, PT, R4, R17, PT, P0 ;  /* 0x000000110400720c */ /* 0x000fe40003f01300 */
[----:B------:R-:W-:Y:S02]  /*0860*/  SHF.R.S32.HI R0, RZ, 0x1f, R3 ;  /* 0x0000001fff007819 */ /* 0x000fe40000011403 */
[----:B------:R-:W-:Y:S02]  /*0870*/  SEL R19, R2, R5, P0 ;  /* 0x0000000502137207 */ /* 0x000fe40000000000 */
[----:B------:R-:W-:Y:S02]  /*0880*/  SEL R23, R4, R17, P0 ;  /* 0x0000001104177207 */ /* 0x000fe40000000000 */
[----:B------:R-:W-:Y:S02]  /*0890*/  ISETP.GT.AND P0, PT, R15, 0x4, PT ;  /* 0x000000040f00780c */ /* 0x000fe40003f04270 */
[----:B------:R-:W-:-:S02]  /*08a0*/  @!P3 SEL R19, R2, R5, !P2 ;  /* 0x000000050213b207 */ /* 0x000fc40005000000 */
        /* <DEDUP_REMOVED lines=13> */
[----:B------:R-:W-:Y:S02]  /*0980*/  @!P3 SEL R5, R2, R19, !P1 ;  /* 0x000000130205b207 */ /* 0x000fe40004800000 */
[----:B------:R-:W-:Y:S01]  /*0990*/  IADD3 R2, P0, P4, R3, UR6, R12 ;  /* 0x0000000603027c10 */ /* 0x000fe2000fc1e00c */
[C---:B------:R-:W-:Y:S01]  /*09a0*/  VIADD R3, R11.reuse, 0x300 ;  /* 0x000003000b037836 */ /* 0x040fe20000000000 */
[----:B------:R-:W-:Y:S01]  /*09b0*/  @!P3 SEL R17, R4, R23, !P1 ;  /* 0x000000170411b207 */ /* 0x000fe20004800000 */
[----:B------:R-:W-:Y:S01]  /*09c0*/  VIADD R11, R11, 0x800 ;  /* 0x000008000b0b7836 */ /* 0x000fe20000000000 */
[C---:B------:R-:W-:Y:S02]  /*09d0*/  ISETP.GT.AND P3, PT, R14.reuse, 0x4, P2 ;  /* 0x000000040e00780c */ /* 0x040fe40001764270 */
[----:B------:R-:W-:Y:S02]  /*09e0*/  ISETP.GT.AND P1, PT, R14, 0x4, PT ;  /* 0x000000040e00780c */ /* 0x000fe40003f24270 */
[----:B------:R-:W-:-:S02]  /*09f0*/  IADD3.X R4, PT, PT, R0, UR7, RZ, P0, P4 ;  /* 0x0000000700047c10 */ /* 0x000fc400087e84ff */
[----:B------:R-:W-:Y:S02]  /*0a00*/  ISETP.LT.U32.AND P0, PT, R2, R5, PT ;  /* 0x000000050200720c */ /* 0x000fe40003f01070 */
[----:B------:R-:W-:Y:S02]  /*0a10*/  @!P2 SEL R21, RZ, 0x1, !P1 ;  /* 0x00000001ff15a807 */ /* 0x000fe40004800000 */
[----:B------:R-:W-:Y:S02]  /*0a20*/  ISETP.LT.AND.EX P0, PT, R4, R17, PT, P0 ;  /* 0x000000110400720c */ /* 0x000fe40003f01300 */
[----:B------:R-:W-:Y:S02]  /*0a30*/  SHF.R.S32.HI R0, RZ, 0x1f, R3 ;  /* 0x0000001fff007819 */ /* 0x000fe40000011403 */
[----:B------:R-:W-:Y:S02]  /*0a40*/  SEL R21, R21, 0x1, !P3 ;  /* 0x0000000115157807 */ /* 0x000fe40005800000 */
[----:B------:R-:W-:-:S02]  /*0a50*/  IADD3 R3, P4, P5, R3, UR6, R12 ;  /* 0x0000000603037c10 */ /* 0x000fc4000fd9e00c */
[CC--:B------:R-:W-:Y:S02]  /*0a60*/  SEL R14, R2.reuse, R5.reuse, P0 ;  /* 0x00000005020e7207 */ /* 0x0c0fe40000000000 */
[----:B------:R-:W-:Y:S02]  /*0a70*/  LOP3.LUT P1, RZ, R21, 0xff, RZ, 0xc0, !PT ;  /* 0x000000ff15ff7812 */ /* 0x000fe4000782c0ff */
[----:B------:R-:W-:Y:S02]  /*0a80*/  @!P3 SEL R14, R2, R5, !P2 ;  /* 0x00000005020eb207 */ /* 0x000fe40005000000 */
[----:B------:R-:W-:Y:S02]  /*0a90*/  IADD3.X R2, PT, PT, R0, UR7, RZ, P4, P5 ;  /* 0x0000000700027c10 */ /* 0x000fe4000a7ea4ff */
[----:B------:R-:W-:Y:S02]  /*0aa0*/  SEL R15, R4, R17, P0 ;  /* 0x00000011040f7207 */ /* 0x000fe40000000000 */
[----:B------:R-:W-:-:S02]  /*0ab0*/  ISETP.NE.AND P4, PT, R13, RZ, PT ;  /* 0x000000ff0d00720c */ /* 0x000fc40003f85270 */
[----:B------:R-:W-:Y:S02]  /*0ac0*/  @!P3 SEL R15, R4, R17, !P2 ;  /* 0x00000011040fb207 */ /* 0x000fe40005000000 */
[C---:B------:R-:W-:Y:S02]  /*0ad0*/  ISETP.GT.AND P3, PT, R18.reuse, 0x4, P1 ;  /* 0x000000041200780c */ /* 0x040fe40000f64270 */
[----:B------:R-:W-:Y:S02]  /*0ae0*/  ISETP.LT.U32.AND P0, PT, R3, R14, PT ;  /* 0x0000000e0300720c */ /* 0x000fe40003f01070 */
[----:B------:R-:W-:Y:S02]  /*0af0*/  ISETP.GT.AND P2, PT, R18, 0x4, PT ;  /* 0x000000041200780c */ /* 0x000fe40003f44270 */
[----:B------:R-:W-:Y:S02]  /*0b00*/  ISETP.LT.AND.EX P0, PT, R2, R15, PT, P0 ;  /* 0x0000000f0200720c */ /* 0x000fe40003f01300 */
[----:B------:R-:W-:-:S02]  /*0b10*/  @!P1 SEL R21, RZ, 0x1, !P2 ;  /* 0x00000001ff159807 */ /* 0x000fc40005000000 */
[-C--:B------:R-:W-:Y:S02]  /*0b20*/  SEL R4, R3, R14.reuse, P0 ;  /* 0x0000000e03047207 */ /* 0x080fe40000000000 */
[CC--:B------:R-:W-:Y:S02]  /*0b30*/  SEL R5, R2.reuse, R15.reuse, P0 ;  /* 0x0000000f02057207 */ /* 0x0c0fe40000000000 */
[----:B------:R-:W-:Y:S02]  /*0b40*/  SEL R0, R21, 0x1, !P3 ;  /* 0x0000000115007807 */ /* 0x000fe40005800000 */
[----:B------:R-:W-:Y:S02]  /*0b50*/  @!P3 SEL R4, R3, R14, !P1 ;  /* 0x0000000e0304b207 */ /* 0x000fe40004800000 */
[----:B------:R-:W-:Y:S01]  /*0b60*/  @!P3 SEL R5, R2, R15, !P1 ;  /* 0x0000000f0205b207 */ /* 0x000fe20004800000 */
[----:B------:R-:W-:Y:S06]  /*0b70*/  @P4 BRA `(.L_x_1419) ;  /* 0xfffffff400e84947 */ /* 0x000fec000383ffff */
[----:B------:R-:W-:Y:S05]  /*0b80*/  BSYNC.RECONVERGENT B3 ;  /* 0x0000000000037941 */ /* 0x000fea0003800200 */
.L_x_1418:
[----:B------:R-:W-:-:S07]  /*0b90*/  VIADD R11, R11, 0xfffffc00 ;  /* 0xfffffc000b0b7836 */ /* 0x000fce0000000000 */
.L_x_1417:
[----:B------:R-:W-:Y:S05]  /*0ba0*/  BSYNC.RECONVERGENT B2 ;  /* 0x0000000000027941 */ /* 0x000fea0003800200 */
.L_x_1416:
        /* <DEDUP_REMOVED lines=16> */
[----:B------:R-:W-:-:S02]  /*0cb0*/  LOP3.LUT P3, RZ, R0, 0xff, RZ, 0xc0, !PT ;  /* 0x000000ff00ff7812 */ /* 0x000fc4000786c0ff */
[----:B0-----:R-:W-:-:S04]  /*0cc0*/  IADD3 R17, P2, PT, R17, UR8, RZ ;  /* 0x0000000811117c10 */ /* 0x001fc8000ff5e0ff */
[----:B------:R-:W-:Y:S02]  /*0cd0*/  IADD3.X R18, PT, PT, R18, UR9, RZ, P2, !PT ;  /* 0x0000000912127c10 */ /* 0x000fe400097fe4ff */
[C---:B--2---:R-:W-:Y:S02]  /*0ce0*/  ISETP.GT.AND P0, PT, R13.reuse, 0x4, PT ;  /* 0x000000040d00780c */ /* 0x044fe40003f04270 */
[----:B------:R-:W-:Y:S01]  /*0cf0*/  ISETP.GT.AND P4, PT, R13, 0x4, P3 ;  /* 0x000000040d00780c */ /* 0x000fe20001f84270 */
[----:B------:R-:W-:Y:S02]  /*0d00*/  VIADD R13, R11, 0x100 ;  /* 0x000001000b0d7836 */ /* 0x000fe40000000000 */
[----:B------:R-:W-:Y:S02]  /*0d10*/  @!P3 SEL R0, RZ, 0x1, !P0 ;  /* 0x00000001ff00b807 */ /* 0x000fe40004000000 */
[----:B------:R-:W-:Y:S02]  /*0d20*/  ISETP.LT.U32.AND P0, PT, R17, R4, PT ;  /* 0x000000041100720c */ /* 0x000fe40003f01070 */
[----:B------:R-:W-:-:S02]  /*0d30*/  SEL R0, R0, 0x1, !P4 ;  /* 0x0000000100007807 */ /* 0x000fc40006000000 */
[-C--:B------:R-:W-:Y:S02]  /*0d40*/  ISETP.LT.AND.EX P0, PT, R18, R5.reuse, PT, P0 ;  /* 0x000000051200720c */ /* 0x080fe40003f01300 */
[----:B------:R-:W-:Y:S02]  /*0d50*/  LOP3.LUT P2, RZ, R0, 0xff, RZ, 0xc0, !PT ;  /* 0x000000ff00ff7812 */ /* 0x000fe4000784c0ff */
[CC--:B------:R-:W-:Y:S02]  /*0d60*/  SEL R22, R17.reuse, R4.reuse, P0 ;  /* 0x0000000411167207 */ /* 0x0c0fe40000000000 */
[CC--:B-1----:R-:W-:Y:S02]  /*0d70*/  SEL R15, R18.reuse, R5.reuse, P0 ;  /* 0x00000005120f7207 */ /* 0x0c2fe40000000000 */
[----:B------:R-:W-:Y:S02]  /*0d80*/  @!P4 SEL R22, R17, R4, !P3 ;  /* 0x000000041116c207 */ /* 0x000fe40005800000 */
[----:B------:R-:W-:Y:S01]  /*0d90*/  @!P4 SEL R15, R18, R5, !P3 ;  /* 0x00000005120fc207 */ /* 0x000fe20005800000 */
[----:B------:R-:W-:Y:S01]  /*0da0*/  VIADD R5, R11, 0x200 ;  /* 0x000002000b057836 */ /* 0x000fe20000000000 */
[----:B---3--:R-:W-:-:S02]  /*0db0*/  ISETP.GT.AND P3, PT, R16, 0x4, PT ;  /* 0x000000041000780c */ /* 0x008fc40003f64270 */
[----:B------:R-:W-:Y:S02]  /*0dc0*/  ISETP.GT.AND P4, PT, R16, 0x4, P2 ;  /* 0x000000041000780c */ /* 0x000fe40001784270 */
[----:B------:R-:W-:Y:S02]  /*0dd0*/  @!P2 SEL R0, RZ, 0x1, !P3 ;  /* 0x00000001ff00a807 */ /* 0x000fe40005800000 */
[----:B------:R-:W-:Y:S02]  /*0de0*/  SHF.R.S32.HI R4, RZ, 0x1f, R13 ;  /* 0x0000001fff047819 */ /* 0x000fe4000001140d */
[----:B------:R-:W-:Y:S02]  /*0df0*/  IADD3 R13, P5, P0, R13, UR8, R12 ;  /* 0x000000080d0d7c10 */ /* 0x000fe4000f8be00c */
[----:B------:R-:W-:Y:S02]  /*0e00*/  SEL R0, R0, 0x1, !P4 ;  /* 0x0000000100007807 */ /* 0x000fe40006000000 */
[----:B------:R-:W-:-:S02]  /*0e10*/  IADD3.X R14, PT, PT, R4, UR9, RZ, P5, P0 ;  /* 0x00000009040e7c10 */ /* 0x000fc4000afe04ff */
[CC--:B------:R-:W-:Y:S02]  /*0e20*/  ISETP.LT.U32.AND P0, PT, R13.reuse, R22.reuse, PT ;  /* 0x000000160d00720c */ /* 0x0c0fe40003f01070 */
[----:B------:R-:W-:Y:S02]  /*0e30*/  LOP3.LUT P3, RZ, R0, 0xff, RZ, 0xc0, !PT ;  /* 0x000000ff00ff7812 */ /* 0x000fe4000786c0ff */
[CC--:B------:R-:W-:Y:S02]  /*0e40*/  ISETP.LT.AND.EX P0, PT, R14.reuse, R15.reuse, PT, P0 ;  /* 0x0000000f0e00720c */ /* 0x0c0fe40003f01300 */
[----:B------:R-:W-:Y:S02]  /*0e50*/  SHF.R.S32.HI R4, RZ, 0x1f, R5 ;  /* 0x0000001fff047819 */ /* 0x000fe40000011405 */
[----:B------:R-:W-:Y:S02]  /*0e60*/  SEL R18, R13, R22, P0 ;  /* 0x000000160d127207 */ /* 0x000fe40000000000 */
[----:B------:R-:W-:-:S02]  /*0e70*/  SEL R20, R14, R15, P0 ;  /* 0x0000000f0e147207 */ /* 0x000fc40000000000 */
[----:B------:R-:W-:Y:S02]  /*0e80*/  @!P4 SEL R18, R13, R22, !P2 ;  /* 0x000000160d12c207 */ /* 0x000fe40005000000 */
[----:B------:R-:W-:Y:S02]  /*0e90*/  @!P4 SEL R20, R14, R15, !P2 ;  /* 0x0000000f0e14c207 */ /* 0x000fe40005000000 */
[----:B----4-:R-:W-:Y:S02]  /*0ea0*/  ISETP.GT.AND P4, PT, R3, 0x4, PT ;  /* 0x000000040300780c */ /* 0x010fe40003f84270 */
[----:B------:R-:W-:Y:S02]  /*0eb0*/  IADD3 R5, P5, P0, R5, UR8, R12 ;  /* 0x0000000805057c10 */ /* 0x000fe4000f8be00c */
[----:B------:R-:W-:Y:S01]  /*0ec0*/  ISETP.GT.AND P2, PT, R3, 0x4, P3 ;  /* 0x000000040300780c */ /* 0x000fe20001f44270 */
[C---:B------:R-:W-:Y:S01]  /*0ed0*/  VIADD R3, R11.reuse, 0x300 ;  /* 0x000003000b037836 */ /* 0x040fe20000000000 */
[----:B------:R-:W-:Y:S01]  /*0ee0*/  @!P3 SEL R0, RZ, 0x1, !P4 ;  /* 0x00000001ff00b807 */ /* 0x000fe20006000000 */
[----:B------:R-:W-:Y:S01]  /*0ef0*/  VIADD R11, R11, 0x400 ;  /* 0x000004000b0b7836 */ /* 0x000fe20000000000 */
[----:B------:R-:W-:-:S02]  /*0f00*/  IADD3.X R13, PT, PT, R4, UR9, RZ, P5, P0 ;  /* 0x00000009040d7c10 */ /* 0x000fc4000afe04ff */
[----:B------:R-:W-:Y:S02]  /*0f10*/  ISETP.LT.U32.AND P0, PT, R5, R18, PT ;  /* 0x000000120500720c */ /* 0x000fe40003f01070 */
[----:B------:R-:W-:Y:S02]  /*0f20*/  SEL R0, R0, 0x1, !P2 ;  /* 0x0000000100007807 */ /* 0x000fe40005000000 */
[----:B------:R-:W-:Y:S02]  /*0f30*/  ISETP.LT.AND.EX P0, PT, R13, R20, PT, P0 ;  /* 0x000000140d00720c */ /* 0x000fe40003f01300 */
[----:B------:R-:W-:Y:S02]  /*0f40*/  LOP3.LUT P4, RZ, R0, 0xff, RZ, 0xc0, !PT ;  /* 0x000000ff00ff7812 */ /* 0x000fe4000788c0ff */
[----:B------:R-:W-:Y:S02]  /*0f50*/  SEL R14, R5, R18, P0 ;  /* 0x00000012050e7207 */ /* 0x000fe40000000000 */
[----:B------:R-:W-:-:S02]  /*0f60*/  SEL R16, R13, R20, P0 ;  /* 0x000000140d107207 */ /* 0x000fc40000000000 */
[----:B------:R-:W-:Y:S02]  /*0f70*/  SHF.R.S32.HI R4, RZ, 0x1f, R3 ;  /* 0x0000001fff047819 */ /* 0x000fe40000011403 */
[----:B------:R-:W-:Y:S02]  /*0f80*/  @!P2 SEL R14, R5, R18, !P3 ;  /* 0x00000012050ea207 */ /* 0x000fe40005800000 */
[----:B------:R-:W-:Y:S02]  /*0f90*/  @!P2 SEL R16, R13, R20, !P3 ;  /* 0x000000140d10a207 */ /* 0x000fe40005800000 */
[----:B------:R-:W-:Y:S02]  /*0fa0*/  IADD3 R3, P5, P6, R3, UR8, R12 ;  /* 0x0000000803037c10 */ /* 0x000fe4000febe00c */
[----:B-----5:R-:W-:Y:S02]  /*0fb0*/  ISETP.GT.AND P3, PT, R2, 0x4, P4 ;  /* 0x000000040200780c */ /* 0x020fe40002764270 */
[----:B------:R-:W-:-:S02]  /*0fc0*/  IADD3.X R13, PT, PT, R4, UR9, RZ, P5, P6 ;  /* 0x00000009040d7c10 */ /* 0x000fc4000afec4ff */
[----:B------:R-:W-:Y:S02]  /*0fd0*/  ISETP.LT.U32.AND P0, PT, R3, R14, PT ;  /* 0x0000000e0300720c */ /* 0x000fe40003f01070 */
[----:B------:R-:W-:Y:S02]  /*0fe0*/  ISETP.GT.AND P2, PT, R2, 0x4, PT ;  /* 0x000000040200780c */ /* 0x000fe40003f44270 */
[----:B------:R-:W-:Y:S02]  /*0ff0*/  ISETP.LT.AND.EX P0, PT, R13, R16, PT, P0 ;  /* 0x000000100d00720c */ /* 0x000fe40003f01300 */
[----:B------:R-:W-:Y:S02]  /*1000*/  @!P4 SEL R0, RZ, 0x1, !P2 ;  /* 0x00000001ff00c807 */ /* 0x000fe40005000000 */
[----:B------:R-:W-:Y:S02]  /*1010*/  SEL R4, R3, R14, P0 ;  /* 0x0000000e03047207 */ /* 0x000fe40000000000 */
[----:B------:R-:W-:-:S02]  /*1020*/  SEL R5, R13, R16, P0 ;  /* 0x000000100d057207 */ /* 0x000fc40000000000 */
[----:B------:R-:W-:Y:S02]  /*1030*/  SEL R0, R0, 0x1, !P3 ;  /* 0x0000000100007807 */ /* 0x000fe40005800000 */
[----:B------:R-:W-:Y:S02]  /*1040*/  @!P3 SEL R4, R3, R14, !P4 ;  /* 0x0000000e0304b207 */ /* 0x000fe40006000000 */
[----:B------:R-:W-:-:S07]  /*1050*/  @!P3 SEL R5, R13, R16, !P4 ;  /* 0x000000100d05b207 */ /* 0x000fce0006000000 */
.L_x_1421:
[----:B------:R-:W-:Y:S05]  /*1060*/  BSYNC.RECONVERGENT B2 ;  /* 0x0000000000027941 */ /* 0x000fea0003800200 */
.L_x_1420:
        /* <DEDUP_REMOVED lines=12> */
[----:B------:R1:W3:Y:S01]  /*1130*/  LDG.E R15, desc[UR10][R2.64+0x400] ;  /* 0x0004000a020f7981 */ /* 0x0002e2000c1e1900 */
[----:B------:R-:W-:-:S02]  /*1140*/  LOP3.LUT P2, RZ, R0, 0xff, RZ, 0xc0, !PT ;  /* 0x000000ff00ff7812 */ /* 0x000fc4000784c0ff */
[----:B0-----:R-:W-:-:S04]  /*1150*/  IADD3 R9, P0, PT, R9, UR8, RZ ;  /* 0x0000000809097c10 */ /* 0x001fc8000ff1e0ff */
[----:B------:R-:W-:Y:S02]  /*1160*/  IADD3.X R10, PT, PT, R10, UR9, RZ, P0, !PT ;  /* 0x000000090a0a7c10 */ /* 0x000fe400087fe4ff */
[----:B------:R-:W-:-:S04]  /*1170*/  ISETP.LT.U32.AND P0, PT, R9, R4, PT ;  /* 0x000000040900720c */ /* 0x000fc80003f01070 */
[----:B------:R-:W-:-:S04]  /*1180*/  ISETP.LT.AND.EX P0, PT, R10, R5, PT, P0 ;  /* 0x000000050a00720c */ /* 0x000fc80003f01300 */
[----:B-1----:R-:W-:Y:S02]  /*1190*/  SEL R2, R10, R5, P0 ;  /* 0x000000050a027207 */ /* 0x002fe40000000000 */
[C---:B--2---:R-:W-:Y:S02]  /*11a0*/  ISETP.GT.AND P4, PT, R13.reuse, 0x4, PT ;  /* 0x000000040d00780c */ /* 0x044fe40003f84270 */
[----:B------:R-:W-:Y:S01]  /*11b0*/  ISETP.GT.AND P3, PT, R13, 0x4, P2 ;  /* 0x000000040d00780c */ /* 0x000fe20001764270 */
[C---:B------:R-:W-:Y:S01]  /*11c0*/  VIADD R13, R11.reuse, 0x100 ;  /* 0x000001000b0d7836 */ /* 0x040fe20000000000 */
[----:B------:R-:W-:Y:S01]  /*11d0*/  @!P2 SEL R0, RZ, 0x1, !P4 ;  /* 0x00000001ff00a807 */ /* 0x000fe20006000000 */
[----:B------:R-:W-:-:S03]  /*11e0*/  VIADD R11, R11, 0x200 ;  /* 0x000002000b0b7836 */ /* 0x000fc60000000000 */
[----:B------:R-:W-:Y:S02]  /*11f0*/  SEL R3, R0, 0x1, !P3 ;  /* 0x0000000100037807 */ /* 0x000fe40005800000 */
[-C--:B------:R-:W-:Y:S02]  /*1200*/  SEL R0, R9, R4.reuse, P0 ;  /* 0x0000000409007207 */ /* 0x080fe40000000000 */
[----:B------:R-:W-:Y:S02]  /*1210*/  LOP3.LUT P4, RZ, R3, 0xff, RZ, 0xc0, !PT ;  /* 0x000000ff03ff7812 */ /* 0x000fe4000788c0ff */
[----:B------:R-:W-:Y:S02]  /*1220*/  SHF.R.S32.HI R14, RZ, 0x1f, R13 ;  /* 0x0000001fff0e7819 */ /* 0x000fe4000001140d */
[----:B------:R-:W-:Y:S02]  /*1230*/  @!P3 SEL R0, R9, R4, !P2 ;  /* 0x000000040900b207 */ /* 0x000fe40005000000 */
[----:B------:R-:W-:-:S02]  /*1240*/  @!P3 SEL R2, R10, R5, !P2 ;  /* 0x000000050a02b207 */ /* 0x000fc40005000000 */
[----:B------:R-:W-:Y:S02]  /*1250*/  IADD3 R13, P5, P6, R13, UR8, R12 ;  /* 0x000000080d0d7c10 */ /* 0x000fe4000febe00c */
[C---:B---3--:R-:W-:Y:S02]  /*1260*/  ISETP.GT.AND P3, PT, R15.reuse, 0x4, P4 ;  /* 0x000000040f00780c */ /* 0x048fe40002764270 */
[----:B------:R-:W-:Y:S02]  /*1270*/  ISETP.GT.AND P2, PT, R15, 0x4, PT ;  /* 0x000000040f00780c */ /* 0x000fe40003f44270 */
[----:B------:R-:W-:Y:S02]  /*1280*/  IADD3.X R9, PT, PT, R14, UR9, RZ, P5, P6 ;  /* 0x000000090e097c10 */ /* 0x000fe4000afec4ff */
[----:B------:R-:W-:Y:S02]  /*1290*/  ISETP.LT.U32.AND P0, PT, R13, R0, PT ;  /* 0x000000000d00720c */ /* 0x000fe40003f01070 */
[----:B------:R-:W-:-:S02]  /*12a0*/  @!P4 SEL R3, RZ, 0x1, !P2 ;  /* 0x00000001ff03c807 */ /* 0x000fc40005000000 */
[----:B------:R-:W-:Y:S02]  /*12b0*/  ISETP.LT.AND.EX P0, PT, R9, R2, PT, P0 ;  /* 0x000000020900720c */ /* 0x000fe40003f01300 */
[----:B------:R-:W-:Y:S02]  /*12c0*/  SEL R3, R3, 0x1, !P3 ;  /* 0x0000000103037807 */ /* 0x000fe40005800000 */
[----:B------:R-:W-:Y:S02]  /*12d0*/  SEL R4, R13, R0, P0 ;  /* 0x000000000d047207 */ /* 0x000fe40000000000 */
[----:B------:R-:W-:Y:S02]  /*12e0*/  SEL R5, R9, R2, P0 ;  /* 0x0000000209057207 */ /* 0x000fe40000000000 */
[----:B------:R-:W-:Y:S02]  /*12f0*/  @!P3 SEL R4, R13, R0, !P4 ;  /* 0x000000000d04b207 */ /* 0x000fe40006000000 */
[----:B------:R-:W-:-:S02]  /*1300*/  @!P3 SEL R5, R9, R2, !P4 ;  /* 0x000000020905b207 */ /* 0x000fc40006000000 */
[----:B------:R-:W-:-:S07]  /*1310*/  PRMT R0, R3, 0x7610, R0 ;  /* 0x0000761003007816 */ /* 0x000fce0000000000 */
.L_x_1423:
[----:B------:R-:W-:Y:S05]  /*1320*/  BSYNC.RECONVERGENT B2 ;  /* 0x0000000000027941 */ /* 0x000fea0003800200 */
.L_x_1422:
        /* <DEDUP_REMOVED lines=12> */
[----:B------:R-:W-:-:S04]  /*13f0*/  ISETP.LT.AND.EX P0, PT, R12, R5, PT, P0 ;  /* 0x000000050c00720c */ /* 0x000fc80003f01300 */
[----:B------:R-:W-:Y:S02]  /*1400*/  SEL R9, R11, R4, P0 ;  /* 0x000000040b097207 */ /* 0x000fe40000000000 */
[----:B------:R-:W-:Y:S02]  /*1410*/  SEL R10, R12, R5, P0 ;  /* 0x000000050c0a7207 */ /* 0x000fe40000000000 */
[C---:B--2---:R-:W-:Y:S02]  /*1420*/  ISETP.GT.AND P2, PT, R2.reuse, 0x4, P3 ;  /* 0x000000040200780c */ /* 0x044fe40001f44270 */
[----:B------:R-:W-:-:S04]  /*1430*/  ISETP.GT.AND P1, PT, R2, 0x4, PT ;  /* 0x000000040200780c */ /* 0x000fc80003f24270 */
[----:B------:R-:W-:-:S04]  /*1440*/  @!P3 SEL R0, RZ, 0x1, !P1 ;  /* 0x00000001ff00b807 */ /* 0x000fc80004800000 */
[----:B------:R-:W-:-:S03]  /*1450*/  SEL R0, R0, 0x1, !P2 ;  /* 0x0000000100007807 */ /* 0x000fc60005000000 */
[----:B------:R-:W-:Y:S02]  /*1460*/  @!P2 SEL R9, R11, R4, !P3 ;  /* 0x000000040b09a207 */ /* 0x000fe40005800000 */
[----:B------:R-:W-:-:S03]  /*1470*/  @!P2 SEL R10, R12, R5, !P3 ;  /* 0x000000050c0aa207 */ /* 0x000fc60005800000 */
[----:B------:R-:W-:Y:S02]  /*1480*/  IMAD.MOV.U32 R4, RZ, RZ, R9 ;  /* 0x000000ffff047224 */ /* 0x000fe400078e0009 */
[----:B------:R-:W-:-:S07]  /*1490*/  IMAD.MOV.U32 R5, RZ, RZ, R10 ;  /* 0x000000ffff057224 */ /* 0x000fce00078e000a */
.L_x_1415:
[----:B------:R-:W-:Y:S05]  /*14a0*/  BSYNC.RECONVERGENT B1 ;  /* 0x0000000000017941 */ /* 0x000fea0003800200 */
.L_x_1414:
        /* <DEDUP_REMOVED lines=26> */
.L_x_1426:
[----:B------:R-:W-:Y:S05]  /*1650*/  BSYNC.RECONVERGENT B1 ;  /* 0x0000000000017941 */ /* 0x000fea0003800200 */
.L_x_1425:
        /* <DEDUP_REMOVED lines=23> */
.L_x_1428:
[----:B------:R-:W-:Y:S05]  /*17d0*/  BSYNC.RECONVERGENT B1 ;  /* 0x0000000000017941 */ /* 0x000fea0003800200 */
.L_x_1427:
        /* <DEDUP_REMOVED lines=20> */
.L_x_1430:
[----:B------:R-:W-:Y:S05]  /*1920*/  BSYNC.RECONVERGENT B1 ;  /* 0x0000000000017941 */ /* 0x000fea0003800200 */
.L_x_1429:
        /* <DEDUP_REMOVED lines=20> */
.L_x_1432:
[----:B------:R-:W-:Y:S05]  /*1a70*/  BSYNC.RECONVERGENT B1 ;  /* 0x0000000000017941 */ /* 0x000fea0003800200 */
.L_x_1431:
        /* <DEDUP_REMOVED lines=20> */
.L_x_1434:
[----:B------:R-:W-:Y:S05]  /*1bc0*/  BSYNC.RECONVERGENT B1 ;  /* 0x0000000000017941 */ /* 0x000fea0003800200 */
.L_x_1433:
        /* <DEDUP_REMOVED lines=10> */
.L_x_1436:
[----:B------:R-:W-:Y:S05]  /*1c70*/  BSYNC.RECONVERGENT B1 ;  /* 0x0000000000017941 */ /* 0x000fea0003800200 */
.L_x_1435:
        /* <DEDUP_REMOVED lines=15> */
[----:B-----5:R-:W-:-:S02]  /*1d70*/  ISETP.NE.AND P2, PT, R15, RZ, PT ;  /* 0x000000ff0f00720c */ /* 0x020fc40003f45270 */
[----:B-1----:R-:W-:Y:S02]  /*1d80*/  ISETP.LT.U32.AND P0, PT, R10, R4, PT ;  /* 0x000000040a00720c */ /* 0x002fe40003f01070 */
[----:B------:R-:W-:Y:S02]  /*1d90*/  @P4 SEL R15, R0, 0x1, !P2 ;  /* 0x00000001000f4807 */ /* 0x000fe40005000000 */
[----:B------:R-:W-:Y:S01]  /*1da0*/  ISETP.LT.AND.EX P0, PT, R11, R5, PT, P0 ;  /* 0x000000050b00720c */ /* 0x000fe20003f01300 */
[----:B------:R-:W-:Y:S01]  /*1db0*/  LDS.U8 R0, [UR4+0x78] ;  /* 0x00007804ff007984 */ /* 0x000fe20008000000 */
[----:B------:R-:W-:Y:S02]  /*1dc0*/  LOP3.LUT P3, RZ, R15, 0xff, RZ, 0xc0, !PT ;  /* 0x000000ff0fff7812 */ /* 0x000fe4000786c0ff */
[----:B---3--:R-:W-:-:S03]  /*1dd0*/  ISETP.NE.AND P5, PT, R16, RZ, PT ;  /* 0x000000ff1000720c */ /* 0x008fc60003fa5270 */
[C---:B------:R-:W-:Y:S02]  /*1de0*/  @P2 SEL R4, R10.reuse, R4, P0 ;  /* 0x000000040a042207 */ /* 0x040fe40000000000 */
[C---:B------:R-:W-:Y:S02]  /*1df0*/  @P2 SEL R5, R11.reuse, R5, P0 ;  /* 0x000000050b052207 */ /* 0x040fe40000000000 */
[----:B------:R-:W-:Y:S02]  /*1e00*/  SEL R7, R10, R4, !P4 ;  /* 0x000000040a077207 */ /* 0x000fe40006000000 */
[----:B------:R-:W-:Y:S02]  /*1e10*/  SEL R5, R11, R5, !P4 ;  /* 0x000000050b057207 */ /* 0x000fe40006000000 */
[----:B------:R-:W-:Y:S01]  /*1e20*/  ISETP.LT.U32.AND P0, PT, R12, R7, PT ;  /* 0x000000070c00720c */ /* 0x000fe20003f01070 */
[----:B------:R-:W-:Y:S01]  /*1e30*/  LDS.64 R10, [UR4+0x60] ;  /* 0x00006004ff0a7984 */ /* 0x000fe20008000a00 */
[----:B------:R-:W-:-:S02]  /*1e40*/  @P3 SEL R16, R15, 0x1, !P5 ;  /* 0x000000010f103807 */ /* 0x000fc40006800000 */
[----:B------:R-:W-:Y:S01]  /*1e50*/  ISETP.LT.AND.EX P0, PT, R13, R5, PT, P0 ;  /* 0x000000050d00720c */ /* 0x000fe20003f01300 */
[----:B------:R-:W1:Y:S01]  /*1e60*/  LDS.U8 R15, [UR4+0x58] ;  /* 0x00005804ff0f7984 */ /* 0x000e620008000000 */
[----:B------:R-:W-:Y:S02]  /*1e70*/  LOP3.LUT P2, RZ, R16, 0xff, RZ, 0xc0, !PT ;  /* 0x000000ff10ff7812 */ /* 0x000fe4000784c0ff */
[C---:B------:R-:W-:Y:S02]  /*1e80*/  @P5 SEL R7, R12.reuse, R7, P0 ;  /* 0x000000070c075207 */ /* 0x040fe40000000000 */
[----:B------:R-:W-:Y:S02]  /*1e90*/  ISETP.NE.AND P4, PT, R17, RZ, PT ;  /* 0x000000ff1100720c */ /* 0x000fe40003f85270 */
[----:B------:R-:W-:Y:S02]  /*1ea0*/  @P5 SEL R5, R13, R5, P0 ;  /* 0x000000050d055207 */ /* 0x000fe40000000000 */
[----:B------:R-:W-:-:S02]  /*1eb0*/  SEL R7, R12, R7, !P3 ;  /* 0x000000070c077207 */ /* 0x000fc40005800000 */
[----:B------:R-:W-:Y:S01]  /*1ec0*/  SEL R13, R13, R5, !P3 ;  /* 0x000000050d0d7207 */ /* 0x000fe20005800000 */
[----:B------:R-:W3:Y:S01]  /*1ed0*/  LDS.U8 R12, [UR4+0x68] ;  /* 0x00006804ff0c7984 */ /* 0x000ee20008000000 */
[----:B0-----:R-:W-:Y:S02]  /*1ee0*/  ISETP.LT.U32.AND P0, PT, R2, R7, PT ;  /* 0x000000070200720c */ /* 0x001fe40003f01070 */
[----:B------:R-:W-:Y:S01]  /*1ef0*/  @P2 SEL R17, R16, 0x1, !P4 ;  /* 0x0000000110112807 */ /* 0x000fe20006000000 */
[----:B------:R-:W0:Y:S01]  /*1f00*/  LDS.64 R4, [UR4+0x70] ;  /* 0x00007004ff047984 */ /* 0x000e220008000a00 */
[----:B------:R-:W-:Y:S02]  /*1f10*/  ISETP.LT.AND.EX P0, PT, R3, R13, PT, P0 ;  /* 0x0000000d0300720c */ /* 0x000fe40003f01300 */
[----:B------:R-:W-:Y:S02]  /*1f20*/  ISETP.NE.AND P3, PT, R14, RZ, PT ;  /* 0x000000ff0e00720c */ /* 0x000fe40003f65270 */
[----:B------:R-:W-:-:S02]  /*1f30*/  @P4 SEL R7, R2, R7, P0 ;  /* 0x0000000702074207 */ /* 0x000fc40000000000 */
[----:B------:R-:W-:Y:S02]  /*1f40*/  LOP3.LUT P5, RZ, R17, 0xff, RZ, 0xc0, !PT ;  /* 0x000000ff11ff7812 */ /* 0x000fe400078ac0ff */
[C---:B------:R-:W-:Y:S02]  /*1f50*/  @P4 SEL R13, R3.reuse, R13, P0 ;  /* 0x0000000d030d4207 */ /* 0x040fe40000000000 */
[----:B------:R-:W-:Y:S02]  /*1f60*/  SEL R7, R2, R7, !P2 ;  /* 0x0000000702077207 */ /* 0x000fe40005000000 */
[----:B------:R-:W-:Y:S02]  /*1f70*/  SEL R13, R3, R13, !P2 ;  /* 0x0000000d030d7207 */ /* 0x000fe40005000000 */
[----:B--2---:R-:W-:Y:S01]  /*1f80*/  ISETP.LT.U32.AND P0, PT, R8, R7, PT ;  /* 0x000000070800720c */ /* 0x004fe20003f01070 */
[----:B------:R-:W2:Y:S03]  /*1f90*/  LDS.64 R2, [UR4+0x80] ;  /* 0x00008004ff027984 */ /* 0x000ea60008000a00 */
[----:B------:R-:W-:-:S02]  /*1fa0*/  ISETP.LT.AND.EX P0, PT, R9, R13, PT, P0 ;  /* 0x0000000d0900720c */ /* 0x000fc40003f01300 */
[----:B------:R-:W-:Y:S02]  /*1fb0*/  @P5 SEL R14, R17, 0x1, !P3 ;  /* 0x00000001110e5807 */ /* 0x000fe40005800000 */
[C---:B------:R-:W-:Y:S02]  /*1fc0*/  @P3 SEL R7, R8.reuse, R7, P0 ;  /* 0x0000000708073207 */ /* 0x040fe40000000000 */
[----:B-1----:R-:W-:Y:S02]  /*1fd0*/  ISETP.NE.AND P2, PT, R15, RZ, PT ;  /* 0x000000ff0f00720c */ /* 0x002fe40003f45270 */
[----:B------:R-:W-:Y:S02]  /*1fe0*/  @P3 SEL R13, R9, R13, P0 ;  /* 0x0000000d090d3207 */ /* 0x000fe40000000000 */
[----:B------:R-:W-:Y:S02]  /*1ff0*/  SEL R7, R8, R7, !P5 ;  /* 0x0000000708077207 */ /* 0x000fe40006800000 */
[----:B------:R-:W-:-:S02]  /*2000*/  LOP3.LUT P4, RZ, R14, 0xff, RZ, 0xc0, !PT ;  /* 0x000000ff0eff7812 */ /* 0x000fc4000788c0ff */
[----:B------:R-:W-:Y:S02]  /*2010*/  SEL R9, R9, R13, !P5 ;  /* 0x0000000d09097207 */ /* 0x000fe40006800000 */
[----:B------:R-:W-:Y:S02]  /*2020*/  ISETP.LT.U32.AND P0, PT, R10, R7, PT ;  /* 0x000000070a00720c */ /* 0x000fe40003f01070 */
[----:B---3--:R-:W-:Y:S02]  /*2030*/  ISETP.NE.AND P3, PT, R12, RZ, PT ;  /* 0x000000ff0c00720c */ /* 0x008fe40003f65270 */
[----:B------:R-:W-:-:S04]  /*2040*/  ISETP.LT.AND.EX P0, PT, R11, R9, PT, P0 ;  /* 0x000000090b00720c */ /* 0x000fc80003f01300 */
[----:B------:R-:W-:Y:S02]  /*2050*/  @P2 SEL R7, R10, R7, P0 ;  /* 0x000000070a072207 */ /* 0x000fe40000000000 */
[----:B------:R-:W-:Y:S02]  /*2060*/  @P4 SEL R15, R14, 0x1, !P2 ;  /* 0x000000010e0f4807 */ /* 0x000fe40005000000 */
[----:B------:R-:W-:Y:S02]  /*2070*/  @P2 SEL R9, R11, R9, P0 ;  /* 0x000000090b092207 */ /* 0x000fe40000000000 */
[----:B------:R-:W-:Y:S02]  /*2080*/  SEL R7, R10, R7, !P4 ;  /* 0x000000070a077207 */ /* 0x000fe40006000000 */
[----:B------:R-:W-:Y:S02]  /*2090*/  LOP3.LUT P5, RZ, R15, 0xff, RZ, 0xc0, !PT ;  /* 0x000000ff0fff7812 */ /* 0x000fe400078ac0ff */
[----:B------:R-:W-:-:S02]  /*20a0*/  SEL R11, R11, R9, !P4 ;  /* 0x000000090b0b7207 */ /* 0x000fc40006000000 */
[----:B0-----:R-:W-:Y:S02]  /*20b0*/  ISETP.LT.U32.AND P0, PT, R4, R7, PT ;  /* 0x000000070400720c */ /* 0x001fe40003f01070 */
        /* <DEDUP_REMOVED lines=16> */
.L_x_1424:
[----:B------:R-:W0:Y:S01]  /*21c0*/  S2R R13, SR_LANEID ;  /* 0x00000000000d7919 */ /* 0x000e220000000000 */
[----:B------:R-:W-:Y:S01]  /*21d0*/  LOP3.LUT R2, R7, 0x3e0, RZ, 0xc0, !PT ;  /* 0x000003e007027812 */ /* 0x000fe200078ec0ff */
[----:B------:R-:W-:Y:S03]  /*21e0*/  BSSY.RECONVERGENT B1, `(.L_x_1438) ;  /* 0x0000022000017945 */ /* 0x000fe60003800200 */
[----:B------:R-:W-:Y:S01]  /*21f0*/  LOP3.LUT R9, RZ, R2, RZ, 0x33, !PT ;  /* 0x00000002ff097212 */ /* 0x000fe200078e33ff */
[----:B------:R-:W-:-:S04]  /*2200*/  VIADD R3, R2, 0x20 ;  /* 0x0000002002037836 */ /* 0x000fc80000000000 */
[----:B------:R-:W-:Y:S01]  /*2210*/  IMAD.IADD R2, R8, 0x1, R9 ;  /* 0x0000000108027824 */ /* 0x000fe200078e0209 */
[----:B------:R-:W-:-:S04]  /*2220*/  ISETP.GT.AND P0, PT, R3, R8, PT ;  /* 0x000000080300720c */ /* 0x000fc80003f04270 */
        /* <DEDUP_REMOVED lines=29> */
.L_x_1439:
[----:B------:R-:W-:Y:S05]  /*2400*/  BSYNC.RECONVERGENT B1 ;  /* 0x0000000000017941 */ /* 0x000fea0003800200 */
.L_x_1438:
        /* <DEDUP_REMOVED lines=21> */
.L_x_1441:
[----:B------:R-:W-:Y:S05]  /*2560*/  BSYNC.RECONVERGENT B1 ;  /* 0x0000000000017941 */ /* 0x000fea0003800200 */
.L_x_1440:
        /* <DEDUP_REMOVED lines=20> */
.L_x_1443:
[----:B------:R-:W-:Y:S05]  /*26b0*/  BSYNC.RECONVERGENT B1 ;  /* 0x0000000000017941 */ /* 0x000fea0003800200 */
.L_x_1442:
        /* <DEDUP_REMOVED lines=20> */
.L_x_1445:
[----:B------:R-:W-:Y:S05]  /*2800*/  BSYNC.RECONVERGENT B1 ;  /* 0x0000000000017941 */ /* 0x000fea0003800200 */
.L_x_1444:
        /* <DEDUP_REMOVED lines=20> */
.L_x_1447:
[----:B------:R-:W-:Y:S05]  /*2950*/  BSYNC.RECONVERGENT B1 ;  /* 0x0000000000017941 */ /* 0x000fea0003800200 */
.L_x_1446:
        /* <DEDUP_REMOVED lines=10> */
.L_x_1449:
[----:B------:R-:W-:Y:S05]  /*2a00*/  BSYNC.RECONVERGENT B1 ;  /* 0x0000000000017941 */ /* 0x000fea0003800200 */
.L_x_1448:
        /* <DEDUP_REMOVED lines=13> */
[----:B012---:R-:W0:Y:S01]  /*2ae0*/  LDS.64 R2, [UR4+0x20] ;  /* 0x00002004ff027984 */ /* 0x007e220008000a00 */
[----:B-----5:R-:W-:Y:S02]  /*2af0*/  ISETP.NE.AND P6, PT, R7, RZ, PT ;  /* 0x000000ff0700720c */ /* 0x020fe40003fc5270 */
        /* <DEDUP_REMOVED lines=8> */
.L_x_1450:
[----:B------:R-:W-:Y:S01]  /*2b80*/  ISETP.GE.AND P5, PT, R8, 0xa1, PT ;  /* 0x000000a10800780c */ /* 0x000fe20003fa6270 */
[----:B------:R-:W-:-:S12]  /*2b90*/  @!P2 BRA `(.L_x_1451) ;  /* 0x00000000003ca947 */ /* 0x000fd80003800000 */
        /* <DEDUP_REMOVED lines=15> */
.L_x_1451:
        /* <DEDUP_REMOVED lines=17> */
.L_x_1452:
        /* <DEDUP_REMOVED lines=17> */
.L_x_1453:
[----:B------:R-:W-:Y:S05]  /*2eb0*/  @!P5 BRA `(.L_x_1454) ;  /* 0x00000000003cd947 */ /* 0x000fea0003800000 */
        /* <DEDUP_REMOVED lines=15> */
.L_x_1454:
        /* <DEDUP_REMOVED lines=16> */
.L_x_1455:
        /* <DEDUP_REMOVED lines=17> */
.L_x_1413:
        /* <DEDUP_REMOVED lines=11> */
[----:B------:R-:W-:Y:S01]  /*3270*/  VIADD R9, R7, 0x200 ;  /* 0x0000020007097836 */ /* 0x000fe20000000000 */
[----:B--2---:R-:W-:-:S04]  /*3280*/  IADD3 R16, P1, PT, R12, UR6, RZ ;  /* 0x000000060c107c10 */ /* 0x004fc8000ff3e0ff */
[----:B------:R-:W-:Y:S02]  /*3290*/  IADD3 R14, P3, PT, R9, R16, RZ ;  /* 0x00000010090e7210 */ /* 0x000fe40007f7e0ff */
[----:B---3--:R-:W-:Y:S01]  /*32a0*/  ISETP.GT.AND P0, PT, R8, 0x4, PT ;  /* 0x000000040800780c */ /* 0x008fe20003f04270 */
[----:B------:R-:W-:Y:S01]  /*32b0*/  VIADD R8, R7, 0x100 ;  /* 0x0000010007087836 */ /* 0x000fe20000000000 */
[----:B----4-:R-:W-:-:S04]  /*32c0*/  ISETP.GT.AND P2, PT, R10, 0x4, PT ;  /* 0x000000040a00780c */ /* 0x010fc80003f44270 */
[----:B------:R-:W-:Y:S01]  /*32d0*/  SEL R13, R7, R8, P0 ;  /* 0x00000008070d7207 */ /* 0x000fe20000000000 */
[----:B------:R-:W-:Y:S01]  /*32e0*/  IMAD.U32 R8, RZ, RZ, UR7 ;  /* 0x00000007ff087e24 */ /* 0x000fe2000f8e00ff */
[----:B-----5:R-:W-:Y:S02]  /*32f0*/  ISETP.GT.OR P0, PT, R0, 0x4, P0 ;  /* 0x000000040000780c */ /* 0x020fe40000704670 */
[----:B------:R-:W-:Y:S01]  /*3300*/  IADD3 R9, P4, PT, R13, R16, RZ ;  /* 0x000000100d097210 */ /* 0x000fe20007f9e0ff */
[----:B------:R-:W-:-:S03]  /*3310*/  IMAD.X R13, RZ, RZ, R8, P1 ;  /* 0x000000ffff0d7224 */ /* 0x000fc600008e0608 */
[C---:B------:R-:W-:Y:S01]  /*3320*/  ISETP.LT.U32.AND P1, PT, R14.reuse, R9, PT ;  /* 0x000000090e00720c */ /* 0x040fe20003f21070 */
[--C-:B------:R-:W-:Y:S01]  /*3330*/  IMAD.X R16, RZ, RZ, R13.reuse, P3 ;  /* 0x000000ffff107224 */ /* 0x100fe200018e060d */
[----:B------:R-:W-:Y:S01]  /*3340*/  ISETP.GT.AND P3, PT, R11, 0x4, PT ;  /* 0x000000040b00780c */ /* 0x000fe20003f64270 */
[----:B------:R-:W-:Y:S01]  /*3350*/  IMAD.X R5, RZ, RZ, R13, P4 ;  /* 0x000000ffff057224 */ /* 0x000fe200020e060d */
[----:B------:R-:W-:-:S04]  /*3360*/  IADD3 R13, P4, PT, R14, 0x100, RZ ;  /* 0x000001000e0d7810 */ /* 0x000fc80007f9e0ff */
[----:B------:R-:W-:-:S04]  /*3370*/  ISETP.LT.AND.EX P1, PT, R16, R5, PT, P1 ;  /* 0x000000051000720c */ /* 0x000fc80003f21310 */
[----:B------:R-:W-:Y:S02]  /*3380*/  @P2 SEL R9, R14, R9, P1 ;  /* 0x000000090e092207 */ /* 0x000fe40000800000 */
[----:B------:R-:W-:Y:S02]  /*3390*/  @P2 SEL R5, R16, R5, P1 ;  /* 0x0000000510052207 */ /* 0x000fe40000800000 */
[----:B------:R-:W-:Y:S02]  /*33a0*/  ISETP.GE.U32.AND P1, PT, R15, UR5, PT ;  /* 0x000000050f007c0c */ /* 0x000fe4000bf26070 */
[----:B------:R-:W-:Y:S01]  /*33b0*/  SEL R4, R9, R14, P0 ;  /* 0x0000000e09047207 */ /* 0x000fe20000000000 */
[----:B------:R-:W-:Y:S01]  /*33c0*/  IMAD.X R14, RZ, RZ, R16, P4 ;  /* 0x000000ffff0e7224 */ /* 0x000fe200020e0610 */
[----:B------:R-:W-:Y:S02]  /*33d0*/  ISETP.GE.U32.AND.EX P1, PT, R17, UR4, PT, P1 ;  /* 0x0000000411007c0c */ /* 0x000fe4000bf26110 */
[----:B------:R-:W-:-:S02]  /*33e0*/  SEL R5, R5, R16, P0 ;  /* 0x0000001005057207 */ /* 0x000fc40000000000 */
[-C--:B------:R-:W-:Y:S02]  /*33f0*/  ISETP.LT.U32.AND P2, PT, R13, R4.reuse, PT ;  /* 0x000000040d00720c */ /* 0x080fe40003f41070 */
[----:B------:R-:W-:Y:S02]  /*3400*/  ISETP.GT.OR P0, PT, R10, 0x4, P0 ;  /* 0x000000040a00780c */ /* 0x000fe40000704670 */
[CC--:B------:R-:W-:Y:S02]  /*3410*/  ISETP.LT.AND.EX P2, PT, R14.reuse, R5.reuse, PT, P2 ;  /* 0x000000050e00720c */ /* 0x0c0fe40003f41320 */
[----:B------:R-:W-:Y:S02]  /*3420*/  ISETP.GT.OR P4, PT, R11, 0x4, P0 ;  /* 0x000000040b00780c */ /* 0x000fe40000784670 */
[----:B------:R-:W-:Y:S02]  /*3430*/  @P3 SEL R4, R13, R4, P2 ;  /* 0x000000040d043207 */ /* 0x000fe40001000000 */
[----:B------:R-:W-:-:S02]  /*3440*/  @P3 SEL R5, R14, R5, P2 ;  /* 0x000000050e053207 */ /* 0x000fc40001000000 */
        /* <DEDUP_REMOVED lines=19> */
.L_x_1458:
        /* <DEDUP_REMOVED lines=12> */
[----:B------:R-:W-:Y:S01]  /*3640*/  USHF.R.S32.HI UR12, URZ, 0x1f, UR5 ;  /* 0x0000001fff0c7899 */ /* 0x000fe20008011405 */
[----:B-1----:R-:W-:-:S02]  /*3650*/  IADD3 R17, P5, PT, R12, 0x100, RZ ;  /* 0x000001000c117810 */ /* 0x002fc40007fbe0ff */
[----:B---3--:R-:W-:Y:S01]  /*3660*/  ISETP.GT.AND P2, PT, R8, 0x4, PT ;  /* 0x000000040800780c */ /* 0x008fe20003f44270 */
[----:B------:R-:W-:-:S03]  /*3670*/  IMAD.U32 R8, RZ, RZ, UR7 ;  /* 0x00000007ff087e24 */ /* 0x000fc6000f8e00ff */
[----:B------:R-:W-:Y:S01]  /*3680*/  SEL R5, RZ, 0x1, !P2 ;  /* 0x00000001ff057807 */ /* 0x000fe20005000000 */
[----:B------:R-:W-:Y:S01]  /*3690*/  IMAD.X R4, R21, 0x1, R8, P0 ;  /* 0x0000000115047824 */ /* 0x000fe200000e0608 */
[----:B------:R-:W-:Y:S02]  /*36a0*/  ISETP.LT.U32.AND P0, PT, R12, R23, PT ;  /* 0x000000170c00720c */ /* 0x000fe40003f01070 */
[----:B------:R-:W-:Y:S02]  /*36b0*/  @P4 SEL R5, R0, 0x1, !P2 ;  /* 0x0000000100054807 */ /* 0x000fe40005000000 */
[----:B------:R-:W-:Y:S02]  /*36c0*/  ISETP.LT.AND.EX P0, PT, R4, R25, PT, P0 ;  /* 0x000000190400720c */ /* 0x000fe40003f01300 */
[----:B----4-:R-:W-:Y:S01]  /*36d0*/  ISETP.GT.AND P3, PT, R19, 0x4, PT ;  /* 0x000000041300780c */ /* 0x010fe20003f64270 */
[----:B------:R-:W-:Y:S01]  /*36e0*/  IMAD.X R19, RZ, RZ, R4, P5 ;  /* 0x000000ffff137224 */ /* 0x000fe200028e0604 */
[----:B------:R-:W-:-:S02]  /*36f0*/  @P2 SEL R23, R12, R23, P0 ;  /* 0x000000170c172207 */ /* 0x000fc40000000000 */
[----:B------:R-:W-:Y:S02]  /*3700*/  @P2 SEL R25, R4, R25, P0 ;  /* 0x0000001904192207 */ /* 0x000fe40000000000 */
[----:B------:R-:W-:Y:S02]  /*3710*/  SEL R0, R12, R23, !P4 ;  /* 0x000000170c007207 */ /* 0x000fe40006000000 */
[----:B------:R-:W-:Y:S02]  /*3720*/  LOP3.LUT P1, RZ, R5, 0xff, RZ, 0xc0, !PT ;  /* 0x000000ff05ff7812 */ /* 0x000fe4000782c0ff */
[----:B------:R-:W-:Y:S02]  /*3730*/  SEL R16, R4, R25, !P4 ;  /* 0x0000001904107207 */ /* 0x000fe40006000000 */
[----:B------:R-:W-:Y:S02]  /*3740*/  ISETP.LT.U32.AND P0, PT, R17, R0, PT ;  /* 0x000000001100720c */ /* 0x000fe40003f01070 */
[----:B-----5:R-:W-:-:S02]  /*3750*/  ISETP.GT.AND P2, PT, R18, 0x4, PT ;  /* 0x000000041200780c */ /* 0x020fc40003f44270 */
[----:B------:R-:W-:Y:S02]  /*3760*/  ISETP.LT.AND.EX P0, PT, R19, R16, PT, P0 ;  /* 0x000000101300720c */ /* 0x000fe40003f01300 */
[----:B------:R-:W-:Y:S02]  /*3770*/  SEL R20, RZ, 0x1, !P3 ;  /* 0x00000001ff147807 */ /* 0x000fe40005800000 */
[----:B------:R-:W-:Y:S02]  /*3780*/  @P3 SEL R0, R17, R0, P0 ;  /* 0x0000000011003207 */ /* 0x000fe40000000000 */
[----:B------:R-:W-:Y:S02]  /*3790*/  @P3 SEL R16, R19, R16, P0 ;  /* 0x0000001013103207 */ /* 0x000fe40000000000 */
[----:B------:R-:W-:Y:S02]  /*37a0*/  IADD3 R18, P0, PT, R12, 0x200, RZ ;  /* 0x000002000c127810 */ /* 0x000fe40007f1e0ff */
[----:B------:R-:W-:-:S02]  /*37b0*/  @P1 SEL R20, R5, 0x1, !P3 ;  /* 0x0000000105141807 */ /* 0x000fc40005800000 */
[----:B------:R-:W-:Y:S01]  /*37c0*/  SEL R5, R17, R0, !P1 ;  /* 0x0000000011057207 */ /* 0x000fe20004800000 */
[----:B------:R-:W-:Y:S01]  /*37d0*/  IMAD.X R17, RZ, RZ, R4, P0 ;  /* 0x000000ffff117224 */ /* 0x000fe200000e0604 */
[----:B------:R-:W-:Y:S02]  /*37e0*/  SEL R16, R19, R16, !P1 ;  /* 0x0000001013107207 */ /* 0x000fe40004800000 */
[----:B------:R-:W-:Y:S02]  /*37f0*/  LOP3.LUT P1, RZ, R20, 0xff, RZ, 0xc0, !PT ;  /* 0x000000ff14ff7812 */ /* 0x000fe4000782c0ff */
[----:B------:R-:W-:Y:S02]  /*3800*/  ISETP.LT.U32.AND P0, PT, R18, R5, PT ;  /* 0x000000051200720c */ /* 0x000fe40003f01070 */
[----:B0-----:R-:W-:Y:S02]  /*3810*/  IADD3 R0, P4, PT, -R10, R2, RZ ;  /* 0x000000020a007210 */ /* 0x001fe40007f9e1ff */
[----:B------:R-:W-:-:S02]  /*3820*/  ISETP.LT.AND.EX P0, PT, R17, R16, PT, P0 ;  /* 0x000000101100720c */ /* 0x000fc40003f01300 */
[----:B------:R-:W-:Y:S02]  /*3830*/  SEL R19, RZ, 0x1, !P2 ;  /* 0x00000001ff137807 */ /* 0x000fe40005000000 */
[----:B------:R-:W-:Y:S02]  /*3840*/  @P2 SEL R5, R18, R5, P0 ;  /* 0x0000000512052207 */ /* 0x000fe40000000000 */
[----:B------:R-:W-:Y:S02]  /*3850*/  @P2 SEL R16, R17, R16, P0 ;  /* 0x0000001011102207 */ /* 0x000fe40000000000 */
[----:B------:R-:W-:Y:S02]  /*3860*/  IADD3 R12, P0, PT, R12, 0x300, RZ ;  /* 0x000003000c0c7810 */ /* 0x000fe40007f1e0ff */
[----:B------:R-:W-:Y:S02]  /*3870*/  @P1 SEL R19, R20, 0x1, !P2 ;  /* 0x0000000114131807 */ /* 0x000fe40005000000 */
[----:B------:R-:W-:Y:S01]  /*3880*/  ISETP.GT.AND P2, PT, R15, 0x4, PT ;  /* 0x000000040f00780c */ /* 0x000fe20003f44270 */
[----:B------:R-:W-:Y:S01]  /*3890*/  IMAD.X R15, RZ, RZ, R4, P0 ;  /* 0x000000ffff0f7224 */ /* 0x000fe200000e0604 */
[----:B------:R-:W-:Y:S01]  /*38a0*/  ISETP.GE.U32.AND P0, PT, R0, UR5, PT ;  /* 0x0000000500007c0c */ /* 0x000fe2000bf06070 */
[----:B------:R-:W-:Y:S01]  /*38b0*/  IMAD.X R4, R3, 0x1, ~R9, P4 ;  /* 0x0000000103047824 */ /* 0x000fe200020e0e09 */
[----:B------:R-:W-:-:S02]  /*38c0*/  SEL R5, R18, R5, !P1 ;  /* 0x0000000512057207 */ /* 0x000fc40004800000 */
[----:B------:R-:W-:Y:S02]  /*38d0*/  SEL R16, R17, R16, !P1 ;  /* 0x0000001011107207 */ /* 0x000fe40004800000 */
[----:B------:R-:W-:Y:S02]  /*38e0*/  ISETP.GE.U32.AND.EX P0, PT, R4, UR12, PT, P0 ;  /* 0x0000000c04007c0c */ /* 0x000fe4000bf06100 */
[----:B------:R-:W-:Y:S02]  /*38f0*/  LOP3.LUT P3, RZ, R19, 0xff, RZ, 0xc0, !PT ;  /* 0x000000ff13ff7812 */ /* 0x000fe4000786c0ff */
[----:B------:R-:W-:Y:S02]  /*3900*/  ISETP.LT.U32.AND P1, PT, R12, R5, PT ;  /* 0x000000050c00720c */ /* 0x000fe40003f21070 */
[----:B------:R-:W-:Y:S02]  /*3910*/  SEL R0, RZ, 0x1, !P2 ;  /* 0x00000001ff007807 */ /* 0x000fe40005000000 */
[----:B------:R-:W-:-:S04]  /*3920*/  ISETP.LT.AND.EX P1, PT, R15, R16, PT, P1 ;  /* 0x000000100f00720c */ /* 0x000fc80003f21310 */
[C---:B------:R-:W-:Y:S02]  /*3930*/  @P2 SEL R5, R12.reuse, R5, P1 ;  /* 0x000000050c052207 */ /* 0x040fe40000800000 */
[----:B------:R-:W-:Y:S02]  /*3940*/  @P2 SEL R16, R15, R16, P1 ;  /* 0x000000100f102207 */ /* 0x000fe40000800000 */
[----:B------:R-:W-:Y:S02]  /*3950*/  SEL R4, R12, R5, !P3 ;  /* 0x000000050c047207 */ /* 0x000fe40005800000 */
[----:B------:R-:W-:Y:S02]  /*3960*/  @P3 SEL R0, R19, 0x1, !P2 ;  /* 0x0000000113003807 */ /* 0x000fe40005000000 */
        /* <DEDUP_REMOVED lines=9> */
.L_x_1457:
        /* <DEDUP_REMOVED lines=24> */
.L_x_1462:
        /* <DEDUP_REMOVED lines=12> */
[----:B------:R-:W-:Y:S01]  /*3c40*/  PRMT R25, R0, 0x7610, R25 ;  /* 0x0000761000197816 */ /* 0x000fe20000000019 */
[----:B------:R-:W-:Y:S01]  /*3c50*/  VIADD R13, R13, 0x8 ;  /* 0x000000080d0d7836 */ /* 0x000fe20000000000 */
[----:B------:R-:W-:Y:S01]  /*3c60*/  IADD3 R17, P3, PT, R17, UR6, RZ ;  /* 0x0000000611117c10 */ /* 0x000fe2000ff7e0ff */
[----:B------:R-:W-:Y:S01]  /*3c70*/  VIADD R11, R11, 0x800 ;  /* 0x000008000b0b7836 */ /* 0x000fe20000000000 */
[----:B------:R-:W-:-:S03]  /*3c80*/  LOP3.LUT P5, RZ, R25, 0xff, RZ, 0xc0, !PT ;  /* 0x000000ff19ff7812 */ /* 0x000fc600078ac0ff */
[----:B------:R-:W-:Y:S01]  /*3c90*/  IMAD.X R0, R23, 0x1, R8, P3 ;  /* 0x0000000117007824 */ /* 0x000fe200018e0608 */
[C---:B--2---:R-:W-:Y:S02]  /*3ca0*/  ISETP.GT.AND P0, PT, R26.reuse, 0x4, PT ;  /* 0x000000041a00780c */ /* 0x044fe40003f04270 */
[----:B------:R-:W-:-:S07]  /*3cb0*/  ISETP.GT.AND P2, PT, R26, 0x4, P5 ;  /* 0x000000041a00780c */ /* 0x000fce0002f44270 */
[----:B------:R-:W-:Y:S02]  /*3cc0*/  @!P5 SEL R25, RZ, 0x1, !P0 ;  /* 0x00000001ff19d807 */ /* 0x000fe40004000000 */
[----:B------:R-:W-:Y:S02]  /*3cd0*/  ISETP.LT.U32.AND P0, PT, R17, R4, PT ;  /* 0x000000041100720c */ /* 0x000fe40003f01070 */
[----:B------:R-:W-:Y:S02]  /*3ce0*/  SEL R23, R25, 0x1, !P2 ;  /* 0x0000000119177807 */ /* 0x000fe40005000000 */
[----:B---3--:R-:W-:Y:S02]  /*3cf0*/  ISETP.GT.AND P6, PT, R22, 0x4, PT ;  /* 0x000000041600780c */ /* 0x008fe40003fc4270 */
[----:B------:R-:W-:Y:S02]  /*3d00*/  LOP3.LUT P3, RZ, R23, 0xff, RZ, 0xc0, !PT ;  /* 0x000000ff17ff7812 */ /* 0x000fe4000786c0ff */
[----:B------:R-:W-:-:S02]  /*3d10*/  ISETP.LT.AND.EX P0, PT, R0, R5, PT, P0 ;  /* 0x000000050000720c */ /* 0x000fc40003f01300 */
[----:B------:R-:W-:Y:S02]  /*3d20*/  ISETP.GT.AND P4, PT, R22, 0x4, P3 ;  /* 0x000000041600780c */ /* 0x000fe40001f84270 */
[CC--:B------:R-:W-:Y:S02]  /*3d30*/  SEL R25, R17.reuse, R4.reuse, P0 ;  /* 0x0000000411197207 */ /* 0x0c0fe40000000000 */
[----:B------:R-:W-:Y:S02]  /*3d40*/  @!P2 SEL R25, R17, R4, !P5 ;  /* 0x000000041119a207 */ /* 0x000fe40006800000 */
[CC--:B------:R-:W-:Y:S02]  /*3d50*/  SEL R4, R0.reuse, R5.reuse, P0 ;  /* 0x0000000500047207 */ /* 0x0c0fe40000000000 */
[----:B------:R-:W-:Y:S02]  /*3d60*/  @!P2 SEL R4, R0, R5, !P5 ;  /* 0x000000050004a207 */ /* 0x000fe40006800000 */
[----:B------:R-:W-:-:S02]  /*3d70*/  @!P3 SEL R23, RZ, 0x1, !P6 ;  /* 0x00000001ff17b807 */ /* 0x000fc40007000000 */
[----:B0-----:R-:W-:Y:S02]  /*3d80*/  IADD3 R2, P0, PT, R17, 0x100, RZ ;  /* 0x0000010011027810 */ /* 0x001fe40007f1e0ff */
[----:B------:R-:W-:Y:S02]  /*3d90*/  SEL R23, R23, 0x1, !P4 ;  /* 0x0000000117177807 */ /* 0x000fe40006000000 */
[----:B----4-:R-:W-:Y:S01]  /*3da0*/  ISETP.GT.AND P6, PT, R21, 0x4, PT ;  /* 0x000000041500780c */ /* 0x010fe20003fc4270 */
[----:B------:R-:W-:Y:S01]  /*3db0*/  IMAD.X R3, RZ, RZ, R0, P0 ;  /* 0x000000ffff037224 */ /* 0x000fe200000e0600 */
[----:B------:R-:W-:Y:S02]  /*3dc0*/  LOP3.LUT P2, RZ, R23, 0xff, RZ, 0xc0, !PT ;  /* 0x000000ff17ff7812 */ /* 0x000fe4000784c0ff */
[----:B------:R-:W-:Y:S02]  /*3dd0*/  ISETP.LT.U32.AND P0, PT, R2, R25, PT ;  /* 0x000000190200720c */ /* 0x000fe40003f01070 */
[----:B------:R-:W-:-:S02]  /*3de0*/  ISETP.GT.AND P5, PT, R21, 0x4, P2 ;  /* 0x000000041500780c */ /* 0x000fc400017a4270 */
        /* <DEDUP_REMOVED lines=9> */
[C---:B-----5:R-:W-:Y:S02]  /*3e80*/  ISETP.GT.AND P6, PT, R20.reuse, 0x4, PT ;  /* 0x000000041400780c */ /* 0x060fe40003fc4270 */
[----:B------:R-:W-:Y:S01]  /*3e90*/  ISETP.GT.AND P4, PT, R20, 0x4, P3 ;  /* 0x000000041400780c */ /* 0x000fe20001f84270 */
        /* <DEDUP_REMOVED lines=13> */
[----:B------:R-:W-:Y:S02]  /*3f70*/  ISETP.GT.AND P6, PT, R19, 0x4, PT ;  /* 0x000000041300780c */ /* 0x000fe40003fc4270 */
[----:B------:R-:W-:-:S02]  /*3f80*/  ISETP.LT.AND.EX P0, PT, R3, R4, PT, P0 ;  /* 0x000000040300720c */ /* 0x000fc40003f01300 */
[----:B------:R-:W-:Y:S02]  /*3f90*/  ISETP.GT.AND P5, PT, R19, 0x4, P2 ;  /* 0x000000041300780c */ /* 0x000fe400017a4270 */
        /* <DEDUP_REMOVED lines=11> */
[----:B------:R-:W-:-:S02]  /*4050*/  ISETP.GT.AND P4, PT, R18, 0x4, P3 ;  /* 0x000000041200780c */ /* 0x000fc40001f84270 */
[-C--:B------:R-:W-:Y:S02]  /*4060*/  SEL R21, R2, R5.reuse, P0 ;  /* 0x0000000502157207 */ /* 0x080fe40000000000 */
[----:B------:R-:W-:Y:S02]  /*4070*/  SEL R4, R3, R20, P0 ;  /* 0x0000001403047207 */ /* 0x000fe40000000000 */
[----:B------:R-:W-:Y:S02]  /*4080*/  ISETP.GT.AND P0, PT, R18, 0x4, PT ;  /* 0x000000041200780c */ /* 0x000fe40003f04270 */
        /* <DEDUP_REMOVED lines=14> */
[C---:B------:R-:W-:Y:S01]  /*4170*/  ISETP.GT.AND P4, PT, R15.reuse, 0x4, P2 ;  /* 0x000000040f00780c */ /* 0x040fe20001784270 */
[----:B------:R-:W-:Y:S01]  /*4180*/  IMAD.X R4, RZ, RZ, R0, P0 ;  /* 0x000000ffff047224 */ /* 0x000fe200000e0600 */
[----:B------:R-:W-:-:S02]  /*4190*/  ISETP.GT.AND P3, PT, R15, 0x4, PT ;  /* 0x000000040f00780c */ /* 0x000fc40003f64270 */
[----:B------:R-:W-:Y:S02]  /*41a0*/  ISETP.LT.U32.AND P0, PT, R2, R5, PT ;  /* 0x000000050200720c */ /* 0x000fe40003f01070 */
        /* <DEDUP_REMOVED lines=11> */
[----:B------:R-:W-:-:S02]  /*4260*/  ISETP.GT.AND P4, PT, R16, 0x4, P3 ;  /* 0x000000041000780c */ /* 0x000fc40001f84270 */
[CC--:B------:R-:W-:Y:S02]  /*4270*/  ISETP.LT.U32.AND P0, PT, R17.reuse, R18.reuse, PT ;  /* 0x000000121100720c */ /* 0x0c0fe40003f01070 */
[----:B------:R-:W-:Y:S02]  /*4280*/  ISETP.GT.AND P2, PT, R16, 0x4, PT ;  /* 0x000000041000780c */ /* 0x000fe40003f44270 */
        /* <DEDUP_REMOVED lines=8> */
.L_x_1461:
[----:B------:R-:W-:Y:S05]  /*4310*/  BSYNC.RECONVERGENT B2 ;  /* 0x0000000000027941 */ /* 0x000fea0003800200 */
.L_x_1460:
        /* <DEDUP_REMOVED lines=13> */
[----:B------:R-:W-:-:S02]  /*43f0*/  LOP3.LUT P4, RZ, R0, 0xff, RZ, 0xc0, !PT ;  /* 0x000000ff00ff7812 */ /* 0x000fc4000788c0ff */
[----:B------:R-:W-:-:S05]  /*4400*/  IADD3 R19, P2, PT, R19, UR6, RZ ;  /* 0x0000000613137c10 */ /* 0x000fca000ff5e0ff */
[----:B------:R-:W-:Y:S01]  /*4410*/  IMAD.X R18, R18, 0x1, R8, P2 ;  /* 0x0000000112127824 */ /* 0x000fe200010e0608 */
        /* <DEDUP_REMOVED lines=8> */
[-C--:B0-----:R-:W-:Y:S02]  /*44a0*/  SEL R17, R19, R4.reuse, P0 ;  /* 0x0000000413117207 */ /* 0x081fe40000000000 */
[----:B------:R-:W-:Y:S02]  /*44b0*/  SEL R16, R18, R5, P0 ;  /* 0x0000000512107207 */ /* 0x000fe40000000000 */
[----:B---3--:R-:W-:Y:S02]  /*44c0*/  ISETP.GT.AND P0, PT, R15, 0x4, PT ;  /* 0x000000040f00780c */ /* 0x008fe40003f04270 */
[----:B------:R-:W-:-:S02]  /*44d0*/  @!P3 SEL R17, R19, R4, !P4 ;  /* 0x000000041311b207 */ /* 0x000fc40006000000 */
[----:B------:R-:W-:Y:S01]  /*44e0*/  @!P3 SEL R16, R18, R5, !P4 ;  /* 0x000000051210b207 */ /* 0x000fe20006000000 */
[----:B------:R-:W-:Y:S01]  /*44f0*/  VIADD R5, R11, 0x200 ;  /* 0x000002000b057836 */ /* 0x000fe20000000000 */
[----:B------:R-:W-:Y:S02]  /*4500*/  ISETP.GT.AND P3, PT, R15, 0x4, P2 ;  /* 0x000000040f00780c */ /* 0x000fe40001764270 */
[----:B------:R-:W-:Y:S02]  /*4510*/  @!P2 SEL R0, RZ, 0x1, !P0 ;  /* 0x00000001ff00a807 */ /* 0x000fe40004000000 */
[----:B------:R-:W-:Y:S02]  /*4520*/  IADD3 R4, P5, P6, R10, UR6, R13 ;  /* 0x000000060a047c10 */ /* 0x000fe4000febe00d */
[----:B------:R-:W-:Y:S02]  /*4530*/  SEL R0, R0, 0x1, !P3 ;  /* 0x0000000100007807 */ /* 0x000fe40005800000 */
[----:B------:R-:W-:-:S02]  /*4540*/  IADD3.X R15, PT, PT, R9, R8, RZ, P5, P6 ;  /* 0x00000008090f7210 */ /* 0x000fc40002fec4ff */
[----:B------:R-:W-:Y:S02]  /*4550*/  ISETP.LT.U32.AND P0, PT, R4, R17, PT ;  /* 0x000000110400720c */ /* 0x000fe40003f01070 */
[----:B------:R-:W-:Y:S02]  /*4560*/  LOP3.LUT P4, RZ, R0, 0xff, RZ, 0xc0, !PT ;  /* 0x000000ff00ff7812 */ /* 0x000fe4000788c0ff */
[----:B------:R-:W-:-:S04]  /*4570*/  ISETP.LT.AND.EX P0, PT, R15, R16, PT, P0 ;  /* 0x000000100f00720c */ /* 0x000fc80003f01300 */
[CC--:B------:R-:W-:Y:S02]  /*4580*/  SEL R20, R4.reuse, R17.reuse, P0 ;  /* 0x0000001104147207 */ /* 0x0c0fe40000000000 */
[CC--:B------:R-:W-:Y:S02]  /*4590*/  SEL R13, R15.reuse, R16.reuse, P0 ;  /* 0x000000100f0d7207 */ /* 0x0c0fe40000000000 */
[----:B------:R-:W-:Y:S02]  /*45a0*/  @!P3 SEL R20, R4, R17, !P2 ;  /* 0x000000110414b207 */ /* 0x000fe40005000000 */
[----:B------:R-:W-:Y:S02]  /*45b0*/  @!P3 SEL R13, R15, R16, !P2 ;  /* 0x000000100f0db207 */ /* 0x000fe40005000000 */
[----:B----4-:R-:W-:Y:S02]  /*45c0*/  ISETP.GT.AND P3, PT, R3, 0x4, PT ;  /* 0x000000040300780c */ /* 0x010fe40003f64270 */
[----:B------:R-:W-:-:S02]  /*45d0*/  IADD3 R5, P5, P0, R10, UR6, R5 ;  /* 0x000000060a057c10 */ /* 0x000fc4000f8be005 */
[----:B------:R-:W-:Y:S01]  /*45e0*/  ISETP.GT.AND P2, PT, R3, 0x4, P4 ;  /* 0x000000040300780c */ /* 0x000fe20002744270 */
[C---:B------:R-:W-:Y:S01]  /*45f0*/  VIADD R3, R11.reuse, 0x300 ;  /* 0x000003000b037836 */ /* 0x040fe20000000000 */
[----:B------:R-:W-:Y:S01]  /*4600*/  @!P4 SEL R0, RZ, 0x1, !P3 ;  /* 0x00000001ff00c807 */ /* 0x000fe20005800000 */
[----:B------:R-:W-:Y:S01]  /*4610*/  VIADD R11, R11, 0x400 ;  /* 0x000004000b0b7836 */ /* 0x000fe20000000000 */
[----:B------:R-:W-:Y:S02]  /*4620*/  IADD3.X R4, PT, PT, R9, R8, RZ, P5, P0 ;  /* 0x0000000809047210 */ /* 0x000fe40002fe04ff */
[----:B------:R-:W-:Y:S02]  /*4630*/  ISETP.LT.U32.AND P0, PT, R5, R20, PT ;  /* 0x000000140500720c */ /* 0x000fe40003f01070 */
[----:B------:R-:W-:Y:S02]  /*4640*/  SEL R0, R0, 0x1, !P2 ;  /* 0x0000000100007807 */ /* 0x000fe40005000000 */
[----:B------:R-:W-:-:S02]  /*4650*/  ISETP.LT.AND.EX P0, PT, R4, R13, PT, P0 ;  /* 0x0000000d0400720c */ /* 0x000fc40003f01300 */
[----:B------:R-:W-:Y:S02]  /*4660*/  LOP3.LUT P3, RZ, R0, 0xff, RZ, 0xc0, !PT ;  /* 0x000000ff00ff7812 */ /* 0x000fe4000786c0ff */
[CC--:B------:R-:W-:Y:S02]  /*4670*/  SEL R16, R5.reuse, R20.reuse, P0 ;  /* 0x0000001405107207 */ /* 0x0c0fe40000000000 */
[CC--:B------:R-:W-:Y:S02]  /*4680*/  SEL R18, R4.reuse, R13.reuse, P0 ;  /* 0x0000000d04127207 */ /* 0x0c0fe40000000000 */
[----:B------:R-:W-:Y:S02]  /*4690*/  @!P2 SEL R16, R5, R20, !P4 ;  /* 0x000000140510a207 */ /* 0x000fe40006000000 */
[----:B------:R-:W-:Y:S02]  /*46a0*/  @!P2 SEL R18, R4, R13, !P4 ;  /* 0x0000000d0412a207 */ /* 0x000fe40006000000 */
[----:B------:R-:W-:-:S02]  /*46b0*/  IADD3 R3, P5, P6, R10, UR6, R3 ;  /* 0x000000060a037c10 */ /* 0x000fc4000febe003 */
[C---:B-----5:R-:W-:Y:S02]  /*46c0*/  ISETP.GT.AND P4, PT, R2.reuse, 0x4, P3 ;  /* 0x000000040200780c */ /* 0x060fe40001f84270 */
[----:B------:R-:W-:Y:S02]  /*46d0*/  IADD3.X R13, PT, PT, R9, R8, RZ, P5, P6 ;  /* 0x00000008090d7210 */ /* 0x000fe40002fec4ff */
[----:B------:R-:W-:Y:S02]  /*46e0*/  ISETP.LT.U32.AND P0, PT, R3, R16, PT ;  /* 0x000000100300720c */ /* 0x000fe40003f01070 */
[----:B------:R-:W-:Y:S02]  /*46f0*/  ISETP.GT.AND P2, PT, R2, 0x4, PT ;  /* 0x000000040200780c */ /* 0x000fe40003f44270 */
[----:B------:R-:W-:Y:S02]  /*4700*/  ISETP.LT.AND.EX P0, PT, R13, R18, PT, P0 ;  /* 0x000000120d00720c */ /* 0x000fe40003f01300 */
[----:B------:R-:W-:-:S02]  /*4710*/  @!P3 SEL R0, RZ, 0x1, !P2 ;  /* 0x00000001ff00b807 */ /* 0x000fc40005000000 */
[----:B------:R-:W-:Y:S02]  /*4720*/  SEL R4, R3, R16, P0 ;  /* 0x0000001003047207 */ /* 0x000fe40000000000 */
[----:B------:R-:W-:Y:S02]  /*4730*/  SEL R5, R13, R18, P0 ;  /* 0x000000120d057207 */ /* 0x000fe40000000000 */
[----:B------:R-:W-:Y:S02]  /*4740*/  SEL R0, R0, 0x1, !P4 ;  /* 0x0000000100007807 */ /* 0x000fe40006000000 */
[----:B------:R-:W-:Y:S02]  /*4750*/  @!P4 SEL R4, R3, R16, !P3 ;  /* 0x000000100304c207 */ /* 0x000fe40005800000 */
[----:B------:R-:W-:-:S07]  /*4760*/  @!P4 SEL R5, R13, R18, !P3 ;  /* 0x000000120d05c207 */ /* 0x000fce0005800000 */
.L_x_1464:
[----:B------:R-:W-:Y:S05]  /*4770*/  BSYNC.RECONVERGENT B2 ;  /* 0x0000000000027941 */ /* 0x000fea0003800200 */
.L_x_1463:
        /* <DEDUP_REMOVED lines=10> */
[----:B------:R0:W3:Y:S01]  /*4820*/  LDG.E R14, desc[UR10][R2.64+0x400] ;  /* 0x0004000a020e7981 */ /* 0x0000e2000c1e1900 */
[----:B------:R-:W-:Y:S02]  /*4830*/  LOP3.LUT P2, RZ, R0, 0xff, RZ, 0xc0, !PT ;  /* 0x000000ff00ff7812 */ /* 0x000fe4000784c0ff */
[----:B------:R-:W-:-:S05]  /*4840*/  IADD3 R15, P0, PT, R12, UR6, RZ ;  /* 0x000000060c0f7c10 */ /* 0x000fca000ff1e0ff */
[----:B------:R-:W-:Y:S01]  /*4850*/  IMAD.X R12, R13, 0x1, R8, P0 ;  /* 0x000000010d0c7824 */ /* 0x000fe200000e0608 */
[-C--:B------:R-:W-:Y:S01]  /*4860*/  ISETP.LT.U32.AND P0, PT, R15, R4.reuse, PT ;  /* 0x000000040f00720c */ /* 0x080fe20003f01070 */
[C---:B------:R-:W-:Y:S02]  /*4870*/  VIADD R13, R11.reuse, 0x100 ;  /* 0x000001000b0d7836 */ /* 0x040fe40000000000 */
[----:B------:R-:W-:Y:S01]  /*4880*/  VIADD R11, R11, 0x200 ;  /* 0x000002000b0b7836 */ /* 0x000fe20000000000 */
[-C--:B------:R-:W-:Y:S02]  /*4890*/  ISETP.LT.AND.EX P0, PT, R12, R5.reuse, PT, P0 ;  /* 0x000000050c00720c */ /* 0x080fe40003f01300 */
[----:B------:R-:W-:Y:S02]  /*48a0*/  IADD3 R13, P5, P6, R10, UR6, R13 ;  /* 0x000000060a0d7c10 */ /* 0x000fe4000febe00d */
[----:B0-----:R-:W-:Y:S02]  /*48b0*/  SEL R2, R15, R4, P0 ;  /* 0x000000040f027207 */ /* 0x001fe40000000000 */
[----:B------:R-:W-:-:S02]  /*48c0*/  SEL R3, R12, R5, P0 ;  /* 0x000000050c037207 */ /* 0x000fc40000000000 */
[C---:B--2---:R-:W-:Y:S02]  /*48d0*/  ISETP.GT.AND P4, PT, R16.reuse, 0x4, PT ;  /* 0x000000041000780c */ /* 0x044fe40003f84270 */
[----:B------:R-:W-:Y:S02]  /*48e0*/  ISETP.GT.AND P3, PT, R16, 0x4, P2 ;  /* 0x000000041000780c */ /* 0x000fe40001764270 */
[----:B------:R-:W-:-:S04]  /*48f0*/  @!P2 SEL R0, RZ, 0x1, !P4 ;  /* 0x00000001ff00a807 */ /* 0x000fc80006000000 */
[----:B------:R-:W-:-:S04]  /*4900*/  SEL R0, R0, 0x1, !P3 ;  /* 0x0000000100007807 */ /* 0x000fc80005800000 */
[----:B------:R-:W-:-:S03]  /*4910*/  LOP3.LUT P4, RZ, R0, 0xff, RZ, 0xc0, !PT ;  /* 0x000000ff00ff7812 */ /* 0x000fc6000788c0ff */
[----:B------:R-:W-:Y:S02]  /*4920*/  @!P3 SEL R2, R15, R4, !P2 ;  /* 0x000000040f02b207 */ /* 0x000fe40005000000 */
[----:B------:R-:W-:Y:S02]  /*4930*/  @!P3 SEL R3, R12, R5, !P2 ;  /* 0x000000050c03b207 */ /* 0x000fe40005000000 */
[C---:B---3--:R-:W-:Y:S02]  /*4940*/  ISETP.GT.AND P3, PT, R14.reuse, 0x4, P4 ;  /* 0x000000040e00780c */ /* 0x048fe40002764270 */
[----:B------:R-:W-:Y:S02]  /*4950*/  IADD3.X R12, PT, PT, R9, R8, RZ, P5, P6 ;  /* 0x00000008090c7210 */ /* 0x000fe40002fec4ff */
[----:B------:R-:W-:Y:S02]  /*4960*/  ISETP.LT.U32.AND P0, PT, R13, R2, PT ;  /* 0x000000020d00720c */ /* 0x000fe40003f01070 */
[----:B------:R-:W-:-:S02]  /*4970*/  ISETP.GT.AND P2, PT, R14, 0x4, PT ;  /* 0x000000040e00780c */ /* 0x000fc40003f44270 */
[CC--:B------:R-:W-:Y:S02]  /*4980*/  ISETP.LT.AND.EX P0, PT, R12.reuse, R3.reuse, PT, P0 ;  /* 0x000000030c00720c */ /* 0x0c0fe40003f01300 */
[----:B------:R-:W-:Y:S02]  /*4990*/  @!P4 SEL R0, RZ, 0x1, !P2 ;  /* 0x00000001ff00c807 */ /* 0x000fe40005000000 */
[CC--:B------:R-:W-:Y:S02]  /*49a0*/  SEL R4, R13.reuse, R2.reuse, P0 ;  /* 0x000000020d047207 */ /* 0x0c0fe40000000000 */
[----:B------:R-:W-:Y:S02]  /*49b0*/  SEL R5, R12, R3, P0 ;  /* 0x000000030c057207 */ /* 0x000fe40000000000 */
[----:B------:R-:W-:Y:S02]  /*49c0*/  SEL R0, R0, 0x1, !P3 ;  /* 0x0000000100007807 */ /* 0x000fe40005800000 */
[----:B------:R-:W-:-:S02]  /*49d0*/  @!P3 SEL R4, R13, R2, !P4 ;  /* 0x000000020d04b207 */ /* 0x000fc40006000000 */
[----:B------:R-:W-:-:S07]  /*49e0*/  @!P3 SEL R5, R12, R3, !P4 ;  /* 0x000000030c05b207 */ /* 0x000fce0006000000 */
.L_x_1466:
[----:B------:R-:W-:Y:S05]  /*49f0*/  BSYNC.RECONVERGENT B2 ;  /* 0x0000000000027941 */ /* 0x000fea0003800200 */
.L_x_1465:
[----:B------:R-:W-:Y:S05]  /*4a00*/  @P1 BRA `(.L_x_1459) ;  /* 0x0000000000501947 */ /* 0x000fea0003800000 */
[----:B------:R-:W-:-:S05]  /*4a10*/  IADD3 R10, P0, PT, R11, R10, RZ ;  /* 0x0000000a0b0a7210 */ /* 0x000fca0007f1e0ff */
[----:B------:R-:W-:Y:S01]  /*4a20*/  IMAD.X R9, RZ, RZ, R9, P0 ;  /* 0x000000ffff097224 */ /* 0x000fe200000e0609 */
[----:B------:R-:W-:-:S04]  /*4a30*/  LEA R2, P0, R10, UR8, 0x2 ;  /* 0x000000080a027c11 */ /* 0x000fc8000f8010ff */
[----:B------:R-:W-:-:S05]  /*4a40*/  LEA.HI.X R3, R10, UR9, R9, 0x2, P0 ;  /* 0x000000090a037c11 */ /* 0x000fca00080f1409 */
        /* <DEDUP_REMOVED lines=16> */
.L_x_1459:
[----:B------:R-:W-:Y:S05]  /*4b50*/  BSYNC.RECONVERGENT B1 ;  /* 0x0000000000017941 */ /* 0x000fea0003800200 */
.L_x_1456:
        /* <DEDUP_REMOVED lines=24> */
.L_x_1468:
[----:B------:R-:W-:Y:S05]  /*4ce0*/  BSYNC.RECONVERGENT B1 ;  /* 0x0000000000017941 */ /* 0x000fea0003800200 */
.L_x_1467:
        /* <DEDUP_REMOVED lines=23> */
.L_x_1470:
[----:B------:R-:W-:Y:S05]  /*4e60*/  BSYNC.RECONVERGENT B1 ;  /* 0x0000000000017941 */ /* 0x000fea0003800200 */
.L_x_1469:
        /* <DEDUP_REMOVED lines=20> */
.L_x_1472:
[----:B------:R-:W-:Y:S05]  /*4fb0*/  BSYNC.RECONVERGENT B1 ;  /* 0x0000000000017941 */ /* 0x000fea0003800200 */
.L_x_1471:
        /* <DEDUP_REMOVED lines=20> */
.L_x_1474:
[----:B------:R-:W-:Y:S05]  /*5100*/  BSYNC.RECONVERGENT B1 ;  /* 0x0000000000017941 */ /* 0x000fea0003800200 */
.L_x_1473:
        /* <DEDUP_REMOVED lines=20> */
.L_x_1476:
[----:B------:R-:W-:Y:S05]  /*5250*/  BSYNC.RECONVERGENT B1 ;  /* 0x0000000000017941 */ /* 0x000fea0003800200 */
.L_x_1475:
        /* <DEDUP_REMOVED lines=10> */
.L_x_1478:
[----:B------:R-:W-:Y:S05]  /*5300*/  BSYNC.RECONVERGENT B1 ;  /* 0x0000000000017941 */ /* 0x000fea0003800200 */
.L_x_1477:
        /* <DEDUP_REMOVED lines=83> */
.L_x_1437:
[----:B------:R-:W-:Y:S05]  /*5840*/  BSYNC.RECONVERGENT B0 ;  /* 0x0000000000007941 */ /* 0x000fea0003800200 */
.L_x_1412:
[----:B------:R-:W-:Y:S05]  /*5850*/  @P1 EXIT ;  /* 0x000000000000194d */ /* 0x000fea0003800000 */
[----:B012---:R-:W0:Y:S02]  /*5860*/  LDC.64 R2, c[0x0][0x398] ;  /* 0x0000e600ff027b82 */ /* 0x007e240000000a00 */
[----:B0-----:R-:W-:-:S05]  /*5870*/  IMAD.WIDE.U32 R6, R6, 0x10, R2 ;  /* 0x0000001006067825 */ /* 0x001fca00078e0002 */
[----:B------:R-:W-:Y:S04]  /*5880*/  STG.E.64 desc[UR10][R6.64+0x8], R4 ;  /* 0x0000080406007986 */ /* 0x000fe8000c101b0a */
[----:B------:R-:W-:Y:S01]  /*5890*/  STG.E.U8 desc[UR10][R6.64], R0 ;  /* 0x0000000006007986 */ /* 0x000fe2000c10110a */
[----:B------:R-:W-:Y:S05]  /*58a0*/  EXIT ;  /* 0x000000000000794d */ /* 0x000fea0003800000 */
.L_x_1479:
        /* <DEDUP_REMOVED lines=13> */
.L_x_14346:


//--------------------- .text._ZN3cub18CUB_300001_SM_10006detail6reduce28DeviceReduceSingleTileKernelINS2_10policy_hubIN4cuda3std3__45tupleIJblEEEyN6thrust24THRUST_300001_SM_1000_NS8cuda_cub9__find_if7functorIS9_EEE10Policy1000ENSB_12zip_iteratorINS8_IJNSD_26transform_input_iterator_tIbNSB_6detail15normal_iteratorINSB_10device_ptrIiEEEE17greater_than_fourEENSB_17counting_iteratorIlNSB_11use_defaultESS_SS_EEEEEEEPS9_ySF_S9_S9_NS7_10__identityEEEvT0_T1_T2_T3_T4_T6_ --------------------------
	.section	.text._ZN3cub18CUB_300001_SM_10006detail6reduce28DeviceReduceSingleTileKernelINS2_10policy_hubIN4cuda3std3__45tupleIJblEEEyN6thrust24THRUST_300001_SM_1000_NS8cuda_cub9__find_if7functorIS9_EEE10Policy1000ENSB_12zip_iteratorINS8_IJNSD_26transform_input_iterator_tIbNSB_6detail15normal_iteratorINSB_10device_ptrIiEEEE17greater_than_fourEENSB_17counting_iteratorIlNSB_11use_defaultESS_SS_EEEEEEEPS9_ySF_S9_S9_NS7_10__identityEEEvT0_T1_T2_T3_T4_T6_,"ax",@progbits
	.align	128
        .global         _ZN3cub18CUB_300001_SM_10006detail6reduce28DeviceReduceSingleTileKernelINS2_10policy_hubIN4cuda3std3__45tupleIJblEEEyN6thrust24THRUST_300001_SM_1000_NS8cuda_cub9__find_if7functorIS9_EEE10Policy1000ENSB_12zip_iteratorINS8_IJNSD_26transform_input_iterator_tIbNSB_6detail15normal_iteratorINSB_10device_ptrIiEEEE17greater_than_fourEENSB_17counting_iteratorIlNSB_11use_defaultESS_SS_EEEEEEEPS9_ySF_S9_S9_NS7_10__identityEEEvT0_T1_T2_T3_T4_T6_
        .type           _ZN3cub18CUB_300001_SM_10006detail6reduce28DeviceReduceSingleTileKernelINS2_10policy_hubIN4cuda3std3__45tupleIJblEEEyN6thrust24THRUST_300001_SM_1000_NS8cuda_cub9__find_if7functorIS9_EEE10Policy1000ENSB_12zip_iteratorINS8_IJNSD_26transform_input_iterator_tIbNSB_6detail15normal_iteratorINSB_10device_ptrIiEEEE17greater_than_fourEENSB_17counting_iteratorIlNSB_11use_defaultESS_SS_EEEEEEEPS9_ySF_S9_S9_NS7_10__identityEEEvT0_T1_T2_T3_T4_T6_,@function
        .size           _ZN3cub18CUB_300001_SM_10006detail6reduce28DeviceReduceSingleTileKernelINS2_10policy_hubIN4cuda3std3__45tupleIJblEEEyN6thrust24THRUST_300001_SM_1000_NS8cuda_cub9__find_if7functorIS9_EEE10Policy1000ENSB_12zip_iteratorINS8_IJNSD_26transform_input_iterator_tIbNSB_6detail15normal_iteratorINSB_10device_ptrIiEEEE17greater_than_fourEENSB_17counting_iteratorIlNSB_11use_defaultESS_SS_EEEEEEEPS9_ySF_S9_S9_NS7_10__identityEEEvT0_T1_T2_T3_T4_T6_,(.L_x_14347 - _ZN3cub18CUB_300001_SM_10006detail6reduce28DeviceReduceSingleTileKernelINS2_10policy_hubIN4cuda3std3__45tupleIJblEEEyN6thrust24THRUST_300001_SM_1000_NS8cuda_cub9__find_if7functorIS9_EEE10Policy1000ENSB_12zip_iteratorINS8_IJNSD_26transform_input_iterator_tIbNSB_6detail15normal_iteratorINSB_10device_ptrIiEEEE17greater_than_fourEENSB_17counting_iteratorIlNSB_11use_defaultESS_SS_EEEEEEEPS9_ySF_S9_S9_NS7_10__identityEEEvT0_T1_T2_T3_T4_T6_)
        .other          _ZN3cub18CUB_300001_SM_10006detail6reduce28DeviceReduceSingleTileKernelINS2_10policy_hubIN4cuda3std3__45tupleIJblEEEyN6thrust24THRUST_300001_SM_1000_NS8cuda_cub9__find_if7functorIS9_EEE10Policy1000ENSB_12zip_iteratorINS8_IJNSD_26transform_input_iterator_tIbNSB_6detail15normal_iteratorINSB_10device_ptrIiEEEE17greater_than_fourEENSB_17counting_iteratorIlNSB_11use_defaultESS_SS_EEEEEEEPS9_ySF_S9_S9_NS7_10__identityEEEvT0_T1_T2_T3_T4_T6_,@"STO_CUDA_ENTRY STV_DEFAULT"
_ZN3cub18CUB_300001_SM_10006detail6reduce28DeviceReduceSingleTileKernelINS2_10policy_hubIN4cuda3std3__45tupleIJblEEEyN6thrust24THRUST_300001_SM_1000_NS8cuda_cub9__find_if7functorIS9_EEE10Policy1000ENSB_12zip_iteratorINS8_IJNSD_26transform_input_iterator_tIbNSB_6detail15normal_iteratorINSB_10device_ptrIiEEEE17greater_than_fourEENSB_17counting_iteratorIlNSB_11use_defaultESS_SS_EEEEEEEPS9_ySF_S9_S9_NS7_10__identityEEEvT0_T1_T2_T3_T4_T6_:
.text._ZN3cub18CUB_300001_SM_10006detail6reduce28DeviceReduceSingleTileKernelINS2_10policy_hubIN4cuda3std3__45tupleIJblEEEyN6thrust24THRUST_300001_SM_1000_NS8cuda_cub9__find_if7functorIS9_EEE10Policy1000ENSB_12zip_iteratorINS8_IJNSD_26transform_input_iterator_tIbNSB_6detail15normal_iteratorINSB_10device_ptrIiEEEE17greater_than_fourEENSB_17counting_iteratorIlNSB_11use_defaultESS_SS_EEEEEEEPS9_ySF_S9_S9_NS7_10__identityEEEvT0_T1_T2_T3_T4_T6_:
        /* <DEDUP_REMOVED lines=15> */
.L_x_1480:
[----:B------:R-:W-:Y:S01]  /*00f0*/  UISETP.GT.U32.AND UP0, UPT, UR4, 0x3ff, UPT ;  /* 0x000003ff0400788c */ /* 0x000fe2000bf04070 */
[----:B------:R-:W-:Y:S03]  /*0100*/  BSSY.RECONVERGENT B0, `(.L_x_1481) ;  /* 0x0000549000007945 */ /* 0x000fe60003800200 */
[----:B------:R-:W-:-:S09]  /*0110*/  UISETP.GT.U32.AND.EX UP0, UPT, UR5, URZ, UPT, UP0 ;  /* 0x000000ff0500728c */ /* 0x000fd2000bf04100 */
[----:B------:R-:W-:Y:S05]  /*0120*/  BRA.U UP0, `(.L_x_1482) ;  /* 0x0000002d00c47547 */ /* 0x000fea000b800000 */
[----:B------:R-:W0:Y:S01]  /*0130*/  S2R R5, SR_TID.X ;  /* 0x0000000000057919 */ /* 0x000e220000002100 */
[----:B------:R-:W-:Y:S01]  /*0140*/  CS2R R2, SRZ ;  /* 0x0000000000027805 */ /* 0x000fe2000001ff00 */
        /* <DEDUP_REMOVED lines=10> */
[----:B------:R-:W-:Y:S02]  /*01f0*/  BSSY.RECONVERGENT B1, `(.L_x_1483) ;  /* 0x000010a000017945 */ /* 0x000fe40003800200 */
[----:B------:R-:W-:Y:S01]  /*0200*/  @!P1 IMAD.X R3, RZ, RZ, R9, P3 ;  /* 0x000000ffff039224 */ /* 0x000fe200018e0609 */
[----:B------:R-:W-:Y:S02]  /*0210*/  ISETP.GE.U32.AND P2, PT, R11, UR4, PT ;  /* 0x000000040b007c0c */ /* 0x000fe4000bf46070 */
[----:B----4-:R-:W-:-:S04]  /*0220*/  @!P1 ISETP.GT.AND P0, PT, R6, 0x4, PT ;  /* 0x000000040600980c */ /* 0x010fc80003f04270 */
[----:B------:R-:W-:-:S04]  /*0230*/  @!P1 SEL R8, RZ, 0x1, !P0 ;  /* 0x00000001ff089807 */ /* 0x000fc80004000000 */
        /* <DEDUP_REMOVED lines=13> */
.L_x_1487:
        /* <DEDUP_REMOVED lines=11> */
[C---:B------:R-:W-:Y:S01]  /*03c0*/  IADD3 R17, P3, PT, R11.reuse, UR6, RZ ;  /* 0x000000060b117c10 */ /* 0x040fe2000ff7e0ff */
[----:B------:R-:W-:Y:S01]  /*03d0*/  VIADD R11, R11, 0x800 ;  /* 0x000008000b0b7836 */ /* 0x000fe20000000000 */
[----:B------:R-:W-:-:S03]  /*03e0*/  LOP3.LUT P5, RZ, R21, 0xff, RZ, 0xc0, !PT ;  /* 0x000000ff15ff7812 */ /* 0x000fc600078ac0ff */
[----:B------:R-:W-:Y:S01]  /*03f0*/  IMAD.X R4, RZ, RZ, UR7, P3 ;  /* 0x00000007ff047e24 */ /* 0x000fe200098e06ff */
[C---:B--2---:R-:W-:Y:S02]  /*0400*/  ISETP.GT.AND P0, PT, R24.reuse, 0x4, PT ;  /* 0x000000041800780c */ /* 0x044fe40003f04270 */
[----:B------:R-:W-:-:S07]  /*0410*/  ISETP.GT.AND P2, PT, R24, 0x4, P5 ;  /* 0x000000041800780c */ /* 0x000fce0002f44270 */
[----:B------:R-:W-:Y:S02]  /*0420*/  @!P5 SEL R21, RZ, 0x1, !P0 ;  /* 0x00000001ff15d807 */ /* 0x000fe40004000000 */
[----:B---3--:R-:W-:Y:S02]  /*0430*/  ISETP.GT.AND P6, PT, R22, 0x4, PT ;  /* 0x000000041600780c */ /* 0x008fe40003fc4270 */
[----:B------:R-:W-:Y:S02]  /*0440*/  SEL R21, R21, 0x1, !P2 ;  /* 0x0000000115157807 */ /* 0x000fe40005000000 */
[----:B------:R-:W-:Y:S02]  /*0450*/  ISETP.LT.U32.AND P0, PT, R17, R2, PT ;  /* 0x000000021100720c */ /* 0x000fe40003f01070 */
[----:B------:R-:W-:Y:S02]  /*0460*/  LOP3.LUT P3, RZ, R21, 0xff, RZ, 0xc0, !PT ;  /* 0x000000ff15ff7812 */ /* 0x000fe4000786c0ff */
[----:B------:R-:W-:-:S02]  /*0470*/  ISETP.LT.AND.EX P0, PT, R4, R3, PT, P0 ;  /* 0x000000030400720c */ /* 0x000fc40003f01300 */
[----:B------:R-:W-:Y:S02]  /*0480*/  ISETP.GT.AND P4, PT, R22, 0x4, P3 ;  /* 0x000000041600780c */ /* 0x000fe40001f84270 */
[CC--:B0-----:R-:W-:Y:S02]  /*0490*/  SEL R9, R17.reuse, R2.reuse, P0 ;  /* 0x0000000211097207 */ /* 0x0c1fe40000000000 */
[CC--:B------:R-:W-:Y:S02]  /*04a0*/  SEL R24, R4.reuse, R3.reuse, P0 ;  /* 0x0000000304187207 */ /* 0x0c0fe40000000000 */
[----:B------:R-:W-:Y:S02]  /*04b0*/  @!P2 SEL R9, R17, R2, !P5 ;  /* 0x000000021109a207 */ /* 0x000fe40006800000 */
[----:B------:R-:W-:Y:S02]  /*04c0*/  @!P2 SEL R24, R4, R3, !P5 ;  /* 0x000000030418a207 */ /* 0x000fe40006800000 */
[----:B------:R-:W-:-:S02]  /*04d0*/  @!P3 SEL R21, RZ, 0x1, !P6 ;  /* 0x00000001ff15b807 */ /* 0x000fc40007000000 */
[----:B------:R-:W-:Y:S02]  /*04e0*/  IADD3 R2, P0, PT, R17, 0x100, RZ ;  /* 0x0000010011027810 */ /* 0x000fe40007f1e0ff */
        /* <DEDUP_REMOVED lines=67> */
[-C--:B------:R-:W-:Y:S02]  /*0920*/  ISETP.LT.AND.EX P0, PT, R3, R8.reuse, PT, P0 ;  /* 0x000000080300720c */ /* 0x080fe40003f01300 */
        /* <DEDUP_REMOVED lines=10> */
[-C--:B------:R-:W-:Y:S02]  /*09d0*/  ISETP.LT.U32.AND P0, PT, R17, R14.reuse, PT ;  /* 0x0000000e1100720c */ /* 0x080fe40003f01070 */
        /* <DEDUP_REMOVED lines=9> */
.L_x_1486:
[----:B------:R-:W-:Y:S05]  /*0a70*/  BSYNC.RECONVERGENT B2 ;  /* 0x0000000000027941 */ /* 0x000fea0003800200 */
.L_x_1485:
        /* <DEDUP_REMOVED lines=13> */
[----:B--2---:R-:W-:-:S05]  /*0b50*/  IADD3 R15, P2, PT, R11, UR10, RZ ;  /* 0x0000000a0b0f7c10 */ /* 0x004fca000ff5e0ff */
[----:B------:R-:W-:Y:S01]  /*0b60*/  IMAD.X R16, RZ, RZ, UR11, P2 ;  /* 0x0000000bff107e24 */ /* 0x000fe200090e06ff */
[C---:B---3--:R-:W-:Y:S02]  /*0b70*/  ISETP.GT.AND P0, PT, R7.reuse, 0x4, PT ;  /* 0x000000040700780c */ /* 0x048fe40003f04270 */
[----:B------:R-:W-:Y:S01]  /*0b80*/  ISETP.GT.AND P4, PT, R7, 0x4, P3 ;  /* 0x000000040700780c */ /* 0x000fe20001f84270 */
[----:B------:R-:W-:Y:S02]  /*0b90*/  VIADD R7, R11, 0x100 ;  /* 0x000001000b077836 */ /* 0x000fe40000000000 */
[----:B------:R-:W-:Y:S02]  /*0ba0*/  @!P3 SEL R4, RZ, 0x1, !P0 ;  /* 0x00000001ff04b807 */ /* 0x000fe40004000000 */
[----:B------:R-:W-:Y:S02]  /*0bb0*/  ISETP.LT.U32.AND P0, PT, R15, R2, PT ;  /* 0x000000020f00720c */ /* 0x000fe40003f01070 */
[----:B------:R-:W-:-:S02]  /*0bc0*/  SEL R4, R4, 0x1, !P4 ;  /* 0x0000000104047807 */ /* 0x000fc40006000000 */
[-C--:B------:R-:W-:Y:S02]  /*0bd0*/  ISETP.LT.AND.EX P0, PT, R16, R3.reuse, PT, P0 ;  /* 0x000000031000720c */ /* 0x080fe40003f01300 */
[----:B------:R-:W-:Y:S02]  /*0be0*/  LOP3.LUT P2, RZ, R4, 0xff, RZ, 0xc0, !PT ;  /* 0x000000ff04ff7812 */ /* 0x000fe4000784c0ff */
[-C--:B------:R-:W-:Y:S02]  /*0bf0*/  SEL R18, R15, R2.reuse, P0 ;  /* 0x000000020f127207 */ /* 0x080fe40000000000 */
[CC--:B0-----:R-:W-:Y:S02]  /*0c00*/  SEL R9, R16.reuse, R3.reuse, P0 ;  /* 0x0000000310097207 */ /* 0x0c1fe40000000000 */
[----:B----4-:R-:W-:Y:S02]  /*0c10*/  ISETP.GT.AND P0, PT, R13, 0x4, PT ;  /* 0x000000040d00780c */ /* 0x010fe40003f04270 */
[----:B------:R-:W-:Y:S01]  /*0c20*/  @!P4 SEL R18, R15, R2, !P3 ;  /* 0x000000020f12c207 */ /* 0x000fe20005800000 */
[----:B------:R-:W-:Y:S01]  /*0c30*/  VIADD R2, R11, 0x200 ;  /* 0x000002000b027836 */ /* 0x000fe20000000000 */
[----:B------:R-:W-:-:S02]  /*0c40*/  @!P4 SEL R9, R16, R3, !P3 ;  /* 0x000000031009c207 */ /* 0x000fc40005800000 */
[----:B------:R-:W-:Y:S02]  /*0c50*/  ISETP.GT.AND P4, PT, R13, 0x4, P2 ;  /* 0x000000040d00780c */ /* 0x000fe40001784270 */
[----:B------:R-:W-:Y:S02]  /*0c60*/  @!P2 SEL R4, RZ, 0x1, !P0 ;  /* 0x00000001ff04a807 */ /* 0x000fe40004000000 */
[----:B------:R-:W-:Y:S02]  /*0c70*/  IADD3 R7, P5, PT, R7, UR10, RZ ;  /* 0x0000000a07077c10 */ /* 0x000fe4000ffbe0ff */
[----:B------:R-:W-:Y:S02]  /*0c80*/  SEL R4, R4, 0x1, !P4 ;  /* 0x0000000104047807 */ /* 0x000fe40006000000 */
[----:B------:R-:W-:Y:S01]  /*0c90*/  ISETP.LT.U32.AND P0, PT, R7, R18, PT ;  /* 0x000000120700720c */ /* 0x000fe20003f01070 */
[----:B------:R-:W-:Y:S01]  /*0ca0*/  IMAD.X R8, RZ, RZ, UR11, P5 ;  /* 0x0000000bff087e24 */ /* 0x000fe2000a8e06ff */
[----:B------:R-:W-:-:S04]  /*0cb0*/  LOP3.LUT P3, RZ, R4, 0xff, RZ, 0xc0, !PT ;  /* 0x000000ff04ff7812 */ /* 0x000fc8000786c0ff */
[----:B------:R-:W-:-:S04]  /*0cc0*/  ISETP.LT.AND.EX P0, PT, R8, R9, PT, P0 ;  /* 0x000000090800720c */ /* 0x000fc80003f01300 */
[CC--:B------:R-:W-:Y:S02]  /*0cd0*/  SEL R16, R7.reuse, R18.reuse, P0 ;  /* 0x0000001207107207 */ /* 0x0c0fe40000000000 */
[CC--:B------:R-:W-:Y:S02]  /*0ce0*/  SEL R13, R8.reuse, R9.reuse, P0 ;  /* 0x00000009080d7207 */ /* 0x0c0fe40000000000 */
[----:B------:R-:W-:Y:S02]  /*0cf0*/  @!P4 SEL R16, R7, R18, !P2 ;  /* 0x000000120710c207 */ /* 0x000fe40005000000 */
[----:B------:R-:W-:Y:S02]  /*0d00*/  @!P4 SEL R13, R8, R9, !P2 ;  /* 0x00000009080dc207 */ /* 0x000fe40005000000 */
[----:B------:R-:W-:Y:S01]  /*0d10*/  IADD3 R3, P0, PT, R2, UR10, RZ ;  /* 0x0000000a02037c10 */ /* 0x000fe2000ff1e0ff */
[C---:B------:R-:W-:Y:S01]  /*0d20*/  VIADD R2, R11.reuse, 0x300 ;  /* 0x000003000b027836 */ /* 0x040fe20000000000 */
[C---:B-----5:R-:W-:Y:S01]  /*0d30*/  ISETP.GT.AND P2, PT, R14.reuse, 0x4, PT ;  /* 0x000000040e00780c */ /* 0x060fe20003f44270 */
[----:B------:R-:W-:Y:S01]  /*0d40*/  VIADD R11, R11, 0x400 ;  /* 0x000004000b0b7836 */ /* 0x000fe20000000000 */
[----:B------:R-:W-:Y:S01]  /*0d50*/  ISETP.GT.AND P4, PT, R14, 0x4, P3 ;  /* 0x000000040e00780c */ /* 0x000fe20001f84270 */
[----:B------:R-:W-:Y:S01]  /*0d60*/  IMAD.X R8, RZ, RZ, UR11, P0 ;  /* 0x0000000bff087e24 */ /* 0x000fe200080e06ff */
[----:B------:R-:W-:-:S02]  /*0d70*/  @!P3 SEL R4, RZ, 0x1, !P2 ;  /* 0x00000001ff04b807 */ /* 0x000fc40005000000 */
[CC--:B------:R-:W-:Y:S02]  /*0d80*/  ISETP.LT.U32.AND P0, PT, R3.reuse, R16.reuse, PT ;  /* 0x000000100300720c */ /* 0x0c0fe40003f01070 */
[----:B------:R-:W-:Y:S02]  /*0d90*/  SEL R4, R4, 0x1, !P4 ;  /* 0x0000000104047807 */ /* 0x000fe40006000000 */
[----:B------:R-:W-:Y:S02]  /*0da0*/  ISETP.LT.AND.EX P0, PT, R8, R13, PT, P0 ;  /* 0x0000000d0800720c */ /* 0x000fe40003f01300 */
[----:B------:R-:W-:Y:S02]  /*0db0*/  LOP3.LUT P2, RZ, R4, 0xff, RZ, 0xc0, !PT ;  /* 0x000000ff04ff7812 */ /* 0x000fe4000784c0ff */
[----:B------:R-:W-:Y:S02]  /*0dc0*/  IADD3 R7, P5, PT, R2, UR10, RZ ;  /* 0x0000000a02077c10 */ /* 0x000fe4000ffbe0ff */
[----:B------:R-:W-:-:S02]  /*0dd0*/  SEL R14, R3, R16, P0 ;  /* 0x00000010030e7207 */ /* 0x000fc40000000000 */
[CC--:B------:R-:W-:Y:S02]  /*0de0*/  SEL R9, R8.reuse, R13.reuse, P0 ;  /* 0x0000000d08097207 */ /* 0x0c0fe40000000000 */
[----:B------:R-:W-:Y:S02]  /*0df0*/  @!P4 SEL R14, R3, R16, !P3 ;  /* 0x00000010030ec207 */ /* 0x000fe40005800000 */
[----:B------:R-:W-:Y:S01]  /*0e00*/  @!P4 SEL R9, R8, R13, !P3 ;  /* 0x0000000d0809c207 */ /* 0x000fe20005800000 */
[----:B------:R-:W-:Y:S01]  /*0e10*/  IMAD.X R8, RZ, RZ, UR11, P5 ;  /* 0x0000000bff087e24 */ /* 0x000fe2000a8e06ff */
[C---:B------:R-:W-:Y:S02]  /*0e20*/  ISETP.GT.AND P4, PT, R6.reuse, 0x4, P2 ;  /* 0x000000040600780c */ /* 0x040fe40001784270 */
        /* <DEDUP_REMOVED lines=9> */
.L_x_1489:
[----:B------:R-:W-:Y:S05]  /*0ec0*/  BSYNC.RECONVERGENT B2 ;  /* 0x0000000000027941 */ /* 0x000fea0003800200 */
.L_x_1488:
        /* <DEDUP_REMOVED lines=9> */
[----:B------:R0:W4:Y:S01]  /*0f60*/  LDG.E R12, desc[UR8][R6.64+0x400] ;  /* 0x00040008060c7981 */ /* 0x000122000c1e1900 */
[----:B------:R-:W-:Y:S01]  /*0f70*/  LOP3.LUT P2, RZ, R4, 0xff, RZ, 0xc0, !PT ;  /* 0x000000ff04ff7812 */ /* 0x000fe2000784c0ff */
[C---:B------:R-:W-:Y:S01]  /*0f80*/  VIADD R10, R11.reuse, 0x100 ;  /* 0x000001000b0a7836 */ /* 0x040fe20000000000 */
[C---:B--2---:R-:W-:Y:S01]  /*0f90*/  IADD3 R9, P4, PT, R11.reuse, UR10, RZ ;  /* 0x0000000a0b097c10 */ /* 0x044fe2000ff9e0ff */
[----:B------:R-:W-:-:S03]  /*0fa0*/  VIADD R11, R11, 0x200 ;  /* 0x000002000b0b7836 */ /* 0x000fc60000000000 */
[----:B------:R-:W-:Y:S02]  /*0fb0*/  ISETP.LT.U32.AND P0, PT, R9, R2, PT ;  /* 0x000000020900720c */ /* 0x000fe40003f01070 */
[C---:B---3--:R-:W-:Y:S02]  /*0fc0*/  ISETP.GT.AND P5, PT, R8.reuse, 0x4, PT ;  /* 0x000000040800780c */ /* 0x048fe40003fa4270 */
[----:B------:R-:W-:Y:S01]  /*0fd0*/  ISETP.GT.AND P3, PT, R8, 0x4, P2 ;  /* 0x000000040800780c */ /* 0x000fe20001764270 */
[----:B------:R-:W-:Y:S02]  /*0fe0*/  IMAD.X R8, RZ, RZ, UR11, P4 ;  /* 0x0000000bff087e24 */ /* 0x000fe4000a0e06ff */
[----:B------:R-:W-:Y:S02]  /*0ff0*/  @!P2 SEL R4, RZ, 0x1, !P5 ;  /* 0x00000001ff04a807 */ /* 0x000fe40006800000 */
[----:B------:R-:W-:Y:S02]  /*1000*/  IADD3 R13, P5, PT, R10, UR10, RZ ;  /* 0x0000000a0a0d7c10 */ /* 0x000fe4000ffbe0ff */
[----:B0-----:R-:W-:-:S02]  /*1010*/  SEL R7, R4, 0x1, !P3 ;  /* 0x0000000104077807 */ /* 0x001fc40005800000 */
[CC--:B------:R-:W-:Y:S02]  /*1020*/  ISETP.LT.AND.EX P0, PT, R8.reuse, R3.reuse, PT, P0 ;  /* 0x000000030800720c */ /* 0x0c0fe40003f01300 */
[----:B------:R-:W-:Y:S02]  /*1030*/  LOP3.LUT P4, RZ, R7, 0xff, RZ, 0xc0, !PT ;  /* 0x000000ff07ff7812 */ /* 0x000fe4000788c0ff */
[CC--:B------:R-:W-:Y:S02]  /*1040*/  SEL R4, R9.reuse, R2.reuse, P0 ;  /* 0x0000000209047207 */ /* 0x0c0fe40000000000 */
[CC--:B------:R-:W-:Y:S02]  /*1050*/  SEL R6, R8.reuse, R3.reuse, P0 ;  /* 0x0000000308067207 */ /* 0x0c0fe40000000000 */
[----:B------:R-:W-:Y:S01]  /*1060*/  @!P3 SEL R4, R9, R2, !P2 ;  /* 0x000000020904b207 */ /* 0x000fe20005000000 */
[----:B------:R-:W-:Y:S01]  /*1070*/  IMAD.X R9, RZ, RZ, UR11, P5 ;  /* 0x0000000bff097e24 */ /* 0x000fe2000a8e06ff */
[----:B------:R-:W-:-:S02]  /*1080*/  @!P3 SEL R6, R8, R3, !P2 ;  /* 0x000000030806b207 */ /* 0x000fc40005000000 */
[C---:B----4-:R-:W-:Y:S02]  /*1090*/  ISETP.GT.AND P3, PT, R12.reuse, 0x4, P4 ;  /* 0x000000040c00780c */ /* 0x050fe40002764270 */
[----:B------:R-:W-:Y:S02]  /*10a0*/  ISETP.GT.AND P2, PT, R12, 0x4, PT ;  /* 0x000000040c00780c */ /* 0x000fe40003f44270 */
[----:B------:R-:W-:Y:S02]  /*10b0*/  ISETP.LT.U32.AND P0, PT, R13, R4, PT ;  /* 0x000000040d00720c */ /* 0x000fe40003f01070 */
[----:B------:R-:W-:Y:S02]  /*10c0*/  @!P4 SEL R7, RZ, 0x1, !P2 ;  /* 0x00000001ff07c807 */ /* 0x000fe40005000000 */
[----:B------:R-:W-:Y:S02]  /*10d0*/  ISETP.LT.AND.EX P0, PT, R9, R6, PT, P0 ;  /* 0x000000060900720c */ /* 0x000fe40003f01300 */
[----:B------:R-:W-:-:S02]  /*10e0*/  SEL R7, R7, 0x1, !P3 ;  /* 0x0000000107077807 */ /* 0x000fc40005800000 */
[----:B------:R-:W-:Y:S02]  /*10f0*/  SEL R2, R13, R4, P0 ;  /* 0x000000040d027207 */ /* 0x000fe40000000000 */
[----:B------:R-:W-:Y:S02]  /*1100*/  SEL R3, R9, R6, P0 ;  /* 0x0000000609037207 */ /* 0x000fe40000000000 */
[----:B------:R-:W-:Y:S02]  /*1110*/  @!P3 SEL R2, R13, R4, !P4 ;  /* 0x000000040d02b207 */ /* 0x000fe40006000000 */
[----:B------:R-:W-:Y:S02]  /*1120*/  @!P3 SEL R3, R9, R6, !P4 ;  /* 0x000000060903b207 */ /* 0x000fe40006000000 */
[----:B------:R-:W-:-:S07]  /*1130*/  PRMT R4, R7, 0x7610, R4 ;  /* 0x0000761007047816 */ /* 0x000fce0000000004 */
.L_x_1491:
[----:B------:R-:W-:Y:S05]  /*1140*/  BSYNC.RECONVERGENT B2 ;  /* 0x0000000000027941 */ /* 0x000fea0003800200 */
.L_x_1490:
[----:B------:R-:W-:Y:S05]  /*1150*/  @P1 BRA `(.L_x_1484) ;  /* 0x00000000004c1947 */ /* 0x000fea0003800000 */
[----:B------:R-:W0:Y:S01]  /*1160*/  LDC.64 R6, c[0x0][0x380] ;  /* 0x0000e000ff067b82 */ /* 0x000e220000000a00 */
[----:B------:R-:W2:Y:S01]  /*1170*/  LDCU.64 UR10, c[0x0][0x390] ;  /* 0x00007200ff0a77ac */ /* 0x000ea20008000a00 */
[----:B0-----:R-:W-:-:S06]  /*1180*/  IMAD.WIDE.U32 R6, R11, 0x4, R6 ;  /* 0x000000040b067825 */ /* 0x001fcc00078e0006 */
[----:B------:R-:W3:Y:S01]  /*1190*/  LDG.E R6, desc[UR8][R6.64] ;  /* 0x0000000806067981 */ /* 0x000ee2000c1e1900 */
[----:B------:R-:W-:Y:S02]  /*11a0*/  LOP3.LUT P3, RZ, R4, 0xff, RZ, 0xc0, !PT ;  /* 0x000000ff04ff7812 */ /* 0x000fe4000786c0ff */
[----:B--2---:R-:W-:-:S05]  /*11b0*/  IADD3 R11, P0, PT, R11, UR10, RZ ;  /* 0x0000000a0b0b7c10 */ /* 0x004fca000ff1e0ff */
[----:B------:R-:W-:Y:S01]  /*11c0*/  IMAD.X R10, RZ, RZ, UR11, P0 ;  /* 0x0000000bff0a7e24 */ /* 0x000fe200080e06ff */
[----:B------:R-:W-:-:S04]  /*11d0*/  ISETP.LT.U32.AND P0, PT, R11, R2, PT ;  /* 0x000000020b00720c */ /* 0x000fc80003f01070 */
[----:B------:R-:W-:-:S04]  /*11e0*/  ISETP.LT.AND.EX P0, PT, R10, R3, PT, P0 ;  /* 0x000000030a00720c */ /* 0x000fc80003f01300 */
[----:B------:R-:W-:Y:S02]  /*11f0*/  SEL R8, R11, R2, P0 ;  /* 0x000000020b087207 */ /* 0x000fe40000000000 */
[----:B------:R-:W-:Y:S02]  /*1200*/  SEL R9, R10, R3, P0 ;  /* 0x000000030a097207 */ /* 0x000fe40000000000 */
[C---:B---3--:R-:W-:Y:S02]  /*1210*/  ISETP.GT.AND P2, PT, R6.reuse, 0x4, P3 ;  /* 0x000000040600780c */ /* 0x048fe40001f44270 */
[----:B------:R-:W-:-:S04]  /*1220*/  ISETP.GT.AND P1, PT, R6, 0x4, PT ;  /* 0x000000040600780c */ /* 0x000fc80003f24270 */
[----:B------:R-:W-:-:S04]  /*1230*/  @!P3 SEL R4, RZ, 0x1, !P1 ;  /* 0x00000001ff04b807 */ /* 0x000fc80004800000 */
[----:B------:R-:W-:-:S03]  /*1240*/  SEL R4, R4, 0x1, !P2 ;  /* 0x0000000104047807 */ /* 0x000fc60005000000 */
[----:B------:R-:W-:Y:S02]  /*1250*/  @!P2 SEL R8, R11, R2, !P3 ;  /* 0x000000020b08a207 */ /* 0x000fe40005800000 */
[----:B------:R-:W-:-:S03]  /*1260*/  @!P2 SEL R9, R10, R3, !P3 ;  /* 0x000000030a09a207 */ /* 0x000fc60005800000 */
[----:B------:R-:W-:Y:S02]  /*1270*/  IMAD.MOV.U32 R2, RZ, RZ, R8 ;  /* 0x000000ffff027224 */ /* 0x000fe400078e0008 */
[----:B------:R-:W-:-:S07]  /*1280*/  IMAD.MOV.U32 R3, RZ, RZ, R9 ;  /* 0x000000ffff037224 */ /* 0x000fce00078e0009 */
.L_x_1484:
[----:B------:R-:W-:Y:S05]  /*1290*/  BSYNC.RECONVERGENT B1 ;  /* 0x0000000000017941 */ /* 0x000fea0003800200 */
.L_x_1483:
        /* <DEDUP_REMOVED lines=27> */
.L_x_1494:
[----:B------:R-:W-:Y:S05]  /*1450*/  BSYNC.RECONVERGENT B1 ;  /* 0x0000000000017941 */ /* 0x000fea0003800200 */
.L_x_1493:
        /* <DEDUP_REMOVED lines=23> */
.L_x_1496:
[----:B------:R-:W-:Y:S05]  /*15d0*/  BSYNC.RECONVERGENT B1 ;  /* 0x0000000000017941 */ /* 0x000fea0003800200 */
.L_x_1495:
        /* <DEDUP_REMOVED lines=20> */
.L_x_1498:
[----:B------:R-:W-:Y:S05]  /*1720*/  BSYNC.RECONVERGENT B1 ;  /* 0x0000000000017941 */ /* 0x000fea0003800200 */
.L_x_1497:
        /* <DEDUP_REMOVED lines=20> */
.L_x_1500:
[----:B------:R-:W-:Y:S05]  /*1870*/  BSYNC.RECONVERGENT B1 ;  /* 0x0000000000017941 */ /* 0x000fea0003800200 */
.L_x_1499:
        /* <DEDUP_REMOVED lines=20> */
.L_x_1502:
[----:B------:R-:W-:Y:S05]  /*19c0*/  BSYNC.RECONVERGENT B1 ;  /* 0x0000000000017941 */ /* 0x000fea0003800200 */
.L_x_1501:
        /* <DEDUP_REMOVED lines=10> */
.L_x_1504:
[----:B------:R-:W-:Y:S05]  /*1a70*/  BSYNC.RECONVERGENT B1 ;  /* 0x0000000000017941 */ /* 0x000fea0003800200 */
.L_x_1503:
        /* <DEDUP_REMOVED lines=10> */
[----:B0-----:R-:W0:Y:S04]  /*1b20*/  LDS.64 R6, [UR6+0x30] ;  /* 0x00003006ff067984 */ /* 0x001e280008000a00 */
[----:B------:R-:W0:Y:S04]  /*1b30*/  LDS.U8 R17, [UR6+0x38] ;  /* 0x00003806ff117984 */ /* 0x000e280008000000 */
[----:B------:R-:W0:Y:S04]  /*1b40*/  LDS.64 R10, [UR6+0x40] ;  /* 0x00004006ff0a7984 */ /* 0x000e280008000a00 */
[----:B------:R-:W0:Y:S01]  /*1b50*/  LDS.U8 R12, [UR6+0x48] ;  /* 0x00004806ff0c7984 */ /* 0x000e220008000000 */
[----:B-----5:R-:W-:-:S04]  /*1b60*/  ISETP.NE.AND P2, PT, R14, RZ, PT ;  /* 0x000000ff0e00720c */ /* 0x020fc80003f45270 */
[----:B------:R-:W-:Y:S02]  /*1b70*/  @P4 SEL R14, R4, 0x1, !P2 ;  /* 0x00000001040e4807 */ /* 0x000fe40005000000 */
[-C--:B--2---:R-:W-:Y:S01]  /*1b80*/  ISETP.LT.U32.AND P0, PT, R8, R2.reuse, PT ;  /* 0x000000020800720c */ /* 0x084fe20003f01070 */
[----:B------:R-:W2:Y:S01]  /*1b90*/  LDS.64 R4, [UR6+0x50] ;  /* 0x00005006ff047984 */ /* 0x000ea20008000a00 */
[----:B------:R-:W-:Y:S02]  /*1ba0*/  LOP3.LUT P3, RZ, R14, 0xff, RZ, 0xc0, !PT ;  /* 0x000000ff0eff7812 */ /* 0x000fe4000786c0ff */
[----:B------:R-:W-:Y:S02]  /*1bb0*/  ISETP.LT.AND.EX P0, PT, R9, R3, PT, P0 ;  /* 0x000000030900720c */ /* 0x000fe40003f01300 */
[----:B----4-:R-:W-:Y:S02]  /*1bc0*/  ISETP.NE.AND P5, PT, R16, RZ, PT ;  /* 0x000000ff1000720c */ /* 0x010fe40003fa5270 */
[----:B-1-3--:R-:W-:-:S02]  /*1bd0*/  @P2 SEL R2, R8, R2, P0 ;  /* 0x0000000208022207 */ /* 0x00afc40000000000 */
[C---:B------:R-:W-:Y:S02]  /*1be0*/  @P2 SEL R3, R9.reuse, R3, P0 ;  /* 0x0000000309032207 */ /* 0x040fe40000000000 */
[----:B------:R-:W-:Y:S02]  /*1bf0*/  SEL R13, R8, R2, !P4 ;  /* 0x00000002080d7207 */ /* 0x000fe40006000000 */
[----:B------:R-:W-:Y:S02]  /*1c00*/  SEL R3, R9, R3, !P4 ;  /* 0x0000000309037207 */ /* 0x000fe40006000000 */
[----:B0-----:R-:W-:Y:S01]  /*1c10*/  ISETP.LT.U32.AND P0, PT, R6, R13, PT ;  /* 0x0000000d0600720c */ /* 0x001fe20003f01070 */
[----:B------:R-:W-:Y:S01]  /*1c20*/  LDS.64 R8, [UR6+0x60] ;  /* 0x00006006ff087984 */ /* 0x000fe20008000a00 */
[----:B------:R-:W-:Y:S02]  /*1c30*/  @P3 SEL R16, R14, 0x1, !P5 ;  /* 0x000000010e103807 */ /* 0x000fe40006800000 */
[----:B------:R-:W-:Y:S01]  /*1c40*/  ISETP.LT.AND.EX P0, PT, R7, R3, PT, P0 ;  /* 0x000000030700720c */ /* 0x000fe20003f01300 */
[----:B------:R-:W0:Y:S01]  /*1c50*/  LDS.U8 R14, [UR6+0x58] ;  /* 0x00005806ff0e7984 */ /* 0x000e220008000000 */
[----:B------:R-:W-:-:S02]  /*1c60*/  LOP3.LUT P2, RZ, R16, 0xff, RZ, 0xc0, !PT ;  /* 0x000000ff10ff7812 */ /* 0x000fc4000784c0ff */
[C---:B------:R-:W-:Y:S02]  /*1c70*/  @P5 SEL R13, R6.reuse, R13, P0 ;  /* 0x0000000d060d5207 */ /* 0x040fe40000000000 */
        /* <DEDUP_REMOVED lines=10> */
[----:B------:R-:W-:Y:S01]  /*1d20*/  @P4 SEL R13, R10, R13, P0 ;  /* 0x0000000d0a0d4207 */ /* 0x000fe20000000000 */
[----:B------:R-:W-:Y:S01]  /*1d30*/  LDS.64 R2, [UR6+0x80] ;  /* 0x00008006ff027984 */ /* 0x000fe20008000a00 */
[----:B------:R-:W-:Y:S02]  /*1d40*/  ISETP.NE.AND P3, PT, R12, RZ, PT ;  /* 0x000000ff0c00720c */ /* 0x000fe40003f65270 */
[----:B------:R-:W-:Y:S02]  /*1d50*/  @P4 SEL R15, R11, R15, P0 ;  /* 0x0000000f0b0f4207 */ /* 0x000fe40000000000 */
[----:B------:R-:W-:-:S02]  /*1d60*/  SEL R13, R10, R13, !P2 ;  /* 0x0000000d0a0d7207 */ /* 0x000fc40005000000 */
[----:B------:R-:W-:Y:S01]  /*1d70*/  SEL R15, R11, R15, !P2 ;  /* 0x0000000f0b0f7207 */ /* 0x000fe20005000000 */
[----:B------:R-:W3:Y:S01]  /*1d80*/  LDS.U8 R10, [UR6+0x78] ;  /* 0x00007806ff0a7984 */ /* 0x000ee20008000000 */
[----:B--2---:R-:W-:Y:S02]  /*1d90*/  ISETP.LT.U32.AND P0, PT, R4, R13, PT ;  /* 0x0000000d0400720c */ /* 0x004fe40003f01070 */
[----:B------:R-:W-:Y:S02]  /*1da0*/  @P5 SEL R12, R17, 0x1, !P3 ;  /* 0x00000001110c5807 */ /* 0x000fe40005800000 */
[----:B------:R-:W-:Y:S02]  /*1db0*/  ISETP.LT.AND.EX P0, PT, R5, R15, PT, P0 ;  /* 0x0000000f0500720c */ /* 0x000fe40003f01300 */
[----:B------:R-:W-:Y:S02]  /*1dc0*/  LOP3.LUT P4, RZ, R12, 0xff, RZ, 0xc0, !PT ;  /* 0x000000ff0cff7812 */ /* 0x000fe4000788c0ff */
[----:B------:R-:W-:-:S02]  /*1dd0*/  @P3 SEL R13, R4, R13, P0 ;  /* 0x0000000d040d3207 */ /* 0x000fc40000000000 */
[----:B0-----:R-:W-:Y:S02]  /*1de0*/  ISETP.NE.AND P2, PT, R14, RZ, PT ;  /* 0x000000ff0e00720c */ /* 0x001fe40003f45270 */
[C---:B------:R-:W-:Y:S02]  /*1df0*/  @P3 SEL R15, R5.reuse, R15, P0 ;  /* 0x0000000f050f3207 */ /* 0x040fe40000000000 */
[----:B------:R-:W-:Y:S02]  /*1e00*/  SEL R11, R4, R13, !P5 ;  /* 0x0000000d040b7207 */ /* 0x000fe40006800000 */
[----:B------:R-:W-:Y:S02]  /*1e10*/  SEL R13, R5, R15, !P5 ;  /* 0x0000000f050d7207 */ /* 0x000fe40006800000 */
[----:B------:R-:W-:Y:S02]  /*1e20*/  ISETP.LT.U32.AND P0, PT, R8, R11, PT ;  /* 0x0000000b0800720c */ /* 0x000fe40003f01070 */
[----:B------:R-:W-:-:S02]  /*1e30*/  @P4 SEL R14, R12, 0x1, !P2 ;  /* 0x000000010c0e4807 */ /* 0x000fc40005000000 */
[C---:B------:R-:W-:Y:S02]  /*1e40*/  ISETP.LT.AND.EX P0, PT, R9.reuse, R13, PT, P0 ;  /* 0x0000000d0900720c */ /* 0x040fe40003f01300 */
[----:B------:R-:W-:Y:S02]  /*1e50*/  LOP3.LUT P5, RZ, R14, 0xff, RZ, 0xc0, !PT ;  /* 0x000000ff0eff7812 */ /* 0x000fe400078ac0ff */
[----:B------:R-:W-:Y:S02]  /*1e60*/  @P2 SEL R11, R8, R11, P0 ;  /* 0x0000000b080b2207 */ /* 0x000fe40000000000 */
[----:B-1----:R-:W-:Y:S02]  /*1e70*/  ISETP.NE.AND P3, PT, R16, RZ, PT ;  /* 0x000000ff1000720c */ /* 0x002fe40003f65270 */
[----:B------:R-:W-:Y:S02]  /*1e80*/  @P2 SEL R13, R9, R13, P0 ;  /* 0x0000000d090d2207 */ /* 0x000fe40000000000 */
[----:B------:R-:W-:-:S02]  /*1e90*/  SEL R5, R8, R11, !P4 ;  /* 0x0000000b08057207 */ /* 0x000fc40006000000 */
[----:B------:R-:W-:Y:S02]  /*1ea0*/  SEL R9, R9, R13, !P4 ;  /* 0x0000000d09097207 */ /* 0x000fe40006000000 */
[----:B------:R-:W-:Y:S02]  /*1eb0*/  ISETP.LT.U32.AND P0, PT, R6, R5, PT ;  /* 0x000000050600720c */ /* 0x000fe40003f01070 */
[----:B------:R-:W-:Y:S02]  /*1ec0*/  @P5 SEL R16, R14, 0x1, !P3 ;  /* 0x000000010e105807 */ /* 0x000fe40005800000 */
[----:B------:R-:W-:Y:S02]  /*1ed0*/  ISETP.LT.AND.EX P0, PT, R7, R9, PT, P0 ;  /* 0x000000090700720c */ /* 0x000fe40003f01300 */
[----:B---3--:R-:W-:Y:S02]  /*1ee0*/  ISETP.NE.AND P4, PT, R10, RZ, PT ;  /* 0x000000ff0a00720c */ /* 0x008fe40003f85270 */
[----:B------:R-:W-:-:S02]  /*1ef0*/  @P3 SEL R5, R6, R5, P0 ;  /* 0x0000000506053207 */ /* 0x000fc40000000000 */
[----:B------:R-:W-:Y:S02]  /*1f00*/  LOP3.LUT P2, RZ, R16, 0xff, RZ, 0xc0, !PT ;  /* 0x000000ff10ff7812 */ /* 0x000fe4000784c0ff */
[C---:B------:R-:W-:Y:S02]  /*1f10*/  @P3 SEL R9, R7.reuse, R9, P0 ;  /* 0x0000000907093207 */ /* 0x040fe40000000000 */
[----:B------:R-:W-:Y:S02]  /*1f20*/  SEL R5, R6, R5, !P5 ;  /* 0x0000000506057207 */ /* 0x000fe40006800000 */
[----:B------:R-:W-:Y:S02]  /*1f30*/  SEL R7, R7, R9, !P5 ;  /* 0x0000000907077207 */ /* 0x000fe40006800000 */
[----:B------:R-:W-:-:S04]  /*1f40*/  ISETP.LT.U32.AND P0, PT, R2, R5, PT ;  /* 0x000000050200720c */ /* 0x000fc80003f01070 */
        /* <DEDUP_REMOVED lines=8> */
.L_x_1492:
        /* <DEDUP_REMOVED lines=36> */
.L_x_1507:
[----:B------:R-:W-:Y:S05]  /*2210*/  BSYNC.RECONVERGENT B1 ;  /* 0x0000000000017941 */ /* 0x000fea0003800200 */
.L_x_1506:
        /* <DEDUP_REMOVED lines=21> */
.L_x_1509:
[----:B------:R-:W-:Y:S05]  /*2370*/  BSYNC.RECONVERGENT B1 ;  /* 0x0000000000017941 */ /* 0x000fea0003800200 */
.L_x_1508:
        /* <DEDUP_REMOVED lines=20> */
.L_x_1511:
[----:B------:R-:W-:Y:S05]  /*24c0*/  BSYNC.RECONVERGENT B1 ;  /* 0x0000000000017941 */ /* 0x000fea0003800200 */
.L_x_1510:
        /* <DEDUP_REMOVED lines=20> */
.L_x_1513:
[----:B------:R-:W-:Y:S05]  /*2610*/  BSYNC.RECONVERGENT B1 ;  /* 0x0000000000017941 */ /* 0x000fea0003800200 */
.L_x_1512:
        /* <DEDUP_REMOVED lines=20> */
.L_x_1515:
[----:B------:R-:W-:Y:S05]  /*2760*/  BSYNC.RECONVERGENT B1 ;  /* 0x0000000000017941 */ /* 0x000fea0003800200 */
.L_x_1514:
        /* <DEDUP_REMOVED lines=10> */
.L_x_1517:
[----:B------:R-:W-:Y:S05]  /*2810*/  BSYNC.RECONVERGENT B1 ;  /* 0x0000000000017941 */ /* 0x000fea0003800200 */
.L_x_1516:
        /* <DEDUP_REMOVED lines=22> */
[----:B------:R-:W5:Y:S04]  /*2980*/  LDS.U8 R5, [UR6+0x18] ;  /* 0x00001806ff057984 */ /* 0x000f680008000000 */
[----:B0-234-:R-:W0:Y:S01]  /*2990*/  LDS.64 R6, [UR6+0x20] ;  /* 0x00002006ff067984 */ /* 0x01de220008000a00 */
        /* <DEDUP_REMOVED lines=9> */
.L_x_1518:
[----:B------:R-:W-:Y:S05]  /*2a30*/  BRA.U !UP2, `(.L_x_1519) ;  /* 0x000000010a3c7547 */ /* 0x000fea000b800000 */
        /* <DEDUP_REMOVED lines=15> */
.L_x_1519:
        /* <DEDUP_REMOVED lines=16> */
.L_x_1520:
        /* <DEDUP_REMOVED lines=16> */
.L_x_1521:
        /* <DEDUP_REMOVED lines=16> */
.L_x_1522:
        /* <DEDUP_REMOVED lines=16> */
.L_x_1523:
        /* <DEDUP_REMOVED lines=17> */
.L_x_1482:
        /* <DEDUP_REMOVED lines=13> */
[----:B---3--:R-:W-:Y:S01]  /*3110*/  ISETP.GT.AND P0, PT, R3, 0x4, PT ;  /* 0x000000040300780c */ /* 0x008fe20003f04270 */
[----:B------:R-:W-:-:S03]  /*3120*/  VIADD R3, R8, 0x200 ;  /* 0x0000020008037836 */ /* 0x000fc60000000000 */
[----:B------:R-:W-:Y:S02]  /*3130*/  SEL R9, R8, R9, P0 ;  /* 0x0000000908097207 */ /* 0x000fe40000000000 */
[----:B--2---:R-:W-:Y:S02]  /*3140*/  IADD3 R10, P1, PT, R3, UR6, RZ ;  /* 0x00000006030a7c10 */ /* 0x004fe4000ff3e0ff */
[----:B------:R-:W-:Y:S02]  /*3150*/  IADD3 R3, P3, PT, R9, UR6, RZ ;  /* 0x0000000609037c10 */ /* 0x000fe4000ff7e0ff */
[----:B----4-:R-:W-:Y:S01]  /*3160*/  ISETP.GT.AND P2, PT, R4, 0x4, PT ;  /* 0x000000040400780c */ /* 0x010fe20003f44270 */
[----:B------:R-:W-:Y:S01]  /*3170*/  IMAD.X R12, RZ, RZ, UR7, P1 ;  /* 0x00000007ff0c7e24 */ /* 0x000fe200088e06ff */
[----:B------:R-:W-:Y:S01]  /*3180*/  ISETP.LT.U32.AND P1, PT, R10, R3, PT ;  /* 0x000000030a00720c */ /* 0x000fe20003f21070 */
[----:B------:R-:W-:Y:S01]  /*3190*/  IMAD.X R9, RZ, RZ, UR7, P3 ;  /* 0x00000007ff097e24 */ /* 0x000fe200098e06ff */
[----:B-----5:R-:W-:-:S02]  /*31a0*/  ISETP.GT.OR P0, PT, R2, 0x4, P0 ;  /* 0x000000040200780c */ /* 0x020fc40000704670 */
[----:B------:R-:W-:Y:S02]  /*31b0*/  IADD3 R11, P3, PT, R10, 0x100, RZ ;  /* 0x000001000a0b7810 */ /* 0x000fe40007f7e0ff */
[----:B------:R-:W-:-:S05]  /*31c0*/  ISETP.LT.AND.EX P1, PT, R12, R9, PT, P1 ;  /* 0x000000090c00720c */ /* 0x000fca0003f21310 */
[----:B------:R-:W-:Y:S02]  /*31d0*/  @P2 SEL R3, R10, R3, P1 ;  /* 0x000000030a032207 */ /* 0x000fe40000800000 */
[----:B------:R-:W-:Y:S02]  /*31e0*/  @P2 SEL R9, R12, R9, P1 ;  /* 0x000000090c092207 */ /* 0x000fe40000800000 */
[----:B------:R-:W-:Y:S02]  /*31f0*/  ISETP.GT.AND P2, PT, R5, 0x4, PT ;  /* 0x000000040500780c */ /* 0x000fe40003f44270 */
[----:B------:R-:W-:Y:S01]  /*3200*/  SEL R2, R3, R10, P0 ;  /* 0x0000000a03027207 */ /* 0x000fe20000000000 */
[----:B------:R-:W-:Y:S01]  /*3210*/  IMAD.X R10, RZ, RZ, R12, P3 ;  /* 0x000000ffff0a7224 */ /* 0x000fe200018e060c */
[----:B------:R-:W-:Y:S01]  /*3220*/  SEL R3, R9, R12, P0 ;  /* 0x0000000c09037207 */ /* 0x000fe20000000000 */
[----:B------:R-:W-:Y:S01]  /*3230*/  IMAD.MOV.U32 R9, RZ, RZ, 0x400 ;  /* 0x00000400ff097424 */ /* 0x000fe200078e00ff */
[----:B------:R-:W-:-:S02]  /*3240*/  ISETP.LT.U32.AND P1, PT, R11, R2, PT ;  /* 0x000000020b00720c */ /* 0x000fc40003f21070 */
[----:B------:R-:W-:Y:S02]  /*3250*/  ISETP.GT.OR P0, PT, R4, 0x4, P0 ;  /* 0x000000040400780c */ /* 0x000fe40000704670 */
[CC--:B------:R-:W-:Y:S02]  /*3260*/  ISETP.LT.AND.EX P1, PT, R10.reuse, R3.reuse, PT, P1 ;  /* 0x000000030a00720c */ /* 0x0c0fe40003f21310 */
[----:B------:R-:W-:Y:S01]  /*3270*/  ISETP.GT.OR P3, PT, R5, 0x4, P0 ;  /* 0x000000040500780c */ /* 0x000fe20000764670 */
[----:B------:R-:W-:Y:S01]  /*3280*/  IMAD.MOV.U32 R5, RZ, RZ, RZ ;  /* 0x000000ffff057224 */ /* 0x000fe200078e00ff */
[----:B------:R-:W-:Y:S02]  /*3290*/  @P2 SEL R2, R11, R2, P1 ;  /* 0x000000020b022207 */ /* 0x000fe40000800000 */
[----:B------:R-:W-:Y:S02]  /*32a0*/  @P2 SEL R3, R10, R3, P1 ;  /* 0x000000030a032207 */ /* 0x000fe40000800000 */
[----:B------:R-:W-:-:S02]  /*32b0*/  SEL R2, R2, R11, P0 ;  /* 0x0000000b02027207 */ /* 0x000fc40000000000 */
[----:B------:R-:W-:Y:S02]  /*32c0*/  SEL R4, RZ, 0x1, !P3 ;  /* 0x00000001ff047807 */ /* 0x000fe40005800000 */
[----:B------:R-:W-:Y:S01]  /*32d0*/  SEL R3, R3, R10, P0 ;  /* 0x0000000a03037207 */ /* 0x000fe20000000000 */
[----:B------:R-:W-:Y:S06]  /*32e0*/  BRA.U !UP0, `(.L_x_1524) ;  /* 0x00000005081c7547 */ /* 0x000fec000b800000 */
[----:B------:R-:W-:Y:S01]  /*32f0*/  IMAD.MOV.U32 R9, RZ, RZ, 0x400 ;  /* 0x00000400ff097424 */ /* 0x000fe200078e00ff */
[----:B------:R-:W0:Y:S01]  /*3300*/  LDCU.64 UR6, c[0x0][0x390] ;  /* 0x00007200ff0677ac */ /* 0x000e220008000a00 */
[----:B------:R-:W-:Y:S01]  /*3310*/  IMAD.MOV.U32 R5, RZ, RZ, RZ ;  /* 0x000000ffff057224 */ /* 0x000fe200078e00ff */
[----:B------:R-:W2:Y:S01]  /*3320*/  LDCU.64 UR4, c[0x0][0x3a0] ;  /* 0x00007400ff0477ac */ /* 0x000ea20008000a00 */
[----:B------:R-:W-:-:S05]  /*3330*/  NOP ;  /* 0x0000000000007918 */ /* 0x000fca0000000000 */
.L_x_1526:
[----:B------:R-:W-:-:S04]  /*3340*/  LEA R12, P0, R9, R6, 0x2 ;  /* 0x00000006090c7211 */ /* 0x000fc800078010ff */
[----:B------:R-:W-:-:S05]  /*3350*/  LEA.HI.X R13, R9, R7, R5, 0x2, P0 ;  /* 0x00000007090d7211 */ /* 0x000fca00000f1405 */
[----:B------:R-:W3:Y:S04]  /*3360*/  LDG.E R15, desc[UR8][R12.64] ;  /* 0x000000080c0f7981 */ /* 0x000ee8000c1e1900 */
[----:B------:R-:W4:Y:S04]  /*3370*/  LDG.E R11, desc[UR8][R12.64+0x400] ;  /* 0x000400080c0b7981 */ /* 0x000f28000c1e1900 */
[----:B------:R-:W5:Y:S04]  /*3380*/  LDG.E R14, desc[UR8][R12.64+0x800] ;  /* 0x000800080c0e7981 */ /* 0x000f68000c1e1900 */
[----:B------:R1:W2:Y:S01]  /*3390*/  LDG.E R10, desc[UR8][R12.64+0xc00] ;  /* 0x000c00080c0a7981 */ /* 0x0002a2000c1e1900 */
[----:B------:R-:W-:Y:S01]  /*33a0*/  IMAD.MOV.U32 R18, RZ, RZ, R2 ;  /* 0x000000ffff127224 */ /* 0x000fe200078e0002 */
[----:B------:R-:W-:Y:S01]  /*33b0*/  LOP3.LUT P3, RZ, R4, 0xff, RZ, 0xc0, !PT ;  /* 0x000000ff04ff7812 */ /* 0x000fe2000786c0ff */
[----:B------:R-:W-:Y:S01]  /*33c0*/  IMAD.MOV.U32 R17, RZ, RZ, R3 ;  /* 0x000000ffff117224 */ /* 0x000fe200078e0003 */
[----:B---3--:R-:W-:-:S02]  /*33d0*/  ISETP.GT.AND P2, PT, R15, 0x4, PT ;  /* 0x000000040f00780c */ /* 0x008fc40003f44270 */
[----:B0-----:R-:W-:Y:S02]  /*33e0*/  IADD3 R15, P1, P4, R9, UR6, R8 ;  /* 0x00000006090f7c10 */ /* 0x001fe4000fc3e008 */
[----:B------:R-:W-:Y:S02]  /*33f0*/  SEL R2, RZ, 0x1, !P2 ;  /* 0x00000001ff027807 */ /* 0x000fe40005000000 */
[----:B------:R-:W-:Y:S02]  /*3400*/  ISETP.LT.U32.AND P0, PT, R15, R18, PT ;  /* 0x000000120f00720c */ /* 0x000fe40003f01070 */
[----:B------:R-:W-:-:S03]  /*3410*/  IADD3.X R16, PT, PT, R5, UR7, RZ, P1, P4 ;  /* 0x0000000705107c10 */ /* 0x000fc60008fe84ff */
[----:B------:R-:W-:Y:S02]  /*3420*/  @P3 SEL R2, R4, 0x1, !P2 ;  /* 0x0000000104023807 */ /* 0x000fe40005000000 */
[CC--:B------:R-:W-:Y:S02]  /*3430*/  ISETP.LT.AND.EX P0, PT, R16.reuse, R17.reuse, PT, P0 ;  /* 0x000000111000720c */ /* 0x0c0fe40003f01300 */
[C---:B-1----:R-:W-:Y:S02]  /*3440*/  IADD3 R12, P5, PT, R15.reuse, 0x100, RZ ;  /* 0x000001000f0c7810 */ /* 0x042fe40007fbe0ff */
[----:B------:R-:W-:Y:S02]  /*3450*/  @P2 SEL R18, R15, R18, P0 ;  /* 0x000000120f122207 */ /* 0x000fe40000000000 */
[----:B----4-:R-:W-:Y:S01]  /*3460*/  ISETP.GT.AND P4, PT, R11, 0x4, PT ;  /* 0x000000040b00780c */ /* 0x010fe20003f84270 */
        /* <DEDUP_REMOVED lines=8> */
[----:B-----5:R-:W-:Y:S02]  /*34f0*/  ISETP.GT.AND P2, PT, R14, 0x4, PT ;  /* 0x000000040e00780c */ /* 0x020fe40003f44270 */
[----:B------:R-:W-:Y:S02]  /*3500*/  @P4 SEL R3, R12, R3, P0 ;  /* 0x000000030c034207 */ /* 0x000fe40000000000 */
[----:B------:R-:W-:Y:S02]  /*3510*/  @P4 SEL R4, R13, R4, P0 ;  /* 0x000000040d044207 */ /* 0x000fe40000000000 */
[----:B------:R-:W-:Y:S02]  /*3520*/  IADD3 R11, P0, PT, R15, 0x200, RZ ;  /* 0x000002000f0b7810 */ /* 0x000fe40007f1e0ff */
[----:B------:R-:W-:Y:S02]  /*3530*/  @P1 SEL R17, R2, 0x1, !P4 ;  /* 0x0000000102111807 */ /* 0x000fe40006000000 */
[----:B------:R-:W-:-:S02]  /*3540*/  SEL R2, R12, R3, !P1 ;  /* 0x000000030c027207 */ /* 0x000fc40004800000 */
[----:B------:R-:W-:Y:S01]  /*3550*/  SEL R3, R13, R4, !P1 ;  /* 0x000000040d037207 */ /* 0x000fe20004800000 */
[----:B------:R-:W-:Y:S01]  /*3560*/  IMAD.X R4, RZ, RZ, R16, P0 ;  /* 0x000000ffff047224 */ /* 0x000fe200000e0610 */
[-C--:B------:R-:W-:Y:S02]  /*3570*/  ISETP.LT.U32.AND P0, PT, R11, R2.reuse, PT ;  /* 0x000000020b00720c */ /* 0x080fe40003f01070 */
[----:B------:R-:W-:Y:S02]  /*3580*/  LOP3.LUT P1, RZ, R17, 0xff, RZ, 0xc0, !PT ;  /* 0x000000ff11ff7812 */ /* 0x000fe4000782c0ff */
[----:B------:R-:W-:Y:S02]  /*3590*/  ISETP.LT.AND.EX P0, PT, R4, R3, PT, P0 ;  /* 0x000000030400720c */ /* 0x000fe40003f01300 */
[----:B--2---:R-:W-:Y:S02]  /*35a0*/  ISETP.GT.AND P3, PT, R10, 0x4, PT ;  /* 0x000000040a00780c */ /* 0x004fe40003f64270 */
[----:B------:R-:W-:-:S02]  /*35b0*/  @P2 SEL R2, R11, R2, P0 ;  /* 0x000000020b022207 */ /* 0x000fc40000000000 */
[C---:B------:R-:W-:Y:S02]  /*35c0*/  @P2 SEL R3, R4.reuse, R3, P0 ;  /* 0x0000000304032207 */ /* 0x040fe40000000000 */
[----:B------:R-:W-:Y:S02]  /*35d0*/  SEL R2, R11, R2, !P1 ;  /* 0x000000020b027207 */ /* 0x000fe40004800000 */
[----:B------:R-:W-:Y:S02]  /*35e0*/  IADD3 R11, P0, PT, R15, 0x300, RZ ;  /* 0x000003000f0b7810 */ /* 0x000fe40007f1e0ff */
[----:B------:R-:W-:Y:S02]  /*35f0*/  SEL R3, R4, R3, !P1 ;  /* 0x0000000304037207 */ /* 0x000fe40004800000 */
[----:B------:R-:W-:Y:S01]  /*3600*/  IADD3 R4, P4, PT, -R9, UR4, RZ ;  /* 0x0000000409047c10 */ /* 0x000fe2000ff9e1ff */
[----:B------:R-:W-:Y:S01]  /*3610*/  IMAD.X R10, RZ, RZ, R16, P0 ;  /* 0x000000ffff0a7224 */ /* 0x000fe200000e0610 */
[----:B------:R-:W-:-:S02]  /*3620*/  SEL R12, RZ, 0x1, !P2 ;  /* 0x00000001ff0c7807 */ /* 0x000fc40005000000 */
[----:B------:R-:W-:Y:S02]  /*3630*/  ISETP.GE.U32.AND P0, PT, R4, 0x400, PT ;  /* 0x000004000400780c */ /* 0x000fe40003f06070 */
[----:B------:R-:W-:Y:S02]  /*3640*/  IADD3.X R13, PT, PT, ~R5, UR5, RZ, P4, !PT ;  /* 0x00000005050d7c10 */ /* 0x000fe4000a7fe5ff */
[----:B------:R-:W-:Y:S02]  /*3650*/  @P1 SEL R12, R17, 0x1, !P2 ;  /* 0x00000001110c1807 */ /* 0x000fe40005000000 */
[----:B------:R-:W-:Y:S02]  /*3660*/  ISETP.GE.U32.AND.EX P0, PT, R13, RZ, PT, P0 ;  /* 0x000000ff0d00720c */ /* 0x000fe40003f06100 */
[----:B------:R-:W-:Y:S02]  /*3670*/  LOP3.LUT P2, RZ, R12, 0xff, RZ, 0xc0, !PT ;  /* 0x000000ff0cff7812 */ /* 0x000fe4000784c0ff */
[----:B------:R-:W-:-:S02]  /*3680*/  ISETP.LT.U32.AND P1, PT, R11, R2, PT ;  /* 0x000000020b00720c */ /* 0x000fc40003f21070 */
        /* <DEDUP_REMOVED lines=13> */
.L_x_1524:
        /* <DEDUP_REMOVED lines=19> */
.L_x_1530:
        /* <DEDUP_REMOVED lines=16> */
[----:B------:R-:W-:-:S02]  /*3990*/  LOP3.LUT P5, RZ, R24, 0xff, RZ, 0xc0, !PT ;  /* 0x000000ff18ff7812 */ /* 0x000fc400078ac0ff */
[----:B------:R-:W-:Y:S02]  /*39a0*/  IADD3.X R4, PT, PT, R22, UR7, RZ, P3, !PT ;  /* 0x0000000716047c10 */ /* 0x000fe40009ffe4ff */
        /* <DEDUP_REMOVED lines=68> */
[-C--:B------:R-:W-:Y:S02]  /*3df0*/  ISETP.LT.U32.AND P0, PT, R2, R7.reuse, PT ;  /* 0x000000070200720c */ /* 0x080fe40003f01070 */
        /* <DEDUP_REMOVED lines=34> */
.L_x_1529:
[----:B------:R-:W-:Y:S05]  /*4020*/  BSYNC.RECONVERGENT B2 ;  /* 0x0000000000027941 */ /* 0x000fea0003800200 */
.L_x_1528:
        /* <DEDUP_REMOVED lines=14> */
[----:B------:R-:W-:-:S02]  /*4110*/  LOP3.LUT P4, RZ, R4, 0xff, RZ, 0xc0, !PT ;  /* 0x000000ff04ff7812 */ /* 0x000fc4000788c0ff */
[----:B------:R-:W-:-:S04]  /*4120*/  IADD3 R17, P2, PT, R17, UR6, RZ ;  /* 0x0000000611117c10 */ /* 0x000fc8000ff5e0ff */
[----:B------:R-:W-:Y:S01]  /*4130*/  IADD3.X R18, PT, PT, R18, UR7, RZ, P2, !PT ;  /* 0x0000000712127c10 */ /* 0x000fe200097fe4ff */
[----:B0-----:R-:W-:-:S05]  /*4140*/  VIADD R14, R10, 0x100 ;  /* 0x000001000a0e7836 */ /* 0x001fca0000000000 */
[----:B------:R-:W-:Y:S02]  /*4150*/  IADD3 R14, P5, P6, R9, UR6, R14 ;  /* 0x00000006090e7c10 */ /* 0x000fe4000febe00e */
[C---:B--2---:R-:W-:Y:S02]  /*4160*/  ISETP.GT.AND P0, PT, R16.reuse, 0x4, PT ;  /* 0x000000041000780c */ /* 0x044fe40003f04270 */
[----:B------:R-:W-:Y:S02]  /*4170*/  ISETP.GT.AND P3, PT, R16, 0x4, P4 ;  /* 0x000000041000780c */ /* 0x000fe40002764270 */
[----:B------:R-:W-:Y:S02]  /*4180*/  @!P4 SEL R4, RZ, 0x1, !P0 ;  /* 0x00000001ff04c807 */ /* 0x000fe40004000000 */
[----:B------:R-:W-:Y:S02]  /*4190*/  ISETP.LT.U32.AND P0, PT, R17, R2, PT ;  /* 0x000000021100720c */ /* 0x000fe40003f01070 */
[----:B------:R-:W-:-:S02]  /*41a0*/  SEL R4, R4, 0x1, !P3 ;  /* 0x0000000104047807 */ /* 0x000fc40005800000 */
[-C--:B------:R-:W-:Y:S02]  /*41b0*/  ISETP.LT.AND.EX P0, PT, R18, R3.reuse, PT, P0 ;  /* 0x000000031200720c */ /* 0x080fe40003f01300 */
[----:B------:R-:W-:Y:S02]  /*41c0*/  LOP3.LUT P2, RZ, R4, 0xff, RZ, 0xc0, !PT ;  /* 0x000000ff04ff7812 */ /* 0x000fe4000784c0ff */
[-C--:B------:R-:W-:Y:S02]  /*41d0*/  SEL R15, R17, R2.reuse, P0 ;  /* 0x00000002110f7207 */ /* 0x080fe40000000000 */
[-C--:B------:R-:W-:Y:S02]  /*41e0*/  SEL R16, R18, R3.reuse, P0 ;  /* 0x0000000312107207 */ /* 0x080fe40000000000 */
[----:B---3--:R-:W-:Y:S02]  /*41f0*/  ISETP.GT.AND P0, PT, R13, 0x4, PT ;  /* 0x000000040d00780c */ /* 0x008fe40003f04270 */
[----:B------:R-:W-:Y:S01]  /*4200*/  @!P3 SEL R15, R17, R2, !P4 ;  /* 0x00000002110fb207 */ /* 0x000fe20006000000 */
[----:B------:R-:W-:Y:S01]  /*4210*/  VIADD R2, R10, 0x200 ;  /* 0x000002000a027836 */ /* 0x000fe20000000000 */
[----:B------:R-:W-:-:S02]  /*4220*/  @!P3 SEL R16, R18, R3, !P4 ;  /* 0x000000031210b207 */ /* 0x000fc40006000000 */
[----:B------:R-:W-:Y:S02]  /*4230*/  ISETP.GT.AND P3, PT, R13, 0x4, P2 ;  /* 0x000000040d00780c */ /* 0x000fe40001764270 */
[----:B------:R-:W-:Y:S02]  /*4240*/  @!P2 SEL R4, RZ, 0x1, !P0 ;  /* 0x00000001ff04a807 */ /* 0x000fe40004000000 */
[----:B------:R-:W-:Y:S02]  /*4250*/  IADD3.X R13, PT, PT, R5, UR7, RZ, P5, P6 ;  /* 0x00000007050d7c10 */ /* 0x000fe4000afec4ff */
[----:B------:R-:W-:Y:S02]  /*4260*/  SEL R4, R4, 0x1, !P3 ;  /* 0x0000000104047807 */ /* 0x000fe40005800000 */
[----:B------:R-:W-:Y:S02]  /*4270*/  ISETP.LT.U32.AND P0, PT, R14, R15, PT ;  /* 0x0000000f0e00720c */ /* 0x000fe40003f01070 */
[----:B------:R-:W-:-:S02]  /*4280*/  LOP3.LUT P4, RZ, R4, 0xff, RZ, 0xc0, !PT ;  /* 0x000000ff04ff7812 */ /* 0x000fc4000788c0ff */
[----:B------:R-:W-:-:S04]  /*4290*/  ISETP.LT.AND.EX P0, PT, R13, R16, PT, P0 ;  /* 0x000000100d00720c */ /* 0x000fc80003f01300 */
[CC--:B------:R-:W-:Y:S02]  /*42a0*/  SEL R18, R14.reuse, R15.reuse, P0 ;  /* 0x0000000f0e127207 */ /* 0x0c0fe40000000000 */
[CC--:B------:R-:W-:Y:S02]  /*42b0*/  SEL R20, R13.reuse, R16.reuse, P0 ;  /* 0x000000100d147207 */ /* 0x0c0fe40000000000 */
[----:B------:R-:W-:Y:S02]  /*42c0*/  @!P3 SEL R18, R14, R15, !P2 ;  /* 0x0000000f0e12b207 */ /* 0x000fe40005000000 */
[----:B------:R-:W-:Y:S02]  /*42d0*/  @!P3 SEL R20, R13, R16, !P2 ;  /* 0x000000100d14b207 */ /* 0x000fe40005000000 */
[----:B----4-:R-:W-:Y:S02]  /*42e0*/  ISETP.GT.AND P3, PT, R7, 0x4, PT ;  /* 0x000000040700780c */ /* 0x010fe40003f64270 */
[----:B------:R-:W-:Y:S01]  /*42f0*/  IADD3 R3, P5, P0, R9, UR6, R2 ;  /* 0x0000000609037c10 */ /* 0x000fe2000f8be002 */
[C---:B------:R-:W-:Y:S01]  /*4300*/  VIADD R2, R10.reuse, 0x300 ;  /* 0x000003000a027836 */ /* 0x040fe20000000000 */
[----:B------:R-:W-:Y:S01]  /*4310*/  ISETP.GT.AND P2, PT, R7, 0x4, P4 ;  /* 0x000000040700780c */ /* 0x000fe20002744270 */
[----:B------:R-:W-:Y:S01]  /*4320*/  VIADD R10, R10, 0x400 ;  /* 0x000004000a0a7836 */ /* 0x000fe20000000000 */
[----:B------:R-:W-:-:S02]  /*4330*/  @!P4 SEL R4, RZ, 0x1, !P3 ;  /* 0x00000001ff04c807 */ /* 0x000fc40005800000 */
[----:B------:R-:W-:Y:S02]  /*4340*/  IADD3.X R13, PT, PT, R5, UR7, RZ, P5, P0 ;  /* 0x00000007050d7c10 */ /* 0x000fe4000afe04ff */
[----:B------:R-:W-:Y:S02]  /*4350*/  ISETP.LT.U32.AND P0, PT, R3, R18, PT ;  /* 0x000000120300720c */ /* 0x000fe40003f01070 */
[----:B------:R-:W-:Y:S02]  /*4360*/  SEL R4, R4, 0x1, !P2 ;  /* 0x0000000104047807 */ /* 0x000fe40005000000 */
[----:B------:R-:W-:Y:S02]  /*4370*/  ISETP.LT.AND.EX P0, PT, R13, R20, PT, P0 ;  /* 0x000000140d00720c */ /* 0x000fe40003f01300 */
[----:B------:R-:W-:Y:S02]  /*4380*/  LOP3.LUT P3, RZ, R4, 0xff, RZ, 0xc0, !PT ;  /* 0x000000ff04ff7812 */ /* 0x000fe4000786c0ff */
[----:B------:R-:W-:-:S02]  /*4390*/  SEL R14, R3, R18, P0 ;  /* 0x00000012030e7207 */ /* 0x000fc40000000000 */
[----:B------:R-:W-:Y:S02]  /*43a0*/  SEL R16, R13, R20, P0 ;  /* 0x000000140d107207 */ /* 0x000fe40000000000 */
        /* <DEDUP_REMOVED lines=14> */
.L_x_1532:
[----:B------:R-:W-:Y:S05]  /*4490*/  BSYNC.RECONVERGENT B2 ;  /* 0x0000000000027941 */ /* 0x000fea0003800200 */
.L_x_1531:
        /* <DEDUP_REMOVED lines=11> */
[----:B------:R0:W3:Y:S01]  /*4550*/  LDG.E R15, desc[UR8][R6.64+0x400] ;  /* 0x00040008060f7981 */ /* 0x0000e2000c1e1900 */
[----:B------:R-:W-:Y:S01]  /*4560*/  LOP3.LUT P2, RZ, R4, 0xff, RZ, 0xc0, !PT ;  /* 0x000000ff04ff7812 */ /* 0x000fe2000784c0ff */
[C---:B------:R-:W-:Y:S01]  /*4570*/  VIADD R14, R10.reuse, 0x100 ;  /* 0x000001000a0e7836 */ /* 0x040fe20000000000 */
[----:B------:R-:W-:Y:S01]  /*4580*/  IADD3 R11, P0, PT, R11, UR6, RZ ;  /* 0x000000060b0b7c10 */ /* 0x000fe2000ff1e0ff */
[----:B------:R-:W-:-:S03]  /*4590*/  VIADD R10, R10, 0x200 ;  /* 0x000002000a0a7836 */ /* 0x000fc60000000000 */
[----:B------:R-:W-:Y:S02]  /*45a0*/  IADD3.X R12, PT, PT, R12, UR7, RZ, P0, !PT ;  /* 0x000000070c0c7c10 */ /* 0x000fe400087fe4ff */
[----:B------:R-:W-:-:S04]  /*45b0*/  ISETP.LT.U32.AND P0, PT, R11, R2, PT ;  /* 0x000000020b00720c */ /* 0x000fc80003f01070 */
[----:B------:R-:W-:-:S04]  /*45c0*/  ISETP.LT.AND.EX P0, PT, R12, R3, PT, P0 ;  /* 0x000000030c00720c */ /* 0x000fc80003f01300 */
[----:B0-----:R-:W-:Y:S02]  /*45d0*/  SEL R6, R11, R2, P0 ;  /* 0x000000020b067207 */ /* 0x001fe40000000000 */
[----:B------:R-:W-:Y:S02]  /*45e0*/  SEL R7, R12, R3, P0 ;  /* 0x000000030c077207 */ /* 0x000fe40000000000 */
[C---:B--2---:R-:W-:Y:S02]  /*45f0*/  ISETP.GT.AND P4, PT, R13.reuse, 0x4, PT ;  /* 0x000000040d00780c */ /* 0x044fe40003f84270 */
[----:B------:R-:W-:Y:S02]  /*4600*/  ISETP.GT.AND P3, PT, R13, 0x4, P2 ;  /* 0x000000040d00780c */ /* 0x000fe40001764270 */
[----:B------:R-:W-:Y:S02]  /*4610*/  @!P2 SEL R4, RZ, 0x1, !P4 ;  /* 0x00000001ff04a807 */ /* 0x000fe40006000000 */
[----:B------:R-:W-:-:S02]  /*4620*/  IADD3 R13, P5, P6, R9, UR6, R14 ;  /* 0x00000006090d7c10 */ /* 0x000fc4000febe00e */
[----:B------:R-:W-:-:S04]  /*4630*/  SEL R4, R4, 0x1, !P3 ;  /* 0x0000000104047807 */ /* 0x000fc80005800000 */
[----:B------:R-:W-:-:S03]  /*4640*/  LOP3.LUT P4, RZ, R4, 0xff, RZ, 0xc0, !PT ;  /* 0x000000ff04ff7812 */ /* 0x000fc6000788c0ff */
[----:B------:R-:W-:Y:S02]  /*4650*/  @!P3 SEL R6, R11, R2, !P2 ;  /* 0x000000020b06b207 */ /* 0x000fe40005000000 */
[----:B------:R-:W-:Y:S02]  /*4660*/  @!P3 SEL R7, R12, R3, !P2 ;  /* 0x000000030c07b207 */ /* 0x000fe40005000000 */
[----:B---3--:R-:W-:Y:S02]  /*4670*/  ISETP.GT.AND P3, PT, R15, 0x4, P4 ;  /* 0x000000040f00780c */ /* 0x008fe40002764270 */
[----:B------:R-:W-:Y:S02]  /*4680*/  IADD3.X R12, PT, PT, R5, UR7, RZ, P5, P6 ;  /* 0x00000007050c7c10 */ /* 0x000fe4000afec4ff */
        /* <DEDUP_REMOVED lines=9> */
.L_x_1534:
[----:B------:R-:W-:Y:S05]  /*4720*/  BSYNC.RECONVERGENT B2 ;  /* 0x0000000000027941 */ /* 0x000fea0003800200 */
.L_x_1533:
[----:B------:R-:W-:Y:S05]  /*4730*/  @P1 BRA `(.L_x_1527) ;  /* 0x0000000000541947 */ /* 0x000fea0003800000 */
[----:B------:R-:W0:Y:S01]  /*4740*/  LDCU.64 UR12, c[0x0][0x380] ;  /* 0x00007000ff0c77ac */ /* 0x000e220008000a00 */
[----:B------:R-:W-:-:S05]  /*4750*/  IADD3 R9, P0, PT, R10, R9, RZ ;  /* 0x000000090a097210 */ /* 0x000fca0007f1e0ff */
[----:B------:R-:W-:Y:S01]  /*4760*/  IMAD.X R10, RZ, RZ, R5, P0 ;  /* 0x000000ffff0a7224 */ /* 0x000fe200000e0605 */
[----:B0-----:R-:W-:-:S04]  /*4770*/  LEA R6, P0, R9, UR12, 0x2 ;  /* 0x0000000c09067c11 */ /* 0x001fc8000f8010ff */
[----:B------:R-:W-:-:S05]  /*4780*/  LEA.HI.X R7, R9, UR13, R10, 0x2, P0 ;  /* 0x0000000d09077c11 */ /* 0x000fca00080f140a */
        /* <DEDUP_REMOVED lines=16> */
.L_x_1527:
[----:B------:R-:W-:Y:S05]  /*4890*/  BSYNC.RECONVERGENT B1 ;  /* 0x0000000000017941 */ /* 0x000fea0003800200 */
.L_x_1525:
        /* <DEDUP_REMOVED lines=24> */
.L_x_1536:
[----:B------:R-:W-:Y:S05]  /*4a20*/  BSYNC.RECONVERGENT B1 ;  /* 0x0000000000017941 */ /* 0x000fea0003800200 */
.L_x_1535:
        /* <DEDUP_REMOVED lines=23> */
.L_x_1538:
[----:B------:R-:W-:Y:S05]  /*4ba0*/  BSYNC.RECONVERGENT B1 ;  /* 0x0000000000017941 */ /* 0x000fea0003800200 */
.L_x_1537:
        /* <DEDUP_REMOVED lines=20> */
.L_x_1540:
[----:B------:R-:W-:Y:S05]  /*4cf0*/  BSYNC.RECONVERGENT B1 ;  /* 0x0000000000017941 */ /* 0x000fea0003800200 */
.L_x_1539:
        /* <DEDUP_REMOVED lines=20> */
.L_x_1542:
[----:B------:R-:W-:Y:S05]  /*4e40*/  BSYNC.RECONVERGENT B1 ;  /* 0x0000000000017941 */ /* 0x000fea0003800200 */
.L_x_1541:
        /* <DEDUP_REMOVED lines=20> */
.L_x_1544:
[----:B------:R-:W-:Y:S05]  /*4f90*/  BSYNC.RECONVERGENT B1 ;  /* 0x0000000000017941 */ /* 0x000fea0003800200 */
.L_x_1543:
[----:B------:R-:W-:Y:S04]  /*4fa0*/  BSSY.RECONVERGENT B1, `(.L_x_1545) ;  /* 0x000000a000017945 */ /* 0x000fe80003800200 */
[----:B------:R-:W-:Y:S05]  /*4fb0*/  @P1 BRA `(.L_x_1546) ;  /* 0x0000000000201947 */ /* 0x000fea0003800000 */
[----:B----4-:R-:W4:Y:S01]  /*4fc0*/  S2R R7, SR_CgaCtaId ;  /* 0x0000000000077919 */ /* 0x010f220000008800 */
[----:B--2---:R-:W-:Y:S02]  /*4fd0*/  MOV R6, 0x400 ;  /* 0x0000040000067802 */ /* 0x004fe40000000f00 */
[----:B0-----:R-:W-:-:S04]  /*4fe0*/  SHF.R.U32.HI R5, RZ, 0x1, R8 ;  /* 0x00000001ff057819 */ /* 0x001fc80000011608 */
[----:B------:R-:W-:Y:S02]  /*4ff0*/  LOP3.LUT R5, R5, 0x1f0, RZ, 0xc0, !PT ;  /* 0x000001f005057812 */ /* 0x000fe400078ec0ff */
[----:B----4-:R-:W-:-:S05]  /*5000*/  LEA R6, R7, R6, 0x18 ;  /* 0x0000000607067211 */ /* 0x010fca00078ec0ff */
[----:B------:R-:W-:-:S05]  /*5010*/  IMAD.IADD R5, R5, 0x1, R6 ;  /* 0x0000000105057824 */ /* 0x000fca00078e0206 */
[----:B------:R0:W-:Y:S04]  /*5020*/  STS.64 [R5+0x10], R2 ;  /* 0x0000100205007388 */ /* 0x0001e80000000a00 */
[----:B------:R0:W-:Y:S02]  /*5030*/  STS.U8 [R5+0x8], R4 ;  /* 0x0000080405007388 */ /* 0x0001e40000000000 */
.L_x_1546:
[----:B------:R-:W-:Y:S05]  /*5040*/  BSYNC.RECONVERGENT B1 ;  /* 0x0000000000017941 */ /* 0x000fea0003800200 */
.L_x_1545:
        /* <DEDUP_REMOVED lines=8> */
[----:B------:R-:W0:Y:S04]  /*50d0*/  LDS.64 R8, [UR6+0x20] ;  /* 0x00002006ff087984 */ /* 0x000e280008000a00 */
[----:B------:R-:W1:Y:S04]  /*50e0*/  LDS.U8 R16, [UR6+0x28] ;  /* 0x00002806ff107984 */ /* 0x000e680008000000 */
[----:B--2-4-:R-:W2:Y:S04]  /*50f0*/  LDS.64 R6, [UR6+0x30] ;  /* 0x00003006ff067984 */ /* 0x014ea80008000a00 */
[----:B------:R-:W4:Y:S04]  /*5100*/  LDS.U8 R17, [UR6+0x38] ;  /* 0x00003806ff117984 */ /* 0x000f280008000000 */
[----:B------:R-:W4:Y:S04]  /*5110*/  LDS.64 R10, [UR6+0x40] ;  /* 0x00004006ff0a7984 */ /* 0x000f280008000a00 */
[----:B------:R-:W4:Y:S01]  /*5120*/  LDS.U8 R12, [UR6+0x48] ;  /* 0x00004806ff0c7984 */ /* 0x000f220008000000 */
[----:B-----5:R-:W-:-:S04]  /*5130*/  ISETP.NE.AND P2, PT, R14, RZ, PT ;  /* 0x000000ff0e00720c */ /* 0x020fc80003f45270 */
[----:B------:R-:W-:Y:S02]  /*5140*/  @P4 SEL R14, R4, 0x1, !P2 ;  /* 0x00000001040e4807 */ /* 0x000fe40005000000 */
[-C--:B0-----:R-:W-:Y:S01]  /*5150*/  ISETP.LT.U32.AND P0, PT, R8, R2.reuse, PT ;  /* 0x000000020800720c */ /* 0x081fe20003f01070 */
[----:B------:R-:W0:Y:S01]  /*5160*/  LDS.64 R4, [UR6+0x50] ;  /* 0x00005006ff047984 */ /* 0x000e220008000a00 */
        /* <DEDUP_REMOVED lines=8> */
[----:B------:R-:W-:Y:S01]  /*51f0*/  LDS.64 R8, [UR6+0x60] ;  /* 0x00006006ff087984 */ /* 0x000fe20008000a00 */
[----:B------:R-:W-:Y:S02]  /*5200*/  @P3 SEL R16, R14, 0x1, !P5 ;  /* 0x000000010e103807 */ /* 0x000fe40006800000 */
[----:B------:R-:W-:Y:S01]  /*5210*/  ISETP.LT.AND.EX P0, PT, R7, R3, PT, P0 ;  /* 0x000000030700720c */ /* 0x000fe20003f01300 */
[----:B------:R-:W1:Y:S01]  /*5220*/  LDS.U8 R14, [UR6+0x58] ;  /* 0x00005806ff0e7984 */ /* 0x000e620008000000 */
[----:B------:R-:W-:-:S02]  /*5230*/  LOP3.LUT P2, RZ, R16, 0xff, RZ, 0xc0, !PT ;  /* 0x000000ff10ff7812 */ /* 0x000fc4000784c0ff */
[C---:B------:R-:W-:Y:S02]  /*5240*/  @P5 SEL R13, R6.reuse, R13, P0 ;  /* 0x0000000d060d5207 */ /* 0x040fe40000000000 */
[----:B----4-:R-:W-:Y:S02]  /*5250*/  ISETP.NE.AND P4, PT, R17, RZ, PT ;  /* 0x000000ff1100720c */ /* 0x010fe40003f85270 */
        /* <DEDUP_REMOVED lines=16> */
[----:B0-----:R-:W-:Y:S02]  /*5360*/  ISETP.LT.U32.AND P0, PT, R4, R13, PT ;  /* 0x0000000d0400720c */ /* 0x001fe40003f01070 */
[----:B------:R-:W-:Y:S02]  /*5370*/  @P5 SEL R12, R17, 0x1, !P3 ;  /* 0x00000001110c5807 */ /* 0x000fe40005800000 */
[----:B------:R-:W-:Y:S02]  /*5380*/  ISETP.LT.AND.EX P0, PT, R5, R15, PT, P0 ;  /* 0x0000000f0500720c */ /* 0x000fe40003f01300 */
[----:B------:R-:W-:Y:S02]  /*5390*/  LOP3.LUT P4, RZ, R12, 0xff, RZ, 0xc0, !PT ;  /* 0x000000ff0cff7812 */ /* 0x000fe4000788c0ff */
[----:B------:R-:W-:-:S02]  /*53a0*/  @P3 SEL R13, R4, R13, P0 ;  /* 0x0000000d040d3207 */ /* 0x000fc40000000000 */
[----:B-1----:R-:W-:Y:S02]  /*53b0*/  ISETP.NE.AND P2, PT, R14, RZ, PT ;  /* 0x000000ff0e00720c */ /* 0x002fe40003f45270 */
        /* <DEDUP_REMOVED lines=8> */
[----:B--2---:R-:W-:Y:S02]  /*5440*/  ISETP.NE.AND P3, PT, R16, RZ, PT ;  /* 0x000000ff1000720c */ /* 0x004fe40003f65270 */
        /* <DEDUP_REMOVED lines=19> */
[----:B------:R-:W-:-:S07]  /*5580*/  SEL R3, R3, R7, !P2 ;  /* 0x0000000703037207 */ /* 0x000fce0005000000 */
.L_x_1505:
[----:B------:R-:W-:Y:S05]  /*5590*/  BSYNC.RECONVERGENT B0 ;  /* 0x0000000000007941 */ /* 0x000fea0003800200 */
.L_x_1481:
[----:B------:R-:W-:Y:S05]  /*55a0*/  @P1 EXIT ;  /* 0x000000000000194d */ /* 0x000fea0003800000 */
[----:B0-2-4-:R-:W0:Y:S01]  /*55b0*/  LDC.64 R8, c[0x0][0x3b8] ;  /* 0x0000ee00ff087b82 */ /* 0x015e220000000a00 */
        /* <DEDUP_REMOVED lines=10> */
[----:B---3--:R-:W-:Y:S02]  /*5660*/  SEL R2, R2, R8, !P1 ;  /* 0x0000000802027207 */ /* 0x008fe40004800000 */
[----:B------:R-:W-:-:S05]  /*5670*/  SEL R3, R3, R9, !P1 ;  /* 0x0000000903037207 */ /* 0x000fca0004800000 */
[----:B------:R-:W-:Y:S01]  /*5680*/  STG.E.64 desc[UR8][R4.64+0x8], R2 ;  /* 0x0000080204007986 */ /* 0x000fe2000c101b08 */
[----:B------:R-:W-:Y:S05]  /*5690*/  EXIT ;  /* 0x000000000000794d */ /* 0x000fea0003800000 */
.L_x_1547:
        /* <DEDUP_REMOVED lines=14> */
.L_x_14347:


//--------------------- .text._ZN3cub18CUB_300001_SM_10006detail6reduce18DeviceReduceKernelINS2_10policy_hubIN4cuda3std3__45tupleIJblEEEjN6thrust24THRUST_300001_SM_1000_NS8cuda_cub9__find_if7functorIS9_EEE10Policy1000ENSB_12zip_iteratorINS8_IJNSD_26transform_input_iterator_tIbNSB_6detail15normal_iteratorINSB_10device_ptrIiEEEE17greater_than_fourEENSB_17counting_iteratorIlNSB_11use_defaultESS_SS_EEEEEEEjSF_S9_NS7_10__identityEEEvT0_PT3_T1_NS0_13GridEvenShareIS10_EET2_T4_ --------------------------
	.section	.text._ZN3cub18CUB_300001_SM_10006detail6reduce18DeviceReduceKernelINS2_10policy_hubIN4cuda3std3__45tupleIJblEEEjN6thrust24THRUST_300001_SM_1000_NS8cuda_cub9__find_if7functorIS9_EEE10Policy1000ENSB_12zip_iteratorINS8_IJNSD_26transform_input_iterator_tIbNSB_6detail15normal_iteratorINSB_10device_ptrIiEEEE17greater_than_fourEENSB_17counting_iteratorIlNSB_11use_defaultESS_SS_EEEEEEEjSF_S9_NS7_10__identityEEEvT0_PT3_T1_NS0_13GridEvenShareIS10_EET2_T4_,"ax",@progbits
	.align	128
        .global         _ZN3cub18CUB_300001_SM_10006detail6reduce18DeviceReduceKernelINS2_10policy_hubIN4cuda3std3__45tupleIJblEEEjN6thrust24THRUST_300001_SM_1000_NS8cuda_cub9__find_if7functorIS9_EEE10Policy1000ENSB_12zip_iteratorINS8_IJNSD_26transform_input_iterator_tIbNSB_6detail15normal_iteratorINSB_10device_ptrIiEEEE17greater_than_fourEENSB_17counting_iteratorIlNSB_11use_defaultESS_SS_EEEEEEEjSF_S9_NS7_10__identityEEEvT0_PT3_T1_NS0_13GridEvenShareIS10_EET2_T4_
        .type           _ZN3cub18CUB_300001_SM_10006detail6reduce18DeviceReduceKernelINS2_10policy_hubIN4cuda3std3__45tupleIJblEEEjN6thrust24THRUST_300001_SM_1000_NS8cuda_cub9__find_if7functorIS9_EEE10Policy1000ENSB_12zip_iteratorINS8_IJNSD_26transform_input_iterator_tIbNSB_6detail15normal_iteratorINSB_10device_ptrIiEEEE17greater_than_fourEENSB_17counting_iteratorIlNSB_11use_defaultESS_SS_EEEEEEEjSF_S9_NS7_10__identityEEEvT0_PT3_T1_NS0_13GridEvenShareIS10_EET2_T4_,@function
        .size           _ZN3cub18CUB_300001_SM_10006detail6reduce18DeviceReduceKernelINS2_10policy_hubIN4cuda3std3__45tupleIJblEEEjN6thrust24THRUST_300001_SM_1000_NS8cuda_cub9__find_if7functorIS9_EEE10Policy1000ENSB_12zip_iteratorINS8_IJNSD_26transform_input_iterator_tIbNSB_6detail15normal_iteratorINSB_10device_ptrIiEEEE17greater_than_fourEENSB_17counting_iteratorIlNSB_11use_defaultESS_SS_EEEEEEEjSF_S9_NS7_10__identityEEEvT0_PT3_T1_NS0_13GridEvenShareIS10_EET2_T4_,(.L_x_14348 - _ZN3cub18CUB_300001_SM_10006detail6reduce18DeviceReduceKernelINS2_10policy_hubIN4cuda3std3__45tupleIJblEEEjN6thrust24THRUST_300001_SM_1000_NS8cuda_cub9__find_if7functorIS9_EEE10Policy1000ENSB_12zip_iteratorINS8_IJNSD_26transform_input_iterator_tIbNSB_6detail15normal_iteratorINSB_10device_ptrIiEEEE17greater_than_fourEENSB_17counting_iteratorIlNSB_11use_defaultESS_SS_EEEEEEEjSF_S9_NS7_10__identityEEEvT0_PT3_T1_NS0_13GridEvenShareIS10_EET2_T4_)
        .other          _ZN3cub18CUB_300001_SM_10006detail6reduce18DeviceReduceKernelINS2_10policy_hubIN4cuda3std3__45tupleIJblEEEjN6thrust24THRUST_300001_SM_1000_NS8cuda_cub9__find_if7functorIS9_EEE10Policy1000ENSB_12zip_iteratorINS8_IJNSD_26transform_input_iterator_tIbNSB_6detail15normal_iteratorINSB_10device_ptrIiEEEE17greater_than_fourEENSB_17counting_iteratorIlNSB_11use_defaultESS_SS_EEEEEEEjSF_S9_NS7_10__identityEEEvT0_PT3_T1_NS0_13GridEvenShareIS10_EET2_T4_,@"STO_CUDA_ENTRY STV_DEFAULT"
_ZN3cub18CUB_300001_SM_10006detail6reduce18DeviceReduceKernelINS2_10policy_hubIN4cuda3std3__45tupleIJblEEEjN6thrust24THRUST_300001_SM_1000_NS8cuda_cub9__find_if7functorIS9_EEE10Policy1000ENSB_12zip_iteratorINS8_IJNSD_26transform_input_iterator_tIbNSB_6detail15normal_iteratorINSB_10device_ptrIiEEEE17greater_than_fourEENSB_17counting_iteratorIlNSB_11use_defaultESS_SS_EEEEEEEjSF_S9_NS7_10__identityEEEvT0_PT3_T1_NS0_13GridEvenShareIS10_EET2_T4_:
.text._ZN3cub18CUB_300001_SM_10006detail6reduce18DeviceReduceKernelINS2_10policy_hubIN4cuda3std3__45tupleIJblEEEjN6thrust24THRUST_300001_SM_1000_NS8cuda_cub9__find_if7functorIS9_EEE10Policy1000ENSB_12zip_iteratorINS8_IJNSD_26transform_input_iterator_tIbNSB_6detail15normal_iteratorINSB_10device_ptrIiEEEE17greater_than_fourEENSB_17counting_iteratorIlNSB_11use_defaultESS_SS_EEEEEEEjSF_S9_NS7_10__identityEEEvT0_PT3_T1_NS0_13GridEvenShareIS10_EET2_T4_:
        /* <DEDUP_REMOVED lines=27> */
[----:B---3--:R-:W-:-:S04]  /*01b0*/  @!P1 ISETP.GT.AND P0, PT, R2, 0x4, PT ;  /* 0x000000040200980c */ /* 0x008fc80003f04270 */
[----:B------:R-:W-:-:S04]  /*01c0*/  @!P1 SEL R7, RZ, 0x1, !P0 ;  /* 0x00000001ff079807 */ /* 0x000fc80004000000 */
        /* <DEDUP_REMOVED lines=16> */
.L_x_1555:
[----:B0-----:R-:W-:-:S06]  /*02d0*/  IMAD.WIDE.U32 R6, R17, 0x4, R2 ;  /* 0x0000000411067825 */ /* 0x001fcc00078e0002 */
[----:B------:R0:W2:Y:S01]  /*02e0*/  LDG.E R6, desc[UR10][R6.64] ;  /* 0x0000000a06067981 */ /* 0x0000a2000c1e1900 */
[----:B------:R-:W-:-:S04]  /*02f0*/  VIADD R29, R17, 0x100 ;  /* 0x00000100111d7836 */ /* 0x000fc80000000000 */
[----:B------:R-:W-:-:S06]  /*0300*/  IMAD.WIDE.U32 R8, R29, 0x4, R2 ;  /* 0x000000041d087825 */ /* 0x000fcc00078e0002 */
[----:B------:R-:W3:Y:S01]  /*0310*/  LDG.E R8, desc[UR10][R8.64] ;  /* 0x0000000a08087981 */ /* 0x000ee2000c1e1900 */
[----:B------:R-:W-:-:S04]  /*0320*/  VIADD R27, R17, 0x200 ;  /* 0x00000200111b7836 */ /* 0x000fc80000000000 */
[----:B------:R-:W-:-:S06]  /*0330*/  IMAD.WIDE.U32 R10, R27, 0x4, R2 ;  /* 0x000000041b0a7825 */ /* 0x000fcc00078e0002 */
[----:B------:R1:W4:Y:S01]  /*0340*/  LDG.E R10, desc[UR10][R10.64] ;  /* 0x0000000a0a0a7981 */ /* 0x000322000c1e1900 */
[----:B------:R-:W-:Y:S01]  /*0350*/  PRMT R24, R20, 0x7610, R24 ;  /* 0x0000761014187816 */ /* 0x000fe20000000018 */
[----:B------:R-:W-:-:S03]  /*0360*/  VIADD R25, R17, 0x300 ;  /* 0x0000030011197836 */ /* 0x000fc60000000000 */
[----:B------:R-:W-:Y:S01]  /*0370*/  LOP3.LUT P3, RZ, R24, 0xff, RZ, 0xc0, !PT ;  /* 0x000000ff18ff7812 */ /* 0x000fe2000786c0ff */
[----:B------:R-:W-:Y:S01]  /*0380*/  IMAD.WIDE.U32 R12, R25, 0x4, R2 ;  /* 0x00000004190c7825 */ /* 0x000fe200078e0002 */
[----:B0-----:R-:W-:-:S05]  /*0390*/  IADD3 R7, P1, PT, R17, UR4, RZ ;  /* 0x0000000411077c10 */ /* 0x001fca000ff3e0ff */
[----:B------:R-:W-:Y:S01]  /*03a0*/  IMAD.X R26, RZ, RZ, UR5, P1 ;  /* 0x00000005ff1a7e24 */ /* 0x000fe200088e06ff */
[----:B------:R-:W5:Y:S01]  /*03b0*/  LDG.E R12, desc[UR10][R12.64] ;  /* 0x0000000a0c0c7981 */ /* 0x000f62000c1e1900 */
[----:B------:R-:W-:Y:S01]  /*03c0*/  ISETP.LT.U32.AND P0, PT, R7, R18, PT ;  /* 0x000000120700720c */ /* 0x000fe20003f01070 */
[----:B-1----:R-:W-:-:S03]  /*03d0*/  VIADD R11, R17, 0x400 ;  /* 0x00000400110b7836 */ /* 0x002fc60000000000 */
[----:B------:R-:W-:-:S04]  /*03e0*/  ISETP.LT.AND.EX P0, PT, R26, R19, PT, P0 ;  /* 0x000000131a00720c */ /* 0x000fc80003f01300 */
[----:B------:R-:W-:Y:S02]  /*03f0*/  SEL R20, R7, R18, P0 ;  /* 0x0000001207147207 */ /* 0x000fe40000000000 */
[----:B------:R-:W-:Y:S02]  /*0400*/  SEL R9, R26, R19, P0 ;  /* 0x000000131a097207 */ /* 0x000fe40000000000 */
[----:B------:R-:W-:Y:S02]  /*0410*/  IADD3 R29, P0, PT, R29, UR4, RZ ;  /* 0x000000041d1d7c10 */ /* 0x000fe4000ff1e0ff */
[C---:B--2---:R-:W-:Y:S02]  /*0420*/  ISETP.GT.AND P1, PT, R6.reuse, 0x4, PT ;  /* 0x000000040600780c */ /* 0x044fe40003f24270 */
[----:B------:R-:W-:Y:S02]  /*0430*/  ISETP.GT.AND P2, PT, R6, 0x4, P3 ;  /* 0x000000040600780c */ /* 0x000fe40001f44270 */
[----:B------:R-:W-:-:S04]  /*0440*/  @!P3 SEL R24, RZ, 0x1, !P1 ;  /* 0x00000001ff18b807 */ /* 0x000fc80004800000 */
[----:B------:R-:W-:-:S04]  /*0450*/  SEL R24, R24, 0x1, !P2 ;  /* 0x0000000118187807 */ /* 0x000fc80005000000 */
[----:B------:R-:W-:-:S03]  /*0460*/  LOP3.LUT P1, RZ, R24, 0xff, RZ, 0xc0, !PT ;  /* 0x000000ff18ff7812 */ /* 0x000fc6000782c0ff */
[----:B------:R-:W-:Y:S01]  /*0470*/  @!P2 SEL R20, R7, R18, !P3 ;  /* 0x000000120714a207 */ /* 0x000fe20005800000 */
[----:B------:R-:W-:Y:S01]  /*0480*/  IMAD.WIDE.U32 R6, R11, 0x4, R2 ;  /* 0x000000040b067825 */ /* 0x000fe200078e0002 */
[----:B------:R-:W-:Y:S02]  /*0490*/  @!P2 SEL R9, R26, R19, !P3 ;  /* 0x000000131a09a207 */ /* 0x000fe40005800000 */
[C---:B---3--:R-:W-:Y:S01]  /*04a0*/  ISETP.GT.AND P2, PT, R8.reuse, 0x4, PT ;  /* 0x000000040800780c */ /* 0x048fe20003f44270 */
[----:B------:R-:W-:Y:S01]  /*04b0*/  IMAD.X R18, RZ, RZ, UR5, P0 ;  /* 0x00000005ff127e24 */ /* 0x000fe200080e06ff */
[----:B------:R0:W2:Y:S01]  /*04c0*/  LDG.E R13, desc[UR10][R6.64] ;  /* 0x0000000a060d7981 */ /* 0x0000a2000c1e1900 */
[----:B------:R-:W-:Y:S02]  /*04d0*/  ISETP.GT.AND P3, PT, R8, 0x4, P1 ;  /* 0x000000040800780c */ /* 0x000fe40000f64270 */
[----:B------:R-:W-:Y:S02]  /*04e0*/  ISETP.LT.U32.AND P0, PT, R29, R20, PT ;  /* 0x000000141d00720c */ /* 0x000fe40003f01070 */
[----:B------:R-:W-:-:S02]  /*04f0*/  @!P1 SEL R24, RZ, 0x1, !P2 ;  /* 0x00000001ff189807 */ /* 0x000fc40005000000 */
[-C--:B------:R-:W-:Y:S02]  /*0500*/  ISETP.LT.AND.EX P0, PT, R18, R9.reuse, PT, P0 ;  /* 0x000000091200720c */ /* 0x080fe40003f01300 */
[----:B------:R-:W-:Y:S01]  /*0510*/  SEL R24, R24, 0x1, !P3 ;  /* 0x0000000118187807 */ /* 0x000fe20005800000 */
[----:B------:R-:W-:Y:S01]  /*0520*/  VIADD R19, R17, 0x500 ;  /* 0x0000050011137836 */ /* 0x000fe20000000000 */
[----:B------:R-:W-:Y:S02]  /*0530*/  SEL R26, R29, R20, P0 ;  /* 0x000000141d1a7207 */ /* 0x000fe40000000000 */
[----:B------:R-:W-:Y:S02]  /*0540*/  LOP3.LUT P2, RZ, R24, 0xff, RZ, 0xc0, !PT ;  /* 0x000000ff18ff7812 */ /* 0x000fe4000784c0ff */
[----:B------:R-:W-:Y:S02]  /*0550*/  SEL R8, R18, R9, P0 ;  /* 0x0000000912087207 */ /* 0x000fe40000000000 */
[----:B------:R-:W-:-:S02]  /*0560*/  IADD3 R27, P0, PT, R27, UR4, RZ ;  /* 0x000000041b1b7c10 */ /* 0x000fc4000ff1e0ff */
[----:B------:R-:W-:Y:S02]  /*0570*/  @!P3 SEL R26, R29, R20, !P1 ;  /* 0x000000141d1ab207 */ /* 0x000fe40004800000 */
[----:B------:R-:W-:Y:S01]  /*0580*/  @!P3 SEL R8, R18, R9, !P1 ;  /* 0x000000091208b207 */ /* 0x000fe20004800000 */
[----:B0-----:R-:W-:Y:S01]  /*0590*/  IMAD.WIDE.U32 R6, R19, 0x4, R2 ;  /* 0x0000000413067825 */ /* 0x001fe200078e0002 */
[----:B----4-:R-:W-:-:S03]  /*05a0*/  ISETP.GT.AND P3, PT, R10, 0x4, P2 ;  /* 0x000000040a00780c */ /* 0x010fc60001764270 */
[----:B------:R-:W-:Y:S01]  /*05b0*/  IMAD.X R9, RZ, RZ, UR5, P0 ;  /* 0x00000005ff097e24 */ /* 0x000fe200080e06ff */
[----:B------:R-:W-:Y:S01]  /*05c0*/  ISETP.LT.U32.AND P0, PT, R27, R26, PT ;  /* 0x0000001a1b00720c */ /* 0x000fe20003f01070 */
[----:B------:R0:W3:Y:S03]  /*05d0*/  LDG.E R18, desc[UR10][R6.64] ;  /* 0x0000000a06127981 */ /* 0x0000e6000c1e1900 */
[----:B------:R-:W-:-:S04]  /*05e0*/  ISETP.LT.AND.EX P0, PT, R9, R8, PT, P0 ;  /* 0x000000080900720c */ /* 0x000fc80003f01300 */
[CC--:B------:R-:W-:Y:S02]  /*05f0*/  SEL R20, R27.reuse, R26.reuse, P0 ;  /* 0x0000001a1b147207 */ /* 0x0c0fe40000000000 */
[----:B------:R-:W-:Y:S01]  /*0600*/  @!P3 SEL R20, R27, R26, !P2 ;  /* 0x0000001a1b14b207 */ /* 0x000fe20005000000 */
[----:B------:R-:W-:Y:S01]  /*0610*/  VIADD R27, R17, 0x600 ;  /* 0x00000600111b7836 */ /* 0x000fe20000000000 */
[----:B------:R-:W-:Y:S02]  /*0620*/  ISETP.GT.AND P1, PT, R10, 0x4, PT ;  /* 0x000000040a00780c */ /* 0x000fe40003f24270 */
[CC--:B------:R-:W-:Y:S02]  /*0630*/  SEL R10, R9.reuse, R8.reuse, P0 ;  /* 0x00000008090a7207 */ /* 0x0c0fe40000000000 */
[----:B------:R-:W-:Y:S01]  /*0640*/  @!P3 SEL R10, R9, R8, !P2 ;  /* 0x00000008090ab207 */ /* 0x000fe20005000000 */
[----:B------:R-:W-:-:S06]  /*0650*/  IMAD.WIDE.U32 R8, R27, 0x4, R2 ;  /* 0x000000041b087825 */ /* 0x000fcc00078e0002 */
[----:B------:R1:W4:Y:S01]  /*0660*/  LDG.E R8, desc[UR10][R8.64] ;  /* 0x0000000a08087981 */ /* 0x000322000c1e1900 */
[----:B------:R-:W-:Y:S01]  /*0670*/  IADD3 R28, P0, PT, R25, UR4, RZ ;  /* 0x00000004191c7c10 */ /* 0x000fe2000ff1e0ff */
[----:B------:R-:W-:-:S04]  /*0680*/  VIADD R25, R17, 0x700 ;  /* 0x0000070011197836 */ /* 0x000fc80000000000 */
[----:B0-----:R-:W-:-:S06]  /*0690*/  IMAD.WIDE.U32 R6, R25, 0x4, R2 ;  /* 0x0000000419067825 */ /* 0x001fcc00078e0002 */
[----:B------:R0:W4:Y:S01]  /*06a0*/  LDG.E R6, desc[UR10][R6.64] ;  /* 0x0000000a06067981 */ /* 0x000122000c1e1900 */
[----:B------:R-:W-:-:S04]  /*06b0*/  @!P2 SEL R24, RZ, 0x1, !P1 ;  /* 0x00000001ff18a807 */ /* 0x000fc80004800000 */
[----:B------:R-:W-:-:S04]  /*06c0*/  SEL R24, R24, 0x1, !P3 ;  /* 0x0000000118187807 */ /* 0x000fc80005800000 */
[----:B------:R-:W-:Y:S02]  /*06d0*/  LOP3.LUT P3, RZ, R24, 0xff, RZ, 0xc0, !PT ;  /* 0x000000ff18ff7812 */ /* 0x000fe4000786c0ff */
[C---:B-----5:R-:W-:Y:S02]  /*06e0*/  ISETP.GT.AND P1, PT, R12.reuse, 0x4, PT ;  /* 0x000000040c00780c */ /* 0x060fe40003f24270 */
[----:B------:R-:W-:Y:S01]  /*06f0*/  ISETP.GT.AND P4, PT, R12, 0x4, P3 ;  /* 0x000000040c00780c */ /* 0x000fe20001f84270 */
[----:B------:R-:W-:-:S08]  /*0700*/  IMAD.X R29, RZ, RZ, UR5, P0 ;  /* 0x00000005ff1d7e24 */ /* 0x000fd000080e06ff */
[----:B------:R-:W-:-:S04]  /*0710*/  @!P3 SEL R24, RZ, 0x1, !P1 ;  /* 0x00000001ff18b807 */ /* 0x000fc80004800000 */
[----:B------:R-:W-:Y:S02]  /*0720*/  SEL R24, R24, 0x1, !P4 ;  /* 0x0000000118187807 */ /* 0x000fe40006000000 */
[----:B------:R-:W-:Y:S02]  /*0730*/  ISETP.LT.U32.AND P0, PT, R28, R20, PT ;  /* 0x000000141c00720c */ /* 0x000fe40003f01070 */
[----:B------:R-:W-:Y:S02]  /*0740*/  LOP3.LUT P2, RZ, R24, 0xff, RZ, 0xc0, !PT ;  /* 0x000000ff18ff7812 */ /* 0x000fe4000784c0ff */
[----:B------:R-:W-:-:S04]  /*0750*/  ISETP.LT.AND.EX P0, PT, R29, R10, PT, P0 ;  /* 0x0000000a1d00720c */ /* 0x000fc80003f01300 */
[C---:B------:R-:W-:Y:S02]  /*0760*/  SEL R26, R28.reuse, R20, P0 ;  /* 0x000000141c1a7207 */ /* 0x040fe40000000000 */
[C---:B-1----:R-:W-:Y:S02]  /*0770*/  SEL R9, R29.reuse, R10, P0 ;  /* 0x0000000a1d097207 */ /* 0x042fe40000000000 */
[----:B------:R-:W-:Y:S02]  /*0780*/  @!P4 SEL R26, R28, R20, !P3 ;  /* 0x000000141c1ac207 */ /* 0x000fe40005800000 */
[----:B------:R-:W-:Y:S02]  /*0790*/  @!P4 SEL R9, R29, R10, !P3 ;  /* 0x0000000a1d09c207 */ /* 0x000fe40005800000 */
[----:B------:R-:W-:-:S05]  /*07a0*/  IADD3 R11, P1, PT, R11, UR4, RZ ;  /* 0x000000040b0b7c10 */ /* 0x000fca000ff3e0ff */
[----:B------:R-:W-:Y:S01]  /*07b0*/  IMAD.X R12, RZ, RZ, UR5, P1 ;  /* 0x00000005ff0c7e24 */ /* 0x000fe200088e06ff */
[----:B------:R-:W-:Y:S01]  /*07c0*/  IADD3 R10, P4, PT, R19, UR4, RZ ;  /* 0x00000004130a7c10 */ /* 0x000fe2000ff9e0ff */
[----:B------:R-:W-:Y:S02]  /*07d0*/  VIADD R22, R22, 0x8 ;  /* 0x0000000816167836 */ /* 0x000fe40000000000 */
[----:B------:R-:W-:Y:S02]  /*07e0*/  VIADD R21, R21, 0x800 ;  /* 0x0000080015157836 */ /* 0x000fe40000000000 */
[----:B------:R-:W-:Y:S01]  /*07f0*/  VIADD R17, R17, 0x800 ;  /* 0x0000080011117836 */ /* 0x000fe20000000000 */
[C---:B--2---:R-:W-:Y:S02]  /*0800*/  ISETP.GT.AND P0, PT, R13.reuse, 0x4, PT ;  /* 0x000000040d00780c */ /* 0x044fe40003f04270 */
[----:B------:R-:W-:Y:S02]  /*0810*/  ISETP.GT.AND P3, PT, R13, 0x4, P2 ;  /* 0x000000040d00780c */ /* 0x000fe40001764270 */
[----:B------:R-:W-:-:S04]  /*0820*/  @!P2 SEL R24, RZ, 0x1, !P0 ;  /* 0x00000001ff18a807 */ /* 0x000fc80004000000 */
[----:B------:R-:W-:Y:S02]  /*0830*/  SEL R24, R24, 0x1, !P3 ;  /* 0x0000000118187807 */ /* 0x000fe40005800000 */
[----:B------:R-:W-:Y:S02]  /*0840*/  ISETP.LT.U32.AND P0, PT, R11, R26, PT ;  /* 0x0000001a0b00720c */ /* 0x000fe40003f01070 */
[----:B------:R-:W-:Y:S02]  /*0850*/  LOP3.LUT P1, RZ, R24, 0xff, RZ, 0xc0, !PT ;  /* 0x000000ff18ff7812 */ /* 0x000fe4000782c0ff */
[----:B------:R-:W-:-:S04]  /*0860*/  ISETP.LT.AND.EX P0, PT, R12, R9, PT, P0 ;  /* 0x000000090c00720c */ /* 0x000fc80003f01300 */
[CC--:B0-----:R-:W-:Y:S02]  /*0870*/  SEL R7, R11.reuse, R26.reuse, P0 ;  /* 0x0000001a0b077207 */ /* 0x0c1fe40000000000 */
[CC--:B------:R-:W-:Y:S02]  /*0880*/  SEL R20, R12.reuse, R9.reuse, P0 ;  /* 0x000000090c147207 */ /* 0x0c0fe40000000000 */
[----:B------:R-:W-:Y:S02]  /*0890*/  @!P3 SEL R7, R11, R26, !P2 ;  /* 0x0000001a0b07b207 */ /* 0x000fe40005000000 */
[----:B------:R-:W-:Y:S02]  /*08a0*/  @!P3 SEL R20, R12, R9, !P2 ;  /* 0x000000090c14b207 */ /* 0x000fe40005000000 */
[C---:B---3--:R-:W-:Y:S01]  /*08b0*/  ISETP.GT.AND P0, PT, R18.reuse, 0x4, PT ;  /* 0x000000041200780c */ /* 0x048fe20003f04270 */
[----:B------:R-:W-:Y:S01]  /*08c0*/  IMAD.X R9, RZ, RZ, UR5, P4 ;  /* 0x00000005ff097e24 */ /* 0x000fe2000a0e06ff */
[----:B------:R-:W-:-:S02]  /*08d0*/  ISETP.GT.AND P3, PT, R18, 0x4, P1 ;  /* 0x000000041200780c */ /* 0x000fc40000f64270 */
[----:B------:R-:W-:Y:S02]  /*08e0*/  @!P1 SEL R24, RZ, 0x1, !P0 ;  /* 0x00000001ff189807 */ /* 0x000fe40004000000 */
[-C--:B------:R-:W-:Y:S02]  /*08f0*/  ISETP.LT.U32.AND P0, PT, R10, R7.reuse, PT ;  /* 0x000000070a00720c */ /* 0x080fe40003f01070 */
[----:B------:R-:W-:Y:S02]  /*0900*/  SEL R24, R24, 0x1, !P3 ;  /* 0x0000000118187807 */ /* 0x000fe40005800000 */
[----:B------:R-:W-:Y:S02]  /*0910*/  ISETP.LT.AND.EX P0, PT, R9, R20, PT, P0 ;  /* 0x000000140900720c */ /* 0x000fe40003f01300 */
[----:B------:R-:W-:Y:S02]  /*0920*/  LOP3.LUT P2, RZ, R24, 0xff, RZ, 0xc0, !PT ;  /* 0x000000ff18ff7812 */ /* 0x000fe4000784c0ff */
[----:B------:R-:W-:-:S02]  /*0930*/  SEL R12, R10, R7, P0 ;  /* 0x000000070a0c7207 */ /* 0x000fc40000000000 */
[-C--:B------:R-:W-:Y:S02]  /*0940*/  SEL R18, R9, R20.reuse, P0 ;  /* 0x0000001409127207 */ /* 0x080fe40000000000 */
[----:B------:R-:W-:Y:S02]  /*0950*/  IADD3 R27, P0, PT, R27, UR4, RZ ;  /* 0x000000041b1b7c10 */ /* 0x000fe4000ff1e0ff */
[----:B------:R-:W-:Y:S02]  /*0960*/  @!P3 SEL R12, R10, R7, !P1 ;  /* 0x000000070a0cb207 */ /* 0x000fe40004800000 */
[----:B------:R-:W-:Y:S01]  /*0970*/  @!P3 SEL R18, R9, R20, !P1 ;  /* 0x000000140912b207 */ /* 0x000fe20004800000 */
[----:B------:R-:W-:Y:S01]  /*0980*/  IMAD.X R7, RZ, RZ, UR5, P0 ;  /* 0x00000005ff077e24 */ /* 0x000fe200080e06ff */
[----:B----4-:R-:W-:Y:S02]  /*0990*/  ISETP.GT.AND P3, PT, R8, 0x4, P2 ;  /* 0x000000040800780c */ /* 0x010fe40001764270 */
[----:B------:R-:W-:-:S04]  /*09a0*/  ISETP.LT.U32.AND P0, PT, R27, R12, PT ;  /* 0x0000000c1b00720c */ /* 0x000fc80003f01070 */
[----:B------:R-:W-:Y:S02]  /*09b0*/  ISETP.LT.AND.EX P0, PT, R7, R18, PT, P0 ;  /* 0x000000120700720c */ /* 0x000fe40003f01300 */
[----:B------:R-:W-:Y:S02]  /*09c0*/  ISETP.GT.AND P1, PT, R8, 0x4, PT ;  /* 0x000000040800780c */ /* 0x000fe40003f24270 */
[----:B------:R-:W-:Y:S02]  /*09d0*/  SEL R8, R27, R12, P0 ;  /* 0x0000000c1b087207 */ /* 0x000fe40000000000 */
[----:B------:R-:W-:Y:S02]  /*09e0*/  SEL R10, R7, R18, P0 ;  /* 0x00000012070a7207 */ /* 0x000fe40000000000 */
[----:B------:R-:W-:Y:S02]  /*09f0*/  IADD3 R25, P0, PT, R25, UR4, RZ ;  /* 0x0000000419197c10 */ /* 0x000fe4000ff1e0ff */
[----:B------:R-:W-:-:S02]  /*0a00*/  @!P3 SEL R8, R27, R12, !P2 ;  /* 0x0000000c1b08b207 */ /* 0x000fc40005000000 */
[----:B------:R-:W-:Y:S01]  /*0a10*/  @!P3 SEL R10, R7, R18, !P2 ;  /* 0x00000012070ab207 */ /* 0x000fe20005000000 */
[----:B------:R-:W-:Y:S01]  /*0a20*/  IMAD.X R7, RZ, RZ, UR5, P0 ;  /* 0x00000005ff077e24 */ /* 0x000fe200080e06ff */
[----:B------:R-:W-:Y:S02]  /*0a30*/  @!P2 SEL R24, RZ, 0x1, !P1 ;  /* 0x00000001ff18a807 */ /* 0x000fe40004800000 */
[----:B------:R-:W-:Y:S02]  /*0a40*/  ISETP.LT.U32.AND P0, PT, R25, R8, PT ;  /* 0x000000081900720c */ /* 0x000fe40003f01070 */
[----:B------:R-:W-:Y:S02]  /*0a50*/  SEL R24, R24, 0x1, !P3 ;  /* 0x0000000118187807 */ /* 0x000fe40005800000 */
[----:B------:R-:W-:Y:S02]  /*0a60*/  ISETP.LT.AND.EX P0, PT, R7, R10, PT, P0 ;  /* 0x0000000a0700720c */ /* 0x000fe40003f01300 */
[----:B------:R-:W-:-:S02]  /*0a70*/  LOP3.LUT P1, RZ, R24, 0xff, RZ, 0xc0, !PT ;  /* 0x000000ff18ff7812 */ /* 0x000fc4000782c0ff */
[----:B------:R-:W-:Y:S02]  /*0a80*/  SEL R18, R25, R8, P0 ;  /* 0x0000000819127207 */ /* 0x000fe40000000000 */
[----:B------:R-:W-:Y:S02]  /*0a90*/  SEL R19, R7, R10, P0 ;  /* 0x0000000a07137207 */ /* 0x000fe40000000000 */
[----:B------:R-:W-:Y:S02]  /*0aa0*/  ISETP.NE.AND P0, PT, R22, RZ, PT ;  /* 0x000000ff1600720c */ /* 0x000fe40003f05270 */
[C---:B------:R-:W-:Y:S02]  /*0ab0*/  ISETP.GT.AND P3, PT, R6.reuse, 0x4, P1 ;  /* 0x000000040600780c */ /* 0x040fe40000f64270 */
[----:B------:R-:W-:-:S04]  /*0ac0*/  ISETP.GT.AND P2, PT, R6, 0x4, PT ;  /* 0x000000040600780c */ /* 0x000fc80003f44270 */
[----:B------:R-:W-:-:S04]  /*0ad0*/  @!P1 SEL R24, RZ, 0x1, !P2 ;  /* 0x00000001ff189807 */ /* 0x000fc80005000000 */
[----:B------:R-:W-:-:S03]  /*0ae0*/  SEL R20, R24, 0x1, !P3 ;  /* 0x0000000118147807 */ /* 0x000fc60005800000 */
[----:B------:R-:W-:Y:S02]  /*0af0*/  @!P3 SEL R18, R25, R8, !P1 ;  /* 0x000000081912b207 */ /* 0x000fe40004800000 */
[----:B------:R-:W-:Y:S01]  /*0b00*/  @!P3 SEL R19, R7, R10, !P1 ;  /* 0x0000000a0713b207 */ /* 0x000fe20004800000 */
[----:B------:R-:W-:Y:S06]  /*0b10*/  @P0 BRA `(.L_x_1555) ;  /* 0xfffffff400ec0947 */ /* 0x000fec000383ffff */
[----:B------:R-:W-:Y:S05]  /*0b20*/  BSYNC.RECONVERGENT B3 ;  /* 0x0000000000037941 */ /* 0x000fea0003800200 */
.L_x_1554:
[----:B------:R-:W-:-:S07]  /*0b30*/  VIADD R6, R21, 0xfffffc00 ;  /* 0xfffffc0015067836 */ /* 0x000fce0000000000 */
.L_x_1553:
[----:B------:R-:W-:Y:S05]  /*0b40*/  BSYNC.RECONVERGENT B2 ;  /* 0x0000000000027941 */ /* 0x000fea0003800200 */
.L_x_1552:
        /* <DEDUP_REMOVED lines=22> */
[----:B-1----:R-:W-:Y:S02]  /*0cb0*/  IADD3 R17, P2, PT, R17, UR6, RZ ;  /* 0x0000000611117c10 */ /* 0x002fe4000ff5e0ff */
[----:B------:R-:W-:-:S03]  /*0cc0*/  IADD3 R13, P5, PT, R13, UR6, RZ ;  /* 0x000000060d0d7c10 */ /* 0x000fc6000ffbe0ff */
[----:B------:R-:W-:Y:S02]  /*0cd0*/  IMAD.X R12, RZ, RZ, UR7, P2 ;  /* 0x00000007ff0c7e24 */ /* 0x000fe400090e06ff */
[----:B0-----:R-:W-:Y:S01]  /*0ce0*/  IMAD.X R3, RZ, RZ, UR7, P5 ;  /* 0x00000007ff037e24 */ /* 0x001fe2000a8e06ff */
[----:B------:R-:W-:Y:S02]  /*0cf0*/  IADD3 R7, P5, PT, R7, UR6, RZ ;  /* 0x0000000607077c10 */ /* 0x000fe4000ffbe0ff */
[C---:B--2---:R-:W-:Y:S02]  /*0d00*/  ISETP.GT.AND P0, PT, R24.reuse, 0x4, PT ;  /* 0x000000041800780c */ /* 0x044fe40003f04270 */
[----:B------:R-:W-:Y:S02]  /*0d10*/  ISETP.GT.AND P4, PT, R24, 0x4, P3 ;  /* 0x000000041800780c */ /* 0x000fe40001f84270 */
[----:B------:R-:W-:Y:S02]  /*0d20*/  @!P3 SEL R20, RZ, 0x1, !P0 ;  /* 0x00000001ff14b807 */ /* 0x000fe40004000000 */
[----:B------:R-:W-:-:S02]  /*0d30*/  ISETP.LT.U32.AND P0, PT, R17, R18, PT ;  /* 0x000000121100720c */ /* 0x000fc40003f01070 */
[----:B------:R-:W-:Y:S02]  /*0d40*/  SEL R20, R20, 0x1, !P4 ;  /* 0x0000000114147807 */ /* 0x000fe40006000000 */
[-C--:B------:R-:W-:Y:S02]  /*0d50*/  ISETP.LT.AND.EX P0, PT, R12, R19.reuse, PT, P0 ;  /* 0x000000130c00720c */ /* 0x080fe40003f01300 */
[----:B------:R-:W-:Y:S02]  /*0d60*/  LOP3.LUT P2, RZ, R20, 0xff, RZ, 0xc0, !PT ;  /* 0x000000ff14ff7812 */ /* 0x000fe4000784c0ff */
[----:B------:R-:W-:Y:S02]  /*0d70*/  SEL R10, R17, R18, P0 ;  /* 0x00000012110a7207 */ /* 0x000fe40000000000 */
[----:B------:R-:W-:Y:S02]  /*0d80*/  SEL R24, R12, R19, P0 ;  /* 0x000000130c187207 */ /* 0x000fe40000000000 */
[----:B---3--:R-:W-:-:S02]  /*0d90*/  ISETP.GT.AND P0, PT, R22, 0x4, PT ;  /* 0x000000041600780c */ /* 0x008fc40003f04270 */
[----:B------:R-:W-:Y:S02]  /*0da0*/  @!P4 SEL R10, R17, R18, !P3 ;  /* 0x00000012110ac207 */ /* 0x000fe40005800000 */
[----:B------:R-:W-:Y:S02]  /*0db0*/  @!P4 SEL R24, R12, R19, !P3 ;  /* 0x000000130c18c207 */ /* 0x000fe40005800000 */
[----:B------:R-:W-:Y:S02]  /*0dc0*/  ISETP.GT.AND P4, PT, R22, 0x4, P2 ;  /* 0x000000041600780c */ /* 0x000fe40001784270 */
[----:B------:R-:W-:Y:S02]  /*0dd0*/  @!P2 SEL R20, RZ, 0x1, !P0 ;  /* 0x00000001ff14a807 */ /* 0x000fe40004000000 */
        /* <DEDUP_REMOVED lines=8> */
[----:B------:R-:W-:Y:S02]  /*0e60*/  IADD3 R11, P0, PT, R11, UR6, RZ ;  /* 0x000000060b0b7c10 */ /* 0x000fe4000ff1e0ff */
[C---:B----4-:R-:W-:Y:S02]  /*0e70*/  ISETP.GT.AND P2, PT, R8.reuse, 0x4, PT ;  /* 0x000000040800780c */ /* 0x050fe40003f44270 */
[----:B------:R-:W-:Y:S01]  /*0e80*/  ISETP.GT.AND P4, PT, R8, 0x4, P3 ;  /* 0x000000040800780c */ /* 0x000fe20001f84270 */
[----:B------:R-:W-:Y:S01]  /*0e90*/  IMAD.X R3, RZ, RZ, UR7, P0 ;  /* 0x00000007ff037e24 */ /* 0x000fe200080e06ff */
        /* <DEDUP_REMOVED lines=8> */
[----:B------:R-:W-:Y:S01]  /*0f20*/  @!P4 SEL R10, R3, R18, !P3 ;  /* 0x00000012030ac207 */ /* 0x000fe20005800000 */
[----:B------:R-:W-:Y:S01]  /*0f30*/  IMAD.X R3, RZ, RZ, UR7, P5 ;  /* 0x00000007ff037e24 */ /* 0x000fe2000a8e06ff */
[----:B-----5:R-:W-:-:S02]  /*0f40*/  ISETP.GT.AND P4, PT, R2, 0x4, P2 ;  /* 0x000000040200780c */ /* 0x020fc40001784270 */
        /* <DEDUP_REMOVED lines=9> */
.L_x_1557:
[----:B------:R-:W-:Y:S05]  /*0fe0*/  BSYNC.RECONVERGENT B2 ;  /* 0x0000000000027941 */ /* 0x000fea0003800200 */
.L_x_1556:
        /* <DEDUP_REMOVED lines=11> */
[----:B------:R-:W-:-:S05]  /*10a0*/  IMAD.WIDE.U32 R2, R11, 0x4, R2 ;  /* 0x000000040b027825 */ /* 0x000fca00078e0002 */
[----:B------:R0:W3:Y:S01]  /*10b0*/  LDG.E R12, desc[UR10][R2.64] ;  /* 0x0000000a020c7981 */ /* 0x0000e2000c1e1900 */
[----:B------:R-:W-:Y:S01]  /*10c0*/  LOP3.LUT P2, RZ, R20, 0xff, RZ, 0xc0, !PT ;  /* 0x000000ff14ff7812 */ /* 0x000fe2000784c0ff */
[----:B------:R-:W-:Y:S01]  /*10d0*/  VIADD R6, R6, 0x200 ;  /* 0x0000020006067836 */ /* 0x000fe20000000000 */
[----:B-1----:R-:W-:-:S04]  /*10e0*/  IADD3 R7, P4, PT, R7, UR6, RZ ;  /* 0x0000000607077c10 */ /* 0x002fc8000ff9e0ff */
[----:B------:R-:W-:Y:S01]  /*10f0*/  ISETP.LT.U32.AND P0, PT, R7, R18, PT ;  /* 0x000000120700720c */ /* 0x000fe20003f01070 */
[----:B------:R-:W-:-:S05]  /*1100*/  IMAD.X R10, RZ, RZ, UR7, P4 ;  /* 0x00000007ff0a7e24 */ /* 0x000fca000a0e06ff */
[----:B------:R-:W-:-:S04]  /*1110*/  ISETP.LT.AND.EX P0, PT, R10, R19, PT, P0 ;  /* 0x000000130a00720c */ /* 0x000fc80003f01300 */
[----:B0-----:R-:W-:Y:S02]  /*1120*/  SEL R2, R7, R18, P0 ;  /* 0x0000001207027207 */ /* 0x001fe40000000000 */
[----:B------:R-:W-:Y:S02]  /*1130*/  SEL R3, R10, R19, P0 ;  /* 0x000000130a037207 */ /* 0x000fe40000000000 */
[C---:B--2---:R-:W-:Y:S02]  /*1140*/  ISETP.GT.AND P5, PT, R8.reuse, 0x4, PT ;  /* 0x000000040800780c */ /* 0x044fe40003fa4270 */
[----:B------:R-:W-:Y:S02]  /*1150*/  ISETP.GT.AND P3, PT, R8, 0x4, P2 ;  /* 0x000000040800780c */ /* 0x000fe40001764270 */
[----:B------:R-:W-:Y:S02]  /*1160*/  @!P2 SEL R20, RZ, 0x1, !P5 ;  /* 0x00000001ff14a807 */ /* 0x000fe40006800000 */
[----:B------:R-:W-:-:S02]  /*1170*/  IADD3 R11, P5, PT, R11, UR6, RZ ;  /* 0x000000060b0b7c10 */ /* 0x000fc4000ffbe0ff */
[----:B------:R-:W-:-:S03]  /*1180*/  SEL R20, R20, 0x1, !P3 ;  /* 0x0000000114147807 */ /* 0x000fc60005800000 */
[----:B------:R-:W-:Y:S01]  /*1190*/  IMAD.X R8, RZ, RZ, UR7, P5 ;  /* 0x00000007ff087e24 */ /* 0x000fe2000a8e06ff */
[----:B------:R-:W-:-:S03]  /*11a0*/  LOP3.LUT P4, RZ, R20, 0xff, RZ, 0xc0, !PT ;  /* 0x000000ff14ff7812 */ /* 0x000fc6000788c0ff */
[----:B------:R-:W-:Y:S02]  /*11b0*/  @!P3 SEL R2, R7, R18, !P2 ;  /* 0x000000120702b207 */ /* 0x000fe40005000000 */
[----:B------:R-:W-:Y:S02]  /*11c0*/  @!P3 SEL R3, R10, R19, !P2 ;  /* 0x000000130a03b207 */ /* 0x000fe40005000000 */
[C---:B---3--:R-:W-:Y:S02]  /*11d0*/  ISETP.GT.AND P3, PT, R12.reuse, 0x4, P4 ;  /* 0x000000040c00780c */ /* 0x048fe40002764270 */
[----:B------:R-:W-:Y:S02]  /*11e0*/  ISETP.LT.U32.AND P0, PT, R11, R2, PT ;  /* 0x000000020b00720c */ /* 0x000fe40003f01070 */
[----:B------:R-:W-:Y:S02]  /*11f0*/  ISETP.GT.AND P2, PT, R12, 0x4, PT ;  /* 0x000000040c00780c */ /* 0x000fe40003f44270 */
[----:B------:R-:W-:-:S02]  /*1200*/  ISETP.LT.AND.EX P0, PT, R8, R3, PT, P0 ;  /* 0x000000030800720c */ /* 0x000fc40003f01300 */
[----:B------:R-:W-:Y:S02]  /*1210*/  @!P4 SEL R20, RZ, 0x1, !P2 ;  /* 0x00000001ff14c807 */ /* 0x000fe40005000000 */
[CC--:B------:R-:W-:Y:S02]  /*1220*/  SEL R18, R11.reuse, R2.reuse, P0 ;  /* 0x000000020b127207 */ /* 0x0c0fe40000000000 */
[-C--:B------:R-:W-:Y:S02]  /*1230*/  SEL R19, R8, R3.reuse, P0 ;  /* 0x0000000308137207 */ /* 0x080fe40000000000 */
[----:B------:R-:W-:Y:S02]  /*1240*/  SEL R20, R20, 0x1, !P3 ;  /* 0x0000000114147807 */ /* 0x000fe40005800000 */
[----:B------:R-:W-:Y:S02]  /*1250*/  @!P3 SEL R18, R11, R2, !P4 ;  /* 0x000000020b12b207 */ /* 0x000fe40006000000 */
[----:B------:R-:W-:-:S07]  /*1260*/  @!P3 SEL R19, R8, R3, !P4 ;  /* 0x000000030813b207 */ /* 0x000fce0006000000 */
.L_x_1559:
[----:B------:R-:W-:Y:S05]  /*1270*/  BSYNC.RECONVERGENT B2 ;  /* 0x0000000000027941 */ /* 0x000fea0003800200 */
.L_x_1558:
[----:B------:R-:W-:Y:S05]  /*1280*/  @P1 BRA `(.L_x_1551) ;  /* 0x0000000000501947 */ /* 0x000fea0003800000 */
[----:B------:R-:W0:Y:S01]  /*1290*/  LDC.64 R2, c[0x0][0x380] ;  /* 0x0000e000ff027b82 */ /* 0x000e220000000a00 */
[----:B------:R-:W-:Y:S01]  /*12a0*/  IMAD.IADD R5, R5, 0x1, R6 ;  /* 0x0000000105057824 */ /* 0x000fe200078e0206 */
[----:B------:R-:W1:Y:S03]  /*12b0*/  LDCU.64 UR6, c[0x0][0x390] ;  /* 0x00007200ff0677ac */ /* 0x000e660008000a00 */
[----:B0-----:R-:W-:-:S06]  /*12c0*/  IMAD.WIDE.U32 R2, R5, 0x4, R2 ;  /* 0x0000000405027825 */ /* 0x001fcc00078e0002 */
[----:B------:R-:W2:Y:S01]  /*12d0*/  LDG.E R2, desc[UR10][R2.64] ;  /* 0x0000000a02027981 */ /* 0x000ea2000c1e1900 */
[----:B------:R-:W-:Y:S02]  /*12e0*/  LOP3.LUT P3, RZ, R20, 0xff, RZ, 0xc0, !PT ;  /* 0x000000ff14ff7812 */ /* 0x000fe4000786c0ff */
[----:B-1----:R-:W-:-:S05]  /*12f0*/  IADD3 R7, P0, PT, R5, UR6, RZ ;  /* 0x0000000605077c10 */ /* 0x002fca000ff1e0ff */
[----:B------:R-:W-:Y:S01]  /*1300*/  IMAD.X R8, RZ, RZ, UR7, P0 ;  /* 0x00000007ff087e24 */ /* 0x000fe200080e06ff */
        /* <DEDUP_REMOVED lines=12> */
.L_x_1551:
[----:B------:R-:W-:Y:S05]  /*13d0*/  BSYNC.RECONVERGENT B1 ;  /* 0x0000000000017941 */ /* 0x000fea0003800200 */
.L_x_1550:
        /* <DEDUP_REMOVED lines=26> */
.L_x_1562:
[----:B------:R-:W-:Y:S05]  /*1580*/  BSYNC.RECONVERGENT B1 ;  /* 0x0000000000017941 */ /* 0x000fea0003800200 */
.L_x_1561:
        /* <DEDUP_REMOVED lines=23> */
.L_x_1564:
[----:B------:R-:W-:Y:S05]  /*1700*/  BSYNC.RECONVERGENT B1 ;  /* 0x0000000000017941 */ /* 0x000fea0003800200 */
.L_x_1563:
        /* <DEDUP_REMOVED lines=20> */
.L_x_1566:
[----:B------:R-:W-:Y:S05]  /*1850*/  BSYNC.RECONVERGENT B1 ;  /* 0x0000000000017941 */ /* 0x000fea0003800200 */
.L_x_1565:
        /* <DEDUP_REMOVED lines=20> */
.L_x_1568:
[----:B------:R-:W-:Y:S05]  /*19a0*/  BSYNC.RECONVERGENT B1 ;  /* 0x0000000000017941 */ /* 0x000fea0003800200 */
.L_x_1567:
        /* <DEDUP_REMOVED lines=20> */
.L_x_1570:
[----:B------:R-:W-:Y:S05]  /*1af0*/  BSYNC.RECONVERGENT B1 ;  /* 0x0000000000017941 */ /* 0x000fea0003800200 */
.L_x_1569:
        /* <DEDUP_REMOVED lines=10> */
.L_x_1572:
[----:B------:R-:W-:Y:S05]  /*1ba0*/  BSYNC.RECONVERGENT B1 ;  /* 0x0000000000017941 */ /* 0x000fea0003800200 */
.L_x_1571:
        /* <DEDUP_REMOVED lines=84> */
.L_x_1560:
[----:B------:R-:W0:Y:S01]  /*20f0*/  S2R R9, SR_LANEID ;  /* 0x0000000000097919 */ /* 0x000e220000000000 */
[----:B------:R-:W-:Y:S01]  /*2100*/  LOP3.LUT R2, R14, 0x3e0, RZ, 0xc0, !PT ;  /* 0x000003e00e027812 */ /* 0x000fe200078ec0ff */
[----:B------:R-:W-:Y:S03]  /*2110*/  BSSY.RECONVERGENT B1, `(.L_x_1574) ;  /* 0x0000022000017945 */ /* 0x000fe60003800200 */
[----:B------:R-:W-:Y:S01]  /*2120*/  LOP3.LUT R5, RZ, R2, RZ, 0x33, !PT ;  /* 0x00000002ff057212 */ /* 0x000fe200078e33ff */
[----:B------:R-:W-:-:S04]  /*2130*/  VIADD R3, R2, 0x20 ;  /* 0x0000002002037836 */ /* 0x000fc80000000000 */
[----:B------:R-:W-:Y:S01]  /*2140*/  IMAD.IADD R2, R4, 0x1, R5 ;  /* 0x0000000104027824 */ /* 0x000fe200078e0205 */
[----:B------:R-:W-:-:S04]  /*2150*/  ISETP.GT.U32.AND P0, PT, R3, R4, PT ;  /* 0x000000040300720c */ /* 0x000fc80003f04070 */
        /* <DEDUP_REMOVED lines=29> */
.L_x_1575:
[----:B------:R-:W-:Y:S05]  /*2330*/  BSYNC.RECONVERGENT B1 ;  /* 0x0000000000017941 */ /* 0x000fea0003800200 */
.L_x_1574:
        /* <DEDUP_REMOVED lines=21> */
.L_x_1577:
[----:B------:R-:W-:Y:S05]  /*2490*/  BSYNC.RECONVERGENT B1 ;  /* 0x0000000000017941 */ /* 0x000fea0003800200 */
.L_x_1576:
        /* <DEDUP_REMOVED lines=20> */
.L_x_1579:
[----:B------:R-:W-:Y:S05]  /*25e0*/  BSYNC.RECONVERGENT B1 ;  /* 0x0000000000017941 */ /* 0x000fea0003800200 */
.L_x_1578:
        /* <DEDUP_REMOVED lines=20> */
.L_x_1581:
[----:B------:R-:W-:Y:S05]  /*2730*/  BSYNC.RECONVERGENT B1 ;  /* 0x0000000000017941 */ /* 0x000fea0003800200 */
.L_x_1580:
        /* <DEDUP_REMOVED lines=20> */
.L_x_1583:
[----:B------:R-:W-:Y:S05]  /*2880*/  BSYNC.RECONVERGENT B1 ;  /* 0x0000000000017941 */ /* 0x000fea0003800200 */
.L_x_1582:
        /* <DEDUP_REMOVED lines=10> */
.L_x_1585:
[----:B------:R-:W-:Y:S05]  /*2930*/  BSYNC.RECONVERGENT B1 ;  /* 0x0000000000017941 */ /* 0x000fea0003800200 */
.L_x_1584:
        /* <DEDUP_REMOVED lines=12> */
[----:B----4-:R-:W4:Y:S04]  /*2a00*/  LDS.U8 R5, [UR4+0x18] ;  /* 0x00001804ff057984 */ /* 0x010f280008000000 */
[----:B012---:R-:W0:Y:S01]  /*2a10*/  LDS.64 R2, [UR4+0x20] ;  /* 0x00002004ff027984 */ /* 0x007e220008000a00 */
[----:B----4-:R-:W-:Y:S02]  /*2a20*/  ISETP.NE.AND P6, PT, R5, RZ, PT ;  /* 0x000000ff0500720c */ /* 0x010fe40003fc5270 */
        /* <DEDUP_REMOVED lines=8> */
.L_x_1586:
[----:B------:R-:W-:Y:S01]  /*2ab0*/  ISETP.GE.U32.AND P5, PT, R4, 0xa1, PT ;  /* 0x000000a10400780c */ /* 0x000fe20003fa6070 */
[----:B------:R-:W-:-:S12]  /*2ac0*/  @!P2 BRA `(.L_x_1587) ;  /* 0x00000000003ca947 */ /* 0x000fd80003800000 */
        /* <DEDUP_REMOVED lines=15> */
.L_x_1587:
        /* <DEDUP_REMOVED lines=17> */
.L_x_1588:
[----:B------:R-:W-:Y:S01]  /*2cd0*/  ISETP.GE.U32.AND P3, PT, R4, 0xe1, PT ;  /* 0x000000e10400780c */ /* 0x000fe20003f66070 */
        /* <DEDUP_REMOVED lines=16> */
.L_x_1589:
        /* <DEDUP_REMOVED lines=16> */
.L_x_1590:
        /* <DEDUP_REMOVED lines=16> */
.L_x_1591:
        /* <DEDUP_REMOVED lines=17> */
.L_x_1549:
        /* <DEDUP_REMOVED lines=12> */
[----:B0-----:R-:W-:-:S02]  /*31b0*/  IADD3 R13, P1, PT, R5, UR6, RZ ;  /* 0x00000006050d7c10 */ /* 0x001fc4000ff3e0ff */
[----:B--2---:R-:W-:Y:S01]  /*31c0*/  ISETP.GT.AND P0, PT, R7, 0x4, PT ;  /* 0x000000040700780c */ /* 0x004fe20003f04270 */
[----:B------:R-:W-:-:S03]  /*31d0*/  VIADD R7, R10, 0x200 ;  /* 0x000002000a077836 */ /* 0x000fc60000000000 */
[----:B------:R-:W-:Y:S01]  /*31e0*/  SEL R18, R10, R11, P0 ;  /* 0x0000000b0a127207 */ /* 0x000fe20000000000 */
[----:B------:R-:W-:Y:S01]  /*31f0*/  IMAD.U32 R11, RZ, RZ, UR7 ;  /* 0x00000007ff0b7e24 */ /* 0x000fe2000f8e00ff */
[-C--:B------:R-:W-:Y:S02]  /*3200*/  IADD3 R7, P3, PT, R7, R13.reuse, RZ ;  /* 0x0000000d07077210 */ /* 0x080fe40007f7e0ff */
[----:B------:R-:W-:Y:S01]  /*3210*/  IADD3 R18, P4, PT, R18, R13, RZ ;  /* 0x0000000d12127210 */ /* 0x000fe20007f9e0ff */
[----:B------:R-:W-:Y:S01]  /*3220*/  IMAD.X R19, RZ, RZ, R11, P1 ;  /* 0x000000ffff137224 */ /* 0x000fe200008e060b */
[----:B---3--:R-:W-:Y:S02]  /*3230*/  ISETP.GT.AND P2, PT, R8, 0x4, PT ;  /* 0x000000040800780c */ /* 0x008fe40003f44270 */
[C---:B------:R-:W-:Y:S01]  /*3240*/  ISETP.LT.U32.AND P1, PT, R7.reuse, R18, PT ;  /* 0x000000120700720c */ /* 0x040fe20003f21070 */
[--C-:B-1----:R-:W-:Y:S01]  /*3250*/  IMAD.X R2, RZ, RZ, R19.reuse, P3 ;  /* 0x000000ffff027224 */ /* 0x102fe200018e0613 */
[----:B----4-:R-:W-:Y:S01]  /*3260*/  ISETP.GT.OR P0, PT, R6, 0x4, P0 ;  /* 0x000000040600780c */ /* 0x010fe20000704670 */
[----:B------:R-:W-:Y:S01]  /*3270*/  IMAD.X R19, RZ, RZ, R19, P4 ;  /* 0x000000ffff137224 */ /* 0x000fe200020e0613 */
[----:B------:R-:W-:-:S02]  /*3280*/  IADD3 R3, P3, PT, R7, 0x100, RZ ;  /* 0x0000010007037810 */ /* 0x000fc40007f7e0ff */
[----:B------:R-:W-:Y:S02]  /*3290*/  ISETP.GE.U32.AND P4, PT, R4, UR4, PT ;  /* 0x0000000404007c0c */ /* 0x000fe4000bf86070 */
[----:B------:R-:W-:-:S04]  /*32a0*/  ISETP.LT.AND.EX P1, PT, R2, R19, PT, P1 ;  /* 0x000000130200720c */ /* 0x000fc80003f21310 */
[----:B------:R-:W-:Y:S02]  /*32b0*/  @P2 SEL R18, R7, R18, P1 ;  /* 0x0000001207122207 */ /* 0x000fe40000800000 */
[----:B------:R-:W-:Y:S02]  /*32c0*/  @P2 SEL R19, R2, R19, P1 ;  /* 0x0000001302132207 */ /* 0x000fe40000800000 */
[----:B-----5:R-:W-:Y:S02]  /*32d0*/  ISETP.GT.AND P2, PT, R9, 0x4, PT ;  /* 0x000000040900780c */ /* 0x020fe40003f44270 */
[----:B------:R-:W-:Y:S02]  /*32e0*/  SEL R18, R18, R7, P0 ;  /* 0x0000000712127207 */ /* 0x000fe40000000000 */
[----:B------:R-:W-:Y:S01]  /*32f0*/  SEL R19, R19, R2, P0 ;  /* 0x0000000213137207 */ /* 0x000fe20000000000 */
[----:B------:R-:W-:Y:S01]  /*3300*/  IMAD.X R2, RZ, RZ, R2, P3 ;  /* 0x000000ffff027224 */ /* 0x000fe200018e0602 */
[----:B------:R-:W-:-:S02]  /*3310*/  ISETP.LT.U32.AND P1, PT, R3, R18, PT ;  /* 0x000000120300720c */ /* 0x000fc40003f21070 */
[----:B------:R-:W-:Y:S02]  /*3320*/  ISETP.GT.OR P0, PT, R8, 0x4, P0 ;  /* 0x000000040800780c */ /* 0x000fe40000704670 */
[CC--:B------:R-:W-:Y:S02]  /*3330*/  ISETP.LT.AND.EX P1, PT, R2.reuse, R19.reuse, PT, P1 ;  /* 0x000000130200720c */ /* 0x0c0fe40003f21310 */
[----:B------:R-:W-:Y:S02]  /*3340*/  ISETP.GT.OR P3, PT, R9, 0x4, P0 ;  /* 0x000000040900780c */ /* 0x000fe40000764670 */
[----:B------:R-:W-:Y:S02]  /*3350*/  @P2 SEL R18, R3, R18, P1 ;  /* 0x0000001203122207 */ /* 0x000fe40000800000 */
[----:B------:R-:W-:Y:S02]  /*3360*/  @P2 SEL R19, R2, R19, P1 ;  /* 0x0000001302132207 */ /* 0x000fe40000800000 */
        /* <DEDUP_REMOVED lines=16> */
.L_x_1594:
        /* <DEDUP_REMOVED lines=8> */
[----:B------:R-:W-:Y:S01]  /*34f0*/  LOP3.LUT P4, RZ, R20, 0xff, RZ, 0xc0, !PT ;  /* 0x000000ff14ff7812 */ /* 0x000fe2000788c0ff */
[----:B------:R-:W-:Y:S01]  /*3500*/  IMAD.U32 R11, RZ, RZ, UR9 ;  /* 0x00000009ff0b7e24 */ /* 0x000fe2000f8e00ff */
[----:B------:R-:W-:Y:S01]  /*3510*/  IADD3 R9, P1, PT, R9, UR6, RZ ;  /* 0x0000000609097c10 */ /* 0x000fe2000ff3e0ff */
[----:B-1----:R-:W-:-:S02]  /*3520*/  UMOV UR5, UR13 ;  /* 0x0000000d00057c82 */ /* 0x002fc40008000000 */
[----:B------:R-:W-:Y:S01]  /*3530*/  USHF.L.U32 UR4, UR5, 0xa, URZ ;  /* 0x0000000a05047899 */ /* 0x000fe200080006ff */
[C---:B------:R-:W-:Y:S01]  /*3540*/  ISETP.LT.U32.AND P0, PT, R9.reuse, R18, PT ;  /* 0x000000120900720c */ /* 0x040fe20003f01070 */
[C---:B------:R-:W-:Y:S01]  /*3550*/  VIADD R17, R9.reuse, 0x100 ;  /* 0x0000010009117836 */ /* 0x040fe20000000000 */
[----:B------:R-:W-:Y:S02]  /*3560*/  IADD3 RZ, P5, PT, R9, 0x100, RZ ;  /* 0x0000010009ff7810 */ /* 0x000fe40007fbe0ff */
[----:B--2---:R-:W-:Y:S01]  /*3570*/  ISETP.GT.AND P2, PT, R8, 0x4, PT ;  /* 0x000000040800780c */ /* 0x004fe20003f44270 */
[----:B------:R-:W-:-:S03]  /*3580*/  IMAD.X R8, RZ, RZ, R11, P1 ;  /* 0x000000ffff087224 */ /* 0x000fc600008e060b */
[----:B------:R-:W-:Y:S01]  /*3590*/  SEL R16, RZ, 0x1, !P2 ;  /* 0x00000001ff107807 */ /* 0x000fe20005000000 */
[----:B-----5:R-:W-:Y:S01]  /*35a0*/  IMAD.X R6, RZ, RZ, R8, P5 ;  /* 0x000000ffff067224 */ /* 0x020fe200028e0608 */
[----:B------:R-:W-:Y:S02]  /*35b0*/  ISETP.LT.AND.EX P0, PT, R8, R19, PT, P0 ;  /* 0x000000130800720c */ /* 0x000fe40003f01300 */
[----:B------:R-:W-:Y:S02]  /*35c0*/  @P4 SEL R16, R20, 0x1, !P2 ;  /* 0x0000000114104807 */ /* 0x000fe40005000000 */
[----:B---3--:R-:W-:Y:S02]  /*35d0*/  ISETP.GT.AND P3, PT, R12, 0x4, PT ;  /* 0x000000040c00780c */ /* 0x008fe40003f64270 */
[----:B------:R-:W-:Y:S02]  /*35e0*/  LOP3.LUT P1, RZ, R16, 0xff, RZ, 0xc0, !PT ;  /* 0x000000ff10ff7812 */ /* 0x000fe4000782c0ff */
[----:B------:R-:W-:-:S02]  /*35f0*/  @P2 SEL R18, R9, R18, P0 ;  /* 0x0000001209122207 */ /* 0x000fc40000000000 */
[C---:B------:R-:W-:Y:S02]  /*3600*/  @P2 SEL R19, R8.reuse, R19, P0 ;  /* 0x0000001308132207 */ /* 0x040fe40000000000 */
[----:B------:R-:W-:Y:S02]  /*3610*/  SEL R18, R9, R18, !P4 ;  /* 0x0000001209127207 */ /* 0x000fe40006000000 */
[----:B------:R-:W-:Y:S02]  /*3620*/  SEL R19, R8, R19, !P4 ;  /* 0x0000001308137207 */ /* 0x000fe40006000000 */
[----:B------:R-:W-:Y:S02]  /*3630*/  ISETP.LT.U32.AND P0, PT, R17, R18, PT ;  /* 0x000000121100720c */ /* 0x000fe40003f01070 */
[----:B------:R-:W-:Y:S02]  /*3640*/  SEL R12, RZ, 0x1, !P3 ;  /* 0x00000001ff0c7807 */ /* 0x000fe40005800000 */
[----:B------:R-:W-:-:S02]  /*3650*/  ISETP.LT.AND.EX P0, PT, R6, R19, PT, P0 ;  /* 0x000000130600720c */ /* 0x000fc40003f01300 */
[----:B------:R-:W-:Y:S02]  /*3660*/  @P1 SEL R12, R16, 0x1, !P3 ;  /* 0x00000001100c1807 */ /* 0x000fe40005800000 */
[----:B------:R-:W-:Y:S02]  /*3670*/  @P3 SEL R18, R17, R18, P0 ;  /* 0x0000001211123207 */ /* 0x000fe40000000000 */
[----:B------:R-:W-:Y:S02]  /*3680*/  @P3 SEL R19, R6, R19, P0 ;  /* 0x0000001306133207 */ /* 0x000fe40000000000 */
[----:B------:R-:W-:Y:S02]  /*3690*/  IADD3 R7, P0, PT, R9, 0x200, RZ ;  /* 0x0000020009077810 */ /* 0x000fe40007f1e0ff */
[----:B----4-:R-:W-:Y:S02]  /*36a0*/  ISETP.GT.AND P2, PT, R14, 0x4, PT ;  /* 0x000000040e00780c */ /* 0x010fe40003f44270 */
[----:B------:R-:W-:-:S02]  /*36b0*/  SEL R18, R17, R18, !P1 ;  /* 0x0000001211127207 */ /* 0x000fc40004800000 */
        /* <DEDUP_REMOVED lines=8> */
[----:B------:R-:W-:Y:S01]  /*3740*/  @P1 SEL R14, R12, 0x1, !P2 ;  /* 0x000000010c0e1807 */ /* 0x000fe20005000000 */
[----:B------:R-:W-:Y:S01]  /*3750*/  IMAD.U32 R12, RZ, RZ, UR12 ;  /* 0x0000000cff0c7e24 */ /* 0x000fe2000f8e00ff */
[----:B------:R-:W-:Y:S02]  /*3760*/  SEL R18, R7, R18, !P1 ;  /* 0x0000001207127207 */ /* 0x000fe40004800000 */
[----:B------:R-:W-:Y:S02]  /*3770*/  SEL R19, R6, R19, !P1 ;  /* 0x0000001306137207 */ /* 0x000fe40004800000 */
[----:B------:R-:W-:Y:S01]  /*3780*/  ISETP.GT.AND P1, PT, R4, 0x4, PT ;  /* 0x000000040400780c */ /* 0x000fe20003f24270 */
[----:B------:R-:W-:Y:S01]  /*3790*/  IMAD.IADD R4, R12, 0x1, -R13 ;  /* 0x000000010c047824 */ /* 0x000fe200078e0a0d */
[----:B------:R-:W-:-:S02]  /*37a0*/  IADD3 R9, P0, PT, R9, 0x300, RZ ;  /* 0x0000030009097810 */ /* 0x000fc40007f1e0ff */
[----:B------:R-:W-:Y:S02]  /*37b0*/  LOP3.LUT P2, RZ, R14, 0xff, RZ, 0xc0, !PT ;  /* 0x000000ff0eff7812 */ /* 0x000fe4000784c0ff */
[----:B------:R-:W-:Y:S01]  /*37c0*/  ISETP.GE.U32.AND P3, PT, R4, UR4, PT ;  /* 0x0000000404007c0c */ /* 0x000fe2000bf66070 */
[----:B------:R-:W-:Y:S01]  /*37d0*/  IMAD.X R8, RZ, RZ, R8, P0 ;  /* 0x000000ffff087224 */ /* 0x000fe200000e0608 */
        /* <DEDUP_REMOVED lines=15> */
.L_x_1593:
        /* <DEDUP_REMOVED lines=23> */
.L_x_1599:
[----:B------:R-:W-:-:S04]  /*3a40*/  VIADD R26, R15, 0xfffffc00 ;  /* 0xfffffc000f1a7836 */ /* 0x000fc80000000000 */
[----:B--2---:R-:W-:-:S05]  /*3a50*/  IMAD.WIDE.U32 R4, R26, 0x4, R2 ;  /* 0x000000041a047825 */ /* 0x004fca00078e0002 */
[----:B------:R-:W2:Y:S01]  /*3a60*/  LDG.E R24, desc[UR10][R4.64] ;  /* 0x0000000a04187981 */ /* 0x000ea2000c1e1900 */
[----:B------:R-:W-:-:S04]  /*3a70*/  VIADD R27, R15, 0xfffffd00 ;  /* 0xfffffd000f1b7836 */ /* 0x000fc80000000000 */
[----:B------:R-:W-:-:S05]  /*3a80*/  IMAD.WIDE.U32 R6, R27, 0x4, R2 ;  /* 0x000000041b067825 */ /* 0x000fca00078e0002 */
[----:B------:R3:W4:Y:S01]  /*3a90*/  LDG.E R22, desc[UR10][R6.64] ;  /* 0x0000000a06167981 */ /* 0x000722000c1e1900 */
[----:B------:R-:W-:-:S04]  /*3aa0*/  VIADD R25, R15, 0xfffffe00 ;  /* 0xfffffe000f197836 */ /* 0x000fc80000000000 */
[----:B------:R-:W-:-:S06]  /*3ab0*/  IMAD.WIDE.U32 R8, R25, 0x4, R2 ;  /* 0x0000000419087825 */ /* 0x000fcc00078e0002 */
[----:B------:R-:W5:Y:S01]  /*3ac0*/  LDG.E R8, desc[UR10][R8.64] ;  /* 0x0000000a08087981 */ /* 0x000f62000c1e1900 */
[----:B------:R-:W-:Y:S01]  /*3ad0*/  PRMT R29, R20, 0x7610, R29 ;  /* 0x00007610141d7816 */ /* 0x000fe2000000001d */
[----:B------:R-:W-:Y:S01]  /*3ae0*/  VIADD R23, R15, 0xffffff00 ;  /* 0xffffff000f177836 */ /* 0x000fe20000000000 */
[----:B---3--:R-:W-:Y:S02]  /*3af0*/  IADD3 R7, P1, PT, R26, UR6, RZ ;  /* 0x000000061a077c10 */ /* 0x008fe4000ff3e0ff */
[----:B------:R-:W-:Y:S01]  /*3b00*/  LOP3.LUT P3, RZ, R29, 0xff, RZ, 0xc0, !PT ;  /* 0x000000ff1dff7812 */ /* 0x000fe2000786c0ff */
[----:B------:R-:W-:Y:S01]  /*3b10*/  IMAD.WIDE.U32 R4, R23, 0x4, R2 ;  /* 0x0000000417047825 */ /* 0x000fe200078e0002 */
[----:B------:R-:W-:-:S03]  /*3b20*/  ISETP.LT.U32.AND P0, PT, R7, R18, PT ;  /* 0x000000120700720c */ /* 0x000fc60003f01070 */
[----:B------:R-:W-:Y:S01]  /*3b30*/  IMAD.X R26, RZ, RZ, R11, P1 ;  /* 0x000000ffff1a7224 */ /* 0x000fe200008e060b */
[----:B------:R3:W5:Y:S04]  /*3b40*/  LDG.E R20, desc[UR10][R4.64] ;  /* 0x0000000a04147981 */ /* 0x000768000c1e1900 */
[----:B------:R-:W-:-:S04]  /*3b50*/  ISETP.LT.AND.EX P0, PT, R26, R19, PT, P0 ;  /* 0x000000131a00720c */ /* 0x000fc80003f01300 */
[----:B------:R-:W-:Y:S02]  /*3b60*/  SEL R28, R7, R18, P0 ;  /* 0x00000012071c7207 */ /* 0x000fe40000000000 */
[C---:B--2---:R-:W-:Y:S02]  /*3b70*/  ISETP.GT.AND P2, PT, R24.reuse, 0x4, P3 ;  /* 0x000000041800780c */ /* 0x044fe40001f44270 */
[----:B------:R-:W-:-:S04]  /*3b80*/  ISETP.GT.AND P1, PT, R24, 0x4, PT ;  /* 0x000000041800780c */ /* 0x000fc80003f24270 */
[----:B------:R-:W-:-:S04]  /*3b90*/  @!P3 SEL R29, RZ, 0x1, !P1 ;  /* 0x00000001ff1db807 */ /* 0x000fc80004800000 */
[----:B------:R-:W-:-:S03]  /*3ba0*/  SEL R24, R29, 0x1, !P2 ;  /* 0x000000011d187807 */ /* 0x000fc60005000000 */
[----:B------:R-:W-:Y:S01]  /*3bb0*/  @!P2 SEL R28, R7, R18, !P3 ;  /* 0x00000012071ca207 */ /* 0x000fe20005800000 */
[----:B------:R-:W-:Y:S01]  /*3bc0*/  IMAD.WIDE.U32 R6, R15, 0x4, R2 ;  /* 0x000000040f067825 */ /* 0x000fe200078e0002 */
[----:B------:R-:W-:Y:S02]  /*3bd0*/  LOP3.LUT P1, RZ, R24, 0xff, RZ, 0xc0, !PT ;  /* 0x000000ff18ff7812 */ /* 0x000fe4000782c0ff */
[CC--:B------:R-:W-:Y:S02]  /*3be0*/  SEL R18, R26.reuse, R19.reuse, P0 ;  /* 0x000000131a127207 */ /* 0x0c0fe40000000000 */
[----:B------:R2:W5:Y:S01]  /*3bf0*/  LDG.E R9, desc[UR10][R6.64] ;  /* 0x0000000a06097981 */ /* 0x000562000c1e1900 */
[----:B------:R-:W-:Y:S02]  /*3c00*/  IADD3 R29, P0, PT, R27, UR6, RZ ;  /* 0x000000061b1d7c10 */ /* 0x000fe4000ff1e0ff */
[----:B------:R-:W-:Y:S02]  /*3c10*/  @!P2 SEL R18, R26, R19, !P3 ;  /* 0x000000131a12a207 */ /* 0x000fe40005800000 */
[----:B----4-:R-:W-:-:S02]  /*3c20*/  ISETP.GT.AND P2, PT, R22, 0x4, PT ;  /* 0x000000041600780c */ /* 0x010fc40003f44270 */
[----:B------:R-:W-:Y:S01]  /*3c30*/  ISETP.GT.AND P3, PT, R22, 0x4, P1 ;  /* 0x000000041600780c */ /* 0x000fe20000f64270 */
[----:B------:R-:W-:Y:S01]  /*3c40*/  IMAD.X R27, RZ, RZ, R11, P0 ;  /* 0x000000ffff1b7224 */ /* 0x000fe200000e060b */
[----:B------:R-:W-:Y:S02]  /*3c50*/  @!P1 SEL R24, RZ, 0x1, !P2 ;  /* 0x00000001ff189807 */ /* 0x000fe40005000000 */
[----:B------:R-:W-:Y:S01]  /*3c60*/  ISETP.LT.U32.AND P0, PT, R29, R28, PT ;  /* 0x0000001c1d00720c */ /* 0x000fe20003f01070 */
[----:B------:R-:W-:Y:S01]  /*3c70*/  VIADD R19, R15, 0x100 ;  /* 0x000001000f137836 */ /* 0x000fe20000000000 */
[----:B------:R-:W-:Y:S02]  /*3c80*/  SEL R22, R24, 0x1, !P3 ;  /* 0x0000000118167807 */ /* 0x000fe40005800000 */
[----:B------:R-:W-:Y:S01]  /*3c90*/  ISETP.LT.AND.EX P0, PT, R27, R18, PT, P0 ;  /* 0x000000121b00720c */ /* 0x000fe20003f01300 */
[----:B---3--:R-:W-:Y:S01]  /*3ca0*/  IMAD.WIDE.U32 R4, R19, 0x4, R2 ;  /* 0x0000000413047825 */ /* 0x008fe200078e0002 */
[----:B------:R-:W-:-:S02]  /*3cb0*/  LOP3.LUT P2, RZ, R22, 0xff, RZ, 0xc0, !PT ;  /* 0x000000ff16ff7812 */ /* 0x000fc4000784c0ff */
[----:B------:R-:W-:Y:S02]  /*3cc0*/  SEL R26, R29, R28, P0 ;  /* 0x0000001c1d1a7207 */ /* 0x000fe40000000000 */
[----:B------:R-:W-:Y:S02]  /*3cd0*/  SEL R24, R27, R18, P0 ;  /* 0x000000121b187207 */ /* 0x000fe40000000000 */
[----:B--2---:R-:W-:Y:S02]  /*3ce0*/  IADD3 R7, P0, PT, R25, UR6, RZ ;  /* 0x0000000619077c10 */ /* 0x004fe4000ff1e0ff */
[----:B------:R-:W-:Y:S01]  /*3cf0*/  @!P3 SEL R26, R29, R28, !P1 ;  /* 0x0000001c1d1ab207 */ /* 0x000fe20004800000 */
[----:B------:R2:W3:Y:S01]  /*3d00*/  LDG.E R25, desc[UR10][R4.64] ;  /* 0x0000000a04197981 */ /* 0x0004e2000c1e1900 */
[----:B------:R-:W-:Y:S02]  /*3d10*/  @!P3 SEL R24, R27, R18, !P1 ;  /* 0x000000121b18b207 */ /* 0x000fe40004800000 */
[----:B-----5:R-:W-:Y:S01]  /*3d20*/  ISETP.GT.AND P1, PT, R8, 0x4, P2 ;  /* 0x000000040800780c */ /* 0x020fe20001724270 */
[----:B------:R-:W-:Y:S01]  /*3d30*/  IMAD.X R28, RZ, RZ, R11, P0 ;  /* 0x000000ffff1c7224 */ /* 0x000fe200000e060b */
[----:B------:R-:W-:Y:S01]  /*3d40*/  ISETP.LT.U32.AND P0, PT, R7, R26, PT ;  /* 0x0000001a0700720c */ /* 0x000fe20003f01070 */
[----:B------:R-:W-:-:S03]  /*3d50*/  VIADD R27, R15, 0x200 ;  /* 0x000002000f1b7836 */ /* 0x000fc60000000000 */
[----:B------:R-:W-:-:S04]  /*3d60*/  ISETP.LT.AND.EX P0, PT, R28, R24, PT, P0 ;  /* 0x000000181c00720c */ /* 0x000fc80003f01300 */
[----:B------:R-:W-:-:S03]  /*3d70*/  SEL R18, R7, R26, P0 ;  /* 0x0000001a07127207 */ /* 0x000fc60000000000 */
[----:B------:R-:W-:Y:S01]  /*3d80*/  @!P1 SEL R18, R7, R26, !P2 ;  /* 0x0000001a07129207 */ /* 0x000fe20005000000 */
[----:B------:R-:W-:-:S06]  /*3d90*/  IMAD.WIDE.U32 R6, R27, 0x4, R2 ;  /* 0x000000041b067825 */ /* 0x000fcc00078e0002 */
[----:B------:R4:W5:Y:S01]  /*3da0*/  LDG.E R6, desc[UR10][R6.64] ;  /* 0x0000000a06067981 */ /* 0x000962000c1e1900 */
[----:B------:R-:W-:-:S04]  /*3db0*/  VIADD R29, R15, 0x300 ;  /* 0x000003000f1d7836 */ /* 0x000fc80000000000 */
[----:B--2---:R-:W-:-:S06]  /*3dc0*/  IMAD.WIDE.U32 R4, R29, 0x4, R2 ;  /* 0x000000041d047825 */ /* 0x004fcc00078e0002 */
[----:B------:R2:W5:Y:S01]  /*3dd0*/  LDG.E R4, desc[UR10][R4.64] ;  /* 0x0000000a04047981 */ /* 0x000562000c1e1900 */
[----:B------:R-:W-:Y:S02]  /*3de0*/  SEL R26, R28, R24, P0 ;  /* 0x000000181c1a7207 */ /* 0x000fe40000000000 */
[----:B------:R-:W-:-:S04]  /*3df0*/  ISETP.GT.AND P0, PT, R8, 0x4, PT ;  /* 0x000000040800780c */ /* 0x000fc80003f04270 */
[----:B------:R-:W-:-:S04]  /*3e00*/  @!P2 SEL R22, RZ, 0x1, !P0 ;  /* 0x00000001ff16a807 */ /* 0x000fc80004000000 */
[----:B------:R-:W-:-:S04]  /*3e10*/  SEL R22, R22, 0x1, !P1 ;  /* 0x0000000116167807 */ /* 0x000fc80004800000 */
[----:B------:R-:W-:Y:S02]  /*3e20*/  LOP3.LUT P3, RZ, R22, 0xff, RZ, 0xc0, !PT ;  /* 0x000000ff16ff7812 */ /* 0x000fe4000786c0ff */
[----:B------:R-:W-:Y:S02]  /*3e30*/  @!P1 SEL R26, R28, R24, !P2 ;  /* 0x000000181c1a9207 */ /* 0x000fe40005000000 */
[C---:B------:R-:W-:Y:S02]  /*3e40*/  ISETP.GT.AND P1, PT, R20.reuse, 0x4, PT ;  /* 0x000000041400780c */ /* 0x040fe40003f24270 */
[----:B------:R-:W-:Y:S02]  /*3e50*/  ISETP.GT.AND P4, PT, R20, 0x4, P3 ;  /* 0x000000041400780c */ /* 0x000fe40001f84270 */
[----:B------:R-:W-:-:S05]  /*3e60*/  IADD3 R23, P0, PT, R23, UR6, RZ ;  /* 0x0000000617177c10 */ /* 0x000fca000ff1e0ff */
[----:B------:R-:W-:Y:S01]  /*3e70*/  @!P3 SEL R22, RZ, 0x1, !P1 ;  /* 0x00000001ff16b807 */ /* 0x000fe20004800000 */
[----:B------:R-:W-:-:S03]  /*3e80*/  IMAD.X R20, RZ, RZ, R11, P0 ;  /* 0x000000ffff147224 */ /* 0x000fc600000e060b */
[----:B------:R-:W-:Y:S02]  /*3e90*/  SEL R22, R22, 0x1, !P4 ;  /* 0x0000000116167807 */ /* 0x000fe40006000000 */
[----:B------:R-:W-:Y:S02]  /*3ea0*/  ISETP.LT.U32.AND P0, PT, R23, R18, PT ;  /* 0x000000121700720c */ /* 0x000fe40003f01070 */
[----:B------:R-:W-:Y:S02]  /*3eb0*/  LOP3.LUT P2, RZ, R22, 0xff, RZ, 0xc0, !PT ;  /* 0x000000ff16ff7812 */ /* 0x000fe4000784c0ff */
[----:B------:R-:W-:-:S04]  /*3ec0*/  ISETP.LT.AND.EX P0, PT, R20, R26, PT, P0 ;  /* 0x0000001a1400720c */ /* 0x000fc80003f01300 */
[C---:B----4-:R-:W-:Y:S02]  /*3ed0*/  SEL R7, R23.reuse, R18, P0 ;  /* 0x0000001217077207 */ /* 0x050fe40000000000 */
[C---:B------:R-:W-:Y:S02]  /*3ee0*/  SEL R8, R20.reuse, R26, P0 ;  /* 0x0000001a14087207 */ /* 0x040fe40000000000 */
[----:B------:R-:W-:Y:S02]  /*3ef0*/  @!P4 SEL R7, R23, R18, !P3 ;  /* 0x000000121707c207 */ /* 0x000fe40005800000 */
[----:B------:R-:W-:Y:S02]  /*3f00*/  @!P4 SEL R8, R20, R26, !P3 ;  /* 0x0000001a1408c207 */ /* 0x000fe40005800000 */
[----:B------:R-:W-:Y:S02]  /*3f10*/  IADD3 R18, P1, PT, R15, UR6, RZ ;  /* 0x000000060f127c10 */ /* 0x000fe4000ff3e0ff */
[----:B------:R-:W-:Y:S01]  /*3f20*/  IADD3 R24, P4, PT, R19, UR6, RZ ;  /* 0x0000000613187c10 */ /* 0x000fe2000ff9e0ff */
[----:B------:R-:W-:-:S02]  /*3f30*/  VIADD R17, R17, 0x8 ;  /* 0x0000000811117836 */ /* 0x000fc40000000000 */
[----:B------:R-:W-:Y:S02]  /*3f40*/  VIADD R16, R16, 0x800 ;  /* 0x0000080010107836 */ /* 0x000fe40000000000 */
[----:B------:R-:W-:Y:S01]  /*3f50*/  VIADD R15, R15, 0x800 ;  /* 0x000008000f0f7836 */ /* 0x000fe20000000000 */
[C---:B------:R-:W-:Y:S02]  /*3f60*/  ISETP.GT.AND P0, PT, R9.reuse, 0x4, PT ;  /* 0x000000040900780c */ /* 0x040fe40003f04270 */
[----:B------:R-:W-:Y:S02]  /*3f70*/  ISETP.GT.AND P3, PT, R9, 0x4, P2 ;  /* 0x000000040900780c */ /* 0x000fe40001764270 */
[----:B------:R-:W-:Y:S01]  /*3f80*/  @!P2 SEL R22, RZ, 0x1, !P0 ;  /* 0x00000001ff16a807 */ /* 0x000fe20004000000 */
[----:B------:R-:W-:-:S03]  /*3f90*/  IMAD.X R9, RZ, RZ, R11, P1 ;  /* 0x000000ffff097224 */ /* 0x000fc600008e060b */
[----:B------:R-:W-:Y:S02]  /*3fa0*/  SEL R22, R22, 0x1, !P3 ;  /* 0x0000000116167807 */ /* 0x000fe40005800000 */
[----:B------:R-:W-:Y:S02]  /*3fb0*/  ISETP.LT.U32.AND P0, PT, R18, R7, PT ;  /* 0x000000071200720c */ /* 0x000fe40003f01070 */
[----:B------:R-:W-:Y:S02]  /*3fc0*/  LOP3.LUT P1, RZ, R22, 0xff, RZ, 0xc0, !PT ;  /* 0x000000ff16ff7812 */ /* 0x000fe4000782c0ff */
[----:B------:R-:W-:-:S04]  /*3fd0*/  ISETP.LT.AND.EX P0, PT, R9, R8, PT, P0 ;  /* 0x000000080900720c */ /* 0x000fc80003f01300 */
[CC--:B--2---:R-:W-:Y:S02]  /*3fe0*/  SEL R5, R18.reuse, R7.reuse, P0 ;  /* 0x0000000712057207 */ /* 0x0c4fe40000000000 */
[CC--:B------:R-:W-:Y:S02]  /*3ff0*/  SEL R26, R9.reuse, R8.reuse, P0 ;  /* 0x00000008091a7207 */ /* 0x0c0fe40000000000 */
[----:B------:R-:W-:Y:S02]  /*4000*/  @!P3 SEL R5, R18, R7, !P2 ;  /* 0x000000071205b207 */ /* 0x000fe40005000000 */
[----:B------:R-:W-:Y:S02]  /*4010*/  @!P3 SEL R26, R9, R8, !P2 ;  /* 0x00000008091ab207 */ /* 0x000fe40005000000 */
[C---:B---3--:R-:W-:Y:S01]  /*4020*/  ISETP.GT.AND P0, PT, R25.reuse, 0x4, PT ;  /* 0x000000041900780c */ /* 0x048fe20003f04270 */
[----:B------:R-:W-:Y:S01]  /*4030*/  IMAD.X R7, RZ, RZ, R11, P4 ;  /* 0x000000ffff077224 */ /* 0x000fe200020e060b */
        /* <DEDUP_REMOVED lines=11> */
[----:B------:R-:W-:Y:S01]  /*40f0*/  IMAD.X R5, RZ, RZ, R11, P0 ;  /* 0x000000ffff057224 */ /* 0x000fe200000e060b */
[----:B-----5:R-:W-:Y:S02]  /*4100*/  ISETP.GT.AND P3, PT, R6, 0x4, P2 ;  /* 0x000000040600780c */ /* 0x020fe40001764270 */
        /* <DEDUP_REMOVED lines=8> */
[----:B------:R-:W-:Y:S01]  /*4190*/  IMAD.X R5, RZ, RZ, R11, P0 ;  /* 0x000000ffff057224 */ /* 0x000fe200000e060b */
        /* <DEDUP_REMOVED lines=15> */
[----:B01----:R-:W-:Y:S05]  /*4290*/  BSYNC.RECONVERGENT B3 ;  /* 0x0000000000037941 */ /* 0x003fea0003800200 */
.L_x_1598:
[----:B------:R-:W-:-:S07]  /*42a0*/  VIADD R16, R16, 0xfffffc00 ;  /* 0xfffffc0010107836 */ /* 0x000fce0000000000 */
.L_x_1597:
[----:B01----:R-:W-:Y:S05]  /*42b0*/  BSYNC.RECONVERGENT B2 ;  /* 0x0000000000027941 */ /* 0x003fea0003800200 */
.L_x_1596:
        /* <DEDUP_REMOVED lines=21> */
[----:B------:R-:W-:Y:S02]  /*4410*/  IADD3 R21, P2, PT, R21, UR6, RZ ;  /* 0x0000000615157c10 */ /* 0x000fe4000ff5e0ff */
[----:B------:R-:W-:-:S03]  /*4420*/  IADD3 R17, P5, PT, R17, UR6, RZ ;  /* 0x0000000611117c10 */ /* 0x000fc6000ffbe0ff */
[--C-:B------:R-:W-:Y:S02]  /*4430*/  IMAD.X R8, RZ, RZ, R11.reuse, P2 ;  /* 0x000000ffff087224 */ /* 0x100fe400010e060b */
[----:B0-----:R-:W-:Y:S01]  /*4440*/  IMAD.X R3, RZ, RZ, R11, P5 ;  /* 0x000000ffff037224 */ /* 0x001fe200028e060b */
        /* <DEDUP_REMOVED lines=26> */
[----:B------:R-:W-:Y:S01]  /*45f0*/  IMAD.X R3, RZ, RZ, R11, P0 ;  /* 0x000000ffff037224 */ /* 0x000fe200000e060b */
        /* <DEDUP_REMOVED lines=9> */
[----:B------:R-:W-:Y:S01]  /*4690*/  IMAD.X R3, RZ, RZ, R11, P5 ;  /* 0x000000ffff037224 */ /* 0x000fe200028e060b */
        /* <DEDUP_REMOVED lines=10> */
.L_x_1601:
[----:B------:R-:W-:Y:S05]  /*4740*/  BSYNC.RECONVERGENT B2 ;  /* 0x0000000000027941 */ /* 0x000fea0003800200 */
.L_x_1600:
        /* <DEDUP_REMOVED lines=10> */
[----:B------:R-:W-:-:S05]  /*47f0*/  IMAD.WIDE.U32 R2, R9, 0x4, R2 ;  /* 0x0000000409027825 */ /* 0x000fca00078e0002 */
[----:B------:R0:W3:Y:S01]  /*4800*/  LDG.E R8, desc[UR10][R2.64] ;  /* 0x0000000a02087981 */ /* 0x0000e2000c1e1900 */
[----:B------:R-:W-:Y:S01]  /*4810*/  LOP3.LUT P2, RZ, R20, 0xff, RZ, 0xc0, !PT ;  /* 0x000000ff14ff7812 */ /* 0x000fe2000784c0ff */
[----:B------:R-:W-:Y:S01]  /*4820*/  VIADD R16, R16, 0x200 ;  /* 0x0000020010107836 */ /* 0x000fe20000000000 */
[----:B------:R-:W-:-:S04]  /*4830*/  IADD3 R7, P4, PT, R7, UR6, RZ ;  /* 0x0000000607077c10 */ /* 0x000fc8000ff9e0ff */
[----:B------:R-:W-:Y:S01]  /*4840*/  ISETP.LT.U32.AND P0, PT, R7, R18, PT ;  /* 0x000000120700720c */ /* 0x000fe20003f01070 */
[----:B------:R-:W-:-:S05]  /*4850*/  IMAD.X R6, RZ, RZ, R11, P4 ;  /* 0x000000ffff067224 */ /* 0x000fca00020e060b */
        /* <DEDUP_REMOVED lines=8> */
[----:B------:R-:W-:Y:S01]  /*48e0*/  IMAD.X R4, RZ, RZ, R11, P5 ;  /* 0x000000ffff047224 */ /* 0x000fe200028e060b */
        /* <DEDUP_REMOVED lines=13> */
.L_x_1603:
[----:B------:R-:W-:Y:S05]  /*49c0*/  BSYNC.RECONVERGENT B2 ;  /* 0x0000000000027941 */ /* 0x000fea0003800200 */
.L_x_1602:
[----:B------:R-:W-:Y:S05]  /*49d0*/  @P1 BRA `(.L_x_1595) ;  /* 0x00000000004c1947 */ /* 0x000fea0003800000 */
[----:B------:R-:W0:Y:S01]  /*49e0*/  LDC.64 R2, c[0x0][0x380] ;  /* 0x0000e000ff027b82 */ /* 0x000e220000000a00 */
[----:B------:R-:W-:-:S04]  /*49f0*/  IMAD.IADD R13, R16, 0x1, R13 ;  /* 0x00000001100d7824 */ /* 0x000fc800078e020d */
[----:B0-----:R-:W-:-:S06]  /*4a00*/  IMAD.WIDE.U32 R2, R13, 0x4, R2 ;  /* 0x000000040d027825 */ /* 0x001fcc00078e0002 */
        /* <DEDUP_REMOVED lines=16> */
.L_x_1595:
[----:B01----:R-:W-:Y:S05]  /*4b10*/  BSYNC.RECONVERGENT B1 ;  /* 0x0000000000017941 */ /* 0x003fea0003800200 */
.L_x_1592:
        /* <DEDUP_REMOVED lines=24> */
.L_x_1605:
[----:B------:R-:W-:Y:S05]  /*4ca0*/  BSYNC.RECONVERGENT B1 ;  /* 0x0000000000017941 */ /* 0x000fea0003800200 */
.L_x_1604:
        /* <DEDUP_REMOVED lines=23> */
.L_x_1607:
[----:B------:R-:W-:Y:S05]  /*4e20*/  BSYNC.RECONVERGENT B1 ;  /* 0x0000000000017941 */ /* 0x000fea0003800200 */
.L_x_1606:
        /* <DEDUP_REMOVED lines=20> */
.L_x_1609:
[----:B------:R-:W-:Y:S05]  /*4f70*/  BSYNC.RECONVERGENT B1 ;  /* 0x0000000000017941 */ /* 0x000fea0003800200 */
.L_x_1608:
        /* <DEDUP_REMOVED lines=20> */
.L_x_1611:
[----:B------:R-:W-:Y:S05]  /*50c0*/  BSYNC.RECONVERGENT B1 ;  /* 0x0000000000017941 */ /* 0x000fea0003800200 */
.L_x_1610:
        /* <DEDUP_REMOVED lines=20> */
.L_x_1613:
[----:B------:R-:W-:Y:S05]  /*5210*/  BSYNC.RECONVERGENT B1 ;  /* 0x0000000000017941 */ /* 0x000fea0003800200 */
.L_x_1612:
        /* <DEDUP_REMOVED lines=10> */
.L_x_1615:
[----:B------:R-:W-:Y:S05]  /*52c0*/  BSYNC.RECONVERGENT B1 ;  /* 0x0000000000017941 */ /* 0x000fea0003800200 */
.L_x_1614:
        /* <DEDUP_REMOVED lines=83> */
.L_x_1573:
[----:B------:R-:W-:Y:S05]  /*5800*/  BSYNC.RECONVERGENT B0 ;  /* 0x0000000000007941 */ /* 0x000fea0003800200 */
.L_x_1548:
[----:B------:R-:W-:Y:S05]  /*5810*/  @P1 EXIT ;  /* 0x000000000000194d */ /* 0x000fea0003800000 */
[----:B012---:R-:W0:Y:S02]  /*5820*/  LDC.64 R2, c[0x0][0x398] ;  /* 0x0000e600ff027b82 */ /* 0x007e240000000a00 */
[----:B0-----:R-:W-:-:S05]  /*5830*/  IMAD.WIDE.U32 R2, R0, 0x10, R2 ;  /* 0x0000001000027825 */ /* 0x001fca00078e0002 */
[----:B------:R-:W-:Y:S04]  /*5840*/  STG.E.64 desc[UR10][R2.64+0x8], R18 ;  /* 0x0000081202007986 */ /* 0x000fe8000c101b0a */
[----:B------:R-:W-:Y:S01]  /*5850*/  STG.E.U8 desc[UR10][R2.64], R20 ;  /* 0x0000001402007986 */ /* 0x000fe2000c10110a */
[----:B------:R-:W-:Y:S05]  /*5860*/  EXIT ;  /* 0x000000000000794d */ /* 0x000fea0003800000 */
.L_x_1616:
        /* <DEDUP_REMOVED lines=9> */
.L_x_14348:


//--------------------- .text._ZN3cub18CUB_300001_SM_10006detail6reduce28DeviceReduceSingleTileKernelINS2_10policy_hubIN4cuda3std3__45tupleIJblEEEjN6thrust24THRUST_300001_SM_1000_NS8cuda_cub9__find_if7functorIS9_EEE10Policy1000ENSB_12zip_iteratorINS8_IJNSD_26transform_input_iterator_tIbNSB_6detail15normal_iteratorINSB_10device_ptrIiEEEE17greater_than_fourEENSB_17counting_iteratorIlNSB_11use_defaultESS_SS_EEEEEEEPS9_jSF_S9_S9_NS7_10__identityEEEvT0_T1_T2_T3_T4_T6_ --------------------------
	.section	.text._ZN3cub18CUB_300001_SM_10006detail6reduce28DeviceReduceSingleTileKernelINS2_10policy_hubIN4cuda3std3__45tupleIJblEEEjN6thrust24THRUST_300001_SM_1000_NS8cuda_cub9__find_if7functorIS9_EEE10Policy1000ENSB_12zip_iteratorINS8_IJNSD_26transform_input_iterator_tIbNSB_6detail15normal_iteratorINSB_10device_ptrIiEEEE17greater_than_fourEENSB_17counting_iteratorIlNSB_11use_defaultESS_SS_EEEEEEEPS9_jSF_S9_S9_NS7_10__identityEEEvT0_T1_T2_T3_T4_T6_,"ax",@progbits
	.align	128
        .global         _ZN3cub18CUB_300001_SM_10006detail6reduce28DeviceReduceSingleTileKernelINS2_10policy_hubIN4cuda3std3__45tupleIJblEEEjN6thrust24THRUST_300001_SM_1000_NS8cuda_cub9__find_if7functorIS9_EEE10Policy1000ENSB_12zip_iteratorINS8_IJNSD_26transform_input_iterator_tIbNSB_6detail15normal_iteratorINSB_10device_ptrIiEEEE17greater_than_fourEENSB_17counting_iteratorIlNSB_11use_defaultESS_SS_EEEEEEEPS9_jSF_S9_S9_NS7_10__identityEEEvT0_T1_T2_T3_T4_T6_
        .type           _ZN3cub18CUB_300001_SM_10006detail6reduce28DeviceReduceSingleTileKernelINS2_10policy_hubIN4cuda3std3__45tupleIJblEEEjN6thrust24THRUST_300001_SM_1000_NS8cuda_cub9__find_if7functorIS9_EEE10Policy1000ENSB_12zip_iteratorINS8_IJNSD_26transform_input_iterator_tIbNSB_6detail15normal_iteratorINSB_10device_ptrIiEEEE17greater_than_fourEENSB_17counting_iteratorIlNSB_11use_defaultESS_SS_EEEEEEEPS9_jSF_S9_S9_NS7_10__identityEEEvT0_T1_T2_T3_T4_T6_,@function
        .size           _ZN3cub18CUB_300001_SM_10006detail6reduce28DeviceReduceSingleTileKernelINS2_10policy_hubIN4cuda3std3__45tupleIJblEEEjN6thrust24THRUST_300001_SM_1000_NS8cuda_cub9__find_if7functorIS9_EEE10Policy1000ENSB_12zip_iteratorINS8_IJNSD_26transform_input_iterator_tIbNSB_6detail15normal_iteratorINSB_10device_ptrIiEEEE17greater_than_fourEENSB_17counting_iteratorIlNSB_11use_defaultESS_SS_EEEEEEEPS9_jSF_S9_S9_NS7_10__identityEEEvT0_T1_T2_T3_T4_T6_,(.L_x_14349 - _ZN3cub18CUB_300001_SM_10006detail6reduce28DeviceReduceSingleTileKernelINS2_10policy_hubIN4cuda3std3__45tupleIJblEEEjN6thrust24THRUST_300001_SM_1000_NS8cuda_cub9__find_if7functorIS9_EEE10Policy1000ENSB_12zip_iteratorINS8_IJNSD_26transform_input_iterator_tIbNSB_6detail15normal_iteratorINSB_10device_ptrIiEEEE17greater_than_fourEENSB_17counting_iteratorIlNSB_11use_defaultESS_SS_EEEEEEEPS9_jSF_S9_S9_NS7_10__identityEEEvT0_T1_T2_T3_T4_T6_)
        .other          _ZN3cub18CUB_300001_SM_10006detail6reduce28DeviceReduceSingleTileKernelINS2_10policy_hubIN4cuda3std3__45tupleIJblEEEjN6thrust24THRUST_300001_SM_1000_NS8cuda_cub9__find_if7functorIS9_EEE10Policy1000ENSB_12zip_iteratorINS8_IJNSD_26transform_input_iterator_tIbNSB_6detail15normal_iteratorINSB_10device_ptrIiEEEE17greater_than_fourEENSB_17counting_iteratorIlNSB_11use_defaultESS_SS_EEEEEEEPS9_jSF_S9_S9_NS7_10__identityEEEvT0_T1_T2_T3_T4_T6_,@"STO_CUDA_ENTRY STV_DEFAULT"
_ZN3cub18CUB_300001_SM_10006detail6reduce28DeviceReduceSingleTileKernelINS2_10policy_hubIN4cuda3std3__45tupleIJblEEEjN6thrust24THRUST_300001_SM_1000_NS8cuda_cub9__find_if7functorIS9_EEE10Policy1000ENSB_12zip_iteratorINS8_IJNSD_26transform_input_iterator_tIbNSB_6detail15normal_iteratorINSB_10device_ptrIiEEEE17greater_than_fourEENSB_17counting_iteratorIlNSB_11use_defaultESS_SS_EEEEEEEPS9_jSF_S9_S9_NS7_10__identityEEEvT0_T1_T2_T3_T4_T6_:
.text._ZN3cub18CUB_300001_SM_10006detail6reduce28DeviceReduceSingleTileKernelINS2_10policy_hubIN4cuda3std3__45tupleIJblEEEjN6thrust24THRUST_300001_SM_1000_NS8cuda_cub9__find_if7functorIS9_EEE10Policy1000ENSB_12zip_iteratorINS8_IJNSD_26transform_input_iterator_tIbNSB_6detail15normal_iteratorINSB_10device_ptrIiEEEE17greater_than_fourEENSB_17counting_iteratorIlNSB_11use_defaultESS_SS_EEEEEEEPS9_jSF_S9_S9_NS7_10__identityEEEvT0_T1_T2_T3_T4_T6_:
        /* <DEDUP_REMOVED lines=14> */
.L_x_1617:
[----:B------:R-:W-:Y:S01]  /*00e0*/  UISETP.GT.U32.AND UP0, UPT, UR4, 0x3ff, UPT ;  /* 0x000003ff0400788c */ /* 0x000fe2000bf04070 */
[----:B------:R-:W-:Y:S08]  /*00f0*/  BSSY.RECONVERGENT B0, `(.L_x_1618) ;  /* 0x000053e000007945 */ /* 0x000ff00003800200 */
        /* <DEDUP_REMOVED lines=31> */
.L_x_1624:
        /* <DEDUP_REMOVED lines=11> */
[C---:B------:R-:W-:Y:S01]  /*03a0*/  IADD3 R15, P3, PT, R7.reuse, UR6, RZ ;  /* 0x00000006070f7c10 */ /* 0x040fe2000ff7e0ff */
[----:B------:R-:W-:Y:S01]  /*03b0*/  VIADD R7, R7, 0x800 ;  /* 0x0000080007077836 */ /* 0x000fe20000000000 */
[----:B--2---:R-:W-:-:S02]  /*03c0*/  ISETP.GT.AND P0, PT, R10, 0x4, PT ;  /* 0x000000040a00780c */ /* 0x004fc40003f04270 */
[----:B------:R-:W-:Y:S01]  /*03d0*/  ISETP.GT.AND P2, PT, R10, 0x4, P5 ;  /* 0x000000040a00780c */ /* 0x000fe20002f44270 */
[----:B------:R-:W-:-:S06]  /*03e0*/  IMAD.X R10, RZ, RZ, UR7, P3 ;  /* 0x00000007ff0a7e24 */ /* 0x000fcc00098e06ff */
[----:B------:R-:W-:Y:S02]  /*03f0*/  @!P5 SEL R14, RZ, 0x1, !P0 ;  /* 0x00000001ff0ed807 */ /* 0x000fe40004000000 */
[----:B---3--:R-:W-:Y:S02]  /*0400*/  ISETP.GT.AND P6, PT, R19, 0x4, PT ;  /* 0x000000041300780c */ /* 0x008fe40003fc4270 */
[----:B------:R-:W-:Y:S02]  /*0410*/  SEL R14, R14, 0x1, !P2 ;  /* 0x000000010e0e7807 */ /* 0x000fe40005000000 */
[----:B------:R-:W-:Y:S02]  /*0420*/  ISETP.LT.U32.AND P0, PT, R15, R12, PT ;  /* 0x0000000c0f00720c */ /* 0x000fe40003f01070 */
[----:B------:R-:W-:Y:S02]  /*0430*/  LOP3.LUT P3, RZ, R14, 0xff, RZ, 0xc0, !PT ;  /* 0x000000ff0eff7812 */ /* 0x000fe4000786c0ff */
[----:B------:R-:W-:-:S02]  /*0440*/  ISETP.LT.AND.EX P0, PT, R10, R13, PT, P0 ;  /* 0x0000000d0a00720c */ /* 0x000fc40003f01300 */
[----:B------:R-:W-:Y:S02]  /*0450*/  ISETP.GT.AND P4, PT, R19, 0x4, P3 ;  /* 0x000000041300780c */ /* 0x000fe40001f84270 */
[CC--:B------:R-:W-:Y:S02]  /*0460*/  SEL R25, R15.reuse, R12.reuse, P0 ;  /* 0x0000000c0f197207 */ /* 0x0c0fe40000000000 */
[CC--:B0-----:R-:W-:Y:S02]  /*0470*/  SEL R20, R10.reuse, R13.reuse, P0 ;  /* 0x0000000d0a147207 */ /* 0x0c1fe40000000000 */
        /* <DEDUP_REMOVED lines=66> */
[----:B------:R-:W-:-:S02]  /*08a0*/  ISETP.GT.AND P3, PT, R11, 0x4, PT ;  /* 0x000000040b00780c */ /* 0x000fc40003f64270 */
[----:B------:R-:W-:Y:S01]  /*08b0*/  ISETP.GT.AND P4, PT, R11, 0x4, P2 ;  /* 0x000000040b00780c */ /* 0x000fe20001784270 */
        /* <DEDUP_REMOVED lines=13> */
[----:B------:R-:W-:Y:S02]  /*0990*/  ISETP.GT.AND P4, PT, R9, 0x4, P3 ;  /* 0x000000040900780c */ /* 0x000fe40001f84270 */
[-C--:B------:R-:W-:Y:S02]  /*09a0*/  ISETP.LT.U32.AND P0, PT, R15, R16.reuse, PT ;  /* 0x000000100f00720c */ /* 0x080fe40003f01070 */
[----:B------:R-:W-:Y:S02]  /*09b0*/  ISETP.GT.AND P2, PT, R9, 0x4, PT ;  /* 0x000000040900780c */ /* 0x000fe40003f44270 */
        /* <DEDUP_REMOVED lines=8> */
.L_x_1623:
[----:B------:R-:W-:Y:S05]  /*0a40*/  BSYNC.RECONVERGENT B2 ;  /* 0x0000000000027941 */ /* 0x000fea0003800200 */
.L_x_1622:
        /* <DEDUP_REMOVED lines=13> */
[C---:B--2---:R-:W-:Y:S01]  /*0b20*/  IADD3 R15, P2, PT, R7.reuse, UR10, RZ ;  /* 0x0000000a070f7c10 */ /* 0x044fe2000ff5e0ff */
[----:B0-----:R-:W-:-:S05]  /*0b30*/  VIADD R4, R7, 0x100 ;  /* 0x0000010007047836 */ /* 0x001fca0000000000 */
[----:B------:R-:W-:Y:S01]  /*0b40*/  IADD3 R5, P5, PT, R4, UR10, RZ ;  /* 0x0000000a04057c10 */ /* 0x000fe2000ffbe0ff */
[----:B------:R-:W-:Y:S01]  /*0b50*/  VIADD R4, R7, 0x200 ;  /* 0x0000020007047836 */ /* 0x000fe20000000000 */
[C---:B---3--:R-:W-:Y:S02]  /*0b60*/  ISETP.GT.AND P0, PT, R10.reuse, 0x4, PT ;  /* 0x000000040a00780c */ /* 0x048fe40003f04270 */
[----:B------:R-:W-:Y:S01]  /*0b70*/  ISETP.GT.AND P4, PT, R10, 0x4, P3 ;  /* 0x000000040a00780c */ /* 0x000fe20001f84270 */
[----:B------:R-:W-:Y:S01]  /*0b80*/  IMAD.X R10, RZ, RZ, UR11, P2 ;  /* 0x0000000bff0a7e24 */ /* 0x000fe200090e06ff */
[----:B------:R-:W-:Y:S02]  /*0b90*/  @!P3 SEL R14, RZ, 0x1, !P0 ;  /* 0x00000001ff0eb807 */ /* 0x000fe40004000000 */
[----:B------:R-:W-:Y:S02]  /*0ba0*/  ISETP.LT.U32.AND P0, PT, R15, R12, PT ;  /* 0x0000000c0f00720c */ /* 0x000fe40003f01070 */
[----:B------:R-:W-:-:S02]  /*0bb0*/  SEL R14, R14, 0x1, !P4 ;  /* 0x000000010e0e7807 */ /* 0x000fc40006000000 */
[-C--:B------:R-:W-:Y:S02]  /*0bc0*/  ISETP.LT.AND.EX P0, PT, R10, R13.reuse, PT, P0 ;  /* 0x0000000d0a00720c */ /* 0x080fe40003f01300 */
[----:B------:R-:W-:Y:S02]  /*0bd0*/  LOP3.LUT P2, RZ, R14, 0xff, RZ, 0xc0, !PT ;  /* 0x000000ff0eff7812 */ /* 0x000fe4000784c0ff */
[CC--:B------:R-:W-:Y:S02]  /*0be0*/  SEL R16, R15.reuse, R12.reuse, P0 ;  /* 0x0000000c0f107207 */ /* 0x0c0fe40000000000 */
[----:B------:R-:W-:Y:S02]  /*0bf0*/  SEL R11, R10, R13, P0 ;  /* 0x0000000d0a0b7207 */ /* 0x000fe40000000000 */
[----:B----4-:R-:W-:Y:S02]  /*0c00*/  ISETP.GT.AND P0, PT, R6, 0x4, PT ;  /* 0x000000040600780c */ /* 0x010fe40003f04270 */
[----:B------:R-:W-:-:S02]  /*0c10*/  @!P4 SEL R16, R15, R12, !P3 ;  /* 0x0000000c0f10c207 */ /* 0x000fc40005800000 */
[----:B------:R-:W-:Y:S02]  /*0c20*/  @!P4 SEL R11, R10, R13, !P3 ;  /* 0x0000000d0a0bc207 */ /* 0x000fe40005800000 */
[----:B------:R-:W-:Y:S01]  /*0c30*/  ISETP.GT.AND P4, PT, R6, 0x4, P2 ;  /* 0x000000040600780c */ /* 0x000fe20001784270 */
[----:B------:R-:W-:Y:S01]  /*0c40*/  IMAD.X R6, RZ, RZ, UR11, P5 ;  /* 0x0000000bff067e24 */ /* 0x000fe2000a8e06ff */
[----:B------:R-:W-:Y:S02]  /*0c50*/  @!P2 SEL R14, RZ, 0x1, !P0 ;  /* 0x00000001ff0ea807 */ /* 0x000fe40004000000 */
        /* <DEDUP_REMOVED lines=22> */
[----:B------:R-:W-:Y:S01]  /*0dc0*/  @!P4 SEL R11, R5, R10, !P3 ;  /* 0x0000000a050bc207 */ /* 0x000fe20005800000 */
[----:B------:R-:W-:Y:S01]  /*0dd0*/  IMAD.X R5, RZ, RZ, UR11, P5 ;  /* 0x0000000bff057e24 */ /* 0x000fe2000a8e06ff */
[----:B------:R-:W-:Y:S02]  /*0de0*/  @!P4 SEL R6, R8, R13, !P3 ;  /* 0x0000000d0806c207 */ /* 0x000fe40005800000 */
[C---:B------:R-:W-:Y:S02]  /*0df0*/  ISETP.GT.AND P4, PT, R9.reuse, 0x4, P2 ;  /* 0x000000040900780c */ /* 0x040fe40001784270 */
[----:B------:R-:W-:Y:S02]  /*0e00*/  ISETP.LT.U32.AND P0, PT, R4, R11, PT ;  /* 0x0000000b0400720c */ /* 0x000fe40003f01070 */
[----:B------:R-:W-:-:S02]  /*0e10*/  ISETP.GT.AND P3, PT, R9, 0x4, PT ;  /* 0x000000040900780c */ /* 0x000fc40003f64270 */
[CC--:B------:R-:W-:Y:S02]  /*0e20*/  ISETP.LT.AND.EX P0, PT, R5.reuse, R6.reuse, PT, P0 ;  /* 0x000000060500720c */ /* 0x0c0fe40003f01300 */
[----:B------:R-:W-:Y:S02]  /*0e30*/  @!P2 SEL R14, RZ, 0x1, !P3 ;  /* 0x00000001ff0ea807 */ /* 0x000fe40005800000 */
[-C--:B------:R-:W-:Y:S02]  /*0e40*/  SEL R12, R4, R11.reuse, P0 ;  /* 0x0000000b040c7207 */ /* 0x080fe40000000000 */
[----:B------:R-:W-:Y:S02]  /*0e50*/  SEL R13, R5, R6, P0 ;  /* 0x00000006050d7207 */ /* 0x000fe40000000000 */
[----:B------:R-:W-:Y:S02]  /*0e60*/  SEL R14, R14, 0x1, !P4 ;  /* 0x000000010e0e7807 */ /* 0x000fe40006000000 */
[----:B------:R-:W-:-:S02]  /*0e70*/  @!P4 SEL R12, R4, R11, !P2 ;  /* 0x0000000b040cc207 */ /* 0x000fc40005000000 */
[----:B------:R-:W-:-:S07]  /*0e80*/  @!P4 SEL R13, R5, R6, !P2 ;  /* 0x00000006050dc207 */ /* 0x000fce0005000000 */
.L_x_1626:
[----:B------:R-:W-:Y:S05]  /*0e90*/  BSYNC.RECONVERGENT B2 ;  /* 0x0000000000027941 */ /* 0x000fea0003800200 */
.L_x_1625:
        /* <DEDUP_REMOVED lines=20> */
[----:B------:R-:W-:-:S02]  /*0fe0*/  SEL R14, R14, 0x1, !P3 ;  /* 0x000000010e0e7807 */ /* 0x000fc40005800000 */
[-C--:B------:R-:W-:Y:S02]  /*0ff0*/  ISETP.LT.AND.EX P0, PT, R2, R13.reuse, PT, P0 ;  /* 0x0000000d0200720c */ /* 0x080fe40003f01300 */
[----:B------:R-:W-:Y:S02]  /*1000*/  LOP3.LUT P4, RZ, R14, 0xff, RZ, 0xc0, !PT ;  /* 0x000000ff0eff7812 */ /* 0x000fe4000788c0ff */
[CC--:B0-----:R-:W-:Y:S02]  /*1010*/  SEL R4, R9.reuse, R12.reuse, P0 ;  /* 0x0000000c09047207 */ /* 0x0c1fe40000000000 */
[CC--:B------:R-:W-:Y:S02]  /*1020*/  SEL R5, R2.reuse, R13.reuse, P0 ;  /* 0x0000000d02057207 */ /* 0x0c0fe40000000000 */
[----:B------:R-:W-:Y:S02]  /*1030*/  @!P3 SEL R4, R9, R12, !P2 ;  /* 0x0000000c0904b207 */ /* 0x000fe40005000000 */
[----:B------:R-:W-:Y:S01]  /*1040*/  @!P3 SEL R5, R2, R13, !P2 ;  /* 0x0000000d0205b207 */ /* 0x000fe20005000000 */
[----:B------:R-:W-:Y:S01]  /*1050*/  IMAD.X R2, RZ, RZ, UR11, P5 ;  /* 0x0000000bff027e24 */ /* 0x000fe2000a8e06ff */
[----:B----4-:R-:W-:-:S02]  /*1060*/  ISETP.GT.AND P3, PT, R8, 0x4, P4 ;  /* 0x000000040800780c */ /* 0x010fc40002764270 */
        /* <DEDUP_REMOVED lines=8> */
[----:B------:R-:W-:-:S07]  /*10f0*/  @!P3 SEL R13, R2, R5, !P4 ;  /* 0x00000005020db207 */ /* 0x000fce0006000000 */
.L_x_1628:
[----:B------:R-:W-:Y:S05]  /*1100*/  BSYNC.RECONVERGENT B2 ;  /* 0x0000000000027941 */ /* 0x000fea0003800200 */
.L_x_1627:
        /* <DEDUP_REMOVED lines=20> */
.L_x_1621:
[----:B------:R-:W-:Y:S05]  /*1250*/  BSYNC.RECONVERGENT B1 ;  /* 0x0000000000017941 */ /* 0x000fea0003800200 */
.L_x_1620:
        /* <DEDUP_REMOVED lines=26> */
.L_x_1631:
[----:B------:R-:W-:Y:S05]  /*1400*/  BSYNC.RECONVERGENT B1 ;  /* 0x0000000000017941 */ /* 0x000fea0003800200 */
.L_x_1630:
        /* <DEDUP_REMOVED lines=23> */
.L_x_1633:
[----:B------:R-:W-:Y:S05]  /*1580*/  BSYNC.RECONVERGENT B1 ;  /* 0x0000000000017941 */ /* 0x000fea0003800200 */
.L_x_1632:
        /* <DEDUP_REMOVED lines=20> */
.L_x_1635:
[----:B------:R-:W-:Y:S05]  /*16d0*/  BSYNC.RECONVERGENT B1 ;  /* 0x0000000000017941 */ /* 0x000fea0003800200 */
.L_x_1634:
        /* <DEDUP_REMOVED lines=20> */
.L_x_1637:
[----:B------:R-:W-:Y:S05]  /*1820*/  BSYNC.RECONVERGENT B1 ;  /* 0x0000000000017941 */ /* 0x000fea0003800200 */
.L_x_1636:
        /* <DEDUP_REMOVED lines=20> */
.L_x_1639:
[----:B------:R-:W-:Y:S05]  /*1970*/  BSYNC.RECONVERGENT B1 ;  /* 0x0000000000017941 */ /* 0x000fea0003800200 */
.L_x_1638:
[----:B------:R-:W-:Y:S04]  /*1980*/  BSSY.RECONVERGENT B1, `(.L_x_1640) ;  /* 0x000000a000017945 */ /* 0x000fe80003800200 */
[----:B------:R-:W-:Y:S05]  /*1990*/  @P1 BRA `(.L_x_1641) ;  /* 0x0000000000201947 */ /* 0x000fea0003800000 */
[----:B0-----:R-:W0:Y:S01]  /*19a0*/  S2R R5, SR_CgaCtaId ;  /* 0x0000000000057919 */ /* 0x001e220000008800 */
[----:B--2---:R-:W-:Y:S02]  /*19b0*/  MOV R4, 0x400 ;  /* 0x0000040000047802 */ /* 0x004fe40000000f00 */
[----:B------:R-:W-:-:S04]  /*19c0*/  SHF.R.U32.HI R2, RZ, 0x1, R3 ;  /* 0x00000001ff027819 */ /* 0x000fc80000011603 */
[----:B------:R-:W-:Y:S02]  /*19d0*/  LOP3.LUT R2, R2, 0x1f0, RZ, 0xc0, !PT ;  /* 0x000001f002027812 */ /* 0x000fe400078ec0ff */
[----:B0-----:R-:W-:-:S05]  /*19e0*/  LEA R5, R5, R4, 0x18 ;  /* 0x0000000405057211 */ /* 0x001fca00078ec0ff */
[----:B------:R-:W-:-:S05]  /*19f0*/  IMAD.IADD R5, R2, 0x1, R5 ;  /* 0x0000000102057824 */ /* 0x000fca00078e0205 */
[----:B------:R0:W-:Y:S04]  /*1a00*/  STS.64 [R5+0x10], R12 ;  /* 0x0000100c05007388 */ /* 0x0001e80000000a00 */
[----:B------:R0:W-:Y:S02]  /*1a10*/  STS.U8 [R5+0x8], R14 ;  /* 0x0000080e05007388 */ /* 0x0001e40000000000 */
.L_x_1641:
[----:B------:R-:W-:Y:S05]  /*1a20*/  BSYNC.RECONVERGENT B1 ;  /* 0x0000000000017941 */ /* 0x000fea0003800200 */
.L_x_1640:
        /* <DEDUP_REMOVED lines=12> */
[----:B----4-:R-:W4:Y:S04]  /*1af0*/  LDS.64 R6, [UR5+0x40] ;  /* 0x00004005ff067984 */ /* 0x010f280008000a00 */
        /* <DEDUP_REMOVED lines=12> */
[----:B------:R-:W-:Y:S01]  /*1bc0*/  SEL R13, R5, R13, !P4 ;  /* 0x0000000d050d7207 */ /* 0x000fe20006000000 */
[----:B------:R-:W-:Y:S01]  /*1bd0*/  LDS.U8 R12, [UR5+0x68] ;  /* 0x00006805ff0c7984 */ /* 0x000fe20008000000 */
[----:B------:R-:W-:Y:S02]  /*1be0*/  ISETP.LT.U32.AND P0, PT, R8, R11, PT ;  /* 0x0000000b0800720c */ /* 0x000fe40003f01070 */
[----:B------:R-:W-:Y:S01]  /*1bf0*/  @P3 SEL R15, R10, 0x1, !P5 ;  /* 0x000000010a0f3807 */ /* 0x000fe20006800000 */
[----:B------:R-:W-:Y:S01]  /*1c00*/  LDS.64 R4, [UR5+0x60] ;  /* 0x00006005ff047984 */ /* 0x000fe20008000a00 */
[----:B------:R-:W-:-:S02]  /*1c10*/  ISETP.LT.AND.EX P0, PT, R9, R13, PT, P0 ;  /* 0x0000000d0900720c */ /* 0x000fc40003f01300 */
[----:B------:R-:W-:Y:S01]  /*1c20*/  LOP3.LUT P2, RZ, R15, 0xff, RZ, 0xc0, !PT ;  /* 0x000000ff0fff7812 */ /* 0x000fe2000784c0ff */
[----:B------:R-:W0:Y:S01]  /*1c30*/  LDS.U8 R10, [UR5+0x58] ;  /* 0x00005805ff0a7984 */ /* 0x000e220008000000 */
[----:B------:R-:W-:Y:S02]  /*1c40*/  @P5 SEL R11, R8, R11, P0 ;  /* 0x0000000b080b5207 */ /* 0x000fe40000000000 */
[----:B------:R-:W-:Y:S02]  /*1c50*/  ISETP.NE.AND P4, PT, R16, RZ, PT ;  /* 0x000000ff1000720c */ /* 0x000fe40003f85270 */
[C---:B------:R-:W-:Y:S02]  /*1c60*/  @P5 SEL R13, R9.reuse, R13, P0 ;  /* 0x0000000d090d5207 */ /* 0x040fe40000000000 */
[----:B------:R-:W-:Y:S02]  /*1c70*/  SEL R11, R8, R11, !P3 ;  /* 0x0000000b080b7207 */ /* 0x000fe40005800000 */
[----:B------:R-:W-:-:S02]  /*1c80*/  SEL R13, R9, R13, !P3 ;  /* 0x0000000d090d7207 */ /* 0x000fc40005800000 */
[----:B----4-:R-:W-:Y:S01]  /*1c90*/  ISETP.LT.U32.AND P0, PT, R6, R11, PT ;  /* 0x0000000b0600720c */ /* 0x010fe20003f01070 */
[----:B------:R-:W1:Y:S01]  /*1ca0*/  LDS.64 R8, [UR5+0x70] ;  /* 0x00007005ff087984 */ /* 0x000e620008000a00 */
[----:B------:R-:W-:Y:S02]  /*1cb0*/  @P2 SEL R16, R15, 0x1, !P4 ;  /* 0x000000010f102807 */ /* 0x000fe40006000000 */
[----:B------:R-:W-:Y:S02]  /*1cc0*/  ISETP.LT.AND.EX P0, PT, R7, R13, PT, P0 ;  /* 0x0000000d0700720c */ /* 0x000fe40003f01300 */
[----:B------:R-:W-:Y:S02]  /*1cd0*/  LOP3.LUT P5, RZ, R16, 0xff, RZ, 0xc0, !PT ;  /* 0x000000ff10ff7812 */ /* 0x000fe400078ac0ff */
[----:B------:R-:W-:Y:S02]  /*1ce0*/  @P4 SEL R11, R6, R11, P0 ;  /* 0x0000000b060b4207 */ /* 0x000fe40000000000 */
[----:B------:R-:W-:-:S02]  /*1cf0*/  ISETP.NE.AND P3, PT, R17, RZ, PT ;  /* 0x000000ff1100720c */ /* 0x000fc40003f65270 */
[C---:B------:R-:W-:Y:S02]  /*1d00*/  @P4 SEL R13, R7.reuse, R13, P0 ;  /* 0x0000000d070d4207 */ /* 0x040fe40000000000 */
[----:B------:R-:W-:Y:S02]  /*1d10*/  SEL R11, R6, R11, !P2 ;  /* 0x0000000b060b7207 */ /* 0x000fe40005000000 */
[----:B------:R-:W-:Y:S02]  /*1d20*/  SEL R13, R7, R13, !P2 ;  /* 0x0000000d070d7207 */ /* 0x000fe40005000000 */
[----:B------:R-:W-:Y:S01]  /*1d30*/  ISETP.LT.U32.AND P0, PT, R2, R11, PT ;  /* 0x0000000b0200720c */ /* 0x000fe20003f01070 */
[----:B------:R-:W2:Y:S01]  /*1d40*/  LDS.64 R6, [UR5+0x80] ;  /* 0x00008005ff067984 */ /* 0x000ea20008000a00 */
[----:B------:R-:W-:Y:S02]  /*1d50*/  @P5 SEL R17, R16, 0x1, !P3 ;  /* 0x0000000110115807 */ /* 0x000fe40005800000 */
[----:B------:R-:W-:-:S02]  /*1d60*/  ISETP.LT.AND.EX P0, PT, R3, R13, PT, P0 ;  /* 0x0000000d0300720c */ /* 0x000fc40003f01300 */
[----:B------:R-:W-:Y:S02]  /*1d70*/  LOP3.LUT P4, RZ, R17, 0xff, RZ, 0xc0, !PT ;  /* 0x000000ff11ff7812 */ /* 0x000fe4000788c0ff */
[----:B------:R-:W-:Y:S02]  /*1d80*/  @P3 SEL R11, R2, R11, P0 ;  /* 0x0000000b020b3207 */ /* 0x000fe40000000000 */
[C---:B------:R-:W-:Y:S02]  /*1d90*/  @P3 SEL R13, R3.reuse, R13, P0 ;  /* 0x0000000d030d3207 */ /* 0x040fe40000000000 */
[----:B0-----:R-:W-:Y:S02]  /*1da0*/  ISETP.NE.AND P2, PT, R10, RZ, PT ;  /* 0x000000ff0a00720c */ /* 0x001fe40003f45270 */
[----:B------:R-:W-:Y:S02]  /*1db0*/  SEL R11, R2, R11, !P5 ;  /* 0x0000000b020b7207 */ /* 0x000fe40006800000 */
[----:B------:R-:W-:-:S02]  /*1dc0*/  SEL R13, R3, R13, !P5 ;  /* 0x0000000d030d7207 */ /* 0x000fc40006800000 */
[----:B------:R-:W-:Y:S02]  /*1dd0*/  ISETP.LT.U32.AND P0, PT, R4, R11, PT ;  /* 0x0000000b0400720c */ /* 0x000fe40003f01070 */
[----:B------:R-:W-:Y:S02]  /*1de0*/  @P4 SEL R10, R17, 0x1, !P2 ;  /* 0x00000001110a4807 */ /* 0x000fe40005000000 */
[C---:B------:R-:W-:Y:S02]  /*1df0*/  ISETP.LT.AND.EX P0, PT, R5.reuse, R13, PT, P0 ;  /* 0x0000000d0500720c */ /* 0x040fe40003f01300 */
[----:B------:R-:W-:Y:S02]  /*1e00*/  ISETP.NE.AND P3, PT, R12, RZ, PT ;  /* 0x000000ff0c00720c */ /* 0x000fe40003f65270 */
[----:B------:R-:W-:Y:S02]  /*1e10*/  @P2 SEL R11, R4, R11, P0 ;  /* 0x0000000b040b2207 */ /* 0x000fe40000000000 */
[----:B------:R-:W-:-:S02]  /*1e20*/  @P2 SEL R13, R5, R13, P0 ;  /* 0x0000000d050d2207 */ /* 0x000fc40000000000 */
[----:B------:R-:W-:Y:S02]  /*1e30*/  SEL R3, R4, R11, !P4 ;  /* 0x0000000b04037207 */ /* 0x000fe40006000000 */
[----:B------:R-:W-:Y:S02]  /*1e40*/  LOP3.LUT P5, RZ, R10, 0xff, RZ, 0xc0, !PT ;  /* 0x000000ff0aff7812 */ /* 0x000fe400078ac0ff */
[----:B------:R-:W-:Y:S02]  /*1e50*/  SEL R5, R5, R13, !P4 ;  /* 0x0000000d05057207 */ /* 0x000fe40006000000 */
[----:B-1----:R-:W-:Y:S02]  /*1e60*/  ISETP.LT.U32.AND P0, PT, R8, R3, PT ;  /* 0x000000030800720c */ /* 0x002fe40003f01070 */
        /* <DEDUP_REMOVED lines=16> */
.L_x_1629:
        /* <DEDUP_REMOVED lines=36> */
.L_x_1644:
[----:B------:R-:W-:Y:S05]  /*21b0*/  BSYNC.RECONVERGENT B1 ;  /* 0x0000000000017941 */ /* 0x000fea0003800200 */
.L_x_1643:
[----:B------:R-:W-:Y:S01]  /*21c0*/  ISETP.GT.AND P4, PT, R5, R2, PT ;  /* 0x000000020500720c */ /* 0x000fe20003f84270 */
[----:B----4-:R3:W4:Y:S01]  /*21d0*/  SHFL.DOWN PT, R7, R12, 0x2, R2 ;  /* 0x084000000c077989 */ /* 0x01072200000e0002 */
[----:B------:R-:W-:Y:S01]  /*21e0*/  LOP3.LUT R5, R14, 0xff, RZ, 0xc0, !PT ;  /* 0x000000ff0e057812 */ /* 0x000fe200078ec0ff */
        /* <DEDUP_REMOVED lines=11> */
[----:B------:R-:W-:Y:S02]  /*22a0*/  @!P0 ISETP.LT.AND.EX P5, PT, R6, R13, PT, P5 ;  /* 0x0000000d0600820c */ /* 0x000fe40003fa1350 */
[----:B------:R-:W-:Y:S02]  /*22b0*/  @P0 SEL R4, R5, R14, !P6 ;  /* 0x0000000e05040207 */ /* 0x000fe40007000000 */
[----:B--23--:R-:W-:-:S02]  /*22c0*/  @!P0 SEL R12, R7, R12, P5 ;  /* 0x0000000c070c8207 */ /* 0x00cfc40002800000 */
[----:B------:R-:W-:Y:S02]  /*22d0*/  @!P0 SEL R13, R6, R13, P5 ;  /* 0x0000000d060d8207 */ /* 0x000fe40002800000 */
[----:B------:R-:W-:Y:S02]  /*22e0*/  @P0 PRMT R14, R4, 0x7610, R14 ;  /* 0x00007610040e0816 */ /* 0x000fe4000000000e */
[----:B------:R-:W-:Y:S02]  /*22f0*/  @P0 SEL R12, R7, R12, !P6 ;  /* 0x0000000c070c0207 */ /* 0x000fe40007000000 */
[----:B------:R-:W-:-:S07]  /*2300*/  @P0 SEL R13, R6, R13, !P6 ;  /* 0x0000000d060d0207 */ /* 0x000fce0007000000 */
.L_x_1646:
[----:B------:R-:W-:Y:S05]  /*2310*/  BSYNC.RECONVERGENT B1 ;  /* 0x0000000000017941 */ /* 0x000fea0003800200 */
.L_x_1645:
[----:B0-----:R-:W-:Y:S01]  /*2320*/  LOP3.LUT R5, R14, 0xff, RZ, 0xc0, !PT ;  /* 0x000000ff0e057812 */ /* 0x001fe200078ec0ff */
[----:B----4-:R0:W4:Y:S01]  /*2330*/  SHFL.DOWN PT, R7, R12, 0x4, R2 ;  /* 0x088000000c077989 */ /* 0x01012200000e0002 */
        /* <DEDUP_REMOVED lines=18> */
.L_x_1648:
[----:B------:R-:W-:Y:S05]  /*2460*/  BSYNC.RECONVERGENT B1 ;  /* 0x0000000000017941 */ /* 0x000fea0003800200 */
.L_x_1647:
        /* <DEDUP_REMOVED lines=20> */
.L_x_1650:
[----:B------:R-:W-:Y:S05]  /*25b0*/  BSYNC.RECONVERGENT B1 ;  /* 0x0000000000017941 */ /* 0x000fea0003800200 */
.L_x_1649:
        /* <DEDUP_REMOVED lines=8> */
[----:B--23--:R-:W-:-:S04]  /*2640*/  LOP3.LUT P2, R2, R14, 0xff, RZ, 0xc0, !PT ;  /* 0x000000ff0e027812 */ /* 0x00cfc8000784c0ff */
[----:B------:R-:W-:-:S13]  /*2650*/  PLOP3.LUT P0, PT, P2, P0, PT, 0x2f, 0xf2 ;  /* 0x0000000000f2781c */ /* 0x000fda0001700577 */
[----:B----4-:R-:W-:Y:S02]  /*2660*/  @!P0 ISETP.LT.U32.AND P2, PT, R7, R12, PT ;  /* 0x0000000c0700820c */ /* 0x010fe40003f41070 */
        /* <DEDUP_REMOVED lines=9> */
.L_x_1652:
[----:B------:R-:W-:Y:S05]  /*2700*/  BSYNC.RECONVERGENT B1 ;  /* 0x0000000000017941 */ /* 0x000fea0003800200 */
.L_x_1651:
[----:B------:R-:W-:Y:S04]  /*2710*/  BSSY.RECONVERGENT B1, `(.L_x_1653) ;  /* 0x000000a000017945 */ /* 0x000fe80003800200 */
[----:B------:R-:W-:Y:S05]  /*2720*/  @P1 BRA `(.L_x_1654) ;  /* 0x0000000000201947 */ /* 0x000fea0003800000 */
[----:B0-----:R-:W0:Y:S01]  /*2730*/  S2R R5, SR_CgaCtaId ;  /* 0x0000000000057919 */ /* 0x001e220000008800 */
[----:B------:R-:W-:Y:S02]  /*2740*/  MOV R4, 0x400 ;  /* 0x0000040000047802 */ /* 0x000fe40000000f00 */
[----:B--23--:R-:W-:-:S04]  /*2750*/  SHF.R.U32.HI R2, RZ, 0x1, R3 ;  /* 0x00000001ff027819 */ /* 0x00cfc80000011603 */
[----:B------:R-:W-:Y:S02]  /*2760*/  LOP3.LUT R2, R2, 0x1f0, RZ, 0xc0, !PT ;  /* 0x000001f002027812 */ /* 0x000fe400078ec0ff */
[----:B0-----:R-:W-:-:S05]  /*2770*/  LEA R5, R5, R4, 0x18 ;  /* 0x0000000405057211 */ /* 0x001fca00078ec0ff */
[----:B------:R-:W-:-:S05]  /*2780*/  IMAD.IADD R5, R2, 0x1, R5 ;  /* 0x0000000102057824 */ /* 0x000fca00078e0205 */
[----:B------:R0:W-:Y:S04]  /*2790*/  STS.64 [R5+0x10], R12 ;  /* 0x0000100c05007388 */ /* 0x0001e80000000a00 */
[----:B------:R0:W-:Y:S02]  /*27a0*/  STS.U8 [R5+0x8], R14 ;  /* 0x0000080e05007388 */ /* 0x0001e40000000000 */
.L_x_1654:
[----:B------:R-:W-:Y:S05]  /*27b0*/  BSYNC.RECONVERGENT B1 ;  /* 0x0000000000017941 */ /* 0x000fea0003800200 */
.L_x_1653:
        /* <DEDUP_REMOVED lines=16> */
[----:B--23--:R-:W2:Y:S01]  /*28c0*/  LDS.64 R2, [UR5+0x20] ;  /* 0x00002005ff027984 */ /* 0x00cea20008000a00 */
        /* <DEDUP_REMOVED lines=9> */
.L_x_1655:
[----:B------:R-:W-:Y:S05]  /*2960*/  BRA.U !UP1, `(.L_x_1656) ;  /* 0x00000001093c7547 */ /* 0x000fea000b800000 */
        /* <DEDUP_REMOVED lines=15> */
.L_x_1656:
        /* <DEDUP_REMOVED lines=16> */
.L_x_1657:
        /* <DEDUP_REMOVED lines=16> */
.L_x_1658:
        /* <DEDUP_REMOVED lines=16> */
.L_x_1659:
        /* <DEDUP_REMOVED lines=16> */
.L_x_1660:
        /* <DEDUP_REMOVED lines=17> */
.L_x_1619:
        /* <DEDUP_REMOVED lines=23> */
[----:B------:R-:W-:-:S03]  /*30e0*/  ISETP.LT.AND.EX P1, PT, R8, R13, PT, P1 ;  /* 0x0000000d0800720c */ /* 0x000fc60003f21310 */
[----:B------:R-:W-:Y:S02]  /*30f0*/  IMAD.X R4, RZ, RZ, R8, P3 ;  /* 0x000000ffff047224 */ /* 0x000fe400018e0608 */
[----:B------:R-:W-:Y:S02]  /*3100*/  @P2 SEL R12, R9, R12, P1 ;  /* 0x0000000c090c2207 */ /* 0x000fe40000800000 */
[----:B------:R-:W-:Y:S02]  /*3110*/  @P2 SEL R13, R8, R13, P1 ;  /* 0x0000000d080d2207 */ /* 0x000fe40000800000 */
[----:B------:R-:W-:Y:S02]  /*3120*/  ISETP.GT.AND P2, PT, R7, 0x4, PT ;  /* 0x000000040700780c */ /* 0x000fe40003f44270 */
[----:B------:R-:W-:Y:S02]  /*3130*/  SEL R12, R12, R9, P0 ;  /* 0x000000090c0c7207 */ /* 0x000fe40000000000 */
        /* <DEDUP_REMOVED lines=10> */
[----:B------:R-:W-:Y:S06]  /*31e0*/  BRA.U !UP0, `(.L_x_1661) ;  /* 0x0000000108fc7547 */ /* 0x000fec000b800000 */
[----:B------:R-:W-:Y:S01]  /*31f0*/  IMAD.MOV.U32 R16, RZ, RZ, 0x400 ;  /* 0x00000400ff107424 */ /* 0x000fe200078e00ff */
[----:B------:R-:W0:Y:S01]  /*3200*/  LDCU UR4, c[0x0][0x3a0] ;  /* 0x00007400ff0477ac */ /* 0x000e220008000800 */
[----:B------:R-:W2:Y:S01]  /*3210*/  LDCU.64 UR6, c[0x0][0x390] ;  /* 0x00007200ff0677ac */ /* 0x000ea20008000a00 */
[----:B------:R-:W-:-:S04]  /*3220*/  NOP ;  /* 0x0000000000007918 */ /* 0x000fc80000000000 */
.L_x_1663:
[----:B------:R-:W-:-:S05]  /*3230*/  IMAD.WIDE.U32 R4, R16, 0x4, R2 ;  /* 0x0000000410047825 */ /* 0x000fca00078e0002 */
[----:B------:R-:W3:Y:S04]  /*3240*/  LDG.E R9, desc[UR8][R4.64] ;  /* 0x0000000804097981 */ /* 0x000ee8000c1e1900 */
[----:B------:R-:W4:Y:S04]  /*3250*/  LDG.E R6, desc[UR8][R4.64+0x400] ;  /* 0x0004000804067981 */ /* 0x000f28000c1e1900 */
[----:B------:R-:W5:Y:S04]  /*3260*/  LDG.E R7, desc[UR8][R4.64+0x800] ;  /* 0x0008000804077981 */ /* 0x000f68000c1e1900 */
[----:B------:R1:W5:Y:S01]  /*3270*/  LDG.E R8, desc[UR8][R4.64+0xc00] ;  /* 0x000c000804087981 */ /* 0x000362000c1e1900 */
[----:B------:R-:W-:-:S02]  /*3280*/  LOP3.LUT P2, RZ, R14, 0xff, RZ, 0xc0, !PT ;  /* 0x000000ff0eff7812 */ /* 0x000fc4000784c0ff */
[----:B--2---:R-:W-:-:S04]  /*3290*/  IADD3 R10, P1, P4, R15, UR6, R16 ;  /* 0x000000060f0a7c10 */ /* 0x004fc8000fc3e010 */
[C---:B------:R-:W-:Y:S02]  /*32a0*/  ISETP.LT.U32.AND P0, PT, R10.reuse, R12, PT ;  /* 0x0000000c0a00720c */ /* 0x040fe40003f01070 */
[----:B------:R-:W-:Y:S02]  /*32b0*/  IADD3.X R11, PT, PT, RZ, UR7, RZ, P1, P4 ;  /* 0x00000007ff0b7c10 */ /* 0x000fe40008fe84ff */
[----:B-1----:R-:W-:Y:S02]  /*32c0*/  IADD3 R5, P4, PT, R10, 0x100, RZ ;  /* 0x000001000a057810 */ /* 0x002fe40007f9e0ff */
[----:B------:R-:W-:-:S03]  /*32d0*/  ISETP.LT.AND.EX P0, PT, R11, R13, PT, P0 ;  /* 0x0000000d0b00720c */ /* 0x000fc60003f01300 */
[----:B------:R-:W-:Y:S01]  /*32e0*/  IMAD.X R4, RZ, RZ, R11, P4 ;  /* 0x000000ffff047224 */ /* 0x000fe200020e060b */
[----:B---3--:R-:W-:-:S04]  /*32f0*/  ISETP.GT.AND P3, PT, R9, 0x4, PT ;  /* 0x000000040900780c */ /* 0x008fc80003f64270 */
[----:B------:R-:W-:Y:S02]  /*3300*/  SEL R9, RZ, 0x1, !P3 ;  /* 0x00000001ff097807 */ /* 0x000fe40005800000 */
[----:B------:R-:W-:Y:S02]  /*3310*/  @P2 SEL R9, R14, 0x1, !P3 ;  /* 0x000000010e092807 */ /* 0x000fe40005800000 */
[----:B----4-:R-:W-:-:S04]  /*3320*/  ISETP.GT.AND P1, PT, R6, 0x4, PT ;  /* 0x000000040600780c */ /* 0x010fc80003f24270 */
[----:B------:R-:W-:Y:S02]  /*3330*/  SEL R6, RZ, 0x1, !P1 ;  /* 0x00000001ff067807 */ /* 0x000fe40004800000 */
[C---:B------:R-:W-:Y:S02]  /*3340*/  @P3 SEL R12, R10.reuse, R12, P0 ;  /* 0x0000000c0a0c3207 */ /* 0x040fe40000000000 */
[----:B------:R-:W-:Y:S02]  /*3350*/  @P3 SEL R13, R11, R13, P0 ;  /* 0x0000000d0b0d3207 */ /* 0x000fe40000000000 */
[----:B------:R-:W-:Y:S02]  /*3360*/  LOP3.LUT P3, RZ, R9, 0xff, RZ, 0xc0, !PT ;  /* 0x000000ff09ff7812 */ /* 0x000fe4000786c0ff */
[----:B------:R-:W-:Y:S02]  /*3370*/  SEL R12, R10, R12, !P2 ;  /* 0x0000000c0a0c7207 */ /* 0x000fe40005000000 */
[----:B------:R-:W-:-:S02]  /*3380*/  SEL R13, R11, R13, !P2 ;  /* 0x0000000d0b0d7207 */ /* 0x000fc40005000000 */
[----:B------:R-:W-:Y:S02]  /*3390*/  ISETP.LT.U32.AND P0, PT, R5, R12, PT ;  /* 0x0000000c0500720c */ /* 0x000fe40003f01070 */
[----:B-----5:R-:W-:Y:S02]  /*33a0*/  ISETP.GT.AND P2, PT, R7, 0x4, PT ;  /* 0x000000040700780c */ /* 0x020fe40003f44270 */
[----:B------:R-:W-:-:S03]  /*33b0*/  ISETP.LT.AND.EX P0, PT, R4, R13, PT, P0 ;  /* 0x0000000d0400720c */ /* 0x000fc60003f01300 */
[----:B------:R-:W-:Y:S02]  /*33c0*/  @P3 SEL R6, R9, 0x1, !P1 ;  /* 0x0000000109063807 */ /* 0x000fe40004800000 */
[C---:B------:R-:W-:Y:S02]  /*33d0*/  @P1 SEL R12, R5.reuse, R12, P0 ;  /* 0x0000000c050c1207 */ /* 0x040fe40000000000 */
[----:B------:R-:W-:Y:S02]  /*33e0*/  @P1 SEL R13, R4, R13, P0 ;  /* 0x0000000d040d1207 */ /* 0x000fe40000000000 */
[----:B------:R-:W-:Y:S02]  /*33f0*/  IADD3 R7, P0, PT, R10, 0x200, RZ ;  /* 0x000002000a077810 */ /* 0x000fe40007f1e0ff */
[----:B------:R-:W-:Y:S02]  /*3400*/  LOP3.LUT P4, RZ, R6, 0xff, RZ, 0xc0, !PT ;  /* 0x000000ff06ff7812 */ /* 0x000fe4000788c0ff */
[----:B------:R-:W-:-:S02]  /*3410*/  SEL R12, R5, R12, !P3 ;  /* 0x0000000c050c7207 */ /* 0x000fc40005800000 */
[----:B------:R-:W-:Y:S01]  /*3420*/  SEL R13, R4, R13, !P3 ;  /* 0x0000000d040d7207 */ /* 0x000fe20005800000 */
[----:B------:R-:W-:Y:S01]  /*3430*/  IMAD.X R4, RZ, RZ, R11, P0 ;  /* 0x000000ffff047224 */ /* 0x000fe200000e060b */
[CC--:B------:R-:W-:Y:S02]  /*3440*/  ISETP.LT.U32.AND P0, PT, R7.reuse, R12.reuse, PT ;  /* 0x0000000c0700720c */ /* 0x0c0fe40003f01070 */
[----:B------:R-:W-:Y:S02]  /*3450*/  SEL R9, RZ, 0x1, !P2 ;  /* 0x00000001ff097807 */ /* 0x000fe40005000000 */
[----:B------:R-:W-:Y:S02]  /*3460*/  ISETP.LT.AND.EX P0, PT, R4, R13, PT, P0 ;  /* 0x0000000d0400720c */ /* 0x000fe40003f01300 */
[----:B------:R-:W-:Y:S02]  /*3470*/  ISETP.GT.AND P1, PT, R8, 0x4, PT ;  /* 0x000000040800780c */ /* 0x000fe40003f24270 */
[----:B------:R-:W-:-:S02]  /*3480*/  @P2 SEL R12, R7, R12, P0 ;  /* 0x0000000c070c2207 */ /* 0x000fc40000000000 */
[----:B------:R-:W-:Y:S02]  /*3490*/  @P4 SEL R9, R6, 0x1, !P2 ;  /* 0x0000000106094807 */ /* 0x000fe40005000000 */
[----:B------:R-:W-:Y:S02]  /*34a0*/  @P2 SEL R13, R4, R13, P0 ;  /* 0x0000000d040d2207 */ /* 0x000fe40000000000 */
[----:B0-----:R-:W-:Y:S02]  /*34b0*/  IADD3 R6, PT, PT, -R16, UR4, RZ ;  /* 0x0000000410067c10 */ /* 0x001fe4000fffe1ff */
[----:B------:R-:W-:Y:S02]  /*34c0*/  IADD3 R5, P0, PT, R10, 0x300, RZ ;  /* 0x000003000a057810 */ /* 0x000fe40007f1e0ff */
[----:B------:R-:W-:Y:S02]  /*34d0*/  SEL R12, R7, R12, !P4 ;  /* 0x0000000c070c7207 */ /* 0x000fe40006000000 */
[----:B------:R-:W-:-:S02]  /*34e0*/  ISETP.GE.U32.AND P3, PT, R6, 0x400, PT ;  /* 0x000004000600780c */ /* 0x000fc40003f66070 */
[----:B------:R-:W-:Y:S01]  /*34f0*/  SEL R13, R4, R13, !P4 ;  /* 0x0000000d040d7207 */ /* 0x000fe20006000000 */
[----:B------:R-:W-:Y:S01]  /*3500*/  IMAD.X R4, RZ, RZ, R11, P0 ;  /* 0x000000ffff047224 */ /* 0x000fe200000e060b */
        /* <DEDUP_REMOVED lines=10> */
[----:B------:R-:W-:-:S05]  /*35b0*/  VIADD R16, R16, 0x400 ;  /* 0x0000040010107836 */ /* 0x000fca0000000000 */
[----:B------:R-:W-:-:S13]  /*35c0*/  ISETP.GT.U32.AND P0, PT, R16, UR5, PT ;  /* 0x0000000510007c0c */ /* 0x000fda000bf04070 */
[----:B------:R-:W-:Y:S05]  /*35d0*/  @!P0 BRA `(.L_x_1663) ;  /* 0xfffffffc00148947 */ /* 0x000fea000383ffff */
.L_x_1661:
        /* <DEDUP_REMOVED lines=19> */
.L_x_1668:
        /* <DEDUP_REMOVED lines=13> */
[----:B------:R0:W4:Y:S01]  /*37e0*/  LDG.E R6, desc[UR8][R6.64] ;  /* 0x0000000806067981 */ /* 0x000122000c1e1900 */
[----:B------:R-:W-:-:S04]  /*37f0*/  VIADD R31, R19, 0x500 ;  /* 0x00000500131f7836 */ /* 0x000fc80000000000 */
[----:B---3--:R-:W-:-:S06]  /*3800*/  IMAD.WIDE.U32 R8, R31, 0x4, R2 ;  /* 0x000000041f087825 */ /* 0x008fcc00078e0002 */
[----:B------:R-:W3:Y:S01]  /*3810*/  LDG.E R8, desc[UR8][R8.64] ;  /* 0x0000000808087981 */ /* 0x000ee2000c1e1900 */
[----:B------:R-:W-:-:S04]  /*3820*/  VIADD R33, R19, 0x600 ;  /* 0x0000060013217836 */ /* 0x000fc80000000000 */
[----:B-----5:R-:W-:-:S06]  /*3830*/  IMAD.WIDE.U32 R10, R33, 0x4, R2 ;  /* 0x00000004210a7825 */ /* 0x020fcc00078e0002 */
[----:B------:R-:W5:Y:S01]  /*3840*/  LDG.E R10, desc[UR8][R10.64] ;  /* 0x000000080a0a7981 */ /* 0x000f62000c1e1900 */
[----:B------:R-:W-:-:S04]  /*3850*/  VIADD R35, R19, 0x700 ;  /* 0x0000070013237836 */ /* 0x000fc80000000000 */
[----:B-1----:R-:W-:-:S06]  /*3860*/  IMAD.WIDE.U32 R4, R35, 0x4, R2 ;  /* 0x0000000423047825 */ /* 0x002fcc00078e0002 */
[----:B------:R1:W5:Y:S01]  /*3870*/  LDG.E R4, desc[UR8][R4.64] ;  /* 0x0000000804047981 */ /* 0x000362000c1e1900 */
[----:B------:R-:W-:Y:S01]  /*3880*/  LOP3.LUT P3, RZ, R14, 0xff, RZ, 0xc0, !PT ;  /* 0x000000ff0eff7812 */ /* 0x000fe2000786c0ff */
[----:B------:R-:W-:Y:S01]  /*3890*/  VIADD R21, R21, 0x8 ;  /* 0x0000000815157836 */ /* 0x000fe20000000000 */
[C---:B------:R-:W-:Y:S01]  /*38a0*/  IADD3 R37, P2, PT, R19.reuse, UR6, RZ ;  /* 0x0000000613257c10 */ /* 0x040fe2000ff5e0ff */
[----:B------:R-:W-:Y:S02]  /*38b0*/  VIADD R20, R20, 0x800 ;  /* 0x0000080014147836 */ /* 0x000fe40000000000 */
[----:B------:R-:W-:Y:S02]  /*38c0*/  VIADD R19, R19, 0x800 ;  /* 0x0000080013137836 */ /* 0x000fe40000000000 */
[----:B------:R-:W-:Y:S01]  /*38d0*/  IMAD.X R32, RZ, RZ, UR7, P2 ;  /* 0x00000007ff207e24 */ /* 0x000fe200090e06ff */
[C---:B--2---:R-:W-:Y:S02]  /*38e0*/  ISETP.GT.AND P0, PT, R26.reuse, 0x4, PT ;  /* 0x000000041a00780c */ /* 0x044fe40003f04270 */
[----:B------:R-:W-:-:S03]  /*38f0*/  ISETP.GT.AND P1, PT, R26, 0x4, P3 ;  /* 0x000000041a00780c */ /* 0x000fc60001f24270 */
[----:B------:R-:W-:Y:S02]  /*3900*/  @!P3 SEL R14, RZ, 0x1, !P0 ;  /* 0x00000001ff0eb807 */ /* 0x000fe40004000000 */
[----:B------:R-:W-:Y:S02]  /*3910*/  ISETP.LT.U32.AND P0, PT, R37, R12, PT ;  /* 0x0000000c2500720c */ /* 0x000fe40003f01070 */
[----:B0-----:R-:W-:Y:S02]  /*3920*/  SEL R7, R14, 0x1, !P1 ;  /* 0x000000010e077807 */ /* 0x001fe40004800000 */
[----:B----4-:R-:W-:Y:S02]  /*3930*/  ISETP.GT.AND P5, PT, R24, 0x4, PT ;  /* 0x000000041800780c */ /* 0x010fe40003fa4270 */
[----:B------:R-:W-:Y:S02]  /*3940*/  LOP3.LUT P2, RZ, R7, 0xff, RZ, 0xc0, !PT ;  /* 0x000000ff07ff7812 */ /* 0x000fe4000784c0ff */
[----:B------:R-:W-:-:S02]  /*3950*/  ISETP.LT.AND.EX P0, PT, R32, R13, PT, P0 ;  /* 0x0000000d2000720c */ /* 0x000fc40003f01300 */
[----:B------:R-:W-:Y:S02]  /*3960*/  ISETP.GT.AND P4, PT, R24, 0x4, P2 ;  /* 0x000000041800780c */ /* 0x000fe40001784270 */
[CC--:B------:R-:W-:Y:S02]  /*3970*/  SEL R14, R37.reuse, R12.reuse, P0 ;  /* 0x0000000c250e7207 */ /* 0x0c0fe40000000000 */
[CC--:B------:R-:W-:Y:S02]  /*3980*/  SEL R26, R32.reuse, R13.reuse, P0 ;  /* 0x0000000d201a7207 */ /* 0x0c0fe40000000000 */
[----:B------:R-:W-:Y:S02]  /*3990*/  @!P1 SEL R14, R37, R12, !P3 ;  /* 0x0000000c250e9207 */ /* 0x000fe40005800000 */
[----:B------:R-:W-:Y:S02]  /*39a0*/  @!P1 SEL R26, R32, R13, !P3 ;  /* 0x0000000d201a9207 */ /* 0x000fe40005800000 */
[----:B------:R-:W-:-:S02]  /*39b0*/  @!P2 SEL R7, RZ, 0x1, !P5 ;  /* 0x00000001ff07a807 */ /* 0x000fc40006800000 */
[----:B------:R-:W-:Y:S02]  /*39c0*/  IADD3 R27, P0, PT, R27, UR6, RZ ;  /* 0x000000061b1b7c10 */ /* 0x000fe4000ff1e0ff */
[----:B------:R-:W-:Y:S02]  /*39d0*/  SEL R7, R7, 0x1, !P4 ;  /* 0x0000000107077807 */ /* 0x000fe40006000000 */
[C---:B------:R-:W-:Y:S01]  /*39e0*/  ISETP.GT.AND P5, PT, R22.reuse, 0x4, PT ;  /* 0x000000041600780c */ /* 0x040fe20003fa4270 */
[----:B-1----:R-:W-:Y:S01]  /*39f0*/  IMAD.X R5, RZ, RZ, UR7, P0 ;  /* 0x00000007ff057e24 */ /* 0x002fe200080e06ff */
[----:B------:R-:W-:Y:S02]  /*3a00*/  LOP3.LUT P1, RZ, R7, 0xff, RZ, 0xc0, !PT ;  /* 0x000000ff07ff7812 */ /* 0x000fe4000782c0ff */
[----:B------:R-:W-:Y:S02]  /*3a10*/  ISETP.LT.U32.AND P0, PT, R27, R14, PT ;  /* 0x0000000e1b00720c */ /* 0x000fe40003f01070 */
[----:B------:R-:W-:-:S02]  /*3a20*/  ISETP.GT.AND P3, PT, R22, 0x4, P1 ;  /* 0x000000041600780c */ /* 0x000fc40000f64270 */
[----:B------:R-:W-:-:S04]  /*3a30*/  ISETP.LT.AND.EX P0, PT, R5, R26, PT, P0 ;  /* 0x0000001a0500720c */ /* 0x000fc80003f01300 */
[----:B------:R-:W-:Y:S02]  /*3a40*/  SEL R12, R27, R14, P0 ;  /* 0x0000000e1b0c7207 */ /* 0x000fe40000000000 */
[----:B------:R-:W-:Y:S02]  /*3a50*/  SEL R24, R5, R26, P0 ;  /* 0x0000001a05187207 */ /* 0x000fe40000000000 */
[----:B------:R-:W-:Y:S02]  /*3a60*/  @!P1 SEL R7, RZ, 0x1, !P5 ;  /* 0x00000001ff079807 */ /* 0x000fe40006800000 */
[----:B------:R-:W-:Y:S02]  /*3a70*/  @!P4 SEL R12, R27, R14, !P2 ;  /* 0x0000000e1b0cc207 */ /* 0x000fe40005000000 */
[----:B------:R-:W-:Y:S02]  /*3a80*/  SEL R7, R7, 0x1, !P3 ;  /* 0x0000000107077807 */ /* 0x000fe40005800000 */
[----:B------:R-:W-:-:S02]  /*3a90*/  @!P4 SEL R24, R5, R26, !P2 ;  /* 0x0000001a0518c207 */ /* 0x000fc40005000000 */
[----:B------:R-:W-:Y:S02]  /*3aa0*/  LOP3.LUT P2, RZ, R7, 0xff, RZ, 0xc0, !PT ;  /* 0x000000ff07ff7812 */ /* 0x000fe4000784c0ff */
[----:B------:R-:W-:Y:S02]  /*3ab0*/  IADD3 R25, P0, PT, R25, UR6, RZ ;  /* 0x0000000619197c10 */ /* 0x000fe4000ff1e0ff */
[C---:B------:R-:W-:Y:S02]  /*3ac0*/  ISETP.GT.AND P5, PT, R28.reuse, 0x4, PT ;  /* 0x000000041c00780c */ /* 0x040fe40003fa4270 */
[----:B------:R-:W-:Y:S01]  /*3ad0*/  ISETP.GT.AND P4, PT, R28, 0x4, P2 ;  /* 0x000000041c00780c */ /* 0x000fe20001784270 */
[----:B------:R-:W-:Y:S01]  /*3ae0*/  IMAD.X R5, RZ, RZ, UR7, P0 ;  /* 0x00000007ff057e24 */ /* 0x000fe200080e06ff */
[----:B------:R-:W-:-:S04]  /*3af0*/  ISETP.LT.U32.AND P0, PT, R25, R12, PT ;  /* 0x0000000c1900720c */ /* 0x000fc80003f01070 */
[----:B------:R-:W-:Y:S02]  /*3b00*/  ISETP.LT.AND.EX P0, PT, R5, R24, PT, P0 ;  /* 0x000000180500720c */ /* 0x000fe40003f01300 */
[----:B------:R-:W-:Y:S02]  /*3b10*/  @!P2 SEL R7, RZ, 0x1, !P5 ;  /* 0x00000001ff07a807 */ /* 0x000fe40006800000 */
[----:B------:R-:W-:Y:S02]  /*3b20*/  SEL R14, R25, R12, P0 ;  /* 0x0000000c190e7207 */ /* 0x000fe40000000000 */
[----:B------:R-:W-:Y:S02]  /*3b30*/  SEL R7, R7, 0x1, !P4 ;  /* 0x0000000107077807 */ /* 0x000fe40006000000 */
[----:B------:R-:W-:Y:S02]  /*3b40*/  SEL R22, R5, R24, P0 ;  /* 0x0000001805167207 */ /* 0x000fe40000000000 */
[----:B------:R-:W-:-:S02]  /*3b50*/  IADD3 R23, P0, PT, R23, UR6, RZ ;  /* 0x0000000617177c10 */ /* 0x000fc4000ff1e0ff */
[----:B------:R-:W-:Y:S02]  /*3b60*/  @!P3 SEL R14, R25, R12, !P1 ;  /* 0x0000000c190eb207 */ /* 0x000fe40004800000 */
[----:B------:R-:W-:Y:S01]  /*3b70*/  @!P3 SEL R22, R5, R24, !P1 ;  /* 0x000000180516b207 */ /* 0x000fe20004800000 */
[----:B------:R-:W-:Y:S01]  /*3b80*/  IMAD.X R5, RZ, RZ, UR7, P0 ;  /* 0x00000007ff057e24 */ /* 0x000fe200080e06ff */
[----:B------:R-:W-:Y:S02]  /*3b90*/  LOP3.LUT P1, RZ, R7, 0xff, RZ, 0xc0, !PT ;  /* 0x000000ff07ff7812 */ /* 0x000fe4000782c0ff */
        /* <DEDUP_REMOVED lines=8> */
[----:B------:R-:W-:-:S02]  /*3c20*/  IADD3 R29, P0, PT, R29, UR6, RZ ;  /* 0x000000061d1d7c10 */ /* 0x000fc4000ff1e0ff */
[----:B------:R-:W-:Y:S02]  /*3c30*/  SEL R7, R7, 0x1, !P3 ;  /* 0x0000000107077807 */ /* 0x000fe40005800000 */
[----:B------:R-:W-:Y:S01]  /*3c40*/  @!P4 SEL R14, R5, R22, !P2 ;  /* 0x00000016050ec207 */ /* 0x000fe20005000000 */
[----:B------:R-:W-:Y:S01]  /*3c50*/  IMAD.X R5, RZ, RZ, UR7, P0 ;  /* 0x00000007ff057e24 */ /* 0x000fe200080e06ff */
[----:B------:R-:W-:Y:S02]  /*3c60*/  ISETP.LT.U32.AND P0, PT, R29, R12, PT ;  /* 0x0000000c1d00720c */ /* 0x000fe40003f01070 */
[----:B------:R-:W-:Y:S02]  /*3c70*/  LOP3.LUT P2, RZ, R7, 0xff, RZ, 0xc0, !PT ;  /* 0x000000ff07ff7812 */ /* 0x000fe4000784c0ff */
[----:B------:R-:W-:Y:S02]  /*3c80*/  ISETP.LT.AND.EX P0, PT, R5, R14, PT, P0 ;  /* 0x0000000e0500720c */ /* 0x000fe40003f01300 */
[----:B------:R-:W-:-:S02]  /*3c90*/  IADD3 R31, P4, PT, R31, UR6, RZ ;  /* 0x000000061f1f7c10 */ /* 0x000fc4000ff9e0ff */
[----:B------:R-:W-:Y:S02]  /*3ca0*/  SEL R6, R29, R12, P0 ;  /* 0x0000000c1d067207 */ /* 0x000fe40000000000 */
[----:B------:R-:W-:Y:S02]  /*3cb0*/  SEL R22, R5, R14, P0 ;  /* 0x0000000e05167207 */ /* 0x000fe40000000000 */
[C---:B---3--:R-:W-:Y:S02]  /*3cc0*/  ISETP.GT.AND P0, PT, R8.reuse, 0x4, PT ;  /* 0x000000040800780c */ /* 0x048fe40003f04270 */
[----:B------:R-:W-:Y:S02]  /*3cd0*/  @!P3 SEL R6, R29, R12, !P1 ;  /* 0x0000000c1d06b207 */ /* 0x000fe40004800000 */
[----:B------:R-:W-:Y:S01]  /*3ce0*/  @!P3 SEL R22, R5, R14, !P1 ;  /* 0x0000000e0516b207 */ /* 0x000fe20004800000 */
[----:B------:R-:W-:Y:S01]  /*3cf0*/  IMAD.X R5, RZ, RZ, UR7, P4 ;  /* 0x00000007ff057e24 */ /* 0x000fe2000a0e06ff */
[----:B------:R-:W-:-:S02]  /*3d00*/  ISETP.GT.AND P3, PT, R8, 0x4, P2 ;  /* 0x000000040800780c */ /* 0x000fc40001764270 */
[----:B------:R-:W-:Y:S02]  /*3d10*/  @!P2 SEL R7, RZ, 0x1, !P0 ;  /* 0x00000001ff07a807 */ /* 0x000fe40004000000 */
[----:B------:R-:W-:Y:S02]  /*3d20*/  ISETP.LT.U32.AND P0, PT, R31, R6, PT ;  /* 0x000000061f00720c */ /* 0x000fe40003f01070 */
[----:B------:R-:W-:Y:S02]  /*3d30*/  SEL R7, R7, 0x1, !P3 ;  /* 0x0000000107077807 */ /* 0x000fe40005800000 */
[----:B------:R-:W-:Y:S02]  /*3d40*/  ISETP.LT.AND.EX P0, PT, R5, R22, PT, P0 ;  /* 0x000000160500720c */ /* 0x000fe40003f01300 */
[----:B------:R-:W-:Y:S02]  /*3d50*/  LOP3.LUT P1, RZ, R7, 0xff, RZ, 0xc0, !PT ;  /* 0x000000ff07ff7812 */ /* 0x000fe4000782c0ff */
[----:B------:R-:W-:-:S02]  /*3d60*/  SEL R12, R31, R6, P0 ;  /* 0x000000061f0c7207 */ /* 0x000fc40000000000 */
[----:B------:R-:W-:Y:S02]  /*3d70*/  SEL R14, R5, R22, P0 ;  /* 0x00000016050e7207 */ /* 0x000fe40000000000 */
[----:B------:R-:W-:Y:S02]  /*3d80*/  IADD3 R33, P0, PT, R33, UR6, RZ ;  /* 0x0000000621217c10 */ /* 0x000fe4000ff1e0ff */
[----:B------:R-:W-:Y:S02]  /*3d90*/  @!P3 SEL R12, R31, R6, !P2 ;  /* 0x000000061f0cb207 */ /* 0x000fe40005000000 */
[----:B------:R-:W-:Y:S01]  /*3da0*/  @!P3 SEL R14, R5, R22, !P2 ;  /* 0x00000016050eb207 */ /* 0x000fe20005000000 */
[----:B------:R-:W-:Y:S01]  /*3db0*/  IMAD.X R5, RZ, RZ, UR7, P0 ;  /* 0x00000007ff057e24 */ /* 0x000fe200080e06ff */
[----:B-----5:R-:W-:Y:S02]  /*3dc0*/  ISETP.GT.AND P3, PT, R10, 0x4, P1 ;  /* 0x000000040a00780c */ /* 0x020fe40000f64270 */
[----:B------:R-:W-:-:S02]  /*3dd0*/  ISETP.LT.U32.AND P0, PT, R33, R12, PT ;  /* 0x0000000c2100720c */ /* 0x000fc40003f01070 */
[----:B------:R-:W-:Y:S02]  /*3de0*/  ISETP.GT.AND P2, PT, R10, 0x4, PT ;  /* 0x000000040a00780c */ /* 0x000fe40003f44270 */
[----:B------:R-:W-:Y:S02]  /*3df0*/  ISETP.LT.AND.EX P0, PT, R5, R14, PT, P0 ;  /* 0x0000000e0500720c */ /* 0x000fe40003f01300 */
[----:B------:R-:W-:Y:S02]  /*3e00*/  @!P1 SEL R7, RZ, 0x1, !P2 ;  /* 0x00000001ff079807 */ /* 0x000fe40005000000 */
[----:B------:R-:W-:Y:S02]  /*3e10*/  SEL R6, R33, R12, P0 ;  /* 0x0000000c21067207 */ /* 0x000fe40000000000 */
[----:B------:R-:W-:Y:S02]  /*3e20*/  SEL R8, R5, R14, P0 ;  /* 0x0000000e05087207 */ /* 0x000fe40000000000 */
[----:B------:R-:W-:-:S02]  /*3e30*/  IADD3 R35, P0, PT, R35, UR6, RZ ;  /* 0x0000000623237c10 */ /* 0x000fc4000ff1e0ff */
[----:B------:R-:W-:Y:S02]  /*3e40*/  @!P3 SEL R6, R33, R12, !P1 ;  /* 0x0000000c2106b207 */ /* 0x000fe40004800000 */
[----:B------:R-:W-:Y:S01]  /*3e50*/  @!P3 SEL R8, R5, R14, !P1 ;  /* 0x0000000e0508b207 */ /* 0x000fe20004800000 */
[----:B------:R-:W-:Y:S01]  /*3e60*/  IMAD.X R5, RZ, RZ, UR7, P0 ;  /* 0x00000007ff057e24 */ /* 0x000fe200080e06ff */
[----:B------:R-:W-:Y:S02]  /*3e70*/  SEL R7, R7, 0x1, !P3 ;  /* 0x0000000107077807 */ /* 0x000fe40005800000 */
[----:B------:R-:W-:Y:S02]  /*3e80*/  ISETP.LT.U32.AND P0, PT, R35, R6, PT ;  /* 0x000000062300720c */ /* 0x000fe40003f01070 */
[----:B------:R-:W-:Y:S02]  /*3e90*/  LOP3.LUT P2, RZ, R7, 0xff, RZ, 0xc0, !PT ;  /* 0x000000ff07ff7812 */ /* 0x000fe4000784c0ff */
[----:B------:R-:W-:-:S02]  /*3ea0*/  ISETP.LT.AND.EX P0, PT, R5, R8, PT, P0 ;  /* 0x000000080500720c */ /* 0x000fc40003f01300 */
[C---:B------:R-:W-:Y:S02]  /*3eb0*/  ISETP.GT.AND P3, PT, R4.reuse, 0x4, P2 ;  /* 0x000000040400780c */ /* 0x040fe40001764270 */
[----:B------:R-:W-:Y:S02]  /*3ec0*/  SEL R12, R35, R6, P0 ;  /* 0x00000006230c7207 */ /* 0x000fe40000000000 */
[----:B------:R-:W-:Y:S02]  /*3ed0*/  SEL R13, R5, R8, P0 ;  /* 0x00000008050d7207 */ /* 0x000fe40000000000 */
[----:B------:R-:W-:Y:S02]  /*3ee0*/  ISETP.NE.AND P0, PT, R21, RZ, PT ;  /* 0x000000ff1500720c */ /* 0x000fe40003f05270 */
[----:B------:R-:W-:-:S04]  /*3ef0*/  ISETP.GT.AND P1, PT, R4, 0x4, PT ;  /* 0x000000040400780c */ /* 0x000fc80003f24270 */
[----:B------:R-:W-:Y:S02]  /*3f00*/  @!P2 SEL R7, RZ, 0x1, !P1 ;  /* 0x00000001ff07a807 */ /* 0x000fe40004800000 */
[----:B------:R-:W-:Y:S02]  /*3f10*/  @!P3 SEL R12, R35, R6, !P2 ;  /* 0x00000006230cb207 */ /* 0x000fe40005000000 */
[----:B------:R-:W-:Y:S02]  /*3f20*/  SEL R7, R7, 0x1, !P3 ;  /* 0x0000000107077807 */ /* 0x000fe40005800000 */
[----:B------:R-:W-:Y:S02]  /*3f30*/  @!P3 SEL R13, R5, R8, !P2 ;  /* 0x00000008050db207 */ /* 0x000fe40005000000 */
[----:B------:R-:W-:Y:S01]  /*3f40*/  PRMT R14, R7, 0x7610, R14 ;  /* 0x00007610070e7816 */ /* 0x000fe2000000000e */
[----:B------:R-:W-:Y:S06]  /*3f50*/  @P0 BRA `(.L_x_1668) ;  /* 0xfffffff400ec0947 */ /* 0x000fec000383ffff */
[----:B------:R-:W-:Y:S05]  /*3f60*/  BSYNC.RECONVERGENT B3 ;  /* 0x0000000000037941 */ /* 0x000fea0003800200 */
.L_x_1667:
[----:B------:R-:W-:-:S07]  /*3f70*/  VIADD R5, R20, 0xfffffc00 ;  /* 0xfffffc0014057836 */ /* 0x000fce0000000000 */
.L_x_1666:
[----:B------:R-:W-:Y:S05]  /*3f80*/  BSYNC.RECONVERGENT B2 ;  /* 0x0000000000027941 */ /* 0x000fea0003800200 */
.L_x_1665:
        /* <DEDUP_REMOVED lines=72> */
.L_x_1670:
[----:B------:R-:W-:Y:S05]  /*4410*/  BSYNC.RECONVERGENT B2 ;  /* 0x0000000000027941 */ /* 0x000fea0003800200 */
.L_x_1669:
        /* <DEDUP_REMOVED lines=24> */
[----:B------:R-:W-:-:S04]  /*45a0*/  SEL R14, R14, 0x1, !P3 ;  /* 0x000000010e0e7807 */ /* 0x000fc80005800000 */
[----:B------:R-:W-:-:S03]  /*45b0*/  LOP3.LUT P4, RZ, R14, 0xff, RZ, 0xc0, !PT ;  /* 0x000000ff0eff7812 */ /* 0x000fc6000788c0ff */
[----:B------:R-:W-:Y:S02]  /*45c0*/  @!P3 SEL R2, R9, R12, !P2 ;  /* 0x0000000c0902b207 */ /* 0x000fe40005000000 */
[----:B------:R-:W-:Y:S01]  /*45d0*/  @!P3 SEL R3, R4, R13, !P2 ;  /* 0x0000000d0403b207 */ /* 0x000fe20005000000 */
[----:B------:R-:W-:Y:S01]  /*45e0*/  IMAD.X R4, RZ, RZ, UR7, P5 ;  /* 0x00000007ff047e24 */ /* 0x000fe2000a8e06ff */
        /* <DEDUP_REMOVED lines=10> */
.L_x_1672:
[----:B------:R-:W-:Y:S05]  /*4690*/  BSYNC.RECONVERGENT B2 ;  /* 0x0000000000027941 */ /* 0x000fea0003800200 */
.L_x_1671:
[----:B------:R-:W-:Y:S05]  /*46a0*/  @P1 BRA `(.L_x_1664) ;  /* 0x00000000004c1947 */ /* 0x000fea0003800000 */
[----:B------:R-:W0:Y:S01]  /*46b0*/  LDC.64 R2, c[0x0][0x380] ;  /* 0x0000e000ff027b82 */ /* 0x000e220000000a00 */
[----:B------:R-:W-:-:S04]  /*46c0*/  IMAD.IADD R5, R5, 0x1, R16 ;  /* 0x0000000105057824 */ /* 0x000fc800078e0210 */
[----:B0-----:R-:W-:-:S06]  /*46d0*/  IMAD.WIDE.U32 R2, R5, 0x4, R2 ;  /* 0x0000000405027825 */ /* 0x001fcc00078e0002 */
[----:B------:R-:W2:Y:S01]  /*46e0*/  LDG.E R2, desc[UR8][R2.64] ;  /* 0x0000000802027981 */ /* 0x000ea2000c1e1900 */
[----:B------:R-:W-:Y:S02]  /*46f0*/  LOP3.LUT P3, RZ, R14, 0xff, RZ, 0xc0, !PT ;  /* 0x000000ff0eff7812 */ /* 0x000fe4000786c0ff */
[----:B------:R-:W-:-:S04]  /*4700*/  IADD3 R7, P1, PT, R5, UR6, RZ ;  /* 0x0000000605077c10 */ /* 0x000fc8000ff3e0ff */
[----:B------:R-:W-:Y:S01]  /*4710*/  ISETP.LT.U32.AND P0, PT, R7, R12, PT ;  /* 0x0000000c0700720c */ /* 0x000fe20003f01070 */
[----:B------:R-:W-:-:S05]  /*4720*/  IMAD.X R6, RZ, RZ, UR7, P1 ;  /* 0x00000007ff067e24 */ /* 0x000fca00088e06ff */
        /* <DEDUP_REMOVED lines=11> */
.L_x_1664:
[----:B------:R-:W-:Y:S05]  /*47e0*/  BSYNC.RECONVERGENT B1 ;  /* 0x0000000000017941 */ /* 0x000fea0003800200 */
.L_x_1662:
        /* <DEDUP_REMOVED lines=24> */
.L_x_1674:
[----:B------:R-:W-:Y:S05]  /*4970*/  BSYNC.RECONVERGENT B1 ;  /* 0x0000000000017941 */ /* 0x000fea0003800200 */
.L_x_1673:
        /* <DEDUP_REMOVED lines=23> */
.L_x_1676:
[----:B------:R-:W-:Y:S05]  /*4af0*/  BSYNC.RECONVERGENT B1 ;  /* 0x0000000000017941 */ /* 0x000fea0003800200 */
.L_x_1675:
        /* <DEDUP_REMOVED lines=20> */
.L_x_1678:
[----:B------:R-:W-:Y:S05]  /*4c40*/  BSYNC.RECONVERGENT B1 ;  /* 0x0000000000017941 */ /* 0x000fea0003800200 */
.L_x_1677:
        /* <DEDUP_REMOVED lines=20> */
.L_x_1680:
[----:B------:R-:W-:Y:S05]  /*4d90*/  BSYNC.RECONVERGENT B1 ;  /* 0x0000000000017941 */ /* 0x000fea0003800200 */
.L_x_1679:
        /* <DEDUP_REMOVED lines=20> */
.L_x_1682:
[----:B------:R-:W-:Y:S05]  /*4ee0*/  BSYNC.RECONVERGENT B1 ;  /* 0x0000000000017941 */ /* 0x000fea0003800200 */
.L_x_1681:
        /* <DEDUP_REMOVED lines=10> */
.L_x_1684:
[----:B------:R-:W-:Y:S05]  /*4f90*/  BSYNC.RECONVERGENT B1 ;  /* 0x0000000000017941 */ /* 0x000fea0003800200 */
.L_x_1683:
        /* <DEDUP_REMOVED lines=32> */
[----:B------:R-:W1:Y:S01]  /*51a0*/  LDS.U8 R10, [UR5+0x58] ;  /* 0x00005805ff0a7984 */ /* 0x000e620008000000 */
[----:B------:R-:W-:Y:S02]  /*51b0*/  @P5 SEL R11, R8, R11, P0 ;  /* 0x0000000b080b5207 */ /* 0x000fe40000000000 */
[----:B------:R-:W-:Y:S02]  /*51c0*/  ISETP.NE.AND P4, PT, R16, RZ, PT ;  /* 0x000000ff1000720c */ /* 0x000fe40003f85270 */
[C---:B------:R-:W-:Y:S02]  /*51d0*/  @P5 SEL R13, R9.reuse, R13, P0 ;  /* 0x0000000d090d5207 */ /* 0x040fe40000000000 */
[----:B------:R-:W-:Y:S02]  /*51e0*/  SEL R11, R8, R11, !P3 ;  /* 0x0000000b080b7207 */ /* 0x000fe40005800000 */
[----:B------:R-:W-:-:S02]  /*51f0*/  SEL R13, R9, R13, !P3 ;  /* 0x0000000d090d7207 */ /* 0x000fc40005800000 */
[----:B------:R-:W-:Y:S01]  /*5200*/  ISETP.LT.U32.AND P0, PT, R6, R11, PT ;  /* 0x0000000b0600720c */ /* 0x000fe20003f01070 */
[----:B------:R-:W2:Y:S01]  /*5210*/  LDS.64 R8, [UR5+0x70] ;  /* 0x00007005ff087984 */ /* 0x000ea20008000a00 */
        /* <DEDUP_REMOVED lines=8> */
[----:B0-----:R-:W-:Y:S01]  /*52a0*/  ISETP.LT.U32.AND P0, PT, R2, R11, PT ;  /* 0x0000000b0200720c */ /* 0x001fe20003f01070 */
[----:B------:R-:W0:Y:S01]  /*52b0*/  LDS.64 R6, [UR5+0x80] ;  /* 0x00008005ff067984 */ /* 0x000e220008000a00 */
[----:B------:R-:W-:Y:S02]  /*52c0*/  @P5 SEL R17, R16, 0x1, !P3 ;  /* 0x0000000110115807 */ /* 0x000fe40005800000 */
[----:B------:R-:W-:-:S02]  /*52d0*/  ISETP.LT.AND.EX P0, PT, R3, R13, PT, P0 ;  /* 0x0000000d0300720c */ /* 0x000fc40003f01300 */
[----:B------:R-:W-:Y:S02]  /*52e0*/  LOP3.LUT P4, RZ, R17, 0xff, RZ, 0xc0, !PT ;  /* 0x000000ff11ff7812 */ /* 0x000fe4000788c0ff */
[----:B------:R-:W-:Y:S02]  /*52f0*/  @P3 SEL R11, R2, R11, P0 ;  /* 0x0000000b020b3207 */ /* 0x000fe40000000000 */
[C---:B------:R-:W-:Y:S02]  /*5300*/  @P3 SEL R13, R3.reuse, R13, P0 ;  /* 0x0000000d030d3207 */ /* 0x040fe40000000000 */
[----:B-1----:R-:W-:Y:S02]  /*5310*/  ISETP.NE.AND P2, PT, R10, RZ, PT ;  /* 0x000000ff0a00720c */ /* 0x002fe40003f45270 */
        /* <DEDUP_REMOVED lines=27> */
.L_x_1642:
[----:B------:R-:W-:Y:S05]  /*54d0*/  BSYNC.RECONVERGENT B0 ;  /* 0x0000000000007941 */ /* 0x000fea0003800200 */
.L_x_1618:
[----:B------:R-:W-:Y:S05]  /*54e0*/  @P1 EXIT ;  /* 0x000000000000194d */ /* 0x000fea0003800000 */
[----:B----4-:R-:W4:Y:S01]  /*54f0*/  LDC.64 R6, c[0x0][0x3b0] ;  /* 0x0000ec00ff067b82 */ /* 0x010f220000000a00 */
[----:B0-----:R-:W-:Y:S02]  /*5500*/  PRMT R5, R14, 0x7610, R5 ;  /* 0x000076100e057816 */ /* 0x001fe40000000005 */
[----:B-1----:R-:W-:Y:S02]  /*5510*/  ISETP.NE.AND P1, PT, R0, RZ, PT ;  /* 0x000000ff0000720c */ /* 0x002fe40003f25270 */
[----:B------:R-:W-:-:S03]  /*5520*/  LOP3.LUT P2, RZ, R5, 0xff, RZ, 0xc0, !PT ;  /* 0x000000ff05ff7812 */ /* 0x000fc6000784c0ff */
[----:B--23--:R-:W0:Y:S08]  /*5530*/  LDC.64 R2, c[0x0][0x398] ;  /* 0x0000e600ff027b82 */ /* 0x00ce300000000a00 */
[----:B------:R-:W-:Y:S02]  /*5540*/  @P1 SEL R5, R0, 0x1, !P2 ;  /* 0x0000000100051807 */ /* 0x000fe40005000000 */
[----:B----4-:R-:W-:-:S04]  /*5550*/  ISETP.LT.U32.AND P0, PT, R12, R6, PT ;  /* 0x000000060c00720c */ /* 0x010fc80003f01070 */
        /* <DEDUP_REMOVED lines=8> */
.L_x_1685:
        /* <DEDUP_REMOVED lines=10> */
.L_x_14349:


//--------------------- .text._ZN3cub18CUB_300001_SM_10006detail6reduce18DeviceReduceKernelINS2_10policy_hubIN4cuda3std3__45tupleIJblEEEyN6thrust24THRUST_300001_SM_1000_NS8cuda_cub9__find_if7functorIS9_EEE10Policy1000ENSB_12zip_iteratorINS8_IJNSD_26transform_input_iterator_tIbNSI_INS8_IJNSB_6detail15normal_iteratorINSB_10device_ptrIiEEEESO_EEEEENSK_22tuple_binary_predicateINS7_7greaterIiEEEEEENSB_17counting_iteratorIlNSB_11use_defaultESX_SX_EEEEEEEySF_S9_NS7_10__identityEEEvT0_PT3_T1_NS0_13GridEvenShareIS15_EET2_T4_ --------------------------
	.section	.text._ZN3cub18CUB_300001_SM_10006detail6reduce18DeviceReduceKernelINS2_10policy_hubIN4cuda3std3__45tupleIJblEEEyN6thrust24THRUST_300001_SM_1000_NS8cuda_cub9__find_if7functorIS9_EEE10Policy1000ENSB_12zip_iteratorINS8_IJNSD_26transform_input_iterator_tIbNSI_INS8_IJNSB_6detail15normal_iteratorINSB_10device_ptrIiEEEESO_EEEEENSK_22tuple_binary_predicateINS7_7greaterIiEEEEEENSB_17counting_iteratorIlNSB_11use_defaultESX_SX_EEEEEEEySF_S9_NS7_10__identityEEEvT0_PT3_T1_NS0_13GridEvenShareIS15_EET2_T4_,"ax",@progbits
	.align	128
        .global         _ZN3cub18CUB_300001_SM_10006detail6reduce18DeviceReduceKernelINS2_10policy_hubIN4cuda3std3__45tupleIJblEEEyN6thrust24THRUST_300001_SM_1000_NS8cuda_cub9__find_if7functorIS9_EEE10Policy1000ENSB_12zip_iteratorINS8_IJNSD_26transform_input_iterator_tIbNSI_INS8_IJNSB_6detail15normal_iteratorINSB_10device_ptrIiEEEESO_EEEEENSK_22tuple_binary_predicateINS7_7greaterIiEEEEEENSB_17counting_iteratorIlNSB_11use_defaultESX_SX_EEEEEEEySF_S9_NS7_10__identityEEEvT0_PT3_T1_NS0_13GridEvenShareIS15_EET2_T4_
        .type           _ZN3cub18CUB_300001_SM_10006detail6reduce18DeviceReduceKernelINS2_10policy_hubIN4cuda3std3__45tupleIJblEEEyN6thrust24THRUST_300001_SM_1000_NS8cuda_cub9__find_if7functorIS9_EEE10Policy1000ENSB_12zip_iteratorINS8_IJNSD_26transform_input_iterator_tIbNSI_INS8_IJNSB_6detail15normal_iteratorINSB_10device_ptrIiEEEESO_EEEEENSK_22tuple_binary_predicateINS7_7greaterIiEEEEEENSB_17counting_iteratorIlNSB_11use_defaultESX_SX_EEEEEEEySF_S9_NS7_10__identityEEEvT0_PT3_T1_NS0_13GridEvenShareIS15_EET2_T4_,@function
        .size           _ZN3cub18CUB_300001_SM_10006detail6reduce18DeviceReduceKernelINS2_10policy_hubIN4cuda3std3__45tupleIJblEEEyN6thrust24THRUST_300001_SM_1000_NS8cuda_cub9__find_if7functorIS9_EEE10Policy1000ENSB_12zip_iteratorINS8_IJNSD_26transform_input_iterator_tIbNSI_INS8_IJNSB_6detail15normal_iteratorINSB_10device_ptrIiEEEESO_EEEEENSK_22tuple_binary_predicateINS7_7greaterIiEEEEEENSB_17counting_iteratorIlNSB_11use_defaultESX_SX_EEEEEEEySF_S9_NS7_10__identityEEEvT0_PT3_T1_NS0_13GridEvenShareIS15_EET2_T4_,(.L_x_14350 - _ZN3cub18CUB_300001_SM_10006detail6reduce18DeviceReduceKernelINS2_10policy_hubIN4cuda3std3__45tupleIJblEEEyN6thrust24THRUST_300001_SM_1000_NS8cuda_cub9__find_if7functorIS9_EEE10Policy1000ENSB_12zip_iteratorINS8_IJNSD_26transform_input_iterator_tIbNSI_INS8_IJNSB_6detail15normal_iteratorINSB_10device_ptrIiEEEESO_EEEEENSK_22tuple_binary_predicateINS7_7greaterIiEEEEEENSB_17counting_iteratorIlNSB_11use_defaultESX_SX_EEEEEEEySF_S9_NS7_10__identityEEEvT0_PT3_T1_NS0_13GridEvenShareIS15_EET2_T4_)
        .other          _ZN3cub18CUB_300001_SM_10006detail6reduce18DeviceReduceKernelINS2_10policy_hubIN4cuda3std3__45tupleIJblEEEyN6thrust24THRUST_300001_SM_1000_NS8cuda_cub9__find_if7functorIS9_EEE10Policy1000ENSB_12zip_iteratorINS8_IJNSD_26transform_input_iterator_tIbNSI_INS8_IJNSB_6detail15normal_iteratorINSB_10device_ptrIiEEEESO_EEEEENSK_22tuple_binary_predicateINS7_7greaterIiEEEEEENSB_17counting_iteratorIlNSB_11use_defaultESX_SX_EEEEEEEySF_S9_NS7_10__identityEEEvT0_PT3_T1_NS0_13GridEvenShareIS15_EET2_T4_,@"STO_CUDA_ENTRY STV_DEFAULT"
_ZN3cub18CUB_300001_SM_10006detail6reduce18DeviceReduceKernelINS2_10policy_hubIN4cuda3std3__45tupleIJblEEEyN6thrust24THRUST_300001_SM_1000_NS8cuda_cub9__find_if7functorIS9_EEE10Policy1000ENSB_12zip_iteratorINS8_IJNSD_26transform_input_iterator_tIbNSI_INS8_IJNSB_6detail15normal_iteratorINSB_10device_ptrIiEEEESO_EEEEENSK_22tuple_binary_predicateINS7_7greaterIiEEEEEENSB_17counting_iteratorIlNSB_11use_defaultESX_SX_EEEEEEEySF_S9_NS7_10__identityEEEvT0_PT3_T1_NS0_13GridEvenShareIS15_EET2_T4_:
.text._ZN3cub18CUB_300001_SM_10006detail6reduce18DeviceReduceKernelINS2_10policy_hubIN4cuda3std3__45tupleIJblEEEyN6thrust24THRUST_300001_SM_1000_NS8cuda_cub9__find_if7functorIS9_EEE10Policy1000ENSB_12zip_iteratorINS8_IJNSD_26transform_input_iterator_tIbNSI_INS8_IJNSB_6detail15normal_iteratorINSB_10device_ptrIiEEEESO_EEEEENSK_22tuple_binary_predicateINS7_7greaterIiEEEEEENSB_17counting_iteratorIlNSB_11use_defaultESX_SX_EEEEEEEySF_S9_NS7_10__identityEEEvT0_PT3_T1_NS0_13GridEvenShareIS15_EET2_T4_:
        /* <DEDUP_REMOVED lines=37> */
[----:B--2---:R-:W-:-:S04]  /*0250*/  @!P1 ISETP.GT.AND P0, PT, R4, R13, PT ;  /* 0x0000000d0400920c */ /* 0x004fc80003f04270 */
        /* <DEDUP_REMOVED lines=15> */
.L_x_1693:
        /* <DEDUP_REMOVED lines=22> */
[CC--:B--2---:R-:W-:Y:S02]  /*04b0*/  ISETP.GT.AND P3, PT, R17.reuse, R18.reuse, P2 ;  /* 0x000000121100720c */ /* 0x0c4fe40001764270 */
[----:B------:R-:W-:Y:S02]  /*04c0*/  ISETP.GT.AND P1, PT, R17, R18, PT ;  /* 0x000000121100720c */ /* 0x000fe40003f24270 */
        /* <DEDUP_REMOVED lines=14> */
[----:B---3--:R-:W-:Y:S02]  /*05b0*/  ISETP.GT.AND P3, PT, R23, R16, P2 ;  /* 0x000000101700720c */ /* 0x008fe40001764270 */
[----:B------:R-:W-:Y:S02]  /*05c0*/  ISETP.LT.U32.AND P0, PT, R25, R18, PT ;  /* 0x000000121900720c */ /* 0x000fe40003f01070 */
[----:B------:R-:W-:Y:S02]  /*05d0*/  ISETP.GT.AND P1, PT, R23, R16, PT ;  /* 0x000000101700720c */ /* 0x000fe40003f24270 */
        /* <DEDUP_REMOVED lines=11> */
[----:B----4-:R-:W-:-:S02]  /*0690*/  ISETP.GT.AND P2, PT, R20, R19, PT ;  /* 0x000000131400720c */ /* 0x010fc40003f44270 */
[----:B------:R-:W-:Y:S02]  /*06a0*/  ISETP.GT.AND P3, PT, R20, R19, P1 ;  /* 0x000000131400720c */ /* 0x000fe40000f64270 */
        /* <DEDUP_REMOVED lines=22> */
[CC--:B-----5:R-:W-:Y:S02]  /*0810*/  ISETP.GT.AND P0, PT, R8.reuse, R17.reuse, PT ;  /* 0x000000110800720c */ /* 0x0e0fe40003f04270 */
[----:B------:R-:W-:Y:S02]  /*0820*/  ISETP.GT.AND P3, PT, R8, R17, P2 ;  /* 0x000000110800720c */ /* 0x000fe40001764270 */
[----:B------:R-:W-:-:S04]  /*0830*/  @!P2 SEL R28, RZ, 0x1, !P0 ;  /* 0x00000001ff1ca807 */ /* 0x000fc80004000000 */
[----:B------:R-:W-:Y:S02]  /*0840*/  SEL R28, R28, 0x1, !P3 ;  /* 0x000000011c1c7807 */ /* 0x000fe40005800000 */
[----:B------:R-:W-:Y:S02]  /*0850*/  ISETP.LT.U32.AND P0, PT, R18, R25, PT ;  /* 0x000000191200720c */ /* 0x000fe40003f01070 */
[----:B------:R-:W-:Y:S02]  /*0860*/  LOP3.LUT P1, RZ, R28, 0xff, RZ, 0xc0, !PT ;  /* 0x000000ff1cff7812 */ /* 0x000fe4000782c0ff */
[----:B------:R-:W-:-:S04]  /*0870*/  ISETP.LT.AND.EX P0, PT, R27, R16, PT, P0 ;  /* 0x000000101b00720c */ /* 0x000fc80003f01300 */
[----:B------:R-:W-:Y:S02]  /*0880*/  SEL R3, R18, R25, P0 ;  /* 0x0000001912037207 */ /* 0x000fe40000000000 */
[CC--:B------:R-:W-:Y:S02]  /*0890*/  SEL R2, R27.reuse, R16.reuse, P0 ;  /* 0x000000101b027207 */ /* 0x0c0fe40000000000 */
[----:B--2---:R-:W-:Y:S02]  /*08a0*/  ISETP.GT.AND P0, PT, R6, R7, PT ;  /* 0x000000070600720c */ /* 0x004fe40003f04270 */
[----:B------:R-:W-:Y:S02]  /*08b0*/  @!P3 SEL R3, R18, R25, !P2 ;  /* 0x000000191203b207 */ /* 0x000fe40005000000 */
[----:B------:R-:W-:Y:S02]  /*08c0*/  @!P3 SEL R2, R27, R16, !P2 ;  /* 0x000000101b02b207 */ /* 0x000fe40005000000 */
[----:B------:R-:W-:-:S02]  /*08d0*/  ISETP.GT.AND P3, PT, R6, R7, P1 ;  /* 0x000000070600720c */ /* 0x000fc40000f64270 */
        /* <DEDUP_REMOVED lines=10> */
[----:B---3--:R-:W-:Y:S02]  /*0980*/  ISETP.GT.AND P0, PT, R22, R21, PT ;  /* 0x000000151600720c */ /* 0x008fe40003f04270 */
[----:B------:R-:W-:Y:S02]  /*0990*/  @!P3 SEL R4, R8, R3, !P1 ;  /* 0x000000030804b207 */ /* 0x000fe40004800000 */
[----:B------:R-:W-:Y:S02]  /*09a0*/  @!P3 SEL R5, R17, R2, !P1 ;  /* 0x000000021105b207 */ /* 0x000fe40004800000 */
[----:B------:R-:W-:-:S02]  /*09b0*/  ISETP.GT.AND P3, PT, R22, R21, P2 ;  /* 0x000000151600720c */ /* 0x000fc40001764270 */
        /* <DEDUP_REMOVED lines=15> */
[CC--:B----4-:R-:W-:Y:S02]  /*0ab0*/  ISETP.GT.AND P2, PT, R19.reuse, R20.reuse, PT ;  /* 0x000000141300720c */ /* 0x0d0fe40003f44270 */
[----:B------:R-:W-:Y:S02]  /*0ac0*/  ISETP.GT.AND P3, PT, R19, R20, P1 ;  /* 0x000000141300720c */ /* 0x000fe40000f64270 */
        /* <DEDUP_REMOVED lines=15> */
[----:B------:R-:W-:Y:S02]  /*0bc0*/  ISETP.GT.AND P3, PT, R23, R24, P2 ;  /* 0x000000181700720c */ /* 0x000fe40001764270 */
[----:B------:R-:W-:-:S02]  /*0bd0*/  ISETP.LT.U32.AND P0, PT, R4, R17, PT ;  /* 0x000000110400720c */ /* 0x000fc40003f01070 */
[----:B------:R-:W-:Y:S02]  /*0be0*/  ISETP.GT.AND P1, PT, R23, R24, PT ;  /* 0x000000181700720c */ /* 0x000fe40003f24270 */
        /* <DEDUP_REMOVED lines=10> */
.L_x_1692:
[----:B------:R-:W-:-:S07]  /*0c90*/  VIADD R14, R14, 0xfffffc00 ;  /* 0xfffffc000e0e7836 */ /* 0x000fce0000000000 */
.L_x_1691:
[----:B------:R-:W-:Y:S05]  /*0ca0*/  BSYNC.RECONVERGENT B2 ;  /* 0x0000000000027941 */ /* 0x000fea0003800200 */
.L_x_1690:
        /* <DEDUP_REMOVED lines=29> */
[CC--:B--2---:R-:W-:Y:S02]  /*0e80*/  ISETP.GT.AND P0, PT, R21.reuse, R22.reuse, PT ;  /* 0x000000161500720c */ /* 0x0c4fe40003f04270 */
[----:B------:R-:W-:Y:S02]  /*0e90*/  ISETP.GT.AND P4, PT, R21, R22, P3 ;  /* 0x000000161500720c */ /* 0x000fe40001f84270 */
        /* <DEDUP_REMOVED lines=9> */
[CC--:B---3--:R-:W-:Y:S02]  /*0f30*/  ISETP.GT.AND P3, PT, R20.reuse, R19.reuse, PT ;  /* 0x000000131400720c */ /* 0x0c8fe40003f64270 */
[----:B------:R-:W-:Y:S02]  /*0f40*/  ISETP.GT.AND P4, PT, R20, R19, P2 ;  /* 0x000000131400720c */ /* 0x000fe40001784270 */
        /* <DEDUP_REMOVED lines=14> */
[CC--:B----4-:R-:W-:Y:S01]  /*1030*/  ISETP.GT.AND P4, PT, R17.reuse, R18.reuse, PT ;  /* 0x000000121100720c */ /* 0x0d0fe20003f84270 */
[----:B------:R-:W-:Y:S01]  /*1040*/  VIADD R14, R14, 0x400 ;  /* 0x000004000e0e7836 */ /* 0x000fe20000000000 */
[----:B------:R-:W-:Y:S02]  /*1050*/  IADD3 R6, P5, P0, R4, UR10, R11 ;  /* 0x0000000a04067c10 */ /* 0x000fe4000f8be00b */
[----:B------:R-:W-:-:S02]  /*1060*/  ISETP.GT.AND P2, PT, R17, R18, P3 ;  /* 0x000000121100720c */ /* 0x000fc40001f44270 */
        /* <DEDUP_REMOVED lines=12> */
[-C--:B-----5:R-:W-:Y:S02]  /*1130*/  ISETP.GT.AND P3, PT, R15, R16.reuse, P4 ;  /* 0x000000100f00720c */ /* 0x0a0fe40002764270 */
[----:B------:R-:W-:Y:S02]  /*1140*/  IADD3.X R3, PT, PT, R3, UR11, RZ, P5, P6 ;  /* 0x0000000b03037c10 */ /* 0x000fe4000afec4ff */
[----:B------:R-:W-:Y:S02]  /*1150*/  ISETP.LT.U32.AND P0, PT, R2, R5, PT ;  /* 0x000000050200720c */ /* 0x000fe40003f01070 */
[----:B------:R-:W-:Y:S02]  /*1160*/  ISETP.GT.AND P2, PT, R15, R16, PT ;  /* 0x000000100f00720c */ /* 0x000fe40003f44270 */
[----:B------:R-:W-:Y:S02]  /*1170*/  ISETP.LT.AND.EX P0, PT, R3, R4, PT, P0 ;  /* 0x000000040300720c */ /* 0x000fe40003f01300 */
[----:B------:R-:W-:-:S02]  /*1180*/  @!P4 SEL R8, RZ, 0x1, !P2 ;  /* 0x00000001ff08c807 */ /* 0x000fc40005000000 */
[-C--:B------:R-:W-:Y:S02]  /*1190*/  SEL R6, R2, R5.reuse, P0 ;  /* 0x0000000502067207 */ /* 0x080fe40000000000 */
[CC--:B------:R-:W-:Y:S02]  /*11a0*/  SEL R7, R3.reuse, R4.reuse, P0 ;  /* 0x0000000403077207 */ /* 0x0c0fe40000000000 */
[----:B------:R-:W-:Y:S02]  /*11b0*/  SEL R8, R8, 0x1, !P3 ;  /* 0x0000000108087807 */ /* 0x000fe40005800000 */
[----:B------:R-:W-:Y:S02]  /*11c0*/  @!P3 SEL R6, R2, R5, !P4 ;  /* 0x000000050206b207 */ /* 0x000fe40006000000 */
[----:B------:R-:W-:-:S07]  /*11d0*/  @!P3 SEL R7, R3, R4, !P4 ;  /* 0x000000040307b207 */ /* 0x000fce0006000000 */
.L_x_1695:
[----:B------:R-:W-:Y:S05]  /*11e0*/  BSYNC.RECONVERGENT B2 ;  /* 0x0000000000027941 */ /* 0x000fea0003800200 */
.L_x_1694:
        /* <DEDUP_REMOVED lines=26> */
[CC--:B--2---:R-:W-:Y:S02]  /*1390*/  ISETP.GT.AND P4, PT, R16.reuse, R17.reuse, PT ;  /* 0x000000111000720c */ /* 0x0c4fe40003f84270 */
[----:B------:R-:W-:Y:S01]  /*13a0*/  ISETP.GT.AND P3, PT, R16, R17, P2 ;  /* 0x000000111000720c */ /* 0x000fe20001764270 */
        /* <DEDUP_REMOVED lines=9> */
[-C--:B---3--:R-:W-:Y:S02]  /*1440*/  ISETP.GT.AND P3, PT, R18, R19.reuse, P4 ;  /* 0x000000131200720c */ /* 0x088fe40002764270 */
[----:B------:R-:W-:Y:S02]  /*1450*/  IADD3.X R4, PT, PT, R4, UR11, RZ, P5, P6 ;  /* 0x0000000b04047c10 */ /* 0x000fe4000afec4ff */
[----:B------:R-:W-:Y:S02]  /*1460*/  ISETP.LT.U32.AND P0, PT, R5, R2, PT ;  /* 0x000000020500720c */ /* 0x000fe40003f01070 */
[----:B------:R-:W-:Y:S02]  /*1470*/  ISETP.GT.AND P2, PT, R18, R19, PT ;  /* 0x000000131200720c */ /* 0x000fe40003f44270 */
[----:B------:R-:W-:Y:S02]  /*1480*/  ISETP.LT.AND.EX P0, PT, R4, R3, PT, P0 ;  /* 0x000000030400720c */ /* 0x000fe40003f01300 */
[----:B------:R-:W-:-:S02]  /*1490*/  @!P4 SEL R8, RZ, 0x1, !P2 ;  /* 0x00000001ff08c807 */ /* 0x000fc40005000000 */
[CC--:B------:R-:W-:Y:S02]  /*14a0*/  SEL R6, R5.reuse, R2.reuse, P0 ;  /* 0x0000000205067207 */ /* 0x0c0fe40000000000 */
[-C--:B------:R-:W-:Y:S02]  /*14b0*/  SEL R7, R4, R3.reuse, P0 ;  /* 0x0000000304077207 */ /* 0x080fe40000000000 */
[----:B------:R-:W-:Y:S02]  /*14c0*/  SEL R8, R8, 0x1, !P3 ;  /* 0x0000000108087807 */ /* 0x000fe40005800000 */
[----:B------:R-:W-:Y:S02]  /*14d0*/  @!P3 SEL R6, R5, R2, !P4 ;  /* 0x000000020506b207 */ /* 0x000fe40006000000 */
[----:B------:R-:W-:-:S07]  /*14e0*/  @!P3 SEL R7, R4, R3, !P4 ;  /* 0x000000030407b207 */ /* 0x000fce0006000000 */
.L_x_1697:
[----:B------:R-:W-:Y:S05]  /*14f0*/  BSYNC.RECONVERGENT B2 ;  /* 0x0000000000027941 */ /* 0x000fea0003800200 */
.L_x_1696:
        /* <DEDUP_REMOVED lines=19> */
[CC--:B--2---:R-:W-:Y:S02]  /*1630*/  ISETP.GT.AND P2, PT, R2.reuse, R5.reuse, P3 ;  /* 0x000000050200720c */ /* 0x0c4fe40001f44270 */
[----:B------:R-:W-:Y:S02]  /*1640*/  ISETP.GT.AND P1, PT, R2, R5, PT ;  /* 0x000000050200720c */ /* 0x000fe40003f24270 */
[----:B------:R-:W-:Y:S02]  /*1650*/  SEL R2, R12, R7, P0 ;  /* 0x000000070c027207 */ /* 0x000fe40000000000 */
[----:B------:R-:W-:-:S04]  /*1660*/  @!P3 SEL R8, RZ, 0x1, !P1 ;  /* 0x00000001ff08b807 */ /* 0x000fc80004800000 */
[----:B------:R-:W-:-:S03]  /*1670*/  SEL R8, R8, 0x1, !P2 ;  /* 0x0000000108087807 */ /* 0x000fc60005000000 */
[----:B------:R-:W-:Y:S02]  /*1680*/  @!P2 SEL R11, R13, R6, !P3 ;  /* 0x000000060d0ba207 */ /* 0x000fe40005800000 */
[----:B------:R-:W-:-:S03]  /*1690*/  @!P2 SEL R2, R12, R7, !P3 ;  /* 0x000000070c02a207 */ /* 0x000fc60005800000 */
[----:B------:R-:W-:Y:S02]  /*16a0*/  IMAD.MOV.U32 R6, RZ, RZ, R11 ;  /* 0x000000ffff067224 */ /* 0x000fe400078e000b */
[----:B------:R-:W-:-:S07]  /*16b0*/  IMAD.MOV.U32 R7, RZ, RZ, R2 ;  /* 0x000000ffff077224 */ /* 0x000fce00078e0002 */
.L_x_1689:
[----:B------:R-:W-:Y:S05]  /*16c0*/  BSYNC.RECONVERGENT B1 ;  /* 0x0000000000017941 */ /* 0x000fea0003800200 */
.L_x_1688:
        /* <DEDUP_REMOVED lines=26> */
.L_x_1700:
[----:B------:R-:W-:Y:S05]  /*1870*/  BSYNC.RECONVERGENT B1 ;  /* 0x0000000000017941 */ /* 0x000fea0003800200 */
.L_x_1699:
        /* <DEDUP_REMOVED lines=23> */
.L_x_1702:
[----:B------:R-:W-:Y:S05]  /*19f0*/  BSYNC.RECONVERGENT B1 ;  /* 0x0000000000017941 */ /* 0x000fea0003800200 */
.L_x_1701:
        /* <DEDUP_REMOVED lines=20> */
.L_x_1704:
[----:B------:R-:W-:Y:S05]  /*1b40*/  BSYNC.RECONVERGENT B1 ;  /* 0x0000000000017941 */ /* 0x000fea0003800200 */
.L_x_1703:
        /* <DEDUP_REMOVED lines=20> */
.L_x_1706:
[----:B------:R-:W-:Y:S05]  /*1c90*/  BSYNC.RECONVERGENT B1 ;  /* 0x0000000000017941 */ /* 0x000fea0003800200 */
.L_x_1705:
        /* <DEDUP_REMOVED lines=20> */
.L_x_1708:
[----:B------:R-:W-:Y:S05]  /*1de0*/  BSYNC.RECONVERGENT B1 ;  /* 0x0000000000017941 */ /* 0x000fea0003800200 */
.L_x_1707:
        /* <DEDUP_REMOVED lines=10> */
.L_x_1710:
[----:B------:R-:W-:Y:S05]  /*1e90*/  BSYNC.RECONVERGENT B1 ;  /* 0x0000000000017941 */ /* 0x000fea0003800200 */
.L_x_1709:
        /* <DEDUP_REMOVED lines=85> */
.L_x_1698:
        /* <DEDUP_REMOVED lines=36> */
.L_x_1713:
[----:B------:R-:W-:Y:S05]  /*2630*/  BSYNC.RECONVERGENT B1 ;  /* 0x0000000000017941 */ /* 0x000fea0003800200 */
.L_x_1712:
        /* <DEDUP_REMOVED lines=21> */
.L_x_1715:
[----:B------:R-:W-:Y:S05]  /*2790*/  BSYNC.RECONVERGENT B1 ;  /* 0x0000000000017941 */ /* 0x000fea0003800200 */
.L_x_1714:
        /* <DEDUP_REMOVED lines=20> */
.L_x_1717:
[----:B------:R-:W-:Y:S05]  /*28e0*/  BSYNC.RECONVERGENT B1 ;  /* 0x0000000000017941 */ /* 0x000fea0003800200 */
.L_x_1716:
        /* <DEDUP_REMOVED lines=20> */
.L_x_1719:
[----:B------:R-:W-:Y:S05]  /*2a30*/  BSYNC.RECONVERGENT B1 ;  /* 0x0000000000017941 */ /* 0x000fea0003800200 */
.L_x_1718:
        /* <DEDUP_REMOVED lines=20> */
.L_x_1721:
[----:B------:R-:W-:Y:S05]  /*2b80*/  BSYNC.RECONVERGENT B1 ;  /* 0x0000000000017941 */ /* 0x000fea0003800200 */
.L_x_1720:
        /* <DEDUP_REMOVED lines=10> */
.L_x_1723:
[----:B------:R-:W-:Y:S05]  /*2c30*/  BSYNC.RECONVERGENT B1 ;  /* 0x0000000000017941 */ /* 0x000fea0003800200 */
.L_x_1722:
        /* <DEDUP_REMOVED lines=23> */
.L_x_1724:
        /* <DEDUP_REMOVED lines=17> */
.L_x_1725:
        /* <DEDUP_REMOVED lines=17> */
.L_x_1726:
        /* <DEDUP_REMOVED lines=17> */
.L_x_1727:
        /* <DEDUP_REMOVED lines=16> */
.L_x_1728:
        /* <DEDUP_REMOVED lines=16> */
.L_x_1729:
        /* <DEDUP_REMOVED lines=17> */
.L_x_1687:
        /* <DEDUP_REMOVED lines=20> */
[----:B---3--:R-:W-:Y:S01]  /*3530*/  ISETP.GT.AND P0, PT, R9, R14, PT ;  /* 0x0000000e0900720c */ /* 0x008fe20003f04270 */
[C---:B------:R-:W-:Y:S02]  /*3540*/  VIADD R9, R4.reuse, 0x100 ;  /* 0x0000010004097836 */ /* 0x040fe40000000000 */
[----:B------:R-:W-:-:S03]  /*3550*/  VIADD R14, R4, 0x200 ;  /* 0x00000200040e7836 */ /* 0x000fc60000000000 */
[----:B------:R-:W-:Y:S01]  /*3560*/  SEL R18, R4, R9, P0 ;  /* 0x0000000904127207 */ /* 0x000fe20000000000 */
[----:B------:R-:W-:Y:S01]  /*3570*/  IMAD.U32 R9, RZ, RZ, UR7 ;  /* 0x00000007ff097e24 */ /* 0x000fe2000f8e00ff */
[-C--:B------:R-:W-:Y:S02]  /*3580*/  IADD3 R19, P3, PT, R14, R23.reuse, RZ ;  /* 0x000000170e137210 */ /* 0x080fe40007f7e0ff */
[----:B------:R-:W-:Y:S01]  /*3590*/  IADD3 R14, P4, PT, R18, R23, RZ ;  /* 0x00000017120e7210 */ /* 0x000fe20007f9e0ff */
[----:B0-----:R-:W-:Y:S01]  /*35a0*/  IMAD.X R13, RZ, RZ, R9, P1 ;  /* 0x000000ffff0d7224 */ /* 0x001fe200008e0609 */
[----:B----4-:R-:W-:Y:S02]  /*35b0*/  ISETP.GT.AND P2, PT, R8, R5, PT ;  /* 0x000000050800720c */ /* 0x010fe40003f44270 */
[----:B------:R-:W-:Y:S01]  /*35c0*/  ISETP.LT.U32.AND P1, PT, R19, R14, PT ;  /* 0x0000000e1300720c */ /* 0x000fe20003f21070 */
[--C-:B------:R-:W-:Y:S01]  /*35d0*/  IMAD.X R12, RZ, RZ, R13.reuse, P3 ;  /* 0x000000ffff0c7224 */ /* 0x100fe200018e060d */
[----:B-----5:R-:W-:Y:S01]  /*35e0*/  ISETP.GT.OR P0, PT, R15, R16, P0 ;  /* 0x000000100f00720c */ /* 0x020fe20000704670 */
[----:B-1----:R-:W-:Y:S01]  /*35f0*/  IMAD.X R7, RZ, RZ, R13, P4 ;  /* 0x000000ffff077224 */ /* 0x002fe200020e060d */
[----:B------:R-:W-:-:S04]  /*3600*/  IADD3 R13, P4, PT, R19, 0x100, RZ ;  /* 0x00000100130d7810 */ /* 0x000fc80007f9e0ff */
[----:B------:R-:W-:Y:S02]  /*3610*/  ISETP.LT.AND.EX P1, PT, R12, R7, PT, P1 ;  /* 0x000000070c00720c */ /* 0x000fe40003f21310 */
[----:B------:R-:W-:Y:S02]  /*3620*/  ISETP.GT.AND P3, PT, R10, R17, PT ;  /* 0x000000110a00720c */ /* 0x000fe40003f64270 */
        /* <DEDUP_REMOVED lines=8> */
[----:B------:R-:W-:Y:S02]  /*36b0*/  ISETP.GT.OR P0, PT, R8, R5, P0 ;  /* 0x000000050800720c */ /* 0x000fe40000704670 */
[----:B------:R-:W-:Y:S02]  /*36c0*/  ISETP.LT.AND.EX P2, PT, R12, R7, PT, P2 ;  /* 0x000000070c00720c */ /* 0x000fe40003f41320 */
[----:B------:R-:W-:-:S02]  /*36d0*/  ISETP.GT.OR P4, PT, R10, R17, P0 ;  /* 0x000000110a00720c */ /* 0x000fc40000784670 */
        /* <DEDUP_REMOVED lines=21> */
.L_x_1732:
        /* <DEDUP_REMOVED lines=22> */
[----:B--2---:R-:W-:Y:S01]  /*3990*/  ISETP.GT.AND P2, PT, R9, R26, PT ;  /* 0x0000001a0900720c */ /* 0x004fe20003f44270 */
[----:B------:R-:W-:Y:S02]  /*39a0*/  IMAD.U32 R9, RZ, RZ, UR7 ;  /* 0x00000007ff097e24 */ /* 0x000fe4000f8e00ff */
[----:B------:R-:W-:Y:S01]  /*39b0*/  IMAD.MOV.U32 R26, RZ, RZ, R6 ;  /* 0x000000ffff1a7224 */ /* 0x000fe200078e0006 */
[----:B------:R-:W-:Y:S01]  /*39c0*/  SEL R7, RZ, 0x1, !P2 ;  /* 0x00000001ff077807 */ /* 0x000fe20005000000 */
[----:B------:R-:W-:-:S04]  /*39d0*/  IMAD.X R6, R24, 0x1, R9, P0 ;  /* 0x0000000118067824 */ /* 0x000fc800000e0609 */
[----:B------:R-:W-:Y:S02]  /*39e0*/  @P4 SEL R7, R8, 0x1, !P2 ;  /* 0x0000000108074807 */ /* 0x000fe40005000000 */
[----:B------:R-:W-:Y:S01]  /*39f0*/  ISETP.LT.U32.AND P0, PT, R21, R26, PT ;  /* 0x0000001a1500720c */ /* 0x000fe20003f01070 */
[----:B------:R-:W-:Y:S01]  /*3a00*/  IMAD.X R8, RZ, RZ, R6, P5 ;  /* 0x000000ffff087224 */ /* 0x000fe200028e0606 */
[----:B---3--:R-:W-:Y:S02]  /*3a10*/  ISETP.GT.AND P3, PT, R23, R22, PT ;  /* 0x000000161700720c */ /* 0x008fe40003f64270 */
[----:B------:R-:W-:Y:S02]  /*3a20*/  ISETP.LT.AND.EX P0, PT, R6, R25, PT, P0 ;  /* 0x000000190600720c */ /* 0x000fe40003f01300 */
[----:B------:R-:W-:Y:S02]  /*3a30*/  LOP3.LUT P1, RZ, R7, 0xff, RZ, 0xc0, !PT ;  /* 0x000000ff07ff7812 */ /* 0x000fe4000782c0ff */
[----:B------:R-:W-:-:S02]  /*3a40*/  @P2 SEL R26, R21, R26, P0 ;  /* 0x0000001a151a2207 */ /* 0x000fc40000000000 */
[C---:B------:R-:W-:Y:S02]  /*3a50*/  @P2 SEL R25, R6.reuse, R25, P0 ;  /* 0x0000001906192207 */ /* 0x040fe40000000000 */
[----:B0-----:R-:W-:Y:S02]  /*3a60*/  SEL R4, R21, R26, !P4 ;  /* 0x0000001a15047207 */ /* 0x001fe40006000000 */
[----:B------:R-:W-:Y:S02]  /*3a70*/  SEL R5, R6, R25, !P4 ;  /* 0x0000001906057207 */ /* 0x000fe40006000000 */
[----:B------:R-:W-:Y:S02]  /*3a80*/  ISETP.LT.U32.AND P0, PT, R15, R4, PT ;  /* 0x000000040f00720c */ /* 0x000fe40003f01070 */
[----:B----4-:R-:W-:Y:S02]  /*3a90*/  ISETP.GT.AND P2, PT, R19, R20, PT ;  /* 0x000000141300720c */ /* 0x010fe40003f44270 */
        /* <DEDUP_REMOVED lines=22> */
[----:B------:R-:W-:-:S02]  /*3c00*/  ISETP.GT.AND P2, PT, R11, R18, PT ;  /* 0x000000120b00720c */ /* 0x000fc40003f44270 */
        /* <DEDUP_REMOVED lines=19> */
.L_x_1731:
        /* <DEDUP_REMOVED lines=23> */
.L_x_1736:
        /* <DEDUP_REMOVED lines=22> */
[CC--:B--2---:R-:W-:Y:S02]  /*4010*/  ISETP.GT.AND P2, PT, R16.reuse, R19.reuse, PT ;  /* 0x000000131000720c */ /* 0x0c4fe40003f44270 */
[----:B------:R-:W-:Y:S02]  /*4020*/  ISETP.GT.AND P4, PT, R16, R19, P3 ;  /* 0x000000131000720c */ /* 0x000fe40001f84270 */
        /* <DEDUP_REMOVED lines=8> */
[CC--:B---3--:R-:W-:Y:S01]  /*40b0*/  ISETP.GT.AND P3, PT, R18.reuse, R23.reuse, PT ;  /* 0x000000171200720c */ /* 0x0c8fe20003f64270 */
[----:B------:R-:W2:Y:S01]  /*40c0*/  LDG.E R7, desc[UR12][R2.64+0xc00] ;  /* 0x000c000c02077981 */ /* 0x000ea2000c1e1900 */
[----:B------:R-:W-:-:S03]  /*40d0*/  ISETP.GT.AND P4, PT, R18, R23, P2 ;  /* 0x000000171200720c */ /* 0x000fc60001784270 */
        /* <DEDUP_REMOVED lines=12> */
[CC--:B----4-:R-:W-:Y:S02]  /*41a0*/  ISETP.GT.AND P2, PT, R20.reuse, R21.reuse, PT ;  /* 0x000000151400720c */ /* 0x0d0fe40003f44270 */
[----:B------:R-:W-:Y:S02]  /*41b0*/  ISETP.GT.AND P4, PT, R20, R21, P3 ;  /* 0x000000151400720c */ /* 0x000fe40001f84270 */
        /* <DEDUP_REMOVED lines=18> */
[CC--:B--2---:R-:W-:Y:S02]  /*42e0*/  ISETP.GT.AND P0, PT, R18.reuse, R7.reuse, PT ;  /* 0x000000071200720c */ /* 0x0c4fe40003f04270 */
[----:B------:R-:W-:-:S07]  /*42f0*/  ISETP.GT.AND P5, PT, R18, R7, P4 ;  /* 0x000000071200720c */ /* 0x000fce00027a4270 */
[----:B------:R-:W-:Y:S02]  /*4300*/  @!P4 SEL R6, RZ, 0x1, !P0 ;  /* 0x00000001ff06c807 */ /* 0x000fe40004000000 */
[----:B------:R-:W-:Y:S02]  /*4310*/  IADD3 R18, P2, PT, R17, 0x300, RZ ;  /* 0x0000030011127810 */ /* 0x000fe40007f5e0ff */
[----:B------:R-:W-:-:S03]  /*4320*/  SEL R6, R6, 0x1, !P5 ;  /* 0x0000000106067807 */ /* 0x000fc60006800000 */
[----:B------:R-:W-:Y:S01]  /*4330*/  IMAD.X R7, RZ, RZ, R8, P2 ;  /* 0x000000ffff077224 */ /* 0x000fe200010e0608 */
[----:B------:R-:W-:Y:S02]  /*4340*/  LOP3.LUT P2, RZ, R6, 0xff, RZ, 0xc0, !PT ;  /* 0x000000ff06ff7812 */ /* 0x000fe4000784c0ff */
[----:B------:R-:W-:-:S04]  /*4350*/  ISETP.LT.U32.AND P0, PT, R18, R25, PT ;  /* 0x000000191200720c */ /* 0x000fc80003f01070 */
[----:B------:R-:W-:Y:S02]  /*4360*/  ISETP.LT.AND.EX P0, PT, R7, R22, PT, P0 ;  /* 0x000000160700720c */ /* 0x000fe40003f01300 */
[CC--:B---3--:R-:W-:Y:S02]  /*4370*/  ISETP.GT.AND P6, PT, R19.reuse, R16.reuse, PT ;  /* 0x000000101300720c */ /* 0x0c8fe40003fc4270 */
[CC--:B0-----:R-:W-:Y:S02]  /*4380*/  SEL R3, R18.reuse, R25.reuse, P0 ;  /* 0x0000001912037207 */ /* 0x0c1fe40000000000 */
[----:B------:R-:W-:Y:S02]  /*4390*/  @!P5 SEL R3, R18, R25, !P4 ;  /* 0x000000191203d207 */ /* 0x000fe40006000000 */
[----:B------:R-:W-:Y:S02]  /*43a0*/  ISETP.GT.AND P3, PT, R19, R16, P2 ;  /* 0x000000101300720c */ /* 0x000fe40001764270 */
        /* <DEDUP_REMOVED lines=11> */
[----:B----4-:R-:W-:Y:S02]  /*4460*/  ISETP.GT.AND P0, PT, R20, R21, PT ;  /* 0x000000151400720c */ /* 0x010fe40003f04270 */
[----:B------:R-:W-:Y:S02]  /*4470*/  @!P3 SEL R4, R16, R3, !P2 ;  /* 0x000000031004b207 */ /* 0x000fe40005000000 */
[----:B------:R-:W-:Y:S02]  /*4480*/  @!P3 SEL R2, R5, R18, !P2 ;  /* 0x000000120502b207 */ /* 0x000fe40005000000 */
[----:B------:R-:W-:-:S02]  /*4490*/  ISETP.GT.AND P3, PT, R20, R21, P4 ;  /* 0x000000151400720c */ /* 0x000fc40002764270 */
        /* <DEDUP_REMOVED lines=11> */
[----:B-----5:R-:W-:Y:S02]  /*4550*/  ISETP.GT.AND P3, PT, R23, R24, PT ;  /* 0x000000181700720c */ /* 0x020fe40003f64270 */
[----:B------:R-:W-:-:S02]  /*4560*/  IADD3 R5, P0, PT, R17, 0x600, RZ ;  /* 0x0000060011057810 */ /* 0x000fc40007f1e0ff */
[----:B------:R-:W-:Y:S02]  /*4570*/  ISETP.GT.AND P4, PT, R23, R24, P2 ;  /* 0x000000181700720c */ /* 0x000fe40001784270 */
        /* <DEDUP_REMOVED lines=13> */
[CC--:B------:R-:W-:Y:S02]  /*4650*/  ISETP.GT.AND P4, PT, R27.reuse, R28.reuse, P3 ;  /* 0x0000001c1b00720c */ /* 0x0c0fe40001f84270 */
[----:B------:R-:W-:Y:S02]  /*4660*/  ISETP.GT.AND P2, PT, R27, R28, PT ;  /* 0x0000001c1b00720c */ /* 0x000fe40003f44270 */
        /* <DEDUP_REMOVED lines=10> */
.L_x_1735:
[----:B------:R-:W-:Y:S05]  /*4710*/  BSYNC.RECONVERGENT B2 ;  /* 0x0000000000027941 */ /* 0x000fea0003800200 */
.L_x_1734:
        /* <DEDUP_REMOVED lines=27> */
[CC--:B--2---:R-:W-:Y:S02]  /*48d0*/  ISETP.GT.AND P0, PT, R21.reuse, R22.reuse, PT ;  /* 0x000000161500720c */ /* 0x0c4fe40003f04270 */
[----:B------:R-:W-:Y:S01]  /*48e0*/  ISETP.GT.AND P3, PT, R21, R22, P4 ;  /* 0x000000161500720c */ /* 0x000fe20002764270 */
        /* <DEDUP_REMOVED lines=8> */
[----:B---3--:R-:W-:Y:S02]  /*4970*/  ISETP.GT.AND P0, PT, R19, R20, PT ;  /* 0x000000141300720c */ /* 0x008fe40003f04270 */
[----:B------:R-:W-:-:S02]  /*4980*/  @!P3 SEL R5, R23, R6, !P4 ;  /* 0x000000061705b207 */ /* 0x000fc40006000000 */
[----:B------:R-:W-:Y:S02]  /*4990*/  @!P3 SEL R21, R22, R7, !P4 ;  /* 0x000000071615b207 */ /* 0x000fe40006000000 */
[----:B------:R-:W-:Y:S02]  /*49a0*/  ISETP.GT.AND P3, PT, R19, R20, P2 ;  /* 0x000000141300720c */ /* 0x000fe40001764270 */
        /* <DEDUP_REMOVED lines=9> */
[----:B----4-:R-:W-:-:S02]  /*4a40*/  ISETP.GT.AND P3, PT, R17, R18, PT ;  /* 0x000000121100720c */ /* 0x010fc40003f64270 */
[----:B------:R-:W-:Y:S01]  /*4a50*/  IADD3 R2, P5, P0, R10, UR6, R3 ;  /* 0x000000060a027c10 */ /* 0x000fe2000f8be003 */
[----:B------:R-:W-:Y:S01]  /*4a60*/  VIADD R3, R13, 0x300 ;  /* 0x000003000d037836 */ /* 0x000fe20000000000 */
[----:B------:R-:W-:Y:S01]  /*4a70*/  ISETP.GT.AND P2, PT, R17, R18, P4 ;  /* 0x000000121100720c */ /* 0x000fe20002744270 */
        /* <DEDUP_REMOVED lines=12> */
[----:B-----5:R-:W-:Y:S02]  /*4b40*/  ISETP.GT.AND P4, PT, R15, R16, P3 ;  /* 0x000000100f00720c */ /* 0x020fe40001f84270 */
[----:B------:R-:W-:Y:S02]  /*4b50*/  IADD3.X R2, PT, PT, R12, R9, RZ, P5, P6 ;  /* 0x000000090c027210 */ /* 0x000fe40002fec4ff */
[----:B------:R-:W-:Y:S02]  /*4b60*/  ISETP.LT.U32.AND P0, PT, R3, R4, PT ;  /* 0x000000040300720c */ /* 0x000fe40003f01070 */
[----:B------:R-:W-:Y:S02]  /*4b70*/  ISETP.GT.AND P2, PT, R15, R16, PT ;  /* 0x000000100f00720c */ /* 0x000fe40003f44270 */
[----:B------:R-:W-:-:S02]  /*4b80*/  ISETP.LT.AND.EX P0, PT, R2, R5, PT, P0 ;  /* 0x000000050200720c */ /* 0x000fc40003f01300 */
[----:B------:R-:W-:Y:S02]  /*4b90*/  @!P3 SEL R8, RZ, 0x1, !P2 ;  /* 0x00000001ff08b807 */ /* 0x000fe40005000000 */
[CC--:B------:R-:W-:Y:S02]  /*4ba0*/  SEL R6, R3.reuse, R4.reuse, P0 ;  /* 0x0000000403067207 */ /* 0x0c0fe40000000000 */
[-C--:B------:R-:W-:Y:S02]  /*4bb0*/  SEL R7, R2, R5.reuse, P0 ;  /* 0x0000000502077207 */ /* 0x080fe40000000000 */
[----:B------:R-:W-:Y:S02]  /*4bc0*/  SEL R8, R8, 0x1, !P4 ;  /* 0x0000000108087807 */ /* 0x000fe40006000000 */
[----:B------:R-:W-:Y:S02]  /*4bd0*/  @!P4 SEL R6, R3, R4, !P3 ;  /* 0x000000040306c207 */ /* 0x000fe40005800000 */
[----:B------:R-:W-:-:S07]  /*4be0*/  @!P4 SEL R7, R2, R5, !P3 ;  /* 0x000000050207c207 */ /* 0x000fce0005800000 */
.L_x_1738:
[----:B------:R-:W-:Y:S05]  /*4bf0*/  BSYNC.RECONVERGENT B2 ;  /* 0x0000000000027941 */ /* 0x000fea0003800200 */
.L_x_1737:
        /* <DEDUP_REMOVED lines=35> */
[----:B---3--:R-:W-:Y:S02]  /*4e30*/  ISETP.GT.AND P3, PT, R17, R18, P4 ;  /* 0x000000121100720c */ /* 0x008fe40002764270 */
[----:B------:R-:W-:Y:S02]  /*4e40*/  ISETP.LT.U32.AND P0, PT, R15, R2, PT ;  /* 0x000000020f00720c */ /* 0x000fe40003f01070 */
[----:B------:R-:W-:Y:S02]  /*4e50*/  ISETP.GT.AND P2, PT, R17, R18, PT ;  /* 0x000000121100720c */ /* 0x000fe40003f44270 */
[----:B------:R-:W-:Y:S02]  /*4e60*/  ISETP.LT.AND.EX P0, PT, R4, R3, PT, P0 ;  /* 0x000000030400720c */ /* 0x000fe40003f01300 */
[----:B------:R-:W-:Y:S02]  /*4e70*/  @!P4 SEL R8, RZ, 0x1, !P2 ;  /* 0x00000001ff08c807 */ /* 0x000fe40005000000 */
[----:B------:R-:W-:-:S02]  /*4e80*/  SEL R6, R15, R2, P0 ;  /* 0x000000020f067207 */ /* 0x000fc40000000000 */
[-C--:B------:R-:W-:Y:S02]  /*4e90*/  SEL R7, R4, R3.reuse, P0 ;  /* 0x0000000304077207 */ /* 0x080fe40000000000 */
[----:B------:R-:W-:Y:S02]  /*4ea0*/  SEL R8, R8, 0x1, !P3 ;  /* 0x0000000108087807 */ /* 0x000fe40005800000 */
[----:B------:R-:W-:Y:S02]  /*4eb0*/  @!P3 SEL R6, R15, R2, !P4 ;  /* 0x000000020f06b207 */ /* 0x000fe40006000000 */
[----:B------:R-:W-:-:S07]  /*4ec0*/  @!P3 SEL R7, R4, R3, !P4 ;  /* 0x000000030407b207 */ /* 0x000fce0006000000 */
.L_x_1740:
[----:B------:R-:W-:Y:S05]  /*4ed0*/  BSYNC.RECONVERGENT B2 ;  /* 0x0000000000027941 */ /* 0x000fea0003800200 */
.L_x_1739:
        /* <DEDUP_REMOVED lines=18> */
[CC--:B--2---:R-:W-:Y:S02]  /*5000*/  ISETP.GT.AND P2, PT, R2.reuse, R5.reuse, P3 ;  /* 0x000000050200720c */ /* 0x0c4fe40001f44270 */
[----:B------:R-:W-:-:S04]  /*5010*/  ISETP.GT.AND P1, PT, R2, R5, PT ;  /* 0x000000050200720c */ /* 0x000fc80003f24270 */
[----:B------:R-:W-:-:S04]  /*5020*/  @!P3 SEL R8, RZ, 0x1, !P1 ;  /* 0x00000001ff08b807 */ /* 0x000fc80004800000 */
[----:B------:R-:W-:-:S03]  /*5030*/  SEL R8, R8, 0x1, !P2 ;  /* 0x0000000108087807 */ /* 0x000fc60005000000 */
[----:B------:R-:W-:Y:S02]  /*5040*/  @!P2 SEL R9, R11, R6, !P3 ;  /* 0x000000060b09a207 */ /* 0x000fe40005800000 */
[----:B------:R-:W-:-:S03]  /*5050*/  @!P2 SEL R10, R12, R7, !P3 ;  /* 0x000000070c0aa207 */ /* 0x000fc60005800000 */
[----:B------:R-:W-:Y:S02]  /*5060*/  IMAD.MOV.U32 R6, RZ, RZ, R9 ;  /* 0x000000ffff067224 */ /* 0x000fe400078e0009 */
[----:B------:R-:W-:-:S07]  /*5070*/  IMAD.MOV.U32 R7, RZ, RZ, R10 ;  /* 0x000000ffff077224 */ /* 0x000fce00078e000a */
.L_x_1733:
[----:B------:R-:W-:Y:S05]  /*5080*/  BSYNC.RECONVERGENT B1 ;  /* 0x0000000000017941 */ /* 0x000fea0003800200 */
.L_x_1730:
        /* <DEDUP_REMOVED lines=24> */
.L_x_1742:
[----:B------:R-:W-:Y:S05]  /*5210*/  BSYNC.RECONVERGENT B1 ;  /* 0x0000000000017941 */ /* 0x000fea0003800200 */
.L_x_1741:
        /* <DEDUP_REMOVED lines=24> */
.L_x_1744:
[----:B------:R-:W-:Y:S05]  /*53a0*/  BSYNC.RECONVERGENT B1 ;  /* 0x0000000000017941 */ /* 0x000fea0003800200 */
.L_x_1743:
        /* <DEDUP_REMOVED lines=20> */
.L_x_1746:
[----:B------:R-:W-:Y:S05]  /*54f0*/  BSYNC.RECONVERGENT B1 ;  /* 0x0000000000017941 */ /* 0x000fea0003800200 */
.L_x_1745:
        /* <DEDUP_REMOVED lines=20> */
.L_x_1748:
[----:B------:R-:W-:Y:S05]  /*5640*/  BSYNC.RECONVERGENT B1 ;  /* 0x0000000000017941 */ /* 0x000fea0003800200 */
.L_x_1747:
        /* <DEDUP_REMOVED lines=20> */
.L_x_1750:
[----:B------:R-:W-:Y:S05]  /*5790*/  BSYNC.RECONVERGENT B1 ;  /* 0x0000000000017941 */ /* 0x000fea0003800200 */
.L_x_1749:
        /* <DEDUP_REMOVED lines=10> */
.L_x_1752:
[----:B------:R-:W-:Y:S05]  /*5840*/  BSYNC.RECONVERGENT B1 ;  /* 0x0000000000017941 */ /* 0x000fea0003800200 */
.L_x_1751:
        /* <DEDUP_REMOVED lines=84> */
.L_x_1711:
[----:B------:R-:W-:Y:S05]  /*5d90*/  BSYNC.RECONVERGENT B0 ;  /* 0x0000000000007941 */ /* 0x000fea0003800200 */
.L_x_1686:
[----:B------:R-:W-:Y:S05]  /*5da0*/  @P1 EXIT ;  /* 0x000000000000194d */ /* 0x000fea0003800000 */
[----:B012---:R-:W0:Y:S02]  /*5db0*/  LDC.64 R2, c[0x0][0x3a0] ;  /* 0x0000e800ff027b82 */ /* 0x007e240000000a00 */
[----:B0-----:R-:W-:-:S05]  /*5dc0*/  IMAD.WIDE.U32 R2, R0, 0x10, R2 ;  /* 0x0000001000027825 */ /* 0x001fca00078e0002 */
[----:B------:R-:W-:Y:S04]  /*5dd0*/  STG.E.64 desc[UR12][R2.64+0x8], R6 ;  /* 0x0000080602007986 */ /* 0x000fe8000c101b0c */
[----:B------:R-:W-:Y:S01]  /*5de0*/  STG.E.U8 desc[UR12][R2.64], R8 ;  /* 0x0000000802007986 */ /* 0x000fe2000c10110c */
[----:B------:R-:W-:Y:S05]  /*5df0*/  EXIT ;  /* 0x000000000000794d */ /* 0x000fea0003800000 */
.L_x_1753:
        /* <DEDUP_REMOVED lines=16> */
.L_x_14350:


//--------------------- .text._ZN3cub18CUB_300001_SM_10006detail6reduce28DeviceReduceSingleTileKernelINS2_10policy_hubIN4cuda3std3__45tupleIJblEEEyN6thrust24THRUST_300001_SM_1000_NS8cuda_cub9__find_if7functorIS9_EEE10Policy1000ENSB_12zip_iteratorINS8_IJNSD_26transform_input_iterator_tIbNSI_INS8_IJNSB_6detail15normal_iteratorINSB_10device_ptrIiEEEESO_EEEEENSK_22tuple_binary_predicateINS7_7greaterIiEEEEEENSB_17counting_iteratorIlNSB_11use_defaultESX_SX_EEEEEEEPS9_ySF_S9_S9_NS7_10__identityEEEvT0_T1_T2_T3_T4_T6_ --------------------------
	.section	.text._ZN3cub18CUB_300001_SM_10006detail6reduce28DeviceReduceSingleTileKernelINS2_10policy_hubIN4cuda3std3__45tupleIJblEEEyN6thrust24THRUST_300001_SM_1000_NS8cuda_cub9__find_if7functorIS9_EEE10Policy1000ENSB_12zip_iteratorINS8_IJNSD_26transform_input_iterator_tIbNSI_INS8_IJNSB_6detail15normal_iteratorINSB_10device_ptrIiEEEESO_EEEEENSK_22tuple_binary_predicateINS7_7greaterIiEEEEEENSB_17counting_iteratorIlNSB_11use_defaultESX_SX_EEEEEEEPS9_ySF_S9_S9_NS7_10__identityEEEvT0_T1_T2_T3_T4_T6_,"ax",@progbits
	.align	128
        .global         _ZN3cub18CUB_300001_SM_10006detail6reduce28DeviceReduceSingleTileKernelINS2_10policy_hubIN4cuda3std3__45tupleIJblEEEyN6thrust24THRUST_300001_SM_1000_NS8cuda_cub9__find_if7functorIS9_EEE10Policy1000ENSB_12zip_iteratorINS8_IJNSD_26transform_input_iterator_tIbNSI_INS8_IJNSB_6detail15normal_iteratorINSB_10device_ptrIiEEEESO_EEEEENSK_22tuple_binary_predicateINS7_7greaterIiEEEEEENSB_17counting_iteratorIlNSB_11use_defaultESX_SX_EEEEEEEPS9_ySF_S9_S9_NS7_10__identityEEEvT0_T1_T2_T3_T4_T6_
        .type           _ZN3cub18CUB_300001_SM_10006detail6reduce28DeviceReduceSingleTileKernelINS2_10policy_hubIN4cuda3std3__45tupleIJblEEEyN6thrust24THRUST_300001_SM_1000_NS8cuda_cub9__find_if7functorIS9_EEE10Policy1000ENSB_12zip_iteratorINS8_IJNSD_26transform_input_iterator_tIbNSI_INS8_IJNSB_6detail15normal_iteratorINSB_10device_ptrIiEEEESO_EEEEENSK_22tuple_binary_predicateINS7_7greaterIiEEEEEENSB_17counting_iteratorIlNSB_11use_defaultESX_SX_EEEEEEEPS9_ySF_S9_S9_NS7_10__identityEEEvT0_T1_T2_T3_T4_T6_,@function
        .size           _ZN3cub18CUB_300001_SM_10006detail6reduce28DeviceReduceSingleTileKernelINS2_10policy_hubIN4cuda3std3__45tupleIJblEEEyN6thrust24THRUST_300001_SM_1000_NS8cuda_cub9__find_if7functorIS9_EEE10Policy1000ENSB_12zip_iteratorINS8_IJNSD_26transform_input_iterator_tIbNSI_INS8_IJNSB_6detail15normal_iteratorINSB_10device_ptrIiEEEESO_EEEEENSK_22tuple_binary_predicateINS7_7greaterIiEEEEEENSB_17counting_iteratorIlNSB_11use_defaultESX_SX_EEEEEEEPS9_ySF_S9_S9_NS7_10__identityEEEvT0_T1_T2_T3_T4_T6_,(.L_x_14351 - _ZN3cub18CUB_300001_SM_10006detail6reduce28DeviceReduceSingleTileKernelINS2_10policy_hubIN4cuda3std3__45tupleIJblEEEyN6thrust24THRUST_300001_SM_1000_NS8cuda_cub9__find_if7functorIS9_EEE10Policy1000ENSB_12zip_iteratorINS8_IJNSD_26transform_input_iterator_tIbNSI_INS8_IJNSB_6detail15normal_iteratorINSB_10device_ptrIiEEEESO_EEEEENSK_22tuple_binary_predicateINS7_7greaterIiEEEEEENSB_17counting_iteratorIlNSB_11use_defaultESX_SX_EEEEEEEPS9_ySF_S9_S9_NS7_10__identityEEEvT0_T1_T2_T3_T4_T6_)
        .other          _ZN3cub18CUB_300001_SM_10006detail6reduce28DeviceReduceSingleTileKernelINS2_10policy_hubIN4cuda3std3__45tupleIJblEEEyN6thrust24THRUST_300001_SM_1000_NS8cuda_cub9__find_if7functorIS9_EEE10Policy1000ENSB_12zip_iteratorINS8_IJNSD_26transform_input_iterator_tIbNSI_INS8_IJNSB_6detail15normal_iteratorINSB_10device_ptrIiEEEESO_EEEEENSK_22tuple_binary_predicateINS7_7greaterIiEEEEEENSB_17counting_iteratorIlNSB_11use_defaultESX_SX_EEEEEEEPS9_ySF_S9_S9_NS7_10__identityEEEvT0_T1_T2_T3_T4_T6_,@"STO_CUDA_ENTRY STV_DEFAULT"
_ZN3cub18CUB_300001_SM_10006detail6reduce28DeviceReduceSingleTileKernelINS2_10policy_hubIN4cuda3std3__45tupleIJblEEEyN6thrust24THRUST_300001_SM_1000_NS8cuda_cub9__find_if7functorIS9_EEE10Policy1000ENSB_12zip_iteratorINS8_IJNSD_26transform_input_iterator_tIbNSI_INS8_IJNSB_6detail15normal_iteratorINSB_10device_ptrIiEEEESO_EEEEENSK_22tuple_binary_predicateINS7_7greaterIiEEEEEENSB_17counting_iteratorIlNSB_11use_defaultESX_SX_EEEEEEEPS9_ySF_S9_S9_NS7_10__identityEEEvT0_T1_T2_T3_T4_T6_:
.text._ZN3cub18CUB_300001_SM_10006detail6reduce28DeviceReduceSingleTileKernelINS2_10policy_hubIN4cuda3std3__45tupleIJblEEEyN6thrust24THRUST_300001_SM_1000_NS8cuda_cub9__find_if7functorIS9_EEE10Policy1000ENSB_12zip_iteratorINS8_IJNSD_26transform_input_iterator_tIbNSI_INS8_IJNSB_6detail15normal_iteratorINSB_10device_ptrIiEEEESO_EEEEENSK_22tuple_binary_predicateINS7_7greaterIiEEEEEENSB_17counting_iteratorIlNSB_11use_defaultESX_SX_EEEEEEEPS9_ySF_S9_S9_NS7_10__identityEEEvT0_T1_T2_T3_T4_T6_:
        /* <DEDUP_REMOVED lines=15> */
.L_x_1754:
        /* <DEDUP_REMOVED lines=22> */
[----:B--2---:R-:W-:-:S04]  /*0250*/  @!P1 ISETP.GT.AND P0, PT, R2, R5, PT ;  /* 0x000000050200920c */ /* 0x004fc80003f04270 */
        /* <DEDUP_REMOVED lines=15> */
.L_x_1761:
        /* <DEDUP_REMOVED lines=24> */
[CC--:B--2---:R-:W-:Y:S02]  /*04d0*/  ISETP.GT.AND P0, PT, R33.reuse, R34.reuse, PT ;  /* 0x000000222100720c */ /* 0x0c4fe40003f04270 */
[----:B------:R-:W-:-:S07]  /*04e0*/  ISETP.GT.AND P2, PT, R33, R34, P5 ;  /* 0x000000222100720c */ /* 0x000fce0002f44270 */
[----:B------:R-:W-:Y:S02]  /*04f0*/  @!P5 SEL R36, RZ, 0x1, !P0 ;  /* 0x00000001ff24d807 */ /* 0x000fe40004000000 */
[----:B------:R-:W-:Y:S02]  /*0500*/  ISETP.LT.U32.AND P0, PT, R29, R10, PT ;  /* 0x0000000a1d00720c */ /* 0x000fe40003f01070 */
[----:B------:R-:W-:Y:S02]  /*0510*/  SEL R33, R36, 0x1, !P2 ;  /* 0x0000000124217807 */ /* 0x000fe40005000000 */
[----:B---3--:R-:W-:Y:S02]  /*0520*/  ISETP.GT.AND P6, PT, R32, R31, PT ;  /* 0x0000001f2000720c */ /* 0x008fe40003fc4270 */
[----:B------:R-:W-:Y:S02]  /*0530*/  LOP3.LUT P3, RZ, R33, 0xff, RZ, 0xc0, !PT ;  /* 0x000000ff21ff7812 */ /* 0x000fe4000786c0ff */
[----:B------:R-:W-:-:S02]  /*0540*/  ISETP.LT.AND.EX P0, PT, R12, R11, PT, P0 ;  /* 0x0000000b0c00720c */ /* 0x000fc40003f01300 */
[----:B------:R-:W-:Y:S02]  /*0550*/  ISETP.GT.AND P4, PT, R32, R31, P3 ;  /* 0x0000001f2000720c */ /* 0x000fe40001f84270 */
[CC--:B0-----:R-:W-:Y:S02]  /*0560*/  SEL R9, R29.reuse, R10.reuse, P0 ;  /* 0x0000000a1d097207 */ /* 0x0c1fe40000000000 */
[CC--:B------:R-:W-:Y:S02]  /*0570*/  SEL R8, R12.reuse, R11.reuse, P0 ;  /* 0x0000000b0c087207 */ /* 0x0c0fe40000000000 */
[----:B------:R-:W-:Y:S02]  /*0580*/  @!P2 SEL R9, R29, R10, !P5 ;  /* 0x0000000a1d09a207 */ /* 0x000fe40006800000 */
[----:B------:R-:W-:Y:S02]  /*0590*/  @!P2 SEL R8, R12, R11, !P5 ;  /* 0x0000000b0c08a207 */ /* 0x000fe40006800000 */
[----:B------:R-:W-:-:S02]  /*05a0*/  @!P3 SEL R33, RZ, 0x1, !P6 ;  /* 0x00000001ff21b807 */ /* 0x000fc40007000000 */
[----:B-1----:R-:W-:Y:S02]  /*05b0*/  IADD3 R6, P0, PT, R29, 0x100, RZ ;  /* 0x000001001d067810 */ /* 0x002fe40007f1e0ff */
[----:B------:R-:W-:Y:S02]  /*05c0*/  SEL R33, R33, 0x1, !P4 ;  /* 0x0000000121217807 */ /* 0x000fe40006000000 */
[----:B----4-:R-:W-:Y:S01]  /*05d0*/  ISETP.GT.AND P6, PT, R28, R25, PT ;  /* 0x000000191c00720c */ /* 0x010fe20003fc4270 */
[----:B------:R-:W-:Y:S01]  /*05e0*/  IMAD.X R7, RZ, RZ, R12, P0 ;  /* 0x000000ffff077224 */ /* 0x000fe200000e060c */
[----:B------:R-:W-:Y:S02]  /*05f0*/  LOP3.LUT P2, RZ, R33, 0xff, RZ, 0xc0, !PT ;  /* 0x000000ff21ff7812 */ /* 0x000fe4000784c0ff */
[----:B------:R-:W-:Y:S02]  /*0600*/  ISETP.LT.U32.AND P0, PT, R6, R9, PT ;  /* 0x000000090600720c */ /* 0x000fe40003f01070 */
[----:B------:R-:W-:-:S02]  /*0610*/  ISETP.GT.AND P5, PT, R28, R25, P2 ;  /* 0x000000191c00720c */ /* 0x000fc400017a4270 */
        /* <DEDUP_REMOVED lines=9> */
[CC--:B-----5:R-:W-:Y:S02]  /*06b0*/  ISETP.GT.AND P6, PT, R26.reuse, R19.reuse, PT ;  /* 0x000000131a00720c */ /* 0x0e0fe40003fc4270 */
[----:B------:R-:W-:Y:S01]  /*06c0*/  ISETP.GT.AND P4, PT, R26, R19, P3 ;  /* 0x000000131a00720c */ /* 0x000fe20001f84270 */
        /* <DEDUP_REMOVED lines=13> */
[----:B------:R-:W-:Y:S02]  /*07a0*/  ISETP.GT.AND P6, PT, R20, R17, PT ;  /* 0x000000111400720c */ /* 0x000fe40003fc4270 */
[----:B------:R-:W-:-:S02]  /*07b0*/  ISETP.LT.AND.EX P0, PT, R7, R8, PT, P0 ;  /* 0x000000080700720c */ /* 0x000fc40003f01300 */
[----:B------:R-:W-:Y:S02]  /*07c0*/  ISETP.GT.AND P5, PT, R20, R17, P2 ;  /* 0x000000111400720c */ /* 0x000fe400017a4270 */
        /* <DEDUP_REMOVED lines=11> */
[----:B------:R-:W-:-:S02]  /*0880*/  ISETP.GT.AND P4, PT, R23, R24, P3 ;  /* 0x000000181700720c */ /* 0x000fc40001f84270 */
[CC--:B------:R-:W-:Y:S02]  /*0890*/  SEL R9, R6.reuse, R11.reuse, P0 ;  /* 0x0000000b06097207 */ /* 0x0c0fe40000000000 */
[----:B------:R-:W-:Y:S02]  /*08a0*/  SEL R8, R7, R10, P0 ;  /* 0x0000000a07087207 */ /* 0x000fe40000000000 */
[----:B------:R-:W-:Y:S02]  /*08b0*/  ISETP.GT.AND P0, PT, R23, R24, PT ;  /* 0x000000181700720c */ /* 0x000fe40003f04270 */
        /* <DEDUP_REMOVED lines=14> */
[CC--:B------:R-:W-:Y:S01]  /*09a0*/  ISETP.GT.AND P4, PT, R21.reuse, R22.reuse, P2 ;  /* 0x000000161500720c */ /* 0x0c0fe20001784270 */
[----:B------:R-:W-:Y:S01]  /*09b0*/  IMAD.X R9, RZ, RZ, R12, P0 ;  /* 0x000000ffff097224 */ /* 0x000fe200000e060c */
[----:B------:R-:W-:-:S02]  /*09c0*/  ISETP.GT.AND P3, PT, R21, R22, PT ;  /* 0x000000161500720c */ /* 0x000fc40003f64270 */
        /* <DEDUP_REMOVED lines=12> */
[----:B------:R-:W-:-:S02]  /*0a90*/  ISETP.GT.AND P4, PT, R27, R30, P3 ;  /* 0x0000001e1b00720c */ /* 0x000fc40001f84270 */
[----:B------:R-:W-:Y:S02]  /*0aa0*/  ISETP.LT.U32.AND P0, PT, R29, R8, PT ;  /* 0x000000081d00720c */ /* 0x000fe40003f01070 */
[----:B------:R-:W-:Y:S02]  /*0ab0*/  ISETP.GT.AND P2, PT, R27, R30, PT ;  /* 0x0000001e1b00720c */ /* 0x000fe40003f44270 */
        /* <DEDUP_REMOVED lines=8> */
.L_x_1760:
[----:B------:R-:W-:Y:S05]  /*0b40*/  BSYNC.RECONVERGENT B2 ;  /* 0x0000000000027941 */ /* 0x000fea0003800200 */
.L_x_1759:
        /* <DEDUP_REMOVED lines=20> */
[CC--:B----4-:R-:W-:Y:S02]  /*0c90*/  ISETP.GT.AND P0, PT, R3.reuse, R8.reuse, PT ;  /* 0x000000080300720c */ /* 0x0d0fe40003f04270 */
[----:B------:R-:W-:-:S07]  /*0ca0*/  ISETP.GT.AND P4, PT, R3, R8, P3 ;  /* 0x000000080300720c */ /* 0x000fce0001f84270 */
        /* <DEDUP_REMOVED lines=9> */
[----:B---3--:R-:W-:Y:S02]  /*0d40*/  ISETP.GT.AND P0, PT, R9, R18, PT ;  /* 0x000000120900720c */ /* 0x008fe40003f04270 */
[----:B------:R-:W-:Y:S02]  /*0d50*/  @!P4 SEL R7, R21, R10, !P3 ;  /* 0x0000000a1507c207 */ /* 0x000fe40005800000 */
[----:B------:R-:W-:Y:S02]  /*0d60*/  @!P4 SEL R6, R8, R11, !P3 ;  /* 0x0000000b0806c207 */ /* 0x000fe40005800000 */
[----:B------:R-:W-:-:S02]  /*0d70*/  ISETP.GT.AND P4, PT, R9, R18, P2 ;  /* 0x000000120900720c */ /* 0x000fc40001784270 */
        /* <DEDUP_REMOVED lines=13> */
[----:B-----5:R-:W-:-:S02]  /*0e50*/  ISETP.GT.AND P2, PT, R17, R20, PT ;  /* 0x000000141100720c */ /* 0x020fc40003f44270 */
[----:B------:R-:W-:Y:S01]  /*0e60*/  ISETP.GT.AND P4, PT, R17, R20, P3 ;  /* 0x000000141100720c */ /* 0x000fe20001f84270 */
        /* <DEDUP_REMOVED lines=12> */
[----:B------:R-:W-:Y:S01]  /*0f30*/  ISETP.GT.AND P4, PT, R2, R19, P2 ;  /* 0x000000130200720c */ /* 0x000fe20001784270 */
[----:B------:R-:W-:Y:S01]  /*0f40*/  IMAD.X R4, RZ, RZ, UR11, P5 ;  /* 0x0000000bff047e24 */ /* 0x000fe2000a8e06ff */
        /* <DEDUP_REMOVED lines=10> */
.L_x_1763:
[----:B------:R-:W-:Y:S05]  /*0ff0*/  BSYNC.RECONVERGENT B2 ;  /* 0x0000000000027941 */ /* 0x000fea0003800200 */
.L_x_1762:
        /* <DEDUP_REMOVED lines=19> */
[CC--:B----4-:R-:W-:Y:S02]  /*1130*/  ISETP.GT.AND P5, PT, R6.reuse, R9.reuse, PT ;  /* 0x000000090600720c */ /* 0x0d0fe40003fa4270 */
[----:B------:R-:W-:Y:S01]  /*1140*/  ISETP.GT.AND P3, PT, R6, R9, P2 ;  /* 0x000000090600720c */ /* 0x000fe20001764270 */
        /* <DEDUP_REMOVED lines=10> */
[CC--:B---3--:R-:W-:Y:S01]  /*11f0*/  ISETP.GT.AND P3, PT, R14.reuse, R17.reuse, P4 ;  /* 0x000000110e00720c */ /* 0x0c8fe20002764270 */
[----:B------:R-:W-:Y:S01]  /*1200*/  IMAD.X R4, RZ, RZ, UR11, P5 ;  /* 0x0000000bff047e24 */ /* 0x000fe2000a8e06ff */
        /* <DEDUP_REMOVED lines=9> */
.L_x_1765:
[----:B------:R-:W-:Y:S05]  /*12a0*/  BSYNC.RECONVERGENT B2 ;  /* 0x0000000000027941 */ /* 0x000fea0003800200 */
.L_x_1764:
        /* <DEDUP_REMOVED lines=14> */
[CC--:B----4-:R-:W-:Y:S02]  /*1390*/  ISETP.GT.AND P2, PT, R2.reuse, R5.reuse, P3 ;  /* 0x000000050200720c */ /* 0x0d0fe40001f44270 */
[----:B------:R-:W-:Y:S02]  /*13a0*/  ISETP.GT.AND P1, PT, R2, R5, PT ;  /* 0x000000050200720c */ /* 0x000fe40003f24270 */
[----:B------:R-:W-:Y:S02]  /*13b0*/  SEL R2, R8, R11, P0 ;  /* 0x0000000b08027207 */ /* 0x000fe40000000000 */
[----:B------:R-:W-:-:S07]  /*13c0*/  @!P3 SEL R12, RZ, 0x1, !P1 ;  /* 0x00000001ff0cb807 */ /* 0x000fce0004800000 */
[----:B------:R-:W-:Y:S02]  /*13d0*/  @!P2 SEL R6, R7, R10, !P3 ;  /* 0x0000000a0706a207 */ /* 0x000fe40005800000 */
[----:B------:R-:W-:Y:S02]  /*13e0*/  @!P2 SEL R2, R8, R11, !P3 ;  /* 0x0000000b0802a207 */ /* 0x000fe40005800000 */
[----:B------:R-:W-:Y:S01]  /*13f0*/  SEL R12, R12, 0x1, !P2 ;  /* 0x000000010c0c7807 */ /* 0x000fe20005000000 */
[----:B------:R-:W-:Y:S02]  /*1400*/  IMAD.MOV.U32 R10, RZ, RZ, R6 ;  /* 0x000000ffff0a7224 */ /* 0x000fe400078e0006 */
[----:B------:R-:W-:-:S07]  /*1410*/  IMAD.MOV.U32 R11, RZ, RZ, R2 ;  /* 0x000000ffff0b7224 */ /* 0x000fce00078e0002 */
.L_x_1758:
[----:B------:R-:W-:Y:S05]  /*1420*/  BSYNC.RECONVERGENT B1 ;  /* 0x0000000000017941 */ /* 0x000fea0003800200 */
.L_x_1757:
        /* <DEDUP_REMOVED lines=27> */
.L_x_1768:
[----:B------:R-:W-:Y:S05]  /*15e0*/  BSYNC.RECONVERGENT B1 ;  /* 0x0000000000017941 */ /* 0x000fea0003800200 */
.L_x_1767:
        /* <DEDUP_REMOVED lines=23> */
.L_x_1770:
[----:B------:R-:W-:Y:S05]  /*1760*/  BSYNC.RECONVERGENT B1 ;  /* 0x0000000000017941 */ /* 0x000fea0003800200 */
.L_x_1769:
        /* <DEDUP_REMOVED lines=20> */
.L_x_1772:
[----:B------:R-:W-:Y:S05]  /*18b0*/  BSYNC.RECONVERGENT B1 ;  /* 0x0000000000017941 */ /* 0x000fea0003800200 */
.L_x_1771:
        /* <DEDUP_REMOVED lines=20> */
.L_x_1774:
[----:B------:R-:W-:Y:S05]  /*1a00*/  BSYNC.RECONVERGENT B1 ;  /* 0x0000000000017941 */ /* 0x000fea0003800200 */
.L_x_1773:
        /* <DEDUP_REMOVED lines=20> */
.L_x_1776:
[----:B------:R-:W-:Y:S05]  /*1b50*/  BSYNC.RECONVERGENT B1 ;  /* 0x0000000000017941 */ /* 0x000fea0003800200 */
.L_x_1775:
        /* <DEDUP_REMOVED lines=10> */
.L_x_1778:
[----:B------:R-:W-:Y:S05]  /*1c00*/  BSYNC.RECONVERGENT B1 ;  /* 0x0000000000017941 */ /* 0x000fea0003800200 */
.L_x_1777:
        /* <DEDUP_REMOVED lines=84> */
.L_x_1766:
        /* <DEDUP_REMOVED lines=36> */
.L_x_1781:
[----:B------:R-:W-:Y:S05]  /*2390*/  BSYNC.RECONVERGENT B1 ;  /* 0x0000000000017941 */ /* 0x000fea0003800200 */
.L_x_1780:
        /* <DEDUP_REMOVED lines=21> */
.L_x_1783:
[----:B------:R-:W-:Y:S05]  /*24f0*/  BSYNC.RECONVERGENT B1 ;  /* 0x0000000000017941 */ /* 0x000fea0003800200 */
.L_x_1782:
        /* <DEDUP_REMOVED lines=20> */
.L_x_1785:
[----:B------:R-:W-:Y:S05]  /*2640*/  BSYNC.RECONVERGENT B1 ;  /* 0x0000000000017941 */ /* 0x000fea0003800200 */
.L_x_1784:
        /* <DEDUP_REMOVED lines=20> */
.L_x_1787:
[----:B------:R-:W-:Y:S05]  /*2790*/  BSYNC.RECONVERGENT B1 ;  /* 0x0000000000017941 */ /* 0x000fea0003800200 */
.L_x_1786:
        /* <DEDUP_REMOVED lines=20> */
.L_x_1789:
[----:B------:R-:W-:Y:S05]  /*28e0*/  BSYNC.RECONVERGENT B1 ;  /* 0x0000000000017941 */ /* 0x000fea0003800200 */
.L_x_1788:
        /* <DEDUP_REMOVED lines=10> */
.L_x_1791:
[----:B------:R-:W-:Y:S05]  /*2990*/  BSYNC.RECONVERGENT B1 ;  /* 0x0000000000017941 */ /* 0x000fea0003800200 */
.L_x_1790:
        /* <DEDUP_REMOVED lines=33> */
.L_x_1792:
        /* <DEDUP_REMOVED lines=16> */
.L_x_1793:
        /* <DEDUP_REMOVED lines=16> */
.L_x_1794:
        /* <DEDUP_REMOVED lines=16> */
.L_x_1795:
        /* <DEDUP_REMOVED lines=16> */
.L_x_1796:
        /* <DEDUP_REMOVED lines=16> */
.L_x_1797:
        /* <DEDUP_REMOVED lines=17> */
.L_x_1756:
        /* <DEDUP_REMOVED lines=19> */
[----:B---3--:R-:W-:Y:S01]  /*32f0*/  ISETP.GT.AND P0, PT, R7, R8, PT ;  /* 0x000000080700720c */ /* 0x008fe20003f04270 */
[----:B------:R-:W-:-:S03]  /*3300*/  VIADD R7, R6, 0x200 ;  /* 0x0000020006077836 */ /* 0x000fc60000000000 */
[----:B------:R-:W-:Y:S02]  /*3310*/  SEL R8, R6, R15, P0 ;  /* 0x0000000f06087207 */ /* 0x000fe40000000000 */
[----:B--2---:R-:W-:Y:S02]  /*3320*/  IADD3 R16, P1, PT, R7, UR6, RZ ;  /* 0x0000000607107c10 */ /* 0x004fe4000ff3e0ff */
[----:B------:R-:W-:Y:S02]  /*3330*/  IADD3 R7, P3, PT, R8, UR6, RZ ;  /* 0x0000000608077c10 */ /* 0x000fe4000ff7e0ff */
[----:B----4-:R-:W-:Y:S01]  /*3340*/  ISETP.GT.AND P2, PT, R11, R12, PT ;  /* 0x0000000c0b00720c */ /* 0x010fe20003f44270 */
[----:B------:R-:W-:Y:S01]  /*3350*/  IMAD.X R15, RZ, RZ, UR7, P1 ;  /* 0x00000007ff0f7e24 */ /* 0x000fe200088e06ff */
[----:B------:R-:W-:Y:S01]  /*3360*/  ISETP.LT.U32.AND P1, PT, R16, R7, PT ;  /* 0x000000071000720c */ /* 0x000fe20003f21070 */
[----:B------:R-:W-:Y:S01]  /*3370*/  IMAD.X R8, RZ, RZ, UR7, P3 ;  /* 0x00000007ff087e24 */ /* 0x000fe200098e06ff */
[----:B-----5:R-:W-:-:S04]  /*3380*/  ISETP.GT.OR P0, PT, R9, R10, P0 ;  /* 0x0000000a0900720c */ /* 0x020fc80000704670 */
[----:B------:R-:W-:Y:S02]  /*3390*/  ISETP.LT.AND.EX P1, PT, R15, R8, PT, P1 ;  /* 0x000000080f00720c */ /* 0x000fe40003f21310 */
[----:B------:R-:W-:-:S03]  /*33a0*/  IADD3 R9, P3, PT, R16, 0x100, RZ ;  /* 0x0000010010097810 */ /* 0x000fc60007f7e0ff */
[----:B------:R-:W-:Y:S02]  /*33b0*/  @P2 SEL R7, R16, R7, P1 ;  /* 0x0000000710072207 */ /* 0x000fe40000800000 */
[----:B------:R-:W-:Y:S02]  /*33c0*/  @P2 SEL R8, R15, R8, P1 ;  /* 0x000000080f082207 */ /* 0x000fe40000800000 */
[----:B------:R-:W-:Y:S02]  /*33d0*/  ISETP.GT.AND P2, PT, R13, R14, PT ;  /* 0x0000000e0d00720c */ /* 0x000fe40003f44270 */
[----:B------:R-:W-:Y:S02]  /*33e0*/  SEL R10, R7, R16, P0 ;  /* 0x00000010070a7207 */ /* 0x000fe40000000000 */
[----:B------:R-:W-:Y:S01]  /*33f0*/  SEL R7, R8, R15, P0 ;  /* 0x0000000f08077207 */ /* 0x000fe20000000000 */
[----:B------:R-:W-:Y:S01]  /*3400*/  IMAD.X R8, RZ, RZ, R15, P3 ;  /* 0x000000ffff087224 */ /* 0x000fe200018e060f */
[----:B------:R-:W-:-:S02]  /*3410*/  ISETP.LT.U32.AND P1, PT, R9, R10, PT ;  /* 0x0000000a0900720c */ /* 0x000fc40003f21070 */
[----:B------:R-:W-:Y:S02]  /*3420*/  ISETP.GT.OR P0, PT, R11, R12, P0 ;  /* 0x0000000c0b00720c */ /* 0x000fe40000704670 */
[CC--:B------:R-:W-:Y:S02]  /*3430*/  ISETP.LT.AND.EX P1, PT, R8.reuse, R7.reuse, PT, P1 ;  /* 0x000000070800720c */ /* 0x0c0fe40003f21310 */
[----:B------:R-:W-:Y:S02]  /*3440*/  ISETP.GT.OR P3, PT, R13, R14, P0 ;  /* 0x0000000e0d00720c */ /* 0x000fe40000764670 */
        /* <DEDUP_REMOVED lines=13> */
.L_x_1800:
        /* <DEDUP_REMOVED lines=16> */
[----:B---3--:R-:W-:Y:S01]  /*3620*/  ISETP.GT.AND P2, PT, R13, R18, PT ;  /* 0x000000120d00720c */ /* 0x008fe20003f44270 */
        /* <DEDUP_REMOVED lines=9> */
[----:B----4-:R-:W-:Y:S01]  /*36c0*/  ISETP.GT.AND P4, PT, R19, R20, PT ;  /* 0x000000141300720c */ /* 0x010fe20003f84270 */
        /* <DEDUP_REMOVED lines=8> */
[----:B-----5:R-:W-:Y:S02]  /*3750*/  ISETP.GT.AND P2, PT, R21, R22, PT ;  /* 0x000000161500720c */ /* 0x020fe40003f44270 */
        /* <DEDUP_REMOVED lines=10> */
[----:B--2---:R-:W-:Y:S02]  /*3800*/  ISETP.GT.AND P3, PT, R9, R24, PT ;  /* 0x000000180900720c */ /* 0x004fe40003f64270 */
        /* <DEDUP_REMOVED lines=27> */
.L_x_1798:
        /* <DEDUP_REMOVED lines=19> */
.L_x_1804:
        /* <DEDUP_REMOVED lines=46> */
[-C--:B----4-:R-:W-:Y:S01]  /*3dd0*/  ISETP.GT.AND P6, PT, R27, R28.reuse, PT ;  /* 0x0000001c1b00720c */ /* 0x090fe20003fc4270 */
        /* <DEDUP_REMOVED lines=86> */
.L_x_1803:
[----:B------:R-:W-:Y:S05]  /*4340*/  BSYNC.RECONVERGENT B2 ;  /* 0x0000000000027941 */ /* 0x000fea0003800200 */
.L_x_1802:
        /* <DEDUP_REMOVED lines=27> */
[CC--:B--2---:R-:W-:Y:S02]  /*4500*/  ISETP.GT.AND P0, PT, R15.reuse, R18.reuse, PT ;  /* 0x000000120f00720c */ /* 0x0c4fe40003f04270 */
[----:B------:R-:W-:Y:S02]  /*4510*/  ISETP.GT.AND P3, PT, R15, R18, P4 ;  /* 0x000000120f00720c */ /* 0x000fe40002764270 */
        /* <DEDUP_REMOVED lines=8> */
[----:B---3--:R-:W-:Y:S02]  /*45a0*/  ISETP.GT.AND P0, PT, R19, R20, PT ;  /* 0x000000141300720c */ /* 0x008fe40003f04270 */
[----:B------:R-:W-:Y:S02]  /*45b0*/  @!P3 SEL R16, R23, R10, !P4 ;  /* 0x0000000a1710b207 */ /* 0x000fe40006000000 */
[----:B------:R-:W-:Y:S02]  /*45c0*/  @!P3 SEL R15, R18, R11, !P4 ;  /* 0x0000000b120fb207 */ /* 0x000fe40006000000 */
[----:B------:R-:W-:-:S02]  /*45d0*/  ISETP.GT.AND P3, PT, R19, R20, P2 ;  /* 0x000000141300720c */ /* 0x000fc40001764270 */
        /* <DEDUP_REMOVED lines=10> */
[-C--:B----4-:R-:W-:Y:S02]  /*4680*/  ISETP.GT.AND P3, PT, R21, R22.reuse, PT ;  /* 0x000000161500720c */ /* 0x090fe40003f64270 */
[----:B------:R-:W-:Y:S01]  /*4690*/  IADD3 R3, P5, P0, R7, UR6, R2 ;  /* 0x0000000607037c10 */ /* 0x000fe2000f8be002 */
[C---:B------:R-:W-:Y:S01]  /*46a0*/  VIADD R2, R14.reuse, 0x300 ;  /* 0x000003000e027836 */ /* 0x040fe20000000000 */
[----:B------:R-:W-:Y:S01]  /*46b0*/  ISETP.GT.AND P2, PT, R21, R22, P4 ;  /* 0x000000161500720c */ /* 0x000fe20002744270 */
        /* <DEDUP_REMOVED lines=12> */
[----:B-----5:R-:W-:Y:S02]  /*4780*/  ISETP.GT.AND P4, PT, R4, R5, P3 ;  /* 0x000000050400720c */ /* 0x020fe40001f84270 */
[----:B------:R-:W-:-:S02]  /*4790*/  IADD3.X R3, PT, PT, R8, UR7, RZ, P5, P6 ;  /* 0x0000000708037c10 */ /* 0x000fc4000afec4ff */
        /* <DEDUP_REMOVED lines=8> */
[----:B------:R-:W-:-:S07]  /*4820*/  @!P4 SEL R11, R3, R16, !P3 ;  /* 0x00000010030bc207 */ /* 0x000fce0005800000 */
.L_x_1806:
[----:B------:R-:W-:Y:S05]  /*4830*/  BSYNC.RECONVERGENT B2 ;  /* 0x0000000000027941 */ /* 0x000fea0003800200 */
.L_x_1805:
        /* <DEDUP_REMOVED lines=46> */
.L_x_1808:
[----:B------:R-:W-:Y:S05]  /*4b20*/  BSYNC.RECONVERGENT B2 ;  /* 0x0000000000027941 */ /* 0x000fea0003800200 */
.L_x_1807:
        /* <DEDUP_REMOVED lines=27> */
.L_x_1801:
[----:B------:R-:W-:Y:S05]  /*4ce0*/  BSYNC.RECONVERGENT B1 ;  /* 0x0000000000017941 */ /* 0x000fea0003800200 */
.L_x_1799:
        /* <DEDUP_REMOVED lines=24> */
.L_x_1810:
[----:B------:R-:W-:Y:S05]  /*4e70*/  BSYNC.RECONVERGENT B1 ;  /* 0x0000000000017941 */ /* 0x000fea0003800200 */
.L_x_1809:
        /* <DEDUP_REMOVED lines=23> */
.L_x_1812:
[----:B------:R-:W-:Y:S05]  /*4ff0*/  BSYNC.RECONVERGENT B1 ;  /* 0x0000000000017941 */ /* 0x000fea0003800200 */
.L_x_1811:
        /* <DEDUP_REMOVED lines=20> */
.L_x_1814:
[----:B------:R-:W-:Y:S05]  /*5140*/  BSYNC.RECONVERGENT B1 ;  /* 0x0000000000017941 */ /* 0x000fea0003800200 */
.L_x_1813:
        /* <DEDUP_REMOVED lines=20> */
.L_x_1816:
[----:B------:R-:W-:Y:S05]  /*5290*/  BSYNC.RECONVERGENT B1 ;  /* 0x0000000000017941 */ /* 0x000fea0003800200 */
.L_x_1815:
        /* <DEDUP_REMOVED lines=20> */
.L_x_1818:
[----:B------:R-:W-:Y:S05]  /*53e0*/  BSYNC.RECONVERGENT B1 ;  /* 0x0000000000017941 */ /* 0x000fea0003800200 */
.L_x_1817:
        /* <DEDUP_REMOVED lines=10> */
.L_x_1820:
[----:B------:R-:W-:Y:S05]  /*5490*/  BSYNC.RECONVERGENT B1 ;  /* 0x0000000000017941 */ /* 0x000fea0003800200 */
.L_x_1819:
        /* <DEDUP_REMOVED lines=83> */
.L_x_1779:
[----:B------:R-:W-:Y:S05]  /*59d0*/  BSYNC.RECONVERGENT B0 ;  /* 0x0000000000007941 */ /* 0x000fea0003800200 */
.L_x_1755:
        /* <DEDUP_REMOVED lines=16> */
.L_x_1821:
        /* <DEDUP_REMOVED lines=10> */
.L_x_14351:


//--------------------- .text._ZN3cub18CUB_300001_SM_10006detail6reduce18DeviceReduceKernelINS2_10policy_hubIN4cuda3std3__45tupleIJblEEEjN6thrust24THRUST_300001_SM_1000_NS8cuda_cub9__find_if7functorIS9_EEE10Policy1000ENSB_12zip_iteratorINS8_IJNSD_26transform_input_iterator_tIbNSI_INS8_IJNSB_6detail15normal_iteratorINSB_10device_ptrIiEEEESO_EEEEENSK_22tuple_binary_predicateINS7_7greaterIiEEEEEENSB_17counting_iteratorIlNSB_11use_defaultESX_SX_EEEEEEEjSF_S9_NS7_10__identityEEEvT0_PT3_T1_NS0_13GridEvenShareIS15_EET2_T4_ --------------------------
	.section	.text._ZN3cub18CUB_300001_SM_10006detail6reduce18DeviceReduceKernelINS2_10policy_hubIN4cuda3std3__45tupleIJblEEEjN6thrust24THRUST_300001_SM_1000_NS8cuda_cub9__find_if7functorIS9_EEE10Policy1000ENSB_12zip_iteratorINS8_IJNSD_26transform_input_iterator_tIbNSI_INS8_IJNSB_6detail15normal_iteratorINSB_10device_ptrIiEEEESO_EEEEENSK_22tuple_binary_predicateINS7_7greaterIiEEEEEENSB_17counting_iteratorIlNSB_11use_defaultESX_SX_EEEEEEEjSF_S9_NS7_10__identityEEEvT0_PT3_T1_NS0_13GridEvenShareIS15_EET2_T4_,"ax",@progbits
	.align	128
        .global         _ZN3cub18CUB_300001_SM_10006detail6reduce18DeviceReduceKernelINS2_10policy_hubIN4cuda3std3__45tupleIJblEEEjN6thrust24THRUST_300001_SM_1000_NS8cuda_cub9__find_if7functorIS9_EEE10Policy1000ENSB_12zip_iteratorINS8_IJNSD_26transform_input_iterator_tIbNSI_INS8_IJNSB_6detail15normal_iteratorINSB_10device_ptrIiEEEESO_EEEEENSK_22tuple_binary_predicateINS7_7greaterIiEEEEEENSB_17counting_iteratorIlNSB_11use_defaultESX_SX_EEEEEEEjSF_S9_NS7_10__identityEEEvT0_PT3_T1_NS0_13GridEvenShareIS15_EET2_T4_
        .type           _ZN3cub18CUB_300001_SM_10006detail6reduce18DeviceReduceKernelINS2_10policy_hubIN4cuda3std3__45tupleIJblEEEjN6thrust24THRUST_300001_SM_1000_NS8cuda_cub9__find_if7functorIS9_EEE10Policy1000ENSB_12zip_iteratorINS8_IJNSD_26transform_input_iterator_tIbNSI_INS8_IJNSB_6detail15normal_iteratorINSB_10device_ptrIiEEEESO_EEEEENSK_22tuple_binary_predicateINS7_7greaterIiEEEEEENSB_17counting_iteratorIlNSB_11use_defaultESX_SX_EEEEEEEjSF_S9_NS7_10__identityEEEvT0_PT3_T1_NS0_13GridEvenShareIS15_EET2_T4_,@function
        .size           _ZN3cub18CUB_300001_SM_10006detail6reduce18DeviceReduceKernelINS2_10policy_hubIN4cuda3std3__45tupleIJblEEEjN6thrust24THRUST_300001_SM_1000_NS8cuda_cub9__find_if7functorIS9_EEE10Policy1000ENSB_12zip_iteratorINS8_IJNSD_26transform_input_iterator_tIbNSI_INS8_IJNSB_6detail15normal_iteratorINSB_10device_ptrIiEEEESO_EEEEENSK_22tuple_binary_predicateINS7_7greaterIiEEEEEENSB_17counting_iteratorIlNSB_11use_defaultESX_SX_EEEEEEEjSF_S9_NS7_10__identityEEEvT0_PT3_T1_NS0_13GridEvenShareIS15_EET2_T4_,(.L_x_14352 - _ZN3cub18CUB_300001_SM_10006detail6reduce18DeviceReduceKernelINS2_10policy_hubIN4cuda3std3__45tupleIJblEEEjN6thrust24THRUST_300001_SM_1000_NS8cuda_cub9__find_if7functorIS9_EEE10Policy1000ENSB_12zip_iteratorINS8_IJNSD_26transform_input_iterator_tIbNSI_INS8_IJNSB_6detail15normal_iteratorINSB_10device_ptrIiEEEESO_EEEEENSK_22tuple_binary_predicateINS7_7greaterIiEEEEEENSB_17counting_iteratorIlNSB_11use_defaultESX_SX_EEEEEEEjSF_S9_NS7_10__identityEEEvT0_PT3_T1_NS0_13GridEvenShareIS15_EET2_T4_)
        .other          _ZN3cub18CUB_300001_SM_10006detail6reduce18DeviceReduceKernelINS2_10policy_hubIN4cuda3std3__45tupleIJblEEEjN6thrust24THRUST_300001_SM_1000_NS8cuda_cub9__find_if7functorIS9_EEE10Policy1000ENSB_12zip_iteratorINS8_IJNSD_26transform_input_iterator_tIbNSI_INS8_IJNSB_6detail15normal_iteratorINSB_10device_ptrIiEEEESO_EEEEENSK_22tuple_binary_predicateINS7_7greaterIiEEEEEENSB_17counting_iteratorIlNSB_11use_defaultESX_SX_EEEEEEEjSF_S9_NS7_10__identityEEEvT0_PT3_T1_NS0_13GridEvenShareIS15_EET2_T4_,@"STO_CUDA_ENTRY STV_DEFAULT"
_ZN3cub18CUB_300001_SM_10006detail6reduce18DeviceReduceKernelINS2_10policy_hubIN4cuda3std3__45tupleIJblEEEjN6thrust24THRUST_300001_SM_1000_NS8cuda_cub9__find_if7functorIS9_EEE10Policy1000ENSB_12zip_iteratorINS8_IJNSD_26transform_input_iterator_tIbNSI_INS8_IJNSB_6detail15normal_iteratorINSB_10device_ptrIiEEEESO_EEEEENSK_22tuple_binary_predicateINS7_7greaterIiEEEEEENSB_17counting_iteratorIlNSB_11use_defaultESX_SX_EEEEEEEjSF_S9_NS7_10__identityEEEvT0_PT3_T1_NS0_13GridEvenShareIS15_EET2_T4_:
.text._ZN3cub18CUB_300001_SM_10006detail6reduce18DeviceReduceKernelINS2_10policy_hubIN4cuda3std3__45tupleIJblEEEjN6thrust24THRUST_300001_SM_1000_NS8cuda_cub9__find_if7functorIS9_EEE10Policy1000ENSB_12zip_iteratorINS8_IJNSD_26transform_input_iterator_tIbNSI_INS8_IJNSB_6detail15normal_iteratorINSB_10device_ptrIiEEEESO_EEEEENSK_22tuple_binary_predicateINS7_7greaterIiEEEEEENSB_17counting_iteratorIlNSB_11use_defaultESX_SX_EEEEEEEjSF_S9_NS7_10__identityEEEvT0_PT3_T1_NS0_13GridEvenShareIS15_EET2_T4_:
        /* <DEDUP_REMOVED lines=29> */
[----:B--2---:R-:W-:-:S04]  /*01d0*/  @!P1 ISETP.GT.AND P0, PT, R6, R11, PT ;  /* 0x0000000b0600920c */ /* 0x004fc80003f04270 */
        /* <DEDUP_REMOVED lines=18> */
.L_x_1829:
        /* <DEDUP_REMOVED lines=17> */
[CC--:B--2---:R-:W-:Y:S02]  /*0410*/  ISETP.GT.AND P2, PT, R12.reuse, R15.reuse, P3 ;  /* 0x0000000f0c00720c */ /* 0x0c4fe40001f44270 */
[----:B------:R-:W-:Y:S01]  /*0420*/  ISETP.GT.AND P1, PT, R12, R15, PT ;  /* 0x0000000f0c00720c */ /* 0x000fe20003f24270 */
        /* <DEDUP_REMOVED lines=11> */
[----:B---3--:R-:W-:-:S03]  /*04e0*/  ISETP.GT.AND P3, PT, R16, R19, P1 ;  /* 0x000000131000720c */ /* 0x008fc60000f64270 */
        /* <DEDUP_REMOVED lines=8> */
[----:B------:R-:W-:Y:S02]  /*0570*/  ISETP.GT.AND P2, PT, R16, R19, PT ;  /* 0x000000131000720c */ /* 0x000fe40003f44270 */
        /* <DEDUP_REMOVED lines=12> */
[CC--:B--2---:R-:W-:Y:S02]  /*0640*/  ISETP.GT.AND P3, PT, R17.reuse, R24.reuse, P2 ;  /* 0x000000181100720c */ /* 0x0c4fe40001764270 */
[----:B------:R-:W-:Y:S02]  /*0650*/  ISETP.GT.AND P1, PT, R17, R24, PT ;  /* 0x000000181100720c */ /* 0x000fe40003f24270 */
        /* <DEDUP_REMOVED lines=13> */
[CC--:B---3--:R-:W-:Y:S02]  /*0730*/  ISETP.GT.AND P3, PT, R16.reuse, R19.reuse, P1 ;  /* 0x000000131000720c */ /* 0x0c8fe40000f64270 */
[----:B------:R-:W-:Y:S02]  /*0740*/  ISETP.LT.U32.AND P0, PT, R17, R26, PT ;  /* 0x0000001a1100720c */ /* 0x000fe40003f01070 */
[----:B------:R-:W-:Y:S02]  /*0750*/  ISETP.GT.AND P2, PT, R16, R19, PT ;  /* 0x000000131000720c */ /* 0x000fe40003f44270 */
        /* <DEDUP_REMOVED lines=19> */
[CC--:B--2---:R-:W-:Y:S02]  /*0890*/  ISETP.GT.AND P3, PT, R3.reuse, R14.reuse, P2 ;  /* 0x0000000e0300720c */ /* 0x0c4fe40001764270 */
[----:B------:R-:W-:Y:S01]  /*08a0*/  ISETP.GT.AND P1, PT, R3, R14, PT ;  /* 0x0000000e0300720c */ /* 0x000fe20003f24270 */
        /* <DEDUP_REMOVED lines=12> */
[----:B---3--:R-:W-:Y:S02]  /*0970*/  ISETP.GT.AND P3, PT, R16, R29, P2 ;  /* 0x0000001d1000720c */ /* 0x008fe40001764270 */
[----:B------:R-:W-:Y:S02]  /*0980*/  ISETP.LT.U32.AND P0, PT, R26, R17, PT ;  /* 0x000000111a00720c */ /* 0x000fe40003f01070 */
[----:B------:R-:W-:Y:S02]  /*0990*/  ISETP.GT.AND P1, PT, R16, R29, PT ;  /* 0x0000001d1000720c */ /* 0x000fe40003f24270 */
        /* <DEDUP_REMOVED lines=17> */
[CC--:B--2---:R-:W-:Y:S02]  /*0ab0*/  ISETP.GT.AND P2, PT, R19.reuse, R14.reuse, PT ;  /* 0x0000000e1300720c */ /* 0x0c4fe40003f44270 */
[----:B------:R-:W-:Y:S01]  /*0ac0*/  ISETP.GT.AND P3, PT, R19, R14, P1 ;  /* 0x0000000e1300720c */ /* 0x000fe20000f64270 */
        /* <DEDUP_REMOVED lines=17> */
[CC--:B---3--:R-:W-:Y:S02]  /*0be0*/  ISETP.GT.AND P3, PT, R16.reuse, R13.reuse, P2 ;  /* 0x0000000d1000720c */ /* 0x0c8fe40001764270 */
[----:B------:R-:W-:-:S04]  /*0bf0*/  ISETP.GT.AND P1, PT, R16, R13, PT ;  /* 0x0000000d1000720c */ /* 0x000fc80003f24270 */
[----:B------:R-:W-:-:S04]  /*0c00*/  @!P2 SEL R12, RZ, 0x1, !P1 ;  /* 0x00000001ff0ca807 */ /* 0x000fc80004800000 */
[----:B------:R-:W-:-:S03]  /*0c10*/  SEL R12, R12, 0x1, !P3 ;  /* 0x000000010c0c7807 */ /* 0x000fc60005800000 */
[----:B------:R-:W-:Y:S02]  /*0c20*/  @!P3 SEL R24, R29, R18, !P2 ;  /* 0x000000121d18b207 */ /* 0x000fe40005000000 */
[----:B------:R-:W-:Y:S02]  /*0c30*/  @!P3 SEL R3, R14, R17, !P2 ;  /* 0x000000110e03b207 */ /* 0x000fe40005000000 */
[----:B------:R-:W-:Y:S01]  /*0c40*/  PRMT R26, R12, 0x7610, R26 ;  /* 0x000076100c1a7816 */ /* 0x000fe2000000001a */
[----:B------:R-:W-:Y:S06]  /*0c50*/  @P0 BRA `(.L_x_1829) ;  /* 0xfffffff400a80947 */ /* 0x000fec000383ffff */
[----:B------:R-:W-:Y:S05]  /*0c60*/  BSYNC.RECONVERGENT B3 ;  /* 0x0000000000037941 */ /* 0x000fea0003800200 */
.L_x_1828:
[----:B------:R-:W-:-:S07]  /*0c70*/  VIADD R22, R5, 0xfffffc00 ;  /* 0xfffffc0005167836 */ /* 0x000fce0000000000 */
.L_x_1827:
[----:B------:R-:W-:Y:S05]  /*0c80*/  BSYNC.RECONVERGENT B2 ;  /* 0x0000000000027941 */ /* 0x000fea0003800200 */
.L_x_1826:
        /* <DEDUP_REMOVED lines=34> */
[CC--:B---3--:R-:W-:Y:S02]  /*0eb0*/  ISETP.GT.AND P0, PT, R28.reuse, R5.reuse, PT ;  /* 0x000000051c00720c */ /* 0x0c8fe40003f04270 */
        /* <DEDUP_REMOVED lines=23> */
[----:B----4-:R-:W-:-:S02]  /*1030*/  ISETP.GT.AND P2, PT, R18, R21, PT ;  /* 0x000000151200720c */ /* 0x010fc40003f44270 */
[----:B------:R-:W-:Y:S01]  /*1040*/  ISETP.GT.AND P4, PT, R18, R21, P3 ;  /* 0x000000151200720c */ /* 0x000fe20001f84270 */
        /* <DEDUP_REMOVED lines=11> */
[----:B-----5:R-:W-:Y:S01]  /*1100*/  ISETP.GT.AND P4, PT, R10, R13, P2 ;  /* 0x0000000d0a00720c */ /* 0x020fe20001784270 */
[----:B------:R-:W-:Y:S01]  /*1110*/  IMAD.X R5, RZ, RZ, UR9, P5 ;  /* 0x00000009ff057e24 */ /* 0x000fe2000a8e06ff */
[----:B------:R-:W-:-:S02]  /*1120*/  ISETP.LT.U32.AND P0, PT, R29, R12, PT ;  /* 0x0000000c1d00720c */ /* 0x000fc40003f01070 */
[----:B------:R-:W-:Y:S02]  /*1130*/  ISETP.GT.AND P3, PT, R10, R13, PT ;  /* 0x0000000d0a00720c */ /* 0x000fe40003f64270 */
[----:B------:R-:W-:Y:S02]  /*1140*/  ISETP.LT.AND.EX P0, PT, R5, R14, PT, P0 ;  /* 0x0000000e0500720c */ /* 0x000fe40003f01300 */
[----:B------:R-:W-:Y:S02]  /*1150*/  @!P2 SEL R26, RZ, 0x1, !P3 ;  /* 0x00000001ff1aa807 */ /* 0x000fe40005800000 */
[----:B------:R-:W-:Y:S02]  /*1160*/  SEL R24, R29, R12, P0 ;  /* 0x0000000c1d187207 */ /* 0x000fe40000000000 */
[----:B------:R-:W-:Y:S02]  /*1170*/  SEL R3, R5, R14, P0 ;  /* 0x0000000e05037207 */ /* 0x000fe40000000000 */
[----:B------:R-:W-:-:S02]  /*1180*/  SEL R26, R26, 0x1, !P4 ;  /* 0x000000011a1a7807 */ /* 0x000fc40006000000 */
[----:B------:R-:W-:Y:S02]  /*1190*/  @!P4 SEL R24, R29, R12, !P2 ;  /* 0x0000000c1d18c207 */ /* 0x000fe40005000000 */
[----:B------:R-:W-:-:S07]  /*11a0*/  @!P4 SEL R3, R5, R14, !P2 ;  /* 0x0000000e0503c207 */ /* 0x000fce0005000000 */
.L_x_1831:
[----:B------:R-:W-:Y:S05]  /*11b0*/  BSYNC.RECONVERGENT B2 ;  /* 0x0000000000027941 */ /* 0x000fea0003800200 */
.L_x_1830:
        /* <DEDUP_REMOVED lines=26> */
[CC--:B---3--:R-:W-:Y:S02]  /*1360*/  ISETP.GT.AND P5, PT, R12.reuse, R15.reuse, PT ;  /* 0x0000000f0c00720c */ /* 0x0c8fe40003fa4270 */
[----:B------:R-:W-:Y:S02]  /*1370*/  ISETP.GT.AND P3, PT, R12, R15, P2 ;  /* 0x0000000f0c00720c */ /* 0x000fe40001764270 */
[----:B------:R-:W-:-:S04]  /*1380*/  @!P2 SEL R26, RZ, 0x1, !P5 ;  /* 0x00000001ff1aa807 */ /* 0x000fc80006800000 */
[----:B------:R-:W-:Y:S02]  /*1390*/  SEL R26, R26, 0x1, !P3 ;  /* 0x000000011a1a7807 */ /* 0x000fe40005800000 */
[----:B------:R-:W-:Y:S02]  /*13a0*/  IADD3 R17, P5, PT, R17, UR8, RZ ;  /* 0x0000000811117c10 */ /* 0x000fe4000ffbe0ff */
[----:B------:R-:W-:-:S03]  /*13b0*/  LOP3.LUT P4, RZ, R26, 0xff, RZ, 0xc0, !PT ;  /* 0x000000ff1aff7812 */ /* 0x000fc6000788c0ff */
[----:B------:R-:W-:Y:S02]  /*13c0*/  @!P3 SEL R6, R5, R24, !P2 ;  /* 0x000000180506b207 */ /* 0x000fe40005000000 */
[----:B------:R-:W-:Y:S02]  /*13d0*/  @!P3 SEL R7, R8, R3, !P2 ;  /* 0x000000030807b207 */ /* 0x000fe40005000000 */
[CC--:B--2---:R-:W-:Y:S01]  /*13e0*/  ISETP.GT.AND P3, PT, R10.reuse, R19.reuse, P4 ;  /* 0x000000130a00720c */ /* 0x0c4fe20002764270 */
        /* <DEDUP_REMOVED lines=10> */
.L_x_1833:
[----:B------:R-:W-:Y:S05]  /*1490*/  BSYNC.RECONVERGENT B2 ;  /* 0x0000000000027941 */ /* 0x000fea0003800200 */
.L_x_1832:
        /* <DEDUP_REMOVED lines=15> */
[CC--:B---3--:R-:W-:Y:S02]  /*1590*/  ISETP.GT.AND P2, PT, R6.reuse, R9.reuse, P3 ;  /* 0x000000090600720c */ /* 0x0c8fe40001f44270 */
        /* <DEDUP_REMOVED lines=8> */
.L_x_1825:
[----:B------:R-:W-:Y:S05]  /*1620*/  BSYNC.RECONVERGENT B1 ;  /* 0x0000000000017941 */ /* 0x000fea0003800200 */
.L_x_1824:
        /* <DEDUP_REMOVED lines=26> */
.L_x_1836:
[----:B------:R-:W-:Y:S05]  /*17d0*/  BSYNC.RECONVERGENT B1 ;  /* 0x0000000000017941 */ /* 0x000fea0003800200 */
.L_x_1835:
        /* <DEDUP_REMOVED lines=23> */
.L_x_1838:
[----:B------:R-:W-:Y:S05]  /*1950*/  BSYNC.RECONVERGENT B1 ;  /* 0x0000000000017941 */ /* 0x000fea0003800200 */
.L_x_1837:
        /* <DEDUP_REMOVED lines=20> */
.L_x_1840:
[----:B------:R-:W-:Y:S05]  /*1aa0*/  BSYNC.RECONVERGENT B1 ;  /* 0x0000000000017941 */ /* 0x000fea0003800200 */
.L_x_1839:
        /* <DEDUP_REMOVED lines=20> */
.L_x_1842:
[----:B------:R-:W-:Y:S05]  /*1bf0*/  BSYNC.RECONVERGENT B1 ;  /* 0x0000000000017941 */ /* 0x000fea0003800200 */
.L_x_1841:
        /* <DEDUP_REMOVED lines=20> */
.L_x_1844:
[----:B------:R-:W-:Y:S05]  /*1d40*/  BSYNC.RECONVERGENT B1 ;  /* 0x0000000000017941 */ /* 0x000fea0003800200 */
.L_x_1843:
        /* <DEDUP_REMOVED lines=11> */
.L_x_1846:
[----:B------:R-:W-:Y:S05]  /*1e00*/  BSYNC.RECONVERGENT B1 ;  /* 0x0000000000017941 */ /* 0x000fea0003800200 */
.L_x_1845:
        /* <DEDUP_REMOVED lines=84> */
.L_x_1834:
        /* <DEDUP_REMOVED lines=36> */
.L_x_1849:
[----:B------:R-:W-:Y:S05]  /*2590*/  BSYNC.RECONVERGENT B1 ;  /* 0x0000000000017941 */ /* 0x000fea0003800200 */
.L_x_1848:
        /* <DEDUP_REMOVED lines=21> */
.L_x_1851:
[----:B------:R-:W-:Y:S05]  /*26f0*/  BSYNC.RECONVERGENT B1 ;  /* 0x0000000000017941 */ /* 0x000fea0003800200 */
.L_x_1850:
        /* <DEDUP_REMOVED lines=20> */
.L_x_1853:
[----:B------:R-:W-:Y:S05]  /*2840*/  BSYNC.RECONVERGENT B1 ;  /* 0x0000000000017941 */ /* 0x000fea0003800200 */
.L_x_1852:
        /* <DEDUP_REMOVED lines=20> */
.L_x_1855:
[----:B------:R-:W-:Y:S05]  /*2990*/  BSYNC.RECONVERGENT B1 ;  /* 0x0000000000017941 */ /* 0x000fea0003800200 */
.L_x_1854:
        /* <DEDUP_REMOVED lines=20> */
.L_x_1857:
[----:B------:R-:W-:Y:S05]  /*2ae0*/  BSYNC.RECONVERGENT B1 ;  /* 0x0000000000017941 */ /* 0x000fea0003800200 */
.L_x_1856:
        /* <DEDUP_REMOVED lines=11> */
.L_x_1859:
[----:B------:R-:W-:Y:S05]  /*2ba0*/  BSYNC.RECONVERGENT B1 ;  /* 0x0000000000017941 */ /* 0x000fea0003800200 */
.L_x_1858:
        /* <DEDUP_REMOVED lines=23> */
.L_x_1860:
        /* <DEDUP_REMOVED lines=17> */
.L_x_1861:
        /* <DEDUP_REMOVED lines=17> */
.L_x_1862:
        /* <DEDUP_REMOVED lines=17> */
.L_x_1863:
        /* <DEDUP_REMOVED lines=16> */
.L_x_1864:
        /* <DEDUP_REMOVED lines=16> */
.L_x_1865:
        /* <DEDUP_REMOVED lines=17> */
.L_x_1823:
        /* <DEDUP_REMOVED lines=21> */
[----:B----4-:R-:W-:Y:S01]  /*34b0*/  ISETP.GT.AND P0, PT, R5, R8, PT ;  /* 0x000000080500720c */ /* 0x010fe20003f04270 */
        /* <DEDUP_REMOVED lines=8> */
[----:B-----5:R-:W-:Y:S02]  /*3540*/  ISETP.GT.AND P2, PT, R6, R3, PT ;  /* 0x000000030600720c */ /* 0x020fe40003f44270 */
[C---:B------:R-:W-:Y:S01]  /*3550*/  ISETP.LT.U32.AND P1, PT, R17.reuse, R24, PT ;  /* 0x000000181100720c */ /* 0x040fe20003f21070 */
[--C-:B-1----:R-:W-:Y:S01]  /*3560*/  IMAD.X R13, RZ, RZ, R10.reuse, P3 ;  /* 0x000000ffff0d7224 */ /* 0x102fe200018e060a */
[----:B------:R-:W-:Y:S01]  /*3570*/  ISETP.GT.OR P0, PT, R14, R15, P0 ;  /* 0x0000000f0e00720c */ /* 0x000fe20000704670 */
        /* <DEDUP_REMOVED lines=8> */
[----:B------:R-:W-:Y:S01]  /*3600*/  ISETP.GT.OR P0, PT, R6, R3, P0 ;  /* 0x000000030600720c */ /* 0x000fe20000704670 */
[----:B------:R-:W-:Y:S01]  /*3610*/  IMAD.SHL.U32 R6, R8, 0x400, RZ ;  /* 0x0000040008067824 */ /* 0x000fe200078e00ff */
[----:B------:R-:W-:-:S02]  /*3620*/  ISETP.GT.AND P2, PT, R7, R16, PT ;  /* 0x000000100700720c */ /* 0x000fc40003f44270 */
[----:B------:R-:W-:Y:S02]  /*3630*/  ISETP.LT.U32.AND P1, PT, R11, R24, PT ;  /* 0x000000180b00720c */ /* 0x000fe40003f21070 */
[----:B------:R-:W-:Y:S02]  /*3640*/  ISETP.GE.U32.AND P4, PT, R2, R6, PT ;  /* 0x000000060200720c */ /* 0x000fe40003f86070 */
[----:B------:R-:W-:Y:S02]  /*3650*/  ISETP.LT.AND.EX P1, PT, R13, R10, PT, P1 ;  /* 0x0000000a0d00720c */ /* 0x000fe40003f21310 */
[----:B------:R-:W-:-:S04]  /*3660*/  ISETP.GT.OR P3, PT, R7, R16, P0 ;  /* 0x000000100700720c */ /* 0x000fc80000764670 */
        /* <DEDUP_REMOVED lines=19> */
.L_x_1868:
        /* <DEDUP_REMOVED lines=17> */
[----:B--2---:R-:W-:-:S02]  /*38b0*/  ISETP.GT.AND P2, PT, R14, R19, PT ;  /* 0x000000130e00720c */ /* 0x004fc40003f44270 */
        /* <DEDUP_REMOVED lines=10> */
[----:B---3--:R-:W-:-:S02]  /*3960*/  ISETP.GT.AND P3, PT, R16, R21, PT ;  /* 0x000000151000720c */ /* 0x008fc40003f64270 */
        /* <DEDUP_REMOVED lines=12> */
[----:B----4-:R-:W-:Y:S02]  /*3a30*/  ISETP.GT.AND P2, PT, R6, R17, PT ;  /* 0x000000110600720c */ /* 0x010fe40003f44270 */
        /* <DEDUP_REMOVED lines=14> */
[----:B------:R-:W-:Y:S02]  /*3b20*/  ISETP.GT.AND P1, PT, R2, R15, PT ;  /* 0x0000000f0200720c */ /* 0x000fe40003f24270 */
        /* <DEDUP_REMOVED lines=21> */
.L_x_1867:
        /* <DEDUP_REMOVED lines=24> */
.L_x_1873:
        /* <DEDUP_REMOVED lines=17> */
[CC--:B---3--:R-:W-:Y:S02]  /*3f10*/  ISETP.GT.AND P1, PT, R16.reuse, R19.reuse, P2 ;  /* 0x000000131000720c */ /* 0x0c8fe40001724270 */
[----:B------:R-:W-:Y:S01]  /*3f20*/  ISETP.GT.AND P3, PT, R16, R19, PT ;  /* 0x000000131000720c */ /* 0x000fe20003f64270 */
        /* <DEDUP_REMOVED lines=11> */
[----:B----4-:R-:W-:Y:S01]  /*3fe0*/  ISETP.GT.AND P2, PT, R20, R23, P3 ;  /* 0x000000171400720c */ /* 0x010fe20001f44270 */
[----:B------:R-:W-:Y:S01]  /*3ff0*/  IMAD.X R25, RZ, RZ, R5, P0 ;  /* 0x000000ffff197224 */ /* 0x000fe200000e0605 */
[----:B------:R-:W-:-:S02]  /*4000*/  ISETP.LT.U32.AND P0, PT, R16, R29, PT ;  /* 0x0000001d1000720c */ /* 0x000fc40003f01070 */
[----:B------:R-:W-:Y:S02]  /*4010*/  ISETP.GT.AND P1, PT, R20, R23, PT ;  /* 0x000000171400720c */ /* 0x000fe40003f24270 */
        /* <DEDUP_REMOVED lines=20> */
[CC--:B--2---:R-:W-:Y:S02]  /*4160*/  ISETP.GT.AND P1, PT, R21.reuse, R22.reuse, PT ;  /* 0x000000161500720c */ /* 0x0c4fe40003f24270 */
[----:B------:R-:W-:Y:S02]  /*4170*/  ISETP.GT.AND P3, PT, R21, R22, P2 ;  /* 0x000000161500720c */ /* 0x000fe40001764270 */
        /* <DEDUP_REMOVED lines=14> */
[CC--:B----4-:R-:W-:Y:S02]  /*4260*/  ISETP.GT.AND P3, PT, R20.reuse, R29.reuse, PT ;  /* 0x0000001d1400720c */ /* 0x0d0fe40003f64270 */
[----:B------:R-:W-:Y:S01]  /*4270*/  ISETP.GT.AND P1, PT, R20, R29, P2 ;  /* 0x0000001d1400720c */ /* 0x000fe20001724270 */
        /* <DEDUP_REMOVED lines=18> */
[CC--:B---3--:R-:W-:Y:S02]  /*43a0*/  ISETP.GT.AND P2, PT, R18.reuse, R22.reuse, P3 ;  /* 0x000000161200720c */ /* 0x0c8fe40001f44270 */
[----:B------:R-:W-:-:S04]  /*43b0*/  ISETP.GT.AND P1, PT, R18, R22, PT ;  /* 0x000000161200720c */ /* 0x000fc80003f24270 */
        /* <DEDUP_REMOVED lines=11> */
[----:B--2---:R-:W-:Y:S02]  /*4470*/  ISETP.GT.AND P3, PT, R28, R25, P2 ;  /* 0x000000191c00720c */ /* 0x004fe40001764270 */
[----:B------:R-:W-:-:S04]  /*4480*/  ISETP.LT.U32.AND P0, PT, R21, R20, PT ;  /* 0x000000141500720c */ /* 0x000fc80003f01070 */
[----:B------:R-:W-:Y:S02]  /*4490*/  ISETP.LT.AND.EX P0, PT, R24, R23, PT, P0 ;  /* 0x000000171800720c */ /* 0x000fe40003f01300 */
[----:B------:R-:W-:Y:S02]  /*44a0*/  ISETP.GT.AND P1, PT, R28, R25, PT ;  /* 0x000000191c00720c */ /* 0x000fe40003f24270 */
        /* <DEDUP_REMOVED lines=19> */
[CC--:B---3--:R-:W-:Y:S02]  /*45e0*/  ISETP.GT.AND P3, PT, R3.reuse, R18.reuse, P1 ;  /* 0x000000120300720c */ /* 0x0c8fe40000f64270 */
[----:B------:R-:W-:Y:S02]  /*45f0*/  ISETP.GT.AND P2, PT, R3, R18, PT ;  /* 0x000000120300720c */ /* 0x000fe40003f44270 */
        /* <DEDUP_REMOVED lines=13> */
[CC--:B--2---:R-:W-:Y:S02]  /*46d0*/  ISETP.GT.AND P3, PT, R20.reuse, R17.reuse, P2 ;  /* 0x000000111400720c */ /* 0x0c4fe40001764270 */
[----:B------:R-:W-:-:S04]  /*46e0*/  ISETP.GT.AND P1, PT, R20, R17, PT ;  /* 0x000000111400720c */ /* 0x000fc80003f24270 */
[----:B------:R-:W-:-:S04]  /*46f0*/  @!P2 SEL R22, RZ, 0x1, !P1 ;  /* 0x00000001ff16a807 */ /* 0x000fc80004800000 */
[----:B------:R-:W-:-:S03]  /*4700*/  SEL R22, R22, 0x1, !P3 ;  /* 0x0000000116167807 */ /* 0x000fc60005800000 */
[----:B------:R-:W-:Y:S02]  /*4710*/  @!P3 SEL R24, R29, R18, !P2 ;  /* 0x000000121d18b207 */ /* 0x000fe40005000000 */
[----:B------:R-:W-:Y:S02]  /*4720*/  @!P3 SEL R3, R16, R21, !P2 ;  /* 0x000000151003b207 */ /* 0x000fe40005000000 */
[----:B------:R-:W-:Y:S01]  /*4730*/  PRMT R26, R22, 0x7610, R26 ;  /* 0x00007610161a7816 */ /* 0x000fe2000000001a */
[----:B------:R-:W-:Y:S06]  /*4740*/  @P0 BRA `(.L_x_1873) ;  /* 0xfffffff400ac0947 */ /* 0x000fec000383ffff */
[----:B01----:R-:W-:Y:S05]  /*4750*/  BSYNC.RECONVERGENT B3 ;  /* 0x0000000000037941 */ /* 0x003fea0003800200 */
.L_x_1872:
[----:B------:R-:W-:-:S07]  /*4760*/  VIADD R2, R11, 0xfffffc00 ;  /* 0xfffffc000b027836 */ /* 0x000fce0000000000 */
.L_x_1871:
[----:B01----:R-:W-:Y:S05]  /*4770*/  BSYNC.RECONVERGENT B2 ;  /* 0x0000000000027941 */ /* 0x003fea0003800200 */
.L_x_1870:
        /* <DEDUP_REMOVED lines=32> */
[----:B--2---:R-:W-:-:S02]  /*4980*/  ISETP.GT.AND P0, PT, R27, R8, PT ;  /* 0x000000081b00720c */ /* 0x004fc40003f04270 */
[----:B------:R-:W-:-:S05]  /*4990*/  ISETP.GT.AND P4, PT, R27, R8, P3 ;  /* 0x000000081b00720c */ /* 0x000fca0001f84270 */
        /* <DEDUP_REMOVED lines=8> */
[----:B---3--:R-:W-:Y:S02]  /*4a20*/  ISETP.GT.AND P0, PT, R22, R16, PT ;  /* 0x000000101600720c */ /* 0x008fe40003f04270 */
[----:B------:R-:W-:Y:S02]  /*4a30*/  @!P4 SEL R12, R23, R24, !P3 ;  /* 0x00000018170cc207 */ /* 0x000fe40005800000 */
[----:B------:R-:W-:Y:S02]  /*4a40*/  @!P4 SEL R20, R8, R3, !P3 ;  /* 0x000000030814c207 */ /* 0x000fe40005800000 */
[----:B------:R-:W-:-:S02]  /*4a50*/  ISETP.GT.AND P4, PT, R22, R16, P2 ;  /* 0x000000101600720c */ /* 0x000fc40001784270 */
        /* <DEDUP_REMOVED lines=25> */
[----:B------:R-:W-:Y:S01]  /*4bf0*/  IMAD.X R8, RZ, RZ, R5, P5 ;  /* 0x000000ffff087224 */ /* 0x000fe200028e0605 */
[----:B------:R-:W-:-:S02]  /*4c00*/  ISETP.LT.U32.AND P0, PT, R29, R12, PT ;  /* 0x0000000c1d00720c */ /* 0x000fc40003f01070 */
[----:B------:R-:W-:Y:S02]  /*4c10*/  ISETP.GT.AND P3, PT, R10, R13, PT ;  /* 0x0000000d0a00720c */ /* 0x000fe40003f64270 */
[CC--:B------:R-:W-:Y:S02]  /*4c20*/  ISETP.LT.AND.EX P0, PT, R8.reuse, R11.reuse, PT, P0 ;  /* 0x0000000b0800720c */ /* 0x0c0fe40003f01300 */
[----:B------:R-:W-:Y:S02]  /*4c30*/  @!P2 SEL R26, RZ, 0x1, !P3 ;  /* 0x00000001ff1aa807 */ /* 0x000fe40005800000 */
[----:B------:R-:W-:Y:S02]  /*4c40*/  SEL R24, R29, R12, P0 ;  /* 0x0000000c1d187207 */ /* 0x000fe40000000000 */
[----:B------:R-:W-:Y:S02]  /*4c50*/  SEL R3, R8, R11, P0 ;  /* 0x0000000b08037207 */ /* 0x000fe40000000000 */
[----:B------:R-:W-:-:S02]  /*4c60*/  SEL R26, R26, 0x1, !P4 ;  /* 0x000000011a1a7807 */ /* 0x000fc40006000000 */
[----:B------:R-:W-:Y:S02]  /*4c70*/  @!P4 SEL R24, R29, R12, !P2 ;  /* 0x0000000c1d18c207 */ /* 0x000fe40005000000 */
[----:B------:R-:W-:-:S07]  /*4c80*/  @!P4 SEL R3, R8, R11, !P2 ;  /* 0x0000000b0803c207 */ /* 0x000fce0005000000 */
.L_x_1875:
[----:B------:R-:W-:Y:S05]  /*4c90*/  BSYNC.RECONVERGENT B2 ;  /* 0x0000000000027941 */ /* 0x000fea0003800200 */
.L_x_1874:
        /* <DEDUP_REMOVED lines=25> */
[CC--:B--2---:R-:W-:Y:S02]  /*4e30*/  ISETP.GT.AND P5, PT, R12.reuse, R15.reuse, PT ;  /* 0x0000000f0c00720c */ /* 0x0c4fe40003fa4270 */
[----:B------:R-:W-:Y:S02]  /*4e40*/  ISETP.GT.AND P3, PT, R12, R15, P2 ;  /* 0x0000000f0c00720c */ /* 0x000fe40001764270 */
[----:B------:R-:W-:-:S04]  /*4e50*/  @!P2 SEL R26, RZ, 0x1, !P5 ;  /* 0x00000001ff1aa807 */ /* 0x000fc80006800000 */
[----:B------:R-:W-:Y:S02]  /*4e60*/  SEL R26, R26, 0x1, !P3 ;  /* 0x000000011a1a7807 */ /* 0x000fe40005800000 */
[----:B------:R-:W-:Y:S02]  /*4e70*/  IADD3 R19, P5, PT, R19, UR6, RZ ;  /* 0x0000000613137c10 */ /* 0x000fe4000ffbe0ff */
[----:B------:R-:W-:-:S03]  /*4e80*/  LOP3.LUT P4, RZ, R26, 0xff, RZ, 0xc0, !PT ;  /* 0x000000ff1aff7812 */ /* 0x000fc6000788c0ff */
[----:B------:R-:W-:Y:S02]  /*4e90*/  @!P3 SEL R8, R17, R24, !P2 ;  /* 0x000000181108b207 */ /* 0x000fe40005000000 */
[----:B------:R-:W-:Y:S02]  /*4ea0*/  @!P3 SEL R9, R6, R3, !P2 ;  /* 0x000000030609b207 */ /* 0x000fe40005000000 */
[CC--:B---3--:R-:W-:Y:S01]  /*4eb0*/  ISETP.GT.AND P3, PT, R10.reuse, R21.reuse, P4 ;  /* 0x000000150a00720c */ /* 0x0c8fe20002764270 */
[----:B------:R-:W-:Y:S01]  /*4ec0*/  IMAD.X R6, RZ, RZ, R5, P5 ;  /* 0x000000ffff067224 */ /* 0x000fe200028e0605 */
        /* <DEDUP_REMOVED lines=9> */
.L_x_1877:
[----:B------:R-:W-:Y:S05]  /*4f60*/  BSYNC.RECONVERGENT B2 ;  /* 0x0000000000027941 */ /* 0x000fea0003800200 */
.L_x_1876:
        /* <DEDUP_REMOVED lines=15> */
[CC--:B--2---:R-:W-:Y:S02]  /*5060*/  ISETP.GT.AND P2, PT, R6.reuse, R9.reuse, P3 ;  /* 0x000000090600720c */ /* 0x0c4fe40001f44270 */
[----:B------:R-:W-:-:S04]  /*5070*/  ISETP.GT.AND P1, PT, R6, R9, PT ;  /* 0x000000090600720c */ /* 0x000fc80003f24270 */
[----:B------:R-:W-:-:S07]  /*5080*/  @!P3 SEL R26, RZ, 0x1, !P1 ;  /* 0x00000001ff1ab807 */ /* 0x000fce0004800000 */
[----:B------:R-:W-:Y:S02]  /*5090*/  @!P2 SEL R2, R13, R24, !P3 ;  /* 0x000000180d02a207 */ /* 0x000fe40005800000 */
[----:B------:R-:W-:Y:S02]  /*50a0*/  @!P2 SEL R5, R10, R3, !P3 ;  /* 0x000000030a05a207 */ /* 0x000fe40005800000 */
[----:B------:R-:W-:Y:S01]  /*50b0*/  SEL R26, R26, 0x1, !P2 ;  /* 0x000000011a1a7807 */ /* 0x000fe20005000000 */
[----:B------:R-:W-:Y:S02]  /*50c0*/  IMAD.MOV.U32 R24, RZ, RZ, R2 ;  /* 0x000000ffff187224 */ /* 0x000fe400078e0002 */
[----:B------:R-:W-:-:S07]  /*50d0*/  IMAD.MOV.U32 R3, RZ, RZ, R5 ;  /* 0x000000ffff037224 */ /* 0x000fce00078e0005 */
.L_x_1869:
[----:B01----:R-:W-:Y:S05]  /*50e0*/  BSYNC.RECONVERGENT B1 ;  /* 0x0000000000017941 */ /* 0x003fea0003800200 */
.L_x_1866:
        /* <DEDUP_REMOVED lines=24> */
.L_x_1879:
[----:B------:R-:W-:Y:S05]  /*5270*/  BSYNC.RECONVERGENT B1 ;  /* 0x0000000000017941 */ /* 0x000fea0003800200 */
.L_x_1878:
        /* <DEDUP_REMOVED lines=23> */
.L_x_1881:
[----:B------:R-:W-:Y:S05]  /*53f0*/  BSYNC.RECONVERGENT B1 ;  /* 0x0000000000017941 */ /* 0x000fea0003800200 */
.L_x_1880:
        /* <DEDUP_REMOVED lines=20> */
.L_x_1883:
[----:B------:R-:W-:Y:S05]  /*5540*/  BSYNC.RECONVERGENT B1 ;  /* 0x0000000000017941 */ /* 0x000fea0003800200 */
.L_x_1882:
        /* <DEDUP_REMOVED lines=20> */
.L_x_1885:
[----:B------:R-:W-:Y:S05]  /*5690*/  BSYNC.RECONVERGENT B1 ;  /* 0x0000000000017941 */ /* 0x000fea0003800200 */
.L_x_1884:
        /* <DEDUP_REMOVED lines=20> */
.L_x_1887:
[----:B------:R-:W-:Y:S05]  /*57e0*/  BSYNC.RECONVERGENT B1 ;  /* 0x0000000000017941 */ /* 0x000fea0003800200 */
.L_x_1886:
        /* <DEDUP_REMOVED lines=11> */
.L_x_1889:
[----:B------:R-:W-:Y:S05]  /*58a0*/  BSYNC.RECONVERGENT B1 ;  /* 0x0000000000017941 */ /* 0x000fea0003800200 */
.L_x_1888:
        /* <DEDUP_REMOVED lines=83> */
.L_x_1847:
[----:B------:R-:W-:Y:S05]  /*5de0*/  BSYNC.RECONVERGENT B0 ;  /* 0x0000000000007941 */ /* 0x000fea0003800200 */
.L_x_1822:
[----:B------:R-:W-:Y:S05]  /*5df0*/  @P1 EXIT ;  /* 0x000000000000194d */ /* 0x000fea0003800000 */
[----:B012---:R-:W0:Y:S01]  /*5e00*/  LDC.64 R4, c[0x0][0x3a0] ;  /* 0x0000e800ff047b82 */ /* 0x007e220000000a00 */
[----:B------:R-:W-:Y:S02]  /*5e10*/  IMAD.MOV.U32 R25, RZ, RZ, R3 ;  /* 0x000000ffff197224 */ /* 0x000fe400078e0003 */
[----:B0-----:R-:W-:-:S05]  /*5e20*/  IMAD.WIDE.U32 R4, R0, 0x10, R4 ;  /* 0x0000001000047825 */ /* 0x001fca00078e0004 */
[----:B------:R-:W-:Y:S04]  /*5e30*/  STG.E.64 desc[UR12][R4.64+0x8], R24 ;  /* 0x0000081804007986 */ /* 0x000fe8000c101b0c */
[----:B------:R-:W-:Y:S01]  /*5e40*/  STG.E.U8 desc[UR12][R4.64], R26 ;  /* 0x0000001a04007986 */ /* 0x000fe2000c10110c */
[----:B------:R-:W-:Y:S05]  /*5e50*/  EXIT ;  /* 0x000000000000794d */ /* 0x000fea0003800000 */
.L_x_1890:
        /* <DEDUP_REMOVED lines=10> */
.L_x_14352:


//--------------------- .text._ZN3cub18CUB_300001_SM_10006detail6reduce28DeviceReduceSingleTileKernelINS2_10policy_hubIN4cuda3std3__45tupleIJblEEEjN6thrust24THRUST_300001_SM_1000_NS8cuda_cub9__find_if7functorIS9_EEE10Policy1000ENSB_12zip_iteratorINS8_IJNSD_26transform_input_iterator_tIbNSI_INS8_IJNSB_6detail15normal_iteratorINSB_10device_ptrIiEEEESO_EEEEENSK_22tuple_binary_predicateINS7_7greaterIiEEEEEENSB_17counting_iteratorIlNSB_11use_defaultESX_SX_EEEEEEEPS9_jSF_S9_S9_NS7_10__identityEEEvT0_T1_T2_T3_T4_T6_ --------------------------
	.section	.text._ZN3cub18CUB_300001_SM_10006detail6reduce28DeviceReduceSingleTileKernelINS2_10policy_hubIN4cuda3std3__45tupleIJblEEEjN6thrust24THRUST_300001_SM_1000_NS8cuda_cub9__find_if7functorIS9_EEE10Policy1000ENSB_12zip_iteratorINS8_IJNSD_26transform_input_iterator_tIbNSI_INS8_IJNSB_6detail15normal_iteratorINSB_10device_ptrIiEEEESO_EEEEENSK_22tuple_binary_predicateINS7_7greaterIiEEEEEENSB_17counting_iteratorIlNSB_11use_defaultESX_SX_EEEEEEEPS9_jSF_S9_S9_NS7_10__identityEEEvT0_T1_T2_T3_T4_T6_,"ax",@progbits
	.align	128
        .global         _ZN3cub18CUB_300001_SM_10006detail6reduce28DeviceReduceSingleTileKernelINS2_10policy_hubIN4cuda3std3__45tupleIJblEEEjN6thrust24THRUST_300001_SM_1000_NS8cuda_cub9__find_if7functorIS9_EEE10Policy1000ENSB_12zip_iteratorINS8_IJNSD_26transform_input_iterator_tIbNSI_INS8_IJNSB_6detail15normal_iteratorINSB_10device_ptrIiEEEESO_EEEEENSK_22tuple_binary_predicateINS7_7greaterIiEEEEEENSB_17counting_iteratorIlNSB_11use_defaultESX_SX_EEEEEEEPS9_jSF_S9_S9_NS7_10__identityEEEvT0_T1_T2_T3_T4_T6_
        .type           _ZN3cub18CUB_300001_SM_10006detail6reduce28DeviceReduceSingleTileKernelINS2_10policy_hubIN4cuda3std3__45tupleIJblEEEjN6thrust24THRUST_300001_SM_1000_NS8cuda_cub9__find_if7functorIS9_EEE10Policy1000ENSB_12zip_iteratorINS8_IJNSD_26transform_input_iterator_tIbNSI_INS8_IJNSB_6detail15normal_iteratorINSB_10device_ptrIiEEEESO_EEEEENSK_22tuple_binary_predicateINS7_7greaterIiEEEEEENSB_17counting_iteratorIlNSB_11use_defaultESX_SX_EEEEEEEPS9_jSF_S9_S9_NS7_10__identityEEEvT0_T1_T2_T3_T4_T6_,@function
        .size           _ZN3cub18CUB_300001_SM_10006detail6reduce28DeviceReduceSingleTileKernelINS2_10policy_hubIN4cuda3std3__45tupleIJblEEEjN6thrust24THRUST_300001_SM_1000_NS8cuda_cub9__find_if7functorIS9_EEE10Policy1000ENSB_12zip_iteratorINS8_IJNSD_26transform_input_iterator_tIbNSI_INS8_IJNSB_6detail15normal_iteratorINSB_10device_ptrIiEEEESO_EEEEENSK_22tuple_binary_predicateINS7_7greaterIiEEEEEENSB_17counting_iteratorIlNSB_11use_defaultESX_SX_EEEEEEEPS9_jSF_S9_S9_NS7_10__identityEEEvT0_T1_T2_T3_T4_T6_,(.L_x_14353 - _ZN3cub18CUB_300001_SM_10006detail6reduce28DeviceReduceSingleTileKernelINS2_10policy_hubIN4cuda3std3__45tupleIJblEEEjN6thrust24THRUST_300001_SM_1000_NS8cuda_cub9__find_if7functorIS9_EEE10Policy1000ENSB_12zip_iteratorINS8_IJNSD_26transform_input_iterator_tIbNSI_INS8_IJNSB_6detail15normal_iteratorINSB_10device_ptrIiEEEESO_EEEEENSK_22tuple_binary_predicateINS7_7greaterIiEEEEEENSB_17counting_iteratorIlNSB_11use_defaultESX_SX_EEEEEEEPS9_jSF_S9_S9_NS7_10__identityEEEvT0_T1_T2_T3_T4_T6_)
        .other          _ZN3cub18CUB_300001_SM_10006detail6reduce28DeviceReduceSingleTileKernelINS2_10policy_hubIN4cuda3std3__45tupleIJblEEEjN6thrust24THRUST_300001_SM_1000_NS8cuda_cub9__find_if7functorIS9_EEE10Policy1000ENSB_12zip_iteratorINS8_IJNSD_26transform_input_iterator_tIbNSI_INS8_IJNSB_6detail15normal_iteratorINSB_10device_ptrIiEEEESO_EEEEENSK_22tuple_binary_predicateINS7_7greaterIiEEEEEENSB_17counting_iteratorIlNSB_11use_defaultESX_SX_EEEEEEEPS9_jSF_S9_S9_NS7_10__identityEEEvT0_T1_T2_T3_T4_T6_,@"STO_CUDA_ENTRY STV_DEFAULT"
_ZN3cub18CUB_300001_SM_10006detail6reduce28DeviceReduceSingleTileKernelINS2_10policy_hubIN4cuda3std3__45tupleIJblEEEjN6thrust24THRUST_300001_SM_1000_NS8cuda_cub9__find_if7functorIS9_EEE10Policy1000ENSB_12zip_iteratorINS8_IJNSD_26transform_input_iterator_tIbNSI_INS8_IJNSB_6detail15normal_iteratorINSB_10device_ptrIiEEEESO_EEEEENSK_22tuple_binary_predicateINS7_7greaterIiEEEEEENSB_17counting_iteratorIlNSB_11use_defaultESX_SX_EEEEEEEPS9_jSF_S9_S9_NS7_10__identityEEEvT0_T1_T2_T3_T4_T6_:
.text._ZN3cub18CUB_300001_SM_10006detail6reduce28DeviceReduceSingleTileKernelINS2_10policy_hubIN4cuda3std3__45tupleIJblEEEjN6thrust24THRUST_300001_SM_1000_NS8cuda_cub9__find_if7functorIS9_EEE10Policy1000ENSB_12zip_iteratorINS8_IJNSD_26transform_input_iterator_tIbNSI_INS8_IJNSB_6detail15normal_iteratorINSB_10device_ptrIiEEEESO_EEEEENSK_22tuple_binary_predicateINS7_7greaterIiEEEEEENSB_17counting_iteratorIlNSB_11use_defaultESX_SX_EEEEEEEPS9_jSF_S9_S9_NS7_10__identityEEEvT0_T1_T2_T3_T4_T6_:
        /* <DEDUP_REMOVED lines=14> */
.L_x_1891:
        /* <DEDUP_REMOVED lines=38> */
.L_x_1898:
        /* <DEDUP_REMOVED lines=22> */
[----:B--2---:R-:W-:-:S02]  /*04a0*/  ISETP.GT.AND P0, PT, R22, R31, PT ;  /* 0x0000001f1600720c */ /* 0x004fc40003f04270 */
[----:B------:R-:W-:Y:S01]  /*04b0*/  ISETP.GT.AND P2, PT, R22, R31, P5 ;  /* 0x0000001f1600720c */ /* 0x000fe20002f44270 */
[----:B------:R-:W-:-:S06]  /*04c0*/  IMAD.X R22, RZ, RZ, UR7, P3 ;  /* 0x00000007ff167e24 */ /* 0x000fcc00098e06ff */
        /* <DEDUP_REMOVED lines=8> */
[----:B------:R-:W-:Y:S02]  /*0550*/  @!P2 SEL R9, R19, R20, !P5 ;  /* 0x000000141309a207 */ /* 0x000fe40006800000 */
[CC--:B------:R-:W-:Y:S02]  /*0560*/  SEL R20, R22.reuse, R27.reuse, P0 ;  /* 0x0000001b16147207 */ /* 0x0c0fe40000000000 */
        /* <DEDUP_REMOVED lines=65> */
[----:B------:R-:W-:-:S02]  /*0980*/  ISETP.GT.AND P3, PT, R17, R18, PT ;  /* 0x000000121100720c */ /* 0x000fc40003f64270 */
[----:B------:R-:W-:Y:S01]  /*0990*/  ISETP.GT.AND P4, PT, R17, R18, P2 ;  /* 0x000000121100720c */ /* 0x000fe20001784270 */
        /* <DEDUP_REMOVED lines=13> */
[----:B------:R-:W-:Y:S02]  /*0a70*/  ISETP.GT.AND P4, PT, R15, R16, P3 ;  /* 0x000000100f00720c */ /* 0x000fe40001f84270 */
        /* <DEDUP_REMOVED lines=10> */
.L_x_1897:
[----:B------:R-:W-:Y:S05]  /*0b20*/  BSYNC.RECONVERGENT B2 ;  /* 0x0000000000027941 */ /* 0x000fea0003800200 */
.L_x_1896:
        /* <DEDUP_REMOVED lines=25> */
[CC--:B----4-:R-:W-:Y:S02]  /*0cc0*/  ISETP.GT.AND P0, PT, R6.reuse, R7.reuse, PT ;  /* 0x000000070600720c */ /* 0x0d0fe40003f04270 */
[----:B------:R-:W-:Y:S02]  /*0cd0*/  ISETP.GT.AND P4, PT, R6, R7, P3 ;  /* 0x000000070600720c */ /* 0x000fe40001f84270 */
[----:B------:R-:W-:-:S04]  /*0ce0*/  @!P3 SEL R28, RZ, 0x1, !P0 ;  /* 0x00000001ff1cb807 */ /* 0x000fc80004000000 */
[----:B------:R-:W-:Y:S02]  /*0cf0*/  SEL R28, R28, 0x1, !P4 ;  /* 0x000000011c1c7807 */ /* 0x000fe40006000000 */
[----:B------:R-:W-:Y:S02]  /*0d00*/  ISETP.LT.U32.AND P0, PT, R19, R20, PT ;  /* 0x000000141300720c */ /* 0x000fe40003f01070 */
[----:B------:R-:W-:Y:S02]  /*0d10*/  LOP3.LUT P2, RZ, R28, 0xff, RZ, 0xc0, !PT ;  /* 0x000000ff1cff7812 */ /* 0x000fe4000784c0ff */
[----:B------:R-:W-:-:S04]  /*0d20*/  ISETP.LT.AND.EX P0, PT, R16, R27, PT, P0 ;  /* 0x0000001b1000720c */ /* 0x000fc80003f01300 */
[CC--:B------:R-:W-:Y:S02]  /*0d30*/  SEL R6, R19.reuse, R20.reuse, P0 ;  /* 0x0000001413067207 */ /* 0x0c0fe40000000000 */
[----:B------:R-:W-:Y:S02]  /*0d40*/  SEL R5, R16, R27, P0 ;  /* 0x0000001b10057207 */ /* 0x000fe40000000000 */
[----:B---3--:R-:W-:Y:S02]  /*0d50*/  ISETP.GT.AND P0, PT, R8, R9, PT ;  /* 0x000000090800720c */ /* 0x008fe40003f04270 */
[----:B------:R-:W-:Y:S02]  /*0d60*/  @!P4 SEL R6, R19, R20, !P3 ;  /* 0x000000141306c207 */ /* 0x000fe40005800000 */
[----:B------:R-:W-:Y:S02]  /*0d70*/  @!P4 SEL R5, R16, R27, !P3 ;  /* 0x0000001b1005c207 */ /* 0x000fe40005800000 */
[----:B------:R-:W-:-:S02]  /*0d80*/  ISETP.GT.AND P4, PT, R8, R9, P2 ;  /* 0x000000090800720c */ /* 0x000fc40001784270 */
        /* <DEDUP_REMOVED lines=36> */
.L_x_1900:
[----:B------:R-:W-:Y:S05]  /*0fd0*/  BSYNC.RECONVERGENT B2 ;  /* 0x0000000000027941 */ /* 0x000fea0003800200 */
.L_x_1899:
        /* <DEDUP_REMOVED lines=42> */
.L_x_1902:
[----:B------:R-:W-:Y:S05]  /*1280*/  BSYNC.RECONVERGENT B2 ;  /* 0x0000000000027941 */ /* 0x000fea0003800200 */
.L_x_1901:
        /* <DEDUP_REMOVED lines=23> */
.L_x_1895:
[----:B------:R-:W-:Y:S05]  /*1400*/  BSYNC.RECONVERGENT B1 ;  /* 0x0000000000017941 */ /* 0x000fea0003800200 */
.L_x_1894:
        /* <DEDUP_REMOVED lines=26> */
.L_x_1905:
[----:B------:R-:W-:Y:S05]  /*15b0*/  BSYNC.RECONVERGENT B1 ;  /* 0x0000000000017941 */ /* 0x000fea0003800200 */
.L_x_1904:
        /* <DEDUP_REMOVED lines=23> */
.L_x_1907:
[----:B------:R-:W-:Y:S05]  /*1730*/  BSYNC.RECONVERGENT B1 ;  /* 0x0000000000017941 */ /* 0x000fea0003800200 */
.L_x_1906:
        /* <DEDUP_REMOVED lines=20> */
.L_x_1909:
[----:B------:R-:W-:Y:S05]  /*1880*/  BSYNC.RECONVERGENT B1 ;  /* 0x0000000000017941 */ /* 0x000fea0003800200 */
.L_x_1908:
        /* <DEDUP_REMOVED lines=20> */
.L_x_1911:
[----:B------:R-:W-:Y:S05]  /*19d0*/  BSYNC.RECONVERGENT B1 ;  /* 0x0000000000017941 */ /* 0x000fea0003800200 */
.L_x_1910:
        /* <DEDUP_REMOVED lines=20> */
.L_x_1913:
[----:B------:R-:W-:Y:S05]  /*1b20*/  BSYNC.RECONVERGENT B1 ;  /* 0x0000000000017941 */ /* 0x000fea0003800200 */
.L_x_1912:
        /* <DEDUP_REMOVED lines=11> */
.L_x_1915:
[----:B------:R-:W-:Y:S05]  /*1be0*/  BSYNC.RECONVERGENT B1 ;  /* 0x0000000000017941 */ /* 0x000fea0003800200 */
.L_x_1914:
        /* <DEDUP_REMOVED lines=84> */
.L_x_1903:
        /* <DEDUP_REMOVED lines=36> */
.L_x_1918:
[----:B------:R-:W-:Y:S05]  /*2370*/  BSYNC.RECONVERGENT B1 ;  /* 0x0000000000017941 */ /* 0x000fea0003800200 */
.L_x_1917:
        /* <DEDUP_REMOVED lines=21> */
.L_x_1920:
[----:B------:R-:W-:Y:S05]  /*24d0*/  BSYNC.RECONVERGENT B1 ;  /* 0x0000000000017941 */ /* 0x000fea0003800200 */
.L_x_1919:
        /* <DEDUP_REMOVED lines=20> */
.L_x_1922:
[----:B------:R-:W-:Y:S05]  /*2620*/  BSYNC.RECONVERGENT B1 ;  /* 0x0000000000017941 */ /* 0x000fea0003800200 */
.L_x_1921:
        /* <DEDUP_REMOVED lines=20> */
.L_x_1924:
[----:B------:R-:W-:Y:S05]  /*2770*/  BSYNC.RECONVERGENT B1 ;  /* 0x0000000000017941 */ /* 0x000fea0003800200 */
.L_x_1923:
        /* <DEDUP_REMOVED lines=20> */
.L_x_1926:
[----:B------:R-:W-:Y:S05]  /*28c0*/  BSYNC.RECONVERGENT B1 ;  /* 0x0000000000017941 */ /* 0x000fea0003800200 */
.L_x_1925:
        /* <DEDUP_REMOVED lines=11> */
.L_x_1928:
[----:B------:R-:W-:Y:S05]  /*2980*/  BSYNC.RECONVERGENT B1 ;  /* 0x0000000000017941 */ /* 0x000fea0003800200 */
.L_x_1927:
        /* <DEDUP_REMOVED lines=26> */
.L_x_1929:
        /* <DEDUP_REMOVED lines=16> */
.L_x_1930:
        /* <DEDUP_REMOVED lines=16> */
.L_x_1931:
        /* <DEDUP_REMOVED lines=16> */
.L_x_1932:
        /* <DEDUP_REMOVED lines=16> */
.L_x_1933:
        /* <DEDUP_REMOVED lines=16> */
.L_x_1934:
        /* <DEDUP_REMOVED lines=17> */
.L_x_1893:
        /* <DEDUP_REMOVED lines=18> */
[----:B---3--:R-:W-:Y:S01]  /*3260*/  ISETP.GT.AND P0, PT, R6, R7, PT ;  /* 0x000000070600720c */ /* 0x008fe20003f04270 */
[----:B------:R-:W-:-:S03]  /*3270*/  VIADD R6, R21, 0x200 ;  /* 0x0000020015067836 */ /* 0x000fc60000000000 */
[----:B------:R-:W-:Y:S02]  /*3280*/  SEL R20, R21, R20, P0 ;  /* 0x0000001415147207 */ /* 0x000fe40000000000 */
[----:B--2---:R-:W-:Y:S02]  /*3290*/  IADD3 R15, P1, PT, R6, UR6, RZ ;  /* 0x00000006060f7c10 */ /* 0x004fe4000ff3e0ff */
[----:B------:R-:W-:Y:S02]  /*32a0*/  IADD3 R20, P3, PT, R20, UR6, RZ ;  /* 0x0000000614147c10 */ /* 0x000fe4000ff7e0ff */
[----:B----4-:R-:W-:Y:S01]  /*32b0*/  ISETP.GT.AND P2, PT, R10, R11, PT ;  /* 0x0000000b0a00720c */ /* 0x010fe20003f44270 */
[----:B------:R-:W-:Y:S01]  /*32c0*/  IMAD.X R6, RZ, RZ, UR7, P1 ;  /* 0x00000007ff067e24 */ /* 0x000fe200088e06ff */
[C---:B------:R-:W-:Y:S01]  /*32d0*/  ISETP.LT.U32.AND P1, PT, R15.reuse, R20, PT ;  /* 0x000000140f00720c */ /* 0x040fe20003f21070 */
[----:B------:R-:W-:Y:S01]  /*32e0*/  IMAD.X R27, RZ, RZ, UR7, P3 ;  /* 0x00000007ff1b7e24 */ /* 0x000fe200098e06ff */
[----:B------:R-:W-:-:S02]  /*32f0*/  IADD3 R7, P3, PT, R15, 0x100, RZ ;  /* 0x000001000f077810 */ /* 0x000fc40007f7e0ff */
[----:B-----5:R-:W-:Y:S02]  /*3300*/  ISETP.GT.OR P0, PT, R8, R9, P0 ;  /* 0x000000090800720c */ /* 0x020fe40000704670 */
[----:B------:R-:W-:-:S05]  /*3310*/  ISETP.LT.AND.EX P1, PT, R6, R27, PT, P1 ;  /* 0x0000001b0600720c */ /* 0x000fca0003f21310 */
        /* <DEDUP_REMOVED lines=8> */
[----:B------:R-:W-:Y:S02]  /*33a0*/  ISETP.LT.AND.EX P1, PT, R6, R27, PT, P1 ;  /* 0x0000001b0600720c */ /* 0x000fe40003f21310 */
[----:B------:R-:W-:Y:S02]  /*33b0*/  ISETP.GT.OR P3, PT, R12, R13, P0 ;  /* 0x0000000d0c00720c */ /* 0x000fe40000764670 */
        /* <DEDUP_REMOVED lines=10> */
.L_x_1937:
        /* <DEDUP_REMOVED lines=11> */
[----:B---3--:R-:W-:Y:S02]  /*3510*/  ISETP.GT.AND P3, PT, R10, R11, PT ;  /* 0x0000000b0a00720c */ /* 0x008fe40003f64270 */
[----:B--2---:R-:W-:Y:S02]  /*3520*/  IADD3 R10, P1, P4, R21, UR6, R22 ;  /* 0x00000006150a7c10 */ /* 0x004fe4000fc3e016 */
[----:B-1----:R-:W-:Y:S02]  /*3530*/  SEL R6, RZ, 0x1, !P3 ;  /* 0x00000001ff067807 */ /* 0x002fe40005800000 */
[C---:B------:R-:W-:Y:S02]  /*3540*/  ISETP.LT.U32.AND P0, PT, R10.reuse, R20, PT ;  /* 0x000000140a00720c */ /* 0x040fe40003f01070 */
[----:B------:R-:W-:Y:S02]  /*3550*/  IADD3.X R11, PT, PT, RZ, UR7, RZ, P1, P4 ;  /* 0x00000007ff0b7c10 */ /* 0x000fe40008fe84ff */
[----:B------:R-:W-:-:S02]  /*3560*/  IADD3 R7, P4, PT, R10, 0x100, RZ ;  /* 0x000001000a077810 */ /* 0x000fc40007f9e0ff */
[C---:B------:R-:W-:Y:S02]  /*3570*/  ISETP.LT.AND.EX P0, PT, R11.reuse, R27, PT, P0 ;  /* 0x0000001b0b00720c */ /* 0x040fe40003f01300 */
[----:B----4-:R-:W-:Y:S01]  /*3580*/  ISETP.GT.AND P1, PT, R12, R13, PT ;  /* 0x0000000d0c00720c */ /* 0x010fe20003f24270 */
        /* <DEDUP_REMOVED lines=9> */
[----:B-----5:R-:W-:Y:S02]  /*3620*/  ISETP.GT.AND P2, PT, R14, R15, PT ;  /* 0x0000000f0e00720c */ /* 0x020fe40003f44270 */
        /* <DEDUP_REMOVED lines=17> */
[----:B------:R-:W-:Y:S02]  /*3740*/  ISETP.GT.AND P1, PT, R16, R17, PT ;  /* 0x000000111000720c */ /* 0x000fe40003f24270 */
        /* <DEDUP_REMOVED lines=17> */
.L_x_1935:
        /* <DEDUP_REMOVED lines=20> */
.L_x_1942:
        /* <DEDUP_REMOVED lines=45> */
[CC--:B--2---:R-:W-:Y:S02]  /*3c70*/  ISETP.GT.AND P0, PT, R32.reuse, R37.reuse, PT ;  /* 0x000000252000720c */ /* 0x0c4fe40003f04270 */
[----:B------:R-:W-:-:S03]  /*3c80*/  ISETP.GT.AND P1, PT, R32, R37, P3 ;  /* 0x000000252000720c */ /* 0x000fc60001f24270 */
[----:B------:R-:W-:Y:S02]  /*3c90*/  @!P3 SEL R28, RZ, 0x1, !P0 ;  /* 0x00000001ff1cb807 */ /* 0x000fe40004000000 */
[----:B------:R-:W-:Y:S02]  /*3ca0*/  ISETP.LT.U32.AND P0, PT, R15, R20, PT ;  /* 0x000000140f00720c */ /* 0x000fe40003f01070 */
[----:B------:R-:W-:Y:S02]  /*3cb0*/  SEL R7, R28, 0x1, !P1 ;  /* 0x000000011c077807 */ /* 0x000fe40004800000 */
[----:B------:R-:W-:Y:S02]  /*3cc0*/  ISETP.LT.AND.EX P0, PT, R8, R27, PT, P0 ;  /* 0x0000001b0800720c */ /* 0x000fe40003f01300 */
[----:B------:R-:W-:Y:S02]  /*3cd0*/  LOP3.LUT P2, RZ, R7, 0xff, RZ, 0xc0, !PT ;  /* 0x000000ff07ff7812 */ /* 0x000fe4000784c0ff */
[----:B-----5:R-:W-:-:S02]  /*3ce0*/  ISETP.GT.AND P5, PT, R31, R18, PT ;  /* 0x000000121f00720c */ /* 0x020fc40003fa4270 */
[----:B------:R-:W-:Y:S02]  /*3cf0*/  ISETP.GT.AND P4, PT, R31, R18, P2 ;  /* 0x000000121f00720c */ /* 0x000fe40001784270 */
[CC--:B------:R-:W-:Y:S02]  /*3d00*/  SEL R16, R15.reuse, R20.reuse, P0 ;  /* 0x000000140f107207 */ /* 0x0c0fe40000000000 */
[CC--:B-1----:R-:W-:Y:S02]  /*3d10*/  SEL R11, R8.reuse, R27.reuse, P0 ;  /* 0x0000001b080b7207 */ /* 0x0c2fe40000000000 */
[----:B------:R-:W-:Y:S02]  /*3d20*/  @!P1 SEL R16, R15, R20, !P3 ;  /* 0x000000140f109207 */ /* 0x000fe40005800000 */
[----:B------:R-:W-:Y:S02]  /*3d30*/  @!P1 SEL R11, R8, R27, !P3 ;  /* 0x0000001b080b9207 */ /* 0x000fe40005800000 */
[----:B------:R-:W-:-:S02]  /*3d40*/  @!P2 SEL R7, RZ, 0x1, !P5 ;  /* 0x00000001ff07a807 */ /* 0x000fc40006800000 */
[----:B------:R-:W-:Y:S02]  /*3d50*/  IADD3 R33, P0, PT, R33, UR6, RZ ;  /* 0x0000000621217c10 */ /* 0x000fe4000ff1e0ff */
[----:B------:R-:W-:Y:S02]  /*3d60*/  SEL R7, R7, 0x1, !P4 ;  /* 0x0000000107077807 */ /* 0x000fe40006000000 */
[CC--:B------:R-:W-:Y:S01]  /*3d70*/  ISETP.GT.AND P5, PT, R30.reuse, R39.reuse, PT ;  /* 0x000000271e00720c */ /* 0x0c0fe20003fa4270 */
[----:B------:R-:W-:Y:S01]  /*3d80*/  IMAD.X R8, RZ, RZ, UR7, P0 ;  /* 0x00000007ff087e24 */ /* 0x000fe200080e06ff */
        /* <DEDUP_REMOVED lines=12> */
[CC--:B---3--:R-:W-:Y:S02]  /*3e50*/  ISETP.GT.AND P5, PT, R36.reuse, R43.reuse, PT ;  /* 0x0000002b2400720c */ /* 0x0c8fe40003fa4270 */
[----:B------:R-:W-:Y:S01]  /*3e60*/  ISETP.GT.AND P4, PT, R36, R43, P2 ;  /* 0x0000002b2400720c */ /* 0x000fe20001784270 */
        /* <DEDUP_REMOVED lines=11> */
[CC--:B----4-:R-:W-:Y:S01]  /*3f20*/  ISETP.GT.AND P5, PT, R38.reuse, R45.reuse, PT ;  /* 0x0000002d2600720c */ /* 0x0d0fe20003fa4270 */
[----:B------:R-:W-:Y:S01]  /*3f30*/  IMAD.X R8, RZ, RZ, UR7, P0 ;  /* 0x00000007ff087e24 */ /* 0x000fe200080e06ff */
[----:B------:R-:W-:Y:S02]  /*3f40*/  ISETP.LT.U32.AND P0, PT, R19, R16, PT ;  /* 0x000000101300720c */ /* 0x000fe40003f01070 */
[----:B------:R-:W-:-:S02]  /*3f50*/  ISETP.GT.AND P3, PT, R38, R45, P1 ;  /* 0x0000002d2600720c */ /* 0x000fc40000f64270 */
        /* <DEDUP_REMOVED lines=15> */
[----:B------:R-:W-:Y:S02]  /*4050*/  ISETP.GT.AND P0, PT, R14, R17, PT ;  /* 0x000000110e00720c */ /* 0x000fe40003f04270 */
[----:B------:R-:W-:Y:S02]  /*4060*/  @!P3 SEL R11, R41, R12, !P1 ;  /* 0x0000000c290bb207 */ /* 0x000fe40004800000 */
[----:B------:R-:W-:Y:S01]  /*4070*/  @!P3 SEL R19, R8, R15, !P1 ;  /* 0x0000000f0813b207 */ /* 0x000fe20004800000 */
[----:B------:R-:W-:Y:S01]  /*4080*/  IMAD.X R8, RZ, RZ, UR7, P4 ;  /* 0x00000007ff087e24 */ /* 0x000fe2000a0e06ff */
[----:B------:R-:W-:Y:S02]  /*4090*/  ISETP.GT.AND P3, PT, R14, R17, P2 ;  /* 0x000000110e00720c */ /* 0x000fe40001764270 */
        /* <DEDUP_REMOVED lines=10> */
[CC--:B------:R-:W-:Y:S02]  /*4140*/  ISETP.GT.AND P2, PT, R6.reuse, R9.reuse, PT ;  /* 0x000000090600720c */ /* 0x0c0fe40003f44270 */
[----:B------:R-:W-:Y:S01]  /*4150*/  ISETP.GT.AND P3, PT, R6, R9, P1 ;  /* 0x000000090600720c */ /* 0x000fe20000f64270 */
        /* <DEDUP_REMOVED lines=14> */
[----:B------:R-:W-:-:S02]  /*4240*/  ISETP.GT.AND P3, PT, R10, R13, P2 ;  /* 0x0000000d0a00720c */ /* 0x000fc40001764270 */
[----:B------:R-:W-:Y:S02]  /*4250*/  SEL R20, R44, R9, P0 ;  /* 0x000000092c147207 */ /* 0x000fe40000000000 */
[----:B------:R-:W-:Y:S02]  /*4260*/  SEL R27, R6, R11, P0 ;  /* 0x0000000b061b7207 */ /* 0x000fe40000000000 */
[----:B------:R-:W-:Y:S02]  /*4270*/  ISETP.NE.AND P0, PT, R29, RZ, PT ;  /* 0x000000ff1d00720c */ /* 0x000fe40003f05270 */
[----:B------:R-:W-:-:S04]  /*4280*/  ISETP.GT.AND P1, PT, R10, R13, PT ;  /* 0x0000000d0a00720c */ /* 0x000fc80003f24270 */
[----:B------:R-:W-:Y:S02]  /*4290*/  @!P2 SEL R7, RZ, 0x1, !P1 ;  /* 0x00000001ff07a807 */ /* 0x000fe40004800000 */
[----:B------:R-:W-:Y:S02]  /*42a0*/  @!P3 SEL R20, R44, R9, !P2 ;  /* 0x000000092c14b207 */ /* 0x000fe40005000000 */
[----:B------:R-:W-:Y:S02]  /*42b0*/  SEL R7, R7, 0x1, !P3 ;  /* 0x0000000107077807 */ /* 0x000fe40005800000 */
[----:B------:R-:W-:Y:S02]  /*42c0*/  @!P3 SEL R27, R6, R11, !P2 ;  /* 0x0000000b061bb207 */ /* 0x000fe40005000000 */
[----:B------:R-:W-:Y:S01]  /*42d0*/  PRMT R28, R7, 0x7610, R28 ;  /* 0x00007610071c7816 */ /* 0x000fe2000000001c */
[----:B------:R-:W-:Y:S06]  /*42e0*/  @P0 BRA `(.L_x_1942) ;  /* 0xfffffff400ac0947 */ /* 0x000fec000383ffff */
[----:B------:R-:W-:Y:S05]  /*42f0*/  BSYNC.RECONVERGENT B3 ;  /* 0x0000000000037941 */ /* 0x000fea0003800200 */
.L_x_1941:
[----:B------:R-:W-:-:S07]  /*4300*/  VIADD R3, R26, 0xfffffc00 ;  /* 0xfffffc001a037836 */ /* 0x000fce0000000000 */
.L_x_1940:
[----:B------:R-:W-:Y:S05]  /*4310*/  BSYNC.RECONVERGENT B2 ;  /* 0x0000000000027941 */ /* 0x000fea0003800200 */
.L_x_1939:
        /* <DEDUP_REMOVED lines=40> */
[CC--:B0-----:R-:W-:Y:S02]  /*45a0*/  SEL R4, R25.reuse, R20.reuse, P0 ;  /* 0x0000001419047207 */ /* 0x0c1fe40000000000 */
[----:B------:R-:W-:Y:S02]  /*45b0*/  SEL R7, R2, R27, P0 ;  /* 0x0000001b02077207 */ /* 0x000fe40000000000 */
        /* <DEDUP_REMOVED lines=28> */
[----:B-----5:R-:W-:Y:S01]  /*4780*/  ISETP.GT.AND P4, PT, R6, R5, P2 ;  /* 0x000000050600720c */ /* 0x020fe20001784270 */
[----:B------:R-:W-:Y:S01]  /*4790*/  IMAD.X R2, RZ, RZ, UR7, P5 ;  /* 0x00000007ff027e24 */ /* 0x000fe2000a8e06ff */
        /* <DEDUP_REMOVED lines=9> */
.L_x_1944:
[----:B------:R-:W-:Y:S05]  /*4830*/  BSYNC.RECONVERGENT B2 ;  /* 0x0000000000027941 */ /* 0x000fea0003800200 */
.L_x_1943:
        /* <DEDUP_REMOVED lines=44> */
.L_x_1946:
[----:B------:R-:W-:Y:S05]  /*4b00*/  BSYNC.RECONVERGENT B2 ;  /* 0x0000000000027941 */ /* 0x000fea0003800200 */
.L_x_1945:
        /* <DEDUP_REMOVED lines=23> */
.L_x_1938:
[----:B------:R-:W-:Y:S05]  /*4c80*/  BSYNC.RECONVERGENT B1 ;  /* 0x0000000000017941 */ /* 0x000fea0003800200 */
.L_x_1936:
        /* <DEDUP_REMOVED lines=24> */
.L_x_1948:
[----:B------:R-:W-:Y:S05]  /*4e10*/  BSYNC.RECONVERGENT B1 ;  /* 0x0000000000017941 */ /* 0x000fea0003800200 */
.L_x_1947:
        /* <DEDUP_REMOVED lines=23> */
.L_x_1950:
[----:B------:R-:W-:Y:S05]  /*4f90*/  BSYNC.RECONVERGENT B1 ;  /* 0x0000000000017941 */ /* 0x000fea0003800200 */
.L_x_1949:
        /* <DEDUP_REMOVED lines=20> */
.L_x_1952:
[----:B------:R-:W-:Y:S05]  /*50e0*/  BSYNC.RECONVERGENT B1 ;  /* 0x0000000000017941 */ /* 0x000fea0003800200 */
.L_x_1951:
        /* <DEDUP_REMOVED lines=20> */
.L_x_1954:
[----:B------:R-:W-:Y:S05]  /*5230*/  BSYNC.RECONVERGENT B1 ;  /* 0x0000000000017941 */ /* 0x000fea0003800200 */
.L_x_1953:
        /* <DEDUP_REMOVED lines=20> */
.L_x_1956:
[----:B------:R-:W-:Y:S05]  /*5380*/  BSYNC.RECONVERGENT B1 ;  /* 0x0000000000017941 */ /* 0x000fea0003800200 */
.L_x_1955:
        /* <DEDUP_REMOVED lines=11> */
.L_x_1958:
[----:B------:R-:W-:Y:S05]  /*5440*/  BSYNC.RECONVERGENT B1 ;  /* 0x0000000000017941 */ /* 0x000fea0003800200 */
.L_x_1957:
        /* <DEDUP_REMOVED lines=83> */
.L_x_1916:
[----:B------:R-:W-:Y:S05]  /*5980*/  BSYNC.RECONVERGENT B0 ;  /* 0x0000000000007941 */ /* 0x000fea0003800200 */
.L_x_1892:
        /* <DEDUP_REMOVED lines=16> */
.L_x_1959:
        /* <DEDUP_REMOVED lines=15> */
.L_x_14353:


//--------------------- .text._ZN3cub18CUB_300001_SM_10006detail6reduce18DeviceReduceKernelINS2_10policy_hubIN4cuda3std3__45tupleIJblEEEyN6thrust24THRUST_300001_SM_1000_NS8cuda_cub9__find_if7functorIS9_EEE10Policy1000ENSB_12zip_iteratorINS8_IJNSD_26transform_input_iterator_tIbNSI_INS8_IJNSB_6detail15normal_iteratorINSB_10device_ptrIiEEEESO_EEEEENSK_22tuple_binary_predicateINS7_4lessIiEEEEEENSB_17counting_iteratorIlNSB_11use_defaultESX_SX_EEEEEEEySF_S9_NS7_10__identityEEEvT0_PT3_T1_NS0_13GridEvenShareIS15_EET2_T4_ --------------------------
	.section	.text._ZN3cub18CUB_300001_SM_10006detail6reduce18DeviceReduceKernelINS2_10policy_hubIN4cuda3std3__45tupleIJblEEEyN6thrust24THRUST_300001_SM_1000_NS8cuda_cub9__find_if7functorIS9_EEE10Policy1000ENSB_12zip_iteratorINS8_IJNSD_26transform_input_iterator_tIbNSI_INS8_IJNSB_6detail15normal_iteratorINSB_10device_ptrIiEEEESO_EEEEENSK_22tuple_binary_predicateINS7_4lessIiEEEEEENSB_17counting_iteratorIlNSB_11use_defaultESX_SX_EEEEEEEySF_S9_NS7_10__identityEEEvT0_PT3_T1_NS0_13GridEvenShareIS15_EET2_T4_,"ax",@progbits
	.align	128
        .global         _ZN3cub18CUB_300001_SM_10006detail6reduce18DeviceReduceKernelINS2_10policy_hubIN4cuda3std3__45tupleIJblEEEyN6thrust24THRUST_300001_SM_1000_NS8cuda_cub9__find_if7functorIS9_EEE10Policy1000ENSB_12zip_iteratorINS8_IJNSD_26transform_input_iterator_tIbNSI_INS8_IJNSB_6detail15normal_iteratorINSB_10device_ptrIiEEEESO_EEEEENSK_22tuple_binary_predicateINS7_4lessIiEEEEEENSB_17counting_iteratorIlNSB_11use_defaultESX_SX_EEEEEEEySF_S9_NS7_10__identityEEEvT0_PT3_T1_NS0_13GridEvenShareIS15_EET2_T4_
        .type           _ZN3cub18CUB_300001_SM_10006detail6reduce18DeviceReduceKernelINS2_10policy_hubIN4cuda3std3__45tupleIJblEEEyN6thrust24THRUST_300001_SM_1000_NS8cuda_cub9__find_if7functorIS9_EEE10Policy1000ENSB_12zip_iteratorINS8_IJNSD_26transform_input_iterator_tIbNSI_INS8_IJNSB_6detail15normal_iteratorINSB_10device_ptrIiEEEESO_EEEEENSK_22tuple_binary_predicateINS7_4lessIiEEEEEENSB_17counting_iteratorIlNSB_11use_defaultESX_SX_EEEEEEEySF_S9_NS7_10__identityEEEvT0_PT3_T1_NS0_13GridEvenShareIS15_EET2_T4_,@function
        .size           _ZN3cub18CUB_300001_SM_10006detail6reduce18DeviceReduceKernelINS2_10policy_hubIN4cuda3std3__45tupleIJblEEEyN6thrust24THRUST_300001_SM_1000_NS8cuda_cub9__find_if7functorIS9_EEE10Policy1000ENSB_12zip_iteratorINS8_IJNSD_26transform_input_iterator_tIbNSI_INS8_IJNSB_6detail15normal_iteratorINSB_10device_ptrIiEEEESO_EEEEENSK_22tuple_binary_predicateINS7_4lessIiEEEEEENSB_17counting_iteratorIlNSB_11use_defaultESX_SX_EEEEEEEySF_S9_NS7_10__identityEEEvT0_PT3_T1_NS0_13GridEvenShareIS15_EET2_T4_,(.L_x_14354 - _ZN3cub18CUB_300001_SM_10006detail6reduce18DeviceReduceKernelINS2_10policy_hubIN4cuda3std3__45tupleIJblEEEyN6thrust24THRUST_300001_SM_1000_NS8cuda_cub9__find_if7functorIS9_EEE10Policy1000ENSB_12zip_iteratorINS8_IJNSD_26transform_input_iterator_tIbNSI_INS8_IJNSB_6detail15normal_iteratorINSB_10device_ptrIiEEEESO_EEEEENSK_22tuple_binary_predicateINS7_4lessIiEEEEEENSB_17counting_iteratorIlNSB_11use_defaultESX_SX_EEEEEEEySF_S9_NS7_10__identityEEEvT0_PT3_T1_NS0_13GridEvenShareIS15_EET2_T4_)
        .other          _ZN3cub18CUB_300001_SM_10006detail6reduce18DeviceReduceKernelINS2_10policy_hubIN4cuda3std3__45tupleIJblEEEyN6thrust24THRUST_300001_SM_1000_NS8cuda_cub9__find_if7functorIS9_EEE10Policy1000ENSB_12zip_iteratorINS8_IJNSD_26transform_input_iterator_tIbNSI_INS8_IJNSB_6detail15normal_iteratorINSB_10device_ptrIiEEEESO_EEEEENSK_22tuple_binary_predicateINS7_4lessIiEEEEEENSB_17counting_iteratorIlNSB_11use_defaultESX_SX_EEEEEEEySF_S9_NS7_10__identityEEEvT0_PT3_T1_NS0_13GridEvenShareIS15_EET2_T4_,@"STO_CUDA_ENTRY STV_DEFAULT"
_ZN3cub18CUB_300001_SM_10006detail6reduce18DeviceReduceKernelINS2_10policy_hubIN4cuda3std3__45tupleIJblEEEyN6thrust24THRUST_300001_SM_1000_NS8cuda_cub9__find_if7functorIS9_EEE10Policy1000ENSB_12zip_iteratorINS8_IJNSD_26transform_input_iterator_tIbNSI_INS8_IJNSB_6detail15normal_iteratorINSB_10device_ptrIiEEEESO_EEEEENSK_22tuple_binary_predicateINS7_4lessIiEEEEEENSB_17counting_iteratorIlNSB_11use_defaultESX_SX_EEEEEEEySF_S9_NS7_10__identityEEEvT0_PT3_T1_NS0_13GridEvenShareIS15_EET2_T4_:
.text._ZN3cub18CUB_300001_SM_10006detail6reduce18DeviceReduceKernelINS2_10policy_hubIN4cuda3std3__45tupleIJblEEEyN6thrust24THRUST_300001_SM_1000_NS8cuda_cub9__find_if7functorIS9_EEE10Policy1000ENSB_12zip_iteratorINS8_IJNSD_26transform_input_iterator_tIbNSI_INS8_IJNSB_6detail15normal_iteratorINSB_10device_ptrIiEEEESO_EEEEENSK_22tuple_binary_predicateINS7_4lessIiEEEEEENSB_17counting_iteratorIlNSB_11use_defaultESX_SX_EEEEEEEySF_S9_NS7_10__identityEEEvT0_PT3_T1_NS0_13GridEvenShareIS15_EET2_T4_:
        /* <DEDUP_REMOVED lines=37> */
[----:B--2---:R-:W-:-:S04]  /*0250*/  @!P0 ISETP.GE.AND P1, PT, R4, R13, PT ;  /* 0x0000000d0400820c */ /* 0x004fc80003f26270 */
[----:B------:R-:W-:-:S04]  /*0260*/  @!P0 SEL R3, RZ, 0x1, P1 ;  /* 0x00000001ff038807 */ /* 0x000fc80000800000 */
        /* <DEDUP_REMOVED lines=14> */
.L_x_1967:
        /* <DEDUP_REMOVED lines=22> */
[CC--:B--2---:R-:W-:Y:S02]  /*04b0*/  ISETP.LT.AND P2, PT, R17.reuse, R18.reuse, P1 ;  /* 0x000000121100720c */ /* 0x0c4fe40000f41270 */
[----:B------:R-:W-:Y:S02]  /*04c0*/  ISETP.GE.AND P3, PT, R17, R18, PT ;  /* 0x000000121100720c */ /* 0x000fe40003f66270 */
[----:B------:R-:W5:Y:S01]  /*04d0*/  LDG.E R17, desc[UR12][R4.64+0xc00] ;  /* 0x000c000c04117981 */ /* 0x000f62000c1e1900 */
[----:B------:R-:W-:Y:S02]  /*04e0*/  SEL R18, R21, R6, P0 ;  /* 0x0000000615127207 */ /* 0x000fe40000000000 */
[----:B------:R-:W-:-:S06]  /*04f0*/  @!P1 SEL R22, RZ, 0x1, P3 ;  /* 0x00000001ff169807 */ /* 0x000fcc0001800000 */
        /* <DEDUP_REMOVED lines=11> */
[----:B---3--:R-:W-:Y:S02]  /*05b0*/  ISETP.LT.AND P3, PT, R23, R16, P2 ;  /* 0x000000101700720c */ /* 0x008fe40001761270 */
[----:B------:R-:W-:Y:S02]  /*05c0*/  ISETP.LT.U32.AND P0, PT, R25, R18, PT ;  /* 0x000000121900720c */ /* 0x000fe40003f01070 */
[----:B------:R-:W-:Y:S02]  /*05d0*/  ISETP.GE.AND P1, PT, R23, R16, PT ;  /* 0x000000101700720c */ /* 0x000fe40003f26270 */
[----:B------:R-:W-:-:S03]  /*05e0*/  ISETP.LT.AND.EX P0, PT, R24, R21, PT, P0 ;  /* 0x000000151800720c */ /* 0x000fc60003f01300 */
[----:B------:R-:W-:Y:S02]  /*05f0*/  @!P2 SEL R22, RZ, 0x1, P1 ;  /* 0x00000001ff16a807 */ /* 0x000fe40000800000 */
        /* <DEDUP_REMOVED lines=9> */
[----:B----4-:R-:W-:-:S02]  /*0690*/  ISETP.GE.AND P2, PT, R20, R19, PT ;  /* 0x000000131400720c */ /* 0x010fc40003f46270 */
[----:B------:R-:W-:Y:S02]  /*06a0*/  ISETP.LT.AND P3, PT, R20, R19, P1 ;  /* 0x000000131400720c */ /* 0x000fe40000f61270 */
        /* <DEDUP_REMOVED lines=11> */
[----:B------:R-:W-:-:S04]  /*0760*/  @!P1 SEL R16, RZ, 0x1, P2 ;  /* 0x00000001ff109807 */ /* 0x000fc80001000000 */
        /* <DEDUP_REMOVED lines=10> */
[CC--:B-----5:R-:W-:Y:S02]  /*0810*/  ISETP.GE.AND P0, PT, R8.reuse, R17.reuse, PT ;  /* 0x000000110800720c */ /* 0x0e0fe40003f06270 */
[----:B------:R-:W-:Y:S02]  /*0820*/  ISETP.LT.AND P3, PT, R8, R17, P2 ;  /* 0x000000110800720c */ /* 0x000fe40001761270 */
[----:B------:R-:W-:-:S04]  /*0830*/  @!P2 SEL R28, RZ, 0x1, P0 ;  /* 0x00000001ff1ca807 */ /* 0x000fc80000000000 */
[----:B------:R-:W-:Y:S02]  /*0840*/  SEL R28, R28, 0x1, !P3 ;  /* 0x000000011c1c7807 */ /* 0x000fe40005800000 */
[----:B------:R-:W-:Y:S02]  /*0850*/  ISETP.LT.U32.AND P0, PT, R18, R25, PT ;  /* 0x000000191200720c */ /* 0x000fe40003f01070 */
[----:B------:R-:W-:Y:S02]  /*0860*/  LOP3.LUT P1, RZ, R28, 0xff, RZ, 0xc0, !PT ;  /* 0x000000ff1cff7812 */ /* 0x000fe4000782c0ff */
[----:B------:R-:W-:-:S04]  /*0870*/  ISETP.LT.AND.EX P0, PT, R27, R16, PT, P0 ;  /* 0x000000101b00720c */ /* 0x000fc80003f01300 */
[----:B------:R-:W-:Y:S02]  /*0880*/  SEL R3, R18, R25, P0 ;  /* 0x0000001912037207 */ /* 0x000fe40000000000 */
[CC--:B------:R-:W-:Y:S02]  /*0890*/  SEL R2, R27.reuse, R16.reuse, P0 ;  /* 0x000000101b027207 */ /* 0x0c0fe40000000000 */
[----:B--2---:R-:W-:Y:S02]  /*08a0*/  ISETP.GE.AND P0, PT, R6, R7, PT ;  /* 0x000000070600720c */ /* 0x004fe40003f06270 */
[----:B------:R-:W-:Y:S02]  /*08b0*/  @!P3 SEL R3, R18, R25, !P2 ;  /* 0x000000191203b207 */ /* 0x000fe40005000000 */
[----:B------:R-:W-:Y:S02]  /*08c0*/  @!P3 SEL R2, R27, R16, !P2 ;  /* 0x000000101b02b207 */ /* 0x000fe40005000000 */
[----:B------:R-:W-:-:S02]  /*08d0*/  ISETP.LT.AND P3, PT, R6, R7, P1 ;  /* 0x000000070600720c */ /* 0x000fc40000f61270 */
[----:B------:R-:W-:Y:S02]  /*08e0*/  @!P1 SEL R28, RZ, 0x1, P0 ;  /* 0x00000001ff1c9807 */ /* 0x000fe40000000000 */
        /* <DEDUP_REMOVED lines=9> */
[----:B---3--:R-:W-:Y:S02]  /*0980*/  ISETP.GE.AND P0, PT, R22, R21, PT ;  /* 0x000000151600720c */ /* 0x008fe40003f06270 */
[----:B------:R-:W-:Y:S02]  /*0990*/  @!P3 SEL R4, R8, R3, !P1 ;  /* 0x000000030804b207 */ /* 0x000fe40004800000 */
[----:B------:R-:W-:Y:S02]  /*09a0*/  @!P3 SEL R5, R17, R2, !P1 ;  /* 0x000000021105b207 */ /* 0x000fe40004800000 */
[----:B------:R-:W-:-:S02]  /*09b0*/  ISETP.LT.AND P3, PT, R22, R21, P2 ;  /* 0x000000151600720c */ /* 0x000fc40001761270 */
[----:B------:R-:W-:Y:S02]  /*09c0*/  @!P2 SEL R28, RZ, 0x1, P0 ;  /* 0x00000001ff1ca807 */ /* 0x000fe40000000000 */
        /* <DEDUP_REMOVED lines=14> */
[CC--:B----4-:R-:W-:Y:S02]  /*0ab0*/  ISETP.GE.AND P2, PT, R19.reuse, R20.reuse, PT ;  /* 0x000000141300720c */ /* 0x0d0fe40003f46270 */
[----:B------:R-:W-:Y:S02]  /*0ac0*/  ISETP.LT.AND P3, PT, R19, R20, P1 ;  /* 0x000000141300720c */ /* 0x000fe40000f61270 */
[----:B------:R-:W-:Y:S01]  /*0ad0*/  IADD3.X R6, PT, PT, R4, UR9, RZ, P0, P4 ;  /* 0x0000000904067c10 */ /* 0x000fe200087e84ff */
[----:B------:R-:W-:Y:S01]  /*0ae0*/  VIADD R4, R14, 0x300 ;  /* 0x000003000e047836 */ /* 0x000fe20000000000 */
[----:B------:R-:W-:Y:S02]  /*0af0*/  @!P1 SEL R28, RZ, 0x1, P2 ;  /* 0x00000001ff1c9807 */ /* 0x000fe40001000000 */
        /* <DEDUP_REMOVED lines=12> */
[----:B------:R-:W-:Y:S02]  /*0bc0*/  ISETP.LT.AND P1, PT, R23, R24, P2 ;  /* 0x000000181700720c */ /* 0x000fe40001721270 */
[----:B------:R-:W-:-:S02]  /*0bd0*/  ISETP.LT.U32.AND P0, PT, R4, R17, PT ;  /* 0x000000110400720c */ /* 0x000fc40003f01070 */
[----:B------:R-:W-:Y:S02]  /*0be0*/  ISETP.GE.AND P3, PT, R23, R24, PT ;  /* 0x000000181700720c */ /* 0x000fe40003f66270 */
[CC--:B------:R-:W-:Y:S02]  /*0bf0*/  ISETP.LT.AND.EX P0, PT, R5.reuse, R16.reuse, PT, P0 ;  /* 0x000000100500720c */ /* 0x0c0fe40003f01300 */
[----:B------:R-:W-:Y:S01]  /*0c00*/  @!P2 SEL R28, RZ, 0x1, P3 ;  /* 0x00000001ff1ca807 */ /* 0x000fe20001800000 */
        /* <DEDUP_REMOVED lines=8> */
.L_x_1966:
[----:B------:R-:W-:-:S07]  /*0c90*/  VIADD R14, R14, 0xfffffc00 ;  /* 0xfffffc000e0e7836 */ /* 0x000fce0000000000 */
.L_x_1965:
[----:B------:R-:W-:Y:S05]  /*0ca0*/  BSYNC.RECONVERGENT B2 ;  /* 0x0000000000027941 */ /* 0x000fea0003800200 */
.L_x_1964:
        /* <DEDUP_REMOVED lines=29> */
[CC--:B--2---:R-:W-:Y:S02]  /*0e80*/  ISETP.GE.AND P0, PT, R21.reuse, R22.reuse, PT ;  /* 0x000000161500720c */ /* 0x0c4fe40003f06270 */
[----:B------:R-:W-:Y:S02]  /*0e90*/  ISETP.LT.AND P4, PT, R21, R22, P3 ;  /* 0x000000161500720c */ /* 0x000fe40001f81270 */
[----:B------:R-:W-:Y:S02]  /*0ea0*/  @!P3 SEL R8, RZ, 0x1, P0 ;  /* 0x00000001ff08b807 */ /* 0x000fe40000000000 */
        /* <DEDUP_REMOVED lines=8> */
[CC--:B---3--:R-:W-:Y:S02]  /*0f30*/  ISETP.GE.AND P3, PT, R20.reuse, R19.reuse, PT ;  /* 0x000000131400720c */ /* 0x0c8fe40003f66270 */
[----:B------:R-:W-:Y:S02]  /*0f40*/  ISETP.LT.AND P4, PT, R20, R19, P2 ;  /* 0x000000131400720c */ /* 0x000fe40001781270 */
[----:B------:R-:W-:Y:S02]  /*0f50*/  @!P2 SEL R8, RZ, 0x1, P3 ;  /* 0x00000001ff08a807 */ /* 0x000fe40001800000 */
        /* <DEDUP_REMOVED lines=13> */
[CC--:B----4-:R-:W-:Y:S01]  /*1030*/  ISETP.GE.AND P4, PT, R17.reuse, R18.reuse, PT ;  /* 0x000000121100720c */ /* 0x0d0fe20003f86270 */
[----:B------:R-:W-:Y:S01]  /*1040*/  VIADD R14, R14, 0x400 ;  /* 0x000004000e0e7836 */ /* 0x000fe20000000000 */
[----:B------:R-:W-:Y:S02]  /*1050*/  IADD3 R6, P5, P0, R4, UR10, R11 ;  /* 0x0000000a04067c10 */ /* 0x000fe4000f8be00b */
[----:B------:R-:W-:-:S02]  /*1060*/  ISETP.LT.AND P2, PT, R17, R18, P3 ;  /* 0x000000121100720c */ /* 0x000fc40001f41270 */
[----:B------:R-:W-:Y:S02]  /*1070*/  @!P3 SEL R8, RZ, 0x1, P4 ;  /* 0x00000001ff08b807 */ /* 0x000fe40002000000 */
        /* <DEDUP_REMOVED lines=11> */
[-C--:B-----5:R-:W-:Y:S02]  /*1130*/  ISETP.LT.AND P2, PT, R15, R16.reuse, P4 ;  /* 0x000000100f00720c */ /* 0x0a0fe40002741270 */
[----:B------:R-:W-:Y:S02]  /*1140*/  IADD3.X R3, PT, PT, R3, UR11, RZ, P5, P6 ;  /* 0x0000000b03037c10 */ /* 0x000fe4000afec4ff */
[----:B------:R-:W-:Y:S02]  /*1150*/  ISETP.LT.U32.AND P0, PT, R2, R5, PT ;  /* 0x000000050200720c */ /* 0x000fe40003f01070 */
[----:B------:R-:W-:Y:S02]  /*1160*/  ISETP.GE.AND P3, PT, R15, R16, PT ;  /* 0x000000100f00720c */ /* 0x000fe40003f66270 */
[----:B------:R-:W-:Y:S02]  /*1170*/  ISETP.LT.AND.EX P0, PT, R3, R4, PT, P0 ;  /* 0x000000040300720c */ /* 0x000fe40003f01300 */
[----:B------:R-:W-:-:S02]  /*1180*/  @!P4 SEL R8, RZ, 0x1, P3 ;  /* 0x00000001ff08c807 */ /* 0x000fc40001800000 */
[-C--:B------:R-:W-:Y:S02]  /*1190*/  SEL R6, R2, R5.reuse, P0 ;  /* 0x0000000502067207 */ /* 0x080fe40000000000 */
[CC--:B------:R-:W-:Y:S02]  /*11a0*/  SEL R7, R3.reuse, R4.reuse, P0 ;  /* 0x0000000403077207 */ /* 0x0c0fe40000000000 */
[----:B------:R-:W-:Y:S02]  /*11b0*/  SEL R8, R8, 0x1, !P2 ;  /* 0x0000000108087807 */ /* 0x000fe40005000000 */
[----:B------:R-:W-:Y:S02]  /*11c0*/  @!P2 SEL R6, R2, R5, !P4 ;  /* 0x000000050206a207 */ /* 0x000fe40006000000 */
[----:B------:R-:W-:-:S07]  /*11d0*/  @!P2 SEL R7, R3, R4, !P4 ;  /* 0x000000040307a207 */ /* 0x000fce0006000000 */
.L_x_1969:
[----:B------:R-:W-:Y:S05]  /*11e0*/  BSYNC.RECONVERGENT B2 ;  /* 0x0000000000027941 */ /* 0x000fea0003800200 */
.L_x_1968:
        /* <DEDUP_REMOVED lines=26> */
[CC--:B--2---:R-:W-:Y:S02]  /*1390*/  ISETP.GE.AND P4, PT, R16.reuse, R17.reuse, PT ;  /* 0x000000111000720c */ /* 0x0c4fe40003f86270 */
[----:B------:R-:W-:Y:S01]  /*13a0*/  ISETP.LT.AND P3, PT, R16, R17, P2 ;  /* 0x000000111000720c */ /* 0x000fe20001761270 */
[C---:B------:R-:W-:Y:S01]  /*13b0*/  VIADD R16, R14.reuse, 0x100 ;  /* 0x000001000e107836 */ /* 0x040fe20000000000 */
[----:B------:R-:W-:Y:S01]  /*13c0*/  @!P2 SEL R8, RZ, 0x1, P4 ;  /* 0x00000001ff08a807 */ /* 0x000fe20002000000 */
[----:B------:R-:W-:-:S03]  /*13d0*/  VIADD R14, R14, 0x200 ;  /* 0x000002000e0e7836 */ /* 0x000fc60000000000 */
[----:B------:R-:W-:Y:S02]  /*13e0*/  SEL R8, R8, 0x1, !P3 ;  /* 0x0000000108087807 */ /* 0x000fe40005800000 */
[----:B----4-:R-:W-:Y:S02]  /*13f0*/  SHF.R.S32.HI R4, RZ, 0x1f, R16 ;  /* 0x0000001fff047819 */ /* 0x010fe40000011410 */
[----:B------:R-:W-:Y:S02]  /*1400*/  LOP3.LUT P4, RZ, R8, 0xff, RZ, 0xc0, !PT ;  /* 0x000000ff08ff7812 */ /* 0x000fe4000788c0ff */
[----:B------:R-:W-:Y:S02]  /*1410*/  IADD3 R5, P5, P6, R16, UR10, R11 ;  /* 0x0000000a10057c10 */ /* 0x000fe4000febe00b */
[----:B------:R-:W-:Y:S02]  /*1420*/  @!P3 SEL R2, R15, R6, !P2 ;  /* 0x000000060f02b207 */ /* 0x000fe40005000000 */
[----:B------:R-:W-:-:S02]  /*1430*/  @!P3 SEL R3, R12, R7, !P2 ;  /* 0x000000070c03b207 */ /* 0x000fc40005000000 */
[-C--:B---3--:R-:W-:Y:S02]  /*1440*/  ISETP.LT.AND P3, PT, R18, R19.reuse, P4 ;  /* 0x000000131200720c */ /* 0x088fe40002761270 */
[----:B------:R-:W-:Y:S02]  /*1450*/  IADD3.X R4, PT, PT, R4, UR11, RZ, P5, P6 ;  /* 0x0000000b04047c10 */ /* 0x000fe4000afec4ff */
[----:B------:R-:W-:Y:S02]  /*1460*/  ISETP.LT.U32.AND P0, PT, R5, R2, PT ;  /* 0x000000020500720c */ /* 0x000fe40003f01070 */
[----:B------:R-:W-:Y:S02]  /*1470*/  ISETP.GE.AND P2, PT, R18, R19, PT ;  /* 0x000000131200720c */ /* 0x000fe40003f46270 */
[----:B------:R-:W-:Y:S02]  /*1480*/  ISETP.LT.AND.EX P0, PT, R4, R3, PT, P0 ;  /* 0x000000030400720c */ /* 0x000fe40003f01300 */
[----:B------:R-:W-:-:S02]  /*1490*/  @!P4 SEL R8, RZ, 0x1, P2 ;  /* 0x00000001ff08c807 */ /* 0x000fc40001000000 */
[CC--:B------:R-:W-:Y:S02]  /*14a0*/  SEL R6, R5.reuse, R2.reuse, P0 ;  /* 0x0000000205067207 */ /* 0x0c0fe40000000000 */
[-C--:B------:R-:W-:Y:S02]  /*14b0*/  SEL R7, R4, R3.reuse, P0 ;  /* 0x0000000304077207 */ /* 0x080fe40000000000 */
[----:B------:R-:W-:Y:S02]  /*14c0*/  SEL R8, R8, 0x1, !P3 ;  /* 0x0000000108087807 */ /* 0x000fe40005800000 */
[----:B------:R-:W-:Y:S02]  /*14d0*/  @!P3 SEL R6, R5, R2, !P4 ;  /* 0x000000020506b207 */ /* 0x000fe40006000000 */
[----:B------:R-:W-:-:S07]  /*14e0*/  @!P3 SEL R7, R4, R3, !P4 ;  /* 0x000000030407b207 */ /* 0x000fce0006000000 */
.L_x_1971:
[----:B------:R-:W-:Y:S05]  /*14f0*/  BSYNC.RECONVERGENT B2 ;  /* 0x0000000000027941 */ /* 0x000fea0003800200 */
.L_x_1970:
        /* <DEDUP_REMOVED lines=19> */
[CC--:B--2---:R-:W-:Y:S02]  /*1630*/  ISETP.LT.AND P1, PT, R2.reuse, R5.reuse, P3 ;  /* 0x000000050200720c */ /* 0x0c4fe40001f21270 */
[----:B------:R-:W-:Y:S02]  /*1640*/  ISETP.GE.AND P2, PT, R2, R5, PT ;  /* 0x000000050200720c */ /* 0x000fe40003f46270 */
[----:B------:R-:W-:Y:S02]  /*1650*/  SEL R2, R12, R7, P0 ;  /* 0x000000070c027207 */ /* 0x000fe40000000000 */
[----:B------:R-:W-:-:S04]  /*1660*/  @!P3 SEL R8, RZ, 0x1, P2 ;  /* 0x00000001ff08b807 */ /* 0x000fc80001000000 */
[----:B------:R-:W-:-:S03]  /*1670*/  SEL R8, R8, 0x1, !P1 ;  /* 0x0000000108087807 */ /* 0x000fc60004800000 */
[----:B------:R-:W-:Y:S02]  /*1680*/  @!P1 SEL R11, R13, R6, !P3 ;  /* 0x000000060d0b9207 */ /* 0x000fe40005800000 */
[----:B------:R-:W-:-:S03]  /*1690*/  @!P1 SEL R2, R12, R7, !P3 ;  /* 0x000000070c029207 */ /* 0x000fc60005800000 */
[----:B------:R-:W-:Y:S02]  /*16a0*/  IMAD.MOV.U32 R6, RZ, RZ, R11 ;  /* 0x000000ffff067224 */ /* 0x000fe400078e000b */
[----:B------:R-:W-:-:S07]  /*16b0*/  IMAD.MOV.U32 R7, RZ, RZ, R2 ;  /* 0x000000ffff077224 */ /* 0x000fce00078e0002 */
.L_x_1963:
[----:B------:R-:W-:Y:S05]  /*16c0*/  BSYNC.RECONVERGENT B1 ;  /* 0x0000000000017941 */ /* 0x000fea0003800200 */
.L_x_1962:
        /* <DEDUP_REMOVED lines=26> */
.L_x_1974:
[----:B------:R-:W-:Y:S05]  /*1870*/  BSYNC.RECONVERGENT B1 ;  /* 0x0000000000017941 */ /* 0x000fea0003800200 */
.L_x_1973:
        /* <DEDUP_REMOVED lines=23> */
.L_x_1976:
[----:B------:R-:W-:Y:S05]  /*19f0*/  BSYNC.RECONVERGENT B1 ;  /* 0x0000000000017941 */ /* 0x000fea0003800200 */
.L_x_1975:
        /* <DEDUP_REMOVED lines=20> */
.L_x_1978:
[----:B------:R-:W-:Y:S05]  /*1b40*/  BSYNC.RECONVERGENT B1 ;  /* 0x0000000000017941 */ /* 0x000fea0003800200 */
.L_x_1977:
        /* <DEDUP_REMOVED lines=20> */
.L_x_1980:
[----:B------:R-:W-:Y:S05]  /*1c90*/  BSYNC.RECONVERGENT B1 ;  /* 0x0000000000017941 */ /* 0x000fea0003800200 */
.L_x_1979:
        /* <DEDUP_REMOVED lines=20> */
.L_x_1982:
[----:B------:R-:W-:Y:S05]  /*1de0*/  BSYNC.RECONVERGENT B1 ;  /* 0x0000000000017941 */ /* 0x000fea0003800200 */
.L_x_1981:
        /* <DEDUP_REMOVED lines=10> */
.L_x_1984:
[----:B------:R-:W-:Y:S05]  /*1e90*/  BSYNC.RECONVERGENT B1 ;  /* 0x0000000000017941 */ /* 0x000fea0003800200 */
.L_x_1983:
        /* <DEDUP_REMOVED lines=85> */
.L_x_1972:
        /* <DEDUP_REMOVED lines=36> */
.L_x_1987:
[----:B------:R-:W-:Y:S05]  /*2630*/  BSYNC.RECONVERGENT B1 ;  /* 0x0000000000017941 */ /* 0x000fea0003800200 */
.L_x_1986:
        /* <DEDUP_REMOVED lines=21> */
.L_x_1989:
[----:B------:R-:W-:Y:S05]  /*2790*/  BSYNC.RECONVERGENT B1 ;  /* 0x0000000000017941 */ /* 0x000fea0003800200 */
.L_x_1988:
        /* <DEDUP_REMOVED lines=20> */
.L_x_1991:
[----:B------:R-:W-:Y:S05]  /*28e0*/  BSYNC.RECONVERGENT B1 ;  /* 0x0000000000017941 */ /* 0x000fea0003800200 */
.L_x_1990:
        /* <DEDUP_REMOVED lines=20> */
.L_x_1993:
[----:B------:R-:W-:Y:S05]  /*2a30*/  BSYNC.RECONVERGENT B1 ;  /* 0x0000000000017941 */ /* 0x000fea0003800200 */
.L_x_1992:
        /* <DEDUP_REMOVED lines=20> */
.L_x_1995:
[----:B------:R-:W-:Y:S05]  /*2b80*/  BSYNC.RECONVERGENT B1 ;  /* 0x0000000000017941 */ /* 0x000fea0003800200 */
.L_x_1994:
        /* <DEDUP_REMOVED lines=10> */
.L_x_1997:
[----:B------:R-:W-:Y:S05]  /*2c30*/  BSYNC.RECONVERGENT B1 ;  /* 0x0000000000017941 */ /* 0x000fea0003800200 */
.L_x_1996:
        /* <DEDUP_REMOVED lines=23> */
.L_x_1998:
        /* <DEDUP_REMOVED lines=17> */
.L_x_1999:
        /* <DEDUP_REMOVED lines=17> */
.L_x_2000:
        /* <DEDUP_REMOVED lines=17> */
.L_x_2001:
        /* <DEDUP_REMOVED lines=16> */
.L_x_2002:
        /* <DEDUP_REMOVED lines=16> */
.L_x_2003:
        /* <DEDUP_REMOVED lines=17> */
.L_x_1961:
        /* <DEDUP_REMOVED lines=20> */
[----:B---3--:R-:W-:Y:S01]  /*3530*/  ISETP.GE.AND P0, PT, R9, R14, PT ;  /* 0x0000000e0900720c */ /* 0x008fe20003f06270 */
[C---:B------:R-:W-:Y:S02]  /*3540*/  VIADD R9, R4.reuse, 0x100 ;  /* 0x0000010004097836 */ /* 0x040fe40000000000 */
[----:B------:R-:W-:-:S03]  /*3550*/  VIADD R14, R4, 0x200 ;  /* 0x00000200040e7836 */ /* 0x000fc60000000000 */
[----:B------:R-:W-:Y:S01]  /*3560*/  SEL R18, R4, R9, !P0 ;  /* 0x0000000904127207 */ /* 0x000fe20004000000 */
[----:B------:R-:W-:Y:S01]  /*3570*/  IMAD.U32 R9, RZ, RZ, UR7 ;  /* 0x00000007ff097e24 */ /* 0x000fe2000f8e00ff */
[-C--:B------:R-:W-:Y:S02]  /*3580*/  IADD3 R19, P3, PT, R14, R23.reuse, RZ ;  /* 0x000000170e137210 */ /* 0x080fe40007f7e0ff */
[----:B------:R-:W-:Y:S01]  /*3590*/  IADD3 R14, P4, PT, R18, R23, RZ ;  /* 0x00000017120e7210 */ /* 0x000fe20007f9e0ff */
[----:B0-----:R-:W-:Y:S01]  /*35a0*/  IMAD.X R13, RZ, RZ, R9, P1 ;  /* 0x000000ffff0d7224 */ /* 0x001fe200008e0609 */
[----:B----4-:R-:W-:Y:S02]  /*35b0*/  ISETP.GE.AND P2, PT, R8, R5, PT ;  /* 0x000000050800720c */ /* 0x010fe40003f46270 */
[----:B------:R-:W-:Y:S01]  /*35c0*/  ISETP.LT.U32.AND P1, PT, R19, R14, PT ;  /* 0x0000000e1300720c */ /* 0x000fe20003f21070 */
[--C-:B------:R-:W-:Y:S01]  /*35d0*/  IMAD.X R12, RZ, RZ, R13.reuse, P3 ;  /* 0x000000ffff0c7224 */ /* 0x100fe200018e060d */
[----:B-----5:R-:W-:Y:S01]  /*35e0*/  ISETP.LT.OR P0, PT, R15, R16, !P0 ;  /* 0x000000100f00720c */ /* 0x020fe20004701670 */
[----:B-1----:R-:W-:Y:S01]  /*35f0*/  IMAD.X R7, RZ, RZ, R13, P4 ;  /* 0x000000ffff077224 */ /* 0x002fe200020e060d */
[----:B------:R-:W-:-:S04]  /*3600*/  IADD3 R13, P4, PT, R19, 0x100, RZ ;  /* 0x00000100130d7810 */ /* 0x000fc80007f9e0ff */
[----:B------:R-:W-:Y:S02]  /*3610*/  ISETP.LT.AND.EX P1, PT, R12, R7, PT, P1 ;  /* 0x000000070c00720c */ /* 0x000fe40003f21310 */
[----:B------:R-:W-:Y:S02]  /*3620*/  ISETP.GE.AND P3, PT, R10, R17, PT ;  /* 0x000000110a00720c */ /* 0x000fe40003f66270 */
[----:B------:R-:W-:Y:S02]  /*3630*/  @!P2 SEL R14, R19, R14, P1 ;  /* 0x0000000e130ea207 */ /* 0x000fe40000800000 */
[----:B------:R-:W-:Y:S02]  /*3640*/  @!P2 SEL R7, R12, R7, P1 ;  /* 0x000000070c07a207 */ /* 0x000fe40000800000 */
[----:B------:R-:W-:Y:S02]  /*3650*/  ISETP.GE.U32.AND P1, PT, R21, UR5, PT ;  /* 0x0000000515007c0c */ /* 0x000fe4000bf26070 */
[----:B------:R-:W-:-:S02]  /*3660*/  SEL R6, R14, R19, P0 ;  /* 0x000000130e067207 */ /* 0x000fc40000000000 */
[----:B------:R-:W-:Y:S02]  /*3670*/  ISETP.GE.U32.AND.EX P1, PT, R20, UR4, PT, P1 ;  /* 0x0000000414007c0c */ /* 0x000fe4000bf26110 */
[----:B------:R-:W-:Y:S01]  /*3680*/  SEL R7, R7, R12, P0 ;  /* 0x0000000c07077207 */ /* 0x000fe20000000000 */
[----:B------:R-:W-:Y:S01]  /*3690*/  IMAD.X R12, RZ, RZ, R12, P4 ;  /* 0x000000ffff0c7224 */ /* 0x000fe200020e060c */
[----:B------:R-:W-:Y:S02]  /*36a0*/  ISETP.LT.U32.AND P2, PT, R13, R6, PT ;  /* 0x000000060d00720c */ /* 0x000fe40003f41070 */
[----:B------:R-:W-:Y:S02]  /*36b0*/  ISETP.LT.OR P0, PT, R8, R5, P0 ;  /* 0x000000050800720c */ /* 0x000fe40000701670 */
[----:B------:R-:W-:Y:S02]  /*36c0*/  ISETP.LT.AND.EX P2, PT, R12, R7, PT, P2 ;  /* 0x000000070c00720c */ /* 0x000fe40003f41320 */
[----:B------:R-:W-:-:S02]  /*36d0*/  ISETP.LT.OR P4, PT, R10, R17, P0 ;  /* 0x000000110a00720c */ /* 0x000fc40000781670 */
[----:B------:R-:W-:Y:S02]  /*36e0*/  @!P3 SEL R6, R13, R6, P2 ;  /* 0x000000060d06b207 */ /* 0x000fe40001000000 */
[----:B------:R-:W-:Y:S02]  /*36f0*/  @!P3 SEL R7, R12, R7, P2 ;  /* 0x000000070c07b207 */ /* 0x000fe40001000000 */
        /* <DEDUP_REMOVED lines=19> */
.L_x_2006:
        /* <DEDUP_REMOVED lines=22> */
[----:B--2---:R-:W-:Y:S01]  /*3990*/  ISETP.GE.AND P2, PT, R9, R26, PT ;  /* 0x0000001a0900720c */ /* 0x004fe20003f46270 */
[----:B------:R-:W-:Y:S02]  /*39a0*/  IMAD.U32 R9, RZ, RZ, UR7 ;  /* 0x00000007ff097e24 */ /* 0x000fe4000f8e00ff */
[----:B------:R-:W-:Y:S01]  /*39b0*/  IMAD.MOV.U32 R26, RZ, RZ, R6 ;  /* 0x000000ffff1a7224 */ /* 0x000fe200078e0006 */
[----:B------:R-:W-:Y:S01]  /*39c0*/  SEL R7, RZ, 0x1, P2 ;  /* 0x00000001ff077807 */ /* 0x000fe20001000000 */
[----:B------:R-:W-:-:S04]  /*39d0*/  IMAD.X R6, R24, 0x1, R9, P0 ;  /* 0x0000000118067824 */ /* 0x000fc800000e0609 */
[----:B------:R-:W-:Y:S02]  /*39e0*/  @P4 SEL R7, R8, 0x1, P2 ;  /* 0x0000000108074807 */ /* 0x000fe40001000000 */
[----:B------:R-:W-:Y:S01]  /*39f0*/  ISETP.LT.U32.AND P0, PT, R21, R26, PT ;  /* 0x0000001a1500720c */ /* 0x000fe20003f01070 */
[----:B------:R-:W-:Y:S01]  /*3a00*/  IMAD.X R8, RZ, RZ, R6, P5 ;  /* 0x000000ffff087224 */ /* 0x000fe200028e0606 */
[----:B---3--:R-:W-:Y:S02]  /*3a10*/  ISETP.GE.AND P3, PT, R23, R22, PT ;  /* 0x000000161700720c */ /* 0x008fe40003f66270 */
[----:B------:R-:W-:Y:S02]  /*3a20*/  ISETP.LT.AND.EX P0, PT, R6, R25, PT, P0 ;  /* 0x000000190600720c */ /* 0x000fe40003f01300 */
[----:B------:R-:W-:Y:S02]  /*3a30*/  LOP3.LUT P1, RZ, R7, 0xff, RZ, 0xc0, !PT ;  /* 0x000000ff07ff7812 */ /* 0x000fe4000782c0ff */
[----:B------:R-:W-:-:S02]  /*3a40*/  @!P2 SEL R26, R21, R26, P0 ;  /* 0x0000001a151aa207 */ /* 0x000fc40000000000 */
[C---:B------:R-:W-:Y:S02]  /*3a50*/  @!P2 SEL R25, R6.reuse, R25, P0 ;  /* 0x000000190619a207 */ /* 0x040fe40000000000 */
[----:B0-----:R-:W-:Y:S02]  /*3a60*/  SEL R4, R21, R26, !P4 ;  /* 0x0000001a15047207 */ /* 0x001fe40006000000 */
[----:B------:R-:W-:Y:S02]  /*3a70*/  SEL R5, R6, R25, !P4 ;  /* 0x0000001906057207 */ /* 0x000fe40006000000 */
[----:B------:R-:W-:Y:S02]  /*3a80*/  ISETP.LT.U32.AND P0, PT, R15, R4, PT ;  /* 0x000000040f00720c */ /* 0x000fe40003f01070 */
[----:B----4-:R-:W-:Y:S02]  /*3a90*/  ISETP.GE.AND P2, PT, R19, R20, PT ;  /* 0x000000141300720c */ /* 0x010fe40003f46270 */
[----:B------:R-:W-:-:S02]  /*3aa0*/  ISETP.LT.AND.EX P0, PT, R8, R5, PT, P0 ;  /* 0x000000050800720c */ /* 0x000fc40003f01300 */
[----:B------:R-:W-:Y:S02]  /*3ab0*/  SEL R14, RZ, 0x1, P3 ;  /* 0x00000001ff0e7807 */ /* 0x000fe40001800000 */
[----:B------:R-:W-:Y:S02]  /*3ac0*/  @!P3 SEL R4, R15, R4, P0 ;  /* 0x000000040f04b207 */ /* 0x000fe40000000000 */
[----:B------:R-:W-:Y:S02]  /*3ad0*/  @!P3 SEL R5, R8, R5, P0 ;  /* 0x000000050805b207 */ /* 0x000fe40000000000 */
[----:B------:R-:W-:Y:S02]  /*3ae0*/  IADD3 R19, P0, PT, R21, 0x200, RZ ;  /* 0x0000020015137810 */ /* 0x000fe40007f1e0ff */
[----:B------:R-:W-:Y:S02]  /*3af0*/  SEL R4, R15, R4, !P1 ;  /* 0x000000040f047207 */ /* 0x000fe40004800000 */
[----:B------:R-:W-:-:S02]  /*3b00*/  @P1 SEL R14, R7, 0x1, P3 ;  /* 0x00000001070e1807 */ /* 0x000fc40001800000 */
[----:B------:R-:W-:Y:S01]  /*3b10*/  SEL R7, R8, R5, !P1 ;  /* 0x0000000508077207 */ /* 0x000fe20004800000 */
[----:B------:R-:W-:Y:S01]  /*3b20*/  IMAD.X R8, RZ, RZ, R6, P0 ;  /* 0x000000ffff087224 */ /* 0x000fe200000e0606 */
[----:B------:R-:W-:Y:S02]  /*3b30*/  ISETP.LT.U32.AND P0, PT, R19, R4, PT ;  /* 0x000000041300720c */ /* 0x000fe40003f01070 */
[----:B------:R-:W-:Y:S02]  /*3b40*/  LOP3.LUT P1, RZ, R14, 0xff, RZ, 0xc0, !PT ;  /* 0x000000ff0eff7812 */ /* 0x000fe4000782c0ff */
[CC--:B------:R-:W-:Y:S02]  /*3b50*/  ISETP.LT.AND.EX P0, PT, R8.reuse, R7.reuse, PT, P0 ;  /* 0x000000070800720c */ /* 0x0c0fe40003f01300 */
[----:B------:R-:W-:Y:S02]  /*3b60*/  SEL R5, RZ, 0x1, P2 ;  /* 0x00000001ff057807 */ /* 0x000fe40001000000 */
[----:B------:R-:W-:-:S02]  /*3b70*/  @!P2 SEL R7, R8, R7, P0 ;  /* 0x000000070807a207 */ /* 0x000fc40000000000 */
[----:B------:R-:W-:Y:S02]  /*3b80*/  @!P2 SEL R4, R19, R4, P0 ;  /* 0x000000041304a207 */ /* 0x000fe40000000000 */
[----:B------:R-:W-:Y:S02]  /*3b90*/  SEL R7, R8, R7, !P1 ;  /* 0x0000000708077207 */ /* 0x000fe40004800000 */
[----:B------:R-:W-:Y:S02]  /*3ba0*/  IADD3 R21, P0, PT, R21, 0x300, RZ ;  /* 0x0000030015157810 */ /* 0x000fe40007f1e0ff */
[----:B------:R-:W-:Y:S02]  /*3bb0*/  IADD3 R8, P4, PT, -R10, R2, RZ ;  /* 0x000000020a087210 */ /* 0x000fe40007f9e1ff */
[----:B------:R-:W-:Y:S01]  /*3bc0*/  @P1 SEL R5, R14, 0x1, P2 ;  /* 0x000000010e051807 */ /* 0x000fe20001000000 */
[----:B------:R-:W-:Y:S01]  /*3bd0*/  IMAD.X R14, RZ, RZ, R6, P0 ;  /* 0x000000ffff0e7224 */ /* 0x000fe200000e0606 */
[----:B------:R-:W-:Y:S01]  /*3be0*/  ISETP.GE.U32.AND P0, PT, R8, UR5, PT ;  /* 0x0000000508007c0c */ /* 0x000fe2000bf06070 */
[----:B------:R-:W-:Y:S01]  /*3bf0*/  IMAD.X R6, R3, 0x1, ~R12, P4 ;  /* 0x0000000103067824 */ /* 0x000fe200020e0e0c */
[----:B------:R-:W-:-:S02]  /*3c00*/  ISETP.GE.AND P2, PT, R11, R18, PT ;  /* 0x000000120b00720c */ /* 0x000fc40003f46270 */
[----:B------:R-:W-:Y:S02]  /*3c10*/  SEL R4, R19, R4, !P1 ;  /* 0x0000000413047207 */ /* 0x000fe40004800000 */
[----:B------:R-:W-:Y:S02]  /*3c20*/  ISETP.GE.U32.AND.EX P0, PT, R6, UR14, PT, P0 ;  /* 0x0000000e06007c0c */ /* 0x000fe4000bf06100 */
[----:B------:R-:W-:Y:S02]  /*3c30*/  LOP3.LUT P3, RZ, R5, 0xff, RZ, 0xc0, !PT ;  /* 0x000000ff05ff7812 */ /* 0x000fe4000786c0ff */
        /* <DEDUP_REMOVED lines=16> */
.L_x_2005:
        /* <DEDUP_REMOVED lines=23> */
.L_x_2010:
        /* <DEDUP_REMOVED lines=22> */
[CC--:B--2---:R-:W-:Y:S02]  /*4010*/  ISETP.GE.AND P2, PT, R16.reuse, R19.reuse, PT ;  /* 0x000000131000720c */ /* 0x0c4fe40003f46270 */
[----:B------:R-:W-:Y:S02]  /*4020*/  ISETP.LT.AND P4, PT, R16, R19, P3 ;  /* 0x000000131000720c */ /* 0x000fe40001f81270 */
[----:B------:R-:W-:Y:S02]  /*4030*/  @!P3 SEL R25, RZ, 0x1, P2 ;  /* 0x00000001ff19b807 */ /* 0x000fe40001000000 */
[----:B------:R-:W-:Y:S02]  /*4040*/  SEL R19, R8, R7, P0 ;  /* 0x0000000708137207 */ /* 0x000fe40000000000 */
[----:B------:R-:W-:-:S02]  /*4050*/  SEL R16, R25, 0x1, !P4 ;  /* 0x0000000119107807 */ /* 0x000fc40006000000 */
[----:B------:R-:W-:Y:S02]  /*4060*/  IADD3 R25, P0, PT, R17, 0x100, RZ ;  /* 0x0000010011197810 */ /* 0x000fe40007f1e0ff */
[----:B------:R-:W-:-:S03]  /*4070*/  LOP3.LUT P2, RZ, R16, 0xff, RZ, 0xc0, !PT ;  /* 0x000000ff10ff7812 */ /* 0x000fc6000784c0ff */
[----:B------:R-:W-:Y:S01]  /*4080*/  @!P4 SEL R24, R17, R6, !P3 ;  /* 0x000000061118c207 */ /* 0x000fe20005800000 */
[----:B------:R-:W-:Y:S01]  /*4090*/  IMAD.X R6, RZ, RZ, R8, P0 ;  /* 0x000000ffff067224 */ /* 0x000fe200000e0608 */
[----:B------:R-:W-:Y:S02]  /*40a0*/  @!P4 SEL R19, R8, R7, !P3 ;  /* 0x000000070813c207 */ /* 0x000fe40005800000 */
[CC--:B---3--:R-:W-:Y:S01]  /*40b0*/  ISETP.GE.AND P4, PT, R18.reuse, R23.reuse, PT ;  /* 0x000000171200720c */ /* 0x0c8fe20003f86270 */
[----:B------:R-:W2:Y:S01]  /*40c0*/  LDG.E R7, desc[UR12][R2.64+0xc00] ;  /* 0x000c000c02077981 */ /* 0x000ea2000c1e1900 */
[----:B------:R-:W-:-:S03]  /*40d0*/  ISETP.LT.AND P3, PT, R18, R23, P2 ;  /* 0x000000171200720c */ /* 0x000fc60001761270 */
[----:B------:R-:W2:Y:S01]  /*40e0*/  LDG.E R18, desc[UR12][R4.64+0xc00] ;  /* 0x000c000c04127981 */ /* 0x000ea2000c1e1900 */
[----:B------:R-:W-:Y:S02]  /*40f0*/  ISETP.LT.U32.AND P0, PT, R25, R24, PT ;  /* 0x000000181900720c */ /* 0x000fe40003f01070 */
[----:B------:R-:W-:Y:S02]  /*4100*/  @!P2 SEL R16, RZ, 0x1, P4 ;  /* 0x00000001ff10a807 */ /* 0x000fe40002000000 */
[----:B------:R-:W-:-:S04]  /*4110*/  ISETP.LT.AND.EX P0, PT, R6, R19, PT, P0 ;  /* 0x000000130600720c */ /* 0x000fc80003f01300 */
[CC--:B------:R-:W-:Y:S02]  /*4120*/  SEL R23, R6.reuse, R19.reuse, P0 ;  /* 0x0000001306177207 */ /* 0x0c0fe40000000000 */
[----:B------:R-:W-:Y:S02]  /*4130*/  @!P3 SEL R23, R6, R19, !P2 ;  /* 0x000000130617b207 */ /* 0x000fe40005000000 */
[----:B------:R-:W-:Y:S01]  /*4140*/  SEL R6, R16, 0x1, !P3 ;  /* 0x0000000110067807 */ /* 0x000fe20005800000 */
[----:B------:R-:W3:Y:S04]  /*4150*/  LDG.E R19, desc[UR12][R4.64+0x1000] ;  /* 0x0010000c04137981 */ /* 0x000ee8000c1e1900 */
[----:B------:R-:W3:Y:S01]  /*4160*/  LDG.E R16, desc[UR12][R2.64+0x1000] ;  /* 0x0010000c02107981 */ /* 0x000ee2000c1e1900 */
[----:B------:R-:W-:-:S02]  /*4170*/  SEL R22, R25, R24, P0 ;  /* 0x0000001819167207 */ /* 0x000fc40000000000 */
[----:B------:R-:W-:Y:S02]  /*4180*/  @!P3 SEL R22, R25, R24, !P2 ;  /* 0x000000181916b207 */ /* 0x000fe40005000000 */
[----:B------:R-:W-:Y:S02]  /*4190*/  LOP3.LUT P2, RZ, R6, 0xff, RZ, 0xc0, !PT ;  /* 0x000000ff06ff7812 */ /* 0x000fe4000784c0ff */
[CC--:B----4-:R-:W-:Y:S02]  /*41a0*/  ISETP.GE.AND P4, PT, R20.reuse, R21.reuse, PT ;  /* 0x000000151400720c */ /* 0x0d0fe40003f86270 */
[----:B------:R-:W-:Y:S02]  /*41b0*/  ISETP.LT.AND P3, PT, R20, R21, P2 ;  /* 0x000000151400720c */ /* 0x000fe40001761270 */
        /* <DEDUP_REMOVED lines=13> */
[----:B------:R-:W-:-:S04]  /*4290*/  @!P2 SEL R6, RZ, 0x1, P4 ;  /* 0x00000001ff06a807 */ /* 0x000fc80002000000 */
[----:B------:R-:W-:-:S04]  /*42a0*/  SEL R6, R6, 0x1, !P3 ;  /* 0x0000000106067807 */ /* 0x000fc80005800000 */
[----:B------:R-:W-:Y:S01]  /*42b0*/  LOP3.LUT P4, RZ, R6, 0xff, RZ, 0xc0, !PT ;  /* 0x000000ff06ff7812 */ /* 0x000fe2000788c0ff */
[----:B------:R-:W-:Y:S02]  /*42c0*/  VIADD R15, R15, 0x8 ;  /* 0x000000080f0f7836 */ /* 0x000fe40000000000 */
[----:B------:R-:W-:Y:S01]  /*42d0*/  VIADD R13, R13, 0x800 ;  /* 0x000008000d0d7836 */ /* 0x000fe20000000000 */
[CC--:B--2---:R-:W-:Y:S02]  /*42e0*/  ISETP.GE.AND P0, PT, R18.reuse, R7.reuse, PT ;  /* 0x000000071200720c */ /* 0x0c4fe40003f06270 */
[----:B------:R-:W-:-:S07]  /*42f0*/  ISETP.LT.AND P5, PT, R18, R7, P4 ;  /* 0x000000071200720c */ /* 0x000fce00027a1270 */
[----:B------:R-:W-:Y:S02]  /*4300*/  @!P4 SEL R6, RZ, 0x1, P0 ;  /* 0x00000001ff06c807 */ /* 0x000fe40000000000 */
[----:B------:R-:W-:Y:S02]  /*4310*/  IADD3 R18, P2, PT, R17, 0x300, RZ ;  /* 0x0000030011127810 */ /* 0x000fe40007f5e0ff */
[----:B------:R-:W-:-:S03]  /*4320*/  SEL R6, R6, 0x1, !P5 ;  /* 0x0000000106067807 */ /* 0x000fc60006800000 */
[----:B------:R-:W-:Y:S01]  /*4330*/  IMAD.X R7, RZ, RZ, R8, P2 ;  /* 0x000000ffff077224 */ /* 0x000fe200010e0608 */
[----:B------:R-:W-:Y:S02]  /*4340*/  LOP3.LUT P2, RZ, R6, 0xff, RZ, 0xc0, !PT ;  /* 0x000000ff06ff7812 */ /* 0x000fe4000784c0ff */
[----:B------:R-:W-:-:S04]  /*4350*/  ISETP.LT.U32.AND P0, PT, R18, R25, PT ;  /* 0x000000191200720c */ /* 0x000fc80003f01070 */
[----:B------:R-:W-:Y:S02]  /*4360*/  ISETP.LT.AND.EX P0, PT, R7, R22, PT, P0 ;  /* 0x000000160700720c */ /* 0x000fe40003f01300 */
[CC--:B---3--:R-:W-:Y:S02]  /*4370*/  ISETP.GE.AND P6, PT, R19.reuse, R16.reuse, PT ;  /* 0x000000101300720c */ /* 0x0c8fe40003fc6270 */
[CC--:B0-----:R-:W-:Y:S02]  /*4380*/  SEL R3, R18.reuse, R25.reuse, P0 ;  /* 0x0000001912037207 */ /* 0x0c1fe40000000000 */
[----:B------:R-:W-:Y:S02]  /*4390*/  @!P5 SEL R3, R18, R25, !P4 ;  /* 0x000000191203d207 */ /* 0x000fe40006000000 */
[----:B------:R-:W-:Y:S02]  /*43a0*/  ISETP.LT.AND P3, PT, R19, R16, P2 ;  /* 0x000000101300720c */ /* 0x000fe40001761270 */
[----:B------:R-:W-:-:S02]  /*43b0*/  @!P2 SEL R6, RZ, 0x1, P6 ;  /* 0x00000001ff06a807 */ /* 0x000fc40003000000 */
        /* <DEDUP_REMOVED lines=10> */
[----:B----4-:R-:W-:Y:S02]  /*4460*/  ISETP.GE.AND P0, PT, R20, R21, PT ;  /* 0x000000151400720c */ /* 0x010fe40003f06270 */
[----:B------:R-:W-:Y:S02]  /*4470*/  @!P3 SEL R4, R16, R3, !P2 ;  /* 0x000000031004b207 */ /* 0x000fe40005000000 */
[----:B------:R-:W-:Y:S02]  /*4480*/  @!P3 SEL R2, R5, R18, !P2 ;  /* 0x000000120502b207 */ /* 0x000fe40005000000 */
[----:B------:R-:W-:-:S02]  /*4490*/  ISETP.LT.AND P3, PT, R20, R21, P4 ;  /* 0x000000151400720c */ /* 0x000fc40002761270 */
[----:B------:R-:W-:Y:S02]  /*44a0*/  @!P4 SEL R6, RZ, 0x1, P0 ;  /* 0x00000001ff06c807 */ /* 0x000fe40000000000 */
        /* <DEDUP_REMOVED lines=10> */
[----:B-----5:R-:W-:Y:S02]  /*4550*/  ISETP.GE.AND P3, PT, R23, R24, PT ;  /* 0x000000181700720c */ /* 0x020fe40003f66270 */
[----:B------:R-:W-:-:S02]  /*4560*/  IADD3 R5, P0, PT, R17, 0x600, RZ ;  /* 0x0000060011057810 */ /* 0x000fc40007f1e0ff */
[----:B------:R-:W-:Y:S02]  /*4570*/  ISETP.LT.AND P4, PT, R23, R24, P2 ;  /* 0x000000181700720c */ /* 0x000fe40001781270 */
[----:B------:R-:W-:Y:S01]  /*4580*/  @!P2 SEL R6, RZ, 0x1, P3 ;  /* 0x00000001ff06a807 */ /* 0x000fe20001800000 */
        /* <DEDUP_REMOVED lines=12> */
[CC--:B------:R-:W-:Y:S02]  /*4650*/  ISETP.LT.AND P2, PT, R27.reuse, R28.reuse, P3 ;  /* 0x0000001c1b00720c */ /* 0x0c0fe40001f41270 */
[----:B------:R-:W-:Y:S02]  /*4660*/  ISETP.GE.AND P4, PT, R27, R28, PT ;  /* 0x0000001c1b00720c */ /* 0x000fe40003f86270 */
[----:B------:R-:W-:Y:S02]  /*4670*/  ISETP.LT.U32.AND P0, PT, R17, R4, PT ;  /* 0x000000041100720c */ /* 0x000fe40003f01070 */
[----:B------:R-:W-:Y:S02]  /*4680*/  @!P3 SEL R2, RZ, 0x1, P4 ;  /* 0x00000001ff02b807 */ /* 0x000fe40002000000 */
        /* <DEDUP_REMOVED lines=8> */
.L_x_2009:
[----:B------:R-:W-:Y:S05]  /*4710*/  BSYNC.RECONVERGENT B2 ;  /* 0x0000000000027941 */ /* 0x000fea0003800200 */
.L_x_2008:
        /* <DEDUP_REMOVED lines=27> */
[CC--:B--2---:R-:W-:Y:S02]  /*48d0*/  ISETP.GE.AND P0, PT, R21.reuse, R22.reuse, PT ;  /* 0x000000161500720c */ /* 0x0c4fe40003f06270 */
[----:B------:R-:W-:Y:S01]  /*48e0*/  ISETP.LT.AND P3, PT, R21, R22, P4 ;  /* 0x000000161500720c */ /* 0x000fe20002761270 */
[----:B------:R-:W-:Y:S01]  /*48f0*/  IMAD.X R22, R24, 0x1, R9, P2 ;  /* 0x0000000118167824 */ /* 0x000fe200010e0609 */
[----:B------:R-:W-:Y:S02]  /*4900*/  @!P4 SEL R8, RZ, 0x1, P0 ;  /* 0x00000001ff08c807 */ /* 0x000fe40000000000 */
[----:B------:R-:W-:Y:S02]  /*4910*/  ISETP.LT.U32.AND P0, PT, R23, R6, PT ;  /* 0x000000061700720c */ /* 0x000fe40003f01070 */
[----:B------:R-:W-:-:S02]  /*4920*/  SEL R8, R8, 0x1, !P3 ;  /* 0x0000000108087807 */ /* 0x000fc40005800000 */
[-C--:B------:R-:W-:Y:S02]  /*4930*/  ISETP.LT.AND.EX P0, PT, R22, R7.reuse, PT, P0 ;  /* 0x000000071600720c */ /* 0x080fe40003f01300 */
[----:B------:R-:W-:Y:S02]  /*4940*/  LOP3.LUT P2, RZ, R8, 0xff, RZ, 0xc0, !PT ;  /* 0x000000ff08ff7812 */ /* 0x000fe4000784c0ff */
[----:B------:R-:W-:Y:S02]  /*4950*/  SEL R5, R23, R6, P0 ;  /* 0x0000000617057207 */ /* 0x000fe40000000000 */
[----:B------:R-:W-:Y:S02]  /*4960*/  SEL R21, R22, R7, P0 ;  /* 0x0000000716157207 */ /* 0x000fe40000000000 */
[----:B---3--:R-:W-:Y:S02]  /*4970*/  ISETP.GE.AND P0, PT, R19, R20, PT ;  /* 0x000000141300720c */ /* 0x008fe40003f06270 */
[----:B------:R-:W-:-:S02]  /*4980*/  @!P3 SEL R5, R23, R6, !P4 ;  /* 0x000000061705b207 */ /* 0x000fc40006000000 */
[----:B------:R-:W-:Y:S02]  /*4990*/  @!P3 SEL R21, R22, R7, !P4 ;  /* 0x000000071615b207 */ /* 0x000fe40006000000 */
[----:B------:R-:W-:Y:S02]  /*49a0*/  ISETP.LT.AND P3, PT, R19, R20, P2 ;  /* 0x000000141300720c */ /* 0x000fe40001761270 */
[----:B------:R-:W-:Y:S02]  /*49b0*/  @!P2 SEL R8, RZ, 0x1, P0 ;  /* 0x00000001ff08a807 */ /* 0x000fe40000000000 */
        /* <DEDUP_REMOVED lines=8> */
[----:B----4-:R-:W-:-:S02]  /*4a40*/  ISETP.GE.AND P3, PT, R17, R18, PT ;  /* 0x000000121100720c */ /* 0x010fc40003f66270 */
[----:B------:R-:W-:Y:S01]  /*4a50*/  IADD3 R2, P5, P0, R10, UR6, R3 ;  /* 0x000000060a027c10 */ /* 0x000fe2000f8be003 */
[----:B------:R-:W-:Y:S01]  /*4a60*/  VIADD R3, R13, 0x300 ;  /* 0x000003000d037836 */ /* 0x000fe20000000000 */
[----:B------:R-:W-:Y:S01]  /*4a70*/  ISETP.LT.AND P2, PT, R17, R18, P4 ;  /* 0x000000121100720c */ /* 0x000fe20002741270 */
[----:B------:R-:W-:Y:S01]  /*4a80*/  VIADD R13, R13, 0x400 ;  /* 0x000004000d0d7836 */ /* 0x000fe20000000000 */
[----:B------:R-:W-:Y:S02]  /*4a90*/  @!P4 SEL R8, RZ, 0x1, P3 ;  /* 0x00000001ff08c807 */ /* 0x000fe40001800000 */
        /* <DEDUP_REMOVED lines=10> */
[----:B-----5:R-:W-:Y:S02]  /*4b40*/  ISETP.LT.AND P2, PT, R15, R16, P3 ;  /* 0x000000100f00720c */ /* 0x020fe40001f41270 */
[----:B------:R-:W-:Y:S02]  /*4b50*/  IADD3.X R2, PT, PT, R12, R9, RZ, P5, P6 ;  /* 0x000000090c027210 */ /* 0x000fe40002fec4ff */
[----:B------:R-:W-:Y:S02]  /*4b60*/  ISETP.LT.U32.AND P0, PT, R3, R4, PT ;  /* 0x000000040300720c */ /* 0x000fe40003f01070 */
[----:B------:R-:W-:Y:S02]  /*4b70*/  ISETP.GE.AND P4, PT, R15, R16, PT ;  /* 0x000000100f00720c */ /* 0x000fe40003f86270 */
[----:B------:R-:W-:-:S02]  /*4b80*/  ISETP.LT.AND.EX P0, PT, R2, R5, PT, P0 ;  /* 0x000000050200720c */ /* 0x000fc40003f01300 */
[----:B------:R-:W-:Y:S02]  /*4b90*/  @!P3 SEL R8, RZ, 0x1, P4 ;  /* 0x00000001ff08b807 */ /* 0x000fe40002000000 */
[CC--:B------:R-:W-:Y:S02]  /*4ba0*/  SEL R6, R3.reuse, R4.reuse, P0 ;  /* 0x0000000403067207 */ /* 0x0c0fe40000000000 */
[-C--:B------:R-:W-:Y:S02]  /*4bb0*/  SEL R7, R2, R5.reuse, P0 ;  /* 0x0000000502077207 */ /* 0x080fe40000000000 */
[----:B------:R-:W-:Y:S02]  /*4bc0*/  SEL R8, R8, 0x1, !P2 ;  /* 0x0000000108087807 */ /* 0x000fe40005000000 */
[----:B------:R-:W-:Y:S02]  /*4bd0*/  @!P2 SEL R6, R3, R4, !P3 ;  /* 0x000000040306a207 */ /* 0x000fe40005800000 */
[----:B------:R-:W-:-:S07]  /*4be0*/  @!P2 SEL R7, R2, R5, !P3 ;  /* 0x000000050207a207 */ /* 0x000fce0005800000 */
.L_x_2012:
[----:B------:R-:W-:Y:S05]  /*4bf0*/  BSYNC.RECONVERGENT B2 ;  /* 0x0000000000027941 */ /* 0x000fea0003800200 */
.L_x_2011:
        /* <DEDUP_REMOVED lines=30> */
[----:B------:R-:W-:Y:S02]  /*4de0*/  IADD3 R15, P5, P6, R10, UR6, R15 ;  /* 0x000000060a0f7c10 */ /* 0x000fe4000febe00f */
[----:B------:R-:W-:Y:S02]  /*4df0*/  LOP3.LUT P4, RZ, R8, 0xff, RZ, 0xc0, !PT ;  /* 0x000000ff08ff7812 */ /* 0x000fe4000788c0ff */
[----:B-1----:R-:W-:Y:S02]  /*4e00*/  IADD3.X R4, PT, PT, R12, R9, RZ, P5, P6 ;  /* 0x000000090c047210 */ /* 0x002fe40002fec4ff */
[----:B------:R-:W-:Y:S02]  /*4e10*/  @!P3 SEL R2, R11, R6, !P2 ;  /* 0x000000060b02b207 */ /* 0x000fe40005000000 */
[----:B------:R-:W-:-:S02]  /*4e20*/  @!P3 SEL R3, R14, R7, !P2 ;  /* 0x000000070e03b207 */ /* 0x000fc40005000000 */
[----:B---3--:R-:W-:Y:S02]  /*4e30*/  ISETP.LT.AND P3, PT, R17, R18, P4 ;  /* 0x000000121100720c */ /* 0x008fe40002761270 */
[----:B------:R-:W-:Y:S02]  /*4e40*/  ISETP.LT.U32.AND P0, PT, R15, R2, PT ;  /* 0x000000020f00720c */ /* 0x000fe40003f01070 */
[----:B------:R-:W-:Y:S02]  /*4e50*/  ISETP.GE.AND P2, PT, R17, R18, PT ;  /* 0x000000121100720c */ /* 0x000fe40003f46270 */
[----:B------:R-:W-:Y:S02]  /*4e60*/  ISETP.LT.AND.EX P0, PT, R4, R3, PT, P0 ;  /* 0x000000030400720c */ /* 0x000fe40003f01300 */
[----:B------:R-:W-:Y:S02]  /*4e70*/  @!P4 SEL R8, RZ, 0x1, P2 ;  /* 0x00000001ff08c807 */ /* 0x000fe40001000000 */
[----:B------:R-:W-:-:S02]  /*4e80*/  SEL R6, R15, R2, P0 ;  /* 0x000000020f067207 */ /* 0x000fc40000000000 */
[-C--:B------:R-:W-:Y:S02]  /*4e90*/  SEL R7, R4, R3.reuse, P0 ;  /* 0x0000000304077207 */ /* 0x080fe40000000000 */
[----:B------:R-:W-:Y:S02]  /*4ea0*/  SEL R8, R8, 0x1, !P3 ;  /* 0x0000000108087807 */ /* 0x000fe40005800000 */
[----:B------:R-:W-:Y:S02]  /*4eb0*/  @!P3 SEL R6, R15, R2, !P4 ;  /* 0x000000020f06b207 */ /* 0x000fe40006000000 */
[----:B------:R-:W-:-:S07]  /*4ec0*/  @!P3 SEL R7, R4, R3, !P4 ;  /* 0x000000030407b207 */ /* 0x000fce0006000000 */
.L_x_2014:
[----:B------:R-:W-:Y:S05]  /*4ed0*/  BSYNC.RECONVERGENT B2 ;  /* 0x0000000000027941 */ /* 0x000fea0003800200 */
.L_x_2013:
        /* <DEDUP_REMOVED lines=18> */
[CC--:B--2---:R-:W-:Y:S02]  /*5000*/  ISETP.LT.AND P1, PT, R2.reuse, R5.reuse, P3 ;  /* 0x000000050200720c */ /* 0x0c4fe40001f21270 */
[----:B------:R-:W-:-:S04]  /*5010*/  ISETP.GE.AND P2, PT, R2, R5, PT ;  /* 0x000000050200720c */ /* 0x000fc80003f46270 */
[----:B------:R-:W-:-:S04]  /*5020*/  @!P3 SEL R8, RZ, 0x1, P2 ;  /* 0x00000001ff08b807 */ /* 0x000fc80001000000 */
[----:B------:R-:W-:-:S03]  /*5030*/  SEL R8, R8, 0x1, !P1 ;  /* 0x0000000108087807 */ /* 0x000fc60004800000 */
[----:B------:R-:W-:Y:S02]  /*5040*/  @!P1 SEL R9, R11, R6, !P3 ;  /* 0x000000060b099207 */ /* 0x000fe40005800000 */
[----:B------:R-:W-:-:S03]  /*5050*/  @!P1 SEL R10, R12, R7, !P3 ;  /* 0x000000070c0a9207 */ /* 0x000fc60005800000 */
[----:B------:R-:W-:Y:S02]  /*5060*/  IMAD.MOV.U32 R6, RZ, RZ, R9 ;  /* 0x000000ffff067224 */ /* 0x000fe400078e0009 */
[----:B------:R-:W-:-:S07]  /*5070*/  IMAD.MOV.U32 R7, RZ, RZ, R10 ;  /* 0x000000ffff077224 */ /* 0x000fce00078e000a */
.L_x_2007:
[----:B------:R-:W-:Y:S05]  /*5080*/  BSYNC.RECONVERGENT B1 ;  /* 0x0000000000017941 */ /* 0x000fea0003800200 */
.L_x_2004:
        /* <DEDUP_REMOVED lines=24> */
.L_x_2016:
[----:B------:R-:W-:Y:S05]  /*5210*/  BSYNC.RECONVERGENT B1 ;  /* 0x0000000000017941 */ /* 0x000fea0003800200 */
.L_x_2015:
        /* <DEDUP_REMOVED lines=24> */
.L_x_2018:
[----:B------:R-:W-:Y:S05]  /*53a0*/  BSYNC.RECONVERGENT B1 ;  /* 0x0000000000017941 */ /* 0x000fea0003800200 */
.L_x_2017:
        /* <DEDUP_REMOVED lines=20> */
.L_x_2020:
[----:B------:R-:W-:Y:S05]  /*54f0*/  BSYNC.RECONVERGENT B1 ;  /* 0x0000000000017941 */ /* 0x000fea0003800200 */
.L_x_2019:
        /* <DEDUP_REMOVED lines=20> */
.L_x_2022:
[----:B------:R-:W-:Y:S05]  /*5640*/  BSYNC.RECONVERGENT B1 ;  /* 0x0000000000017941 */ /* 0x000fea0003800200 */
.L_x_2021:
        /* <DEDUP_REMOVED lines=20> */
.L_x_2024:
[----:B------:R-:W-:Y:S05]  /*5790*/  BSYNC.RECONVERGENT B1 ;  /* 0x0000000000017941 */ /* 0x000fea0003800200 */
.L_x_2023:
        /* <DEDUP_REMOVED lines=10> */
.L_x_2026:
[----:B------:R-:W-:Y:S05]  /*5840*/  BSYNC.RECONVERGENT B1 ;  /* 0x0000000000017941 */ /* 0x000fea0003800200 */
.L_x_2025:
        /* <DEDUP_REMOVED lines=84> */
.L_x_1985:
[----:B------:R-:W-:Y:S05]  /*5d90*/  BSYNC.RECONVERGENT B0 ;  /* 0x0000000000007941 */ /* 0x000fea0003800200 */
.L_x_1960:
[----:B------:R-:W-:Y:S05]  /*5da0*/  @P1 EXIT ;  /* 0x000000000000194d */ /* 0x000fea0003800000 */
[----:B012---:R-:W0:Y:S02]  /*5db0*/  LDC.64 R2, c[0x0][0x3a0] ;  /* 0x0000e800ff027b82 */ /* 0x007e240000000a00 */
[----:B0-----:R-:W-:-:S05]  /*5dc0*/  IMAD.WIDE.U32 R2, R0, 0x10, R2 ;  /* 0x0000001000027825 */ /* 0x001fca00078e0002 */
[----:B------:R-:W-:Y:S04]  /*5dd0*/  STG.E.64 desc[UR12][R2.64+0x8], R6 ;  /* 0x0000080602007986 */ /* 0x000fe8000c101b0c */
[----:B------:R-:W-:Y:S01]  /*5de0*/  STG.E.U8 desc[UR12][R2.64], R8 ;  /* 0x0000000802007986 */ /* 0x000fe2000c10110c */
[----:B------:R-:W-:Y:S05]  /*5df0*/  EXIT ;  /* 0x000000000000794d */ /* 0x000fea0003800000 */
.L_x_2027:
        /* <DEDUP_REMOVED lines=16> */
.L_x_14354:


//--------------------- .text._ZN3cub18CUB_300001_SM_10006detail6reduce28DeviceReduceSingleTileKernelINS2_10policy_hubIN4cuda3std3__45tupleIJblEEEyN6thrust24THRUST_300001_SM_1000_NS8cuda_cub9__find_if7functorIS9_EEE10Policy1000ENSB_12zip_iteratorINS8_IJNSD_26transform_input_iterator_tIbNSI_INS8_IJNSB_6detail15normal_iteratorINSB_10device_ptrIiEEEESO_EEEEENSK_22tuple_binary_predicateINS7_4lessIiEEEEEENSB_17counting_iteratorIlNSB_11use_defaultESX_SX_EEEEEEEPS9_ySF_S9_S9_NS7_10__identityEEEvT0_T1_T2_T3_T4_T6_ --------------------------
	.section	.text._ZN3cub18CUB_300001_SM_10006detail6reduce28DeviceReduceSingleTileKernelINS2_10policy_hubIN4cuda3std3__45tupleIJblEEEyN6thrust24THRUST_300001_SM_1000_NS8cuda_cub9__find_if7functorIS9_EEE10Policy1000ENSB_12zip_iteratorINS8_IJNSD_26transform_input_iterator_tIbNSI_INS8_IJNSB_6detail15normal_iteratorINSB_10device_ptrIiEEEESO_EEEEENSK_22tuple_binary_predicateINS7_4lessIiEEEEEENSB_17counting_iteratorIlNSB_11use_defaultESX_SX_EEEEEEEPS9_ySF_S9_S9_NS7_10__identityEEEvT0_T1_T2_T3_T4_T6_,"ax",@progbits
	.align	128
        .global         _ZN3cub18CUB_300001_SM_10006detail6reduce28DeviceReduceSingleTileKernelINS2_10policy_hubIN4cuda3std3__45tupleIJblEEEyN6thrust24THRUST_300001_SM_1000_NS8cuda_cub9__find_if7functorIS9_EEE10Policy1000ENSB_12zip_iteratorINS8_IJNSD_26transform_input_iterator_tIbNSI_INS8_IJNSB_6detail15normal_iteratorINSB_10device_ptrIiEEEESO_EEEEENSK_22tuple_binary_predicateINS7_4lessIiEEEEEENSB_17counting_iteratorIlNSB_11use_defaultESX_SX_EEEEEEEPS9_ySF_S9_S9_NS7_10__identityEEEvT0_T1_T2_T3_T4_T6_
        .type           _ZN3cub18CUB_300001_SM_10006detail6reduce28DeviceReduceSingleTileKernelINS2_10policy_hubIN4cuda3std3__45tupleIJblEEEyN6thrust24THRUST_300001_SM_1000_NS8cuda_cub9__find_if7functorIS9_EEE10Policy1000ENSB_12zip_iteratorINS8_IJNSD_26transform_input_iterator_tIbNSI_INS8_IJNSB_6detail15normal_iteratorINSB_10device_ptrIiEEEESO_EEEEENSK_22tuple_binary_predicateINS7_4lessIiEEEEEENSB_17counting_iteratorIlNSB_11use_defaultESX_SX_EEEEEEEPS9_ySF_S9_S9_NS7_10__identityEEEvT0_T1_T2_T3_T4_T6_,@function
        .size           _ZN3cub18CUB_300001_SM_10006detail6reduce28DeviceReduceSingleTileKernelINS2_10policy_hubIN4cuda3std3__45tupleIJblEEEyN6thrust24THRUST_300001_SM_1000_NS8cuda_cub9__find_if7functorIS9_EEE10Policy1000ENSB_12zip_iteratorINS8_IJNSD_26transform_input_iterator_tIbNSI_INS8_IJNSB_6detail15normal_iteratorINSB_10device_ptrIiEEEESO_EEEEENSK_22tuple_binary_predicateINS7_4lessIiEEEEEENSB_17counting_iteratorIlNSB_11use_defaultESX_SX_EEEEEEEPS9_ySF_S9_S9_NS7_10__identityEEEvT0_T1_T2_T3_T4_T6_,(.L_x_14355 - _ZN3cub18CUB_300001_SM_10006detail6reduce28DeviceReduceSingleTileKernelINS2_10policy_hubIN4cuda3std3__45tupleIJblEEEyN6thrust24THRUST_300001_SM_1000_NS8cuda_cub9__find_if7functorIS9_EEE10Policy1000ENSB_12zip_iteratorINS8_IJNSD_26transform_input_iterator_tIbNSI_INS8_IJNSB_6detail15normal_iteratorINSB_10device_ptrIiEEEESO_EEEEENSK_22tuple_binary_predicateINS7_4lessIiEEEEEENSB_17counting_iteratorIlNSB_11use_defaultESX_SX_EEEEEEEPS9_ySF_S9_S9_NS7_10__identityEEEvT0_T1_T2_T3_T4_T6_)
        .other          _ZN3cub18CUB_300001_SM_10006detail6reduce28DeviceReduceSingleTileKernelINS2_10policy_hubIN4cuda3std3__45tupleIJblEEEyN6thrust24THRUST_300001_SM_1000_NS8cuda_cub9__find_if7functorIS9_EEE10Policy1000ENSB_12zip_iteratorINS8_IJNSD_26transform_input_iterator_tIbNSI_INS8_IJNSB_6detail15normal_iteratorINSB_10device_ptrIiEEEESO_EEEEENSK_22tuple_binary_predicateINS7_4lessIiEEEEEENSB_17counting_iteratorIlNSB_11use_defaultESX_SX_EEEEEEEPS9_ySF_S9_S9_NS7_10__identityEEEvT0_T1_T2_T3_T4_T6_,@"STO_CUDA_ENTRY STV_DEFAULT"
_ZN3cub18CUB_300001_SM_10006detail6reduce28DeviceReduceSingleTileKernelINS2_10policy_hubIN4cuda3std3__45tupleIJblEEEyN6thrust24THRUST_300001_SM_1000_NS8cuda_cub9__find_if7functorIS9_EEE10Policy1000ENSB_12zip_iteratorINS8_IJNSD_26transform_input_iterator_tIbNSI_INS8_IJNSB_6detail15normal_iteratorINSB_10device_ptrIiEEEESO_EEEEENSK_22tuple_binary_predicateINS7_4lessIiEEEEEENSB_17counting_iteratorIlNSB_11use_defaultESX_SX_EEEEEEEPS9_ySF_S9_S9_NS7_10__identityEEEvT0_T1_T2_T3_T4_T6_:
.text._ZN3cub18CUB_300001_SM_10006detail6reduce28DeviceReduceSingleTileKernelINS2_10policy_hubIN4cuda3std3__45tupleIJblEEEyN6thrust24THRUST_300001_SM_1000_NS8cuda_cub9__find_if7functorIS9_EEE10Policy1000ENSB_12zip_iteratorINS8_IJNSD_26transform_input_iterator_tIbNSI_INS8_IJNSB_6detail15normal_iteratorINSB_10device_ptrIiEEEESO_EEEEENSK_22tuple_binary_predicateINS7_4lessIiEEEEEENSB_17counting_iteratorIlNSB_11use_defaultESX_SX_EEEEEEEPS9_ySF_S9_S9_NS7_10__identityEEEvT0_T1_T2_T3_T4_T6_:
        /* <DEDUP_REMOVED lines=15> */
.L_x_2028:
        /* <DEDUP_REMOVED lines=22> */
[----:B--2---:R-:W-:-:S04]  /*0250*/  @!P0 ISETP.GE.AND P1, PT, R2, R5, PT ;  /* 0x000000050200820c */ /* 0x004fc80003f26270 */
[----:B------:R-:W-:-:S04]  /*0260*/  @!P0 SEL R2, RZ, 0x1, P1 ;  /* 0x00000001ff028807 */ /* 0x000fc80000800000 */
        /* <DEDUP_REMOVED lines=14> */
.L_x_2035:
        /* <DEDUP_REMOVED lines=24> */
[CC--:B--2---:R-:W-:Y:S02]  /*04d0*/  ISETP.GE.AND P0, PT, R33.reuse, R34.reuse, PT ;  /* 0x000000222100720c */ /* 0x0c4fe40003f06270 */
[----:B------:R-:W-:-:S07]  /*04e0*/  ISETP.LT.AND P2, PT, R33, R34, P5 ;  /* 0x000000222100720c */ /* 0x000fce0002f41270 */
[----:B------:R-:W-:Y:S02]  /*04f0*/  @!P5 SEL R36, RZ, 0x1, P0 ;  /* 0x00000001ff24d807 */ /* 0x000fe40000000000 */
[----:B------:R-:W-:Y:S02]  /*0500*/  ISETP.LT.U32.AND P0, PT, R29, R10, PT ;  /* 0x0000000a1d00720c */ /* 0x000fe40003f01070 */
[----:B------:R-:W-:Y:S02]  /*0510*/  SEL R33, R36, 0x1, !P2 ;  /* 0x0000000124217807 */ /* 0x000fe40005000000 */
[----:B---3--:R-:W-:Y:S02]  /*0520*/  ISETP.GE.AND P6, PT, R32, R31, PT ;  /* 0x0000001f2000720c */ /* 0x008fe40003fc6270 */
[----:B------:R-:W-:Y:S02]  /*0530*/  LOP3.LUT P3, RZ, R33, 0xff, RZ, 0xc0, !PT ;  /* 0x000000ff21ff7812 */ /* 0x000fe4000786c0ff */
[----:B------:R-:W-:-:S02]  /*0540*/  ISETP.LT.AND.EX P0, PT, R12, R11, PT, P0 ;  /* 0x0000000b0c00720c */ /* 0x000fc40003f01300 */
[----:B------:R-:W-:Y:S02]  /*0550*/  ISETP.LT.AND P4, PT, R32, R31, P3 ;  /* 0x0000001f2000720c */ /* 0x000fe40001f81270 */
[CC--:B0-----:R-:W-:Y:S02]  /*0560*/  SEL R9, R29.reuse, R10.reuse, P0 ;  /* 0x0000000a1d097207 */ /* 0x0c1fe40000000000 */
[CC--:B------:R-:W-:Y:S02]  /*0570*/  SEL R8, R12.reuse, R11.reuse, P0 ;  /* 0x0000000b0c087207 */ /* 0x0c0fe40000000000 */
[----:B------:R-:W-:Y:S02]  /*0580*/  @!P2 SEL R9, R29, R10, !P5 ;  /* 0x0000000a1d09a207 */ /* 0x000fe40006800000 */
[----:B------:R-:W-:Y:S02]  /*0590*/  @!P2 SEL R8, R12, R11, !P5 ;  /* 0x0000000b0c08a207 */ /* 0x000fe40006800000 */
[----:B------:R-:W-:-:S02]  /*05a0*/  @!P3 SEL R33, RZ, 0x1, P6 ;  /* 0x00000001ff21b807 */ /* 0x000fc40003000000 */
[----:B-1----:R-:W-:Y:S02]  /*05b0*/  IADD3 R6, P0, PT, R29, 0x100, RZ ;  /* 0x000001001d067810 */ /* 0x002fe40007f1e0ff */
[----:B------:R-:W-:Y:S02]  /*05c0*/  SEL R33, R33, 0x1, !P4 ;  /* 0x0000000121217807 */ /* 0x000fe40006000000 */
[----:B----4-:R-:W-:Y:S01]  /*05d0*/  ISETP.GE.AND P6, PT, R28, R25, PT ;  /* 0x000000191c00720c */ /* 0x010fe20003fc6270 */
[----:B------:R-:W-:Y:S01]  /*05e0*/  IMAD.X R7, RZ, RZ, R12, P0 ;  /* 0x000000ffff077224 */ /* 0x000fe200000e060c */
[----:B------:R-:W-:Y:S02]  /*05f0*/  LOP3.LUT P2, RZ, R33, 0xff, RZ, 0xc0, !PT ;  /* 0x000000ff21ff7812 */ /* 0x000fe4000784c0ff */
[----:B------:R-:W-:Y:S02]  /*0600*/  ISETP.LT.U32.AND P0, PT, R6, R9, PT ;  /* 0x000000090600720c */ /* 0x000fe40003f01070 */
[----:B------:R-:W-:-:S02]  /*0610*/  ISETP.LT.AND P5, PT, R28, R25, P2 ;  /* 0x000000191c00720c */ /* 0x000fc400017a1270 */
[----:B------:R-:W-:-:S04]  /*0620*/  ISETP.LT.AND.EX P0, PT, R7, R8, PT, P0 ;  /* 0x000000080700720c */ /* 0x000fc80003f01300 */
[CC--:B------:R-:W-:Y:S02]  /*0630*/  SEL R11, R6.reuse, R9.reuse, P0 ;  /* 0x00000009060b7207 */ /* 0x0c0fe40000000000 */
[-C--:B------:R-:W-:Y:S02]  /*0640*/  SEL R10, R7, R8.reuse, P0 ;  /* 0x00000008070a7207 */ /* 0x080fe40000000000 */
[----:B------:R-:W-:Y:S02]  /*0650*/  @!P2 SEL R33, RZ, 0x1, P6 ;  /* 0x00000001ff21a807 */ /* 0x000fe40003000000 */
[----:B------:R-:W-:Y:S02]  /*0660*/  @!P4 SEL R11, R6, R9, !P3 ;  /* 0x00000009060bc207 */ /* 0x000fe40005800000 */
[----:B------:R-:W-:Y:S02]  /*0670*/  SEL R33, R33, 0x1, !P5 ;  /* 0x0000000121217807 */ /* 0x000fe40006800000 */
[----:B------:R-:W-:-:S02]  /*0680*/  @!P4 SEL R10, R7, R8, !P3 ;  /* 0x00000008070ac207 */ /* 0x000fc40005800000 */
[----:B------:R-:W-:Y:S02]  /*0690*/  LOP3.LUT P3, RZ, R33, 0xff, RZ, 0xc0, !PT ;  /* 0x000000ff21ff7812 */ /* 0x000fe4000786c0ff */
[----:B------:R-:W-:Y:S02]  /*06a0*/  IADD3 R6, P0, PT, R29, 0x200, RZ ;  /* 0x000002001d067810 */ /* 0x000fe40007f1e0ff */
[CC--:B-----5:R-:W-:Y:S02]  /*06b0*/  ISETP.GE.AND P6, PT, R26.reuse, R19.reuse, PT ;  /* 0x000000131a00720c */ /* 0x0e0fe40003fc6270 */
[----:B------:R-:W-:Y:S01]  /*06c0*/  ISETP.LT.AND P4, PT, R26, R19, P3 ;  /* 0x000000131a00720c */ /* 0x000fe20001f81270 */
[----:B------:R-:W-:Y:S01]  /*06d0*/  IMAD.X R7, RZ, RZ, R12, P0 ;  /* 0x000000ffff077224 */ /* 0x000fe200000e060c */
[----:B------:R-:W-:-:S04]  /*06e0*/  ISETP.LT.U32.AND P0, PT, R6, R11, PT ;  /* 0x0000000b0600720c */ /* 0x000fc80003f01070 */
[-C--:B------:R-:W-:Y:S02]  /*06f0*/  ISETP.LT.AND.EX P0, PT, R7, R10.reuse, PT, P0 ;  /* 0x0000000a0700720c */ /* 0x080fe40003f01300 */
[----:B------:R-:W-:Y:S02]  /*0700*/  @!P3 SEL R33, RZ, 0x1, P6 ;  /* 0x00000001ff21b807 */ /* 0x000fe40003000000 */
        /* <DEDUP_REMOVED lines=9> */
[----:B------:R-:W-:Y:S02]  /*07a0*/  ISETP.GE.AND P6, PT, R20, R17, PT ;  /* 0x000000111400720c */ /* 0x000fe40003fc6270 */
[----:B------:R-:W-:-:S02]  /*07b0*/  ISETP.LT.AND.EX P0, PT, R7, R8, PT, P0 ;  /* 0x000000080700720c */ /* 0x000fc40003f01300 */
[----:B------:R-:W-:Y:S02]  /*07c0*/  ISETP.LT.AND P5, PT, R20, R17, P2 ;  /* 0x000000111400720c */ /* 0x000fe400017a1270 */
[CC--:B------:R-:W-:Y:S02]  /*07d0*/  SEL R11, R6.reuse, R9.reuse, P0 ;  /* 0x00000009060b7207 */ /* 0x0c0fe40000000000 */
[----:B------:R-:W-:Y:S02]  /*07e0*/  @!P4 SEL R11, R6, R9, !P3 ;  /* 0x00000009060bc207 */ /* 0x000fe40005800000 */
[----:B------:R-:W-:Y:S02]  /*07f0*/  @!P2 SEL R33, RZ, 0x1, P6 ;  /* 0x00000001ff21a807 */ /* 0x000fe40003000000 */
        /* <DEDUP_REMOVED lines=8> */
[----:B------:R-:W-:-:S02]  /*0880*/  ISETP.LT.AND P4, PT, R23, R24, P3 ;  /* 0x000000181700720c */ /* 0x000fc40001f81270 */
[CC--:B------:R-:W-:Y:S02]  /*0890*/  SEL R9, R6.reuse, R11.reuse, P0 ;  /* 0x0000000b06097207 */ /* 0x0c0fe40000000000 */
[----:B------:R-:W-:Y:S02]  /*08a0*/  SEL R8, R7, R10, P0 ;  /* 0x0000000a07087207 */ /* 0x000fe40000000000 */
[----:B------:R-:W-:Y:S02]  /*08b0*/  ISETP.GE.AND P0, PT, R23, R24, PT ;  /* 0x000000181700720c */ /* 0x000fe40003f06270 */
[----:B------:R-:W-:Y:S02]  /*08c0*/  @!P5 SEL R9, R6, R11, !P2 ;  /* 0x0000000b0609d207 */ /* 0x000fe40005000000 */
[----:B------:R-:W-:Y:S02]  /*08d0*/  IADD3 R6, P6, PT, R29, 0x500, RZ ;  /* 0x000005001d067810 */ /* 0x000fe40007fde0ff */
[----:B------:R-:W-:-:S02]  /*08e0*/  @!P3 SEL R33, RZ, 0x1, P0 ;  /* 0x00000001ff21b807 */ /* 0x000fc40000000000 */
        /* <DEDUP_REMOVED lines=11> */
[CC--:B------:R-:W-:Y:S01]  /*09a0*/  ISETP.LT.AND P4, PT, R21.reuse, R22.reuse, P2 ;  /* 0x000000161500720c */ /* 0x0c0fe20001781270 */
[----:B------:R-:W-:Y:S01]  /*09b0*/  IMAD.X R9, RZ, RZ, R12, P0 ;  /* 0x000000ffff097224 */ /* 0x000fe200000e060c */
[----:B------:R-:W-:-:S02]  /*09c0*/  ISETP.GE.AND P3, PT, R21, R22, PT ;  /* 0x000000161500720c */ /* 0x000fc40003f66270 */
[CC--:B------:R-:W-:Y:S02]  /*09d0*/  ISETP.LT.U32.AND P0, PT, R6.reuse, R11.reuse, PT ;  /* 0x0000000b0600720c */ /* 0x0c0fe40003f01070 */
[----:B------:R-:W-:Y:S02]  /*09e0*/  @!P2 SEL R33, RZ, 0x1, P3 ;  /* 0x00000001ff21a807 */ /* 0x000fe40001800000 */
        /* <DEDUP_REMOVED lines=10> */
[----:B------:R-:W-:-:S02]  /*0a90*/  ISETP.LT.AND P2, PT, R27, R30, P3 ;  /* 0x0000001e1b00720c */ /* 0x000fc40001f41270 */
[----:B------:R-:W-:Y:S02]  /*0aa0*/  ISETP.LT.U32.AND P0, PT, R29, R8, PT ;  /* 0x000000081d00720c */ /* 0x000fe40003f01070 */
[----:B------:R-:W-:Y:S02]  /*0ab0*/  ISETP.GE.AND P4, PT, R27, R30, PT ;  /* 0x0000001e1b00720c */ /* 0x000fe40003f86270 */
[CC--:B------:R-:W-:Y:S02]  /*0ac0*/  ISETP.LT.AND.EX P0, PT, R6.reuse, R7.reuse, PT, P0 ;  /* 0x000000070600720c */ /* 0x0c0fe40003f01300 */
[----:B------:R-:W-:Y:S02]  /*0ad0*/  @!P3 SEL R33, RZ, 0x1, P4 ;  /* 0x00000001ff21b807 */ /* 0x000fe40002000000 */
[----:B------:R-:W-:Y:S02]  /*0ae0*/  SEL R10, R29, R8, P0 ;  /* 0x000000081d0a7207 */ /* 0x000fe40000000000 */
[----:B------:R-:W-:-:S02]  /*0af0*/  SEL R11, R6, R7, P0 ;  /* 0x00000007060b7207 */ /* 0x000fc40000000000 */
[----:B------:R-:W-:Y:S02]  /*0b00*/  SEL R12, R33, 0x1, !P2 ;  /* 0x00000001210c7807 */ /* 0x000fe40005000000 */
[----:B------:R-:W-:Y:S02]  /*0b10*/  @!P2 SEL R10, R29, R8, !P3 ;  /* 0x000000081d0aa207 */ /* 0x000fe40005800000 */
[----:B------:R-:W-:Y:S01]  /*0b20*/  @!P2 SEL R11, R6, R7, !P3 ;  /* 0x00000007060ba207 */ /* 0x000fe20005800000 */
[----:B------:R-:W-:Y:S06]  /*0b30*/  @P5 BRA `(.L_x_2035) ;  /* 0xfffffff800045947 */ /* 0x000fec000383ffff */
.L_x_2034:
[----:B------:R-:W-:Y:S05]  /*0b40*/  BSYNC.RECONVERGENT B2 ;  /* 0x0000000000027941 */ /* 0x000fea0003800200 */
.L_x_2033:
        /* <DEDUP_REMOVED lines=20> */
[CC--:B----4-:R-:W-:Y:S02]  /*0c90*/  ISETP.GE.AND P0, PT, R3.reuse, R8.reuse, PT ;  /* 0x000000080300720c */ /* 0x0d0fe40003f06270 */
[----:B------:R-:W-:-:S07]  /*0ca0*/  ISETP.LT.AND P4, PT, R3, R8, P3 ;  /* 0x000000080300720c */ /* 0x000fce0001f81270 */
[----:B------:R-:W-:Y:S01]  /*0cb0*/  @!P3 SEL R12, RZ, 0x1, P0 ;  /* 0x00000001ff0cb807 */ /* 0x000fe20000000000 */
        /* <DEDUP_REMOVED lines=8> */
[----:B---3--:R-:W-:Y:S02]  /*0d40*/  ISETP.GE.AND P0, PT, R9, R18, PT ;  /* 0x000000120900720c */ /* 0x008fe40003f06270 */
[----:B------:R-:W-:Y:S02]  /*0d50*/  @!P4 SEL R7, R21, R10, !P3 ;  /* 0x0000000a1507c207 */ /* 0x000fe40005800000 */
[----:B------:R-:W-:Y:S02]  /*0d60*/  @!P4 SEL R6, R8, R11, !P3 ;  /* 0x0000000b0806c207 */ /* 0x000fe40005800000 */
[----:B------:R-:W-:-:S02]  /*0d70*/  ISETP.LT.AND P4, PT, R9, R18, P2 ;  /* 0x000000120900720c */ /* 0x000fc40001781270 */
[----:B------:R-:W-:Y:S02]  /*0d80*/  @!P2 SEL R12, RZ, 0x1, P0 ;  /* 0x00000001ff0ca807 */ /* 0x000fe40000000000 */
        /* <DEDUP_REMOVED lines=12> */
[----:B-----5:R-:W-:-:S02]  /*0e50*/  ISETP.GE.AND P2, PT, R17, R20, PT ;  /* 0x000000141100720c */ /* 0x020fc40003f46270 */
[----:B------:R-:W-:Y:S01]  /*0e60*/  ISETP.LT.AND P4, PT, R17, R20, P3 ;  /* 0x000000141100720c */ /* 0x000fe20001f81270 */
[----:B------:R-:W-:Y:S01]  /*0e70*/  IMAD.X R7, RZ, RZ, UR11, P0 ;  /* 0x0000000bff077e24 */ /* 0x000fe200080e06ff */
[----:B------:R-:W-:Y:S02]  /*0e80*/  @!P3 SEL R12, RZ, 0x1, P2 ;  /* 0x00000001ff0cb807 */ /* 0x000fe40001000000 */
        /* <DEDUP_REMOVED lines=10> */
[----:B------:R-:W-:Y:S01]  /*0f30*/  ISETP.LT.AND P3, PT, R2, R19, P2 ;  /* 0x000000130200720c */ /* 0x000fe20001761270 */
[----:B------:R-:W-:Y:S01]  /*0f40*/  IMAD.X R4, RZ, RZ, UR11, P5 ;  /* 0x0000000bff047e24 */ /* 0x000fe2000a8e06ff */
        /* <DEDUP_REMOVED lines=9> */
[----:B------:R-:W-:-:S07]  /*0fe0*/  @!P3 SEL R11, R4, R5, !P2 ;  /* 0x00000005040bb207 */ /* 0x000fce0005000000 */
.L_x_2037:
[----:B------:R-:W-:Y:S05]  /*0ff0*/  BSYNC.RECONVERGENT B2 ;  /* 0x0000000000027941 */ /* 0x000fea0003800200 */
.L_x_2036:
        /* <DEDUP_REMOVED lines=19> */
[CC--:B----4-:R-:W-:Y:S02]  /*1130*/  ISETP.GE.AND P5, PT, R6.reuse, R9.reuse, PT ;  /* 0x000000090600720c */ /* 0x0d0fe40003fa6270 */
[----:B------:R-:W-:Y:S01]  /*1140*/  ISETP.LT.AND P3, PT, R6, R9, P2 ;  /* 0x000000090600720c */ /* 0x000fe20001761270 */
[----:B------:R-:W-:Y:S02]  /*1150*/  IMAD.X R6, RZ, RZ, UR11, P4 ;  /* 0x0000000bff067e24 */ /* 0x000fe4000a0e06ff */
[----:B------:R-:W-:-:S04]  /*1160*/  @!P2 SEL R12, RZ, 0x1, P5 ;  /* 0x00000001ff0ca807 */ /* 0x000fc80002800000 */
        /* <DEDUP_REMOVED lines=8> */
[CC--:B---3--:R-:W-:Y:S01]  /*11f0*/  ISETP.LT.AND P3, PT, R14.reuse, R17.reuse, P4 ;  /* 0x000000110e00720c */ /* 0x0c8fe20002761270 */
[----:B------:R-:W-:Y:S01]  /*1200*/  IMAD.X R4, RZ, RZ, UR11, P5 ;  /* 0x0000000bff047e24 */ /* 0x000fe2000a8e06ff */
        /* <DEDUP_REMOVED lines=9> */
.L_x_2039:
[----:B------:R-:W-:Y:S05]  /*12a0*/  BSYNC.RECONVERGENT B2 ;  /* 0x0000000000027941 */ /* 0x000fea0003800200 */
.L_x_2038:
        /* <DEDUP_REMOVED lines=14> */
[CC--:B----4-:R-:W-:Y:S02]  /*1390*/  ISETP.LT.AND P1, PT, R2.reuse, R5.reuse, P3 ;  /* 0x000000050200720c */ /* 0x0d0fe40001f21270 */
[----:B------:R-:W-:Y:S02]  /*13a0*/  ISETP.GE.AND P2, PT, R2, R5, PT ;  /* 0x000000050200720c */ /* 0x000fe40003f46270 */
[----:B------:R-:W-:Y:S02]  /*13b0*/  SEL R2, R8, R11, P0 ;  /* 0x0000000b08027207 */ /* 0x000fe40000000000 */
[----:B------:R-:W-:-:S07]  /*13c0*/  @!P3 SEL R12, RZ, 0x1, P2 ;  /* 0x00000001ff0cb807 */ /* 0x000fce0001000000 */
[----:B------:R-:W-:Y:S02]  /*13d0*/  @!P1 SEL R6, R7, R10, !P3 ;  /* 0x0000000a07069207 */ /* 0x000fe40005800000 */
[----:B------:R-:W-:Y:S02]  /*13e0*/  @!P1 SEL R2, R8, R11, !P3 ;  /* 0x0000000b08029207 */ /* 0x000fe40005800000 */
[----:B------:R-:W-:Y:S01]  /*13f0*/  SEL R12, R12, 0x1, !P1 ;  /* 0x000000010c0c7807 */ /* 0x000fe20004800000 */
[----:B------:R-:W-:Y:S02]  /*1400*/  IMAD.MOV.U32 R10, RZ, RZ, R6 ;  /* 0x000000ffff0a7224 */ /* 0x000fe400078e0006 */
[----:B------:R-:W-:-:S07]  /*1410*/  IMAD.MOV.U32 R11, RZ, RZ, R2 ;  /* 0x000000ffff0b7224 */ /* 0x000fce00078e0002 */
.L_x_2032:
[----:B------:R-:W-:Y:S05]  /*1420*/  BSYNC.RECONVERGENT B1 ;  /* 0x0000000000017941 */ /* 0x000fea0003800200 */
.L_x_2031:
        /* <DEDUP_REMOVED lines=27> */
.L_x_2042:
[----:B------:R-:W-:Y:S05]  /*15e0*/  BSYNC.RECONVERGENT B1 ;  /* 0x0000000000017941 */ /* 0x000fea0003800200 */
.L_x_2041:
        /* <DEDUP_REMOVED lines=23> */
.L_x_2044:
[----:B------:R-:W-:Y:S05]  /*1760*/  BSYNC.RECONVERGENT B1 ;  /* 0x0000000000017941 */ /* 0x000fea0003800200 */
.L_x_2043:
        /* <DEDUP_REMOVED lines=20> */
.L_x_2046:
[----:B------:R-:W-:Y:S05]  /*18b0*/  BSYNC.RECONVERGENT B1 ;  /* 0x0000000000017941 */ /* 0x000fea0003800200 */
.L_x_2045:
        /* <DEDUP_REMOVED lines=20> */
.L_x_2048:
[----:B------:R-:W-:Y:S05]  /*1a00*/  BSYNC.RECONVERGENT B1 ;  /* 0x0000000000017941 */ /* 0x000fea0003800200 */
.L_x_2047:
        /* <DEDUP_REMOVED lines=20> */
.L_x_2050:
[----:B------:R-:W-:Y:S05]  /*1b50*/  BSYNC.RECONVERGENT B1 ;  /* 0x0000000000017941 */ /* 0x000fea0003800200 */
.L_x_2049:
        /* <DEDUP_REMOVED lines=10> */
.L_x_2052:
[----:B------:R-:W-:Y:S05]  /*1c00*/  BSYNC.RECONVERGENT B1 ;  /* 0x0000000000017941 */ /* 0x000fea0003800200 */
.L_x_2051:
        /* <DEDUP_REMOVED lines=84> */
.L_x_2040:
        /* <DEDUP_REMOVED lines=36> */
.L_x_2055:
[----:B------:R-:W-:Y:S05]  /*2390*/  BSYNC.RECONVERGENT B1 ;  /* 0x0000000000017941 */ /* 0x000fea0003800200 */
.L_x_2054:
        /* <DEDUP_REMOVED lines=21> */
.L_x_2057:
[----:B------:R-:W-:Y:S05]  /*24f0*/  BSYNC.RECONVERGENT B1 ;  /* 0x0000000000017941 */ /* 0x000fea0003800200 */
.L_x_2056:
        /* <DEDUP_REMOVED lines=20> */
.L_x_2059:
[----:B------:R-:W-:Y:S05]  /*2640*/  BSYNC.RECONVERGENT B1 ;  /* 0x0000000000017941 */ /* 0x000fea0003800200 */
.L_x_2058:
        /* <DEDUP_REMOVED lines=20> */
.L_x_2061:
[----:B------:R-:W-:Y:S05]  /*2790*/  BSYNC.RECONVERGENT B1 ;  /* 0x0000000000017941 */ /* 0x000fea0003800200 */
.L_x_2060:
        /* <DEDUP_REMOVED lines=20> */
.L_x_2063:
[----:B------:R-:W-:Y:S05]  /*28e0*/  BSYNC.RECONVERGENT B1 ;  /* 0x0000000000017941 */ /* 0x000fea0003800200 */
.L_x_2062:
        /* <DEDUP_REMOVED lines=10> */
.L_x_2065:
[----:B------:R-:W-:Y:S05]  /*2990*/  BSYNC.RECONVERGENT B1 ;  /* 0x0000000000017941 */ /* 0x000fea0003800200 */
.L_x_2064:
        /* <DEDUP_REMOVED lines=33> */
.L_x_2066:
        /* <DEDUP_REMOVED lines=16> */
.L_x_2067:
        /* <DEDUP_REMOVED lines=16> */
.L_x_2068:
        /* <DEDUP_REMOVED lines=16> */
.L_x_2069:
        /* <DEDUP_REMOVED lines=16> */
.L_x_2070:
        /* <DEDUP_REMOVED lines=16> */
.L_x_2071:
        /* <DEDUP_REMOVED lines=17> */
.L_x_2030:
        /* <DEDUP_REMOVED lines=19> */
[----:B---3--:R-:W-:Y:S01]  /*32f0*/  ISETP.GE.AND P0, PT, R7, R8, PT ;  /* 0x000000080700720c */ /* 0x008fe20003f06270 */
[----:B------:R-:W-:-:S03]  /*3300*/  VIADD R7, R6, 0x200 ;  /* 0x0000020006077836 */ /* 0x000fc60000000000 */
[----:B------:R-:W-:Y:S02]  /*3310*/  SEL R8, R6, R15, !P0 ;  /* 0x0000000f06087207 */ /* 0x000fe40004000000 */
[----:B--2---:R-:W-:Y:S02]  /*3320*/  IADD3 R16, P1, PT, R7, UR6, RZ ;  /* 0x0000000607107c10 */ /* 0x004fe4000ff3e0ff */
[----:B------:R-:W-:Y:S02]  /*3330*/  IADD3 R7, P3, PT, R8, UR6, RZ ;  /* 0x0000000608077c10 */ /* 0x000fe4000ff7e0ff */
[----:B----4-:R-:W-:Y:S01]  /*3340*/  ISETP.GE.AND P2, PT, R11, R12, PT ;  /* 0x0000000c0b00720c */ /* 0x010fe20003f46270 */
[----:B------:R-:W-:Y:S01]  /*3350*/  IMAD.X R15, RZ, RZ, UR7, P1 ;  /* 0x00000007ff0f7e24 */ /* 0x000fe200088e06ff */
[----:B------:R-:W-:Y:S01]  /*3360*/  ISETP.LT.U32.AND P1, PT, R16, R7, PT ;  /* 0x000000071000720c */ /* 0x000fe20003f21070 */
[----:B------:R-:W-:Y:S01]  /*3370*/  IMAD.X R8, RZ, RZ, UR7, P3 ;  /* 0x00000007ff087e24 */ /* 0x000fe200098e06ff */
[----:B-----5:R-:W-:-:S04]  /*3380*/  ISETP.LT.OR P0, PT, R9, R10, !P0 ;  /* 0x0000000a0900720c */ /* 0x020fc80004701670 */
[----:B------:R-:W-:Y:S02]  /*3390*/  ISETP.LT.AND.EX P1, PT, R15, R8, PT, P1 ;  /* 0x000000080f00720c */ /* 0x000fe40003f21310 */
[----:B------:R-:W-:-:S03]  /*33a0*/  IADD3 R9, P4, PT, R16, 0x100, RZ ;  /* 0x0000010010097810 */ /* 0x000fc60007f9e0ff */
[----:B------:R-:W-:Y:S02]  /*33b0*/  @!P2 SEL R7, R16, R7, P1 ;  /* 0x000000071007a207 */ /* 0x000fe40000800000 */
[----:B------:R-:W-:Y:S02]  /*33c0*/  @!P2 SEL R8, R15, R8, P1 ;  /* 0x000000080f08a207 */ /* 0x000fe40000800000 */
[----:B------:R-:W-:Y:S02]  /*33d0*/  ISETP.GE.AND P3, PT, R13, R14, PT ;  /* 0x0000000e0d00720c */ /* 0x000fe40003f66270 */
[----:B------:R-:W-:Y:S02]  /*33e0*/  SEL R10, R7, R16, P0 ;  /* 0x00000010070a7207 */ /* 0x000fe40000000000 */
[----:B------:R-:W-:Y:S01]  /*33f0*/  SEL R7, R8, R15, P0 ;  /* 0x0000000f08077207 */ /* 0x000fe20000000000 */
[----:B------:R-:W-:Y:S01]  /*3400*/  IMAD.X R8, RZ, RZ, R15, P4 ;  /* 0x000000ffff087224 */ /* 0x000fe200020e060f */
[----:B------:R-:W-:-:S02]  /*3410*/  ISETP.LT.U32.AND P1, PT, R9, R10, PT ;  /* 0x0000000a0900720c */ /* 0x000fc40003f21070 */
[----:B------:R-:W-:Y:S02]  /*3420*/  ISETP.LT.OR P0, PT, R11, R12, P0 ;  /* 0x0000000c0b00720c */ /* 0x000fe40000701670 */
[CC--:B------:R-:W-:Y:S02]  /*3430*/  ISETP.LT.AND.EX P1, PT, R8.reuse, R7.reuse, PT, P1 ;  /* 0x000000070800720c */ /* 0x0c0fe40003f21310 */
[----:B------:R-:W-:Y:S02]  /*3440*/  ISETP.LT.OR P2, PT, R13, R14, P0 ;  /* 0x0000000e0d00720c */ /* 0x000fe40000741670 */
[----:B------:R-:W-:Y:S02]  /*3450*/  @!P3 SEL R7, R8, R7, P1 ;  /* 0x000000070807b207 */ /* 0x000fe40000800000 */
[----:B------:R-:W-:Y:S02]  /*3460*/  @!P3 SEL R10, R9, R10, P1 ;  /* 0x0000000a090ab207 */ /* 0x000fe40000800000 */
        /* <DEDUP_REMOVED lines=11> */
.L_x_2074:
        /* <DEDUP_REMOVED lines=16> */
[----:B---3--:R-:W-:Y:S01]  /*3620*/  ISETP.GE.AND P2, PT, R13, R18, PT ;  /* 0x000000120d00720c */ /* 0x008fe20003f46270 */
[----:B------:R-:W-:Y:S01]  /*3630*/  IMAD.MOV.U32 R13, RZ, RZ, R10 ;  /* 0x000000ffff0d7224 */ /* 0x000fe200078e000a */
[----:B0-----:R-:W-:-:S02]  /*3640*/  IADD3 R18, P1, P4, R7, UR6, R6 ;  /* 0x0000000607127c10 */ /* 0x001fc4000fc3e006 */
[----:B------:R-:W-:Y:S02]  /*3650*/  SEL R10, RZ, 0x1, P2 ;  /* 0x00000001ff0a7807 */ /* 0x000fe40001000000 */
[----:B------:R-:W-:Y:S02]  /*3660*/  ISETP.LT.U32.AND P0, PT, R18, R13, PT ;  /* 0x0000000d1200720c */ /* 0x000fe40003f01070 */
[----:B------:R-:W-:-:S03]  /*3670*/  IADD3.X R23, PT, PT, R8, UR7, RZ, P1, P4 ;  /* 0x0000000708177c10 */ /* 0x000fc60008fe84ff */
[----:B------:R-:W-:Y:S02]  /*3680*/  @P3 SEL R10, R12, 0x1, P2 ;  /* 0x000000010c0a3807 */ /* 0x000fe40001000000 */
[----:B------:R-:W-:Y:S02]  /*3690*/  ISETP.LT.AND.EX P0, PT, R23, R26, PT, P0 ;  /* 0x0000001a1700720c */ /* 0x000fe40003f01300 */
[C---:B-1----:R-:W-:Y:S02]  /*36a0*/  IADD3 R14, P5, PT, R18.reuse, 0x100, RZ ;  /* 0x00000100120e7810 */ /* 0x042fe40007fbe0ff */
[----:B------:R-:W-:Y:S02]  /*36b0*/  @!P2 SEL R13, R18, R13, P0 ;  /* 0x0000000d120da207 */ /* 0x000fe40000000000 */
[----:B----4-:R-:W-:Y:S01]  /*36c0*/  ISETP.GE.AND P4, PT, R19, R20, PT ;  /* 0x000000141300720c */ /* 0x010fe20003f86270 */
[----:B------:R-:W-:Y:S01]  /*36d0*/  IMAD.X R15, RZ, RZ, R23, P5 ;  /* 0x000000ffff0f7224 */ /* 0x000fe200028e0617 */
[----:B------:R-:W-:-:S02]  /*36e0*/  @!P2 SEL R26, R23, R26, P0 ;  /* 0x0000001a171aa207 */ /* 0x000fc40000000000 */
[----:B------:R-:W-:Y:S02]  /*36f0*/  SEL R11, R18, R13, !P3 ;  /* 0x0000000d120b7207 */ /* 0x000fe40005800000 */
[----:B------:R-:W-:Y:S02]  /*3700*/  LOP3.LUT P1, RZ, R10, 0xff, RZ, 0xc0, !PT ;  /* 0x000000ff0aff7812 */ /* 0x000fe4000782c0ff */
[----:B------:R-:W-:Y:S02]  /*3710*/  SEL R12, R23, R26, !P3 ;  /* 0x0000001a170c7207 */ /* 0x000fe40005800000 */
[----:B------:R-:W-:Y:S02]  /*3720*/  ISETP.LT.U32.AND P0, PT, R14, R11, PT ;  /* 0x0000000b0e00720c */ /* 0x000fe40003f01070 */
[----:B------:R-:W-:Y:S02]  /*3730*/  SEL R16, RZ, 0x1, P4 ;  /* 0x00000001ff107807 */ /* 0x000fe40002000000 */
[----:B------:R-:W-:-:S02]  /*3740*/  ISETP.LT.AND.EX P0, PT, R15, R12, PT, P0 ;  /* 0x0000000c0f00720c */ /* 0x000fc40003f01300 */
[----:B-----5:R-:W-:Y:S02]  /*3750*/  ISETP.GE.AND P2, PT, R21, R22, PT ;  /* 0x000000161500720c */ /* 0x020fe40003f46270 */
[----:B------:R-:W-:Y:S02]  /*3760*/  @!P4 SEL R11, R14, R11, P0 ;  /* 0x0000000b0e0bc207 */ /* 0x000fe40000000000 */
[----:B------:R-:W-:Y:S02]  /*3770*/  @!P4 SEL R12, R15, R12, P0 ;  /* 0x0000000c0f0cc207 */ /* 0x000fe40000000000 */
[----:B------:R-:W-:Y:S02]  /*3780*/  IADD3 R13, P0, PT, R18, 0x200, RZ ;  /* 0x00000200120d7810 */ /* 0x000fe40007f1e0ff */
[----:B------:R-:W-:Y:S02]  /*3790*/  @P1 SEL R16, R10, 0x1, P4 ;  /* 0x000000010a101807 */ /* 0x000fe40002000000 */
[----:B------:R-:W-:-:S02]  /*37a0*/  SEL R10, R14, R11, !P1 ;  /* 0x0000000b0e0a7207 */ /* 0x000fc40004800000 */
[----:B------:R-:W-:Y:S01]  /*37b0*/  SEL R11, R15, R12, !P1 ;  /* 0x0000000c0f0b7207 */ /* 0x000fe20004800000 */
[----:B------:R-:W-:Y:S01]  /*37c0*/  IMAD.X R12, RZ, RZ, R23, P0 ;  /* 0x000000ffff0c7224 */ /* 0x000fe200000e0617 */
[----:B------:R-:W-:Y:S02]  /*37d0*/  ISETP.LT.U32.AND P0, PT, R13, R10, PT ;  /* 0x0000000a0d00720c */ /* 0x000fe40003f01070 */
[----:B------:R-:W-:Y:S02]  /*37e0*/  LOP3.LUT P1, RZ, R16, 0xff, RZ, 0xc0, !PT ;  /* 0x000000ff10ff7812 */ /* 0x000fe4000782c0ff */
[CC--:B------:R-:W-:Y:S02]  /*37f0*/  ISETP.LT.AND.EX P0, PT, R12.reuse, R11.reuse, PT, P0 ;  /* 0x0000000b0c00720c */ /* 0x0c0fe40003f01300 */
[----:B--2---:R-:W-:Y:S02]  /*3800*/  ISETP.GE.AND P3, PT, R9, R24, PT ;  /* 0x000000180900720c */ /* 0x004fe40003f66270 */
[----:B------:R-:W-:-:S02]  /*3810*/  @!P2 SEL R11, R12, R11, P0 ;  /* 0x0000000b0c0ba207 */ /* 0x000fc40000000000 */
[----:B------:R-:W-:Y:S02]  /*3820*/  @!P2 SEL R10, R13, R10, P0 ;  /* 0x0000000a0d0aa207 */ /* 0x000fe40000000000 */
[----:B------:R-:W-:Y:S02]  /*3830*/  IADD3 R9, P0, PT, R18, 0x300, RZ ;  /* 0x0000030012097810 */ /* 0x000fe40007f1e0ff */
[----:B------:R-:W-:Y:S02]  /*3840*/  SEL R11, R12, R11, !P1 ;  /* 0x0000000b0c0b7207 */ /* 0x000fe40004800000 */
[----:B------:R-:W-:Y:S01]  /*3850*/  IADD3 R12, P4, PT, -R7, UR4, RZ ;  /* 0x00000004070c7c10 */ /* 0x000fe2000ff9e1ff */
[----:B------:R-:W-:Y:S01]  /*3860*/  IMAD.X R14, RZ, RZ, R23, P0 ;  /* 0x000000ffff0e7224 */ /* 0x000fe200000e0617 */
[----:B------:R-:W-:Y:S02]  /*3870*/  SEL R10, R13, R10, !P1 ;  /* 0x0000000a0d0a7207 */ /* 0x000fe40004800000 */
[----:B------:R-:W-:-:S02]  /*3880*/  ISETP.GE.U32.AND P0, PT, R12, 0x400, PT ;  /* 0x000004000c00780c */ /* 0x000fc40003f06070 */
[----:B------:R-:W-:Y:S02]  /*3890*/  IADD3.X R13, PT, PT, ~R8, UR5, RZ, P4, !PT ;  /* 0x00000005080d7c10 */ /* 0x000fe4000a7fe5ff */
[----:B------:R-:W-:Y:S02]  /*38a0*/  SEL R15, RZ, 0x1, P2 ;  /* 0x00000001ff0f7807 */ /* 0x000fe40001000000 */
[----:B------:R-:W-:Y:S02]  /*38b0*/  @P1 SEL R15, R16, 0x1, P2 ;  /* 0x00000001100f1807 */ /* 0x000fe40001000000 */
[----:B------:R-:W-:Y:S02]  /*38c0*/  ISETP.GE.U32.AND.EX P0, PT, R13, RZ, PT, P0 ;  /* 0x000000ff0d00720c */ /* 0x000fe40003f06100 */
[----:B------:R-:W-:Y:S02]  /*38d0*/  LOP3.LUT P2, RZ, R15, 0xff, RZ, 0xc0, !PT ;  /* 0x000000ff0fff7812 */ /* 0x000fe4000784c0ff */
[----:B------:R-:W-:-:S02]  /*38e0*/  ISETP.LT.U32.AND P1, PT, R9, R10, PT ;  /* 0x0000000a0900720c */ /* 0x000fc40003f21070 */
        /* <DEDUP_REMOVED lines=13> */
.L_x_2072:
        /* <DEDUP_REMOVED lines=19> */
.L_x_2078:
        /* <DEDUP_REMOVED lines=46> */
[-C--:B----4-:R-:W-:Y:S01]  /*3dd0*/  ISETP.GE.AND P6, PT, R27, R28.reuse, PT ;  /* 0x0000001c1b00720c */ /* 0x090fe20003fc6270 */
        /* <DEDUP_REMOVED lines=86> */
.L_x_2077:
[----:B------:R-:W-:Y:S05]  /*4340*/  BSYNC.RECONVERGENT B2 ;  /* 0x0000000000027941 */ /* 0x000fea0003800200 */
.L_x_2076:
        /* <DEDUP_REMOVED lines=27> */
[CC--:B--2---:R-:W-:Y:S02]  /*4500*/  ISETP.GE.AND P0, PT, R15.reuse, R18.reuse, PT ;  /* 0x000000120f00720c */ /* 0x0c4fe40003f06270 */
[----:B------:R-:W-:Y:S02]  /*4510*/  ISETP.LT.AND P3, PT, R15, R18, P4 ;  /* 0x000000120f00720c */ /* 0x000fe40002761270 */
[----:B------:R-:W-:Y:S02]  /*4520*/  @!P4 SEL R12, RZ, 0x1, P0 ;  /* 0x00000001ff0cc807 */ /* 0x000fe40000000000 */
[----:B------:R-:W-:Y:S02]  /*4530*/  IADD3.X R18, PT, PT, R24, UR7, RZ, P2, !PT ;  /* 0x0000000718127c10 */ /* 0x000fe400097fe4ff */
[----:B------:R-:W-:-:S02]  /*4540*/  SEL R12, R12, 0x1, !P3 ;  /* 0x000000010c0c7807 */ /* 0x000fc40005800000 */
[----:B------:R-:W-:Y:S02]  /*4550*/  ISETP.LT.U32.AND P0, PT, R23, R10, PT ;  /* 0x0000000a1700720c */ /* 0x000fe40003f01070 */
[----:B------:R-:W-:Y:S02]  /*4560*/  LOP3.LUT P2, RZ, R12, 0xff, RZ, 0xc0, !PT ;  /* 0x000000ff0cff7812 */ /* 0x000fe4000784c0ff */
[----:B------:R-:W-:-:S04]  /*4570*/  ISETP.LT.AND.EX P0, PT, R18, R11, PT, P0 ;  /* 0x0000000b1200720c */ /* 0x000fc80003f01300 */
[----:B------:R-:W-:Y:S02]  /*4580*/  SEL R16, R23, R10, P0 ;  /* 0x0000000a17107207 */ /* 0x000fe40000000000 */
[CC--:B------:R-:W-:Y:S02]  /*4590*/  SEL R15, R18.reuse, R11.reuse, P0 ;  /* 0x0000000b120f7207 */ /* 0x0c0fe40000000000 */
[----:B---3--:R-:W-:Y:S02]  /*45a0*/  ISETP.GE.AND P0, PT, R19, R20, PT ;  /* 0x000000141300720c */ /* 0x008fe40003f06270 */
[----:B------:R-:W-:Y:S02]  /*45b0*/  @!P3 SEL R16, R23, R10, !P4 ;  /* 0x0000000a1710b207 */ /* 0x000fe40006000000 */
[----:B------:R-:W-:Y:S02]  /*45c0*/  @!P3 SEL R15, R18, R11, !P4 ;  /* 0x0000000b120fb207 */ /* 0x000fe40006000000 */
[----:B------:R-:W-:-:S02]  /*45d0*/  ISETP.LT.AND P3, PT, R19, R20, P2 ;  /* 0x000000141300720c */ /* 0x000fc40001761270 */
[----:B------:R-:W-:Y:S02]  /*45e0*/  @!P2 SEL R12, RZ, 0x1, P0 ;  /* 0x00000001ff0ca807 */ /* 0x000fe40000000000 */
        /* <DEDUP_REMOVED lines=9> */
[-C--:B----4-:R-:W-:Y:S02]  /*4680*/  ISETP.GE.AND P3, PT, R21, R22.reuse, PT ;  /* 0x000000161500720c */ /* 0x090fe40003f66270 */
[----:B------:R-:W-:Y:S01]  /*4690*/  IADD3 R3, P5, P0, R7, UR6, R2 ;  /* 0x0000000607037c10 */ /* 0x000fe2000f8be002 */
[C---:B------:R-:W-:Y:S01]  /*46a0*/  VIADD R2, R14.reuse, 0x300 ;  /* 0x000003000e027836 */ /* 0x040fe20000000000 */
[----:B------:R-:W-:Y:S01]  /*46b0*/  ISETP.LT.AND P2, PT, R21, R22, P4 ;  /* 0x000000161500720c */ /* 0x000fe20002741270 */
[----:B------:R-:W-:Y:S01]  /*46c0*/  VIADD R14, R14, 0x400 ;  /* 0x000004000e0e7836 */ /* 0x000fe20000000000 */
[----:B------:R-:W-:-:S02]  /*46d0*/  @!P4 SEL R12, RZ, 0x1, P3 ;  /* 0x00000001ff0cc807 */ /* 0x000fc40001800000 */
        /* <DEDUP_REMOVED lines=10> */
[----:B-----5:R-:W-:Y:S02]  /*4780*/  ISETP.LT.AND P2, PT, R4, R5, P3 ;  /* 0x000000050400720c */ /* 0x020fe40001f41270 */
[----:B------:R-:W-:-:S02]  /*4790*/  IADD3.X R3, PT, PT, R8, UR7, RZ, P5, P6 ;  /* 0x0000000708037c10 */ /* 0x000fc4000afec4ff */
        /* <DEDUP_REMOVED lines=8> */
[----:B------:R-:W-:-:S07]  /*4820*/  @!P2 SEL R11, R3, R16, !P3 ;  /* 0x00000010030ba207 */ /* 0x000fce0005800000 */
.L_x_2080:
[----:B------:R-:W-:Y:S05]  /*4830*/  BSYNC.RECONVERGENT B2 ;  /* 0x0000000000027941 */ /* 0x000fea0003800200 */
.L_x_2079:
        /* <DEDUP_REMOVED lines=31> */
[----:B----4-:R-:W-:Y:S02]  /*4a30*/  IADD3 R5, P5, P6, R7, UR6, R18 ;  /* 0x0000000607057c10 */ /* 0x010fe4000febe012 */
[----:B------:R-:W-:Y:S02]  /*4a40*/  LOP3.LUT P4, RZ, R12, 0xff, RZ, 0xc0, !PT ;  /* 0x000000ff0cff7812 */ /* 0x000fe4000788c0ff */
[----:B------:R-:W-:Y:S02]  /*4a50*/  IADD3.X R4, PT, PT, R8, UR7, RZ, P5, P6 ;  /* 0x0000000708047c10 */ /* 0x000fe4000afec4ff */
        /* <DEDUP_REMOVED lines=12> */
.L_x_2082:
[----:B------:R-:W-:Y:S05]  /*4b20*/  BSYNC.RECONVERGENT B2 ;  /* 0x0000000000027941 */ /* 0x000fea0003800200 */
.L_x_2081:
        /* <DEDUP_REMOVED lines=27> */
.L_x_2075:
[----:B------:R-:W-:Y:S05]  /*4ce0*/  BSYNC.RECONVERGENT B1 ;  /* 0x0000000000017941 */ /* 0x000fea0003800200 */
.L_x_2073:
        /* <DEDUP_REMOVED lines=24> */
.L_x_2084:
[----:B------:R-:W-:Y:S05]  /*4e70*/  BSYNC.RECONVERGENT B1 ;  /* 0x0000000000017941 */ /* 0x000fea0003800200 */
.L_x_2083:
        /* <DEDUP_REMOVED lines=23> */
.L_x_2086:
[----:B------:R-:W-:Y:S05]  /*4ff0*/  BSYNC.RECONVERGENT B1 ;  /* 0x0000000000017941 */ /* 0x000fea0003800200 */
.L_x_2085:
        /* <DEDUP_REMOVED lines=20> */
.L_x_2088:
[----:B------:R-:W-:Y:S05]  /*5140*/  BSYNC.RECONVERGENT B1 ;  /* 0x0000000000017941 */ /* 0x000fea0003800200 */
.L_x_2087:
        /* <DEDUP_REMOVED lines=20> */
.L_x_2090:
[----:B------:R-:W-:Y:S05]  /*5290*/  BSYNC.RECONVERGENT B1 ;  /* 0x0000000000017941 */ /* 0x000fea0003800200 */
.L_x_2089:
        /* <DEDUP_REMOVED lines=20> */
.L_x_2092:
[----:B------:R-:W-:Y:S05]  /*53e0*/  BSYNC.RECONVERGENT B1 ;  /* 0x0000000000017941 */ /* 0x000fea0003800200 */
.L_x_2091:
        /* <DEDUP_REMOVED lines=10> */
.L_x_2094:
[----:B------:R-:W-:Y:S05]  /*5490*/  BSYNC.RECONVERGENT B1 ;  /* 0x0000000000017941 */ /* 0x000fea0003800200 */
.L_x_2093:
        /* <DEDUP_REMOVED lines=83> */
.L_x_2053:
[----:B------:R-:W-:Y:S05]  /*59d0*/  BSYNC.RECONVERGENT B0 ;  /* 0x0000000000007941 */ /* 0x000fea0003800200 */
.L_x_2029:
        /* <DEDUP_REMOVED lines=16> */
.L_x_2095:
        /* <DEDUP_REMOVED lines=10> */
.L_x_14355:


//--------------------- .text._ZN3cub18CUB_300001_SM_10006detail6reduce18DeviceReduceKernelINS2_10policy_hubIN4cuda3std3__45tupleIJblEEEjN6thrust24THRUST_300001_SM_1000_NS8cuda_cub9__find_if7functorIS9_EEE10Policy1000ENSB_12zip_iteratorINS8_IJNSD_26transform_input_iterator_tIbNSI_INS8_IJNSB_6detail15normal_iteratorINSB_10device_ptrIiEEEESO_EEEEENSK_22tuple_binary_predicateINS7_4lessIiEEEEEENSB_17counting_iteratorIlNSB_11use_defaultESX_SX_EEEEEEEjSF_S9_NS7_10__identityEEEvT0_PT3_T1_NS0_13GridEvenShareIS15_EET2_T4_ --------------------------
	.section	.text._ZN3cub18CUB_300001_SM_10006detail6reduce18DeviceReduceKernelINS2_10policy_hubIN4cuda3std3__45tupleIJblEEEjN6thrust24THRUST_300001_SM_1000_NS8cuda_cub9__find_if7functorIS9_EEE10Policy1000ENSB_12zip_iteratorINS8_IJNSD_26transform_input_iterator_tIbNSI_INS8_IJNSB_6detail15normal_iteratorINSB_10device_ptrIiEEEESO_EEEEENSK_22tuple_binary_predicateINS7_4lessIiEEEEEENSB_17counting_iteratorIlNSB_11use_defaultESX_SX_EEEEEEEjSF_S9_NS7_10__identityEEEvT0_PT3_T1_NS0_13GridEvenShareIS15_EET2_T4_,"ax",@progbits
	.align	128
        .global         _ZN3cub18CUB_300001_SM_10006detail6reduce18DeviceReduceKernelINS2_10policy_hubIN4cuda3std3__45tupleIJblEEEjN6thrust24THRUST_300001_SM_1000_NS8cuda_cub9__find_if7functorIS9_EEE10Policy1000ENSB_12zip_iteratorINS8_IJNSD_26transform_input_iterator_tIbNSI_INS8_IJNSB_6detail15normal_iteratorINSB_10device_ptrIiEEEESO_EEEEENSK_22tuple_binary_predicateINS7_4lessIiEEEEEENSB_17counting_iteratorIlNSB_11use_defaultESX_SX_EEEEEEEjSF_S9_NS7_10__identityEEEvT0_PT3_T1_NS0_13GridEvenShareIS15_EET2_T4_
        .type           _ZN3cub18CUB_300001_SM_10006detail6reduce18DeviceReduceKernelINS2_10policy_hubIN4cuda3std3__45tupleIJblEEEjN6thrust24THRUST_300001_SM_1000_NS8cuda_cub9__find_if7functorIS9_EEE10Policy1000ENSB_12zip_iteratorINS8_IJNSD_26transform_input_iterator_tIbNSI_INS8_IJNSB_6detail15normal_iteratorINSB_10device_ptrIiEEEESO_EEEEENSK_22tuple_binary_predicateINS7_4lessIiEEEEEENSB_17counting_iteratorIlNSB_11use_defaultESX_SX_EEEEEEEjSF_S9_NS7_10__identityEEEvT0_PT3_T1_NS0_13GridEvenShareIS15_EET2_T4_,@function
        .size           _ZN3cub18CUB_300001_SM_10006detail6reduce18DeviceReduceKernelINS2_10policy_hubIN4cuda3std3__45tupleIJblEEEjN6thrust24THRUST_300001_SM_1000_NS8cuda_cub9__find_if7functorIS9_EEE10Policy1000ENSB_12zip_iteratorINS8_IJNSD_26transform_input_iterator_tIbNSI_INS8_IJNSB_6detail15normal_iteratorINSB_10device_ptrIiEEEESO_EEEEENSK_22tuple_binary_predicateINS7_4lessIiEEEEEENSB_17counting_iteratorIlNSB_11use_defaultESX_SX_EEEEEEEjSF_S9_NS7_10__identityEEEvT0_PT3_T1_NS0_13GridEvenShareIS15_EET2_T4_,(.L_x_14356 - _ZN3cub18CUB_300001_SM_10006detail6reduce18DeviceReduceKernelINS2_10policy_hubIN4cuda3std3__45tupleIJblEEEjN6thrust24THRUST_300001_SM_1000_NS8cuda_cub9__find_if7functorIS9_EEE10Policy1000ENSB_12zip_iteratorINS8_IJNSD_26transform_input_iterator_tIbNSI_INS8_IJNSB_6detail15normal_iteratorINSB_10device_ptrIiEEEESO_EEEEENSK_22tuple_binary_predicateINS7_4lessIiEEEEEENSB_17counting_iteratorIlNSB_11use_defaultESX_SX_EEEEEEEjSF_S9_NS7_10__identityEEEvT0_PT3_T1_NS0_13GridEvenShareIS15_EET2_T4_)
        .other          _ZN3cub18CUB_300001_SM_10006detail6reduce18DeviceReduceKernelINS2_10policy_hubIN4cuda3std3__45tupleIJblEEEjN6thrust24THRUST_300001_SM_1000_NS8cuda_cub9__find_if7functorIS9_EEE10Policy1000ENSB_12zip_iteratorINS8_IJNSD_26transform_input_iterator_tIbNSI_INS8_IJNSB_6detail15normal_iteratorINSB_10device_ptrIiEEEESO_EEEEENSK_22tuple_binary_predicateINS7_4lessIiEEEEEENSB_17counting_iteratorIlNSB_11use_defaultESX_SX_EEEEEEEjSF_S9_NS7_10__identityEEEvT0_PT3_T1_NS0_13GridEvenShareIS15_EET2_T4_,@"STO_CUDA_ENTRY STV_DEFAULT"
_ZN3cub18CUB_300001_SM_10006detail6reduce18DeviceReduceKernelINS2_10policy_hubIN4cuda3std3__45tupleIJblEEEjN6thrust24THRUST_300001_SM_1000_NS8cuda_cub9__find_if7functorIS9_EEE10Policy1000ENSB_12zip_iteratorINS8_IJNSD_26transform_input_iterator_tIbNSI_INS8_IJNSB_6detail15normal_iteratorINSB_10device_ptrIiEEEESO_EEEEENSK_22tuple_binary_predicateINS7_4lessIiEEEEEENSB_17counting_iteratorIlNSB_11use_defaultESX_SX_EEEEEEEjSF_S9_NS7_10__identityEEEvT0_PT3_T1_NS0_13GridEvenShareIS15_EET2_T4_:
.text._ZN3cub18CUB_300001_SM_10006detail6reduce18DeviceReduceKernelINS2_10policy_hubIN4cuda3std3__45tupleIJblEEEjN6thrust24THRUST_300001_SM_1000_NS8cuda_cub9__find_if7functorIS9_EEE10Policy1000ENSB_12zip_iteratorINS8_IJNSD_26transform_input_iterator_tIbNSI_INS8_IJNSB_6detail15normal_iteratorINSB_10device_ptrIiEEEESO_EEEEENSK_22tuple_binary_predicateINS7_4lessIiEEEEEENSB_17counting_iteratorIlNSB_11use_defaultESX_SX_EEEEEEEjSF_S9_NS7_10__identityEEEvT0_PT3_T1_NS0_13GridEvenShareIS15_EET2_T4_:
        /* <DEDUP_REMOVED lines=29> */
[----:B--2---:R-:W-:-:S04]  /*01d0*/  @!P0 ISETP.GE.AND P1, PT, R6, R11, PT ;  /* 0x0000000b0600820c */ /* 0x004fc80003f26270 */
[----:B------:R-:W-:-:S04]  /*01e0*/  @!P0 SEL R5, RZ, 0x1, P1 ;  /* 0x00000001ff058807 */ /* 0x000fc80000800000 */
        /* <DEDUP_REMOVED lines=17> */
.L_x_2103:
        /* <DEDUP_REMOVED lines=17> */
[CC--:B--2---:R-:W-:Y:S02]  /*0410*/  ISETP.LT.AND P2, PT, R12.reuse, R15.reuse, P3 ;  /* 0x0000000f0c00720c */ /* 0x0c4fe40001f41270 */
[----:B------:R-:W-:Y:S01]  /*0420*/  ISETP.GE.AND P1, PT, R12, R15, PT ;  /* 0x0000000f0c00720c */ /* 0x000fe20003f26270 */
[----:B------:R-:W-:-:S03]  /*0430*/  IMAD.WIDE.U32 R14, R27, 0x4, R10 ;  /* 0x000000041b0e7825 */ /* 0x000fc600078e000a */
[----:B------:R-:W-:-:S07]  /*0440*/  @!P3 SEL R29, RZ, 0x1, P1 ;  /* 0x00000001ff1db807 */ /* 0x000fce0000800000 */
        /* <DEDUP_REMOVED lines=9> */
[----:B---3--:R-:W-:-:S03]  /*04e0*/  ISETP.LT.AND P3, PT, R16, R19, P1 ;  /* 0x000000131000720c */ /* 0x008fc60000f61270 */
        /* <DEDUP_REMOVED lines=8> */
[----:B------:R-:W-:Y:S02]  /*0570*/  ISETP.GE.AND P2, PT, R16, R19, PT ;  /* 0x000000131000720c */ /* 0x000fe40003f46270 */
[----:B------:R-:W3:Y:S04]  /*0580*/  LDG.E R19, desc[UR12][R14.64] ;  /* 0x0000000c0e137981 */ /* 0x000ee8000c1e1900 */
[----:B------:R0:W3:Y:S01]  /*0590*/  LDG.E R16, desc[UR12][R12.64] ;  /* 0x0000000c0c107981 */ /* 0x0000e2000c1e1900 */
[----:B------:R-:W-:-:S04]  /*05a0*/  @!P1 SEL R18, RZ, 0x1, P2 ;  /* 0x00000001ff129807 */ /* 0x000fc80001000000 */
        /* <DEDUP_REMOVED lines=9> */
[CC--:B--2---:R-:W-:Y:S02]  /*0640*/  ISETP.LT.AND P1, PT, R17.reuse, R24.reuse, P2 ;  /* 0x000000181100720c */ /* 0x0c4fe40001721270 */
[----:B------:R-:W-:Y:S02]  /*0650*/  ISETP.GE.AND P3, PT, R17, R24, PT ;  /* 0x000000181100720c */ /* 0x000fe40003f66270 */
[----:B------:R-:W-:Y:S02]  /*0660*/  SEL R24, R29, R12, P0 ;  /* 0x0000000c1d187207 */ /* 0x000fe40000000000 */
[----:B------:R-:W-:-:S07]  /*0670*/  @!P2 SEL R18, RZ, 0x1, P3 ;  /* 0x00000001ff12a807 */ /* 0x000fce0001800000 */
        /* <DEDUP_REMOVED lines=11> */
[CC--:B---3--:R-:W-:Y:S02]  /*0730*/  ISETP.LT.AND P3, PT, R16.reuse, R19.reuse, P1 ;  /* 0x000000131000720c */ /* 0x0c8fe40000f61270 */
[----:B------:R-:W-:Y:S02]  /*0740*/  ISETP.LT.U32.AND P0, PT, R17, R26, PT ;  /* 0x0000001a1100720c */ /* 0x000fe40003f01070 */
[----:B------:R-:W-:Y:S02]  /*0750*/  ISETP.GE.AND P2, PT, R16, R19, PT ;  /* 0x000000131000720c */ /* 0x000fe40003f46270 */
        /* <DEDUP_REMOVED lines=8> */
[----:B------:R-:W-:-:S04]  /*07e0*/  @!P1 SEL R18, RZ, 0x1, P2 ;  /* 0x00000001ff129807 */ /* 0x000fc80001000000 */
        /* <DEDUP_REMOVED lines=10> */
[CC--:B--2---:R-:W-:Y:S02]  /*0890*/  ISETP.LT.AND P1, PT, R3.reuse, R14.reuse, P2 ;  /* 0x0000000e0300720c */ /* 0x0c4fe40001721270 */
[----:B------:R-:W-:Y:S01]  /*08a0*/  ISETP.GE.AND P3, PT, R3, R14, PT ;  /* 0x0000000e0300720c */ /* 0x000fe20003f66270 */
[----:B------:R-:W-:-:S03]  /*08b0*/  VIADD R3, R21, 0x600 ;  /* 0x0000060015037836 */ /* 0x000fc60000000000 */
[----:B------:R-:W-:Y:S01]  /*08c0*/  @!P2 SEL R26, RZ, 0x1, P3 ;  /* 0x00000001ff1aa807 */ /* 0x000fe20001800000 */
[----:B------:R-:W-:-:S06]  /*08d0*/  IMAD.WIDE.U32 R12, R3, 0x4, R6 ;  /* 0x00000004030c7825 */ /* 0x000fcc00078e0006 */
[----:B------:R-:W-:Y:S01]  /*08e0*/  @!P1 SEL R18, R27, R15, !P2 ;  /* 0x0000000f1b129207 */ /* 0x000fe20005000000 */
[----:B------:R-:W-:Y:S01]  /*08f0*/  IMAD.WIDE.U32 R14, R3, 0x4, R10 ;  /* 0x00000004030e7825 */ /* 0x000fe200078e000a */
[----:B------:R-:W-:Y:S02]  /*0900*/  @!P1 SEL R17, R25, R28, !P2 ;  /* 0x0000001c19119207 */ /* 0x000fe40005000000 */
[----:B------:R-:W-:Y:S02]  /*0910*/  SEL R24, R26, 0x1, !P1 ;  /* 0x000000011a187807 */ /* 0x000fe40004800000 */
[----:B------:R-:W-:Y:S01]  /*0920*/  IADD3 R26, P1, PT, R19, UR6, RZ ;  /* 0x00000006131a7c10 */ /* 0x000fe2000ff3e0ff */
[----:B------:R-:W2:Y:S04]  /*0930*/  LDG.E R14, desc[UR12][R14.64] ;  /* 0x0000000c0e0e7981 */ /* 0x000ea8000c1e1900 */
[----:B------:R0:W2:Y:S01]  /*0940*/  LDG.E R19, desc[UR12][R12.64] ;  /* 0x0000000c0c137981 */ /* 0x0000a2000c1e1900 */
[----:B------:R-:W-:Y:S01]  /*0950*/  LOP3.LUT P2, RZ, R24, 0xff, RZ, 0xc0, !PT ;  /* 0x000000ff18ff7812 */ /* 0x000fe2000784c0ff */
[----:B------:R-:W-:-:S03]  /*0960*/  IMAD.X R25, RZ, RZ, UR7, P1 ;  /* 0x00000007ff197e24 */ /* 0x000fc600088e06ff */
[----:B---3--:R-:W-:Y:S02]  /*0970*/  ISETP.LT.AND P3, PT, R16, R29, P2 ;  /* 0x0000001d1000720c */ /* 0x008fe40001761270 */
[----:B------:R-:W-:Y:S02]  /*0980*/  ISETP.LT.U32.AND P0, PT, R26, R17, PT ;  /* 0x000000111a00720c */ /* 0x000fe40003f01070 */
[----:B------:R-:W-:Y:S02]  /*0990*/  ISETP.GE.AND P1, PT, R16, R29, PT ;  /* 0x0000001d1000720c */ /* 0x000fe40003f26270 */
        /* <DEDUP_REMOVED lines=8> */
[----:B------:R-:W-:-:S04]  /*0a20*/  @!P2 SEL R24, RZ, 0x1, P1 ;  /* 0x00000001ff18a807 */ /* 0x000fc80000800000 */
[----:B------:R-:W-:Y:S02]  /*0a30*/  SEL R24, R24, 0x1, !P3 ;  /* 0x0000000118187807 */ /* 0x000fe40005800000 */
[-C--:B------:R-:W-:Y:S02]  /*0a40*/  SEL R15, R25, R18.reuse, P0 ;  /* 0x00000012190f7207 */ /* 0x080fe40000000000 */
[----:B------:R-:W-:Y:S02]  /*0a50*/  LOP3.LUT P1, RZ, R24, 0xff, RZ, 0xc0, !PT ;  /* 0x000000ff18ff7812 */ /* 0x000fe4000782c0ff */
[----:B------:R-:W-:Y:S02]  /*0a60*/  IADD3 R26, P0, PT, R3, UR6, RZ ;  /* 0x00000006031a7c10 */ /* 0x000fe4000ff1e0ff */
[----:B------:R-:W-:Y:S01]  /*0a70*/  @!P3 SEL R15, R25, R18, !P2 ;  /* 0x00000012190fb207 */ /* 0x000fe20005000000 */
[----:B------:R-:W-:Y:S02]  /*0a80*/  VIADD R22, R22, 0x8 ;  /* 0x0000000816167836 */ /* 0x000fe40000000000 */
[----:B------:R-:W-:-:S02]  /*0a90*/  VIADD R5, R5, 0x800 ;  /* 0x0000080005057836 */ /* 0x000fc40000000000 */
[----:B------:R-:W-:Y:S01]  /*0aa0*/  VIADD R21, R21, 0x800 ;  /* 0x0000080015157836 */ /* 0x000fe20000000000 */
[CC--:B--2---:R-:W-:Y:S02]  /*0ab0*/  ISETP.GE.AND P2, PT, R19.reuse, R14.reuse, PT ;  /* 0x0000000e1300720c */ /* 0x0c4fe40003f46270 */
[----:B------:R-:W-:Y:S01]  /*0ac0*/  ISETP.LT.AND P3, PT, R19, R14, P1 ;  /* 0x0000000e1300720c */ /* 0x000fe20000f61270 */
[----:B------:R-:W-:Y:S01]  /*0ad0*/  IMAD.X R14, RZ, RZ, UR7, P0 ;  /* 0x00000007ff0e7e24 */ /* 0x000fe200080e06ff */
[----:B------:R-:W-:-:S04]  /*0ae0*/  ISETP.LT.U32.AND P0, PT, R26, R27, PT ;  /* 0x0000001b1a00720c */ /* 0x000fc80003f01070 */
[----:B------:R-:W-:Y:S02]  /*0af0*/  ISETP.LT.AND.EX P0, PT, R14, R15, PT, P0 ;  /* 0x0000000f0e00720c */ /* 0x000fe40003f01300 */
[----:B------:R-:W-:Y:S02]  /*0b00*/  @!P1 SEL R24, RZ, 0x1, P2 ;  /* 0x00000001ff189807 */ /* 0x000fe40001000000 */
        /* <DEDUP_REMOVED lines=13> */
[CC--:B---3--:R-:W-:Y:S02]  /*0be0*/  ISETP.LT.AND P1, PT, R16.reuse, R13.reuse, P2 ;  /* 0x0000000d1000720c */ /* 0x0c8fe40001721270 */
[----:B------:R-:W-:-:S04]  /*0bf0*/  ISETP.GE.AND P3, PT, R16, R13, PT ;  /* 0x0000000d1000720c */ /* 0x000fc80003f66270 */
[----:B------:R-:W-:-:S04]  /*0c00*/  @!P2 SEL R12, RZ, 0x1, P3 ;  /* 0x00000001ff0ca807 */ /* 0x000fc80001800000 */
[----:B------:R-:W-:-:S03]  /*0c10*/  SEL R12, R12, 0x1, !P1 ;  /* 0x000000010c0c7807 */ /* 0x000fc60004800000 */
[----:B------:R-:W-:Y:S02]  /*0c20*/  @!P1 SEL R24, R29, R18, !P2 ;  /* 0x000000121d189207 */ /* 0x000fe40005000000 */
[----:B------:R-:W-:Y:S02]  /*0c30*/  @!P1 SEL R3, R14, R17, !P2 ;  /* 0x000000110e039207 */ /* 0x000fe40005000000 */
[----:B------:R-:W-:Y:S01]  /*0c40*/  PRMT R26, R12, 0x7610, R26 ;  /* 0x000076100c1a7816 */ /* 0x000fe2000000001a */
[----:B------:R-:W-:Y:S06]  /*0c50*/  @P0 BRA `(.L_x_2103) ;  /* 0xfffffff400a80947 */ /* 0x000fec000383ffff */
[----:B------:R-:W-:Y:S05]  /*0c60*/  BSYNC.RECONVERGENT B3 ;  /* 0x0000000000037941 */ /* 0x000fea0003800200 */
.L_x_2102:
[----:B------:R-:W-:-:S07]  /*0c70*/  VIADD R22, R5, 0xfffffc00 ;  /* 0xfffffc0005167836 */ /* 0x000fce0000000000 */
.L_x_2101:
[----:B------:R-:W-:Y:S05]  /*0c80*/  BSYNC.RECONVERGENT B2 ;  /* 0x0000000000027941 */ /* 0x000fea0003800200 */
.L_x_2100:
        /* <DEDUP_REMOVED lines=34> */
[CC--:B---3--:R-:W-:Y:S02]  /*0eb0*/  ISETP.GE.AND P0, PT, R28.reuse, R5.reuse, PT ;  /* 0x000000051c00720c */ /* 0x0c8fe40003f06270 */
        /* <DEDUP_REMOVED lines=12> */
[----:B------:R-:W-:Y:S01]  /*0f80*/  @!P2 SEL R26, RZ, 0x1, P0 ;  /* 0x00000001ff1aa807 */ /* 0x000fe20000000000 */
        /* <DEDUP_REMOVED lines=10> */
[----:B----4-:R-:W-:-:S02]  /*1030*/  ISETP.GE.AND P2, PT, R18, R21, PT ;  /* 0x000000151200720c */ /* 0x010fc40003f46270 */
[----:B------:R-:W-:Y:S01]  /*1040*/  ISETP.LT.AND P4, PT, R18, R21, P3 ;  /* 0x000000151200720c */ /* 0x000fe20001f81270 */
[----:B------:R-:W-:Y:S01]  /*1050*/  IMAD.X R3, RZ, RZ, UR9, P0 ;  /* 0x00000009ff037e24 */ /* 0x000fe200080e06ff */
[----:B------:R-:W-:Y:S02]  /*1060*/  @!P3 SEL R26, RZ, 0x1, P2 ;  /* 0x00000001ff1ab807 */ /* 0x000fe40001000000 */
        /* <DEDUP_REMOVED lines=9> */
[----:B-----5:R-:W-:Y:S01]  /*1100*/  ISETP.LT.AND P3, PT, R10, R13, P2 ;  /* 0x0000000d0a00720c */ /* 0x020fe20001761270 */
[----:B------:R-:W-:Y:S01]  /*1110*/  IMAD.X R5, RZ, RZ, UR9, P5 ;  /* 0x00000009ff057e24 */ /* 0x000fe2000a8e06ff */
[----:B------:R-:W-:-:S02]  /*1120*/  ISETP.LT.U32.AND P0, PT, R29, R12, PT ;  /* 0x0000000c1d00720c */ /* 0x000fc40003f01070 */
[----:B------:R-:W-:Y:S02]  /*1130*/  ISETP.GE.AND P4, PT, R10, R13, PT ;  /* 0x0000000d0a00720c */ /* 0x000fe40003f86270 */
[----:B------:R-:W-:Y:S02]  /*1140*/  ISETP.LT.AND.EX P0, PT, R5, R14, PT, P0 ;  /* 0x0000000e0500720c */ /* 0x000fe40003f01300 */
[----:B------:R-:W-:Y:S02]  /*1150*/  @!P2 SEL R26, RZ, 0x1, P4 ;  /* 0x00000001ff1aa807 */ /* 0x000fe40002000000 */
[----:B------:R-:W-:Y:S02]  /*1160*/  SEL R24, R29, R12, P0 ;  /* 0x0000000c1d187207 */ /* 0x000fe40000000000 */
[----:B------:R-:W-:Y:S02]  /*1170*/  SEL R3, R5, R14, P0 ;  /* 0x0000000e05037207 */ /* 0x000fe40000000000 */
[----:B------:R-:W-:-:S02]  /*1180*/  SEL R26, R26, 0x1, !P3 ;  /* 0x000000011a1a7807 */ /* 0x000fc40005800000 */
[----:B------:R-:W-:Y:S02]  /*1190*/  @!P3 SEL R24, R29, R12, !P2 ;  /* 0x0000000c1d18b207 */ /* 0x000fe40005000000 */
[----:B------:R-:W-:-:S07]  /*11a0*/  @!P3 SEL R3, R5, R14, !P2 ;  /* 0x0000000e0503b207 */ /* 0x000fce0005000000 */
.L_x_2105:
[----:B------:R-:W-:Y:S05]  /*11b0*/  BSYNC.RECONVERGENT B2 ;  /* 0x0000000000027941 */ /* 0x000fea0003800200 */
.L_x_2104:
        /* <DEDUP_REMOVED lines=26> */
[CC--:B---3--:R-:W-:Y:S02]  /*1360*/  ISETP.GE.AND P5, PT, R12.reuse, R15.reuse, PT ;  /* 0x0000000f0c00720c */ /* 0x0c8fe40003fa6270 */
[----:B------:R-:W-:Y:S02]  /*1370*/  ISETP.LT.AND P3, PT, R12, R15, P2 ;  /* 0x0000000f0c00720c */ /* 0x000fe40001761270 */
[----:B------:R-:W-:-:S04]  /*1380*/  @!P2 SEL R26, RZ, 0x1, P5 ;  /* 0x00000001ff1aa807 */ /* 0x000fc80002800000 */
[----:B------:R-:W-:Y:S02]  /*1390*/  SEL R26, R26, 0x1, !P3 ;  /* 0x000000011a1a7807 */ /* 0x000fe40005800000 */
[----:B------:R-:W-:Y:S02]  /*13a0*/  IADD3 R17, P5, PT, R17, UR8, RZ ;  /* 0x0000000811117c10 */ /* 0x000fe4000ffbe0ff */
[----:B------:R-:W-:-:S03]  /*13b0*/  LOP3.LUT P4, RZ, R26, 0xff, RZ, 0xc0, !PT ;  /* 0x000000ff1aff7812 */ /* 0x000fc6000788c0ff */
[----:B------:R-:W-:Y:S02]  /*13c0*/  @!P3 SEL R6, R5, R24, !P2 ;  /* 0x000000180506b207 */ /* 0x000fe40005000000 */
[----:B------:R-:W-:Y:S02]  /*13d0*/  @!P3 SEL R7, R8, R3, !P2 ;  /* 0x000000030807b207 */ /* 0x000fe40005000000 */
[CC--:B--2---:R-:W-:Y:S01]  /*13e0*/  ISETP.LT.AND P3, PT, R10.reuse, R19.reuse, P4 ;  /* 0x000000130a00720c */ /* 0x0c4fe20002761270 */
        /* <DEDUP_REMOVED lines=10> */
.L_x_2107:
[----:B------:R-:W-:Y:S05]  /*1490*/  BSYNC.RECONVERGENT B2 ;  /* 0x0000000000027941 */ /* 0x000fea0003800200 */
.L_x_2106:
        /* <DEDUP_REMOVED lines=15> */
[CC--:B---3--:R-:W-:Y:S02]  /*1590*/  ISETP.LT.AND P1, PT, R6.reuse, R9.reuse, P3 ;  /* 0x000000090600720c */ /* 0x0c8fe40001f21270 */
        /* <DEDUP_REMOVED lines=8> */
.L_x_2099:
[----:B------:R-:W-:Y:S05]  /*1620*/  BSYNC.RECONVERGENT B1 ;  /* 0x0000000000017941 */ /* 0x000fea0003800200 */
.L_x_2098:
        /* <DEDUP_REMOVED lines=26> */
.L_x_2110:
[----:B------:R-:W-:Y:S05]  /*17d0*/  BSYNC.RECONVERGENT B1 ;  /* 0x0000000000017941 */ /* 0x000fea0003800200 */
.L_x_2109:
        /* <DEDUP_REMOVED lines=23> */
.L_x_2112:
[----:B------:R-:W-:Y:S05]  /*1950*/  BSYNC.RECONVERGENT B1 ;  /* 0x0000000000017941 */ /* 0x000fea0003800200 */
.L_x_2111:
        /* <DEDUP_REMOVED lines=20> */
.L_x_2114:
[----:B------:R-:W-:Y:S05]  /*1aa0*/  BSYNC.RECONVERGENT B1 ;  /* 0x0000000000017941 */ /* 0x000fea0003800200 */
.L_x_2113:
        /* <DEDUP_REMOVED lines=20> */
.L_x_2116:
[----:B------:R-:W-:Y:S05]  /*1bf0*/  BSYNC.RECONVERGENT B1 ;  /* 0x0000000000017941 */ /* 0x000fea0003800200 */
.L_x_2115:
        /* <DEDUP_REMOVED lines=20> */
.L_x_2118:
[----:B------:R-:W-:Y:S05]  /*1d40*/  BSYNC.RECONVERGENT B1 ;  /* 0x0000000000017941 */ /* 0x000fea0003800200 */
.L_x_2117:
        /* <DEDUP_REMOVED lines=11> */
.L_x_2120:
[----:B------:R-:W-:Y:S05]  /*1e00*/  BSYNC.RECONVERGENT B1 ;  /* 0x0000000000017941 */ /* 0x000fea0003800200 */
.L_x_2119:
        /* <DEDUP_REMOVED lines=84> */
.L_x_2108:
        /* <DEDUP_REMOVED lines=36> */
.L_x_2123:
[----:B------:R-:W-:Y:S05]  /*2590*/  BSYNC.RECONVERGENT B1 ;  /* 0x0000000000017941 */ /* 0x000fea0003800200 */
.L_x_2122:
        /* <DEDUP_REMOVED lines=21> */
.L_x_2125:
[----:B------:R-:W-:Y:S05]  /*26f0*/  BSYNC.RECONVERGENT B1 ;  /* 0x0000000000017941 */ /* 0x000fea0003800200 */
.L_x_2124:
        /* <DEDUP_REMOVED lines=20> */
.L_x_2127:
[----:B------:R-:W-:Y:S05]  /*2840*/  BSYNC.RECONVERGENT B1 ;  /* 0x0000000000017941 */ /* 0x000fea0003800200 */
.L_x_2126:
        /* <DEDUP_REMOVED lines=20> */
.L_x_2129:
[----:B------:R-:W-:Y:S05]  /*2990*/  BSYNC.RECONVERGENT B1 ;  /* 0x0000000000017941 */ /* 0x000fea0003800200 */
.L_x_2128:
        /* <DEDUP_REMOVED lines=20> */
.L_x_2131:
[----:B------:R-:W-:Y:S05]  /*2ae0*/  BSYNC.RECONVERGENT B1 ;  /* 0x0000000000017941 */ /* 0x000fea0003800200 */
.L_x_2130:
        /* <DEDUP_REMOVED lines=11> */
.L_x_2133:
[----:B------:R-:W-:Y:S05]  /*2ba0*/  BSYNC.RECONVERGENT B1 ;  /* 0x0000000000017941 */ /* 0x000fea0003800200 */
.L_x_2132:
        /* <DEDUP_REMOVED lines=23> */
.L_x_2134:
        /* <DEDUP_REMOVED lines=17> */
.L_x_2135:
        /* <DEDUP_REMOVED lines=17> */
.L_x_2136:
        /* <DEDUP_REMOVED lines=17> */
.L_x_2137:
        /* <DEDUP_REMOVED lines=16> */
.L_x_2138:
        /* <DEDUP_REMOVED lines=16> */
.L_x_2139:
        /* <DEDUP_REMOVED lines=17> */
.L_x_2097:
        /* <DEDUP_REMOVED lines=21> */
[----:B----4-:R-:W-:Y:S01]  /*34b0*/  ISETP.GE.AND P0, PT, R5, R8, PT ;  /* 0x000000080500720c */ /* 0x010fe20003f06270 */
[C---:B------:R-:W-:Y:S02]  /*34c0*/  VIADD R5, R4.reuse, 0x100 ;  /* 0x0000010004057836 */ /* 0x040fe40000000000 */
[----:B------:R-:W-:-:S03]  /*34d0*/  VIADD R8, R4, 0x200 ;  /* 0x0000020004087836 */ /* 0x000fc60000000000 */
[----:B------:R-:W-:Y:S01]  /*34e0*/  SEL R24, R4, R5, !P0 ;  /* 0x0000000504187207 */ /* 0x000fe20004000000 */
[----:B------:R-:W-:Y:S01]  /*34f0*/  IMAD.U32 R5, RZ, RZ, UR7 ;  /* 0x00000007ff057e24 */ /* 0x000fe2000f8e00ff */
[-C--:B------:R-:W-:Y:S01]  /*3500*/  IADD3 R17, P3, PT, R8, R19.reuse, RZ ;  /* 0x0000001308117210 */ /* 0x080fe20007f7e0ff */
[----:B---3--:R-:W-:Y:S01]  /*3510*/  IMAD.U32 R8, RZ, RZ, UR4 ;  /* 0x00000004ff087e24 */ /* 0x008fe2000f8e00ff */
[----:B------:R-:W-:Y:S01]  /*3520*/  IADD3 R24, P4, PT, R24, R19, RZ ;  /* 0x0000001318187210 */ /* 0x000fe20007f9e0ff */
[----:B0-----:R-:W-:Y:S01]  /*3530*/  IMAD.X R10, RZ, RZ, R5, P1 ;  /* 0x000000ffff0a7224 */ /* 0x001fe200008e0605 */
[----:B-----5:R-:W-:Y:S02]  /*3540*/  ISETP.GE.AND P2, PT, R6, R3, PT ;  /* 0x000000030600720c */ /* 0x020fe40003f46270 */
[C---:B------:R-:W-:Y:S01]  /*3550*/  ISETP.LT.U32.AND P1, PT, R17.reuse, R24, PT ;  /* 0x000000181100720c */ /* 0x040fe20003f21070 */
[--C-:B-1----:R-:W-:Y:S01]  /*3560*/  IMAD.X R13, RZ, RZ, R10.reuse, P3 ;  /* 0x000000ffff0d7224 */ /* 0x102fe200018e060a */
[----:B------:R-:W-:Y:S01]  /*3570*/  ISETP.LT.OR P0, PT, R14, R15, !P0 ;  /* 0x0000000f0e00720c */ /* 0x000fe20004701670 */
[----:B------:R-:W-:Y:S01]  /*3580*/  IMAD.X R10, RZ, RZ, R10, P4 ;  /* 0x000000ffff0a7224 */ /* 0x000fe200020e060a */
[----:B------:R-:W-:-:S04]  /*3590*/  IADD3 R11, P3, PT, R17, 0x100, RZ ;  /* 0x00000100110b7810 */ /* 0x000fc80007f7e0ff */
[----:B------:R-:W-:-:S04]  /*35a0*/  ISETP.LT.AND.EX P1, PT, R13, R10, PT, P1 ;  /* 0x0000000a0d00720c */ /* 0x000fc80003f21310 */
[----:B------:R-:W-:Y:S02]  /*35b0*/  @!P2 SEL R24, R17, R24, P1 ;  /* 0x000000181118a207 */ /* 0x000fe40000800000 */
[----:B------:R-:W-:Y:S02]  /*35c0*/  @!P2 SEL R10, R13, R10, P1 ;  /* 0x0000000a0d0aa207 */ /* 0x000fe40000800000 */
[----:B------:R-:W-:Y:S02]  /*35d0*/  SEL R24, R24, R17, P0 ;  /* 0x0000001118187207 */ /* 0x000fe40000000000 */
[----:B------:R-:W-:Y:S01]  /*35e0*/  SEL R10, R10, R13, P0 ;  /* 0x0000000d0a0a7207 */ /* 0x000fe20000000000 */
[----:B------:R-:W-:Y:S01]  /*35f0*/  IMAD.X R13, RZ, RZ, R13, P3 ;  /* 0x000000ffff0d7224 */ /* 0x000fe200018e060d */
[----:B------:R-:W-:Y:S01]  /*3600*/  ISETP.LT.OR P0, PT, R6, R3, P0 ;  /* 0x000000030600720c */ /* 0x000fe20000701670 */
[----:B------:R-:W-:Y:S01]  /*3610*/  IMAD.SHL.U32 R6, R8, 0x400, RZ ;  /* 0x0000040008067824 */ /* 0x000fe200078e00ff */
[----:B------:R-:W-:-:S02]  /*3620*/  ISETP.GE.AND P2, PT, R7, R16, PT ;  /* 0x000000100700720c */ /* 0x000fc40003f46270 */
[----:B------:R-:W-:Y:S02]  /*3630*/  ISETP.LT.U32.AND P1, PT, R11, R24, PT ;  /* 0x000000180b00720c */ /* 0x000fe40003f21070 */
[----:B------:R-:W-:Y:S02]  /*3640*/  ISETP.GE.U32.AND P4, PT, R2, R6, PT ;  /* 0x000000060200720c */ /* 0x000fe40003f86070 */
[----:B------:R-:W-:Y:S02]  /*3650*/  ISETP.LT.AND.EX P1, PT, R13, R10, PT, P1 ;  /* 0x0000000a0d00720c */ /* 0x000fe40003f21310 */
[----:B------:R-:W-:-:S04]  /*3660*/  ISETP.LT.OR P3, PT, R7, R16, P0 ;  /* 0x000000100700720c */ /* 0x000fc80000761670 */
[----:B------:R-:W-:Y:S02]  /*3670*/  SEL R26, RZ, 0x1, !P3 ;  /* 0x00000001ff1a7807 */ /* 0x000fe40005800000 */
[----:B------:R-:W-:Y:S02]  /*3680*/  @!P2 SEL R24, R11, R24, P1 ;  /* 0x000000180b18a207 */ /* 0x000fe40000800000 */
[----:B------:R-:W-:Y:S02]  /*3690*/  @!P2 SEL R10, R13, R10, P1 ;  /* 0x0000000a0d0aa207 */ /* 0x000fe40000800000 */
        /* <DEDUP_REMOVED lines=16> */
.L_x_2142:
        /* <DEDUP_REMOVED lines=17> */
[----:B--2---:R-:W-:-:S02]  /*38b0*/  ISETP.GE.AND P2, PT, R14, R19, PT ;  /* 0x000000130e00720c */ /* 0x004fc40003f46270 */
[----:B------:R-:W-:Y:S01]  /*38c0*/  IADD3 R14, P1, PT, R5, UR6, RZ ;  /* 0x00000006050e7c10 */ /* 0x000fe2000ff3e0ff */
[----:B------:R-:W-:-:S03]  /*38d0*/  IMAD.U32 R5, RZ, RZ, UR9 ;  /* 0x00000009ff057e24 */ /* 0x000fc6000f8e00ff */
[----:B------:R-:W-:Y:S01]  /*38e0*/  ISETP.LT.U32.AND P0, PT, R14, R24, PT ;  /* 0x000000180e00720c */ /* 0x000fe20003f01070 */
[----:B------:R-:W-:-:S05]  /*38f0*/  IMAD.X R3, RZ, RZ, R5, P1 ;  /* 0x000000ffff037224 */ /* 0x000fca00008e0605 */
[----:B------:R-:W-:Y:S02]  /*3900*/  ISETP.LT.AND.EX P0, PT, R3, R18, PT, P0 ;  /* 0x000000120300720c */ /* 0x000fe40003f01300 */
[----:B-----5:R-:W-:Y:S02]  /*3910*/  SEL R8, RZ, 0x1, P2 ;  /* 0x00000001ff087807 */ /* 0x020fe40001000000 */
[C---:B------:R-:W-:Y:S01]  /*3920*/  @!P2 SEL R24, R14.reuse, R24, P0 ;  /* 0x000000180e18a207 */ /* 0x040fe20000000000 */
[----:B------:R-:W-:Y:S01]  /*3930*/  VIADD R19, R14, 0x100 ;  /* 0x000001000e137836 */ /* 0x000fe20000000000 */
[----:B------:R-:W-:Y:S02]  /*3940*/  @P4 SEL R8, R26, 0x1, P2 ;  /* 0x000000011a084807 */ /* 0x000fe40001000000 */
[----:B------:R-:W-:Y:S02]  /*3950*/  IADD3 RZ, P5, PT, R14, 0x100, RZ ;  /* 0x000001000eff7810 */ /* 0x000fe40007fbe0ff */
[----:B---3--:R-:W-:-:S02]  /*3960*/  ISETP.GE.AND P3, PT, R16, R21, PT ;  /* 0x000000151000720c */ /* 0x008fc40003f66270 */
[C---:B------:R-:W-:Y:S02]  /*3970*/  @!P2 SEL R18, R3.reuse, R18, P0 ;  /* 0x000000120312a207 */ /* 0x040fe40000000000 */
[----:B------:R-:W-:Y:S01]  /*3980*/  SEL R24, R14, R24, !P4 ;  /* 0x000000180e187207 */ /* 0x000fe20006000000 */
[----:B------:R-:W-:Y:S01]  /*3990*/  IMAD.X R12, RZ, RZ, R3, P5 ;  /* 0x000000ffff0c7224 */ /* 0x000fe200028e0603 */
[----:B------:R-:W-:Y:S02]  /*39a0*/  LOP3.LUT P1, RZ, R8, 0xff, RZ, 0xc0, !PT ;  /* 0x000000ff08ff7812 */ /* 0x000fe4000782c0ff */
[----:B------:R-:W-:Y:S02]  /*39b0*/  SEL R9, R3, R18, !P4 ;  /* 0x0000001203097207 */ /* 0x000fe40006000000 */
[----:B------:R-:W-:-:S04]  /*39c0*/  ISETP.LT.U32.AND P0, PT, R19, R24, PT ;  /* 0x000000181300720c */ /* 0x000fc80003f01070 */
[CC--:B------:R-:W-:Y:S02]  /*39d0*/  ISETP.LT.AND.EX P0, PT, R12.reuse, R9.reuse, PT, P0 ;  /* 0x000000090c00720c */ /* 0x0c0fe40003f01300 */
[----:B------:R-:W-:Y:S02]  /*39e0*/  SEL R16, RZ, 0x1, P3 ;  /* 0x00000001ff107807 */ /* 0x000fe40001800000 */
[----:B------:R-:W-:Y:S02]  /*39f0*/  @!P3 SEL R24, R19, R24, P0 ;  /* 0x000000181318b207 */ /* 0x000fe40000000000 */
[----:B------:R-:W-:Y:S02]  /*3a00*/  @!P3 SEL R9, R12, R9, P0 ;  /* 0x000000090c09b207 */ /* 0x000fe40000000000 */
[----:B------:R-:W-:Y:S02]  /*3a10*/  IADD3 R13, P0, PT, R14, 0x200, RZ ;  /* 0x000002000e0d7810 */ /* 0x000fe40007f1e0ff */
[----:B------:R-:W-:-:S02]  /*3a20*/  @P1 SEL R16, R8, 0x1, P3 ;  /* 0x0000000108101807 */ /* 0x000fc40001800000 */
[----:B----4-:R-:W-:Y:S02]  /*3a30*/  ISETP.GE.AND P2, PT, R6, R17, PT ;  /* 0x000000110600720c */ /* 0x010fe40003f46270 */
[----:B------:R-:W-:Y:S02]  /*3a40*/  SEL R24, R19, R24, !P1 ;  /* 0x0000001813187207 */ /* 0x000fe40004800000 */
[----:B------:R-:W-:Y:S01]  /*3a50*/  SEL R6, R12, R9, !P1 ;  /* 0x000000090c067207 */ /* 0x000fe20004800000 */
[----:B------:R-:W-:Y:S01]  /*3a60*/  IMAD.X R9, RZ, RZ, R3, P0 ;  /* 0x000000ffff097224 */ /* 0x000fe200000e0603 */
[----:B------:R-:W-:Y:S02]  /*3a70*/  LOP3.LUT P1, RZ, R16, 0xff, RZ, 0xc0, !PT ;  /* 0x000000ff10ff7812 */ /* 0x000fe4000782c0ff */
[----:B------:R-:W-:-:S04]  /*3a80*/  ISETP.LT.U32.AND P0, PT, R13, R24, PT ;  /* 0x000000180d00720c */ /* 0x000fc80003f01070 */
[----:B------:R-:W-:Y:S01]  /*3a90*/  ISETP.LT.AND.EX P0, PT, R9, R6, PT, P0 ;  /* 0x000000060900720c */ /* 0x000fe20003f01300 */
[----:B------:R-:W-:-:S03]  /*3aa0*/  IMAD.U32 R8, RZ, RZ, UR11 ;  /* 0x0000000bff087e24 */ /* 0x000fc6000f8e00ff */
[----:B------:R-:W-:Y:S02]  /*3ab0*/  @!P2 SEL R24, R13, R24, P0 ;  /* 0x000000180d18a207 */ /* 0x000fe40000000000 */
[----:B------:R-:W-:Y:S02]  /*3ac0*/  @!P2 SEL R6, R9, R6, P0 ;  /* 0x000000060906a207 */ /* 0x000fe40000000000 */
[----:B------:R-:W-:Y:S01]  /*3ad0*/  SEL R17, RZ, 0x1, P2 ;  /* 0x00000001ff117807 */ /* 0x000fe20001000000 */
[----:B------:R-:W-:Y:S01]  /*3ae0*/  IMAD.SHL.U32 R12, R8, 0x400, RZ ;  /* 0x00000400080c7824 */ /* 0x000fe200078e00ff */
[----:B------:R-:W-:Y:S02]  /*3af0*/  @P1 SEL R17, R16, 0x1, P2 ;  /* 0x0000000110111807 */ /* 0x000fe40001000000 */
[----:B------:R-:W-:Y:S02]  /*3b00*/  SEL R24, R13, R24, !P1 ;  /* 0x000000180d187207 */ /* 0x000fe40004800000 */
[----:B------:R-:W-:-:S02]  /*3b10*/  SEL R6, R9, R6, !P1 ;  /* 0x0000000609067207 */ /* 0x000fc40004800000 */
[----:B------:R-:W-:Y:S02]  /*3b20*/  ISETP.GE.AND P1, PT, R2, R15, PT ;  /* 0x0000000f0200720c */ /* 0x000fe40003f26270 */
[----:B------:R-:W-:Y:S02]  /*3b30*/  IADD3 R2, PT, PT, -R7, UR5, RZ ;  /* 0x0000000507027c10 */ /* 0x000fe4000fffe1ff */
[----:B------:R-:W-:Y:S02]  /*3b40*/  IADD3 R9, P0, PT, R14, 0x300, RZ ;  /* 0x000003000e097810 */ /* 0x000fe40007f1e0ff */
[----:B------:R-:W-:Y:S02]  /*3b50*/  ISETP.GE.U32.AND P3, PT, R2, R12, PT ;  /* 0x0000000c0200720c */ /* 0x000fe40003f66070 */
[----:B------:R-:W-:Y:S01]  /*3b60*/  LOP3.LUT P2, RZ, R17, 0xff, RZ, 0xc0, !PT ;  /* 0x000000ff11ff7812 */ /* 0x000fe2000784c0ff */
[----:B------:R-:W-:Y:S01]  /*3b70*/  IMAD.X R3, RZ, RZ, R3, P0 ;  /* 0x000000ffff037224 */ /* 0x000fe200000e0603 */
[----:B------:R-:W-:-:S04]  /*3b80*/  ISETP.LT.U32.AND P0, PT, R9, R24, PT ;  /* 0x000000180900720c */ /* 0x000fc80003f01070 */
[----:B------:R-:W-:-:S04]  /*3b90*/  ISETP.LT.AND.EX P0, PT, R3, R6, PT, P0 ;  /* 0x000000060300720c */ /* 0x000fc80003f01300 */
[----:B------:R-:W-:Y:S02]  /*3ba0*/  @!P1 SEL R24, R9, R24, P0 ;  /* 0x0000001809189207 */ /* 0x000fe40000000000 */
[----:B------:R-:W-:Y:S02]  /*3bb0*/  @!P1 SEL R6, R3, R6, P0 ;  /* 0x0000000603069207 */ /* 0x000fe40000000000 */
[----:B------:R-:W-:Y:S02]  /*3bc0*/  SEL R26, RZ, 0x1, P1 ;  /* 0x00000001ff1a7807 */ /* 0x000fe40000800000 */
[----:B------:R-:W-:Y:S02]  /*3bd0*/  @P2 SEL R26, R17, 0x1, P1 ;  /* 0x00000001111a2807 */ /* 0x000fe40000800000 */
        /* <DEDUP_REMOVED lines=10> */
.L_x_2141:
        /* <DEDUP_REMOVED lines=24> */
.L_x_2147:
        /* <DEDUP_REMOVED lines=17> */
[CC--:B---3--:R-:W-:Y:S02]  /*3f10*/  ISETP.LT.AND P1, PT, R16.reuse, R19.reuse, P2 ;  /* 0x000000131000720c */ /* 0x0c8fe40001721270 */
[----:B------:R-:W-:Y:S01]  /*3f20*/  ISETP.GE.AND P3, PT, R16, R19, PT ;  /* 0x000000131000720c */ /* 0x000fe20003f66270 */
[----:B------:R-:W-:-:S05]  /*3f30*/  IMAD.WIDE.U32 R18, R27, 0x4, R14 ;  /* 0x000000041b127825 */ /* 0x000fca00078e000e */
[----:B------:R-:W2:Y:S05]  /*3f40*/  LDG.E R22, desc[UR12][R18.64] ;  /* 0x0000000c12167981 */ /* 0x000eaa000c1e1900 */
[----:B------:R-:W-:Y:S01]  /*3f50*/  @!P1 SEL R29, R17, R24, !P2 ;  /* 0x00000018111d9207 */ /* 0x000fe20005000000 */
[----:B------:R-:W-:-:S05]  /*3f60*/  IMAD.WIDE.U32 R16, R27, 0x4, R12 ;  /* 0x000000041b107825 */ /* 0x000fca00078e000c */
[----:B------:R3:W2:Y:S01]  /*3f70*/  LDG.E R21, desc[UR12][R16.64] ;  /* 0x0000000c10157981 */ /* 0x0006a2000c1e1900 */
[----:B------:R-:W-:-:S04]  /*3f80*/  @!P2 SEL R26, RZ, 0x1, P3 ;  /* 0x00000001ff1aa807 */ /* 0x000fc80001800000 */
[----:B------:R-:W-:Y:S02]  /*3f90*/  SEL R26, R26, 0x1, !P1 ;  /* 0x000000011a1a7807 */ /* 0x000fe40004800000 */
[-C--:B------:R-:W-:Y:S02]  /*3fa0*/  SEL R24, R28, R3.reuse, P0 ;  /* 0x000000031c187207 */ /* 0x080fe40000000000 */
[----:B------:R-:W-:Y:S02]  /*3fb0*/  LOP3.LUT P3, RZ, R26, 0xff, RZ, 0xc0, !PT ;  /* 0x000000ff1aff7812 */ /* 0x000fe4000786c0ff */
[----:B---3--:R-:W-:Y:S02]  /*3fc0*/  IADD3 R16, P0, PT, R25, UR6, RZ ;  /* 0x0000000619107c10 */ /* 0x008fe4000ff1e0ff */
[----:B------:R-:W-:Y:S02]  /*3fd0*/  @!P1 SEL R24, R28, R3, !P2 ;  /* 0x000000031c189207 */ /* 0x000fe40005000000 */
[----:B----4-:R-:W-:Y:S01]  /*3fe0*/  ISETP.LT.AND P1, PT, R20, R23, P3 ;  /* 0x000000171400720c */ /* 0x010fe20001f21270 */
[----:B------:R-:W-:Y:S01]  /*3ff0*/  IMAD.X R25, RZ, RZ, R5, P0 ;  /* 0x000000ffff197224 */ /* 0x000fe200000e0605 */
[----:B------:R-:W-:-:S02]  /*4000*/  ISETP.LT.U32.AND P0, PT, R16, R29, PT ;  /* 0x0000001d1000720c */ /* 0x000fc40003f01070 */
[----:B------:R-:W-:Y:S02]  /*4010*/  ISETP.GE.AND P2, PT, R20, R23, PT ;  /* 0x000000171400720c */ /* 0x000fe40003f46270 */
[----:B------:R-:W-:Y:S01]  /*4020*/  ISETP.LT.AND.EX P0, PT, R25, R24, PT, P0 ;  /* 0x000000181900720c */ /* 0x000fe20003f01300 */
[----:B------:R-:W-:-:S03]  /*4030*/  VIADD R23, R10, 0xffffff00 ;  /* 0xffffff000a177836 */ /* 0x000fc60000000000 */
[CC--:B------:R-:W-:Y:S01]  /*4040*/  SEL R3, R16.reuse, R29.reuse, P0 ;  /* 0x0000001d10037207 */ /* 0x0c0fe20000000000 */
[C---:B------:R-:W-:Y:S02]  /*4050*/  IMAD.WIDE.U32 R18, R23.reuse, 0x4, R14 ;  /* 0x0000000417127825 */ /* 0x040fe400078e000e */
[----:B------:R-:W-:Y:S02]  /*4060*/  @!P1 SEL R3, R16, R29, !P3 ;  /* 0x0000001d10039207 */ /* 0x000fe40005800000 */
[----:B------:R-:W-:Y:S01]  /*4070*/  IMAD.WIDE.U32 R16, R23, 0x4, R12 ;  /* 0x0000000417107825 */ /* 0x000fe200078e000c */
[----:B------:R3:W4:Y:S01]  /*4080*/  LDG.E R29, desc[UR12][R18.64] ;  /* 0x0000000c121d7981 */ /* 0x000722000c1e1900 */
[----:B------:R-:W-:-:S03]  /*4090*/  @!P3 SEL R26, RZ, 0x1, P2 ;  /* 0x00000001ff1ab807 */ /* 0x000fc60001000000 */
        /* <DEDUP_REMOVED lines=12> */
[CC--:B--2---:R-:W-:Y:S02]  /*4160*/  ISETP.GE.AND P3, PT, R21.reuse, R22.reuse, PT ;  /* 0x000000161500720c */ /* 0x0c4fe40003f66270 */
[----:B------:R-:W-:Y:S02]  /*4170*/  ISETP.LT.AND P2, PT, R21, R22, P1 ;  /* 0x000000161500720c */ /* 0x000fe40000f41270 */
        /* <DEDUP_REMOVED lines=10> */
[----:B------:R-:W-:-:S04]  /*4220*/  @!P1 SEL R26, RZ, 0x1, P3 ;  /* 0x00000001ff1a9807 */ /* 0x000fc80001800000 */
[----:B------:R-:W-:-:S04]  /*4230*/  SEL R26, R26, 0x1, !P2 ;  /* 0x000000011a1a7807 */ /* 0x000fc80005000000 */
[----:B------:R-:W-:Y:S02]  /*4240*/  LOP3.LUT P2, RZ, R26, 0xff, RZ, 0xc0, !PT ;  /* 0x000000ff1aff7812 */ /* 0x000fe4000784c0ff */
[----:B------:R-:W-:Y:S02]  /*4250*/  IADD3 R23, P0, PT, R23, UR6, RZ ;  /* 0x0000000617177c10 */ /* 0x000fe4000ff1e0ff */
[CC--:B----4-:R-:W-:Y:S02]  /*4260*/  ISETP.GE.AND P3, PT, R20.reuse, R29.reuse, PT ;  /* 0x0000001d1400720c */ /* 0x0d0fe40003f66270 */
[----:B------:R-:W-:Y:S01]  /*4270*/  ISETP.LT.AND P1, PT, R20, R29, P2 ;  /* 0x0000001d1400720c */ /* 0x000fe20001721270 */
[----:B------:R-:W-:Y:S01]  /*4280*/  IMAD.X R20, RZ, RZ, R5, P0 ;  /* 0x000000ffff147224 */ /* 0x000fe200000e0605 */
[----:B------:R-:W-:-:S05]  /*4290*/  ISETP.LT.U32.AND P0, PT, R23, R21, PT ;  /* 0x000000151700720c */ /* 0x000fca0003f01070 */
[----:B------:R-:W-:Y:S02]  /*42a0*/  @!P2 SEL R26, RZ, 0x1, P3 ;  /* 0x00000001ff1aa807 */ /* 0x000fe40001800000 */
        /* <DEDUP_REMOVED lines=15> */
[CC--:B---3--:R-:W-:Y:S02]  /*43a0*/  ISETP.LT.AND P1, PT, R18.reuse, R22.reuse, P3 ;  /* 0x000000161200720c */ /* 0x0c8fe40001f21270 */
[----:B------:R-:W-:-:S04]  /*43b0*/  ISETP.GE.AND P2, PT, R18, R22, PT ;  /* 0x000000161200720c */ /* 0x000fc80003f46270 */
[----:B------:R-:W-:-:S07]  /*43c0*/  @!P3 SEL R26, RZ, 0x1, P2 ;  /* 0x00000001ff1ab807 */ /* 0x000fce0001000000 */
[----:B------:R-:W-:Y:S01]  /*43d0*/  @!P1 SEL R20, R19, R16, !P3 ;  /* 0x0000001013149207 */ /* 0x000fe20005800000 */
[----:B------:R-:W-:Y:S01]  /*43e0*/  IMAD.WIDE.U32 R18, R27, 0x4, R14 ;  /* 0x000000041b127825 */ /* 0x000fe200078e000e */
[----:B------:R-:W-:-:S03]  /*43f0*/  @!P1 SEL R23, R24, R17, !P3 ;  /* 0x0000001118179207 */ /* 0x000fc60005800000 */
[----:B------:R-:W-:Y:S01]  /*4400*/  IMAD.WIDE.U32 R16, R27, 0x4, R12 ;  /* 0x000000041b107825 */ /* 0x000fe200078e000c */
[----:B------:R-:W-:Y:S01]  /*4410*/  SEL R22, R26, 0x1, !P1 ;  /* 0x000000011a167807 */ /* 0x000fe20004800000 */
[----:B------:R-:W3:Y:S01]  /*4420*/  LDG.E R18, desc[UR12][R18.64] ;  /* 0x0000000c12127981 */ /* 0x000ee2000c1e1900 */
[----:B------:R-:W-:-:S03]  /*4430*/  IADD3 R21, P1, PT, R3, UR6, RZ ;  /* 0x0000000603157c10 */ /* 0x000fc6000ff3e0ff */
[----:B------:R4:W3:Y:S01]  /*4440*/  LDG.E R3, desc[UR12][R16.64] ;  /* 0x0000000c10037981 */ /* 0x0008e2000c1e1900 */
[----:B------:R-:W-:Y:S01]  /*4450*/  LOP3.LUT P2, RZ, R22, 0xff, RZ, 0xc0, !PT ;  /* 0x000000ff16ff7812 */ /* 0x000fe2000784c0ff */
[----:B------:R-:W-:-:S03]  /*4460*/  IMAD.X R24, RZ, RZ, R5, P1 ;  /* 0x000000ffff187224 */ /* 0x000fc600008e0605 */
[----:B--2---:R-:W-:Y:S02]  /*4470*/  ISETP.LT.AND P3, PT, R28, R25, P2 ;  /* 0x000000191c00720c */ /* 0x004fe40001761270 */
[----:B------:R-:W-:-:S04]  /*4480*/  ISETP.LT.U32.AND P0, PT, R21, R20, PT ;  /* 0x000000141500720c */ /* 0x000fc80003f01070 */
[----:B------:R-:W-:Y:S02]  /*4490*/  ISETP.LT.AND.EX P0, PT, R24, R23, PT, P0 ;  /* 0x000000171800720c */ /* 0x000fe40003f01300 */
[----:B------:R-:W-:Y:S02]  /*44a0*/  ISETP.GE.AND P1, PT, R28, R25, PT ;  /* 0x000000191c00720c */ /* 0x000fe40003f26270 */
[-C--:B------:R-:W-:Y:S01]  /*44b0*/  SEL R25, R21, R20.reuse, P0 ;  /* 0x0000001415197207 */ /* 0x080fe20000000000 */
[----:B----4-:R-:W-:Y:S02]  /*44c0*/  IMAD.WIDE.U32 R16, R29, 0x4, R14 ;  /* 0x000000041d107825 */ /* 0x010fe400078e000e */
[----:B------:R-:W-:Y:S02]  /*44d0*/  @!P3 SEL R25, R21, R20, !P2 ;  /* 0x000000141519b207 */ /* 0x000fe40005000000 */
[----:B------:R-:W-:Y:S02]  /*44e0*/  IMAD.WIDE.U32 R20, R29, 0x4, R12 ;  /* 0x000000041d147825 */ /* 0x000fe400078e000c */
[----:B------:R-:W2:Y:S04]  /*44f0*/  LDG.E R17, desc[UR12][R16.64] ;  /* 0x0000000c10117981 */ /* 0x000ea8000c1e1900 */
[----:B------:R4:W2:Y:S01]  /*4500*/  LDG.E R20, desc[UR12][R20.64] ;  /* 0x0000000c14147981 */ /* 0x0008a2000c1e1900 */
[----:B------:R-:W-:-:S02]  /*4510*/  @!P2 SEL R22, RZ, 0x1, P1 ;  /* 0x00000001ff16a807 */ /* 0x000fc40000800000 */
        /* <DEDUP_REMOVED lines=12> */
[CC--:B---3--:R-:W-:Y:S02]  /*45e0*/  ISETP.LT.AND P3, PT, R3.reuse, R18.reuse, P1 ;  /* 0x000000120300720c */ /* 0x0c8fe40000f61270 */
[----:B------:R-:W-:Y:S02]  /*45f0*/  ISETP.GE.AND P2, PT, R3, R18, PT ;  /* 0x000000120300720c */ /* 0x000fe40003f46270 */
[----:B------:R-:W-:-:S02]  /*4600*/  SEL R18, R24, R25, P0 ;  /* 0x0000001918127207 */ /* 0x000fc40000000000 */
[----:B------:R-:W-:Y:S02]  /*4610*/  IADD3 R29, P0, PT, R29, UR6, RZ ;  /* 0x000000061d1d7c10 */ /* 0x000fe4000ff1e0ff */
[----:B------:R-:W-:-:S05]  /*4620*/  @!P1 SEL R22, RZ, 0x1, P2 ;  /* 0x00000001ff169807 */ /* 0x000fca0001000000 */
        /* <DEDUP_REMOVED lines=10> */
[CC--:B--2---:R-:W-:Y:S02]  /*46d0*/  ISETP.LT.AND P1, PT, R20.reuse, R17.reuse, P2 ;  /* 0x000000111400720c */ /* 0x0c4fe40001721270 */
[----:B------:R-:W-:-:S04]  /*46e0*/  ISETP.GE.AND P3, PT, R20, R17, PT ;  /* 0x000000111400720c */ /* 0x000fc80003f66270 */
[----:B------:R-:W-:-:S04]  /*46f0*/  @!P2 SEL R22, RZ, 0x1, P3 ;  /* 0x00000001ff16a807 */ /* 0x000fc80001800000 */
[----:B------:R-:W-:-:S03]  /*4700*/  SEL R22, R22, 0x1, !P1 ;  /* 0x0000000116167807 */ /* 0x000fc60004800000 */
[----:B------:R-:W-:Y:S02]  /*4710*/  @!P1 SEL R24, R29, R18, !P2 ;  /* 0x000000121d189207 */ /* 0x000fe40005000000 */
[----:B------:R-:W-:Y:S02]  /*4720*/  @!P1 SEL R3, R16, R21, !P2 ;  /* 0x0000001510039207 */ /* 0x000fe40005000000 */
[----:B------:R-:W-:Y:S01]  /*4730*/  PRMT R26, R22, 0x7610, R26 ;  /* 0x00007610161a7816 */ /* 0x000fe2000000001a */
[----:B------:R-:W-:Y:S06]  /*4740*/  @P0 BRA `(.L_x_2147) ;  /* 0xfffffff400ac0947 */ /* 0x000fec000383ffff */
[----:B01----:R-:W-:Y:S05]  /*4750*/  BSYNC.RECONVERGENT B3 ;  /* 0x0000000000037941 */ /* 0x003fea0003800200 */
.L_x_2146:
[----:B------:R-:W-:-:S07]  /*4760*/  VIADD R2, R11, 0xfffffc00 ;  /* 0xfffffc000b027836 */ /* 0x000fce0000000000 */
.L_x_2145:
[----:B01----:R-:W-:Y:S05]  /*4770*/  BSYNC.RECONVERGENT B2 ;  /* 0x0000000000027941 */ /* 0x003fea0003800200 */
.L_x_2144:
        /* <DEDUP_REMOVED lines=32> */
[----:B--2---:R-:W-:-:S02]  /*4980*/  ISETP.GE.AND P0, PT, R27, R8, PT ;  /* 0x000000081b00720c */ /* 0x004fc40003f06270 */
[----:B------:R-:W-:-:S05]  /*4990*/  ISETP.LT.AND P4, PT, R27, R8, P3 ;  /* 0x000000081b00720c */ /* 0x000fca0001f81270 */
[----:B------:R-:W-:Y:S01]  /*49a0*/  @!P3 SEL R26, RZ, 0x1, P0 ;  /* 0x00000001ff1ab807 */ /* 0x000fe20000000000 */
[----:B------:R-:W-:-:S03]  /*49b0*/  IMAD.X R8, RZ, RZ, R5, P2 ;  /* 0x000000ffff087224 */ /* 0x000fc600010e0605 */
[----:B------:R-:W-:Y:S02]  /*49c0*/  SEL R26, R26, 0x1, !P4 ;  /* 0x000000011a1a7807 */ /* 0x000fe40006000000 */
[----:B------:R-:W-:Y:S02]  /*49d0*/  ISETP.LT.U32.AND P0, PT, R23, R24, PT ;  /* 0x000000181700720c */ /* 0x000fe40003f01070 */
[----:B------:R-:W-:Y:S02]  /*49e0*/  LOP3.LUT P2, RZ, R26, 0xff, RZ, 0xc0, !PT ;  /* 0x000000ff1aff7812 */ /* 0x000fe4000784c0ff */
[----:B------:R-:W-:-:S04]  /*49f0*/  ISETP.LT.AND.EX P0, PT, R8, R3, PT, P0 ;  /* 0x000000030800720c */ /* 0x000fc80003f01300 */
[C---:B0-----:R-:W-:Y:S02]  /*4a00*/  SEL R12, R23.reuse, R24, P0 ;  /* 0x00000018170c7207 */ /* 0x041fe40000000000 */
[-C--:B------:R-:W-:Y:S02]  /*4a10*/  SEL R20, R8, R3.reuse, P0 ;  /* 0x0000000308147207 */ /* 0x080fe40000000000 */
[----:B---3--:R-:W-:Y:S02]  /*4a20*/  ISETP.GE.AND P0, PT, R22, R16, PT ;  /* 0x000000101600720c */ /* 0x008fe40003f06270 */
[----:B------:R-:W-:Y:S02]  /*4a30*/  @!P4 SEL R12, R23, R24, !P3 ;  /* 0x00000018170cc207 */ /* 0x000fe40005800000 */
[----:B------:R-:W-:Y:S02]  /*4a40*/  @!P4 SEL R20, R8, R3, !P3 ;  /* 0x000000030814c207 */ /* 0x000fe40005800000 */
[----:B------:R-:W-:-:S02]  /*4a50*/  ISETP.LT.AND P4, PT, R22, R16, P2 ;  /* 0x000000101600720c */ /* 0x000fc40001781270 */
[----:B------:R-:W-:Y:S01]  /*4a60*/  @!P2 SEL R26, RZ, 0x1, P0 ;  /* 0x00000001ff1aa807 */ /* 0x000fe20000000000 */
        /* <DEDUP_REMOVED lines=12> */
[----:B------:R-:W-:Y:S01]  /*4b30*/  IMAD.X R3, RZ, RZ, R5, P0 ;  /* 0x000000ffff037224 */ /* 0x000fe200000e0605 */
        /* <DEDUP_REMOVED lines=11> */
[----:B------:R-:W-:Y:S01]  /*4bf0*/  IMAD.X R8, RZ, RZ, R5, P5 ;  /* 0x000000ffff087224 */ /* 0x000fe200028e0605 */
[----:B------:R-:W-:-:S02]  /*4c00*/  ISETP.LT.U32.AND P0, PT, R29, R12, PT ;  /* 0x0000000c1d00720c */ /* 0x000fc40003f01070 */
[----:B------:R-:W-:Y:S02]  /*4c10*/  ISETP.GE.AND P4, PT, R10, R13, PT ;  /* 0x0000000d0a00720c */ /* 0x000fe40003f86270 */
[CC--:B------:R-:W-:Y:S02]  /*4c20*/  ISETP.LT.AND.EX P0, PT, R8.reuse, R11.reuse, PT, P0 ;  /* 0x0000000b0800720c */ /* 0x0c0fe40003f01300 */
[----:B------:R-:W-:Y:S02]  /*4c30*/  @!P2 SEL R26, RZ, 0x1, P4 ;  /* 0x00000001ff1aa807 */ /* 0x000fe40002000000 */
[----:B------:R-:W-:Y:S02]  /*4c40*/  SEL R24, R29, R12, P0 ;  /* 0x0000000c1d187207 */ /* 0x000fe40000000000 */
[----:B------:R-:W-:Y:S02]  /*4c50*/  SEL R3, R8, R11, P0 ;  /* 0x0000000b08037207 */ /* 0x000fe40000000000 */
[----:B------:R-:W-:-:S02]  /*4c60*/  SEL R26, R26, 0x1, !P3 ;  /* 0x000000011a1a7807 */ /* 0x000fc40005800000 */
[----:B------:R-:W-:Y:S02]  /*4c70*/  @!P3 SEL R24, R29, R12, !P2 ;  /* 0x0000000c1d18b207 */ /* 0x000fe40005000000 */
[----:B------:R-:W-:-:S07]  /*4c80*/  @!P3 SEL R3, R8, R11, !P2 ;  /* 0x0000000b0803b207 */ /* 0x000fce0005000000 */
.L_x_2149:
[----:B------:R-:W-:Y:S05]  /*4c90*/  BSYNC.RECONVERGENT B2 ;  /* 0x0000000000027941 */ /* 0x000fea0003800200 */
.L_x_2148:
        /* <DEDUP_REMOVED lines=25> */
[CC--:B--2---:R-:W-:Y:S02]  /*4e30*/  ISETP.GE.AND P5, PT, R12.reuse, R15.reuse, PT ;  /* 0x0000000f0c00720c */ /* 0x0c4fe40003fa6270 */
[----:B------:R-:W-:Y:S02]  /*4e40*/  ISETP.LT.AND P3, PT, R12, R15, P2 ;  /* 0x0000000f0c00720c */ /* 0x000fe40001761270 */
[----:B------:R-:W-:-:S04]  /*4e50*/  @!P2 SEL R26, RZ, 0x1, P5 ;  /* 0x00000001ff1aa807 */ /* 0x000fc80002800000 */
[----:B------:R-:W-:Y:S02]  /*4e60*/  SEL R26, R26, 0x1, !P3 ;  /* 0x000000011a1a7807 */ /* 0x000fe40005800000 */
[----:B------:R-:W-:Y:S02]  /*4e70*/  IADD3 R19, P5, PT, R19, UR6, RZ ;  /* 0x0000000613137c10 */ /* 0x000fe4000ffbe0ff */
[----:B------:R-:W-:-:S03]  /*4e80*/  LOP3.LUT P4, RZ, R26, 0xff, RZ, 0xc0, !PT ;  /* 0x000000ff1aff7812 */ /* 0x000fc6000788c0ff */
[----:B------:R-:W-:Y:S02]  /*4e90*/  @!P3 SEL R8, R17, R24, !P2 ;  /* 0x000000181108b207 */ /* 0x000fe40005000000 */
[----:B------:R-:W-:Y:S02]  /*4ea0*/  @!P3 SEL R9, R6, R3, !P2 ;  /* 0x000000030609b207 */ /* 0x000fe40005000000 */
[CC--:B---3--:R-:W-:Y:S01]  /*4eb0*/  ISETP.LT.AND P3, PT, R10.reuse, R21.reuse, P4 ;  /* 0x000000150a00720c */ /* 0x0c8fe20002761270 */
[----:B------:R-:W-:Y:S01]  /*4ec0*/  IMAD.X R6, RZ, RZ, R5, P5 ;  /* 0x000000ffff067224 */ /* 0x000fe200028e0605 */
        /* <DEDUP_REMOVED lines=9> */
.L_x_2151:
[----:B------:R-:W-:Y:S05]  /*4f60*/  BSYNC.RECONVERGENT B2 ;  /* 0x0000000000027941 */ /* 0x000fea0003800200 */
.L_x_2150:
        /* <DEDUP_REMOVED lines=15> */
[CC--:B--2---:R-:W-:Y:S02]  /*5060*/  ISETP.LT.AND P1, PT, R6.reuse, R9.reuse, P3 ;  /* 0x000000090600720c */ /* 0x0c4fe40001f21270 */
[----:B------:R-:W-:-:S04]  /*5070*/  ISETP.GE.AND P2, PT, R6, R9, PT ;  /* 0x000000090600720c */ /* 0x000fc80003f46270 */
[----:B------:R-:W-:-:S07]  /*5080*/  @!P3 SEL R26, RZ, 0x1, P2 ;  /* 0x00000001ff1ab807 */ /* 0x000fce0001000000 */
[----:B------:R-:W-:Y:S02]  /*5090*/  @!P1 SEL R2, R13, R24, !P3 ;  /* 0x000000180d029207 */ /* 0x000fe40005800000 */
[----:B------:R-:W-:Y:S02]  /*50a0*/  @!P1 SEL R5, R10, R3, !P3 ;  /* 0x000000030a059207 */ /* 0x000fe40005800000 */
[----:B------:R-:W-:Y:S01]  /*50b0*/  SEL R26, R26, 0x1, !P1 ;  /* 0x000000011a1a7807 */ /* 0x000fe20004800000 */
[----:B------:R-:W-:Y:S02]  /*50c0*/  IMAD.MOV.U32 R24, RZ, RZ, R2 ;  /* 0x000000ffff187224 */ /* 0x000fe400078e0002 */
[----:B------:R-:W-:-:S07]  /*50d0*/  IMAD.MOV.U32 R3, RZ, RZ, R5 ;  /* 0x000000ffff037224 */ /* 0x000fce00078e0005 */
.L_x_2143:
[----:B01----:R-:W-:Y:S05]  /*50e0*/  BSYNC.RECONVERGENT B1 ;  /* 0x0000000000017941 */ /* 0x003fea0003800200 */
.L_x_2140:
        /* <DEDUP_REMOVED lines=24> */
.L_x_2153:
[----:B------:R-:W-:Y:S05]  /*5270*/  BSYNC.RECONVERGENT B1 ;  /* 0x0000000000017941 */ /* 0x000fea0003800200 */
.L_x_2152:
        /* <DEDUP_REMOVED lines=23> */
.L_x_2155:
[----:B------:R-:W-:Y:S05]  /*53f0*/  BSYNC.RECONVERGENT B1 ;  /* 0x0000000000017941 */ /* 0x000fea0003800200 */
.L_x_2154:
        /* <DEDUP_REMOVED lines=20> */
.L_x_2157:
[----:B------:R-:W-:Y:S05]  /*5540*/  BSYNC.RECONVERGENT B1 ;  /* 0x0000000000017941 */ /* 0x000fea0003800200 */
.L_x_2156:
        /* <DEDUP_REMOVED lines=20> */
.L_x_2159:
[----:B------:R-:W-:Y:S05]  /*5690*/  BSYNC.RECONVERGENT B1 ;  /* 0x0000000000017941 */ /* 0x000fea0003800200 */
.L_x_2158:
        /* <DEDUP_REMOVED lines=20> */
.L_x_2161:
[----:B------:R-:W-:Y:S05]  /*57e0*/  BSYNC.RECONVERGENT B1 ;  /* 0x0000000000017941 */ /* 0x000fea0003800200 */
.L_x_2160:
        /* <DEDUP_REMOVED lines=11> */
.L_x_2163:
[----:B------:R-:W-:Y:S05]  /*58a0*/  BSYNC.RECONVERGENT B1 ;  /* 0x0000000000017941 */ /* 0x000fea0003800200 */
.L_x_2162:
        /* <DEDUP_REMOVED lines=83> */
.L_x_2121:
[----:B------:R-:W-:Y:S05]  /*5de0*/  BSYNC.RECONVERGENT B0 ;  /* 0x0000000000007941 */ /* 0x000fea0003800200 */
.L_x_2096:
[----:B------:R-:W-:Y:S05]  /*5df0*/  @P1 EXIT ;  /* 0x000000000000194d */ /* 0x000fea0003800000 */
[----:B012---:R-:W0:Y:S01]  /*5e00*/  LDC.64 R4, c[0x0][0x3a0] ;  /* 0x0000e800ff047b82 */ /* 0x007e220000000a00 */
[----:B------:R-:W-:Y:S02]  /*5e10*/  IMAD.MOV.U32 R25, RZ, RZ, R3 ;  /* 0x000000ffff197224 */ /* 0x000fe400078e0003 */
[----:B0-----:R-:W-:-:S05]  /*5e20*/  IMAD.WIDE.U32 R4, R0, 0x10, R4 ;  /* 0x0000001000047825 */ /* 0x001fca00078e0004 */
[----:B------:R-:W-:Y:S04]  /*5e30*/  STG.E.64 desc[UR12][R4.64+0x8], R24 ;  /* 0x0000081804007986 */ /* 0x000fe8000c101b0c */
[----:B------:R-:W-:Y:S01]  /*5e40*/  STG.E.U8 desc[UR12][R4.64], R26 ;  /* 0x0000001a04007986 */ /* 0x000fe2000c10110c */
[----:B------:R-:W-:Y:S05]  /*5e50*/  EXIT ;  /* 0x000000000000794d */ /* 0x000fea0003800000 */
.L_x_2164:
        /* <DEDUP_REMOVED lines=10> */
.L_x_14356:


//--------------------- .text._ZN3cub18CUB_300001_SM_10006detail6reduce28DeviceReduceSingleTileKernelINS2_10policy_hubIN4cuda3std3__45tupleIJblEEEjN6thrust24THRUST_300001_SM_1000_NS8cuda_cub9__find_if7functorIS9_EEE10Policy1000ENSB_12zip_iteratorINS8_IJNSD_26transform_input_iterator_tIbNSI_INS8_IJNSB_6detail15normal_iteratorINSB_10device_ptrIiEEEESO_EEEEENSK_22tuple_binary_predicateINS7_4lessIiEEEEEENSB_17counting_iteratorIlNSB_11use_defaultESX_SX_EEEEEEEPS9_jSF_S9_S9_NS7_10__identityEEEvT0_T1_T2_T3_T4_T6_ --------------------------
	.section	.text._ZN3cub18CUB_300001_SM_10006detail6reduce28DeviceReduceSingleTileKernelINS2_10policy_hubIN4cuda3std3__45tupleIJblEEEjN6thrust24THRUST_300001_SM_1000_NS8cuda_cub9__find_if7functorIS9_EEE10Policy1000ENSB_12zip_iteratorINS8_IJNSD_26transform_input_iterator_tIbNSI_INS8_IJNSB_6detail15normal_iteratorINSB_10device_ptrIiEEEESO_EEEEENSK_22tuple_binary_predicateINS7_4lessIiEEEEEENSB_17counting_iteratorIlNSB_11use_defaultESX_SX_EEEEEEEPS9_jSF_S9_S9_NS7_10__identityEEEvT0_T1_T2_T3_T4_T6_,"ax",@progbits
	.align	128
        .global         _ZN3cub18CUB_300001_SM_10006detail6reduce28DeviceReduceSingleTileKernelINS2_10policy_hubIN4cuda3std3__45tupleIJblEEEjN6thrust24THRUST_300001_SM_1000_NS8cuda_cub9__find_if7functorIS9_EEE10Policy1000ENSB_12zip_iteratorINS8_IJNSD_26transform_input_iterator_tIbNSI_INS8_IJNSB_6detail15normal_iteratorINSB_10device_ptrIiEEEESO_EEEEENSK_22tuple_binary_predicateINS7_4lessIiEEEEEENSB_17counting_iteratorIlNSB_11use_defaultESX_SX_EEEEEEEPS9_jSF_S9_S9_NS7_10__identityEEEvT0_T1_T2_T3_T4_T6_
        .type           _ZN3cub18CUB_300001_SM_10006detail6reduce28DeviceReduceSingleTileKernelINS2_10policy_hubIN4cuda3std3__45tupleIJblEEEjN6thrust24THRUST_300001_SM_1000_NS8cuda_cub9__find_if7functorIS9_EEE10Policy1000ENSB_12zip_iteratorINS8_IJNSD_26transform_input_iterator_tIbNSI_INS8_IJNSB_6detail15normal_iteratorINSB_10device_ptrIiEEEESO_EEEEENSK_22tuple_binary_predicateINS7_4lessIiEEEEEENSB_17counting_iteratorIlNSB_11use_defaultESX_SX_EEEEEEEPS9_jSF_S9_S9_NS7_10__identityEEEvT0_T1_T2_T3_T4_T6_,@function
        .size           _ZN3cub18CUB_300001_SM_10006detail6reduce28DeviceReduceSingleTileKernelINS2_10policy_hubIN4cuda3std3__45tupleIJblEEEjN6thrust24THRUST_300001_SM_1000_NS8cuda_cub9__find_if7functorIS9_EEE10Policy1000ENSB_12zip_iteratorINS8_IJNSD_26transform_input_iterator_tIbNSI_INS8_IJNSB_6detail15normal_iteratorINSB_10device_ptrIiEEEESO_EEEEENSK_22tuple_binary_predicateINS7_4lessIiEEEEEENSB_17counting_iteratorIlNSB_11use_defaultESX_SX_EEEEEEEPS9_jSF_S9_S9_NS7_10__identityEEEvT0_T1_T2_T3_T4_T6_,(.L_x_14357 - _ZN3cub18CUB_300001_SM_10006detail6reduce28DeviceReduceSingleTileKernelINS2_10policy_hubIN4cuda3std3__45tupleIJblEEEjN6thrust24THRUST_300001_SM_1000_NS8cuda_cub9__find_if7functorIS9_EEE10Policy1000ENSB_12zip_iteratorINS8_IJNSD_26transform_input_iterator_tIbNSI_INS8_IJNSB_6detail15normal_iteratorINSB_10device_ptrIiEEEESO_EEEEENSK_22tuple_binary_predicateINS7_4lessIiEEEEEENSB_17counting_iteratorIlNSB_11use_defaultESX_SX_EEEEEEEPS9_jSF_S9_S9_NS7_10__identityEEEvT0_T1_T2_T3_T4_T6_)
        .other          _ZN3cub18CUB_300001_SM_10006detail6reduce28DeviceReduceSingleTileKernelINS2_10policy_hubIN4cuda3std3__45tupleIJblEEEjN6thrust24THRUST_300001_SM_1000_NS8cuda_cub9__find_if7functorIS9_EEE10Policy1000ENSB_12zip_iteratorINS8_IJNSD_26transform_input_iterator_tIbNSI_INS8_IJNSB_6detail15normal_iteratorINSB_10device_ptrIiEEEESO_EEEEENSK_22tuple_binary_predicateINS7_4lessIiEEEEEENSB_17counting_iteratorIlNSB_11use_defaultESX_SX_EEEEEEEPS9_jSF_S9_S9_NS7_10__identityEEEvT0_T1_T2_T3_T4_T6_,@"STO_CUDA_ENTRY STV_DEFAULT"
_ZN3cub18CUB_300001_SM_10006detail6reduce28DeviceReduceSingleTileKernelINS2_10policy_hubIN4cuda3std3__45tupleIJblEEEjN6thrust24THRUST_300001_SM_1000_NS8cuda_cub9__find_if7functorIS9_EEE10Policy1000ENSB_12zip_iteratorINS8_IJNSD_26transform_input_iterator_tIbNSI_INS8_IJNSB_6detail15normal_iteratorINSB_10device_ptrIiEEEESO_EEEEENSK_22tuple_binary_predicateINS7_4lessIiEEEEEENSB_17counting_iteratorIlNSB_11use_defaultESX_SX_EEEEEEEPS9_jSF_S9_S9_NS7_10__identityEEEvT0_T1_T2_T3_T4_T6_:
.text._ZN3cub18CUB_300001_SM_10006detail6reduce28DeviceReduceSingleTileKernelINS2_10policy_hubIN4cuda3std3__45tupleIJblEEEjN6thrust24THRUST_300001_SM_1000_NS8cuda_cub9__find_if7functorIS9_EEE10Policy1000ENSB_12zip_iteratorINS8_IJNSD_26transform_input_iterator_tIbNSI_INS8_IJNSB_6detail15normal_iteratorINSB_10device_ptrIiEEEESO_EEEEENSK_22tuple_binary_predicateINS7_4lessIiEEEEEENSB_17counting_iteratorIlNSB_11use_defaultESX_SX_EEEEEEEPS9_jSF_S9_S9_NS7_10__identityEEEvT0_T1_T2_T3_T4_T6_:
        /* <DEDUP_REMOVED lines=14> */
.L_x_2165:
        /* <DEDUP_REMOVED lines=38> */
.L_x_2172:
        /* <DEDUP_REMOVED lines=22> */
[----:B--2---:R-:W-:-:S02]  /*04a0*/  ISETP.GE.AND P0, PT, R22, R31, PT ;  /* 0x0000001f1600720c */ /* 0x004fc40003f06270 */
[----:B------:R-:W-:Y:S01]  /*04b0*/  ISETP.LT.AND P2, PT, R22, R31, P5 ;  /* 0x0000001f1600720c */ /* 0x000fe20002f41270 */
[----:B------:R-:W-:-:S06]  /*04c0*/  IMAD.X R22, RZ, RZ, UR7, P3 ;  /* 0x00000007ff167e24 */ /* 0x000fcc00098e06ff */
        /* <DEDUP_REMOVED lines=8> */
[----:B------:R-:W-:Y:S02]  /*0550*/  @!P2 SEL R9, R19, R20, !P5 ;  /* 0x000000141309a207 */ /* 0x000fe40006800000 */
[CC--:B------:R-:W-:Y:S02]  /*0560*/  SEL R20, R22.reuse, R27.reuse, P0 ;  /* 0x0000001b16147207 */ /* 0x0c0fe40000000000 */
        /* <DEDUP_REMOVED lines=11> */
[CC--:B------:R-:W-:Y:S02]  /*0620*/  SEL R8, R7.reuse, R20.reuse, P0 ;  /* 0x0000001407087207 */ /* 0x0c0fe40000000000 */
        /* <DEDUP_REMOVED lines=10> */
[CC--:B------:R-:W-:Y:S02]  /*06d0*/  ISETP.LT.AND.EX P0, PT, R7.reuse, R8.reuse, PT, P0 ;  /* 0x000000080700720c */ /* 0x0c0fe40003f01300 */
[----:B------:R-:W-:Y:S02]  /*06e0*/  @!P3 SEL R28, RZ, 0x1, P6 ;  /* 0x00000001ff1cb807 */ /* 0x000fe40003000000 */
        /* <DEDUP_REMOVED lines=28> */
[----:B------:R-:W-:Y:S02]  /*08b0*/  @!P3 SEL R28, RZ, 0x1, P0 ;  /* 0x00000001ff1cb807 */ /* 0x000fe40000000000 */
        /* <DEDUP_REMOVED lines=12> */
[----:B------:R-:W-:-:S02]  /*0980*/  ISETP.GE.AND P3, PT, R17, R18, PT ;  /* 0x000000121100720c */ /* 0x000fc40003f66270 */
[----:B------:R-:W-:Y:S01]  /*0990*/  ISETP.LT.AND P4, PT, R17, R18, P2 ;  /* 0x000000121100720c */ /* 0x000fe20001781270 */
[----:B------:R-:W-:Y:S01]  /*09a0*/  IMAD.X R9, RZ, RZ, R22, P0 ;  /* 0x000000ffff097224 */ /* 0x000fe200000e0616 */
[----:B------:R-:W-:Y:S02]  /*09b0*/  @!P2 SEL R28, RZ, 0x1, P3 ;  /* 0x00000001ff1ca807 */ /* 0x000fe40001800000 */
        /* <DEDUP_REMOVED lines=11> */
[----:B------:R-:W-:Y:S02]  /*0a70*/  ISETP.LT.AND P2, PT, R15, R16, P3 ;  /* 0x000000100f00720c */ /* 0x000fe40001f41270 */
        /* <DEDUP_REMOVED lines=8> */
[----:B------:R-:W-:Y:S01]  /*0b00*/  @!P2 SEL R27, R22, R7, !P3 ;  /* 0x00000007161ba207 */ /* 0x000fe20005800000 */
[----:B------:R-:W-:Y:S06]  /*0b10*/  @P5 BRA `(.L_x_2172) ;  /* 0xfffffff800085947 */ /* 0x000fec000383ffff */
.L_x_2171:
[----:B------:R-:W-:Y:S05]  /*0b20*/  BSYNC.RECONVERGENT B2 ;  /* 0x0000000000027941 */ /* 0x000fea0003800200 */
.L_x_2170:
        /* <DEDUP_REMOVED lines=25> */
[CC--:B----4-:R-:W-:Y:S02]  /*0cc0*/  ISETP.GE.AND P0, PT, R6.reuse, R7.reuse, PT ;  /* 0x000000070600720c */ /* 0x0d0fe40003f06270 */
[----:B------:R-:W-:Y:S02]  /*0cd0*/  ISETP.LT.AND P4, PT, R6, R7, P3 ;  /* 0x000000070600720c */ /* 0x000fe40001f81270 */
[----:B------:R-:W-:-:S04]  /*0ce0*/  @!P3 SEL R28, RZ, 0x1, P0 ;  /* 0x00000001ff1cb807 */ /* 0x000fc80000000000 */
[----:B------:R-:W-:Y:S02]  /*0cf0*/  SEL R28, R28, 0x1, !P4 ;  /* 0x000000011c1c7807 */ /* 0x000fe40006000000 */
[----:B------:R-:W-:Y:S02]  /*0d00*/  ISETP.LT.U32.AND P0, PT, R19, R20, PT ;  /* 0x000000141300720c */ /* 0x000fe40003f01070 */
[----:B------:R-:W-:Y:S02]  /*0d10*/  LOP3.LUT P2, RZ, R28, 0xff, RZ, 0xc0, !PT ;  /* 0x000000ff1cff7812 */ /* 0x000fe4000784c0ff */
[----:B------:R-:W-:-:S04]  /*0d20*/  ISETP.LT.AND.EX P0, PT, R16, R27, PT, P0 ;  /* 0x0000001b1000720c */ /* 0x000fc80003f01300 */
[CC--:B------:R-:W-:Y:S02]  /*0d30*/  SEL R6, R19.reuse, R20.reuse, P0 ;  /* 0x0000001413067207 */ /* 0x0c0fe40000000000 */
[----:B------:R-:W-:Y:S02]  /*0d40*/  SEL R5, R16, R27, P0 ;  /* 0x0000001b10057207 */ /* 0x000fe40000000000 */
[----:B---3--:R-:W-:Y:S02]  /*0d50*/  ISETP.GE.AND P0, PT, R8, R9, PT ;  /* 0x000000090800720c */ /* 0x008fe40003f06270 */
[----:B------:R-:W-:Y:S02]  /*0d60*/  @!P4 SEL R6, R19, R20, !P3 ;  /* 0x000000141306c207 */ /* 0x000fe40005800000 */
[----:B------:R-:W-:Y:S02]  /*0d70*/  @!P4 SEL R5, R16, R27, !P3 ;  /* 0x0000001b1005c207 */ /* 0x000fe40005800000 */
[----:B------:R-:W-:-:S02]  /*0d80*/  ISETP.LT.AND P4, PT, R8, R9, P2 ;  /* 0x000000090800720c */ /* 0x000fc40001781270 */
[----:B------:R-:W-:-:S04]  /*0d90*/  @!P2 SEL R28, RZ, 0x1, P0 ;  /* 0x00000001ff1ca807 */ /* 0x000fc80000000000 */
        /* <DEDUP_REMOVED lines=27> */
[-C--:B------:R-:W-:Y:S02]  /*0f50*/  ISETP.LT.AND.EX P0, PT, R3, R4.reuse, PT, P0 ;  /* 0x000000040300720c */ /* 0x080fe40003f01300 */
[----:B------:R-:W-:Y:S01]  /*0f60*/  @!P2 SEL R28, RZ, 0x1, P4 ;  /* 0x00000001ff1ca807 */ /* 0x000fe20002000000 */
[----:B------:R-:W-:Y:S01]  /*0f70*/  VIADD R13, R13, 0x400 ;  /* 0x000004000d0d7836 */ /* 0x000fe20000000000 */
[----:B------:R-:W-:Y:S02]  /*0f80*/  SEL R20, R2, R5, P0 ;  /* 0x0000000502147207 */ /* 0x000fe40000000000 */
[----:B------:R-:W-:Y:S02]  /*0f90*/  SEL R27, R3, R4, P0 ;  /* 0x00000004031b7207 */ /* 0x000fe40000000000 */
[----:B------:R-:W-:-:S02]  /*0fa0*/  SEL R28, R28, 0x1, !P3 ;  /* 0x000000011c1c7807 */ /* 0x000fc40005800000 */
[----:B------:R-:W-:Y:S02]  /*0fb0*/  @!P3 SEL R20, R2, R5, !P2 ;  /* 0x000000050214b207 */ /* 0x000fe40005000000 */
[----:B------:R-:W-:-:S07]  /*0fc0*/  @!P3 SEL R27, R3, R4, !P2 ;  /* 0x00000004031bb207 */ /* 0x000fce0005000000 */
.L_x_2174:
[----:B------:R-:W-:Y:S05]  /*0fd0*/  BSYNC.RECONVERGENT B2 ;  /* 0x0000000000027941 */ /* 0x000fea0003800200 */
.L_x_2173:
        /* <DEDUP_REMOVED lines=42> */
.L_x_2176:
[----:B------:R-:W-:Y:S05]  /*1280*/  BSYNC.RECONVERGENT B2 ;  /* 0x0000000000027941 */ /* 0x000fea0003800200 */
.L_x_2175:
        /* <DEDUP_REMOVED lines=23> */
.L_x_2169:
[----:B------:R-:W-:Y:S05]  /*1400*/  BSYNC.RECONVERGENT B1 ;  /* 0x0000000000017941 */ /* 0x000fea0003800200 */
.L_x_2168:
        /* <DEDUP_REMOVED lines=26> */
.L_x_2179:
[----:B------:R-:W-:Y:S05]  /*15b0*/  BSYNC.RECONVERGENT B1 ;  /* 0x0000000000017941 */ /* 0x000fea0003800200 */
.L_x_2178:
        /* <DEDUP_REMOVED lines=23> */
.L_x_2181:
[----:B------:R-:W-:Y:S05]  /*1730*/  BSYNC.RECONVERGENT B1 ;  /* 0x0000000000017941 */ /* 0x000fea0003800200 */
.L_x_2180:
        /* <DEDUP_REMOVED lines=20> */
.L_x_2183:
[----:B------:R-:W-:Y:S05]  /*1880*/  BSYNC.RECONVERGENT B1 ;  /* 0x0000000000017941 */ /* 0x000fea0003800200 */
.L_x_2182:
        /* <DEDUP_REMOVED lines=20> */
.L_x_2185:
[----:B------:R-:W-:Y:S05]  /*19d0*/  BSYNC.RECONVERGENT B1 ;  /* 0x0000000000017941 */ /* 0x000fea0003800200 */
.L_x_2184:
        /* <DEDUP_REMOVED lines=20> */
.L_x_2187:
[----:B------:R-:W-:Y:S05]  /*1b20*/  BSYNC.RECONVERGENT B1 ;  /* 0x0000000000017941 */ /* 0x000fea0003800200 */
.L_x_2186:
        /* <DEDUP_REMOVED lines=11> */
.L_x_2189:
[----:B------:R-:W-:Y:S05]  /*1be0*/  BSYNC.RECONVERGENT B1 ;  /* 0x0000000000017941 */ /* 0x000fea0003800200 */
.L_x_2188:
        /* <DEDUP_REMOVED lines=84> */
.L_x_2177:
        /* <DEDUP_REMOVED lines=36> */
.L_x_2192:
[----:B------:R-:W-:Y:S05]  /*2370*/  BSYNC.RECONVERGENT B1 ;  /* 0x0000000000017941 */ /* 0x000fea0003800200 */
.L_x_2191:
        /* <DEDUP_REMOVED lines=21> */
.L_x_2194:
[----:B------:R-:W-:Y:S05]  /*24d0*/  BSYNC.RECONVERGENT B1 ;  /* 0x0000000000017941 */ /* 0x000fea0003800200 */
.L_x_2193:
        /* <DEDUP_REMOVED lines=20> */
.L_x_2196:
[----:B------:R-:W-:Y:S05]  /*2620*/  BSYNC.RECONVERGENT B1 ;  /* 0x0000000000017941 */ /* 0x000fea0003800200 */
.L_x_2195:
        /* <DEDUP_REMOVED lines=20> */
.L_x_2198:
[----:B------:R-:W-:Y:S05]  /*2770*/  BSYNC.RECONVERGENT B1 ;  /* 0x0000000000017941 */ /* 0x000fea0003800200 */
.L_x_2197:
        /* <DEDUP_REMOVED lines=20> */
.L_x_2200:
[----:B------:R-:W-:Y:S05]  /*28c0*/  BSYNC.RECONVERGENT B1 ;  /* 0x0000000000017941 */ /* 0x000fea0003800200 */
.L_x_2199:
        /* <DEDUP_REMOVED lines=11> */
.L_x_2202:
[----:B------:R-:W-:Y:S05]  /*2980*/  BSYNC.RECONVERGENT B1 ;  /* 0x0000000000017941 */ /* 0x000fea0003800200 */
.L_x_2201:
        /* <DEDUP_REMOVED lines=26> */
.L_x_2203:
        /* <DEDUP_REMOVED lines=16> */
.L_x_2204:
        /* <DEDUP_REMOVED lines=16> */
.L_x_2205:
        /* <DEDUP_REMOVED lines=16> */
.L_x_2206:
        /* <DEDUP_REMOVED lines=16> */
.L_x_2207:
        /* <DEDUP_REMOVED lines=16> */
.L_x_2208:
        /* <DEDUP_REMOVED lines=17> */
.L_x_2167:
        /* <DEDUP_REMOVED lines=18> */
[----:B---3--:R-:W-:Y:S01]  /*3260*/  ISETP.GE.AND P0, PT, R6, R7, PT ;  /* 0x000000070600720c */ /* 0x008fe20003f06270 */
[----:B------:R-:W-:-:S03]  /*3270*/  VIADD R6, R21, 0x200 ;  /* 0x0000020015067836 */ /* 0x000fc60000000000 */
[----:B------:R-:W-:Y:S02]  /*3280*/  SEL R20, R21, R20, !P0 ;  /* 0x0000001415147207 */ /* 0x000fe40004000000 */
[----:B--2---:R-:W-:Y:S02]  /*3290*/  IADD3 R15, P1, PT, R6, UR6, RZ ;  /* 0x00000006060f7c10 */ /* 0x004fe4000ff3e0ff */
[----:B------:R-:W-:Y:S02]  /*32a0*/  IADD3 R20, P3, PT, R20, UR6, RZ ;  /* 0x0000000614147c10 */ /* 0x000fe4000ff7e0ff */
[----:B----4-:R-:W-:Y:S01]  /*32b0*/  ISETP.GE.AND P2, PT, R10, R11, PT ;  /* 0x0000000b0a00720c */ /* 0x010fe20003f46270 */
[----:B------:R-:W-:Y:S01]  /*32c0*/  IMAD.X R6, RZ, RZ, UR7, P1 ;  /* 0x00000007ff067e24 */ /* 0x000fe200088e06ff */
[C---:B------:R-:W-:Y:S01]  /*32d0*/  ISETP.LT.U32.AND P1, PT, R15.reuse, R20, PT ;  /* 0x000000140f00720c */ /* 0x040fe20003f21070 */
[----:B------:R-:W-:Y:S01]  /*32e0*/  IMAD.X R27, RZ, RZ, UR7, P3 ;  /* 0x00000007ff1b7e24 */ /* 0x000fe200098e06ff */
[----:B------:R-:W-:-:S02]  /*32f0*/  IADD3 R7, P4, PT, R15, 0x100, RZ ;  /* 0x000001000f077810 */ /* 0x000fc40007f9e0ff */
[----:B-----5:R-:W-:Y:S02]  /*3300*/  ISETP.LT.OR P0, PT, R8, R9, !P0 ;  /* 0x000000090800720c */ /* 0x020fe40004701670 */
[----:B------:R-:W-:-:S05]  /*3310*/  ISETP.LT.AND.EX P1, PT, R6, R27, PT, P1 ;  /* 0x0000001b0600720c */ /* 0x000fca0003f21310 */
        /* <DEDUP_REMOVED lines=8> */
[----:B------:R-:W-:Y:S02]  /*33a0*/  ISETP.LT.AND.EX P1, PT, R6, R27, PT, P1 ;  /* 0x0000001b0600720c */ /* 0x000fe40003f21310 */
[----:B------:R-:W-:Y:S02]  /*33b0*/  ISETP.LT.OR P2, PT, R12, R13, P0 ;  /* 0x0000000d0c00720c */ /* 0x000fe40000741670 */
[----:B------:R-:W-:Y:S02]  /*33c0*/  @!P3 SEL R20, R7, R20, P1 ;  /* 0x000000140714b207 */ /* 0x000fe40000800000 */
[----:B------:R-:W-:Y:S02]  /*33d0*/  @!P3 SEL R27, R6, R27, P1 ;  /* 0x0000001b061bb207 */ /* 0x000fe40000800000 */
        /* <DEDUP_REMOVED lines=8> */
.L_x_2211:
        /* <DEDUP_REMOVED lines=11> */
[----:B---3--:R-:W-:Y:S02]  /*3510*/  ISETP.GE.AND P3, PT, R10, R11, PT ;  /* 0x0000000b0a00720c */ /* 0x008fe40003f66270 */
[----:B--2---:R-:W-:Y:S02]  /*3520*/  IADD3 R10, P1, P4, R21, UR6, R22 ;  /* 0x00000006150a7c10 */ /* 0x004fe4000fc3e016 */
[----:B-1----:R-:W-:Y:S02]  /*3530*/  SEL R6, RZ, 0x1, P3 ;  /* 0x00000001ff067807 */ /* 0x002fe40001800000 */
[C---:B------:R-:W-:Y:S02]  /*3540*/  ISETP.LT.U32.AND P0, PT, R10.reuse, R20, PT ;  /* 0x000000140a00720c */ /* 0x040fe40003f01070 */
[----:B------:R-:W-:Y:S02]  /*3550*/  IADD3.X R11, PT, PT, RZ, UR7, RZ, P1, P4 ;  /* 0x00000007ff0b7c10 */ /* 0x000fe40008fe84ff */
[----:B------:R-:W-:-:S02]  /*3560*/  IADD3 R7, P4, PT, R10, 0x100, RZ ;  /* 0x000001000a077810 */ /* 0x000fc40007f9e0ff */
[C---:B------:R-:W-:Y:S02]  /*3570*/  ISETP.LT.AND.EX P0, PT, R11.reuse, R27, PT, P0 ;  /* 0x0000001b0b00720c */ /* 0x040fe40003f01300 */
[----:B----4-:R-:W-:Y:S01]  /*3580*/  ISETP.GE.AND P1, PT, R12, R13, PT ;  /* 0x0000000d0c00720c */ /* 0x010fe20003f26270 */
[----:B0-----:R-:W-:Y:S01]  /*3590*/  IMAD.X R8, RZ, RZ, R11, P4 ;  /* 0x000000ffff087224 */ /* 0x001fe200020e060b */
[C---:B------:R-:W-:Y:S02]  /*35a0*/  @!P3 SEL R20, R10.reuse, R20, P0 ;  /* 0x000000140a14b207 */ /* 0x040fe40000000000 */
[----:B------:R-:W-:Y:S02]  /*35b0*/  @!P3 SEL R27, R11, R27, P0 ;  /* 0x0000001b0b1bb207 */ /* 0x000fe40000000000 */
[----:B------:R-:W-:Y:S02]  /*35c0*/  SEL R20, R10, R20, !P2 ;  /* 0x000000140a147207 */ /* 0x000fe40005000000 */
[----:B------:R-:W-:-:S02]  /*35d0*/  @P2 SEL R6, R28, 0x1, P3 ;  /* 0x000000011c062807 */ /* 0x000fc40001800000 */
[----:B------:R-:W-:Y:S02]  /*35e0*/  SEL R27, R11, R27, !P2 ;  /* 0x0000001b0b1b7207 */ /* 0x000fe40005000000 */
[CC--:B------:R-:W-:Y:S02]  /*35f0*/  ISETP.LT.U32.AND P0, PT, R7.reuse, R20.reuse, PT ;  /* 0x000000140700720c */ /* 0x0c0fe40003f01070 */
[----:B------:R-:W-:Y:S02]  /*3600*/  LOP3.LUT P3, RZ, R6, 0xff, RZ, 0xc0, !PT ;  /* 0x000000ff06ff7812 */ /* 0x000fe4000786c0ff */
[----:B------:R-:W-:Y:S02]  /*3610*/  ISETP.LT.AND.EX P0, PT, R8, R27, PT, P0 ;  /* 0x0000001b0800720c */ /* 0x000fe40003f01300 */
[----:B-----5:R-:W-:Y:S02]  /*3620*/  ISETP.GE.AND P2, PT, R14, R15, PT ;  /* 0x0000000f0e00720c */ /* 0x020fe40003f46270 */
[----:B------:R-:W-:-:S02]  /*3630*/  @!P1 SEL R20, R7, R20, P0 ;  /* 0x0000001407149207 */ /* 0x000fc40000000000 */
[----:B------:R-:W-:Y:S02]  /*3640*/  @!P1 SEL R27, R8, R27, P0 ;  /* 0x0000001b081b9207 */ /* 0x000fe40000000000 */
[----:B------:R-:W-:Y:S02]  /*3650*/  IADD3 R9, P0, PT, R10, 0x200, RZ ;  /* 0x000002000a097810 */ /* 0x000fe40007f1e0ff */
[----:B------:R-:W-:Y:S02]  /*3660*/  SEL R20, R7, R20, !P3 ;  /* 0x0000001407147207 */ /* 0x000fe40005800000 */
[----:B------:R-:W-:Y:S02]  /*3670*/  SEL R12, RZ, 0x1, P1 ;  /* 0x00000001ff0c7807 */ /* 0x000fe40000800000 */
[----:B------:R-:W-:Y:S01]  /*3680*/  @P3 SEL R12, R6, 0x1, P1 ;  /* 0x00000001060c3807 */ /* 0x000fe20000800000 */
        /* <DEDUP_REMOVED lines=9> */
[----:B------:R-:W-:Y:S02]  /*3720*/  IADD3 R9, PT, PT, -R22, UR4, RZ ;  /* 0x0000000416097c10 */ /* 0x000fe4000fffe1ff */
[----:B------:R-:W-:Y:S02]  /*3730*/  IADD3 R7, P0, PT, R10, 0x300, RZ ;  /* 0x000003000a077810 */ /* 0x000fe40007f1e0ff */
[----:B------:R-:W-:Y:S02]  /*3740*/  ISETP.GE.AND P1, PT, R16, R17, PT ;  /* 0x000000111000720c */ /* 0x000fe40003f26270 */
[----:B------:R-:W-:Y:S02]  /*3750*/  @P4 SEL R8, R12, 0x1, P2 ;  /* 0x000000010c084807 */ /* 0x000fe40001000000 */
[----:B------:R-:W-:-:S02]  /*3760*/  ISETP.GE.U32.AND P3, PT, R9, 0x400, PT ;  /* 0x000004000900780c */ /* 0x000fc40003f66070 */
        /* <DEDUP_REMOVED lines=15> */
.L_x_2209:
        /* <DEDUP_REMOVED lines=20> */
.L_x_2216:
        /* <DEDUP_REMOVED lines=45> */
[CC--:B--2---:R-:W-:Y:S02]  /*3c70*/  ISETP.GE.AND P0, PT, R32.reuse, R37.reuse, PT ;  /* 0x000000252000720c */ /* 0x0c4fe40003f06270 */
[----:B------:R-:W-:-:S03]  /*3c80*/  ISETP.LT.AND P1, PT, R32, R37, P3 ;  /* 0x000000252000720c */ /* 0x000fc60001f21270 */
[----:B------:R-:W-:Y:S02]  /*3c90*/  @!P3 SEL R28, RZ, 0x1, P0 ;  /* 0x00000001ff1cb807 */ /* 0x000fe40000000000 */
[----:B------:R-:W-:Y:S02]  /*3ca0*/  ISETP.LT.U32.AND P0, PT, R15, R20, PT ;  /* 0x000000140f00720c */ /* 0x000fe40003f01070 */
[----:B------:R-:W-:Y:S02]  /*3cb0*/  SEL R7, R28, 0x1, !P1 ;  /* 0x000000011c077807 */ /* 0x000fe40004800000 */
[----:B------:R-:W-:Y:S02]  /*3cc0*/  ISETP.LT.AND.EX P0, PT, R8, R27, PT, P0 ;  /* 0x0000001b0800720c */ /* 0x000fe40003f01300 */
[----:B------:R-:W-:Y:S02]  /*3cd0*/  LOP3.LUT P2, RZ, R7, 0xff, RZ, 0xc0, !PT ;  /* 0x000000ff07ff7812 */ /* 0x000fe4000784c0ff */
[----:B-----5:R-:W-:-:S02]  /*3ce0*/  ISETP.GE.AND P5, PT, R31, R18, PT ;  /* 0x000000121f00720c */ /* 0x020fc40003fa6270 */
[----:B------:R-:W-:Y:S02]  /*3cf0*/  ISETP.LT.AND P4, PT, R31, R18, P2 ;  /* 0x000000121f00720c */ /* 0x000fe40001781270 */
[CC--:B------:R-:W-:Y:S02]  /*3d00*/  SEL R16, R15.reuse, R20.reuse, P0 ;  /* 0x000000140f107207 */ /* 0x0c0fe40000000000 */
[CC--:B-1----:R-:W-:Y:S02]  /*3d10*/  SEL R11, R8.reuse, R27.reuse, P0 ;  /* 0x0000001b080b7207 */ /* 0x0c2fe40000000000 */
[----:B------:R-:W-:Y:S02]  /*3d20*/  @!P1 SEL R16, R15, R20, !P3 ;  /* 0x000000140f109207 */ /* 0x000fe40005800000 */
[----:B------:R-:W-:Y:S02]  /*3d30*/  @!P1 SEL R11, R8, R27, !P3 ;  /* 0x0000001b080b9207 */ /* 0x000fe40005800000 */
[----:B------:R-:W-:-:S02]  /*3d40*/  @!P2 SEL R7, RZ, 0x1, P5 ;  /* 0x00000001ff07a807 */ /* 0x000fc40002800000 */
[----:B------:R-:W-:Y:S02]  /*3d50*/  IADD3 R33, P0, PT, R33, UR6, RZ ;  /* 0x0000000621217c10 */ /* 0x000fe4000ff1e0ff */
[----:B------:R-:W-:Y:S02]  /*3d60*/  SEL R7, R7, 0x1, !P4 ;  /* 0x0000000107077807 */ /* 0x000fe40006000000 */
[CC--:B------:R-:W-:Y:S01]  /*3d70*/  ISETP.GE.AND P5, PT, R30.reuse, R39.reuse, PT ;  /* 0x000000271e00720c */ /* 0x0c0fe20003fa6270 */
[----:B------:R-:W-:Y:S01]  /*3d80*/  IMAD.X R8, RZ, RZ, UR7, P0 ;  /* 0x00000007ff087e24 */ /* 0x000fe200080e06ff */
        /* <DEDUP_REMOVED lines=11> */
[----:B------:R-:W-:Y:S02]  /*3e40*/  IADD3 R35, P0, PT, R35, UR6, RZ ;  /* 0x0000000623237c10 */ /* 0x000fe4000ff1e0ff */
[CC--:B---3--:R-:W-:Y:S02]  /*3e50*/  ISETP.GE.AND P5, PT, R36.reuse, R43.reuse, PT ;  /* 0x0000002b2400720c */ /* 0x0c8fe40003fa6270 */
[----:B------:R-:W-:Y:S01]  /*3e60*/  ISETP.LT.AND P4, PT, R36, R43, P2 ;  /* 0x0000002b2400720c */ /* 0x000fe20001781270 */
[----:B------:R-:W-:Y:S01]  /*3e70*/  IMAD.X R8, RZ, RZ, UR7, P0 ;  /* 0x00000007ff087e24 */ /* 0x000fe200080e06ff */
[----:B------:R-:W-:-:S04]  /*3e80*/  ISETP.LT.U32.AND P0, PT, R35, R12, PT ;  /* 0x0000000c2300720c */ /* 0x000fc80003f01070 */
[CC--:B------:R-:W-:Y:S02]  /*3e90*/  ISETP.LT.AND.EX P0, PT, R8.reuse, R15.reuse, PT, P0 ;  /* 0x0000000f0800720c */ /* 0x0c0fe40003f01300 */
[----:B------:R-:W-:Y:S02]  /*3ea0*/  @!P2 SEL R7, RZ, 0x1, P5 ;  /* 0x00000001ff07a807 */ /* 0x000fe40002800000 */
[-C--:B------:R-:W-:Y:S02]  /*3eb0*/  SEL R16, R35, R12.reuse, P0 ;  /* 0x0000000c23107207 */ /* 0x080fe40000000000 */
[----:B------:R-:W-:Y:S02]  /*3ec0*/  SEL R7, R7, 0x1, !P4 ;  /* 0x0000000107077807 */ /* 0x000fe40006000000 */
[----:B------:R-:W-:Y:S02]  /*3ed0*/  SEL R11, R8, R15, P0 ;  /* 0x0000000f080b7207 */ /* 0x000fe40000000000 */
[----:B------:R-:W-:-:S02]  /*3ee0*/  @!P3 SEL R16, R35, R12, !P1 ;  /* 0x0000000c2310b207 */ /* 0x000fc40004800000 */
[----:B------:R-:W-:Y:S02]  /*3ef0*/  @!P3 SEL R11, R8, R15, !P1 ;  /* 0x0000000f080bb207 */ /* 0x000fe40004800000 */
[----:B------:R-:W-:Y:S02]  /*3f00*/  IADD3 R19, P0, PT, R19, UR6, RZ ;  /* 0x0000000613137c10 */ /* 0x000fe4000ff1e0ff */
[----:B------:R-:W-:Y:S02]  /*3f10*/  LOP3.LUT P1, RZ, R7, 0xff, RZ, 0xc0, !PT ;  /* 0x000000ff07ff7812 */ /* 0x000fe4000782c0ff */
[CC--:B----4-:R-:W-:Y:S01]  /*3f20*/  ISETP.GE.AND P5, PT, R38.reuse, R45.reuse, PT ;  /* 0x0000002d2600720c */ /* 0x0d0fe20003fa6270 */
[----:B------:R-:W-:Y:S01]  /*3f30*/  IMAD.X R8, RZ, RZ, UR7, P0 ;  /* 0x00000007ff087e24 */ /* 0x000fe200080e06ff */
[----:B------:R-:W-:Y:S02]  /*3f40*/  ISETP.LT.U32.AND P0, PT, R19, R16, PT ;  /* 0x000000101300720c */ /* 0x000fe40003f01070 */
[----:B------:R-:W-:-:S02]  /*3f50*/  ISETP.LT.AND P3, PT, R38, R45, P1 ;  /* 0x0000002d2600720c */ /* 0x000fc40000f61270 */
[----:B------:R-:W-:-:S04]  /*3f60*/  ISETP.LT.AND.EX P0, PT, R8, R11, PT, P0 ;  /* 0x0000000b0800720c */ /* 0x000fc80003f01300 */
[-C--:B------:R-:W-:Y:S02]  /*3f70*/  SEL R12, R19, R16.reuse, P0 ;  /* 0x00000010130c7207 */ /* 0x080fe40000000000 */
[----:B------:R-:W-:Y:S02]  /*3f80*/  @!P1 SEL R7, RZ, 0x1, P5 ;  /* 0x00000001ff079807 */ /* 0x000fe40002800000 */
        /* <DEDUP_REMOVED lines=12> */
[----:B------:R-:W-:Y:S02]  /*4050*/  ISETP.GE.AND P0, PT, R14, R17, PT ;  /* 0x000000110e00720c */ /* 0x000fe40003f06270 */
[----:B------:R-:W-:Y:S02]  /*4060*/  @!P3 SEL R11, R41, R12, !P1 ;  /* 0x0000000c290bb207 */ /* 0x000fe40004800000 */
[----:B------:R-:W-:Y:S01]  /*4070*/  @!P3 SEL R19, R8, R15, !P1 ;  /* 0x0000000f0813b207 */ /* 0x000fe20004800000 */
[----:B------:R-:W-:Y:S01]  /*4080*/  IMAD.X R8, RZ, RZ, UR7, P4 ;  /* 0x00000007ff087e24 */ /* 0x000fe2000a0e06ff */
[----:B------:R-:W-:Y:S02]  /*4090*/  ISETP.LT.AND P3, PT, R14, R17, P2 ;  /* 0x000000110e00720c */ /* 0x000fe40001761270 */
[----:B------:R-:W-:-:S02]  /*40a0*/  @!P2 SEL R7, RZ, 0x1, P0 ;  /* 0x00000001ff07a807 */ /* 0x000fc40000000000 */
        /* <DEDUP_REMOVED lines=9> */
[CC--:B------:R-:W-:Y:S02]  /*4140*/  ISETP.GE.AND P2, PT, R6.reuse, R9.reuse, PT ;  /* 0x000000090600720c */ /* 0x0c0fe40003f46270 */
[----:B------:R-:W-:Y:S01]  /*4150*/  ISETP.LT.AND P3, PT, R6, R9, P1 ;  /* 0x000000090600720c */ /* 0x000fe20000f61270 */
[----:B------:R-:W-:Y:S01]  /*4160*/  IMAD.X R6, RZ, RZ, UR7, P0 ;  /* 0x00000007ff067e24 */ /* 0x000fe200080e06ff */
[----:B------:R-:W-:-:S02]  /*4170*/  ISETP.LT.U32.AND P0, PT, R42, R15, PT ;  /* 0x0000000f2a00720c */ /* 0x000fc40003f01070 */
[----:B------:R-:W-:Y:S02]  /*4180*/  @!P1 SEL R7, RZ, 0x1, P2 ;  /* 0x00000001ff079807 */ /* 0x000fe40001000000 */
        /* <DEDUP_REMOVED lines=11> */
[----:B------:R-:W-:-:S02]  /*4240*/  ISETP.LT.AND P1, PT, R10, R13, P2 ;  /* 0x0000000d0a00720c */ /* 0x000fc40001721270 */
[----:B------:R-:W-:Y:S02]  /*4250*/  SEL R20, R44, R9, P0 ;  /* 0x000000092c147207 */ /* 0x000fe40000000000 */
[----:B------:R-:W-:Y:S02]  /*4260*/  SEL R27, R6, R11, P0 ;  /* 0x0000000b061b7207 */ /* 0x000fe40000000000 */
[----:B------:R-:W-:Y:S02]  /*4270*/  ISETP.NE.AND P0, PT, R29, RZ, PT ;  /* 0x000000ff1d00720c */ /* 0x000fe40003f05270 */
[----:B------:R-:W-:-:S04]  /*4280*/  ISETP.GE.AND P3, PT, R10, R13, PT ;  /* 0x0000000d0a00720c */ /* 0x000fc80003f66270 */
[----:B------:R-:W-:Y:S02]  /*4290*/  @!P2 SEL R7, RZ, 0x1, P3 ;  /* 0x00000001ff07a807 */ /* 0x000fe40001800000 */
[----:B------:R-:W-:Y:S02]  /*42a0*/  @!P1 SEL R20, R44, R9, !P2 ;  /* 0x000000092c149207 */ /* 0x000fe40005000000 */
[----:B------:R-:W-:Y:S02]  /*42b0*/  SEL R7, R7, 0x1, !P1 ;  /* 0x0000000107077807 */ /* 0x000fe40004800000 */
[----:B------:R-:W-:Y:S02]  /*42c0*/  @!P1 SEL R27, R6, R11, !P2 ;  /* 0x0000000b061b9207 */ /* 0x000fe40005000000 */
[----:B------:R-:W-:Y:S01]  /*42d0*/  PRMT R28, R7, 0x7610, R28 ;  /* 0x00007610071c7816 */ /* 0x000fe2000000001c */
[----:B------:R-:W-:Y:S06]  /*42e0*/  @P0 BRA `(.L_x_2216) ;  /* 0xfffffff400ac0947 */ /* 0x000fec000383ffff */
[----:B------:R-:W-:Y:S05]  /*42f0*/  BSYNC.RECONVERGENT B3 ;  /* 0x0000000000037941 */ /* 0x000fea0003800200 */
.L_x_2215:
[----:B------:R-:W-:-:S07]  /*4300*/  VIADD R3, R26, 0xfffffc00 ;  /* 0xfffffc001a037836 */ /* 0x000fce0000000000 */
.L_x_2214:
[----:B------:R-:W-:Y:S05]  /*4310*/  BSYNC.RECONVERGENT B2 ;  /* 0x0000000000027941 */ /* 0x000fea0003800200 */
.L_x_2213:
        /* <DEDUP_REMOVED lines=40> */
[CC--:B0-----:R-:W-:Y:S02]  /*45a0*/  SEL R4, R25.reuse, R20.reuse, P0 ;  /* 0x0000001419047207 */ /* 0x0c1fe40000000000 */
[----:B------:R-:W-:Y:S02]  /*45b0*/  SEL R7, R2, R27, P0 ;  /* 0x0000001b02077207 */ /* 0x000fe40000000000 */
        /* <DEDUP_REMOVED lines=28> */
[----:B-----5:R-:W-:Y:S01]  /*4780*/  ISETP.LT.AND P3, PT, R6, R5, P2 ;  /* 0x000000050600720c */ /* 0x020fe20001761270 */
[----:B------:R-:W-:Y:S01]  /*4790*/  IMAD.X R2, RZ, RZ, UR7, P5 ;  /* 0x00000007ff027e24 */ /* 0x000fe2000a8e06ff */
        /* <DEDUP_REMOVED lines=9> */
.L_x_2218:
[----:B------:R-:W-:Y:S05]  /*4830*/  BSYNC.RECONVERGENT B2 ;  /* 0x0000000000027941 */ /* 0x000fea0003800200 */
.L_x_2217:
        /* <DEDUP_REMOVED lines=44> */
.L_x_2220:
[----:B------:R-:W-:Y:S05]  /*4b00*/  BSYNC.RECONVERGENT B2 ;  /* 0x0000000000027941 */ /* 0x000fea0003800200 */
.L_x_2219:
        /* <DEDUP_REMOVED lines=23> */
.L_x_2212:
[----:B------:R-:W-:Y:S05]  /*4c80*/  BSYNC.RECONVERGENT B1 ;  /* 0x0000000000017941 */ /* 0x000fea0003800200 */
.L_x_2210:
        /* <DEDUP_REMOVED lines=24> */
.L_x_2222:
[----:B------:R-:W-:Y:S05]  /*4e10*/  BSYNC.RECONVERGENT B1 ;  /* 0x0000000000017941 */ /* 0x000fea0003800200 */
.L_x_2221:
        /* <DEDUP_REMOVED lines=23> */
.L_x_2224:
[----:B------:R-:W-:Y:S05]  /*4f90*/  BSYNC.RECONVERGENT B1 ;  /* 0x0000000000017941 */ /* 0x000fea0003800200 */
.L_x_2223:
        /* <DEDUP_REMOVED lines=20> */
.L_x_2226:
[----:B------:R-:W-:Y:S05]  /*50e0*/  BSYNC.RECONVERGENT B1 ;  /* 0x0000000000017941 */ /* 0x000fea0003800200 */
.L_x_2225:
        /* <DEDUP_REMOVED lines=20> */
.L_x_2228:
[----:B------:R-:W-:Y:S05]  /*5230*/  BSYNC.RECONVERGENT B1 ;  /* 0x0000000000017941 */ /* 0x000fea0003800200 */
.L_x_2227:
        /* <DEDUP_REMOVED lines=20> */
.L_x_2230:
[----:B------:R-:W-:Y:S05]  /*5380*/  BSYNC.RECONVERGENT B1 ;  /* 0x0000000000017941 */ /* 0x000fea0003800200 */
.L_x_2229:
        /* <DEDUP_REMOVED lines=11> */
.L_x_2232:
[----:B------:R-:W-:Y:S05]  /*5440*/  BSYNC.RECONVERGENT B1 ;  /* 0x0000000000017941 */ /* 0x000fea0003800200 */
.L_x_2231:
        /* <DEDUP_REMOVED lines=83> */
.L_x_2190:
[----:B------:R-:W-:Y:S05]  /*5980*/  BSYNC.RECONVERGENT B0 ;  /* 0x0000000000007941 */ /* 0x000fea0003800200 */
.L_x_2166:
        /* <DEDUP_REMOVED lines=16> */
.L_x_2233:
        /* <DEDUP_REMOVED lines=15> */
.L_x_14357:


//--------------------- .text._ZN3cub18CUB_300001_SM_10006detail6reduce28DeviceReduceSingleTileKernelINS2_10policy_hubIiyN4cuda3std3__44plusIiEEE10Policy1000EPiSC_iS9_iiNS7_10__identityEEEvT0_T1_T2_T3_T4_T6_ --------------------------
	.section	.text._ZN3cub18CUB_300001_SM_10006detail6reduce28DeviceReduceSingleTileKernelINS2_10policy_hubIiyN4cuda3std3__44plusIiEEE10Policy1000EPiSC_iS9_iiNS7_10__identityEEEvT0_T1_T2_T3_T4_T6_,"ax",@progbits
	.align	128
        .global         _ZN3cub18CUB_300001_SM_10006detail6reduce28DeviceReduceSingleTileKernelINS2_10policy_hubIiyN4cuda3std3__44plusIiEEE10Policy1000EPiSC_iS9_iiNS7_10__identityEEEvT0_T1_T2_T3_T4_T6_
        .type           _ZN3cub18CUB_300001_SM_10006detail6reduce28DeviceReduceSingleTileKernelINS2_10policy_hubIiyN4cuda3std3__44plusIiEEE10Policy1000EPiSC_iS9_iiNS7_10__identityEEEvT0_T1_T2_T3_T4_T6_,@function
        .size           _ZN3cub18CUB_300001_SM_10006detail6reduce28DeviceReduceSingleTileKernelINS2_10policy_hubIiyN4cuda3std3__44plusIiEEE10Policy1000EPiSC_iS9_iiNS7_10__identityEEEvT0_T1_T2_T3_T4_T6_,(.L_x_14358 - _ZN3cub18CUB_300001_SM_10006detail6reduce28DeviceReduceSingleTileKernelINS2_10policy_hubIiyN4cuda3std3__44plusIiEEE10Policy1000EPiSC_iS9_iiNS7_10__identityEEEvT0_T1_T2_T3_T4_T6_)
        .other          _ZN3cub18CUB_300001_SM_10006detail6reduce28DeviceReduceSingleTileKernelINS2_10policy_hubIiyN4cuda3std3__44plusIiEEE10Policy1000EPiSC_iS9_iiNS7_10__identityEEEvT0_T1_T2_T3_T4_T6_,@"STO_CUDA_ENTRY STV_DEFAULT"
_ZN3cub18CUB_300001_SM_10006detail6reduce28DeviceReduceSingleTileKernelINS2_10policy_hubIiyN4cuda3std3__44plusIiEEE10Policy1000EPiSC_iS9_iiNS7_10__identityEEEvT0_T1_T2_T3_T4_T6_:
.text._ZN3cub18CUB_300001_SM_10006detail6reduce28DeviceReduceSingleTileKernelINS2_10policy_hubIiyN4cuda3std3__44plusIiEEE10Policy1000EPiSC_iS9_iiNS7_10__identityEEEvT0_T1_T2_T3_T4_T6_:
[----:B------:R-:W-:Y:S01]  /*0000*/  LDC R1, c[0x0][0x37c] ;  /* 0x0000df00ff017b82 */ /* 0x000fe20000000800 */
[----:B------:R-:W0:Y:S01]  /*0010*/  LDCU UR4, c[0x0][0x390] ;  /* 0x00007200ff0477ac */ /* 0x000e220008000800 */
[----:B------:R-:W1:Y:S01]  /*0020*/  LDCU.64 UR6, c[0x0][0x358] ;  /* 0x00006b00ff0677ac */ /* 0x000e620008000a00 */
[----:B0-----:R-:W-:-:S05]  /*0030*/  IMAD.U32 R20, RZ, RZ, UR4 ;  /* 0x00000004ff147e24 */ /* 0x001fca000f8e00ff */
[----:B------:R-:W-:-:S13]  /*0040*/  ISETP.NE.AND P0, PT, R20, RZ, PT ;  /* 0x000000ff1400720c */ /* 0x000fda0003f05270 */
[----:B-1----:R-:W-:Y:S05]  /*0050*/  @P0 BRA `(.L_x_2234) ;  /* 0x00000000001c0947 */ /* 0x002fea0003800000 */
[----:B------:R-:W0:Y:S02]  /*0060*/  S2R R0, SR_TID.X ;  /* 0x0000000000007919 */ /* 0x000e240000002100 */
[----:B0-----:R-:W-:-:S13]  /*0070*/  ISETP.NE.AND P0, PT, R0, RZ, PT ;  /* 0x000000ff0000720c */ /* 0x001fda0003f05270 */
[----:B------:R-:W-:Y:S05]  /*0080*/  @P0 EXIT ;  /* 0x000000000000094d */ /* 0x000fea0003800000 */
[----:B------:R-:W0:Y:S08]  /*0090*/  LDC R5, c[0x0][0x398] ;  /* 0x0000e600ff057b82 */ /* 0x000e300000000800 */
[----:B------:R-:W0:Y:S02]  /*00a0*/  LDC.64 R2, c[0x0][0x388] ;  /* 0x0000e200ff027b82 */ /* 0x000e240000000a00 */
[----:B0-----:R-:W-:Y:S01]  /*00b0*/  STG.E desc[UR6][R2.64], R5 ;  /* 0x0000000502007986 */ /* 0x001fe2000c101906 */
[----:B------:R-:W-:Y:S05]  /*00c0*/  EXIT ;  /* 0x000000000000794d */ /* 0x000fea0003800000 */
.L_x_2234:
[----:B------:R-:W0:Y:S01]  /*00d0*/  LDCU UR4, c[0x0][0x380] ;  /* 0x00007000ff0477ac */ /* 0x000e220008000800 */
[----:B------:R-:W-:Y:S01]  /*00e0*/  BSSY.RECONVERGENT B0, `(.L_x_2235) ;  /* 0x0000385000007945 */ /* 0x000fe20003800200 */
[----:B0-----:R-:W-:-:S09]  /*00f0*/  ULOP3.LUT UP0, URZ, UR4, 0xf, URZ, 0xc0, !UPT ;  /* 0x0000000f04ff7892 */ /* 0x001fd2000f80c0ff */
[----:B------:R-:W-:Y:S05]  /*0100*/  BRA.U UP0, `(.L_x_2236) ;  /* 0x0000001900d87547 */ /* 0x000fea000b800000 */
[----:B------:R-:W-:-:S13]  /*0110*/  ISETP.GT.AND P0, PT, R20, 0xfff, PT ;  /* 0x00000fff1400780c */ /* 0x000fda0003f04270 */
[----:B------:R-:W-:Y:S05]  /*0120*/  @P0 BRA `(.L_x_2237) ;  /* 0x0000000c008c0947 */ /* 0x000fea0003800000 */
[----:B------:R-:W0:Y:S01]  /*0130*/  S2R R9, SR_TID.X ;  /* 0x0000000000097919 */ /* 0x000e220000002100 */
[----:B------:R-:W-:Y:S01]  /*0140*/  BSSY.RECONVERGENT B1, `(.L_x_2238) ;  /* 0x0000009000017945 */ /* 0x000fe20003800200 */
[----:B------:R-:W-:Y:S01]  /*0150*/  IMAD.MOV.U32 R0, RZ, RZ, RZ ;  /* 0x000000ffff007224 */ /* 0x000fe200078e00ff */
[----:B0-----:R-:W-:Y:S01]  /*0160*/  ISETP.GE.AND P0, PT, R9, R20, PT ;  /* 0x000000140900720c */ /* 0x001fe20003f06270 */
[----:B------:R-:W-:-:S12]  /*0170*/  IMAD.MOV.U32 R11, RZ, RZ, R9 ;  /* 0x000000ffff0b7224 */ /* 0x000fd800078e0009 */
[----:B------:R-:W-:Y:S05]  /*0180*/  @P0 BRA `(.L_x_2239) ;  /* 0x0000000000100947 */ /* 0x000fea0003800000 */
[----:B------:R-:W0:Y:S02]  /*0190*/  LDC.64 R2, c[0x0][0x380] ;  /* 0x0000e000ff027b82 */ /* 0x000e240000000a00 */
[----:B0-----:R-:W-:-:S05]  /*01a0*/  IMAD.WIDE.U32 R2, R9, 0x4, R2 ;  /* 0x0000000409027825 */ /* 0x001fca00078e0002 */
[----:B------:R0:W5:Y:S01]  /*01b0*/  LDG.E.CONSTANT R0, desc[UR6][R2.64] ;  /* 0x0000000602007981 */ /* 0x000162000c1e9900 */
[----:B------:R-:W-:-:S07]  /*01c0*/  VIADD R11, R9, 0x100 ;  /* 0x00000100090b7836 */ /* 0x000fce0000000000 */
.L_x_2239:
[----:B------:R-:W-:Y:S05]  /*01d0*/  BSYNC.RECONVERGENT B1 ;  /* 0x0000000000017941 */ /* 0x000fea0003800200 */
.L_x_2238:
[----:B------:R-:W-:Y:S01]  /*01e0*/  ISETP.GE.AND P0, PT, R11, R20, PT ;  /* 0x000000140b00720c */ /* 0x000fe20003f06270 */
[----:B------:R-:W-:-:S12]  /*01f0*/  BSSY.RECONVERGENT B1, `(.L_x_2240) ;  /* 0x0000066000017945 */ /* 0x000fd80003800200 */
[----:B------:R-:W-:Y:S05]  /*0200*/  @P0 BRA `(.L_x_2241) ;  /* 0x0000000400900947 */ /* 0x000fea0003800000 */
[----:B0-----:R-:W-:Y:S01]  /*0210*/  LOP3.LUT R3, RZ, R11, RZ, 0x33, !PT ;  /* 0x0000000bff037212 */ /* 0x001fe200078e33ff */
[----:B------:R-:W-:Y:S04]  /*0220*/  BSSY.RECONVERGENT B2, `(.L_x_2242) ;  /* 0x0000015000027945 */ /* 0x000fe80003800200 */
[----:B------:R-:W-:-:S05]  /*0230*/  IMAD.IADD R4, R3, 0x1, R20 ;  /* 0x0000000103047824 */ /* 0x000fca00078e0214 */
[C---:B------:R-:W-:Y:S02]  /*0240*/  LOP3.LUT R2, R4.reuse, 0x300, RZ, 0xc0, !PT ;  /* 0x0000030004027812 */ /* 0x040fe400078ec0ff */
[----:B------:R-:W-:Y:S02]  /*0250*/  ISETP.GE.U32.AND P1, PT, R4, 0x300, PT ;  /* 0x000003000400780c */ /* 0x000fe40003f26070 */
[----:B------:R-:W-:-:S13]  /*0260*/  ISETP.NE.AND P0, PT, R2, 0x300, PT ;  /* 0x000003000200780c */ /* 0x000fda0003f05270 */
[----:B------:R-:W-:Y:S05]  /*0270*/  @!P0 BRA `(.L_x_2243) ;  /* 0x00000000003c8947 */ /* 0x000fea0003800000 */
[----:B------:R-:W0:Y:S01]  /*0280*/  LDC.64 R2, c[0x0][0x380] ;  /* 0x0000e000ff027b82 */ /* 0x000e220000000a00 */
[----:B------:R-:W-:-:S04]  /*0290*/  LEA.HI R4, R4, 0x1, RZ, 0x18 ;  /* 0x0000000104047811 */ /* 0x000fc800078fc0ff */
[----:B------:R-:W-:-:S05]  /*02a0*/  LOP3.LUT R4, R4, 0x3, RZ, 0xc0, !PT ;  /* 0x0000000304047812 */ /* 0x000fca00078ec0ff */
[----:B------:R-:W-:Y:S02]  /*02b0*/  IMAD.MOV R4, RZ, RZ, -R4 ;  /* 0x000000ffff047224 */ /* 0x000fe400078e0a04 */
[----:B0-----:R-:W-:-:S04]  /*02c0*/  IMAD.WIDE.U32 R2, R11, 0x4, R2 ;  /* 0x000000040b027825 */ /* 0x001fc800078e0002 */
[----:B------:R-:W-:-:S07]  /*02d0*/  IMAD.MOV.U32 R5, RZ, RZ, R3 ;  /* 0x000000ffff057224 */ /* 0x000fce00078e0003 */
.L_x_2244:
[----:B------:R-:W-:-:S06]  /*02e0*/  IMAD.MOV.U32 R3, RZ, RZ, R5 ;  /* 0x000000ffff037224 */ /* 0x000fcc00078e0005 */
[----:B------:R0:W2:Y:S01]  /*02f0*/  LDG.E.CONSTANT R3, desc[UR6][R2.64] ;  /* 0x0000000602037981 */ /* 0x0000a2000c1e9900 */
[----:B------:R-:W-:Y:S02]  /*0300*/  VIADD R4, R4, 0x1 ;  /* 0x0000000104047836 */ /* 0x000fe40000000000 */
[----:B------:R-:W-:-:S03]  /*0310*/  VIADD R11, R11, 0x100 ;  /* 0x000001000b0b7836 */ /* 0x000fc60000000000 */
[----:B------:R-:W-:Y:S02]  /*0320*/  ISETP.NE.AND P0, PT, R4, RZ, PT ;  /* 0x000000ff0400720c */ /* 0x000fe40003f05270 */
[----:B0-----:R-:W-:-:S05]  /*0330*/  IADD3 R2, P2, PT, R2, 0x400, RZ ;  /* 0x0000040002027810 */ /* 0x001fca0007f5e0ff */
[----:B------:R-:W-:Y:S02]  /*0340*/  IMAD.X R5, RZ, RZ, R5, P2 ;  /* 0x000000ffff057224 */ /* 0x000fe400010e0605 */
[----:B--2--5:R-:W-:-:S04]  /*0350*/  IMAD.IADD R0, R3, 0x1, R0 ;  /* 0x0000000103007824 */ /* 0x024fc800078e0200 */
[----:B------:R-:W-:Y:S05]  /*0360*/  @P0 BRA `(.L_x_2244) ;  /* 0xfffffffc00dc0947 */ /* 0x000fea000383ffff */
.L_x_2243:
[----:B------:R-:W-:Y:S05]  /*0370*/  BSYNC.RECONVERGENT B2 ;  /* 0x0000000000027941 */ /* 0x000fea0003800200 */
.L_x_2242:
[----:B------:R-:W-:Y:S05]  /*0380*/  @!P1 BRA `(.L_x_2241) ;  /* 0x0000000400309947 */ /* 0x000fea0003800000 */
[----:B------:R-:W-:Y:S01]  /*0390*/  IMAD.IADD R2, R20, 0x1, -R11 ;  /* 0x0000000114027824 */ /* 0x000fe200078e0a0b */
[----:B------:R-:W-:Y:S01]  /*03a0*/  BSSY.RECONVERGENT B2, `(.L_x_2245) ;  /* 0x0000029000027945 */ /* 0x000fe20003800200 */
[----:B------:R-:W-:-:S03]  /*03b0*/  PLOP3.LUT P0, PT, PT, PT, PT, 0x80, 0x8 ;  /* 0x000000000008781c */ /* 0x000fc60003f0f070 */
[----:B------:R-:W-:-:S13]  /*03c0*/  ISETP.GT.AND P1, PT, R2, 0xc00, PT ;  /* 0x00000c000200780c */ /* 0x000fda0003f24270 */
[----:B------:R-:W-:Y:S05]  /*03d0*/  @!P1 BRA `(.L_x_2246) ;  /* 0x0000000000949947 */ /* 0x000fea0003800000 */
[----:B------:R-:W-:Y:S01]  /*03e0*/  PLOP3.LUT P0, PT, PT, PT, PT, 0x8, 0x80 ;  /* 0x000000000080781c */ /* 0x000fe20003f0e170 */
[----:B------:R-:W-:-:S12]  /*03f0*/  VIADD R8, R20, 0xfffff400 ;  /* 0xfffff40014087836 */ /* 0x000fd80000000000 */
.L_x_2247:
[----:B------:R-:W0:Y:S01]  /*0400*/  LDC.64 R4, c[0x0][0x380] ;  /* 0x0000e000ff047b82 */ /* 0x000e220000000a00 */
[C---:B------:R-:W-:Y:S02]  /*0410*/  VIADD R7, R11.reuse, 0x400 ;  /* 0x000004000b077836 */ /* 0x040fe40000000000 */
[C---:B------:R-:W-:Y:S02]  /*0420*/  VIADD R3, R11.reuse, 0x800 ;  /* 0x000008000b037836 */ /* 0x040fe40000000000 */
[----:B0-----:R-:W-:-:S05]  /*0430*/  IMAD.WIDE R22, R11, 0x4, R4 ;  /* 0x000000040b167825 */ /* 0x001fca00078e0204 */
[----:B------:R-:W2:Y:S01]  /*0440*/  LDG.E.CONSTANT R13, desc[UR6][R22.64] ;  /* 0x00000006160d7981 */ /* 0x000ea2000c1e9900 */
[----:B------:R-:W-:-:S03]  /*0450*/  IMAD.WIDE R6, R7, 0x4, R4 ;  /* 0x0000000407067825 */ /* 0x000fc600078e0204 */
[----:B------:R-:W2:Y:S04]  /*0460*/  LDG.E.CONSTANT R10, desc[UR6][R22.64+0x400] ;  /* 0x00040006160a7981 */ /* 0x000ea8000c1e9900 */
[----:B------:R-:W3:Y:S04]  /*0470*/  LDG.E.CONSTANT R12, desc[UR6][R22.64+0x800] ;  /* 0x00080006160c7981 */ /* 0x000ee8000c1e9900 */
[----:B------:R-:W3:Y:S01]  /*0480*/  LDG.E.CONSTANT R19, desc[UR6][R22.64+0xc00] ;  /* 0x000c000616137981 */ /* 0x000ee2000c1e9900 */
[----:B------:R-:W-:-:S03]  /*0490*/  IMAD.WIDE R2, R3, 0x4, R4 ;  /* 0x0000000403027825 */ /* 0x000fc600078e0204 */
[----:B------:R-:W4:Y:S04]  /*04a0*/  LDG.E.CONSTANT R16, desc[UR6][R6.64] ;  /* 0x0000000606107981 */ /* 0x000f28000c1e9900 */
[----:B------:R-:W4:Y:S01]  /*04b0*/  LDG.E.CONSTANT R15, desc[UR6][R6.64+0x400] ;  /* 0x00040006060f7981 */ /* 0x000f22000c1e9900 */
[----:B------:R-:W-:-:S03]  /*04c0*/  VIADD R25, R11, 0xc00 ;  /* 0x00000c000b197836 */ /* 0x000fc60000000000 */
[----:B------:R-:W4:Y:S04]  /*04d0*/  LDG.E.CONSTANT R14, desc[UR6][R6.64+0x800] ;  /* 0x00080006060e7981 */ /* 0x000f28000c1e9900 */
[----:B------:R-:W4:Y:S01]  /*04e0*/  LDG.E.CONSTANT R21, desc[UR6][R6.64+0xc00] ;  /* 0x000c000606157981 */ /* 0x000f22000c1e9900 */
[----:B------:R-:W-:-:S03]  /*04f0*/  IMAD.WIDE R4, R25, 0x4, R4 ;  /* 0x0000000419047825 */ /* 0x000fc600078e0204 */
[----:B------:R-:W4:Y:S04]  /*0500*/  LDG.E.CONSTANT R18, desc[UR6][R2.64] ;  /* 0x0000000602127981 */ /* 0x000f28000c1e9900 */
[----:B------:R-:W4:Y:S04]  /*0510*/  LDG.E.CONSTANT R17, desc[UR6][R2.64+0x400] ;  /* 0x0004000602117981 */ /* 0x000f28000c1e9900 */
[----:B------:R-:W4:Y:S04]  /*0520*/  LDG.E.CONSTANT R23, desc[UR6][R2.64+0x800] ;  /* 0x0008000602177981 */ /* 0x000f28000c1e9900 */
[----:B------:R-:W4:Y:S04]  /*0530*/  LDG.E.CONSTANT R24, desc[UR6][R2.64+0xc00] ;  /* 0x000c000602187981 */ /* 0x000f28000c1e9900 */
[----:B------:R-:W4:Y:S04]  /*0540*/  LDG.E.CONSTANT R25, desc[UR6][R4.64] ;  /* 0x0000000604197981 */ /* 0x000f28000c1e9900 */
[----:B------:R-:W4:Y:S04]  /*0550*/  LDG.E.CONSTANT R26, desc[UR6][R4.64+0x400] ;  /* 0x00040006041a7981 */ /* 0x000f28000c1e9900 */
[----:B------:R-:W4:Y:S04]  /*0560*/  LDG.E.CONSTANT R22, desc[UR6][R4.64+0x800] ;  /* 0x0008000604167981 */ /* 0x000f28000c1e9900 */
[----:B------:R-:W4:Y:S01]  /*0570*/  LDG.E.CONSTANT R27, desc[UR6][R4.64+0xc00] ;  /* 0x000c0006041b7981 */ /* 0x000f22000c1e9900 */
[----:B------:R-:W-:-:S05]  /*0580*/  VIADD R11, R11, 0x1000 ;  /* 0x000010000b0b7836 */ /* 0x000fca0000000000 */
[----:B------:R-:W-:Y:S02]  /*0590*/  ISETP.GE.AND P1, PT, R11, R8, PT ;  /* 0x000000080b00720c */ /* 0x000fe40003f26270 */
[----:B--2--5:R-:W-:-:S04]  /*05a0*/  IADD3 R10, PT, PT, R10, R13, R0 ;  /* 0x0000000d0a0a7210 */ /* 0x024fc80007ffe000 */
[----:B---3--:R-:W-:-:S04]  /*05b0*/  IADD3 R10, PT, PT, R19, R12, R10 ;  /* 0x0000000c130a7210 */ /* 0x008fc80007ffe00a */
[----:B----4-:R-:W-:-:S04]  /*05c0*/  IADD3 R10, PT, PT, R15, R16, R10 ;  /* 0x000000100f0a7210 */ /* 0x010fc80007ffe00a */
[----:B------:R-:W-:-:S04]  /*05d0*/  IADD3 R10, PT, PT, R21, R14, R10 ;  /* 0x0000000e150a7210 */ /* 0x000fc80007ffe00a */
[----:B------:R-:W-:-:S04]  /*05e0*/  IADD3 R10, PT, PT, R17, R18, R10 ;  /* 0x00000012110a7210 */ /* 0x000fc80007ffe00a */
[----:B------:R-:W-:-:S04]  /*05f0*/  IADD3 R10, PT, PT, R24, R23, R10 ;  /* 0x00000017180a7210 */ /* 0x000fc80007ffe00a */
[----:B------:R-:W-:-:S04]  /*0600*/  IADD3 R25, PT, PT, R26, R25, R10 ;  /* 0x000000191a197210 */ /* 0x000fc80007ffe00a */
[----:B------:R-:W-:Y:S01]  /*0610*/  IADD3 R0, PT, PT, R27, R22, R25 ;  /* 0x000000161b007210 */ /* 0x000fe20007ffe019 */
[----:B------:R-:W-:Y:S06]  /*0620*/  @!P1 BRA `(.L_x_2247) ;  /* 0xfffffffc00749947 */ /* 0x000fec000383ffff */
.L_x_2246:
[----:B------:R-:W-:Y:S05]  /*0630*/  BSYNC.RECONVERGENT B2 ;  /* 0x0000000000027941 */ /* 0x000fea0003800200 */
.L_x_2245:
[----:B------:R-:W-:Y:S01]  /*0640*/  IMAD.IADD R2, R20, 0x1, -R11 ;  /* 0x0000000114027824 */ /* 0x000fe200078e0a0b */
[----:B------:R-:W-:Y:S04]  /*0650*/  BSSY.RECONVERGENT B2, `(.L_x_2248) ;  /* 0x0000015000027945 */ /* 0x000fe80003800200 */
[----:B------:R-:W-:-:S13]  /*0660*/  ISETP.GT.AND P1, PT, R2, 0x400, PT ;  /* 0x000004000200780c */ /* 0x000fda0003f24270 */
[----:B------:R-:W-:Y:S05]  /*0670*/  @!P1 BRA `(.L_x_2249) ;  /* 0x0000000000489947 */ /* 0x000fea0003800000 */
[----:B------:R-:W0:Y:S01]  /*0680*/  LDC.64 R4, c[0x0][0x380] ;  /* 0x0000e000ff047b82 */ /* 0x000e220000000a00 */
[C---:B------:R-:W-:Y:S02]  /*0690*/  VIADD R13, R11.reuse, 0x400 ;  /* 0x000004000b0d7836 */ /* 0x040fe40000000000 */
[----:B0-----:R-:W-:-:S05]  /*06a0*/  IMAD.WIDE R2, R11, 0x4, R4 ;  /* 0x000000040b027825 */ /* 0x001fca00078e0204 */
[----:B------:R-:W2:Y:S01]  /*06b0*/  LDG.E.CONSTANT R7, desc[UR6][R2.64] ;  /* 0x0000000602077981 */ /* 0x000ea2000c1e9900 */
[----:B------:R-:W-:-:S03]  /*06c0*/  IMAD.WIDE R4, R13, 0x4, R4 ;  /* 0x000000040d047825 */ /* 0x000fc600078e0204 */
[----:B------:R-:W2:Y:S04]  /*06d0*/  LDG.E.CONSTANT R6, desc[UR6][R2.64+0x400] ;  /* 0x0004000602067981 */ /* 0x000ea8000c1e9900 */
[----:B------:R-:W3:Y:S04]  /*06e0*/  LDG.E.CONSTANT R13, desc[UR6][R2.64+0x800] ;  /* 0x00080006020d7981 */ /* 0x000ee8000c1e9900 */
[----:B------:R-:W3:Y:S04]  /*06f0*/  LDG.E.CONSTANT R8, desc[UR6][R2.64+0xc00] ;  /* 0x000c000602087981 */ /* 0x000ee8000c1e9900 */
[----:B------:R-:W4:Y:S04]  /*0700*/  LDG.E.CONSTANT R15, desc[UR6][R4.64] ;  /* 0x00000006040f7981 */ /* 0x000f28000c1e9900 */
[----:B------:R-:W4:Y:S04]  /*0710*/  LDG.E.CONSTANT R10, desc[UR6][R4.64+0x400] ;  /* 0x00040006040a7981 */ /* 0x000f28000c1e9900 */
[----:B------:R-:W4:Y:S04]  /*0720*/  LDG.E.CONSTANT R17, desc[UR6][R4.64+0x800] ;  /* 0x0008000604117981 */ /* 0x000f28000c1e9900 */
[----:B------:R-:W4:Y:S01]  /*0730*/  LDG.E.CONSTANT R12, desc[UR6][R4.64+0xc00] ;  /* 0x000c0006040c7981 */ /* 0x000f22000c1e9900 */
[----:B------:R-:W-:Y:S01]  /*0740*/  PLOP3.LUT P0, PT, PT, PT, PT, 0x8, 0x80 ;  /* 0x000000000080781c */ /* 0x000fe20003f0e170 */
[----:B------:R-:W-:Y:S01]  /*0750*/  VIADD R11, R11, 0x800 ;  /* 0x000008000b0b7836 */ /* 0x000fe20000000000 */
[----:B--2--5:R-:W-:-:S04]  /*0760*/  IADD3 R6, PT, PT, R6, R7, R0 ;  /* 0x0000000706067210 */ /* 0x024fc80007ffe000 */
[----:B---3--:R-:W-:-:S04]  /*0770*/  IADD3 R6, PT, PT, R8, R13, R6 ;  /* 0x0000000d08067210 */ /* 0x008fc80007ffe006 */
[----:B----4-:R-:W-:-:S04]  /*0780*/  IADD3 R6, PT, PT, R10, R15, R6 ;  /* 0x0000000f0a067210 */ /* 0x010fc80007ffe006 */
[----:B------:R-:W-:-:S07]  /*0790*/  IADD3 R0, PT, PT, R12, R17, R6 ;  /* 0x000000110c007210 */ /* 0x000fce0007ffe006 */
.L_x_2249:
[----:B------:R-:W-:Y:S05]  /*07a0*/  BSYNC.RECONVERGENT B2 ;  /* 0x0000000000027941 */ /* 0x000fea0003800200 */
.L_x_2248:
[----:B------:R-:W-:-:S13]  /*07b0*/  ISETP.LT.OR P0, PT, R11, R20, P0 ;  /* 0x000000140b00720c */ /* 0x000fda0000701670 */
[----:B------:R-:W-:Y:S05]  /*07c0*/  @!P0 BRA `(.L_x_2241) ;  /* 0x0000000000208947 */ /* 0x000fea0003800000 */
[----:B------:R-:W0:Y:S02]  /*07d0*/  LDC.64 R2, c[0x0][0x380] ;  /* 0x0000e000ff027b82 */ /* 0x000e240000000a00 */
[----:B0-----:R-:W-:-:S05]  /*07e0*/  IMAD.WIDE R2, R11, 0x4, R2 ;  /* 0x000000040b027825 */ /* 0x001fca00078e0202 */
[----:B------:R-:W2:Y:S04]  /*07f0*/  LDG.E.CONSTANT R5, desc[UR6][R2.64] ;  /* 0x0000000602057981 */ /* 0x000ea8000c1e9900 */
[----:B------:R-:W2:Y:S04]  /*0800*/  LDG.E.CONSTANT R4, desc[UR6][R2.64+0x400] ;  /* 0x0004000602047981 */ /* 0x000ea8000c1e9900 */
[----:B------:R-:W3:Y:S04]  /*0810*/  LDG.E.CONSTANT R7, desc[UR6][R2.64+0x800] ;  /* 0x0008000602077981 */ /* 0x000ee8000c1e9900 */
[----:B------:R-:W3:Y:S01]  /*0820*/  LDG.E.CONSTANT R6, desc[UR6][R2.64+0xc00] ;  /* 0x000c000602067981 */ /* 0x000ee2000c1e9900 */
[----:B--2--5:R-:W-:-:S04]  /*0830*/  IADD3 R0, PT, PT, R4, R5, R0 ;  /* 0x0000000504007210 */ /* 0x024fc80007ffe000 */
[----:B---3--:R-:W-:-:S07]  /*0840*/  IADD3 R0, PT, PT, R6, R7, R0 ;  /* 0x0000000706007210 */ /* 0x008fce0007ffe000 */
.L_x_2241:
[----:B------:R-:W-:Y:S05]  /*0850*/  BSYNC.RECONVERGENT B1 ;  /* 0x0000000000017941 */ /* 0x000fea0003800200 */
.L_x_2240:
[----:B------:R-:W-:-:S13]  /*0860*/  ISETP.GE.AND P0, PT, R20, 0x100, PT ;  /* 0x000001001400780c */ /* 0x000fda0003f06270 */
[----:B------:R-:W-:Y:S05]  /*0870*/  @!P0 BRA `(.L_x_2250) ;  /* 0x0000000000ac8947 */ /* 0x000fea0003800000 */
[----:B------:R-:W1:Y:S01]  /*0880*/  S2R R6, SR_LANEID ;  /* 0x0000000000067919 */ /* 0x000e620000000000 */
[----:B0----5:R-:W0:Y:S01]  /*0890*/  SHFL.DOWN PT, R2, R0, 0x1, 0x1f ;  /* 0x08201f0000027f89 */ /* 0x021e2200000e0000 */
[C---:B-1----:R-:W-:Y:S02]  /*08a0*/  ISETP.GT.AND P0, PT, R6.reuse, 0x1e, PT ;  /* 0x0000001e0600780c */ /* 0x042fe40003f04270 */
[----:B------:R-:W-:Y:S02]  /*08b0*/  ISETP.NE.AND P1, PT, R6, RZ, PT ;  /* 0x000000ff0600720c */ /* 0x000fe40003f25270 */
[----:B0-----:R-:W-:Y:S02]  /*08c0*/  SEL R3, R2, RZ, !P0 ;  /* 0x000000ff02037207 */ /* 0x001fe40004000000 */
[----:B------:R-:W-:-:S03]  /*08d0*/  ISETP.GT.AND P0, PT, R6, 0x1d, PT ;  /* 0x0000001d0600780c */ /* 0x000fc60003f04270 */
[----:B------:R-:W-:-:S05]  /*08e0*/  IMAD.IADD R3, R3, 0x1, R0 ;  /* 0x0000000103037824 */ /* 0x000fca00078e0200 */
[----:B------:R-:W0:Y:S01]  /*08f0*/  SHFL.DOWN PT, R2, R3, 0x2, 0x1f ;  /* 0x08401f0003027f89 */ /* 0x000e2200000e0000 */
[----:B------:R-:W1:Y:S01]  /*0900*/  @!P1 S2R R7, SR_CgaCtaId ;  /* 0x0000000000079919 */ /* 0x000e620000008800 */
[----:B0-----:R-:W-:Y:S02]  /*0910*/  SEL R2, R2, RZ, !P0 ;  /* 0x000000ff02027207 */ /* 0x001fe40004000000 */
[----:B------:R-:W-:-:S03]  /*0920*/  ISETP.GT.AND P0, PT, R6, 0x1b, PT ;  /* 0x0000001b0600780c */ /* 0x000fc60003f04270 */
[----:B------:R-:W-:-:S05]  /*0930*/  IMAD.IADD R2, R3, 0x1, R2 ;  /* 0x0000000103027824 */ /* 0x000fca00078e0202 */
[----:B------:R-:W0:Y:S02]  /*0940*/  SHFL.DOWN PT, R4, R2, 0x4, 0x1f ;  /* 0x08801f0002047f89 */ /* 0x000e2400000e0000 */
[----:B0-----:R-:W-:Y:S02]  /*0950*/  SEL R5, R4, RZ, !P0 ;  /* 0x000000ff04057207 */ /* 0x001fe40004000000 */
[----:B------:R-:W-:Y:S02]  /*0960*/  ISETP.GT.AND P0, PT, R6, 0x17, PT ;  /* 0x000000170600780c */ /* 0x000fe40003f04270 */
[----:B------:R-:W-:Y:S01]  /*0970*/  @!P1 MOV R4, 0x400 ;  /* 0x0000040000049802 */ /* 0x000fe20000000f00 */
[----:B------:R-:W-:Y:S01]  /*0980*/  IMAD.IADD R5, R2, 0x1, R5 ;  /* 0x0000000102057824 */ /* 0x000fe200078e0205 */
[----:B------:R-:W-:Y:S02]  /*0990*/  @!P1 SHF.R.U32.HI R2, RZ, 0x3, R9 ;  /* 0x00000003ff029819 */ /* 0x000fe40000011609 */
[----:B-1----:R-:W-:-:S02]  /*09a0*/  @!P1 LEA R7, R7, R4, 0x18 ;  /* 0x0000000407079211 */ /* 0x002fc400078ec0ff */
[----:B------:R-:W0:Y:S01]  /*09b0*/  SHFL.DOWN PT, R0, R5, 0x8, 0x1f ;  /* 0x09001f0005007f89 */ /* 0x000e2200000e0000 */
[----:B------:R-:W-:-:S05]  /*09c0*/  @!P1 LOP3.LUT R2, R2, 0x7c, RZ, 0xc0, !PT ;  /* 0x0000007c02029812 */ /* 0x000fca00078ec0ff */
[----:B------:R-:W-:Y:S01]  /*09d0*/  @!P1 IMAD.IADD R2, R2, 0x1, R7 ;  /* 0x0000000102029824 */ /* 0x000fe200078e0207 */
[----:B0-----:R-:W-:Y:S02]  /*09e0*/  SEL R0, R0, RZ, !P0 ;  /* 0x000000ff00007207 */ /* 0x001fe40004000000 */
[----:B------:R-:W-:-:S03]  /*09f0*/  ISETP.GT.AND P0, PT, R6, 0xf, PT ;  /* 0x0000000f0600780c */ /* 0x000fc60003f04270 */
[----:B------:R-:W-:-:S05]  /*0a00*/  IMAD.IADD R0, R5, 0x1, R0 ;  /* 0x0000000105007824 */ /* 0x000fca00078e0200 */
[----:B------:R-:W0:Y:S02]  /*0a10*/  SHFL.DOWN PT, R3, R0, 0x10, 0x1f ;  /* 0x0a001f0000037f89 */ /* 0x000e2400000e0000 */
[----:B0-----:R-:W-:Y:S02]  /*0a20*/  SEL R3, R3, RZ, !P0 ;  /* 0x000000ff03037207 */ /* 0x001fe40004000000 */
[----:B------:R-:W-:-:S03]  /*0a30*/  ISETP.NE.AND P0, PT, R9, RZ, PT ;  /* 0x000000ff0900720c */ /* 0x000fc60003f05270 */
[----:B------:R-:W-:-:S05]  /*0a40*/  IMAD.IADD R3, R0, 0x1, R3 ;  /* 0x0000000100037824 */ /* 0x000fca00078e0203 */
[----:B------:R0:W-:Y:S01]  /*0a50*/  @!P1 STS [R2+0x8], R3 ;  /* 0x0000080302009388 */ /* 0x0001e20000000800 */
[----:B------:R-:W-:Y:S06]  /*0a60*/  BAR.SYNC.DEFER_BLOCKING 0x0 ;  /* 0x0000000000007b1d */ /* 0x000fec0000010000 */
[----:B------:R-:W-:Y:S05]  /*0a70*/  @P0 BRA `(.L_x_2251) ;  /* 0x0000002c00ac0947 */ /* 0x000fea0003800000 */
[----:B------:R-:W1:Y:S01]  /*0a80*/  S2UR UR5, SR_CgaCtaId ;  /* 0x00000000000579c3 */ /* 0x000e620000008800 */
[----:B------:R-:W-:Y:S02]  /*0a90*/  UMOV UR4, 0x400 ;  /* 0x0000040000047882 */ /* 0x000fe40000000000 */
[----:B-1----:R-:W-:-:S09]  /*0aa0*/  ULEA UR4, UR5, UR4, 0x18 ;  /* 0x0000000405047291 */ /* 0x002fd2000f8ec0ff */
[----:B------:R-:W-:Y:S04]  /*0ab0*/  LDS R0, [UR4+0xc] ;  /* 0x00000c04ff007984 */ /* 0x000fe80008000800 */
[----:B------:R-:W1:Y:S04]  /*0ac0*/  LDS.128 R4, [UR4+0x10] ;  /* 0x00001004ff047984 */ /* 0x000e680008000c00 */
[----:B------:R-:W2:Y:S01]  /*0ad0*/  LDS.64 R8, [UR4+0x20] ;  /* 0x00002004ff087984 */ /* 0x000ea20008000a00 */
[----:B-1----:R-:W-:-:S04]  /*0ae0*/  IADD3 R0, PT, PT, R4, R0, R3 ;  /* 0x0000000004007210 */ /* 0x002fc80007ffe003 */
[----:B------:R-:W-:-:S04]  /*0af0*/  IADD3 R0, PT, PT, R6, R0, R5 ;  /* 0x0000000006007210 */ /* 0x000fc80007ffe005 */
[----:B--2---:R-:W-:-:S05]  /*0b00*/  IADD3 R0, PT, PT, R8, R0, R7 ;  /* 0x0000000008007210 */ /* 0x004fca0007ffe007 */
[----:B0-----:R-:W-:Y:S01]  /*0b10*/  IMAD.IADD R3, R0, 0x1, R9 ;  /* 0x0000000100037824 */ /* 0x001fe200078e0209 */
[----:B------:R-:W-:Y:S06]  /*0b20*/  BRA `(.L_x_2251) ;  /* 0x0000002c00807947 */ /* 0x000fec0003800000 */
.L_x_2250:
[----:B0-----:R-:W-:Y:S01]  /*0b30*/  LOP3.LUT R2, R9, 0x3e0, RZ, 0xc0, !PT ;  /* 0x000003e009027812 */ /* 0x001fe200078ec0ff */
[----:B------:R-:W0:Y:S03]  /*0b40*/  S2R R8, SR_LANEID ;  /* 0x0000000000087919 */ /* 0x000e260000000000 */
[----:B------:R-:W-:Y:S01]  /*0b50*/  LOP3.LUT R5, RZ, R2, RZ, 0x33, !PT ;  /* 0x00000002ff057212 */ /* 0x000fe200078e33ff */
[----:B------:R-:W-:-:S04]  /*0b60*/  VIADD R3, R2, 0x20 ;  /* 0x0000002002037836 */ /* 0x000fc80000000000 */
[----:B------:R-:W-:Y:S01]  /*0b70*/  IMAD.IADD R5, R5, 0x1, R20 ;  /* 0x0000000105057824 */ /* 0x000fe200078e0214 */
[----:B------:R-:W-:-:S04]  /*0b80*/  ISETP.GT.AND P0, PT, R3, R20, PT ;  /* 0x000000140300720c */ /* 0x000fc80003f04270 */
[----:B------:R-:W-:-:S05]  /*0b90*/  SEL R5, R5, 0x1f, P0 ;  /* 0x0000001f05057807 */ /* 0x000fca0000000000 */
[----:B-----5:R-:W1:Y:S01]  /*0ba0*/  SHFL.DOWN PT, R2, R0, 0x1, R5 ;  /* 0x0820000000027989 */ /* 0x020e6200000e0005 */
[CC--:B0-----:R-:W-:Y:S01]  /*0bb0*/  ISETP.GE.AND P0, PT, R8.reuse, R5.reuse, PT ;  /* 0x000000050800720c */ /* 0x0c1fe20003f06270 */
[C---:B------:R-:W-:Y:S01]  /*0bc0*/  VIADD R4, R8.reuse, 0x2 ;  /* 0x0000000208047836 */ /* 0x040fe20000000000 */
[C---:B------:R-:W-:Y:S01]  /*0bd0*/  ISETP.NE.AND P1, PT, R8.reuse, RZ, PT ;  /* 0x000000ff0800720c */ /* 0x040fe20003f25270 */
[----:B------:R-:W-:Y:S01]  /*0be0*/  VIADD R6, R8, 0x4 ;  /* 0x0000000408067836 */ /* 0x000fe20000000000 */
[----:B-1----:R-:W-:Y:S02]  /*0bf0*/  SEL R3, R2, RZ, !P0 ;  /* 0x000000ff02037207 */ /* 0x002fe40004000000 */
[----:B------:R-:W-:-:S03]  /*0c00*/  ISETP.GT.AND P0, PT, R4, R5, PT ;  /* 0x000000050400720c */ /* 0x000fc60003f04270 */
[----:B------:R-:W-:-:S06]  /*0c10*/  IMAD.IADD R2, R3, 0x1, R0 ;  /* 0x0000000103027824 */ /* 0x000fcc00078e0200 */
[----:B------:R-:W0:Y:S01]  /*0c20*/  @!P1 S2R R10, SR_CgaCtaId ;  /* 0x00000000000a9919 */ /* 0x000e220000008800 */
[----:B------:R-:W-:Y:S01]  /*0c30*/  @!P1 MOV R7, 0x400 ;  /* 0x0000040000079802 */ /* 0x000fe20000000f00 */
[----:B------:R-:W1:Y:S02]  /*0c40*/  SHFL.DOWN PT, R3, R2, 0x2, R5 ;  /* 0x0840000002037989 */ /* 0x000e6400000e0005 */
[----:B-1----:R-:W-:Y:S02]  /*0c50*/  SEL R3, R3, RZ, !P0 ;  /* 0x000000ff03037207 */ /* 0x002fe40004000000 */
[----:B------:R-:W-:Y:S02]  /*0c60*/  ISETP.GT.AND P0, PT, R6, R5, PT ;  /* 0x000000050600720c */ /* 0x000fe40003f04270 */
[----:B------:R-:W-:Y:S01]  /*0c70*/  @!P1 SHF.R.U32.HI R6, RZ, 0x3, R9 ;  /* 0x00000003ff069819 */ /* 0x000fe20000011609 */
[----:B------:R-:W-:Y:S01]  /*0c80*/  IMAD.IADD R4, R2, 0x1, R3 ;  /* 0x0000000102047824 */ /* 0x000fe200078e0203 */
[----:B0-----:R-:W-:Y:S01]  /*0c90*/  @!P1 LEA R7, R10, R7, 0x18 ;  /* 0x000000070a079211 */ /* 0x001fe200078ec0ff */
[----:B------:R-:W-:Y:S01]  /*0ca0*/  VIADD R2, R8, 0x8 ;  /* 0x0000000808027836 */ /* 0x000fe20000000000 */
[----:B------:R-:W-:-:S02]  /*0cb0*/  @!P1 LOP3.LUT R6, R6, 0x7c, RZ, 0xc0, !PT ;  /* 0x0000007c06069812 */ /* 0x000fc400078ec0ff */
[----:B------:R-:W0:Y:S03]  /*0cc0*/  SHFL.DOWN PT, R3, R4, 0x4, R5 ;  /* 0x0880000004037989 */ /* 0x000e2600000e0005 */
[----:B------:R-:W-:Y:S01]  /*0cd0*/  @!P1 IMAD.IADD R6, R6, 0x1, R7 ;  /* 0x0000000106069824 */ /* 0x000fe200078e0207 */
[----:B0-----:R-:W-:Y:S02]  /*0ce0*/  SEL R3, R3, RZ, !P0 ;  /* 0x000000ff03037207 */ /* 0x001fe40004000000 */
[----:B------:R-:W-:-:S03]  /*0cf0*/  ISETP.GT.AND P0, PT, R2, R5, PT ;  /* 0x000000050200720c */ /* 0x000fc60003f04270 */
[----:B------:R-:W-:Y:S02]  /*0d00*/  IMAD.IADD R0, R4, 0x1, R3 ;  /* 0x0000000104007824 */ /* 0x000fe400078e0203 */
[----:B------:R-:W-:-:S03]  /*0d10*/  VIADD R4, R8, 0x10 ;  /* 0x0000001008047836 */ /* 0x000fc60000000000 */
[----:B------:R-:W0:Y:S02]  /*0d20*/  SHFL.DOWN PT, R3, R0, 0x8, R5 ;  /* 0x0900000000037989 */ /* 0x000e2400000e0005 */
[----:B0-----:R-:W-:Y:S02]  /*0d30*/  SEL R3, R3, RZ, !P0 ;  /* 0x000000ff03037207 */ /* 0x001fe40004000000 */
[----:B------:R-:W-:-:S03]  /*0d40*/  ISETP.GT.AND P0, PT, R4, R5, PT ;  /* 0x000000050400720c */ /* 0x000fc60003f04270 */
[----:B------:R-:W-:-:S05]  /*0d50*/  IMAD.IADD R2, R0, 0x1, R3 ;  /* 0x0000000100027824 */ /* 0x000fca00078e0203 */
[----:B------:R-:W0:Y:S02]  /*0d60*/  SHFL.DOWN PT, R3, R2, 0x10, R5 ;  /* 0x0a00000002037989 */ /* 0x000e2400000e0005 */
[----:B0-----:R-:W-:Y:S02]  /*0d70*/  SEL R3, R3, RZ, !P0 ;  /* 0x000000ff03037207 */ /* 0x001fe40004000000 */
[----:B------:R-:W-:-:S03]  /*0d80*/  ISETP.NE.AND P0, PT, R9, RZ, PT ;  /* 0x000000ff0900720c */ /* 0x000fc60003f05270 */
[----:B------:R-:W-:-:S05]  /*0d90*/  IMAD.IADD R3, R2, 0x1, R3 ;  /* 0x0000000102037824 */ /* 0x000fca00078e0203 */
[----:B------:R4:W-:Y:S01]  /*0da0*/  @!P1 STS [R6+0x8], R3 ;  /* 0x0000080306009388 */ /* 0x0009e20000000800 */
[----:B------:R-:W-:Y:S06]  /*0db0*/  BAR.SYNC.DEFER_BLOCKING 0x0 ;  /* 0x0000000000007b1d */ /* 0x000fec0000010000 */
[----:B------:R-:W-:Y:S05]  /*0dc0*/  @P0 BRA `(.L_x_2251) ;  /* 0x0000002800d80947 */ /* 0x000fea0003800000 */
[----:B------:R-:W0:Y:S01]  /*0dd0*/  S2UR UR5, SR_CgaCtaId ;  /* 0x00000000000579c3 */ /* 0x000e220000008800 */
[----:B------:R-:W-:Y:S01]  /*0de0*/  UMOV UR4, 0x400 ;  /* 0x0000040000047882 */ /* 0x000fe20000000000 */
[C---:B------:R-:W-:Y:S02]  /*0df0*/  ISETP.GT.AND P2, PT, R20.reuse, 0x40, PT ;  /* 0x000000401400780c */ /* 0x040fe40003f44270 */
[C---:B------:R-:W-:Y:S02]  /*0e00*/  ISETP.GT.AND P1, PT, R20.reuse, 0x20, PT ;  /* 0x000000201400780c */ /* 0x040fe40003f24270 */
[----:B------:R-:W-:Y:S01]  /*0e10*/  ISETP.GT.AND P3, PT, R20, 0x80, PT ;  /* 0x000000801400780c */ /* 0x000fe20003f64270 */
[----:B0-----:R-:W-:-:S09]  /*0e20*/  ULEA UR4, UR5, UR4, 0x18 ;  /* 0x0000000405047291 */ /* 0x001fd2000f8ec0ff */
[----:B----4-:R-:W0:Y:S04]  /*0e30*/  LDS.128 R4, [UR4+0x10] ;  /* 0x00001004ff047984 */ /* 0x010e280008000c00 */
[----:B------:R-:W1:Y:S04]  /*0e40*/  LDS R0, [UR4+0xc] ;  /* 0x00000c04ff007984 */ /* 0x000e680008000800 */
[----:B------:R-:W2:Y:S01]  /*0e50*/  LDS.64 R8, [UR4+0x20] ;  /* 0x00002004ff087984 */ /* 0x000ea20008000a00 */
[----:B0-----:R-:W-:Y:S02]  /*0e60*/  SEL R4, R4, RZ, P2 ;  /* 0x000000ff04047207 */ /* 0x001fe40001000000 */
[----:B------:R-:W-:-:S02]  /*0e70*/  ISETP.GT.AND P2, PT, R20, 0x60, PT ;  /* 0x000000601400780c */ /* 0x000fc40003f44270 */
[----:B-1----:R-:W-:Y:S02]  /*0e80*/  SEL R0, R0, RZ, P1 ;  /* 0x000000ff00007207 */ /* 0x002fe40000800000 */
[----:B------:R-:W-:Y:S02]  /*0e90*/  SEL R5, R5, RZ, P2 ;  /* 0x000000ff05057207 */ /* 0x000fe40001000000 */
[----:B------:R-:W-:Y:S02]  /*0ea0*/  IADD3 R0, PT, PT, R4, R0, R3 ;  /* 0x0000000004007210 */ /* 0x000fe40007ffe003 */
[----:B------:R-:W-:Y:S02]  /*0eb0*/  ISETP.GT.AND P1, PT, R20, 0xa0, PT ;  /* 0x000000a01400780c */ /* 0x000fe40003f24270 */
[----:B------:R-:W-:Y:S02]  /*0ec0*/  SEL R6, R6, RZ, P3 ;  /* 0x000000ff06067207 */ /* 0x000fe40001800000 */
[----:B------:R-:W-:-:S02]  /*0ed0*/  ISETP.GT.AND P2, PT, R20, 0xc0, PT ;  /* 0x000000c01400780c */ /* 0x000fc40003f44270 */
[----:B------:R-:W-:Y:S02]  /*0ee0*/  ISETP.GT.AND P3, PT, R20, 0xe0, PT ;  /* 0x000000e01400780c */ /* 0x000fe40003f64270 */
[----:B------:R-:W-:Y:S02]  /*0ef0*/  SEL R7, R7, RZ, P1 ;  /* 0x000000ff07077207 */ /* 0x000fe40000800000 */
[----:B------:R-:W-:Y:S02]  /*0f00*/  IADD3 R0, PT, PT, R6, R0, R5 ;  /* 0x0000000006007210 */ /* 0x000fe40007ffe005 */
[----:B--2---:R-:W-:Y:S02]  /*0f10*/  SEL R8, R8, RZ, P2 ;  /* 0x000000ff08087207 */ /* 0x004fe40001000000 */
[----:B------:R-:W-:Y:S02]  /*0f20*/  SEL R9, R9, RZ, P3 ;  /* 0x000000ff09097207 */ /* 0x000fe40001800000 */
[----:B------:R-:W-:-:S05]  /*0f30*/  IADD3 R0, PT, PT, R8, R0, R7 ;  /* 0x0000000008007210 */ /* 0x000fca0007ffe007 */
[----:B------:R-:W-:Y:S01]  /*0f40*/  IMAD.IADD R3, R0, 0x1, R9 ;  /* 0x0000000100037824 */ /* 0x000fe200078e0209 */
[----:B------:R-:W-:Y:S06]  /*0f50*/  BRA `(.L_x_2251) ;  /* 0x0000002800747947 */ /* 0x000fec0003800000 */
.L_x_2237:
[----:B------:R-:W0:Y:S01]  /*0f60*/  S2R R0, SR_TID.X ;  /* 0x0000000000007919 */ /* 0x000e220000002100 */
[----:B------:R-:W1:Y:S01]  /*0f70*/  LDC.64 R2, c[0x0][0x380] ;  /* 0x0000e000ff027b82 */ /* 0x000e620000000a00 */
[----:B0-----:R-:W-:-:S04]  /*0f80*/  IMAD.SHL.U32 R5, R0, 0x4, RZ ;  /* 0x0000000400057824 */ /* 0x001fc800078e00ff */
[----:B-1----:R-:W-:-:S05]  /*0f90*/  IMAD.WIDE.U32 R2, R5, 0x4, R2 ;  /* 0x0000000405027825 */ /* 0x002fca00078e0002 */
[----:B------:R-:W2:Y:S04]  /*0fa0*/  LDG.E.128.CONSTANT R4, desc[UR6][R2.64] ;  /* 0x0000000602047981 */ /* 0x000ea8000c1e9d00 */
[----:B------:R-:W3:Y:S04]  /*0fb0*/  LDG.E.128.CONSTANT R8, desc[UR6][R2.64+0x1000] ;  /* 0x0010000602087981 */ /* 0x000ee8000c1e9d00 */
[----:B------:R-:W4:Y:S04]  /*0fc0*/  LDG.E.128.CONSTANT R12, desc[UR6][R2.64+0x2000] ;  /* 0x00200006020c7981 */ /* 0x000f28000c1e9d00 */
[----:B------:R-:W5:Y:S01]  /*0fd0*/  LDG.E.128.CONSTANT R16, desc[UR6][R2.64+0x3000] ;  /* 0x0030000602107981 */ /* 0x000f62000c1e9d00 */
[----:B------:R-:W-:Y:S01]  /*0fe0*/  ISETP.GE.U32.AND P0, PT, R20, 0x2000, PT ;  /* 0x000020001400780c */ /* 0x000fe20003f06070 */
[----:B------:R-:W-:Y:S01]  /*0ff0*/  IMAD.MOV.U32 R23, RZ, RZ, 0x1000 ;  /* 0x00001000ff177424 */ /* 0x000fe200078e00ff */
[----:B--2---:R-:W-:-:S04]  /*1000*/  IADD3 R5, PT, PT, R6, R5, R4 ;  /* 0x0000000506057210 */ /* 0x004fc80007ffe004 */
[----:B---3--:R-:W-:-:S04]  /*1010*/  IADD3 R5, PT, PT, R8, R7, R5 ;  /* 0x0000000708057210 */ /* 0x008fc80007ffe005 */
[----:B------:R-:W-:-:S04]  /*1020*/  IADD3 R5, PT, PT, R10, R9, R5 ;  /* 0x000000090a057210 */ /* 0x000fc80007ffe005 */
[----:B----4-:R-:W-:-:S04]  /*1030*/  IADD3 R5, PT, PT, R12, R11, R5 ;  /* 0x0000000b0c057210 */ /* 0x010fc80007ffe005 */
[----:B------:R-:W-:-:S04]  /*1040*/  IADD3 R5, PT, PT, R14, R13, R5 ;  /* 0x0000000d0e057210 */ /* 0x000fc80007ffe005 */
[----:B-----5:R-:W-:-:S04]  /*1050*/  IADD3 R5, PT, PT, R16, R15, R5 ;  /* 0x0000000f10057210 */ /* 0x020fc80007ffe005 */
[----:B------:R-:W-:-:S05]  /*1060*/  IADD3 R5, PT, PT, R18, R17, R5 ;  /* 0x0000001112057210 */ /* 0x000fca0007ffe005 */
[----:B------:R-:W-:Y:S01]  /*1070*/  IMAD.IADD R21, R19, 0x1, R5 ;  /* 0x0000000113157824 */ /* 0x000fe200078e0205 */
[----:B------:R-:W-:Y:S06]  /*1080*/  @!P0 BRA `(.L_x_2252) ;  /* 0x00000000005c8947 */ /* 0x000fec0003800000 */
[----:B------:R-:W0:Y:S01]  /*1090*/  LDC R24, c[0x0][0x390] ;  /* 0x0000e400ff187b82 */ /* 0x000e220000000800 */
[----:B------:R-:W-:Y:S02]  /*10a0*/  VIADD R22, R20, 0xfffff000 ;  /* 0xfffff00014167836 */ /* 0x000fe40000000000 */
[----:B------:R-:W-:-:S07]  /*10b0*/  IMAD.MOV.U32 R23, RZ, RZ, 0x1000 ;  /* 0x00001000ff177424 */ /* 0x000fce00078e00ff */
.L_x_2254:
[----:B------:R-:W-:-:S05]  /*10c0*/  IMAD.WIDE R26, R23, 0x4, R2 ;  /* 0x00000004171a7825 */ /* 0x000fca00078e0202 */
[----:B------:R-:W2:Y:S04]  /*10d0*/  LDG.E.128.CONSTANT R12, desc[UR6][R26.64] ;  /* 0x000000061a0c7981 */ /* 0x000ea8000c1e9d00 */
[----:B------:R-:W3:Y:S04]  /*10e0*/  LDG.E.128.CONSTANT R16, desc[UR6][R26.64+0x1000] ;  /* 0x001000061a107981 */ /* 0x000ee8000c1e9d00 */
[----:B------:R-:W4:Y:S04]  /*10f0*/  LDG.E.128.CONSTANT R4, desc[UR6][R26.64+0x2000] ;  /* 0x002000061a047981 */ /* 0x000f28000c1e9d00 */
[----:B------:R-:W5:Y:S01]  /*1100*/  LDG.E.128.CONSTANT R8, desc[UR6][R26.64+0x3000] ;  /* 0x003000061a087981 */ /* 0x000f62000c1e9d00 */
[----:B0-----:R-:W-:Y:S01]  /*1110*/  IMAD.MOV.U32 R20, RZ, RZ, R24 ;  /* 0x000000ffff147224 */ /* 0x001fe200078e0018 */
[----:B--2---:R-:W-:-:S04]  /*1120*/  IADD3 R13, PT, PT, R13, R12, R21 ;  /* 0x0000000c0d0d7210 */ /* 0x004fc80007ffe015 */
[----:B------:R-:W-:-:S04]  /*1130*/  IADD3 R13, PT, PT, R15, R14, R13 ;  /* 0x0000000e0f0d7210 */ /* 0x000fc80007ffe00d */
[----:B---3--:R-:W-:-:S04]  /*1140*/  IADD3 R13, PT, PT, R17, R16, R13 ;  /* 0x00000010110d7210 */ /* 0x008fc80007ffe00d */
[----:B------:R-:W-:-:S04]  /*1150*/  IADD3 R13, PT, PT, R19, R18, R13 ;  /* 0x00000012130d7210 */ /* 0x000fc80007ffe00d */
[----:B----4-:R-:W-:Y:S01]  /*1160*/  IADD3 R13, PT, PT, R5, R4, R13 ;  /* 0x00000004050d7210 */ /* 0x010fe20007ffe00d */
[----:B------:R-:W-:-:S03]  /*1170*/  IMAD.IADD R4, R20, 0x1, -R23 ;  /* 0x0000000114047824 */ /* 0x000fc600078e0a17 */
[----:B------:R-:W-:Y:S02]  /*1180*/  IADD3 R13, PT, PT, R7, R6, R13 ;  /* 0x00000006070d7210 */ /* 0x000fe40007ffe00d */
[----:B------:R-:W-:Y:S02]  /*1190*/  ISETP.GE.AND P0, PT, R4, 0x1000, PT ;  /* 0x000010000400780c */ /* 0x000fe40003f06270 */
[----:B-----5:R-:W-:-:S04]  /*11a0*/  IADD3 R13, PT, PT, R9, R8, R13 ;  /* 0x00000008090d7210 */ /* 0x020fc80007ffe00d */
[----:B------:R-:W-:-:S07]  /*11b0*/  IADD3 R21, PT, PT, R11, R10, R13 ;  /* 0x0000000a0b157210 */ /* 0x000fce0007ffe00d */
[----:B------:R-:W-:Y:S05]  /*11c0*/  @!P0 BRA `(.L_x_2253) ;  /* 0x0000000400fc8947 */ /* 0x000fea0003800000 */
[----:B------:R-:W-:-:S05]  /*11d0*/  VIADD R23, R23, 0x1000 ;  /* 0x0000100017177836 */ /* 0x000fca0000000000 */
[----:B------:R-:W-:-:S13]  /*11e0*/  ISETP.GT.AND P0, PT, R23, R22, PT ;  /* 0x000000161700720c */ /* 0x000fda0003f04270 */
[----:B------:R-:W-:Y:S05]  /*11f0*/  @!P0 BRA `(.L_x_2254) ;  /* 0xfffffffc00b08947 */ /* 0x000fea000383ffff */
.L_x_2252:
[----:B------:R-:W-:-:S13]  /*1200*/  ISETP.GE.AND P0, PT, R23, R20, PT ;  /* 0x000000141700720c */ /* 0x000fda0003f06270 */
[----:B------:R-:W-:Y:S05]  /*1210*/  @P0 BRA `(.L_x_2253) ;  /* 0x0000000400e80947 */ /* 0x000fea0003800000 */
[----:B------:R-:W-:Y:S01]  /*1220*/  IMAD.IADD R9, R20, 0x1, -R23 ;  /* 0x0000000114097824 */ /* 0x000fe200078e0a17 */
[----:B------:R-:W-:Y:S04]  /*1230*/  BSSY.RECONVERGENT B1, `(.L_x_2253) ;  /* 0x0000078000017945 */ /* 0x000fe80003800200 */
[----:B------:R-:W-:-:S13]  /*1240*/  ISETP.GE.AND P0, PT, R0, R9, PT ;  /* 0x000000090000720c */ /* 0x000fda0003f06270 */
[----:B------:R-:W-:Y:S05]  /*1250*/  @P0 BRA `(.L_x_2255) ;  /* 0x0000000400d40947 */ /* 0x000fea0003800000 */
[----:B------:R-:W-:Y:S01]  /*1260*/  LOP3.LUT R2, RZ, R0, RZ, 0x33, !PT ;  /* 0x00000000ff027212 */ /* 0x000fe200078e33ff */
[----:B------:R-:W-:Y:S01]  /*1270*/  BSSY.RECONVERGENT B2, `(.L_x_2256) ;  /* 0x0000015000027945 */ /* 0x000fe20003800200 */
[----:B------:R-:W-:Y:S02]  /*1280*/  IMAD.MOV.U32 R8, RZ, RZ, R0 ;  /* 0x000000ffff087224 */ /* 0x000fe400078e0000 */
[----:B------:R-:W-:-:S04]  /*1290*/  IADD3 R2, PT, PT, -R23, R20, R2 ;  /* 0x0000001417027210 */ /* 0x000fc80007ffe102 */
[C---:B------:R-:W-:Y:S02]  /*12a0*/  LOP3.LUT R3, R2.reuse, 0x300, RZ, 0xc0, !PT ;  /* 0x0000030002037812 */ /* 0x040fe400078ec0ff */
[----:B------:R-:W-:Y:S02]  /*12b0*/  ISETP.GE.U32.AND P1, PT, R2, 0x300, PT ;  /* 0x000003000200780c */ /* 0x000fe40003f26070 */
[----:B------:R-:W-:-:S13]  /*12c0*/  ISETP.NE.AND P0, PT, R3, 0x300, PT ;  /* 0x000003000300780c */ /* 0x000fda0003f05270 */
[----:B------:R-:W-:Y:S05]  /*12d0*/  @!P0 BRA `(.L_x_2257) ;  /* 0x0000000000388947 */ /* 0x000fea0003800000 */
[----:B------:R-:W0:Y:S01]  /*12e0*/  LDC.64 R4, c[0x0][0x380] ;  /* 0x0000e000ff047b82 */ /* 0x000e220000000a00 */
[----:B------:R-:W-:Y:S01]  /*12f0*/  LEA.HI R2, R2, 0x1, RZ, 0x18 ;  /* 0x0000000102027811 */ /* 0x000fe200078fc0ff */
[----:B------:R-:W-:Y:S02]  /*1300*/  IMAD.IADD R7, R0, 0x1, R23 ;  /* 0x0000000100077824 */ /* 0x000fe400078e0217 */
[----:B------:R-:W-:Y:S01]  /*1310*/  IMAD.MOV.U32 R8, RZ, RZ, R0 ;  /* 0x000000ffff087224 */ /* 0x000fe200078e0000 */
[----:B------:R-:W-:-:S05]  /*1320*/  LOP3.LUT R2, R2, 0x3, RZ, 0xc0, !PT ;  /* 0x0000000302027812 */ /* 0x000fca00078ec0ff */
[----:B------:R-:W-:-:S07]  /*1330*/  IMAD.MOV R6, RZ, RZ, -R2 ;  /* 0x000000ffff067224 */ /* 0x000fce00078e0a02 */
.L_x_2258:
[----:B0-----:R-:W-:-:S06]  /*1340*/  IMAD.WIDE.U32 R2, R7, 0x4, R4 ;  /* 0x0000000407027825 */ /* 0x001fcc00078e0004 */
[----:B------:R-:W2:Y:S01]  /*1350*/  LDG.E.CONSTANT R2, desc[UR6][R2.64] ;  /* 0x0000000602027981 */ /* 0x000ea2000c1e9900 */
[----:B------:R-:W-:Y:S02]  /*1360*/  VIADD R6, R6, 0x1 ;  /* 0x0000000106067836 */ /* 0x000fe40000000000 */
[----:B------:R-:W-:Y:S02]  /*1370*/  VIADD R8, R8, 0x100 ;  /* 0x0000010008087836 */ /* 0x000fe40000000000 */
[----:B------:R-:W-:Y:S01]  /*1380*/  VIADD R7, R7, 0x100 ;  /* 0x0000010007077836 */ /* 0x000fe20000000000 */
[----:B------:R-:W-:Y:S01]  /*1390*/  ISETP.NE.AND P0, PT, R6, RZ, PT ;  /* 0x000000ff0600720c */ /* 0x000fe20003f05270 */
[----:B--2---:R-:W-:-:S12]  /*13a0*/  IMAD.IADD R21, R2, 0x1, R21 ;  /* 0x0000000102157824 */ /* 0x004fd800078e0215 */
[----:B------:R-:W-:Y:S05]  /*13b0*/  @P0 BRA `(.L_x_2258) ;  /* 0xfffffffc00e00947 */ /* 0x000fea000383ffff */
.L_x_2257:
[----:B------:R-:W-:Y:S05]  /*13c0*/  BSYNC.RECONVERGENT B2 ;  /* 0x0000000000027941 */ /* 0x000fea0003800200 */
.L_x_2256:
[----:B------:R-:W-:Y:S05]  /*13d0*/  @!P1 BRA `(.L_x_2255) ;  /* 0x0000000400749947 */ /* 0x000fea0003800000 */
[----:B------:R-:W0:Y:S01]  /*13e0*/  LDCU.64 UR4, c[0x0][0x380] ;  /* 0x00007000ff0477ac */ /* 0x000e220008000a00 */
[----:B------:R-:W-:Y:S01]  /*13f0*/  IMAD.IADD R5, R9, 0x1, -R8 ;  /* 0x0000000109057824 */ /* 0x000fe200078e0a08 */
[C---:B------:R-:W-:Y:S01]  /*1400*/  IADD3 R3, P0, PT, R8.reuse, R23, RZ ;  /* 0x0000001708037210 */ /* 0x040fe20007f1e0ff */
[----:B------:R-:W-:Y:S01]  /*1410*/  BSSY.RECONVERGENT B2, `(.L_x_2259) ;  /* 0x0000033000027945 */ /* 0x000fe20003800200 */
[----:B------:R-:W-:Y:S02]  /*1420*/  IMAD.IADD R23, R8, 0x1, R23 ;  /* 0x0000000108177824 */ /* 0x000fe400078e0217 */
[----:B------:R-:W-:Y:S01]  /*1430*/  ISETP.GT.AND P1, PT, R5, 0xc00, PT ;  /* 0x00000c000500780c */ /* 0x000fe20003f24270 */
[----:B------:R-:W-:Y:S01]  /*1440*/  IMAD.X R4, RZ, RZ, RZ, P0 ;  /* 0x000000ffff047224 */ /* 0x000fe200000e06ff */
[----:B0-----:R-:W-:-:S04]  /*1450*/  LEA R2, P0, R3, UR4, 0x2 ;  /* 0x0000000403027c11 */ /* 0x001fc8000f8010ff */
[----:B------:R-:W-:Y:S02]  /*1460*/  LEA.HI.X R3, R3, UR5, R4, 0x2, P0 ;  /* 0x0000000503037c11 */ /* 0x000fe400080f1404 */
[----:B------:R-:W-:-:S05]  /*1470*/  IADD3 R2, P0, PT, R2, 0x800, RZ ;  /* 0x0000080002027810 */ /* 0x000fca0007f1e0ff */
[----:B------:R-:W-:Y:S01]  /*1480*/  IMAD.X R3, RZ, RZ, R3, P0 ;  /* 0x000000ffff037224 */ /* 0x000fe200000e0603 */
[----:B------:R-:W-:Y:S01]  /*1490*/  PLOP3.LUT P0, PT, PT, PT, PT, 0x80, 0x8 ;  /* 0x000000000008781c */ /* 0x000fe20003f0f070 */
[----:B------:R-:W-:-:S12]  /*14a0*/  @!P1 BRA `(.L_x_2260) ;  /* 0x0000000000a49947 */ /* 0x000fd80003800000 */
[----:B------:R-:W-:Y:S01]  /*14b0*/  PLOP3.LUT P0, PT, PT, PT, PT, 0x8, 0x80 ;  /* 0x000000000080781c */ /* 0x000fe20003f0e170 */
[----:B------:R-:W-:-:S12]  /*14c0*/  VIADD R11, R9, 0xfffff400 ;  /* 0xfffff400090b7836 */ /* 0x000fd80000000000 */
.L_x_2261:
[----:B------:R-:W0:Y:S01]  /*14d0*/  LDC.64 R4, c[0x0][0x380] ;  /* 0x0000e000ff047b82 */ /* 0x000e220000000a00 */
[C---:B------:R-:W-:Y:S01]  /*14e0*/  VIADD R27, R23.reuse, 0x400 ;  /* 0x00000400171b7836 */ /* 0x040fe20000000000 */
[----:B------:R-:W2:Y:S01]  /*14f0*/  LDG.E.CONSTANT R12, desc[UR6][R2.64+-0x400] ;  /* 0xfffc0006020c7981 */ /* 0x000ea2000c1e9900 */
[----:B------:R-:W-:-:S03]  /*1500*/  VIADD R7, R23, 0x800 ;  /* 0x0000080017077836 */ /* 0x000fc60000000000 */
[----:B------:R-:W3:Y:S04]  /*1510*/  LDG.E.CONSTANT R18, desc[UR6][R2.64] ;  /* 0x0000000602127981 */ /* 0x000ee8000c1e9900 */
[----:B------:R-:W3:Y:S04]  /*1520*/  LDG.E.CONSTANT R17, desc[UR6][R2.64+0x400] ;  /* 0x0004000602117981 */ /* 0x000ee8000c1e9900 */
[----:B------:R-:W4:Y:S01]  /*1530*/  LDG.E.CONSTANT R15, desc[UR6][R2.64+0xc00] ;  /* 0x000c0006020f7981 */ /* 0x000f22000c1e9900 */
[----:B------:R-:W-:-:S03]  /*1540*/  VIADD R29, R23, 0xc00 ;  /* 0x00000c00171d7836 */ /* 0x000fc60000000000 */
[----:B------:R-:W5:Y:S04]  /*1550*/  LDG.E.CONSTANT R14, desc[UR6][R2.64+0x1000] ;  /* 0x00100006020e7981 */ /* 0x000f68000c1e9900 */
[----:B------:R-:W5:Y:S01]  /*1560*/  LDG.E.CONSTANT R13, desc[UR6][R2.64+0x1400] ;  /* 0x00140006020d7981 */ /* 0x000f62000c1e9900 */
[----:B0-----:R-:W-:-:S03]  /*1570*/  IMAD.WIDE.U32 R24, R23, 0x4, R4 ;  /* 0x0000000417187825 */ /* 0x001fc600078e0004 */
[----:B------:R-:W5:Y:S04]  /*1580*/  LDG.E.CONSTANT R19, desc[UR6][R2.64+0x1c00] ;  /* 0x001c000602137981 */ /* 0x000f68000c1e9900 */
[----:B------:R-:W2:Y:S01]  /*1590*/  LDG.E.CONSTANT R10, desc[UR6][R24.64] ;  /* 0x00000006180a7981 */ /* 0x000ea2000c1e9900 */
[----:B------:R-:W-:-:S03]  /*15a0*/  IMAD.WIDE.U32 R26, R27, 0x4, R4 ;  /* 0x000000041b1a7825 */ /* 0x000fc600078e0004 */
[----:B------:R-:W5:Y:S01]  /*15b0*/  LDG.E.CONSTANT R20, desc[UR6][R2.64+0x2400] ;  /* 0x0024000602147981 */ /* 0x000f62000c1e9900 */
[----:B------:R-:W-:-:S03]  /*15c0*/  IMAD.WIDE.U32 R6, R7, 0x4, R4 ;  /* 0x0000000407067825 */ /* 0x000fc600078e0004 */
[----:B------:R-:W4:Y:S01]  /*15d0*/  LDG.E.CONSTANT R16, desc[UR6][R26.64] ;  /* 0x000000061a107981 */ /* 0x000f22000c1e9900 */
[----:B------:R-:W-:-:S03]  /*15e0*/  IMAD.WIDE.U32 R4, R29, 0x4, R4 ;  /* 0x000000041d047825 */ /* 0x000fc600078e0004 */
[----:B------:R-:W5:Y:S04]  /*15f0*/  LDG.E.CONSTANT R6, desc[UR6][R6.64] ;  /* 0x0000000606067981 */ /* 0x000f68000c1e9900 */
[----:B------:R-:W5:Y:S04]  /*1600*/  LDG.E.CONSTANT R25, desc[UR6][R2.64+0x2000] ;  /* 0x0020000602197981 */ /* 0x000f68000c1e9900 */
[----:B------:R0:W5:Y:S04]  /*1610*/  LDG.E.CONSTANT R5, desc[UR6][R4.64] ;  /* 0x0000000604057981 */ /* 0x000168000c1e9900 */
[----:B------:R-:W5:Y:S04]  /*1620*/  LDG.E.CONSTANT R24, desc[UR6][R2.64+0x2c00] ;  /* 0x002c000602187981 */ /* 0x000f68000c1e9900 */
[----:B------:R-:W5:Y:S04]  /*1630*/  LDG.E.CONSTANT R27, desc[UR6][R2.64+0x3000] ;  /* 0x00300006021b7981 */ /* 0x000f68000c1e9900 */
[----:B------:R1:W5:Y:S01]  /*1640*/  LDG.E.CONSTANT R22, desc[UR6][R2.64+0x3400] ;  /* 0x0034000602167981 */ /* 0x000362000c1e9900 */
[----:B------:R-:W-:-:S05]  /*1650*/  VIADD R8, R8, 0x1000 ;  /* 0x0000100008087836 */ /* 0x000fca0000000000 */
[----:B------:R-:W-:Y:S02]  /*1660*/  ISETP.GE.AND P1, PT, R8, R11, PT ;  /* 0x0000000b0800720c */ /* 0x000fe40003f26270 */
[----:B0-----:R-:W-:Y:S01]  /*1670*/  IADD3 R4, P2, PT, R2, 0x4000, RZ ;  /* 0x0000400002047810 */ /* 0x001fe20007f5e0ff */
[----:B------:R-:W-:-:S04]  /*1680*/  VIADD R23, R23, 0x1000 ;  /* 0x0000100017177836 */ /* 0x000fc80000000000 */
[----:B-1----:R-:W-:Y:S02]  /*1690*/  IMAD.X R3, RZ, RZ, R3, P2 ;  /* 0x000000ffff037224 */ /* 0x002fe400010e0603 */
[----:B------:R-:W-:Y:S01]  /*16a0*/  IMAD.MOV.U32 R2, RZ, RZ, R4 ;  /* 0x000000ffff027224 */ /* 0x000fe200078e0004 */
[----:B--2---:R-:W-:-:S04]  /*16b0*/  IADD3 R10, PT, PT, R12, R10, R21 ;  /* 0x0000000a0c0a7210 */ /* 0x004fc80007ffe015 */
[----:B---3--:R-:W-:-:S04]  /*16c0*/  IADD3 R10, PT, PT, R17, R18, R10 ;  /* 0x00000012110a7210 */ /* 0x008fc80007ffe00a */
[----:B----4-:R-:W-:-:S04]  /*16d0*/  IADD3 R10, PT, PT, R15, R16, R10 ;  /* 0x000000100f0a7210 */ /* 0x010fc80007ffe00a */
[----:B-----5:R-:W-:-:S04]  /*16e0*/  IADD3 R10, PT, PT, R13, R14, R10 ;  /* 0x0000000e0d0a7210 */ /* 0x020fc80007ffe00a */
[----:B------:R-:W-:-:S04]  /*16f0*/  IADD3 R6, PT, PT, R19, R6, R10 ;  /* 0x0000000613067210 */ /* 0x000fc80007ffe00a */
[----:B------:R-:W-:-:S04]  /*1700*/  IADD3 R6, PT, PT, R20, R25, R6 ;  /* 0x0000001914067210 */ /* 0x000fc80007ffe006 */
[----:B------:R-:W-:-:S04]  /*1710*/  IADD3 R5, PT, PT, R24, R5, R6 ;  /* 0x0000000518057210 */ /* 0x000fc80007ffe006 */
[----:B------:R-:W-:Y:S01]  /*1720*/  IADD3 R21, PT, PT, R22, R27, R5 ;  /* 0x0000001b16157210 */ /* 0x000fe20007ffe005 */
[----:B------:R-:W-:Y:S06]  /*1730*/  @!P1 BRA `(.L_x_2261) ;  /* 0xfffffffc00649947 */ /* 0x000fec000383ffff */
.L_x_2260:
[----:B------:R-:W-:Y:S05]  /*1740*/  BSYNC.RECONVERGENT B2 ;  /* 0x0000000000027941 */ /* 0x000fea0003800200 */
.L_x_2259:
[----:B------:R-:W-:Y:S01]  /*1750*/  IMAD.IADD R4, R9, 0x1, -R8 ;  /* 0x0000000109047824 */ /* 0x000fe200078e0a08 */
[----:B------:R-:W-:Y:S04]  /*1760*/  BSSY.RECONVERGENT B2, `(.L_x_2262) ;  /* 0x000001a000027945 */ /* 0x000fe80003800200 */
[----:B------:R-:W-:-:S13]  /*1770*/  ISETP.GT.AND P1, PT, R4, 0x400, PT ;  /* 0x000004000400780c */ /* 0x000fda0003f24270 */
[----:B------:R-:W-:Y:S05]  /*1780*/  @!P1 BRA `(.L_x_2263) ;  /* 0x00000000005c9947 */ /* 0x000fea0003800000 */
[----:B------:R-:W0:Y:S01]  /*1790*/  LDC.64 R6, c[0x0][0x380] ;  /* 0x0000e000ff067b82 */ /* 0x000e220000000a00 */
[C---:B------:R-:W-:Y:S01]  /*17a0*/  VIADD R11, R23.reuse, 0x400 ;  /* 0x00000400170b7836 */ /* 0x040fe20000000000 */
[----:B------:R-:W2:Y:S04]  /*17b0*/  LDG.E.CONSTANT R10, desc[UR6][R2.64+-0x400] ;  /* 0xfffc0006020a7981 */ /* 0x000ea8000c1e9900 */
[----:B------:R-:W3:Y:S04]  /*17c0*/  LDG.E.CONSTANT R12, desc[UR6][R2.64+0x400] ;  /* 0x00040006020c7981 */ /* 0x000ee8000c1e9900 */
[----:B------:R-:W4:Y:S04]  /*17d0*/  LDG.E.CONSTANT R13, desc[UR6][R2.64+0xc00] ;  /* 0x000c0006020d7981 */ /* 0x000f28000c1e9900 */
[----:B------:R-:W5:Y:S04]  /*17e0*/  LDG.E.CONSTANT R15, desc[UR6][R2.64+0x1000] ;  /* 0x00100006020f7981 */ /* 0x000f68000c1e9900 */
[----:B------:R1:W5:Y:S01]  /*17f0*/  LDG.E.CONSTANT R14, desc[UR6][R2.64+0x1400] ;  /* 0x00140006020e7981 */ /* 0x000362000c1e9900 */
[----:B0-----:R-:W-:-:S04]  /*1800*/  IMAD.WIDE.U32 R4, R23, 0x4, R6 ;  /* 0x0000000417047825 */ /* 0x001fc800078e0006 */
[----:B------:R-:W-:Y:S02]  /*1810*/  IMAD.WIDE.U32 R6, R11, 0x4, R6 ;  /* 0x000000040b067825 */ /* 0x000fe400078e0006 */
[----:B------:R-:W2:Y:S04]  /*1820*/  LDG.E.CONSTANT R4, desc[UR6][R4.64] ;  /* 0x0000000604047981 */ /* 0x000ea8000c1e9900 */
[----:B------:R-:W3:Y:S04]  /*1830*/  LDG.E.CONSTANT R11, desc[UR6][R2.64] ;  /* 0x00000006020b7981 */ /* 0x000ee8000c1e9900 */
[----:B------:R-:W4:Y:S01]  /*1840*/  LDG.E.CONSTANT R7, desc[UR6][R6.64] ;  /* 0x0000000606077981 */ /* 0x000f22000c1e9900 */
[----:B------:R-:W-:Y:S01]  /*1850*/  PLOP3.LUT P0, PT, PT, PT, PT, 0x8, 0x80 ;  /* 0x000000000080781c */ /* 0x000fe20003f0e170 */
[----:B------:R-:W-:-:S02]  /*1860*/  VIADD R8, R8, 0x800 ;  /* 0x0000080008087836 */ /* 0x000fc40000000000 */
[----:B------:R-:W-:Y:S01]  /*1870*/  VIADD R23, R23, 0x800 ;  /* 0x0000080017177836 */ /* 0x000fe20000000000 */
[----:B--2---:R-:W-:Y:S02]  /*1880*/  IADD3 R10, PT, PT, R10, R4, R21 ;  /* 0x000000040a0a7210 */ /* 0x004fe40007ffe015 */
[----:B------:R-:W-:Y:S02]  /*1890*/  IADD3 R4, P1, PT, R2, 0x2000, RZ ;  /* 0x0000200002047810 */ /* 0x000fe40007f3e0ff */
[----:B---3--:R-:W-:-:S03]  /*18a0*/  IADD3 R10, PT, PT, R12, R11, R10 ;  /* 0x0000000b0c0a7210 */ /* 0x008fc60007ffe00a */
[----:B------:R-:W-:Y:S01]  /*18b0*/  IMAD.X R5, RZ, RZ, R3, P1 ;  /* 0x000000ffff057224 */ /* 0x000fe200008e0603 */
[----:B----4-:R-:W-:Y:S01]  /*18c0*/  IADD3 R10, PT, PT, R13, R7, R10 ;  /* 0x000000070d0a7210 */ /* 0x010fe20007ffe00a */
[----:B-1----:R-:W-:Y:S02]  /*18d0*/  IMAD.MOV.U32 R2, RZ, RZ, R4 ;  /* 0x000000ffff027224 */ /* 0x002fe400078e0004 */
[----:B------:R-:W-:Y:S01]  /*18e0*/  IMAD.MOV.U32 R3, RZ, RZ, R5 ;  /* 0x000000ffff037224 */ /* 0x000fe200078e0005 */
[----:B-----5:R-:W-:-:S07]  /*18f0*/  IADD3 R21, PT, PT, R14, R15, R10 ;  /* 0x0000000f0e157210 */ /* 0x020fce0007ffe00a */
.L_x_2263:
[----:B------:R-:W-:Y:S05]  /*1900*/  BSYNC.RECONVERGENT B2 ;  /* 0x0000000000027941 */ /* 0x000fea0003800200 */
.L_x_2262:
[----:B------:R-:W-:-:S13]  /*1910*/  ISETP.LT.OR P0, PT, R8, R9, P0 ;  /* 0x000000090800720c */ /* 0x000fda0000701670 */
[----:B------:R-:W-:Y:S05]  /*1920*/  @!P0 BRA `(.L_x_2255) ;  /* 0x0000000000208947 */ /* 0x000fea0003800000 */
[----:B------:R-:W0:Y:S01]  /*1930*/  LDC.64 R4, c[0x0][0x380] ;  /* 0x0000e000ff047b82 */ /* 0x000e220000000a00 */
[----:B------:R-:W2:Y:S04]  /*1940*/  LDG.E.CONSTANT R6, desc[UR6][R2.64+-0x400] ;  /* 0xfffc000602067981 */ /* 0x000ea8000c1e9900 */
[----:B------:R-:W3:Y:S04]  /*1950*/  LDG.E.CONSTANT R7, desc[UR6][R2.64] ;  /* 0x0000000602077981 */ /* 0x000ee8000c1e9900 */
[----:B------:R-:W3:Y:S01]  /*1960*/  LDG.E.CONSTANT R8, desc[UR6][R2.64+0x400] ;  /* 0x0004000602087981 */ /* 0x000ee2000c1e9900 */
[----:B0-----:R-:W-:-:S06]  /*1970*/  IMAD.WIDE.U32 R4, R23, 0x4, R4 ;  /* 0x0000000417047825 */ /* 0x001fcc00078e0004 */
[----:B------:R-:W2:Y:S02]  /*1980*/  LDG.E.CONSTANT R4, desc[UR6][R4.64] ;  /* 0x0000000604047981 */ /* 0x000ea4000c1e9900 */
[----:B--2---:R-:W-:-:S04]  /*1990*/  IADD3 R6, PT, PT, R6, R4, R21 ;  /* 0x0000000406067210 */ /* 0x004fc80007ffe015 */
[----:B---3--:R-:W-:-:S07]  /*19a0*/  IADD3 R21, PT, PT, R8, R7, R6 ;  /* 0x0000000708157210 */ /* 0x008fce0007ffe006 */
.L_x_2255:
[----:B------:R-:W-:Y:S05]  /*19b0*/  BSYNC.RECONVERGENT B1 ;  /* 0x0000000000017941 */ /* 0x000fea0003800200 */
.L_x_2253:
[----:B------:R-:W0:Y:S01]  /*19c0*/  S2R R8, SR_LANEID ;  /* 0x0000000000087919 */ /* 0x000e220000000000 */
[----:B------:R-:W1:Y:S01]  /*19d0*/  SHFL.DOWN PT, R2, R21, 0x1, 0x1f ;  /* 0x08201f0015027f89 */ /* 0x000e6200000e0000 */
[C---:B0-----:R-:W-:Y:S02]  /*19e0*/  ISETP.GT.AND P0, PT, R8.reuse, 0x1e, PT ;  /* 0x0000001e0800780c */ /* 0x041fe40003f04270 */
[----:B------:R-:W-:Y:S02]  /*19f0*/  ISETP.NE.AND P1, PT, R8, RZ, PT ;  /* 0x000000ff0800720c */ /* 0x000fe40003f25270 */
[----:B-1----:R-:W-:Y:S02]  /*1a00*/  SEL R2, R2, RZ, !P0 ;  /* 0x000000ff02027207 */ /* 0x002fe40004000000 */
[----:B------:R-:W-:-:S03]  /*1a10*/  ISETP.GT.AND P0, PT, R8, 0x1d, PT ;  /* 0x0000001d0800780c */ /* 0x000fc60003f04270 */
[----:B------:R-:W-:-:S05]  /*1a20*/  IMAD.IADD R2, R2, 0x1, R21 ;  /* 0x0000000102027824 */ /* 0x000fca00078e0215 */
[----:B------:R-:W0:Y:S01]  /*1a30*/  SHFL.DOWN PT, R3, R2, 0x2, 0x1f ;  /* 0x08401f0002037f89 */ /* 0x000e2200000e0000 */
[----:B------:R-:W-:Y:S01]  /*1a40*/  @!P1 MOV R6, 0x400 ;  /* 0x0000040000069802 */ /* 0x000fe20000000f00 */
[----:B------:R-:W1:Y:S01]  /*1a50*/  @!P1 S2R R7, SR_CgaCtaId ;  /* 0x0000000000079919 */ /* 0x000e620000008800 */
[----:B0-----:R-:W-:Y:S02]  /*1a60*/  SEL R3, R3, RZ, !P0 ;  /* 0x000000ff03037207 */ /* 0x001fe40004000000 */
[----:B------:R-:W-:-:S03]  /*1a70*/  ISETP.GT.AND P0, PT, R8, 0x1b, PT ;  /* 0x0000001b0800780c */ /* 0x000fc60003f04270 */
[----:B------:R-:W-:-:S05]  /*1a80*/  IMAD.IADD R3, R2, 0x1, R3 ;  /* 0x0000000102037824 */ /* 0x000fca00078e0203 */
[----:B------:R-:W0:Y:S01]  /*1a90*/  SHFL.DOWN PT, R4, R3, 0x4, 0x1f ;  /* 0x08801f0003047f89 */ /* 0x000e2200000e0000 */
[----:B-1----:R-:W-:Y:S02]  /*1aa0*/  @!P1 LEA R6, R7, R6, 0x18 ;  /* 0x0000000607069211 */ /* 0x002fe400078ec0ff */
[----:B0-----:R-:W-:Y:S02]  /*1ab0*/  SEL R4, R4, RZ, !P0 ;  /* 0x000000ff04047207 */ /* 0x001fe40004000000 */
[----:B------:R-:W-:-:S03]  /*1ac0*/  ISETP.GT.AND P0, PT, R8, 0x17, PT ;  /* 0x000000170800780c */ /* 0x000fc60003f04270 */
[----:B------:R-:W-:Y:S01]  /*1ad0*/  IMAD.IADD R4, R3, 0x1, R4 ;  /* 0x0000000103047824 */ /* 0x000fe200078e0204 */
[----:B------:R-:W-:-:S04]  /*1ae0*/  @!P1 SHF.R.U32.HI R3, RZ, 0x3, R0 ;  /* 0x00000003ff039819 */ /* 0x000fc80000011600 */
        /* <DEDUP_REMOVED lines=13> */
[----:B------:R-:W0:Y:S01]  /*1bc0*/  S2UR UR5, SR_CgaCtaId ;  /* 0x00000000000579c3 */ /* 0x000e220000008800 */
[----:B------:R-:W-:Y:S02]  /*1bd0*/  UMOV UR4, 0x400 ;  /* 0x0000040000047882 */ /* 0x000fe40000000000 */
[----:B0-----:R-:W-:-:S09]  /*1be0*/  ULEA UR4, UR5, UR4, 0x18 ;  /* 0x0000000405047291 */ /* 0x001fd2000f8ec0ff */
[----:B------:R-:W-:Y:S04]  /*1bf0*/  LDS R0, [UR4+0xc] ;  /* 0x00000c04ff007984 */ /* 0x000fe80008000800 */
[----:B---3--:R-:W0:Y:S04]  /*1c00*/  LDS.128 R4, [UR4+0x10] ;  /* 0x00001004ff047984 */ /* 0x008e280008000c00 */
[----:B------:R-:W1:Y:S01]  /*1c10*/  LDS.64 R8, [UR4+0x20] ;  /* 0x00002004ff087984 */ /* 0x000e620008000a00 */
[----:B0-----:R-:W-:-:S04]  /*1c20*/  IADD3 R0, PT, PT, R4, R0, R3 ;  /* 0x0000000004007210 */ /* 0x001fc80007ffe003 */
[----:B------:R-:W-:-:S04]  /*1c30*/  IADD3 R0, PT, PT, R6, R0, R5 ;  /* 0x0000000006007210 */ /* 0x000fc80007ffe005 */
[----:B-1----:R-:W-:-:S05]  /*1c40*/  IADD3 R0, PT, PT, R8, R0, R7 ;  /* 0x0000000008007210 */ /* 0x002fca0007ffe007 */
[----:B------:R-:W-:Y:S01]  /*1c50*/  IMAD.IADD R3, R0, 0x1, R9 ;  /* 0x0000000100037824 */ /* 0x000fe200078e0209 */
[----:B------:R-:W-:Y:S06]  /*1c60*/  BRA `(.L_x_2251) ;  /* 0x0000001c00307947 */ /* 0x000fec0003800000 */
.L_x_2236:
        /* <DEDUP_REMOVED lines=12> */
.L_x_2266:
[----:B------:R-:W-:Y:S05]  /*1d30*/  BSYNC.RECONVERGENT B1 ;  /* 0x0000000000017941 */ /* 0x000fea0003800200 */
.L_x_2265:
        /* <DEDUP_REMOVED lines=16> */
.L_x_2271:
        /* <DEDUP_REMOVED lines=9> */
.L_x_2270:
[----:B------:R-:W-:Y:S05]  /*1ed0*/  BSYNC.RECONVERGENT B2 ;  /* 0x0000000000027941 */ /* 0x000fea0003800200 */
.L_x_2269:
        /* <DEDUP_REMOVED lines=8> */
.L_x_2274:
        /* <DEDUP_REMOVED lines=35> */
.L_x_2273:
[----:B------:R-:W-:Y:S05]  /*2190*/  BSYNC.RECONVERGENT B2 ;  /* 0x0000000000027941 */ /* 0x000fea0003800200 */
.L_x_2272:
        /* <DEDUP_REMOVED lines=22> */
.L_x_2276:
[----:B------:R-:W-:Y:S05]  /*2300*/  BSYNC.RECONVERGENT B2 ;  /* 0x0000000000027941 */ /* 0x000fea0003800200 */
.L_x_2275:
        /* <DEDUP_REMOVED lines=10> */
.L_x_2268:
[----:B------:R-:W-:Y:S05]  /*23b0*/  BSYNC.RECONVERGENT B1 ;  /* 0x0000000000017941 */ /* 0x000fea0003800200 */
.L_x_2267:
        /* <DEDUP_REMOVED lines=38> */
[----:B------:R-:W0:Y:S04]  /*2620*/  LDS.128 R4, [UR4+0x10] ;  /* 0x00001004ff047984 */ /* 0x000e280008000c00 */
[----:B------:R-:W1:Y:S01]  /*2630*/  LDS.64 R8, [UR4+0x20] ;  /* 0x00002004ff087984 */ /* 0x000e620008000a00 */
[----:B0-----:R-:W-:-:S04]  /*2640*/  IADD3 R0, PT, PT, R4, R0, R3 ;  /* 0x0000000004007210 */ /* 0x001fc80007ffe003 */
[----:B------:R-:W-:-:S04]  /*2650*/  IADD3 R0, PT, PT, R6, R0, R5 ;  /* 0x0000000006007210 */ /* 0x000fc80007ffe005 */
[----:B-1----:R-:W-:-:S05]  /*2660*/  IADD3 R0, PT, PT, R8, R0, R7 ;  /* 0x0000000008007210 */ /* 0x002fca0007ffe007 */
[----:B--2---:R-:W-:Y:S01]  /*2670*/  IMAD.IADD R3, R0, 0x1, R9 ;  /* 0x0000000100037824 */ /* 0x004fe200078e0209 */
[----:B------:R-:W-:Y:S06]  /*2680*/  BRA `(.L_x_2251) ;  /* 0x0000001000a87947 */ /* 0x000fec0003800000 */
.L_x_2277:
        /* <DEDUP_REMOVED lines=16> */
[----:B------:R-:W1:Y:S02]  /*2790*/  SHFL.DOWN PT, R2, R3, 0x2, R7 ;  /* 0x0840000003027989 */ /* 0x000e6400000e0007 */
[----:B-1----:R-:W-:Y:S02]  /*27a0*/  SEL R2, R2, RZ, !P0 ;  /* 0x000000ff02027207 */ /* 0x002fe40004000000 */
[----:B------:R-:W-:-:S03]  /*27b0*/  ISETP.GT.AND P0, PT, R8, R7, PT ;  /* 0x000000070800720c */ /* 0x000fc60003f04270 */
[----:B------:R-:W-:Y:S01]  /*27c0*/  IMAD.IADD R2, R3, 0x1, R2 ;  /* 0x0000000103027824 */ /* 0x000fe200078e0202 */
[----:B------:R-:W-:-:S04]  /*27d0*/  @!P1 SHF.R.U32.HI R3, RZ, 0x3, R9 ;  /* 0x00000003ff039819 */ /* 0x000fc80000011609 */
[----:B------:R-:W1:Y:S02]  /*27e0*/  SHFL.DOWN PT, R4, R2, 0x4, R7 ;  /* 0x0880000002047989 */ /* 0x000e6400000e0007 */
[----:B-1----:R-:W-:Y:S01]  /*27f0*/  SEL R5, R4, RZ, !P0 ;  /* 0x000000ff04057207 */ /* 0x002fe20004000000 */
[C---:B------:R-:W-:Y:S02]  /*2800*/  VIADD R4, R6.reuse, 0x8 ;  /* 0x0000000806047836 */ /* 0x040fe40000000000 */
[----:B------:R-:W-:Y:S02]  /*2810*/  VIADD R6, R6, 0x10 ;  /* 0x0000001006067836 */ /* 0x000fe40000000000 */
[----:B------:R-:W-:Y:S01]  /*2820*/  IMAD.IADD R5, R2, 0x1, R5 ;  /* 0x0000000102057824 */ /* 0x000fe200078e0205 */
[----:B------:R-:W-:Y:S02]  /*2830*/  ISETP.GT.AND P0, PT, R4, R7, PT ;  /* 0x000000070400720c */ /* 0x000fe40003f04270 */
[----:B------:R-:W-:-:S02]  /*2840*/  @!P1 MOV R4, 0x400 ;  /* 0x0000040000049802 */ /* 0x000fc40000000f00 */
[----:B------:R-:W1:Y:S02]  /*2850*/  SHFL.DOWN PT, R0, R5, 0x8, R7 ;  /* 0x0900000005007989 */ /* 0x000e6400000e0007 */
[----:B0-----:R-:W-:Y:S02]  /*2860*/  @!P1 LEA R11, R11, R4, 0x18 ;  /* 0x000000040b0b9211 */ /* 0x001fe400078ec0ff */
[----:B------:R-:W-:-:S05]  /*2870*/  @!P1 LOP3.LUT R4, R3, 0x7c, RZ, 0xc0, !PT ;  /* 0x0000007c03049812 */ /* 0x000fca00078ec0ff */
[----:B------:R-:W-:Y:S01]  /*2880*/  @!P1 IMAD.IADD R4, R4, 0x1, R11 ;  /* 0x0000000104049824 */ /* 0x000fe200078e020b */
[----:B-1----:R-:W-:Y:S02]  /*2890*/  SEL R0, R0, RZ, !P0 ;  /* 0x000000ff00007207 */ /* 0x002fe40004000000 */
        /* <DEDUP_REMOVED lines=15> */
[----:B-1----:R-:W0:Y:S04]  /*2990*/  LDS.128 R4, [UR4+0x10] ;  /* 0x00001004ff047984 */ /* 0x002e280008000c00 */
        /* <DEDUP_REMOVED lines=18> */
.L_x_2264:
[----:B------:R-:W0:Y:S01]  /*2ac0*/  S2R R0, SR_TID.X ;  /* 0x0000000000007919 */ /* 0x000e220000002100 */
[----:B------:R-:W0:Y:S02]  /*2ad0*/  LDC.64 R2, c[0x0][0x380] ;  /* 0x0000e000ff027b82 */ /* 0x000e240000000a00 */
[----:B0-----:R-:W-:-:S05]  /*2ae0*/  IMAD.WIDE.U32 R2, R0, 0x4, R2 ;  /* 0x0000000400027825 */ /* 0x001fca00078e0002 */
[----:B------:R-:W2:Y:S04]  /*2af0*/  LDG.E.CONSTANT R19, desc[UR6][R2.64] ;  /* 0x0000000602137981 */ /* 0x000ea8000c1e9900 */
[----:B------:R-:W2:Y:S04]  /*2b00*/  LDG.E.CONSTANT R4, desc[UR6][R2.64+0x400] ;  /* 0x0004000602047981 */ /* 0x000ea8000c1e9900 */
[----:B------:R-:W2:Y:S04]  /*2b10*/  LDG.E.CONSTANT R5, desc[UR6][R2.64+0x800] ;  /* 0x0008000602057981 */ /* 0x000ea8000c1e9900 */
[----:B------:R-:W3:Y:S04]  /*2b20*/  LDG.E.CONSTANT R6, desc[UR6][R2.64+0xc00] ;  /* 0x000c000602067981 */ /* 0x000ee8000c1e9900 */
[----:B------:R-:W3:Y:S04]  /*2b30*/  LDG.E.CONSTANT R7, desc[UR6][R2.64+0x1000] ;  /* 0x0010000602077981 */ /* 0x000ee8000c1e9900 */
[----:B------:R-:W4:Y:S04]  /*2b40*/  LDG.E.CONSTANT R8, desc[UR6][R2.64+0x1400] ;  /* 0x0014000602087981 */ /* 0x000f28000c1e9900 */
[----:B------:R-:W4:Y:S04]  /*2b50*/  LDG.E.CONSTANT R9, desc[UR6][R2.64+0x1800] ;  /* 0x0018000602097981 */ /* 0x000f28000c1e9900 */
[----:B------:R-:W5:Y:S04]  /*2b60*/  LDG.E.CONSTANT R10, desc[UR6][R2.64+0x1c00] ;  /* 0x001c0006020a7981 */ /* 0x000f68000c1e9900 */
[----:B------:R-:W5:Y:S04]  /*2b70*/  LDG.E.CONSTANT R11, desc[UR6][R2.64+0x2000] ;  /* 0x00200006020b7981 */ /* 0x000f68000c1e9900 */
[----:B------:R-:W5:Y:S04]  /*2b80*/  LDG.E.CONSTANT R12, desc[UR6][R2.64+0x2400] ;  /* 0x00240006020c7981 */ /* 0x000f68000c1e9900 */
[----:B------:R-:W5:Y:S04]  /*2b90*/  LDG.E.CONSTANT R13, desc[UR6][R2.64+0x2800] ;  /* 0x00280006020d7981 */ /* 0x000f68000c1e9900 */
[----:B------:R-:W5:Y:S04]  /*2ba0*/  LDG.E.CONSTANT R14, desc[UR6][R2.64+0x2c00] ;  /* 0x002c0006020e7981 */ /* 0x000f68000c1e9900 */
[----:B------:R-:W5:Y:S04]  /*2bb0*/  LDG.E.CONSTANT R15, desc[UR6][R2.64+0x3000] ;  /* 0x00300006020f7981 */ /* 0x000f68000c1e9900 */
[----:B------:R-:W5:Y:S04]  /*2bc0*/  LDG.E.CONSTANT R16, desc[UR6][R2.64+0x3400] ;  /* 0x0034000602107981 */ /* 0x000f68000c1e9900 */
[----:B------:R-:W5:Y:S04]  /*2bd0*/  LDG.E.CONSTANT R17, desc[UR6][R2.64+0x3800] ;  /* 0x0038000602117981 */ /* 0x000f68000c1e9900 */
[----:B------:R-:W5:Y:S01]  /*2be0*/  LDG.E.CONSTANT R18, desc[UR6][R2.64+0x3c00] ;  /* 0x003c000602127981 */ /* 0x000f62000c1e9900 */
[----:B------:R-:W-:-:S02]  /*2bf0*/  ISETP.GE.U32.AND P0, PT, R20, 0x2000, PT ;  /* 0x000020001400780c */ /* 0x000fc40003f06070 */
[----:B--2---:R-:W-:-:S04]  /*2c00*/  IADD3 R4, PT, PT, R5, R4, R19 ;  /* 0x0000000405047210 */ /* 0x004fc80007ffe013 */
[----:B---3--:R-:W-:-:S04]  /*2c10*/  IADD3 R4, PT, PT, R7, R6, R4 ;  /* 0x0000000607047210 */ /* 0x008fc80007ffe004 */
[----:B----4-:R-:W-:-:S04]  /*2c20*/  IADD3 R4, PT, PT, R9, R8, R4 ;  /* 0x0000000809047210 */ /* 0x010fc80007ffe004 */
[----:B-----5:R-:W-:Y:S01]  /*2c30*/  IADD3 R4, PT, PT, R11, R10, R4 ;  /* 0x0000000a0b047210 */ /* 0x020fe20007ffe004 */
[----:B------:R-:W-:-:S03]  /*2c40*/  IMAD.MOV.U32 R11, RZ, RZ, 0x1000 ;  /* 0x00001000ff0b7424 */ /* 0x000fc600078e00ff */
[----:B------:R-:W-:-:S04]  /*2c50*/  IADD3 R4, PT, PT, R13, R12, R4 ;  /* 0x0000000c0d047210 */ /* 0x000fc80007ffe004 */
[----:B------:R-:W-:-:S04]  /*2c60*/  IADD3 R4, PT, PT, R15, R14, R4 ;  /* 0x0000000e0f047210 */ /* 0x000fc80007ffe004 */
[----:B------:R-:W-:-:S05]  /*2c70*/  IADD3 R17, PT, PT, R17, R16, R4 ;  /* 0x0000001011117210 */ /* 0x000fca0007ffe004 */
[----:B------:R-:W-:Y:S01]  /*2c80*/  IMAD.IADD R8, R18, 0x1, R17 ;  /* 0x0000000112087824 */ /* 0x000fe200078e0211 */
[----:B------:R-:W-:Y:S06]  /*2c90*/  @!P0 BRA `(.L_x_2278) ;  /* 0x00000000008c8947 */ /* 0x000fec0003800000 */
[----:B------:R-:W0:Y:S01]  /*2ca0*/  LDC R7, c[0x0][0x390] ;  /* 0x0000e400ff077b82 */ /* 0x000e220000000800 */
[----:B------:R-:W-:Y:S02]  /*2cb0*/  VIADD R6, R20, 0xfffff000 ;  /* 0xfffff00014067836 */ /* 0x000fe40000000000 */
[----:B------:R-:W-:-:S07]  /*2cc0*/  IMAD.MOV.U32 R11, RZ, RZ, 0x1000 ;  /* 0x00001000ff0b7424 */ /* 0x000fce00078e00ff */
.L_x_2280:
[----:B------:R-:W-:-:S05]  /*2cd0*/  IMAD.WIDE R4, R11, 0x4, R2 ;  /* 0x000000040b047825 */ /* 0x000fca00078e0202 */
        /* <DEDUP_REMOVED lines=16> */
[----:B--2---:R-:W-:-:S04]  /*2de0*/  IADD3 R18, PT, PT, R18, R19, R8 ;  /* 0x0000001312127210 */ /* 0x004fc80007ffe008 */
[----:B---3--:R-:W-:Y:S01]  /*2df0*/  IADD3 R18, PT, PT, R21, R20, R18 ;  /* 0x0000001415127210 */ /* 0x008fe20007ffe012 */
[----:B0-----:R-:W-:-:S04]  /*2e00*/  IMAD.MOV.U32 R20, RZ, RZ, R7 ;  /* 0x000000ffff147224 */ /* 0x001fc800078e0007 */
[----:B------:R-:W-:Y:S01]  /*2e10*/  IMAD.IADD R8, R20, 0x1, -R11 ;  /* 0x0000000114087824 */ /* 0x000fe200078e0a0b */
[----:B----4-:R-:W-:-:S04]  /*2e20*/  IADD3 R18, PT, PT, R23, R22, R18 ;  /* 0x0000001617127210 */ /* 0x010fc80007ffe012 */
[----:B------:R-:W-:Y:S02]  /*2e30*/  ISETP.GE.AND P0, PT, R8, 0x1000, PT ;  /* 0x000010000800780c */ /* 0x000fe40003f06270 */
[----:B-----5:R-:W-:-:S04]  /*2e40*/  IADD3 R18, PT, PT, R25, R24, R18 ;  /* 0x0000001819127210 */ /* 0x020fc80007ffe012 */
[----:B------:R-:W-:-:S04]  /*2e50*/  IADD3 R14, PT, PT, R14, R17, R18 ;  /* 0x000000110e0e7210 */ /* 0x000fc80007ffe012 */
[----:B------:R-:W-:-:S04]  /*2e60*/  IADD3 R12, PT, PT, R15, R12, R14 ;  /* 0x0000000c0f0c7210 */ /* 0x000fc80007ffe00e */
[----:B------:R-:W-:-:S04]  /*2e70*/  IADD3 R10, PT, PT, R10, R13, R12 ;  /* 0x0000000d0a0a7210 */ /* 0x000fc80007ffe00c */
[----:B------:R-:W-:Y:S01]  /*2e80*/  IADD3 R8, PT, PT, R16, R9, R10 ;  /* 0x0000000910087210 */ /* 0x000fe20007ffe00a */
[----:B------:R-:W-:Y:S06]  /*2e90*/  @!P0 BRA `(.L_x_2279) ;  /* 0x0000000400fc8947 */ /* 0x000fec0003800000 */
[----:B------:R-:W-:-:S05]  /*2ea0*/  VIADD R11, R11, 0x1000 ;  /* 0x000010000b0b7836 */ /* 0x000fca0000000000 */
[----:B------:R-:W-:-:S13]  /*2eb0*/  ISETP.GT.AND P0, PT, R11, R6, PT ;  /* 0x000000060b00720c */ /* 0x000fda0003f04270 */
[----:B------:R-:W-:Y:S05]  /*2ec0*/  @!P0 BRA `(.L_x_2280) ;  /* 0xfffffffc00808947 */ /* 0x000fea000383ffff */
.L_x_2278:
        /* <DEDUP_REMOVED lines=20> */
.L_x_2284:
        /* <DEDUP_REMOVED lines=8> */
.L_x_2283:
[----:B------:R-:W-:Y:S05]  /*3090*/  BSYNC.RECONVERGENT B2 ;  /* 0x0000000000027941 */ /* 0x000fea0003800200 */
.L_x_2282:
        /* <DEDUP_REMOVED lines=16> */
.L_x_2287:
        /* <DEDUP_REMOVED lines=20> */
[----:B------:R-:W5:Y:S04]  /*32e0*/  LDG.E.CONSTANT R22, desc[UR6][R2.64+0x2400] ;  /* 0x0024000602167981 */ /* 0x000f68000c1e9900 */
[----:B------:R0:W5:Y:S04]  /*32f0*/  LDG.E.CONSTANT R5, desc[UR6][R4.64] ;  /* 0x0000000604057981 */ /* 0x000168000c1e9900 */
        /* <DEDUP_REMOVED lines=17> */
.L_x_2286:
[----:B------:R-:W-:Y:S05]  /*3410*/  BSYNC.RECONVERGENT B2 ;  /* 0x0000000000027941 */ /* 0x000fea0003800200 */
.L_x_2285:
        /* <DEDUP_REMOVED lines=10> */
[----:B------:R-:W5:Y:S01]  /*34c0*/  LDG.E.CONSTANT R16, desc[UR6][R2.64+0x1400] ;  /* 0x0014000602107981 */ /* 0x000f62000c1e9900 */
[----:B0-----:R-:W-:-:S04]  /*34d0*/  IMAD.WIDE.U32 R4, R11, 0x4, R6 ;  /* 0x000000040b047825 */ /* 0x001fc800078e0006 */
[----:B------:R-:W-:Y:S02]  /*34e0*/  IMAD.WIDE.U32 R6, R13, 0x4, R6 ;  /* 0x000000040d067825 */ /* 0x000fe400078e0006 */
[----:B------:R0:W2:Y:S04]  /*34f0*/  LDG.E.CONSTANT R5, desc[UR6][R4.64] ;  /* 0x0000000604057981 */ /* 0x0000a8000c1e9900 */
[----:B------:R1:W3:Y:S04]  /*3500*/  LDG.E.CONSTANT R13, desc[UR6][R2.64] ;  /* 0x00000006020d7981 */ /* 0x0002e8000c1e9900 */
[----:B------:R-:W4:Y:S01]  /*3510*/  LDG.E.CONSTANT R7, desc[UR6][R6.64] ;  /* 0x0000000606077981 */ /* 0x000f22000c1e9900 */
[----:B0-----:R-:W-:Y:S01]  /*3520*/  IADD3 R4, P1, PT, R2, 0x2000, RZ ;  /* 0x0000200002047810 */ /* 0x001fe20007f3e0ff */
[----:B------:R-:W-:Y:S01]  /*3530*/  VIADD R10, R10, 0x800 ;  /* 0x000008000a0a7836 */ /* 0x000fe20000000000 */
[----:B------:R-:W-:Y:S01]  /*3540*/  PLOP3.LUT P0, PT, PT, PT, PT, 0x8, 0x80 ;  /* 0x000000000080781c */ /* 0x000fe20003f0e170 */
[----:B------:R-:W-:-:S02]  /*3550*/  VIADD R11, R11, 0x800 ;  /* 0x000008000b0b7836 */ /* 0x000fc40000000000 */
[----:B-1----:R-:W-:Y:S01]  /*3560*/  IMAD.MOV.U32 R2, RZ, RZ, R4 ;  /* 0x000000ffff027224 */ /* 0x002fe200078e0004 */
[----:B--2---:R-:W-:-:S04]  /*3570*/  IADD3 R12, PT, PT, R12, R5, R8 ;  /* 0x000000050c0c7210 */ /* 0x004fc80007ffe008 */
[----:B---3--:R-:W-:Y:S01]  /*3580*/  IADD3 R12, PT, PT, R14, R13, R12 ;  /* 0x0000000d0e0c7210 */ /* 0x008fe20007ffe00c */
[----:B------:R-:W-:-:S03]  /*3590*/  IMAD.X R5, RZ, RZ, R3, P1 ;  /* 0x000000ffff057224 */ /* 0x000fc600008e0603 */
[----:B----4-:R-:W-:Y:S01]  /*35a0*/  IADD3 R12, PT, PT, R15, R7, R12 ;  /* 0x000000070f0c7210 */ /* 0x010fe20007ffe00c */
[----:B------:R-:W-:-:S03]  /*35b0*/  IMAD.MOV.U32 R3, RZ, RZ, R5 ;  /* 0x000000ffff037224 */ /* 0x000fc600078e0005 */
[----:B-----5:R-:W-:-:S07]  /*35c0*/  IADD3 R8, PT, PT, R16, R17, R12 ;  /* 0x0000001110087210 */ /* 0x020fce0007ffe00c */
.L_x_2289:
[----:B------:R-:W-:Y:S05]  /*35d0*/  BSYNC.RECONVERGENT B2 ;  /* 0x0000000000027941 */ /* 0x000fea0003800200 */
.L_x_2288:
        /* <DEDUP_REMOVED lines=10> */
.L_x_2281:
[----:B------:R-:W-:Y:S05]  /*3680*/  BSYNC.RECONVERGENT B1 ;  /* 0x0000000000017941 */ /* 0x000fea0003800200 */
.L_x_2279:
[----:B------:R-:W0:Y:S01]  /*3690*/  S2R R9, SR_LANEID ;  /* 0x0000000000097919 */ /* 0x000e220000000000 */
[----:B------:R-:W1:Y:S01]  /*36a0*/  SHFL.DOWN PT, R2, R8, 0x1, 0x1f ;  /* 0x08201f0008027f89 */ /* 0x000e6200000e0000 */
[C---:B0-----:R-:W-:Y:S02]  /*36b0*/  ISETP.GT.AND P0, PT, R9.reuse, 0x1e, PT ;  /* 0x0000001e0900780c */ /* 0x041fe40003f04270 */
[C---:B------:R-:W-:Y:S02]  /*36c0*/  ISETP.NE.AND P1, PT, R9.reuse, RZ, PT ;  /* 0x000000ff0900720c */ /* 0x040fe40003f25270 */
        /* <DEDUP_REMOVED lines=37> */
[----:B0-----:R-:W-:-:S07]  /*3920*/  IMAD.IADD R3, R0, 0x1, R9 ;  /* 0x0000000100037824 */ /* 0x001fce00078e0209 */
.L_x_2251:
[----:B------:R-:W-:Y:S05]  /*3930*/  BSYNC.RECONVERGENT B0 ;  /* 0x0000000000007941 */ /* 0x000fea0003800200 */
.L_x_2235:
[----:B------:R-:W-:Y:S05]  /*3940*/  @P0 EXIT ;  /* 0x000000000000094d */ /* 0x000fea0003800000 */
[----:B-1----:R-:W1:Y:S01]  /*3950*/  LDC.64 R4, c[0x0][0x388] ;  /* 0x0000e200ff047b82 */ /* 0x002e620000000a00 */
[----:B------:R-:W0:Y:S02]  /*3960*/  LDCU UR4, c[0x0][0x398] ;  /* 0x00007300ff0477ac */ /* 0x000e240008000800 */
[----:B0-234-:R-:W-:-:S05]  /*3970*/  VIADD R3, R3, UR4 ;  /* 0x0000000403037c36 */ /* 0x01dfca0008000000 */
[----:B-1----:R-:W-:Y:S01]  /*3980*/  STG.E desc[UR6][R4.64], R3 ;  /* 0x0000000304007986 */ /* 0x002fe2000c101906 */
[----:B------:R-:W-:Y:S05]  /*3990*/  EXIT ;  /* 0x000000000000794d */ /* 0x000fea0003800000 */
.L_x_2290:
        /* <DEDUP_REMOVED lines=14> */
.L_x_14358:


//--------------------- .text._ZN3cub18CUB_300001_SM_10006detail6reduce18DeviceReduceKernelINS2_10policy_hubIiyN4cuda3std3__44plusIiEEE10Policy1000EN6thrust24THRUST_300001_SM_1000_NS18transform_iteratorINSD_12zip_functionINS7_10multipliesIiEEEENSD_12zip_iteratorINS7_5tupleIJNSD_6detail15normal_iteratorINSD_10device_ptrIiEEEESP_EEEEENSD_11use_defaultESS_EEyS9_iNS7_10__identityEEEvT0_PT3_T1_NS0_13GridEvenShareISY_EET2_T4_ --------------------------
	.section	.text._ZN3cub18CUB_300001_SM_10006detail6reduce18DeviceReduceKernelINS2_10policy_hubIiyN4cuda3std3__44plusIiEEE10Policy1000EN6thrust24THRUST_300001_SM_1000_NS18transform_iteratorINSD_12zip_functionINS7_10multipliesIiEEEENSD_12zip_iteratorINS7_5tupleIJNSD_6detail15normal_iteratorINSD_10device_ptrIiEEEESP_EEEEENSD_11use_defaultESS_EEyS9_iNS7_10__identityEEEvT0_PT3_T1_NS0_13GridEvenShareISY_EET2_T4_,"ax",@progbits
	.align	128
        .global         _ZN3cub18CUB_300001_SM_10006detail6reduce18DeviceReduceKernelINS2_10policy_hubIiyN4cuda3std3__44plusIiEEE10Policy1000EN6thrust24THRUST_300001_SM_1000_NS18transform_iteratorINSD_12zip_functionINS7_10multipliesIiEEEENSD_12zip_iteratorINS7_5tupleIJNSD_6detail15normal_iteratorINSD_10device_ptrIiEEEESP_EEEEENSD_11use_defaultESS_EEyS9_iNS7_10__identityEEEvT0_PT3_T1_NS0_13GridEvenShareISY_EET2_T4_
        .type           _ZN3cub18CUB_300001_SM_10006detail6reduce18DeviceReduceKernelINS2_10policy_hubIiyN4cuda3std3__44plusIiEEE10Policy1000EN6thrust24THRUST_300001_SM_1000_NS18transform_iteratorINSD_12zip_functionINS7_10multipliesIiEEEENSD_12zip_iteratorINS7_5tupleIJNSD_6detail15normal_iteratorINSD_10device_ptrIiEEEESP_EEEEENSD_11use_defaultESS_EEyS9_iNS7_10__identityEEEvT0_PT3_T1_NS0_13GridEvenShareISY_EET2_T4_,@function
        .size           _ZN3cub18CUB_300001_SM_10006detail6reduce18DeviceReduceKernelINS2_10policy_hubIiyN4cuda3std3__44plusIiEEE10Policy1000EN6thrust24THRUST_300001_SM_1000_NS18transform_iteratorINSD_12zip_functionINS7_10multipliesIiEEEENSD_12zip_iteratorINS7_5tupleIJNSD_6detail15normal_iteratorINSD_10device_ptrIiEEEESP_EEEEENSD_11use_defaultESS_EEyS9_iNS7_10__identityEEEvT0_PT3_T1_NS0_13GridEvenShareISY_EET2_T4_,(.L_x_14359 - _ZN3cub18CUB_300001_SM_10006detail6reduce18DeviceReduceKernelINS2_10policy_hubIiyN4cuda3std3__44plusIiEEE10Policy1000EN6thrust24THRUST_300001_SM_1000_NS18transform_iteratorINSD_12zip_functionINS7_10multipliesIiEEEENSD_12zip_iteratorINS7_5tupleIJNSD_6detail15normal_iteratorINSD_10device_ptrIiEEEESP_EEEEENSD_11use_defaultESS_EEyS9_iNS7_10__identityEEEvT0_PT3_T1_NS0_13GridEvenShareISY_EET2_T4_)
        .other          _ZN3cub18CUB_300001_SM_10006detail6reduce18DeviceReduceKernelINS2_10policy_hubIiyN4cuda3std3__44plusIiEEE10Policy1000EN6thrust24THRUST_300001_SM_1000_NS18transform_iteratorINSD_12zip_functionINS7_10multipliesIiEEEENSD_12zip_iteratorINS7_5tupleIJNSD_6detail15normal_iteratorINSD_10device_ptrIiEEEESP_EEEEENSD_11use_defaultESS_EEyS9_iNS7_10__identityEEEvT0_PT3_T1_NS0_13GridEvenShareISY_EET2_T4_,@"STO_CUDA_ENTRY STV_DEFAULT"
_ZN3cub18CUB_300001_SM_10006detail6reduce18DeviceReduceKernelINS2_10policy_hubIiyN4cuda3std3__44plusIiEEE10Policy1000EN6thrust24THRUST_300001_SM_1000_NS18transform_iteratorINSD_12zip_functionINS7_10multipliesIiEEEENSD_12zip_iteratorINS7_5tupleIJNSD_6detail15normal_iteratorINSD_10device_ptrIiEEEESP_EEEEENSD_11use_defaultESS_EEyS9_iNS7_10__identityEEEvT0_PT3_T1_NS0_13GridEvenShareISY_EET2_T4_:
.text._ZN3cub18CUB_300001_SM_10006detail6reduce18DeviceReduceKernelINS2_10policy_hubIiyN4cuda3std3__44plusIiEEE10Policy1000EN6thrust24THRUST_300001_SM_1000_NS18transform_iteratorINSD_12zip_functionINS7_10multipliesIiEEEENSD_12zip_iteratorINS7_5tupleIJNSD_6detail15normal_iteratorINSD_10device_ptrIiEEEESP_EEEEENSD_11use_defaultESS_EEyS9_iNS7_10__identityEEEvT0_PT3_T1_NS0_13GridEvenShareISY_EET2_T4_:
[----:B------:R-:W-:Y:S08]  /*0000*/  LDC R1, c[0x0][0x37c] ;  /* 0x0000df00ff017b82 */ /* 0x000ff00000000800 */
[----:B------:R-:W0:Y:S01]  /*0010*/  S2UR UR20, SR_CTAID.X ;  /* 0x00000000001479c3 */ /* 0x000e220000002500 */
[----:B------:R-:W1:Y:S01]  /*0020*/  LDCU.64 UR4, c[0x0][0x3c8] ;  /* 0x00007900ff0477ac */ /* 0x000e620008000a00 */
[----:B------:R-:W-:Y:S01]  /*0030*/  BSSY.RECONVERGENT B0, `(.L_x_2291) ;  /* 0x00002c4000007945 */ /* 0x000fe20003800200 */
[----:B------:R-:W2:Y:S01]  /*0040*/  LDCU UR15, c[0x0][0x3d0] ;  /* 0x00007a00ff0f77ac */ /* 0x000ea20008000800 */
[----:B------:R-:W3:Y:S01]  /*0050*/  LDCU.64 UR18, c[0x0][0x358] ;  /* 0x00006b00ff1277ac */ /* 0x000ee20008000a00 */
[----:B-1----:R-:W-:-:S02]  /*0060*/  IMAD.U32 R2, RZ, RZ, UR4 ;  /* 0x00000004ff027e24 */ /* 0x002fc4000f8e00ff */
[----:B------:R-:W-:Y:S01]  /*0070*/  IMAD.U32 R3, RZ, RZ, UR5 ;  /* 0x00000005ff037e24 */ /* 0x000fe2000f8e00ff */
[----:B--2---:R-:W-:Y:S02]  /*0080*/  USHF.L.U32 UR5, UR15, 0xc, URZ ;  /* 0x0000000c0f057899 */ /* 0x004fe400080006ff */
[----:B0-----:R-:W-:Y:S02]  /*0090*/  USHF.L.U32 UR13, UR20, 0xc, URZ ;  /* 0x0000000c140d7899 */ /* 0x001fe400080006ff */
[----:B------:R-:W-:-:S04]  /*00a0*/  USHF.R.S32.HI UR4, URZ, 0x1f, UR5 ;  /* 0x0000001fff047899 */ /* 0x000fc80008011405 */
[----:B------:R-:W-:-:S04]  /*00b0*/  IADD3 R23, P1, PT, R2, -UR13, RZ ;  /* 0x8000000d02177c10 */ /* 0x000fc8000ff3e0ff */
[----:B------:R-:W-:Y:S02]  /*00c0*/  ISETP.GT.U32.AND P0, PT, R23, 0xfff, PT ;  /* 0x00000fff1700780c */ /* 0x000fe40003f04070 */
[----:B------:R-:W-:-:S04]  /*00d0*/  IADD3.X R22, PT, PT, R3, -0x1, RZ, P1, !PT ;  /* 0xffffffff03167810 */ /* 0x000fc80000ffe4ff */
[----:B------:R-:W-:-:S13]  /*00e0*/  ISETP.GT.U32.AND.EX P0, PT, R22, RZ, PT, P0 ;  /* 0x000000ff1600720c */ /* 0x000fda0003f04100 */
[----:B---3--:R-:W-:Y:S05]  /*00f0*/  @P0 BRA `(.L_x_2292) ;  /* 0x0000001000a80947 */ /* 0x008fea0003800000 */
[----:B------:R-:W0:Y:S01]  /*0100*/  S2R R6, SR_TID.X ;  /* 0x0000000000067919 */ /* 0x000e220000002100 */
[----:B------:R-:W-:Y:S01]  /*0110*/  VIADD R7, R2, -UR13 ;  /* 0x8000000d02077c36 */ /* 0x000fe20008000000 */
[----:B------:R-:W-:Y:S01]  /*0120*/  BSSY.RECONVERGENT B1, `(.L_x_2293) ;  /* 0x000000e000017945 */ /* 0x000fe20003800200 */
[----:B------:R-:W-:-:S03]  /*0130*/  IMAD.MOV.U32 R12, RZ, RZ, RZ ;  /* 0x000000ffff0c7224 */ /* 0x000fc600078e00ff */
[----:B0-----:R-:W-:Y:S01]  /*0140*/  ISETP.GE.AND P0, PT, R6, R7, PT ;  /* 0x000000070600720c */ /* 0x001fe20003f06270 */
[----:B------:R-:W-:-:S12]  /*0150*/  IMAD.MOV.U32 R0, RZ, RZ, R6 ;  /* 0x000000ffff007224 */ /* 0x000fd800078e0006 */
[----:B------:R-:W-:Y:S05]  /*0160*/  @P0 BRA `(.L_x_2294) ;  /* 0x0000000000240947 */ /* 0x000fea0003800000 */
[----:B------:R-:W0:Y:S01]  /*0170*/  LDC.64 R4, c[0x0][0x380] ;  /* 0x0000e000ff047b82 */ /* 0x000e220000000a00 */
[----:B------:R-:W-:-:S07]  /*0180*/  VIADD R3, R6, UR13 ;  /* 0x0000000d06037c36 */ /* 0x000fce0008000000 */
[----:B------:R-:W1:Y:S01]  /*0190*/  LDC.64 R8, c[0x0][0x388] ;  /* 0x0000e200ff087b82 */ /* 0x000e620000000a00 */
[----:B0-----:R-:W-:-:S06]  /*01a0*/  IMAD.WIDE.U32 R4, R3, 0x4, R4 ;  /* 0x0000000403047825 */ /* 0x001fcc00078e0004 */
[----:B------:R-:W2:Y:S01]  /*01b0*/  LDG.E R4, desc[UR18][R4.64] ;  /* 0x0000001204047981 */ /* 0x000ea2000c1e1900 */
[----:B-1----:R-:W-:-:S06]  /*01c0*/  IMAD.WIDE.U32 R8, R3, 0x4, R8 ;  /* 0x0000000403087825 */ /* 0x002fcc00078e0008 */
[----:B------:R-:W2:Y:S01]  /*01d0*/  LDG.E R9, desc[UR18][R8.64] ;  /* 0x0000001208097981 */ /* 0x000ea2000c1e1900 */
[----:B------:R-:W-:Y:S02]  /*01e0*/  VIADD R0, R6, 0x100 ;  /* 0x0000010006007836 */ /* 0x000fe40000000000 */
[----:B--2---:R-:W-:-:S07]  /*01f0*/  IMAD R12, R4, R9, RZ ;  /* 0x00000009040c7224 */ /* 0x004fce00078e02ff */
.L_x_2294:
[----:B------:R-:W-:Y:S05]  /*0200*/  BSYNC.RECONVERGENT B1 ;  /* 0x0000000000017941 */ /* 0x000fea0003800200 */
.L_x_2293:
[----:B------:R-:W-:Y:S01]  /*0210*/  ISETP.GE.AND P0, PT, R0, R7, PT ;  /* 0x000000070000720c */ /* 0x000fe20003f06270 */
[----:B------:R-:W-:-:S12]  /*0220*/  BSSY.RECONVERGENT B1, `(.L_x_2295) ;  /* 0x00000a7000017945 */ /* 0x000fd80003800200 */
[----:B------:R-:W-:Y:S05]  /*0230*/  @P0 BRA `(.L_x_2296) ;  /* 0x0000000800940947 */ /* 0x000fea0003800000 */
[----:B------:R-:W-:Y:S01]  /*0240*/  LOP3.LUT R3, RZ, R0, RZ, 0x33, !PT ;  /* 0x00000000ff037212 */ /* 0x000fe200078e33ff */
[----:B------:R-:W-:Y:S03]  /*0250*/  BSSY.RECONVERGENT B2, `(.L_x_2297) ;  /* 0x000004c000027945 */ /* 0x000fe60003800200 */
[----:B------:R-:W-:-:S04]  /*0260*/  IADD3 R3, PT, PT, R2, -UR13, R3 ;  /* 0x8000000d02037c10 */ /* 0x000fc8000fffe003 */
[C---:B------:R-:W-:Y:S02]  /*0270*/  ISETP.GE.U32.AND P1, PT, R3.reuse, 0xf00, PT ;  /* 0x00000f000300780c */ /* 0x040fe40003f26070 */
[----:B------:R-:W-:-:S04]  /*0280*/  LEA.HI R8, R3, 0x1, RZ, 0x18 ;  /* 0x0000000103087811 */ /* 0x000fc800078fc0ff */
[----:B------:R-:W-:-:S04]  /*0290*/  LOP3.LUT R24, R8, 0xf, RZ, 0xc0, !PT ;  /* 0x0000000f08187812 */ /* 0x000fc800078ec0ff */
[----:B------:R-:W-:-:S03]  /*02a0*/  ISETP.NE.AND P0, PT, R24, RZ, PT ;  /* 0x000000ff1800720c */ /* 0x000fc60003f05270 */
[----:B------:R-:W-:Y:S10]  /*02b0*/  @!P1 BRA `(.L_x_2298) ;  /* 0x0000000400149947 */ /* 0x000ff40003800000 */
[----:B------:R-:W0:Y:S01]  /*02c0*/  LDCU.128 UR8, c[0x0][0x380] ;  /* 0x00007000ff0877ac */ /* 0x000e220008000c00 */
[----:B------:R-:W-:Y:S01]  /*02d0*/  IMAD.WIDE.U32 R2, R0, 0x4, RZ ;  /* 0x0000000400027825 */ /* 0x000fe200078e00ff */
[----:B------:R-:W-:Y:S01]  /*02e0*/  LOP3.LUT R9, R8, 0x1fffff0, RZ, 0xc0, !PT ;  /* 0x01fffff008097812 */ /* 0x000fe200078ec0ff */
[----:B------:R-:W-:-:S04]  /*02f0*/  UIMAD.WIDE.U32 UR4, UR20, 0x4000, URZ ;  /* 0x00004000140478a5 */ /* 0x000fc8000f8e00ff */
[----:B------:R-:W-:Y:S02]  /*0300*/  IMAD.MOV R9, RZ, RZ, -R9 ;  /* 0x000000ffff097224 */ /* 0x000fe400078e0a09 */
[----:B------:R-:W-:Y:S02]  /*0310*/  IMAD.U32 R4, RZ, RZ, UR4 ;  /* 0x00000004ff047e24 */ /* 0x000fe4000f8e00ff */
[----:B------:R-:W-:Y:S01]  /*0320*/  IMAD.U32 R5, RZ, RZ, UR5 ;  /* 0x00000005ff057e24 */ /* 0x000fe2000f8e00ff */
[----:B------:R-:W-:Y:S02]  /*0330*/  LOP3.LUT R5, R3, UR5, RZ, 0xfc, !PT ;  /* 0x0000000503057c12 */ /* 0x000fe4000f8efcff */
[----:B------:R-:W-:-:S04]  /*0340*/  LOP3.LUT R4, R4, 0x2000, R2, 0xfe, !PT ;  /* 0x0000200004047812 */ /* 0x000fc800078efe02 */
[C---:B0-----:R-:W-:Y:S02]  /*0350*/  IADD3 R2, P1, PT, R4.reuse, UR8, RZ ;  /* 0x0000000804027c10 */ /* 0x041fe4000ff3e0ff */
[----:B------:R-:W-:Y:S02]  /*0360*/  IADD3 R4, P2, PT, R4, UR10, RZ ;  /* 0x0000000a04047c10 */ /* 0x000fe4000ff5e0ff */
[C---:B------:R-:W-:Y:S02]  /*0370*/  IADD3.X R3, PT, PT, R5.reuse, UR9, RZ, P1, !PT ;  /* 0x0000000905037c10 */ /* 0x040fe40008ffe4ff */
[----:B------:R-:W-:-:S09]  /*0380*/  IADD3.X R5, PT, PT, R5, UR11, RZ, P2, !PT ;  /* 0x0000000b05057c10 */ /* 0x000fd200097fe4ff */
.L_x_2299:
        /* <DEDUP_REMOVED lines=13> */
[----:B------:R-:W5:Y:S01]  /*0460*/  LDG.E R11, desc[UR18][R4.64+-0x800] ;  /* 0xfff80012040b7981 */ /* 0x000f62000c1e1900 */
[----:B--2---:R-:W-:-:S03]  /*0470*/  IMAD R14, R13, R14, R12 ;  /* 0x0000000e0d0e7224 */ /* 0x004fc600078e020c */
[----:B------:R-:W2:Y:S04]  /*0480*/  LDG.E R12, desc[UR18][R2.64+-0x400] ;  /* 0xfffc0012020c7981 */ /* 0x000ea8000c1e1900 */
[----:B------:R-:W2:Y:S01]  /*0490*/  LDG.E R13, desc[UR18][R4.64+-0x400] ;  /* 0xfffc0012040d7981 */ /* 0x000ea2000c1e1900 */
[----:B---3--:R-:W-:-:S03]  /*04a0*/  IMAD R25, R15, R25, R14 ;  /* 0x000000190f197224 */ /* 0x008fc600078e020e */
[----:B------:R-:W3:Y:S04]  /*04b0*/  LDG.E R14, desc[UR18][R2.64] ;  /* 0x00000012020e7981 */ /* 0x000ee8000c1e1900 */
[----:B------:R-:W3:Y:S01]  /*04c0*/  LDG.E R15, desc[UR18][R4.64] ;  /* 0x00000012040f7981 */ /* 0x000ee2000c1e1900 */
[----:B----4-:R-:W-:-:S03]  /*04d0*/  IMAD R25, R16, R17, R25 ;  /* 0x0000001110197224 */ /* 0x010fc600078e0219 */
[----:B------:R-:W4:Y:S04]  /*04e0*/  LDG.E R16, desc[UR18][R2.64+0x400] ;  /* 0x0004001202107981 */ /* 0x000f28000c1e1900 */
[----:B------:R-:W4:Y:S01]  /*04f0*/  LDG.E R17, desc[UR18][R4.64+0x400] ;  /* 0x0004001204117981 */ /* 0x000f22000c1e1900 */
[----:B-----5:R-:W-:-:S03]  /*0500*/  IMAD R25, R20, R21, R25 ;  /* 0x0000001514197224 */ /* 0x020fc600078e0219 */
[----:B------:R-:W5:Y:S04]  /*0510*/  LDG.E R20, desc[UR18][R2.64+0x800] ;  /* 0x0008001202147981 */ /* 0x000f68000c1e1900 */
[----:B------:R-:W5:Y:S01]  /*0520*/  LDG.E R21, desc[UR18][R4.64+0x800] ;  /* 0x0008001204157981 */ /* 0x000f62000c1e1900 */
[----:B------:R-:W-:-:S03]  /*0530*/  IMAD R25, R22, R23, R25 ;  /* 0x0000001716197224 */ /* 0x000fc600078e0219 */
        /* <DEDUP_REMOVED lines=8> */
[----:B--2---:R-:W-:-:S03]  /*05c0*/  IMAD R25, R12, R13, R25 ;  /* 0x0000000d0c197224 */ /* 0x004fc600078e0219 */
[----:B------:R-:W2:Y:S04]  /*05d0*/  LDG.E R13, desc[UR18][R2.64+0x1800] ;  /* 0x00180012020d7981 */ /* 0x000ea8000c1e1900 */
[----:B------:R-:W2:Y:S01]  /*05e0*/  LDG.E R12, desc[UR18][R4.64+0x1800] ;  /* 0x00180012040c7981 */ /* 0x000ea2000c1e1900 */
[----:B---3--:R-:W-:-:S03]  /*05f0*/  IMAD R25, R14, R15, R25 ;  /* 0x0000000f0e197224 */ /* 0x008fc600078e0219 */
[----:B------:R0:W3:Y:S04]  /*0600*/  LDG.E R14, desc[UR18][R2.64+0x1c00] ;  /* 0x001c0012020e7981 */ /* 0x0000e8000c1e1900 */
[----:B------:R1:W3:Y:S01]  /*0610*/  LDG.E R15, desc[UR18][R4.64+0x1c00] ;  /* 0x001c0012040f7981 */ /* 0x0002e2000c1e1900 */
[----:B------:R-:W-:Y:S02]  /*0620*/  VIADD R9, R9, 0x10 ;  /* 0x0000001009097836 */ /* 0x000fe40000000000 */
[----:B----4-:R-:W-:Y:S02]  /*0630*/  IMAD R16, R16, R17, R25 ;  /* 0x0000001110107224 */ /* 0x010fe400078e0219 */
[----:B------:R-:W-:Y:S01]  /*0640*/  VIADD R0, R0, 0x1000 ;  /* 0x0000100000007836 */ /* 0x000fe20000000000 */
[----:B------:R-:W-:-:S02]  /*0650*/  ISETP.NE.AND P1, PT, R9, RZ, PT ;  /* 0x000000ff0900720c */ /* 0x000fc40003f25270 */
[----:B0-----:R-:W-:Y:S01]  /*0660*/  IADD3 R2, P2, PT, R2, 0x4000, RZ ;  /* 0x0000400002027810 */ /* 0x001fe20007f5e0ff */
[----:B-----5:R-:W-:Y:S01]  /*0670*/  IMAD R16, R20, R21, R16 ;  /* 0x0000001514107224 */ /* 0x020fe200078e0210 */
[----:B-1----:R-:W-:-:S03]  /*0680*/  IADD3 R4, P3, PT, R4, 0x4000, RZ ;  /* 0x0000400004047810 */ /* 0x002fc60007f7e0ff */
[----:B------:R-:W-:Y:S02]  /*0690*/  IMAD.X R3, RZ, RZ, R3, P2 ;  /* 0x000000ffff037224 */ /* 0x000fe400010e0603 */
[----:B------:R-:W-:Y:S02]  /*06a0*/  IMAD.X R5, RZ, RZ, R5, P3 ;  /* 0x000000ffff057224 */ /* 0x000fe400018e0605 */
[----:B------:R-:W-:-:S04]  /*06b0*/  IMAD R16, R22, R23, R16 ;  /* 0x0000001716107224 */ /* 0x000fc800078e0210 */
[----:B------:R-:W-:-:S04]  /*06c0*/  IMAD R16, R18, R19, R16 ;  /* 0x0000001312107224 */ /* 0x000fc800078e0210 */
[----:B------:R-:W-:-:S04]  /*06d0*/  IMAD R10, R10, R11, R16 ;  /* 0x0000000b0a0a7224 */ /* 0x000fc800078e0210 */
[----:B--2---:R-:W-:-:S04]  /*06e0*/  IMAD R12, R13, R12, R10 ;  /* 0x0000000c0d0c7224 */ /* 0x004fc800078e020a */
[----:B---3--:R-:W-:Y:S01]  /*06f0*/  IMAD R12, R14, R15, R12 ;  /* 0x0000000f0e0c7224 */ /* 0x008fe200078e020c */
[----:B------:R-:W-:Y:S06]  /*0700*/  @P1 BRA `(.L_x_2299) ;  /* 0xfffffffc00201947 */ /* 0x000fec000383ffff */
.L_x_2298:
[----:B------:R-:W-:Y:S05]  /*0710*/  BSYNC.RECONVERGENT B2 ;  /* 0x0000000000027941 */ /* 0x000fea0003800200 */
.L_x_2297:
[----:B------:R-:W-:Y:S05]  /*0720*/  @!P0 BRA `(.L_x_2296) ;  /* 0x0000000400588947 */ /* 0x000fea0003800000 */
[----:B------:R-:W-:Y:S01]  /*0730*/  ISETP.GE.U32.AND P1, PT, R24, 0x8, PT ;  /* 0x000000081800780c */ /* 0x000fe20003f26070 */
[----:B------:R-:W-:Y:S01]  /*0740*/  BSSY.RECONVERGENT B2, `(.L_x_2300) ;  /* 0x0000026000027945 */ /* 0x000fe20003800200 */
[----:B------:R-:W-:-:S04]  /*0750*/  LOP3.LUT R23, R8, 0x7, RZ, 0xc0, !PT ;  /* 0x0000000708177812 */ /* 0x000fc800078ec0ff */
[----:B------:R-:W-:-:S07]  /*0760*/  ISETP.NE.AND P0, PT, R23, RZ, PT ;  /* 0x000000ff1700720c */ /* 0x000fce0003f05270 */
[----:B------:R-:W-:Y:S06]  /*0770*/  @!P1 BRA `(.L_x_2301) ;  /* 0x0000000000889947 */ /* 0x000fec0003800000 */
[----:B------:R-:W0:Y:S01]  /*0780*/  LDCU.128 UR4, c[0x0][0x380] ;  /* 0x00007000ff0477ac */ /* 0x000e220008000c00 */
[----:B------:R-:W-:-:S04]  /*0790*/  IADD3 R3, P1, PT, R0, UR13, RZ ;  /* 0x0000000d00037c10 */ /* 0x000fc8000ff3e0ff */
        /* <DEDUP_REMOVED lines=23> */
[----:B------:R-:W-:-:S02]  /*0910*/  VIADD R0, R0, 0x800 ;  /* 0x0000080000007836 */ /* 0x000fc40000000000 */
[----:B--2---:R-:W-:-:S04]  /*0920*/  IMAD R17, R17, R18, R12 ;  /* 0x0000001211117224 */ /* 0x004fc800078e020c */
[----:B---3--:R-:W-:-:S04]  /*0930*/  IMAD R17, R20, R19, R17 ;  /* 0x0000001314117224 */ /* 0x008fc800078e0211 */
[----:B----4-:R-:W-:-:S04]  /*0940*/  IMAD R17, R22, R21, R17 ;  /* 0x0000001516117224 */ /* 0x010fc800078e0211 */
[----:B-----5:R-:W-:-:S04]  /*0950*/  IMAD R17, R24, R25, R17 ;  /* 0x0000001918117224 */ /* 0x020fc800078e0211 */
[----:B------:R-:W-:-:S04]  /*0960*/  IMAD R15, R15, R16, R17 ;  /* 0x000000100f0f7224 */ /* 0x000fc800078e0211 */
[----:B------:R-:W-:-:S04]  /*0970*/  IMAD R11, R11, R14, R15 ;  /* 0x0000000e0b0b7224 */ /* 0x000fc800078e020f */
[----:B------:R-:W-:-:S04]  /*0980*/  IMAD R10, R9, R10, R11 ;  /* 0x0000000a090a7224 */ /* 0x000fc800078e020b */
[----:B------:R-:W-:-:S07]  /*0990*/  IMAD R12, R13, R26, R10 ;  /* 0x0000001a0d0c7224 */ /* 0x000fce00078e020a */
.L_x_2301:
[----:B------:R-:W-:Y:S05]  /*09a0*/  BSYNC.RECONVERGENT B2 ;  /* 0x0000000000027941 */ /* 0x000fea0003800200 */
.L_x_2300:
        /* <DEDUP_REMOVED lines=22> */
[----:B------:R-:W5:Y:S01]  /*0b10*/  LDG.E R15, desc[UR18][R4.64+0xc00] ;  /* 0x000c0012040f7981 */ /* 0x000f62000c1e1900 */
[----:B------:R-:W-:-:S02]  /*0b20*/  VIADD R0, R0, 0x400 ;  /* 0x0000040000007836 */ /* 0x000fc40000000000 */
[----:B--2---:R-:W-:-:S04]  /*0b30*/  IMAD R9, R9, R10, R12 ;  /* 0x0000000a09097224 */ /* 0x004fc800078e020c */
[----:B---3--:R-:W-:-:S04]  /*0b40*/  IMAD R9, R14, R11, R9 ;  /* 0x0000000b0e097224 */ /* 0x008fc800078e0209 */
[----:B----4-:R-:W-:-:S04]  /*0b50*/  IMAD R9, R16, R13, R9 ;  /* 0x0000000d10097224 */ /* 0x010fc800078e0209 */
[----:B-----5:R-:W-:-:S07]  /*0b60*/  IMAD R12, R18, R15, R9 ;  /* 0x0000000f120c7224 */ /* 0x020fce00078e0209 */
.L_x_2303:
[----:B------:R-:W-:Y:S05]  /*0b70*/  BSYNC.RECONVERGENT B2 ;  /* 0x0000000000027941 */ /* 0x000fea0003800200 */
.L_x_2302:
[----:B------:R-:W-:Y:S05]  /*0b80*/  @!P0 BRA `(.L_x_2296) ;  /* 0x0000000000408947 */ /* 0x000fea0003800000 */
[----:B------:R-:W0:Y:S01]  /*0b90*/  LDC.64 R2, c[0x0][0x388] ;  /* 0x0000e200ff027b82 */ /* 0x000e220000000a00 */
[----:B------:R-:W-:Y:S02]  /*0ba0*/  IMAD.U32 R9, RZ, RZ, UR20 ;  /* 0x00000014ff097e24 */ /* 0x000fe4000f8e00ff */
[----:B------:R-:W-:Y:S02]  /*0bb0*/  IMAD.U32 R11, RZ, RZ, UR20 ;  /* 0x00000014ff0b7e24 */ /* 0x000fe4000f8e00ff */
[----:B------:R-:W-:-:S03]  /*0bc0*/  IMAD.MOV R13, RZ, RZ, -R8 ;  /* 0x000000ffff0d7224 */ /* 0x000fc600078e0a08 */
[----:B------:R-:W1:Y:S01]  /*0bd0*/  LDC.64 R4, c[0x0][0x380] ;  /* 0x0000e000ff047b82 */ /* 0x000e620000000a00 */
[----:B0-----:R-:W-:-:S04]  /*0be0*/  IMAD.WIDE.U32 R2, R9, 0x4000, R2 ;  /* 0x0000400009027825 */ /* 0x001fc800078e0002 */
[----:B-1----:R-:W-:-:S07]  /*0bf0*/  IMAD.WIDE.U32 R4, R11, 0x4000, R4 ;  /* 0x000040000b047825 */ /* 0x002fce00078e0004 */
.L_x_2304:
[----:B------:R-:W-:-:S04]  /*0c00*/  IMAD.WIDE R8, R0, 0x4, R2 ;  /* 0x0000000400087825 */ /* 0x000fc800078e0202 */
[C---:B------:R-:W-:Y:S02]  /*0c10*/  IMAD.WIDE R10, R0.reuse, 0x4, R4 ;  /* 0x00000004000a7825 */ /* 0x040fe400078e0204 */
[----:B------:R-:W2:Y:S04]  /*0c20*/  LDG.E R8, desc[UR18][R8.64] ;  /* 0x0000001208087981 */ /* 0x000ea8000c1e1900 */
[----:B------:R-:W2:Y:S01]  /*0c30*/  LDG.E R11, desc[UR18][R10.64] ;  /* 0x000000120a0b7981 */ /* 0x000ea2000c1e1900 */
[----:B------:R-:W-:Y:S02]  /*0c40*/  VIADD R13, R13, 0x1 ;  /* 0x000000010d0d7836 */ /* 0x000fe40000000000 */
[----:B------:R-:W-:-:S03]  /*0c50*/  VIADD R0, R0, 0x100 ;  /* 0x0000010000007836 */ /* 0x000fc60000000000 */
[----:B------:R-:W-:Y:S01]  /*0c60*/  ISETP.NE.AND P0, PT, R13, RZ, PT ;  /* 0x000000ff0d00720c */ /* 0x000fe20003f05270 */
[----:B--2---:R-:W-:-:S12]  /*0c70*/  IMAD R12, R11, R8, R12 ;  /* 0x000000080b0c7224 */ /* 0x004fd800078e020c */
[----:B------:R-:W-:Y:S05]  /*0c80*/  @P0 BRA `(.L_x_2304) ;  /* 0xfffffffc00dc0947 */ /* 0x000fea000383ffff */
.L_x_2296:
[----:B------:R-:W-:Y:S05]  /*0c90*/  BSYNC.RECONVERGENT B1 ;  /* 0x0000000000017941 */ /* 0x000fea0003800200 */
.L_x_2295:
[----:B------:R-:W-:-:S13]  /*0ca0*/  ISETP.GE.AND P0, PT, R7, 0x100, PT ;  /* 0x000001000700780c */ /* 0x000fda0003f06270 */
[----:B------:R-:W-:Y:S05]  /*0cb0*/  @!P0 BRA `(.L_x_2305) ;  /* 0x0000000000ac8947 */ /* 0x000fea0003800000 */
        /* <DEDUP_REMOVED lines=11> */
[----:B------:R-:W-:Y:S02]  /*0d70*/  ISETP.GT.AND P0, PT, R8, 0x1b, PT ;  /* 0x0000001b0800780c */ /* 0x000fe40003f04270 */
[----:B------:R-:W-:-:S05]  /*0d80*/  IADD3 R0, PT, PT, R3, R0, RZ ;  /* 0x0000000003007210 */ /* 0x000fca0007ffe0ff */
        /* <DEDUP_REMOVED lines=22> */
[----:B--2---:R-:W-:Y:S04]  /*0ef0*/  LDS R0, [UR4+0xc] ;  /* 0x00000c04ff007984 */ /* 0x004fe80008000800 */
[----:B------:R-:W0:Y:S04]  /*0f00*/  LDS.128 R4, [UR4+0x10] ;  /* 0x00001004ff047984 */ /* 0x000e280008000c00 */
[----:B------:R-:W1:Y:S01]  /*0f10*/  LDS.64 R8, [UR4+0x20] ;  /* 0x00002004ff087984 */ /* 0x000e620008000a00 */
[----:B0-----:R-:W-:-:S04]  /*0f20*/  IADD3 R0, PT, PT, R4, R0, R3 ;  /* 0x0000000004007210 */ /* 0x001fc80007ffe003 */
[----:B------:R-:W-:-:S04]  /*0f30*/  IADD3 R0, PT, PT, R6, R0, R5 ;  /* 0x0000000006007210 */ /* 0x000fc80007ffe005 */
[----:B-1----:R-:W-:-:S05]  /*0f40*/  IADD3 R0, PT, PT, R8, R0, R7 ;  /* 0x0000000008007210 */ /* 0x002fca0007ffe007 */
[----:B------:R-:W-:Y:S01]  /*0f50*/  IMAD.IADD R3, R0, 0x1, R9 ;  /* 0x0000000100037824 */ /* 0x000fe200078e0209 */
[----:B------:R-:W-:Y:S06]  /*0f60*/  BRA `(.L_x_2306) ;  /* 0x0000001c00407947 */ /* 0x000fec0003800000 */
.L_x_2305:
[----:B------:R-:W-:Y:S01]  /*0f70*/  LOP3.LUT R0, R6, 0x3e0, RZ, 0xc0, !PT ;  /* 0x000003e006007812 */ /* 0x000fe200078ec0ff */
[----:B------:R-:W0:Y:S04]  /*0f80*/  S2R R8, SR_LANEID ;  /* 0x0000000000087919 */ /* 0x000e280000000000 */
[----:B------:R-:W-:Y:S01]  /*0f90*/  VIADD R2, R0, 0x20 ;  /* 0x0000002000027836 */ /* 0x000fe20000000000 */
[----:B------:R-:W-:-:S04]  /*0fa0*/  LOP3.LUT R0, RZ, R0, RZ, 0x33, !PT ;  /* 0x00000000ff007212 */ /* 0x000fc800078e33ff */
[----:B------:R-:W-:Y:S01]  /*0fb0*/  ISETP.GT.AND P0, PT, R2, R7, PT ;  /* 0x000000070200720c */ /* 0x000fe20003f04270 */
[----:B------:R-:W-:-:S05]  /*0fc0*/  IMAD.IADD R0, R7, 0x1, R0 ;  /* 0x0000000107007824 */ /* 0x000fca00078e0200 */
[----:B------:R-:W-:-:S05]  /*0fd0*/  SEL R5, R0, 0x1f, P0 ;  /* 0x0000001f00057807 */ /* 0x000fca0000000000 */
[----:B------:R-:W1:Y:S01]  /*0fe0*/  SHFL.DOWN PT, R0, R12, 0x1, R5 ;  /* 0x082000000c007989 */ /* 0x000e6200000e0005 */
[CC--:B0-----:R-:W-:Y:S01]  /*0ff0*/  ISETP.GE.AND P0, PT, R8.reuse, R5.reuse, PT ;  /* 0x000000050800720c */ /* 0x0c1fe20003f06270 */
[C---:B------:R-:W-:Y:S01]  /*1000*/  VIADD R4, R8.reuse, 0x2 ;  /* 0x0000000208047836 */ /* 0x040fe20000000000 */
[----:B------:R-:W-:Y:S02]  /*1010*/  ISETP.NE.AND P1, PT, R8, RZ, PT ;  /* 0x000000ff0800720c */ /* 0x000fe40003f25270 */
[----:B-1----:R-:W-:Y:S02]  /*1020*/  SEL R3, R0, RZ, !P0 ;  /* 0x000000ff00037207 */ /* 0x002fe40004000000 */
[----:B------:R-:W-:Y:S01]  /*1030*/  ISETP.GT.AND P0, PT, R4, R5, PT ;  /* 0x000000050400720c */ /* 0x000fe20003f04270 */
[----:B------:R-:W-:-:S08]  /*1040*/  VIADD R4, R8, 0x4 ;  /* 0x0000000408047836 */ /* 0x000fd00000000000 */
[----:B------:R-:W0:Y:S01]  /*1050*/  @!P1 S2R R10, SR_CgaCtaId ;  /* 0x00000000000a9919 */ /* 0x000e220000008800 */
[----:B------:R-:W-:Y:S01]  /*1060*/  IMAD.IADD R0, R3, 0x1, R12 ;  /* 0x0000000103007824 */ /* 0x000fe200078e020c */
[----:B------:R-:W-:-:S04]  /*1070*/  @!P1 MOV R9, 0x400 ;  /* 0x0000040000099802 */ /* 0x000fc80000000f00 */
[----:B------:R-:W1:Y:S02]  /*1080*/  SHFL.DOWN PT, R2, R0, 0x2, R5 ;  /* 0x0840000000027989 */ /* 0x000e6400000e0005 */
[----:B-1----:R-:W-:Y:S02]  /*1090*/  SEL R3, R2, RZ, !P0 ;  /* 0x000000ff02037207 */ /* 0x002fe40004000000 */
[----:B------:R-:W-:Y:S02]  /*10a0*/  ISETP.GT.AND P0, PT, R4, R5, PT ;  /* 0x000000050400720c */ /* 0x000fe40003f04270 */
[----:B0-----:R-:W-:Y:S01]  /*10b0*/  @!P1 LEA R9, R10, R9, 0x18 ;  /* 0x000000090a099211 */ /* 0x001fe200078ec0ff */
[----:B------:R-:W-:Y:S02]  /*10c0*/  IMAD.IADD R2, R0, 0x1, R3 ;  /* 0x0000000100027824 */ /* 0x000fe400078e0203 */
[C---:B------:R-:W-:Y:S02]  /*10d0*/  VIADD R0, R8.reuse, 0x8 ;  /* 0x0000000808007836 */ /* 0x040fe40000000000 */
[----:B------:R-:W-:Y:S01]  /*10e0*/  VIADD R8, R8, 0x10 ;  /* 0x0000001008087836 */ /* 0x000fe20000000000 */
[----:B------:R-:W0:Y:S02]  /*10f0*/  SHFL.DOWN PT, R3, R2, 0x4, R5 ;  /* 0x0880000002037989 */ /* 0x000e2400000e0005 */
[----:B0-----:R-:W-:-:S02]  /*1100*/  SEL R3, R3, RZ, !P0 ;  /* 0x000000ff03037207 */ /* 0x001fc40004000000 */
[----:B------:R-:W-:-:S03]  /*1110*/  ISETP.GT.AND P0, PT, R0, R5, PT ;  /* 0x000000050000720c */ /* 0x000fc60003f04270 */
[----:B------:R-:W-:-:S05]  /*1120*/  IMAD.IADD R4, R2, 0x1, R3 ;  /* 0x0000000102047824 */ /* 0x000fca00078e0203 */
[----:B------:R-:W0:Y:S02]  /*1130*/  SHFL.DOWN PT, R3, R4, 0x8, R5 ;  /* 0x0900000004037989 */ /* 0x000e2400000e0005 */
[----:B0-----:R-:W-:Y:S02]  /*1140*/  SEL R3, R3, RZ, !P0 ;  /* 0x000000ff03037207 */ /* 0x001fe40004000000 */
[----:B------:R-:W-:-:S03]  /*1150*/  ISETP.GT.AND P0, PT, R8, R5, PT ;  /* 0x000000050800720c */ /* 0x000fc60003f04270 */
[----:B------:R-:W-:Y:S01]  /*1160*/  IMAD.IADD R0, R4, 0x1, R3 ;  /* 0x0000000104007824 */ /* 0x000fe200078e0203 */
[----:B------:R-:W-:-:S04]  /*1170*/  @!P1 SHF.R.U32.HI R3, RZ, 0x3, R6 ;  /* 0x00000003ff039819 */ /* 0x000fc80000011606 */
[----:B------:R-:W0:Y:S01]  /*1180*/  SHFL.DOWN PT, R2, R0, 0x10, R5 ;  /* 0x0a00000000027989 */ /* 0x000e2200000e0005 */
[----:B------:R-:W-:-:S05]  /*1190*/  @!P1 LOP3.LUT R4, R3, 0x7c, RZ, 0xc0, !PT ;  /* 0x0000007c03049812 */ /* 0x000fca00078ec0ff */
[----:B------:R-:W-:Y:S01]  /*11a0*/  @!P1 IMAD.IADD R4, R4, 0x1, R9 ;  /* 0x0000000104049824 */ /* 0x000fe200078e0209 */
        /* <DEDUP_REMOVED lines=12> */
[----:B------:R-:W0:Y:S04]  /*1270*/  LDS.128 R8, [UR4+0x10] ;  /* 0x00001004ff087984 */ /* 0x000e280008000c00 */
[----:B------:R-:W2:Y:S04]  /*1280*/  LDS R0, [UR4+0xc] ;  /* 0x00000c04ff007984 */ /* 0x000ea80008000800 */
[----:B-1----:R-:W1:Y:S01]  /*1290*/  LDS.64 R4, [UR4+0x20] ;  /* 0x00002004ff047984 */ /* 0x002e620008000a00 */
[----:B0-----:R-:W-:Y:S02]  /*12a0*/  SEL R8, R8, RZ, P2 ;  /* 0x000000ff08087207 */ /* 0x001fe40001000000 */
[----:B------:R-:W-:-:S02]  /*12b0*/  ISETP.GT.AND P2, PT, R7, 0x60, PT ;  /* 0x000000600700780c */ /* 0x000fc40003f44270 */
[----:B--2---:R-:W-:Y:S02]  /*12c0*/  SEL R0, R0, RZ, P1 ;  /* 0x000000ff00007207 */ /* 0x004fe40000800000 */
[----:B------:R-:W-:Y:S02]  /*12d0*/  SEL R9, R9, RZ, P2 ;  /* 0x000000ff09097207 */ /* 0x000fe40001000000 */
[----:B------:R-:W-:Y:S02]  /*12e0*/  IADD3 R0, PT, PT, R8, R0, R3 ;  /* 0x0000000008007210 */ /* 0x000fe40007ffe003 */
[C---:B------:R-:W-:Y:S02]  /*12f0*/  ISETP.GT.AND P1, PT, R7.reuse, 0xa0, PT ;  /* 0x000000a00700780c */ /* 0x040fe40003f24270 */
[----:B------:R-:W-:Y:S02]  /*1300*/  SEL R10, R10, RZ, P3 ;  /* 0x000000ff0a0a7207 */ /* 0x000fe40001800000 */
[----:B------:R-:W-:-:S02]  /*1310*/  ISETP.GT.AND P2, PT, R7, 0xc0, PT ;  /* 0x000000c00700780c */ /* 0x000fc40003f44270 */
[----:B------:R-:W-:Y:S02]  /*1320*/  ISETP.GT.AND P3, PT, R7, 0xe0, PT ;  /* 0x000000e00700780c */ /* 0x000fe40003f64270 */
[----:B------:R-:W-:Y:S02]  /*1330*/  SEL R11, R11, RZ, P1 ;  /* 0x000000ff0b0b7207 */ /* 0x000fe40000800000 */
[----:B------:R-:W-:Y:S02]  /*1340*/  IADD3 R0, PT, PT, R10, R0, R9 ;  /* 0x000000000a007210 */ /* 0x000fe40007ffe009 */
[----:B-1----:R-:W-:Y:S02]  /*1350*/  SEL R4, R4, RZ, P2 ;  /* 0x000000ff04047207 */ /* 0x002fe40001000000 */
[----:B------:R-:W-:Y:S02]  /*1360*/  SEL R5, R5, RZ, P3 ;  /* 0x000000ff05057207 */ /* 0x000fe40001800000 */
[----:B------:R-:W-:-:S05]  /*1370*/  IADD3 R0, PT, PT, R4, R0, R11 ;  /* 0x0000000004007210 */ /* 0x000fca0007ffe00b */
[----:B------:R-:W-:Y:S01]  /*1380*/  IMAD.IADD R3, R0, 0x1, R5 ;  /* 0x0000000100037824 */ /* 0x000fe200078e0205 */
[----:B------:R-:W-:Y:S06]  /*1390*/  BRA `(.L_x_2306) ;  /* 0x0000001800347947 */ /* 0x000fec0003800000 */
.L_x_2292:
[----:B------:R-:W0:Y:S01]  /*13a0*/  S2R R0, SR_TID.X ;  /* 0x0000000000007919 */ /* 0x000e220000002100 */
[----:B------:R-:W1:Y:S01]  /*13b0*/  LDCU.128 UR8, c[0x0][0x380] ;  /* 0x00007000ff0877ac */ /* 0x000e620008000c00 */
[----:B0-----:R-:W-:-:S04]  /*13c0*/  IADD3 R5, P0, PT, R0, UR13, RZ ;  /* 0x0000000d00057c10 */ /* 0x001fc8000ff1e0ff */
[----:B------:R-:W-:Y:S01]  /*13d0*/  IADD3.X R6, PT, PT, RZ, RZ, RZ, P0, !PT ;  /* 0x000000ffff067210 */ /* 0x000fe200007fe4ff */
[----:B------:R-:W-:-:S03]  /*13e0*/  IMAD.SHL.U32 R4, R5, 0x4, RZ ;  /* 0x0000000405047824 */ /* 0x000fc600078e00ff */
[----:B------:R-:W-:Y:S02]  /*13f0*/  SHF.L.U64.HI R5, R5, 0x2, R6 ;  /* 0x0000000205057819 */ /* 0x000fe40000010206 */
[C---:B-1----:R-:W-:Y:S02]  /*1400*/  IADD3 R6, P0, PT, R4.reuse, UR8, RZ ;  /* 0x0000000804067c10 */ /* 0x042fe4000ff1e0ff */
        /* <DEDUP_REMOVED lines=21> */
[----:B--2---:R-:W-:-:S03]  /*1560*/  IMAD R8, R8, R9, RZ ;  /* 0x0000000908087224 */ /* 0x004fc600078e02ff */
[----:B------:R-:W2:Y:S01]  /*1570*/  LDG.E R9, desc[UR18][R4.64+0x2400] ;  /* 0x0024001204097981 */ /* 0x000ea2000c1e1900 */
[----:B---3--:R-:W-:-:S03]  /*1580*/  IMAD R8, R11, R10, R8 ;  /* 0x0000000a0b087224 */ /* 0x008fc600078e0208 */
[----:B------:R-:W3:Y:S04]  /*1590*/  LDG.E R10, desc[UR18][R6.64+0x2000] ;  /* 0x00200012060a7981 */ /* 0x000ee8000c1e1900 */
[----:B------:R-:W3:Y:S01]  /*15a0*/  LDG.E R11, desc[UR18][R4.64+0x2000] ;  /* 0x00200012040b7981 */ /* 0x000ee2000c1e1900 */
[----:B----4-:R-:W-:-:S03]  /*15b0*/  IMAD R24, R24, R25, R8 ;  /* 0x0000001918187224 */ /* 0x010fc600078e0208 */
[----:B------:R-:W2:Y:S04]  /*15c0*/  LDG.E R8, desc[UR18][R6.64+0x2400] ;  /* 0x0024001206087981 */ /* 0x000ea8000c1e1900 */
[----:B------:R-:W4:Y:S01]  /*15d0*/  LDG.E R25, desc[UR18][R4.64+0x3400] ;  /* 0x0034001204197981 */ /* 0x000f22000c1e1900 */
[----:B-----5:R-:W-:-:S03]  /*15e0*/  IMAD R24, R14, R15, R24 ;  /* 0x0000000f0e187224 */ /* 0x020fc600078e0218 */
[----:B------:R-:W5:Y:S04]  /*15f0*/  LDG.E R14, desc[UR18][R6.64+0x2800] ;  /* 0x00280012060e7981 */ /* 0x000f68000c1e1900 */
[----:B------:R-:W5:Y:S01]  /*1600*/  LDG.E R15, desc[UR18][R4.64+0x2800] ;  /* 0x00280012040f7981 */ /* 0x000f62000c1e1900 */
[----:B------:R-:W-:-:S03]  /*1610*/  IMAD R24, R16, R17, R24 ;  /* 0x0000001110187224 */ /* 0x000fc600078e0218 */
[----:B------:R-:W4:Y:S04]  /*1620*/  LDG.E R16, desc[UR18][R6.64+0x2c00] ;  /* 0x002c001206107981 */ /* 0x000f28000c1e1900 */
[----:B------:R-:W4:Y:S01]  /*1630*/  LDG.E R17, desc[UR18][R4.64+0x2c00] ;  /* 0x002c001204117981 */ /* 0x000f22000c1e1900 */
[----:B------:R-:W-:-:S03]  /*1640*/  IMAD R24, R21, R20, R24 ;  /* 0x0000001415187224 */ /* 0x000fc600078e0218 */
[----:B------:R-:W4:Y:S04]  /*1650*/  LDG.E R20, desc[UR18][R6.64+0x3000] ;  /* 0x0030001206147981 */ /* 0x000f28000c1e1900 */
[----:B------:R-:W4:Y:S01]  /*1660*/  LDG.E R21, desc[UR18][R4.64+0x3000] ;  /* 0x0030001204157981 */ /* 0x000f22000c1e1900 */
[----:B------:R-:W-:-:S03]  /*1670*/  IMAD R28, R18, R19, R24 ;  /* 0x00000013121c7224 */ /* 0x000fc600078e0218 */
[----:B------:R-:W4:Y:S04]  /*1680*/  LDG.E R24, desc[UR18][R6.64+0x3400] ;  /* 0x0034001206187981 */ /* 0x000f28000c1e1900 */
[----:B------:R-:W4:Y:S04]  /*1690*/  LDG.E R18, desc[UR18][R6.64+0x3800] ;  /* 0x0038001206127981 */ /* 0x000f28000c1e1900 */
[----:B------:R-:W4:Y:S01]  /*16a0*/  LDG.E R19, desc[UR18][R4.64+0x3800] ;  /* 0x0038001204137981 */ /* 0x000f22000c1e1900 */
[----:B------:R-:W-:Y:S01]  /*16b0*/  IMAD R12, R12, R13, R28 ;  /* 0x0000000d0c0c7224 */ /* 0x000fe200078e021c */
[----:B------:R-:W-:-:S04]  /*16c0*/  ISETP.GE.U32.AND P0, PT, R23, UR5, PT ;  /* 0x0000000517007c0c */ /* 0x000fc8000bf06070 */
[----:B------:R-:W-:Y:S01]  /*16d0*/  ISETP.GE.U32.AND.EX P0, PT, R22, UR4, PT, P0 ;  /* 0x0000000416007c0c */ /* 0x000fe2000bf06100 */
[----:B---3--:R-:W-:-:S04]  /*16e0*/  IMAD R10, R10, R11, R12 ;  /* 0x0000000b0a0a7224 */ /* 0x008fc800078e020c */
[----:B--2---:R-:W-:-:S04]  /*16f0*/  IMAD R8, R8, R9, R10 ;  /* 0x0000000908087224 */ /* 0x004fc800078e020a */
[----:B-----5:R-:W-:-:S04]  /*1700*/  IMAD R8, R14, R15, R8 ;  /* 0x0000000f0e087224 */ /* 0x020fc800078e0208 */
[----:B----4-:R-:W-:-:S04]  /*1710*/  IMAD R8, R16, R17, R8 ;  /* 0x0000001110087224 */ /* 0x010fc800078e0208 */
[----:B------:R-:W-:-:S04]  /*1720*/  IMAD R8, R20, R21, R8 ;  /* 0x0000001514087224 */ /* 0x000fc800078e0208 */
[----:B------:R-:W-:-:S04]  /*1730*/  IMAD R8, R24, R25, R8 ;  /* 0x0000001918087224 */ /* 0x000fc800078e0208 */
[----:B------:R-:W-:-:S04]  /*1740*/  IMAD R8, R18, R19, R8 ;  /* 0x0000001312087224 */ /* 0x000fc800078e0208 */
[----:B------:R-:W-:Y:S01]  /*1750*/  IMAD R14, R26, R27, R8 ;  /* 0x0000001b1a0e7224 */ /* 0x000fe200078e0208 */
[----:B------:R-:W-:Y:S06]  /*1760*/  @!P0 BRA `(.L_x_2307) ;  /* 0x0000001000988947 */ /* 0x000fec0003800000 */
[----:B------:R-:W-:Y:S01]  /*1770*/  UIADD3 UR7, UP0, UPT, UR5, UR13, URZ ;  /* 0x0000000d05077290 */ /* 0x000fe2000ff1e0ff */
[----:B------:R-:W-:Y:S01]  /*1780*/  IADD3 R24, P1, PT, R2, -0x1000, RZ ;  /* 0xfffff00002187810 */ /* 0x000fe20007f3e0ff */
[----:B------:R-:W-:Y:S01]  /*1790*/  UMOV UR6, UR5 ;  /* 0x0000000500067c82 */ /* 0x000fe20008000000 */
[----:B------:R-:W-:Y:S01]  /*17a0*/  LOP3.LUT R5, RZ, R0, RZ, 0x33, !PT ;  /* 0x00000000ff057212 */ /* 0x000fe200078e33ff */
[----:B------:R-:W-:Y:S01]  /*17b0*/  UIADD3.X UR12, UPT, UPT, URZ, UR4, URZ, UP0, !UPT ;  /* 0x00000004ff0c7290 */ /* 0x000fe200087fe4ff */
[----:B------:R-:W-:Y:S02]  /*17c0*/  IADD3.X R12, PT, PT, R3, -0x1, RZ, P1, !PT ;  /* 0xffffffff030c7810 */ /* 0x000fe40000ffe4ff */
[----:B------:R-:W-:Y:S01]  /*17d0*/  ISETP.LT.U32.AND P0, PT, R24, UR7, PT ;  /* 0x0000000718007c0c */ /* 0x000fe2000bf01070 */
[----:B------:R-:W-:Y:S01]  /*17e0*/  UMOV UR4, URZ ;  /* 0x000000ff00047c82 */ /* 0x000fe20008000000 */
[----:B------:R-:W-:Y:S01]  /*17f0*/  IADD3 R13, P2, PT, R0, UR7, RZ ;  /* 0x00000007000d7c10 */ /* 0x000fe2000ff5e0ff */
[----:B------:R-:W-:Y:S01]  /*1800*/  IMAD.U32 R7, RZ, RZ, UR12 ;  /* 0x0000000cff077e24 */ /* 0x000fe2000f8e00ff */
[----:B------:R-:W-:Y:S01]  /*1810*/  IADD3 R5, PT, PT, R2, -UR5, R5 ;  /* 0x8000000502057c10 */ /* 0x000fe2000fffe005 */
[----:B------:R-:W-:Y:S01]  /*1820*/  UMOV UR14, UR12 ;  /* 0x0000000c000e7c82 */ /* 0x000fe20008000000 */
[----:B------:R-:W-:Y:S01]  /*1830*/  LEA R10, P1, R13, 0x2000, 0x2 ;  /* 0x000020000d0a7811 */ /* 0x000fe200078210ff */
[----:B------:R-:W-:Y:S01]  /*1840*/  IMAD.X R4, RZ, RZ, UR12, P2 ;  /* 0x0000000cff047e24 */ /* 0x000fe200090e06ff */
[----:B------:R-:W-:Y:S01]  /*1850*/  ISETP.GT.U32.AND.EX P0, PT, R7, R12, PT, P0 ;  /* 0x0000000c0700720c */ /* 0x000fe20003f04100 */
[----:B------:R-:W-:Y:S01]  /*1860*/  VIADD R9, R5, -UR13 ;  /* 0x8000000d05097c36 */ /* 0x000fe20008000000 */
[----:B------:R-:W-:Y:S01]  /*1870*/  IADD3 R8, P2, PT, R10, UR8, RZ ;  /* 0x000000080a087c10 */ /* 0x000fe2000ff5e0ff */
[----:B------:R-:W-:Y:S01]  /*1880*/  UMOV UR13, UR7 ;  /* 0x00000007000d7c82 */ /* 0x000fe20008000000 */
[----:B------:R-:W-:-:S02]  /*1890*/  LEA.HI.X R13, R13, RZ, R4, 0x2, P1 ;  /* 0x000000ff0d0d7211 */ /* 0x000fc400008f1404 */
[----:B------:R-:W-:Y:S02]  /*18a0*/  IADD3 R10, P3, PT, R10, UR10, RZ ;  /* 0x0000000a0a0a7c10 */ /* 0x000fe4000ff7e0ff */
[C---:B------:R-:W-:Y:S02]  /*18b0*/  IADD3.X R11, PT, PT, R13.reuse, UR9, RZ, P2, !PT ;  /* 0x000000090d0b7c10 */ /* 0x040fe400097fe4ff */
[----:B------:R-:W-:-:S03]  /*18c0*/  IADD3.X R13, PT, PT, R13, UR11, RZ, P3, !PT ;  /* 0x0000000b0d0d7c10 */ /* 0x000fc60009ffe4ff */
[----:B------:R-:W-:Y:S06]  /*18d0*/  @P0 BRA `(.L_x_2308) ;  /* 0x00000004006c0947 */ /* 0x000fec0003800000 */
[----:B------:R-:W0:Y:S01]  /*18e0*/  LDC.64 R2, c[0x0][0x3c8] ;  /* 0x0000f200ff027b82 */ /* 0x000e220000000a00 */
[----:B------:R-:W1:Y:S01]  /*18f0*/  LDCU UR15, c[0x0][0x3d0] ;  /* 0x00007a00ff0f77ac */ /* 0x000e620008000800 */
[----:B------:R-:W2:Y:S01]  /*1900*/  LDCU.128 UR8, c[0x0][0x380] ;  /* 0x00007000ff0877ac */ /* 0x000ea20008000c00 */
[----:B------:R-:W-:Y:S01]  /*1910*/  NOP ;  /* 0x0000000000007918 */ /* 0x000fe20000000000 */
.L_x_2309:
[----:B------:R-:W-:-:S05]  /*1920*/  IADD3 R7, P0, PT, R0, UR7, RZ ;  /* 0x0000000700077c10 */ /* 0x000fca000ff1e0ff */
[----:B------:R-:W-:Y:S02]  /*1930*/  IMAD.X R4, RZ, RZ, UR12, P0 ;  /* 0x0000000cff047e24 */ /* 0x000fe400080e06ff */
        /* <DEDUP_REMOVED lines=45> */
[----:B------:R-:W5:Y:S04]  /*1c10*/  LDG.E R26, desc[UR18][R6.64+0x3400] ;  /* 0x00340012061a7981 */ /* 0x000f68000c1e1900 */
[----:B------:R0:W5:Y:S01]  /*1c20*/  LDG.E R16, desc[UR18][R4.64+0x3800] ;  /* 0x0038001204107981 */ /* 0x000162000c1e1900 */
[----:B-1----:R-:W-:Y:S01]  /*1c30*/  USHF.L.U32 UR16, UR15, 0xc, URZ ;  /* 0x0000000c0f107899 */ /* 0x002fe200080006ff */
[----:B------:R-:W-:Y:S01]  /*1c40*/  IMAD R14, R15, R14, R29 ;  /* 0x0000000e0f0e7224 */ /* 0x000fe200078e021d */
[----:B0-----:R-:W-:-:S02]  /*1c50*/  IADD3 R15, P1, PT, R2, -UR7, RZ ;  /* 0x80000007020f7c10 */ /* 0x001fc4000ff3e0ff */
[----:B------:R-:W-:Y:S02]  /*1c60*/  USHF.R.S32.HI UR17, URZ, 0x1f, UR16 ;  /* 0x0000001fff117899 */ /* 0x000fe40008011410 */
[----:B------:R-:W-:Y:S02]  /*1c70*/  ISETP.GE.U32.AND P0, PT, R15, UR16, PT ;  /* 0x000000100f007c0c */ /* 0x000fe4000bf06070 */
[----:B------:R-:W-:-:S04]  /*1c80*/  IADD3.X R4, PT, PT, R3, ~UR12, RZ, P1, !PT ;  /* 0x8000000c03047c10 */ /* 0x000fc80008ffe4ff */
[----:B------:R-:W-:Y:S01]  /*1c90*/  ISETP.GE.U32.AND.EX P0, PT, R4, UR17, PT, P0 ;  /* 0x0000001104007c0c */ /* 0x000fe2000bf06100 */
[----:B------:R-:W-:-:S04]  /*1ca0*/  UIADD3 UR5, UP0, UPT, UR16, UR13, URZ ;  /* 0x0000000d10057290 */ /* 0x000fc8000ff1e0ff */
[----:B------:R-:W-:Y:S01]  /*1cb0*/  UIADD3.X UR6, UPT, UPT, UR17, UR14, URZ, UP0, !UPT ;  /* 0x0000000e11067290 */ /* 0x000fe200087fe4ff */
[----:B--2---:R-:W-:-:S04]  /*1cc0*/  IMAD R14, R18, R19, R14 ;  /* 0x00000013120e7224 */ /* 0x004fc800078e020e */
[----:B---3--:R-:W-:-:S04]  /*1cd0*/  IMAD R14, R21, R20, R14 ;  /* 0x00000014150e7224 */ /* 0x008fc800078e020e */
[----:B----4-:R-:W-:-:S04]  /*1ce0*/  IMAD R14, R22, R23, R14 ;  /* 0x00000017160e7224 */ /* 0x010fc800078e020e */
[----:B-----5:R-:W-:-:S04]  /*1cf0*/  IMAD R14, R17, R26, R14 ;  /* 0x0000001a110e7224 */ /* 0x020fc800078e020e */
[----:B------:R-:W-:-:S04]  /*1d00*/  IMAD R14, R16, R27, R14 ;  /* 0x0000001b100e7224 */ /* 0x000fc800078e020e */
[----:B------:R-:W-:Y:S01]  /*1d10*/  IMAD R14, R25, R28, R14 ;  /* 0x0000001c190e7224 */ /* 0x000fe200078e020e */
[----:B------:R-:W-:Y:S06]  /*1d20*/  @!P0 BRA `(.L_x_2307) ;  /* 0x0000000c00288947 */ /* 0x000fec0003800000 */
[----:B------:R-:W-:Y:S02]  /*1d30*/  UIADD3 UR7, UP0, UPT, UR16, UR7, URZ ;  /* 0x0000000710077290 */ /* 0x000fe4000ff1e0ff */
[----:B------:R-:W-:Y:S01]  /*1d40*/  IMAD.U32 R7, RZ, RZ, UR16 ;  /* 0x00000010ff077e24 */ /* 0x000fe2000f8e00ff */
[----:B------:R-:W-:Y:S01]  /*1d50*/  UIADD3 UR4, UPT, UPT, UR4, 0x1, URZ ;  /* 0x0000000104047890 */ /* 0x000fe2000fffe0ff */
[----:B------:R-:W-:Y:S01]  /*1d60*/  IMAD.MOV.U32 R4, RZ, RZ, R8 ;  /* 0x000000ffff047224 */ /* 0x000fe200078e0008 */
[----:B------:R-:W-:Y:S01]  /*1d70*/  UIADD3.X UR12, UPT, UPT, UR17, UR12, URZ, UP0, !UPT ;  /* 0x0000000c110c7290 */ /* 0x000fe200087fe4ff */
[----:B------:R-:W-:Y:S01]  /*1d80*/  IMAD.MOV.U32 R5, RZ, RZ, R11 ;  /* 0x000000ffff057224 */ /* 0x000fe200078e000b */
[----:B------:R-:W-:Y:S01]  /*1d90*/  ISETP.LT.U32.AND P0, PT, R24, UR7, PT ;  /* 0x0000000718007c0c */ /* 0x000fe2000bf01070 */
[----:B------:R-:W-:Y:S01]  /*1da0*/  IMAD.U32 R15, RZ, RZ, UR16 ;  /* 0x00000010ff0f7e24 */ /* 0x000fe2000f8e00ff */
[----:B------:R-:W-:Y:S01]  /*1db0*/  UMOV UR13, UR5 ;  /* 0x00000005000d7c82 */ /* 0x000fe20008000000 */
[----:B------:R-:W-:Y:S01]  /*1dc0*/  IMAD.MOV.U32 R11, RZ, RZ, R13 ;  /* 0x000000ffff0b7224 */ /* 0x000fe200078e000d */
[----:B------:R-:W-:Y:S01]  /*1dd0*/  UMOV UR14, UR6 ;  /* 0x00000006000e7c82 */ /* 0x000fe20008000000 */
[----:B------:R-:W-:-:S02]  /*1de0*/  IMAD.U32 R17, RZ, RZ, UR12 ;  /* 0x0000000cff117e24 */ /* 0x000fc4000f8e00ff */
[----:B------:R-:W-:-:S03]  /*1df0*/  IMAD.WIDE R4, R7, 0x4, R4 ;  /* 0x0000000407047825 */ /* 0x000fc600078e0204 */
[----:B------:R-:W-:Y:S01]  /*1e00*/  ISETP.GT.U32.AND.EX P0, PT, R17, R12, PT, P0 ;  /* 0x0000000c1100720c */ /* 0x000fe20003f04100 */
[----:B------:R-:W-:-:S04]  /*1e10*/  IMAD.WIDE R6, R15, 0x4, R10 ;  /* 0x000000040f067825 */ /* 0x000fc800078e020a */
[----:B------:R-:W-:Y:S02]  /*1e20*/  VIADD R9, R9, -UR16 ;  /* 0x8000001009097c36 */ /* 0x000fe40008000000 */
[----:B------:R-:W-:Y:S02]  /*1e30*/  IMAD.MOV.U32 R8, RZ, RZ, R4 ;  /* 0x000000ffff087224 */ /* 0x000fe400078e0004 */
[----:B------:R-:W-:Y:S02]  /*1e40*/  IMAD.MOV.U32 R11, RZ, RZ, R5 ;  /* 0x000000ffff0b7224 */ /* 0x000fe400078e0005 */
[----:B------:R-:W-:Y:S02]  /*1e50*/  IMAD.MOV.U32 R10, RZ, RZ, R6 ;  /* 0x000000ffff0a7224 */ /* 0x000fe400078e0006 */
[----:B------:R-:W-:Y:S01]  /*1e60*/  IMAD.MOV.U32 R13, RZ, RZ, R7 ;  /* 0x000000ffff0d7224 */ /* 0x000fe200078e0007 */
[----:B------:R-:W-:Y:S06]  /*1e70*/  @!P0 BRA `(.L_x_2309) ;  /* 0xfffffff800a88947 */ /* 0x000fec000383ffff */
[----:B------:R-:W-:-:S05]  /*1e80*/  UMOV UR6, UR16 ;  /* 0x0000001000067c82 */ /* 0x000fca0008000000 */
.L_x_2308:
[C---:B------:R-:W-:Y:S01]  /*1e90*/  VIADD R5, R2.reuse, -UR7 ;  /* 0x8000000702057c36 */ /* 0x040fe20008000000 */
[----:B------:R-:W-:Y:S01]  /*1ea0*/  ISETP.LE.U32.AND P1, PT, R2, UR7, PT ;  /* 0x0000000702007c0c */ /* 0x000fe2000bf23070 */
[----:B------:R-:W-:Y:S01]  /*1eb0*/  BSSY.RECONVERGENT B1, `(.L_x_2307) ;  /* 0x00000b1000017945 */ /* 0x000fe20003800200 */
[----:B------:R-:W-:Y:S02]  /*1ec0*/  MOV R4, UR12 ;  /* 0x0000000c00047c02 */ /* 0x000fe40008000f00 */
[----:B------:R-:W-:-:S04]  /*1ed0*/  ISETP.GE.AND P0, PT, R0, R5, PT ;  /* 0x000000050000720c */ /* 0x000fc80003f06270 */
[----:B------:R-:W-:-:S13]  /*1ee0*/  ISETP.GE.U32.OR.EX P0, PT, R4, R3, P0, P1 ;  /* 0x000000030400720c */ /* 0x000fda0000706510 */
[----:B------:R-:W-:Y:S05]  /*1ef0*/  @P0 BRA `(.L_x_2310) ;  /* 0x0000000800b00947 */ /* 0x000fea0003800000 */
[----:B------:R-:W-:Y:S01]  /*1f00*/  USHF.L.U32 UR5, UR20, 0xc, URZ ;  /* 0x0000000c14057899 */ /* 0x000fe200080006ff */
[----:B------:R-:W-:Y:S01]  /*1f10*/  LOP3.LUT R3, RZ, R0, RZ, 0x33, !PT ;  /* 0x00000000ff037212 */ /* 0x000fe200078e33ff */
[----:B------:R-:W-:Y:S01]  /*1f20*/  UIMAD UR16, UR4, UR15, URZ ;  /* 0x0000000f041072a4 */ /* 0x000fe2000f8e02ff */
[----:B------:R-:W-:Y:S01]  /*1f30*/  BSSY.RECONVERGENT B2, `(.L_x_2311) ;  /* 0x000004a000027945 */ /* 0x000fe20003800200 */
[----:B------:R-:W-:Y:S01]  /*1f40*/  UIADD3 UR5, UPT, UPT, UR5, UR6, URZ ;  /* 0x0000000605057290 */ /* 0x000fe2000fffe0ff */
[----:B------:R-:W-:-:S03]  /*1f50*/  IMAD.MOV.U32 R4, RZ, RZ, R0 ;  /* 0x000000ffff047224 */ /* 0x000fc600078e0000 */
[----:B------:R-:W-:Y:S02]  /*1f60*/  IMAD.U32 R5, RZ, RZ, UR16 ;  /* 0x00000010ff057e24 */ /* 0x000fe4000f8e00ff */
[----:B------:R-:W-:-:S05]  /*1f70*/  IADD3 R2, PT, PT, R2, -UR5, R3 ;  /* 0x8000000502027c10 */ /* 0x000fca000fffe003 */
        /* <DEDUP_REMOVED lines=10> */
.L_x_2313:
[----:B------:R-:W-:Y:S02]  /*2020*/  IMAD.MOV.U32 R2, RZ, RZ, R8 ;  /* 0x000000ffff027224 */ /* 0x000fe400078e0008 */
[----:B------:R-:W-:Y:S02]  /*2030*/  IMAD.MOV.U32 R3, RZ, RZ, R11 ;  /* 0x000000ffff037224 */ /* 0x000fe400078e000b */
[----:B------:R-:W-:-:S03]  /*2040*/  IMAD.MOV.U32 R12, RZ, RZ, R10 ;  /* 0x000000ffff0c7224 */ /* 0x000fc600078e000a */
        /* <DEDUP_REMOVED lines=38> */
[----:B------:R0:W2:Y:S01]  /*22b0*/  LDG.E R11, desc[UR18][R12.64+0x1800] ;  /* 0x001800120c0b7981 */ /* 0x0000a2000c1e1900 */
[----:B---3--:R-:W-:-:S03]  /*22c0*/  IMAD R8, R10, R15, R8 ;  /* 0x0000000f0a087224 */ /* 0x008fc600078e0208 */
[----:B------:R-:W3:Y:S01]  /*22d0*/  LDG.E R15, desc[UR18][R2.64+0x1c00] ;  /* 0x001c0012020f7981 */ /* 0x000ee2000c1e1900 */
[----:B------:R-:W-:Y:S02]  /*22e0*/  VIADD R5, R5, 0x10 ;  /* 0x0000001005057836 */ /* 0x000fe40000000000 */
[----:B----4-:R-:W-:-:S03]  /*22f0*/  IMAD R8, R14, R17, R8 ;  /* 0x000000110e087224 */ /* 0x010fc600078e0208 */
[----:B------:R-:W-:Y:S01]  /*2300*/  ISETP.NE.AND P1, PT, R5, RZ, PT ;  /* 0x000000ff0500720c */ /* 0x000fe20003f25270 */
[----:B-----5:R-:W-:-:S04]  /*2310*/  IMAD R8, R18, R21, R8 ;  /* 0x0000001512087224 */ /* 0x020fc800078e0208 */
[----:B------:R-:W-:Y:S01]  /*2320*/  IMAD R8, R20, R23, R8 ;  /* 0x0000001714087224 */ /* 0x000fe200078e0208 */
[----:B------:R-:W-:-:S03]  /*2330*/  IADD3 R10, P3, PT, R12, 0x4000, RZ ;  /* 0x000040000c0a7810 */ /* 0x000fc60007f7e0ff */
[----:B------:R-:W-:-:S04]  /*2340*/  IMAD R8, R16, R19, R8 ;  /* 0x0000001310087224 */ /* 0x000fc800078e0208 */
[----:B------:R-:W-:Y:S01]  /*2350*/  IMAD R6, R6, R7, R8 ;  /* 0x0000000706067224 */ /* 0x000fe200078e0208 */
[----:B------:R-:W-:Y:S01]  /*2360*/  IADD3 R8, P2, PT, R2, 0x4000, RZ ;  /* 0x0000400002087810 */ /* 0x000fe20007f5e0ff */
[----:B0-----:R-:W-:Y:S02]  /*2370*/  IMAD.X R13, RZ, RZ, R13, P3 ;  /* 0x000000ffff0d7224 */ /* 0x001fe400018e060d */
[----:B------:R-:W-:Y:S02]  /*2380*/  VIADD R4, R4, 0x1000 ;  /* 0x0000100004047836 */ /* 0x000fe40000000000 */
[----:B--2---:R-:W-:Y:S02]  /*2390*/  IMAD R6, R26, R11, R6 ;  /* 0x0000000b1a067224 */ /* 0x004fe400078e0206 */
[----:B------:R-:W-:Y:S02]  /*23a0*/  IMAD.X R11, RZ, RZ, R3, P2 ;  /* 0x000000ffff0b7224 */ /* 0x000fe400010e0603 */
[----:B---3--:R-:W-:Y:S01]  /*23b0*/  IMAD R14, R15, R28, R6 ;  /* 0x0000001c0f0e7224 */ /* 0x008fe200078e0206 */
[----:B------:R-:W-:Y:S06]  /*23c0*/  @P1 BRA `(.L_x_2313) ;  /* 0xfffffffc00141947 */ /* 0x000fec000383ffff */
.L_x_2312:
[----:B------:R-:W-:Y:S05]  /*23d0*/  BSYNC.RECONVERGENT B2 ;  /* 0x0000000000027941 */ /* 0x000fea0003800200 */
.L_x_2311:
[----:B------:R-:W-:Y:S05]  /*23e0*/  @!P0 BRA `(.L_x_2310) ;  /* 0x0000000400748947 */ /* 0x000fea0003800000 */
[----:B------:R-:W-:Y:S01]  /*23f0*/  ISETP.GE.U32.AND P1, PT, R24, 0x8, PT ;  /* 0x000000081800780c */ /* 0x000fe20003f26070 */
[----:B------:R-:W-:Y:S01]  /*2400*/  BSSY.RECONVERGENT B2, `(.L_x_2314) ;  /* 0x0000025000027945 */ /* 0x000fe20003800200 */
[----:B------:R-:W-:-:S04]  /*2410*/  LOP3.LUT R25, R22, 0x7, RZ, 0xc0, !PT ;  /* 0x0000000716197812 */ /* 0x000fc800078ec0ff */
[----:B------:R-:W-:-:S07]  /*2420*/  ISETP.NE.AND P0, PT, R25, RZ, PT ;  /* 0x000000ff1900720c */ /* 0x000fce0003f05270 */
[----:B------:R-:W-:Y:S06]  /*2430*/  @!P1 BRA `(.L_x_2315) ;  /* 0x0000000000849947 */ /* 0x000fec0003800000 */
[----:B------:R-:W-:-:S05]  /*2440*/  IADD3 R3, P1, PT, R4, UR7, RZ ;  /* 0x0000000704037c10 */ /* 0x000fca000ff3e0ff */
[----:B------:R-:W-:Y:S02]  /*2450*/  IMAD.X R6, RZ, RZ, UR12, P1 ;  /* 0x0000000cff067e24 */ /* 0x000fe400088e06ff */
        /* <DEDUP_REMOVED lines=31> */
.L_x_2315:
[----:B------:R-:W-:Y:S05]  /*2650*/  BSYNC.RECONVERGENT B2 ;  /* 0x0000000000027941 */ /* 0x000fea0003800200 */
.L_x_2314:
[----:B------:R-:W-:Y:S05]  /*2660*/  @!P0 BRA `(.L_x_2310) ;  /* 0x0000000000d48947 */ /* 0x000fea0003800000 */
[----:B------:R-:W-:Y:S01]  /*2670*/  ISETP.GE.U32.AND P1, PT, R25, 0x4, PT ;  /* 0x000000041900780c */ /* 0x000fe20003f26070 */
[----:B------:R-:W-:Y:S01]  /*2680*/  BSSY.RECONVERGENT B2, `(.L_x_2316) ;  /* 0x0000018000027945 */ /* 0x000fe20003800200 */
[----:B------:R-:W-:-:S11]  /*2690*/  LOP3.LUT P0, RZ, R22, 0x3, RZ, 0xc0, !PT ;  /* 0x0000000316ff7812 */ /* 0x000fd6000780c0ff */
[----:B------:R-:W-:Y:S05]  /*26a0*/  @!P1 BRA `(.L_x_2317) ;  /* 0x0000000000549947 */ /* 0x000fea0003800000 */
        /* <DEDUP_REMOVED lines=21> */
.L_x_2317:
[----:B------:R-:W-:Y:S05]  /*2800*/  BSYNC.RECONVERGENT B2 ;  /* 0x0000000000027941 */ /* 0x000fea0003800200 */
.L_x_2316:
[----:B------:R-:W-:Y:S05]  /*2810*/  @!P0 BRA `(.L_x_2310) ;  /* 0x0000000000688947 */ /* 0x000fea0003800000 */
[----:B------:R-:W-:Y:S02]  /*2820*/  IADD3 R8, P0, PT, R4, UR13, RZ ;  /* 0x0000000d04087c10 */ /* 0x000fe4000ff1e0ff */
[----:B------:R-:W-:Y:S02]  /*2830*/  LOP3.LUT R2, R9, 0xffff, RZ, 0xc0, !PT ;  /* 0x0000ffff09027812 */ /* 0x000fe400078ec0ff */
[----:B------:R-:W-:Y:S01]  /*2840*/  IADD3.X R3, PT, PT, RZ, UR14, RZ, P0, !PT ;  /* 0x0000000eff037c10 */ /* 0x000fe200087fe4ff */
[----:B------:R-:W-:Y:S01]  /*2850*/  IMAD.SHL.U32 R7, R8, 0x4, RZ ;  /* 0x0000000408077824 */ /* 0x000fe200078e00ff */
[----:B------:R-:W-:Y:S02]  /*2860*/  LEA.HI R2, R2, 0x1, RZ, 0x18 ;  /* 0x0000000102027811 */ /* 0x000fe400078fc0ff */
[----:B------:R-:W-:Y:S02]  /*2870*/  SHF.L.U64.HI R8, R8, 0x2, R3 ;  /* 0x0000000208087819 */ /* 0x000fe40000010203 */
[----:B------:R-:W-:-:S02]  /*2880*/  LOP3.LUT R2, R2, 0x3, RZ, 0xc0, !PT ;  /* 0x0000000302027812 */ /* 0x000fc400078ec0ff */
[C---:B------:R-:W-:Y:S02]  /*2890*/  IADD3 R9, P0, PT, R7.reuse, UR10, RZ ;  /* 0x0000000a07097c10 */ /* 0x040fe4000ff1e0ff */
[----:B------:R-:W-:Y:S01]  /*28a0*/  IADD3 R7, P1, PT, R7, UR8, RZ ;  /* 0x0000000807077c10 */ /* 0x000fe2000ff3e0ff */
[----:B------:R-:W-:Y:S01]  /*28b0*/  IMAD.MOV R6, RZ, RZ, -R2 ;  /* 0x000000ffff067224 */ /* 0x000fe200078e0a02 */
[C---:B------:R-:W-:Y:S02]  /*28c0*/  IADD3.X R10, PT, PT, R8.reuse, UR11, RZ, P0, !PT ;  /* 0x0000000b080a7c10 */ /* 0x040fe400087fe4ff */
[----:B------:R-:W-:-:S09]  /*28d0*/  IADD3.X R8, PT, PT, R8, UR9, RZ, P1, !PT ;  /* 0x0000000908087c10 */ /* 0x000fd20008ffe4ff */
.L_x_2318:
[----:B------:R-:W-:Y:S02]  /*28e0*/  IMAD.MOV.U32 R3, RZ, RZ, R8 ;  /* 0x000000ffff037224 */ /* 0x000fe400078e0008 */
[----:B------:R-:W-:Y:S02]  /*28f0*/  IMAD.MOV.U32 R4, RZ, RZ, R9 ;  /* 0x000000ffff047224 */ /* 0x000fe400078e0009 */
[----:B------:R-:W-:Y:S02]  /*2900*/  IMAD.MOV.U32 R2, RZ, RZ, R7 ;  /* 0x000000ffff027224 */ /* 0x000fe400078e0007 */
[----:B------:R-:W-:-:S03]  /*2910*/  IMAD.MOV.U32 R5, RZ, RZ, R10 ;  /* 0x000000ffff057224 */ /* 0x000fc600078e000a */
[----:B------:R-:W2:Y:S04]  /*2920*/  LDG.E R3, desc[UR18][R2.64] ;  /* 0x0000001202037981 */ /* 0x000ea8000c1e1900 */
[----:B------:R-:W2:Y:S01]  /*2930*/  LDG.E R4, desc[UR18][R4.64] ;  /* 0x0000001204047981 */ /* 0x000ea2000c1e1900 */
[----:B------:R-:W-:Y:S01]  /*2940*/  VIADD R6, R6, 0x1 ;  /* 0x0000000106067836 */ /* 0x000fe20000000000 */
[----:B------:R-:W-:Y:S02]  /*2950*/  IADD3 R9, P1, PT, R9, 0x400, RZ ;  /* 0x0000040009097810 */ /* 0x000fe40007f3e0ff */
[----:B------:R-:W-:Y:S02]  /*2960*/  IADD3 R7, P2, PT, R7, 0x400, RZ ;  /* 0x0000040007077810 */ /* 0x000fe40007f5e0ff */
[----:B------:R-:W-:Y:S01]  /*2970*/  ISETP.NE.AND P0, PT, R6, RZ, PT ;  /* 0x000000ff0600720c */ /* 0x000fe20003f05270 */
[----:B------:R-:W-:-:S02]  /*2980*/  IMAD.X R10, RZ, RZ, R10, P1 ;  /* 0x000000ffff0a7224 */ /* 0x000fc400008e060a */
[----:B------:R-:W-:Y:S02]  /*2990*/  IMAD.X R8, RZ, RZ, R8, P2 ;  /* 0x000000ffff087224 */ /* 0x000fe400010e0608 */
[----:B--2---:R-:W-:-:S08]  /*29a0*/  IMAD R14, R3, R4, R14 ;  /* 0x00000004030e7224 */ /* 0x004fd000078e020e */
[----:B------:R-:W-:Y:S05]  /*29b0*/  @P0 BRA `(.L_x_2318) ;  /* 0xfffffffc00c80947 */ /* 0x000fea000383ffff */
.L_x_2310:
[----:B------:R-:W-:Y:S05]  /*29c0*/  BSYNC.RECONVERGENT B1 ;  /* 0x0000000000017941 */ /* 0x000fea0003800200 */
.L_x_2307:
        /* <DEDUP_REMOVED lines=42> */
.L_x_2306:
[----:B------:R-:W-:Y:S05]  /*2c70*/  BSYNC.RECONVERGENT B0 ;  /* 0x0000000000007941 */ /* 0x000fea0003800200 */
.L_x_2291:
[----:B------:R-:W-:Y:S05]  /*2c80*/  @P0 EXIT ;  /* 0x000000000000094d */ /* 0x000fea0003800000 */
[----:B------:R-:W3:Y:S02]  /*2c90*/  LDCU.64 UR4, c[0x0][0x398] ;  /* 0x00007300ff0477ac */ /* 0x000ee40008000a00 */
[----:B---3--:R-:W-:-:S06]  /*2ca0*/  UIMAD.WIDE.U32 UR4, UR20, 0x4, UR4 ;  /* 0x00000004140478a5 */ /* 0x008fcc000f8e0004 */
[----:B-1----:R-:W-:Y:S02]  /*2cb0*/  IMAD.U32 R4, RZ, RZ, UR4 ;  /* 0x00000004ff047e24 */ /* 0x002fe4000f8e00ff */
[----:B------:R-:W-:-:S05]  /*2cc0*/  IMAD.U32 R5, RZ, RZ, UR5 ;  /* 0x00000005ff057e24 */ /* 0x000fca000f8e00ff */
[----:B------:R-:W-:Y:S01]  /*2cd0*/  STG.E desc[UR18][R4.64], R3 ;  /* 0x0000000304007986 */ /* 0x000fe2000c101912 */
[----:B------:R-:W-:Y:S05]  /*2ce0*/  EXIT ;  /* 0x000000000000794d */ /* 0x000fea0003800000 */
.L_x_2319:
        /* <DEDUP_REMOVED lines=9> */
.L_x_14359:


//--------------------- .text._ZN3cub18CUB_300001_SM_10006detail6reduce28DeviceReduceSingleTileKernelINS2_10policy_hubIiyN4cuda3std3__44plusIiEEE10Policy1000EN6thrust24THRUST_300001_SM_1000_NS18transform_iteratorINSD_12zip_functionINS7_10multipliesIiEEEENSD_12zip_iteratorINS7_5tupleIJNSD_6detail15normal_iteratorINSD_10device_ptrIiEEEESP_EEEEENSD_11use_defaultESS_EEPiyS9_iiNS7_10__identityEEEvT0_T1_T2_T3_T4_T6_ --------------------------
	.section	.text._ZN3cub18CUB_300001_SM_10006detail6reduce28DeviceReduceSingleTileKernelINS2_10policy_hubIiyN4cuda3std3__44plusIiEEE10Policy1000EN6thrust24THRUST_300001_SM_1000_NS18transform_iteratorINSD_12zip_functionINS7_10multipliesIiEEEENSD_12zip_iteratorINS7_5tupleIJNSD_6detail15normal_iteratorINSD_10device_ptrIiEEEESP_EEEEENSD_11use_defaultESS_EEPiyS9_iiNS7_10__identityEEEvT0_T1_T2_T3_T4_T6_,"ax",@progbits
	.align	128
        .global         _ZN3cub18CUB_300001_SM_10006detail6reduce28DeviceReduceSingleTileKernelINS2_10policy_hubIiyN4cuda3std3__44plusIiEEE10Policy1000EN6thrust24THRUST_300001_SM_1000_NS18transform_iteratorINSD_12zip_functionINS7_10multipliesIiEEEENSD_12zip_iteratorINS7_5tupleIJNSD_6detail15normal_iteratorINSD_10device_ptrIiEEEESP_EEEEENSD_11use_defaultESS_EEPiyS9_iiNS7_10__identityEEEvT0_T1_T2_T3_T4_T6_
        .type           _ZN3cub18CUB_300001_SM_10006detail6reduce28DeviceReduceSingleTileKernelINS2_10policy_hubIiyN4cuda3std3__44plusIiEEE10Policy1000EN6thrust24THRUST_300001_SM_1000_NS18transform_iteratorINSD_12zip_functionINS7_10multipliesIiEEEENSD_12zip_iteratorINS7_5tupleIJNSD_6detail15normal_iteratorINSD_10device_ptrIiEEEESP_EEEEENSD_11use_defaultESS_EEPiyS9_iiNS7_10__identityEEEvT0_T1_T2_T3_T4_T6_,@function
        .size           _ZN3cub18CUB_300001_SM_10006detail6reduce28DeviceReduceSingleTileKernelINS2_10policy_hubIiyN4cuda3std3__44plusIiEEE10Policy1000EN6thrust24THRUST_300001_SM_1000_NS18transform_iteratorINSD_12zip_functionINS7_10multipliesIiEEEENSD_12zip_iteratorINS7_5tupleIJNSD_6detail15normal_iteratorINSD_10device_ptrIiEEEESP_EEEEENSD_11use_defaultESS_EEPiyS9_iiNS7_10__identityEEEvT0_T1_T2_T3_T4_T6_,(.L_x_14360 - _ZN3cub18CUB_300001_SM_10006detail6reduce28DeviceReduceSingleTileKernelINS2_10policy_hubIiyN4cuda3std3__44plusIiEEE10Policy1000EN6thrust24THRUST_300001_SM_1000_NS18transform_iteratorINSD_12zip_functionINS7_10multipliesIiEEEENSD_12zip_iteratorINS7_5tupleIJNSD_6detail15normal_iteratorINSD_10device_ptrIiEEEESP_EEEEENSD_11use_defaultESS_EEPiyS9_iiNS7_10__identityEEEvT0_T1_T2_T3_T4_T6_)
        .other          _ZN3cub18CUB_300001_SM_10006detail6reduce28DeviceReduceSingleTileKernelINS2_10policy_hubIiyN4cuda3std3__44plusIiEEE10Policy1000EN6thrust24THRUST_300001_SM_1000_NS18transform_iteratorINSD_12zip_functionINS7_10multipliesIiEEEENSD_12zip_iteratorINS7_5tupleIJNSD_6detail15normal_iteratorINSD_10device_ptrIiEEEESP_EEEEENSD_11use_defaultESS_EEPiyS9_iiNS7_10__identityEEEvT0_T1_T2_T3_T4_T6_,@"STO_CUDA_ENTRY STV_DEFAULT"
_ZN3cub18CUB_300001_SM_10006detail6reduce28DeviceReduceSingleTileKernelINS2_10policy_hubIiyN4cuda3std3__44plusIiEEE10Policy1000EN6thrust24THRUST_300001_SM_1000_NS18transform_iteratorINSD_12zip_functionINS7_10multipliesIiEEEENSD_12zip_iteratorINS7_5tupleIJNSD_6detail15normal_iteratorINSD_10device_ptrIiEEEESP_EEEEENSD_11use_defaultESS_EEPiyS9_iiNS7_10__identityEEEvT0_T1_T2_T3_T4_T6_:
.text._ZN3cub18CUB_300001_SM_10006detail6reduce28DeviceReduceSingleTileKernelINS2_10policy_hubIiyN4cuda3std3__44plusIiEEE10Policy1000EN6thrust24THRUST_300001_SM_1000_NS18transform_iteratorINSD_12zip_functionINS7_10multipliesIiEEEENSD_12zip_iteratorINS7_5tupleIJNSD_6detail15normal_iteratorINSD_10device_ptrIiEEEESP_EEEEENSD_11use_defaultESS_EEPiyS9_iiNS7_10__identityEEEvT0_T1_T2_T3_T4_T6_:
[----:B------:R-:W-:Y:S01]  /*0000*/  LDC R1, c[0x0][0x37c] ;  /* 0x0000df00ff017b82 */ /* 0x000fe20000000800 */
[----:B------:R-:W0:Y:S01]  /*0010*/  LDCU.64 UR4, c[0x0][0x3a0] ;  /* 0x00007400ff0477ac */ /* 0x000e220008000a00 */
[----:B------:R-:W1:Y:S01]  /*0020*/  LDCU.64 UR6, c[0x0][0x358] ;  /* 0x00006b00ff0677ac */ /* 0x000e620008000a00 */
[----:B0-----:R-:W-:Y:S02]  /*0030*/  IMAD.U32 R6, RZ, RZ, UR4 ;  /* 0x00000004ff067e24 */ /* 0x001fe4000f8e00ff */
[----:B------:R-:W-:-:S03]  /*0040*/  IMAD.U32 R7, RZ, RZ, UR5 ;  /* 0x00000005ff077e24 */ /* 0x000fc6000f8e00ff */
[----:B------:R-:W-:-:S04]  /*0050*/  ISETP.NE.U32.AND P0, PT, R6, RZ, PT ;  /* 0x000000ff0600720c */ /* 0x000fc80003f05070 */
[----:B------:R-:W-:-:S13]  /*0060*/  ISETP.NE.AND.EX P0, PT, R7, RZ, PT, P0 ;  /* 0x000000ff0700720c */ /* 0x000fda0003f05300 */
        /* <DEDUP_REMOVED lines=8> */
.L_x_2320:
[----:B------:R-:W-:Y:S01]  /*00f0*/  ISETP.GT.U32.AND P0, PT, R6, 0xfff, PT ;  /* 0x00000fff0600780c */ /* 0x000fe20003f04070 */
[----:B------:R-:W-:Y:S03]  /*0100*/  BSSY.RECONVERGENT B0, `(.L_x_2321) ;  /* 0x0000281000007945 */ /* 0x000fe60003800200 */
[----:B------:R-:W-:-:S13]  /*0110*/  ISETP.GT.U32.AND.EX P0, PT, R7, RZ, PT, P0 ;  /* 0x000000ff0700720c */ /* 0x000fda0003f04100 */
[----:B------:R-:W-:Y:S05]  /*0120*/  @P0 BRA `(.L_x_2322) ;  /* 0x00000010007c0947 */ /* 0x000fea0003800000 */
[----:B------:R-:W0:Y:S01]  /*0130*/  S2R R9, SR_TID.X ;  /* 0x0000000000097919 */ /* 0x000e220000002100 */
[----:B------:R-:W-:Y:S01]  /*0140*/  BSSY.RECONVERGENT B1, `(.L_x_2323) ;  /* 0x000000d000017945 */ /* 0x000fe20003800200 */
[----:B------:R-:W-:Y:S01]  /*0150*/  IMAD.MOV.U32 R0, RZ, RZ, RZ ;  /* 0x000000ffff007224 */ /* 0x000fe200078e00ff */
[----:B0-----:R-:W-:Y:S01]  /*0160*/  ISETP.GE.U32.AND P0, PT, R9, R6, PT ;  /* 0x000000060900720c */ /* 0x001fe20003f06070 */
[----:B------:R-:W-:-:S12]  /*0170*/  IMAD.MOV.U32 R11, RZ, RZ, R9 ;  /* 0x000000ffff0b7224 */ /* 0x000fd800078e0009 */
[----:B------:R-:W-:Y:S05]  /*0180*/  @P0 BRA `(.L_x_2324) ;  /* 0x0000000000200947 */ /* 0x000fea0003800000 */
[----:B------:R-:W0:Y:S08]  /*0190*/  LDC.64 R2, c[0x0][0x380] ;  /* 0x0000e000ff027b82 */ /* 0x000e300000000a00 */
[----:B------:R-:W1:Y:S01]  /*01a0*/  LDC.64 R4, c[0x0][0x388] ;  /* 0x0000e200ff047b82 */ /* 0x000e620000000a00 */
[----:B0-----:R-:W-:-:S06]  /*01b0*/  IMAD.WIDE.U32 R2, R9, 0x4, R2 ;  /* 0x0000000409027825 */ /* 0x001fcc00078e0002 */
[----:B------:R-:W2:Y:S01]  /*01c0*/  LDG.E R2, desc[UR6][R2.64] ;  /* 0x0000000602027981 */ /* 0x000ea2000c1e1900 */
[----:B-1----:R-:W-:-:S06]  /*01d0*/  IMAD.WIDE.U32 R4, R9, 0x4, R4 ;  /* 0x0000000409047825 */ /* 0x002fcc00078e0004 */
[----:B------:R-:W2:Y:S01]  /*01e0*/  LDG.E R5, desc[UR6][R4.64] ;  /* 0x0000000604057981 */ /* 0x000ea2000c1e1900 */
[----:B------:R-:W-:Y:S02]  /*01f0*/  VIADD R11, R9, 0x100 ;  /* 0x00000100090b7836 */ /* 0x000fe40000000000 */
[----:B--2---:R-:W-:-:S07]  /*0200*/  IMAD R0, R2, R5, RZ ;  /* 0x0000000502007224 */ /* 0x004fce00078e02ff */
.L_x_2324:
[----:B------:R-:W-:Y:S05]  /*0210*/  BSYNC.RECONVERGENT B1 ;  /* 0x0000000000017941 */ /* 0x000fea0003800200 */
.L_x_2323:
[----:B------:R-:W-:Y:S01]  /*0220*/  ISETP.GE.U32.AND P0, PT, R11, R6, PT ;  /* 0x000000060b00720c */ /* 0x000fe20003f06070 */
[----:B------:R-:W-:-:S12]  /*0230*/  BSSY.RECONVERGENT B1, `(.L_x_2325) ;  /* 0x0000096000017945 */ /* 0x000fd80003800200 */
[----:B------:R-:W-:Y:S05]  /*0240*/  @P0 BRA `(.L_x_2326) ;  /* 0x0000000800500947 */ /* 0x000fea0003800000 */
[----:B------:R-:W-:Y:S01]  /*0250*/  LOP3.LUT R3, RZ, R11, RZ, 0x33, !PT ;  /* 0x0000000bff037212 */ /* 0x000fe200078e33ff */
[----:B------:R-:W-:Y:S04]  /*0260*/  BSSY.RECONVERGENT B2, `(.L_x_2327) ;  /* 0x0000049000027945 */ /* 0x000fe80003800200 */
[----:B------:R-:W-:-:S05]  /*0270*/  IMAD.IADD R3, R3, 0x1, R6 ;  /* 0x0000000103037824 */ /* 0x000fca00078e0206 */
[C---:B------:R-:W-:Y:S02]  /*0280*/  ISETP.GE.U32.AND P0, PT, R3.reuse, 0xf00, PT ;  /* 0x00000f000300780c */ /* 0x040fe40003f06070 */
[----:B------:R-:W-:-:S04]  /*0290*/  LEA.HI R8, R3, 0x1, RZ, 0x18 ;  /* 0x0000000103087811 */ /* 0x000fc800078fc0ff */
[----:B------:R-:W-:-:S04]  /*02a0*/  LOP3.LUT R40, R8, 0xf, RZ, 0xc0, !PT ;  /* 0x0000000f08287812 */ /* 0x000fc800078ec0ff */
[----:B------:R-:W-:-:S03]  /*02b0*/  ISETP.NE.AND P1, PT, R40, RZ, PT ;  /* 0x000000ff2800720c */ /* 0x000fc60003f25270 */
[----:B------:R-:W-:Y:S10]  /*02c0*/  @!P0 BRA `(.L_x_2328) ;  /* 0x0000000400088947 */ /* 0x000ff40003800000 */
[----:B------:R-:W0:Y:S01]  /*02d0*/  LDCU.128 UR8, c[0x0][0x380] ;  /* 0x00007000ff0877ac */ /* 0x000e220008000c00 */
[----:B------:R-:W-:Y:S01]  /*02e0*/  IMAD.WIDE.U32 R2, R11, 0x4, RZ ;  /* 0x000000040b027825 */ /* 0x000fe200078e00ff */
[----:B------:R-:W-:Y:S02]  /*02f0*/  LOP3.LUT R10, R8, 0x1fffff0, RZ, 0xc0, !PT ;  /* 0x01fffff0080a7812 */ /* 0x000fe400078ec0ff */
[----:B------:R-:W-:-:S03]  /*0300*/  LOP3.LUT R4, R2, 0x2000, RZ, 0xfc, !PT ;  /* 0x0000200002047812 */ /* 0x000fc600078efcff */
[----:B------:R-:W-:Y:S01]  /*0310*/  IMAD.MOV R10, RZ, RZ, -R10 ;  /* 0x000000ffff0a7224 */ /* 0x000fe200078e0a0a */
[C---:B0-----:R-:W-:Y:S02]  /*0320*/  IADD3 R2, P0, PT, R4.reuse, UR8, RZ ;  /* 0x0000000804027c10 */ /* 0x041fe4000ff1e0ff */
[----:B------:R-:W-:Y:S02]  /*0330*/  IADD3 R4, P2, PT, R4, UR10, RZ ;  /* 0x0000000a04047c10 */ /* 0x000fe4000ff5e0ff */
[C---:B------:R-:W-:Y:S02]  /*0340*/  IADD3.X R13, PT, PT, R3.reuse, UR9, RZ, P0, !PT ;  /* 0x00000009030d7c10 */ /* 0x040fe400087fe4ff */
[----:B------:R-:W-:-:S09]  /*0350*/  IADD3.X R5, PT, PT, R3, UR11, RZ, P2, !PT ;  /* 0x0000000b03057c10 */ /* 0x000fd200097fe4ff */
.L_x_2329:
[----:B------:R-:W-:Y:S01]  /*0360*/  IMAD.MOV.U32 R3, RZ, RZ, R13 ;  /* 0x000000ffff037224 */ /* 0x000fe200078e000d */
        /* <DEDUP_REMOVED lines=32> */
[----:B------:R-:W-:-:S05]  /*0570*/  VIADD R10, R10, 0x10 ;  /* 0x000000100a0a7836 */ /* 0x000fca0000000000 */
[----:B------:R-:W-:Y:S02]  /*0580*/  ISETP.NE.AND P0, PT, R10, RZ, PT ;  /* 0x000000ff0a00720c */ /* 0x000fe40003f05270 */
[----:B0-----:R-:W-:Y:S02]  /*0590*/  IADD3 R2, P2, PT, R2, 0x4000, RZ ;  /* 0x0000400002027810 */ /* 0x001fe40007f5e0ff */
[----:B-1----:R-:W-:Y:S01]  /*05a0*/  IADD3 R4, P3, PT, R4, 0x4000, RZ ;  /* 0x0000400004047810 */ /* 0x002fe20007f7e0ff */
[----:B------:R-:W-:-:S04]  /*05b0*/  VIADD R11, R11, 0x1000 ;  /* 0x000010000b0b7836 */ /* 0x000fc80000000000 */
[----:B------:R-:W-:Y:S02]  /*05c0*/  IMAD.X R5, RZ, RZ, R5, P3 ;  /* 0x000000ffff057224 */ /* 0x000fe400018e0605 */
[----:B--2---:R-:W-:-:S04]  /*05d0*/  IMAD R41, R41, R42, R0 ;  /* 0x0000002a29297224 */ /* 0x004fc800078e0200 */
[----:B---3--:R-:W-:-:S04]  /*05e0*/  IMAD R41, R44, R43, R41 ;  /* 0x0000002b2c297224 */ /* 0x008fc800078e0229 */
[----:B----4-:R-:W-:-:S04]  /*05f0*/  IMAD R38, R38, R39, R41 ;  /* 0x0000002726267224 */ /* 0x010fc800078e0229 */
[----:B-----5:R-:W-:-:S04]  /*0600*/  IMAD R36, R36, R37, R38 ;  /* 0x0000002524247224 */ /* 0x020fc800078e0226 */
[----:B------:R-:W-:-:S04]  /*0610*/  IMAD R34, R34, R35, R36 ;  /* 0x0000002322227224 */ /* 0x000fc800078e0224 */
        /* <DEDUP_REMOVED lines=9> */
[----:B------:R-:W-:Y:S02]  /*06b0*/  IMAD R12, R13, R12, R16 ;  /* 0x0000000c0d0c7224 */ /* 0x000fe400078e0210 */
[----:B------:R-:W-:Y:S02]  /*06c0*/  IMAD.X R13, RZ, RZ, R3, P2 ;  /* 0x000000ffff0d7224 */ /* 0x000fe400010e0603 */
[----:B------:R-:W-:Y:S01]  /*06d0*/  IMAD R0, R14, R15, R12 ;  /* 0x0000000f0e007224 */ /* 0x000fe200078e020c */
[----:B------:R-:W-:Y:S06]  /*06e0*/  @P0 BRA `(.L_x_2329) ;  /* 0xfffffffc001c0947 */ /* 0x000fec000383ffff */
.L_x_2328:
[----:B------:R-:W-:Y:S05]  /*06f0*/  BSYNC.RECONVERGENT B2 ;  /* 0x0000000000027941 */ /* 0x000fea0003800200 */
.L_x_2327:
[----:B------:R-:W-:Y:S05]  /*0700*/  @!P1 BRA `(.L_x_2326) ;  /* 0x0000000400209947 */ /* 0x000fea0003800000 */
[----:B------:R-:W-:Y:S01]  /*0710*/  ISETP.GE.U32.AND P0, PT, R40, 0x8, PT ;  /* 0x000000082800780c */ /* 0x000fe20003f06070 */
[----:B------:R-:W-:Y:S01]  /*0720*/  BSSY.RECONVERGENT B2, `(.L_x_2330) ;  /* 0x0000021000027945 */ /* 0x000fe20003800200 */
[----:B------:R-:W-:-:S04]  /*0730*/  LOP3.LUT R26, R8, 0x7, RZ, 0xc0, !PT ;  /* 0x00000007081a7812 */ /* 0x000fc800078ec0ff */
[----:B------:R-:W-:-:S07]  /*0740*/  ISETP.NE.AND P1, PT, R26, RZ, PT ;  /* 0x000000ff1a00720c */ /* 0x000fce0003f25270 */
[----:B------:R-:W-:Y:S06]  /*0750*/  @!P0 BRA `(.L_x_2331) ;  /* 0x0000000000748947 */ /* 0x000fec0003800000 */
[----:B------:R-:W0:Y:S08]  /*0760*/  LDC.64 R2, c[0x0][0x380] ;  /* 0x0000e000ff027b82 */ /* 0x000e300000000a00 */
[----:B------:R-:W1:Y:S01]  /*0770*/  LDC.64 R4, c[0x0][0x388] ;  /* 0x0000e200ff047b82 */ /* 0x000e620000000a00 */
[----:B0-----:R-:W-:-:S05]  /*0780*/  IMAD.WIDE R2, R11, 0x4, R2 ;  /* 0x000000040b027825 */ /* 0x001fca00078e0202 */
[----:B------:R-:W2:Y:S01]  /*0790*/  LDG.E R13, desc[UR6][R2.64] ;  /* 0x00000006020d7981 */ /* 0x000ea2000c1e1900 */
[----:B-1----:R-:W-:-:S03]  /*07a0*/  IMAD.WIDE R4, R11, 0x4, R4 ;  /* 0x000000040b047825 */ /* 0x002fc600078e0204 */
[----:B------:R-:W3:Y:S04]  /*07b0*/  LDG.E R15, desc[UR6][R2.64+0x400] ;  /* 0x00040006020f7981 */ /* 0x000ee8000c1e1900 */
[----:B------:R-:W2:Y:S04]  /*07c0*/  LDG.E R10, desc[UR6][R4.64] ;  /* 0x00000006040a7981 */ /* 0x000ea8000c1e1900 */
        /* <DEDUP_REMOVED lines=22> */
.L_x_2331:
[----:B------:R-:W-:Y:S05]  /*0930*/  BSYNC.RECONVERGENT B2 ;  /* 0x0000000000027941 */ /* 0x000fea0003800200 */
.L_x_2330:
        /* <DEDUP_REMOVED lines=23> */
.L_x_2333:
[----:B------:R-:W-:Y:S05]  /*0ab0*/  BSYNC.RECONVERGENT B2 ;  /* 0x0000000000027941 */ /* 0x000fea0003800200 */
.L_x_2332:
[----:B------:R-:W-:Y:S05]  /*0ac0*/  @!P1 BRA `(.L_x_2326) ;  /* 0x0000000000309947 */ /* 0x000fea0003800000 */
[----:B------:R-:W0:Y:S01]  /*0ad0*/  LDC.64 R14, c[0x0][0x380] ;  /* 0x0000e000ff0e7b82 */ /* 0x000e220000000a00 */
[----:B------:R-:W-:-:S07]  /*0ae0*/  IMAD.MOV R8, RZ, RZ, -R8 ;  /* 0x000000ffff087224 */ /* 0x000fce00078e0a08 */
[----:B------:R-:W1:Y:S02]  /*0af0*/  LDC.64 R12, c[0x0][0x388] ;  /* 0x0000e200ff0c7b82 */ /* 0x000e640000000a00 */
.L_x_2334:
[----:B-1----:R-:W-:-:S04]  /*0b00*/  IMAD.WIDE R2, R11, 0x4, R12 ;  /* 0x000000040b027825 */ /* 0x002fc800078e020c */
[C---:B0-----:R-:W-:Y:S02]  /*0b10*/  IMAD.WIDE R4, R11.reuse, 0x4, R14 ;  /* 0x000000040b047825 */ /* 0x041fe400078e020e */
[----:B------:R-:W2:Y:S04]  /*0b20*/  LDG.E R2, desc[UR6][R2.64] ;  /* 0x0000000602027981 */ /* 0x000ea8000c1e1900 */
[----:B------:R-:W2:Y:S01]  /*0b30*/  LDG.E R5, desc[UR6][R4.64] ;  /* 0x0000000604057981 */ /* 0x000ea2000c1e1900 */
[----:B------:R-:W-:Y:S02]  /*0b40*/  VIADD R8, R8, 0x1 ;  /* 0x0000000108087836 */ /* 0x000fe40000000000 */
[----:B------:R-:W-:-:S03]  /*0b50*/  VIADD R11, R11, 0x100 ;  /* 0x000001000b0b7836 */ /* 0x000fc60000000000 */
[----:B------:R-:W-:Y:S01]  /*0b60*/  ISETP.NE.AND P0, PT, R8, RZ, PT ;  /* 0x000000ff0800720c */ /* 0x000fe20003f05270 */
[----:B--2---:R-:W-:-:S12]  /*0b70*/  IMAD R0, R5, R2, R0 ;  /* 0x0000000205007224 */ /* 0x004fd800078e0200 */
[----:B------:R-:W-:Y:S05]  /*0b80*/  @P0 BRA `(.L_x_2334) ;  /* 0xfffffffc00dc0947 */ /* 0x000fea000383ffff */
.L_x_2326:
[----:B------:R-:W-:Y:S05]  /*0b90*/  BSYNC.RECONVERGENT B1 ;  /* 0x0000000000017941 */ /* 0x000fea0003800200 */
.L_x_2325:
[----:B------:R-:W-:-:S04]  /*0ba0*/  ISETP.GE.U32.AND P0, PT, R6, 0x100, PT ;  /* 0x000001000600780c */ /* 0x000fc80003f06070 */
[----:B------:R-:W-:-:S13]  /*0bb0*/  ISETP.GE.U32.AND.EX P0, PT, R7, RZ, PT, P0 ;  /* 0x000000ff0700720c */ /* 0x000fda0003f06100 */
[----:B------:R-:W-:Y:S05]  /*0bc0*/  @!P0 BRA `(.L_x_2335) ;  /* 0x0000000000ac8947 */ /* 0x000fea0003800000 */
[----:B------:R-:W0:Y:S01]  /*0bd0*/  S2R R6, SR_LANEID ;  /* 0x0000000000067919 */ /* 0x000e220000000000 */
[----:B------:R-:W-:Y:S01]  /*0be0*/  ISETP.NE.AND P5, PT, R9, RZ, PT ;  /* 0x000000ff0900720c */ /* 0x000fe20003fa5270 */
[----:B------:R-:W1:Y:S01]  /*0bf0*/  SHFL.DOWN PT, R2, R0, 0x1, 0x1f ;  /* 0x08201f0000027f89 */ /* 0x000e6200000e0000 */
[C---:B0-----:R-:W-:Y:S02]  /*0c00*/  ISETP.GT.AND P0, PT, R6.reuse, 0x1e, PT ;  /* 0x0000001e0600780c */ /* 0x041fe40003f04270 */
[----:B------:R-:W-:Y:S02]  /*0c10*/  ISETP.NE.AND P1, PT, R6, RZ, PT ;  /* 0x000000ff0600720c */ /* 0x000fe40003f25270 */
[----:B-1----:R-:W-:Y:S02]  /*0c20*/  SEL R3, R2, RZ, !P0 ;  /* 0x000000ff02037207 */ /* 0x002fe40004000000 */
        /* <DEDUP_REMOVED lines=21> */
[----:B0-----:R-:W-:-:S05]  /*0d80*/  SEL R3, R3, RZ, !P0 ;  /* 0x000000ff03037207 */ /* 0x001fca0004000000 */
        /* <DEDUP_REMOVED lines=9> */
[----:B-1----:R-:W1:Y:S01]  /*0e20*/  LDS.64 R2, [UR4+0x20] ;  /* 0x00002004ff027984 */ /* 0x002e620008000a00 */
[----:B0-----:R-:W-:-:S04]  /*0e30*/  IADD3 R0, PT, PT, R8, R0, R5 ;  /* 0x0000000008007210 */ /* 0x001fc80007ffe005 */
[----:B------:R-:W-:-:S04]  /*0e40*/  IADD3 R0, PT, PT, R10, R0, R9 ;  /* 0x000000000a007210 */ /* 0x000fc80007ffe009 */
[----:B-1----:R-:W-:-:S05]  /*0e50*/  IADD3 R0, PT, PT, R2, R0, R11 ;  /* 0x0000000002007210 */ /* 0x002fca0007ffe00b */
[----:B------:R-:W-:Y:S01]  /*0e60*/  IMAD.IADD R5, R0, 0x1, R3 ;  /* 0x0000000100057824 */ /* 0x000fe200078e0203 */
[----:B------:R-:W-:Y:S06]  /*0e70*/  BRA `(.L_x_2336) ;  /* 0x0000001800a47947 */ /* 0x000fec0003800000 */
.L_x_2335:
[C---:B------:R-:W-:Y:S01]  /*0e80*/  LOP3.LUT R2, R9.reuse, 0x3e0, RZ, 0xc0, !PT ;  /* 0x000003e009027812 */ /* 0x040fe200078ec0ff */
[----:B------:R-:W0:Y:S01]  /*0e90*/  S2R R10, SR_LANEID ;  /* 0x00000000000a7919 */ /* 0x000e220000000000 */
[----:B------:R-:W-:Y:S02]  /*0ea0*/  ISETP.NE.AND P5, PT, R9, RZ, PT ;  /* 0x000000ff0900720c */ /* 0x000fe40003fa5270 */
[----:B------:R-:W-:Y:S01]  /*0eb0*/  LOP3.LUT R5, RZ, R2, RZ, 0x33, !PT ;  /* 0x00000002ff057212 */ /* 0x000fe200078e33ff */
[----:B------:R-:W-:-:S04]  /*0ec0*/  VIADD R3, R2, 0x20 ;  /* 0x0000002002037836 */ /* 0x000fc80000000000 */
[----:B------:R-:W-:Y:S01]  /*0ed0*/  IMAD.IADD R5, R5, 0x1, R6 ;  /* 0x0000000105057824 */ /* 0x000fe200078e0206 */
[----:B------:R-:W-:-:S04]  /*0ee0*/  ISETP.GT.U32.AND P0, PT, R3, R6, PT ;  /* 0x000000060300720c */ /* 0x000fc80003f04070 */
[----:B------:R-:W-:-:S05]  /*0ef0*/  SEL R3, R5, 0x1f, P0 ;  /* 0x0000001f05037807 */ /* 0x000fca0000000000 */
[----:B------:R-:W1:Y:S01]  /*0f00*/  SHFL.DOWN PT, R2, R0, 0x1, R3 ;  /* 0x0820000000027989 */ /* 0x000e6200000e0003 */
[CC--:B0-----:R-:W-:Y:S01]  /*0f10*/  ISETP.GE.AND P0, PT, R10.reuse, R3.reuse, PT ;  /* 0x000000030a00720c */ /* 0x0c1fe20003f06270 */
[C---:B------:R-:W-:Y:S01]  /*0f20*/  VIADD R8, R10.reuse, 0x2 ;  /* 0x000000020a087836 */ /* 0x040fe20000000000 */
[----:B------:R-:W-:Y:S02]  /*0f30*/  ISETP.NE.AND P1, PT, R10, RZ, PT ;  /* 0x000000ff0a00720c */ /* 0x000fe40003f25270 */
[----:B-1----:R-:W-:Y:S02]  /*0f40*/  SEL R5, R2, RZ, !P0 ;  /* 0x000000ff02057207 */ /* 0x002fe40004000000 */
[----:B------:R-:W-:Y:S01]  /*0f50*/  ISETP.GT.AND P0, PT, R8, R3, PT ;  /* 0x000000030800720c */ /* 0x000fe20003f04270 */
[----:B------:R-:W-:Y:S02]  /*0f60*/  VIADD R8, R10, 0x4 ;  /* 0x000000040a087836 */ /* 0x000fe40000000000 */
[----:B------:R-:W-:-:S06]  /*0f70*/  IMAD.IADD R2, R5, 0x1, R0 ;  /* 0x0000000105027824 */ /* 0x000fcc00078e0200 */
[----:B------:R-:W0:Y:S01]  /*0f80*/  @!P1 S2R R11, SR_CgaCtaId ;  /* 0x00000000000b9919 */ /* 0x000e220000008800 */
[----:B------:R-:W1:Y:S02]  /*0f90*/  SHFL.DOWN PT, R4, R2, 0x2, R3 ;  /* 0x0840000002047989 */ /* 0x000e6400000e0003 */
[----:B-1----:R-:W-:Y:S02]  /*0fa0*/  SEL R5, R4, RZ, !P0 ;  /* 0x000000ff04057207 */ /* 0x002fe40004000000 */
[----:B------:R-:W-:Y:S01]  /*0fb0*/  ISETP.GT.AND P0, PT, R8, R3, PT ;  /* 0x000000030800720c */ /* 0x000fe20003f04270 */
[----:B------:R-:W-:Y:S02]  /*0fc0*/  VIADD R8, R10, 0x10 ;  /* 0x000000100a087836 */ /* 0x000fe40000000000 */
[----:B------:R-:W-:Y:S02]  /*0fd0*/  IMAD.IADD R4, R2, 0x1, R5 ;  /* 0x0000000102047824 */ /* 0x000fe400078e0205 */
[----:B------:R-:W-:Y:S01]  /*0fe0*/  VIADD R2, R10, 0x8 ;  /* 0x000000080a027836 */ /* 0x000fe20000000000 */
[----:B------:R-:W-:-:S02]  /*0ff0*/  @!P1 MOV R10, 0x400 ;  /* 0x00000400000a9802 */ /* 0x000fc40000000f00 */
[----:B------:R-:W1:Y:S02]  /*1000*/  SHFL.DOWN PT, R5, R4, 0x4, R3 ;  /* 0x0880000004057989 */ /* 0x000e6400000e0003 */
[----:B0-----:R-:W-:Y:S02]  /*1010*/  @!P1 LEA R11, R11, R10, 0x18 ;  /* 0x0000000a0b0b9211 */ /* 0x001fe400078ec0ff */
[----:B-1----:R-:W-:Y:S02]  /*1020*/  SEL R5, R5, RZ, !P0 ;  /* 0x000000ff05057207 */ /* 0x002fe40004000000 */
        /* <DEDUP_REMOVED lines=10> */
[----:B0-----:R-:W-:-:S05]  /*10d0*/  SEL R5, R4, RZ, !P0 ;  /* 0x000000ff04057207 */ /* 0x001fca0004000000 */
[----:B------:R-:W-:-:S05]  /*10e0*/  IMAD.IADD R5, R2, 0x1, R5 ;  /* 0x0000000102057824 */ /* 0x000fca00078e0205 */
[----:B------:R0:W-:Y:S01]  /*10f0*/  @!P1 STS [R0+0x8], R5 ;  /* 0x0000080500009388 */ /* 0x0001e20000000800 */
[----:B------:R-:W-:Y:S06]  /*1100*/  BAR.SYNC.DEFER_BLOCKING 0x0 ;  /* 0x0000000000007b1d */ /* 0x000fec0000010000 */
[----:B------:R-:W-:Y:S05]  /*1110*/  @P5 BRA `(.L_x_2336) ;  /* 0x0000001400fc5947 */ /* 0x000fea0003800000 */
[----:B------:R-:W1:Y:S01]  /*1120*/  S2UR UR5, SR_CgaCtaId ;  /* 0x00000000000579c3 */ /* 0x000e620000008800 */
[----:B------:R-:W-:Y:S01]  /*1130*/  UMOV UR4, 0x400 ;  /* 0x0000040000047882 */ /* 0x000fe20000000000 */
[C---:B------:R-:W-:Y:S02]  /*1140*/  ISETP.GT.U32.AND P0, PT, R6.reuse, 0x40, PT ;  /* 0x000000400600780c */ /* 0x040fe40003f04070 */
[C---:B------:R-:W-:Y:S02]  /*1150*/  ISETP.GT.U32.AND P6, PT, R6.reuse, 0x20, PT ;  /* 0x000000200600780c */ /* 0x040fe40003fc4070 */
[C---:B------:R-:W-:Y:S02]  /*1160*/  ISETP.GT.U32.AND P4, PT, R6.reuse, 0x60, PT ;  /* 0x000000600600780c */ /* 0x040fe40003f84070 */
[----:B------:R-:W-:Y:S02]  /*1170*/  ISETP.GT.U32.AND P2, PT, R6, 0x80, PT ;  /* 0x000000800600780c */ /* 0x000fe40003f44070 */
[----:B------:R-:W-:-:S02]  /*1180*/  ISETP.GT.U32.AND.EX P0, PT, R7, RZ, PT, P0 ;  /* 0x000000ff0700720c */ /* 0x000fc40003f04100 */
[C---:B------:R-:W-:Y:S02]  /*1190*/  ISETP.GT.U32.AND.EX P6, PT, R7.reuse, RZ, PT, P6 ;  /* 0x000000ff0700720c */ /* 0x040fe40003fc4160 */
[C---:B------:R-:W-:Y:S02]  /*11a0*/  ISETP.GT.U32.AND P3, PT, R6.reuse, 0xa0, PT ;  /* 0x000000a00600780c */ /* 0x040fe40003f64070 */
[----:B------:R-:W-:Y:S02]  /*11b0*/  ISETP.GT.U32.AND P1, PT, R6, 0xc0, PT ;  /* 0x000000c00600780c */ /* 0x000fe40003f24070 */
[C---:B------:R-:W-:Y:S02]  /*11c0*/  ISETP.GT.U32.AND.EX P4, PT, R7.reuse, RZ, PT, P4 ;  /* 0x000000ff0700720c */ /* 0x040fe40003f84140 */
[C---:B------:R-:W-:Y:S02]  /*11d0*/  ISETP.GT.U32.AND.EX P2, PT, R7.reuse, RZ, PT, P2 ;  /* 0x000000ff0700720c */ /* 0x040fe40003f44120 */
[C---:B------:R-:W-:Y:S01]  /*11e0*/  ISETP.GT.U32.AND.EX P3, PT, R7.reuse, RZ, PT, P3 ;  /* 0x000000ff0700720c */ /* 0x040fe20003f64130 */
[----:B-1----:R-:W-:Y:S01]  /*11f0*/  ULEA UR4, UR5, UR4, 0x18 ;  /* 0x0000000405047291 */ /* 0x002fe2000f8ec0ff */
[----:B------:R-:W-:-:S08]  /*1200*/  ISETP.GT.U32.AND.EX P1, PT, R7, RZ, PT, P1 ;  /* 0x000000ff0700720c */ /* 0x000fd00003f24110 */
[----:B------:R-:W1:Y:S04]  /*1210*/  LDS.128 R8, [UR4+0x10] ;  /* 0x00001004ff087984 */ /* 0x000e680008000c00 */
[----:B0-----:R-:W0:Y:S04]  /*1220*/  LDS R0, [UR4+0xc] ;  /* 0x00000c04ff007984 */ /* 0x001e280008000800 */
[----:B------:R-:W2:Y:S01]  /*1230*/  LDS.64 R2, [UR4+0x20] ;  /* 0x00002004ff027984 */ /* 0x000ea20008000a00 */
[----:B-1----:R-:W-:Y:S02]  /*1240*/  SEL R8, R8, RZ, P0 ;  /* 0x000000ff08087207 */ /* 0x002fe40000000000 */
[----:B------:R-:W-:-:S02]  /*1250*/  ISETP.GT.U32.AND P0, PT, R6, 0xe0, PT ;  /* 0x000000e00600780c */ /* 0x000fc40003f04070 */
[----:B0-----:R-:W-:Y:S02]  /*1260*/  SEL R0, R0, RZ, P6 ;  /* 0x000000ff00007207 */ /* 0x001fe40003000000 */
[----:B------:R-:W-:Y:S02]  /*1270*/  SEL R9, R9, RZ, P4 ;  /* 0x000000ff09097207 */ /* 0x000fe40002000000 */
[----:B------:R-:W-:Y:S02]  /*1280*/  IADD3 R0, PT, PT, R8, R0, R5 ;  /* 0x0000000008007210 */ /* 0x000fe40007ffe005 */
[----:B------:R-:W-:Y:S02]  /*1290*/  SEL R10, R10, RZ, P2 ;  /* 0x000000ff0a0a7207 */ /* 0x000fe40001000000 */
[----:B------:R-:W-:Y:S02]  /*12a0*/  ISETP.GT.U32.AND.EX P0, PT, R7, RZ, PT, P0 ;  /* 0x000000ff0700720c */ /* 0x000fe40003f04100 */
[----:B------:R-:W-:-:S02]  /*12b0*/  SEL R11, R11, RZ, P3 ;  /* 0x000000ff0b0b7207 */ /* 0x000fc40001800000 */
[----:B------:R-:W-:Y:S02]  /*12c0*/  IADD3 R0, PT, PT, R10, R0, R9 ;  /* 0x000000000a007210 */ /* 0x000fe40007ffe009 */
[----:B--2---:R-:W-:Y:S02]  /*12d0*/  SEL R2, R2, RZ, P1 ;  /* 0x000000ff02027207 */ /* 0x004fe40000800000 */
[----:B------:R-:W-:Y:S02]  /*12e0*/  SEL R3, R3, RZ, P0 ;  /* 0x000000ff03037207 */ /* 0x000fe40000000000 */
[----:B------:R-:W-:-:S04]  /*12f0*/  IADD3 R0, PT, PT, R2, R0, R11 ;  /* 0x0000000002007210 */ /* 0x000fc80007ffe00b */
[----:B------:R-:W-:Y:S01]  /*1300*/  IADD3 R5, PT, PT, R0, R3, RZ ;  /* 0x0000000300057210 */ /* 0x000fe20007ffe0ff */
[----:B------:R-:W-:Y:S06]  /*1310*/  BRA `(.L_x_2336) ;  /* 0x00000014007c7947 */ /* 0x000fec0003800000 */
.L_x_2322:
[----:B------:R-:W0:Y:S01]  /*1320*/  S2R R0, SR_TID.X ;  /* 0x0000000000007919 */ /* 0x000e220000002100 */
[----:B------:R-:W0:Y:S08]  /*1330*/  LDC.64 R2, c[0x0][0x380] ;  /* 0x0000e000ff027b82 */ /* 0x000e300000000a00 */
[----:B------:R-:W1:Y:S01]  /*1340*/  LDC.64 R4, c[0x0][0x388] ;  /* 0x0000e200ff047b82 */ /* 0x000e620000000a00 */
[----:B0-----:R-:W-:-:S04]  /*1350*/  IMAD.WIDE.U32 R2, R0, 0x4, R2 ;  /* 0x0000000400027825 */ /* 0x001fc800078e0002 */
[----:B-1----:R-:W-:Y:S01]  /*1360*/  IMAD.WIDE.U32 R4, R0, 0x4, R4 ;  /* 0x0000000400047825 */ /* 0x002fe200078e0004 */
        /* <DEDUP_REMOVED lines=32> */
[----:B------:R-:W-:Y:S01]  /*1570*/  IADD3 R43, P1, PT, R6, -0x1000, RZ ;  /* 0xfffff000062b7810 */ /* 0x000fe20007f3e0ff */
[----:B------:R-:W-:Y:S01]  /*1580*/  UMOV UR9, 0x1000 ;  /* 0x0000100000097882 */ /* 0x000fe20000000000 */
[----:B------:R-:W-:-:S02]  /*1590*/  UMOV UR4, URZ ;  /* 0x000000ff00047c82 */ /* 0x000fc40008000000 */
[----:B------:R-:W-:Y:S01]  /*15a0*/  ISETP.GE.U32.AND P0, PT, R43, 0x1000, PT ;  /* 0x000010002b00780c */ /* 0x000fe20003f06070 */
[----:B--2---:R-:W-:-:S04]  /*15b0*/  IMAD R26, R26, R27, RZ ;  /* 0x0000001b1a1a7224 */ /* 0x004fc800078e02ff */
        /* <DEDUP_REMOVED lines=11> */
[----:B------:R-:W-:Y:S01]  /*1670*/  IMAD R15, R15, R12, R16 ;  /* 0x0000000c0f0f7224 */ /* 0x000fe200078e0210 */
[----:B------:R-:W-:-:S04]  /*1680*/  IADD3.X R12, PT, PT, R7, -0x1, RZ, P1, !PT ;  /* 0xffffffff070c7810 */ /* 0x000fc80000ffe4ff */
[----:B------:R-:W-:Y:S01]  /*1690*/  ISETP.GE.U32.AND.EX P0, PT, R12, RZ, PT, P0 ;  /* 0x000000ff0c00720c */ /* 0x000fe20003f06100 */
[----:B------:R-:W-:-:S04]  /*16a0*/  IMAD R8, R11, R8, R15 ;  /* 0x000000080b087224 */ /* 0x000fc800078e020f */
[----:B------:R-:W-:-:S04]  /*16b0*/  IMAD R8, R9, R14, R8 ;  /* 0x0000000e09087224 */ /* 0x000fc800078e0208 */
[----:B------:R-:W-:-:S04]  /*16c0*/  IMAD R13, R13, R10, R8 ;  /* 0x0000000a0d0d7224 */ /* 0x000fc800078e0208 */
[----:B------:R-:W-:Y:S05]  /*16d0*/  @!P0 BRA `(.L_x_2337) ;  /* 0x0000000400108947 */ /* 0x000fea0003800000 */
[----:B------:R-:W0:Y:S01]  /*16e0*/  LDC.64 R6, c[0x0][0x3a0] ;  /* 0x0000e800ff067b82 */ /* 0x000e220000000a00 */
[----:B------:R-:W-:Y:S01]  /*16f0*/  UMOV UR9, 0x1000 ;  /* 0x0000100000097882 */ /* 0x000fe20000000000 */
[----:B------:R-:W-:-:S05]  /*1700*/  UMOV UR4, URZ ;  /* 0x000000ff00047c82 */ /* 0x000fca0008000000 */
.L_x_2339:
[----:B------:R-:W-:Y:S02]  /*1710*/  USHF.L.U32 UR5, UR9, 0x2, URZ ;  /* 0x0000000209057899 */ /* 0x000fe400080006ff */
[----:B------:R-:W-:-:S04]  /*1720*/  USHF.L.U64.HI UR8, UR9, 0x2, UR4 ;  /* 0x0000000209087899 */ /* 0x000fc80008010204 */
[----:B------:R-:W-:Y:S02]  /*1730*/  IADD3 R10, P0, PT, R2, UR5, RZ ;  /* 0x00000005020a7c10 */ /* 0x000fe4000ff1e0ff */
[----:B------:R-:W-:Y:S02]  /*1740*/  IADD3 R8, P1, PT, R4, UR5, RZ ;  /* 0x0000000504087c10 */ /* 0x000fe4000ff3e0ff */
[----:B------:R-:W-:Y:S02]  /*1750*/  IADD3.X R11, PT, PT, R3, UR8, RZ, P0, !PT ;  /* 0x00000008030b7c10 */ /* 0x000fe400087fe4ff */
        /* <DEDUP_REMOVED lines=32> */
[----:B------:R0:W5:Y:S02]  /*1960*/  LDG.E R9, desc[UR6][R8.64+0x3c00] ;  /* 0x003c000608097981 */ /* 0x000164000c1e1900 */
[----:B0-----:R-:W-:-:S04]  /*1970*/  IADD3 R8, P1, PT, R6, -UR9, RZ ;  /* 0x8000000906087c10 */ /* 0x001fc8000ff3e0ff */
[----:B------:R-:W-:Y:S02]  /*1980*/  ISETP.GE.U32.AND P0, PT, R8, 0x1000, PT ;  /* 0x000010000800780c */ /* 0x000fe40003f06070 */
[----:B------:R-:W-:-:S04]  /*1990*/  IADD3.X R8, PT, PT, R7, ~UR4, RZ, P1, !PT ;  /* 0x8000000407087c10 */ /* 0x000fc80008ffe4ff */
[----:B------:R-:W-:Y:S01]  /*19a0*/  ISETP.GE.U32.AND.EX P0, PT, R8, RZ, PT, P0 ;  /* 0x000000ff0800720c */ /* 0x000fe20003f06100 */
        /* <DEDUP_REMOVED lines=16> */
[----:B------:R-:W-:Y:S06]  /*1ab0*/  @!P0 BRA `(.L_x_2338) ;  /* 0x0000000800ec8947 */ /* 0x000fec0003800000 */
[----:B------:R-:W-:-:S04]  /*1ac0*/  UIADD3 UR9, UP0, UPT, UR9, 0x1000, URZ ;  /* 0x0000100009097890 */ /* 0x000fc8000ff1e0ff */
[----:B------:R-:W-:Y:S02]  /*1ad0*/  UIADD3.X UR4, UPT, UPT, URZ, UR4, URZ, UP0, !UPT ;  /* 0x00000004ff047290 */ /* 0x000fe400087fe4ff */
[----:B------:R-:W-:-:S04]  /*1ae0*/  ISETP.LT.U32.AND P0, PT, R43, UR9, PT ;  /* 0x000000092b007c0c */ /* 0x000fc8000bf01070 */
[----:B------:R-:W-:-:S05]  /*1af0*/  IMAD.U32 R9, RZ, RZ, UR4 ;  /* 0x00000004ff097e24 */ /* 0x000fca000f8e00ff */
[----:B------:R-:W-:-:S13]  /*1b00*/  ISETP.GT.U32.AND.EX P0, PT, R9, R12, PT, P0 ;  /* 0x0000000c0900720c */ /* 0x000fda0003f04100 */
[----:B------:R-:W-:Y:S05]  /*1b10*/  @!P0 BRA `(.L_x_2339) ;  /* 0xfffffff800fc8947 */ /* 0x000fea000383ffff */
.L_x_2337:
[C---:B------:R-:W-:Y:S01]  /*1b20*/  VIADD R3, R6.reuse, -UR9 ;  /* 0x8000000906037c36 */ /* 0x040fe20008000000 */
[----:B------:R-:W-:Y:S01]  /*1b30*/  ISETP.LE.U32.AND P1, PT, R6, UR9, PT ;  /* 0x0000000906007c0c */ /* 0x000fe2000bf23070 */
[----:B------:R-:W-:Y:S01]  /*1b40*/  IMAD.U32 R2, RZ, RZ, UR4 ;  /* 0x00000004ff027e24 */ /* 0x000fe2000f8e00ff */
[----:B------:R-:W-:Y:S02]  /*1b50*/  BSSY.RECONVERGENT B1, `(.L_x_2338) ;  /* 0x00000b1000017945 */ /* 0x000fe40003800200 */
[----:B------:R-:W-:-:S04]  /*1b60*/  ISETP.GE.AND P0, PT, R0, R3, PT ;  /* 0x000000030000720c */ /* 0x000fc80003f06270 */
[----:B------:R-:W-:-:S13]  /*1b70*/  ISETP.GE.U32.OR.EX P0, PT, R2, R7, P0, P1 ;  /* 0x000000070200720c */ /* 0x000fda0000706510 */
[----:B------:R-:W-:Y:S05]  /*1b80*/  @P0 BRA `(.L_x_2340) ;  /* 0x0000000800b40947 */ /* 0x000fea0003800000 */
[----:B------:R-:W-:Y:S01]  /*1b90*/  LOP3.LUT R3, RZ, R0, RZ, 0x33, !PT ;  /* 0x00000000ff037212 */ /* 0x000fe200078e33ff */
[----:B------:R-:W-:Y:S03]  /*1ba0*/  BSSY.RECONVERGENT B2, `(.L_x_2341) ;  /* 0x000004c000027945 */ /* 0x000fe60003800200 */
[----:B------:R-:W-:Y:S01]  /*1bb0*/  IADD3 R3, PT, PT, R6, -UR9, R3 ;  /* 0x8000000906037c10 */ /* 0x000fe2000fffe003 */
[----:B------:R-:W-:-:S03]  /*1bc0*/  IMAD.MOV.U32 R6, RZ, RZ, R0 ;  /* 0x000000ffff067224 */ /* 0x000fc600078e0000 */
[C---:B------:R-:W-:Y:S02]  /*1bd0*/  ISETP.GE.U32.AND P1, PT, R3.reuse, 0xf00, PT ;  /* 0x00000f000300780c */ /* 0x040fe40003f26070 */
[----:B------:R-:W-:-:S04]  /*1be0*/  LEA.HI R7, R3, 0x1, RZ, 0x18 ;  /* 0x0000000103077811 */ /* 0x000fc800078fc0ff */
[----:B------:R-:W-:-:S04]  /*1bf0*/  LOP3.LUT R40, R7, 0xf, RZ, 0xc0, !PT ;  /* 0x0000000f07287812 */ /* 0x000fc800078ec0ff */
[----:B------:R-:W-:-:S03]  /*1c00*/  ISETP.NE.AND P0, PT, R40, RZ, PT ;  /* 0x000000ff2800720c */ /* 0x000fc60003f05270 */
[----:B------:R-:W-:Y:S10]  /*1c10*/  @!P1 BRA `(.L_x_2342) ;  /* 0x0000000400109947 */ /* 0x000ff40003800000 */
[----:B------:R-:W0:Y:S01]  /*1c20*/  LDCU.128 UR12, c[0x0][0x380] ;  /* 0x00007000ff0c77ac */ /* 0x000e220008000c00 */
[----:B------:R-:W-:Y:S01]  /*1c30*/  IADD3 R3, P1, PT, R0, UR9, RZ ;  /* 0x0000000900037c10 */ /* 0x000fe2000ff3e0ff */
[----:B------:R-:W-:Y:S01]  /*1c40*/  IMAD.MOV.U32 R6, RZ, RZ, R0 ;  /* 0x000000ffff067224 */ /* 0x000fe200078e0000 */
[----:B------:R-:W-:-:S03]  /*1c50*/  LOP3.LUT R8, R7, 0x1fffff0, RZ, 0xc0, !PT ;  /* 0x01fffff007087812 */ /* 0x000fc600078ec0ff */
[----:B------:R-:W-:Y:S01]  /*1c60*/  IMAD.X R4, RZ, RZ, UR4, P1 ;  /* 0x00000004ff047e24 */ /* 0x000fe200088e06ff */
[----:B------:R-:W-:Y:S01]  /*1c70*/  LEA R2, P1, R3, 0x2000, 0x2 ;  /* 0x0000200003027811 */ /* 0x000fe200078210ff */
[----:B------:R-:W-:-:S03]  /*1c80*/  IMAD.MOV R8, RZ, RZ, -R8 ;  /* 0x000000ffff087224 */ /* 0x000fc600078e0a08 */
[----:B------:R-:W-:Y:S02]  /*1c90*/  LEA.HI.X R3, R3, RZ, R4, 0x2, P1 ;  /* 0x000000ff03037211 */ /* 0x000fe400008f1404 */
[C---:B0-----:R-:W-:Y:S02]  /*1ca0*/  IADD3 R4, P1, PT, R2.reuse, UR12, RZ ;  /* 0x0000000c02047c10 */ /* 0x041fe4000ff3e0ff */
[----:B------:R-:W-:Y:S02]  /*1cb0*/  IADD3 R2, P2, PT, R2, UR14, RZ ;  /* 0x0000000e02027c10 */ /* 0x000fe4000ff5e0ff */
[C---:B------:R-:W-:Y:S02]  /*1cc0*/  IADD3.X R5, PT, PT, R3.reuse, UR13, RZ, P1, !PT ;  /* 0x0000000d03057c10 */ /* 0x040fe40008ffe4ff */
[----:B------:R-:W-:-:S09]  /*1cd0*/  IADD3.X R3, PT, PT, R3, UR15, RZ, P2, !PT ;  /* 0x0000000f03037c10 */ /* 0x000fd200097fe4ff */
.L_x_2343:
        /* <DEDUP_REMOVED lines=32> */
[----:B------:R-:W-:-:S02]  /*1ee0*/  VIADD R8, R8, 0x10 ;  /* 0x0000001008087836 */ /* 0x000fc40000000000 */
[----:B------:R-:W-:-:S03]  /*1ef0*/  VIADD R6, R6, 0x1000 ;  /* 0x0000100006067836 */ /* 0x000fc60000000000 */
[----:B------:R-:W-:Y:S02]  /*1f00*/  ISETP.NE.AND P1, PT, R8, RZ, PT ;  /* 0x000000ff0800720c */ /* 0x000fe40003f25270 */
[----:B0-----:R-:W-:Y:S02]  /*1f10*/  IADD3 R4, P2, PT, R4, 0x4000, RZ ;  /* 0x0000400004047810 */ /* 0x001fe40007f5e0ff */
[----:B-1----:R-:W-:-:S03]  /*1f20*/  IADD3 R2, P3, PT, R2, 0x4000, RZ ;  /* 0x0000400002027810 */ /* 0x002fc60007f7e0ff */
[----:B------:R-:W-:Y:S02]  /*1f30*/  IMAD.X R5, RZ, RZ, R5, P2 ;  /* 0x000000ffff057224 */ /* 0x000fe400010e0605 */
        /* <DEDUP_REMOVED lines=17> */
[----:B------:R-:W-:Y:S06]  /*2050*/  @P1 BRA `(.L_x_2343) ;  /* 0xfffffffc00201947 */ /* 0x000fec000383ffff */
.L_x_2342:
[----:B------:R-:W-:Y:S05]  /*2060*/  BSYNC.RECONVERGENT B2 ;  /* 0x0000000000027941 */ /* 0x000fea0003800200 */
.L_x_2341:
[----:B------:R-:W-:Y:S05]  /*2070*/  @!P0 BRA `(.L_x_2340) ;  /* 0x0000000400788947 */ /* 0x000fea0003800000 */
[----:B------:R-:W-:Y:S01]  /*2080*/  ISETP.GE.U32.AND P0, PT, R40, 0x8, PT ;  /* 0x000000082800780c */ /* 0x000fe20003f06070 */
[----:B------:R-:W-:Y:S01]  /*2090*/  BSSY.RECONVERGENT B2, `(.L_x_2344) ;  /* 0x0000026000027945 */ /* 0x000fe20003800200 */
[----:B------:R-:W-:-:S04]  /*20a0*/  LOP3.LUT R24, R7, 0x7, RZ, 0xc0, !PT ;  /* 0x0000000707187812 */ /* 0x000fc800078ec0ff */
[----:B------:R-:W-:-:S07]  /*20b0*/  ISETP.NE.AND P1, PT, R24, RZ, PT ;  /* 0x000000ff1800720c */ /* 0x000fce0003f25270 */
[----:B------:R-:W-:Y:S06]  /*20c0*/  @!P0 BRA `(.L_x_2345) ;  /* 0x0000000000888947 */ /* 0x000fec0003800000 */
[----:B------:R-:W0:Y:S01]  /*20d0*/  LDCU.128 UR12, c[0x0][0x380] ;  /* 0x00007000ff0c77ac */ /* 0x000e220008000c00 */
[----:B------:R-:W-:-:S05]  /*20e0*/  IADD3 R5, P0, PT, R6, UR9, RZ ;  /* 0x0000000906057c10 */ /* 0x000fca000ff1e0ff */
[----:B------:R-:W-:Y:S02]  /*20f0*/  IMAD.X R2, RZ, RZ, UR4, P0 ;  /* 0x00000004ff027e24 */ /* 0x000fe400080e06ff */
        /* <DEDUP_REMOVED lines=31> */
.L_x_2345:
[----:B------:R-:W-:Y:S05]  /*22f0*/  BSYNC.RECONVERGENT B2 ;  /* 0x0000000000027941 */ /* 0x000fea0003800200 */
.L_x_2344:
        /* <DEDUP_REMOVED lines=28> */
.L_x_2347:
[----:B------:R-:W-:Y:S05]  /*24c0*/  BSYNC.RECONVERGENT B2 ;  /* 0x0000000000027941 */ /* 0x000fea0003800200 */
.L_x_2346:
[----:B------:R-:W-:Y:S05]  /*24d0*/  @!P1 BRA `(.L_x_2340) ;  /* 0x0000000000609947 */ /* 0x000fea0003800000 */
[----:B------:R-:W0:Y:S01]  /*24e0*/  LDCU.128 UR12, c[0x0][0x380] ;  /* 0x00007000ff0c77ac */ /* 0x000e220008000c00 */
[----:B------:R-:W-:Y:S01]  /*24f0*/  IADD3 R8, P0, PT, R6, UR9, RZ ;  /* 0x0000000906087c10 */ /* 0x000fe2000ff1e0ff */
[----:B------:R-:W-:-:S03]  /*2500*/  IMAD.MOV R6, RZ, RZ, -R10 ;  /* 0x000000ffff067224 */ /* 0x000fc600078e0a0a */
[----:B------:R-:W-:Y:S01]  /*2510*/  IADD3.X R3, PT, PT, RZ, UR4, RZ, P0, !PT ;  /* 0x00000004ff037c10 */ /* 0x000fe200087fe4ff */
[----:B------:R-:W-:-:S03]  /*2520*/  IMAD.SHL.U32 R7, R8, 0x4, RZ ;  /* 0x0000000408077824 */ /* 0x000fc600078e00ff */
[----:B------:R-:W-:Y:S02]  /*2530*/  SHF.L.U64.HI R8, R8, 0x2, R3 ;  /* 0x0000000208087819 */ /* 0x000fe40000010203 */
[C---:B0-----:R-:W-:Y:S02]  /*2540*/  IADD3 R9, P0, PT, R7.reuse, UR14, RZ ;  /* 0x0000000e07097c10 */ /* 0x041fe4000ff1e0ff */
[----:B------:R-:W-:Y:S02]  /*2550*/  IADD3 R7, P1, PT, R7, UR12, RZ ;  /* 0x0000000c07077c10 */ /* 0x000fe4000ff3e0ff */
[C---:B------:R-:W-:Y:S02]  /*2560*/  IADD3.X R10, PT, PT, R8.reuse, UR15, RZ, P0, !PT ;  /* 0x0000000f080a7c10 */ /* 0x040fe400087fe4ff */
[----:B------:R-:W-:-:S09]  /*2570*/  IADD3.X R8, PT, PT, R8, UR13, RZ, P1, !PT ;  /* 0x0000000d08087c10 */ /* 0x000fd20008ffe4ff */
.L_x_2348:
        /* <DEDUP_REMOVED lines=14> */
.L_x_2340:
[----:B------:R-:W-:Y:S05]  /*2660*/  BSYNC.RECONVERGENT B1 ;  /* 0x0000000000017941 */ /* 0x000fea0003800200 */
.L_x_2338:
        /* <DEDUP_REMOVED lines=41> */
[----:B--2---:R-:W-:-:S07]  /*2900*/  IMAD.IADD R5, R0, 0x1, R3 ;  /* 0x0000000100057824 */ /* 0x004fce00078e0203 */
.L_x_2336:
[----:B------:R-:W-:Y:S05]  /*2910*/  BSYNC.RECONVERGENT B0 ;  /* 0x0000000000007941 */ /* 0x000fea0003800200 */
.L_x_2321:
[----:B------:R-:W-:Y:S05]  /*2920*/  @P5 EXIT ;  /* 0x000000000000594d */ /* 0x000fea0003800000 */
[----:B-1----:R-:W1:Y:S01]  /*2930*/  LDC.64 R2, c[0x0][0x398] ;  /* 0x0000e600ff027b82 */ /* 0x002e620000000a00 */
[----:B------:R-:W0:Y:S02]  /*2940*/  LDCU UR4, c[0x0][0x3ac] ;  /* 0x00007580ff0477ac */ /* 0x000e240008000800 */
[----:B0-2---:R-:W-:-:S05]  /*2950*/  VIADD R5, R5, UR4 ;  /* 0x0000000405057c36 */ /* 0x005fca0008000000 */
[----:B-1----:R-:W-:Y:S01]  /*2960*/  STG.E desc[UR6][R2.64], R5 ;  /* 0x0000000502007986 */ /* 0x002fe2000c101906 */
[----:B------:R-:W-:Y:S05]  /*2970*/  EXIT ;  /* 0x000000000000794d */ /* 0x000fea0003800000 */
.L_x_2349:
        /* <DEDUP_REMOVED lines=16> */
.L_x_14360:


//--------------------- .text._ZN3cub18CUB_300001_SM_10006detail6reduce28DeviceReduceSingleTileKernelINS2_10policy_hubIijN4cuda3std3__44plusIiEEE10Policy1000EPiSC_iS9_iiNS7_10__identityEEEvT0_T1_T2_T3_T4_T6_ --------------------------
	.section	.text._ZN3cub18CUB_300001_SM_10006detail6reduce28DeviceReduceSingleTileKernelINS2_10policy_hubIijN4cuda3std3__44plusIiEEE10Policy1000EPiSC_iS9_iiNS7_10__identityEEEvT0_T1_T2_T3_T4_T6_,"ax",@progbits
	.align	128
        .global         _ZN3cub18CUB_300001_SM_10006detail6reduce28DeviceReduceSingleTileKernelINS2_10policy_hubIijN4cuda3std3__44plusIiEEE10Policy1000EPiSC_iS9_iiNS7_10__identityEEEvT0_T1_T2_T3_T4_T6_
        .type           _ZN3cub18CUB_300001_SM_10006detail6reduce28DeviceReduceSingleTileKernelINS2_10policy_hubIijN4cuda3std3__44plusIiEEE10Policy1000EPiSC_iS9_iiNS7_10__identityEEEvT0_T1_T2_T3_T4_T6_,@function
        .size           _ZN3cub18CUB_300001_SM_10006detail6reduce28DeviceReduceSingleTileKernelINS2_10policy_hubIijN4cuda3std3__44plusIiEEE10Policy1000EPiSC_iS9_iiNS7_10__identityEEEvT0_T1_T2_T3_T4_T6_,(.L_x_14361 - _ZN3cub18CUB_300001_SM_10006detail6reduce28DeviceReduceSingleTileKernelINS2_10policy_hubIijN4cuda3std3__44plusIiEEE10Policy1000EPiSC_iS9_iiNS7_10__identityEEEvT0_T1_T2_T3_T4_T6_)
        .other          _ZN3cub18CUB_300001_SM_10006detail6reduce28DeviceReduceSingleTileKernelINS2_10policy_hubIijN4cuda3std3__44plusIiEEE10Policy1000EPiSC_iS9_iiNS7_10__identityEEEvT0_T1_T2_T3_T4_T6_,@"STO_CUDA_ENTRY STV_DEFAULT"
_ZN3cub18CUB_300001_SM_10006detail6reduce28DeviceReduceSingleTileKernelINS2_10policy_hubIijN4cuda3std3__44plusIiEEE10Policy1000EPiSC_iS9_iiNS7_10__identityEEEvT0_T1_T2_T3_T4_T6_:
.text._ZN3cub18CUB_300001_SM_10006detail6reduce28DeviceReduceSingleTileKernelINS2_10policy_hubIijN4cuda3std3__44plusIiEEE10Policy1000EPiSC_iS9_iiNS7_10__identityEEEvT0_T1_T2_T3_T4_T6_:
        /* <DEDUP_REMOVED lines=13> */
.L_x_2350:
        /* <DEDUP_REMOVED lines=16> */
.L_x_2355:
[----:B------:R-:W-:Y:S05]  /*01d0*/  BSYNC.RECONVERGENT B1 ;  /* 0x0000000000017941 */ /* 0x000fea0003800200 */
.L_x_2354:
        /* <DEDUP_REMOVED lines=16> */
.L_x_2360:
        /* <DEDUP_REMOVED lines=9> */
.L_x_2359:
[----:B------:R-:W-:Y:S05]  /*0370*/  BSYNC.RECONVERGENT B2 ;  /* 0x0000000000027941 */ /* 0x000fea0003800200 */
.L_x_2358:
        /* <DEDUP_REMOVED lines=8> */
.L_x_2363:
        /* <DEDUP_REMOVED lines=35> */
.L_x_2362:
[----:B------:R-:W-:Y:S05]  /*0630*/  BSYNC.RECONVERGENT B2 ;  /* 0x0000000000027941 */ /* 0x000fea0003800200 */
.L_x_2361:
        /* <DEDUP_REMOVED lines=22> */
.L_x_2365:
[----:B------:R-:W-:Y:S05]  /*07a0*/  BSYNC.RECONVERGENT B2 ;  /* 0x0000000000027941 */ /* 0x000fea0003800200 */
.L_x_2364:
        /* <DEDUP_REMOVED lines=10> */
.L_x_2357:
[----:B------:R-:W-:Y:S05]  /*0850*/  BSYNC.RECONVERGENT B1 ;  /* 0x0000000000017941 */ /* 0x000fea0003800200 */
.L_x_2356:
        /* <DEDUP_REMOVED lines=45> */
.L_x_2366:
        /* <DEDUP_REMOVED lines=67> */
.L_x_2353:
        /* <DEDUP_REMOVED lines=22> */
.L_x_2370:
        /* <DEDUP_REMOVED lines=20> */
.L_x_2368:
        /* <DEDUP_REMOVED lines=20> */
.L_x_2374:
        /* <DEDUP_REMOVED lines=8> */
.L_x_2373:
[----:B------:R-:W-:Y:S05]  /*13c0*/  BSYNC.RECONVERGENT B2 ;  /* 0x0000000000027941 */ /* 0x000fea0003800200 */
.L_x_2372:
        /* <DEDUP_REMOVED lines=16> */
.L_x_2377:
        /* <DEDUP_REMOVED lines=39> */
.L_x_2376:
[----:B------:R-:W-:Y:S05]  /*1740*/  BSYNC.RECONVERGENT B2 ;  /* 0x0000000000027941 */ /* 0x000fea0003800200 */
.L_x_2375:
        /* <DEDUP_REMOVED lines=27> */
.L_x_2379:
[----:B------:R-:W-:Y:S05]  /*1900*/  BSYNC.RECONVERGENT B2 ;  /* 0x0000000000027941 */ /* 0x000fea0003800200 */
.L_x_2378:
        /* <DEDUP_REMOVED lines=10> */
.L_x_2371:
[----:B------:R-:W-:Y:S05]  /*19b0*/  BSYNC.RECONVERGENT B1 ;  /* 0x0000000000017941 */ /* 0x000fea0003800200 */
.L_x_2369:
        /* <DEDUP_REMOVED lines=43> */
.L_x_2352:
        /* <DEDUP_REMOVED lines=12> */
.L_x_2382:
[----:B------:R-:W-:Y:S05]  /*1d30*/  BSYNC.RECONVERGENT B1 ;  /* 0x0000000000017941 */ /* 0x000fea0003800200 */
.L_x_2381:
        /* <DEDUP_REMOVED lines=16> */
.L_x_2387:
        /* <DEDUP_REMOVED lines=9> */
.L_x_2386:
[----:B------:R-:W-:Y:S05]  /*1ed0*/  BSYNC.RECONVERGENT B2 ;  /* 0x0000000000027941 */ /* 0x000fea0003800200 */
.L_x_2385:
        /* <DEDUP_REMOVED lines=8> */
.L_x_2390:
        /* <DEDUP_REMOVED lines=35> */
.L_x_2389:
[----:B------:R-:W-:Y:S05]  /*2190*/  BSYNC.RECONVERGENT B2 ;  /* 0x0000000000027941 */ /* 0x000fea0003800200 */
.L_x_2388:
        /* <DEDUP_REMOVED lines=22> */
.L_x_2392:
[----:B------:R-:W-:Y:S05]  /*2300*/  BSYNC.RECONVERGENT B2 ;  /* 0x0000000000027941 */ /* 0x000fea0003800200 */
.L_x_2391:
        /* <DEDUP_REMOVED lines=10> */
.L_x_2384:
[----:B------:R-:W-:Y:S05]  /*23b0*/  BSYNC.RECONVERGENT B1 ;  /* 0x0000000000017941 */ /* 0x000fea0003800200 */
.L_x_2383:
        /* <DEDUP_REMOVED lines=45> */
.L_x_2393:
        /* <DEDUP_REMOVED lines=67> */
.L_x_2380:
        /* <DEDUP_REMOVED lines=33> */
.L_x_2396:
        /* <DEDUP_REMOVED lines=32> */
.L_x_2394:
        /* <DEDUP_REMOVED lines=20> */
.L_x_2400:
        /* <DEDUP_REMOVED lines=8> */
.L_x_2399:
[----:B------:R-:W-:Y:S05]  /*3090*/  BSYNC.RECONVERGENT B2 ;  /* 0x0000000000027941 */ /* 0x000fea0003800200 */
.L_x_2398:
        /* <DEDUP_REMOVED lines=16> */
.L_x_2403:
        /* <DEDUP_REMOVED lines=39> */
.L_x_2402:
[----:B------:R-:W-:Y:S05]  /*3410*/  BSYNC.RECONVERGENT B2 ;  /* 0x0000000000027941 */ /* 0x000fea0003800200 */
.L_x_2401:
        /* <DEDUP_REMOVED lines=27> */
.L_x_2405:
[----:B------:R-:W-:Y:S05]  /*35d0*/  BSYNC.RECONVERGENT B2 ;  /* 0x0000000000027941 */ /* 0x000fea0003800200 */
.L_x_2404:
        /* <DEDUP_REMOVED lines=10> */
.L_x_2397:
[----:B------:R-:W-:Y:S05]  /*3680*/  BSYNC.RECONVERGENT B1 ;  /* 0x0000000000017941 */ /* 0x000fea0003800200 */
.L_x_2395:
        /* <DEDUP_REMOVED lines=42> */
.L_x_2367:
[----:B------:R-:W-:Y:S05]  /*3930*/  BSYNC.RECONVERGENT B0 ;  /* 0x0000000000007941 */ /* 0x000fea0003800200 */
.L_x_2351:
[----:B------:R-:W-:Y:S05]  /*3940*/  @P0 EXIT ;  /* 0x000000000000094d */ /* 0x000fea0003800000 */
[----:B-1----:R-:W1:Y:S01]  /*3950*/  LDC.64 R4, c[0x0][0x388] ;  /* 0x0000e200ff047b82 */ /* 0x002e620000000a00 */
[----:B------:R-:W0:Y:S02]  /*3960*/  LDCU UR4, c[0x0][0x398] ;  /* 0x00007300ff0477ac */ /* 0x000e240008000800 */
[----:B0-234-:R-:W-:-:S05]  /*3970*/  VIADD R3, R3, UR4 ;  /* 0x0000000403037c36 */ /* 0x01dfca0008000000 */
[----:B-1----:R-:W-:Y:S01]  /*3980*/  STG.E desc[UR6][R4.64], R3 ;  /* 0x0000000304007986 */ /* 0x002fe2000c101906 */
[----:B------:R-:W-:Y:S05]  /*3990*/  EXIT ;  /* 0x000000000000794d */ /* 0x000fea0003800000 */
.L_x_2406:
        /* <DEDUP_REMOVED lines=14> */
.L_x_14361:


//--------------------- .text._ZN3cub18CUB_300001_SM_10006detail6reduce18DeviceReduceKernelINS2_10policy_hubIijN4cuda3std3__44plusIiEEE10Policy1000EN6thrust24THRUST_300001_SM_1000_NS18transform_iteratorINSD_12zip_functionINS7_10multipliesIiEEEENSD_12zip_iteratorINS7_5tupleIJNSD_6detail15normal_iteratorINSD_10device_ptrIiEEEESP_EEEEENSD_11use_defaultESS_EEjS9_iNS7_10__identityEEEvT0_PT3_T1_NS0_13GridEvenShareISY_EET2_T4_ --------------------------
	.section	.text._ZN3cub18CUB_300001_SM_10006detail6reduce18DeviceReduceKernelINS2_10policy_hubIijN4cuda3std3__44plusIiEEE10Policy1000EN6thrust24THRUST_300001_SM_1000_NS18transform_iteratorINSD_12zip_functionINS7_10multipliesIiEEEENSD_12zip_iteratorINS7_5tupleIJNSD_6detail15normal_iteratorINSD_10device_ptrIiEEEESP_EEEEENSD_11use_defaultESS_EEjS9_iNS7_10__identityEEEvT0_PT3_T1_NS0_13GridEvenShareISY_EET2_T4_,"ax",@progbits
	.align	128
        .global         _ZN3cub18CUB_300001_SM_10006detail6reduce18DeviceReduceKernelINS2_10policy_hubIijN4cuda3std3__44plusIiEEE10Policy1000EN6thrust24THRUST_300001_SM_1000_NS18transform_iteratorINSD_12zip_functionINS7_10multipliesIiEEEENSD_12zip_iteratorINS7_5tupleIJNSD_6detail15normal_iteratorINSD_10device_ptrIiEEEESP_EEEEENSD_11use_defaultESS_EEjS9_iNS7_10__identityEEEvT0_PT3_T1_NS0_13GridEvenShareISY_EET2_T4_
        .type           _ZN3cub18CUB_300001_SM_10006detail6reduce18DeviceReduceKernelINS2_10policy_hubIijN4cuda3std3__44plusIiEEE10Policy1000EN6thrust24THRUST_300001_SM_1000_NS18transform_iteratorINSD_12zip_functionINS7_10multipliesIiEEEENSD_12zip_iteratorINS7_5tupleIJNSD_6detail15normal_iteratorINSD_10device_ptrIiEEEESP_EEEEENSD_11use_defaultESS_EEjS9_iNS7_10__identityEEEvT0_PT3_T1_NS0_13GridEvenShareISY_EET2_T4_,@function
        .size           _ZN3cub18CUB_300001_SM_10006detail6reduce18DeviceReduceKernelINS2_10policy_hubIijN4cuda3std3__44plusIiEEE10Policy1000EN6thrust24THRUST_300001_SM_1000_NS18transform_iteratorINSD_12zip_functionINS7_10multipliesIiEEEENSD_12zip_iteratorINS7_5tupleIJNSD_6detail15normal_iteratorINSD_10device_ptrIiEEEESP_EEEEENSD_11use_defaultESS_EEjS9_iNS7_10__identityEEEvT0_PT3_T1_NS0_13GridEvenShareISY_EET2_T4_,(.L_x_14362 - _ZN3cub18CUB_300001_SM_10006detail6reduce18DeviceReduceKernelINS2_10policy_hubIijN4cuda3std3__44plusIiEEE10Policy1000EN6thrust24THRUST_300001_SM_1000_NS18transform_iteratorINSD_12zip_functionINS7_10multipliesIiEEEENSD_12zip_iteratorINS7_5tupleIJNSD_6detail15normal_iteratorINSD_10device_ptrIiEEEESP_EEEEENSD_11use_defaultESS_EEjS9_iNS7_10__identityEEEvT0_PT3_T1_NS0_13GridEvenShareISY_EET2_T4_)
        .other          _ZN3cub18CUB_300001_SM_10006detail6reduce18DeviceReduceKernelINS2_10policy_hubIijN4cuda3std3__44plusIiEEE10Policy1000EN6thrust24THRUST_300001_SM_1000_NS18transform_iteratorINSD_12zip_functionINS7_10multipliesIiEEEENSD_12zip_iteratorINS7_5tupleIJNSD_6detail15normal_iteratorINSD_10device_ptrIiEEEESP_EEEEENSD_11use_defaultESS_EEjS9_iNS7_10__identityEEEvT0_PT3_T1_NS0_13GridEvenShareISY_EET2_T4_,@"STO_CUDA_ENTRY STV_DEFAULT"
_ZN3cub18CUB_300001_SM_10006detail6reduce18DeviceReduceKernelINS2_10policy_hubIijN4cuda3std3__44plusIiEEE10Policy1000EN6thrust24THRUST_300001_SM_1000_NS18transform_iteratorINSD_12zip_functionINS7_10multipliesIiEEEENSD_12zip_iteratorINS7_5tupleIJNSD_6detail15normal_iteratorINSD_10device_ptrIiEEEESP_EEEEENSD_11use_defaultESS_EEjS9_iNS7_10__identityEEEvT0_PT3_T1_NS0_13GridEvenShareISY_EET2_T4_:
.text._ZN3cub18CUB_300001_SM_10006detail6reduce18DeviceReduceKernelINS2_10policy_hubIijN4cuda3std3__44plusIiEEE10Policy1000EN6thrust24THRUST_300001_SM_1000_NS18transform_iteratorINSD_12zip_functionINS7_10multipliesIiEEEENSD_12zip_iteratorINS7_5tupleIJNSD_6detail15normal_iteratorINSD_10device_ptrIiEEEESP_EEEEENSD_11use_defaultESS_EEjS9_iNS7_10__identityEEEvT0_PT3_T1_NS0_13GridEvenShareISY_EET2_T4_:
[----:B------:R-:W-:Y:S08]  /*0000*/  LDC R1, c[0x0][0x37c] ;  /* 0x0000df00ff017b82 */ /* 0x000ff00000000800 */
[----:B------:R-:W0:Y:S01]  /*0010*/  S2UR UR13, SR_CTAID.X ;  /* 0x00000000000d79c3 */ /* 0x000e220000002500 */
[----:B------:R-:W1:Y:S01]  /*0020*/  LDCU.64 UR10, c[0x0][0x3b8] ;  /* 0x00007700ff0a77ac */ /* 0x000e620008000a00 */
[----:B------:R-:W-:Y:S01]  /*0030*/  BSSY.RECONVERGENT B0, `(.L_x_2407) ;  /* 0x0000314000007945 */ /* 0x000fe20003800200 */
[----:B------:R-:W2:Y:S01]  /*0040*/  LDCU.64 UR14, c[0x0][0x358] ;  /* 0x00006b00ff0e77ac */ /* 0x000ea20008000a00 */
[----:B-1----:R-:W-:-:S02]  /*0050*/  USHF.L.U32 UR5, UR11, 0xc, URZ ;  /* 0x0000000c0b057899 */ /* 0x002fc400080006ff */
[----:B0-----:R-:W-:-:S04]  /*0060*/  UIMAD UR9, UR13, -0x1000, UR10 ;  /* 0xfffff0000d0978a4 */ /* 0x001fc8000f8e020a */
[----:B------:R-:W-:-:S09]  /*0070*/  UISETP.GT.U32.AND UP0, UPT, UR9, 0xfff, UPT ;  /* 0x00000fff0900788c */ /* 0x000fd2000bf04070 */
[----:B--2---:R-:W-:Y:S05]  /*0080*/  BRA.U UP0, `(.L_x_2408) ;  /* 0x0000001500cc7547 */ /* 0x004fea000b800000 */
[----:B------:R-:W0:Y:S01]  /*0090*/  S2R R0, SR_TID.X ;  /* 0x0000000000007919 */ /* 0x000e220000002100 */
[----:B------:R-:W-:Y:S01]  /*00a0*/  BSSY.RECONVERGENT B1, `(.L_x_2409) ;  /* 0x000000f000017945 */ /* 0x000fe20003800200 */
[----:B------:R-:W-:Y:S01]  /*00b0*/  HFMA2 R7, -RZ, RZ, 0, 0 ;  /* 0x00000000ff077431 */ /* 0x000fe200000001ff */
[----:B0-----:R-:W-:Y:S02]  /*00c0*/  ISETP.GE.U32.AND P0, PT, R0, UR9, PT ;  /* 0x0000000900007c0c */ /* 0x001fe4000bf06070 */
[----:B------:R-:W-:-:S11]  /*00d0*/  MOV R2, R0 ;  /* 0x0000000000027202 */ /* 0x000fd60000000f00 */
[----:B------:R-:W-:Y:S05]  /*00e0*/  @P0 BRA `(.L_x_2410) ;  /* 0x0000000000280947 */ /* 0x000fea0003800000 */
[----:B------:R-:W0:Y:S01]  /*00f0*/  LDC.64 R4, c[0x0][0x380] ;  /* 0x0000e000ff047b82 */ /* 0x000e220000000a00 */
[----:B------:R-:W-:-:S04]  /*0100*/  MOV R3, UR13 ;  /* 0x0000000d00037c02 */ /* 0x000fc80008000f00 */
[----:B------:R-:W-:-:S03]  /*0110*/  LEA R3, R3, R0, 0xc ;  /* 0x0000000003037211 */ /* 0x000fc600078e60ff */
[----:B------:R-:W1:Y:S02]  /*0120*/  LDC.64 R8, c[0x0][0x388] ;  /* 0x0000e200ff087b82 */ /* 0x000e640000000a00 */
[----:B0-----:R-:W-:-:S06]  /*0130*/  IMAD.WIDE.U32 R4, R3, 0x4, R4 ;  /* 0x0000000403047825 */ /* 0x001fcc00078e0004 */
[----:B------:R-:W2:Y:S01]  /*0140*/  LDG.E R4, desc[UR14][R4.64] ;  /* 0x0000000e04047981 */ /* 0x000ea2000c1e1900 */
[----:B-1----:R-:W-:-:S06]  /*0150*/  IMAD.WIDE.U32 R8, R3, 0x4, R8 ;  /* 0x0000000403087825 */ /* 0x002fcc00078e0008 */
[----:B------:R-:W2:Y:S01]  /*0160*/  LDG.E R9, desc[UR14][R8.64] ;  /* 0x0000000e08097981 */ /* 0x000ea2000c1e1900 */
[----:B------:R-:W-:Y:S01]  /*0170*/  IADD3 R2, PT, PT, R0, 0x100, RZ ;  /* 0x0000010000027810 */ /* 0x000fe20007ffe0ff */
[----:B--2---:R-:W-:-:S07]  /*0180*/  IMAD R7, R4, R9, RZ ;  /* 0x0000000904077224 */ /* 0x004fce00078e02ff */
.L_x_2410:
[----:B------:R-:W-:Y:S05]  /*0190*/  BSYNC.RECONVERGENT B1 ;  /* 0x0000000000017941 */ /* 0x000fea0003800200 */
.L_x_2409:
[----:B------:R-:W-:Y:S01]  /*01a0*/  ISETP.GE.U32.AND P0, PT, R2, UR9, PT ;  /* 0x0000000902007c0c */ /* 0x000fe2000bf06070 */
[----:B------:R-:W-:-:S12]  /*01b0*/  BSSY.RECONVERGENT B1, `(.L_x_2411) ;  /* 0x00000e8000017945 */ /* 0x000fd80003800200 */
[----:B------:R-:W-:Y:S05]  /*01c0*/  @P0 BRA `(.L_x_2412) ;  /* 0x0000000c00980947 */ /* 0x000fea0003800000 */
[----:B------:R-:W-:Y:S01]  /*01d0*/  LOP3.LUT R3, RZ, R2, RZ, 0x33, !PT ;  /* 0x00000002ff037212 */ /* 0x000fe200078e33ff */
[----:B------:R-:W-:Y:S01]  /*01e0*/  BSSY.RECONVERGENT B2, `(.L_x_2413) ;  /* 0x0000076000027945 */ /* 0x000fe20003800200 */
[----:B------:R-:W-:Y:S02]  /*01f0*/  MOV R4, UR13 ;  /* 0x0000000d00047c02 */ /* 0x000fe40008000f00 */
[----:B------:R-:W-:-:S05]  /*0200*/  IADD3 R3, PT, PT, R3, UR10, RZ ;  /* 0x0000000a03037c10 */ /* 0x000fca000fffe0ff */
[----:B------:R-:W-:-:S05]  /*0210*/  IMAD R3, R4, -0x1000, R3 ;  /* 0xfffff00004037824 */ /* 0x000fca00078e0203 */
[C---:B------:R-:W-:Y:S02]  /*0220*/  ISETP.GE.U32.AND P0, PT, R3.reuse, 0xf00, PT ;  /* 0x00000f000300780c */ /* 0x040fe40003f06070 */
[----:B------:R-:W-:-:S04]  /*0230*/  LEA.HI R3, R3, 0x1, RZ, 0x18 ;  /* 0x0000000103037811 */ /* 0x000fc800078fc0ff */
[----:B------:R-:W-:-:S07]  /*0240*/  LOP3.LUT R4, R3, 0xf, RZ, 0xc0, !PT ;  /* 0x0000000f03047812 */ /* 0x000fce00078ec0ff */
[----:B------:R-:W-:Y:S05]  /*0250*/  @!P0 BRA `(.L_x_2414) ;  /* 0x0000000400b88947 */ /* 0x000fea0003800000 */
[----:B------:R-:W-:Y:S01]  /*0260*/  IMAD.U32 R9, RZ, RZ, UR13 ;  /* 0x0000000dff097e24 */ /* 0x000fe2000f8e00ff */
[----:B------:R-:W-:Y:S01]  /*0270*/  LOP3.LUT R6, R3, 0x1fffff0, RZ, 0xc0, !PT ;  /* 0x01fffff003067812 */ /* 0x000fe200078ec0ff */
[----:B------:R-:W-:Y:S01]  /*0280*/  BSSY.RECONVERGENT B3, `(.L_x_2415) ;  /* 0x000006a000037945 */ /* 0x000fe20003800200 */
[----:B------:R-:W-:Y:S02]  /*0290*/  LOP3.LUT R5, R2, 0x800, RZ, 0xfc, !PT ;  /* 0x0000080002057812 */ /* 0x000fe400078efcff */
[----:B------:R-:W-:Y:S02]  /*02a0*/  LEA R2, R9, R2, 0xc ;  /* 0x0000000209027211 */ /* 0x000fe400078e60ff */
[----:B------:R-:W-:-:S07]  /*02b0*/  IADD3 R6, PT, PT, -R6, RZ, RZ ;  /* 0x000000ff06067210 */ /* 0x000fce0007ffe1ff */
.L_x_2416:
[----:B------:R-:W0:Y:S08]  /*02c0*/  LDC.64 R16, c[0x0][0x380] ;  /* 0x0000e000ff107b82 */ /* 0x000e300000000a00 */
[----:B------:R-:W1:Y:S01]  /*02d0*/  LDC.64 R14, c[0x0][0x388] ;  /* 0x0000e200ff0e7b82 */ /* 0x000e620000000a00 */
[----:B0-----:R-:W-:-:S06]  /*02e0*/  IMAD.WIDE.U32 R18, R2, 0x4, R16 ;  /* 0x0000000402127825 */ /* 0x001fcc00078e0010 */
[----:B------:R-:W2:Y:S01]  /*02f0*/  LDG.E R18, desc[UR14][R18.64] ;  /* 0x0000000e12127981 */ /* 0x000ea2000c1e1900 */
[----:B-1----:R-:W-:-:S06]  /*0300*/  IMAD.WIDE.U32 R8, R2, 0x4, R14 ;  /* 0x0000000402087825 */ /* 0x002fcc00078e000e */
[----:B------:R-:W2:Y:S01]  /*0310*/  LDG.E R8, desc[UR14][R8.64] ;  /* 0x0000000e08087981 */ /* 0x000ea2000c1e1900 */
[C---:B------:R-:W-:Y:S02]  /*0320*/  IADD3 R37, PT, PT, R2.reuse, 0x100, RZ ;  /* 0x0000010002257810 */ /* 0x040fe40007ffe0ff */
[----:B------:R-:W-:-:S03]  /*0330*/  IADD3 R33, PT, PT, R2, 0x200, RZ ;  /* 0x0000020002217810 */ /* 0x000fc60007ffe0ff */
[----:B------:R-:W-:Y:S01]  /*0340*/  IMAD.WIDE.U32 R28, R37, 0x4, R16 ;  /* 0x00000004251c7825 */ /* 0x000fe200078e0010 */
[----:B------:R-:W-:-:S03]  /*0350*/  IADD3 R31, PT, PT, R2, 0x300, RZ ;  /* 0x00000300021f7810 */ /* 0x000fc60007ffe0ff */
[----:B------:R-:W-:Y:S01]  /*0360*/  IMAD.WIDE.U32 R36, R37, 0x4, R14 ;  /* 0x0000000425247825 */ /* 0x000fe200078e000e */
[C---:B------:R-:W-:Y:S01]  /*0370*/  IADD3 R11, PT, PT, R2.reuse, 0x400, RZ ;  /* 0x00000400020b7810 */ /* 0x040fe20007ffe0ff */
[----:B------:R-:W3:Y:S02]  /*0380*/  LDG.E R29, desc[UR14][R28.64] ;  /* 0x0000000e1c1d7981 */ /* 0x000ee4000c1e1900 */
[C---:B------:R-:W-:Y:S01]  /*0390*/  IMAD.WIDE.U32 R26, R33.reuse, 0x4, R16 ;  /* 0x00000004211a7825 */ /* 0x040fe200078e0010 */
[----:B------:R-:W-:Y:S01]  /*03a0*/  IADD3 R23, PT, PT, R2, 0x500, RZ ;  /* 0x0000050002177810 */ /* 0x000fe20007ffe0ff */
[----:B------:R-:W3:Y:S02]  /*03b0*/  LDG.E R12, desc[UR14][R36.64] ;  /* 0x0000000e240c7981 */ /* 0x000ee4000c1e1900 */
[----:B------:R-:W-:Y:S02]  /*03c0*/  IMAD.WIDE.U32 R32, R33, 0x4, R14 ;  /* 0x0000000421207825 */ /* 0x000fe400078e000e */
[----:B------:R-:W4:Y:S02]  /*03d0*/  LDG.E R27, desc[UR14][R26.64] ;  /* 0x0000000e1a1b7981 */ /* 0x000f24000c1e1900 */
[----:B------:R-:W-:-:S02]  /*03e0*/  IMAD.WIDE.U32 R24, R31, 0x4, R16 ;  /* 0x000000041f187825 */ /* 0x000fc400078e0010 */
[----:B------:R-:W4:Y:S02]  /*03f0*/  LDG.E R28, desc[UR14][R32.64] ;  /* 0x0000000e201c7981 */ /* 0x000f24000c1e1900 */
[----:B------:R-:W-:Y:S02]  /*0400*/  IMAD.WIDE.U32 R20, R11, 0x4, R16 ;  /* 0x000000040b147825 */ /* 0x000fe400078e0010 */
[----:B------:R-:W5:Y:S02]  /*0410*/  LDG.E R25, desc[UR14][R24.64] ;  /* 0x0000000e18197981 */ /* 0x000f64000c1e1900 */
[----:B------:R-:W-:-:S04]  /*0420*/  IMAD.WIDE.U32 R30, R31, 0x4, R14 ;  /* 0x000000041f1e7825 */ /* 0x000fc800078e000e */
[----:B------:R-:W-:Y:S01]  /*0430*/  IMAD.WIDE.U32 R10, R11, 0x4, R14 ;  /* 0x000000040b0a7825 */ /* 0x000fe200078e000e */
[----:B------:R-:W5:Y:S03]  /*0440*/  LDG.E R26, desc[UR14][R30.64] ;  /* 0x0000000e1e1a7981 */ /* 0x000f66000c1e1900 */
[C---:B------:R-:W-:Y:S01]  /*0450*/  IMAD.WIDE.U32 R34, R23.reuse, 0x4, R16 ;  /* 0x0000000417227825 */ /* 0x040fe200078e0010 */
[----:B------:R0:W5:Y:S03]  /*0460*/  LDG.E R24, desc[UR14][R20.64] ;  /* 0x0000000e14187981 */ /* 0x000166000c1e1900 */
[----:B------:R-:W-:Y:S01]  /*0470*/  IMAD.WIDE.U32 R22, R23, 0x4, R14 ;  /* 0x0000000417167825 */ /* 0x000fe200078e000e */
[----:B------:R-:W5:Y:S04]  /*0480*/  LDG.E R11, desc[UR14][R10.64] ;  /* 0x0000000e0a0b7981 */ /* 0x000f68000c1e1900 */
[----:B------:R-:W5:Y:S01]  /*0490*/  LDG.E R13, desc[UR14][R34.64] ;  /* 0x0000000e220d7981 */ /* 0x000f62000c1e1900 */
[----:B0-----:R-:W-:-:S03]  /*04a0*/  VIADD R21, R2, 0x600 ;  /* 0x0000060002157836 */ /* 0x001fc60000000000 */
[----:B------:R0:W5:Y:S02]  /*04b0*/  LDG.E R10, desc[UR14][R22.64] ;  /* 0x0000000e160a7981 */ /* 0x000164000c1e1900 */
[----:B0-----:R-:W-:-:S04]  /*04c0*/  IMAD.WIDE.U32 R22, R21, 0x4, R16 ;  /* 0x0000000415167825 */ /* 0x001fc800078e0010 */
[----:B------:R-:W-:Y:S01]  /*04d0*/  IMAD.WIDE.U32 R20, R21, 0x4, R14 ;  /* 0x0000000415147825 */ /* 0x000fe200078e000e */
[----:B------:R0:W5:Y:S01]  /*04e0*/  LDG.E R9, desc[UR14][R22.64] ;  /* 0x0000000e16097981 */ /* 0x000162000c1e1900 */
[----:B------:R-:W-:-:S04]  /*04f0*/  IADD3 R19, PT, PT, R2, 0x700, RZ ;  /* 0x0000070002137810 */ /* 0x000fc80007ffe0ff */
[----:B------:R2:W5:Y:S01]  /*0500*/  LDG.E R20, desc[UR14][R20.64] ;  /* 0x0000000e14147981 */ /* 0x000562000c1e1900 */
[----:B0-----:R-:W-:-:S04]  /*0510*/  IMAD.WIDE.U32 R22, R19, 0x4, R16 ;  /* 0x0000000413167825 */ /* 0x001fc800078e0010 */
[----:B--2---:R-:W-:Y:S02]  /*0520*/  IMAD R21, R18, R8, R7 ;  /* 0x0000000812157224 */ /* 0x004fe400078e0207 */
[----:B------:R-:W-:Y:S01]  /*0530*/  IMAD.WIDE.U32 R18, R19, 0x4, R14 ;  /* 0x0000000413127825 */ /* 0x000fe200078e000e */
[----:B------:R-:W2:Y:S04]  /*0540*/  LDG.E R7, desc[UR14][R22.64] ;  /* 0x0000000e16077981 */ /* 0x000ea8000c1e1900 */
[----:B------:R0:W2:Y:S01]  /*0550*/  LDG.E R8, desc[UR14][R18.64] ;  /* 0x0000000e12087981 */ /* 0x0000a2000c1e1900 */
[----:B---3--:R-:W-:-:S04]  /*0560*/  IMAD R12, R29, R12, R21 ;  /* 0x0000000c1d0c7224 */ /* 0x008fc800078e0215 */
[----:B----4-:R-:W-:Y:S01]  /*0570*/  IMAD R12, R27, R28, R12 ;  /* 0x0000001c1b0c7224 */ /* 0x010fe200078e020c */
[----:B0-----:R-:W-:-:S03]  /*0580*/  IADD3 R19, PT, PT, R2, 0xb00, RZ ;  /* 0x00000b0002137810 */ /* 0x001fc60007ffe0ff */
[----:B-----5:R-:W-:Y:S01]  /*0590*/  IMAD R12, R25, R26, R12 ;  /* 0x0000001a190c7224 */ /* 0x020fe200078e020c */
[----:B------:R-:W-:-:S03]  /*05a0*/  IADD3 R35, PT, PT, R2, 0x800, RZ ;  /* 0x0000080002237810 */ /* 0x000fc60007ffe0ff */
[----:B------:R-:W-:Y:S01]  /*05b0*/  IMAD R11, R24, R11, R12 ;  /* 0x0000000b180b7224 */ /* 0x000fe200078e020c */
[----:B------:R-:W-:Y:S01]  /*05c0*/  IADD3 R33, PT, PT, R2, 0x900, RZ ;  /* 0x0000090002217810 */ /* 0x000fe20007ffe0ff */
[----:B------:R-:W-:-:S04]  /*05d0*/  IMAD.WIDE.U32 R28, R35, 0x4, R16 ;  /* 0x00000004231c7825 */ /* 0x000fc800078e0010 */
[----:B------:R-:W-:Y:S01]  /*05e0*/  IMAD R10, R13, R10, R11 ;  /* 0x0000000a0d0a7224 */ /* 0x000fe200078e020b */
[----:B------:R-:W-:Y:S01]  /*05f0*/  IADD3 R27, PT, PT, R2, 0xa00, RZ ;  /* 0x00000a00021b7810 */ /* 0x000fe20007ffe0ff */
[----:B------:R-:W-:Y:S01]  /*0600*/  IMAD.WIDE.U32 R34, R35, 0x4, R14 ;  /* 0x0000000423227825 */ /* 0x000fe200078e000e */
[----:B------:R0:W3:Y:S03]  /*0610*/  LDG.E R23, desc[UR14][R28.64] ;  /* 0x0000000e1c177981 */ /* 0x0000e6000c1e1900 */
[----:B------:R-:W-:-:S04]  /*0620*/  IMAD.WIDE.U32 R30, R33, 0x4, R16 ;  /* 0x00000004211e7825 */ /* 0x000fc800078e0010 */
[----:B------:R-:W-:Y:S01]  /*0630*/  IMAD.WIDE.U32 R32, R33, 0x4, R14 ;  /* 0x0000000421207825 */ /* 0x000fe200078e000e */
[----:B------:R-:W-:Y:S01]  /*0640*/  IADD3 R25, PT, PT, R2, 0xc00, RZ ;  /* 0x00000c0002197810 */ /* 0x000fe20007ffe0ff */
[----:B------:R1:W4:Y:S02]  /*0650*/  LDG.E R21, desc[UR14][R30.64] ;  /* 0x0000000e1e157981 */ /* 0x000324000c1e1900 */
[----:B------:R-:W-:Y:S02]  /*0660*/  IMAD R20, R9, R20, R10 ;  /* 0x0000001409147224 */ /* 0x000fe400078e020a */
[----:B------:R-:W4:Y:S01]  /*0670*/  LDG.E R22, desc[UR14][R32.64] ;  /* 0x0000000e20167981 */ /* 0x000f22000c1e1900 */
[----:B------:R-:W-:-:S06]  /*0680*/  IMAD.WIDE.U32 R10, R19, 0x4, R16 ;  /* 0x00000004130a7825 */ /* 0x000fcc00078e0010 */
[----:B------:R-:W5:Y:S01]  /*0690*/  LDG.E R11, desc[UR14][R10.64] ;  /* 0x0000000e0a0b7981 */ /* 0x000f62000c1e1900 */
[----:B------:R-:W-:Y:S01]  /*06a0*/  IMAD.WIDE.U32 R12, R27, 0x4, R16 ;  /* 0x000000041b0c7825 */ /* 0x000fe200078e0010 */
[----:B0-----:R-:W-:-:S03]  /*06b0*/  IADD3 R29, PT, PT, R2, 0xd00, RZ ;  /* 0x00000d00021d7810 */ /* 0x001fc60007ffe0ff */
[--C-:B------:R-:W-:Y:S02]  /*06c0*/  IMAD.WIDE.U32 R26, R27, 0x4, R14.reuse ;  /* 0x000000041b1a7825 */ /* 0x100fe400078e000e */
[----:B------:R-:W5:Y:S04]  /*06d0*/  LDG.E R13, desc[UR14][R12.64] ;  /* 0x0000000e0c0d7981 */ /* 0x000f68000c1e1900 */
[----:B------:R-:W3:Y:S01]  /*06e0*/  LDG.E R10, desc[UR14][R34.64] ;  /* 0x0000000e220a7981 */ /* 0x000ee2000c1e1900 */
[----:B------:R-:W-:-:S04]  /*06f0*/  IMAD.WIDE.U32 R18, R19, 0x4, R14 ;  /* 0x0000000413127825 */ /* 0x000fc800078e000e */
[C---:B------:R-:W-:Y:S01]  /*0700*/  IMAD.WIDE.U32 R36, R25.reuse, 0x4, R16 ;  /* 0x0000000419247825 */ /* 0x040fe200078e0010 */
[----:B------:R0:W5:Y:S03]  /*0710*/  LDG.E R12, desc[UR14][R18.64] ;  /* 0x0000000e120c7981 */ /* 0x000166000c1e1900 */
[----:B------:R-:W-:Y:S01]  /*0720*/  IMAD.WIDE.U32 R24, R25, 0x4, R14 ;  /* 0x0000000419187825 */ /* 0x000fe200078e000e */
[----:B------:R-:W5:Y:S03]  /*0730*/  LDG.E R9, desc[UR14][R36.64] ;  /* 0x0000000e24097981 */ /* 0x000f66000c1e1900 */
[C---:B-1----:R-:W-:Y:S02]  /*0740*/  IMAD.WIDE.U32 R30, R29.reuse, 0x4, R16 ;  /* 0x000000041d1e7825 */ /* 0x042fe400078e0010 */
[----:B------:R-:W5:Y:S02]  /*0750*/  LDG.E R24, desc[UR14][R24.64] ;  /* 0x0000000e18187981 */ /* 0x000f64000c1e1900 */
[----:B------:R-:W-:-:S04]  /*0760*/  IMAD.WIDE.U32 R28, R29, 0x4, R14 ;  /* 0x000000041d1c7825 */ /* 0x000fc800078e000e */
[----:B0-----:R-:W-:Y:S01]  /*0770*/  VIADD R19, R2, 0xe00 ;  /* 0x00000e0002137836 */ /* 0x001fe20000000000 */
[----:B------:R0:W5:Y:S03]  /*0780*/  LDG.E R25, desc[UR14][R28.64] ;  /* 0x0000000e1c197981 */ /* 0x000166000c1e1900 */
[----:B0-----:R-:W-:-:S04]  /*0790*/  IMAD.WIDE.U32 R28, R19, 0x4, R16 ;  /* 0x00000004131c7825 */ /* 0x001fc800078e0010 */
[----:B------:R-:W-:-:S06]  /*07a0*/  IMAD.WIDE.U32 R18, R19, 0x4, R14 ;  /* 0x0000000413127825 */ /* 0x000fcc00078e000e */
[----:B------:R-:W5:Y:S01]  /*07b0*/  LDG.E R19, desc[UR14][R18.64] ;  /* 0x0000000e12137981 */ /* 0x000f62000c1e1900 */
[----:B--2---:R-:W-:-:S03]  /*07c0*/  IMAD R7, R7, R8, R20 ;  /* 0x0000000807077224 */ /* 0x004fc600078e0214 */
[----:B------:R0:W5:Y:S04]  /*07d0*/  LDG.E R20, desc[UR14][R26.64] ;  /* 0x0000000e1a147981 */ /* 0x000168000c1e1900 */
[----:B------:R-:W2:Y:S01]  /*07e0*/  LDG.E R8, desc[UR14][R30.64] ;  /* 0x0000000e1e087981 */ /* 0x000ea2000c1e1900 */
[----:B0-----:R-:W-:-:S03]  /*07f0*/  IADD3 R27, PT, PT, R2, 0xf00, RZ ;  /* 0x00000f00021b7810 */ /* 0x001fc60007ffe0ff */
[----:B------:R-:W2:Y:S02]  /*0800*/  LDG.E R26, desc[UR14][R28.64] ;  /* 0x0000000e1c1a7981 */ /* 0x000ea4000c1e1900 */
[----:B------:R-:W-:-:S04]  /*0810*/  IMAD.WIDE.U32 R16, R27, 0x4, R16 ;  /* 0x000000041b107825 */ /* 0x000fc800078e0010 */
[----:B------:R-:W-:Y:S02]  /*0820*/  IMAD.WIDE.U32 R14, R27, 0x4, R14 ;  /* 0x000000041b0e7825 */ /* 0x000fe400078e000e */
[----:B------:R-:W2:Y:S04]  /*0830*/  LDG.E R16, desc[UR14][R16.64] ;  /* 0x0000000e10107981 */ /* 0x000ea8000c1e1900 */
[----:B------:R-:W2:Y:S01]  /*0840*/  LDG.E R15, desc[UR14][R14.64] ;  /* 0x0000000e0e0f7981 */ /* 0x000ea2000c1e1900 */
[----:B------:R-:W-:-:S04]  /*0850*/  IADD3 R6, PT, PT, R6, 0x10, RZ ;  /* 0x0000001006067810 */ /* 0x000fc80007ffe0ff */
[----:B------:R-:W-:Y:S02]  /*0860*/  ISETP.NE.AND P0, PT, R6, RZ, PT ;  /* 0x000000ff0600720c */ /* 0x000fe40003f05270 */
[----:B------:R-:W-:Y:S02]  /*0870*/  IADD3 R5, PT, PT, R5, 0x1000, RZ ;  /* 0x0000100005057810 */ /* 0x000fe40007ffe0ff */
[----:B------:R-:W-:Y:S01]  /*0880*/  IADD3 R2, PT, PT, R2, 0x1000, RZ ;  /* 0x0000100002027810 */ /* 0x000fe20007ffe0ff */
[----:B---3--:R-:W-:-:S04]  /*0890*/  IMAD R7, R23, R10, R7 ;  /* 0x0000000a17077224 */ /* 0x008fc800078e0207 */
[----:B----4-:R-:W-:-:S04]  /*08a0*/  IMAD R7, R21, R22, R7 ;  /* 0x0000001615077224 */ /* 0x010fc800078e0207 */
[----:B-----5:R-:W-:-:S04]  /*08b0*/  IMAD R7, R13, R20, R7 ;  /* 0x000000140d077224 */ /* 0x020fc800078e0207 */
[----:B------:R-:W-:-:S04]  /*08c0*/  IMAD R7, R11, R12, R7 ;  /* 0x0000000c0b077224 */ /* 0x000fc800078e0207 */
[----:B------:R-:W-:-:S04]  /*08d0*/  IMAD R7, R9, R24, R7 ;  /* 0x0000001809077224 */ /* 0x000fc800078e0207 */
[----:B--2---:R-:W-:-:S04]  /*08e0*/  IMAD R7, R8, R25, R7 ;  /* 0x0000001908077224 */ /* 0x004fc800078e0207 */
[----:B------:R-:W-:-:S04]  /*08f0*/  IMAD R7, R26, R19, R7 ;  /* 0x000000131a077224 */ /* 0x000fc800078e0207 */
[----:B------:R-:W-:Y:S01]  /*0900*/  IMAD R7, R16, R15, R7 ;  /* 0x0000000f10077224 */ /* 0x000fe200078e0207 */
[----:B------:R-:W-:Y:S06]  /*0910*/  @P0 BRA `(.L_x_2416) ;  /* 0xfffffff800680947 */ /* 0x000fec000383ffff */
[----:B------:R-:W-:Y:S05]  /*0920*/  BSYNC.RECONVERGENT B3 ;  /* 0x0000000000037941 */ /* 0x000fea0003800200 */
.L_x_2415:
[----:B------:R-:W-:-:S07]  /*0930*/  IADD3 R2, PT, PT, R5, -0x800, RZ ;  /* 0xfffff80005027810 */ /* 0x000fce0007ffe0ff */
.L_x_2414:
[----:B------:R-:W-:Y:S05]  /*0940*/  BSYNC.RECONVERGENT B2 ;  /* 0x0000000000027941 */ /* 0x000fea0003800200 */
.L_x_2413:
[----:B------:R-:W-:-:S13]  /*0950*/  ISETP.NE.AND P0, PT, R4, RZ, PT ;  /* 0x000000ff0400720c */ /* 0x000fda0003f05270 */
[----:B------:R-:W-:Y:S05]  /*0960*/  @!P0 BRA `(.L_x_2412) ;  /* 0x0000000400b08947 */ /* 0x000fea0003800000 */
[----:B------:R-:W-:Y:S01]  /*0970*/  ISETP.GE.U32.AND P0, PT, R4, 0x8, PT ;  /* 0x000000080400780c */ /* 0x000fe20003f06070 */
[----:B------:R-:W-:Y:S01]  /*0980*/  BSSY.RECONVERGENT B2, `(.L_x_2417) ;  /* 0x0000038000027945 */ /* 0x000fe20003800200 */
[----:B------:R-:W-:-:S04]  /*0990*/  LOP3.LUT R5, R3, 0x7, RZ, 0xc0, !PT ;  /* 0x0000000703057812 */ /* 0x000fc800078ec0ff */
[----:B------:R-:W-:-:S07]  /*09a0*/  ISETP.NE.AND P1, PT, R5, RZ, PT ;  /* 0x000000ff0500720c */ /* 0x000fce0003f25270 */
[----:B------:R-:W-:Y:S06]  /*09b0*/  @!P0 BRA `(.L_x_2418) ;  /* 0x0000000000d08947 */ /* 0x000fec0003800000 */
[----:B------:R-:W0:Y:S01]  /*09c0*/  LDC.64 R12, c[0x0][0x380] ;  /* 0x0000e000ff0c7b82 */ /* 0x000e220000000a00 */
[----:B------:R-:W-:-:S04]  /*09d0*/  MOV R27, UR13 ;  /* 0x0000000d001b7c02 */ /* 0x000fc80008000f00 */
[----:B------:R-:W-:-:S03]  /*09e0*/  LEA R27, R27, R2, 0xc ;  /* 0x000000021b1b7211 */ /* 0x000fc600078e60ff */
[----:B------:R-:W1:Y:S01]  /*09f0*/  LDC.64 R14, c[0x0][0x388] ;  /* 0x0000e200ff0e7b82 */ /* 0x000e620000000a00 */
[C---:B------:R-:W-:Y:S01]  /*0a00*/  IADD3 R33, PT, PT, R27.reuse, 0x200, RZ ;  /* 0x000002001b217810 */ /* 0x040fe20007ffe0ff */
[C---:B------:R-:W-:Y:S01]  /*0a10*/  VIADD R35, R27.reuse, 0x100 ;  /* 0x000001001b237836 */ /* 0x040fe20000000000 */
[C---:B------:R-:W-:Y:S02]  /*0a20*/  IADD3 R31, PT, PT, R27.reuse, 0x300, RZ ;  /* 0x000003001b1f7810 */ /* 0x040fe40007ffe0ff */
[C---:B------:R-:W-:Y:S01]  /*0a30*/  IADD3 R29, PT, PT, R27.reuse, 0x400, RZ ;  /* 0x000004001b1d7810 */ /* 0x040fe20007ffe0ff */
[----:B0-----:R-:W-:-:S04]  /*0a40*/  IMAD.WIDE.U32 R24, R27, 0x4, R12 ;  /* 0x000000041b187825 */ /* 0x001fc800078e000c */
[----:B------:R-:W-:Y:S02]  /*0a50*/  IMAD.WIDE.U32 R22, R35, 0x4, R12 ;  /* 0x0000000423167825 */ /* 0x000fe400078e000c */
[----:B------:R-:W2:Y:S02]  /*0a60*/  LDG.E R24, desc[UR14][R24.64] ;  /* 0x0000000e18187981 */ /* 0x000ea4000c1e1900 */
[C-C-:B-1----:R-:W-:Y:S02]  /*0a70*/  IMAD.WIDE.U32 R16, R27.reuse, 0x4, R14.reuse ;  /* 0x000000041b107825 */ /* 0x142fe400078e000e */
[----:B------:R-:W3:Y:S01]  /*0a80*/  LDG.E R22, desc[UR14][R22.64] ;  /* 0x0000000e16167981 */ /* 0x000ee2000c1e1900 */
[----:B------:R-:W-:Y:S01]  /*0a90*/  IADD3 R19, PT, PT, R27, 0x500, RZ ;  /* 0x000005001b137810 */ /* 0x000fe20007ffe0ff */
[----:B------:R-:W-:Y:S02]  /*0aa0*/  IMAD.WIDE.U32 R34, R35, 0x4, R14 ;  /* 0x0000000423227825 */ /* 0x000fe400078e000e */
[----:B------:R-:W2:Y:S02]  /*0ab0*/  LDG.E R26, desc[UR14][R16.64] ;  /* 0x0000000e101a7981 */ /* 0x000ea4000c1e1900 */
[----:B------:R-:W-:-:S02]  /*0ac0*/  IMAD.WIDE.U32 R10, R33, 0x4, R12 ;  /* 0x00000004210a7825 */ /* 0x000fc400078e000c */
[----:B------:R-:W3:Y:S02]  /*0ad0*/  LDG.E R25, desc[UR14][R34.64] ;  /* 0x0000000e22197981 */ /* 0x000ee4000c1e1900 */
[----:B------:R-:W-:Y:S02]  /*0ae0*/  IMAD.WIDE.U32 R32, R33, 0x4, R14 ;  /* 0x0000000421207825 */ /* 0x000fe400078e000e */
[----:B------:R-:W4:Y:S02]  /*0af0*/  LDG.E R10, desc[UR14][R10.64] ;  /* 0x0000000e0a0a7981 */ /* 0x000f24000c1e1900 */
[--C-:B------:R-:W-:Y:S02]  /*0b00*/  IMAD.WIDE.U32 R8, R31, 0x4, R12.reuse ;  /* 0x000000041f087825 */ /* 0x100fe400078e000c */
[----:B------:R-:W4:Y:S02]  /*0b10*/  LDG.E R23, desc[UR14][R32.64] ;  /* 0x0000000e20177981 */ /* 0x000f24000c1e1900 */
[----:B------:R-:W-:-:S02]  /*0b20*/  IMAD.WIDE.U32 R20, R29, 0x4, R12 ;  /* 0x000000041d147825 */ /* 0x000fc400078e000c */
[----:B------:R-:W5:Y:S02]  /*0b30*/  LDG.E R8, desc[UR14][R8.64] ;  /* 0x0000000e08087981 */ /* 0x000f64000c1e1900 */
[--C-:B------:R-:W-:Y:S02]  /*0b40*/  IMAD.WIDE.U32 R30, R31, 0x4, R14.reuse ;  /* 0x000000041f1e7825 */ /* 0x100fe400078e000e */
[----:B------:R0:W5:Y:S02]  /*0b50*/  LDG.E R6, desc[UR14][R20.64] ;  /* 0x0000000e14067981 */ /* 0x000164000c1e1900 */
[----:B------:R-:W-:Y:S02]  /*0b60*/  IMAD.WIDE.U32 R28, R29, 0x4, R14 ;  /* 0x000000041d1c7825 */ /* 0x000fe400078e000e */
[----:B------:R-:W5:Y:S02]  /*0b70*/  LDG.E R11, desc[UR14][R30.64] ;  /* 0x0000000e1e0b7981 */ /* 0x000f64000c1e1900 */
[----:B------:R-:W-:-:S02]  /*0b80*/  IMAD.WIDE.U32 R36, R19, 0x4, R12 ;  /* 0x0000000413247825 */ /* 0x000fc400078e000c */
[----:B------:R-:W5:Y:S01]  /*0b90*/  LDG.E R9, desc[UR14][R28.64] ;  /* 0x0000000e1c097981 */ /* 0x000f62000c1e1900 */
[----:B0-----:R-:W-:Y:S01]  /*0ba0*/  IADD3 R21, PT, PT, R27, 0x600, RZ ;  /* 0x000006001b157810 */ /* 0x001fe20007ffe0ff */
[----:B------:R-:W-:Y:S01]  /*0bb0*/  IMAD.WIDE.U32 R18, R19, 0x4, R14 ;  /* 0x0000000413127825 */ /* 0x000fe200078e000e */
[----:B------:R-:W-:Y:S01]  /*0bc0*/  IADD3 R27, PT, PT, R27, 0x700, RZ ;  /* 0x000007001b1b7810 */ /* 0x000fe20007ffe0ff */
[----:B------:R-:W5:Y:S02]  /*0bd0*/  LDG.E R4, desc[UR14][R36.64] ;  /* 0x0000000e24047981 */ /* 0x000f64000c1e1900 */
[C---:B------:R-:W-:Y:S02]  /*0be0*/  IMAD.WIDE.U32 R16, R21.reuse, 0x4, R12 ;  /* 0x0000000415107825 */ /* 0x040fe400078e000c */
[----:B------:R-:W5:Y:S02]  /*0bf0*/  LDG.E R19, desc[UR14][R18.64] ;  /* 0x0000000e12137981 */ /* 0x000f64000c1e1900 */
[----:B------:R-:W-:-:S02]  /*0c00*/  IMAD.WIDE.U32 R20, R21, 0x4, R14 ;  /* 0x0000000415147825 */ /* 0x000fc400078e000e */
[----:B------:R-:W5:Y:S02]  /*0c10*/  LDG.E R16, desc[UR14][R16.64] ;  /* 0x0000000e10107981 */ /* 0x000f64000c1e1900 */
[C---:B------:R-:W-:Y:S02]  /*0c20*/  IMAD.WIDE.U32 R12, R27.reuse, 0x4, R12 ;  /* 0x000000041b0c7825 */ /* 0x040fe400078e000c */
[----:B------:R-:W5:Y:S02]  /*0c30*/  LDG.E R21, desc[UR14][R20.64] ;  /* 0x0000000e14157981 */ /* 0x000f64000c1e1900 */
[----:B------:R-:W-:Y:S02]  /*0c40*/  IMAD.WIDE.U32 R14, R27, 0x4, R14 ;  /* 0x000000041b0e7825 */ /* 0x000fe400078e000e */
[----:B------:R-:W5:Y:S04]  /*0c50*/  LDG.E R12, desc[UR14][R12.64] ;  /* 0x0000000e0c0c7981 */ /* 0x000f68000c1e1900 */
[----:B------:R-:W5:Y:S01]  /*0c60*/  LDG.E R14, desc[UR14][R14.64] ;  /* 0x0000000e0e0e7981 */ /* 0x000f62000c1e1900 */
[----:B------:R-:W-:Y:S01]  /*0c70*/  IADD3 R2, PT, PT, R2, 0x800, RZ ;  /* 0x0000080002027810 */ /* 0x000fe20007ffe0ff */
        /* <DEDUP_REMOVED lines=8> */
.L_x_2418:
[----:B------:R-:W-:Y:S05]  /*0d00*/  BSYNC.RECONVERGENT B2 ;  /* 0x0000000000027941 */ /* 0x000fea0003800200 */
.L_x_2417:
[----:B------:R-:W-:Y:S05]  /*0d10*/  @!P1 BRA `(.L_x_2412) ;  /* 0x0000000000c49947 */ /* 0x000fea0003800000 */
[----:B------:R-:W-:Y:S01]  /*0d20*/  ISETP.GE.U32.AND P0, PT, R5, 0x4, PT ;  /* 0x000000040500780c */ /* 0x000fe20003f06070 */
[----:B------:R-:W-:Y:S01]  /*0d30*/  BSSY.RECONVERGENT B2, `(.L_x_2419) ;  /* 0x0000020000027945 */ /* 0x000fe20003800200 */
[----:B------:R-:W-:-:S04]  /*0d40*/  LOP3.LUT R3, R3, 0x3, RZ, 0xc0, !PT ;  /* 0x0000000303037812 */ /* 0x000fc800078ec0ff */
[----:B------:R-:W-:-:S07]  /*0d50*/  ISETP.NE.AND P1, PT, R3, RZ, PT ;  /* 0x000000ff0300720c */ /* 0x000fce0003f25270 */
[----:B------:R-:W-:Y:S06]  /*0d60*/  @!P0 BRA `(.L_x_2420) ;  /* 0x0000000000708947 */ /* 0x000fec0003800000 */
[----:B------:R-:W0:Y:S01]  /*0d70*/  LDC.64 R4, c[0x0][0x388] ;  /* 0x0000e200ff047b82 */ /* 0x000e220000000a00 */
[----:B------:R-:W-:-:S05]  /*0d80*/  IMAD.U32 R11, RZ, RZ, UR13 ;  /* 0x0000000dff0b7e24 */ /* 0x000fca000f8e00ff */
[----:B------:R-:W-:Y:S02]  /*0d90*/  LEA R11, R11, R2, 0xc ;  /* 0x000000020b0b7211 */ /* 0x000fe400078e60ff */
[----:B------:R-:W1:Y:S02]  /*0da0*/  LDC.64 R8, c[0x0][0x380] ;  /* 0x0000e000ff087b82 */ /* 0x000e640000000a00 */
[C---:B------:R-:W-:Y:S02]  /*0db0*/  IADD3 R17, PT, PT, R11.reuse, 0x100, RZ ;  /* 0x000001000b117810 */ /* 0x040fe40007ffe0ff */
[C---:B------:R-:W-:Y:S02]  /*0dc0*/  IADD3 R23, PT, PT, R11.reuse, 0x200, RZ ;  /* 0x000002000b177810 */ /* 0x040fe40007ffe0ff */
[C---:B------:R-:W-:Y:S01]  /*0dd0*/  IADD3 R25, PT, PT, R11.reuse, 0x300, RZ ;  /* 0x000003000b197810 */ /* 0x040fe20007ffe0ff */
[----:B0-----:R-:W-:-:S06]  /*0de0*/  IMAD.WIDE.U32 R18, R11, 0x4, R4 ;  /* 0x000000040b127825 */ /* 0x001fcc00078e0004 */
[----:B------:R-:W2:Y:S01]  /*0df0*/  LDG.E R18, desc[UR14][R18.64] ;  /* 0x0000000e12127981 */ /* 0x000ea2000c1e1900 */
[----:B-1----:R-:W-:-:S04]  /*0e00*/  IMAD.WIDE.U32 R20, R11, 0x4, R8 ;  /* 0x000000040b147825 */ /* 0x002fc800078e0008 */
[C---:B------:R-:W-:Y:S01]  /*0e10*/  IMAD.WIDE.U32 R14, R17.reuse, 0x4, R8 ;  /* 0x00000004110e7825 */ /* 0x040fe200078e0008 */
[----:B------:R-:W2:Y:S03]  /*0e20*/  LDG.E R6, desc[UR14][R20.64] ;  /* 0x0000000e14067981 */ /* 0x000ea6000c1e1900 */
[----:B------:R-:W-:Y:S02]  /*0e30*/  IMAD.WIDE.U32 R16, R17, 0x4, R4 ;  /* 0x0000000411107825 */ /* 0x000fe400078e0004 */
[----:B------:R-:W3:Y:S02]  /*0e40*/  LDG.E R15, desc[UR14][R14.64] ;  /* 0x0000000e0e0f7981 */ /* 0x000ee4000c1e1900 */
[C---:B------:R-:W-:Y:S02]  /*0e50*/  IMAD.WIDE.U32 R12, R23.reuse, 0x4, R8 ;  /* 0x00000004170c7825 */ /* 0x040fe400078e0008 */
[----:B------:R-:W3:Y:S02]  /*0e60*/  LDG.E R16, desc[UR14][R16.64] ;  /* 0x0000000e10107981 */ /* 0x000ee4000c1e1900 */
[----:B------:R-:W-:-:S02]  /*0e70*/  IMAD.WIDE.U32 R10, R23, 0x4, R4 ;  /* 0x00000004170a7825 */ /* 0x000fc400078e0004 */
[----:B------:R-:W4:Y:S02]  /*0e80*/  LDG.E R13, desc[UR14][R12.64] ;  /* 0x0000000e0c0d7981 */ /* 0x000f24000c1e1900 */
[C---:B------:R-:W-:Y:S02]  /*0e90*/  IMAD.WIDE.U32 R8, R25.reuse, 0x4, R8 ;  /* 0x0000000419087825 */ /* 0x040fe400078e0008 */
[----:B------:R-:W4:Y:S02]  /*0ea0*/  LDG.E R10, desc[UR14][R10.64] ;  /* 0x0000000e0a0a7981 */ /* 0x000f24000c1e1900 */
[----:B------:R-:W-:Y:S02]  /*0eb0*/  IMAD.WIDE.U32 R4, R25, 0x4, R4 ;  /* 0x0000000419047825 */ /* 0x000fe400078e0004 */
[----:B------:R-:W5:Y:S04]  /*0ec0*/  LDG.E R9, desc[UR14][R8.64] ;  /* 0x0000000e08097981 */ /* 0x000f68000c1e1900 */
[----:B------:R-:W5:Y:S01]  /*0ed0*/  LDG.E R4, desc[UR14][R4.64] ;  /* 0x0000000e04047981 */ /* 0x000f62000c1e1900 */
[----:B------:R-:W-:Y:S01]  /*0ee0*/  IADD3 R2, PT, PT, R2, 0x400, RZ ;  /* 0x0000040002027810 */ /* 0x000fe20007ffe0ff */
[----:B--2---:R-:W-:-:S04]  /*0ef0*/  IMAD R6, R6, R18, R7 ;  /* 0x0000001206067224 */ /* 0x004fc800078e0207 */
[----:B---3--:R-:W-:-:S04]  /*0f00*/  IMAD R6, R15, R16, R6 ;  /* 0x000000100f067224 */ /* 0x008fc800078e0206 */
[----:B----4-:R-:W-:-:S04]  /*0f10*/  IMAD R6, R13, R10, R6 ;  /* 0x0000000a0d067224 */ /* 0x010fc800078e0206 */
[----:B-----5:R-:W-:-:S07]  /*0f20*/  IMAD R7, R9, R4, R6 ;  /* 0x0000000409077224 */ /* 0x020fce00078e0206 */
.L_x_2420:
[----:B------:R-:W-:Y:S05]  /*0f30*/  BSYNC.RECONVERGENT B2 ;  /* 0x0000000000027941 */ /* 0x000fea0003800200 */
.L_x_2419:
[----:B------:R-:W-:Y:S05]  /*0f40*/  @!P1 BRA `(.L_x_2412) ;  /* 0x0000000000389947 */ /* 0x000fea0003800000 */
[----:B------:R-:W0:Y:S01]  /*0f50*/  LDC.64 R8, c[0x0][0x380] ;  /* 0x0000e000ff087b82 */ /* 0x000e220000000a00 */
[----:B------:R-:W-:Y:S01]  /*0f60*/  MOV R13, UR13 ;  /* 0x0000000d000d7c02 */ /* 0x000fe20008000f00 */
[----:B------:R-:W-:-:S03]  /*0f70*/  IMAD.MOV R6, RZ, RZ, -R3 ;  /* 0x000000ffff067224 */ /* 0x000fc600078e0a03 */
[----:B------:R-:W-:-:S03]  /*0f80*/  LEA R13, R13, R2, 0xc ;  /* 0x000000020d0d7211 */ /* 0x000fc600078e60ff */
[----:B------:R-:W1:Y:S04]  /*0f90*/  LDC.64 R10, c[0x0][0x388] ;  /* 0x0000e200ff0a7b82 */ /* 0x000e680000000a00 */
.L_x_2421:
[----:B0-----:R-:W-:-:S04]  /*0fa0*/  IMAD.WIDE.U32 R2, R13, 0x4, R8 ;  /* 0x000000040d027825 */ /* 0x001fc800078e0008 */
[C---:B-1----:R-:W-:Y:S02]  /*0fb0*/  IMAD.WIDE.U32 R4, R13.reuse, 0x4, R10 ;  /* 0x000000040d047825 */ /* 0x042fe400078e000a */
[----:B------:R-:W2:Y:S04]  /*0fc0*/  LDG.E R2, desc[UR14][R2.64] ;  /* 0x0000000e02027981 */ /* 0x000ea8000c1e1900 */
[----:B------:R-:W2:Y:S01]  /*0fd0*/  LDG.E R4, desc[UR14][R4.64] ;  /* 0x0000000e04047981 */ /* 0x000ea2000c1e1900 */
[----:B------:R-:W-:Y:S02]  /*0fe0*/  IADD3 R6, PT, PT, R6, 0x1, RZ ;  /* 0x0000000106067810 */ /* 0x000fe40007ffe0ff */
[----:B------:R-:W-:Y:S02]  /*0ff0*/  IADD3 R13, PT, PT, R13, 0x100, RZ ;  /* 0x000001000d0d7810 */ /* 0x000fe40007ffe0ff */
[----:B------:R-:W-:Y:S01]  /*1000*/  ISETP.NE.AND P0, PT, R6, RZ, PT ;  /* 0x000000ff0600720c */ /* 0x000fe20003f05270 */
[----:B--2---:R-:W-:-:S12]  /*1010*/  IMAD R7, R2, R4, R7 ;  /* 0x0000000402077224 */ /* 0x004fd800078e0207 */
[----:B------:R-:W-:Y:S05]  /*1020*/  @P0 BRA `(.L_x_2421) ;  /* 0xfffffffc00dc0947 */ /* 0x000fea000383ffff */
.L_x_2412:
[----:B------:R-:W-:Y:S05]  /*1030*/  BSYNC.RECONVERGENT B1 ;  /* 0x0000000000017941 */ /* 0x000fea0003800200 */
.L_x_2411:
[----:B------:R-:W-:-:S09]  /*1040*/  UISETP.GE.U32.AND UP0, UPT, UR9, 0x100, UPT ;  /* 0x000001000900788c */ /* 0x000fd2000bf06070 */
[----:B------:R-:W-:Y:S05]  /*1050*/  BRA.U !UP0, `(.L_x_2422) ;  /* 0x0000000108ac7547 */ /* 0x000fea000b800000 */
[----:B------:R-:W0:Y:S01]  /*1060*/  S2R R8, SR_LANEID ;  /* 0x0000000000087919 */ /* 0x000e220000000000 */
[----:B------:R-:W1:Y:S01]  /*1070*/  SHFL.DOWN PT, R2, R7, 0x1, 0x1f ;  /* 0x08201f0007027f89 */ /* 0x000e6200000e0000 */
[C---:B0-----:R-:W-:Y:S02]  /*1080*/  ISETP.GT.AND P0, PT, R8.reuse, 0x1e, PT ;  /* 0x0000001e0800780c */ /* 0x041fe40003f04270 */
[----:B------:R-:W-:Y:S02]  /*1090*/  ISETP.NE.AND P1, PT, R8, RZ, PT ;  /* 0x000000ff0800720c */ /* 0x000fe40003f25270 */
[----:B-1----:R-:W-:Y:S02]  /*10a0*/  SEL R2, R2, RZ, !P0 ;  /* 0x000000ff02027207 */ /* 0x002fe40004000000 */
[----:B------:R-:W-:Y:S02]  /*10b0*/  ISETP.GT.AND P0, PT, R8, 0x1d, PT ;  /* 0x0000001d0800780c */ /* 0x000fe40003f04270 */
[----:B------:R-:W-:-:S05]  /*10c0*/  IADD3 R2, PT, PT, R2, R7, RZ ;  /* 0x0000000702027210 */ /* 0x000fca0007ffe0ff */
[----:B------:R-:W0:Y:S02]  /*10d0*/  SHFL.DOWN PT, R3, R2, 0x2, 0x1f ;  /* 0x08401f0002037f89 */ /* 0x000e2400000e0000 */
        /* <DEDUP_REMOVED lines=8> */
[----:B------:R-:W-:Y:S02]  /*1160*/  ISETP.GT.AND P0, PT, R8, 0x17, PT ;  /* 0x000000170800780c */ /* 0x000fe40003f04270 */
[----:B------:R-:W-:Y:S02]  /*1170*/  IADD3 R4, PT, PT, R3, R4, RZ ;  /* 0x0000000403047210 */ /* 0x000fe40007ffe0ff */
[----:B------:R-:W-:-:S03]  /*1180*/  @!P1 SHF.R.U32.HI R3, RZ, 0x3, R0 ;  /* 0x00000003ff039819 */ /* 0x000fc60000011600 */
[----:B------:R-:W0:Y:S01]  /*1190*/  SHFL.DOWN PT, R5, R4, 0x8, 0x1f ;  /* 0x09001f0004057f89 */ /* 0x000e2200000e0000 */
[----:B------:R-:W-:-:S04]  /*11a0*/  @!P1 LOP3.LUT R3, R3, 0x7c, RZ, 0xc0, !PT ;  /* 0x0000007c03039812 */ /* 0x000fc800078ec0ff */
[----:B------:R-:W-:Y:S02]  /*11b0*/  @!P1 IADD3 R6, PT, PT, R3, R6, RZ ;  /* 0x0000000603069210 */ /* 0x000fe40007ffe0ff */
[----:B0-----:R-:W-:Y:S02]  /*11c0*/  SEL R5, R5, RZ, !P0 ;  /* 0x000000ff05057207 */ /* 0x001fe40004000000 */
[----:B------:R-:W-:Y:S02]  /*11d0*/  ISETP.GT.AND P0, PT, R8, 0xf, PT ;  /* 0x0000000f0800780c */ /* 0x000fe40003f04270 */
[----:B------:R-:W-:-:S05]  /*11e0*/  IADD3 R5, PT, PT, R4, R5, RZ ;  /* 0x0000000504057210 */ /* 0x000fca0007ffe0ff */
        /* <DEDUP_REMOVED lines=11> */
[----:B-1----:R-:W0:Y:S04]  /*12a0*/  LDS.128 R4, [UR4+0x10] ;  /* 0x00001004ff047984 */ /* 0x002e280008000c00 */
[----:B------:R-:W1:Y:S01]  /*12b0*/  LDS.64 R8, [UR4+0x20] ;  /* 0x00002004ff087984 */ /* 0x000e620008000a00 */
[----:B0-----:R-:W-:-:S04]  /*12c0*/  IADD3 R0, PT, PT, R4, R0, R3 ;  /* 0x0000000004007210 */ /* 0x001fc80007ffe003 */
[----:B------:R-:W-:-:S04]  /*12d0*/  IADD3 R0, PT, PT, R6, R0, R5 ;  /* 0x0000000006007210 */ /* 0x000fc80007ffe005 */
[----:B-1----:R-:W-:-:S04]  /*12e0*/  IADD3 R0, PT, PT, R8, R0, R7 ;  /* 0x0000000008007210 */ /* 0x002fc80007ffe007 */
[----:B------:R-:W-:Y:S01]  /*12f0*/  IADD3 R3, PT, PT, R0, R9, RZ ;  /* 0x0000000900037210 */ /* 0x000fe20007ffe0ff */
[----:B------:R-:W-:Y:S06]  /*1300*/  BRA `(.L_x_2423) ;  /* 0x0000001c00987947 */ /* 0x000fec0003800000 */
.L_x_2422:
[----:B------:R-:W-:Y:S01]  /*1310*/  LOP3.LUT R2, R0, 0x3e0, RZ, 0xc0, !PT ;  /* 0x000003e000027812 */ /* 0x000fe200078ec0ff */
[----:B------:R-:W0:Y:S03]  /*1320*/  S2R R11, SR_LANEID ;  /* 0x00000000000b7919 */ /* 0x000e260000000000 */
[----:B------:R-:W-:Y:S02]  /*1330*/  IADD3 R3, PT, PT, R2, 0x20, RZ ;  /* 0x0000002002037810 */ /* 0x000fe40007ffe0ff */
[----:B------:R-:W-:Y:S02]  /*1340*/  LOP3.LUT R2, RZ, R2, RZ, 0x33, !PT ;  /* 0x00000002ff027212 */ /* 0x000fe400078e33ff */
[----:B------:R-:W-:Y:S02]  /*1350*/  ISETP.GT.U32.AND P0, PT, R3, UR9, PT ;  /* 0x0000000903007c0c */ /* 0x000fe4000bf04070 */
[----:B------:R-:W-:-:S04]  /*1360*/  IADD3 R2, PT, PT, R2, UR9, RZ ;  /* 0x0000000902027c10 */ /* 0x000fc8000fffe0ff */
[----:B------:R-:W-:-:S05]  /*1370*/  SEL R2, R2, 0x1f, P0 ;  /* 0x0000001f02027807 */ /* 0x000fca0000000000 */
[----:B------:R-:W1:Y:S01]  /*1380*/  SHFL.DOWN PT, R3, R7, 0x1, R2 ;  /* 0x0820000007037989 */ /* 0x000e6200000e0002 */
[CC--:B0-----:R-:W-:Y:S02]  /*1390*/  ISETP.GE.AND P0, PT, R11.reuse, R2.reuse, PT ;  /* 0x000000020b00720c */ /* 0x0c1fe40003f06270 */
[C---:B------:R-:W-:Y:S02]  /*13a0*/  IADD3 R5, PT, PT, R11.reuse, 0x2, RZ ;  /* 0x000000020b057810 */ /* 0x040fe40007ffe0ff */
[C---:B------:R-:W-:Y:S02]  /*13b0*/  IADD3 R9, PT, PT, R11.reuse, 0x4, RZ ;  /* 0x000000040b097810 */ /* 0x040fe40007ffe0ff */
[----:B------:R-:W-:Y:S02]  /*13c0*/  ISETP.NE.AND P1, PT, R11, RZ, PT ;  /* 0x000000ff0b00720c */ /* 0x000fe40003f25270 */
[----:B-1----:R-:W-:Y:S02]  /*13d0*/  SEL R4, R3, RZ, !P0 ;  /* 0x000000ff03047207 */ /* 0x002fe40004000000 */
[----:B------:R-:W-:-:S02]  /*13e0*/  ISETP.GT.AND P0, PT, R5, R2, PT ;  /* 0x000000020500720c */ /* 0x000fc40003f04270 */
[----:B------:R-:W-:-:S05]  /*13f0*/  IADD3 R3, PT, PT, R4, R7, RZ ;  /* 0x0000000704037210 */ /* 0x000fca0007ffe0ff */
[----:B------:R-:W0:Y:S02]  /*1400*/  SHFL.DOWN PT, R4, R3, 0x2, R2 ;  /* 0x0840000003047989 */ /* 0x000e2400000e0002 */
[----:B------:R-:W-:Y:S01]  /*1410*/  @!P1 MOV R6, 0x400 ;  /* 0x0000040000069802 */ /* 0x000fe20000000f00 */
[----:B------:R-:W1:Y:S01]  /*1420*/  @!P1 S2R R13, SR_CgaCtaId ;  /* 0x00000000000d9919 */ /* 0x000e620000008800 */
[----:B0-----:R-:W-:Y:S02]  /*1430*/  SEL R4, R4, RZ, !P0 ;  /* 0x000000ff04047207 */ /* 0x001fe40004000000 */
[----:B------:R-:W-:Y:S02]  /*1440*/  ISETP.GT.AND P0, PT, R9, R2, PT ;  /* 0x000000020900720c */ /* 0x000fe40003f04270 */
[----:B------:R-:W-:Y:S02]  /*1450*/  IADD3 R5, PT, PT, R3, R4, RZ ;  /* 0x0000000403057210 */ /* 0x000fe40007ffe0ff */
[----:B------:R-:W-:-:S02]  /*1460*/  IADD3 R3, PT, PT, R11, 0x8, RZ ;  /* 0x000000080b037810 */ /* 0x000fc40007ffe0ff */
[----:B------:R-:W-:Y:S01]  /*1470*/  IADD3 R9, PT, PT, R11, 0x10, RZ ;  /* 0x000000100b097810 */ /* 0x000fe20007ffe0ff */
[----:B------:R-:W0:Y:S01]  /*1480*/  SHFL.DOWN PT, R4, R5, 0x4, R2 ;  /* 0x0880000005047989 */ /* 0x000e2200000e0002 */
[----:B-1----:R-:W-:Y:S02]  /*1490*/  @!P1 LEA R13, R13, R6, 0x18 ;  /* 0x000000060d0d9211 */ /* 0x002fe400078ec0ff */
[----:B0-----:R-:W-:Y:S02]  /*14a0*/  SEL R4, R4, RZ, !P0 ;  /* 0x000000ff04047207 */ /* 0x001fe40004000000 */
[----:B------:R-:W-:-:S03]  /*14b0*/  ISETP.GT.AND P0, PT, R3, R2, PT ;  /* 0x000000020300720c */ /* 0x000fc60003f04270 */
[----:B------:R-:W-:-:S05]  /*14c0*/  IMAD.IADD R7, R5, 0x1, R4 ;  /* 0x0000000105077824 */ /* 0x000fca00078e0204 */
[----:B------:R-:W0:Y:S02]  /*14d0*/  SHFL.DOWN PT, R4, R7, 0x8, R2 ;  /* 0x0900000007047989 */ /* 0x000e2400000e0002 */
[----:B0-----:R-:W-:Y:S02]  /*14e0*/  SEL R4, R4, RZ, !P0 ;  /* 0x000000ff04047207 */ /* 0x001fe40004000000 */
[----:B------:R-:W-:Y:S02]  /*14f0*/  ISETP.GT.AND P0, PT, R9, R2, PT ;  /* 0x000000020900720c */ /* 0x000fe40003f04270 */
[----:B------:R-:W-:Y:S02]  /*1500*/  IADD3 R5, PT, PT, R7, R4, RZ ;  /* 0x0000000407057210 */ /* 0x000fe40007ffe0ff */
[----:B------:R-:W-:-:S03]  /*1510*/  @!P1 SHF.R.U32.HI R4, RZ, 0x3, R0 ;  /* 0x00000003ff049819 */ /* 0x000fc60000011600 */
[----:B------:R-:W0:Y:S01]  /*1520*/  SHFL.DOWN PT, R3, R5, 0x10, R2 ;  /* 0x0a00000005037989 */ /* 0x000e2200000e0002 */
[----:B------:R-:W-:-:S04]  /*1530*/  @!P1 LOP3.LUT R6, R4, 0x7c, RZ, 0xc0, !PT ;  /* 0x0000007c04069812 */ /* 0x000fc800078ec0ff */
[----:B------:R-:W-:Y:S02]  /*1540*/  @!P1 IADD3 R6, PT, PT, R6, R13, RZ ;  /* 0x0000000d06069210 */ /* 0x000fe40007ffe0ff */
[----:B0-----:R-:W-:Y:S02]  /*1550*/  SEL R4, R3, RZ, !P0 ;  /* 0x000000ff03047207 */ /* 0x001fe40004000000 */
[----:B------:R-:W-:Y:S02]  /*1560*/  ISETP.NE.AND P0, PT, R0, RZ, PT ;  /* 0x000000ff0000720c */ /* 0x000fe40003f05270 */
[----:B------:R-:W-:-:S05]  /*1570*/  IADD3 R3, PT, PT, R5, R4, RZ ;  /* 0x0000000405037210 */ /* 0x000fca0007ffe0ff */
[----:B------:R0:W-:Y:S01]  /*1580*/  @!P1 STS [R6+0x8], R3 ;  /* 0x0000080306009388 */ /* 0x0001e20000000800 */
[----:B------:R-:W-:Y:S06]  /*1590*/  BAR.SYNC.DEFER_BLOCKING 0x0 ;  /* 0x0000000000007b1d */ /* 0x000fec0000010000 */
[----:B------:R-:W-:Y:S05]  /*15a0*/  @P0 BRA `(.L_x_2423) ;  /* 0x0000001800f00947 */ /* 0x000fea0003800000 */
[----:B------:R-:W1:Y:S01]  /*15b0*/  S2UR UR5, SR_CgaCtaId ;  /* 0x00000000000579c3 */ /* 0x000e620000008800 */
[----:B------:R-:W-:Y:S01]  /*15c0*/  UMOV UR4, 0x400 ;  /* 0x0000040000047882 */ /* 0x000fe20000000000 */
[----:B------:R-:W-:Y:S02]  /*15d0*/  UISETP.GT.U32.AND UP1, UPT, UR9, 0x20, UPT ;  /* 0x000000200900788c */ /* 0x000fe4000bf24070 */
[----:B------:R-:W-:Y:S02]  /*15e0*/  UISETP.GT.U32.AND UP3, UPT, UR9, 0x40, UPT ;  /* 0x000000400900788c */ /* 0x000fe4000bf64070 */
[----:B------:R-:W-:Y:S02]  /*15f0*/  UISETP.GT.U32.AND UP2, UPT, UR9, 0x80, UPT ;  /* 0x000000800900788c */ /* 0x000fe4000bf44070 */
[----:B------:R-:W-:Y:S02]  /*1600*/  UISETP.GT.U32.AND UP0, UPT, UR9, 0x60, UPT ;  /* 0x000000600900788c */ /* 0x000fe4000bf04070 */
[----:B------:R-:W-:-:S02]  /*1610*/  UISETP.GT.U32.AND UP4, UPT, UR9, 0xe0, UPT ;  /* 0x000000e00900788c */ /* 0x000fc4000bf84070 */
[----:B------:R-:W-:Y:S01]  /*1620*/  PLOP3.LUT P2, PT, PT, PT, UP2, 0x80, 0x8 ;  /* 0x000000000008781c */ /* 0x000fe20003f4f028 */
[----:B-1----:R-:W-:-:S09]  /*1630*/  ULEA UR4, UR5, UR4, 0x18 ;  /* 0x0000000405047291 */ /* 0x002fd2000f8ec0ff */
[----:B------:R-:W1:Y:S04]  /*1640*/  LDS R0, [UR4+0xc] ;  /* 0x00000c04ff007984 */ /* 0x000e680008000800 */
[----:B------:R-:W2:Y:S04]  /*1650*/  LDS.128 R8, [UR4+0x10] ;  /* 0x00001004ff087984 */ /* 0x000ea80008000c00 */
[----:B0-----:R-:W0:Y:S01]  /*1660*/  LDS.64 R6, [UR4+0x20] ;  /* 0x00002004ff067984 */ /* 0x001e220008000a00 */
[----:B-1----:R-:W-:Y:S02]  /*1670*/  R2UR UR4, R0 ;  /* 0x00000000000472ca */ /* 0x002fe400000e0000 */
[----:B--2---:R-:W-:-:S02]  /*1680*/  R2UR UR5, R8 ;  /* 0x00000000080572ca */ /* 0x004fc400000e0000 */
[----:B------:R-:W-:-:S09]  /*1690*/  R2UR UR6, R9 ;  /* 0x00000000090672ca */ /* 0x000fd200000e0000 */
[----:B------:R-:W-:Y:S02]  /*16a0*/  USEL UR4, UR4, URZ, UP1 ;  /* 0x000000ff04047287 */ /* 0x000fe40008800000 */
[----:B------:R-:W-:Y:S02]  /*16b0*/  UISETP.GT.U32.AND UP1, UPT, UR9, 0xa0, UPT ;  /* 0x000000a00900788c */ /* 0x000fe4000bf24070 */
[----:B------:R-:W-:Y:S02]  /*16c0*/  USEL UR5, UR5, URZ, UP3 ;  /* 0x000000ff05057287 */ /* 0x000fe40009800000 */
[----:B------:R-:W-:Y:S01]  /*16d0*/  UISETP.GT.U32.AND UP3, UPT, UR9, 0xc0, UPT ;  /* 0x000000c00900788c */ /* 0x000fe2000bf64070 */
[----:B------:R-:W-:Y:S01]  /*16e0*/  MOV R0, UR4 ;  /* 0x0000000400007c02 */ /* 0x000fe20008000f00 */
[----:B------:R-:W-:Y:S01]  /*16f0*/  USEL UR4, UR6, URZ, UP0 ;  /* 0x000000ff06047287 */ /* 0x000fe20008000000 */
[----:B------:R-:W-:Y:S02]  /*1700*/  PLOP3.LUT P1, PT, PT, PT, UP1, 0x80, 0x8 ;  /* 0x000000000008781c */ /* 0x000fe40003f2f018 */
[----:B------:R-:W-:-:S02]  /*1710*/  IADD3 R3, PT, PT, R0, UR5, R3 ;  /* 0x0000000500037c10 */ /* 0x000fc4000fffe003 */
[----:B------:R-:W-:Y:S02]  /*1720*/  SEL R0, R10, RZ, P2 ;  /* 0x000000ff0a007207 */ /* 0x000fe40001000000 */
[----:B------:R-:W-:Y:S02]  /*1730*/  PLOP3.LUT P2, PT, PT, PT, UP3, 0x80, 0x8 ;  /* 0x000000000008781c */ /* 0x000fe40003f4f038 */
[----:B------:R-:W-:Y:S02]  /*1740*/  SEL R5, R11, RZ, P1 ;  /* 0x000000ff0b057207 */ /* 0x000fe40000800000 */
[----:B------:R-:W-:Y:S02]  /*1750*/  IADD3 R0, PT, PT, R0, UR4, R3 ;  /* 0x0000000400007c10 */ /* 0x000fe4000fffe003 */
[----:B------:R-:W-:Y:S02]  /*1760*/  PLOP3.LUT P1, PT, PT, PT, UP4, 0x80, 0x8 ;  /* 0x000000000008781c */ /* 0x000fe40003f2f048 */
[----:B0-----:R-:W-:-:S02]  /*1770*/  SEL R6, R6, RZ, P2 ;  /* 0x000000ff06067207 */ /* 0x001fc40001000000 */
[----:B------:R-:W-:Y:S02]  /*1780*/  SEL R7, R7, RZ, P1 ;  /* 0x000000ff07077207 */ /* 0x000fe40000800000 */
[----:B------:R-:W-:-:S04]  /*1790*/  IADD3 R0, PT, PT, R6, R0, R5 ;  /* 0x0000000006007210 */ /* 0x000fc80007ffe005 */
[----:B------:R-:W-:Y:S01]  /*17a0*/  IADD3 R3, PT, PT, R0, R7, RZ ;  /* 0x0000000700037210 */ /* 0x000fe20007ffe0ff */
[----:B------:R-:W-:Y:S06]  /*17b0*/  BRA `(.L_x_2423) ;  /* 0x00000018006c7947 */ /* 0x000fec0003800000 */
.L_x_2408:
[----:B------:R-:W0:Y:S01]  /*17c0*/  S2R R0, SR_TID.X ;  /* 0x0000000000007919 */ /* 0x000e220000002100 */
[----:B------:R-:W1:Y:S01]  /*17d0*/  LDCU.128 UR16, c[0x0][0x380] ;  /* 0x00007000ff1077ac */ /* 0x000e620008000c00 */
[----:B------:R-:W-:Y:S01]  /*17e0*/  IMAD.U32 R3, RZ, RZ, UR13 ;  /* 0x0000000dff037e24 */ /* 0x000fe2000f8e00ff */
[----:B-1----:R-:W-:Y:S02]  /*17f0*/  MOV R12, UR16 ;  /* 0x00000010000c7c02 */ /* 0x002fe40008000f00 */
[----:B------:R-:W-:Y:S02]  /*1800*/  MOV R13, UR17 ;  /* 0x00000011000d7c02 */ /* 0x000fe40008000f00 */
[----:B------:R-:W-:Y:S02]  /*1810*/  MOV R14, UR18 ;  /* 0x00000012000e7c02 */ /* 0x000fe40008000f00 */
[----:B------:R-:W-:Y:S02]  /*1820*/  MOV R15, UR19 ;  /* 0x00000013000f7c02 */ /* 0x000fe40008000f00 */
[----:B0-----:R-:W-:-:S05]  /*1830*/  LEA R3, R3, R0, 0xc ;  /* 0x0000000003037211 */ /* 0x001fca00078e60ff */
[----:B------:R-:W-:-:S04]  /*1840*/  IMAD.WIDE.U32 R4, R3, 0x4, R12 ;  /* 0x0000000403047825 */ /* 0x000fc800078e000c */
[----:B------:R-:W-:Y:S01]  /*1850*/  IMAD.WIDE.U32 R2, R3, 0x4, R14 ;  /* 0x0000000403027825 */ /* 0x000fe200078e000e */
        /* <DEDUP_REMOVED lines=40> */
[----:B------:R-:W-:-:S03]  /*1ae0*/  UISETP.GE.U32.AND UP0, UPT, UR9, UR5, UPT ;  /* 0x000000050900728c */ /* 0x000fc6000bf06070 */
        /* <DEDUP_REMOVED lines=8> */
[----:B------:R-:W-:Y:S06]  /*1b70*/  BRA.U !UP0, `(.L_x_2424) ;  /* 0x0000001108d47547 */ /* 0x000fec000b800000 */
[----:B------:R-:W-:Y:S01]  /*1b80*/  ULEA UR6, UR13, UR5, 0xc ;  /* 0x000000050d067291 */ /* 0x000fe2000f8e60ff */
[----:B------:R-:W-:Y:S01]  /*1b90*/  LOP3.LUT R2, RZ, R0, RZ, 0x33, !PT ;  /* 0x00000000ff027212 */ /* 0x000fe200078e33ff */
[----:B------:R-:W-:Y:S01]  /*1ba0*/  UIADD3 UR11, UPT, UPT, UR10, -0x1000, URZ ;  /* 0xfffff0000a0b7890 */ /* 0x000fe2000fffe0ff */
[----:B------:R-:W-:Y:S01]  /*1bb0*/  MOV R3, UR5 ;  /* 0x0000000500037c02 */ /* 0x000fe20008000f00 */
[----:B------:R-:W-:Y:S02]  /*1bc0*/  UMOV UR4, URZ ;  /* 0x000000ff00047c82 */ /* 0x000fe40008000000 */
[----:B------:R-:W-:Y:S01]  /*1bd0*/  MOV R4, UR6 ;  /* 0x0000000600047c02 */ /* 0x000fe20008000f00 */
[----:B------:R-:W-:Y:S01]  /*1be0*/  IMAD.U32 R7, RZ, RZ, UR6 ;  /* 0x00000006ff077e24 */ /* 0x000fe2000f8e00ff */
[----:B------:R-:W-:Y:S01]  /*1bf0*/  IADD3 R2, PT, PT, -R3, UR10, R2 ;  /* 0x0000000a03027c10 */ /* 0x000fe2000fffe102 */
[----:B------:R-:W-:Y:S01]  /*1c00*/  UMOV UR7, UR6 ;  /* 0x0000000600077c82 */ /* 0x000fe20008000000 */
[----:B------:R-:W-:Y:S01]  /*1c10*/  ISETP.GT.U32.AND P0, PT, R4, UR11, PT ;  /* 0x0000000b04007c0c */ /* 0x000fe2000bf04070 */
[----:B------:R-:W-:Y:S01]  /*1c20*/  UMOV UR8, UR6 ;  /* 0x0000000600087c82 */ /* 0x000fe20008000000 */
[----:B------:R-:W-:-:S02]  /*1c30*/  MOV R3, UR13 ;  /* 0x0000000d00037c02 */ /* 0x000fc40008000f00 */
[----:B------:R-:W-:-:S03]  /*1c40*/  IADD3 R7, PT, PT, R7, 0x800, R0 ;  /* 0x0000080007077810 */ /* 0x000fc60007ffe000 */
[----:B------:R-:W-:-:S06]  /*1c50*/  IMAD R3, R3, -0x1000, R2 ;  /* 0xfffff00003037824 */ /* 0x000fcc00078e0202 */
[----:B------:R-:W-:Y:S05]  /*1c60*/  @P0 BRA `(.L_x_2425) ;  /* 0x0000000400000947 */ /* 0x000fea0003800000 */
[----:B------:R-:W0:Y:S01]  /*1c70*/  LDC.64 R12, c[0x0][0x380] ;  /* 0x0000e000ff0c7b82 */ /* 0x000e220000000a00 */
[----:B------:R-:W1:Y:S07]  /*1c80*/  LDCU UR10, c[0x0][0x3b8] ;  /* 0x00007700ff0a77ac */ /* 0x000e6e0008000800 */
[----:B------:R-:W2:Y:S02]  /*1c90*/  LDC.64 R14, c[0x0][0x388] ;  /* 0x0000e200ff0e7b82 */ /* 0x000ea40000000a00 */
.L_x_2426:
[----:B------:R-:W-:-:S05]  /*1ca0*/  IADD3 R5, PT, PT, R0, UR8, RZ ;  /* 0x0000000800057c10 */ /* 0x000fca000fffe0ff */
[----:B0-----:R-:W-:-:S04]  /*1cb0*/  IMAD.WIDE.U32 R8, R5, 0x4, R12 ;  /* 0x0000000405087825 */ /* 0x001fc800078e000c */
[----:B--2---:R-:W-:Y:S01]  /*1cc0*/  IMAD.WIDE.U32 R4, R5, 0x4, R14 ;  /* 0x0000000405047825 */ /* 0x004fe200078e000e */
        /* <DEDUP_REMOVED lines=15> */
[----:B------:R-:W2:Y:S04]  /*1dc0*/  LDG.E R2, desc[UR14][R8.64+0x1400] ;  /* 0x0014000e08027981 */ /* 0x000ea8000c1e1900 */
        /* <DEDUP_REMOVED lines=8> */
[----:B------:R-:W3:Y:S04]  /*1e50*/  LDG.E R18, desc[UR14][R8.64+0x2000] ;  /* 0x0020000e08127981 */ /* 0x000ee8000c1e1900 */
[----:B------:R-:W3:Y:S04]  /*1e60*/  LDG.E R6, desc[UR14][R8.64+0x2400] ;  /* 0x0024000e08067981 */ /* 0x000ee8000c1e1900 */
[----:B------:R-:W3:Y:S01]  /*1e70*/  LDG.E R17, desc[UR14][R4.64+0x2400] ;  /* 0x0024000e04117981 */ /* 0x000ee2000c1e1900 */
[----:B--2---:R-:W-:-:S03]  /*1e80*/  IMAD R2, R2, R11, R20 ;  /* 0x0000000b02027224 */ /* 0x004fc600078e0214 */
[----:B------:R-:W2:Y:S01]  /*1e90*/  LDG.E R11, desc[UR14][R8.64+0x2800] ;  /* 0x0028000e080b7981 */ /* 0x000ea2000c1e1900 */
[----:B----4-:R-:W-:-:S03]  /*1ea0*/  IMAD R16, R16, R21, R2 ;  /* 0x0000001510107224 */ /* 0x010fc600078e0202 */
[----:B------:R-:W2:Y:S04]  /*1eb0*/  LDG.E R2, desc[UR14][R4.64+0x2800] ;  /* 0x0028000e04027981 */ /* 0x000ea8000c1e1900 */
[----:B------:R-:W4:Y:S01]  /*1ec0*/  LDG.E R21, desc[UR14][R4.64+0x3000] ;  /* 0x0030000e04157981 */ /* 0x000f22000c1e1900 */
[----:B-----5:R-:W-:-:S03]  /*1ed0*/  IMAD R16, R10, R19, R16 ;  /* 0x000000130a107224 */ /* 0x020fc600078e0210 */
[----:B------:R-:W5:Y:S01]  /*1ee0*/  LDG.E R10, desc[UR14][R8.64+0x2c00] ;  /* 0x002c000e080a7981 */ /* 0x000f62000c1e1900 */
[----:B---3--:R-:W-:-:S03]  /*1ef0*/  IMAD R18, R18, R23, R16 ;  /* 0x0000001712127224 */ /* 0x008fc600078e0210 */
[----:B------:R-:W5:Y:S04]  /*1f00*/  LDG.E R19, desc[UR14][R4.64+0x2c00] ;  /* 0x002c000e04137981 */ /* 0x000f68000c1e1900 */
[----:B------:R-:W4:Y:S01]  /*1f10*/  LDG.E R16, desc[UR14][R8.64+0x3000] ;  /* 0x0030000e08107981 */ /* 0x000f22000c1e1900 */
[----:B------:R-:W-:-:S03]  /*1f20*/  IMAD R20, R6, R17, R18 ;  /* 0x0000001106147224 */ /* 0x000fc600078e0212 */
[----:B------:R-:W3:Y:S04]  /*1f30*/  LDG.E R18, desc[UR14][R8.64+0x3400] ;  /* 0x0034000e08127981 */ /* 0x000ee8000c1e1900 */
[----:B------:R-:W3:Y:S04]  /*1f40*/  LDG.E R23, desc[UR14][R4.64+0x3400] ;  /* 0x0034000e04177981 */ /* 0x000ee8000c1e1900 */
[----:B------:R-:W3:Y:S04]  /*1f50*/  LDG.E R6, desc[UR14][R8.64+0x3800] ;  /* 0x0038000e08067981 */ /* 0x000ee8000c1e1900 */
[----:B------:R-:W3:Y:S01]  /*1f60*/  LDG.E R17, desc[UR14][R4.64+0x3800] ;  /* 0x0038000e04117981 */ /* 0x000ee2000c1e1900 */
[----:B-1----:R-:W-:-:S04]  /*1f70*/  UIADD3 UR12, UPT, UPT, -UR8, UR10, URZ ;  /* 0x0000000a080c7290 */ /* 0x002fc8000fffe1ff */
[----:B------:R-:W-:Y:S01]  /*1f80*/  UISETP.GE.U32.AND UP0, UPT, UR12, UR5, UPT ;  /* 0x000000050c00728c */ /* 0x000fe2000bf06070 */
[----:B--2---:R-:W-:-:S04]  /*1f90*/  IMAD R2, R11, R2, R20 ;  /* 0x000000020b027224 */ /* 0x004fc800078e0214 */
[----:B-----5:R-:W-:-:S04]  /*1fa0*/  IMAD R2, R10, R19, R2 ;  /* 0x000000130a027224 */ /* 0x020fc800078e0202 */
[----:B----4-:R-:W-:-:S04]  /*1fb0*/  IMAD R2, R16, R21, R2 ;  /* 0x0000001510027224 */ /* 0x010fc800078e0202 */
[----:B---3--:R-:W-:-:S04]  /*1fc0*/  IMAD R2, R18, R23, R2 ;  /* 0x0000001712027224 */ /* 0x008fc800078e0202 */
[----:B------:R-:W-:-:S04]  /*1fd0*/  IMAD R2, R6, R17, R2 ;  /* 0x0000001106027224 */ /* 0x000fc800078e0202 */
[----:B------:R-:W-:Y:S01]  /*1fe0*/  IMAD R24, R24, R25, R2 ;  /* 0x0000001918187224 */ /* 0x000fe200078e0202 */
[----:B------:R-:W-:Y:S06]  /*1ff0*/  BRA.U !UP0, `(.L_x_2424) ;  /* 0x0000000d08b47547 */ /* 0x000fec000b800000 */
[----:B------:R-:W-:Y:S02]  /*2000*/  UIADD3 UR8, UPT, UPT, UR5, UR8, URZ ;  /* 0x0000000805087290 */ /* 0x000fe4000fffe0ff */
[----:B------:R-:W-:Y:S01]  /*2010*/  IADD3 R3, PT, PT, R3, -UR5, RZ ;  /* 0x8000000503037c10 */ /* 0x000fe2000fffe0ff */
[----:B------:R-:W-:Y:S01]  /*2020*/  UIADD3 UR4, UPT, UPT, UR4, 0x1, URZ ;  /* 0x0000000104047890 */ /* 0x000fe2000fffe0ff */
[----:B------:R-:W-:Y:S01]  /*2030*/  IADD3 R7, PT, PT, R7, UR5, RZ ;  /* 0x0000000507077c10 */ /* 0x000fe2000fffe0ff */
[----:B------:R-:W-:Y:S02]  /*2040*/  UISETP.GT.U32.AND UP0, UPT, UR8, UR11, UPT ;  /* 0x0000000b0800728c */ /* 0x000fe4000bf04070 */
[----:B------:R-:W-:-:S07]  /*2050*/  UIADD3 UR7, UPT, UPT, UR5, UR7, URZ ;  /* 0x0000000705077290 */ /* 0x000fce000fffe0ff */
[----:B------:R-:W-:Y:S05]  /*2060*/  BRA.U !UP0, `(.L_x_2426) ;  /* 0xfffffffd080c7547 */ /* 0x000fea000b83ffff */
.L_x_2425:
[----:B------:R-:W-:Y:S02]  /*2070*/  UIADD3 UR5, UPT, UPT, -UR8, UR10, URZ ;  /* 0x0000000a08057290 */ /* 0x000fe4000fffe1ff */
[----:B------:R-:W-:Y:S01]  /*2080*/  MOV R2, UR8 ;  /* 0x0000000800027c02 */ /* 0x000fe20008000f00 */
[----:B------:R-:W-:Y:S03]  /*2090*/  BSSY.RECONVERGENT B1, `(.L_x_2424) ;  /* 0x00000e3000017945 */ /* 0x000fe60003800200 */
[----:B------:R-:W-:-:S04]  /*20a0*/  ISETP.GE.AND P0, PT, R0, UR5, PT ;  /* 0x0000000500007c0c */ /* 0x000fc8000bf06270 */
[----:B------:R-:W-:-:S13]  /*20b0*/  ISETP.GE.U32.OR P0, PT, R2, UR10, P0 ;  /* 0x0000000a02007c0c */ /* 0x000fda0008706470 */
[----:B------:R-:W-:Y:S05]  /*20c0*/  @P0 BRA `(.L_x_2427) ;  /* 0x0000000c007c0947 */ /* 0x000fea0003800000 */
[----:B------:R-:W0:Y:S01]  /*20d0*/  LDC R5, c[0x0][0x3bc] ;  /* 0x0000ef00ff057b82 */ /* 0x000e220000000800 */
[----:B------:R-:W-:Y:S01]  /*20e0*/  LOP3.LUT R2, RZ, R0, RZ, 0x33, !PT ;  /* 0x00000000ff027212 */ /* 0x000fe200078e33ff */
[----:B------:R-:W-:Y:S01]  /*20f0*/  BSSY.RECONVERGENT B2, `(.L_x_2428) ;  /* 0x0000075000027945 */ /* 0x000fe20003800200 */
[----:B------:R-:W-:-:S04]  /*2100*/  MOV R9, UR6 ;  /* 0x0000000600097c02 */ /* 0x000fc80008000f00 */
[----:B------:R-:W-:Y:S01]  /*2110*/  IADD3 R2, PT, PT, -R9, UR10, R2 ;  /* 0x0000000a09027c10 */ /* 0x000fe2000fffe102 */
[----:B0-----:R-:W-:-:S04]  /*2120*/  IMAD R5, R5, UR4, RZ ;  /* 0x0000000405057c24 */ /* 0x001fc8000f8e02ff */
[----:B------:R-:W-:Y:S01]  /*2130*/  IMAD R2, R5, -0x1000, R2 ;  /* 0xfffff00005027824 */ /* 0x000fe200078e0202 */
[----:B------:R-:W-:-:S04]  /*2140*/  MOV R5, R0 ;  /* 0x0000000000057202 */ /* 0x000fc80000000f00 */
[C---:B------:R-:W-:Y:S02]  /*2150*/  ISETP.GE.U32.AND P0, PT, R2.reuse, 0xf00, PT ;  /* 0x00000f000200780c */ /* 0x040fe40003f06070 */
[----:B------:R-:W-:-:S04]  /*2160*/  LEA.HI R4, R2, 0x1, RZ, 0x18 ;  /* 0x0000000102047811 */ /* 0x000fc800078fc0ff */
[----:B------:R-:W-:-:S07]  /*2170*/  LOP3.LUT R6, R4, 0xf, RZ, 0xc0, !PT ;  /* 0x0000000f04067812 */ /* 0x000fce00078ec0ff */
[----:B------:R-:W-:Y:S05]  /*2180*/  @!P0 BRA `(.L_x_2429) ;  /* 0x0000000400ac8947 */ /* 0x000fea0003800000 */
[----:B------:R-:W-:Y:S01]  /*2190*/  LEA.HI R2, R3, 0x1, RZ, 0x18 ;  /* 0x0000000103027811 */ /* 0x000fe200078fc0ff */
[----:B------:R-:W-:Y:S01]  /*21a0*/  BSSY.RECONVERGENT B3, `(.L_x_2430) ;  /* 0x0000068000037945 */ /* 0x000fe20003800200 */
[----:B------:R-:W-:Y:S02]  /*21b0*/  LOP3.LUT R5, R0, 0x800, RZ, 0xfc, !PT ;  /* 0x0000080000057812 */ /* 0x000fe400078efcff */
[----:B------:R-:W-:-:S04]  /*21c0*/  LOP3.LUT R2, R2, 0x1fffff0, RZ, 0xc0, !PT ;  /* 0x01fffff002027812 */ /* 0x000fc800078ec0ff */
[----:B------:R-:W-:-:S07]  /*21d0*/  IADD3 R2, PT, PT, -R2, RZ, RZ ;  /* 0x000000ff02027210 */ /* 0x000fce0007ffe1ff */
.L_x_2431:
[C---:B------:R-:W-:Y:S01]  /*21e0*/  IADD3 R11, PT, PT, R7.reuse, -0x800, RZ ;  /* 0xfffff800070b7810 */ /* 0x040fe20007ffe0ff */
[----:B------:R-:W-:-:S04]  /*21f0*/  VIADD R29, R7, 0xfffff900 ;  /* 0xfffff900071d7836 */ /* 0x000fc80000000000 */
[----:B------:R-:W-:-:S04]  /*2200*/  IMAD.WIDE.U32 R8, R11, 0x4, R12 ;  /* 0x000000040b087825 */ /* 0x000fc800078e000c */
[----:B------:R-:W-:Y:S01]  /*2210*/  IMAD.WIDE.U32 R10, R11, 0x4, R14 ;  /* 0x000000040b0a7825 */ /* 0x000fe200078e000e */
[----:B------:R-:W2:Y:S03]  /*2220*/  LDG.E R16, desc[UR14][R8.64] ;  /* 0x0000000e08107981 */ /* 0x000ea6000c1e1900 */
[----:B------:R-:W-:Y:S01]  /*2230*/  IMAD.WIDE.U32 R20, R29, 0x4, R12 ;  /* 0x000000041d147825 */ /* 0x000fe200078e000c */
[----:B------:R-:W2:Y:S01]  /*2240*/  LDG.E R25, desc[UR14][R10.64] ;  /* 0x0000000e0a197981 */ /* 0x000ea2000c1e1900 */
[----:B------:R-:W-:Y:S02]  /*2250*/  IADD3 R37, PT, PT, R7, -0x600, RZ ;  /* 0xfffffa0007257810 */ /* 0x000fe40007ffe0ff */
[----:B------:R-:W-:Y:S01]  /*2260*/  IMAD.WIDE.U32 R28, R29, 0x4, R14 ;  /* 0x000000041d1c7825 */ /* 0x000fe200078e000e */
[----:B------:R-:W3:Y:S01]  /*2270*/  LDG.E R17, desc[UR14][R20.64] ;  /* 0x0000000e14117981 */ /* 0x000ee2000c1e1900 */
[----:B------:R-:W-:-:S02]  /*2280*/  IADD3 R19, PT, PT, R7, -0x500, RZ ;  /* 0xfffffb0007137810 */ /* 0x000fc40007ffe0ff */
[C---:B------:R-:W-:Y:S02]  /*2290*/  IMAD.WIDE.U32 R26, R37.reuse, 0x4, R12 ;  /* 0x00000004251a7825 */ /* 0x040fe400078e000c */
[----:B------:R0:W3:Y:S02]  /*22a0*/  LDG.E R28, desc[UR14][R28.64] ;  /* 0x0000000e1c1c7981 */ /* 0x0000e4000c1e1900 */
[----:B------:R-:W-:Y:S02]  /*22b0*/  IMAD.WIDE.U32 R36, R37, 0x4, R14 ;  /* 0x0000000425247825 */ /* 0x000fe400078e000e */
[----:B------:R-:W4:Y:S02]  /*22c0*/  LDG.E R26, desc[UR14][R26.64] ;  /* 0x0000000e1a1a7981 */ /* 0x000f24000c1e1900 */
[C---:B------:R-:W-:Y:S02]  /*22d0*/  IMAD.WIDE.U32 R34, R19.reuse, 0x4, R12 ;  /* 0x0000000413227825 */ /* 0x040fe400078e000c */
[----:B------:R-:W4:Y:S02]  /*22e0*/  LDG.E R9, desc[UR14][R36.64] ;  /* 0x0000000e24097981 */ /* 0x000f24000c1e1900 */
[----:B------:R-:W-:-:S02]  /*22f0*/  IMAD.WIDE.U32 R18, R19, 0x4, R14 ;  /* 0x0000000413127825 */ /* 0x000fc400078e000e */
[----:B------:R-:W5:Y:S04]  /*2300*/  LDG.E R10, desc[UR14][R34.64] ;  /* 0x0000000e220a7981 */ /* 0x000f68000c1e1900 */
[----:B------:R1:W5:Y:S01]  /*2310*/  LDG.E R11, desc[UR14][R18.64] ;  /* 0x0000000e120b7981 */ /* 0x000362000c1e1900 */
[C---:B------:R-:W-:Y:S02]  /*2320*/  IADD3 R23, PT, PT, R7.reuse, -0x400, RZ ;  /* 0xfffffc0007177810 */ /* 0x040fe40007ffe0ff */
[C---:B------:R-:W-:Y:S02]  /*2330*/  IADD3 R31, PT, PT, R7.reuse, -0x300, RZ ;  /* 0xfffffd00071f7810 */ /* 0x040fe40007ffe0ff */
[----:B0-----:R-:W-:Y:S01]  /*2340*/  IADD3 R29, PT, PT, R7, -0x200, RZ ;  /* 0xfffffe00071d7810 */ /* 0x001fe20007ffe0ff */
[----:B------:R-:W-:-:S04]  /*2350*/  IMAD.WIDE.U32 R20, R23, 0x4, R12 ;  /* 0x0000000417147825 */ /* 0x000fc800078e000c */
[----:B------:R-:W-:Y:S01]  /*2360*/  IMAD.WIDE.U32 R22, R23, 0x4, R14 ;  /* 0x0000000417167825 */ /* 0x000fe200078e000e */
[----:B------:R0:W5:Y:S03]  /*2370*/  LDG.E R8, desc[UR14][R20.64] ;  /* 0x0000000e14087981 */ /* 0x000166000c1e1900 */
[C---:B------:R-:W-:Y:S01]  /*2380*/  IMAD.WIDE.U32 R32, R31.reuse, 0x4, R12 ;  /* 0x000000041f207825 */ /* 0x040fe200078e000c */
[----:B------:R0:W5:Y:S03]  /*2390*/  LDG.E R27, desc[UR14][R22.64] ;  /* 0x0000000e161b7981 */ /* 0x000166000c1e1900 */
[----:B------:R-:W-:-:S04]  /*23a0*/  IMAD.WIDE.U32 R30, R31, 0x4, R14 ;  /* 0x000000041f1e7825 */ /* 0x000fc800078e000e */
[----:B-1----:R-:W-:-:S06]  /*23b0*/  IMAD.WIDE.U32 R18, R29, 0x4, R14 ;  /* 0x000000041d127825 */ /* 0x002fcc00078e000e */
[----:B------:R-:W5:Y:S01]  /*23c0*/  LDG.E R19, desc[UR14][R18.64] ;  /* 0x0000000e12137981 */ /* 0x000f62000c1e1900 */
[----:B--2---:R-:W-:-:S03]  /*23d0*/  IMAD R16, R16, R25, R24 ;  /* 0x0000001910107224 */ /* 0x004fc600078e0218 */
[----:B------:R1:W2:Y:S04]  /*23e0*/  LDG.E R24, desc[UR14][R32.64] ;  /* 0x0000000e20187981 */ /* 0x0002a8000c1e1900 */
[----:B------:R1:W2:Y:S01]  /*23f0*/  LDG.E R25, desc[UR14][R30.64] ;  /* 0x0000000e1e197981 */ /* 0x0002a2000c1e1900 */
[----:B---3--:R-:W-:Y:S02]  /*2400*/  IMAD R28, R17, R28, R16 ;  /* 0x0000001c111c7224 */ /* 0x008fe400078e0210 */
[----:B------:R-:W-:Y:S01]  /*2410*/  IMAD.WIDE.U32 R16, R29, 0x4, R12 ;  /* 0x000000041d107825 */ /* 0x000fe200078e000c */
[----:B------:R-:W-:-:S05]  /*2420*/  IADD3 R29, PT, PT, R7, -0x100, RZ ;  /* 0xffffff00071d7810 */ /* 0x000fca0007ffe0ff */
[C---:B0-----:R-:W-:Y:S01]  /*2430*/  IMAD.WIDE.U32 R20, R29.reuse, 0x4, R12 ;  /* 0x000000041d147825 */ /* 0x041fe200078e000c */
[----:B------:R0:W3:Y:S03]  /*2440*/  LDG.E R16, desc[UR14][R16.64] ;  /* 0x0000000e10107981 */ /* 0x0000e6000c1e1900 */
[----:B------:R-:W-:Y:S02]  /*2450*/  IMAD.WIDE.U32 R22, R29, 0x4, R14 ;  /* 0x000000041d167825 */ /* 0x000fe400078e000e */
[----:B------:R0:W3:Y:S02]  /*2460*/  LDG.E R20, desc[UR14][R20.64] ;  /* 0x0000000e14147981 */ /* 0x0000e4000c1e1900 */
[----:B----4-:R-:W-:Y:S02]  /*2470*/  IMAD R9, R26, R9, R28 ;  /* 0x000000091a097224 */ /* 0x010fe400078e021c */
[----:B------:R-:W4:Y:S02]  /*2480*/  LDG.E R23, desc[UR14][R22.64] ;  /* 0x0000000e16177981 */ /* 0x000f24000c1e1900 */
[----:B-----5:R-:W-:Y:S01]  /*2490*/  IMAD R9, R10, R11, R9 ;  /* 0x0000000b0a097224 */ /* 0x020fe200078e0209 */
[C---:B------:R-:W-:Y:S01]  /*24a0*/  IADD3 R11, PT, PT, R7.reuse, 0x100, RZ ;  /* 0x00000100070b7810 */ /* 0x040fe20007ffe0ff */
[----:B-1----:R-:W-:-:S04]  /*24b0*/  IMAD.WIDE.U32 R32, R7, 0x4, R12 ;  /* 0x0000000407207825 */ /* 0x002fc800078e000c */
[----:B------:R-:W-:Y:S02]  /*24c0*/  IMAD.WIDE.U32 R30, R7, 0x4, R14 ;  /* 0x00000004071e7825 */ /* 0x000fe400078e000e */
[----:B------:R-:W5:Y:S02]  /*24d0*/  LDG.E R32, desc[UR14][R32.64] ;  /* 0x0000000e20207981 */ /* 0x000f64000c1e1900 */
[C---:B------:R-:W-:Y:S02]  /*24e0*/  IMAD.WIDE.U32 R28, R11.reuse, 0x4, R12 ;  /* 0x000000040b1c7825 */ /* 0x040fe400078e000c */
[----:B------:R-:W5:Y:S02]  /*24f0*/  LDG.E R31, desc[UR14][R30.64] ;  /* 0x0000000e1e1f7981 */ /* 0x000f64000c1e1900 */
[----:B------:R-:W-:Y:S02]  /*2500*/  IMAD.WIDE.U32 R10, R11, 0x4, R14 ;  /* 0x000000040b0a7825 */ /* 0x000fe400078e000e */
[----:B------:R1:W5:Y:S04]  /*2510*/  LDG.E R28, desc[UR14][R28.64] ;  /* 0x0000000e1c1c7981 */ /* 0x000368000c1e1900 */
[----:B------:R-:W5:Y:S01]  /*2520*/  LDG.E R11, desc[UR14][R10.64] ;  /* 0x0000000e0a0b7981 */ /* 0x000f62000c1e1900 */
[----:B------:R-:W-:Y:S01]  /*2530*/  IMAD R8, R8, R27, R9 ;  /* 0x0000001b08087224 */ /* 0x000fe200078e0209 */
[C---:B0-----:R-:W-:Y:S01]  /*2540*/  IADD3 R17, PT, PT, R7.reuse, 0x200, RZ ;  /* 0x0000020007117810 */ /* 0x041fe20007ffe0ff */
[C---:B------:R-:W-:Y:S01]  /*2550*/  VIADD R21, R7.reuse, 0x300 ;  /* 0x0000030007157836 */ /* 0x040fe20000000000 */
[----:B-1----:R-:W-:-:S02]  /*2560*/  IADD3 R29, PT, PT, R7, 0x500, RZ ;  /* 0x00000500071d7810 */ /* 0x002fc40007ffe0ff */
[----:B------:R-:W-:-:S05]  /*2570*/  IADD3 R33, PT, PT, R7, 0x600, RZ ;  /* 0x0000060007217810 */ /* 0x000fca0007ffe0ff */
[----:B------:R-:W-:-:S06]  /*2580*/  IMAD.WIDE.U32 R34, R33, 0x4, R12 ;  /* 0x0000000421227825 */ /* 0x000fcc00078e000c */
[----:B------:R-:W5:Y:S01]  /*2590*/  LDG.E R34, desc[UR14][R34.64] ;  /* 0x0000000e22227981 */ /* 0x000f62000c1e1900 */
[----:B--2---:R-:W-:Y:S01]  /*25a0*/  IMAD R8, R24, R25, R8 ;  /* 0x0000001918087224 */ /* 0x004fe200078e0208 */
[----:B------:R-:W-:-:S03]  /*25b0*/  IADD3 R25, PT, PT, R7, 0x400, RZ ;  /* 0x0000040007197810 */ /* 0x000fc60007ffe0ff */
[----:B---3--:R-:W-:Y:S02]  /*25c0*/  IMAD R16, R16, R19, R8 ;  /* 0x0000001310107224 */ /* 0x008fe400078e0208 */
[----:B------:R-:W-:-:S04]  /*25d0*/  IMAD.WIDE.U32 R8, R17, 0x4, R12 ;  /* 0x0000000411087825 */ /* 0x000fc800078e000c */
[----:B------:R-:W-:Y:S02]  /*25e0*/  IMAD.WIDE.U32 R18, R17, 0x4, R14 ;  /* 0x0000000411127825 */ /* 0x000fe400078e000e */
[----:B------:R0:W2:Y:S02]  /*25f0*/  LDG.E R8, desc[UR14][R8.64] ;  /* 0x0000000e08087981 */ /* 0x0000a4000c1e1900 */
[----:B----4-:R-:W-:Y:S02]  /*2600*/  IMAD R26, R20, R23, R16 ;  /* 0x00000017141a7224 */ /* 0x010fe400078e0210 */
[C---:B------:R-:W-:Y:S01]  /*2610*/  IMAD.WIDE.U32 R16, R21.reuse, 0x4, R12 ;  /* 0x0000000415107825 */ /* 0x040fe200078e000c */
[----:B------:R-:W2:Y:S03]  /*2620*/  LDG.E R19, desc[UR14][R18.64] ;  /* 0x0000000e12137981 */ /* 0x000ea6000c1e1900 */
[----:B------:R-:W-:-:S02]  /*2630*/  IMAD.WIDE.U32 R20, R21, 0x4, R14 ;  /* 0x0000000415147825 */ /* 0x000fc400078e000e */
[----:B------:R-:W3:Y:S02]  /*2640*/  LDG.E R16, desc[UR14][R16.64] ;  /* 0x0000000e10107981 */ /* 0x000ee4000c1e1900 */
[C---:B------:R-:W-:Y:S02]  /*2650*/  IMAD.WIDE.U32 R22, R25.reuse, 0x4, R12 ;  /* 0x0000000419167825 */ /* 0x040fe400078e000c */
[----:B------:R-:W3:Y:S02]  /*2660*/  LDG.E R21, desc[UR14][R20.64] ;  /* 0x0000000e14157981 */ /* 0x000ee4000c1e1900 */
[----:B------:R-:W-:Y:S02]  /*2670*/  IMAD.WIDE.U32 R24, R25, 0x4, R14 ;  /* 0x0000000419187825 */ /* 0x000fe400078e000e */
[----:B------:R-:W4:Y:S02]  /*2680*/  LDG.E R22, desc[UR14][R22.64] ;  /* 0x0000000e16167981 */ /* 0x000f24000c1e1900 */
[----:B-----5:R-:W-:-:S02]  /*2690*/  IMAD R32, R32, R31, R26 ;  /* 0x0000001f20207224 */ /* 0x020fc400078e021a */
[C---:B------:R-:W-:Y:S01]  /*26a0*/  IMAD.WIDE.U32 R26, R29.reuse, 0x4, R12 ;  /* 0x000000041d1a7825 */ /* 0x040fe200078e000c */
[----:B------:R-:W4:Y:S03]  /*26b0*/  LDG.E R25, desc[UR14][R24.64] ;  /* 0x0000000e18197981 */ /* 0x000f26000c1e1900 */
[----:B------:R-:W-:Y:S02]  /*26c0*/  IMAD.WIDE.U32 R30, R29, 0x4, R14 ;  /* 0x000000041d1e7825 */ /* 0x000fe400078e000e */
[----:B------:R-:W5:Y:S02]  /*26d0*/  LDG.E R26, desc[UR14][R26.64] ;  /* 0x0000000e1a1a7981 */ /* 0x000f64000c1e1900 */
[----:B0-----:R-:W-:Y:S01]  /*26e0*/  IMAD R9, R28, R11, R32 ;  /* 0x0000000b1c097224 */ /* 0x001fe200078e0220 */
[----:B------:R-:W-:Y:S01]  /*26f0*/  IADD3 R11, PT, PT, R7, 0x700, RZ ;  /* 0x00000700070b7810 */ /* 0x000fe20007ffe0ff */
[----:B------:R-:W-:Y:S01]  /*2700*/  IMAD.WIDE.U32 R32, R33, 0x4, R14 ;  /* 0x0000000421207825 */ /* 0x000fe200078e000e */
[----:B------:R-:W5:Y:S03]  /*2710*/  LDG.E R31, desc[UR14][R30.64] ;  /* 0x0000000e1e1f7981 */ /* 0x000f66000c1e1900 */
[----:B------:R-:W-:-:S02]  /*2720*/  IMAD.WIDE.U32 R28, R11, 0x4, R12 ;  /* 0x000000040b1c7825 */ /* 0x000fc400078e000c */
[----:B------:R-:W5:Y:S02]  /*2730*/  LDG.E R33, desc[UR14][R32.64] ;  /* 0x0000000e20217981 */ /* 0x000f64000c1e1900 */
[----:B------:R-:W-:Y:S02]  /*2740*/  IMAD.WIDE.U32 R10, R11, 0x4, R14 ;  /* 0x000000040b0a7825 */ /* 0x000fe400078e000e */
[----:B------:R-:W5:Y:S04]  /*2750*/  LDG.E R28, desc[UR14][R28.64] ;  /* 0x0000000e1c1c7981 */ /* 0x000f68000c1e1900 */
[----:B------:R-:W5:Y:S01]  /*2760*/  LDG.E R10, desc[UR14][R10.64] ;  /* 0x0000000e0a0a7981 */ /* 0x000f62000c1e1900 */
[----:B------:R-:W-:-:S04]  /*2770*/  IADD3 R2, PT, PT, R2, 0x10, RZ ;  /* 0x0000001002027810 */ /* 0x000fc80007ffe0ff */
[----:B------:R-:W-:Y:S02]  /*2780*/  ISETP.NE.AND P0, PT, R2, RZ, PT ;  /* 0x000000ff0200720c */ /* 0x000fe40003f05270 */
[----:B------:R-:W-:Y:S02]  /*2790*/  IADD3 R5, PT, PT, R5, 0x1000, RZ ;  /* 0x0000100005057810 */ /* 0x000fe40007ffe0ff */
[----:B------:R-:W-:Y:S01]  /*27a0*/  IADD3 R7, PT, PT, R7, 0x1000, RZ ;  /* 0x0000100007077810 */ /* 0x000fe20007ffe0ff */
[----:B--2---:R-:W-:-:S04]  /*27b0*/  IMAD R8, R8, R19, R9 ;  /* 0x0000001308087224 */ /* 0x004fc800078e0209 */
[----:B---3--:R-:W-:-:S04]  /*27c0*/  IMAD R8, R16, R21, R8 ;  /* 0x0000001510087224 */ /* 0x008fc800078e0208 */
[----:B----4-:R-:W-:-:S04]  /*27d0*/  IMAD R8, R22, R25, R8 ;  /* 0x0000001916087224 */ /* 0x010fc800078e0208 */
[----:B-----5:R-:W-:-:S04]  /*27e0*/  IMAD R8, R26, R31, R8 ;  /* 0x0000001f1a087224 */ /* 0x020fc800078e0208 */
[----:B------:R-:W-:-:S04]  /*27f0*/  IMAD R33, R34, R33, R8 ;  /* 0x0000002122217224 */ /* 0x000fc800078e0208 */
[----:B------:R-:W-:Y:S01]  /*2800*/  IMAD R24, R28, R10, R33 ;  /* 0x0000000a1c187224 */ /* 0x000fe200078e0221 */
[----:B------:R-:W-:Y:S06]  /*2810*/  @P0 BRA `(.L_x_2431) ;  /* 0xfffffff800700947 */ /* 0x000fec000383ffff */
[----:B------:R-:W-:Y:S05]  /*2820*/  BSYNC.RECONVERGENT B3 ;  /* 0x0000000000037941 */ /* 0x000fea0003800200 */
.L_x_2430:
[----:B------:R-:W-:-:S07]  /*2830*/  IADD3 R5, PT, PT, R5, -0x800, RZ ;  /* 0xfffff80005057810 */ /* 0x000fce0007ffe0ff */
.L_x_2429:
[----:B------:R-:W-:Y:S05]  /*2840*/  BSYNC.RECONVERGENT B2 ;  /* 0x0000000000027941 */ /* 0x000fea0003800200 */
.L_x_2428:
[----:B------:R-:W-:-:S13]  /*2850*/  ISETP.NE.AND P0, PT, R6, RZ, PT ;  /* 0x000000ff0600720c */ /* 0x000fda0003f05270 */
[----:B------:R-:W-:Y:S05]  /*2860*/  @!P0 BRA `(.L_x_2427) ;  /* 0x0000000400948947 */ /* 0x000fea0003800000 */
[----:B------:R-:W-:Y:S01]  /*2870*/  ISETP.GE.U32.AND P0, PT, R6, 0x8, PT ;  /* 0x000000080600780c */ /* 0x000fe20003f06070 */
[----:B------:R-:W-:Y:S01]  /*2880*/  BSSY.RECONVERGENT B2, `(.L_x_2432) ;  /* 0x0000035000027945 */ /* 0x000fe20003800200 */
[----:B------:R-:W-:-:S04]  /*2890*/  LOP3.LUT R2, R4, 0x7, RZ, 0xc0, !PT ;  /* 0x0000000704027812 */ /* 0x000fc800078ec0ff */
[----:B------:R-:W-:-:S07]  /*28a0*/  ISETP.NE.AND P1, PT, R2, RZ, PT ;  /* 0x000000ff0200720c */ /* 0x000fce0003f25270 */
[----:B------:R-:W-:Y:S06]  /*28b0*/  @!P0 BRA `(.L_x_2433) ;  /* 0x0000000000c48947 */ /* 0x000fec0003800000 */
[----:B------:R-:W-:-:S04]  /*28c0*/  VIADD R25, R5, UR8 ;  /* 0x0000000805197c36 */ /* 0x000fc80008000000 */
[----:B------:R-:W-:-:S04]  /*28d0*/  IMAD.WIDE.U32 R22, R25, 0x4, R12 ;  /* 0x0000000419167825 */ /* 0x000fc800078e000c */
[C---:B------:R-:W-:Y:S02]  /*28e0*/  IMAD.WIDE.U32 R10, R25.reuse, 0x4, R14 ;  /* 0x00000004190a7825 */ /* 0x040fe400078e000e */
[----:B------:R0:W2:Y:S04]  /*28f0*/  LDG.E R22, desc[UR14][R22.64] ;  /* 0x0000000e16167981 */ /* 0x0000a8000c1e1900 */
[----:B------:R-:W2:Y:S01]  /*2900*/  LDG.E R29, desc[UR14][R10.64] ;  /* 0x0000000e0a1d7981 */ /* 0x000ea2000c1e1900 */
[C---:B------:R-:W-:Y:S02]  /*2910*/  IADD3 R21, PT, PT, R25.reuse, 0x100, RZ ;  /* 0x0000010019157810 */ /* 0x040fe40007ffe0ff */
[----:B------:R-:W-:-:S03]  /*2920*/  IADD3 R31, PT, PT, R25, 0x200, RZ ;  /* 0x00000200191f7810 */ /* 0x000fc60007ffe0ff */
[----:B------:R-:W-:Y:S01]  /*2930*/  IMAD.WIDE.U32 R8, R21, 0x4, R12 ;  /* 0x0000000415087825 */ /* 0x000fe200078e000c */
[----:B------:R-:W-:-:S03]  /*2940*/  IADD3 R33, PT, PT, R25, 0x300, RZ ;  /* 0x0000030019217810 */ /* 0x000fc60007ffe0ff */
[----:B------:R-:W-:Y:S01]  /*2950*/  IMAD.WIDE.U32 R20, R21, 0x4, R14 ;  /* 0x0000000415147825 */ /* 0x000fe200078e000e */
[----:B------:R-:W3:Y:S01]  /*2960*/  LDG.E R6, desc[UR14][R8.64] ;  /* 0x0000000e08067981 */ /* 0x000ee2000c1e1900 */
[----:B------:R-:W-:Y:S02]  /*2970*/  IADD3 R17, PT, PT, R25, 0x400, RZ ;  /* 0x0000040019117810 */ /* 0x000fe40007ffe0ff */
[C---:B------:R-:W-:Y:S01]  /*2980*/  IMAD.WIDE.U32 R26, R31.reuse, 0x4, R12 ;  /* 0x000000041f1a7825 */ /* 0x040fe200078e000c */
[----:B------:R-:W3:Y:S03]  /*2990*/  LDG.E R7, desc[UR14][R20.64] ;  /* 0x0000000e14077981 */ /* 0x000ee6000c1e1900 */
[----:B------:R-:W-:Y:S01]  /*29a0*/  IMAD.WIDE.U32 R30, R31, 0x4, R14 ;  /* 0x000000041f1e7825 */ /* 0x000fe200078e000e */
[----:B------:R1:W4:Y:S01]  /*29b0*/  LDG.E R10, desc[UR14][R26.64] ;  /* 0x0000000e1a0a7981 */ /* 0x000322000c1e1900 */
[----:B0-----:R-:W-:-:S02]  /*29c0*/  IADD3 R23, PT, PT, R25, 0x500, RZ ;  /* 0x0000050019177810 */ /* 0x001fc40007ffe0ff */
[C---:B------:R-:W-:Y:S01]  /*29d0*/  IMAD.WIDE.U32 R34, R33.reuse, 0x4, R12 ;  /* 0x0000000421227825 */ /* 0x040fe200078e000c */
[----:B------:R0:W4:Y:S03]  /*29e0*/  LDG.E R11, desc[UR14][R30.64] ;  /* 0x0000000e1e0b7981 */ /* 0x000126000c1e1900 */
[----:B------:R-:W-:Y:S01]  /*29f0*/  IMAD.WIDE.U32 R32, R33, 0x4, R14 ;  /* 0x0000000421207825 */ /* 0x000fe200078e000e */
[----:B------:R-:W5:Y:S03]  /*2a00*/  LDG.E R8, desc[UR14][R34.64] ;  /* 0x0000000e22087981 */ /* 0x000f66000c1e1900 */
[----:B------:R-:W-:Y:S01]  /*2a10*/  IMAD.WIDE.U32 R18, R17, 0x4, R12 ;  /* 0x0000000411127825 */ /* 0x000fe200078e000c */
[----:B------:R0:W5:Y:S01]  /*2a20*/  LDG.E R9, desc[UR14][R32.64] ;  /* 0x0000000e20097981 */ /* 0x000162000c1e1900 */
[----:B-1----:R-:W-:-:S02]  /*2a30*/  IADD3 R27, PT, PT, R25, 0x600, RZ ;  /* 0x00000600191b7810 */ /* 0x002fc40007ffe0ff */
[----:B------:R-:W-:Y:S01]  /*2a40*/  IMAD.WIDE.U32 R16, R17, 0x4, R14 ;  /* 0x0000000411107825 */ /* 0x000fe200078e000e */
[----:B0-----:R-:W-:Y:S01]  /*2a50*/  IADD3 R31, PT, PT, R25, 0x700, RZ ;  /* 0x00000700191f7810 */ /* 0x001fe20007ffe0ff */
[----:B------:R-:W5:Y:S02]  /*2a60*/  LDG.E R18, desc[UR14][R18.64] ;  /* 0x0000000e12127981 */ /* 0x000f64000c1e1900 */
[--C-:B------:R-:W-:Y:S02]  /*2a70*/  IMAD.WIDE.U32 R20, R23, 0x4, R12.reuse ;  /* 0x0000000417147825 */ /* 0x100fe400078e000c */
[----:B------:R-:W5:Y:S02]  /*2a80*/  LDG.E R17, desc[UR14][R16.64] ;  /* 0x0000000e10117981 */ /* 0x000f64000c1e1900 */
[C---:B------:R-:W-:Y:S02]  /*2a90*/  IMAD.WIDE.U32 R32, R31.reuse, 0x4, R12 ;  /* 0x000000041f207825 */ /* 0x040fe400078e000c */
[----:B------:R-:W5:Y:S02]  /*2aa0*/  LDG.E R20, desc[UR14][R20.64] ;  /* 0x0000000e14147981 */ /* 0x000f64000c1e1900 */
[----:B------:R-:W-:-:S02]  /*2ab0*/  IMAD.WIDE.U32 R30, R31, 0x4, R14 ;  /* 0x000000041f1e7825 */ /* 0x000fc400078e000e */
[----:B------:R-:W5:Y:S04]  /*2ac0*/  LDG.E R32, desc[UR14][R32.64] ;  /* 0x0000000e20207981 */ /* 0x000f68000c1e1900 */
[----:B------:R-:W5:Y:S01]  /*2ad0*/  LDG.E R31, desc[UR14][R30.64] ;  /* 0x0000000e1e1f7981 */ /* 0x000f62000c1e1900 */
[----:B--2---:R-:W-:Y:S02]  /*2ae0*/  IMAD R29, R22, R29, R24 ;  /* 0x0000001d161d7224 */ /* 0x004fe400078e0218 */
[----:B------:R-:W-:-:S04]  /*2af0*/  IMAD.WIDE.U32 R22, R23, 0x4, R14 ;  /* 0x0000000417167825 */ /* 0x000fc800078e000e */
[C---:B------:R-:W-:Y:S02]  /*2b00*/  IMAD.WIDE.U32 R24, R27.reuse, 0x4, R12 ;  /* 0x000000041b187825 */ /* 0x040fe400078e000c */
[----:B------:R-:W2:Y:S02]  /*2b10*/  LDG.E R23, desc[UR14][R22.64] ;  /* 0x0000000e16177981 */ /* 0x000ea4000c1e1900 */
[----:B------:R-:W-:Y:S02]  /*2b20*/  IMAD.WIDE.U32 R26, R27, 0x4, R14 ;  /* 0x000000041b1a7825 */ /* 0x000fe400078e000e */
[----:B------:R-:W2:Y:S04]  /*2b30*/  LDG.E R24, desc[UR14][R24.64] ;  /* 0x0000000e18187981 */ /* 0x000ea8000c1e1900 */
[----:B------:R-:W2:Y:S01]  /*2b40*/  LDG.E R27, desc[UR14][R26.64] ;  /* 0x0000000e1a1b7981 */ /* 0x000ea2000c1e1900 */
[----:B---3--:R-:W-:-:S04]  /*2b50*/  IMAD R6, R6, R7, R29 ;  /* 0x0000000706067224 */ /* 0x008fc800078e021d */
[----:B----4-:R-:W-:-:S04]  /*2b60*/  IMAD R6, R10, R11, R6 ;  /* 0x0000000b0a067224 */ /* 0x010fc800078e0206 */
[----:B-----5:R-:W-:-:S04]  /*2b70*/  IMAD R6, R8, R9, R6 ;  /* 0x0000000908067224 */ /* 0x020fc800078e0206 */
[----:B------:R-:W-:Y:S01]  /*2b80*/  IMAD R6, R18, R17, R6 ;  /* 0x0000001112067224 */ /* 0x000fe200078e0206 */
[----:B------:R-:W-:-:S03]  /*2b90*/  IADD3 R5, PT, PT, R5, 0x800, RZ ;  /* 0x0000080005057810 */ /* 0x000fc60007ffe0ff */
[----:B--2---:R-:W-:-:S04]  /*2ba0*/  IMAD R6, R20, R23, R6 ;  /* 0x0000001714067224 */ /* 0x004fc800078e0206 */
[----:B------:R-:W-:-:S04]  /*2bb0*/  IMAD R24, R24, R27, R6 ;  /* 0x0000001b18187224 */ /* 0x000fc800078e0206 */
[----:B------:R-:W-:-:S07]  /*2bc0*/  IMAD R24, R32, R31, R24 ;  /* 0x0000001f20187224 */ /* 0x000fce00078e0218 */
.L_x_2433:
[----:B------:R-:W-:Y:S05]  /*2bd0*/  BSYNC.RECONVERGENT B2 ;  /* 0x0000000000027941 */ /* 0x000fea0003800200 */
.L_x_2432:
[----:B------:R-:W-:Y:S05]  /*2be0*/  @!P1 BRA `(.L_x_2427) ;  /* 0x0000000000b49947 */ /* 0x000fea0003800000 */
[----:B------:R-:W-:Y:S01]  /*2bf0*/  ISETP.GE.U32.AND P0, PT, R2, 0x4, PT ;  /* 0x000000040200780c */ /* 0x000fe20003f06070 */
[----:B------:R-:W-:Y:S01]  /*2c00*/  BSSY.RECONVERGENT B2, `(.L_x_2434) ;  /* 0x000001c000027945 */ /* 0x000fe20003800200 */
[----:B------:R-:W-:-:S11]  /*2c10*/  LOP3.LUT P1, RZ, R4, 0x3, RZ, 0xc0, !PT ;  /* 0x0000000304ff7812 */ /* 0x000fd6000782c0ff */
[----:B------:R-:W-:Y:S05]  /*2c20*/  @!P0 BRA `(.L_x_2435) ;  /* 0x0000000000648947 */ /* 0x000fea0003800000 */
[----:B------:R-:W-:-:S04]  /*2c30*/  VIADD R7, R5, UR8 ;  /* 0x0000000805077c36 */ /* 0x000fc80008000000 */
[C---:B------:R-:W-:Y:S01]  /*2c40*/  IMAD.WIDE.U32 R18, R7.reuse, 0x4, R12 ;  /* 0x0000000407127825 */ /* 0x040fe200078e000c */
[C---:B------:R-:W-:Y:S02]  /*2c50*/  IADD3 R17, PT, PT, R7.reuse, 0x100, RZ ;  /* 0x0000010007117810 */ /* 0x040fe40007ffe0ff */
[C---:B------:R-:W-:Y:S01]  /*2c60*/  IADD3 R21, PT, PT, R7.reuse, 0x200, RZ ;  /* 0x0000020007157810 */ /* 0x040fe20007ffe0ff */
[C---:B------:R-:W-:Y:S01]  /*2c70*/  IMAD.WIDE.U32 R26, R7.reuse, 0x4, R14 ;  /* 0x00000004071a7825 */ /* 0x040fe200078e000e */
[----:B------:R-:W-:Y:S01]  /*2c80*/  IADD3 R25, PT, PT, R7, 0x300, RZ ;  /* 0x0000030007197810 */ /* 0x000fe20007ffe0ff */
[----:B------:R-:W2:Y:S02]  /*2c90*/  LDG.E R19, desc[UR14][R18.64] ;  /* 0x0000000e12137981 */ /* 0x000ea4000c1e1900 */
[C---:B------:R-:W-:Y:S02]  /*2ca0*/  IMAD.WIDE.U32 R10, R17.reuse, 0x4, R12 ;  /* 0x00000004110a7825 */ /* 0x040fe400078e000c */
[----:B------:R-:W2:Y:S02]  /*2cb0*/  LDG.E R2, desc[UR14][R26.64] ;  /* 0x0000000e1a027981 */ /* 0x000ea4000c1e1900 */
[----:B------:R-:W-:-:S02]  /*2cc0*/  IMAD.WIDE.U32 R16, R17, 0x4, R14 ;  /* 0x0000000411107825 */ /* 0x000fc400078e000e */
[----:B------:R-:W3:Y:S02]  /*2cd0*/  LDG.E R11, desc[UR14][R10.64] ;  /* 0x0000000e0a0b7981 */ /* 0x000ee4000c1e1900 */
[C---:B------:R-:W-:Y:S02]  /*2ce0*/  IMAD.WIDE.U32 R8, R21.reuse, 0x4, R12 ;  /* 0x0000000415087825 */ /* 0x040fe400078e000c */
[----:B------:R-:W3:Y:S02]  /*2cf0*/  LDG.E R16, desc[UR14][R16.64] ;  /* 0x0000000e10107981 */ /* 0x000ee4000c1e1900 */
[----:B------:R-:W-:Y:S02]  /*2d00*/  IMAD.WIDE.U32 R6, R21, 0x4, R14 ;  /* 0x0000000415067825 */ /* 0x000fe400078e000e */
[----:B------:R-:W4:Y:S02]  /*2d10*/  LDG.E R9, desc[UR14][R8.64] ;  /* 0x0000000e08097981 */ /* 0x000f24000c1e1900 */
[----:B------:R-:W-:-:S02]  /*2d20*/  IMAD.WIDE.U32 R22, R25, 0x4, R12 ;  /* 0x0000000419167825 */ /* 0x000fc400078e000c */
        /* <DEDUP_REMOVED lines=9> */
.L_x_2435:
[----:B------:R-:W-:Y:S05]  /*2dc0*/  BSYNC.RECONVERGENT B2 ;  /* 0x0000000000027941 */ /* 0x000fea0003800200 */
.L_x_2434:
[----:B------:R-:W-:Y:S05]  /*2dd0*/  @!P1 BRA `(.L_x_2427) ;  /* 0x0000000000389947 */ /* 0x000fea0003800000 */
[----:B------:R-:W-:Y:S02]  /*2de0*/  LOP3.LUT R2, R3, 0xffff, RZ, 0xc0, !PT ;  /* 0x0000ffff03027812 */ /* 0x000fe400078ec0ff */
[----:B------:R-:W-:Y:S02]  /*2df0*/  IADD3 R7, PT, PT, R5, UR7, RZ ;  /* 0x0000000705077c10 */ /* 0x000fe4000fffe0ff */
[----:B------:R-:W-:-:S04]  /*2e00*/  LEA.HI R2, R2, 0x1, RZ, 0x18 ;  /* 0x0000000102027811 */ /* 0x000fc800078fc0ff */
[----:B------:R-:W-:-:S04]  /*2e10*/  LOP3.LUT R2, R2, 0x3, RZ, 0xc0, !PT ;  /* 0x0000000302027812 */ /* 0x000fc800078ec0ff */
[----:B------:R-:W-:-:S07]  /*2e20*/  IADD3 R6, PT, PT, -R2, RZ, RZ ;  /* 0x000000ff02067210 */ /* 0x000fce0007ffe1ff */
.L_x_2436:
[----:B------:R-:W-:-:S04]  /*2e30*/  IMAD.WIDE.U32 R2, R7, 0x4, R12 ;  /* 0x0000000407027825 */ /* 0x000fc800078e000c */
[C---:B------:R-:W-:Y:S02]  /*2e40*/  IMAD.WIDE.U32 R4, R7.reuse, 0x4, R14 ;  /* 0x0000000407047825 */ /* 0x040fe400078e000e */
[----:B------:R-:W2:Y:S04]  /*2e50*/  LDG.E R3, desc[UR14][R2.64] ;  /* 0x0000000e02037981 */ /* 0x000ea8000c1e1900 */
[----:B------:R-:W2:Y:S01]  /*2e60*/  LDG.E R4, desc[UR14][R4.64] ;  /* 0x0000000e04047981 */ /* 0x000ea2000c1e1900 */
[----:B------:R-:W-:Y:S02]  /*2e70*/  IADD3 R6, PT, PT, R6, 0x1, RZ ;  /* 0x0000000106067810 */ /* 0x000fe40007ffe0ff */
[----:B------:R-:W-:Y:S02]  /*2e80*/  IADD3 R7, PT, PT, R7, 0x100, RZ ;  /* 0x0000010007077810 */ /* 0x000fe40007ffe0ff */
[----:B------:R-:W-:Y:S01]  /*2e90*/  ISETP.NE.AND P0, PT, R6, RZ, PT ;  /* 0x000000ff0600720c */ /* 0x000fe20003f05270 */
[----:B--2---:R-:W-:-:S12]  /*2ea0*/  IMAD R24, R3, R4, R24 ;  /* 0x0000000403187224 */ /* 0x004fd800078e0218 */
[----:B------:R-:W-:Y:S05]  /*2eb0*/  @P0 BRA `(.L_x_2436) ;  /* 0xfffffffc00dc0947 */ /* 0x000fea000383ffff */
.L_x_2427:
[----:B------:R-:W-:Y:S05]  /*2ec0*/  BSYNC.RECONVERGENT B1 ;  /* 0x0000000000017941 */ /* 0x000fea0003800200 */
.L_x_2424:
        /* <DEDUP_REMOVED lines=27> */
[----:B------:R-:W-:Y:S02]  /*3080*/  ISETP.NE.AND P0, PT, R0, RZ, PT ;  /* 0x000000ff0000720c */ /* 0x000fe40003f05270 */
[----:B------:R-:W-:-:S05]  /*3090*/  IADD3 R3, PT, PT, R4, R3, RZ ;  /* 0x0000000304037210 */ /* 0x000fca0007ffe0ff */
        /* <DEDUP_REMOVED lines=11> */
[----:B-1----:R-:W-:-:S04]  /*3150*/  IADD3 R0, PT, PT, R8, R0, R7 ;  /* 0x0000000008007210 */ /* 0x002fc80007ffe007 */
[----:B--2---:R-:W-:-:S07]  /*3160*/  IADD3 R3, PT, PT, R0, R9, RZ ;  /* 0x0000000900037210 */ /* 0x004fce0007ffe0ff */
.L_x_2423:
[----:B------:R-:W-:Y:S05]  /*3170*/  BSYNC.RECONVERGENT B0 ;  /* 0x0000000000007941 */ /* 0x000fea0003800200 */
.L_x_2407:
[----:B------:R-:W-:Y:S05]  /*3180*/  @P0 EXIT ;  /* 0x000000000000094d */ /* 0x000fea0003800000 */
[----:B------:R-:W3:Y:S02]  /*3190*/  LDCU.64 UR4, c[0x0][0x398] ;  /* 0x00007300ff0477ac */ /* 0x000ee40008000a00 */
[----:B---3--:R-:W-:-:S06]  /*31a0*/  UIMAD.WIDE.U32 UR4, UR13, 0x4, UR4 ;  /* 0x000000040d0478a5 */ /* 0x008fcc000f8e0004 */
[----:B------:R-:W-:Y:S02]  /*31b0*/  MOV R4, UR4 ;  /* 0x0000000400047c02 */ /* 0x000fe40008000f00 */
[----:B------:R-:W-:-:S05]  /*31c0*/  MOV R5, UR5 ;  /* 0x0000000500057c02 */ /* 0x000fca0008000f00 */
[----:B------:R-:W-:Y:S01]  /*31d0*/  STG.E desc[UR14][R4.64], R3 ;  /* 0x0000000304007986 */ /* 0x000fe2000c10190e */
[----:B------:R-:W-:Y:S05]  /*31e0*/  EXIT ;  /* 0x000000000000794d */ /* 0x000fea0003800000 */
.L_x_2437:
        /* <DEDUP_REMOVED lines=9> */
.L_x_14362:


//--------------------- .text._ZN3cub18CUB_300001_SM_10006detail6reduce28DeviceReduceSingleTileKernelINS2_10policy_hubIijN4cuda3std3__44plusIiEEE10Policy1000EN6thrust24THRUST_300001_SM_1000_NS18transform_iteratorINSD_12zip_functionINS7_10multipliesIiEEEENSD_12zip_iteratorINS7_5tupleIJNSD_6detail15normal_iteratorINSD_10device_ptrIiEEEESP_EEEEENSD_11use_defaultESS_EEPijS9_iiNS7_10__identityEEEvT0_T1_T2_T3_T4_T6_ --------------------------
	.section	.text._ZN3cub18CUB_300001_SM_10006detail6reduce28DeviceReduceSingleTileKernelINS2_10policy_hubIijN4cuda3std3__44plusIiEEE10Policy1000EN6thrust24THRUST_300001_SM_1000_NS18transform_iteratorINSD_12zip_functionINS7_10multipliesIiEEEENSD_12zip_iteratorINS7_5tupleIJNSD_6detail15normal_iteratorINSD_10device_ptrIiEEEESP_EEEEENSD_11use_defaultESS_EEPijS9_iiNS7_10__identityEEEvT0_T1_T2_T3_T4_T6_,"ax",@progbits
	.align	128
        .global         _ZN3cub18CUB_300001_SM_10006detail6reduce28DeviceReduceSingleTileKernelINS2_10policy_hubIijN4cuda3std3__44plusIiEEE10Policy1000EN6thrust24THRUST_300001_SM_1000_NS18transform_iteratorINSD_12zip_functionINS7_10multipliesIiEEEENSD_12zip_iteratorINS7_5tupleIJNSD_6detail15normal_iteratorINSD_10device_ptrIiEEEESP_EEEEENSD_11use_defaultESS_EEPijS9_iiNS7_10__identityEEEvT0_T1_T2_T3_T4_T6_
        .type           _ZN3cub18CUB_300001_SM_10006detail6reduce28DeviceReduceSingleTileKernelINS2_10policy_hubIijN4cuda3std3__44plusIiEEE10Policy1000EN6thrust24THRUST_300001_SM_1000_NS18transform_iteratorINSD_12zip_functionINS7_10multipliesIiEEEENSD_12zip_iteratorINS7_5tupleIJNSD_6detail15normal_iteratorINSD_10device_ptrIiEEEESP_EEEEENSD_11use_defaultESS_EEPijS9_iiNS7_10__identityEEEvT0_T1_T2_T3_T4_T6_,@function
        .size           _ZN3cub18CUB_300001_SM_10006detail6reduce28DeviceReduceSingleTileKernelINS2_10policy_hubIijN4cuda3std3__44plusIiEEE10Policy1000EN6thrust24THRUST_300001_SM_1000_NS18transform_iteratorINSD_12zip_functionINS7_10multipliesIiEEEENSD_12zip_iteratorINS7_5tupleIJNSD_6detail15normal_iteratorINSD_10device_ptrIiEEEESP_EEEEENSD_11use_defaultESS_EEPijS9_iiNS7_10__identityEEEvT0_T1_T2_T3_T4_T6_,(.L_x_14363 - _ZN3cub18CUB_300001_SM_10006detail6reduce28DeviceReduceSingleTileKernelINS2_10policy_hubIijN4cuda3std3__44plusIiEEE10Policy1000EN6thrust24THRUST_300001_SM_1000_NS18transform_iteratorINSD_12zip_functionINS7_10multipliesIiEEEENSD_12zip_iteratorINS7_5tupleIJNSD_6detail15normal_iteratorINSD_10device_ptrIiEEEESP_EEEEENSD_11use_defaultESS_EEPijS9_iiNS7_10__identityEEEvT0_T1_T2_T3_T4_T6_)
        .other          _ZN3cub18CUB_300001_SM_10006detail6reduce28DeviceReduceSingleTileKernelINS2_10policy_hubIijN4cuda3std3__44plusIiEEE10Policy1000EN6thrust24THRUST_300001_SM_1000_NS18transform_iteratorINSD_12zip_functionINS7_10multipliesIiEEEENSD_12zip_iteratorINS7_5tupleIJNSD_6detail15normal_iteratorINSD_10device_ptrIiEEEESP_EEEEENSD_11use_defaultESS_EEPijS9_iiNS7_10__identityEEEvT0_T1_T2_T3_T4_T6_,@"STO_CUDA_ENTRY STV_DEFAULT"
_ZN3cub18CUB_300001_SM_10006detail6reduce28DeviceReduceSingleTileKernelINS2_10policy_hubIijN4cuda3std3__44plusIiEEE10Policy1000EN6thrust24THRUST_300001_SM_1000_NS18transform_iteratorINSD_12zip_functionINS7_10multipliesIiEEEENSD_12zip_iteratorINS7_5tupleIJNSD_6detail15normal_iteratorINSD_10device_ptrIiEEEESP_EEEEENSD_11use_defaultESS_EEPijS9_iiNS7_10__identityEEEvT0_T1_T2_T3_T4_T6_:
.text._ZN3cub18CUB_300001_SM_10006detail6reduce28DeviceReduceSingleTileKernelINS2_10policy_hubIijN4cuda3std3__44plusIiEEE10Policy1000EN6thrust24THRUST_300001_SM_1000_NS18transform_iteratorINSD_12zip_functionINS7_10multipliesIiEEEENSD_12zip_iteratorINS7_5tupleIJNSD_6detail15normal_iteratorINSD_10device_ptrIiEEEESP_EEEEENSD_11use_defaultESS_EEPijS9_iiNS7_10__identityEEEvT0_T1_T2_T3_T4_T6_:
[----:B------:R-:W-:Y:S01]  /*0000*/  LDC R1, c[0x0][0x37c] ;  /* 0x0000df00ff017b82 */ /* 0x000fe20000000800 */
[----:B------:R-:W0:Y:S01]  /*0010*/  LDCU UR4, c[0x0][0x3a0] ;  /* 0x00007400ff0477ac */ /* 0x000e220008000800 */
[----:B------:R-:W1:Y:S01]  /*0020*/  LDCU.64 UR6, c[0x0][0x358] ;  /* 0x00006b00ff0677ac */ /* 0x000e620008000a00 */
[----:B0-----:R-:W-:-:S04]  /*0030*/  MOV R2, UR4 ;  /* 0x0000000400027c02 */ /* 0x001fc80008000f00 */
        /* <DEDUP_REMOVED lines=9> */
.L_x_2438:
[----:B------:R-:W-:Y:S01]  /*00d0*/  ISETP.GT.U32.AND P0, PT, R2, 0xfff, PT ;  /* 0x00000fff0200780c */ /* 0x000fe20003f04070 */
[----:B------:R-:W-:-:S12]  /*00e0*/  BSSY.RECONVERGENT B0, `(.L_x_2439) ;  /* 0x00002a4000007945 */ /* 0x000fd80003800200 */
[----:B------:R-:W-:Y:S05]  /*00f0*/  @P0 BRA `(.L_x_2440) ;  /* 0x0000001000780947 */ /* 0x000fea0003800000 */
[----:B------:R-:W0:Y:S01]  /*0100*/  S2R R3, SR_TID.X ;  /* 0x0000000000037919 */ /* 0x000e220000002100 */
[----:B------:R-:W-:Y:S01]  /*0110*/  BSSY.RECONVERGENT B1, `(.L_x_2441) ;  /* 0x000000d000017945 */ /* 0x000fe20003800200 */
[----:B------:R-:W-:Y:S01]  /*0120*/  HFMA2 R0, -RZ, RZ, 0, 0 ;  /* 0x00000000ff007431 */ /* 0x000fe200000001ff */
        /* <DEDUP_REMOVED lines=9> */
[----:B------:R-:W-:Y:S01]  /*01c0*/  IADD3 R5, PT, PT, R3, 0x100, RZ ;  /* 0x0000010003057810 */ /* 0x000fe20007ffe0ff */
[----:B--2---:R-:W-:-:S07]  /*01d0*/  IMAD R0, R6, R9, RZ ;  /* 0x0000000906007224 */ /* 0x004fce00078e02ff */
.L_x_2442:
[----:B------:R-:W-:Y:S05]  /*01e0*/  BSYNC.RECONVERGENT B1 ;  /* 0x0000000000017941 */ /* 0x000fea0003800200 */
.L_x_2441:
[----:B------:R-:W-:Y:S01]  /*01f0*/  ISETP.GE.U32.AND P0, PT, R5, R2, PT ;  /* 0x000000020500720c */ /* 0x000fe20003f06070 */
[----:B------:R-:W-:-:S12]  /*0200*/  BSSY.RECONVERGENT B1, `(.L_x_2443) ;  /* 0x000009d000017945 */ /* 0x000fd80003800200 */
[----:B------:R-:W-:Y:S05]  /*0210*/  @P0 BRA `(.L_x_2444) ;  /* 0x00000008006c0947 */ /* 0x000fea0003800000 */
[----:B------:R-:W-:Y:S01]  /*0220*/  LOP3.LUT R7, RZ, R5, RZ, 0x33, !PT ;  /* 0x00000005ff077212 */ /* 0x000fe200078e33ff */
[----:B------:R-:W-:Y:S03]  /*0230*/  BSSY.RECONVERGENT B2, `(.L_x_2445) ;  /* 0x0000049000027945 */ /* 0x000fe60003800200 */
[----:B------:R-:W-:-:S04]  /*0240*/  IADD3 R7, PT, PT, R7, R2, RZ ;  /* 0x0000000207077210 */ /* 0x000fc80007ffe0ff */
        /* <DEDUP_REMOVED lines=14> */
.L_x_2447:
[----:B------:R-:W-:Y:S01]  /*0330*/  MOV R7, R15 ;  /* 0x0000000f00077202 */ /* 0x000fe20000000f00 */
        /* <DEDUP_REMOVED lines=32> */
[----:B------:R-:W-:-:S04]  /*0540*/  IADD3 R10, PT, PT, R10, 0x10, RZ ;  /* 0x000000100a0a7810 */ /* 0x000fc80007ffe0ff */
[----:B------:R-:W-:Y:S02]  /*0550*/  ISETP.NE.AND P1, PT, R10, RZ, PT ;  /* 0x000000ff0a00720c */ /* 0x000fe40003f25270 */
[----:B0-----:R-:W-:Y:S02]  /*0560*/  IADD3 R6, P2, PT, R6, 0x4000, RZ ;  /* 0x0000400006067810 */ /* 0x001fe40007f5e0ff */
[----:B-1----:R-:W-:Y:S02]  /*0570*/  IADD3 R8, P3, PT, R8, 0x4000, RZ ;  /* 0x0000400008087810 */ /* 0x002fe40007f7e0ff */
[----:B------:R-:W-:Y:S02]  /*0580*/  IADD3 R5, PT, PT, R5, 0x1000, RZ ;  /* 0x0000100005057810 */ /* 0x000fe40007ffe0ff */
[----:B------:R-:W-:Y:S01]  /*0590*/  IADD3.X R9, PT, PT, RZ, R9, RZ, P3, !PT ;  /* 0x00000009ff097210 */ /* 0x000fe20001ffe4ff */
        /* <DEDUP_REMOVED lines=18> */
.L_x_2446:
[----:B------:R-:W-:Y:S05]  /*06c0*/  BSYNC.RECONVERGENT B2 ;  /* 0x0000000000027941 */ /* 0x000fea0003800200 */
.L_x_2445:
        /* <DEDUP_REMOVED lines=8> */
[----:B0-----:R-:W-:-:S05]  /*0750*/  IMAD.WIDE.U32 R6, R5, 0x4, R6 ;  /* 0x0000000405067825 */ /* 0x001fca00078e0006 */
[----:B------:R-:W2:Y:S01]  /*0760*/  LDG.E R11, desc[UR6][R6.64] ;  /* 0x00000006060b7981 */ /* 0x000ea2000c1e1900 */
[----:B-1----:R-:W-:-:S03]  /*0770*/  IMAD.WIDE.U32 R8, R5, 0x4, R8 ;  /* 0x0000000405087825 */ /* 0x002fc600078e0008 */
        /* <DEDUP_REMOVED lines=24> */
.L_x_2449:
[----:B------:R-:W-:Y:S05]  /*0900*/  BSYNC.RECONVERGENT B2 ;  /* 0x0000000000027941 */ /* 0x000fea0003800200 */
.L_x_2448:
        /* <DEDUP_REMOVED lines=17> */
[----:B------:R-:W5:Y:S01]  /*0a20*/  LDG.E R14, desc[UR6][R8.64+0xc00] ;  /* 0x000c0006080e7981 */ /* 0x000f62000c1e1900 */
[----:B------:R-:W-:Y:S01]  /*0a30*/  IADD3 R5, PT, PT, R5, 0x400, RZ ;  /* 0x0000040005057810 */ /* 0x000fe20007ffe0ff */
[----:B--2---:R-:W-:-:S04]  /*0a40*/  IMAD R4, R13, R4, R0 ;  /* 0x000000040d047224 */ /* 0x004fc800078e0200 */
[----:B---3--:R-:W-:-:S04]  /*0a50*/  IMAD R4, R15, R10, R4 ;  /* 0x0000000a0f047224 */ /* 0x008fc800078e0204 */
[----:B----4-:R-:W-:-:S04]  /*0a60*/  IMAD R4, R17, R12, R4 ;  /* 0x0000000c11047224 */ /* 0x010fc800078e0204 */
[----:B-----5:R-:W-:-:S07]  /*0a70*/  IMAD R0, R19, R14, R4 ;  /* 0x0000000e13007224 */ /* 0x020fce00078e0204 */
.L_x_2451:
[----:B------:R-:W-:Y:S05]  /*0a80*/  BSYNC.RECONVERGENT B2 ;  /* 0x0000000000027941 */ /* 0x000fea0003800200 */
.L_x_2450:
[----:B------:R-:W-:Y:S05]  /*0a90*/  @!P1 BRA `(.L_x_2444) ;  /* 0x00000000004c9947 */ /* 0x000fea0003800000 */
[----:B------:R-:W0:Y:S08]  /*0aa0*/  LDC.64 R6, c[0x0][0x388] ;  /* 0x0000e200ff067b82 */ /* 0x000e300000000a00 */
[----:B------:R-:W1:Y:S01]  /*0ab0*/  LDC.64 R8, c[0x0][0x380] ;  /* 0x0000e000ff087b82 */ /* 0x000e620000000a00 */
[----:B0-----:R-:W-:-:S03]  /*0ac0*/  IMAD.WIDE.U32 R6, R5, 0x4, R6 ;  /* 0x0000000405067825 */ /* 0x001fc600078e0006 */
[----:B------:R-:W-:Y:S01]  /*0ad0*/  MOV R10, R6 ;  /* 0x00000006000a7202 */ /* 0x000fe20000000f00 */
[----:B-1----:R-:W-:Y:S01]  /*0ae0*/  IMAD.WIDE.U32 R4, R5, 0x4, R8 ;  /* 0x0000000405047825 */ /* 0x002fe200078e0008 */
[----:B------:R-:W-:-:S03]  /*0af0*/  IADD3 R8, PT, PT, -R11, RZ, RZ ;  /* 0x000000ff0b087210 */ /* 0x000fc60007ffe1ff */
[----:B------:R-:W-:-:S07]  /*0b00*/  IMAD.MOV.U32 R9, RZ, RZ, R5 ;  /* 0x000000ffff097224 */ /* 0x000fce00078e0005 */
.L_x_2452:
[----:B------:R-:W-:Y:S01]  /*0b10*/  MOV R5, R9 ;  /* 0x0000000900057202 */ /* 0x000fe20000000f00 */
[----:B------:R-:W-:-:S05]  /*0b20*/  IMAD.MOV.U32 R6, RZ, RZ, R10 ;  /* 0x000000ffff067224 */ /* 0x000fca00078e000a */
[----:B------:R0:W2:Y:S04]  /*0b30*/  LDG.E R5, desc[UR6][R4.64] ;  /* 0x0000000604057981 */ /* 0x0000a8000c1e1900 */
[----:B------:R1:W2:Y:S01]  /*0b40*/  LDG.E R6, desc[UR6][R6.64] ;  /* 0x0000000606067981 */ /* 0x0002a2000c1e1900 */
[----:B------:R-:W-:Y:S02]  /*0b50*/  IADD3 R8, PT, PT, R8, 0x1, RZ ;  /* 0x0000000108087810 */ /* 0x000fe40007ffe0ff */
[----:B------:R-:W-:Y:S02]  /*0b60*/  IADD3 R10, P1, PT, R10, 0x400, RZ ;  /* 0x000004000a0a7810 */ /* 0x000fe40007f3e0ff */
[----:B------:R-:W-:Y:S02]  /*0b70*/  ISETP.NE.AND P0, PT, R8, RZ, PT ;  /* 0x000000ff0800720c */ /* 0x000fe40003f05270 */
[----:B0-----:R-:W-:-:S02]  /*0b80*/  IADD3 R4, P2, PT, R4, 0x400, RZ ;  /* 0x0000040004047810 */ /* 0x001fc40007f5e0ff */
[----:B-1----:R-:W-:-:S03]  /*0b90*/  IADD3.X R7, PT, PT, RZ, R7, RZ, P1, !PT ;  /* 0x00000007ff077210 */ /* 0x002fc60000ffe4ff */
[----:B------:R-:W-:Y:S02]  /*0ba0*/  IMAD.X R9, RZ, RZ, R9, P2 ;  /* 0x000000ffff097224 */ /* 0x000fe400010e0609 */
[----:B--2---:R-:W-:-:S04]  /*0bb0*/  IMAD R0, R5, R6, R0 ;  /* 0x0000000605007224 */ /* 0x004fc800078e0200 */
[----:B------:R-:W-:Y:S05]  /*0bc0*/  @P0 BRA `(.L_x_2452) ;  /* 0xfffffffc00d00947 */ /* 0x000fea000383ffff */
.L_x_2444:
[----:B------:R-:W-:Y:S05]  /*0bd0*/  BSYNC.RECONVERGENT B1 ;  /* 0x0000000000017941 */ /* 0x000fea0003800200 */
.L_x_2443:
[----:B------:R-:W-:-:S13]  /*0be0*/  ISETP.GE.U32.AND P0, PT, R2, 0x100, PT ;  /* 0x000001000200780c */ /* 0x000fda0003f06070 */
[----:B------:R-:W-:Y:S05]  /*0bf0*/  @!P0 BRA `(.L_x_2453) ;  /* 0x0000000000ac8947 */ /* 0x000fea0003800000 */
        /* <DEDUP_REMOVED lines=8> */
[----:B------:R-:W1:Y:S01]  /*0c80*/  @!P1 S2R R6, SR_CgaCtaId ;  /* 0x0000000000069919 */ /* 0x000e620000008800 */
[----:B0-----:R-:W-:Y:S02]  /*0c90*/  SEL R2, R2, RZ, !P0 ;  /* 0x000000ff02027207 */ /* 0x001fe40004000000 */
[----:B------:R-:W-:Y:S02]  /*0ca0*/  ISETP.GT.AND P0, PT, R8, 0x1b, PT ;  /* 0x0000001b0800780c */ /* 0x000fe40003f04270 */
[----:B------:R-:W-:Y:S02]  /*0cb0*/  IADD3 R2, PT, PT, R5, R2, RZ ;  /* 0x0000000205027210 */ /* 0x000fe40007ffe0ff */
[----:B------:R-:W-:-:S03]  /*0cc0*/  @!P1 MOV R5, 0x400 ;  /* 0x0000040000059802 */ /* 0x000fc60000000f00 */
[----:B------:R-:W0:Y:S01]  /*0cd0*/  SHFL.DOWN PT, R4, R2, 0x4, 0x1f ;  /* 0x08801f0002047f89 */ /* 0x000e2200000e0000 */
[----:B-1----:R-:W-:Y:S02]  /*0ce0*/  @!P1 LEA R9, R6, R5, 0x18 ;  /* 0x0000000506099211 */ /* 0x002fe400078ec0ff */
[----:B0-----:R-:W-:Y:S02]  /*0cf0*/  SEL R7, R4, RZ, !P0 ;  /* 0x000000ff04077207 */ /* 0x001fe40004000000 */
[----:B------:R-:W-:-:S03]  /*0d00*/  ISETP.GT.AND P0, PT, R8, 0x17, PT ;  /* 0x000000170800780c */ /* 0x000fc60003f04270 */
[----:B------:R-:W-:Y:S01]  /*0d10*/  IMAD.IADD R7, R2, 0x1, R7 ;  /* 0x0000000102077824 */ /* 0x000fe200078e0207 */
[----:B------:R-:W-:-:S04]  /*0d20*/  @!P1 SHF.R.U32.HI R2, RZ, 0x3, R3 ;  /* 0x00000003ff029819 */ /* 0x000fc80000011603 */
        /* <DEDUP_REMOVED lines=21> */
[----:B-1----:R-:W-:-:S04]  /*0e80*/  IADD3 R0, PT, PT, R2, R0, R11 ;  /* 0x0000000002007210 */ /* 0x002fc80007ffe00b */
[----:B------:R-:W-:Y:S01]  /*0e90*/  IADD3 R5, PT, PT, R0, R3, RZ ;  /* 0x0000000300057210 */ /* 0x000fe20007ffe0ff */
[----:B------:R-:W-:Y:S06]  /*0ea0*/  BRA `(.L_x_2454) ;  /* 0x0000001c001c7947 */ /* 0x000fec0003800000 */
.L_x_2453:
[----:B------:R-:W-:Y:S01]  /*0eb0*/  LOP3.LUT R4, R3, 0x3e0, RZ, 0xc0, !PT ;  /* 0x000003e003047812 */ /* 0x000fe200078ec0ff */
[----:B------:R-:W0:Y:S03]  /*0ec0*/  S2R R10, SR_LANEID ;  /* 0x00000000000a7919 */ /* 0x000e260000000000 */
[----:B------:R-:W-:Y:S02]  /*0ed0*/  LOP3.LUT R7, RZ, R4, RZ, 0x33, !PT ;  /* 0x00000004ff077212 */ /* 0x000fe400078e33ff */
[----:B------:R-:W-:-:S03]  /*0ee0*/  IADD3 R5, PT, PT, R4, 0x20, RZ ;  /* 0x0000002004057810 */ /* 0x000fc60007ffe0ff */
[----:B------:R-:W-:Y:S01]  /*0ef0*/  IMAD.IADD R7, R7, 0x1, R2 ;  /* 0x0000000107077824 */ /* 0x000fe200078e0202 */
[----:B------:R-:W-:-:S04]  /*0f00*/  ISETP.GT.U32.AND P0, PT, R5, R2, PT ;  /* 0x000000020500720c */ /* 0x000fc80003f04070 */
        /* <DEDUP_REMOVED lines=14> */
[----:B------:R-:W-:Y:S01]  /*0ff0*/  @!P1 SHF.R.U32.HI R8, RZ, 0x3, R3 ;  /* 0x00000003ff089819 */ /* 0x000fe20000011603 */
[----:B------:R-:W-:Y:S02]  /*1000*/  IMAD.IADD R6, R4, 0x1, R5 ;  /* 0x0000000104067824 */ /* 0x000fe400078e0205 */
[----:B------:R-:W-:Y:S01]  /*1010*/  VIADD R4, R10, 0x8 ;  /* 0x000000080a047836 */ /* 0x000fe20000000000 */
[----:B------:R-:W-:-:S02]  /*1020*/  @!P1 LOP3.LUT R8, R8, 0x7c, RZ, 0xc0, !PT ;  /* 0x0000007c08089812 */ /* 0x000fc400078ec0ff */
[----:B------:R-:W0:Y:S01]  /*1030*/  SHFL.DOWN PT, R5, R6, 0x4, R7 ;  /* 0x0880000006057989 */ /* 0x000e2200000e0007 */
[----:B-1----:R-:W-:-:S05]  /*1040*/  @!P1 LEA R9, R12, R9, 0x18 ;  /* 0x000000090c099211 */ /* 0x002fca00078ec0ff */
[----:B------:R-:W-:Y:S01]  /*1050*/  @!P1 IMAD.IADD R8, R8, 0x1, R9 ;  /* 0x0000000108089824 */ /* 0x000fe200078e0209 */
[----:B0-----:R-:W-:Y:S02]  /*1060*/  SEL R5, R5, RZ, !P0 ;  /* 0x000000ff05057207 */ /* 0x001fe40004000000 */
[----:B------:R-:W-:Y:S02]  /*1070*/  ISETP.GT.AND P0, PT, R4, R7, PT ;  /* 0x000000070400720c */ /* 0x000fe40003f04270 */
[----:B------:R-:W-:Y:S02]  /*1080*/  IADD3 R0, PT, PT, R6, R5, RZ ;  /* 0x0000000506007210 */ /* 0x000fe40007ffe0ff */
[----:B------:R-:W-:-:S03]  /*1090*/  IADD3 R6, PT, PT, R10, 0x10, RZ ;  /* 0x000000100a067810 */ /* 0x000fc60007ffe0ff */
[----:B------:R-:W0:Y:S02]  /*10a0*/  SHFL.DOWN PT, R5, R0, 0x8, R7 ;  /* 0x0900000000057989 */ /* 0x000e2400000e0007 */
[----:B0-----:R-:W-:Y:S02]  /*10b0*/  SEL R5, R5, RZ, !P0 ;  /* 0x000000ff05057207 */ /* 0x001fe40004000000 */
[----:B------:R-:W-:Y:S02]  /*10c0*/  ISETP.GT.AND P0, PT, R6, R7, PT ;  /* 0x000000070600720c */ /* 0x000fe40003f04270 */
[----:B------:R-:W-:-:S05]  /*10d0*/  IADD3 R4, PT, PT, R0, R5, RZ ;  /* 0x0000000500047210 */ /* 0x000fca0007ffe0ff */
[----:B------:R-:W0:Y:S02]  /*10e0*/  SHFL.DOWN PT, R5, R4, 0x10, R7 ;  /* 0x0a00000004057989 */ /* 0x000e2400000e0007 */
        /* <DEDUP_REMOVED lines=8> */
[C---:B------:R-:W-:Y:S02]  /*1170*/  ISETP.GT.U32.AND P2, PT, R2.reuse, 0x40, PT ;  /* 0x000000400200780c */ /* 0x040fe40003f44070 */
[C---:B------:R-:W-:Y:S02]  /*1180*/  ISETP.GT.U32.AND P1, PT, R2.reuse, 0x20, PT ;  /* 0x000000200200780c */ /* 0x040fe40003f24070 */
[----:B------:R-:W-:Y:S01]  /*1190*/  ISETP.GT.U32.AND P3, PT, R2, 0x80, PT ;  /* 0x000000800200780c */ /* 0x000fe20003f64070 */
[----:B-1----:R-:W-:-:S09]  /*11a0*/  ULEA UR4, UR5, UR4, 0x18 ;  /* 0x0000000405047291 */ /* 0x002fd2000f8ec0ff */
[----:B0-----:R-:W0:Y:S04]  /*11b0*/  LDS.128 R8, [UR4+0x10] ;  /* 0x00001004ff087984 */ /* 0x001e280008000c00 */
[----:B------:R-:W1:Y:S04]  /*11c0*/  LDS R0, [UR4+0xc] ;  /* 0x00000c04ff007984 */ /* 0x000e680008000800 */
[----:B------:R-:W2:Y:S01]  /*11d0*/  LDS.64 R6, [UR4+0x20] ;  /* 0x00002004ff067984 */ /* 0x000ea20008000a00 */
[----:B0-----:R-:W-:Y:S02]  /*11e0*/  SEL R8, R8, RZ, P2 ;  /* 0x000000ff08087207 */ /* 0x001fe40001000000 */
[----:B------:R-:W-:-:S02]  /*11f0*/  ISETP.GT.U32.AND P2, PT, R2, 0x60, PT ;  /* 0x000000600200780c */ /* 0x000fc40003f44070 */
[----:B-1----:R-:W-:Y:S02]  /*1200*/  SEL R0, R0, RZ, P1 ;  /* 0x000000ff00007207 */ /* 0x002fe40000800000 */
[----:B------:R-:W-:Y:S02]  /*1210*/  SEL R9, R9, RZ, P2 ;  /* 0x000000ff09097207 */ /* 0x000fe40001000000 */
[----:B------:R-:W-:Y:S02]  /*1220*/  IADD3 R0, PT, PT, R8, R0, R5 ;  /* 0x0000000008007210 */ /* 0x000fe40007ffe005 */
[----:B------:R-:W-:Y:S02]  /*1230*/  ISETP.GT.U32.AND P1, PT, R2, 0xa0, PT ;  /* 0x000000a00200780c */ /* 0x000fe40003f24070 */
[----:B------:R-:W-:Y:S02]  /*1240*/  SEL R10, R10, RZ, P3 ;  /* 0x000000ff0a0a7207 */ /* 0x000fe40001800000 */
[----:B------:R-:W-:-:S02]  /*1250*/  ISETP.GT.U32.AND P2, PT, R2, 0xc0, PT ;  /* 0x000000c00200780c */ /* 0x000fc40003f44070 */
[----:B------:R-:W-:Y:S02]  /*1260*/  ISETP.GT.U32.AND P3, PT, R2, 0xe0, PT ;  /* 0x000000e00200780c */ /* 0x000fe40003f64070 */
[----:B------:R-:W-:Y:S02]  /*1270*/  SEL R11, R11, RZ, P1 ;  /* 0x000000ff0b0b7207 */ /* 0x000fe40000800000 */
[----:B------:R-:W-:Y:S02]  /*1280*/  IADD3 R0, PT, PT, R10, R0, R9 ;  /* 0x000000000a007210 */ /* 0x000fe40007ffe009 */
[----:B--2---:R-:W-:Y:S02]  /*1290*/  SEL R6, R6, RZ, P2 ;  /* 0x000000ff06067207 */ /* 0x004fe40001000000 */
[----:B------:R-:W-:Y:S02]  /*12a0*/  SEL R7, R7, RZ, P3 ;  /* 0x000000ff07077207 */ /* 0x000fe40001800000 */
[----:B------:R-:W-:-:S04]  /*12b0*/  IADD3 R0, PT, PT, R6, R0, R11 ;  /* 0x0000000006007210 */ /* 0x000fc80007ffe00b */
[----:B------:R-:W-:Y:S01]  /*12c0*/  IADD3 R5, PT, PT, R0, R7, RZ ;  /* 0x0000000700057210 */ /* 0x000fe20007ffe0ff */
[----:B------:R-:W-:Y:S06]  /*12d0*/  BRA `(.L_x_2454) ;  /* 0x0000001800107947 */ /* 0x000fec0003800000 */
.L_x_2440:
        /* <DEDUP_REMOVED lines=37> */
[----:B--2---:R-:W-:-:S04]  /*1530*/  IMAD R3, R3, R10, RZ ;  /* 0x0000000a03037224 */ /* 0x004fc800078e02ff */
[----:B---3--:R-:W-:-:S04]  /*1540*/  IMAD R3, R12, R11, R3 ;  /* 0x0000000b0c037224 */ /* 0x008fc800078e0203 */
[----:B----4-:R-:W-:Y:S02]  /*1550*/  IMAD R3, R13, R14, R3 ;  /* 0x0000000e0d037224 */ /* 0x010fe400078e0203 */
[----:B------:R-:W-:-:S05]  /*1560*/  VIADD R14, R2, 0xfffff000 ;  /* 0xfffff000020e7836 */ /* 0x000fca0000000000 */
[----:B------:R-:W-:Y:S01]  /*1570*/  ISETP.GE.U32.AND P0, PT, R14, 0x1000, PT ;  /* 0x000010000e00780c */ /* 0x000fe20003f06070 */
        /* <DEDUP_REMOVED lines=12> */
[----:B------:R-:W-:Y:S02]  /*1640*/  HFMA2 R3, -RZ, RZ, 0, 0.00048828125 ;  /* 0x00001000ff037431 */ /* 0x000fe400000001ff */
[----:B------:R-:W-:Y:S01]  /*1650*/  IMAD R8, R9, R8, R37 ;  /* 0x0000000809087224 */ /* 0x000fe200078e0225 */
[----:B------:R-:W-:Y:S06]  /*1660*/  @!P0 BRA `(.L_x_2455) ;  /* 0x0000000000e88947 */ /* 0x000fec0003800000 */
[----:B------:R-:W0:Y:S01]  /*1670*/  LDC R2, c[0x0][0x3a0] ;  /* 0x0000e800ff027b82 */ /* 0x000e220000000800 */
[----:B------:R-:W-:-:S07]  /*1680*/  MOV R3, 0x1000 ;  /* 0x0000100000037802 */ /* 0x000fce0000000f00 */
.L_x_2457:
        /* <DEDUP_REMOVED lines=34> */
[----:B--2---:R-:W-:-:S02]  /*18b0*/  IMAD R27, R27, R29, R8 ;  /* 0x0000001d1b1b7224 */ /* 0x004fc400078e0208 */
[----:B0-----:R-:W-:-:S05]  /*18c0*/  IMAD.IADD R8, R2, 0x1, -R3 ;  /* 0x0000000102087824 */ /* 0x001fca00078e0a03 */
[----:B------:R-:W-:Y:S01]  /*18d0*/  ISETP.GE.U32.AND P0, PT, R8, 0x1000, PT ;  /* 0x000010000800780c */ /* 0x000fe20003f06070 */
        /* <DEDUP_REMOVED lines=16> */
[----:B------:R-:W-:-:S04]  /*19e0*/  IADD3 R3, PT, PT, R3, 0x1000, RZ ;  /* 0x0000100003037810 */ /* 0x000fc80007ffe0ff */
[----:B------:R-:W-:-:S13]  /*19f0*/  ISETP.GT.U32.AND P0, PT, R3, R14, PT ;  /* 0x0000000e0300720c */ /* 0x000fda0003f04070 */
[----:B------:R-:W-:Y:S05]  /*1a00*/  @!P0 BRA `(.L_x_2457) ;  /* 0xfffffffc00208947 */ /* 0x000fea000383ffff */
.L_x_2455:
[----:B------:R-:W-:Y:S01]  /*1a10*/  IADD3 R5, PT, PT, -R3, R2, RZ ;  /* 0x0000000203057210 */ /* 0x000fe20007ffe1ff */
[----:B------:R-:W-:Y:S03]  /*1a20*/  BSSY.RECONVERGENT B1, `(.L_x_2456) ;  /* 0x00000e5000017945 */ /* 0x000fe60003800200 */
[----:B------:R-:W-:-:S04]  /*1a30*/  ISETP.GE.AND P0, PT, R0, R5, PT ;  /* 0x000000050000720c */ /* 0x000fc80003f06270 */
[----:B------:R-:W-:-:S13]  /*1a40*/  ISETP.GE.U32.OR P0, PT, R3, R2, P0 ;  /* 0x000000020300720c */ /* 0x000fda0000706470 */
[----:B------:R-:W-:Y:S05]  /*1a50*/  @P0 BRA `(.L_x_2458) ;  /* 0x0000000c00840947 */ /* 0x000fea0003800000 */
[----:B------:R-:W-:Y:S01]  /*1a60*/  LOP3.LUT R4, RZ, R0, RZ, 0x33, !PT ;  /* 0x00000000ff047212 */ /* 0x000fe200078e33ff */
[----:B------:R-:W-:Y:S03]  /*1a70*/  BSSY.RECONVERGENT B2, `(.L_x_2459) ;  /* 0x0000074000027945 */ /* 0x000fe60003800200 */
[----:B------:R-:W-:Y:S01]  /*1a80*/  IADD3 R4, PT, PT, -R3, R2, R4 ;  /* 0x0000000203047210 */ /* 0x000fe20007ffe104 */
[----:B------:R-:W-:-:S03]  /*1a90*/  IMAD.MOV.U32 R2, RZ, RZ, R0 ;  /* 0x000000ffff027224 */ /* 0x000fc600078e0000 */
[C---:B------:R-:W-:Y:S02]  /*1aa0*/  ISETP.GE.U32.AND P0, PT, R4.reuse, 0xf00, PT ;  /* 0x00000f000400780c */ /* 0x040fe40003f06070 */
[----:B------:R-:W-:-:S04]  /*1ab0*/  LEA.HI R4, R4, 0x1, RZ, 0x18 ;  /* 0x0000000104047811 */ /* 0x000fc800078fc0ff */
[----:B------:R-:W-:-:S07]  /*1ac0*/  LOP3.LUT R5, R4, 0xf, RZ, 0xc0, !PT ;  /* 0x0000000f04057812 */ /* 0x000fce00078ec0ff */
[----:B------:R-:W-:Y:S05]  /*1ad0*/  @!P0 BRA `(.L_x_2460) ;  /* 0x0000000400b48947 */ /* 0x000fea0003800000 */
[----:B------:R-:W-:Y:S01]  /*1ae0*/  LOP3.LUT R7, R4, 0x1fffff0, RZ, 0xc0, !PT ;  /* 0x01fffff004077812 */ /* 0x000fe200078ec0ff */
[----:B------:R-:W-:Y:S01]  /*1af0*/  BSSY.RECONVERGENT B3, `(.L_x_2461) ;  /* 0x000006a000037945 */ /* 0x000fe20003800200 */
[C---:B------:R-:W-:Y:S02]  /*1b00*/  LOP3.LUT R6, R0.reuse, 0x800, RZ, 0xfc, !PT ;  /* 0x0000080000067812 */ /* 0x040fe400078efcff */
[----:B------:R-:W-:Y:S02]  /*1b10*/  IADD3 R2, PT, PT, R0, R3, RZ ;  /* 0x0000000300027210 */ /* 0x000fe40007ffe0ff */
[----:B------:R-:W-:-:S07]  /*1b20*/  IADD3 R7, PT, PT, -R7, RZ, RZ ;  /* 0x000000ff07077210 */ /* 0x000fce0007ffe1ff */
.L_x_2462:
[----:B------:R-:W0:Y:S01]  /*1b30*/  LDC.64 R24, c[0x0][0x388] ;  /* 0x0000e200ff187b82 */ /* 0x000e220000000a00 */
[C---:B------:R-:W-:Y:S01]  /*1b40*/  VIADD R29, R2.reuse, 0x100 ;  /* 0x00000100021d7836 */ /* 0x040fe20000000000 */
[C---:B------:R-:W-:Y:S01]  /*1b50*/  IADD3 R33, PT, PT, R2.reuse, 0x200, RZ ;  /* 0x0000020002217810 */ /* 0x040fe20007ffe0ff */
[C---:B------:R-:W-:Y:S01]  /*1b60*/  VIADD R9, R2.reuse, 0x400 ;  /* 0x0000040002097836 */ /* 0x040fe20000000000 */
[----:B------:R-:W-:-:S04]  /*1b70*/  IADD3 R27, PT, PT, R2, 0x300, RZ ;  /* 0x00000300021b7810 */ /* 0x000fc80007ffe0ff */
[----:B------:R-:W1:Y:S01]  /*1b80*/  LDC.64 R22, c[0x0][0x380] ;  /* 0x0000e000ff167b82 */ /* 0x000e620000000a00 */
[C---:B------:R-:W-:Y:S01]  /*1b90*/  IADD3 R31, PT, PT, R2.reuse, 0x500, RZ ;  /* 0x00000500021f7810 */ /* 0x040fe20007ffe0ff */
[----:B0-----:R-:W-:-:S06]  /*1ba0*/  IMAD.WIDE.U32 R48, R2, 0x4, R24 ;  /* 0x0000000402307825 */ /* 0x001fcc00078e0018 */
[----:B------:R-:W2:Y:S01]  /*1bb0*/  LDG.E R48, desc[UR6][R48.64] ;  /* 0x0000000630307981 */ /* 0x000ea2000c1e1900 */
[----:B-1----:R-:W-:-:S04]  /*1bc0*/  IMAD.WIDE.U32 R10, R2, 0x4, R22 ;  /* 0x00000004020a7825 */ /* 0x002fc800078e0016 */
[C---:B------:R-:W-:Y:S01]  /*1bd0*/  IMAD.WIDE.U32 R12, R29.reuse, 0x4, R22 ;  /* 0x000000041d0c7825 */ /* 0x040fe200078e0016 */
[----:B------:R0:W2:Y:S03]  /*1be0*/  LDG.E R47, desc[UR6][R10.64] ;  /* 0x000000060a2f7981 */ /* 0x0000a6000c1e1900 */
[----:B------:R-:W-:Y:S01]  /*1bf0*/  IMAD.WIDE.U32 R28, R29, 0x4, R24 ;  /* 0x000000041d1c7825 */ /* 0x000fe200078e0018 */
[----:B------:R-:W3:Y:S03]  /*1c00*/  LDG.E R45, desc[UR6][R12.64] ;  /* 0x000000060c2d7981 */ /* 0x000ee6000c1e1900 */
[C---:B------:R-:W-:Y:S01]  /*1c10*/  IMAD.WIDE.U32 R14, R33.reuse, 0x4, R22 ;  /* 0x00000004210e7825 */ /* 0x040fe200078e0016 */
[----:B------:R-:W3:Y:S03]  /*1c20*/  LDG.E R46, desc[UR6][R28.64] ;  /* 0x000000061c2e7981 */ /* 0x000ee6000c1e1900 */
[----:B------:R-:W-:Y:S01]  /*1c30*/  IMAD.WIDE.U32 R32, R33, 0x4, R24 ;  /* 0x0000000421207825 */ /* 0x000fe200078e0018 */
[----:B------:R-:W4:Y:S03]  /*1c40*/  LDG.E R43, desc[UR6][R14.64] ;  /* 0x000000060e2b7981 */ /* 0x000f26000c1e1900 */
[C---:B------:R-:W-:Y:S01]  /*1c50*/  IMAD.WIDE.U32 R16, R27.reuse, 0x4, R22 ;  /* 0x000000041b107825 */ /* 0x040fe200078e0016 */
[----:B------:R-:W4:Y:S03]  /*1c60*/  LDG.E R44, desc[UR6][R32.64] ;  /* 0x00000006202c7981 */ /* 0x000f26000c1e1900 */
[----:B------:R-:W-:Y:S01]  /*1c70*/  IMAD.WIDE.U32 R26, R27, 0x4, R24 ;  /* 0x000000041b1a7825 */ /* 0x000fe200078e0018 */
[----:B------:R1:W5:Y:S03]  /*1c80*/  LDG.E R41, desc[UR6][R16.64] ;  /* 0x0000000610297981 */ /* 0x000366000c1e1900 */
[----:B------:R-:W-:Y:S01]  /*1c90*/  IMAD.WIDE.U32 R20, R9, 0x4, R22 ;  /* 0x0000000409147825 */ /* 0x000fe200078e0016 */
[----:B------:R-:W5:Y:S01]  /*1ca0*/  LDG.E R42, desc[UR6][R26.64] ;  /* 0x000000061a2a7981 */ /* 0x000f62000c1e1900 */
[----:B------:R-:W-:-:S02]  /*1cb0*/  IADD3 R35, PT, PT, R2, 0x600, RZ ;  /* 0x0000060002237810 */ /* 0x000fc40007ffe0ff */
[----:B0-----:R-:W-:Y:S02]  /*1cc0*/  IMAD.WIDE.U32 R10, R9, 0x4, R24 ;  /* 0x00000004090a7825 */ /* 0x001fe400078e0018 */
[----:B------:R-:W5:Y:S02]  /*1cd0*/  LDG.E R21, desc[UR6][R20.64] ;  /* 0x0000000614157981 */ /* 0x000f64000c1e1900 */
[C---:B------:R-:W-:Y:S02]  /*1ce0*/  IMAD.WIDE.U32 R18, R31.reuse, 0x4, R22 ;  /* 0x000000041f127825 */ /* 0x040fe400078e0016 */
[----:B------:R-:W5:Y:S02]  /*1cf0*/  LDG.E R40, desc[UR6][R10.64] ;  /* 0x000000060a287981 */ /* 0x000f64000c1e1900 */
[----:B------:R-:W-:Y:S01]  /*1d00*/  IMAD.WIDE.U32 R30, R31, 0x4, R24 ;  /* 0x000000041f1e7825 */ /* 0x000fe200078e0018 */
[----:B------:R-:W-:Y:S01]  /*1d10*/  IADD3 R39, PT, PT, R2, 0x800, RZ ;  /* 0x0000080002277810 */ /* 0x000fe20007ffe0ff */
[----:B------:R-:W5:Y:S02]  /*1d20*/  LDG.E R19, desc[UR6][R18.64] ;  /* 0x0000000612137981 */ /* 0x000f64000c1e1900 */
[----:B-1----:R-:W-:-:S02]  /*1d30*/  IMAD.WIDE.U32 R16, R35, 0x4, R22 ;  /* 0x0000000423107825 */ /* 0x002fc400078e0016 */
[----:B------:R-:W5:Y:S02]  /*1d40*/  LDG.E R20, desc[UR6][R30.64] ;  /* 0x000000061e147981 */ /* 0x000f64000c1e1900 */
[C---:B------:R-:W-:Y:S02]  /*1d50*/  VIADD R37, R2.reuse, 0x700 ;  /* 0x0000070002257836 */ /* 0x040fe40000000000 */
[----:B------:R-:W-:Y:S01]  /*1d60*/  IMAD.WIDE.U32 R28, R35, 0x4, R24 ;  /* 0x00000004231c7825 */ /* 0x000fe200078e0018 */
[----:B------:R-:W5:Y:S03]  /*1d70*/  LDG.E R17, desc[UR6][R16.64] ;  /* 0x0000000610117981 */ /* 0x000f66000c1e1900 */
[C---:B------:R-:W-:Y:S01]  /*1d80*/  IMAD.WIDE.U32 R14, R37.reuse, 0x4, R22 ;  /* 0x00000004250e7825 */ /* 0x040fe200078e0016 */
[----:B------:R0:W5:Y:S03]  /*1d90*/  LDG.E R18, desc[UR6][R28.64] ;  /* 0x000000061c127981 */ /* 0x000166000c1e1900 */
[----:B------:R-:W-:Y:S01]  /*1da0*/  IMAD.WIDE.U32 R36, R37, 0x4, R24 ;  /* 0x0000000425247825 */ /* 0x000fe200078e0018 */
[----:B------:R-:W-:Y:S01]  /*1db0*/  IADD3 R9, PT, PT, R2, 0x900, RZ ;  /* 0x0000090002097810 */ /* 0x000fe20007ffe0ff */
[----:B------:R-:W5:Y:S02]  /*1dc0*/  LDG.E R15, desc[UR6][R14.64] ;  /* 0x000000060e0f7981 */ /* 0x000f64000c1e1900 */
[----:B------:R-:W-:-:S02]  /*1dd0*/  IMAD.WIDE.U32 R12, R39, 0x4, R22 ;  /* 0x00000004270c7825 */ /* 0x000fc400078e0016 */
[----:B------:R1:W5:Y:S02]  /*1de0*/  LDG.E R16, desc[UR6][R36.64] ;  /* 0x0000000624107981 */ /* 0x000364000c1e1900 */
[----:B------:R-:W-:Y:S01]  /*1df0*/  IMAD.WIDE.U32 R32, R39, 0x4, R24 ;  /* 0x0000000427207825 */ /* 0x000fe200078e0018 */
[C---:B------:R-:W-:Y:S01]  /*1e00*/  IADD3 R51, PT, PT, R2.reuse, 0xb00, RZ ;  /* 0x00000b0002337810 */ /* 0x040fe20007ffe0ff */
[----:B------:R-:W5:Y:S02]  /*1e10*/  LDG.E R13, desc[UR6][R12.64] ;  /* 0x000000060c0d7981 */ /* 0x000f64000c1e1900 */
[C---:B------:R-:W-:Y:S02]  /*1e20*/  VIADD R39, R2.reuse, 0xa00 ;  /* 0x00000a0002277836 */ /* 0x040fe40000000000 */
[C---:B------:R-:W-:Y:S01]  /*1e30*/  IMAD.WIDE.U32 R34, R9.reuse, 0x4, R22 ;  /* 0x0000000409227825 */ /* 0x040fe200078e0016 */
[----:B------:R-:W5:Y:S03]  /*1e40*/  LDG.E R14, desc[UR6][R32.64] ;  /* 0x00000006200e7981 */ /* 0x000f66000c1e1900 */
[----:B0-----:R-:W-:Y:S01]  /*1e50*/  IMAD.WIDE.U32 R28, R9, 0x4, R24 ;  /* 0x00000004091c7825 */ /* 0x001fe200078e0018 */
[----:B------:R0:W5:Y:S03]  /*1e60*/  LDG.E R11, desc[UR6][R34.64] ;  /* 0x00000006220b7981 */ /* 0x000166000c1e1900 */
[----:B------:R-:W-:Y:S01]  /*1e70*/  IMAD.WIDE.U32 R26, R39, 0x4, R22 ;  /* 0x00000004271a7825 */ /* 0x000fe200078e0016 */
[----:B------:R-:W5:Y:S01]  /*1e80*/  LDG.E R12, desc[UR6][R28.64] ;  /* 0x000000061c0c7981 */ /* 0x000f62000c1e1900 */
[----:B------:R-:W-:-:S02]  /*1e90*/  IADD3 R53, PT, PT, R2, 0xc00, RZ ;  /* 0x00000c0002357810 */ /* 0x000fc40007ffe0ff */
[--C-:B------:R-:W-:Y:S01]  /*1ea0*/  IMAD.WIDE.U32 R38, R39, 0x4, R24.reuse ;  /* 0x0000000427267825 */ /* 0x100fe200078e0018 */
[----:B------:R0:W5:Y:S03]  /*1eb0*/  LDG.E R10, desc[UR6][R26.64] ;  /* 0x000000061a0a7981 */ /* 0x000166000c1e1900 */
[C---:B-1----:R-:W-:Y:S01]  /*1ec0*/  IMAD.WIDE.U32 R36, R51.reuse, 0x4, R24 ;  /* 0x0000000433247825 */ /* 0x042fe200078e0018 */
[----:B------:R-:W5:Y:S03]  /*1ed0*/  LDG.E R49, desc[UR6][R38.64] ;  /* 0x0000000626317981 */ /* 0x000f66000c1e1900 */
[--C-:B------:R-:W-:Y:S02]  /*1ee0*/  IMAD.WIDE.U32 R30, R51, 0x4, R22.reuse ;  /* 0x00000004331e7825 */ /* 0x100fe400078e0016 */
[----:B------:R-:W5:Y:S02]  /*1ef0*/  LDG.E R36, desc[UR6][R36.64] ;  /* 0x0000000624247981 */ /* 0x000f64000c1e1900 */
[----:B0-----:R-:W-:-:S02]  /*1f00*/  IMAD.WIDE.U32 R34, R53, 0x4, R22 ;  /* 0x0000000435227825 */ /* 0x001fc400078e0016 */
[----:B------:R0:W5:Y:S02]  /*1f10*/  LDG.E R9, desc[UR6][R30.64] ;  /* 0x000000061e097981 */ /* 0x000164000c1e1900 */
[C---:B------:R-:W-:Y:S02]  /*1f20*/  VIADD R51, R2.reuse, 0xd00 ;  /* 0x00000d0002337836 */ /* 0x040fe40000000000 */
[----:B------:R-:W-:Y:S01]  /*1f30*/  IMAD.WIDE.U32 R32, R53, 0x4, R24 ;  /* 0x0000000435207825 */ /* 0x000fe200078e0018 */
[C---:B------:R-:W-:Y:S01]  /*1f40*/  IADD3 R53, PT, PT, R2.reuse, 0xe00, RZ ;  /* 0x00000e0002357810 */ /* 0x040fe20007ffe0ff */
[----:B------:R-:W5:Y:S02]  /*1f50*/  LDG.E R34, desc[UR6][R34.64] ;  /* 0x0000000622227981 */ /* 0x000f64000c1e1900 */
[C---:B------:R-:W-:Y:S02]  /*1f60*/  IMAD.WIDE.U32 R26, R51.reuse, 0x4, R22 ;  /* 0x00000004331a7825 */ /* 0x040fe400078e0016 */
[----:B------:R-:W5:Y:S02]  /*1f70*/  LDG.E R33, desc[UR6][R32.64] ;  /* 0x0000000620217981 */ /* 0x000f64000c1e1900 */
[----:B0-----:R-:W-:Y:S01]  /*1f80*/  IMAD.WIDE.U32 R30, R51, 0x4, R24 ;  /* 0x00000004331e7825 */ /* 0x001fe200078e0018 */
[----:B------:R-:W-:Y:S01]  /*1f90*/  IADD3 R51, PT, PT, R2, 0xf00, RZ ;  /* 0x00000f0002337810 */ /* 0x000fe20007ffe0ff */
[----:B------:R-:W5:Y:S02]  /*1fa0*/  LDG.E R26, desc[UR6][R26.64] ;  /* 0x000000061a1a7981 */ /* 0x000f64000c1e1900 */
[----:B------:R-:W-:-:S02]  /*1fb0*/  IMAD.WIDE.U32 R28, R53, 0x4, R22 ;  /* 0x00000004351c7825 */ /* 0x000fc400078e0016 */
[----:B------:R-:W5:Y:S02]  /*1fc0*/  LDG.E R31, desc[UR6][R30.64] ;  /* 0x000000061e1f7981 */ /* 0x000f64000c1e1900 */
[----:B------:R-:W-:Y:S02]  /*1fd0*/  IMAD.WIDE.U32 R38, R53, 0x4, R24 ;  /* 0x0000000435267825 */ /* 0x000fe400078e0018 */
[----:B------:R-:W5:Y:S02]  /*1fe0*/  LDG.E R28, desc[UR6][R28.64] ;  /* 0x000000061c1c7981 */ /* 0x000f64000c1e1900 */
[C---:B------:R-:W-:Y:S02]  /*1ff0*/  IMAD.WIDE.U32 R22, R51.reuse, 0x4, R22 ;  /* 0x0000000433167825 */ /* 0x040fe400078e0016 */
[----:B------:R-:W5:Y:S02]  /*2000*/  LDG.E R39, desc[UR6][R38.64] ;  /* 0x0000000626277981 */ /* 0x000f64000c1e1900 */
[----:B------:R-:W-:-:S02]  /*2010*/  IMAD.WIDE.U32 R24, R51, 0x4, R24 ;  /* 0x0000000433187825 */ /* 0x000fc400078e0018 */
[----:B------:R-:W5:Y:S04]  /*2020*/  LDG.E R22, desc[UR6][R22.64] ;  /* 0x0000000616167981 */ /* 0x000f68000c1e1900 */
[----:B------:R-:W5:Y:S01]  /*2030*/  LDG.E R25, desc[UR6][R24.64] ;  /* 0x0000000618197981 */ /* 0x000f62000c1e1900 */
[----:B------:R-:W-:-:S05]  /*2040*/  VIADD R7, R7, 0x10 ;  /* 0x0000001007077836 */ /* 0x000fca0000000000 */
        /* <DEDUP_REMOVED lines=20> */
[----:B------:R-:W-:Y:S05]  /*2190*/  BSYNC.RECONVERGENT B3 ;  /* 0x0000000000037941 */ /* 0x000fea0003800200 */
.L_x_2461:
[----:B------:R-:W-:-:S07]  /*21a0*/  VIADD R2, R6, 0xfffff800 ;  /* 0xfffff80006027836 */ /* 0x000fce0000000000 */
.L_x_2460:
[----:B------:R-:W-:Y:S05]  /*21b0*/  BSYNC.RECONVERGENT B2 ;  /* 0x0000000000027941 */ /* 0x000fea0003800200 */
.L_x_2459:
        /* <DEDUP_REMOVED lines=8> */
[----:B------:R-:W-:-:S04]  /*2240*/  IADD3 R33, PT, PT, R2, R3, RZ ;  /* 0x0000000302217210 */ /* 0x000fc80007ffe0ff */
[C---:B------:R-:W-:Y:S01]  /*2250*/  IADD3 R23, PT, PT, R33.reuse, 0x100, RZ ;  /* 0x0000010021177810 */ /* 0x040fe20007ffe0ff */
[C---:B------:R-:W-:Y:S01]  /*2260*/  VIADD R27, R33.reuse, 0x200 ;  /* 0x00000200211b7836 */ /* 0x040fe20000000000 */
[C---:B------:R-:W-:Y:S01]  /*2270*/  IADD3 R31, PT, PT, R33.reuse, 0x300, RZ ;  /* 0x00000300211f7810 */ /* 0x040fe20007ffe0ff */
[----:B------:R-:W1:Y:S01]  /*2280*/  LDC.64 R6, c[0x0][0x388] ;  /* 0x0000e200ff067b82 */ /* 0x000e620000000a00 */
[C---:B------:R-:W-:Y:S01]  /*2290*/  IADD3 R35, PT, PT, R33.reuse, 0x400, RZ ;  /* 0x0000040021237810 */ /* 0x040fe20007ffe0ff */
[----:B0-----:R-:W-:-:S04]  /*22a0*/  IMAD.WIDE.U32 R16, R33, 0x4, R10 ;  /* 0x0000000421107825 */ /* 0x001fc800078e000a */
[----:B------:R-:W-:Y:S01]  /*22b0*/  IMAD.WIDE.U32 R20, R23, 0x4, R10 ;  /* 0x0000000417147825 */ /* 0x000fe200078e000a */
[----:B------:R0:W2:Y:S03]  /*22c0*/  LDG.E R5, desc[UR6][R16.64] ;  /* 0x0000000610057981 */ /* 0x0000a6000c1e1900 */
[--C-:B-1----:R-:W-:Y:S01]  /*22d0*/  IMAD.WIDE.U32 R18, R33, 0x4, R6.reuse ;  /* 0x0000000421127825 */ /* 0x102fe200078e0006 */
[----:B------:R1:W3:Y:S03]  /*22e0*/  LDG.E R9, desc[UR6][R20.64] ;  /* 0x0000000614097981 */ /* 0x0002e6000c1e1900 */
[----:B------:R-:W-:Y:S01]  /*22f0*/  IMAD.WIDE.U32 R22, R23, 0x4, R6 ;  /* 0x0000000417167825 */ /* 0x000fe200078e0006 */
[----:B------:R4:W2:Y:S03]  /*2300*/  LDG.E R12, desc[UR6][R18.64] ;  /* 0x00000006120c7981 */ /* 0x0008a6000c1e1900 */
[C---:B------:R-:W-:Y:S01]  /*2310*/  IMAD.WIDE.U32 R24, R27.reuse, 0x4, R10 ;  /* 0x000000041b187825 */ /* 0x040fe200078e000a */
[----:B------:R-:W3:Y:S03]  /*2320*/  LDG.E R32, desc[UR6][R22.64] ;  /* 0x0000000616207981 */ /* 0x000ee6000c1e1900 */
[----:B------:R-:W-:Y:S01]  /*2330*/  IMAD.WIDE.U32 R26, R27, 0x4, R6 ;  /* 0x000000041b1a7825 */ /* 0x000fe200078e0006 */
[----:B------:R5:W3:Y:S03]  /*2340*/  LDG.E R13, desc[UR6][R24.64] ;  /* 0x00000006180d7981 */ /* 0x000ae6000c1e1900 */
[----:B------:R-:W-:Y:S01]  /*2350*/  IMAD.WIDE.U32 R14, R31, 0x4, R10 ;  /* 0x000000041f0e7825 */ /* 0x000fe200078e000a */
[----:B0-----:R-:W-:Y:S01]  /*2360*/  IADD3 R17, PT, PT, R33, 0x500, RZ ;  /* 0x0000050021117810 */ /* 0x001fe20007ffe0ff */
[----:B------:R-:W3:Y:S02]  /*2370*/  LDG.E R26, desc[UR6][R26.64] ;  /* 0x000000061a1a7981 */ /* 0x000ee4000c1e1900 */
[----:B-1----:R-:W-:-:S02]  /*2380*/  IMAD.WIDE.U32 R20, R31, 0x4, R6 ;  /* 0x000000041f147825 */ /* 0x002fc400078e0006 */
[----:B------:R-:W3:Y:S02]  /*2390*/  LDG.E R14, desc[UR6][R14.64] ;  /* 0x000000060e0e7981 */ /* 0x000ee4000c1e1900 */
[C---:B------:R-:W-:Y:S02]  /*23a0*/  IMAD.WIDE.U32 R28, R35.reuse, 0x4, R10 ;  /* 0x00000004231c7825 */ /* 0x040fe400078e000a */
[----:B------:R-:W3:Y:S02]  /*23b0*/  LDG.E R20, desc[UR6][R20.64] ;  /* 0x0000000614147981 */ /* 0x000ee4000c1e1900 */
[----:B------:R-:W-:Y:S02]  /*23c0*/  IMAD.WIDE.U32 R30, R35, 0x4, R6 ;  /* 0x00000004231e7825 */ /* 0x000fe400078e0006 */
[----:B------:R-:W3:Y:S02]  /*23d0*/  LDG.E R28, desc[UR6][R28.64] ;  /* 0x000000061c1c7981 */ /* 0x000ee4000c1e1900 */
[----:B----4-:R-:W-:-:S02]  /*23e0*/  VIADD R19, R33, 0x600 ;  /* 0x0000060021137836 */ /* 0x010fc40000000000 */
[C---:B-----5:R-:W-:Y:S01]  /*23f0*/  IMAD.WIDE.U32 R24, R17.reuse, 0x4, R10 ;  /* 0x0000000411187825 */ /* 0x060fe200078e000a */
[----:B------:R-:W4:Y:S03]  /*2400*/  LDG.E R30, desc[UR6][R30.64] ;  /* 0x000000061e1e7981 */ /* 0x000f26000c1e1900 */
        /* <DEDUP_REMOVED lines=15> */
[----:B------:R-:W-:-:S04]  /*2500*/  IMAD R13, R13, R26, R12 ;  /* 0x0000001a0d0d7224 */ /* 0x000fc800078e020c */
[----:B------:R-:W-:-:S04]  /*2510*/  IMAD R13, R14, R20, R13 ;  /* 0x000000140e0d7224 */ /* 0x000fc800078e020d */
[----:B----4-:R-:W-:-:S04]  /*2520*/  IMAD R13, R28, R30, R13 ;  /* 0x0000001e1c0d7224 */ /* 0x010fc800078e020d */
[----:B-----5:R-:W-:-:S04]  /*2530*/  IMAD R13, R24, R22, R13 ;  /* 0x00000016180d7224 */ /* 0x020fc800078e020d */
[----:B------:R-:W-:-:S04]  /*2540*/  IMAD R13, R16, R18, R13 ;  /* 0x00000012100d7224 */ /* 0x000fc800078e020d */
[----:B------:R-:W-:-:S07]  /*2550*/  IMAD R8, R10, R6, R13 ;  /* 0x000000060a087224 */ /* 0x000fce00078e020d */
.L_x_2464:
[----:B------:R-:W-:Y:S05]  /*2560*/  BSYNC.RECONVERGENT B2 ;  /* 0x0000000000027941 */ /* 0x000fea0003800200 */
.L_x_2463:
        /* <DEDUP_REMOVED lines=9> */
[C---:B------:R-:W-:Y:S02]  /*2600*/  VIADD R17, R9.reuse, 0x100 ;  /* 0x0000010009117836 */ /* 0x040fe40000000000 */
[----:B------:R-:W1:Y:S01]  /*2610*/  LDC.64 R10, c[0x0][0x388] ;  /* 0x0000e200ff0a7b82 */ /* 0x000e620000000a00 */
[----:B0-----:R-:W-:-:S04]  /*2620*/  IMAD.WIDE.U32 R6, R9, 0x4, R4 ;  /* 0x0000000409067825 */ /* 0x001fc800078e0004 */
[----:B------:R-:W-:Y:S02]  /*2630*/  IMAD.WIDE.U32 R14, R17, 0x4, R4 ;  /* 0x00000004110e7825 */ /* 0x000fe400078e0004 */
[----:B------:R-:W2:Y:S02]  /*2640*/  LDG.E R7, desc[UR6][R6.64] ;  /* 0x0000000606077981 */ /* 0x000ea4000c1e1900 */
[C-C-:B-1----:R-:W-:Y:S01]  /*2650*/  IMAD.WIDE.U32 R12, R9.reuse, 0x4, R10.reuse ;  /* 0x00000004090c7825 */ /* 0x142fe200078e000a */
[----:B------:R-:W-:Y:S01]  /*2660*/  IADD3 R9, PT, PT, R9, 0x300, RZ ;  /* 0x0000030009097810 */ /* 0x000fe20007ffe0ff */
[----:B------:R-:W3:Y:S02]  /*2670*/  LDG.E R14, desc[UR6][R14.64] ;  /* 0x000000060e0e7981 */ /* 0x000ee4000c1e1900 */
[----:B------:R-:W-:Y:S02]  /*2680*/  IMAD.WIDE.U32 R16, R17, 0x4, R10 ;  /* 0x0000000411107825 */ /* 0x000fe400078e000a */
[----:B------:R-:W2:Y:S02]  /*2690*/  LDG.E R12, desc[UR6][R12.64] ;  /* 0x000000060c0c7981 */ /* 0x000ea4000c1e1900 */
[----:B------:R-:W-:-:S02]  /*26a0*/  IMAD.WIDE.U32 R18, R21, 0x4, R4 ;  /* 0x0000000415127825 */ /* 0x000fc400078e0004 */
[----:B------:R-:W3:Y:S02]  /*26b0*/  LDG.E R16, desc[UR6][R16.64] ;  /* 0x0000000610107981 */ /* 0x000ee4000c1e1900 */
[----:B------:R-:W-:Y:S02]  /*26c0*/  IMAD.WIDE.U32 R20, R21, 0x4, R10 ;  /* 0x0000000415147825 */ /* 0x000fe400078e000a */
[----:B------:R-:W4:Y:S02]  /*26d0*/  LDG.E R18, desc[UR6][R18.64] ;  /* 0x0000000612127981 */ /* 0x000f24000c1e1900 */
[C---:B------:R-:W-:Y:S02]  /*26e0*/  IMAD.WIDE.U32 R4, R9.reuse, 0x4, R4 ;  /* 0x0000000409047825 */ /* 0x040fe400078e0004 */
[----:B------:R-:W4:Y:S02]  /*26f0*/  LDG.E R20, desc[UR6][R20.64] ;  /* 0x0000000614147981 */ /* 0x000f24000c1e1900 */
[----:B------:R-:W-:-:S02]  /*2700*/  IMAD.WIDE.U32 R10, R9, 0x4, R10 ;  /* 0x00000004090a7825 */ /* 0x000fc400078e000a */
[----:B------:R-:W5:Y:S04]  /*2710*/  LDG.E R4, desc[UR6][R4.64] ;  /* 0x0000000604047981 */ /* 0x000f68000c1e1900 */
[----:B------:R-:W5:Y:S01]  /*2720*/  LDG.E R10, desc[UR6][R10.64] ;  /* 0x000000060a0a7981 */ /* 0x000f62000c1e1900 */
[----:B------:R-:W-:Y:S01]  /*2730*/  IADD3 R2, PT, PT, R2, 0x400, RZ ;  /* 0x0000040002027810 */ /* 0x000fe20007ffe0ff */
[----:B--2---:R-:W-:-:S04]  /*2740*/  IMAD R7, R7, R12, R8 ;  /* 0x0000000c07077224 */ /* 0x004fc800078e0208 */
[----:B---3--:R-:W-:-:S04]  /*2750*/  IMAD R7, R14, R16, R7 ;  /* 0x000000100e077224 */ /* 0x008fc800078e0207 */
[----:B----4-:R-:W-:-:S04]  /*2760*/  IMAD R7, R18, R20, R7 ;  /* 0x0000001412077224 */ /* 0x010fc800078e0207 */
[----:B-----5:R-:W-:-:S07]  /*2770*/  IMAD R8, R4, R10, R7 ;  /* 0x0000000a04087224 */ /* 0x020fce00078e0207 */
.L_x_2466:
[----:B------:R-:W-:Y:S05]  /*2780*/  BSYNC.RECONVERGENT B2 ;  /* 0x0000000000027941 */ /* 0x000fea0003800200 */
.L_x_2465:
[----:B------:R-:W-:Y:S05]  /*2790*/  @!P1 BRA `(.L_x_2458) ;  /* 0x0000000000349947 */ /* 0x000fea0003800000 */
[----:B------:R-:W0:Y:S01]  /*27a0*/  LDC.64 R6, c[0x0][0x380] ;  /* 0x0000e000ff067b82 */ /* 0x000e220000000a00 */
[----:B------:R-:W-:Y:S01]  /*27b0*/  IMAD.IADD R9, R2, 0x1, R3 ;  /* 0x0000000102097824 */ /* 0x000fe200078e0203 */
[----:B------:R-:W-:-:S06]  /*27c0*/  IADD3 R12, PT, PT, -R22, RZ, RZ ;  /* 0x000000ff160c7210 */ /* 0x000fcc0007ffe1ff */
[----:B------:R-:W1:Y:S02]  /*27d0*/  LDC.64 R10, c[0x0][0x388] ;  /* 0x0000e200ff0a7b82 */ /* 0x000e640000000a00 */
.L_x_2467:
        /* <DEDUP_REMOVED lines=9> */
.L_x_2458:
[----:B------:R-:W-:Y:S05]  /*2870*/  BSYNC.RECONVERGENT B1 ;  /* 0x0000000000017941 */ /* 0x000fea0003800200 */
.L_x_2456:
        /* <DEDUP_REMOVED lines=20> */
[----:B------:R-:W-:-:S05]  /*29c0*/  @!P1 LOP3.LUT R2, R2, 0x7c, RZ, 0xc0, !PT ;  /* 0x0000007c02029812 */ /* 0x000fca00078ec0ff */
[----:B------:R-:W-:Y:S01]  /*29d0*/  @!P1 IMAD.IADD R2, R2, 0x1, R7 ;  /* 0x0000000102029824 */ /* 0x000fe200078e0207 */
        /* <DEDUP_REMOVED lines=15> */
[----:B--2---:R-:W1:Y:S01]  /*2ad0*/  LDS.64 R2, [UR4+0x20] ;  /* 0x00002004ff027984 */ /* 0x004e620008000a00 */
[----:B0-----:R-:W-:-:S04]  /*2ae0*/  IADD3 R0, PT, PT, R8, R0, R5 ;  /* 0x0000000008007210 */ /* 0x001fc80007ffe005 */
[----:B------:R-:W-:-:S04]  /*2af0*/  IADD3 R0, PT, PT, R10, R0, R9 ;  /* 0x000000000a007210 */ /* 0x000fc80007ffe009 */
[----:B-1----:R-:W-:-:S04]  /*2b00*/  IADD3 R0, PT, PT, R2, R0, R11 ;  /* 0x0000000002007210 */ /* 0x002fc80007ffe00b */
[----:B------:R-:W-:-:S07]  /*2b10*/  IADD3 R5, PT, PT, R0, R3, RZ ;  /* 0x0000000300057210 */ /* 0x000fce0007ffe0ff */
.L_x_2454:
[----:B------:R-:W-:Y:S05]  /*2b20*/  BSYNC.RECONVERGENT B0 ;  /* 0x0000000000007941 */ /* 0x000fea0003800200 */
.L_x_2439:
[----:B------:R-:W-:Y:S05]  /*2b30*/  @P0 EXIT ;  /* 0x000000000000094d */ /* 0x000fea0003800000 */
[----:B-12---:R-:W1:Y:S01]  /*2b40*/  LDC.64 R2, c[0x0][0x398] ;  /* 0x0000e600ff027b82 */ /* 0x006e620000000a00 */
[----:B------:R-:W0:Y:S02]  /*2b50*/  LDCU UR4, c[0x0][0x3a8] ;  /* 0x00007500ff0477ac */ /* 0x000e240008000800 */
[----:B0-----:R-:W-:-:S05]  /*2b60*/  IADD3 R5, PT, PT, R5, UR4, RZ ;  /* 0x0000000405057c10 */ /* 0x001fca000fffe0ff */
[----:B-1----:R-:W-:Y:S01]  /*2b70*/  STG.E desc[UR6][R2.64], R5 ;  /* 0x0000000502007986 */ /* 0x002fe2000c101906 */
[----:B------:R-:W-:Y:S05]  /*2b80*/  EXIT ;  /* 0x000000000000794d */ /* 0x000fea0003800000 */
.L_x_2468:
        /* <DEDUP_REMOVED lines=15> */
.L_x_14363:


//--------------------- .text._ZN3cub18CUB_300001_SM_10006detail6reduce28DeviceReduceSingleTileKernelINS2_10policy_hubIiyN4cuda3std3__410multipliesIiEEE10Policy1000EPiSC_iS9_iiNS7_10__identityEEEvT0_T1_T2_T3_T4_T6_ --------------------------
	.section	.text._ZN3cub18CUB_300001_SM_10006detail6reduce28DeviceReduceSingleTileKernelINS2_10policy_hubIiyN4cuda3std3__410multipliesIiEEE10Policy1000EPiSC_iS9_iiNS7_10__identityEEEvT0_T1_T2_T3_T4_T6_,"ax",@progbits
	.align	128
        .global         _ZN3cub18CUB_300001_SM_10006detail6reduce28DeviceReduceSingleTileKernelINS2_10policy_hubIiyN4cuda3std3__410multipliesIiEEE10Policy1000EPiSC_iS9_iiNS7_10__identityEEEvT0_T1_T2_T3_T4_T6_
        .type           _ZN3cub18CUB_300001_SM_10006detail6reduce28DeviceReduceSingleTileKernelINS2_10policy_hubIiyN4cuda3std3__410multipliesIiEEE10Policy1000EPiSC_iS9_iiNS7_10__identityEEEvT0_T1_T2_T3_T4_T6_,@function
        .size           _ZN3cub18CUB_300001_SM_10006detail6reduce28DeviceReduceSingleTileKernelINS2_10policy_hubIiyN4cuda3std3__410multipliesIiEEE10Policy1000EPiSC_iS9_iiNS7_10__identityEEEvT0_T1_T2_T3_T4_T6_,(.L_x_14364 - _ZN3cub18CUB_300001_SM_10006detail6reduce28DeviceReduceSingleTileKernelINS2_10policy_hubIiyN4cuda3std3__410multipliesIiEEE10Policy1000EPiSC_iS9_iiNS7_10__identityEEEvT0_T1_T2_T3_T4_T6_)
        .other          _ZN3cub18CUB_300001_SM_10006detail6reduce28DeviceReduceSingleTileKernelINS2_10policy_hubIiyN4cuda3std3__410multipliesIiEEE10Policy1000EPiSC_iS9_iiNS7_10__identityEEEvT0_T1_T2_T3_T4_T6_,@"STO_CUDA_ENTRY STV_DEFAULT"
_ZN3cub18CUB_300001_SM_10006detail6reduce28DeviceReduceSingleTileKernelINS2_10policy_hubIiyN4cuda3std3__410multipliesIiEEE10Policy1000EPiSC_iS9_iiNS7_10__identityEEEvT0_T1_T2_T3_T4_T6_:
.text._ZN3cub18CUB_300001_SM_10006detail6reduce28DeviceReduceSingleTileKernelINS2_10policy_hubIiyN4cuda3std3__410multipliesIiEEE10Policy1000EPiSC_iS9_iiNS7_10__identityEEEvT0_T1_T2_T3_T4_T6_:
        /* <DEDUP_REMOVED lines=13> */
.L_x_2469:
        /* <DEDUP_REMOVED lines=8> */
[----:B------:R-:W-:Y:S01]  /*0150*/  HFMA2 R0, -RZ, RZ, 0, 0 ;  /* 0x00000000ff007431 */ /* 0x000fe200000001ff */
[----:B0-----:R-:W-:Y:S02]  /*0160*/  ISETP.GE.AND P0, PT, R9, R20, PT ;  /* 0x000000140900720c */ /* 0x001fe40003f06270 */
[----:B------:R-:W-:-:S11]  /*0170*/  MOV R11, R9 ;  /* 0x00000009000b7202 */ /* 0x000fd60000000f00 */
[----:B------:R-:W-:Y:S05]  /*0180*/  @P0 BRA `(.L_x_2474) ;  /* 0x0000000000100947 */ /* 0x000fea0003800000 */
[----:B------:R-:W0:Y:S02]  /*0190*/  LDC.64 R2, c[0x0][0x380] ;  /* 0x0000e000ff027b82 */ /* 0x000e240000000a00 */
[----:B0-----:R-:W-:-:S05]  /*01a0*/  IMAD.WIDE.U32 R2, R9, 0x4, R2 ;  /* 0x0000000409027825 */ /* 0x001fca00078e0002 */
[----:B------:R0:W5:Y:S01]  /*01b0*/  LDG.E.CONSTANT R0, desc[UR6][R2.64] ;  /* 0x0000000602007981 */ /* 0x000162000c1e9900 */
[----:B------:R-:W-:-:S07]  /*01c0*/  VIADD R11, R9, 0x100 ;  /* 0x00000100090b7836 */ /* 0x000fce0000000000 */
.L_x_2474:
[----:B------:R-:W-:Y:S05]  /*01d0*/  BSYNC.RECONVERGENT B1 ;  /* 0x0000000000017941 */ /* 0x000fea0003800200 */
.L_x_2473:
[----:B------:R-:W-:Y:S01]  /*01e0*/  ISETP.GE.AND P0, PT, R11, R20, PT ;  /* 0x000000140b00720c */ /* 0x000fe20003f06270 */
[----:B------:R-:W-:-:S12]  /*01f0*/  BSSY.RECONVERGENT B1, `(.L_x_2475) ;  /* 0x0000074000017945 */ /* 0x000fd80003800200 */
[----:B------:R-:W-:Y:S05]  /*0200*/  @P0 BRA `(.L_x_2476) ;  /* 0x0000000400c80947 */ /* 0x000fea0003800000 */
[----:B0-----:R-:W-:Y:S01]  /*0210*/  LOP3.LUT R3, RZ, R11, RZ, 0x33, !PT ;  /* 0x0000000bff037212 */ /* 0x001fe200078e33ff */
[----:B------:R-:W-:Y:S03]  /*0220*/  BSSY.RECONVERGENT B2, `(.L_x_2477) ;  /* 0x0000015000027945 */ /* 0x000fe60003800200 */
[----:B------:R-:W-:-:S04]  /*0230*/  IADD3 R4, PT, PT, R3, R20, RZ ;  /* 0x0000001403047210 */ /* 0x000fc80007ffe0ff */
[C---:B------:R-:W-:Y:S02]  /*0240*/  LOP3.LUT R2, R4.reuse, 0x300, RZ, 0xc0, !PT ;  /* 0x0000030004027812 */ /* 0x040fe400078ec0ff */
[----:B------:R-:W-:Y:S02]  /*0250*/  ISETP.GE.U32.AND P0, PT, R4, 0x300, PT ;  /* 0x000003000400780c */ /* 0x000fe40003f06070 */
[----:B------:R-:W-:-:S13]  /*0260*/  ISETP.NE.AND P1, PT, R2, 0x300, PT ;  /* 0x000003000200780c */ /* 0x000fda0003f25270 */
[----:B------:R-:W-:Y:S05]  /*0270*/  @!P1 BRA `(.L_x_2478) ;  /* 0x00000000003c9947 */ /* 0x000fea0003800000 */
[----:B------:R-:W0:Y:S01]  /*0280*/  LDC.64 R2, c[0x0][0x380] ;  /* 0x0000e000ff027b82 */ /* 0x000e220000000a00 */
[----:B------:R-:W-:-:S04]  /*0290*/  LEA.HI R4, R4, 0x1, RZ, 0x18 ;  /* 0x0000000104047811 */ /* 0x000fc800078fc0ff */
[----:B------:R-:W-:-:S04]  /*02a0*/  LOP3.LUT R4, R4, 0x3, RZ, 0xc0, !PT ;  /* 0x0000000304047812 */ /* 0x000fc800078ec0ff */
[----:B------:R-:W-:Y:S01]  /*02b0*/  IADD3 R4, PT, PT, -R4, RZ, RZ ;  /* 0x000000ff04047210 */ /* 0x000fe20007ffe1ff */
[----:B0-----:R-:W-:-:S05]  /*02c0*/  IMAD.WIDE.U32 R2, R11, 0x4, R2 ;  /* 0x000000040b027825 */ /* 0x001fca00078e0002 */
[----:B------:R-:W-:-:S07]  /*02d0*/  MOV R5, R3 ;  /* 0x0000000300057202 */ /* 0x000fce0000000f00 */
.L_x_2479:
[----:B------:R-:W-:-:S06]  /*02e0*/  IMAD.MOV.U32 R3, RZ, RZ, R5 ;  /* 0x000000ffff037224 */ /* 0x000fcc00078e0005 */
[----:B------:R0:W2:Y:S01]  /*02f0*/  LDG.E.CONSTANT R3, desc[UR6][R2.64] ;  /* 0x0000000602037981 */ /* 0x0000a2000c1e9900 */
[----:B------:R-:W-:Y:S02]  /*0300*/  IADD3 R4, PT, PT, R4, 0x1, RZ ;  /* 0x0000000104047810 */ /* 0x000fe40007ffe0ff */
[----:B------:R-:W-:Y:S02]  /*0310*/  IADD3 R11, PT, PT, R11, 0x100, RZ ;  /* 0x000001000b0b7810 */ /* 0x000fe40007ffe0ff */
[----:B------:R-:W-:Y:S02]  /*0320*/  ISETP.NE.AND P1, PT, R4, RZ, PT ;  /* 0x000000ff0400720c */ /* 0x000fe40003f25270 */
[----:B0-----:R-:W-:-:S04]  /*0330*/  IADD3 R2, P2, PT, R2, 0x400, RZ ;  /* 0x0000040002027810 */ /* 0x001fc80007f5e0ff */
[----:B------:R-:W-:Y:S01]  /*0340*/  IADD3.X R5, PT, PT, RZ, R5, RZ, P2, !PT ;  /* 0x00000005ff057210 */ /* 0x000fe200017fe4ff */
[----:B--2--5:R-:W-:-:S06]  /*0350*/  IMAD R0, R3, R0, RZ ;  /* 0x0000000003007224 */ /* 0x024fcc00078e02ff */
[----:B------:R-:W-:Y:S05]  /*0360*/  @P1 BRA `(.L_x_2479) ;  /* 0xfffffffc00dc1947 */ /* 0x000fea000383ffff */
.L_x_2478:
[----:B------:R-:W-:Y:S05]  /*0370*/  BSYNC.RECONVERGENT B2 ;  /* 0x0000000000027941 */ /* 0x000fea0003800200 */
.L_x_2477:
[----:B------:R-:W-:Y:S05]  /*0380*/  @!P0 BRA `(.L_x_2476) ;  /* 0x0000000400688947 */ /* 0x000fea0003800000 */
[----:B------:R-:W-:Y:S01]  /*0390*/  IMAD.IADD R2, R20, 0x1, -R11 ;  /* 0x0000000114027824 */ /* 0x000fe200078e0a0b */
[----:B------:R-:W-:Y:S01]  /*03a0*/  BSSY.RECONVERGENT B2, `(.L_x_2480) ;  /* 0x0000031000027945 */ /* 0x000fe20003800200 */
[----:B------:R-:W-:-:S03]  /*03b0*/  PLOP3.LUT P0, PT, PT, PT, PT, 0x80, 0x8 ;  /* 0x000000000008781c */ /* 0x000fc60003f0f070 */
[----:B------:R-:W-:-:S13]  /*03c0*/  ISETP.GT.AND P1, PT, R2, 0xc00, PT ;  /* 0x00000c000200780c */ /* 0x000fda0003f24270 */
[----:B------:R-:W-:Y:S05]  /*03d0*/  @!P1 BRA `(.L_x_2481) ;  /* 0x0000000000b49947 */ /* 0x000fea0003800000 */
[----:B------:R-:W-:Y:S02]  /*03e0*/  PLOP3.LUT P0, PT, PT, PT, PT, 0x8, 0x80 ;  /* 0x000000000080781c */ /* 0x000fe40003f0e170 */
[----:B------:R-:W-:-:S11]  /*03f0*/  IADD3 R8, PT, PT, R20, -0xc00, RZ ;  /* 0xfffff40014087810 */ /* 0x000fd60007ffe0ff */
.L_x_2482:
[----:B------:R-:W0:Y:S01]  /*0400*/  LDC.64 R6, c[0x0][0x380] ;  /* 0x0000e000ff067b82 */ /* 0x000e220000000a00 */
[C---:B------:R-:W-:Y:S01]  /*0410*/  IADD3 R5, PT, PT, R11.reuse, 0x400, RZ ;  /* 0x000004000b057810 */ /* 0x040fe20007ffe0ff */
[----:B0-----:R-:W-:-:S05]  /*0420*/  IMAD.WIDE R24, R11, 0x4, R6 ;  /* 0x000000040b187825 */ /* 0x001fca00078e0206 */
[----:B------:R-:W2:Y:S04]  /*0430*/  LDG.E.CONSTANT R13, desc[UR6][R24.64] ;  /* 0x00000006180d7981 */ /* 0x000ea8000c1e9900 */
[----:B------:R-:W3:Y:S01]  /*0440*/  LDG.E.CONSTANT R10, desc[UR6][R24.64+0x400] ;  /* 0x00040006180a7981 */ /* 0x000ee2000c1e9900 */
[----:B------:R-:W-:-:S03]  /*0450*/  IMAD.WIDE R4, R5, 0x4, R6 ;  /* 0x0000000405047825 */ /* 0x000fc600078e0206 */
[----:B------:R-:W4:Y:S04]  /*0460*/  LDG.E.CONSTANT R12, desc[UR6][R24.64+0x800] ;  /* 0x00080006180c7981 */ /* 0x000f28000c1e9900 */
[----:B------:R-:W4:Y:S04]  /*0470*/  LDG.E.CONSTANT R17, desc[UR6][R24.64+0xc00] ;  /* 0x000c000618117981 */ /* 0x000f28000c1e9900 */
[----:B------:R-:W4:Y:S01]  /*0480*/  LDG.E.CONSTANT R16, desc[UR6][R4.64] ;  /* 0x0000000604107981 */ /* 0x000f22000c1e9900 */
[----:B------:R-:W-:-:S03]  /*0490*/  IADD3 R3, PT, PT, R11, 0x800, RZ ;  /* 0x000008000b037810 */ /* 0x000fc60007ffe0ff */
[----:B------:R-:W4:Y:S04]  /*04a0*/  LDG.E.CONSTANT R15, desc[UR6][R4.64+0x400] ;  /* 0x00040006040f7981 */ /* 0x000f28000c1e9900 */
[----:B------:R-:W4:Y:S01]  /*04b0*/  LDG.E.CONSTANT R14, desc[UR6][R4.64+0x800] ;  /* 0x00080006040e7981 */ /* 0x000f22000c1e9900 */
[----:B------:R-:W-:-:S03]  /*04c0*/  IMAD.WIDE R2, R3, 0x4, R6 ;  /* 0x0000000403027825 */ /* 0x000fc600078e0206 */
[----:B------:R-:W4:Y:S04]  /*04d0*/  LDG.E.CONSTANT R22, desc[UR6][R4.64+0xc00] ;  /* 0x000c000604167981 */ /* 0x000f28000c1e9900 */
[----:B------:R-:W4:Y:S01]  /*04e0*/  LDG.E.CONSTANT R21, desc[UR6][R2.64] ;  /* 0x0000000602157981 */ /* 0x000f22000c1e9900 */
[----:B------:R-:W-:-:S03]  /*04f0*/  VIADD R23, R11, 0xc00 ;  /* 0x00000c000b177836 */ /* 0x000fc60000000000 */
[----:B------:R-:W4:Y:S01]  /*0500*/  LDG.E.CONSTANT R19, desc[UR6][R2.64+0x400] ;  /* 0x0004000602137981 */ /* 0x000f22000c1e9900 */
[----:B------:R-:W-:-:S03]  /*0510*/  IMAD.WIDE R6, R23, 0x4, R6 ;  /* 0x0000000417067825 */ /* 0x000fc600078e0206 */
[----:B------:R-:W4:Y:S04]  /*0520*/  LDG.E.CONSTANT R18, desc[UR6][R2.64+0x800] ;  /* 0x0008000602127981 */ /* 0x000f28000c1e9900 */
[----:B------:R-:W4:Y:S04]  /*0530*/  LDG.E.CONSTANT R26, desc[UR6][R2.64+0xc00] ;  /* 0x000c0006021a7981 */ /* 0x000f28000c1e9900 */
[----:B------:R-:W4:Y:S04]  /*0540*/  LDG.E.CONSTANT R25, desc[UR6][R6.64] ;  /* 0x0000000606197981 */ /* 0x000f28000c1e9900 */
[----:B------:R-:W4:Y:S04]  /*0550*/  LDG.E.CONSTANT R23, desc[UR6][R6.64+0x400] ;  /* 0x0004000606177981 */ /* 0x000f28000c1e9900 */
[----:B------:R-:W4:Y:S04]  /*0560*/  LDG.E.CONSTANT R24, desc[UR6][R6.64+0x800] ;  /* 0x0008000606187981 */ /* 0x000f28000c1e9900 */
[----:B------:R-:W4:Y:S01]  /*0570*/  LDG.E.CONSTANT R27, desc[UR6][R6.64+0xc00] ;  /* 0x000c0006061b7981 */ /* 0x000f22000c1e9900 */
[----:B------:R-:W-:-:S04]  /*0580*/  IADD3 R11, PT, PT, R11, 0x1000, RZ ;  /* 0x000010000b0b7810 */ /* 0x000fc80007ffe0ff */
[----:B------:R-:W-:Y:S01]  /*0590*/  ISETP.GE.AND P1, PT, R11, R8, PT ;  /* 0x000000080b00720c */ /* 0x000fe20003f26270 */
[----:B--2--5:R-:W-:-:S04]  /*05a0*/  IMAD R13, R13, R0, RZ ;  /* 0x000000000d0d7224 */ /* 0x024fc800078e02ff */
[----:B---3--:R-:W-:-:S04]  /*05b0*/  IMAD R13, R13, R10, RZ ;  /* 0x0000000a0d0d7224 */ /* 0x008fc800078e02ff */
[----:B----4-:R-:W-:-:S04]  /*05c0*/  IMAD R12, R13, R12, RZ ;  /* 0x0000000c0d0c7224 */ /* 0x010fc800078e02ff */
[----:B------:R-:W-:-:S04]  /*05d0*/  IMAD R17, R12, R17, RZ ;  /* 0x000000110c117224 */ /* 0x000fc800078e02ff */
        /* <DEDUP_REMOVED lines=11> */
[----:B------:R-:W-:Y:S01]  /*0690*/  IMAD R0, R24, R27, RZ ;  /* 0x0000001b18007224 */ /* 0x000fe200078e02ff */
[----:B------:R-:W-:Y:S06]  /*06a0*/  @!P1 BRA `(.L_x_2482) ;  /* 0xfffffffc00549947 */ /* 0x000fec000383ffff */
.L_x_2481:
[----:B------:R-:W-:Y:S05]  /*06b0*/  BSYNC.RECONVERGENT B2 ;  /* 0x0000000000027941 */ /* 0x000fea0003800200 */
.L_x_2480:
[----:B------:R-:W-:Y:S01]  /*06c0*/  IADD3 R2, PT, PT, -R11, R20, RZ ;  /* 0x000000140b027210 */ /* 0x000fe20007ffe1ff */
[----:B------:R-:W-:Y:S03]  /*06d0*/  BSSY.RECONVERGENT B2, `(.L_x_2483) ;  /* 0x0000019000027945 */ /* 0x000fe60003800200 */
[----:B------:R-:W-:-:S13]  /*06e0*/  ISETP.GT.AND P1, PT, R2, 0x400, PT ;  /* 0x000004000200780c */ /* 0x000fda0003f24270 */
[----:B------:R-:W-:Y:S05]  /*06f0*/  @!P1 BRA `(.L_x_2484) ;  /* 0x0000000000589947 */ /* 0x000fea0003800000 */
        /* <DEDUP_REMOVED lines=8> */
[----:B------:R-:W4:Y:S04]  /*0780*/  LDG.E.CONSTANT R17, desc[UR6][R4.64] ;  /* 0x0000000604117981 */ /* 0x000f28000c1e9900 */
[----:B------:R-:W4:Y:S04]  /*0790*/  LDG.E.CONSTANT R19, desc[UR6][R4.64+0x400] ;  /* 0x0004000604137981 */ /* 0x000f28000c1e9900 */
[----:B------:R-:W4:Y:S04]  /*07a0*/  LDG.E.CONSTANT R21, desc[UR6][R4.64+0x800] ;  /* 0x0008000604157981 */ /* 0x000f28000c1e9900 */
[----:B------:R-:W4:Y:S01]  /*07b0*/  LDG.E.CONSTANT R23, desc[UR6][R4.64+0xc00] ;  /* 0x000c000604177981 */ /* 0x000f22000c1e9900 */
[----:B------:R-:W-:Y:S01]  /*07c0*/  PLOP3.LUT P0, PT, PT, PT, PT, 0x8, 0x80 ;  /* 0x000000000080781c */ /* 0x000fe20003f0e170 */
[----:B------:R-:W-:-:S02]  /*07d0*/  VIADD R11, R11, 0x800 ;  /* 0x000008000b0b7836 */ /* 0x000fc40000000000 */
[----:B--2--5:R-:W-:-:S04]  /*07e0*/  IMAD R7, R0, R7, RZ ;  /* 0x0000000700077224 */ /* 0x024fc800078e02ff */
[----:B---3--:R-:W-:-:S04]  /*07f0*/  IMAD R6, R7, R6, RZ ;  /* 0x0000000607067224 */ /* 0x008fc800078e02ff */
[----:B----4-:R-:W-:-:S04]  /*0800*/  IMAD R6, R6, R13, RZ ;  /* 0x0000000d06067224 */ /* 0x010fc800078e02ff */
[----:B------:R-:W-:-:S04]  /*0810*/  IMAD R6, R6, R15, RZ ;  /* 0x0000000f06067224 */ /* 0x000fc800078e02ff */
[----:B------:R-:W-:-:S04]  /*0820*/  IMAD R6, R6, R17, RZ ;  /* 0x0000001106067224 */ /* 0x000fc800078e02ff */
[----:B------:R-:W-:-:S04]  /*0830*/  IMAD R6, R6, R19, RZ ;  /* 0x0000001306067224 */ /* 0x000fc800078e02ff */
[----:B------:R-:W-:-:S04]  /*0840*/  IMAD R6, R6, R21, RZ ;  /* 0x0000001506067224 */ /* 0x000fc800078e02ff */
[----:B------:R-:W-:-:S07]  /*0850*/  IMAD R0, R6, R23, RZ ;  /* 0x0000001706007224 */ /* 0x000fce00078e02ff */
.L_x_2484:
[----:B------:R-:W-:Y:S05]  /*0860*/  BSYNC.RECONVERGENT B2 ;  /* 0x0000000000027941 */ /* 0x000fea0003800200 */
.L_x_2483:
[----:B------:R-:W-:-:S13]  /*0870*/  ISETP.LT.OR P0, PT, R11, R20, P0 ;  /* 0x000000140b00720c */ /* 0x000fda0000701670 */
[----:B------:R-:W-:Y:S05]  /*0880*/  @!P0 BRA `(.L_x_2476) ;  /* 0x0000000000288947 */ /* 0x000fea0003800000 */
[----:B------:R-:W0:Y:S02]  /*0890*/  LDC.64 R2, c[0x0][0x380] ;  /* 0x0000e000ff027b82 */ /* 0x000e240000000a00 */
[----:B0-----:R-:W-:-:S05]  /*08a0*/  IMAD.WIDE R2, R11, 0x4, R2 ;  /* 0x000000040b027825 */ /* 0x001fca00078e0202 */
[----:B------:R-:W2:Y:S04]  /*08b0*/  LDG.E.CONSTANT R5, desc[UR6][R2.64] ;  /* 0x0000000602057981 */ /* 0x000ea8000c1e9900 */
[----:B------:R-:W3:Y:S04]  /*08c0*/  LDG.E.CONSTANT R4, desc[UR6][R2.64+0x400] ;  /* 0x0004000602047981 */ /* 0x000ee8000c1e9900 */
[----:B------:R-:W4:Y:S04]  /*08d0*/  LDG.E.CONSTANT R7, desc[UR6][R2.64+0x800] ;  /* 0x0008000602077981 */ /* 0x000f28000c1e9900 */
[----:B------:R-:W4:Y:S01]  /*08e0*/  LDG.E.CONSTANT R11, desc[UR6][R2.64+0xc00] ;  /* 0x000c0006020b7981 */ /* 0x000f22000c1e9900 */
[----:B--2--5:R-:W-:-:S04]  /*08f0*/  IMAD R5, R0, R5, RZ ;  /* 0x0000000500057224 */ /* 0x024fc800078e02ff */
[----:B---3--:R-:W-:-:S04]  /*0900*/  IMAD R4, R5, R4, RZ ;  /* 0x0000000405047224 */ /* 0x008fc800078e02ff */
[----:B----4-:R-:W-:-:S04]  /*0910*/  IMAD R4, R4, R7, RZ ;  /* 0x0000000704047224 */ /* 0x010fc800078e02ff */
[----:B------:R-:W-:-:S07]  /*0920*/  IMAD R0, R4, R11, RZ ;  /* 0x0000000b04007224 */ /* 0x000fce00078e02ff */
.L_x_2476:
[----:B------:R-:W-:Y:S05]  /*0930*/  BSYNC.RECONVERGENT B1 ;  /* 0x0000000000017941 */ /* 0x000fea0003800200 */
.L_x_2475:
[----:B------:R-:W-:-:S13]  /*0940*/  ISETP.GE.AND P0, PT, R20, 0x100, PT ;  /* 0x000001001400780c */ /* 0x000fda0003f06270 */
[----:B------:R-:W-:Y:S05]  /*0950*/  @!P0 BRA `(.L_x_2485) ;  /* 0x0000000000b88947 */ /* 0x000fea0003800000 */
[----:B------:R-:W1:Y:S01]  /*0960*/  S2R R6, SR_LANEID ;  /* 0x0000000000067919 */ /* 0x000e620000000000 */
[----:B0----5:R-:W0:Y:S01]  /*0970*/  SHFL.DOWN PT, R2, R0, 0x1, 0x1f ;  /* 0x08201f0000027f89 */ /* 0x021e2200000e0000 */
[C---:B-1----:R-:W-:Y:S02]  /*0980*/  ISETP.GT.AND P0, PT, R6.reuse, 0x1e, PT ;  /* 0x0000001e0600780c */ /* 0x042fe40003f04270 */
[----:B------:R-:W-:Y:S02]  /*0990*/  ISETP.NE.AND P1, PT, R6, RZ, PT ;  /* 0x000000ff0600720c */ /* 0x000fe40003f25270 */
[----:B0-----:R-:W-:Y:S02]  /*09a0*/  SEL R3, R2, 0x1, !P0 ;  /* 0x0000000102037807 */ /* 0x001fe40004000000 */
[----:B------:R-:W-:-:S03]  /*09b0*/  ISETP.GT.AND P0, PT, R6, 0x1d, PT ;  /* 0x0000001d0600780c */ /* 0x000fc60003f04270 */
[----:B------:R-:W-:-:S05]  /*09c0*/  IMAD R3, R3, R0, RZ ;  /* 0x0000000003037224 */ /* 0x000fca00078e02ff */
[----:B------:R-:W0:Y:S01]  /*09d0*/  SHFL.DOWN PT, R2, R3, 0x2, 0x1f ;  /* 0x08401f0003027f89 */ /* 0x000e2200000e0000 */
[----:B------:R-:W1:Y:S01]  /*09e0*/  @!P1 S2R R7, SR_CgaCtaId ;  /* 0x0000000000079919 */ /* 0x000e620000008800 */
[----:B0-----:R-:W-:Y:S02]  /*09f0*/  SEL R2, R2, 0x1, !P0 ;  /* 0x0000000102027807 */ /* 0x001fe40004000000 */
[----:B------:R-:W-:-:S03]  /*0a00*/  ISETP.GT.AND P0, PT, R6, 0x1b, PT ;  /* 0x0000001b0600780c */ /* 0x000fc60003f04270 */
[----:B------:R-:W-:-:S05]  /*0a10*/  IMAD R2, R3, R2, RZ ;  /* 0x0000000203027224 */ /* 0x000fca00078e02ff */
[----:B------:R-:W0:Y:S02]  /*0a20*/  SHFL.DOWN PT, R4, R2, 0x4, 0x1f ;  /* 0x08801f0002047f89 */ /* 0x000e2400000e0000 */
[----:B0-----:R-:W-:Y:S02]  /*0a30*/  SEL R5, R4, 0x1, !P0 ;  /* 0x0000000104057807 */ /* 0x001fe40004000000 */
[----:B------:R-:W-:Y:S02]  /*0a40*/  ISETP.GT.AND P0, PT, R6, 0x17, PT ;  /* 0x000000170600780c */ /* 0x000fe40003f04270 */
[----:B------:R-:W-:Y:S01]  /*0a50*/  @!P1 MOV R4, 0x400 ;  /* 0x0000040000049802 */ /* 0x000fe20000000f00 */
[----:B------:R-:W-:Y:S01]  /*0a60*/  IMAD R5, R2, R5, RZ ;  /* 0x0000000502057224 */ /* 0x000fe200078e02ff */
[----:B------:R-:W-:Y:S02]  /*0a70*/  @!P1 SHF.R.U32.HI R2, RZ, 0x3, R9 ;  /* 0x00000003ff029819 */ /* 0x000fe40000011609 */
[----:B-1----:R-:W-:-:S02]  /*0a80*/  @!P1 LEA R7, R7, R4, 0x18 ;  /* 0x0000000407079211 */ /* 0x002fc400078ec0ff */
[----:B------:R-:W0:Y:S01]  /*0a90*/  SHFL.DOWN PT, R0, R5, 0x8, 0x1f ;  /* 0x09001f0005007f89 */ /* 0x000e2200000e0000 */
[----:B------:R-:W-:-:S04]  /*0aa0*/  @!P1 LOP3.LUT R2, R2, 0x7c, RZ, 0xc0, !PT ;  /* 0x0000007c02029812 */ /* 0x000fc800078ec0ff */
[----:B------:R-:W-:Y:S02]  /*0ab0*/  @!P1 IADD3 R7, PT, PT, R2, R7, RZ ;  /* 0x0000000702079210 */ /* 0x000fe40007ffe0ff */
[----:B0-----:R-:W-:Y:S02]  /*0ac0*/  SEL R0, R0, 0x1, !P0 ;  /* 0x0000000100007807 */ /* 0x001fe40004000000 */
[----:B------:R-:W-:-:S03]  /*0ad0*/  ISETP.GT.AND P0, PT, R6, 0xf, PT ;  /* 0x0000000f0600780c */ /* 0x000fc60003f04270 */
[----:B------:R-:W-:-:S05]  /*0ae0*/  IMAD R0, R5, R0, RZ ;  /* 0x0000000005007224 */ /* 0x000fca00078e02ff */
[----:B------:R-:W0:Y:S02]  /*0af0*/  SHFL.DOWN PT, R3, R0, 0x10, 0x1f ;  /* 0x0a001f0000037f89 */ /* 0x000e2400000e0000 */
[----:B0-----:R-:W-:Y:S02]  /*0b00*/  SEL R3, R3, 0x1, !P0 ;  /* 0x0000000103037807 */ /* 0x001fe40004000000 */
[----:B------:R-:W-:-:S03]  /*0b10*/  ISETP.NE.AND P0, PT, R9, RZ, PT ;  /* 0x000000ff0900720c */ /* 0x000fc60003f05270 */
[----:B------:R-:W-:-:S05]  /*0b20*/  IMAD R2, R0, R3, RZ ;  /* 0x0000000300027224 */ /* 0x000fca00078e02ff */
[----:B------:R0:W-:Y:S01]  /*0b30*/  @!P1 STS [R7+0x8], R2 ;  /* 0x0000080207009388 */ /* 0x0001e20000000800 */
[----:B------:R-:W-:Y:S06]  /*0b40*/  BAR.SYNC.DEFER_BLOCKING 0x0 ;  /* 0x0000000000007b1d */ /* 0x000fec0000010000 */
[----:B------:R-:W-:Y:S05]  /*0b50*/  @P0 BRA `(.L_x_2486) ;  /* 0x00000034000c0947 */ /* 0x000fea0003800000 */
[----:B------:R-:W1:Y:S01]  /*0b60*/  S2UR UR5, SR_CgaCtaId ;  /* 0x00000000000579c3 */ /* 0x000e620000008800 */
[----:B------:R-:W-:Y:S02]  /*0b70*/  UMOV UR4, 0x400 ;  /* 0x0000040000047882 */ /* 0x000fe40000000000 */
[----:B-1----:R-:W-:-:S09]  /*0b80*/  ULEA UR4, UR5, UR4, 0x18 ;  /* 0x0000000405047291 */ /* 0x002fd2000f8ec0ff */
[----:B------:R-:W1:Y:S04]  /*0b90*/  LDS R3, [UR4+0xc] ;  /* 0x00000c04ff037984 */ /* 0x000e680008000800 */
[----:B0-----:R-:W0:Y:S04]  /*0ba0*/  LDS.128 R4, [UR4+0x10] ;  /* 0x00001004ff047984 */ /* 0x001e280008000c00 */
[----:B------:R-:W2:Y:S01]  /*0bb0*/  LDS.64 R8, [UR4+0x20] ;  /* 0x00002004ff087984 */ /* 0x000ea20008000a00 */
[----:B-1----:R-:W-:-:S04]  /*0bc0*/  IMAD R3, R2, R3, RZ ;  /* 0x0000000302037224 */ /* 0x002fc800078e02ff */
[----:B0-----:R-:W-:-:S04]  /*0bd0*/  IMAD R4, R3, R4, RZ ;  /* 0x0000000403047224 */ /* 0x001fc800078e02ff */
[----:B------:R-:W-:-:S04]  /*0be0*/  IMAD R5, R4, R5, RZ ;  /* 0x0000000504057224 */ /* 0x000fc800078e02ff */
[----:B------:R-:W-:-:S04]  /*0bf0*/  IMAD R6, R5, R6, RZ ;  /* 0x0000000605067224 */ /* 0x000fc800078e02ff */
[----:B------:R-:W-:-:S04]  /*0c00*/  IMAD R7, R6, R7, RZ ;  /* 0x0000000706077224 */ /* 0x000fc800078e02ff */
[----:B--2---:R-:W-:-:S04]  /*0c10*/  IMAD R8, R7, R8, RZ ;  /* 0x0000000807087224 */ /* 0x004fc800078e02ff */
[----:B------:R-:W-:Y:S01]  /*0c20*/  IMAD R2, R8, R9, RZ ;  /* 0x0000000908027224 */ /* 0x000fe200078e02ff */
[----:B------:R-:W-:Y:S06]  /*0c30*/  BRA `(.L_x_2486) ;  /* 0x0000003000d47947 */ /* 0x000fec0003800000 */
.L_x_2485:
[----:B0-----:R-:W-:Y:S01]  /*0c40*/  LOP3.LUT R2, R9, 0x3e0, RZ, 0xc0, !PT ;  /* 0x000003e009027812 */ /* 0x001fe200078ec0ff */
[----:B------:R-:W0:Y:S03]  /*0c50*/  S2R R8, SR_LANEID ;  /* 0x0000000000087919 */ /* 0x000e260000000000 */
[----:B------:R-:W-:Y:S02]  /*0c60*/  IADD3 R3, PT, PT, R2, 0x20, RZ ;  /* 0x0000002002037810 */ /* 0x000fe40007ffe0ff */
[----:B------:R-:W-:Y:S02]  /*0c70*/  LOP3.LUT R5, RZ, R2, RZ, 0x33, !PT ;  /* 0x00000002ff057212 */ /* 0x000fe400078e33ff */
[-C--:B------:R-:W-:Y:S02]  /*0c80*/  ISETP.GT.AND P0, PT, R3, R20.reuse, PT ;  /* 0x000000140300720c */ /* 0x080fe40003f04270 */
[----:B------:R-:W-:-:S04]  /*0c90*/  IADD3 R5, PT, PT, R5, R20, RZ ;  /* 0x0000001405057210 */ /* 0x000fc80007ffe0ff */
[----:B------:R-:W-:-:S05]  /*0ca0*/  SEL R5, R5, 0x1f, P0 ;  /* 0x0000001f05057807 */ /* 0x000fca0000000000 */
[----:B-----5:R-:W1:Y:S01]  /*0cb0*/  SHFL.DOWN PT, R2, R0, 0x1, R5 ;  /* 0x0820000000027989 */ /* 0x020e6200000e0005 */
[CC--:B0-----:R-:W-:Y:S01]  /*0cc0*/  ISETP.GE.AND P0, PT, R8.reuse, R5.reuse, PT ;  /* 0x000000050800720c */ /* 0x0c1fe20003f06270 */
[C---:B------:R-:W-:Y:S01]  /*0cd0*/  VIADD R4, R8.reuse, 0x2 ;  /* 0x0000000208047836 */ /* 0x040fe20000000000 */
[C---:B------:R-:W-:Y:S02]  /*0ce0*/  IADD3 R6, PT, PT, R8.reuse, 0x4, RZ ;  /* 0x0000000408067810 */ /* 0x040fe40007ffe0ff */
[----:B------:R-:W-:Y:S02]  /*0cf0*/  ISETP.NE.AND P1, PT, R8, RZ, PT ;  /* 0x000000ff0800720c */ /* 0x000fe40003f25270 */
[----:B-1----:R-:W-:Y:S02]  /*0d00*/  SEL R3, R2, 0x1, !P0 ;  /* 0x0000000102037807 */ /* 0x002fe40004000000 */
[----:B------:R-:W-:-:S03]  /*0d10*/  ISETP.GT.AND P0, PT, R4, R5, PT ;  /* 0x000000050400720c */ /* 0x000fc60003f04270 */
[----:B------:R-:W-:-:S06]  /*0d20*/  IMAD R2, R3, R0, RZ ;  /* 0x0000000003027224 */ /* 0x000fcc00078e02ff */
[----:B------:R-:W0:Y:S01]  /*0d30*/  @!P1 S2R R10, SR_CgaCtaId ;  /* 0x00000000000a9919 */ /* 0x000e220000008800 */
[----:B------:R-:W-:Y:S01]  /*0d40*/  @!P1 MOV R7, 0x400 ;  /* 0x0000040000079802 */ /* 0x000fe20000000f00 */
[----:B------:R-:W1:Y:S02]  /*0d50*/  SHFL.DOWN PT, R3, R2, 0x2, R5 ;  /* 0x0840000002037989 */ /* 0x000e6400000e0005 */
[----:B-1----:R-:W-:Y:S02]  /*0d60*/  SEL R3, R3, 0x1, !P0 ;  /* 0x0000000103037807 */ /* 0x002fe40004000000 */
[----:B------:R-:W-:Y:S02]  /*0d70*/  ISETP.GT.AND P0, PT, R6, R5, PT ;  /* 0x000000050600720c */ /* 0x000fe40003f04270 */
[----:B------:R-:W-:Y:S01]  /*0d80*/  IADD3 R6, PT, PT, R8, 0x10, RZ ;  /* 0x0000001008067810 */ /* 0x000fe20007ffe0ff */
[----:B------:R-:W-:Y:S01]  /*0d90*/  IMAD R4, R2, R3, RZ ;  /* 0x0000000302047224 */ /* 0x000fe200078e02ff */
[----:B------:R-:W-:-:S02]  /*0da0*/  IADD3 R2, PT, PT, R8, 0x8, RZ ;  /* 0x0000000808027810 */ /* 0x000fc40007ffe0ff */
[----:B0-----:R-:W-:Y:S02]  /*0db0*/  @!P1 LEA R7, R10, R7, 0x18 ;  /* 0x000000070a079211 */ /* 0x001fe400078ec0ff */
[----:B------:R-:W0:Y:S02]  /*0dc0*/  SHFL.DOWN PT, R3, R4, 0x4, R5 ;  /* 0x0880000004037989 */ /* 0x000e2400000e0005 */
[----:B0-----:R-:W-:Y:S02]  /*0dd0*/  SEL R3, R3, 0x1, !P0 ;  /* 0x0000000103037807 */ /* 0x001fe40004000000 */
[----:B------:R-:W-:-:S03]  /*0de0*/  ISETP.GT.AND P0, PT, R2, R5, PT ;  /* 0x000000050200720c */ /* 0x000fc60003f04270 */
[----:B------:R-:W-:-:S05]  /*0df0*/  IMAD R0, R4, R3, RZ ;  /* 0x0000000304007224 */ /* 0x000fca00078e02ff */
[----:B------:R-:W0:Y:S02]  /*0e00*/  SHFL.DOWN PT, R3, R0, 0x8, R5 ;  /* 0x0900000000037989 */ /* 0x000e2400000e0005 */
[----:B0-----:R-:W-:Y:S02]  /*0e10*/  SEL R3, R3, 0x1, !P0 ;  /* 0x0000000103037807 */ /* 0x001fe40004000000 */
[----:B------:R-:W-:-:S03]  /*0e20*/  ISETP.GT.AND P0, PT, R6, R5, PT ;  /* 0x000000050600720c */ /* 0x000fc60003f04270 */
[----:B------:R-:W-:Y:S01]  /*0e30*/  IMAD R4, R0, R3, RZ ;  /* 0x0000000300047224 */ /* 0x000fe200078e02ff */
[----:B------:R-:W-:-:S04]  /*0e40*/  @!P1 SHF.R.U32.HI R3, RZ, 0x3, R9 ;  /* 0x00000003ff039819 */ /* 0x000fc80000011609 */
[----:B------:R-:W0:Y:S01]  /*0e50*/  SHFL.DOWN PT, R2, R4, 0x10, R5 ;  /* 0x0a00000004027989 */ /* 0x000e2200000e0005 */
[----:B------:R-:W-:-:S05]  /*0e60*/  @!P1 LOP3.LUT R0, R3, 0x7c, RZ, 0xc0, !PT ;  /* 0x0000007c03009812 */ /* 0x000fca00078ec0ff */
[----:B------:R-:W-:Y:S01]  /*0e70*/  @!P1 IMAD.IADD R7, R0, 0x1, R7 ;  /* 0x0000000100079824 */ /* 0x000fe200078e0207 */
[----:B0-----:R-:W-:Y:S02]  /*0e80*/  SEL R3, R2, 0x1, !P0 ;  /* 0x0000000102037807 */ /* 0x001fe40004000000 */
[----:B------:R-:W-:-:S03]  /*0e90*/  ISETP.NE.AND P0, PT, R9, RZ, PT ;  /* 0x000000ff0900720c */ /* 0x000fc60003f05270 */
[----:B------:R-:W-:-:S05]  /*0ea0*/  IMAD R2, R4, R3, RZ ;  /* 0x0000000304027224 */ /* 0x000fca00078e02ff */
[----:B------:R4:W-:Y:S01]  /*0eb0*/  @!P1 STS [R7+0x8], R2 ;  /* 0x0000080207009388 */ /* 0x0009e20000000800 */
[----:B------:R-:W-:Y:S06]  /*0ec0*/  BAR.SYNC.DEFER_BLOCKING 0x0 ;  /* 0x0000000000007b1d */ /* 0x000fec0000010000 */
[----:B------:R-:W-:Y:S05]  /*0ed0*/  @P0 BRA `(.L_x_2486) ;  /* 0x00000030002c0947 */ /* 0x000fea0003800000 */
[----:B------:R-:W0:Y:S01]  /*0ee0*/  S2UR UR5, SR_CgaCtaId ;  /* 0x00000000000579c3 */ /* 0x000e220000008800 */
[----:B------:R-:W-:Y:S01]  /*0ef0*/  UMOV UR4, 0x400 ;  /* 0x0000040000047882 */ /* 0x000fe20000000000 */
[C---:B------:R-:W-:Y:S02]  /*0f00*/  ISETP.GT.AND P1, PT, R20.reuse, 0x20, PT ;  /* 0x000000201400780c */ /* 0x040fe40003f24270 */
[----:B------:R-:W-:Y:S01]  /*0f10*/  ISETP.GT.AND P2, PT, R20, 0x40, PT ;  /* 0x000000401400780c */ /* 0x000fe20003f44270 */
[----:B0-----:R-:W-:-:S09]  /*0f20*/  ULEA UR4, UR5, UR4, 0x18 ;  /* 0x0000000405047291 */ /* 0x001fd2000f8ec0ff */
[----:B------:R-:W0:Y:S04]  /*0f30*/  LDS R0, [UR4+0xc] ;  /* 0x00000c04ff007984 */ /* 0x000e280008000800 */
[----:B----4-:R-:W1:Y:S04]  /*0f40*/  LDS.128 R4, [UR4+0x10] ;  /* 0x00001004ff047984 */ /* 0x010e680008000c00 */
[----:B------:R-:W2:Y:S01]  /*0f50*/  LDS.64 R8, [UR4+0x20] ;  /* 0x00002004ff087984 */ /* 0x000ea20008000a00 */
[----:B0-----:R-:W-:Y:S02]  /*0f60*/  SEL R3, R0, 0x1, P1 ;  /* 0x0000000100037807 */ /* 0x001fe40000800000 */
[----:B------:R-:W-:-:S02]  /*0f70*/  ISETP.GT.AND P1, PT, R20, 0x60, PT ;  /* 0x000000601400780c */ /* 0x000fc40003f24270 */
[----:B-1----:R-:W-:Y:S01]  /*0f80*/  SEL R4, R4, 0x1, P2 ;  /* 0x0000000104047807 */ /* 0x002fe20001000000 */
[----:B------:R-:W-:Y:S01]  /*0f90*/  IMAD R3, R2, R3, RZ ;  /* 0x0000000302037224 */ /* 0x000fe200078e02ff */
[C---:B------:R-:W-:Y:S02]  /*0fa0*/  ISETP.GT.AND P2, PT, R20.reuse, 0x80, PT ;  /* 0x000000801400780c */ /* 0x040fe40003f44270 */
[----:B------:R-:W-:Y:S01]  /*0fb0*/  SEL R0, R5, 0x1, P1 ;  /* 0x0000000105007807 */ /* 0x000fe20000800000 */
[----:B------:R-:W-:Y:S01]  /*0fc0*/  IMAD R3, R3, R4, RZ ;  /* 0x0000000403037224 */ /* 0x000fe200078e02ff */
[----:B------:R-:W-:Y:S02]  /*0fd0*/  ISETP.GT.AND P1, PT, R20, 0xa0, PT ;  /* 0x000000a01400780c */ /* 0x000fe40003f24270 */
[----:B------:R-:W-:Y:S01]  /*0fe0*/  SEL R5, R6, 0x1, P2 ;  /* 0x0000000106057807 */ /* 0x000fe20001000000 */
[----:B------:R-:W-:Y:S01]  /*0ff0*/  IMAD R0, R3, R0, RZ ;  /* 0x0000000003007224 */ /* 0x000fe200078e02ff */
[----:B------:R-:W-:-:S02]  /*1000*/  SEL R7, R7, 0x1, P1 ;  /* 0x0000000107077807 */ /* 0x000fc40000800000 */
[----:B------:R-:W-:Y:S01]  /*1010*/  ISETP.GT.AND P1, PT, R20, 0xc0, PT ;  /* 0x000000c01400780c */ /* 0x000fe20003f24270 */
[----:B------:R-:W-:Y:S01]  /*1020*/  IMAD R0, R0, R5, RZ ;  /* 0x0000000500007224 */ /* 0x000fe200078e02ff */
[----:B------:R-:W-:Y:S02]  /*1030*/  ISETP.GT.AND P2, PT, R20, 0xe0, PT ;  /* 0x000000e01400780c */ /* 0x000fe40003f44270 */
[----:B--2---:R-:W-:Y:S01]  /*1040*/  SEL R3, R8, 0x1, P1 ;  /* 0x0000000108037807 */ /* 0x004fe20000800000 */
[----:B------:R-:W-:Y:S01]  /*1050*/  IMAD R0, R0, R7, RZ ;  /* 0x0000000700007224 */ /* 0x000fe200078e02ff */
[----:B------:R-:W-:-:S03]  /*1060*/  SEL R9, R9, 0x1, P2 ;  /* 0x0000000109097807 */ /* 0x000fc60001000000 */
[----:B------:R-:W-:-:S04]  /*1070*/  IMAD R0, R0, R3, RZ ;  /* 0x0000000300007224 */ /* 0x000fc800078e02ff */
[----:B------:R-:W-:Y:S01]  /*1080*/  IMAD R2, R0, R9, RZ ;  /* 0x0000000900027224 */ /* 0x000fe200078e02ff */
[----:B------:R-:W-:Y:S06]  /*1090*/  BRA `(.L_x_2486) ;  /* 0x0000002c00bc7947 */ /* 0x000fec0003800000 */
.L_x_2472:
[----:B------:R-:W0:Y:S01]  /*10a0*/  S2R R0, SR_TID.X ;  /* 0x0000000000007919 */ /* 0x000e220000002100 */
[----:B------:R-:W1:Y:S01]  /*10b0*/  LDC.64 R2, c[0x0][0x380] ;  /* 0x0000e000ff027b82 */ /* 0x000e620000000a00 */
[----:B0-----:R-:W-:-:S05]  /*10c0*/  SHF.L.U32 R5, R0, 0x2, RZ ;  /* 0x0000000200057819 */ /* 0x001fca00000006ff */
[----:B-1----:R-:W-:-:S05]  /*10d0*/  IMAD.WIDE.U32 R2, R5, 0x4, R2 ;  /* 0x0000000405027825 */ /* 0x002fca00078e0002 */
[----:B------:R-:W2:Y:S04]  /*10e0*/  LDG.E.128.CONSTANT R4, desc[UR6][R2.64] ;  /* 0x0000000602047981 */ /* 0x000ea8000c1e9d00 */
[----:B------:R-:W3:Y:S04]  /*10f0*/  LDG.E.128.CONSTANT R8, desc[UR6][R2.64+0x1000] ;  /* 0x0010000602087981 */ /* 0x000ee8000c1e9d00 */
[----:B------:R-:W4:Y:S04]  /*1100*/  LDG.E.128.CONSTANT R12, desc[UR6][R2.64+0x2000] ;  /* 0x00200006020c7981 */ /* 0x000f28000c1e9d00 */
[----:B------:R-:W5:Y:S01]  /*1110*/  LDG.E.128.CONSTANT R16, desc[UR6][R2.64+0x3000] ;  /* 0x0030000602107981 */ /* 0x000f62000c1e9d00 */
[----:B------:R-:W-:Y:S01]  /*1120*/  ISETP.GE.U32.AND P0, PT, R20, 0x2000, PT ;  /* 0x000020001400780c */ /* 0x000fe20003f06070 */
[----:B------:R-:W-:-:S02]  /*1130*/  HFMA2 R23, -RZ, RZ, 0, 0.00048828125 ;  /* 0x00001000ff177431 */ /* 0x000fc400000001ff */
[----:B--2---:R-:W-:Y:S02]  /*1140*/  IMAD R4, R5, R4, RZ ;  /* 0x0000000405047224 */ /* 0x004fe400078e02ff */
[----:B------:R-:W-:Y:S02]  /*1150*/  IMAD R7, R7, R6, RZ ;  /* 0x0000000607077224 */ /* 0x000fe400078e02ff */
[----:B---3--:R-:W-:Y:S02]  /*1160*/  IMAD R8, R9, R8, RZ ;  /* 0x0000000809087224 */ /* 0x008fe400078e02ff */
[----:B------:R-:W-:Y:S02]  /*1170*/  IMAD R11, R11, R10, RZ ;  /* 0x0000000a0b0b7224 */ /* 0x000fe400078e02ff */
[----:B----4-:R-:W-:Y:S02]  /*1180*/  IMAD R12, R13, R12, RZ ;  /* 0x0000000c0d0c7224 */ /* 0x010fe400078e02ff */
[----:B------:R-:W-:-:S02]  /*1190*/  IMAD R15, R15, R14, RZ ;  /* 0x0000000e0f0f7224 */ /* 0x000fc400078e02ff */
[----:B-----5:R-:W-:Y:S02]  /*11a0*/  IMAD R16, R17, R16, RZ ;  /* 0x0000001011107224 */ /* 0x020fe400078e02ff */
[----:B------:R-:W-:Y:S02]  /*11b0*/  IMAD R19, R19, R18, RZ ;  /* 0x0000001213137224 */ /* 0x000fe400078e02ff */
[----:B------:R-:W-:Y:S02]  /*11c0*/  IMAD R4, R4, R7, RZ ;  /* 0x0000000704047224 */ /* 0x000fe400078e02ff */
[----:B------:R-:W-:Y:S02]  /*11d0*/  IMAD R11, R8, R11, RZ ;  /* 0x0000000b080b7224 */ /* 0x000fe400078e02ff */
[----:B------:R-:W-:Y:S02]  /*11e0*/  IMAD R12, R12, R15, RZ ;  /* 0x0000000f0c0c7224 */ /* 0x000fe400078e02ff */
[----:B------:R-:W-:-:S02]  /*11f0*/  IMAD R19, R16, R19, RZ ;  /* 0x0000001310137224 */ /* 0x000fc400078e02ff */
[----:B------:R-:W-:Y:S02]  /*1200*/  IMAD R4, R4, R11, RZ ;  /* 0x0000000b04047224 */ /* 0x000fe400078e02ff */
[----:B------:R-:W-:-:S04]  /*1210*/  IMAD R19, R12, R19, RZ ;  /* 0x000000130c137224 */ /* 0x000fc800078e02ff */
[----:B------:R-:W-:Y:S01]  /*1220*/  IMAD R21, R4, R19, RZ ;  /* 0x0000001304157224 */ /* 0x000fe200078e02ff */
[----:B------:R-:W-:Y:S06]  /*1230*/  @!P0 BRA `(.L_x_2487) ;  /* 0x00000000007c8947 */ /* 0x000fec0003800000 */
[----:B------:R-:W0:Y:S01]  /*1240*/  LDC R24, c[0x0][0x390] ;  /* 0x0000e400ff187b82 */ /* 0x000e220000000800 */
[----:B------:R-:W-:Y:S01]  /*1250*/  IADD3 R22, PT, PT, R20, -0x1000, RZ ;  /* 0xfffff00014167810 */ /* 0x000fe20007ffe0ff */
[----:B------:R-:W-:-:S07]  /*1260*/  IMAD.MOV.U32 R23, RZ, RZ, 0x1000 ;  /* 0x00001000ff177424 */ /* 0x000fce00078e00ff */
.L_x_2489:
[----:B------:R-:W-:-:S05]  /*1270*/  IMAD.WIDE R26, R23, 0x4, R2 ;  /* 0x00000004171a7825 */ /* 0x000fca00078e0202 */
[----:B------:R-:W2:Y:S04]  /*1280*/  LDG.E.128.CONSTANT R16, desc[UR6][R26.64+0x2000] ;  /* 0x002000061a107981 */ /* 0x000ea8000c1e9d00 */
[----:B------:R-:W3:Y:S04]  /*1290*/  LDG.E.128.CONSTANT R4, desc[UR6][R26.64+0x3000] ;  /* 0x003000061a047981 */ /* 0x000ee8000c1e9d00 */
[----:B------:R-:W4:Y:S04]  /*12a0*/  LDG.E.128.CONSTANT R8, desc[UR6][R26.64] ;  /* 0x000000061a087981 */ /* 0x000f28000c1e9d00 */
[----:B------:R-:W5:Y:S01]  /*12b0*/  LDG.E.128.CONSTANT R12, desc[UR6][R26.64+0x1000] ;  /* 0x001000061a0c7981 */ /* 0x000f62000c1e9d00 */
[----:B0-----:R-:W-:Y:S01]  /*12c0*/  MOV R20, R24 ;  /* 0x0000001800147202 */ /* 0x001fe20000000f00 */
[----:B--2---:R-:W-:-:S02]  /*12d0*/  IMAD R17, R17, R18, RZ ;  /* 0x0000001211117224 */ /* 0x004fc400078e02ff */
[----:B---3--:R-:W-:Y:S01]  /*12e0*/  IMAD R18, R19, R4, RZ ;  /* 0x0000000413127224 */ /* 0x008fe200078e02ff */
[----:B------:R-:W-:Y:S01]  /*12f0*/  IADD3 R4, PT, PT, -R23, R20, RZ ;  /* 0x0000001417047210 */ /* 0x000fe20007ffe1ff */
[----:B------:R-:W-:Y:S02]  /*1300*/  IMAD R5, R5, R6, RZ ;  /* 0x0000000605057224 */ /* 0x000fe400078e02ff */
[----:B----4-:R-:W-:Y:S01]  /*1310*/  IMAD R9, R9, R10, RZ ;  /* 0x0000000a09097224 */ /* 0x010fe200078e02ff */
[----:B------:R-:W-:Y:S01]  /*1320*/  ISETP.GE.AND P0, PT, R4, 0x1000, PT ;  /* 0x000010000400780c */ /* 0x000fe20003f06270 */
[----:B------:R-:W-:Y:S02]  /*1330*/  IMAD R8, R8, R21, RZ ;  /* 0x0000001508087224 */ /* 0x000fe400078e02ff */
[----:B-----5:R-:W-:Y:S02]  /*1340*/  IMAD R13, R13, R14, RZ ;  /* 0x0000000e0d0d7224 */ /* 0x020fe400078e02ff */
[----:B------:R-:W-:-:S02]  /*1350*/  IMAD R10, R11, R12, RZ ;  /* 0x0000000c0b0a7224 */ /* 0x000fc400078e02ff */
[----:B------:R-:W-:Y:S02]  /*1360*/  IMAD R14, R15, R16, RZ ;  /* 0x000000100f0e7224 */ /* 0x000fe400078e02ff */
[----:B------:R-:W-:Y:S02]  /*1370*/  IMAD R8, R8, R9, RZ ;  /* 0x0000000908087224 */ /* 0x000fe400078e02ff */
[----:B------:R-:W-:Y:S02]  /*1380*/  IMAD R13, R10, R13, RZ ;  /* 0x0000000d0a0d7224 */ /* 0x000fe400078e02ff */
[----:B------:R-:W-:Y:S02]  /*1390*/  IMAD R14, R14, R17, RZ ;  /* 0x000000110e0e7224 */ /* 0x000fe400078e02ff */
[----:B------:R-:W-:Y:S02]  /*13a0*/  IMAD R5, R18, R5, RZ ;  /* 0x0000000512057224 */ /* 0x000fe400078e02ff */
[----:B------:R-:W-:-:S02]  /*13b0*/  IMAD R8, R8, R13, RZ ;  /* 0x0000000d08087224 */ /* 0x000fc400078e02ff */
[----:B------:R-:W-:-:S04]  /*13c0*/  IMAD R5, R14, R5, RZ ;  /* 0x000000050e057224 */ /* 0x000fc800078e02ff */
[----:B------:R-:W-:-:S04]  /*13d0*/  IMAD R5, R8, R5, RZ ;  /* 0x0000000508057224 */ /* 0x000fc800078e02ff */
[----:B------:R-:W-:Y:S01]  /*13e0*/  IMAD R21, R7, R5, RZ ;  /* 0x0000000507157224 */ /* 0x000fe200078e02ff */
[----:B------:R-:W-:Y:S06]  /*13f0*/  @!P0 BRA `(.L_x_2488) ;  /* 0x0000000800308947 */ /* 0x000fec0003800000 */
[----:B------:R-:W-:-:S04]  /*1400*/  IADD3 R23, PT, PT, R23, 0x1000, RZ ;  /* 0x0000100017177810 */ /* 0x000fc80007ffe0ff */
[----:B------:R-:W-:-:S13]  /*1410*/  ISETP.GT.AND P0, PT, R23, R22, PT ;  /* 0x000000161700720c */ /* 0x000fda0003f04270 */
[----:B------:R-:W-:Y:S05]  /*1420*/  @!P0 BRA `(.L_x_2489) ;  /* 0xfffffffc00908947 */ /* 0x000fea000383ffff */
.L_x_2487:
[----:B------:R-:W-:-:S13]  /*1430*/  ISETP.GE.AND P0, PT, R23, R20, PT ;  /* 0x000000141700720c */ /* 0x000fda0003f06270 */
[----:B------:R-:W-:Y:S05]  /*1440*/  @P0 BRA `(.L_x_2488) ;  /* 0x00000008001c0947 */ /* 0x000fea0003800000 */
[----:B------:R-:W-:Y:S01]  /*1450*/  IMAD.IADD R9, R20, 0x1, -R23 ;  /* 0x0000000114097824 */ /* 0x000fe200078e0a17 */
[----:B------:R-:W-:Y:S04]  /*1460*/  BSSY.RECONVERGENT B1, `(.L_x_2488) ;  /* 0x0000085000017945 */ /* 0x000fe80003800200 */
[----:B------:R-:W-:-:S13]  /*1470*/  ISETP.GE.AND P0, PT, R0, R9, PT ;  /* 0x000000090000720c */ /* 0x000fda0003f06270 */
[----:B------:R-:W-:Y:S05]  /*1480*/  @P0 BRA `(.L_x_2490) ;  /* 0x0000000800080947 */ /* 0x000fea0003800000 */
[-C--:B------:R-:W-:Y:S01]  /*1490*/  LOP3.LUT R2, RZ, R0.reuse, RZ, 0x33, !PT ;  /* 0x00000000ff027212 */ /* 0x080fe200078e33ff */
[----:B------:R-:W-:Y:S01]  /*14a0*/  BSSY.RECONVERGENT B2, `(.L_x_2491) ;  /* 0x0000015000027945 */ /* 0x000fe20003800200 */
[----:B------:R-:W-:Y:S02]  /*14b0*/  MOV R8, R0 ;  /* 0x0000000000087202 */ /* 0x000fe40000000f00 */
[----:B------:R-:W-:-:S04]  /*14c0*/  IADD3 R2, PT, PT, -R23, R20, R2 ;  /* 0x0000001417027210 */ /* 0x000fc80007ffe102 */
[C---:B------:R-:W-:Y:S02]  /*14d0*/  LOP3.LUT R3, R2.reuse, 0x300, RZ, 0xc0, !PT ;  /* 0x0000030002037812 */ /* 0x040fe400078ec0ff */
[----:B------:R-:W-:Y:S02]  /*14e0*/  ISETP.GE.U32.AND P1, PT, R2, 0x300, PT ;  /* 0x000003000200780c */ /* 0x000fe40003f26070 */
[----:B------:R-:W-:-:S13]  /*14f0*/  ISETP.NE.AND P0, PT, R3, 0x300, PT ;  /* 0x000003000300780c */ /* 0x000fda0003f05270 */
[----:B------:R-:W-:Y:S05]  /*1500*/  @!P0 BRA `(.L_x_2492) ;  /* 0x0000000000388947 */ /* 0x000fea0003800000 */
[----:B------:R-:W0:Y:S01]  /*1510*/  LDC.64 R4, c[0x0][0x380] ;  /* 0x0000e000ff047b82 */ /* 0x000e220000000a00 */
[----:B------:R-:W-:Y:S02]  /*1520*/  LEA.HI R2, R2, 0x1, RZ, 0x18 ;  /* 0x0000000102027811 */ /* 0x000fe400078fc0ff */
[----:B------:R-:W-:Y:S02]  /*1530*/  IADD3 R7, PT, PT, R0, R23, RZ ;  /* 0x0000001700077210 */ /* 0x000fe40007ffe0ff */
[----:B------:R-:W-:Y:S02]  /*1540*/  LOP3.LUT R2, R2, 0x3, RZ, 0xc0, !PT ;  /* 0x0000000302027812 */ /* 0x000fe400078ec0ff */
[----:B------:R-:W-:-:S03]  /*1550*/  MOV R8, R0 ;  /* 0x0000000000087202 */ /* 0x000fc60000000f00 */
[----:B------:R-:W-:-:S07]  /*1560*/  IMAD.MOV R6, RZ, RZ, -R2 ;  /* 0x000000ffff067224 */ /* 0x000fce00078e0a02 */
.L_x_2493:
[----:B0-----:R-:W-:-:S06]  /*1570*/  IMAD.WIDE.U32 R2, R7, 0x4, R4 ;  /* 0x0000000407027825 */ /* 0x001fcc00078e0004 */
[----:B------:R-:W2:Y:S01]  /*1580*/  LDG.E.CONSTANT R2, desc[UR6][R2.64] ;  /* 0x0000000602027981 */ /* 0x000ea2000c1e9900 */
[----:B------:R-:W-:Y:S02]  /*1590*/  IADD3 R6, PT, PT, R6, 0x1, RZ ;  /* 0x0000000106067810 */ /* 0x000fe40007ffe0ff */
[----:B------:R-:W-:Y:S02]  /*15a0*/  IADD3 R8, PT, PT, R8, 0x100, RZ ;  /* 0x0000010008087810 */ /* 0x000fe40007ffe0ff */
[----:B------:R-:W-:Y:S02]  /*15b0*/  ISETP.NE.AND P0, PT, R6, RZ, PT ;  /* 0x000000ff0600720c */ /* 0x000fe40003f05270 */
[----:B------:R-:W-:Y:S01]  /*15c0*/  IADD3 R7, PT, PT, R7, 0x100, RZ ;  /* 0x0000010007077810 */ /* 0x000fe20007ffe0ff */
[----:B--2---:R-:W-:-:S10]  /*15d0*/  IMAD R21, R2, R21, RZ ;  /* 0x0000001502157224 */ /* 0x004fd400078e02ff */
[----:B------:R-:W-:Y:S05]  /*15e0*/  @P0 BRA `(.L_x_2493) ;  /* 0xfffffffc00e00947 */ /* 0x000fea000383ffff */
.L_x_2492:
[----:B------:R-:W-:Y:S05]  /*15f0*/  BSYNC.RECONVERGENT B2 ;  /* 0x0000000000027941 */ /* 0x000fea0003800200 */
.L_x_2491:
[----:B------:R-:W-:Y:S05]  /*1600*/  @!P1 BRA `(.L_x_2490) ;  /* 0x0000000400a89947 */ /* 0x000fea0003800000 */
[----:B------:R-:W0:Y:S01]  /*1610*/  LDCU.64 UR4, c[0x0][0x380] ;  /* 0x00007000ff0477ac */ /* 0x000e220008000a00 */
[----:B------:R-:W-:Y:S01]  /*1620*/  IADD3 R5, PT, PT, R9, -R8, RZ ;  /* 0x8000000809057210 */ /* 0x000fe20007ffe0ff */
[----:B------:R-:W-:Y:S01]  /*1630*/  BSSY.RECONVERGENT B2, `(.L_x_2494) ;  /* 0x000003b000027945 */ /* 0x000fe20003800200 */
[CC--:B------:R-:W-:Y:S02]  /*1640*/  IADD3 R3, P0, PT, R8.reuse, R23.reuse, RZ ;  /* 0x0000001708037210 */ /* 0x0c0fe40007f1e0ff */
[----:B------:R-:W-:Y:S02]  /*1650*/  ISETP.GT.AND P1, PT, R5, 0xc00, PT ;  /* 0x00000c000500780c */ /* 0x000fe40003f24270 */
[----:B------:R-:W-:Y:S01]  /*1660*/  IADD3 R11, PT, PT, R8, R23, RZ ;  /* 0x00000017080b7210 */ /* 0x000fe20007ffe0ff */
[----:B------:R-:W-:Y:S01]  /*1670*/  IMAD.X R4, RZ, RZ, RZ, P0 ;  /* 0x000000ffff047224 */ /* 0x000fe200000e06ff */
[----:B0-----:R-:W-:-:S04]  /*1680*/  LEA R2, P0, R3, UR4, 0x2 ;  /* 0x0000000403027c11 */ /* 0x001fc8000f8010ff */
[----:B------:R-:W-:Y:S02]  /*1690*/  LEA.HI.X R3, R3, UR5, R4, 0x2, P0 ;  /* 0x0000000503037c11 */ /* 0x000fe400080f1404 */
[----:B------:R-:W-:-:S04]  /*16a0*/  IADD3 R2, P0, PT, R2, 0x800, RZ ;  /* 0x0000080002027810 */ /* 0x000fc80007f1e0ff */
[----:B------:R-:W-:Y:S02]  /*16b0*/  IADD3.X R3, PT, PT, RZ, R3, RZ, P0, !PT ;  /* 0x00000003ff037210 */ /* 0x000fe400007fe4ff */
[----:B------:R-:W-:Y:S01]  /*16c0*/  PLOP3.LUT P0, PT, PT, PT, PT, 0x80, 0x8 ;  /* 0x000000000008781c */ /* 0x000fe20003f0f070 */
[----:B------:R-:W-:-:S12]  /*16d0*/  @!P1 BRA `(.L_x_2495) ;  /* 0x0000000000c09947 */ /* 0x000fd80003800000 */
[----:B------:R-:W-:Y:S01]  /*16e0*/  PLOP3.LUT P0, PT, PT, PT, PT, 0x8, 0x80 ;  /* 0x000000000080781c */ /* 0x000fe20003f0e170 */
[----:B------:R-:W-:-:S12]  /*16f0*/  VIADD R13, R9, 0xfffff400 ;  /* 0xfffff400090d7836 */ /* 0x000fd80000000000 */
.L_x_2496:
[----:B------:R-:W0:Y:S01]  /*1700*/  LDC.64 R4, c[0x0][0x380] ;  /* 0x0000e000ff047b82 */ /* 0x000e220000000a00 */
[----:B------:R-:W2:Y:S01]  /*1710*/  LDG.E.CONSTANT R10, desc[UR6][R2.64+-0x400] ;  /* 0xfffc0006020a7981 */ /* 0x000ea2000c1e9900 */
[----:B------:R-:W-:-:S03]  /*1720*/  IADD3 R25, PT, PT, R11, 0x400, RZ ;  /* 0x000004000b197810 */ /* 0x000fc60007ffe0ff */
[----:B------:R-:W3:Y:S04]  /*1730*/  LDG.E.CONSTANT R19, desc[UR6][R2.64] ;  /* 0x0000000602137981 */ /* 0x000ee8000c1e9900 */
[----:B------:R-:W4:Y:S01]  /*1740*/  LDG.E.CONSTANT R18, desc[UR6][R2.64+0x400] ;  /* 0x0004000602127981 */ /* 0x000f22000c1e9900 */
[----:B------:R-:W-:-:S03]  /*1750*/  IADD3 R7, PT, PT, R11, 0x800, RZ ;  /* 0x000008000b077810 */ /* 0x000fc60007ffe0ff */
[----:B------:R-:W5:Y:S04]  /*1760*/  LDG.E.CONSTANT R16, desc[UR6][R2.64+0xc00] ;  /* 0x000c000602107981 */ /* 0x000f68000c1e9900 */
[----:B------:R-:W5:Y:S04]  /*1770*/  LDG.E.CONSTANT R15, desc[UR6][R2.64+0x1000] ;  /* 0x00100006020f7981 */ /* 0x000f68000c1e9900 */
[----:B------:R-:W5:Y:S01]  /*1780*/  LDG.E.CONSTANT R14, desc[UR6][R2.64+0x1400] ;  /* 0x00140006020e7981 */ /* 0x000f62000c1e9900 */
[----:B0-----:R-:W-:-:S03]  /*1790*/  IMAD.WIDE.U32 R22, R11, 0x4, R4 ;  /* 0x000000040b167825 */ /* 0x001fc600078e0004 */
[----:B------:R-:W5:Y:S04]  /*17a0*/  LDG.E.CONSTANT R20, desc[UR6][R2.64+0x2000] ;  /* 0x0020000602147981 */ /* 0x000f68000c1e9900 */
[----:B------:R0:W2:Y:S01]  /*17b0*/  LDG.E.CONSTANT R12, desc[UR6][R22.64] ;  /* 0x00000006160c7981 */ /* 0x0000a2000c1e9900 */
[----:B------:R-:W-:-:S03]  /*17c0*/  IMAD.WIDE.U32 R24, R25, 0x4, R4 ;  /* 0x0000000419187825 */ /* 0x000fc600078e0004 */
[----:B------:R-:W5:Y:S04]  /*17d0*/  LDG.E.CONSTANT R26, desc[UR6][R2.64+0x3000] ;  /* 0x00300006021a7981 */ /* 0x000f68000c1e9900 */
[----:B------:R-:W5:Y:S01]  /*17e0*/  LDG.E.CONSTANT R17, desc[UR6][R24.64] ;  /* 0x0000000618117981 */ /* 0x000f62000c1e9900 */
[--C-:B------:R-:W-:Y:S01]  /*17f0*/  IMAD.WIDE.U32 R6, R7, 0x4, R4.reuse ;  /* 0x0000000407067825 */ /* 0x100fe200078e0004 */
[----:B0-----:R-:W-:Y:S02]  /*1800*/  IADD3 R23, PT, PT, R11, 0xc00, RZ ;  /* 0x00000c000b177810 */ /* 0x001fe40007ffe0ff */
[----:B------:R-:W5:Y:S04]  /*1810*/  LDG.E.CONSTANT R22, desc[UR6][R2.64+0x1c00] ;  /* 0x001c000602167981 */ /* 0x000f68000c1e9900 */
[----:B------:R-:W5:Y:S01]  /*1820*/  LDG.E.CONSTANT R6, desc[UR6][R6.64] ;  /* 0x0000000606067981 */ /* 0x000f62000c1e9900 */
[----:B------:R-:W-:-:S03]  /*1830*/  IMAD.WIDE.U32 R4, R23, 0x4, R4 ;  /* 0x0000000417047825 */ /* 0x000fc600078e0004 */
[----:B------:R-:W5:Y:S04]  /*1840*/  LDG.E.CONSTANT R23, desc[UR6][R2.64+0x2400] ;  /* 0x0024000602177981 */ /* 0x000f68000c1e9900 */
[----:B------:R-:W5:Y:S04]  /*1850*/  LDG.E.CONSTANT R4, desc[UR6][R4.64] ;  /* 0x0000000604047981 */ /* 0x000f68000c1e9900 */
[----:B------:R-:W5:Y:S04]  /*1860*/  LDG.E.CONSTANT R24, desc[UR6][R2.64+0x2c00] ;  /* 0x002c000602187981 */ /* 0x000f68000c1e9900 */
[----:B------:R0:W5:Y:S01]  /*1870*/  LDG.E.CONSTANT R25, desc[UR6][R2.64+0x3400] ;  /* 0x0034000602197981 */ /* 0x000162000c1e9900 */
[----:B------:R-:W-:-:S05]  /*1880*/  VIADD R8, R8, 0x1000 ;  /* 0x0000100008087836 */ /* 0x000fca0000000000 */
[----:B------:R-:W-:Y:S02]  /*1890*/  ISETP.GE.AND P1, PT, R8, R13, PT ;  /* 0x0000000d0800720c */ /* 0x000fe40003f26270 */
[----:B0-----:R-:W-:Y:S02]  /*18a0*/  IADD3 R2, P2, PT, R2, 0x4000, RZ ;  /* 0x0000400002027810 */ /* 0x001fe40007f5e0ff */
[----:B------:R-:W-:Y:S02]  /*18b0*/  IADD3 R11, PT, PT, R11, 0x1000, RZ ;  /* 0x000010000b0b7810 */ /* 0x000fe40007ffe0ff */
[----:B------:R-:W-:Y:S01]  /*18c0*/  IADD3.X R3, PT, PT, RZ, R3, RZ, P2, !PT ;  /* 0x00000003ff037210 */ /* 0x000fe200017fe4ff */
[----:B--2---:R-:W-:-:S04]  /*18d0*/  IMAD R21, R12, R21, RZ ;  /* 0x000000150c157224 */ /* 0x004fc800078e02ff */
[----:B------:R-:W-:-:S04]  /*18e0*/  IMAD R10, R21, R10, RZ ;  /* 0x0000000a150a7224 */ /* 0x000fc800078e02ff */
[----:B---3--:R-:W-:-:S04]  /*18f0*/  IMAD R19, R10, R19, RZ ;  /* 0x000000130a137224 */ /* 0x008fc800078e02ff */
[----:B----4-:R-:W-:-:S04]  /*1900*/  IMAD R18, R19, R18, RZ ;  /* 0x0000001213127224 */ /* 0x010fc800078e02ff */
[----:B-----5:R-:W-:-:S04]  /*1910*/  IMAD R17, R18, R17, RZ ;  /* 0x0000001112117224 */ /* 0x020fc800078e02ff */
        /* <DEDUP_REMOVED lines=12> */
.L_x_2495:
[----:B------:R-:W-:Y:S05]  /*19e0*/  BSYNC.RECONVERGENT B2 ;  /* 0x0000000000027941 */ /* 0x000fea0003800200 */
.L_x_2494:
[----:B------:R-:W-:Y:S01]  /*19f0*/  IADD3 R4, PT, PT, R9, -R8, RZ ;  /* 0x8000000809047210 */ /* 0x000fe20007ffe0ff */
[----:B------:R-:W-:Y:S03]  /*1a00*/  BSSY.RECONVERGENT B2, `(.L_x_2497) ;  /* 0x000001e000027945 */ /* 0x000fe60003800200 */
[----:B------:R-:W-:-:S13]  /*1a10*/  ISETP.GT.AND P1, PT, R4, 0x400, PT ;  /* 0x000004000400780c */ /* 0x000fda0003f24270 */
[----:B------:R-:W-:Y:S05]  /*1a20*/  @!P1 BRA `(.L_x_2498) ;  /* 0x00000000006c9947 */ /* 0x000fea0003800000 */
[----:B------:R-:W0:Y:S01]  /*1a30*/  LDC.64 R6, c[0x0][0x380] ;  /* 0x0000e000ff067b82 */ /* 0x000e220000000a00 */
[----:B------:R-:W2:Y:S01]  /*1a40*/  LDG.E.CONSTANT R10, desc[UR6][R2.64+-0x400] ;  /* 0xfffc0006020a7981 */ /* 0x000ea2000c1e9900 */
[----:B------:R-:W-:-:S03]  /*1a50*/  VIADD R15, R11, 0x400 ;  /* 0x000004000b0f7836 */ /* 0x000fc60000000000 */
[----:B------:R-:W3:Y:S04]  /*1a60*/  LDG.E.CONSTANT R13, desc[UR6][R2.64] ;  /* 0x00000006020d7981 */ /* 0x000ee8000c1e9900 */
[----:B------:R-:W4:Y:S04]  /*1a70*/  LDG.E.CONSTANT R17, desc[UR6][R2.64+0xc00] ;  /* 0x000c000602117981 */ /* 0x000f28000c1e9900 */
[----:B------:R-:W5:Y:S04]  /*1a80*/  LDG.E.CONSTANT R19, desc[UR6][R2.64+0x1000] ;  /* 0x0010000602137981 */ /* 0x000f68000c1e9900 */
[----:B------:R1:W5:Y:S01]  /*1a90*/  LDG.E.CONSTANT R23, desc[UR6][R2.64+0x1400] ;  /* 0x0014000602177981 */ /* 0x000362000c1e9900 */
[----:B0-----:R-:W-:-:S06]  /*1aa0*/  IMAD.WIDE.U32 R4, R11, 0x4, R6 ;  /* 0x000000040b047825 */ /* 0x001fcc00078e0006 */
[----:B------:R-:W2:Y:S01]  /*1ab0*/  LDG.E.CONSTANT R4, desc[UR6][R4.64] ;  /* 0x0000000604047981 */ /* 0x000ea2000c1e9900 */
[----:B------:R-:W-:-:S03]  /*1ac0*/  IMAD.WIDE.U32 R6, R15, 0x4, R6 ;  /* 0x000000040f067825 */ /* 0x000fc600078e0006 */
[----:B------:R-:W4:Y:S04]  /*1ad0*/  LDG.E.CONSTANT R15, desc[UR6][R2.64+0x400] ;  /* 0x00040006020f7981 */ /* 0x000f28000c1e9900 */
[----:B------:R-:W5:Y:S01]  /*1ae0*/  LDG.E.CONSTANT R7, desc[UR6][R6.64] ;  /* 0x0000000606077981 */ /* 0x000f62000c1e9900 */
[----:B------:R-:W-:Y:S02]  /*1af0*/  PLOP3.LUT P0, PT, PT, PT, PT, 0x8, 0x80 ;  /* 0x000000000080781c */ /* 0x000fe40003f0e170 */
[----:B------:R-:W-:Y:S02]  /*1b00*/  IADD3 R8, PT, PT, R8, 0x800, RZ ;  /* 0x0000080008087810 */ /* 0x000fe40007ffe0ff */
[----:B------:R-:W-:Y:S01]  /*1b10*/  IADD3 R11, PT, PT, R11, 0x800, RZ ;  /* 0x000008000b0b7810 */ /* 0x000fe20007ffe0ff */
[----:B--2---:R-:W-:-:S04]  /*1b20*/  IMAD R21, R21, R4, RZ ;  /* 0x0000000415157224 */ /* 0x004fc800078e02ff */
[----:B------:R-:W-:-:S04]  /*1b30*/  IMAD R10, R21, R10, RZ ;  /* 0x0000000a150a7224 */ /* 0x000fc800078e02ff */
[----:B---3--:R-:W-:-:S04]  /*1b40*/  IMAD R10, R10, R13, RZ ;  /* 0x0000000d0a0a7224 */ /* 0x008fc800078e02ff */
[----:B----4-:R-:W-:-:S04]  /*1b50*/  IMAD R10, R10, R15, RZ ;  /* 0x0000000f0a0a7224 */ /* 0x010fc800078e02ff */
[----:B-----5:R-:W-:Y:S01]  /*1b60*/  IMAD R10, R10, R7, RZ ;  /* 0x000000070a0a7224 */ /* 0x020fe200078e02ff */
[----:B------:R-:W-:-:S03]  /*1b70*/  IADD3 R4, P1, PT, R2, 0x2000, RZ ;  /* 0x0000200002047810 */ /* 0x000fc60007f3e0ff */
[----:B------:R-:W-:Y:S01]  /*1b80*/  IMAD R10, R10, R17, RZ ;  /* 0x000000110a0a7224 */ /* 0x000fe200078e02ff */
[----:B------:R-:W-:-:S03]  /*1b90*/  IADD3.X R5, PT, PT, RZ, R3, RZ, P1, !PT ;  /* 0x00000003ff057210 */ /* 0x000fc60000ffe4ff */
[----:B------:R-:W-:Y:S01]  /*1ba0*/  IMAD R10, R10, R19, RZ ;  /* 0x000000130a0a7224 */ /* 0x000fe200078e02ff */
[----:B-1----:R-:W-:Y:S01]  /*1bb0*/  MOV R3, R5 ;  /* 0x0000000500037202 */ /* 0x002fe20000000f00 */
[----:B------:R-:W-:Y:S02]  /*1bc0*/  IMAD.MOV.U32 R2, RZ, RZ, R4 ;  /* 0x000000ffff027224 */ /* 0x000fe400078e0004 */
[----:B------:R-:W-:-:S07]  /*1bd0*/  IMAD R21, R10, R23, RZ ;  /* 0x000000170a157224 */ /* 0x000fce00078e02ff */
.L_x_2498:
[----:B------:R-:W-:Y:S05]  /*1be0*/  BSYNC.RECONVERGENT B2 ;  /* 0x0000000000027941 */ /* 0x000fea0003800200 */
.L_x_2497:
[----:B------:R-:W-:-:S13]  /*1bf0*/  ISETP.LT.OR P0, PT, R8, R9, P0 ;  /* 0x000000090800720c */ /* 0x000fda0000701670 */
[----:B------:R-:W-:Y:S05]  /*1c00*/  @!P0 BRA `(.L_x_2490) ;  /* 0x0000000000288947 */ /* 0x000fea0003800000 */
[----:B------:R-:W0:Y:S01]  /*1c10*/  LDC.64 R4, c[0x0][0x380] ;  /* 0x0000e000ff047b82 */ /* 0x000e220000000a00 */
[----:B------:R-:W2:Y:S04]  /*1c20*/  LDG.E.CONSTANT R6, desc[UR6][R2.64+-0x400] ;  /* 0xfffc000602067981 */ /* 0x000ea8000c1e9900 */
[----:B------:R-:W3:Y:S04]  /*1c30*/  LDG.E.CONSTANT R7, desc[UR6][R2.64] ;  /* 0x0000000602077981 */ /* 0x000ee8000c1e9900 */
[----:B------:R-:W4:Y:S01]  /*1c40*/  LDG.E.CONSTANT R9, desc[UR6][R2.64+0x400] ;  /* 0x0004000602097981 */ /* 0x000f22000c1e9900 */
[----:B0-----:R-:W-:-:S06]  /*1c50*/  IMAD.WIDE.U32 R4, R11, 0x4, R4 ;  /* 0x000000040b047825 */ /* 0x001fcc00078e0004 */
[----:B------:R-:W5:Y:S02]  /*1c60*/  LDG.E.CONSTANT R4, desc[UR6][R4.64] ;  /* 0x0000000604047981 */ /* 0x000f64000c1e9900 */
[----:B-----5:R-:W-:-:S04]  /*1c70*/  IMAD R21, R21, R4, RZ ;  /* 0x0000000415157224 */ /* 0x020fc800078e02ff */
[----:B--2---:R-:W-:-:S04]  /*1c80*/  IMAD R6, R21, R6, RZ ;  /* 0x0000000615067224 */ /* 0x004fc800078e02ff */
[----:B---3--:R-:W-:-:S04]  /*1c90*/  IMAD R6, R6, R7, RZ ;  /* 0x0000000706067224 */ /* 0x008fc800078e02ff */
[----:B----4-:R-:W-:-:S07]  /*1ca0*/  IMAD R21, R6, R9, RZ ;  /* 0x0000000906157224 */ /* 0x010fce00078e02ff */
.L_x_2490:
[----:B------:R-:W-:Y:S05]  /*1cb0*/  BSYNC.RECONVERGENT B1 ;  /* 0x0000000000017941 */ /* 0x000fea0003800200 */
.L_x_2488:
[----:B------:R-:W0:Y:S01]  /*1cc0*/  S2R R8, SR_LANEID ;  /* 0x0000000000087919 */ /* 0x000e220000000000 */
[----:B------:R-:W1:Y:S01]  /*1cd0*/  SHFL.DOWN PT, R2, R21, 0x1, 0x1f ;  /* 0x08201f0015027f89 */ /* 0x000e6200000e0000 */
[C---:B0-----:R-:W-:Y:S02]  /*1ce0*/  ISETP.GT.AND P0, PT, R8.reuse, 0x1e, PT ;  /* 0x0000001e0800780c */ /* 0x041fe40003f04270 */
[----:B------:R-:W-:Y:S02]  /*1cf0*/  ISETP.NE.AND P1, PT, R8, RZ, PT ;  /* 0x000000ff0800720c */ /* 0x000fe40003f25270 */
[----:B-1----:R-:W-:Y:S02]  /*1d00*/  SEL R2, R2, 0x1, !P0 ;  /* 0x0000000102027807 */ /* 0x002fe40004000000 */
[----:B------:R-:W-:-:S03]  /*1d10*/  ISETP.GT.AND P0, PT, R8, 0x1d, PT ;  /* 0x0000001d0800780c */ /* 0x000fc60003f04270 */
[----:B------:R-:W-:-:S05]  /*1d20*/  IMAD R2, R2, R21, RZ ;  /* 0x0000001502027224 */ /* 0x000fca00078e02ff */
[----:B------:R-:W0:Y:S01]  /*1d30*/  SHFL.DOWN PT, R3, R2, 0x2, 0x1f ;  /* 0x08401f0002037f89 */ /* 0x000e2200000e0000 */
[----:B------:R-:W-:Y:S01]  /*1d40*/  @!P1 MOV R6, 0x400 ;  /* 0x0000040000069802 */ /* 0x000fe20000000f00 */
[----:B------:R-:W1:Y:S01]  /*1d50*/  @!P1 S2R R7, SR_CgaCtaId ;  /* 0x0000000000079919 */ /* 0x000e620000008800 */
[----:B0-----:R-:W-:Y:S02]  /*1d60*/  SEL R3, R3, 0x1, !P0 ;  /* 0x0000000103037807 */ /* 0x001fe40004000000 */
[----:B------:R-:W-:-:S03]  /*1d70*/  ISETP.GT.AND P0, PT, R8, 0x1b, PT ;  /* 0x0000001b0800780c */ /* 0x000fc60003f04270 */
[----:B------:R-:W-:-:S05]  /*1d80*/  IMAD R3, R2, R3, RZ ;  /* 0x0000000302037224 */ /* 0x000fca00078e02ff */
[----:B------:R-:W0:Y:S01]  /*1d90*/  SHFL.DOWN PT, R4, R3, 0x4, 0x1f ;  /* 0x08801f0003047f89 */ /* 0x000e2200000e0000 */
[----:B-1----:R-:W-:Y:S02]  /*1da0*/  @!P1 LEA R6, R7, R6, 0x18 ;  /* 0x0000000607069211 */ /* 0x002fe400078ec0ff */
[----:B0-----:R-:W-:Y:S02]  /*1db0*/  SEL R4, R4, 0x1, !P0 ;  /* 0x0000000104047807 */ /* 0x001fe40004000000 */
[----:B------:R-:W-:-:S03]  /*1dc0*/  ISETP.GT.AND P0, PT, R8, 0x17, PT ;  /* 0x000000170800780c */ /* 0x000fc60003f04270 */
[----:B------:R-:W-:Y:S01]  /*1dd0*/  IMAD R4, R3, R4, RZ ;  /* 0x0000000403047224 */ /* 0x000fe200078e02ff */
[----:B------:R-:W-:-:S04]  /*1de0*/  @!P1 SHF.R.U32.HI R3, RZ, 0x3, R0 ;  /* 0x00000003ff039819 */ /* 0x000fc80000011600 */
        /* <DEDUP_REMOVED lines=13> */
[----:B------:R-:W0:Y:S01]  /*1ec0*/  S2UR UR5, SR_CgaCtaId ;  /* 0x00000000000579c3 */ /* 0x000e220000008800 */
[----:B------:R-:W-:Y:S02]  /*1ed0*/  UMOV UR4, 0x400 ;  /* 0x0000040000047882 */ /* 0x000fe40000000000 */
[----:B0-----:R-:W-:-:S09]  /*1ee0*/  ULEA UR4, UR5, UR4, 0x18 ;  /* 0x0000000405047291 */ /* 0x001fd2000f8ec0ff */
[----:B---3--:R-:W0:Y:S04]  /*1ef0*/  LDS R3, [UR4+0xc] ;  /* 0x00000c04ff037984 */ /* 0x008e280008000800 */
[----:B------:R-:W1:Y:S04]  /*1f00*/  LDS.128 R4, [UR4+0x10] ;  /* 0x00001004ff047984 */ /* 0x000e680008000c00 */
[----:B------:R-:W2:Y:S01]  /*1f10*/  LDS.64 R8, [UR4+0x20] ;  /* 0x00002004ff087984 */ /* 0x000ea20008000a00 */
[----:B0-----:R-:W-:-:S04]  /*1f20*/  IMAD R3, R2, R3, RZ ;  /* 0x0000000302037224 */ /* 0x001fc800078e02ff */
[----:B-1----:R-:W-:-:S04]  /*1f30*/  IMAD R4, R3, R4, RZ ;  /* 0x0000000403047224 */ /* 0x002fc800078e02ff */
[----:B------:R-:W-:-:S04]  /*1f40*/  IMAD R5, R4, R5, RZ ;  /* 0x0000000504057224 */ /* 0x000fc800078e02ff */
[----:B------:R-:W-:-:S04]  /*1f50*/  IMAD R6, R5, R6, RZ ;  /* 0x0000000605067224 */ /* 0x000fc800078e02ff */
[----:B------:R-:W-:-:S04]  /*1f60*/  IMAD R7, R6, R7, RZ ;  /* 0x0000000706077224 */ /* 0x000fc800078e02ff */
[----:B--2---:R-:W-:-:S04]  /*1f70*/  IMAD R8, R7, R8, RZ ;  /* 0x0000000807087224 */ /* 0x004fc800078e02ff */
[----:B------:R-:W-:Y:S01]  /*1f80*/  IMAD R2, R8, R9, RZ ;  /* 0x0000000908027224 */ /* 0x000fe200078e02ff */
[----:B------:R-:W-:Y:S06]  /*1f90*/  BRA `(.L_x_2486) ;  /* 0x0000001c00fc7947 */ /* 0x000fec0003800000 */
.L_x_2471:
[----:B------:R-:W-:-:S13]  /*1fa0*/  ISETP.GT.AND P0, PT, R20, 0xfff, PT ;  /* 0x00000fff1400780c */ /* 0x000fda0003f04270 */
[----:B------:R-:W-:Y:S05]  /*1fb0*/  @P0 BRA `(.L_x_2499) ;  /* 0x0000000c00dc0947 */ /* 0x000fea0003800000 */
[----:B------:R-:W0:Y:S01]  /*1fc0*/  S2R R9, SR_TID.X ;  /* 0x0000000000097919 */ /* 0x000e220000002100 */
[----:B------:R-:W-:Y:S01]  /*1fd0*/  BSSY.RECONVERGENT B1, `(.L_x_2500) ;  /* 0x0000009000017945 */ /* 0x000fe20003800200 */
[----:B------:R-:W-:Y:S01]  /*1fe0*/  HFMA2 R0, -RZ, RZ, 0, 0 ;  /* 0x00000000ff007431 */ /* 0x000fe200000001ff */
[----:B0-----:R-:W-:Y:S01]  /*1ff0*/  ISETP.GE.AND P0, PT, R9, R20, PT ;  /* 0x000000140900720c */ /* 0x001fe20003f06270 */
[----:B------:R-:W-:-:S12]  /*2000*/  IMAD.MOV.U32 R11, RZ, RZ, R9 ;  /* 0x000000ffff0b7224 */ /* 0x000fd800078e0009 */
[----:B------:R-:W-:Y:S05]  /*2010*/  @P0 BRA `(.L_x_2501) ;  /* 0x0000000000100947 */ /* 0x000fea0003800000 */
[----:B------:R-:W0:Y:S02]  /*2020*/  LDC.64 R2, c[0x0][0x380] ;  /* 0x0000e000ff027b82 */ /* 0x000e240000000a00 */
[----:B0-----:R-:W-:-:S05]  /*2030*/  IMAD.WIDE.U32 R2, R9, 0x4, R2 ;  /* 0x0000000409027825 */ /* 0x001fca00078e0002 */
[----:B------:R0:W5:Y:S01]  /*2040*/  LDG.E.CONSTANT R0, desc[UR6][R2.64] ;  /* 0x0000000602007981 */ /* 0x000162000c1e9900 */
[----:B------:R-:W-:-:S07]  /*2050*/  IADD3 R11, PT, PT, R9, 0x100, RZ ;  /* 0x00000100090b7810 */ /* 0x000fce0007ffe0ff */
.L_x_2501:
[----:B------:R-:W-:Y:S05]  /*2060*/  BSYNC.RECONVERGENT B1 ;  /* 0x0000000000017941 */ /* 0x000fea0003800200 */
.L_x_2500:
        /* <DEDUP_REMOVED lines=14> */
[----:B0-----:R-:W-:-:S05]  /*2150*/  IMAD.WIDE.U32 R2, R11, 0x4, R2 ;  /* 0x000000040b027825 */ /* 0x001fca00078e0002 */
[----:B------:R-:W-:-:S07]  /*2160*/  MOV R5, R3 ;  /* 0x0000000300057202 */ /* 0x000fce0000000f00 */
.L_x_2506:
[----:B------:R-:W-:-:S06]  /*2170*/  MOV R3, R5 ;  /* 0x0000000500037202 */ /* 0x000fcc0000000f00 */
[----:B------:R0:W2:Y:S01]  /*2180*/  LDG.E.CONSTANT R3, desc[UR6][R2.64] ;  /* 0x0000000602037981 */ /* 0x0000a2000c1e9900 */
[----:B------:R-:W-:Y:S02]  /*2190*/  IADD3 R4, PT, PT, R4, 0x1, RZ ;  /* 0x0000000104047810 */ /* 0x000fe40007ffe0ff */
[----:B------:R-:W-:Y:S02]  /*21a0*/  IADD3 R11, PT, PT, R11, 0x100, RZ ;  /* 0x000001000b0b7810 */ /* 0x000fe40007ffe0ff */
[----:B------:R-:W-:Y:S02]  /*21b0*/  ISETP.NE.AND P1, PT, R4, RZ, PT ;  /* 0x000000ff0400720c */ /* 0x000fe40003f25270 */
[----:B0-----:R-:W-:-:S05]  /*21c0*/  IADD3 R2, P2, PT, R2, 0x400, RZ ;  /* 0x0000040002027810 */ /* 0x001fca0007f5e0ff */
[----:B------:R-:W-:Y:S02]  /*21d0*/  IMAD.X R5, RZ, RZ, R5, P2 ;  /* 0x000000ffff057224 */ /* 0x000fe400010e0605 */
[----:B--2--5:R-:W-:-:S04]  /*21e0*/  IMAD R0, R3, R0, RZ ;  /* 0x0000000003007224 */ /* 0x024fc800078e02ff */
[----:B------:R-:W-:Y:S05]  /*21f0*/  @P1 BRA `(.L_x_2506) ;  /* 0xfffffffc00dc1947 */ /* 0x000fea000383ffff */
.L_x_2505:
[----:B------:R-:W-:Y:S05]  /*2200*/  BSYNC.RECONVERGENT B2 ;  /* 0x0000000000027941 */ /* 0x000fea0003800200 */
.L_x_2504:
[----:B------:R-:W-:Y:S05]  /*2210*/  @!P0 BRA `(.L_x_2503) ;  /* 0x0000000400688947 */ /* 0x000fea0003800000 */
[----:B------:R-:W-:Y:S01]  /*2220*/  IADD3 R2, PT, PT, -R11, R20, RZ ;  /* 0x000000140b027210 */ /* 0x000fe20007ffe1ff */
[----:B------:R-:W-:Y:S01]  /*2230*/  BSSY.RECONVERGENT B2, `(.L_x_2507) ;  /* 0x0000031000027945 */ /* 0x000fe20003800200 */
[----:B------:R-:W-:Y:S02]  /*2240*/  PLOP3.LUT P0, PT, PT, PT, PT, 0x80, 0x8 ;  /* 0x000000000008781c */ /* 0x000fe40003f0f070 */
[----:B------:R-:W-:-:S13]  /*2250*/  ISETP.GT.AND P1, PT, R2, 0xc00, PT ;  /* 0x00000c000200780c */ /* 0x000fda0003f24270 */
[----:B------:R-:W-:Y:S05]  /*2260*/  @!P1 BRA `(.L_x_2508) ;  /* 0x0000000000b49947 */ /* 0x000fea0003800000 */
[----:B------:R-:W-:Y:S02]  /*2270*/  PLOP3.LUT P0, PT, PT, PT, PT, 0x8, 0x80 ;  /* 0x000000000080781c */ /* 0x000fe40003f0e170 */
[----:B------:R-:W-:-:S11]  /*2280*/  IADD3 R8, PT, PT, R20, -0xc00, RZ ;  /* 0xfffff40014087810 */ /* 0x000fd60007ffe0ff */
.L_x_2509:
        /* <DEDUP_REMOVED lines=9> */
[----:B------:R-:W-:-:S03]  /*2320*/  VIADD R3, R11, 0x800 ;  /* 0x000008000b037836 */ /* 0x000fc60000000000 */
[----:B------:R-:W4:Y:S01]  /*2330*/  LDG.E.CONSTANT R15, desc[UR6][R4.64+0x400] ;  /* 0x00040006040f7981 */ /* 0x000f22000c1e9900 */
        /* <DEDUP_REMOVED lines=32> */
.L_x_2508:
[----:B------:R-:W-:Y:S05]  /*2540*/  BSYNC.RECONVERGENT B2 ;  /* 0x0000000000027941 */ /* 0x000fea0003800200 */
.L_x_2507:
[----:B------:R-:W-:Y:S01]  /*2550*/  IADD3 R2, PT, PT, -R11, R20, RZ ;  /* 0x000000140b027210 */ /* 0x000fe20007ffe1ff */
[----:B------:R-:W-:Y:S03]  /*2560*/  BSSY.RECONVERGENT B2, `(.L_x_2510) ;  /* 0x0000019000027945 */ /* 0x000fe60003800200 */
[----:B------:R-:W-:-:S13]  /*2570*/  ISETP.GT.AND P1, PT, R2, 0x400, PT ;  /* 0x000004000200780c */ /* 0x000fda0003f24270 */
[----:B------:R-:W-:Y:S05]  /*2580*/  @!P1 BRA `(.L_x_2511) ;  /* 0x0000000000589947 */ /* 0x000fea0003800000 */
[----:B------:R-:W0:Y:S01]  /*2590*/  LDC.64 R4, c[0x0][0x380] ;  /* 0x0000e000ff047b82 */ /* 0x000e220000000a00 */
[C---:B------:R-:W-:Y:S02]  /*25a0*/  VIADD R15, R11.reuse, 0x400 ;  /* 0x000004000b0f7836 */ /* 0x040fe40000000000 */
        /* <DEDUP_REMOVED lines=10> */
[----:B------:R-:W-:-:S02]  /*2650*/  PLOP3.LUT P0, PT, PT, PT, PT, 0x8, 0x80 ;  /* 0x000000000080781c */ /* 0x000fc40003f0e170 */
[----:B------:R-:W-:Y:S01]  /*2660*/  IADD3 R11, PT, PT, R11, 0x800, RZ ;  /* 0x000008000b0b7810 */ /* 0x000fe20007ffe0ff */
        /* <DEDUP_REMOVED lines=8> */
.L_x_2511:
[----:B------:R-:W-:Y:S05]  /*26f0*/  BSYNC.RECONVERGENT B2 ;  /* 0x0000000000027941 */ /* 0x000fea0003800200 */
.L_x_2510:
        /* <DEDUP_REMOVED lines=12> */
.L_x_2503:
[----:B------:R-:W-:Y:S05]  /*27c0*/  BSYNC.RECONVERGENT B1 ;  /* 0x0000000000017941 */ /* 0x000fea0003800200 */
.L_x_2502:
        /* <DEDUP_REMOVED lines=37> */
[----:B------:R-:W0:Y:S04]  /*2a20*/  LDS R3, [UR4+0xc] ;  /* 0x00000c04ff037984 */ /* 0x000e280008000800 */
[----:B--2---:R-:W1:Y:S04]  /*2a30*/  LDS.128 R4, [UR4+0x10] ;  /* 0x00001004ff047984 */ /* 0x004e680008000c00 */
        /* <DEDUP_REMOVED lines=9> */
.L_x_2512:
[----:B0-----:R-:W-:Y:S01]  /*2ad0*/  LOP3.LUT R2, R9, 0x3e0, RZ, 0xc0, !PT ;  /* 0x000003e009027812 */ /* 0x001fe200078ec0ff */
[----:B------:R-:W0:Y:S03]  /*2ae0*/  S2R R6, SR_LANEID ;  /* 0x0000000000067919 */ /* 0x000e260000000000 */
[----:B------:R-:W-:Y:S02]  /*2af0*/  LOP3.LUT R5, RZ, R2, RZ, 0x33, !PT ;  /* 0x00000002ff057212 */ /* 0x000fe400078e33ff */
[----:B------:R-:W-:-:S03]  /*2b00*/  IADD3 R3, PT, PT, R2, 0x20, RZ ;  /* 0x0000002002037810 */ /* 0x000fc60007ffe0ff */
[----:B------:R-:W-:Y:S01]  /*2b10*/  IMAD.IADD R5, R5, 0x1, R20 ;  /* 0x0000000105057824 */ /* 0x000fe200078e0214 */
[----:B------:R-:W-:-:S04]  /*2b20*/  ISETP.GT.AND P0, PT, R3, R20, PT ;  /* 0x000000140300720c */ /* 0x000fc80003f04270 */
[----:B------:R-:W-:-:S05]  /*2b30*/  SEL R7, R5, 0x1f, P0 ;  /* 0x0000001f05077807 */ /* 0x000fca0000000000 */
[----:B-----5:R-:W1:Y:S01]  /*2b40*/  SHFL.DOWN PT, R2, R0, 0x1, R7 ;  /* 0x0820000000027989 */ /* 0x020e6200000e0007 */
[CC--:B0-----:R-:W-:Y:S02]  /*2b50*/  ISETP.GE.AND P0, PT, R6.reuse, R7.reuse, PT ;  /* 0x000000070600720c */ /* 0x0c1fe40003f06270 */
[C---:B------:R-:W-:Y:S02]  /*2b60*/  IADD3 R4, PT, PT, R6.reuse, 0x2, RZ ;  /* 0x0000000206047810 */ /* 0x040fe40007ffe0ff */
[C---:B------:R-:W-:Y:S02]  /*2b70*/  IADD3 R8, PT, PT, R6.reuse, 0x4, RZ ;  /* 0x0000000406087810 */ /* 0x040fe40007ffe0ff */
[----:B------:R-:W-:Y:S02]  /*2b80*/  ISETP.NE.AND P1, PT, R6, RZ, PT ;  /* 0x000000ff0600720c */ /* 0x000fe40003f25270 */
[----:B-1----:R-:W-:Y:S02]  /*2b90*/  SEL R3, R2, 0x1, !P0 ;  /* 0x0000000102037807 */ /* 0x002fe40004000000 */
[----:B------:R-:W-:-:S03]  /*2ba0*/  ISETP.GT.AND P0, PT, R4, R7, PT ;  /* 0x000000070400720c */ /* 0x000fc60003f04270 */
[----:B------:R-:W-:-:S06]  /*2bb0*/  IMAD R3, R3, R0, RZ ;  /* 0x0000000003037224 */ /* 0x000fcc00078e02ff */
[----:B------:R-:W0:Y:S01]  /*2bc0*/  @!P1 S2R R11, SR_CgaCtaId ;  /* 0x00000000000b9919 */ /* 0x000e220000008800 */
[----:B------:R-:W1:Y:S02]  /*2bd0*/  SHFL.DOWN PT, R2, R3, 0x2, R7 ;  /* 0x0840000003027989 */ /* 0x000e6400000e0007 */
[----:B-1----:R-:W-:Y:S02]  /*2be0*/  SEL R2, R2, 0x1, !P0 ;  /* 0x0000000102027807 */ /* 0x002fe40004000000 */
[----:B------:R-:W-:-:S03]  /*2bf0*/  ISETP.GT.AND P0, PT, R8, R7, PT ;  /* 0x000000070800720c */ /* 0x000fc60003f04270 */
[----:B------:R-:W-:Y:S01]  /*2c00*/  IMAD R2, R3, R2, RZ ;  /* 0x0000000203027224 */ /* 0x000fe200078e02ff */
[----:B------:R-:W-:-:S04]  /*2c10*/  @!P1 SHF.R.U32.HI R3, RZ, 0x3, R9 ;  /* 0x00000003ff039819 */ /* 0x000fc80000011609 */
[----:B------:R-:W1:Y:S02]  /*2c20*/  SHFL.DOWN PT, R4, R2, 0x4, R7 ;  /* 0x0880000002047989 */ /* 0x000e6400000e0007 */
[----:B-1----:R-:W-:Y:S02]  /*2c30*/  SEL R5, R4, 0x1, !P0 ;  /* 0x0000000104057807 */ /* 0x002fe40004000000 */
[C---:B------:R-:W-:Y:S01]  /*2c40*/  IADD3 R4, PT, PT, R6.reuse, 0x8, RZ ;  /* 0x0000000806047810 */ /* 0x040fe20007ffe0ff */
[----:B------:R-:W-:Y:S02]  /*2c50*/  VIADD R6, R6, 0x10 ;  /* 0x0000001006067836 */ /* 0x000fe40000000000 */
[----:B------:R-:W-:Y:S01]  /*2c60*/  IMAD R5, R2, R5, RZ ;  /* 0x0000000502057224 */ /* 0x000fe200078e02ff */
[----:B------:R-:W-:Y:S02]  /*2c70*/  ISETP.GT.AND P0, PT, R4, R7, PT ;  /* 0x000000070400720c */ /* 0x000fe40003f04270 */
[----:B------:R-:W-:-:S02]  /*2c80*/  @!P1 MOV R4, 0x400 ;  /* 0x0000040000049802 */ /* 0x000fc40000000f00 */
[----:B------:R-:W1:Y:S02]  /*2c90*/  SHFL.DOWN PT, R0, R5, 0x8, R7 ;  /* 0x0900000005007989 */ /* 0x000e6400000e0007 */
[----:B0-----:R-:W-:Y:S02]  /*2ca0*/  @!P1 LEA R11, R11, R4, 0x18 ;  /* 0x000000040b0b9211 */ /* 0x001fe400078ec0ff */
[----:B------:R-:W-:-:S04]  /*2cb0*/  @!P1 LOP3.LUT R4, R3, 0x7c, RZ, 0xc0, !PT ;  /* 0x0000007c03049812 */ /* 0x000fc800078ec0ff */
[----:B------:R-:W-:Y:S02]  /*2cc0*/  @!P1 IADD3 R11, PT, PT, R4, R11, RZ ;  /* 0x0000000b040b9210 */ /* 0x000fe40007ffe0ff */
[----:B-1----:R-:W-:Y:S02]  /*2cd0*/  SEL R0, R0, 0x1, !P0 ;  /* 0x0000000100007807 */ /* 0x002fe40004000000 */
[----:B------:R-:W-:-:S03]  /*2ce0*/  ISETP.GT.AND P0, PT, R6, R7, PT ;  /* 0x000000070600720c */ /* 0x000fc60003f04270 */
[----:B------:R-:W-:-:S05]  /*2cf0*/  IMAD R0, R5, R0, RZ ;  /* 0x0000000005007224 */ /* 0x000fca00078e02ff */
[----:B------:R-:W0:Y:S02]  /*2d00*/  SHFL.DOWN PT, R2, R0, 0x10, R7 ;  /* 0x0a00000000027989 */ /* 0x000e2400000e0007 */
        /* <DEDUP_REMOVED lines=12> */
[----:B------:R-:W2:Y:S04]  /*2dd0*/  LDS.128 R4, [UR4+0x10] ;  /* 0x00001004ff047984 */ /* 0x000ea80008000c00 */
[----:B------:R-:W3:Y:S01]  /*2de0*/  LDS.64 R8, [UR4+0x20] ;  /* 0x00002004ff087984 */ /* 0x000ee20008000a00 */
[----:B0-----:R-:W-:Y:S02]  /*2df0*/  SEL R3, R0, 0x1, P1 ;  /* 0x0000000100037807 */ /* 0x001fe40000800000 */
[----:B------:R-:W-:-:S02]  /*2e00*/  ISETP.GT.AND P1, PT, R20, 0x60, PT ;  /* 0x000000601400780c */ /* 0x000fc40003f24270 */
[----:B--2---:R-:W-:Y:S01]  /*2e10*/  SEL R4, R4, 0x1, P2 ;  /* 0x0000000104047807 */ /* 0x004fe20001000000 */
        /* <DEDUP_REMOVED lines=11> */
[----:B---3--:R-:W-:Y:S01]  /*2ed0*/  SEL R3, R8, 0x1, P1 ;  /* 0x0000000108037807 */ /* 0x008fe20000800000 */
[----:B------:R-:W-:Y:S01]  /*2ee0*/  IMAD R0, R0, R7, RZ ;  /* 0x0000000700007224 */ /* 0x000fe200078e02ff */
[----:B------:R-:W-:-:S03]  /*2ef0*/  SEL R9, R9, 0x1, P2 ;  /* 0x0000000109097807 */ /* 0x000fc60001000000 */
[----:B------:R-:W-:-:S04]  /*2f00*/  IMAD R0, R0, R3, RZ ;  /* 0x0000000300007224 */ /* 0x000fc800078e02ff */
[----:B-1----:R-:W-:Y:S01]  /*2f10*/  IMAD R2, R0, R9, RZ ;  /* 0x0000000900027224 */ /* 0x002fe200078e02ff */
[----:B------:R-:W-:Y:S06]  /*2f20*/  BRA `(.L_x_2486) ;  /* 0x0000001000187947 */ /* 0x000fec0003800000 */
.L_x_2499:
[----:B------:R-:W0:Y:S01]  /*2f30*/  S2R R0, SR_TID.X ;  /* 0x0000000000007919 */ /* 0x000e220000002100 */
[----:B------:R-:W0:Y:S02]  /*2f40*/  LDC.64 R2, c[0x0][0x380] ;  /* 0x0000e000ff027b82 */ /* 0x000e240000000a00 */
[----:B0-----:R-:W-:-:S05]  /*2f50*/  IMAD.WIDE.U32 R2, R0, 0x4, R2 ;  /* 0x0000000400027825 */ /* 0x001fca00078e0002 */
        /* <DEDUP_REMOVED lines=16> */
[----:B------:R-:W-:Y:S01]  /*3060*/  ISETP.GE.U32.AND P0, PT, R20, 0x2000, PT ;  /* 0x000020001400780c */ /* 0x000fe20003f06070 */
[----:B--2---:R-:W-:-:S02]  /*3070*/  IMAD R4, R19, R4, RZ ;  /* 0x0000000413047224 */ /* 0x004fc400078e02ff */
[----:B---3--:R-:W-:-:S04]  /*3080*/  IMAD R5, R5, R6, RZ ;  /* 0x0000000605057224 */ /* 0x008fc800078e02ff */
[----:B------:R-:W-:Y:S02]  /*3090*/  IMAD R4, R4, R5, RZ ;  /* 0x0000000504047224 */ /* 0x000fe400078e02ff */
[----:B----4-:R-:W-:Y:S02]  /*30a0*/  IMAD R7, R7, R8, RZ ;  /* 0x0000000807077224 */ /* 0x010fe400078e02ff */
[----:B-----5:R-:W-:-:S04]  /*30b0*/  IMAD R10, R9, R10, RZ ;  /* 0x0000000a090a7224 */ /* 0x020fc800078e02ff */
[----:B------:R-:W-:Y:S02]  /*30c0*/  IMAD R7, R7, R10, RZ ;  /* 0x0000000a07077224 */ /* 0x000fe400078e02ff */
[----:B------:R-:W-:Y:S02]  /*30d0*/  IMAD R11, R11, R12, RZ ;  /* 0x0000000c0b0b7224 */ /* 0x000fe400078e02ff */
[----:B------:R-:W-:Y:S02]  /*30e0*/  IMAD R4, R4, R7, RZ ;  /* 0x0000000704047224 */ /* 0x000fe400078e02ff */
[----:B------:R-:W-:-:S04]  /*30f0*/  IMAD R14, R13, R14, RZ ;  /* 0x0000000e0d0e7224 */ /* 0x000fc800078e02ff */
[----:B------:R-:W-:Y:S02]  /*3100*/  IMAD R11, R11, R14, RZ ;  /* 0x0000000e0b0b7224 */ /* 0x000fe400078e02ff */
[----:B------:R-:W-:Y:S02]  /*3110*/  IMAD R15, R15, R16, RZ ;  /* 0x000000100f0f7224 */ /* 0x000fe400078e02ff */
[----:B------:R-:W-:-:S04]  /*3120*/  IMAD R18, R17, R18, RZ ;  /* 0x0000001211127224 */ /* 0x000fc800078e02ff */
[----:B------:R-:W-:-:S04]  /*3130*/  IMAD R18, R15, R18, RZ ;  /* 0x000000120f127224 */ /* 0x000fc800078e02ff */
[----:B------:R-:W-:Y:S02]  /*3140*/  IMAD R5, R11, R18, RZ ;  /* 0x000000120b057224 */ /* 0x000fe400078e02ff */
[----:B------:R-:W-:Y:S02]  /*3150*/  HFMA2 R11, -RZ, RZ, 0, 0.00048828125 ;  /* 0x00001000ff0b7431 */ /* 0x000fe400000001ff */
[----:B------:R-:W-:Y:S01]  /*3160*/  IMAD R8, R4, R5, RZ ;  /* 0x0000000504087224 */ /* 0x000fe200078e02ff */
[----:B------:R-:W-:Y:S06]  /*3170*/  @!P0 BRA `(.L_x_2513) ;  /* 0x0000000000ac8947 */ /* 0x000fec0003800000 */
[----:B------:R-:W0:Y:S01]  /*3180*/  LDC R7, c[0x0][0x390] ;  /* 0x0000e400ff077b82 */ /* 0x000e220000000800 */
[----:B------:R-:W-:Y:S02]  /*3190*/  IADD3 R6, PT, PT, R20, -0x1000, RZ ;  /* 0xfffff00014067810 */ /* 0x000fe40007ffe0ff */
[----:B------:R-:W-:-:S07]  /*31a0*/  MOV R11, 0x1000 ;  /* 0x00001000000b7802 */ /* 0x000fce0000000f00 */
.L_x_2515:
[----:B------:R-:W-:-:S05]  /*31b0*/  IMAD.WIDE R4, R11, 0x4, R2 ;  /* 0x000000040b047825 */ /* 0x000fca00078e0202 */
[----:B------:R-:W2:Y:S04]  /*31c0*/  LDG.E.CONSTANT R20, desc[UR6][R4.64+0x400] ;  /* 0x0004000604147981 */ /* 0x000ea8000c1e9900 */
[----:B------:R-:W2:Y:S04]  /*31d0*/  LDG.E.CONSTANT R21, desc[UR6][R4.64+0x800] ;  /* 0x0008000604157981 */ /* 0x000ea8000c1e9900 */
        /* <DEDUP_REMOVED lines=13> */
[----:B------:R1:W5:Y:S01]  /*32b0*/  LDG.E.CONSTANT R18, desc[UR6][R4.64+0x3c00] ;  /* 0x003c000604127981 */ /* 0x000362000c1e9900 */
[----:B--2---:R-:W-:-:S02]  /*32c0*/  IMAD R21, R20, R21, RZ ;  /* 0x0000001514157224 */ /* 0x004fc400078e02ff */
[----:B0-----:R-:W-:Y:S02]  /*32d0*/  IMAD.MOV.U32 R20, RZ, RZ, R7 ;  /* 0x000000ffff147224 */ /* 0x001fe400078e0007 */
[----:B---3--:R-:W-:-:S03]  /*32e0*/  IMAD R8, R19, R8, RZ ;  /* 0x0000000813087224 */ /* 0x008fc600078e02ff */
[----:B-1----:R-:W-:Y:S01]  /*32f0*/  IADD3 R4, PT, PT, -R11, R20, RZ ;  /* 0x000000140b047210 */ /* 0x002fe20007ffe1ff */
[----:B------:R-:W-:-:S03]  /*3300*/  IMAD R8, R8, R21, RZ ;  /* 0x0000001508087224 */ /* 0x000fc600078e02ff */
[----:B------:R-:W-:Y:S01]  /*3310*/  ISETP.GE.AND P0, PT, R4, 0x1000, PT ;  /* 0x000010000400780c */ /* 0x000fe20003f06270 */
[----:B----4-:R-:W-:Y:S02]  /*3320*/  IMAD R22, R22, R23, RZ ;  /* 0x0000001716167224 */ /* 0x010fe400078e02ff */
[----:B-----5:R-:W-:-:S04]  /*3330*/  IMAD R25, R24, R25, RZ ;  /* 0x0000001918197224 */ /* 0x020fc800078e02ff */
[----:B------:R-:W-:Y:S02]  /*3340*/  IMAD R25, R22, R25, RZ ;  /* 0x0000001916197224 */ /* 0x000fe400078e02ff */
[----:B------:R-:W-:Y:S02]  /*3350*/  IMAD R16, R16, R17, RZ ;  /* 0x0000001110107224 */ /* 0x000fe400078e02ff */
[----:B------:R-:W-:-:S04]  /*3360*/  IMAD R15, R15, R10, RZ ;  /* 0x0000000a0f0f7224 */ /* 0x000fc800078e02ff */
[----:B------:R-:W-:Y:S02]  /*3370*/  IMAD R15, R16, R15, RZ ;  /* 0x0000000f100f7224 */ /* 0x000fe400078e02ff */
[----:B------:R-:W-:Y:S02]  /*3380*/  IMAD R9, R14, R9, RZ ;  /* 0x000000090e097224 */ /* 0x000fe400078e02ff */
[----:B------:R-:W-:-:S04]  /*3390*/  IMAD R12, R13, R12, RZ ;  /* 0x0000000c0d0c7224 */ /* 0x000fc800078e02ff */
[----:B------:R-:W-:Y:S02]  /*33a0*/  IMAD R12, R9, R12, RZ ;  /* 0x0000000c090c7224 */ /* 0x000fe400078e02ff */
[----:B------:R-:W-:Y:S02]  /*33b0*/  IMAD R8, R8, R25, RZ ;  /* 0x0000001908087224 */ /* 0x000fe400078e02ff */
[----:B------:R-:W-:-:S04]  /*33c0*/  IMAD R15, R15, R12, RZ ;  /* 0x0000000c0f0f7224 */ /* 0x000fc800078e02ff */
[----:B------:R-:W-:-:S04]  /*33d0*/  IMAD R15, R8, R15, RZ ;  /* 0x0000000f080f7224 */ /* 0x000fc800078e02ff */
[----:B------:R-:W-:Y:S01]  /*33e0*/  IMAD R8, R18, R15, RZ ;  /* 0x0000000f12087224 */ /* 0x000fe200078e02ff */
[----:B------:R-:W-:Y:S06]  /*33f0*/  @!P0 BRA `(.L_x_2514) ;  /* 0x0000000800308947 */ /* 0x000fec0003800000 */
[----:B------:R-:W-:-:S04]  /*3400*/  IADD3 R11, PT, PT, R11, 0x1000, RZ ;  /* 0x000010000b0b7810 */ /* 0x000fc80007ffe0ff */
[----:B------:R-:W-:-:S13]  /*3410*/  ISETP.GT.AND P0, PT, R11, R6, PT ;  /* 0x000000060b00720c */ /* 0x000fda0003f04270 */
[----:B------:R-:W-:Y:S05]  /*3420*/  @!P0 BRA `(.L_x_2515) ;  /* 0xfffffffc00608947 */ /* 0x000fea000383ffff */
.L_x_2513:
[----:B------:R-:W-:-:S13]  /*3430*/  ISETP.GE.AND P0, PT, R11, R20, PT ;  /* 0x000000140b00720c */ /* 0x000fda0003f06270 */
[----:B------:R-:W-:Y:S05]  /*3440*/  @P0 BRA `(.L_x_2514) ;  /* 0x00000008001c0947 */ /* 0x000fea0003800000 */
[----:B------:R-:W-:Y:S01]  /*3450*/  IADD3 R9, PT, PT, -R11, R20, RZ ;  /* 0x000000140b097210 */ /* 0x000fe20007ffe1ff */
[----:B------:R-:W-:Y:S03]  /*3460*/  BSSY.RECONVERGENT B1, `(.L_x_2514) ;  /* 0x0000085000017945 */ /* 0x000fe60003800200 */
        /* <DEDUP_REMOVED lines=11> */
[----:B------:R-:W-:Y:S01]  /*3520*/  LEA.HI R2, R2, 0x1, RZ, 0x18 ;  /* 0x0000000102027811 */ /* 0x000fe200078fc0ff */
[----:B------:R-:W-:Y:S01]  /*3530*/  IMAD.IADD R7, R0, 0x1, R11 ;  /* 0x0000000100077824 */ /* 0x000fe200078e020b */
[----:B------:R-:W-:Y:S02]  /*3540*/  MOV R10, R0 ;  /* 0x00000000000a7202 */ /* 0x000fe40000000f00 */
[----:B------:R-:W-:-:S04]  /*3550*/  LOP3.LUT R2, R2, 0x3, RZ, 0xc0, !PT ;  /* 0x0000000302027812 */ /* 0x000fc800078ec0ff */
[----:B------:R-:W-:-:S07]  /*3560*/  IADD3 R6, PT, PT, -R2, RZ, RZ ;  /* 0x000000ff02067210 */ /* 0x000fce0007ffe1ff */
.L_x_2519:
[----:B0-----:R-:W-:-:S06]  /*3570*/  IMAD.WIDE.U32 R2, R7, 0x4, R4 ;  /* 0x0000000407027825 */ /* 0x001fcc00078e0004 */
[----:B------:R-:W2:Y:S01]  /*3580*/  LDG.E.CONSTANT R3, desc[UR6][R2.64] ;  /* 0x0000000602037981 */ /* 0x000ea2000c1e9900 */
[----:B------:R-:W-:Y:S01]  /*3590*/  IADD3 R6, PT, PT, R6, 0x1, RZ ;  /* 0x0000000106067810 */ /* 0x000fe20007ffe0ff */
[----:B------:R-:W-:Y:S01]  /*35a0*/  VIADD R7, R7, 0x100 ;  /* 0x0000010007077836 */ /* 0x000fe20000000000 */
[----:B------:R-:W-:Y:S02]  /*35b0*/  IADD3 R10, PT, PT, R10, 0x100, RZ ;  /* 0x000001000a0a7810 */ /* 0x000fe40007ffe0ff */
[----:B------:R-:W-:Y:S01]  /*35c0*/  ISETP.NE.AND P0, PT, R6, RZ, PT ;  /* 0x000000ff0600720c */ /* 0x000fe20003f05270 */
[----:B--2---:R-:W-:-:S12]  /*35d0*/  IMAD R8, R3, R8, RZ ;  /* 0x0000000803087224 */ /* 0x004fd800078e02ff */
[----:B------:R-:W-:Y:S05]  /*35e0*/  @P0 BRA `(.L_x_2519) ;  /* 0xfffffffc00e00947 */ /* 0x000fea000383ffff */
.L_x_2518:
[----:B------:R-:W-:Y:S05]  /*35f0*/  BSYNC.RECONVERGENT B2 ;  /* 0x0000000000027941 */ /* 0x000fea0003800200 */
.L_x_2517:
[----:B------:R-:W-:Y:S05]  /*3600*/  @!P1 BRA `(.L_x_2516) ;  /* 0x0000000400a89947 */ /* 0x000fea0003800000 */
[----:B------:R-:W0:Y:S01]  /*3610*/  LDCU.64 UR4, c[0x0][0x380] ;  /* 0x00007000ff0477ac */ /* 0x000e220008000a00 */
[----:B------:R-:W-:Y:S01]  /*3620*/  IADD3 R5, PT, PT, R9, -R10, RZ ;  /* 0x8000000a09057210 */ /* 0x000fe20007ffe0ff */
[----:B------:R-:W-:Y:S01]  /*3630*/  BSSY.RECONVERGENT B2, `(.L_x_2520) ;  /* 0x000003b000027945 */ /* 0x000fe20003800200 */
[CC--:B------:R-:W-:Y:S02]  /*3640*/  IADD3 R3, P0, PT, R10.reuse, R11.reuse, RZ ;  /* 0x0000000b0a037210 */ /* 0x0c0fe40007f1e0ff */
[----:B------:R-:W-:Y:S02]  /*3650*/  ISETP.GT.AND P1, PT, R5, 0xc00, PT ;  /* 0x00000c000500780c */ /* 0x000fe40003f24270 */
[----:B------:R-:W-:Y:S02]  /*3660*/  IADD3.X R4, PT, PT, RZ, RZ, RZ, P0, !PT ;  /* 0x000000ffff047210 */ /* 0x000fe400007fe4ff */
[----:B------:R-:W-:Y:S02]  /*3670*/  IADD3 R11, PT, PT, R10, R11, RZ ;  /* 0x0000000b0a0b7210 */ /* 0x000fe40007ffe0ff */
        /* <DEDUP_REMOVED lines=8> */
.L_x_2522:
[----:B------:R-:W0:Y:S01]  /*3700*/  LDC.64 R4, c[0x0][0x380] ;  /* 0x0000e000ff047b82 */ /* 0x000e220000000a00 */
[----:B------:R-:W2:Y:S01]  /*3710*/  LDG.E.CONSTANT R12, desc[UR6][R2.64+-0x400] ;  /* 0xfffc0006020c7981 */ /* 0x000ea2000c1e9900 */
[----:B------:R-:W-:-:S03]  /*3720*/  IADD3 R25, PT, PT, R11, 0x400, RZ ;  /* 0x000004000b197810 */ /* 0x000fc60007ffe0ff */
[----:B------:R-:W3:Y:S04]  /*3730*/  LDG.E.CONSTANT R20, desc[UR6][R2.64] ;  /* 0x0000000602147981 */ /* 0x000ee8000c1e9900 */
[----:B------:R-:W4:Y:S01]  /*3740*/  LDG.E.CONSTANT R19, desc[UR6][R2.64+0x400] ;  /* 0x0004000602137981 */ /* 0x000f22000c1e9900 */
[----:B------:R-:W-:-:S03]  /*3750*/  IADD3 R7, PT, PT, R11, 0x800, RZ ;  /* 0x000008000b077810 */ /* 0x000fc60007ffe0ff */
[----:B------:R-:W5:Y:S04]  /*3760*/  LDG.E.CONSTANT R17, desc[UR6][R2.64+0xc00] ;  /* 0x000c000602117981 */ /* 0x000f68000c1e9900 */
[----:B------:R-:W5:Y:S01]  /*3770*/  LDG.E.CONSTANT R16, desc[UR6][R2.64+0x1000] ;  /* 0x0010000602107981 */ /* 0x000f62000c1e9900 */
[----:B------:R-:W-:-:S03]  /*3780*/  IADD3 R23, PT, PT, R11, 0xc00, RZ ;  /* 0x00000c000b177810 */ /* 0x000fc60007ffe0ff */
[----:B------:R-:W5:Y:S01]  /*3790*/  LDG.E.CONSTANT R22, desc[UR6][R2.64+0x1c00] ;  /* 0x001c000602167981 */ /* 0x000f62000c1e9900 */
[----:B0-----:R-:W-:-:S03]  /*37a0*/  IMAD.WIDE.U32 R14, R11, 0x4, R4 ;  /* 0x000000040b0e7825 */ /* 0x001fc600078e0004 */
[----:B------:R-:W5:Y:S04]  /*37b0*/  LDG.E.CONSTANT R21, desc[UR6][R2.64+0x2000] ;  /* 0x0020000602157981 */ /* 0x000f68000c1e9900 */
[----:B------:R-:W5:Y:S04]  /*37c0*/  LDG.E.CONSTANT R26, desc[UR6][R2.64+0x3000] ;  /* 0x00300006021a7981 */ /* 0x000f68000c1e9900 */
[----:B------:R-:W2:Y:S01]  /*37d0*/  LDG.E.CONSTANT R15, desc[UR6][R14.64] ;  /* 0x000000060e0f7981 */ /* 0x000ea2000c1e9900 */
[----:B------:R-:W-:-:S05]  /*37e0*/  IMAD.WIDE.U32 R24, R25, 0x4, R4 ;  /* 0x0000000419187825 */ /* 0x000fca00078e0004 */
[----:B------:R-:W5:Y:S01]  /*37f0*/  LDG.E.CONSTANT R18, desc[UR6][R24.64] ;  /* 0x0000000618127981 */ /* 0x000f62000c1e9900 */
[----:B------:R-:W-:-:S03]  /*3800*/  IMAD.WIDE.U32 R6, R7, 0x4, R4 ;  /* 0x0000000407067825 */ /* 0x000fc600078e0004 */
[----:B------:R-:W5:Y:S04]  /*3810*/  LDG.E.CONSTANT R14, desc[UR6][R2.64+0x1400] ;  /* 0x00140006020e7981 */ /* 0x000f68000c1e9900 */
[----:B------:R-:W5:Y:S01]  /*3820*/  LDG.E.CONSTANT R6, desc[UR6][R6.64] ;  /* 0x0000000606067981 */ /* 0x000f62000c1e9900 */
[----:B------:R-:W-:-:S03]  /*3830*/  IMAD.WIDE.U32 R4, R23, 0x4, R4 ;  /* 0x0000000417047825 */ /* 0x000fc600078e0004 */
[----:B------:R-:W5:Y:S04]  /*3840*/  LDG.E.CONSTANT R23, desc[UR6][R2.64+0x2400] ;  /* 0x0024000602177981 */ /* 0x000f68000c1e9900 */
[----:B------:R-:W5:Y:S04]  /*3850*/  LDG.E.CONSTANT R4, desc[UR6][R4.64] ;  /* 0x0000000604047981 */ /* 0x000f68000c1e9900 */
[----:B------:R-:W5:Y:S04]  /*3860*/  LDG.E.CONSTANT R24, desc[UR6][R2.64+0x2c00] ;  /* 0x002c000602187981 */ /* 0x000f68000c1e9900 */
[----:B------:R0:W5:Y:S01]  /*3870*/  LDG.E.CONSTANT R25, desc[UR6][R2.64+0x3400] ;  /* 0x0034000602197981 */ /* 0x000162000c1e9900 */
[----:B------:R-:W-:-:S04]  /*3880*/  IADD3 R10, PT, PT, R10, 0x1000, RZ ;  /* 0x000010000a0a7810 */ /* 0x000fc80007ffe0ff */
[----:B------:R-:W-:Y:S02]  /*3890*/  ISETP.GE.AND P1, PT, R10, R13, PT ;  /* 0x0000000d0a00720c */ /* 0x000fe40003f26270 */
[----:B0-----:R-:W-:Y:S02]  /*38a0*/  IADD3 R2, P2, PT, R2, 0x4000, RZ ;  /* 0x0000400002027810 */ /* 0x001fe40007f5e0ff */
[----:B------:R-:W-:-:S03]  /*38b0*/  IADD3 R11, PT, PT, R11, 0x1000, RZ ;  /* 0x000010000b0b7810 */ /* 0x000fc60007ffe0ff */
[----:B------:R-:W-:Y:S02]  /*38c0*/  IMAD.X R3, RZ, RZ, R3, P2 ;  /* 0x000000ffff037224 */ /* 0x000fe400010e0603 */
        /* <DEDUP_REMOVED lines=17> */
.L_x_2521:
[----:B------:R-:W-:Y:S05]  /*39e0*/  BSYNC.RECONVERGENT B2 ;  /* 0x0000000000027941 */ /* 0x000fea0003800200 */
.L_x_2520:
[----:B------:R-:W-:Y:S01]  /*39f0*/  IADD3 R4, PT, PT, R9, -R10, RZ ;  /* 0x8000000a09047210 */ /* 0x000fe20007ffe0ff */
[----:B------:R-:W-:Y:S03]  /*3a00*/  BSSY.RECONVERGENT B2, `(.L_x_2523) ;  /* 0x000001e000027945 */ /* 0x000fe60003800200 */
[----:B------:R-:W-:-:S13]  /*3a10*/  ISETP.GT.AND P1, PT, R4, 0x400, PT ;  /* 0x000004000400780c */ /* 0x000fda0003f24270 */
[----:B------:R-:W-:Y:S05]  /*3a20*/  @!P1 BRA `(.L_x_2524) ;  /* 0x00000000006c9947 */ /* 0x000fea0003800000 */
[----:B------:R-:W0:Y:S01]  /*3a30*/  LDC.64 R6, c[0x0][0x380] ;  /* 0x0000e000ff067b82 */ /* 0x000e220000000a00 */
[----:B------:R-:W2:Y:S01]  /*3a40*/  LDG.E.CONSTANT R13, desc[UR6][R2.64+-0x400] ;  /* 0xfffc0006020d7981 */ /* 0x000ea2000c1e9900 */
[----:B------:R-:W-:-:S03]  /*3a50*/  IADD3 R17, PT, PT, R11, 0x400, RZ ;  /* 0x000004000b117810 */ /* 0x000fc60007ffe0ff */
[----:B------:R-:W3:Y:S04]  /*3a60*/  LDG.E.CONSTANT R15, desc[UR6][R2.64] ;  /* 0x00000006020f7981 */ /* 0x000ee8000c1e9900 */
[----:B------:R-:W4:Y:S04]  /*3a70*/  LDG.E.CONSTANT R19, desc[UR6][R2.64+0xc00] ;  /* 0x000c000602137981 */ /* 0x000f28000c1e9900 */
[----:B------:R-:W5:Y:S04]  /*3a80*/  LDG.E.CONSTANT R21, desc[UR6][R2.64+0x1000] ;  /* 0x0010000602157981 */ /* 0x000f68000c1e9900 */
[----:B------:R-:W5:Y:S01]  /*3a90*/  LDG.E.CONSTANT R23, desc[UR6][R2.64+0x1400] ;  /* 0x0014000602177981 */ /* 0x000f62000c1e9900 */
[----:B0-----:R-:W-:-:S06]  /*3aa0*/  IMAD.WIDE.U32 R4, R11, 0x4, R6 ;  /* 0x000000040b047825 */ /* 0x001fcc00078e0006 */
[----:B------:R0:W2:Y:S01]  /*3ab0*/  LDG.E.CONSTANT R5, desc[UR6][R4.64] ;  /* 0x0000000604057981 */ /* 0x0000a2000c1e9900 */
[----:B------:R-:W-:-:S03]  /*3ac0*/  IMAD.WIDE.U32 R6, R17, 0x4, R6 ;  /* 0x0000000411067825 */ /* 0x000fc600078e0006 */
[----:B------:R1:W4:Y:S04]  /*3ad0*/  LDG.E.CONSTANT R17, desc[UR6][R2.64+0x400] ;  /* 0x0004000602117981 */ /* 0x000328000c1e9900 */
[----:B------:R-:W5:Y:S01]  /*3ae0*/  LDG.E.CONSTANT R7, desc[UR6][R6.64] ;  /* 0x0000000606077981 */ /* 0x000f62000c1e9900 */
[----:B0-----:R-:W-:Y:S01]  /*3af0*/  IADD3 R4, P1, PT, R2, 0x2000, RZ ;  /* 0x0000200002047810 */ /* 0x001fe20007f3e0ff */
[----:B------:R-:W-:Y:S01]  /*3b00*/  VIADD R10, R10, 0x800 ;  /* 0x000008000a0a7836 */ /* 0x000fe20000000000 */
[----:B------:R-:W-:Y:S02]  /*3b10*/  PLOP3.LUT P0, PT, PT, PT, PT, 0x8, 0x80 ;  /* 0x000000000080781c */ /* 0x000fe40003f0e170 */
[----:B------:R-:W-:Y:S02]  /*3b20*/  IADD3 R11, PT, PT, R11, 0x800, RZ ;  /* 0x000008000b0b7810 */ /* 0x000fe40007ffe0ff */
[----:B-1----:R-:W-:Y:S01]  /*3b30*/  MOV R2, R4 ;  /* 0x0000000400027202 */ /* 0x002fe20000000f00 */
[----:B--2---:R-:W-:-:S04]  /*3b40*/  IMAD R8, R8, R5, RZ ;  /* 0x0000000508087224 */ /* 0x004fc800078e02ff */
[----:B------:R-:W-:-:S04]  /*3b50*/  IMAD R8, R8, R13, RZ ;  /* 0x0000000d08087224 */ /* 0x000fc800078e02ff */
[----:B---3--:R-:W-:-:S04]  /*3b60*/  IMAD R8, R8, R15, RZ ;  /* 0x0000000f08087224 */ /* 0x008fc800078e02ff */
[----:B----4-:R-:W-:-:S04]  /*3b70*/  IMAD R8, R8, R17, RZ ;  /* 0x0000001108087224 */ /* 0x010fc800078e02ff */
[----:B-----5:R-:W-:-:S04]  /*3b80*/  IMAD R8, R8, R7, RZ ;  /* 0x0000000708087224 */ /* 0x020fc800078e02ff */
[----:B------:R-:W-:Y:S01]  /*3b90*/  IMAD R8, R8, R19, RZ ;  /* 0x0000001308087224 */ /* 0x000fe200078e02ff */
[----:B------:R-:W-:-:S03]  /*3ba0*/  IADD3.X R5, PT, PT, RZ, R3, RZ, P1, !PT ;  /* 0x00000003ff057210 */ /* 0x000fc60000ffe4ff */
[----:B------:R-:W-:Y:S01]  /*3bb0*/  IMAD R8, R8, R21, RZ ;  /* 0x0000001508087224 */ /* 0x000fe200078e02ff */
[----:B------:R-:W-:-:S03]  /*3bc0*/  MOV R3, R5 ;  /* 0x0000000500037202 */ /* 0x000fc60000000f00 */
[----:B------:R-:W-:-:S07]  /*3bd0*/  IMAD R8, R8, R23, RZ ;  /* 0x0000001708087224 */ /* 0x000fce00078e02ff */
.L_x_2524:
[----:B------:R-:W-:Y:S05]  /*3be0*/  BSYNC.RECONVERGENT B2 ;  /* 0x0000000000027941 */ /* 0x000fea0003800200 */
.L_x_2523:
        /* <DEDUP_REMOVED lines=12> */
.L_x_2516:
[----:B------:R-:W-:Y:S05]  /*3cb0*/  BSYNC.RECONVERGENT B1 ;  /* 0x0000000000017941 */ /* 0x000fea0003800200 */
.L_x_2514:
[----:B------:R-:W0:Y:S01]  /*3cc0*/  S2R R9, SR_LANEID ;  /* 0x0000000000097919 */ /* 0x000e220000000000 */
[----:B------:R-:W1:Y:S01]  /*3cd0*/  SHFL.DOWN PT, R2, R8, 0x1, 0x1f ;  /* 0x08201f0008027f89 */ /* 0x000e6200000e0000 */
[C---:B0-----:R-:W-:Y:S02]  /*3ce0*/  ISETP.GT.AND P0, PT, R9.reuse, 0x1e, PT ;  /* 0x0000001e0900780c */ /* 0x041fe40003f04270 */
[C---:B------:R-:W-:Y:S02]  /*3cf0*/  ISETP.NE.AND P1, PT, R9.reuse, RZ, PT ;  /* 0x000000ff0900720c */ /* 0x040fe40003f25270 */
        /* <DEDUP_REMOVED lines=40> */
[----:B------:R-:W-:-:S07]  /*3f80*/  IMAD R2, R8, R9, RZ ;  /* 0x0000000908027224 */ /* 0x000fce00078e02ff */
.L_x_2486:
[----:B------:R-:W-:Y:S05]  /*3f90*/  BSYNC.RECONVERGENT B0 ;  /* 0x0000000000007941 */ /* 0x000fea0003800200 */
.L_x_2470:
[----:B------:R-:W-:Y:S05]  /*3fa0*/  @P0 EXIT ;  /* 0x000000000000094d */ /* 0x000fea0003800000 */
[----:B------:R-:W5:Y:S01]  /*3fb0*/  LDC.64 R4, c[0x0][0x388] ;  /* 0x0000e200ff047b82 */ /* 0x000f620000000a00 */
[----:B------:R-:W3:Y:S02]  /*3fc0*/  LDCU UR4, c[0x0][0x398] ;  /* 0x00007300ff0477ac */ /* 0x000ee40008000800 */
[----:B---3--:R-:W-:-:S05]  /*3fd0*/  IMAD R3, R2, UR4, RZ ;  /* 0x0000000402037c24 */ /* 0x008fca000f8e02ff */
[----:B-----5:R-:W-:Y:S01]  /*3fe0*/  STG.E desc[UR6][R4.64], R3 ;  /* 0x0000000304007986 */ /* 0x020fe2000c101906 */
[----:B------:R-:W-:Y:S05]  /*3ff0*/  EXIT ;  /* 0x000000000000794d */ /* 0x000fea0003800000 */
.L_x_2525:
        /* <DEDUP_REMOVED lines=16> */
.L_x_14364:


//--------------------- .text._ZN3cub18CUB_300001_SM_10006detail6reduce18DeviceReduceKernelINS2_10policy_hubIiyN4cuda3std3__410multipliesIiEEE10Policy1000EN6thrust24THRUST_300001_SM_1000_NS18transform_iteratorINSD_12zip_functionIS9_EENSD_12zip_iteratorINS7_5tupleIJNSD_6detail15normal_iteratorINSD_10device_ptrIiEEEESN_EEEEENSD_11use_defaultESQ_EEyS9_iNS7_10__identityEEEvT0_PT3_T1_NS0_13GridEvenShareISW_EET2_T4_ --------------------------
	.section	.text._ZN3cub18CUB_300001_SM_10006detail6reduce18DeviceReduceKernelINS2_10policy_hubIiyN4cuda3std3__410multipliesIiEEE10Policy1000EN6thrust24THRUST_300001_SM_1000_NS18transform_iteratorINSD_12zip_functionIS9_EENSD_12zip_iteratorINS7_5tupleIJNSD_6detail15normal_iteratorINSD_10device_ptrIiEEEESN_EEEEENSD_11use_defaultESQ_EEyS9_iNS7_10__identityEEEvT0_PT3_T1_NS0_13GridEvenShareISW_EET2_T4_,"ax",@progbits
	.align	128
        .global         _ZN3cub18CUB_300001_SM_10006detail6reduce18DeviceReduceKernelINS2_10policy_hubIiyN4cuda3std3__410multipliesIiEEE10Policy1000EN6thrust24THRUST_300001_SM_1000_NS18transform_iteratorINSD_12zip_functionIS9_EENSD_12zip_iteratorINS7_5tupleIJNSD_6detail15normal_iteratorINSD_10device_ptrIiEEEESN_EEEEENSD_11use_defaultESQ_EEyS9_iNS7_10__identityEEEvT0_PT3_T1_NS0_13GridEvenShareISW_EET2_T4_
        .type           _ZN3cub18CUB_300001_SM_10006detail6reduce18DeviceReduceKernelINS2_10policy_hubIiyN4cuda3std3__410multipliesIiEEE10Policy1000EN6thrust24THRUST_300001_SM_1000_NS18transform_iteratorINSD_12zip_functionIS9_EENSD_12zip_iteratorINS7_5tupleIJNSD_6detail15normal_iteratorINSD_10device_ptrIiEEEESN_EEEEENSD_11use_defaultESQ_EEyS9_iNS7_10__identityEEEvT0_PT3_T1_NS0_13GridEvenShareISW_EET2_T4_,@function
        .size           _ZN3cub18CUB_300001_SM_10006detail6reduce18DeviceReduceKernelINS2_10policy_hubIiyN4cuda3std3__410multipliesIiEEE10Policy1000EN6thrust24THRUST_300001_SM_1000_NS18transform_iteratorINSD_12zip_functionIS9_EENSD_12zip_iteratorINS7_5tupleIJNSD_6detail15normal_iteratorINSD_10device_ptrIiEEEESN_EEEEENSD_11use_defaultESQ_EEyS9_iNS7_10__identityEEEvT0_PT3_T1_NS0_13GridEvenShareISW_EET2_T4_,(.L_x_14365 - _ZN3cub18CUB_300001_SM_10006detail6reduce18DeviceReduceKernelINS2_10policy_hubIiyN4cuda3std3__410multipliesIiEEE10Policy1000EN6thrust24THRUST_300001_SM_1000_NS18transform_iteratorINSD_12zip_functionIS9_EENSD_12zip_iteratorINS7_5tupleIJNSD_6detail15normal_iteratorINSD_10device_ptrIiEEEESN_EEEEENSD_11use_defaultESQ_EEyS9_iNS7_10__identityEEEvT0_PT3_T1_NS0_13GridEvenShareISW_EET2_T4_)
        .other          _ZN3cub18CUB_300001_SM_10006detail6reduce18DeviceReduceKernelINS2_10policy_hubIiyN4cuda3std3__410multipliesIiEEE10Policy1000EN6thrust24THRUST_300001_SM_1000_NS18transform_iteratorINSD_12zip_functionIS9_EENSD_12zip_iteratorINS7_5tupleIJNSD_6detail15normal_iteratorINSD_10device_ptrIiEEEESN_EEEEENSD_11use_defaultESQ_EEyS9_iNS7_10__identityEEEvT0_PT3_T1_NS0_13GridEvenShareISW_EET2_T4_,@"STO_CUDA_ENTRY STV_DEFAULT"
_ZN3cub18CUB_300001_SM_10006detail6reduce18DeviceReduceKernelINS2_10policy_hubIiyN4cuda3std3__410multipliesIiEEE10Policy1000EN6thrust24THRUST_300001_SM_1000_NS18transform_iteratorINSD_12zip_functionIS9_EENSD_12zip_iteratorINS7_5tupleIJNSD_6detail15normal_iteratorINSD_10device_ptrIiEEEESN_EEEEENSD_11use_defaultESQ_EEyS9_iNS7_10__identityEEEvT0_PT3_T1_NS0_13GridEvenShareISW_EET2_T4_:
.text._ZN3cub18CUB_300001_SM_10006detail6reduce18DeviceReduceKernelINS2_10policy_hubIiyN4cuda3std3__410multipliesIiEEE10Policy1000EN6thrust24THRUST_300001_SM_1000_NS18transform_iteratorINSD_12zip_functionIS9_EENSD_12zip_iteratorINS7_5tupleIJNSD_6detail15normal_iteratorINSD_10device_ptrIiEEEESN_EEEEENSD_11use_defaultESQ_EEyS9_iNS7_10__identityEEEvT0_PT3_T1_NS0_13GridEvenShareISW_EET2_T4_:
[----:B------:R-:W-:Y:S08]  /*0000*/  LDC R1, c[0x0][0x37c] ;  /* 0x0000df00ff017b82 */ /* 0x000ff00000000800 */
[----:B------:R-:W0:Y:S01]  /*0010*/  S2UR UR20, SR_CTAID.X ;  /* 0x00000000001479c3 */ /* 0x000e220000002500 */
[----:B------:R-:W1:Y:S01]  /*0020*/  LDCU.64 UR4, c[0x0][0x3c8] ;  /* 0x00007900ff0477ac */ /* 0x000e620008000a00 */
[----:B------:R-:W-:Y:S01]  /*0030*/  BSSY.RECONVERGENT B0, `(.L_x_2526) ;  /* 0x0000326000007945 */ /* 0x000fe20003800200 */
[----:B------:R-:W2:Y:S01]  /*0040*/  LDCU UR15, c[0x0][0x3d0] ;  /* 0x00007a00ff0f77ac */ /* 0x000ea20008000800 */
[----:B------:R-:W3:Y:S01]  /*0050*/  LDCU.64 UR18, c[0x0][0x358] ;  /* 0x00006b00ff1277ac */ /* 0x000ee20008000a00 */
[----:B-1----:R-:W-:-:S02]  /*0060*/  MOV R2, UR4 ;  /* 0x0000000400027c02 */ /* 0x002fc40008000f00 */
[----:B------:R-:W-:Y:S01]  /*0070*/  MOV R3, UR5 ;  /* 0x0000000500037c02 */ /* 0x000fe20008000f00 */
        /* <DEDUP_REMOVED lines=9> */
[----:B------:R-:W-:Y:S01]  /*0110*/  IADD3 R7, PT, PT, R2, -UR13, RZ ;  /* 0x8000000d02077c10 */ /* 0x000fe2000fffe0ff */
[----:B------:R-:W-:Y:S01]  /*0120*/  BSSY.RECONVERGENT B1, `(.L_x_2528) ;  /* 0x000000e000017945 */ /* 0x000fe20003800200 */
[----:B------:R-:W-:Y:S02]  /*0130*/  IMAD.MOV.U32 R24, RZ, RZ, RZ ;  /* 0x000000ffff187224 */ /* 0x000fe400078e00ff */
[----:B0-----:R-:W-:Y:S02]  /*0140*/  ISETP.GE.AND P0, PT, R6, R7, PT ;  /* 0x000000070600720c */ /* 0x001fe40003f06270 */
[----:B------:R-:W-:-:S11]  /*0150*/  MOV R0, R6 ;  /* 0x0000000600007202 */ /* 0x000fd60000000f00 */
[----:B------:R-:W-:Y:S05]  /*0160*/  @P0 BRA `(.L_x_2529) ;  /* 0x0000000000240947 */ /* 0x000fea0003800000 */
[----:B------:R-:W0:Y:S01]  /*0170*/  LDC.64 R4, c[0x0][0x380] ;  /* 0x0000e000ff047b82 */ /* 0x000e220000000a00 */
[----:B------:R-:W-:-:S07]  /*0180*/  IADD3 R3, PT, PT, R6, UR13, RZ ;  /* 0x0000000d06037c10 */ /* 0x000fce000fffe0ff */
[----:B------:R-:W1:Y:S01]  /*0190*/  LDC.64 R8, c[0x0][0x388] ;  /* 0x0000e200ff087b82 */ /* 0x000e620000000a00 */
[----:B0-----:R-:W-:-:S06]  /*01a0*/  IMAD.WIDE.U32 R4, R3, 0x4, R4 ;  /* 0x0000000403047825 */ /* 0x001fcc00078e0004 */
[----:B------:R-:W2:Y:S01]  /*01b0*/  LDG.E R4, desc[UR18][R4.64] ;  /* 0x0000001204047981 */ /* 0x000ea2000c1e1900 */
[----:B-1----:R-:W-:-:S06]  /*01c0*/  IMAD.WIDE.U32 R8, R3, 0x4, R8 ;  /* 0x0000000403087825 */ /* 0x002fcc00078e0008 */
[----:B------:R-:W2:Y:S01]  /*01d0*/  LDG.E R9, desc[UR18][R8.64] ;  /* 0x0000001208097981 */ /* 0x000ea2000c1e1900 */
[----:B------:R-:W-:Y:S02]  /*01e0*/  VIADD R0, R6, 0x100 ;  /* 0x0000010006007836 */ /* 0x000fe40000000000 */
[----:B--2---:R-:W-:-:S07]  /*01f0*/  IMAD R24, R4, R9, RZ ;  /* 0x0000000904187224 */ /* 0x004fce00078e02ff */
.L_x_2529:
[----:B------:R-:W-:Y:S05]  /*0200*/  BSYNC.RECONVERGENT B1 ;  /* 0x0000000000017941 */ /* 0x000fea0003800200 */
.L_x_2528:
        /* <DEDUP_REMOVED lines=16> */
[----:B------:R-:W-:Y:S02]  /*0310*/  MOV R4, UR4 ;  /* 0x0000000400047c02 */ /* 0x000fe40008000f00 */
[----:B------:R-:W-:Y:S02]  /*0320*/  MOV R5, UR5 ;  /* 0x0000000500057c02 */ /* 0x000fe40008000f00 */
[----:B------:R-:W-:Y:S02]  /*0330*/  LOP3.LUT R4, R4, 0x2000, R2, 0xfe, !PT ;  /* 0x0000200004047812 */ /* 0x000fe400078efe02 */
[----:B------:R-:W-:Y:S02]  /*0340*/  LOP3.LUT R5, R3, UR5, RZ, 0xfc, !PT ;  /* 0x0000000503057c12 */ /* 0x000fe4000f8efcff */
[----:B0-----:R-:W-:-:S02]  /*0350*/  IADD3 R2, P1, PT, R4, UR8, RZ ;  /* 0x0000000804027c10 */ /* 0x001fc4000ff3e0ff */
[----:B------:R-:W-:Y:S02]  /*0360*/  IADD3 R4, P2, PT, R4, UR10, RZ ;  /* 0x0000000a04047c10 */ /* 0x000fe4000ff5e0ff */
[C---:B------:R-:W-:Y:S02]  /*0370*/  IADD3.X R3, PT, PT, R5.reuse, UR9, RZ, P1, !PT ;  /* 0x0000000905037c10 */ /* 0x040fe40008ffe4ff */
[----:B------:R-:W-:-:S09]  /*0380*/  IADD3.X R5, PT, PT, R5, UR11, RZ, P2, !PT ;  /* 0x0000000b05057c10 */ /* 0x000fd200097fe4ff */
.L_x_2534:
[----:B------:R-:W2:Y:S04]  /*0390*/  LDG.E R25, desc[UR18][R2.64+-0x2000] ;  /* 0xffe0001202197981 */ /* 0x000ea8000c1e1900 */
[----:B------:R-:W3:Y:S04]  /*03a0*/  LDG.E R33, desc[UR18][R4.64+-0x2000] ;  /* 0xffe0001204217981 */ /* 0x000ee8000c1e1900 */
        /* <DEDUP_REMOVED lines=23> */
[----:B---3--:R-:W-:-:S04]  /*0520*/  IMAD R24, R33, R24, RZ ;  /* 0x0000001821187224 */ /* 0x008fc800078e02ff */
[----:B----4-:R-:W-:Y:S02]  /*0530*/  IMAD R34, R24, R35, RZ ;  /* 0x0000002318227224 */ /* 0x010fe400078e02ff */
[----:B------:R-:W3:Y:S02]  /*0540*/  LDG.E R24, desc[UR18][R2.64+0x1000] ;  /* 0x0010001202187981 */ /* 0x000ee4000c1e1900 */
[----:B-----5:R-:W-:Y:S02]  /*0550*/  IMAD R34, R27, R34, RZ ;  /* 0x000000221b227224 */ /* 0x020fe400078e02ff */
[----:B------:R-:W4:Y:S02]  /*0560*/  LDG.E R27, desc[UR18][R4.64+0x1000] ;  /* 0x00100012041b7981 */ /* 0x000f24000c1e1900 */
[----:B------:R-:W-:Y:S02]  /*0570*/  IMAD R33, R34, R31, RZ ;  /* 0x0000001f22217224 */ /* 0x000fe400078e02ff */
[----:B------:R-:W5:Y:S02]  /*0580*/  LDG.E R31, desc[UR18][R2.64+0x1400] ;  /* 0x00140012021f7981 */ /* 0x000f64000c1e1900 */
[----:B------:R-:W-:-:S02]  /*0590*/  IMAD R34, R30, R33, RZ ;  /* 0x000000211e227224 */ /* 0x000fc400078e02ff */
[----:B------:R-:W5:Y:S02]  /*05a0*/  LDG.E R30, desc[UR18][R4.64+0x1400] ;  /* 0x00140012041e7981 */ /* 0x000f64000c1e1900 */
[----:B------:R-:W-:Y:S02]  /*05b0*/  IMAD R33, R34, R29, RZ ;  /* 0x0000001d22217224 */ /* 0x000fe400078e02ff */
[----:B------:R-:W5:Y:S02]  /*05c0*/  LDG.E R29, desc[UR18][R2.64+0x1800] ;  /* 0x00180012021d7981 */ /* 0x000f64000c1e1900 */
[----:B------:R-:W-:Y:S02]  /*05d0*/  IMAD R34, R28, R33, RZ ;  /* 0x000000211c227224 */ /* 0x000fe400078e02ff */
[----:B------:R-:W5:Y:S04]  /*05e0*/  LDG.E R28, desc[UR18][R4.64+0x1800] ;  /* 0x00180012041c7981 */ /* 0x000f68000c1e1900 */
[----:B------:R0:W5:Y:S01]  /*05f0*/  LDG.E R33, desc[UR18][R2.64+0x1c00] ;  /* 0x001c001202217981 */ /* 0x000162000c1e1900 */
[----:B------:R-:W-:-:S03]  /*0600*/  IMAD R34, R34, R23, RZ ;  /* 0x0000001722227224 */ /* 0x000fc600078e02ff */
[----:B------:R1:W5:Y:S01]  /*0610*/  LDG.E R23, desc[UR18][R4.64+0x1c00] ;  /* 0x001c001204177981 */ /* 0x000362000c1e1900 */
        /* <DEDUP_REMOVED lines=14> */
[----:B------:R-:W-:-:S04]  /*0700*/  IADD3 R8, PT, PT, R8, 0x10, RZ ;  /* 0x0000001008087810 */ /* 0x000fc80007ffe0ff */
[----:B------:R-:W-:Y:S02]  /*0710*/  ISETP.NE.AND P1, PT, R8, RZ, PT ;  /* 0x000000ff0800720c */ /* 0x000fe40003f25270 */
[----:B0-----:R-:W-:Y:S02]  /*0720*/  IADD3 R2, P2, PT, R2, 0x4000, RZ ;  /* 0x0000400002027810 */ /* 0x001fe40007f5e0ff */
[----:B-1----:R-:W-:Y:S01]  /*0730*/  IADD3 R4, P3, PT, R4, 0x4000, RZ ;  /* 0x0000400004047810 */ /* 0x002fe20007f7e0ff */
[----:B------:R-:W-:Y:S01]  /*0740*/  VIADD R0, R0, 0x1000 ;  /* 0x0000100000007836 */ /* 0x000fe20000000000 */
[----:B------:R-:W-:Y:S02]  /*0750*/  IADD3.X R3, PT, PT, RZ, R3, RZ, P2, !PT ;  /* 0x00000003ff037210 */ /* 0x000fe400017fe4ff */
[----:B------:R-:W-:Y:S01]  /*0760*/  IADD3.X R5, PT, PT, RZ, R5, RZ, P3, !PT ;  /* 0x00000005ff057210 */ /* 0x000fe20001ffe4ff */
[----:B--2---:R-:W-:-:S04]  /*0770*/  IMAD R25, R25, R26, RZ ;  /* 0x0000001a19197224 */ /* 0x004fc800078e02ff */
[----:B---3--:R-:W-:-:S04]  /*0780*/  IMAD R24, R25, R24, RZ ;  /* 0x0000001819187224 */ /* 0x008fc800078e02ff */
[----:B----4-:R-:W-:-:S04]  /*0790*/  IMAD R24, R27, R24, RZ ;  /* 0x000000181b187224 */ /* 0x010fc800078e02ff */
[----:B-----5:R-:W-:-:S04]  /*07a0*/  IMAD R31, R24, R31, RZ ;  /* 0x0000001f181f7224 */ /* 0x020fc800078e02ff */
[----:B------:R-:W-:-:S04]  /*07b0*/  IMAD R30, R30, R31, RZ ;  /* 0x0000001f1e1e7224 */ /* 0x000fc800078e02ff */
[----:B------:R-:W-:-:S04]  /*07c0*/  IMAD R29, R30, R29, RZ ;  /* 0x0000001d1e1d7224 */ /* 0x000fc800078e02ff */
[----:B------:R-:W-:-:S04]  /*07d0*/  IMAD R28, R28, R29, RZ ;  /* 0x0000001d1c1c7224 */ /* 0x000fc800078e02ff */
[----:B------:R-:W-:-:S04]  /*07e0*/  IMAD R28, R28, R33, RZ ;  /* 0x000000211c1c7224 */ /* 0x000fc800078e02ff */
[----:B------:R-:W-:Y:S01]  /*07f0*/  IMAD R24, R23, R28, RZ ;  /* 0x0000001c17187224 */ /* 0x000fe200078e02ff */
[----:B------:R-:W-:Y:S06]  /*0800*/  @P1 BRA `(.L_x_2534) ;  /* 0xfffffff800e01947 */ /* 0x000fec000383ffff */
.L_x_2533:
[----:B------:R-:W-:Y:S05]  /*0810*/  BSYNC.RECONVERGENT B2 ;  /* 0x0000000000027941 */ /* 0x000fea0003800200 */
.L_x_2532:
        /* <DEDUP_REMOVED lines=8> */
[----:B------:R-:W-:Y:S02]  /*08a0*/  LEA.HI.X.SX32 R4, R0, RZ, 0x1, P1 ;  /* 0x000000ff00047211 */ /* 0x000fe400008f0eff */
[C---:B------:R-:W-:Y:S02]  /*08b0*/  SHF.L.U32 R2, R3.reuse, 0x2, RZ ;  /* 0x0000000203027819 */ /* 0x040fe400000006ff */
[----:B------:R-:W-:Y:S02]  /*08c0*/  SHF.L.U64.HI R3, R3, 0x2, R4 ;  /* 0x0000000203037819 */ /* 0x000fe40000010204 */
[C---:B0-----:R-:W-:Y:S02]  /*08d0*/  IADD3 R4, P1, PT, R2.reuse, UR4, RZ ;  /* 0x0000000402047c10 */ /* 0x041fe4000ff3e0ff */
[----:B------:R-:W-:Y:S02]  /*08e0*/  IADD3 R2, P2, PT, R2, UR6, RZ ;  /* 0x0000000602027c10 */ /* 0x000fe4000ff5e0ff */
[----:B------:R-:W-:-:S02]  /*08f0*/  IADD3.X R5, PT, PT, R3, UR5, RZ, P1, !PT ;  /* 0x0000000503057c10 */ /* 0x000fc40008ffe4ff */
[----:B------:R-:W-:-:S03]  /*0900*/  IADD3.X R3, PT, PT, R3, UR7, RZ, P2, !PT ;  /* 0x0000000703037c10 */ /* 0x000fc600097fe4ff */
        /* <DEDUP_REMOVED lines=16> */
[----:B------:R-:W-:Y:S01]  /*0a10*/  IADD3 R0, PT, PT, R0, 0x800, RZ ;  /* 0x0000080000007810 */ /* 0x000fe20007ffe0ff */
        /* <DEDUP_REMOVED lines=15> */
[----:B------:R-:W-:-:S07]  /*0b10*/  IMAD R24, R26, R11, RZ ;  /* 0x0000000b1a187224 */ /* 0x000fce00078e02ff */
.L_x_2536:
[----:B------:R-:W-:Y:S05]  /*0b20*/  BSYNC.RECONVERGENT B2 ;  /* 0x0000000000027941 */ /* 0x000fea0003800200 */
.L_x_2535:
        /* <DEDUP_REMOVED lines=22> */
[----:B------:R-:W5:Y:S01]  /*0c90*/  LDG.E R14, desc[UR18][R4.64+0xc00] ;  /* 0x000c0012040e7981 */ /* 0x000f62000c1e1900 */
[----:B------:R-:W-:-:S02]  /*0ca0*/  VIADD R0, R0, 0x400 ;  /* 0x0000040000007836 */ /* 0x000fc40000000000 */
[----:B--2---:R-:W-:-:S04]  /*0cb0*/  IMAD R11, R24, R11, RZ ;  /* 0x0000000b180b7224 */ /* 0x004fc800078e02ff */
[----:B---3--:R-:W-:-:S04]  /*0cc0*/  IMAD R8, R8, R11, RZ ;  /* 0x0000000b08087224 */ /* 0x008fc800078e02ff */
[----:B----4-:R-:W-:-:S04]  /*0cd0*/  IMAD R13, R8, R13, RZ ;  /* 0x0000000d080d7224 */ /* 0x010fc800078e02ff */
[----:B-----5:R-:W-:-:S04]  /*0ce0*/  IMAD R10, R10, R13, RZ ;  /* 0x0000000d0a0a7224 */ /* 0x020fc800078e02ff */
[----:B------:R-:W-:-:S04]  /*0cf0*/  IMAD R15, R10, R15, RZ ;  /* 0x0000000f0a0f7224 */ /* 0x000fc800078e02ff */
[----:B------:R-:W-:-:S04]  /*0d00*/  IMAD R12, R12, R15, RZ ;  /* 0x0000000f0c0c7224 */ /* 0x000fc800078e02ff */
[----:B------:R-:W-:-:S04]  /*0d10*/  IMAD R17, R12, R17, RZ ;  /* 0x000000110c117224 */ /* 0x000fc800078e02ff */
[----:B------:R-:W-:-:S07]  /*0d20*/  IMAD R24, R14, R17, RZ ;  /* 0x000000110e187224 */ /* 0x000fce00078e02ff */
.L_x_2538:
[----:B------:R-:W-:Y:S05]  /*0d30*/  BSYNC.RECONVERGENT B2 ;  /* 0x0000000000027941 */ /* 0x000fea0003800200 */
.L_x_2537:
[----:B------:R-:W-:Y:S05]  /*0d40*/  @!P0 BRA `(.L_x_2531) ;  /* 0x0000000000448947 */ /* 0x000fea0003800000 */
[----:B------:R-:W0:Y:S01]  /*0d50*/  LDC.64 R2, c[0x0][0x388] ;  /* 0x0000e200ff027b82 */ /* 0x000e220000000a00 */
[----:B------:R-:W-:Y:S02]  /*0d60*/  MOV R11, UR20 ;  /* 0x00000014000b7c02 */ /* 0x000fe40008000f00 */
[----:B------:R-:W-:Y:S02]  /*0d70*/  MOV R13, UR20 ;  /* 0x00000014000d7c02 */ /* 0x000fe40008000f00 */
[----:B------:R-:W-:-:S03]  /*0d80*/  IADD3 R12, PT, PT, -R9, RZ, RZ ;  /* 0x000000ff090c7210 */ /* 0x000fc60007ffe1ff */
[----:B------:R-:W1:Y:S01]  /*0d90*/  LDC.64 R4, c[0x0][0x380] ;  /* 0x0000e000ff047b82 */ /* 0x000e620000000a00 */
[----:B0-----:R-:W-:-:S04]  /*0da0*/  IMAD.WIDE.U32 R2, R11, 0x4000, R2 ;  /* 0x000040000b027825 */ /* 0x001fc800078e0002 */
[----:B-1----:R-:W-:-:S07]  /*0db0*/  IMAD.WIDE.U32 R4, R13, 0x4000, R4 ;  /* 0x000040000d047825 */ /* 0x002fce00078e0004 */
.L_x_2539:
[----:B------:R-:W-:-:S04]  /*0dc0*/  IMAD.WIDE R10, R0, 0x4, R4 ;  /* 0x00000004000a7825 */ /* 0x000fc800078e0204 */
[----:B------:R-:W-:Y:S02]  /*0dd0*/  IMAD.WIDE R8, R0, 0x4, R2 ;  /* 0x0000000400087825 */ /* 0x000fe400078e0202 */
[----:B------:R-:W2:Y:S04]  /*0de0*/  LDG.E R11, desc[UR18][R10.64] ;  /* 0x000000120a0b7981 */ /* 0x000ea8000c1e1900 */
[----:B------:R-:W3:Y:S01]  /*0df0*/  LDG.E R8, desc[UR18][R8.64] ;  /* 0x0000001208087981 */ /* 0x000ee2000c1e1900 */
[----:B------:R-:W-:Y:S01]  /*0e00*/  VIADD R12, R12, 0x1 ;  /* 0x000000010c0c7836 */ /* 0x000fe20000000000 */
[----:B------:R-:W-:-:S04]  /*0e10*/  IADD3 R0, PT, PT, R0, 0x100, RZ ;  /* 0x0000010000007810 */ /* 0x000fc80007ffe0ff */
[----:B------:R-:W-:Y:S01]  /*0e20*/  ISETP.NE.AND P0, PT, R12, RZ, PT ;  /* 0x000000ff0c00720c */ /* 0x000fe20003f05270 */
[----:B--2---:R-:W-:-:S04]  /*0e30*/  IMAD R13, R11, R24, RZ ;  /* 0x000000180b0d7224 */ /* 0x004fc800078e02ff */
[----:B---3--:R-:W-:-:S08]  /*0e40*/  IMAD R24, R8, R13, RZ ;  /* 0x0000000d08187224 */ /* 0x008fd000078e02ff */
[----:B------:R-:W-:Y:S05]  /*0e50*/  @P0 BRA `(.L_x_2539) ;  /* 0xfffffffc00d80947 */ /* 0x000fea000383ffff */
.L_x_2531:
[----:B------:R-:W-:Y:S05]  /*0e60*/  BSYNC.RECONVERGENT B1 ;  /* 0x0000000000017941 */ /* 0x000fea0003800200 */
.L_x_2530:
[----:B------:R-:W-:-:S13]  /*0e70*/  ISETP.GE.AND P0, PT, R7, 0x100, PT ;  /* 0x000001000700780c */ /* 0x000fda0003f06270 */
[----:B------:R-:W-:Y:S05]  /*0e80*/  @!P0 BRA `(.L_x_2540) ;  /* 0x0000000000b88947 */ /* 0x000fea0003800000 */
        /* <DEDUP_REMOVED lines=35> */
[----:B--2---:R-:W0:Y:S04]  /*10c0*/  LDS R0, [UR4+0xc] ;  /* 0x00000c04ff007984 */ /* 0x004e280008000800 */
        /* <DEDUP_REMOVED lines=10> */
.L_x_2540:
[----:B------:R-:W-:Y:S01]  /*1170*/  LOP3.LUT R0, R6, 0x3e0, RZ, 0xc0, !PT ;  /* 0x000003e006007812 */ /* 0x000fe200078ec0ff */
[----:B------:R-:W0:Y:S03]  /*1180*/  S2R R10, SR_LANEID ;  /* 0x00000000000a7919 */ /* 0x000e260000000000 */
[----:B------:R-:W-:Y:S02]  /*1190*/  IADD3 R2, PT, PT, R0, 0x20, RZ ;  /* 0x0000002000027810 */ /* 0x000fe40007ffe0ff */
[----:B------:R-:W-:Y:S02]  /*11a0*/  LOP3.LUT R0, RZ, R0, RZ, 0x33, !PT ;  /* 0x00000000ff007212 */ /* 0x000fe400078e33ff */
[----:B------:R-:W-:-:S03]  /*11b0*/  ISETP.GT.AND P0, PT, R2, R7, PT ;  /* 0x000000070200720c */ /* 0x000fc60003f04270 */
[----:B------:R-:W-:-:S05]  /*11c0*/  IMAD.IADD R0, R7, 0x1, R0 ;  /* 0x0000000107007824 */ /* 0x000fca00078e0200 */
[----:B------:R-:W-:-:S05]  /*11d0*/  SEL R3, R0, 0x1f, P0 ;  /* 0x0000001f00037807 */ /* 0x000fca0000000000 */
[----:B------:R-:W1:Y:S01]  /*11e0*/  SHFL.DOWN PT, R0, R24, 0x1, R3 ;  /* 0x0820000018007989 */ /* 0x000e6200000e0003 */
        /* <DEDUP_REMOVED lines=11> */
[----:B------:R-:W-:Y:S01]  /*12a0*/  ISETP.GT.AND P0, PT, R8, R3, PT ;  /* 0x000000030800720c */ /* 0x000fe20003f04270 */
[----:B------:R-:W-:Y:S01]  /*12b0*/  VIADD R8, R10, 0x10 ;  /* 0x000000100a087836 */ /* 0x000fe20000000000 */
[----:B0-----:R-:W-:Y:S01]  /*12c0*/  @!P1 LEA R9, R12, R9, 0x18 ;  /* 0x000000090c099211 */ /* 0x001fe200078ec0ff */
[----:B------:R-:W-:Y:S01]  /*12d0*/  IMAD R2, R0, R5, RZ ;  /* 0x0000000500027224 */ /* 0x000fe200078e02ff */
[----:B------:R-:W-:-:S04]  /*12e0*/  IADD3 R0, PT, PT, R10, 0x8, RZ ;  /* 0x000000080a007810 */ /* 0x000fc80007ffe0ff */
        /* <DEDUP_REMOVED lines=10> */
[----:B------:R-:W-:-:S04]  /*1390*/  @!P1 LOP3.LUT R4, R5, 0x7c, RZ, 0xc0, !PT ;  /* 0x0000007c05049812 */ /* 0x000fc800078ec0ff */
[----:B------:R-:W-:Y:S02]  /*13a0*/  @!P1 IADD3 R4, PT, PT, R4, R9, RZ ;  /* 0x0000000904049210 */ /* 0x000fe40007ffe0ff */
        /* <DEDUP_REMOVED lines=18> */
[----:B------:R-:W-:Y:S02]  /*14d0*/  ISETP.GT.AND P2, PT, R7, 0x80, PT ;  /* 0x000000800700780c */ /* 0x000fe40003f44270 */
[----:B------:R-:W-:Y:S01]  /*14e0*/  SEL R9, R9, 0x1, P1 ;  /* 0x0000000109097807 */ /* 0x000fe20000800000 */
[----:B------:R-:W-:Y:S01]  /*14f0*/  IMAD R0, R0, R3, RZ ;  /* 0x0000000300007224 */ /* 0x000fe200078e02ff */
[----:B------:R-:W-:Y:S02]  /*1500*/  ISETP.GT.AND P1, PT, R7, 0xa0, PT ;  /* 0x000000a00700780c */ /* 0x000fe40003f24270 */
[----:B------:R-:W-:Y:S01]  /*1510*/  SEL R3, R10, 0x1, P2 ;  /* 0x000000010a037807 */ /* 0x000fe20001000000 */
[----:B------:R-:W-:Y:S01]  /*1520*/  IMAD R0, R0, R9, RZ ;  /* 0x0000000900007224 */ /* 0x000fe200078e02ff */
[----:B------:R-:W-:-:S02]  /*1530*/  SEL R11, R11, 0x1, P1 ;  /* 0x000000010b0b7807 */ /* 0x000fc40000800000 */
[C---:B------:R-:W-:Y:S01]  /*1540*/  ISETP.GT.AND P1, PT, R7.reuse, 0xc0, PT ;  /* 0x000000c00700780c */ /* 0x040fe20003f24270 */
        /* <DEDUP_REMOVED lines=8> */
.L_x_2527:
[----:B------:R-:W0:Y:S01]  /*15d0*/  S2R R0, SR_TID.X ;  /* 0x0000000000007919 */ /* 0x000e220000002100 */
[----:B------:R-:W1:Y:S01]  /*15e0*/  LDCU.128 UR8, c[0x0][0x380] ;  /* 0x00007000ff0877ac */ /* 0x000e620008000c00 */
[----:B0-----:R-:W-:-:S04]  /*15f0*/  IADD3 R5, P0, PT, R0, UR13, RZ ;  /* 0x0000000d00057c10 */ /* 0x001fc8000ff1e0ff */
[----:B------:R-:W-:Y:S02]  /*1600*/  IADD3.X R6, PT, PT, RZ, RZ, RZ, P0, !PT ;  /* 0x000000ffff067210 */ /* 0x000fe400007fe4ff */
[C---:B------:R-:W-:Y:S02]  /*1610*/  SHF.L.U32 R4, R5.reuse, 0x2, RZ ;  /* 0x0000000205047819 */ /* 0x040fe400000006ff */
[----:B------:R-:W-:Y:S02]  /*1620*/  SHF.L.U64.HI R5, R5, 0x2, R6 ;  /* 0x0000000205057819 */ /* 0x000fe40000010206 */
[C---:B-1----:R-:W-:Y:S02]  /*1630*/  IADD3 R14, P0, PT, R4.reuse, UR8, RZ ;  /* 0x00000008040e7c10 */ /* 0x042fe4000ff1e0ff */
[----:B------:R-:W-:Y:S02]  /*1640*/  IADD3 R4, P1, PT, R4, UR10, RZ ;  /* 0x0000000a04047c10 */ /* 0x000fe4000ff3e0ff */
[----:B------:R-:W-:-:S02]  /*1650*/  IADD3.X R15, PT, PT, R5, UR9, RZ, P0, !PT ;  /* 0x00000009050f7c10 */ /* 0x000fc400087fe4ff */
        /* <DEDUP_REMOVED lines=9> */
[----:B------:R-:W-:-:S03]  /*16f0*/  ISETP.GE.U32.AND P0, PT, R7, UR5, PT ;  /* 0x0000000507007c0c */ /* 0x000fc6000bf06070 */
        /* <DEDUP_REMOVED lines=20> */
[----:B--2---:R-:W-:-:S02]  /*1840*/  IMAD R24, R24, R25, RZ ;  /* 0x0000001918187224 */ /* 0x004fc400078e02ff */
[----:B---3--:R-:W-:Y:S02]  /*1850*/  IMAD R25, R26, R27, RZ ;  /* 0x0000001b1a197224 */ /* 0x008fe400078e02ff */
[----:B------:R-:W2:Y:S04]  /*1860*/  LDG.E R27, desc[UR18][R4.64+0x2000] ;  /* 0x00200012041b7981 */ /* 0x000ea8000c1e1900 */
[----:B------:R-:W3:Y:S01]  /*1870*/  LDG.E R26, desc[UR18][R4.64+0x2c00] ;  /* 0x002c0012041a7981 */ /* 0x000ee2000c1e1900 */
[----:B----4-:R-:W-:-:S03]  /*1880*/  IMAD R30, R30, R29, RZ ;  /* 0x0000001d1e1e7224 */ /* 0x010fc600078e02ff */
[----:B------:R-:W4:Y:S01]  /*1890*/  LDG.E R29, desc[UR18][R4.64+0x2800] ;  /* 0x00280012041d7981 */ /* 0x000f22000c1e1900 */
[----:B-----5:R-:W-:-:S03]  /*18a0*/  IMAD R33, R33, R28, RZ ;  /* 0x0000001c21217224 */ /* 0x020fc600078e02ff */
[----:B------:R-:W5:Y:S01]  /*18b0*/  LDG.E R28, desc[UR18][R4.64+0x2400] ;  /* 0x00240012041c7981 */ /* 0x000f62000c1e1900 */
[----:B------:R-:W-:Y:S01]  /*18c0*/  ISETP.GE.U32.AND.EX P0, PT, R34, UR4, PT, P0 ;  /* 0x0000000422007c0c */ /* 0x000fe2000bf06100 */
[----:B------:R-:W-:Y:S02]  /*18d0*/  IMAD R24, R24, R25, RZ ;  /* 0x0000001918187224 */ /* 0x000fe400078e02ff */
[----:B------:R-:W-:-:S04]  /*18e0*/  IMAD R33, R30, R33, RZ ;  /* 0x000000211e217224 */ /* 0x000fc800078e02ff */
[----:B------:R-:W-:Y:S02]  /*18f0*/  IMAD R24, R24, R33, RZ ;  /* 0x0000002118187224 */ /* 0x000fe400078e02ff */
[----:B------:R-:W-:Y:S02]  /*1900*/  IMAD R16, R16, R21, RZ ;  /* 0x0000001510107224 */ /* 0x000fe400078e02ff */
[----:B------:R-:W-:Y:S02]  /*1910*/  IMAD R17, R17, R20, RZ ;  /* 0x0000001411117224 */ /* 0x000fe400078e02ff */
[----:B------:R-:W-:Y:S02]  /*1920*/  IMAD R18, R18, R23, RZ ;  /* 0x0000001712127224 */ /* 0x000fe400078e02ff */
[----:B------:R-:W-:Y:S02]  /*1930*/  IMAD R19, R19, R22, RZ ;  /* 0x0000001613137224 */ /* 0x000fe400078e02ff */
[----:B------:R-:W-:-:S02]  /*1940*/  IMAD R8, R8, R31, RZ ;  /* 0x0000001f08087224 */ /* 0x000fc400078e02ff */
        /* <DEDUP_REMOVED lines=10> */
[----:B--2---:R-:W-:Y:S02]  /*19f0*/  IMAD R12, R12, R27, RZ ;  /* 0x0000001b0c0c7224 */ /* 0x004fe400078e02ff */
[----:B---3--:R-:W-:-:S02]  /*1a00*/  IMAD R9, R9, R26, RZ ;  /* 0x0000001a09097224 */ /* 0x008fc400078e02ff */
[----:B----4-:R-:W-:-:S04]  /*1a10*/  IMAD R10, R10, R29, RZ ;  /* 0x0000001d0a0a7224 */ /* 0x010fc800078e02ff */
[----:B------:R-:W-:Y:S02]  /*1a20*/  IMAD R10, R10, R9, RZ ;  /* 0x000000090a0a7224 */ /* 0x000fe400078e02ff */
[----:B-----5:R-:W-:-:S04]  /*1a30*/  IMAD R11, R11, R28, RZ ;  /* 0x0000001c0b0b7224 */ /* 0x020fc800078e02ff */
[----:B------:R-:W-:-:S04]  /*1a40*/  IMAD R11, R12, R11, RZ ;  /* 0x0000000b0c0b7224 */ /* 0x000fc800078e02ff */
[----:B------:R-:W-:-:S04]  /*1a50*/  IMAD R10, R11, R10, RZ ;  /* 0x0000000a0b0a7224 */ /* 0x000fc800078e02ff */
[----:B------:R-:W-:-:S04]  /*1a60*/  IMAD R10, R10, R7, RZ ;  /* 0x000000070a0a7224 */ /* 0x000fc800078e02ff */
[----:B------:R-:W-:Y:S01]  /*1a70*/  IMAD R14, R19, R10, RZ ;  /* 0x0000000a130e7224 */ /* 0x000fe200078e02ff */
        /* <DEDUP_REMOVED lines=13> */
[----:B------:R-:W-:-:S02]  /*1b50*/  LEA R10, P1, R13, 0x2000, 0x2 ;  /* 0x000020000d0a7811 */ /* 0x000fc400078210ff */
[----:B------:R-:W-:Y:S02]  /*1b60*/  ISETP.GT.U32.AND.EX P0, PT, R7, R12, PT, P0 ;  /* 0x0000000c0700720c */ /* 0x000fe40003f04100 */
[----:B------:R-:W-:Y:S02]  /*1b70*/  IADD3.X R4, PT, PT, RZ, UR12, RZ, P2, !PT ;  /* 0x0000000cff047c10 */ /* 0x000fe400097fe4ff */
[C---:B------:R-:W-:Y:S02]  /*1b80*/  IADD3 R8, P2, PT, R10.reuse, UR8, RZ ;  /* 0x000000080a087c10 */ /* 0x040fe4000ff5e0ff */
[----:B------:R-:W-:Y:S02]  /*1b90*/  LEA.HI.X R13, R13, RZ, R4, 0x2, P1 ;  /* 0x000000ff0d0d7211 */ /* 0x000fe400008f1404 */
[----:B------:R-:W-:Y:S02]  /*1ba0*/  IADD3 R10, P3, PT, R10, UR10, RZ ;  /* 0x0000000a0a0a7c10 */ /* 0x000fe4000ff7e0ff */
[----:B------:R-:W-:Y:S01]  /*1bb0*/  IADD3 R9, PT, PT, R5, -UR13, RZ ;  /* 0x8000000d05097c10 */ /* 0x000fe2000fffe0ff */
[----:B------:R-:W-:Y:S01]  /*1bc0*/  UMOV UR13, UR7 ;  /* 0x00000007000d7c82 */ /* 0x000fe20008000000 */
[----:B------:R-:W-:-:S02]  /*1bd0*/  IADD3.X R11, PT, PT, R13, UR9, RZ, P2, !PT ;  /* 0x000000090d0b7c10 */ /* 0x000fc400097fe4ff */
[----:B------:R-:W-:Y:S01]  /*1be0*/  IADD3.X R13, PT, PT, R13, UR11, RZ, P3, !PT ;  /* 0x0000000b0d0d7c10 */ /* 0x000fe20009ffe4ff */
[----:B------:R-:W-:Y:S06]  /*1bf0*/  @P0 BRA `(.L_x_2543) ;  /* 0x0000000400ac0947 */ /* 0x000fec0003800000 */
[----:B------:R-:W0:Y:S01]  /*1c00*/  LDC.64 R2, c[0x0][0x3c8] ;  /* 0x0000f200ff027b82 */ /* 0x000e220000000a00 */
[----:B------:R-:W1:Y:S01]  /*1c10*/  LDCU UR15, c[0x0][0x3d0] ;  /* 0x00007a00ff0f77ac */ /* 0x000e620008000800 */
[----:B------:R-:W2:Y:S01]  /*1c20*/  LDCU.128 UR8, c[0x0][0x380] ;  /* 0x00007000ff0877ac */ /* 0x000ea20008000c00 */
[----:B------:R-:W-:Y:S01]  /*1c30*/  NOP ;  /* 0x0000000000007918 */ /* 0x000fe20000000000 */
.L_x_2544:
[----:B------:R-:W-:-:S04]  /*1c40*/  IADD3 R5, P0, PT, R0, UR7, RZ ;  /* 0x0000000700057c10 */ /* 0x000fc8000ff1e0ff */
[----:B------:R-:W-:Y:S01]  /*1c50*/  IADD3.X R6, PT, PT, RZ, UR12, RZ, P0, !PT ;  /* 0x0000000cff067c10 */ /* 0x000fe200087fe4ff */
        /* <DEDUP_REMOVED lines=26> */
[----:B------:R-:W2:Y:S04]  /*1e00*/  LDG.E R15, desc[UR18][R6.64+0x1000] ;  /* 0x00100012060f7981 */ /* 0x000ea8000c1e1900 */
[----:B------:R-:W2:Y:S01]  /*1e10*/  LDG.E R16, desc[UR18][R6.64+0x1400] ;  /* 0x0014001206107981 */ /* 0x000ea2000c1e1900 */
[----:B------:R-:W-:Y:S02]  /*1e20*/  IMAD R20, R21, R14, RZ ;  /* 0x0000000e15147224 */ /* 0x000fe400078e02ff */
[----:B---3--:R-:W-:Y:S02]  /*1e30*/  IMAD R21, R22, R29, RZ ;  /* 0x0000001d16157224 */ /* 0x008fe400078e02ff */
[----:B------:R-:W3:Y:S01]  /*1e40*/  LDG.E R29, desc[UR18][R6.64+0x3800] ;  /* 0x00380012061d7981 */ /* 0x000ee2000c1e1900 */
[----:B----4-:R-:W-:-:S03]  /*1e50*/  IMAD R22, R31, R32, RZ ;  /* 0x000000201f167224 */ /* 0x010fc600078e02ff */
[----:B------:R-:W4:Y:S04]  /*1e60*/  LDG.E R32, desc[UR18][R6.64+0x2c00] ;  /* 0x002c001206207981 */ /* 0x000f28000c1e1900 */
[----:B------:R-:W4:Y:S01]  /*1e70*/  LDG.E R31, desc[UR18][R6.64+0x3400] ;  /* 0x00340012061f7981 */ /* 0x000f22000c1e1900 */
[----:B-----5:R-:W-:-:S03]  /*1e80*/  IMAD R14, R34, R35, RZ ;  /* 0x00000023220e7224 */ /* 0x020fc600078e02ff */
[----:B------:R-:W5:Y:S04]  /*1e90*/  LDG.E R34, desc[UR18][R6.64+0x2800] ;  /* 0x0028001206227981 */ /* 0x000f68000c1e1900 */
[----:B------:R-:W5:Y:S01]  /*1ea0*/  LDG.E R35, desc[UR18][R6.64+0x3c00] ;  /* 0x003c001206237981 */ /* 0x000f62000c1e1900 */
[----:B------:R-:W-:-:S03]  /*1eb0*/  IMAD R17, R17, R26, RZ ;  /* 0x0000001a11117224 */ /* 0x000fc600078e02ff */
[----:B------:R-:W3:Y:S01]  /*1ec0*/  LDG.E R26, desc[UR18][R4.64+0x3800] ;  /* 0x00380012041a7981 */ /* 0x000ee2000c1e1900 */
[----:B------:R-:W-:-:S03]  /*1ed0*/  IMAD R18, R18, R25, RZ ;  /* 0x0000001912127224 */ /* 0x000fc600078e02ff */
[----:B------:R-:W4:Y:S01]  /*1ee0*/  LDG.E R25, desc[UR18][R4.64+0x2c00] ;  /* 0x002c001204197981 */ /* 0x000f22000c1e1900 */
[----:B------:R-:W-:-:S03]  /*1ef0*/  IMAD R19, R19, R24, RZ ;  /* 0x0000001813137224 */ /* 0x000fc600078e02ff */
[----:B------:R-:W5:Y:S01]  /*1f00*/  LDG.E R24, desc[UR18][R4.64+0x3400] ;  /* 0x0034001204187981 */ /* 0x000f62000c1e1900 */
[----:B------:R-:W-:-:S03]  /*1f10*/  IMAD R28, R28, R23, RZ ;  /* 0x000000171c1c7224 */ /* 0x000fc600078e02ff */
[----:B------:R-:W5:Y:S01]  /*1f20*/  LDG.E R23, desc[UR18][R4.64+0x2800] ;  /* 0x0028001204177981 */ /* 0x000f62000c1e1900 */
[----:B--2---:R-:W-:-:S03]  /*1f30*/  IMAD R15, R15, R30, RZ ;  /* 0x0000001e0f0f7224 */ /* 0x004fc600078e02ff */
[----:B------:R-:W2:Y:S01]  /*1f40*/  LDG.E R30, desc[UR18][R6.64+0x3000] ;  /* 0x00300012061e7981 */ /* 0x000ea2000c1e1900 */
[----:B------:R-:W-:-:S03]  /*1f50*/  IMAD R16, R16, R27, RZ ;  /* 0x0000001b10107224 */ /* 0x000fc600078e02ff */
[----:B------:R0:W2:Y:S01]  /*1f60*/  LDG.E R27, desc[UR18][R4.64+0x3000] ;  /* 0x00300012041b7981 */ /* 0x0000a2000c1e1900 */
[----:B------:R-:W-:Y:S01]  /*1f70*/  IMAD R21, R21, R22, RZ ;  /* 0x0000001615157224 */ /* 0x000fe200078e02ff */
[----:B-1----:R-:W-:-:S03]  /*1f80*/  USHF.L.U32 UR16, UR15, 0xc, URZ ;  /* 0x0000000c0f107899 */ /* 0x002fc600080006ff */
[----:B------:R-:W-:Y:S01]  /*1f90*/  IMAD R20, R20, R21, RZ ;  /* 0x0000001514147224 */ /* 0x000fe200078e02ff */
[----:B0-----:R-:W-:Y:S01]  /*1fa0*/  IADD3 R21, P1, PT, R2, -UR7, RZ ;  /* 0x8000000702157c10 */ /* 0x001fe2000ff3e0ff */
[----:B------:R-:W-:-:S03]  /*1fb0*/  USHF.R.S32.HI UR17, URZ, 0x1f, UR16 ;  /* 0x0000001fff117899 */ /* 0x000fc60008011410 */
[----:B------:R-:W-:Y:S02]  /*1fc0*/  ISETP.GE.U32.AND P0, PT, R21, UR16, PT ;  /* 0x0000001015007c0c */ /* 0x000fe4000bf06070 */
[----:B------:R-:W-:Y:S01]  /*1fd0*/  IADD3.X R4, PT, PT, R3, ~UR12, RZ, P1, !PT ;  /* 0x8000000c03047c10 */ /* 0x000fe20008ffe4ff */
[----:B------:R-:W-:Y:S02]  /*1fe0*/  IMAD R14, R14, R15, RZ ;  /* 0x0000000f0e0e7224 */ /* 0x000fe400078e02ff */
[----:B------:R-:W-:Y:S01]  /*1ff0*/  IMAD R17, R16, R17, RZ ;  /* 0x0000001110117224 */ /* 0x000fe200078e02ff */
[----:B------:R-:W-:Y:S01]  /*2000*/  ISETP.GE.U32.AND.EX P0, PT, R4, UR17, PT, P0 ;  /* 0x0000001104007c0c */ /* 0x000fe2000bf06100 */
[----:B------:R-:W-:Y:S02]  /*2010*/  IMAD R18, R18, R19, RZ ;  /* 0x0000001312127224 */ /* 0x000fe400078e02ff */
[----:B------:R-:W-:Y:S01]  /*2020*/  IMAD R17, R14, R17, RZ ;  /* 0x000000110e117224 */ /* 0x000fe200078e02ff */
[----:B------:R-:W-:Y:S01]  /*2030*/  UIADD3 UR5, UP0, UPT, UR16, UR13, URZ ;  /* 0x0000000d10057290 */ /* 0x000fe2000ff1e0ff */
[----:B---3--:R-:W-:-:S02]  /*2040*/  IMAD R29, R29, R26, RZ ;  /* 0x0000001a1d1d7224 */ /* 0x008fc400078e02ff */
[----:B----4-:R-:W-:Y:S02]  /*2050*/  IMAD R25, R32, R25, RZ ;  /* 0x0000001920197224 */ /* 0x010fe400078e02ff */
[----:B-----5:R-:W-:-:S04]  /*2060*/  IMAD R24, R31, R24, RZ ;  /* 0x000000181f187224 */ /* 0x020fc800078e02ff */
[----:B------:R-:W-:Y:S02]  /*2070*/  IMAD R24, R24, R29, RZ ;  /* 0x0000001d18187224 */ /* 0x000fe400078e02ff */
[----:B------:R-:W-:-:S04]  /*2080*/  IMAD R23, R34, R23, RZ ;  /* 0x0000001722177224 */ /* 0x000fc800078e02ff */
[----:B------:R-:W-:-:S04]  /*2090*/  IMAD R23, R28, R23, RZ ;  /* 0x000000171c177224 */ /* 0x000fc800078e02ff */
[----:B------:R-:W-:Y:S02]  /*20a0*/  IMAD R18, R18, R23, RZ ;  /* 0x0000001712127224 */ /* 0x000fe400078e02ff */
[----:B------:R-:W-:Y:S01]  /*20b0*/  IMAD R17, R20, R17, RZ ;  /* 0x0000001114117224 */ /* 0x000fe200078e02ff */
[----:B------:R-:W-:Y:S01]  /*20c0*/  UIADD3.X UR6, UPT, UPT, UR17, UR14, URZ, UP0, !UPT ;  /* 0x0000000e11067290 */ /* 0x000fe200087fe4ff */
[----:B------:R-:W-:Y:S02]  /*20d0*/  IMAD R35, R35, R36, RZ ;  /* 0x0000002423237224 */ /* 0x000fe400078e02ff */
[----:B--2---:R-:W-:-:S04]  /*20e0*/  IMAD R30, R30, R27, RZ ;  /* 0x0000001b1e1e7224 */ /* 0x004fc800078e02ff */
[----:B------:R-:W-:-:S04]  /*20f0*/  IMAD R25, R25, R30, RZ ;  /* 0x0000001e19197224 */ /* 0x000fc800078e02ff */
[----:B------:R-:W-:-:S04]  /*2100*/  IMAD R25, R25, R24, RZ ;  /* 0x0000001819197224 */ /* 0x000fc800078e02ff */
[----:B------:R-:W-:-:S04]  /*2110*/  IMAD R18, R18, R25, RZ ;  /* 0x0000001912127224 */ /* 0x000fc800078e02ff */
[----:B------:R-:W-:-:S04]  /*2120*/  IMAD R18, R17, R18, RZ ;  /* 0x0000001211127224 */ /* 0x000fc800078e02ff */
[----:B------:R-:W-:Y:S01]  /*2130*/  IMAD R14, R35, R18, RZ ;  /* 0x00000012230e7224 */ /* 0x000fe200078e02ff */
[----:B------:R-:W-:Y:S06]  /*2140*/  @!P0 BRA `(.L_x_2542) ;  /* 0x0000000c009c8947 */ /* 0x000fec0003800000 */
[----:B------:R-:W-:Y:S02]  /*2150*/  UIADD3 UR7, UP0, UPT, UR16, UR7, URZ ;  /* 0x0000000710077290 */ /* 0x000fe4000ff1e0ff */
[----:B------:R-:W-:Y:S01]  /*2160*/  MOV R7, UR16 ;  /* 0x0000001000077c02 */ /* 0x000fe20008000f00 */
[----:B------:R-:W-:Y:S01]  /*2170*/  IMAD.U32 R15, RZ, RZ, UR16 ;  /* 0x00000010ff0f7e24 */ /* 0x000fe2000f8e00ff */
[----:B------:R-:W-:Y:S01]  /*2180*/  MOV R4, R8 ;  /* 0x0000000800047202 */ /* 0x000fe20000000f00 */
[----:B------:R-:W-:Y:S01]  /*2190*/  UIADD3.X UR12, UPT, UPT, UR17, UR12, URZ, UP0, !UPT ;  /* 0x0000000c110c7290 */ /* 0x000fe200087fe4ff */
[----:B------:R-:W-:Y:S01]  /*21a0*/  MOV R5, R11 ;  /* 0x0000000b00057202 */ /* 0x000fe20000000f00 */
[----:B------:R-:W-:Y:S01]  /*21b0*/  UIADD3 UR4, UPT, UPT, UR4, 0x1, URZ ;  /* 0x0000000104047890 */ /* 0x000fe2000fffe0ff */
[----:B------:R-:W-:Y:S01]  /*21c0*/  ISETP.LT.U32.AND P0, PT, R33, UR7, PT ;  /* 0x0000000721007c0c */ /* 0x000fe2000bf01070 */
[----:B------:R-:W-:Y:S01]  /*21d0*/  UMOV UR13, UR5 ;  /* 0x00000005000d7c82 */ /* 0x000fe20008000000 */
[----:B------:R-:W-:Y:S01]  /*21e0*/  MOV R11, R13 ;  /* 0x0000000d000b7202 */ /* 0x000fe20000000f00 */
[----:B------:R-:W-:Y:S01]  /*21f0*/  IMAD.WIDE R4, R7, 0x4, R4 ;  /* 0x0000000407047825 */ /* 0x000fe200078e0204 */
[----:B------:R-:W-:Y:S01]  /*2200*/  MOV R17, UR12 ;  /* 0x0000000c00117c02 */ /* 0x000fe20008000f00 */
[----:B------:R-:W-:Y:S01]  /*2210*/  UMOV UR14, UR6 ;  /* 0x00000006000e7c82 */ /* 0x000fe20008000000 */
[----:B------:R-:W-:Y:S01]  /*2220*/  IADD3 R9, PT, PT, R9, -UR16, RZ ;  /* 0x8000001009097c10 */ /* 0x000fe2000fffe0ff */
[----:B------:R-:W-:Y:S01]  /*2230*/  IMAD.WIDE R6, R15, 0x4, R10 ;  /* 0x000000040f067825 */ /* 0x000fe200078e020a */
[----:B------:R-:W-:-:S02]  /*2240*/  ISETP.GT.U32.AND.EX P0, PT, R17, R12, PT, P0 ;  /* 0x0000000c1100720c */ /* 0x000fc40003f04100 */
[----:B------:R-:W-:Y:S01]  /*2250*/  MOV R8, R4 ;  /* 0x0000000400087202 */ /* 0x000fe20000000f00 */
[----:B------:R-:W-:Y:S01]  /*2260*/  IMAD.MOV.U32 R11, RZ, RZ, R5 ;  /* 0x000000ffff0b7224 */ /* 0x000fe200078e0005 */
[----:B------:R-:W-:Y:S02]  /*2270*/  MOV R10, R6 ;  /* 0x00000006000a7202 */ /* 0x000fe40000000f00 */
[----:B------:R-:W-:-:S07]  /*2280*/  MOV R13, R7 ;  /* 0x00000007000d7202 */ /* 0x000fce0000000f00 */
[----:B------:R-:W-:Y:S05]  /*2290*/  @!P0 BRA `(.L_x_2544) ;  /* 0xfffffff800688947 */ /* 0x000fea000383ffff */
[----:B------:R-:W-:-:S05]  /*22a0*/  UMOV UR6, UR16 ;  /* 0x0000001000067c82 */ /* 0x000fca0008000000 */
.L_x_2543:
        /* <DEDUP_REMOVED lines=8> */
[-C--:B------:R-:W-:Y:S01]  /*2330*/  LOP3.LUT R3, RZ, R0.reuse, RZ, 0x33, !PT ;  /* 0x00000000ff037212 */ /* 0x080fe200078e33ff */
[----:B------:R-:W-:Y:S01]  /*2340*/  UIMAD UR16, UR4, UR15, URZ ;  /* 0x0000000f041072a4 */ /* 0x000fe2000f8e02ff */
[----:B------:R-:W-:Y:S01]  /*2350*/  BSSY.RECONVERGENT B2, `(.L_x_2546) ;  /* 0x000005a000027945 */ /* 0x000fe20003800200 */
[----:B------:R-:W-:Y:S01]  /*2360*/  UIADD3 UR5, UPT, UPT, UR5, UR6, URZ ;  /* 0x0000000605057290 */ /* 0x000fe2000fffe0ff */
[----:B------:R-:W-:-:S03]  /*2370*/  MOV R4, R0 ;  /* 0x0000000000047202 */ /* 0x000fc60000000f00 */
[----:B------:R-:W-:Y:S02]  /*2380*/  MOV R5, UR16 ;  /* 0x0000001000057c02 */ /* 0x000fe40008000f00 */
        /* <DEDUP_REMOVED lines=9> */
[----:B------:R-:W-:-:S04]  /*2420*/  LOP3.LUT R2, R2, 0x1fffff0, RZ, 0xc0, !PT ;  /* 0x01fffff002027812 */ /* 0x000fc800078ec0ff */
[----:B------:R-:W-:-:S07]  /*2430*/  IADD3 R5, PT, PT, -R2, RZ, RZ ;  /* 0x000000ff02057210 */ /* 0x000fce0007ffe1ff */
.L_x_2548:
[----:B------:R-:W-:Y:S02]  /*2440*/  MOV R2, R8 ;  /* 0x0000000800027202 */ /* 0x000fe40000000f00 */
[----:B------:R-:W-:Y:S01]  /*2450*/  MOV R3, R11 ;  /* 0x0000000b00037202 */ /* 0x000fe20000000f00 */
[----:B------:R-:W-:-:S04]  /*2460*/  IMAD.MOV.U32 R12, RZ, RZ, R10 ;  /* 0x000000ffff0c7224 */ /* 0x000fc800078e000a */
        /* <DEDUP_REMOVED lines=37> */
[----:B------:R-:W5:Y:S02]  /*26c0*/  LDG.E R33, desc[UR18][R12.64+0x1800] ;  /* 0x001800120c217981 */ /* 0x000f64000c1e1900 */
[----:B------:R-:W-:-:S02]  /*26d0*/  IMAD R35, R27, R26, RZ ;  /* 0x0000001a1b237224 */ /* 0x000fc400078e02ff */
[----:B------:R-:W5:Y:S04]  /*26e0*/  LDG.E R27, desc[UR18][R2.64+0x1c00] ;  /* 0x001c0012021b7981 */ /* 0x000f68000c1e1900 */
        /* <DEDUP_REMOVED lines=17> */
[----:B------:R-:W-:Y:S02]  /*2800*/  IADD3 R8, P2, PT, R2, 0x4000, RZ ;  /* 0x0000400002087810 */ /* 0x000fe40007f5e0ff */
[----:B------:R-:W-:Y:S01]  /*2810*/  IADD3 R10, P3, PT, R12, 0x4000, RZ ;  /* 0x000040000c0a7810 */ /* 0x000fe20007f7e0ff */
[----:B------:R-:W-:Y:S01]  /*2820*/  VIADD R4, R4, 0x1000 ;  /* 0x0000100004047836 */ /* 0x000fe20000000000 */
[----:B------:R-:W-:Y:S02]  /*2830*/  IADD3.X R11, PT, PT, RZ, R3, RZ, P2, !PT ;  /* 0x00000003ff0b7210 */ /* 0x000fe400017fe4ff */
[----:B0-----:R-:W-:Y:S01]  /*2840*/  IADD3.X R13, PT, PT, RZ, R13, RZ, P3, !PT ;  /* 0x0000000dff0d7210 */ /* 0x001fe20001ffe4ff */
        /* <DEDUP_REMOVED lines=10> */
.L_x_2547:
[----:B------:R-:W-:Y:S05]  /*28f0*/  BSYNC.RECONVERGENT B2 ;  /* 0x0000000000027941 */ /* 0x000fea0003800200 */
.L_x_2546:
[----:B------:R-:W-:Y:S05]  /*2900*/  @!P0 BRA `(.L_x_2545) ;  /* 0x0000000400a88947 */ /* 0x000fea0003800000 */
[----:B------:R-:W-:Y:S01]  /*2910*/  ISETP.GE.U32.AND P1, PT, R32, 0x8, PT ;  /* 0x000000082000780c */ /* 0x000fe20003f26070 */
[----:B------:R-:W-:Y:S01]  /*2920*/  BSSY.RECONVERGENT B2, `(.L_x_2549) ;  /* 0x000002d000027945 */ /* 0x000fe20003800200 */
[----:B------:R-:W-:-:S04]  /*2930*/  LOP3.LUT R23, R31, 0x7, RZ, 0xc0, !PT ;  /* 0x000000071f177812 */ /* 0x000fc800078ec0ff */
[----:B------:R-:W-:-:S07]  /*2940*/  ISETP.NE.AND P0, PT, R23, RZ, PT ;  /* 0x000000ff1700720c */ /* 0x000fce0003f05270 */
[----:B------:R-:W-:Y:S06]  /*2950*/  @!P1 BRA `(.L_x_2550) ;  /* 0x0000000000a49947 */ /* 0x000fec0003800000 */
[----:B------:R-:W-:-:S04]  /*2960*/  IADD3 R3, P1, PT, R4, UR7, RZ ;  /* 0x0000000704037c10 */ /* 0x000fc8000ff3e0ff */
[----:B------:R-:W-:Y:S02]  /*2970*/  IADD3.X R6, PT, PT, RZ, UR12, RZ, P1, !PT ;  /* 0x0000000cff067c10 */ /* 0x000fe40008ffe4ff */
[C---:B------:R-:W-:Y:S02]  /*2980*/  SHF.L.U32 R2, R3.reuse, 0x2, RZ ;  /* 0x0000000203027819 */ /* 0x040fe400000006ff */
[----:B------:R-:W-:Y:S02]  /*2990*/  SHF.L.U64.HI R3, R3, 0x2, R6 ;  /* 0x0000000203037819 */ /* 0x000fe40000010206 */
[C---:B------:R-:W-:Y:S02]  /*29a0*/  IADD3 R6, P1, PT, R2.reuse, UR8, RZ ;  /* 0x0000000802067c10 */ /* 0x040fe4000ff3e0ff */
        /* <DEDUP_REMOVED lines=36> */
.L_x_2550:
[----:B------:R-:W-:Y:S05]  /*2bf0*/  BSYNC.RECONVERGENT B2 ;  /* 0x0000000000027941 */ /* 0x000fea0003800200 */
.L_x_2549:
[----:B------:R-:W-:Y:S05]  /*2c00*/  @!P0 BRA `(.L_x_2545) ;  /* 0x0000000000e88947 */ /* 0x000fea0003800000 */
[----:B------:R-:W-:Y:S01]  /*2c10*/  ISETP.GE.U32.AND P1, PT, R23, 0x4, PT ;  /* 0x000000041700780c */ /* 0x000fe20003f26070 */
[----:B------:R-:W-:Y:S01]  /*2c20*/  BSSY.RECONVERGENT B2, `(.L_x_2551) ;  /* 0x000001c000027945 */ /* 0x000fe20003800200 */
[----:B------:R-:W-:-:S11]  /*2c30*/  LOP3.LUT P0, RZ, R31, 0x3, RZ, 0xc0, !PT ;  /* 0x000000031fff7812 */ /* 0x000fd6000780c0ff */
[----:B------:R-:W-:Y:S05]  /*2c40*/  @!P1 BRA `(.L_x_2552) ;  /* 0x0000000000649947 */ /* 0x000fea0003800000 */
[----:B------:R-:W-:-:S04]  /*2c50*/  IADD3 R2, P1, PT, R4, UR7, RZ ;  /* 0x0000000704027c10 */ /* 0x000fc8000ff3e0ff */
[----:B------:R-:W-:Y:S01]  /*2c60*/  SHF.L.U32 R6, R2, 0x2, RZ ;  /* 0x0000000202067819 */ /* 0x000fe200000006ff */
[----:B------:R-:W-:-:S05]  /*2c70*/  IMAD.X R3, RZ, RZ, UR12, P1 ;  /* 0x0000000cff037e24 */ /* 0x000fca00088e06ff */
[----:B------:R-:W-:Y:S02]  /*2c80*/  SHF.L.U64.HI R5, R2, 0x2, R3 ;  /* 0x0000000202057819 */ /* 0x000fe40000010203 */
[C---:B------:R-:W-:Y:S02]  /*2c90*/  IADD3 R2, P1, PT, R6.reuse, UR8, RZ ;  /* 0x0000000806027c10 */ /* 0x040fe4000ff3e0ff */
[----:B------:R-:W-:Y:S02]  /*2ca0*/  IADD3 R6, P2, PT, R6, UR10, RZ ;  /* 0x0000000a06067c10 */ /* 0x000fe4000ff5e0ff */
[C---:B------:R-:W-:Y:S02]  /*2cb0*/  IADD3.X R3, PT, PT, R5.reuse, UR9, RZ, P1, !PT ;  /* 0x0000000905037c10 */ /* 0x040fe40008ffe4ff */
        /* <DEDUP_REMOVED lines=18> */
.L_x_2552:
[----:B------:R-:W-:Y:S05]  /*2de0*/  BSYNC.RECONVERGENT B2 ;  /* 0x0000000000027941 */ /* 0x000fea0003800200 */
.L_x_2551:
[----:B------:R-:W-:Y:S05]  /*2df0*/  @!P0 BRA `(.L_x_2545) ;  /* 0x00000000006c8947 */ /* 0x000fea0003800000 */
[----:B------:R-:W-:Y:S02]  /*2e00*/  IADD3 R8, P0, PT, R4, UR13, RZ ;  /* 0x0000000d04087c10 */ /* 0x000fe4000ff1e0ff */
[----:B------:R-:W-:Y:S02]  /*2e10*/  LOP3.LUT R2, R9, 0xffff, RZ, 0xc0, !PT ;  /* 0x0000ffff09027812 */ /* 0x000fe400078ec0ff */
[----:B------:R-:W-:Y:S01]  /*2e20*/  SHF.L.U32 R7, R8, 0x2, RZ ;  /* 0x0000000208077819 */ /* 0x000fe200000006ff */
[----:B------:R-:W-:Y:S01]  /*2e30*/  IMAD.X R3, RZ, RZ, UR14, P0 ;  /* 0x0000000eff037e24 */ /* 0x000fe200080e06ff */
[----:B------:R-:W-:Y:S02]  /*2e40*/  LEA.HI R2, R2, 0x1, RZ, 0x18 ;  /* 0x0000000102027811 */ /* 0x000fe400078fc0ff */
[----:B------:R-:W-:Y:S02]  /*2e50*/  IADD3 R9, P0, PT, R7, UR10, RZ ;  /* 0x0000000a07097c10 */ /* 0x000fe4000ff1e0ff */
[----:B------:R-:W-:-:S02]  /*2e60*/  SHF.L.U64.HI R8, R8, 0x2, R3 ;  /* 0x0000000208087819 */ /* 0x000fc40000010203 */
[----:B------:R-:W-:Y:S02]  /*2e70*/  LOP3.LUT R2, R2, 0x3, RZ, 0xc0, !PT ;  /* 0x0000000302027812 */ /* 0x000fe400078ec0ff */
[----:B------:R-:W-:Y:S02]  /*2e80*/  IADD3 R7, P1, PT, R7, UR8, RZ ;  /* 0x0000000807077c10 */ /* 0x000fe4000ff3e0ff */
[----:B------:R-:W-:Y:S02]  /*2e90*/  IADD3.X R10, PT, PT, R8, UR11, RZ, P0, !PT ;  /* 0x0000000b080a7c10 */ /* 0x000fe400087fe4ff */
[----:B------:R-:W-:Y:S02]  /*2ea0*/  IADD3 R4, PT, PT, -R2, RZ, RZ ;  /* 0x000000ff02047210 */ /* 0x000fe40007ffe1ff */
[----:B------:R-:W-:-:S07]  /*2eb0*/  IADD3.X R8, PT, PT, R8, UR9, RZ, P1, !PT ;  /* 0x0000000908087c10 */ /* 0x000fce0008ffe4ff */
.L_x_2553:
[----:B------:R-:W-:Y:S02]  /*2ec0*/  MOV R2, R7 ;  /* 0x0000000700027202 */ /* 0x000fe40000000f00 */
[----:B------:R-:W-:-:S05]  /*2ed0*/  MOV R3, R8 ;  /* 0x0000000800037202 */ /* 0x000fca0000000f00 */
[----:B------:R0:W2:Y:S02]  /*2ee0*/  LDG.E R5, desc[UR18][R2.64] ;  /* 0x0000001202057981 */ /* 0x0000a4000c1e1900 */
[----:B0-----:R-:W-:Y:S01]  /*2ef0*/  IMAD.MOV.U32 R2, RZ, RZ, R9 ;  /* 0x000000ffff027224 */ /* 0x001fe200078e0009 */
[----:B------:R-:W-:-:S05]  /*2f00*/  MOV R3, R10 ;  /* 0x0000000a00037202 */ /* 0x000fca0000000f00 */
[----:B------:R-:W3:Y:S01]  /*2f10*/  LDG.E R6, desc[UR18][R2.64] ;  /* 0x0000001202067981 */ /* 0x000ee2000c1e1900 */
[----:B------:R-:W-:Y:S02]  /*2f20*/  IADD3 R4, PT, PT, R4, 0x1, RZ ;  /* 0x0000000104047810 */ /* 0x000fe40007ffe0ff */
[----:B------:R-:W-:Y:S02]  /*2f30*/  IADD3 R9, P1, PT, R9, 0x400, RZ ;  /* 0x0000040009097810 */ /* 0x000fe40007f3e0ff */
[----:B------:R-:W-:Y:S02]  /*2f40*/  ISETP.NE.AND P0, PT, R4, RZ, PT ;  /* 0x000000ff0400720c */ /* 0x000fe40003f05270 */
[----:B------:R-:W-:Y:S01]  /*2f50*/  IADD3 R7, P2, PT, R7, 0x400, RZ ;  /* 0x0000040007077810 */ /* 0x000fe20007f5e0ff */
[----:B------:R-:W-:-:S03]  /*2f60*/  IMAD.X R10, RZ, RZ, R10, P1 ;  /* 0x000000ffff0a7224 */ /* 0x000fc600008e060a */
[----:B------:R-:W-:Y:S01]  /*2f70*/  IADD3.X R8, PT, PT, RZ, R8, RZ, P2, !PT ;  /* 0x00000008ff087210 */ /* 0x000fe200017fe4ff */
[----:B--2---:R-:W-:-:S04]  /*2f80*/  IMAD R5, R5, R14, RZ ;  /* 0x0000000e05057224 */ /* 0x004fc800078e02ff */
[----:B---3--:R-:W-:Y:S02]  /*2f90*/  IMAD R14, R6, R5, RZ ;  /* 0x00000005060e7224 */ /* 0x008fe400078e02ff */
[----:B------:R-:W-:Y:S05]  /*2fa0*/  @P0 BRA `(.L_x_2553) ;  /* 0xfffffffc00c40947 */ /* 0x000fea000383ffff */
.L_x_2545:
[----:B------:R-:W-:Y:S05]  /*2fb0*/  BSYNC.RECONVERGENT B1 ;  /* 0x0000000000017941 */ /* 0x000fea0003800200 */
.L_x_2542:
        /* <DEDUP_REMOVED lines=36> */
[----:B------:R-:W2:Y:S04]  /*3200*/  LDS.128 R8, [UR4+0x10] ;  /* 0x00001004ff087984 */ /* 0x000ea80008000c00 */
[----:B0-----:R-:W0:Y:S01]  /*3210*/  LDS.64 R2, [UR4+0x20] ;  /* 0x00002004ff027984 */ /* 0x001e220008000a00 */
[----:B-1----:R-:W-:-:S04]  /*3220*/  IMAD R5, R5, R0, RZ ;  /* 0x0000000005057224 */ /* 0x002fc800078e02ff */
[----:B--2---:R-:W-:-:S04]  /*3230*/  IMAD R8, R5, R8, RZ ;  /* 0x0000000805087224 */ /* 0x004fc800078e02ff */
[----:B------:R-:W-:-:S04]  /*3240*/  IMAD R9, R8, R9, RZ ;  /* 0x0000000908097224 */ /* 0x000fc800078e02ff */
[----:B------:R-:W-:-:S04]  /*3250*/  IMAD R10, R9, R10, RZ ;  /* 0x0000000a090a7224 */ /* 0x000fc800078e02ff */
[----:B------:R-:W-:-:S04]  /*3260*/  IMAD R11, R10, R11, RZ ;  /* 0x0000000b0a0b7224 */ /* 0x000fc800078e02ff */
[----:B0-----:R-:W-:-:S04]  /*3270*/  IMAD R2, R11, R2, RZ ;  /* 0x000000020b027224 */ /* 0x001fc800078e02ff */
[----:B------:R-:W-:-:S07]  /*3280*/  IMAD R5, R2, R3, RZ ;  /* 0x0000000302057224 */ /* 0x000fce00078e02ff */
.L_x_2541:
[----:B------:R-:W-:Y:S05]  /*3290*/  BSYNC.RECONVERGENT B0 ;  /* 0x0000000000007941 */ /* 0x000fea0003800200 */
.L_x_2526:
[----:B------:R-:W-:Y:S05]  /*32a0*/  @P0 EXIT ;  /* 0x000000000000094d */ /* 0x000fea0003800000 */
[----:B------:R-:W3:Y:S02]  /*32b0*/  LDCU.64 UR4, c[0x0][0x398] ;  /* 0x00007300ff0477ac */ /* 0x000ee40008000a00 */
[----:B---3--:R-:W-:-:S06]  /*32c0*/  UIMAD.WIDE.U32 UR4, UR20, 0x4, UR4 ;  /* 0x00000004140478a5 */ /* 0x008fcc000f8e0004 */
[----:B0-----:R-:W-:Y:S02]  /*32d0*/  MOV R2, UR4 ;  /* 0x0000000400027c02 */ /* 0x001fe40008000f00 */
[----:B------:R-:W-:-:S05]  /*32e0*/  MOV R3, UR5 ;  /* 0x0000000500037c02 */ /* 0x000fca0008000f00 */
[----:B------:R-:W-:Y:S01]  /*32f0*/  STG.E desc[UR18][R2.64], R5 ;  /* 0x0000000502007986 */ /* 0x000fe2000c101912 */
[----:B------:R-:W-:Y:S05]  /*3300*/  EXIT ;  /* 0x000000000000794d */ /* 0x000fea0003800000 */
.L_x_2554:
        /* <DEDUP_REMOVED lines=15> */
.L_x_14365:


//--------------------- .text._ZN3cub18CUB_300001_SM_10006detail6reduce28DeviceReduceSingleTileKernelINS2_10policy_hubIiyN4cuda3std3__410multipliesIiEEE10Policy1000EN6thrust24THRUST_300001_SM_1000_NS18transform_iteratorINSD_12zip_functionIS9_EENSD_12zip_iteratorINS7_5tupleIJNSD_6detail15normal_iteratorINSD_10device_ptrIiEEEESN_EEEEENSD_11use_defaultESQ_EEPiyS9_iiNS7_10__identityEEEvT0_T1_T2_T3_T4_T6_ --------------------------
	.section	.text._ZN3cub18CUB_300001_SM_10006detail6reduce28DeviceReduceSingleTileKernelINS2_10policy_hubIiyN4cuda3std3__410multipliesIiEEE10Policy1000EN6thrust24THRUST_300001_SM_1000_NS18transform_iteratorINSD_12zip_functionIS9_EENSD_12zip_iteratorINS7_5tupleIJNSD_6detail15normal_iteratorINSD_10device_ptrIiEEEESN_EEEEENSD_11use_defaultESQ_EEPiyS9_iiNS7_10__identityEEEvT0_T1_T2_T3_T4_T6_,"ax",@progbits
	.align	128
        .global         _ZN3cub18CUB_300001_SM_10006detail6reduce28DeviceReduceSingleTileKernelINS2_10policy_hubIiyN4cuda3std3__410multipliesIiEEE10Policy1000EN6thrust24THRUST_300001_SM_1000_NS18transform_iteratorINSD_12zip_functionIS9_EENSD_12zip_iteratorINS7_5tupleIJNSD_6detail15normal_iteratorINSD_10device_ptrIiEEEESN_EEEEENSD_11use_defaultESQ_EEPiyS9_iiNS7_10__identityEEEvT0_T1_T2_T3_T4_T6_
        .type           _ZN3cub18CUB_300001_SM_10006detail6reduce28DeviceReduceSingleTileKernelINS2_10policy_hubIiyN4cuda3std3__410multipliesIiEEE10Policy1000EN6thrust24THRUST_300001_SM_1000_NS18transform_iteratorINSD_12zip_functionIS9_EENSD_12zip_iteratorINS7_5tupleIJNSD_6detail15normal_iteratorINSD_10device_ptrIiEEEESN_EEEEENSD_11use_defaultESQ_EEPiyS9_iiNS7_10__identityEEEvT0_T1_T2_T3_T4_T6_,@function
        .size           _ZN3cub18CUB_300001_SM_10006detail6reduce28DeviceReduceSingleTileKernelINS2_10policy_hubIiyN4cuda3std3__410multipliesIiEEE10Policy1000EN6thrust24THRUST_300001_SM_1000_NS18transform_iteratorINSD_12zip_functionIS9_EENSD_12zip_iteratorINS7_5tupleIJNSD_6detail15normal_iteratorINSD_10device_ptrIiEEEESN_EEEEENSD_11use_defaultESQ_EEPiyS9_iiNS7_10__identityEEEvT0_T1_T2_T3_T4_T6_,(.L_x_14366 - _ZN3cub18CUB_300001_SM_10006detail6reduce28DeviceReduceSingleTileKernelINS2_10policy_hubIiyN4cuda3std3__410multipliesIiEEE10Policy1000EN6thrust24THRUST_300001_SM_1000_NS18transform_iteratorINSD_12zip_functionIS9_EENSD_12zip_iteratorINS7_5tupleIJNSD_6detail15normal_iteratorINSD_10device_ptrIiEEEESN_EEEEENSD_11use_defaultESQ_EEPiyS9_iiNS7_10__identityEEEvT0_T1_T2_T3_T4_T6_)
        .other          _ZN3cub18CUB_300001_SM_10006detail6reduce28DeviceReduceSingleTileKernelINS2_10policy_hubIiyN4cuda3std3__410multipliesIiEEE10Policy1000EN6thrust24THRUST_300001_SM_1000_NS18transform_iteratorINSD_12zip_functionIS9_EENSD_12zip_iteratorINS7_5tupleIJNSD_6detail15normal_iteratorINSD_10device_ptrIiEEEESN_EEEEENSD_11use_defaultESQ_EEPiyS9_iiNS7_10__identityEEEvT0_T1_T2_T3_T4_T6_,@"STO_CUDA_ENTRY STV_DEFAULT"
_ZN3cub18CUB_300001_SM_10006detail6reduce28DeviceReduceSingleTileKernelINS2_10policy_hubIiyN4cuda3std3__410multipliesIiEEE10Policy1000EN6thrust24THRUST_300001_SM_1000_NS18transform_iteratorINSD_12zip_functionIS9_EENSD_12zip_iteratorINS7_5tupleIJNSD_6detail15normal_iteratorINSD_10device_ptrIiEEEESN_EEEEENSD_11use_defaultESQ_EEPiyS9_iiNS7_10__identityEEEvT0_T1_T2_T3_T4_T6_:
.text._ZN3cub18CUB_300001_SM_10006detail6reduce28DeviceReduceSingleTileKernelINS2_10policy_hubIiyN4cuda3std3__410multipliesIiEEE10Policy1000EN6thrust24THRUST_300001_SM_1000_NS18transform_iteratorINSD_12zip_functionIS9_EENSD_12zip_iteratorINS7_5tupleIJNSD_6detail15normal_iteratorINSD_10device_ptrIiEEEESN_EEEEENSD_11use_defaultESQ_EEPiyS9_iiNS7_10__identityEEEvT0_T1_T2_T3_T4_T6_:
[----:B------:R-:W-:Y:S01]  /*0000*/  LDC R1, c[0x0][0x37c] ;  /* 0x0000df00ff017b82 */ /* 0x000fe20000000800 */
[----:B------:R-:W0:Y:S01]  /*0010*/  LDCU.64 UR4, c[0x0][0x3a0] ;  /* 0x00007400ff0477ac */ /* 0x000e220008000a00 */
[----:B------:R-:W1:Y:S01]  /*0020*/  LDCU.64 UR6, c[0x0][0x358] ;  /* 0x00006b00ff0677ac */ /* 0x000e620008000a00 */
[----:B0-----:R-:W-:Y:S02]  /*0030*/  MOV R6, UR4 ;  /* 0x0000000400067c02 */ /* 0x001fe40008000f00 */
[----:B------:R-:W-:Y:S02]  /*0040*/  MOV R7, UR5 ;  /* 0x0000000500077c02 */ /* 0x000fe40008000f00 */
        /* <DEDUP_REMOVED lines=10> */
.L_x_2555:
[----:B------:R-:W-:Y:S01]  /*00f0*/  ISETP.GT.U32.AND P0, PT, R6, 0xfff, PT ;  /* 0x00000fff0600780c */ /* 0x000fe20003f04070 */
[----:B------:R-:W-:Y:S03]  /*0100*/  BSSY.RECONVERGENT B0, `(.L_x_2556) ;  /* 0x00002e3000007945 */ /* 0x000fe60003800200 */
[----:B------:R-:W-:-:S13]  /*0110*/  ISETP.GT.U32.AND.EX P0, PT, R7, RZ, PT, P0 ;  /* 0x000000ff0700720c */ /* 0x000fda0003f04100 */
[----:B------:R-:W-:Y:S05]  /*0120*/  @P0 BRA `(.L_x_2557) ;  /* 0x0000001400080947 */ /* 0x000fea0003800000 */
[----:B------:R-:W0:Y:S01]  /*0130*/  S2R R9, SR_TID.X ;  /* 0x0000000000097919 */ /* 0x000e220000002100 */
[----:B------:R-:W-:Y:S01]  /*0140*/  BSSY.RECONVERGENT B1, `(.L_x_2558) ;  /* 0x000000d000017945 */ /* 0x000fe20003800200 */
[----:B------:R-:W-:Y:S01]  /*0150*/  HFMA2 R8, -RZ, RZ, 0, 0 ;  /* 0x00000000ff087431 */ /* 0x000fe200000001ff */
[----:B0-----:R-:W-:Y:S02]  /*0160*/  ISETP.GE.U32.AND P0, PT, R9, R6, PT ;  /* 0x000000060900720c */ /* 0x001fe40003f06070 */
[----:B------:R-:W-:-:S11]  /*0170*/  MOV R11, R9 ;  /* 0x00000009000b7202 */ /* 0x000fd60000000f00 */
        /* <DEDUP_REMOVED lines=9> */
.L_x_2559:
[----:B------:R-:W-:Y:S05]  /*0210*/  BSYNC.RECONVERGENT B1 ;  /* 0x0000000000017941 */ /* 0x000fea0003800200 */
.L_x_2558:
        /* <DEDUP_REMOVED lines=14> */
[----:B------:R-:W-:Y:S02]  /*0300*/  LOP3.LUT R4, R2, 0x2000, RZ, 0xfc, !PT ;  /* 0x0000200002047812 */ /* 0x000fe400078efcff */
[----:B------:R-:W-:Y:S02]  /*0310*/  IADD3 R10, PT, PT, -R10, RZ, RZ ;  /* 0x000000ff0a0a7210 */ /* 0x000fe40007ffe1ff */
[C---:B0-----:R-:W-:Y:S02]  /*0320*/  IADD3 R2, P1, PT, R4.reuse, UR8, RZ ;  /* 0x0000000804027c10 */ /* 0x041fe4000ff3e0ff */
[----:B------:R-:W-:-:S02]  /*0330*/  IADD3 R4, P2, PT, R4, UR10, RZ ;  /* 0x0000000a04047c10 */ /* 0x000fc4000ff5e0ff */
[C---:B------:R-:W-:Y:S02]  /*0340*/  IADD3.X R15, PT, PT, R3.reuse, UR9, RZ, P1, !PT ;  /* 0x00000009030f7c10 */ /* 0x040fe40008ffe4ff */
[----:B------:R-:W-:-:S09]  /*0350*/  IADD3.X R5, PT, PT, R3, UR11, RZ, P2, !PT ;  /* 0x0000000b03057c10 */ /* 0x000fd200097fe4ff */
.L_x_2564:
[----:B------:R-:W-:Y:S01]  /*0360*/  MOV R3, R15 ;  /* 0x0000000f00037202 */ /* 0x000fe20000000f00 */
        /* <DEDUP_REMOVED lines=38> */
[----:B---3--:R-:W-:-:S04]  /*05d0*/  IMAD R43, R43, R8, RZ ;  /* 0x000000082b2b7224 */ /* 0x008fc800078e02ff */
[----:B--2---:R-:W-:-:S04]  /*05e0*/  IMAD R44, R44, R43, RZ ;  /* 0x0000002b2c2c7224 */ /* 0x004fc800078e02ff */
        /* <DEDUP_REMOVED lines=29> */
[----:B------:R-:W-:-:S03]  /*07c0*/  IADD3.X R15, PT, PT, RZ, R3, RZ, P2, !PT ;  /* 0x00000003ff0f7210 */ /* 0x000fc600017fe4ff */
[----:B------:R-:W-:Y:S01]  /*07d0*/  IMAD R8, R12, R13, RZ ;  /* 0x0000000d0c087224 */ /* 0x000fe200078e02ff */
[----:B------:R-:W-:Y:S06]  /*07e0*/  @P1 BRA `(.L_x_2564) ;  /* 0xfffffff800dc1947 */ /* 0x000fec000383ffff */
.L_x_2563:
[----:B------:R-:W-:Y:S05]  /*07f0*/  BSYNC.RECONVERGENT B2 ;  /* 0x0000000000027941 */ /* 0x000fea0003800200 */
.L_x_2562:
        /* <DEDUP_REMOVED lines=28> */
[----:B----4-:R-:W-:-:S04]  /*09c0*/  IMAD R10, R10, R13, RZ ;  /* 0x0000000d0a0a7224 */ /* 0x010fc800078e02ff */
[----:B---3--:R-:W-:-:S04]  /*09d0*/  IMAD R15, R10, R15, RZ ;  /* 0x0000000f0a0f7224 */ /* 0x008fc800078e02ff */
        /* <DEDUP_REMOVED lines=13> */
.L_x_2566:
[----:B------:R-:W-:Y:S05]  /*0ab0*/  BSYNC.RECONVERGENT B2 ;  /* 0x0000000000027941 */ /* 0x000fea0003800200 */
.L_x_2565:
        /* <DEDUP_REMOVED lines=26> */
[----:B------:R-:W-:-:S07]  /*0c60*/  IMAD R8, R16, R19, RZ ;  /* 0x0000001310087224 */ /* 0x000fce00078e02ff */
.L_x_2568:
[----:B------:R-:W-:Y:S05]  /*0c70*/  BSYNC.RECONVERGENT B2 ;  /* 0x0000000000027941 */ /* 0x000fea0003800200 */
.L_x_2567:
[----:B------:R-:W-:Y:S05]  /*0c80*/  @!P1 BRA `(.L_x_2561) ;  /* 0x0000000000349947 */ /* 0x000fea0003800000 */
[----:B------:R-:W0:Y:S01]  /*0c90*/  LDC.64 R14, c[0x0][0x380] ;  /* 0x0000e000ff0e7b82 */ /* 0x000e220000000a00 */
[----:B------:R-:W-:-:S07]  /*0ca0*/  IADD3 R0, PT, PT, -R0, RZ, RZ ;  /* 0x000000ff00007210 */ /* 0x000fce0007ffe1ff */
[----:B------:R-:W1:Y:S02]  /*0cb0*/  LDC.64 R12, c[0x0][0x388] ;  /* 0x0000e200ff0c7b82 */ /* 0x000e640000000a00 */
.L_x_2569:
[----:B0-----:R-:W-:-:S04]  /*0cc0*/  IMAD.WIDE R4, R11, 0x4, R14 ;  /* 0x000000040b047825 */ /* 0x001fc800078e020e */
[C---:B-1----:R-:W-:Y:S02]  /*0cd0*/  IMAD.WIDE R2, R11.reuse, 0x4, R12 ;  /* 0x000000040b027825 */ /* 0x042fe400078e020c */
[----:B------:R-:W2:Y:S04]  /*0ce0*/  LDG.E R5, desc[UR6][R4.64] ;  /* 0x0000000604057981 */ /* 0x000ea8000c1e1900 */
[----:B------:R-:W3:Y:S01]  /*0cf0*/  LDG.E R2, desc[UR6][R2.64] ;  /* 0x0000000602027981 */ /* 0x000ee2000c1e1900 */
[----:B------:R-:W-:Y:S02]  /*0d00*/  IADD3 R0, PT, PT, R0, 0x1, RZ ;  /* 0x0000000100007810 */ /* 0x000fe40007ffe0ff */
[----:B------:R-:W-:Y:S02]  /*0d10*/  IADD3 R11, PT, PT, R11, 0x100, RZ ;  /* 0x000001000b0b7810 */ /* 0x000fe40007ffe0ff */
[----:B------:R-:W-:Y:S01]  /*0d20*/  ISETP.NE.AND P0, PT, R0, RZ, PT ;  /* 0x000000ff0000720c */ /* 0x000fe20003f05270 */
[----:B--2---:R-:W-:-:S04]  /*0d30*/  IMAD R17, R5, R8, RZ ;  /* 0x0000000805117224 */ /* 0x004fc800078e02ff */
[----:B---3--:R-:W-:-:S08]  /*0d40*/  IMAD R8, R2, R17, RZ ;  /* 0x0000001102087224 */ /* 0x008fd000078e02ff */
[----:B------:R-:W-:Y:S05]  /*0d50*/  @P0 BRA `(.L_x_2569) ;  /* 0xfffffffc00d80947 */ /* 0x000fea000383ffff */
.L_x_2561:
[----:B------:R-:W-:Y:S05]  /*0d60*/  BSYNC.RECONVERGENT B1 ;  /* 0x0000000000017941 */ /* 0x000fea0003800200 */
.L_x_2560:
        /* <DEDUP_REMOVED lines=30> */
[----:B0-----:R-:W-:-:S05]  /*0f50*/  SEL R3, R3, 0x1, !P0 ;  /* 0x0000000103037807 */ /* 0x001fca0004000000 */
        /* <DEDUP_REMOVED lines=8> */
[----:B------:R-:W2:Y:S04]  /*0fe0*/  LDS.128 R8, [UR4+0x10] ;  /* 0x00001004ff087984 */ /* 0x000ea80008000c00 */
[----:B-1----:R-:W1:Y:S01]  /*0ff0*/  LDS.64 R6, [UR4+0x20] ;  /* 0x00002004ff067984 */ /* 0x002e620008000a00 */
[----:B0-----:R-:W-:-:S04]  /*1000*/  IMAD R3, R4, R3, RZ ;  /* 0x0000000304037224 */ /* 0x001fc800078e02ff */
[----:B--2---:R-:W-:-:S04]  /*1010*/  IMAD R8, R3, R8, RZ ;  /* 0x0000000803087224 */ /* 0x004fc800078e02ff */
[----:B------:R-:W-:-:S04]  /*1020*/  IMAD R9, R8, R9, RZ ;  /* 0x0000000908097224 */ /* 0x000fc800078e02ff */
[----:B------:R-:W-:-:S04]  /*1030*/  IMAD R10, R9, R10, RZ ;  /* 0x0000000a090a7224 */ /* 0x000fc800078e02ff */
[----:B------:R-:W-:-:S04]  /*1040*/  IMAD R11, R10, R11, RZ ;  /* 0x0000000b0a0b7224 */ /* 0x000fc800078e02ff */
[----:B-1----:R-:W-:-:S04]  /*1050*/  IMAD R6, R11, R6, RZ ;  /* 0x000000060b067224 */ /* 0x002fc800078e02ff */
[----:B------:R-:W-:Y:S01]  /*1060*/  IMAD R4, R6, R7, RZ ;  /* 0x0000000706047224 */ /* 0x000fe200078e02ff */
[----:B------:R-:W-:Y:S06]  /*1070*/  BRA `(.L_x_2571) ;  /* 0x0000001c00ac7947 */ /* 0x000fec0003800000 */
.L_x_2570:
[C---:B------:R-:W-:Y:S01]  /*1080*/  LOP3.LUT R0, R9.reuse, 0x3e0, RZ, 0xc0, !PT ;  /* 0x000003e009007812 */ /* 0x040fe200078ec0ff */
[----:B------:R-:W0:Y:S01]  /*1090*/  S2R R10, SR_LANEID ;  /* 0x00000000000a7919 */ /* 0x000e220000000000 */
[----:B------:R-:W-:Y:S02]  /*10a0*/  ISETP.NE.AND P3, PT, R9, RZ, PT ;  /* 0x000000ff0900720c */ /* 0x000fe40003f65270 */
[----:B------:R-:W-:Y:S02]  /*10b0*/  IADD3 R3, PT, PT, R0, 0x20, RZ ;  /* 0x0000002000037810 */ /* 0x000fe40007ffe0ff */
[----:B------:R-:W-:Y:S02]  /*10c0*/  LOP3.LUT R5, RZ, R0, RZ, 0x33, !PT ;  /* 0x00000000ff057212 */ /* 0x000fe400078e33ff */
[-C--:B------:R-:W-:Y:S02]  /*10d0*/  ISETP.GT.U32.AND P0, PT, R3, R6.reuse, PT ;  /* 0x000000060300720c */ /* 0x080fe40003f04070 */
[----:B------:R-:W-:-:S04]  /*10e0*/  IADD3 R5, PT, PT, R5, R6, RZ ;  /* 0x0000000605057210 */ /* 0x000fc80007ffe0ff */
[----:B------:R-:W-:-:S05]  /*10f0*/  SEL R5, R5, 0x1f, P0 ;  /* 0x0000001f05057807 */ /* 0x000fca0000000000 */
[----:B------:R-:W1:Y:S01]  /*1100*/  SHFL.DOWN PT, R0, R8, 0x1, R5 ;  /* 0x0820000008007989 */ /* 0x000e6200000e0005 */
[CC--:B0-----:R-:W-:Y:S02]  /*1110*/  ISETP.GE.AND P0, PT, R10.reuse, R5.reuse, PT ;  /* 0x000000050a00720c */ /* 0x0c1fe40003f06270 */
[C---:B------:R-:W-:Y:S02]  /*1120*/  IADD3 R4, PT, PT, R10.reuse, 0x2, RZ ;  /* 0x000000020a047810 */ /* 0x040fe40007ffe0ff */
[----:B------:R-:W-:Y:S02]  /*1130*/  ISETP.NE.AND P1, PT, R10, RZ, PT ;  /* 0x000000ff0a00720c */ /* 0x000fe40003f25270 */
[----:B-1----:R-:W-:Y:S02]  /*1140*/  SEL R3, R0, 0x1, !P0 ;  /* 0x0000000100037807 */ /* 0x002fe40004000000 */
[----:B------:R-:W-:Y:S02]  /*1150*/  ISETP.GT.AND P0, PT, R4, R5, PT ;  /* 0x000000050400720c */ /* 0x000fe40003f04270 */
[C---:B------:R-:W-:Y:S01]  /*1160*/  IADD3 R4, PT, PT, R10.reuse, 0x4, RZ ;  /* 0x000000040a047810 */ /* 0x040fe20007ffe0ff */
[----:B------:R-:W-:Y:S01]  /*1170*/  IMAD R0, R3, R8, RZ ;  /* 0x0000000803007224 */ /* 0x000fe200078e02ff */
[----:B------:R-:W-:-:S05]  /*1180*/  IADD3 R8, PT, PT, R10, 0x10, RZ ;  /* 0x000000100a087810 */ /* 0x000fca0007ffe0ff */
[----:B------:R-:W0:Y:S01]  /*1190*/  @!P1 S2R R11, SR_CgaCtaId ;  /* 0x00000000000b9919 */ /* 0x000e220000008800 */
[----:B------:R-:W1:Y:S02]  /*11a0*/  SHFL.DOWN PT, R2, R0, 0x2, R5 ;  /* 0x0840000000027989 */ /* 0x000e6400000e0005 */
[----:B-1----:R-:W-:Y:S02]  /*11b0*/  SEL R3, R2, 0x1, !P0 ;  /* 0x0000000102037807 */ /* 0x002fe40004000000 */
[----:B------:R-:W-:-:S03]  /*11c0*/  ISETP.GT.AND P0, PT, R4, R5, PT ;  /* 0x000000050400720c */ /* 0x000fc60003f04270 */
[----:B------:R-:W-:Y:S01]  /*11d0*/  IMAD R2, R0, R3, RZ ;  /* 0x0000000300027224 */ /* 0x000fe200078e02ff */
[----:B------:R-:W-:Y:S02]  /*11e0*/  IADD3 R0, PT, PT, R10, 0x8, RZ ;  /* 0x000000080a007810 */ /* 0x000fe40007ffe0ff */
[----:B------:R-:W-:Y:S02]  /*11f0*/  @!P1 MOV R10, 0x400 ;  /* 0x00000400000a9802 */ /* 0x000fe40000000f00 */
[----:B------:R-:W1:Y:S02]  /*1200*/  SHFL.DOWN PT, R3, R2, 0x4, R5 ;  /* 0x0880000002037989 */ /* 0x000e6400000e0005 */
[----:B0-----:R-:W-:Y:S02]  /*1210*/  @!P1 LEA R11, R11, R10, 0x18 ;  /* 0x0000000a0b0b9211 */ /* 0x001fe400078ec0ff */
[----:B-1----:R-:W-:Y:S02]  /*1220*/  SEL R3, R3, 0x1, !P0 ;  /* 0x0000000103037807 */ /* 0x002fe40004000000 */
        /* <DEDUP_REMOVED lines=10> */
[----:B0-----:R-:W-:-:S05]  /*12d0*/  SEL R3, R2, 0x1, !P0 ;  /* 0x0000000102037807 */ /* 0x001fca0004000000 */
[----:B------:R-:W-:-:S05]  /*12e0*/  IMAD R4, R0, R3, RZ ;  /* 0x0000000300047224 */ /* 0x000fca00078e02ff */
[----:B------:R0:W-:Y:S01]  /*12f0*/  @!P1 STS [R11+0x8], R4 ;  /* 0x000008040b009388 */ /* 0x0001e20000000800 */
[----:B------:R-:W-:Y:S06]  /*1300*/  BAR.SYNC.DEFER_BLOCKING 0x0 ;  /* 0x0000000000007b1d */ /* 0x000fec0000010000 */
[----:B------:R-:W-:Y:S05]  /*1310*/  @P3 BRA `(.L_x_2571) ;  /* 0x0000001c00043947 */ /* 0x000fea0003800000 */
[----:B------:R-:W1:Y:S01]  /*1320*/  S2UR UR5, SR_CgaCtaId ;  /* 0x00000000000579c3 */ /* 0x000e620000008800 */
[----:B------:R-:W-:Y:S01]  /*1330*/  UMOV UR4, 0x400 ;  /* 0x0000040000047882 */ /* 0x000fe20000000000 */
[C---:B------:R-:W-:Y:S02]  /*1340*/  ISETP.GT.U32.AND P2, PT, R6.reuse, 0x20, PT ;  /* 0x000000200600780c */ /* 0x040fe40003f44070 */
[C---:B------:R-:W-:Y:S02]  /*1350*/  ISETP.GT.U32.AND P0, PT, R6.reuse, 0x40, PT ;  /* 0x000000400600780c */ /* 0x040fe40003f04070 */
[C---:B------:R-:W-:Y:S02]  /*1360*/  ISETP.GT.U32.AND.EX P2, PT, R7.reuse, RZ, PT, P2 ;  /* 0x000000ff0700720c */ /* 0x040fe40003f44120 */
[----:B------:R-:W-:Y:S02]  /*1370*/  ISETP.GT.U32.AND P1, PT, R6, 0x60, PT ;  /* 0x000000600600780c */ /* 0x000fe40003f24070 */
[----:B------:R-:W-:-:S02]  /*1380*/  ISETP.GT.U32.AND.EX P0, PT, R7, RZ, PT, P0 ;  /* 0x000000ff0700720c */ /* 0x000fc40003f04100 */
[----:B------:R-:W-:Y:S01]  /*1390*/  ISETP.GT.U32.AND.EX P1, PT, R7, RZ, PT, P1 ;  /* 0x000000ff0700720c */ /* 0x000fe20003f24110 */
[----:B-1----:R-:W-:-:S09]  /*13a0*/  ULEA UR4, UR5, UR4, 0x18 ;  /* 0x0000000405047291 */ /* 0x002fd2000f8ec0ff */
[----:B------:R-:W1:Y:S04]  /*13b0*/  LDS R0, [UR4+0xc] ;  /* 0x00000c04ff007984 */ /* 0x000e680008000800 */
[----:B0-----:R-:W0:Y:S04]  /*13c0*/  LDS.128 R8, [UR4+0x10] ;  /* 0x00001004ff087984 */ /* 0x001e280008000c00 */
[----:B------:R-:W2:Y:S01]  /*13d0*/  LDS.64 R12, [UR4+0x20] ;  /* 0x00002004ff0c7984 */ /* 0x000ea20008000a00 */
[----:B-1----:R-:W-:Y:S02]  /*13e0*/  SEL R3, R0, 0x1, P2 ;  /* 0x0000000100037807 */ /* 0x002fe40001000000 */
[----:B------:R-:W-:-:S02]  /*13f0*/  ISETP.GT.U32.AND P2, PT, R6, 0x80, PT ;  /* 0x000000800600780c */ /* 0x000fc40003f44070 */
[----:B0-----:R-:W-:Y:S01]  /*1400*/  SEL R8, R8, 0x1, P0 ;  /* 0x0000000108087807 */ /* 0x001fe20000000000 */
[----:B------:R-:W-:Y:S01]  /*1410*/  IMAD R3, R4, R3, RZ ;  /* 0x0000000304037224 */ /* 0x000fe200078e02ff */
[C---:B------:R-:W-:Y:S02]  /*1420*/  ISETP.GT.U32.AND P0, PT, R6.reuse, 0xa0, PT ;  /* 0x000000a00600780c */ /* 0x040fe40003f04070 */
[----:B------:R-:W-:Y:S01]  /*1430*/  ISETP.GT.U32.AND.EX P2, PT, R7, RZ, PT, P2 ;  /* 0x000000ff0700720c */ /* 0x000fe20003f44120 */
[----:B------:R-:W-:Y:S01]  /*1440*/  IMAD R3, R3, R8, RZ ;  /* 0x0000000803037224 */ /* 0x000fe200078e02ff */
[----:B------:R-:W-:Y:S02]  /*1450*/  SEL R0, R9, 0x1, P1 ;  /* 0x0000000109007807 */ /* 0x000fe40000800000 */
[----:B------:R-:W-:Y:S02]  /*1460*/  ISETP.GT.U32.AND P1, PT, R6, 0xc0, PT ;  /* 0x000000c00600780c */ /* 0x000fe40003f24070 */
[----:B------:R-:W-:Y:S01]  /*1470*/  ISETP.GT.U32.AND.EX P0, PT, R7, RZ, PT, P0 ;  /* 0x000000ff0700720c */ /* 0x000fe20003f04100 */
[----:B------:R-:W-:Y:S01]  /*1480*/  IMAD R0, R3, R0, RZ ;  /* 0x0000000003007224 */ /* 0x000fe200078e02ff */
[----:B------:R-:W-:-:S02]  /*1490*/  SEL R5, R10, 0x1, P2 ;  /* 0x000000010a057807 */ /* 0x000fc40001000000 */
[----:B------:R-:W-:Y:S02]  /*14a0*/  ISETP.GT.U32.AND P2, PT, R6, 0xe0, PT ;  /* 0x000000e00600780c */ /* 0x000fe40003f44070 */
[----:B------:R-:W-:Y:S01]  /*14b0*/  SEL R11, R11, 0x1, P0 ;  /* 0x000000010b0b7807 */ /* 0x000fe20000000000 */
[----:B------:R-:W-:Y:S01]  /*14c0*/  IMAD R0, R0, R5, RZ ;  /* 0x0000000500007224 */ /* 0x000fe200078e02ff */
[C---:B------:R-:W-:Y:S02]  /*14d0*/  ISETP.GT.U32.AND.EX P1, PT, R7.reuse, RZ, PT, P1 ;  /* 0x000000ff0700720c */ /* 0x040fe40003f24110 */
[----:B------:R-:W-:Y:S01]  /*14e0*/  ISETP.GT.U32.AND.EX P2, PT, R7, RZ, PT, P2 ;  /* 0x000000ff0700720c */ /* 0x000fe20003f44120 */
[----:B------:R-:W-:Y:S01]  /*14f0*/  IMAD R0, R0, R11, RZ ;  /* 0x0000000b00007224 */ /* 0x000fe200078e02ff */
[----:B--2---:R-:W-:Y:S02]  /*1500*/  SEL R3, R12, 0x1, P1 ;  /* 0x000000010c037807 */ /* 0x004fe40000800000 */
[----:B------:R-:W-:-:S03]  /*1510*/  SEL R13, R13, 0x1, P2 ;  /* 0x000000010d0d7807 */ /* 0x000fc60001000000 */
[----:B------:R-:W-:-:S04]  /*1520*/  IMAD R0, R0, R3, RZ ;  /* 0x0000000300007224 */ /* 0x000fc800078e02ff */
[----:B------:R-:W-:Y:S01]  /*1530*/  IMAD R4, R0, R13, RZ ;  /* 0x0000000d00047224 */ /* 0x000fe200078e02ff */
[----:B------:R-:W-:Y:S06]  /*1540*/  BRA `(.L_x_2571) ;  /* 0x0000001800787947 */ /* 0x000fec0003800000 */
.L_x_2557:
        /* <DEDUP_REMOVED lines=37> */
[----:B------:R-:W-:-:S04]  /*17a0*/  IADD3 R45, P1, PT, R6, -0x1000, RZ ;  /* 0xfffff000062d7810 */ /* 0x000fc80007f3e0ff */
[----:B------:R-:W-:Y:S01]  /*17b0*/  ISETP.GE.U32.AND P0, PT, R45, 0x1000, PT ;  /* 0x000010002d00780c */ /* 0x000fe20003f06070 */
[----:B------:R-:W-:Y:S01]  /*17c0*/  UMOV UR9, 0x1000 ;  /* 0x0000100000097882 */ /* 0x000fe20000000000 */
[----:B------:R-:W-:Y:S01]  /*17d0*/  UMOV UR4, URZ ;  /* 0x000000ff00047c82 */ /* 0x000fe20008000000 */
[----:B--2---:R-:W-:Y:S01]  /*17e0*/  IMAD R19, R19, R12, RZ ;  /* 0x0000000c13137224 */ /* 0x004fe200078e02ff */
[----:B------:R-:W-:-:S04]  /*17f0*/  IADD3.X R12, PT, PT, R7, -0x1, RZ, P1, !PT ;  /* 0xffffffff070c7810 */ /* 0x000fc80000ffe4ff */
[----:B------:R-:W-:Y:S01]  /*1800*/  ISETP.GE.U32.AND.EX P0, PT, R12, RZ, PT, P0 ;  /* 0x000000ff0c00720c */ /* 0x000fe20003f06100 */
[----:B---3--:R-:W-:Y:S02]  /*1810*/  IMAD R26, R26, R27, RZ ;  /* 0x0000001b1a1a7224 */ /* 0x008fe400078e02ff */
[----:B----4-:R-:W-:Y:S02]  /*1820*/  IMAD R29, R28, R29, RZ ;  /* 0x0000001d1c1d7224 */ /* 0x010fe400078e02ff */
[----:B-----5:R-:W-:Y:S02]  /*1830*/  IMAD R30, R30, R31, RZ ;  /* 0x0000001f1e1e7224 */ /* 0x020fe400078e02ff */
        /* <DEDUP_REMOVED lines=25> */
[----:B------:R-:W-:-:S04]  /*19d0*/  IMAD R10, R10, R9, RZ ;  /* 0x000000090a0a7224 */ /* 0x000fc800078e02ff */
[----:B------:R-:W-:Y:S01]  /*19e0*/  IMAD R13, R25, R10, RZ ;  /* 0x0000000a190d7224 */ /* 0x000fe200078e02ff */
[----:B------:R-:W-:Y:S06]  /*19f0*/  @!P0 BRA `(.L_x_2572) ;  /* 0x0000000400508947 */ /* 0x000fec0003800000 */
[----:B------:R-:W0:Y:S01]  /*1a00*/  LDC.64 R6, c[0x0][0x3a0] ;  /* 0x0000e800ff067b82 */ /* 0x000e220000000a00 */
[----:B------:R-:W-:Y:S01]  /*1a10*/  UMOV UR9, 0x1000 ;  /* 0x0000100000097882 */ /* 0x000fe20000000000 */
[----:B------:R-:W-:-:S05]  /*1a20*/  UMOV UR4, URZ ;  /* 0x000000ff00047c82 */ /* 0x000fca0008000000 */
.L_x_2574:
        /* <DEDUP_REMOVED lines=42> */
[----:B--2---:R-:W-:-:S04]  /*1cd0*/  IMAD R44, R43, R44, RZ ;  /* 0x0000002c2b2c7224 */ /* 0x004fc800078e02ff */
[----:B------:R-:W-:Y:S02]  /*1ce0*/  IMAD R44, R44, R13, RZ ;  /* 0x0000000d2c2c7224 */ /* 0x000fe400078e02ff */
[----:B---3--:R-:W-:Y:S02]  /*1cf0*/  IMAD R36, R41, R36, RZ ;  /* 0x0000002429247224 */ /* 0x008fe400078e02ff */
[----:B----4-:R-:W-:-:S04]  /*1d00*/  IMAD R35, R42, R35, RZ ;  /* 0x000000232a237224 */ /* 0x010fc800078e02ff */
[----:B------:R-:W-:Y:S02]  /*1d10*/  IMAD R35, R36, R35, RZ ;  /* 0x0000002324237224 */ /* 0x000fe400078e02ff */
[----:B-----5:R-:W-:Y:S02]  /*1d20*/  IMAD R29, R40, R29, RZ ;  /* 0x0000001d281d7224 */ /* 0x020fe400078e02ff */
        /* <DEDUP_REMOVED lines=8> */
[----:B------:R-:W-:Y:S02]  /*1db0*/  IMAD R16, R35, R16, RZ ;  /* 0x0000001023107224 */ /* 0x000fe400078e02ff */
[----:B------:R-:W-:-:S04]  /*1dc0*/  IMAD R27, R32, R27, RZ ;  /* 0x0000001b201b7224 */ /* 0x000fc800078e02ff */
[----:B------:R-:W-:Y:S02]  /*1dd0*/  IMAD R20, R20, R27, RZ ;  /* 0x0000001b14147224 */ /* 0x000fe400078e02ff */
[----:B------:R-:W-:Y:S02]  /*1de0*/  IMAD R17, R30, R17, RZ ;  /* 0x000000111e117224 */ /* 0x000fe400078e02ff */
[----:B------:R-:W-:-:S04]  /*1df0*/  IMAD R28, R28, R19, RZ ;  /* 0x000000131c1c7224 */ /* 0x000fc800078e02ff */
        /* <DEDUP_REMOVED lines=9> */
[----:B------:R-:W-:Y:S02]  /*1e90*/  IMAD R9, R18, R9, RZ ;  /* 0x0000000912097224 */ /* 0x000fe400078e02ff */
[----:B------:R-:W-:-:S04]  /*1ea0*/  IMAD R17, R17, R14, RZ ;  /* 0x0000000e11117224 */ /* 0x000fc800078e02ff */
[----:B------:R-:W-:-:S04]  /*1eb0*/  IMAD R16, R16, R17, RZ ;  /* 0x0000001110107224 */ /* 0x000fc800078e02ff */
[----:B------:R-:W-:Y:S01]  /*1ec0*/  IMAD R13, R9, R16, RZ ;  /* 0x00000010090d7224 */ /* 0x000fe200078e02ff */
[----:B------:R-:W-:Y:S06]  /*1ed0*/  @!P0 BRA `(.L_x_2573) ;  /* 0x0000000c00608947 */ /* 0x000fec0003800000 */
[----:B------:R-:W-:-:S04]  /*1ee0*/  UIADD3 UR9, UP0, UPT, UR9, 0x1000, URZ ;  /* 0x0000100009097890 */ /* 0x000fc8000ff1e0ff */
[----:B------:R-:W-:Y:S02]  /*1ef0*/  UIADD3.X UR4, UPT, UPT, URZ, UR4, URZ, UP0, !UPT ;  /* 0x00000004ff047290 */ /* 0x000fe400087fe4ff */
[----:B------:R-:W-:-:S04]  /*1f00*/  ISETP.LT.U32.AND P0, PT, R45, UR9, PT ;  /* 0x000000092d007c0c */ /* 0x000fc8000bf01070 */
[----:B------:R-:W-:-:S04]  /*1f10*/  MOV R9, UR4 ;  /* 0x0000000400097c02 */ /* 0x000fc80008000f00 */
[----:B------:R-:W-:-:S13]  /*1f20*/  ISETP.GT.U32.AND.EX P0, PT, R9, R12, PT, P0 ;  /* 0x0000000c0900720c */ /* 0x000fda0003f04100 */
[----:B------:R-:W-:Y:S05]  /*1f30*/  @!P0 BRA `(.L_x_2574) ;  /* 0xfffffff800bc8947 */ /* 0x000fea000383ffff */
.L_x_2572:
[C---:B------:R-:W-:Y:S01]  /*1f40*/  IADD3 R3, PT, PT, R6.reuse, -UR9, RZ ;  /* 0x8000000906037c10 */ /* 0x040fe2000fffe0ff */
[----:B------:R-:W-:Y:S01]  /*1f50*/  BSSY.RECONVERGENT B1, `(.L_x_2573) ;  /* 0x00000d0000017945 */ /* 0x000fe20003800200 */
[----:B------:R-:W-:Y:S02]  /*1f60*/  ISETP.LE.U32.AND P1, PT, R6, UR9, PT ;  /* 0x0000000906007c0c */ /* 0x000fe4000bf23070 */
[----:B------:R-:W-:Y:S02]  /*1f70*/  MOV R2, UR4 ;  /* 0x0000000400027c02 */ /* 0x000fe40008000f00 */
[----:B------:R-:W-:-:S04]  /*1f80*/  ISETP.GE.AND P0, PT, R0, R3, PT ;  /* 0x000000030000720c */ /* 0x000fc80003f06270 */
[----:B------:R-:W-:-:S13]  /*1f90*/  ISETP.GE.U32.OR.EX P0, PT, R2, R7, P0, P1 ;  /* 0x000000070200720c */ /* 0x000fda0000706510 */
[----:B------:R-:W-:Y:S05]  /*1fa0*/  @P0 BRA `(.L_x_2575) ;  /* 0x0000000c00280947 */ /* 0x000fea0003800000 */
[-C--:B------:R-:W-:Y:S01]  /*1fb0*/  LOP3.LUT R3, RZ, R0.reuse, RZ, 0x33, !PT ;  /* 0x00000000ff037212 */ /* 0x080fe200078e33ff */
[----:B------:R-:W-:Y:S03]  /*1fc0*/  BSSY.RECONVERGENT B2, `(.L_x_2576) ;  /* 0x000005c000027945 */ /* 0x000fe60003800200 */
[----:B------:R-:W-:Y:S02]  /*1fd0*/  IADD3 R3, PT, PT, R6, -UR9, R3 ;  /* 0x8000000906037c10 */ /* 0x000fe4000fffe003 */
[----:B------:R-:W-:Y:S02]  /*1fe0*/  MOV R6, R0 ;  /* 0x0000000000067202 */ /* 0x000fe40000000f00 */
[C---:B------:R-:W-:Y:S02]  /*1ff0*/  ISETP.GE.U32.AND P1, PT, R3.reuse, 0xf00, PT ;  /* 0x00000f000300780c */ /* 0x040fe40003f26070 */
[----:B------:R-:W-:-:S04]  /*2000*/  LEA.HI R7, R3, 0x1, RZ, 0x18 ;  /* 0x0000000103077811 */ /* 0x000fc800078fc0ff */
[----:B------:R-:W-:-:S04]  /*2010*/  LOP3.LUT R40, R7, 0xf, RZ, 0xc0, !PT ;  /* 0x0000000f07287812 */ /* 0x000fc800078ec0ff */
[----:B------:R-:W-:-:S03]  /*2020*/  ISETP.NE.AND P0, PT, R40, RZ, PT ;  /* 0x000000ff2800720c */ /* 0x000fc60003f05270 */
[----:B------:R-:W-:Y:S10]  /*2030*/  @!P1 BRA `(.L_x_2577) ;  /* 0x0000000400509947 */ /* 0x000ff40003800000 */
[----:B------:R-:W0:Y:S01]  /*2040*/  LDCU.128 UR12, c[0x0][0x380] ;  /* 0x00007000ff0c77ac */ /* 0x000e220008000c00 */
[----:B------:R-:W-:Y:S02]  /*2050*/  IADD3 R3, P1, PT, R0, UR9, RZ ;  /* 0x0000000900037c10 */ /* 0x000fe4000ff3e0ff */
[----:B------:R-:W-:Y:S02]  /*2060*/  LOP3.LUT R8, R7, 0x1fffff0, RZ, 0xc0, !PT ;  /* 0x01fffff007087812 */ /* 0x000fe400078ec0ff */
[----:B------:R-:W-:Y:S02]  /*2070*/  IADD3.X R4, PT, PT, RZ, UR4, RZ, P1, !PT ;  /* 0x00000004ff047c10 */ /* 0x000fe40008ffe4ff */
[C---:B------:R-:W-:Y:S02]  /*2080*/  LEA R2, P1, R3.reuse, 0x2000, 0x2 ;  /* 0x0000200003027811 */ /* 0x040fe400078210ff */
[----:B------:R-:W-:Y:S02]  /*2090*/  MOV R6, R0 ;  /* 0x0000000000067202 */ /* 0x000fe40000000f00 */
[----:B------:R-:W-:-:S02]  /*20a0*/  LEA.HI.X R3, R3, RZ, R4, 0x2, P1 ;  /* 0x000000ff03037211 */ /* 0x000fc400008f1404 */
[----:B------:R-:W-:Y:S02]  /*20b0*/  IADD3 R8, PT, PT, -R8, RZ, RZ ;  /* 0x000000ff08087210 */ /* 0x000fe40007ffe1ff */
[C---:B0-----:R-:W-:Y:S02]  /*20c0*/  IADD3 R4, P1, PT, R2.reuse, UR12, RZ ;  /* 0x0000000c02047c10 */ /* 0x041fe4000ff3e0ff */
[----:B------:R-:W-:Y:S02]  /*20d0*/  IADD3 R2, P2, PT, R2, UR14, RZ ;  /* 0x0000000e02027c10 */ /* 0x000fe4000ff5e0ff */
[C---:B------:R-:W-:Y:S02]  /*20e0*/  IADD3.X R5, PT, PT, R3.reuse, UR13, RZ, P1, !PT ;  /* 0x0000000d03057c10 */ /* 0x040fe40008ffe4ff */
[----:B------:R-:W-:-:S09]  /*20f0*/  IADD3.X R3, PT, PT, R3, UR15, RZ, P2, !PT ;  /* 0x0000000f03037c10 */ /* 0x000fd200097fe4ff */
.L_x_2578:
        /* <DEDUP_REMOVED lines=32> */
[----:B------:R-:W-:-:S02]  /*2300*/  IADD3 R8, PT, PT, R8, 0x10, RZ ;  /* 0x0000001008087810 */ /* 0x000fc40007ffe0ff */
[----:B------:R-:W-:Y:S02]  /*2310*/  IADD3 R6, PT, PT, R6, 0x1000, RZ ;  /* 0x0000100006067810 */ /* 0x000fe40007ffe0ff */
[----:B------:R-:W-:Y:S02]  /*2320*/  ISETP.NE.AND P1, PT, R8, RZ, PT ;  /* 0x000000ff0800720c */ /* 0x000fe40003f25270 */
[----:B0-----:R-:W-:Y:S02]  /*2330*/  IADD3 R4, P2, PT, R4, 0x4000, RZ ;  /* 0x0000400004047810 */ /* 0x001fe40007f5e0ff */
[----:B-1----:R-:W-:Y:S02]  /*2340*/  IADD3 R2, P3, PT, R2, 0x4000, RZ ;  /* 0x0000400002027810 */ /* 0x002fe40007f7e0ff */
        /* <DEDUP_REMOVED lines=34> */
[----:B------:R-:W-:Y:S06]  /*2570*/  @P1 BRA `(.L_x_2578) ;  /* 0xfffffff800e01947 */ /* 0x000fec000383ffff */
.L_x_2577:
[----:B------:R-:W-:Y:S05]  /*2580*/  BSYNC.RECONVERGENT B2 ;  /* 0x0000000000027941 */ /* 0x000fea0003800200 */
.L_x_2576:
        /* <DEDUP_REMOVED lines=8> */
[----:B------:R-:W-:Y:S02]  /*2610*/  IADD3.X R2, PT, PT, RZ, UR4, RZ, P1, !PT ;  /* 0x00000004ff027c10 */ /* 0x000fe40008ffe4ff */
        /* <DEDUP_REMOVED lines=39> */
.L_x_2580:
[----:B------:R-:W-:Y:S05]  /*2890*/  BSYNC.RECONVERGENT B2 ;  /* 0x0000000000027941 */ /* 0x000fea0003800200 */
.L_x_2579:
        /* <DEDUP_REMOVED lines=32> */
.L_x_2582:
[----:B------:R-:W-:Y:S05]  /*2aa0*/  BSYNC.RECONVERGENT B2 ;  /* 0x0000000000027941 */ /* 0x000fea0003800200 */
.L_x_2581:
[----:B------:R-:W-:Y:S05]  /*2ab0*/  @!P0 BRA `(.L_x_2575) ;  /* 0x0000000000648947 */ /* 0x000fea0003800000 */
[----:B------:R-:W0:Y:S01]  /*2ac0*/  LDCU.128 UR12, c[0x0][0x380] ;  /* 0x00007000ff0c77ac */ /* 0x000e220008000c00 */
[----:B------:R-:W-:Y:S02]  /*2ad0*/  IADD3 R8, P0, PT, R6, UR9, RZ ;  /* 0x0000000906087c10 */ /* 0x000fe4000ff1e0ff */
[----:B------:R-:W-:Y:S02]  /*2ae0*/  IADD3 R4, PT, PT, -R10, RZ, RZ ;  /* 0x000000ff0a047210 */ /* 0x000fe40007ffe1ff */
[----:B------:R-:W-:Y:S02]  /*2af0*/  SHF.L.U32 R7, R8, 0x2, RZ ;  /* 0x0000000208077819 */ /* 0x000fe400000006ff */
[----:B------:R-:W-:-:S04]  /*2b00*/  IADD3.X R3, PT, PT, RZ, UR4, RZ, P0, !PT ;  /* 0x00000004ff037c10 */ /* 0x000fc800087fe4ff */
[----:B------:R-:W-:Y:S02]  /*2b10*/  SHF.L.U64.HI R8, R8, 0x2, R3 ;  /* 0x0000000208087819 */ /* 0x000fe40000010203 */
[C---:B0-----:R-:W-:Y:S02]  /*2b20*/  IADD3 R9, P0, PT, R7.reuse, UR14, RZ ;  /* 0x0000000e07097c10 */ /* 0x041fe4000ff1e0ff */
[----:B------:R-:W-:Y:S02]  /*2b30*/  IADD3 R7, P1, PT, R7, UR12, RZ ;  /* 0x0000000c07077c10 */ /* 0x000fe4000ff3e0ff */
[C---:B------:R-:W-:Y:S02]  /*2b40*/  IADD3.X R10, PT, PT, R8.reuse, UR15, RZ, P0, !PT ;  /* 0x0000000f080a7c10 */ /* 0x040fe400087fe4ff */
[----:B------:R-:W-:-:S09]  /*2b50*/  IADD3.X R8, PT, PT, R8, UR13, RZ, P1, !PT ;  /* 0x0000000d08087c10 */ /* 0x000fd20008ffe4ff */
.L_x_2583:
[----:B------:R-:W-:Y:S02]  /*2b60*/  MOV R2, R7 ;  /* 0x0000000700027202 */ /* 0x000fe40000000f00 */
[----:B------:R-:W-:-:S05]  /*2b70*/  MOV R3, R8 ;  /* 0x0000000800037202 */ /* 0x000fca0000000f00 */
[----:B------:R0:W2:Y:S02]  /*2b80*/  LDG.E R6, desc[UR6][R2.64] ;  /* 0x0000000602067981 */ /* 0x0000a4000c1e1900 */
[----:B0-----:R-:W-:Y:S02]  /*2b90*/  MOV R2, R9 ;  /* 0x0000000900027202 */ /* 0x001fe40000000f00 */
[----:B------:R-:W-:-:S05]  /*2ba0*/  MOV R3, R10 ;  /* 0x0000000a00037202 */ /* 0x000fca0000000f00 */
[----:B------:R-:W3:Y:S01]  /*2bb0*/  LDG.E R5, desc[UR6][R2.64] ;  /* 0x0000000602057981 */ /* 0x000ee2000c1e1900 */
[----:B------:R-:W-:Y:S02]  /*2bc0*/  IADD3 R4, PT, PT, R4, 0x1, RZ ;  /* 0x0000000104047810 */ /* 0x000fe40007ffe0ff */
[----:B------:R-:W-:Y:S02]  /*2bd0*/  IADD3 R7, P2, PT, R7, 0x400, RZ ;  /* 0x0000040007077810 */ /* 0x000fe40007f5e0ff */
[----:B------:R-:W-:Y:S02]  /*2be0*/  ISETP.NE.AND P0, PT, R4, RZ, PT ;  /* 0x000000ff0400720c */ /* 0x000fe40003f05270 */
[----:B------:R-:W-:Y:S02]  /*2bf0*/  IADD3 R9, P1, PT, R9, 0x400, RZ ;  /* 0x0000040009097810 */ /* 0x000fe40007f3e0ff */
[----:B------:R-:W-:Y:S02]  /*2c00*/  IADD3.X R8, PT, PT, RZ, R8, RZ, P2, !PT ;  /* 0x00000008ff087210 */ /* 0x000fe400017fe4ff */
[----:B------:R-:W-:Y:S01]  /*2c10*/  IADD3.X R10, PT, PT, RZ, R10, RZ, P1, !PT ;  /* 0x0000000aff0a7210 */ /* 0x000fe20000ffe4ff */
[----:B--2---:R-:W-:-:S04]  /*2c20*/  IMAD R6, R6, R13, RZ ;  /* 0x0000000d06067224 */ /* 0x004fc800078e02ff */
[----:B---3--:R-:W-:Y:S02]  /*2c30*/  IMAD R13, R5, R6, RZ ;  /* 0x00000006050d7224 */ /* 0x008fe400078e02ff */
[----:B------:R-:W-:Y:S05]  /*2c40*/  @P0 BRA `(.L_x_2583) ;  /* 0xfffffffc00c40947 */ /* 0x000fea000383ffff */
.L_x_2575:
[----:B------:R-:W-:Y:S05]  /*2c50*/  BSYNC.RECONVERGENT B1 ;  /* 0x0000000000017941 */ /* 0x000fea0003800200 */
.L_x_2573:
        /* <DEDUP_REMOVED lines=44> */
[----:B------:R-:W-:-:S07]  /*2f20*/  IMAD R4, R6, R7, RZ ;  /* 0x0000000706047224 */ /* 0x000fce00078e02ff */
.L_x_2571:
[----:B------:R-:W-:Y:S05]  /*2f30*/  BSYNC.RECONVERGENT B0 ;  /* 0x0000000000007941 */ /* 0x000fea0003800200 */
.L_x_2556:
[----:B------:R-:W-:Y:S05]  /*2f40*/  @P3 EXIT ;  /* 0x000000000000394d */ /* 0x000fea0003800000 */
[----:B--2---:R-:W2:Y:S01]  /*2f50*/  LDC.64 R2, c[0x0][0x398] ;  /* 0x0000e600ff027b82 */ /* 0x004ea20000000a00 */
[----:B------:R-:W3:Y:S02]  /*2f60*/  LDCU UR4, c[0x0][0x3ac] ;  /* 0x00007580ff0477ac */ /* 0x000ee40008000800 */
[----:B---3--:R-:W-:-:S05]  /*2f70*/  IMAD R5, R4, UR4, RZ ;  /* 0x0000000404057c24 */ /* 0x008fca000f8e02ff */
[----:B--2---:R-:W-:Y:S01]  /*2f80*/  STG.E desc[UR6][R2.64], R5 ;  /* 0x0000000502007986 */ /* 0x004fe2000c101906 */
[----:B------:R-:W-:Y:S05]  /*2f90*/  EXIT ;  /* 0x000000000000794d */ /* 0x000fea0003800000 */
.L_x_2584:
        /* <DEDUP_REMOVED lines=14> */
.L_x_14366:


//--------------------- .text._ZN3cub18CUB_300001_SM_10006detail6reduce28DeviceReduceSingleTileKernelINS2_10policy_hubIijN4cuda3std3__410multipliesIiEEE10Policy1000EPiSC_iS9_iiNS7_10__identityEEEvT0_T1_T2_T3_T4_T6_ --------------------------
	.section	.text._ZN3cub18CUB_300001_SM_10006detail6reduce28DeviceReduceSingleTileKernelINS2_10policy_hubIijN4cuda3std3__410multipliesIiEEE10Policy1000EPiSC_iS9_iiNS7_10__identityEEEvT0_T1_T2_T3_T4_T6_,"ax",@progbits
	.align	128
        .global         _ZN3cub18CUB_300001_SM_10006detail6reduce28DeviceReduceSingleTileKernelINS2_10policy_hubIijN4cuda3std3__410multipliesIiEEE10Policy1000EPiSC_iS9_iiNS7_10__identityEEEvT0_T1_T2_T3_T4_T6_
        .type           _ZN3cub18CUB_300001_SM_10006detail6reduce28DeviceReduceSingleTileKernelINS2_10policy_hubIijN4cuda3std3__410multipliesIiEEE10Policy1000EPiSC_iS9_iiNS7_10__identityEEEvT0_T1_T2_T3_T4_T6_,@function
        .size           _ZN3cub18CUB_300001_SM_10006detail6reduce28DeviceReduceSingleTileKernelINS2_10policy_hubIijN4cuda3std3__410multipliesIiEEE10Policy1000EPiSC_iS9_iiNS7_10__identityEEEvT0_T1_T2_T3_T4_T6_,(.L_x_14367 - _ZN3cub18CUB_300001_SM_10006detail6reduce28DeviceReduceSingleTileKernelINS2_10policy_hubIijN4cuda3std3__410multipliesIiEEE10Policy1000EPiSC_iS9_iiNS7_10__identityEEEvT0_T1_T2_T3_T4_T6_)
        .other          _ZN3cub18CUB_300001_SM_10006detail6reduce28DeviceReduceSingleTileKernelINS2_10policy_hubIijN4cuda3std3__410multipliesIiEEE10Policy1000EPiSC_iS9_iiNS7_10__identityEEEvT0_T1_T2_T3_T4_T6_,@"STO_CUDA_ENTRY STV_DEFAULT"
_ZN3cub18CUB_300001_SM_10006detail6reduce28DeviceReduceSingleTileKernelINS2_10policy_hubIijN4cuda3std3__410multipliesIiEEE10Policy1000EPiSC_iS9_iiNS7_10__identityEEEvT0_T1_T2_T3_T4_T6_:
.text._ZN3cub18CUB_300001_SM_10006detail6reduce28DeviceReduceSingleTileKernelINS2_10policy_hubIijN4cuda3std3__410multipliesIiEEE10Policy1000EPiSC_iS9_iiNS7_10__identityEEEvT0_T1_T2_T3_T4_T6_:
        /* <DEDUP_REMOVED lines=13> */
.L_x_2585:
        /* <DEDUP_REMOVED lines=16> */
.L_x_2590:
[----:B------:R-:W-:Y:S05]  /*01d0*/  BSYNC.RECONVERGENT B1 ;  /* 0x0000000000017941 */ /* 0x000fea0003800200 */
.L_x_2589:
        /* <DEDUP_REMOVED lines=16> */
.L_x_2595:
        /* <DEDUP_REMOVED lines=9> */
.L_x_2594:
[----:B------:R-:W-:Y:S05]  /*0370*/  BSYNC.RECONVERGENT B2 ;  /* 0x0000000000027941 */ /* 0x000fea0003800200 */
.L_x_2593:
        /* <DEDUP_REMOVED lines=8> */
.L_x_2598:
        /* <DEDUP_REMOVED lines=43> */
.L_x_2597:
[----:B------:R-:W-:Y:S05]  /*06b0*/  BSYNC.RECONVERGENT B2 ;  /* 0x0000000000027941 */ /* 0x000fea0003800200 */
.L_x_2596:
        /* <DEDUP_REMOVED lines=26> */
.L_x_2600:
[----:B------:R-:W-:Y:S05]  /*0860*/  BSYNC.RECONVERGENT B2 ;  /* 0x0000000000027941 */ /* 0x000fea0003800200 */
.L_x_2599:
        /* <DEDUP_REMOVED lines=12> */
.L_x_2592:
[----:B------:R-:W-:Y:S05]  /*0930*/  BSYNC.RECONVERGENT B1 ;  /* 0x0000000000017941 */ /* 0x000fea0003800200 */
.L_x_2591:
        /* <DEDUP_REMOVED lines=48> */
.L_x_2601:
        /* <DEDUP_REMOVED lines=70> */
.L_x_2588:
        /* <DEDUP_REMOVED lines=29> */
.L_x_2605:
        /* <DEDUP_REMOVED lines=28> */
.L_x_2603:
        /* <DEDUP_REMOVED lines=20> */
.L_x_2609:
        /* <DEDUP_REMOVED lines=8> */
.L_x_2608:
[----:B------:R-:W-:Y:S05]  /*15f0*/  BSYNC.RECONVERGENT B2 ;  /* 0x0000000000027941 */ /* 0x000fea0003800200 */
.L_x_2607:
        /* <DEDUP_REMOVED lines=16> */
.L_x_2612:
        /* <DEDUP_REMOVED lines=46> */
.L_x_2611:
[----:B------:R-:W-:Y:S05]  /*19e0*/  BSYNC.RECONVERGENT B2 ;  /* 0x0000000000027941 */ /* 0x000fea0003800200 */
.L_x_2610:
        /* <DEDUP_REMOVED lines=31> */
.L_x_2614:
[----:B------:R-:W-:Y:S05]  /*1be0*/  BSYNC.RECONVERGENT B2 ;  /* 0x0000000000027941 */ /* 0x000fea0003800200 */
.L_x_2613:
        /* <DEDUP_REMOVED lines=12> */
.L_x_2606:
[----:B------:R-:W-:Y:S05]  /*1cb0*/  BSYNC.RECONVERGENT B1 ;  /* 0x0000000000017941 */ /* 0x000fea0003800200 */
.L_x_2604:
        /* <DEDUP_REMOVED lines=46> */
.L_x_2587:
        /* <DEDUP_REMOVED lines=12> */
.L_x_2617:
[----:B------:R-:W-:Y:S05]  /*2060*/  BSYNC.RECONVERGENT B1 ;  /* 0x0000000000017941 */ /* 0x000fea0003800200 */
.L_x_2616:
        /* <DEDUP_REMOVED lines=16> */
.L_x_2622:
        /* <DEDUP_REMOVED lines=9> */
.L_x_2621:
[----:B------:R-:W-:Y:S05]  /*2200*/  BSYNC.RECONVERGENT B2 ;  /* 0x0000000000027941 */ /* 0x000fea0003800200 */
.L_x_2620:
        /* <DEDUP_REMOVED lines=8> */
.L_x_2625:
        /* <DEDUP_REMOVED lines=43> */
.L_x_2624:
[----:B------:R-:W-:Y:S05]  /*2540*/  BSYNC.RECONVERGENT B2 ;  /* 0x0000000000027941 */ /* 0x000fea0003800200 */
.L_x_2623:
        /* <DEDUP_REMOVED lines=26> */
.L_x_2627:
[----:B------:R-:W-:Y:S05]  /*26f0*/  BSYNC.RECONVERGENT B2 ;  /* 0x0000000000027941 */ /* 0x000fea0003800200 */
.L_x_2626:
        /* <DEDUP_REMOVED lines=12> */
.L_x_2619:
[----:B------:R-:W-:Y:S05]  /*27c0*/  BSYNC.RECONVERGENT B1 ;  /* 0x0000000000017941 */ /* 0x000fea0003800200 */
.L_x_2618:
        /* <DEDUP_REMOVED lines=48> */
.L_x_2628:
        /* <DEDUP_REMOVED lines=70> */
.L_x_2615:
        /* <DEDUP_REMOVED lines=40> */
.L_x_2631:
        /* <DEDUP_REMOVED lines=40> */
.L_x_2629:
        /* <DEDUP_REMOVED lines=20> */
.L_x_2635:
        /* <DEDUP_REMOVED lines=8> */
.L_x_2634:
[----:B------:R-:W-:Y:S05]  /*35f0*/  BSYNC.RECONVERGENT B2 ;  /* 0x0000000000027941 */ /* 0x000fea0003800200 */
.L_x_2633:
        /* <DEDUP_REMOVED lines=16> */
.L_x_2638:
        /* <DEDUP_REMOVED lines=46> */
.L_x_2637:
[----:B------:R-:W-:Y:S05]  /*39e0*/  BSYNC.RECONVERGENT B2 ;  /* 0x0000000000027941 */ /* 0x000fea0003800200 */
.L_x_2636:
        /* <DEDUP_REMOVED lines=31> */
.L_x_2640:
[----:B------:R-:W-:Y:S05]  /*3be0*/  BSYNC.RECONVERGENT B2 ;  /* 0x0000000000027941 */ /* 0x000fea0003800200 */
.L_x_2639:
        /* <DEDUP_REMOVED lines=12> */
.L_x_2632:
[----:B------:R-:W-:Y:S05]  /*3cb0*/  BSYNC.RECONVERGENT B1 ;  /* 0x0000000000017941 */ /* 0x000fea0003800200 */
.L_x_2630:
        /* <DEDUP_REMOVED lines=45> */
.L_x_2602:
[----:B------:R-:W-:Y:S05]  /*3f90*/  BSYNC.RECONVERGENT B0 ;  /* 0x0000000000007941 */ /* 0x000fea0003800200 */
.L_x_2586:
[----:B------:R-:W-:Y:S05]  /*3fa0*/  @P0 EXIT ;  /* 0x000000000000094d */ /* 0x000fea0003800000 */
[----:B------:R-:W5:Y:S01]  /*3fb0*/  LDC.64 R4, c[0x0][0x388] ;  /* 0x0000e200ff047b82 */ /* 0x000f620000000a00 */
[----:B------:R-:W3:Y:S02]  /*3fc0*/  LDCU UR4, c[0x0][0x398] ;  /* 0x00007300ff0477ac */ /* 0x000ee40008000800 */
[----:B---3--:R-:W-:-:S05]  /*3fd0*/  IMAD R3, R2, UR4, RZ ;  /* 0x0000000402037c24 */ /* 0x008fca000f8e02ff */
[----:B-----5:R-:W-:Y:S01]  /*3fe0*/  STG.E desc[UR6][R4.64], R3 ;  /* 0x0000000304007986 */ /* 0x020fe2000c101906 */
[----:B------:R-:W-:Y:S05]  /*3ff0*/  EXIT ;  /* 0x000000000000794d */ /* 0x000fea0003800000 */
.L_x_2641:
        /* <DEDUP_REMOVED lines=16> */
.L_x_14367:


//--------------------- .text._ZN3cub18CUB_300001_SM_10006detail6reduce18DeviceReduceKernelINS2_10policy_hubIijN4cuda3std3__410multipliesIiEEE10Policy1000EN6thrust24THRUST_300001_SM_1000_NS18transform_iteratorINSD_12zip_functionIS9_EENSD_12zip_iteratorINS7_5tupleIJNSD_6detail15normal_iteratorINSD_10device_ptrIiEEEESN_EEEEENSD_11use_defaultESQ_EEjS9_iNS7_10__identityEEEvT0_PT3_T1_NS0_13GridEvenShareISW_EET2_T4_ --------------------------
	.section	.text._ZN3cub18CUB_300001_SM_10006detail6reduce18DeviceReduceKernelINS2_10policy_hubIijN4cuda3std3__410multipliesIiEEE10Policy1000EN6thrust24THRUST_300001_SM_1000_NS18transform_iteratorINSD_12zip_functionIS9_EENSD_12zip_iteratorINS7_5tupleIJNSD_6detail15normal_iteratorINSD_10device_ptrIiEEEESN_EEEEENSD_11use_defaultESQ_EEjS9_iNS7_10__identityEEEvT0_PT3_T1_NS0_13GridEvenShareISW_EET2_T4_,"ax",@progbits
	.align	128
        .global         _ZN3cub18CUB_300001_SM_10006detail6reduce18DeviceReduceKernelINS2_10policy_hubIijN4cuda3std3__410multipliesIiEEE10Policy1000EN6thrust24THRUST_300001_SM_1000_NS18transform_iteratorINSD_12zip_functionIS9_EENSD_12zip_iteratorINS7_5tupleIJNSD_6detail15normal_iteratorINSD_10device_ptrIiEEEESN_EEEEENSD_11use_defaultESQ_EEjS9_iNS7_10__identityEEEvT0_PT3_T1_NS0_13GridEvenShareISW_EET2_T4_
        .type           _ZN3cub18CUB_300001_SM_10006detail6reduce18DeviceReduceKernelINS2_10policy_hubIijN4cuda3std3__410multipliesIiEEE10Policy1000EN6thrust24THRUST_300001_SM_1000_NS18transform_iteratorINSD_12zip_functionIS9_EENSD_12zip_iteratorINS7_5tupleIJNSD_6detail15normal_iteratorINSD_10device_ptrIiEEEESN_EEEEENSD_11use_defaultESQ_EEjS9_iNS7_10__identityEEEvT0_PT3_T1_NS0_13GridEvenShareISW_EET2_T4_,@function
        .size           _ZN3cub18CUB_300001_SM_10006detail6reduce18DeviceReduceKernelINS2_10policy_hubIijN4cuda3std3__410multipliesIiEEE10Policy1000EN6thrust24THRUST_300001_SM_1000_NS18transform_iteratorINSD_12zip_functionIS9_EENSD_12zip_iteratorINS7_5tupleIJNSD_6detail15normal_iteratorINSD_10device_ptrIiEEEESN_EEEEENSD_11use_defaultESQ_EEjS9_iNS7_10__identityEEEvT0_PT3_T1_NS0_13GridEvenShareISW_EET2_T4_,(.L_x_14368 - _ZN3cub18CUB_300001_SM_10006detail6reduce18DeviceReduceKernelINS2_10policy_hubIijN4cuda3std3__410multipliesIiEEE10Policy1000EN6thrust24THRUST_300001_SM_1000_NS18transform_iteratorINSD_12zip_functionIS9_EENSD_12zip_iteratorINS7_5tupleIJNSD_6detail15normal_iteratorINSD_10device_ptrIiEEEESN_EEEEENSD_11use_defaultESQ_EEjS9_iNS7_10__identityEEEvT0_PT3_T1_NS0_13GridEvenShareISW_EET2_T4_)
        .other          _ZN3cub18CUB_300001_SM_10006detail6reduce18DeviceReduceKernelINS2_10policy_hubIijN4cuda3std3__410multipliesIiEEE10Policy1000EN6thrust24THRUST_300001_SM_1000_NS18transform_iteratorINSD_12zip_functionIS9_EENSD_12zip_iteratorINS7_5tupleIJNSD_6detail15normal_iteratorINSD_10device_ptrIiEEEESN_EEEEENSD_11use_defaultESQ_EEjS9_iNS7_10__identityEEEvT0_PT3_T1_NS0_13GridEvenShareISW_EET2_T4_,@"STO_CUDA_ENTRY STV_DEFAULT"
_ZN3cub18CUB_300001_SM_10006detail6reduce18DeviceReduceKernelINS2_10policy_hubIijN4cuda3std3__410multipliesIiEEE10Policy1000EN6thrust24THRUST_300001_SM_1000_NS18transform_iteratorINSD_12zip_functionIS9_EENSD_12zip_iteratorINS7_5tupleIJNSD_6detail15normal_iteratorINSD_10device_ptrIiEEEESN_EEEEENSD_11use_defaultESQ_EEjS9_iNS7_10__identityEEEvT0_PT3_T1_NS0_13GridEvenShareISW_EET2_T4_:
.text._ZN3cub18CUB_300001_SM_10006detail6reduce18DeviceReduceKernelINS2_10policy_hubIijN4cuda3std3__410multipliesIiEEE10Policy1000EN6thrust24THRUST_300001_SM_1000_NS18transform_iteratorINSD_12zip_functionIS9_EENSD_12zip_iteratorINS7_5tupleIJNSD_6detail15normal_iteratorINSD_10device_ptrIiEEEESN_EEEEENSD_11use_defaultESQ_EEjS9_iNS7_10__identityEEEvT0_PT3_T1_NS0_13GridEvenShareISW_EET2_T4_:
        /* <DEDUP_REMOVED lines=25> */
.L_x_2645:
[----:B------:R-:W-:Y:S05]  /*0190*/  BSYNC.RECONVERGENT B1 ;  /* 0x0000000000017941 */ /* 0x000fea0003800200 */
.L_x_2644:
        /* <DEDUP_REMOVED lines=12> */
[----:B------:R-:W-:Y:S01]  /*0260*/  MOV R7, UR15 ;  /* 0x0000000f00077c02 */ /* 0x000fe20008000f00 */
[----:B------:R-:W-:Y:S01]  /*0270*/  BSSY.RECONVERGENT B3, `(.L_x_2650) ;  /* 0x000007b000037945 */ /* 0x000fe20003800200 */
[----:B------:R-:W-:Y:S02]  /*0280*/  LOP3.LUT R6, R3, 0x1fffff0, RZ, 0xc0, !PT ;  /* 0x01fffff003067812 */ /* 0x000fe400078ec0ff */
[----:B------:R-:W-:Y:S02]  /*0290*/  LOP3.LUT R5, R2, 0x800, RZ, 0xfc, !PT ;  /* 0x0000080002057812 */ /* 0x000fe400078efcff */
[----:B------:R-:W-:Y:S02]  /*02a0*/  LEA R2, R7, R2, 0xc ;  /* 0x0000000207027211 */ /* 0x000fe400078e60ff */
[----:B------:R-:W-:-:S07]  /*02b0*/  IADD3 R6, PT, PT, -R6, RZ, RZ ;  /* 0x000000ff06067210 */ /* 0x000fce0007ffe1ff */
.L_x_2651:
[----:B------:R-:W0:Y:S01]  /*02c0*/  LDC.64 R20, c[0x0][0x380] ;  /* 0x0000e000ff147b82 */ /* 0x000e220000000a00 */
[----:B------:R-:W-:-:S07]  /*02d0*/  IADD3 R17, PT, PT, R2, 0x100, RZ ;  /* 0x0000010002117810 */ /* 0x000fce0007ffe0ff */
[----:B------:R-:W1:Y:S01]  /*02e0*/  LDC.64 R18, c[0x0][0x388] ;  /* 0x0000e200ff127b82 */ /* 0x000e620000000a00 */
[C---:B------:R-:W-:Y:S01]  /*02f0*/  IADD3 R33, PT, PT, R2.reuse, 0x200, RZ ;  /* 0x0000020002217810 */ /* 0x040fe20007ffe0ff */
[----:B0-----:R-:W-:-:S06]  /*0300*/  IMAD.WIDE.U32 R28, R2, 0x4, R20 ;  /* 0x00000004021c7825 */ /* 0x001fcc00078e0014 */
[----:B------:R-:W2:Y:S01]  /*0310*/  LDG.E R28, desc[UR12][R28.64] ;  /* 0x0000000c1c1c7981 */ /* 0x000ea2000c1e1900 */
[----:B-1----:R-:W-:-:S04]  /*0320*/  IMAD.WIDE.U32 R8, R2, 0x4, R18 ;  /* 0x0000000402087825 */ /* 0x002fc800078e0012 */
[C---:B------:R-:W-:Y:S02]  /*0330*/  IMAD.WIDE.U32 R14, R17.reuse, 0x4, R20 ;  /* 0x00000004110e7825 */ /* 0x040fe400078e0014 */
[----:B------:R-:W3:Y:S02]  /*0340*/  LDG.E R9, desc[UR12][R8.64] ;  /* 0x0000000c08097981 */ /* 0x000ee4000c1e1900 */
[----:B------:R-:W-:Y:S02]  /*0350*/  IMAD.WIDE.U32 R16, R17, 0x4, R18 ;  /* 0x0000000411107825 */ /* 0x000fe400078e0012 */
[----:B------:R0:W4:Y:S02]  /*0360*/  LDG.E R23, desc[UR12][R14.64] ;  /* 0x0000000c0e177981 */ /* 0x000124000c1e1900 */
[C---:B------:R-:W-:Y:S02]  /*0370*/  IMAD.WIDE.U32 R26, R33.reuse, 0x4, R20 ;  /* 0x00000004211a7825 */ /* 0x040fe400078e0014 */
[----:B------:R-:W5:Y:S01]  /*0380*/  LDG.E R22, desc[UR12][R16.64] ;  /* 0x0000000c10167981 */ /* 0x000f62000c1e1900 */
[----:B------:R-:W-:Y:S01]  /*0390*/  IADD3 R7, PT, PT, R2, 0x300, RZ ;  /* 0x0000030002077810 */ /* 0x000fe20007ffe0ff */
[----:B------:R-:W-:-:S02]  /*03a0*/  IMAD.WIDE.U32 R32, R33, 0x4, R18 ;  /* 0x0000000421207825 */ /* 0x000fc400078e0012 */
[----:B------:R-:W5:Y:S02]  /*03b0*/  LDG.E R10, desc[UR12][R26.64] ;  /* 0x0000000c1a0a7981 */ /* 0x000f64000c1e1900 */
[C---:B------:R-:W-:Y:S02]  /*03c0*/  IMAD.WIDE.U32 R24, R7.reuse, 0x4, R20 ;  /* 0x0000000407187825 */ /* 0x040fe400078e0014 */
[----:B------:R1:W5:Y:S04]  /*03d0*/  LDG.E R13, desc[UR12][R32.64] ;  /* 0x0000000c200d7981 */ /* 0x000368000c1e1900 */
[----:B------:R-:W5:Y:S01]  /*03e0*/  LDG.E R8, desc[UR12][R24.64] ;  /* 0x0000000c18087981 */ /* 0x000f62000c1e1900 */
[----:B0-----:R-:W-:-:S05]  /*03f0*/  IMAD.WIDE.U32 R14, R7, 0x4, R18 ;  /* 0x00000004070e7825 */ /* 0x001fca00078e0012 */
[----:B------:R0:W5:Y:S01]  /*0400*/  LDG.E R12, desc[UR12][R14.64] ;  /* 0x0000000c0e0c7981 */ /* 0x000162000c1e1900 */
[C---:B------:R-:W-:Y:S02]  /*0410*/  IADD3 R29, PT, PT, R2.reuse, 0x400, RZ ;  /* 0x00000400021d7810 */ /* 0x040fe40007ffe0ff */
[----:B------:R-:W-:-:S03]  /*0420*/  IADD3 R30, PT, PT, R2, 0x500, RZ ;  /* 0x00000500021e7810 */ /* 0x000fc60007ffe0ff */
[----:B-1----:R-:W-:-:S04]  /*0430*/  IMAD.WIDE.U32 R32, R29, 0x4, R18 ;  /* 0x000000041d207825 */ /* 0x002fc800078e0012 */
[--C-:B0-----:R-:W-:Y:S02]  /*0440*/  IMAD.WIDE.U32 R14, R29, 0x4, R20.reuse ;  /* 0x000000041d0e7825 */ /* 0x101fe400078e0014 */
[----:B------:R-:W5:Y:S04]  /*0450*/  LDG.E R32, desc[UR12][R32.64] ;  /* 0x0000000c20207981 */ /* 0x000f68000c1e1900 */
[----:B------:R0:W5:Y:S01]  /*0460*/  LDG.E R7, desc[UR12][R14.64] ;  /* 0x0000000c0e077981 */ /* 0x000162000c1e1900 */
[----:B------:R-:W-:Y:S01]  /*0470*/  IMAD.WIDE.U32 R24, R30, 0x4, R20 ;  /* 0x000000041e187825 */ /* 0x000fe200078e0014 */
[----:B------:R-:W-:-:S04]  /*0480*/  IADD3 R37, PT, PT, R2, 0x600, RZ ;  /* 0x0000060002257810 */ /* 0x000fc80007ffe0ff */
[----:B------:R-:W5:Y:S01]  /*0490*/  LDG.E R31, desc[UR12][R24.64] ;  /* 0x0000000c181f7981 */ /* 0x000f62000c1e1900 */
[----:B0-----:R-:W-:Y:S01]  /*04a0*/  IMAD.WIDE.U32 R14, R30, 0x4, R18 ;  /* 0x000000041e0e7825 */ /* 0x001fe200078e0012 */
[----:B------:R-:W-:-:S03]  /*04b0*/  IADD3 R35, PT, PT, R2, 0x700, RZ ;  /* 0x0000070002237810 */ /* 0x000fc60007ffe0ff */
[C---:B------:R-:W-:Y:S01]  /*04c0*/  IMAD.WIDE.U32 R16, R37.reuse, 0x4, R20 ;  /* 0x0000000425107825 */ /* 0x040fe200078e0014 */
[----:B------:R0:W5:Y:S03]  /*04d0*/  LDG.E R30, desc[UR12][R14.64] ;  /* 0x0000000c0e1e7981 */ /* 0x000166000c1e1900 */
[----:B------:R-:W-:Y:S01]  /*04e0*/  IMAD.WIDE.U32 R36, R37, 0x4, R18 ;  /* 0x0000000425247825 */ /* 0x000fe200078e0012 */
[----:B------:R-:W5:Y:S03]  /*04f0*/  LDG.E R29, desc[UR12][R16.64] ;  /* 0x0000000c101d7981 */ /* 0x000f66000c1e1900 */
[----:B------:R-:W-:-:S04]  /*0500*/  IMAD.WIDE.U32 R26, R35, 0x4, R20 ;  /* 0x00000004231a7825 */ /* 0x000fc800078e0014 */
[----:B------:R-:W-:Y:S02]  /*0510*/  IMAD.WIDE.U32 R34, R35, 0x4, R18 ;  /* 0x0000000423227825 */ /* 0x000fe400078e0012 */
[----:B------:R-:W5:Y:S04]  /*0520*/  LDG.E R27, desc[UR12][R26.64] ;  /* 0x0000000c1a1b7981 */ /* 0x000f68000c1e1900 */
[----:B------:R-:W5:Y:S01]  /*0530*/  LDG.E R26, desc[UR12][R34.64] ;  /* 0x0000000c221a7981 */ /* 0x000f62000c1e1900 */
[----:B--2---:R-:W-:-:S04]  /*0540*/  IMAD R28, R28, R11, RZ ;  /* 0x0000000b1c1c7224 */ /* 0x004fc800078e02ff */
[----:B---3--:R-:W-:-:S04]  /*0550*/  IMAD R28, R9, R28, RZ ;  /* 0x0000001c091c7224 */ /* 0x008fc800078e02ff */
[----:B----4-:R-:W-:Y:S01]  /*0560*/  IMAD R28, R28, R23, RZ ;  /* 0x000000171c1c7224 */ /* 0x010fe200078e02ff */
[----:B------:R-:W-:-:S03]  /*0570*/  IADD3 R23, PT, PT, R2, 0xa00, RZ ;  /* 0x00000a0002177810 */ /* 0x000fc60007ffe0ff */
[----:B-----5:R-:W-:Y:S01]  /*0580*/  IMAD R33, R22, R28, RZ ;  /* 0x0000001c16217224 */ /* 0x020fe200078e02ff */
[C---:B------:R-:W-:Y:S01]  /*0590*/  IADD3 R11, PT, PT, R2.reuse, 0x800, RZ ;  /* 0x00000800020b7810 */ /* 0x040fe20007ffe0ff */
[----:B------:R1:W2:Y:S02]  /*05a0*/  LDG.E R28, desc[UR12][R36.64] ;  /* 0x0000000c241c7981 */ /* 0x0002a4000c1e1900 */
[----:B------:R-:W-:Y:S01]  /*05b0*/  IMAD R22, R33, R10, RZ ;  /* 0x0000000a21167224 */ /* 0x000fe200078e02ff */
[----:B------:R-:W-:Y:S01]  /*05c0*/  IADD3 R10, PT, PT, R2, 0xb00, RZ ;  /* 0x00000b00020a7810 */ /* 0x000fe20007ffe0ff */
[----:B0-----:R-:W-:-:S04]  /*05d0*/  IMAD.WIDE.U32 R14, R23, 0x4, R20 ;  /* 0x00000004170e7825 */ /* 0x001fc800078e0014 */
[----:B------:R-:W-:Y:S02]  /*05e0*/  IMAD R13, R13, R22, RZ ;  /* 0x000000160d0d7224 */ /* 0x000fe400078e02ff */
[--C-:B-1----:R-:W-:Y:S01]  /*05f0*/  IMAD.WIDE.U32 R36, R10, 0x4, R20.reuse ;  /* 0x000000040a247825 */ /* 0x102fe200078e0014 */
[----:B------:R0:W3:Y:S03]  /*0600*/  LDG.E R15, desc[UR12][R14.64] ;  /* 0x0000000c0e0f7981 */ /* 0x0000e6000c1e1900 */
[----:B------:R-:W-:Y:S01]  /*0610*/  IMAD.WIDE.U32 R24, R11, 0x4, R20 ;  /* 0x000000040b187825 */ /* 0x000fe200078e0014 */
[----:B------:R-:W-:-:S05]  /*0620*/  IADD3 R9, PT, PT, R2, 0x900, RZ ;  /* 0x0000090002097810 */ /* 0x000fca0007ffe0ff */
[----:B------:R-:W4:Y:S01]  /*0630*/  LDG.E R25, desc[UR12][R24.64] ;  /* 0x0000000c18197981 */ /* 0x000f22000c1e1900 */
[----:B0-----:R-:W-:-:S03]  /*0640*/  IMAD R14, R13, R8, RZ ;  /* 0x000000080d0e7224 */ /* 0x001fc600078e02ff */
[----:B------:R0:W5:Y:S01]  /*0650*/  LDG.E R13, desc[UR12][R36.64] ;  /* 0x0000000c240d7981 */ /* 0x000162000c1e1900 */
[----:B------:R-:W-:Y:S01]  /*0660*/  IMAD.WIDE.U32 R16, R9, 0x4, R20 ;  /* 0x0000000409107825 */ /* 0x000fe200078e0014 */
[----:B------:R-:W-:-:S03]  /*0670*/  IADD3 R33, PT, PT, R2, 0xc00, RZ ;  /* 0x00000c0002217810 */ /* 0x000fc60007ffe0ff */
[--C-:B0-----:R-:W-:Y:S02]  /*0680*/  IMAD.WIDE.U32 R36, R11, 0x4, R18.reuse ;  /* 0x000000040b247825 */ /* 0x101fe400078e0012 */
[----:B------:R-:W3:Y:S04]  /*0690*/  LDG.E R17, desc[UR12][R16.64] ;  /* 0x0000000c10117981 */ /* 0x000ee8000c1e1900 */
[----:B------:R0:W5:Y:S01]  /*06a0*/  LDG.E R24, desc[UR12][R36.64] ;  /* 0x0000000c24187981 */ /* 0x000162000c1e1900 */
[----:B------:R-:W-:-:S04]  /*06b0*/  IMAD.WIDE.U32 R8, R9, 0x4, R18 ;  /* 0x0000000409087825 */ /* 0x000fc800078e0012 */
[----:B------:R-:W-:Y:S01]  /*06c0*/  IMAD.WIDE.U32 R34, R33, 0x4, R20 ;  /* 0x0000000421227825 */ /* 0x000fe200078e0014 */
[----:B------:R1:W3:Y:S01]  /*06d0*/  LDG.E R16, desc[UR12][R8.64] ;  /* 0x0000000c08107981 */ /* 0x0002e2000c1e1900 */
[----:B0-----:R-:W-:Y:S02]  /*06e0*/  IADD3 R37, PT, PT, R2, 0xd00, RZ ;  /* 0x00000d0002257810 */ /* 0x001fe40007ffe0ff */
[----:B------:R-:W-:Y:S01]  /*06f0*/  IMAD.WIDE.U32 R22, R23, 0x4, R18 ;  /* 0x0000000417167825 */ /* 0x000fe200078e0012 */
[----:B------:R0:W3:Y:S03]  /*0700*/  LDG.E R11, desc[UR12][R34.64] ;  /* 0x0000000c220b7981 */ /* 0x0000e6000c1e1900 */
[----:B-1----:R-:W-:Y:S02]  /*0710*/  IMAD R8, R12, R14, RZ ;  /* 0x0000000e0c087224 */ /* 0x002fe400078e02ff */
[----:B------:R1:W3:Y:S01]  /*0720*/  LDG.E R14, desc[UR12][R22.64] ;  /* 0x0000000c160e7981 */ /* 0x0002e2000c1e1900 */
[----:B0-----:R-:W-:-:S05]  /*0730*/  IMAD.WIDE.U32 R34, R37, 0x4, R20 ;  /* 0x0000000425227825 */ /* 0x001fca00078e0014 */
[----:B------:R0:W3:Y:S01]  /*0740*/  LDG.E R9, desc[UR12][R34.64] ;  /* 0x0000000c22097981 */ /* 0x0000e2000c1e1900 */
[----:B-1----:R-:W-:-:S04]  /*0750*/  IMAD.WIDE.U32 R22, R33, 0x4, R18 ;  /* 0x0000000421167825 */ /* 0x002fc800078e0012 */
[--C-:B0-----:R-:W-:Y:S02]  /*0760*/  IMAD.WIDE.U32 R34, R10, 0x4, R18.reuse ;  /* 0x000000040a227825 */ /* 0x101fe400078e0012 */
[----:B------:R0:W3:Y:S04]  /*0770*/  LDG.E R10, desc[UR12][R22.64] ;  /* 0x0000000c160a7981 */ /* 0x0000e8000c1e1900 */
[----:B------:R1:W3:Y:S01]  /*0780*/  LDG.E R12, desc[UR12][R34.64] ;  /* 0x0000000c220c7981 */ /* 0x0002e2000c1e1900 */
[----:B------:R-:W-:Y:S01]  /*0790*/  IMAD.WIDE.U32 R36, R37, 0x4, R18 ;  /* 0x0000000425247825 */ /* 0x000fe200078e0012 */
[----:B0-----:R-:W-:-:S04]  /*07a0*/  IADD3 R23, PT, PT, R2, 0xe00, RZ ;  /* 0x00000e0002177810 */ /* 0x001fc80007ffe0ff */
[----:B------:R0:W3:Y:S01]  /*07b0*/  LDG.E R33, desc[UR12][R36.64] ;  /* 0x0000000c24217981 */ /* 0x0000e2000c1e1900 */
[----:B-1----:R-:W-:Y:S01]  /*07c0*/  IADD3 R35, PT, PT, R2, 0xf00, RZ ;  /* 0x00000f0002237810 */ /* 0x002fe20007ffe0ff */
[----:B0-----:R-:W-:-:S04]  /*07d0*/  IMAD.WIDE.U32 R36, R23, 0x4, R20 ;  /* 0x0000000417247825 */ /* 0x001fc800078e0014 */
[----:B------:R-:W-:Y:S01]  /*07e0*/  IMAD.WIDE.U32 R22, R23, 0x4, R18 ;  /* 0x0000000417167825 */ /* 0x000fe200078e0012 */
[----:B------:R-:W3:Y:S03]  /*07f0*/  LDG.E R34, desc[UR12][R36.64] ;  /* 0x0000000c24227981 */ /* 0x000ee6000c1e1900 */
[C---:B------:R-:W-:Y:S02]  /*0800*/  IMAD.WIDE.U32 R20, R35.reuse, 0x4, R20 ;  /* 0x0000000423147825 */ /* 0x040fe400078e0014 */
[----:B------:R-:W3:Y:S02]  /*0810*/  LDG.E R22, desc[UR12][R22.64] ;  /* 0x0000000c16167981 */ /* 0x000ee4000c1e1900 */
[----:B------:R-:W-:Y:S02]  /*0820*/  IMAD.WIDE.U32 R18, R35, 0x4, R18 ;  /* 0x0000000423127825 */ /* 0x000fe400078e0012 */
[----:B------:R-:W3:Y:S04]  /*0830*/  LDG.E R20, desc[UR12][R20.64] ;  /* 0x0000000c14147981 */ /* 0x000ee8000c1e1900 */
[----:B------:R-:W3:Y:S01]  /*0840*/  LDG.E R18, desc[UR12][R18.64] ;  /* 0x0000000c12127981 */ /* 0x000ee2000c1e1900 */
[----:B------:R-:W-:-:S04]  /*0850*/  IMAD R7, R8, R7, RZ ;  /* 0x0000000708077224 */ /* 0x000fc800078e02ff */
[----:B------:R-:W-:-:S04]  /*0860*/  IMAD R32, R32, R7, RZ ;  /* 0x0000000720207224 */ /* 0x000fc800078e02ff */
[----:B------:R-:W-:-:S04]  /*0870*/  IMAD R31, R32, R31, RZ ;  /* 0x0000001f201f7224 */ /* 0x000fc800078e02ff */
[----:B------:R-:W-:-:S04]  /*0880*/  IMAD R30, R30, R31, RZ ;  /* 0x0000001f1e1e7224 */ /* 0x000fc800078e02ff */
[----:B------:R-:W-:Y:S01]  /*0890*/  IMAD R29, R30, R29, RZ ;  /* 0x0000001d1e1d7224 */ /* 0x000fe200078e02ff */
[----:B------:R-:W-:-:S04]  /*08a0*/  IADD3 R6, PT, PT, R6, 0x10, RZ ;  /* 0x0000001006067810 */ /* 0x000fc80007ffe0ff */
[----:B------:R-:W-:Y:S02]  /*08b0*/  ISETP.NE.AND P0, PT, R6, RZ, PT ;  /* 0x000000ff0600720c */ /* 0x000fe40003f05270 */
[----:B------:R-:W-:Y:S02]  /*08c0*/  IADD3 R5, PT, PT, R5, 0x1000, RZ ;  /* 0x0000100005057810 */ /* 0x000fe40007ffe0ff */
[----:B------:R-:W-:Y:S01]  /*08d0*/  IADD3 R2, PT, PT, R2, 0x1000, RZ ;  /* 0x0000100002027810 */ /* 0x000fe20007ffe0ff */
[----:B--2---:R-:W-:-:S04]  /*08e0*/  IMAD R28, R28, R29, RZ ;  /* 0x0000001d1c1c7224 */ /* 0x004fc800078e02ff */
[----:B------:R-:W-:-:S04]  /*08f0*/  IMAD R27, R28, R27, RZ ;  /* 0x0000001b1c1b7224 */ /* 0x000fc800078e02ff */
[----:B------:R-:W-:-:S04]  /*0900*/  IMAD R26, R26, R27, RZ ;  /* 0x0000001b1a1a7224 */ /* 0x000fc800078e02ff */
[----:B----4-:R-:W-:-:S04]  /*0910*/  IMAD R25, R26, R25, RZ ;  /* 0x000000191a197224 */ /* 0x010fc800078e02ff */
[----:B-----5:R-:W-:-:S04]  /*0920*/  IMAD R24, R24, R25, RZ ;  /* 0x0000001918187224 */ /* 0x020fc800078e02ff */
[----:B---3--:R-:W-:-:S04]  /*0930*/  IMAD R17, R24, R17, RZ ;  /* 0x0000001118117224 */ /* 0x008fc800078e02ff */
        /* <DEDUP_REMOVED lines=14> */
[----:B------:R-:W-:Y:S05]  /*0a20*/  BSYNC.RECONVERGENT B3 ;  /* 0x0000000000037941 */ /* 0x000fea0003800200 */
.L_x_2650:
[----:B------:R-:W-:-:S07]  /*0a30*/  IADD3 R2, PT, PT, R5, -0x800, RZ ;  /* 0xfffff80005027810 */ /* 0x000fce0007ffe0ff */
.L_x_2649:
[----:B------:R-:W-:Y:S05]  /*0a40*/  BSYNC.RECONVERGENT B2 ;  /* 0x0000000000027941 */ /* 0x000fea0003800200 */
.L_x_2648:
        /* <DEDUP_REMOVED lines=11> */
[C---:B------:R-:W-:Y:S02]  /*0b00*/  IADD3 R33, PT, PT, R19.reuse, 0x100, RZ ;  /* 0x0000010013217810 */ /* 0x040fe40007ffe0ff */
[C---:B------:R-:W-:Y:S01]  /*0b10*/  IADD3 R37, PT, PT, R19.reuse, 0x200, RZ ;  /* 0x0000020013257810 */ /* 0x040fe20007ffe0ff */
[----:B0-----:R-:W-:-:S05]  /*0b20*/  IMAD.WIDE.U32 R8, R19, 0x4, R6 ;  /* 0x0000000413087825 */ /* 0x001fca00078e0006 */
[----:B------:R0:W2:Y:S01]  /*0b30*/  LDG.E R10, desc[UR12][R8.64] ;  /* 0x0000000c080a7981 */ /* 0x0000a2000c1e1900 */
[----:B-1----:R-:W-:-:S04]  /*0b40*/  IMAD.WIDE.U32 R12, R19, 0x4, R4 ;  /* 0x00000004130c7825 */ /* 0x002fc800078e0004 */
[C---:B------:R-:W-:Y:S01]  /*0b50*/  IMAD.WIDE.U32 R14, R33.reuse, 0x4, R6 ;  /* 0x00000004210e7825 */ /* 0x040fe200078e0006 */
[----:B------:R-:W3:Y:S03]  /*0b60*/  LDG.E R26, desc[UR12][R12.64] ;  /* 0x0000000c0c1a7981 */ /* 0x000ee6000c1e1900 */
[----:B------:R-:W-:Y:S01]  /*0b70*/  IMAD.WIDE.U32 R32, R33, 0x4, R4 ;  /* 0x0000000421207825 */ /* 0x000fe200078e0004 */
[----:B------:R1:W4:Y:S03]  /*0b80*/  LDG.E R25, desc[UR12][R14.64] ;  /* 0x0000000c0e197981 */ /* 0x000326000c1e1900 */
[----:B------:R-:W-:Y:S01]  /*0b90*/  IMAD.WIDE.U32 R34, R37, 0x4, R6 ;  /* 0x0000000425227825 */ /* 0x000fe200078e0006 */
[----:B------:R5:W4:Y:S01]  /*0ba0*/  LDG.E R24, desc[UR12][R32.64] ;  /* 0x0000000c20187981 */ /* 0x000b22000c1e1900 */
[----:B------:R-:W-:-:S02]  /*0bb0*/  IADD3 R31, PT, PT, R19, 0x300, RZ ;  /* 0x00000300131f7810 */ /* 0x000fc40007ffe0ff */
[----:B------:R-:W-:Y:S01]  /*0bc0*/  IMAD.WIDE.U32 R36, R37, 0x4, R4 ;  /* 0x0000000425247825 */ /* 0x000fe200078e0004 */
[----:B------:R-:W4:Y:S01]  /*0bd0*/  LDG.E R23, desc[UR12][R34.64] ;  /* 0x0000000c22177981 */ /* 0x000f22000c1e1900 */
[----:B0-----:R-:W-:Y:S02]  /*0be0*/  IADD3 R9, PT, PT, R19, 0x400, RZ ;  /* 0x0000040013097810 */ /* 0x001fe40007ffe0ff */
[C---:B------:R-:W-:Y:S01]  /*0bf0*/  IMAD.WIDE.U32 R16, R31.reuse, 0x4, R6 ;  /* 0x000000041f107825 */ /* 0x040fe200078e0006 */
[----:B------:R-:W4:Y:S03]  /*0c00*/  LDG.E R22, desc[UR12][R36.64] ;  /* 0x0000000c24167981 */ /* 0x000f26000c1e1900 */
[----:B------:R-:W-:Y:S01]  /*0c10*/  IMAD.WIDE.U32 R30, R31, 0x4, R4 ;  /* 0x000000041f1e7825 */ /* 0x000fe200078e0004 */
[----:B------:R0:W4:Y:S03]  /*0c20*/  LDG.E R21, desc[UR12][R16.64] ;  /* 0x0000000c10157981 */ /* 0x000126000c1e1900 */
[----:B------:R-:W-:Y:S01]  /*0c30*/  IMAD.WIDE.U32 R28, R9, 0x4, R6 ;  /* 0x00000004091c7825 */ /* 0x000fe200078e0006 */
[----:B------:R0:W4:Y:S01]  /*0c40*/  LDG.E R20, desc[UR12][R30.64] ;  /* 0x0000000c1e147981 */ /* 0x000122000c1e1900 */
[----:B-1----:R-:W-:-:S02]  /*0c50*/  IADD3 R15, PT, PT, R19, 0x500, RZ ;  /* 0x00000500130f7810 */ /* 0x002fc40007ffe0ff */
[----:B------:R-:W-:Y:S02]  /*0c60*/  IMAD.WIDE.U32 R8, R9, 0x4, R4 ;  /* 0x0000000409087825 */ /* 0x000fe400078e0004 */
[----:B------:R-:W4:Y:S02]  /*0c70*/  LDG.E R28, desc[UR12][R28.64] ;  /* 0x0000000c1c1c7981 */ /* 0x000f24000c1e1900 */
[----:B------:R-:W-:Y:S01]  /*0c80*/  IMAD.WIDE.U32 R12, R15, 0x4, R6 ;  /* 0x000000040f0c7825 */ /* 0x000fe200078e0006 */
[----:B-----5:R-:W-:Y:S01]  /*0c90*/  IADD3 R33, PT, PT, R19, 0x600, RZ ;  /* 0x0000060013217810 */ /* 0x020fe20007ffe0ff */
[----:B------:R-:W5:Y:S02]  /*0ca0*/  LDG.E R8, desc[UR12][R8.64] ;  /* 0x0000000c08087981 */ /* 0x000f64000c1e1900 */
[----:B------:R-:W-:Y:S02]  /*0cb0*/  IMAD.WIDE.U32 R14, R15, 0x4, R4 ;  /* 0x000000040f0e7825 */ /* 0x000fe400078e0004 */
[----:B------:R-:W5:Y:S02]  /*0cc0*/  LDG.E R12, desc[UR12][R12.64] ;  /* 0x0000000c0c0c7981 */ /* 0x000f64000c1e1900 */
[----:B0-----:R-:W-:Y:S01]  /*0cd0*/  IMAD.WIDE.U32 R16, R33, 0x4, R6 ;  /* 0x0000000421107825 */ /* 0x001fe200078e0006 */
[----:B------:R-:W-:Y:S01]  /*0ce0*/  IADD3 R31, PT, PT, R19, 0x700, RZ ;  /* 0x00000700131f7810 */ /* 0x000fe20007ffe0ff */
        /* <DEDUP_REMOVED lines=9> */
[----:B--2---:R-:W-:-:S04]  /*0d80*/  IMAD R11, R11, R10, RZ ;  /* 0x0000000a0b0b7224 */ /* 0x004fc800078e02ff */
        /* <DEDUP_REMOVED lines=8> */
[----:B-----5:R-:W-:-:S04]  /*0e10*/  IMAD R21, R8, R21, RZ ;  /* 0x0000001508157224 */ /* 0x020fc800078e02ff */
[----:B------:R-:W-:-:S04]  /*0e20*/  IMAD R21, R21, R12, RZ ;  /* 0x0000000c15157224 */ /* 0x000fc800078e02ff */
[----:B------:R-:W-:-:S04]  /*0e30*/  IMAD R21, R14, R21, RZ ;  /* 0x000000150e157224 */ /* 0x000fc800078e02ff */
[----:B------:R-:W-:-:S04]  /*0e40*/  IMAD R21, R21, R16, RZ ;  /* 0x0000001015157224 */ /* 0x000fc800078e02ff */
[----:B------:R-:W-:-:S04]  /*0e50*/  IMAD R18, R18, R21, RZ ;  /* 0x0000001512127224 */ /* 0x000fc800078e02ff */
[----:B------:R-:W-:-:S04]  /*0e60*/  IMAD R7, R18, R7, RZ ;  /* 0x0000000712077224 */ /* 0x000fc800078e02ff */
[----:B------:R-:W-:-:S07]  /*0e70*/  IMAD R11, R4, R7, RZ ;  /* 0x00000007040b7224 */ /* 0x000fce00078e02ff */
.L_x_2653:
[----:B------:R-:W-:Y:S05]  /*0e80*/  BSYNC.RECONVERGENT B2 ;  /* 0x0000000000027941 */ /* 0x000fea0003800200 */
.L_x_2652:
        /* <DEDUP_REMOVED lines=12> */
[----:B0-----:R-:W-:-:S04]  /*0f50*/  IMAD.WIDE.U32 R8, R21, 0x4, R6 ;  /* 0x0000000415087825 */ /* 0x001fc800078e0006 */
[----:B------:R-:W-:Y:S02]  /*0f60*/  IMAD.WIDE.U32 R14, R17, 0x4, R6 ;  /* 0x00000004110e7825 */ /* 0x000fe400078e0006 */
[----:B------:R-:W2:Y:S02]  /*0f70*/  LDG.E R8, desc[UR12][R8.64] ;  /* 0x0000000c08087981 */ /* 0x000ea4000c1e1900 */
[--C-:B-1----:R-:W-:Y:S02]  /*0f80*/  IMAD.WIDE.U32 R12, R21, 0x4, R4.reuse ;  /* 0x00000004150c7825 */ /* 0x102fe400078e0004 */
[----:B------:R-:W3:Y:S02]  /*0f90*/  LDG.E R14, desc[UR12][R14.64] ;  /* 0x0000000c0e0e7981 */ /* 0x000ee4000c1e1900 */
[----:B------:R-:W-:Y:S02]  /*0fa0*/  IMAD.WIDE.U32 R16, R17, 0x4, R4 ;  /* 0x0000000411107825 */ /* 0x000fe400078e0004 */
[----:B------:R-:W4:Y:S02]  /*0fb0*/  LDG.E R12, desc[UR12][R12.64] ;  /* 0x0000000c0c0c7981 */ /* 0x000f24000c1e1900 */
[----:B------:R-:W-:Y:S01]  /*0fc0*/  IMAD.WIDE.U32 R18, R23, 0x4, R6 ;  /* 0x0000000417127825 */ /* 0x000fe200078e0006 */
        /* <DEDUP_REMOVED lines=18> */
.L_x_2655:
[----:B------:R-:W-:Y:S05]  /*10f0*/  BSYNC.RECONVERGENT B2 ;  /* 0x0000000000027941 */ /* 0x000fea0003800200 */
.L_x_2654:
[----:B------:R-:W-:Y:S05]  /*1100*/  @!P1 BRA `(.L_x_2647) ;  /* 0x00000000003c9947 */ /* 0x000fea0003800000 */
[----:B------:R-:W0:Y:S01]  /*1110*/  LDC.64 R6, c[0x0][0x380] ;  /* 0x0000e000ff067b82 */ /* 0x000e220000000a00 */
[----:B------:R-:W-:Y:S02]  /*1120*/  MOV R13, UR15 ;  /* 0x0000000f000d7c02 */ /* 0x000fe40008000f00 */
[----:B------:R-:W-:Y:S02]  /*1130*/  IADD3 R10, PT, PT, -R3, RZ, RZ ;  /* 0x000000ff030a7210 */ /* 0x000fe40007ffe1ff */
[----:B------:R-:W-:-:S03]  /*1140*/  LEA R13, R13, R2, 0xc ;  /* 0x000000020d0d7211 */ /* 0x000fc600078e60ff */
[----:B------:R-:W1:Y:S04]  /*1150*/  LDC.64 R8, c[0x0][0x388] ;  /* 0x0000e200ff087b82 */ /* 0x000e680000000a00 */
.L_x_2656:
[----:B0-----:R-:W-:-:S04]  /*1160*/  IMAD.WIDE.U32 R2, R13, 0x4, R6 ;  /* 0x000000040d027825 */ /* 0x001fc800078e0006 */
[C---:B-1----:R-:W-:Y:S02]  /*1170*/  IMAD.WIDE.U32 R4, R13.reuse, 0x4, R8 ;  /* 0x000000040d047825 */ /* 0x042fe400078e0008 */
        /* <DEDUP_REMOVED lines=8> */
.L_x_2647:
[----:B------:R-:W-:Y:S05]  /*1200*/  BSYNC.RECONVERGENT B1 ;  /* 0x0000000000017941 */ /* 0x000fea0003800200 */
.L_x_2646:
[----:B------:R-:W-:-:S09]  /*1210*/  UISETP.GE.U32.AND UP0, UPT, UR14, 0x100, UPT ;  /* 0x000001000e00788c */ /* 0x000fd2000bf06070 */
[----:B------:R-:W-:Y:S05]  /*1220*/  BRA.U !UP0, `(.L_x_2657) ;  /* 0x0000000108b87547 */ /* 0x000fea000b800000 */
[----:B------:R-:W0:Y:S01]  /*1230*/  S2R R8, SR_LANEID ;  /* 0x0000000000087919 */ /* 0x000e220000000000 */
[----:B------:R-:W1:Y:S01]  /*1240*/  SHFL.DOWN PT, R2, R11, 0x1, 0x1f ;  /* 0x08201f000b027f89 */ /* 0x000e6200000e0000 */
[C---:B0-----:R-:W-:Y:S02]  /*1250*/  ISETP.GT.AND P0, PT, R8.reuse, 0x1e, PT ;  /* 0x0000001e0800780c */ /* 0x041fe40003f04270 */
[----:B------:R-:W-:Y:S02]  /*1260*/  ISETP.GT.AND P1, PT, R8, 0x17, PT ;  /* 0x000000170800780c */ /* 0x000fe40003f24270 */
[----:B-1----:R-:W-:Y:S02]  /*1270*/  SEL R2, R2, 0x1, !P0 ;  /* 0x0000000102027807 */ /* 0x002fe40004000000 */
[----:B------:R-:W-:-:S03]  /*1280*/  ISETP.GT.AND P0, PT, R8, 0x1d, PT ;  /* 0x0000001d0800780c */ /* 0x000fc60003f04270 */
[----:B------:R-:W-:-:S05]  /*1290*/  IMAD R2, R2, R11, RZ ;  /* 0x0000000b02027224 */ /* 0x000fca00078e02ff */
[----:B------:R-:W0:Y:S02]  /*12a0*/  SHFL.DOWN PT, R3, R2, 0x2, 0x1f ;  /* 0x08401f0002037f89 */ /* 0x000e2400000e0000 */
[----:B0-----:R-:W-:Y:S02]  /*12b0*/  SEL R3, R3, 0x1, !P0 ;  /* 0x0000000103037807 */ /* 0x001fe40004000000 */
[----:B------:R-:W-:-:S03]  /*12c0*/  ISETP.GT.AND P0, PT, R8, 0x1b, PT ;  /* 0x0000001b0800780c */ /* 0x000fc60003f04270 */
[----:B------:R-:W-:-:S05]  /*12d0*/  IMAD R3, R2, R3, RZ ;  /* 0x0000000302037224 */ /* 0x000fca00078e02ff */
[----:B------:R-:W0:Y:S02]  /*12e0*/  SHFL.DOWN PT, R4, R3, 0x4, 0x1f ;  /* 0x08801f0003047f89 */ /* 0x000e2400000e0000 */
[----:B0-----:R-:W-:Y:S02]  /*12f0*/  SEL R4, R4, 0x1, !P0 ;  /* 0x0000000104047807 */ /* 0x001fe40004000000 */
[----:B------:R-:W-:-:S03]  /*1300*/  ISETP.NE.AND P0, PT, R8, RZ, PT ;  /* 0x000000ff0800720c */ /* 0x000fc60003f05270 */
[----:B------:R-:W-:-:S05]  /*1310*/  IMAD R4, R3, R4, RZ ;  /* 0x0000000403047224 */ /* 0x000fca00078e02ff */
[----:B------:R-:W0:Y:S05]  /*1320*/  SHFL.DOWN PT, R5, R4, 0x8, 0x1f ;  /* 0x09001f0004057f89 */ /* 0x000e2a00000e0000 */
[----:B------:R-:W1:Y:S01]  /*1330*/  @!P0 S2R R7, SR_CgaCtaId ;  /* 0x0000000000078919 */ /* 0x000e620000008800 */
[----:B------:R-:W-:Y:S02]  /*1340*/  @!P0 MOV R6, 0x400 ;  /* 0x0000040000068802 */ /* 0x000fe40000000f00 */
[----:B------:R-:W-:-:S04]  /*1350*/  @!P0 SHF.R.U32.HI R3, RZ, 0x3, R0 ;  /* 0x00000003ff038819 */ /* 0x000fc80000011600 */
[----:B------:R-:W-:Y:S02]  /*1360*/  @!P0 LOP3.LUT R3, R3, 0x7c, RZ, 0xc0, !PT ;  /* 0x0000007c03038812 */ /* 0x000fe400078ec0ff */
[----:B0-----:R-:W-:Y:S02]  /*1370*/  SEL R5, R5, 0x1, !P1 ;  /* 0x0000000105057807 */ /* 0x001fe40004800000 */
[----:B------:R-:W-:-:S03]  /*1380*/  ISETP.GT.AND P1, PT, R8, 0xf, PT ;  /* 0x0000000f0800780c */ /* 0x000fc60003f24270 */
[----:B------:R-:W-:-:S05]  /*1390*/  IMAD R5, R4, R5, RZ ;  /* 0x0000000504057224 */ /* 0x000fca00078e02ff */
[----:B------:R-:W0:Y:S01]  /*13a0*/  SHFL.DOWN PT, R2, R5, 0x10, 0x1f ;  /* 0x0a001f0005027f89 */ /* 0x000e2200000e0000 */
[----:B-1----:R-:W-:-:S04]  /*13b0*/  @!P0 LEA R6, R7, R6, 0x18 ;  /* 0x0000000607068211 */ /* 0x002fc800078ec0ff */
[----:B------:R-:W-:Y:S02]  /*13c0*/  @!P0 IADD3 R6, PT, PT, R3, R6, RZ ;  /* 0x0000000603068210 */ /* 0x000fe40007ffe0ff */
[----:B0-----:R-:W-:-:S05]  /*13d0*/  SEL R2, R2, 0x1, !P1 ;  /* 0x0000000102027807 */ /* 0x001fca0004800000 */
[----:B------:R-:W-:-:S05]  /*13e0*/  IMAD R7, R5, R2, RZ ;  /* 0x0000000205077224 */ /* 0x000fca00078e02ff */
[----:B------:R0:W-:Y:S01]  /*13f0*/  @!P0 STS [R6+0x8], R7 ;  /* 0x0000080706008388 */ /* 0x0001e20000000800 */
[----:B------:R-:W-:Y:S01]  /*1400*/  BAR.SYNC.DEFER_BLOCKING 0x0 ;  /* 0x0000000000007b1d */ /* 0x000fe20000010000 */
[----:B------:R-:W-:-:S13]  /*1410*/  ISETP.NE.AND P0, PT, R0, RZ, PT ;  /* 0x000000ff0000720c */ /* 0x000fda0003f05270 */
[----:B0-----:R-:W-:Y:S05]  /*1420*/  @P0 BRA `(.L_x_2658) ;  /* 0x0000002000d00947 */ /* 0x001fea0003800000 */
[----:B------:R-:W0:Y:S01]  /*1430*/  S2UR UR5, SR_CgaCtaId ;  /* 0x00000000000579c3 */ /* 0x000e220000008800 */
[----:B------:R-:W-:Y:S02]  /*1440*/  UMOV UR4, 0x400 ;  /* 0x0000040000047882 */ /* 0x000fe40000000000 */
[----:B0-----:R-:W-:-:S09]  /*1450*/  ULEA UR4, UR5, UR4, 0x18 ;  /* 0x0000000405047291 */ /* 0x001fd2000f8ec0ff */
[----:B------:R-:W0:Y:S04]  /*1460*/  LDS R0, [UR4+0xc] ;  /* 0x00000c04ff007984 */ /* 0x000e280008000800 */
        /* <DEDUP_REMOVED lines=10> */
.L_x_2657:
        /* <DEDUP_REMOVED lines=10> */
[----:B------:R-:W-:Y:S02]  /*15b0*/  IADD3 R7, PT, PT, R9, 0x4, RZ ;  /* 0x0000000409077810 */ /* 0x000fe40007ffe0ff */
[----:B-1----:R-:W-:Y:S02]  /*15c0*/  SEL R4, R3, 0x1, !P0 ;  /* 0x0000000103047807 */ /* 0x002fe40004000000 */
[----:B------:R-:W-:-:S03]  /*15d0*/  ISETP.GT.AND P0, PT, R5, R2, PT ;  /* 0x000000020500720c */ /* 0x000fc60003f04270 */
[----:B------:R-:W-:-:S05]  /*15e0*/  IMAD R3, R4, R11, RZ ;  /* 0x0000000b04037224 */ /* 0x000fca00078e02ff */
[----:B------:R-:W0:Y:S02]  /*15f0*/  SHFL.DOWN PT, R4, R3, 0x2, R2 ;  /* 0x0840000003047989 */ /* 0x000e2400000e0002 */
[----:B0-----:R-:W-:Y:S02]  /*1600*/  SEL R4, R4, 0x1, !P0 ;  /* 0x0000000104047807 */ /* 0x001fe40004000000 */
[----:B------:R-:W-:-:S03]  /*1610*/  ISETP.GT.AND P0, PT, R7, R2, PT ;  /* 0x000000020700720c */ /* 0x000fc60003f04270 */
[----:B------:R-:W-:Y:S01]  /*1620*/  IMAD R5, R3, R4, RZ ;  /* 0x0000000403057224 */ /* 0x000fe200078e02ff */
[----:B------:R-:W-:-:S04]  /*1630*/  IADD3 R3, PT, PT, R9, 0x8, RZ ;  /* 0x0000000809037810 */ /* 0x000fc80007ffe0ff */
[----:B------:R-:W0:Y:S01]  /*1640*/  SHFL.DOWN PT, R4, R5, 0x4, R2 ;  /* 0x0880000005047989 */ /* 0x000e2200000e0002 */
[----:B------:R-:W-:Y:S02]  /*1650*/  ISETP.GT.AND P1, PT, R3, R2, PT ;  /* 0x000000020300720c */ /* 0x000fe40003f24270 */
[----:B0-----:R-:W-:Y:S02]  /*1660*/  SEL R4, R4, 0x1, !P0 ;  /* 0x0000000104047807 */ /* 0x001fe40004000000 */
[----:B------:R-:W-:-:S03]  /*1670*/  ISETP.NE.AND P0, PT, R9, RZ, PT ;  /* 0x000000ff0900720c */ /* 0x000fc60003f05270 */
[----:B------:R-:W-:Y:S01]  /*1680*/  IMAD R7, R5, R4, RZ ;  /* 0x0000000405077224 */ /* 0x000fe200078e02ff */
[----:B------:R-:W-:-:S04]  /*1690*/  IADD3 R5, PT, PT, R9, 0x10, RZ ;  /* 0x0000001009057810 */ /* 0x000fc80007ffe0ff */
[----:B------:R-:W0:Y:S05]  /*16a0*/  SHFL.DOWN PT, R4, R7, 0x8, R2 ;  /* 0x0900000007047989 */ /* 0x000e2a00000e0002 */
[----:B------:R-:W1:Y:S01]  /*16b0*/  @!P0 S2R R11, SR_CgaCtaId ;  /* 0x00000000000b8919 */ /* 0x000e620000008800 */
[----:B------:R-:W-:Y:S02]  /*16c0*/  @!P0 MOV R8, 0x400 ;  /* 0x0000040000088802 */ /* 0x000fe40000000f00 */
[----:B------:R-:W-:-:S04]  /*16d0*/  @!P0 SHF.R.U32.HI R6, RZ, 0x3, R0 ;  /* 0x00000003ff068819 */ /* 0x000fc80000011600 */
[----:B------:R-:W-:Y:S02]  /*16e0*/  @!P0 LOP3.LUT R6, R6, 0x7c, RZ, 0xc0, !PT ;  /* 0x0000007c06068812 */ /* 0x000fe400078ec0ff */
[----:B0-----:R-:W-:Y:S02]  /*16f0*/  SEL R4, R4, 0x1, !P1 ;  /* 0x0000000104047807 */ /* 0x001fe40004800000 */
[----:B------:R-:W-:-:S03]  /*1700*/  ISETP.GT.AND P1, PT, R5, R2, PT ;  /* 0x000000020500720c */ /* 0x000fc60003f24270 */
[----:B------:R-:W-:-:S05]  /*1710*/  IMAD R3, R7, R4, RZ ;  /* 0x0000000407037224 */ /* 0x000fca00078e02ff */
[----:B------:R-:W0:Y:S01]  /*1720*/  SHFL.DOWN PT, R4, R3, 0x10, R2 ;  /* 0x0a00000003047989 */ /* 0x000e2200000e0002 */
        /* <DEDUP_REMOVED lines=9> */
[----:B------:R-:W-:Y:S01]  /*17c0*/  UMOV UR4, 0x400 ;  /* 0x0000040000047882 */ /* 0x000fe20000000000 */
[----:B------:R-:W-:Y:S02]  /*17d0*/  UISETP.GT.U32.AND UP1, UPT, UR14, 0x20, UPT ;  /* 0x000000200e00788c */ /* 0x000fe4000bf24070 */
[----:B------:R-:W-:Y:S02]  /*17e0*/  UISETP.GT.U32.AND UP0, UPT, UR14, 0x40, UPT ;  /* 0x000000400e00788c */ /* 0x000fe4000bf04070 */
[----:B0-----:R-:W-:-:S09]  /*17f0*/  ULEA UR4, UR5, UR4, 0x18 ;  /* 0x0000000405047291 */ /* 0x001fd2000f8ec0ff */
[----:B------:R-:W0:Y:S04]  /*1800*/  LDS R0, [UR4+0xc] ;  /* 0x00000c04ff007984 */ /* 0x000e280008000800 */
[----:B------:R-:W1:Y:S04]  /*1810*/  LDS.128 R8, [UR4+0x10] ;  /* 0x00001004ff087984 */ /* 0x000e680008000c00 */
[----:B------:R-:W2:Y:S01]  /*1820*/  LDS.64 R2, [UR4+0x20] ;  /* 0x00002004ff027984 */ /* 0x000ea20008000a00 */
[----:B0-----:R-:W-:Y:S02]  /*1830*/  R2UR UR4, R0 ;  /* 0x00000000000472ca */ /* 0x001fe400000e0000 */
[----:B-1----:R-:W-:-:S02]  /*1840*/  R2UR UR5, R8 ;  /* 0x00000000080572ca */ /* 0x002fc400000e0000 */
[----:B------:R-:W-:Y:S02]  /*1850*/  R2UR UR7, R9 ;  /* 0x00000000090772ca */ /* 0x000fe400000e0000 */
[----:B------:R-:W-:Y:S02]  /*1860*/  R2UR UR8, R10 ;  /* 0x000000000a0872ca */ /* 0x000fe400000e0000 */
[----:B------:R-:W-:Y:S02]  /*1870*/  R2UR UR9, R11 ;  /* 0x000000000b0972ca */ /* 0x000fe400000e0000 */
[----:B--2---:R-:W-:-:S03]  /*1880*/  R2UR UR6, R2 ;  /* 0x00000000020672ca */ /* 0x004fc600000e0000 */
[----:B------:R-:W-:Y:S02]  /*1890*/  USEL UR4, UR4, 0x1, UP1 ;  /* 0x0000000104047887 */ /* 0x000fe40008800000 */
[----:B------:R-:W-:Y:S02]  /*18a0*/  UISETP.GT.U32.AND UP1, UPT, UR14, 0x60, UPT ;  /* 0x000000600e00788c */ /* 0x000fe4000bf24070 */
[----:B------:R-:W-:Y:S02]  /*18b0*/  USEL UR5, UR5, 0x1, UP0 ;  /* 0x0000000105057887 */ /* 0x000fe40008000000 */
[----:B------:R-:W-:Y:S01]  /*18c0*/  IMAD R7, R7, UR4, RZ ;  /* 0x0000000407077c24 */ /* 0x000fe2000f8e02ff */
[----:B------:R-:W-:Y:S02]  /*18d0*/  UISETP.GT.U32.AND UP0, UPT, UR14, 0x80, UPT ;  /* 0x000000800e00788c */ /* 0x000fe4000bf04070 */
[----:B------:R-:W-:Y:S01]  /*18e0*/  USEL UR4, UR7, 0x1, UP1 ;  /* 0x0000000107047887 */ /* 0x000fe20008800000 */
[----:B------:R-:W-:Y:S01]  /*18f0*/  IMAD R7, R7, UR5, RZ ;  /* 0x0000000507077c24 */ /* 0x000fe2000f8e02ff */
[----:B------:R-:W-:Y:S01]  /*1900*/  R2UR UR7, R3 ;  /* 0x00000000030772ca */ /* 0x000fe200000e0000 */
[----:B------:R-:W-:-:S02]  /*1910*/  UISETP.GT.U32.AND UP1, UPT, UR14, 0xa0, UPT ;  /* 0x000000a00e00788c */ /* 0x000fc4000bf24070 */
[----:B------:R-:W-:Y:S01]  /*1920*/  USEL UR5, UR8, 0x1, UP0 ;  /* 0x0000000108057887 */ /* 0x000fe20008000000 */
[----:B------:R-:W-:Y:S01]  /*1930*/  IMAD R7, R7, UR4, RZ ;  /* 0x0000000407077c24 */ /* 0x000fe2000f8e02ff */
[----:B------:R-:W-:Y:S02]  /*1940*/  UISETP.GT.U32.AND UP0, UPT, UR14, 0xc0, UPT ;  /* 0x000000c00e00788c */ /* 0x000fe4000bf04070 */
[----:B------:R-:W-:Y:S02]  /*1950*/  USEL UR4, UR9, 0x1, UP1 ;  /* 0x0000000109047887 */ /* 0x000fe40008800000 */
[----:B------:R-:W-:Y:S01]  /*1960*/  IMAD R7, R7, UR5, RZ ;  /* 0x0000000507077c24 */ /* 0x000fe2000f8e02ff */
[----:B------:R-:W-:Y:S02]  /*1970*/  UISETP.GT.U32.AND UP1, UPT, UR14, 0xe0, UPT ;  /* 0x000000e00e00788c */ /* 0x000fe4000bf24070 */
[----:B------:R-:W-:Y:S01]  /*1980*/  USEL UR6, UR6, 0x1, UP0 ;  /* 0x0000000106067887 */ /* 0x000fe20008000000 */
[----:B------:R-:W-:Y:S01]  /*1990*/  IMAD R7, R7, UR4, RZ ;  /* 0x0000000407077c24 */ /* 0x000fe2000f8e02ff */
[----:B------:R-:W-:-:S04]  /*19a0*/  USEL UR4, UR7, 0x1, UP1 ;  /* 0x0000000107047887 */ /* 0x000fc80008800000 */
[----:B------:R-:W-:-:S04]  /*19b0*/  IMAD R7, R7, UR6, RZ ;  /* 0x0000000607077c24 */ /* 0x000fc8000f8e02ff */
[----:B------:R-:W-:Y:S01]  /*19c0*/  IMAD R7, R7, UR4, RZ ;  /* 0x0000000407077c24 */ /* 0x000fe2000f8e02ff */
[----:B------:R-:W-:Y:S06]  /*19d0*/  BRA `(.L_x_2658) ;  /* 0x0000001c00647947 */ /* 0x000fec0003800000 */
.L_x_2643:
[----:B------:R-:W0:Y:S01]  /*19e0*/  S2R R0, SR_TID.X ;  /* 0x0000000000007919 */ /* 0x000e220000002100 */
[----:B------:R-:W1:Y:S01]  /*19f0*/  LDCU.128 UR16, c[0x0][0x380] ;  /* 0x00007000ff1077ac */ /* 0x000e620008000c00 */
[----:B------:R-:W-:Y:S02]  /*1a00*/  MOV R3, UR15 ;  /* 0x0000000f00037c02 */ /* 0x000fe40008000f00 */
[----:B-1----:R-:W-:Y:S02]  /*1a10*/  MOV R16, UR16 ;  /* 0x0000001000107c02 */ /* 0x002fe40008000f00 */
[----:B------:R-:W-:Y:S02]  /*1a20*/  MOV R17, UR17 ;  /* 0x0000001100117c02 */ /* 0x000fe40008000f00 */
[----:B------:R-:W-:Y:S02]  /*1a30*/  MOV R18, UR18 ;  /* 0x0000001200127c02 */ /* 0x000fe40008000f00 */
[----:B------:R-:W-:-:S02]  /*1a40*/  MOV R19, UR19 ;  /* 0x0000001300137c02 */ /* 0x000fc40008000f00 */
        /* <DEDUP_REMOVED lines=32> */
[----:B---3--:R-:W-:-:S03]  /*1c50*/  IMAD R31, R31, R14, RZ ;  /* 0x0000000e1f1f7224 */ /* 0x008fc600078e02ff */
[----:B------:R-:W3:Y:S01]  /*1c60*/  LDG.E R14, desc[UR12][R2.64+0x2c00] ;  /* 0x002c000c020e7981 */ /* 0x000ee2000c1e1900 */
[----:B----4-:R-:W-:-:S03]  /*1c70*/  IMAD R30, R30, R15, RZ ;  /* 0x0000000f1e1e7224 */ /* 0x010fc600078e02ff */
[----:B------:R-:W4:Y:S01]  /*1c80*/  LDG.E R15, desc[UR12][R2.64+0x3000] ;  /* 0x0030000c020f7981 */ /* 0x000f22000c1e1900 */
[----:B-----5:R-:W-:-:S03]  /*1c90*/  IMAD R33, R33, R20, RZ ;  /* 0x0000001421217224 */ /* 0x020fc600078e02ff */
[----:B------:R-:W5:Y:S01]  /*1ca0*/  LDG.E R20, desc[UR12][R2.64+0x2400] ;  /* 0x0024000c02147981 */ /* 0x000f62000c1e1900 */
[----:B------:R-:W-:-:S03]  /*1cb0*/  IMAD R34, R34, R23, RZ ;  /* 0x0000001722227224 */ /* 0x000fc600078e02ff */
[----:B------:R-:W5:Y:S01]  /*1cc0*/  LDG.E R23, desc[UR12][R2.64+0x2000] ;  /* 0x0020000c02177981 */ /* 0x000f62000c1e1900 */
[----:B------:R-:W-:Y:S01]  /*1cd0*/  IMAD R26, R26, R31, RZ ;  /* 0x0000001f1a1a7224 */ /* 0x000fe200078e02ff */
[----:B------:R-:W-:Y:S01]  /*1ce0*/  UISETP.GE.U32.AND UP0, UPT, UR14, UR5, UPT ;  /* 0x000000050e00728c */ /* 0x000fe2000bf06070 */
        /* <DEDUP_REMOVED lines=10> */
[----:B------:R-:W-:-:S04]  /*1d90*/  IMAD R25, R34, R25, RZ ;  /* 0x0000001922197224 */ /* 0x000fc800078e02ff */
[----:B------:R-:W-:Y:S02]  /*1da0*/  IMAD R25, R26, R25, RZ ;  /* 0x000000191a197224 */ /* 0x000fe400078e02ff */
[----:B--2---:R-:W-:-:S04]  /*1db0*/  IMAD R4, R4, R11, RZ ;  /* 0x0000000b04047224 */ /* 0x004fc800078e02ff */
[----:B------:R-:W-:Y:S02]  /*1dc0*/  IMAD R4, R4, R21, RZ ;  /* 0x0000001504047224 */ /* 0x000fe400078e02ff */
[----:B---3--:R-:W-:-:S04]  /*1dd0*/  IMAD R7, R7, R14, RZ ;  /* 0x0000000e07077224 */ /* 0x008fc800078e02ff */
[----:B------:R-:W-:Y:S02]  /*1de0*/  IMAD R8, R8, R7, RZ ;  /* 0x0000000708087224 */ /* 0x000fe400078e02ff */
[----:B----4-:R-:W-:-:S04]  /*1df0*/  IMAD R6, R6, R15, RZ ;  /* 0x0000000f06067224 */ /* 0x010fc800078e02ff */
[----:B------:R-:W-:Y:S02]  /*1e00*/  IMAD R5, R6, R5, RZ ;  /* 0x0000000506057224 */ /* 0x000fe400078e02ff */
[----:B-----5:R-:W-:Y:S02]  /*1e10*/  IMAD R9, R9, R20, RZ ;  /* 0x0000001409097224 */ /* 0x020fe400078e02ff */
[----:B------:R-:W-:-:S04]  /*1e20*/  IMAD R10, R10, R23, RZ ;  /* 0x000000170a0a7224 */ /* 0x000fc800078e02ff */
[----:B------:R-:W-:Y:S02]  /*1e30*/  IMAD R9, R10, R9, RZ ;  /* 0x000000090a097224 */ /* 0x000fe400078e02ff */
[----:B------:R-:W-:Y:S02]  /*1e40*/  IMAD R5, R5, R4, RZ ;  /* 0x0000000405057224 */ /* 0x000fe400078e02ff */
[----:B------:R-:W-:-:S04]  /*1e50*/  IMAD R8, R9, R8, RZ ;  /* 0x0000000809087224 */ /* 0x000fc800078e02ff */
[----:B------:R-:W-:-:S04]  /*1e60*/  IMAD R8, R8, R5, RZ ;  /* 0x0000000508087224 */ /* 0x000fc800078e02ff */
[----:B------:R-:W-:Y:S01]  /*1e70*/  IMAD R25, R25, R8, RZ ;  /* 0x0000000819197224 */ /* 0x000fe200078e02ff */
[----:B------:R-:W-:Y:S06]  /*1e80*/  BRA.U !UP0, `(.L_x_2659) ;  /* 0x0000001508847547 */ /* 0x000fec000b800000 */
[----:B------:R-:W-:Y:S01]  /*1e90*/  ULEA UR6, UR15, UR5, 0xc ;  /* 0x000000050f067291 */ /* 0x000fe2000f8e60ff */
[----:B------:R-:W-:Y:S01]  /*1ea0*/  LOP3.LUT R2, RZ, R0, RZ, 0x33, !PT ;  /* 0x00000000ff027212 */ /* 0x000fe200078e33ff */
[----:B------:R-:W-:Y:S01]  /*1eb0*/  UIADD3 UR9, UPT, UPT, UR10, -0x1000, URZ ;  /* 0xfffff0000a097890 */ /* 0x000fe2000fffe0ff */
[----:B------:R-:W-:Y:S01]  /*1ec0*/  MOV R3, UR5 ;  /* 0x0000000500037c02 */ /* 0x000fe20008000f00 */
[----:B------:R-:W-:Y:S02]  /*1ed0*/  UMOV UR4, URZ ;  /* 0x000000ff00047c82 */ /* 0x000fe40008000000 */
[----:B------:R-:W-:Y:S01]  /*1ee0*/  UISETP.GT.U32.AND UP0, UPT, UR6, UR9, UPT ;  /* 0x000000090600728c */ /* 0x000fe2000bf04070 */
[----:B------:R-:W-:Y:S01]  /*1ef0*/  IADD3 R2, PT, PT, -R3, UR10, R2 ;  /* 0x0000000a03027c10 */ /* 0x000fe2000fffe102 */
[----:B------:R-:W-:Y:S01]  /*1f00*/  UMOV UR7, UR6 ;  /* 0x0000000600077c82 */ /* 0x000fe20008000000 */
[----:B------:R-:W-:Y:S01]  /*1f10*/  MOV R3, UR15 ;  /* 0x0000000f00037c02 */ /* 0x000fe20008000f00 */
[----:B------:R-:W-:Y:S01]  /*1f20*/  UMOV UR8, UR6 ;  /* 0x0000000600087c82 */ /* 0x000fe20008000000 */
[----:B------:R-:W-:-:S03]  /*1f30*/  MOV R5, UR6 ;  /* 0x0000000600057c02 */ /* 0x000fc60008000f00 */
[----:B------:R-:W-:Y:S01]  /*1f40*/  IMAD R3, R3, -0x1000, R2 ;  /* 0xfffff00003037824 */ /* 0x000fe200078e0202 */
[----:B------:R-:W-:Y:S01]  /*1f50*/  IADD3 R2, PT, PT, R5, 0x800, R0 ;  /* 0x0000080005027810 */ /* 0x000fe20007ffe000 */
[----:B------:R-:W-:Y:S06]  /*1f60*/  BRA.U UP0, `(.L_x_2660) ;  /* 0x0000000500407547 */ /* 0x000fec000b800000 */
[----:B------:R-:W0:Y:S01]  /*1f70*/  LDC.64 R16, c[0x0][0x380] ;  /* 0x0000e000ff107b82 */ /* 0x000e220000000a00 */
[----:B------:R-:W1:Y:S07]  /*1f80*/  LDCU UR10, c[0x0][0x3b8] ;  /* 0x00007700ff0a77ac */ /* 0x000e6e0008000800 */
[----:B------:R-:W2:Y:S02]  /*1f90*/  LDC.64 R18, c[0x0][0x388] ;  /* 0x0000e200ff127b82 */ /* 0x000ea40000000a00 */
.L_x_2661:
        /* <DEDUP_REMOVED lines=23> */
[----:B------:R-:W-:Y:S02]  /*2110*/  IMAD R25, R10, R25, RZ ;  /* 0x000000190a197224 */ /* 0x000fe400078e02ff */
[----:B------:R-:W2:Y:S01]  /*2120*/  LDG.E R10, desc[UR12][R6.64+0xc00] ;  /* 0x000c000c060a7981 */ /* 0x000ea2000c1e1900 */
[----:B---3--:R-:W-:-:S03]  /*2130*/  IMAD R9, R11, R12, RZ ;  /* 0x0000000c0b097224 */ /* 0x008fc600078e02ff */
[----:B------:R-:W2:Y:S04]  /*2140*/  LDG.E R11, desc[UR12][R4.64+0xc00] ;  /* 0x000c000c040b7981 */ /* 0x000ea8000c1e1900 */
[----:B------:R-:W3:Y:S01]  /*2150*/  LDG.E R12, desc[UR12][R6.64+0x1000] ;  /* 0x0010000c060c7981 */ /* 0x000ee2000c1e1900 */
[----:B----4-:R-:W-:-:S03]  /*2160*/  IMAD R8, R13, R14, RZ ;  /* 0x0000000e0d087224 */ /* 0x010fc600078e02ff */
[----:B------:R-:W3:Y:S04]  /*2170*/  LDG.E R13, desc[UR12][R4.64+0x1000] ;  /* 0x0010000c040d7981 */ /* 0x000ee8000c1e1900 */
[----:B------:R-:W4:Y:S01]  /*2180*/  LDG.E R14, desc[UR12][R6.64+0x1c00] ;  /* 0x001c000c060e7981 */ /* 0x000f22000c1e1900 */
[----:B-----5:R-:W-:-:S03]  /*2190*/  IMAD R15, R15, R24, RZ ;  /* 0x000000180f0f7224 */ /* 0x020fc600078e02ff */
[----:B------:R-:W5:Y:S01]  /*21a0*/  LDG.E R24, desc[UR12][R4.64+0x3800] ;  /* 0x0038000c04187981 */ /* 0x000f62000c1e1900 */
[----:B------:R-:W-:-:S03]  /*21b0*/  IMAD R20, R20, R21, RZ ;  /* 0x0000001514147224 */ /* 0x000fc600078e02ff */
[----:B------:R-:W5:Y:S01]  /*21c0*/  LDG.E R21, desc[UR12][R4.64+0x3400] ;  /* 0x0034000c04157981 */ /* 0x000f62000c1e1900 */
[----:B------:R-:W-:-:S03]  /*21d0*/  IMAD R23, R23, R22, RZ ;  /* 0x0000001617177224 */ /* 0x000fc600078e02ff */
[----:B------:R-:W5:Y:S01]  /*21e0*/  LDG.E R22, desc[UR12][R4.64+0x2c00] ;  /* 0x002c000c04167981 */ /* 0x000f62000c1e1900 */
[----:B--2---:R-:W-:Y:S02]  /*21f0*/  IMAD R10, R10, R11, RZ ;  /* 0x0000000b0a0a7224 */ /* 0x004fe400078e02ff */
[----:B---3--:R-:W-:Y:S02]  /*2200*/  IMAD R11, R12, R13, RZ ;  /* 0x0000000d0c0b7224 */ /* 0x008fe400078e02ff */
[----:B------:R-:W-:Y:S02]  /*2210*/  IMAD R12, R26, R29, RZ ;  /* 0x0000001d1a0c7224 */ /* 0x000fe400078e02ff */
[----:B------:R-:W-:Y:S01]  /*2220*/  IMAD R13, R28, R31, RZ ;  /* 0x0000001f1c0d7224 */ /* 0x000fe200078e02ff */
[----:B------:R-:W2:Y:S01]  /*2230*/  LDG.E R29, desc[UR12][R6.64+0x3000] ;  /* 0x0030000c061d7981 */ /* 0x000ea2000c1e1900 */
[----:B----4-:R-:W-:-:S03]  /*2240*/  IMAD R14, R14, R27, RZ ;  /* 0x0000001b0e0e7224 */ /* 0x010fc600078e02ff */
[----:B------:R-:W5:Y:S04]  /*2250*/  LDG.E R31, desc[UR12][R6.64+0x2c00] ;  /* 0x002c000c061f7981 */ /* 0x000f68000c1e1900 */
[----:B------:R-:W2:Y:S04]  /*2260*/  LDG.E R26, desc[UR12][R4.64+0x3000] ;  /* 0x0030000c041a7981 */ /* 0x000ea8000c1e1900 */
[----:B------:R-:W3:Y:S04]  /*2270*/  LDG.E R28, desc[UR12][R6.64+0x3400] ;  /* 0x0034000c061c7981 */ /* 0x000ee8000c1e1900 */
[----:B------:R-:W4:Y:S01]  /*2280*/  LDG.E R27, desc[UR12][R6.64+0x3800] ;  /* 0x0038000c061b7981 */ /* 0x000f22000c1e1900 */
[----:B------:R-:W-:Y:S01]  /*2290*/  IMAD R8, R9, R8, RZ ;  /* 0x0000000809087224 */ /* 0x000fe200078e02ff */
[----:B-1----:R-:W-:Y:S01]  /*22a0*/  UIADD3 UR11, UPT, UPT, -UR8, UR10, URZ ;  /* 0x0000000a080b7290 */ /* 0x002fe2000fffe1ff */
[----:B------:R-:W-:-:S02]  /*22b0*/  IMAD R10, R10, R11, RZ ;  /* 0x0000000b0a0a7224 */ /* 0x000fc400078e02ff */
[----:B------:R-:W-:Y:S02]  /*22c0*/  IMAD R13, R12, R13, RZ ;  /* 0x0000000d0c0d7224 */ /* 0x000fe400078e02ff */
[----:B------:R-:W-:Y:S02]  /*22d0*/  IMAD R14, R14, R15, RZ ;  /* 0x0000000f0e0e7224 */ /* 0x000fe400078e02ff */
[----:B------:R-:W-:Y:S01]  /*22e0*/  IMAD R23, R20, R23, RZ ;  /* 0x0000001714177224 */ /* 0x000fe200078e02ff */
[----:B------:R-:W-:Y:S01]  /*22f0*/  UISETP.GE.U32.AND UP0, UPT, UR11, UR5, UPT ;  /* 0x000000050b00728c */ /* 0x000fe2000bf06070 */
[----:B------:R-:W-:Y:S02]  /*2300*/  IMAD R8, R25, R8, RZ ;  /* 0x0000000819087224 */ /* 0x000fe400078e02ff */
[----:B------:R-:W-:Y:S02]  /*2310*/  IMAD R13, R10, R13, RZ ;  /* 0x0000000d0a0d7224 */ /* 0x000fe400078e02ff */
[----:B------:R-:W-:-:S02]  /*2320*/  IMAD R14, R14, R23, RZ ;  /* 0x000000170e0e7224 */ /* 0x000fc400078e02ff */
[----:B------:R-:W-:Y:S02]  /*2330*/  IMAD R8, R8, R13, RZ ;  /* 0x0000000d08087224 */ /* 0x000fe400078e02ff */
[----:B------:R-:W-:Y:S02]  /*2340*/  IMAD R30, R30, R33, RZ ;  /* 0x000000211e1e7224 */ /* 0x000fe400078e02ff */
[----:B-----5:R-:W-:Y:S02]  /*2350*/  IMAD R22, R31, R22, RZ ;  /* 0x000000161f167224 */ /* 0x020fe400078e02ff */
[----:B--2---:R-:W-:Y:S02]  /*2360*/  IMAD R29, R29, R26, RZ ;  /* 0x0000001a1d1d7224 */ /* 0x004fe400078e02ff */
[----:B---3--:R-:W-:Y:S02]  /*2370*/  IMAD R21, R28, R21, RZ ;  /* 0x000000151c157224 */ /* 0x008fe400078e02ff */
[----:B----4-:R-:W-:-:S02]  /*2380*/  IMAD R24, R27, R24, RZ ;  /* 0x000000181b187224 */ /* 0x010fc400078e02ff */
[----:B------:R-:W-:Y:S02]  /*2390*/  IMAD R22, R22, R29, RZ ;  /* 0x0000001d16167224 */ /* 0x000fe400078e02ff */
[----:B------:R-:W-:-:S04]  /*23a0*/  IMAD R21, R21, R24, RZ ;  /* 0x0000001815157224 */ /* 0x000fc800078e02ff */
[----:B------:R-:W-:-:S04]  /*23b0*/  IMAD R21, R22, R21, RZ ;  /* 0x0000001516157224 */ /* 0x000fc800078e02ff */
[----:B------:R-:W-:-:S04]  /*23c0*/  IMAD R21, R14, R21, RZ ;  /* 0x000000150e157224 */ /* 0x000fc800078e02ff */
[----:B------:R-:W-:-:S04]  /*23d0*/  IMAD R21, R8, R21, RZ ;  /* 0x0000001508157224 */ /* 0x000fc800078e02ff */
[----:B------:R-:W-:Y:S01]  /*23e0*/  IMAD R25, R30, R21, RZ ;  /* 0x000000151e197224 */ /* 0x000fe200078e02ff */
        /* <DEDUP_REMOVED lines=8> */
.L_x_2660:
        /* <DEDUP_REMOVED lines=23> */
.L_x_2666:
[C---:B------:R-:W-:Y:S02]  /*25e0*/  IADD3 R33, PT, PT, R2.reuse, -0x800, RZ ;  /* 0xfffff80002217810 */ /* 0x040fe40007ffe0ff */
[----:B------:R-:W-:-:S03]  /*25f0*/  IADD3 R15, PT, PT, R2, -0x700, RZ ;  /* 0xfffff900020f7810 */ /* 0x000fc60007ffe0ff */
[----:B------:R-:W-:-:S04]  /*2600*/  IMAD.WIDE.U32 R10, R33, 0x4, R16 ;  /* 0x00000004210a7825 */ /* 0x000fc800078e0010 */
[----:B------:R-:W-:Y:S01]  /*2610*/  IMAD.WIDE.U32 R32, R33, 0x4, R18 ;  /* 0x0000000421207825 */ /* 0x000fe200078e0012 */
[----:B------:R-:W2:Y:S03]  /*2620*/  LDG.E R24, desc[UR12][R10.64] ;  /* 0x0000000c0a187981 */ /* 0x000ea6000c1e1900 */
[C---:B------:R-:W-:Y:S02]  /*2630*/  IMAD.WIDE.U32 R12, R15.reuse, 0x4, R16 ;  /* 0x000000040f0c7825 */ /* 0x040fe400078e0010 */
[----:B------:R-:W3:Y:S01]  /*2640*/  LDG.E R32, desc[UR12][R32.64] ;  /* 0x0000000c20207981 */ /* 0x000ee2000c1e1900 */
[----:B------:R-:W-:Y:S01]  /*2650*/  IADD3 R23, PT, PT, R2, -0x600, RZ ;  /* 0xfffffa0002177810 */ /* 0x000fe20007ffe0ff */
[----:B------:R-:W-:Y:S02]  /*2660*/  IMAD.WIDE.U32 R14, R15, 0x4, R18 ;  /* 0x000000040f0e7825 */ /* 0x000fe400078e0012 */
[----:B------:R0:W4:Y:S02]  /*2670*/  LDG.E R31, desc[UR12][R12.64] ;  /* 0x0000000c0c1f7981 */ /* 0x000124000c1e1900 */
[----:B------:R-:W-:-:S02]  /*2680*/  IMAD.WIDE.U32 R8, R23, 0x4, R16 ;  /* 0x0000000417087825 */ /* 0x000fc400078e0010 */
[----:B------:R1:W5:Y:S01]  /*2690*/  LDG.E R30, desc[UR12][R14.64] ;  /* 0x0000000c0e1e7981 */ /* 0x000362000c1e1900 */
[C---:B------:R-:W-:Y:S01]  /*26a0*/  IADD3 R21, PT, PT, R2.reuse, -0x500, RZ ;  /* 0xfffffb0002157810 */ /* 0x040fe20007ffe0ff */
[----:B------:R-:W-:Y:S02]  /*26b0*/  IMAD.WIDE.U32 R22, R23, 0x4, R18 ;  /* 0x0000000417167825 */ /* 0x000fe400078e0012 */
[----:B------:R-:W5:Y:S02]  /*26c0*/  LDG.E R29, desc[UR12][R8.64] ;  /* 0x0000000c081d7981 */ /* 0x000f64000c1e1900 */
[C---:B------:R-:W-:Y:S02]  /*26d0*/  IMAD.WIDE.U32 R36, R21.reuse, 0x4, R16 ;  /* 0x0000000415247825 */ /* 0x040fe400078e0010 */
[----:B------:R-:W5:Y:S01]  /*26e0*/  LDG.E R28, desc[UR12][R22.64] ;  /* 0x0000000c161c7981 */ /* 0x000f62000c1e1900 */
[----:B------:R-:W-:Y:S01]  /*26f0*/  IADD3 R35, PT, PT, R2, -0x400, RZ ;  /* 0xfffffc0002237810 */ /* 0x000fe20007ffe0ff */
[----:B------:R-:W-:-:S02]  /*2700*/  IMAD.WIDE.U32 R20, R21, 0x4, R18 ;  /* 0x0000000415147825 */ /* 0x000fc400078e0012 */
[----:B------:R-:W5:Y:S04]  /*2710*/  LDG.E R27, desc[UR12][R36.64] ;  /* 0x0000000c241b7981 */ /* 0x000f68000c1e1900 */
[----:B------:R-:W5:Y:S01]  /*2720*/  LDG.E R26, desc[UR12][R20.64] ;  /* 0x0000000c141a7981 */ /* 0x000f62000c1e1900 */
[----:B0-----:R-:W-:Y:S01]  /*2730*/  IMAD.WIDE.U32 R12, R35, 0x4, R16 ;  /* 0x00000004230c7825 */ /* 0x001fe200078e0010 */
[----:B------:R-:W-:-:S03]  /*2740*/  IADD3 R33, PT, PT, R2, -0x300, RZ ;  /* 0xfffffd0002217810 */ /* 0x000fc60007ffe0ff */
[----:B------:R-:W-:Y:S01]  /*2750*/  IMAD.WIDE.U32 R34, R35, 0x4, R18 ;  /* 0x0000000423227825 */ /* 0x000fe200078e0012 */
[----:B------:R0:W5:Y:S04]  /*2760*/  LDG.E R11, desc[UR12][R12.64] ;  /* 0x0000000c0c0b7981 */ /* 0x000168000c1e1900 */
[----:B------:R-:W5:Y:S01]  /*2770*/  LDG.E R10, desc[UR12][R34.64] ;  /* 0x0000000c220a7981 */ /* 0x000f62000c1e1900 */
[----:B-1----:R-:W-:-:S05]  /*2780*/  IMAD.WIDE.U32 R14, R33, 0x4, R16 ;  /* 0x00000004210e7825 */ /* 0x002fca00078e0010 */
[----:B------:R1:W5:Y:S01]  /*2790*/  LDG.E R8, desc[UR12][R14.64] ;  /* 0x0000000c0e087981 */ /* 0x000362000c1e1900 */
[----:B0-----:R-:W-:Y:S01]  /*27a0*/  IADD3 R13, PT, PT, R2, -0x200, RZ ;  /* 0xfffffe00020d7810 */ /* 0x001fe20007ffe0ff */
[----:B------:R-:W-:-:S04]  /*27b0*/  IMAD.WIDE.U32 R22, R33, 0x4, R18 ;  /* 0x0000000421167825 */ /* 0x000fc800078e0012 */
[C---:B------:R-:W-:Y:S01]  /*27c0*/  IMAD.WIDE.U32 R36, R13.reuse, 0x4, R16 ;  /* 0x000000040d247825 */ /* 0x040fe200078e0010 */
[----:B------:R0:W5:Y:S01]  /*27d0*/  LDG.E R9, desc[UR12][R22.64] ;  /* 0x0000000c16097981 */ /* 0x000162000c1e1900 */
[C---:B-1----:R-:W-:Y:S02]  /*27e0*/  IADD3 R15, PT, PT, R2.reuse, -0x100, RZ ;  /* 0xffffff00020f7810 */ /* 0x042fe40007ffe0ff */
[----:B------:R-:W-:Y:S02]  /*27f0*/  IMAD.WIDE.U32 R12, R13, 0x4, R18 ;  /* 0x000000040d0c7825 */ /* 0x000fe400078e0012 */
[----:B------:R1:W5:Y:S02]  /*2800*/  LDG.E R36, desc[UR12][R36.64] ;  /* 0x0000000c24247981 */ /* 0x000364000c1e1900 */
[----:B------:R-:W-:Y:S02]  /*2810*/  IMAD.WIDE.U32 R20, R15, 0x4, R16 ;  /* 0x000000040f147825 */ /* 0x000fe400078e0010 */
[----:B------:R-:W5:Y:S04]  /*2820*/  LDG.E R35, desc[UR12][R12.64] ;  /* 0x0000000c0c237981 */ /* 0x000f68000c1e1900 */
[----:B------:R1:W5:Y:S01]  /*2830*/  LDG.E R34, desc[UR12][R20.64] ;  /* 0x0000000c14227981 */ /* 0x000362000c1e1900 */
[C---:B0-----:R-:W-:Y:S01]  /*2840*/  IMAD.WIDE.U32 R22, R2.reuse, 0x4, R18 ;  /* 0x0000000402167825 */ /* 0x041fe200078e0012 */
[----:B-1----:R-:W-:-:S02]  /*2850*/  IADD3 R37, PT, PT, R2, 0x200, RZ ;  /* 0x0000020002257810 */ /* 0x002fc40007ffe0ff */
[----:B------:R-:W-:-:S05]  /*2860*/  IADD3 R21, PT, PT, R2, 0x100, RZ ;  /* 0x0000010002157810 */ /* 0x000fca0007ffe0ff */
[----:B------:R-:W-:-:S04]  /*2870*/  IMAD.WIDE.U32 R12, R21, 0x4, R16 ;  /* 0x00000004150c7825 */ /* 0x000fc800078e0010 */
[----:B------:R-:W-:-:S04]  /*2880*/  IMAD.WIDE.U32 R20, R21, 0x4, R18 ;  /* 0x0000000415147825 */ /* 0x000fc800078e0012 */
[----:B--2---:R-:W-:Y:S02]  /*2890*/  IMAD R33, R24, R25, RZ ;  /* 0x0000001918217224 */ /* 0x004fe400078e02ff */
[----:B------:R-:W-:-:S04]  /*28a0*/  IMAD.WIDE.U32 R24, R15, 0x4, R18 ;  /* 0x000000040f187825 */ /* 0x000fc800078e0012 */
[----:B---3--:R-:W-:Y:S02]  /*28b0*/  IMAD R32, R32, R33, RZ ;  /* 0x0000002120207224 */ /* 0x008fe400078e02ff */
[----:B------:R-:W-:Y:S01]  /*28c0*/  IMAD.WIDE.U32 R14, R2, 0x4, R16 ;  /* 0x00000004020e7825 */ /* 0x000fe200078e0010 */
[----:B------:R0:W2:Y:S03]  /*28d0*/  LDG.E R33, desc[UR12][R24.64] ;  /* 0x0000000c18217981 */ /* 0x0000a6000c1e1900 */
[----:B----4-:R-:W-:Y:S02]  /*28e0*/  IMAD R31, R32, R31, RZ ;  /* 0x0000001f201f7224 */ /* 0x010fe400078e02ff */
[----:B------:R1:W3:Y:S02]  /*28f0*/  LDG.E R32, desc[UR12][R14.64] ;  /* 0x0000000c0e207981 */ /* 0x0002e4000c1e1900 */
[----:B-----5:R-:W-:-:S02]  /*2900*/  IMAD R30, R30, R31, RZ ;  /* 0x0000001f1e1e7224 */ /* 0x020fc400078e02ff */
[----:B------:R-:W4:Y:S02]  /*2910*/  LDG.E R31, desc[UR12][R22.64] ;  /* 0x0000000c161f7981 */ /* 0x000f24000c1e1900 */
[----:B------:R-:W-:Y:S02]  /*2920*/  IMAD R29, R30, R29, RZ ;  /* 0x0000001d1e1d7224 */ /* 0x000fe400078e02ff */
[----:B------:R5:W4:Y:S01]  /*2930*/  LDG.E R30, desc[UR12][R12.64] ;  /* 0x0000000c0c1e7981 */ /* 0x000b22000c1e1900 */
[----:B0-----:R-:W-:-:S04]  /*2940*/  IMAD.WIDE.U32 R24, R37, 0x4, R16 ;  /* 0x0000000425187825 */ /* 0x001fc800078e0010 */
[----:B------:R-:W-:Y:S02]  /*2950*/  IMAD R28, R28, R29, RZ ;  /* 0x0000001d1c1c7224 */ /* 0x000fe400078e02ff */
[----:B------:R0:W4:Y:S01]  /*2960*/  LDG.E R29, desc[UR12][R20.64] ;  /* 0x0000000c141d7981 */ /* 0x000122000c1e1900 */
[----:B-1----:R-:W-:Y:S01]  /*2970*/  IMAD.WIDE.U32 R14, R37, 0x4, R18 ;  /* 0x00000004250e7825 */ /* 0x002fe200078e0012 */
[----:B-----5:R-:W-:-:S03]  /*2980*/  IADD3 R13, PT, PT, R2, 0x300, RZ ;  /* 0x00000300020d7810 */ /* 0x020fc60007ffe0ff */
[----:B------:R-:W-:Y:S02]  /*2990*/  IMAD R27, R28, R27, RZ ;  /* 0x0000001b1c1b7224 */ /* 0x000fe400078e02ff */
[----:B------:R1:W5:Y:S01]  /*29a0*/  LDG.E R28, desc[UR12][R24.64] ;  /* 0x0000000c181c7981 */ /* 0x000362000c1e1900 */
[----:B------:R-:W-:-:S03]  /*29b0*/  IMAD.WIDE.U32 R22, R13, 0x4, R16 ;  /* 0x000000040d167825 */ /* 0x000fc600078e0010 */
[----:B------:R-:W5:Y:S01]  /*29c0*/  LDG.E R15, desc[UR12][R14.64] ;  /* 0x0000000c0e0f7981 */ /* 0x000f62000c1e1900 */
[----:B------:R-:W-:Y:S01]  /*29d0*/  IMAD R26, R26, R27, RZ ;  /* 0x0000001b1a1a7224 */ /* 0x000fe200078e02ff */
[----:B------:R-:W-:Y:S01]  /*29e0*/  IADD3 R27, PT, PT, R2, 0x400, RZ ;  /* 0x00000400021b7810 */ /* 0x000fe20007ffe0ff */
[----:B------:R-:W-:-:S04]  /*29f0*/  IMAD.WIDE.U32 R12, R13, 0x4, R18 ;  /* 0x000000040d0c7825 */ /* 0x000fc800078e0012 */
[C---:B0-----:R-:W-:Y:S02]  /*2a00*/  IMAD.WIDE.U32 R20, R27.reuse, 0x4, R16 ;  /* 0x000000041b147825 */ /* 0x041fe400078e0010 */
[----:B------:R-:W5:Y:S04]  /*2a10*/  LDG.E R13, desc[UR12][R12.64] ;  /* 0x0000000c0c0d7981 */ /* 0x000f68000c1e1900 */
[----:B------:R0:W5:Y:S01]  /*2a20*/  LDG.E R14, desc[UR12][R22.64] ;  /* 0x0000000c160e7981 */ /* 0x000162000c1e1900 */
[----:B------:R-:W-:Y:S02]  /*2a30*/  IMAD R11, R26, R11, RZ ;  /* 0x0000000b1a0b7224 */ /* 0x000fe400078e02ff */
[----:B-1----:R-:W-:Y:S01]  /*2a40*/  IMAD.WIDE.U32 R24, R27, 0x4, R18 ;  /* 0x000000041b187825 */ /* 0x002fe200078e0012 */
[----:B------:R1:W5:Y:S01]  /*2a50*/  LDG.E R12, desc[UR12][R20.64] ;  /* 0x0000000c140c7981 */ /* 0x000362000c1e1900 */
[----:B0-----:R-:W-:-:S02]  /*2a60*/  IADD3 R23, PT, PT, R2, 0x500, RZ ;  /* 0x0000050002177810 */ /* 0x001fc40007ffe0ff */
[----:B------:R-:W-:Y:S02]  /*2a70*/  IMAD R37, R10, R11, RZ ;  /* 0x0000000b0a257224 */ /* 0x000fe400078e02ff */
[----:B------:R0:W5:Y:S01]  /*2a80*/  LDG.E R11, desc[UR12][R24.64] ;  /* 0x0000000c180b7981 */ /* 0x000162000c1e1900 */
[----:B------:R-:W-:-:S04]  /*2a90*/  IMAD.WIDE.U32 R26, R23, 0x4, R16 ;  /* 0x00000004171a7825 */ /* 0x000fc800078e0010 */
[----:B-1----:R-:W-:Y:S01]  /*2aa0*/  IMAD.WIDE.U32 R20, R23, 0x4, R18 ;  /* 0x0000000417147825 */ /* 0x002fe200078e0012 */
[----:B------:R1:W5:Y:S01]  /*2ab0*/  LDG.E R10, desc[UR12][R26.64] ;  /* 0x0000000c1a0a7981 */ /* 0x000362000c1e1900 */
[C---:B0-----:R-:W-:Y:S02]  /*2ac0*/  IADD3 R25, PT, PT, R2.reuse, 0x600, RZ ;  /* 0x0000060002197810 */ /* 0x041fe40007ffe0ff */
[----:B------:R-:W-:Y:S02]  /*2ad0*/  IMAD R8, R37, R8, RZ ;  /* 0x0000000825087224 */ /* 0x000fe400078e02ff */
[----:B------:R0:W5:Y:S01]  /*2ae0*/  LDG.E R37, desc[UR12][R20.64] ;  /* 0x0000000c14257981 */ /* 0x000162000c1e1900 */
[----:B------:R-:W-:Y:S01]  /*2af0*/  IMAD.WIDE.U32 R22, R25, 0x4, R16 ;  /* 0x0000000419167825 */ /* 0x000fe200078e0010 */
[----:B-1----:R-:W-:-:S05]  /*2b00*/  IADD3 R27, PT, PT, R2, 0x700, RZ ;  /* 0x00000700021b7810 */ /* 0x002fca0007ffe0ff */
[----:B------:R-:W5:Y:S01]  /*2b10*/  LDG.E R22, desc[UR12][R22.64] ;  /* 0x0000000c16167981 */ /* 0x000f62000c1e1900 */
[----:B0-----:R-:W-:-:S04]  /*2b20*/  IMAD.WIDE.U32 R20, R25, 0x4, R18 ;  /* 0x0000000419147825 */ /* 0x001fc800078e0012 */
[C---:B------:R-:W-:Y:S02]  /*2b30*/  IMAD.WIDE.U32 R24, R27.reuse, 0x4, R16 ;  /* 0x000000041b187825 */ /* 0x040fe400078e0010 */
[----:B------:R-:W5:Y:S02]  /*2b40*/  LDG.E R20, desc[UR12][R20.64] ;  /* 0x0000000c14147981 */ /* 0x000f64000c1e1900 */
[----:B------:R-:W-:Y:S02]  /*2b50*/  IMAD.WIDE.U32 R26, R27, 0x4, R18 ;  /* 0x000000041b1a7825 */ /* 0x000fe400078e0012 */
[----:B------:R-:W5:Y:S04]  /*2b60*/  LDG.E R24, desc[UR12][R24.64] ;  /* 0x0000000c18187981 */ /* 0x000f68000c1e1900 */
[----:B------:R-:W5:Y:S01]  /*2b70*/  LDG.E R26, desc[UR12][R26.64] ;  /* 0x0000000c1a1a7981 */ /* 0x000f62000c1e1900 */
        /* <DEDUP_REMOVED lines=9> */
[----:B---3--:R-:W-:-:S04]  /*2c10*/  IMAD R32, R33, R32, RZ ;  /* 0x0000002021207224 */ /* 0x008fc800078e02ff */
[----:B----4-:R-:W-:-:S04]  /*2c20*/  IMAD R31, R31, R32, RZ ;  /* 0x000000201f1f7224 */ /* 0x010fc800078e02ff */
        /* <DEDUP_REMOVED lines=16> */
.L_x_2665:
[----:B------:R-:W-:-:S07]  /*2d30*/  IADD3 R4, PT, PT, R7, -0x800, RZ ;  /* 0xfffff80007047810 */ /* 0x000fce0007ffe0ff */
.L_x_2664:
[----:B------:R-:W-:Y:S05]  /*2d40*/  BSYNC.RECONVERGENT B2 ;  /* 0x0000000000027941 */ /* 0x000fea0003800200 */
.L_x_2663:
[----:B------:R-:W-:-:S13]  /*2d50*/  ISETP.NE.AND P0, PT, R6, RZ, PT ;  /* 0x000000ff0600720c */ /* 0x000fda0003f05270 */
[----:B------:R-:W-:Y:S05]  /*2d60*/  @!P0 BRA `(.L_x_2662) ;  /* 0x0000000400c88947 */ /* 0x000fea0003800000 */
[----:B------:R-:W-:Y:S01]  /*2d70*/  ISETP.GE.U32.AND P0, PT, R6, 0x8, PT ;  /* 0x000000080600780c */ /* 0x000fe20003f06070 */
[----:B------:R-:W-:Y:S01]  /*2d80*/  BSSY.RECONVERGENT B2, `(.L_x_2667) ;  /* 0x000003d000027945 */ /* 0x000fe20003800200 */
[----:B------:R-:W-:-:S04]  /*2d90*/  LOP3.LUT R31, R5, 0x7, RZ, 0xc0, !PT ;  /* 0x00000007051f7812 */ /* 0x000fc800078ec0ff */
[----:B------:R-:W-:-:S07]  /*2da0*/  ISETP.NE.AND P1, PT, R31, RZ, PT ;  /* 0x000000ff1f00720c */ /* 0x000fce0003f25270 */
[----:B------:R-:W-:Y:S06]  /*2db0*/  @!P0 BRA `(.L_x_2668) ;  /* 0x0000000000e48947 */ /* 0x000fec0003800000 */
[----:B------:R-:W-:-:S04]  /*2dc0*/  IADD3 R33, PT, PT, R4, UR8, RZ ;  /* 0x0000000804217c10 */ /* 0x000fc8000fffe0ff */
[C---:B------:R-:W-:Y:S01]  /*2dd0*/  IADD3 R9, PT, PT, R33.reuse, 0x100, RZ ;  /* 0x0000010021097810 */ /* 0x040fe20007ffe0ff */
[----:B------:R-:W-:-:S04]  /*2de0*/  IMAD.WIDE.U32 R6, R33, 0x4, R16 ;  /* 0x0000000421067825 */ /* 0x000fc800078e0010 */
[----:B------:R-:W-:Y:S01]  /*2df0*/  IMAD.WIDE.U32 R22, R33, 0x4, R18 ;  /* 0x0000000421167825 */ /* 0x000fe200078e0012 */
[----:B------:R0:W2:Y:S03]  /*2e00*/  LDG.E R2, desc[UR12][R6.64] ;  /* 0x0000000c06027981 */ /* 0x0000a6000c1e1900 */
[----:B------:R-:W-:Y:S02]  /*2e10*/  IMAD.WIDE.U32 R28, R9, 0x4, R16 ;  /* 0x00000004091c7825 */ /* 0x000fe400078e0010 */
[----:B------:R-:W3:Y:S01]  /*2e20*/  LDG.E R22, desc[UR12][R22.64] ;  /* 0x0000000c16167981 */ /* 0x000ee2000c1e1900 */
[----:B------:R-:W-:Y:S01]  /*2e30*/  IADD3 R35, PT, PT, R33, 0x200, RZ ;  /* 0x0000020021237810 */ /* 0x000fe20007ffe0ff */
[----:B------:R-:W-:Y:S02]  /*2e40*/  IMAD.WIDE.U32 R8, R9, 0x4, R18 ;  /* 0x0000000409087825 */ /* 0x000fe400078e0012 */
[----:B------:R-:W4:Y:S02]  /*2e50*/  LDG.E R28, desc[UR12][R28.64] ;  /* 0x0000000c1c1c7981 */ /* 0x000f24000c1e1900 */
[----:B------:R-:W-:-:S02]  /*2e60*/  IMAD.WIDE.U32 R10, R35, 0x4, R16 ;  /* 0x00000004230a7825 */ /* 0x000fc400078e0010 */
[----:B------:R1:W5:Y:S01]  /*2e70*/  LDG.E R27, desc[UR12][R8.64] ;  /* 0x0000000c081b7981 */ /* 0x000362000c1e1900 */
[----:B------:R-:W-:Y:S01]  /*2e80*/  IADD3 R15, PT, PT, R33, 0x300, RZ ;  /* 0x00000300210f7810 */ /* 0x000fe20007ffe0ff */
[----:B------:R-:W-:Y:S02]  /*2e90*/  IMAD.WIDE.U32 R34, R35, 0x4, R18 ;  /* 0x0000000423227825 */ /* 0x000fe400078e0012 */
[----:B------:R-:W5:Y:S02]  /*2ea0*/  LDG.E R26, desc[UR12][R10.64] ;  /* 0x0000000c0a1a7981 */ /* 0x000f64000c1e1900 */
[----:B------:R-:W-:Y:S02]  /*2eb0*/  IMAD.WIDE.U32 R12, R15, 0x4, R16 ;  /* 0x000000040f0c7825 */ /* 0x000fe400078e0010 */
[----:B------:R1:W5:Y:S01]  /*2ec0*/  LDG.E R24, desc[UR12][R34.64] ;  /* 0x0000000c22187981 */ /* 0x000362000c1e1900 */
[----:B0-----:R-:W-:Y:S01]  /*2ed0*/  IADD3 R7, PT, PT, R33, 0x400, RZ ;  /* 0x0000040021077810 */ /* 0x001fe20007ffe0ff */
[----:B------:R-:W-:-:S02]  /*2ee0*/  IMAD.WIDE.U32 R14, R15, 0x4, R18 ;  /* 0x000000040f0e7825 */ /* 0x000fc400078e0012 */
[----:B------:R0:W5:Y:S02]  /*2ef0*/  LDG.E R23, desc[UR12][R12.64] ;  /* 0x0000000c0c177981 */ /* 0x000164000c1e1900 */
[----:B------:R-:W-:Y:S01]  /*2f00*/  IMAD.WIDE.U32 R20, R7, 0x4, R16 ;  /* 0x0000000407147825 */ /* 0x000fe200078e0010 */
[----:B------:R-:W-:Y:S01]  /*2f10*/  IADD3 R37, PT, PT, R33, 0x500, RZ ;  /* 0x0000050021257810 */ /* 0x000fe20007ffe0ff */
[----:B------:R0:W5:Y:S02]  /*2f20*/  LDG.E R29, desc[UR12][R14.64] ;  /* 0x0000000c0e1d7981 */ /* 0x000164000c1e1900 */
[----:B------:R-:W-:Y:S02]  /*2f30*/  IMAD.WIDE.U32 R6, R7, 0x4, R18 ;  /* 0x0000000407067825 */ /* 0x000fe400078e0012 */
[----:B------:R0:W5:Y:S02]  /*2f40*/  LDG.E R30, desc[UR12][R20.64] ;  /* 0x0000000c141e7981 */ /* 0x000164000c1e1900 */
[----:B-1----:R-:W-:Y:S01]  /*2f50*/  IMAD.WIDE.U32 R8, R37, 0x4, R16 ;  /* 0x0000000425087825 */ /* 0x002fe200078e0010 */
[----:B------:R-:W-:Y:S01]  /*2f60*/  IADD3 R35, PT, PT, R33, 0x600, RZ ;  /* 0x0000060021237810 */ /* 0x000fe20007ffe0ff */
[----:B------:R1:W5:Y:S02]  /*2f70*/  LDG.E R32, desc[UR12][R6.64] ;  /* 0x0000000c06207981 */ /* 0x000364000c1e1900 */
[----:B------:R-:W-:-:S02]  /*2f80*/  IMAD.WIDE.U32 R10, R37, 0x4, R18 ;  /* 0x00000004250a7825 */ /* 0x000fc400078e0012 */
[----:B------:R-:W5:Y:S02]  /*2f90*/  LDG.E R8, desc[UR12][R8.64] ;  /* 0x0000000c08087981 */ /* 0x000f64000c1e1900 */
[----:B0-----:R-:W-:Y:S01]  /*2fa0*/  IMAD.WIDE.U32 R12, R35, 0x4, R16 ;  /* 0x00000004230c7825 */ /* 0x001fe200078e0010 */
[----:B------:R-:W-:Y:S01]  /*2fb0*/  IADD3 R33, PT, PT, R33, 0x700, RZ ;  /* 0x0000070021217810 */ /* 0x000fe20007ffe0ff */
[----:B------:R-:W5:Y:S02]  /*2fc0*/  LDG.E R10, desc[UR12][R10.64] ;  /* 0x0000000c0a0a7981 */ /* 0x000f64000c1e1900 */
[----:B------:R-:W-:Y:S02]  /*2fd0*/  IMAD.WIDE.U32 R14, R35, 0x4, R18 ;  /* 0x00000004230e7825 */ /* 0x000fe400078e0012 */
[----:B------:R-:W5:Y:S02]  /*2fe0*/  LDG.E R12, desc[UR12][R12.64] ;  /* 0x0000000c0c0c7981 */ /* 0x000f64000c1e1900 */
[----:B------:R-:W-:-:S02]  /*2ff0*/  IMAD.WIDE.U32 R20, R33, 0x4, R16 ;  /* 0x0000000421147825 */ /* 0x000fc400078e0010 */
[----:B------:R-:W5:Y:S02]  /*3000*/  LDG.E R14, desc[UR12][R14.64] ;  /* 0x0000000c0e0e7981 */ /* 0x000f64000c1e1900 */
[----:B-1----:R-:W-:Y:S02]  /*3010*/  IMAD.WIDE.U32 R6, R33, 0x4, R18 ;  /* 0x0000000421067825 */ /* 0x002fe400078e0012 */
        /* <DEDUP_REMOVED lines=19> */
.L_x_2668:
[----:B------:R-:W-:Y:S05]  /*3150*/  BSYNC.RECONVERGENT B2 ;  /* 0x0000000000027941 */ /* 0x000fea0003800200 */
.L_x_2667:
[----:B------:R-:W-:Y:S05]  /*3160*/  @!P1 BRA `(.L_x_2662) ;  /* 0x0000000000c89947 */ /* 0x000fea0003800000 */
[----:B------:R-:W-:Y:S01]  /*3170*/  ISETP.GE.U32.AND P0, PT, R31, 0x4, PT ;  /* 0x000000041f00780c */ /* 0x000fe20003f06070 */
[----:B------:R-:W-:Y:S01]  /*3180*/  BSSY.RECONVERGENT B2, `(.L_x_2669) ;  /* 0x0000020000027945 */ /* 0x000fe20003800200 */
[----:B------:R-:W-:-:S11]  /*3190*/  LOP3.LUT P1, RZ, R5, 0x3, RZ, 0xc0, !PT ;  /* 0x0000000305ff7812 */ /* 0x000fd6000782c0ff */
[----:B------:R-:W-:Y:S05]  /*31a0*/  @!P0 BRA `(.L_x_2670) ;  /* 0x0000000000748947 */ /* 0x000fea0003800000 */
[----:B------:R-:W-:-:S04]  /*31b0*/  IADD3 R5, PT, PT, R4, UR8, RZ ;  /* 0x0000000804057c10 */ /* 0x000fc8000fffe0ff */
[C---:B------:R-:W-:Y:S01]  /*31c0*/  IADD3 R13, PT, PT, R5.reuse, 0x100, RZ ;  /* 0x00000100050d7810 */ /* 0x040fe20007ffe0ff */
[----:B------:R-:W-:-:S04]  /*31d0*/  IMAD.WIDE.U32 R6, R5, 0x4, R16 ;  /* 0x0000000405067825 */ /* 0x000fc800078e0010 */
[----:B------:R-:W-:Y:S01]  /*31e0*/  IMAD.WIDE.U32 R8, R5, 0x4, R18 ;  /* 0x0000000405087825 */ /* 0x000fe200078e0012 */
[----:B------:R0:W2:Y:S03]  /*31f0*/  LDG.E R2, desc[UR12][R6.64] ;  /* 0x0000000c06027981 */ /* 0x0000a6000c1e1900 */
[----:B------:R-:W-:Y:S01]  /*3200*/  IMAD.WIDE.U32 R10, R13, 0x4, R16 ;  /* 0x000000040d0a7825 */ /* 0x000fe200078e0010 */
[----:B------:R1:W3:Y:S01]  /*3210*/  LDG.E R22, desc[UR12][R8.64] ;  /* 0x0000000c08167981 */ /* 0x0002e2000c1e1900 */
[----:B------:R-:W-:Y:S02]  /*3220*/  IADD3 R21, PT, PT, R5, 0x200, RZ ;  /* 0x0000020005157810 */ /* 0x000fe40007ffe0ff */
[----:B------:R-:W-:Y:S02]  /*3230*/  IMAD.WIDE.U32 R12, R13, 0x4, R18 ;  /* 0x000000040d0c7825 */ /* 0x000fe400078e0012 */
[----:B------:R-:W4:Y:S02]  /*3240*/  LDG.E R11, desc[UR12][R10.64] ;  /* 0x0000000c0a0b7981 */ /* 0x000f24000c1e1900 */
[----:B------:R-:W-:Y:S01]  /*3250*/  IMAD.WIDE.U32 R14, R21, 0x4, R16 ;  /* 0x00000004150e7825 */ /* 0x000fe200078e0010 */
[----:B------:R-:W-:Y:S01]  /*3260*/  IADD3 R5, PT, PT, R5, 0x300, RZ ;  /* 0x0000030005057810 */ /* 0x000fe20007ffe0ff */
[----:B------:R-:W5:Y:S02]  /*3270*/  LDG.E R12, desc[UR12][R12.64] ;  /* 0x0000000c0c0c7981 */ /* 0x000f64000c1e1900 */
[----:B------:R-:W-:-:S02]  /*3280*/  IMAD.WIDE.U32 R20, R21, 0x4, R18 ;  /* 0x0000000415147825 */ /* 0x000fc400078e0012 */
[----:B------:R-:W5:Y:S02]  /*3290*/  LDG.E R14, desc[UR12][R14.64] ;  /* 0x0000000c0e0e7981 */ /* 0x000f64000c1e1900 */
[C---:B0-----:R-:W-:Y:S02]  /*32a0*/  IMAD.WIDE.U32 R6, R5.reuse, 0x4, R16 ;  /* 0x0000000405067825 */ /* 0x041fe400078e0010 */
        /* <DEDUP_REMOVED lines=13> */
.L_x_2670:
[----:B------:R-:W-:Y:S05]  /*3380*/  BSYNC.RECONVERGENT B2 ;  /* 0x0000000000027941 */ /* 0x000fea0003800200 */
.L_x_2669:
[----:B------:R-:W-:Y:S05]  /*3390*/  @!P1 BRA `(.L_x_2662) ;  /* 0x00000000003c9947 */ /* 0x000fea0003800000 */
[----:B------:R-:W-:Y:S02]  /*33a0*/  LOP3.LUT R2, R3, 0xffff, RZ, 0xc0, !PT ;  /* 0x0000ffff03027812 */ /* 0x000fe400078ec0ff */
[----:B------:R-:W-:Y:S02]  /*33b0*/  IADD3 R7, PT, PT, R4, UR7, RZ ;  /* 0x0000000704077c10 */ /* 0x000fe4000fffe0ff */
[----:B------:R-:W-:-:S04]  /*33c0*/  LEA.HI R2, R2, 0x1, RZ, 0x18 ;  /* 0x0000000102027811 */ /* 0x000fc800078fc0ff */
[----:B------:R-:W-:-:S04]  /*33d0*/  LOP3.LUT R2, R2, 0x3, RZ, 0xc0, !PT ;  /* 0x0000000302027812 */ /* 0x000fc800078ec0ff */
[----:B------:R-:W-:-:S07]  /*33e0*/  IADD3 R6, PT, PT, -R2, RZ, RZ ;  /* 0x000000ff02067210 */ /* 0x000fce0007ffe1ff */
.L_x_2671:
[----:B------:R-:W-:-:S04]  /*33f0*/  IMAD.WIDE.U32 R2, R7, 0x4, R16 ;  /* 0x0000000407027825 */ /* 0x000fc800078e0010 */
[C---:B------:R-:W-:Y:S02]  /*3400*/  IMAD.WIDE.U32 R4, R7.reuse, 0x4, R18 ;  /* 0x0000000407047825 */ /* 0x040fe400078e0012 */
        /* <DEDUP_REMOVED lines=8> */
.L_x_2662:
[----:B------:R-:W-:Y:S05]  /*3490*/  BSYNC.RECONVERGENT B1 ;  /* 0x0000000000017941 */ /* 0x000fea0003800200 */
.L_x_2659:
        /* <DEDUP_REMOVED lines=45> */
.L_x_2658:
[----:B------:R-:W-:Y:S05]  /*3770*/  BSYNC.RECONVERGENT B0 ;  /* 0x0000000000007941 */ /* 0x000fea0003800200 */
.L_x_2642:
[----:B------:R-:W-:Y:S05]  /*3780*/  @P0 EXIT ;  /* 0x000000000000094d */ /* 0x000fea0003800000 */
[----:B------:R-:W0:Y:S02]  /*3790*/  LDCU.64 UR4, c[0x0][0x398] ;  /* 0x00007300ff0477ac */ /* 0x000e240008000a00 */
[----:B0-----:R-:W-:-:S06]  /*37a0*/  UIMAD.WIDE.U32 UR4, UR15, 0x4, UR4 ;  /* 0x000000040f0478a5 */ /* 0x001fcc000f8e0004 */
[----:B------:R-:W-:Y:S02]  /*37b0*/  MOV R2, UR4 ;  /* 0x0000000400027c02 */ /* 0x000fe40008000f00 */
[----:B------:R-:W-:-:S05]  /*37c0*/  MOV R3, UR5 ;  /* 0x0000000500037c02 */ /* 0x000fca0008000f00 */
[----:B------:R-:W-:Y:S01]  /*37d0*/  STG.E desc[UR12][R2.64], R7 ;  /* 0x0000000702007986 */ /* 0x000fe2000c10190c */
[----:B------:R-:W-:Y:S05]  /*37e0*/  EXIT ;  /* 0x000000000000794d */ /* 0x000fea0003800000 */
.L_x_2672:
        /* <DEDUP_REMOVED lines=9> */
.L_x_14368:


//--------------------- .text._ZN3cub18CUB_300001_SM_10006detail6reduce28DeviceReduceSingleTileKernelINS2_10policy_hubIijN4cuda3std3__410multipliesIiEEE10Policy1000EN6thrust24THRUST_300001_SM_1000_NS18transform_iteratorINSD_12zip_functionIS9_EENSD_12zip_iteratorINS7_5tupleIJNSD_6detail15normal_iteratorINSD_10device_ptrIiEEEESN_EEEEENSD_11use_defaultESQ_EEPijS9_iiNS7_10__identityEEEvT0_T1_T2_T3_T4_T6_ --------------------------
	.section	.text._ZN3cub18CUB_300001_SM_10006detail6reduce28DeviceReduceSingleTileKernelINS2_10policy_hubIijN4cuda3std3__410multipliesIiEEE10Policy1000EN6thrust24THRUST_300001_SM_1000_NS18transform_iteratorINSD_12zip_functionIS9_EENSD_12zip_iteratorINS7_5tupleIJNSD_6detail15normal_iteratorINSD_10device_ptrIiEEEESN_EEEEENSD_11use_defaultESQ_EEPijS9_iiNS7_10__identityEEEvT0_T1_T2_T3_T4_T6_,"ax",@progbits
	.align	128
        .global         _ZN3cub18CUB_300001_SM_10006detail6reduce28DeviceReduceSingleTileKernelINS2_10policy_hubIijN4cuda3std3__410multipliesIiEEE10Policy1000EN6thrust24THRUST_300001_SM_1000_NS18transform_iteratorINSD_12zip_functionIS9_EENSD_12zip_iteratorINS7_5tupleIJNSD_6detail15normal_iteratorINSD_10device_ptrIiEEEESN_EEEEENSD_11use_defaultESQ_EEPijS9_iiNS7_10__identityEEEvT0_T1_T2_T3_T4_T6_
        .type           _ZN3cub18CUB_300001_SM_10006detail6reduce28DeviceReduceSingleTileKernelINS2_10policy_hubIijN4cuda3std3__410multipliesIiEEE10Policy1000EN6thrust24THRUST_300001_SM_1000_NS18transform_iteratorINSD_12zip_functionIS9_EENSD_12zip_iteratorINS7_5tupleIJNSD_6detail15normal_iteratorINSD_10device_ptrIiEEEESN_EEEEENSD_11use_defaultESQ_EEPijS9_iiNS7_10__identityEEEvT0_T1_T2_T3_T4_T6_,@function
        .size           _ZN3cub18CUB_300001_SM_10006detail6reduce28DeviceReduceSingleTileKernelINS2_10policy_hubIijN4cuda3std3__410multipliesIiEEE10Policy1000EN6thrust24THRUST_300001_SM_1000_NS18transform_iteratorINSD_12zip_functionIS9_EENSD_12zip_iteratorINS7_5tupleIJNSD_6detail15normal_iteratorINSD_10device_ptrIiEEEESN_EEEEENSD_11use_defaultESQ_EEPijS9_iiNS7_10__identityEEEvT0_T1_T2_T3_T4_T6_,(.L_x_14369 - _ZN3cub18CUB_300001_SM_10006detail6reduce28DeviceReduceSingleTileKernelINS2_10policy_hubIijN4cuda3std3__410multipliesIiEEE10Policy1000EN6thrust24THRUST_300001_SM_1000_NS18transform_iteratorINSD_12zip_functionIS9_EENSD_12zip_iteratorINS7_5tupleIJNSD_6detail15normal_iteratorINSD_10device_ptrIiEEEESN_EEEEENSD_11use_defaultESQ_EEPijS9_iiNS7_10__identityEEEvT0_T1_T2_T3_T4_T6_)
        .other          _ZN3cub18CUB_300001_SM_10006detail6reduce28DeviceReduceSingleTileKernelINS2_10policy_hubIijN4cuda3std3__410multipliesIiEEE10Policy1000EN6thrust24THRUST_300001_SM_1000_NS18transform_iteratorINSD_12zip_functionIS9_EENSD_12zip_iteratorINS7_5tupleIJNSD_6detail15normal_iteratorINSD_10device_ptrIiEEEESN_EEEEENSD_11use_defaultESQ_EEPijS9_iiNS7_10__identityEEEvT0_T1_T2_T3_T4_T6_,@"STO_CUDA_ENTRY STV_DEFAULT"
_ZN3cub18CUB_300001_SM_10006detail6reduce28DeviceReduceSingleTileKernelINS2_10policy_hubIijN4cuda3std3__410multipliesIiEEE10Policy1000EN6thrust24THRUST_300001_SM_1000_NS18transform_iteratorINSD_12zip_functionIS9_EENSD_12zip_iteratorINS7_5tupleIJNSD_6detail15normal_iteratorINSD_10device_ptrIiEEEESN_EEEEENSD_11use_defaultESQ_EEPijS9_iiNS7_10__identityEEEvT0_T1_T2_T3_T4_T6_:
.text._ZN3cub18CUB_300001_SM_10006detail6reduce28DeviceReduceSingleTileKernelINS2_10policy_hubIijN4cuda3std3__410multipliesIiEEE10Policy1000EN6thrust24THRUST_300001_SM_1000_NS18transform_iteratorINSD_12zip_functionIS9_EENSD_12zip_iteratorINS7_5tupleIJNSD_6detail15normal_iteratorINSD_10device_ptrIiEEEESN_EEEEENSD_11use_defaultESQ_EEPijS9_iiNS7_10__identityEEEvT0_T1_T2_T3_T4_T6_:
        /* <DEDUP_REMOVED lines=13> */
.L_x_2673:
[----:B------:R-:W-:Y:S01]  /*00d0*/  ISETP.GT.U32.AND P0, PT, R6, 0xfff, PT ;  /* 0x00000fff0600780c */ /* 0x000fe20003f04070 */
[----:B------:R-:W-:-:S12]  /*00e0*/  BSSY.RECONVERGENT B0, `(.L_x_2674) ;  /* 0x000030b000007945 */ /* 0x000fd80003800200 */
        /* <DEDUP_REMOVED lines=15> */
.L_x_2677:
[----:B------:R-:W-:Y:S05]  /*01e0*/  BSYNC.RECONVERGENT B1 ;  /* 0x0000000000017941 */ /* 0x000fea0003800200 */
.L_x_2676:
        /* <DEDUP_REMOVED lines=20> */
.L_x_2682:
        /* <DEDUP_REMOVED lines=73> */
.L_x_2681:
[----:B------:R-:W-:Y:S05]  /*07c0*/  BSYNC.RECONVERGENT B2 ;  /* 0x0000000000027941 */ /* 0x000fea0003800200 */
.L_x_2680:
        /* <DEDUP_REMOVED lines=43> */
.L_x_2684:
[----:B------:R-:W-:Y:S05]  /*0a80*/  BSYNC.RECONVERGENT B2 ;  /* 0x0000000000027941 */ /* 0x000fea0003800200 */
.L_x_2683:
        /* <DEDUP_REMOVED lines=27> */
.L_x_2686:
[----:B------:R-:W-:Y:S05]  /*0c40*/  BSYNC.RECONVERGENT B2 ;  /* 0x0000000000027941 */ /* 0x000fea0003800200 */
.L_x_2685:
[----:B------:R-:W-:Y:S05]  /*0c50*/  @!P1 BRA `(.L_x_2679) ;  /* 0x0000000000609947 */ /* 0x000fea0003800000 */
[----:B------:R-:W0:Y:S08]  /*0c60*/  LDC.64 R4, c[0x0][0x380] ;  /* 0x0000e000ff047b82 */ /* 0x000e300000000a00 */
[----:B------:R-:W1:Y:S01]  /*0c70*/  LDC.64 R2, c[0x0][0x388] ;  /* 0x0000e200ff027b82 */ /* 0x000e620000000a00 */
[----:B0-----:R-:W-:-:S05]  /*0c80*/  IMAD.WIDE.U32 R4, R9, 0x4, R4 ;  /* 0x0000000409047825 */ /* 0x001fca00078e0004 */
[----:B------:R-:W-:Y:S01]  /*0c90*/  MOV R10, R5 ;  /* 0x00000005000a7202 */ /* 0x000fe20000000f00 */
[----:B-1----:R-:W-:Y:S01]  /*0ca0*/  IMAD.WIDE.U32 R2, R9, 0x4, R2 ;  /* 0x0000000409027825 */ /* 0x002fe200078e0002 */
[----:B------:R-:W-:Y:S02]  /*0cb0*/  MOV R9, R4 ;  /* 0x0000000400097202 */ /* 0x000fe40000000f00 */
[----:B------:R-:W-:Y:S02]  /*0cc0*/  IADD3 R4, PT, PT, -R8, RZ, RZ ;  /* 0x000000ff08047210 */ /* 0x000fe40007ffe1ff */
[----:B------:R-:W-:Y:S02]  /*0cd0*/  MOV R11, R2 ;  /* 0x00000002000b7202 */ /* 0x000fe40000000f00 */
[----:B------:R-:W-:-:S07]  /*0ce0*/  MOV R12, R3 ;  /* 0x00000003000c7202 */ /* 0x000fce0000000f00 */
.L_x_2687:
        /* <DEDUP_REMOVED lines=15> */
.L_x_2679:
[----:B------:R-:W-:Y:S05]  /*0de0*/  BSYNC.RECONVERGENT B1 ;  /* 0x0000000000017941 */ /* 0x000fea0003800200 */
.L_x_2678:
[----:B------:R-:W-:-:S13]  /*0df0*/  ISETP.GE.U32.AND P0, PT, R6, 0x100, PT ;  /* 0x000001000600780c */ /* 0x000fda0003f06070 */
        /* <DEDUP_REMOVED lines=37> */
[----:B-1----:R-:W1:Y:S04]  /*1050*/  LDS.128 R8, [UR4+0x10] ;  /* 0x00001004ff087984 */ /* 0x002e680008000c00 */
        /* <DEDUP_REMOVED lines=9> */
.L_x_2688:
[----:B------:R-:W-:Y:S01]  /*10f0*/  LOP3.LUT R2, R7, 0x3e0, RZ, 0xc0, !PT ;  /* 0x000003e007027812 */ /* 0x000fe200078ec0ff */
[----:B------:R-:W0:Y:S03]  /*1100*/  S2R R10, SR_LANEID ;  /* 0x00000000000a7919 */ /* 0x000e260000000000 */
        /* <DEDUP_REMOVED lines=18> */
[----:B------:R-:W-:Y:S01]  /*1230*/  @!P1 SHF.R.U32.HI R8, RZ, 0x3, R7 ;  /* 0x00000003ff089819 */ /* 0x000fe20000011607 */
[----:B------:R-:W-:Y:S01]  /*1240*/  IMAD R4, R2, R3, RZ ;  /* 0x0000000302047224 */ /* 0x000fe200078e02ff */
[----:B------:R-:W-:-:S02]  /*1250*/  IADD3 R2, PT, PT, R10, 0x8, RZ ;  /* 0x000000080a027810 */ /* 0x000fc40007ffe0ff */
[----:B0-----:R-:W-:Y:S02]  /*1260*/  @!P1 LEA R9, R12, R9, 0x18 ;  /* 0x000000090c099211 */ /* 0x001fe400078ec0ff */
[----:B------:R-:W0:Y:S01]  /*1270*/  SHFL.DOWN PT, R3, R4, 0x4, R5 ;  /* 0x0880000004037989 */ /* 0x000e2200000e0005 */
[----:B------:R-:W-:-:S04]  /*1280*/  @!P1 LOP3.LUT R8, R8, 0x7c, RZ, 0xc0, !PT ;  /* 0x0000007c08089812 */ /* 0x000fc800078ec0ff */
[----:B------:R-:W-:Y:S02]  /*1290*/  @!P1 IADD3 R9, PT, PT, R8, R9, RZ ;  /* 0x0000000908099210 */ /* 0x000fe40007ffe0ff */
[----:B0-----:R-:W-:Y:S02]  /*12a0*/  SEL R3, R3, 0x1, !P0 ;  /* 0x0000000103037807 */ /* 0x001fe40004000000 */
[----:B------:R-:W-:-:S03]  /*12b0*/  ISETP.GT.AND P0, PT, R2, R5, PT ;  /* 0x000000050200720c */ /* 0x000fc60003f04270 */
        /* <DEDUP_REMOVED lines=13> */
[----:B------:R-:W1:Y:S01]  /*1390*/  S2UR UR5, SR_CgaCtaId ;  /* 0x00000000000579c3 */ /* 0x000e620000008800 */
[----:B------:R-:W-:Y:S01]  /*13a0*/  UMOV UR4, 0x400 ;  /* 0x0000040000047882 */ /* 0x000fe20000000000 */
[C---:B------:R-:W-:Y:S02]  /*13b0*/  ISETP.GT.U32.AND P1, PT, R6.reuse, 0x20, PT ;  /* 0x000000200600780c */ /* 0x040fe40003f24070 */
[----:B------:R-:W-:Y:S01]  /*13c0*/  ISETP.GT.U32.AND P2, PT, R6, 0x40, PT ;  /* 0x000000400600780c */ /* 0x000fe20003f44070 */
        /* <DEDUP_REMOVED lines=9> */
[----:B------:R-:W-:Y:S01]  /*1460*/  SEL R0, R9, 0x1, P1 ;  /* 0x0000000109007807 */ /* 0x000fe20000800000 */
[----:B------:R-:W-:Y:S01]  /*1470*/  IMAD R3, R3, R8, RZ ;  /* 0x0000000803037224 */ /* 0x000fe200078e02ff */
[----:B------:R-:W-:Y:S02]  /*1480*/  ISETP.GT.U32.AND P1, PT, R6, 0xa0, PT ;  /* 0x000000a00600780c */ /* 0x000fe40003f24070 */
[----:B------:R-:W-:Y:S01]  /*1490*/  SEL R5, R10, 0x1, P2 ;  /* 0x000000010a057807 */ /* 0x000fe20001000000 */
[----:B------:R-:W-:Y:S01]  /*14a0*/  IMAD R0, R3, R0, RZ ;  /* 0x0000000003007224 */ /* 0x000fe200078e02ff */
[----:B------:R-:W-:-:S02]  /*14b0*/  SEL R11, R11, 0x1, P1 ;  /* 0x000000010b0b7807 */ /* 0x000fc40000800000 */
[----:B------:R-:W-:Y:S01]  /*14c0*/  ISETP.GT.U32.AND P1, PT, R6, 0xc0, PT ;  /* 0x000000c00600780c */ /* 0x000fe20003f24070 */
[----:B------:R-:W-:Y:S01]  /*14d0*/  IMAD R0, R0, R5, RZ ;  /* 0x0000000500007224 */ /* 0x000fe200078e02ff */
[----:B------:R-:W-:Y:S02]  /*14e0*/  ISETP.GT.U32.AND P2, PT, R6, 0xe0, PT ;  /* 0x000000e00600780c */ /* 0x000fe40003f44070 */
[----:B--2---:R-:W-:Y:S01]  /*14f0*/  SEL R3, R12, 0x1, P1 ;  /* 0x000000010c037807 */ /* 0x004fe20000800000 */
[----:B------:R-:W-:Y:S01]  /*1500*/  IMAD R0, R0, R11, RZ ;  /* 0x0000000b00007224 */ /* 0x000fe200078e02ff */
[----:B------:R-:W-:-:S03]  /*1510*/  SEL R13, R13, 0x1, P2 ;  /* 0x000000010d0d7807 */ /* 0x000fc60001000000 */
[----:B------:R-:W-:-:S04]  /*1520*/  IMAD R0, R0, R3, RZ ;  /* 0x0000000300007224 */ /* 0x000fc800078e02ff */
[----:B------:R-:W-:Y:S01]  /*1530*/  IMAD R4, R0, R13, RZ ;  /* 0x0000000d00047224 */ /* 0x000fe200078e02ff */
[----:B------:R-:W-:Y:S06]  /*1540*/  BRA `(.L_x_2689) ;  /* 0x0000001c00107947 */ /* 0x000fec0003800000 */
.L_x_2675:
[----:B------:R-:W0:Y:S01]  /*1550*/  S2R R0, SR_TID.X ;  /* 0x0000000000007919 */ /* 0x000e220000002100 */
[----:B------:R-:W0:Y:S08]  /*1560*/  LDC.64 R4, c[0x0][0x380] ;  /* 0x0000e000ff047b82 */ /* 0x000e300000000a00 */
[----:B------:R-:W1:Y:S01]  /*1570*/  LDC.64 R10, c[0x0][0x388] ;  /* 0x0000e200ff0a7b82 */ /* 0x000e620000000a00 */
[----:B0-----:R-:W-:-:S04]  /*1580*/  IMAD.WIDE.U32 R4, R0, 0x4, R4 ;  /* 0x0000000400047825 */ /* 0x001fc800078e0004 */
[----:B-1----:R-:W-:Y:S01]  /*1590*/  IMAD.WIDE.U32 R10, R0, 0x4, R10 ;  /* 0x00000004000a7825 */ /* 0x002fe200078e000a */
[----:B------:R-:W2:Y:S04]  /*15a0*/  LDG.E R18, desc[UR6][R4.64+0x3000] ;  /* 0x0030000604127981 */ /* 0x000ea8000c1e1900 */
[----:B------:R-:W3:Y:S04]  /*15b0*/  LDG.E R17, desc[UR6][R4.64+0x3400] ;  /* 0x0034000604117981 */ /* 0x000ee8000c1e1900 */
[----:B------:R-:W2:Y:S04]  /*15c0*/  LDG.E R3, desc[UR6][R10.64+0x3000] ;  /* 0x003000060a037981 */ /* 0x000ea8000c1e1900 */
[----:B------:R-:W3:Y:S04]  /*15d0*/  LDG.E R12, desc[UR6][R10.64+0x3400] ;  /* 0x003400060a0c7981 */ /* 0x000ee8000c1e1900 */
[----:B------:R-:W4:Y:S04]  /*15e0*/  LDG.E R15, desc[UR6][R4.64+0x3800] ;  /* 0x00380006040f7981 */ /* 0x000f28000c1e1900 */
[----:B------:R-:W5:Y:S04]  /*15f0*/  LDG.E R16, desc[UR6][R4.64+0x3c00] ;  /* 0x003c000604107981 */ /* 0x000f68000c1e1900 */
        /* <DEDUP_REMOVED lines=27> */
[----:B---3--:R-:W-:-:S04]  /*17b0*/  IMAD R12, R17, R12, RZ ;  /* 0x0000000c110c7224 */ /* 0x008fc800078e02ff */
[----:B------:R-:W-:Y:S02]  /*17c0*/  IMAD R3, R3, R12, RZ ;  /* 0x0000000c03037224 */ /* 0x000fe400078e02ff */
[----:B----4-:R-:W-:Y:S02]  /*17d0*/  IMAD R2, R15, R2, RZ ;  /* 0x000000020f027224 */ /* 0x010fe400078e02ff */
[----:B-----5:R-:W-:-:S04]  /*17e0*/  IMAD R9, R16, R9, RZ ;  /* 0x0000000910097224 */ /* 0x020fc800078e02ff */
[----:B------:R-:W-:Y:S01]  /*17f0*/  IMAD R12, R2, R9, RZ ;  /* 0x00000009020c7224 */ /* 0x000fe200078e02ff */
[----:B------:R-:W-:-:S04]  /*1800*/  IADD3 R2, PT, PT, R6, -0x1000, RZ ;  /* 0xfffff00006027810 */ /* 0x000fc80007ffe0ff */
[----:B------:R-:W-:Y:S01]  /*1810*/  ISETP.GE.U32.AND P0, PT, R2, 0x1000, PT ;  /* 0x000010000200780c */ /* 0x000fe20003f06070 */
[----:B------:R-:W-:Y:S02]  /*1820*/  IMAD R12, R3, R12, RZ ;  /* 0x0000000c030c7224 */ /* 0x000fe400078e02ff */
[----:B------:R-:W-:Y:S02]  /*1830*/  HFMA2 R3, -RZ, RZ, 0, 0.00048828125 ;  /* 0x00001000ff037431 */ /* 0x000fe400000001ff */
        /* <DEDUP_REMOVED lines=22> */
[----:B------:R-:W-:-:S04]  /*19a0*/  IMAD R7, R7, R12, RZ ;  /* 0x0000000c07077224 */ /* 0x000fc800078e02ff */
[----:B------:R-:W-:Y:S01]  /*19b0*/  IMAD R8, R24, R7, RZ ;  /* 0x0000000718087224 */ /* 0x000fe200078e02ff */
[----:B------:R-:W-:Y:S06]  /*19c0*/  @!P0 BRA `(.L_x_2690) ;  /* 0x00000004002c8947 */ /* 0x000fec0003800000 */
[----:B------:R-:W0:Y:S01]  /*19d0*/  LDC R9, c[0x0][0x3a0] ;  /* 0x0000e800ff097b82 */ /* 0x000e220000000800 */
[----:B------:R-:W-:-:S07]  /*19e0*/  MOV R3, 0x1000 ;  /* 0x0000100000037802 */ /* 0x000fce0000000f00 */
.L_x_2692:
        /* <DEDUP_REMOVED lines=34> */
[----:B0-----:R-:W-:-:S04]  /*1c10*/  MOV R6, R9 ;  /* 0x0000000900067202 */ /* 0x001fc80000000f00 */
[----:B------:R-:W-:-:S04]  /*1c20*/  IADD3 R7, PT, PT, -R3, R6, RZ ;  /* 0x0000000603077210 */ /* 0x000fc80007ffe1ff */
[----:B------:R-:W-:Y:S01]  /*1c30*/  ISETP.GE.U32.AND P0, PT, R7, 0x1000, PT ;  /* 0x000010000700780c */ /* 0x000fe20003f06070 */
        /* <DEDUP_REMOVED lines=34> */
[----:B------:R-:W-:-:S13]  /*1e60*/  ISETP.GT.U32.AND P0, PT, R3, R2, PT ;  /* 0x000000020300720c */ /* 0x000fda0003f04070 */
[----:B------:R-:W-:Y:S05]  /*1e70*/  @!P0 BRA `(.L_x_2692) ;  /* 0xfffffff800dc8947 */ /* 0x000fea000383ffff */
.L_x_2690:
[----:B------:R-:W-:Y:S01]  /*1e80*/  IADD3 R5, PT, PT, -R3, R6, RZ ;  /* 0x0000000603057210 */ /* 0x000fe20007ffe1ff */
[----:B------:R-:W-:Y:S03]  /*1e90*/  BSSY.RECONVERGENT B1, `(.L_x_2691) ;  /* 0x0000102000017945 */ /* 0x000fe60003800200 */
[----:B------:R-:W-:-:S04]  /*1ea0*/  ISETP.GE.AND P0, PT, R0, R5, PT ;  /* 0x000000050000720c */ /* 0x000fc80003f06270 */
[----:B------:R-:W-:-:S13]  /*1eb0*/  ISETP.GE.U32.OR P0, PT, R3, R6, P0 ;  /* 0x000000060300720c */ /* 0x000fda0000706470 */
[----:B------:R-:W-:Y:S05]  /*1ec0*/  @P0 BRA `(.L_x_2693) ;  /* 0x0000000c00f80947 */ /* 0x000fea0003800000 */
[----:B------:R-:W-:Y:S01]  /*1ed0*/  LOP3.LUT R2, RZ, R0, RZ, 0x33, !PT ;  /* 0x00000000ff027212 */ /* 0x000fe200078e33ff */
[----:B------:R-:W-:Y:S03]  /*1ee0*/  BSSY.RECONVERGENT B2, `(.L_x_2694) ;  /* 0x0000084000027945 */ /* 0x000fe60003800200 */
[----:B------:R-:W-:-:S04]  /*1ef0*/  IADD3 R2, PT, PT, -R3, R6, R2 ;  /* 0x0000000603027210 */ /* 0x000fc80007ffe102 */
[C---:B------:R-:W-:Y:S02]  /*1f00*/  ISETP.GE.U32.AND P0, PT, R2.reuse, 0xf00, PT ;  /* 0x00000f000200780c */ /* 0x040fe40003f06070 */
[----:B------:R-:W-:Y:S02]  /*1f10*/  LEA.HI R4, R2, 0x1, RZ, 0x18 ;  /* 0x0000000102047811 */ /* 0x000fe400078fc0ff */
[----:B------:R-:W-:Y:S02]  /*1f20*/  MOV R2, R0 ;  /* 0x0000000000027202 */ /* 0x000fe40000000f00 */
[----:B------:R-:W-:-:S07]  /*1f30*/  LOP3.LUT R5, R4, 0xf, RZ, 0xc0, !PT ;  /* 0x0000000f04057812 */ /* 0x000fce00078ec0ff */
[----:B------:R-:W-:Y:S05]  /*1f40*/  @!P0 BRA `(.L_x_2695) ;  /* 0x0000000400f48947 */ /* 0x000fea0003800000 */
[----:B------:R-:W-:Y:S01]  /*1f50*/  LOP3.LUT R7, R4, 0x1fffff0, RZ, 0xc0, !PT ;  /* 0x01fffff004077812 */ /* 0x000fe200078ec0ff */
[----:B------:R-:W-:Y:S01]  /*1f60*/  BSSY.RECONVERGENT B3, `(.L_x_2696) ;  /* 0x000007a000037945 */ /* 0x000fe20003800200 */
[C---:B------:R-:W-:Y:S02]  /*1f70*/  LOP3.LUT R6, R0.reuse, 0x800, RZ, 0xfc, !PT ;  /* 0x0000080000067812 */ /* 0x040fe400078efcff */
[----:B------:R-:W-:Y:S02]  /*1f80*/  IADD3 R2, PT, PT, R0, R3, RZ ;  /* 0x0000000300027210 */ /* 0x000fe40007ffe0ff */
[----:B------:R-:W-:-:S07]  /*1f90*/  IADD3 R7, PT, PT, -R7, RZ, RZ ;  /* 0x000000ff07077210 */ /* 0x000fce0007ffe1ff */
.L_x_2697:
[----:B------:R-:W0:Y:S01]  /*1fa0*/  LDC.64 R22, c[0x0][0x380] ;  /* 0x0000e000ff167b82 */ /* 0x000e220000000a00 */
[----:B------:R-:W-:-:S07]  /*1fb0*/  IADD3 R17, PT, PT, R2, 0x100, RZ ;  /* 0x0000010002117810 */ /* 0x000fce0007ffe0ff */
[----:B------:R-:W1:Y:S01]  /*1fc0*/  LDC.64 R20, c[0x0][0x388] ;  /* 0x0000e200ff147b82 */ /* 0x000e620000000a00 */
        /* <DEDUP_REMOVED lines=9> */
[----:B------:R-:W5:Y:S01]  /*2060*/  LDG.E R40, desc[UR6][R16.64] ;  /* 0x0000000610287981 */ /* 0x000f62000c1e1900 */
[----:B------:R-:W-:-:S02]  /*2070*/  IADD3 R45, PT, PT, R2, 0x300, RZ ;  /* 0x00000300022d7810 */ /* 0x000fc40007ffe0ff */
[----:B------:R-:W-:Y:S01]  /*2080*/  IMAD.WIDE.U32 R28, R29, 0x4, R20 ;  /* 0x000000041d1c7825 */ /* 0x000fe200078e0014 */
[----:B------:R1:W5:Y:S03]  /*2090*/  LDG.E R39, desc[UR6][R18.64] ;  /* 0x0000000612277981 */ /* 0x000366000c1e1900 */
[C---:B------:R-:W-:Y:S01]  /*20a0*/  IMAD.WIDE.U32 R30, R45.reuse, 0x4, R22 ;  /* 0x000000042d1e7825 */ /* 0x040fe200078e0016 */
[----:B------:R-:W5:Y:S01]  /*20b0*/  LDG.E R38, desc[UR6][R28.64] ;  /* 0x000000061c267981 */ /* 0x000f62000c1e1900 */
[C---:B------:R-:W-:Y:S02]  /*20c0*/  IADD3 R27, PT, PT, R2.reuse, 0x400, RZ ;  /* 0x00000400021b7810 */ /* 0x040fe40007ffe0ff */
[----:B------:R-:W-:Y:S01]  /*20d0*/  IMAD.WIDE.U32 R44, R45, 0x4, R20 ;  /* 0x000000042d2c7825 */ /* 0x000fe200078e0014 */
[----:B------:R-:W5:Y:S03]  /*20e0*/  LDG.E R37, desc[UR6][R30.64] ;  /* 0x000000061e257981 */ /* 0x000f66000c1e1900 */
[----:B0-----:R-:W-:Y:S01]  /*20f0*/  IMAD.WIDE.U32 R10, R27, 0x4, R22 ;  /* 0x000000041b0a7825 */ /* 0x001fe200078e0016 */
[----:B------:R-:W5:Y:S01]  /*2100*/  LDG.E R36, desc[UR6][R44.64] ;  /* 0x000000062c247981 */ /* 0x000f62000c1e1900 */
[----:B-1----:R-:W-:-:S02]  /*2110*/  IADD3 R15, PT, PT, R2, 0x500, RZ ;  /* 0x00000500020f7810 */ /* 0x002fc40007ffe0ff */
[----:B------:R-:W-:Y:S01]  /*2120*/  IMAD.WIDE.U32 R26, R27, 0x4, R20 ;  /* 0x000000041b1a7825 */ /* 0x000fe200078e0014 */
[----:B------:R-:W5:Y:S03]  /*2130*/  LDG.E R35, desc[UR6][R10.64] ;  /* 0x000000060a237981 */ /* 0x000f66000c1e1900 */
[C---:B------:R-:W-:Y:S01]  /*2140*/  IMAD.WIDE.U32 R24, R15.reuse, 0x4, R22 ;  /* 0x000000040f187825 */ /* 0x040fe200078e0016 */
[----:B------:R0:W5:Y:S01]  /*2150*/  LDG.E R34, desc[UR6][R26.64] ;  /* 0x000000061a227981 */ /* 0x000162000c1e1900 */
[C---:B------:R-:W-:Y:S02]  /*2160*/  IADD3 R19, PT, PT, R2.reuse, 0x600, RZ ;  /* 0x0000060002137810 */ /* 0x040fe40007ffe0ff */
[----:B------:R-:W-:Y:S01]  /*2170*/  IMAD.WIDE.U32 R14, R15, 0x4, R20 ;  /* 0x000000040f0e7825 */ /* 0x000fe200078e0014 */
[----:B------:R-:W5:Y:S03]  /*2180*/  LDG.E R33, desc[UR6][R24.64] ;  /* 0x0000000618217981 */ /* 0x000f66000c1e1900 */
[----:B------:R-:W-:Y:S01]  /*2190*/  IMAD.WIDE.U32 R12, R19, 0x4, R22 ;  /* 0x00000004130c7825 */ /* 0x000fe200078e0016 */
[----:B------:R1:W5:Y:S01]  /*21a0*/  LDG.E R32, desc[UR6][R14.64] ;  /* 0x000000060e207981 */ /* 0x000362000c1e1900 */
[----:B------:R-:W-:-:S02]  /*21b0*/  IADD3 R9, PT, PT, R2, 0x700, RZ ;  /* 0x0000070002097810 */ /* 0x000fc40007ffe0ff */
[----:B------:R-:W-:Y:S01]  /*21c0*/  IMAD.WIDE.U32 R18, R19, 0x4, R20 ;  /* 0x0000000413127825 */ /* 0x000fe200078e0014 */
[----:B------:R1:W5:Y:S03]  /*21d0*/  LDG.E R31, desc[UR6][R12.64] ;  /* 0x000000060c1f7981 */ /* 0x000366000c1e1900 */
[C---:B------:R-:W-:Y:S01]  /*21e0*/  IMAD.WIDE.U32 R16, R9.reuse, 0x4, R22 ;  /* 0x0000000409107825 */ /* 0x040fe200078e0016 */
[----:B------:R-:W5:Y:S01]  /*21f0*/  LDG.E R30, desc[UR6][R18.64] ;  /* 0x00000006121e7981 */ /* 0x000f62000c1e1900 */
[C---:B0-----:R-:W-:Y:S02]  /*2200*/  IADD3 R27, PT, PT, R2.reuse, 0x800, RZ ;  /* 0x00000800021b7810 */ /* 0x041fe40007ffe0ff */
[----:B------:R-:W-:Y:S01]  /*2210*/  IMAD.WIDE.U32 R10, R9, 0x4, R20 ;  /* 0x00000004090a7825 */ /* 0x000fe200078e0014 */
[----:B------:R-:W5:Y:S03]  /*2220*/  LDG.E R29, desc[UR6][R16.64] ;  /* 0x00000006101d7981 */ /* 0x000f66000c1e1900 */
[----:B------:R-:W-:Y:S01]  /*2230*/  IMAD.WIDE.U32 R44, R27, 0x4, R22 ;  /* 0x000000041b2c7825 */ /* 0x000fe200078e0016 */
[----:B------:R0:W5:Y:S01]  /*2240*/  LDG.E R28, desc[UR6][R10.64] ;  /* 0x000000060a1c7981 */ /* 0x000162000c1e1900 */
[----:B------:R-:W-:-:S02]  /*2250*/  IADD3 R49, PT, PT, R2, 0x900, RZ ;  /* 0x0000090002317810 */ /* 0x000fc40007ffe0ff */
[----:B-1----:R-:W-:Y:S02]  /*2260*/  IMAD.WIDE.U32 R14, R27, 0x4, R20 ;  /* 0x000000041b0e7825 */ /* 0x002fe400078e0014 */
[----:B------:R1:W5:Y:S02]  /*2270*/  LDG.E R27, desc[UR6][R44.64] ;  /* 0x000000062c1b7981 */ /* 0x000364000c1e1900 */
[C---:B------:R-:W-:Y:S02]  /*2280*/  IMAD.WIDE.U32 R12, R49.reuse, 0x4, R22 ;  /* 0x00000004310c7825 */ /* 0x040fe400078e0016 */
[----:B------:R-:W5:Y:S01]  /*2290*/  LDG.E R26, desc[UR6][R14.64] ;  /* 0x000000060e1a7981 */ /* 0x000f62000c1e1900 */
[----:B------:R-:W-:Y:S01]  /*22a0*/  IADD3 R9, PT, PT, R2, 0xa00, RZ ;  /* 0x00000a0002097810 */ /* 0x000fe20007ffe0ff */
[----:B------:R-:W-:Y:S02]  /*22b0*/  IMAD.WIDE.U32 R48, R49, 0x4, R20 ;  /* 0x0000000431307825 */ /* 0x000fe400078e0014 */
[----:B------:R1:W5:Y:S02]  /*22c0*/  LDG.E R19, desc[UR6][R12.64] ;  /* 0x000000060c137981 */ /* 0x000364000c1e1900 */
[----:B------:R-:W-:-:S02]  /*22d0*/  IMAD.WIDE.U32 R24, R9, 0x4, R22 ;  /* 0x0000000409187825 */ /* 0x000fc400078e0016 */
[----:B------:R1:W5:Y:S01]  /*22e0*/  LDG.E R18, desc[UR6][R48.64] ;  /* 0x0000000630127981 */ /* 0x000362000c1e1900 */
[C---:B------:R-:W-:Y:S01]  /*22f0*/  IADD3 R51, PT, PT, R2.reuse, 0xb00, RZ ;  /* 0x00000b0002337810 */ /* 0x040fe20007ffe0ff */
[----:B0-----:R-:W-:Y:S02]  /*2300*/  IMAD.WIDE.U32 R10, R9, 0x4, R20 ;  /* 0x00000004090a7825 */ /* 0x001fe400078e0014 */
[----:B------:R0:W5:Y:S02]  /*2310*/  LDG.E R17, desc[UR6][R24.64] ;  /* 0x0000000618117981 */ /* 0x000164000c1e1900 */
[C---:B------:R-:W-:Y:S01]  /*2320*/  IMAD.WIDE.U32 R46, R51.reuse, 0x4, R22 ;  /* 0x00000004332e7825 */ /* 0x040fe200078e0016 */
[----:B------:R-:W-:Y:S01]  /*2330*/  IADD3 R53, PT, PT, R2, 0xc00, RZ ;  /* 0x00000c0002357810 */ /* 0x000fe20007ffe0ff */
[----:B------:R-:W5:Y:S02]  /*2340*/  LDG.E R16, desc[UR6][R10.64] ;  /* 0x000000060a107981 */ /* 0x000f64000c1e1900 */
[----:B-1----:R-:W-:-:S02]  /*2350*/  IMAD.WIDE.U32 R44, R51, 0x4, R20 ;  /* 0x00000004332c7825 */ /* 0x002fc400078e0014 */
[----:B------:R1:W5:Y:S02]  /*2360*/  LDG.E R15, desc[UR6][R46.64] ;  /* 0x000000062e0f7981 */ /* 0x000364000c1e1900 */
[C---:B------:R-:W-:Y:S02]  /*2370*/  IMAD.WIDE.U32 R12, R53.reuse, 0x4, R22 ;  /* 0x00000004350c7825 */ /* 0x040fe400078e0016 */
[----:B------:R1:W5:Y:S01]  /*2380*/  LDG.E R14, desc[UR6][R44.64] ;  /* 0x000000062c0e7981 */ /* 0x000362000c1e1900 */
[C---:B------:R-:W-:Y:S01]  /*2390*/  IADD3 R49, PT, PT, R2.reuse, 0xd00, RZ ;  /* 0x00000d0002317810 */ /* 0x040fe20007ffe0ff */
[----:B------:R-:W-:Y:S02]  /*23a0*/  IMAD.WIDE.U32 R52, R53, 0x4, R20 ;  /* 0x0000000435347825 */ /* 0x000fe400078e0014 */
[----:B------:R-:W5:Y:S02]  /*23b0*/  LDG.E R13, desc[UR6][R12.64] ;  /* 0x000000060c0d7981 */ /* 0x000f64000c1e1900 */
[----:B------:R-:W-:Y:S01]  /*23c0*/  IMAD.WIDE.U32 R50, R49, 0x4, R22 ;  /* 0x0000000431327825 */ /* 0x000fe200078e0016 */
[----:B0-----:R-:W-:-:S03]  /*23d0*/  IADD3 R25, PT, PT, R2, 0xe00, RZ ;  /* 0x00000e0002197810 */ /* 0x001fc60007ffe0ff */
[----:B------:R-:W-:Y:S01]  /*23e0*/  IMAD.WIDE.U32 R48, R49, 0x4, R20 ;  /* 0x0000000431307825 */ /* 0x000fe200078e0014 */
[----:B------:R-:W5:Y:S04]  /*23f0*/  LDG.E R11, desc[UR6][R50.64] ;  /* 0x00000006320b7981 */ /* 0x000f68000c1e1900 */
[----:B------:R-:W5:Y:S01]  /*2400*/  LDG.E R12, desc[UR6][R52.64] ;  /* 0x00000006340c7981 */ /* 0x000f62000c1e1900 */
[C---:B-1----:R-:W-:Y:S01]  /*2410*/  IMAD.WIDE.U32 R46, R25.reuse, 0x4, R22 ;  /* 0x00000004192e7825 */ /* 0x042fe200078e0016 */
[----:B------:R-:W-:Y:S02]  /*2420*/  IADD3 R45, PT, PT, R2, 0xf00, RZ ;  /* 0x00000f00022d7810 */ /* 0x000fe40007ffe0ff */
[----:B------:R-:W5:Y:S01]  /*2430*/  LDG.E R10, desc[UR6][R48.64] ;  /* 0x00000006300a7981 */ /* 0x000f62000c1e1900 */
[----:B------:R-:W-:-:S03]  /*2440*/  IMAD.WIDE.U32 R24, R25, 0x4, R20 ;  /* 0x0000000419187825 */ /* 0x000fc600078e0014 */
[----:B------:R-:W5:Y:S01]  /*2450*/  LDG.E R9, desc[UR6][R46.64] ;  /* 0x000000062e097981 */ /* 0x000f62000c1e1900 */
[----:B------:R-:W-:-:S03]  /*2460*/  IMAD.WIDE.U32 R22, R45, 0x4, R22 ;  /* 0x000000042d167825 */ /* 0x000fc600078e0016 */
[----:B------:R-:W5:Y:S01]  /*2470*/  LDG.E R24, desc[UR6][R24.64] ;  /* 0x0000000618187981 */ /* 0x000f62000c1e1900 */
[----:B------:R-:W-:-:S03]  /*2480*/  IMAD.WIDE.U32 R20, R45, 0x4, R20 ;  /* 0x000000042d147825 */ /* 0x000fc600078e0014 */
[----:B------:R-:W5:Y:S04]  /*2490*/  LDG.E R22, desc[UR6][R22.64] ;  /* 0x0000000616167981 */ /* 0x000f68000c1e1900 */
[----:B------:R-:W5:Y:S01]  /*24a0*/  LDG.E R20, desc[UR6][R20.64] ;  /* 0x0000000614147981 */ /* 0x000f62000c1e1900 */
[----:B------:R-:W-:-:S04]  /*24b0*/  IADD3 R7, PT, PT, R7, 0x10, RZ ;  /* 0x0000001007077810 */ /* 0x000fc80007ffe0ff */
[----:B------:R-:W-:Y:S02]  /*24c0*/  ISETP.NE.AND P0, PT, R7, RZ, PT ;  /* 0x000000ff0700720c */ /* 0x000fe40003f05270 */
[----:B------:R-:W-:Y:S02]  /*24d0*/  IADD3 R6, PT, PT, R6, 0x1000, RZ ;  /* 0x0000100006067810 */ /* 0x000fe40007ffe0ff */
        /* <DEDUP_REMOVED lines=35> */
.L_x_2696:
[----:B------:R-:W-:-:S07]  /*2710*/  IADD3 R2, PT, PT, R6, -0x800, RZ ;  /* 0xfffff80006027810 */ /* 0x000fce0007ffe0ff */
.L_x_2695:
[----:B------:R-:W-:Y:S05]  /*2720*/  BSYNC.RECONVERGENT B2 ;  /* 0x0000000000027941 */ /* 0x000fea0003800200 */
.L_x_2694:
        /* <DEDUP_REMOVED lines=9> */
[----:B------:R-:W-:-:S03]  /*27c0*/  IADD3 R27, PT, PT, R17, 0x100, RZ ;  /* 0x00000100111b7810 */ /* 0x000fc60007ffe0ff */
[----:B------:R-:W1:Y:S01]  /*27d0*/  LDC.64 R6, c[0x0][0x388] ;  /* 0x0000e200ff067b82 */ /* 0x000e620000000a00 */
[C---:B------:R-:W-:Y:S01]  /*27e0*/  IADD3 R33, PT, PT, R17.reuse, 0x200, RZ ;  /* 0x0000020011217810 */ /* 0x040fe20007ffe0ff */
[----:B0-----:R-:W-:-:S05]  /*27f0*/  IMAD.WIDE.U32 R12, R17, 0x4, R10 ;  /* 0x00000004110c7825 */ /* 0x001fca00078e000a */
[----:B------:R0:W2:Y:S01]  /*2800*/  LDG.E R5, desc[UR6][R12.64] ;  /* 0x000000060c057981 */ /* 0x0000a2000c1e1900 */
[----:B-1----:R-:W-:-:S04]  /*2810*/  IMAD.WIDE.U32 R14, R17, 0x4, R6 ;  /* 0x00000004110e7825 */ /* 0x002fc800078e0006 */
[C---:B------:R-:W-:Y:S01]  /*2820*/  IMAD.WIDE.U32 R24, R27.reuse, 0x4, R10 ;  /* 0x000000041b187825 */ /* 0x040fe200078e000a */
[----:B------:R1:W3:Y:S03]  /*2830*/  LDG.E R9, desc[UR6][R14.64] ;  /* 0x000000060e097981 */ /* 0x0002e6000c1e1900 */
[----:B------:R-:W-:Y:S01]  /*2840*/  IMAD.WIDE.U32 R26, R27, 0x4, R6 ;  /* 0x000000041b1a7825 */ /* 0x000fe200078e0006 */
[----:B------:R-:W4:Y:S03]  /*2850*/  LDG.E R18, desc[UR6][R24.64] ;  /* 0x0000000618127981 */ /* 0x000f26000c1e1900 */
[----:B------:R-:W-:Y:S01]  /*2860*/  IMAD.WIDE.U32 R30, R33, 0x4, R10 ;  /* 0x00000004211e7825 */ /* 0x000fe200078e000a */
[----:B------:R5:W4:Y:S01]  /*2870*/  LDG.E R19, desc[UR6][R26.64] ;  /* 0x000000061a137981 */ /* 0x000b22000c1e1900 */
[----:B------:R-:W-:-:S02]  /*2880*/  IADD3 R35, PT, PT, R17, 0x300, RZ ;  /* 0x0000030011237810 */ /* 0x000fc40007ffe0ff */
[----:B------:R-:W-:Y:S01]  /*2890*/  IMAD.WIDE.U32 R32, R33, 0x4, R6 ;  /* 0x0000000421207825 */ /* 0x000fe200078e0006 */
[----:B------:R-:W4:Y:S03]  /*28a0*/  LDG.E R20, desc[UR6][R30.64] ;  /* 0x000000061e147981 */ /* 0x000f26000c1e1900 */
[----:B0-----:R-:W-:Y:S01]  /*28b0*/  IMAD.WIDE.U32 R12, R35, 0x4, R10 ;  /* 0x00000004230c7825 */ /* 0x001fe200078e000a */
[----:B------:R-:W4:Y:S01]  /*28c0*/  LDG.E R21, desc[UR6][R32.64] ;  /* 0x0000000620157981 */ /* 0x000f22000c1e1900 */
[----:B------:R-:W-:Y:S02]  /*28d0*/  IADD3 R39, PT, PT, R17, 0x400, RZ ;  /* 0x0000040011277810 */ /* 0x000fe40007ffe0ff */
[----:B------:R-:W-:Y:S01]  /*28e0*/  IMAD.WIDE.U32 R34, R35, 0x4, R6 ;  /* 0x0000000423227825 */ /* 0x000fe200078e0006 */
[----:B------:R0:W4:Y:S01]  /*28f0*/  LDG.E R22, desc[UR6][R12.64] ;  /* 0x000000060c167981 */ /* 0x000122000c1e1900 */
[----:B-1----:R-:W-:-:S02]  /*2900*/  IADD3 R15, PT, PT, R17, 0x500, RZ ;  /* 0x00000500110f7810 */ /* 0x002fc40007ffe0ff */
[C---:B------:R-:W-:Y:S01]  /*2910*/  IMAD.WIDE.U32 R36, R39.reuse, 0x4, R10 ;  /* 0x0000000427247825 */ /* 0x040fe200078e000a */
[----:B------:R-:W4:Y:S03]  /*2920*/  LDG.E R23, desc[UR6][R34.64] ;  /* 0x0000000622177981 */ /* 0x000f26000c1e1900 */
[----:B------:R-:W-:Y:S01]  /*2930*/  IMAD.WIDE.U32 R38, R39, 0x4, R6 ;  /* 0x0000000427267825 */ /* 0x000fe200078e0006 */
[----:B------:R-:W4:Y:S03]  /*2940*/  LDG.E R24, desc[UR6][R36.64] ;  /* 0x0000000624187981 */ /* 0x000f26000c1e1900 */
[----:B-----5:R-:W-:Y:S01]  /*2950*/  IMAD.WIDE.U32 R26, R15, 0x4, R10 ;  /* 0x000000040f1a7825 */ /* 0x020fe200078e000a */
[----:B------:R-:W5:Y:S01]  /*2960*/  LDG.E R25, desc[UR6][R38.64] ;  /* 0x0000000626197981 */ /* 0x000f62000c1e1900 */
[----:B------:R-:W-:-:S02]  /*2970*/  IADD3 R29, PT, PT, R17, 0x600, RZ ;  /* 0x00000600111d7810 */ /* 0x000fc40007ffe0ff */
[----:B------:R-:W-:Y:S02]  /*2980*/  IMAD.WIDE.U32 R14, R15, 0x4, R6 ;  /* 0x000000040f0e7825 */ /* 0x000fe400078e0006 */
        /* <DEDUP_REMOVED lines=28> */
.L_x_2699:
[----:B------:R-:W-:Y:S05]  /*2b50*/  BSYNC.RECONVERGENT B2 ;  /* 0x0000000000027941 */ /* 0x000fea0003800200 */
.L_x_2698:
        /* <DEDUP_REMOVED lines=37> */
.L_x_2701:
[----:B------:R-:W-:Y:S05]  /*2db0*/  BSYNC.RECONVERGENT B2 ;  /* 0x0000000000027941 */ /* 0x000fea0003800200 */
.L_x_2700:
[----:B------:R-:W-:Y:S05]  /*2dc0*/  @!P1 BRA `(.L_x_2693) ;  /* 0x0000000000389947 */ /* 0x000fea0003800000 */
[----:B------:R-:W0:Y:S01]  /*2dd0*/  LDC.64 R10, c[0x0][0x380] ;  /* 0x0000e000ff0a7b82 */ /* 0x000e220000000a00 */
[----:B------:R-:W-:Y:S02]  /*2de0*/  IADD3 R7, PT, PT, R2, R3, RZ ;  /* 0x0000000302077210 */ /* 0x000fe40007ffe0ff */
[----:B------:R-:W-:-:S05]  /*2df0*/  IADD3 R6, PT, PT, -R6, RZ, RZ ;  /* 0x000000ff06067210 */ /* 0x000fca0007ffe1ff */
[----:B------:R-:W1:Y:S02]  /*2e00*/  LDC.64 R12, c[0x0][0x388] ;  /* 0x0000e200ff0c7b82 */ /* 0x000e640000000a00 */
.L_x_2702:
        /* <DEDUP_REMOVED lines=10> */
.L_x_2693:
[----:B------:R-:W-:Y:S05]  /*2eb0*/  BSYNC.RECONVERGENT B1 ;  /* 0x0000000000017941 */ /* 0x000fea0003800200 */
.L_x_2691:
        /* <DEDUP_REMOVED lines=36> */
[----:B------:R-:W1:Y:S04]  /*3100*/  LDS.128 R8, [UR4+0x10] ;  /* 0x00001004ff087984 */ /* 0x000e680008000c00 */
[----:B--2---:R-:W2:Y:S01]  /*3110*/  LDS.64 R6, [UR4+0x20] ;  /* 0x00002004ff067984 */ /* 0x004ea20008000a00 */
[----:B0-----:R-:W-:-:S04]  /*3120*/  IMAD R3, R4, R3, RZ ;  /* 0x0000000304037224 */ /* 0x001fc800078e02ff */
[----:B-1----:R-:W-:-:S04]  /*3130*/  IMAD R8, R3, R8, RZ ;  /* 0x0000000803087224 */ /* 0x002fc800078e02ff */
[----:B------:R-:W-:-:S04]  /*3140*/  IMAD R9, R8, R9, RZ ;  /* 0x0000000908097224 */ /* 0x000fc800078e02ff */
[----:B------:R-:W-:-:S04]  /*3150*/  IMAD R10, R9, R10, RZ ;  /* 0x0000000a090a7224 */ /* 0x000fc800078e02ff */
[----:B------:R-:W-:-:S04]  /*3160*/  IMAD R11, R10, R11, RZ ;  /* 0x0000000b0a0b7224 */ /* 0x000fc800078e02ff */
[----:B--2---:R-:W-:-:S04]  /*3170*/  IMAD R6, R11, R6, RZ ;  /* 0x000000060b067224 */ /* 0x004fc800078e02ff */
[----:B------:R-:W-:-:S07]  /*3180*/  IMAD R4, R6, R7, RZ ;  /* 0x0000000706047224 */ /* 0x000fce00078e02ff */
.L_x_2689:
[----:B------:R-:W-:Y:S05]  /*3190*/  BSYNC.RECONVERGENT B0 ;  /* 0x0000000000007941 */ /* 0x000fea0003800200 */
.L_x_2674:
[----:B------:R-:W-:Y:S05]  /*31a0*/  @P0 EXIT ;  /* 0x000000000000094d */ /* 0x000fea0003800000 */
[----:B------:R-:W3:Y:S01]  /*31b0*/  LDC.64 R2, c[0x0][0x398] ;  /* 0x0000e600ff027b82 */ /* 0x000ee20000000a00 */
[----:B------:R-:W4:Y:S02]  /*31c0*/  LDCU UR4, c[0x0][0x3a8] ;  /* 0x00007500ff0477ac */ /* 0x000f240008000800 */
[----:B----4-:R-:W-:-:S05]  /*31d0*/  IMAD R5, R4, UR4, RZ ;  /* 0x0000000404057c24 */ /* 0x010fca000f8e02ff */
[----:B---3--:R-:W-:Y:S01]  /*31e0*/  STG.E desc[UR6][R2.64], R5 ;  /* 0x0000000502007986 */ /* 0x008fe2000c101906 */
[----:B------:R-:W-:Y:S05]  /*31f0*/  EXIT ;  /* 0x000000000000794d */ /* 0x000fea0003800000 */
.L_x_2703:
        /* <DEDUP_REMOVED lines=16> */
.L_x_14369:


//--------------------- .text._ZN3cub18CUB_300001_SM_10006detail6reduce28DeviceReduceSingleTileKernelINS2_10policy_hubIN4cuda3std3__45tupleIJblEEEyN6thrust24THRUST_300001_SM_1000_NS8cuda_cub9__find_if7functorIS9_EEE10Policy1000EPS9_SI_iSF_S9_S9_NS7_10__identityEEEvT0_T1_T2_T3_T4_T6_ --------------------------
	.section	.text._ZN3cub18CUB_300001_SM_10006detail6reduce28DeviceReduceSingleTileKernelINS2_10policy_hubIN4cuda3std3__45tupleIJblEEEyN6thrust24THRUST_300001_SM_1000_NS8cuda_cub9__find_if7functorIS9_EEE10Policy1000EPS9_SI_iSF_S9_S9_NS7_10__identityEEEvT0_T1_T2_T3_T4_T6_,"ax",@progbits
	.align	128
        .global         _ZN3cub18CUB_300001_SM_10006detail6reduce28DeviceReduceSingleTileKernelINS2_10policy_hubIN4cuda3std3__45tupleIJblEEEyN6thrust24THRUST_300001_SM_1000_NS8cuda_cub9__find_if7functorIS9_EEE10Policy1000EPS9_SI_iSF_S9_S9_NS7_10__identityEEEvT0_T1_T2_T3_T4_T6_
        .type           _ZN3cub18CUB_300001_SM_10006detail6reduce28DeviceReduceSingleTileKernelINS2_10policy_hubIN4cuda3std3__45tupleIJblEEEyN6thrust24THRUST_300001_SM_1000_NS8cuda_cub9__find_if7functorIS9_EEE10Policy1000EPS9_SI_iSF_S9_S9_NS7_10__identityEEEvT0_T1_T2_T3_T4_T6_,@function
        .size           _ZN3cub18CUB_300001_SM_10006detail6reduce28DeviceReduceSingleTileKernelINS2_10policy_hubIN4cuda3std3__45tupleIJblEEEyN6thrust24THRUST_300001_SM_1000_NS8cuda_cub9__find_if7functorIS9_EEE10Policy1000EPS9_SI_iSF_S9_S9_NS7_10__identityEEEvT0_T1_T2_T3_T4_T6_,(.L_x_14370 - _ZN3cub18CUB_300001_SM_10006detail6reduce28DeviceReduceSingleTileKernelINS2_10policy_hubIN4cuda3std3__45tupleIJblEEEyN6thrust24THRUST_300001_SM_1000_NS8cuda_cub9__find_if7functorIS9_EEE10Policy1000EPS9_SI_iSF_S9_S9_NS7_10__identityEEEvT0_T1_T2_T3_T4_T6_)
        .other          _ZN3cub18CUB_300001_SM_10006detail6reduce28DeviceReduceSingleTileKernelINS2_10policy_hubIN4cuda3std3__45tupleIJblEEEyN6thrust24THRUST_300001_SM_1000_NS8cuda_cub9__find_if7functorIS9_EEE10Policy1000EPS9_SI_iSF_S9_S9_NS7_10__identityEEEvT0_T1_T2_T3_T4_T6_,@"STO_CUDA_ENTRY STV_DEFAULT"
_ZN3cub18CUB_300001_SM_10006detail6reduce28DeviceReduceSingleTileKernelINS2_10policy_hubIN4cuda3std3__45tupleIJblEEEyN6thrust24THRUST_300001_SM_1000_NS8cuda_cub9__find_if7functorIS9_EEE10Policy1000EPS9_SI_iSF_S9_S9_NS7_10__identityEEEvT0_T1_T2_T3_T4_T6_:
.text._ZN3cub18CUB_300001_SM_10006detail6reduce28DeviceReduceSingleTileKernelINS2_10policy_hubIN4cuda3std3__45tupleIJblEEEyN6thrust24THRUST_300001_SM_1000_NS8cuda_cub9__find_if7functorIS9_EEE10Policy1000EPS9_SI_iSF_S9_S9_NS7_10__identityEEEvT0_T1_T2_T3_T4_T6_:
        /* <DEDUP_REMOVED lines=14> */
.L_x_2704:
[----:B------:R-:W-:Y:S01]  /*00e0*/  UISETP.GT.AND UP0, UPT, UR4, 0x3ff, UPT ;  /* 0x000003ff0400788c */ /* 0x000fe2000bf04270 */
[----:B------:R-:W-:Y:S08]  /*00f0*/  BSSY.RECONVERGENT B0, `(.L_x_2705) ;  /* 0x00003d8000007945 */ /* 0x000ff00003800200 */
[----:B------:R-:W-:Y:S05]  /*0100*/  BRA.U UP0, `(.L_x_2706) ;  /* 0x0000002100e47547 */ /* 0x000fea000b800000 */
[----:B------:R-:W0:Y:S01]  /*0110*/  S2R R5, SR_TID.X ;  /* 0x0000000000057919 */ /* 0x000e220000002100 */
[----:B------:R-:W-:Y:S01]  /*0120*/  BSSY.RECONVERGENT B1, `(.L_x_2707) ;  /* 0x000000b000017945 */ /* 0x000fe20003800200 */
[----:B------:R-:W-:Y:S02]  /*0130*/  PRMT R4, RZ, 0x7610, R4 ;  /* 0x00007610ff047816 */ /* 0x000fe40000000004 */
[----:B------:R-:W-:Y:S02]  /*0140*/  CS2R R2, SRZ ;  /* 0x0000000000027805 */ /* 0x000fe4000001ff00 */
[----:B0-----:R-:W-:Y:S01]  /*0150*/  ISETP.GE.AND P0, PT, R5, UR4, PT ;  /* 0x0000000405007c0c */ /* 0x001fe2000bf06270 */
[----:B------:R-:W-:-:S12]  /*0160*/  IMAD.MOV.U32 R9, RZ, RZ, R5 ;  /* 0x000000ffff097224 */ /* 0x000fd800078e0005 */
[----:B------:R-:W-:Y:S05]  /*0170*/  @P0 BRA `(.L_x_2708) ;  /* 0x0000000000140947 */ /* 0x000fea0003800000 */
[----:B------:R-:W0:Y:S02]  /*0180*/  LDC.64 R6, c[0x0][0x380] ;  /* 0x0000e000ff067b82 */ /* 0x000e240000000a00 */
[----:B0-----:R-:W-:-:S05]  /*0190*/  IMAD.WIDE.U32 R6, R5, 0x10, R6 ;  /* 0x0000001005067825 */ /* 0x001fca00078e0006 */
[----:B------:R0:W5:Y:S04]  /*01a0*/  LDG.E.U16.CONSTANT R4, desc[UR8][R6.64] ;  /* 0x0000000806047981 */ /* 0x000168000c1e9500 */
[----:B------:R0:W5:Y:S01]  /*01b0*/  LDG.E.64.CONSTANT R2, desc[UR8][R6.64+0x8] ;  /* 0x0000080806027981 */ /* 0x000162000c1e9b00 */
[----:B------:R-:W-:-:S07]  /*01c0*/  VIADD R9, R5, 0x100 ;  /* 0x0000010005097836 */ /* 0x000fce0000000000 */
.L_x_2708:
[----:B------:R-:W-:Y:S05]  /*01d0*/  BSYNC.RECONVERGENT B1 ;  /* 0x0000000000017941 */ /* 0x000fea0003800200 */
.L_x_2707:
[----:B------:R-:W-:Y:S01]  /*01e0*/  ISETP.GE.AND P0, PT, R9, UR4, PT ;  /* 0x0000000409007c0c */ /* 0x000fe2000bf06270 */
[----:B------:R-:W-:-:S12]  /*01f0*/  BSSY.RECONVERGENT B1, `(.L_x_2709) ;  /* 0x0000058000017945 */ /* 0x000fd80003800200 */
[----:B------:R-:W-:Y:S05]  /*0200*/  @P0 BRA `(.L_x_2710) ;  /* 0x0000000400580947 */ /* 0x000fea0003800000 */
[----:B------:R-:W-:Y:S01]  /*0210*/  LOP3.LUT R8, RZ, R9, RZ, 0x33, !PT ;  /* 0x00000009ff087212 */ /* 0x000fe200078e33ff */
[----:B0-----:R-:W0:Y:S01]  /*0220*/  LDC.64 R6, c[0x0][0x380] ;  /* 0x0000e000ff067b82 */ /* 0x001e220000000a00 */
[----:B------:R-:W-:Y:S03]  /*0230*/  BSSY.RECONVERGENT B2, `(.L_x_2711) ;  /* 0x0000020000027945 */ /* 0x000fe60003800200 */
[----:B------:R-:W-:-:S05]  /*0240*/  VIADD R8, R8, UR4 ;  /* 0x0000000408087c36 */ /* 0x000fca0008000000 */
[C---:B------:R-:W-:Y:S02]  /*0250*/  LOP3.LUT R10, R8.reuse, 0x300, RZ, 0xc0, !PT ;  /* 0x00000300080a7812 */ /* 0x040fe400078ec0ff */
[----:B------:R-:W-:Y:S02]  /*0260*/  ISETP.GE.U32.AND P1, PT, R8, 0x300, PT ;  /* 0x000003000800780c */ /* 0x000fe40003f26070 */
[----:B------:R-:W-:-:S13]  /*0270*/  ISETP.NE.AND P0, PT, R10, 0x300, PT ;  /* 0x000003000a00780c */ /* 0x000fda0003f05270 */
[----:B------:R-:W-:Y:S05]  /*0280*/  @!P0 BRA `(.L_x_2712) ;  /* 0x0000000000688947 */ /* 0x000fea0003800000 */
[----:B------:R-:W2:Y:S01]  /*0290*/  LDC.64 R10, c[0x0][0x380] ;  /* 0x0000e000ff0a7b82 */ /* 0x000ea20000000a00 */
[----:B------:R-:W-:-:S04]  /*02a0*/  LEA.HI R8, R8, 0x1, RZ, 0x18 ;  /* 0x0000000108087811 */ /* 0x000fc800078fc0ff */
[----:B------:R-:W-:-:S05]  /*02b0*/  LOP3.LUT R8, R8, 0x3, RZ, 0xc0, !PT ;  /* 0x0000000308087812 */ /* 0x000fca00078ec0ff */
[----:B------:R-:W-:Y:S02]  /*02c0*/  IMAD.MOV R8, RZ, RZ, -R8 ;  /* 0x000000ffff087224 */ /* 0x000fe400078e0a08 */
[----:B--2---:R-:W-:-:S04]  /*02d0*/  IMAD.WIDE.U32 R10, R9, 0x10, R10 ;  /* 0x00000010090a7825 */ /* 0x004fc800078e000a */
[----:B------:R-:W-:Y:S02]  /*02e0*/  IMAD.MOV.U32 R15, RZ, RZ, R10 ;  /* 0x000000ffff0f7224 */ /* 0x000fe400078e000a */
[----:B------:R-:W-:-:S07]  /*02f0*/  IMAD.MOV.U32 R13, RZ, RZ, R11 ;  /* 0x000000ffff0d7224 */ /* 0x000fce00078e000b */
.L_x_2713:
[----:B------:R-:W-:-:S05]  /*0300*/  IMAD.MOV.U32 R12, RZ, RZ, R15 ;  /* 0x000000ffff0c7224 */ /* 0x000fca00078e000f */
[----:B------:R-:W2:Y:S04]  /*0310*/  LDG.E.U16.CONSTANT R14, desc[UR8][R12.64] ;  /* 0x000000080c0e7981 */ /* 0x000ea8000c1e9500 */
[----:B------:R3:W4:Y:S01]  /*0320*/  LDG.E.64.CONSTANT R10, desc[UR8][R12.64+0x8] ;  /* 0x000008080c0a7981 */ /* 0x000722000c1e9b00 */
[----:B------:R-:W-:Y:S01]  /*0330*/  VIADD R8, R8, 0x1 ;  /* 0x0000000108087836 */ /* 0x000fe20000000000 */
[----:B-----5:R-:W-:Y:S01]  /*0340*/  LOP3.LUT P2, RZ, R4, 0xff, RZ, 0xc0, !PT ;  /* 0x000000ff04ff7812 */ /* 0x020fe2000784c0ff */
[----:B------:R-:W-:Y:S01]  /*0350*/  VIADD R9, R9, 0x100 ;  /* 0x0000010009097836 */ /* 0x000fe20000000000 */
[----:B------:R-:W-:Y:S02]  /*0360*/  IADD3 R15, P5, PT, R12, 0x1000, RZ ;  /* 0x000010000c0f7810 */ /* 0x000fe40007fbe0ff */
[----:B------:R-:W-:-:S03]  /*0370*/  ISETP.NE.AND P4, PT, R8, RZ, PT ;  /* 0x000000ff0800720c */ /* 0x000fc60003f85270 */
[----:B---3--:R-:W-:Y:S01]  /*0380*/  IMAD.X R13, RZ, RZ, R13, P5 ;  /* 0x000000ffff0d7224 */ /* 0x008fe200028e060d */
[----:B--2---:R-:W-:Y:S02]  /*0390*/  LOP3.LUT P3, RZ, R14, 0xff, RZ, 0xc0, !PT ;  /* 0x000000ff0eff7812 */ /* 0x004fe4000786c0ff */
[----:B----4-:R-:W-:-:S03]  /*03a0*/  ISETP.LT.U32.AND P0, PT, R10, R2, PT ;  /* 0x000000020a00720c */ /* 0x010fc60003f01070 */
[----:B------:R-:W-:Y:S02]  /*03b0*/  @P2 SEL R14, R4, 0x1, !P3 ;  /* 0x00000001040e2807 */ /* 0x000fe40005800000 */
[----:B------:R-:W-:Y:S02]  /*03c0*/  ISETP.LT.AND.EX P0, PT, R11, R3, PT, P0 ;  /* 0x000000030b00720c */ /* 0x000fe40003f01300 */
[----:B------:R-:W-:-:S04]  /*03d0*/  PRMT R4, R14, 0x7610, R4 ;  /* 0x000076100e047816 */ /* 0x000fc80000000004 */
[C---:B------:R-:W-:Y:S02]  /*03e0*/  @P3 SEL R2, R10.reuse, R2, P0 ;  /* 0x000000020a023207 */ /* 0x040fe40000000000 */
[C---:B------:R-:W-:Y:S02]  /*03f0*/  @P3 SEL R3, R11.reuse, R3, P0 ;  /* 0x000000030b033207 */ /* 0x040fe40000000000 */
[----:B------:R-:W-:Y:S02]  /*0400*/  SEL R2, R10, R2, !P2 ;  /* 0x000000020a027207 */ /* 0x000fe40005000000 */
[----:B------:R-:W-:Y:S01]  /*0410*/  SEL R3, R11, R3, !P2 ;  /* 0x000000030b037207 */ /* 0x000fe20005000000 */
[----:B------:R-:W-:Y:S06]  /*0420*/  @P4 BRA `(.L_x_2713) ;  /* 0xfffffffc00b44947 */ /* 0x000fec000383ffff */
.L_x_2712:
[----:B------:R-:W-:Y:S05]  /*0430*/  BSYNC.RECONVERGENT B2 ;  /* 0x0000000000027941 */ /* 0x000fea0003800200 */
.L_x_2711:
[----:B------:R-:W-:Y:S05]  /*0440*/  @!P1 BRA `(.L_x_2710) ;  /* 0x0000000000c89947 */ /* 0x000fea0003800000 */
.L_x_2714:
[----:B0-----:R-:W-:-:S05]  /*0450*/  IMAD.WIDE R20, R9, 0x10, R6 ;  /* 0x0000001009147825 */ /* 0x001fca00078e0206 */
[----:B------:R-:W2:Y:S04]  /*0460*/  LDG.E.U16.CONSTANT R19, desc[UR8][R20.64] ;  /* 0x0000000814137981 */ /* 0x000ea8000c1e9500 */
[----:B------:R-:W3:Y:S04]  /*0470*/  LDG.E.64.CONSTANT R10, desc[UR8][R20.64+0x8] ;  /* 0x00000808140a7981 */ /* 0x000ee8000c1e9b00 */
[----:B------:R-:W4:Y:S04]  /*0480*/  LDG.E.U16.CONSTANT R22, desc[UR8][R20.64+0x1000] ;  /* 0x0010000814167981 */ /* 0x000f28000c1e9500 */
[----:B------:R-:W4:Y:S04]  /*0490*/  LDG.E.64.CONSTANT R12, desc[UR8][R20.64+0x1008] ;  /* 0x00100808140c7981 */ /* 0x000f28000c1e9b00 */
[----:B------:R-:W4:Y:S04]  /*04a0*/  LDG.E.U16.CONSTANT R18, desc[UR8][R20.64+0x2000] ;  /* 0x0020000814127981 */ /* 0x000f28000c1e9500 */
[----:B------:R-:W4:Y:S04]  /*04b0*/  LDG.E.64.CONSTANT R14, desc[UR8][R20.64+0x2008] ;  /* 0x00200808140e7981 */ /* 0x000f28000c1e9b00 */
[----:B------:R-:W4:Y:S04]  /*04c0*/  LDG.E.U16.CONSTANT R8, desc[UR8][R20.64+0x3000] ;  /* 0x0030000814087981 */ /* 0x000f28000c1e9500 */
[----:B------:R-:W4:Y:S01]  /*04d0*/  LDG.E.64.CONSTANT R16, desc[UR8][R20.64+0x3008] ;  /* 0x0030080814107981 */ /* 0x000f22000c1e9b00 */
[----:B-----5:R-:W-:Y:S01]  /*04e0*/  LOP3.LUT P2, RZ, R4, 0xff, RZ, 0xc0, !PT ;  /* 0x000000ff04ff7812 */ /* 0x020fe2000784c0ff */
[----:B------:R-:W-:-:S02]  /*04f0*/  IMAD.MOV.U32 R23, RZ, RZ, R3 ;  /* 0x000000ffff177224 */ /* 0x000fc400078e0003 */
[----:B------:R-:W-:Y:S01]  /*0500*/  VIADD R9, R9, 0x400 ;  /* 0x0000040009097836 */ /* 0x000fe20000000000 */
[----:B--2---:R-:W-:Y:S02]  /*0510*/  LOP3.LUT P1, RZ, R19, 0xff, RZ, 0xc0, !PT ;  /* 0x000000ff13ff7812 */ /* 0x004fe4000782c0ff */
[----:B---3--:R-:W-:-:S07]  /*0520*/  ISETP.LT.U32.AND P0, PT, R10, R2, PT ;  /* 0x000000020a00720c */ /* 0x008fce0003f01070 */
[----:B------:R-:W-:Y:S02]  /*0530*/  @P2 SEL R19, R4, 0x1, !P1 ;  /* 0x0000000104132807 */ /* 0x000fe40004800000 */
[-C--:B------:R-:W-:Y:S02]  /*0540*/  ISETP.LT.AND.EX P0, PT, R11, R23.reuse, PT, P0 ;  /* 0x000000170b00720c */ /* 0x080fe40003f01300 */
[----:B------:R-:W-:Y:S02]  /*0550*/  LOP3.LUT P3, RZ, R19, 0xff, RZ, 0xc0, !PT ;  /* 0x000000ff13ff7812 */ /* 0x000fe4000786c0ff */
[----:B----4-:R-:W-:Y:S02]  /*0560*/  LOP3.LUT P4, RZ, R22, 0xff, RZ, 0xc0, !PT ;  /* 0x000000ff16ff7812 */ /* 0x010fe4000788c0ff */
[----:B------:R-:W-:Y:S02]  /*0570*/  @P1 SEL R2, R10, R2, P0 ;  /* 0x000000020a021207 */ /* 0x000fe40000000000 */
[----:B------:R-:W-:-:S02]  /*0580*/  @P1 SEL R23, R11, R23, P0 ;  /* 0x000000170b171207 */ /* 0x000fc40000000000 */
[----:B------:R-:W-:Y:S02]  /*0590*/  SEL R3, R10, R2, !P2 ;  /* 0x000000020a037207 */ /* 0x000fe40005000000 */
[----:B------:R-:W-:Y:S02]  /*05a0*/  SEL R11, R11, R23, !P2 ;  /* 0x000000170b0b7207 */ /* 0x000fe40005000000 */
[----:B------:R-:W-:Y:S02]  /*05b0*/  ISETP.LT.U32.AND P0, PT, R12, R3, PT ;  /* 0x000000030c00720c */ /* 0x000fe40003f01070 */
[----:B------:R-:W-:Y:S02]  /*05c0*/  @P3 SEL R22, R19, 0x1, !P4 ;  /* 0x0000000113163807 */ /* 0x000fe40006000000 */
[----:B------:R-:W-:Y:S02]  /*05d0*/  ISETP.LT.AND.EX P0, PT, R13, R11, PT, P0 ;  /* 0x0000000b0d00720c */ /* 0x000fe40003f01300 */
[----:B------:R-:W-:-:S02]  /*05e0*/  LOP3.LUT P2, RZ, R18, 0xff, RZ, 0xc0, !PT ;  /* 0x000000ff12ff7812 */ /* 0x000fc4000784c0ff */
[----:B------:R-:W-:Y:S02]  /*05f0*/  @P4 SEL R3, R12, R3, P0 ;  /* 0x000000030c034207 */ /* 0x000fe40000000000 */
[----:B------:R-:W-:Y:S02]  /*0600*/  LOP3.LUT P1, RZ, R22, 0xff, RZ, 0xc0, !PT ;  /* 0x000000ff16ff7812 */ /* 0x000fe4000782c0ff */
[C---:B------:R-:W-:Y:S02]  /*0610*/  @P4 SEL R11, R13.reuse, R11, P0 ;  /* 0x0000000b0d0b4207 */ /* 0x040fe40000000000 */
[----:B------:R-:W-:Y:S02]  /*0620*/  SEL R3, R12, R3, !P3 ;  /* 0x000000030c037207 */ /* 0x000fe40005800000 */
[----:B------:R-:W-:Y:S02]  /*0630*/  SEL R13, R13, R11, !P3 ;  /* 0x0000000b0d0d7207 */ /* 0x000fe40005800000 */
[----:B------:R-:W-:-:S02]  /*0640*/  ISETP.LT.U32.AND P0, PT, R14, R3, PT ;  /* 0x000000030e00720c */ /* 0x000fc40003f01070 */
[----:B------:R-:W-:Y:S02]  /*0650*/  LOP3.LUT P3, RZ, R8, 0xff, RZ, 0xc0, !PT ;  /* 0x000000ff08ff7812 */ /* 0x000fe4000786c0ff */
[C---:B------:R-:W-:Y:S02]  /*0660*/  ISETP.LT.AND.EX P0, PT, R15.reuse, R13, PT, P0 ;  /* 0x0000000d0f00720c */ /* 0x040fe40003f01300 */
[----:B------:R-:W-:Y:S02]  /*0670*/  @P1 SEL R18, R22, 0x1, !P2 ;  /* 0x0000000116121807 */ /* 0x000fe40005000000 */
[C---:B------:R-:W-:Y:S02]  /*0680*/  @P2 SEL R3, R14.reuse, R3, P0 ;  /* 0x000000030e032207 */ /* 0x040fe40000000000 */
[----:B------:R-:W-:Y:S02]  /*0690*/  @P2 SEL R13, R15, R13, P0 ;  /* 0x0000000d0f0d2207 */ /* 0x000fe40000000000 */
[----:B------:R-:W-:-:S02]  /*06a0*/  SEL R3, R14, R3, !P1 ;  /* 0x000000030e037207 */ /* 0x000fc40004800000 */
[----:B------:R-:W-:Y:S02]  /*06b0*/  LOP3.LUT P2, RZ, R18, 0xff, RZ, 0xc0, !PT ;  /* 0x000000ff12ff7812 */ /* 0x000fe4000784c0ff */
[----:B------:R-:W-:Y:S02]  /*06c0*/  SEL R15, R15, R13, !P1 ;  /* 0x0000000d0f0f7207 */ /* 0x000fe40004800000 */
[----:B------:R-:W-:Y:S02]  /*06d0*/  ISETP.GE.AND P1, PT, R9, UR4, PT ;  /* 0x0000000409007c0c */ /* 0x000fe4000bf26270 */
[----:B------:R-:W-:-:S04]  /*06e0*/  ISETP.LT.U32.AND P0, PT, R16, R3, PT ;  /* 0x000000031000720c */ /* 0x000fc80003f01070 */
[----:B------:R-:W-:-:S03]  /*06f0*/  ISETP.LT.AND.EX P0, PT, R17, R15, PT, P0 ;  /* 0x0000000f1100720c */ /* 0x000fc60003f01300 */
[----:B------:R-:W-:Y:S02]  /*0700*/  @P2 SEL R8, R18, 0x1, !P3 ;  /* 0x0000000112082807 */ /* 0x000fe40005800000 */
[C---:B------:R-:W-:Y:S02]  /*0710*/  @P3 SEL R3, R16.reuse, R3, P0 ;  /* 0x0000000310033207 */ /* 0x040fe40000000000 */
[C---:B------:R-:W-:Y:S02]  /*0720*/  @P3 SEL R15, R17.reuse, R15, P0 ;  /* 0x0000000f110f3207 */ /* 0x040fe40000000000 */
[----:B------:R-:W-:Y:S02]  /*0730*/  SEL R2, R16, R3, !P2 ;  /* 0x0000000310027207 */ /* 0x000fe40005000000 */
[----:B------:R-:W-:Y:S02]  /*0740*/  SEL R3, R17, R15, !P2 ;  /* 0x0000000f11037207 */ /* 0x000fe40005000000 */
[----:B------:R-:W-:Y:S01]  /*0750*/  PRMT R4, R8, 0x7610, R4 ;  /* 0x0000761008047816 */ /* 0x000fe20000000004 */
[----:B------:R-:W-:Y:S06]  /*0760*/  @!P1 BRA `(.L_x_2714) ;  /* 0xfffffffc00389947 */ /* 0x000fec000383ffff */
.L_x_2710:
[----:B------:R-:W-:Y:S05]  /*0770*/  BSYNC.RECONVERGENT B1 ;  /* 0x0000000000017941 */ /* 0x000fea0003800200 */
.L_x_2709:
[----:B------:R-:W-:-:S09]  /*0780*/  UISETP.GE.AND UP0, UPT, UR4, 0x100, UPT ;  /* 0x000001000400788c */ /* 0x000fd2000bf06270 */
[----:B------:R-:W-:Y:S05]  /*0790*/  BRA.U !UP0, `(.L_x_2715) ;  /* 0x0000000d08407547 */ /* 0x000fea000b800000 */
[----:B------:R-:W2:Y:S01]  /*07a0*/  S2R R10, SR_LANEID ;  /* 0x00000000000a7919 */ /* 0x000ea20000000000 */
[----:B0----5:R-:W-:Y:S01]  /*07b0*/  LOP3.LUT R6, R4, 0xff, RZ, 0xc0, !PT ;  /* 0x000000ff04067812 */ /* 0x021fe200078ec0ff */
[----:B------:R-:W-:Y:S01]  /*07c0*/  BSSY.RECONVERGENT B1, `(.L_x_2716) ;  /* 0x0000016000017945 */ /* 0x000fe20003800200 */
[----:B------:R0:W3:Y:S04]  /*07d0*/  SHFL.DOWN PT, R9, R2, 0x1, 0x1f ;  /* 0x08201f0002097f89 */ /* 0x0000e800000e0000 */
[----:B------:R0:W4:Y:S04]  /*07e0*/  SHFL.DOWN PT, R8, R3, 0x1, 0x1f ;  /* 0x08201f0003087f89 */ /* 0x00012800000e0000 */
[----:B------:R0:W0:Y:S01]  /*07f0*/  SHFL.DOWN PT, R7, R6, 0x1, 0x1f ;  /* 0x08201f0006077f89 */ /* 0x00002200000e0000 */
[----:B--2---:R-:W-:-:S02]  /*0800*/  ISETP.GT.AND P0, PT, R10, 0x1e, PT ;  /* 0x0000001e0a00780c */ /* 0x004fc40003f04270 */
[C---:B------:R-:W-:Y:S02]  /*0810*/  ISETP.GT.AND P3, PT, R10.reuse, 0x1d, PT ;  /* 0x0000001d0a00780c */ /* 0x040fe40003f64270 */
[----:B------:R-:W-:-:S09]  /*0820*/  ISETP.GT.AND P2, PT, R10, 0x1b, PT ;  /* 0x0000001b0a00780c */ /* 0x000fd20003f44270 */
[----:B0--34-:R-:W-:Y:S05]  /*0830*/  @P0 BRA `(.L_x_2717) ;  /* 0x0000000000380947 */ /* 0x019fea0003800000 */
        /* <DEDUP_REMOVED lines=14> */
.L_x_2717:
[----:B------:R-:W-:Y:S05]  /*0920*/  BSYNC.RECONVERGENT B1 ;  /* 0x0000000000017941 */ /* 0x000fea0003800200 */
.L_x_2716:
[----:B------:R-:W-:Y:S01]  /*0930*/  LOP3.LUT R7, R4, 0xff, RZ, 0xc0, !PT ;  /* 0x000000ff04077812 */ /* 0x000fe200078ec0ff */
[----:B------:R0:W2:Y:S01]  /*0940*/  SHFL.DOWN PT, R9, R2, 0x2, 0x1f ;  /* 0x08401f0002097f89 */ /* 0x0000a200000e0000 */
[----:B------:R-:W-:Y:S01]  /*0950*/  BSSY.RECONVERGENT B1, `(.L_x_2718) ;  /* 0x0000015000017945 */ /* 0x000fe20003800200 */
[C---:B------:R-:W-:Y:S02]  /*0960*/  ISETP.GT.AND P5, PT, R10.reuse, 0x17, PT ;  /* 0x000000170a00780c */ /* 0x040fe40003fa4270 */
[----:B------:R0:W3:Y:S01]  /*0970*/  SHFL.DOWN PT, R8, R3, 0x2, 0x1f ;  /* 0x08401f0003087f89 */ /* 0x0000e200000e0000 */
[C---:B------:R-:W-:Y:S02]  /*0980*/  ISETP.GT.AND P4, PT, R10.reuse, 0xf, PT ;  /* 0x0000000f0a00780c */ /* 0x040fe40003f84270 */
[----:B------:R-:W-:Y:S01]  /*0990*/  ISETP.NE.AND P1, PT, R10, RZ, PT ;  /* 0x000000ff0a00720c */ /* 0x000fe20003f25270 */
[----:B------:R-:W4:Y:S01]  /*09a0*/  SHFL.DOWN PT, R7, R7, 0x2, 0x1f ;  /* 0x08401f0007077f89 */ /* 0x000f2200000e0000 */
[----:B------:R-:W-:Y:S11]  /*09b0*/  @P3 BRA `(.L_x_2719) ;  /* 0x0000000000383947 */ /* 0x000ff60003800000 */
[----:B----4-:R-:W-:Y:S01]  /*09c0*/  LOP3.LUT P0, RZ, R7, 0xff, RZ, 0xc0, !PT ;  /* 0x000000ff07ff7812 */ /* 0x010fe2000780c0ff */
[----:B------:R-:W-:Y:S01]  /*09d0*/  IMAD.MOV.U32 R10, RZ, RZ, 0x1 ;  /* 0x00000001ff0a7424 */ /* 0x000fe200078e00ff */
[----:B------:R-:W-:-:S04]  /*09e0*/  LOP3.LUT P3, R6, R4, 0xff, RZ, 0xc0, !PT ;  /* 0x000000ff04067812 */ /* 0x000fc8000786c0ff */
[----:B------:R-:W-:-:S13]  /*09f0*/  PLOP3.LUT P0, PT, P3, P0, PT, 0x2f, 0xf2 ;  /* 0x0000000000f2781c */ /* 0x000fda0001f00577 */
[----:B--2---:R-:W-:Y:S02]  /*0a00*/  @!P0 ISETP.LT.U32.AND P3, PT, R9, R2, PT ;  /* 0x000000020900820c */ /* 0x004fe40003f61070 */
[----:B------:R-:W-:Y:S02]  /*0a10*/  @P0 ISETP.NE.AND P6, PT, R6, RZ, PT ;  /* 0x000000ff0600020c */ /* 0x000fe40003fc5270 */
[----:B------:R-:W-:Y:S02]  /*0a20*/  @!P0 PRMT R4, R10, 0x7610, R4 ;  /* 0x000076100a048816 */ /* 0x000fe40000000004 */
[----:B---3--:R-:W-:Y:S02]  /*0a30*/  @!P0 ISETP.LT.AND.EX P3, PT, R8, R3, PT, P3 ;  /* 0x000000030800820c */ /* 0x008fe40003f61330 */
[----:B------:R-:W-:Y:S02]  /*0a40*/  @P0 SEL R6, R7, R4, !P6 ;  /* 0x0000000407060207 */ /* 0x000fe40007000000 */
[----:B0-----:R-:W-:-:S02]  /*0a50*/  @!P0 SEL R2, R9, R2, P3 ;  /* 0x0000000209028207 */ /* 0x001fc40001800000 */
[----:B------:R-:W-:Y:S02]  /*0a60*/  @!P0 SEL R3, R8, R3, P3 ;  /* 0x0000000308038207 */ /* 0x000fe40001800000 */
[----:B------:R-:W-:Y:S02]  /*0a70*/  @P0 PRMT R4, R6, 0x7610, R4 ;  /* 0x0000761006040816 */ /* 0x000fe40000000004 */
[----:B------:R-:W-:Y:S02]  /*0a80*/  @P0 SEL R2, R9, R2, !P6 ;  /* 0x0000000209020207 */ /* 0x000fe40007000000 */
[----:B------:R-:W-:-:S07]  /*0a90*/  @P0 SEL R3, R8, R3, !P6 ;  /* 0x0000000308030207 */ /* 0x000fce0007000000 */
.L_x_2719:
[----:B------:R-:W-:Y:S05]  /*0aa0*/  BSYNC.RECONVERGENT B1 ;  /* 0x0000000000017941 */ /* 0x000fea0003800200 */
.L_x_2718:
[----:B----4-:R-:W-:Y:S01]  /*0ab0*/  LOP3.LUT R7, R4, 0xff, RZ, 0xc0, !PT ;  /* 0x000000ff04077812 */ /* 0x010fe200078ec0ff */
[----:B--2---:R2:W4:Y:S01]  /*0ac0*/  SHFL.DOWN PT, R9, R2, 0x4, 0x1f ;  /* 0x08801f0002097f89 */ /* 0x00452200000e0000 */
[----:B------:R-:W-:Y:S03]  /*0ad0*/  BSSY.RECONVERGENT B1, `(.L_x_2720) ;  /* 0x0000012000017945 */ /* 0x000fe60003800200 */
[----:B---3--:R2:W3:Y:S04]  /*0ae0*/  SHFL.DOWN PT, R8, R3, 0x4, 0x1f ;  /* 0x08801f0003087f89 */ /* 0x0084e800000e0000 */
        /* <DEDUP_REMOVED lines=16> */
.L_x_2721:
[----:B------:R-:W-:Y:S05]  /*0bf0*/  BSYNC.RECONVERGENT B1 ;  /* 0x0000000000017941 */ /* 0x000fea0003800200 */
.L_x_2720:
[----:B0-----:R-:W-:Y:S01]  /*0c00*/  LOP3.LUT R7, R4, 0xff, RZ, 0xc0, !PT ;  /* 0x000000ff04077812 */ /* 0x001fe200078ec0ff */
[----:B----4-:R0:W4:Y:S01]  /*0c10*/  SHFL.DOWN PT, R9, R2, 0x8, 0x1f ;  /* 0x09001f0002097f89 */ /* 0x01012200000e0000 */
        /* <DEDUP_REMOVED lines=18> */
.L_x_2723:
[----:B------:R-:W-:Y:S05]  /*0d40*/  BSYNC.RECONVERGENT B1 ;  /* 0x0000000000017941 */ /* 0x000fea0003800200 */
.L_x_2722:
        /* <DEDUP_REMOVED lines=20> */
.L_x_2725:
[----:B------:R-:W-:Y:S05]  /*0e90*/  BSYNC.RECONVERGENT B1 ;  /* 0x0000000000017941 */ /* 0x000fea0003800200 */
.L_x_2724:
[----:B------:R-:W-:Y:S04]  /*0ea0*/  BSSY.RECONVERGENT B1, `(.L_x_2726) ;  /* 0x000000a000017945 */ /* 0x000fe80003800200 */
[----:B------:R-:W-:Y:S05]  /*0eb0*/  @P1 BRA `(.L_x_2727) ;  /* 0x0000000000201947 */ /* 0x000fea0003800000 */
[----:B---3--:R-:W3:Y:S01]  /*0ec0*/  S2R R8, SR_CgaCtaId ;  /* 0x0000000000087919 */ /* 0x008ee20000008800 */
[----:B0-----:R-:W-:Y:S02]  /*0ed0*/  MOV R7, 0x400 ;  /* 0x0000040000077802 */ /* 0x001fe40000000f00 */
[----:B------:R-:W-:-:S04]  /*0ee0*/  SHF.R.U32.HI R6, RZ, 0x1, R5 ;  /* 0x00000001ff067819 */ /* 0x000fc80000011605 */
[----:B------:R-:W-:Y:S02]  /*0ef0*/  LOP3.LUT R6, R6, 0x1f0, RZ, 0xc0, !PT ;  /* 0x000001f006067812 */ /* 0x000fe400078ec0ff */
[----:B---3--:R-:W-:-:S05]  /*0f00*/  LEA R7, R8, R7, 0x18 ;  /* 0x0000000708077211 */ /* 0x008fca00078ec0ff */
[----:B------:R-:W-:-:S05]  /*0f10*/  IMAD.IADD R7, R6, 0x1, R7 ;  /* 0x0000000106077824 */ /* 0x000fca00078e0207 */
[----:B------:R0:W-:Y:S04]  /*0f20*/  STS.64 [R7+0x10], R2 ;  /* 0x0000100207007388 */ /* 0x0001e80000000a00 */
[----:B------:R0:W-:Y:S02]  /*0f30*/  STS.U8 [R7+0x8], R4 ;  /* 0x0000080407007388 */ /* 0x0001e40000000000 */
.L_x_2727:
[----:B------:R-:W-:Y:S05]  /*0f40*/  BSYNC.RECONVERGENT B1 ;  /* 0x0000000000017941 */ /* 0x000fea0003800200 */
.L_x_2726:
        /* <DEDUP_REMOVED lines=8> */
[----:B0-----:R-:W0:Y:S04]  /*0fd0*/  LDS.64 R6, [UR5+0x20] ;  /* 0x00002005ff067984 */ /* 0x001e280008000a00 */
[----:B------:R-:W1:Y:S04]  /*0fe0*/  LDS.U8 R17, [UR5+0x28] ;  /* 0x00002805ff117984 */ /* 0x000e680008000000 */
[----:B------:R-:W2:Y:S04]  /*0ff0*/  LDS.64 R12, [UR5+0x30] ;  /* 0x00003005ff0c7984 */ /* 0x000ea80008000a00 */
[----:B------:R-:W2:Y:S04]  /*1000*/  LDS.U8 R18, [UR5+0x38] ;  /* 0x00003805ff127984 */ /* 0x000ea80008000000 */
[----:B------:R-:W2:Y:S04]  /*1010*/  LDS.64 R10, [UR5+0x40] ;  /* 0x00004005ff0a7984 */ /* 0x000ea80008000a00 */
[----:B------:R-:W2:Y:S04]  /*1020*/  LDS.U8 R14, [UR5+0x48] ;  /* 0x00004805ff0e7984 */ /* 0x000ea80008000000 */
[----:B---34-:R-:W3:Y:S01]  /*1030*/  LDS.64 R8, [UR5+0x50] ;  /* 0x00005005ff087984 */ /* 0x018ee20008000a00 */
[----:B-----5:R-:W-:-:S02]  /*1040*/  ISETP.NE.AND P4, PT, R16, RZ, PT ;  /* 0x000000ff1000720c */ /* 0x020fc40003f85270 */
[----:B0-----:R-:W-:Y:S02]  /*1050*/  ISETP.LT.U32.AND P0, PT, R6, R2, PT ;  /* 0x000000020600720c */ /* 0x001fe40003f01070 */
[----:B------:R-:W-:Y:S02]  /*1060*/  @P2 SEL R16, R4, 0x1, !P4 ;  /* 0x0000000104102807 */ /* 0x000fe40006000000 */
[----:B------:R-:W-:Y:S02]  /*1070*/  ISETP.LT.AND.EX P0, PT, R7, R3, PT, P0 ;  /* 0x000000030700720c */ /* 0x000fe40003f01300 */
[----:B------:R-:W-:Y:S02]  /*1080*/  LOP3.LUT P3, RZ, R16, 0xff, RZ, 0xc0, !PT ;  /* 0x000000ff10ff7812 */ /* 0x000fe4000786c0ff */
[----:B-1----:R-:W-:-:S03]  /*1090*/  ISETP.NE.AND P5, PT, R17, RZ, PT ;  /* 0x000000ff1100720c */ /* 0x002fc60003fa5270 */
[C---:B--2---:R-:W-:Y:S02]  /*10a0*/  @P4 SEL R2, R6.reuse, R2, P0 ;  /* 0x0000000206024207 */ /* 0x044fe40000000000 */
[C---:B------:R-:W-:Y:S02]  /*10b0*/  @P4 SEL R3, R7.reuse, R3, P0 ;  /* 0x0000000307034207 */ /* 0x040fe40000000000 */
[----:B------:R-:W-:Y:S02]  /*10c0*/  SEL R5, R6, R2, !P2 ;  /* 0x0000000206057207 */ /* 0x000fe40005000000 */
[----:B------:R-:W-:Y:S02]  /*10d0*/  SEL R15, R7, R3, !P2 ;  /* 0x00000003070f7207 */ /* 0x000fe40005000000 */
[----:B------:R-:W-:Y:S01]  /*10e0*/  ISETP.LT.U32.AND P0, PT, R12, R5, PT ;  /* 0x000000050c00720c */ /* 0x000fe20003f01070 */
[----:B------:R-:W-:Y:S01]  /*10f0*/  LDS.64 R6, [UR5+0x60] ;  /* 0x00006005ff067984 */ /* 0x000fe20008000a00 */
[----:B------:R-:W-:-:S02]  /*1100*/  @P3 SEL R17, R16, 0x1, !P5 ;  /* 0x0000000110113807 */ /* 0x000fc40006800000 */
[----:B------:R-:W-:Y:S01]  /*1110*/  ISETP.LT.AND.EX P0, PT, R13, R15, PT, P0 ;  /* 0x0000000f0d00720c */ /* 0x000fe20003f01300 */
[----:B------:R-:W0:Y:S01]  /*1120*/  LDS.U8 R16, [UR5+0x58] ;  /* 0x00005805ff107984 */ /* 0x000e220008000000 */
[----:B------:R-:W-:Y:S02]  /*1130*/  LOP3.LUT P2, RZ, R17, 0xff, RZ, 0xc0, !PT ;  /* 0x000000ff11ff7812 */ /* 0x000fe4000784c0ff */
[----:B------:R-:W-:Y:S02]  /*1140*/  @P5 SEL R5, R12, R5, P0 ;  /* 0x000000050c055207 */ /* 0x000fe40000000000 */
        /* <DEDUP_REMOVED lines=15> */
[----:B------:R-:W4:Y:S01]  /*1240*/  LDS.U8 R10, [UR5+0x78] ;  /* 0x00007805ff0a7984 */ /* 0x000f220008000000 */
[----:B---3--:R-:W-:Y:S02]  /*1250*/  ISETP.LT.U32.AND P0, PT, R8, R13, PT ;  /* 0x0000000d0800720c */ /* 0x008fe40003f01070 */
[----:B------:R-:W-:Y:S01]  /*1260*/  @P5 SEL R14, R18, 0x1, !P3 ;  /* 0x00000001120e5807 */ /* 0x000fe20005800000 */
[----:B------:R-:W3:Y:S01]  /*1270*/  LDS.64 R2, [UR5+0x80] ;  /* 0x00008005ff027984 */ /* 0x000ee20008000a00 */
[----:B------:R-:W-:-:S02]  /*1280*/  ISETP.LT.AND.EX P0, PT, R9, R15, PT, P0 ;  /* 0x0000000f0900720c */ /* 0x000fc40003f01300 */
[----:B------:R-:W-:Y:S02]  /*1290*/  LOP3.LUT P4, RZ, R14, 0xff, RZ, 0xc0, !PT ;  /* 0x000000ff0eff7812 */ /* 0x000fe4000788c0ff */
[----:B------:R-:W-:Y:S02]  /*12a0*/  @P3 SEL R13, R8, R13, P0 ;  /* 0x0000000d080d3207 */ /* 0x000fe40000000000 */
[----:B0-----:R-:W-:Y:S02]  /*12b0*/  ISETP.NE.AND P2, PT, R16, RZ, PT ;  /* 0x000000ff1000720c */ /* 0x001fe40003f45270 */
[C---:B------:R-:W-:Y:S02]  /*12c0*/  @P3 SEL R15, R9.reuse, R15, P0 ;  /* 0x0000000f090f3207 */ /* 0x040fe40000000000 */
[----:B------:R-:W-:Y:S02]  /*12d0*/  SEL R11, R8, R13, !P5 ;  /* 0x0000000d080b7207 */ /* 0x000fe40006800000 */
[----:B------:R-:W-:-:S02]  /*12e0*/  SEL R13, R9, R15, !P5 ;  /* 0x0000000f090d7207 */ /* 0x000fc40006800000 */
[----:B------:R-:W-:Y:S02]  /*12f0*/  ISETP.LT.U32.AND P0, PT, R6, R11, PT ;  /* 0x0000000b0600720c */ /* 0x000fe40003f01070 */
        /* <DEDUP_REMOVED lines=11> */
[----:B----4-:R-:W-:Y:S02]  /*13b0*/  ISETP.NE.AND P4, PT, R10, RZ, PT ;  /* 0x000000ff0a00720c */ /* 0x010fe40003f85270 */
[----:B------:R-:W-:Y:S02]  /*13c0*/  @P3 SEL R9, R4, R9, P0 ;  /* 0x0000000904093207 */ /* 0x000fe40000000000 */
[----:B------:R-:W-:Y:S02]  /*13d0*/  LOP3.LUT P2, RZ, R12, 0xff, RZ, 0xc0, !PT ;  /* 0x000000ff0cff7812 */ /* 0x000fe4000784c0ff */
[C---:B------:R-:W-:Y:S02]  /*13e0*/  @P3 SEL R11, R5.reuse, R11, P0 ;  /* 0x0000000b050b3207 */ /* 0x040fe40000000000 */
[----:B------:R-:W-:Y:S02]  /*13f0*/  SEL R7, R4, R9, !P5 ;  /* 0x0000000904077207 */ /* 0x000fe40006800000 */
[----:B------:R-:W-:-:S02]  /*1400*/  SEL R5, R5, R11, !P5 ;  /* 0x0000000b05057207 */ /* 0x000fc40006800000 */
[----:B---3--:R-:W-:-:S04]  /*1410*/  ISETP.LT.U32.AND P0, PT, R2, R7, PT ;  /* 0x000000070200720c */ /* 0x008fc80003f01070 */
        /* <DEDUP_REMOVED lines=8> */
.L_x_2715:
[----:B------:R-:W2:Y:S01]  /*14a0*/  S2R R13, SR_LANEID ;  /* 0x00000000000d7919 */ /* 0x000ea20000000000 */
[----:B0-----:R-:W-:Y:S01]  /*14b0*/  LOP3.LUT R6, R5, 0x3e0, RZ, 0xc0, !PT ;  /* 0x000003e005067812 */ /* 0x001fe200078ec0ff */
[----:B------:R-:W-:Y:S04]  /*14c0*/  BSSY.RECONVERGENT B1, `(.L_x_2729) ;  /* 0x0000022000017945 */ /* 0x000fe80003800200 */
[----:B------:R-:W-:Y:S01]  /*14d0*/  VIADD R7, R6, 0x20 ;  /* 0x0000002006077836 */ /* 0x000fe20000000000 */
[----:B------:R-:W-:-:S04]  /*14e0*/  LOP3.LUT R6, RZ, R6, RZ, 0x33, !PT ;  /* 0x00000006ff067212 */ /* 0x000fc800078e33ff */
[----:B------:R-:W-:Y:S01]  /*14f0*/  ISETP.GT.AND P0, PT, R7, UR4, PT ;  /* 0x0000000407007c0c */ /* 0x000fe2000bf04270 */
[----:B------:R-:W-:-:S05]  /*1500*/  VIADD R6, R6, UR4 ;  /* 0x0000000406067c36 */ /* 0x000fca0008000000 */
[----:B------:R-:W-:-:S05]  /*1510*/  SEL R6, R6, 0x1f, P0 ;  /* 0x0000001f06067807 */ /* 0x000fca0000000000 */
[----:B-----5:R0:W3:Y:S01]  /*1520*/  SHFL.DOWN PT, R8, R3, 0x1, R6 ;  /* 0x0820000003087989 */ /* 0x0200e200000e0006 */
[C---:B--2---:R-:W-:Y:S01]  /*1530*/  VIADD R7, R13.reuse, 0x2 ;  /* 0x000000020d077836 */ /* 0x044fe20000000000 */
[CC--:B------:R-:W-:Y:S01]  /*1540*/  ISETP.GE.AND P0, PT, R13.reuse, R6.reuse, PT ;  /* 0x000000060d00720c */ /* 0x0c0fe20003f06270 */
[C---:B------:R-:W-:Y:S01]  /*1550*/  VIADD R11, R13.reuse, 0x8 ;  /* 0x000000080d0b7836 */ /* 0x040fe20000000000 */
[C---:B------:R-:W-:Y:S01]  /*1560*/  ISETP.NE.AND P1, PT, R13.reuse, RZ, PT ;  /* 0x000000ff0d00720c */ /* 0x040fe20003f25270 */
[----:B------:R-:W-:Y:S01]  /*1570*/  VIADD R9, R13, 0x4 ;  /* 0x000000040d097836 */ /* 0x000fe20000000000 */
[-C--:B------:R-:W-:Y:S02]  /*1580*/  ISETP.GT.AND P5, PT, R7, R6.reuse, PT ;  /* 0x000000060700720c */ /* 0x080fe40003fa4270 */
[----:B------:R-:W-:Y:S02]  /*1590*/  LOP3.LUT R7, R4, 0xff, RZ, 0xc0, !PT ;  /* 0x000000ff04077812 */ /* 0x000fe400078ec0ff */
[----:B------:R-:W-:-:S02]  /*15a0*/  ISETP.GT.AND P2, PT, R11, R6, PT ;  /* 0x000000060b00720c */ /* 0x000fc40003f44270 */
[----:B------:R0:W2:Y:S01]  /*15b0*/  SHFL.DOWN PT, R11, R2, 0x1, R6 ;  /* 0x08200000020b7989 */ /* 0x0000a200000e0006 */
        /* <DEDUP_REMOVED lines=8> */
[----:B--2---:R-:W-:Y:S02]  /*1640*/  @!P0 ISETP.LT.U32.AND P4, PT, R11, R2, PT ;  /* 0x000000020b00820c */ /* 0x004fe40003f81070 */
[----:B------:R-:W-:Y:S02]  /*1650*/  @P0 ISETP.NE.AND P6, PT, R10, RZ, PT ;  /* 0x000000ff0a00020c */ /* 0x000fe40003fc5270 */
[----:B------:R-:W-:Y:S02]  /*1660*/  @!P0 PRMT R4, R12, 0x7610, R4 ;  /* 0x000076100c048816 */ /* 0x000fe40000000004 */
[----:B------:R-:W-:Y:S02]  /*1670*/  @!P0 ISETP.LT.AND.EX P4, PT, R8, R3, PT, P4 ;  /* 0x000000030800820c */ /* 0x000fe40003f81340 */
[----:B------:R-:W-:Y:S02]  /*1680*/  @P0 SEL R7, R7, R4, !P6 ;  /* 0x0000000407070207 */ /* 0x000fe40007000000 */
[----:B0-----:R-:W-:-:S02]  /*1690*/  @!P0 SEL R2, R11, R2, P4 ;  /* 0x000000020b028207 */ /* 0x001fc40002000000 */
[C---:B------:R-:W-:Y:S02]  /*16a0*/  @!P0 SEL R3, R8.reuse, R3, P4 ;  /* 0x0000000308038207 */ /* 0x040fe40002000000 */
[----:B------:R-:W-:Y:S02]  /*16b0*/  @P0 PRMT R4, R7, 0x7610, R4 ;  /* 0x0000761007040816 */ /* 0x000fe40000000004 */
[----:B------:R-:W-:Y:S02]  /*16c0*/  @P0 SEL R2, R11, R2, !P6 ;  /* 0x000000020b020207 */ /* 0x000fe40007000000 */
[----:B------:R-:W-:-:S07]  /*16d0*/  @P0 SEL R3, R8, R3, !P6 ;  /* 0x0000000308030207 */ /* 0x000fce0007000000 */
.L_x_2730:
[----:B------:R-:W-:Y:S05]  /*16e0*/  BSYNC.RECONVERGENT B1 ;  /* 0x0000000000017941 */ /* 0x000fea0003800200 */
.L_x_2729:
        /* <DEDUP_REMOVED lines=8> */
[----:B--2---:R-:W-:Y:S01]  /*1770*/  IMAD.MOV.U32 R11, RZ, RZ, 0x1 ;  /* 0x00000001ff0b7424 */ /* 0x004fe200078e00ff */
[----:B------:R-:W-:-:S04]  /*1780*/  LOP3.LUT P5, R10, R4, 0xff, RZ, 0xc0, !PT ;  /* 0x000000ff040a7812 */ /* 0x000fc800078ac0ff */
[----:B------:R-:W-:-:S13]  /*1790*/  PLOP3.LUT P0, PT, P5, P0, PT, 0x2f, 0xf2 ;  /* 0x0000000000f2781c */ /* 0x000fda0002f00577 */
[----:B------:R-:W-:Y:S02]  /*17a0*/  @!P0 ISETP.LT.U32.AND P5, PT, R9, R2, PT ;  /* 0x000000020900820c */ /* 0x000fe40003fa1070 */
[----:B------:R-:W-:Y:S02]  /*17b0*/  @P0 ISETP.NE.AND P6, PT, R10, RZ, PT ;  /* 0x000000ff0a00020c */ /* 0x000fe40003fc5270 */
[----:B------:R-:W-:Y:S02]  /*17c0*/  @!P0 PRMT R4, R11, 0x7610, R4 ;  /* 0x000076100b048816 */ /* 0x000fe40000000004 */
[----:B----4-:R-:W-:Y:S02]  /*17d0*/  @!P0 ISETP.LT.AND.EX P5, PT, R8, R3, PT, P5 ;  /* 0x000000030800820c */ /* 0x010fe40003fa1350 */
[----:B------:R-:W-:Y:S02]  /*17e0*/  @P0 SEL R7, R7, R4, !P6 ;  /* 0x0000000407070207 */ /* 0x000fe40007000000 */
[----:B---3--:R-:W-:-:S02]  /*17f0*/  @!P0 SEL R2, R9, R2, P5 ;  /* 0x0000000209028207 */ /* 0x008fc40002800000 */
[C---:B------:R-:W-:Y:S02]  /*1800*/  @!P0 SEL R3, R8.reuse, R3, P5 ;  /* 0x0000000308038207 */ /* 0x040fe40002800000 */
[----:B------:R-:W-:Y:S02]  /*1810*/  @P0 PRMT R4, R7, 0x7610, R4 ;  /* 0x0000761007040816 */ /* 0x000fe40000000004 */
[----:B------:R-:W-:Y:S02]  /*1820*/  @P0 SEL R2, R9, R2, !P6 ;  /* 0x0000000209020207 */ /* 0x000fe40007000000 */
[----:B------:R-:W-:-:S07]  /*1830*/  @P0 SEL R3, R8, R3, !P6 ;  /* 0x0000000308030207 */ /* 0x000fce0007000000 */
.L_x_2732:
[----:B------:R-:W-:Y:S05]  /*1840*/  BSYNC.RECONVERGENT B1 ;  /* 0x0000000000017941 */ /* 0x000fea0003800200 */
.L_x_2731:
[----:B0-----:R-:W-:Y:S01]  /*1850*/  LOP3.LUT R7, R4, 0xff, RZ, 0xc0, !PT ;  /* 0x000000ff04077812 */ /* 0x001fe200078ec0ff */
[----:B------:R0:W0:Y:S01]  /*1860*/  SHFL.DOWN PT, R9, R2, 0x4, R6 ;  /* 0x0880000002097989 */ /* 0x00002200000e0006 */
[----:B------:R-:W-:Y:S03]  /*1870*/  BSSY.RECONVERGENT B1, `(.L_x_2733) ;  /* 0x0000012000017945 */ /* 0x000fe60003800200 */
[----:B----4-:R4:W0:Y:S04]  /*1880*/  SHFL.DOWN PT, R8, R3, 0x4, R6 ;  /* 0x0880000003087989 */ /* 0x01082800000e0006 */
        /* <DEDUP_REMOVED lines=9> */
[----:B------:R-:W-:Y:S02]  /*1920*/  @!P0 ISETP.LT.AND.EX P3, PT, R8, R3, PT, P3 ;  /* 0x000000030800820c */ /* 0x000fe40003f61330 */
[----:B------:R-:W-:Y:S02]  /*1930*/  @P0 SEL R7, R7, R4, !P5 ;  /* 0x0000000407070207 */ /* 0x000fe40006800000 */
[----:B---3--:R-:W-:-:S02]  /*1940*/  @!P0 SEL R2, R9, R2, P3 ;  /* 0x0000000209028207 */ /* 0x008fc40001800000 */
[C---:B----4-:R-:W-:Y:S02]  /*1950*/  @!P0 SEL R3, R8.reuse, R3, P3 ;  /* 0x0000000308038207 */ /* 0x050fe40001800000 */
[----:B------:R-:W-:Y:S02]  /*1960*/  @P0 PRMT R4, R7, 0x7610, R4 ;  /* 0x0000761007040816 */ /* 0x000fe40000000004 */
[----:B------:R-:W-:Y:S02]  /*1970*/  @P0 SEL R2, R9, R2, !P5 ;  /* 0x0000000209020207 */ /* 0x000fe40006800000 */
[----:B------:R-:W-:-:S07]  /*1980*/  @P0 SEL R3, R8, R3, !P5 ;  /* 0x0000000308030207 */ /* 0x000fce0006800000 */
.L_x_2734:
[----:B------:R-:W-:Y:S05]  /*1990*/  BSYNC.RECONVERGENT B1 ;  /* 0x0000000000017941 */ /* 0x000fea0003800200 */
.L_x_2733:
[----:B0-----:R-:W-:Y:S01]  /*19a0*/  LOP3.LUT R7, R4, 0xff, RZ, 0xc0, !PT ;  /* 0x000000ff04077812 */ /* 0x001fe200078ec0ff */
[----:B------:R0:W0:Y:S01]  /*19b0*/  SHFL.DOWN PT, R9, R2, 0x8, R6 ;  /* 0x0900000002097989 */ /* 0x00002200000e0006 */
[----:B------:R-:W-:Y:S03]  /*19c0*/  BSSY.RECONVERGENT B1, `(.L_x_2735) ;  /* 0x0000012000017945 */ /* 0x000fe60003800200 */
        /* <DEDUP_REMOVED lines=17> */
.L_x_2736:
[----:B------:R-:W-:Y:S05]  /*1ae0*/  BSYNC.RECONVERGENT B1 ;  /* 0x0000000000017941 */ /* 0x000fea0003800200 */
.L_x_2735:
        /* <DEDUP_REMOVED lines=8> */
[----:B---34-:R-:W-:-:S04]  /*1b70*/  LOP3.LUT P2, R6, R4, 0xff, RZ, 0xc0, !PT ;  /* 0x000000ff04067812 */ /* 0x018fc8000784c0ff */
        /* <DEDUP_REMOVED lines=11> */
.L_x_2738:
[----:B------:R-:W-:Y:S05]  /*1c30*/  BSYNC.RECONVERGENT B1 ;  /* 0x0000000000017941 */ /* 0x000fea0003800200 */
.L_x_2737:
[----:B------:R-:W-:Y:S04]  /*1c40*/  BSSY.RECONVERGENT B1, `(.L_x_2739) ;  /* 0x000000a000017945 */ /* 0x000fe80003800200 */
[----:B------:R-:W-:Y:S05]  /*1c50*/  @P1 BRA `(.L_x_2740) ;  /* 0x0000000000201947 */ /* 0x000fea0003800000 */
[----:B0-----:R-:W0:Y:S01]  /*1c60*/  S2R R8, SR_CgaCtaId ;  /* 0x0000000000087919 */ /* 0x001e220000008800 */
[----:B------:R-:W-:Y:S02]  /*1c70*/  MOV R7, 0x400 ;  /* 0x0000040000077802 */ /* 0x000fe40000000f00 */
[----:B---34-:R-:W-:-:S04]  /*1c80*/  SHF.R.U32.HI R6, RZ, 0x1, R5 ;  /* 0x00000001ff067819 */ /* 0x018fc80000011605 */
[----:B------:R-:W-:Y:S02]  /*1c90*/  LOP3.LUT R6, R6, 0x1f0, RZ, 0xc0, !PT ;  /* 0x000001f006067812 */ /* 0x000fe400078ec0ff */
[----:B0-----:R-:W-:-:S05]  /*1ca0*/  LEA R7, R8, R7, 0x18 ;  /* 0x0000000708077211 */ /* 0x001fca00078ec0ff */
[----:B------:R-:W-:-:S05]  /*1cb0*/  IMAD.IADD R7, R6, 0x1, R7 ;  /* 0x0000000106077824 */ /* 0x000fca00078e0207 */
[----:B------:R0:W-:Y:S04]  /*1cc0*/  STS.64 [R7+0x10], R2 ;  /* 0x0000100207007388 */ /* 0x0001e80000000a00 */
[----:B------:R0:W-:Y:S02]  /*1cd0*/  STS.U8 [R7+0x8], R4 ;  /* 0x0000080407007388 */ /* 0x0001e40000000000 */
.L_x_2740:
[----:B------:R-:W-:Y:S05]  /*1ce0*/  BSYNC.RECONVERGENT B1 ;  /* 0x0000000000017941 */ /* 0x000fea0003800200 */
.L_x_2739:
[----:B------:R-:W-:Y:S01]  /*1cf0*/  BAR.SYNC.DEFER_BLOCKING 0x0 ;  /* 0x0000000000007b1d */ /* 0x000fe20000010000 */
[----:B------:R-:W-:-:S13]  /*1d00*/  ISETP.NE.AND P1, PT, R5, RZ, PT ;  /* 0x000000ff0500720c */ /* 0x000fda0003f25270 */
[----:B------:R-:W-:Y:S05]  /*1d10*/  @P1 BRA `(.L_x_2728) ;  /* 0x0000002000541947 */ /* 0x000fea0003800000 */
[----:B------:R-:W-:Y:S02]  /*1d20*/  UISETP.GE.AND UP0, UPT, UR4, 0x21, UPT ;  /* 0x000000210400788c */ /* 0x000fe4000bf06270 */
[----:B------:R-:W-:Y:S02]  /*1d30*/  UISETP.GE.AND UP1, UPT, UR4, 0x41, UPT ;  /* 0x000000410400788c */ /* 0x000fe4000bf26270 */
[----:B------:R-:W-:Y:S02]  /*1d40*/  UISETP.GE.AND UP2, UPT, UR4, 0x61, UPT ;  /* 0x000000610400788c */ /* 0x000fe4000bf46270 */
[----:B------:R-:W-:Y:S02]  /*1d50*/  UISETP.GE.AND UP3, UPT, UR4, 0x81, UPT ;  /* 0x000000810400788c */ /* 0x000fe4000bf66270 */
[----:B------:R-:W-:Y:S02]  /*1d60*/  UISETP.GE.AND UP4, UPT, UR4, 0xa1, UPT ;  /* 0x000000a10400788c */ /* 0x000fe4000bf86270 */
[----:B------:R-:W-:-:S02]  /*1d70*/  UISETP.GE.AND UP5, UPT, UR4, 0xc1, UPT ;  /* 0x000000c10400788c */ /* 0x000fc4000bfa6270 */
[----:B------:R-:W-:Y:S01]  /*1d80*/  UISETP.GE.AND UP6, UPT, UR4, 0xe1, UPT ;  /* 0x000000e10400788c */ /* 0x000fe2000bfc6270 */
[----:B------:R-:W-:Y:S10]  /*1d90*/  BRA.U !UP0, `(.L_x_2741) ;  /* 0x00000001083c7547 */ /* 0x000ff4000b800000 */
[----:B------:R-:W5:Y:S01]  /*1da0*/  S2UR UR6, SR_CgaCtaId ;  /* 0x00000000000679c3 */ /* 0x000f620000008800 */
[----:B------:R-:W-:Y:S01]  /*1db0*/  UMOV UR5, 0x400 ;  /* 0x0000040000057882 */ /* 0x000fe20000000000 */
[----:B------:R-:W-:Y:S01]  /*1dc0*/  LOP3.LUT P3, RZ, R4, 0xff, RZ, 0xc0, !PT ;  /* 0x000000ff04ff7812 */ /* 0x000fe2000786c0ff */
[----:B-----5:R-:W-:-:S09]  /*1dd0*/  ULEA UR5, UR6, UR5, 0x18 ;  /* 0x0000000506057291 */ /* 0x020fd2000f8ec0ff */
[----:B------:R-:W5:Y:S04]  /*1de0*/  LDS.U8 R5, [UR5+0x18] ;  /* 0x00001805ff057984 */ /* 0x000f680008000000 */
[----:B0--34-:R-:W0:Y:S01]  /*1df0*/  LDS.64 R6, [UR5+0x20] ;  /* 0x00002005ff067984 */ /* 0x019e220008000a00 */
        /* <DEDUP_REMOVED lines=9> */
.L_x_2741:
[----:B------:R-:W-:Y:S05]  /*1e90*/  BRA.U !UP1, `(.L_x_2742) ;  /* 0x00000001093c7547 */ /* 0x000fea000b800000 */
        /* <DEDUP_REMOVED lines=15> */
.L_x_2742:
        /* <DEDUP_REMOVED lines=16> */
.L_x_2743:
        /* <DEDUP_REMOVED lines=16> */
.L_x_2744:
        /* <DEDUP_REMOVED lines=16> */
.L_x_2745:
        /* <DEDUP_REMOVED lines=16> */
.L_x_2746:
        /* <DEDUP_REMOVED lines=17> */
.L_x_2706:
[----:B------:R-:W0:Y:S01]  /*24a0*/  S2R R5, SR_TID.X ;  /* 0x0000000000057919 */ /* 0x000e220000002100 */
[----:B------:R-:W0:Y:S02]  /*24b0*/  LDC.64 R6, c[0x0][0x380] ;  /* 0x0000e000ff067b82 */ /* 0x000e240000000a00 */
[----:B0-----:R-:W-:-:S05]  /*24c0*/  IMAD.WIDE.U32 R6, R5, 0x10, R6 ;  /* 0x0000001005067825 */ /* 0x001fca00078e0006 */
[----:B------:R-:W2:Y:S04]  /*24d0*/  LDG.E.U16.CONSTANT R16, desc[UR8][R6.64] ;  /* 0x0000000806107981 */ /* 0x000ea8000c1e9500 */
[----:B------:R-:W3:Y:S04]  /*24e0*/  LDG.E.64.CONSTANT R12, desc[UR8][R6.64+0x8] ;  /* 0x00000808060c7981 */ /* 0x000ee8000c1e9b00 */
[----:B------:R-:W3:Y:S04]  /*24f0*/  LDG.E.64.CONSTANT R10, desc[UR8][R6.64+0x1008] ;  /* 0x00100808060a7981 */ /* 0x000ee8000c1e9b00 */
[----:B------:R-:W4:Y:S04]  /*2500*/  LDG.E.U16.CONSTANT R4, desc[UR8][R6.64+0x1000] ;  /* 0x0010000806047981 */ /* 0x000f28000c1e9500 */
[----:B------:R-:W5:Y:S04]  /*2510*/  LDG.E.U16.CONSTANT R14, desc[UR8][R6.64+0x2000] ;  /* 0x00200008060e7981 */ /* 0x000f68000c1e9500 */
[----:B------:R-:W5:Y:S04]  /*2520*/  LDG.E.64.CONSTANT R8, desc[UR8][R6.64+0x2008] ;  /* 0x0020080806087981 */ /* 0x000f68000c1e9b00 */
[----:B------:R-:W5:Y:S04]  /*2530*/  LDG.E.U16.CONSTANT R15, desc[UR8][R6.64+0x3000] ;  /* 0x00300008060f7981 */ /* 0x000f68000c1e9500 */
[----:B------:R-:W5:Y:S01]  /*2540*/  LDG.E.64.CONSTANT R2, desc[UR8][R6.64+0x3008] ;  /* 0x0030080806027981 */ /* 0x000f62000c1e9b00 */
[----:B------:R-:W-:Y:S01]  /*2550*/  UISETP.GE.U32.AND UP0, UPT, UR4, 0x800, UPT ;  /* 0x000008000400788c */ /* 0x000fe2000bf06070 */
[----:B--2---:R-:W-:-:S02]  /*2560*/  LOP3.LUT P1, RZ, R16, 0xff, RZ, 0xc0, !PT ;  /* 0x000000ff10ff7812 */ /* 0x004fc4000782c0ff */
[----:B---3--:R-:W-:-:S04]  /*2570*/  ISETP.LT.U32.AND P0, PT, R10, R12, PT ;  /* 0x0000000c0a00720c */ /* 0x008fc80003f01070 */
[CC--:B------:R-:W-:Y:S02]  /*2580*/  ISETP.LT.AND.EX P0, PT, R11.reuse, R13.reuse, PT, P0 ;  /* 0x0000000d0b00720c */ /* 0x0c0fe40003f01300 */
[----:B----4-:R-:W-:Y:S02]  /*2590*/  LOP3.LUT P2, RZ, R4, 0xff, RZ, 0xc0, !PT ;  /* 0x000000ff04ff7812 */ /* 0x010fe4000784c0ff */
[----:B------:R-:W-:Y:S02]  /*25a0*/  SEL R17, R10, R12, P0 ;  /* 0x0000000c0a117207 */ /* 0x000fe40000000000 */
[----:B------:R-:W-:Y:S02]  /*25b0*/  SEL R19, R11, R13, P0 ;  /* 0x0000000d0b137207 */ /* 0x000fe40000000000 */
[----:B------:R-:W-:Y:S02]  /*25c0*/  @P1 SEL R4, R16, 0x1, !P2 ;  /* 0x0000000110041807 */ /* 0x000fe40005000000 */
[----:B------:R-:W-:-:S02]  /*25d0*/  SEL R17, R12, R17, !P2 ;  /* 0x000000110c117207 */ /* 0x000fc40005000000 */
[----:B------:R-:W-:Y:S02]  /*25e0*/  SEL R19, R13, R19, !P2 ;  /* 0x000000130d137207 */ /* 0x000fe40005000000 */
[----:B-----5:R-:W-:Y:S02]  /*25f0*/  LOP3.LUT P3, RZ, R14, 0xff, RZ, 0xc0, !PT ;  /* 0x000000ff0eff7812 */ /* 0x020fe4000786c0ff */
[----:B------:R-:W-:Y:S02]  /*2600*/  LOP3.LUT P2, RZ, R4, 0xff, RZ, 0xc0, !PT ;  /* 0x000000ff04ff7812 */ /* 0x000fe4000784c0ff */
[----:B------:R-:W-:Y:S02]  /*2610*/  SEL R13, R10, R17, !P1 ;  /* 0x000000110a0d7207 */ /* 0x000fe40004800000 */
[----:B------:R-:W-:Y:S02]  /*2620*/  SEL R17, R11, R19, !P1 ;  /* 0x000000130b117207 */ /* 0x000fe40004800000 */
[----:B------:R-:W-:-:S02]  /*2630*/  ISETP.LT.U32.AND P0, PT, R8, R13, PT ;  /* 0x0000000d0800720c */ /* 0x000fc40003f01070 */
[----:B------:R-:W-:Y:S02]  /*2640*/  LOP3.LUT P4, RZ, R15, 0xff, RZ, 0xc0, !PT ;  /* 0x000000ff0fff7812 */ /* 0x000fe4000788c0ff */
[----:B------:R-:W-:-:S03]  /*2650*/  ISETP.LT.AND.EX P0, PT, R9, R17, PT, P0 ;  /* 0x000000110900720c */ /* 0x000fc60003f01300 */
[----:B------:R-:W-:Y:S02]  /*2660*/  @P2 SEL R14, R4, 0x1, !P3 ;  /* 0x00000001040e2807 */ /* 0x000fe40005800000 */
[C---:B------:R-:W-:Y:S02]  /*2670*/  @P3 SEL R13, R8.reuse, R13, P0 ;  /* 0x0000000d080d3207 */ /* 0x040fe40000000000 */
[C---:B------:R-:W-:Y:S02]  /*2680*/  @P3 SEL R17, R9.reuse, R17, P0 ;  /* 0x0000001109113207 */ /* 0x040fe40000000000 */
[----:B------:R-:W-:Y:S02]  /*2690*/  SEL R11, R8, R13, !P2 ;  /* 0x0000000d080b7207 */ /* 0x000fe40005000000 */
[----:B------:R-:W-:Y:S02]  /*26a0*/  LOP3.LUT P1, RZ, R14, 0xff, RZ, 0xc0, !PT ;  /* 0x000000ff0eff7812 */ /* 0x000fe4000782c0ff */
[----:B------:R-:W-:-:S02]  /*26b0*/  SEL R9, R9, R17, !P2 ;  /* 0x0000001109097207 */ /* 0x000fc40005000000 */
[----:B------:R-:W-:-:S04]  /*26c0*/  ISETP.LT.U32.AND P0, PT, R2, R11, PT ;  /* 0x0000000b0200720c */ /* 0x000fc80003f01070 */
[----:B------:R-:W-:-:S04]  /*26d0*/  ISETP.LT.AND.EX P0, PT, R3, R9, PT, P0 ;  /* 0x000000090300720c */ /* 0x000fc80003f01300 */
[C---:B------:R-:W-:Y:S02]  /*26e0*/  @P4 SEL R9, R3.reuse, R9, P0 ;  /* 0x0000000903094207 */ /* 0x040fe40000000000 */
[----:B------:R-:W-:Y:S02]  /*26f0*/  @P4 SEL R11, R2, R11, P0 ;  /* 0x0000000b020b4207 */ /* 0x000fe40000000000 */
[----:B------:R-:W-:Y:S02]  /*2700*/  @P1 SEL R15, R14, 0x1, !P4 ;  /* 0x000000010e0f1807 */ /* 0x000fe40006000000 */
[----:B------:R-:W-:Y:S01]  /*2710*/  SEL R3, R3, R9, !P1 ;  /* 0x0000000903037207 */ /* 0x000fe20004800000 */
[----:B------:R-:W-:Y:S01]  /*2720*/  IMAD.MOV.U32 R9, RZ, RZ, 0x400 ;  /* 0x00000400ff097424 */ /* 0x000fe200078e00ff */
[----:B------:R-:W-:Y:S02]  /*2730*/  SEL R2, R2, R11, !P1 ;  /* 0x0000000b02027207 */ /* 0x000fe40004800000 */
[----:B------:R-:W-:Y:S01]  /*2740*/  PRMT R4, R15, 0x7610, R4 ;  /* 0x000076100f047816 */ /* 0x000fe20000000004 */
[----:B------:R-:W-:Y:S06]  /*2750*/  BRA.U !UP0, `(.L_x_2747) ;  /* 0x0000000108e47547 */ /* 0x000fec000b800000 */
[----:B------:R-:W-:Y:S01]  /*2760*/  IMAD.MOV.U32 R9, RZ, RZ, 0x400 ;  /* 0x00000400ff097424 */ /* 0x000fe200078e00ff */
[----:B------:R-:W0:Y:S01]  /*2770*/  LDCU UR5, c[0x0][0x390] ;  /* 0x00007200ff0577ac */ /* 0x000e220008000800 */
[----:B------:R-:W-:-:S12]  /*2780*/  UIADD3 UR6, UPT, UPT, UR4, -0x400, URZ ;  /* 0xfffffc0004067890 */ /* 0x000fd8000fffe0ff */
.L_x_2749:
[----:B------:R-:W-:-:S05]  /*2790*/  IMAD.WIDE R20, R9, 0x10, R6 ;  /* 0x0000001009147825 */ /* 0x000fca00078e0206 */
[----:B------:R-:W2:Y:S04]  /*27a0*/  LDG.E.U16.CONSTANT R19, desc[UR8][R20.64] ;  /* 0x0000000814137981 */ /* 0x000ea8000c1e9500 */
[----:B------:R-:W3:Y:S04]  /*27b0*/  LDG.E.64.CONSTANT R10, desc[UR8][R20.64+0x8] ;  /* 0x00000808140a7981 */ /* 0x000ee8000c1e9b00 */
[----:B------:R-:W4:Y:S04]  /*27c0*/  LDG.E.U16.CONSTANT R22, desc[UR8][R20.64+0x1000] ;  /* 0x0010000814167981 */ /* 0x000f28000c1e9500 */
[----:B------:R-:W5:Y:S04]  /*27d0*/  LDG.E.64.CONSTANT R12, desc[UR8][R20.64+0x1008] ;  /* 0x00100808140c7981 */ /* 0x000f68000c1e9b00 */
[----:B------:R-:W5:Y:S04]  /*27e0*/  LDG.E.U16.CONSTANT R8, desc[UR8][R20.64+0x2000] ;  /* 0x0020000814087981 */ /* 0x000f68000c1e9500 */
[----:B------:R-:W5:Y:S04]  /*27f0*/  LDG.E.64.CONSTANT R14, desc[UR8][R20.64+0x2008] ;  /* 0x00200808140e7981 */ /* 0x000f68000c1e9b00 */
[----:B------:R-:W5:Y:S04]  /*2800*/  LDG.E.U16.CONSTANT R18, desc[UR8][R20.64+0x3000] ;  /* 0x0030000814127981 */ /* 0x000f68000c1e9500 */
[----:B------:R-:W5:Y:S01]  /*2810*/  LDG.E.64.CONSTANT R16, desc[UR8][R20.64+0x3008] ;  /* 0x0030080814107981 */ /* 0x000f62000c1e9b00 */
[----:B------:R-:W-:Y:S01]  /*2820*/  LOP3.LUT P2, RZ, R4, 0xff, RZ, 0xc0, !PT ;  /* 0x000000ff04ff7812 */ /* 0x000fe2000784c0ff */
[----:B------:R-:W-:Y:S01]  /*2830*/  IMAD.MOV.U32 R23, RZ, RZ, R3 ;  /* 0x000000ffff177224 */ /* 0x000fe200078e0003 */
[----:B0-----:R-:W-:Y:S01]  /*2840*/  UMOV UR4, UR5 ;  /* 0x0000000500047c82 */ /* 0x001fe20008000000 */
[----:B--2---:R-:W-:-:S02]  /*2850*/  LOP3.LUT P1, RZ, R19, 0xff, RZ, 0xc0, !PT ;  /* 0x000000ff13ff7812 */ /* 0x004fc4000782c0ff */
[----:B---3--:R-:W-:-:S08]  /*2860*/  ISETP.LT.U32.AND P0, PT, R10, R2, PT ;  /* 0x000000020a00720c */ /* 0x008fd00003f01070 */
        /* <DEDUP_REMOVED lines=8> */
[----:B-----5:R-:W-:Y:S02]  /*28f0*/  ISETP.LT.U32.AND P0, PT, R12, R3, PT ;  /* 0x000000030c00720c */ /* 0x020fe40003f01070 */
        /* <DEDUP_REMOVED lines=9> */
[----:B------:R-:W-:Y:S02]  /*2990*/  IADD3 R2, PT, PT, -R9, UR4, RZ ;  /* 0x0000000409027c10 */ /* 0x000fe4000fffe1ff */
[C---:B------:R-:W-:Y:S02]  /*29a0*/  ISETP.LT.AND.EX P0, PT, R15.reuse, R13, PT, P0 ;  /* 0x0000000d0f00720c */ /* 0x040fe40003f01300 */
[----:B------:R-:W-:Y:S02]  /*29b0*/  @P1 SEL R8, R22, 0x1, !P2 ;  /* 0x0000000116081807 */ /* 0x000fe40005000000 */
[----:B------:R-:W-:Y:S02]  /*29c0*/  @P2 SEL R3, R14, R3, P0 ;  /* 0x000000030e032207 */ /* 0x000fe40000000000 */
[----:B------:R-:W-:Y:S02]  /*29d0*/  @P2 SEL R13, R15, R13, P0 ;  /* 0x0000000d0f0d2207 */ /* 0x000fe40000000000 */
[----:B------:R-:W-:-:S02]  /*29e0*/  LOP3.LUT P3, RZ, R18, 0xff, RZ, 0xc0, !PT ;  /* 0x000000ff12ff7812 */ /* 0x000fc4000786c0ff */
[----:B------:R-:W-:Y:S02]  /*29f0*/  SEL R3, R14, R3, !P1 ;  /* 0x000000030e037207 */ /* 0x000fe40004800000 */
[----:B------:R-:W-:Y:S02]  /*2a00*/  LOP3.LUT P2, RZ, R8, 0xff, RZ, 0xc0, !PT ;  /* 0x000000ff08ff7812 */ /* 0x000fe4000784c0ff */
[----:B------:R-:W-:Y:S02]  /*2a10*/  SEL R15, R15, R13, !P1 ;  /* 0x0000000d0f0f7207 */ /* 0x000fe40004800000 */
[----:B------:R-:W-:Y:S02]  /*2a20*/  ISETP.GE.AND P1, PT, R2, 0x400, PT ;  /* 0x000004000200780c */ /* 0x000fe40003f26270 */
        /* <DEDUP_REMOVED lines=9> */
[----:B------:R-:W-:-:S05]  /*2ac0*/  VIADD R9, R9, 0x400 ;  /* 0x0000040009097836 */ /* 0x000fca0000000000 */
[----:B------:R-:W-:-:S13]  /*2ad0*/  ISETP.GT.AND P0, PT, R9, UR6, PT ;  /* 0x0000000609007c0c */ /* 0x000fda000bf04270 */
[----:B------:R-:W-:Y:S05]  /*2ae0*/  @!P0 BRA `(.L_x_2749) ;  /* 0xfffffffc00288947 */ /* 0x000fea000383ffff */
.L_x_2747:
[----:B------:R-:W-:-:S13]  /*2af0*/  ISETP.GE.AND P0, PT, R9, UR4, PT ;  /* 0x0000000409007c0c */ /* 0x000fda000bf06270 */
[----:B------:R-:W-:Y:S05]  /*2b00*/  @P0 BRA `(.L_x_2748) ;  /* 0x00000004009c0947 */ /* 0x000fea0003800000 */
[----:B------:R-:W-:Y:S01]  /*2b10*/  IADD3 R19, PT, PT, -R9, UR4, RZ ;  /* 0x0000000409137c10 */ /* 0x000fe2000fffe1ff */
[----:B------:R-:W-:Y:S03]  /*2b20*/  BSSY.RECONVERGENT B1, `(.L_x_2748) ;  /* 0x0000065000017945 */ /* 0x000fe60003800200 */
[----:B------:R-:W-:-:S13]  /*2b30*/  ISETP.GE.AND P0, PT, R5, R19, PT ;  /* 0x000000130500720c */ /* 0x000fda0003f06270 */
[----:B------:R-:W-:Y:S05]  /*2b40*/  @P0 BRA `(.L_x_2750) ;  /* 0x0000000400880947 */ /* 0x000fea0003800000 */
[----:B------:R-:W-:Y:S01]  /*2b50*/  LOP3.LUT R6, RZ, R5, RZ, 0x33, !PT ;  /* 0x00000005ff067212 */ /* 0x000fe200078e33ff */
[----:B------:R-:W-:Y:S01]  /*2b60*/  BSSY.RECONVERGENT B2, `(.L_x_2751) ;  /* 0x000001f000027945 */ /* 0x000fe20003800200 */
[----:B------:R-:W-:Y:S02]  /*2b70*/  IMAD.MOV.U32 R18, RZ, RZ, R5 ;  /* 0x000000ffff127224 */ /* 0x000fe400078e0005 */
[----:B------:R-:W-:-:S04]  /*2b80*/  IADD3 R8, PT, PT, -R9, UR4, R6 ;  /* 0x0000000409087c10 */ /* 0x000fc8000fffe106 */
        /* <DEDUP_REMOVED lines=10> */
.L_x_2753:
[----:B0-----:R-:W-:-:S05]  /*2c30*/  IMAD.WIDE.U32 R10, R15, 0x10, R6 ;  /* 0x000000100f0a7825 */ /* 0x001fca00078e0006 */
[----:B------:R-:W2:Y:S04]  /*2c40*/  LDG.E.U16.CONSTANT R14, desc[UR8][R10.64] ;  /* 0x000000080a0e7981 */ /* 0x000ea8000c1e9500 */
[----:B------:R-:W3:Y:S01]  /*2c50*/  LDG.E.64.CONSTANT R12, desc[UR8][R10.64+0x8] ;  /* 0x000008080a0c7981 */ /* 0x000ee2000c1e9b00 */
[----:B------:R-:W-:Y:S01]  /*2c60*/  VIADD R8, R8, 0x1 ;  /* 0x0000000108087836 */ /* 0x000fe20000000000 */
[----:B------:R-:W-:Y:S01]  /*2c70*/  LOP3.LUT P3, RZ, R4, 0xff, RZ, 0xc0, !PT ;  /* 0x000000ff04ff7812 */ /* 0x000fe2000786c0ff */
[----:B------:R-:W-:Y:S02]  /*2c80*/  VIADD R18, R18, 0x100 ;  /* 0x0000010012127836 */ /* 0x000fe40000000000 */
[----:B------:R-:W-:Y:S01]  /*2c90*/  VIADD R15, R15, 0x100 ;  /* 0x000001000f0f7836 */ /* 0x000fe20000000000 */
[----:B--2---:R-:W-:-:S02]  /*2ca0*/  LOP3.LUT P1, RZ, R14, 0xff, RZ, 0xc0, !PT ;  /* 0x000000ff0eff7812 */ /* 0x004fc4000782c0ff */
[----:B---3--:R-:W-:-:S07]  /*2cb0*/  ISETP.LT.U32.AND P0, PT, R12, R2, PT ;  /* 0x000000020c00720c */ /* 0x008fce0003f01070 */
[----:B------:R-:W-:Y:S02]  /*2cc0*/  @P3 SEL R14, R4, 0x1, !P1 ;  /* 0x00000001040e3807 */ /* 0x000fe40004800000 */
[CC--:B------:R-:W-:Y:S02]  /*2cd0*/  ISETP.LT.AND.EX P0, PT, R13.reuse, R3.reuse, PT, P0 ;  /* 0x000000030d00720c */ /* 0x0c0fe40003f01300 */
[----:B------:R-:W-:Y:S02]  /*2ce0*/  PRMT R4, R14, 0x7610, R4 ;  /* 0x000076100e047816 */ /* 0x000fe40000000004 */
[----:B------:R-:W-:Y:S02]  /*2cf0*/  @P1 SEL R2, R12, R2, P0 ;  /* 0x000000020c021207 */ /* 0x000fe40000000000 */
[----:B------:R-:W-:Y:S02]  /*2d00*/  @P1 SEL R3, R13, R3, P0 ;  /* 0x000000030d031207 */ /* 0x000fe40000000000 */
[----:B------:R-:W-:-:S02]  /*2d10*/  ISETP.NE.AND P0, PT, R8, RZ, PT ;  /* 0x000000ff0800720c */ /* 0x000fc40003f05270 */
[----:B------:R-:W-:Y:S02]  /*2d20*/  SEL R2, R12, R2, !P3 ;  /* 0x000000020c027207 */ /* 0x000fe40005800000 */
[----:B------:R-:W-:-:S09]  /*2d30*/  SEL R3, R13, R3, !P3 ;  /* 0x000000030d037207 */ /* 0x000fd20005800000 */
[----:B------:R-:W-:Y:S05]  /*2d40*/  @P0 BRA `(.L_x_2753) ;  /* 0xfffffffc00b80947 */ /* 0x000fea000383ffff */
.L_x_2752:
[----:B------:R-:W-:Y:S05]  /*2d50*/  BSYNC.RECONVERGENT B2 ;  /* 0x0000000000027941 */ /* 0x000fea0003800200 */
.L_x_2751:
[----:B------:R-:W-:Y:S05]  /*2d60*/  @!P2 BRA `(.L_x_2750) ;  /* 0x000000040000a947 */ /* 0x000fea0003800000 */
[----:B------:R-:W0:Y:S01]  /*2d70*/  LDCU.64 UR6, c[0x0][0x380] ;  /* 0x00007000ff0677ac */ /* 0x000e220008000a00 */
[----:B------:R-:W2:Y:S01]  /*2d80*/  LDC.64 R6, c[0x0][0x380] ;  /* 0x0000e000ff067b82 */ /* 0x000ea20000000a00 */
[C---:B------:R-:W-:Y:S01]  /*2d90*/  IADD3 R13, P0, PT, R18.reuse, R9, RZ ;  /* 0x00000009120d7210 */ /* 0x040fe20007f1e0ff */
[----:B------:R-:W-:-:S04]  /*2da0*/  IMAD.IADD R21, R18, 0x1, R9 ;  /* 0x0000000112157824 */ /* 0x000fc800078e0209 */
[----:B------:R-:W-:Y:S01]  /*2db0*/  IMAD.X R8, RZ, RZ, RZ, P0 ;  /* 0x000000ffff087224 */ /* 0x000fe200000e06ff */
[----:B0-----:R-:W-:-:S04]  /*2dc0*/  LEA R10, P1, R13, UR6, 0x4 ;  /* 0x000000060d0a7c11 */ /* 0x001fc8000f8220ff */
[----:B------:R-:W-:Y:S02]  /*2dd0*/  IADD3 R10, P0, PT, R10, 0x3008, RZ ;  /* 0x000030080a0a7810 */ /* 0x000fe40007f1e0ff */
[----:B------:R-:W-:-:S05]  /*2de0*/  LEA.HI.X R13, R13, UR7, R8, 0x4, P1 ;  /* 0x000000070d0d7c11 */ /* 0x000fca00088f2408 */
[----:B------:R-:W-:-:S07]  /*2df0*/  IMAD.X R13, RZ, RZ, R13, P0 ;  /* 0x000000ffff0d7224 */ /* 0x000fce00000e060d */
.L_x_2754:
[----:B--2---:R-:W-:-:S05]  /*2e00*/  IMAD.WIDE.U32 R8, R21, 0x10, R6 ;  /* 0x0000001015087825 */ /* 0x004fca00078e0006 */
[----:B------:R-:W2:Y:S04]  /*2e10*/  LDG.E.U16.CONSTANT R23, desc[UR8][R8.64] ;  /* 0x0000000808177981 */ /* 0x000ea8000c1e9500 */
[----:B------:R0:W3:Y:S02]  /*2e20*/  LDG.E.64.CONSTANT R14, desc[UR8][R8.64+0x8] ;  /* 0x00000808080e7981 */ /* 0x0000e4000c1e9b00 */
[----:B0-----:R-:W-:Y:S02]  /*2e30*/  IMAD.MOV.U32 R8, RZ, RZ, R10 ;  /* 0x000000ffff087224 */ /* 0x001fe400078e000a */
[----:B------:R-:W-:-:S05]  /*2e40*/  IMAD.MOV.U32 R9, RZ, RZ, R13 ;  /* 0x000000ffff097224 */ /* 0x000fca00078e000d */
[----:B------:R-:W4:Y:S04]  /*2e50*/  LDG.E.U16.CONSTANT R24, desc[UR8][R8.64+-0x2008] ;  /* 0xffdff80808187981 */ /* 0x000f28000c1e9500 */
[----:B------:R-:W5:Y:S04]  /*2e60*/  LDG.E.64.CONSTANT R12, desc[UR8][R8.64+-0x2000] ;  /* 0xffe00008080c7981 */ /* 0x000f68000c1e9b00 */
[----:B------:R-:W5:Y:S04]  /*2e70*/  LDG.E.U16.CONSTANT R20, desc[UR8][R8.64+-0x1008] ;  /* 0xffeff80808147981 */ /* 0x000f68000c1e9500 */
[----:B------:R-:W5:Y:S04]  /*2e80*/  LDG.E.64.CONSTANT R10, desc[UR8][R8.64+-0x1000] ;  /* 0xfff00008080a7981 */ /* 0x000f68000c1e9b00 */
[----:B------:R-:W5:Y:S04]  /*2e90*/  LDG.E.U16.CONSTANT R22, desc[UR8][R8.64+-0x8] ;  /* 0xfffff80808167981 */ /* 0x000f68000c1e9500 */
[----:B------:R-:W5:Y:S01]  /*2ea0*/  LDG.E.64.CONSTANT R16, desc[UR8][R8.64] ;  /* 0x0000000808107981 */ /* 0x000f62000c1e9b00 */
[----:B------:R-:W-:Y:S01]  /*2eb0*/  LOP3.LUT P2, RZ, R4, 0xff, RZ, 0xc0, !PT ;  /* 0x000000ff04ff7812 */ /* 0x000fe2000784c0ff */
[----:B------:R-:W-:-:S02]  /*2ec0*/  IMAD.MOV.U32 R25, RZ, RZ, R3 ;  /* 0x000000ffff197224 */ /* 0x000fc400078e0003 */
[----:B------:R-:W-:Y:S02]  /*2ed0*/  VIADD R18, R18, 0x400 ;  /* 0x0000040012127836 */ /* 0x000fe40000000000 */
[----:B------:R-:W-:Y:S01]  /*2ee0*/  VIADD R21, R21, 0x400 ;  /* 0x0000040015157836 */ /* 0x000fe20000000000 */
[----:B--2---:R-:W-:Y:S02]  /*2ef0*/  LOP3.LUT P1, RZ, R23, 0xff, RZ, 0xc0, !PT ;  /* 0x000000ff17ff7812 */ /* 0x004fe4000782c0ff */
[----:B---3--:R-:W-:-:S05]  /*2f00*/  ISETP.LT.U32.AND P0, PT, R14, R2, PT ;  /* 0x000000020e00720c */ /* 0x008fca0003f01070 */
[----:B------:R-:W-:Y:S02]  /*2f10*/  @P2 SEL R23, R4, 0x1, !P1 ;  /* 0x0000000104172807 */ /* 0x000fe40004800000 */
[-C--:B------:R-:W-:Y:S02]  /*2f20*/  ISETP.LT.AND.EX P0, PT, R15, R25.reuse, PT, P0 ;  /* 0x000000190f00720c */ /* 0x080fe40003f01300 */
[----:B------:R-:W-:Y:S02]  /*2f30*/  LOP3.LUT P3, RZ, R23, 0xff, RZ, 0xc0, !PT ;  /* 0x000000ff17ff7812 */ /* 0x000fe4000786c0ff */
[C---:B------:R-:W-:Y:S02]  /*2f40*/  @P1 SEL R2, R14.reuse, R2, P0 ;  /* 0x000000020e021207 */ /* 0x040fe40000000000 */
[----:B------:R-:W-:Y:S02]  /*2f50*/  @P1 SEL R25, R15, R25, P0 ;  /* 0x000000190f191207 */ /* 0x000fe40000000000 */
[----:B------:R-:W-:-:S02]  /*2f60*/  SEL R3, R14, R2, !P2 ;  /* 0x000000020e037207 */ /* 0x000fc40005000000 */
[----:B------:R-:W-:Y:S02]  /*2f70*/  SEL R15, R15, R25, !P2 ;  /* 0x000000190f0f7207 */ /* 0x000fe40005000000 */
[----:B----4-:R-:W-:Y:S02]  /*2f80*/  LOP3.LUT P4, RZ, R24, 0xff, RZ, 0xc0, !PT ;  /* 0x000000ff18ff7812 */ /* 0x010fe4000788c0ff */
[----:B-----5:R-:W-:Y:S02]  /*2f90*/  ISETP.LT.U32.AND P0, PT, R12, R3, PT ;  /* 0x000000030c00720c */ /* 0x020fe40003f01070 */
[----:B------:R-:W-:Y:S02]  /*2fa0*/  @P3 SEL R24, R23, 0x1, !P4 ;  /* 0x0000000117183807 */ /* 0x000fe40006000000 */
[----:B------:R-:W-:Y:S02]  /*2fb0*/  ISETP.LT.AND.EX P0, PT, R13, R15, PT, P0 ;  /* 0x0000000f0d00720c */ /* 0x000fe40003f01300 */
[----:B------:R-:W-:-:S02]  /*2fc0*/  LOP3.LUT P2, RZ, R20, 0xff, RZ, 0xc0, !PT ;  /* 0x000000ff14ff7812 */ /* 0x000fc4000784c0ff */
[----:B------:R-:W-:-:S03]  /*2fd0*/  LOP3.LUT P1, RZ, R24, 0xff, RZ, 0xc0, !PT ;  /* 0x000000ff18ff7812 */ /* 0x000fc6000782c0ff */
[C---:B------:R-:W-:Y:S02]  /*2fe0*/  @P4 SEL R3, R12.reuse, R3, P0 ;  /* 0x000000030c034207 */ /* 0x040fe40000000000 */
[C---:B------:R-:W-:Y:S02]  /*2ff0*/  @P4 SEL R15, R13.reuse, R15, P0 ;  /* 0x0000000f0d0f4207 */ /* 0x040fe40000000000 */
[----:B------:R-:W-:Y:S02]  /*3000*/  SEL R3, R12, R3, !P3 ;  /* 0x000000030c037207 */ /* 0x000fe40005800000 */
[----:B------:R-:W-:Y:S02]  /*3010*/  SEL R13, R13, R15, !P3 ;  /* 0x0000000f0d0d7207 */ /* 0x000fe40005800000 */
[----:B------:R-:W-:Y:S02]  /*3020*/  ISETP.LT.U32.AND P0, PT, R10, R3, PT ;  /* 0x000000030a00720c */ /* 0x000fe40003f01070 */
[----:B------:R-:W-:-:S02]  /*3030*/  LOP3.LUT P3, RZ, R22, 0xff, RZ, 0xc0, !PT ;  /* 0x000000ff16ff7812 */ /* 0x000fc4000786c0ff */
[C---:B------:R-:W-:Y:S02]  /*3040*/  ISETP.LT.AND.EX P0, PT, R11.reuse, R13, PT, P0 ;  /* 0x0000000d0b00720c */ /* 0x040fe40003f01300 */
[----:B------:R-:W-:Y:S02]  /*3050*/  @P1 SEL R20, R24, 0x1, !P2 ;  /* 0x0000000118141807 */ /* 0x000fe40005000000 */
[C---:B------:R-:W-:Y:S02]  /*3060*/  @P2 SEL R3, R10.reuse, R3, P0 ;  /* 0x000000030a032207 */ /* 0x040fe40000000000 */
[----:B------:R-:W-:Y:S02]  /*3070*/  @P2 SEL R13, R11, R13, P0 ;  /* 0x0000000d0b0d2207 */ /* 0x000fe40000000000 */
[----:B------:R-:W-:Y:S02]  /*3080*/  SEL R3, R10, R3, !P1 ;  /* 0x000000030a037207 */ /* 0x000fe40004800000 */
[----:B------:R-:W-:-:S02]  /*3090*/  LOP3.LUT P2, RZ, R20, 0xff, RZ, 0xc0, !PT ;  /* 0x000000ff14ff7812 */ /* 0x000fc4000784c0ff */
[----:B------:R-:W-:Y:S02]  /*30a0*/  SEL R11, R11, R13, !P1 ;  /* 0x0000000d0b0b7207 */ /* 0x000fe40004800000 */
[----:B------:R-:W-:Y:S02]  /*30b0*/  ISETP.GE.AND P1, PT, R18, R19, PT ;  /* 0x000000131200720c */ /* 0x000fe40003f26270 */
[----:B------:R-:W-:Y:S02]  /*30c0*/  ISETP.LT.U32.AND P0, PT, R16, R3, PT ;  /* 0x000000031000720c */ /* 0x000fe40003f01070 */
[----:B------:R-:W-:Y:S02]  /*30d0*/  IADD3 R10, P4, PT, R8, 0x4000, RZ ;  /* 0x00004000080a7810 */ /* 0x000fe40007f9e0ff */
[----:B------:R-:W-:-:S03]  /*30e0*/  ISETP.LT.AND.EX P0, PT, R17, R11, PT, P0 ;  /* 0x0000000b1100720c */ /* 0x000fc60003f01300 */
[----:B------:R-:W-:Y:S01]  /*30f0*/  @P2 SEL R22, R20, 0x1, !P3 ;  /* 0x0000000114162807 */ /* 0x000fe20005800000 */
[----:B------:R-:W-:Y:S01]  /*3100*/  IMAD.X R13, RZ, RZ, R9, P4 ;  /* 0x000000ffff0d7224 */ /* 0x000fe200020e0609 */
[C---:B------:R-:W-:Y:S02]  /*3110*/  @P3 SEL R3, R16.reuse, R3, P0 ;  /* 0x0000000310033207 */ /* 0x040fe40000000000 */
[C---:B------:R-:W-:Y:S02]  /*3120*/  @P3 SEL R11, R17.reuse, R11, P0 ;  /* 0x0000000b110b3207 */ /* 0x040fe40000000000 */
[----:B------:R-:W-:Y:S02]  /*3130*/  SEL R2, R16, R3, !P2 ;  /* 0x0000000310027207 */ /* 0x000fe40005000000 */
[----:B------:R-:W-:Y:S02]  /*3140*/  SEL R3, R17, R11, !P2 ;  /* 0x0000000b11037207 */ /* 0x000fe40005000000 */
[----:B------:R-:W-:Y:S01]  /*3150*/  PRMT R4, R22, 0x7610, R4 ;  /* 0x0000761016047816 */ /* 0x000fe20000000004 */
[----:B------:R-:W-:Y:S06]  /*3160*/  @!P1 BRA `(.L_x_2754) ;  /* 0xfffffffc00249947 */ /* 0x000fec000383ffff */
.L_x_2750:
[----:B------:R-:W-:Y:S05]  /*3170*/  BSYNC.RECONVERGENT B1 ;  /* 0x0000000000017941 */ /* 0x000fea0003800200 */
.L_x_2748:
        /* <DEDUP_REMOVED lines=24> */
.L_x_2756:
[----:B------:R-:W-:Y:S05]  /*3300*/  BSYNC.RECONVERGENT B1 ;  /* 0x0000000000017941 */ /* 0x000fea0003800200 */
.L_x_2755:
        /* <DEDUP_REMOVED lines=23> */
.L_x_2758:
[----:B------:R-:W-:Y:S05]  /*3480*/  BSYNC.RECONVERGENT B1 ;  /* 0x0000000000017941 */ /* 0x000fea0003800200 */
.L_x_2757:
        /* <DEDUP_REMOVED lines=20> */
.L_x_2760:
[----:B------:R-:W-:Y:S05]  /*35d0*/  BSYNC.RECONVERGENT B1 ;  /* 0x0000000000017941 */ /* 0x000fea0003800200 */
.L_x_2759:
        /* <DEDUP_REMOVED lines=20> */
.L_x_2762:
[----:B------:R-:W-:Y:S05]  /*3720*/  BSYNC.RECONVERGENT B1 ;  /* 0x0000000000017941 */ /* 0x000fea0003800200 */
.L_x_2761:
        /* <DEDUP_REMOVED lines=20> */
.L_x_2764:
[----:B------:R-:W-:Y:S05]  /*3870*/  BSYNC.RECONVERGENT B1 ;  /* 0x0000000000017941 */ /* 0x000fea0003800200 */
.L_x_2763:
        /* <DEDUP_REMOVED lines=10> */
.L_x_2766:
[----:B------:R-:W-:Y:S05]  /*3920*/  BSYNC.RECONVERGENT B1 ;  /* 0x0000000000017941 */ /* 0x000fea0003800200 */
.L_x_2765:
        /* <DEDUP_REMOVED lines=10> */
[----:B------:R-:W3:Y:S04]  /*39d0*/  LDS.64 R12, [UR5+0x30] ;  /* 0x00003005ff0c7984 */ /* 0x000ee80008000a00 */
[----:B------:R-:W3:Y:S04]  /*39e0*/  LDS.U8 R18, [UR5+0x38] ;  /* 0x00003805ff127984 */ /* 0x000ee80008000000 */
[----:B------:R-:W3:Y:S04]  /*39f0*/  LDS.64 R10, [UR5+0x40] ;  /* 0x00004005ff0a7984 */ /* 0x000ee80008000a00 */
[----:B------:R-:W3:Y:S04]  /*3a00*/  LDS.U8 R14, [UR5+0x48] ;  /* 0x00004805ff0e7984 */ /* 0x000ee80008000000 */
[----:B--2-4-:R-:W2:Y:S01]  /*3a10*/  LDS.64 R8, [UR5+0x50] ;  /* 0x00005005ff087984 */ /* 0x014ea20008000a00 */
[----:B-----5:R-:W-:-:S02]  /*3a20*/  ISETP.NE.AND P2, PT, R16, RZ, PT ;  /* 0x000000ff1000720c */ /* 0x020fc40003f45270 */
[----:B0-----:R-:W-:Y:S02]  /*3a30*/  ISETP.LT.U32.AND P0, PT, R6, R2, PT ;  /* 0x000000020600720c */ /* 0x001fe40003f01070 */
        /* <DEDUP_REMOVED lines=31> */
[----:B--2---:R-:W-:Y:S02]  /*3c30*/  ISETP.LT.U32.AND P0, PT, R8, R13, PT ;  /* 0x0000000d0800720c */ /* 0x004fe40003f01070 */
[----:B------:R-:W-:Y:S01]  /*3c40*/  @P5 SEL R14, R18, 0x1, !P3 ;  /* 0x00000001120e5807 */ /* 0x000fe20005800000 */
[----:B------:R-:W2:Y:S01]  /*3c50*/  LDS.64 R2, [UR5+0x80] ;  /* 0x00008005ff027984 */ /* 0x000ea20008000a00 */
        /* <DEDUP_REMOVED lines=33> */
.L_x_2728:
[----:B------:R-:W-:Y:S05]  /*3e70*/  BSYNC.RECONVERGENT B0 ;  /* 0x0000000000007941 */ /* 0x000fea0003800200 */
.L_x_2705:
        /* <DEDUP_REMOVED lines=16> */
.L_x_2767:
        /* <DEDUP_REMOVED lines=16> */
.L_x_14370:


//--------------------- .text._ZN3cub18CUB_300001_SM_10006detail6reduce18DeviceReduceKernelINS2_10policy_hubIN4cuda3std3__45tupleIJblEEEyN6thrust24THRUST_300001_SM_1000_NS8cuda_cub9__find_if7functorIS9_EEE10Policy1000ENSB_12zip_iteratorINS8_IJNSD_26transform_input_iterator_tIbNSB_6detail15normal_iteratorINSB_10device_ptrIiEEEENSK_10functional5actorINSP_9compositeIJNSP_16operator_adaptorINS7_8equal_toIvEEEENSQ_INSP_8argumentILj0EEEEENSQ_INSP_5valueIiEEEEEEEEEEENSB_17counting_iteratorIlNSB_11use_defaultES16_S16_EEEEEEEySF_S9_NS7_10__identityEEEvT0_PT3_T1_NS0_13GridEvenShareIS1E_EET2_T4_ --------------------------
	.section	.text._ZN3cub18CUB_300001_SM_10006detail6reduce18DeviceReduceKernelINS2_10policy_hubIN4cuda3std3__45tupleIJblEEEyN6thrust24THRUST_300001_SM_1000_NS8cuda_cub9__find_if7functorIS9_EEE10Policy1000ENSB_12zip_iteratorINS8_IJNSD_26transform_input_iterator_tIbNSB_6detail15normal_iteratorINSB_10device_ptrIiEEEENSK_10functional5actorINSP_9compositeIJNSP_16operator_adaptorINS7_8equal_toIvEEEENSQ_INSP_8argumentILj0EEEEENSQ_INSP_5valueIiEEEEEEEEEEENSB_17counting_iteratorIlNSB_11use_defaultES16_S16_EEEEEEEySF_S9_NS7_10__identityEEEvT0_PT3_T1_NS0_13GridEvenShareIS1E_EET2_T4_,"ax",@progbits
	.align	128
        .global         _ZN3cub18CUB_300001_SM_10006detail6reduce18DeviceReduceKernelINS2_10policy_hubIN4cuda3std3__45tupleIJblEEEyN6thrust24THRUST_300001_SM_1000_NS8cuda_cub9__find_if7functorIS9_EEE10Policy1000ENSB_12zip_iteratorINS8_IJNSD_26transform_input_iterator_tIbNSB_6detail15normal_iteratorINSB_10device_ptrIiEEEENSK_10functional5actorINSP_9compositeIJNSP_16operator_adaptorINS7_8equal_toIvEEEENSQ_INSP_8argumentILj0EEEEENSQ_INSP_5valueIiEEEEEEEEEEENSB_17counting_iteratorIlNSB_11use_defaultES16_S16_EEEEEEEySF_S9_NS7_10__identityEEEvT0_PT3_T1_NS0_13GridEvenShareIS1E_EET2_T4_
        .type           _ZN3cub18CUB_300001_SM_10006detail6reduce18DeviceReduceKernelINS2_10policy_hubIN4cuda3std3__45tupleIJblEEEyN6thrust24THRUST_300001_SM_1000_NS8cuda_cub9__find_if7functorIS9_EEE10Policy1000ENSB_12zip_iteratorINS8_IJNSD_26transform_input_iterator_tIbNSB_6detail15normal_iteratorINSB_10device_ptrIiEEEENSK_10functional5actorINSP_9compositeIJNSP_16operator_adaptorINS7_8equal_toIvEEEENSQ_INSP_8argumentILj0EEEEENSQ_INSP_5valueIiEEEEEEEEEEENSB_17counting_iteratorIlNSB_11use_defaultES16_S16_EEEEEEEySF_S9_NS7_10__identityEEEvT0_PT3_T1_NS0_13GridEvenShareIS1E_EET2_T4_,@function
        .size           _ZN3cub18CUB_300001_SM_10006detail6reduce18DeviceReduceKernelINS2_10policy_hubIN4cuda3std3__45tupleIJblEEEyN6thrust24THRUST_300001_SM_1000_NS8cuda_cub9__find_if7functorIS9_EEE10Policy1000ENSB_12zip_iteratorINS8_IJNSD_26transform_input_iterator_tIbNSB_6detail15normal_iteratorINSB_10device_ptrIiEEEENSK_10functional5actorINSP_9compositeIJNSP_16operator_adaptorINS7_8equal_toIvEEEENSQ_INSP_8argumentILj0EEEEENSQ_INSP_5valueIiEEEEEEEEEEENSB_17counting_iteratorIlNSB_11use_defaultES16_S16_EEEEEEEySF_S9_NS7_10__identityEEEvT0_PT3_T1_NS0_13GridEvenShareIS1E_EET2_T4_,(.L_x_14371 - _ZN3cub18CUB_300001_SM_10006detail6reduce18DeviceReduceKernelINS2_10policy_hubIN4cuda3std3__45tupleIJblEEEyN6thrust24THRUST_300001_SM_1000_NS8cuda_cub9__find_if7functorIS9_EEE10Policy1000ENSB_12zip_iteratorINS8_IJNSD_26transform_input_iterator_tIbNSB_6detail15normal_iteratorINSB_10device_ptrIiEEEENSK_10functional5actorINSP_9compositeIJNSP_16operator_adaptorINS7_8equal_toIvEEEENSQ_INSP_8argumentILj0EEEEENSQ_INSP_5valueIiEEEEEEEEEEENSB_17counting_iteratorIlNSB_11use_defaultES16_S16_EEEEEEEySF_S9_NS7_10__identityEEEvT0_PT3_T1_NS0_13GridEvenShareIS1E_EET2_T4_)
        .other          _ZN3cub18CUB_300001_SM_10006detail6reduce18DeviceReduceKernelINS2_10policy_hubIN4cuda3std3__45tupleIJblEEEyN6thrust24THRUST_300001_SM_1000_NS8cuda_cub9__find_if7functorIS9_EEE10Policy1000ENSB_12zip_iteratorINS8_IJNSD_26transform_input_iterator_tIbNSB_6detail15normal_iteratorINSB_10device_ptrIiEEEENSK_10functional5actorINSP_9compositeIJNSP_16operator_adaptorINS7_8equal_toIvEEEENSQ_INSP_8argumentILj0EEEEENSQ_INSP_5valueIiEEEEEEEEEEENSB_17counting_iteratorIlNSB_11use_defaultES16_S16_EEEEEEEySF_S9_NS7_10__identityEEEvT0_PT3_T1_NS0_13GridEvenShareIS1E_EET2_T4_,@"STO_CUDA_ENTRY STV_DEFAULT"
_ZN3cub18CUB_300001_SM_10006detail6reduce18DeviceReduceKernelINS2_10policy_hubIN4cuda3std3__45tupleIJblEEEyN6thrust24THRUST_300001_SM_1000_NS8cuda_cub9__find_if7functorIS9_EEE10Policy1000ENSB_12zip_iteratorINS8_IJNSD_26transform_input_iterator_tIbNSB_6detail15normal_iteratorINSB_10device_ptrIiEEEENSK_10functional5actorINSP_9compositeIJNSP_16operator_adaptorINS7_8equal_toIvEEEENSQ_INSP_8argumentILj0EEEEENSQ_INSP_5valueIiEEEEEEEEEEENSB_17counting_iteratorIlNSB_11use_defaultES16_S16_EEEEEEEySF_S9_NS7_10__identityEEEvT0_PT3_T1_NS0_13GridEvenShareIS1E_EET2_T4_:
.text._ZN3cub18CUB_300001_SM_10006detail6reduce18DeviceReduceKernelINS2_10policy_hubIN4cuda3std3__45tupleIJblEEEyN6thrust24THRUST_300001_SM_1000_NS8cuda_cub9__find_if7functorIS9_EEE10Policy1000ENSB_12zip_iteratorINS8_IJNSD_26transform_input_iterator_tIbNSB_6detail15normal_iteratorINSB_10device_ptrIiEEEENSK_10functional5actorINSP_9compositeIJNSP_16operator_adaptorINS7_8equal_toIvEEEENSQ_INSP_8argumentILj0EEEEENSQ_INSP_5valueIiEEEEEEEEEEENSB_17counting_iteratorIlNSB_11use_defaultES16_S16_EEEEEEEySF_S9_NS7_10__identityEEEvT0_PT3_T1_NS0_13GridEvenShareIS1E_EET2_T4_:
        /* <DEDUP_REMOVED lines=18> */
[----:B------:R-:W1:Y:S01]  /*0120*/  LDCU UR8, c[0x0][0x38c] ;  /* 0x00007180ff0877ac */ /* 0x000e620008000800 */
[----:B------:R-:W-:Y:S01]  /*0130*/  IMAD.MOV.U32 R4, RZ, RZ, RZ ;  /* 0x000000ffff047224 */ /* 0x000fe200078e00ff */
[----:B------:R-:W2:Y:S01]  /*0140*/  LDCU.64 UR4, c[0x0][0x380] ;  /* 0x00007000ff0477ac */ /* 0x000ea20008000a00 */
[----:B------:R-:W3:Y:S01]  /*0150*/  LDCU.64 UR6, c[0x0][0x390] ;  /* 0x00007200ff0677ac */ /* 0x000ee20008000a00 */
[----:B0-----:R-:W-:-:S13]  /*0160*/  ISETP.GE.AND P0, PT, R7, R8, PT ;  /* 0x000000080700720c */ /* 0x001fda0003f06270 */
[----:B------:R-:W0:Y:S01]  /*0170*/  @!P0 LDC.64 R14, c[0x0][0x380] ;  /* 0x0000e000ff0e8b82 */ /* 0x000e220000000a00 */
[----:B------:R-:W-:-:S07]  /*0180*/  @!P0 IMAD.IADD R3, R12, 0x1, R7 ;  /* 0x000000010c038824 */ /* 0x000fce00078e0207 */
[----:B------:R-:W4:Y:S08]  /*0190*/  @!P0 LDC R5, c[0x0][0x38c] ;  /* 0x0000e300ff058b82 */ /* 0x000f300000000800 */
[----:B------:R-:W5:Y:S01]  /*01a0*/  @!P0 LDC.64 R16, c[0x0][0x390] ;  /* 0x0000e400ff108b82 */ /* 0x000f620000000a00 */
[----:B0-----:R-:W-:-:S06]  /*01b0*/  @!P0 IMAD.WIDE.U32 R14, R3, 0x4, R14 ;  /* 0x00000004030e8825 */ /* 0x001fcc00078e000e */
[----:B------:R-:W4:Y:S01]  /*01c0*/  @!P0 LDG.E R14, desc[UR12][R14.64] ;  /* 0x0000000c0e0e8981 */ /* 0x000f22000c1e1900 */
[----:B------:R-:W-:Y:S01]  /*01d0*/  IMAD.MOV.U32 R11, RZ, RZ, R7 ;  /* 0x000000ffff0b7224 */ /* 0x000fe200078e0007 */
[----:B------:R-:W-:Y:S01]  /*01e0*/  PRMT R0, RZ, 0x7610, R0 ;  /* 0x00007610ff007816 */ /* 0x000fe20000000000 */
[----:B------:R-:W-:Y:S01]  /*01f0*/  @!P0 VIADD R11, R7, 0x100 ;  /* 0x00000100070b8836 */ /* 0x000fe20000000000 */
[----:B------:R-:W-:Y:S04]  /*0200*/  BSSY.RECONVERGENT B1, `(.L_x_2770) ;  /* 0x0000130000017945 */ /* 0x000fe80003800200 */
[----:B------:R-:W-:Y:S02]  /*0210*/  ISETP.GE.AND P2, PT, R11, R8, PT ;  /* 0x000000080b00720c */ /* 0x000fe40003f46270 */
[----:B-----5:R-:W-:-:S02]  /*0220*/  @!P0 IADD3 R4, P3, PT, R3, R16, RZ ;  /* 0x0000001003048210 */ /* 0x020fc40007f7e0ff */
[----:B----4-:R-:W-:Y:S01]  /*0230*/  @!P0 ISETP.NE.AND P1, PT, R14, R5, PT ;  /* 0x000000050e00820c */ /* 0x010fe20003f25270 */
[----:B------:R-:W-:Y:S02]  /*0240*/  IMAD.MOV.U32 R5, RZ, RZ, RZ ;  /* 0x000000ffff057224 */ /* 0x000fe400078e00ff */
[----:B------:R-:W-:Y:S01]  /*0250*/  @!P0 IMAD.X R5, RZ, RZ, R17, P3 ;  /* 0x000000ffff058224 */ /* 0x000fe200018e0611 */
[----:B------:R-:W-:-:S04]  /*0260*/  @!P0 SEL R3, RZ, 0x1, P1 ;  /* 0x00000001ff038807 */ /* 0x000fc80000800000 */
[----:B------:R-:W-:Y:S01]  /*0270*/  @!P0 PRMT R0, R3, 0x7610, R0 ;  /* 0x0000761003008816 */ /* 0x000fe20000000000 */
[----:B-123--:R-:W-:Y:S06]  /*0280*/  @P2 BRA `(.L_x_2771) ;  /* 0x00000010009c2947 */ /* 0x00efec0003800000 */
        /* <DEDUP_REMOVED lines=12> */
.L_x_2775:
        /* <DEDUP_REMOVED lines=18> */
[C---:B--2---:R-:W-:Y:S02]  /*0470*/  ISETP.NE.AND P0, PT, R21.reuse, UR8, PT ;  /* 0x0000000815007c0c */ /* 0x044fe4000bf05270 */
[----:B------:R-:W-:-:S03]  /*0480*/  ISETP.EQ.AND P3, PT, R21, UR8, P2 ;  /* 0x0000000815007c0c */ /* 0x000fc60009762270 */
[----:B------:R-:W-:Y:S02]  /*0490*/  @!P2 SEL R0, RZ, 0x1, P0 ;  /* 0x00000001ff00a807 */ /* 0x000fe40000000000 */
[-C--:B------:R-:W-:Y:S02]  /*04a0*/  ISETP.LT.U32.AND P0, PT, R23, R4.reuse, PT ;  /* 0x000000041700720c */ /* 0x080fe40003f01070 */
[----:B------:R-:W-:Y:S02]  /*04b0*/  SEL R21, R0, 0x1, !P3 ;  /* 0x0000000100157807 */ /* 0x000fe40005800000 */
[----:B------:R-:W-:Y:S02]  /*04c0*/  ISETP.LT.AND.EX P0, PT, R24, R5, PT, P0 ;  /* 0x000000051800720c */ /* 0x000fe40003f01300 */
[----:B------:R-:W-:Y:S02]  /*04d0*/  LOP3.LUT P1, RZ, R21, 0xff, RZ, 0xc0, !PT ;  /* 0x000000ff15ff7812 */ /* 0x000fe4000782c0ff */
[----:B------:R-:W-:-:S02]  /*04e0*/  SEL R2, R23, R4, P0 ;  /* 0x0000000417027207 */ /* 0x000fc40000000000 */
[-C--:B------:R-:W-:Y:S02]  /*04f0*/  SEL R0, R24, R5.reuse, P0 ;  /* 0x0000000518007207 */ /* 0x080fe40000000000 */
[----:B---3--:R-:W-:Y:S02]  /*0500*/  ISETP.NE.AND P0, PT, R20, UR8, PT ;  /* 0x0000000814007c0c */ /* 0x008fe4000bf05270 */
[----:B------:R-:W-:Y:S02]  /*0510*/  @!P3 SEL R2, R23, R4, !P2 ;  /* 0x000000041702b207 */ /* 0x000fe40005000000 */
[----:B------:R-:W-:Y:S02]  /*0520*/  @!P3 SEL R0, R24, R5, !P2 ;  /* 0x000000051800b207 */ /* 0x000fe40005000000 */
[----:B------:R-:W-:Y:S02]  /*0530*/  ISETP.EQ.AND P3, PT, R20, UR8, P1 ;  /* 0x0000000814007c0c */ /* 0x000fe40008f62270 */
[----:B------:R-:W-:-:S02]  /*0540*/  @!P1 SEL R21, RZ, 0x1, P0 ;  /* 0x00000001ff159807 */ /* 0x000fc40000000000 */
        /* <DEDUP_REMOVED lines=12> */
[----:B----4-:R-:W-:-:S02]  /*0610*/  ISETP.NE.AND P0, PT, R19, UR8, PT ;  /* 0x0000000813007c0c */ /* 0x010fc4000bf05270 */
[----:B------:R-:W-:Y:S02]  /*0620*/  @!P3 SEL R2, R25, R0, !P1 ;  /* 0x000000001902b207 */ /* 0x000fe40004800000 */
[----:B------:R-:W-:Y:S02]  /*0630*/  ISETP.EQ.AND P3, PT, R19, UR8, P2 ;  /* 0x0000000813007c0c */ /* 0x000fe40009762270 */
[----:B------:R-:W-:Y:S02]  /*0640*/  @!P2 SEL R21, RZ, 0x1, P0 ;  /* 0x00000001ff15a807 */ /* 0x000fe40000000000 */
        /* <DEDUP_REMOVED lines=10> */
[----:B-----5:R-:W-:Y:S02]  /*06f0*/  ISETP.NE.AND P0, PT, R17, UR8, PT ;  /* 0x0000000811007c0c */ /* 0x020fe4000bf05270 */
[----:B------:R-:W-:Y:S02]  /*0700*/  @!P3 SEL R20, R5, R24, !P2 ;  /* 0x000000180514b207 */ /* 0x000fe40005000000 */
[----:B------:R-:W-:Y:S02]  /*0710*/  @!P3 SEL R19, R23, R2, !P2 ;  /* 0x000000021713b207 */ /* 0x000fe40005000000 */
[----:B------:R-:W-:Y:S02]  /*0720*/  ISETP.EQ.AND P3, PT, R17, UR8, P1 ;  /* 0x0000000811007c0c */ /* 0x000fe40008f62270 */
[----:B------:R-:W-:Y:S02]  /*0730*/  @!P1 SEL R21, RZ, 0x1, P0 ;  /* 0x00000001ff159807 */ /* 0x000fe40000000000 */
        /* <DEDUP_REMOVED lines=9> */
[----:B------:R-:W-:Y:S02]  /*07d0*/  ISETP.NE.AND P0, PT, R16, UR8, PT ;  /* 0x0000000810007c0c */ /* 0x000fe4000bf05270 */
[----:B------:R-:W-:Y:S01]  /*07e0*/  @!P3 SEL R5, R3, R20, !P1 ;  /* 0x000000140305b207 */ /* 0x000fe20004800000 */
[----:B------:R-:W-:Y:S01]  /*07f0*/  VIADD R3, R11, 0x100 ;  /* 0x000001000b037836 */ /* 0x000fe20000000000 */
[----:B------:R-:W-:Y:S02]  /*0800*/  @!P3 SEL R17, R4, R19, !P1 ;  /* 0x000000130411b207 */ /* 0x000fe40004800000 */
[----:B------:R-:W-:-:S02]  /*0810*/  ISETP.EQ.AND P3, PT, R16, UR8, P2 ;  /* 0x0000000810007c0c */ /* 0x000fc40009762270 */
[----:B------:R-:W-:Y:S02]  /*0820*/  @!P2 SEL R21, RZ, 0x1, P0 ;  /* 0x00000001ff15a807 */ /* 0x000fe40000000000 */
        /* <DEDUP_REMOVED lines=9> */
[----:B------:R-:W-:Y:S02]  /*08c0*/  ISETP.NE.AND P0, PT, R15, UR8, PT ;  /* 0x000000080f007c0c */ /* 0x000fe4000bf05270 */
[----:B------:R-:W-:-:S02]  /*08d0*/  @!P3 SEL R19, R2, R5, !P2 ;  /* 0x000000050213b207 */ /* 0x000fc40005000000 */
        /* <DEDUP_REMOVED lines=18> */
[C---:B------:R-:W-:Y:S02]  /*0a00*/  ISETP.EQ.AND P3, PT, R14.reuse, UR8, P2 ;  /* 0x000000080e007c0c */ /* 0x040fe40009762270 */
[----:B------:R-:W-:Y:S02]  /*0a10*/  ISETP.NE.AND P1, PT, R14, UR8, PT ;  /* 0x000000080e007c0c */ /* 0x000fe4000bf25270 */
[----:B------:R-:W-:-:S02]  /*0a20*/  IADD3.X R4, PT, PT, R0, UR7, RZ, P0, P4 ;  /* 0x0000000700047c10 */ /* 0x000fc400087e84ff */
[----:B------:R-:W-:Y:S02]  /*0a30*/  ISETP.LT.U32.AND P0, PT, R2, R5, PT ;  /* 0x000000050200720c */ /* 0x000fe40003f01070 */
[----:B------:R-:W-:Y:S02]  /*0a40*/  @!P2 SEL R21, RZ, 0x1, P1 ;  /* 0x00000001ff15a807 */ /* 0x000fe40000800000 */
        /* <DEDUP_REMOVED lines=11> */
[C---:B------:R-:W-:Y:S02]  /*0b00*/  ISETP.EQ.AND P2, PT, R18.reuse, UR8, P1 ;  /* 0x0000000812007c0c */ /* 0x040fe40008f42270 */
[----:B------:R-:W-:Y:S02]  /*0b10*/  ISETP.LT.U32.AND P0, PT, R3, R14, PT ;  /* 0x0000000e0300720c */ /* 0x000fe40003f01070 */
[----:B------:R-:W-:Y:S02]  /*0b20*/  ISETP.NE.AND P3, PT, R18, UR8, PT ;  /* 0x0000000812007c0c */ /* 0x000fe4000bf65270 */
[----:B------:R-:W-:Y:S02]  /*0b30*/  ISETP.LT.AND.EX P0, PT, R2, R15, PT, P0 ;  /* 0x0000000f0200720c */ /* 0x000fe40003f01300 */
[----:B------:R-:W-:-:S02]  /*0b40*/  @!P1 SEL R21, RZ, 0x1, P3 ;  /* 0x00000001ff159807 */ /* 0x000fc40001800000 */
[-C--:B------:R-:W-:Y:S02]  /*0b50*/  SEL R4, R3, R14.reuse, P0 ;  /* 0x0000000e03047207 */ /* 0x080fe40000000000 */
[CC--:B------:R-:W-:Y:S02]  /*0b60*/  SEL R5, R2.reuse, R15.reuse, P0 ;  /* 0x0000000f02057207 */ /* 0x0c0fe40000000000 */
[----:B------:R-:W-:Y:S02]  /*0b70*/  SEL R0, R21, 0x1, !P2 ;  /* 0x0000000115007807 */ /* 0x000fe40005000000 */
[----:B------:R-:W-:Y:S02]  /*0b80*/  @!P2 SEL R4, R3, R14, !P1 ;  /* 0x0000000e0304a207 */ /* 0x000fe40004800000 */
[----:B------:R-:W-:Y:S01]  /*0b90*/  @!P2 SEL R5, R2, R15, !P1 ;  /* 0x0000000f0205a207 */ /* 0x000fe20004800000 */
[----:B------:R-:W-:Y:S06]  /*0ba0*/  @P4 BRA `(.L_x_2775) ;  /* 0xfffffff400e84947 */ /* 0x000fec000383ffff */
[----:B------:R-:W-:Y:S05]  /*0bb0*/  BSYNC.RECONVERGENT B3 ;  /* 0x0000000000037941 */ /* 0x000fea0003800200 */
.L_x_2774:
[----:B------:R-:W-:-:S07]  /*0bc0*/  VIADD R11, R11, 0xfffffc00 ;  /* 0xfffffc000b0b7836 */ /* 0x000fce0000000000 */
.L_x_2773:
[----:B------:R-:W-:Y:S05]  /*0bd0*/  BSYNC.RECONVERGENT B2 ;  /* 0x0000000000027941 */ /* 0x000fea0003800200 */
.L_x_2772:
[----:B------:R-:W-:-:S13]  /*0be0*/  ISETP.NE.AND P0, PT, R22, RZ, PT ;  /* 0x000000ff1600720c */ /* 0x000fda0003f05270 */
[----:B------:R-:W-:Y:S05]  /*0bf0*/  @!P0 BRA `(.L_x_2771) ;  /* 0x0000000800408947 */ /* 0x000fea0003800000 */
[----:B------:R-:W-:Y:S01]  /*0c00*/  ISETP.GE.U32.AND P0, PT, R22, 0x4, PT ;  /* 0x000000041600780c */ /* 0x000fe20003f06070 */
[----:B------:R-:W-:Y:S01]  /*0c10*/  BSSY.RECONVERGENT B2, `(.L_x_2776) ;  /* 0x0000049000027945 */ /* 0x000fe20003800200 */
[----:B------:R-:W-:-:S11]  /*0c20*/  LOP3.LUT P1, R10, R10, 0x3, RZ, 0xc0, !PT ;  /* 0x000000030a0a7812 */ /* 0x000fd6000782c0ff */
[----:B------:R-:W-:Y:S05]  /*0c30*/  @!P0 BRA `(.L_x_2777) ;  /* 0x0000000400188947 */ /* 0x000fea0003800000 */
[----:B------:R-:W0:Y:S01]  /*0c40*/  LDCU.64 UR10, c[0x0][0x380] ;  /* 0x00007000ff0a77ac */ /* 0x000e220008000a00 */
[----:B------:R-:W-:Y:S01]  /*0c50*/  IADD3 R17, P0, PT, R12, R11, RZ ;  /* 0x0000000b0c117210 */ /* 0x000fe20007f1e0ff */
[----:B------:R-:W1:Y:S03]  /*0c60*/  LDCU UR9, c[0x0][0x38c] ;  /* 0x00007180ff0977ac */ /* 0x000e660008000800 */
[----:B------:R-:W-:Y:S02]  /*0c70*/  LEA.HI.X.SX32 R18, R11, RZ, 0x1, P0 ;  /* 0x000000ff0b127211 */ /* 0x000fe400000f0eff */
[----:B0-----:R-:W-:-:S04]  /*0c80*/  LEA R14, P0, R17, UR10, 0x2 ;  /* 0x0000000a110e7c11 */ /* 0x001fc8000f8010ff */
[----:B------:R-:W-:Y:S01]  /*0c90*/  LEA.HI.X R15, R17, UR11, R18, 0x2, P0 ;  /* 0x0000000b110f7c11 */ /* 0x000fe200080f1412 */
[----:B------:R-:W0:Y:S04]  /*0ca0*/  LDCU.64 UR10, c[0x0][0x390] ;  /* 0x00007200ff0a77ac */ /* 0x000e280008000a00 */
[----:B------:R-:W1:Y:S04]  /*0cb0*/  LDG.E R13, desc[UR12][R14.64] ;  /* 0x0000000c0e0d7981 */ /* 0x000e68000c1e1900 */
[----:B------:R-:W2:Y:S04]  /*0cc0*/  LDG.E R16, desc[UR12][R14.64+0x400] ;  /* 0x0004000c0e107981 */ /* 0x000ea8000c1e1900 */
[----:B------:R-:W3:Y:S04]  /*0cd0*/  LDG.E R3, desc[UR12][R14.64+0x800] ;  /* 0x0008000c0e037981 */ /* 0x000ee8000c1e1900 */
[----:B------:R4:W5:Y:S01]  /*0ce0*/  LDG.E R2, desc[UR12][R14.64+0xc00] ;  /* 0x000c000c0e027981 */ /* 0x000962000c1e1900 */
[----:B------:R-:W-:-:S02]  /*0cf0*/  LOP3.LUT P3, RZ, R0, 0xff, RZ, 0xc0, !PT ;  /* 0x000000ff00ff7812 */ /* 0x000fc4000786c0ff */
[----:B0-----:R-:W-:-:S04]  /*0d00*/  IADD3 R17, P2, PT, R17, UR10, RZ ;  /* 0x0000000a11117c10 */ /* 0x001fc8000ff5e0ff */
[----:B------:R-:W-:Y:S02]  /*0d10*/  IADD3.X R18, PT, PT, R18, UR11, RZ, P2, !PT ;  /* 0x0000000b12127c10 */ /* 0x000fe400097fe4ff */
[C---:B-1----:R-:W-:Y:S02]  /*0d20*/  ISETP.NE.AND P0, PT, R13.reuse, UR9, PT ;  /* 0x000000090d007c0c */ /* 0x042fe4000bf05270 */
[----:B------:R-:W-:Y:S01]  /*0d30*/  ISETP.EQ.AND P4, PT, R13, UR9, P3 ;  /* 0x000000090d007c0c */ /* 0x000fe20009f82270 */
[----:B------:R-:W-:Y:S02]  /*0d40*/  VIADD R13, R11, 0x100 ;  /* 0x000001000b0d7836 */ /* 0x000fe40000000000 */
[----:B------:R-:W-:Y:S02]  /*0d50*/  @!P3 SEL R0, RZ, 0x1, P0 ;  /* 0x00000001ff00b807 */ /* 0x000fe40000000000 */
[----:B------:R-:W-:Y:S02]  /*0d60*/  ISETP.LT.U32.AND P0, PT, R17, R4, PT ;  /* 0x000000041100720c */ /* 0x000fe40003f01070 */
[----:B------:R-:W-:-:S02]  /*0d70*/  SEL R0, R0, 0x1, !P4 ;  /* 0x0000000100007807 */ /* 0x000fc40006000000 */
[-C--:B------:R-:W-:Y:S02]  /*0d80*/  ISETP.LT.AND.EX P0, PT, R18, R5.reuse, PT, P0 ;  /* 0x000000051200720c */ /* 0x080fe40003f01300 */
[----:B------:R-:W-:Y:S02]  /*0d90*/  LOP3.LUT P2, RZ, R0, 0xff, RZ, 0xc0, !PT ;  /* 0x000000ff00ff7812 */ /* 0x000fe4000784c0ff */
[CC--:B------:R-:W-:Y:S02]  /*0da0*/  SEL R22, R17.reuse, R4.reuse, P0 ;  /* 0x0000000411167207 */ /* 0x0c0fe40000000000 */
[CC--:B----4-:R-:W-:Y:S02]  /*0db0*/  SEL R15, R18.reuse, R5.reuse, P0 ;  /* 0x00000005120f7207 */ /* 0x0d0fe40000000000 */
[----:B------:R-:W-:Y:S02]  /*0dc0*/  @!P4 SEL R22, R17, R4, !P3 ;  /* 0x000000041116c207 */ /* 0x000fe40005800000 */
[----:B------:R-:W-:Y:S01]  /*0dd0*/  @!P4 SEL R15, R18, R5, !P3 ;  /* 0x00000005120fc207 */ /* 0x000fe20005800000 */
[----:B------:R-:W-:Y:S01]  /*0de0*/  VIADD R5, R11, 0x200 ;  /* 0x000002000b057836 */ /* 0x000fe20000000000 */
[----:B--2---:R-:W-:-:S02]  /*0df0*/  ISETP.NE.AND P3, PT, R16, UR9, PT ;  /* 0x0000000910007c0c */ /* 0x004fc4000bf65270 */
[----:B------:R-:W-:Y:S02]  /*0e00*/  ISETP.EQ.AND P4, PT, R16, UR9, P2 ;  /* 0x0000000910007c0c */ /* 0x000fe40009782270 */
[----:B------:R-:W-:Y:S02]  /*0e10*/  @!P2 SEL R0, RZ, 0x1, P3 ;  /* 0x00000001ff00a807 */ /* 0x000fe40001800000 */
        /* <DEDUP_REMOVED lines=12> */
[----:B---3--:R-:W-:Y:S02]  /*0ee0*/  ISETP.NE.AND P4, PT, R3, UR9, PT ;  /* 0x0000000903007c0c */ /* 0x008fe4000bf85270 */
[----:B------:R-:W-:Y:S02]  /*0ef0*/  IADD3 R5, P5, P0, R5, UR10, R12 ;  /* 0x0000000a05057c10 */ /* 0x000fe4000f8be00c */
[----:B------:R-:W-:Y:S01]  /*0f00*/  ISETP.EQ.AND P2, PT, R3, UR9, P3 ;  /* 0x0000000903007c0c */ /* 0x000fe20009f42270 */
[C---:B------:R-:W-:Y:S01]  /*0f10*/  VIADD R3, R11.reuse, 0x300 ;  /* 0x000003000b037836 */ /* 0x040fe20000000000 */
[----:B------:R-:W-:Y:S01]  /*0f20*/  @!P3 SEL R0, RZ, 0x1, P4 ;  /* 0x00000001ff00b807 */ /* 0x000fe20002000000 */
        /* <DEDUP_REMOVED lines=12> */
[----:B-----5:R-:W-:Y:S02]  /*0ff0*/  ISETP.EQ.AND P2, PT, R2, UR9, P4 ;  /* 0x0000000902007c0c */ /* 0x020fe4000a742270 */
[----:B------:R-:W-:-:S02]  /*1000*/  IADD3.X R13, PT, PT, R4, UR11, RZ, P5, P6 ;  /* 0x0000000b040d7c10 */ /* 0x000fc4000afec4ff */
[----:B------:R-:W-:Y:S02]  /*1010*/  ISETP.LT.U32.AND P0, PT, R3, R14, PT ;  /* 0x0000000e0300720c */ /* 0x000fe40003f01070 */
[----:B------:R-:W-:Y:S02]  /*1020*/  ISETP.NE.AND P3, PT, R2, UR9, PT ;  /* 0x0000000902007c0c */ /* 0x000fe4000bf65270 */
[----:B------:R-:W-:Y:S02]  /*1030*/  ISETP.LT.AND.EX P0, PT, R13, R16, PT, P0 ;  /* 0x000000100d00720c */ /* 0x000fe40003f01300 */
[----:B------:R-:W-:Y:S02]  /*1040*/  @!P4 SEL R0, RZ, 0x1, P3 ;  /* 0x00000001ff00c807 */ /* 0x000fe40001800000 */
[----:B------:R-:W-:Y:S02]  /*1050*/  SEL R4, R3, R14, P0 ;  /* 0x0000000e03047207 */ /* 0x000fe40000000000 */
[----:B------:R-:W-:-:S02]  /*1060*/  SEL R5, R13, R16, P0 ;  /* 0x000000100d057207 */ /* 0x000fc40000000000 */
[----:B------:R-:W-:Y:S02]  /*1070*/  SEL R0, R0, 0x1, !P2 ;  /* 0x0000000100007807 */ /* 0x000fe40005000000 */
[----:B------:R-:W-:Y:S02]  /*1080*/  @!P2 SEL R4, R3, R14, !P4 ;  /* 0x0000000e0304a207 */ /* 0x000fe40006000000 */
[----:B------:R-:W-:-:S07]  /*1090*/  @!P2 SEL R5, R13, R16, !P4 ;  /* 0x000000100d05a207 */ /* 0x000fce0006000000 */
.L_x_2777:
[----:B------:R-:W-:Y:S05]  /*10a0*/  BSYNC.RECONVERGENT B2 ;  /* 0x0000000000027941 */ /* 0x000fea0003800200 */
.L_x_2776:
[----:B------:R-:W-:Y:S05]  /*10b0*/  @!P1 BRA `(.L_x_2771) ;  /* 0x0000000400109947 */ /* 0x000fea0003800000 */
[----:B------:R-:W-:Y:S01]  /*10c0*/  ISETP.NE.AND P0, PT, R10, 0x1, PT ;  /* 0x000000010a00780c */ /* 0x000fe20003f05270 */
[----:B------:R-:W-:Y:S01]  /*10d0*/  BSSY.RECONVERGENT B2, `(.L_x_2778) ;  /* 0x000002a000027945 */ /* 0x000fe20003800200 */
[----:B------:R-:W-:-:S11]  /*10e0*/  LOP3.LUT P1, RZ, R9, 0x100, RZ, 0xc0, !PT ;  /* 0x0000010009ff7812 */ /* 0x000fd6000782c0ff */
        /* <DEDUP_REMOVED lines=9> */
[----:B------:R2:W3:Y:S01]  /*1180*/  LDG.E R15, desc[UR12][R2.64+0x400] ;  /* 0x0004000c020f7981 */ /* 0x0004e2000c1e1900 */
[----:B------:R-:W-:-:S02]  /*1190*/  LOP3.LUT P2, RZ, R0, 0xff, RZ, 0xc0, !PT ;  /* 0x000000ff00ff7812 */ /* 0x000fc4000784c0ff */
[----:B0-----:R-:W-:-:S04]  /*11a0*/  IADD3 R9, P0, PT, R9, UR10, RZ ;  /* 0x0000000a09097c10 */ /* 0x001fc8000ff1e0ff */
[----:B------:R-:W-:Y:S02]  /*11b0*/  IADD3.X R10, PT, PT, R10, UR11, RZ, P0, !PT ;  /* 0x0000000b0a0a7c10 */ /* 0x000fe400087fe4ff */
[----:B------:R-:W-:-:S04]  /*11c0*/  ISETP.LT.U32.AND P0, PT, R9, R4, PT ;  /* 0x000000040900720c */ /* 0x000fc80003f01070 */
[----:B------:R-:W-:-:S04]  /*11d0*/  ISETP.LT.AND.EX P0, PT, R10, R5, PT, P0 ;  /* 0x000000050a00720c */ /* 0x000fc80003f01300 */
[----:B--2---:R-:W-:Y:S02]  /*11e0*/  SEL R2, R10, R5, P0 ;  /* 0x000000050a027207 */ /* 0x004fe40000000000 */
[C---:B-1----:R-:W-:Y:S02]  /*11f0*/  ISETP.NE.AND P4, PT, R13.reuse, UR9, PT ;  /* 0x000000090d007c0c */ /* 0x042fe4000bf85270 */
[----:B------:R-:W-:Y:S01]  /*1200*/  ISETP.EQ.AND P3, PT, R13, UR9, P2 ;  /* 0x000000090d007c0c */ /* 0x000fe20009762270 */
[C---:B------:R-:W-:Y:S01]  /*1210*/  VIADD R13, R11.reuse, 0x100 ;  /* 0x000001000b0d7836 */ /* 0x040fe20000000000 */
[----:B------:R-:W-:Y:S01]  /*1220*/  @!P2 SEL R0, RZ, 0x1, P4 ;  /* 0x00000001ff00a807 */ /* 0x000fe20002000000 */
        /* <DEDUP_REMOVED lines=8> */
[C---:B---3--:R-:W-:Y:S02]  /*12b0*/  ISETP.EQ.AND P3, PT, R15.reuse, UR9, P4 ;  /* 0x000000090f007c0c */ /* 0x048fe4000a762270 */
[----:B------:R-:W-:Y:S02]  /*12c0*/  ISETP.NE.AND P2, PT, R15, UR9, PT ;  /* 0x000000090f007c0c */ /* 0x000fe4000bf45270 */
[----:B------:R-:W-:Y:S02]  /*12d0*/  IADD3.X R9, PT, PT, R14, UR11, RZ, P5, P6 ;  /* 0x0000000b0e097c10 */ /* 0x000fe4000afec4ff */
[----:B------:R-:W-:Y:S02]  /*12e0*/  ISETP.LT.U32.AND P0, PT, R13, R0, PT ;  /* 0x000000000d00720c */ /* 0x000fe40003f01070 */
[----:B------:R-:W-:-:S02]  /*12f0*/  @!P4 SEL R3, RZ, 0x1, P2 ;  /* 0x00000001ff03c807 */ /* 0x000fc40001000000 */
[----:B------:R-:W-:Y:S02]  /*1300*/  ISETP.LT.AND.EX P0, PT, R9, R2, PT, P0 ;  /* 0x000000020900720c */ /* 0x000fe40003f01300 */
[----:B------:R-:W-:Y:S02]  /*1310*/  SEL R3, R3, 0x1, !P3 ;  /* 0x0000000103037807 */ /* 0x000fe40005800000 */
[----:B------:R-:W-:Y:S02]  /*1320*/  SEL R4, R13, R0, P0 ;  /* 0x000000000d047207 */ /* 0x000fe40000000000 */
[----:B------:R-:W-:Y:S02]  /*1330*/  SEL R5, R9, R2, P0 ;  /* 0x0000000209057207 */ /* 0x000fe40000000000 */
[----:B------:R-:W-:Y:S02]  /*1340*/  @!P3 SEL R4, R13, R0, !P4 ;  /* 0x000000000d04b207 */ /* 0x000fe40006000000 */
[----:B------:R-:W-:-:S02]  /*1350*/  @!P3 SEL R5, R9, R2, !P4 ;  /* 0x000000020905b207 */ /* 0x000fc40006000000 */
[----:B------:R-:W-:-:S07]  /*1360*/  PRMT R0, R3, 0x7610, R0 ;  /* 0x0000761003007816 */ /* 0x000fce0000000000 */
.L_x_2779:
[----:B------:R-:W-:Y:S05]  /*1370*/  BSYNC.RECONVERGENT B2 ;  /* 0x0000000000027941 */ /* 0x000fea0003800200 */
.L_x_2778:
[----:B------:R-:W-:Y:S05]  /*1380*/  @P1 BRA `(.L_x_2771) ;  /* 0x00000000005c1947 */ /* 0x000fea0003800000 */
[----:B------:R-:W0:Y:S01]  /*1390*/  LDCU.64 UR10, c[0x0][0x380] ;  /* 0x00007000ff0a77ac */ /* 0x000e220008000a00 */
[----:B------:R-:W-:Y:S01]  /*13a0*/  IADD3 R12, P0, PT, R12, R11, RZ ;  /* 0x0000000b0c0c7210 */ /* 0x000fe20007f1e0ff */
[----:B------:R-:W1:Y:S03]  /*13b0*/  LDCU UR9, c[0x0][0x38c] ;  /* 0x00007180ff0977ac */ /* 0x000e660008000800 */
[----:B------:R-:W-:Y:S02]  /*13c0*/  LEA.HI.X.SX32 R9, R11, RZ, 0x1, P0 ;  /* 0x000000ff0b097211 */ /* 0x000fe400000f0eff */
[----:B0-----:R-:W-:-:S04]  /*13d0*/  LEA R2, P0, R12, UR10, 0x2 ;  /* 0x0000000a0c027c11 */ /* 0x001fc8000f8010ff */
[----:B------:R-:W-:Y:S01]  /*13e0*/  LEA.HI.X R3, R12, UR11, R9, 0x2, P0 ;  /* 0x0000000b0c037c11 */ /* 0x000fe200080f1409 */
[----:B------:R-:W0:Y:S04]  /*13f0*/  LDCU.64 UR10, c[0x0][0x390] ;  /* 0x00007200ff0a77ac */ /* 0x000e280008000a00 */
[----:B------:R-:W1:Y:S01]  /*1400*/  LDG.E R2, desc[UR12][R2.64] ;  /* 0x0000000c02027981 */ /* 0x000e62000c1e1900 */
[----:B------:R-:W-:Y:S02]  /*1410*/  LOP3.LUT P3, RZ, R0, 0xff, RZ, 0xc0, !PT ;  /* 0x000000ff00ff7812 */ /* 0x000fe4000786c0ff */
[----:B0-----:R-:W-:-:S04]  /*1420*/  IADD3 R11, P0, PT, R12, UR10, RZ ;  /* 0x0000000a0c0b7c10 */ /* 0x001fc8000ff1e0ff */
[----:B------:R-:W-:Y:S02]  /*1430*/  IADD3.X R10, PT, PT, R9, UR11, RZ, P0, !PT ;  /* 0x0000000b090a7c10 */ /* 0x000fe400087fe4ff */
[----:B------:R-:W-:-:S04]  /*1440*/  ISETP.LT.U32.AND P0, PT, R11, R4, PT ;  /* 0x000000040b00720c */ /* 0x000fc80003f01070 */
[----:B------:R-:W-:-:S04]  /*1450*/  ISETP.LT.AND.EX P0, PT, R10, R5, PT, P0 ;  /* 0x000000050a00720c */ /* 0x000fc80003f01300 */
[----:B------:R-:W-:Y:S02]  /*1460*/  SEL R9, R11, R4, P0 ;  /* 0x000000040b097207 */ /* 0x000fe40000000000 */
[C---:B-1----:R-:W-:Y:S02]  /*1470*/  ISETP.EQ.AND P1, PT, R2.reuse, UR9, P3 ;  /* 0x0000000902007c0c */ /* 0x042fe40009f22270 */
[----:B------:R-:W-:Y:S02]  /*1480*/  ISETP.NE.AND P2, PT, R2, UR9, PT ;  /* 0x0000000902007c0c */ /* 0x000fe4000bf45270 */
[----:B------:R-:W-:Y:S02]  /*1490*/  SEL R2, R10, R5, P0 ;  /* 0x000000050a027207 */ /* 0x000fe40000000000 */
[----:B------:R-:W-:-:S04]  /*14a0*/  @!P3 SEL R0, RZ, 0x1, P2 ;  /* 0x00000001ff00b807 */ /* 0x000fc80001000000 */
[----:B------:R-:W-:-:S03]  /*14b0*/  SEL R0, R0, 0x1, !P1 ;  /* 0x0000000100007807 */ /* 0x000fc60004800000 */
[----:B------:R-:W-:Y:S02]  /*14c0*/  @!P1 SEL R9, R11, R4, !P3 ;  /* 0x000000040b099207 */ /* 0x000fe40005800000 */
[----:B------:R-:W-:-:S03]  /*14d0*/  @!P1 SEL R2, R10, R5, !P3 ;  /* 0x000000050a029207 */ /* 0x000fc60005800000 */
[----:B------:R-:W-:Y:S02]  /*14e0*/  IMAD.MOV.U32 R4, RZ, RZ, R9 ;  /* 0x000000ffff047224 */ /* 0x000fe400078e0009 */
[----:B------:R-:W-:-:S07]  /*14f0*/  IMAD.MOV.U32 R5, RZ, RZ, R2 ;  /* 0x000000ffff057224 */ /* 0x000fce00078e0002 */
.L_x_2771:
[----:B------:R-:W-:Y:S05]  /*1500*/  BSYNC.RECONVERGENT B1 ;  /* 0x0000000000017941 */ /* 0x000fea0003800200 */
.L_x_2770:
        /* <DEDUP_REMOVED lines=26> */
.L_x_2782:
[----:B------:R-:W-:Y:S05]  /*16b0*/  BSYNC.RECONVERGENT B1 ;  /* 0x0000000000017941 */ /* 0x000fea0003800200 */
.L_x_2781:
        /* <DEDUP_REMOVED lines=23> */
.L_x_2784:
[----:B------:R-:W-:Y:S05]  /*1830*/  BSYNC.RECONVERGENT B1 ;  /* 0x0000000000017941 */ /* 0x000fea0003800200 */
.L_x_2783:
        /* <DEDUP_REMOVED lines=20> */
.L_x_2786:
[----:B------:R-:W-:Y:S05]  /*1980*/  BSYNC.RECONVERGENT B1 ;  /* 0x0000000000017941 */ /* 0x000fea0003800200 */
.L_x_2785:
        /* <DEDUP_REMOVED lines=20> */
.L_x_2788:
[----:B------:R-:W-:Y:S05]  /*1ad0*/  BSYNC.RECONVERGENT B1 ;  /* 0x0000000000017941 */ /* 0x000fea0003800200 */
.L_x_2787:
        /* <DEDUP_REMOVED lines=20> */
.L_x_2790:
[----:B------:R-:W-:Y:S05]  /*1c20*/  BSYNC.RECONVERGENT B1 ;  /* 0x0000000000017941 */ /* 0x000fea0003800200 */
.L_x_2789:
        /* <DEDUP_REMOVED lines=10> */
.L_x_2792:
[----:B------:R-:W-:Y:S05]  /*1cd0*/  BSYNC.RECONVERGENT B1 ;  /* 0x0000000000017941 */ /* 0x000fea0003800200 */
.L_x_2791:
        /* <DEDUP_REMOVED lines=84> */
.L_x_2780:
        /* <DEDUP_REMOVED lines=36> */
.L_x_2795:
[----:B------:R-:W-:Y:S05]  /*2460*/  BSYNC.RECONVERGENT B1 ;  /* 0x0000000000017941 */ /* 0x000fea0003800200 */
.L_x_2794:
        /* <DEDUP_REMOVED lines=21> */
.L_x_2797:
[----:B------:R-:W-:Y:S05]  /*25c0*/  BSYNC.RECONVERGENT B1 ;  /* 0x0000000000017941 */ /* 0x000fea0003800200 */
.L_x_2796:
        /* <DEDUP_REMOVED lines=20> */
.L_x_2799:
[----:B------:R-:W-:Y:S05]  /*2710*/  BSYNC.RECONVERGENT B1 ;  /* 0x0000000000017941 */ /* 0x000fea0003800200 */
.L_x_2798:
        /* <DEDUP_REMOVED lines=20> */
.L_x_2801:
[----:B------:R-:W-:Y:S05]  /*2860*/  BSYNC.RECONVERGENT B1 ;  /* 0x0000000000017941 */ /* 0x000fea0003800200 */
.L_x_2800:
        /* <DEDUP_REMOVED lines=20> */
.L_x_2803:
[----:B------:R-:W-:Y:S05]  /*29b0*/  BSYNC.RECONVERGENT B1 ;  /* 0x0000000000017941 */ /* 0x000fea0003800200 */
.L_x_2802:
        /* <DEDUP_REMOVED lines=10> */
.L_x_2805:
[----:B------:R-:W-:Y:S05]  /*2a60*/  BSYNC.RECONVERGENT B1 ;  /* 0x0000000000017941 */ /* 0x000fea0003800200 */
.L_x_2804:
        /* <DEDUP_REMOVED lines=23> */
.L_x_2806:
        /* <DEDUP_REMOVED lines=17> */
.L_x_2807:
        /* <DEDUP_REMOVED lines=17> */
.L_x_2808:
        /* <DEDUP_REMOVED lines=17> */
.L_x_2809:
        /* <DEDUP_REMOVED lines=16> */
.L_x_2810:
        /* <DEDUP_REMOVED lines=16> */
.L_x_2811:
        /* <DEDUP_REMOVED lines=17> */
.L_x_2769:
[----:B------:R-:W0:Y:S01]  /*3220*/  S2R R7, SR_TID.X ;  /* 0x0000000000077919 */ /* 0x000e220000002100 */
[----:B------:R-:W1:Y:S01]  /*3230*/  LDCU.64 UR8, c[0x0][0x380] ;  /* 0x00007000ff0877ac */ /* 0x000e620008000a00 */
[----:B------:R-:W2:Y:S01]  /*3240*/  LDCU UR10, c[0x0][0x38c] ;  /* 0x00007180ff0a77ac */ /* 0x000ea20008000800 */
[----:B------:R-:W3:Y:S01]  /*3250*/  LDCU.64 UR6, c[0x0][0x390] ;  /* 0x00007200ff0677ac */ /* 0x000ee20008000a00 */
[----:B0-----:R-:W-:-:S05]  /*3260*/  IADD3 R0, P0, PT, R12, R7, RZ ;  /* 0x000000070c007210 */ /* 0x001fca0007f1e0ff */
[----:B------:R-:W-:Y:S01]  /*3270*/  IMAD.X R5, RZ, RZ, RZ, P0 ;  /* 0x000000ffff057224 */ /* 0x000fe200000e06ff */
[----:B-1----:R-:W-:-:S04]  /*3280*/  LEA R4, P0, R0, UR8, 0x2 ;  /* 0x0000000800047c11 */ /* 0x002fc8000f8010ff */
[----:B------:R-:W-:-:S05]  /*3290*/  LEA.HI.X R5, R0, UR9, R5, 0x2, P0 ;  /* 0x0000000900057c11 */ /* 0x000fca00080f1405 */
[----:B------:R-:W2:Y:S04]  /*32a0*/  LDG.E R8, desc[UR12][R4.64] ;  /* 0x0000000c04087981 */ /* 0x000ea8000c1e1900 */
[----:B------:R-:W4:Y:S04]  /*32b0*/  LDG.E R10, desc[UR12][R4.64+0x800] ;  /* 0x0008000c040a7981 */ /* 0x000f28000c1e1900 */
[----:B------:R-:W5:Y:S04]  /*32c0*/  LDG.E R0, desc[UR12][R4.64+0x400] ;  /* 0x0004000c04007981 */ /* 0x000f68000c1e1900 */
[----:B------:R0:W5:Y:S01]  /*32d0*/  LDG.E R11, desc[UR12][R4.64+0xc00] ;  /* 0x000c000c040b7981 */ /* 0x000162000c1e1900 */
[----:B------:R-:W-:Y:S01]  /*32e0*/  VIADD R9, R7, 0x200 ;  /* 0x0000020007097836 */ /* 0x000fe20000000000 */
[----:B---3--:R-:W-:-:S04]  /*32f0*/  IADD3 R16, P1, PT, R12, UR6, RZ ;  /* 0x000000060c107c10 */ /* 0x008fc8000ff3e0ff */
[----:B------:R-:W-:Y:S02]  /*3300*/  IADD3 R14, P3, PT, R9, R16, RZ ;  /* 0x00000010090e7210 */ /* 0x000fe40007f7e0ff */
[----:B--2---:R-:W-:Y:S01]  /*3310*/  ISETP.NE.AND P0, PT, R8, UR10, PT ;  /* 0x0000000a08007c0c */ /* 0x004fe2000bf05270 */
[----:B------:R-:W-:Y:S01]  /*3320*/  VIADD R8, R7, 0x100 ;  /* 0x0000010007087836 */ /* 0x000fe20000000000 */
[----:B----4-:R-:W-:-:S04]  /*3330*/  ISETP.NE.AND P2, PT, R10, UR10, PT ;  /* 0x0000000a0a007c0c */ /* 0x010fc8000bf45270 */
[----:B------:R-:W-:Y:S01]  /*3340*/  SEL R13, R7, R8, !P0 ;  /* 0x00000008070d7207 */ /* 0x000fe20004000000 */
[----:B------:R-:W-:Y:S01]  /*3350*/  IMAD.U32 R8, RZ, RZ, UR7 ;  /* 0x00000007ff087e24 */ /* 0x000fe2000f8e00ff */
[----:B-----5:R-:W-:Y:S02]  /*3360*/  ISETP.EQ.OR P0, PT, R0, UR10, !P0 ;  /* 0x0000000a00007c0c */ /* 0x020fe4000c702670 */
[----:B------:R-:W-:Y:S01]  /*3370*/  IADD3 R9, P4, PT, R13, R16, RZ ;  /* 0x000000100d097210 */ /* 0x000fe20007f9e0ff */
[----:B0-----:R-:W-:-:S03]  /*3380*/  IMAD.X R5, RZ, RZ, R8, P1 ;  /* 0x000000ffff057224 */ /* 0x001fc600008e0608 */
[C---:B------:R-:W-:Y:S01]  /*3390*/  ISETP.LT.U32.AND P1, PT, R14.reuse, R9, PT ;  /* 0x000000090e00720c */ /* 0x040fe20003f21070 */
[--C-:B------:R-:W-:Y:S01]  /*33a0*/  IMAD.X R16, RZ, RZ, R5.reuse, P3 ;  /* 0x000000ffff107224 */ /* 0x100fe200018e0605 */
[----:B------:R-:W-:Y:S01]  /*33b0*/  ISETP.NE.AND P3, PT, R11, UR10, PT ;  /* 0x0000000a0b007c0c */ /* 0x000fe2000bf65270 */
[----:B------:R-:W-:Y:S01]  /*33c0*/  IMAD.X R5, RZ, RZ, R5, P4 ;  /* 0x000000ffff057224 */ /* 0x000fe200020e0605 */
[----:B------:R-:W-:-:S04]  /*33d0*/  IADD3 R13, P4, PT, R14, 0x100, RZ ;  /* 0x000001000e0d7810 */ /* 0x000fc80007f9e0ff */
[----:B------:R-:W-:-:S04]  /*33e0*/  ISETP.LT.AND.EX P1, PT, R16, R5, PT, P1 ;  /* 0x000000051000720c */ /* 0x000fc80003f21310 */
[----:B------:R-:W-:Y:S02]  /*33f0*/  @!P2 SEL R9, R14, R9, P1 ;  /* 0x000000090e09a207 */ /* 0x000fe40000800000 */
[----:B------:R-:W-:Y:S02]  /*3400*/  @!P2 SEL R5, R16, R5, P1 ;  /* 0x000000051005a207 */ /* 0x000fe40000800000 */
[----:B------:R-:W-:Y:S02]  /*3410*/  ISETP.GE.U32.AND P1, PT, R15, UR5, PT ;  /* 0x000000050f007c0c */ /* 0x000fe4000bf26070 */
[----:B------:R-:W-:Y:S01]  /*3420*/  SEL R4, R9, R14, P0 ;  /* 0x0000000e09047207 */ /* 0x000fe20000000000 */
[----:B------:R-:W-:Y:S01]  /*3430*/  IMAD.X R14, RZ, RZ, R16, P4 ;  /* 0x000000ffff0e7224 */ /* 0x000fe200020e0610 */
[----:B------:R-:W-:Y:S02]  /*3440*/  ISETP.GE.U32.AND.EX P1, PT, R17, UR4, PT, P1 ;  /* 0x0000000411007c0c */ /* 0x000fe4000bf26110 */
[----:B------:R-:W-:-:S02]  /*3450*/  SEL R5, R5, R16, P0 ;  /* 0x0000001005057207 */ /* 0x000fc40000000000 */
[-C--:B------:R-:W-:Y:S02]  /*3460*/  ISETP.LT.U32.AND P2, PT, R13, R4.reuse, PT ;  /* 0x000000040d00720c */ /* 0x080fe40003f41070 */
[----:B------:R-:W-:Y:S02]  /*3470*/  ISETP.EQ.OR P0, PT, R10, UR10, P0 ;  /* 0x0000000a0a007c0c */ /* 0x000fe40008702670 */
[CC--:B------:R-:W-:Y:S02]  /*3480*/  ISETP.LT.AND.EX P2, PT, R14.reuse, R5.reuse, PT, P2 ;  /* 0x000000050e00720c */ /* 0x0c0fe40003f41320 */
[----:B------:R-:W-:Y:S02]  /*3490*/  ISETP.EQ.OR P4, PT, R11, UR10, P0 ;  /* 0x0000000a0b007c0c */ /* 0x000fe40008782670 */
[----:B------:R-:W-:Y:S02]  /*34a0*/  @!P3 SEL R4, R13, R4, P2 ;  /* 0x000000040d04b207 */ /* 0x000fe40001000000 */
[----:B------:R-:W-:-:S02]  /*34b0*/  @!P3 SEL R5, R14, R5, P2 ;  /* 0x000000050e05b207 */ /* 0x000fc40001000000 */
        /* <DEDUP_REMOVED lines=16> */
[----:B------:R-:W1:Y:S01]  /*35c0*/  LDCU UR10, c[0x0][0x38c] ;  /* 0x00007180ff0a77ac */ /* 0x000e620008000800 */
[----:B------:R-:W2:Y:S01]  /*35d0*/  LDCU.64 UR8, c[0x0][0x380] ;  /* 0x00007000ff0877ac */ /* 0x000ea20008000a00 */
[----:B------:R-:W3:Y:S01]  /*35e0*/  LDCU.64 UR6, c[0x0][0x390] ;  /* 0x00007200ff0677ac */ /* 0x000ee20008000a00 */
[----:B------:R-:W-:Y:S01]  /*35f0*/  NOP ;  /* 0x0000000000007918 */ /* 0x000fe20000000000 */
.L_x_2814:
[----:B------:R-:W-:-:S05]  /*3600*/  IADD3 R12, P0, PT, R7, R10, RZ ;  /* 0x0000000a070c7210 */ /* 0x000fca0007f1e0ff */
[----:B------:R-:W-:Y:S01]  /*3610*/  IMAD.X R21, RZ, RZ, R9, P0 ;  /* 0x000000ffff157224 */ /* 0x000fe200000e0609 */
[----:B--2---:R-:W-:-:S04]  /*3620*/  LEA R16, P0, R12, UR8, 0x2 ;  /* 0x000000080c107c11 */ /* 0x004fc8000f8010ff */
[----:B------:R-:W-:-:S05]  /*3630*/  LEA.HI.X R17, R12, UR9, R21, 0x2, P0 ;  /* 0x000000090c117c11 */ /* 0x000fca00080f1415 */
[----:B------:R-:W1:Y:S04]  /*3640*/  LDG.E R8, desc[UR12][R16.64] ;  /* 0x0000000c10087981 */ /* 0x000e68000c1e1900 */
[----:B------:R-:W2:Y:S04]  /*3650*/  LDG.E R19, desc[UR12][R16.64+0x400] ;  /* 0x0004000c10137981 */ /* 0x000ea8000c1e1900 */
[----:B------:R-:W4:Y:S04]  /*3660*/  LDG.E R18, desc[UR12][R16.64+0x800] ;  /* 0x0008000c10127981 */ /* 0x000f28000c1e1900 */
[----:B------:R5:W4:Y:S01]  /*3670*/  LDG.E R15, desc[UR12][R16.64+0xc00] ;  /* 0x000c000c100f7981 */ /* 0x000b22000c1e1900 */
[----:B---3--:R-:W-:Y:S01]  /*3680*/  IADD3 R12, P0, PT, R12, UR6, RZ ;  /* 0x000000060c0c7c10 */ /* 0x008fe2000ff1e0ff */
[----:B------:R-:W-:Y:S01]  /*3690*/  IMAD.MOV.U32 R23, RZ, RZ, R4 ;  /* 0x000000ffff177224 */ /* 0x000fe200078e0004 */
[----:B------:R-:W-:Y:S01]  /*36a0*/  LOP3.LUT P4, RZ, R0, 0xff, RZ, 0xc0, !PT ;  /* 0x000000ff00ff7812 */ /* 0x000fe2000788c0ff */
[----:B------:R-:W-:Y:S01]  /*36b0*/  IMAD.MOV.U32 R25, RZ, RZ, R5 ;  /* 0x000000ffff197224 */ /* 0x000fe200078e0005 */
[----:B------:R-:W-:Y:S01]  /*36c0*/  USHF.R.S32.HI UR11, URZ, 0x1f, UR5 ;  /* 0x0000001fff0b7899 */ /* 0x000fe20008011405 */
[----:B-1----:R-:W-:Y:S01]  /*36d0*/  ISETP.NE.AND P2, PT, R8, UR10, PT ;  /* 0x0000000a08007c0c */ /* 0x002fe2000bf45270 */
[----:B------:R-:W-:-:S03]  /*36e0*/  IMAD.U32 R8, RZ, RZ, UR7 ;  /* 0x00000007ff087e24 */ /* 0x000fc6000f8e00ff */
[----:B------:R-:W-:Y:S01]  /*36f0*/  SEL R20, RZ, 0x1, P2 ;  /* 0x00000001ff147807 */ /* 0x000fe20001000000 */
[----:B------:R-:W-:Y:S01]  /*3700*/  IMAD.X R4, R21, 0x1, R8, P0 ;  /* 0x0000000115047824 */ /* 0x000fe200000e0608 */
[----:B------:R-:W-:-:S04]  /*3710*/  ISETP.LT.U32.AND P0, PT, R12, R23, PT ;  /* 0x000000170c00720c */ /* 0x000fc80003f01070 */
[----:B------:R-:W-:Y:S02]  /*3720*/  @P4 SEL R20, R0, 0x1, P2 ;  /* 0x0000000100144807 */ /* 0x000fe40001000000 */
[----:B------:R-:W-:Y:S02]  /*3730*/  ISETP.LT.AND.EX P0, PT, R4, R25, PT, P0 ;  /* 0x000000190400720c */ /* 0x000fe40003f01300 */
[C---:B------:R-:W-:Y:S02]  /*3740*/  IADD3 R0, P5, PT, R12.reuse, 0x100, RZ ;  /* 0x000001000c007810 */ /* 0x040fe40007fbe0ff */
[----:B------:R-:W-:Y:S02]  /*3750*/  @!P2 SEL R23, R12, R23, P0 ;  /* 0x000000170c17a207 */ /* 0x000fe40000000000 */
[----:B--2---:R-:W-:Y:S01]  /*3760*/  ISETP.NE.AND P3, PT, R19, UR10, PT ;  /* 0x0000000a13007c0c */ /* 0x004fe2000bf65270 */
[----:B-----5:R-:W-:Y:S01]  /*3770*/  IMAD.X R17, RZ, RZ, R4, P5 ;  /* 0x000000ffff117224 */ /* 0x020fe200028e0604 */
[----:B------:R-:W-:-:S02]  /*3780*/  @!P2 SEL R25, R4, R25, P0 ;  /* 0x000000190419a207 */ /* 0x000fc40000000000 */
[----:B------:R-:W-:Y:S02]  /*3790*/  SEL R5, R12, R23, !P4 ;  /* 0x000000170c057207 */ /* 0x000fe40006000000 */
[----:B------:R-:W-:Y:S02]  /*37a0*/  LOP3.LUT P1, RZ, R20, 0xff, RZ, 0xc0, !PT ;  /* 0x000000ff14ff7812 */ /* 0x000fe4000782c0ff */
[----:B------:R-:W-:Y:S02]  /*37b0*/  SEL R16, R4, R25, !P4 ;  /* 0x0000001904107207 */ /* 0x000fe40006000000 */
[----:B------:R-:W-:Y:S02]  /*37c0*/  ISETP.LT.U32.AND P0, PT, R0, R5, PT ;  /* 0x000000050000720c */ /* 0x000fe40003f01070 */
[----:B----4-:R-:W-:Y:S02]  /*37d0*/  ISETP.NE.AND P2, PT, R18, UR10, PT ;  /* 0x0000000a12007c0c */ /* 0x010fe4000bf45270 */
[----:B------:R-:W-:-:S02]  /*37e0*/  ISETP.LT.AND.EX P0, PT, R17, R16, PT, P0 ;  /* 0x000000101100720c */ /* 0x000fc40003f01300 */
[----:B------:R-:W-:Y:S02]  /*37f0*/  SEL R19, RZ, 0x1, P3 ;  /* 0x00000001ff137807 */ /* 0x000fe40001800000 */
[----:B------:R-:W-:Y:S02]  /*3800*/  @!P3 SEL R5, R0, R5, P0 ;  /* 0x000000050005b207 */ /* 0x000fe40000000000 */
[----:B------:R-:W-:Y:S02]  /*3810*/  @!P3 SEL R16, R17, R16, P0 ;  /* 0x000000101110b207 */ /* 0x000fe40000000000 */
[----:B------:R-:W-:Y:S02]  /*3820*/  IADD3 R18, P0, PT, R12, 0x200, RZ ;  /* 0x000002000c127810 */ /* 0x000fe40007f1e0ff */
[----:B------:R-:W-:Y:S02]  /*3830*/  @P1 SEL R19, R20, 0x1, P3 ;  /* 0x0000000114131807 */ /* 0x000fe40001800000 */
[----:B------:R-:W-:-:S02]  /*3840*/  SEL R5, R0, R5, !P1 ;  /* 0x0000000500057207 */ /* 0x000fc40004800000 */
[----:B------:R-:W-:Y:S01]  /*3850*/  SEL R16, R17, R16, !P1 ;  /* 0x0000001011107207 */ /* 0x000fe20004800000 */
[----:B------:R-:W-:Y:S01]  /*3860*/  IMAD.X R17, RZ, RZ, R4, P0 ;  /* 0x000000ffff117224 */ /* 0x000fe200000e0604 */
[----:B------:R-:W-:Y:S02]  /*3870*/  LOP3.LUT P1, RZ, R19, 0xff, RZ, 0xc0, !PT ;  /* 0x000000ff13ff7812 */ /* 0x000fe4000782c0ff */
[----:B------:R-:W-:Y:S02]  /*3880*/  ISETP.LT.U32.AND P0, PT, R18, R5, PT ;  /* 0x000000051200720c */ /* 0x000fe40003f01070 */
[----:B0-----:R-:W-:Y:S02]  /*3890*/  IADD3 R0, P4, PT, -R10, R2, RZ ;  /* 0x000000020a007210 */ /* 0x001fe40007f9e1ff */
[----:B------:R-:W-:Y:S02]  /*38a0*/  ISETP.LT.AND.EX P0, PT, R17, R16, PT, P0 ;  /* 0x000000101100720c */ /* 0x000fe40003f01300 */
[----:B------:R-:W-:-:S02]  /*38b0*/  SEL R20, RZ, 0x1, P2 ;  /* 0x00000001ff147807 */ /* 0x000fc40001000000 */
[----:B------:R-:W-:Y:S02]  /*38c0*/  @!P2 SEL R5, R18, R5, P0 ;  /* 0x000000051205a207 */ /* 0x000fe40000000000 */
[----:B------:R-:W-:Y:S02]  /*38d0*/  @!P2 SEL R16, R17, R16, P0 ;  /* 0x000000101110a207 */ /* 0x000fe40000000000 */
[----:B------:R-:W-:Y:S02]  /*38e0*/  IADD3 R12, P0, PT, R12, 0x300, RZ ;  /* 0x000003000c0c7810 */ /* 0x000fe40007f1e0ff */
[----:B------:R-:W-:Y:S02]  /*38f0*/  @P1 SEL R20, R19, 0x1, P2 ;  /* 0x0000000113141807 */ /* 0x000fe40001000000 */
[----:B------:R-:W-:Y:S01]  /*3900*/  ISETP.NE.AND P2, PT, R15, UR10, PT ;  /* 0x0000000a0f007c0c */ /* 0x000fe2000bf45270 */
        /* <DEDUP_REMOVED lines=23> */
.L_x_2813:
        /* <DEDUP_REMOVED lines=24> */
.L_x_2818:
        /* <DEDUP_REMOVED lines=18> */
[C---:B--2---:R-:W-:Y:S02]  /*3d20*/  ISETP.NE.AND P0, PT, R26.reuse, UR10, PT ;  /* 0x0000000a1a007c0c */ /* 0x044fe4000bf05270 */
[----:B------:R-:W-:-:S07]  /*3d30*/  ISETP.EQ.AND P2, PT, R26, UR10, P5 ;  /* 0x0000000a1a007c0c */ /* 0x000fce000af42270 */
[----:B------:R-:W-:Y:S02]  /*3d40*/  @!P5 SEL R25, RZ, 0x1, P0 ;  /* 0x00000001ff19d807 */ /* 0x000fe40000000000 */
[----:B------:R-:W-:Y:S02]  /*3d50*/  ISETP.LT.U32.AND P0, PT, R17, R4, PT ;  /* 0x000000041100720c */ /* 0x000fe40003f01070 */
[----:B------:R-:W-:Y:S02]  /*3d60*/  SEL R23, R25, 0x1, !P2 ;  /* 0x0000000119177807 */ /* 0x000fe40005000000 */
[----:B---3--:R-:W-:Y:S02]  /*3d70*/  ISETP.NE.AND P6, PT, R22, UR10, PT ;  /* 0x0000000a16007c0c */ /* 0x008fe4000bfc5270 */
[----:B------:R-:W-:Y:S02]  /*3d80*/  LOP3.LUT P3, RZ, R23, 0xff, RZ, 0xc0, !PT ;  /* 0x000000ff17ff7812 */ /* 0x000fe4000786c0ff */
[----:B------:R-:W-:-:S02]  /*3d90*/  ISETP.LT.AND.EX P0, PT, R0, R5, PT, P0 ;  /* 0x000000050000720c */ /* 0x000fc40003f01300 */
[----:B------:R-:W-:Y:S02]  /*3da0*/  ISETP.EQ.AND P4, PT, R22, UR10, P3 ;  /* 0x0000000a16007c0c */ /* 0x000fe40009f82270 */
[CC--:B------:R-:W-:Y:S02]  /*3db0*/  SEL R25, R17.reuse, R4.reuse, P0 ;  /* 0x0000000411197207 */ /* 0x0c0fe40000000000 */
[----:B------:R-:W-:Y:S02]  /*3dc0*/  @!P2 SEL R25, R17, R4, !P5 ;  /* 0x000000041119a207 */ /* 0x000fe40006800000 */
[CC--:B------:R-:W-:Y:S02]  /*3dd0*/  SEL R4, R0.reuse, R5.reuse, P0 ;  /* 0x0000000500047207 */ /* 0x0c0fe40000000000 */
[----:B------:R-:W-:Y:S02]  /*3de0*/  @!P2 SEL R4, R0, R5, !P5 ;  /* 0x000000050004a207 */ /* 0x000fe40006800000 */
[----:B------:R-:W-:-:S02]  /*3df0*/  @!P3 SEL R23, RZ, 0x1, P6 ;  /* 0x00000001ff17b807 */ /* 0x000fc40003000000 */
[----:B0-----:R-:W-:Y:S02]  /*3e00*/  IADD3 R2, P0, PT, R17, 0x100, RZ ;  /* 0x0000010011027810 */ /* 0x001fe40007f1e0ff */
[----:B------:R-:W-:Y:S02]  /*3e10*/  SEL R23, R23, 0x1, !P4 ;  /* 0x0000000117177807 */ /* 0x000fe40006000000 */
[----:B----4-:R-:W-:Y:S01]  /*3e20*/  ISETP.NE.AND P6, PT, R21, UR10, PT ;  /* 0x0000000a15007c0c */ /* 0x010fe2000bfc5270 */
[----:B------:R-:W-:Y:S01]  /*3e30*/  IMAD.X R3, RZ, RZ, R0, P0 ;  /* 0x000000ffff037224 */ /* 0x000fe200000e0600 */
[----:B------:R-:W-:Y:S02]  /*3e40*/  LOP3.LUT P2, RZ, R23, 0xff, RZ, 0xc0, !PT ;  /* 0x000000ff17ff7812 */ /* 0x000fe4000784c0ff */
[----:B------:R-:W-:Y:S02]  /*3e50*/  ISETP.LT.U32.AND P0, PT, R2, R25, PT ;  /* 0x000000190200720c */ /* 0x000fe40003f01070 */
[----:B------:R-:W-:-:S02]  /*3e60*/  ISETP.EQ.AND P5, PT, R21, UR10, P2 ;  /* 0x0000000a15007c0c */ /* 0x000fc400097a2270 */
        /* <DEDUP_REMOVED lines=9> */
[C---:B-----5:R-:W-:Y:S02]  /*3f00*/  ISETP.NE.AND P6, PT, R20.reuse, UR10, PT ;  /* 0x0000000a14007c0c */ /* 0x060fe4000bfc5270 */
[----:B------:R-:W-:Y:S01]  /*3f10*/  ISETP.EQ.AND P4, PT, R20, UR10, P3 ;  /* 0x0000000a14007c0c */ /* 0x000fe20009f82270 */
        /* <DEDUP_REMOVED lines=13> */
[----:B------:R-:W-:Y:S02]  /*3ff0*/  ISETP.NE.AND P6, PT, R19, UR10, PT ;  /* 0x0000000a13007c0c */ /* 0x000fe4000bfc5270 */
[----:B------:R-:W-:-:S02]  /*4000*/  ISETP.LT.AND.EX P0, PT, R3, R4, PT, P0 ;  /* 0x000000040300720c */ /* 0x000fc40003f01300 */
[----:B------:R-:W-:Y:S02]  /*4010*/  ISETP.EQ.AND P5, PT, R19, UR10, P2 ;  /* 0x0000000a13007c0c */ /* 0x000fe400097a2270 */
        /* <DEDUP_REMOVED lines=11> */
[----:B------:R-:W-:-:S02]  /*40d0*/  ISETP.EQ.AND P4, PT, R18, UR10, P3 ;  /* 0x0000000a12007c0c */ /* 0x000fc40009f82270 */
[-C--:B------:R-:W-:Y:S02]  /*40e0*/  SEL R21, R2, R5.reuse, P0 ;  /* 0x0000000502157207 */ /* 0x080fe40000000000 */
[----:B------:R-:W-:Y:S02]  /*40f0*/  SEL R4, R3, R20, P0 ;  /* 0x0000001403047207 */ /* 0x000fe40000000000 */
[----:B------:R-:W-:Y:S02]  /*4100*/  ISETP.NE.AND P0, PT, R18, UR10, PT ;  /* 0x0000000a12007c0c */ /* 0x000fe4000bf05270 */
        /* <DEDUP_REMOVED lines=14> */
[C---:B------:R-:W-:Y:S01]  /*41f0*/  ISETP.EQ.AND P4, PT, R15.reuse, UR10, P2 ;  /* 0x0000000a0f007c0c */ /* 0x040fe20009782270 */
[----:B------:R-:W-:Y:S01]  /*4200*/  IMAD.X R4, RZ, RZ, R0, P0 ;  /* 0x000000ffff047224 */ /* 0x000fe200000e0600 */
[----:B------:R-:W-:-:S02]  /*4210*/  ISETP.NE.AND P3, PT, R15, UR10, PT ;  /* 0x0000000a0f007c0c */ /* 0x000fc4000bf65270 */
[----:B------:R-:W-:Y:S02]  /*4220*/  ISETP.LT.U32.AND P0, PT, R2, R5, PT ;  /* 0x000000050200720c */ /* 0x000fe40003f01070 */
        /* <DEDUP_REMOVED lines=11> */
[----:B------:R-:W-:-:S02]  /*42e0*/  ISETP.EQ.AND P2, PT, R16, UR10, P3 ;  /* 0x0000000a10007c0c */ /* 0x000fc40009f42270 */
[CC--:B------:R-:W-:Y:S02]  /*42f0*/  ISETP.LT.U32.AND P0, PT, R17.reuse, R18.reuse, PT ;  /* 0x000000121100720c */ /* 0x0c0fe40003f01070 */
[----:B------:R-:W-:Y:S02]  /*4300*/  ISETP.NE.AND P4, PT, R16, UR10, PT ;  /* 0x0000000a10007c0c */ /* 0x000fe4000bf85270 */
        /* <DEDUP_REMOVED lines=8> */
.L_x_2817:
[----:B------:R-:W-:Y:S05]  /*4390*/  BSYNC.RECONVERGENT B2 ;  /* 0x0000000000027941 */ /* 0x000fea0003800200 */
.L_x_2816:
        /* <DEDUP_REMOVED lines=16> */
[C---:B--2---:R-:W-:Y:S02]  /*44a0*/  ISETP.NE.AND P0, PT, R13.reuse, UR10, PT ;  /* 0x0000000a0d007c0c */ /* 0x044fe4000bf05270 */
[----:B------:R-:W-:Y:S01]  /*44b0*/  ISETP.EQ.AND P3, PT, R13, UR10, P4 ;  /* 0x0000000a0d007c0c */ /* 0x000fe2000a762270 */
[----:B------:R-:W-:Y:S02]  /*44c0*/  VIADD R13, R11, 0x100 ;  /* 0x000001000b0d7836 */ /* 0x000fe40000000000 */
[----:B------:R-:W-:Y:S02]  /*44d0*/  @!P4 SEL R0, RZ, 0x1, P0 ;  /* 0x00000001ff00c807 */ /* 0x000fe40000000000 */
[----:B------:R-:W-:Y:S02]  /*44e0*/  ISETP.LT.U32.AND P0, PT, R19, R4, PT ;  /* 0x000000041300720c */ /* 0x000fe40003f01070 */
[----:B------:R-:W-:-:S02]  /*44f0*/  SEL R0, R0, 0x1, !P3 ;  /* 0x0000000100007807 */ /* 0x000fc40005800000 */
[-C--:B------:R-:W-:Y:S02]  /*4500*/  ISETP.LT.AND.EX P0, PT, R18, R5.reuse, PT, P0 ;  /* 0x000000051200720c */ /* 0x080fe40003f01300 */
[----:B------:R-:W-:Y:S02]  /*4510*/  LOP3.LUT P2, RZ, R0, 0xff, RZ, 0xc0, !PT ;  /* 0x000000ff00ff7812 */ /* 0x000fe4000784c0ff */
[-C--:B0-----:R-:W-:Y:S02]  /*4520*/  SEL R17, R19, R4.reuse, P0 ;  /* 0x0000000413117207 */ /* 0x081fe40000000000 */
[----:B------:R-:W-:Y:S02]  /*4530*/  SEL R16, R18, R5, P0 ;  /* 0x0000000512107207 */ /* 0x000fe40000000000 */
[----:B---3--:R-:W-:Y:S02]  /*4540*/  ISETP.NE.AND P0, PT, R15, UR10, PT ;  /* 0x0000000a0f007c0c */ /* 0x008fe4000bf05270 */
[----:B------:R-:W-:-:S02]  /*4550*/  @!P3 SEL R17, R19, R4, !P4 ;  /* 0x000000041311b207 */ /* 0x000fc40006000000 */
[----:B------:R-:W-:Y:S01]  /*4560*/  @!P3 SEL R16, R18, R5, !P4 ;  /* 0x000000051210b207 */ /* 0x000fe20006000000 */
[----:B------:R-:W-:Y:S01]  /*4570*/  VIADD R5, R11, 0x200 ;  /* 0x000002000b057836 */ /* 0x000fe20000000000 */
[----:B------:R-:W-:Y:S02]  /*4580*/  ISETP.EQ.AND P3, PT, R15, UR10, P2 ;  /* 0x0000000a0f007c0c */ /* 0x000fe40009762270 */
[----:B------:R-:W-:Y:S02]  /*4590*/  @!P2 SEL R0, RZ, 0x1, P0 ;  /* 0x00000001ff00a807 */ /* 0x000fe40000000000 */
        /* <DEDUP_REMOVED lines=10> */
[----:B----4-:R-:W-:Y:S02]  /*4640*/  ISETP.NE.AND P3, PT, R3, UR10, PT ;  /* 0x0000000a03007c0c */ /* 0x010fe4000bf65270 */
[----:B------:R-:W-:-:S02]  /*4650*/  IADD3 R5, P5, P0, R10, UR6, R5 ;  /* 0x000000060a057c10 */ /* 0x000fc4000f8be005 */
[----:B------:R-:W-:Y:S01]  /*4660*/  ISETP.EQ.AND P2, PT, R3, UR10, P4 ;  /* 0x0000000a03007c0c */ /* 0x000fe2000a742270 */
[C---:B------:R-:W-:Y:S01]  /*4670*/  VIADD R3, R11.reuse, 0x300 ;  /* 0x000003000b037836 */ /* 0x040fe20000000000 */
[----:B------:R-:W-:Y:S01]  /*4680*/  @!P4 SEL R0, RZ, 0x1, P3 ;  /* 0x00000001ff00c807 */ /* 0x000fe20001800000 */
        /* <DEDUP_REMOVED lines=11> */
[C---:B-----5:R-:W-:Y:S02]  /*4740*/  ISETP.EQ.AND P2, PT, R2.reuse, UR10, P3 ;  /* 0x0000000a02007c0c */ /* 0x060fe40009f42270 */
[----:B------:R-:W-:Y:S02]  /*4750*/  IADD3.X R13, PT, PT, R9, R8, RZ, P5, P6 ;  /* 0x00000008090d7210 */ /* 0x000fe40002fec4ff */
[----:B------:R-:W-:Y:S02]  /*4760*/  ISETP.LT.U32.AND P0, PT, R3, R16, PT ;  /* 0x000000100300720c */ /* 0x000fe40003f01070 */
[----:B------:R-:W-:Y:S02]  /*4770*/  ISETP.NE.AND P4, PT, R2, UR10, PT ;  /* 0x0000000a02007c0c */ /* 0x000fe4000bf85270 */
[----:B------:R-:W-:Y:S02]  /*4780*/  ISETP.LT.AND.EX P0, PT, R13, R18, PT, P0 ;  /* 0x000000120d00720c */ /* 0x000fe40003f01300 */
[----:B------:R-:W-:-:S02]  /*4790*/  @!P3 SEL R0, RZ, 0x1, P4 ;  /* 0x00000001ff00b807 */ /* 0x000fc40002000000 */
[----:B------:R-:W-:Y:S02]  /*47a0*/  SEL R4, R3, R16, P0 ;  /* 0x0000001003047207 */ /* 0x000fe40000000000 */
[----:B------:R-:W-:Y:S02]  /*47b0*/  SEL R5, R13, R18, P0 ;  /* 0x000000120d057207 */ /* 0x000fe40000000000 */
[----:B------:R-:W-:Y:S02]  /*47c0*/  SEL R0, R0, 0x1, !P2 ;  /* 0x0000000100007807 */ /* 0x000fe40005000000 */
[----:B------:R-:W-:Y:S02]  /*47d0*/  @!P2 SEL R4, R3, R16, !P3 ;  /* 0x000000100304a207 */ /* 0x000fe40005800000 */
[----:B------:R-:W-:-:S07]  /*47e0*/  @!P2 SEL R5, R13, R18, !P3 ;  /* 0x000000120d05a207 */ /* 0x000fce0005800000 */
.L_x_2820:
[----:B------:R-:W-:Y:S05]  /*47f0*/  BSYNC.RECONVERGENT B2 ;  /* 0x0000000000027941 */ /* 0x000fea0003800200 */
.L_x_2819:
        /* <DEDUP_REMOVED lines=21> */
[C---:B--2---:R-:W-:Y:S02]  /*4950*/  ISETP.NE.AND P4, PT, R16.reuse, UR10, PT ;  /* 0x0000000a10007c0c */ /* 0x044fe4000bf85270 */
[----:B------:R-:W-:Y:S02]  /*4960*/  ISETP.EQ.AND P3, PT, R16, UR10, P2 ;  /* 0x0000000a10007c0c */ /* 0x000fe40009762270 */
[----:B------:R-:W-:-:S04]  /*4970*/  @!P2 SEL R0, RZ, 0x1, P4 ;  /* 0x00000001ff00a807 */ /* 0x000fc80002000000 */
[----:B------:R-:W-:-:S04]  /*4980*/  SEL R0, R0, 0x1, !P3 ;  /* 0x0000000100007807 */ /* 0x000fc80005800000 */
[----:B------:R-:W-:-:S03]  /*4990*/  LOP3.LUT P4, RZ, R0, 0xff, RZ, 0xc0, !PT ;  /* 0x000000ff00ff7812 */ /* 0x000fc6000788c0ff */
[----:B------:R-:W-:Y:S02]  /*49a0*/  @!P3 SEL R2, R15, R4, !P2 ;  /* 0x000000040f02b207 */ /* 0x000fe40005000000 */
[----:B------:R-:W-:Y:S02]  /*49b0*/  @!P3 SEL R3, R12, R5, !P2 ;  /* 0x000000050c03b207 */ /* 0x000fe40005000000 */
[C---:B---3--:R-:W-:Y:S02]  /*49c0*/  ISETP.EQ.AND P3, PT, R14.reuse, UR10, P4 ;  /* 0x0000000a0e007c0c */ /* 0x048fe4000a762270 */
[----:B------:R-:W-:Y:S02]  /*49d0*/  IADD3.X R12, PT, PT, R9, R8, RZ, P5, P6 ;  /* 0x00000008090c7210 */ /* 0x000fe40002fec4ff */
[----:B------:R-:W-:Y:S02]  /*49e0*/  ISETP.LT.U32.AND P0, PT, R13, R2, PT ;  /* 0x000000020d00720c */ /* 0x000fe40003f01070 */
[----:B------:R-:W-:-:S02]  /*49f0*/  ISETP.NE.AND P2, PT, R14, UR10, PT ;  /* 0x0000000a0e007c0c */ /* 0x000fc4000bf45270 */
[CC--:B------:R-:W-:Y:S02]  /*4a00*/  ISETP.LT.AND.EX P0, PT, R12.reuse, R3.reuse, PT, P0 ;  /* 0x000000030c00720c */ /* 0x0c0fe40003f01300 */
[----:B------:R-:W-:Y:S02]  /*4a10*/  @!P4 SEL R0, RZ, 0x1, P2 ;  /* 0x00000001ff00c807 */ /* 0x000fe40001000000 */
[CC--:B------:R-:W-:Y:S02]  /*4a20*/  SEL R4, R13.reuse, R2.reuse, P0 ;  /* 0x000000020d047207 */ /* 0x0c0fe40000000000 */
[----:B------:R-:W-:Y:S02]  /*4a30*/  SEL R5, R12, R3, P0 ;  /* 0x000000030c057207 */ /* 0x000fe40000000000 */
[----:B------:R-:W-:Y:S02]  /*4a40*/  SEL R0, R0, 0x1, !P3 ;  /* 0x0000000100007807 */ /* 0x000fe40005800000 */
[----:B------:R-:W-:-:S02]  /*4a50*/  @!P3 SEL R4, R13, R2, !P4 ;  /* 0x000000020d04b207 */ /* 0x000fc40006000000 */
[----:B------:R-:W-:-:S07]  /*4a60*/  @!P3 SEL R5, R12, R3, !P4 ;  /* 0x000000030c05b207 */ /* 0x000fce0006000000 */
.L_x_2822:
[----:B------:R-:W-:Y:S05]  /*4a70*/  BSYNC.RECONVERGENT B2 ;  /* 0x0000000000027941 */ /* 0x000fea0003800200 */
.L_x_2821:
        /* <DEDUP_REMOVED lines=13> */
[C---:B--2---:R-:W-:Y:S02]  /*4b50*/  ISETP.EQ.AND P1, PT, R2.reuse, UR10, P3 ;  /* 0x0000000a02007c0c */ /* 0x044fe40009f22270 */
[----:B------:R-:W-:-:S04]  /*4b60*/  ISETP.NE.AND P2, PT, R2, UR10, PT ;  /* 0x0000000a02007c0c */ /* 0x000fc8000bf45270 */
[----:B------:R-:W-:-:S04]  /*4b70*/  @!P3 SEL R0, RZ, 0x1, P2 ;  /* 0x00000001ff00b807 */ /* 0x000fc80001000000 */
[----:B------:R-:W-:-:S03]  /*4b80*/  SEL R0, R0, 0x1, !P1 ;  /* 0x0000000100007807 */ /* 0x000fc60004800000 */
[----:B------:R-:W-:Y:S02]  /*4b90*/  @!P1 SEL R8, R11, R4, !P3 ;  /* 0x000000040b089207 */ /* 0x000fe40005800000 */
[----:B------:R-:W-:-:S03]  /*4ba0*/  @!P1 SEL R9, R10, R5, !P3 ;  /* 0x000000050a099207 */ /* 0x000fc60005800000 */
[----:B------:R-:W-:Y:S02]  /*4bb0*/  IMAD.MOV.U32 R4, RZ, RZ, R8 ;  /* 0x000000ffff047224 */ /* 0x000fe400078e0008 */
[----:B------:R-:W-:-:S07]  /*4bc0*/  IMAD.MOV.U32 R5, RZ, RZ, R9 ;  /* 0x000000ffff057224 */ /* 0x000fce00078e0009 */
.L_x_2815:
[----:B------:R-:W-:Y:S05]  /*4bd0*/  BSYNC.RECONVERGENT B1 ;  /* 0x0000000000017941 */ /* 0x000fea0003800200 */
.L_x_2812:
        /* <DEDUP_REMOVED lines=24> */
.L_x_2824:
[----:B------:R-:W-:Y:S05]  /*4d60*/  BSYNC.RECONVERGENT B1 ;  /* 0x0000000000017941 */ /* 0x000fea0003800200 */
.L_x_2823:
        /* <DEDUP_REMOVED lines=23> */
.L_x_2826:
[----:B------:R-:W-:Y:S05]  /*4ee0*/  BSYNC.RECONVERGENT B1 ;  /* 0x0000000000017941 */ /* 0x000fea0003800200 */
.L_x_2825:
        /* <DEDUP_REMOVED lines=20> */
.L_x_2828:
[----:B------:R-:W-:Y:S05]  /*5030*/  BSYNC.RECONVERGENT B1 ;  /* 0x0000000000017941 */ /* 0x000fea0003800200 */
.L_x_2827:
        /* <DEDUP_REMOVED lines=20> */
.L_x_2830:
[----:B------:R-:W-:Y:S05]  /*5180*/  BSYNC.RECONVERGENT B1 ;  /* 0x0000000000017941 */ /* 0x000fea0003800200 */
.L_x_2829:
        /* <DEDUP_REMOVED lines=20> */
.L_x_2832:
[----:B------:R-:W-:Y:S05]  /*52d0*/  BSYNC.RECONVERGENT B1 ;  /* 0x0000000000017941 */ /* 0x000fea0003800200 */
.L_x_2831:
        /* <DEDUP_REMOVED lines=10> */
.L_x_2834:
[----:B------:R-:W-:Y:S05]  /*5380*/  BSYNC.RECONVERGENT B1 ;  /* 0x0000000000017941 */ /* 0x000fea0003800200 */
.L_x_2833:
        /* <DEDUP_REMOVED lines=83> */
.L_x_2793:
[----:B------:R-:W-:Y:S05]  /*58c0*/  BSYNC.RECONVERGENT B0 ;  /* 0x0000000000007941 */ /* 0x000fea0003800200 */
.L_x_2768:
[----:B------:R-:W-:Y:S05]  /*58d0*/  @P1 EXIT ;  /* 0x000000000000194d */ /* 0x000fea0003800000 */
[----:B012---:R-:W0:Y:S02]  /*58e0*/  LDC.64 R2, c[0x0][0x398] ;  /* 0x0000e600ff027b82 */ /* 0x007e240000000a00 */
[----:B0-----:R-:W-:-:S05]  /*58f0*/  IMAD.WIDE.U32 R6, R6, 0x10, R2 ;  /* 0x0000001006067825 */ /* 0x001fca00078e0002 */
[----:B------:R-:W-:Y:S04]  /*5900*/  STG.E.64 desc[UR12][R6.64+0x8], R4 ;  /* 0x0000080406007986 */ /* 0x000fe8000c101b0c */
[----:B------:R-:W-:Y:S01]  /*5910*/  STG.E.U8 desc[UR12][R6.64], R0 ;  /* 0x0000000006007986 */ /* 0x000fe2000c10110c */
[----:B------:R-:W-:Y:S05]  /*5920*/  EXIT ;  /* 0x000000000000794d */ /* 0x000fea0003800000 */
.L_x_2835:
        /* <DEDUP_REMOVED lines=13> */
.L_x_14371:


//--------------------- .text._ZN3cub18CUB_300001_SM_10006detail6reduce28DeviceReduceSingleTileKernelINS2_10policy_hubIN4cuda3std3__45tupleIJblEEEyN6thrust24THRUST_300001_SM_1000_NS8cuda_cub9__find_if7functorIS9_EEE10Policy1000ENSB_12zip_iteratorINS8_IJNSD_26transform_input_iterator_tIbNSB_6detail15normal_iteratorINSB_10device_ptrIiEEEENSK_10functional5actorINSP_9compositeIJNSP_16operator_adaptorINS7_8equal_toIvEEEENSQ_INSP_8argumentILj0EEEEENSQ_INSP_5valueIiEEEEEEEEEEENSB_17counting_iteratorIlNSB_11use_defaultES16_S16_EEEEEEEPS9_ySF_S9_S9_NS7_10__identityEEEvT0_T1_T2_T3_T4_T6_ --------------------------
	.section	.text._ZN3cub18CUB_300001_SM_10006detail6reduce28DeviceReduceSingleTileKernelINS2_10policy_hubIN4cuda3std3__45tupleIJblEEEyN6thrust24THRUST_300001_SM_1000_NS8cuda_cub9__find_if7functorIS9_EEE10Policy1000ENSB_12zip_iteratorINS8_IJNSD_26transform_input_iterator_tIbNSB_6detail15normal_iteratorINSB_10device_ptrIiEEEENSK_10functional5actorINSP_9compositeIJNSP_16operator_adaptorINS7_8equal_toIvEEEENSQ_INSP_8argumentILj0EEEEENSQ_INSP_5valueIiEEEEEEEEEEENSB_17counting_iteratorIlNSB_11use_defaultES16_S16_EEEEEEEPS9_ySF_S9_S9_NS7_10__identityEEEvT0_T1_T2_T3_T4_T6_,"ax",@progbits
	.align	128
        .global         _ZN3cub18CUB_300001_SM_10006detail6reduce28DeviceReduceSingleTileKernelINS2_10policy_hubIN4cuda3std3__45tupleIJblEEEyN6thrust24THRUST_300001_SM_1000_NS8cuda_cub9__find_if7functorIS9_EEE10Policy1000ENSB_12zip_iteratorINS8_IJNSD_26transform_input_iterator_tIbNSB_6detail15normal_iteratorINSB_10device_ptrIiEEEENSK_10functional5actorINSP_9compositeIJNSP_16operator_adaptorINS7_8equal_toIvEEEENSQ_INSP_8argumentILj0EEEEENSQ_INSP_5valueIiEEEEEEEEEEENSB_17counting_iteratorIlNSB_11use_defaultES16_S16_EEEEEEEPS9_ySF_S9_S9_NS7_10__identityEEEvT0_T1_T2_T3_T4_T6_
        .type           _ZN3cub18CUB_300001_SM_10006detail6reduce28DeviceReduceSingleTileKernelINS2_10policy_hubIN4cuda3std3__45tupleIJblEEEyN6thrust24THRUST_300001_SM_1000_NS8cuda_cub9__find_if7functorIS9_EEE10Policy1000ENSB_12zip_iteratorINS8_IJNSD_26transform_input_iterator_tIbNSB_6detail15normal_iteratorINSB_10device_ptrIiEEEENSK_10functional5actorINSP_9compositeIJNSP_16operator_adaptorINS7_8equal_toIvEEEENSQ_INSP_8argumentILj0EEEEENSQ_INSP_5valueIiEEEEEEEEEEENSB_17counting_iteratorIlNSB_11use_defaultES16_S16_EEEEEEEPS9_ySF_S9_S9_NS7_10__identityEEEvT0_T1_T2_T3_T4_T6_,@function
        .size           _ZN3cub18CUB_300001_SM_10006detail6reduce28DeviceReduceSingleTileKernelINS2_10policy_hubIN4cuda3std3__45tupleIJblEEEyN6thrust24THRUST_300001_SM_1000_NS8cuda_cub9__find_if7functorIS9_EEE10Policy1000ENSB_12zip_iteratorINS8_IJNSD_26transform_input_iterator_tIbNSB_6detail15normal_iteratorINSB_10device_ptrIiEEEENSK_10functional5actorINSP_9compositeIJNSP_16operator_adaptorINS7_8equal_toIvEEEENSQ_INSP_8argumentILj0EEEEENSQ_INSP_5valueIiEEEEEEEEEEENSB_17counting_iteratorIlNSB_11use_defaultES16_S16_EEEEEEEPS9_ySF_S9_S9_NS7_10__identityEEEvT0_T1_T2_T3_T4_T6_,(.L_x_14372 - _ZN3cub18CUB_300001_SM_10006detail6reduce28DeviceReduceSingleTileKernelINS2_10policy_hubIN4cuda3std3__45tupleIJblEEEyN6thrust24THRUST_300001_SM_1000_NS8cuda_cub9__find_if7functorIS9_EEE10Policy1000ENSB_12zip_iteratorINS8_IJNSD_26transform_input_iterator_tIbNSB_6detail15normal_iteratorINSB_10device_ptrIiEEEENSK_10functional5actorINSP_9compositeIJNSP_16operator_adaptorINS7_8equal_toIvEEEENSQ_INSP_8argumentILj0EEEEENSQ_INSP_5valueIiEEEEEEEEEEENSB_17counting_iteratorIlNSB_11use_defaultES16_S16_EEEEEEEPS9_ySF_S9_S9_NS7_10__identityEEEvT0_T1_T2_T3_T4_T6_)
        .other          _ZN3cub18CUB_300001_SM_10006detail6reduce28DeviceReduceSingleTileKernelINS2_10policy_hubIN4cuda3std3__45tupleIJblEEEyN6thrust24THRUST_300001_SM_1000_NS8cuda_cub9__find_if7functorIS9_EEE10Policy1000ENSB_12zip_iteratorINS8_IJNSD_26transform_input_iterator_tIbNSB_6detail15normal_iteratorINSB_10device_ptrIiEEEENSK_10functional5actorINSP_9compositeIJNSP_16operator_adaptorINS7_8equal_toIvEEEENSQ_INSP_8argumentILj0EEEEENSQ_INSP_5valueIiEEEEEEEEEEENSB_17counting_iteratorIlNSB_11use_defaultES16_S16_EEEEEEEPS9_ySF_S9_S9_NS7_10__identityEEEvT0_T1_T2_T3_T4_T6_,@"STO_CUDA_ENTRY STV_DEFAULT"
_ZN3cub18CUB_300001_SM_10006detail6reduce28DeviceReduceSingleTileKernelINS2_10policy_hubIN4cuda3std3__45tupleIJblEEEyN6thrust24THRUST_300001_SM_1000_NS8cuda_cub9__find_if7functorIS9_EEE10Policy1000ENSB_12zip_iteratorINS8_IJNSD_26transform_input_iterator_tIbNSB_6detail15normal_iteratorINSB_10device_ptrIiEEEENSK_10functional5actorINSP_9compositeIJNSP_16operator_adaptorINS7_8equal_toIvEEEENSQ_INSP_8argumentILj0EEEEENSQ_INSP_5valueIiEEEEEEEEEEENSB_17counting_iteratorIlNSB_11use_defaultES16_S16_EEEEEEEPS9_ySF_S9_S9_NS7_10__identityEEEvT0_T1_T2_T3_T4_T6_:
.text._ZN3cub18CUB_300001_SM_10006detail6reduce28DeviceReduceSingleTileKernelINS2_10policy_hubIN4cuda3std3__45tupleIJblEEEyN6thrust24THRUST_300001_SM_1000_NS8cuda_cub9__find_if7functorIS9_EEE10Policy1000ENSB_12zip_iteratorINS8_IJNSD_26transform_input_iterator_tIbNSB_6detail15normal_iteratorINSB_10device_ptrIiEEEENSK_10functional5actorINSP_9compositeIJNSP_16operator_adaptorINS7_8equal_toIvEEEENSQ_INSP_8argumentILj0EEEEENSQ_INSP_5valueIiEEEEEEEEEEENSB_17counting_iteratorIlNSB_11use_defaultES16_S16_EEEEEEEPS9_ySF_S9_S9_NS7_10__identityEEEvT0_T1_T2_T3_T4_T6_:
        /* <DEDUP_REMOVED lines=15> */
.L_x_2836:
[----:B------:R-:W-:Y:S01]  /*00f0*/  UISETP.GT.U32.AND UP0, UPT, UR4, 0x3ff, UPT ;  /* 0x000003ff0400788c */ /* 0x000fe2000bf04070 */
[----:B------:R-:W-:Y:S03]  /*0100*/  BSSY.RECONVERGENT B0, `(.L_x_2837) ;  /* 0x000054f000007945 */ /* 0x000fe60003800200 */
[----:B------:R-:W-:-:S09]  /*0110*/  UISETP.GT.U32.AND.EX UP0, UPT, UR5, URZ, UPT, UP0 ;  /* 0x000000ff0500728c */ /* 0x000fd2000bf04100 */
[----:B------:R-:W-:Y:S05]  /*0120*/  BRA.U UP0, `(.L_x_2838) ;  /* 0x0000002d00dc7547 */ /* 0x000fea000b800000 */
[----:B------:R-:W0:Y:S01]  /*0130*/  S2R R5, SR_TID.X ;  /* 0x0000000000057919 */ /* 0x000e220000002100 */
[----:B------:R-:W-:Y:S01]  /*0140*/  IMAD.MOV.U32 R2, RZ, RZ, RZ ;  /* 0x000000ffff027224 */ /* 0x000fe200078e00ff */
[----:B------:R-:W2:Y:S01]  /*0150*/  LDCU UR8, c[0x0][0x38c] ;  /* 0x00007180ff0877ac */ /* 0x000ea20008000800 */
[----:B------:R-:W3:Y:S01]  /*0160*/  LDCU.64 UR6, c[0x0][0x390] ;  /* 0x00007200ff0677ac */ /* 0x000ee20008000a00 */
[----:B0-----:R-:W-:-:S13]  /*0170*/  ISETP.GE.U32.AND P0, PT, R5, UR4, PT ;  /* 0x0000000405007c0c */ /* 0x001fda000bf06070 */
[----:B------:R-:W0:Y:S08]  /*0180*/  @!P0 LDC.64 R6, c[0x0][0x380] ;  /* 0x0000e000ff068b82 */ /* 0x000e300000000a00 */
        /* <DEDUP_REMOVED lines=8> */
[----:B------:R-:W-:Y:S02]  /*0210*/  ISETP.GE.U32.AND P2, PT, R11, UR4, PT ;  /* 0x000000040b007c0c */ /* 0x000fe4000bf46070 */
[----:B-----5:R-:W-:-:S02]  /*0220*/  @!P0 IADD3 R2, P3, PT, R5, R8, RZ ;  /* 0x0000000805028210 */ /* 0x020fc40007f7e0ff */
[----:B----4-:R-:W-:Y:S01]  /*0230*/  @!P0 ISETP.NE.AND P1, PT, R6, R3, PT ;  /* 0x000000030600820c */ /* 0x010fe20003f25270 */
[----:B------:R-:W-:Y:S02]  /*0240*/  IMAD.MOV.U32 R3, RZ, RZ, RZ ;  /* 0x000000ffff037224 */ /* 0x000fe400078e00ff */
[----:B------:R-:W-:Y:S01]  /*0250*/  @!P0 IMAD.X R3, RZ, RZ, R9, P3 ;  /* 0x000000ffff038224 */ /* 0x000fe200018e0609 */
[----:B------:R-:W-:-:S04]  /*0260*/  @!P0 SEL R6, RZ, 0x1, P1 ;  /* 0x00000001ff068807 */ /* 0x000fc80000800000 */
[----:B------:R-:W-:Y:S01]  /*0270*/  @!P0 PRMT R4, R6, 0x7610, R4 ;  /* 0x0000761006048816 */ /* 0x000fe20000000004 */
[----:B--23--:R-:W-:Y:S06]  /*0280*/  @P2 BRA `(.L_x_2840) ;  /* 0x0000001000182947 */ /* 0x00cfec0003800000 */
        /* <DEDUP_REMOVED lines=11> */
.L_x_2843:
        /* <DEDUP_REMOVED lines=15> */
[C---:B--2---:R-:W-:Y:S02]  /*0430*/  ISETP.NE.AND P0, PT, R24.reuse, UR8, PT ;  /* 0x0000000818007c0c */ /* 0x044fe4000bf05270 */
[----:B------:R-:W-:-:S07]  /*0440*/  ISETP.EQ.AND P2, PT, R24, UR8, P5 ;  /* 0x0000000818007c0c */ /* 0x000fce000af42270 */
[----:B------:R-:W-:Y:S02]  /*0450*/  @!P5 SEL R21, RZ, 0x1, P0 ;  /* 0x00000001ff15d807 */ /* 0x000fe40000000000 */
[----:B---3--:R-:W-:Y:S02]  /*0460*/  ISETP.NE.AND P6, PT, R22, UR8, PT ;  /* 0x0000000816007c0c */ /* 0x008fe4000bfc5270 */
[----:B------:R-:W-:Y:S02]  /*0470*/  SEL R21, R21, 0x1, !P2 ;  /* 0x0000000115157807 */ /* 0x000fe40005000000 */
[----:B------:R-:W-:Y:S02]  /*0480*/  ISETP.LT.U32.AND P0, PT, R17, R2, PT ;  /* 0x000000021100720c */ /* 0x000fe40003f01070 */
[----:B------:R-:W-:Y:S02]  /*0490*/  LOP3.LUT P3, RZ, R21, 0xff, RZ, 0xc0, !PT ;  /* 0x000000ff15ff7812 */ /* 0x000fe4000786c0ff */
[----:B------:R-:W-:-:S02]  /*04a0*/  ISETP.LT.AND.EX P0, PT, R4, R3, PT, P0 ;  /* 0x000000030400720c */ /* 0x000fc40003f01300 */
[----:B------:R-:W-:Y:S02]  /*04b0*/  ISETP.EQ.AND P4, PT, R22, UR8, P3 ;  /* 0x0000000816007c0c */ /* 0x000fe40009f82270 */
[CC--:B0-----:R-:W-:Y:S02]  /*04c0*/  SEL R9, R17.reuse, R2.reuse, P0 ;  /* 0x0000000211097207 */ /* 0x0c1fe40000000000 */
[CC--:B------:R-:W-:Y:S02]  /*04d0*/  SEL R24, R4.reuse, R3.reuse, P0 ;  /* 0x0000000304187207 */ /* 0x0c0fe40000000000 */
[----:B------:R-:W-:Y:S02]  /*04e0*/  @!P2 SEL R9, R17, R2, !P5 ;  /* 0x000000021109a207 */ /* 0x000fe40006800000 */
[----:B------:R-:W-:Y:S02]  /*04f0*/  @!P2 SEL R24, R4, R3, !P5 ;  /* 0x000000030418a207 */ /* 0x000fe40006800000 */
[----:B------:R-:W-:-:S02]  /*0500*/  @!P3 SEL R21, RZ, 0x1, P6 ;  /* 0x00000001ff15b807 */ /* 0x000fc40003000000 */
[----:B------:R-:W-:Y:S02]  /*0510*/  IADD3 R2, P0, PT, R17, 0x100, RZ ;  /* 0x0000010011027810 */ /* 0x000fe40007f1e0ff */
        /* <DEDUP_REMOVED lines=78> */
[-C--:B------:R-:W-:Y:S02]  /*0a00*/  ISETP.LT.U32.AND P0, PT, R17, R14.reuse, PT ;  /* 0x0000000e1100720c */ /* 0x080fe40003f01070 */
        /* <DEDUP_REMOVED lines=9> */
.L_x_2842:
[----:B------:R-:W-:Y:S05]  /*0aa0*/  BSYNC.RECONVERGENT B2 ;  /* 0x0000000000027941 */ /* 0x000fea0003800200 */
.L_x_2841:
[----:B------:R-:W-:Y:S05]  /*0ab0*/  @!P1 BRA `(.L_x_2840) ;  /* 0x00000008000c9947 */ /* 0x000fea0003800000 */
[----:B------:R-:W-:Y:S01]  /*0ac0*/  ISETP.GE.U32.AND P0, PT, R23, 0x4, PT ;  /* 0x000000041700780c */ /* 0x000fe20003f06070 */
[----:B------:R-:W-:Y:S01]  /*0ad0*/  BSSY.RECONVERGENT B2, `(.L_x_2844) ;  /* 0x0000043000027945 */ /* 0x000fe20003800200 */
[----:B------:R-:W-:-:S11]  /*0ae0*/  LOP3.LUT P1, R12, R12, 0x3, RZ, 0xc0, !PT ;  /* 0x000000030c0c7812 */ /* 0x000fd6000782c0ff */
[----:B------:R-:W-:Y:S05]  /*0af0*/  @!P0 BRA `(.L_x_2845) ;  /* 0x0000000400008947 */ /* 0x000fea0003800000 */
[----:B------:R-:W0:Y:S01]  /*0b00*/  LDC.64 R8, c[0x0][0x380] ;  /* 0x0000e000ff087b82 */ /* 0x000e220000000a00 */
[----:B------:R-:W2:Y:S01]  /*0b10*/  LDCU UR9, c[0x0][0x38c] ;  /* 0x00007180ff0977ac */ /* 0x000ea20008000800 */
[----:B------:R-:W3:Y:S01]  /*0b20*/  LDCU.64 UR12, c[0x0][0x390] ;  /* 0x00007200ff0c77ac */ /* 0x000ee20008000a00 */
[----:B0-----:R-:W-:-:S05]  /*0b30*/  IMAD.WIDE.U32 R8, R11, 0x4, R8 ;  /* 0x000000040b087825 */ /* 0x001fca00078e0008 */
[----:B------:R-:W2:Y:S04]  /*0b40*/  LDG.E R7, desc[UR10][R8.64] ;  /* 0x0000000a08077981 */ /* 0x000ea8000c1e1900 */
[----:B------:R-:W4:Y:S04]  /*0b50*/  LDG.E R13, desc[UR10][R8.64+0x400] ;  /* 0x0004000a080d7981 */ /* 0x000f28000c1e1900 */
[----:B------:R-:W5:Y:S04]  /*0b60*/  LDG.E R14, desc[UR10][R8.64+0x800] ;  /* 0x0008000a080e7981 */ /* 0x000f68000c1e1900 */
[----:B------:R0:W5:Y:S01]  /*0b70*/  LDG.E R6, desc[UR10][R8.64+0xc00] ;  /* 0x000c000a08067981 */ /* 0x000162000c1e1900 */
[----:B------:R-:W-:-:S02]  /*0b80*/  LOP3.LUT P3, RZ, R4, 0xff, RZ, 0xc0, !PT ;  /* 0x000000ff04ff7812 */ /* 0x000fc4000786c0ff */
[----:B---3--:R-:W-:-:S05]  /*0b90*/  IADD3 R15, P2, PT, R11, UR12, RZ ;  /* 0x0000000c0b0f7c10 */ /* 0x008fca000ff5e0ff */
[----:B------:R-:W-:Y:S01]  /*0ba0*/  IMAD.X R16, RZ, RZ, UR13, P2 ;  /* 0x0000000dff107e24 */ /* 0x000fe200090e06ff */
        /* <DEDUP_REMOVED lines=8> */
[-C--:B------:R-:W-:Y:S02]  /*0c30*/  SEL R18, R15, R2.reuse, P0 ;  /* 0x000000020f127207 */ /* 0x080fe40000000000 */
[CC--:B0-----:R-:W-:Y:S02]  /*0c40*/  SEL R9, R16.reuse, R3.reuse, P0 ;  /* 0x0000000310097207 */ /* 0x0c1fe40000000000 */
[----:B----4-:R-:W-:Y:S02]  /*0c50*/  ISETP.NE.AND P0, PT, R13, UR9, PT ;  /* 0x000000090d007c0c */ /* 0x010fe4000bf05270 */
[----:B------:R-:W-:Y:S01]  /*0c60*/  @!P4 SEL R18, R15, R2, !P3 ;  /* 0x000000020f12c207 */ /* 0x000fe20005800000 */
[----:B------:R-:W-:Y:S01]  /*0c70*/  VIADD R2, R11, 0x200 ;  /* 0x000002000b027836 */ /* 0x000fe20000000000 */
[----:B------:R-:W-:-:S02]  /*0c80*/  @!P4 SEL R9, R16, R3, !P3 ;  /* 0x000000031009c207 */ /* 0x000fc40005800000 */
[----:B------:R-:W-:Y:S02]  /*0c90*/  ISETP.EQ.AND P4, PT, R13, UR9, P2 ;  /* 0x000000090d007c0c */ /* 0x000fe40009782270 */
[----:B------:R-:W-:Y:S02]  /*0ca0*/  @!P2 SEL R4, RZ, 0x1, P0 ;  /* 0x00000001ff04a807 */ /* 0x000fe40000000000 */
        /* <DEDUP_REMOVED lines=12> */
[C---:B-----5:R-:W-:Y:S01]  /*0d70*/  ISETP.NE.AND P2, PT, R14.reuse, UR9, PT ;  /* 0x000000090e007c0c */ /* 0x060fe2000bf45270 */
[----:B------:R-:W-:Y:S01]  /*0d80*/  VIADD R11, R11, 0x400 ;  /* 0x000004000b0b7836 */ /* 0x000fe20000000000 */
[----:B------:R-:W-:Y:S01]  /*0d90*/  ISETP.EQ.AND P4, PT, R14, UR9, P3 ;  /* 0x000000090e007c0c */ /* 0x000fe20009f82270 */
[----:B------:R-:W-:Y:S01]  /*0da0*/  IMAD.X R8, RZ, RZ, UR13, P0 ;  /* 0x0000000dff087e24 */ /* 0x000fe200080e06ff */
[----:B------:R-:W-:-:S02]  /*0db0*/  @!P3 SEL R4, RZ, 0x1, P2 ;  /* 0x00000001ff04b807 */ /* 0x000fc40001000000 */
        /* <DEDUP_REMOVED lines=10> */
[C---:B------:R-:W-:Y:S02]  /*0e60*/  ISETP.EQ.AND P3, PT, R6.reuse, UR9, P2 ;  /* 0x0000000906007c0c */ /* 0x040fe40009762270 */
        /* <DEDUP_REMOVED lines=9> */
.L_x_2845:
[----:B------:R-:W-:Y:S05]  /*0f00*/  BSYNC.RECONVERGENT B2 ;  /* 0x0000000000027941 */ /* 0x000fea0003800200 */
.L_x_2844:
[----:B------:R-:W-:Y:S05]  /*0f10*/  @!P1 BRA `(.L_x_2840) ;  /* 0x0000000000f49947 */ /* 0x000fea0003800000 */
[----:B------:R-:W-:Y:S01]  /*0f20*/  ISETP.NE.AND P0, PT, R12, 0x1, PT ;  /* 0x000000010c00780c */ /* 0x000fe20003f05270 */
[----:B------:R-:W-:Y:S01]  /*0f30*/  BSSY.RECONVERGENT B2, `(.L_x_2846) ;  /* 0x0000026000027945 */ /* 0x000fe20003800200 */
[----:B------:R-:W-:-:S11]  /*0f40*/  LOP3.LUT P1, RZ, R10, 0x100, RZ, 0xc0, !PT ;  /* 0x000001000aff7812 */ /* 0x000fd6000782c0ff */
[----:B------:R-:W-:Y:S05]  /*0f50*/  @!P0 BRA `(.L_x_2847) ;  /* 0x00000000008c8947 */ /* 0x000fea0003800000 */
[----:B------:R-:W0:Y:S01]  /*0f60*/  LDC.64 R6, c[0x0][0x380] ;  /* 0x0000e000ff067b82 */ /* 0x000e220000000a00 */
[----:B------:R-:W2:Y:S01]  /*0f70*/  LDCU UR9, c[0x0][0x38c] ;  /* 0x00007180ff0977ac */ /* 0x000ea20008000800 */
[----:B------:R-:W3:Y:S01]  /*0f80*/  LDCU.64 UR12, c[0x0][0x390] ;  /* 0x00007200ff0c77ac */ /* 0x000ee20008000a00 */
[----:B0-----:R-:W-:-:S05]  /*0f90*/  IMAD.WIDE.U32 R6, R11, 0x4, R6 ;  /* 0x000000040b067825 */ /* 0x001fca00078e0006 */
[----:B------:R-:W2:Y:S04]  /*0fa0*/  LDG.E R8, desc[UR10][R6.64] ;  /* 0x0000000a06087981 */ /* 0x000ea8000c1e1900 */
[----:B------:R0:W4:Y:S01]  /*0fb0*/  LDG.E R12, desc[UR10][R6.64+0x400] ;  /* 0x0004000a060c7981 */ /* 0x000122000c1e1900 */
[----:B------:R-:W-:Y:S01]  /*0fc0*/  LOP3.LUT P2, RZ, R4, 0xff, RZ, 0xc0, !PT ;  /* 0x000000ff04ff7812 */ /* 0x000fe2000784c0ff */
[C---:B------:R-:W-:Y:S01]  /*0fd0*/  VIADD R10, R11.reuse, 0x100 ;  /* 0x000001000b0a7836 */ /* 0x040fe20000000000 */
[C---:B---3--:R-:W-:Y:S01]  /*0fe0*/  IADD3 R9, P4, PT, R11.reuse, UR12, RZ ;  /* 0x0000000c0b097c10 */ /* 0x048fe2000ff9e0ff */
[----:B------:R-:W-:-:S03]  /*0ff0*/  VIADD R11, R11, 0x200 ;  /* 0x000002000b0b7836 */ /* 0x000fc60000000000 */
[----:B------:R-:W-:Y:S02]  /*1000*/  ISETP.LT.U32.AND P0, PT, R9, R2, PT ;  /* 0x000000020900720c */ /* 0x000fe40003f01070 */
[C---:B--2---:R-:W-:Y:S02]  /*1010*/  ISETP.NE.AND P5, PT, R8.reuse, UR9, PT ;  /* 0x0000000908007c0c */ /* 0x044fe4000bfa5270 */
[----:B------:R-:W-:Y:S01]  /*1020*/  ISETP.EQ.AND P3, PT, R8, UR9, P2 ;  /* 0x0000000908007c0c */ /* 0x000fe20009762270 */
[----:B------:R-:W-:Y:S02]  /*1030*/  IMAD.X R8, RZ, RZ, UR13, P4 ;  /* 0x0000000dff087e24 */ /* 0x000fe4000a0e06ff */
[----:B------:R-:W-:Y:S02]  /*1040*/  @!P2 SEL R4, RZ, 0x1, P5 ;  /* 0x00000001ff04a807 */ /* 0x000fe40002800000 */
        /* <DEDUP_REMOVED lines=9> */
[C---:B----4-:R-:W-:Y:S02]  /*10e0*/  ISETP.EQ.AND P3, PT, R12.reuse, UR9, P4 ;  /* 0x000000090c007c0c */ /* 0x050fe4000a762270 */
[----:B------:R-:W-:Y:S02]  /*10f0*/  ISETP.NE.AND P2, PT, R12, UR9, PT ;  /* 0x000000090c007c0c */ /* 0x000fe4000bf45270 */
[----:B------:R-:W-:Y:S02]  /*1100*/  ISETP.LT.U32.AND P0, PT, R13, R4, PT ;  /* 0x000000040d00720c */ /* 0x000fe40003f01070 */
[----:B------:R-:W-:Y:S02]  /*1110*/  @!P4 SEL R7, RZ, 0x1, P2 ;  /* 0x00000001ff07c807 */ /* 0x000fe40001000000 */
[----:B------:R-:W-:Y:S02]  /*1120*/  ISETP.LT.AND.EX P0, PT, R9, R6, PT, P0 ;  /* 0x000000060900720c */ /* 0x000fe40003f01300 */
[----:B------:R-:W-:-:S02]  /*1130*/  SEL R7, R7, 0x1, !P3 ;  /* 0x0000000107077807 */ /* 0x000fc40005800000 */
[----:B------:R-:W-:Y:S02]  /*1140*/  SEL R2, R13, R4, P0 ;  /* 0x000000040d027207 */ /* 0x000fe40000000000 */
[----:B------:R-:W-:Y:S02]  /*1150*/  SEL R3, R9, R6, P0 ;  /* 0x0000000609037207 */ /* 0x000fe40000000000 */
[----:B------:R-:W-:Y:S02]  /*1160*/  @!P3 SEL R2, R13, R4, !P4 ;  /* 0x000000040d02b207 */ /* 0x000fe40006000000 */
[----:B------:R-:W-:Y:S02]  /*1170*/  @!P3 SEL R3, R9, R6, !P4 ;  /* 0x000000060903b207 */ /* 0x000fe40006000000 */
[----:B------:R-:W-:-:S07]  /*1180*/  PRMT R4, R7, 0x7610, R4 ;  /* 0x0000761007047816 */ /* 0x000fce0000000004 */
.L_x_2847:
[----:B------:R-:W-:Y:S05]  /*1190*/  BSYNC.RECONVERGENT B2 ;  /* 0x0000000000027941 */ /* 0x000fea0003800200 */
.L_x_2846:
[----:B------:R-:W-:Y:S05]  /*11a0*/  @P1 BRA `(.L_x_2840) ;  /* 0x0000000000501947 */ /* 0x000fea0003800000 */
[----:B------:R-:W0:Y:S01]  /*11b0*/  LDC.64 R6, c[0x0][0x380] ;  /* 0x0000e000ff067b82 */ /* 0x000e220000000a00 */
[----:B------:R-:W2:Y:S01]  /*11c0*/  LDCU.64 UR12, c[0x0][0x390] ;  /* 0x00007200ff0c77ac */ /* 0x000ea20008000a00 */
[----:B------:R-:W3:Y:S01]  /*11d0*/  LDCU UR9, c[0x0][0x38c] ;  /* 0x00007180ff0977ac */ /* 0x000ee20008000800 */
        /* <DEDUP_REMOVED lines=8> */
[C---:B---3--:R-:W-:Y:S02]  /*1260*/  ISETP.EQ.AND P1, PT, R6.reuse, UR9, P3 ;  /* 0x0000000906007c0c */ /* 0x048fe40009f22270 */
        /* <DEDUP_REMOVED lines=8> */
.L_x_2840:
[----:B------:R-:W-:Y:S05]  /*12f0*/  BSYNC.RECONVERGENT B1 ;  /* 0x0000000000017941 */ /* 0x000fea0003800200 */
.L_x_2839:
        /* <DEDUP_REMOVED lines=27> */
.L_x_2850:
[----:B------:R-:W-:Y:S05]  /*14b0*/  BSYNC.RECONVERGENT B1 ;  /* 0x0000000000017941 */ /* 0x000fea0003800200 */
.L_x_2849:
        /* <DEDUP_REMOVED lines=23> */
.L_x_2852:
[----:B------:R-:W-:Y:S05]  /*1630*/  BSYNC.RECONVERGENT B1 ;  /* 0x0000000000017941 */ /* 0x000fea0003800200 */
.L_x_2851:
        /* <DEDUP_REMOVED lines=20> */
.L_x_2854:
[----:B------:R-:W-:Y:S05]  /*1780*/  BSYNC.RECONVERGENT B1 ;  /* 0x0000000000017941 */ /* 0x000fea0003800200 */
.L_x_2853:
        /* <DEDUP_REMOVED lines=20> */
.L_x_2856:
[----:B------:R-:W-:Y:S05]  /*18d0*/  BSYNC.RECONVERGENT B1 ;  /* 0x0000000000017941 */ /* 0x000fea0003800200 */
.L_x_2855:
        /* <DEDUP_REMOVED lines=20> */
.L_x_2858:
[----:B------:R-:W-:Y:S05]  /*1a20*/  BSYNC.RECONVERGENT B1 ;  /* 0x0000000000017941 */ /* 0x000fea0003800200 */
.L_x_2857:
        /* <DEDUP_REMOVED lines=10> */
.L_x_2860:
[----:B------:R-:W-:Y:S05]  /*1ad0*/  BSYNC.RECONVERGENT B1 ;  /* 0x0000000000017941 */ /* 0x000fea0003800200 */
.L_x_2859:
        /* <DEDUP_REMOVED lines=85> */
.L_x_2848:
        /* <DEDUP_REMOVED lines=36> */
.L_x_2863:
[----:B------:R-:W-:Y:S05]  /*2270*/  BSYNC.RECONVERGENT B1 ;  /* 0x0000000000017941 */ /* 0x000fea0003800200 */
.L_x_2862:
        /* <DEDUP_REMOVED lines=21> */
.L_x_2865:
[----:B------:R-:W-:Y:S05]  /*23d0*/  BSYNC.RECONVERGENT B1 ;  /* 0x0000000000017941 */ /* 0x000fea0003800200 */
.L_x_2864:
        /* <DEDUP_REMOVED lines=20> */
.L_x_2867:
[----:B------:R-:W-:Y:S05]  /*2520*/  BSYNC.RECONVERGENT B1 ;  /* 0x0000000000017941 */ /* 0x000fea0003800200 */
.L_x_2866:
        /* <DEDUP_REMOVED lines=20> */
.L_x_2869:
[----:B------:R-:W-:Y:S05]  /*2670*/  BSYNC.RECONVERGENT B1 ;  /* 0x0000000000017941 */ /* 0x000fea0003800200 */
.L_x_2868:
        /* <DEDUP_REMOVED lines=20> */
.L_x_2871:
[----:B------:R-:W-:Y:S05]  /*27c0*/  BSYNC.RECONVERGENT B1 ;  /* 0x0000000000017941 */ /* 0x000fea0003800200 */
.L_x_2870:
        /* <DEDUP_REMOVED lines=10> */
.L_x_2873:
[----:B------:R-:W-:Y:S05]  /*2870*/  BSYNC.RECONVERGENT B1 ;  /* 0x0000000000017941 */ /* 0x000fea0003800200 */
.L_x_2872:
        /* <DEDUP_REMOVED lines=33> */
.L_x_2874:
        /* <DEDUP_REMOVED lines=16> */
.L_x_2875:
        /* <DEDUP_REMOVED lines=16> */
.L_x_2876:
        /* <DEDUP_REMOVED lines=16> */
.L_x_2877:
        /* <DEDUP_REMOVED lines=16> */
.L_x_2878:
        /* <DEDUP_REMOVED lines=16> */
.L_x_2879:
        /* <DEDUP_REMOVED lines=17> */
.L_x_2838:
[----:B------:R-:W0:Y:S01]  /*30a0*/  S2R R8, SR_TID.X ;  /* 0x0000000000087919 */ /* 0x000e220000002100 */
[----:B------:R-:W0:Y:S01]  /*30b0*/  LDC.64 R6, c[0x0][0x380] ;  /* 0x0000e000ff067b82 */ /* 0x000e220000000a00 */
[----:B------:R-:W2:Y:S01]  /*30c0*/  LDCU UR6, c[0x0][0x38c] ;  /* 0x00007180ff0677ac */ /* 0x000ea20008000800 */
[----:B------:R-:W3:Y:S01]  /*30d0*/  LDCU.64 UR8, c[0x0][0x390] ;  /* 0x00007200ff0877ac */ /* 0x000ee20008000a00 */
[----:B0-----:R-:W-:-:S05]  /*30e0*/  IMAD.WIDE.U32 R6, R8, 0x4, R6 ;  /* 0x0000000408067825 */ /* 0x001fca00078e0006 */
[----:B------:R-:W2:Y:S04]  /*30f0*/  LDG.E R3, desc[UR10][R6.64] ;  /* 0x0000000a06037981 */ /* 0x000ea8000c1e1900 */
        /* <DEDUP_REMOVED lines=8> */
[----:B--2---:R-:W-:Y:S01]  /*3180*/  ISETP.NE.AND P0, PT, R3, UR6, PT ;  /* 0x0000000603007c0c */ /* 0x004fe2000bf05270 */
[----:B------:R-:W-:-:S03]  /*3190*/  VIADD R3, R8, 0x200 ;  /* 0x0000020008037836 */ /* 0x000fc60000000000 */
[----:B------:R-:W-:Y:S02]  /*31a0*/  SEL R9, R8, R9, !P0 ;  /* 0x0000000908097207 */ /* 0x000fe40004000000 */
[----:B---3--:R-:W-:Y:S02]  /*31b0*/  IADD3 R10, P1, PT, R3, UR8, RZ ;  /* 0x00000008030a7c10 */ /* 0x008fe4000ff3e0ff */
[----:B------:R-:W-:Y:S02]  /*31c0*/  IADD3 R3, P3, PT, R9, UR8, RZ ;  /* 0x0000000809037c10 */ /* 0x000fe4000ff7e0ff */
[----:B----4-:R-:W-:Y:S01]  /*31d0*/  ISETP.NE.AND P2, PT, R4, UR6, PT ;  /* 0x0000000604007c0c */ /* 0x010fe2000bf45270 */
[----:B------:R-:W-:Y:S01]  /*31e0*/  IMAD.X R12, RZ, RZ, UR9, P1 ;  /* 0x00000009ff0c7e24 */ /* 0x000fe200088e06ff */
[----:B------:R-:W-:Y:S01]  /*31f0*/  ISETP.LT.U32.AND P1, PT, R10, R3, PT ;  /* 0x000000030a00720c */ /* 0x000fe20003f21070 */
[----:B------:R-:W-:Y:S01]  /*3200*/  IMAD.X R9, RZ, RZ, UR9, P3 ;  /* 0x00000009ff097e24 */ /* 0x000fe200098e06ff */
[----:B-----5:R-:W-:-:S02]  /*3210*/  ISETP.EQ.OR P0, PT, R2, UR6, !P0 ;  /* 0x0000000602007c0c */ /* 0x020fc4000c702670 */
[----:B------:R-:W-:Y:S02]  /*3220*/  IADD3 R11, P4, PT, R10, 0x100, RZ ;  /* 0x000001000a0b7810 */ /* 0x000fe40007f9e0ff */
[----:B------:R-:W-:Y:S02]  /*3230*/  ISETP.LT.AND.EX P1, PT, R12, R9, PT, P1 ;  /* 0x000000090c00720c */ /* 0x000fe40003f21310 */
[----:B------:R-:W-:-:S03]  /*3240*/  ISETP.NE.AND P3, PT, R5, UR6, PT ;  /* 0x0000000605007c0c */ /* 0x000fc6000bf65270 */
[----:B------:R-:W-:Y:S02]  /*3250*/  @!P2 SEL R3, R10, R3, P1 ;  /* 0x000000030a03a207 */ /* 0x000fe40000800000 */
[----:B------:R-:W-:Y:S02]  /*3260*/  @!P2 SEL R9, R12, R9, P1 ;  /* 0x000000090c09a207 */ /* 0x000fe40000800000 */
[----:B------:R-:W-:Y:S01]  /*3270*/  SEL R2, R3, R10, P0 ;  /* 0x0000000a03027207 */ /* 0x000fe20000000000 */
[----:B------:R-:W-:Y:S01]  /*3280*/  IMAD.X R10, RZ, RZ, R12, P4 ;  /* 0x000000ffff0a7224 */ /* 0x000fe200020e060c */
[----:B------:R-:W-:Y:S01]  /*3290*/  SEL R3, R9, R12, P0 ;  /* 0x0000000c09037207 */ /* 0x000fe20000000000 */
[----:B------:R-:W-:Y:S01]  /*32a0*/  IMAD.MOV.U32 R9, RZ, RZ, 0x400 ;  /* 0x00000400ff097424 */ /* 0x000fe200078e00ff */
[----:B------:R-:W-:Y:S02]  /*32b0*/  ISETP.LT.U32.AND P1, PT, R11, R2, PT ;  /* 0x000000020b00720c */ /* 0x000fe40003f21070 */
[----:B------:R-:W-:-:S02]  /*32c0*/  ISETP.EQ.OR P0, PT, R4, UR6, P0 ;  /* 0x0000000604007c0c */ /* 0x000fc40008702670 */
[CC--:B------:R-:W-:Y:S02]  /*32d0*/  ISETP.LT.AND.EX P1, PT, R10.reuse, R3.reuse, PT, P1 ;  /* 0x000000030a00720c */ /* 0x0c0fe40003f21310 */
[----:B------:R-:W-:Y:S01]  /*32e0*/  ISETP.EQ.OR P2, PT, R5, UR6, P0 ;  /* 0x0000000605007c0c */ /* 0x000fe20008742670 */
[----:B------:R-:W-:Y:S01]  /*32f0*/  IMAD.MOV.U32 R5, RZ, RZ, RZ ;  /* 0x000000ffff057224 */ /* 0x000fe200078e00ff */
[----:B------:R-:W-:Y:S02]  /*3300*/  @!P3 SEL R2, R11, R2, P1 ;  /* 0x000000020b02b207 */ /* 0x000fe40000800000 */
[----:B------:R-:W-:Y:S02]  /*3310*/  @!P3 SEL R3, R10, R3, P1 ;  /* 0x000000030a03b207 */ /* 0x000fe40000800000 */
[----:B------:R-:W-:Y:S02]  /*3320*/  SEL R2, R2, R11, P0 ;  /* 0x0000000b02027207 */ /* 0x000fe40000000000 */
[----:B------:R-:W-:-:S02]  /*3330*/  SEL R4, RZ, 0x1, !P2 ;  /* 0x00000001ff047807 */ /* 0x000fc40005000000 */
[----:B------:R-:W-:Y:S01]  /*3340*/  SEL R3, R3, R10, P0 ;  /* 0x0000000a03037207 */ /* 0x000fe20000000000 */
[----:B------:R-:W-:Y:S06]  /*3350*/  BRA.U !UP0, `(.L_x_2880) ;  /* 0x0000000508187547 */ /* 0x000fec000b800000 */
[----:B------:R-:W-:Y:S01]  /*3360*/  IMAD.MOV.U32 R9, RZ, RZ, 0x400 ;  /* 0x00000400ff097424 */ /* 0x000fe200078e00ff */
[----:B------:R-:W0:Y:S01]  /*3370*/  LDCU UR6, c[0x0][0x38c] ;  /* 0x00007180ff0677ac */ /* 0x000e220008000800 */
[----:B------:R-:W-:Y:S01]  /*3380*/  IMAD.MOV.U32 R5, RZ, RZ, RZ ;  /* 0x000000ffff057224 */ /* 0x000fe200078e00ff */
[----:B------:R-:W2:Y:S01]  /*3390*/  LDCU.64 UR8, c[0x0][0x390] ;  /* 0x00007200ff0877ac */ /* 0x000ea20008000a00 */
[----:B------:R-:W3:Y:S01]  /*33a0*/  LDCU.64 UR4, c[0x0][0x3a0] ;  /* 0x00007400ff0477ac */ /* 0x000ee20008000a00 */
[----:B------:R-:W-:-:S04]  /*33b0*/  NOP ;  /* 0x0000000000007918 */ /* 0x000fc80000000000 */
.L_x_2882:
[----:B------:R-:W-:-:S04]  /*33c0*/  LEA R12, P0, R9, R6, 0x2 ;  /* 0x00000006090c7211 */ /* 0x000fc800078010ff */
[----:B------:R-:W-:-:S05]  /*33d0*/  LEA.HI.X R13, R9, R7, R5, 0x2, P0 ;  /* 0x00000007090d7211 */ /* 0x000fca00000f1405 */
[----:B------:R-:W0:Y:S04]  /*33e0*/  LDG.E R15, desc[UR10][R12.64] ;  /* 0x0000000a0c0f7981 */ /* 0x000e28000c1e1900 */
[----:B------:R-:W4:Y:S04]  /*33f0*/  LDG.E R11, desc[UR10][R12.64+0x400] ;  /* 0x0004000a0c0b7981 */ /* 0x000f28000c1e1900 */
[----:B------:R-:W5:Y:S04]  /*3400*/  LDG.E R14, desc[UR10][R12.64+0x800] ;  /* 0x0008000a0c0e7981 */ /* 0x000f68000c1e1900 */
[----:B------:R1:W3:Y:S01]  /*3410*/  LDG.E R10, desc[UR10][R12.64+0xc00] ;  /* 0x000c000a0c0a7981 */ /* 0x0002e2000c1e1900 */
[----:B------:R-:W-:-:S02]  /*3420*/  LOP3.LUT P3, RZ, R4, 0xff, RZ, 0xc0, !PT ;  /* 0x000000ff04ff7812 */ /* 0x000fc4000786c0ff */
[----:B0-----:R-:W-:Y:S02]  /*3430*/  ISETP.NE.AND P2, PT, R15, UR6, PT ;  /* 0x000000060f007c0c */ /* 0x001fe4000bf45270 */
[----:B--2---:R-:W-:Y:S02]  /*3440*/  IADD3 R15, P1, P4, R9, UR8, R8 ;  /* 0x00000008090f7c10 */ /* 0x004fe4000fc3e008 */
[----:B-1----:R-:W-:Y:S02]  /*3450*/  SEL R12, RZ, 0x1, P2 ;  /* 0x00000001ff0c7807 */ /* 0x002fe40001000000 */
[----:B------:R-:W-:Y:S02]  /*3460*/  ISETP.LT.U32.AND P0, PT, R15, R2, PT ;  /* 0x000000020f00720c */ /* 0x000fe40003f01070 */
[----:B------:R-:W-:Y:S02]  /*3470*/  IADD3.X R16, PT, PT, R5, UR9, RZ, P1, P4 ;  /* 0x0000000905107c10 */ /* 0x000fe40008fe84ff */
[----:B------:R-:W-:-:S02]  /*3480*/  IADD3 R13, P5, PT, R15, 0x100, RZ ;  /* 0x000001000f0d7810 */ /* 0x000fc40007fbe0ff */
[CC--:B------:R-:W-:Y:S02]  /*3490*/  ISETP.LT.AND.EX P0, PT, R16.reuse, R3.reuse, PT, P0 ;  /* 0x000000031000720c */ /* 0x0c0fe40003f01300 */
[----:B----4-:R-:W-:Y:S02]  /*34a0*/  ISETP.NE.AND P4, PT, R11, UR6, PT ;  /* 0x000000060b007c0c */ /* 0x010fe4000bf85270 */
[C---:B------:R-:W-:Y:S02]  /*34b0*/  @!P2 SEL R2, R15.reuse, R2, P0 ;  /* 0x000000020f02a207 */ /* 0x040fe40000000000 */
[----:B------:R-:W-:Y:S02]  /*34c0*/  @!P2 SEL R3, R16, R3, P0 ;  /* 0x000000031003a207 */ /* 0x000fe40000000000 */
[----:B------:R-:W-:Y:S02]  /*34d0*/  SEL R2, R15, R2, !P3 ;  /* 0x000000020f027207 */ /* 0x000fe40005800000 */
[----:B------:R-:W-:Y:S01]  /*34e0*/  @P3 SEL R12, R4, 0x1, P2 ;  /* 0x00000001040c3807 */ /* 0x000fe20001000000 */
[----:B------:R-:W-:Y:S01]  /*34f0*/  IMAD.X R4, RZ, RZ, R16, P5 ;  /* 0x000000ffff047224 */ /* 0x000fe200028e0610 */
[----:B------:R-:W-:-:S02]  /*3500*/  SEL R3, R16, R3, !P3 ;  /* 0x0000000310037207 */ /* 0x000fc40005800000 */
[CC--:B------:R-:W-:Y:S02]  /*3510*/  ISETP.LT.U32.AND P0, PT, R13.reuse, R2.reuse, PT ;  /* 0x000000020d00720c */ /* 0x0c0fe40003f01070 */
[----:B------:R-:W-:Y:S02]  /*3520*/  LOP3.LUT P1, RZ, R12, 0xff, RZ, 0xc0, !PT ;  /* 0x000000ff0cff7812 */ /* 0x000fe4000782c0ff */
[-C--:B------:R-:W-:Y:S02]  /*3530*/  ISETP.LT.AND.EX P0, PT, R4, R3.reuse, PT, P0 ;  /* 0x000000030400720c */ /* 0x080fe40003f01300 */
[----:B-----5:R-:W-:Y:S02]  /*3540*/  ISETP.NE.AND P2, PT, R14, UR6, PT ;  /* 0x000000060e007c0c */ /* 0x020fe4000bf45270 */
[----:B------:R-:W-:Y:S02]  /*3550*/  @!P4 SEL R2, R13, R2, P0 ;  /* 0x000000020d02c207 */ /* 0x000fe40000000000 */
[----:B------:R-:W-:-:S02]  /*3560*/  @!P4 SEL R3, R4, R3, P0 ;  /* 0x000000030403c207 */ /* 0x000fc40000000000 */
[----:B------:R-:W-:Y:S02]  /*3570*/  IADD3 R11, P0, PT, R15, 0x200, RZ ;  /* 0x000002000f0b7810 */ /* 0x000fe40007f1e0ff */
[----:B------:R-:W-:Y:S02]  /*3580*/  SEL R2, R13, R2, !P1 ;  /* 0x000000020d027207 */ /* 0x000fe40004800000 */
[----:B------:R-:W-:Y:S01]  /*3590*/  SEL R3, R4, R3, !P1 ;  /* 0x0000000304037207 */ /* 0x000fe20004800000 */
[----:B------:R-:W-:Y:S01]  /*35a0*/  IMAD.X R4, RZ, RZ, R16, P0 ;  /* 0x000000ffff047224 */ /* 0x000fe200000e0610 */
[----:B------:R-:W-:Y:S02]  /*35b0*/  ISETP.LT.U32.AND P0, PT, R11, R2, PT ;  /* 0x000000020b00720c */ /* 0x000fe40003f01070 */
[----:B------:R-:W-:Y:S02]  /*35c0*/  SEL R17, RZ, 0x1, P4 ;  /* 0x00000001ff117807 */ /* 0x000fe40002000000 */
[----:B------:R-:W-:-:S02]  /*35d0*/  @P1 SEL R17, R12, 0x1, P4 ;  /* 0x000000010c111807 */ /* 0x000fc40002000000 */
[CC--:B------:R-:W-:Y:S02]  /*35e0*/  ISETP.LT.AND.EX P0, PT, R4.reuse, R3.reuse, PT, P0 ;  /* 0x000000030400720c */ /* 0x0c0fe40003f01300 */
[----:B------:R-:W-:Y:S02]  /*35f0*/  LOP3.LUT P1, RZ, R17, 0xff, RZ, 0xc0, !PT ;  /* 0x000000ff11ff7812 */ /* 0x000fe4000782c0ff */
[C---:B------:R-:W-:Y:S02]  /*3600*/  @!P2 SEL R2, R11.reuse, R2, P0 ;  /* 0x000000020b02a207 */ /* 0x040fe40000000000 */
[----:B------:R-:W-:Y:S02]  /*3610*/  @!P2 SEL R3, R4, R3, P0 ;  /* 0x000000030403a207 */ /* 0x000fe40000000000 */
[----:B------:R-:W-:Y:S02]  /*3620*/  SEL R2, R11, R2, !P1 ;  /* 0x000000020b027207 */ /* 0x000fe40004800000 */
[----:B------:R-:W-:-:S02]  /*3630*/  IADD3 R11, P0, PT, R15, 0x300, RZ ;  /* 0x000003000f0b7810 */ /* 0x000fc40007f1e0ff */
[----:B------:R-:W-:Y:S02]  /*3640*/  SEL R3, R4, R3, !P1 ;  /* 0x0000000304037207 */ /* 0x000fe40004800000 */
[----:B---3--:R-:W-:Y:S02]  /*3650*/  IADD3 R4, P4, PT, -R9, UR4, RZ ;  /* 0x0000000409047c10 */ /* 0x008fe4000ff9e1ff */
[----:B------:R-:W-:Y:S01]  /*3660*/  ISETP.NE.AND P3, PT, R10, UR6, PT ;  /* 0x000000060a007c0c */ /* 0x000fe2000bf65270 */
[----:B------:R-:W-:Y:S01]  /*3670*/  IMAD.X R10, RZ, RZ, R16, P0 ;  /* 0x000000ffff0a7224 */ /* 0x000fe200000e0610 */
[----:B------:R-:W-:Y:S02]  /*3680*/  ISETP.GE.U32.AND P0, PT, R4, 0x400, PT ;  /* 0x000004000400780c */ /* 0x000fe40003f06070 */
[----:B------:R-:W-:Y:S02]  /*3690*/  IADD3.X R13, PT, PT, ~R5, UR5, RZ, P4, !PT ;  /* 0x00000005050d7c10 */ /* 0x000fe4000a7fe5ff */
[----:B------:R-:W-:-:S02]  /*36a0*/  SEL R12, RZ, 0x1, P2 ;  /* 0x00000001ff0c7807 */ /* 0x000fc40001000000 */
[----:B------:R-:W-:Y:S02]  /*36b0*/  @P1 SEL R12, R17, 0x1, P2 ;  /* 0x00000001110c1807 */ /* 0x000fe40001000000 */
[----:B------:R-:W-:Y:S02]  /*36c0*/  ISETP.GE.U32.AND.EX P0, PT, R13, RZ, PT, P0 ;  /* 0x000000ff0d00720c */ /* 0x000fe40003f06100 */
        /* <DEDUP_REMOVED lines=15> */
.L_x_2880:
        /* <DEDUP_REMOVED lines=19> */
.L_x_2886:
        /* <DEDUP_REMOVED lines=121> */
.L_x_2885:
[----:B------:R-:W-:Y:S05]  /*4080*/  BSYNC.RECONVERGENT B2 ;  /* 0x0000000000027941 */ /* 0x000fea0003800200 */
.L_x_2884:
        /* <DEDUP_REMOVED lines=19> */
[C---:B--2---:R-:W-:Y:S02]  /*41c0*/  ISETP.NE.AND P0, PT, R16.reuse, UR6, PT ;  /* 0x0000000610007c0c */ /* 0x044fe4000bf05270 */
[----:B------:R-:W-:Y:S02]  /*41d0*/  ISETP.EQ.AND P3, PT, R16, UR6, P4 ;  /* 0x0000000610007c0c */ /* 0x000fe4000a762270 */
[----:B------:R-:W-:Y:S02]  /*41e0*/  @!P4 SEL R4, RZ, 0x1, P0 ;  /* 0x00000001ff04c807 */ /* 0x000fe40000000000 */
[----:B------:R-:W-:Y:S02]  /*41f0*/  ISETP.LT.U32.AND P0, PT, R17, R2, PT ;  /* 0x000000021100720c */ /* 0x000fe40003f01070 */
[----:B------:R-:W-:-:S02]  /*4200*/  SEL R4, R4, 0x1, !P3 ;  /* 0x0000000104047807 */ /* 0x000fc40005800000 */
[-C--:B------:R-:W-:Y:S02]  /*4210*/  ISETP.LT.AND.EX P0, PT, R18, R3.reuse, PT, P0 ;  /* 0x000000031200720c */ /* 0x080fe40003f01300 */
[----:B------:R-:W-:Y:S02]  /*4220*/  LOP3.LUT P2, RZ, R4, 0xff, RZ, 0xc0, !PT ;  /* 0x000000ff04ff7812 */ /* 0x000fe4000784c0ff */
[-C--:B------:R-:W-:Y:S02]  /*4230*/  SEL R15, R17, R2.reuse, P0 ;  /* 0x00000002110f7207 */ /* 0x080fe40000000000 */
[-C--:B------:R-:W-:Y:S02]  /*4240*/  SEL R16, R18, R3.reuse, P0 ;  /* 0x0000000312107207 */ /* 0x080fe40000000000 */
[----:B---3--:R-:W-:Y:S02]  /*4250*/  ISETP.NE.AND P0, PT, R13, UR6, PT ;  /* 0x000000060d007c0c */ /* 0x008fe4000bf05270 */
[----:B------:R-:W-:Y:S01]  /*4260*/  @!P3 SEL R15, R17, R2, !P4 ;  /* 0x00000002110fb207 */ /* 0x000fe20006000000 */
[----:B------:R-:W-:Y:S01]  /*4270*/  VIADD R2, R10, 0x200 ;  /* 0x000002000a027836 */ /* 0x000fe20000000000 */
[----:B------:R-:W-:-:S02]  /*4280*/  @!P3 SEL R16, R18, R3, !P4 ;  /* 0x000000031210b207 */ /* 0x000fc40006000000 */
[----:B------:R-:W-:Y:S02]  /*4290*/  ISETP.EQ.AND P3, PT, R13, UR6, P2 ;  /* 0x000000060d007c0c */ /* 0x000fe40009762270 */
[----:B------:R-:W-:Y:S02]  /*42a0*/  @!P2 SEL R4, RZ, 0x1, P0 ;  /* 0x00000001ff04a807 */ /* 0x000fe40000000000 */
        /* <DEDUP_REMOVED lines=9> */
[----:B----4-:R-:W-:Y:S02]  /*4340*/  ISETP.NE.AND P3, PT, R7, UR6, PT ;  /* 0x0000000607007c0c */ /* 0x010fe4000bf65270 */
[----:B------:R-:W-:Y:S01]  /*4350*/  IADD3 R3, P5, P0, R9, UR8, R2 ;  /* 0x0000000809037c10 */ /* 0x000fe2000f8be002 */
[C---:B------:R-:W-:Y:S01]  /*4360*/  VIADD R2, R10.reuse, 0x300 ;  /* 0x000003000a027836 */ /* 0x040fe20000000000 */
[----:B------:R-:W-:Y:S01]  /*4370*/  ISETP.EQ.AND P2, PT, R7, UR6, P4 ;  /* 0x0000000607007c0c */ /* 0x000fe2000a742270 */
[----:B------:R-:W-:Y:S01]  /*4380*/  VIADD R10, R10, 0x400 ;  /* 0x000004000a0a7836 */ /* 0x000fe20000000000 */
[----:B------:R-:W-:-:S02]  /*4390*/  @!P4 SEL R4, RZ, 0x1, P3 ;  /* 0x00000001ff04c807 */ /* 0x000fc40001800000 */
        /* <DEDUP_REMOVED lines=21> */
.L_x_2888:
[----:B------:R-:W-:Y:S05]  /*44f0*/  BSYNC.RECONVERGENT B2 ;  /* 0x0000000000027941 */ /* 0x000fea0003800200 */
.L_x_2887:
        /* <DEDUP_REMOVED lines=21> */
[C---:B--2---:R-:W-:Y:S02]  /*4650*/  ISETP.NE.AND P4, PT, R13.reuse, UR6, PT ;  /* 0x000000060d007c0c */ /* 0x044fe4000bf85270 */
[----:B------:R-:W-:Y:S02]  /*4660*/  ISETP.EQ.AND P3, PT, R13, UR6, P2 ;  /* 0x000000060d007c0c */ /* 0x000fe40009762270 */
[----:B------:R-:W-:Y:S02]  /*4670*/  @!P2 SEL R4, RZ, 0x1, P4 ;  /* 0x00000001ff04a807 */ /* 0x000fe40002000000 */
[----:B------:R-:W-:-:S02]  /*4680*/  IADD3 R13, P5, P6, R9, UR8, R14 ;  /* 0x00000008090d7c10 */ /* 0x000fc4000febe00e */
[----:B------:R-:W-:-:S04]  /*4690*/  SEL R4, R4, 0x1, !P3 ;  /* 0x0000000104047807 */ /* 0x000fc80005800000 */
[----:B------:R-:W-:-:S03]  /*46a0*/  LOP3.LUT P4, RZ, R4, 0xff, RZ, 0xc0, !PT ;  /* 0x000000ff04ff7812 */ /* 0x000fc6000788c0ff */
[----:B------:R-:W-:Y:S02]  /*46b0*/  @!P3 SEL R6, R11, R2, !P2 ;  /* 0x000000020b06b207 */ /* 0x000fe40005000000 */
[----:B------:R-:W-:Y:S02]  /*46c0*/  @!P3 SEL R7, R12, R3, !P2 ;  /* 0x000000030c07b207 */ /* 0x000fe40005000000 */
[----:B---3--:R-:W-:Y:S02]  /*46d0*/  ISETP.EQ.AND P3, PT, R15, UR6, P4 ;  /* 0x000000060f007c0c */ /* 0x008fe4000a762270 */
[----:B------:R-:W-:Y:S02]  /*46e0*/  IADD3.X R12, PT, PT, R5, UR9, RZ, P5, P6 ;  /* 0x00000009050c7c10 */ /* 0x000fe4000afec4ff */
        /* <DEDUP_REMOVED lines=9> */
.L_x_2890:
[----:B------:R-:W-:Y:S05]  /*4780*/  BSYNC.RECONVERGENT B2 ;  /* 0x0000000000027941 */ /* 0x000fea0003800200 */
.L_x_2889:
        /* <DEDUP_REMOVED lines=22> */
.L_x_2883:
[----:B------:R-:W-:Y:S05]  /*48f0*/  BSYNC.RECONVERGENT B1 ;  /* 0x0000000000017941 */ /* 0x000fea0003800200 */
.L_x_2881:
        /* <DEDUP_REMOVED lines=24> */
.L_x_2892:
[----:B------:R-:W-:Y:S05]  /*4a80*/  BSYNC.RECONVERGENT B1 ;  /* 0x0000000000017941 */ /* 0x000fea0003800200 */
.L_x_2891:
        /* <DEDUP_REMOVED lines=23> */
.L_x_2894:
[----:B------:R-:W-:Y:S05]  /*4c00*/  BSYNC.RECONVERGENT B1 ;  /* 0x0000000000017941 */ /* 0x000fea0003800200 */
.L_x_2893:
        /* <DEDUP_REMOVED lines=20> */
.L_x_2896:
[----:B------:R-:W-:Y:S05]  /*4d50*/  BSYNC.RECONVERGENT B1 ;  /* 0x0000000000017941 */ /* 0x000fea0003800200 */
.L_x_2895:
        /* <DEDUP_REMOVED lines=20> */
.L_x_2898:
[----:B------:R-:W-:Y:S05]  /*4ea0*/  BSYNC.RECONVERGENT B1 ;  /* 0x0000000000017941 */ /* 0x000fea0003800200 */
.L_x_2897:
        /* <DEDUP_REMOVED lines=20> */
.L_x_2900:
[----:B------:R-:W-:Y:S05]  /*4ff0*/  BSYNC.RECONVERGENT B1 ;  /* 0x0000000000017941 */ /* 0x000fea0003800200 */
.L_x_2899:
        /* <DEDUP_REMOVED lines=10> */
.L_x_2902:
[----:B------:R-:W-:Y:S05]  /*50a0*/  BSYNC.RECONVERGENT B1 ;  /* 0x0000000000017941 */ /* 0x000fea0003800200 */
.L_x_2901:
        /* <DEDUP_REMOVED lines=84> */
.L_x_2861:
[----:B------:R-:W-:Y:S05]  /*55f0*/  BSYNC.RECONVERGENT B0 ;  /* 0x0000000000007941 */ /* 0x000fea0003800200 */
.L_x_2837:
        /* <DEDUP_REMOVED lines=16> */
.L_x_2903:
        /* <DEDUP_REMOVED lines=16> */
.L_x_14372:


//--------------------- .text._ZN3cub18CUB_300001_SM_10006detail6reduce28DeviceReduceSingleTileKernelINS2_10policy_hubIN4cuda3std3__45tupleIJblEEEjN6thrust24THRUST_300001_SM_1000_NS8cuda_cub9__find_if7functorIS9_EEE10Policy1000EPS9_SI_iSF_S9_S9_NS7_10__identityEEEvT0_T1_T2_T3_T4_T6_ --------------------------
	.section	.text._ZN3cub18CUB_300001_SM_10006detail6reduce28DeviceReduceSingleTileKernelINS2_10policy_hubIN4cuda3std3__45tupleIJblEEEjN6thrust24THRUST_300001_SM_1000_NS8cuda_cub9__find_if7functorIS9_EEE10Policy1000EPS9_SI_iSF_S9_S9_NS7_10__identityEEEvT0_T1_T2_T3_T4_T6_,"ax",@progbits
	.align	128
        .global         _ZN3cub18CUB_300001_SM_10006detail6reduce28DeviceReduceSingleTileKernelINS2_10policy_hubIN4cuda3std3__45tupleIJblEEEjN6thrust24THRUST_300001_SM_1000_NS8cuda_cub9__find_if7functorIS9_EEE10Policy1000EPS9_SI_iSF_S9_S9_NS7_10__identityEEEvT0_T1_T2_T3_T4_T6_
        .type           _ZN3cub18CUB_300001_SM_10006detail6reduce28DeviceReduceSingleTileKernelINS2_10policy_hubIN4cuda3std3__45tupleIJblEEEjN6thrust24THRUST_300001_SM_1000_NS8cuda_cub9__find_if7functorIS9_EEE10Policy1000EPS9_SI_iSF_S9_S9_NS7_10__identityEEEvT0_T1_T2_T3_T4_T6_,@function
        .size           _ZN3cub18CUB_300001_SM_10006detail6reduce28DeviceReduceSingleTileKernelINS2_10policy_hubIN4cuda3std3__45tupleIJblEEEjN6thrust24THRUST_300001_SM_1000_NS8cuda_cub9__find_if7functorIS9_EEE10Policy1000EPS9_SI_iSF_S9_S9_NS7_10__identityEEEvT0_T1_T2_T3_T4_T6_,(.L_x_14373 - _ZN3cub18CUB_300001_SM_10006detail6reduce28DeviceReduceSingleTileKernelINS2_10policy_hubIN4cuda3std3__45tupleIJblEEEjN6thrust24THRUST_300001_SM_1000_NS8cuda_cub9__find_if7functorIS9_EEE10Policy1000EPS9_SI_iSF_S9_S9_NS7_10__identityEEEvT0_T1_T2_T3_T4_T6_)
        .other          _ZN3cub18CUB_300001_SM_10006detail6reduce28DeviceReduceSingleTileKernelINS2_10policy_hubIN4cuda3std3__45tupleIJblEEEjN6thrust24THRUST_300001_SM_1000_NS8cuda_cub9__find_if7functorIS9_EEE10Policy1000EPS9_SI_iSF_S9_S9_NS7_10__identityEEEvT0_T1_T2_T3_T4_T6_,@"STO_CUDA_ENTRY STV_DEFAULT"
_ZN3cub18CUB_300001_SM_10006detail6reduce28DeviceReduceSingleTileKernelINS2_10policy_hubIN4cuda3std3__45tupleIJblEEEjN6thrust24THRUST_300001_SM_1000_NS8cuda_cub9__find_if7functorIS9_EEE10Policy1000EPS9_SI_iSF_S9_S9_NS7_10__identityEEEvT0_T1_T2_T3_T4_T6_:
.text._ZN3cub18CUB_300001_SM_10006detail6reduce28DeviceReduceSingleTileKernelINS2_10policy_hubIN4cuda3std3__45tupleIJblEEEjN6thrust24THRUST_300001_SM_1000_NS8cuda_cub9__find_if7functorIS9_EEE10Policy1000EPS9_SI_iSF_S9_S9_NS7_10__identityEEEvT0_T1_T2_T3_T4_T6_:
        /* <DEDUP_REMOVED lines=14> */
.L_x_2904:
        /* <DEDUP_REMOVED lines=15> */
.L_x_2908:
[----:B------:R-:W-:Y:S05]  /*01d0*/  BSYNC.RECONVERGENT B1 ;  /* 0x0000000000017941 */ /* 0x000fea0003800200 */
.L_x_2907:
        /* <DEDUP_REMOVED lines=18> */
.L_x_2913:
        /* <DEDUP_REMOVED lines=19> */
.L_x_2912:
[----:B------:R-:W-:Y:S05]  /*0430*/  BSYNC.RECONVERGENT B2 ;  /* 0x0000000000027941 */ /* 0x000fea0003800200 */
.L_x_2911:
[----:B------:R-:W-:Y:S05]  /*0440*/  @!P1 BRA `(.L_x_2910) ;  /* 0x0000000000c89947 */ /* 0x000fea0003800000 */
.L_x_2914:
        /* <DEDUP_REMOVED lines=50> */
.L_x_2910:
[----:B------:R-:W-:Y:S05]  /*0770*/  BSYNC.RECONVERGENT B1 ;  /* 0x0000000000017941 */ /* 0x000fea0003800200 */
.L_x_2909:
        /* <DEDUP_REMOVED lines=26> */
.L_x_2917:
[----:B------:R-:W-:Y:S05]  /*0920*/  BSYNC.RECONVERGENT B1 ;  /* 0x0000000000017941 */ /* 0x000fea0003800200 */
.L_x_2916:
        /* <DEDUP_REMOVED lines=23> */
.L_x_2919:
[----:B------:R-:W-:Y:S05]  /*0aa0*/  BSYNC.RECONVERGENT B1 ;  /* 0x0000000000017941 */ /* 0x000fea0003800200 */
.L_x_2918:
        /* <DEDUP_REMOVED lines=20> */
.L_x_2921:
[----:B------:R-:W-:Y:S05]  /*0bf0*/  BSYNC.RECONVERGENT B1 ;  /* 0x0000000000017941 */ /* 0x000fea0003800200 */
.L_x_2920:
        /* <DEDUP_REMOVED lines=20> */
.L_x_2923:
[----:B------:R-:W-:Y:S05]  /*0d40*/  BSYNC.RECONVERGENT B1 ;  /* 0x0000000000017941 */ /* 0x000fea0003800200 */
.L_x_2922:
        /* <DEDUP_REMOVED lines=20> */
.L_x_2925:
[----:B------:R-:W-:Y:S05]  /*0e90*/  BSYNC.RECONVERGENT B1 ;  /* 0x0000000000017941 */ /* 0x000fea0003800200 */
.L_x_2924:
        /* <DEDUP_REMOVED lines=10> */
.L_x_2927:
[----:B------:R-:W-:Y:S05]  /*0f40*/  BSYNC.RECONVERGENT B1 ;  /* 0x0000000000017941 */ /* 0x000fea0003800200 */
.L_x_2926:
        /* <DEDUP_REMOVED lines=85> */
.L_x_2915:
        /* <DEDUP_REMOVED lines=36> */
.L_x_2930:
[----:B------:R-:W-:Y:S05]  /*16e0*/  BSYNC.RECONVERGENT B1 ;  /* 0x0000000000017941 */ /* 0x000fea0003800200 */
.L_x_2929:
        /* <DEDUP_REMOVED lines=21> */
.L_x_2932:
[----:B------:R-:W-:Y:S05]  /*1840*/  BSYNC.RECONVERGENT B1 ;  /* 0x0000000000017941 */ /* 0x000fea0003800200 */
.L_x_2931:
        /* <DEDUP_REMOVED lines=20> */
.L_x_2934:
[----:B------:R-:W-:Y:S05]  /*1990*/  BSYNC.RECONVERGENT B1 ;  /* 0x0000000000017941 */ /* 0x000fea0003800200 */
.L_x_2933:
        /* <DEDUP_REMOVED lines=20> */
.L_x_2936:
[----:B------:R-:W-:Y:S05]  /*1ae0*/  BSYNC.RECONVERGENT B1 ;  /* 0x0000000000017941 */ /* 0x000fea0003800200 */
.L_x_2935:
        /* <DEDUP_REMOVED lines=20> */
.L_x_2938:
[----:B------:R-:W-:Y:S05]  /*1c30*/  BSYNC.RECONVERGENT B1 ;  /* 0x0000000000017941 */ /* 0x000fea0003800200 */
.L_x_2937:
        /* <DEDUP_REMOVED lines=10> */
.L_x_2940:
[----:B------:R-:W-:Y:S05]  /*1ce0*/  BSYNC.RECONVERGENT B1 ;  /* 0x0000000000017941 */ /* 0x000fea0003800200 */
.L_x_2939:
        /* <DEDUP_REMOVED lines=26> */
.L_x_2941:
        /* <DEDUP_REMOVED lines=16> */
.L_x_2942:
        /* <DEDUP_REMOVED lines=16> */
.L_x_2943:
        /* <DEDUP_REMOVED lines=16> */
.L_x_2944:
        /* <DEDUP_REMOVED lines=16> */
.L_x_2945:
        /* <DEDUP_REMOVED lines=16> */
.L_x_2946:
        /* <DEDUP_REMOVED lines=17> */
.L_x_2906:
        /* <DEDUP_REMOVED lines=47> */
.L_x_2949:
        /* <DEDUP_REMOVED lines=54> */
.L_x_2947:
        /* <DEDUP_REMOVED lines=20> */
.L_x_2953:
        /* <DEDUP_REMOVED lines=18> */
.L_x_2952:
[----:B------:R-:W-:Y:S05]  /*2d50*/  BSYNC.RECONVERGENT B2 ;  /* 0x0000000000027941 */ /* 0x000fea0003800200 */
.L_x_2951:
        /* <DEDUP_REMOVED lines=10> */
.L_x_2954:
        /* <DEDUP_REMOVED lines=55> */
.L_x_2950:
[----:B------:R-:W-:Y:S05]  /*3170*/  BSYNC.RECONVERGENT B1 ;  /* 0x0000000000017941 */ /* 0x000fea0003800200 */
.L_x_2948:
        /* <DEDUP_REMOVED lines=24> */
.L_x_2956:
[----:B------:R-:W-:Y:S05]  /*3300*/  BSYNC.RECONVERGENT B1 ;  /* 0x0000000000017941 */ /* 0x000fea0003800200 */
.L_x_2955:
        /* <DEDUP_REMOVED lines=23> */
.L_x_2958:
[----:B------:R-:W-:Y:S05]  /*3480*/  BSYNC.RECONVERGENT B1 ;  /* 0x0000000000017941 */ /* 0x000fea0003800200 */
.L_x_2957:
        /* <DEDUP_REMOVED lines=20> */
.L_x_2960:
[----:B------:R-:W-:Y:S05]  /*35d0*/  BSYNC.RECONVERGENT B1 ;  /* 0x0000000000017941 */ /* 0x000fea0003800200 */
.L_x_2959:
        /* <DEDUP_REMOVED lines=20> */
.L_x_2962:
[----:B------:R-:W-:Y:S05]  /*3720*/  BSYNC.RECONVERGENT B1 ;  /* 0x0000000000017941 */ /* 0x000fea0003800200 */
.L_x_2961:
        /* <DEDUP_REMOVED lines=20> */
.L_x_2964:
[----:B------:R-:W-:Y:S05]  /*3870*/  BSYNC.RECONVERGENT B1 ;  /* 0x0000000000017941 */ /* 0x000fea0003800200 */
.L_x_2963:
        /* <DEDUP_REMOVED lines=10> */
.L_x_2966:
[----:B------:R-:W-:Y:S05]  /*3920*/  BSYNC.RECONVERGENT B1 ;  /* 0x0000000000017941 */ /* 0x000fea0003800200 */
.L_x_2965:
        /* <DEDUP_REMOVED lines=84> */
.L_x_2928:
[----:B------:R-:W-:Y:S05]  /*3e70*/  BSYNC.RECONVERGENT B0 ;  /* 0x0000000000007941 */ /* 0x000fea0003800200 */
.L_x_2905:
        /* <DEDUP_REMOVED lines=16> */
.L_x_2967:
        /* <DEDUP_REMOVED lines=16> */
.L_x_14373:


//--------------------- .text._ZN3cub18CUB_300001_SM_10006detail6reduce18DeviceReduceKernelINS2_10policy_hubIN4cuda3std3__45tupleIJblEEEjN6thrust24THRUST_300001_SM_1000_NS8cuda_cub9__find_if7functorIS9_EEE10Policy1000ENSB_12zip_iteratorINS8_IJNSD_26transform_input_iterator_tIbNSB_6detail15normal_iteratorINSB_10device_ptrIiEEEENSK_10functional5actorINSP_9compositeIJNSP_16operator_adaptorINS7_8equal_toIvEEEENSQ_INSP_8argumentILj0EEEEENSQ_INSP_5valueIiEEEEEEEEEEENSB_17counting_iteratorIlNSB_11use_defaultES16_S16_EEEEEEEjSF_S9_NS7_10__identityEEEvT0_PT3_T1_NS0_13GridEvenShareIS1E_EET2_T4_ --------------------------
	.section	.text._ZN3cub18CUB_300001_SM_10006detail6reduce18DeviceReduceKernelINS2_10policy_hubIN4cuda3std3__45tupleIJblEEEjN6thrust24THRUST_300001_SM_1000_NS8cuda_cub9__find_if7functorIS9_EEE10Policy1000ENSB_12zip_iteratorINS8_IJNSD_26transform_input_iterator_tIbNSB_6detail15normal_iteratorINSB_10device_ptrIiEEEENSK_10functional5actorINSP_9compositeIJNSP_16operator_adaptorINS7_8equal_toIvEEEENSQ_INSP_8argumentILj0EEEEENSQ_INSP_5valueIiEEEEEEEEEEENSB_17counting_iteratorIlNSB_11use_defaultES16_S16_EEEEEEEjSF_S9_NS7_10__identityEEEvT0_PT3_T1_NS0_13GridEvenShareIS1E_EET2_T4_,"ax",@progbits
	.align	128
        .global         _ZN3cub18CUB_300001_SM_10006detail6reduce18DeviceReduceKernelINS2_10policy_hubIN4cuda3std3__45tupleIJblEEEjN6thrust24THRUST_300001_SM_1000_NS8cuda_cub9__find_if7functorIS9_EEE10Policy1000ENSB_12zip_iteratorINS8_IJNSD_26transform_input_iterator_tIbNSB_6detail15normal_iteratorINSB_10device_ptrIiEEEENSK_10functional5actorINSP_9compositeIJNSP_16operator_adaptorINS7_8equal_toIvEEEENSQ_INSP_8argumentILj0EEEEENSQ_INSP_5valueIiEEEEEEEEEEENSB_17counting_iteratorIlNSB_11use_defaultES16_S16_EEEEEEEjSF_S9_NS7_10__identityEEEvT0_PT3_T1_NS0_13GridEvenShareIS1E_EET2_T4_
        .type           _ZN3cub18CUB_300001_SM_10006detail6reduce18DeviceReduceKernelINS2_10policy_hubIN4cuda3std3__45tupleIJblEEEjN6thrust24THRUST_300001_SM_1000_NS8cuda_cub9__find_if7functorIS9_EEE10Policy1000ENSB_12zip_iteratorINS8_IJNSD_26transform_input_iterator_tIbNSB_6detail15normal_iteratorINSB_10device_ptrIiEEEENSK_10functional5actorINSP_9compositeIJNSP_16operator_adaptorINS7_8equal_toIvEEEENSQ_INSP_8argumentILj0EEEEENSQ_INSP_5valueIiEEEEEEEEEEENSB_17counting_iteratorIlNSB_11use_defaultES16_S16_EEEEEEEjSF_S9_NS7_10__identityEEEvT0_PT3_T1_NS0_13GridEvenShareIS1E_EET2_T4_,@function
        .size           _ZN3cub18CUB_300001_SM_10006detail6reduce18DeviceReduceKernelINS2_10policy_hubIN4cuda3std3__45tupleIJblEEEjN6thrust24THRUST_300001_SM_1000_NS8cuda_cub9__find_if7functorIS9_EEE10Policy1000ENSB_12zip_iteratorINS8_IJNSD_26transform_input_iterator_tIbNSB_6detail15normal_iteratorINSB_10device_ptrIiEEEENSK_10functional5actorINSP_9compositeIJNSP_16operator_adaptorINS7_8equal_toIvEEEENSQ_INSP_8argumentILj0EEEEENSQ_INSP_5valueIiEEEEEEEEEEENSB_17counting_iteratorIlNSB_11use_defaultES16_S16_EEEEEEEjSF_S9_NS7_10__identityEEEvT0_PT3_T1_NS0_13GridEvenShareIS1E_EET2_T4_,(.L_x_14374 - _ZN3cub18CUB_300001_SM_10006detail6reduce18DeviceReduceKernelINS2_10policy_hubIN4cuda3std3__45tupleIJblEEEjN6thrust24THRUST_300001_SM_1000_NS8cuda_cub9__find_if7functorIS9_EEE10Policy1000ENSB_12zip_iteratorINS8_IJNSD_26transform_input_iterator_tIbNSB_6detail15normal_iteratorINSB_10device_ptrIiEEEENSK_10functional5actorINSP_9compositeIJNSP_16operator_adaptorINS7_8equal_toIvEEEENSQ_INSP_8argumentILj0EEEEENSQ_INSP_5valueIiEEEEEEEEEEENSB_17counting_iteratorIlNSB_11use_defaultES16_S16_EEEEEEEjSF_S9_NS7_10__identityEEEvT0_PT3_T1_NS0_13GridEvenShareIS1E_EET2_T4_)
        .other          _ZN3cub18CUB_300001_SM_10006detail6reduce18DeviceReduceKernelINS2_10policy_hubIN4cuda3std3__45tupleIJblEEEjN6thrust24THRUST_300001_SM_1000_NS8cuda_cub9__find_if7functorIS9_EEE10Policy1000ENSB_12zip_iteratorINS8_IJNSD_26transform_input_iterator_tIbNSB_6detail15normal_iteratorINSB_10device_ptrIiEEEENSK_10functional5actorINSP_9compositeIJNSP_16operator_adaptorINS7_8equal_toIvEEEENSQ_INSP_8argumentILj0EEEEENSQ_INSP_5valueIiEEEEEEEEEEENSB_17counting_iteratorIlNSB_11use_defaultES16_S16_EEEEEEEjSF_S9_NS7_10__identityEEEvT0_PT3_T1_NS0_13GridEvenShareIS1E_EET2_T4_,@"STO_CUDA_ENTRY STV_DEFAULT"
_ZN3cub18CUB_300001_SM_10006detail6reduce18DeviceReduceKernelINS2_10policy_hubIN4cuda3std3__45tupleIJblEEEjN6thrust24THRUST_300001_SM_1000_NS8cuda_cub9__find_if7functorIS9_EEE10Policy1000ENSB_12zip_iteratorINS8_IJNSD_26transform_input_iterator_tIbNSB_6detail15normal_iteratorINSB_10device_ptrIiEEEENSK_10functional5actorINSP_9compositeIJNSP_16operator_adaptorINS7_8equal_toIvEEEENSQ_INSP_8argumentILj0EEEEENSQ_INSP_5valueIiEEEEEEEEEEENSB_17counting_iteratorIlNSB_11use_defaultES16_S16_EEEEEEEjSF_S9_NS7_10__identityEEEvT0_PT3_T1_NS0_13GridEvenShareIS1E_EET2_T4_:
.text._ZN3cub18CUB_300001_SM_10006detail6reduce18DeviceReduceKernelINS2_10policy_hubIN4cuda3std3__45tupleIJblEEEjN6thrust24THRUST_300001_SM_1000_NS8cuda_cub9__find_if7functorIS9_EEE10Policy1000ENSB_12zip_iteratorINS8_IJNSD_26transform_input_iterator_tIbNSB_6detail15normal_iteratorINSB_10device_ptrIiEEEENSK_10functional5actorINSP_9compositeIJNSP_16operator_adaptorINS7_8equal_toIvEEEENSQ_INSP_8argumentILj0EEEEENSQ_INSP_5valueIiEEEEEEEEEEENSB_17counting_iteratorIlNSB_11use_defaultES16_S16_EEEEEEEjSF_S9_NS7_10__identityEEEvT0_PT3_T1_NS0_13GridEvenShareIS1E_EET2_T4_:
        /* <DEDUP_REMOVED lines=13> */
[----:B------:R-:W1:Y:S01]  /*00d0*/  LDCU UR6, c[0x0][0x38c] ;  /* 0x00007180ff0677ac */ /* 0x000e620008000800 */
[----:B------:R-:W2:Y:S01]  /*00e0*/  LDCU.64 UR4, c[0x0][0x390] ;  /* 0x00007200ff0477ac */ /* 0x000ea20008000a00 */
[----:B0-----:R-:W-:-:S13]  /*00f0*/  ISETP.GE.U32.AND P0, PT, R14, R4, PT ;  /* 0x000000040e00720c */ /* 0x001fda0003f06070 */
[----:B------:R-:W0:Y:S01]  /*0100*/  @!P0 LDC.64 R2, c[0x0][0x380] ;  /* 0x0000e000ff028b82 */ /* 0x000e220000000a00 */
[----:B------:R-:W-:-:S07]  /*0110*/  @!P0 IMAD.IADD R7, R5, 0x1, R14 ;  /* 0x0000000105078824 */ /* 0x000fce00078e020e */
[----:B------:R-:W3:Y:S08]  /*0120*/  @!P0 LDC R11, c[0x0][0x38c] ;  /* 0x0000e300ff0b8b82 */ /* 0x000ef00000000800 */
[----:B------:R-:W4:Y:S01]  /*0130*/  @!P0 LDC.64 R8, c[0x0][0x390] ;  /* 0x0000e400ff088b82 */ /* 0x000f220000000a00 */
[----:B0-----:R-:W-:-:S06]  /*0140*/  @!P0 IMAD.WIDE.U32 R2, R7, 0x4, R2 ;  /* 0x0000000407028825 */ /* 0x001fcc00078e0002 */
[----:B------:R-:W3:Y:S01]  /*0150*/  @!P0 LDG.E R2, desc[UR10][R2.64] ;  /* 0x0000000a02028981 */ /* 0x000ee2000c1e1900 */
[----:B------:R-:W-:Y:S01]  /*0160*/  IMAD.MOV.U32 R6, RZ, RZ, R14 ;  /* 0x000000ffff067224 */ /* 0x000fe200078e000e */
[----:B------:R-:W-:Y:S01]  /*0170*/  PRMT R20, RZ, 0x7610, R20 ;  /* 0x00007610ff147816 */ /* 0x000fe20000000014 */
[----:B------:R-:W-:Y:S01]  /*0180*/  @!P0 VIADD R6, R14, 0x100 ;  /* 0x000001000e068836 */ /* 0x000fe20000000000 */
[----:B------:R-:W-:Y:S04]  /*0190*/  BSSY.RECONVERGENT B1, `(.L_x_2970) ;  /* 0x0000129000017945 */ /* 0x000fe80003800200 */
[----:B------:R-:W-:Y:S02]  /*01a0*/  ISETP.GE.U32.AND P2, PT, R6, R4, PT ;  /* 0x000000040600720c */ /* 0x000fe40003f46070 */
[----:B----4-:R-:W-:-:S05]  /*01b0*/  @!P0 IADD3 R18, P3, PT, R7, R8, RZ ;  /* 0x0000000807128210 */ /* 0x010fca0007f7e0ff */
[----:B------:R-:W-:Y:S01]  /*01c0*/  @!P0 IMAD.X R19, RZ, RZ, R9, P3 ;  /* 0x000000ffff138224 */ /* 0x000fe200018e0609 */
[----:B---3--:R-:W-:-:S04]  /*01d0*/  @!P0 ISETP.NE.AND P1, PT, R2, R11, PT ;  /* 0x0000000b0200820c */ /* 0x008fc80003f25270 */
[----:B------:R-:W-:-:S04]  /*01e0*/  @!P0 SEL R2, RZ, 0x1, P1 ;  /* 0x00000001ff028807 */ /* 0x000fc80000800000 */
[----:B------:R-:W-:Y:S01]  /*01f0*/  @!P0 PRMT R20, R2, 0x7610, R20 ;  /* 0x0000761002148816 */ /* 0x000fe20000000014 */
[----:B-12---:R-:W-:Y:S06]  /*0200*/  @P2 BRA `(.L_x_2971) ;  /* 0x0000001000842947 */ /* 0x006fec0003800000 */
        /* <DEDUP_REMOVED lines=14> */
.L_x_2975:
        /* <DEDUP_REMOVED lines=21> */
[C---:B--2---:R-:W-:Y:S02]  /*0440*/  ISETP.NE.AND P1, PT, R6.reuse, UR6, PT ;  /* 0x0000000606007c0c */ /* 0x044fe4000bf25270 */
[----:B------:R-:W-:Y:S02]  /*0450*/  ISETP.EQ.AND P2, PT, R6, UR6, P3 ;  /* 0x0000000606007c0c */ /* 0x000fe40009f42270 */
[----:B------:R-:W-:-:S04]  /*0460*/  @!P3 SEL R24, RZ, 0x1, P1 ;  /* 0x00000001ff18b807 */ /* 0x000fc80000800000 */
[----:B------:R-:W-:-:S04]  /*0470*/  SEL R24, R24, 0x1, !P2 ;  /* 0x0000000118187807 */ /* 0x000fc80005000000 */
[----:B------:R-:W-:-:S03]  /*0480*/  LOP3.LUT P1, RZ, R24, 0xff, RZ, 0xc0, !PT ;  /* 0x000000ff18ff7812 */ /* 0x000fc6000782c0ff */
[----:B------:R-:W-:Y:S01]  /*0490*/  @!P2 SEL R20, R7, R18, !P3 ;  /* 0x000000120714a207 */ /* 0x000fe20005800000 */
[----:B------:R-:W-:Y:S01]  /*04a0*/  IMAD.WIDE.U32 R6, R11, 0x4, R2 ;  /* 0x000000040b067825 */ /* 0x000fe200078e0002 */
[----:B------:R-:W-:Y:S02]  /*04b0*/  @!P2 SEL R9, R26, R19, !P3 ;  /* 0x000000131a09a207 */ /* 0x000fe40005800000 */
[C---:B---3--:R-:W-:Y:S01]  /*04c0*/  ISETP.NE.AND P2, PT, R8.reuse, UR6, PT ;  /* 0x0000000608007c0c */ /* 0x048fe2000bf45270 */
[----:B------:R-:W-:Y:S01]  /*04d0*/  IMAD.X R18, RZ, RZ, UR5, P0 ;  /* 0x00000005ff127e24 */ /* 0x000fe200080e06ff */
[----:B------:R0:W2:Y:S01]  /*04e0*/  LDG.E R13, desc[UR10][R6.64] ;  /* 0x0000000a060d7981 */ /* 0x0000a2000c1e1900 */
[----:B------:R-:W-:Y:S02]  /*04f0*/  ISETP.EQ.AND P3, PT, R8, UR6, P1 ;  /* 0x0000000608007c0c */ /* 0x000fe40008f62270 */
[----:B------:R-:W-:Y:S02]  /*0500*/  ISETP.LT.U32.AND P0, PT, R29, R20, PT ;  /* 0x000000141d00720c */ /* 0x000fe40003f01070 */
[----:B------:R-:W-:-:S02]  /*0510*/  @!P1 SEL R24, RZ, 0x1, P2 ;  /* 0x00000001ff189807 */ /* 0x000fc40001000000 */
        /* <DEDUP_REMOVED lines=10> */
[----:B----4-:R-:W-:-:S03]  /*05c0*/  ISETP.EQ.AND P1, PT, R10, UR6, P2 ;  /* 0x000000060a007c0c */ /* 0x010fc60009722270 */
[----:B------:R-:W-:Y:S01]  /*05d0*/  IMAD.X R9, RZ, RZ, UR5, P0 ;  /* 0x00000005ff097e24 */ /* 0x000fe200080e06ff */
[----:B------:R-:W-:Y:S01]  /*05e0*/  ISETP.LT.U32.AND P0, PT, R27, R26, PT ;  /* 0x0000001a1b00720c */ /* 0x000fe20003f01070 */
[----:B------:R0:W3:Y:S03]  /*05f0*/  LDG.E R18, desc[UR10][R6.64] ;  /* 0x0000000a06127981 */ /* 0x0000e6000c1e1900 */
[----:B------:R-:W-:-:S04]  /*0600*/  ISETP.LT.AND.EX P0, PT, R9, R8, PT, P0 ;  /* 0x000000080900720c */ /* 0x000fc80003f01300 */
[CC--:B------:R-:W-:Y:S02]  /*0610*/  SEL R20, R27.reuse, R26.reuse, P0 ;  /* 0x0000001a1b147207 */ /* 0x0c0fe40000000000 */
[----:B------:R-:W-:Y:S01]  /*0620*/  @!P1 SEL R20, R27, R26, !P2 ;  /* 0x0000001a1b149207 */ /* 0x000fe20005000000 */
[----:B------:R-:W-:Y:S01]  /*0630*/  VIADD R27, R17, 0x600 ;  /* 0x00000600111b7836 */ /* 0x000fe20000000000 */
[----:B------:R-:W-:Y:S02]  /*0640*/  ISETP.NE.AND P3, PT, R10, UR6, PT ;  /* 0x000000060a007c0c */ /* 0x000fe4000bf65270 */
        /* <DEDUP_REMOVED lines=8> */
[----:B------:R-:W-:-:S04]  /*06d0*/  @!P2 SEL R24, RZ, 0x1, P3 ;  /* 0x00000001ff18a807 */ /* 0x000fc80001800000 */
[----:B------:R-:W-:-:S04]  /*06e0*/  SEL R24, R24, 0x1, !P1 ;  /* 0x0000000118187807 */ /* 0x000fc80004800000 */
[----:B------:R-:W-:Y:S02]  /*06f0*/  LOP3.LUT P1, RZ, R24, 0xff, RZ, 0xc0, !PT ;  /* 0x000000ff18ff7812 */ /* 0x000fe4000782c0ff */
[C---:B-----5:R-:W-:Y:S02]  /*0700*/  ISETP.NE.AND P2, PT, R12.reuse, UR6, PT ;  /* 0x000000060c007c0c */ /* 0x060fe4000bf45270 */
[----:B------:R-:W-:Y:S01]  /*0710*/  ISETP.EQ.AND P3, PT, R12, UR6, P1 ;  /* 0x000000060c007c0c */ /* 0x000fe20008f62270 */
[----:B------:R-:W-:-:S08]  /*0720*/  IMAD.X R29, RZ, RZ, UR5, P0 ;  /* 0x00000005ff1d7e24 */ /* 0x000fd000080e06ff */
[----:B------:R-:W-:-:S04]  /*0730*/  @!P1 SEL R24, RZ, 0x1, P2 ;  /* 0x00000001ff189807 */ /* 0x000fc80001000000 */
        /* <DEDUP_REMOVED lines=14> */
[C---:B--2---:R-:W-:Y:S02]  /*0820*/  ISETP.NE.AND P0, PT, R13.reuse, UR6, PT ;  /* 0x000000060d007c0c */ /* 0x044fe4000bf05270 */
[----:B------:R-:W-:Y:S02]  /*0830*/  ISETP.EQ.AND P3, PT, R13, UR6, P2 ;  /* 0x000000060d007c0c */ /* 0x000fe40009762270 */
[----:B------:R-:W-:-:S04]  /*0840*/  @!P2 SEL R24, RZ, 0x1, P0 ;  /* 0x00000001ff18a807 */ /* 0x000fc80000000000 */
        /* <DEDUP_REMOVED lines=8> */
[C---:B---3--:R-:W-:Y:S01]  /*08d0*/  ISETP.NE.AND P0, PT, R18.reuse, UR6, PT ;  /* 0x0000000612007c0c */ /* 0x048fe2000bf05270 */
[----:B------:R-:W-:Y:S01]  /*08e0*/  IMAD.X R9, RZ, RZ, UR5, P4 ;  /* 0x00000005ff097e24 */ /* 0x000fe2000a0e06ff */
[----:B------:R-:W-:-:S02]  /*08f0*/  ISETP.EQ.AND P3, PT, R18, UR6, P1 ;  /* 0x0000000612007c0c */ /* 0x000fc40008f62270 */
[----:B------:R-:W-:Y:S02]  /*0900*/  @!P1 SEL R24, RZ, 0x1, P0 ;  /* 0x00000001ff189807 */ /* 0x000fe40000000000 */
        /* <DEDUP_REMOVED lines=10> */
[----:B----4-:R-:W-:Y:S02]  /*09b0*/  ISETP.EQ.AND P3, PT, R8, UR6, P2 ;  /* 0x0000000608007c0c */ /* 0x010fe40009762270 */
[----:B------:R-:W-:-:S04]  /*09c0*/  ISETP.LT.U32.AND P0, PT, R27, R12, PT ;  /* 0x0000000c1b00720c */ /* 0x000fc80003f01070 */
[----:B------:R-:W-:Y:S02]  /*09d0*/  ISETP.LT.AND.EX P0, PT, R7, R18, PT, P0 ;  /* 0x000000120700720c */ /* 0x000fe40003f01300 */
[----:B------:R-:W-:Y:S02]  /*09e0*/  ISETP.NE.AND P1, PT, R8, UR6, PT ;  /* 0x0000000608007c0c */ /* 0x000fe4000bf25270 */
[----:B------:R-:W-:Y:S02]  /*09f0*/  SEL R8, R27, R12, P0 ;  /* 0x0000000c1b087207 */ /* 0x000fe40000000000 */
[----:B------:R-:W-:Y:S02]  /*0a00*/  SEL R10, R7, R18, P0 ;  /* 0x00000012070a7207 */ /* 0x000fe40000000000 */
[----:B------:R-:W-:Y:S02]  /*0a10*/  IADD3 R25, P0, PT, R25, UR4, RZ ;  /* 0x0000000419197c10 */ /* 0x000fe4000ff1e0ff */
[----:B------:R-:W-:-:S02]  /*0a20*/  @!P3 SEL R8, R27, R12, !P2 ;  /* 0x0000000c1b08b207 */ /* 0x000fc40005000000 */
[----:B------:R-:W-:Y:S01]  /*0a30*/  @!P3 SEL R10, R7, R18, !P2 ;  /* 0x00000012070ab207 */ /* 0x000fe20005000000 */
[----:B------:R-:W-:Y:S01]  /*0a40*/  IMAD.X R7, RZ, RZ, UR5, P0 ;  /* 0x00000005ff077e24 */ /* 0x000fe200080e06ff */
[----:B------:R-:W-:Y:S02]  /*0a50*/  @!P2 SEL R24, RZ, 0x1, P1 ;  /* 0x00000001ff18a807 */ /* 0x000fe40000800000 */
[----:B------:R-:W-:Y:S02]  /*0a60*/  ISETP.LT.U32.AND P0, PT, R25, R8, PT ;  /* 0x000000081900720c */ /* 0x000fe40003f01070 */
[----:B------:R-:W-:Y:S02]  /*0a70*/  SEL R24, R24, 0x1, !P3 ;  /* 0x0000000118187807 */ /* 0x000fe40005800000 */
[----:B------:R-:W-:Y:S02]  /*0a80*/  ISETP.LT.AND.EX P0, PT, R7, R10, PT, P0 ;  /* 0x0000000a0700720c */ /* 0x000fe40003f01300 */
[----:B------:R-:W-:-:S02]  /*0a90*/  LOP3.LUT P1, RZ, R24, 0xff, RZ, 0xc0, !PT ;  /* 0x000000ff18ff7812 */ /* 0x000fc4000782c0ff */
[----:B------:R-:W-:Y:S02]  /*0aa0*/  SEL R18, R25, R8, P0 ;  /* 0x0000000819127207 */ /* 0x000fe40000000000 */
[----:B------:R-:W-:Y:S02]  /*0ab0*/  SEL R19, R7, R10, P0 ;  /* 0x0000000a07137207 */ /* 0x000fe40000000000 */
[----:B------:R-:W-:Y:S02]  /*0ac0*/  ISETP.NE.AND P0, PT, R22, RZ, PT ;  /* 0x000000ff1600720c */ /* 0x000fe40003f05270 */
[C---:B------:R-:W-:Y:S02]  /*0ad0*/  ISETP.EQ.AND P2, PT, R6.reuse, UR6, P1 ;  /* 0x0000000606007c0c */ /* 0x040fe40008f42270 */
[----:B------:R-:W-:-:S04]  /*0ae0*/  ISETP.NE.AND P3, PT, R6, UR6, PT ;  /* 0x0000000606007c0c */ /* 0x000fc8000bf65270 */
[----:B------:R-:W-:-:S04]  /*0af0*/  @!P1 SEL R24, RZ, 0x1, P3 ;  /* 0x00000001ff189807 */ /* 0x000fc80001800000 */
[----:B------:R-:W-:-:S03]  /*0b00*/  SEL R20, R24, 0x1, !P2 ;  /* 0x0000000118147807 */ /* 0x000fc60005000000 */
[----:B------:R-:W-:Y:S02]  /*0b10*/  @!P2 SEL R18, R25, R8, !P1 ;  /* 0x000000081912a207 */ /* 0x000fe40004800000 */
[----:B------:R-:W-:Y:S01]  /*0b20*/  @!P2 SEL R19, R7, R10, !P1 ;  /* 0x0000000a0713a207 */ /* 0x000fe20004800000 */
[----:B------:R-:W-:Y:S06]  /*0b30*/  @P0 BRA `(.L_x_2975) ;  /* 0xfffffff400ec0947 */ /* 0x000fec000383ffff */
[----:B------:R-:W-:Y:S05]  /*0b40*/  BSYNC.RECONVERGENT B3 ;  /* 0x0000000000037941 */ /* 0x000fea0003800200 */
.L_x_2974:
[----:B------:R-:W-:-:S07]  /*0b50*/  VIADD R6, R21, 0xfffffc00 ;  /* 0xfffffc0015067836 */ /* 0x000fce0000000000 */
.L_x_2973:
[----:B------:R-:W-:Y:S05]  /*0b60*/  BSYNC.RECONVERGENT B2 ;  /* 0x0000000000027941 */ /* 0x000fea0003800200 */
.L_x_2972:
        /* <DEDUP_REMOVED lines=8> */
[----:B------:R-:W1:Y:S03]  /*0bf0*/  LDCU UR7, c[0x0][0x38c] ;  /* 0x00007180ff0777ac */ /* 0x000e660008000800 */
[C---:B------:R-:W-:Y:S01]  /*0c00*/  VIADD R13, R17.reuse, 0x100 ;  /* 0x00000100110d7836 */ /* 0x040fe20000000000 */
[----:B------:R-:W2:Y:S01]  /*0c10*/  LDCU.64 UR8, c[0x0][0x390] ;  /* 0x00007200ff0877ac */ /* 0x000ea20008000a00 */
[----:B0-----:R-:W-:-:S06]  /*0c20*/  IMAD.WIDE.U32 R24, R17, 0x4, R2 ;  /* 0x0000000411187825 */ /* 0x001fcc00078e0002 */
[----:B------:R-:W1:Y:S01]  /*0c30*/  LDG.E R24, desc[UR10][R24.64] ;  /* 0x0000000a18187981 */ /* 0x000e62000c1e1900 */
        /* <DEDUP_REMOVED lines=10> */
[----:B--2---:R-:W-:Y:S02]  /*0ce0*/  IADD3 R17, P2, PT, R17, UR8, RZ ;  /* 0x0000000811117c10 */ /* 0x004fe4000ff5e0ff */
[----:B------:R-:W-:-:S03]  /*0cf0*/  IADD3 R13, P5, PT, R13, UR8, RZ ;  /* 0x000000080d0d7c10 */ /* 0x000fc6000ffbe0ff */
[----:B------:R-:W-:Y:S02]  /*0d00*/  IMAD.X R12, RZ, RZ, UR9, P2 ;  /* 0x00000009ff0c7e24 */ /* 0x000fe400090e06ff */
[----:B0-----:R-:W-:Y:S01]  /*0d10*/  IMAD.X R3, RZ, RZ, UR9, P5 ;  /* 0x00000009ff037e24 */ /* 0x001fe2000a8e06ff */
[----:B------:R-:W-:Y:S02]  /*0d20*/  IADD3 R7, P5, PT, R7, UR8, RZ ;  /* 0x0000000807077c10 */ /* 0x000fe4000ffbe0ff */
[C---:B-1----:R-:W-:Y:S02]  /*0d30*/  ISETP.NE.AND P0, PT, R24.reuse, UR7, PT ;  /* 0x0000000718007c0c */ /* 0x042fe4000bf05270 */
[----:B------:R-:W-:Y:S02]  /*0d40*/  ISETP.EQ.AND P4, PT, R24, UR7, P3 ;  /* 0x0000000718007c0c */ /* 0x000fe40009f82270 */
[----:B------:R-:W-:Y:S02]  /*0d50*/  @!P3 SEL R20, RZ, 0x1, P0 ;  /* 0x00000001ff14b807 */ /* 0x000fe40000000000 */
[----:B------:R-:W-:-:S02]  /*0d60*/  ISETP.LT.U32.AND P0, PT, R17, R18, PT ;  /* 0x000000121100720c */ /* 0x000fc40003f01070 */
[----:B------:R-:W-:Y:S02]  /*0d70*/  SEL R20, R20, 0x1, !P4 ;  /* 0x0000000114147807 */ /* 0x000fe40006000000 */
[-C--:B------:R-:W-:Y:S02]  /*0d80*/  ISETP.LT.AND.EX P0, PT, R12, R19.reuse, PT, P0 ;  /* 0x000000130c00720c */ /* 0x080fe40003f01300 */
[----:B------:R-:W-:Y:S02]  /*0d90*/  LOP3.LUT P2, RZ, R20, 0xff, RZ, 0xc0, !PT ;  /* 0x000000ff14ff7812 */ /* 0x000fe4000784c0ff */
[----:B------:R-:W-:Y:S02]  /*0da0*/  SEL R10, R17, R18, P0 ;  /* 0x00000012110a7207 */ /* 0x000fe40000000000 */
[----:B------:R-:W-:Y:S02]  /*0db0*/  SEL R24, R12, R19, P0 ;  /* 0x000000130c187207 */ /* 0x000fe40000000000 */
[----:B---3--:R-:W-:-:S02]  /*0dc0*/  ISETP.NE.AND P0, PT, R22, UR7, PT ;  /* 0x0000000716007c0c */ /* 0x008fc4000bf05270 */
[----:B------:R-:W-:Y:S02]  /*0dd0*/  @!P4 SEL R10, R17, R18, !P3 ;  /* 0x00000012110ac207 */ /* 0x000fe40005800000 */
[----:B------:R-:W-:Y:S02]  /*0de0*/  @!P4 SEL R24, R12, R19, !P3 ;  /* 0x000000130c18c207 */ /* 0x000fe40005800000 */
[----:B------:R-:W-:Y:S02]  /*0df0*/  ISETP.EQ.AND P4, PT, R22, UR7, P2 ;  /* 0x0000000716007c0c */ /* 0x000fe40009782270 */
[----:B------:R-:W-:Y:S02]  /*0e00*/  @!P2 SEL R20, RZ, 0x1, P0 ;  /* 0x00000001ff14a807 */ /* 0x000fe40000000000 */
        /* <DEDUP_REMOVED lines=9> */
[C---:B----4-:R-:W-:Y:S02]  /*0ea0*/  ISETP.NE.AND P2, PT, R8.reuse, UR7, PT ;  /* 0x0000000708007c0c */ /* 0x050fe4000bf45270 */
[----:B------:R-:W-:Y:S01]  /*0eb0*/  ISETP.EQ.AND P4, PT, R8, UR7, P3 ;  /* 0x0000000708007c0c */ /* 0x000fe20009f82270 */
[----:B------:R-:W-:Y:S01]  /*0ec0*/  IMAD.X R3, RZ, RZ, UR9, P0 ;  /* 0x00000009ff037e24 */ /* 0x000fe200080e06ff */
        /* <DEDUP_REMOVED lines=10> */
[----:B-----5:R-:W-:-:S02]  /*0f70*/  ISETP.EQ.AND P3, PT, R2, UR7, P2 ;  /* 0x0000000702007c0c */ /* 0x020fc40009762270 */
        /* <DEDUP_REMOVED lines=9> */
.L_x_2977:
[----:B------:R-:W-:Y:S05]  /*1010*/  BSYNC.RECONVERGENT B2 ;  /* 0x0000000000027941 */ /* 0x000fea0003800200 */
.L_x_2976:
        /* <DEDUP_REMOVED lines=8> */
[C---:B------:R-:W-:Y:S01]  /*10a0*/  VIADD R11, R7.reuse, 0x100 ;  /* 0x00000100070b7836 */ /* 0x040fe20000000000 */
[----:B------:R-:W2:Y:S01]  /*10b0*/  LDCU UR7, c[0x0][0x38c] ;  /* 0x00007180ff0777ac */ /* 0x000ea20008000800 */
[----:B0-----:R-:W-:-:S06]  /*10c0*/  IMAD.WIDE.U32 R8, R7, 0x4, R2 ;  /* 0x0000000407087825 */ /* 0x001fcc00078e0002 */
[----:B------:R-:W2:Y:S01]  /*10d0*/  LDG.E R8, desc[UR10][R8.64] ;  /* 0x0000000a08087981 */ /* 0x000ea2000c1e1900 */
[----:B------:R-:W-:-:S05]  /*10e0*/  IMAD.WIDE.U32 R2, R11, 0x4, R2 ;  /* 0x000000040b027825 */ /* 0x000fca00078e0002 */
[----:B------:R0:W3:Y:S01]  /*10f0*/  LDG.E R10, desc[UR10][R2.64] ;  /* 0x0000000a020a7981 */ /* 0x0000e2000c1e1900 */
[----:B------:R-:W-:Y:S01]  /*1100*/  LOP3.LUT P2, RZ, R20, 0xff, RZ, 0xc0, !PT ;  /* 0x000000ff14ff7812 */ /* 0x000fe2000784c0ff */
[----:B------:R-:W-:Y:S01]  /*1110*/  VIADD R6, R6, 0x200 ;  /* 0x0000020006067836 */ /* 0x000fe20000000000 */
[----:B-1----:R-:W-:-:S04]  /*1120*/  IADD3 R7, P4, PT, R7, UR8, RZ ;  /* 0x0000000807077c10 */ /* 0x002fc8000ff9e0ff */
[----:B------:R-:W-:Y:S02]  /*1130*/  ISETP.LT.U32.AND P0, PT, R7, R18, PT ;  /* 0x000000120700720c */ /* 0x000fe40003f01070 */
[C---:B--2---:R-:W-:Y:S02]  /*1140*/  ISETP.NE.AND P5, PT, R8.reuse, UR7, PT ;  /* 0x0000000708007c0c */ /* 0x044fe4000bfa5270 */
[----:B------:R-:W-:Y:S01]  /*1150*/  ISETP.EQ.AND P3, PT, R8, UR7, P2 ;  /* 0x0000000708007c0c */ /* 0x000fe20009762270 */
[----:B------:R-:W-:Y:S02]  /*1160*/  IMAD.X R8, RZ, RZ, UR9, P4 ;  /* 0x00000009ff087e24 */ /* 0x000fe4000a0e06ff */
[----:B------:R-:W-:Y:S02]  /*1170*/  @!P2 SEL R20, RZ, 0x1, P5 ;  /* 0x00000001ff14a807 */ /* 0x000fe40002800000 */
        /* <DEDUP_REMOVED lines=9> */
[----:B---3--:R-:W-:-:S02]  /*1210*/  ISETP.EQ.AND P3, PT, R10, UR7, P4 ;  /* 0x000000070a007c0c */ /* 0x008fc4000a762270 */
        /* <DEDUP_REMOVED lines=8> */
[----:B------:R-:W-:-:S07]  /*12a0*/  @!P3 SEL R19, R8, R3, !P4 ;  /* 0x000000030813b207 */ /* 0x000fce0006000000 */
.L_x_2979:
[----:B------:R-:W-:Y:S05]  /*12b0*/  BSYNC.RECONVERGENT B2 ;  /* 0x0000000000027941 */ /* 0x000fea0003800200 */
.L_x_2978:
[----:B------:R-:W-:Y:S05]  /*12c0*/  @P1 BRA `(.L_x_2971) ;  /* 0x0000000000541947 */ /* 0x000fea0003800000 */
[----:B------:R-:W0:Y:S01]  /*12d0*/  LDC.64 R2, c[0x0][0x380] ;  /* 0x0000e000ff027b82 */ /* 0x000e220000000a00 */
[----:B------:R-:W-:Y:S01]  /*12e0*/  IMAD.IADD R5, R5, 0x1, R6 ;  /* 0x0000000105057824 */ /* 0x000fe200078e0206 */
[----:B------:R-:W1:Y:S01]  /*12f0*/  LDCU.64 UR8, c[0x0][0x390] ;  /* 0x00007200ff0877ac */ /* 0x000e620008000a00 */
[----:B------:R-:W2:Y:S02]  /*1300*/  LDCU UR7, c[0x0][0x38c] ;  /* 0x00007180ff0777ac */ /* 0x000ea40008000800 */
        /* <DEDUP_REMOVED lines=8> */
[C---:B--2---:R-:W-:Y:S02]  /*1390*/  ISETP.EQ.AND P1, PT, R2.reuse, UR7, P3 ;  /* 0x0000000702007c0c */ /* 0x044fe40009f22270 */
        /* <DEDUP_REMOVED lines=8> */
.L_x_2971:
[----:B------:R-:W-:Y:S05]  /*1420*/  BSYNC.RECONVERGENT B1 ;  /* 0x0000000000017941 */ /* 0x000fea0003800200 */
.L_x_2970:
        /* <DEDUP_REMOVED lines=26> */
.L_x_2982:
[----:B------:R-:W-:Y:S05]  /*15d0*/  BSYNC.RECONVERGENT B1 ;  /* 0x0000000000017941 */ /* 0x000fea0003800200 */
.L_x_2981:
        /* <DEDUP_REMOVED lines=23> */
.L_x_2984:
[----:B------:R-:W-:Y:S05]  /*1750*/  BSYNC.RECONVERGENT B1 ;  /* 0x0000000000017941 */ /* 0x000fea0003800200 */
.L_x_2983:
        /* <DEDUP_REMOVED lines=20> */
.L_x_2986:
[----:B------:R-:W-:Y:S05]  /*18a0*/  BSYNC.RECONVERGENT B1 ;  /* 0x0000000000017941 */ /* 0x000fea0003800200 */
.L_x_2985:
        /* <DEDUP_REMOVED lines=20> */
.L_x_2988:
[----:B------:R-:W-:Y:S05]  /*19f0*/  BSYNC.RECONVERGENT B1 ;  /* 0x0000000000017941 */ /* 0x000fea0003800200 */
.L_x_2987:
        /* <DEDUP_REMOVED lines=20> */
.L_x_2990:
[----:B------:R-:W-:Y:S05]  /*1b40*/  BSYNC.RECONVERGENT B1 ;  /* 0x0000000000017941 */ /* 0x000fea0003800200 */
.L_x_2989:
        /* <DEDUP_REMOVED lines=10> */
.L_x_2992:
[----:B------:R-:W-:Y:S05]  /*1bf0*/  BSYNC.RECONVERGENT B1 ;  /* 0x0000000000017941 */ /* 0x000fea0003800200 */
.L_x_2991:
        /* <DEDUP_REMOVED lines=84> */
.L_x_2980:
        /* <DEDUP_REMOVED lines=36> */
.L_x_2995:
[----:B------:R-:W-:Y:S05]  /*2380*/  BSYNC.RECONVERGENT B1 ;  /* 0x0000000000017941 */ /* 0x000fea0003800200 */
.L_x_2994:
        /* <DEDUP_REMOVED lines=21> */
.L_x_2997:
[----:B------:R-:W-:Y:S05]  /*24e0*/  BSYNC.RECONVERGENT B1 ;  /* 0x0000000000017941 */ /* 0x000fea0003800200 */
.L_x_2996:
        /* <DEDUP_REMOVED lines=20> */
.L_x_2999:
[----:B------:R-:W-:Y:S05]  /*2630*/  BSYNC.RECONVERGENT B1 ;  /* 0x0000000000017941 */ /* 0x000fea0003800200 */
.L_x_2998:
        /* <DEDUP_REMOVED lines=20> */
.L_x_3001:
[----:B------:R-:W-:Y:S05]  /*2780*/  BSYNC.RECONVERGENT B1 ;  /* 0x0000000000017941 */ /* 0x000fea0003800200 */
.L_x_3000:
        /* <DEDUP_REMOVED lines=20> */
.L_x_3003:
[----:B------:R-:W-:Y:S05]  /*28d0*/  BSYNC.RECONVERGENT B1 ;  /* 0x0000000000017941 */ /* 0x000fea0003800200 */
.L_x_3002:
        /* <DEDUP_REMOVED lines=10> */
.L_x_3005:
[----:B------:R-:W-:Y:S05]  /*2980*/  BSYNC.RECONVERGENT B1 ;  /* 0x0000000000017941 */ /* 0x000fea0003800200 */
.L_x_3004:
        /* <DEDUP_REMOVED lines=23> */
.L_x_3006:
        /* <DEDUP_REMOVED lines=17> */
.L_x_3007:
        /* <DEDUP_REMOVED lines=17> */
.L_x_3008:
        /* <DEDUP_REMOVED lines=17> */
.L_x_3009:
        /* <DEDUP_REMOVED lines=16> */
.L_x_3010:
        /* <DEDUP_REMOVED lines=16> */
.L_x_3011:
        /* <DEDUP_REMOVED lines=17> */
.L_x_2969:
[----:B------:R-:W0:Y:S01]  /*3140*/  S2R R10, SR_TID.X ;  /* 0x00000000000a7919 */ /* 0x000e220000002100 */
[----:B------:R-:W1:Y:S01]  /*3150*/  LDCU.64 UR6, c[0x0][0x380] ;  /* 0x00007000ff0677ac */ /* 0x000e620008000a00 */
[----:B------:R-:W2:Y:S01]  /*3160*/  LDCU UR5, c[0x0][0x38c] ;  /* 0x00007180ff0577ac */ /* 0x000ea20008000800 */
        /* <DEDUP_REMOVED lines=11> */
[----:B--2---:R-:W-:Y:S01]  /*3220*/  ISETP.NE.AND P0, PT, R7, UR5, PT ;  /* 0x0000000507007c0c */ /* 0x004fe2000bf05270 */
[----:B------:R-:W-:-:S03]  /*3230*/  VIADD R7, R10, 0x200 ;  /* 0x000002000a077836 */ /* 0x000fc60000000000 */
[----:B------:R-:W-:Y:S01]  /*3240*/  SEL R18, R10, R11, !P0 ;  /* 0x0000000b0a127207 */ /* 0x000fe20004000000 */
[----:B------:R-:W-:Y:S01]  /*3250*/  IMAD.U32 R11, RZ, RZ, UR7 ;  /* 0x00000007ff0b7e24 */ /* 0x000fe2000f8e00ff */
[-C--:B------:R-:W-:Y:S02]  /*3260*/  IADD3 R7, P3, PT, R7, R13.reuse, RZ ;  /* 0x0000000d07077210 */ /* 0x080fe40007f7e0ff */
[----:B------:R-:W-:Y:S01]  /*3270*/  IADD3 R18, P4, PT, R18, R13, RZ ;  /* 0x0000000d12127210 */ /* 0x000fe20007f9e0ff */
[----:B------:R-:W-:Y:S01]  /*3280*/  IMAD.X R19, RZ, RZ, R11, P1 ;  /* 0x000000ffff137224 */ /* 0x000fe200008e060b */
[----:B---3--:R-:W-:Y:S02]  /*3290*/  ISETP.NE.AND P2, PT, R8, UR5, PT ;  /* 0x0000000508007c0c */ /* 0x008fe4000bf45270 */
[C---:B------:R-:W-:Y:S01]  /*32a0*/  ISETP.LT.U32.AND P1, PT, R7.reuse, R18, PT ;  /* 0x000000120700720c */ /* 0x040fe20003f21070 */
[--C-:B-1----:R-:W-:Y:S01]  /*32b0*/  IMAD.X R2, RZ, RZ, R19.reuse, P3 ;  /* 0x000000ffff027224 */ /* 0x102fe200018e0613 */
[----:B----4-:R-:W-:Y:S01]  /*32c0*/  ISETP.EQ.OR P0, PT, R6, UR5, !P0 ;  /* 0x0000000506007c0c */ /* 0x010fe2000c702670 */
[----:B------:R-:W-:Y:S01]  /*32d0*/  IMAD.X R19, RZ, RZ, R19, P4 ;  /* 0x000000ffff137224 */ /* 0x000fe200020e0613 */
[----:B------:R-:W-:-:S02]  /*32e0*/  IADD3 R3, P3, PT, R7, 0x100, RZ ;  /* 0x0000010007037810 */ /* 0x000fc40007f7e0ff */
[----:B------:R-:W-:Y:S02]  /*32f0*/  ISETP.GE.U32.AND P4, PT, R4, UR4, PT ;  /* 0x0000000404007c0c */ /* 0x000fe4000bf86070 */
[----:B------:R-:W-:-:S04]  /*3300*/  ISETP.LT.AND.EX P1, PT, R2, R19, PT, P1 ;  /* 0x000000130200720c */ /* 0x000fc80003f21310 */
[----:B------:R-:W-:Y:S02]  /*3310*/  @!P2 SEL R18, R7, R18, P1 ;  /* 0x000000120712a207 */ /* 0x000fe40000800000 */
[----:B------:R-:W-:Y:S02]  /*3320*/  @!P2 SEL R19, R2, R19, P1 ;  /* 0x000000130213a207 */ /* 0x000fe40000800000 */
[----:B-----5:R-:W-:Y:S02]  /*3330*/  ISETP.NE.AND P2, PT, R9, UR5, PT ;  /* 0x0000000509007c0c */ /* 0x020fe4000bf45270 */
[----:B------:R-:W-:Y:S02]  /*3340*/  SEL R18, R18, R7, P0 ;  /* 0x0000000712127207 */ /* 0x000fe40000000000 */
[----:B------:R-:W-:Y:S01]  /*3350*/  SEL R19, R19, R2, P0 ;  /* 0x0000000213137207 */ /* 0x000fe20000000000 */
[----:B------:R-:W-:Y:S01]  /*3360*/  IMAD.X R2, RZ, RZ, R2, P3 ;  /* 0x000000ffff027224 */ /* 0x000fe200018e0602 */
[----:B------:R-:W-:-:S02]  /*3370*/  ISETP.LT.U32.AND P1, PT, R3, R18, PT ;  /* 0x000000120300720c */ /* 0x000fc40003f21070 */
[----:B------:R-:W-:Y:S02]  /*3380*/  ISETP.EQ.OR P0, PT, R8, UR5, P0 ;  /* 0x0000000508007c0c */ /* 0x000fe40008702670 */
[CC--:B------:R-:W-:Y:S02]  /*3390*/  ISETP.LT.AND.EX P1, PT, R2.reuse, R19.reuse, PT, P1 ;  /* 0x000000130200720c */ /* 0x0c0fe40003f21310 */
[----:B------:R-:W-:Y:S02]  /*33a0*/  ISETP.EQ.OR P3, PT, R9, UR5, P0 ;  /* 0x0000000509007c0c */ /* 0x000fe40008762670 */
[----:B------:R-:W-:Y:S02]  /*33b0*/  @!P2 SEL R18, R3, R18, P1 ;  /* 0x000000120312a207 */ /* 0x000fe40000800000 */
[----:B------:R-:W-:Y:S02]  /*33c0*/  @!P2 SEL R19, R2, R19, P1 ;  /* 0x000000130213a207 */ /* 0x000fe40000800000 */
[----:B------:R-:W-:-:S02]  /*33d0*/  SEL R20, RZ, 0x1, !P3 ;  /* 0x00000001ff147807 */ /* 0x000fc40005800000 */
[----:B------:R-:W-:Y:S02]  /*33e0*/  SEL R18, R18, R3, P0 ;  /* 0x0000000312127207 */ /* 0x000fe40000000000 */
[----:B------:R-:W-:Y:S01]  /*33f0*/  SEL R19, R19, R2, P0 ;  /* 0x0000000213137207 */ /* 0x000fe20000000000 */
[----:B------:R-:W-:Y:S06]  /*3400*/  @!P4 BRA `(.L_x_3012) ;  /* 0x0000001400e8c947 */ /* 0x000fec0003800000 */
[----:B------:R-:W0:Y:S01]  /*3410*/  LDC.64 R2, c[0x0][0x380] ;  /* 0x0000e000ff027b82 */ /* 0x000e220000000a00 */
[C---:B------:R-:W-:Y:S01]  /*3420*/  VIADD R13, R5.reuse, UR4 ;  /* 0x00000004050d7c36 */ /* 0x040fe20008000000 */
[----:B------:R-:W-:Y:S01]  /*3430*/  LOP3.LUT R7, RZ, R10, RZ, 0x33, !PT ;  /* 0x0000000aff077212 */ /* 0x000fe200078e33ff */
[C---:B------:R-:W-:Y:S01]  /*3440*/  VIADD R8, R12.reuse, 0xfffffc00 ;  /* 0xfffffc000c087836 */ /* 0x040fe20000000000 */
[----:B------:R-:W-:Y:S01]  /*3450*/  IADD3 R15, PT, PT, R5, UR4, R10 ;  /* 0x00000004050f7c10 */ /* 0x000fe2000fffe00a */
[----:B------:R-:W1:Y:S01]  /*3460*/  LDCU UR7, c[0x0][0x38c] ;  /* 0x00007180ff0777ac */ /* 0x000e620008000800 */
[----:B------:R-:W-:Y:S01]  /*3470*/  IADD3 R6, PT, PT, R12, -UR4, R7 ;  /* 0x800000040c067c10 */ /* 0x000fe2000fffe007 */
[----:B------:R-:W-:Y:S01]  /*3480*/  IMAD.MOV.U32 R7, RZ, RZ, RZ ;  /* 0x000000ffff077224 */ /* 0x000fe200078e00ff */
[----:B------:R-:W-:Y:S01]  /*3490*/  ISETP.GT.U32.AND P0, PT, R13, R8, PT ;  /* 0x000000080d00720c */ /* 0x000fe20003f04070 */
[----:B------:R-:W2:Y:S01]  /*34a0*/  LDCU.64 UR8, c[0x0][0x390] ;  /* 0x00007200ff0877ac */ /* 0x000ea20008000a00 */
[----:B------:R-:W-:-:S02]  /*34b0*/  VIADD R15, R15, 0x400 ;  /* 0x000004000f0f7836 */ /* 0x000fc40000000000 */
[----:B------:R-:W-:Y:S01]  /*34c0*/  IMAD.IADD R6, R6, 0x1, -R5 ;  /* 0x0000000106067824 */ /* 0x000fe200078e0a05 */
[----:B------:R-:W3:Y:S08]  /*34d0*/  LDCU.64 UR14, c[0x0][0x3b8] ;  /* 0x00007700ff0e77ac */ /* 0x000ef00008000a00 */
[----:B------:R-:W-:Y:S05]  /*34e0*/  @P0 BRA `(.L_x_3013) ;  /* 0x00000004001c0947 */ /* 0x000fea0003800000 */
.L_x_3014:
[----:B------:R-:W-:-:S04]  /*34f0*/  IMAD.IADD R11, R10, 0x1, R13 ;  /* 0x000000010a0b7824 */ /* 0x000fc800078e020d */
[----:B0-----:R-:W-:-:S05]  /*3500*/  IMAD.WIDE.U32 R4, R11, 0x4, R2 ;  /* 0x000000040b047825 */ /* 0x001fca00078e0002 */
[----:B------:R-:W4:Y:S04]  /*3510*/  LDG.E R12, desc[UR10][R4.64] ;  /* 0x0000000a040c7981 */ /* 0x000f28000c1e1900 */
[----:B------:R-:W5:Y:S04]  /*3520*/  LDG.E R17, desc[UR10][R4.64+0x400] ;  /* 0x0004000a04117981 */ /* 0x000f68000c1e1900 */
[----:B------:R-:W5:Y:S04]  /*3530*/  LDG.E R16, desc[UR10][R4.64+0x800] ;  /* 0x0008000a04107981 */ /* 0x000f68000c1e1900 */
[----:B------:R0:W5:Y:S01]  /*3540*/  LDG.E R9, desc[UR10][R4.64+0xc00] ;  /* 0x000c000a04097981 */ /* 0x000162000c1e1900 */
[----:B-1----:R-:W-:Y:S01]  /*3550*/  UMOV UR5, UR7 ;  /* 0x0000000700057c82 */ /* 0x002fe20008000000 */
[----:B--2---:R-:W-:Y:S01]  /*3560*/  UMOV UR6, UR8 ;  /* 0x0000000800067c82 */ /* 0x004fe20008000000 */
[----:B------:R-:W-:Y:S01]  /*3570*/  LOP3.LUT P1, RZ, R20, 0xff, RZ, 0xc0, !PT ;  /* 0x000000ff14ff7812 */ /* 0x000fe2000782c0ff */
[----:B---3--:R-:W-:-:S02]  /*3580*/  UMOV UR13, UR15 ;  /* 0x0000000f000d7c82 */ /* 0x008fc40008000000 */
[----:B------:R-:W-:Y:S01]  /*3590*/  USHF.L.U32 UR4, UR13, 0xa, URZ ;  /* 0x0000000a0d047899 */ /* 0x000fe200080006ff */
[----:B----4-:R-:W-:Y:S02]  /*35a0*/  ISETP.NE.AND P3, PT, R12, UR5, PT ;  /* 0x000000050c007c0c */ /* 0x010fe4000bf65270 */
[----:B------:R-:W-:Y:S01]  /*35b0*/  IADD3 R12, P2, PT, R11, UR6, RZ ;  /* 0x000000060b0c7c10 */ /* 0x000fe2000ff5e0ff */
[----:B------:R-:W-:Y:S01]  /*35c0*/  IMAD.U32 R11, RZ, RZ, UR9 ;  /* 0x00000009ff0b7e24 */ /* 0x000fe2000f8e00ff */
[----:B------:R-:W-:Y:S02]  /*35d0*/  SEL R21, RZ, 0x1, P3 ;  /* 0x00000001ff157807 */ /* 0x000fe40001800000 */
[C---:B------:R-:W-:Y:S01]  /*35e0*/  ISETP.LT.U32.AND P0, PT, R12.reuse, R18, PT ;  /* 0x000000120c00720c */ /* 0x040fe20003f01070 */
[----:B------:R-:W-:Y:S01]  /*35f0*/  IMAD.X R14, RZ, RZ, R11, P2 ;  /* 0x000000ffff0e7224 */ /* 0x000fe200010e060b */
[C---:B------:R-:W-:Y:S01]  /*3600*/  IADD3 RZ, P4, PT, R12.reuse, 0x100, RZ ;  /* 0x000001000cff7810 */ /* 0x040fe20007f9e0ff */
[----:B0-----:R-:W-:Y:S01]  /*3610*/  VIADD R5, R12, 0x100 ;  /* 0x000001000c057836 */ /* 0x001fe20000000000 */
[----:B-----5:R-:W-:-:S02]  /*3620*/  ISETP.NE.AND P2, PT, R17, UR5, PT ;  /* 0x0000000511007c0c */ /* 0x020fc4000bf45270 */
[-C--:B------:R-:W-:Y:S01]  /*3630*/  ISETP.LT.AND.EX P0, PT, R14, R19.reuse, PT, P0 ;  /* 0x000000130e00720c */ /* 0x080fe20003f01300 */
[----:B------:R-:W-:Y:S01]  /*3640*/  IMAD.X R4, RZ, RZ, R14, P4 ;  /* 0x000000ffff047224 */ /* 0x000fe200020e060e */
[----:B------:R-:W-:Y:S02]  /*3650*/  @P1 SEL R21, R20, 0x1, P3 ;  /* 0x0000000114151807 */ /* 0x000fe40001800000 */
[----:B------:R-:W-:Y:S02]  /*3660*/  @!P3 SEL R18, R12, R18, P0 ;  /* 0x000000120c12b207 */ /* 0x000fe40000000000 */
[----:B------:R-:W-:Y:S02]  /*3670*/  @!P3 SEL R19, R14, R19, P0 ;  /* 0x000000130e13b207 */ /* 0x000fe40000000000 */
[----:B------:R-:W-:Y:S02]  /*3680*/  SEL R18, R12, R18, !P1 ;  /* 0x000000120c127207 */ /* 0x000fe40004800000 */
[----:B------:R-:W-:-:S02]  /*3690*/  SEL R19, R14, R19, !P1 ;  /* 0x000000130e137207 */ /* 0x000fc40004800000 */
[-C--:B------:R-:W-:Y:S02]  /*36a0*/  ISETP.LT.U32.AND P0, PT, R5, R18.reuse, PT ;  /* 0x000000120500720c */ /* 0x080fe40003f01070 */
[----:B------:R-:W-:Y:S02]  /*36b0*/  LOP3.LUT P3, RZ, R21, 0xff, RZ, 0xc0, !PT ;  /* 0x000000ff15ff7812 */ /* 0x000fe4000786c0ff */
[-C--:B------:R-:W-:Y:S02]  /*36c0*/  ISETP.LT.AND.EX P0, PT, R4, R19.reuse, PT, P0 ;  /* 0x000000130400720c */ /* 0x080fe40003f01300 */
[----:B------:R-:W-:Y:S02]  /*36d0*/  ISETP.NE.AND P1, PT, R16, UR5, PT ;  /* 0x0000000510007c0c */ /* 0x000fe4000bf25270 */
[----:B------:R-:W-:Y:S02]  /*36e0*/  @!P2 SEL R18, R5, R18, P0 ;  /* 0x000000120512a207 */ /* 0x000fe40000000000 */
[----:B------:R-:W-:-:S02]  /*36f0*/  @!P2 SEL R19, R4, R19, P0 ;  /* 0x000000130413a207 */ /* 0x000fc40000000000 */
[----:B------:R-:W-:Y:S01]  /*3700*/  SEL R18, R5, R18, !P3 ;  /* 0x0000001205127207 */ /* 0x000fe20005800000 */
[C---:B------:R-:W-:Y:S01]  /*3710*/  VIADD R5, R12.reuse, 0x200 ;  /* 0x000002000c057836 */ /* 0x040fe20000000000 */
[----:B------:R-:W-:Y:S02]  /*3720*/  IADD3 RZ, P0, PT, R12, 0x200, RZ ;  /* 0x000002000cff7810 */ /* 0x000fe40007f1e0ff */
[----:B------:R-:W-:Y:S02]  /*3730*/  SEL R19, R4, R19, !P3 ;  /* 0x0000001304137207 */ /* 0x000fe40005800000 */
[----:B------:R-:W-:Y:S01]  /*3740*/  SEL R17, RZ, 0x1, P2 ;  /* 0x00000001ff117807 */ /* 0x000fe20001000000 */
[----:B------:R-:W-:Y:S01]  /*3750*/  IMAD.X R4, RZ, RZ, R14, P0 ;  /* 0x000000ffff047224 */ /* 0x000fe200000e060e */
[----:B------:R-:W-:Y:S02]  /*3760*/  ISETP.LT.U32.AND P0, PT, R5, R18, PT ;  /* 0x000000120500720c */ /* 0x000fe40003f01070 */
[----:B------:R-:W-:-:S02]  /*3770*/  @P3 SEL R17, R21, 0x1, P2 ;  /* 0x0000000115113807 */ /* 0x000fc40001000000 */
[CC--:B------:R-:W-:Y:S02]  /*3780*/  ISETP.LT.AND.EX P0, PT, R4.reuse, R19.reuse, PT, P0 ;  /* 0x000000130400720c */ /* 0x0c0fe40003f01300 */
[----:B------:R-:W-:Y:S02]  /*3790*/  LOP3.LUT P2, RZ, R17, 0xff, RZ, 0xc0, !PT ;  /* 0x000000ff11ff7812 */ /* 0x000fe4000784c0ff */
[C---:B------:R-:W-:Y:S02]  /*37a0*/  @!P1 SEL R18, R5.reuse, R18, P0 ;  /* 0x0000001205129207 */ /* 0x040fe40000000000 */
[----:B------:R-:W-:Y:S02]  /*37b0*/  @!P1 SEL R19, R4, R19, P0 ;  /* 0x0000001304139207 */ /* 0x000fe40000000000 */
[----:B------:R-:W-:Y:S02]  /*37c0*/  SEL R18, R5, R18, !P2 ;  /* 0x0000001205127207 */ /* 0x000fe40005000000 */
[----:B------:R-:W-:Y:S01]  /*37d0*/  IADD3 R5, P0, PT, R12, 0x300, RZ ;  /* 0x000003000c057810 */ /* 0x000fe20007f1e0ff */
[----:B------:R-:W-:Y:S01]  /*37e0*/  IMAD.U32 R12, RZ, RZ, UR14 ;  /* 0x0000000eff0c7e24 */ /* 0x000fe2000f8e00ff */
[----:B------:R-:W-:-:S02]  /*37f0*/  SEL R19, R4, R19, !P2 ;  /* 0x0000001304137207 */ /* 0x000fc40005000000 */
[----:B------:R-:W-:Y:S01]  /*3800*/  SEL R16, RZ, 0x1, P1 ;  /* 0x00000001ff107807 */ /* 0x000fe20000800000 */
[----:B------:R-:W-:Y:S01]  /*3810*/  IMAD.IADD R4, R12, 0x1, -R13 ;  /* 0x000000010c047824 */ /* 0x000fe200078e0a0d */
[----:B------:R-:W-:Y:S01]  /*3820*/  @P2 SEL R16, R17, 0x1, P1 ;  /* 0x0000000111102807 */ /* 0x000fe20000800000 */
[----:B------:R-:W-:Y:S01]  /*3830*/  IMAD.X R14, RZ, RZ, R14, P0 ;  /* 0x000000ffff0e7224 */ /* 0x000fe200000e060e */
[----:B------:R-:W-:Y:S02]  /*3840*/  ISETP.NE.AND P1, PT, R9, UR5, PT ;  /* 0x0000000509007c0c */ /* 0x000fe4000bf25270 */
[----:B------:R-:W-:Y:S02]  /*3850*/  ISETP.GE.U32.AND P3, PT, R4, UR4, PT ;  /* 0x0000000404007c0c */ /* 0x000fe4000bf66070 */
[----:B------:R-:W-:Y:S02]  /*3860*/  LOP3.LUT P2, RZ, R16, 0xff, RZ, 0xc0, !PT ;  /* 0x000000ff10ff7812 */ /* 0x000fe4000784c0ff */
[----:B------:R-:W-:-:S02]  /*3870*/  ISETP.LT.U32.AND P0, PT, R5, R18, PT ;  /* 0x000000120500720c */ /* 0x000fc40003f01070 */
        /* <DEDUP_REMOVED lines=14> */
.L_x_3013:
[----:B0-----:R-:W-:Y:S01]  /*3960*/  IMAD.IADD R3, R12, 0x1, -R13 ;  /* 0x000000010c037824 */ /* 0x001fe200078e0a0d */
        /* <DEDUP_REMOVED lines=16> */
[----:B------:R-:W0:Y:S01]  /*3a70*/  LDC.64 R2, c[0x0][0x380] ;  /* 0x0000e000ff027b82 */ /* 0x000e220000000a00 */
[----:B------:R-:W-:Y:S01]  /*3a80*/  LEA.HI R6, R6, 0x1, RZ, 0x18 ;  /* 0x0000000106067811 */ /* 0x000fe200078fc0ff */
[----:B------:R-:W-:Y:S01]  /*3a90*/  BSSY.RECONVERGENT B3, `(.L_x_3018) ;  /* 0x0000089000037945 */ /* 0x000fe20003800200 */
[----:B------:R-:W-:Y:S02]  /*3aa0*/  LOP3.LUT R16, R10, 0x400, RZ, 0xfc, !PT ;  /* 0x000004000a107812 */ /* 0x000fe400078efcff */
[----:B------:R-:W-:-:S05]  /*3ab0*/  LOP3.LUT R6, R6, 0x1fffff8, RZ, 0xc0, !PT ;  /* 0x01fffff806067812 */ /* 0x000fca00078ec0ff */
[----:B------:R-:W-:-:S07]  /*3ac0*/  IMAD.MOV R17, RZ, RZ, -R6 ;  /* 0x000000ffff117224 */ /* 0x000fce00078e0a06 */
.L_x_3019:
[----:B------:R-:W-:-:S04]  /*3ad0*/  VIADD R26, R15, 0xfffffc00 ;  /* 0xfffffc000f1a7836 */ /* 0x000fc80000000000 */
[----:B0-----:R-:W-:-:S05]  /*3ae0*/  IMAD.WIDE.U32 R4, R26, 0x4, R2 ;  /* 0x000000041a047825 */ /* 0x001fca00078e0002 */
[----:B------:R-:W4:Y:S01]  /*3af0*/  LDG.E R24, desc[UR10][R4.64] ;  /* 0x0000000a04187981 */ /* 0x000f22000c1e1900 */
[----:B------:R-:W-:-:S04]  /*3b00*/  VIADD R27, R15, 0xfffffd00 ;  /* 0xfffffd000f1b7836 */ /* 0x000fc80000000000 */
[----:B------:R-:W-:-:S05]  /*3b10*/  IMAD.WIDE.U32 R6, R27, 0x4, R2 ;  /* 0x000000041b067825 */ /* 0x000fca00078e0002 */
[----:B------:R0:W5:Y:S01]  /*3b20*/  LDG.E R22, desc[UR10][R6.64] ;  /* 0x0000000a06167981 */ /* 0x000162000c1e1900 */
[----:B------:R-:W-:-:S04]  /*3b30*/  VIADD R25, R15, 0xfffffe00 ;  /* 0xfffffe000f197836 */ /* 0x000fc80000000000 */
[----:B------:R-:W-:-:S06]  /*3b40*/  IMAD.WIDE.U32 R8, R25, 0x4, R2 ;  /* 0x0000000419087825 */ /* 0x000fcc00078e0002 */
[----:B------:R-:W2:Y:S01]  /*3b50*/  LDG.E R8, desc[UR10][R8.64] ;  /* 0x0000000a08087981 */ /* 0x000ea2000c1e1900 */
[----:B------:R-:W-:Y:S01]  /*3b60*/  PRMT R29, R20, 0x7610, R29 ;  /* 0x00007610141d7816 */ /* 0x000fe2000000001d */
[----:B------:R-:W-:Y:S01]  /*3b70*/  VIADD R23, R15, 0xffffff00 ;  /* 0xffffff000f177836 */ /* 0x000fe20000000000 */
[----:B0-----:R-:W-:Y:S02]  /*3b80*/  IADD3 R7, P1, PT, R26, UR6, RZ ;  /* 0x000000061a077c10 */ /* 0x001fe4000ff3e0ff */
[----:B------:R-:W-:Y:S01]  /*3b90*/  LOP3.LUT P3, RZ, R29, 0xff, RZ, 0xc0, !PT ;  /* 0x000000ff1dff7812 */ /* 0x000fe2000786c0ff */
[----:B------:R-:W-:Y:S01]  /*3ba0*/  IMAD.WIDE.U32 R4, R23, 0x4, R2 ;  /* 0x0000000417047825 */ /* 0x000fe200078e0002 */
[----:B------:R-:W-:-:S03]  /*3bb0*/  ISETP.LT.U32.AND P0, PT, R7, R18, PT ;  /* 0x000000120700720c */ /* 0x000fc60003f01070 */
[----:B------:R-:W-:Y:S01]  /*3bc0*/  IMAD.X R26, RZ, RZ, R11, P1 ;  /* 0x000000ffff1a7224 */ /* 0x000fe200008e060b */
[----:B------:R0:W3:Y:S04]  /*3bd0*/  LDG.E R20, desc[UR10][R4.64] ;  /* 0x0000000a04147981 */ /* 0x0000e8000c1e1900 */
[----:B------:R-:W-:-:S04]  /*3be0*/  ISETP.LT.AND.EX P0, PT, R26, R19, PT, P0 ;  /* 0x000000131a00720c */ /* 0x000fc80003f01300 */
[----:B------:R-:W-:Y:S02]  /*3bf0*/  SEL R28, R7, R18, P0 ;  /* 0x00000012071c7207 */ /* 0x000fe40000000000 */
[C---:B----4-:R-:W-:Y:S02]  /*3c00*/  ISETP.EQ.AND P2, PT, R24.reuse, UR5, P3 ;  /* 0x0000000518007c0c */ /* 0x050fe40009f42270 */
[----:B------:R-:W-:-:S04]  /*3c10*/  ISETP.NE.AND P1, PT, R24, UR5, PT ;  /* 0x0000000518007c0c */ /* 0x000fc8000bf25270 */
[----:B------:R-:W-:-:S04]  /*3c20*/  @!P3 SEL R29, RZ, 0x1, P1 ;  /* 0x00000001ff1db807 */ /* 0x000fc80000800000 */
[----:B------:R-:W-:-:S03]  /*3c30*/  SEL R24, R29, 0x1, !P2 ;  /* 0x000000011d187807 */ /* 0x000fc60005000000 */
[----:B------:R-:W-:Y:S01]  /*3c40*/  @!P2 SEL R28, R7, R18, !P3 ;  /* 0x00000012071ca207 */ /* 0x000fe20005800000 */
[----:B------:R-:W-:Y:S01]  /*3c50*/  IMAD.WIDE.U32 R6, R15, 0x4, R2 ;  /* 0x000000040f067825 */ /* 0x000fe200078e0002 */
[----:B------:R-:W-:Y:S02]  /*3c60*/  LOP3.LUT P1, RZ, R24, 0xff, RZ, 0xc0, !PT ;  /* 0x000000ff18ff7812 */ /* 0x000fe4000782c0ff */
[CC--:B------:R-:W-:Y:S02]  /*3c70*/  SEL R18, R26.reuse, R19.reuse, P0 ;  /* 0x000000131a127207 */ /* 0x0c0fe40000000000 */
[----:B------:R4:W3:Y:S01]  /*3c80*/  LDG.E R9, desc[UR10][R6.64] ;  /* 0x0000000a06097981 */ /* 0x0008e2000c1e1900 */
[----:B------:R-:W-:Y:S02]  /*3c90*/  IADD3 R29, P0, PT, R27, UR6, RZ ;  /* 0x000000061b1d7c10 */ /* 0x000fe4000ff1e0ff */
[----:B------:R-:W-:Y:S02]  /*3ca0*/  @!P2 SEL R18, R26, R19, !P3 ;  /* 0x000000131a12a207 */ /* 0x000fe40005800000 */
[----:B-----5:R-:W-:-:S02]  /*3cb0*/  ISETP.NE.AND P2, PT, R22, UR5, PT ;  /* 0x0000000516007c0c */ /* 0x020fc4000bf45270 */
[----:B------:R-:W-:Y:S01]  /*3cc0*/  ISETP.EQ.AND P3, PT, R22, UR5, P1 ;  /* 0x0000000516007c0c */ /* 0x000fe20008f62270 */
[----:B------:R-:W-:Y:S01]  /*3cd0*/  IMAD.X R27, RZ, RZ, R11, P0 ;  /* 0x000000ffff1b7224 */ /* 0x000fe200000e060b */
[----:B------:R-:W-:Y:S02]  /*3ce0*/  @!P1 SEL R24, RZ, 0x1, P2 ;  /* 0x00000001ff189807 */ /* 0x000fe40001000000 */
[----:B------:R-:W-:Y:S01]  /*3cf0*/  ISETP.LT.U32.AND P0, PT, R29, R28, PT ;  /* 0x0000001c1d00720c */ /* 0x000fe20003f01070 */
[----:B------:R-:W-:Y:S01]  /*3d00*/  VIADD R19, R15, 0x100 ;  /* 0x000001000f137836 */ /* 0x000fe20000000000 */
[----:B------:R-:W-:Y:S02]  /*3d10*/  SEL R22, R24, 0x1, !P3 ;  /* 0x0000000118167807 */ /* 0x000fe40005800000 */
[----:B------:R-:W-:Y:S01]  /*3d20*/  ISETP.LT.AND.EX P0, PT, R27, R18, PT, P0 ;  /* 0x000000121b00720c */ /* 0x000fe20003f01300 */
[----:B0-----:R-:W-:Y:S01]  /*3d30*/  IMAD.WIDE.U32 R4, R19, 0x4, R2 ;  /* 0x0000000413047825 */ /* 0x001fe200078e0002 */
[----:B------:R-:W-:-:S02]  /*3d40*/  LOP3.LUT P2, RZ, R22, 0xff, RZ, 0xc0, !PT ;  /* 0x000000ff16ff7812 */ /* 0x000fc4000784c0ff */
[----:B------:R-:W-:Y:S02]  /*3d50*/  SEL R26, R29, R28, P0 ;  /* 0x0000001c1d1a7207 */ /* 0x000fe40000000000 */
[----:B------:R-:W-:Y:S02]  /*3d60*/  SEL R24, R27, R18, P0 ;  /* 0x000000121b187207 */ /* 0x000fe40000000000 */
[----:B----4-:R-:W-:Y:S02]  /*3d70*/  IADD3 R7, P0, PT, R25, UR6, RZ ;  /* 0x0000000619077c10 */ /* 0x010fe4000ff1e0ff */
[----:B------:R-:W-:Y:S01]  /*3d80*/  @!P3 SEL R26, R29, R28, !P1 ;  /* 0x0000001c1d1ab207 */ /* 0x000fe20004800000 */
[----:B------:R0:W4:Y:S01]  /*3d90*/  LDG.E R25, desc[UR10][R4.64] ;  /* 0x0000000a04197981 */ /* 0x000122000c1e1900 */
[----:B------:R-:W-:Y:S02]  /*3da0*/  @!P3 SEL R24, R27, R18, !P1 ;  /* 0x000000121b18b207 */ /* 0x000fe40004800000 */
[----:B--2---:R-:W-:Y:S01]  /*3db0*/  ISETP.EQ.AND P1, PT, R8, UR5, P2 ;  /* 0x0000000508007c0c */ /* 0x004fe20009722270 */
        /* <DEDUP_REMOVED lines=9> */
[----:B0-----:R-:W-:-:S06]  /*3e50*/  IMAD.WIDE.U32 R4, R29, 0x4, R2 ;  /* 0x000000041d047825 */ /* 0x001fcc00078e0002 */
[----:B------:R0:W5:Y:S01]  /*3e60*/  LDG.E R4, desc[UR10][R4.64] ;  /* 0x0000000a04047981 */ /* 0x000162000c1e1900 */
[----:B------:R-:W-:Y:S02]  /*3e70*/  SEL R26, R28, R24, P0 ;  /* 0x000000181c1a7207 */ /* 0x000fe40000000000 */
[----:B------:R-:W-:-:S04]  /*3e80*/  ISETP.NE.AND P0, PT, R8, UR5, PT ;  /* 0x0000000508007c0c */ /* 0x000fc8000bf05270 */
[----:B------:R-:W-:-:S04]  /*3e90*/  @!P2 SEL R22, RZ, 0x1, P0 ;  /* 0x00000001ff16a807 */ /* 0x000fc80000000000 */
[----:B------:R-:W-:Y:S02]  /*3ea0*/  SEL R22, R22, 0x1, !P1 ;  /* 0x0000000116167807 */ /* 0x000fe40004800000 */
[----:B------:R-:W-:Y:S02]  /*3eb0*/  @!P1 SEL R26, R28, R24, !P2 ;  /* 0x000000181c1a9207 */ /* 0x000fe40005000000 */
[----:B------:R-:W-:Y:S02]  /*3ec0*/  LOP3.LUT P1, RZ, R22, 0xff, RZ, 0xc0, !PT ;  /* 0x000000ff16ff7812 */ /* 0x000fe4000782c0ff */
[C---:B---3--:R-:W-:Y:S02]  /*3ed0*/  ISETP.NE.AND P2, PT, R20.reuse, UR5, PT ;  /* 0x0000000514007c0c */ /* 0x048fe4000bf45270 */
[----:B------:R-:W-:Y:S02]  /*3ee0*/  ISETP.EQ.AND P3, PT, R20, UR5, P1 ;  /* 0x0000000514007c0c */ /* 0x000fe40008f62270 */
[----:B------:R-:W-:-:S07]  /*3ef0*/  IADD3 R23, P0, PT, R23, UR6, RZ ;  /* 0x0000000617177c10 */ /* 0x000fce000ff1e0ff */
[----:B------:R-:W-:Y:S01]  /*3f00*/  @!P1 SEL R22, RZ, 0x1, P2 ;  /* 0x00000001ff169807 */ /* 0x000fe20001000000 */
[----:B------:R-:W-:-:S03]  /*3f10*/  IMAD.X R20, RZ, RZ, R11, P0 ;  /* 0x000000ffff147224 */ /* 0x000fc600000e060b */
[----:B------:R-:W-:Y:S02]  /*3f20*/  SEL R22, R22, 0x1, !P3 ;  /* 0x0000000116167807 */ /* 0x000fe40005800000 */
[----:B------:R-:W-:Y:S02]  /*3f30*/  ISETP.LT.U32.AND P0, PT, R23, R18, PT ;  /* 0x000000121700720c */ /* 0x000fe40003f01070 */
[----:B------:R-:W-:Y:S02]  /*3f40*/  LOP3.LUT P2, RZ, R22, 0xff, RZ, 0xc0, !PT ;  /* 0x000000ff16ff7812 */ /* 0x000fe4000784c0ff */
[----:B------:R-:W-:-:S04]  /*3f50*/  ISETP.LT.AND.EX P0, PT, R20, R26, PT, P0 ;  /* 0x0000001a1400720c */ /* 0x000fc80003f01300 */
[C---:B--2---:R-:W-:Y:S02]  /*3f60*/  SEL R7, R23.reuse, R18, P0 ;  /* 0x0000001217077207 */ /* 0x044fe40000000000 */
        /* <DEDUP_REMOVED lines=8> */
[C---:B------:R-:W-:Y:S02]  /*3ff0*/  ISETP.NE.AND P0, PT, R9.reuse, UR5, PT ;  /* 0x0000000509007c0c */ /* 0x040fe4000bf05270 */
[----:B------:R-:W-:Y:S02]  /*4000*/  ISETP.EQ.AND P3, PT, R9, UR5, P2 ;  /* 0x0000000509007c0c */ /* 0x000fe40009762270 */
[----:B------:R-:W-:Y:S01]  /*4010*/  @!P2 SEL R22, RZ, 0x1, P0 ;  /* 0x00000001ff16a807 */ /* 0x000fe20000000000 */
[----:B------:R-:W-:-:S03]  /*4020*/  IMAD.X R9, RZ, RZ, R11, P1 ;  /* 0x000000ffff097224 */ /* 0x000fc600008e060b */
        /* <DEDUP_REMOVED lines=8> */
[C---:B----4-:R-:W-:Y:S01]  /*40b0*/  ISETP.NE.AND P0, PT, R25.reuse, UR5, PT ;  /* 0x0000000519007c0c */ /* 0x050fe2000bf05270 */
[----:B------:R-:W-:Y:S01]  /*40c0*/  IMAD.X R7, RZ, RZ, R11, P4 ;  /* 0x000000ffff077224 */ /* 0x000fe200020e060b */
        /* <DEDUP_REMOVED lines=12> */
[----:B-----5:R-:W-:Y:S02]  /*4190*/  ISETP.EQ.AND P3, PT, R6, UR5, P2 ;  /* 0x0000000506007c0c */ /* 0x020fe40009762270 */
        /* <DEDUP_REMOVED lines=8> */
[----:B------:R-:W-:Y:S01]  /*4220*/  IMAD.X R5, RZ, RZ, R11, P0 ;  /* 0x000000ffff057224 */ /* 0x000fe200000e060b */
        /* <DEDUP_REMOVED lines=15> */
[----:B-1----:R-:W-:Y:S05]  /*4320*/  BSYNC.RECONVERGENT B3 ;  /* 0x0000000000037941 */ /* 0x002fea0003800200 */
.L_x_3018:
[----:B------:R-:W-:-:S07]  /*4330*/  VIADD R16, R16, 0xfffffc00 ;  /* 0xfffffc0010107836 */ /* 0x000fce0000000000 */
.L_x_3017:
[----:B-123--:R-:W-:Y:S05]  /*4340*/  BSYNC.RECONVERGENT B2 ;  /* 0x0000000000027941 */ /* 0x00efea0003800200 */
.L_x_3016:
        /* <DEDUP_REMOVED lines=26> */
[C---:B--2---:R-:W-:Y:S02]  /*44f0*/  ISETP.NE.AND P0, PT, R22.reuse, UR5, PT ;  /* 0x0000000516007c0c */ /* 0x044fe4000bf05270 */
        /* <DEDUP_REMOVED lines=24> */
[----:B------:R-:W-:Y:S01]  /*4680*/  IMAD.X R3, RZ, RZ, R11, P0 ;  /* 0x000000ffff037224 */ /* 0x000fe200000e060b */
        /* <DEDUP_REMOVED lines=20> */
.L_x_3021:
[----:B------:R-:W-:Y:S05]  /*47d0*/  BSYNC.RECONVERGENT B2 ;  /* 0x0000000000027941 */ /* 0x000fea0003800200 */
.L_x_3020:
        /* <DEDUP_REMOVED lines=20> */
[C---:B--2---:R-:W-:Y:S02]  /*4920*/  ISETP.NE.AND P5, PT, R4.reuse, UR5, PT ;  /* 0x0000000504007c0c */ /* 0x044fe4000bfa5270 */
[----:B------:R-:W-:Y:S02]  /*4930*/  ISETP.EQ.AND P3, PT, R4, UR5, P2 ;  /* 0x0000000504007c0c */ /* 0x000fe40009762270 */
[----:B------:R-:W-:Y:S02]  /*4940*/  @!P2 SEL R20, RZ, 0x1, P5 ;  /* 0x00000001ff14a807 */ /* 0x000fe40002800000 */
[----:B------:R-:W-:-:S02]  /*4950*/  IADD3 R9, P5, PT, R9, UR6, RZ ;  /* 0x0000000609097c10 */ /* 0x000fc4000ffbe0ff */
[----:B------:R-:W-:-:S03]  /*4960*/  SEL R20, R20, 0x1, !P3 ;  /* 0x0000000114147807 */ /* 0x000fc60005800000 */
[----:B------:R-:W-:Y:S01]  /*4970*/  IMAD.X R4, RZ, RZ, R11, P5 ;  /* 0x000000ffff047224 */ /* 0x000fe200028e060b */
[----:B------:R-:W-:-:S03]  /*4980*/  LOP3.LUT P4, RZ, R20, 0xff, RZ, 0xc0, !PT ;  /* 0x000000ff14ff7812 */ /* 0x000fc6000788c0ff */
[----:B------:R-:W-:Y:S02]  /*4990*/  @!P3 SEL R2, R7, R18, !P2 ;  /* 0x000000120702b207 */ /* 0x000fe40005000000 */
[----:B------:R-:W-:Y:S02]  /*49a0*/  @!P3 SEL R3, R6, R19, !P2 ;  /* 0x000000130603b207 */ /* 0x000fe40005000000 */
[C---:B---3--:R-:W-:Y:S02]  /*49b0*/  ISETP.EQ.AND P3, PT, R8.reuse, UR5, P4 ;  /* 0x0000000508007c0c */ /* 0x048fe4000a762270 */
[----:B------:R-:W-:Y:S02]  /*49c0*/  ISETP.LT.U32.AND P0, PT, R9, R2, PT ;  /* 0x000000020900720c */ /* 0x000fe40003f01070 */
[----:B------:R-:W-:Y:S02]  /*49d0*/  ISETP.NE.AND P2, PT, R8, UR5, PT ;  /* 0x0000000508007c0c */ /* 0x000fe4000bf45270 */
[----:B------:R-:W-:-:S02]  /*49e0*/  ISETP.LT.AND.EX P0, PT, R4, R3, PT, P0 ;  /* 0x000000030400720c */ /* 0x000fc40003f01300 */
[----:B------:R-:W-:Y:S02]  /*49f0*/  @!P4 SEL R20, RZ, 0x1, P2 ;  /* 0x00000001ff14c807 */ /* 0x000fe40001000000 */
[CC--:B------:R-:W-:Y:S02]  /*4a00*/  SEL R18, R9.reuse, R2.reuse, P0 ;  /* 0x0000000209127207 */ /* 0x0c0fe40000000000 */
[-C--:B------:R-:W-:Y:S02]  /*4a10*/  SEL R19, R4, R3.reuse, P0 ;  /* 0x0000000304137207 */ /* 0x080fe40000000000 */
[----:B------:R-:W-:Y:S02]  /*4a20*/  SEL R20, R20, 0x1, !P3 ;  /* 0x0000000114147807 */ /* 0x000fe40005800000 */
[----:B------:R-:W-:Y:S02]  /*4a30*/  @!P3 SEL R18, R9, R2, !P4 ;  /* 0x000000020912b207 */ /* 0x000fe40006000000 */
[----:B------:R-:W-:-:S07]  /*4a40*/  @!P3 SEL R19, R4, R3, !P4 ;  /* 0x000000030413b207 */ /* 0x000fce0006000000 */
.L_x_3023:
[----:B------:R-:W-:Y:S05]  /*4a50*/  BSYNC.RECONVERGENT B2 ;  /* 0x0000000000027941 */ /* 0x000fea0003800200 */
.L_x_3022:
        /* <DEDUP_REMOVED lines=20> */
.L_x_3015:
[----:B-123--:R-:W-:Y:S05]  /*4ba0*/  BSYNC.RECONVERGENT B1 ;  /* 0x0000000000017941 */ /* 0x00efea0003800200 */
.L_x_3012:
        /* <DEDUP_REMOVED lines=24> */
.L_x_3025:
[----:B------:R-:W-:Y:S05]  /*4d30*/  BSYNC.RECONVERGENT B1 ;  /* 0x0000000000017941 */ /* 0x000fea0003800200 */
.L_x_3024:
        /* <DEDUP_REMOVED lines=23> */
.L_x_3027:
[----:B------:R-:W-:Y:S05]  /*4eb0*/  BSYNC.RECONVERGENT B1 ;  /* 0x0000000000017941 */ /* 0x000fea0003800200 */
.L_x_3026:
        /* <DEDUP_REMOVED lines=20> */
.L_x_3029:
[----:B------:R-:W-:Y:S05]  /*5000*/  BSYNC.RECONVERGENT B1 ;  /* 0x0000000000017941 */ /* 0x000fea0003800200 */
.L_x_3028:
        /* <DEDUP_REMOVED lines=20> */
.L_x_3031:
[----:B------:R-:W-:Y:S05]  /*5150*/  BSYNC.RECONVERGENT B1 ;  /* 0x0000000000017941 */ /* 0x000fea0003800200 */
.L_x_3030:
        /* <DEDUP_REMOVED lines=20> */
.L_x_3033:
[----:B------:R-:W-:Y:S05]  /*52a0*/  BSYNC.RECONVERGENT B1 ;  /* 0x0000000000017941 */ /* 0x000fea0003800200 */
.L_x_3032:
        /* <DEDUP_REMOVED lines=10> */
.L_x_3035:
[----:B------:R-:W-:Y:S05]  /*5350*/  BSYNC.RECONVERGENT B1 ;  /* 0x0000000000017941 */ /* 0x000fea0003800200 */
.L_x_3034:
        /* <DEDUP_REMOVED lines=83> */
.L_x_2993:
[----:B------:R-:W-:Y:S05]  /*5890*/  BSYNC.RECONVERGENT B0 ;  /* 0x0000000000007941 */ /* 0x000fea0003800200 */
.L_x_2968:
[----:B------:R-:W-:Y:S05]  /*58a0*/  @P1 EXIT ;  /* 0x000000000000194d */ /* 0x000fea0003800000 */
[----:B012---:R-:W0:Y:S02]  /*58b0*/  LDC.64 R2, c[0x0][0x398] ;  /* 0x0000e600ff027b82 */ /* 0x007e240000000a00 */
[----:B0-----:R-:W-:-:S05]  /*58c0*/  IMAD.WIDE.U32 R2, R0, 0x10, R2 ;  /* 0x0000001000027825 */ /* 0x001fca00078e0002 */
[----:B------:R-:W-:Y:S04]  /*58d0*/  STG.E.64 desc[UR10][R2.64+0x8], R18 ;  /* 0x0000081202007986 */ /* 0x000fe8000c101b0a */
[----:B------:R-:W-:Y:S01]  /*58e0*/  STG.E.U8 desc[UR10][R2.64], R20 ;  /* 0x0000001402007986 */ /* 0x000fe2000c10110a */
[----:B------:R-:W-:Y:S05]  /*58f0*/  EXIT ;  /* 0x000000000000794d */ /* 0x000fea0003800000 */
.L_x_3036:
        /* <DEDUP_REMOVED lines=16> */
.L_x_14374:


//--------------------- .text._ZN3cub18CUB_300001_SM_10006detail6reduce28DeviceReduceSingleTileKernelINS2_10policy_hubIN4cuda3std3__45tupleIJblEEEjN6thrust24THRUST_300001_SM_1000_NS8cuda_cub9__find_if7functorIS9_EEE10Policy1000ENSB_12zip_iteratorINS8_IJNSD_26transform_input_iterator_tIbNSB_6detail15normal_iteratorINSB_10device_ptrIiEEEENSK_10functional5actorINSP_9compositeIJNSP_16operator_adaptorINS7_8equal_toIvEEEENSQ_INSP_8argumentILj0EEEEENSQ_INSP_5valueIiEEEEEEEEEEENSB_17counting_iteratorIlNSB_11use_defaultES16_S16_EEEEEEEPS9_jSF_S9_S9_NS7_10__identityEEEvT0_T1_T2_T3_T4_T6_ --------------------------
	.section	.text._ZN3cub18CUB_300001_SM_10006detail6reduce28DeviceReduceSingleTileKernelINS2_10policy_hubIN4cuda3std3__45tupleIJblEEEjN6thrust24THRUST_300001_SM_1000_NS8cuda_cub9__find_if7functorIS9_EEE10Policy1000ENSB_12zip_iteratorINS8_IJNSD_26transform_input_iterator_tIbNSB_6detail15normal_iteratorINSB_10device_ptrIiEEEENSK_10functional5actorINSP_9compositeIJNSP_16operator_adaptorINS7_8equal_toIvEEEENSQ_INSP_8argumentILj0EEEEENSQ_INSP_5valueIiEEEEEEEEEEENSB_17counting_iteratorIlNSB_11use_defaultES16_S16_EEEEEEEPS9_jSF_S9_S9_NS7_10__identityEEEvT0_T1_T2_T3_T4_T6_,"ax",@progbits
	.align	128
        .global         _ZN3cub18CUB_300001_SM_10006detail6reduce28DeviceReduceSingleTileKernelINS2_10policy_hubIN4cuda3std3__45tupleIJblEEEjN6thrust24THRUST_300001_SM_1000_NS8cuda_cub9__find_if7functorIS9_EEE10Policy1000ENSB_12zip_iteratorINS8_IJNSD_26transform_input_iterator_tIbNSB_6detail15normal_iteratorINSB_10device_ptrIiEEEENSK_10functional5actorINSP_9compositeIJNSP_16operator_adaptorINS7_8equal_toIvEEEENSQ_INSP_8argumentILj0EEEEENSQ_INSP_5valueIiEEEEEEEEEEENSB_17counting_iteratorIlNSB_11use_defaultES16_S16_EEEEEEEPS9_jSF_S9_S9_NS7_10__identityEEEvT0_T1_T2_T3_T4_T6_
        .type           _ZN3cub18CUB_300001_SM_10006detail6reduce28DeviceReduceSingleTileKernelINS2_10policy_hubIN4cuda3std3__45tupleIJblEEEjN6thrust24THRUST_300001_SM_1000_NS8cuda_cub9__find_if7functorIS9_EEE10Policy1000ENSB_12zip_iteratorINS8_IJNSD_26transform_input_iterator_tIbNSB_6detail15normal_iteratorINSB_10device_ptrIiEEEENSK_10functional5actorINSP_9compositeIJNSP_16operator_adaptorINS7_8equal_toIvEEEENSQ_INSP_8argumentILj0EEEEENSQ_INSP_5valueIiEEEEEEEEEEENSB_17counting_iteratorIlNSB_11use_defaultES16_S16_EEEEEEEPS9_jSF_S9_S9_NS7_10__identityEEEvT0_T1_T2_T3_T4_T6_,@function
        .size           _ZN3cub18CUB_300001_SM_10006detail6reduce28DeviceReduceSingleTileKernelINS2_10policy_hubIN4cuda3std3__45tupleIJblEEEjN6thrust24THRUST_300001_SM_1000_NS8cuda_cub9__find_if7functorIS9_EEE10Policy1000ENSB_12zip_iteratorINS8_IJNSD_26transform_input_iterator_tIbNSB_6detail15normal_iteratorINSB_10device_ptrIiEEEENSK_10functional5actorINSP_9compositeIJNSP_16operator_adaptorINS7_8equal_toIvEEEENSQ_INSP_8argumentILj0EEEEENSQ_INSP_5valueIiEEEEEEEEEEENSB_17counting_iteratorIlNSB_11use_defaultES16_S16_EEEEEEEPS9_jSF_S9_S9_NS7_10__identityEEEvT0_T1_T2_T3_T4_T6_,(.L_x_14375 - _ZN3cub18CUB_300001_SM_10006detail6reduce28DeviceReduceSingleTileKernelINS2_10policy_hubIN4cuda3std3__45tupleIJblEEEjN6thrust24THRUST_300001_SM_1000_NS8cuda_cub9__find_if7functorIS9_EEE10Policy1000ENSB_12zip_iteratorINS8_IJNSD_26transform_input_iterator_tIbNSB_6detail15normal_iteratorINSB_10device_ptrIiEEEENSK_10functional5actorINSP_9compositeIJNSP_16operator_adaptorINS7_8equal_toIvEEEENSQ_INSP_8argumentILj0EEEEENSQ_INSP_5valueIiEEEEEEEEEEENSB_17counting_iteratorIlNSB_11use_defaultES16_S16_EEEEEEEPS9_jSF_S9_S9_NS7_10__identityEEEvT0_T1_T2_T3_T4_T6_)
        .other          _ZN3cub18CUB_300001_SM_10006detail6reduce28DeviceReduceSingleTileKernelINS2_10policy_hubIN4cuda3std3__45tupleIJblEEEjN6thrust24THRUST_300001_SM_1000_NS8cuda_cub9__find_if7functorIS9_EEE10Policy1000ENSB_12zip_iteratorINS8_IJNSD_26transform_input_iterator_tIbNSB_6detail15normal_iteratorINSB_10device_ptrIiEEEENSK_10functional5actorINSP_9compositeIJNSP_16operator_adaptorINS7_8equal_toIvEEEENSQ_INSP_8argumentILj0EEEEENSQ_INSP_5valueIiEEEEEEEEEEENSB_17counting_iteratorIlNSB_11use_defaultES16_S16_EEEEEEEPS9_jSF_S9_S9_NS7_10__identityEEEvT0_T1_T2_T3_T4_T6_,@"STO_CUDA_ENTRY STV_DEFAULT"
_ZN3cub18CUB_300001_SM_10006detail6reduce28DeviceReduceSingleTileKernelINS2_10policy_hubIN4cuda3std3__45tupleIJblEEEjN6thrust24THRUST_300001_SM_1000_NS8cuda_cub9__find_if7functorIS9_EEE10Policy1000ENSB_12zip_iteratorINS8_IJNSD_26transform_input_iterator_tIbNSB_6detail15normal_iteratorINSB_10device_ptrIiEEEENSK_10functional5actorINSP_9compositeIJNSP_16operator_adaptorINS7_8equal_toIvEEEENSQ_INSP_8argumentILj0EEEEENSQ_INSP_5valueIiEEEEEEEEEEENSB_17counting_iteratorIlNSB_11use_defaultES16_S16_EEEEEEEPS9_jSF_S9_S9_NS7_10__identityEEEvT0_T1_T2_T3_T4_T6_:
.text._ZN3cub18CUB_300001_SM_10006detail6reduce28DeviceReduceSingleTileKernelINS2_10policy_hubIN4cuda3std3__45tupleIJblEEEjN6thrust24THRUST_300001_SM_1000_NS8cuda_cub9__find_if7functorIS9_EEE10Policy1000ENSB_12zip_iteratorINS8_IJNSD_26transform_input_iterator_tIbNSB_6detail15normal_iteratorINSB_10device_ptrIiEEEENSK_10functional5actorINSP_9compositeIJNSP_16operator_adaptorINS7_8equal_toIvEEEENSQ_INSP_8argumentILj0EEEEENSQ_INSP_5valueIiEEEEEEEEEEENSB_17counting_iteratorIlNSB_11use_defaultES16_S16_EEEEEEEPS9_jSF_S9_S9_NS7_10__identityEEEvT0_T1_T2_T3_T4_T6_:
        /* <DEDUP_REMOVED lines=14> */
.L_x_3037:
[----:B------:R-:W-:Y:S01]  /*00e0*/  UISETP.GT.U32.AND UP0, UPT, UR4, 0x3ff, UPT ;  /* 0x000003ff0400788c */ /* 0x000fe2000bf04070 */
[----:B------:R-:W-:Y:S08]  /*00f0*/  BSSY.RECONVERGENT B0, `(.L_x_3038) ;  /* 0x0000545000007945 */ /* 0x000ff00003800200 */
[----:B------:R-:W-:Y:S05]  /*0100*/  BRA.U UP0, `(.L_x_3039) ;  /* 0x0000002d00ac7547 */ /* 0x000fea000b800000 */
[----:B------:R-:W0:Y:S01]  /*0110*/  S2R R3, SR_TID.X ;  /* 0x0000000000037919 */ /* 0x000e220000002100 */
[----:B------:R-:W-:Y:S01]  /*0120*/  CS2R R12, SRZ ;  /* 0x00000000000c7805 */ /* 0x000fe2000001ff00 */
        /* <DEDUP_REMOVED lines=13> */
[----:B-----5:R-:W-:-:S05]  /*0200*/  @!P0 IADD3 R12, P3, PT, R3, R8, RZ ;  /* 0x00000008030c8210 */ /* 0x020fca0007f7e0ff */
[----:B------:R-:W-:Y:S01]  /*0210*/  @!P0 IMAD.X R13, RZ, RZ, R9, P3 ;  /* 0x000000ffff0d8224 */ /* 0x000fe200018e0609 */
[----:B----4-:R-:W-:-:S04]  /*0220*/  @!P0 ISETP.NE.AND P1, PT, R4, R11, PT ;  /* 0x0000000b0400820c */ /* 0x010fc80003f25270 */
        /* <DEDUP_REMOVED lines=14> */
.L_x_3044:
        /* <DEDUP_REMOVED lines=13> */
[----:B--2---:R-:W-:-:S02]  /*03e0*/  ISETP.NE.AND P0, PT, R10, UR5, PT ;  /* 0x000000050a007c0c */ /* 0x004fc4000bf05270 */
[----:B------:R-:W-:Y:S01]  /*03f0*/  ISETP.EQ.AND P2, PT, R10, UR5, P5 ;  /* 0x000000050a007c0c */ /* 0x000fe2000af42270 */
[----:B------:R-:W-:-:S06]  /*0400*/  IMAD.X R10, RZ, RZ, UR7, P3 ;  /* 0x00000007ff0a7e24 */ /* 0x000fcc00098e06ff */
[----:B------:R-:W-:Y:S02]  /*0410*/  @!P5 SEL R14, RZ, 0x1, P0 ;  /* 0x00000001ff0ed807 */ /* 0x000fe40000000000 */
[----:B---3--:R-:W-:Y:S02]  /*0420*/  ISETP.NE.AND P6, PT, R19, UR5, PT ;  /* 0x0000000513007c0c */ /* 0x008fe4000bfc5270 */
[----:B------:R-:W-:Y:S02]  /*0430*/  SEL R14, R14, 0x1, !P2 ;  /* 0x000000010e0e7807 */ /* 0x000fe40005000000 */
[----:B------:R-:W-:Y:S02]  /*0440*/  ISETP.LT.U32.AND P0, PT, R15, R12, PT ;  /* 0x0000000c0f00720c */ /* 0x000fe40003f01070 */
[----:B------:R-:W-:Y:S02]  /*0450*/  LOP3.LUT P3, RZ, R14, 0xff, RZ, 0xc0, !PT ;  /* 0x000000ff0eff7812 */ /* 0x000fe4000786c0ff */
[----:B------:R-:W-:-:S02]  /*0460*/  ISETP.LT.AND.EX P0, PT, R10, R13, PT, P0 ;  /* 0x0000000d0a00720c */ /* 0x000fc40003f01300 */
[----:B------:R-:W-:Y:S02]  /*0470*/  ISETP.EQ.AND P4, PT, R19, UR5, P3 ;  /* 0x0000000513007c0c */ /* 0x000fe40009f82270 */
[CC--:B------:R-:W-:Y:S02]  /*0480*/  SEL R25, R15.reuse, R12.reuse, P0 ;  /* 0x0000000c0f197207 */ /* 0x0c0fe40000000000 */
[CC--:B0-----:R-:W-:Y:S02]  /*0490*/  SEL R20, R10.reuse, R13.reuse, P0 ;  /* 0x0000000d0a147207 */ /* 0x0c1fe40000000000 */
        /* <DEDUP_REMOVED lines=66> */
[----:B------:R-:W-:-:S02]  /*08c0*/  ISETP.NE.AND P3, PT, R11, UR5, PT ;  /* 0x000000050b007c0c */ /* 0x000fc4000bf65270 */
[----:B------:R-:W-:Y:S01]  /*08d0*/  ISETP.EQ.AND P4, PT, R11, UR5, P2 ;  /* 0x000000050b007c0c */ /* 0x000fe20009782270 */
        /* <DEDUP_REMOVED lines=13> */
[----:B------:R-:W-:Y:S02]  /*09b0*/  ISETP.EQ.AND P2, PT, R9, UR5, P3 ;  /* 0x0000000509007c0c */ /* 0x000fe40009f42270 */
[-C--:B------:R-:W-:Y:S02]  /*09c0*/  ISETP.LT.U32.AND P0, PT, R15, R16.reuse, PT ;  /* 0x000000100f00720c */ /* 0x080fe40003f01070 */
[----:B------:R-:W-:Y:S02]  /*09d0*/  ISETP.NE.AND P4, PT, R9, UR5, PT ;  /* 0x0000000509007c0c */ /* 0x000fe4000bf85270 */
        /* <DEDUP_REMOVED lines=8> */
.L_x_3043:
[----:B------:R-:W-:Y:S05]  /*0a60*/  BSYNC.RECONVERGENT B2 ;  /* 0x0000000000027941 */ /* 0x000fea0003800200 */
.L_x_3042:
        /* <DEDUP_REMOVED lines=14> */
[C---:B---3--:R-:W-:Y:S01]  /*0b50*/  IADD3 R15, P2, PT, R7.reuse, UR10, RZ ;  /* 0x0000000a070f7c10 */ /* 0x048fe2000ff5e0ff */
[----:B0-----:R-:W-:-:S05]  /*0b60*/  VIADD R4, R7, 0x100 ;  /* 0x0000010007047836 */ /* 0x001fca0000000000 */
[----:B------:R-:W-:Y:S01]  /*0b70*/  IADD3 R5, P5, PT, R4, UR10, RZ ;  /* 0x0000000a04057c10 */ /* 0x000fe2000ffbe0ff */
[----:B------:R-:W-:Y:S01]  /*0b80*/  VIADD R4, R7, 0x200 ;  /* 0x0000020007047836 */ /* 0x000fe20000000000 */
[C---:B--2---:R-:W-:Y:S02]  /*0b90*/  ISETP.NE.AND P0, PT, R10.reuse, UR12, PT ;  /* 0x0000000c0a007c0c */ /* 0x044fe4000bf05270 */
[----:B------:R-:W-:Y:S01]  /*0ba0*/  ISETP.EQ.AND P4, PT, R10, UR12, P3 ;  /* 0x0000000c0a007c0c */ /* 0x000fe20009f82270 */
[----:B------:R-:W-:Y:S01]  /*0bb0*/  IMAD.X R10, RZ, RZ, UR11, P2 ;  /* 0x0000000bff0a7e24 */ /* 0x000fe200090e06ff */
[----:B------:R-:W-:Y:S02]  /*0bc0*/  @!P3 SEL R14, RZ, 0x1, P0 ;  /* 0x00000001ff0eb807 */ /* 0x000fe40000000000 */
[----:B------:R-:W-:Y:S02]  /*0bd0*/  ISETP.LT.U32.AND P0, PT, R15, R12, PT ;  /* 0x0000000c0f00720c */ /* 0x000fe40003f01070 */
[----:B------:R-:W-:-:S02]  /*0be0*/  SEL R14, R14, 0x1, !P4 ;  /* 0x000000010e0e7807 */ /* 0x000fc40006000000 */
[-C--:B------:R-:W-:Y:S02]  /*0bf0*/  ISETP.LT.AND.EX P0, PT, R10, R13.reuse, PT, P0 ;  /* 0x0000000d0a00720c */ /* 0x080fe40003f01300 */
[----:B------:R-:W-:Y:S02]  /*0c00*/  LOP3.LUT P2, RZ, R14, 0xff, RZ, 0xc0, !PT ;  /* 0x000000ff0eff7812 */ /* 0x000fe4000784c0ff */
[CC--:B------:R-:W-:Y:S02]  /*0c10*/  SEL R16, R15.reuse, R12.reuse, P0 ;  /* 0x0000000c0f107207 */ /* 0x0c0fe40000000000 */
[----:B------:R-:W-:Y:S02]  /*0c20*/  SEL R11, R10, R13, P0 ;  /* 0x0000000d0a0b7207 */ /* 0x000fe40000000000 */
[----:B----4-:R-:W-:Y:S02]  /*0c30*/  ISETP.NE.AND P0, PT, R6, UR12, PT ;  /* 0x0000000c06007c0c */ /* 0x010fe4000bf05270 */
[----:B------:R-:W-:-:S02]  /*0c40*/  @!P4 SEL R16, R15, R12, !P3 ;  /* 0x0000000c0f10c207 */ /* 0x000fc40005800000 */
[----:B------:R-:W-:Y:S02]  /*0c50*/  @!P4 SEL R11, R10, R13, !P3 ;  /* 0x0000000d0a0bc207 */ /* 0x000fe40005800000 */
[----:B------:R-:W-:Y:S01]  /*0c60*/  ISETP.EQ.AND P4, PT, R6, UR12, P2 ;  /* 0x0000000c06007c0c */ /* 0x000fe20009782270 */
[----:B------:R-:W-:Y:S01]  /*0c70*/  IMAD.X R6, RZ, RZ, UR11, P5 ;  /* 0x0000000bff067e24 */ /* 0x000fe2000a8e06ff */
[----:B------:R-:W-:Y:S02]  /*0c80*/  @!P2 SEL R14, RZ, 0x1, P0 ;  /* 0x00000001ff0ea807 */ /* 0x000fe40000000000 */
        /* <DEDUP_REMOVED lines=25> */
[C---:B------:R-:W-:Y:S02]  /*0e20*/  ISETP.EQ.AND P3, PT, R9.reuse, UR12, P2 ;  /* 0x0000000c09007c0c */ /* 0x040fe40009762270 */
[----:B------:R-:W-:Y:S02]  /*0e30*/  ISETP.LT.U32.AND P0, PT, R4, R11, PT ;  /* 0x0000000b0400720c */ /* 0x000fe40003f01070 */
[----:B------:R-:W-:-:S02]  /*0e40*/  ISETP.NE.AND P4, PT, R9, UR12, PT ;  /* 0x0000000c09007c0c */ /* 0x000fc4000bf85270 */
[CC--:B------:R-:W-:Y:S02]  /*0e50*/  ISETP.LT.AND.EX P0, PT, R5.reuse, R6.reuse, PT, P0 ;  /* 0x000000060500720c */ /* 0x0c0fe40003f01300 */
[----:B------:R-:W-:Y:S02]  /*0e60*/  @!P2 SEL R14, RZ, 0x1, P4 ;  /* 0x00000001ff0ea807 */ /* 0x000fe40002000000 */
[-C--:B------:R-:W-:Y:S02]  /*0e70*/  SEL R12, R4, R11.reuse, P0 ;  /* 0x0000000b040c7207 */ /* 0x080fe40000000000 */
[----:B------:R-:W-:Y:S02]  /*0e80*/  SEL R13, R5, R6, P0 ;  /* 0x00000006050d7207 */ /* 0x000fe40000000000 */
[----:B------:R-:W-:Y:S02]  /*0e90*/  SEL R14, R14, 0x1, !P3 ;  /* 0x000000010e0e7807 */ /* 0x000fe40005800000 */
[----:B------:R-:W-:-:S02]  /*0ea0*/  @!P3 SEL R12, R4, R11, !P2 ;  /* 0x0000000b040cb207 */ /* 0x000fc40005000000 */
[----:B------:R-:W-:-:S07]  /*0eb0*/  @!P3 SEL R13, R5, R6, !P2 ;  /* 0x00000006050db207 */ /* 0x000fce0005000000 */
.L_x_3046:
[----:B------:R-:W-:Y:S05]  /*0ec0*/  BSYNC.RECONVERGENT B2 ;  /* 0x0000000000027941 */ /* 0x000fea0003800200 */
.L_x_3045:
[----:B------:R-:W-:Y:S05]  /*0ed0*/  @!P1 BRA `(.L_x_3041) ;  /* 0x0000000000f09947 */ /* 0x000fea0003800000 */
[----:B------:R-:W-:Y:S01]  /*0ee0*/  ISETP.NE.AND P0, PT, R17, 0x1, PT ;  /* 0x000000011100780c */ /* 0x000fe20003f05270 */
[----:B------:R-:W-:Y:S01]  /*0ef0*/  BSSY.RECONVERGENT B2, `(.L_x_3047) ;  /* 0x0000025000027945 */ /* 0x000fe20003800200 */
[----:B------:R-:W-:-:S11]  /*0f00*/  LOP3.LUT P1, RZ, R2, 0x100, RZ, 0xc0, !PT ;  /* 0x0000010002ff7812 */ /* 0x000fd6000782c0ff */
[----:B------:R-:W-:Y:S05]  /*0f10*/  @!P0 BRA `(.L_x_3048) ;  /* 0x0000000000888947 */ /* 0x000fea0003800000 */
[----:B------:R-:W0:Y:S01]  /*0f20*/  LDC.64 R4, c[0x0][0x380] ;  /* 0x0000e000ff047b82 */ /* 0x000e220000000a00 */
[----:B------:R-:W2:Y:S01]  /*0f30*/  LDCU.64 UR10, c[0x0][0x390] ;  /* 0x00007200ff0a77ac */ /* 0x000ea20008000a00 */
[----:B------:R-:W3:Y:S01]  /*0f40*/  LDCU UR12, c[0x0][0x38c] ;  /* 0x00007180ff0c77ac */ /* 0x000ee20008000800 */
        /* <DEDUP_REMOVED lines=8> */
[C---:B---3--:R-:W-:Y:S02]  /*0fd0*/  ISETP.NE.AND P5, PT, R2.reuse, UR12, PT ;  /* 0x0000000c02007c0c */ /* 0x048fe4000bfa5270 */
        /* <DEDUP_REMOVED lines=12> */
[----:B----4-:R-:W-:-:S02]  /*10a0*/  ISETP.EQ.AND P3, PT, R8, UR12, P4 ;  /* 0x0000000c08007c0c */ /* 0x010fc4000a762270 */
        /* <DEDUP_REMOVED lines=9> */
.L_x_3048:
[----:B------:R-:W-:Y:S05]  /*1140*/  BSYNC.RECONVERGENT B2 ;  /* 0x0000000000027941 */ /* 0x000fea0003800200 */
.L_x_3047:
        /* <DEDUP_REMOVED lines=21> */
.L_x_3041:
[----:B------:R-:W-:Y:S05]  /*12a0*/  BSYNC.RECONVERGENT B1 ;  /* 0x0000000000017941 */ /* 0x000fea0003800200 */
.L_x_3040:
        /* <DEDUP_REMOVED lines=26> */
.L_x_3051:
[----:B------:R-:W-:Y:S05]  /*1450*/  BSYNC.RECONVERGENT B1 ;  /* 0x0000000000017941 */ /* 0x000fea0003800200 */
.L_x_3050:
        /* <DEDUP_REMOVED lines=23> */
.L_x_3053:
[----:B------:R-:W-:Y:S05]  /*15d0*/  BSYNC.RECONVERGENT B1 ;  /* 0x0000000000017941 */ /* 0x000fea0003800200 */
.L_x_3052:
        /* <DEDUP_REMOVED lines=20> */
.L_x_3055:
[----:B------:R-:W-:Y:S05]  /*1720*/  BSYNC.RECONVERGENT B1 ;  /* 0x0000000000017941 */ /* 0x000fea0003800200 */
.L_x_3054:
        /* <DEDUP_REMOVED lines=20> */
.L_x_3057:
[----:B------:R-:W-:Y:S05]  /*1870*/  BSYNC.RECONVERGENT B1 ;  /* 0x0000000000017941 */ /* 0x000fea0003800200 */
.L_x_3056:
        /* <DEDUP_REMOVED lines=20> */
.L_x_3059:
[----:B------:R-:W-:Y:S05]  /*19c0*/  BSYNC.RECONVERGENT B1 ;  /* 0x0000000000017941 */ /* 0x000fea0003800200 */
.L_x_3058:
        /* <DEDUP_REMOVED lines=10> */
.L_x_3061:
[----:B------:R-:W-:Y:S05]  /*1a70*/  BSYNC.RECONVERGENT B1 ;  /* 0x0000000000017941 */ /* 0x000fea0003800200 */
.L_x_3060:
        /* <DEDUP_REMOVED lines=84> */
.L_x_3049:
        /* <DEDUP_REMOVED lines=36> */
.L_x_3064:
[----:B------:R-:W-:Y:S05]  /*2200*/  BSYNC.RECONVERGENT B1 ;  /* 0x0000000000017941 */ /* 0x000fea0003800200 */
.L_x_3063:
        /* <DEDUP_REMOVED lines=21> */
.L_x_3066:
[----:B------:R-:W-:Y:S05]  /*2360*/  BSYNC.RECONVERGENT B1 ;  /* 0x0000000000017941 */ /* 0x000fea0003800200 */
.L_x_3065:
        /* <DEDUP_REMOVED lines=20> */
.L_x_3068:
[----:B------:R-:W-:Y:S05]  /*24b0*/  BSYNC.RECONVERGENT B1 ;  /* 0x0000000000017941 */ /* 0x000fea0003800200 */
.L_x_3067:
        /* <DEDUP_REMOVED lines=20> */
.L_x_3070:
[----:B------:R-:W-:Y:S05]  /*2600*/  BSYNC.RECONVERGENT B1 ;  /* 0x0000000000017941 */ /* 0x000fea0003800200 */
.L_x_3069:
        /* <DEDUP_REMOVED lines=20> */
.L_x_3072:
[----:B------:R-:W-:Y:S05]  /*2750*/  BSYNC.RECONVERGENT B1 ;  /* 0x0000000000017941 */ /* 0x000fea0003800200 */
.L_x_3071:
        /* <DEDUP_REMOVED lines=10> */
.L_x_3074:
[----:B------:R-:W-:Y:S05]  /*2800*/  BSYNC.RECONVERGENT B1 ;  /* 0x0000000000017941 */ /* 0x000fea0003800200 */
.L_x_3073:
        /* <DEDUP_REMOVED lines=26> */
.L_x_3075:
        /* <DEDUP_REMOVED lines=16> */
.L_x_3076:
        /* <DEDUP_REMOVED lines=16> */
.L_x_3077:
        /* <DEDUP_REMOVED lines=16> */
.L_x_3078:
        /* <DEDUP_REMOVED lines=16> */
.L_x_3079:
        /* <DEDUP_REMOVED lines=16> */
.L_x_3080:
        /* <DEDUP_REMOVED lines=17> */
.L_x_3039:
        /* <DEDUP_REMOVED lines=10> */
[----:B------:R-:W-:Y:S01]  /*3060*/  UIADD3 UR10, UPT, UPT, UR4, -0x400, URZ ;  /* 0xfffffc00040a7890 */ /* 0x000fe2000fffe0ff */
[----:B------:R-:W-:-:S03]  /*3070*/  IMAD.MOV.U32 R16, RZ, RZ, 0x400 ;  /* 0x00000400ff107424 */ /* 0x000fc600078e00ff */
[----:B------:R-:W-:Y:S01]  /*3080*/  UISETP.GE.U32.AND UP0, UPT, UR10, 0x400, UPT ;  /* 0x000004000a00788c */ /* 0x000fe2000bf06070 */
        /* <DEDUP_REMOVED lines=11> */
[CC--:B------:R-:W-:Y:S02]  /*3140*/  ISETP.LT.AND.EX P1, PT, R8.reuse, R13.reuse, PT, P1 ;  /* 0x0000000d0800720c */ /* 0x0c0fe40003f21310 */
[----:B------:R-:W-:Y:S01]  /*3150*/  ISETP.NE.AND P3, PT, R7, UR5, PT ;  /* 0x0000000507007c0c */ /* 0x000fe2000bf65270 */
[----:B------:R-:W-:Y:S02]  /*3160*/  IMAD.X R4, RZ, RZ, R8, P4 ;  /* 0x000000ffff047224 */ /* 0x000fe400020e0608 */
[----:B------:R-:W-:Y:S02]  /*3170*/  @!P2 SEL R12, R9, R12, P1 ;  /* 0x0000000c090ca207 */ /* 0x000fe40000800000 */
[----:B------:R-:W-:Y:S02]  /*3180*/  @!P2 SEL R13, R8, R13, P1 ;  /* 0x0000000d080da207 */ /* 0x000fe40000800000 */
[----:B------:R-:W-:-:S02]  /*3190*/  SEL R12, R12, R9, P0 ;  /* 0x000000090c0c7207 */ /* 0x000fc40000000000 */
[----:B------:R-:W-:Y:S02]  /*31a0*/  SEL R13, R13, R8, P0 ;  /* 0x000000080d0d7207 */ /* 0x000fe40000000000 */
[-C--:B------:R-:W-:Y:S02]  /*31b0*/  ISETP.LT.U32.AND P1, PT, R5, R12.reuse, PT ;  /* 0x0000000c0500720c */ /* 0x080fe40003f21070 */
[----:B------:R-:W-:Y:S02]  /*31c0*/  ISETP.EQ.OR P0, PT, R6, UR5, P0 ;  /* 0x0000000506007c0c */ /* 0x000fe40008702670 */
[----:B------:R-:W-:Y:S02]  /*31d0*/  ISETP.LT.AND.EX P1, PT, R4, R13, PT, P1 ;  /* 0x0000000d0400720c */ /* 0x000fe40003f21310 */
[----:B------:R-:W-:Y:S02]  /*31e0*/  ISETP.EQ.OR P2, PT, R7, UR5, P0 ;  /* 0x0000000507007c0c */ /* 0x000fe40008742670 */
[----:B------:R-:W-:-:S02]  /*31f0*/  @!P3 SEL R12, R5, R12, P1 ;  /* 0x0000000c050cb207 */ /* 0x000fc40000800000 */
[----:B------:R-:W-:Y:S02]  /*3200*/  @!P3 SEL R13, R4, R13, P1 ;  /* 0x0000000d040db207 */ /* 0x000fe40000800000 */
[----:B------:R-:W-:Y:S02]  /*3210*/  SEL R14, RZ, 0x1, !P2 ;  /* 0x00000001ff0e7807 */ /* 0x000fe40005000000 */
[----:B------:R-:W-:Y:S02]  /*3220*/  SEL R12, R12, R5, P0 ;  /* 0x000000050c0c7207 */ /* 0x000fe40000000000 */
[----:B------:R-:W-:Y:S01]  /*3230*/  SEL R13, R13, R4, P0 ;  /* 0x000000040d0d7207 */ /* 0x000fe20000000000 */
[----:B------:R-:W-:Y:S06]  /*3240*/  BRA.U !UP0, `(.L_x_3081) ;  /* 0x0000000508007547 */ /* 0x000fec000b800000 */
[----:B------:R-:W-:Y:S01]  /*3250*/  IMAD.MOV.U32 R16, RZ, RZ, 0x400 ;  /* 0x00000400ff107424 */ /* 0x000fe200078e00ff */
[----:B------:R-:W0:Y:S01]  /*3260*/  LDCU UR5, c[0x0][0x38c] ;  /* 0x00007180ff0577ac */ /* 0x000e220008000800 */
[----:B------:R-:W2:Y:S01]  /*3270*/  LDCU UR4, c[0x0][0x3a0] ;  /* 0x00007400ff0477ac */ /* 0x000ea20008000800 */
[----:B------:R-:W3:Y:S01]  /*3280*/  LDCU.64 UR6, c[0x0][0x390] ;  /* 0x00007200ff0677ac */ /* 0x000ee20008000a00 */
[----:B------:R-:W-:-:S03]  /*3290*/  NOP ;  /* 0x0000000000007918 */ /* 0x000fc60000000000 */
.L_x_3083:
[----:B------:R-:W-:-:S05]  /*32a0*/  IMAD.WIDE.U32 R4, R16, 0x4, R2 ;  /* 0x0000000410047825 */ /* 0x000fca00078e0002 */
[----:B------:R-:W0:Y:S04]  /*32b0*/  LDG.E R9, desc[UR8][R4.64] ;  /* 0x0000000804097981 */ /* 0x000e28000c1e1900 */
[----:B------:R-:W4:Y:S04]  /*32c0*/  LDG.E R6, desc[UR8][R4.64+0x400] ;  /* 0x0004000804067981 */ /* 0x000f28000c1e1900 */
[----:B------:R-:W5:Y:S04]  /*32d0*/  LDG.E R7, desc[UR8][R4.64+0x800] ;  /* 0x0008000804077981 */ /* 0x000f68000c1e1900 */
[----:B------:R1:W2:Y:S01]  /*32e0*/  LDG.E R8, desc[UR8][R4.64+0xc00] ;  /* 0x000c000804087981 */ /* 0x0002a2000c1e1900 */
[----:B------:R-:W-:-:S02]  /*32f0*/  LOP3.LUT P2, RZ, R14, 0xff, RZ, 0xc0, !PT ;  /* 0x000000ff0eff7812 */ /* 0x000fc4000784c0ff */
[----:B0-----:R-:W-:Y:S02]  /*3300*/  ISETP.NE.AND P3, PT, R9, UR5, PT ;  /* 0x0000000509007c0c */ /* 0x001fe4000bf65270 */
[----:B---3--:R-:W-:Y:S02]  /*3310*/  IADD3 R9, P1, P4, R15, UR6, R16 ;  /* 0x000000060f097c10 */ /* 0x008fe4000fc3e010 */
[----:B------:R-:W-:Y:S02]  /*3320*/  SEL R11, RZ, 0x1, P3 ;  /* 0x00000001ff0b7807 */ /* 0x000fe40001800000 */
[----:B------:R-:W-:Y:S02]  /*3330*/  ISETP.LT.U32.AND P0, PT, R9, R12, PT ;  /* 0x0000000c0900720c */ /* 0x000fe40003f01070 */
[----:B------:R-:W-:-:S03]  /*3340*/  IADD3.X R10, PT, PT, RZ, UR7, RZ, P1, P4 ;  /* 0x00000007ff0a7c10 */ /* 0x000fc60008fe84ff */
[----:B------:R-:W-:Y:S02]  /*3350*/  @P2 SEL R11, R14, 0x1, P3 ;  /* 0x000000010e0b2807 */ /* 0x000fe40001800000 */
[CC--:B------:R-:W-:Y:S02]  /*3360*/  ISETP.LT.AND.EX P0, PT, R10.reuse, R13.reuse, PT, P0 ;  /* 0x0000000d0a00720c */ /* 0x0c0fe40003f01300 */
[C---:B-1----:R-:W-:Y:S02]  /*3370*/  IADD3 R5, P4, PT, R9.reuse, 0x100, RZ ;  /* 0x0000010009057810 */ /* 0x042fe40007f9e0ff */
[----:B------:R-:W-:Y:S02]  /*3380*/  @!P3 SEL R12, R9, R12, P0 ;  /* 0x0000000c090cb207 */ /* 0x000fe40000000000 */
[----:B------:R-:W-:Y:S01]  /*3390*/  @!P3 SEL R13, R10, R13, P0 ;  /* 0x0000000d0a0db207 */ /* 0x000fe20000000000 */
[----:B------:R-:W-:Y:S01]  /*33a0*/  IMAD.X R4, RZ, RZ, R10, P4 ;  /* 0x000000ffff047224 */ /* 0x000fe200020e060a */
[----:B------:R-:W-:-:S02]  /*33b0*/  LOP3.LUT P3, RZ, R11, 0xff, RZ, 0xc0, !PT ;  /* 0x000000ff0bff7812 */ /* 0x000fc4000786c0ff */
[----:B----4-:R-:W-:Y:S02]  /*33c0*/  ISETP.NE.AND P1, PT, R6, UR5, PT ;  /* 0x0000000506007c0c */ /* 0x010fe4000bf25270 */
[----:B------:R-:W-:Y:S02]  /*33d0*/  SEL R12, R9, R12, !P2 ;  /* 0x0000000c090c7207 */ /* 0x000fe40005000000 */
[----:B------:R-:W-:Y:S02]  /*33e0*/  SEL R13, R10, R13, !P2 ;  /* 0x0000000d0a0d7207 */ /* 0x000fe40005000000 */
[----:B------:R-:W-:Y:S02]  /*33f0*/  ISETP.LT.U32.AND P0, PT, R5, R12, PT ;  /* 0x0000000c0500720c */ /* 0x000fe40003f01070 */
[----:B------:R-:W-:Y:S02]  /*3400*/  SEL R6, RZ, 0x1, P1 ;  /* 0x00000001ff067807 */ /* 0x000fe40000800000 */
[----:B------:R-:W-:-:S02]  /*3410*/  ISETP.LT.AND.EX P0, PT, R4, R13, PT, P0 ;  /* 0x0000000d0400720c */ /* 0x000fc40003f01300 */
[----:B------:R-:W-:Y:S02]  /*3420*/  @P3 SEL R6, R11, 0x1, P1 ;  /* 0x000000010b063807 */ /* 0x000fe40000800000 */
[----:B------:R-:W-:Y:S02]  /*3430*/  @!P1 SEL R12, R5, R12, P0 ;  /* 0x0000000c050c9207 */ /* 0x000fe40000000000 */
[----:B-----5:R-:W-:Y:S02]  /*3440*/  ISETP.NE.AND P2, PT, R7, UR5, PT ;  /* 0x0000000507007c0c */ /* 0x020fe4000bf45270 */
[----:B------:R-:W-:Y:S02]  /*3450*/  @!P1 SEL R13, R4, R13, P0 ;  /* 0x0000000d040d9207 */ /* 0x000fe40000000000 */
[----:B------:R-:W-:Y:S02]  /*3460*/  IADD3 R7, P0, PT, R9, 0x200, RZ ;  /* 0x0000020009077810 */ /* 0x000fe40007f1e0ff */
[----:B------:R-:W-:-:S02]  /*3470*/  LOP3.LUT P4, RZ, R6, 0xff, RZ, 0xc0, !PT ;  /* 0x000000ff06ff7812 */ /* 0x000fc4000788c0ff */
[----:B------:R-:W-:Y:S02]  /*3480*/  SEL R12, R5, R12, !P3 ;  /* 0x0000000c050c7207 */ /* 0x000fe40005800000 */
[----:B------:R-:W-:Y:S01]  /*3490*/  SEL R13, R4, R13, !P3 ;  /* 0x0000000d040d7207 */ /* 0x000fe20005800000 */
[----:B------:R-:W-:Y:S01]  /*34a0*/  IMAD.X R4, RZ, RZ, R10, P0 ;  /* 0x000000ffff047224 */ /* 0x000fe200000e060a */
[----:B------:R-:W-:Y:S02]  /*34b0*/  ISETP.LT.U32.AND P0, PT, R7, R12, PT ;  /* 0x0000000c0700720c */ /* 0x000fe40003f01070 */
[----:B------:R-:W-:Y:S02]  /*34c0*/  SEL R11, RZ, 0x1, P2 ;  /* 0x00000001ff0b7807 */ /* 0x000fe40001000000 */
[----:B------:R-:W-:Y:S02]  /*34d0*/  ISETP.LT.AND.EX P0, PT, R4, R13, PT, P0 ;  /* 0x0000000d0400720c */ /* 0x000fe40003f01300 */
[----:B--2---:R-:W-:-:S02]  /*34e0*/  ISETP.NE.AND P1, PT, R8, UR5, PT ;  /* 0x0000000508007c0c */ /* 0x004fc4000bf25270 */
[----:B------:R-:W-:Y:S02]  /*34f0*/  @!P2 SEL R12, R7, R12, P0 ;  /* 0x0000000c070ca207 */ /* 0x000fe40000000000 */
[----:B------:R-:W-:Y:S02]  /*3500*/  @P4 SEL R11, R6, 0x1, P2 ;  /* 0x00000001060b4807 */ /* 0x000fe40001000000 */
[----:B------:R-:W-:Y:S02]  /*3510*/  @!P2 SEL R13, R4, R13, P0 ;  /* 0x0000000d040da207 */ /* 0x000fe40000000000 */
[----:B------:R-:W-:Y:S02]  /*3520*/  IADD3 R6, PT, PT, -R16, UR4, RZ ;  /* 0x0000000410067c10 */ /* 0x000fe4000fffe1ff */
[----:B------:R-:W-:Y:S02]  /*3530*/  IADD3 R5, P0, PT, R9, 0x300, RZ ;  /* 0x0000030009057810 */ /* 0x000fe40007f1e0ff */
[----:B------:R-:W-:-:S02]  /*3540*/  SEL R12, R7, R12, !P4 ;  /* 0x0000000c070c7207 */ /* 0x000fc40006000000 */
[----:B------:R-:W-:Y:S02]  /*3550*/  ISETP.GE.U32.AND P3, PT, R6, 0x400, PT ;  /* 0x000004000600780c */ /* 0x000fe40003f66070 */
[----:B------:R-:W-:Y:S01]  /*3560*/  SEL R13, R4, R13, !P4 ;  /* 0x0000000d040d7207 */ /* 0x000fe20006000000 */
[----:B------:R-:W-:Y:S01]  /*3570*/  IMAD.X R4, RZ, RZ, R10, P0 ;  /* 0x000000ffff047224 */ /* 0x000fe200000e060a */
        /* <DEDUP_REMOVED lines=10> */
[----:B------:R-:W-:-:S05]  /*3620*/  VIADD R16, R16, 0x400 ;  /* 0x0000040010107836 */ /* 0x000fca0000000000 */
[----:B------:R-:W-:-:S13]  /*3630*/  ISETP.GT.U32.AND P0, PT, R16, UR10, PT ;  /* 0x0000000a10007c0c */ /* 0x000fda000bf04070 */
[----:B------:R-:W-:Y:S05]  /*3640*/  @!P0 BRA `(.L_x_3083) ;  /* 0xfffffffc00148947 */ /* 0x000fea000383ffff */
.L_x_3081:
        /* <DEDUP_REMOVED lines=19> */
.L_x_3088:
        /* <DEDUP_REMOVED lines=29> */
[C---:B--2---:R-:W-:Y:S02]  /*3950*/  ISETP.NE.AND P0, PT, R26.reuse, UR5, PT ;  /* 0x000000051a007c0c */ /* 0x044fe4000bf05270 */
[----:B------:R-:W-:-:S03]  /*3960*/  ISETP.EQ.AND P1, PT, R26, UR5, P3 ;  /* 0x000000051a007c0c */ /* 0x000fc60009f22270 */
[----:B------:R-:W-:Y:S02]  /*3970*/  @!P3 SEL R14, RZ, 0x1, P0 ;  /* 0x00000001ff0eb807 */ /* 0x000fe40000000000 */
[----:B------:R-:W-:Y:S02]  /*3980*/  ISETP.LT.U32.AND P0, PT, R37, R12, PT ;  /* 0x0000000c2500720c */ /* 0x000fe40003f01070 */
[----:B0-----:R-:W-:Y:S02]  /*3990*/  SEL R7, R14, 0x1, !P1 ;  /* 0x000000010e077807 */ /* 0x001fe40004800000 */
[----:B----4-:R-:W-:Y:S02]  /*39a0*/  ISETP.NE.AND P5, PT, R24, UR5, PT ;  /* 0x0000000518007c0c */ /* 0x010fe4000bfa5270 */
[----:B------:R-:W-:Y:S02]  /*39b0*/  LOP3.LUT P2, RZ, R7, 0xff, RZ, 0xc0, !PT ;  /* 0x000000ff07ff7812 */ /* 0x000fe4000784c0ff */
[----:B------:R-:W-:-:S02]  /*39c0*/  ISETP.LT.AND.EX P0, PT, R32, R13, PT, P0 ;  /* 0x0000000d2000720c */ /* 0x000fc40003f01300 */
[----:B------:R-:W-:Y:S02]  /*39d0*/  ISETP.EQ.AND P4, PT, R24, UR5, P2 ;  /* 0x0000000518007c0c */ /* 0x000fe40009782270 */
[CC--:B------:R-:W-:Y:S02]  /*39e0*/  SEL R14, R37.reuse, R12.reuse, P0 ;  /* 0x0000000c250e7207 */ /* 0x0c0fe40000000000 */
[CC--:B------:R-:W-:Y:S02]  /*39f0*/  SEL R26, R32.reuse, R13.reuse, P0 ;  /* 0x0000000d201a7207 */ /* 0x0c0fe40000000000 */
[----:B------:R-:W-:Y:S02]  /*3a00*/  @!P1 SEL R14, R37, R12, !P3 ;  /* 0x0000000c250e9207 */ /* 0x000fe40005800000 */
[----:B------:R-:W-:Y:S02]  /*3a10*/  @!P1 SEL R26, R32, R13, !P3 ;  /* 0x0000000d201a9207 */ /* 0x000fe40005800000 */
[----:B------:R-:W-:-:S02]  /*3a20*/  @!P2 SEL R7, RZ, 0x1, P5 ;  /* 0x00000001ff07a807 */ /* 0x000fc40002800000 */
[----:B------:R-:W-:Y:S02]  /*3a30*/  IADD3 R27, P0, PT, R27, UR6, RZ ;  /* 0x000000061b1b7c10 */ /* 0x000fe4000ff1e0ff */
[----:B------:R-:W-:Y:S02]  /*3a40*/  SEL R7, R7, 0x1, !P4 ;  /* 0x0000000107077807 */ /* 0x000fe40006000000 */
[C---:B------:R-:W-:Y:S01]  /*3a50*/  ISETP.NE.AND P5, PT, R22.reuse, UR5, PT ;  /* 0x0000000516007c0c */ /* 0x040fe2000bfa5270 */
[----:B-1----:R-:W-:Y:S01]  /*3a60*/  IMAD.X R5, RZ, RZ, UR7, P0 ;  /* 0x00000007ff057e24 */ /* 0x002fe200080e06ff */
[----:B------:R-:W-:Y:S02]  /*3a70*/  LOP3.LUT P1, RZ, R7, 0xff, RZ, 0xc0, !PT ;  /* 0x000000ff07ff7812 */ /* 0x000fe4000782c0ff */
[----:B------:R-:W-:Y:S02]  /*3a80*/  ISETP.LT.U32.AND P0, PT, R27, R14, PT ;  /* 0x0000000e1b00720c */ /* 0x000fe40003f01070 */
[----:B------:R-:W-:-:S02]  /*3a90*/  ISETP.EQ.AND P3, PT, R22, UR5, P1 ;  /* 0x0000000516007c0c */ /* 0x000fc40008f62270 */
[----:B------:R-:W-:-:S04]  /*3aa0*/  ISETP.LT.AND.EX P0, PT, R5, R26, PT, P0 ;  /* 0x0000001a0500720c */ /* 0x000fc80003f01300 */
[----:B------:R-:W-:Y:S02]  /*3ab0*/  SEL R12, R27, R14, P0 ;  /* 0x0000000e1b0c7207 */ /* 0x000fe40000000000 */
[----:B------:R-:W-:Y:S02]  /*3ac0*/  SEL R24, R5, R26, P0 ;  /* 0x0000001a05187207 */ /* 0x000fe40000000000 */
[----:B------:R-:W-:Y:S02]  /*3ad0*/  @!P1 SEL R7, RZ, 0x1, P5 ;  /* 0x00000001ff079807 */ /* 0x000fe40002800000 */
[----:B------:R-:W-:Y:S02]  /*3ae0*/  @!P4 SEL R12, R27, R14, !P2 ;  /* 0x0000000e1b0cc207 */ /* 0x000fe40005000000 */
[----:B------:R-:W-:Y:S02]  /*3af0*/  SEL R7, R7, 0x1, !P3 ;  /* 0x0000000107077807 */ /* 0x000fe40005800000 */
[----:B------:R-:W-:-:S02]  /*3b00*/  @!P4 SEL R24, R5, R26, !P2 ;  /* 0x0000001a0518c207 */ /* 0x000fc40005000000 */
[----:B------:R-:W-:Y:S02]  /*3b10*/  LOP3.LUT P2, RZ, R7, 0xff, RZ, 0xc0, !PT ;  /* 0x000000ff07ff7812 */ /* 0x000fe4000784c0ff */
[----:B------:R-:W-:Y:S02]  /*3b20*/  IADD3 R25, P0, PT, R25, UR6, RZ ;  /* 0x0000000619197c10 */ /* 0x000fe4000ff1e0ff */
[C---:B------:R-:W-:Y:S02]  /*3b30*/  ISETP.NE.AND P5, PT, R28.reuse, UR5, PT ;  /* 0x000000051c007c0c */ /* 0x040fe4000bfa5270 */
[----:B------:R-:W-:Y:S01]  /*3b40*/  ISETP.EQ.AND P4, PT, R28, UR5, P2 ;  /* 0x000000051c007c0c */ /* 0x000fe20009782270 */
[----:B------:R-:W-:Y:S01]  /*3b50*/  IMAD.X R5, RZ, RZ, UR7, P0 ;  /* 0x00000007ff057e24 */ /* 0x000fe200080e06ff */
[----:B------:R-:W-:-:S04]  /*3b60*/  ISETP.LT.U32.AND P0, PT, R25, R12, PT ;  /* 0x0000000c1900720c */ /* 0x000fc80003f01070 */
[----:B------:R-:W-:Y:S02]  /*3b70*/  ISETP.LT.AND.EX P0, PT, R5, R24, PT, P0 ;  /* 0x000000180500720c */ /* 0x000fe40003f01300 */
[----:B------:R-:W-:Y:S02]  /*3b80*/  @!P2 SEL R7, RZ, 0x1, P5 ;  /* 0x00000001ff07a807 */ /* 0x000fe40002800000 */
        /* <DEDUP_REMOVED lines=26> */
[C---:B---3--:R-:W-:Y:S02]  /*3d30*/  ISETP.NE.AND P0, PT, R8.reuse, UR5, PT ;  /* 0x0000000508007c0c */ /* 0x048fe4000bf05270 */
[----:B------:R-:W-:Y:S02]  /*3d40*/  @!P3 SEL R6, R29, R12, !P1 ;  /* 0x0000000c1d06b207 */ /* 0x000fe40004800000 */
[----:B------:R-:W-:Y:S01]  /*3d50*/  @!P3 SEL R22, R5, R14, !P1 ;  /* 0x0000000e0516b207 */ /* 0x000fe20004800000 */
[----:B------:R-:W-:Y:S01]  /*3d60*/  IMAD.X R5, RZ, RZ, UR7, P4 ;  /* 0x00000007ff057e24 */ /* 0x000fe2000a0e06ff */
[----:B------:R-:W-:-:S02]  /*3d70*/  ISETP.EQ.AND P3, PT, R8, UR5, P2 ;  /* 0x0000000508007c0c */ /* 0x000fc40009762270 */
[----:B------:R-:W-:Y:S02]  /*3d80*/  @!P2 SEL R7, RZ, 0x1, P0 ;  /* 0x00000001ff07a807 */ /* 0x000fe40000000000 */
        /* <DEDUP_REMOVED lines=10> */
[----:B-----5:R-:W-:Y:S02]  /*3e30*/  ISETP.EQ.AND P3, PT, R10, UR5, P1 ;  /* 0x000000050a007c0c */ /* 0x020fe40008f62270 */
[----:B------:R-:W-:-:S02]  /*3e40*/  ISETP.LT.U32.AND P0, PT, R33, R12, PT ;  /* 0x0000000c2100720c */ /* 0x000fc40003f01070 */
[----:B------:R-:W-:Y:S02]  /*3e50*/  ISETP.NE.AND P2, PT, R10, UR5, PT ;  /* 0x000000050a007c0c */ /* 0x000fe4000bf45270 */
[----:B------:R-:W-:Y:S02]  /*3e60*/  ISETP.LT.AND.EX P0, PT, R5, R14, PT, P0 ;  /* 0x0000000e0500720c */ /* 0x000fe40003f01300 */
[----:B------:R-:W-:Y:S02]  /*3e70*/  @!P1 SEL R7, RZ, 0x1, P2 ;  /* 0x00000001ff079807 */ /* 0x000fe40001000000 */
        /* <DEDUP_REMOVED lines=10> */
[C---:B------:R-:W-:Y:S02]  /*3f20*/  ISETP.EQ.AND P1, PT, R4.reuse, UR5, P2 ;  /* 0x0000000504007c0c */ /* 0x040fe40009722270 */
[----:B------:R-:W-:Y:S02]  /*3f30*/  SEL R12, R35, R6, P0 ;  /* 0x00000006230c7207 */ /* 0x000fe40000000000 */
[----:B------:R-:W-:Y:S02]  /*3f40*/  SEL R13, R5, R8, P0 ;  /* 0x00000008050d7207 */ /* 0x000fe40000000000 */
[----:B------:R-:W-:Y:S02]  /*3f50*/  ISETP.NE.AND P0, PT, R21, RZ, PT ;  /* 0x000000ff1500720c */ /* 0x000fe40003f05270 */
[----:B------:R-:W-:-:S04]  /*3f60*/  ISETP.NE.AND P3, PT, R4, UR5, PT ;  /* 0x0000000504007c0c */ /* 0x000fc8000bf65270 */
[----:B------:R-:W-:Y:S02]  /*3f70*/  @!P2 SEL R7, RZ, 0x1, P3 ;  /* 0x00000001ff07a807 */ /* 0x000fe40001800000 */
[----:B------:R-:W-:Y:S02]  /*3f80*/  @!P1 SEL R12, R35, R6, !P2 ;  /* 0x00000006230c9207 */ /* 0x000fe40005000000 */
[----:B------:R-:W-:Y:S02]  /*3f90*/  SEL R7, R7, 0x1, !P1 ;  /* 0x0000000107077807 */ /* 0x000fe40004800000 */
[----:B------:R-:W-:Y:S02]  /*3fa0*/  @!P1 SEL R13, R5, R8, !P2 ;  /* 0x00000008050d9207 */ /* 0x000fe40005000000 */
[----:B------:R-:W-:Y:S01]  /*3fb0*/  PRMT R14, R7, 0x7610, R14 ;  /* 0x00007610070e7816 */ /* 0x000fe2000000000e */
[----:B------:R-:W-:Y:S06]  /*3fc0*/  @P0 BRA `(.L_x_3088) ;  /* 0xfffffff400ec0947 */ /* 0x000fec000383ffff */
[----:B------:R-:W-:Y:S05]  /*3fd0*/  BSYNC.RECONVERGENT B3 ;  /* 0x0000000000037941 */ /* 0x000fea0003800200 */
.L_x_3087:
[----:B------:R-:W-:-:S07]  /*3fe0*/  VIADD R5, R20, 0xfffffc00 ;  /* 0xfffffc0014057836 */ /* 0x000fce0000000000 */
.L_x_3086:
[----:B------:R-:W-:Y:S05]  /*3ff0*/  BSYNC.RECONVERGENT B2 ;  /* 0x0000000000027941 */ /* 0x000fea0003800200 */
.L_x_3085:
        /* <DEDUP_REMOVED lines=72> */
.L_x_3090:
[----:B------:R-:W-:Y:S05]  /*4480*/  BSYNC.RECONVERGENT B2 ;  /* 0x0000000000027941 */ /* 0x000fea0003800200 */
.L_x_3089:
        /* <DEDUP_REMOVED lines=20> */
[C---:B--2---:R-:W-:Y:S02]  /*45d0*/  ISETP.NE.AND P5, PT, R6.reuse, UR5, PT ;  /* 0x0000000506007c0c */ /* 0x044fe4000bfa5270 */
[----:B------:R-:W-:Y:S02]  /*45e0*/  ISETP.EQ.AND P3, PT, R6, UR5, P2 ;  /* 0x0000000506007c0c */ /* 0x000fe40009762270 */
[----:B------:R-:W-:Y:S02]  /*45f0*/  @!P2 SEL R14, RZ, 0x1, P5 ;  /* 0x00000001ff0ea807 */ /* 0x000fe40002800000 */
[----:B------:R-:W-:-:S02]  /*4600*/  IADD3 R11, P5, PT, R11, UR6, RZ ;  /* 0x000000060b0b7c10 */ /* 0x000fc4000ffbe0ff */
[----:B------:R-:W-:-:S04]  /*4610*/  SEL R14, R14, 0x1, !P3 ;  /* 0x000000010e0e7807 */ /* 0x000fc80005800000 */
[----:B------:R-:W-:-:S03]  /*4620*/  LOP3.LUT P4, RZ, R14, 0xff, RZ, 0xc0, !PT ;  /* 0x000000ff0eff7812 */ /* 0x000fc6000788c0ff */
[----:B------:R-:W-:Y:S02]  /*4630*/  @!P3 SEL R2, R9, R12, !P2 ;  /* 0x0000000c0902b207 */ /* 0x000fe40005000000 */
[----:B------:R-:W-:Y:S01]  /*4640*/  @!P3 SEL R3, R4, R13, !P2 ;  /* 0x0000000d0403b207 */ /* 0x000fe20005000000 */
[----:B------:R-:W-:Y:S01]  /*4650*/  IMAD.X R4, RZ, RZ, UR7, P5 ;  /* 0x00000007ff047e24 */ /* 0x000fe2000a8e06ff */
        /* <DEDUP_REMOVED lines=10> */
.L_x_3092:
[----:B------:R-:W-:Y:S05]  /*4700*/  BSYNC.RECONVERGENT B2 ;  /* 0x0000000000027941 */ /* 0x000fea0003800200 */
.L_x_3091:
        /* <DEDUP_REMOVED lines=20> */
.L_x_3084:
[----:B------:R-:W-:Y:S05]  /*4850*/  BSYNC.RECONVERGENT B1 ;  /* 0x0000000000017941 */ /* 0x000fea0003800200 */
.L_x_3082:
        /* <DEDUP_REMOVED lines=24> */
.L_x_3094:
[----:B------:R-:W-:Y:S05]  /*49e0*/  BSYNC.RECONVERGENT B1 ;  /* 0x0000000000017941 */ /* 0x000fea0003800200 */
.L_x_3093:
        /* <DEDUP_REMOVED lines=23> */
.L_x_3096:
[----:B------:R-:W-:Y:S05]  /*4b60*/  BSYNC.RECONVERGENT B1 ;  /* 0x0000000000017941 */ /* 0x000fea0003800200 */
.L_x_3095:
        /* <DEDUP_REMOVED lines=20> */
.L_x_3098:
[----:B------:R-:W-:Y:S05]  /*4cb0*/  BSYNC.RECONVERGENT B1 ;  /* 0x0000000000017941 */ /* 0x000fea0003800200 */
.L_x_3097:
        /* <DEDUP_REMOVED lines=20> */
.L_x_3100:
[----:B------:R-:W-:Y:S05]  /*4e00*/  BSYNC.RECONVERGENT B1 ;  /* 0x0000000000017941 */ /* 0x000fea0003800200 */
.L_x_3099:
        /* <DEDUP_REMOVED lines=20> */
.L_x_3102:
[----:B------:R-:W-:Y:S05]  /*4f50*/  BSYNC.RECONVERGENT B1 ;  /* 0x0000000000017941 */ /* 0x000fea0003800200 */
.L_x_3101:
        /* <DEDUP_REMOVED lines=10> */
.L_x_3104:
[----:B------:R-:W-:Y:S05]  /*5000*/  BSYNC.RECONVERGENT B1 ;  /* 0x0000000000017941 */ /* 0x000fea0003800200 */
.L_x_3103:
        /* <DEDUP_REMOVED lines=83> */
.L_x_3062:
[----:B------:R-:W-:Y:S05]  /*5540*/  BSYNC.RECONVERGENT B0 ;  /* 0x0000000000007941 */ /* 0x000fea0003800200 */
.L_x_3038:
        /* <DEDUP_REMOVED lines=16> */
.L_x_3105:
        /* <DEDUP_REMOVED lines=11> */
.L_x_14375:


//--------------------- .text._ZN3cub18CUB_300001_SM_10006detail13unique_by_key28DeviceUniqueByKeySweepKernelINS2_10policy_hubIiiE10Policy1000EN6thrust24THRUST_300001_SM_1000_NS6detail15normal_iteratorINS8_10device_ptrIiEEEESD_SD_SD_PmNS0_13ScanTileStateIyLb1EEEN4cuda3std3__48equal_toIiEEyNS2_11VSMemHelperEEEvT0_T1_T2_T3_T4_T5_T6_T7_iNS1_7vsmem_tE --------------------------
	.section	.text._ZN3cub18CUB_300001_SM_10006detail13unique_by_key28DeviceUniqueByKeySweepKernelINS2_10policy_hubIiiE10Policy1000EN6thrust24THRUST_300001_SM_1000_NS6detail15normal_iteratorINS8_10device_ptrIiEEEESD_SD_SD_PmNS0_13ScanTileStateIyLb1EEEN4cuda3std3__48equal_toIiEEyNS2_11VSMemHelperEEEvT0_T1_T2_T3_T4_T5_T6_T7_iNS1_7vsmem_tE,"ax",@progbits
	.align	128
        .global         _ZN3cub18CUB_300001_SM_10006detail13unique_by_key28DeviceUniqueByKeySweepKernelINS2_10policy_hubIiiE10Policy1000EN6thrust24THRUST_300001_SM_1000_NS6detail15normal_iteratorINS8_10device_ptrIiEEEESD_SD_SD_PmNS0_13ScanTileStateIyLb1EEEN4cuda3std3__48equal_toIiEEyNS2_11VSMemHelperEEEvT0_T1_T2_T3_T4_T5_T6_T7_iNS1_7vsmem_tE
        .type           _ZN3cub18CUB_300001_SM_10006detail13unique_by_key28DeviceUniqueByKeySweepKernelINS2_10policy_hubIiiE10Policy1000EN6thrust24THRUST_300001_SM_1000_NS6detail15normal_iteratorINS8_10device_ptrIiEEEESD_SD_SD_PmNS0_13ScanTileStateIyLb1EEEN4cuda3std3__48equal_toIiEEyNS2_11VSMemHelperEEEvT0_T1_T2_T3_T4_T5_T6_T7_iNS1_7vsmem_tE,@function
        .size           _ZN3cub18CUB_300001_SM_10006detail13unique_by_key28DeviceUniqueByKeySweepKernelINS2_10policy_hubIiiE10Policy1000EN6thrust24THRUST_300001_SM_1000_NS6detail15normal_iteratorINS8_10device_ptrIiEEEESD_SD_SD_PmNS0_13ScanTileStateIyLb1EEEN4cuda3std3__48equal_toIiEEyNS2_11VSMemHelperEEEvT0_T1_T2_T3_T4_T5_T6_T7_iNS1_7vsmem_tE,(.L_x_14376 - _ZN3cub18CUB_300001_SM_10006detail13unique_by_key28DeviceUniqueByKeySweepKernelINS2_10policy_hubIiiE10Policy1000EN6thrust24THRUST_300001_SM_1000_NS6detail15normal_iteratorINS8_10device_ptrIiEEEESD_SD_SD_PmNS0_13ScanTileStateIyLb1EEEN4cuda3std3__48equal_toIiEEyNS2_11VSMemHelperEEEvT0_T1_T2_T3_T4_T5_T6_T7_iNS1_7vsmem_tE)
        .other          _ZN3cub18CUB_300001_SM_10006detail13unique_by_key28DeviceUniqueByKeySweepKernelINS2_10policy_hubIiiE10Policy1000EN6thrust24THRUST_300001_SM_1000_NS6detail15normal_iteratorINS8_10device_ptrIiEEEESD_SD_SD_PmNS0_13ScanTileStateIyLb1EEEN4cuda3std3__48equal_toIiEEyNS2_11VSMemHelperEEEvT0_T1_T2_T3_T4_T5_T6_T7_iNS1_7vsmem_tE,@"STO_CUDA_ENTRY STV_DEFAULT"
_ZN3cub18CUB_300001_SM_10006detail13unique_by_key28DeviceUniqueByKeySweepKernelINS2_10policy_hubIiiE10Policy1000EN6thrust24THRUST_300001_SM_1000_NS6detail15normal_iteratorINS8_10device_ptrIiEEEESD_SD_SD_PmNS0_13ScanTileStateIyLb1EEEN4cuda3std3__48equal_toIiEEyNS2_11VSMemHelperEEEvT0_T1_T2_T3_T4_T5_T6_T7_iNS1_7vsmem_tE:
.text._ZN3cub18CUB_300001_SM_10006detail13unique_by_key28DeviceUniqueByKeySweepKernelINS2_10policy_hubIiiE10Policy1000EN6thrust24THRUST_300001_SM_1000_NS6detail15normal_iteratorINS8_10device_ptrIiEEEESD_SD_SD_PmNS0_13ScanTileStateIyLb1EEEN4cuda3std3__48equal_toIiEEyNS2_11VSMemHelperEEEvT0_T1_T2_T3_T4_T5_T6_T7_iNS1_7vsmem_tE:
[----:B------:R-:W0:Y:S01]  /*0000*/  LDC R1, c[0x0][0x37c] ;  /* 0x0000df00ff017b82 */ /* 0x000e220000000800 */
[----:B------:R-:W1:Y:S07]  /*0010*/  S2R R57, SR_CTAID.Y ;  /* 0x0000000000397919 */ /* 0x000e6e0000002600 */
[----:B------:R-:W1:Y:S01]  /*0020*/  S2UR UR10, SR_CTAID.X ;  /* 0x00000000000a79c3 */ /* 0x000e620000002500 */
[----:B------:R-:W2:Y:S01]  /*0030*/  LDCU UR4, c[0x0][0x3c0] ;  /* 0x00007800ff0477ac */ /* 0x000ea20008000800 */
[----:B0-----:R-:W-:Y:S01]  /*0040*/  VIADD R1, R1, 0xfffffff0 ;  /* 0xfffffff001017836 */ /* 0x001fe20000000000 */
[----:B------:R-:W0:Y:S05]  /*0050*/  LDCU.64 UR8, c[0x0][0x358] ;  /* 0x00006b00ff0877ac */ /* 0x000e2a0008000a00 */
[----:B------:R-:W1:Y:S01]  /*0060*/  LDC R2, c[0x0][0x374] ;  /* 0x0000dd00ff027b82 */ /* 0x000e620000000800 */
[----:B--2---:R-:W-:Y:S01]  /*0070*/  UIADD3 UR4, UPT, UPT, UR4, -0x1, URZ ;  /* 0xffffffff04047890 */ /* 0x004fe2000fffe0ff */
[----:B-1----:R-:W-:-:S04]  /*0080*/  IMAD R2, R2, UR10, R57 ;  /* 0x0000000a02027c24 */ /* 0x002fc8000f8e0239 */
[C---:B------:R-:W-:Y:S01]  /*0090*/  IMAD.WIDE R8, R2.reuse, 0x1c00, RZ ;  /* 0x00001c0002087825 */ /* 0x040fe200078e02ff */
[----:B------:R-:W-:-:S13]  /*00a0*/  ISETP.GE.AND P0, PT, R2, UR4, PT ;  /* 0x0000000402007c0c */ /* 0x000fda000bf06270 */
[----:B0-----:R-:W-:Y:S05]  /*00b0*/  @P0 BRA `(.L_x_3106) ;  /* 0x0000004000580947 */ /* 0x001fea0003800000 */
[----:B------:R-:W-:-:S13]  /*00c0*/  ISETP.NE.AND P0, PT, R2, RZ, PT ;  /* 0x000000ff0200720c */ /* 0x000fda0003f05270 */
[----:B------:R-:W-:Y:S05]  /*00d0*/  @P0 BRA `(.L_x_3107) ;  /* 0x00000018005c0947 */ /* 0x000fea0003800000 */
[----:B------:R-:W0:Y:S01]  /*00e0*/  S2R R2, SR_TID.X ;  /* 0x0000000000027919 */ /* 0x000e220000002100 */
[----:B------:R-:W1:Y:S01]  /*00f0*/  LDCU.64 UR4, c[0x0][0x380] ;  /* 0x00007000ff0477ac */ /* 0x000e620008000a00 */
[----:B------:R-:W2:Y:S01]  /*0100*/  S2R R61, SR_LANEID ;  /* 0x00000000003d7919 */ /* 0x000ea20000000000 */
[----:B------:R-:W3:Y:S01]  /*0110*/  LDCU.64 UR6, c[0x0][0x388] ;  /* 0x00007100ff0677ac */ /* 0x000ee20008000a00 */
[C---:B0-----:R-:W-:Y:S02]  /*0120*/  LOP3.LUT R3, R2.reuse, 0x1f, RZ, 0xc0, !PT ;  /* 0x0000001f02037812 */ /* 0x041fe400078ec0ff */
[----:B------:R-:W-:-:S05]  /*0130*/  LOP3.LUT R4, R2, 0x3e0, RZ, 0xc0, !PT ;  /* 0x000003e002047812 */ /* 0x000fca00078ec0ff */
[----:B------:R-:W-:-:S05]  /*0140*/  IMAD R3, R4, 0xe, R3 ;  /* 0x0000000e04037824 */ /* 0x000fca00078e0203 */
[----:B------:R-:W-:-:S05]  /*0150*/  IADD3 R3, P0, PT, R8, R3, RZ ;  /* 0x0000000308037210 */ /* 0x000fca0007f1e0ff */
[----:B------:R-:W-:Y:S02]  /*0160*/  IMAD.X R18, RZ, RZ, R9, P0 ;  /* 0x000000ffff127224 */ /* 0x000fe400000e0609 */
[----:B------:R-:W-:-:S03]  /*0170*/  IMAD.SHL.U32 R17, R3, 0x4, RZ ;  /* 0x0000000403117824 */ /* 0x000fc600078e00ff */
[----:B------:R-:W-:Y:S02]  /*0180*/  SHF.L.U64.HI R18, R3, 0x2, R18 ;  /* 0x0000000203127819 */ /* 0x000fe40000010212 */
[----:B-1----:R-:W-:-:S04]  /*0190*/  IADD3 R4, P0, PT, R17, UR4, RZ ;  /* 0x0000000411047c10 */ /* 0x002fc8000ff1e0ff */
[----:B------:R-:W-:-:S05]  /*01a0*/  IADD3.X R5, PT, PT, R18, UR5, RZ, P0, !PT ;  /* 0x0000000512057c10 */ /* 0x000fca00087fe4ff */
        /* <DEDUP_REMOVED lines=13> */
[----:B------:R3:W5:Y:S01]  /*0280*/  LDG.E R26, desc[UR8][R4.64+0x680] ;  /* 0x00068008041a7981 */ /* 0x000762000c1e1900 */
[----:B------:R-:W0:Y:S01]  /*0290*/  S2UR UR5, SR_CgaCtaId ;  /* 0x00000000000579c3 */ /* 0x000e220000008800 */
[----:B------:R-:W-:Y:S01]  /*02a0*/  SHF.R.U32.HI R16, RZ, 0x5, R2 ;  /* 0x00000005ff107819 */ /* 0x000fe20000011602 */
[----:B------:R-:W-:-:S04]  /*02b0*/  UMOV UR4, 0x400 ;  /* 0x0000040000047882 */ /* 0x000fc80000000000 */
[----:B--2---:R-:W-:Y:S01]  /*02c0*/  IMAD R16, R16, 0x1c0, R61 ;  /* 0x000001c010107824 */ /* 0x004fe200078e023d */
[----:B---3--:R-:W-:-:S04]  /*02d0*/  IADD3 R4, P0, PT, R17, UR6, RZ ;  /* 0x0000000611047c10 */ /* 0x008fc8000ff1e0ff */
[----:B------:R-:W-:Y:S01]  /*02e0*/  IADD3.X R5, PT, PT, R18, UR7, RZ, P0, !PT ;  /* 0x0000000712057c10 */ /* 0x000fe200087fe4ff */
[----:B0-----:R-:W-:-:S06]  /*02f0*/  ULEA UR5, UR5, UR4, 0x18 ;  /* 0x0000000405057291 */ /* 0x001fcc000f8ec0ff */
[----:B------:R-:W-:-:S05]  /*0300*/  LEA R28, R16, UR5, 0x2 ;  /* 0x00000005101c7c11 */ /* 0x000fca000f8e10ff */
[----:B------:R-:W-:Y:S01]  /*0310*/  IMAD R27, R61, 0x34, R28 ;  /* 0x000000343d1b7824 */ /* 0x000fe200078e021c */
[----:B----4-:R0:W-:Y:S04]  /*0320*/  STS [R28], R3 ;  /* 0x000000031c007388 */ /* 0x0101e80000000800 */
[----:B-----5:R-:W-:Y:S04]  /*0330*/  STS [R28+0x80], R6 ;  /* 0x000080061c007388 */ /* 0x020fe80000000800 */
[----:B------:R1:W-:Y:S04]  /*0340*/  STS [R28+0x100], R7 ;  /* 0x000100071c007388 */ /* 0x0003e80000000800 */
[----:B------:R-:W-:Y:S04]  /*0350*/  STS [R28+0x180], R8 ;  /* 0x000180081c007388 */ /* 0x000fe80000000800 */
[----:B------:R2:W-:Y:S04]  /*0360*/  STS [R28+0x200], R9 ;  /* 0x000200091c007388 */ /* 0x0005e80000000800 */
[----:B------:R-:W-:Y:S04]  /*0370*/  STS [R28+0x280], R10 ;  /* 0x0002800a1c007388 */ /* 0x000fe80000000800 */
[----:B------:R3:W-:Y:S04]  /*0380*/  STS [R28+0x300], R11 ;  /* 0x0003000b1c007388 */ /* 0x0007e80000000800 */
[----:B------:R-:W-:Y:S04]  /*0390*/  STS [R28+0x380], R12 ;  /* 0x0003800c1c007388 */ /* 0x000fe80000000800 */
[----:B------:R-:W-:Y:S04]  /*03a0*/  STS [R28+0x400], R13 ;  /* 0x0004000d1c007388 */ /* 0x000fe80000000800 */
[----:B------:R-:W-:Y:S04]  /*03b0*/  STS [R28+0x480], R14 ;  /* 0x0004800e1c007388 */ /* 0x000fe80000000800 */
[----:B------:R-:W-:Y:S04]  /*03c0*/  STS [R28+0x500], R15 ;  /* 0x0005000f1c007388 */ /* 0x000fe80000000800 */
[----:B------:R-:W-:Y:S04]  /*03d0*/  STS [R28+0x580], R24 ;  /* 0x000580181c007388 */ /* 0x000fe80000000800 */
[----:B------:R4:W-:Y:S04]  /*03e0*/  STS [R28+0x600], R25 ;  /* 0x000600191c007388 */ /* 0x0009e80000000800 */
[----:B------:R-:W-:Y:S01]  /*03f0*/  STS [R28+0x680], R26 ;  /* 0x0006801a1c007388 */ /* 0x000fe20000000800 */
[----:B------:R-:W-:-:S03]  /*0400*/  NOP ;  /* 0x0000000000007918 */ /* 0x000fc60000000000 */
[----:B------:R-:W5:Y:S04]  /*0410*/  LDS.64 R36, [R27] ;  /* 0x000000001b247984 */ /* 0x000f680000000a00 */
[----:B------:R-:W5:Y:S04]  /*0420*/  LDS.64 R22, [R27+0x8] ;  /* 0x000008001b167984 */ /* 0x000f680000000a00 */
[----:B------:R-:W5:Y:S04]  /*0430*/  LDS.64 R20, [R27+0x10] ;  /* 0x000010001b147984 */ /* 0x000f680000000a00 */
[----:B------:R-:W-:Y:S04]  /*0440*/  LDS.64 R12, [R27+0x18] ;  /* 0x000018001b0c7984 */ /* 0x000fe80000000a00 */
[----:B------:R-:W5:Y:S04]  /*0450*/  LDS.64 R18, [R27+0x20] ;  /* 0x000020001b127984 */ /* 0x000f680000000a00 */
[----:B------:R-:W-:Y:S04]  /*0460*/  LDS.64 R16, [R27+0x28] ;  /* 0x000028001b107984 */ /* 0x000fe80000000a00 */
[----:B------:R-:W5:Y:S01]  /*0470*/  LDS.64 R14, [R27+0x30] ;  /* 0x000030001b0e7984 */ /* 0x000f620000000a00 */
[----:B------:R-:W-:Y:S06]  /*0480*/  BAR.SYNC.DEFER_BLOCKING 0x0 ;  /* 0x0000000000007b1d */ /* 0x000fec0000010000 */
[----:B0-----:R-:W5:Y:S04]  /*0490*/  LDG.E R3, desc[UR8][R4.64] ;  /* 0x0000000804037981 */ /* 0x001f68000c1e1900 */
[----:B-1----:R-:W5:Y:S04]  /*04a0*/  LDG.E R7, desc[UR8][R4.64+0x80] ;  /* 0x0000800804077981 */ /* 0x002f68000c1e1900 */
[----:B--2---:R-:W2:Y:S04]  /*04b0*/  LDG.E R9, desc[UR8][R4.64+0x100] ;  /* 0x0001000804097981 */ /* 0x004ea8000c1e1900 */
[----:B---3--:R-:W3:Y:S04]  /*04c0*/  LDG.E R11, desc[UR8][R4.64+0x180] ;  /* 0x00018008040b7981 */ /* 0x008ee8000c1e1900 */
[----:B----4-:R-:W4:Y:S04]  /*04d0*/  LDG.E R25, desc[UR8][R4.64+0x200] ;  /* 0x0002000804197981 */ /* 0x010f28000c1e1900 */
[----:B------:R-:W4:Y:S04]  /*04e0*/  LDG.E R29, desc[UR8][R4.64+0x280] ;  /* 0x00028008041d7981 */ /* 0x000f28000c1e1900 */
[----:B------:R-:W4:Y:S04]  /*04f0*/  LDG.E R31, desc[UR8][R4.64+0x300] ;  /* 0x00030008041f7981 */ /* 0x000f28000c1e1900 */
[----:B------:R-:W4:Y:S04]  /*0500*/  LDG.E R33, desc[UR8][R4.64+0x380] ;  /* 0x0003800804217981 */ /* 0x000f28000c1e1900 */
[----:B------:R-:W4:Y:S04]  /*0510*/  LDG.E R35, desc[UR8][R4.64+0x400] ;  /* 0x0004000804237981 */ /* 0x000f28000c1e1900 */
[----:B------:R-:W4:Y:S04]  /*0520*/  LDG.E R39, desc[UR8][R4.64+0x480] ;  /* 0x0004800804277981 */ /* 0x000f28000c1e1900 */
[----:B------:R-:W4:Y:S04]  /*0530*/  LDG.E R47, desc[UR8][R4.64+0x500] ;  /* 0x00050008042f7981 */ /* 0x000f28000c1e1900 */
[----:B------:R-:W4:Y:S04]  /*0540*/  LDG.E R49, desc[UR8][R4.64+0x580] ;  /* 0x0005800804317981 */ /* 0x000f28000c1e1900 */
[----:B------:R-:W4:Y:S04]  /*0550*/  LDG.E R51, desc[UR8][R4.64+0x600] ;  /* 0x0006000804337981 */ /* 0x000f28000c1e1900 */
[----:B------:R-:W4:Y:S01]  /*0560*/  LDG.E R53, desc[UR8][R4.64+0x680] ;  /* 0x0006800804357981 */ /* 0x000f22000c1e1900 */
[C---:B------:R-:W-:Y:S01]  /*0570*/  LEA R24, R2.reuse, UR5, 0x2 ;  /* 0x0000000502187c11 */ /* 0x040fe2000f8e10ff */
[----:B------:R-:W-:Y:S01]  /*0580*/  UMOV UR4, URZ ;  /* 0x000000ff00047c82 */ /* 0x000fe20008000000 */
[----:B------:R-:W-:Y:S01]  /*0590*/  ISETP.NE.AND P6, PT, R2, RZ, PT ;  /* 0x000000ff0200720c */ /* 0x000fe20003fc5270 */
[----:B------:R-:W-:Y:S01]  /*05a0*/  BSSY.RECONVERGENT B0, `(.L_x_3108) ;  /* 0x0000112000007945 */ /* 0x000fe20003800200 */
[----:B-----5:R-:W-:-:S02]  /*05b0*/  ISETP.NE.AND P0, PT, R36, R37, PT ;  /* 0x000000252400720c */ /* 0x020fc40003f05270 */
[----:B------:R-:W-:Y:S02]  /*05c0*/  ISETP.NE.AND P1, PT, R37, R22, PT ;  /* 0x000000162500720c */ /* 0x000fe40003f25270 */
[----:B------:R-:W-:Y:S02]  /*05d0*/  ISETP.NE.AND P2, PT, R22, R23, PT ;  /* 0x000000171600720c */ /* 0x000fe40003f45270 */
[----:B------:R-:W-:Y:S02]  /*05e0*/  ISETP.NE.AND P3, PT, R23, R20, PT ;  /* 0x000000141700720c */ /* 0x000fe40003f65270 */
[----:B------:R-:W-:Y:S02]  /*05f0*/  ISETP.NE.AND P4, PT, R20, R21, PT ;  /* 0x000000151400720c */ /* 0x000fe40003f85270 */
[----:B------:R-:W-:Y:S02]  /*0600*/  SEL R48, RZ, 0x1, !P2 ;  /* 0x00000001ff307807 */ /* 0x000fe40005000000 */
[----:B------:R-:W-:-:S02]  /*0610*/  SEL R56, RZ, 0x1, !P3 ;  /* 0x00000001ff387807 */ /* 0x000fc40005800000 */
[----:B------:R-:W-:Y:S01]  /*0620*/  LOP3.LUT R0, R0, 0xffffffbf, RZ, 0xc0, !PT ;  /* 0xffffffbf00007812 */ /* 0x000fe200078ec0ff */
[----:B------:R0:W-:Y:S04]  /*0630*/  STS [R28], R3 ;  /* 0x000000031c007388 */ /* 0x0001e80000000800 */
[----:B------:R-:W-:Y:S04]  /*0640*/  STS [R28+0x80], R7 ;  /* 0x000080071c007388 */ /* 0x000fe80000000800 */
[----:B--2---:R-:W-:Y:S01]  /*0650*/  STS [R28+0x100], R9 ;  /* 0x000100091c007388 */ /* 0x004fe20000000800 */
[----:B0-----:R-:W-:-:S03]  /*0660*/  IMAD.MOV.U32 R3, RZ, RZ, 0x1 ;  /* 0x00000001ff037424 */ /* 0x001fc600078e00ff */
[----:B---3--:R-:W-:Y:S04]  /*0670*/  STS [R28+0x180], R11 ;  /* 0x0001800b1c007388 */ /* 0x008fe80000000800 */
[----:B----4-:R-:W-:Y:S04]  /*0680*/  STS [R28+0x200], R25 ;  /* 0x000200191c007388 */ /* 0x010fe80000000800 */
[----:B------:R-:W-:Y:S04]  /*0690*/  STS [R28+0x280], R29 ;  /* 0x0002801d1c007388 */ /* 0x000fe80000000800 */
[----:B------:R-:W-:Y:S04]  /*06a0*/  STS [R28+0x300], R31 ;  /* 0x0003001f1c007388 */ /* 0x000fe80000000800 */
[----:B------:R-:W-:Y:S04]  /*06b0*/  STS [R28+0x380], R33 ;  /* 0x000380211c007388 */ /* 0x000fe80000000800 */
[----:B------:R-:W-:Y:S04]  /*06c0*/  STS [R28+0x400], R35 ;  /* 0x000400231c007388 */ /* 0x000fe80000000800 */
[----:B------:R-:W-:Y:S04]  /*06d0*/  STS [R28+0x480], R39 ;  /* 0x000480271c007388 */ /* 0x000fe80000000800 */
[----:B------:R0:W-:Y:S04]  /*06e0*/  STS [R28+0x500], R47 ;  /* 0x0005002f1c007388 */ /* 0x0001e80000000800 */
[----:B------:R-:W-:Y:S04]  /*06f0*/  STS [R28+0x580], R49 ;  /* 0x000580311c007388 */ /* 0x000fe80000000800 */
[----:B------:R1:W-:Y:S01]  /*0700*/  STS [R28+0x600], R51 ;  /* 0x000600331c007388 */ /* 0x0003e20000000800 */
[----:B0-----:R-:W-:-:S03]  /*0710*/  SEL R47, RZ, 0x1, !P0 ;  /* 0x00000001ff2f7807 */ /* 0x001fc60004000000 */
[----:B------:R-:W-:Y:S01]  /*0720*/  STS [R28+0x680], R53 ;  /* 0x000680351c007388 */ /* 0x000fe20000000800 */
[----:B------:R-:W-:-:S03]  /*0730*/  NOP ;  /* 0x0000000000007918 */ /* 0x000fc60000000000 */
[----:B------:R-:W-:Y:S01]  /*0740*/  LDS.64 R44, [R27] ;  /* 0x000000001b2c7984 */ /* 0x000fe20000000a00 */
[----:B-1----:R-:W-:Y:S02]  /*0750*/  SEL R51, RZ, 0x1, !P1 ;  /* 0x00000001ff337807 */ /* 0x002fe40004800000 */
[----:B------:R-:W-:Y:S01]  /*0760*/  ISETP.NE.AND P0, PT, R13, R18, PT ;  /* 0x000000120d00720c */ /* 0x000fe20003f05270 */
[----:B------:R-:W-:Y:S01]  /*0770*/  LDS.64 R42, [R27+0x8] ;  /* 0x000008001b2a7984 */ /* 0x000fe20000000a00 */
[----:B------:R-:W-:Y:S02]  /*0780*/  SEL R49, RZ, 0x1, !P4 ;  /* 0x00000001ff317807 */ /* 0x000fe40006000000 */
[----:B------:R-:W-:Y:S01]  /*0790*/  ISETP.NE.AND P1, PT, R18, R19, PT ;  /* 0x000000131200720c */ /* 0x000fe20003f25270 */
[----:B------:R-:W-:Y:S01]  /*07a0*/  LDS.64 R40, [R27+0x10] ;  /* 0x000010001b287984 */ /* 0x000fe20000000a00 */
[----:B------:R-:W-:Y:S02]  /*07b0*/  SEL R58, RZ, 0x1, !P0 ;  /* 0x00000001ff3a7807 */ /* 0x000fe40004000000 */
[----:B------:R-:W-:Y:S01]  /*07c0*/  SEL R59, RZ, 0x1, !P1 ;  /* 0x00000001ff3b7807 */ /* 0x000fe20004800000 */
[----:B------:R-:W-:Y:S04]  /*07d0*/  LDS.64 R4, [R27+0x18] ;  /* 0x000018001b047984 */ /* 0x000fe80000000a00 */
[----:B------:R-:W-:Y:S04]  /*07e0*/  LDS.64 R6, [R27+0x20] ;  /* 0x000020001b067984 */ /* 0x000fe80000000a00 */
[----:B------:R-:W-:Y:S04]  /*07f0*/  LDS.64 R8, [R27+0x28] ;  /* 0x000028001b087984 */ /* 0x000fe80000000a00 */
[----:B------:R-:W-:Y:S01]  /*0800*/  LDS.64 R10, [R27+0x30] ;  /* 0x000030001b0a7984 */ /* 0x000fe20000000a00 */
[----:B------:R-:W-:Y:S06]  /*0810*/  BAR.SYNC.DEFER_BLOCKING 0x0 ;  /* 0x0000000000007b1d */ /* 0x000fec0000010000 */
[----:B------:R-:W-:Y:S02]  /*0820*/  STS [R24+0x8c0], R15 ;  /* 0x0008c00f18007388 */ /* 0x000fe40000000800 */
[----:B------:R-:W-:Y:S06]  /*0830*/  BAR.SYNC.DEFER_BLOCKING 0x0 ;  /* 0x0000000000007b1d */ /* 0x000fec0000010000 */
[----:B------:R-:W0:Y:S02]  /*0840*/  @P6 LDS R25, [R24+0x8bc] ;  /* 0x0008bc0018196984 */ /* 0x000e240000000800 */
[----:B------:R-:W-:Y:S01]  /*0850*/  BAR.SYNC.DEFER_BLOCKING 0x0 ;  /* 0x0000000000007b1d */ /* 0x000fe20000010000 */
[----:B0-----:R-:W-:-:S04]  /*0860*/  @P6 ISETP.NE.AND P5, PT, R25, R36, PT ;  /* 0x000000241900620c */ /* 0x001fc80003fa5270 */
[----:B------:R-:W-:Y:S02]  /*0870*/  @P6 SEL R3, RZ, 0x1, !P5 ;  /* 0x00000001ff036807 */ /* 0x000fe40006800000 */
[----:B------:R-:W-:Y:S02]  /*0880*/  ISETP.NE.AND P5, PT, R21, R12, PT ;  /* 0x0000000c1500720c */ /* 0x000fe40003fa5270 */
[----:B------:R-:W-:Y:S02]  /*0890*/  IADD3 R25, P2, P3, R51, R3, R47 ;  /* 0x0000000333197210 */ /* 0x000fe40007b5e02f */
[----:B------:R-:W-:Y:S02]  /*08a0*/  ISETP.NE.AND P6, PT, R12, R13, PT ;  /* 0x0000000d0c00720c */ /* 0x000fe40003fc5270 */
[----:B------:R-:W-:Y:S02]  /*08b0*/  SEL R57, RZ, 0x1, !P5 ;  /* 0x00000001ff397807 */ /* 0x000fe40006800000 */
[----:B------:R-:W-:-:S02]  /*08c0*/  IADD3 R24, P4, P5, R56, R25, R48 ;  /* 0x0000001938187210 */ /* 0x000fc40007d9e030 */
[----:B------:R-:W-:Y:S02]  /*08d0*/  SEL R50, RZ, 0x1, !P6 ;  /* 0x00000001ff327807 */ /* 0x000fe40007000000 */
[----:B------:R-:W-:Y:S02]  /*08e0*/  IADD3.X R26, PT, PT, RZ, UR4, RZ, P2, P3 ;  /* 0x00000004ff1a7c10 */ /* 0x000fe400097e64ff */
[----:B------:R-:W-:Y:S02]  /*08f0*/  ISETP.NE.AND P6, PT, R19, R16, PT ;  /* 0x000000101300720c */ /* 0x000fe40003fc5270 */
[----:B------:R-:W-:Y:S02]  /*0900*/  IADD3 R25, P2, P0, R57, R24, R49 ;  /* 0x0000001839197210 */ /* 0x000fe4000785e031 */
[----:B------:R-:W-:Y:S02]  /*0910*/  IADD3.X R26, PT, PT, RZ, R26, RZ, P4, P5 ;  /* 0x0000001aff1a7210 */ /* 0x000fe400027ea4ff */
[----:B------:R-:W-:-:S02]  /*0920*/  SEL R24, RZ, 0x1, !P6 ;  /* 0x00000001ff187807 */ /* 0x000fc40007000000 */
[----:B------:R-:W-:Y:S02]  /*0930*/  IADD3 R54, P1, P3, R58, R25, R50 ;  /* 0x000000193a367210 */ /* 0x000fe40007b3e032 */
[----:B------:R-:W-:Y:S02]  /*0940*/  ISETP.NE.AND P5, PT, R16, R17, PT ;  /* 0x000000111000720c */ /* 0x000fe40003fa5270 */
[----:B------:R-:W-:Y:S02]  /*0950*/  IADD3.X R26, PT, PT, RZ, R26, RZ, P2, P0 ;  /* 0x0000001aff1a7210 */ /* 0x000fe400017e04ff */
[----:B------:R-:W-:Y:S02]  /*0960*/  ISETP.NE.AND P4, PT, R17, R14, PT ;  /* 0x0000000e1100720c */ /* 0x000fe40003f85270 */
[----:B------:R-:W-:Y:S02]  /*0970*/  IADD3 R54, P2, P0, R24, R54, R59 ;  /* 0x0000003618367210 */ /* 0x000fe4000785e03b */
[----:B------:R-:W-:-:S02]  /*0980*/  SEL R53, RZ, 0x1, !P5 ;  /* 0x00000001ff357807 */ /* 0x000fc40006800000 */
[----:B------:R-:W-:Y:S02]  /*0990*/  IADD3.X R26, PT, PT, RZ, R26, RZ, P1, P3 ;  /* 0x0000001aff1a7210 */ /* 0x000fe40000fe64ff */
[----:B------:R-:W-:Y:S02]  /*09a0*/  SEL R46, RZ, 0x1, !P4 ;  /* 0x00000001ff2e7807 */ /* 0x000fe40006000000 */
[----:B------:R-:W-:Y:S02]  /*09b0*/  IADD3 R53, P3, PT, R54, R53, RZ ;  /* 0x0000003536357210 */ /* 0x000fe40007f7e0ff */
[----:B------:R-:W-:Y:S02]  /*09c0*/  ISETP.NE.AND P1, PT, R14, R15, PT ;  /* 0x0000000f0e00720c */ /* 0x000fe40003f25270 */
[----:B------:R-:W-:Y:S02]  /*09d0*/  IADD3.X R26, PT, PT, RZ, R26, RZ, P2, P0 ;  /* 0x0000001aff1a7210 */ /* 0x000fe400017e04ff */
[----:B------:R-:W-:-:S02]  /*09e0*/  IADD3 R46, P0, PT, R53, R46, RZ ;  /* 0x0000002e352e7210 */ /* 0x000fc40007f1e0ff */
[----:B------:R-:W-:Y:S02]  /*09f0*/  SEL R52, RZ, 0x1, !P1 ;  /* 0x00000001ff347807 */ /* 0x000fe40004800000 */
[----:B------:R-:W-:Y:S02]  /*0a00*/  IADD3.X R26, PT, PT, RZ, RZ, R26, P0, P3 ;  /* 0x000000ffff1a7210 */ /* 0x000fe400007e641a */
[----:B------:R-:W-:Y:S02]  /*0a10*/  IADD3 R31, P0, PT, R46, R52, RZ ;  /* 0x000000342e1f7210 */ /* 0x000fe40007f1e0ff */
[----:B------:R-:W-:Y:S02]  /*0a20*/  ISETP.NE.AND P3, PT, R61, RZ, PT ;  /* 0x000000ff3d00720c */ /* 0x000fe40003f65270 */
[----:B------:R-:W-:Y:S01]  /*0a30*/  ISETP.NE.AND P6, PT, R20, R21, PT ;  /* 0x000000151400720c */ /* 0x000fe20003fc5270 */
[----:B------:R-:W-:Y:S01]  /*0a40*/  IMAD.X R26, RZ, RZ, R26, P0 ;  /* 0x000000ffff1a7224 */ /* 0x000fe200000e061a */
[----:B------:R-:W0:Y:S06]  /*0a50*/  SHFL.UP PT, R24, R31, 0x1, RZ ;  /* 0x042000001f187989 */ /* 0x000e2c00000e00ff */
[----:B------:R-:W1:Y:S01]  /*0a60*/  SHFL.UP P0, R25, R26, 0x1, RZ ;  /* 0x042000001a197989 */ /* 0x000e6200000000ff */
[----:B0-----:R-:W-:-:S04]  /*0a70*/  IADD3 R29, P1, PT, R24, R31, RZ ;  /* 0x0000001f181d7210 */ /* 0x001fc80007f3e0ff */
[----:B-1----:R-:W-:Y:S01]  /*0a80*/  SEL R29, R29, R24, P0 ;  /* 0x000000181d1d7207 */ /* 0x002fe20000000000 */
[----:B------:R-:W-:-:S04]  /*0a90*/  IMAD.X R30, R25, 0x1, R26, P1 ;  /* 0x00000001191e7824 */ /* 0x000fc800008e061a */
[----:B------:R-:W0:Y:S01]  /*0aa0*/  SHFL.UP PT, R24, R29, 0x2, RZ ;  /* 0x044000001d187989 */ /* 0x000e2200000e00ff */
[----:B------:R-:W-:-:S05]  /*0ab0*/  SEL R30, R30, R25, P0 ;  /* 0x000000191e1e7207 */ /* 0x000fca0000000000 */
        /* <DEDUP_REMOVED lines=15> */
[----:B------:R-:W-:Y:S01]  /*0bb0*/  IMAD.X R24, R25, 0x1, R26, P1 ;  /* 0x0000000119187824 */ /* 0x000fe200008e061a */
[----:B------:R-:W-:-:S03]  /*0bc0*/  ISETP.NE.AND P1, PT, R61, 0x1f, PT ;  /* 0x0000001f3d00780c */ /* 0x000fc60003f25270 */
[----:B------:R-:W0:Y:S01]  /*0bd0*/  SHFL.UP PT, R38, R29, 0x10, RZ ;  /* 0x060000001d267989 */ /* 0x000e2200000e00ff */
[----:B------:R-:W-:-:S05]  /*0be0*/  SEL R31, R24, R25, P0 ;  /* 0x00000019181f7207 */ /* 0x000fca0000000000 */
[----:B------:R-:W1:Y:S04]  /*0bf0*/  SHFL.UP P0, R24, R31, 0x10, RZ ;  /* 0x060000001f187989 */ /* 0x000e6800000000ff */
[----:B------:R-:W-:-:S04]  /*0c00*/  @!P1 SHF.R.U32.HI R25, RZ, 0x2, R2 ;  /* 0x00000002ff199819 */ /* 0x000fc80000011602 */
[----:B------:R-:W-:Y:S02]  /*0c10*/  @!P1 LOP3.LUT R55, R25, 0xf8, RZ, 0xc0, !PT ;  /* 0x000000f819379812 */ /* 0x000fe400078ec0ff */
[----:B0-----:R-:W-:-:S05]  /*0c20*/  IADD3 R39, P2, PT, R38, R29, RZ ;  /* 0x0000001d26277210 */ /* 0x001fca0007f5e0ff */
[----:B-1----:R-:W-:Y:S01]  /*0c30*/  IMAD.X R27, R24, 0x1, R31, P2 ;  /* 0x00000001181b7824 */ /* 0x002fe200010e061f */
[----:B------:R-:W-:-:S04]  /*0c40*/  SEL R38, R39, R38, P0 ;  /* 0x0000002627267207 */ /* 0x000fc80000000000 */
[----:B------:R-:W-:-:S05]  /*0c50*/  SEL R39, R27, R24, P0 ;  /* 0x000000181b277207 */ /* 0x000fca0000000000 */
[----:B------:R0:W-:Y:S01]  /*0c60*/  @!P1 STS.64 [R55+UR5], R38 ;  /* 0x0000002637009988 */ /* 0x0001e20008000a05 */
[----:B------:R-:W-:Y:S01]  /*0c70*/  BAR.SYNC.DEFER_BLOCKING 0x0 ;  /* 0x0000000000007b1d */ /* 0x000fe20000010000 */
[----:B0-----:R-:W-:-:S04]  /*0c80*/  SHF.R.U32.HI R39, RZ, 0x5, R2 ;  /* 0x00000005ff277819 */ /* 0x001fc80000011602 */
[----:B------:R-:W-:Y:S01]  /*0c90*/  ISETP.NE.AND P2, PT, R39, 0xf, PT ;  /* 0x0000000f2700780c */ /* 0x000fe20003f45270 */
[----:B------:R-:W0:Y:S04]  /*0ca0*/  LDS.128 R24, [UR5] ;  /* 0x00000005ff187984 */ /* 0x000e280008000c00 */
[----:B------:R-:W1:Y:S04]  /*0cb0*/  LDS.128 R28, [UR5+0x10] ;  /* 0x00001005ff1c7984 */ /* 0x000e680008000c00 */
[----:B------:R-:W2:Y:S01]  /*0cc0*/  LDS.128 R32, [UR5+0x20] ;  /* 0x00002005ff207984 */ /* 0x000ea20008000c00 */
[----:B0-----:R-:W-:-:S04]  /*0cd0*/  IADD3 R26, P0, PT, R24, R26, RZ ;  /* 0x0000001a181a7210 */ /* 0x001fc80007f1e0ff */
[----:B-1----:R-:W-:-:S04]  /*0ce0*/  IADD3 R28, P1, PT, R28, R26, RZ ;  /* 0x0000001a1c1c7210 */ /* 0x002fc80007f3e0ff */
[----:B------:R-:W-:Y:S02]  /*0cf0*/  IADD3.X R27, PT, PT, R29, R25, R27, P1, P0 ;  /* 0x000000191d1b7210 */ /* 0x000fe40000fe041b */
[----:B------:R-:W-:-:S04]  /*0d00*/  ISETP.NE.AND P0, PT, R39, 0x2, PT ;  /* 0x000000022700780c */ /* 0x000fc80003f05270 */
[----:B------:R-:W-:Y:S02]  /*0d10*/  SEL R60, R26, R24, !P0 ;  /* 0x000000181a3c7207 */ /* 0x000fe40004000000 */
[----:B------:R-:W-:-:S04]  /*0d20*/  IADD3 R55, P0, PT, R30, R28, RZ ;  /* 0x0000001c1e377210 */ /* 0x000fc80007f1e0ff */
[----:B--2---:R-:W-:-:S04]  /*0d30*/  IADD3 R32, P1, PT, R32, R55, RZ ;  /* 0x0000003720207210 */ /* 0x004fc80007f3e0ff */
[----:B------:R-:W-:Y:S02]  /*0d40*/  IADD3.X R30, PT, PT, R33, R31, R27, P1, P0 ;  /* 0x0000001f211e7210 */ /* 0x000fe40000fe041b */
[----:B------:R-:W0:Y:S01]  /*0d50*/  LDS.128 R24, [UR5+0x30] ;  /* 0x00003005ff187984 */ /* 0x000e220008000c00 */
[----:B------:R-:W-:-:S04]  /*0d60*/  ISETP.NE.AND P0, PT, R39, 0x3, PT ;  /* 0x000000032700780c */ /* 0x000fc80003f05270 */
[----:B------:R-:W-:Y:S02]  /*0d70*/  SEL R60, R28, R60, !P0 ;  /* 0x0000003c1c3c7207 */ /* 0x000fe40004000000 */
[----:B------:R-:W-:-:S04]  /*0d80*/  IADD3 R34, P0, PT, R34, R32, RZ ;  /* 0x0000002022227210 */ /* 0x000fc80007f1e0ff */
[----:B0-----:R-:W-:-:S04]  /*0d90*/  IADD3 R33, P1, PT, R24, R34, RZ ;  /* 0x0000002218217210 */ /* 0x001fc80007f3e0ff */
[----:B------:R-:W-:Y:S02]  /*0da0*/  IADD3.X R24, PT, PT, R25, R35, R30, P1, P0 ;  /* 0x0000002319187210 */ /* 0x000fe40000fe041e */
[----:B------:R-:W0:Y:S01]  /*0db0*/  LDS.128 R28, [UR5+0x40] ;  /* 0x00004005ff1c7984 */ /* 0x000e220008000c00 */
[----:B------:R-:W-:-:S04]  /*0dc0*/  ISETP.NE.AND P0, PT, R39, 0x4, PT ;  /* 0x000000042700780c */ /* 0x000fc80003f05270 */
[----:B------:R-:W-:Y:S02]  /*0dd0*/  SEL R55, R55, R60, !P0 ;  /* 0x0000003c37377207 */ /* 0x000fe40004000000 */
        /* <DEDUP_REMOVED lines=22> */
[C---:B------:R-:W-:Y:S02]  /*0f40*/  ISETP.NE.AND P0, PT, R39.reuse, 0xa, PT ;  /* 0x0000000a2700780c */ /* 0x040fe40003f05270 */
[----:B------:R-:W-:Y:S02]  /*0f50*/  ISETP.NE.AND P1, PT, R39, 0xe, PT ;  /* 0x0000000e2700780c */ /* 0x000fe40003f25270 */
[----:B------:R-:W-:Y:S02]  /*0f60*/  SEL R33, R33, R35, !P0 ;  /* 0x0000002321217207 */ /* 0x000fe40004000000 */
[----:B------:R-:W-:-:S04]  /*0f70*/  ISETP.NE.AND P0, PT, R39, 0xb, PT ;  /* 0x0000000b2700780c */ /* 0x000fc80003f05270 */
[----:B------:R-:W-:Y:S02]  /*0f80*/  SEL R33, R34, R33, !P0 ;  /* 0x0000002122217207 */ /* 0x000fe40004000000 */
[----:B------:R-:W-:-:S04]  /*0f90*/  ISETP.NE.AND P0, PT, R39, 0xc, PT ;  /* 0x0000000c2700780c */ /* 0x000fc80003f05270 */
[----:B------:R-:W-:Y:S02]  /*0fa0*/  SEL R33, R32, R33, !P0 ;  /* 0x0000002120217207 */ /* 0x000fe40004000000 */
[----:B------:R-:W-:-:S04]  /*0fb0*/  ISETP.NE.AND P0, PT, R39, 0xd, PT ;  /* 0x0000000d2700780c */ /* 0x000fc80003f05270 */
[----:B------:R-:W-:Y:S02]  /*0fc0*/  SEL R32, R28, R33, !P0 ;  /* 0x000000211c207207 */ /* 0x000fe40004000000 */
[----:B------:R-:W-:Y:S02]  /*0fd0*/  IADD3 R33, P4, PT, R30, R28, RZ ;  /* 0x0000001c1e217210 */ /* 0x000fe40007f9e0ff */
[----:B------:R-:W-:Y:S02]  /*0fe0*/  ISETP.NE.AND P0, PT, R2, RZ, PT ;  /* 0x000000ff0200720c */ /* 0x000fe40003f05270 */
[----:B------:R-:W-:Y:S02]  /*0ff0*/  SEL R28, R33, R32, !P1 ;  /* 0x00000020211c7207 */ /* 0x000fe40004800000 */
[----:B------:R-:W-:Y:S02]  /*1000*/  IADD3 R30, PT, PT, R38, -R46, -R52 ;  /* 0x8000002e261e7210 */ /* 0x000fe40007ffe834 */
[----:B------:R-:W-:-:S02]  /*1010*/  ISETP.GE.U32.AND P1, PT, R2, 0x20, PT ;  /* 0x000000200200780c */ /* 0x000fc40003f26070 */
[----:B------:R-:W-:Y:S02]  /*1020*/  SEL R30, R30, RZ, P3 ;  /* 0x000000ff1e1e7207 */ /* 0x000fe40001800000 */
[----:B------:R-:W-:Y:S02]  /*1030*/  ISETP.NE.AND P3, PT, R37, R22, PT ;  /* 0x000000162500720c */ /* 0x000fe40003f65270 */
[----:B0-----:R-:W-:-:S04]  /*1040*/  IADD3 R33, P5, PT, R24, R33, RZ ;  /* 0x0000002118217210 */ /* 0x001fc80007fbe0ff */
[----:B------:R-:W-:Y:S02]  /*1050*/  SEL R24, R33, R28, !P2 ;  /* 0x0000001c21187207 */ /* 0x000fe40005000000 */
[----:B------:R-:W-:Y:S02]  /*1060*/  IADD3.X R29, PT, PT, R25, R31, R29, P5, P4 ;  /* 0x0000001f191d7210 */ /* 0x000fe40002fe841d */
[----:B------:R-:W-:Y:S02]  /*1070*/  IADD3 R26, P2, PT, R26, R33, RZ ;  /* 0x000000211a1a7210 */ /* 0x000fe40007f5e0ff */
[----:B------:R-:W-:Y:S02]  /*1080*/  ISETP.NE.AND P5, PT, R22, R23, PT ;  /* 0x000000171600720c */ /* 0x000fe40003fa5270 */
[----:B------:R-:W-:Y:S01]  /*1090*/  SEL R25, R24, RZ, P1 ;  /* 0x000000ff18197207 */ /* 0x000fe20000800000 */
[----:B------:R-:W-:Y:S01]  /*10a0*/  IMAD.X R27, R27, 0x1, R29, P2 ;  /* 0x000000011b1b7824 */ /* 0x000fe200010e061d */
[----:B------:R-:W-:Y:S01]  /*10b0*/  ISETP.NE.AND P2, PT, R36, R37, PT ;  /* 0x000000252400720c */ /* 0x000fe20003f45270 */
[----:B------:R-:W0:Y:S01]  /*10c0*/  @!P0 LDC.64 R28, c[0x0][0x3a8] ;  /* 0x0000ea00ff1c8b82 */ /* 0x000e220000000a00 */
[----:B------:R-:W-:Y:S01]  /*10d0*/  ISETP.NE.AND P4, PT, R23, R20, PT ;  /* 0x000000141700720c */ /* 0x000fe20003f85270 */
[----:B------:R-:W-:Y:S01]  /*10e0*/  IMAD.IADD R30, R30, 0x1, R25 ;  /* 0x000000011e1e7824 */ /* 0x000fe200078e0219 */
[----:B------:R-:W-:Y:S01]  /*10f0*/  ISETP.NE.U32.AND P1, PT, R3, RZ, PT ;  /* 0x000000ff0300720c */ /* 0x000fe20003f25070 */
[----:B------:R-:W-:Y:S01]  /*1100*/  @!P0 IMAD.MOV.U32 R24, RZ, RZ, 0x65 ;  /* 0x00000065ff188424 */ /* 0x000fe200078e00ff */
[----:B------:R-:W-:Y:S01]  /*1110*/  IADD3 R33, PT, PT, R51, R3, R47 ;  /* 0x0000000333217210 */ /* 0x000fe20007ffe02f */
[----:B------:R-:W-:Y:S01]  /*1120*/  @!P0 IMAD.MOV.U32 R25, RZ, RZ, 0x0 ;  /* 0x00000000ff198424 */ /* 0x000fe200078e00ff */
[----:B------:R-:W-:Y:S01]  /*1130*/  ISETP.NE.AND.EX P1, PT, RZ, UR4, PT, P1 ;  /* 0x00000004ff007c0c */ /* 0x000fe2000bf25310 */
[----:B------:R-:W-:Y:S01]  /*1140*/  IMAD.IADD R35, R3, 0x1, R30 ;  /* 0x0000000103237824 */ /* 0x000fe200078e021e */
[-C--:B------:R-:W-:Y:S01]  /*1150*/  IADD3 R34, PT, PT, R56, R33.reuse, R48 ;  /* 0x0000002138227210 */ /* 0x080fe20007ffe030 */
[C---:B------:R-:W-:Y:S01]  /*1160*/  IMAD.IADD R54, R30.reuse, 0x1, R54 ;  /* 0x000000011e367824 */ /* 0x040fe200078e0236 */
[----:B------:R-:W-:Y:S01]  /*1170*/  IADD3 R48, PT, PT, R30, R33, R48 ;  /* 0x000000211e307210 */ /* 0x000fe20007ffe030 */
[----:B------:R-:W-:Y:S01]  /*1180*/  IMAD.IADD R33, R33, 0x1, R30 ;  /* 0x0000000121217824 */ /* 0x000fe200078e021e */
[----:B------:R-:W-:Y:S01]  /*1190*/  @P2 LOP3.LUT R0, R0, 0x40, RZ, 0xfc, !PT ;  /* 0x0000004000002812 */ /* 0x000fe200078efcff */
[C---:B------:R-:W-:Y:S01]  /*11a0*/  IMAD.IADD R53, R30.reuse, 0x1, R53 ;  /* 0x000000011e357824 */ /* 0x040fe200078e0235 */
[----:B------:R-:W-:Y:S01]  /*11b0*/  IADD3 R57, PT, PT, R57, R34, R49 ;  /* 0x0000002239397210 */ /* 0x000fe20007ffe031 */
[----:B------:R-:W-:Y:S01]  /*11c0*/  IMAD.IADD R46, R30, 0x1, R46 ;  /* 0x000000011e2e7824 */ /* 0x000fe200078e022e */
[----:B------:R-:W-:-:S02]  /*11d0*/  LOP3.LUT R0, R0, 0xffffffdf, RZ, 0xc0, !PT ;  /* 0xffffffdf00007812 */ /* 0x000fc400078ec0ff */
[----:B------:R-:W-:Y:S02]  /*11e0*/  IADD3 R31, PT, PT, R58, R57, R50 ;  /* 0x000000393a1f7210 */ /* 0x000fe40007ffe032 */
[----:B------:R-:W-:Y:S02]  /*11f0*/  @P3 LOP3.LUT R0, R0, 0x20, RZ, 0xfc, !PT ;  /* 0x0000002000003812 */ /* 0x000fe400078efcff */
[----:B------:R-:W-:Y:S01]  /*1200*/  IADD3 R47, PT, PT, R30, R3, R47 ;  /* 0x000000031e2f7210 */ /* 0x000fe20007ffe02f */
[----:B0-----:R0:W-:Y:S01]  /*1210*/  @!P0 ST.E.128.STRONG.GPU desc[UR8][R28.64+0x200], R24 ;  /* 0x000200181c008985 */ /* 0x0011e2000c10fd08 */
[----:B------:R-:W-:Y:S01]  /*1220*/  LOP3.LUT R0, R0, 0xffffffef, RZ, 0xc0, !PT ;  /* 0xffffffef00007812 */ /* 0x000fe200078ec0ff */
[--C-:B------:R-:W-:Y:S01]  /*1230*/  IMAD.IADD R32, R31, 0x1, R30.reuse ;  /* 0x000000011f207824 */ /* 0x100fe200078e021e */
[----:B------:R-:W-:Y:S01]  /*1240*/  ISETP.NE.AND P0, PT, R21, R12, PT ;  /* 0x0000000c1500720c */ /* 0x000fe20003f05270 */
[----:B------:R-:W-:Y:S01]  /*1250*/  IMAD.IADD R3, R57, 0x1, R30 ;  /* 0x0000000139037824 */ /* 0x000fe200078e021e */
[----:B------:R-:W-:-:S02]  /*1260*/  @P5 LOP3.LUT R0, R0, 0x10, RZ, 0xfc, !PT ;  /* 0x0000001000005812 */ /* 0x000fc400078efcff */
[----:B------:R-:W-:Y:S01]  /*1270*/  IADD3 R49, PT, PT, R30, R34, R49 ;  /* 0x000000221e317210 */ /* 0x000fe20007ffe031 */
[----:B------:R-:W-:Y:S01]  /*1280*/  IMAD.IADD R34, R34, 0x1, R30 ;  /* 0x0000000122227824 */ /* 0x000fe200078e021e */
[----:B------:R-:W-:Y:S02]  /*1290*/  LOP3.LUT R0, R0, 0xfffffff7, RZ, 0xc0, !PT ;  /* 0xfffffff700007812 */ /* 0x000fe400078ec0ff */
[----:B------:R-:W-:Y:S02]  /*12a0*/  IADD3 R59, PT, PT, R30, R31, R59 ;  /* 0x0000001f1e3b7210 */ /* 0x000fe40007ffe03b */
[----:B------:R-:W-:Y:S02]  /*12b0*/  @P4 LOP3.LUT R0, R0, 0x8, RZ, 0xfc, !PT ;  /* 0x0000000800004812 */ /* 0x000fe400078efcff */
[----:B------:R-:W-:Y:S02]  /*12c0*/  IADD3 R50, PT, PT, R30, R57, R50 ;  /* 0x000000391e327210 */ /* 0x000fe40007ffe032 */
[----:B------:R-:W-:-:S02]  /*12d0*/  LOP3.LUT R0, R0, 0xffffff7f, RZ, 0xc0, !PT ;  /* 0xffffff7f00007812 */ /* 0x000fc400078ec0ff */
[----:B------:R-:W-:Y:S01]  /*12e0*/  LEA R31, R30, UR5, 0x2 ;  /* 0x000000051e1f7c11 */ /* 0x000fe2000f8e10ff */
[----:B------:R-:W-:Y:S01]  /*12f0*/  BAR.SYNC.DEFER_BLOCKING 0x0 ;  /* 0x0000000000007b1d */ /* 0x000fe20000010000 */
[----:B------:R-:W-:Y:S02]  /*1300*/  @P1 LOP3.LUT R0, R0, 0x80, RZ, 0xfc, !PT ;  /* 0x0000008000001812 */ /* 0x000fe400078efcff */
[----:B------:R-:W-:Y:S02]  /*1310*/  LEA R30, R35, UR5, 0x2 ;  /* 0x00000005231e7c11 */ /* 0x000fe4000f8e10ff */
[----:B------:R-:W-:Y:S02]  /*1320*/  LOP3.LUT R0, R0, 0xfffffffb, RZ, 0xc0, !PT ;  /* 0xfffffffb00007812 */ /* 0x000fe400078ec0ff */
[----:B------:R-:W-:Y:S02]  /*1330*/  LEA R47, R47, UR5, 0x2 ;  /* 0x000000052f2f7c11 */ /* 0x000fe4000f8e10ff */
[----:B------:R-:W-:-:S02]  /*1340*/  @P6 LOP3.LUT R0, R0, 0x4, RZ, 0xfc, !PT ;  /* 0x0000000400006812 */ /* 0x000fc400078efcff */
[----:B------:R-:W-:Y:S02]  /*1350*/  LEA R38, R33, UR5, 0x2 ;  /* 0x0000000521267c11 */ /* 0x000fe4000f8e10ff */
[----:B------:R-:W-:Y:S02]  /*1360*/  LEA R33, R48, UR5, 0x2 ;  /* 0x0000000530217c11 */ /* 0x000fe4000f8e10ff */
[----:B------:R-:W-:Y:S02]  /*1370*/  LEA R34, R34, UR5, 0x2 ;  /* 0x0000000522227c11 */ /* 0x000fe4000f8e10ff */
[----:B------:R-:W-:Y:S02]  /*1380*/  LEA R49, R49, UR5, 0x2 ;  /* 0x0000000531317c11 */ /* 0x000fe4000f8e10ff */
[----:B------:R-:W-:Y:S02]  /*1390*/  LOP3.LUT R0, R0, 0xfffffffd, RZ, 0xc0, !PT ;  /* 0xfffffffd00007812 */ /* 0x000fe400078ec0ff */
[----:B0-----:R-:W-:-:S02]  /*13a0*/  LEA R24, R3, UR5, 0x2 ;  /* 0x0000000503187c11 */ /* 0x001fc4000f8e10ff */
[----:B------:R-:W-:Y:S01]  /*13b0*/  @P0 LOP3.LUT R0, R0, 0x2, RZ, 0xfc, !PT ;  /* 0x0000000200000812 */ /* 0x000fe200078efcff */
[----:B------:R0:W-:Y:S01]  /*13c0*/  @P1 STS [R31], R36 ;  /* 0x000000241f001388 */ /* 0x0001e20000000800 */
[----:B------:R-:W-:Y:S02]  /*13d0*/  ISETP.NE.AND P1, PT, R18, R19, PT ;  /* 0x000000131200720c */ /* 0x000fe40003f25270 */
[----:B------:R-:W-:Y:S01]  /*13e0*/  LOP3.LUT R0, R0, 0xfffffffe, RZ, 0xc0, !PT ;  /* 0xfffffffe00007812 */ /* 0x000fe200078ec0ff */
[----:B------:R0:W-:Y:S01]  /*13f0*/  @P2 STS [R30], R37 ;  /* 0x000000251e002388 */ /* 0x0001e20000000800 */
[----:B------:R-:W-:Y:S02]  /*1400*/  ISETP.NE.AND P2, PT, R19, R16, PT ;  /* 0x000000101300720c */ /* 0x000fe40003f45270 */
[----:B------:R-:W-:Y:S01]  /*1410*/  LEA R25, R50, UR5, 0x2 ;  /* 0x0000000532197c11 */ /* 0x000fe2000f8e10ff */
[----:B------:R0:W-:Y:S01]  /*1420*/  @P3 STS [R47], R22 ;  /* 0x000000162f003388 */ /* 0x0001e20000000800 */
[----:B------:R-:W-:-:S02]  /*1430*/  ISETP.NE.AND P3, PT, R16, R17, PT ;  /* 0x000000111000720c */ /* 0x000fc40003f65270 */
[----:B------:R-:W-:Y:S01]  /*1440*/  LEA R32, R32, UR5, 0x2 ;  /* 0x0000000520207c11 */ /* 0x000fe2000f8e10ff */
[----:B------:R0:W-:Y:S01]  /*1450*/  @P5 STS [R38], R23 ;  /* 0x0000001726005388 */ /* 0x0001e20000000800 */
[----:B------:R-:W-:Y:S02]  /*1460*/  ISETP.NE.AND P5, PT, R14, R15, PT ;  /* 0x0000000f0e00720c */ /* 0x000fe40003fa5270 */
[----:B------:R-:W-:Y:S01]  /*1470*/  LEA R59, R59, UR5, 0x2 ;  /* 0x000000053b3b7c11 */ /* 0x000fe2000f8e10ff */
[----:B------:R0:W-:Y:S01]  /*1480*/  @P4 STS [R33], R20 ;  /* 0x0000001421004388 */ /* 0x0001e20000000800 */
[----:B------:R-:W-:Y:S02]  /*1490*/  ISETP.NE.AND P4, PT, R17, R14, PT ;  /* 0x0000000e1100720c */ /* 0x000fe40003f85270 */
[----:B------:R-:W-:Y:S01]  /*14a0*/  LEA R54, R54, UR5, 0x2 ;  /* 0x0000000536367c11 */ /* 0x000fe2000f8e10ff */
[----:B------:R0:W-:Y:S01]  /*14b0*/  @P6 STS [R34], R21 ;  /* 0x0000001522006388 */ /* 0x0001e20000000800 */
[----:B------:R-:W-:-:S02]  /*14c0*/  ISETP.GE.AND P6, PT, R2, R26, PT ;  /* 0x0000001a0200720c */ /* 0x000fc40003fc6270 */
[----:B------:R-:W-:Y:S01]  /*14d0*/  LEA R53, R53, UR5, 0x2 ;  /* 0x0000000535357c11 */ /* 0x000fe2000f8e10ff */
[----:B------:R0:W-:Y:S01]  /*14e0*/  @P0 STS [R49], R12 ;  /* 0x0000000c31000388 */ /* 0x0001e20000000800 */
[----:B------:R-:W-:Y:S02]  /*14f0*/  ISETP.NE.AND P0, PT, R12, R13, PT ;  /* 0x0000000d0c00720c */ /* 0x000fe40003f05270 */
[----:B------:R-:W-:-:S11]  /*1500*/  LEA R46, R46, UR5, 0x2 ;  /* 0x000000052e2e7c11 */ /* 0x000fd6000f8e10ff */
[----:B------:R-:W-:Y:S01]  /*1510*/  @P0 LOP3.LUT R0, R0, 0x1, RZ, 0xfc, !PT ;  /* 0x0000000100000812 */ /* 0x000fe200078efcff */
[----:B------:R0:W-:Y:S01]  /*1520*/  @P0 STS [R24], R13 ;  /* 0x0000000d18000388 */ /* 0x0001e20000000800 */
[----:B------:R-:W-:-:S13]  /*1530*/  ISETP.NE.AND P0, PT, R13, R18, PT ;  /* 0x000000120d00720c */ /* 0x000fda0003f05270 */
[----:B------:R0:W-:Y:S04]  /*1540*/  @P0 STS [R25], R18 ;  /* 0x0000001219000388 */ /* 0x0001e80000000800 */
[----:B------:R0:W-:Y:S04]  /*1550*/  @P1 STS [R32], R19 ;  /* 0x0000001320001388 */ /* 0x0001e80000000800 */
[----:B------:R0:W-:Y:S04]  /*1560*/  @P2 STS [R59], R16 ;  /* 0x000000103b002388 */ /* 0x0001e80000000800 */
[----:B------:R0:W-:Y:S04]  /*1570*/  @P3 STS [R54], R17 ;  /* 0x0000001136003388 */ /* 0x0001e80000000800 */
[----:B------:R0:W-:Y:S04]  /*1580*/  @P4 STS [R53], R14 ;  /* 0x0000000e35004388 */ /* 0x0001e80000000800 */
[----:B------:R0:W-:Y:S01]  /*1590*/  @P5 STS [R46], R15 ;  /* 0x0000000f2e005388 */ /* 0x0001e20000000800 */
[----:B------:R-:W-:Y:S06]  /*15a0*/  BAR.SYNC.DEFER_BLOCKING 0x0 ;  /* 0x0000000000007b1d */ /* 0x000fec0000010000 */
[----:B------:R-:W-:Y:S05]  /*15b0*/  @P6 BRA `(.L_x_3109) ;  /* 0x0000000000406947 */ /* 0x000fea0003800000 */
[----:B0-----:R-:W0:Y:S01]  /*15c0*/  LDC.64 R12, c[0x0][0x390] ;  /* 0x0000e400ff0c7b82 */ /* 0x001e220000000a00 */
[C---:B------:R-:W-:Y:S01]  /*15d0*/  LEA R3, R2.reuse, UR5, 0x2 ;  /* 0x0000000502037c11 */ /* 0x040fe2000f8e10ff */
[----:B------:R-:W-:Y:S02]  /*15e0*/  IMAD.MOV.U32 R15, RZ, RZ, R2 ;  /* 0x000000ffff0f7224 */ /* 0x000fe400078e0002 */
[----:B0-----:R-:W-:-:S04]  /*15f0*/  IMAD.WIDE.U32 R12, R2, 0x4, R12 ;  /* 0x00000004020c7825 */ /* 0x001fc800078e000c */
[----:B------:R-:W-:Y:S02]  /*1600*/  IMAD.MOV.U32 R14, RZ, RZ, R12 ;  /* 0x000000ffff0e7224 */ /* 0x000fe400078e000c */
[----:B------:R-:W-:-:S07]  /*1610*/  IMAD.MOV.U32 R19, RZ, RZ, R13 ;  /* 0x000000ffff137224 */ /* 0x000fce00078e000d */
.L_x_3110:
[----:B-1----:R0:W1:Y:S01]  /*1620*/  LDS R17, [R3] ;  /* 0x0000000003117984 */ /* 0x0020620000000800 */
[----:B------:R-:W-:Y:S01]  /*1630*/  IMAD.MOV.U32 R12, RZ, RZ, R14 ;  /* 0x000000ffff0c7224 */ /* 0x000fe200078e000e */
[----:B------:R-:W-:Y:S01]  /*1640*/  IADD3 R14, P6, PT, R14, 0x800, RZ ;  /* 0x000008000e0e7810 */ /* 0x000fe20007fde0ff */
[--C-:B------:R-:W-:Y:S02]  /*1650*/  IMAD.MOV.U32 R13, RZ, RZ, R19.reuse ;  /* 0x000000ffff0d7224 */ /* 0x100fe400078e0013 */
[----:B------:R-:W-:Y:S02]  /*1660*/  VIADD R15, R15, 0x200 ;  /* 0x000002000f0f7836 */ /* 0x000fe40000000000 */
[----:B------:R-:W-:Y:S02]  /*1670*/  IMAD.X R19, RZ, RZ, R19, P6 ;  /* 0x000000ffff137224 */ /* 0x000fe400030e0613 */
[----:B0-----:R-:W-:Y:S01]  /*1680*/  VIADD R3, R3, 0x800 ;  /* 0x0000080003037836 */ /* 0x001fe20000000000 */
[----:B------:R-:W-:Y:S01]  /*1690*/  ISETP.GE.AND P6, PT, R15, R26, PT ;  /* 0x0000001a0f00720c */ /* 0x000fe20003fc6270 */
[----:B-1----:R1:W-:-:S12]  /*16a0*/  STG.E desc[UR8][R12.64], R17 ;  /* 0x000000110c007986 */ /* 0x0023d8000c101908 */
[----:B------:R-:W-:Y:S05]  /*16b0*/  @!P6 BRA `(.L_x_3110) ;  /* 0xfffffffc00d8e947 */ /* 0x000fea000383ffff */
.L_x_3109:
[----:B------:R-:W-:Y:S05]  /*16c0*/  BSYNC.RECONVERGENT B0 ;  /* 0x0000000000007941 */ /* 0x000fea0003800200 */
.L_x_3108:
[----:B------:R-:W-:Y:S01]  /*16d0*/  BAR.SYNC.DEFER_BLOCKING 0x0 ;  /* 0x0000000000007b1d */ /* 0x000fe20000010000 */
[----:B01----:R-:W-:Y:S02]  /*16e0*/  P2R R12, PR, RZ, 0x1 ;  /* 0x00000001ff0c7803 */ /* 0x003fe40000000000 */
[C---:B------:R-:W-:Y:S02]  /*16f0*/  LOP3.LUT P0, RZ, R0.reuse, 0x40, RZ, 0xc0, !PT ;  /* 0x0000004000ff7812 */ /* 0x040fe4000780c0ff */
[----:B------:R-:W-:Y:S01]  /*1700*/  P2R R13, PR, RZ, 0x2 ;  /* 0x00000002ff0d7803 */ /* 0x000fe20000000000 */
[----:B------:R-:W-:Y:S01]  /*1710*/  BSSY.RECONVERGENT B0, `(.L_x_3111) ;  /* 0x0000031000007945 */ /* 0x000fe20003800200 */
[----:B------:R-:W-:Y:S01]  /*1720*/  P2R R3, PR, RZ, 0x1 ;  /* 0x00000001ff037803 */ /* 0x000fe20000000000 */
[----:B------:R-:W-:Y:S01]  /*1730*/  BAR.SYNC.DEFER_BLOCKING 0x0 ;  /* 0x0000000000007b1d */ /* 0x000fe20000010000 */
[C---:B------:R-:W-:Y:S02]  /*1740*/  LOP3.LUT P0, RZ, R0.reuse, 0x80, RZ, 0xc0, !PT ;  /* 0x0000008000ff7812 */ /* 0x040fe4000780c0ff */
[----:B------:R-:W-:-:S02]  /*1750*/  LOP3.LUT P1, RZ, R0, 0x20, RZ, 0xc0, !PT ;  /* 0x0000002000ff7812 */ /* 0x000fc4000782c0ff */
[----:B------:R-:W-:Y:S02]  /*1760*/  P2R R14, PR, RZ, 0x4 ;  /* 0x00000004ff0e7803 */ /* 0x000fe40000000000 */
[C---:B------:R-:W-:Y:S02]  /*1770*/  LOP3.LUT P2, RZ, R0.reuse, 0x10, RZ, 0xc0, !PT ;  /* 0x0000001000ff7812 */ /* 0x040fe4000784c0ff */
[----:B------:R-:W-:Y:S02]  /*1780*/  P2R R15, PR, RZ, 0x8 ;  /* 0x00000008ff0f7803 */ /* 0x000fe40000000000 */
[C---:B------:R-:W-:Y:S02]  /*1790*/  LOP3.LUT P3, RZ, R0.reuse, 0x8, RZ, 0xc0, !PT ;  /* 0x0000000800ff7812 */ /* 0x040fe4000786c0ff */
[----:B------:R-:W-:Y:S02]  /*17a0*/  P2R R16, PR, RZ, 0x10 ;  /* 0x00000010ff107803 */ /* 0x000fe40000000000 */
[----:B------:R-:W-:-:S02]  /*17b0*/  LOP3.LUT P4, RZ, R0, 0x4, RZ, 0xc0, !PT ;  /* 0x0000000400ff7812 */ /* 0x000fc4000788c0ff */
[----:B------:R-:W-:Y:S02]  /*17c0*/  P2R R17, PR, RZ, 0x20 ;  /* 0x00000020ff117803 */ /* 0x000fe40000000000 */
[C---:B------:R-:W-:Y:S02]  /*17d0*/  LOP3.LUT P5, RZ, R0.reuse, 0x2, RZ, 0xc0, !PT ;  /* 0x0000000200ff7812 */ /* 0x040fe400078ac0ff */
[----:B------:R-:W-:Y:S01]  /*17e0*/  LOP3.LUT P6, RZ, R0, 0x1, RZ, 0xc0, !PT ;  /* 0x0000000100ff7812 */ /* 0x000fe200078cc0ff */
[----:B------:R0:W-:Y:S01]  /*17f0*/  @P0 STS [R31], R44 ;  /* 0x0000002c1f000388 */ /* 0x0001e20000000800 */
[----:B------:R-:W-:-:S13]  /*1800*/  ISETP.NE.AND P0, PT, R3, RZ, PT ;  /* 0x000000ff0300720c */ /* 0x000fda0003f05270 */
[----:B------:R0:W-:Y:S01]  /*1810*/  @P0 STS [R30], R45 ;  /* 0x0000002d1e000388 */ /* 0x0001e20000000800 */
[----:B------:R-:W-:-:S03]  /*1820*/  ISETP.NE.AND P0, PT, R12, RZ, PT ;  /* 0x000000ff0c00720c */ /* 0x000fc60003f05270 */
        /* <DEDUP_REMOVED lines=11> */
[----:B------:R-:W-:-:S03]  /*18e0*/  ISETP.GE.AND P6, PT, R2, R26, PT ;  /* 0x0000001a0200720c */ /* 0x000fc60003fc6270 */
        /* <DEDUP_REMOVED lines=10> */
[----:B0-----:R-:W-:-:S07]  /*1990*/  IMAD.WIDE.U32 R4, R2, 0x4, R4 ;  /* 0x0000000402047825 */ /* 0x001fce00078e0004 */
.L_x_3113:
[----:B------:R0:W1:Y:S01]  /*19a0*/  LDS R3, [R0] ;  /* 0x0000000000037984 */ /* 0x0000620000000800 */
[----:B------:R-:W-:-:S05]  /*19b0*/  VIADD R2, R2, 0x200 ;  /* 0x0000020002027836 */ /* 0x000fca0000000000 */
[----:B------:R-:W-:Y:S01]  /*19c0*/  ISETP.GE.AND P0, PT, R2, R26, PT ;  /* 0x0000001a0200720c */ /* 0x000fe20003f06270 */
[----:B0-----:R-:W-:Y:S01]  /*19d0*/  VIADD R0, R0, 0x800 ;  /* 0x0000080000007836 */ /* 0x001fe20000000000 */
[----:B-1----:R0:W-:Y:S02]  /*19e0*/  STG.E desc[UR8][R4.64], R3 ;  /* 0x0000000304007986 */ /* 0x0021e4000c101908 */
[----:B0-----:R-:W-:-:S05]  /*19f0*/  IADD3 R4, P1, PT, R4, 0x800, RZ ;  /* 0x0000080004047810 */ /* 0x001fca0007f3e0ff */
[----:B------:R-:W-:-:S04]  /*1a00*/  IMAD.X R5, RZ, RZ, R5, P1 ;  /* 0x000000ffff057224 */ /* 0x000fc800008e0605 */
[----:B------:R-:W-:Y:S05]  /*1a10*/  @!P0 BRA `(.L_x_3113) ;  /* 0xfffffffc00e08947 */ /* 0x000fea000383ffff */
.L_x_3112:
[----:B------:R-:W-:Y:S05]  /*1a20*/  BSYNC.RECONVERGENT B0 ;  /* 0x0000000000007941 */ /* 0x000fea0003800200 */
.L_x_3111:
[----:B------:R-:W-:Y:S06]  /*1a30*/  BAR.SYNC.DEFER_BLOCKING 0x0 ;  /* 0x0000000000007b1d */ /* 0x000fec0000010000 */
[----:B------:R-:W-:Y:S05]  /*1a40*/  EXIT ;  /* 0x000000000000794d */ /* 0x000fea0003800000 */
.L_x_3107:
        /* <DEDUP_REMOVED lines=27> */
[----:B------:R-:W0:Y:S01]  /*1c00*/  S2UR UR5, SR_CgaCtaId ;  /* 0x00000000000579c3 */ /* 0x000e220000008800 */
[----:B------:R-:W-:Y:S01]  /*1c10*/  SHF.R.U32.HI R54, RZ, 0x5, R55 ;  /* 0x00000005ff367819 */ /* 0x000fe20000011637 */
[----:B------:R-:W-:Y:S01]  /*1c20*/  UMOV UR4, 0x400 ;  /* 0x0000040000047882 */ /* 0x000fe20000000000 */
[----:B---3--:R-:W-:-:S03]  /*1c30*/  IADD3 R18, P0, PT, R18, UR6, RZ ;  /* 0x0000000612127c10 */ /* 0x008fc6000ff1e0ff */
[----:B--2---:R-:W-:Y:S01]  /*1c40*/  IMAD R17, R54, 0x1c0, R53 ;  /* 0x000001c036117824 */ /* 0x004fe200078e0235 */
[----:B------:R-:W-:Y:S01]  /*1c50*/  IADD3.X R19, PT, PT, R15, UR7, RZ, P0, !PT ;  /* 0x000000070f137c10 */ /* 0x000fe200087fe4ff */
[----:B0-----:R-:W-:-:S06]  /*1c60*/  ULEA UR4, UR5, UR4, 0x18 ;  /* 0x0000000405047291 */ /* 0x001fcc000f8ec0ff */
[----:B------:R-:W-:-:S05]  /*1c70*/  LEA R35, R17, UR4, 0x2 ;  /* 0x0000000411237c11 */ /* 0x000fca000f8e10ff */
[----:B------:R-:W-:Y:S01]  /*1c80*/  IMAD R34, R53, 0x34, R35 ;  /* 0x0000003435227824 */ /* 0x000fe200078e0223 */
[----:B----4-:R-:W-:Y:S04]  /*1c90*/  STS [R35], R0 ;  /* 0x0000000023007388 */ /* 0x010fe80000000800 */
[----:B-----5:R-:W-:Y:S04]  /*1ca0*/  STS [R35+0x80], R3 ;  /* 0x0000800323007388 */ /* 0x020fe80000000800 */
        /* <DEDUP_REMOVED lines=11> */
[----:B------:R0:W-:Y:S01]  /*1d60*/  STS [R35+0x680], R21 ;  /* 0x0006801523007388 */ /* 0x0001e20000000800 */
[----:B------:R-:W-:-:S03]  /*1d70*/  NOP ;  /* 0x0000000000007918 */ /* 0x000fc60000000000 */
[----:B------:R-:W1:Y:S01]  /*1d80*/  LDS.64 R4, [R34] ;  /* 0x0000000022047984 */ /* 0x000e620000000a00 */
[----:B0-----:R-:W0:Y:S03]  /*1d90*/  LDC.64 R20, c[0x0][0x380] ;  /* 0x0000e000ff147b82 */ /* 0x001e260000000a00 */
[----:B------:R-:W-:Y:S04]  /*1da0*/  LDS.64 R6, [R34+0x8] ;  /* 0x0000080022067984 */ /* 0x000fe80000000a00 */
[----:B------:R-:W-:Y:S04]  /*1db0*/  LDS.64 R8, [R34+0x10] ;  /* 0x0000100022087984 */ /* 0x000fe80000000a00 */
[----:B------:R-:W-:Y:S04]  /*1dc0*/  LDS.64 R10, [R34+0x18] ;  /* 0x00001800220a7984 */ /* 0x000fe80000000a00 */
[----:B------:R-:W-:Y:S04]  /*1dd0*/  LDS.64 R12, [R34+0x20] ;  /* 0x00002000220c7984 */ /* 0x000fe80000000a00 */
[----:B------:R-:W-:Y:S04]  /*1de0*/  LDS.64 R14, [R34+0x28] ;  /* 0x00002800220e7984 */ /* 0x000fe80000000a00 */
[----:B------:R-:W2:Y:S01]  /*1df0*/  LDS.64 R16, [R34+0x30] ;  /* 0x0000300022107984 */ /* 0x000ea20000000a00 */
[----:B------:R-:W-:Y:S06]  /*1e00*/  BAR.SYNC.DEFER_BLOCKING 0x0 ;  /* 0x0000000000007b1d */ /* 0x000fec0000010000 */
[----:B------:R-:W3:Y:S04]  /*1e10*/  LDG.E R0, desc[UR8][R18.64] ;  /* 0x0000000812007981 */ /* 0x000ee8000c1e1900 */
[----:B------:R-:W4:Y:S04]  /*1e20*/  LDG.E R3, desc[UR8][R18.64+0x80] ;  /* 0x0000800812037981 */ /* 0x000f28000c1e1900 */
[----:B------:R-:W5:Y:S04]  /*1e30*/  LDG.E R22, desc[UR8][R18.64+0x100] ;  /* 0x0001000812167981 */ /* 0x000f68000c1e1900 */
[----:B------:R-:W2:Y:S04]  /*1e40*/  LDG.E R23, desc[UR8][R18.64+0x180] ;  /* 0x0001800812177981 */ /* 0x000ea8000c1e1900 */
        /* <DEDUP_REMOVED lines=10> */
[----:B---3--:R-:W-:Y:S04]  /*1ef0*/  STS [R35], R0 ;  /* 0x0000000023007388 */ /* 0x008fe80000000800 */
[----:B----4-:R0:W-:Y:S04]  /*1f00*/  STS [R35+0x80], R3 ;  /* 0x0000800323007388 */ /* 0x0101e80000000800 */
[----:B-----5:R-:W-:Y:S04]  /*1f10*/  STS [R35+0x100], R22 ;  /* 0x0001001623007388 */ /* 0x020fe80000000800 */
[----:B--2---:R-:W-:Y:S01]  /*1f20*/  STS [R35+0x180], R23 ;  /* 0x0001801723007388 */ /* 0x004fe20000000800 */
[----:B0-----:R-:W-:-:S03]  /*1f30*/  IMAD.WIDE R2, R2, 0x7000, R20 ;  /* 0x0000700002027825 */ /* 0x001fc600078e0214 */
[----:B------:R-:W-:Y:S04]  /*1f40*/  STS [R35+0x200], R24 ;  /* 0x0002001823007388 */ /* 0x000fe80000000800 */
[----:B------:R-:W-:Y:S04]  /*1f50*/  STS [R35+0x280], R25 ;  /* 0x0002801923007388 */ /* 0x000fe80000000800 */
[----:B------:R0:W-:Y:S04]  /*1f60*/  STS [R35+0x300], R26 ;  /* 0x0003001a23007388 */ /* 0x0001e80000000800 */
[----:B------:R-:W-:Y:S04]  /*1f70*/  STS [R35+0x380], R27 ;  /* 0x0003801b23007388 */ /* 0x000fe80000000800 */
[----:B------:R-:W-:Y:S04]  /*1f80*/  STS [R35+0x400], R28 ;  /* 0x0004001c23007388 */ /* 0x000fe80000000800 */
[----:B------:R-:W-:Y:S04]  /*1f90*/  STS [R35+0x480], R29 ;  /* 0x0004801d23007388 */ /* 0x000fe80000000800 */
[----:B------:R-:W-:Y:S04]  /*1fa0*/  STS [R35+0x500], R30 ;  /* 0x0005001e23007388 */ /* 0x000fe80000000800 */
[----:B------:R-:W-:Y:S04]  /*1fb0*/  STS [R35+0x580], R31 ;  /* 0x0005801f23007388 */ /* 0x000fe80000000800 */
[----:B------:R-:W-:Y:S04]  /*1fc0*/  STS [R35+0x600], R32 ;  /* 0x0006002023007388 */ /* 0x000fe80000000800 */
[----:B------:R-:W-:Y:S01]  /*1fd0*/  STS [R35+0x680], R33 ;  /* 0x0006802123007388 */ /* 0x000fe20000000800 */
[----:B------:R-:W-:-:S03]  /*1fe0*/  NOP ;  /* 0x0000000000007918 */ /* 0x000fc60000000000 */
[----:B------:R-:W-:Y:S04]  /*1ff0*/  LDS.64 R50, [R34] ;  /* 0x0000000022327984 */ /* 0x000fe80000000a00 */
[----:B------:R-:W-:Y:S04]  /*2000*/  LDS.64 R48, [R34+0x8] ;  /* 0x0000080022307984 */ /* 0x000fe80000000a00 */
[----:B------:R-:W-:Y:S04]  /*2010*/  LDS.64 R46, [R34+0x10] ;  /* 0x00001000222e7984 */ /* 0x000fe80000000a00 */
[----:B------:R-:W-:Y:S04]  /*2020*/  LDS.64 R44, [R34+0x18] ;  /* 0x00001800222c7984 */ /* 0x000fe80000000a00 */
[----:B------:R-:W-:Y:S04]  /*2030*/  LDS.64 R18, [R34+0x20] ;  /* 0x0000200022127984 */ /* 0x000fe80000000a00 */
[----:B------:R-:W-:Y:S04]  /*2040*/  LDS.64 R20, [R34+0x28] ;  /* 0x0000280022147984 */ /* 0x000fe80000000a00 */
[----:B------:R-:W-:Y:S01]  /*2050*/  LDS.64 R22, [R34+0x30] ;  /* 0x0000300022167984 */ /* 0x000fe20000000a00 */
[----:B------:R-:W-:Y:S06]  /*2060*/  BAR.SYNC.DEFER_BLOCKING 0x0 ;  /* 0x0000000000007b1d */ /* 0x000fec0000010000 */
[----:B------:R2:W3:Y:S01]  /*2070*/  LDG.E R52, desc[UR8][R2.64+-0x4] ;  /* 0xfffffc0802347981 */ /* 0x0004e2000c1e1900 */
[----:B0-----:R-:W-:-:S02]  /*2080*/  LEA R26, R55, UR4, 0x2 ;  /* 0x00000004371a7c11 */ /* 0x001fc4000f8e10ff */
[----:B------:R-:W-:Y:S02]  /*2090*/  ISETP.NE.AND P0, PT, R55, RZ, PT ;  /* 0x000000ff3700720c */ /* 0x000fe40003f05270 */
[----:B-1----:R-:W-:Y:S01]  /*20a0*/  ISETP.NE.AND P1, PT, R4, R5, PT ;  /* 0x000000050400720c */ /* 0x002fe20003f25270 */
[----:B------:R-:W-:Y:S01]  /*20b0*/  STS [R26+0x8c0], R17 ;  /* 0x0008c0111a007388 */ /* 0x000fe20000000800 */
[----:B------:R-:W-:Y:S01]  /*20c0*/  BAR.SYNC.DEFER_BLOCKING 0x0 ;  /* 0x0000000000007b1d */ /* 0x000fe20000010000 */
[----:B------:R-:W-:Y:S02]  /*20d0*/  ISETP.NE.AND P2, PT, R5, R6, PT ;  /* 0x000000060500720c */ /* 0x000fe40003f45270 */
[----:B------:R-:W-:Y:S02]  /*20e0*/  ISETP.NE.AND P3, PT, R6, R7, PT ;  /* 0x000000070600720c */ /* 0x000fe40003f65270 */
[----:B------:R-:W-:Y:S02]  /*20f0*/  ISETP.NE.AND P4, PT, R7, R8, PT ;  /* 0x000000080700720c */ /* 0x000fe40003f85270 */
[----:B------:R-:W-:-:S02]  /*2100*/  SEL R25, RZ, 0x1, !P1 ;  /* 0x00000001ff197807 */ /* 0x000fc40004800000 */
[----:B------:R-:W-:Y:S02]  /*2110*/  SEL R0, RZ, 0x1, !P2 ;  /* 0x00000001ff007807 */ /* 0x000fe40005000000 */
[----:B--2---:R-:W-:Y:S02]  /*2120*/  SEL R2, RZ, 0x1, !P3 ;  /* 0x00000001ff027807 */ /* 0x004fe40005800000 */
[----:B------:R-:W-:Y:S02]  /*2130*/  SEL R3, RZ, 0x1, !P4 ;  /* 0x00000001ff037807 */ /* 0x000fe40006000000 */
[----:B------:R-:W-:Y:S02]  /*2140*/  ISETP.NE.AND P4, PT, R8, R9, PT ;  /* 0x000000090800720c */ /* 0x000fe40003f85270 */
[----:B------:R-:W-:Y:S02]  /*2150*/  ISETP.NE.AND P2, PT, R9, R10, PT ;  /* 0x0000000a0900720c */ /* 0x000fe40003f45270 */
[----:B------:R-:W-:Y:S01]  /*2160*/  ISETP.NE.AND P3, PT, R10, R11, PT ;  /* 0x0000000b0a00720c */ /* 0x000fe20003f65270 */
[----:B---3--:R-:W0:Y:S01]  /*2170*/  @P0 LDS R52, [R26+0x8bc] ;  /* 0x0008bc001a340984 */ /* 0x008e220000000800 */
[----:B------:R-:W-:Y:S01]  /*2180*/  BAR.SYNC.DEFER_BLOCKING 0x0 ;  /* 0x0000000000007b1d */ /* 0x000fe20000010000 */
[----:B0-----:R-:W-:-:S04]  /*2190*/  ISETP.NE.AND P0, PT, R52, R4, PT ;  /* 0x000000043400720c */ /* 0x001fc80003f05270 */
[----:B------:R-:W-:-:S04]  /*21a0*/  SEL R24, RZ, 0x1, !P0 ;  /* 0x00000001ff187807 */ /* 0x000fc80004000000 */
[----:B------:R-:W-:Y:S02]  /*21b0*/  IADD3 R0, P5, P6, R0, R25, R24 ;  /* 0x0000001900007210 */ /* 0x000fe40007ebe018 */
[----:B------:R-:W-:Y:S02]  /*21c0*/  SEL R25, RZ, 0x1, !P2 ;  /* 0x00000001ff197807 */ /* 0x000fe40005000000 */
[----:B------:R-:W-:Y:S02]  /*21d0*/  IADD3 R0, P0, P1, R3, R0, R2 ;  /* 0x0000000003007210 */ /* 0x000fe4000791e002 */
[----:B------:R-:W-:Y:S02]  /*21e0*/  SEL R2, RZ, 0x1, !P4 ;  /* 0x00000001ff027807 */ /* 0x000fe40006000000 */
[----:B------:R-:W-:Y:S02]  /*21f0*/  ISETP.NE.AND P4, PT, R11, R12, PT ;  /* 0x0000000c0b00720c */ /* 0x000fe40003f85270 */
[----:B------:R-:W-:-:S02]  /*2200*/  IADD3.X R29, PT, PT, RZ, RZ, RZ, P5, P6 ;  /* 0x000000ffff1d7210 */ /* 0x000fc40002fec4ff */
[----:B------:R-:W-:Y:S02]  /*2210*/  ISETP.NE.AND P2, PT, R12, R13, PT ;  /* 0x0000000d0c00720c */ /* 0x000fe40003f45270 */
[----:B------:R-:W-:Y:S02]  /*2220*/  SEL R24, RZ, 0x1, !P3 ;  /* 0x00000001ff187807 */ /* 0x000fe40005800000 */
[----:B------:R-:W-:Y:S02]  /*2230*/  SEL R3, RZ, 0x1, !P4 ;  /* 0x00000001ff037807 */ /* 0x000fe40006000000 */
[----:B------:R-:W-:Y:S02]  /*2240*/  IADD3 R0, P3, P4, R25, R0, R2 ;  /* 0x0000000019007210 */ /* 0x000fe40007c7e002 */
[----:B------:R-:W-:Y:S02]  /*2250*/  ISETP.NE.AND P5, PT, R13, R14, PT ;  /* 0x0000000e0d00720c */ /* 0x000fe40003fa5270 */
[----:B------:R-:W-:-:S02]  /*2260*/  IADD3.X R29, PT, PT, RZ, R29, RZ, P0, P1 ;  /* 0x0000001dff1d7210 */ /* 0x000fc400007e24ff */
[----:B------:R-:W-:Y:S02]  /*2270*/  SEL R2, RZ, 0x1, !P2 ;  /* 0x00000001ff027807 */ /* 0x000fe40005000000 */
[----:B------:R-:W-:Y:S02]  /*2280*/  IADD3 R0, P6, P2, R3, R0, R24 ;  /* 0x0000000003007210 */ /* 0x000fe40007ade018 */
[----:B------:R-:W-:Y:S02]  /*2290*/  SEL R3, RZ, 0x1, !P5 ;  /* 0x00000001ff037807 */ /* 0x000fe40006800000 */
[----:B------:R-:W-:Y:S02]  /*22a0*/  ISETP.NE.AND P1, PT, R14, R15, PT ;  /* 0x0000000f0e00720c */ /* 0x000fe40003f25270 */
[----:B------:R-:W-:Y:S02]  /*22b0*/  ISETP.NE.AND P0, PT, R15, R16, PT ;  /* 0x000000100f00720c */ /* 0x000fe40003f05270 */
[----:B------:R-:W-:-:S02]  /*22c0*/  IADD3.X R29, PT, PT, RZ, R29, RZ, P3, P4 ;  /* 0x0000001dff1d7210 */ /* 0x000fc40001fe84ff */
[----:B------:R-:W-:Y:S02]  /*22d0*/  IADD3 R0, P3, P4, R3, R0, R2 ;  /* 0x0000000003007210 */ /* 0x000fe40007c7e002 */
[----:B------:R-:W-:Y:S02]  /*22e0*/  ISETP.NE.AND P5, PT, R16, R17, PT ;  /* 0x000000111000720c */ /* 0x000fe40003fa5270 */
[----:B------:R-:W-:Y:S02]  /*22f0*/  SEL R2, RZ, 0x1, !P1 ;  /* 0x00000001ff027807 */ /* 0x000fe40004800000 */
[----:B------:R-:W-:Y:S02]  /*2300*/  SEL R25, RZ, 0x1, !P0 ;  /* 0x00000001ff197807 */ /* 0x000fe40004000000 */
[----:B------:R-:W-:Y:S02]  /*2310*/  IADD3.X R29, PT, PT, RZ, R29, RZ, P6, P2 ;  /* 0x0000001dff1d7210 */ /* 0x000fe400037e44ff */
[----:B------:R-:W-:-:S02]  /*2320*/  SEL R3, RZ, 0x1, !P5 ;  /* 0x00000001ff037807 */ /* 0x000fc40006800000 */
[----:B------:R-:W-:Y:S02]  /*2330*/  IADD3 R0, P0, P1, R25, R0, R2 ;  /* 0x0000000019007210 */ /* 0x000fe4000791e002 */
[----:B------:R-:W-:Y:S02]  /*2340*/  IADD3.X R29, PT, PT, RZ, R29, RZ, P3, P4 ;  /* 0x0000001dff1d7210 */ /* 0x000fe40001fe84ff */
[----:B------:R-:W-:Y:S02]  /*2350*/  IADD3 R0, P2, PT, R0, R3, RZ ;  /* 0x0000000300007210 */ /* 0x000fe40007f5e0ff */
[----:B------:R-:W-:Y:S02]  /*2360*/  IADD3.X R29, PT, PT, RZ, R29, RZ, P0, P1 ;  /* 0x0000001dff1d7210 */ /* 0x000fe400007e24ff */
[C---:B------:R-:W-:Y:S01]  /*2370*/  ISETP.NE.AND P3, PT, R54.reuse, 0xc, PT ;  /* 0x0000000c3600780c */ /* 0x040fe20003f65270 */
[----:B------:R-:W0:Y:S01]  /*2380*/  SHFL.UP PT, R3, R0, 0x1, RZ ;  /* 0x0420000000037989 */ /* 0x000e2200000e00ff */
[----:B------:R-:W-:Y:S01]  /*2390*/  ISETP.NE.AND P6, PT, R54, 0xd, PT ;  /* 0x0000000d3600780c */ /* 0x000fe20003fc5270 */
[----:B------:R-:W-:Y:S01]  /*23a0*/  IMAD.X R29, RZ, RZ, R29, P2 ;  /* 0x000000ffff1d7224 */ /* 0x000fe200010e061d */
[----:B------:R-:W-:-:S02]  /*23b0*/  ISETP.NE.AND P2, PT, R53, 0x1f, PT ;  /* 0x0000001f3500780c */ /* 0x000fc40003f45270 */
[C---:B------:R-:W-:Y:S02]  /*23c0*/  ISETP.NE.AND P4, PT, R54.reuse, 0xe, PT ;  /* 0x0000000e3600780c */ /* 0x040fe40003f85270 */
[----:B------:R-:W1:Y:S01]  /*23d0*/  SHFL.UP P0, R2, R29, 0x1, RZ ;  /* 0x042000001d027989 */ /* 0x000e6200000000ff */
[----:B------:R-:W-:-:S08]  /*23e0*/  ISETP.NE.AND P5, PT, R54, 0xf, PT ;  /* 0x0000000f3600780c */ /* 0x000fd00003fa5270 */
[----:B------:R-:W-:Y:S02]  /*23f0*/  @!P2 LEA R59, R54, UR4, 0x3 ;  /* 0x00000004363bac11 */ /* 0x000fe4000f8e18ff */
[----:B0-----:R-:W-:-:S04]  /*2400*/  IADD3 R24, P1, PT, R3, R0, RZ ;  /* 0x0000000003187210 */ /* 0x001fc80007f3e0ff */
[----:B-1----:R-:W-:Y:S01]  /*2410*/  SEL R27, R24, R3, P0 ;  /* 0x00000003181b7207 */ /* 0x002fe20000000000 */
[----:B------:R-:W-:-:S05]  /*2420*/  IMAD.X R3, R2, 0x1, R29, P1 ;  /* 0x0000000102037824 */ /* 0x000fca00008e061d */
[----:B------:R-:W-:Y:S02]  /*2430*/  SEL R28, R3, R2, P0 ;  /* 0x00000002031c7207 */ /* 0x000fe40000000000 */
        /* <DEDUP_REMOVED lines=23> */
[----:B------:R-:W-:-:S05]  /*25b0*/  SEL R3, R24, R3, P0 ;  /* 0x0000000318037207 */ /* 0x000fca0000000000 */
[----:B------:R-:W-:Y:S01]  /*25c0*/  @!P2 STS.64 [R59], R2 ;  /* 0x000000023b00a388 */ /* 0x000fe20000000a00 */
[----:B------:R-:W-:Y:S06]  /*25d0*/  BAR.SYNC.DEFER_BLOCKING 0x0 ;  /* 0x0000000000007b1d */ /* 0x000fec0000010000 */
[----:B------:R-:W0:Y:S04]  /*25e0*/  LDS.128 R24, [UR4] ;  /* 0x00000004ff187984 */ /* 0x000e280008000c00 */
[----:B------:R-:W1:Y:S04]  /*25f0*/  LDS.128 R28, [UR4+0x10] ;  /* 0x00001004ff1c7984 */ /* 0x000e680008000c00 */
[----:B------:R-:W2:Y:S04]  /*2600*/  LDS.128 R32, [UR4+0x20] ;  /* 0x00002004ff207984 */ /* 0x000ea80008000c00 */
[----:B------:R-:W3:Y:S04]  /*2610*/  LDS.128 R36, [UR4+0x30] ;  /* 0x00003004ff247984 */ /* 0x000ee80008000c00 */
[----:B------:R-:W4:Y:S01]  /*2620*/  LDS.128 R40, [UR4+0x40] ;  /* 0x00004004ff287984 */ /* 0x000f220008000c00 */
[----:B0-----:R-:W-:-:S04]  /*2630*/  IADD3 R26, P0, PT, R24, R26, RZ ;  /* 0x0000001a181a7210 */ /* 0x001fc80007f1e0ff */
[----:B-1----:R-:W-:-:S04]  /*2640*/  IADD3 R61, P1, PT, R28, R26, RZ ;  /* 0x0000001a1c3d7210 */ /* 0x002fc80007f3e0ff */
[----:B------:R-:W-:Y:S02]  /*2650*/  IADD3.X R27, PT, PT, R29, R25, R27, P1, P0 ;  /* 0x000000191d1b7210 */ /* 0x000fe40000fe041b */
[----:B------:R-:W-:Y:S02]  /*2660*/  IADD3 R29, P1, PT, R30, R61, RZ ;  /* 0x0000003d1e1d7210 */ /* 0x000fe40007f3e0ff */
[----:B------:R-:W-:Y:S02]  /*2670*/  ISETP.NE.AND P0, PT, R54, 0x2, PT ;  /* 0x000000023600780c */ /* 0x000fe40003f05270 */
[----:B--2---:R-:W-:Y:S02]  /*2680*/  IADD3 R59, P2, PT, R32, R29, RZ ;  /* 0x0000001d203b7210 */ /* 0x004fe40007f5e0ff */
[----:B------:R-:W-:Y:S02]  /*2690*/  SEL R28, R26, R24, !P0 ;  /* 0x000000181a1c7207 */ /* 0x000fe40004000000 */
[----:B------:R-:W-:-:S02]  /*26a0*/  IADD3.X R31, PT, PT, R33, R31, R27, P2, P1 ;  /* 0x0000001f211f7210 */ /* 0x000fc400017e241b */
[----:B------:R-:W-:Y:S01]  /*26b0*/  ISETP.NE.AND P0, PT, R54, 0x3, PT ;  /* 0x000000033600780c */ /* 0x000fe20003f05270 */
[----:B------:R-:W0:Y:S01]  /*26c0*/  LDS.128 R24, [UR4+0x50] ;  /* 0x00005004ff187984 */ /* 0x000e220008000c00 */
[----:B------:R-:W-:Y:S02]  /*26d0*/  IADD3 R33, P1, PT, R34, R59, RZ ;  /* 0x0000003b22217210 */ /* 0x000fe40007f3e0ff */
[----:B------:R-:W-:Y:S02]  /*26e0*/  SEL R28, R61, R28, !P0 ;  /* 0x0000001c3d1c7207 */ /* 0x000fe40004000000 */
[----:B------:R-:W-:Y:S02]  /*26f0*/  ISETP.NE.AND P0, PT, R54, 0x4, PT ;  /* 0x000000043600780c */ /* 0x000fe40003f05270 */
[----:B---3--:R-:W-:Y:S02]  /*2700*/  IADD3 R3, P2, PT, R36, R33, RZ ;  /* 0x0000002124037210 */ /* 0x008fe40007f5e0ff */
[----:B------:R-:W-:-:S02]  /*2710*/  SEL R36, R29, R28, !P0 ;  /* 0x0000001c1d247207 */ /* 0x000fc40004000000 */
[----:B------:R-:W-:Y:S02]  /*2720*/  IADD3.X R35, PT, PT, R37, R35, R31, P2, P1 ;  /* 0x0000002325237210 */ /* 0x000fe400017e241f */
[----:B------:R-:W-:Y:S01]  /*2730*/  ISETP.NE.AND P0, PT, R54, 0x5, PT ;  /* 0x000000053600780c */ /* 0x000fe20003f05270 */
[----:B------:R-:W1:Y:S01]  /*2740*/  LDS.128 R28, [UR4+0x60] ;  /* 0x00006004ff1c7984 */ /* 0x000e620008000c00 */
[----:B------:R-:W-:Y:S02]  /*2750*/  IADD3 R61, P1, PT, R38, R3, RZ ;  /* 0x00000003263d7210 */ /* 0x000fe40007f3e0ff */
[----:B------:R-:W-:Y:S02]  /*2760*/  SEL R36, R59, R36, !P0 ;  /* 0x000000243b247207 */ /* 0x000fe40004000000 */
[----:B------:R-:W-:Y:S02]  /*2770*/  ISETP.NE.AND P0, PT, R54, 0x6, PT ;  /* 0x000000063600780c */ /* 0x000fe40003f05270 */
[----:B----4-:R-:W-:-:S02]  /*2780*/  IADD3 R37, P2, PT, R40, R61, RZ ;  /* 0x0000003d28257210 */ /* 0x010fc40007f5e0ff */
[----:B------:R-:W-:Y:S02]  /*2790*/  SEL R36, R33, R36, !P0 ;  /* 0x0000002421247207 */ /* 0x000fe40004000000 */
[----:B------:R-:W-:Y:S02]  /*27a0*/  IADD3.X R39, PT, PT, R41, R39, R35, P2, P1 ;  /* 0x0000002729277210 */ /* 0x000fe400017e2423 */
[----:B------:R-:W2:Y:S01]  /*27b0*/  LDS.128 R32, [UR4+0x70] ;  /* 0x00007004ff207984 */ /* 0x000ea20008000c00 */
[C---:B------:R-:W-:Y:S02]  /*27c0*/  ISETP.NE.AND P0, PT, R54.reuse, 0x7, PT ;  /* 0x000000073600780c */ /* 0x040fe40003f05270 */
[C---:B------:R-:W-:Y:S02]  /*27d0*/  ISETP.NE.AND P1, PT, R54.reuse, 0xa, PT ;  /* 0x0000000a3600780c */ /* 0x040fe40003f25270 */
[----:B------:R-:W-:Y:S02]  /*27e0*/  SEL R36, R3, R36, !P0 ;  /* 0x0000002403247207 */ /* 0x000fe40004000000 */
[----:B------:R-:W-:-:S02]  /*27f0*/  ISETP.NE.AND P0, PT, R54, 0x8, PT ;  /* 0x000000083600780c */ /* 0x000fc40003f05270 */
[----:B------:R-:W-:Y:S02]  /*2800*/  IADD3 R3, P2, PT, R42, R37, RZ ;  /* 0x000000252a037210 */ /* 0x000fe40007f5e0ff */
[----:B------:R-:W-:Y:S02]  /*2810*/  SEL R36, R61, R36, !P0 ;  /* 0x000000243d247207 */ /* 0x000fe40004000000 */
[----:B------:R-:W-:-:S04]  /*2820*/  ISETP.NE.AND P0, PT, R54, 0x9, PT ;  /* 0x000000093600780c */ /* 0x000fc80003f05270 */
[----:B------:R-:W-:Y:S02]  /*2830*/  SEL R36, R37, R36, !P0 ;  /* 0x0000002425247207 */ /* 0x000fe40004000000 */
[----:B------:R-:W-:Y:S02]  /*2840*/  ISETP.NE.AND P0, PT, R54, 0xb, PT ;  /* 0x0000000b3600780c */ /* 0x000fe40003f05270 */
[----:B------:R-:W-:Y:S02]  /*2850*/  SEL R36, R3, R36, !P1 ;  /* 0x0000002403247207 */ /* 0x000fe40004800000 */
[----:B0-----:R-:W-:-:S04]  /*2860*/  IADD3 R3, P1, PT, R24, R3, RZ ;  /* 0x0000000318037210 */ /* 0x001fc80007f3e0ff */
[----:B------:R-:W-:Y:S02]  /*2870*/  SEL R24, R3, R36, !P0 ;  /* 0x0000002403187207 */ /* 0x000fe40004000000 */
[----:B------:R-:W-:Y:S01]  /*2880*/  IADD3 R3, P0, PT, R26, R3, RZ ;  /* 0x000000031a037210 */ /* 0x000fe20007f1e0ff */
[----:B------:R-:W-:Y:S01]  /*2890*/  IMAD.IADD R26, R2, 0x1, -R0 ;  /* 0x00000001021a7824 */ /* 0x000fe200078e0a00 */
[----:B------:R-:W-:Y:S02]  /*28a0*/  IADD3.X R39, PT, PT, R25, R43, R39, P1, P2 ;  /* 0x0000002b19277210 */ /* 0x000fe40000fe4427 */
[----:B------:R-:W-:Y:S02]  /*28b0*/  SEL R24, R3, R24, !P3 ;  /* 0x0000001803187207 */ /* 0x000fe40005800000 */
[----:B-1----:R-:W-:Y:S02]  /*28c0*/  IADD3 R3, P3, PT, R28, R3, RZ ;  /* 0x000000031c037210 */ /* 0x002fe40007f7e0ff */
[----:B------:R-:W-:-:S02]  /*28d0*/  ISETP.NE.AND P1, PT, R53, RZ, PT ;  /* 0x000000ff3500720c */ /* 0x000fc40003f25270 */
[----:B------:R-:W-:Y:S02]  /*28e0*/  SEL R24, R3, R24, !P6 ;  /* 0x0000001803187207 */ /* 0x000fe40007000000 */
[----:B------:R-:W-:Y:S02]  /*28f0*/  IADD3 R3, P6, PT, R30, R3, RZ ;  /* 0x000000031e037210 */ /* 0x000fe40007fde0ff */
[----:B------:R-:W-:Y:S02]  /*2900*/  SEL R25, R26, RZ, P1 ;  /* 0x000000ff1a197207 */ /* 0x000fe40000800000 */
[----:B------:R-:W-:Y:S02]  /*2910*/  SEL R2, R3, R24, !P4 ;  /* 0x0000001803027207 */ /* 0x000fe40006000000 */
[----:B------:R-:W-:Y:S02]  /*2920*/  ISETP.GT.U32.AND P1, PT, R55, 0x1f, PT ;  /* 0x0000001f3700780c */ /* 0x000fe40003f24070 */
[----:B--2---:R-:W-:-:S02]  /*2930*/  IADD3 R3, P2, PT, R32, R3, RZ ;  /* 0x0000000320037210 */ /* 0x004fc40007f5e0ff */
[----:B------:R-:W-:Y:S02]  /*2940*/  IADD3.X R27, PT, PT, R29, R27, R39, P3, P0 ;  /* 0x0000001b1d1b7210 */ /* 0x000fe40001fe0427 */
[----:B------:R-:W-:Y:S02]  /*2950*/  SEL R2, R3, R2, !P5 ;  /* 0x0000000203027207 */ /* 0x000fe40006800000 */
[----:B------:R-:W-:Y:S02]  /*2960*/  IADD3 R0, P3, PT, R34, R3, RZ ;  /* 0x0000000322007210 */ /* 0x000fe40007f7e0ff */
[----:B------:R-:W-:Y:S01]  /*2970*/  IADD3.X R34, PT, PT, R33, R31, R27, P2, P6 ;  /* 0x0000001f21227210 */ /* 0x000fe200017ec41b */
[----:B------:R-:W-:Y:S01]  /*2980*/  IMAD.IADD R25, R25, 0x1, R2 ;  /* 0x0000000119197824 */ /* 0x000fe200078e0202 */
[----:B------:R-:W-:-:S03]  /*2990*/  ISETP.GE.U32.AND P0, PT, R55, 0x20, PT ;  /* 0x000000203700780c */ /* 0x000fc60003f06070 */
[----:B------:R-:W-:Y:S01]  /*29a0*/  IMAD.X R34, R35, 0x1, R34, P3 ;  /* 0x0000000123227824 */ /* 0x000fe200018e0622 */
[----:B------:R-:W-:Y:S01]  /*29b0*/  SEL R2, R26, R25, !P0 ;  /* 0x000000191a027207 */ /* 0x000fe20004000000 */
[----:B------:R-:W-:Y:S08]  /*29c0*/  @P1 BRA `(.L_x_3114) ;  /* 0x0000000800d81947 */ /* 0x000ff00003800000 */
[----:B------:R-:W0:Y:S01]  /*29d0*/  LDC R24, c[0x0][0x374] ;  /* 0x0000dd00ff187b82 */ /* 0x000e220000000800 */
[----:B------:R-:W-:Y:S01]  /*29e0*/  ISETP.NE.AND P0, PT, R55, RZ, PT ;  /* 0x000000ff3700720c */ /* 0x000fe20003f05270 */
[----:B------:R-:W1:Y:S01]  /*29f0*/  LDCU UR5, c[0x0][0x370] ;  /* 0x00006e00ff0577ac */ /* 0x000e620008000800 */
[----:B------:R-:W-:-:S05]  /*2a00*/  LOP3.LUT R30, RZ, R55, RZ, 0x33, !PT ;  /* 0x00000037ff1e7212 */ /* 0x000fca00078e33ff */
[----:B------:R-:W2:Y:S06]  /*2a10*/  LDC.64 R28, c[0x0][0x3a8] ;  /* 0x0000ea00ff1c7b82 */ /* 0x000eac0000000a00 */
[----:B------:R-:W-:Y:S02]  /*2a20*/  @!P0 IMAD.MOV.U32 R26, RZ, RZ, R0 ;  /* 0x000000ffff1a8224 */ /* 0x000fe400078e0000 */
[----:B------:R-:W-:Y:S02]  /*2a30*/  @!P0 IMAD.MOV.U32 R27, RZ, RZ, R34 ;  /* 0x000000ffff1b8224 */ /* 0x000fe400078e0022 */
[----:B------:R-:W-:Y:S01]  /*2a40*/  @!P0 IMAD.MOV.U32 R25, RZ, RZ, 0x0 ;  /* 0x00000000ff198424 */ /* 0x000fe200078e00ff */
[----:B-1----:R-:W-:-:S02]  /*2a50*/  UISETP.GT.U32.AND UP0, UPT, UR5, 0x1f3, UPT ;  /* 0x000001f30500788c */ /* 0x002fc4000bf04070 */
[----:B------:R1:W-:Y:S01]  /*2a60*/  @!P0 STS.64 [UR4+0xb8], R26 ;  /* 0x0000b81aff008988 */ /* 0x0003e20008000a04 */
[----:B0-----:R-:W-:Y:S02]  /*2a70*/  IMAD R35, R24, UR10, R57 ;  /* 0x0000000a18237c24 */ /* 0x001fe4000f8e0239 */
[----:B------:R-:W-:Y:S02]  /*2a80*/  @!P0 IMAD.MOV.U32 R24, RZ, RZ, 0x64 ;  /* 0x00000064ff188424 */ /* 0x000fe400078e00ff */
[----:B--2---:R-:W-:-:S04]  /*2a90*/  IMAD.WIDE R32, R35, 0x10, R28 ;  /* 0x0000001023207825 */ /* 0x004fc800078e021c */
[----:B------:R-:W-:Y:S01]  /*2aa0*/  IMAD.IADD R35, R35, 0x1, R30 ;  /* 0x0000000123237824 */ /* 0x000fe200078e021e */
[----:B------:R1:W-:Y:S01]  /*2ab0*/  @!P0 ST.E.128.STRONG.GPU desc[UR8][R32.64+0x200], R24 ;  /* 0x0002001820008985 */ /* 0x0003e2000c10fd08 */
[----:B------:R-:W-:Y:S05]  /*2ac0*/  BRA.U UP0, `(.L_x_3115) ;  /* 0x0000000100087547 */ /* 0x000fea000b800000 */
[----:B------:R0:W-:Y:S06]  /*2ad0*/  MEMBAR.SC.CTA ;  /* 0x0000000000007992 */ /* 0x0001ec0000000000 */
[----:B0-----:R-:W-:Y:S05]  /*2ae0*/  BRA `(.L_x_3116) ;  /* 0x0000000000087947 */ /* 0x001fea0003800000 */
.L_x_3115:
[----:B------:R-:W-:Y:S05]  /*2af0*/  NANOSLEEP 0x415 ;  /* 0x000004150000795d */ /* 0x000fea0003800000 */
[----:B------:R-:W-:Y:S01]  /*2b00*/  NOP ;  /* 0x0000000000007918 */ /* 0x000fe20000000000 */
.L_x_3116:
[----:B------:R-:W-:-:S05]  /*2b10*/  IMAD.WIDE R28, R35, 0x10, R28 ;  /* 0x00000010231c7825 */ /* 0x000fca00078e021c */
[----:B-1----:R-:W2:Y:S01]  /*2b20*/  LD.E.128.STRONG.GPU R24, desc[UR8][R28.64+0x200] ;  /* 0x000200081c187980 */ /* 0x002ea2000c10fd00 */
[----:B------:R-:W-:Y:S01]  /*2b30*/  UMOV UR5, 0xffffffff ;  /* 0xffffffff00057882 */ /* 0x000fe20000000000 */
[----:B--2---:R-:W-:-:S04]  /*2b40*/  ISETP.NE.U32.AND P0, PT, R24, 0x63, PT ;  /* 0x000000631800780c */ /* 0x004fc80003f05070 */
[----:B------:R-:W-:Y:S01]  /*2b50*/  ISETP.NE.AND.EX P0, PT, R25, RZ, PT, P0 ;  /* 0x000000ff1900720c */ /* 0x000fe20003f05300 */
[----:B------:R-:W-:-:S12]  /*2b60*/  BRA.DIV UR5, `(.L_x_3117) ;  /* 0x0000006a059c7947 */ /* 0x000fd8000b800000 */
[----:B------:R-:W-:-:S13]  /*2b70*/  VOTE.ANY P0, !P0 ;  /* 0x0000000000ff7806 */ /* 0x000fda0004000100 */
.L_x_3170:
[----:B------:R-:W-:Y:S05]  /*2b80*/  @!P0 BRA `(.L_x_3118) ;  /* 0x0000000000208947 */ /* 0x000fea0003800000 */
.L_x_3120:
[----:B------:R-:W2:Y:S01]  /*2b90*/  LD.E.128.STRONG.GPU R24, desc[UR8][R28.64+0x200] ;  /* 0x000200081c187980 */ /* 0x000ea2000c10fd00 */
[----:B------:R-:W-:Y:S05]  /*2ba0*/  YIELD ;  /* 0x0000000000007946 */ /* 0x000fea0003800000 */
[----:B------:R-:W-:Y:S01]  /*2bb0*/  UMOV UR5, 0xffffffff ;  /* 0xffffffff00057882 */ /* 0x000fe20000000000 */
[----:B--2---:R-:W-:-:S04]  /*2bc0*/  ISETP.NE.U32.AND P0, PT, R24, 0x63, PT ;  /* 0x000000631800780c */ /* 0x004fc80003f05070 */
[----:B------:R-:W-:Y:S01]  /*2bd0*/  ISETP.NE.AND.EX P0, PT, R25, RZ, PT, P0 ;  /* 0x000000ff1900720c */ /* 0x000fe20003f05300 */
[----:B------:R-:W-:-:S12]  /*2be0*/  BRA.DIV UR5, `(.L_x_3119) ;  /* 0x0000006a059c7947 */ /* 0x000fd8000b800000 */
[----:B------:R-:W-:-:S13]  /*2bf0*/  VOTE.ANY P0, !P0 ;  /* 0x0000000000ff7806 */ /* 0x000fda0004000100 */
.L_x_3173:
[----:B------:R-:W-:Y:S05]  /*2c00*/  @P0 BRA `(.L_x_3120) ;  /* 0xfffffffc00e00947 */ /* 0x000fea000383ffff */
.L_x_3118:
[----:B------:R-:W-:Y:S01]  /*2c10*/  UMOV UR5, 0xffffffff ;  /* 0xffffffff00057882 */ /* 0x000fe20000000000 */
[----:B------:R-:W-:-:S04]  /*2c20*/  ISETP.NE.U32.AND P0, PT, R24, 0x65, PT ;  /* 0x000000651800780c */ /* 0x000fc80003f05070 */
[----:B------:R-:W-:Y:S01]  /*2c30*/  ISETP.NE.AND.EX P0, PT, R25, RZ, PT, P0 ;  /* 0x000000ff1900720c */ /* 0x000fe20003f05300 */
[----:B------:R-:W-:-:S12]  /*2c40*/  BRA.DIV UR5, `(.L_x_3121) ;  /* 0x0000006a05a47947 */ /* 0x000fd8000b800000 */
[----:B------:R-:W0:Y:S01]  /*2c50*/  S2R R54, SR_GEMASK ;  /* 0x0000000000367919 */ /* 0x000e220000003c00 */
[----:B------:R-:W-:Y:S01]  /*2c60*/  VOTE.ANY R3, PT, !P0 ;  /* 0x0000000000037806 */ /* 0x000fe200040e0100 */
[----:B------:R-:W-:-:S03]  /*2c70*/  VIADD R39, R53, 0x2 ;  /* 0x0000000235277836 */ /* 0x000fc60000000000 */
[----:B0-----:R-:W-:-:S05]  /*2c80*/  LOP3.LUT R3, R3, 0x80000000, R54, 0xec, !PT ;  /* 0x8000000003037812 */ /* 0x001fca00078eec36 */
[----:B------:R-:W-:-:S05]  /*2c90*/  VIADD R28, R3, 0xffffffff ;  /* 0xffffffff031c7836 */ /* 0x000fca0000000000 */
[----:B------:R-:W-:-:S04]  /*2ca0*/  LOP3.LUT R28, R3, R28, RZ, 0xc, !PT ;  /* 0x0000001c031c7212 */ /* 0x000fc800078e0cff */
[----:B------:R-:W0:Y:S02]  /*2cb0*/  POPC R30, R28 ;  /* 0x0000001c001e7309 */ /* 0x000e240000000000 */
[----:B0-----:R-:W0:Y:S01]  /*2cc0*/  SHFL.DOWN PT, R36, R26, 0x1, R30 ;  /* 0x082000001a247989 */ /* 0x001e2200000e001e */
[----:B------:R-:W-:-:S03]  /*2cd0*/  ISETP.GE.AND P0, PT, R53, R30, PT ;  /* 0x0000001e3500720c */ /* 0x000fc60003f06270 */
[----:B------:R-:W1:Y:S01]  /*2ce0*/  SHFL.DOWN PT, R37, R27, 0x1, R30 ;  /* 0x082000001b257989 */ /* 0x000e6200000e001e */
[----:B0-----:R-:W-:-:S04]  /*2cf0*/  SEL R3, R36, RZ, !P0 ;  /* 0x000000ff24037207 */ /* 0x001fc80004000000 */
[----:B------:R-:W-:Y:S02]  /*2d00*/  IADD3 R38, P1, PT, R26, R3, RZ ;  /* 0x000000031a267210 */ /* 0x000fe40007f3e0ff */
[----:B-1----:R-:W-:Y:S02]  /*2d10*/  SEL R37, R37, RZ, !P0 ;  /* 0x000000ff25257207 */ /* 0x002fe40004000000 */
[----:B------:R-:W-:Y:S01]  /*2d20*/  ISETP.GT.AND P0, PT, R39, R30, PT ;  /* 0x0000001e2700720c */ /* 0x000fe20003f04270 */
[----:B------:R-:W0:Y:S02]  /*2d30*/  SHFL.DOWN PT, R31, R38, 0x2, R30 ;  /* 0x08400000261f7989 */ /* 0x000e2400000e001e */
[----:B------:R-:W-:-:S05]  /*2d40*/  IMAD.X R37, R27, 0x1, R37, P1 ;  /* 0x000000011b257824 */ /* 0x000fca00008e0625 */
[----:B------:R-:W1:Y:S01]  /*2d50*/  SHFL.DOWN PT, R36, R37, 0x2, R30 ;  /* 0x0840000025247989 */ /* 0x000e6200000e001e */
[----:B0-----:R-:W-:-:S04]  /*2d60*/  SEL R31, R31, RZ, !P0 ;  /* 0x000000ff1f1f7207 */ /* 0x001fc80004000000 */
[----:B------:R-:W-:Y:S01]  /*2d70*/  IADD3 R27, P1, PT, R31, R38, RZ ;  /* 0x000000261f1b7210 */ /* 0x000fe20007f3e0ff */
[----:B------:R-:W-:Y:S01]  /*2d80*/  VIADD R38, R53, 0x4 ;  /* 0x0000000435267836 */ /* 0x000fe20000000000 */
[----:B-1----:R-:W-:-:S03]  /*2d90*/  SEL R36, R36, RZ, !P0 ;  /* 0x000000ff24247207 */ /* 0x002fc60004000000 */
[----:B------:R-:W0:Y:S01]  /*2da0*/  SHFL.DOWN PT, R31, R27, 0x4, R30 ;  /* 0x088000001b1f7989 */ /* 0x000e2200000e001e */
[----:B------:R-:W-:Y:S01]  /*2db0*/  ISETP.GT.AND P0, PT, R38, R30, PT ;  /* 0x0000001e2600720c */ /* 0x000fe20003f04270 */
[----:B------:R-:W-:Y:S02]  /*2dc0*/  IMAD.X R43, R36, 0x1, R37, P1 ;  /* 0x00000001242b7824 */ /* 0x000fe400008e0625 */
[----:B------:R-:W-:-:S03]  /*2dd0*/  VIADD R37, R53, 0x8 ;  /* 0x0000000835257836 */ /* 0x000fc60000000000 */
[----:B------:R-:W1:Y:S01]  /*2de0*/  SHFL.DOWN PT, R26, R43, 0x4, R30 ;  /* 0x088000002b1a7989 */ /* 0x000e6200000e001e */
[----:B0-----:R-:W-:-:S04]  /*2df0*/  SEL R31, R31, RZ, !P0 ;  /* 0x000000ff1f1f7207 */ /* 0x001fc80004000000 */
[----:B------:R-:W-:Y:S02]  /*2e00*/  IADD3 R36, P1, PT, R31, R27, RZ ;  /* 0x0000001b1f247210 */ /* 0x000fe40007f3e0ff */
[----:B-1----:R-:W-:-:S03]  /*2e10*/  SEL R26, R26, RZ, !P0 ;  /* 0x000000ff1a1a7207 */ /* 0x002fc60004000000 */
[----:B------:R-:W0:Y:S01]  /*2e20*/  SHFL.DOWN PT, R31, R36, 0x8, R30 ;  /* 0x09000000241f7989 */ /* 0x000e2200000e001e */
[----:B------:R-:W-:Y:S01]  /*2e30*/  ISETP.GT.AND P0, PT, R37, R30, PT ;  /* 0x0000001e2500720c */ /* 0x000fe20003f04270 */
[----:B------:R-:W-:Y:S02]  /*2e40*/  IMAD.X R41, R26, 0x1, R43, P1 ;  /* 0x000000011a297824 */ /* 0x000fe400008e062b */
[----:B------:R-:W1:Y:S03]  /*2e50*/  LDC.64 R42, c[0x0][0x3a8] ;  /* 0x0000ea00ff2a7b82 */ /* 0x000e660000000a00 */
[----:B------:R-:W2:Y:S01]  /*2e60*/  SHFL.DOWN PT, R26, R41, 0x8, R30 ;  /* 0x09000000291a7989 */ /* 0x000ea200000e001e */
[----:B0-----:R-:W-:-:S04]  /*2e70*/  SEL R31, R31, RZ, !P0 ;  /* 0x000000ff1f1f7207 */ /* 0x001fc80004000000 */
[----:B------:R-:W-:Y:S01]  /*2e80*/  IADD3 R57, P1, PT, R31, R36, RZ ;  /* 0x000000241f397210 */ /* 0x000fe20007f3e0ff */
[----:B------:R-:W-:Y:S01]  /*2e90*/  VIADD R36, R53, 0x10 ;  /* 0x0000001035247836 */ /* 0x000fe20000000000 */
[----:B--2---:R-:W-:-:S03]  /*2ea0*/  SEL R26, R26, RZ, !P0 ;  /* 0x000000ff1a1a7207 */ /* 0x004fc60004000000 */
[----:B------:R-:W0:Y:S01]  /*2eb0*/  SHFL.DOWN PT, R31, R57, 0x10, R30 ;  /* 0x0a000000391f7989 */ /* 0x000e2200000e001e */
[----:B------:R-:W-:Y:S01]  /*2ec0*/  ISETP.GT.AND P2, PT, R36, R30, PT ;  /* 0x0000001e2400720c */ /* 0x000fe20003f44270 */
[----:B------:R-:W-:Y:S01]  /*2ed0*/  IMAD.X R27, R26, 0x1, R41, P1 ;  /* 0x000000011a1b7824 */ /* 0x000fe200008e0629 */
[----:B------:R-:W-:Y:S02]  /*2ee0*/  ISETP.NE.U32.AND P1, PT, R24, 0x65, PT ;  /* 0x000000651800780c */ /* 0x000fe40003f25070 */
[----:B-1----:R-:W-:Y:S02]  /*2ef0*/  IADD3 R41, P4, PT, R42, 0x200, RZ ;  /* 0x000002002a297810 */ /* 0x002fe40007f9e0ff */
[----:B------:R-:W1:Y:S01]  /*2f00*/  SHFL.DOWN PT, R26, R27, 0x10, R30 ;  /* 0x0a0000001b1a7989 */ /* 0x000e6200000e001e */
[----:B------:R-:W-:Y:S02]  /*2f10*/  ISETP.NE.AND.EX P1, PT, R25, RZ, PT, P1 ;  /* 0x000000ff1900720c */ /* 0x000fe40003f25310 */
[----:B------:R-:W-:-:S11]  /*2f20*/  IMAD.X R43, RZ, RZ, R43, P4 ;  /* 0x000000ffff2b7224 */ /* 0x000fd600020e062b */
[----:B------:R-:W-:Y:S02]  /*2f30*/  VOTE.ALL P0, P1 ;  /* 0x0000000000ff7806 */ /* 0x000fe40000800000 */
[----:B0-----:R-:W-:-:S04]  /*2f40*/  SEL R40, R31, RZ, !P2 ;  /* 0x000000ff1f287207 */ /* 0x001fc80005000000 */
[----:B------:R-:W-:Y:S02]  /*2f50*/  IADD3 R40, P3, PT, R40, R57, RZ ;  /* 0x0000003928287210 */ /* 0x000fe40007f7e0ff */
[----:B-1----:R-:W-:-:S05]  /*2f60*/  SEL R26, R26, RZ, !P2 ;  /* 0x000000ff1a1a7207 */ /* 0x002fca0005000000 */
[----:B------:R-:W-:-:S07]  /*2f70*/  IMAD.X R42, R26, 0x1, R27, P3 ;  /* 0x000000011a2a7824 */ /* 0x000fce00018e061b */
.L_x_3187:
[----:B------:R-:W-:Y:S05]  /*2f80*/  @!P0 BRA `(.L_x_3122) ;  /* 0x0000000400108947 */ /* 0x000fea0003800000 */
.L_x_3128:
[----:B------:R-:W-:Y:S02]  /*2f90*/  IMAD.MOV.U32 R24, RZ, RZ, R41 ;  /* 0x000000ffff187224 */ /* 0x000fe400078e0029 */
[----:B------:R-:W-:Y:S02]  /*2fa0*/  IMAD.MOV.U32 R25, RZ, RZ, R43 ;  /* 0x000000ffff197224 */ /* 0x000fe400078e002b */
[----:B------:R-:W-:-:S05]  /*2fb0*/  IMAD.WIDE R28, R35, 0x10, R24 ;  /* 0x00000010231c7825 */ /* 0x000fca00078e0218 */
[----:B------:R-:W2:Y:S01]  /*2fc0*/  LD.E.128.STRONG.GPU R24, desc[UR8][R28.64+-0x200] ;  /* 0xfffe00081c187980 */ /* 0x000ea2000c10fd00 */
[----:B------:R-:W-:Y:S05]  /*2fd0*/  YIELD ;  /* 0x0000000000007946 */ /* 0x000fea0003800000 */
[----:B------:R-:W-:Y:S01]  /*2fe0*/  UMOV UR5, 0xffffffff ;  /* 0xffffffff00057882 */ /* 0x000fe20000000000 */
[----:B--2---:R-:W-:-:S04]  /*2ff0*/  ISETP.NE.U32.AND P0, PT, R24, 0x63, PT ;  /* 0x000000631800780c */ /* 0x004fc80003f05070 */
[----:B------:R-:W-:Y:S01]  /*3000*/  ISETP.NE.AND.EX P0, PT, R25, RZ, PT, P0 ;  /* 0x000000ff1900720c */ /* 0x000fe20003f05300 */
[----:B------:R-:W-:-:S12]  /*3010*/  BRA.DIV UR5, `(.L_x_3123) ;  /* 0x0000006e054c7947 */ /* 0x000fd8000b800000 */
[----:B------:R-:W-:-:S13]  /*3020*/  VOTE.ANY P0, !P0 ;  /* 0x0000000000ff7806 */ /* 0x000fda0004000100 */
.L_x_3190:
[----:B------:R-:W-:Y:S05]  /*3030*/  @!P0 BRA `(.L_x_3124) ;  /* 0x0000000000208947 */ /* 0x000fea0003800000 */
.L_x_3126:
[----:B------:R-:W2:Y:S01]  /*3040*/  LD.E.128.STRONG.GPU R24, desc[UR8][R28.64+-0x200] ;  /* 0xfffe00081c187980 */ /* 0x000ea2000c10fd00 */
[----:B------:R-:W-:Y:S05]  /*3050*/  YIELD ;  /* 0x0000000000007946 */ /* 0x000fea0003800000 */
[----:B------:R-:W-:Y:S01]  /*3060*/  UMOV UR5, 0xffffffff ;  /* 0xffffffff00057882 */ /* 0x000fe20000000000 */
[----:B--2---:R-:W-:-:S04]  /*3070*/  ISETP.NE.U32.AND P0, PT, R24, 0x63, PT ;  /* 0x000000631800780c */ /* 0x004fc80003f05070 */
[----:B------:R-:W-:Y:S01]  /*3080*/  ISETP.NE.AND.EX P0, PT, R25, RZ, PT, P0 ;  /* 0x000000ff1900720c */ /* 0x000fe20003f05300 */
[----:B------:R-:W-:-:S12]  /*3090*/  BRA.DIV UR5, `(.L_x_3125) ;  /* 0x0000006e054c7947 */ /* 0x000fd8000b800000 */
[----:B------:R-:W-:-:S13]  /*30a0*/  VOTE.ANY P0, !P0 ;  /* 0x0000000000ff7806 */ /* 0x000fda0004000100 */
.L_x_3193:
[----:B------:R-:W-:Y:S05]  /*30b0*/  @P0 BRA `(.L_x_3126) ;  /* 0xfffffffc00e00947 */ /* 0x000fea000383ffff */
.L_x_3124:
[----:B------:R-:W-:Y:S01]  /*30c0*/  UMOV UR5, 0xffffffff ;  /* 0xffffffff00057882 */ /* 0x000fe20000000000 */
[----:B------:R-:W-:-:S04]  /*30d0*/  ISETP.NE.U32.AND P0, PT, R24, 0x65, PT ;  /* 0x000000651800780c */ /* 0x000fc80003f05070 */
[----:B------:R-:W-:Y:S01]  /*30e0*/  ISETP.NE.AND.EX P0, PT, R25, RZ, PT, P0 ;  /* 0x000000ff1900720c */ /* 0x000fe20003f05300 */
[----:B------:R-:W-:-:S12]  /*30f0*/  BRA.DIV UR5, `(.L_x_3127) ;  /* 0x0000006e05547947 */ /* 0x000fd8000b800000 */
[----:B------:R-:W-:Y:S01]  /*3100*/  VOTE.ANY R3, PT, !P0 ;  /* 0x0000000000037806 */ /* 0x000fe200040e0100 */
[----:B------:R-:W-:-:S03]  /*3110*/  VIADD R35, R35, 0xffffffe0 ;  /* 0xffffffe023237836 */ /* 0x000fc60000000000 */
[----:B------:R-:W-:-:S05]  /*3120*/  LOP3.LUT R3, R3, 0x80000000, R54, 0xec, !PT ;  /* 0x8000000003037812 */ /* 0x000fca00078eec36 */
        /* <DEDUP_REMOVED lines=14> */
[----:B------:R-:W-:Y:S02]  /*3210*/  IADD3 R26, P1, PT, R28, R61, RZ ;  /* 0x0000003d1c1a7210 */ /* 0x000fe40007f3e0ff */
[----:B-1----:R-:W-:-:S03]  /*3220*/  SEL R56, R56, RZ, !P0 ;  /* 0x000000ff38387207 */ /* 0x002fc60004000000 */
[----:B------:R-:W0:Y:S01]  /*3230*/  SHFL.DOWN PT, R31, R26, 0x4, R30 ;  /* 0x088000001a1f7989 */ /* 0x000e2200000e001e */
[----:B------:R-:W-:Y:S01]  /*3240*/  ISETP.GT.AND P0, PT, R38, R30, PT ;  /* 0x0000001e2600720c */ /* 0x000fe20003f04270 */
        /* <DEDUP_REMOVED lines=13> */
[----:B------:R-:W-:Y:S01]  /*3320*/  ISETP.NE.U32.AND P0, PT, R24, 0x65, PT ;  /* 0x000000651800780c */ /* 0x000fe20003f05070 */
[----:B------:R-:W-:-:S03]  /*3330*/  IMAD.X R59, R56, 0x1, R57, P1 ;  /* 0x00000001383b7824 */ /* 0x000fc600008e0639 */
[----:B------:R-:W-:Y:S02]  /*3340*/  ISETP.NE.AND.EX P0, PT, R25, RZ, PT, P0 ;  /* 0x000000ff1900720c */ /* 0x000fe40003f05300 */
[----:B------:R-:W-:Y:S01]  /*3350*/  ISETP.GT.AND P1, PT, R36, R30, PT ;  /* 0x0000001e2400720c */ /* 0x000fe20003f24270 */
[----:B------:R-:W1:Y:S10]  /*3360*/  SHFL.DOWN PT, R31, R59, 0x10, R30 ;  /* 0x0a0000003b1f7989 */ /* 0x000e7400000e001e */
[----:B------:R-:W-:-:S02]  /*3370*/  VOTE.ALL P0, P0 ;  /* 0x0000000000ff7806 */ /* 0x000fc40000000000 */
[----:B0-----:R-:W-:-:S04]  /*3380*/  SEL R26, R26, RZ, !P1 ;  /* 0x000000ff1a1a7207 */ /* 0x001fc80004800000 */
[----:B------:R-:W-:Y:S02]  /*3390*/  IADD3 R40, P2, P3, R26, R27, R40 ;  /* 0x0000001b1a287210 */ /* 0x000fe40007b5e028 */
[----:B-1----:R-:W-:-:S04]  /*33a0*/  SEL R31, R31, RZ, !P1 ;  /* 0x000000ff1f1f7207 */ /* 0x002fc80004800000 */
[----:B------:R-:W-:-:S07]  /*33b0*/  IADD3.X R42, PT, PT, R31, R59, R42, P2, P3 ;  /* 0x0000003b1f2a7210 */ /* 0x000fce00017e642a */
.L_x_3207:
[----:B------:R-:W-:Y:S05]  /*33c0*/  @P0 BRA `(.L_x_3128) ;  /* 0xfffffff800f00947 */ /* 0x000fea000383ffff */
.L_x_3122:
[----:B------:R-:W-:Y:S01]  /*33d0*/  ISETP.NE.AND P0, PT, R53, RZ, PT ;  /* 0x000000ff3500720c */ /* 0x000fe20003f05270 */
[----:B------:R-:W-:Y:S01]  /*33e0*/  BSSY.RECONVERGENT B0, `(.L_x_3129) ;  /* 0x0000011000007945 */ /* 0x000fe20003800200 */
[----:B------:R-:W-:Y:S01]  /*33f0*/  ISETP.NE.AND P1, PT, R55, RZ, PT ;  /* 0x000000ff3700720c */ /* 0x000fe20003f25270 */
[----:B------:R-:W-:-:S10]  /*3400*/  IMAD.MOV.U32 R41, RZ, RZ, R42 ;  /* 0x000000ffff297224 */ /* 0x000fd400078e002a */
[----:B------:R-:W0:Y:S01]  /*3410*/  @!P0 S2R R24, SR_CgaCtaId ;  /* 0x0000000000188919 */ /* 0x000e220000008800 */
[----:B------:R-:W-:-:S04]  /*3420*/  @!P0 MOV R3, 0x400 ;  /* 0x0000040000038802 */ /* 0x000fc80000000f00 */
[----:B0-----:R-:W-:Y:S01]  /*3430*/  @!P0 LEA R3, R24, R3, 0x18 ;  /* 0x0000000318038211 */ /* 0x001fe200078ec0ff */
[----:B------:R-:W-:Y:S06]  /*3440*/  @P1 BRA `(.L_x_3130) ;  /* 0x0000000000281947 */ /* 0x000fec0003800000 */
[----:B------:R-:W0:Y:S01]  /*3450*/  S2UR UR6, SR_CgaCtaId ;  /* 0x00000000000679c3 */ /* 0x000e220000008800 */
[----:B------:R-:W-:Y:S01]  /*3460*/  IADD3 R26, P1, PT, R40, R0, RZ ;  /* 0x00000000281a7210 */ /* 0x000fe20007f3e0ff */
[----:B------:R-:W-:Y:S01]  /*3470*/  UMOV UR5, 0x400 ;  /* 0x0000040000057882 */ /* 0x000fe20000000000 */
[----:B------:R-:W-:Y:S02]  /*3480*/  IMAD.MOV.U32 R24, RZ, RZ, 0x65 ;  /* 0x00000065ff187424 */ /* 0x000fe400078e00ff */
[----:B------:R-:W-:Y:S02]  /*3490*/  IMAD.MOV.U32 R25, RZ, RZ, 0x0 ;  /* 0x00000000ff197424 */ /* 0x000fe400078e00ff */
[----:B------:R-:W-:-:S05]  /*34a0*/  IMAD.X R27, R41, 0x1, R34, P1 ;  /* 0x00000001291b7824 */ /* 0x000fca00008e0622 */
[----:B------:R1:W-:Y:S01]  /*34b0*/  ST.E.128.STRONG.GPU desc[UR8][R32.64+0x200], R24 ;  /* 0x0002001820007985 */ /* 0x0003e2000c10fd08 */
[----:B0-----:R-:W-:-:S09]  /*34c0*/  ULEA UR5, UR6, UR5, 0x18 ;  /* 0x0000000506057291 */ /* 0x001fd2000f8ec0ff */
[----:B------:R1:W-:Y:S04]  /*34d0*/  STS.64 [UR5+0xb0], R26 ;  /* 0x0000b01aff007988 */ /* 0x0003e80008000a05 */
[----:B------:R1:W-:Y:S02]  /*34e0*/  STS.64 [UR5+0xa8], R40 ;  /* 0x0000a828ff007988 */ /* 0x0003e40008000a05 */
.L_x_3130:
[----:B------:R-:W-:Y:S05]  /*34f0*/  BSYNC.RECONVERGENT B0 ;  /* 0x0000000000007941 */ /* 0x000fea0003800200 */
.L_x_3129:
[----:B------:R0:W-:Y:S01]  /*3500*/  @!P0 STS.64 [R3+0x90], R40 ;  /* 0x0000902803008388 */ /* 0x0001e20000000a00 */
[----:B-1----:R-:W-:Y:S02]  /*3510*/  IMAD.MOV.U32 R25, RZ, RZ, R2 ;  /* 0x000000ffff197224 */ /* 0x002fe400078e0002 */
[----:B------:R-:W-:-:S07]  /*3520*/  @!P0 IMAD.MOV.U32 R25, RZ, RZ, R40 ;  /* 0x000000ffff198224 */ /* 0x000fce00078e0028 */
.L_x_3114:
[-C--:B------:R-:W-:Y:S01]  /*3530*/  ISETP.NE.AND P4, PT, R52, R4.reuse, PT ;  /* 0x000000043400720c */ /* 0x080fe20003f85270 */
[----:B------:R-:W-:Y:S05]  /*3540*/  WARPSYNC.ALL ;  /* 0x0000000000007948 */ /* 0x000fea0003800000 */
[----:B------:R-:W-:Y:S02]  /*3550*/  LOP3.LUT R0, R0, 0xffffff7f, RZ, 0xc0, !PT ;  /* 0xffffff7f00007812 */ /* 0x000fe400078ec0ff */
[----:B------:R-:W-:Y:S02]  /*3560*/  ISETP.NE.AND P0, PT, R52, R4, PT ;  /* 0x000000043400720c */ /* 0x000fe40003f05270 */
[----:B------:R-:W-:-:S03]  /*3570*/  ISETP.NE.AND P1, PT, R55, RZ, PT ;  /* 0x000000ff3700720c */ /* 0x000fc60003f25270 */
[----:B------:R-:W-:Y:S01]  /*3580*/  @P4 LOP3.LUT R0, R0, 0x80, RZ, 0xfc, !PT ;  /* 0x0000008000004812 */ /* 0x000fe200078efcff */
[----:B------:R-:W1:Y:S08]  /*3590*/  S2UR UR5, SR_CgaCtaId ;  /* 0x00000000000579c3 */ /* 0x000e700000008800 */
[----:B------:R-:W-:Y:S01]  /*35a0*/  BAR.SYNC.DEFER_BLOCKING 0x0 ;  /* 0x0000000000007b1d */ /* 0x000fe20000010000 */
[----:B------:R-:W-:-:S02]  /*35b0*/  ISETP.NE.AND P3, PT, R4, R5, PT ;  /* 0x000000050400720c */ /* 0x000fc40003f65270 */
[----:B------:R-:W-:Y:S02]  /*35c0*/  ISETP.NE.AND P2, PT, R5, R6, PT ;  /* 0x000000060500720c */ /* 0x000fe40003f45270 */
[----:B------:R-:W-:Y:S01]  /*35d0*/  LOP3.LUT R0, R0, 0xffffffbf, RZ, 0xc0, !PT ;  /* 0xffffffbf00007812 */ /* 0x000fe200078ec0ff */
[----:B------:R-:W-:Y:S01]  /*35e0*/  UMOV UR4, 0x400 ;  /* 0x0000040000047882 */ /* 0x000fe20000000000 */
[----:B------:R-:W-:Y:S01]  /*35f0*/  ISETP.NE.AND P6, PT, R6, R7, PT ;  /* 0x000000070600720c */ /* 0x000fe20003fc5270 */
[----:B------:R-:W-:Y:S01]  /*3600*/  BSSY.RECONVERGENT B0, `(.L_x_3131) ;  /* 0x0000084000007945 */ /* 0x000fe20003800200 */
[----:B------:R-:W-:-:S05]  /*3610*/  ISETP.NE.AND P5, PT, R7, R8, PT ;  /* 0x000000080700720c */ /* 0x000fca0003fa5270 */
[----:B------:R-:W-:-:S04]  /*3620*/  @P3 LOP3.LUT R0, R0, 0x40, RZ, 0xfc, !PT ;  /* 0x0000004000003812 */ /* 0x000fc800078efcff */
[----:B------:R-:W-:-:S04]  /*3630*/  LOP3.LUT R0, R0, 0xffffffdf, RZ, 0xc0, !PT ;  /* 0xffffffdf00007812 */ /* 0x000fc800078ec0ff */
[----:B------:R-:W-:Y:S01]  /*3640*/  @P2 LOP3.LUT R0, R0, 0x20, RZ, 0xfc, !PT ;  /* 0x0000002000002812 */ /* 0x000fe200078efcff */
[----:B-1----:R-:W-:-:S03]  /*3650*/  ULEA UR4, UR5, UR4, 0x18 ;  /* 0x0000000405047291 */ /* 0x002fc6000f8ec0ff */
[----:B------:R-:W-:-:S04]  /*3660*/  LOP3.LUT R0, R0, 0xffffffef, RZ, 0xc0, !PT ;  /* 0xffffffef00007812 */ /* 0x000fc800078ec0ff */
[----:B------:R-:W-:Y:S02]  /*3670*/  @P6 LOP3.LUT R0, R0, 0x10, RZ, 0xfc, !PT ;  /* 0x0000001000006812 */ /* 0x000fe400078efcff */
[----:B------:R-:W1:Y:S02]  /*3680*/  LDS R24, [UR4+0x90] ;  /* 0x00009004ff187984 */ /* 0x000e640008000800 */
[----:B------:R-:W-:Y:S02]  /*3690*/  LOP3.LUT R0, R0, 0xfffffff7, RZ, 0xc0, !PT ;  /* 0xfffffff700007812 */ /* 0x000fe400078ec0ff */
[----:B0-----:R-:W0:Y:S02]  /*36a0*/  LDS.64 R2, [UR4+0xa8] ;  /* 0x0000a804ff027984 */ /* 0x001e240008000a00 */
[----:B------:R-:W-:-:S04]  /*36b0*/  @P5 LOP3.LUT R0, R0, 0x8, RZ, 0xfc, !PT ;  /* 0x0000000800005812 */ /* 0x000fc800078efcff */
[----:B------:R-:W-:Y:S02]  /*36c0*/  LOP3.LUT R0, R0, 0xfffffffb, RZ, 0xc0, !PT ;  /* 0xfffffffb00007812 */ /* 0x000fe400078ec0ff */
[----:B-1----:R-:W-:Y:S02]  /*36d0*/  SEL R24, R24, RZ, P1 ;  /* 0x000000ff18187207 */ /* 0x002fe40000800000 */
[----:B------:R-:W-:-:S03]  /*36e0*/  ISETP.NE.AND P1, PT, R4, R5, PT ;  /* 0x000000050400720c */ /* 0x000fc60003f25270 */
[----:B------:R-:W-:Y:S01]  /*36f0*/  IMAD.IADD R25, R25, 0x1, R24 ;  /* 0x0000000119197824 */ /* 0x000fe200078e0218 */
[----:B------:R-:W-:Y:S02]  /*3700*/  SEL R24, RZ, 0x1, !P0 ;  /* 0x00000001ff187807 */ /* 0x000fe40004000000 */
[----:B------:R-:W-:Y:S02]  /*3710*/  SEL R29, RZ, 0x1, !P1 ;  /* 0x00000001ff1d7807 */ /* 0x000fe40004800000 */
[----:B------:R-:W-:Y:S01]  /*3720*/  ISETP.NE.AND P0, PT, R5, R6, PT ;  /* 0x000000060500720c */ /* 0x000fe20003f05270 */
[C-C-:B------:R-:W-:Y:S01]  /*3730*/  IMAD.IADD R27, R25.reuse, 0x1, R24.reuse ;  /* 0x00000001191b7824 */ /* 0x140fe200078e0218 */
[C---:B------:R-:W-:Y:S01]  /*3740*/  IADD3 R29, PT, PT, R25.reuse, R29, R24 ;  /* 0x0000001d191d7210 */ /* 0x040fe20007ffe018 */
[--C-:B0-----:R-:W-:Y:S01]  /*3750*/  IMAD.IADD R25, R25, 0x1, -R2.reuse ;  /* 0x0000000119197824 */ /* 0x101fe200078e0a02 */
[----:B------:R-:W-:Y:S01]  /*3760*/  SEL R24, RZ, 0x1, !P0 ;  /* 0x00000001ff187807 */ /* 0x000fe20004000000 */
[--C-:B------:R-:W-:Y:S01]  /*3770*/  IMAD.IADD R26, R27, 0x1, -R2.reuse ;  /* 0x000000011b1a7824 */ /* 0x100fe200078e0a02 */
[----:B------:R-:W-:Y:S01]  /*3780*/  ISETP.NE.AND P0, PT, R6, R7, PT ;  /* 0x000000070600720c */ /* 0x000fe20003f05270 */
[----:B------:R-:W-:Y:S01]  /*3790*/  IMAD.IADD R27, R29, 0x1, -R2 ;  /* 0x000000011d1b7824 */ /* 0x000fe200078e0a02 */
[----:B------:R-:W-:Y:S01]  /*37a0*/  LEA R25, R25, UR4, 0x2 ;  /* 0x0000000419197c11 */ /* 0x000fe2000f8e10ff */
[----:B------:R-:W-:Y:S01]  /*37b0*/  IMAD.IADD R31, R29, 0x1, R24 ;  /* 0x000000011d1f7824 */ /* 0x000fe200078e0218 */
[----:B------:R-:W-:Y:S01]  /*37c0*/  LEA R26, R26, UR4, 0x2 ;  /* 0x000000041a1a7c11 */ /* 0x000fe2000f8e10ff */
[----:B------:R-:W0:Y:S01]  /*37d0*/  LDS R24, [UR4+0xb8] ;  /* 0x0000b804ff187984 */ /* 0x000e220008000800 */
[----:B------:R-:W-:-:S02]  /*37e0*/  LEA R27, R27, UR4, 0x2 ;  /* 0x000000041b1b7c11 */ /* 0x000fc4000f8e10ff */
[----:B------:R-:W-:Y:S01]  /*37f0*/  SEL R28, RZ, 0x1, !P0 ;  /* 0x00000001ff1c7807 */ /* 0x000fe20004000000 */
[----:B------:R-:W-:Y:S01]  /*3800*/  BAR.SYNC.DEFER_BLOCKING 0x0 ;  /* 0x0000000000007b1d */ /* 0x000fe20000010000 */
[----:B------:R-:W-:Y:S02]  /*3810*/  ISETP.NE.AND P1, PT, R8, R9, PT ;  /* 0x000000090800720c */ /* 0x000fe40003f25270 */
[----:B------:R-:W-:Y:S01]  /*3820*/  ISETP.NE.AND P0, PT, R9, R10, PT ;  /* 0x0000000a0900720c */ /* 0x000fe20003f05270 */
[----:B------:R-:W-:Y:S01]  /*3830*/  IMAD.IADD R29, R31, 0x1, R28 ;  /* 0x000000011f1d7824 */ /* 0x000fe200078e021c */
[----:B------:R-:W-:Y:S02]  /*3840*/  SEL R34, RZ, 0x1, !P1 ;  /* 0x00000001ff227807 */ /* 0x000fe40004800000 */
[----:B------:R-:W-:Y:S02]  /*3850*/  SEL R36, RZ, 0x1, !P0 ;  /* 0x00000001ff247807 */ /* 0x000fe40004000000 */
[----:B------:R-:W-:-:S02]  /*3860*/  ISETP.NE.AND P1, PT, R11, R12, PT ;  /* 0x0000000c0b00720c */ /* 0x000fc40003f25270 */
[----:B------:R-:W-:Y:S02]  /*3870*/  ISETP.NE.AND P0, PT, R12, R13, PT ;  /* 0x0000000d0c00720c */ /* 0x000fe40003f05270 */
[----:B------:R-:W-:Y:S02]  /*3880*/  SEL R40, RZ, 0x1, !P1 ;  /* 0x00000001ff287807 */ /* 0x000fe40004800000 */
[----:B------:R-:W-:Y:S02]  /*3890*/  SEL R42, RZ, 0x1, !P0 ;  /* 0x00000001ff2a7807 */ /* 0x000fe40004000000 */
[----:B------:R-:W-:Y:S02]  /*38a0*/  ISETP.NE.AND P0, PT, R15, R16, PT ;  /* 0x000000100f00720c */ /* 0x000fe40003f05270 */
[----:B------:R-:W-:Y:S02]  /*38b0*/  ISETP.NE.AND P1, PT, R14, R15, PT ;  /* 0x0000000f0e00720c */ /* 0x000fe40003f25270 */
[----:B------:R-:W-:-:S02]  /*38c0*/  SEL R28, RZ, 0x1, !P0 ;  /* 0x00000001ff1c7807 */ /* 0x000fc40004000000 */
[----:B------:R-:W-:Y:S01]  /*38d0*/  ISETP.NE.AND P0, PT, R10, R11, PT ;  /* 0x0000000b0a00720c */ /* 0x000fe20003f05270 */
[----:B------:R1:W-:Y:S01]  /*38e0*/  @P4 STS [R25], R4 ;  /* 0x0000000419004388 */ /* 0x0003e20000000800 */
[----:B------:R-:W-:Y:S02]  /*38f0*/  ISETP.NE.AND P4, PT, R8, R9, PT ;  /* 0x000000090800720c */ /* 0x000fe40003f85270 */
[----:B------:R-:W-:Y:S01]  /*3900*/  SEL R32, RZ, 0x1, !P1 ;  /* 0x00000001ff207807 */ /* 0x000fe20004800000 */
[----:B------:R2:W-:Y:S01]  /*3910*/  @P3 STS [R26], R5 ;  /* 0x000000051a003388 */ /* 0x0005e20000000800 */
[----:B------:R-:W-:Y:S02]  /*3920*/  ISETP.NE.AND P3, PT, R9, R10, PT ;  /* 0x0000000a0900720c */ /* 0x000fe40003f65270 */
[----:B------:R-:W-:Y:S01]  /*3930*/  ISETP.NE.AND P1, PT, R12, R13, PT ;  /* 0x0000000d0c00720c */ /* 0x000fe20003f25270 */
[----:B------:R3:W-:Y:S01]  /*3940*/  @P2 STS [R27], R6 ;  /* 0x000000061b002388 */ /* 0x0007e20000000800 */
[----:B------:R-:W-:Y:S01]  /*3950*/  ISETP.NE.AND P2, PT, R7, R8, PT ;  /* 0x000000080700720c */ /* 0x000fe20003f45270 */
[----:B-1----:R-:W-:-:S03]  /*3960*/  IMAD.IADD R4, R31, 0x1, -R2 ;  /* 0x000000011f047824 */ /* 0x002fc600078e0a02 */
[----:B------:R-:W-:Y:S02]  /*3970*/  SEL R30, RZ, 0x1, !P2 ;  /* 0x00000001ff1e7807 */ /* 0x000fe40005000000 */
[----:B------:R-:W-:Y:S02]  /*3980*/  ISETP.NE.AND P2, PT, R10, R11, PT ;  /* 0x0000000b0a00720c */ /* 0x000fe40003f45270 */
[----:B------:R-:W-:Y:S01]  /*3990*/  @P4 LOP3.LUT R0, R0, 0x4, RZ, 0xfc, !PT ;  /* 0x0000000400004812 */ /* 0x000fe200078efcff */
[C---:B--2---:R-:W-:Y:S01]  /*39a0*/  IMAD.IADD R5, R29.reuse, 0x1, R30 ;  /* 0x000000011d057824 */ /* 0x044fe200078e021e */
[----:B------:R-:W-:Y:S01]  /*39b0*/  SEL R38, RZ, 0x1, !P2 ;  /* 0x00000001ff267807 */ /* 0x000fe20005000000 */
[----:B------:R-:W-:Y:S01]  /*39c0*/  IMAD.IADD R29, R29, 0x1, -R2 ;  /* 0x000000011d1d7824 */ /* 0x000fe200078e0a02 */
[----:B------:R-:W-:Y:S01]  /*39d0*/  ISETP.NE.AND P2, PT, R13, R14, PT ;  /* 0x0000000e0d00720c */ /* 0x000fe20003f45270 */
[C---:B------:R-:W-:Y:S01]  /*39e0*/  IMAD.IADD R31, R5.reuse, 0x1, R34 ;  /* 0x00000001051f7824 */ /* 0x040fe200078e0222 */
[----:B------:R-:W-:Y:S01]  /*39f0*/  LEA R4, R4, UR4, 0x2 ;  /* 0x0000000404047c11 */ /* 0x000fe2000f8e10ff */
[----:B---3--:R-:W-:Y:S01]  /*3a00*/  IMAD.IADD R6, R5, 0x1, -R2 ;  /* 0x0000000105067824 */ /* 0x008fe200078e0a02 */
[----:B------:R-:W-:Y:S01]  /*3a10*/  LEA R29, R29, UR4, 0x2 ;  /* 0x000000041d1d7c11 */ /* 0x000fe2000f8e10ff */
[C---:B------:R-:W-:Y:S01]  /*3a20*/  IMAD.IADD R5, R31.reuse, 0x1, R36 ;  /* 0x000000011f057824 */ /* 0x040fe200078e0224 */
[----:B------:R-:W-:Y:S01]  /*3a30*/  SEL R33, RZ, 0x1, !P2 ;  /* 0x00000001ff217807 */ /* 0x000fe20005000000 */
[----:B------:R-:W-:Y:S01]  /*3a40*/  IMAD.IADD R31, R31, 0x1, -R2 ;  /* 0x000000011f1f7824 */ /* 0x000fe200078e0a02 */
[----:B------:R-:W-:Y:S01]  /*3a50*/  LEA R6, R6, UR4, 0x2 ;  /* 0x0000000406067c11 */ /* 0x000fe2000f8e10ff */
[C---:B------:R-:W-:Y:S01]  /*3a60*/  IMAD.IADD R35, R5.reuse, 0x1, R38 ;  /* 0x0000000105237824 */ /* 0x040fe200078e0226 */
[----:B------:R-:W-:Y:S01]  /*3a70*/  LOP3.LUT R0, R0, 0xfffffffd, RZ, 0xc0, !PT ;  /* 0xfffffffd00007812 */ /* 0x000fe200078ec0ff */
[----:B------:R-:W-:Y:S01]  /*3a80*/  IMAD.IADD R30, R5, 0x1, -R2 ;  /* 0x00000001051e7824 */ /* 0x000fe200078e0a02 */
[----:B------:R1:W-:Y:S01]  /*3a90*/  @P6 STS [R4], R7 ;  /* 0x0000000704006388 */ /* 0x0003e20000000800 */
[C---:B------:R-:W-:Y:S01]  /*3aa0*/  IMAD.IADD R37, R35.reuse, 0x1, R40 ;  /* 0x0000000123257824 */ /* 0x040fe200078e0228 */
[----:B------:R-:W-:Y:S01]  /*3ab0*/  @P3 LOP3.LUT R0, R0, 0x2, RZ, 0xfc, !PT ;  /* 0x0000000200003812 */ /* 0x000fe200078efcff */
[----:B------:R-:W-:Y:S01]  /*3ac0*/  IMAD.IADD R34, R35, 0x1, -R2 ;  /* 0x0000000123227824 */ /* 0x000fe200078e0a02 */
[----:B------:R-:W0:Y:S01]  /*3ad0*/  S2R R5, SR_TID.X ;  /* 0x0000000000057919 */ /* 0x000e220000002100 */
[----:B------:R-:W-:Y:S01]  /*3ae0*/  IMAD.IADD R35, R37, 0x1, R42 ;  /* 0x0000000125237824 */ /* 0x000fe200078e022a */
[----:B------:R-:W-:Y:S01]  /*3af0*/  LEA R31, R31, UR4, 0x2 ;  /* 0x000000041f1f7c11 */ /* 0x000fe2000f8e10ff */
[----:B------:R-:W-:Y:S01]  /*3b00*/  @P5 STS [R29], R8 ;  /* 0x000000081d005388 */ /* 0x000fe20000000800 */
[----:B------:R-:W-:-:S02]  /*3b10*/  LEA R30, R30, UR4, 0x2 ;  /* 0x000000041e1e7c11 */ /* 0x000fc4000f8e10ff */
[----:B------:R-:W-:Y:S01]  /*3b20*/  LOP3.LUT R0, R0, 0xfffffffe, RZ, 0xc0, !PT ;  /* 0xfffffffe00007812 */ /* 0x000fe200078ec0ff */
[----:B------:R2:W-:Y:S01]  /*3b30*/  @P4 STS [R6], R9 ;  /* 0x0000000906004388 */ /* 0x0005e20000000800 */
[----:B------:R-:W-:Y:S02]  /*3b40*/  ISETP.NE.AND P2, PT, R13, R14, PT ;  /* 0x0000000e0d00720c */ /* 0x000fe40003f45270 */
[----:B------:R-:W-:Y:S01]  /*3b50*/  @P0 LOP3.LUT R0, R0, 0x1, RZ, 0xfc, !PT ;  /* 0x0000000100000812 */ /* 0x000fe200078efcff */
[----:B------:R3:W-:Y:S01]  /*3b60*/  @P3 STS [R31], R10 ;  /* 0x0000000a1f003388 */ /* 0x0007e20000000800 */
[----:B-1----:R-:W-:Y:S01]  /*3b70*/  LEA R7, R34, UR4, 0x2 ;  /* 0x0000000422077c11 */ /* 0x002fe2000f8e10ff */
[--C-:B------:R-:W-:Y:S01]  /*3b80*/  IMAD.IADD R34, R37, 0x1, -R2.reuse ;  /* 0x0000000125227824 */ /* 0x100fe200078e0a02 */
[----:B------:R-:W-:Y:S01]  /*3b90*/  ISETP.NE.AND P3, PT, R14, R15, PT ;  /* 0x0000000f0e00720c */ /* 0x000fe20003f65270 */
[----:B------:R3:W-:Y:S01]  /*3ba0*/  @P0 STS [R30], R11 ;  /* 0x0000000b1e000388 */ /* 0x0007e20000000800 */
[----:B------:R-:W-:Y:S01]  /*3bb0*/  ISETP.NE.AND P0, PT, R11, R12, PT ;  /* 0x0000000c0b00720c */ /* 0x000fe20003f05270 */
[----:B--2---:R-:W-:Y:S01]  /*3bc0*/  IMAD.IADD R9, R35, 0x1, R33 ;  /* 0x0000000123097824 */ /* 0x004fe200078e0221 */
[----:B------:R-:W-:Y:S01]  /*3bd0*/  ISETP.NE.AND P4, PT, R15, R16, PT ;  /* 0x000000100f00720c */ /* 0x000fe20003f85270 */
[----:B------:R-:W-:Y:S01]  /*3be0*/  IMAD.IADD R33, R35, 0x1, -R2 ;  /* 0x0000000123217824 */ /* 0x000fe200078e0a02 */
[----:B------:R-:W-:Y:S01]  /*3bf0*/  ISETP.NE.AND P5, PT, R16, R17, PT ;  /* 0x000000111000720c */ /* 0x000fe20003fa5270 */
[C---:B------:R-:W-:Y:S01]  /*3c00*/  IMAD.IADD R35, R9.reuse, 0x1, R32 ;  /* 0x0000000109237824 */ /* 0x040fe200078e0220 */
[----:B------:R-:W-:Y:S01]  /*3c10*/  LEA R34, R34, UR4, 0x2 ;  /* 0x0000000422227c11 */ /* 0x000fe2000f8e10ff */
[----:B------:R-:W-:Y:S01]  /*3c20*/  IMAD.IADD R8, R9, 0x1, -R2 ;  /* 0x0000000109087824 */ /* 0x000fe200078e0a02 */
[----:B------:R-:W-:Y:S01]  /*3c30*/  LEA R33, R33, UR4, 0x2 ;  /* 0x0000000421217c11 */ /* 0x000fe2000f8e10ff */
[----:B------:R-:W-:-:S03]  /*3c40*/  IMAD.IADD R9, R35, 0x1, R28 ;  /* 0x0000000123097824 */ /* 0x000fc600078e021c */
[----:B------:R-:W-:Y:S01]  /*3c50*/  LEA R28, R8, UR4, 0x2 ;  /* 0x00000004081c7c11 */ /* 0x000fe2000f8e10ff */
[----:B------:R-:W-:Y:S01]  /*3c60*/  IMAD.IADD R8, R35, 0x1, -R2 ;  /* 0x0000000123087824 */ /* 0x000fe200078e0a02 */
[----:B------:R3:W-:Y:S01]  /*3c70*/  @P0 STS [R7], R12 ;  /* 0x0000000c07000388 */ /* 0x0007e20000000800 */
[----:B0-----:R-:W-:-:S03]  /*3c80*/  ISETP.GE.AND P6, PT, R5, R24, PT ;  /* 0x000000180500720c */ /* 0x001fc60003fc6270 */
[----:B------:R-:W-:Y:S01]  /*3c90*/  LEA R35, R8, UR4, 0x2 ;  /* 0x0000000408237c11 */ /* 0x000fe2000f8e10ff */
[----:B------:R-:W-:Y:S01]  /*3ca0*/  IMAD.IADD R8, R9, 0x1, -R2 ;  /* 0x0000000109087824 */ /* 0x000fe200078e0a02 */
[----:B------:R3:W-:Y:S04]  /*3cb0*/  @P1 STS [R34], R13 ;  /* 0x0000000d22001388 */ /* 0x0007e80000000800 */
[----:B------:R-:W-:Y:S01]  /*3cc0*/  LEA R32, R8, UR4, 0x2 ;  /* 0x0000000408207c11 */ /* 0x000fe2000f8e10ff */
[----:B------:R3:W-:Y:S04]  /*3cd0*/  @P2 STS [R33], R14 ;  /* 0x0000000e21002388 */ /* 0x0007e80000000800 */
[----:B------:R3:W-:Y:S04]  /*3ce0*/  @P3 STS [R28], R15 ;  /* 0x0000000f1c003388 */ /* 0x0007e80000000800 */
[----:B------:R3:W-:Y:S04]  /*3cf0*/  @P4 STS [R35], R16 ;  /* 0x0000001023004388 */ /* 0x0007e80000000800 */
[----:B------:R3:W-:Y:S01]  /*3d00*/  @P5 STS [R32], R17 ;  /* 0x0000001120005388 */ /* 0x0007e20000000800 */
[----:B------:R-:W-:Y:S06]  /*3d10*/  BAR.SYNC.DEFER_BLOCKING 0x0 ;  /* 0x0000000000007b1d */ /* 0x000fec0000010000 */
[----:B------:R-:W-:Y:S05]  /*3d20*/  @P6 BRA `(.L_x_3132) ;  /* 0x0000000000446947 */ /* 0x000fea0003800000 */
[----:B------:R-:W0:Y:S01]  /*3d30*/  LDCU.64 UR6, c[0x0][0x390] ;  /* 0x00007200ff0677ac */ /* 0x000e220008000a00 */
[----:B---3--:R-:W-:Y:S01]  /*3d40*/  IADD3 R15, P6, PT, R2, R5, RZ ;  /* 0x00000005020f7210 */ /* 0x008fe20007fde0ff */
[----:B------:R-:W-:Y:S01]  /*3d50*/  IMAD.MOV.U32 R11, RZ, RZ, R5 ;  /* 0x000000ffff0b7224 */ /* 0x000fe200078e0005 */
[----:B------:R-:W-:-:S03]  /*3d60*/  LEA R10, R5, UR4, 0x2 ;  /* 0x00000004050a7c11 */ /* 0x000fc6000f8e10ff */
[----:B------:R-:W-:Y:S01]  /*3d70*/  IMAD.X R8, RZ, RZ, R3, P6 ;  /* 0x000000ffff087224 */ /* 0x000fe200030e0603 */
[----:B0-----:R-:W-:-:S04]  /*3d80*/  LEA R12, P6, R15, UR6, 0x2 ;  /* 0x000000060f0c7c11 */ /* 0x001fc8000f8c10ff */
[----:B------:R-:W-:-:S09]  /*3d90*/  LEA.HI.X R15, R15, UR7, R8, 0x2, P6 ;  /* 0x000000070f0f7c11 */ /* 0x000fd2000b0f1408 */
.L_x_3133:
[----:B0-----:R0:W1:Y:S01]  /*3da0*/  LDS R13, [R10] ;  /* 0x000000000a0d7984 */ /* 0x0010620000000800 */
        /* <DEDUP_REMOVED lines=9> */
.L_x_3132:
[----:B------:R-:W-:Y:S05]  /*3e40*/  BSYNC.RECONVERGENT B0 ;  /* 0x0000000000007941 */ /* 0x000fea0003800200 */
.L_x_3131:
[----:B------:R-:W-:Y:S01]  /*3e50*/  BAR.SYNC.DEFER_BLOCKING 0x0 ;  /* 0x0000000000007b1d */ /* 0x000fe20000010000 */
[----:B0-----:R-:W-:Y:S02]  /*3e60*/  P2R R9, PR, RZ, 0x1 ;  /* 0x00000001ff097803 */ /* 0x001fe40000000000 */
[C---:B------:R-:W-:Y:S02]  /*3e70*/  LOP3.LUT P0, RZ, R0.reuse, 0x40, RZ, 0xc0, !PT ;  /* 0x0000004000ff7812 */ /* 0x040fe4000780c0ff */
[----:B---3--:R-:W-:Y:S01]  /*3e80*/  P2R R10, PR, RZ, 0x2 ;  /* 0x00000002ff0a7803 */ /* 0x008fe20000000000 */
        /* <DEDUP_REMOVED lines=38> */
[----:B------:R-:W0:Y:S01]  /*40f0*/  LDCU.64 UR6, c[0x0][0x398] ;  /* 0x00007300ff0677ac */ /* 0x000e220008000a00 */
[----:B------:R-:W-:Y:S02]  /*4100*/  IADD3 R9, P1, PT, R2, R5, RZ ;  /* 0x0000000502097210 */ /* 0x000fe40007f3e0ff */
[----:B------:R-:W-:-:S03]  /*4110*/  LEA R0, R5, UR4, 0x2 ;  /* 0x0000000405007c11 */ /* 0x000fc6000f8e10ff */
[----:B------:R-:W-:Y:S01]  /*4120*/  IMAD.X R2, RZ, RZ, R3, P1 ;  /* 0x000000ffff027224 */ /* 0x000fe200008e0603 */
[----:B0-----:R-:W-:-:S04]  /*4130*/  LEA R4, P0, R9, UR6, 0x2 ;  /* 0x0000000609047c11 */ /* 0x001fc8000f8010ff */
[----:B------:R-:W-:-:S09]  /*4140*/  LEA.HI.X R9, R9, UR7, R2, 0x2, P0 ;  /* 0x0000000709097c11 */ /* 0x000fd200080f1402 */
.L_x_3136:
        /* <DEDUP_REMOVED lines=10> */
.L_x_3135:
[----:B------:R-:W-:Y:S05]  /*41f0*/  BSYNC.RECONVERGENT B0 ;  /* 0x0000000000007941 */ /* 0x000fea0003800200 */
.L_x_3134:
[----:B------:R-:W-:Y:S06]  /*4200*/  BAR.SYNC.DEFER_BLOCKING 0x0 ;  /* 0x0000000000007b1d */ /* 0x000fec0000010000 */
[----:B------:R-:W-:Y:S05]  /*4210*/  EXIT ;  /* 0x000000000000794d */ /* 0x000fea0003800000 */
.L_x_3106:
[----:B------:R-:W0:Y:S01]  /*4220*/  LDC R46, c[0x0][0x3b8] ;  /* 0x0000ee00ff2e7b82 */ /* 0x000e220000000800 */
[----:B------:R-:W-:Y:S01]  /*4230*/  ISETP.NE.AND P0, PT, R2, RZ, PT ;  /* 0x000000ff0200720c */ /* 0x000fe20003f05270 */
[----:B0-----:R-:W-:-:S12]  /*4240*/  IMAD.IADD R8, R46, 0x1, -R8 ;  /* 0x000000012e087824 */ /* 0x001fd800078e0a08 */
[----:B------:R-:W-:Y:S05]  /*4250*/  @P0 BRA `(.L_x_3137) ;  /* 0x0000002000a80947 */ /* 0x000fea0003800000 */
[----:B------:R-:W0:Y:S01]  /*4260*/  LDC.64 R4, c[0x0][0x380] ;  /* 0x0000e000ff047b82 */ /* 0x000e220000000a00 */
[----:B------:R-:W1:Y:S07]  /*4270*/  S2R R30, SR_TID.X ;  /* 0x00000000001e7919 */ /* 0x000e6e0000002100 */
[----:B------:R-:W2:Y:S01]  /*4280*/  LDC.64 R2, c[0x0][0x388] ;  /* 0x0000e200ff027b82 */ /* 0x000ea20000000a00 */
[----:B0-----:R-:W-:-:S05]  /*4290*/  IMAD.WIDE R4, RZ, 0x7000, R4 ;  /* 0x00007000ff047825 */ /* 0x001fca00078e0204 */
[----:B------:R0:W3:Y:S01]  /*42a0*/  LDG.E R10, desc[UR8][R4.64] ;  /* 0x00000008040a7981 */ /* 0x0000e2000c1e1900 */
[----:B------:R-:W-:Y:S01]  /*42b0*/  LOP3.LUT R0, R0, 0xffffffdf, RZ, 0xc0, !PT ;  /* 0xffffffdf00007812 */ /* 0x000fe200078ec0ff */
[----:B--2---:R-:W-:Y:S01]  /*42c0*/  IMAD.WIDE R2, RZ, 0x7000, R2 ;  /* 0x00007000ff027825 */ /* 0x004fe200078e0202 */
[C---:B-1----:R-:W-:Y:S02]  /*42d0*/  LOP3.LUT R6, R30.reuse, 0x1f, RZ, 0xc0, !PT ;  /* 0x0000001f1e067812 */ /* 0x042fe400078ec0ff */
[----:B------:R-:W-:-:S05]  /*42e0*/  LOP3.LUT R7, R30, 0x3e0, RZ, 0xc0, !PT ;  /* 0x000003e01e077812 */ /* 0x000fca00078ec0ff */
[----:B------:R-:W-:-:S04]  /*42f0*/  IMAD R29, R7, 0xe, R6 ;  /* 0x0000000e071d7824 */ /* 0x000fc800078e0206 */
[C---:B------:R-:W-:Y:S02]  /*4300*/  VIADD R7, R29.reuse, 0x20 ;  /* 0x000000201d077836 */ /* 0x040fe40000000000 */
[C---:B------:R-:W-:Y:S02]  /*4310*/  VIADD R9, R29.reuse, 0x40 ;  /* 0x000000401d097836 */ /* 0x040fe40000000000 */
[----:B------:R-:W-:Y:S01]  /*4320*/  VIADD R11, R29, 0x60 ;  /* 0x000000601d0b7836 */ /* 0x000fe20000000000 */
[-C--:B------:R-:W-:Y:S01]  /*4330*/  ISETP.GE.AND P0, PT, R7, R8.reuse, PT ;  /* 0x000000080700720c */ /* 0x080fe20003f06270 */
[----:B------:R-:W-:Y:S01]  /*4340*/  IMAD.SHL.U32 R7, R29, 0x4, RZ ;  /* 0x000000041d077824 */ /* 0x000fe200078e00ff */
[-C--:B------:R-:W-:Y:S01]  /*4350*/  ISETP.GE.AND P6, PT, R9, R8.reuse, PT ;  /* 0x000000080900720c */ /* 0x080fe20003fc6270 */
[----:B------:R-:W-:Y:S01]  /*4360*/  VIADD R9, R29, 0x80 ;  /* 0x000000801d097836 */ /* 0x000fe20000000000 */
[-C--:B------:R-:W-:Y:S01]  /*4370*/  ISETP.GE.AND P5, PT, R11, R8.reuse, PT ;  /* 0x000000080b00720c */ /* 0x080fe20003fa6270 */
[C---:B------:R-:W-:Y:S01]  /*4380*/  VIADD R11, R29.reuse, 0xc0 ;  /* 0x000000c01d0b7836 */ /* 0x040fe20000000000 */
[----:B------:R-:W-:Y:S01]  /*4390*/  IADD3 R6, P1, PT, R4, R7, RZ ;  /* 0x0000000704067210 */ /* 0x000fe20007f3e0ff */
[----:B------:R-:W-:Y:S01]  /*43a0*/  VIADD R17, R29, 0xe0 ;  /* 0x000000e01d117836 */ /* 0x000fe20000000000 */
[-C--:B------:R-:W-:Y:S01]  /*43b0*/  ISETP.GE.AND P4, PT, R9, R8.reuse, PT ;  /* 0x000000080900720c */ /* 0x080fe20003f86270 */
[----:B------:R-:W-:Y:S01]  /*43c0*/  VIADD R9, R29, 0xa0 ;  /* 0x000000a01d097836 */ /* 0x000fe20000000000 */
[----:B------:R-:W-:Y:S01]  /*43d0*/  ISETP.GE.AND P2, PT, R11, R8, PT ;  /* 0x000000080b00720c */ /* 0x000fe20003f46270 */
[----:B------:R-:W-:-:S02]  /*43e0*/  VIADD R19, R29, 0x100 ;  /* 0x000001001d137836 */ /* 0x000fc40000000000 */
[----:B------:R-:W-:Y:S01]  /*43f0*/  @P0 LOP3.LUT R0, R0, 0x20, RZ, 0xfc, !PT ;  /* 0x0000002000000812 */ /* 0x000fe200078efcff */
[----:B------:R-:W-:Y:S01]  /*4400*/  VIADD R21, R29, 0x120 ;  /* 0x000001201d157836 */ /* 0x000fe20000000000 */
[----:B------:R-:W-:Y:S01]  /*4410*/  ISETP.GE.AND P3, PT, R9, R8, PT ;  /* 0x000000080900720c */ /* 0x000fe20003f66270 */
[C---:B------:R-:W-:Y:S01]  /*4420*/  VIADD R23, R29.reuse, 0x140 ;  /* 0x000001401d177836 */ /* 0x040fe20000000000 */
[----:B------:R-:W-:Y:S01]  /*4430*/  LOP3.LUT R0, R0, 0xffffffef, RZ, 0xc0, !PT ;  /* 0xffffffef00007812 */ /* 0x000fe200078ec0ff */
[----:B------:R-:W-:Y:S01]  /*4440*/  VIADD R25, R29, 0x160 ;  /* 0x000001601d197836 */ /* 0x000fe20000000000 */
[----:B0-----:R-:W-:Y:S01]  /*4450*/  IADD3 R4, P0, PT, R7, R2, RZ ;  /* 0x0000000207047210 */ /* 0x001fe20007f1e0ff */
[----:B------:R-:W-:Y:S01]  /*4460*/  IMAD.X R7, RZ, RZ, R5, P1 ;  /* 0x000000ffff077224 */ /* 0x000fe200008e0605 */
[----:B------:R-:W-:Y:S01]  /*4470*/  @P6 LOP3.LUT R0, R0, 0x10, RZ, 0xfc, !PT ;  /* 0x0000001000006812 */ /* 0x000fe200078efcff */
[----:B------:R-:W-:Y:S02]  /*4480*/  VIADD R27, R29, 0x180 ;  /* 0x000001801d1b7836 */ /* 0x000fe40000000000 */
[----:B------:R-:W-:Y:S01]  /*4490*/  IMAD.X R5, RZ, RZ, R3, P0 ;  /* 0x000000ffff057224 */ /* 0x000fe200000e0603 */
[----:B------:R-:W-:-:S02]  /*44a0*/  LOP3.LUT R0, R0, 0xfffffff7, RZ, 0xc0, !PT ;  /* 0xfffffff700007812 */ /* 0x000fc400078ec0ff */
[C---:B------:R-:W-:Y:S01]  /*44b0*/  ISETP.GE.AND P0, PT, R29.reuse, R8, PT ;  /* 0x000000081d00720c */ /* 0x040fe20003f06270 */
[----:B------:R-:W-:Y:S01]  /*44c0*/  VIADD R29, R29, 0x1a0 ;  /* 0x000001a01d1d7836 */ /* 0x000fe20000000000 */
[----:B------:R-:W-:-:S04]  /*44d0*/  @P5 LOP3.LUT R0, R0, 0x8, RZ, 0xfc, !PT ;  /* 0x0000000800005812 */ /* 0x000fc800078efcff */
[----:B------:R-:W-:-:S04]  /*44e0*/  LOP3.LUT R0, R0, 0xfffffffb, RZ, 0xc0, !PT ;  /* 0xfffffffb00007812 */ /* 0x000fc800078ec0ff */
[----:B------:R-:W-:-:S04]  /*44f0*/  @P4 LOP3.LUT R0, R0, 0x4, RZ, 0xfc, !PT ;  /* 0x0000000400004812 */ /* 0x000fc800078efcff */
[C---:B------:R-:W-:Y:S02]  /*4500*/  LOP3.LUT P1, RZ, R0.reuse, 0x20, RZ, 0xc0, !PT ;  /* 0x0000002000ff7812 */ /* 0x040fe4000782c0ff */
[----:B------:R-:W-:-:S04]  /*4510*/  LOP3.LUT R0, R0, 0xfffffffd, RZ, 0xc0, !PT ;  /* 0xfffffffd00007812 */ /* 0x000fc800078ec0ff */
[----:B------:R-:W-:-:S04]  /*4520*/  @P3 LOP3.LUT R0, R0, 0x2, RZ, 0xfc, !PT ;  /* 0x0000000200003812 */ /* 0x000fc800078efcff */
[----:B------:R-:W-:-:S04]  /*4530*/  LOP3.LUT R0, R0, 0xfffffffe, RZ, 0xc0, !PT ;  /* 0xfffffffe00007812 */ /* 0x000fc800078ec0ff */
[----:B------:R-:W-:-:S04]  /*4540*/  @P2 LOP3.LUT R0, R0, 0x1, RZ, 0xfc, !PT ;  /* 0x0000000100002812 */ /* 0x000fc800078efcff */
[----:B------:R-:W-:-:S04]  /*4550*/  LOP3.LUT R0, R0, 0xffffffbf, RZ, 0xc0, !PT ;  /* 0xffffffbf00007812 */ /* 0x000fc800078ec0ff */
[----:B------:R-:W-:Y:S01]  /*4560*/  @P0 LOP3.LUT R0, R0, 0x40, RZ, 0xfc, !PT ;  /* 0x0000004000000812 */ /* 0x000fe200078efcff */
[----:B---3--:R-:W-:Y:S02]  /*4570*/  IMAD.MOV.U32 R9, RZ, RZ, R10 ;  /* 0x000000ffff097224 */ /* 0x008fe400078e000a */
[----:B------:R-:W2:Y:S02]  /*4580*/  @!P0 LDG.E R10, desc[UR8][R6.64] ;  /* 0x00000008060a8981 */ /* 0x000ea4000c1e1900 */
[--C-:B------:R-:W-:Y:S02]  /*4590*/  IMAD.MOV.U32 R11, RZ, RZ, R9.reuse ;  /* 0x000000ffff0b7224 */ /* 0x100fe400078e0009 */
[--C-:B------:R-:W-:Y:S02]  /*45a0*/  IMAD.MOV.U32 R12, RZ, RZ, R9.reuse ;  /* 0x000000ffff0c7224 */ /* 0x100fe400078e0009 */
[--C-:B------:R-:W-:Y:S02]  /*45b0*/  IMAD.MOV.U32 R13, RZ, RZ, R9.reuse ;  /* 0x000000ffff0d7224 */ /* 0x100fe400078e0009 */
[--C-:B------:R-:W-:Y:S01]  /*45c0*/  IMAD.MOV.U32 R14, RZ, RZ, R9.reuse ;  /* 0x000000ffff0e7224 */ /* 0x100fe200078e0009 */
[----:B------:R-:W3:Y:S01]  /*45d0*/  @!P1 LDG.E R11, desc[UR8][R6.64+0x80] ;  /* 0x00008008060b9981 */ /* 0x000ee2000c1e1900 */
[----:B------:R-:W-:-:S02]  /*45e0*/  IMAD.MOV.U32 R15, RZ, RZ, R9 ;  /* 0x000000ffff0f7224 */ /* 0x000fc400078e0009 */
[--C-:B------:R-:W-:Y:S01]  /*45f0*/  IMAD.MOV.U32 R16, RZ, RZ, R9.reuse ;  /* 0x000000ffff107224 */ /* 0x100fe200078e0009 */
[----:B------:R-:W4:Y:S01]  /*4600*/  @!P6 LDG.E R12, desc[UR8][R6.64+0x100] ;  /* 0x00010008060ce981 */ /* 0x000f22000c1e1900 */
[-C--:B------:R-:W-:Y:S01]  /*4610*/  ISETP.GE.AND P0, PT, R17, R8.reuse, PT ;  /* 0x000000081100720c */ /* 0x080fe20003f06270 */
[--C-:B------:R-:W-:Y:S01]  /*4620*/  IMAD.MOV.U32 R18, RZ, RZ, R9.reuse ;  /* 0x000000ffff127224 */ /* 0x100fe200078e0009 */
[-C--:B------:R-:W-:Y:S01]  /*4630*/  ISETP.GE.AND P1, PT, R19, R8.reuse, PT ;  /* 0x000000081300720c */ /* 0x080fe20003f26270 */
[----:B------:R-:W4:Y:S01]  /*4640*/  @!P5 LDG.E R13, desc[UR8][R6.64+0x180] ;  /* 0x00018008060dd981 */ /* 0x000f22000c1e1900 */
[-C--:B------:R-:W-:Y:S01]  /*4650*/  ISETP.GE.AND P5, PT, R27, R8.reuse, PT ;  /* 0x000000081b00720c */ /* 0x080fe20003fa6270 */
[--C-:B------:R-:W-:Y:S01]  /*4660*/  IMAD.MOV.U32 R20, RZ, RZ, R9.reuse ;  /* 0x000000ffff147224 */ /* 0x100fe200078e0009 */
[-C--:B------:R-:W-:Y:S01]  /*4670*/  ISETP.GE.AND P6, PT, R29, R8.reuse, PT ;  /* 0x000000081d00720c */ /* 0x080fe20003fc6270 */
[----:B------:R-:W4:Y:S01]  /*4680*/  @!P4 LDG.E R14, desc[UR8][R6.64+0x200] ;  /* 0x00020008060ec981 */ /* 0x000f22000c1e1900 */
[----:B------:R-:W-:Y:S01]  /*4690*/  ISETP.GE.AND P4, PT, R25, R8, PT ;  /* 0x000000081900720c */ /* 0x000fe20003f86270 */
[----:B------:R-:W-:-:S02]  /*46a0*/  IMAD.MOV.U32 R22, RZ, RZ, R9 ;  /* 0x000000ffff167224 */ /* 0x000fc400078e0009 */
[----:B------:R-:W4:Y:S01]  /*46b0*/  @!P3 LDG.E R15, desc[UR8][R6.64+0x280] ;  /* 0x00028008060fb981 */ /* 0x000f22000c1e1900 */
[-C--:B------:R-:W-:Y:S01]  /*46c0*/  ISETP.GE.AND P3, PT, R23, R8.reuse, PT ;  /* 0x000000081700720c */ /* 0x080fe20003f66270 */
[--C-:B------:R-:W-:Y:S02]  /*46d0*/  IMAD.MOV.U32 R24, RZ, RZ, R9.reuse ;  /* 0x000000ffff187224 */ /* 0x100fe400078e0009 */
[----:B------:R-:W4:Y:S01]  /*46e0*/  @!P2 LDG.E R16, desc[UR8][R6.64+0x300] ;  /* 0x000300080610a981 */ /* 0x000f22000c1e1900 */
[----:B------:R-:W-:Y:S01]  /*46f0*/  ISETP.GE.AND P2, PT, R21, R8, PT ;  /* 0x000000081500720c */ /* 0x000fe20003f46270 */
[--C-:B------:R-:W-:Y:S02]  /*4700*/  IMAD.MOV.U32 R26, RZ, RZ, R9.reuse ;  /* 0x000000ffff1a7224 */ /* 0x100fe400078e0009 */
[----:B------:R-:W-:Y:S01]  /*4710*/  IMAD.MOV.U32 R28, RZ, RZ, R9 ;  /* 0x000000ffff1c7224 */ /* 0x000fe200078e0009 */
[----:B------:R-:W4:Y:S04]  /*4720*/  @!P0 LDG.E R18, desc[UR8][R6.64+0x380] ;  /* 0x0003800806128981 */ /* 0x000f28000c1e1900 */
[----:B------:R-:W4:Y:S04]  /*4730*/  @!P1 LDG.E R20, desc[UR8][R6.64+0x400] ;  /* 0x0004000806149981 */ /* 0x000f28000c1e1900 */
[----:B------:R-:W4:Y:S04]  /*4740*/  @!P3 LDG.E R24, desc[UR8][R6.64+0x500] ;  /* 0x000500080618b981 */ /* 0x000f28000c1e1900 */
[----:B------:R-:W4:Y:S04]  /*4750*/  @!P2 LDG.E R22, desc[UR8][R6.64+0x480] ;  /* 0x000480080616a981 */ /* 0x000f28000c1e1900 */
[----:B------:R-:W4:Y:S04]  /*4760*/  @!P4 LDG.E R26, desc[UR8][R6.64+0x580] ;  /* 0x00058008061ac981 */ /* 0x000f28000c1e1900 */
[----:B------:R-:W4:Y:S04]  /*4770*/  @!P5 LDG.E R28, desc[UR8][R6.64+0x600] ;  /* 0x00060008061cd981 */ /* 0x000f28000c1e1900 */
[----:B------:R-:W4:Y:S01]  /*4780*/  @!P6 LDG.E R9, desc[UR8][R6.64+0x680] ;  /* 0x000680080609e981 */ /* 0x000f22000c1e1900 */
[----:B------:R-:W0:Y:S01]  /*4790*/  S2R R56, SR_LANEID ;  /* 0x0000000000387919 */ /* 0x000e220000000000 */
[----:B------:R-:W1:Y:S01]  /*47a0*/  S2UR UR5, SR_CgaCtaId ;  /* 0x00000000000579c3 */ /* 0x000e620000008800 */
[----:B------:R-:W-:Y:S01]  /*47b0*/  SHF.R.U32.HI R17, RZ, 0x5, R30 ;  /* 0x00000005ff117819 */ /* 0x000fe2000001161e */
[----:B------:R-:W-:-:S02]  /*47c0*/  UMOV UR4, 0x400 ;  /* 0x0000040000047882 */ /* 0x000fc40000000000 */
[----:B-1----:R-:W-:Y:S02]  /*47d0*/  ULEA UR4, UR5, UR4, 0x18 ;  /* 0x0000000405047291 */ /* 0x002fe4000f8ec0ff */
[----:B0-----:R-:W-:-:S05]  /*47e0*/  IMAD R17, R17, 0x1c0, R56 ;  /* 0x000001c011117824 */ /* 0x001fca00078e0238 */
[----:B------:R-:W-:-:S05]  /*47f0*/  LEA R29, R17, UR4, 0x2 ;  /* 0x00000004111d7c11 */ /* 0x000fca000f8e10ff */
[----:B------:R-:W-:Y:S01]  /*4800*/  IMAD R30, R56, 0x34, R29 ;  /* 0x00000034381e7824 */ /* 0x000fe200078e021d */
[----:B--2---:R-:W-:Y:S04]  /*4810*/  STS [R29], R10 ;  /* 0x0000000a1d007388 */ /* 0x004fe80000000800 */
[----:B---3--:R-:W-:Y:S04]  /*4820*/  STS [R29+0x80], R11 ;  /* 0x0000800b1d007388 */ /* 0x008fe80000000800 */
[----:B----4-:R0:W-:Y:S04]  /*4830*/  STS [R29+0x100], R12 ;  /* 0x0001000c1d007388 */ /* 0x0101e80000000800 */
        /* <DEDUP_REMOVED lines=12> */
[----:B------:R-:W-:Y:S04]  /*4900*/  LDS.64 R38, [R30] ;  /* 0x000000001e267984 */ /* 0x000fe80000000a00 */
[----:B------:R-:W2:Y:S04]  /*4910*/  LDS.64 R16, [R30+0x8] ;  /* 0x000008001e107984 */ /* 0x000ea80000000a00 */
[----:B------:R-:W-:Y:S04]  /*4920*/  LDS.64 R18, [R30+0x10] ;  /* 0x000010001e127984 */ /* 0x000fe80000000a00 */
[----:B------:R-:W-:Y:S04]  /*4930*/  LDS.64 R20, [R30+0x18] ;  /* 0x000018001e147984 */ /* 0x000fe80000000a00 */
[----:B------:R-:W-:Y:S04]  /*4940*/  LDS.64 R36, [R30+0x20] ;  /* 0x000020001e247984 */ /* 0x000fe80000000a00 */
[----:B------:R-:W-:Y:S04]  /*4950*/  LDS.64 R22, [R30+0x28] ;  /* 0x000028001e167984 */ /* 0x000fe80000000a00 */
[----:B------:R-:W3:Y:S01]  /*4960*/  LDS.64 R14, [R30+0x30] ;  /* 0x000030001e0e7984 */ /* 0x000ee20000000a00 */
[----:B------:R-:W-:Y:S06]  /*4970*/  BAR.SYNC.DEFER_BLOCKING 0x0 ;  /* 0x0000000000007b1d */ /* 0x000fec0000010000 */
[----:B------:R-:W0:Y:S01]  /*4980*/  LDG.E R6, desc[UR8][R2.64] ;  /* 0x0000000802067981 */ /* 0x000e22000c1e1900 */
[----:B------:R-:W-:-:S02]  /*4990*/  P2R R31, PR, RZ, 0x1 ;  /* 0x00000001ff1f7803 */ /* 0x000fc40000000000 */
[----:B------:R-:W-:-:S04]  /*49a0*/  LOP3.LUT P0, RZ, R0, 0x1, RZ, 0xc0, !PT ;  /* 0x0000000100ff7812 */ /* 0x000fc8000780c0ff */
[----:B------:R-:W-:Y:S02]  /*49b0*/  P2R R32, PR, RZ, 0x1 ;  /* 0x00000001ff207803 */ /* 0x000fe40000000000 */
        /* <DEDUP_REMOVED lines=10> */
[----:B------:R-:W-:Y:S01]  /*4a60*/  LOP3.LUT P0, RZ, R0, 0x40, RZ, 0xc0, !PT ;  /* 0x0000004000ff7812 */ /* 0x000fe2000780c0ff */
[----:B0-----:R-:W-:-:S12]  /*4a70*/  IMAD.MOV.U32 R12, RZ, RZ, R6 ;  /* 0x000000ffff0c7224 */ /* 0x001fd800078e0006 */
[----:B------:R-:W4:Y:S01]  /*4a80*/  @!P0 LDG.E R6, desc[UR8][R4.64] ;  /* 0x0000000804068981 */ /* 0x000f22000c1e1900 */
[----:B------:R-:W-:Y:S01]  /*4a90*/  ISETP.NE.AND P0, PT, R35, RZ, PT ;  /* 0x000000ff2300720c */ /* 0x000fe20003f05270 */
[--C-:B------:R-:W-:Y:S02]  /*4aa0*/  IMAD.MOV.U32 R7, RZ, RZ, R12.reuse ;  /* 0x000000ffff077224 */ /* 0x100fe400078e000c */
[----:B------:R-:W-:-:S10]  /*4ab0*/  IMAD.MOV.U32 R8, RZ, RZ, R12 ;  /* 0x000000ffff087224 */ /* 0x000fd400078e000c */
[----:B------:R-:W3:Y:S01]  /*4ac0*/  @!P0 LDG.E R7, desc[UR8][R4.64+0x80] ;  /* 0x0000800804078981 */ /* 0x000ee2000c1e1900 */
[----:B------:R-:W-:Y:S01]  /*4ad0*/  ISETP.NE.AND P0, PT, R40, RZ, PT ;  /* 0x000000ff2800720c */ /* 0x000fe20003f05270 */
[----:B-1----:R-:W-:-:S12]  /*4ae0*/  IMAD.MOV.U32 R9, RZ, RZ, R12 ;  /* 0x000000ffff097224 */ /* 0x002fd800078e000c */
[----:B------:R-:W3:Y:S01]  /*4af0*/  @!P0 LDG.E R8, desc[UR8][R4.64+0x100] ;  /* 0x0001000804088981 */ /* 0x000ee2000c1e1900 */
[----:B------:R-:W-:Y:S01]  /*4b00*/  ISETP.NE.AND P0, PT, R41, RZ, PT ;  /* 0x000000ff2900720c */ /* 0x000fe20003f05270 */
[----:B------:R-:W-:-:S12]  /*4b10*/  IMAD.MOV.U32 R10, RZ, RZ, R12 ;  /* 0x000000ffff0a7224 */ /* 0x000fd800078e000c */
        /* <DEDUP_REMOVED lines=8> */
[--C-:B------:R-:W-:Y:S02]  /*4ba0*/  IMAD.MOV.U32 R11, RZ, RZ, R12.reuse ;  /* 0x000000ffff0b7224 */ /* 0x100fe400078e000c */
[--C-:B------:R-:W-:Y:S02]  /*4bb0*/  IMAD.MOV.U32 R13, RZ, RZ, R12.reuse ;  /* 0x000000ffff0d7224 */ /* 0x100fe400078e000c */
[--C-:B------:R-:W-:Y:S02]  /*4bc0*/  IMAD.MOV.U32 R24, RZ, RZ, R12.reuse ;  /* 0x000000ffff187224 */ /* 0x100fe400078e000c */
[--C-:B------:R-:W-:Y:S02]  /*4bd0*/  IMAD.MOV.U32 R25, RZ, RZ, R12.reuse ;  /* 0x000000ffff197224 */ /* 0x100fe400078e000c */
[--C-:B------:R-:W-:Y:S01]  /*4be0*/  IMAD.MOV.U32 R26, RZ, RZ, R12.reuse ;  /* 0x000000ffff1a7224 */ /* 0x100fe200078e000c */
[----:B------:R-:W3:Y:S04]  /*4bf0*/  @!P1 LDG.E R13, desc[UR8][R4.64+0x400] ;  /* 0x00040008040d9981 */ /* 0x000ee8000c1e1900 */
[----:B------:R-:W3:Y:S01]  /*4c00*/  @!P0 LDG.E R3, desc[UR8][R4.64+0x300] ;  /* 0x0003000804038981 */ /* 0x000ee2000c1e1900 */
[----:B------:R-:W-:Y:S01]  /*4c10*/  ISETP.NE.AND P0, PT, R31, RZ, PT ;  /* 0x000000ff1f00720c */ /* 0x000fe20003f05270 */
[----:B------:R-:W-:-:S02]  /*4c20*/  IMAD.MOV.U32 R27, RZ, RZ, R12 ;  /* 0x000000ffff1b7224 */ /* 0x000fc400078e000c */
[----:B------:R-:W3:Y:S04]  /*4c30*/  @!P2 LDG.E R24, desc[UR8][R4.64+0x480] ;  /* 0x000480080418a981 */ /* 0x000ee8000c1e1900 */
[----:B------:R-:W3:Y:S04]  /*4c40*/  @!P3 LDG.E R25, desc[UR8][R4.64+0x500] ;  /* 0x000500080419b981 */ /* 0x000ee8000c1e1900 */
[----:B------:R-:W3:Y:S04]  /*4c50*/  @!P4 LDG.E R26, desc[UR8][R4.64+0x580] ;  /* 0x00058008041ac981 */ /* 0x000ee8000c1e1900 */
[----:B------:R-:W3:Y:S04]  /*4c60*/  @!P0 LDG.E R11, desc[UR8][R4.64+0x380] ;  /* 0x00038008040b8981 */ /* 0x000ee8000c1e1900 */
[----:B------:R-:W3:Y:S04]  /*4c70*/  @!P5 LDG.E R27, desc[UR8][R4.64+0x600] ;  /* 0x00060008041bd981 */ /* 0x000ee8000c1e1900 */
[----:B------:R-:W3:Y:S01]  /*4c80*/  @!P6 LDG.E R12, desc[UR8][R4.64+0x680] ;  /* 0x00068008040ce981 */ /* 0x000ee2000c1e1900 */
[----:B------:R-:W0:Y:S02]  /*4c90*/  S2R R34, SR_TID.X ;  /* 0x0000000000227919 */ /* 0x000e240000002100 */
[----:B0-----:R-:W-:-:S02]  /*4ca0*/  LEA R32, R34, UR4, 0x2 ;  /* 0x0000000422207c11 */ /* 0x001fc4000f8e10ff */
[----:B------:R-:W-:Y:S01]  /*4cb0*/  ISETP.NE.AND P3, PT, R34, RZ, PT ;  /* 0x000000ff2200720c */ /* 0x000fe20003f65270 */
[----:B------:R-:W0:Y:S01]  /*4cc0*/  LDC R28, c[0x0][0x374] ;  /* 0x0000dd00ff1c7b82 */ /* 0x000e220000000800 */
[----:B--2---:R-:W-:Y:S02]  /*4cd0*/  ISETP.NE.AND P1, PT, R39, R16, PT ;  /* 0x000000102700720c */ /* 0x004fe40003f25270 */
[----:B------:R-:W-:Y:S02]  /*4ce0*/  ISETP.NE.AND P2, PT, R16, R17, PT ;  /* 0x000000111000720c */ /* 0x000fe40003f45270 */
[----:B------:R-:W-:Y:S02]  /*4cf0*/  ISETP.NE.AND P0, PT, R38, R39, PT ;  /* 0x000000272600720c */ /* 0x000fe40003f05270 */
[----:B------:R-:W-:Y:S01]  /*4d00*/  LOP3.LUT R0, R0, 0xfffff7ff, RZ, 0xc0, !PT ;  /* 0xfffff7ff00007812 */ /* 0x000fe200078ec0ff */
[----:B------:R-:W-:Y:S01]  /*4d10*/  IMAD.MOV.U32 R51, RZ, RZ, RZ ;  /* 0x000000ffff337224 */ /* 0x000fe200078e00ff */
[----:B----4-:R-:W-:Y:S04]  /*4d20*/  STS [R29], R6 ;  /* 0x000000061d007388 */ /* 0x010fe80000000800 */
[----:B---3--:R-:W-:Y:S04]  /*4d30*/  STS [R29+0x80], R7 ;  /* 0x000080071d007388 */ /* 0x008fe80000000800 */
[----:B------:R-:W-:Y:S04]  /*4d40*/  STS [R29+0x100], R8 ;  /* 0x000100081d007388 */ /* 0x000fe80000000800 */
[----:B------:R-:W-:Y:S04]  /*4d50*/  STS [R29+0x180], R9 ;  /* 0x000180091d007388 */ /* 0x000fe80000000800 */
[----:B------:R-:W-:Y:S04]  /*4d60*/  STS [R29+0x200], R10 ;  /* 0x0002000a1d007388 */ /* 0x000fe80000000800 */
[----:B------:R-:W-:Y:S04]  /*4d70*/  STS [R29+0x280], R2 ;  /* 0x000280021d007388 */ /* 0x000fe80000000800 */
[----:B------:R-:W-:Y:S04]  /*4d80*/  STS [R29+0x400], R13 ;  /* 0x0004000d1d007388 */ /* 0x000fe80000000800 */
[----:B------:R-:W-:Y:S04]  /*4d90*/  STS [R29+0x300], R3 ;  /* 0x000300031d007388 */ /* 0x000fe80000000800 */
[----:B------:R-:W-:Y:S04]  /*4da0*/  STS [R29+0x480], R24 ;  /* 0x000480181d007388 */ /* 0x000fe80000000800 */
[----:B------:R0:W-:Y:S04]  /*4db0*/  STS [R29+0x500], R25 ;  /* 0x000500191d007388 */ /* 0x0001e80000000800 */
[----:B------:R1:W-:Y:S04]  /*4dc0*/  STS [R29+0x580], R26 ;  /* 0x0005801a1d007388 */ /* 0x0003e80000000800 */
        /* <DEDUP_REMOVED lines=12> */
[----:B------:R-:W-:Y:S02]  /*4e90*/  STS [R32+0x8c0], R15 ;  /* 0x0008c00f20007388 */ /* 0x000fe40000000800 */
[----:B------:R-:W-:Y:S06]  /*4ea0*/  BAR.SYNC.DEFER_BLOCKING 0x0 ;  /* 0x0000000000007b1d */ /* 0x000fec0000010000 */
[----:B------:R-:W2:Y:S01]  /*4eb0*/  @P3 LDS R3, [R32+0x8bc] ;  /* 0x0008bc0020033984 */ /* 0x000ea20000000800 */
[----:B0-----:R-:W-:-:S02]  /*4ec0*/  IMAD R25, R28, UR10, R57 ;  /* 0x0000000a1c197c24 */ /* 0x001fc4000f8e0239 */
[----:B------:R-:W-:Y:S02]  /*4ed0*/  IMAD R2, R34, 0xe, RZ ;  /* 0x0000000e22027824 */ /* 0x000fe400078e02ff */
[----:B------:R-:W-:Y:S02]  /*4ee0*/  IMAD R25, R25, -0x1c00, R46 ;  /* 0xffffe40019197824 */ /* 0x000fe400078e022e */
[C---:B-1----:R-:W-:Y:S02]  /*4ef0*/  VIADD R26, R2.reuse, 0x2 ;  /* 0x00000002021a7836 */ /* 0x042fe40000000000 */
[----:B------:R-:W-:Y:S01]  /*4f00*/  VIADD R28, R2, 0x3 ;  /* 0x00000003021c7836 */ /* 0x000fe20000000000 */
[----:B------:R-:W-:Y:S02]  /*4f10*/  BAR.SYNC.DEFER_BLOCKING 0x0 ;  /* 0x0000000000007b1d */ /* 0x000fe40000010000 */
[-C--:B------:R-:W-:Y:S01]  /*4f20*/  ISETP.GE.U32.OR P5, PT, R26, R25.reuse, P1 ;  /* 0x000000191a00720c */ /* 0x080fe20000fa6470 */
[----:B------:R-:W-:Y:S01]  /*4f30*/  VIADD R24, R2, 0x1 ;  /* 0x0000000102187836 */ /* 0x000fe20000000000 */
[----:B------:R-:W-:-:S02]  /*4f40*/  ISETP.GE.U32.OR P1, PT, R28, R25, P2 ;  /* 0x000000191c00720c */ /* 0x000fc40001726470 */
[-C--:B------:R-:W-:Y:S02]  /*4f50*/  ISETP.GE.U32.AND P4, PT, R2, R25.reuse, PT ;  /* 0x000000190200720c */ /* 0x080fe40003f86070 */
[----:B------:R-:W-:Y:S01]  /*4f60*/  ISETP.GE.U32.OR P0, PT, R24, R25, P0 ;  /* 0x000000191800720c */ /* 0x000fe20000706470 */
[----:B------:R-:W-:Y:S01]  /*4f70*/  VIADD R24, R2, 0x4 ;  /* 0x0000000402187836 */ /* 0x000fe20000000000 */
[----:B------:R-:W-:Y:S02]  /*4f80*/  SEL R52, RZ, 0x1, !P5 ;  /* 0x00000001ff347807 */ /* 0x000fe40006800000 */
[----:B------:R-:W-:-:S03]  /*4f90*/  SEL R58, RZ, 0x1, !P0 ;  /* 0x00000001ff3a7807 */ /* 0x000fc60004000000 */
[----:B------:R-:W-:Y:S02]  /*4fa0*/  @P5 LOP3.LUT R0, R0, 0x800, RZ, 0xfc, !PT ;  /* 0x0000080000005812 */ /* 0x000fe400078efcff */
[----:B------:R-:W-:Y:S02]  /*4fb0*/  SEL R51, R51, RZ, !P4 ;  /* 0x000000ff33337207 */ /* 0x000fe40006000000 */
[----:B--2---:R-:W-:Y:S01]  /*4fc0*/  @P3 ISETP.NE.AND P2, PT, R3, R38, PT ;  /* 0x000000260300320c */ /* 0x004fe20003f45270 */
[----:B------:R-:W-:-:S03]  /*4fd0*/  IMAD.MOV.U32 R3, RZ, RZ, 0x1 ;  /* 0x00000001ff037424 */ /* 0x000fc600078e00ff */
[----:B------:R-:W-:Y:S02]  /*4fe0*/  @P3 SEL R3, RZ, 0x1, !P2 ;  /* 0x00000001ff033807 */ /* 0x000fe40005000000 */
[----:B------:R-:W-:Y:S02]  /*4ff0*/  ISETP.NE.AND P2, PT, R17, R18, PT ;  /* 0x000000121100720c */ /* 0x000fe40003f45270 */
[----:B------:R-:W-:Y:S02]  /*5000*/  SEL R3, R3, 0x1, !P4 ;  /* 0x0000000103037807 */ /* 0x000fe40006000000 */
[----:B------:R-:W-:Y:S02]  /*5010*/  ISETP.GE.U32.OR P5, PT, R24, R25, P2 ;  /* 0x000000191800720c */ /* 0x000fe400017a6470 */
[----:B------:R-:W-:Y:S02]  /*5020*/  IADD3 R24, P2, P3, R52, R3, R58 ;  /* 0x0000000334187210 */ /* 0x000fe40007b5e03a */
[----:B------:R-:W-:-:S02]  /*5030*/  SEL R59, RZ, 0x1, !P1 ;  /* 0x00000001ff3b7807 */ /* 0x000fc40004800000 */
[----:B------:R-:W-:Y:S02]  /*5040*/  SEL R53, RZ, 0x1, !P5 ;  /* 0x00000001ff357807 */ /* 0x000fe40006800000 */
[----:B------:R-:W-:Y:S02]  /*5050*/  IADD3.X R33, PT, PT, RZ, R51, RZ, P2, P3 ;  /* 0x00000033ff217210 */ /* 0x000fe400017e64ff */
[----:B------:R-:W-:Y:S01]  /*5060*/  IADD3 R27, P3, P4, R53, R24, R59 ;  /* 0x00000018351b7210 */ /* 0x000fe20007c7e03b */
[C---:B------:R-:W-:Y:S01]  /*5070*/  VIADD R24, R2.reuse, 0x5 ;  /* 0x0000000502187836 */ /* 0x040fe20000000000 */
[----:B------:R-:W-:Y:S01]  /*5080*/  STL [R1+0x4], R44 ;  /* 0x0000042c01007387 */ /* 0x000fe20000100800 */
[----:B------:R-:W-:Y:S01]  /*5090*/  VIADD R26, R2, 0x6 ;  /* 0x00000006021a7836 */ /* 0x000fe20000000000 */
[----:B------:R-:W-:Y:S02]  /*50a0*/  IADD3.X R33, PT, PT, RZ, R33, RZ, P3, P4 ;  /* 0x00000021ff217210 */ /* 0x000fe40001fe84ff */
[----:B------:R-:W-:Y:S01]  /*50b0*/  ISETP.NE.AND P2, PT, R18, R19, PT ;  /* 0x000000131200720c */ /* 0x000fe20003f45270 */
[----:B------:R-:W-:Y:S01]  /*50c0*/  STL [R1], R45 ;  /* 0x0000002d01007387 */ /* 0x000fe20000100800 */
[----:B------:R-:W-:-:S03]  /*50d0*/  ISETP.NE.AND P3, PT, R19, R20, PT ;  /* 0x000000141300720c */ /* 0x000fc60003f65270 */
[----:B------:R0:W-:Y:S01]  /*50e0*/  STL [R1+0xc], R42 ;  /* 0x00000c2a01007387 */ /* 0x0001e20000100800 */
[-C--:B------:R-:W-:Y:S02]  /*50f0*/  ISETP.GE.U32.OR P2, PT, R24, R25.reuse, P2 ;  /* 0x000000191800720c */ /* 0x080fe40001746470 */
[----:B------:R-:W-:Y:S02]  /*5100*/  LOP3.LUT R0, R0, 0xfffffbff, RZ, 0xc0, !PT ;  /* 0xfffffbff00007812 */ /* 0x000fe400078ec0ff */
[----:B------:R-:W-:Y:S02]  /*5110*/  SEL R60, RZ, 0x1, !P2 ;  /* 0x00000001ff3c7807 */ /* 0x000fe40005000000 */
[----:B0-----:R-:W-:Y:S02]  /*5120*/  P2R R42, PR, RZ, 0x2 ;  /* 0x00000002ff2a7803 */ /* 0x001fe40000000000 */
[----:B------:R-:W-:-:S04]  /*5130*/  ISETP.GE.U32.OR P1, PT, R26, R25, P3 ;  /* 0x000000191a00720c */ /* 0x000fc80001f26470 */
[----:B------:R-:W-:Y:S02]  /*5140*/  SEL R54, RZ, 0x1, !P1 ;  /* 0x00000001ff367807 */ /* 0x000fe40004800000 */
[----:B------:R-:W-:Y:S02]  /*5150*/  @P5 LOP3.LUT R0, R0, 0x400, RZ, 0xfc, !PT ;  /* 0x0000040000005812 */ /* 0x000fe400078efcff */
[----:B------:R-:W-:Y:S01]  /*5160*/  IADD3 R50, P3, P4, R54, R27, R60 ;  /* 0x0000001b36327210 */ /* 0x000fe20007c7e03c */
[----:B------:R-:W-:Y:S01]  /*5170*/  VIADD R24, R2, 0x7 ;  /* 0x0000000702187836 */ /* 0x000fe20000000000 */
[----:B------:R-:W-:Y:S01]  /*5180*/  LOP3.LUT R0, R0, 0xffffff7f, RZ, 0xc0, !PT ;  /* 0xffffff7f00007812 */ /* 0x000fe200078ec0ff */
[----:B------:R-:W-:Y:S01]  /*5190*/  VIADD R26, R2, 0x8 ;  /* 0x00000008021a7836 */ /* 0x000fe20000000000 */
[----:B------:R-:W-:Y:S02]  /*51a0*/  IADD3.X R33, PT, PT, RZ, R33, RZ, P3, P4 ;  /* 0x00000021ff217210 */ /* 0x000fe40001fe84ff */
[----:B------:R-:W-:-:S02]  /*51b0*/  ISETP.NE.AND P3, PT, R20, R21, PT ;  /* 0x000000151400720c */ /* 0x000fc40003f65270 */
[----:B------:R-:W-:Y:S02]  /*51c0*/  ISETP.NE.AND P4, PT, R21, R36, PT ;  /* 0x000000241500720c */ /* 0x000fe40003f85270 */
[----:B------:R-:W-:Y:S02]  /*51d0*/  @P1 LOP3.LUT R0, R0, 0x80, RZ, 0xfc, !PT ;  /* 0x0000008000001812 */ /* 0x000fe400078efcff */
[-C--:B------:R-:W-:Y:S02]  /*51e0*/  ISETP.GE.U32.OR P3, PT, R24, R25.reuse, P3 ;  /* 0x000000191800720c */ /* 0x080fe40001f66470 */
[----:B------:R-:W-:Y:S02]  /*51f0*/  ISETP.GE.U32.OR P1, PT, R26, R25, P4 ;  /* 0x000000191a00720c */ /* 0x000fe40002726470 */
[----:B------:R-:W-:Y:S02]  /*5200*/  SEL R61, RZ, 0x1, !P3 ;  /* 0x00000001ff3d7807 */ /* 0x000fe40005800000 */
[----:B------:R-:W-:-:S04]  /*5210*/  SEL R55, RZ, 0x1, !P1 ;  /* 0x00000001ff377807 */ /* 0x000fc80004800000 */
[----:B------:R-:W-:Y:S01]  /*5220*/  IADD3 R50, P4, P5, R55, R50, R61 ;  /* 0x0000003237327210 */ /* 0x000fe20007d9e03d */
[----:B------:R-:W-:-:S03]  /*5230*/  VIADD R24, R2, 0x9 ;  /* 0x0000000902187836 */ /* 0x000fc60000000000 */
[----:B------:R-:W-:Y:S02]  /*5240*/  IADD3.X R33, PT, PT, RZ, R33, RZ, P4, P5 ;  /* 0x00000021ff217210 */ /* 0x000fe400027ea4ff */
[----:B------:R-:W-:Y:S01]  /*5250*/  ISETP.NE.AND P4, PT, R36, R37, PT ;  /* 0x000000252400720c */ /* 0x000fe20003f85270 */
[----:B------:R0:W-:Y:S01]  /*5260*/  STL [R1+0x8], R43 ;  /* 0x0000082b01007387 */ /* 0x0001e20000100800 */
[----:B------:R-:W-:Y:S01]  /*5270*/  LOP3.LUT R0, R0, 0xfffffff7, RZ, 0xc0, !PT ;  /* 0xfffffff700007812 */ /* 0x000fe200078ec0ff */
[----:B------:R-:W-:-:S03]  /*5280*/  VIADD R26, R2, 0xa ;  /* 0x0000000a021a7836 */ /* 0x000fc60000000000 */
[----:B------:R-:W-:Y:S02]  /*5290*/  @P1 LOP3.LUT R0, R0, 0x8, RZ, 0xfc, !PT ;  /* 0x0000000800001812 */ /* 0x000fe400078efcff */
[----:B0-----:R-:W-:Y:S02]  /*52a0*/  P2R R43, PR, RZ, 0x4 ;  /* 0x00000004ff2b7803 */ /* 0x001fe40000000000 */
[-C--:B------:R-:W-:Y:S02]  /*52b0*/  ISETP.GE.U32.OR P2, PT, R24, R25.reuse, P4 ;  /* 0x000000191800720c */ /* 0x080fe40002746470 */
[----:B------:R-:W-:Y:S02]  /*52c0*/  ISETP.NE.AND P4, PT, R37, R22, PT ;  /* 0x000000162500720c */ /* 0x000fe40003f85270 */
[----:B------:R-:W-:Y:S02]  /*52d0*/  SEL R27, RZ, 0x1, !P2 ;  /* 0x00000001ff1b7807 */ /* 0x000fe40005000000 */
[----:B------:R-:W-:-:S02]  /*52e0*/  ISETP.GE.U32.OR P1, PT, R26, R25, P4 ;  /* 0x000000191a00720c */ /* 0x000fc40002726470 */
[----:B------:R-:W-:Y:S02]  /*52f0*/  IADD3 R50, P4, PT, R50, R27, RZ ;  /* 0x0000001b32327210 */ /* 0x000fe40007f9e0ff */
[----:B------:R-:W-:Y:S02]  /*5300*/  SEL R49, RZ, 0x1, !P1 ;  /* 0x00000001ff317807 */ /* 0x000fe40004800000 */
[----:B------:R-:W-:Y:S02]  /*5310*/  LOP3.LUT R0, R0, 0xfffffdff, RZ, 0xc0, !PT ;  /* 0xfffffdff00007812 */ /* 0x000fe400078ec0ff */
[----:B------:R-:W-:Y:S01]  /*5320*/  IADD3 R49, P5, PT, R50, R49, RZ ;  /* 0x0000003132317210 */ /* 0x000fe20007fbe0ff */
[----:B------:R-:W-:Y:S01]  /*5330*/  VIADD R24, R2, 0xb ;  /* 0x0000000b02187836 */ /* 0x000fe20000000000 */
[----:B------:R-:W-:Y:S02]  /*5340*/  @P2 LOP3.LUT R0, R0, 0x200, RZ, 0xfc, !PT ;  /* 0x0000020000002812 */ /* 0x000fe400078efcff */
[----:B------:R-:W-:-:S02]  /*5350*/  IADD3.X R33, PT, PT, RZ, RZ, R33, P5, P4 ;  /* 0x000000ffff217210 */ /* 0x000fc40002fe8421 */
[----:B------:R-:W-:Y:S01]  /*5360*/  ISETP.NE.AND P4, PT, R22, R23, PT ;  /* 0x000000171600720c */ /* 0x000fe20003f85270 */
[----:B------:R-:W-:Y:S01]  /*5370*/  VIADD R26, R2, 0xc ;  /* 0x0000000c021a7836 */ /* 0x000fe20000000000 */
[----:B------:R-:W-:Y:S02]  /*5380*/  LOP3.LUT R0, R0, 0xfffffeff, RZ, 0xc0, !PT ;  /* 0xfffffeff00007812 */ /* 0x000fe400078ec0ff */
[-C--:B------:R-:W-:Y:S02]  /*5390*/  ISETP.GE.U32.OR P2, PT, R24, R25.reuse, P4 ;  /* 0x000000191800720c */ /* 0x080fe40002746470 */
[----:B------:R-:W-:Y:S02]  /*53a0*/  ISETP.NE.AND P4, PT, R23, R14, PT ;  /* 0x0000000e1700720c */ /* 0x000fe40003f85270 */
[----:B------:R-:W-:Y:S02]  /*53b0*/  @P1 LOP3.LUT R0, R0, 0x100, RZ, 0xfc, !PT ;  /* 0x0000010000001812 */ /* 0x000fe400078efcff */
[----:B------:R-:W-:-:S02]  /*53c0*/  ISETP.GE.U32.OR P1, PT, R26, R25, P4 ;  /* 0x000000191a00720c */ /* 0x000fc40002726470 */
[----:B------:R-:W-:Y:S02]  /*53d0*/  SEL R48, RZ, 0x1, !P2 ;  /* 0x00000001ff307807 */ /* 0x000fe40005000000 */
[----:B------:R-:W-:Y:S02]  /*53e0*/  SEL R27, RZ, 0x1, !P1 ;  /* 0x00000001ff1b7807 */ /* 0x000fe40004800000 */
[----:B------:R-:W-:-:S04]  /*53f0*/  IADD3 R48, P4, PT, R49, R48, RZ ;  /* 0x0000003031307210 */ /* 0x000fc80007f9e0ff */
[----:B------:R-:W-:Y:S01]  /*5400*/  IADD3 R46, P5, PT, R48, R27, RZ ;  /* 0x0000001b302e7210 */ /* 0x000fe20007fbe0ff */
[----:B------:R-:W-:-:S03]  /*5410*/  VIADD R2, R2, 0xd ;  /* 0x0000000d02027836 */ /* 0x000fc60000000000 */
[----:B------:R-:W-:Y:S02]  /*5420*/  IADD3.X R33, PT, PT, RZ, RZ, R33, P5, P4 ;  /* 0x000000ffff217210 */ /* 0x000fe40002fe8421 */
[----:B------:R-:W-:-:S04]  /*5430*/  ISETP.NE.AND P4, PT, R14, R15, PT ;  /* 0x0000000f0e00720c */ /* 0x000fc80003f85270 */
[----:B------:R-:W-:-:S04]  /*5440*/  ISETP.GE.U32.OR P4, PT, R2, R25, P4 ;  /* 0x000000190200720c */ /* 0x000fc80002786470 */
[----:B------:R-:W-:-:S04]  /*5450*/  SEL R47, RZ, 0x1, !P4 ;  /* 0x00000001ff2f7807 */ /* 0x000fc80006000000 */
[----:B------:R-:W-:-:S05]  /*5460*/  IADD3 R31, P5, PT, R46, R47, RZ ;  /* 0x0000002f2e1f7210 */ /* 0x000fca0007fbe0ff */
[----:B------:R-:W-:Y:S01]  /*5470*/  IMAD.X R33, RZ, RZ, R33, P5 ;  /* 0x000000ffff217224 */ /* 0x000fe200028e0621 */
[----:B------:R-:W0:Y:S06]  /*5480*/  SHFL.UP PT, R2, R31, 0x1, RZ ;  /* 0x042000001f027989 */ /* 0x000e2c00000e00ff */
        /* <DEDUP_REMOVED lines=28> */
[----:B------:R-:W-:Y:S02]  /*5650*/  SEL R41, R25, R2, P5 ;  /* 0x0000000219297207 */ /* 0x000fe40002800000 */
[----:B------:R-:W-:Y:S01]  /*5660*/  ISETP.NE.AND P5, PT, R56, 0x1f, PT ;  /* 0x0000001f3800780c */ /* 0x000fe20003fa5270 */
[----:B------:R-:W-:-:S12]  /*5670*/  IMAD.MOV.U32 R2, RZ, RZ, R34 ;  /* 0x000000ffff027224 */ /* 0x000fd800078e0022 */
[----:B------:R-:W-:-:S04]  /*5680*/  @!P5 SHF.R.U32.HI R24, RZ, 0x2, R2 ;  /* 0x00000002ff18d819 */ /* 0x000fc80000011602 */
[----:B------:R-:W-:-:S05]  /*5690*/  @!P5 LOP3.LUT R57, R24, 0xf8, RZ, 0xc0, !PT ;  /* 0x000000f81839d812 */ /* 0x000fca00078ec0ff */
[----:B------:R-:W-:Y:S01]  /*56a0*/  @!P5 STS.64 [R57+UR4], R40 ;  /* 0x000000283900d988 */ /* 0x000fe20008000a04 */
[----:B------:R-:W-:Y:S06]  /*56b0*/  BAR.SYNC.DEFER_BLOCKING 0x0 ;  /* 0x0000000000007b1d */ /* 0x000fec0000010000 */
[----:B------:R-:W0:Y:S04]  /*56c0*/  LDS.128 R24, [UR4] ;  /* 0x00000004ff187984 */ /* 0x000e280008000c00 */
[----:B------:R-:W1:Y:S04]  /*56d0*/  LDS.128 R28, [UR4+0x10] ;  /* 0x00001004ff1c7984 */ /* 0x000e680008000c00 */
[----:B------:R-:W2:Y:S01]  /*56e0*/  LDS.128 R32, [UR4+0x20] ;  /* 0x00002004ff207984 */ /* 0x000ea20008000c00 */
[----:B0-----:R-:W-:-:S04]  /*56f0*/  IADD3 R26, P5, PT, R24, R26, RZ ;  /* 0x0000001a181a7210 */ /* 0x001fc80007fbe0ff */
[----:B-1----:R-:W-:-:S04]  /*5700*/  IADD3 R28, P6, PT, R28, R26, RZ ;  /* 0x0000001a1c1c7210 */ /* 0x002fc80007fde0ff */
[----:B------:R-:W-:Y:S02]  /*5710*/  IADD3.X R27, PT, PT, R29, R25, R27, P6, P5 ;  /* 0x000000191d1b7210 */ /* 0x000fe400037ea41b */
[----:B------:R-:W-:-:S04]  /*5720*/  IADD3 R29, P5, PT, R30, R28, RZ ;  /* 0x0000001c1e1d7210 */ /* 0x000fc80007fbe0ff */
[----:B--2---:R-:W-:Y:S02]  /*5730*/  IADD3 R41, P6, PT, R32, R29, RZ ;  /* 0x0000001d20297210 */ /* 0x004fe40007fde0ff */
[----:B------:R-:W-:Y:S02]  /*5740*/  SHF.R.U32.HI R32, RZ, 0x5, R2 ;  /* 0x00000005ff207819 */ /* 0x000fe40000011602 */
[----:B------:R-:W-:Y:S02]  /*5750*/  IADD3.X R30, PT, PT, R33, R31, R27, P6, P5 ;  /* 0x0000001f211e7210 */ /* 0x000fe400037ea41b */
[----:B------:R-:W-:-:S04]  /*5760*/  ISETP.NE.AND P5, PT, R32, 0x2, PT ;  /* 0x000000022000780c */ /* 0x000fc80003fa5270 */
[----:B------:R-:W-:Y:S02]  /*5770*/  SEL R31, R26, R24, !P5 ;  /* 0x000000181a1f7207 */ /* 0x000fe40006800000 */
[----:B------:R-:W0:Y:S01]  /*5780*/  LDS.128 R24, [UR4+0x30] ;  /* 0x00003004ff187984 */ /* 0x000e220008000c00 */
[----:B------:R-:W-:-:S04]  /*5790*/  IADD3 R57, P5, PT, R34, R41, RZ ;  /* 0x0000002922397210 */ /* 0x000fc80007fbe0ff */
[----:B0-----:R-:W-:-:S04]  /*57a0*/  IADD3 R33, P6, PT, R24, R57, RZ ;  /* 0x0000003918217210 */ /* 0x001fc80007fde0ff */
[----:B------:R-:W-:Y:S02]  /*57b0*/  IADD3.X R24, PT, PT, R25, R35, R30, P6, P5 ;  /* 0x0000002319187210 */ /* 0x000fe400037ea41e */
[----:B------:R-:W-:-:S04]  /*57c0*/  ISETP.NE.AND P5, PT, R32, 0x3, PT ;  /* 0x000000032000780c */ /* 0x000fc80003fa5270 */
[----:B------:R-:W-:Y:S02]  /*57d0*/  SEL R25, R28, R31, !P5 ;  /* 0x0000001f1c197207 */ /* 0x000fe40006800000 */
        /* <DEDUP_REMOVED lines=14> */
[----:B------:R-:W0:Y:S01]  /*58c0*/  LDS.128 R28, [UR4+0x60] ;  /* 0x00006004ff1c7984 */ /* 0x000e220008000c00 */
[----:B------:R-:W-:-:S04]  /*58d0*/  ISETP.NE.AND P5, PT, R32, 0x7, PT ;  /* 0x000000072000780c */ /* 0x000fc80003fa5270 */
[----:B------:R-:W-:Y:S02]  /*58e0*/  SEL R57, R33, R57, !P5 ;  /* 0x0000003921397207 */ /* 0x000fe40006800000 */
[----:B------:R-:W-:Y:S01]  /*58f0*/  ISETP.NE.AND P5, PT, R32, 0x8, PT ;  /* 0x000000082000780c */ /* 0x000fe20003fa5270 */
[----:B------:R-:W1:Y:S03]  /*5900*/  LDC R33, c[0x0][0x3b8] ;  /* 0x0000ee00ff217b82 */ /* 0x000e660000000800 */
[----:B------:R-:W-:Y:S02]  /*5910*/  SEL R35, R35, R57, !P5 ;  /* 0x0000003923237207 */ /* 0x000fe40006800000 */
[----:B------:R-:W-:-:S04]  /*5920*/  IADD3 R26, P5, PT, R26, R24, RZ ;  /* 0x000000181a1a7210 */ /* 0x000fc80007fbe0ff */
[----:B0-----:R-:W-:-:S04]  /*5930*/  IADD3 R28, P6, PT, R28, R26, RZ ;  /* 0x0000001a1c1c7210 */ /* 0x001fc80007fde0ff */
[----:B------:R-:W-:Y:S02]  /*5940*/  IADD3.X R29, PT, PT, R29, R27, R25, P6, P5 ;  /* 0x0000001b1d1d7210 */ /* 0x000fe400037ea419 */
[----:B------:R-:W-:-:S04]  /*5950*/  ISETP.NE.AND P5, PT, R32, 0x9, PT ;  /* 0x000000092000780c */ /* 0x000fc80003fa5270 */
[----:B------:R-:W-:Y:S02]  /*5960*/  SEL R35, R34, R35, !P5 ;  /* 0x0000002322237207 */ /* 0x000fe40006800000 */
[----:B------:R-:W-:-:S04]  /*5970*/  ISETP.NE.AND P5, PT, R32, 0xa, PT ;  /* 0x0000000a2000780c */ /* 0x000fc80003fa5270 */
[----:B------:R-:W-:Y:S02]  /*5980*/  SEL R35, R41, R35, !P5 ;  /* 0x0000002329237207 */ /* 0x000fe40006800000 */
[----:B------:R-:W-:-:S04]  /*5990*/  ISETP.NE.AND P5, PT, R32, 0xb, PT ;  /* 0x0000000b2000780c */ /* 0x000fc80003fa5270 */
[----:B------:R-:W-:Y:S01]  /*59a0*/  SEL R35, R24, R35, !P5 ;  /* 0x0000002318237207 */ /* 0x000fe20006800000 */
[----:B------:R-:W-:Y:S01]  /*59b0*/  IMAD.MOV.U32 R24, RZ, RZ, RZ ;  /* 0x000000ffff187224 */ /* 0x000fe200078e00ff */
[----:B------:R-:W-:-:S04]  /*59c0*/  ISETP.NE.AND P5, PT, R32, 0xc, PT ;  /* 0x0000000c2000780c */ /* 0x000fc80003fa5270 */
[----:B------:R-:W-:Y:S02]  /*59d0*/  SEL R26, R26, R35, !P5 ;  /* 0x000000231a1a7207 */ /* 0x000fe40006800000 */
[----:B------:R-:W-:Y:S02]  /*59e0*/  IADD3 RZ, P5, PT, RZ, -R24, RZ ;  /* 0x80000018ffff7210 */ /* 0x000fe40007fbe0ff */
[----:B------:R-:W-:Y:S02]  /*59f0*/  LOP3.LUT R0, R0, 0xffffffbf, RZ, 0xc0, !PT ;  /* 0xffffffbf00007812 */ /* 0x000fe400078ec0ff */
[----:B-1----:R-:W-:Y:S02]  /*5a00*/  IADD3.X R33, PT, PT, ~R33, 0x1c00, RZ, P5, !PT ;  /* 0x00001c0021217810 */ /* 0x002fe40002ffe5ff */
[----:B------:R-:W-:Y:S02]  /*5a10*/  IADD3 R34, PT, PT, R40, -R46, -R47 ;  /* 0x8000002e28227210 */ /* 0x000fe40007ffe82f */
[----:B------:R-:W-:-:S02]  /*5a20*/  ISETP.NE.AND P5, PT, R56, RZ, PT ;  /* 0x000000ff3800720c */ /* 0x000fc40003fa5270 */
[----:B------:R-:W-:Y:S02]  /*5a30*/  @P2 LOP3.LUT R0, R0, 0x40, RZ, 0xfc, !PT ;  /* 0x0000004000002812 */ /* 0x000fe400078efcff */
[----:B------:R-:W-:Y:S02]  /*5a40*/  SEL R34, R34, RZ, P5 ;  /* 0x000000ff22227207 */ /* 0x000fe40002800000 */
[----:B------:R-:W-:Y:S02]  /*5a50*/  LOP3.LUT R0, R0, 0xffffffdf, RZ, 0xc0, !PT ;  /* 0xffffffdf00007812 */ /* 0x000fe400078ec0ff */
[----:B------:R-:W-:Y:S02]  /*5a60*/  ISETP.NE.AND P5, PT, R32, 0xd, PT ;  /* 0x0000000d2000780c */ /* 0x000fe40003fa5270 */
[----:B------:R-:W-:Y:S02]  /*5a70*/  @P1 LOP3.LUT R0, R0, 0x20, RZ, 0xfc, !PT ;  /* 0x0000002000001812 */ /* 0x000fe400078efcff */
[----:B------:R-:W-:-:S02]  /*5a80*/  SEL R26, R28, R26, !P5 ;  /* 0x0000001a1c1a7207 */ /* 0x000fc40006800000 */
[----:B------:R-:W-:Y:S02]  /*5a90*/  ISETP.NE.AND P5, PT, R32, 0xe, PT ;  /* 0x0000000e2000780c */ /* 0x000fe40003fa5270 */
[----:B------:R-:W-:-:S04]  /*5aa0*/  IADD3 R35, P1, PT, R30, R28, RZ ;  /* 0x0000001c1e237210 */ /* 0x000fc80007f3e0ff */
[----:B------:R-:W-:Y:S02]  /*5ab0*/  SEL R28, R35, R26, !P5 ;  /* 0x0000001a231c7207 */ /* 0x000fe40006800000 */
[----:B------:R-:W0:Y:S01]  /*5ac0*/  LDS.128 R24, [UR4+0x70] ;  /* 0x00007004ff187984 */ /* 0x000e220008000c00 */
[----:B------:R-:W-:Y:S01]  /*5ad0*/  P2R R44, PR, RZ, 0x8 ;  /* 0x00000008ff2c7803 */ /* 0x000fe20000000000 */
[----:B------:R-:W-:Y:S01]  /*5ae0*/  BAR.SYNC.DEFER_BLOCKING 0x0 ;  /* 0x0000000000007b1d */ /* 0x000fe20000010000 */
[----:B------:R-:W-:Y:S02]  /*5af0*/  ISETP.NE.AND P5, PT, R32, 0xf, PT ;  /* 0x0000000f2000780c */ /* 0x000fe40003fa5270 */
[----:B------:R-:W-:Y:S02]  /*5b00*/  IADD3 R52, PT, PT, R52, R3, R58 ;  /* 0x0000000334347210 */ /* 0x000fe40007ffe03a */
[----:B------:R-:W-:Y:S02]  /*5b10*/  LOP3.LUT R0, R0, 0xffffffef, RZ, 0xc0, !PT ;  /* 0xffffffef00007812 */ /* 0x000fe400078ec0ff */
[----:B------:R-:W-:-:S02]  /*5b20*/  IADD3 R53, PT, PT, R53, R52, R59 ;  /* 0x0000003435357210 */ /* 0x000fc40007ffe03b */
[----:B------:R-:W-:Y:S02]  /*5b30*/  @P1 LOP3.LUT R0, R0, 0x10, RZ, 0xfc, !PT ;  /* 0x0000001000001812 */ /* 0x000fe400078efcff */
[----:B------:R-:W-:Y:S02]  /*5b40*/  IADD3 R54, PT, PT, R54, R53, R60 ;  /* 0x0000003536367210 */ /* 0x000fe40007ffe03c */
[----:B------:R-:W-:Y:S02]  /*5b50*/  LOP3.LUT P1, RZ, R0, 0x800, RZ, 0xc0, !PT ;  /* 0x0000080000ff7812 */ /* 0x000fe4000782c0ff */
[----:B------:R-:W-:Y:S02]  /*5b60*/  IADD3 R55, PT, PT, R55, R54, R61 ;  /* 0x0000003637377210 */ /* 0x000fe40007ffe03d */
[----:B0-----:R-:W-:-:S04]  /*5b70*/  IADD3 R32, P3, PT, R24, R35, RZ ;  /* 0x0000002318207210 */ /* 0x001fc80007f7e0ff */
[----:B------:R-:W-:Y:S02]  /*5b80*/  SEL R28, R32, R28, !P5 ;  /* 0x0000001c201c7207 */ /* 0x000fe40006800000 */
[----:B------:R-:W-:-:S04]  /*5b90*/  ISETP.GE.U32.AND P5, PT, R2, 0x20, PT ;  /* 0x000000200200780c */ /* 0x000fc80003fa6070 */
[----:B------:R-:W-:Y:S02]  /*5ba0*/  SEL R28, R28, RZ, P5 ;  /* 0x000000ff1c1c7207 */ /* 0x000fe40002800000 */
[----:B------:R-:W-:-:S03]  /*5bb0*/  ISETP.NE.U32.AND P5, PT, R3, RZ, PT ;  /* 0x000000ff0300720c */ /* 0x000fc60003fa5070 */
[----:B------:R-:W-:Y:S01]  /*5bc0*/  IMAD.IADD R28, R34, 0x1, R28 ;  /* 0x00000001221c7824 */ /* 0x000fe200078e021c */
[----:B------:R-:W-:-:S04]  /*5bd0*/  ISETP.NE.AND.EX P5, PT, R51, RZ, PT, P5 ;  /* 0x000000ff3300720c */ /* 0x000fc80003fa5350 */
[C---:B------:R-:W-:Y:S01]  /*5be0*/  IADD3 R58, PT, PT, R28.reuse, R3, R58 ;  /* 0x000000031c3a7210 */ /* 0x040fe20007ffe03a */
[C---:B------:R-:W-:Y:S01]  /*5bf0*/  IMAD.IADD R3, R28.reuse, 0x1, R3 ;  /* 0x000000011c037824 */ /* 0x040fe200078e0203 */
[C---:B------:R-:W-:Y:S01]  /*5c00*/  IADD3 R59, PT, PT, R28.reuse, R52, R59 ;  /* 0x000000341c3b7210 */ /* 0x040fe20007ffe03b */
[C---:B------:R-:W-:Y:S01]  /*5c10*/  IMAD.IADD R50, R28.reuse, 0x1, R50 ;  /* 0x000000011c327824 */ /* 0x040fe200078e0232 */
[C---:B------:R-:W-:Y:S01]  /*5c20*/  IADD3 R60, PT, PT, R28.reuse, R53, R60 ;  /* 0x000000351c3c7210 */ /* 0x040fe20007ffe03c */
[C---:B------:R-:W-:Y:S01]  /*5c30*/  IMAD.IADD R49, R28.reuse, 0x1, R49 ;  /* 0x000000011c317824 */ /* 0x040fe200078e0231 */
[C---:B------:R-:W-:Y:S01]  /*5c40*/  IADD3 R61, PT, PT, R28.reuse, R54, R61 ;  /* 0x000000361c3d7210 */ /* 0x040fe20007ffe03d */
[C---:B------:R-:W-:Y:S01]  /*5c50*/  IMAD.IADD R48, R28.reuse, 0x1, R48 ;  /* 0x000000011c307824 */ /* 0x040fe200078e0230 */
[----:B------:R-:W-:Y:S01]  /*5c60*/  LEA R41, R28, UR4, 0x2 ;  /* 0x000000041c297c11 */ /* 0x000fe2000f8e10ff */
[--C-:B------:R-:W-:Y:S02]  /*5c70*/  IMAD.IADD R52, R52, 0x1, R28.reuse ;  /* 0x0000000134347824 */ /* 0x100fe400078e021c */
[----:B------:R-:W-:-:S02]  /*5c80*/  IMAD.IADD R53, R53, 0x1, R28 ;  /* 0x0000000135357824 */ /* 0x000fc400078e021c */
[--C-:B------:R-:W-:Y:S02]  /*5c90*/  IMAD.IADD R54, R54, 0x1, R28.reuse ;  /* 0x0000000136367824 */ /* 0x100fe400078e021c */
[----:B------:R-:W-:Y:S02]  /*5ca0*/  IMAD.IADD R55, R55, 0x1, R28 ;  /* 0x0000000137377824 */ /* 0x000fe400078e021c */
[----:B------:R-:W-:Y:S01]  /*5cb0*/  IMAD.IADD R46, R28, 0x1, R46 ;  /* 0x000000011c2e7824 */ /* 0x000fe200078e022e */
[----:B------:R-:W-:Y:S02]  /*5cc0*/  LEA R28, R3, UR4, 0x2 ;  /* 0x00000004031c7c11 */ /* 0x000fe4000f8e10ff */
[----:B------:R-:W-:Y:S01]  /*5cd0*/  LEA R3, R58, UR4, 0x2 ;  /* 0x000000043a037c11 */ /* 0x000fe2000f8e10ff */
[----:B------:R-:W-:Y:S01]  /*5ce0*/  @P5 STS [R41], R38 ;  /* 0x0000002629005388 */ /* 0x000fe20000000800 */
[----:B------:R-:W-:-:S03]  /*5cf0*/  LOP3.LUT P2, RZ, R0, 0x400, RZ, 0xc0, !PT ;  /* 0x0000040000ff7812 */ /* 0x000fc6000784c0ff */
[----:B------:R-:W-:Y:S04]  /*5d00*/  @P0 STS [R28], R39 ;  /* 0x000000271c000388 */ /* 0x000fe80000000800 */
[----:B------:R0:W-:Y:S01]  /*5d10*/  @P1 STS [R3], R16 ;  /* 0x0000001003001388 */ /* 0x0001e20000000800 */
[----:B------:R-:W-:Y:S02]  /*5d20*/  ISETP.NE.AND P1, PT, R42, RZ, PT ;  /* 0x000000ff2a00720c */ /* 0x000fe40003f25270 */
[----:B------:R-:W-:Y:S01]  /*5d30*/  LOP3.LUT R0, R0, 0xfffffffb, RZ, 0xc0, !PT ;  /* 0xfffffffb00007812 */ /* 0x000fe200078ec0ff */
[----:B------:R1:W5:Y:S01]  /*5d40*/  LDL.LU R42, [R1+0xc] ;  /* 0x00000c00012a7983 */ /* 0x0003620000300800 */
[----:B------:R-:W-:Y:S02]  /*5d50*/  LEA R52, R52, UR4, 0x2 ;  /* 0x0000000434347c11 */ /* 0x000fe4000f8e10ff */
[----:B------:R-:W-:-:S02]  /*5d60*/  LEA R59, R59, UR4, 0x2 ;  /* 0x000000043b3b7c11 */ /* 0x000fc4000f8e10ff */
[----:B------:R-:W-:-:S05]  /*5d70*/  @P3 LOP3.LUT R0, R0, 0x4, RZ, 0xfc, !PT ;  /* 0x0000000400003812 */ /* 0x000fca00078efcff */
[----:B------:R2:W-:Y:S01]  /*5d80*/  @P1 STS [R52], R17 ;  /* 0x0000001134001388 */ /* 0x0005e20000000800 */
[----:B------:R-:W-:-:S03]  /*5d90*/  LOP3.LUT P3, RZ, R0, 0x80, RZ, 0xc0, !PT ;  /* 0x0000008000ff7812 */ /* 0x000fc6000786c0ff */
[----:B------:R1:W-:Y:S01]  /*5da0*/  @P2 STS [R59], R18 ;  /* 0x000000123b002388 */ /* 0x0003e20000000800 */
[----:B------:R-:W-:Y:S02]  /*5db0*/  ISETP.NE.AND P2, PT, R43, RZ, PT ;  /* 0x000000ff2b00720c */ /* 0x000fe40003f45270 */
[----:B------:R-:W-:Y:S01]  /*5dc0*/  P2R R45, PR, RZ, 0x10 ;  /* 0x00000010ff2d7803 */ /* 0x000fe20000000000 */
[----:B------:R1:W5:Y:S01]  /*5dd0*/  LDL.LU R43, [R1+0x8] ;  /* 0x00000800012b7983 */ /* 0x0003620000300800 */
[----:B------:R-:W-:Y:S02]  /*5de0*/  LOP3.LUT P4, RZ, R0, 0x100, RZ, 0xc0, !PT ;  /* 0x0000010000ff7812 */ /* 0x000fe4000788c0ff */
[----:B------:R-:W-:Y:S02]  /*5df0*/  LEA R56, R53, UR4, 0x2 ;  /* 0x0000000435387c11 */ /* 0x000fe4000f8e10ff */
[----:B------:R-:W-:Y:S02]  /*5e00*/  LEA R47, R60, UR4, 0x2 ;  /* 0x000000043c2f7c11 */ /* 0x000fe4000f8e10ff */
[----:B------:R-:W-:-:S02]  /*5e10*/  P2R R35, PR, RZ, 0x10 ;  /* 0x00000010ff237803 */ /* 0x000fc40000000000 */
[----:B------:R-:W-:Y:S01]  /*5e20*/  LOP3.LUT P4, RZ, R0, 0x200, RZ, 0xc0, !PT ;  /* 0x0000020000ff7812 */ /* 0x000fe2000788c0ff */
[----:B------:R1:W-:Y:S03]  /*5e30*/  @P2 STS [R56], R19 ;  /* 0x0000001338002388 */ /* 0x0003e60000000800 */
[----:B------:R-:W-:Y:S01]  /*5e40*/  P2R R40, PR, RZ, 0x10 ;  /* 0x00000010ff287803 */ /* 0x000fe20000000000 */
[----:B------:R1:W-:Y:S01]  /*5e50*/  @P3 STS [R47], R20 ;  /* 0x000000142f003388 */ /* 0x0003e20000000800 */
[----:B------:R-:W-:Y:S02]  /*5e60*/  ISETP.NE.AND P3, PT, R44, RZ, PT ;  /* 0x000000ff2c00720c */ /* 0x000fe40003f65270 */
[----:B------:R-:W-:Y:S01]  /*5e70*/  LOP3.LUT P4, RZ, R0, 0x8, RZ, 0xc0, !PT ;  /* 0x0000000800ff7812 */ /* 0x000fe2000788c0ff */
[----:B------:R1:W5:Y:S01]  /*5e80*/  LDL.LU R44, [R1+0x4] ;  /* 0x00000400012c7983 */ /* 0x0003620000300800 */
[----:B------:R-:W-:-:S02]  /*5e90*/  LEA R54, R54, UR4, 0x2 ;  /* 0x0000000436367c11 */ /* 0x000fc4000f8e10ff */
[----:B------:R-:W-:-:S07]  /*5ea0*/  LEA R61, R61, UR4, 0x2 ;  /* 0x000000043d3d7c11 */ /* 0x000fce000f8e10ff */
[----:B------:R1:W-:Y:S04]  /*5eb0*/  @P3 STS [R54], R21 ;  /* 0x0000001536003388 */ /* 0x0003e80000000800 */
[----:B------:R1:W-:Y:S01]  /*5ec0*/  @P4 STS [R61], R36 ;  /* 0x000000243d004388 */ /* 0x0003e20000000800 */
[----:B------:R-:W-:Y:S02]  /*5ed0*/  ISETP.NE.AND P4, PT, R40, RZ, PT ;  /* 0x000000ff2800720c */ /* 0x000fe40003f85270 */
[----:B0-----:R-:W-:Y:S02]  /*5ee0*/  LEA R16, R55, UR4, 0x2 ;  /* 0x0000000437107c11 */ /* 0x001fe4000f8e10ff */
[----:B------:R-:W-:-:S09]  /*5ef0*/  LEA R39, R50, UR4, 0x2 ;  /* 0x0000000432277c11 */ /* 0x000fd2000f8e10ff */
[----:B------:R1:W-:Y:S01]  /*5f00*/  @P4 STS [R16], R37 ;  /* 0x0000002510004388 */ /* 0x0003e20000000800 */
[----:B------:R-:W-:-:S13]  /*5f10*/  ISETP.NE.AND P4, PT, R35, RZ, PT ;  /* 0x000000ff2300720c */ /* 0x000fda0003f85270 */
[----:B------:R1:W-:Y:S01]  /*5f20*/  @P4 STS [R39], R22 ;  /* 0x0000001627004388 */ /* 0x0003e20000000800 */
[----:B------:R-:W-:-:S03]  /*5f30*/  ISETP.NE.AND P4, PT, R45, RZ, PT ;  /* 0x000000ff2d00720c */ /* 0x000fc60003f85270 */
[----:B------:R1:W5:Y:S01]  /*5f40*/  LDL.LU R45, [R1] ;  /* 0x00000000012d7983 */ /* 0x0003620000300800 */
[----:B------:R-:W-:Y:S02]  /*5f50*/  P2R R34, PR, RZ, 0x20 ;  /* 0x00000020ff227803 */ /* 0x000fe40000000000 */
[C---:B------:R-:W-:Y:S02]  /*5f60*/  LOP3.LUT P5, RZ, R0.reuse, 0x40, RZ, 0xc0, !PT ;  /* 0x0000004000ff7812 */ /* 0x040fe400078ac0ff */
[----:B------:R-:W-:Y:S02]  /*5f70*/  LOP3.LUT P6, RZ, R0, 0x20, RZ, 0xc0, !PT ;  /* 0x0000002000ff7812 */ /* 0x000fe400078cc0ff */
[----:B------:R-:W-:Y:S02]  /*5f80*/  LEA R38, R49, UR4, 0x2 ;  /* 0x0000000431267c11 */ /* 0x000fe4000f8e10ff */
[----:B------:R-:W-:-:S07]  /*5f90*/  LEA R49, R48, UR4, 0x2 ;  /* 0x0000000430317c11 */ /* 0x000fce000f8e10ff */
[----:B------:R1:W-:Y:S04]  /*5fa0*/  @P5 STS [R38], R23 ;  /* 0x0000001726005388 */ /* 0x0003e80000000800 */
[----:B------:R1:W-:Y:S01]  /*5fb0*/  @P6 STS [R49], R14 ;  /* 0x0000000e31006388 */ /* 0x0003e20000000800 */
[----:B--2---:R-:W-:Y:S02]  /*5fc0*/  IADD3 R17, P6, P5, R32, R26, -R33 ;  /* 0x0000001a20117210 */ /* 0x004fe40007dde821 */
[----:B------:R-:W-:-:S11]  /*5fd0*/  LOP3.LUT R0, R0, 0xfffffffe, RZ, 0xc0, !PT ;  /* 0xfffffffe00007812 */ /* 0x000fd600078ec0ff */
[----:B------:R-:W-:-:S04]  /*5fe0*/  @P5 LOP3.LUT R0, R0, 0x1, RZ, 0xfc, !PT ;  /* 0x0000000100005812 */ /* 0x000fc800078efcff */
[----:B------:R-:W-:-:S04]  /*5ff0*/  LOP3.LUT R0, R0, 0xfffffffd, RZ, 0xc0, !PT ;  /* 0xfffffffd00007812 */ /* 0x000fc800078ec0ff */
[----:B------:R-:W-:Y:S02]  /*6000*/  @P6 LOP3.LUT R0, R0, 0x2, RZ, 0xfc, !PT ;  /* 0x0000000200006812 */ /* 0x000fe400078efcff */
[----:B------:R-:W-:Y:S02]  /*6010*/  ISETP.GE.AND P6, PT, R2, R17, PT ;  /* 0x000000110200720c */ /* 0x000fe40003fc6270 */
[----:B------:R-:W-:Y:S01]  /*6020*/  LEA R46, R46, UR4, 0x2 ;  /* 0x000000042e2e7c11 */ /* 0x000fe2000f8e10ff */
[----:B------:R-:W-:Y:S04]  /*6030*/  BSSY.RECONVERGENT B0, `(.L_x_3138) ;  /* 0x0000015000007945 */ /* 0x000fe80003800200 */
[----:B------:R1:W-:Y:S01]  /*6040*/  @P4 STS [R46], R15 ;  /* 0x0000000f2e004388 */ /* 0x0003e20000000800 */
[----:B------:R-:W-:Y:S01]  /*6050*/  BAR.SYNC.DEFER_BLOCKING 0x0 ;  /* 0x0000000000007b1d */ /* 0x000fe20000010000 */
[----:B------:R-:W-:-:S05]  /*6060*/  ISETP.NE.AND P5, PT, R34, RZ, PT ;  /* 0x000000ff2200720c */ /* 0x000fca0003fa5270 */
[----:B------:R-:W-:Y:S08]  /*6070*/  @P6 BRA `(.L_x_3139) ;  /* 0x0000000000406947 */ /* 0x000ff00003800000 */
[----:B-1----:R-:W0:Y:S01]  /*6080*/  LDC.64 R14, c[0x0][0x390] ;  /* 0x0000e400ff0e7b82 */ /* 0x002e220000000a00 */
[C---:B------:R-:W-:Y:S01]  /*6090*/  LEA R18, R2.reuse, UR4, 0x2 ;  /* 0x0000000402127c11 */ /* 0x040fe2000f8e10ff */
[----:B------:R-:W-:Y:S02]  /*60a0*/  IMAD.MOV.U32 R20, RZ, RZ, R2 ;  /* 0x000000ffff147224 */ /* 0x000fe400078e0002 */
[----:B0-----:R-:W-:-:S04]  /*60b0*/  IMAD.WIDE.U32 R14, R2, 0x4, R14 ;  /* 0x00000004020e7825 */ /* 0x001fc800078e000e */
[----:B------:R-:W-:Y:S02]  /*60c0*/  IMAD.MOV.U32 R21, RZ, RZ, R14 ;  /* 0x000000ffff157224 */ /* 0x000fe400078e000e */
[----:B------:R-:W-:-:S07]  /*60d0*/  IMAD.MOV.U32 R22, RZ, RZ, R15 ;  /* 0x000000ffff167224 */ /* 0x000fce00078e000f */
.L_x_3140:
        /* <DEDUP_REMOVED lines=10> */
.L_x_3139:
[----:B------:R-:W-:Y:S05]  /*6180*/  BSYNC.RECONVERGENT B0 ;  /* 0x0000000000007941 */ /* 0x000fea0003800200 */
.L_x_3138:
[----:B------:R-:W-:Y:S01]  /*6190*/  BAR.SYNC.DEFER_BLOCKING 0x0 ;  /* 0x0000000000007b1d */ /* 0x000fe20000010000 */
[----:B01----:R-:W-:-:S07]  /*61a0*/  P2R R14, PR, RZ, 0x4 ;  /* 0x00000004ff0e7803 */ /* 0x003fce0000000000 */
[----:B------:R-:W-:Y:S01]  /*61b0*/  BAR.SYNC.DEFER_BLOCKING 0x0 ;  /* 0x0000000000007b1d */ /* 0x000fe20000010000 */
[C---:B------:R-:W-:Y:S02]  /*61c0*/  LOP3.LUT P2, RZ, R0.reuse, 0x800, RZ, 0xc0, !PT ;  /* 0x0000080000ff7812 */ /* 0x040fe4000784c0ff */
[----:B------:R-:W-:Y:S02]  /*61d0*/  P2R R15, PR, RZ, 0x8 ;  /* 0x00000008ff0f7803 */ /* 0x000fe40000000000 */
[C---:B------:R-:W-:Y:S01]  /*61e0*/  LOP3.LUT P3, RZ, R0.reuse, 0x400, RZ, 0xc0, !PT ;  /* 0x0000040000ff7812 */ /* 0x040fe2000786c0ff */
[----:B------:R-:W-:Y:S01]  /*61f0*/  BSSY.RECONVERGENT B0, `(.L_x_3141) ;  /* 0x0000027000007945 */ /* 0x000fe20003800200 */
[----:B------:R-:W-:Y:S02]  /*6200*/  P2R R18, PR, RZ, 0x10 ;  /* 0x00000010ff127803 */ /* 0x000fe40000000000 */
[C---:B------:R-:W-:Y:S02]  /*6210*/  LOP3.LUT P4, RZ, R0.reuse, 0x80, RZ, 0xc0, !PT ;  /* 0x0000008000ff7812 */ /* 0x040fe4000788c0ff */
[C---:B------:R-:W-:Y:S01]  /*6220*/  LOP3.LUT P6, RZ, R0.reuse, 0x20, RZ, 0xc0, !PT ;  /* 0x0000002000ff7812 */ /* 0x040fe200078cc0ff */
[----:B-----5:R0:W-:Y:S01]  /*6230*/  @P5 STS [R41], R44 ;  /* 0x0000002c29005388 */ /* 0x0201e20000000800 */
[----:B------:R-:W-:-:S03]  /*6240*/  LOP3.LUT P5, RZ, R0, 0x40, RZ, 0xc0, !PT ;  /* 0x0000004000ff7812 */ /* 0x000fc600078ac0ff */
[----:B------:R0:W-:Y:S01]  /*6250*/  @P0 STS [R28], R45 ;  /* 0x0000002d1c000388 */ /* 0x0001e20000000800 */
[----:B------:R-:W-:-:S03]  /*6260*/  LOP3.LUT P0, RZ, R0, 0x100, RZ, 0xc0, !PT ;  /* 0x0000010000ff7812 */ /* 0x000fc6000780c0ff */
[----:B------:R0:W-:Y:S01]  /*6270*/  @P2 STS [R3], R42 ;  /* 0x0000002a03002388 */ /* 0x0001e20000000800 */
[----:B------:R-:W-:-:S03]  /*6280*/  ISETP.NE.AND P2, PT, R14, RZ, PT ;  /* 0x000000ff0e00720c */ /* 0x000fc60003f45270 */
[----:B------:R0:W-:Y:S01]  /*6290*/  @P1 STS [R52], R43 ;  /* 0x0000002b34001388 */ /* 0x0001e20000000800 */
[----:B------:R-:W-:-:S03]  /*62a0*/  LOP3.LUT P1, RZ, R0, 0x200, RZ, 0xc0, !PT ;  /* 0x0000020000ff7812 */ /* 0x000fc6000782c0ff */
[----:B------:R0:W-:Y:S01]  /*62b0*/  @P3 STS [R59], R4 ;  /* 0x000000043b003388 */ /* 0x0001e20000000800 */
[----:B------:R-:W-:-:S05]  /*62c0*/  ISETP.NE.AND P3, PT, R15, RZ, PT ;  /* 0x000000ff0f00720c */ /* 0x000fca0003f65270 */
[----:B------:R0:W-:Y:S01]  /*62d0*/  @P2 STS [R56], R5 ;  /* 0x0000000538002388 */ /* 0x0001e20000000800 */
[----:B------:R-:W-:-:S03]  /*62e0*/  LOP3.LUT P2, RZ, R0, 0x8, RZ, 0xc0, !PT ;  /* 0x0000000800ff7812 */ /* 0x000fc6000784c0ff */
[----:B------:R0:W-:Y:S01]  /*62f0*/  @P4 STS [R47], R6 ;  /* 0x000000062f004388 */ /* 0x0001e20000000800 */
[----:B------:R-:W-:-:S03]  /*6300*/  ISETP.NE.AND P4, PT, R18, RZ, PT ;  /* 0x000000ff1200720c */ /* 0x000fc60003f85270 */
[----:B------:R0:W-:Y:S06]  /*6310*/  @P3 STS [R54], R7 ;  /* 0x0000000736003388 */ /* 0x0001ec0000000800 */
[----:B------:R0:W-:Y:S04]  /*6320*/  @P2 STS [R61], R8 ;  /* 0x000000083d002388 */ /* 0x0001e80000000800 */
[----:B------:R0:W-:Y:S04]  /*6330*/  @P1 STS [R16], R9 ;  /* 0x0000000910001388 */ /* 0x0001e80000000800 */
[----:B------:R0:W-:Y:S01]  /*6340*/  @P0 STS [R39], R10 ;  /* 0x0000000a27000388 */ /* 0x0001e20000000800 */
[----:B------:R-:W-:-:S03]  /*6350*/  ISETP.GE.AND P0, PT, R2, R17, PT ;  /* 0x000000110200720c */ /* 0x000fc60003f06270 */
        /* <DEDUP_REMOVED lines=8> */
.L_x_3143:
        /* <DEDUP_REMOVED lines=8> */
.L_x_3142:
[----:B------:R-:W-:Y:S05]  /*6460*/  BSYNC.RECONVERGENT B0 ;  /* 0x0000000000007941 */ /* 0x000fea0003800200 */
.L_x_3141:
[----:B------:R-:W-:Y:S01]  /*6470*/  BAR.SYNC.DEFER_BLOCKING 0x0 ;  /* 0x0000000000007b1d */ /* 0x000fe20000010000 */
[C---:B------:R-:W-:Y:S02]  /*6480*/  LOP3.LUT P3, RZ, R0.reuse, 0x10, RZ, 0xc0, !PT ;  /* 0x0000001000ff7812 */ /* 0x040fe4000786c0ff */
[C---:B------:R-:W-:Y:S02]  /*6490*/  LOP3.LUT P2, RZ, R0.reuse, 0x4, RZ, 0xc0, !PT ;  /* 0x0000000400ff7812 */ /* 0x040fe4000784c0ff */
[C---:B------:R-:W-:Y:S02]  /*64a0*/  LOP3.LUT P1, RZ, R0.reuse, 0x1, RZ, 0xc0, !PT ;  /* 0x0000000100ff7812 */ /* 0x040fe4000782c0ff */
[----:B------:R-:W-:Y:S02]  /*64b0*/  LOP3.LUT P0, RZ, R0, 0x2, RZ, 0xc0, !PT ;  /* 0x0000000200ff7812 */ /* 0x000fe4000780c0ff */
[----:B0-----:R-:W-:Y:S02]  /*64c0*/  SHF.R.S32.HI R5, RZ, 0x1f, R33 ;  /* 0x0000001fff057819 */ /* 0x001fe40000011421 */
[----:B------:R-:W-:-:S04]  /*64d0*/  IADD3.X R26, PT, PT, R25, R31, R29, P2, P3 ;  /* 0x0000001f191a7210 */ /* 0x000fc800017e641d */
[----:B------:R-:W-:Y:S01]  /*64e0*/  IADD3.X R5, PT, PT, R26, R27, ~R5, P0, P1 ;  /* 0x0000001b1a057210 */ /* 0x000fe200007e2c05 */
[----:B------:R-:W-:Y:S06]  /*64f0*/  BRA `(.L_x_3144) ;  /* 0x00000030001c7947 */ /* 0x000fec0003800000 */
.L_x_3137:
[----:B------:R-:W0:Y:S01]  /*6500*/  LDC.64 R24, c[0x0][0x380] ;  /* 0x0000e000ff187b82 */ /* 0x000e220000000a00 */
[----:B------:R-:W1:Y:S01]  /*6510*/  S2R R51, SR_TID.X ;  /* 0x0000000000337919 */ /* 0x000e620000002100 */
[----:B------:R-:W-:-:S06]  /*6520*/  LOP3.LUT R0, R0, 0xffffffdf, RZ, 0xc0, !PT ;  /* 0xffffffdf00007812 */ /* 0x000fcc00078ec0ff */
[----:B------:R-:W2:Y:S08]  /*6530*/  LDC.64 R6, c[0x0][0x388] ;  /* 0x0000e200ff067b82 */ /* 0x000eb00000000a00 */
[----:B------:R-:W3:Y:S01]  /*6540*/  S2UR UR5, SR_CgaCtaId ;  /* 0x00000000000579c3 */ /* 0x000ee20000008800 */
[----:B0-----:R-:W-:Y:S01]  /*6550*/  IMAD.WIDE R24, R2, 0x7000, R24 ;  /* 0x0000700002187825 */ /* 0x001fe200078e0218 */
[----:B------:R-:W-:-:S06]  /*6560*/  UMOV UR4, 0x400 ;  /* 0x0000040000047882 */ /* 0x000fcc0000000000 */
[----:B------:R-:W0:Y:S01]  /*6570*/  LDC R47, c[0x0][0x3b8] ;  /* 0x0000ee00ff2f7b82 */ /* 0x000e220000000800 */
[----:B------:R-:W4:Y:S01]  /*6580*/  LDG.E R12, desc[UR8][R24.64] ;  /* 0x00000008180c7981 */ /* 0x000f22000c1e1900 */
[----:B--2---:R-:W-:Y:S01]  /*6590*/  IMAD.WIDE R6, R2, 0x7000, R6 ;  /* 0x0000700002067825 */ /* 0x004fe200078e0206 */
        /* <DEDUP_REMOVED lines=17> */
[----:B------:R-:W-:-:S02]  /*66b0*/  IMAD.X R11, RZ, RZ, R25, P1 ;  /* 0x000000ffff0b7224 */ /* 0x000fc400008e0619 */
[----:B------:R-:W-:Y:S01]  /*66c0*/  @P0 LOP3.LUT R0, R0, 0x20, RZ, 0xfc, !PT ;  /* 0x0000002000000812 */ /* 0x000fe200078efcff */
[----:B------:R-:W-:Y:S01]  /*66d0*/  VIADD R13, R3, 0x100 ;  /* 0x00000100030d7836 */ /* 0x000fe20000000000 */
[----:B------:R-:W-:Y:S01]  /*66e0*/  ISETP.GE.AND P3, PT, R9, R8, PT ;  /* 0x000000080900720c */ /* 0x000fe20003f66270 */
[C---:B------:R-:W-:Y:S01]  /*66f0*/  VIADD R9, R3.reuse, 0xe0 ;  /* 0x000000e003097836 */ /* 0x040fe20000000000 */
[----:B------:R-:W-:Y:S01]  /*6700*/  LOP3.LUT R0, R0, 0xffffffef, RZ, 0xc0, !PT ;  /* 0xffffffef00007812 */ /* 0x000fe200078ec0ff */
[----:B------:R-:W-:Y:S01]  /*6710*/  VIADD R17, R3, 0x140 ;  /* 0x0000014003117836 */ /* 0x000fe20000000000 */
[----:B------:R-:W-:Y:S01]  /*6720*/  IADD3 R4, P0, PT, R5, R6, RZ ;  /* 0x0000000605047210 */ /* 0x000fe20007f1e0ff */
[C---:B------:R-:W-:Y:S01]  /*6730*/  VIADD R19, R3.reuse, 0x160 ;  /* 0x0000016003137836 */ /* 0x040fe20000000000 */
        /* <DEDUP_REMOVED lines=16> */
[----:B----4-:R-:W-:Y:S02]  /*6840*/  IMAD.MOV.U32 R26, RZ, RZ, R12 ;  /* 0x000000ffff1a7224 */ /* 0x010fe400078e000c */
[----:B------:R-:W2:Y:S02]  /*6850*/  @!P0 LDG.E R12, desc[UR8][R10.64] ;  /* 0x000000080a0c8981 */ /* 0x000ea4000c1e1900 */
[--C-:B------:R-:W-:Y:S02]  /*6860*/  IMAD.MOV.U32 R14, RZ, RZ, R26.reuse ;  /* 0x000000ffff0e7224 */ /* 0x100fe400078e001a */
[--C-:B------:R-:W-:Y:S02]  /*6870*/  IMAD.MOV.U32 R16, RZ, RZ, R26.reuse ;  /* 0x000000ffff107224 */ /* 0x100fe400078e001a */
[--C-:B------:R-:W-:Y:S02]  /*6880*/  IMAD.MOV.U32 R18, RZ, RZ, R26.reuse ;  /* 0x000000ffff127224 */ /* 0x100fe400078e001a */
[--C-:B------:R-:W-:Y:S01]  /*6890*/  IMAD.MOV.U32 R20, RZ, RZ, R26.reuse ;  /* 0x000000ffff147224 */ /* 0x100fe200078e001a */
[----:B------:R-:W4:Y:S01]  /*68a0*/  @!P1 LDG.E R14, desc[UR8][R10.64+0x80] ;  /* 0x000080080a0e9981 */ /* 0x000f22000c1e1900 */
[----:B------:R-:W-:-:S02]  /*68b0*/  IMAD.MOV.U32 R22, RZ, RZ, R26 ;  /* 0x000000ffff167224 */ /* 0x000fc400078e001a */
[--C-:B------:R-:W-:Y:S01]  /*68c0*/  IMAD.MOV.U32 R28, RZ, RZ, R26.reuse ;  /* 0x000000ffff1c7224 */ /* 0x100fe200078e001a */
[----:B------:R-:W5:Y:S01]  /*68d0*/  @!P6 LDG.E R16, desc[UR8][R10.64+0x100] ;  /* 0x000100080a10e981 */ /* 0x000f62000c1e1900 */
[-C--:B------:R-:W-:Y:S01]  /*68e0*/  ISETP.GE.AND P0, PT, R9, R8.reuse, PT ;  /* 0x000000080900720c */ /* 0x080fe20003f06270 */
[--C-:B------:R-:W-:Y:S01]  /*68f0*/  IMAD.MOV.U32 R30, RZ, RZ, R26.reuse ;  /* 0x000000ffff1e7224 */ /* 0x100fe200078e001a */
[-C--:B------:R-:W-:Y:S01]  /*6900*/  ISETP.GE.AND P1, PT, R13, R8.reuse, PT ;  /* 0x000000080d00720c */ /* 0x080fe20003f26270 */
[----:B------:R-:W5:Y:S01]  /*6910*/  @!P5 LDG.E R18, desc[UR8][R10.64+0x180] ;  /* 0x000180080a12d981 */ /* 0x000f62000c1e1900 */
[-C--:B------:R-:W-:Y:S01]  /*6920*/  ISETP.GE.AND P5, PT, R21, R8.reuse, PT ;  /* 0x000000081500720c */ /* 0x080fe20003fa6270 */
[--C-:B------:R-:W-:Y:S01]  /*6930*/  IMAD.MOV.U32 R32, RZ, RZ, R26.reuse ;  /* 0x000000ffff207224 */ /* 0x100fe200078e001a */
[-C--:B------:R-:W-:Y:S01]  /*6940*/  ISETP.GE.AND P6, PT, R3, R8.reuse, PT ;  /* 0x000000080300720c */ /* 0x080fe20003fc6270 */
[----:B------:R-:W5:Y:S01]  /*6950*/  @!P4 LDG.E R20, desc[UR8][R10.64+0x200] ;  /* 0x000200080a14c981 */ /* 0x000f62000c1e1900 */
[----:B------:R-:W-:Y:S01]  /*6960*/  ISETP.GE.AND P4, PT, R19, R8, PT ;  /* 0x000000081300720c */ /* 0x000fe20003f86270 */
[----:B------:R-:W-:-:S02]  /*6970*/  IMAD.MOV.U32 R34, RZ, RZ, R26 ;  /* 0x000000ffff227224 */ /* 0x000fc400078e001a */
[----:B------:R-:W5:Y:S01]  /*6980*/  @!P3 LDG.E R22, desc[UR8][R10.64+0x280] ;  /* 0x000280080a16b981 */ /* 0x000f62000c1e1900 */
[-C--:B------:R-:W-:Y:S01]  /*6990*/  ISETP.GE.AND P3, PT, R17, R8.reuse, PT ;  /* 0x000000081100720c */ /* 0x080fe20003f66270 */
[--C-:B------:R-:W-:Y:S02]  /*69a0*/  IMAD.MOV.U32 R36, RZ, RZ, R26.reuse ;  /* 0x000000ffff247224 */ /* 0x100fe400078e001a */
[----:B------:R-:W5:Y:S01]  /*69b0*/  @!P2 LDG.E R28, desc[UR8][R10.64+0x300] ;  /* 0x000300080a1ca981 */ /* 0x000f62000c1e1900 */
[----:B------:R-:W-:Y:S01]  /*69c0*/  ISETP.GE.AND P2, PT, R15, R8, PT ;  /* 0x000000080f00720c */ /* 0x000fe20003f46270 */
[--C-:B------:R-:W-:Y:S02]  /*69d0*/  IMAD.MOV.U32 R38, RZ, RZ, R26.reuse ;  /* 0x000000ffff267224 */ /* 0x100fe400078e001a */
[----:B------:R-:W-:Y:S01]  /*69e0*/  IMAD.MOV.U32 R40, RZ, RZ, R26 ;  /* 0x000000ffff287224 */ /* 0x000fe200078e001a */
[----:B------:R-:W5:Y:S04]  /*69f0*/  @!P0 LDG.E R30, desc[UR8][R10.64+0x380] ;  /* 0x000380080a1e8981 */ /* 0x000f68000c1e1900 */
[----:B------:R-:W5:Y:S04]  /*6a00*/  @!P1 LDG.E R32, desc[UR8][R10.64+0x400] ;  /* 0x000400080a209981 */ /* 0x000f68000c1e1900 */
[----:B------:R-:W5:Y:S04]  /*6a10*/  @!P3 LDG.E R36, desc[UR8][R10.64+0x500] ;  /* 0x000500080a24b981 */ /* 0x000f68000c1e1900 */
[----:B------:R-:W5:Y:S04]  /*6a20*/  @!P2 LDG.E R34, desc[UR8][R10.64+0x480] ;  /* 0x000480080a22a981 */ /* 0x000f68000c1e1900 */
[----:B------:R-:W5:Y:S04]  /*6a30*/  @!P4 LDG.E R38, desc[UR8][R10.64+0x580] ;  /* 0x000580080a26c981 */ /* 0x000f68000c1e1900 */
[----:B------:R-:W5:Y:S04]  /*6a40*/  @!P5 LDG.E R40, desc[UR8][R10.64+0x600] ;  /* 0x000600080a28d981 */ /* 0x000f68000c1e1900 */
[----:B------:R-:W5:Y:S01]  /*6a50*/  @!P6 LDG.E R26, desc[UR8][R10.64+0x680] ;  /* 0x000680080a1ae981 */ /* 0x000f62000c1e1900 */
[----:B------:R-:W1:Y:S01]  /*6a60*/  S2R R2, SR_LANEID ;  /* 0x0000000000027919 */ /* 0x000e620000000000 */
[----:B------:R-:W-:Y:S01]  /*6a70*/  SHF.R.U32.HI R50, RZ, 0x5, R51 ;  /* 0x00000005ff327819 */ /* 0x000fe20000011633 */
[----:B---3--:R-:W-:-:S04]  /*6a80*/  ULEA UR4, UR5, UR4, 0x18 ;  /* 0x0000000405047291 */ /* 0x008fc8000f8ec0ff */
[----:B-1----:R-:W-:-:S05]  /*6a90*/  IMAD R3, R50, 0x1c0, R2 ;  /* 0x000001c032037824 */ /* 0x002fca00078e0202 */
[----:B------:R-:W-:-:S05]  /*6aa0*/  LEA R3, R3, UR4, 0x2 ;  /* 0x0000000403037c11 */ /* 0x000fca000f8e10ff */
[----:B------:R-:W-:Y:S01]  /*6ab0*/  IMAD R29, R2, 0x34, R3 ;  /* 0x00000034021d7824 */ /* 0x000fe200078e0203 */
[----:B--2---:R-:W-:Y:S04]  /*6ac0*/  STS [R3], R12 ;  /* 0x0000000c03007388 */ /* 0x004fe80000000800 */
[----:B----4-:R-:W-:Y:S04]  /*6ad0*/  STS [R3+0x80], R14 ;  /* 0x0000800e03007388 */ /* 0x010fe80000000800 */
        /* <DEDUP_REMOVED lines=14> */
[----:B------:R-:W-:Y:S04]  /*6bc0*/  LDS.64 R20, [R29+0x8] ;  /* 0x000008001d147984 */ /* 0x000fe80000000a00 */
[----:B------:R-:W-:Y:S04]  /*6bd0*/  LDS.64 R18, [R29+0x10] ;  /* 0x000010001d127984 */ /* 0x000fe80000000a00 */
[----:B------:R-:W-:Y:S04]  /*6be0*/  LDS.64 R16, [R29+0x18] ;  /* 0x000018001d107984 */ /* 0x000fe80000000a00 */
[----:B------:R-:W-:Y:S04]  /*6bf0*/  LDS.64 R14, [R29+0x20] ;  /* 0x000020001d0e7984 */ /* 0x000fe80000000a00 */
[----:B------:R-:W-:Y:S04]  /*6c00*/  LDS.64 R12, [R29+0x28] ;  /* 0x000028001d0c7984 */ /* 0x000fe80000000a00 */
[----:B------:R-:W2:Y:S01]  /*6c10*/  LDS.64 R10, [R29+0x30] ;  /* 0x000030001d0a7984 */ /* 0x000ea20000000a00 */
[----:B------:R-:W-:Y:S06]  /*6c20*/  BAR.SYNC.DEFER_BLOCKING 0x0 ;  /* 0x0000000000007b1d */ /* 0x000fec0000010000 */
[----:B------:R-:W1:Y:S01]  /*6c30*/  LDG.E R8, desc[UR8][R6.64] ;  /* 0x0000000806087981 */ /* 0x000e62000c1e1900 */
        /* <DEDUP_REMOVED lines=14> */
[----:B-1----:R-:W-:-:S12]  /*6d20*/  IMAD.MOV.U32 R26, RZ, RZ, R8 ;  /* 0x000000ffff1a7224 */ /* 0x002fd800078e0008 */
[----:B------:R-:W3:Y:S01]  /*6d30*/  @!P0 LDG.E R8, desc[UR8][R4.64] ;  /* 0x0000000804088981 */ /* 0x000ee2000c1e1900 */
[----:B------:R-:W-:Y:S01]  /*6d40*/  ISETP.NE.AND P0, PT, R39, RZ, PT ;  /* 0x000000ff2700720c */ /* 0x000fe20003f05270 */
[--C-:B------:R-:W-:Y:S02]  /*6d50*/  IMAD.MOV.U32 R28, RZ, RZ, R26.reuse ;  /* 0x000000ffff1c7224 */ /* 0x100fe400078e001a */
[----:B------:R-:W-:-:S10]  /*6d60*/  IMAD.MOV.U32 R30, RZ, RZ, R26 ;  /* 0x000000ffff1e7224 */ /* 0x000fd400078e001a */
[----:B------:R-:W4:Y:S01]  /*6d70*/  @!P0 LDG.E R28, desc[UR8][R4.64+0x80] ;  /* 0x00008008041c8981 */ /* 0x000f22000c1e1900 */
[----:B------:R-:W-:Y:S01]  /*6d80*/  ISETP.NE.AND P0, PT, R37, RZ, PT ;  /* 0x000000ff2500720c */ /* 0x000fe20003f05270 */
[----:B------:R-:W-:-:S12]  /*6d90*/  IMAD.MOV.U32 R32, RZ, RZ, R26 ;  /* 0x000000ffff207224 */ /* 0x000fd800078e001a */
[----:B------:R-:W5:Y:S01]  /*6da0*/  @!P0 LDG.E R30, desc[UR8][R4.64+0x100] ;  /* 0x00010008041e8981 */ /* 0x000f62000c1e1900 */
[----:B------:R-:W-:Y:S01]  /*6db0*/  ISETP.NE.AND P0, PT, R35, RZ, PT ;  /* 0x000000ff2300720c */ /* 0x000fe20003f05270 */
[----:B------:R-:W-:-:S12]  /*6dc0*/  IMAD.MOV.U32 R34, RZ, RZ, R26 ;  /* 0x000000ffff227224 */ /* 0x000fd800078e001a */
[----:B------:R-:W2:Y:S01]  /*6dd0*/  @!P0 LDG.E R32, desc[UR8][R4.64+0x180] ;  /* 0x0001800804208981 */ /* 0x000ea2000c1e1900 */
[----:B------:R-:W-:Y:S01]  /*6de0*/  ISETP.NE.AND P0, PT, R33, RZ, PT ;  /* 0x000000ff2100720c */ /* 0x000fe20003f05270 */
[----:B------:R-:W-:-:S12]  /*6df0*/  IMAD.MOV.U32 R6, RZ, RZ, R26 ;  /* 0x000000ffff067224 */ /* 0x000fd800078e001a */
[----:B------:R-:W2:Y:S01]  /*6e00*/  @!P0 LDG.E R34, desc[UR8][R4.64+0x200] ;  /* 0x0002000804228981 */ /* 0x000ea2000c1e1900 */
[----:B------:R-:W-:Y:S01]  /*6e10*/  ISETP.NE.AND P0, PT, R31, RZ, PT ;  /* 0x000000ff1f00720c */ /* 0x000fe20003f05270 */
[----:B------:R-:W-:-:S12]  /*6e20*/  IMAD.MOV.U32 R36, RZ, RZ, R26 ;  /* 0x000000ffff247224 */ /* 0x000fd800078e001a */
[----:B------:R-:W2:Y:S01]  /*6e30*/  @!P0 LDG.E R6, desc[UR8][R4.64+0x280] ;  /* 0x0002800804068981 */ /* 0x000ea2000c1e1900 */
[----:B------:R-:W-:Y:S01]  /*6e40*/  ISETP.NE.AND P0, PT, R27, RZ, PT ;  /* 0x000000ff1b00720c */ /* 0x000fe20003f05270 */
[--C-:B------:R-:W-:Y:S02]  /*6e50*/  IMAD.MOV.U32 R38, RZ, RZ, R26.reuse ;  /* 0x000000ffff267224 */ /* 0x100fe400078e001a */
[--C-:B------:R-:W-:Y:S02]  /*6e60*/  IMAD.MOV.U32 R46, RZ, RZ, R26.reuse ;  /* 0x000000ffff2e7224 */ /* 0x100fe400078e001a */
[--C-:B------:R-:W-:Y:S02]  /*6e70*/  IMAD.MOV.U32 R48, RZ, RZ, R26.reuse ;  /* 0x000000ffff307224 */ /* 0x100fe400078e001a */
[--C-:B------:R-:W-:Y:S02]  /*6e80*/  IMAD.MOV.U32 R52, RZ, RZ, R26.reuse ;  /* 0x000000ffff347224 */ /* 0x100fe400078e001a */
[--C-:B------:R-:W-:Y:S01]  /*6e90*/  IMAD.MOV.U32 R54, RZ, RZ, R26.reuse ;  /* 0x000000ffff367224 */ /* 0x100fe200078e001a */
[----:B------:R-:W2:Y:S04]  /*6ea0*/  @!P1 LDG.E R46, desc[UR8][R4.64+0x400] ;  /* 0x00040008042e9981 */ /* 0x000ea8000c1e1900 */
[----:B------:R-:W2:Y:S01]  /*6eb0*/  @!P0 LDG.E R36, desc[UR8][R4.64+0x300] ;  /* 0x0003000804248981 */ /* 0x000ea2000c1e1900 */
[----:B------:R-:W-:Y:S01]  /*6ec0*/  ISETP.NE.AND P0, PT, R9, RZ, PT ;  /* 0x000000ff0900720c */ /* 0x000fe20003f05270 */
[----:B------:R-:W-:-:S02]  /*6ed0*/  IMAD.MOV.U32 R56, RZ, RZ, R26 ;  /* 0x000000ffff387224 */ /* 0x000fc400078e001a */
[----:B------:R-:W2:Y:S04]  /*6ee0*/  @!P2 LDG.E R48, desc[UR8][R4.64+0x480] ;  /* 0x000480080430a981 */ /* 0x000ea8000c1e1900 */
[----:B------:R-:W2:Y:S04]  /*6ef0*/  @!P3 LDG.E R52, desc[UR8][R4.64+0x500] ;  /* 0x000500080434b981 */ /* 0x000ea8000c1e1900 */
[----:B------:R-:W2:Y:S04]  /*6f00*/  @!P4 LDG.E R54, desc[UR8][R4.64+0x580] ;  /* 0x000580080436c981 */ /* 0x000ea8000c1e1900 */
[----:B------:R-:W2:Y:S04]  /*6f10*/  @!P0 LDG.E R38, desc[UR8][R4.64+0x380] ;  /* 0x0003800804268981 */ /* 0x000ea8000c1e1900 */
[----:B------:R-:W2:Y:S04]  /*6f20*/  @!P5 LDG.E R56, desc[UR8][R4.64+0x600] ;  /* 0x000600080438d981 */ /* 0x000ea8000c1e1900 */
[----:B------:R-:W2:Y:S04]  /*6f30*/  @!P6 LDG.E R26, desc[UR8][R4.64+0x680] ;  /* 0x00068008041ae981 */ /* 0x000ea8000c1e1900 */
[----:B---3--:R-:W-:Y:S04]  /*6f40*/  STS [R3], R8 ;  /* 0x0000000803007388 */ /* 0x008fe80000000800 */
[----:B----4-:R1:W-:Y:S04]  /*6f50*/  STS [R3+0x80], R28 ;  /* 0x0000801c03007388 */ /* 0x0103e80000000800 */
[----:B-----5:R-:W-:Y:S04]  /*6f60*/  STS [R3+0x100], R30 ;  /* 0x0001001e03007388 */ /* 0x020fe80000000800 */
[----:B--2---:R-:W-:Y:S04]  /*6f70*/  STS [R3+0x180], R32 ;  /* 0x0001802003007388 */ /* 0x004fe80000000800 */
        /* <DEDUP_REMOVED lines=17> */
[----:B------:R3:W-:Y:S01]  /*7090*/  LDS.64 R4, [R29+0x30] ;  /* 0x000030001d047984 */ /* 0x0007e20000000a00 */
[----:B------:R-:W-:Y:S06]  /*70a0*/  BAR.SYNC.DEFER_BLOCKING 0x0 ;  /* 0x0000000000007b1d */ /* 0x000fec0000010000 */
[----:B------:R4:W5:Y:S01]  /*70b0*/  LDG.E R27, desc[UR8][R24.64+-0x4] ;  /* 0xfffffc08181b7981 */ /* 0x000962000c1e1900 */
[----:B-1----:R-:W-:-:S05]  /*70c0*/  LEA R28, R51, UR4, 0x2 ;  /* 0x00000004331c7c11 */ /* 0x002fca000f8e10ff */
[----:B------:R-:W-:Y:S01]  /*70d0*/  STS [R28+0x8c0], R11 ;  /* 0x0008c00b1c007388 */ /* 0x000fe20000000800 */
[----:B------:R-:W-:Y:S01]  /*70e0*/  BAR.SYNC.DEFER_BLOCKING 0x0 ;  /* 0x0000000000007b1d */ /* 0x000fe20000010000 */
[----:B------:R-:W-:-:S07]  /*70f0*/  ISETP.NE.AND P0, PT, R51, RZ, PT ;  /* 0x000000ff3300720c */ /* 0x000fce0003f05270 */
[----:B--2---:R-:W1:Y:S01]  /*7100*/  LDC R26, c[0x0][0x374] ;  /* 0x0000dd00ff1a7b82 */ /* 0x004e620000000800 */
[----:B------:R-:W-:-:S04]  /*7110*/  IMAD R3, R51, 0xe, RZ ;  /* 0x0000000e33037824 */ /* 0x000fc800078e02ff */
[----:B---3--:R-:W-:Y:S01]  /*7120*/  VIADD R29, R3, 0x1 ;  /* 0x00000001031d7836 */ /* 0x008fe20000000000 */
[----:B------:R-:W-:Y:S01]  /*7130*/  ISETP.NE.AND P2, PT, R23, R20, PT ;  /* 0x000000141700720c */ /* 0x000fe20003f45270 */
[----:B----4-:R-:W-:Y:S02]  /*7140*/  VIADD R25, R3, 0x2 ;  /* 0x0000000203197836 */ /* 0x010fe40000000000 */
[----:B-1----:R-:W-:-:S04]  /*7150*/  IMAD R26, R26, UR10, R57 ;  /* 0x0000000a1a1a7c24 */ /* 0x002fc8000f8e0239 */
[----:B0-----:R-:W-:Y:S01]  /*7160*/  IMAD R26, R26, -0x1c00, R47 ;  /* 0xffffe4001a1a7824 */ /* 0x001fe200078e022f */
[----:B------:R-:W-:Y:S01]  /*7170*/  LOP3.LUT R0, R0, 0xfffffeff, RZ, 0xc0, !PT ;  /* 0xfffffeff00007812 */ /* 0x000fe200078ec0ff */
[----:B------:R-:W-:-:S03]  /*7180*/  VIADD R31, R3, 0x3 ;  /* 0x00000003031f7836 */ /* 0x000fc60000000000 */
[----:B------:R-:W-:Y:S02]  /*7190*/  ISETP.GE.U32.OR P5, PT, R25, R26, P2 ;  /* 0x0000001a1900720c */ /* 0x000fe400017a6470 */
[----:B------:R-:W-:-:S04]  /*71a0*/  ISETP.NE.AND P3, PT, R20, R21, PT ;  /* 0x000000151400720c */ /* 0x000fc80003f65270 */
[----:B------:R-:W-:Y:S02]  /*71b0*/  ISETP.GE.U32.OR P4, PT, R31, R26, P3 ;  /* 0x0000001a1f00720c */ /* 0x000fe40001f86470 */
[----:B------:R-:W-:Y:S01]  /*71c0*/  SEL R24, RZ, 0x1, !P5 ;  /* 0x00000001ff187807 */ /* 0x000fe20006800000 */
[----:B-----5:R-:W0:Y:S01]  /*71d0*/  @P0 LDS R27, [R28+0x8bc] ;  /* 0x0008bc001c1b0984 */ /* 0x020e220000000800 */
[----:B------:R-:W-:Y:S01]  /*71e0*/  BAR.SYNC.DEFER_BLOCKING 0x0 ;  /* 0x0000000000007b1d */ /* 0x000fe20000010000 */
[----:B------:R-:W-:-:S04]  /*71f0*/  ISETP.NE.AND P0, PT, R22, R23, PT ;  /* 0x000000171600720c */ /* 0x000fc80003f05270 */
[----:B------:R-:W-:Y:S02]  /*7200*/  ISETP.GE.U32.OR P6, PT, R29, R26, P0 ;  /* 0x0000001a1d00720c */ /* 0x000fe400007c6470 */
[----:B------:R-:W-:Y:S02]  /*7210*/  ISETP.NE.AND P0, PT, R21, R18, PT ;  /* 0x000000121500720c */ /* 0x000fe40003f05270 */
[----:B------:R-:W-:-:S09]  /*7220*/  SEL R25, RZ, 0x1, !P6 ;  /* 0x00000001ff197807 */ /* 0x000fd20007000000 */
[----:B------:R-:W-:-:S04]  /*7230*/  @P6 LOP3.LUT R0, R0, 0x100, RZ, 0xfc, !PT ;  /* 0x0000010000006812 */ /* 0x000fc800078efcff */
[----:B------:R-:W-:-:S04]  /*7240*/  LOP3.LUT R0, R0, 0xffffff7f, RZ, 0xc0, !PT ;  /* 0xffffff7f00007812 */ /* 0x000fc800078ec0ff */
[----:B------:R-:W-:Y:S02]  /*7250*/  @P5 LOP3.LUT R0, R0, 0x80, RZ, 0xfc, !PT ;  /* 0x0000008000005812 */ /* 0x000fe400078efcff */
[----:B0-----:R-:W-:Y:S01]  /*7260*/  ISETP.NE.AND P1, PT, R27, R22, PT ;  /* 0x000000161b00720c */ /* 0x001fe20003f25270 */
[----:B------:R-:W-:-:S03]  /*7270*/  VIADD R27, R3, 0x4 ;  /* 0x00000004031b7836 */ /* 0x000fc60000000000 */
[-C--:B------:R-:W-:Y:S02]  /*7280*/  ISETP.GE.U32.OR P1, PT, R3, R26.reuse, P1 ;  /* 0x0000001a0300720c */ /* 0x080fe40000f26470 */
[----:B------:R-:W-:Y:S02]  /*7290*/  ISETP.GE.U32.OR P3, PT, R27, R26, P0 ;  /* 0x0000001a1b00720c */ /* 0x000fe40000766470 */
[----:B------:R-:W-:Y:S02]  /*72a0*/  SEL R28, RZ, 0x1, !P1 ;  /* 0x00000001ff1c7807 */ /* 0x000fe40004800000 */
[----:B------:R-:W-:Y:S02]  /*72b0*/  LOP3.LUT R0, R0, 0xffffffbf, RZ, 0xc0, !PT ;  /* 0xffffffbf00007812 */ /* 0x000fe400078ec0ff */
[----:B------:R-:W-:Y:S02]  /*72c0*/  IADD3 R24, P0, P2, R24, R25, R28 ;  /* 0x0000001918187210 */ /* 0x000fe40007a1e01c */
[----:B------:R-:W-:-:S02]  /*72d0*/  SEL R27, RZ, 0x1, !P4 ;  /* 0x00000001ff1b7807 */ /* 0x000fc40006000000 */
[----:B------:R-:W-:Y:S02]  /*72e0*/  SEL R25, RZ, 0x1, !P3 ;  /* 0x00000001ff197807 */ /* 0x000fe40005800000 */
[----:B------:R-:W-:Y:S02]  /*72f0*/  IADD3.X R28, PT, PT, RZ, RZ, RZ, P0, P2 ;  /* 0x000000ffff1c7210 */ /* 0x000fe400007e44ff */
[----:B------:R-:W-:Y:S02]  /*7300*/  @P4 LOP3.LUT R0, R0, 0x40, RZ, 0xfc, !PT ;  /* 0x0000004000004812 */ /* 0x000fe400078efcff */
[----:B------:R-:W-:Y:S01]  /*7310*/  IADD3 R24, P0, P2, R25, R24, R27 ;  /* 0x0000001819187210 */ /* 0x000fe20007a1e01b */
[C---:B------:R-:W-:Y:S01]  /*7320*/  VIADD R25, R3.reuse, 0x5 ;  /* 0x0000000503197836 */ /* 0x040fe20000000000 */
[----:B------:R-:W-:Y:S01]  /*7330*/  LOP3.LUT R0, R0, 0xffffffdf, RZ, 0xc0, !PT ;  /* 0xffffffdf00007812 */ /* 0x000fe200078ec0ff */
[----:B------:R-:W-:Y:S01]  /*7340*/  VIADD R27, R3, 0x6 ;  /* 0x00000006031b7836 */ /* 0x000fe20000000000 */
[----:B------:R-:W-:-:S02]  /*7350*/  IADD3.X R28, PT, PT, RZ, R28, RZ, P0, P2 ;  /* 0x0000001cff1c7210 */ /* 0x000fc400007e44ff */
[----:B------:R-:W-:Y:S02]  /*7360*/  ISETP.NE.AND P2, PT, R18, R19, PT ;  /* 0x000000131200720c */ /* 0x000fe40003f45270 */
[----:B------:R-:W-:Y:S02]  /*7370*/  ISETP.NE.AND P0, PT, R19, R16, PT ;  /* 0x000000101300720c */ /* 0x000fe40003f05270 */
[----:B------:R-:W-:Y:S02]  /*7380*/  @P3 LOP3.LUT R0, R0, 0x20, RZ, 0xfc, !PT ;  /* 0x0000002000003812 */ /* 0x000fe400078efcff */
[-C--:B------:R-:W-:Y:S02]  /*7390*/  ISETP.GE.U32.OR P4, PT, R25, R26.reuse, P2 ;  /* 0x0000001a1900720c */ /* 0x080fe40001786470 */
[----:B------:R-:W-:Y:S02]  /*73a0*/  ISETP.GE.U32.OR P3, PT, R27, R26, P0 ;  /* 0x0000001a1b00720c */ /* 0x000fe40000766470 */
[----:B------:R-:W-:-:S02]  /*73b0*/  SEL R27, RZ, 0x1, !P4 ;  /* 0x00000001ff1b7807 */ /* 0x000fc40006000000 */
[----:B------:R-:W-:Y:S02]  /*73c0*/  SEL R25, RZ, 0x1, !P3 ;  /* 0x00000001ff197807 */ /* 0x000fe40005800000 */
[----:B------:R-:W-:Y:S02]  /*73d0*/  LOP3.LUT R0, R0, 0xffffffef, RZ, 0xc0, !PT ;  /* 0xffffffef00007812 */ /* 0x000fe400078ec0ff */
[----:B------:R-:W-:Y:S01]  /*73e0*/  IADD3 R24, P0, P2, R25, R24, R27 ;  /* 0x0000001819187210 */ /* 0x000fe20007a1e01b */
[C---:B------:R-:W-:Y:S02]  /*73f0*/  VIADD R25, R3.reuse, 0x7 ;  /* 0x0000000703197836 */ /* 0x040fe40000000000 */
[----:B------:R-:W-:Y:S02]  /*7400*/  @P4 LOP3.LUT R0, R0, 0x10, RZ, 0xfc, !PT ;  /* 0x0000001000004812 */ /* 0x000fe400078efcff */
[----:B------:R-:W-:Y:S02]  /*7410*/  IADD3.X R28, PT, PT, RZ, R28, RZ, P0, P2 ;  /* 0x0000001cff1c7210 */ /* 0x000fe400007e44ff */
[----:B------:R-:W-:Y:S01]  /*7420*/  ISETP.NE.AND P0, PT, R16, R17, PT ;  /* 0x000000111000720c */ /* 0x000fe20003f05270 */
[----:B------:R-:W-:Y:S01]  /*7430*/  VIADD R27, R3, 0x8 ;  /* 0x00000008031b7836 */ /* 0x000fe20000000000 */
[----:B------:R-:W-:-:S02]  /*7440*/  LOP3.LUT R0, R0, 0xfffffff7, RZ, 0xc0, !PT ;  /* 0xfffffff700007812 */ /* 0x000fc400078ec0ff */
[----:B------:R-:W-:Y:S02]  /*7450*/  ISETP.GE.U32.OR P4, PT, R25, R26, P0 ;  /* 0x0000001a1900720c */ /* 0x000fe40000786470 */
[----:B------:R-:W-:Y:S02]  /*7460*/  ISETP.NE.AND P0, PT, R17, R14, PT ;  /* 0x0000000e1100720c */ /* 0x000fe40003f05270 */
[----:B------:R-:W-:Y:S02]  /*7470*/  @P3 LOP3.LUT R0, R0, 0x8, RZ, 0xfc, !PT ;  /* 0x0000000800003812 */ /* 0x000fe400078efcff */
[----:B------:R-:W-:Y:S02]  /*7480*/  ISETP.GE.U32.OR P3, PT, R27, R26, P0 ;  /* 0x0000001a1b00720c */ /* 0x000fe40000766470 */
[----:B------:R-:W-:Y:S02]  /*7490*/  LOP3.LUT R0, R0, 0xfffffffb, RZ, 0xc0, !PT ;  /* 0xfffffffb00007812 */ /* 0x000fe400078ec0ff */
[----:B------:R-:W-:-:S02]  /*74a0*/  SEL R27, RZ, 0x1, !P4 ;  /* 0x00000001ff1b7807 */ /* 0x000fc40006000000 */
[----:B------:R-:W-:Y:S02]  /*74b0*/  SEL R25, RZ, 0x1, !P3 ;  /* 0x00000001ff197807 */ /* 0x000fe40005800000 */
[----:B------:R-:W-:Y:S02]  /*74c0*/  @P4 LOP3.LUT R0, R0, 0x4, RZ, 0xfc, !PT ;  /* 0x0000000400004812 */ /* 0x000fe400078efcff */
[----:B------:R-:W-:Y:S01]  /*74d0*/  IADD3 R24, P0, P2, R25, R24, R27 ;  /* 0x0000001819187210 */ /* 0x000fe20007a1e01b */
[----:B------:R-:W-:Y:S01]  /*74e0*/  VIADD R25, R3, 0x9 ;  /* 0x0000000903197836 */ /* 0x000fe20000000000 */
[----:B------:R-:W-:Y:S02]  /*74f0*/  LOP3.LUT R0, R0, 0xfffffffd, RZ, 0xc0, !PT ;  /* 0xfffffffd00007812 */ /* 0x000fe400078ec0ff */
[----:B------:R-:W-:Y:S02]  /*7500*/  IADD3.X R28, PT, PT, RZ, R28, RZ, P0, P2 ;  /* 0x0000001cff1c7210 */ /* 0x000fe400007e44ff */
[----:B------:R-:W-:-:S02]  /*7510*/  ISETP.NE.AND P0, PT, R14, R15, PT ;  /* 0x0000000f0e00720c */ /* 0x000fc40003f05270 */
[----:B------:R-:W-:Y:S01]  /*7520*/  @P3 LOP3.LUT R0, R0, 0x2, RZ, 0xfc, !PT ;  /* 0x0000000200003812 */ /* 0x000fe200078efcff */
[----:B------:R-:W-:Y:S01]  /*7530*/  VIADD R27, R3, 0xa ;  /* 0x0000000a031b7836 */ /* 0x000fe20000000000 */
[----:B------:R-:W-:Y:S02]  /*7540*/  ISETP.GE.U32.OR P3, PT, R25, R26, P0 ;  /* 0x0000001a1900720c */ /* 0x000fe40000766470 */
[----:B------:R-:W-:-:S04]  /*7550*/  ISETP.NE.AND P2, PT, R15, R12, PT ;  /* 0x0000000c0f00720c */ /* 0x000fc80003f45270 */
[----:B------:R-:W-:Y:S02]  /*7560*/  ISETP.GE.U32.OR P2, PT, R27, R26, P2 ;  /* 0x0000001a1b00720c */ /* 0x000fe40001746470 */
[----:B------:R-:W-:Y:S02]  /*7570*/  LOP3.LUT R0, R0, 0xfffffffe, RZ, 0xc0, !PT ;  /* 0xfffffffe00007812 */ /* 0x000fe400078ec0ff */
[----:B------:R-:W-:Y:S02]  /*7580*/  SEL R27, RZ, 0x1, !P3 ;  /* 0x00000001ff1b7807 */ /* 0x000fe40005800000 */
[----:B------:R-:W-:Y:S02]  /*7590*/  SEL R25, RZ, 0x1, !P2 ;  /* 0x00000001ff197807 */ /* 0x000fe40005000000 */
[----:B------:R-:W-:Y:S02]  /*75a0*/  @P3 LOP3.LUT R0, R0, 0x1, RZ, 0xfc, !PT ;  /* 0x0000000100003812 */ /* 0x000fe400078efcff */
[----:B------:R-:W-:Y:S01]  /*75b0*/  IADD3 R24, P0, P3, R25, R24, R27 ;  /* 0x0000001819187210 */ /* 0x000fe20007b1e01b */
[----:B------:R-:W-:Y:S01]  /*75c0*/  VIADD R25, R3, 0xb ;  /* 0x0000000b03197836 */ /* 0x000fe20000000000 */
[----:B------:R-:W-:Y:S01]  /*75d0*/  ISETP.NE.AND P4, PT, R13, R10, PT ;  /* 0x0000000a0d00720c */ /* 0x000fe20003f85270 */
[----:B------:R-:W-:Y:S01]  /*75e0*/  VIADD R27, R3, 0xc ;  /* 0x0000000c031b7836 */ /* 0x000fe20000000000 */
[----:B------:R-:W-:-:S02]  /*75f0*/  IADD3.X R28, PT, PT, RZ, R28, RZ, P0, P3 ;  /* 0x0000001cff1c7210 */ /* 0x000fc400007e64ff */
[----:B------:R-:W-:Y:S02]  /*7600*/  ISETP.NE.AND P3, PT, R12, R13, PT ;  /* 0x0000000d0c00720c */ /* 0x000fe40003f65270 */
[-C--:B------:R-:W-:Y:S02]  /*7610*/  ISETP.GE.U32.OR P4, PT, R27, R26.reuse, P4 ;  /* 0x0000001a1b00720c */ /* 0x080fe40002786470 */
[----:B------:R-:W-:Y:S02]  /*7620*/  ISETP.GE.U32.OR P3, PT, R25, R26, P3 ;  /* 0x0000001a1900720c */ /* 0x000fe40001f66470 */
[----:B------:R-:W-:Y:S02]  /*7630*/  SEL R25, RZ, 0x1, !P4 ;  /* 0x00000001ff197807 */ /* 0x000fe40006000000 */
[----:B------:R-:W-:-:S04]  /*7640*/  SEL R27, RZ, 0x1, !P3 ;  /* 0x00000001ff1b7807 */ /* 0x000fc80005800000 */
[----:B------:R-:W-:Y:S01]  /*7650*/  IADD3 R24, P0, P5, R25, R24, R27 ;  /* 0x0000001819187210 */ /* 0x000fe20007d1e01b */
[----:B------:R-:W-:-:S03]  /*7660*/  VIADD R3, R3, 0xd ;  /* 0x0000000d03037836 */ /* 0x000fc60000000000 */
[----:B------:R-:W-:Y:S02]  /*7670*/  IADD3.X R28, PT, PT, RZ, R28, RZ, P0, P5 ;  /* 0x0000001cff1c7210 */ /* 0x000fe400007ea4ff */
        /* <DEDUP_REMOVED lines=35> */
[----:B------:R-:W-:-:S13]  /*78b0*/  ISETP.NE.AND P0, PT, R2, 0x1f, PT ;  /* 0x0000001f0200780c */ /* 0x000fda0003f05270 */
[----:B------:R-:W-:-:S05]  /*78c0*/  @!P0 LEA R49, R50, UR4, 0x3 ;  /* 0x0000000432318c11 */ /* 0x000fca000f8e18ff */
[----:B------:R-:W-:Y:S01]  /*78d0*/  @!P0 STS.64 [R49], R38 ;  /* 0x0000002631008388 */ /* 0x000fe20000000a00 */
        /* <DEDUP_REMOVED lines=8> */
[----:B--2---:R-:W-:-:S04]  /*7960*/  IADD3 R30, P5, PT, R24, R29, RZ ;  /* 0x0000001d181e7210 */ /* 0x004fc80007fbe0ff */
[----:B------:R-:W-:Y:S02]  /*7970*/  IADD3.X R25, PT, PT, R25, R35, R31, P5, P0 ;  /* 0x0000002319197210 */ /* 0x000fe40002fe041f */
[----:B------:R-:W0:Y:S01]  /*7980*/  LDS.128 R32, [UR4+0x30] ;  /* 0x00003004ff207984 */ /* 0x000e220008000c00 */
[----:B------:R-:W-:-:S04]  /*7990*/  IADD3 R31, P0, PT, R26, R30, RZ ;  /* 0x0000001e1a1f7210 */ /* 0x000fc80007f1e0ff */
[----:B0-----:R-:W-:-:S04]  /*79a0*/  IADD3 R39, P5, PT, R32, R31, RZ ;  /* 0x0000001f20277210 */ /* 0x001fc80007fbe0ff */
        /* <DEDUP_REMOVED lines=14> */
[----:B------:R-:W-:Y:S01]  /*7a90*/  IADD3 R61, P0, PT, R26, R55, RZ ;  /* 0x000000371a3d7210 */ /* 0x000fe20007f1e0ff */
[----:B------:R-:W-:-:S03]  /*7aa0*/  IMAD.IADD R3, R38, 0x1, -R3 ;  /* 0x0000000126037824 */ /* 0x000fc600078e0a03 */
[----:B0-----:R-:W-:-:S04]  /*7ab0*/  IADD3 R25, P5, PT, R32, R61, RZ ;  /* 0x0000003d20197210 */ /* 0x001fc80007fbe0ff */
[----:B------:R-:W-:Y:S02]  /*7ac0*/  IADD3.X R27, PT, PT, R33, R27, R24, P5, P0 ;  /* 0x0000001b211b7210 */ /* 0x000fe40002fe0418 */
[----:B------:R-:W-:-:S04]  /*7ad0*/  ISETP.NE.AND P0, PT, R2, RZ, PT ;  /* 0x000000ff0200720c */ /* 0x000fc80003f05270 */
[----:B------:R-:W-:Y:S02]  /*7ae0*/  SEL R24, R3, RZ, P0 ;  /* 0x000000ff03187207 */ /* 0x000fe40000000000 */
[----:B------:R-:W-:-:S04]  /*7af0*/  ISETP.NE.AND P0, PT, R50, 0x2, PT ;  /* 0x000000023200780c */ /* 0x000fc80003f05270 */
[----:B------:R-:W-:Y:S02]  /*7b00*/  SEL R26, R46, R28, !P0 ;  /* 0x0000001c2e1a7207 */ /* 0x000fe40004000000 */
        /* <DEDUP_REMOVED lines=26> */
[----:B------:R-:W-:-:S03]  /*7cb0*/  IADD3 R34, P0, PT, R34, R25, RZ ;  /* 0x0000001922227210 */ /* 0x000fc60007f1e0ff */
[----:B------:R-:W-:Y:S02]  /*7cc0*/  IMAD.IADD R28, R24, 0x1, R29 ;  /* 0x00000001181c7824 */ /* 0x000fe400078e021d */
[----:B------:R-:W-:Y:S01]  /*7cd0*/  IMAD.X R35, R35, 0x1, R27, P0 ;  /* 0x0000000123237824 */ /* 0x000fe200000e061b */
[----:B------:R-:W-:-:S04]  /*7ce0*/  ISETP.GE.U32.AND P0, PT, R51, 0x20, PT ;  /* 0x000000203300780c */ /* 0x000fc80003f06070 */
[----:B------:R-:W-:Y:S02]  /*7cf0*/  SEL R46, R3, R28, !P0 ;  /* 0x0000001c032e7207 */ /* 0x000fe40004000000 */
[----:B------:R-:W-:Y:S02]  /*7d00*/  ISETP.GT.U32.AND P0, PT, R51, 0x1f, PT ;  /* 0x0000001f3300780c */ /* 0x000fe40003f04070 */
[----:B------:R-:W-:-:S04]  /*7d10*/  LOP3.LUT R0, R0, 0xfffffdff, RZ, 0xc0, !PT ;  /* 0xfffffdff00007812 */ /* 0x000fc800078ec0ff */
[----:B------:R-:W-:-:S07]  /*7d20*/  @P6 LOP3.LUT R0, R0, 0x200, RZ, 0xfc, !PT ;  /* 0x0000020000006812 */ /* 0x000fce00078efcff */
[----:B------:R-:W-:Y:S05]  /*7d30*/  @P0 BRA `(.L_x_3145) ;  /* 0x0000000800f00947 */ /* 0x000fea0003800000 */
        /* <DEDUP_REMOVED lines=18> */
.L_x_3146:
[----:B------:R-:W-:Y:S05]  /*7e60*/  NANOSLEEP 0x415 ;  /* 0x000004150000795d */ /* 0x000fea0003800000 */
[----:B------:R-:W-:Y:S01]  /*7e70*/  NOP ;  /* 0x0000000000007918 */ /* 0x000fe20000000000 */
.L_x_3147:
[----:B------:R-:W-:-:S05]  /*7e80*/  IMAD.WIDE R28, R3, 0x10, R28 ;  /* 0x00000010031c7825 */ /* 0x000fca00078e021c */
[----:B-1----:R-:W2:Y:S01]  /*7e90*/  LD.E.128.STRONG.GPU R24, desc[UR8][R28.64+0x200] ;  /* 0x000200081c187980 */ /* 0x002ea2000c10fd00 */
[----:B------:R-:W-:Y:S01]  /*7ea0*/  UMOV UR5, 0xffffffff ;  /* 0xffffffff00057882 */ /* 0x000fe20000000000 */
[----:B--2---:R-:W-:-:S04]  /*7eb0*/  ISETP.NE.U32.AND P0, PT, R24, 0x63, PT ;  /* 0x000000631800780c */ /* 0x004fc80003f05070 */
[----:B------:R-:W-:Y:S01]  /*7ec0*/  ISETP.NE.AND.EX P0, PT, R25, RZ, PT, P0 ;  /* 0x000000ff1900720c */ /* 0x000fe20003f05300 */
[----:B------:R-:W-:-:S12]  /*7ed0*/  BRA.DIV UR5, `(.L_x_3148) ;  /* 0x0000002605547947 */ /* 0x000fd8000b800000 */
[----:B------:R-:W-:-:S13]  /*7ee0*/  VOTE.ANY P0, !P0 ;  /* 0x0000000000ff7806 */ /* 0x000fda0004000100 */
.L_x_3210:
[----:B------:R-:W-:Y:S05]  /*7ef0*/  @!P0 BRA `(.L_x_3149) ;  /* 0x0000000000208947 */ /* 0x000fea0003800000 */
.L_x_3151:
[----:B------:R-:W2:Y:S01]  /*7f00*/  LD.E.128.STRONG.GPU R24, desc[UR8][R28.64+0x200] ;  /* 0x000200081c187980 */ /* 0x000ea2000c10fd00 */
[----:B------:R-:W-:Y:S05]  /*7f10*/  YIELD ;  /* 0x0000000000007946 */ /* 0x000fea0003800000 */
[----:B------:R-:W-:Y:S01]  /*7f20*/  UMOV UR5, 0xffffffff ;  /* 0xffffffff00057882 */ /* 0x000fe20000000000 */
[----:B--2---:R-:W-:-:S04]  /*7f30*/  ISETP.NE.U32.AND P0, PT, R24, 0x63, PT ;  /* 0x000000631800780c */ /* 0x004fc80003f05070 */
[----:B------:R-:W-:Y:S01]  /*7f40*/  ISETP.NE.AND.EX P0, PT, R25, RZ, PT, P0 ;  /* 0x000000ff1900720c */ /* 0x000fe20003f05300 */
[----:B------:R-:W-:-:S12]  /*7f50*/  BRA.DIV UR5, `(.L_x_3150) ;  /* 0x0000002605547947 */ /* 0x000fd8000b800000 */
[----:B------:R-:W-:-:S13]  /*7f60*/  VOTE.ANY P0, !P0 ;  /* 0x0000000000ff7806 */ /* 0x000fda0004000100 */
.L_x_3213:
[----:B------:R-:W-:Y:S05]  /*7f70*/  @P0 BRA `(.L_x_3151) ;  /* 0xfffffffc00e00947 */ /* 0x000fea000383ffff */
.L_x_3149:
[----:B------:R-:W0:Y:S01]  /*7f80*/  LDC R28, c[0x0][0x374] ;  /* 0x0000dd00ff1c7b82 */ /* 0x000e220000000800 */
[----:B------:R-:W-:Y:S01]  /*7f90*/  UMOV UR5, 0xffffffff ;  /* 0xffffffff00057882 */ /* 0x000fe20000000000 */
[----:B------:R-:W-:-:S04]  /*7fa0*/  ISETP.NE.U32.AND P0, PT, R24, 0x65, PT ;  /* 0x000000651800780c */ /* 0x000fc80003f05070 */
[----:B------:R-:W-:Y:S01]  /*7fb0*/  ISETP.NE.AND.EX P0, PT, R25, RZ, PT, P0 ;  /* 0x000000ff1900720c */ /* 0x000fe20003f05300 */
[----:B0-----:R-:W-:-:S04]  /*7fc0*/  IMAD R53, R28, UR10, R57 ;  /* 0x0000000a1c357c24 */ /* 0x001fc8000f8e0239 */
[----:B------:R-:W-:Y:S01]  /*7fd0*/  IMAD.IADD R53, R30, 0x1, R53 ;  /* 0x000000011e357824 */ /* 0x000fe200078e0235 */
[----:B------:R-:W-:Y:S07]  /*7fe0*/  BRA.DIV UR5, `(.L_x_3152) ;  /* 0x0000002605507947 */ /* 0x000fee000b800000 */
[----:B------:R-:W0:Y:S01]  /*7ff0*/  S2R R47, SR_GEMASK ;  /* 0x00000000002f7919 */ /* 0x000e220000003c00 */
[----:B------:R-:W-:Y:S01]  /*8000*/  VOTE.ANY R3, PT, !P0 ;  /* 0x0000000000037806 */ /* 0x000fe200040e0100 */
[----:B------:R-:W1:Y:S02]  /*8010*/  LDCU.64 UR6, c[0x0][0x3a8] ;  /* 0x00007500ff0677ac */ /* 0x000e640008000a00 */
[----:B-1----:R-:W-:-:S04]  /*8020*/  UIADD3 UR6, UP0, UPT, UR6, 0x200, URZ ;  /* 0x0000020006067890 */ /* 0x002fc8000ff1e0ff */
[----:B------:R-:W-:Y:S01]  /*8030*/  UIADD3.X UR7, UPT, UPT, URZ, UR7, URZ, UP0, !UPT ;  /* 0x00000007ff077290 */ /* 0x000fe200087fe4ff */
[----:B0-----:R-:W-:-:S05]  /*8040*/  LOP3.LUT R3, R3, 0x80000000, R47, 0xec, !PT ;  /* 0x8000000003037812 */ /* 0x001fca00078eec2f */
[----:B------:R-:W-:-:S05]  /*8050*/  VIADD R28, R3, 0xffffffff ;  /* 0xffffffff031c7836 */ /* 0x000fca0000000000 */
[----:B------:R-:W-:Y:S01]  /*8060*/  LOP3.LUT R28, R3, R28, RZ, 0xc, !PT ;  /* 0x0000001c031c7212 */ /* 0x000fe200078e0cff */
[----:B------:R-:W-:-:S03]  /*8070*/  VIADD R3, R2, 0x2 ;  /* 0x0000000202037836 */ /* 0x000fc60000000000 */
[----:B------:R-:W0:Y:S02]  /*8080*/  POPC R30, R28 ;  /* 0x0000001c001e7309 */ /* 0x000e240000000000 */
[----:B0-----:R-:W0:Y:S01]  /*8090*/  SHFL.DOWN PT, R38, R26, 0x1, R30 ;  /* 0x082000001a267989 */ /* 0x001e2200000e001e */
[----:B------:R-:W-:-:S03]  /*80a0*/  ISETP.GE.AND P0, PT, R2, R30, PT ;  /* 0x0000001e0200720c */ /* 0x000fc60003f06270 */
[----:B------:R-:W1:Y:S01]  /*80b0*/  SHFL.DOWN PT, R31, R27, 0x1, R30 ;  /* 0x082000001b1f7989 */ /* 0x000e6200000e001e */
[----:B0-----:R-:W-:Y:S02]  /*80c0*/  SEL R39, R38, RZ, !P0 ;  /* 0x000000ff26277207 */ /* 0x001fe40004000000 */
[----:B-1----:R-:W-:Y:S02]  /*80d0*/  SEL R31, R31, RZ, !P0 ;  /* 0x000000ff1f1f7207 */ /* 0x002fe40004000000 */
[----:B------:R-:W-:-:S05]  /*80e0*/  IADD3 R39, P0, PT, R26, R39, RZ ;  /* 0x000000271a277210 */ /* 0x000fca0007f1e0ff */
[----:B------:R-:W-:Y:S01]  /*80f0*/  IMAD.X R48, R27, 0x1, R31, P0 ;  /* 0x000000011b307824 */ /* 0x000fe200000e061f */
[----:B------:R-:W0:Y:S01]  /*8100*/  SHFL.DOWN PT, R38, R39, 0x2, R30 ;  /* 0x0840000027267989 */ /* 0x000e2200000e001e */
[----:B------:R-:W-:Y:S01]  /*8110*/  ISETP.GT.AND P0, PT, R3, R30, PT ;  /* 0x0000001e0300720c */ /* 0x000fe20003f04270 */
[----:B------:R-:W-:Y:S02]  /*8120*/  VIADD R3, R2, 0x4 ;  /* 0x0000000402037836 */ /* 0x000fe40000000000 */
        /* <DEDUP_REMOVED lines=19> */
[----:B------:R-:W-:Y:S01]  /*8260*/  IADD3 R27, P0, PT, R26, R39, RZ ;  /* 0x000000271a1b7210 */ /* 0x000fe20007f1e0ff */
[----:B------:R-:W-:-:S04]  /*8270*/  IMAD.U32 R39, RZ, RZ, UR7 ;  /* 0x00000007ff277e24 */ /* 0x000fc8000f8e00ff */
[----:B------:R-:W-:Y:S01]  /*8280*/  IMAD.X R38, R31, 0x1, R48, P0 ;  /* 0x000000011f267824 */ /* 0x000fe200000e0630 */
[----:B------:R-:W0:Y:S01]  /*8290*/  SHFL.DOWN PT, R26, R27, 0x10, R30 ;  /* 0x0a0000001b1a7989 */ /* 0x000e2200000e001e */
[----:B------:R-:W-:-:S03]  /*82a0*/  ISETP.GT.AND P0, PT, R3, R30, PT ;  /* 0x0000001e0300720c */ /* 0x000fc60003f04270 */
[----:B------:R-:W1:Y:S01]  /*82b0*/  SHFL.DOWN PT, R31, R38, 0x10, R30 ;  /* 0x0a000000261f7989 */ /* 0x000e6200000e001e */
[----:B0-----:R-:W-:Y:S02]  /*82c0*/  SEL R26, R26, RZ, !P0 ;  /* 0x000000ff1a1a7207 */ /* 0x001fe40004000000 */
[----:B-1----:R-:W-:Y:S02]  /*82d0*/  SEL R31, R31, RZ, !P0 ;  /* 0x000000ff1f1f7207 */ /* 0x002fe40004000000 */
[----:B------:R-:W-:-:S05]  /*82e0*/  IADD3 R48, P0, PT, R26, R27, RZ ;  /* 0x0000001b1a307210 */ /* 0x000fca0007f1e0ff */
[----:B------:R-:W-:Y:S01]  /*82f0*/  IMAD.X R49, R31, 0x1, R38, P0 ;  /* 0x000000011f317824 */ /* 0x000fe200000e0626 */
[----:B------:R-:W-:Y:S01]  /*8300*/  ISETP.NE.U32.AND P0, PT, R24, 0x65, PT ;  /* 0x000000651800780c */ /* 0x000fe20003f05070 */
[----:B------:R-:W-:-:S03]  /*8310*/  IMAD.U32 R38, RZ, RZ, UR6 ;  /* 0x00000006ff267e24 */ /* 0x000fc6000f8e00ff */
[----:B------:R-:W-:-:S13]  /*8320*/  ISETP.NE.AND.EX P0, PT, R25, RZ, PT, P0 ;  /* 0x000000ff1900720c */ /* 0x000fda0003f05300 */
[----:B------:R-:W-:-:S13]  /*8330*/  VOTE.ALL P0, P0 ;  /* 0x0000000000ff7806 */ /* 0x000fda0000000000 */
.L_x_3227:
[----:B------:R-:W-:Y:S05]  /*8340*/  @!P0 BRA `(.L_x_3153) ;  /* 0x0000000400188947 */ /* 0x000fea0003800000 */
.L_x_3159:
        /* <DEDUP_REMOVED lines=8> */
.L_x_3230:
[----:B------:R-:W-:Y:S05]  /*83d0*/  @!P0 BRA `(.L_x_3155) ;  /* 0x0000000000208947 */ /* 0x000fea0003800000 */
.L_x_3157:
[----:B------:R-:W2:Y:S01]  /*83e0*/  LD.E.128.STRONG.GPU R24, desc[UR8][R28.64+-0x200] ;  /* 0xfffe00081c187980 */ /* 0x000ea2000c10fd00 */
[----:B------:R-:W-:Y:S05]  /*83f0*/  YIELD ;  /* 0x0000000000007946 */ /* 0x000fea0003800000 */
[----:B------:R-:W-:Y:S01]  /*8400*/  UMOV UR5, 0xffffffff ;  /* 0xffffffff00057882 */ /* 0x000fe20000000000 */
[----:B--2---:R-:W-:-:S04]  /*8410*/  ISETP.NE.U32.AND P0, PT, R24, 0x63, PT ;  /* 0x000000631800780c */ /* 0x004fc80003f05070 */
[----:B------:R-:W-:Y:S01]  /*8420*/  ISETP.NE.AND.EX P0, PT, R25, RZ, PT, P0 ;  /* 0x000000ff1900720c */ /* 0x000fe20003f05300 */
[----:B------:R-:W-:-:S12]  /*8430*/  BRA.DIV UR5, `(.L_x_3156) ;  /* 0x0000002605f87947 */ /* 0x000fd8000b800000 */
[----:B------:R-:W-:-:S13]  /*8440*/  VOTE.ANY P0, !P0 ;  /* 0x0000000000ff7806 */ /* 0x000fda0004000100 */
.L_x_3233:
[----:B------:R-:W-:Y:S05]  /*8450*/  @P0 BRA `(.L_x_3157) ;  /* 0xfffffffc00e00947 */ /* 0x000fea000383ffff */
.L_x_3155:
        /* <DEDUP_REMOVED lines=18> */
[----:B------:R-:W-:Y:S01]  /*8580*/  ISETP.GT.AND P0, PT, R3, R30, PT ;  /* 0x0000001e0300720c */ /* 0x000fe20003f04270 */
[----:B------:R-:W0:Y:S01]  /*8590*/  SHFL.DOWN PT, R31, R55, 0x2, R30 ;  /* 0x08400000371f7989 */ /* 0x000e2200000e001e */
[----:B------:R-:W-:-:S03]  /*85a0*/  VIADD R3, R2, 0x4 ;  /* 0x0000000402037836 */ /* 0x000fc60000000000 */
        /* <DEDUP_REMOVED lines=21> */
[----:B------:R-:W-:Y:S01]  /*8700*/  ISETP.GT.AND P0, PT, R3, R30, PT ;  /* 0x0000001e0300720c */ /* 0x000fe20003f04270 */
[----:B------:R-:W0:Y:S04]  /*8710*/  SHFL.DOWN PT, R26, R27, 0x10, R30 ;  /* 0x0a0000001b1a7989 */ /* 0x000e2800000e001e */
[----:B------:R-:W1:Y:S01]  /*8720*/  SHFL.DOWN PT, R31, R50, 0x10, R30 ;  /* 0x0a000000321f7989 */ /* 0x000e6200000e001e */
[----:B0-----:R-:W-:Y:S02]  /*8730*/  SEL R26, R26, RZ, !P0 ;  /* 0x000000ff1a1a7207 */ /* 0x001fe40004000000 */
[----:B-1----:R-:W-:Y:S02]  /*8740*/  SEL R28, R31, RZ, !P0 ;  /* 0x000000ff1f1c7207 */ /* 0x002fe40004000000 */
[----:B------:R-:W-:-:S04]  /*8750*/  IADD3 R48, P0, P5, R26, R27, R48 ;  /* 0x0000001b1a307210 */ /* 0x000fc80007d1e030 */
[----:B------:R-:W-:Y:S02]  /*8760*/  IADD3.X R49, PT, PT, R28, R50, R49, P0, P5 ;  /* 0x000000321c317210 */ /* 0x000fe400007ea431 */
[----:B------:R-:W-:-:S04]  /*8770*/  ISETP.NE.U32.AND P0, PT, R24, 0x65, PT ;  /* 0x000000651800780c */ /* 0x000fc80003f05070 */
[----:B------:R-:W-:-:S13]  /*8780*/  ISETP.NE.AND.EX P0, PT, R25, RZ, PT, P0 ;  /* 0x000000ff1900720c */ /* 0x000fda0003f05300 */
[----:B------:R-:W-:-:S13]  /*8790*/  VOTE.ALL P0, P0 ;  /* 0x0000000000ff7806 */ /* 0x000fda0000000000 */
.L_x_3247:
[----:B------:R-:W-:Y:S05]  /*87a0*/  @P0 BRA `(.L_x_3159) ;  /* 0xfffffff800e80947 */ /* 0x000fea000383ffff */
.L_x_3153:
[----:B------:R-:W-:Y:S01]  /*87b0*/  ISETP.NE.AND P0, PT, R51, RZ, PT ;  /* 0x000000ff3300720c */ /* 0x000fe20003f05270 */
[----:B------:R-:W-:-:S12]  /*87c0*/  BSSY.RECONVERGENT B0, `(.L_x_3160) ;  /* 0x000000c000007945 */ /* 0x000fd80003800200 */
[----:B------:R-:W-:Y:S05]  /*87d0*/  @P0 BRA `(.L_x_3161) ;  /* 0x0000000000280947 */ /* 0x000fea0003800000 */
        /* <DEDUP_REMOVED lines=10> */
.L_x_3161:
[----:B------:R-:W-:Y:S05]  /*8880*/  BSYNC.RECONVERGENT B0 ;  /* 0x0000000000007941 */ /* 0x000fea0003800200 */
.L_x_3160:
[----:B------:R-:W-:Y:S01]  /*8890*/  ISETP.NE.AND P0, PT, R2, RZ, PT ;  /* 0x000000ff0200720c */ /* 0x000fe20003f05270 */
[----:B------:R-:W-:-:S12]  /*88a0*/  IMAD.MOV.U32 R28, RZ, RZ, R46 ;  /* 0x000000ffff1c7224 */ /* 0x000fd800078e002e */
[----:B------:R-:W0:Y:S01]  /*88b0*/  @!P0 S2R R3, SR_CgaCtaId ;  /* 0x0000000000038919 */ /* 0x000e220000008800 */
[----:B------:R-:W-:Y:S01]  /*88c0*/  @!P0 MOV R2, 0x400 ;  /* 0x0000040000028802 */ /* 0x000fe20000000f00 */
[----:B------:R-:W-:-:S03]  /*88d0*/  @!P0 IMAD.MOV.U32 R28, RZ, RZ, R48 ;  /* 0x000000ffff1c8224 */ /* 0x000fc600078e0030 */
[----:B0-----:R-:W-:-:S05]  /*88e0*/  @!P0 LEA R3, R3, R2, 0x18 ;  /* 0x0000000203038211 */ /* 0x001fca00078ec0ff */
[----:B------:R0:W-:Y:S02]  /*88f0*/  @!P0 STS.64 [R3+0x90], R48 ;  /* 0x0000903003008388 */ /* 0x0001e40000000a00 */
.L_x_3145:
[----:B------:R-:W-:Y:S05]  /*8900*/  WARPSYNC.ALL ;  /* 0x0000000000007948 */ /* 0x000fea0003800000 */
[----:B------:R-:W-:Y:S01]  /*8910*/  ISETP.NE.AND P0, PT, R51, RZ, PT ;  /* 0x000000ff3300720c */ /* 0x000fe20003f05270 */
[----:B-1----:R-:W1:Y:S01]  /*8920*/  S2R R25, SR_CTAID.X ;  /* 0x0000000000197919 */ /* 0x002e620000002500 */
[----:B------:R-:W1:Y:S01]  /*8930*/  LDC R2, c[0x0][0x374] ;  /* 0x0000dd00ff027b82 */ /* 0x000e620000000800 */
[----:B------:R-:W-:Y:S01]  /*8940*/  UMOV UR4, 0x400 ;  /* 0x0000040000047882 */ /* 0x000fe20000000000 */
[C---:B------:R-:W-:Y:S01]  /*8950*/  LOP3.LUT P6, RZ, R0.reuse, 0x1, RZ, 0xc0, !PT ;  /* 0x0000000100ff7812 */ /* 0x040fe200078cc0ff */
[----:B------:R-:W1:Y:S01]  /*8960*/  S2R R24, SR_CTAID.Y ;  /* 0x0000000000187919 */ /* 0x000e620000002600 */
[----:B------:R-:W-:Y:S01]  /*8970*/  P2R R34, PR, RZ, 0x10 ;  /* 0x00000010ff227803 */ /* 0x000fe20000000000 */
[----:B------:R-:W-:Y:S01]  /*8980*/  BSSY.RECONVERGENT B0, `(.L_x_3162) ;  /* 0x000007f000007945 */ /* 0x000fe20003800200 */
[----:B------:R-:W-:-:S02]  /*8990*/  LOP3.LUT P4, RZ, R0, 0x8, RZ, 0xc0, !PT ;  /* 0x0000000800ff7812 */ /* 0x000fc4000788c0ff */
[----:B------:R-:W-:Y:S01]  /*89a0*/  BAR.SYNC.DEFER_BLOCKING 0x0 ;  /* 0x0000000000007b1d */ /* 0x000fe20000010000 */
[----:B------:R-:W-:Y:S02]  /*89b0*/  P2R R46, PR, RZ, 0x40 ;  /* 0x00000040ff2e7803 */ /* 0x000fe40000000000 */
[----:B------:R-:W-:Y:S02]  /*89c0*/  LOP3.LUT P6, RZ, R0, 0x80, RZ, 0xc0, !PT ;  /* 0x0000008000ff7812 */ /* 0x000fe400078cc0ff */
[----:B------:R-:W-:-:S03]  /*89d0*/  P2R R39, PR, RZ, 0x10 ;  /* 0x00000010ff277803 */ /* 0x000fc60000000000 */
[----:B------:R-:W2:Y:S01]  /*89e0*/  S2UR UR5, SR_CgaCtaId ;  /* 0x00000000000579c3 */ /* 0x000ea20000008800 */
[C---:B------:R-:W-:Y:S01]  /*89f0*/  LOP3.LUT P4, RZ, R0.reuse, 0x40, RZ, 0xc0, !PT ;  /* 0x0000004000ff7812 */ /* 0x040fe2000788c0ff */
[----:B------:R-:W3:Y:S01]  /*8a00*/  S2R R50, SR_TID.X ;  /* 0x0000000000327919 */ /* 0x000ee20000002100 */
[----:B------:R-:W-:Y:S02]  /*8a10*/  SEL R30, RZ, 0x1, !P6 ;  /* 0x00000001ff1e7807 */ /* 0x000fe40007000000 */
[----:B------:R-:W-:Y:S02]  /*8a20*/  P2R R38, PR, RZ, 0x4 ;  /* 0x00000004ff267803 */ /* 0x000fe40000000000 */
[----:B------:R-:W-:Y:S01]  /*8a30*/  LOP3.LUT P2, RZ, R0, 0x20, RZ, 0xc0, !PT ;  /* 0x0000002000ff7812 */ /* 0x000fe2000784c0ff */
[----:B0-----:R-:W0:Y:S01]  /*8a40*/  LDC R3, c[0x0][0x3b8] ;  /* 0x0000ee00ff037b82 */ /* 0x001e220000000800 */
[----:B------:R-:W-:Y:S02]  /*8a50*/  SEL R32, RZ, 0x1, !P4 ;  /* 0x00000001ff207807 */ /* 0x000fe40006000000 */
[----:B------:R-:W-:-:S02]  /*8a60*/  P2R R35, PR, RZ, 0x8 ;  /* 0x00000008ff237803 */ /* 0x000fc40000000000 */
[----:B------:R-:W-:Y:S01]  /*8a70*/  LOP3.LUT P3, RZ, R0, 0x10, RZ, 0xc0, !PT ;  /* 0x0000001000ff7812 */ /* 0x000fe2000786c0ff */
[----:B-1----:R-:W-:Y:S02]  /*8a80*/  IMAD R2, R25, R2, R24 ;  /* 0x0000000219027224 */ /* 0x002fe400078e0218 */
[----:B------:R-:W-:Y:S01]  /*8a90*/  IMAD.MOV.U32 R24, RZ, RZ, RZ ;  /* 0x000000ffff187224 */ /* 0x000fe200078e00ff */
[----:B--2---:R-:W-:-:S04]  /*8aa0*/  ULEA UR4, UR5, UR4, 0x18 ;  /* 0x0000000405047291 */ /* 0x004fc8000f8ec0ff */
[----:B------:R-:W-:Y:S01]  /*8ab0*/  IADD3 RZ, P5, PT, RZ, -R24, RZ ;  /* 0x80000018ffff7210 */ /* 0x000fe20007fbe0ff */
[----:B0-----:R-:W-:-:S04]  /*8ac0*/  IMAD R2, R2, -0x1c00, R3 ;  /* 0xffffe40002027824 */ /* 0x001fc800078e0203 */
[----:B------:R-:W0:Y:S01]  /*8ad0*/  LDS.128 R24, [UR4+0xb0] ;  /* 0x0000b004ff187984 */ /* 0x000e220008000c00 */
[----:B------:R-:W-:-:S03]  /*8ae0*/  IADD3.X R29, PT, PT, ~R2, 0x1c00, RZ, P5, !PT ;  /* 0x00001c00021d7810 */ /* 0x000fc60002ffe5ff */
[----:B------:R-:W1:Y:S01]  /*8af0*/  LDS R2, [UR4+0x90] ;  /* 0x00009004ff027984 */ /* 0x000e620008000800 */
[----:B------:R-:W-:-:S04]  /*8b00*/  LOP3.LUT P5, RZ, R0, 0x2, RZ, 0xc0, !PT ;  /* 0x0000000200ff7812 */ /* 0x000fc800078ac0ff */
[----:B------:R-:W-:Y:S02]  /*8b10*/  P2R R48, PR, RZ, 0x20 ;  /* 0x00000020ff307803 */ /* 0x000fe40000000000 */
[----:B------:R-:W-:-:S04]  /*8b20*/  LOP3.LUT P5, RZ, R0, 0x100, RZ, 0xc0, !PT ;  /* 0x0000010000ff7812 */ /* 0x000fc800078ac0ff */
[----:B------:R-:W-:Y:S01]  /*8b30*/  SEL R33, RZ, 0x1, !P5 ;  /* 0x00000001ff217807 */ /* 0x000fe20006800000 */
[----:B0-----:R-:W-:Y:S01]  /*8b40*/  IMAD.IADD R26, R26, 0x1, -R29 ;  /* 0x000000011a1a7824 */ /* 0x001fe200078e0a1d */
[----:B-1----:R-:W-:Y:S02]  /*8b50*/  SEL R31, R2, RZ, P0 ;  /* 0x000000ff021f7207 */ /* 0x002fe40000000000 */
[----:B------:R-:W0:Y:S01]  /*8b60*/  LDS.64 R2, [UR4+0xa8] ;  /* 0x0000a804ff027984 */ /* 0x000e220008000a00 */
[----:B------:R-:W-:Y:S02]  /*8b70*/  BAR.SYNC.DEFER_BLOCKING 0x0 ;  /* 0x0000000000007b1d */ /* 0x000fe40000010000 */
[----:B------:R-:W-:Y:S01]  /*8b80*/  IMAD.IADD R31, R28, 0x1, R31 ;  /* 0x000000011c1f7824 */ /* 0x000fe200078e021f */
[----:B------:R-:W-:Y:S02]  /*8b90*/  SEL R28, RZ, 0x1, !P1 ;  /* 0x00000001ff1c7807 */ /* 0x000fe40004800000 */
[----:B------:R-:W-:-:S02]  /*8ba0*/  LOP3.LUT P0, RZ, R0, 0x4, RZ, 0xc0, !PT ;  /* 0x0000000400ff7812 */ /* 0x000fc4000780c0ff */
[----:B------:R-:W-:-:S05]  /*8bb0*/  IADD3 R33, PT, PT, R31, R33, R28 ;  /* 0x000000211f217210 */ /* 0x000fca0007ffe01c */
[----:B------:R-:W-:Y:S01]  /*8bc0*/  IMAD.IADD R47, R33, 0x1, R30 ;  /* 0x00000001212f7824 */ /* 0x000fe200078e021e */
[----:B------:R-:W-:-:S03]  /*8bd0*/  SEL R30, RZ, 0x1, !P2 ;  /* 0x00000001ff1e7807 */ /* 0x000fc60005000000 */
[----:B------:R-:W-:Y:S01]  /*8be0*/  IMAD.IADD R49, R47, 0x1, R32 ;  /* 0x000000012f317824 */ /* 0x000fe200078e0220 */
[----:B------:R-:W-:-:S03]  /*8bf0*/  SEL R32, RZ, 0x1, !P3 ;  /* 0x00000001ff207807 */ /* 0x000fc60005800000 */
[----:B------:R-:W-:Y:S02]  /*8c00*/  IMAD.IADD R51, R49, 0x1, R30 ;  /* 0x0000000131337824 */ /* 0x000fe400078e021e */
[C---:B0-----:R-:W-:Y:S02]  /*8c10*/  IMAD.IADD R27, R31.reuse, 0x1, -R2 ;  /* 0x000000011f1b7824 */ /* 0x041fe400078e0a02 */
[----:B------:R-:W-:Y:S02]  /*8c20*/  IMAD.IADD R31, R31, 0x1, R28 ;  /* 0x000000011f1f7824 */ /* 0x000fe400078e021c */
[--C-:B------:R-:W-:Y:S01]  /*8c30*/  IMAD.IADD R30, R47, 0x1, -R2.reuse ;  /* 0x000000012f1e7824 */ /* 0x100fe200078e0a02 */
[----:B------:R-:W-:Y:S01]  /*8c40*/  LEA R27, R27, UR4, 0x2 ;  /* 0x000000041b1b7c11 */ /* 0x000fe2000f8e10ff */
[--C-:B------:R-:W-:Y:S02]  /*8c50*/  IMAD.IADD R28, R31, 0x1, -R2.reuse ;  /* 0x000000011f1c7824 */ /* 0x100fe400078e0a02 */
[----:B------:R-:W-:-:S02]  /*8c60*/  IMAD.IADD R31, R33, 0x1, -R2 ;  /* 0x00000001211f7824 */ /* 0x000fc400078e0a02 */
[----:B------:R0:W-:Y:S01]  /*8c70*/  @P1 STS [R27], R22 ;  /* 0x000000161b001388 */ /* 0x0001e20000000800 */
[----:B------:R-:W-:Y:S01]  /*8c80*/  LEA R28, R28, UR4, 0x2 ;  /* 0x000000041c1c7c11 */ /* 0x000fe2000f8e10ff */
[----:B------:R-:W-:Y:S01]  /*8c90*/  IMAD.IADD R33, R49, 0x1, -R2 ;  /* 0x0000000131217824 */ /* 0x000fe200078e0a02 */
[----:B------:R-:W-:Y:S01]  /*8ca0*/  LEA R31, R31, UR4, 0x2 ;  /* 0x000000041f1f7c11 */ /* 0x000fe2000f8e10ff */
[C---:B------:R-:W-:Y:S02]  /*8cb0*/  IMAD.IADD R47, R51.reuse, 0x1, R32 ;  /* 0x00000001332f7824 */ /* 0x040fe400078e0220 */
[----:B------:R-:W-:Y:S01]  /*8cc0*/  IMAD.IADD R32, R51, 0x1, -R2 ;  /* 0x0000000133207824 */ /* 0x000fe200078e0a02 */
[----:B------:R1:W-:Y:S01]  /*8cd0*/  @P5 STS [R28], R23 ;  /* 0x000000171c005388 */ /* 0x0003e20000000800 */
[----:B------:R-:W-:Y:S02]  /*8ce0*/  LEA R33, R33, UR4, 0x2 ;  /* 0x0000000421217c11 */ /* 0x000fe4000f8e10ff */
[----:B0-----:R-:W-:Y:S01]  /*8cf0*/  LEA R22, R30, UR4, 0x2 ;  /* 0x000000041e167c11 */ /* 0x001fe2000f8e10ff */
[----:B------:R0:W-:Y:S01]  /*8d00*/  @P6 STS [R31], R20 ;  /* 0x000000141f006388 */ /* 0x0001e20000000800 */
[----:B------:R-:W-:-:S02]  /*8d10*/  LEA R30, R32, UR4, 0x2 ;  /* 0x00000004201e7c11 */ /* 0x000fc4000f8e10ff */
[----:B------:R-:W-:Y:S01]  /*8d20*/  ISETP.NE.AND P5, PT, R48, RZ, PT ;  /* 0x000000ff3000720c */ /* 0x000fe20003fa5270 */
[----:B------:R2:W-:Y:S01]  /*8d30*/  @P4 STS [R22], R21 ;  /* 0x0000001516004388 */ /* 0x0005e20000000800 */
[----:B------:R-:W-:Y:S01]  /*8d40*/  ISETP.NE.AND P4, PT, R39, RZ, PT ;  /* 0x000000ff2700720c */ /* 0x000fe20003f85270 */
[----:B-1----:R-:W-:Y:S01]  /*8d50*/  IMAD.IADD R23, R47, 0x1, -R2 ;  /* 0x000000012f177824 */ /* 0x002fe200078e0a02 */
[----:B------:R-:W-:Y:S01]  /*8d60*/  ISETP.NE.AND P6, PT, R46, RZ, PT ;  /* 0x000000ff2e00720c */ /* 0x000fe20003fc5270 */
[----:B------:R1:W-:Y:S01]  /*8d70*/  @P2 STS [R33], R18 ;  /* 0x0000001221002388 */ /* 0x0003e20000000800 */
[----:B------:R-:W-:Y:S02]  /*8d80*/  SEL R32, RZ, 0x1, !P4 ;  /* 0x00000001ff207807 */ /* 0x000fe40006000000 */
[----:B------:R-:W-:Y:S01]  /*8d90*/  ISETP.NE.AND P2, PT, R38, RZ, PT ;  /* 0x000000ff2600720c */ /* 0x000fe20003f45270 */
[----:B------:R4:W-:Y:S01]  /*8da0*/  @P3 STS [R30], R19 ;  /* 0x000000131e003388 */ /* 0x0009e20000000800 */
[----:B------:R-:W-:Y:S01]  /*8db0*/  ISETP.NE.AND P3, PT, R35, RZ, PT ;  /* 0x000000ff2300720c */ /* 0x000fe20003f65270 */
[----:B------:R-:W-:Y:S01]  /*8dc0*/  IMAD.IADD R35, R47, 0x1, R32 ;  /* 0x000000012f237824 */ /* 0x000fe200078e0220 */
[----:B------:R-:W-:-:S02]  /*8dd0*/  SEL R38, RZ, 0x1, !P0 ;  /* 0x00000001ff267807 */ /* 0x000fc40004000000 */
[----:B------:R-:W-:Y:S01]  /*8de0*/  SEL R32, RZ, 0x1, !P5 ;  /* 0x00000001ff207807 */ /* 0x000fe20006800000 */
[----:B0-----:R-:W-:Y:S01]  /*8df0*/  IMAD.IADD R20, R35, 0x1, -R2 ;  /* 0x0000000123147824 */ /* 0x001fe200078e0a02 */
[----:B--2---:R-:W-:Y:S01]  /*8e00*/  LEA R21, R23, UR4, 0x2 ;  /* 0x0000000417157c11 */ /* 0x004fe2000f8e10ff */
[----:B------:R-:W-:Y:S01]  /*8e10*/  IMAD.IADD R39, R35, 0x1, R38 ;  /* 0x0000000123277824 */ /* 0x000fe200078e0226 */
[----:B------:R-:W-:Y:S02]  /*8e20*/  SEL R38, RZ, 0x1, !P6 ;  /* 0x00000001ff267807 */ /* 0x000fe40007000000 */
[----:B-1----:R-:W-:Y:S01]  /*8e30*/  LEA R18, R20, UR4, 0x2 ;  /* 0x0000000414127c11 */ /* 0x002fe2000f8e10ff */
[----:B------:R-:W-:Y:S01]  /*8e40*/  IMAD.IADD R23, R39, 0x1, R32 ;  /* 0x0000000127177824 */ /* 0x000fe200078e0220 */
[----:B------:R-:W-:Y:S01]  /*8e50*/  SEL R32, RZ, 0x1, !P2 ;  /* 0x00000001ff207807 */ /* 0x000fe20005000000 */
[----:B------:R0:W-:Y:S01]  /*8e60*/  @P4 STS [R21], R16 ;  /* 0x0000001015004388 */ /* 0x0001e20000000800 */
[----:B------:R-:W-:Y:S01]  /*8e70*/  ISETP.NE.AND P4, PT, R34, RZ, PT ;  /* 0x000000ff2200720c */ /* 0x000fe20003f85270 */
[----:B------:R-:W-:Y:S01]  /*8e80*/  IMAD.IADD R35, R23, 0x1, R38 ;  /* 0x0000000117237824 */ /* 0x000fe200078e0226 */
[----:B------:R-:W-:Y:S01]  /*8e90*/  SEL R34, RZ, 0x1, !P3 ;  /* 0x00000001ff227807 */ /* 0x000fe20005800000 */
[----:B----4-:R-:W-:Y:S01]  /*8ea0*/  IMAD.IADD R19, R39, 0x1, -R2 ;  /* 0x0000000127137824 */ /* 0x010fe200078e0a02 */
[----:B------:R1:W-:Y:S01]  /*8eb0*/  @P0 STS [R18], R17 ;  /* 0x0000001112000388 */ /* 0x0003e20000000800 */
[----:B------:R-:W-:Y:S01]  /*8ec0*/  IMAD.IADD R39, R35, 0x1, R32 ;  /* 0x0000000123277824 */ /* 0x000fe200078e0220 */
[----:B------:R-:W-:Y:S01]  /*8ed0*/  SEL R32, RZ, 0x1, !P4 ;  /* 0x00000001ff207807 */ /* 0x000fe20006000000 */
[----:B------:R-:W-:Y:S01]  /*8ee0*/  IMAD.IADD R20, R23, 0x1, -R2 ;  /* 0x0000000117147824 */ /* 0x000fe200078e0a02 */
[----:B------:R-:W-:Y:S01]  /*8ef0*/  LOP3.LUT P0, RZ, R0, 0x200, RZ, 0xc0, !PT ;  /* 0x0000020000ff7812 */ /* 0x000fe2000780c0ff */
[----:B------:R-:W-:Y:S01]  /*8f00*/  IMAD.IADD R47, R39, 0x1, R34 ;  /* 0x00000001272f7824 */ /* 0x000fe200078e0222 */
[----:B------:R-:W-:Y:S01]  /*8f10*/  LEA R19, R19, UR4, 0x2 ;  /* 0x0000000413137c11 */ /* 0x000fe2000f8e10ff */
[----:B------:R-:W-:Y:S01]  /*8f20*/  IMAD.IADD R23, R35, 0x1, -R2 ;  /* 0x0000000123177824 */ /* 0x000fe200078e0a02 */
[----:B------:R-:W-:Y:S01]  /*8f30*/  LEA R20, R20, UR4, 0x2 ;  /* 0x0000000414147c11 */ /* 0x000fe2000f8e10ff */
[----:B------:R-:W-:-:S02]  /*8f40*/  IMAD.IADD R35, R47, 0x1, R32 ;  /* 0x000000012f237824 */ /* 0x000fc400078e0220 */
[--C-:B0-----:R-:W-:Y:S01]  /*8f50*/  IMAD.IADD R16, R39, 0x1, -R2.reuse ;  /* 0x0000000127107824 */ /* 0x101fe200078e0a02 */
[----:B------:R-:W-:Y:S01]  /*8f60*/  LEA R39, R23, UR4, 0x2 ;  /* 0x0000000417277c11 */ /* 0x000fe2000f8e10ff */
[--C-:B------:R-:W-:Y:S01]  /*8f70*/  IMAD.IADD R32, R47, 0x1, -R2.reuse ;  /* 0x000000012f207824 */ /* 0x100fe200078e0a02 */
[----:B------:R0:W-:Y:S01]  /*8f80*/  @P5 STS [R19], R14 ;  /* 0x0000000e13005388 */ /* 0x0001e20000000800 */
[----:B-1----:R-:W-:Y:S01]  /*8f90*/  IMAD.IADD R17, R35, 0x1, -R2 ;  /* 0x0000000123117824 */ /* 0x002fe200078e0a02 */
[----:B------:R-:W-:Y:S02]  /*8fa0*/  LEA R16, R16, UR4, 0x2 ;  /* 0x0000000410107c11 */ /* 0x000fe4000f8e10ff */
[----:B------:R-:W-:Y:S01]  /*8fb0*/  LEA R35, R32, UR4, 0x2 ;  /* 0x0000000420237c11 */ /* 0x000fe2000f8e10ff */
[----:B------:R0:W-:Y:S01]  /*8fc0*/  @P6 STS [R20], R15 ;  /* 0x0000000f14006388 */ /* 0x0001e20000000800 */
[----:B------:R-:W-:Y:S01]  /*8fd0*/  LEA R32, R17, UR4, 0x2 ;  /* 0x0000000411207c11 */ /* 0x000fe2000f8e10ff */
[----:B---3--:R-:W-:-:S02]  /*8fe0*/  IMAD.MOV.U32 R17, RZ, RZ, R50 ;  /* 0x000000ffff117224 */ /* 0x008fc400078e0032 */
[----:B------:R0:W-:Y:S04]  /*8ff0*/  @P2 STS [R39], R12 ;  /* 0x0000000c27002388 */ /* 0x0001e80000000800 */
[----:B------:R0:W-:Y:S04]  /*9000*/  @P3 STS [R16], R13 ;  /* 0x0000000d10003388 */ /* 0x0001e80000000800 */
[----:B------:R0:W-:Y:S04]  /*9010*/  @P4 STS [R35], R10 ;  /* 0x0000000a23004388 */ /* 0x0001e80000000800 */
[----:B------:R0:W-:Y:S01]  /*9020*/  @P0 STS [R32], R11 ;  /* 0x0000000b20000388 */ /* 0x0001e20000000800 */
[----:B------:R-:W-:Y:S01]  /*9030*/  BAR.SYNC.DEFER_BLOCKING 0x0 ;  /* 0x0000000000007b1d */ /* 0x000fe20000010000 */
[----:B------:R-:W-:-:S13]  /*9040*/  ISETP.GE.AND P0, PT, R50, R26, PT ;  /* 0x0000001a3200720c */ /* 0x000fda0003f06270 */
[----:B0-----:R-:W-:Y:S05]  /*9050*/  @P0 BRA `(.L_x_3163) ;  /* 0x0000000000440947 */ /* 0x001fea0003800000 */
[----:B------:R-:W0:Y:S01]  /*9060*/  LDCU.64 UR6, c[0x0][0x390] ;  /* 0x00007200ff0677ac */ /* 0x000e220008000a00 */
[----:B------:R-:W-:Y:S01]  /*9070*/  IADD3 R23, P0, PT, R2, R17, RZ ;  /* 0x0000001102177210 */ /* 0x000fe20007f1e0ff */
[----:B------:R-:W-:Y:S01]  /*9080*/  IMAD.MOV.U32 R13, RZ, RZ, R17 ;  /* 0x000000ffff0d7224 */ /* 0x000fe200078e0011 */
[----:B------:R-:W-:-:S03]  /*9090*/  LEA R12, R17, UR4, 0x2 ;  /* 0x00000004110c7c11 */ /* 0x000fc6000f8e10ff */
[----:B------:R-:W-:Y:S01]  /*90a0*/  IMAD.X R10, RZ, RZ, R3, P0 ;  /* 0x000000ffff0a7224 */ /* 0x000fe200000e0603 */
[----:B0-----:R-:W-:-:S04]  /*90b0*/  LEA R14, P0, R23, UR6, 0x2 ;  /* 0x00000006170e7c11 */ /* 0x001fc8000f8010ff */
[----:B------:R-:W-:-:S09]  /*90c0*/  LEA.HI.X R23, R23, UR7, R10, 0x2, P0 ;  /* 0x0000000717177c11 */ /* 0x000fd200080f140a */
.L_x_3164:
        /* <DEDUP_REMOVED lines=10> */
.L_x_3163:
[----:B------:R-:W-:Y:S05]  /*9170*/  BSYNC.RECONVERGENT B0 ;  /* 0x0000000000007941 */ /* 0x000fea0003800200 */
.L_x_3162:
[----:B------:R-:W-:Y:S01]  /*9180*/  BAR.SYNC.DEFER_BLOCKING 0x0 ;  /* 0x0000000000007b1d */ /* 0x000fe20000010000 */
[----:B------:R-:W-:-:S07]  /*9190*/  P2R R13, PR, RZ, 0x4 ;  /* 0x00000004ff0d7803 */ /* 0x000fce0000000000 */
[----:B------:R-:W-:Y:S01]  /*91a0*/  BAR.SYNC.DEFER_BLOCKING 0x0 ;  /* 0x0000000000007b1d */ /* 0x000fe20000010000 */
[C---:B------:R-:W-:Y:S02]  /*91b0*/  LOP3.LUT P2, RZ, R0.reuse, 0x20, RZ, 0xc0, !PT ;  /* 0x0000002000ff7812 */ /* 0x040fe4000784c0ff */
[----:B------:R-:W-:Y:S02]  /*91c0*/  P2R R14, PR, RZ, 0x8 ;  /* 0x00000008ff0e7803 */ /* 0x000fe40000000000 */
[----:B------:R-:W-:Y:S01]  /*91d0*/  P2R R12, PR, RZ, 0x4 ;  /* 0x00000004ff0c7803 */ /* 0x000fe20000000000 */
[----:B------:R-:W-:Y:S01]  /*91e0*/  BSSY.RECONVERGENT B0, `(.L_x_3165) ;  /* 0x0000034000007945 */ /* 0x000fe20003800200 */
[C---:B------:R-:W-:Y:S02]  /*91f0*/  LOP3.LUT P2, RZ, R0.reuse, 0x40, RZ, 0xc0, !PT ;  /* 0x0000004000ff7812 */ /* 0x040fe4000784c0ff */
[----:B------:R-:W-:Y:S02]  /*9200*/  LOP3.LUT P3, RZ, R0, 0x10, RZ, 0xc0, !PT ;  /* 0x0000001000ff7812 */ /* 0x000fe4000786c0ff */
[----:B0-----:R-:W-:-:S02]  /*9210*/  P2R R11, PR, RZ, 0x4 ;  /* 0x00000004ff0b7803 */ /* 0x001fc40000000000 */
[C---:B------:R-:W-:Y:S02]  /*9220*/  LOP3.LUT P2, RZ, R0.reuse, 0x80, RZ, 0xc0, !PT ;  /* 0x0000008000ff7812 */ /* 0x040fe4000784c0ff */
[----:B------:R-:W-:Y:S02]  /*9230*/  P2R R15, PR, RZ, 0x10 ;  /* 0x00000010ff0f7803 */ /* 0x000fe40000000000 */
[----:B------:R-:W-:Y:S02]  /*9240*/  P2R R10, PR, RZ, 0x4 ;  /* 0x00000004ff0a7803 */ /* 0x000fe40000000000 */
[C---:B------:R-:W-:Y:S02]  /*9250*/  LOP3.LUT P2, RZ, R0.reuse, 0x100, RZ, 0xc0, !PT ;  /* 0x0000010000ff7812 */ /* 0x040fe4000784c0ff */
[C---:B------:R-:W-:Y:S02]  /*9260*/  LOP3.LUT P4, RZ, R0.reuse, 0x8, RZ, 0xc0, !PT ;  /* 0x0000000800ff7812 */ /* 0x040fe4000788c0ff */
[C---:B------:R-:W-:Y:S01]  /*9270*/  LOP3.LUT P0, RZ, R0.reuse, 0x4, RZ, 0xc0, !PT ;  /* 0x0000000400ff7812 */ /* 0x040fe2000780c0ff */
[----:B------:R0:W-:Y:S01]  /*9280*/  @P1 STS [R27], R44 ;  /* 0x0000002c1b001388 */ /* 0x0001e20000000800 */
[----:B------:R-:W-:-:S02]  /*9290*/  LOP3.LUT P1, RZ, R0, 0x2, RZ, 0xc0, !PT ;  /* 0x0000000200ff7812 */ /* 0x000fc4000782c0ff */
[C---:B------:R-:W-:Y:S02]  /*92a0*/  LOP3.LUT P6, RZ, R0.reuse, 0x1, RZ, 0xc0, !PT ;  /* 0x0000000100ff7812 */ /* 0x040fe400078cc0ff */
[----:B------:R-:W-:-:S03]  /*92b0*/  LOP3.LUT P5, RZ, R0, 0x200, RZ, 0xc0, !PT ;  /* 0x0000020000ff7812 */ /* 0x000fc600078ac0ff */
[----:B------:R0:W-:Y:S01]  /*92c0*/  @P2 STS [R28], R45 ;  /* 0x0000002d1c002388 */ /* 0x0001e20000000800 */
[----:B------:R-:W-:-:S13]  /*92d0*/  ISETP.NE.AND P2, PT, R10, RZ, PT ;  /* 0x000000ff0a00720c */ /* 0x000fda0003f45270 */
[----:B------:R0:W-:Y:S01]  /*92e0*/  @P2 STS [R31], R42 ;  /* 0x0000002a1f002388 */ /* 0x0001e20000000800 */
[----:B------:R-:W-:-:S13]  /*92f0*/  ISETP.NE.AND P2, PT, R11, RZ, PT ;  /* 0x000000ff0b00720c */ /* 0x000fda0003f45270 */
        /* <DEDUP_REMOVED lines=18> */
[----:B------:R-:W1:Y:S01]  /*9420*/  LDCU.64 UR6, c[0x0][0x398] ;  /* 0x00007300ff0677ac */ /* 0x000e620008000a00 */
[----:B0-----:R-:W-:Y:S02]  /*9430*/  IADD3 R7, P1, PT, R2, R17, RZ ;  /* 0x0000001102077210 */ /* 0x001fe40007f3e0ff */
[----:B------:R-:W-:-:S03]  /*9440*/  LEA R0, R17, UR4, 0x2 ;  /* 0x0000000411007c11 */ /* 0x000fc6000f8e10ff */
[----:B------:R-:W-:Y:S01]  /*9450*/  IMAD.X R2, RZ, RZ, R3, P1 ;  /* 0x000000ffff027224 */ /* 0x000fe200008e0603 */
[----:B-1----:R-:W-:-:S04]  /*9460*/  LEA R4, P0, R7, UR6, 0x2 ;  /* 0x0000000607047c11 */ /* 0x002fc8000f8010ff */
[----:B------:R-:W-:-:S09]  /*9470*/  LEA.HI.X R7, R7, UR7, R2, 0x2, P0 ;  /* 0x0000000707077c11 */ /* 0x000fd200080f1402 */
.L_x_3167:
        /* <DEDUP_REMOVED lines=10> */
.L_x_3166:
[----:B------:R-:W-:Y:S05]  /*9520*/  BSYNC.RECONVERGENT B0 ;  /* 0x0000000000007941 */ /* 0x000fea0003800200 */
.L_x_3165:
[----:B------:R-:W-:Y:S01]  /*9530*/  BAR.SYNC.DEFER_BLOCKING 0x0 ;  /* 0x0000000000007b1d */ /* 0x000fe20000010000 */
[----:B------:R-:W-:Y:S02]  /*9540*/  IADD3 R17, P0, PT, R24, -R29, RZ ;  /* 0x8000001d18117210 */ /* 0x000fe40007f1e0ff */
[----:B------:R-:W-:-:S05]  /*9550*/  SHF.R.S32.HI R29, RZ, 0x1f, R29 ;  /* 0x0000001fff1d7819 */ /* 0x000fca000001141d */
[----:B01----:R-:W-:-:S07]  /*9560*/  IMAD.X R5, R25, 0x1, ~R29, P0 ;  /* 0x0000000119057824 */ /* 0x003fce00000e0e1d */
.L_x_3144:
[----:B------:R-:W0:Y:S02]  /*9570*/  S2R R0, SR_TID.X ;  /* 0x0000000000007919 */ /* 0x000e240000002100 */
[----:B0-----:R-:W-:-:S13]  /*9580*/  ISETP.NE.AND P0, PT, R0, RZ, PT ;  /* 0x000000ff0000720c */ /* 0x001fda0003f05270 */
[----:B------:R-:W-:Y:S05]  /*9590*/  @P0 EXIT ;  /* 0x000000000000094d */ /* 0x000fea0003800000 */
[----:B------:R-:W0:Y:S01]  /*95a0*/  LDC.64 R2, c[0x0][0x3a0] ;  /* 0x0000e800ff027b82 */ /* 0x000e220000000a00 */
[----:B------:R-:W-:-:S05]  /*95b0*/  IMAD.MOV.U32 R4, RZ, RZ, R17 ;  /* 0x000000ffff047224 */ /* 0x000fca00078e0011 */
[----:B0-----:R-:W-:Y:S01]  /*95c0*/  STG.E.64 desc[UR8][R2.64], R4 ;  /* 0x0000000402007986 */ /* 0x001fe2000c101b08 */
[----:B------:R-:W-:Y:S05]  /*95d0*/  EXIT ;  /* 0x000000000000794d */ /* 0x000fea0003800000 */
.L_x_3117:
[----:B------:R-:W-:Y:S01]  /*95e0*/  BSSY B0, `(.L_x_3168) ;  /* 0x0000006000007945 */ /* 0x000fe20003800000 */
[----:B------:R-:W-:Y:S01]  /*95f0*/  PLOP3.LUT P0, PT, P0, PT, PT, 0x8, 0x80 ;  /* 0x000000000080781c */ /* 0x000fe2000070e170 */
[----:B------:R-:W-:-:S12]  /*9600*/  IMAD.MOV.U32 R3, RZ, RZ, -0x1 ;  /* 0xffffffffff037424 */ /* 0x000fd800078e00ff */
[----:B------:R-:W-:Y:S05]  /*9610*/  WARPSYNC.COLLECTIVE R3, `(.L_x_3169) ;  /* 0x0000000003087348 */ /* 0x000fea0003c00000 */
[----:B------:R-:W-:Y:S01]  /*9620*/  VOTE.ANY P0, P0 ;  /* 0x0000000000ff7806 */ /* 0x000fe20000000100 */
[----:B------:R-:W-:-:S12]  /*9630*/  ENDCOLLECTIVE ;  /* 0x000000000000791b */ /* 0x000fd80003800000 */
.L_x_3169:
[----:B------:R-:W-:Y:S05]  /*9640*/  BSYNC B0 ;  /* 0x0000000000007941 */ /* 0x000fea0003800000 */
.L_x_3168:
[----:B------:R-:W-:Y:S05]  /*9650*/  BRA `(.L_x_3170) ;  /* 0xffffff9400487947 */ /* 0x000fea000383ffff */
.L_x_3119:
[----:B------:R-:W-:Y:S01]  /*9660*/  BSSY B0, `(.L_x_3171) ;  /* 0x0000006000007945 */ /* 0x000fe20003800000 */
[----:B------:R-:W-:Y:S01]  /*9670*/  PLOP3.LUT P0, PT, P0, PT, PT, 0x8, 0x80 ;  /* 0x000000000080781c */ /* 0x000fe2000070e170 */
[----:B------:R-:W-:-:S12]  /*9680*/  IMAD.MOV.U32 R3, RZ, RZ, -0x1 ;  /* 0xffffffffff037424 */ /* 0x000fd800078e00ff */
[----:B------:R-:W-:Y:S05]  /*9690*/  WARPSYNC.COLLECTIVE R3, `(.L_x_3172) ;  /* 0x0000000003087348 */ /* 0x000fea0003c00000 */
[----:B------:R-:W-:Y:S01]  /*96a0*/  VOTE.ANY P0, P0 ;  /* 0x0000000000ff7806 */ /* 0x000fe20000000100 */
[----:B------:R-:W-:-:S12]  /*96b0*/  ENDCOLLECTIVE ;  /* 0x000000000000791b */ /* 0x000fd80003800000 */
.L_x_3172:
[----:B------:R-:W-:Y:S05]  /*96c0*/  BSYNC B0 ;  /* 0x0000000000007941 */ /* 0x000fea0003800000 */
.L_x_3171:
[----:B------:R-:W-:Y:S05]  /*96d0*/  BRA `(.L_x_3173) ;  /* 0xffffff9400487947 */ /* 0x000fea000383ffff */
.L_x_3121:
[----:B------:R-:W0:Y:S01]  /*96e0*/  S2R R54, SR_GEMASK ;  /* 0x0000000000367919 */ /* 0x000e220000003c00 */
[----:B------:R-:W-:Y:S01]  /*96f0*/  BSSY B0, `(.L_x_3174) ;  /* 0x0000006000007945 */ /* 0x000fe20003800000 */
[----:B------:R-:W-:Y:S01]  /*9700*/  PLOP3.LUT P0, PT, P0, PT, PT, 0x8, 0x80 ;  /* 0x000000000080781c */ /* 0x000fe2000070e170 */
[----:B------:R-:W-:-:S12]  /*9710*/  IMAD.MOV.U32 R3, RZ, RZ, -0x1 ;  /* 0xffffffffff037424 */ /* 0x000fd800078e00ff */
[----:B0-----:R-:W-:Y:S05]  /*9720*/  WARPSYNC.COLLECTIVE R3, `(.L_x_3175) ;  /* 0x0000000003087348 */ /* 0x001fea0003c00000 */
[----:B------:R-:W-:Y:S01]  /*9730*/  VOTE.ANY R3, PT, P0 ;  /* 0x0000000000037806 */ /* 0x000fe200000e0100 */
[----:B0-----:R-:W-:Y:S06]  /*9740*/  ENDCOLLECTIVE ;  /* 0x000000000000791b */ /* 0x001fec0003800000 */
.L_x_3175:
[----:B------:R-:W-:Y:S05]  /*9750*/  BSYNC B0 ;  /* 0x0000000000007941 */ /* 0x000fea0003800000 */
.L_x_3174:
[----:B------:R-:W-:Y:S01]  /*9760*/  LOP3.LUT R3, R3, 0x80000000, R54, 0xec, !PT ;  /* 0x8000000003037812 */ /* 0x000fe200078eec36 */
[----:B------:R-:W-:Y:S02]  /*9770*/  IMAD.MOV.U32 R29, RZ, RZ, 0x1 ;  /* 0x00000001ff1d7424 */ /* 0x000fe400078e00ff */
[----:B------:R-:W-:Y:S02]  /*9780*/  VIADD R39, R53, 0x2 ;  /* 0x0000000235277836 */ /* 0x000fe40000000000 */
[----:B------:R-:W-:-:S05]  /*9790*/  VIADD R28, R3, 0xffffffff ;  /* 0xffffffff031c7836 */ /* 0x000fca0000000000 */
[----:B------:R-:W-:Y:S01]  /*97a0*/  LOP3.LUT R37, R3, R28, RZ, 0xc, !PT ;  /* 0x0000001c03257212 */ /* 0x000fe200078e0cff */
[----:B------:R-:W-:Y:S02]  /*97b0*/  IMAD.MOV.U32 R28, RZ, RZ, R26 ;  /* 0x000000ffff1c7224 */ /* 0x000fe400078e001a */
[----:B------:R-:W-:Y:S01]  /*97c0*/  IMAD.MOV.U32 R3, RZ, RZ, -0x1 ;  /* 0xffffffffff037424 */ /* 0x000fe200078e00ff */
[----:B------:R0:W1:Y:S06]  /*97d0*/  POPC R30, R37 ;  /* 0x00000025001e7309 */ /* 0x00006c0000000000 */
[----:B01----:R-:W-:Y:S05]  /*97e0*/  WARPSYNC.COLLECTIVE R3, `(.L_x_3176) ;  /* 0x0000000003087348 */ /* 0x003fea0003c00000 */
[----:B-1----:R1:W2:Y:S02]  /*97f0*/  SHFL.DOWN P0, R31, R28, R29, R30 ;  /* 0x0800001d1c1f7389 */ /* 0x0022a4000000001e */
[----:B012---:R-:W-:Y:S05]  /*9800*/  ENDCOLLECTIVE ;  /* 0x000000000000791b */ /* 0x007fea0003800000 */
.L_x_3176:
[----:B------:R-:W-:Y:S01]  /*9810*/  ISETP.GE.AND P1, PT, R53, R30, PT ;  /* 0x0000001e3500720c */ /* 0x000fe20003f26270 */
[----:B------:R-:W-:Y:S02]  /*9820*/  IMAD.MOV.U32 R28, RZ, RZ, R27 ;  /* 0x000000ffff1c7224 */ /* 0x000fe400078e001b */
[----:B------:R-:W-:-:S10]  /*9830*/  IMAD.MOV.U32 R36, RZ, RZ, R31 ;  /* 0x000000ffff247224 */ /* 0x000fd400078e001f */
[----:B------:R-:W-:Y:S05]  /*9840*/  WARPSYNC.COLLECTIVE R3, `(.L_x_3177) ;  /* 0x0000000003087348 */ /* 0x000fea0003c00000 */
[----:B------:R0:W1:Y:S02]  /*9850*/  SHFL.DOWN P0, R31, R28, R29, R30 ;  /* 0x0800001d1c1f7389 */ /* 0x000064000000001e */
[----:B01----:R-:W-:Y:S05]  /*9860*/  ENDCOLLECTIVE ;  /* 0x000000000000791b */ /* 0x003fea0003800000 */
.L_x_3177:
[----:B------:R-:W-:Y:S02]  /*9870*/  IMAD.MOV.U32 R29, RZ, RZ, 0x2 ;  /* 0x00000002ff1d7424 */ /* 0x000fe400078e00ff */
[----:B------:R-:W-:Y:S01]  /*9880*/  IMAD.MOV.U32 R37, RZ, RZ, R31 ;  /* 0x000000ffff257224 */ /* 0x000fe200078e001f */
[----:B------:R-:W-:-:S04]  /*9890*/  SEL R31, R36, RZ, !P1 ;  /* 0x000000ff241f7207 */ /* 0x000fc80004800000 */
[----:B------:R-:W-:Y:S02]  /*98a0*/  IADD3 R38, P2, PT, R26, R31, RZ ;  /* 0x0000001f1a267210 */ /* 0x000fe40007f5e0ff */
[----:B------:R-:W-:Y:S02]  /*98b0*/  SEL R37, R37, RZ, !P1 ;  /* 0x000000ff25257207 */ /* 0x000fe40004800000 */
[----:B------:R-:W-:Y:S01]  /*98c0*/  ISETP.GT.AND P1, PT, R39, R30, PT ;  /* 0x0000001e2700720c */ /* 0x000fe20003f24270 */
[----:B------:R-:W-:Y:S02]  /*98d0*/  IMAD.MOV.U32 R28, RZ, RZ, R38 ;  /* 0x000000ffff1c7224 */ /* 0x000fe400078e0026 */
[----:B------:R-:W-:-:S10]  /*98e0*/  IMAD.X R37, R27, 0x1, R37, P2 ;  /* 0x000000011b257824 */ /* 0x000fd400010e0625 */
[----:B------:R-:W-:Y:S05]  /*98f0*/  WARPSYNC.COLLECTIVE R3, `(.L_x_3178) ;  /* 0x0000000003087348 */ /* 0x000fea0003c00000 */
[----:B------:R0:W1:Y:S02]  /*9900*/  SHFL.DOWN P0, R31, R28, R29, R30 ;  /* 0x0800001d1c1f7389 */ /* 0x000064000000001e */
[----:B01----:R-:W-:Y:S05]  /*9910*/  ENDCOLLECTIVE ;  /* 0x000000000000791b */ /* 0x003fea0003800000 */
.L_x_3178:
[----:B------:R-:W-:Y:S01]  /*9920*/  IMAD.MOV.U32 R28, RZ, RZ, R37 ;  /* 0x000000ffff1c7224 */ /* 0x000fe200078e0025 */
[----:B------:R-:W-:-:S07]  /*9930*/  SEL R27, R31, RZ, !P1 ;  /* 0x000000ff1f1b7207 */ /* 0x000fce0004800000 */
[----:B------:R-:W-:Y:S05]  /*9940*/  WARPSYNC.COLLECTIVE R3, `(.L_x_3179) ;  /* 0x0000000003087348 */ /* 0x000fea0003c00000 */
[----:B------:R0:W1:Y:S02]  /*9950*/  SHFL.DOWN P0, R31, R28, R29, R30 ;  /* 0x0800001d1c1f7389 */ /* 0x000064000000001e */
[----:B01----:R-:W-:Y:S05]  /*9960*/  ENDCOLLECTIVE ;  /* 0x000000000000791b */ /* 0x003fea0003800000 */
.L_x_3179:
[----:B------:R-:W-:Y:S01]  /*9970*/  IADD3 R27, P2, PT, R27, R38, RZ ;  /* 0x000000261b1b7210 */ /* 0x000fe20007f5e0ff */
[----:B------:R-:W-:-:S05]  /*9980*/  VIADD R38, R53, 0x4 ;  /* 0x0000000435267836 */ /* 0x000fca0000000000 */
[----:B------:R-:W-:Y:S01]  /*9990*/  ISETP.GT.AND P3, PT, R38, R30, PT ;  /* 0x0000001e2600720c */ /* 0x000fe20003f64270 */
[----:B------:R-:W-:Y:S02]  /*99a0*/  IMAD.MOV.U32 R28, RZ, RZ, R27 ;  /* 0x000000ffff1c7224 */ /* 0x000fe400078e001b */
[----:B------:R-:W-:Y:S02]  /*99b0*/  IMAD.MOV.U32 R29, RZ, RZ, 0x4 ;  /* 0x00000004ff1d7424 */ /* 0x000fe400078e00ff */
[----:B------:R-:W-:-:S08]  /*99c0*/  IMAD.MOV.U32 R36, RZ, RZ, R31 ;  /* 0x000000ffff247224 */ /* 0x000fd000078e001f */
[----:B------:R-:W-:Y:S05]  /*99d0*/  WARPSYNC.COLLECTIVE R3, `(.L_x_3180) ;  /* 0x0000000003087348 */ /* 0x000fea0003c00000 */
[----:B------:R0:W1:Y:S02]  /*99e0*/  SHFL.DOWN P0, R31, R28, R29, R30 ;  /* 0x0800001d1c1f7389 */ /* 0x000064000000001e */
[----:B01----:R-:W-:Y:S05]  /*99f0*/  ENDCOLLECTIVE ;  /* 0x000000000000791b */ /* 0x003fea0003800000 */
.L_x_3180:
[----:B------:R-:W-:Y:S02]  /*9a00*/  SEL R36, R36, RZ, !P1 ;  /* 0x000000ff24247207 */ /* 0x000fe40004800000 */
[----:B------:R-:W-:-:S03]  /*9a10*/  ISETP.NE.U32.AND P1, PT, R24, 0x65, PT ;  /* 0x000000651800780c */ /* 0x000fc60003f25070 */
[----:B------:R-:W-:Y:S01]  /*9a20*/  IMAD.X R43, R36, 0x1, R37, P2 ;  /* 0x00000001242b7824 */ /* 0x000fe200010e0625 */
[----:B------:R-:W-:Y:S01]  /*9a30*/  ISETP.NE.AND.EX P1, PT, R25, RZ, PT, P1 ;  /* 0x000000ff1900720c */ /* 0x000fe20003f25310 */
[----:B------:R-:W-:Y:S02]  /*9a40*/  VIADD R37, R53, 0x8 ;  /* 0x0000000835257836 */ /* 0x000fe40000000000 */
[----:B------:R-:W-:Y:S01]  /*9a50*/  IMAD.MOV.U32 R28, RZ, RZ, R43 ;  /* 0x000000ffff1c7224 */ /* 0x000fe200078e002b */
[----:B------:R-:W-:-:S09]  /*9a60*/  SEL R36, R31, RZ, !P3 ;  /* 0x000000ff1f247207 */ /* 0x000fd20005800000 */
[----:B------:R-:W-:Y:S05]  /*9a70*/  WARPSYNC.COLLECTIVE R3, `(.L_x_3181) ;  /* 0x0000000003087348 */ /* 0x000fea0003c00000 */
[----:B------:R0:W1:Y:S02]  /*9a80*/  SHFL.DOWN P0, R31, R28, R29, R30 ;  /* 0x0800001d1c1f7389 */ /* 0x000064000000001e */
[----:B01----:R-:W-:Y:S05]  /*9a90*/  ENDCOLLECTIVE ;  /* 0x000000000000791b */ /* 0x003fea0003800000 */
.L_x_3181:
[----:B------:R-:W-:-:S05]  /*9aa0*/  IADD3 R36, P2, PT, R36, R27, RZ ;  /* 0x0000001b24247210 */ /* 0x000fca0007f5e0ff */
[----:B------:R-:W-:Y:S02]  /*9ab0*/  IMAD.MOV.U32 R28, RZ, RZ, R36 ;  /* 0x000000ffff1c7224 */ /* 0x000fe400078e0024 */
[----:B------:R-:W-:Y:S02]  /*9ac0*/  IMAD.MOV.U32 R29, RZ, RZ, 0x8 ;  /* 0x00000008ff1d7424 */ /* 0x000fe400078e00ff */
[----:B------:R-:W-:-:S07]  /*9ad0*/  IMAD.MOV.U32 R26, RZ, RZ, R31 ;  /* 0x000000ffff1a7224 */ /* 0x000fce00078e001f */
[----:B------:R-:W-:Y:S05]  /*9ae0*/  WARPSYNC.COLLECTIVE R3, `(.L_x_3182) ;  /* 0x0000000003087348 */ /* 0x000fea0003c00000 */
[----:B------:R0:W1:Y:S02]  /*9af0*/  SHFL.DOWN P0, R31, R28, R29, R30 ;  /* 0x0800001d1c1f7389 */ /* 0x000064000000001e */
[----:B01----:R-:W-:Y:S05]  /*9b00*/  ENDCOLLECTIVE ;  /* 0x000000000000791b */ /* 0x003fea0003800000 */
.L_x_3182:
[----:B------:R-:W-:Y:S02]  /*9b10*/  SEL R26, R26, RZ, !P3 ;  /* 0x000000ff1a1a7207 */ /* 0x000fe40005800000 */
[----:B------:R-:W-:-:S03]  /*9b20*/  ISETP.GT.AND P3, PT, R37, R30, PT ;  /* 0x0000001e2500720c */ /* 0x000fc60003f64270 */
[----:B------:R-:W-:Y:S02]  /*9b30*/  IMAD.X R41, R26, 0x1, R43, P2 ;  /* 0x000000011a297824 */ /* 0x000fe400010e062b */
[----:B------:R-:W0:Y:S02]  /*9b40*/  LDC.64 R42, c[0x0][0x3a8] ;  /* 0x0000ea00ff2a7b82 */ /* 0x000e240000000a00 */
[----:B------:R-:W-:Y:S01]  /*9b50*/  IMAD.MOV.U32 R28, RZ, RZ, R41 ;  /* 0x000000ffff1c7224 */ /* 0x000fe200078e0029 */
[----:B------:R-:W-:-:S04]  /*9b60*/  SEL R31, R31, RZ, !P3 ;  /* 0x000000ff1f1f7207 */ /* 0x000fc80005800000 */
[----:B------:R-:W-:Y:S01]  /*9b70*/  IADD3 R57, P4, PT, R31, R36, RZ ;  /* 0x000000241f397210 */ /* 0x000fe20007f9e0ff */
[----:B------:R-:W-:-:S12]  /*9b80*/  VIADD R36, R53, 0x10 ;  /* 0x0000001035247836 */ /* 0x000fd80000000000 */
[----:B0-----:R-:W-:Y:S05]  /*9b90*/  WARPSYNC.COLLECTIVE R3, `(.L_x_3183) ;  /* 0x0000000003087348 */ /* 0x001fea0003c00000 */
[----:B------:R1:W2:Y:S02]  /*9ba0*/  SHFL.DOWN P0, R31, R28, R29, R30 ;  /* 0x0800001d1c1f7389 */ /* 0x0002a4000000001e */
[----:B012---:R-:W-:Y:S05]  /*9bb0*/  ENDCOLLECTIVE ;  /* 0x000000000000791b */ /* 0x007fea0003800000 */
.L_x_3183:
[----:B------:R-:W-:Y:S01]  /*9bc0*/  ISETP.GT.AND P2, PT, R36, R30, PT ;  /* 0x0000001e2400720c */ /* 0x000fe20003f44270 */
[----:B------:R-:W-:Y:S02]  /*9bd0*/  IMAD.MOV.U32 R28, RZ, RZ, R57 ;  /* 0x000000ffff1c7224 */ /* 0x000fe400078e0039 */
[----:B------:R-:W-:Y:S02]  /*9be0*/  IMAD.MOV.U32 R29, RZ, RZ, 0x10 ;  /* 0x00000010ff1d7424 */ /* 0x000fe400078e00ff */
[----:B------:R-:W-:-:S08]  /*9bf0*/  IMAD.MOV.U32 R26, RZ, RZ, R31 ;  /* 0x000000ffff1a7224 */ /* 0x000fd000078e001f */
[----:B------:R-:W-:Y:S05]  /*9c00*/  WARPSYNC.COLLECTIVE R3, `(.L_x_3184) ;  /* 0x0000000003087348 */ /* 0x000fea0003c00000 */
[----:B------:R0:W1:Y:S02]  /*9c10*/  SHFL.DOWN P0, R31, R28, R29, R30 ;  /* 0x0800001d1c1f7389 */ /* 0x000064000000001e */
[----:B01----:R-:W-:Y:S05]  /*9c20*/  ENDCOLLECTIVE ;  /* 0x000000000000791b */ /* 0x003fea0003800000 */
.L_x_3184:
[----:B------:R-:W-:-:S05]  /*9c30*/  SEL R26, R26, RZ, !P3 ;  /* 0x000000ff1a1a7207 */ /* 0x000fca0005800000 */
[----:B------:R-:W-:Y:S01]  /*9c40*/  IMAD.X R27, R26, 0x1, R41, P4 ;  /* 0x000000011a1b7824 */ /* 0x000fe200020e0629 */
[----:B------:R-:W-:-:S03]  /*9c50*/  IADD3 R41, P4, PT, R42, 0x200, RZ ;  /* 0x000002002a297810 */ /* 0x000fc60007f9e0ff */
[----:B------:R-:W-:Y:S02]  /*9c60*/  IMAD.MOV.U32 R28, RZ, RZ, R27 ;  /* 0x000000ffff1c7224 */ /* 0x000fe400078e001b */
[----:B------:R-:W-:Y:S01]  /*9c70*/  IMAD.X R43, RZ, RZ, R43, P4 ;  /* 0x000000ffff2b7224 */ /* 0x000fe200020e062b */
[----:B------:R-:W-:-:S07]  /*9c80*/  SEL R40, R31, RZ, !P2 ;  /* 0x000000ff1f287207 */ /* 0x000fce0005000000 */
[----:B------:R-:W-:Y:S05]  /*9c90*/  WARPSYNC.COLLECTIVE R3, `(.L_x_3185) ;  /* 0x0000000003087348 */ /* 0x000fea0003c00000 */
[----:B------:R0:W1:Y:S02]  /*9ca0*/  SHFL.DOWN P0, R31, R28, R29, R30 ;  /* 0x0800001d1c1f7389 */ /* 0x000064000000001e */
[----:B01----:R-:W-:Y:S05]  /*9cb0*/  ENDCOLLECTIVE ;  /* 0x000000000000791b */ /* 0x003fea0003800000 */
.L_x_3185:
[----:B------:R-:W-:Y:S02]  /*9cc0*/  IADD3 R40, P3, PT, R40, R57, RZ ;  /* 0x0000003928287210 */ /* 0x000fe40007f7e0ff */
[----:B------:R-:W-:Y:S01]  /*9cd0*/  PLOP3.LUT P0, PT, P1, PT, PT, 0x80, 0x8 ;  /* 0x000000000008781c */ /* 0x000fe20000f0f070 */
[----:B------:R-:W-:-:S05]  /*9ce0*/  IMAD.MOV.U32 R26, RZ, RZ, R31 ;  /* 0x000000ffff1a7224 */ /* 0x000fca00078e001f */
[----:B------:R-:W-:-:S05]  /*9cf0*/  SEL R26, R26, RZ, !P2 ;  /* 0x000000ff1a1a7207 */ /* 0x000fca0005000000 */
[----:B------:R-:W-:-:S07]  /*9d00*/  IMAD.X R42, R26, 0x1, R27, P3 ;  /* 0x000000011a2a7824 */ /* 0x000fce00018e061b */
[----:B------:R-:W-:Y:S05]  /*9d10*/  WARPSYNC.COLLECTIVE R3, `(.L_x_3186) ;  /* 0x0000000003087348 */ /* 0x000fea0003c00000 */
[----:B------:R-:W-:Y:S01]  /*9d20*/  VOTE.ALL P0, P0 ;  /* 0x0000000000ff7806 */ /* 0x000fe20000000000 */
[----:B------:R-:W-:-:S12]  /*9d30*/  ENDCOLLECTIVE ;  /* 0x000000000000791b */ /* 0x000fd80003800000 */
.L_x_3186:
[----:B------:R-:W-:Y:S05]  /*9d40*/  BRA `(.L_x_3187) ;  /* 0xffffff90008c7947 */ /* 0x000fea000383ffff */
.L_x_3123:
[----:B------:R-:W-:Y:S01]  /*9d50*/  BSSY B0, `(.L_x_3188) ;  /* 0x0000006000007945 */ /* 0x000fe20003800000 */
[----:B------:R-:W-:Y:S01]  /*9d60*/  PLOP3.LUT P0, PT, P0, PT, PT, 0x8, 0x80 ;  /* 0x000000000080781c */ /* 0x000fe2000070e170 */
[----:B------:R-:W-:-:S12]  /*9d70*/  IMAD.MOV.U32 R3, RZ, RZ, -0x1 ;  /* 0xffffffffff037424 */ /* 0x000fd800078e00ff */
[----:B------:R-:W-:Y:S05]  /*9d80*/  WARPSYNC.COLLECTIVE R3, `(.L_x_3189) ;  /* 0x0000000003087348 */ /* 0x000fea0003c00000 */
[----:B------:R-:W-:Y:S01]  /*9d90*/  VOTE.ANY P0, P0 ;  /* 0x0000000000ff7806 */ /* 0x000fe20000000100 */
[----:B------:R-:W-:-:S12]  /*9da0*/  ENDCOLLECTIVE ;  /* 0x000000000000791b */ /* 0x000fd80003800000 */
.L_x_3189:
[----:B------:R-:W-:Y:S05]  /*9db0*/  BSYNC B0 ;  /* 0x0000000000007941 */ /* 0x000fea0003800000 */
.L_x_3188:
[----:B------:R-:W-:Y:S05]  /*9dc0*/  BRA `(.L_x_3190) ;  /* 0xffffff9000987947 */ /* 0x000fea000383ffff */
.L_x_3125:
[----:B------:R-:W-:Y:S01]  /*9dd0*/  BSSY B0, `(.L_x_3191) ;  /* 0x0000006000007945 */ /* 0x000fe20003800000 */
[----:B------:R-:W-:Y:S01]  /*9de0*/  PLOP3.LUT P0, PT, P0, PT, PT, 0x8, 0x80 ;  /* 0x000000000080781c */ /* 0x000fe2000070e170 */
[----:B------:R-:W-:-:S12]  /*9df0*/  IMAD.MOV.U32 R3, RZ, RZ, -0x1 ;  /* 0xffffffffff037424 */ /* 0x000fd800078e00ff */
[----:B------:R-:W-:Y:S05]  /*9e00*/  WARPSYNC.COLLECTIVE R3, `(.L_x_3192) ;  /* 0x0000000003087348 */ /* 0x000fea0003c00000 */
[----:B------:R-:W-:Y:S01]  /*9e10*/  VOTE.ANY P0, P0 ;  /* 0x0000000000ff7806 */ /* 0x000fe20000000100 */
[----:B------:R-:W-:-:S12]  /*9e20*/  ENDCOLLECTIVE ;  /* 0x000000000000791b */ /* 0x000fd80003800000 */
.L_x_3192:
[----:B------:R-:W-:Y:S05]  /*9e30*/  BSYNC B0 ;  /* 0x0000000000007941 */ /* 0x000fea0003800000 */
.L_x_3191:
[----:B------:R-:W-:Y:S05]  /*9e40*/  BRA `(.L_x_3193) ;  /* 0xffffff9000987947 */ /* 0x000fea000383ffff */
.L_x_3127:
[----:B------:R-:W-:Y:S01]  /*9e50*/  BSSY B0, `(.L_x_3194) ;  /* 0x0000006000007945 */ /* 0x000fe20003800000 */
[----:B------:R-:W-:Y:S01]  /*9e60*/  PLOP3.LUT P0, PT, P0, PT, PT, 0x8, 0x80 ;  /* 0x000000000080781c */ /* 0x000fe2000070e170 */
[----:B------:R-:W-:-:S12]  /*9e70*/  IMAD.MOV.U32 R3, RZ, RZ, -0x1 ;  /* 0xffffffffff037424 */ /* 0x000fd800078e00ff */
[----:B------:R-:W-:Y:S05]  /*9e80*/  WARPSYNC.COLLECTIVE R3, `(.L_x_3195) ;  /* 0x0000000003087348 */ /* 0x000fea0003c00000 */
[----:B------:R-:W-:Y:S01]  /*9e90*/  VOTE.ANY R3, PT, P0 ;  /* 0x0000000000037806 */ /* 0x000fe200000e0100 */
[----:B------:R-:W-:Y:S06]  /*9ea0*/  ENDCOLLECTIVE ;  /* 0x000000000000791b */ /* 0x000fec0003800000 */
.L_x_3195:
[----:B------:R-:W-:Y:S05]  /*9eb0*/  BSYNC B0 ;  /* 0x0000000000007941 */ /* 0x000fea0003800000 */
.L_x_3194:
        /* <DEDUP_REMOVED lines=11> */
.L_x_3196:
[----:B------:R-:W-:Y:S01]  /*9f70*/  ISETP.GT.AND P1, PT, R39, R30, PT ;  /* 0x0000001e2700720c */ /* 0x000fe20003f24270 */
[----:B------:R-:W-:Y:S02]  /*9f80*/  IMAD.MOV.U32 R28, RZ, RZ, R27 ;  /* 0x000000ffff1c7224 */ /* 0x000fe400078e001b */
[----:B------:R-:W-:-:S10]  /*9f90*/  IMAD.MOV.U32 R56, RZ, RZ, R31 ;  /* 0x000000ffff387224 */ /* 0x000fd400078e001f */
[----:B------:R-:W-:Y:S05]  /*9fa0*/  WARPSYNC.COLLECTIVE R3, `(.L_x_3197) ;  /* 0x0000000003087348 */ /* 0x000fea0003c00000 */
[----:B------:R0:W1:Y:S02]  /*9fb0*/  SHFL.DOWN P0, R31, R28, R29, R30 ;  /* 0x0800001d1c1f7389 */ /* 0x000064000000001e */
[----:B01----:R-:W-:Y:S05]  /*9fc0*/  ENDCOLLECTIVE ;  /* 0x000000000000791b */ /* 0x003fea0003800000 */
.L_x_3197:
[----:B------:R-:W-:Y:S01]  /*9fd0*/  IMAD.MOV.U32 R29, RZ, RZ, 0x2 ;  /* 0x00000002ff1d7424 */ /* 0x000fe200078e00ff */
[----:B------:R-:W-:-:S04]  /*9fe0*/  ISETP.GE.AND P0, PT, R53, R30, PT ;  /* 0x0000001e3500720c */ /* 0x000fc80003f06270 */
[----:B------:R-:W-:Y:S02]  /*9ff0*/  SEL R61, R56, RZ, !P0 ;  /* 0x000000ff383d7207 */ /* 0x000fe40004000000 */
[----:B------:R-:W-:Y:S02]  /*a000*/  SEL R31, R31, RZ, !P0 ;  /* 0x000000ff1f1f7207 */ /* 0x000fe40004000000 */
[----:B------:R-:W-:-:S05]  /*a010*/  IADD3 R61, P0, PT, R26, R61, RZ ;  /* 0x0000003d1a3d7210 */ /* 0x000fca0007f1e0ff */
[----:B------:R-:W-:Y:S02]  /*a020*/  IMAD.MOV.U32 R28, RZ, RZ, R61 ;  /* 0x000000ffff1c7224 */ /* 0x000fe400078e003d */
[----:B------:R-:W-:-:S07]  /*a030*/  IMAD.X R57, R27, 0x1, R31, P0 ;  /* 0x000000011b397824 */ /* 0x000fce00000e061f */
[----:B------:R-:W-:Y:S05]  /*a040*/  WARPSYNC.COLLECTIVE R3, `(.L_x_3198) ;  /* 0x0000000003087348 */ /* 0x000fea0003c00000 */
[----:B------:R0:W1:Y:S02]  /*a050*/  SHFL.DOWN P0, R31, R28, R29, R30 ;  /* 0x0800001d1c1f7389 */ /* 0x000064000000001e */
[----:B01----:R-:W-:Y:S05]  /*a060*/  ENDCOLLECTIVE ;  /* 0x000000000000791b */ /* 0x003fea0003800000 */
.L_x_3198:
[----:B------:R-:W-:Y:S01]  /*a070*/  IMAD.MOV.U32 R28, RZ, RZ, R57 ;  /* 0x000000ffff1c7224 */ /* 0x000fe200078e0039 */
[----:B------:R-:W-:-:S07]  /*a080*/  SEL R26, R31, RZ, !P1 ;  /* 0x000000ff1f1a7207 */ /* 0x000fce0004800000 */
[----:B------:R-:W-:Y:S05]  /*a090*/  WARPSYNC.COLLECTIVE R3, `(.L_x_3199) ;  /* 0x0000000003087348 */ /* 0x000fea0003c00000 */
[----:B------:R0:W1:Y:S02]  /*a0a0*/  SHFL.DOWN P0, R31, R28, R29, R30 ;  /* 0x0800001d1c1f7389 */ /* 0x000064000000001e */
[----:B01----:R-:W-:Y:S05]  /*a0b0*/  ENDCOLLECTIVE ;  /* 0x000000000000791b */ /* 0x003fea0003800000 */
.L_x_3199:
[----:B------:R-:W-:-:S05]  /*a0c0*/  IADD3 R26, P2, PT, R26, R61, RZ ;  /* 0x0000003d1a1a7210 */ /* 0x000fca0007f5e0ff */
[----:B------:R-:W-:Y:S02]  /*a0d0*/  IMAD.MOV.U32 R28, RZ, RZ, R26 ;  /* 0x000000ffff1c7224 */ /* 0x000fe400078e001a */
[----:B------:R-:W-:Y:S02]  /*a0e0*/  IMAD.MOV.U32 R29, RZ, RZ, 0x4 ;  /* 0x00000004ff1d7424 */ /* 0x000fe400078e00ff */
[----:B------:R-:W-:-:S07]  /*a0f0*/  IMAD.MOV.U32 R56, RZ, RZ, R31 ;  /* 0x000000ffff387224 */ /* 0x000fce00078e001f */
[----:B------:R-:W-:Y:S05]  /*a100*/  WARPSYNC.COLLECTIVE R3, `(.L_x_3200) ;  /* 0x0000000003087348 */ /* 0x000fea0003c00000 */
[----:B------:R0:W1:Y:S02]  /*a110*/  SHFL.DOWN P0, R31, R28, R29, R30 ;  /* 0x0800001d1c1f7389 */ /* 0x000064000000001e */
[----:B01----:R-:W-:Y:S05]  /*a120*/  ENDCOLLECTIVE ;  /* 0x000000000000791b */ /* 0x003fea0003800000 */
.L_x_3200:
[----:B------:R-:W-:Y:S02]  /*a130*/  SEL R56, R56, RZ, !P1 ;  /* 0x000000ff38387207 */ /* 0x000fe40004800000 */
[----:B------:R-:W-:-:S03]  /*a140*/  ISETP.GT.AND P1, PT, R38, R30, PT ;  /* 0x0000001e2600720c */ /* 0x000fc60003f24270 */
[----:B------:R-:W-:-:S04]  /*a150*/  IMAD.X R59, R56, 0x1, R57, P2 ;  /* 0x00000001383b7824 */ /* 0x000fc800010e0639 */
[----:B------:R-:W-:Y:S01]  /*a160*/  IMAD.MOV.U32 R28, RZ, RZ, R59 ;  /* 0x000000ffff1c7224 */ /* 0x000fe200078e003b */
[----:B------:R-:W-:-:S04]  /*a170*/  SEL R31, R31, RZ, !P1 ;  /* 0x000000ff1f1f7207 */ /* 0x000fc80004800000 */
[----:B------:R-:W-:-:S13]  /*a180*/  IADD3 R61, P2, PT, R31, R26, RZ ;  /* 0x0000001a1f3d7210 */ /* 0x000fda0007f5e0ff */
[----:B------:R-:W-:Y:S05]  /*a190*/  WARPSYNC.COLLECTIVE R3, `(.L_x_3201) ;  /* 0x0000000003087348 */ /* 0x000fea0003c00000 */
[----:B------:R0:W1:Y:S02]  /*a1a0*/  SHFL.DOWN P0, R31, R28, R29, R30 ;  /* 0x0800001d1c1f7389 */ /* 0x000064000000001e */
[----:B01----:R-:W-:Y:S05]  /*a1b0*/  ENDCOLLECTIVE ;  /* 0x000000000000791b */ /* 0x003fea0003800000 */
.L_x_3201:
[----:B------:R-:W-:Y:S02]  /*a1c0*/  IMAD.MOV.U32 R28, RZ, RZ, R61 ;  /* 0x000000ffff1c7224 */ /* 0x000fe400078e003d */
[----:B------:R-:W-:Y:S02]  /*a1d0*/  IMAD.MOV.U32 R29, RZ, RZ, 0x8 ;  /* 0x00000008ff1d7424 */ /* 0x000fe400078e00ff */
[----:B------:R-:W-:-:S07]  /*a1e0*/  IMAD.MOV.U32 R27, RZ, RZ, R31 ;  /* 0x000000ffff1b7224 */ /* 0x000fce00078e001f */
[----:B------:R-:W-:Y:S05]  /*a1f0*/  WARPSYNC.COLLECTIVE R3, `(.L_x_3202) ;  /* 0x0000000003087348 */ /* 0x000fea0003c00000 */
[----:B------:R0:W1:Y:S02]  /*a200*/  SHFL.DOWN P0, R31, R28, R29, R30 ;  /* 0x0800001d1c1f7389 */ /* 0x000064000000001e */
[----:B01----:R-:W-:Y:S05]  /*a210*/  ENDCOLLECTIVE ;  /* 0x000000000000791b */ /* 0x003fea0003800000 */
.L_x_3202:
[----:B------:R-:W-:Y:S02]  /*a220*/  SEL R26, R27, RZ, !P1 ;  /* 0x000000ff1b1a7207 */ /* 0x000fe40004800000 */
[----:B------:R-:W-:-:S03]  /*a230*/  ISETP.GT.AND P1, PT, R37, R30, PT ;  /* 0x0000001e2500720c */ /* 0x000fc60003f24270 */
[----:B------:R-:W-:-:S04]  /*a240*/  IMAD.X R57, R26, 0x1, R59, P2 ;  /* 0x000000011a397824 */ /* 0x000fc800010e063b */
[----:B------:R-:W-:Y:S01]  /*a250*/  IMAD.MOV.U32 R28, RZ, RZ, R57 ;  /* 0x000000ffff1c7224 */ /* 0x000fe200078e0039 */
[----:B------:R-:W-:-:S07]  /*a260*/  SEL R26, R31, RZ, !P1 ;  /* 0x000000ff1f1a7207 */ /* 0x000fce0004800000 */
[----:B------:R-:W-:Y:S05]  /*a270*/  WARPSYNC.COLLECTIVE R3, `(.L_x_3203) ;  /* 0x0000000003087348 */ /* 0x000fea0003c00000 */
[----:B------:R0:W1:Y:S02]  /*a280*/  SHFL.DOWN P0, R31, R28, R29, R30 ;  /* 0x0800001d1c1f7389 */ /* 0x000064000000001e */
[----:B01----:R-:W-:Y:S05]  /*a290*/  ENDCOLLECTIVE ;  /* 0x000000000000791b */ /* 0x003fea0003800000 */
.L_x_3203:
[----:B------:R-:W-:-:S05]  /*a2a0*/  IADD3 R27, P2, PT, R26, R61, RZ ;  /* 0x0000003d1a1b7210 */ /* 0x000fca0007f5e0ff */
[----:B------:R-:W-:Y:S02]  /*a2b0*/  IMAD.MOV.U32 R28, RZ, RZ, R27 ;  /* 0x000000ffff1c7224 */ /* 0x000fe400078e001b */
[----:B------:R-:W-:Y:S02]  /*a2c0*/  IMAD.MOV.U32 R29, RZ, RZ, 0x10 ;  /* 0x00000010ff1d7424 */ /* 0x000fe400078e00ff */
[----:B------:R-:W-:-:S07]  /*a2d0*/  IMAD.MOV.U32 R56, RZ, RZ, R31 ;  /* 0x000000ffff387224 */ /* 0x000fce00078e001f */
[----:B------:R-:W-:Y:S05]  /*a2e0*/  WARPSYNC.COLLECTIVE R3, `(.L_x_3204) ;  /* 0x0000000003087348 */ /* 0x000fea0003c00000 */
[----:B------:R0:W1:Y:S02]  /*a2f0*/  SHFL.DOWN P0, R31, R28, R29, R30 ;  /* 0x0800001d1c1f7389 */ /* 0x000064000000001e */
[----:B01----:R-:W-:Y:S05]  /*a300*/  ENDCOLLECTIVE ;  /* 0x000000000000791b */ /* 0x003fea0003800000 */
.L_x_3204:
[----:B------:R-:W-:-:S05]  /*a310*/  SEL R56, R56, RZ, !P1 ;  /* 0x000000ff38387207 */ /* 0x000fca0004800000 */
[----:B------:R-:W-:-:S04]  /*a320*/  IMAD.X R59, R56, 0x1, R57, P2 ;  /* 0x00000001383b7824 */ /* 0x000fc800010e0639 */
[----:B------:R-:W-:Y:S02]  /*a330*/  IMAD.MOV.U32 R28, RZ, RZ, R59 ;  /* 0x000000ffff1c7224 */ /* 0x000fe400078e003b */
[----:B------:R-:W-:-:S07]  /*a340*/  IMAD.MOV.U32 R26, RZ, RZ, R31 ;  /* 0x000000ffff1a7224 */ /* 0x000fce00078e001f */
[----:B------:R-:W-:Y:S05]  /*a350*/  WARPSYNC.COLLECTIVE R3, `(.L_x_3205) ;  /* 0x0000000003087348 */ /* 0x000fea0003c00000 */
[----:B------:R0:W1:Y:S02]  /*a360*/  SHFL.DOWN P0, R31, R28, R29, R30 ;  /* 0x0800001d1c1f7389 */ /* 0x000064000000001e */
[----:B01----:R-:W-:Y:S05]  /*a370*/  ENDCOLLECTIVE ;  /* 0x000000000000791b */ /* 0x003fea0003800000 */
.L_x_3205:
[----:B------:R-:W-:-:S04]  /*a380*/  ISETP.GT.AND P0, PT, R36, R30, PT ;  /* 0x0000001e2400720c */ /* 0x000fc80003f04270 */
[----:B------:R-:W-:Y:S02]  /*a390*/  SEL R26, R26, RZ, !P0 ;  /* 0x000000ff1a1a7207 */ /* 0x000fe40004000000 */
[----:B------:R-:W-:Y:S02]  /*a3a0*/  SEL R31, R31, RZ, !P0 ;  /* 0x000000ff1f1f7207 */ /* 0x000fe40004000000 */
[----:B------:R-:W-:Y:S02]  /*a3b0*/  ISETP.NE.U32.AND P0, PT, R24, 0x65, PT ;  /* 0x000000651800780c */ /* 0x000fe40003f05070 */
[----:B------:R-:W-:Y:S02]  /*a3c0*/  IADD3 R40, P2, P1, R26, R27, R40 ;  /* 0x0000001b1a287210 */ /* 0x000fe4000795e028 */
[----:B------:R-:W-:Y:S02]  /*a3d0*/  ISETP.NE.AND.EX P0, PT, R25, RZ, PT, P0 ;  /* 0x000000ff1900720c */ /* 0x000fe40003f05300 */
[----:B------:R-:W-:-:S11]  /*a3e0*/  IADD3.X R42, PT, PT, R31, R59, R42, P2, P1 ;  /* 0x0000003b1f2a7210 */ /* 0x000fd600017e242a */
[----:B------:R-:W-:Y:S05]  /*a3f0*/  WARPSYNC.COLLECTIVE R3, `(.L_x_3206) ;  /* 0x0000000003087348 */ /* 0x000fea0003c00000 */
[----:B------:R-:W-:Y:S01]  /*a400*/  VOTE.ALL P0, P0 ;  /* 0x0000000000ff7806 */ /* 0x000fe20000000000 */
[----:B------:R-:W-:-:S12]  /*a410*/  ENDCOLLECTIVE ;  /* 0x000000000000791b */ /* 0x000fd80003800000 */
.L_x_3206:
[----:B------:R-:W-:Y:S05]  /*a420*/  BRA `(.L_x_3207) ;  /* 0xffffff8c00e47947 */ /* 0x000fea000383ffff */
.L_x_3148:
[----:B------:R-:W-:Y:S01]  /*a430*/  BSSY B0, `(.L_x_3208) ;  /* 0x0000006000007945 */ /* 0x000fe20003800000 */
[----:B------:R-:W-:Y:S01]  /*a440*/  PLOP3.LUT P0, PT, P0, PT, PT, 0x8, 0x80 ;  /* 0x000000000080781c */ /* 0x000fe2000070e170 */
[----:B------:R-:W-:-:S12]  /*a450*/  IMAD.MOV.U32 R3, RZ, RZ, -0x1 ;  /* 0xffffffffff037424 */ /* 0x000fd800078e00ff */
[----:B------:R-:W-:Y:S05]  /*a460*/  WARPSYNC.COLLECTIVE R3, `(.L_x_3209) ;  /* 0x0000000003087348 */ /* 0x000fea0003c00000 */
[----:B------:R-:W-:Y:S01]  /*a470*/  VOTE.ANY P0, P0 ;  /* 0x0000000000ff7806 */ /* 0x000fe20000000100 */
[----:B------:R-:W-:-:S12]  /*a480*/  ENDCOLLECTIVE ;  /* 0x000000000000791b */ /* 0x000fd80003800000 */
.L_x_3209:
[----:B------:R-:W-:Y:S05]  /*a490*/  BSYNC B0 ;  /* 0x0000000000007941 */ /* 0x000fea0003800000 */
.L_x_3208:
[----:B------:R-:W-:Y:S05]  /*a4a0*/  BRA `(.L_x_3210) ;  /* 0xffffffd800907947 */ /* 0x000fea000383ffff */
.L_x_3150:
[----:B------:R-:W-:Y:S01]  /*a4b0*/  BSSY B0, `(.L_x_3211) ;  /* 0x0000006000007945 */ /* 0x000fe20003800000 */
[----:B------:R-:W-:Y:S01]  /*a4c0*/  PLOP3.LUT P0, PT, P0, PT, PT, 0x8, 0x80 ;  /* 0x000000000080781c */ /* 0x000fe2000070e170 */
[----:B------:R-:W-:-:S12]  /*a4d0*/  IMAD.MOV.U32 R3, RZ, RZ, -0x1 ;  /* 0xffffffffff037424 */ /* 0x000fd800078e00ff */
[----:B------:R-:W-:Y:S05]  /*a4e0*/  WARPSYNC.COLLECTIVE R3, `(.L_x_3212) ;  /* 0x0000000003087348 */ /* 0x000fea0003c00000 */
[----:B------:R-:W-:Y:S01]  /*a4f0*/  VOTE.ANY P0, P0 ;  /* 0x0000000000ff7806 */ /* 0x000fe20000000100 */
[----:B------:R-:W-:-:S12]  /*a500*/  ENDCOLLECTIVE ;  /* 0x000000000000791b */ /* 0x000fd80003800000 */
.L_x_3212:
[----:B------:R-:W-:Y:S05]  /*a510*/  BSYNC B0 ;  /* 0x0000000000007941 */ /* 0x000fea0003800000 */
.L_x_3211:
[----:B------:R-:W-:Y:S05]  /*a520*/  BRA `(.L_x_3213) ;  /* 0xffffffd800907947 */ /* 0x000fea000383ffff */
.L_x_3152:
[----:B------:R-:W-:Y:S01]  /*a530*/  BSSY B0, `(.L_x_3214) ;  /* 0x0000006000007945 */ /* 0x000fe20003800000 */
[----:B------:R-:W-:Y:S01]  /*a540*/  PLOP3.LUT P0, PT, P0, PT, PT, 0x8, 0x80 ;  /* 0x000000000080781c */ /* 0x000fe2000070e170 */
[----:B------:R-:W-:-:S12]  /*a550*/  IMAD.MOV.U32 R3, RZ, RZ, -0x1 ;  /* 0xffffffffff037424 */ /* 0x000fd800078e00ff */
[----:B------:R-:W-:Y:S05]  /*a560*/  WARPSYNC.COLLECTIVE R3, `(.L_x_3215) ;  /* 0x0000000003087348 */ /* 0x000fea0003c00000 */
[----:B------:R-:W-:Y:S01]  /*a570*/  VOTE.ANY R3, PT, P0 ;  /* 0x0000000000037806 */ /* 0x000fe200000e0100 */
[----:B------:R-:W-:Y:S06]  /*a580*/  ENDCOLLECTIVE ;  /* 0x000000000000791b */ /* 0x000fec0003800000 */
.L_x_3215:
[----:B------:R-:W-:Y:S05]  /*a590*/  BSYNC B0 ;  /* 0x0000000000007941 */ /* 0x000fea0003800000 */
.L_x_3214:
[----:B------:R-:W0:Y:S01]  /*a5a0*/  S2R R47, SR_GEMASK ;  /* 0x00000000002f7919 */ /* 0x000e220000003c00 */
[----:B------:R-:W-:Y:S01]  /*a5b0*/  IMAD.MOV.U32 R29, RZ, RZ, 0x1 ;  /* 0x00000001ff1d7424 */ /* 0x000fe200078e00ff */
[----:B0-----:R-:W-:-:S05]  /*a5c0*/  LOP3.LUT R3, R3, 0x80000000, R47, 0xec, !PT ;  /* 0x8000000003037812 */ /* 0x001fca00078eec2f */
        /* <DEDUP_REMOVED lines=8> */
.L_x_3216:
[----:B------:R-:W-:Y:S02]  /*a650*/  IMAD.MOV.U32 R28, RZ, RZ, R27 ;  /* 0x000000ffff1c7224 */ /* 0x000fe400078e001b */
[----:B------:R-:W-:-:S07]  /*a660*/  IMAD.MOV.U32 R38, RZ, RZ, R31 ;  /* 0x000000ffff267224 */ /* 0x000fce00078e001f */
[----:B------:R-:W-:Y:S05]  /*a670*/  WARPSYNC.COLLECTIVE R3, `(.L_x_3217) ;  /* 0x0000000003087348 */ /* 0x000fea0003c00000 */
[----:B------:R0:W1:Y:S02]  /*a680*/  SHFL.DOWN P0, R31, R28, R29, R30 ;  /* 0x0800001d1c1f7389 */ /* 0x000064000000001e */
[----:B01----:R-:W-:Y:S05]  /*a690*/  ENDCOLLECTIVE ;  /* 0x000000000000791b */ /* 0x003fea0003800000 */
.L_x_3217:
[----:B------:R-:W-:Y:S01]  /*a6a0*/  IMAD.MOV.U32 R29, RZ, RZ, 0x2 ;  /* 0x00000002ff1d7424 */ /* 0x000fe200078e00ff */
[----:B------:R-:W-:-:S04]  /*a6b0*/  ISETP.GE.AND P0, PT, R2, R30, PT ;  /* 0x0000001e0200720c */ /* 0x000fc80003f06270 */
[----:B------:R-:W-:Y:S02]  /*a6c0*/  SEL R39, R38, RZ, !P0 ;  /* 0x000000ff26277207 */ /* 0x000fe40004000000 */
[----:B------:R-:W-:Y:S02]  /*a6d0*/  SEL R31, R31, RZ, !P0 ;  /* 0x000000ff1f1f7207 */ /* 0x000fe40004000000 */
[----:B------:R-:W-:-:S05]  /*a6e0*/  IADD3 R39, P0, PT, R26, R39, RZ ;  /* 0x000000271a277210 */ /* 0x000fca0007f1e0ff */
[----:B------:R-:W-:Y:S02]  /*a6f0*/  IMAD.MOV.U32 R28, RZ, RZ, R39 ;  /* 0x000000ffff1c7224 */ /* 0x000fe400078e0027 */
[----:B------:R-:W-:Y:S02]  /*a700*/  IMAD.X R48, R27, 0x1, R31, P0 ;  /* 0x000000011b307824 */ /* 0x000fe400000e061f */
[----:B------:R-:W-:-:S07]  /*a710*/  VIADD R27, R2, 0x2 ;  /* 0x00000002021b7836 */ /* 0x000fce0000000000 */
[----:B------:R-:W-:Y:S05]  /*a720*/  WARPSYNC.COLLECTIVE R3, `(.L_x_3218) ;  /* 0x0000000003087348 */ /* 0x000fea0003c00000 */
[----:B------:R0:W1:Y:S02]  /*a730*/  SHFL.DOWN P0, R31, R28, R29, R30 ;  /* 0x0800001d1c1f7389 */ /* 0x000064000000001e */
[----:B01----:R-:W-:Y:S05]  /*a740*/  ENDCOLLECTIVE ;  /* 0x000000000000791b */ /* 0x003fea0003800000 */
.L_x_3218:
[----:B------:R-:W-:Y:S02]  /*a750*/  IMAD.MOV.U32 R28, RZ, RZ, R48 ;  /* 0x000000ffff1c7224 */ /* 0x000fe400078e0030 */
[----:B------:R-:W-:-:S07]  /*a760*/  IMAD.MOV.U32 R38, RZ, RZ, R31 ;  /* 0x000000ffff267224 */ /* 0x000fce00078e001f */
[----:B------:R-:W-:Y:S05]  /*a770*/  WARPSYNC.COLLECTIVE R3, `(.L_x_3219) ;  /* 0x0000000003087348 */ /* 0x000fea0003c00000 */
[----:B------:R0:W1:Y:S02]  /*a780*/  SHFL.DOWN P0, R31, R28, R29, R30 ;  /* 0x0800001d1c1f7389 */ /* 0x000064000000001e */
[----:B01----:R-:W-:Y:S05]  /*a790*/  ENDCOLLECTIVE ;  /* 0x000000000000791b */ /* 0x003fea0003800000 */
.L_x_3219:
[----:B------:R-:W-:Y:S01]  /*a7a0*/  IMAD.MOV.U32 R29, RZ, RZ, 0x4 ;  /* 0x00000004ff1d7424 */ /* 0x000fe200078e00ff */
[----:B------:R-:W-:-:S04]  /*a7b0*/  ISETP.GT.AND P0, PT, R27, R30, PT ;  /* 0x0000001e1b00720c */ /* 0x000fc80003f04270 */
[----:B------:R-:W-:Y:S02]  /*a7c0*/  SEL R38, R38, RZ, !P0 ;  /* 0x000000ff26267207 */ /* 0x000fe40004000000 */
[----:B------:R-:W-:Y:S02]  /*a7d0*/  SEL R31, R31, RZ, !P0 ;  /* 0x000000ff1f1f7207 */ /* 0x000fe40004000000 */
[----:B------:R-:W-:Y:S01]  /*a7e0*/  IADD3 R27, P0, PT, R38, R39, RZ ;  /* 0x00000027261b7210 */ /* 0x000fe20007f1e0ff */
[----:B------:R-:W-:-:S04]  /*a7f0*/  VIADD R39, R2, 0x4 ;  /* 0x0000000402277836 */ /* 0x000fc80000000000 */
[----:B------:R-:W-:Y:S02]  /*a800*/  IMAD.MOV.U32 R28, RZ, RZ, R27 ;  /* 0x000000ffff1c7224 */ /* 0x000fe400078e001b */
[----:B------:R-:W-:-:S07]  /*a810*/  IMAD.X R38, R31, 0x1, R48, P0 ;  /* 0x000000011f267824 */ /* 0x000fce00000e0630 */
[----:B------:R-:W-:Y:S05]  /*a820*/  WARPSYNC.COLLECTIVE R3, `(.L_x_3220) ;  /* 0x0000000003087348 */ /* 0x000fea0003c00000 */
[----:B------:R0:W1:Y:S02]  /*a830*/  SHFL.DOWN P0, R31, R28, R29, R30 ;  /* 0x0800001d1c1f7389 */ /* 0x000064000000001e */
[----:B01----:R-:W-:Y:S05]  /*a840*/  ENDCOLLECTIVE ;  /* 0x000000000000791b */ /* 0x003fea0003800000 */
.L_x_3220:
[----:B------:R-:W-:Y:S02]  /*a850*/  IMAD.MOV.U32 R28, RZ, RZ, R38 ;  /* 0x000000ffff1c7224 */ /* 0x000fe400078e0026 */
[----:B------:R-:W-:-:S07]  /*a860*/  IMAD.MOV.U32 R26, RZ, RZ, R31 ;  /* 0x000000ffff1a7224 */ /* 0x000fce00078e001f */
[----:B------:R-:W-:Y:S05]  /*a870*/  WARPSYNC.COLLECTIVE R3, `(.L_x_3221) ;  /* 0x0000000003087348 */ /* 0x000fea0003c00000 */
[----:B------:R0:W1:Y:S02]  /*a880*/  SHFL.DOWN P0, R31, R28, R29, R30 ;  /* 0x0800001d1c1f7389 */ /* 0x000064000000001e */
[----:B01----:R-:W-:Y:S05]  /*a890*/  ENDCOLLECTIVE ;  /* 0x000000000000791b */ /* 0x003fea0003800000 */
.L_x_3221:
        /* <DEDUP_REMOVED lines=11> */
.L_x_3222:
[----:B------:R-:W-:Y:S02]  /*a950*/  IMAD.MOV.U32 R28, RZ, RZ, R48 ;  /* 0x000000ffff1c7224 */ /* 0x000fe400078e0030 */
[----:B------:R-:W-:-:S07]  /*a960*/  IMAD.MOV.U32 R26, RZ, RZ, R31 ;  /* 0x000000ffff1a7224 */ /* 0x000fce00078e001f */
[----:B------:R-:W-:Y:S05]  /*a970*/  WARPSYNC.COLLECTIVE R3, `(.L_x_3223) ;  /* 0x0000000003087348 */ /* 0x000fea0003c00000 */
[----:B------:R0:W1:Y:S02]  /*a980*/  SHFL.DOWN P0, R31, R28, R29, R30 ;  /* 0x0800001d1c1f7389 */ /* 0x000064000000001e */
[----:B01----:R-:W-:Y:S05]  /*a990*/  ENDCOLLECTIVE ;  /* 0x000000000000791b */ /* 0x003fea0003800000 */
.L_x_3223:
        /* <DEDUP_REMOVED lines=11> */
.L_x_3224:
[----:B------:R-:W-:Y:S02]  /*aa50*/  IMAD.MOV.U32 R28, RZ, RZ, R38 ;  /* 0x000000ffff1c7224 */ /* 0x000fe400078e0026 */
[----:B------:R-:W-:-:S07]  /*aa60*/  IMAD.MOV.U32 R26, RZ, RZ, R31 ;  /* 0x000000ffff1a7224 */ /* 0x000fce00078e001f */
[----:B------:R-:W-:Y:S05]  /*aa70*/  WARPSYNC.COLLECTIVE R3, `(.L_x_3225) ;  /* 0x0000000003087348 */ /* 0x000fea0003c00000 */
[----:B------:R0:W1:Y:S02]  /*aa80*/  SHFL.DOWN P0, R31, R28, R29, R30 ;  /* 0x0800001d1c1f7389 */ /* 0x000064000000001e */
[----:B01----:R-:W-:Y:S05]  /*aa90*/  ENDCOLLECTIVE ;  /* 0x000000000000791b */ /* 0x003fea0003800000 */
.L_x_3225:
[----:B------:R-:W0:Y:S02]  /*aaa0*/  LDCU.64 UR6, c[0x0][0x3a8] ;  /* 0x00007500ff0677ac */ /* 0x000e240008000a00 */
[----:B0-----:R-:W-:-:S04]  /*aab0*/  UIADD3 UR6, UP0, UPT, UR6, 0x200, URZ ;  /* 0x0000020006067890 */ /* 0x001fc8000ff1e0ff */
[----:B------:R-:W-:Y:S01]  /*aac0*/  UIADD3.X UR7, UPT, UPT, URZ, UR7, URZ, UP0, !UPT ;  /* 0x00000007ff077290 */ /* 0x000fe200087fe4ff */
[----:B------:R-:W-:-:S04]  /*aad0*/  ISETP.GT.AND P0, PT, R39, R30, PT ;  /* 0x0000001e2700720c */ /* 0x000fc80003f04270 */
[----:B------:R-:W-:Y:S01]  /*aae0*/  SEL R26, R26, RZ, !P0 ;  /* 0x000000ff1a1a7207 */ /* 0x000fe20004000000 */
[----:B------:R-:W-:Y:S01]  /*aaf0*/  IMAD.U32 R39, RZ, RZ, UR7 ;  /* 0x00000007ff277e24 */ /* 0x000fe2000f8e00ff */
[----:B------:R-:W-:Y:S02]  /*ab00*/  SEL R31, R31, RZ, !P0 ;  /* 0x000000ff1f1f7207 */ /* 0x000fe40004000000 */
[----:B------:R-:W-:-:S05]  /*ab10*/  IADD3 R48, P0, PT, R26, R27, RZ ;  /* 0x0000001b1a307210 */ /* 0x000fca0007f1e0ff */
[----:B------:R-:W-:Y:S01]  /*ab20*/  IMAD.X R49, R31, 0x1, R38, P0 ;  /* 0x000000011f317824 */ /* 0x000fe200000e0626 */
[----:B------:R-:W-:Y:S01]  /*ab30*/  ISETP.NE.U32.AND P0, PT, R24, 0x65, PT ;  /* 0x000000651800780c */ /* 0x000fe20003f05070 */
[----:B------:R-:W-:-:S03]  /*ab40*/  IMAD.U32 R38, RZ, RZ, UR6 ;  /* 0x00000006ff267e24 */ /* 0x000fc6000f8e00ff */
[----:B------:R-:W-:-:S13]  /*ab50*/  ISETP.NE.AND.EX P0, PT, R25, RZ, PT, P0 ;  /* 0x000000ff1900720c */ /* 0x000fda0003f05300 */
[----:B------:R-:W-:Y:S05]  /*ab60*/  WARPSYNC.COLLECTIVE R3, `(.L_x_3226) ;  /* 0x0000000003087348 */ /* 0x000fea0003c00000 */
[----:B------:R-:W-:Y:S01]  /*ab70*/  VOTE.ALL P0, P0 ;  /* 0x0000000000ff7806 */ /* 0x000fe20000000000 */
[----:B------:R-:W-:-:S12]  /*ab80*/  ENDCOLLECTIVE ;  /* 0x000000000000791b */ /* 0x000fd80003800000 */
.L_x_3226:
[----:B------:R-:W-:Y:S05]  /*ab90*/  BRA `(.L_x_3227) ;  /* 0xffffffd400e87947 */ /* 0x000fea000383ffff */
.L_x_3154:
[----:B------:R-:W-:Y:S01]  /*aba0*/  BSSY B0, `(.L_x_3228) ;  /* 0x0000006000007945 */ /* 0x000fe20003800000 */
[----:B------:R-:W-:Y:S01]  /*abb0*/  PLOP3.LUT P0, PT, P0, PT, PT, 0x8, 0x80 ;  /* 0x000000000080781c */ /* 0x000fe2000070e170 */
[----:B------:R-:W-:-:S12]  /*abc0*/  IMAD.MOV.U32 R3, RZ, RZ, -0x1 ;  /* 0xffffffffff037424 */ /* 0x000fd800078e00ff */
[----:B------:R-:W-:Y:S05]  /*abd0*/  WARPSYNC.COLLECTIVE R3, `(.L_x_3229) ;  /* 0x0000000003087348 */ /* 0x000fea0003c00000 */
[----:B------:R-:W-:Y:S01]  /*abe0*/  VOTE.ANY P0, P0 ;  /* 0x0000000000ff7806 */ /* 0x000fe20000000100 */
[----:B------:R-:W-:-:S12]  /*abf0*/  ENDCOLLECTIVE ;  /* 0x000000000000791b */ /* 0x000fd80003800000 */
.L_x_3229:
[----:B------:R-:W-:Y:S05]  /*ac00*/  BSYNC B0 ;  /* 0x0000000000007941 */ /* 0x000fea0003800000 */
.L_x_3228:
[----:B------:R-:W-:Y:S05]  /*ac10*/  BRA `(.L_x_3230) ;  /* 0xffffffd400ec7947 */ /* 0x000fea000383ffff */
.L_x_3156:
[----:B------:R-:W-:Y:S01]  /*ac20*/  BSSY B0, `(.L_x_3231) ;  /* 0x0000006000007945 */ /* 0x000fe20003800000 */
[----:B------:R-:W-:Y:S01]  /*ac30*/  PLOP3.LUT P0, PT, P0, PT, PT, 0x8, 0x80 ;  /* 0x000000000080781c */ /* 0x000fe2000070e170 */
[----:B------:R-:W-:-:S12]  /*ac40*/  IMAD.MOV.U32 R3, RZ, RZ, -0x1 ;  /* 0xffffffffff037424 */ /* 0x000fd800078e00ff */
[----:B------:R-:W-:Y:S05]  /*ac50*/  WARPSYNC.COLLECTIVE R3, `(.L_x_3232) ;  /* 0x0000000003087348 */ /* 0x000fea0003c00000 */
[----:B------:R-:W-:Y:S01]  /*ac60*/  VOTE.ANY P0, P0 ;  /* 0x0000000000ff7806 */ /* 0x000fe20000000100 */
[----:B------:R-:W-:-:S12]  /*ac70*/  ENDCOLLECTIVE ;  /* 0x000000000000791b */ /* 0x000fd80003800000 */
.L_x_3232:
[----:B------:R-:W-:Y:S05]  /*ac80*/  BSYNC B0 ;  /* 0x0000000000007941 */ /* 0x000fea0003800000 */
.L_x_3231:
[----:B------:R-:W-:Y:S05]  /*ac90*/  BRA `(.L_x_3233) ;  /* 0xffffffd400ec7947 */ /* 0x000fea000383ffff */
.L_x_3158:
[----:B------:R-:W-:Y:S01]  /*aca0*/  BSSY B0, `(.L_x_3234) ;  /* 0x0000006000007945 */ /* 0x000fe20003800000 */
[----:B------:R-:W-:Y:S01]  /*acb0*/  PLOP3.LUT P0, PT, P0, PT, PT, 0x8, 0x80 ;  /* 0x000000000080781c */ /* 0x000fe2000070e170 */
[----:B------:R-:W-:-:S12]  /*acc0*/  IMAD.MOV.U32 R3, RZ, RZ, -0x1 ;  /* 0xffffffffff037424 */ /* 0x000fd800078e00ff */
[----:B------:R-:W-:Y:S05]  /*acd0*/  WARPSYNC.COLLECTIVE R3, `(.L_x_3235) ;  /* 0x0000000003087348 */ /* 0x000fea0003c00000 */
[----:B------:R-:W-:Y:S01]  /*ace0*/  VOTE.ANY R3, PT, P0 ;  /* 0x0000000000037806 */ /* 0x000fe200000e0100 */
[----:B------:R-:W-:Y:S06]  /*acf0*/  ENDCOLLECTIVE ;  /* 0x000000000000791b */ /* 0x000fec0003800000 */
.L_x_3235:
[----:B------:R-:W-:Y:S05]  /*ad00*/  BSYNC B0 ;  /* 0x0000000000007941 */ /* 0x000fea0003800000 */
.L_x_3234:
        /* <DEDUP_REMOVED lines=11> */
.L_x_3236:
[----:B------:R-:W-:Y:S02]  /*adc0*/  IMAD.MOV.U32 R28, RZ, RZ, R27 ;  /* 0x000000ffff1c7224 */ /* 0x000fe400078e001b */
[----:B------:R-:W-:-:S07]  /*add0*/  IMAD.MOV.U32 R50, RZ, RZ, R31 ;  /* 0x000000ffff327224 */ /* 0x000fce00078e001f */
[----:B------:R-:W-:Y:S05]  /*ade0*/  WARPSYNC.COLLECTIVE R3, `(.L_x_3237) ;  /* 0x0000000003087348 */ /* 0x000fea0003c00000 */
[----:B------:R0:W1:Y:S02]  /*adf0*/  SHFL.DOWN P0, R31, R28, R29, R30 ;  /* 0x0800001d1c1f7389 */ /* 0x000064000000001e */
[----:B01----:R-:W-:Y:S05]  /*ae00*/  ENDCOLLECTIVE ;  /* 0x000000000000791b */ /* 0x003fea0003800000 */
.L_x_3237:
        /* <DEDUP_REMOVED lines=11> */
.L_x_3238:
[----:B------:R-:W-:Y:S01]  /*aec0*/  ISETP.GT.AND P5, PT, R27, R30, PT ;  /* 0x0000001e1b00720c */ /* 0x000fe20003fa4270 */
[----:B------:R-:W-:-:S03]  /*aed0*/  IMAD.MOV.U32 R28, RZ, RZ, R57 ;  /* 0x000000ffff1c7224 */ /* 0x000fc600078e0039 */
[----:B------:R-:W-:-:S09]  /*aee0*/  SEL R26, R31, RZ, !P5 ;  /* 0x000000ff1f1a7207 */ /* 0x000fd20006800000 */
[----:B------:R-:W-:Y:S05]  /*aef0*/  WARPSYNC.COLLECTIVE R3, `(.L_x_3239) ;  /* 0x0000000003087348 */ /* 0x000fea0003c00000 */
[----:B------:R0:W1:Y:S02]  /*af00*/  SHFL.DOWN P0, R31, R28, R29, R30 ;  /* 0x0800001d1c1f7389 */ /* 0x000064000000001e */
[----:B01----:R-:W-:Y:S05]  /*af10*/  ENDCOLLECTIVE ;  /* 0x000000000000791b */ /* 0x003fea0003800000 */
.L_x_3239:
[----:B------:R-:W-:-:S05]  /*af20*/  IADD3 R27, P6, PT, R26, R55, RZ ;  /* 0x000000371a1b7210 */ /* 0x000fca0007fde0ff */
[----:B------:R-:W-:Y:S02]  /*af30*/  IMAD.MOV.U32 R28, RZ, RZ, R27 ;  /* 0x000000ffff1c7224 */ /* 0x000fe400078e001b */
[----:B------:R-:W-:Y:S02]  /*af40*/  IMAD.MOV.U32 R29, RZ, RZ, 0x4 ;  /* 0x00000004ff1d7424 */ /* 0x000fe400078e00ff */
[----:B------:R-:W-:Y:S02]  /*af50*/  IMAD.MOV.U32 R50, RZ, RZ, R31 ;  /* 0x000000ffff327224 */ /* 0x000fe400078e001f */
[----:B------:R-:W-:-:S03]  /*af60*/  VIADD R31, R2, 0x4 ;  /* 0x00000004021f7836 */ /* 0x000fc60000000000 */
[----:B------:R-:W-:Y:S02]  /*af70*/  SEL R50, R50, RZ, !P5 ;  /* 0x000000ff32327207 */ /* 0x000fe40006800000 */
[----:B------:R-:W-:-:S13]  /*af80*/  ISETP.GT.AND P5, PT, R31, R30, PT ;  /* 0x0000001e1f00720c */ /* 0x000fda0003fa4270 */
[----:B------:R-:W-:Y:S05]  /*af90*/  WARPSYNC.COLLECTIVE R3, `(.L_x_3240) ;  /* 0x0000000003087348 */ /* 0x000fea0003c00000 */
[----:B------:R0:W1:Y:S02]  /*afa0*/  SHFL.DOWN P0, R31, R28, R29, R30 ;  /* 0x0800001d1c1f7389 */ /* 0x000064000000001e */
[----:B01----:R-:W-:Y:S05]  /*afb0*/  ENDCOLLECTIVE ;  /* 0x000000000000791b */ /* 0x003fea0003800000 */
.L_x_3240:
[----:B------:R-:W-:-:S04]  /*afc0*/  IMAD.X R59, R50, 0x1, R57, P6 ;  /* 0x00000001323b7824 */ /* 0x000fc800030e0639 */
[----:B------:R-:W-:Y:S01]  /*afd0*/  IMAD.MOV.U32 R28, RZ, RZ, R59 ;  /* 0x000000ffff1c7224 */ /* 0x000fe200078e003b */
[----:B------:R-:W-:-:S07]  /*afe0*/  SEL R26, R31, RZ, !P5 ;  /* 0x000000ff1f1a7207 */ /* 0x000fce0006800000 */
[----:B------:R-:W-:Y:S05]  /*aff0*/  WARPSYNC.COLLECTIVE R3, `(.L_x_3241) ;  /* 0x0000000003087348 */ /* 0x000fea0003c00000 */
[----:B------:R0:W1:Y:S02]  /*b000*/  SHFL.DOWN P0, R31, R28, R29, R30 ;  /* 0x0800001d1c1f7389 */ /* 0x000064000000001e */
[----:B01----:R-:W-:Y:S05]  /*b010*/  ENDCOLLECTIVE ;  /* 0x000000000000791b */ /* 0x003fea0003800000 */
.L_x_3241:
[----:B------:R-:W-:Y:S01]  /*b020*/  IADD3 R55, P6, PT, R26, R27, RZ ;  /* 0x0000001b1a377210 */ /* 0x000fe20007fde0ff */
[----:B------:R-:W-:-:S04]  /*b030*/  VIADD R27, R2, 0x8 ;  /* 0x00000008021b7836 */ /* 0x000fc80000000000 */
[----:B------:R-:W-:Y:S02]  /*b040*/  IMAD.MOV.U32 R28, RZ, RZ, R55 ;  /* 0x000000ffff1c7224 */ /* 0x000fe400078e0037 */
[----:B------:R-:W-:Y:S02]  /*b050*/  IMAD.MOV.U32 R29, RZ, RZ, 0x8 ;  /* 0x00000008ff1d7424 */ /* 0x000fe400078e00ff */
[----:B------:R-:W-:-:S07]  /*b060*/  IMAD.MOV.U32 R26, RZ, RZ, R31 ;  /* 0x000000ffff1a7224 */ /* 0x000fce00078e001f */
[----:B------:R-:W-:Y:S05]  /*b070*/  WARPSYNC.COLLECTIVE R3, `(.L_x_3242) ;  /* 0x0000000003087348 */ /* 0x000fea0003c00000 */
[----:B------:R0:W1:Y:S02]  /*b080*/  SHFL.DOWN P0, R31, R28, R29, R30 ;  /* 0x0800001d1c1f7389 */ /* 0x000064000000001e */
[----:B01----:R-:W-:Y:S05]  /*b090*/  ENDCOLLECTIVE ;  /* 0x000000000000791b */ /* 0x003fea0003800000 */
.L_x_3242:
        /* <DEDUP_REMOVED lines=8> */
.L_x_3243:
        /* <DEDUP_REMOVED lines=8> */
.L_x_3244:
[----:B------:R-:W-:-:S05]  /*b1a0*/  SEL R26, R26, RZ, !P5 ;  /* 0x000000ff1a1a7207 */ /* 0x000fca0006800000 */
[----:B------:R-:W-:-:S04]  /*b1b0*/  IMAD.X R50, R26, 0x1, R57, P6 ;  /* 0x000000011a327824 */ /* 0x000fc800030e0639 */
[----:B------:R-:W-:Y:S02]  /*b1c0*/  IMAD.MOV.U32 R28, RZ, RZ, R50 ;  /* 0x000000ffff1c7224 */ /* 0x000fe400078e0032 */
[----:B------:R-:W-:-:S07]  /*b1d0*/  IMAD.MOV.U32 R26, RZ, RZ, R31 ;  /* 0x000000ffff1a7224 */ /* 0x000fce00078e001f */
[----:B------:R-:W-:Y:S05]  /*b1e0*/  WARPSYNC.COLLECTIVE R3, `(.L_x_3245) ;  /* 0x0000000003087348 */ /* 0x000fea0003c00000 */
[----:B------:R0:W1:Y:S02]  /*b1f0*/  SHFL.DOWN P0, R31, R28, R29, R30 ;  /* 0x0800001d1c1f7389 */ /* 0x000064000000001e */
[----:B01----:R-:W-:Y:S05]  /*b200*/  ENDCOLLECTIVE ;  /* 0x000000000000791b */ /* 0x003fea0003800000 */
.L_x_3245:
[----:B------:R-:W-:-:S04]  /*b210*/  ISETP.GT.AND P0, PT, R55, R30, PT ;  /* 0x0000001e3700720c */ /* 0x000fc80003f04270 */
[----:B------:R-:W-:Y:S02]  /*b220*/  SEL R26, R26, RZ, !P0 ;  /* 0x000000ff1a1a7207 */ /* 0x000fe40004000000 */
[----:B------:R-:W-:Y:S02]  /*b230*/  SEL R31, R31, RZ, !P0 ;  /* 0x000000ff1f1f7207 */ /* 0x000fe40004000000 */
[----:B------:R-:W-:-:S04]  /*b240*/  IADD3 R48, P0, P5, R26, R27, R48 ;  /* 0x0000001b1a307210 */ /* 0x000fc80007d1e030 */
[----:B------:R-:W-:Y:S02]  /*b250*/  IADD3.X R49, PT, PT, R31, R50, R49, P0, P5 ;  /* 0x000000321f317210 */ /* 0x000fe400007ea431 */
[----:B------:R-:W-:-:S04]  /*b260*/  ISETP.NE.U32.AND P0, PT, R24, 0x65, PT ;  /* 0x000000651800780c */ /* 0x000fc80003f05070 */
[----:B------:R-:W-:-:S13]  /*b270*/  ISETP.NE.AND.EX P0, PT, R25, RZ, PT, P0 ;  /* 0x000000ff1900720c */ /* 0x000fda0003f05300 */
[----:B------:R-:W-:Y:S05]  /*b280*/  WARPSYNC.COLLECTIVE R3, `(.L_x_3246) ;  /* 0x0000000003087348 */ /* 0x000fea0003c00000 */
[----:B------:R-:W-:Y:S01]  /*b290*/  VOTE.ALL P0, P0 ;  /* 0x0000000000ff7806 */ /* 0x000fe20000000000 */
[----:B------:R-:W-:-:S12]  /*b2a0*/  ENDCOLLECTIVE ;  /* 0x000000000000791b */ /* 0x000fd80003800000 */
.L_x_3246:
[----:B------:R-:W-:Y:S05]  /*b2b0*/  BRA `(.L_x_3247) ;  /* 0xffffffd400387947 */ /* 0x000fea000383ffff */
.L_x_3248:
        /* <DEDUP_REMOVED lines=12> */
.L_x_14376:


//--------------------- .text._ZN3cub18CUB_300001_SM_10006detail13unique_by_key28DeviceUniqueByKeySweepKernelINS2_10policy_hubIiiE10Policy1000EN6thrust24THRUST_300001_SM_1000_NS6detail15normal_iteratorINS8_10device_ptrIiEEEESD_SD_SD_PjNS0_13ScanTileStateIjLb1EEEN4cuda3std3__48equal_toIiEEjNS2_11VSMemHelperEEEvT0_T1_T2_T3_T4_T5_T6_T7_iNS1_7vsmem_tE --------------------------
	.section	.text._ZN3cub18CUB_300001_SM_10006detail13unique_by_key28DeviceUniqueByKeySweepKernelINS2_10policy_hubIiiE10Policy1000EN6thrust24THRUST_300001_SM_1000_NS6detail15normal_iteratorINS8_10device_ptrIiEEEESD_SD_SD_PjNS0_13ScanTileStateIjLb1EEEN4cuda3std3__48equal_toIiEEjNS2_11VSMemHelperEEEvT0_T1_T2_T3_T4_T5_T6_T7_iNS1_7vsmem_tE,"ax",@progbits
	.align	128
        .global         _ZN3cub18CUB_300001_SM_10006detail13unique_by_key28DeviceUniqueByKeySweepKernelINS2_10policy_hubIiiE10Policy1000EN6thrust24THRUST_300001_SM_1000_NS6detail15normal_iteratorINS8_10device_ptrIiEEEESD_SD_SD_PjNS0_13ScanTileStateIjLb1EEEN4cuda3std3__48equal_toIiEEjNS2_11VSMemHelperEEEvT0_T1_T2_T3_T4_T5_T6_T7_iNS1_7vsmem_tE
        .type           _ZN3cub18CUB_300001_SM_10006detail13unique_by_key28DeviceUniqueByKeySweepKernelINS2_10policy_hubIiiE10Policy1000EN6thrust24THRUST_300001_SM_1000_NS6detail15normal_iteratorINS8_10device_ptrIiEEEESD_SD_SD_PjNS0_13ScanTileStateIjLb1EEEN4cuda3std3__48equal_toIiEEjNS2_11VSMemHelperEEEvT0_T1_T2_T3_T4_T5_T6_T7_iNS1_7vsmem_tE,@function
        .size           _ZN3cub18CUB_300001_SM_10006detail13unique_by_key28DeviceUniqueByKeySweepKernelINS2_10policy_hubIiiE10Policy1000EN6thrust24THRUST_300001_SM_1000_NS6detail15normal_iteratorINS8_10device_ptrIiEEEESD_SD_SD_PjNS0_13ScanTileStateIjLb1EEEN4cuda3std3__48equal_toIiEEjNS2_11VSMemHelperEEEvT0_T1_T2_T3_T4_T5_T6_T7_iNS1_7vsmem_tE,(.L_x_14377 - _ZN3cub18CUB_300001_SM_10006detail13unique_by_key28DeviceUniqueByKeySweepKernelINS2_10policy_hubIiiE10Policy1000EN6thrust24THRUST_300001_SM_1000_NS6detail15normal_iteratorINS8_10device_ptrIiEEEESD_SD_SD_PjNS0_13ScanTileStateIjLb1EEEN4cuda3std3__48equal_toIiEEjNS2_11VSMemHelperEEEvT0_T1_T2_T3_T4_T5_T6_T7_iNS1_7vsmem_tE)
        .other          _ZN3cub18CUB_300001_SM_10006detail13unique_by_key28DeviceUniqueByKeySweepKernelINS2_10policy_hubIiiE10Policy1000EN6thrust24THRUST_300001_SM_1000_NS6detail15normal_iteratorINS8_10device_ptrIiEEEESD_SD_SD_PjNS0_13ScanTileStateIjLb1EEEN4cuda3std3__48equal_toIiEEjNS2_11VSMemHelperEEEvT0_T1_T2_T3_T4_T5_T6_T7_iNS1_7vsmem_tE,@"STO_CUDA_ENTRY STV_DEFAULT"
_ZN3cub18CUB_300001_SM_10006detail13unique_by_key28DeviceUniqueByKeySweepKernelINS2_10policy_hubIiiE10Policy1000EN6thrust24THRUST_300001_SM_1000_NS6detail15normal_iteratorINS8_10device_ptrIiEEEESD_SD_SD_PjNS0_13ScanTileStateIjLb1EEEN4cuda3std3__48equal_toIiEEjNS2_11VSMemHelperEEEvT0_T1_T2_T3_T4_T5_T6_T7_iNS1_7vsmem_tE:
.text._ZN3cub18CUB_300001_SM_10006detail13unique_by_key28DeviceUniqueByKeySweepKernelINS2_10policy_hubIiiE10Policy1000EN6thrust24THRUST_300001_SM_1000_NS6detail15normal_iteratorINS8_10device_ptrIiEEEESD_SD_SD_PjNS0_13ScanTileStateIjLb1EEEN4cuda3std3__48equal_toIiEEjNS2_11VSMemHelperEEEvT0_T1_T2_T3_T4_T5_T6_T7_iNS1_7vsmem_tE:
[----:B------:R-:W-:Y:S01]  /*0000*/  LDC R1, c[0x0][0x37c] ;  /* 0x0000df00ff017b82 */ /* 0x000fe20000000800 */
[----:B------:R-:W0:Y:S07]  /*0010*/  S2R R6, SR_CTAID.Y ;  /* 0x0000000000067919 */ /* 0x000e2e0000002600 */
[----:B------:R-:W0:Y:S01]  /*0020*/  S2UR UR5, SR_CTAID.X ;  /* 0x00000000000579c3 */ /* 0x000e220000002500 */
[----:B------:R-:W1:Y:S01]  /*0030*/  LDCU UR4, c[0x0][0x3b8] ;  /* 0x00007700ff0477ac */ /* 0x000e620008000800 */
[----:B------:R-:W2:Y:S06]  /*0040*/  LDCU.64 UR6, c[0x0][0x358] ;  /* 0x00006b00ff0677ac */ /* 0x000eac0008000a00 */
[----:B------:R-:W0:Y:S01]  /*0050*/  LDC R45, c[0x0][0x374] ;  /* 0x0000dd00ff2d7b82 */ /* 0x000e220000000800 */
[----:B-1----:R-:W-:Y:S01]  /*0060*/  UIADD3 UR4, UPT, UPT, UR4, -0x1, URZ ;  /* 0xffffffff04047890 */ /* 0x002fe2000fffe0ff */
[----:B0-----:R-:W-:-:S04]  /*0070*/  IMAD R45, R45, UR5, R6 ;  /* 0x000000052d2d7c24 */ /* 0x001fc8000f8e0206 */
[C---:B------:R-:W-:Y:S01]  /*0080*/  IMAD R4, R45.reuse, 0x1c00, RZ ;  /* 0x00001c002d047824 */ /* 0x040fe200078e02ff */
[----:B------:R-:W-:-:S13]  /*0090*/  ISETP.GE.AND P0, PT, R45, UR4, PT ;  /* 0x000000042d007c0c */ /* 0x000fda000bf06270 */
[----:B--2---:R-:W-:Y:S05]  /*00a0*/  @P0 BRA `(.L_x_3249) ;  /* 0x00000034008c0947 */ /* 0x004fea0003800000 */
[----:B------:R-:W-:-:S13]  /*00b0*/  ISETP.NE.AND P0, PT, R45, RZ, PT ;  /* 0x000000ff2d00720c */ /* 0x000fda0003f05270 */
[----:B------:R-:W-:Y:S05]  /*00c0*/  @P0 BRA `(.L_x_3250) ;  /* 0x0000001400480947 */ /* 0x000fea0003800000 */
[----:B------:R-:W0:Y:S01]  /*00d0*/  S2R R48, SR_TID.X ;  /* 0x0000000000307919 */ /* 0x000e220000002100 */
[----:B------:R-:W1:Y:S08]  /*00e0*/  LDC R7, c[0x0][0x374] ;  /* 0x0000dd00ff077b82 */ /* 0x000e700000000800 */
[----:B------:R-:W2:Y:S01]  /*00f0*/  LDC.64 R2, c[0x0][0x380] ;  /* 0x0000e000ff027b82 */ /* 0x000ea20000000a00 */
[----:B-1----:R-:W-:Y:S01]  /*0100*/  IMAD R7, R7, UR5, R6 ;  /* 0x0000000507077c24 */ /* 0x002fe2000f8e0206 */
[----:B0-----:R-:W-:-:S02]  /*0110*/  LOP3.LUT R0, R48, 0x1f, RZ, 0xc0, !PT ;  /* 0x0000001f30007812 */ /* 0x001fc400078ec0ff */
[----:B------:R-:W-:-:S05]  /*0120*/  LOP3.LUT R5, R48, 0x3e0, RZ, 0xc0, !PT ;  /* 0x000003e030057812 */ /* 0x000fca00078ec0ff */
[----:B------:R-:W-:Y:S01]  /*0130*/  IMAD R0, R5, 0xe, R0 ;  /* 0x0000000e05007824 */ /* 0x000fe200078e0200 */
[----:B------:R-:W0:Y:S03]  /*0140*/  S2UR UR5, SR_CgaCtaId ;  /* 0x00000000000579c3 */ /* 0x000e260000008800 */
[----:B------:R-:W-:-:S04]  /*0150*/  IMAD R7, R7, 0x1c00, R0 ;  /* 0x00001c0007077824 */ /* 0x000fc800078e0200 */
[C---:B--2---:R-:W-:Y:S01]  /*0160*/  IMAD.WIDE.U32 R2, R7.reuse, 0x4, R2 ;  /* 0x0000000407027825 */ /* 0x044fe200078e0002 */
[----:B------:R-:W1:Y:S04]  /*0170*/  LDC.64 R4, c[0x0][0x388] ;  /* 0x0000e200ff047b82 */ /* 0x000e680000000a00 */
        /* <DEDUP_REMOVED lines=14> */
[----:B------:R-:W-:Y:S01]  /*0260*/  SHF.R.U32.HI R47, RZ, 0x5, R48 ;  /* 0x00000005ff2f7819 */ /* 0x000fe20000011630 */
[----:B------:R-:W-:Y:S01]  /*0270*/  UMOV UR4, 0x400 ;  /* 0x0000040000047882 */ /* 0x000fe20000000000 */
[----:B------:R-:W1:Y:S01]  /*0280*/  S2R R0, SR_LANEID ;  /* 0x0000000000007919 */ /* 0x000e620000000000 */
[----:B0-----:R-:W-:Y:S01]  /*0290*/  ULEA UR4, UR5, UR4, 0x18 ;  /* 0x0000000405047291 */ /* 0x001fe2000f8ec0ff */
[----:B-1----:R-:W-:-:S04]  /*02a0*/  IMAD.WIDE.U32 R2, R7, 0x4, R4 ;  /* 0x0000000407027825 */ /* 0x002fc800078e0004 */
[----:B------:R-:W-:-:S05]  /*02b0*/  IMAD R20, R47, 0x1c0, R0 ;  /* 0x000001c02f147824 */ /* 0x000fca00078e0200 */
[----:B------:R-:W-:-:S05]  /*02c0*/  LEA R35, R20, UR4, 0x2 ;  /* 0x0000000414237c11 */ /* 0x000fca000f8e10ff */
[----:B------:R-:W-:Y:S01]  /*02d0*/  IMAD R4, R0, 0x34, R35 ;  /* 0x0000003400047824 */ /* 0x000fe200078e0223 */
[----:B--2---:R0:W-:Y:S04]  /*02e0*/  STS [R35], R6 ;  /* 0x0000000623007388 */ /* 0x0041e80000000800 */
[----:B---3--:R1:W-:Y:S04]  /*02f0*/  STS [R35+0x80], R8 ;  /* 0x0000800823007388 */ /* 0x0083e80000000800 */
[----:B----4-:R-:W-:Y:S04]  /*0300*/  STS [R35+0x100], R9 ;  /* 0x0001000923007388 */ /* 0x010fe80000000800 */
[----:B-----5:R2:W-:Y:S04]  /*0310*/  STS [R35+0x180], R10 ;  /* 0x0001800a23007388 */ /* 0x0205e80000000800 */
[----:B------:R-:W-:Y:S04]  /*0320*/  STS [R35+0x200], R11 ;  /* 0x0002000b23007388 */ /* 0x000fe80000000800 */
[----:B------:R3:W-:Y:S04]  /*0330*/  STS [R35+0x280], R12 ;  /* 0x0002800c23007388 */ /* 0x0007e80000000800 */
[----:B------:R-:W-:Y:S04]  /*0340*/  STS [R35+0x300], R13 ;  /* 0x0003000d23007388 */ /* 0x000fe80000000800 */
[----:B------:R4:W-:Y:S04]  /*0350*/  STS [R35+0x380], R14 ;  /* 0x0003800e23007388 */ /* 0x0009e80000000800 */
[----:B------:R-:W-:Y:S04]  /*0360*/  STS [R35+0x400], R15 ;  /* 0x0004000f23007388 */ /* 0x000fe80000000800 */
[----:B------:R5:W-:Y:S04]  /*0370*/  STS [R35+0x480], R16 ;  /* 0x0004801023007388 */ /* 0x000be80000000800 */
[----:B------:R-:W-:Y:S04]  /*0380*/  STS [R35+0x500], R17 ;  /* 0x0005001123007388 */ /* 0x000fe80000000800 */
[----:B------:R5:W-:Y:S04]  /*0390*/  STS [R35+0x580], R18 ;  /* 0x0005801223007388 */ /* 0x000be80000000800 */
[----:B------:R-:W-:Y:S04]  /*03a0*/  STS [R35+0x600], R19 ;  /* 0x0006001323007388 */ /* 0x000fe80000000800 */
[----:B------:R5:W-:Y:S01]  /*03b0*/  STS [R35+0x680], R34 ;  /* 0x0006802223007388 */ /* 0x000be20000000800 */
[----:B------:R-:W-:-:S03]  /*03c0*/  NOP ;  /* 0x0000000000007918 */ /* 0x000fc60000000000 */
[----:B------:R-:W5:Y:S04]  /*03d0*/  LDS.64 R20, [R4] ;  /* 0x0000000004147984 */ /* 0x000f680000000a00 */
[----:B------:R-:W5:Y:S04]  /*03e0*/  LDS.64 R22, [R4+0x8] ;  /* 0x0000080004167984 */ /* 0x000f680000000a00 */
[----:B------:R-:W5:Y:S04]  /*03f0*/  LDS.64 R32, [R4+0x10] ;  /* 0x0000100004207984 */ /* 0x000f680000000a00 */
[----:B------:R-:W-:Y:S04]  /*0400*/  LDS.64 R30, [R4+0x18] ;  /* 0x00001800041e7984 */ /* 0x000fe80000000a00 */
[----:B------:R-:W-:Y:S04]  /*0410*/  LDS.64 R28, [R4+0x20] ;  /* 0x00002000041c7984 */ /* 0x000fe80000000a00 */
        /* <DEDUP_REMOVED lines=8> */
[----:B-----5:R-:W5:Y:S04]  /*04a0*/  LDG.E R16, desc[UR6][R2.64+0x280] ;  /* 0x0002800602107981 */ /* 0x020f68000c1e1900 */
        /* <DEDUP_REMOVED lines=8> */
[----:B------:R-:W-:Y:S01]  /*0530*/  ISETP.NE.AND P2, PT, R48, RZ, PT ;  /* 0x000000ff3000720c */ /* 0x000fe20003f45270 */
[----:B------:R-:W-:Y:S01]  /*0540*/  BSSY.RECONVERGENT B0, `(.L_x_3251) ;  /* 0x00000de000007945 */ /* 0x000fe20003800200 */
[----:B------:R-:W-:-:S02]  /*0550*/  ISETP.NE.AND P6, PT, R20, R21, PT ;  /* 0x000000151400720c */ /* 0x000fc40003fc5270 */
[----:B------:R-:W-:Y:S02]  /*0560*/  ISETP.NE.AND P1, PT, R21, R22, PT ;  /* 0x000000161500720c */ /* 0x000fe40003f25270 */
[----:B------:R-:W-:Y:S02]  /*0570*/  ISETP.NE.AND P5, PT, R22, R23, PT ;  /* 0x000000171600720c */ /* 0x000fe40003fa5270 */
[----:B------:R-:W-:Y:S02]  /*0580*/  ISETP.NE.AND P3, PT, R0, RZ, PT ;  /* 0x000000ff0000720c */ /* 0x000fe40003f65270 */
[----:B------:R-:W-:Y:S02]  /*0590*/  ISETP.NE.AND P4, PT, R23, R32, PT ;  /* 0x000000201700720c */ /* 0x000fe40003f85270 */
[----:B------:R-:W-:Y:S01]  /*05a0*/  LOP3.LUT R50, R50, 0xffffff7f, RZ, 0xc0, !PT ;  /* 0xffffff7f32327812 */ /* 0x000fe200078ec0ff */
[----:B------:R0:W-:Y:S04]  /*05b0*/  STS [R35], R6 ;  /* 0x0000000623007388 */ /* 0x0001e80000000800 */
[----:B------:R-:W-:Y:S04]  /*05c0*/  STS [R35+0x80], R8 ;  /* 0x0000800823007388 */ /* 0x000fe80000000800 */
[----:B--2---:R-:W-:Y:S01]  /*05d0*/  STS [R35+0x100], R10 ;  /* 0x0001000a23007388 */ /* 0x004fe20000000800 */
[----:B0-----:R-:W-:-:S03]  /*05e0*/  LEA R6, R48, UR4, 0x2 ;  /* 0x0000000430067c11 */ /* 0x001fc6000f8e10ff */
[----:B---3--:R-:W-:Y:S04]  /*05f0*/  STS [R35+0x180], R12 ;  /* 0x0001800c23007388 */ /* 0x008fe80000000800 */
[----:B----4-:R-:W-:Y:S04]  /*0600*/  STS [R35+0x200], R14 ;  /* 0x0002000e23007388 */ /* 0x010fe80000000800 */
[----:B-----5:R-:W-:Y:S04]  /*0610*/  STS [R35+0x280], R16 ;  /* 0x0002801023007388 */ /* 0x020fe80000000800 */
[----:B------:R-:W-:Y:S04]  /*0620*/  STS [R35+0x300], R18 ;  /* 0x0003001223007388 */ /* 0x000fe80000000800 */
[----:B------:R0:W-:Y:S04]  /*0630*/  STS [R35+0x380], R34 ;  /* 0x0003802223007388 */ /* 0x0001e80000000800 */
[----:B------:R-:W-:Y:S04]  /*0640*/  STS [R35+0x400], R36 ;  /* 0x0004002423007388 */ /* 0x000fe80000000800 */
[----:B------:R-:W-:Y:S01]  /*0650*/  STS [R35+0x480], R38 ;  /* 0x0004802623007388 */ /* 0x000fe20000000800 */
[----:B0-----:R-:W-:-:S03]  /*0660*/  IMAD.MOV.U32 R34, RZ, RZ, 0x1 ;  /* 0x00000001ff227424 */ /* 0x001fc600078e00ff */
        /* <DEDUP_REMOVED lines=12> */
[----:B------:R-:W-:Y:S01]  /*0730*/  BAR.SYNC.DEFER_BLOCKING 0x0 ;  /* 0x0000000000007b1d */ /* 0x000fe20000010000 */
[----:B0-----:R-:W-:-:S05]  /*0740*/  SEL R4, RZ, 0x1, !P5 ;  /* 0x00000001ff047807 */ /* 0x001fca0006800000 */
[----:B------:R-:W-:Y:S02]  /*0750*/  STS [R6+0x870], R25 ;  /* 0x0008701906007388 */ /* 0x000fe40000000800 */
[----:B------:R-:W-:Y:S06]  /*0760*/  BAR.SYNC.DEFER_BLOCKING 0x0 ;  /* 0x0000000000007b1d */ /* 0x000fec0000010000 */
[----:B------:R-:W0:Y:S02]  /*0770*/  @P2 LDS R5, [R6+0x86c] ;  /* 0x00086c0006052984 */ /* 0x000e240000000800 */
[----:B------:R-:W-:Y:S01]  /*0780*/  BAR.SYNC.DEFER_BLOCKING 0x0 ;  /* 0x0000000000007b1d */ /* 0x000fe20000010000 */
[----:B0-----:R-:W-:-:S02]  /*0790*/  @P2 ISETP.NE.AND P0, PT, R5, R20, PT ;  /* 0x000000140500220c */ /* 0x001fc40003f05270 */
[----:B------:R-:W-:Y:S02]  /*07a0*/  SEL R5, RZ, 0x1, !P6 ;  /* 0x00000001ff057807 */ /* 0x000fe40007000000 */
[----:B------:R-:W-:Y:S02]  /*07b0*/  @P2 SEL R34, RZ, 0x1, !P0 ;  /* 0x00000001ff222807 */ /* 0x000fe40004000000 */
[----:B------:R-:W-:Y:S02]  /*07c0*/  ISETP.NE.AND P0, PT, R23, R32, PT ;  /* 0x000000201700720c */ /* 0x000fe40003f05270 */
[----:B------:R-:W-:Y:S01]  /*07d0*/  ISETP.NE.AND P2, PT, R47, 0xf, PT ;  /* 0x0000000f2f00780c */ /* 0x000fe20003f45270 */
[----:B------:R-:W-:-:S04]  /*07e0*/  IMAD.IADD R5, R5, 0x1, R34 ;  /* 0x0000000105057824 */ /* 0x000fc800078e0222 */
[----:B------:R-:W-:Y:S02]  /*07f0*/  VIADD R35, R5, 0x1 ;  /* 0x0000000105237836 */ /* 0x000fe40000000000 */
[----:B------:R-:W-:Y:S01]  /*0800*/  @!P1 IMAD.MOV R35, RZ, RZ, R5 ;  /* 0x000000ffff239224 */ /* 0x000fe200078e0205 */
[----:B------:R-:W-:-:S03]  /*0810*/  ISETP.NE.AND P1, PT, R32, R33, PT ;  /* 0x000000212000720c */ /* 0x000fc60003f25270 */
[----:B------:R-:W-:-:S04]  /*0820*/  IMAD.IADD R4, R4, 0x1, R35 ;  /* 0x0000000104047824 */ /* 0x000fc800078e0223 */
[----:B------:R-:W-:Y:S02]  /*0830*/  VIADD R36, R4, 0x1 ;  /* 0x0000000104247836 */ /* 0x000fe40000000000 */
[----:B------:R-:W-:Y:S01]  /*0840*/  @!P0 IMAD.MOV R36, RZ, RZ, R4 ;  /* 0x000000ffff248224 */ /* 0x000fe200078e0204 */
[----:B------:R-:W-:-:S03]  /*0850*/  ISETP.NE.AND P0, PT, R33, R30, PT ;  /* 0x0000001e2100720c */ /* 0x000fc60003f05270 */
[----:B------:R-:W-:Y:S02]  /*0860*/  VIADD R37, R36, 0x1 ;  /* 0x0000000124257836 */ /* 0x000fe40000000000 */
[----:B------:R-:W-:Y:S01]  /*0870*/  @!P1 IMAD.MOV R37, RZ, RZ, R36 ;  /* 0x000000ffff259224 */ /* 0x000fe200078e0224 */
[----:B------:R-:W-:-:S03]  /*0880*/  ISETP.NE.AND P1, PT, R30, R31, PT ;  /* 0x0000001f1e00720c */ /* 0x000fc60003f25270 */
[----:B------:R-:W-:-:S04]  /*0890*/  VIADD R38, R37, 0x1 ;  /* 0x0000000125267836 */ /* 0x000fc80000000000 */
        /* <DEDUP_REMOVED lines=18> */
[----:B------:R-:W-:-:S04]  /*09c0*/  @!P0 IMAD.MOV R44, RZ, RZ, R43 ;  /* 0x000000ffff2c8224 */ /* 0x000fc800078e022b */
[----:B------:R-:W-:Y:S02]  /*09d0*/  VIADD R45, R44, 0x1 ;  /* 0x000000012c2d7836 */ /* 0x000fe40000000000 */
[----:B------:R-:W-:Y:S01]  /*09e0*/  @!P1 IMAD.MOV R45, RZ, RZ, R44 ;  /* 0x000000ffff2d9224 */ /* 0x000fe200078e022c */
[----:B------:R-:W-:-:S04]  /*09f0*/  ISETP.NE.AND P1, PT, R0, 0x1f, PT ;  /* 0x0000001f0000780c */ /* 0x000fc80003f25270 */
[----:B------:R-:W0:Y:S09]  /*0a00*/  SHFL.UP P0, R4, R45, 0x1, RZ ;  /* 0x042000002d047989 */ /* 0x000e3200000000ff */
[----:B------:R-:W-:Y:S01]  /*0a10*/  @!P1 LEA R51, R47, UR4, 0x2 ;  /* 0x000000042f339c11 */ /* 0x000fe2000f8e10ff */
        /* <DEDUP_REMOVED lines=11> */
[----:B------:R-:W-:Y:S01]  /*0ad0*/  @!P1 STS [R51], R46 ;  /* 0x0000002e33009388 */ /* 0x000fe20000000800 */
[----:B------:R-:W-:Y:S01]  /*0ae0*/  BAR.SYNC.DEFER_BLOCKING 0x0 ;  /* 0x0000000000007b1d */ /* 0x000fe20000010000 */
[----:B------:R-:W-:Y:S02]  /*0af0*/  ISETP.NE.AND P1, PT, R48, RZ, PT ;  /* 0x000000ff3000720c */ /* 0x000fe40003f25270 */
[----:B------:R-:W-:Y:S02]  /*0b00*/  SEL R0, R45, RZ, P3 ;  /* 0x000000ff2d007207 */ /* 0x000fe40001800000 */
[----:B------:R-:W-:Y:S01]  /*0b10*/  ISETP.NE.AND P3, PT, R22, R23, PT ;  /* 0x000000171600720c */ /* 0x000fe20003f65270 */
[----:B------:R-:W0:Y:S02]  /*0b20*/  LDS.128 R4, [UR4] ;  /* 0x00000004ff047984 */ /* 0x000e240008000c00 */
[----:B0-----:R-:W-:-:S04]  /*0b30*/  IMAD.IADD R5, R4, 0x1, R5 ;  /* 0x0000000104057824 */ /* 0x001fc800078e0205 */
[----:B------:R-:W-:Y:S01]  /*0b40*/  IMAD.IADD R6, R6, 0x1, R5 ;  /* 0x0000000106067824 */ /* 0x000fe200078e0205 */
[----:B------:R-:W-:Y:S02]  /*0b50*/  SEL R4, R5, R4, !P0 ;  /* 0x0000000405047207 */ /* 0x000fe40004000000 */
[----:B------:R-:W-:Y:S01]  /*0b60*/  ISETP.NE.AND P0, PT, R47, 0x3, PT ;  /* 0x000000032f00780c */ /* 0x000fe20003f05270 */
[----:B------:R-:W-:-:S03]  /*0b70*/  IMAD.IADD R52, R7, 0x1, R6 ;  /* 0x0000000107347824 */ /* 0x000fc600078e0206 */
[----:B------:R-:W-:Y:S02]  /*0b80*/  SEL R49, R6, R4, !P0 ;  /* 0x0000000406317207 */ /* 0x000fe40004000000 */
[----:B------:R-:W0:Y:S01]  /*0b90*/  LDS.128 R4, [UR4+0x10] ;  /* 0x00001004ff047984 */ /* 0x000e220008000c00 */
[----:B------:R-:W-:-:S04]  /*0ba0*/  ISETP.NE.AND P0, PT, R47, 0x4, PT ;  /* 0x000000042f00780c */ /* 0x000fc80003f05270 */
[C---:B------:R-:W-:Y:S02]  /*0bb0*/  SEL R49, R52.reuse, R49, !P0 ;  /* 0x0000003134317207 */ /* 0x040fe40004000000 */
[----:B------:R-:W-:Y:S01]  /*0bc0*/  ISETP.NE.AND P0, PT, R47, 0x5, PT ;  /* 0x000000052f00780c */ /* 0x000fe20003f05270 */
[----:B0-----:R-:W-:-:S04]  /*0bd0*/  IMAD.IADD R4, R52, 0x1, R4 ;  /* 0x0000000134047824 */ /* 0x001fc800078e0204 */
[----:B------:R-:W-:Y:S01]  /*0be0*/  IMAD.IADD R5, R5, 0x1, R4 ;  /* 0x0000000105057824 */ /* 0x000fe200078e0204 */
[----:B------:R-:W-:Y:S02]  /*0bf0*/  SEL R49, R4, R49, !P0 ;  /* 0x0000003104317207 */ /* 0x000fe40004000000 */
[----:B------:R-:W-:Y:S01]  /*0c00*/  ISETP.NE.AND P0, PT, R47, 0x6, PT ;  /* 0x000000062f00780c */ /* 0x000fe20003f05270 */
[----:B------:R-:W-:-:S03]  /*0c10*/  IMAD.IADD R6, R6, 0x1, R5 ;  /* 0x0000000106067824 */ /* 0x000fc600078e0205 */
[----:B------:R-:W-:Y:S01]  /*0c20*/  SEL R49, R5, R49, !P0 ;  /* 0x0000003105317207 */ /* 0x000fe20004000000 */
[----:B------:R-:W-:Y:S01]  /*0c30*/  IMAD.IADD R51, R7, 0x1, R6 ;  /* 0x0000000107337824 */ /* 0x000fe200078e0206 */
[----:B------:R-:W-:-:S04]  /*0c40*/  ISETP.NE.AND P0, PT, R47, 0x7, PT ;  /* 0x000000072f00780c */ /* 0x000fc80003f05270 */
[----:B------:R-:W-:Y:S02]  /*0c50*/  SEL R49, R6, R49, !P0 ;  /* 0x0000003106317207 */ /* 0x000fe40004000000 */
[----:B------:R-:W0:Y:S01]  /*0c60*/  LDS.128 R4, [UR4+0x20] ;  /* 0x00002004ff047984 */ /* 0x000e220008000c00 */
[----:B------:R-:W-:-:S04]  /*0c70*/  ISETP.NE.AND P0, PT, R47, 0x8, PT ;  /* 0x000000082f00780c */ /* 0x000fc80003f05270 */
[----:B------:R-:W-:Y:S02]  /*0c80*/  SEL R49, R51, R49, !P0 ;  /* 0x0000003133317207 */ /* 0x000fe40004000000 */
        /* <DEDUP_REMOVED lines=21> */
[----:B------:R-:W0:Y:S01]  /*0de0*/  @!P1 LDC.64 R4, c[0x0][0x3a8] ;  /* 0x0000ea00ff049b82 */ /* 0x000e220000000a00 */
[----:B------:R-:W-:Y:S02]  /*0df0*/  ISETP.GE.U32.AND P0, PT, R48, 0x20, PT ;  /* 0x000000203000780c */ /* 0x000fe40003f06070 */
[----:B------:R-:W-:Y:S01]  /*0e00*/  SEL R49, R6, R49, !P2 ;  /* 0x0000003106317207 */ /* 0x000fe20005000000 */
[----:B------:R-:W-:Y:S01]  /*0e10*/  @!P1 IMAD.MOV.U32 R6, RZ, RZ, 0x65 ;  /* 0x00000065ff069424 */ /* 0x000fe200078e00ff */
[----:B------:R-:W-:Y:S02]  /*0e20*/  ISETP.NE.AND P2, PT, R21, R22, PT ;  /* 0x000000161500720c */ /* 0x000fe40003f45270 */
[----:B------:R-:W-:Y:S02]  /*0e30*/  SEL R49, R49, RZ, P0 ;  /* 0x000000ff31317207 */ /* 0x000fe40000000000 */
[----:B------:R-:W-:-:S03]  /*0e40*/  ISETP.NE.AND P0, PT, R20, R21, PT ;  /* 0x000000151400720c */ /* 0x000fc60003f05270 */
[----:B------:R-:W-:-:S05]  /*0e50*/  IMAD.IADD R0, R49, 0x1, R0 ;  /* 0x0000000131007824 */ /* 0x000fca00078e0200 */
[----:B------:R-:W-:-:S05]  /*0e60*/  LEA R45, R0, UR4, 0x2 ;  /* 0x00000004002d7c11 */ /* 0x000fca000f8e10ff */
[--C-:B------:R-:W-:Y:S01]  /*0e70*/  IMAD R0, R35, 0x4, R45.reuse ;  /* 0x0000000423007824 */ /* 0x100fe200078e022d */
[----:B0-----:R0:W-:Y:S01]  /*0e80*/  @!P1 ST.E.64.STRONG.GPU desc[UR6][R4.64+0x100], R6 ;  /* 0x0001000604009985 */ /* 0x0011e2000c10fb06 */
[C---:B------:R-:W-:Y:S01]  /*0e90*/  ISETP.NE.AND P1, PT, R34.reuse, RZ, PT ;  /* 0x000000ff2200720c */ /* 0x040fe20003f25270 */
[--C-:B------:R-:W-:Y:S01]  /*0ea0*/  IMAD R34, R34, 0x4, R45.reuse ;  /* 0x0000000422227824 */ /* 0x100fe200078e022d */
[----:B------:R-:W-:Y:S01]  /*0eb0*/  BAR.SYNC.DEFER_BLOCKING 0x0 ;  /* 0x0000000000007b1d */ /* 0x000fe20000010000 */
[----:B------:R-:W-:Y:S02]  /*0ec0*/  VIADD R35, R0, 0x4 ;  /* 0x0000000400237836 */ /* 0x000fe40000000000 */
[----:B------:R-:W-:Y:S01]  /*0ed0*/  @!P5 IMAD.MOV R35, RZ, RZ, R0 ;  /* 0x000000ffff23d224 */ /* 0x000fe200078e0200 */
[----:B------:R-:W-:Y:S01]  /*0ee0*/  ISETP.NE.AND P5, PT, R32, R33, PT ;  /* 0x000000212000720c */ /* 0x000fe20003fa5270 */
[----:B------:R-:W-:Y:S02]  /*0ef0*/  VIADD R47, R34, 0x4 ;  /* 0x00000004222f7836 */ /* 0x000fe40000000000 */
[----:B------:R-:W-:Y:S01]  /*0f00*/  @!P6 IMAD.MOV R47, RZ, RZ, R34 ;  /* 0x000000ffff2fe224 */ /* 0x000fe200078e0222 */
[----:B------:R-:W-:Y:S01]  /*0f10*/  ISETP.NE.AND P6, PT, R33, R30, PT ;  /* 0x0000001e2100720c */ /* 0x000fe20003fc5270 */
[----:B------:R-:W-:-:S02]  /*0f20*/  IMAD R36, R36, 0x4, R45 ;  /* 0x0000000424247824 */ /* 0x000fc400078e022d */
[--C-:B------:R-:W-:Y:S02]  /*0f30*/  IMAD R37, R37, 0x4, R45.reuse ;  /* 0x0000000425257824 */ /* 0x100fe400078e022d */
[--C-:B------:R-:W-:Y:S02]  /*0f40*/  IMAD R38, R38, 0x4, R45.reuse ;  /* 0x0000000426267824 */ /* 0x100fe400078e022d */
[--C-:B------:R-:W-:Y:S02]  /*0f50*/  IMAD R39, R39, 0x4, R45.reuse ;  /* 0x0000000427277824 */ /* 0x100fe400078e022d */
[--C-:B------:R-:W-:Y:S02]  /*0f60*/  IMAD R40, R40, 0x4, R45.reuse ;  /* 0x0000000428287824 */ /* 0x100fe400078e022d */
[--C-:B------:R-:W-:Y:S02]  /*0f70*/  IMAD R41, R41, 0x4, R45.reuse ;  /* 0x0000000429297824 */ /* 0x100fe400078e022d */
[----:B------:R-:W-:Y:S01]  /*0f80*/  @P6 LOP3.LUT R50, R50, 0x80, RZ, 0xfc, !PT ;  /* 0x0000008032326812 */ /* 0x000fe200078efcff */
[--C-:B------:R-:W-:Y:S01]  /*0f90*/  IMAD R42, R42, 0x4, R45.reuse ;  /* 0x000000042a2a7824 */ /* 0x100fe200078e022d */
[----:B------:R0:W-:Y:S02]  /*0fa0*/  @P1 STS [R45], R20 ;  /* 0x000000142d001388 */ /* 0x0001e40000000800 */
[----:B------:R-:W-:Y:S01]  /*0fb0*/  LOP3.LUT R50, R50, 0xffffffbf, RZ, 0xc0, !PT ;  /* 0xffffffbf32327812 */ /* 0x000fe200078ec0ff */
[--C-:B------:R-:W-:Y:S01]  /*0fc0*/  IMAD R43, R43, 0x4, R45.reuse ;  /* 0x000000042b2b7824 */ /* 0x100fe200078e022d */
[----:B------:R0:W-:Y:S01]  /*0fd0*/  @P0 STS [R34], R21 ;  /* 0x0000001522000388 */ /* 0x0001e20000000800 */
[----:B------:R-:W-:-:S03]  /*0fe0*/  IMAD R44, R44, 0x4, R45 ;  /* 0x000000042c2c7824 */ /* 0x000fc600078e022d */
[----:B------:R0:W-:Y:S04]  /*0ff0*/  @P2 STS [R47], R22 ;  /* 0x000000162f002388 */ /* 0x0001e80000000800 */
[----:B------:R0:W-:Y:S04]  /*1000*/  @P3 STS [R0], R23 ;  /* 0x0000001700003388 */ /* 0x0001e80000000800 */
[----:B------:R0:W-:Y:S04]  /*1010*/  @P4 STS [R35], R32 ;  /* 0x0000002023004388 */ /* 0x0001e80000000800 */
[----:B------:R0:W-:Y:S04]  /*1020*/  @P5 STS [R36], R33 ;  /* 0x0000002124005388 */ /* 0x0001e80000000800 */
[----:B------:R0:W-:Y:S01]  /*1030*/  @P6 STS [R37], R30 ;  /* 0x0000001e25006388 */ /* 0x0001e20000000800 */
[----:B------:R-:W-:-:S13]  /*1040*/  ISETP.NE.AND P6, PT, R30, R31, PT ;  /* 0x0000001f1e00720c */ /* 0x000fda0003fc5270 */
[----:B------:R-:W-:Y:S01]  /*1050*/  @P6 LOP3.LUT R50, R50, 0x40, RZ, 0xfc, !PT ;  /* 0x0000004032326812 */ /* 0x000fe200078efcff */
[----:B------:R0:W-:Y:S01]  /*1060*/  @P6 STS [R38], R31 ;  /* 0x0000001f26006388 */ /* 0x0001e20000000800 */
[----:B------:R-:W-:Y:S02]  /*1070*/  ISETP.NE.AND P6, PT, R31, R28, PT ;  /* 0x0000001c1f00720c */ /* 0x000fe40003fc5270 */
[----:B------:R-:W-:-:S11]  /*1080*/  LOP3.LUT R50, R50, 0xffffffdf, RZ, 0xc0, !PT ;  /* 0xffffffdf32327812 */ /* 0x000fd600078ec0ff */
        /* <DEDUP_REMOVED lines=22> */
[----:B------:R-:W-:Y:S01]  /*11f0*/  BAR.SYNC.DEFER_BLOCKING 0x0 ;  /* 0x0000000000007b1d */ /* 0x000fe20000010000 */
[----:B------:R-:W-:-:S13]  /*1200*/  ISETP.GE.AND P6, PT, R48, R7, PT ;  /* 0x000000073000720c */ /* 0x000fda0003fc6270 */
[----:B0-----:R-:W-:Y:S05]  /*1210*/  @P6 BRA `(.L_x_3252) ;  /* 0x0000000000406947 */ /* 0x001fea0003800000 */
[----:B------:R-:W0:Y:S01]  /*1220*/  LDC.64 R4, c[0x0][0x390] ;  /* 0x0000e400ff047b82 */ /* 0x000e220000000a00 */
[C---:B------:R-:W-:Y:S01]  /*1230*/  LEA R6, R48.reuse, UR4, 0x2 ;  /* 0x0000000430067c11 */ /* 0x040fe2000f8e10ff */
[----:B------:R-:W-:Y:S02]  /*1240*/  IMAD.MOV.U32 R20, RZ, RZ, R48 ;  /* 0x000000ffff147224 */ /* 0x000fe400078e0030 */
[----:B0-----:R-:W-:-:S04]  /*1250*/  IMAD.WIDE.U32 R4, R48, 0x4, R4 ;  /* 0x0000000430047825 */ /* 0x001fc800078e0004 */
[----:B------:R-:W-:Y:S02]  /*1260*/  IMAD.MOV.U32 R22, RZ, RZ, R4 ;  /* 0x000000ffff167224 */ /* 0x000fe400078e0004 */
[----:B------:R-:W-:-:S07]  /*1270*/  IMAD.MOV.U32 R23, RZ, RZ, R5 ;  /* 0x000000ffff177224 */ /* 0x000fce00078e0005 */
.L_x_3253:
        /* <DEDUP_REMOVED lines=10> */
.L_x_3252:
[----:B------:R-:W-:Y:S05]  /*1320*/  BSYNC.RECONVERGENT B0 ;  /* 0x0000000000007941 */ /* 0x000fea0003800200 */
.L_x_3251:
[----:B------:R-:W-:Y:S08]  /*1330*/  BAR.SYNC.DEFER_BLOCKING 0x0 ;  /* 0x0000000000007b1d */ /* 0x000ff00000010000 */
[----:B------:R-:W-:Y:S01]  /*1340*/  BAR.SYNC.DEFER_BLOCKING 0x0 ;  /* 0x0000000000007b1d */ /* 0x000fe20000010000 */
[----:B------:R-:W-:-:S04]  /*1350*/  LOP3.LUT P6, RZ, R50, 0x1, RZ, 0xc0, !PT ;  /* 0x0000000132ff7812 */ /* 0x000fc800078cc0ff */
[----:B0-----:R-:W-:Y:S01]  /*1360*/  P2R R4, PR, RZ, 0x40 ;  /* 0x00000040ff047803 */ /* 0x001fe20000000000 */
[----:B------:R-:W-:Y:S01]  /*1370*/  BSSY.RECONVERGENT B0, `(.L_x_3254) ;  /* 0x0000025000007945 */ /* 0x000fe20003800200 */
[C---:B------:R-:W-:Y:S01]  /*1380*/  LOP3.LUT P6, RZ, R50.reuse, 0x80, RZ, 0xc0, !PT ;  /* 0x0000008032ff7812 */ /* 0x040fe200078cc0ff */
[----:B------:R0:W-:Y:S01]  /*1390*/  @P1 STS [R45], R2 ;  /* 0x000000022d001388 */ /* 0x0001e20000000800 */
[----:B------:R-:W-:-:S03]  /*13a0*/  LOP3.LUT P1, RZ, R50, 0x2, RZ, 0xc0, !PT ;  /* 0x0000000232ff7812 */ /* 0x000fc6000782c0ff */
        /* <DEDUP_REMOVED lines=11> */
[----:B------:R-:W-:-:S03]  /*1460*/  ISETP.NE.AND P6, PT, R4, RZ, PT ;  /* 0x000000ff0400720c */ /* 0x000fc60003fc5270 */
[----:B------:R0:W-:Y:S01]  /*1470*/  @P0 STS [R38], R13 ;  /* 0x0000000d26000388 */ /* 0x0001e20000000800 */
[----:B------:R-:W-:-:S05]  /*1480*/  ISETP.GE.AND P0, PT, R48, R7, PT ;  /* 0x000000073000720c */ /* 0x000fca0003f06270 */
        /* <DEDUP_REMOVED lines=11> */
.L_x_3256:
        /* <DEDUP_REMOVED lines=8> */
.L_x_3255:
[----:B------:R-:W-:Y:S05]  /*15c0*/  BSYNC.RECONVERGENT B0 ;  /* 0x0000000000007941 */ /* 0x000fea0003800200 */
.L_x_3254:
[----:B------:R-:W-:Y:S06]  /*15d0*/  BAR.SYNC.DEFER_BLOCKING 0x0 ;  /* 0x0000000000007b1d */ /* 0x000fec0000010000 */
[----:B------:R-:W-:Y:S05]  /*15e0*/  EXIT ;  /* 0x000000000000794d */ /* 0x000fea0003800000 */
.L_x_3250:
        /* <DEDUP_REMOVED lines=8> */
[----:B------:R-:W-:Y:S02]  /*1670*/  IMAD.X R0, RZ, RZ, RZ, P0 ;  /* 0x000000ffff007224 */ /* 0x000fe400000e06ff */
        /* <DEDUP_REMOVED lines=27> */
[----:B----4-:R-:W-:Y:S04]  /*1830*/  STS [R43], R0 ;  /* 0x000000002b007388 */ /* 0x010fe80000000800 */
[----:B-----5:R-:W-:Y:S04]  /*1840*/  STS [R43+0x80], R5 ;  /* 0x000080052b007388 */ /* 0x020fe80000000800 */
[----:B------:R-:W-:Y:S04]  /*1850*/  STS [R43+0x100], R6 ;  /* 0x000100062b007388 */ /* 0x000fe80000000800 */
[----:B------:R0:W-:Y:S04]  /*1860*/  STS [R43+0x180], R7 ;  /* 0x000180072b007388 */ /* 0x0001e80000000800 */
[----:B------:R1:W-:Y:S04]  /*1870*/  STS [R43+0x200], R8 ;  /* 0x000200082b007388 */ /* 0x0003e80000000800 */
[----:B------:R2:W-:Y:S01]  /*1880*/  STS [R43+0x280], R9 ;  /* 0x000280092b007388 */ /* 0x0005e20000000800 */
[----:B0-----:R-:W0:Y:S03]  /*1890*/  LDC.64 R6, c[0x0][0x380] ;  /* 0x0000e000ff067b82 */ /* 0x001e260000000a00 */
[----:B------:R3:W-:Y:S04]  /*18a0*/  STS [R43+0x300], R10 ;  /* 0x0003000a2b007388 */ /* 0x0007e80000000800 */
[----:B------:R4:W-:Y:S04]  /*18b0*/  STS [R43+0x380], R11 ;  /* 0x0003800b2b007388 */ /* 0x0009e80000000800 */
[----:B------:R5:W-:Y:S04]  /*18c0*/  STS [R43+0x400], R12 ;  /* 0x0004000c2b007388 */ /* 0x000be80000000800 */
[----:B------:R5:W-:Y:S04]  /*18d0*/  STS [R43+0x480], R13 ;  /* 0x0004800d2b007388 */ /* 0x000be80000000800 */
[----:B------:R5:W-:Y:S04]  /*18e0*/  STS [R43+0x500], R14 ;  /* 0x0005000e2b007388 */ /* 0x000be80000000800 */
[----:B------:R5:W-:Y:S04]  /*18f0*/  STS [R43+0x580], R15 ;  /* 0x0005800f2b007388 */ /* 0x000be80000000800 */
[----:B------:R-:W-:Y:S04]  /*1900*/  STS [R43+0x600], R16 ;  /* 0x000600102b007388 */ /* 0x000fe80000000800 */
[----:B------:R-:W-:Y:S01]  /*1910*/  STS [R43+0x680], R17 ;  /* 0x000680112b007388 */ /* 0x000fe20000000800 */
[----:B------:R-:W-:-:S03]  /*1920*/  NOP ;  /* 0x0000000000007918 */ /* 0x000fc60000000000 */
[----:B------:R-:W0:Y:S04]  /*1930*/  LDS.64 R36, [R46] ;  /* 0x000000002e247984 */ /* 0x000e280000000a00 */
[----:B------:R-:W-:Y:S04]  /*1940*/  LDS.64 R34, [R46+0x8] ;  /* 0x000008002e227984 */ /* 0x000fe80000000a00 */
[----:B------:R-:W-:Y:S04]  /*1950*/  LDS.64 R32, [R46+0x10] ;  /* 0x000010002e207984 */ /* 0x000fe80000000a00 */
[----:B------:R-:W-:Y:S04]  /*1960*/  LDS.64 R30, [R46+0x18] ;  /* 0x000018002e1e7984 */ /* 0x000fe80000000a00 */
[----:B------:R-:W-:Y:S04]  /*1970*/  LDS.64 R28, [R46+0x20] ;  /* 0x000020002e1c7984 */ /* 0x000fe80000000a00 */
[----:B------:R-:W-:Y:S04]  /*1980*/  LDS.64 R26, [R46+0x28] ;  /* 0x000028002e1a7984 */ /* 0x000fe80000000a00 */
[----:B------:R-:W0:Y:S01]  /*1990*/  LDS.64 R24, [R46+0x30] ;  /* 0x000030002e187984 */ /* 0x000e220000000a00 */
[----:B------:R-:W-:Y:S06]  /*19a0*/  BAR.SYNC.DEFER_BLOCKING 0x0 ;  /* 0x0000000000007b1d */ /* 0x000fec0000010000 */
[----:B------:R-:W5:Y:S04]  /*19b0*/  LDG.E R0, desc[UR6][R2.64] ;  /* 0x0000000602007981 */ /* 0x000f68000c1e1900 */
[----:B------:R-:W5:Y:S04]  /*19c0*/  LDG.E R5, desc[UR6][R2.64+0x80] ;  /* 0x0000800602057981 */ /* 0x000f68000c1e1900 */
        /* <DEDUP_REMOVED lines=11> */
[----:B------:R1:W5:Y:S02]  /*1a80*/  LDG.E R42, desc[UR6][R2.64+0x680] ;  /* 0x00068006022a7981 */ /* 0x000364000c1e1900 */
[----:B-1----:R-:W-:-:S02]  /*1a90*/  VIADD R3, R4, 0xffffffff ;  /* 0xffffffff04037836 */ /* 0x002fc40000000000 */
[----:B------:R-:W-:Y:S04]  /*1aa0*/  STS [R43], R0 ;  /* 0x000000002b007388 */ /* 0x000fe80000000800 */
[----:B------:R0:W-:Y:S04]  /*1ab0*/  STS [R43+0x80], R5 ;  /* 0x000080052b007388 */ /* 0x0001e80000000800 */
[----:B------:R-:W-:Y:S04]  /*1ac0*/  STS [R43+0x100], R8 ;  /* 0x000100082b007388 */ /* 0x000fe80000000800 */
[----:B--2---:R-:W-:Y:S01]  /*1ad0*/  STS [R43+0x180], R9 ;  /* 0x000180092b007388 */ /* 0x004fe20000000800 */
[----:B0-----:R-:W-:-:S03]  /*1ae0*/  IMAD.WIDE.U32 R4, R3, 0x4, R6 ;  /* 0x0000000403047825 */ /* 0x001fc600078e0006 */
[----:B---3--:R-:W-:Y:S04]  /*1af0*/  STS [R43+0x200], R10 ;  /* 0x0002000a2b007388 */ /* 0x008fe80000000800 */
        /* <DEDUP_REMOVED lines=18> */
[----:B------:R0:W2:Y:S01]  /*1c20*/  LDG.E R47, desc[UR6][R4.64] ;  /* 0x00000006042f7981 */ /* 0x0000a2000c1e1900 */
[C---:B------:R-:W-:Y:S01]  /*1c30*/  LEA R6, R40.reuse, UR4, 0x2 ;  /* 0x0000000428067c11 */ /* 0x040fe2000f8e10ff */
[----:B------:R-:W-:Y:S01]  /*1c40*/  IMAD.MOV.U32 R0, RZ, RZ, 0x2 ;  /* 0x00000002ff007424 */ /* 0x000fe200078e00ff */
[----:B------:R-:W-:-:S02]  /*1c50*/  ISETP.NE.AND P1, PT, R40, RZ, PT ;  /* 0x000000ff2800720c */ /* 0x000fc40003f25270 */
[----:B------:R-:W-:Y:S01]  /*1c60*/  ISETP.NE.AND P2, PT, R36, R37, PT ;  /* 0x000000252400720c */ /* 0x000fe20003f45270 */
[----:B------:R-:W-:Y:S01]  /*1c70*/  STS [R6+0x870], R25 ;  /* 0x0008701906007388 */ /* 0x000fe20000000800 */
[----:B------:R-:W-:Y:S01]  /*1c80*/  BAR.SYNC.DEFER_BLOCKING 0x0 ;  /* 0x0000000000007b1d */ /* 0x000fe20000010000 */
[----:B------:R-:W-:-:S08]  /*1c90*/  ISETP.NE.AND P3, PT, R37, R34, PT ;  /* 0x000000222500720c */ /* 0x000fd00003f65270 */
[----:B--2---:R-:W1:Y:S01]  /*1ca0*/  @P1 LDS R47, [R6+0x86c] ;  /* 0x00086c00062f1984 */ /* 0x004e620000000800 */
[----:B------:R-:W-:Y:S01]  /*1cb0*/  BAR.SYNC.DEFER_BLOCKING 0x0 ;  /* 0x0000000000007b1d */ /* 0x000fe20000010000 */
[----:B-1----:R-:W-:-:S04]  /*1cc0*/  ISETP.NE.AND P0, PT, R47, R36, PT ;  /* 0x000000242f00720c */ /* 0x002fc80003f05270 */
[----:B0-----:R-:W-:-:S09]  /*1cd0*/  SEL R4, RZ, 0x1, !P0 ;  /* 0x00000001ff047807 */ /* 0x001fd20004000000 */
[----:B------:R-:W-:Y:S01]  /*1ce0*/  @!P0 IMAD.MOV R0, RZ, RZ, 0x1 ;  /* 0x00000001ff008424 */ /* 0x000fe200078e02ff */
[----:B------:R-:W-:Y:S01]  /*1cf0*/  ISETP.NE.AND P0, PT, R34, R35, PT ;  /* 0x000000232200720c */ /* 0x000fe20003f05270 */
[----:B------:R-:W-:Y:S01]  /*1d00*/  @!P2 IMAD.MOV R0, RZ, RZ, R4 ;  /* 0x000000ffff00a224 */ /* 0x000fe200078e0204 */
[----:B------:R-:W-:-:S03]  /*1d10*/  ISETP.NE.AND P2, PT, R35, R32, PT ;  /* 0x000000202300720c */ /* 0x000fc60003f45270 */
[----:B------:R-:W-:Y:S02]  /*1d20*/  VIADD R38, R0, 0x1 ;  /* 0x0000000100267836 */ /* 0x000fe40000000000 */
[----:B------:R-:W-:Y:S01]  /*1d30*/  @!P3 IMAD.MOV R38, RZ, RZ, R0 ;  /* 0x000000ffff26b224 */ /* 0x000fe200078e0200 */
[----:B------:R-:W-:-:S03]  /*1d40*/  ISETP.NE.AND P3, PT, R44, RZ, PT ;  /* 0x000000ff2c00720c */ /* 0x000fc60003f65270 */
        /* <DEDUP_REMOVED lines=29> */
[----:B------:R-:W-:-:S03]  /*1f20*/  ISETP.NE.AND P2, PT, R44, 0x1f, PT ;  /* 0x0000001f2c00780c */ /* 0x000fc60003f45270 */
[----:B------:R-:W-:-:S04]  /*1f30*/  VIADD R46, R4, 0x1 ;  /* 0x00000001042e7836 */ /* 0x000fc80000000000 */
[----:B------:R-:W-:-:S05]  /*1f40*/  @!P0 IMAD.MOV R46, RZ, RZ, R4 ;  /* 0x000000ffff2e8224 */ /* 0x000fca00078e0204 */
[----:B------:R-:W0:Y:S01]  /*1f50*/  SHFL.UP P0, R5, R46, 0x1, RZ ;  /* 0x042000002e057989 */ /* 0x000e2200000000ff */
        /* <DEDUP_REMOVED lines=10> */
[----:B------:R-:W-:-:S04]  /*2000*/  ISETP.NE.AND P0, PT, R49, 0x2, PT ;  /* 0x000000023100780c */ /* 0x000fc80003f05270 */
[----:B------:R-:W-:Y:S01]  /*2010*/  @!P2 STS [R50], R51 ;  /* 0x000000333200a388 */ /* 0x000fe20000000800 */
[----:B------:R-:W-:Y:S01]  /*2020*/  BAR.SYNC.DEFER_BLOCKING 0x0 ;  /* 0x0000000000007b1d */ /* 0x000fe20000010000 */
[----:B------:R-:W-:-:S05]  /*2030*/  ISETP.NE.AND P2, PT, R49, 0xe, PT ;  /* 0x0000000e3100780c */ /* 0x000fca0003f45270 */
[----:B------:R-:W0:Y:S04]  /*2040*/  LDS.128 R8, [UR4] ;  /* 0x00000004ff087984 */ /* 0x000e280008000c00 */
[----:B------:R-:W1:Y:S01]  /*2050*/  LDS.128 R4, [UR4+0x10] ;  /* 0x00001004ff047984 */ /* 0x000e620008000c00 */
[----:B0-----:R-:W-:-:S04]  /*2060*/  IMAD.IADD R9, R8, 0x1, R9 ;  /* 0x0000000108097824 */ /* 0x001fc800078e0209 */
[----:B------:R-:W-:Y:S01]  /*2070*/  IMAD.IADD R10, R10, 0x1, R9 ;  /* 0x000000010a0a7824 */ /* 0x000fe200078e0209 */
[----:B------:R-:W-:Y:S02]  /*2080*/  SEL R8, R9, R8, !P0 ;  /* 0x0000000809087207 */ /* 0x000fe40004000000 */
[----:B------:R-:W-:Y:S01]  /*2090*/  ISETP.NE.AND P0, PT, R49, 0x3, PT ;  /* 0x000000033100780c */ /* 0x000fe20003f05270 */
[----:B------:R-:W-:-:S03]  /*20a0*/  IMAD.IADD R11, R11, 0x1, R10 ;  /* 0x000000010b0b7824 */ /* 0x000fc600078e020a */
[----:B------:R-:W-:Y:S01]  /*20b0*/  SEL R8, R10, R8, !P0 ;  /* 0x000000080a087207 */ /* 0x000fe20004000000 */
[----:B-1----:R-:W-:Y:S01]  /*20c0*/  IMAD.IADD R4, R11, 0x1, R4 ;  /* 0x000000010b047824 */ /* 0x002fe200078e0204 */
[----:B------:R-:W-:-:S03]  /*20d0*/  ISETP.NE.AND P0, PT, R49, 0x4, PT ;  /* 0x000000043100780c */ /* 0x000fc60003f05270 */
[----:B------:R-:W-:Y:S01]  /*20e0*/  IMAD.IADD R5, R5, 0x1, R4 ;  /* 0x0000000105057824 */ /* 0x000fe200078e0204 */
[----:B------:R-:W-:Y:S02]  /*20f0*/  SEL R48, R11, R8, !P0 ;  /* 0x000000080b307207 */ /* 0x000fe40004000000 */
[----:B------:R-:W0:Y:S01]  /*2100*/  LDS.128 R8, [UR4+0x20] ;  /* 0x00002004ff087984 */ /* 0x000e220008000c00 */
[----:B------:R-:W-:Y:S01]  /*2110*/  ISETP.NE.AND P0, PT, R49, 0x5, PT ;  /* 0x000000053100780c */ /* 0x000fe20003f05270 */
[----:B------:R-:W-:-:S03]  /*2120*/  IMAD.IADD R6, R6, 0x1, R5 ;  /* 0x0000000106067824 */ /* 0x000fc600078e0205 */
[----:B------:R-:W-:Y:S01]  /*2130*/  SEL R48, R4, R48, !P0 ;  /* 0x0000003004307207 */ /* 0x000fe20004000000 */
[----:B------:R-:W-:Y:S01]  /*2140*/  IMAD.IADD R7, R7, 0x1, R6 ;  /* 0x0000000107077824 */ /* 0x000fe200078e0206 */
[----:B------:R-:W-:-:S04]  /*2150*/  ISETP.NE.AND P0, PT, R49, 0x6, PT ;  /* 0x000000063100780c */ /* 0x000fc80003f05270 */
[----:B------:R-:W-:Y:S02]  /*2160*/  SEL R48, R5, R48, !P0 ;  /* 0x0000003005307207 */ /* 0x000fe40004000000 */
[----:B------:R-:W-:-:S04]  /*2170*/  ISETP.NE.AND P0, PT, R49, 0x7, PT ;  /* 0x000000073100780c */ /* 0x000fc80003f05270 */
[----:B------:R-:W-:Y:S02]  /*2180*/  SEL R48, R6, R48, !P0 ;  /* 0x0000003006307207 */ /* 0x000fe40004000000 */
[----:B------:R-:W-:-:S04]  /*2190*/  ISETP.NE.AND P0, PT, R49, 0x8, PT ;  /* 0x000000083100780c */ /* 0x000fc80003f05270 */
[----:B------:R-:W-:Y:S02]  /*21a0*/  SEL R48, R7, R48, !P0 ;  /* 0x0000003007307207 */ /* 0x000fe40004000000 */
[----:B------:R-:W-:Y:S01]  /*21b0*/  ISETP.NE.AND P0, PT, R49, 0x9, PT ;  /* 0x000000093100780c */ /* 0x000fe20003f05270 */
[----:B0-----:R-:W-:Y:S02]  /*21c0*/  IMAD.IADD R8, R7, 0x1, R8 ;  /* 0x0000000107087824 */ /* 0x001fe400078e0208 */
[----:B------:R-:W0:Y:S02]  /*21d0*/  LDS.128 R4, [UR4+0x30] ;  /* 0x00003004ff047984 */ /* 0x000e240008000c00 */
[----:B------:R-:W-:Y:S01]  /*21e0*/  IMAD.IADD R9, R9, 0x1, R8 ;  /* 0x0000000109097824 */ /* 0x000fe200078e0208 */
[----:B------:R-:W-:Y:S02]  /*21f0*/  SEL R48, R8, R48, !P0 ;  /* 0x0000003008307207 */ /* 0x000fe40004000000 */
[----:B------:R-:W-:Y:S01]  /*2200*/  ISETP.NE.AND P0, PT, R49, 0xa, PT ;  /* 0x0000000a3100780c */ /* 0x000fe20003f05270 */
[----:B------:R-:W-:-:S03]  /*2210*/  IMAD.IADD R10, R10, 0x1, R9 ;  /* 0x000000010a0a7824 */ /* 0x000fc600078e0209 */
[----:B------:R-:W-:Y:S01]  /*2220*/  SEL R48, R9, R48, !P0 ;  /* 0x0000003009307207 */ /* 0x000fe20004000000 */
[----:B------:R-:W-:Y:S01]  /*2230*/  IMAD.IADD R11, R11, 0x1, R10 ;  /* 0x000000010b0b7824 */ /* 0x000fe200078e020a */
[----:B------:R-:W-:-:S04]  /*2240*/  ISETP.NE.AND P0, PT, R49, 0xb, PT ;  /* 0x0000000b3100780c */ /* 0x000fc80003f05270 */
[----:B------:R-:W-:Y:S01]  /*2250*/  SEL R48, R10, R48, !P0 ;  /* 0x000000300a307207 */ /* 0x000fe20004000000 */
[----:B------:R-:W-:Y:S01]  /*2260*/  IMAD.MOV.U32 R10, RZ, RZ, R40 ;  /* 0x000000ffff0a7224 */ /* 0x000fe200078e0028 */
[----:B------:R-:W-:-:S04]  /*2270*/  ISETP.NE.AND P0, PT, R49, 0xc, PT ;  /* 0x0000000c3100780c */ /* 0x000fc80003f05270 */
[----:B------:R-:W-:Y:S02]  /*2280*/  SEL R48, R11, R48, !P0 ;  /* 0x000000300b307207 */ /* 0x000fe40004000000 */
[----:B------:R-:W-:Y:S01]  /*2290*/  ISETP.NE.AND P0, PT, R49, 0xd, PT ;  /* 0x0000000d3100780c */ /* 0x000fe20003f05270 */
[----:B0-----:R-:W-:Y:S02]  /*22a0*/  IMAD.IADD R4, R11, 0x1, R4 ;  /* 0x000000010b047824 */ /* 0x001fe400078e0204 */
[----:B------:R-:W-:Y:S02]  /*22b0*/  IMAD.IADD R11, R51, 0x1, -R46 ;  /* 0x00000001330b7824 */ /* 0x000fe400078e0a2e */
[----:B------:R-:W-:Y:S01]  /*22c0*/  IMAD.IADD R5, R5, 0x1, R4 ;  /* 0x0000000105057824 */ /* 0x000fe200078e0204 */
[----:B------:R-:W-:Y:S02]  /*22d0*/  SEL R48, R4, R48, !P0 ;  /* 0x0000003004307207 */ /* 0x000fe40004000000 */
[----:B------:R-:W-:Y:S01]  /*22e0*/  ISETP.NE.AND P0, PT, R49, 0xf, PT ;  /* 0x0000000f3100780c */ /* 0x000fe20003f05270 */
[----:B------:R-:W-:Y:S01]  /*22f0*/  IMAD.IADD R6, R6, 0x1, R5 ;  /* 0x0000000106067824 */ /* 0x000fe200078e0205 */
[----:B------:R-:W-:-:S02]  /*2300*/  SEL R48, R5, R48, !P2 ;  /* 0x0000003005307207 */ /* 0x000fc40005000000 */
[----:B------:R-:W-:Y:S01]  /*2310*/  ISETP.GT.U32.AND P2, PT, R10, 0x1f, PT ;  /* 0x0000001f0a00780c */ /* 0x000fe20003f44070 */
[----:B------:R-:W-:Y:S01]  /*2320*/  IMAD.IADD R7, R7, 0x1, R6 ;  /* 0x0000000107077824 */ /* 0x000fe200078e0206 */
[----:B------:R-:W-:Y:S02]  /*2330*/  SEL R5, R11, RZ, P3 ;  /* 0x000000ff0b057207 */ /* 0x000fe40001800000 */
[----:B------:R-:W-:Y:S02]  /*2340*/  SEL R48, R6, R48, !P0 ;  /* 0x0000003006307207 */ /* 0x000fe40004000000 */
[----:B------:R-:W-:-:S03]  /*2350*/  ISETP.GE.U32.AND P0, PT, R10, 0x20, PT ;  /* 0x000000200a00780c */ /* 0x000fc60003f06070 */
[----:B------:R-:W-:-:S05]  /*2360*/  IMAD.IADD R48, R48, 0x1, R5 ;  /* 0x0000000130307824 */ /* 0x000fca00078e0205 */
[----:B------:R-:W-:Y:S01]  /*2370*/  SEL R11, R11, R48, !P0 ;  /* 0x000000300b0b7207 */ /* 0x000fe20004000000 */
[----:B------:R-:W-:Y:S06]  /*2380*/  @P2 BRA `(.L_x_3257) ;  /* 0x0000000800202947 */ /* 0x000fec0003800000 */
[----:B------:R-:W0:Y:S01]  /*2390*/  LDC.64 R48, c[0x0][0x3a8] ;  /* 0x0000ea00ff307b82 */ /* 0x000e220000000a00 */
[----:B------:R-:W-:Y:S01]  /*23a0*/  ISETP.NE.AND P0, PT, R10, RZ, PT ;  /* 0x000000ff0a00720c */ /* 0x000fe20003f05270 */
[----:B------:R-:W1:Y:S01]  /*23b0*/  LDCU UR5, c[0x0][0x370] ;  /* 0x00006e00ff0577ac */ /* 0x000e620008000800 */
[----:B------:R-:W-:-:S11]  /*23c0*/  LOP3.LUT R4, RZ, R10, RZ, 0x33, !PT ;  /* 0x0000000aff047212 */ /* 0x000fd600078e33ff */
[----:B------:R-:W-:Y:S01]  /*23d0*/  @!P0 IMAD.MOV.U32 R6, RZ, RZ, 0x64 ;  /* 0x00000064ff068424 */ /* 0x000fe200078e00ff */
[----:B------:R2:W-:Y:S01]  /*23e0*/  @!P0 STS [UR4+0x6c], R7 ;  /* 0x00006c07ff008988 */ /* 0x0005e20008000804 */
[----:B-1----:R-:W-:Y:S01]  /*23f0*/  UISETP.GT.U32.AND UP0, UPT, UR5, 0x1f3, UPT ;  /* 0x000001f30500788c */ /* 0x002fe2000bf04070 */
[----:B0-----:R-:W-:-:S04]  /*2400*/  IMAD.WIDE R8, R45, 0x8, R48 ;  /* 0x000000082d087825 */ /* 0x001fc800078e0230 */
[----:B------:R-:W-:Y:S01]  /*2410*/  IMAD.IADD R45, R45, 0x1, R4 ;  /* 0x000000012d2d7824 */ /* 0x000fe200078e0204 */
[----:B------:R2:W-:Y:S03]  /*2420*/  @!P0 ST.E.64.STRONG.GPU desc[UR6][R8.64+0x100], R6 ;  /* 0x0001000608008985 */ /* 0x0005e6000c10fb06 */
[----:B------:R-:W-:Y:S05]  /*2430*/  BRA.U UP0, `(.L_x_3258) ;  /* 0x0000000100087547 */ /* 0x000fea000b800000 */
[----:B------:R0:W-:Y:S06]  /*2440*/  MEMBAR.SC.CTA ;  /* 0x0000000000007992 */ /* 0x0001ec0000000000 */
[----:B0-----:R-:W-:Y:S05]  /*2450*/  BRA `(.L_x_3259) ;  /* 0x0000000000087947 */ /* 0x001fea0003800000 */
.L_x_3258:
[----:B------:R-:W-:Y:S05]  /*2460*/  NANOSLEEP 0x415 ;  /* 0x000004150000795d */ /* 0x000fea0003800000 */
[----:B------:R-:W-:Y:S01]  /*2470*/  NOP ;  /* 0x0000000000007918 */ /* 0x000fe20000000000 */
.L_x_3259:
[----:B------:R-:W-:-:S05]  /*2480*/  IMAD.WIDE R48, R45, 0x8, R48 ;  /* 0x000000082d307825 */ /* 0x000fca00078e0230 */
[----:B------:R-:W3:Y:S01]  /*2490*/  LD.E.64.STRONG.GPU R4, desc[UR6][R48.64+0x100] ;  /* 0x0001000630047980 */ /* 0x000ee2000c10fb00 */
[----:B------:R-:W-:Y:S01]  /*24a0*/  UMOV UR5, 0xffffffff ;  /* 0xffffffff00057882 */ /* 0x000fe20000000000 */
[----:B---3--:R-:W-:Y:S02]  /*24b0*/  ISETP.NE.AND P6, PT, R4, 0x63, PT ;  /* 0x000000630400780c */ /* 0x008fe40003fc5270 */
[----:B------:R-:W-:Y:S11]  /*24c0*/  BRA.DIV UR5, `(.L_x_3260) ;  /* 0x0000005605b07947 */ /* 0x000ff6000b800000 */
[----:B------:R-:W-:-:S13]  /*24d0*/  VOTE.ANY P6, !P6 ;  /* 0x0000000000ff7806 */ /* 0x000fda00070c0100 */
.L_x_3309:
[----:B------:R-:W-:Y:S05]  /*24e0*/  @!P6 BRA `(.L_x_3261) ;  /* 0x00000000001ce947 */ /* 0x000fea0003800000 */
.L_x_3263:
[----:B------:R-:W3:Y:S01]  /*24f0*/  LD.E.64.STRONG.GPU R4, desc[UR6][R48.64+0x100] ;  /* 0x0001000630047980 */ /* 0x000ee2000c10fb00 */
[----:B------:R-:W-:Y:S05]  /*2500*/  YIELD ;  /* 0x0000000000007946 */ /* 0x000fea0003800000 */
[----:B------:R-:W-:Y:S01]  /*2510*/  UMOV UR5, 0xffffffff ;  /* 0xffffffff00057882 */ /* 0x000fe20000000000 */
[----:B---3--:R-:W-:Y:S02]  /*2520*/  ISETP.NE.AND P6, PT, R4, 0x63, PT ;  /* 0x000000630400780c */ /* 0x008fe40003fc5270 */
[----:B------:R-:W-:Y:S11]  /*2530*/  BRA.DIV UR5, `(.L_x_3262) ;  /* 0x0000005605b47947 */ /* 0x000ff6000b800000 */
[----:B------:R-:W-:-:S13]  /*2540*/  VOTE.ANY P6, !P6 ;  /* 0x0000000000ff7806 */ /* 0x000fda00070c0100 */
.L_x_3312:
[----:B------:R-:W-:Y:S05]  /*2550*/  @P6 BRA `(.L_x_3263) ;  /* 0xfffffffc00e46947 */ /* 0x000fea000383ffff */
.L_x_3261:
[----:B------:R-:W-:Y:S01]  /*2560*/  UMOV UR5, 0xffffffff ;  /* 0xffffffff00057882 */ /* 0x000fe20000000000 */
[----:B------:R-:W-:Y:S02]  /*2570*/  ISETP.NE.AND P6, PT, R4, 0x65, PT ;  /* 0x000000650400780c */ /* 0x000fe40003fc5270 */
[----:B------:R-:W-:Y:S11]  /*2580*/  BRA.DIV UR5, `(.L_x_3264) ;  /* 0x0000005605c07947 */ /* 0x000ff6000b800000 */
[----:B--2---:R-:W0:Y:S01]  /*2590*/  S2R R6, SR_GEMASK ;  /* 0x0000000000067919 */ /* 0x004e220000003c00 */
[----:B------:R-:W-:Y:S01]  /*25a0*/  VOTE.ANY R51, PT, !P6 ;  /* 0x0000000000337806 */ /* 0x000fe200070e0100 */
[C---:B------:R-:W-:Y:S02]  /*25b0*/  VIADD R48, R44.reuse, 0x2 ;  /* 0x000000022c307836 */ /* 0x040fe40000000000 */
[----:B------:R-:W-:Y:S01]  /*25c0*/  VIADD R50, R44, 0x4 ;  /* 0x000000042c327836 */ /* 0x000fe20000000000 */
[----:B0-----:R-:W-:-:S05]  /*25d0*/  LOP3.LUT R51, R51, 0x80000000, R6, 0xec, !PT ;  /* 0x8000000033337812 */ /* 0x001fca00078eec06 */
[----:B------:R-:W-:-:S05]  /*25e0*/  VIADD R40, R51, 0xffffffff ;  /* 0xffffffff33287836 */ /* 0x000fca0000000000 */
[----:B------:R-:W-:-:S04]  /*25f0*/  LOP3.LUT R40, R51, R40, RZ, 0xc, !PT ;  /* 0x0000002833287212 */ /* 0x000fc800078e0cff */
[----:B------:R-:W0:Y:S02]  /*2600*/  POPC R53, R40 ;  /* 0x0000002800357309 */ /* 0x000e240000000000 */
[----:B0-----:R-:W0:Y:S01]  /*2610*/  SHFL.DOWN PT, R40, R5, 0x1, R53 ;  /* 0x0820000005287989 */ /* 0x001e2200000e0035 */
[----:B------:R-:W-:-:S04]  /*2620*/  ISETP.GE.AND P2, PT, R44, R53, PT ;  /* 0x000000352c00720c */ /* 0x000fc80003f46270 */
[----:B0-----:R-:W-:Y:S02]  /*2630*/  SEL R46, R40, RZ, !P2 ;  /* 0x000000ff282e7207 */ /* 0x001fe40005000000 */
[----:B------:R-:W-:-:S03]  /*2640*/  ISETP.GT.AND P2, PT, R48, R53, PT ;  /* 0x000000353000720c */ /* 0x000fc60003f44270 */
[----:B------:R-:W-:-:S05]  /*2650*/  IMAD.IADD R46, R46, 0x1, R5 ;  /* 0x000000012e2e7824 */ /* 0x000fca00078e0205 */
[----:B------:R-:W0:Y:S02]  /*2660*/  SHFL.DOWN PT, R40, R46, 0x2, R53 ;  /* 0x084000002e287989 */ /* 0x000e2400000e0035 */
[----:B0-----:R-:W-:Y:S02]  /*2670*/  SEL R49, R40, RZ, !P2 ;  /* 0x000000ff28317207 */ /* 0x001fe40005000000 */
[----:B------:R-:W-:-:S03]  /*2680*/  ISETP.GT.AND P2, PT, R50, R53, PT ;  /* 0x000000353200720c */ /* 0x000fc60003f44270 */
[----:B------:R-:W-:Y:S02]  /*2690*/  IMAD.IADD R48, R46, 0x1, R49 ;  /* 0x000000012e307824 */ /* 0x000fe400078e0231 */
[----:B------:R-:W-:-:S03]  /*26a0*/  VIADD R46, R44, 0x8 ;  /* 0x000000082c2e7836 */ /* 0x000fc60000000000 */
[----:B------:R-:W0:Y:S02]  /*26b0*/  SHFL.DOWN PT, R40, R48, 0x4, R53 ;  /* 0x0880000030287989 */ /* 0x000e2400000e0035 */
[----:B0-----:R-:W-:Y:S02]  /*26c0*/  SEL R5, R40, RZ, !P2 ;  /* 0x000000ff28057207 */ /* 0x001fe40005000000 */
[----:B------:R-:W-:-:S03]  /*26d0*/  ISETP.GT.AND P2, PT, R46, R53, PT ;  /* 0x000000352e00720c */ /* 0x000fc60003f44270 */
[----:B------:R-:W-:Y:S02]  /*26e0*/  IMAD.IADD R50, R48, 0x1, R5 ;  /* 0x0000000130327824 */ /* 0x000fe400078e0205 */
[----:B------:R-:W0:Y:S03]  /*26f0*/  LDC.64 R48, c[0x0][0x3a8] ;  /* 0x0000ea00ff307b82 */ /* 0x000e260000000a00 */
[----:B------:R-:W1:Y:S02]  /*2700*/  SHFL.DOWN PT, R40, R50, 0x8, R53 ;  /* 0x0900000032287989 */ /* 0x000e6400000e0035 */
[----:B-1----:R-:W-:Y:S02]  /*2710*/  SEL R5, R40, RZ, !P2 ;  /* 0x000000ff28057207 */ /* 0x002fe40005000000 */
[----:B------:R-:W-:Y:S01]  /*2720*/  ISETP.NE.AND P2, PT, R4, 0x65, PT ;  /* 0x000000650400780c */ /* 0x000fe20003f45270 */
[----:B------:R-:W-:-:S02]  /*2730*/  VIADD R4, R44, 0x10 ;  /* 0x000000102c047836 */ /* 0x000fc40000000000 */
[----:B------:R-:W-:-:S03]  /*2740*/  IMAD.IADD R52, R50, 0x1, R5 ;  /* 0x0000000132347824 */ /* 0x000fc600078e0205 */
[----:B------:R-:W-:Y:S02]  /*2750*/  ISETP.GT.AND P3, PT, R4, R53, PT ;  /* 0x000000350400720c */ /* 0x000fe40003f64270 */
[----:B------:R-:W1:Y:S05]  /*2760*/  SHFL.DOWN PT, R40, R52, 0x10, R53 ;  /* 0x0a00000034287989 */ /* 0x000e6a00000e0035 */
[----:B------:R-:W-:Y:S02]  /*2770*/  VOTE.ALL P6, P2 ;  /* 0x0000000000ff7806 */ /* 0x000fe400010c0000 */
[----:B0-----:R-:W-:-:S05]  /*2780*/  IADD3 R50, P2, PT, R48, 0x100, RZ ;  /* 0x0000010030327810 */ /* 0x001fca0007f5e0ff */
[----:B------:R-:W-:Y:S01]  /*2790*/  IMAD.X R55, RZ, RZ, R49, P2 ;  /* 0x000000ffff377224 */ /* 0x000fe200010e0631 */
[----:B-1----:R-:W-:-:S05]  /*27a0*/  SEL R5, R40, RZ, !P3 ;  /* 0x000000ff28057207 */ /* 0x002fca0005800000 */
[----:B------:R-:W-:-:S07]  /*27b0*/  IMAD.IADD R46, R52, 0x1, R5 ;  /* 0x00000001342e7824 */ /* 0x000fce00078e0205 */
.L_x_3321:
[----:B------:R-:W-:Y:S05]  /*27c0*/  @!P6 BRA `(.L_x_3265) ;  /* 0x0000000000d4e947 */ /* 0x000fea0003800000 */
.L_x_3271:
[----:B------:R-:W-:Y:S02]  /*27d0*/  IMAD.MOV.U32 R4, RZ, RZ, R50 ;  /* 0x000000ffff047224 */ /* 0x000fe400078e0032 */
[----:B------:R-:W-:Y:S02]  /*27e0*/  IMAD.MOV.U32 R5, RZ, RZ, R55 ;  /* 0x000000ffff057224 */ /* 0x000fe400078e0037 */
[----:B------:R-:W-:-:S05]  /*27f0*/  IMAD.WIDE R48, R45, 0x8, R4 ;  /* 0x000000082d307825 */ /* 0x000fca00078e0204 */
[----:B------:R-:W2:Y:S01]  /*2800*/  LD.E.64.STRONG.GPU R4, desc[UR6][R48.64+-0x100] ;  /* 0xffff000630047980 */ /* 0x000ea2000c10fb00 */
[----:B------:R-:W-:Y:S05]  /*2810*/  YIELD ;  /* 0x0000000000007946 */ /* 0x000fea0003800000 */
[----:B------:R-:W-:Y:S01]  /*2820*/  UMOV UR5, 0xffffffff ;  /* 0xffffffff00057882 */ /* 0x000fe20000000000 */
[----:B--2---:R-:W-:Y:S02]  /*2830*/  ISETP.NE.AND P6, PT, R4, 0x63, PT ;  /* 0x000000630400780c */ /* 0x004fe40003fc5270 */
[----:B------:R-:W-:Y:S11]  /*2840*/  BRA.DIV UR5, `(.L_x_3266) ;  /* 0x0000005a05187947 */ /* 0x000ff6000b800000 */
[----:B------:R-:W-:-:S13]  /*2850*/  VOTE.ANY P6, !P6 ;  /* 0x0000000000ff7806 */ /* 0x000fda00070c0100 */
.L_x_3324:
[----:B------:R-:W-:Y:S05]  /*2860*/  @!P6 BRA `(.L_x_3267) ;  /* 0x00000000001ce947 */ /* 0x000fea0003800000 */
.L_x_3269:
[----:B------:R-:W2:Y:S01]  /*2870*/  LD.E.64.STRONG.GPU R4, desc[UR6][R48.64+-0x100] ;  /* 0xffff000630047980 */ /* 0x000ea2000c10fb00 */
[----:B------:R-:W-:Y:S05]  /*2880*/  YIELD ;  /* 0x0000000000007946 */ /* 0x000fea0003800000 */
[----:B------:R-:W-:Y:S01]  /*2890*/  UMOV UR5, 0xffffffff ;  /* 0xffffffff00057882 */ /* 0x000fe20000000000 */
[----:B--2---:R-:W-:Y:S02]  /*28a0*/  ISETP.NE.AND P6, PT, R4, 0x63, PT ;  /* 0x000000630400780c */ /* 0x004fe40003fc5270 */
[----:B------:R-:W-:Y:S11]  /*28b0*/  BRA.DIV UR5, `(.L_x_3268) ;  /* 0x0000005a051c7947 */ /* 0x000ff6000b800000 */
[----:B------:R-:W-:-:S13]  /*28c0*/  VOTE.ANY P6, !P6 ;  /* 0x0000000000ff7806 */ /* 0x000fda00070c0100 */
.L_x_3327:
[----:B------:R-:W-:Y:S05]  /*28d0*/  @P6 BRA `(.L_x_3269) ;  /* 0xfffffffc00e46947 */ /* 0x000fea000383ffff */
.L_x_3267:
[----:B------:R-:W-:Y:S01]  /*28e0*/  UMOV UR5, 0xffffffff ;  /* 0xffffffff00057882 */ /* 0x000fe20000000000 */
[----:B------:R-:W-:Y:S02]  /*28f0*/  ISETP.NE.AND P6, PT, R4, 0x65, PT ;  /* 0x000000650400780c */ /* 0x000fe40003fc5270 */
[----:B------:R-:W-:Y:S11]  /*2900*/  BRA.DIV UR5, `(.L_x_3270) ;  /* 0x0000005a05287947 */ /* 0x000ff6000b800000 */
[----:B------:R-:W-:Y:S01]  /*2910*/  VOTE.ANY R51, PT, !P6 ;  /* 0x0000000000337806 */ /* 0x000fe200070e0100 */
[----:B------:R-:W-:Y:S01]  /*2920*/  VIADD R52, R44, 0x2 ;  /* 0x000000022c347836 */ /* 0x000fe20000000000 */
[----:B------:R-:W-:Y:S01]  /*2930*/  ISETP.NE.AND P6, PT, R4, 0x65, PT ;  /* 0x000000650400780c */ /* 0x000fe20003fc5270 */
[C---:B------:R-:W-:Y:S01]  /*2940*/  VIADD R54, R44.reuse, 0x4 ;  /* 0x000000042c367836 */ /* 0x040fe20000000000 */
[----:B------:R-:W-:Y:S01]  /*2950*/  LOP3.LUT R51, R51, 0x80000000, R6, 0xec, !PT ;  /* 0x8000000033337812 */ /* 0x000fe200078eec06 */
[----:B------:R-:W-:Y:S02]  /*2960*/  VIADD R4, R44, 0x10 ;  /* 0x000000102c047836 */ /* 0x000fe40000000000 */
[----:B------:R-:W-:Y:S02]  /*2970*/  VIADD R45, R45, 0xffffffe0 ;  /* 0xffffffe02d2d7836 */ /* 0x000fe40000000000 */
[----:B------:R-:W-:-:S05]  /*2980*/  VIADD R40, R51, 0xffffffff ;  /* 0xffffffff33287836 */ /* 0x000fca0000000000 */
[----:B------:R-:W-:Y:S02]  /*2990*/  LOP3.LUT R40, R51, R40, RZ, 0xc, !PT ;  /* 0x0000002833287212 */ /* 0x000fe400078e0cff */
[----:B------:R-:W-:Y:S02]  /*29a0*/  VOTE.ALL P6, P6 ;  /* 0x0000000000ff7806 */ /* 0x000fe400030c0000 */
        /* <DEDUP_REMOVED lines=9> */
[----:B------:R-:W-:-:S05]  /*2a40*/  IMAD.IADD R52, R48, 0x1, R49 ;  /* 0x0000000130347824 */ /* 0x000fca00078e0231 */
[----:B------:R-:W0:Y:S02]  /*2a50*/  SHFL.DOWN PT, R40, R52, 0x4, R53 ;  /* 0x0880000034287989 */ /* 0x000e2400000e0035 */
[----:B0-----:R-:W-:Y:S01]  /*2a60*/  SEL R5, R40, RZ, !P2 ;  /* 0x000000ff28057207 */ /* 0x001fe20005000000 */
[----:B------:R-:W-:-:S04]  /*2a70*/  VIADD R40, R44, 0x8 ;  /* 0x000000082c287836 */ /* 0x000fc80000000000 */
[----:B------:R-:W-:Y:S01]  /*2a80*/  IMAD.IADD R54, R52, 0x1, R5 ;  /* 0x0000000134367824 */ /* 0x000fe200078e0205 */
[----:B------:R-:W-:-:S04]  /*2a90*/  ISETP.GT.AND P2, PT, R40, R53, PT ;  /* 0x000000352800720c */ /* 0x000fc80003f44270 */
[----:B------:R-:W0:Y:S02]  /*2aa0*/  SHFL.DOWN PT, R40, R54, 0x8, R53 ;  /* 0x0900000036287989 */ /* 0x000e2400000e0035 */
[----:B0-----:R-:W-:Y:S02]  /*2ab0*/  SEL R5, R40, RZ, !P2 ;  /* 0x000000ff28057207 */ /* 0x001fe40005000000 */
[----:B------:R-:W-:-:S03]  /*2ac0*/  ISETP.GT.AND P2, PT, R4, R53, PT ;  /* 0x000000350400720c */ /* 0x000fc60003f44270 */
[----:B------:R-:W-:-:S05]  /*2ad0*/  IMAD.IADD R5, R54, 0x1, R5 ;  /* 0x0000000136057824 */ /* 0x000fca00078e0205 */
[----:B------:R-:W0:Y:S02]  /*2ae0*/  SHFL.DOWN PT, R40, R5, 0x10, R53 ;  /* 0x0a00000005287989 */ /* 0x000e2400000e0035 */
[----:B0-----:R-:W-:-:S04]  /*2af0*/  SEL R40, R40, RZ, !P2 ;  /* 0x000000ff28287207 */ /* 0x001fc80005000000 */
[----:B------:R-:W-:-:S07]  /*2b00*/  IADD3 R46, PT, PT, R5, R40, R46 ;  /* 0x00000028052e7210 */ /* 0x000fce0007ffe02e */
.L_x_3336:
[----:B------:R-:W-:Y:S05]  /*2b10*/  @P6 BRA `(.L_x_3271) ;  /* 0xfffffffc002c6947 */ /* 0x000fea000383ffff */
.L_x_3265:
[----:B------:R-:W-:Y:S01]  /*2b20*/  ISETP.NE.AND P2, PT, R44, RZ, PT ;  /* 0x000000ff2c00720c */ /* 0x000fe20003f45270 */
[----:B------:R-:W0:Y:S01]  /*2b30*/  @!P0 S2R R5, SR_CgaCtaId ;  /* 0x0000000000058919 */ /* 0x000e220000008800 */
[----:B------:R-:W-:Y:S01]  /*2b40*/  @!P0 MOV R4, 0x400 ;  /* 0x0000040000048802 */ /* 0x000fe20000000f00 */
[----:B------:R-:W-:Y:S02]  /*2b50*/  @!P0 IMAD.IADD R7, R7, 0x1, R46 ;  /* 0x0000000107078824 */ /* 0x000fe400078e022e */
[----:B------:R-:W-:Y:S02]  /*2b60*/  @!P0 IMAD.MOV.U32 R6, RZ, RZ, 0x65 ;  /* 0x00000065ff068424 */ /* 0x000fe400078e00ff */
[----:B------:R-:W-:-:S03]  /*2b70*/  IMAD.MOV.U32 R48, RZ, RZ, R11 ;  /* 0x000000ffff307224 */ /* 0x000fc600078e000b */
[----:B------:R1:W-:Y:S03]  /*2b80*/  @!P0 ST.E.64.STRONG.GPU desc[UR6][R8.64+0x100], R6 ;  /* 0x0001000608008985 */ /* 0x0003e6000c10fb06 */
[----:B------:R-:W-:Y:S01]  /*2b90*/  @!P2 MOV R40, 0x400 ;  /* 0x000004000028a802 */ /* 0x000fe20000000f00 */
[----:B------:R-:W2:Y:S01]  /*2ba0*/  @!P2 S2R R45, SR_CgaCtaId ;  /* 0x00000000002da919 */ /* 0x000ea20000008800 */
[----:B------:R-:W-:Y:S01]  /*2bb0*/  @!P2 IMAD.MOV.U32 R48, RZ, RZ, R46 ;  /* 0x000000ffff30a224 */ /* 0x000fe200078e002e */
[----:B0-----:R-:W-:-:S05]  /*2bc0*/  @!P0 LEA R4, R5, R4, 0x18 ;  /* 0x0000000405048211 */ /* 0x001fca00078ec0ff */
[----:B------:R1:W-:Y:S04]  /*2bd0*/  @!P0 STS [R4+0x68], R7 ;  /* 0x0000680704008388 */ /* 0x0003e80000000800 */
[----:B------:R1:W-:Y:S01]  /*2be0*/  @!P0 STS [R4+0x64], R46 ;  /* 0x0000642e04008388 */ /* 0x0003e20000000800 */
[----:B--2---:R-:W-:-:S05]  /*2bf0*/  @!P2 LEA R45, R45, R40, 0x18 ;  /* 0x000000282d2da211 */ /* 0x004fca00078ec0ff */
[----:B------:R1:W-:Y:S02]  /*2c00*/  @!P2 STS [R45+0x50], R46 ;  /* 0x0000502e2d00a388 */ /* 0x0003e40000000800 */
.L_x_3257:
[CC--:B------:R-:W-:Y:S01]  /*2c10*/  ISETP.NE.AND P5, PT, R47.reuse, R36.reuse, PT ;  /* 0x000000242f00720c */ /* 0x0c0fe20003fa5270 */
[----:B------:R-:W-:Y:S05]  /*2c20*/  WARPSYNC.ALL ;  /* 0x0000000000007948 */ /* 0x000fea0003800000 */
[----:B------:R-:W-:Y:S02]  /*2c30*/  LOP3.LUT R50, R50, 0xffffff7f, RZ, 0xc0, !PT ;  /* 0xffffff7f32327812 */ /* 0x000fe400078ec0ff */
[----:B------:R-:W-:-:S05]  /*2c40*/  ISETP.NE.AND P0, PT, R47, R36, PT ;  /* 0x000000242f00720c */ /* 0x000fca0003f05270 */
[----:B------:R-:W-:Y:S01]  /*2c50*/  @P5 LOP3.LUT R50, R50, 0x80, RZ, 0xfc, !PT ;  /* 0x0000008032325812 */ /* 0x000fe200078efcff */
[----:B------:R-:W0:Y:S08]  /*2c60*/  S2UR UR5, SR_CgaCtaId ;  /* 0x00000000000579c3 */ /* 0x000e300000008800 */
[----:B------:R-:W-:Y:S01]  /*2c70*/  BAR.SYNC.DEFER_BLOCKING 0x0 ;  /* 0x0000000000007b1d */ /* 0x000fe20000010000 */
[----:B------:R-:W-:-:S02]  /*2c80*/  ISETP.NE.AND P4, PT, R28, R29, PT ;  /* 0x0000001d1c00720c */ /* 0x000fc40003f85270 */
[----:B------:R-:W-:Y:S02]  /*2c90*/  ISETP.NE.AND P3, PT, R29, R26, PT ;  /* 0x0000001a1d00720c */ /* 0x000fe40003f65270 */
[----:B------:R-:W-:Y:S01]  /*2ca0*/  ISETP.NE.AND P2, PT, R34, R35, PT ;  /* 0x000000232200720c */ /* 0x000fe20003f45270 */
[----:B------:R-:W-:Y:S01]  /*2cb0*/  UMOV UR4, 0x400 ;  /* 0x0000040000047882 */ /* 0x000fe20000000000 */
[----:B------:R-:W-:Y:S01]  /*2cc0*/  ISETP.NE.AND P6, PT, R33, R30, PT ;  /* 0x0000001e2100720c */ /* 0x000fe20003fc5270 */
[----:B------:R-:W-:Y:S01]  /*2cd0*/  BSSY.RECONVERGENT B0, `(.L_x_3272) ;  /* 0x0000072000007945 */ /* 0x000fe20003800200 */
[----:B------:R-:W-:-:S11]  /*2ce0*/  LOP3.LUT R50, R50, 0xffffffbf, RZ, 0xc0, !PT ;  /* 0xffffffbf32327812 */ /* 0x000fd600078ec0ff */
[----:B------:R-:W-:Y:S01]  /*2cf0*/  @P6 LOP3.LUT R50, R50, 0x40, RZ, 0xfc, !PT ;  /* 0x0000004032326812 */ /* 0x000fe200078efcff */
[----:B0-----:R-:W-:-:S03]  /*2d00*/  ULEA UR4, UR5, UR4, 0x18 ;  /* 0x0000000405047291 */ /* 0x001fc6000f8ec0ff */
[----:B------:R-:W-:-:S06]  /*2d10*/  LOP3.LUT R50, R50, 0xffffffdf, RZ, 0xc0, !PT ;  /* 0xffffffdf32327812 */ /* 0x000fcc00078ec0ff */
[----:B-1----:R-:W0:Y:S04]  /*2d20*/  LDS R4, [UR4+0x50] ;  /* 0x00005004ff047984 */ /* 0x002e280008000800 */
[----:B------:R-:W1:Y:S01]  /*2d30*/  LDS R5, [UR4+0x64] ;  /* 0x00006404ff057984 */ /* 0x000e620008000800 */
[----:B0-----:R-:W-:Y:S02]  /*2d40*/  SEL R7, R4, RZ, P1 ;  /* 0x000000ff04077207 */ /* 0x001fe40000800000 */
[----:B------:R-:W-:-:S03]  /*2d50*/  ISETP.NE.AND P1, PT, R31, R28, PT ;  /* 0x0000001c1f00720c */ /* 0x000fc60003f25270 */
[----:B------:R-:W-:Y:S02]  /*2d60*/  IMAD.IADD R48, R7, 0x1, R48 ;  /* 0x0000000107307824 */ /* 0x000fe400078e0230 */
[----:B------:R-:W0:Y:S02]  /*2d70*/  LDS R7, [UR4+0x6c] ;  /* 0x00006c04ff077984 */ /* 0x000e240008000800 */
[----:B------:R-:W-:Y:S02]  /*2d80*/  IMAD.IADD R6, R43, 0x1, R48 ;  /* 0x000000012b067824 */ /* 0x000fe400078e0230 */
[----:B-1----:R-:W-:Y:S02]  /*2d90*/  IMAD.IADD R9, R48, 0x1, -R5 ;  /* 0x0000000130097824 */ /* 0x002fe400078e0a05 */
[----:B------:R-:W-:Y:S02]  /*2da0*/  VIADD R8, R6, 0x1 ;  /* 0x0000000106087836 */ /* 0x000fe40000000000 */
[----:B------:R-:W-:Y:S01]  /*2db0*/  @!P1 IMAD.MOV R8, RZ, RZ, R6 ;  /* 0x000000ffff089224 */ /* 0x000fe200078e0206 */
[----:B------:R-:W-:Y:S01]  /*2dc0*/  LEA R9, R9, UR4, 0x2 ;  /* 0x0000000409097c11 */ /* 0x000fe2000f8e10ff */
[----:B------:R-:W-:Y:S01]  /*2dd0*/  BAR.SYNC.DEFER_BLOCKING 0x0 ;  /* 0x0000000000007b1d */ /* 0x000fe20000010000 */
[----:B------:R-:W-:Y:S01]  /*2de0*/  IMAD.IADD R46, R38, 0x1, R48 ;  /* 0x00000001262e7824 */ /* 0x000fe200078e0230 */
[----:B------:R-:W-:Y:S01]  /*2df0*/  ISETP.NE.AND P1, PT, R37, R34, PT ;  /* 0x000000222500720c */ /* 0x000fe20003f25270 */
[----:B------:R-:W-:-:S02]  /*2e00*/  VIADD R38, R8, 0x1 ;  /* 0x0000000108267836 */ /* 0x000fc40000000000 */
[----:B------:R-:W-:Y:S01]  /*2e10*/  @!P4 IMAD.MOV R38, RZ, RZ, R8 ;  /* 0x000000ffff26c224 */ /* 0x000fe200078e0208 */
[----:B------:R-:W-:Y:S01]  /*2e20*/  ISETP.NE.AND P4, PT, R26, R27, PT ;  /* 0x0000001b1a00720c */ /* 0x000fe20003f85270 */
[--C-:B------:R-:W-:Y:S02]  /*2e30*/  IMAD.IADD R44, R0, 0x1, R48.reuse ;  /* 0x00000001002c7824 */ /* 0x100fe400078e0230 */
[----:B------:R-:W-:Y:S02]  /*2e40*/  VIADD R0, R48, 0x1 ;  /* 0x0000000130007836 */ /* 0x000fe40000000000 */
[----:B------:R-:W-:Y:S01]  /*2e50*/  @!P0 IMAD.MOV R0, RZ, RZ, R48 ;  /* 0x000000ffff008224 */ /* 0x000fe200078e0230 */
[----:B------:R-:W-:Y:S01]  /*2e60*/  ISETP.NE.AND P0, PT, R36, R37, PT ;  /* 0x000000252400720c */ /* 0x000fe20003f05270 */
[----:B------:R-:W-:Y:S02]  /*2e70*/  VIADD R40, R38, 0x1 ;  /* 0x0000000126287836 */ /* 0x000fe40000000000 */
[----:B------:R-:W-:Y:S01]  /*2e80*/  @!P3 IMAD.MOV R40, RZ, RZ, R38 ;  /* 0x000000ffff28b224 */ /* 0x000fe200078e0226 */
[----:B------:R-:W-:Y:S01]  /*2e90*/  ISETP.NE.AND P3, PT, R35, R32, PT ;  /* 0x000000202300720c */ /* 0x000fe20003f65270 */
[----:B------:R-:W-:-:S02]  /*2ea0*/  IMAD.IADD R0, R0, 0x1, -R5 ;  /* 0x0000000100007824 */ /* 0x000fc400078e0a05 */
[----:B------:R-:W-:Y:S02]  /*2eb0*/  VIADD R4, R46, 0x1 ;  /* 0x000000012e047836 */ /* 0x000fe40000000000 */
[----:B------:R-:W-:Y:S01]  /*2ec0*/  IMAD.IADD R56, R42, 0x1, R48 ;  /* 0x000000012a387824 */ /* 0x000fe200078e0230 */
[----:B------:R-:W-:Y:S01]  /*2ed0*/  LEA R0, R0, UR4, 0x2 ;  /* 0x0000000400007c11 */ /* 0x000fe2000f8e10ff */
[----:B------:R-:W-:Y:S01]  /*2ee0*/  @!P2 IMAD.MOV R4, RZ, RZ, R46 ;  /* 0x000000ffff04a224 */ /* 0x000fe200078e022e */
[----:B------:R1:W-:Y:S01]  /*2ef0*/  @P5 STS [R9], R36 ;  /* 0x0000002409005388 */ /* 0x0003e20000000800 */
[----:B------:R-:W-:Y:S01]  /*2f00*/  ISETP.NE.AND P5, PT, R27, R24, PT ;  /* 0x000000181b00720c */ /* 0x000fe20003fa5270 */
[----:B------:R-:W-:Y:S01]  /*2f10*/  VIADD R42, R40, 0x1 ;  /* 0x00000001282a7836 */ /* 0x000fe20000000000 */
[----:B------:R-:W-:Y:S01]  /*2f20*/  ISETP.NE.AND P2, PT, R34, R35, PT ;  /* 0x000000232200720c */ /* 0x000fe20003f45270 */
[----:B------:R-:W-:Y:S01]  /*2f30*/  @!P4 IMAD.MOV R42, RZ, RZ, R40 ;  /* 0x000000ffff2ac224 */ /* 0x000fe200078e0228 */
[----:B------:R-:W-:Y:S01]  /*2f40*/  ISETP.NE.AND P4, PT, R32, R33, PT ;  /* 0x000000212000720c */ /* 0x000fe20003f85270 */
[----:B------:R-:W-:Y:S01]  /*2f50*/  IMAD.IADD R52, R39, 0x1, R48 ;  /* 0x0000000127347824 */ /* 0x000fe200078e0230 */
[----:B------:R2:W-:Y:S01]  /*2f60*/  @P0 STS [R0], R37 ;  /* 0x0000002500000388 */ /* 0x0005e20000000800 */
[----:B------:R-:W-:-:S02]  /*2f70*/  IMAD.IADD R39, R4, 0x1, -R5 ;  /* 0x0000000104277824 */ /* 0x000fc400078e0a05 */
[--C-:B-1----:R-:W-:Y:S02]  /*2f80*/  IMAD.IADD R36, R46, 0x1, -R5.reuse ;  /* 0x000000012e247824 */ /* 0x102fe400078e0a05 */
[--C-:B------:R-:W-:Y:S02]  /*2f90*/  IMAD.IADD R11, R44, 0x1, -R5.reuse ;  /* 0x000000012c0b7824 */ /* 0x100fe400078e0a05 */
[----:B------:R-:W-:Y:S01]  /*2fa0*/  IMAD.IADD R54, R41, 0x1, R48 ;  /* 0x0000000129367824 */ /* 0x000fe200078e0230 */
[----:B------:R-:W-:Y:S01]  /*2fb0*/  LEA R4, R36, UR4, 0x2 ;  /* 0x0000000424047c11 */ /* 0x000fe2000f8e10ff */
[----:B------:R-:W-:Y:S01]  /*2fc0*/  VIADD R44, R42, 0x1 ;  /* 0x000000012a2c7836 */ /* 0x000fe20000000000 */
[----:B--2---:R-:W-:Y:S01]  /*2fd0*/  LEA R37, R39, UR4, 0x2 ;  /* 0x0000000427257c11 */ /* 0x004fe2000f8e10ff */
[----:B------:R-:W-:Y:S01]  /*2fe0*/  @!P5 IMAD.MOV R44, RZ, RZ, R42 ;  /* 0x000000ffff2cd224 */ /* 0x000fe200078e022a */
[----:B------:R-:W-:Y:S01]  /*2ff0*/  ISETP.NE.AND P5, PT, R30, R31, PT ;  /* 0x0000001f1e00720c */ /* 0x000fe20003fa5270 */
[--C-:B------:R-:W-:Y:S01]  /*3000*/  IMAD.IADD R36, R52, 0x1, -R5.reuse ;  /* 0x0000000134247824 */ /* 0x100fe200078e0a05 */
[----:B------:R-:W-:Y:S01]  /*3010*/  LEA R11, R11, UR4, 0x2 ;  /* 0x000000040b0b7c11 */ /* 0x000fe2000f8e10ff */
[----:B------:R-:W-:-:S02]  /*3020*/  IMAD.IADD R39, R54, 0x1, -R5 ;  /* 0x0000000136277824 */ /* 0x000fc400078e0a05 */
[--C-:B------:R-:W-:Y:S01]  /*3030*/  IMAD.IADD R41, R56, 0x1, -R5.reuse ;  /* 0x0000000138297824 */ /* 0x100fe200078e0a05 */
[----:B------:R-:W-:Y:S01]  /*3040*/  LEA R36, R36, UR4, 0x2 ;  /* 0x0000000424247c11 */ /* 0x000fe2000f8e10ff */
[----:B------:R1:W-:Y:S01]  /*3050*/  @P1 STS [R11], R34 ;  /* 0x000000220b001388 */ /* 0x0003e20000000800 */
[----:B------:R-:W-:Y:S01]  /*3060*/  LEA R39, R39, UR4, 0x2 ;  /* 0x0000000427277c11 */ /* 0x000fe2000f8e10ff */
[--C-:B------:R-:W-:Y:S02]  /*3070*/  IMAD.IADD R6, R6, 0x1, -R5.reuse ;  /* 0x0000000106067824 */ /* 0x100fe400078e0a05 */
[----:B------:R2:W-:Y:S01]  /*3080*/  @P2 STS [R4], R35 ;  /* 0x0000002304002388 */ /* 0x0005e20000000800 */
[--C-:B------:R-:W-:Y:S01]  /*3090*/  IMAD.IADD R8, R8, 0x1, -R5.reuse ;  /* 0x0000000108087824 */ /* 0x100fe200078e0a05 */
[----:B------:R-:W-:Y:S01]  /*30a0*/  @P5 LOP3.LUT R50, R50, 0x20, RZ, 0xfc, !PT ;  /* 0x0000002032325812 */ /* 0x000fe200078efcff */
[--C-:B------:R-:W-:Y:S01]  /*30b0*/  IMAD.IADD R38, R38, 0x1, -R5.reuse ;  /* 0x0000000126267824 */ /* 0x100fe200078e0a05 */
[----:B------:R3:W-:Y:S01]  /*30c0*/  @P3 STS [R37], R32 ;  /* 0x0000002025003388 */ /* 0x0007e20000000800 */
[--C-:B------:R-:W-:Y:S01]  /*30d0*/  IMAD.IADD R40, R40, 0x1, -R5.reuse ;  /* 0x0000000128287824 */ /* 0x100fe200078e0a05 */
[----:B-1----:R-:W-:Y:S01]  /*30e0*/  LEA R34, R41, UR4, 0x2 ;  /* 0x0000000429227c11 */ /* 0x002fe2000f8e10ff */
[--C-:B------:R-:W-:Y:S01]  /*30f0*/  IMAD.IADD R42, R42, 0x1, -R5.reuse ;  /* 0x000000012a2a7824 */ /* 0x100fe200078e0a05 */
[----:B------:R1:W-:Y:S01]  /*3100*/  @P4 STS [R36], R33 ;  /* 0x0000002124004388 */ /* 0x0003e20000000800 */
[----:B------:R-:W-:Y:S01]  /*3110*/  LOP3.LUT R50, R50, 0xffffffef, RZ, 0xc0, !PT ;  /* 0xffffffef32327812 */ /* 0x000fe200078ec0ff */
[----:B------:R-:W-:Y:S01]  /*3120*/  IMAD.IADD R44, R44, 0x1, -R5 ;  /* 0x000000012c2c7824 */ /* 0x000fe200078e0a05 */
[----:B--2---:R-:W-:Y:S01]  /*3130*/  LEA R35, R6, UR4, 0x2 ;  /* 0x0000000406237c11 */ /* 0x004fe2000f8e10ff */
[----:B------:R2:W-:Y:S01]  /*3140*/  @P6 STS [R39], R30 ;  /* 0x0000001e27006388 */ /* 0x0005e20000000800 */
[----:B------:R-:W-:-:S02]  /*3150*/  LEA R41, R38, UR4, 0x2 ;  /* 0x0000000426297c11 */ /* 0x000fc4000f8e10ff */
[----:B---3--:R-:W-:Y:S01]  /*3160*/  LEA R32, R8, UR4, 0x2 ;  /* 0x0000000408207c11 */ /* 0x008fe2000f8e10ff */
[----:B------:R2:W-:Y:S01]  /*3170*/  @P5 STS [R34], R31 ;  /* 0x0000001f22005388 */ /* 0x0005e20000000800 */
[----:B------:R-:W-:Y:S02]  /*3180*/  ISETP.NE.AND P5, PT, R31, R28, PT ;  /* 0x0000001c1f00720c */ /* 0x000fe40003fa5270 */
[----:B------:R-:W-:Y:S02]  /*3190*/  LEA R40, R40, UR4, 0x2 ;  /* 0x0000000428287c11 */ /* 0x000fe4000f8e10ff */
[----:B-1----:R-:W-:Y:S02]  /*31a0*/  LEA R33, R42, UR4, 0x2 ;  /* 0x000000042a217c11 */ /* 0x002fe4000f8e10ff */
[----:B0-----:R-:W-:Y:S02]  /*31b0*/  ISETP.GE.AND P6, PT, R10, R7, PT ;  /* 0x000000070a00720c */ /* 0x001fe40003fc6270 */
[----:B------:R-:W-:-:S05]  /*31c0*/  LEA R44, R44, UR4, 0x2 ;  /* 0x000000042c2c7c11 */ /* 0x000fca000f8e10ff */
        /* <DEDUP_REMOVED lines=18> */
[----:B------:R-:W-:-:S13]  /*32f0*/  ISETP.NE.AND P5, PT, R24, R25, PT ;  /* 0x000000191800720c */ /* 0x000fda0003fa5270 */
[----:B------:R2:W-:Y:S01]  /*3300*/  @P5 STS [R44], R25 ;  /* 0x000000192c005388 */ /* 0x0005e20000000800 */
[----:B------:R-:W-:Y:S06]  /*3310*/  BAR.SYNC.DEFER_BLOCKING 0x0 ;  /* 0x0000000000007b1d */ /* 0x000fec0000010000 */
[----:B------:R-:W-:Y:S05]  /*3320*/  @P6 BRA `(.L_x_3273) ;  /* 0x0000000000306947 */ /* 0x000fea0003800000 */
[----:B--2---:R-:W0:Y:S01]  /*3330*/  LDC.64 R24, c[0x0][0x390] ;  /* 0x0000e400ff187b82 */ /* 0x004e220000000a00 */
[C---:B------:R-:W-:Y:S01]  /*3340*/  IMAD.IADD R29, R10.reuse, 0x1, R5 ;  /* 0x000000010a1d7824 */ /* 0x040fe200078e0205 */
[----:B------:R-:W-:Y:S01]  /*3350*/  LEA R6, R10, UR4, 0x2 ;  /* 0x000000040a067c11 */ /* 0x000fe2000f8e10ff */
[----:B------:R-:W-:-:S07]  /*3360*/  IMAD.MOV.U32 R8, RZ, RZ, R10 ;  /* 0x000000ffff087224 */ /* 0x000fce00078e000a */
.L_x_3274:
[----:B-1----:R1:W2:Y:S01]  /*3370*/  LDS R31, [R6] ;  /* 0x00000000061f7984 */ /* 0x0022a20000000800 */
[----:B0-----:R-:W-:-:S04]  /*3380*/  IMAD.WIDE.U32 R26, R29, 0x4, R24 ;  /* 0x000000041d1a7825 */ /* 0x001fc800078e0018 */
[----:B------:R-:W-:Y:S02]  /*3390*/  VIADD R8, R8, 0x200 ;  /* 0x0000020008087836 */ /* 0x000fe40000000000 */
[----:B------:R-:W-:Y:S02]  /*33a0*/  VIADD R29, R29, 0x200 ;  /* 0x000002001d1d7836 */ /* 0x000fe40000000000 */
[----:B-1----:R-:W-:Y:S01]  /*33b0*/  VIADD R6, R6, 0x800 ;  /* 0x0000080006067836 */ /* 0x002fe20000000000 */
[----:B------:R-:W-:Y:S01]  /*33c0*/  ISETP.GE.AND P6, PT, R8, R7, PT ;  /* 0x000000070800720c */ /* 0x000fe20003fc6270 */
[----:B--2---:R1:W-:-:S12]  /*33d0*/  STG.E desc[UR6][R26.64], R31 ;  /* 0x0000001f1a007986 */ /* 0x0043d8000c101906 */
[----:B------:R-:W-:Y:S05]  /*33e0*/  @!P6 BRA `(.L_x_3274) ;  /* 0xfffffffc00e0e947 */ /* 0x000fea000383ffff */
.L_x_3273:
[----:B------:R-:W-:Y:S05]  /*33f0*/  BSYNC.RECONVERGENT B0 ;  /* 0x0000000000007941 */ /* 0x000fea0003800200 */
.L_x_3272:
[----:B------:R-:W-:Y:S01]  /*3400*/  BAR.SYNC.DEFER_BLOCKING 0x0 ;  /* 0x0000000000007b1d */ /* 0x000fe20000010000 */
[----:B------:R-:W-:-:S07]  /*3410*/  P2R R6, PR, RZ, 0x10 ;  /* 0x00000010ff067803 */ /* 0x000fce0000000000 */
[----:B------:R-:W-:Y:S01]  /*3420*/  BAR.SYNC.DEFER_BLOCKING 0x0 ;  /* 0x0000000000007b1d */ /* 0x000fe20000010000 */
[C---:B------:R-:W-:Y:S02]  /*3430*/  LOP3.LUT P4, RZ, R50.reuse, 0x80, RZ, 0xc0, !PT ;  /* 0x0000008032ff7812 */ /* 0x040fe4000788c0ff */
[----:B------:R-:W-:Y:S02]  /*3440*/  P2R R8, PR, RZ, 0x20 ;  /* 0x00000020ff087803 */ /* 0x000fe40000000000 */
[C---:B------:R-:W-:Y:S01]  /*3450*/  LOP3.LUT P5, RZ, R50.reuse, 0x40, RZ, 0xc0, !PT ;  /* 0x0000004032ff7812 */ /* 0x040fe200078ac0ff */
[----:B------:R-:W-:Y:S01]  /*3460*/  BSSY.RECONVERGENT B0, `(.L_x_3275) ;  /* 0x0000025000007945 */ /* 0x000fe20003800200 */
[----:B------:R-:W-:-:S07]  /*3470*/  LOP3.LUT P6, RZ, R50, 0x1, RZ, 0xc0, !PT ;  /* 0x0000000132ff7812 */ /* 0x000fce00078cc0ff */
[----:B------:R0:W-:Y:S01]  /*3480*/  @P4 STS [R9], R22 ;  /* 0x0000001609004388 */ /* 0x0001e20000000800 */
[----:B------:R-:W-:-:S03]  /*3490*/  ISETP.NE.AND P4, PT, R6, RZ, PT ;  /* 0x000000ff0600720c */ /* 0x000fc60003f85270 */
        /* <DEDUP_REMOVED lines=23> */
[C---:B------:R-:W-:Y:S01]  /*3610*/  IMAD.IADD R5, R10.reuse, 0x1, R5 ;  /* 0x000000010a057824 */ /* 0x040fe200078e0205 */
[----:B------:R-:W-:-:S07]  /*3620*/  LEA R0, R10, UR4, 0x2 ;  /* 0x000000040a007c11 */ /* 0x000fce000f8e10ff */
.L_x_3277:
[----:B---3--:R3:W4:Y:S01]  /*3630*/  LDS R11, [R0] ;  /* 0x00000000000b7984 */ /* 0x0087220000000800 */
[----:B0-----:R-:W-:-:S04]  /*3640*/  IMAD.WIDE.U32 R2, R5, 0x4, R8 ;  /* 0x0000000405027825 */ /* 0x001fc800078e0008 */
[----:B------:R-:W-:Y:S02]  /*3650*/  VIADD R10, R10, 0x200 ;  /* 0x000002000a0a7836 */ /* 0x000fe40000000000 */
[----:B------:R-:W-:Y:S02]  /*3660*/  VIADD R5, R5, 0x200 ;  /* 0x0000020005057836 */ /* 0x000fe40000000000 */
[----:B---3--:R-:W-:Y:S01]  /*3670*/  VIADD R0, R0, 0x800 ;  /* 0x0000080000007836 */ /* 0x008fe20000000000 */
[----:B------:R-:W-:Y:S01]  /*3680*/  ISETP.GE.AND P0, PT, R10, R7, PT ;  /* 0x000000070a00720c */ /* 0x000fe20003f06270 */
[----:B----4-:R3:W-:-:S12]  /*3690*/  STG.E desc[UR6][R2.64], R11 ;  /* 0x0000000b02007986 */ /* 0x0107d8000c101906 */
[----:B------:R-:W-:Y:S05]  /*36a0*/  @!P0 BRA `(.L_x_3277) ;  /* 0xfffffffc00e08947 */ /* 0x000fea000383ffff */
.L_x_3276:
[----:B------:R-:W-:Y:S05]  /*36b0*/  BSYNC.RECONVERGENT B0 ;  /* 0x0000000000007941 */ /* 0x000fea0003800200 */
.L_x_3275:
[----:B------:R-:W-:Y:S06]  /*36c0*/  BAR.SYNC.DEFER_BLOCKING 0x0 ;  /* 0x0000000000007b1d */ /* 0x000fec0000010000 */
[----:B------:R-:W-:Y:S05]  /*36d0*/  EXIT ;  /* 0x000000000000794d */ /* 0x000fea0003800000 */
.L_x_3249:
[----:B------:R-:W0:Y:S01]  /*36e0*/  LDCU UR4, c[0x0][0x3b4] ;  /* 0x00007680ff0477ac */ /* 0x000e220008000800 */
[----:B------:R-:W-:Y:S02]  /*36f0*/  ISETP.NE.AND P0, PT, R45, RZ, PT ;  /* 0x000000ff2d00720c */ /* 0x000fe40003f05270 */
[----:B0-----:R-:W-:-:S11]  /*3700*/  IADD3 R0, PT, PT, -R4, UR4, RZ ;  /* 0x0000000404007c10 */ /* 0x001fd6000fffe1ff */
[----:B------:R-:W-:Y:S05]  /*3710*/  @P0 BRA `(.L_x_3278) ;  /* 0x0000001c00580947 */ /* 0x000fea0003800000 */
[----:B------:R-:W0:Y:S01]  /*3720*/  LDC.64 R14, c[0x0][0x380] ;  /* 0x0000e000ff0e7b82 */ /* 0x000e220000000a00 */
[----:B------:R-:W1:Y:S07]  /*3730*/  S2R R2, SR_TID.X ;  /* 0x0000000000027919 */ /* 0x000e6e0000002100 */
[----:B------:R-:W2:Y:S01]  /*3740*/  LDC.64 R6, c[0x0][0x388] ;  /* 0x0000e200ff067b82 */ /* 0x000ea20000000a00 */
[----:B0-----:R-:W-:-:S05]  /*3750*/  IMAD.WIDE.U32 R10, R4, 0x4, R14 ;  /* 0x00000004040a7825 */ /* 0x001fca00078e000e */
[----:B------:R0:W3:Y:S01]  /*3760*/  LDG.E R18, desc[UR6][R10.64] ;  /* 0x000000060a127981 */ /* 0x0000e2000c1e1900 */
[----:B------:R-:W-:Y:S02]  /*3770*/  LOP3.LUT R50, R50, 0xffffffbf, RZ, 0xc0, !PT ;  /* 0xffffffbf32327812 */ /* 0x000fe400078ec0ff */
[C---:B-1----:R-:W-:Y:S02]  /*3780*/  LOP3.LUT R3, R2.reuse, 0x1f, RZ, 0xc0, !PT ;  /* 0x0000001f02037812 */ /* 0x042fe400078ec0ff */
[----:B------:R-:W-:-:S05]  /*3790*/  LOP3.LUT R8, R2, 0x3e0, RZ, 0xc0, !PT ;  /* 0x000003e002087812 */ /* 0x000fca00078ec0ff */
[----:B------:R-:W-:-:S04]  /*37a0*/  IMAD R3, R8, 0xe, R3 ;  /* 0x0000000e08037824 */ /* 0x000fc800078e0203 */
[C---:B------:R-:W-:Y:S01]  /*37b0*/  VIADD R5, R3.reuse, 0x20 ;  /* 0x0000002003057836 */ /* 0x040fe20000000000 */
[CC--:B------:R-:W-:Y:S01]  /*37c0*/  ISETP.GE.AND P0, PT, R3.reuse, R0.reuse, PT ;  /* 0x000000000300720c */ /* 0x0c0fe20003f06270 */
[C---:B------:R-:W-:Y:S02]  /*37d0*/  VIADD R9, R3.reuse, 0x40 ;  /* 0x0000004003097836 */ /* 0x040fe40000000000 */
[----:B------:R-:W-:Y:S01]  /*37e0*/  VIADD R13, R3, 0x60 ;  /* 0x00000060030d7836 */ /* 0x000fe20000000000 */
[-C--:B------:R-:W-:Y:S01]  /*37f0*/  ISETP.GE.AND P2, PT, R5, R0.reuse, PT ;  /* 0x000000000500720c */ /* 0x080fe20003f46270 */
[----:B------:R-:W-:Y:S01]  /*3800*/  VIADD R17, R3, 0x80 ;  /* 0x0000008003117836 */ /* 0x000fe20000000000 */
[-C--:B------:R-:W-:Y:S01]  /*3810*/  ISETP.GE.AND P1, PT, R9, R0.reuse, PT ;  /* 0x000000000900720c */ /* 0x080fe20003f26270 */
[----:B--2---:R-:W-:Y:S01]  /*3820*/  IMAD.WIDE.U32 R8, R4, 0x4, R6 ;  /* 0x0000000404087825 */ /* 0x004fe200078e0006 */
[-C--:B------:R-:W-:Y:S02]  /*3830*/  ISETP.GE.AND P6, PT, R13, R0.reuse, PT ;  /* 0x000000000d00720c */ /* 0x080fe40003fc6270 */
[----:B------:R-:W-:Y:S01]  /*3840*/  ISETP.GE.AND P5, PT, R17, R0, PT ;  /* 0x000000001100720c */ /* 0x000fe20003fa6270 */
[----:B------:R-:W-:-:S02]  /*3850*/  IMAD.SHL.U32 R13, R3, 0x4, RZ ;  /* 0x00000004030d7824 */ /* 0x000fc400078e00ff */
[----:B------:R-:W-:Y:S02]  /*3860*/  @!P0 IMAD.IADD R5, R4, 0x1, R3 ;  /* 0x0000000104058824 */ /* 0x000fe400078e0203 */
[----:B------:R-:W-:Y:S02]  /*3870*/  VIADD R17, R3, 0xc0 ;  /* 0x000000c003117836 */ /* 0x000fe40000000000 */
[----:B------:R-:W-:Y:S01]  /*3880*/  @P2 LOP3.LUT R50, R50, 0x40, RZ, 0xfc, !PT ;  /* 0x0000004032322812 */ /* 0x000fe200078efcff */
[----:B------:R-:W-:Y:S01]  /*3890*/  @!P0 IMAD.WIDE.U32 R14, R5, 0x4, R14 ;  /* 0x00000004050e8825 */ /* 0x000fe200078e000e */
[----:B------:R-:W-:Y:S02]  /*38a0*/  IADD3 R12, P2, PT, R10, R13, RZ ;  /* 0x0000000d0a0c7210 */ /* 0x000fe40007f5e0ff */
[----:B------:R-:W-:Y:S01]  /*38b0*/  LOP3.LUT R50, R50, 0xffffffdf, RZ, 0xc0, !PT ;  /* 0xffffffdf32327812 */ /* 0x000fe200078ec0ff */
[----:B------:R-:W-:Y:S01]  /*38c0*/  VIADD R5, R3, 0xa0 ;  /* 0x000000a003057836 */ /* 0x000fe20000000000 */
[----:B------:R-:W-:-:S02]  /*38d0*/  ISETP.GE.AND P3, PT, R17, R0, PT ;  /* 0x000000001100720c */ /* 0x000fc40003f66270 */
[----:B------:R-:W-:Y:S02]  /*38e0*/  @P1 LOP3.LUT R50, R50, 0x20, RZ, 0xfc, !PT ;  /* 0x0000002032321812 */ /* 0x000fe400078efcff */
[----:B0-----:R-:W-:Y:S01]  /*38f0*/  IADD3 R10, P1, PT, R13, R8, RZ ;  /* 0x000000080d0a7210 */ /* 0x001fe20007f3e0ff */
[----:B------:R-:W-:Y:S01]  /*3900*/  IMAD.X R13, RZ, RZ, R11, P2 ;  /* 0x000000ffff0d7224 */ /* 0x000fe200010e060b */
[----:B------:R-:W-:Y:S02]  /*3910*/  LOP3.LUT R50, R50, 0xffffffef, RZ, 0xc0, !PT ;  /* 0xffffffef32327812 */ /* 0x000fe400078ec0ff */
[----:B------:R-:W-:Y:S01]  /*3920*/  ISETP.GE.AND P4, PT, R5, R0, PT ;  /* 0x000000000500720c */ /* 0x000fe20003f86270 */
[----:B------:R-:W-:Y:S01]  /*3930*/  IMAD.X R11, RZ, RZ, R9, P1 ;  /* 0x000000ffff0b7224 */ /* 0x000fe200008e0609 */
[----:B------:R-:W-:-:S04]  /*3940*/  @P6 LOP3.LUT R50, R50, 0x10, RZ, 0xfc, !PT ;  /* 0x0000001032326812 */ /* 0x000fc800078efcff */
[----:B------:R-:W-:-:S04]  /*3950*/  LOP3.LUT R50, R50, 0xfffffff7, RZ, 0xc0, !PT ;  /* 0xfffffff732327812 */ /* 0x000fc800078ec0ff */
[----:B------:R-:W-:-:S04]  /*3960*/  @P5 LOP3.LUT R50, R50, 0x8, RZ, 0xfc, !PT ;  /* 0x0000000832325812 */ /* 0x000fc800078efcff */
[C---:B------:R-:W-:Y:S02]  /*3970*/  LOP3.LUT P1, RZ, R50.reuse, 0x40, RZ, 0xc0, !PT ;  /* 0x0000004032ff7812 */ /* 0x040fe4000782c0ff */
[C---:B------:R-:W-:Y:S02]  /*3980*/  LOP3.LUT P2, RZ, R50.reuse, 0x20, RZ, 0xc0, !PT ;  /* 0x0000002032ff7812 */ /* 0x040fe4000784c0ff */
[----:B------:R-:W-:Y:S01]  /*3990*/  LOP3.LUT R50, R50, 0xfffffffb, RZ, 0xc0, !PT ;  /* 0xfffffffb32327812 */ /* 0x000fe200078ec0ff */
[----:B------:R-:W-:-:S03]  /*39a0*/  VIADD R5, R3, 0xe0 ;  /* 0x000000e003057836 */ /* 0x000fc60000000000 */
[----:B------:R-:W-:-:S04]  /*39b0*/  @P4 LOP3.LUT R50, R50, 0x4, RZ, 0xfc, !PT ;  /* 0x0000000432324812 */ /* 0x000fc800078efcff */
[----:B------:R-:W-:-:S04]  /*39c0*/  LOP3.LUT R50, R50, 0xfffffffd, RZ, 0xc0, !PT ;  /* 0xfffffffd32327812 */ /* 0x000fc800078ec0ff */
[----:B------:R-:W-:Y:S01]  /*39d0*/  @P3 LOP3.LUT R50, R50, 0x2, RZ, 0xfc, !PT ;  /* 0x0000000232323812 */ /* 0x000fe200078efcff */
[C---:B------:R-:W-:Y:S02]  /*39e0*/  VIADD R17, R3.reuse, 0x100 ;  /* 0x0000010003117836 */ /* 0x040fe40000000000 */
[C---:B------:R-:W-:Y:S01]  /*39f0*/  VIADD R19, R3.reuse, 0x120 ;  /* 0x0000012003137836 */ /* 0x040fe20000000000 */
[----:B------:R-:W-:Y:S01]  /*3a00*/  LOP3.LUT R50, R50, 0xfffffffe, RZ, 0xc0, !PT ;  /* 0xfffffffe32327812 */ /* 0x000fe200078ec0ff */
[C---:B------:R-:W-:Y:S02]  /*3a10*/  VIADD R21, R3.reuse, 0x140 ;  /* 0x0000014003157836 */ /* 0x040fe40000000000 */
[C---:B------:R-:W-:Y:S02]  /*3a20*/  VIADD R23, R3.reuse, 0x160 ;  /* 0x0000016003177836 */ /* 0x040fe40000000000 */
[C---:B------:R-:W-:Y:S02]  /*3a30*/  VIADD R25, R3.reuse, 0x180 ;  /* 0x0000018003197836 */ /* 0x040fe40000000000 */
[----:B------:R-:W-:-:S02]  /*3a40*/  VIADD R27, R3, 0x1a0 ;  /* 0x000001a0031b7836 */ /* 0x000fc40000000000 */
[----:B---3--:R-:W-:Y:S02]  /*3a50*/  IMAD.MOV.U32 R16, RZ, RZ, R18 ;  /* 0x000000ffff107224 */ /* 0x008fe400078e0012 */
[----:B------:R0:W2:Y:S02]  /*3a60*/  @!P0 LDG.E R18, desc[UR6][R14.64] ;  /* 0x000000060e128981 */ /* 0x0000a4000c1e1900 */
[--C-:B------:R-:W-:Y:S02]  /*3a70*/  IMAD.MOV.U32 R22, RZ, RZ, R16.reuse ;  /* 0x000000ffff167224 */ /* 0x100fe400078e0010 */
[--C-:B------:R-:W-:Y:S02]  /*3a80*/  IMAD.MOV.U32 R24, RZ, RZ, R16.reuse ;  /* 0x000000ffff187224 */ /* 0x100fe400078e0010 */
[--C-:B------:R-:W-:Y:S02]  /*3a90*/  IMAD.MOV.U32 R26, RZ, RZ, R16.reuse ;  /* 0x000000ffff1a7224 */ /* 0x100fe400078e0010 */
[----:B------:R-:W3:Y:S01]  /*3aa0*/  @!P1 LDG.E R22, desc[UR6][R12.64+0x80] ;  /* 0x000080060c169981 */ /* 0x000ee2000c1e1900 */
[----:B------:R-:W-:Y:S01]  /*3ab0*/  ISETP.GE.AND P1, PT, R5, R0, PT ;  /* 0x000000000500720c */ /* 0x000fe20003f26270 */
[----:B0-----:R-:W-:-:S02]  /*3ac0*/  IMAD.MOV.U32 R14, RZ, RZ, R16 ;  /* 0x000000ffff0e7224 */ /* 0x001fc400078e0010 */
[--C-:B------:R-:W-:Y:S01]  /*3ad0*/  IMAD.MOV.U32 R28, RZ, RZ, R16.reuse ;  /* 0x000000ffff1c7224 */ /* 0x100fe200078e0010 */
[----:B------:R-:W4:Y:S01]  /*3ae0*/  @!P2 LDG.E R24, desc[UR6][R12.64+0x100] ;  /* 0x000100060c18a981 */ /* 0x000f22000c1e1900 */
[--C-:B------:R-:W-:Y:S02]  /*3af0*/  IMAD.MOV.U32 R30, RZ, RZ, R16.reuse ;  /* 0x000000ffff1e7224 */ /* 0x100fe400078e0010 */
[--C-:B------:R-:W-:Y:S01]  /*3b00*/  IMAD.MOV.U32 R32, RZ, RZ, R16.reuse ;  /* 0x000000ffff207224 */ /* 0x100fe200078e0010 */
[----:B------:R-:W5:Y:S01]  /*3b10*/  @!P6 LDG.E R26, desc[UR6][R12.64+0x180] ;  /* 0x000180060c1ae981 */ /* 0x000f62000c1e1900 */
[-C--:B------:R-:W-:Y:S01]  /*3b20*/  ISETP.GE.AND P2, PT, R19, R0.reuse, PT ;  /* 0x000000001300720c */ /* 0x080fe20003f46270 */
[--C-:B------:R-:W-:Y:S01]  /*3b30*/  IMAD.MOV.U32 R34, RZ, RZ, R16.reuse ;  /* 0x000000ffff227224 */ /* 0x100fe200078e0010 */
[-C--:B------:R-:W-:Y:S01]  /*3b40*/  ISETP.GE.AND P6, PT, R27, R0.reuse, PT ;  /* 0x000000001b00720c */ /* 0x080fe20003fc6270 */
[----:B------:R-:W5:Y:S01]  /*3b50*/  @!P5 LDG.E R14, desc[UR6][R12.64+0x200] ;  /* 0x000200060c0ed981 */ /* 0x000f62000c1e1900 */
[----:B------:R-:W-:Y:S01]  /*3b60*/  @P1 LOP3.LUT R50, R50, 0x1, RZ, 0xfc, !PT ;  /* 0x0000000132321812 */ /* 0x000fe200078efcff */
        /* <DEDUP_REMOVED lines=10> */
[----:B------:R-:W-:Y:S02]  /*3c10*/  IMAD.MOV.U32 R44, RZ, RZ, R16 ;  /* 0x000000ffff2c7224 */ /* 0x000fe400078e0010 */
[----:B------:R-:W5:Y:S04]  /*3c20*/  @!P2 LDG.E R36, desc[UR6][R12.64+0x480] ;  /* 0x000480060c24a981 */ /* 0x000f68000c1e1900 */
[----:B------:R-:W5:Y:S04]  /*3c30*/  @!P4 LDG.E R42, desc[UR6][R12.64+0x580] ;  /* 0x000580060c2ac981 */ /* 0x000f68000c1e1900 */
[----:B------:R-:W5:Y:S04]  /*3c40*/  @!P3 LDG.E R38, desc[UR6][R12.64+0x500] ;  /* 0x000500060c26b981 */ /* 0x000f68000c1e1900 */
[----:B------:R-:W5:Y:S04]  /*3c50*/  @!P1 LDG.E R34, desc[UR6][R12.64+0x400] ;  /* 0x000400060c229981 */ /* 0x000f68000c1e1900 */
[----:B------:R-:W5:Y:S04]  /*3c60*/  @!P5 LDG.E R44, desc[UR6][R12.64+0x600] ;  /* 0x000600060c2cd981 */ /* 0x000f68000c1e1900 */
[----:B------:R-:W5:Y:S01]  /*3c70*/  @!P6 LDG.E R16, desc[UR6][R12.64+0x680] ;  /* 0x000680060c10e981 */ /* 0x000f62000c1e1900 */
[----:B------:R-:W0:Y:S01]  /*3c80*/  S2R R20, SR_LANEID ;  /* 0x0000000000147919 */ /* 0x000e220000000000 */
[----:B------:R-:W1:Y:S01]  /*3c90*/  S2UR UR5, SR_CgaCtaId ;  /* 0x00000000000579c3 */ /* 0x000e620000008800 */
[----:B------:R-:W-:Y:S01]  /*3ca0*/  SHF.R.U32.HI R5, RZ, 0x5, R2 ;  /* 0x00000005ff057819 */ /* 0x000fe20000011602 */
[----:B------:R-:W-:-:S02]  /*3cb0*/  UMOV UR4, 0x400 ;  /* 0x0000040000047882 */ /* 0x000fc40000000000 */
[----:B-1----:R-:W-:Y:S02]  /*3cc0*/  ULEA UR4, UR5, UR4, 0x18 ;  /* 0x0000000405047291 */ /* 0x002fe4000f8ec0ff */
[----:B0-----:R-:W-:-:S05]  /*3cd0*/  IMAD R21, R5, 0x1c0, R20 ;  /* 0x000001c005157824 */ /* 0x001fca00078e0214 */
[----:B------:R-:W-:-:S05]  /*3ce0*/  LEA R21, R21, UR4, 0x2 ;  /* 0x0000000415157c11 */ /* 0x000fca000f8e10ff */
[----:B--2---:R-:W-:Y:S04]  /*3cf0*/  STS [R21], R18 ;  /* 0x0000001215007388 */ /* 0x004fe80000000800 */
[----:B---3--:R0:W-:Y:S04]  /*3d00*/  STS [R21+0x80], R22 ;  /* 0x0000801615007388 */ /* 0x0081e80000000800 */
[----:B----4-:R-:W-:Y:S01]  /*3d10*/  STS [R21+0x100], R24 ;  /* 0x0001001815007388 */ /* 0x010fe20000000800 */
[----:B0-----:R-:W-:-:S03]  /*3d20*/  IMAD R22, R20, 0x34, R21 ;  /* 0x0000003414167824 */ /* 0x001fc600078e0215 */
[----:B-----5:R-:W-:Y:S04]  /*3d30*/  STS [R21+0x180], R26 ;  /* 0x0001801a15007388 */ /* 0x020fe80000000800 */
[----:B------:R-:W-:Y:S04]  /*3d40*/  STS [R21+0x200], R14 ;  /* 0x0002000e15007388 */ /* 0x000fe80000000800 */
[----:B------:R-:W-:Y:S04]  /*3d50*/  STS [R21+0x280], R28 ;  /* 0x0002801c15007388 */ /* 0x000fe80000000800 */
[----:B------:R-:W-:Y:S04]  /*3d60*/  STS [R21+0x300], R30 ;  /* 0x0003001e15007388 */ /* 0x000fe80000000800 */
[----:B------:R-:W-:Y:S04]  /*3d70*/  STS [R21+0x380], R32 ;  /* 0x0003802015007388 */ /* 0x000fe80000000800 */
[----:B------:R-:W-:Y:S04]  /*3d80*/  STS [R21+0x480], R36 ;  /* 0x0004802415007388 */ /* 0x000fe80000000800 */
[----:B------:R0:W-:Y:S04]  /*3d90*/  STS [R21+0x580], R42 ;  /* 0x0005802a15007388 */ /* 0x0001e80000000800 */
        /* <DEDUP_REMOVED lines=26> */
[----:B------:R-:W-:-:S04]  /*3f40*/  @!P0 IMAD.IADD R3, R4, 0x1, R3 ;  /* 0x0000000104038824 */ /* 0x000fc800078e0203 */
[----:B------:R-:W-:-:S04]  /*3f50*/  @!P0 IMAD.WIDE.U32 R6, R3, 0x4, R6 ;  /* 0x0000000403068825 */ /* 0x000fc800078e0006 */
[----:B0-----:R-:W-:Y:S02]  /*3f60*/  IMAD.MOV.U32 R42, RZ, RZ, R12 ;  /* 0x000000ffff2a7224 */ /* 0x001fe400078e000c */
[----:B------:R0:W4:Y:S02]  /*3f70*/  @!P0 LDG.E R12, desc[UR6][R6.64] ;  /* 0x00000006060c8981 */ /* 0x000124000c1e1900 */
[----:B------:R-:W-:-:S06]  /*3f80*/  IMAD.MOV.U32 R4, RZ, RZ, R42 ;  /* 0x000000ffff047224 */ /* 0x000fcc00078e002a */
[----:B------:R-:W5:Y:S01]  /*3f90*/  @!P1 LDG.E R4, desc[UR6][R10.64+0x80] ;  /* 0x000080060a049981 */ /* 0x000f62000c1e1900 */
[----:B------:R-:W-:Y:S01]  /*3fa0*/  ISETP.NE.AND P1, PT, R47, RZ, PT ;  /* 0x000000ff2f00720c */ /* 0x000fe20003f25270 */
[--C-:B------:R-:W-:Y:S02]  /*3fb0*/  IMAD.MOV.U32 R14, RZ, RZ, R42.reuse ;  /* 0x000000ffff0e7224 */ /* 0x100fe400078e002a */
[----:B-1----:R-:W-:-:S10]  /*3fc0*/  IMAD.MOV.U32 R16, RZ, RZ, R42 ;  /* 0x000000ffff107224 */ /* 0x002fd400078e002a */
        /* <DEDUP_REMOVED lines=8> */
[----:B0-----:R-:W-:-:S12]  /*4050*/  IMAD.MOV.U32 R6, RZ, RZ, R42 ;  /* 0x000000ffff067224 */ /* 0x001fd800078e002a */
[----:B------:R-:W3:Y:S01]  /*4060*/  @!P1 LDG.E R18, desc[UR6][R10.64+0x280] ;  /* 0x000280060a129981 */ /* 0x000ee2000c1e1900 */
[----:B------:R-:W-:Y:S02]  /*4070*/  ISETP.NE.AND P1, PT, R46, RZ, PT ;  /* 0x000000ff2e00720c */ /* 0x000fe40003f25270 */
[----:B------:R-:W-:Y:S01]  /*4080*/  LOP3.LUT P0, RZ, R50, 0x1, RZ, 0xc0, !PT ;  /* 0x0000000132ff7812 */ /* 0x000fe2000780c0ff */
[--C-:B------:R-:W-:Y:S02]  /*4090*/  IMAD.MOV.U32 R24, RZ, RZ, R42.reuse ;  /* 0x000000ffff187224 */ /* 0x100fe400078e002a */
[----:B------:R-:W-:-:S08]  /*40a0*/  IMAD.MOV.U32 R26, RZ, RZ, R42 ;  /* 0x000000ffff1a7224 */ /* 0x000fd000078e002a */
[----:B------:R-:W3:Y:S01]  /*40b0*/  @!P1 LDG.E R6, desc[UR6][R10.64+0x300] ;  /* 0x000300060a069981 */ /* 0x000ee2000c1e1900 */
[----:B------:R-:W-:Y:S01]  /*40c0*/  ISETP.NE.AND P1, PT, R45, RZ, PT ;  /* 0x000000ff2d00720c */ /* 0x000fe20003f25270 */
[--C-:B------:R-:W-:Y:S02]  /*40d0*/  IMAD.MOV.U32 R44, RZ, RZ, R42.reuse ;  /* 0x000000ffff2c7224 */ /* 0x100fe400078e002a */
[--C-:B------:R-:W-:Y:S01]  /*40e0*/  IMAD.MOV.U32 R46, RZ, RZ, R42.reuse ;  /* 0x000000ffff2e7224 */ /* 0x100fe200078e002a */
[----:B------:R-:W3:Y:S01]  /*40f0*/  @!P0 LDG.E R24, desc[UR6][R10.64+0x380] ;  /* 0x000380060a188981 */ /* 0x000ee2000c1e1900 */
[--C-:B------:R-:W-:Y:S02]  /*4100*/  IMAD.MOV.U32 R48, RZ, RZ, R42.reuse ;  /* 0x000000ffff307224 */ /* 0x100fe400078e002a */
[----:B------:R-:W-:Y:S01]  /*4110*/  IMAD.MOV.U32 R52, RZ, RZ, R42 ;  /* 0x000000ffff347224 */ /* 0x000fe200078e002a */
[----:B------:R-:W3:Y:S04]  /*4120*/  @!P2 LDG.E R44, desc[UR6][R10.64+0x480] ;  /* 0x000480060a2ca981 */ /* 0x000ee8000c1e1900 */
[----:B------:R-:W3:Y:S04]  /*4130*/  @!P3 LDG.E R46, desc[UR6][R10.64+0x500] ;  /* 0x000500060a2eb981 */ /* 0x000ee8000c1e1900 */
[----:B------:R-:W3:Y:S04]  /*4140*/  @!P1 LDG.E R26, desc[UR6][R10.64+0x400] ;  /* 0x000400060a1a9981 */ /* 0x000ee8000c1e1900 */
[----:B------:R-:W3:Y:S04]  /*4150*/  @!P4 LDG.E R48, desc[UR6][R10.64+0x580] ;  /* 0x000580060a30c981 */ /* 0x000ee8000c1e1900 */
[----:B------:R-:W3:Y:S04]  /*4160*/  @!P5 LDG.E R52, desc[UR6][R10.64+0x600] ;  /* 0x000600060a34d981 */ /* 0x000ee8000c1e1900 */
[----:B------:R-:W3:Y:S01]  /*4170*/  @!P6 LDG.E R42, desc[UR6][R10.64+0x680] ;  /* 0x000680060a2ae981 */ /* 0x000ee2000c1e1900 */
[----:B------:R-:W-:-:S02]  /*4180*/  ISETP.NE.AND P3, PT, R2, RZ, PT ;  /* 0x000000ff0200720c */ /* 0x000fc40003f65270 */
[----:B--2---:R-:W-:Y:S02]  /*4190*/  ISETP.NE.AND P1, PT, R29, R30, PT ;  /* 0x0000001e1d00720c */ /* 0x004fe40003f25270 */
[----:B------:R-:W-:Y:S01]  /*41a0*/  ISETP.NE.AND P0, PT, R28, R29, PT ;  /* 0x0000001d1c00720c */ /* 0x000fe20003f05270 */
[----:B------:R-:W-:Y:S01]  /*41b0*/  IMAD.MOV.U32 R3, RZ, RZ, 0x1 ;  /* 0x00000001ff037424 */ /* 0x000fe200078e00ff */
[----:B------:R-:W-:Y:S01]  /*41c0*/  LOP3.LUT R50, R50, 0xffffffbf, RZ, 0xc0, !PT ;  /* 0xffffffbf32327812 */ /* 0x000fe200078ec0ff */
[----:B----4-:R-:W-:Y:S04]  /*41d0*/  STS [R21], R12 ;  /* 0x0000000c15007388 */ /* 0x010fe80000000800 */
[----:B-----5:R0:W-:Y:S04]  /*41e0*/  STS [R21+0x80], R4 ;  /* 0x0000800415007388 */ /* 0x0201e80000000800 */
        /* <DEDUP_REMOVED lines=20> */
[C---:B0-----:R-:W-:Y:S01]  /*4330*/  LEA R4, R2.reuse, UR4, 0x2 ;  /* 0x0000000402047c11 */ /* 0x041fe2000f8e10ff */
[----:B------:R-:W-:Y:S06]  /*4340*/  BAR.SYNC.DEFER_BLOCKING 0x0 ;  /* 0x0000000000007b1d */ /* 0x000fec0000010000 */
[----:B------:R-:W-:Y:S02]  /*4350*/  STS [R4+0x870], R37 ;  /* 0x0008702504007388 */ /* 0x000fe40000000800 */
[----:B------:R-:W-:Y:S06]  /*4360*/  BAR.SYNC.DEFER_BLOCKING 0x0 ;  /* 0x0000000000007b1d */ /* 0x000fec0000010000 */
[----:B------:R-:W0:Y:S01]  /*4370*/  @P3 LDS R7, [R4+0x86c] ;  /* 0x00086c0004073984 */ /* 0x000e220000000800 */
[----:B-1----:R-:W-:-:S04]  /*4380*/  IMAD R21, R2, 0xe, RZ ;  /* 0x0000000e02157824 */ /* 0x002fc800078e02ff */
[C---:B------:R-:W-:Y:S01]  /*4390*/  VIADD R9, R21.reuse, 0x1 ;  /* 0x0000000115097836 */ /* 0x040fe20000000000 */
[----:B------:R-:W-:Y:S01]  /*43a0*/  BAR.SYNC.DEFER_BLOCKING 0x0 ;  /* 0x0000000000007b1d */ /* 0x000fe20000010000 */
[----:B------:R-:W-:-:S03]  /*43b0*/  ISETP.GE.U32.AND P4, PT, R21, R0, PT ;  /* 0x000000001500720c */ /* 0x000fc60003f86070 */
[----:B------:R-:W-:-:S04]  /*43c0*/  ISETP.GE.U32.OR P0, PT, R9, R0, P0 ;  /* 0x000000000900720c */ /* 0x000fc80000706470 */
[----:B------:R-:W-:Y:S01]  /*43d0*/  SEL R6, RZ, 0x1, !P0 ;  /* 0x00000001ff067807 */ /* 0x000fe20004000000 */
[----:B------:R-:W-:Y:S01]  /*43e0*/  VIADD R9, R21, 0x5 ;  /* 0x0000000515097836 */ /* 0x000fe20000000000 */
[----:B0-----:R-:W-:Y:S01]  /*43f0*/  @P3 ISETP.NE.AND P2, PT, R7, R28, PT ;  /* 0x0000001c0700320c */ /* 0x001fe20003f45270 */
[----:B------:R-:W-:-:S05]  /*4400*/  VIADD R7, R21, 0x2 ;  /* 0x0000000215077836 */ /* 0x000fca0000000000 */
[-C--:B------:R-:W-:Y:S01]  /*4410*/  ISETP.GE.U32.OR P6, PT, R7, R0.reuse, P1 ;  /* 0x000000000700720c */ /* 0x080fe20000fc6470 */
[----:B------:R-:W-:Y:S01]  /*4420*/  VIADD R7, R21, 0x3 ;  /* 0x0000000315077836 */ /* 0x000fe20000000000 */
[----:B------:R-:W-:Y:S02]  /*4430*/  ISETP.NE.AND P1, PT, R30, R31, PT ;  /* 0x0000001f1e00720c */ /* 0x000fe40003f25270 */
[----:B------:R-:W-:Y:S02]  /*4440*/  @P3 SEL R3, RZ, 0x1, !P2 ;  /* 0x00000001ff033807 */ /* 0x000fe40005000000 */
[----:B------:R-:W-:Y:S01]  /*4450*/  ISETP.GE.U32.OR P5, PT, R7, R0, P1 ;  /* 0x000000000700720c */ /* 0x000fe20000fa6470 */
[----:B------:R-:W-:Y:S01]  /*4460*/  VIADD R7, R21, 0x4 ;  /* 0x0000000415077836 */ /* 0x000fe20000000000 */
[----:B------:R-:W-:Y:S02]  /*4470*/  SEL R3, R3, 0x1, !P4 ;  /* 0x0000000103037807 */ /* 0x000fe40006000000 */
[----:B------:R-:W-:-:S03]  /*4480*/  ISETP.NE.AND P1, PT, R31, R32, PT ;  /* 0x000000201f00720c */ /* 0x000fc60003f25270 */
[----:B------:R-:W-:Y:S01]  /*4490*/  @P6 LOP3.LUT R50, R50, 0x40, RZ, 0xfc, !PT ;  /* 0x0000004032326812 */ /* 0x000fe200078efcff */
[----:B------:R-:W-:Y:S01]  /*44a0*/  IMAD.IADD R8, R3, 0x1, R6 ;  /* 0x0000000103087824 */ /* 0x000fe200078e0206 */
[-C--:B------:R-:W-:Y:S02]  /*44b0*/  ISETP.GE.U32.OR P2, PT, R7, R0.reuse, P1 ;  /* 0x000000000700720c */ /* 0x080fe40000f46470 */
[----:B------:R-:W-:Y:S01]  /*44c0*/  LOP3.LUT R50, R50, 0xffffffdf, RZ, 0xc0, !PT ;  /* 0xffffffdf32327812 */ /* 0x000fe200078ec0ff */
[----:B------:R-:W-:Y:S01]  /*44d0*/  VIADD R6, R8, 0x1 ;  /* 0x0000000108067836 */ /* 0x000fe20000000000 */
[----:B------:R-:W-:Y:S01]  /*44e0*/  ISETP.NE.AND P1, PT, R32, R33, PT ;  /* 0x000000212000720c */ /* 0x000fe20003f25270 */
[----:B------:R-:W-:Y:S01]  /*44f0*/  @!P6 IMAD.MOV R6, RZ, RZ, R8 ;  /* 0x000000ffff06e224 */ /* 0x000fe200078e0208 */
[----:B------:R-:W-:Y:S02]  /*4500*/  @P5 LOP3.LUT R50, R50, 0x20, RZ, 0xfc, !PT ;  /* 0x0000002032325812 */ /* 0x000fe400078efcff */
[----:B------:R-:W-:Y:S01]  /*4510*/  ISETP.GE.U32.OR P3, PT, R9, R0, P1 ;  /* 0x000000000900720c */ /* 0x000fe20000f66470 */
[----:B------:R-:W-:Y:S01]  /*4520*/  VIADD R7, R6, 0x1 ;  /* 0x0000000106077836 */ /* 0x000fe20000000000 */
[----:B------:R-:W-:Y:S01]  /*4530*/  LOP3.LUT R50, R50, 0xffffffef, RZ, 0xc0, !PT ;  /* 0xffffffef32327812 */ /* 0x000fe200078ec0ff */
[----:B------:R-:W-:Y:S01]  /*4540*/  @!P5 IMAD.MOV R7, RZ, RZ, R6 ;  /* 0x000000ffff07d224 */ /* 0x000fe200078e0206 */
[----:B------:R-:W-:Y:S01]  /*4550*/  ISETP.NE.AND P1, PT, R33, R34, PT ;  /* 0x000000222100720c */ /* 0x000fe20003f25270 */
[----:B------:R-:W-:Y:S01]  /*4560*/  VIADD R9, R21, 0x6 ;  /* 0x0000000615097836 */ /* 0x000fe20000000000 */
[----:B------:R-:W-:Y:S01]  /*4570*/  @P2 LOP3.LUT R50, R50, 0x10, RZ, 0xfc, !PT ;  /* 0x0000001032322812 */ /* 0x000fe200078efcff */
[----:B------:R-:W-:-:S02]  /*4580*/  VIADD R8, R7, 0x1 ;  /* 0x0000000107087836 */ /* 0x000fc40000000000 */
[----:B------:R-:W-:Y:S01]  /*4590*/  @!P2 IMAD.MOV R8, RZ, RZ, R7 ;  /* 0x000000ffff08a224 */ /* 0x000fe200078e0207 */
[-C--:B------:R-:W-:Y:S02]  /*45a0*/  ISETP.GE.U32.OR P2, PT, R9, R0.reuse, P1 ;  /* 0x000000000900720c */ /* 0x080fe40000f46470 */
[----:B------:R-:W-:Y:S01]  /*45b0*/  LOP3.LUT R50, R50, 0xfffffff7, RZ, 0xc0, !PT ;  /* 0xfffffff732327812 */ /* 0x000fe200078ec0ff */
[----:B------:R-:W-:Y:S01]  /*45c0*/  VIADD R23, R21, 0x7 ;  /* 0x0000000715177836 */ /* 0x000fe20000000000 */
[----:B------:R-:W-:Y:S01]  /*45d0*/  ISETP.NE.AND P1, PT, R34, R35, PT ;  /* 0x000000232200720c */ /* 0x000fe20003f25270 */
[----:B------:R-:W-:Y:S01]  /*45e0*/  VIADD R9, R8, 0x1 ;  /* 0x0000000108097836 */ /* 0x000fe20000000000 */
[----:B------:R-:W-:Y:S01]  /*45f0*/  @P3 LOP3.LUT R50, R50, 0x8, RZ, 0xfc, !PT ;  /* 0x0000000832323812 */ /* 0x000fe200078efcff */
[----:B------:R-:W-:Y:S01]  /*4600*/  @!P3 IMAD.MOV R9, RZ, RZ, R8 ;  /* 0x000000ffff09b224 */ /* 0x000fe200078e0208 */
[----:B------:R-:W-:Y:S02]  /*4610*/  ISETP.GE.U32.OR P3, PT, R23, R0, P1 ;  /* 0x000000001700720c */ /* 0x000fe40000f66470 */
[----:B------:R-:W-:Y:S01]  /*4620*/  LOP3.LUT R50, R50, 0xfffffffb, RZ, 0xc0, !PT ;  /* 0xfffffffb32327812 */ /* 0x000fe200078ec0ff */
[----:B------:R-:W-:Y:S01]  /*4630*/  VIADD R23, R21, 0x8 ;  /* 0x0000000815177836 */ /* 0x000fe20000000000 */
[----:B------:R-:W-:Y:S01]  /*4640*/  ISETP.NE.AND P1, PT, R35, R40, PT ;  /* 0x000000282300720c */ /* 0x000fe20003f25270 */
[----:B------:R-:W-:Y:S01]  /*4650*/  VIADD R42, R9, 0x1 ;  /* 0x00000001092a7836 */ /* 0x000fe20000000000 */
[----:B------:R-:W-:Y:S01]  /*4660*/  @P2 LOP3.LUT R50, R50, 0x4, RZ, 0xfc, !PT ;  /* 0x0000000432322812 */ /* 0x000fe200078efcff */
[----:B------:R-:W-:Y:S01]  /*4670*/  @!P2 IMAD.MOV R42, RZ, RZ, R9 ;  /* 0x000000ffff2aa224 */ /* 0x000fe200078e0209 */
[----:B------:R-:W-:-:S02]  /*4680*/  ISETP.GE.U32.OR P2, PT, R23, R0, P1 ;  /* 0x000000001700720c */ /* 0x000fc40000f46470 */
[----:B------:R-:W-:Y:S01]  /*4690*/  LOP3.LUT R50, R50, 0xfffffffd, RZ, 0xc0, !PT ;  /* 0xfffffffd32327812 */ /* 0x000fe200078ec0ff */
[----:B------:R-:W-:-:S03]  /*46a0*/  VIADD R43, R42, 0x1 ;  /* 0x000000012a2b7836 */ /* 0x000fc60000000000 */
[----:B------:R-:W-:Y:S01]  /*46b0*/  @P3 LOP3.LUT R50, R50, 0x2, RZ, 0xfc, !PT ;  /* 0x0000000232323812 */ /* 0x000fe200078efcff */
[----:B------:R-:W-:Y:S01]  /*46c0*/  VIADD R23, R21, 0x9 ;  /* 0x0000000915177836 */ /* 0x000fe20000000000 */
[----:B------:R-:W-:Y:S01]  /*46d0*/  ISETP.NE.AND P1, PT, R40, R41, PT ;  /* 0x000000292800720c */ /* 0x000fe20003f25270 */
[----:B------:R-:W-:Y:S01]  /*46e0*/  @!P3 IMAD.MOV R43, RZ, RZ, R42 ;  /* 0x000000ffff2bb224 */ /* 0x000fe200078e022a */
[----:B------:R-:W-:Y:S02]  /*46f0*/  LOP3.LUT R50, R50, 0xfffffffe, RZ, 0xc0, !PT ;  /* 0xfffffffe32327812 */ /* 0x000fe400078ec0ff */
[----:B------:R-:W-:Y:S01]  /*4700*/  ISETP.GE.U32.OR P1, PT, R23, R0, P1 ;  /* 0x000000001700720c */ /* 0x000fe20000f26470 */
[----:B------:R-:W-:Y:S01]  /*4710*/  VIADD R44, R43, 0x1 ;  /* 0x000000012b2c7836 */ /* 0x000fe20000000000 */
[----:B------:R-:W-:Y:S01]  /*4720*/  @P2 LOP3.LUT R50, R50, 0x1, RZ, 0xfc, !PT ;  /* 0x0000000132322812 */ /* 0x000fe200078efcff */
[----:B------:R-:W-:Y:S01]  /*4730*/  @!P2 IMAD.MOV R44, RZ, RZ, R43 ;  /* 0x000000ffff2ca224 */ /* 0x000fe200078e022b */
[----:B------:R-:W-:Y:S01]  /*4740*/  ISETP.NE.AND P2, PT, R41, R38, PT ;  /* 0x000000262900720c */ /* 0x000fe20003f45270 */
[----:B------:R-:W-:Y:S01]  /*4750*/  VIADD R23, R21, 0xa ;  /* 0x0000000a15177836 */ /* 0x000fe20000000000 */
[----:B------:R-:W-:-:S04]  /*4760*/  ISETP.NE.AND P3, PT, R38, R39, PT ;  /* 0x000000272600720c */ /* 0x000fc80003f65270 */
[----:B------:R-:W-:Y:S01]  /*4770*/  ISETP.GE.U32.OR P2, PT, R23, R0, P2 ;  /* 0x000000001700720c */ /* 0x000fe20001746470 */
[----:B------:R-:W-:Y:S01]  /*4780*/  VIADD R23, R21, 0xb ;  /* 0x0000000b15177836 */ /* 0x000fe20000000000 */
[----:B------:R-:W-:Y:S01]  /*4790*/  ISETP.NE.AND P4, PT, R39, R36, PT ;  /* 0x000000242700720c */ /* 0x000fe20003f85270 */
[----:B------:R-:W-:-:S03]  /*47a0*/  VIADD R45, R44, 0x1 ;  /* 0x000000012c2d7836 */ /* 0x000fc60000000000 */
[-C--:B------:R-:W-:Y:S01]  /*47b0*/  ISETP.GE.U32.OR P3, PT, R23, R0.reuse, P3 ;  /* 0x000000001700720c */ /* 0x080fe20001f66470 */
[C---:B------:R-:W-:Y:S02]  /*47c0*/  VIADD R23, R21.reuse, 0xc ;  /* 0x0000000c15177836 */ /* 0x040fe40000000000 */
[----:B------:R-:W-:Y:S01]  /*47d0*/  @!P1 IMAD.MOV R45, RZ, RZ, R44 ;  /* 0x000000ffff2d9224 */ /* 0x000fe200078e022c */
[----:B------:R-:W-:Y:S01]  /*47e0*/  ISETP.NE.AND P5, PT, R36, R37, PT ;  /* 0x000000252400720c */ /* 0x000fe20003fa5270 */
[----:B------:R-:W-:Y:S01]  /*47f0*/  VIADD R21, R21, 0xd ;  /* 0x0000000d15157836 */ /* 0x000fe20000000000 */
[-C--:B------:R-:W-:Y:S01]  /*4800*/  ISETP.GE.U32.OR P4, PT, R23, R0.reuse, P4 ;  /* 0x000000001700720c */ /* 0x080fe20002786470 */
[----:B------:R-:W-:Y:S02]  /*4810*/  VIADD R46, R45, 0x1 ;  /* 0x000000012d2e7836 */ /* 0x000fe40000000000 */
[----:B------:R-:W-:Y:S01]  /*4820*/  @!P2 IMAD.MOV R46, RZ, RZ, R45 ;  /* 0x000000ffff2ea224 */ /* 0x000fe200078e022d */
[----:B------:R-:W-:-:S03]  /*4830*/  ISETP.GE.U32.OR P5, PT, R21, R0, P5 ;  /* 0x000000001500720c */ /* 0x000fc60002fa6470 */
[----:B------:R-:W-:Y:S02]  /*4840*/  VIADD R47, R46, 0x1 ;  /* 0x000000012e2f7836 */ /* 0x000fe40000000000 */
[----:B------:R-:W-:-:S04]  /*4850*/  @!P3 IMAD.MOV R47, RZ, RZ, R46 ;  /* 0x000000ffff2fb224 */ /* 0x000fc800078e022e */
[----:B------:R-:W-:Y:S02]  /*4860*/  VIADD R48, R47, 0x1 ;  /* 0x000000012f307836 */ /* 0x000fe40000000000 */
[----:B------:R-:W-:-:S04]  /*4870*/  @!P4 IMAD.MOV R48, RZ, RZ, R47 ;  /* 0x000000ffff30c224 */ /* 0x000fc800078e022f */
[----:B------:R-:W-:Y:S02]  /*4880*/  VIADD R21, R48, 0x1 ;  /* 0x0000000130157836 */ /* 0x000fe40000000000 */
[----:B------:R-:W-:-:S05]  /*4890*/  @!P5 IMAD.MOV R21, RZ, RZ, R48 ;  /* 0x000000ffff15d224 */ /* 0x000fca00078e0230 */
        /* <DEDUP_REMOVED lines=10> */
[----:B------:R-:W-:-:S13]  /*4940*/  ISETP.NE.AND P6, PT, R20, 0x1f, PT ;  /* 0x0000001f1400780c */ /* 0x000fda0003fc5270 */
[----:B------:R-:W-:-:S05]  /*4950*/  @!P6 LEA R59, R5, UR4, 0x2 ;  /* 0x00000004053bec11 */ /* 0x000fca000f8e10ff */
[----:B------:R-:W-:Y:S01]  /*4960*/  @!P6 STS [R59], R60 ;  /* 0x0000003c3b00e388 */ /* 0x000fe20000000800 */
[----:B------:R-:W-:Y:S01]  /*4970*/  IMAD.IADD R49, R60, 0x1, -R21 ;  /* 0x000000013c317824 */ /* 0x000fe200078e0a15 */
[----:B------:R-:W-:Y:S01]  /*4980*/  BAR.SYNC.DEFER_BLOCKING 0x0 ;  /* 0x0000000000007b1d */ /* 0x000fe20000010000 */
[----:B------:R-:W-:-:S05]  /*4990*/  ISETP.NE.AND P6, PT, R20, RZ, PT ;  /* 0x000000ff1400720c */ /* 0x000fca0003fc5270 */
[----:B------:R-:W0:Y:S01]  /*49a0*/  LDS.128 R20, [UR4] ;  /* 0x00000004ff147984 */ /* 0x000e220008000c00 */
[----:B------:R-:W-:Y:S02]  /*49b0*/  SEL R49, R49, RZ, P6 ;  /* 0x000000ff31317207 */ /* 0x000fe40003000000 */
[----:B------:R-:W-:Y:S01]  /*49c0*/  ISETP.NE.AND P6, PT, R5, 0x2, PT ;  /* 0x000000020500780c */ /* 0x000fe20003fc5270 */
[----:B0-----:R-:W-:-:S04]  /*49d0*/  IMAD.IADD R21, R20, 0x1, R21 ;  /* 0x0000000114157824 */ /* 0x001fc800078e0215 */
[----:B------:R-:W-:Y:S01]  /*49e0*/  IMAD.IADD R22, R22, 0x1, R21 ;  /* 0x0000000116167824 */ /* 0x000fe200078e0215 */
[----:B------:R-:W-:Y:S02]  /*49f0*/  SEL R20, R21, R20, !P6 ;  /* 0x0000001415147207 */ /* 0x000fe40007000000 */
[----:B------:R-:W-:Y:S01]  /*4a00*/  ISETP.NE.AND P6, PT, R5, 0x3, PT ;  /* 0x000000030500780c */ /* 0x000fe20003fc5270 */
[----:B------:R-:W-:-:S03]  /*4a10*/  IMAD.IADD R57, R23, 0x1, R22 ;  /* 0x0000000117397824 */ /* 0x000fc600078e0216 */
[----:B------:R-:W-:Y:S02]  /*4a20*/  SEL R20, R22, R20, !P6 ;  /* 0x0000001416147207 */ /* 0x000fe40007000000 */
[----:B------:R-:W-:-:S04]  /*4a30*/  ISETP.NE.AND P6, PT, R5, 0x4, PT ;  /* 0x000000040500780c */ /* 0x000fc80003fc5270 */
[----:B------:R-:W-:Y:S02]  /*4a40*/  SEL R58, R57, R20, !P6 ;  /* 0x00000014393a7207 */ /* 0x000fe40007000000 */
[----:B------:R-:W0:Y:S01]  /*4a50*/  LDS.128 R20, [UR4+0x10] ;  /* 0x00001004ff147984 */ /* 0x000e220008000c00 */
[----:B------:R-:W-:Y:S01]  /*4a60*/  ISETP.NE.AND P6, PT, R5, 0x5, PT ;  /* 0x000000050500780c */ /* 0x000fe20003fc5270 */
[----:B0-----:R-:W-:-:S04]  /*4a70*/  IMAD.IADD R20, R57, 0x1, R20 ;  /* 0x0000000139147824 */ /* 0x001fc800078e0214 */
[----:B------:R-:W-:Y:S01]  /*4a80*/  IMAD.IADD R21, R21, 0x1, R20 ;  /* 0x0000000115157824 */ /* 0x000fe200078e0214 */
[----:B------:R-:W-:Y:S02]  /*4a90*/  SEL R58, R20, R58, !P6 ;  /* 0x0000003a143a7207 */ /* 0x000fe40007000000 */
[----:B------:R-:W-:Y:S01]  /*4aa0*/  ISETP.NE.AND P6, PT, R5, 0x6, PT ;  /* 0x000000060500780c */ /* 0x000fe20003fc5270 */
[----:B------:R-:W-:-:S03]  /*4ab0*/  IMAD.IADD R22, R22, 0x1, R21 ;  /* 0x0000000116167824 */ /* 0x000fc600078e0215 */
[----:B------:R-:W-:Y:S02]  /*4ac0*/  SEL R58, R21, R58, !P6 ;  /* 0x0000003a153a7207 */ /* 0x000fe40007000000 */
[----:B------:R-:W-:Y:S01]  /*4ad0*/  ISETP.NE.AND P6, PT, R5, 0x7, PT ;  /* 0x000000070500780c */ /* 0x000fe20003fc5270 */
[----:B------:R-:W-:-:S03]  /*4ae0*/  IMAD.IADD R57, R23, 0x1, R22 ;  /* 0x0000000117397824 */ /* 0x000fc600078e0216 */
        /* <DEDUP_REMOVED lines=15> */
[----:B------:R-:W-:Y:S01]  /*4be0*/  BAR.SYNC.DEFER_BLOCKING 0x0 ;  /* 0x0000000000007b1d */ /* 0x000fe20000010000 */
[----:B------:R-:W-:-:S04]  /*4bf0*/  ISETP.NE.AND P6, PT, R5, 0xc, PT ;  /* 0x0000000c0500780c */ /* 0x000fc80003fc5270 */
[----:B------:R-:W-:Y:S02]  /*4c00*/  SEL R58, R57, R58, !P6 ;  /* 0x0000003a393a7207 */ /* 0x000fe40007000000 */
[----:B------:R-:W-:Y:S02]  /*4c10*/  ISETP.NE.AND P6, PT, R5, 0xd, PT ;  /* 0x0000000d0500780c */ /* 0x000fe40003fc5270 */
[----:B------:R-:W-:Y:S02]  /*4c20*/  P2R R51, PR, RZ, 0x2 ;  /* 0x00000002ff337803 */ /* 0x000fe40000000000 */
[----:B------:R-:W-:-:S04]  /*4c30*/  LOP3.LUT P1, RZ, R50, 0x2, RZ, 0xc0, !PT ;  /* 0x0000000232ff7812 */ /* 0x000fc8000782c0ff */
[----:B------:R-:W-:Y:S02]  /*4c40*/  P2R R52, PR, RZ, 0x2 ;  /* 0x00000002ff347803 */ /* 0x000fe40000000000 */
[----:B------:R-:W-:Y:S01]  /*4c50*/  LOP3.LUT P1, RZ, R50, 0x4, RZ, 0xc0, !PT ;  /* 0x0000000432ff7812 */ /* 0x000fe2000782c0ff */
[----:B0-----:R-:W-:-:S04]  /*4c60*/  IMAD.IADD R20, R57, 0x1, R20 ;  /* 0x0000000139147824 */ /* 0x001fc800078e0214 */
[----:B------:R-:W-:Y:S01]  /*4c70*/  IMAD.IADD R21, R21, 0x1, R20 ;  /* 0x0000000115157824 */ /* 0x000fe200078e0214 */
[----:B------:R-:W-:Y:S02]  /*4c80*/  SEL R58, R20, R58, !P6 ;  /* 0x0000003a143a7207 */ /* 0x000fe40007000000 */
[----:B------:R-:W-:Y:S01]  /*4c90*/  ISETP.NE.AND P6, PT, R5, 0xe, PT ;  /* 0x0000000e0500780c */ /* 0x000fe20003fc5270 */
[----:B------:R-:W-:-:S03]  /*4ca0*/  IMAD.IADD R57, R22, 0x1, R21 ;  /* 0x0000000116397824 */ /* 0x000fc600078e0215 */
[----:B------:R-:W-:Y:S02]  /*4cb0*/  SEL R58, R21, R58, !P6 ;  /* 0x0000003a153a7207 */ /* 0x000fe40007000000 */
[----:B------:R-:W-:Y:S02]  /*4cc0*/  ISETP.NE.AND P6, PT, R5, 0xf, PT ;  /* 0x0000000f0500780c */ /* 0x000fe40003fc5270 */
[----:B------:R-:W-:Y:S02]  /*4cd0*/  P2R R53, PR, RZ, 0x2 ;  /* 0x00000002ff357803 */ /* 0x000fe40000000000 */
[----:B------:R-:W-:Y:S02]  /*4ce0*/  SEL R58, R57, R58, !P6 ;  /* 0x0000003a393a7207 */ /* 0x000fe40007000000 */
[----:B------:R-:W-:Y:S02]  /*4cf0*/  ISETP.GE.U32.AND P6, PT, R2, 0x20, PT ;  /* 0x000000200200780c */ /* 0x000fe40003fc6070 */
[----:B------:R-:W-:-:S02]  /*4d00*/  LOP3.LUT P1, RZ, R50, 0x8, RZ, 0xc0, !PT ;  /* 0x0000000832ff7812 */ /* 0x000fc4000782c0ff */
[----:B------:R-:W-:Y:S02]  /*4d10*/  SEL R58, R58, RZ, P6 ;  /* 0x000000ff3a3a7207 */ /* 0x000fe40003000000 */
[----:B------:R-:W-:Y:S02]  /*4d20*/  P2R R54, PR, RZ, 0x2 ;  /* 0x00000002ff367803 */ /* 0x000fe40000000000 */
[----:B------:R-:W-:Y:S01]  /*4d30*/  LOP3.LUT P1, RZ, R50, 0x10, RZ, 0xc0, !PT ;  /* 0x0000001032ff7812 */ /* 0x000fe2000782c0ff */
[----:B------:R-:W-:-:S03]  /*4d40*/  IMAD.IADD R5, R58, 0x1, R49 ;  /* 0x000000013a057824 */ /* 0x000fc600078e0231 */
[----:B------:R-:W-:Y:S02]  /*4d50*/  P2R R55, PR, RZ, 0x2 ;  /* 0x00000002ff377803 */ /* 0x000fe40000000000 */
[C---:B------:R-:W-:Y:S02]  /*4d60*/  LOP3.LUT P1, RZ, R50.reuse, 0x20, RZ, 0xc0, !PT ;  /* 0x0000002032ff7812 */ /* 0x040fe4000782c0ff */
[----:B------:R-:W-:Y:S02]  /*4d70*/  LEA R5, R5, UR4, 0x2 ;  /* 0x0000000405057c11 */ /* 0x000fe4000f8e10ff */
[C---:B------:R-:W-:Y:S02]  /*4d80*/  ISETP.NE.AND P6, PT, R3.reuse, RZ, PT ;  /* 0x000000ff0300720c */ /* 0x040fe40003fc5270 */
[----:B------:R-:W-:Y:S02]  /*4d90*/  P2R R56, PR, RZ, 0x2 ;  /* 0x00000002ff387803 */ /* 0x000fe40000000000 */
[----:B------:R-:W-:Y:S01]  /*4da0*/  LOP3.LUT P1, RZ, R50, 0x40, RZ, 0xc0, !PT ;  /* 0x0000004032ff7812 */ /* 0x000fe2000782c0ff */
[----:B------:R-:W-:-:S04]  /*4db0*/  IMAD R20, R3, 0x4, R5 ;  /* 0x0000000403147824 */ /* 0x000fc800078e0205 */
[----:B------:R-:W-:Y:S02]  /*4dc0*/  VIADD R21, R20, 0x4 ;  /* 0x0000000414157836 */ /* 0x000fe40000000000 */
[----:B------:R-:W-:Y:S02]  /*4dd0*/  @!P0 IMAD.MOV R21, RZ, RZ, R20 ;  /* 0x000000ffff158224 */ /* 0x000fe400078e0214 */
[----:B------:R-:W-:Y:S04]  /*4de0*/  @P6 STS [R5], R28 ;  /* 0x0000001c05006388 */ /* 0x000fe80000000800 */
[----:B------:R0:W-:Y:S04]  /*4df0*/  @P0 STS [R20], R29 ;  /* 0x0000001d14000388 */ /* 0x0001e80000000800 */
[----:B------:R1:W-:Y:S01]  /*4e00*/  @P1 STS [R21], R30 ;  /* 0x0000001e15001388 */ /* 0x0003e20000000800 */
[----:B------:R-:W-:Y:S01]  /*4e10*/  ISETP.NE.AND P1, PT, R56, RZ, PT ;  /* 0x000000ff3800720c */ /* 0x000fe20003f25270 */
[----:B------:R-:W-:-:S02]  /*4e20*/  IMAD R6, R6, 0x4, R5 ;  /* 0x0000000406067824 */ /* 0x000fc400078e0205 */
[----:B------:R-:W-:-:S10]  /*4e30*/  IMAD R7, R7, 0x4, R5 ;  /* 0x0000000407077824 */ /* 0x000fd400078e0205 */
[----:B------:R1:W-:Y:S01]  /*4e40*/  @P1 STS [R6], R31 ;  /* 0x0000001f06001388 */ /* 0x0003e20000000800 */
[----:B------:R-:W-:Y:S01]  /*4e50*/  ISETP.NE.AND P1, PT, R55, RZ, PT ;  /* 0x000000ff3700720c */ /* 0x000fe20003f25270 */
[----:B------:R-:W-:-:S12]  /*4e60*/  IMAD R8, R8, 0x4, R5 ;  /* 0x0000000408087824 */ /* 0x000fd800078e0205 */
[----:B------:R1:W-:Y:S01]  /*4e70*/  @P1 STS [R7], R32 ;  /* 0x0000002007001388 */ /* 0x0003e20000000800 */
[----:B------:R-:W-:Y:S01]  /*4e80*/  ISETP.NE.AND P1, PT, R54, RZ, PT ;  /* 0x000000ff3600720c */ /* 0x000fe20003f25270 */
[----:B------:R-:W-:-:S12]  /*4e90*/  IMAD R9, R9, 0x4, R5 ;  /* 0x0000000409097824 */ /* 0x000fd800078e0205 */
[----:B------:R1:W-:Y:S01]  /*4ea0*/  @P1 STS [R8], R33 ;  /* 0x0000002108001388 */ /* 0x0003e20000000800 */
[----:B------:R-:W-:Y:S02]  /*4eb0*/  ISETP.NE.AND P1, PT, R53, RZ, PT ;  /* 0x000000ff3500720c */ /* 0x000fe40003f25270 */
[----:B------:R-:W-:Y:S01]  /*4ec0*/  LOP3.LUT P6, RZ, R50, 0x1, RZ, 0xc0, !PT ;  /* 0x0000000132ff7812 */ /* 0x000fe200078cc0ff */
[----:B------:R-:W-:-:S10]  /*4ed0*/  IMAD R42, R42, 0x4, R5 ;  /* 0x000000042a2a7824 */ /* 0x000fd400078e0205 */
[----:B------:R1:W-:Y:S01]  /*4ee0*/  @P1 STS [R9], R34 ;  /* 0x0000002209001388 */ /* 0x0003e20000000800 */
[----:B------:R-:W-:Y:S02]  /*4ef0*/  ISETP.NE.AND P1, PT, R52, RZ, PT ;  /* 0x000000ff3400720c */ /* 0x000fe40003f25270 */
[----:B------:R-:W-:Y:S01]  /*4f00*/  IADD3 R23, PT, PT, R57, R0, R23 ;  /* 0x0000000039177210 */ /* 0x000fe20007ffe017 */
[----:B------:R-:W-:-:S04]  /*4f10*/  IMAD R43, R43, 0x4, R5 ;  /* 0x000000042b2b7824 */ /* 0x000fc800078e0205 */
[----:B0-----:R-:W-:-:S06]  /*4f20*/  VIADD R29, R23, 0xffffe400 ;  /* 0xffffe400171d7836 */ /* 0x001fcc0000000000 */
[----:B------:R1:W-:Y:S01]  /*4f30*/  @P1 STS [R42], R35 ;  /* 0x000000232a001388 */ /* 0x0003e20000000800 */
[----:B------:R-:W-:-:S03]  /*4f40*/  ISETP.NE.AND P1, PT, R51, RZ, PT ;  /* 0x000000ff3300720c */ /* 0x000fc60003f25270 */
[----:B------:R1:W-:Y:S01]  /*4f50*/  @P6 STS [R43], R40 ;  /* 0x000000282b006388 */ /* 0x0003e20000000800 */
[----:B------:R-:W-:Y:S01]  /*4f60*/  ISETP.GE.AND P6, PT, R2, R29, PT ;  /* 0x0000001d0200720c */ /* 0x000fe20003fc6270 */
[--C-:B------:R-:W-:Y:S02]  /*4f70*/  IMAD R44, R44, 0x4, R5.reuse ;  /* 0x000000042c2c7824 */ /* 0x100fe400078e0205 */
[--C-:B------:R-:W-:Y:S02]  /*4f80*/  IMAD R45, R45, 0x4, R5.reuse ;  /* 0x000000042d2d7824 */ /* 0x100fe400078e0205 */
[--C-:B------:R-:W-:Y:S02]  /*4f90*/  IMAD R46, R46, 0x4, R5.reuse ;  /* 0x000000042e2e7824 */ /* 0x100fe400078e0205 */
[--C-:B------:R-:W-:Y:S02]  /*4fa0*/  IMAD R47, R47, 0x4, R5.reuse ;  /* 0x000000042f2f7824 */ /* 0x100fe400078e0205 */
[----:B------:R-:W-:Y:S01]  /*4fb0*/  IMAD R48, R48, 0x4, R5 ;  /* 0x0000000430307824 */ /* 0x000fe200078e0205 */
[----:B------:R1:W-:Y:S04]  /*4fc0*/  @P1 STS [R44], R41 ;  /* 0x000000292c001388 */ /* 0x0003e80000000800 */
[----:B------:R1:W-:Y:S01]  /*4fd0*/  @P2 STS [R45], R38 ;  /* 0x000000262d002388 */ /* 0x0003e20000000800 */
[----:B------:R-:W-:Y:S03]  /*4fe0*/  BSSY.RECONVERGENT B0, `(.L_x_3279) ;  /* 0x0000015000007945 */ /* 0x000fe60003800200 */
[----:B------:R1:W-:Y:S04]  /*4ff0*/  @P3 STS [R46], R39 ;  /* 0x000000272e003388 */ /* 0x0003e80000000800 */
[----:B------:R1:W-:Y:S04]  /*5000*/  @P4 STS [R47], R36 ;  /* 0x000000242f004388 */ /* 0x0003e80000000800 */
[----:B------:R1:W-:Y:S01]  /*5010*/  @P5 STS [R48], R37 ;  /* 0x0000002530005388 */ /* 0x0003e20000000800 */
[----:B------:R-:W-:Y:S06]  /*5020*/  BAR.SYNC.DEFER_BLOCKING 0x0 ;  /* 0x0000000000007b1d */ /* 0x000fec0000010000 */
[----:B------:R-:W-:Y:S05]  /*5030*/  @P6 BRA `(.L_x_3280) ;  /* 0x00000000003c6947 */ /* 0x000fea0003800000 */
[----:B------:R-:W0:Y:S01]  /*5040*/  LDC.64 R22, c[0x0][0x390] ;  /* 0x0000e400ff167b82 */ /* 0x000e220000000a00 */
[----:B------:R-:W-:Y:S02]  /*5050*/  IMAD.MOV.U32 R0, RZ, RZ, R2 ;  /* 0x000000ffff007224 */ /* 0x000fe400078e0002 */
[----:B0-----:R-:W-:-:S04]  /*5060*/  IMAD.WIDE.U32 R22, R2, 0x4, R22 ;  /* 0x0000000402167825 */ /* 0x001fc800078e0016 */
[----:B------:R-:W-:Y:S02]  /*5070*/  IMAD.MOV.U32 R28, RZ, RZ, R22 ;  /* 0x000000ffff1c7224 */ /* 0x000fe400078e0016 */
[----:B-1----:R-:W-:-:S07]  /*5080*/  IMAD.MOV.U32 R33, RZ, RZ, R23 ;  /* 0x000000ffff217224 */ /* 0x002fce00078e0017 */
.L_x_3281:
        /* <DEDUP_REMOVED lines=10> */
.L_x_3280:
[----:B------:R-:W-:Y:S05]  /*5130*/  BSYNC.RECONVERGENT B0 ;  /* 0x0000000000007941 */ /* 0x000fea0003800200 */
.L_x_3279:
[----:B------:R-:W-:Y:S08]  /*5140*/  BAR.SYNC.DEFER_BLOCKING 0x0 ;  /* 0x0000000000007b1d */ /* 0x000ff00000010000 */
[----:B------:R-:W-:Y:S01]  /*5150*/  BAR.SYNC.DEFER_BLOCKING 0x0 ;  /* 0x0000000000007b1d */ /* 0x000fe20000010000 */
[----:B------:R-:W-:Y:S02]  /*5160*/  ISETP.NE.AND P6, PT, R3, RZ, PT ;  /* 0x000000ff0300720c */ /* 0x000fe40003fc5270 */
[----:B------:R-:W-:-:S02]  /*5170*/  P2R R0, PR, RZ, 0x2 ;  /* 0x00000002ff007803 */ /* 0x000fc40000000000 */
[C---:B------:R-:W-:Y:S01]  /*5180*/  LOP3.LUT P1, RZ, R50.reuse, 0x40, RZ, 0xc0, !PT ;  /* 0x0000004032ff7812 */ /* 0x040fe2000782c0ff */
[----:B------:R-:W-:Y:S01]  /*5190*/  BSSY.RECONVERGENT B0, `(.L_x_3282) ;  /* 0x000002c000007945 */ /* 0x000fe20003800200 */
[----:B------:R-:W-:Y:S02]  /*51a0*/  P2R R4, PR, RZ, 0x4 ;  /* 0x00000004ff047803 */ /* 0x000fe40000000000 */
[C---:B------:R-:W-:Y:S02]  /*51b0*/  LOP3.LUT P2, RZ, R50.reuse, 0x20, RZ, 0xc0, !PT ;  /* 0x0000002032ff7812 */ /* 0x040fe4000784c0ff */
[----:B0-----:R-:W-:Y:S02]  /*51c0*/  P2R R22, PR, RZ, 0x8 ;  /* 0x00000008ff167803 */ /* 0x001fe40000000000 */
[----:B------:R-:W-:Y:S02]  /*51d0*/  LOP3.LUT P3, RZ, R50, 0x10, RZ, 0xc0, !PT ;  /* 0x0000001032ff7812 */ /* 0x000fe4000786c0ff */
[----:B------:R-:W-:-:S02]  /*51e0*/  P2R R23, PR, RZ, 0x10 ;  /* 0x00000010ff177803 */ /* 0x000fc40000000000 */
[C---:B------:R-:W-:Y:S02]  /*51f0*/  LOP3.LUT P4, RZ, R50.reuse, 0x8, RZ, 0xc0, !PT ;  /* 0x0000000832ff7812 */ /* 0x040fe4000788c0ff */
[----:B------:R-:W-:Y:S02]  /*5200*/  P2R R28, PR, RZ, 0x20 ;  /* 0x00000020ff1c7803 */ /* 0x000fe40000000000 */
[C---:B------:R-:W-:Y:S01]  /*5210*/  LOP3.LUT P5, RZ, R50.reuse, 0x4, RZ, 0xc0, !PT ;  /* 0x0000000432ff7812 */ /* 0x040fe200078ac0ff */
[----:B------:R0:W-:Y:S01]  /*5220*/  @P6 STS [R5], R10 ;  /* 0x0000000a05006388 */ /* 0x0001e20000000800 */
[----:B------:R-:W-:-:S03]  /*5230*/  LOP3.LUT P6, RZ, R50, 0x1, RZ, 0xc0, !PT ;  /* 0x0000000132ff7812 */ /* 0x000fc600078cc0ff */
[----:B------:R0:W-:Y:S01]  /*5240*/  @P0 STS [R20], R11 ;  /* 0x0000000b14000388 */ /* 0x0001e20000000800 */
[----:B------:R-:W-:-:S03]  /*5250*/  LOP3.LUT P0, RZ, R50, 0x2, RZ, 0xc0, !PT ;  /* 0x0000000232ff7812 */ /* 0x000fc6000780c0ff */
        /* <DEDUP_REMOVED lines=23> */
.L_x_3284:
[----:B------:R0:W2:Y:S01]  /*53d0*/  LDS R3, [R0] ;  /* 0x0000000000037984 */ /* 0x0000a20000000800 */
[----:B------:R-:W-:-:S05]  /*53e0*/  VIADD R2, R2, 0x200 ;  /* 0x0000020002027836 */ /* 0x000fca0000000000 */
[----:B------:R-:W-:Y:S01]  /*53f0*/  ISETP.GE.AND P0, PT, R2, R29, PT ;  /* 0x0000001d0200720c */ /* 0x000fe20003f06270 */
[----:B0-----:R-:W-:Y:S01]  /*5400*/  VIADD R0, R0, 0x800 ;  /* 0x0000080000007836 */ /* 0x001fe20000000000 */
[----:B--2---:R0:W-:Y:S02]  /*5410*/  STG.E desc[UR6][R4.64], R3 ;  /* 0x0000000304007986 */ /* 0x0041e4000c101906 */
[----:B0-----:R-:W-:-:S05]  /*5420*/  IADD3 R4, P1, PT, R4, 0x800, RZ ;  /* 0x0000080004047810 */ /* 0x001fca0007f3e0ff */
[----:B------:R-:W-:-:S04]  /*5430*/  IMAD.X R5, RZ, RZ, R5, P1 ;  /* 0x000000ffff057224 */ /* 0x000fc800008e0605 */
[----:B------:R-:W-:Y:S05]  /*5440*/  @!P0 BRA `(.L_x_3284) ;  /* 0xfffffffc00e08947 */ /* 0x000fea000383ffff */
.L_x_3283:
[----:B------:R-:W-:Y:S05]  /*5450*/  BSYNC.RECONVERGENT B0 ;  /* 0x0000000000007941 */ /* 0x000fea0003800200 */
.L_x_3282:
[----:B------:R-:W-:Y:S06]  /*5460*/  BAR.SYNC.DEFER_BLOCKING 0x0 ;  /* 0x0000000000007b1d */ /* 0x000fec0000010000 */
[----:B------:R-:W-:Y:S05]  /*5470*/  BRA `(.L_x_3285) ;  /* 0x0000002400ac7947 */ /* 0x000fea0003800000 */
.L_x_3278:
[----:B------:R-:W0:Y:S01]  /*5480*/  LDC.64 R6, c[0x0][0x380] ;  /* 0x0000e000ff067b82 */ /* 0x000e220000000a00 */
[----:B------:R-:W1:Y:S07]  /*5490*/  S2R R38, SR_TID.X ;  /* 0x0000000000267919 */ /* 0x000e6e0000002100 */
[----:B------:R-:W2:Y:S01]  /*54a0*/  LDC.64 R20, c[0x0][0x388] ;  /* 0x0000e200ff147b82 */ /* 0x000ea20000000a00 */
[----:B0-----:R-:W-:-:S05]  /*54b0*/  IMAD.WIDE.U32 R2, R4, 0x4, R6 ;  /* 0x0000000404027825 */ /* 0x001fca00078e0006 */
[----:B------:R0:W3:Y:S01]  /*54c0*/  LDG.E R9, desc[UR6][R2.64] ;  /* 0x0000000602097981 */ /* 0x0000e2000c1e1900 */
[----:B--2---:R-:W-:Y:S01]  /*54d0*/  IMAD.WIDE.U32 R20, R4, 0x4, R20 ;  /* 0x0000000404147825 */ /* 0x004fe200078e0014 */
[C---:B-1----:R-:W-:Y:S02]  /*54e0*/  LOP3.LUT R39, R38.reuse, 0x1f, RZ, 0xc0, !PT ;  /* 0x0000001f26277812 */ /* 0x042fe400078ec0ff */
[----:B------:R-:W-:-:S05]  /*54f0*/  LOP3.LUT R8, R38, 0x3e0, RZ, 0xc0, !PT ;  /* 0x000003e026087812 */ /* 0x000fca00078ec0ff */
[----:B------:R-:W-:-:S04]  /*5500*/  IMAD R39, R8, 0xe, R39 ;  /* 0x0000000e08277824 */ /* 0x000fc800078e0227 */
[C---:B------:R-:W-:Y:S02]  /*5510*/  IMAD.SHL.U32 R23, R39.reuse, 0x4, RZ ;  /* 0x0000000427177824 */ /* 0x040fe400078e00ff */
[C---:B------:R-:W-:Y:S02]  /*5520*/  VIADD R33, R39.reuse, 0x20 ;  /* 0x0000002027217836 */ /* 0x040fe40000000000 */
[C---:B------:R-:W-:Y:S01]  /*5530*/  VIADD R31, R39.reuse, 0x40 ;  /* 0x00000040271f7836 */ /* 0x040fe20000000000 */
[----:B0-----:R-:W-:Y:S01]  /*5540*/  IADD3 R2, P1, PT, R2, R23, RZ ;  /* 0x0000001702027210 */ /* 0x001fe20007f3e0ff */
[----:B------:R-:W-:Y:S01]  /*5550*/  VIADD R25, R39, 0x60 ;  /* 0x0000006027197836 */ /* 0x000fe20000000000 */
[----:B------:R-:W-:Y:S01]  /*5560*/  IADD3 R22, P0, PT, R23, R20, RZ ;  /* 0x0000001417167210 */ /* 0x000fe20007f1e0ff */
[----:B------:R-:W-:Y:S01]  /*5570*/  VIADD R5, R39, 0x80 ;  /* 0x0000008027057836 */ /* 0x000fe20000000000 */
[-C--:B------:R-:W-:Y:S01]  /*5580*/  ISETP.GE.AND P6, PT, R31, R0.reuse, PT ;  /* 0x000000001f00720c */ /* 0x080fe20003fc6270 */
[----:B------:R-:W-:Y:S01]  /*5590*/  VIADD R27, R39, 0xa0 ;  /* 0x000000a0271b7836 */ /* 0x000fe20000000000 */
[-C--:B------:R-:W-:Y:S01]  /*55a0*/  ISETP.GE.AND P5, PT, R25, R0.reuse, PT ;  /* 0x000000001900720c */ /* 0x080fe20003fa6270 */
[----:B------:R-:W-:Y:S01]  /*55b0*/  VIADD R29, R39, 0xc0 ;  /* 0x000000c0271d7836 */ /* 0x000fe20000000000 */
[-C--:B------:R-:W-:Y:S01]  /*55c0*/  ISETP.GE.AND P4, PT, R5, R0.reuse, PT ;  /* 0x000000000500720c */ /* 0x080fe20003f86270 */
[----:B------:R-:W-:Y:S01]  /*55d0*/  IMAD.X R3, RZ, RZ, R3, P1 ;  /* 0x000000ffff037224 */ /* 0x000fe200008e0603 */
[-C--:B------:R-:W-:Y:S01]  /*55e0*/  ISETP.GE.AND P3, PT, R27, R0.reuse, PT ;  /* 0x000000001b00720c */ /* 0x080fe20003f66270 */
[----:B------:R-:W-:Y:S01]  /*55f0*/  IMAD.X R23, RZ, RZ, R21, P0 ;  /* 0x000000ffff177224 */ /* 0x000fe200000e0615 */
[-C--:B------:R-:W-:Y:S01]  /*5600*/  ISETP.GE.AND P2, PT, R29, R0.reuse, PT ;  /* 0x000000001d00720c */ /* 0x080fe20003f46270 */
[C---:B------:R-:W-:Y:S01]  /*5610*/  VIADD R35, R39.reuse, 0xe0 ;  /* 0x000000e027237836 */ /* 0x040fe20000000000 */
[CC--:B------:R-:W-:Y:S01]  /*5620*/  ISETP.GE.AND P0, PT, R39.reuse, R0.reuse, PT ;  /* 0x000000002700720c */ /* 0x0c0fe20003f06270 */
[----:B------:R-:W-:Y:S01]  /*5630*/  VIADD R37, R39, 0x100 ;  /* 0x0000010027257836 */ /* 0x000fe20000000000 */
[----:B------:R-:W-:Y:S01]  /*5640*/  ISETP.GE.AND P1, PT, R33, R0, PT ;  /* 0x000000002100720c */ /* 0x000fe20003f26270 */
[----:B------:R-:W-:-:S02]  /*5650*/  VIADD R59, R39, 0x120 ;  /* 0x00000120273b7836 */ /* 0x000fc40000000000 */
[C---:B------:R-:W-:Y:S02]  /*5660*/  VIADD R61, R39.reuse, 0x140 ;  /* 0x00000140273d7836 */ /* 0x040fe40000000000 */
[C---:B------:R-:W-:Y:S02]  /*5670*/  VIADD R8, R39.reuse, 0x160 ;  /* 0x0000016027087836 */ /* 0x040fe40000000000 */
[C---:B------:R-:W-:Y:S02]  /*5680*/  VIADD R10, R39.reuse, 0x180 ;  /* 0x00000180270a7836 */ /* 0x040fe40000000000 */
[----:B------:R-:W-:Y:S02]  /*5690*/  VIADD R12, R39, 0x1a0 ;  /* 0x000001a0270c7836 */ /* 0x000fe40000000000 */
[----:B---3--:R-:W-:Y:S02]  /*56a0*/  IMAD.MOV.U32 R41, RZ, RZ, R9 ;  /* 0x000000ffff297224 */ /* 0x008fe400078e0009 */
[----:B------:R-:W2:Y:S02]  /*56b0*/  @!P0 LDG.E R9, desc[UR6][R2.64] ;  /* 0x0000000602098981 */ /* 0x000ea4000c1e1900 */
[----:B------:R-:W-:-:S02]  /*56c0*/  IMAD.MOV.U32 R11, RZ, RZ, R41 ;  /* 0x000000ffff0b7224 */ /* 0x000fc400078e0029 */
[--C-:B------:R-:W-:Y:S02]  /*56d0*/  IMAD.MOV.U32 R13, RZ, RZ, R41.reuse ;  /* 0x000000ffff0d7224 */ /* 0x100fe400078e0029 */
[--C-:B------:R-:W-:Y:S02]  /*56e0*/  IMAD.MOV.U32 R15, RZ, RZ, R41.reuse ;  /* 0x000000ffff0f7224 */ /* 0x100fe400078e0029 */
[--C-:B------:R-:W-:Y:S01]  /*56f0*/  IMAD.MOV.U32 R17, RZ, RZ, R41.reuse ;  /* 0x000000ffff117224 */ /* 0x100fe200078e0029 */
[----:B------:R-:W3:Y:S01]  /*5700*/  @!P1 LDG.E R11, desc[UR6][R2.64+0x80] ;  /* 0x00008006020b9981 */ /* 0x000ee2000c1e1900 */
[--C-:B------:R-:W-:Y:S02]  /*5710*/  IMAD.MOV.U32 R19, RZ, RZ, R41.reuse ;  /* 0x000000ffff137224 */ /* 0x100fe400078e0029 */
[--C-:B------:R-:W-:Y:S01]  /*5720*/  IMAD.MOV.U32 R43, RZ, RZ, R41.reuse ;  /* 0x000000ffff2b7224 */ /* 0x100fe200078e0029 */
[----:B------:R-:W4:Y:S01]  /*5730*/  @!P6 LDG.E R13, desc[UR6][R2.64+0x100] ;  /* 0x00010006020de981 */ /* 0x000f22000c1e1900 */
        /* <DEDUP_REMOVED lines=53> */
[----:B------:R-:W1:Y:S01]  /*5a90*/  LDS.64 R18, [R35+0x30] ;  /* 0x0000300023127984 */ /* 0x000e620000000a00 */
[----:B------:R-:W-:Y:S06]  /*5aa0*/  BAR.SYNC.DEFER_BLOCKING 0x0 ;  /* 0x0000000000007b1d */ /* 0x000fec0000010000 */
[----:B0-----:R-:W2:Y:S01]  /*5ab0*/  LDG.E R41, desc[UR6][R20.64] ;  /* 0x0000000614297981 */ /* 0x001ea2000c1e1900 */
[----:B------:R-:W-:-:S02]  /*5ac0*/  P2R R24, PR, RZ, 0x1 ;  /* 0x00000001ff187803 */ /* 0x000fc40000000000 */
[-C--:B------:R-:W-:Y:S02]  /*5ad0*/  ISETP.GE.AND P0, PT, R39, R0.reuse, PT ;  /* 0x000000002700720c */ /* 0x080fe40003f06270 */
[----:B------:R-:W-:Y:S02]  /*5ae0*/  P2R R26, PR, RZ, 0x2 ;  /* 0x00000002ff1a7803 */ /* 0x000fe40000000000 */
[----:B------:R-:W-:Y:S01]  /*5af0*/  ISETP.GE.AND P1, PT, R33, R0, PT ;  /* 0x000000002100720c */ /* 0x000fe20003f26270 */
[----:B--2---:R-:W-:-:S08]  /*5b00*/  IMAD.MOV.U32 R39, RZ, RZ, R41 ;  /* 0x000000ffff277224 */ /* 0x004fd000078e0029 */
[----:B------:R-:W2:Y:S01]  /*5b10*/  @!P0 LDG.E R41, desc[UR6][R22.64] ;  /* 0x0000000616298981 */ /* 0x000ea2000c1e1900 */
[----:B------:R-:W-:Y:S01]  /*5b20*/  ISETP.GE.AND P0, PT, R31, R0, PT ;  /* 0x000000001f00720c */ /* 0x000fe20003f06270 */
[--C-:B------:R-:W-:Y:S02]  /*5b30*/  IMAD.MOV.U32 R33, RZ, RZ, R39.reuse ;  /* 0x000000ffff217224 */ /* 0x100fe400078e0027 */
[----:B------:R-:W-:-:S04]  /*5b40*/  IMAD.MOV.U32 R31, RZ, RZ, R39 ;  /* 0x000000ffff1f7224 */ /* 0x000fc800078e0027 */
[----:B------:R-:W3:Y:S01]  /*5b50*/  @!P1 LDG.E R33, desc[UR6][R22.64+0x80] ;  /* 0x0000800616219981 */ /* 0x000ee2000c1e1900 */
[----:B------:R-:W-:-:S05]  /*5b60*/  ISETP.GE.AND P1, PT, R25, R0, PT ;  /* 0x000000001900720c */ /* 0x000fca0003f26270 */
[----:B------:R-:W4:Y:S01]  /*5b70*/  @!P0 LDG.E R31, desc[UR6][R22.64+0x100] ;  /* 0x00010006161f8981 */ /* 0x000f22000c1e1900 */
[----:B------:R-:W-:Y:S01]  /*5b80*/  ISETP.GE.AND P0, PT, R5, R0, PT ;  /* 0x000000000500720c */ /* 0x000fe20003f06270 */
[--C-:B------:R-:W-:Y:S02]  /*5b90*/  IMAD.MOV.U32 R25, RZ, RZ, R39.reuse ;  /* 0x000000ffff197224 */ /* 0x100fe400078e0027 */
[----:B------:R-:W-:-:S04]  /*5ba0*/  IMAD.MOV.U32 R5, RZ, RZ, R39 ;  /* 0x000000ffff057224 */ /* 0x000fc800078e0027 */
[----:B------:R-:W5:Y:S01]  /*5bb0*/  @!P1 LDG.E R25, desc[UR6][R22.64+0x180] ;  /* 0x0001800616199981 */ /* 0x000f62000c1e1900 */
[----:B------:R-:W-:-:S05]  /*5bc0*/  ISETP.GE.AND P1, PT, R27, R0, PT ;  /* 0x000000001b00720c */ /* 0x000fca0003f26270 */
[----:B------:R-:W5:Y:S01]  /*5bd0*/  @!P0 LDG.E R5, desc[UR6][R22.64+0x200] ;  /* 0x0002000616058981 */ /* 0x000f62000c1e1900 */
[----:B------:R-:W-:Y:S01]  /*5be0*/  ISETP.GE.AND P0, PT, R29, R0, PT ;  /* 0x000000001d00720c */ /* 0x000fe20003f06270 */
[--C-:B------:R-:W-:Y:S02]  /*5bf0*/  IMAD.MOV.U32 R27, RZ, RZ, R39.reuse ;  /* 0x000000ffff1b7224 */ /* 0x100fe400078e0027 */
[----:B------:R-:W-:-:S04]  /*5c00*/  IMAD.MOV.U32 R29, RZ, RZ, R39 ;  /* 0x000000ffff1d7224 */ /* 0x000fc800078e0027 */
[----:B------:R-:W5:Y:S01]  /*5c10*/  @!P1 LDG.E R27, desc[UR6][R22.64+0x280] ;  /* 0x00028006161b9981 */ /* 0x000f62000c1e1900 */
[----:B------:R-:W-:-:S05]  /*5c20*/  ISETP.NE.AND P1, PT, R26, RZ, PT ;  /* 0x000000ff1a00720c */ /* 0x000fca0003f25270 */
[----:B------:R-:W5:Y:S01]  /*5c30*/  @!P0 LDG.E R29, desc[UR6][R22.64+0x300] ;  /* 0x00030006161d8981 */ /* 0x000f62000c1e1900 */
[----:B------:R-:W-:Y:S01]  /*5c40*/  ISETP.NE.AND P0, PT, R24, RZ, PT ;  /* 0x000000ff1800720c */ /* 0x000fe20003f05270 */
[--C-:B------:R-:W-:Y:S02]  /*5c50*/  IMAD.MOV.U32 R43, RZ, RZ, R39.reuse ;  /* 0x000000ffff2b7224 */ /* 0x100fe400078e0027 */
[--C-:B------:R-:W-:Y:S02]  /*5c60*/  IMAD.MOV.U32 R47, RZ, RZ, R39.reuse ;  /* 0x000000ffff2f7224 */ /* 0x100fe400078e0027 */
[--C-:B------:R-:W-:Y:S02]  /*5c70*/  IMAD.MOV.U32 R49, RZ, RZ, R39.reuse ;  /* 0x000000ffff317224 */ /* 0x100fe400078e0027 */
[--C-:B------:R-:W-:Y:S02]  /*5c80*/  IMAD.MOV.U32 R51, RZ, RZ, R39.reuse ;  /* 0x000000ffff337224 */ /* 0x100fe400078e0027 */
[--C-:B------:R-:W-:Y:S01]  /*5c90*/  IMAD.MOV.U32 R53, RZ, RZ, R39.reuse ;  /* 0x000000ffff357224 */ /* 0x100fe200078e0027 */
[----:B------:R-:W5:Y:S01]  /*5ca0*/  @!P1 LDG.E R47, desc[UR6][R22.64+0x400] ;  /* 0x00040006162f9981 */ /* 0x000f62000c1e1900 */
[----:B------:R-:W-:-:S03]  /*5cb0*/  IMAD.MOV.U32 R55, RZ, RZ, R39 ;  /* 0x000000ffff377224 */ /* 0x000fc600078e0027 */
[----:B------:R-:W5:Y:S04]  /*5cc0*/  @!P0 LDG.E R43, desc[UR6][R22.64+0x380] ;  /* 0x00038006162b8981 */ /* 0x000f68000c1e1900 */
[----:B------:R-:W5:Y:S04]  /*5cd0*/  @!P2 LDG.E R49, desc[UR6][R22.64+0x480] ;  /* 0x000480061631a981 */ /* 0x000f68000c1e1900 */
[----:B------:R-:W5:Y:S04]  /*5ce0*/  @!P3 LDG.E R51, desc[UR6][R22.64+0x500] ;  /* 0x000500061633b981 */ /* 0x000f68000c1e1900 */
[----:B------:R-:W5:Y:S04]  /*5cf0*/  @!P4 LDG.E R53, desc[UR6][R22.64+0x580] ;  /* 0x000580061635c981 */ /* 0x000f68000c1e1900 */
[----:B------:R-:W5:Y:S04]  /*5d00*/  @!P5 LDG.E R55, desc[UR6][R22.64+0x600] ;  /* 0x000600061637d981 */ /* 0x000f68000c1e1900 */
[----:B------:R-:W5:Y:S01]  /*5d10*/  @!P6 LDG.E R39, desc[UR6][R22.64+0x680] ;  /* 0x000680061627e981 */ /* 0x000f62000c1e1900 */
[----:B------:R-:W-:-:S04]  /*5d20*/  VIADD R21, R4, 0xffffffff ;  /* 0xffffffff04157836 */ /* 0x000fc80000000000 */
[----:B------:R-:W-:Y:S01]  /*5d30*/  IMAD.WIDE.U32 R6, R21, 0x4, R6 ;  /* 0x0000000415067825 */ /* 0x000fe200078e0006 */
[----:B--2---:R-:W-:Y:S04]  /*5d40*/  STS [R34], R41 ;  /* 0x0000002922007388 */ /* 0x004fe80000000800 */
[----:B---3--:R-:W-:Y:S04]  /*5d50*/  STS [R34+0x80], R33 ;  /* 0x0000802122007388 */ /* 0x008fe80000000800 */
[----:B----4-:R-:W-:Y:S04]  /*5d60*/  STS [R34+0x100], R31 ;  /* 0x0001001f22007388 */ /* 0x010fe80000000800 */
[----:B-----5:R-:W-:Y:S04]  /*5d70*/  STS [R34+0x180], R25 ;  /* 0x0001801922007388 */ /* 0x020fe80000000800 */
[----:B------:R0:W-:Y:S04]  /*5d80*/  STS [R34+0x200], R5 ;  /* 0x0002000522007388 */ /* 0x0001e80000000800 */
        /* <DEDUP_REMOVED lines=18> */
[----:B0-----:R0:W3:Y:S01]  /*5eb0*/  LDG.E R5, desc[UR6][R6.64] ;  /* 0x0000000606057981 */ /* 0x0010e2000c1e1900 */
[----:B--2---:R-:W-:-:S05]  /*5ec0*/  LEA R34, R38, UR4, 0x2 ;  /* 0x0000000426227c11 */ /* 0x004fca000f8e10ff */
[----:B-1----:R-:W-:Y:S01]  /*5ed0*/  STS [R34+0x870], R19 ;  /* 0x0008701322007388 */ /* 0x002fe20000000800 */
[----:B------:R-:W-:Y:S01]  /*5ee0*/  BAR.SYNC.DEFER_BLOCKING 0x0 ;  /* 0x0000000000007b1d */ /* 0x000fe20000010000 */
[C---:B------:R-:W-:Y:S01]  /*5ef0*/  ISETP.NE.AND P0, PT, R38.reuse, RZ, PT ;  /* 0x000000ff2600720c */ /* 0x040fe20003f05270 */
[----:B------:R-:W-:Y:S01]  /*5f00*/  IMAD R39, R38, 0xe, RZ ;  /* 0x0000000e26277824 */ /* 0x000fe200078e02ff */
[----:B------:R-:W-:Y:S02]  /*5f10*/  ISETP.NE.AND P1, PT, R2, R3, PT ;  /* 0x000000030200720c */ /* 0x000fe40003f25270 */
[----:B------:R-:W-:Y:S01]  /*5f20*/  LOP3.LUT R50, R50, 0xffffffef, RZ, 0xc0, !PT ;  /* 0xffffffef32327812 */ /* 0x000fe200078ec0ff */
[----:B------:R-:W-:Y:S01]  /*5f30*/  IMAD.MOV.U32 R4, RZ, RZ, 0x2 ;  /* 0x00000002ff047424 */ /* 0x000fe200078e00ff */
[----:B------:R-:W-:-:S07]  /*5f40*/  ISETP.NE.AND P6, PT, R18, R19, PT ;  /* 0x000000131200720c */ /* 0x000fce0003fc5270 */
[----:B---3--:R-:W1:Y:S01]  /*5f50*/  @P0 LDS R5, [R34+0x86c] ;  /* 0x00086c0022050984 */ /* 0x008e620000000800 */
[----:B------:R-:W-:Y:S01]  /*5f60*/  BAR.SYNC.DEFER_BLOCKING 0x0 ;  /* 0x0000000000007b1d */ /* 0x000fe20000010000 */
[----:B-1----:R-:W-:Y:S01]  /*5f70*/  ISETP.NE.AND P0, PT, R5, R2, PT ;  /* 0x000000020500720c */ /* 0x002fe20003f05270 */
[----:B------:R-:W-:-:S03]  /*5f80*/  VIADD R5, R39, 0x1 ;  /* 0x0000000127057836 */ /* 0x000fc60000000000 */
[-C--:B------:R-:W-:Y:S02]  /*5f90*/  ISETP.GE.U32.OR P0, PT, R39, R0.reuse, P0 ;  /* 0x000000002700720c */ /* 0x080fe40000706470 */
[----:B------:R-:W-:Y:S01]  /*5fa0*/  ISETP.GE.U32.OR P2, PT, R5, R0, P1 ;  /* 0x000000000500720c */ /* 0x000fe20000f46470 */
[----:B------:R-:W-:Y:S01]  /*5fb0*/  VIADD R5, R39, 0x2 ;  /* 0x0000000227057836 */ /* 0x000fe20000000000 */
[----:B------:R-:W-:Y:S02]  /*5fc0*/  ISETP.NE.AND P1, PT, R3, R8, PT ;  /* 0x000000080300720c */ /* 0x000fe40003f25270 */
[----:B0-----:R-:W-:Y:S02]  /*5fd0*/  SEL R6, RZ, 0x1, !P0 ;  /* 0x00000001ff067807 */ /* 0x001fe40004000000 */
[----:B------:R-:W-:Y:S01]  /*5fe0*/  ISETP.GE.U32.OR P3, PT, R5, R0, P1 ;  /* 0x000000000500720c */ /* 0x000fe20000f66470 */
[----:B------:R-:W-:Y:S01]  /*5ff0*/  VIADD R5, R39, 0x3 ;  /* 0x0000000327057836 */ /* 0x000fe20000000000 */
[----:B------:R-:W-:-:S03]  /*6000*/  ISETP.NE.AND P1, PT, R8, R9, PT ;  /* 0x000000090800720c */ /* 0x000fc60003f25270 */
[----:B------:R-:W-:Y:S02]  /*6010*/  @!P0 IMAD.MOV R4, RZ, RZ, 0x1 ;  /* 0x00000001ff048424 */ /* 0x000fe400078e02ff */
        /* <DEDUP_REMOVED lines=32> */
[----:B------:R-:W-:Y:S02]  /*6220*/  VIADD R5, R39, 0x8 ;  /* 0x0000000827057836 */ /* 0x000fe40000000000 */
[----:B------:R-:W-:-:S03]  /*6230*/  VIADD R6, R4, 0x1 ;  /* 0x0000000104067836 */ /* 0x000fc60000000000 */
[-C--:B------:R-:W-:Y:S01]  /*6240*/  ISETP.GE.U32.OR P4, PT, R5, R0.reuse, P3 ;  /* 0x000000000500720c */ /* 0x080fe20001f86470 */
[----:B------:R-:W-:Y:S01]  /*6250*/  @!P1 IMAD.MOV R6, RZ, RZ, R4 ;  /* 0x000000ffff069224 */ /* 0x000fe200078e0204 */
[----:B------:R-:W-:Y:S01]  /*6260*/  ISETP.NE.AND P3, PT, R14, R15, PT ;  /* 0x0000000f0e00720c */ /* 0x000fe20003f65270 */
[----:B------:R-:W-:Y:S02]  /*6270*/  VIADD R5, R39, 0x9 ;  /* 0x0000000927057836 */ /* 0x000fe40000000000 */
[----:B------:R-:W-:Y:S01]  /*6280*/  VIADD R4, R6, 0x1 ;  /* 0x0000000106047836 */ /* 0x000fe20000000000 */
[----:B------:R-:W-:Y:S01]  /*6290*/  LOP3.LUT R50, R50, 0xffffff7f, RZ, 0xc0, !PT ;  /* 0xffffff7f32327812 */ /* 0x000fe200078ec0ff */
[----:B------:R-:W-:Y:S01]  /*62a0*/  @!P2 IMAD.MOV R4, RZ, RZ, R6 ;  /* 0x000000ffff04a224 */ /* 0x000fe200078e0206 */
[----:B------:R-:W-:Y:S01]  /*62b0*/  ISETP.GE.U32.OR P3, PT, R5, R0, P3 ;  /* 0x000000000500720c */ /* 0x000fe20001f66470 */
[----:B------:R-:W-:Y:S02]  /*62c0*/  VIADD R5, R39, 0xa ;  /* 0x0000000a27057836 */ /* 0x000fe40000000000 */
[----:B------:R-:W-:-:S02]  /*62d0*/  VIADD R35, R4, 0x1 ;  /* 0x0000000104237836 */ /* 0x000fc40000000000 */
[----:B------:R-:W-:Y:S01]  /*62e0*/  @P4 LOP3.LUT R50, R50, 0x80, RZ, 0xfc, !PT ;  /* 0x0000008032324812 */ /* 0x000fe200078efcff */
[----:B------:R-:W-:Y:S01]  /*62f0*/  @!P4 IMAD.MOV R35, RZ, RZ, R4 ;  /* 0x000000ffff23c224 */ /* 0x000fe200078e0204 */
[----:B------:R-:W-:-:S04]  /*6300*/  ISETP.NE.AND P4, PT, R15, R16, PT ;  /* 0x000000100f00720c */ /* 0x000fc80003f85270 */
[----:B------:R-:W-:Y:S01]  /*6310*/  ISETP.GE.U32.OR P5, PT, R5, R0, P4 ;  /* 0x000000000500720c */ /* 0x000fe200027a6470 */
[----:B------:R-:W-:Y:S01]  /*6320*/  VIADD R4, R35, 0x1 ;  /* 0x0000000123047836 */ /* 0x000fe20000000000 */
[----:B------:R-:W-:Y:S01]  /*6330*/  ISETP.NE.AND P4, PT, R16, R17, PT ;  /* 0x000000111000720c */ /* 0x000fe20003f85270 */
[----:B------:R-:W-:Y:S01]  /*6340*/  VIADD R5, R39, 0xb ;  /* 0x0000000b27057836 */ /* 0x000fe20000000000 */
[----:B------:R-:W-:Y:S01]  /*6350*/  LOP3.LUT R50, R50, 0xffffffbf, RZ, 0xc0, !PT ;  /* 0xffffffbf32327812 */ /* 0x000fe200078ec0ff */
[----:B------:R-:W-:-:S03]  /*6360*/  @!P3 IMAD.MOV R4, RZ, RZ, R35 ;  /* 0x000000ffff04b224 */ /* 0x000fc600078e0223 */
[----:B------:R-:W-:Y:S01]  /*6370*/  ISETP.GE.U32.OR P4, PT, R5, R0, P4 ;  /* 0x000000000500720c */ /* 0x000fe20002786470 */
[----:B------:R-:W-:Y:S02]  /*6380*/  VIADD R34, R4, 0x1 ;  /* 0x0000000104227836 */ /* 0x000fe40000000000 */
[----:B------:R-:W-:Y:S02]  /*6390*/  VIADD R5, R39, 0xc ;  /* 0x0000000c27057836 */ /* 0x000fe40000000000 */
[----:B------:R-:W-:Y:S01]  /*63a0*/  @P5 LOP3.LUT R50, R50, 0x40, RZ, 0xfc, !PT ;  /* 0x0000004032325812 */ /* 0x000fe200078efcff */
[----:B------:R-:W-:Y:S01]  /*63b0*/  @!P5 IMAD.MOV R34, RZ, RZ, R4 ;  /* 0x000000ffff22d224 */ /* 0x000fe200078e0204 */
[----:B------:R-:W-:Y:S01]  /*63c0*/  ISETP.NE.AND P5, PT, R17, R18, PT ;  /* 0x000000121100720c */ /* 0x000fe20003fa5270 */
[----:B------:R-:W-:-:S03]  /*63d0*/  VIADD R39, R39, 0xd ;  /* 0x0000000d27277836 */ /* 0x000fc60000000000 */
[-C--:B------:R-:W-:Y:S02]  /*63e0*/  ISETP.GE.U32.OR P5, PT, R5, R0.reuse, P5 ;  /* 0x000000000500720c */ /* 0x080fe40002fa6470 */
[----:B------:R-:W-:Y:S01]  /*63f0*/  ISETP.GE.U32.OR P6, PT, R39, R0, P6 ;  /* 0x000000002700720c */ /* 0x000fe200037c6470 */
[----:B------:R-:W-:Y:S02]  /*6400*/  VIADD R4, R34, 0x1 ;  /* 0x0000000122047836 */ /* 0x000fe40000000000 */
[----:B------:R-:W-:-:S04]  /*6410*/  @!P4 IMAD.MOV R4, RZ, RZ, R34 ;  /* 0x000000ffff04c224 */ /* 0x000fc800078e0222 */
[----:B------:R-:W-:-:S04]  /*6420*/  VIADD R5, R4, 0x1 ;  /* 0x0000000104057836 */ /* 0x000fc80000000000 */
[----:B------:R-:W-:Y:S01]  /*6430*/  @!P5 IMAD.MOV R5, RZ, RZ, R4 ;  /* 0x000000ffff05d224 */ /* 0x000fe200078e0204 */
[----:B------:R-:W-:-:S03]  /*6440*/  LOP3.LUT R50, R50, 0xffffffdf, RZ, 0xc0, !PT ;  /* 0xffffffdf32327812 */ /* 0x000fc600078ec0ff */
[----:B------:R-:W-:Y:S02]  /*6450*/  VIADD R39, R5, 0x1 ;  /* 0x0000000105277836 */ /* 0x000fe40000000000 */
[----:B------:R-:W-:Y:S01]  /*6460*/  @!P6 IMAD.MOV R39, RZ, RZ, R5 ;  /* 0x000000ffff27e224 */ /* 0x000fe200078e0205 */
[----:B------:R-:W-:-:S04]  /*6470*/  @P6 LOP3.LUT R50, R50, 0x20, RZ, 0xfc, !PT ;  /* 0x0000002032326812 */ /* 0x000fc800078efcff */
        /* <DEDUP_REMOVED lines=13> */
[----:B------:R-:W-:Y:S06]  /*6550*/  BAR.SYNC.DEFER_BLOCKING 0x0 ;  /* 0x0000000000007b1d */ /* 0x000fec0000010000 */
[----:B------:R-:W0:Y:S01]  /*6560*/  LDS.128 R4, [UR4] ;  /* 0x00000004ff047984 */ /* 0x000e220008000c00 */
[----:B------:R-:W-:Y:S01]  /*6570*/  IMAD.IADD R39, R42, 0x1, -R39 ;  /* 0x000000012a277824 */ /* 0x000fe200078e0a27 */
[----:B------:R-:W-:-:S04]  /*6580*/  ISETP.NE.AND P6, PT, R37, RZ, PT ;  /* 0x000000ff2500720c */ /* 0x000fc80003fc5270 */
        /* <DEDUP_REMOVED lines=9> */
[C---:B------:R-:W-:Y:S02]  /*6620*/  SEL R42, R43.reuse, R4, !P6 ;  /* 0x000000042b2a7207 */ /* 0x040fe40007000000 */
        /* <DEDUP_REMOVED lines=36> */
[----:B------:R-:W-:-:S03]  /*6870*/  ISETP.GE.U32.AND P6, PT, R38, 0x20, PT ;  /* 0x000000202600780c */ /* 0x000fc60003fc6070 */
[----:B------:R-:W-:-:S05]  /*6880*/  IMAD.IADD R42, R42, 0x1, R41 ;  /* 0x000000012a2a7824 */ /* 0x000fca00078e0229 */
[----:B------:R-:W-:Y:S02]  /*6890*/  SEL R39, R39, R42, !P6 ;  /* 0x0000002a27277207 */ /* 0x000fe40007000000 */
[----:B------:R-:W-:Y:S01]  /*68a0*/  ISETP.GT.U32.AND P6, PT, R38, 0x1f, PT ;  /* 0x0000001f2600780c */ /* 0x000fe20003fc4070 */
[----:B------:R-:W-:-:S12]  /*68b0*/  IMAD.IADD R7, R7, 0x1, R6 ;  /* 0x0000000107077824 */ /* 0x000fd800078e0206 */
[----:B------:R-:W-:Y:S05]  /*68c0*/  @P6 BRA `(.L_x_3286) ;  /* 0x0000000800146947 */ /* 0x000fea0003800000 */
        /* <DEDUP_REMOVED lines=13> */
.L_x_3287:
[----:B------:R-:W-:Y:S05]  /*69a0*/  NANOSLEEP 0x415 ;  /* 0x000004150000795d */ /* 0x000fea0003800000 */
[----:B------:R-:W-:Y:S01]  /*69b0*/  NOP ;  /* 0x0000000000007918 */ /* 0x000fe20000000000 */
.L_x_3288:
[----:B------:R-:W-:-:S05]  /*69c0*/  IMAD.WIDE R42, R45, 0x8, R42 ;  /* 0x000000082d2a7825 */ /* 0x000fca00078e022a */
[----:B------:R-:W3:Y:S01]  /*69d0*/  LD.E.64.STRONG.GPU R40, desc[UR6][R42.64+0x100] ;  /* 0x000100062a287980 */ /* 0x000ee2000c10fb00 */
[----:B------:R-:W-:Y:S01]  /*69e0*/  UMOV UR5, 0xffffffff ;  /* 0xffffffff00057882 */ /* 0x000fe20000000000 */
[----:B---3--:R-:W-:Y:S02]  /*69f0*/  ISETP.NE.AND P6, PT, R40, 0x63, PT ;  /* 0x000000632800780c */ /* 0x008fe40003fc5270 */
[----:B------:R-:W-:Y:S11]  /*6a00*/  BRA.DIV UR5, `(.L_x_3289) ;  /* 0x0000001a05e07947 */ /* 0x000ff6000b800000 */
[----:B------:R-:W-:-:S13]  /*6a10*/  VOTE.ANY P6, !P6 ;  /* 0x0000000000ff7806 */ /* 0x000fda00070c0100 */
.L_x_3339:
[----:B------:R-:W-:Y:S05]  /*6a20*/  @!P6 BRA `(.L_x_3290) ;  /* 0x00000000001ce947 */ /* 0x000fea0003800000 */
.L_x_3292:
[----:B------:R-:W3:Y:S01]  /*6a30*/  LD.E.64.STRONG.GPU R40, desc[UR6][R42.64+0x100] ;  /* 0x000100062a287980 */ /* 0x000ee2000c10fb00 */
[----:B------:R-:W-:Y:S05]  /*6a40*/  YIELD ;  /* 0x0000000000007946 */ /* 0x000fea0003800000 */
[----:B------:R-:W-:Y:S01]  /*6a50*/  UMOV UR5, 0xffffffff ;  /* 0xffffffff00057882 */ /* 0x000fe20000000000 */
[----:B---3--:R-:W-:Y:S02]  /*6a60*/  ISETP.NE.AND P6, PT, R40, 0x63, PT ;  /* 0x000000632800780c */ /* 0x008fe40003fc5270 */
[----:B------:R-:W-:Y:S11]  /*6a70*/  BRA.DIV UR5, `(.L_x_3291) ;  /* 0x0000001a05e47947 */ /* 0x000ff6000b800000 */
[----:B------:R-:W-:-:S13]  /*6a80*/  VOTE.ANY P6, !P6 ;  /* 0x0000000000ff7806 */ /* 0x000fda00070c0100 */
.L_x_3342:
[----:B------:R-:W-:Y:S05]  /*6a90*/  @P6 BRA `(.L_x_3292) ;  /* 0xfffffffc00e46947 */ /* 0x000fea000383ffff */
.L_x_3290:
        /* <DEDUP_REMOVED lines=13> */
[----:B0-----:R-:W-:-:S05]  /*6b70*/  SEL R44, R43, RZ, !P6 ;  /* 0x000000ff2b2c7207 */ /* 0x001fca0007000000 */
[----:B------:R-:W-:Y:S02]  /*6b80*/  IMAD.IADD R48, R44, 0x1, R41 ;  /* 0x000000012c307824 */ /* 0x000fe400078e0229 */
[----:B------:R-:W-:-:S03]  /*6b90*/  VIADD R44, R37, 0x2 ;  /* 0x00000002252c7836 */ /* 0x000fc60000000000 */
[----:B------:R-:W0:Y:S02]  /*6ba0*/  SHFL.DOWN PT, R43, R48, 0x2, R53 ;  /* 0x08400000302b7989 */ /* 0x000e2400000e0035 */
[----:B------:R-:W-:-:S04]  /*6bb0*/  ISETP.GT.AND P6, PT, R44, R53, PT ;  /* 0x000000352c00720c */ /* 0x000fc80003fc4270 */
        /* <DEDUP_REMOVED lines=11> */
[----:B0-----:R-:W-:-:S03]  /*6c70*/  IADD3 R49, P6, PT, R42, 0x100, RZ ;  /* 0x000001002a317810 */ /* 0x001fc60007fde0ff */
[----:B------:R-:W-:Y:S02]  /*6c80*/  IMAD.IADD R42, R60, 0x1, R41 ;  /* 0x000000013c2a7824 */ /* 0x000fe400078e0229 */
[----:B------:R-:W-:Y:S01]  /*6c90*/  IMAD.X R54, RZ, RZ, R43, P6 ;  /* 0x000000ffff367224 */ /* 0x000fe200030e062b */
[----:B------:R-:W-:Y:S02]  /*6ca0*/  ISETP.GT.AND P6, PT, R48, R53, PT ;  /* 0x000000353000720c */ /* 0x000fe40003fc4270 */
[----:B------:R-:W0:Y:S02]  /*6cb0*/  SHFL.DOWN PT, R41, R42, 0x10, R53 ;  /* 0x0a0000002a297989 */ /* 0x000e2400000e0035 */
[----:B0-----:R-:W-:Y:S02]  /*6cc0*/  SEL R41, R41, RZ, !P6 ;  /* 0x000000ff29297207 */ /* 0x001fe40007000000 */
[----:B------:R-:W-:-:S03]  /*6cd0*/  ISETP.NE.AND P6, PT, R40, 0x65, PT ;  /* 0x000000652800780c */ /* 0x000fc60003fc5270 */
[----:B------:R-:W-:-:S10]  /*6ce0*/  IMAD.IADD R52, R42, 0x1, R41 ;  /* 0x000000012a347824 */ /* 0x000fd400078e0229 */
[----:B------:R-:W-:-:S13]  /*6cf0*/  VOTE.ALL P6, P6 ;  /* 0x0000000000ff7806 */ /* 0x000fda00030c0000 */
.L_x_3351:
[----:B------:R-:W-:Y:S05]  /*6d00*/  @!P6 BRA `(.L_x_3294) ;  /* 0x0000000000c4e947 */ /* 0x000fea0003800000 */
.L_x_3300:
        /* <DEDUP_REMOVED lines=9> */
.L_x_3354:
[----:B------:R-:W-:Y:S05]  /*6da0*/  @!P6 BRA `(.L_x_3296) ;  /* 0x00000000001ce947 */ /* 0x000fea0003800000 */
.L_x_3298:
[----:B------:R-:W2:Y:S01]  /*6db0*/  LD.E.64.STRONG.GPU R42, desc[UR6][R40.64+-0x100] ;  /* 0xffff0006282a7980 */ /* 0x000ea2000c10fb00 */
[----:B------:R-:W-:Y:S05]  /*6dc0*/  YIELD ;  /* 0x0000000000007946 */ /* 0x000fea0003800000 */
[----:B------:R-:W-:Y:S01]  /*6dd0*/  UMOV UR5, 0xffffffff ;  /* 0xffffffff00057882 */ /* 0x000fe20000000000 */
[----:B--2---:R-:W-:Y:S02]  /*6de0*/  ISETP.NE.AND P6, PT, R42, 0x63, PT ;  /* 0x000000632a00780c */ /* 0x004fe40003fc5270 */
[----:B------:R-:W-:Y:S11]  /*6df0*/  BRA.DIV UR5, `(.L_x_3297) ;  /* 0x0000001e05707947 */ /* 0x000ff6000b800000 */
[----:B------:R-:W-:-:S13]  /*6e00*/  VOTE.ANY P6, !P6 ;  /* 0x0000000000ff7806 */ /* 0x000fda00070c0100 */
.L_x_3357:
[----:B------:R-:W-:Y:S05]  /*6e10*/  @P6 BRA `(.L_x_3298) ;  /* 0xfffffffc00e46947 */ /* 0x000fea000383ffff */
.L_x_3296:
[----:B------:R-:W-:Y:S01]  /*6e20*/  UMOV UR5, 0xffffffff ;  /* 0xffffffff00057882 */ /* 0x000fe20000000000 */
[----:B------:R-:W-:Y:S02]  /*6e30*/  ISETP.NE.AND P6, PT, R42, 0x65, PT ;  /* 0x000000652a00780c */ /* 0x000fe40003fc5270 */
[----:B------:R-:W-:Y:S11]  /*6e40*/  BRA.DIV UR5, `(.L_x_3299) ;  /* 0x0000001e057c7947 */ /* 0x000ff6000b800000 */
[----:B------:R-:W-:Y:S01]  /*6e50*/  VOTE.ANY R51, PT, !P6 ;  /* 0x0000000000337806 */ /* 0x000fe200070e0100 */
[----:B------:R-:W-:-:S03]  /*6e60*/  VIADD R45, R45, 0xffffffe0 ;  /* 0xffffffe02d2d7836 */ /* 0x000fc60000000000 */
[----:B------:R-:W-:-:S05]  /*6e70*/  LOP3.LUT R51, R51, 0x80000000, R6, 0xec, !PT ;  /* 0x8000000033337812 */ /* 0x000fca00078eec06 */
        /* <DEDUP_REMOVED lines=22> */
[----:B------:R-:W-:Y:S02]  /*6fe0*/  ISETP.NE.AND P6, PT, R42, 0x65, PT ;  /* 0x000000652a00780c */ /* 0x000fe40003fc5270 */
[----:B------:R-:W-:-:S11]  /*6ff0*/  IADD3 R52, PT, PT, R55, R40, R52 ;  /* 0x0000002837347210 */ /* 0x000fd60007ffe034 */
[----:B------:R-:W-:-:S13]  /*7000*/  VOTE.ALL P6, P6 ;  /* 0x0000000000ff7806 */ /* 0x000fda00030c0000 */
.L_x_3366:
[----:B------:R-:W-:Y:S05]  /*7010*/  @P6 BRA `(.L_x_3300) ;  /* 0xfffffffc003c6947 */ /* 0x000fea000383ffff */
.L_x_3294:
[----:B------:R-:W-:-:S13]  /*7020*/  ISETP.NE.AND P6, PT, R38, RZ, PT ;  /* 0x000000ff2600720c */ /* 0x000fda0003fc5270 */
[----:B------:R-:W0:Y:S01]  /*7030*/  @!P6 S2R R41, SR_CgaCtaId ;  /* 0x000000000029e919 */ /* 0x000e220000008800 */
[----:B------:R-:W-:Y:S01]  /*7040*/  @!P6 MOV R40, 0x400 ;  /* 0x000004000028e802 */ /* 0x000fe20000000f00 */
[----:B------:R-:W-:Y:S02]  /*7050*/  @!P6 IMAD.IADD R7, R7, 0x1, R52 ;  /* 0x000000010707e824 */ /* 0x000fe400078e0234 */
[----:B------:R-:W-:-:S05]  /*7060*/  @!P6 IMAD.MOV.U32 R6, RZ, RZ, 0x65 ;  /* 0x00000065ff06e424 */ /* 0x000fca00078e00ff */
[----:B------:R1:W-:Y:S01]  /*7070*/  @!P6 ST.E.64.STRONG.GPU desc[UR6][R4.64+0x100], R6 ;  /* 0x000100060400e985 */ /* 0x0003e2000c10fb06 */
[----:B0-----:R-:W-:-:S05]  /*7080*/  @!P6 LEA R40, R41, R40, 0x18 ;  /* 0x000000282928e211 */ /* 0x001fca00078ec0ff */
[----:B------:R1:W-:Y:S04]  /*7090*/  @!P6 STS [R40+0x68], R7 ;  /* 0x000068072800e388 */ /* 0x0003e80000000800 */
[----:B------:R1:W-:Y:S01]  /*70a0*/  @!P6 STS [R40+0x64], R52 ;  /* 0x000064342800e388 */ /* 0x0003e20000000800 */
[----:B------:R-:W-:-:S13]  /*70b0*/  ISETP.NE.AND P6, PT, R37, RZ, PT ;  /* 0x000000ff2500720c */ /* 0x000fda0003fc5270 */
[----:B------:R-:W0:Y:S01]  /*70c0*/  @!P6 S2R R42, SR_CgaCtaId ;  /* 0x00000000002ae919 */ /* 0x000e220000008800 */
[----:B------:R-:W-:-:S04]  /*70d0*/  @!P6 MOV R37, 0x400 ;  /* 0x000004000025e802 */ /* 0x000fc80000000f00 */
[----:B0-----:R-:W-:Y:S01]  /*70e0*/  @!P6 LEA R37, R42, R37, 0x18 ;  /* 0x000000252a25e211 */ /* 0x001fe200078ec0ff */
[----:B------:R-:W-:Y:S02]  /*70f0*/  IMAD.MOV.U32 R42, RZ, RZ, R39 ;  /* 0x000000ffff2a7224 */ /* 0x000fe400078e0027 */
[----:B------:R-:W-:Y:S02]  /*7100*/  @!P6 IMAD.MOV.U32 R42, RZ, RZ, R52 ;  /* 0x000000ffff2ae224 */ /* 0x000fe400078e0034 */
[----:B------:R1:W-:Y:S05]  /*7110*/  @!P6 STS [R37+0x50], R52 ;  /* 0x000050342500e388 */ /* 0x0003ea0000000800 */
.L_x_3286:
[----:B------:R-:W-:Y:S05]  /*7120*/  WARPSYNC.ALL ;  /* 0x0000000000007948 */ /* 0x000fea0003800000 */
[----:B------:R-:W-:Y:S01]  /*7130*/  ISETP.NE.AND P6, PT, R38, RZ, PT ;  /* 0x000000ff2600720c */ /* 0x000fe20003fc5270 */
[----:B------:R-:W0:Y:S08]  /*7140*/  S2UR UR5, SR_CgaCtaId ;  /* 0x00000000000579c3 */ /* 0x000e300000008800 */
[----:B------:R-:W-:Y:S01]  /*7150*/  BAR.SYNC.DEFER_BLOCKING 0x0 ;  /* 0x0000000000007b1d */ /* 0x000fe20000010000 */
[----:B------:R-:W-:-:S02]  /*7160*/  P2R R39, PR, RZ, 0x8 ;  /* 0x00000008ff277803 */ /* 0x000fc40000000000 */
[----:B------:R-:W-:Y:S02]  /*7170*/  P2R R43, PR, RZ, 0x10 ;  /* 0x00000010ff2b7803 */ /* 0x000fe40000000000 */
[C---:B------:R-:W-:Y:S01]  /*7180*/  LOP3.LUT P3, RZ, R50.reuse, 0x10, RZ, 0xc0, !PT ;  /* 0x0000001032ff7812 */ /* 0x040fe2000786c0ff */
[----:B------:R-:W-:Y:S01]  /*7190*/  UMOV UR4, 0x400 ;  /* 0x0000040000047882 */ /* 0x000fe20000000000 */
[C---:B------:R-:W-:Y:S01]  /*71a0*/  LOP3.LUT P4, RZ, R50.reuse, 0x8, RZ, 0xc0, !PT ;  /* 0x0000000832ff7812 */ /* 0x040fe2000788c0ff */
[----:B------:R-:W-:Y:S01]  /*71b0*/  BSSY.RECONVERGENT B0, `(.L_x_3301) ;  /* 0x0000065000007945 */ /* 0x000fe20003800200 */
[----:B------:R-:W-:Y:S02]  /*71c0*/  SEL R44, RZ, 0x1, !P0 ;  /* 0x00000001ff2c7807 */ /* 0x000fe40004000000 */
[----:B------:R-:W-:Y:S02]  /*71d0*/  P2R R41, PR, RZ, 0x20 ;  /* 0x00000020ff297803 */ /* 0x000fe40000000000 */
[----:B------:R-:W-:-:S02]  /*71e0*/  LOP3.LUT P5, RZ, R50, 0x2, RZ, 0xc0, !PT ;  /* 0x0000000232ff7812 */ /* 0x000fc400078ac0ff */
[----:B------:R-:W-:Y:S02]  /*71f0*/  P2R R45, PR, RZ, 0x1 ;  /* 0x00000001ff2d7803 */ /* 0x000fe40000000000 */
[----:B------:R-:W-:Y:S01]  /*7200*/  IADD3 R0, PT, PT, -R0, 0x1c00, RZ ;  /* 0x00001c0000007810 */ /* 0x000fe20007ffe1ff */
[----:B0-----:R-:W-:-:S09]  /*7210*/  ULEA UR4, UR5, UR4, 0x18 ;  /* 0x0000000405047291 */ /* 0x001fd2000f8ec0ff */
[----:B-1----:R-:W0:Y:S02]  /*7220*/  LDS R4, [UR4+0x50] ;  /* 0x00005004ff047984 */ /* 0x002e240008000800 */
[----:B0-----:R-:W-:Y:S02]  /*7230*/  SEL R37, R4, RZ, P6 ;  /* 0x000000ff04257207 */ /* 0x001fe40003000000 */
[----:B------:R-:W0:Y:S01]  /*7240*/  LDS.128 R4, [UR4+0x60] ;  /* 0x00006004ff047984 */ /* 0x000e220008000c00 */
[----:B------:R-:W-:Y:S02]  /*7250*/  BAR.SYNC.DEFER_BLOCKING 0x0 ;  /* 0x0000000000007b1d */ /* 0x000fe40000010000 */
[----:B------:R-:W-:Y:S01]  /*7260*/  IMAD.IADD R37, R37, 0x1, R42 ;  /* 0x0000000125257824 */ /* 0x000fe200078e022a */
[----:B------:R-:W-:-:S03]  /*7270*/  LOP3.LUT P6, RZ, R50, 0x4, RZ, 0xc0, !PT ;  /* 0x0000000432ff7812 */ /* 0x000fc600078cc0ff */
[--C-:B------:R-:W-:Y:S02]  /*7280*/  IMAD.IADD R40, R35, 0x1, R37.reuse ;  /* 0x0000000123287824 */ /* 0x100fe400078e0225 */
[----:B------:R-:W-:Y:S02]  /*7290*/  IMAD.IADD R48, R36, 0x1, R37 ;  /* 0x0000000124307824 */ /* 0x000fe400078e0225 */
[----:B------:R-:W-:Y:S02]  /*72a0*/  VIADD R36, R44, 0x1 ;  /* 0x000000012c247836 */ /* 0x000fe40000000000 */
[----:B------:R-:W-:Y:S02]  /*72b0*/  VIADD R42, R48, 0x1 ;  /* 0x00000001302a7836 */ /* 0x000fe40000000000 */
[----:B------:R-:W-:Y:S02]  /*72c0*/  @!P3 IMAD.MOV R36, RZ, RZ, R44 ;  /* 0x000000ffff24b224 */ /* 0x000fe400078e022c */
[----:B------:R-:W-:-:S02]  /*72d0*/  @!P4 IMAD.MOV R42, RZ, RZ, R48 ;  /* 0x000000ffff2ac224 */ /* 0x000fc400078e0230 */
[C---:B------:R-:W-:Y:S02]  /*72e0*/  IMAD.IADD R36, R37.reuse, 0x1, R36 ;  /* 0x0000000125247824 */ /* 0x040fe400078e0224 */
[----:B------:R-:W-:Y:S02]  /*72f0*/  IMAD.IADD R34, R34, 0x1, R37 ;  /* 0x0000000122227824 */ /* 0x000fe400078e0225 */
[--C-:B0-----:R-:W-:Y:S01]  /*7300*/  IMAD.IADD R35, R37, 0x1, -R5.reuse ;  /* 0x0000000125237824 */ /* 0x101fe200078e0a05 */
[----:B------:R-:W-:Y:S01]  /*7310*/  IADD3 R4, PT, PT, -R5, R37, R44 ;  /* 0x0000002505047210 */ /* 0x000fe20007ffe12c */
[----:B------:R-:W-:Y:S02]  /*7320*/  VIADD R44, R42, 0x1 ;  /* 0x000000012a2c7836 */ /* 0x000fe40000000000 */
[----:B------:R-:W-:Y:S01]  /*7330*/  @!P6 IMAD.MOV R44, RZ, RZ, R42 ;  /* 0x000000ffff2ce224 */ /* 0x000fe200078e022a */
[----:B------:R-:W-:Y:S01]  /*7340*/  LEA R35, R35, UR4, 0x2 ;  /* 0x0000000423237c11 */ /* 0x000fe2000f8e10ff */
[----:B------:R-:W-:Y:S01]  /*7350*/  IMAD.IADD R37, R36, 0x1, -R5 ;  /* 0x0000000124257824 */ /* 0x000fe200078e0a05 */
[----:B------:R-:W-:Y:S01]  /*7360*/  LEA R4, R4, UR4, 0x2 ;  /* 0x0000000404047c11 */ /* 0x000fe2000f8e10ff */
[----:B------:R-:W-:-:S02]  /*7370*/  VIADD R46, R44, 0x1 ;  /* 0x000000012c2e7836 */ /* 0x000fc40000000000 */
[----:B------:R0:W-:Y:S01]  /*7380*/  @P0 STS [R35], R2 ;  /* 0x0000000223000388 */ /* 0x0001e20000000800 */
[----:B------:R-:W-:Y:S01]  /*7390*/  LOP3.LUT P0, RZ, R50, 0x100, RZ, 0xc0, !PT ;  /* 0x0000010032ff7812 */ /* 0x000fe2000780c0ff */
[--C-:B------:R-:W-:Y:S01]  /*73a0*/  IMAD.IADD R36, R48, 0x1, -R5.reuse ;  /* 0x0000000130247824 */ /* 0x100fe200078e0a05 */
[----:B------:R-:W-:Y:S01]  /*73b0*/  LEA R37, R37, UR4, 0x2 ;  /* 0x0000000425257c11 */ /* 0x000fe2000f8e10ff */
[----:B------:R1:W-:Y:S01]  /*73c0*/  @P3 STS [R4], R3 ;  /* 0x0000000304003388 */ /* 0x0003e20000000800 */
[----:B------:R-:W-:Y:S01]  /*73d0*/  ISETP.NE.AND P3, PT, R39, RZ, PT ;  /* 0x000000ff2700720c */ /* 0x000fe20003f65270 */
[----:B------:R-:W-:Y:S01]  /*73e0*/  @!P5 IMAD.MOV R46, RZ, RZ, R44 ;  /* 0x000000ffff2ed224 */ /* 0x000fe200078e022c */
[----:B------:R-:W-:Y:S01]  /*73f0*/  LEA R36, R36, UR4, 0x2 ;  /* 0x0000000424247c11 */ /* 0x000fe2000f8e10ff */
[--C-:B------:R-:W-:Y:S02]  /*7400*/  IMAD.IADD R39, R42, 0x1, -R5.reuse ;  /* 0x000000012a277824 */ /* 0x100fe400078e0a05 */
[----:B------:R-:W-:-:S02]  /*7410*/  IMAD.IADD R44, R44, 0x1, -R5 ;  /* 0x000000012c2c7824 */ /* 0x000fc400078e0a05 */
[----:B------:R-:W-:Y:S01]  /*7420*/  VIADD R42, R46, 0x1 ;  /* 0x000000012e2a7836 */ /* 0x000fe20000000000 */
[----:B------:R-:W-:Y:S01]  /*7430*/  LEA R39, R39, UR4, 0x2 ;  /* 0x0000000427277c11 */ /* 0x000fe2000f8e10ff */
[----:B------:R-:W-:Y:S01]  /*7440*/  @!P1 IMAD.MOV R42, RZ, RZ, R46 ;  /* 0x000000ffff2a9224 */ /* 0x000fe200078e022e */
[----:B0-----:R-:W-:Y:S01]  /*7450*/  LEA R2, R44, UR4, 0x2 ;  /* 0x000000042c027c11 */ /* 0x001fe2000f8e10ff */
[----:B------:R0:W-:Y:S01]  /*7460*/  @P0 STS [R37], R8 ;  /* 0x0000000825000388 */ /* 0x0001e20000000800 */
[--C-:B-1----:R-:W-:Y:S01]  /*7470*/  IMAD.IADD R3, R46, 0x1, -R5.reuse ;  /* 0x000000012e037824 */ /* 0x102fe200078e0a05 */
[----:B------:R-:W-:Y:S01]  /*7480*/  LOP3.LUT P0, RZ, R50, 0x40, RZ, 0xc0, !PT ;  /* 0x0000004032ff7812 */ /* 0x000fe2000780c0ff */
[----:B------:R-:W-:Y:S01]  /*7490*/  VIADD R44, R42, 0x1 ;  /* 0x000000012a2c7836 */ /* 0x000fe20000000000 */
[----:B------:R1:W-:Y:S01]  /*74a0*/  @P4 STS [R36], R9 ;  /* 0x0000000924004388 */ /* 0x0003e20000000800 */
[----:B------:R-:W-:Y:S01]  /*74b0*/  @!P2 IMAD.MOV R44, RZ, RZ, R42 ;  /* 0x000000ffff2ca224 */ /* 0x000fe200078e022a */
[----:B------:R-:W-:Y:S01]  /*74c0*/  LEA R3, R3, UR4, 0x2 ;  /* 0x0000000403037c11 */ /* 0x000fe2000f8e10ff */
[----:B------:R-:W-:Y:S01]  /*74d0*/  VIADD R46, R34, 0x1 ;  /* 0x00000001222e7836 */ /* 0x000fe20000000000 */
[----:B------:R2:W-:Y:S01]  /*74e0*/  @P6 STS [R39], R10 ;  /* 0x0000000a27006388 */ /* 0x0005e20000000800 */
[----:B------:R-:W-:Y:S01]  /*74f0*/  ISETP.NE.AND P4, PT, R43, RZ, PT ;  /* 0x000000ff2b00720c */ /* 0x000fe20003f85270 */
[--C-:B0-----:R-:W-:Y:S01]  /*7500*/  IMAD.IADD R8, R42, 0x1, -R5.reuse ;  /* 0x000000012a087824 */ /* 0x101fe200078e0a05 */
[C---:B------:R-:W-:Y:S01]  /*7510*/  LOP3.LUT P6, RZ, R50.reuse, 0x20, RZ, 0xc0, !PT ;  /* 0x0000002032ff7812 */ /* 0x040fe200078cc0ff */
[----:B------:R0:W-:Y:S01]  /*7520*/  @P5 STS [R2], R11 ;  /* 0x0000000b02005388 */ /* 0x0001e20000000800 */
[----:B------:R-:W-:Y:S01]  /*7530*/  LOP3.LUT P5, RZ, R50, 0x80, RZ, 0xc0, !PT ;  /* 0x0000008032ff7812 */ /* 0x000fe200078ac0ff */
[----:B-1----:R-:W-:Y:S01]  /*7540*/  IMAD.IADD R9, R44, 0x1, -R5 ;  /* 0x000000012c097824 */ /* 0x002fe200078e0a05 */
[----:B------:R-:W-:Y:S01]  /*7550*/  LEA R8, R8, UR4, 0x2 ;  /* 0x0000000408087c11 */ /* 0x000fe2000f8e10ff */
[----:B------:R0:W-:Y:S01]  /*7560*/  @P1 STS [R3], R12 ;  /* 0x0000000c03001388 */ /* 0x0001e20000000800 */
[----:B------:R-:W-:-:S02]  /*7570*/  VIADD R48, R40, 0x1 ;  /* 0x0000000128307836 */ /* 0x000fc40000000000 */
[----:B------:R-:W-:Y:S01]  /*7580*/  LEA R9, R9, UR4, 0x2 ;  /* 0x0000000409097c11 */ /* 0x000fe2000f8e10ff */
[----:B------:R0:W-:Y:S01]  /*7590*/  @P2 STS [R8], R13 ;  /* 0x0000000d08002388 */ /* 0x0001e20000000800 */
[----:B------:R-:W-:Y:S02]  /*75a0*/  @!P3 IMAD.MOV R48, RZ, RZ, R40 ;  /* 0x000000ffff30b224 */ /* 0x000fe400078e0228 */
[----:B------:R-:W-:Y:S02]  /*75b0*/  @!P4 IMAD.MOV R46, RZ, RZ, R34 ;  /* 0x000000ffff2ec224 */ /* 0x000fe400078e0222 */
[--C-:B------:R-:W-:Y:S01]  /*75c0*/  IMAD.IADD R40, R40, 0x1, -R5.reuse ;  /* 0x0000000128287824 */ /* 0x100fe200078e0a05 */
[----:B------:R0:W-:Y:S01]  /*75d0*/  @P5 STS [R9], R14 ;  /* 0x0000000e09005388 */ /* 0x0001e20000000800 */
[----:B------:R-:W-:Y:S01]  /*75e0*/  ISETP.NE.AND P5, PT, R41, RZ, PT ;  /* 0x000000ff2900720c */ /* 0x000fe20003fa5270 */
[----:B--2---:R-:W-:Y:S02]  /*75f0*/  VIADD R10, R46, 0x1 ;  /* 0x000000012e0a7836 */ /* 0x004fe40000000000 */
[--C-:B------:R-:W-:Y:S01]  /*7600*/  IMAD.IADD R48, R48, 0x1, -R5.reuse ;  /* 0x0000000130307824 */ /* 0x100fe200078e0a05 */
[----:B------:R-:W-:Y:S01]  /*7610*/  LEA R40, R40, UR4, 0x2 ;  /* 0x0000000428287c11 */ /* 0x000fe2000f8e10ff */
[----:B------:R-:W-:-:S02]  /*7620*/  IMAD.IADD R34, R34, 0x1, -R5 ;  /* 0x0000000122227824 */ /* 0x000fc400078e0a05 */
[----:B------:R-:W-:Y:S01]  /*7630*/  IMAD.IADD R7, R7, 0x1, -R0 ;  /* 0x0000000107077824 */ /* 0x000fe200078e0a00 */
[----:B------:R-:W-:Y:S01]  /*7640*/  LEA R41, R48, UR4, 0x2 ;  /* 0x0000000430297c11 */ /* 0x000fe2000f8e10ff */
[----:B------:R0:W-:Y:S01]  /*7650*/  @P3 STS [R40], R15 ;  /* 0x0000000f28003388 */ /* 0x0001e20000000800 */
[----:B------:R-:W-:-:S03]  /*7660*/  LEA R34, R34, UR4, 0x2 ;  /* 0x0000000422227c11 */ /* 0x000fc6000f8e10ff */
[----:B------:R-:W-:Y:S01]  /*7670*/  @!P5 IMAD.MOV R10, RZ, RZ, R46 ;  /* 0x000000ffff0ad224 */ /* 0x000fe200078e022e */
[----:B------:R0:W-:Y:S01]  /*7680*/  @P0 STS [R41], R16 ;  /* 0x0000001029000388 */ /* 0x0001e20000000800 */
[--C-:B------:R-:W-:Y:S01]  /*7690*/  IMAD.IADD R46, R46, 0x1, -R5.reuse ;  /* 0x000000012e2e7824 */ /* 0x100fe200078e0a05 */
[----:B------:R-:W-:Y:S01]  /*76a0*/  ISETP.NE.AND P0, PT, R45, RZ, PT ;  /* 0x000000ff2d00720c */ /* 0x000fe20003f05270 */
[----:B------:R-:W-:Y:S01]  /*76b0*/  IMAD.IADD R10, R10, 0x1, -R5 ;  /* 0x000000010a0a7824 */ /* 0x000fe200078e0a05 */
[----:B------:R0:W-:Y:S02]  /*76c0*/  @P4 STS [R34], R17 ;  /* 0x0000001122004388 */ /* 0x0001e40000000800 */
[----:B------:R-:W-:Y:S02]  /*76d0*/  LEA R43, R46, UR4, 0x2 ;  /* 0x000000042e2b7c11 */ /* 0x000fe4000f8e10ff */
[----:B------:R-:W-:-:S03]  /*76e0*/  LEA R42, R10, UR4, 0x2 ;  /* 0x000000040a2a7c11 */ /* 0x000fc6000f8e10ff */
[----:B------:R0:W-:Y:S04]  /*76f0*/  @P5 STS [R43], R18 ;  /* 0x000000122b005388 */ /* 0x0001e80000000800 */
[----:B------:R0:W-:Y:S01]  /*7700*/  @P6 STS [R42], R19 ;  /* 0x000000132a006388 */ /* 0x0001e20000000800 */
[----:B------:R-:W-:Y:S01]  /*7710*/  BAR.SYNC.DEFER_BLOCKING 0x0 ;  /* 0x0000000000007b1d */ /* 0x000fe20000010000 */
[----:B------:R-:W-:-:S13]  /*7720*/  ISETP.GE.AND P6, PT, R38, R7, PT ;  /* 0x000000072600720c */ /* 0x000fda0003fc6270 */
[----:B0-----:R-:W-:Y:S05]  /*7730*/  @P6 BRA `(.L_x_3302) ;  /* 0x0000000000306947 */ /* 0x001fea0003800000 */
[----:B------:R-:W0:Y:S01]  /*7740*/  LDC.64 R10, c[0x0][0x390] ;  /* 0x0000e400ff0a7b82 */ /* 0x000e220000000a00 */
[C---:B------:R-:W-:Y:S01]  /*7750*/  IMAD.IADD R15, R38.reuse, 0x1, R5 ;  /* 0x00000001260f7824 */ /* 0x040fe200078e0205 */
[----:B------:R-:W-:Y:S01]  /*7760*/  LEA R14, R38, UR4, 0x2 ;  /* 0x00000004260e7c11 */ /* 0x000fe2000f8e10ff */
[----:B------:R-:W-:-:S07]  /*7770*/  IMAD.MOV.U32 R16, RZ, RZ, R38 ;  /* 0x000000ffff107224 */ /* 0x000fce00078e0026 */
.L_x_3303:
        /* <DEDUP_REMOVED lines=8> */
.L_x_3302:
[----:B------:R-:W-:Y:S05]  /*7800*/  BSYNC.RECONVERGENT B0 ;  /* 0x0000000000007941 */ /* 0x000fea0003800200 */
.L_x_3301:
[----:B------:R-:W-:Y:S01]  /*7810*/  BAR.SYNC.DEFER_BLOCKING 0x0 ;  /* 0x0000000000007b1d */ /* 0x000fe20000010000 */
[----:B------:R-:W-:-:S07]  /*7820*/  P2R R10, PR, RZ, 0x4 ;  /* 0x00000004ff0a7803 */ /* 0x000fce0000000000 */
[----:B------:R-:W-:Y:S01]  /*7830*/  BAR.SYNC.DEFER_BLOCKING 0x0 ;  /* 0x0000000000007b1d */ /* 0x000fe20000010000 */
[C---:B------:R-:W-:Y:S02]  /*7840*/  LOP3.LUT P2, RZ, R50.reuse, 0x10, RZ, 0xc0, !PT ;  /* 0x0000001032ff7812 */ /* 0x040fe4000784c0ff */
[----:B------:R-:W-:Y:S02]  /*7850*/  P2R R11, PR, RZ, 0x8 ;  /* 0x00000008ff0b7803 */ /* 0x000fe40000000000 */
[C---:B------:R-:W-:Y:S01]  /*7860*/  LOP3.LUT P3, RZ, R50.reuse, 0x100, RZ, 0xc0, !PT ;  /* 0x0000010032ff7812 */ /* 0x040fe2000786c0ff */
[----:B------:R-:W-:Y:S01]  /*7870*/  BSSY.RECONVERGENT B0, `(.L_x_3304) ;  /* 0x0000029000007945 */ /* 0x000fe20003800200 */
[----:B-1----:R-:W-:Y:S02]  /*7880*/  P2R R12, PR, RZ, 0x10 ;  /* 0x00000010ff0c7803 */ /* 0x002fe40000000000 */
[----:B------:R-:W-:Y:S02]  /*7890*/  LOP3.LUT P4, RZ, R50, 0x8, RZ, 0xc0, !PT ;  /* 0x0000000832ff7812 */ /* 0x000fe4000788c0ff */
[----:B------:R-:W-:-:S02]  /*78a0*/  P2R R13, PR, RZ, 0x20 ;  /* 0x00000020ff0d7803 */ /* 0x000fc40000000000 */
[C---:B------:R-:W-:Y:S02]  /*78b0*/  LOP3.LUT P5, RZ, R50.reuse, 0x4, RZ, 0xc0, !PT ;  /* 0x0000000432ff7812 */ /* 0x040fe400078ac0ff */
[C---:B------:R-:W-:Y:S01]  /*78c0*/  LOP3.LUT P6, RZ, R50.reuse, 0x20, RZ, 0xc0, !PT ;  /* 0x0000002032ff7812 */ /* 0x040fe200078cc0ff */
        /* <DEDUP_REMOVED lines=12> */
[----:B------:R0:W-:Y:S01]  /*7990*/  @P1 STS [R3], R26 ;  /* 0x0000001a03001388 */ /* 0x0001e20000000800 */
[----:B------:R-:W-:-:S03]  /*79a0*/  LOP3.LUT P1, RZ, R50, 0x40, RZ, 0xc0, !PT ;  /* 0x0000004032ff7812 */ /* 0x000fc6000782c0ff */
[----:B------:R0:W-:Y:S01]  /*79b0*/  @P2 STS [R8], R27 ;  /* 0x0000001b08002388 */ /* 0x0001e20000000800 */
[----:B------:R-:W-:-:S13]  /*79c0*/  LOP3.LUT P2, RZ, R50, 0x80, RZ, 0xc0, !PT ;  /* 0x0000008032ff7812 */ /* 0x000fda000784c0ff */
        /* <DEDUP_REMOVED lines=11> */
.L_x_3306:
        /* <DEDUP_REMOVED lines=8> */
.L_x_3305:
[----:B------:R-:W-:Y:S05]  /*7b00*/  BSYNC.RECONVERGENT B0 ;  /* 0x0000000000007941 */ /* 0x000fea0003800200 */
.L_x_3304:
[----:B------:R-:W-:Y:S01]  /*7b10*/  BAR.SYNC.DEFER_BLOCKING 0x0 ;  /* 0x0000000000007b1d */ /* 0x000fe20000010000 */
[----:B0-----:R-:W-:-:S07]  /*7b20*/  IMAD.IADD R29, R6, 0x1, -R0 ;  /* 0x00000001061d7824 */ /* 0x001fce00078e0a00 */
.L_x_3285:
[----:B------:R-:W2:Y:S02]  /*7b30*/  S2R R0, SR_TID.X ;  /* 0x0000000000007919 */ /* 0x000ea40000002100 */
[----:B--2---:R-:W-:-:S13]  /*7b40*/  ISETP.NE.AND P0, PT, R0, RZ, PT ;  /* 0x000000ff0000720c */ /* 0x004fda0003f05270 */
[----:B------:R-:W-:Y:S05]  /*7b50*/  @P0 EXIT ;  /* 0x000000000000094d */ /* 0x000fea0003800000 */
[----:B-1----:R-:W1:Y:S02]  /*7b60*/  LDC.64 R2, c[0x0][0x3a0] ;  /* 0x0000e800ff027b82 */ /* 0x002e640000000a00 */
[----:B-1----:R-:W-:Y:S01]  /*7b70*/  STG.E desc[UR6][R2.64], R29 ;  /* 0x0000001d02007986 */ /* 0x002fe2000c101906 */
[----:B------:R-:W-:Y:S05]  /*7b80*/  EXIT ;  /* 0x000000000000794d */ /* 0x000fea0003800000 */
.L_x_3260:
[----:B------:R-:W-:Y:S01]  /*7b90*/  BSSY B0, `(.L_x_3307) ;  /* 0x0000006000007945 */ /* 0x000fe20003800000 */
[----:B------:R-:W-:Y:S01]  /*7ba0*/  PLOP3.LUT P6, PT, P6, PT, PT, 0x8, 0x80 ;  /* 0x000000000080781c */ /* 0x000fe200037ce170 */
[----:B------:R-:W-:-:S12]  /*7bb0*/  IMAD.MOV.U32 R51, RZ, RZ, -0x1 ;  /* 0xffffffffff337424 */ /* 0x000fd800078e00ff */
[----:B--2---:R-:W-:Y:S05]  /*7bc0*/  WARPSYNC.COLLECTIVE R51, `(.L_x_3308) ;  /* 0x0000000033087348 */ /* 0x004fea0003c00000 */
[----:B------:R-:W-:Y:S01]  /*7bd0*/  VOTE.ANY P6, P6 ;  /* 0x0000000000ff7806 */ /* 0x000fe200030c0100 */
[----:B--2---:R-:W-:-:S12]  /*7be0*/  ENDCOLLECTIVE ;  /* 0x000000000000791b */ /* 0x004fd80003800000 */
.L_x_3308:
[----:B------:R-:W-:Y:S05]  /*7bf0*/  BSYNC B0 ;  /* 0x0000000000007941 */ /* 0x000fea0003800000 */
.L_x_3307:
[----:B------:R-:W-:Y:S05]  /*7c00*/  BRA `(.L_x_3309) ;  /* 0xffffffa800347947 */ /* 0x000fea000383ffff */
.L_x_3262:
[----:B------:R-:W-:Y:S01]  /*7c10*/  BSSY B0, `(.L_x_3310) ;  /* 0x0000006000007945 */ /* 0x000fe20003800000 */
[----:B------:R-:W-:Y:S01]  /*7c20*/  PLOP3.LUT P6, PT, P6, PT, PT, 0x8, 0x80 ;  /* 0x000000000080781c */ /* 0x000fe200037ce170 */
[----:B------:R-:W-:-:S12]  /*7c30*/  IMAD.MOV.U32 R51, RZ, RZ, -0x1 ;  /* 0xffffffffff337424 */ /* 0x000fd800078e00ff */
[----:B--2---:R-:W-:Y:S05]  /*7c40*/  WARPSYNC.COLLECTIVE R51, `(.L_x_3311) ;  /* 0x0000000033087348 */ /* 0x004fea0003c00000 */
[----:B------:R-:W-:Y:S01]  /*7c50*/  VOTE.ANY P6, P6 ;  /* 0x0000000000ff7806 */ /* 0x000fe200030c0100 */
[----:B--2---:R-:W-:-:S12]  /*7c60*/  ENDCOLLECTIVE ;  /* 0x000000000000791b */ /* 0x004fd80003800000 */
.L_x_3311:
[----:B------:R-:W-:Y:S05]  /*7c70*/  BSYNC B0 ;  /* 0x0000000000007941 */ /* 0x000fea0003800000 */
.L_x_3310:
[----:B------:R-:W-:Y:S05]  /*7c80*/  BRA `(.L_x_3312) ;  /* 0xffffffa800307947 */ /* 0x000fea000383ffff */
.L_x_3264:
[----:B--2---:R-:W0:Y:S01]  /*7c90*/  S2R R6, SR_GEMASK ;  /* 0x0000000000067919 */ /* 0x004e220000003c00 */
[----:B------:R-:W-:Y:S01]  /*7ca0*/  BSSY B0, `(.L_x_3313) ;  /* 0x0000007000007945 */ /* 0x000fe20003800000 */
[----:B------:R-:W-:Y:S01]  /*7cb0*/  ISETP.NE.AND P2, PT, R4, 0x65, PT ;  /* 0x000000650400780c */ /* 0x000fe20003f45270 */
[----:B------:R-:W-:Y:S01]  /*7cc0*/  IMAD.MOV.U32 R51, RZ, RZ, -0x1 ;  /* 0xffffffffff337424 */ /* 0x000fe200078e00ff */
[----:B------:R-:W-:-:S13]  /*7cd0*/  PLOP3.LUT P6, PT, P6, PT, PT, 0x8, 0x80 ;  /* 0x000000000080781c */ /* 0x000fda00037ce170 */
[----:B0-----:R-:W-:Y:S05]  /*7ce0*/  WARPSYNC.COLLECTIVE R51, `(.L_x_3314) ;  /* 0x0000000033087348 */ /* 0x001fea0003c00000 */
[----:B------:R-:W-:Y:S01]  /*7cf0*/  VOTE.ANY R51, PT, P6 ;  /* 0x0000000000337806 */ /* 0x000fe200030e0100 */
[----:B0-----:R-:W-:Y:S06]  /*7d00*/  ENDCOLLECTIVE ;  /* 0x000000000000791b */ /* 0x001fec0003800000 */
.L_x_3314:
[----:B------:R-:W-:Y:S05]  /*7d10*/  BSYNC B0 ;  /* 0x0000000000007941 */ /* 0x000fea0003800000 */
.L_x_3313:
[----:B------:R-:W-:Y:S01]  /*7d20*/  LOP3.LUT R51, R51, 0x80000000, R6, 0xec, !PT ;  /* 0x8000000033337812 */ /* 0x000fe200078eec06 */
[----:B------:R-:W-:Y:S02]  /*7d30*/  IMAD.MOV.U32 R58, RZ, RZ, R5 ;  /* 0x000000ffff3a7224 */ /* 0x000fe400078e0005 */
[----:B------:R-:W-:Y:S02]  /*7d40*/  IMAD.MOV.U32 R56, RZ, RZ, 0x1 ;  /* 0x00000001ff387424 */ /* 0x000fe400078e00ff */
[----:B------:R-:W-:-:S05]  /*7d50*/  VIADD R4, R51, 0xffffffff ;  /* 0xffffffff33047836 */ /* 0x000fca0000000000 */
[----:B------:R-:W-:Y:S01]  /*7d60*/  LOP3.LUT R4, R51, R4, RZ, 0xc, !PT ;  /* 0x0000000433047212 */ /* 0x000fe200078e0cff */
[----:B------:R-:W-:-:S03]  /*7d70*/  IMAD.MOV.U32 R51, RZ, RZ, -0x1 ;  /* 0xffffffffff337424 */ /* 0x000fc600078e00ff */
[----:B------:R0:W1:Y:S02]  /*7d80*/  POPC R53, R4 ;  /* 0x0000000400357309 */ /* 0x0000640000000000 */
[----:B0-----:R-:W-:-:S07]  /*7d90*/  VIADD R4, R44, 0x4 ;  /* 0x000000042c047836 */ /* 0x001fce0000000000 */
[----:B-1----:R-:W-:Y:S05]  /*7da0*/  WARPSYNC.COLLECTIVE R51, `(.L_x_3315) ;  /* 0x0000000033087348 */ /* 0x002fea0003c00000 */
[----:B-1----:R0:W1:Y:S02]  /*7db0*/  SHFL.DOWN P6, R40, R58, R56, R53 ;  /* 0x080000383a287389 */ /* 0x00206400000c0035 */
[----:B01----:R-:W-:Y:S05]  /*7dc0*/  ENDCOLLECTIVE ;  /* 0x000000000000791b */ /* 0x003fea0003800000 */
.L_x_3315:
[----:B------:R-:W-:Y:S01]  /*7dd0*/  ISETP.GE.AND P3, PT, R44, R53, PT ;  /* 0x000000352c00720c */ /* 0x000fe20003f66270 */
[----:B------:R-:W-:-:S03]  /*7de0*/  IMAD.MOV.U32 R56, RZ, RZ, 0x2 ;  /* 0x00000002ff387424 */ /* 0x000fc600078e00ff */
[----:B------:R-:W-:-:S05]  /*7df0*/  SEL R40, R40, RZ, !P3 ;  /* 0x000000ff28287207 */ /* 0x000fca0005800000 */
[----:B------:R-:W-:Y:S02]  /*7e00*/  IMAD.IADD R46, R40, 0x1, R5 ;  /* 0x00000001282e7824 */ /* 0x000fe400078e0205 */
[----:B------:R-:W-:Y:S02]  /*7e10*/  VIADD R40, R44, 0x2 ;  /* 0x000000022c287836 */ /* 0x000fe40000000000 */
[----:B------:R-:W-:-:S03]  /*7e20*/  IMAD.MOV.U32 R58, RZ, RZ, R46 ;  /* 0x000000ffff3a7224 */ /* 0x000fc600078e002e */
[----:B------:R-:W-:-:S13]  /*7e30*/  ISETP.GT.AND P3, PT, R40, R53, PT ;  /* 0x000000352800720c */ /* 0x000fda0003f64270 */
[----:B------:R-:W-:Y:S05]  /*7e40*/  WARPSYNC.COLLECTIVE R51, `(.L_x_3316) ;  /* 0x0000000033087348 */ /* 0x000fea0003c00000 */
[----:B------:R0:W1:Y:S02]  /*7e50*/  SHFL.DOWN P6, R40, R58, R56, R53 ;  /* 0x080000383a287389 */ /* 0x00006400000c0035 */
[----:B01----:R-:W-:Y:S05]  /*7e60*/  ENDCOLLECTIVE ;  /* 0x000000000000791b */ /* 0x003fea0003800000 */
.L_x_3316:
[----:B------:R-:W-:Y:S01]  /*7e70*/  IMAD.MOV.U32 R56, RZ, RZ, 0x4 ;  /* 0x00000004ff387424 */ /* 0x000fe200078e00ff */
[----:B------:R-:W-:Y:S02]  /*7e80*/  SEL R5, R40, RZ, !P3 ;  /* 0x000000ff28057207 */ /* 0x000fe40005800000 */
[----:B------:R-:W-:Y:S01]  /*7e90*/  ISETP.GT.AND P3, PT, R4, R53, PT ;  /* 0x000000350400720c */ /* 0x000fe20003f64270 */
[----:B------:R-:W-:Y:S02]  /*7ea0*/  VIADD R4, R44, 0x8 ;  /* 0x000000082c047836 */ /* 0x000fe40000000000 */
[----:B------:R-:W-:-:S04]  /*7eb0*/  IMAD.IADD R48, R46, 0x1, R5 ;  /* 0x000000012e307824 */ /* 0x000fc800078e0205 */
[----:B------:R-:W-:-:S07]  /*7ec0*/  IMAD.MOV.U32 R58, RZ, RZ, R48 ;  /* 0x000000ffff3a7224 */ /* 0x000fce00078e0030 */
[----:B------:R-:W-:Y:S05]  /*7ed0*/  WARPSYNC.COLLECTIVE R51, `(.L_x_3317) ;  /* 0x0000000033087348 */ /* 0x000fea0003c00000 */
[----:B------:R0:W1:Y:S02]  /*7ee0*/  SHFL.DOWN P6, R40, R58, R56, R53 ;  /* 0x080000383a287389 */ /* 0x00006400000c0035 */
[----:B01----:R-:W-:Y:S05]  /*7ef0*/  ENDCOLLECTIVE ;  /* 0x000000000000791b */ /* 0x003fea0003800000 */
.L_x_3317:
        /* <DEDUP_REMOVED lines=9> */
.L_x_3318:
[----:B------:R-:W-:Y:S01]  /*7f90*/  IMAD.MOV.U32 R56, RZ, RZ, 0x10 ;  /* 0x00000010ff387424 */ /* 0x000fe200078e00ff */
[----:B------:R-:W-:Y:S02]  /*7fa0*/  SEL R5, R40, RZ, !P3 ;  /* 0x000000ff28057207 */ /* 0x000fe40005800000 */
[----:B------:R-:W-:-:S03]  /*7fb0*/  ISETP.GT.AND P3, PT, R4, R53, PT ;  /* 0x000000350400720c */ /* 0x000fc60003f64270 */
[----:B------:R-:W-:-:S04]  /*7fc0*/  IMAD.IADD R52, R50, 0x1, R5 ;  /* 0x0000000132347824 */ /* 0x000fc800078e0205 */
[----:B------:R-:W-:-:S07]  /*7fd0*/  IMAD.MOV.U32 R58, RZ, RZ, R52 ;  /* 0x000000ffff3a7224 */ /* 0x000fce00078e0034 */
[----:B------:R-:W-:Y:S05]  /*7fe0*/  WARPSYNC.COLLECTIVE R51, `(.L_x_3319) ;  /* 0x0000000033087348 */ /* 0x000fea0003c00000 */
[----:B------:R0:W1:Y:S02]  /*7ff0*/  SHFL.DOWN P6, R40, R58, R56, R53 ;  /* 0x080000383a287389 */ /* 0x00006400000c0035 */
[----:B01----:R-:W-:Y:S05]  /*8000*/  ENDCOLLECTIVE ;  /* 0x000000000000791b */ /* 0x003fea0003800000 */
.L_x_3319:
[----:B------:R-:W-:Y:S02]  /*8010*/  SEL R5, R40, RZ, !P3 ;  /* 0x000000ff28057207 */ /* 0x000fe40005800000 */
[----:B------:R-:W-:-:S03]  /*8020*/  PLOP3.LUT P6, PT, P2, PT, PT, 0x80, 0x8 ;  /* 0x000000000008781c */ /* 0x000fc600017cf070 */
[----:B------:R-:W-:Y:S02]  /*8030*/  IMAD.IADD R46, R52, 0x1, R5 ;  /* 0x00000001342e7824 */ /* 0x000fe400078e0205 */
[----:B------:R-:W0:Y:S08]  /*8040*/  LDC.64 R4, c[0x0][0x3a8] ;  /* 0x0000ea00ff047b82 */ /* 0x000e300000000a00 */
[----:B0-----:R-:W-:Y:S05]  /*8050*/  WARPSYNC.COLLECTIVE R51, `(.L_x_3320) ;  /* 0x0000000033087348 */ /* 0x001fea0003c00000 */
[----:B------:R-:W-:Y:S01]  /*8060*/  VOTE.ALL P6, P6 ;  /* 0x0000000000ff7806 */ /* 0x000fe200030c0000 */
[----:B0-----:R-:W-:-:S12]  /*8070*/  ENDCOLLECTIVE ;  /* 0x000000000000791b */ /* 0x001fd80003800000 */
.L_x_3320:
[----:B------:R-:W-:-:S05]  /*8080*/  IADD3 R50, P3, PT, R4, 0x100, RZ ;  /* 0x0000010004327810 */ /* 0x000fca0007f7e0ff */
[----:B------:R-:W-:Y:S01]  /*8090*/  IMAD.X R55, RZ, RZ, R5, P3 ;  /* 0x000000ffff377224 */ /* 0x000fe200018e0605 */
[----:B------:R-:W-:Y:S07]  /*80a0*/  BRA `(.L_x_3321) ;  /* 0xffffffa400c47947 */ /* 0x000fee000383ffff */
.L_x_3266:
[----:B------:R-:W-:Y:S01]  /*80b0*/  BSSY B0, `(.L_x_3322) ;  /* 0x0000006000007945 */ /* 0x000fe20003800000 */
[----:B------:R-:W-:Y:S01]  /*80c0*/  PLOP3.LUT P6, PT, P6, PT, PT, 0x8, 0x80 ;  /* 0x000000000080781c */ /* 0x000fe200037ce170 */
[----:B------:R-:W-:-:S12]  /*80d0*/  IMAD.MOV.U32 R51, RZ, RZ, -0x1 ;  /* 0xffffffffff337424 */ /* 0x000fd800078e00ff */
[----:B------:R-:W-:Y:S05]  /*80e0*/  WARPSYNC.COLLECTIVE R51, `(.L_x_3323) ;  /* 0x0000000033087348 */ /* 0x000fea0003c00000 */
[----:B------:R-:W-:Y:S01]  /*80f0*/  VOTE.ANY P6, P6 ;  /* 0x0000000000ff7806 */ /* 0x000fe200030c0100 */
[----:B------:R-:W-:-:S12]  /*8100*/  ENDCOLLECTIVE ;  /* 0x000000000000791b */ /* 0x000fd80003800000 */
.L_x_3323:
[----:B------:R-:W-:Y:S05]  /*8110*/  BSYNC B0 ;  /* 0x0000000000007941 */ /* 0x000fea0003800000 */
.L_x_3322:
[----:B------:R-:W-:Y:S05]  /*8120*/  BRA `(.L_x_3324) ;  /* 0xffffffa400cc7947 */ /* 0x000fea000383ffff */
.L_x_3268:
[----:B------:R-:W-:Y:S01]  /*8130*/  BSSY B0, `(.L_x_3325) ;  /* 0x0000006000007945 */ /* 0x000fe20003800000 */
[----:B------:R-:W-:Y:S01]  /*8140*/  PLOP3.LUT P6, PT, P6, PT, PT, 0x8, 0x80 ;  /* 0x000000000080781c */ /* 0x000fe200037ce170 */
[----:B------:R-:W-:-:S12]  /*8150*/  IMAD.MOV.U32 R51, RZ, RZ, -0x1 ;  /* 0xffffffffff337424 */ /* 0x000fd800078e00ff */
[----:B------:R-:W-:Y:S05]  /*8160*/  WARPSYNC.COLLECTIVE R51, `(.L_x_3326) ;  /* 0x0000000033087348 */ /* 0x000fea0003c00000 */
[----:B------:R-:W-:Y:S01]  /*8170*/  VOTE.ANY P6, P6 ;  /* 0x0000000000ff7806 */ /* 0x000fe200030c0100 */
[----:B------:R-:W-:-:S12]  /*8180*/  ENDCOLLECTIVE ;  /* 0x000000000000791b */ /* 0x000fd80003800000 */
.L_x_3326:
[----:B------:R-:W-:Y:S05]  /*8190*/  BSYNC B0 ;  /* 0x0000000000007941 */ /* 0x000fea0003800000 */
.L_x_3325:
[----:B------:R-:W-:Y:S05]  /*81a0*/  BRA `(.L_x_3327) ;  /* 0xffffffa400c87947 */ /* 0x000fea000383ffff */
.L_x_3270:
[----:B------:R-:W-:Y:S01]  /*81b0*/  BSSY B0, `(.L_x_3328) ;  /* 0x0000006000007945 */ /* 0x000fe20003800000 */
[----:B------:R-:W-:Y:S01]  /*81c0*/  PLOP3.LUT P6, PT, P6, PT, PT, 0x8, 0x80 ;  /* 0x000000000080781c */ /* 0x000fe200037ce170 */
[----:B------:R-:W-:-:S12]  /*81d0*/  IMAD.MOV.U32 R51, RZ, RZ, -0x1 ;  /* 0xffffffffff337424 */ /* 0x000fd800078e00ff */
[----:B------:R-:W-:Y:S05]  /*81e0*/  WARPSYNC.COLLECTIVE R51, `(.L_x_3329) ;  /* 0x0000000033087348 */ /* 0x000fea0003c00000 */
[----:B------:R-:W-:Y:S01]  /*81f0*/  VOTE.ANY R51, PT, P6 ;  /* 0x0000000000337806 */ /* 0x000fe200030e0100 */
[----:B------:R-:W-:Y:S06]  /*8200*/  ENDCOLLECTIVE ;  /* 0x000000000000791b */ /* 0x000fec0003800000 */
.L_x_3329:
[----:B------:R-:W-:Y:S05]  /*8210*/  BSYNC B0 ;  /* 0x0000000000007941 */ /* 0x000fea0003800000 */
.L_x_3328:
[----:B------:R-:W-:Y:S01]  /*8220*/  LOP3.LUT R51, R51, 0x80000000, R6, 0xec, !PT ;  /* 0x8000000033337812 */ /* 0x000fe200078eec06 */
[----:B------:R-:W-:Y:S02]  /*8230*/  IMAD.MOV.U32 R58, RZ, RZ, R5 ;  /* 0x000000ffff3a7224 */ /* 0x000fe400078e0005 */
[----:B------:R-:W-:Y:S02]  /*8240*/  IMAD.MOV.U32 R56, RZ, RZ, 0x1 ;  /* 0x00000001ff387424 */ /* 0x000fe400078e00ff */
[----:B------:R-:W-:Y:S02]  /*8250*/  VIADD R40, R51, 0xffffffff ;  /* 0xffffffff33287836 */ /* 0x000fe40000000000 */
[----:B------:R-:W-:-:S03]  /*8260*/  VIADD R45, R45, 0xffffffe0 ;  /* 0xffffffe02d2d7836 */ /* 0x000fc60000000000 */
[----:B------:R-:W-:Y:S01]  /*8270*/  LOP3.LUT R49, R51, R40, RZ, 0xc, !PT ;  /* 0x0000002833317212 */ /* 0x000fe200078e0cff */
[----:B------:R-:W-:-:S03]  /*8280*/  IMAD.MOV.U32 R51, RZ, RZ, -0x1 ;  /* 0xffffffffff337424 */ /* 0x000fc600078e00ff */
[----:B------:R0:W1:Y:S04]  /*8290*/  POPC R53, R49 ;  /* 0x0000003100357309 */ /* 0x0000680000000000 */
[----:B01----:R-:W-:Y:S05]  /*82a0*/  WARPSYNC.COLLECTIVE R51, `(.L_x_3330) ;  /* 0x0000000033087348 */ /* 0x003fea0003c00000 */
[----:B-1----:R1:W2:Y:S02]  /*82b0*/  SHFL.DOWN P6, R40, R58, R56, R53 ;  /* 0x080000383a287389 */ /* 0x0022a400000c0035 */
[----:B012---:R-:W-:Y:S05]  /*82c0*/  ENDCOLLECTIVE ;  /* 0x000000000000791b */ /* 0x007fea0003800000 */
.L_x_3330:
        /* <DEDUP_REMOVED lines=10> */
.L_x_3331:
[----:B------:R-:W-:Y:S01]  /*8370*/  IMAD.MOV.U32 R56, RZ, RZ, 0x4 ;  /* 0x00000004ff387424 */ /* 0x000fe200078e00ff */
[----:B------:R-:W-:Y:S01]  /*8380*/  SEL R5, R40, RZ, !P2 ;  /* 0x000000ff28057207 */ /* 0x000fe20005000000 */
[----:B------:R-:W-:-:S04]  /*8390*/  VIADD R40, R44, 0x4 ;  /* 0x000000042c287836 */ /* 0x000fc80000000000 */
[----:B------:R-:W-:Y:S01]  /*83a0*/  IMAD.IADD R52, R48, 0x1, R5 ;  /* 0x0000000130347824 */ /* 0x000fe200078e0205 */
[----:B------:R-:W-:Y:S01]  /*83b0*/  ISETP.GT.AND P2, PT, R40, R53, PT ;  /* 0x000000352800720c */ /* 0x000fe20003f44270 */
[----:B------:R-:W-:Y:S02]  /*83c0*/  VIADD R48, R44, 0x10 ;  /* 0x000000102c307836 */ /* 0x000fe40000000000 */
[----:B------:R-:W-:-:S10]  /*83d0*/  IMAD.MOV.U32 R58, RZ, RZ, R52 ;  /* 0x000000ffff3a7224 */ /* 0x000fd400078e0034 */
[----:B------:R-:W-:Y:S05]  /*83e0*/  WARPSYNC.COLLECTIVE R51, `(.L_x_3332) ;  /* 0x0000000033087348 */ /* 0x000fea0003c00000 */
[----:B------:R0:W1:Y:S02]  /*83f0*/  SHFL.DOWN P6, R40, R58, R56, R53 ;  /* 0x080000383a287389 */ /* 0x00006400000c0035 */
[----:B01----:R-:W-:Y:S05]  /*8400*/  ENDCOLLECTIVE ;  /* 0x000000000000791b */ /* 0x003fea0003800000 */
.L_x_3332:
[----:B------:R-:W-:Y:S01]  /*8410*/  IMAD.MOV.U32 R56, RZ, RZ, 0x8 ;  /* 0x00000008ff387424 */ /* 0x000fe200078e00ff */
[----:B------:R-:W-:Y:S01]  /*8420*/  SEL R5, R40, RZ, !P2 ;  /* 0x000000ff28057207 */ /* 0x000fe20005000000 */
[----:B------:R-:W-:-:S04]  /*8430*/  VIADD R40, R44, 0x8 ;  /* 0x000000082c287836 */ /* 0x000fc80000000000 */
[----:B------:R-:W-:Y:S01]  /*8440*/  IMAD.IADD R54, R52, 0x1, R5 ;  /* 0x0000000134367824 */ /* 0x000fe200078e0205 */
[----:B------:R-:W-:-:S03]  /*8450*/  ISETP.GT.AND P2, PT, R40, R53, PT ;  /* 0x000000352800720c */ /* 0x000fc60003f44270 */
[----:B------:R-:W-:-:S10]  /*8460*/  IMAD.MOV.U32 R58, RZ, RZ, R54 ;  /* 0x000000ffff3a7224 */ /* 0x000fd400078e0036 */
[----:B------:R-:W-:Y:S05]  /*8470*/  WARPSYNC.COLLECTIVE R51, `(.L_x_3333) ;  /* 0x0000000033087348 */ /* 0x000fea0003c00000 */
[----:B------:R0:W1:Y:S02]  /*8480*/  SHFL.DOWN P6, R40, R58, R56, R53 ;  /* 0x080000383a287389 */ /* 0x00006400000c0035 */
[----:B01----:R-:W-:Y:S05]  /*8490*/  ENDCOLLECTIVE ;  /* 0x000000000000791b */ /* 0x003fea0003800000 */
.L_x_3333:
        /* <DEDUP_REMOVED lines=8> */
.L_x_3334:
[----:B------:R-:W-:Y:S02]  /*8520*/  ISETP.NE.AND P6, PT, R4, 0x65, PT ;  /* 0x000000650400780c */ /* 0x000fe40003fc5270 */
[----:B------:R-:W-:-:S04]  /*8530*/  SEL R40, R40, RZ, !P2 ;  /* 0x000000ff28287207 */ /* 0x000fc80005000000 */
[----:B------:R-:W-:-:S07]  /*8540*/  IADD3 R46, PT, PT, R5, R40, R46 ;  /* 0x00000028052e7210 */ /* 0x000fce0007ffe02e */
[----:B------:R-:W-:Y:S05]  /*8550*/  WARPSYNC.COLLECTIVE R51, `(.L_x_3335) ;  /* 0x0000000033087348 */ /* 0x000fea0003c00000 */
[----:B------:R-:W-:Y:S01]  /*8560*/  VOTE.ALL P6, P6 ;  /* 0x0000000000ff7806 */ /* 0x000fe200030c0000 */
[----:B------:R-:W-:-:S12]  /*8570*/  ENDCOLLECTIVE ;  /* 0x000000000000791b */ /* 0x000fd80003800000 */
.L_x_3335:
[----:B------:R-:W-:Y:S05]  /*8580*/  BRA `(.L_x_3336) ;  /* 0xffffffa400607947 */ /* 0x000fea000383ffff */
.L_x_3289:
[----:B------:R-:W-:Y:S01]  /*8590*/  BSSY B0, `(.L_x_3337) ;  /* 0x0000006000007945 */ /* 0x000fe20003800000 */
[----:B------:R-:W-:Y:S01]  /*85a0*/  PLOP3.LUT P6, PT, P6, PT, PT, 0x8, 0x80 ;  /* 0x000000000080781c */ /* 0x000fe200037ce170 */
[----:B------:R-:W-:-:S12]  /*85b0*/  IMAD.MOV.U32 R51, RZ, RZ, -0x1 ;  /* 0xffffffffff337424 */ /* 0x000fd800078e00ff */
[----:B--2---:R-:W-:Y:S05]  /*85c0*/  WARPSYNC.COLLECTIVE R51, `(.L_x_3338) ;  /* 0x0000000033087348 */ /* 0x004fea0003c00000 */
[----:B------:R-:W-:Y:S01]  /*85d0*/  VOTE.ANY P6, P6 ;  /* 0x0000000000ff7806 */ /* 0x000fe200030c0100 */
[----:B--2---:R-:W-:-:S12]  /*85e0*/  ENDCOLLECTIVE ;  /* 0x000000000000791b */ /* 0x004fd80003800000 */
.L_x_3338:
[----:B------:R-:W-:Y:S05]  /*85f0*/  BSYNC B0 ;  /* 0x0000000000007941 */ /* 0x000fea0003800000 */
.L_x_3337:
[----:B------:R-:W-:Y:S05]  /*8600*/  BRA `(.L_x_3339) ;  /* 0xffffffe400047947 */ /* 0x000fea000383ffff */
.L_x_3291:
[----:B------:R-:W-:Y:S01]  /*8610*/  BSSY B0, `(.L_x_3340) ;  /* 0x0000006000007945 */ /* 0x000fe20003800000 */
[----:B------:R-:W-:Y:S01]  /*8620*/  PLOP3.LUT P6, PT, P6, PT, PT, 0x8, 0x80 ;  /* 0x000000000080781c */ /* 0x000fe200037ce170 */
[----:B------:R-:W-:-:S12]  /*8630*/  IMAD.MOV.U32 R51, RZ, RZ, -0x1 ;  /* 0xffffffffff337424 */ /* 0x000fd800078e00ff */
[----:B--2---:R-:W-:Y:S05]  /*8640*/  WARPSYNC.COLLECTIVE R51, `(.L_x_3341) ;  /* 0x0000000033087348 */ /* 0x004fea0003c00000 */
[----:B------:R-:W-:Y:S01]  /*8650*/  VOTE.ANY P6, P6 ;  /* 0x0000000000ff7806 */ /* 0x000fe200030c0100 */
[----:B--2---:R-:W-:-:S12]  /*8660*/  ENDCOLLECTIVE ;  /* 0x000000000000791b */ /* 0x004fd80003800000 */
.L_x_3341:
[----:B------:R-:W-:Y:S05]  /*8670*/  BSYNC B0 ;  /* 0x0000000000007941 */ /* 0x000fea0003800000 */
.L_x_3340:
[----:B------:R-:W-:Y:S05]  /*8680*/  BRA `(.L_x_3342) ;  /* 0xffffffe400007947 */ /* 0x000fea000383ffff */
.L_x_3293:
[----:B--2---:R-:W-:Y:S01]  /*8690*/  P2R R6, PR, RZ, 0x1 ;  /* 0x00000001ff067803 */ /* 0x004fe20000000000 */
[----:B------:R-:W-:Y:S01]  /*86a0*/  BSSY B0, `(.L_x_3343) ;  /* 0x000000a000007945 */ /* 0x000fe20003800000 */
[----:B------:R-:W-:Y:S01]  /*86b0*/  ISETP.NE.AND P0, PT, R40, 0x65, PT ;  /* 0x000000652800780c */ /* 0x000fe20003f05270 */
[----:B------:R-:W-:Y:S01]  /*86c0*/  IMAD.MOV.U32 R51, RZ, RZ, -0x1 ;  /* 0xffffffffff337424 */ /* 0x000fe200078e00ff */
[----:B------:R-:W-:Y:S02]  /*86d0*/  LOP3.LUT R50, R50, 0xfffffffe, RZ, 0xc0, !PT ;  /* 0xfffffffe32327812 */ /* 0x000fe400078ec0ff */
[----:B------:R-:W-:-:S09]  /*86e0*/  PLOP3.LUT P6, PT, P6, PT, PT, 0x8, 0x80 ;  /* 0x000000000080781c */ /* 0x000fd200037ce170 */
[----:B------:R-:W-:Y:S02]  /*86f0*/  @P0 LOP3.LUT R50, R50, 0x1, RZ, 0xfc, !PT ;  /* 0x0000000132320812 */ /* 0x000fe400078efcff */
[----:B------:R-:W-:-:S13]  /*8700*/  ISETP.NE.AND P0, PT, R6, RZ, PT ;  /* 0x000000ff0600720c */ /* 0x000fda0003f05270 */
[----:B------:R-:W-:Y:S05]  /*8710*/  WARPSYNC.COLLECTIVE R51, `(.L_x_3344) ;  /* 0x0000000033087348 */ /* 0x000fea0003c00000 */
[----:B------:R-:W-:Y:S01]  /*8720*/  VOTE.ANY R51, PT, P6 ;  /* 0x0000000000337806 */ /* 0x000fe200030e0100 */
[----:B------:R-:W-:Y:S06]  /*8730*/  ENDCOLLECTIVE ;  /* 0x000000000000791b */ /* 0x000fec0003800000 */
.L_x_3344:
[----:B------:R-:W-:Y:S05]  /*8740*/  BSYNC B0 ;  /* 0x0000000000007941 */ /* 0x000fea0003800000 */
.L_x_3343:
[----:B------:R-:W0:Y:S01]  /*8750*/  S2R R6, SR_GEMASK ;  /* 0x0000000000067919 */ /* 0x000e220000003c00 */
[----:B------:R-:W-:Y:S02]  /*8760*/  IMAD.MOV.U32 R58, RZ, RZ, R41 ;  /* 0x000000ffff3a7224 */ /* 0x000fe400078e0029 */
[----:B------:R-:W-:Y:S02]  /*8770*/  IMAD.MOV.U32 R56, RZ, RZ, 0x1 ;  /* 0x00000001ff387424 */ /* 0x000fe400078e00ff */
[C---:B------:R-:W-:Y:S02]  /*8780*/  VIADD R44, R37.reuse, 0x2 ;  /* 0x00000002252c7836 */ /* 0x040fe40000000000 */
[C---:B------:R-:W-:Y:S02]  /*8790*/  VIADD R46, R37.reuse, 0x4 ;  /* 0x00000004252e7836 */ /* 0x040fe40000000000 */
[----:B------:R-:W-:Y:S01]  /*87a0*/  VIADD R47, R37, 0x8 ;  /* 0x00000008252f7836 */ /* 0x000fe20000000000 */
[----:B0-----:R-:W-:-:S05]  /*87b0*/  LOP3.LUT R51, R51, 0x80000000, R6, 0xec, !PT ;  /* 0x8000000033337812 */ /* 0x001fca00078eec06 */
[----:B------:R-:W-:-:S05]  /*87c0*/  VIADD R40, R51, 0xffffffff ;  /* 0xffffffff33287836 */ /* 0x000fca0000000000 */
[----:B------:R-:W-:Y:S01]  /*87d0*/  LOP3.LUT R42, R51, R40, RZ, 0xc, !PT ;  /* 0x00000028332a7212 */ /* 0x000fe200078e0cff */
[----:B------:R-:W-:-:S03]  /*87e0*/  IMAD.MOV.U32 R51, RZ, RZ, -0x1 ;  /* 0xffffffffff337424 */ /* 0x000fc600078e00ff */
[----:B------:R0:W1:Y:S04]  /*87f0*/  POPC R53, R42 ;  /* 0x0000002a00357309 */ /* 0x0000680000000000 */
[----:B01----:R-:W-:Y:S05]  /*8800*/  WARPSYNC.COLLECTIVE R51, `(.L_x_3345) ;  /* 0x0000000033087348 */ /* 0x003fea0003c00000 */
[----:B-1----:R1:W2:Y:S02]  /*8810*/  SHFL.DOWN P6, R40, R58, R56, R53 ;  /* 0x080000383a287389 */ /* 0x0022a400000c0035 */
[----:B012---:R-:W-:Y:S05]  /*8820*/  ENDCOLLECTIVE ;  /* 0x000000000000791b */ /* 0x007fea0003800000 */
.L_x_3345:
[----:B------:R-:W-:Y:S02]  /*8830*/  IMAD.MOV.U32 R56, RZ, RZ, 0x2 ;  /* 0x00000002ff387424 */ /* 0x000fe400078e00ff */
[----:B------:R-:W-:Y:S01]  /*8840*/  IMAD.MOV.U32 R43, RZ, RZ, R40 ;  /* 0x000000ffff2b7224 */ /* 0x000fe200078e0028 */
[----:B------:R-:W-:-:S04]  /*8850*/  ISETP.GE.AND P6, PT, R37, R53, PT ;  /* 0x000000352500720c */ /* 0x000fc80003fc6270 */
[----:B------:R-:W-:-:S05]  /*8860*/  SEL R48, R43, RZ, !P6 ;  /* 0x000000ff2b307207 */ /* 0x000fca0007000000 */
[----:B------:R-:W-:-:S04]  /*8870*/  IMAD.IADD R48, R48, 0x1, R41 ;  /* 0x0000000130307824 */ /* 0x000fc800078e0229 */
[----:B------:R-:W-:-:S07]  /*8880*/  IMAD.MOV.U32 R58, RZ, RZ, R48 ;  /* 0x000000ffff3a7224 */ /* 0x000fce00078e0030 */
[----:B------:R-:W-:Y:S05]  /*8890*/  WARPSYNC.COLLECTIVE R51, `(.L_x_3346) ;  /* 0x0000000033087348 */ /* 0x000fea0003c00000 */
[----:B------:R0:W1:Y:S02]  /*88a0*/  SHFL.DOWN P6, R40, R58, R56, R53 ;  /* 0x080000383a287389 */ /* 0x00006400000c0035 */
[----:B01----:R-:W-:Y:S05]  /*88b0*/  ENDCOLLECTIVE ;  /* 0x000000000000791b */ /* 0x003fea0003800000 */
.L_x_3346:
[----:B------:R-:W-:Y:S02]  /*88c0*/  IMAD.MOV.U32 R56, RZ, RZ, 0x4 ;  /* 0x00000004ff387424 */ /* 0x000fe400078e00ff */
[----:B------:R-:W-:Y:S01]  /*88d0*/  IMAD.MOV.U32 R43, RZ, RZ, R40 ;  /* 0x000000ffff2b7224 */ /* 0x000fe200078e0028 */
[----:B------:R-:W-:-:S04]  /*88e0*/  ISETP.GT.AND P6, PT, R44, R53, PT ;  /* 0x000000352c00720c */ /* 0x000fc80003fc4270 */
[----:B------:R-:W-:-:S05]  /*88f0*/  SEL R43, R43, RZ, !P6 ;  /* 0x000000ff2b2b7207 */ /* 0x000fca0007000000 */
[----:B------:R-:W-:Y:S02]  /*8900*/  IMAD.IADD R52, R48, 0x1, R43 ;  /* 0x0000000130347824 */ /* 0x000fe400078e022b */
[----:B------:R-:W-:Y:S02]  /*8910*/  VIADD R48, R37, 0x10 ;  /* 0x0000001025307836 */ /* 0x000fe40000000000 */
[----:B------:R-:W-:-:S07]  /*8920*/  IMAD.MOV.U32 R58, RZ, RZ, R52 ;  /* 0x000000ffff3a7224 */ /* 0x000fce00078e0034 */
[----:B------:R-:W-:Y:S05]  /*8930*/  WARPSYNC.COLLECTIVE R51, `(.L_x_3347) ;  /* 0x0000000033087348 */ /* 0x000fea0003c00000 */
[----:B------:R0:W1:Y:S02]  /*8940*/  SHFL.DOWN P6, R40, R58, R56, R53 ;  /* 0x080000383a287389 */ /* 0x00006400000c0035 */
[----:B01----:R-:W-:Y:S05]  /*8950*/  ENDCOLLECTIVE ;  /* 0x000000000000791b */ /* 0x003fea0003800000 */
.L_x_3347:
[----:B------:R-:W-:Y:S02]  /*8960*/  IMAD.MOV.U32 R56, RZ, RZ, 0x8 ;  /* 0x00000008ff387424 */ /* 0x000fe400078e00ff */
[----:B------:R-:W-:Y:S01]  /*8970*/  IMAD.MOV.U32 R43, RZ, RZ, R40 ;  /* 0x000000ffff2b7224 */ /* 0x000fe200078e0028 */
[----:B------:R-:W-:-:S04]  /*8980*/  ISETP.GT.AND P6, PT, R46, R53, PT ;  /* 0x000000352e00720c */ /* 0x000fc80003fc4270 */
[----:B------:R-:W-:-:S05]  /*8990*/  SEL R43, R43, RZ, !P6 ;  /* 0x000000ff2b2b7207 */ /* 0x000fca0007000000 */
[----:B------:R-:W-:-:S04]  /*89a0*/  IMAD.IADD R60, R52, 0x1, R43 ;  /* 0x00000001343c7824 */ /* 0x000fc800078e022b */
[----:B------:R-:W-:-:S07]  /*89b0*/  IMAD.MOV.U32 R58, RZ, RZ, R60 ;  /* 0x000000ffff3a7224 */ /* 0x000fce00078e003c */
[----:B------:R-:W-:Y:S05]  /*89c0*/  WARPSYNC.COLLECTIVE R51, `(.L_x_3348) ;  /* 0x0000000033087348 */ /* 0x000fea0003c00000 */
[----:B------:R0:W1:Y:S02]  /*89d0*/  SHFL.DOWN P6, R40, R58, R56, R53 ;  /* 0x080000383a287389 */ /* 0x00006400000c0035 */
[----:B01----:R-:W-:Y:S05]  /*89e0*/  ENDCOLLECTIVE ;  /* 0x000000000000791b */ /* 0x003fea0003800000 */
.L_x_3348:
        /* <DEDUP_REMOVED lines=9> */
.L_x_3349:
[----:B------:R-:W-:Y:S01]  /*8a80*/  IMAD.MOV.U32 R41, RZ, RZ, R40 ;  /* 0x000000ffff297224 */ /* 0x000fe200078e0028 */
[----:B------:R-:W-:-:S04]  /*8a90*/  ISETP.GT.AND P6, PT, R48, R53, PT ;  /* 0x000000353000720c */ /* 0x000fc80003fc4270 */
[----:B------:R-:W-:-:S05]  /*8aa0*/  SEL R41, R41, RZ, !P6 ;  /* 0x000000ff29297207 */ /* 0x000fca0007000000 */
[----:B------:R-:W-:Y:S02]  /*8ab0*/  IMAD.IADD R52, R42, 0x1, R41 ;  /* 0x000000012a347824 */ /* 0x000fe400078e0229 */
[----:B------:R-:W0:Y:S02]  /*8ac0*/  LDC.64 R40, c[0x0][0x3a8] ;  /* 0x0000ea00ff287b82 */ /* 0x000e240000000a00 */
[----:B0-----:R-:W-:-:S05]  /*8ad0*/  IADD3 R49, P6, PT, R40, 0x100, RZ ;  /* 0x0000010028317810 */ /* 0x001fca0007fde0ff */
[----:B------:R-:W-:Y:S01]  /*8ae0*/  IMAD.X R54, RZ, RZ, R41, P6 ;  /* 0x000000ffff367224 */ /* 0x000fe200030e0629 */
[----:B------:R-:W-:-:S13]  /*8af0*/  LOP3.LUT P6, RZ, R50, 0x1, RZ, 0xc0, !PT ;  /* 0x0000000132ff7812 */ /* 0x000fda00078cc0ff */
[----:B------:R-:W-:Y:S05]  /*8b00*/  WARPSYNC.COLLECTIVE R51, `(.L_x_3350) ;  /* 0x0000000033087348 */ /* 0x000fea0003c00000 */
[----:B------:R-:W-:Y:S01]  /*8b10*/  VOTE.ALL P6, P6 ;  /* 0x0000000000ff7806 */ /* 0x000fe200030c0000 */
[----:B------:R-:W-:-:S12]  /*8b20*/  ENDCOLLECTIVE ;  /* 0x000000000000791b */ /* 0x000fd80003800000 */
.L_x_3350:
[----:B------:R-:W-:Y:S05]  /*8b30*/  BRA `(.L_x_3351) ;  /* 0xffffffe000707947 */ /* 0x000fea000383ffff */
.L_x_3295:
[----:B------:R-:W-:Y:S01]  /*8b40*/  BSSY B0, `(.L_x_3352) ;  /* 0x0000006000007945 */ /* 0x000fe20003800000 */
[----:B------:R-:W-:Y:S01]  /*8b50*/  PLOP3.LUT P6, PT, P6, PT, PT, 0x8, 0x80 ;  /* 0x000000000080781c */ /* 0x000fe200037ce170 */
[----:B------:R-:W-:-:S12]  /*8b60*/  IMAD.MOV.U32 R51, RZ, RZ, -0x1 ;  /* 0xffffffffff337424 */ /* 0x000fd800078e00ff */
[----:B------:R-:W-:Y:S05]  /*8b70*/  WARPSYNC.COLLECTIVE R51, `(.L_x_3353) ;  /* 0x0000000033087348 */ /* 0x000fea0003c00000 */
[----:B------:R-:W-:Y:S01]  /*8b80*/  VOTE.ANY P6, P6 ;  /* 0x0000000000ff7806 */ /* 0x000fe200030c0100 */
[----:B------:R-:W-:-:S12]  /*8b90*/  ENDCOLLECTIVE ;  /* 0x000000000000791b */ /* 0x000fd80003800000 */
.L_x_3353:
[----:B------:R-:W-:Y:S05]  /*8ba0*/  BSYNC B0 ;  /* 0x0000000000007941 */ /* 0x000fea0003800000 */
.L_x_3352:
[----:B------:R-:W-:Y:S05]  /*8bb0*/  BRA `(.L_x_3354) ;  /* 0xffffffe000787947 */ /* 0x000fea000383ffff */
.L_x_3297:
[----:B------:R-:W-:Y:S01]  /*8bc0*/  BSSY B0, `(.L_x_3355) ;  /* 0x0000006000007945 */ /* 0x000fe20003800000 */
[----:B------:R-:W-:Y:S01]  /*8bd0*/  PLOP3.LUT P6, PT, P6, PT, PT, 0x8, 0x80 ;  /* 0x000000000080781c */ /* 0x000fe200037ce170 */
[----:B------:R-:W-:-:S12]  /*8be0*/  IMAD.MOV.U32 R51, RZ, RZ, -0x1 ;  /* 0xffffffffff337424 */ /* 0x000fd800078e00ff */
[----:B------:R-:W-:Y:S05]  /*8bf0*/  WARPSYNC.COLLECTIVE R51, `(.L_x_3356) ;  /* 0x0000000033087348 */ /* 0x000fea0003c00000 */
[----:B------:R-:W-:Y:S01]  /*8c00*/  VOTE.ANY P6, P6 ;  /* 0x0000000000ff7806 */ /* 0x000fe200030c0100 */
[----:B------:R-:W-:-:S12]  /*8c10*/  ENDCOLLECTIVE ;  /* 0x000000000000791b */ /* 0x000fd80003800000 */
.L_x_3356:
[----:B------:R-:W-:Y:S05]  /*8c20*/  BSYNC B0 ;  /* 0x0000000000007941 */ /* 0x000fea0003800000 */
.L_x_3355:
[----:B------:R-:W-:Y:S05]  /*8c30*/  BRA `(.L_x_3357) ;  /* 0xffffffe000747947 */ /* 0x000fea000383ffff */
.L_x_3299:
[----:B------:R-:W-:Y:S01]  /*8c40*/  BSSY B0, `(.L_x_3358) ;  /* 0x0000006000007945 */ /* 0x000fe20003800000 */
[----:B------:R-:W-:Y:S01]  /*8c50*/  PLOP3.LUT P6, PT, P6, PT, PT, 0x8, 0x80 ;  /* 0x000000000080781c */ /* 0x000fe200037ce170 */
[----:B------:R-:W-:-:S12]  /*8c60*/  IMAD.MOV.U32 R51, RZ, RZ, -0x1 ;  /* 0xffffffffff337424 */ /* 0x000fd800078e00ff */
[----:B------:R-:W-:Y:S05]  /*8c70*/  WARPSYNC.COLLECTIVE R51, `(.L_x_3359) ;  /* 0x0000000033087348 */ /* 0x000fea0003c00000 */
[----:B------:R-:W-:Y:S01]  /*8c80*/  VOTE.ANY R51, PT, P6 ;  /* 0x0000000000337806 */ /* 0x000fe200030e0100 */
[----:B------:R-:W-:Y:S06]  /*8c90*/  ENDCOLLECTIVE ;  /* 0x000000000000791b */ /* 0x000fec0003800000 */
.L_x_3359:
[----:B------:R-:W-:Y:S05]  /*8ca0*/  BSYNC B0 ;  /* 0x0000000000007941 */ /* 0x000fea0003800000 */
.L_x_3358:
        /* <DEDUP_REMOVED lines=11> */
.L_x_3360:
[----:B------:R-:W-:Y:S01]  /*8d60*/  IMAD.MOV.U32 R56, RZ, RZ, 0x2 ;  /* 0x00000002ff387424 */ /* 0x000fe200078e00ff */
[----:B------:R-:W-:-:S04]  /*8d70*/  ISETP.GE.AND P6, PT, R37, R53, PT ;  /* 0x000000352500720c */ /* 0x000fc80003fc6270 */
[----:B------:R-:W-:-:S05]  /*8d80*/  SEL R40, R40, RZ, !P6 ;  /* 0x000000ff28287207 */ /* 0x000fca0007000000 */
[----:B------:R-:W-:-:S04]  /*8d90*/  IMAD.IADD R60, R40, 0x1, R43 ;  /* 0x00000001283c7824 */ /* 0x000fc800078e022b */
[----:B------:R-:W-:-:S07]  /*8da0*/  IMAD.MOV.U32 R58, RZ, RZ, R60 ;  /* 0x000000ffff3a7224 */ /* 0x000fce00078e003c */
[----:B------:R-:W-:Y:S05]  /*8db0*/  WARPSYNC.COLLECTIVE R51, `(.L_x_3361) ;  /* 0x0000000033087348 */ /* 0x000fea0003c00000 */
[----:B------:R0:W1:Y:S02]  /*8dc0*/  SHFL.DOWN P6, R40, R58, R56, R53 ;  /* 0x080000383a287389 */ /* 0x00006400000c0035 */
[----:B01----:R-:W-:Y:S05]  /*8dd0*/  ENDCOLLECTIVE ;  /* 0x000000000000791b */ /* 0x003fea0003800000 */
.L_x_3361:
[----:B------:R-:W-:Y:S01]  /*8de0*/  IMAD.MOV.U32 R56, RZ, RZ, 0x4 ;  /* 0x00000004ff387424 */ /* 0x000fe200078e00ff */
[----:B------:R-:W-:-:S04]  /*8df0*/  ISETP.GT.AND P6, PT, R44, R53, PT ;  /* 0x000000352c00720c */ /* 0x000fc80003fc4270 */
[----:B------:R-:W-:-:S05]  /*8e00*/  SEL R41, R40, RZ, !P6 ;  /* 0x000000ff28297207 */ /* 0x000fca0007000000 */
[----:B------:R-:W-:-:S04]  /*8e10*/  IMAD.IADD R41, R60, 0x1, R41 ;  /* 0x000000013c297824 */ /* 0x000fc800078e0229 */
[----:B------:R-:W-:-:S07]  /*8e20*/  IMAD.MOV.U32 R58, RZ, RZ, R41 ;  /* 0x000000ffff3a7224 */ /* 0x000fce00078e0029 */
[----:B------:R-:W-:Y:S05]  /*8e30*/  WARPSYNC.COLLECTIVE R51, `(.L_x_3362) ;  /* 0x0000000033087348 */ /* 0x000fea0003c00000 */
[----:B------:R0:W1:Y:S02]  /*8e40*/  SHFL.DOWN P6, R40, R58, R56, R53 ;  /* 0x080000383a287389 */ /* 0x00006400000c0035 */
[----:B01----:R-:W-:Y:S05]  /*8e50*/  ENDCOLLECTIVE ;  /* 0x000000000000791b */ /* 0x003fea0003800000 */
.L_x_3362:
        /* <DEDUP_REMOVED lines=8> */
.L_x_3363:
        /* <DEDUP_REMOVED lines=8> */
.L_x_3364:
[----:B------:R-:W-:-:S04]  /*8f60*/  ISETP.GT.AND P6, PT, R48, R53, PT ;  /* 0x000000353000720c */ /* 0x000fc80003fc4270 */
[----:B------:R-:W-:Y:S02]  /*8f70*/  SEL R40, R40, RZ, !P6 ;  /* 0x000000ff28287207 */ /* 0x000fe40007000000 */
[----:B------:R-:W-:Y:S02]  /*8f80*/  ISETP.NE.AND P6, PT, R42, 0x65, PT ;  /* 0x000000652a00780c */ /* 0x000fe40003fc5270 */
[----:B------:R-:W-:-:S11]  /*8f90*/  IADD3 R52, PT, PT, R55, R40, R52 ;  /* 0x0000002837347210 */ /* 0x000fd60007ffe034 */
[----:B------:R-:W-:Y:S05]  /*8fa0*/  WARPSYNC.COLLECTIVE R51, `(.L_x_3365) ;  /* 0x0000000033087348 */ /* 0x000fea0003c00000 */
[----:B------:R-:W-:Y:S01]  /*8fb0*/  VOTE.ALL P6, P6 ;  /* 0x0000000000ff7806 */ /* 0x000fe200030c0000 */
[----:B------:R-:W-:-:S12]  /*8fc0*/  ENDCOLLECTIVE ;  /* 0x000000000000791b */ /* 0x000fd80003800000 */
.L_x_3365:
[----:B------:R-:W-:Y:S05]  /*8fd0*/  BRA `(.L_x_3366) ;  /* 0xffffffe0000c7947 */ /* 0x000fea000383ffff */
.L_x_3367:
        /* <DEDUP_REMOVED lines=10> */
.L_x_14377:


//--------------------- .text._ZN3cub18CUB_300001_SM_10006detail6select23DeviceSelectSweepKernelINS2_10policy_hubIiNS0_8NullTypeEiLb0ELNS0_10SelectImplE1EE10Policy1000EN6thrust24THRUST_300001_SM_1000_NS6detail15normal_iteratorINSA_10device_ptrIiEEEEPS5_SF_PlNS0_13ScanTileStateIiLb1EEEN4cuda3std3__410__not_fn_tINSB_10functional5actorINSO_9compositeIJNSO_16operator_adaptorINSM_8equal_toIvEEEENSP_INSO_8argumentILj0EEEEENSP_INSO_5valueIiEEEEEEEEEEES5_iNS2_19streaming_context_tIlLb1EEELS6_1EEEvT0_T1_T2_T3_T4_T5_T6_T7_iT8_NS1_7vsmem_tE --------------------------
	.section	.text._ZN3cub18CUB_300001_SM_10006detail6select23DeviceSelectSweepKernelINS2_10policy_hubIiNS0_8NullTypeEiLb0ELNS0_10SelectImplE1EE10Policy1000EN6thrust24THRUST_300001_SM_1000_NS6detail15normal_iteratorINSA_10device_ptrIiEEEEPS5_SF_PlNS0_13ScanTileStateIiLb1EEEN4cuda3std3__410__not_fn_tINSB_10functional5actorINSO_9compositeIJNSO_16operator_adaptorINSM_8equal_toIvEEEENSP_INSO_8argumentILj0EEEEENSP_INSO_5valueIiEEEEEEEEEEES5_iNS2_19streaming_context_tIlLb1EEELS6_1EEEvT0_T1_T2_T3_T4_T5_T6_T7_iT8_NS1_7vsmem_tE,"ax",@progbits
	.align	128
        .global         _ZN3cub18CUB_300001_SM_10006detail6select23DeviceSelectSweepKernelINS2_10policy_hubIiNS0_8NullTypeEiLb0ELNS0_10SelectImplE1EE10Policy1000EN6thrust24THRUST_300001_SM_1000_NS6detail15normal_iteratorINSA_10device_ptrIiEEEEPS5_SF_PlNS0_13ScanTileStateIiLb1EEEN4cuda3std3__410__not_fn_tINSB_10functional5actorINSO_9compositeIJNSO_16operator_adaptorINSM_8equal_toIvEEEENSP_INSO_8argumentILj0EEEEENSP_INSO_5valueIiEEEEEEEEEEES5_iNS2_19streaming_context_tIlLb1EEELS6_1EEEvT0_T1_T2_T3_T4_T5_T6_T7_iT8_NS1_7vsmem_tE
        .type           _ZN3cub18CUB_300001_SM_10006detail6select23DeviceSelectSweepKernelINS2_10policy_hubIiNS0_8NullTypeEiLb0ELNS0_10SelectImplE1EE10Policy1000EN6thrust24THRUST_300001_SM_1000_NS6detail15normal_iteratorINSA_10device_ptrIiEEEEPS5_SF_PlNS0_13ScanTileStateIiLb1EEEN4cuda3std3__410__not_fn_tINSB_10functional5actorINSO_9compositeIJNSO_16operator_adaptorINSM_8equal_toIvEEEENSP_INSO_8argumentILj0EEEEENSP_INSO_5valueIiEEEEEEEEEEES5_iNS2_19streaming_context_tIlLb1EEELS6_1EEEvT0_T1_T2_T3_T4_T5_T6_T7_iT8_NS1_7vsmem_tE,@function
        .size           _ZN3cub18CUB_300001_SM_10006detail6select23DeviceSelectSweepKernelINS2_10policy_hubIiNS0_8NullTypeEiLb0ELNS0_10SelectImplE1EE10Policy1000EN6thrust24THRUST_300001_SM_1000_NS6detail15normal_iteratorINSA_10device_ptrIiEEEEPS5_SF_PlNS0_13ScanTileStateIiLb1EEEN4cuda3std3__410__not_fn_tINSB_10functional5actorINSO_9compositeIJNSO_16operator_adaptorINSM_8equal_toIvEEEENSP_INSO_8argumentILj0EEEEENSP_INSO_5valueIiEEEEEEEEEEES5_iNS2_19streaming_context_tIlLb1EEELS6_1EEEvT0_T1_T2_T3_T4_T5_T6_T7_iT8_NS1_7vsmem_tE,(.L_x_14378 - _ZN3cub18CUB_300001_SM_10006detail6select23DeviceSelectSweepKernelINS2_10policy_hubIiNS0_8NullTypeEiLb0ELNS0_10SelectImplE1EE10Policy1000EN6thrust24THRUST_300001_SM_1000_NS6detail15normal_iteratorINSA_10device_ptrIiEEEEPS5_SF_PlNS0_13ScanTileStateIiLb1EEEN4cuda3std3__410__not_fn_tINSB_10functional5actorINSO_9compositeIJNSO_16operator_adaptorINSM_8equal_toIvEEEENSP_INSO_8argumentILj0EEEEENSP_INSO_5valueIiEEEEEEEEEEES5_iNS2_19streaming_context_tIlLb1EEELS6_1EEEvT0_T1_T2_T3_T4_T5_T6_T7_iT8_NS1_7vsmem_tE)
        .other          _ZN3cub18CUB_300001_SM_10006detail6select23DeviceSelectSweepKernelINS2_10policy_hubIiNS0_8NullTypeEiLb0ELNS0_10SelectImplE1EE10Policy1000EN6thrust24THRUST_300001_SM_1000_NS6detail15normal_iteratorINSA_10device_ptrIiEEEEPS5_SF_PlNS0_13ScanTileStateIiLb1EEEN4cuda3std3__410__not_fn_tINSB_10functional5actorINSO_9compositeIJNSO_16operator_adaptorINSM_8equal_toIvEEEENSP_INSO_8argumentILj0EEEEENSP_INSO_5valueIiEEEEEEEEEEES5_iNS2_19streaming_context_tIlLb1EEELS6_1EEEvT0_T1_T2_T3_T4_T5_T6_T7_iT8_NS1_7vsmem_tE,@"STO_CUDA_ENTRY STV_DEFAULT"
_ZN3cub18CUB_300001_SM_10006detail6select23DeviceSelectSweepKernelINS2_10policy_hubIiNS0_8NullTypeEiLb0ELNS0_10SelectImplE1EE10Policy1000EN6thrust24THRUST_300001_SM_1000_NS6detail15normal_iteratorINSA_10device_ptrIiEEEEPS5_SF_PlNS0_13ScanTileStateIiLb1EEEN4cuda3std3__410__not_fn_tINSB_10functional5actorINSO_9compositeIJNSO_16operator_adaptorINSM_8equal_toIvEEEENSP_INSO_8argumentILj0EEEEENSP_INSO_5valueIiEEEEEEEEEEES5_iNS2_19streaming_context_tIlLb1EEELS6_1EEEvT0_T1_T2_T3_T4_T5_T6_T7_iT8_NS1_7vsmem_tE:
.text._ZN3cub18CUB_300001_SM_10006detail6select23DeviceSelectSweepKernelINS2_10policy_hubIiNS0_8NullTypeEiLb0ELNS0_10SelectImplE1EE10Policy1000EN6thrust24THRUST_300001_SM_1000_NS6detail15normal_iteratorINSA_10device_ptrIiEEEEPS5_SF_PlNS0_13ScanTileStateIiLb1EEEN4cuda3std3__410__not_fn_tINSB_10functional5actorINSO_9compositeIJNSO_16operator_adaptorINSM_8equal_toIvEEEENSP_INSO_8argumentILj0EEEEENSP_INSO_5valueIiEEEEEEEEEEES5_iNS2_19streaming_context_tIlLb1EEELS6_1EEEvT0_T1_T2_T3_T4_T5_T6_T7_iT8_NS1_7vsmem_tE:
        /* <DEDUP_REMOVED lines=9> */
[C---:B------:R-:W-:Y:S01]  /*0090*/  IMAD R2, R40.reuse, 0x1980, RZ ;  /* 0x0000198028027824 */ /* 0x040fe200078e02ff */
[----:B------:R-:W-:-:S13]  /*00a0*/  ISETP.GE.AND P0, PT, R40, UR4, PT ;  /* 0x0000000428007c0c */ /* 0x000fda000bf06270 */
[----:B0-----:R-:W-:Y:S05]  /*00b0*/  @P0 BRA `(.L_x_3368) ;  /* 0x0000005400f00947 */ /* 0x001fea0003800000 */
[----:B------:R-:W-:-:S13]  /*00c0*/  ISETP.NE.AND P0, PT, R40, RZ, PT ;  /* 0x000000ff2800720c */ /* 0x000fda0003f05270 */
[----:B------:R-:W-:Y:S05]  /*00d0*/  @P0 BRA `(.L_x_3369) ;  /* 0x0000002400b80947 */ /* 0x000fea0003800000 */
[----:B------:R-:W0:Y:S01]  /*00e0*/  S2R R46, SR_TID.X ;  /* 0x00000000002e7919 */ /* 0x000e220000002100 */
[----:B------:R-:W1:Y:S01]  /*00f0*/  LDCU.U8 UR6, c[0x0][0x3c0] ;  /* 0x00007800ff0677ac */ /* 0x000e620008000000 */
[----:B------:R-:W2:Y:S01]  /*0100*/  LDCU.64 UR4, c[0x0][0x3d0] ;  /* 0x00007a00ff0477ac */ /* 0x000ea20008000a00 */
[----:B------:R-:W3:Y:S01]  /*0110*/  LDCU.64 UR10, c[0x0][0x380] ;  /* 0x00007000ff0a77ac */ /* 0x000ee20008000a00 */
[----:B-1----:R-:W-:-:S04]  /*0120*/  UISETP.NE.AND UP0, UPT, UR6, URZ, UPT ;  /* 0x000000ff0600728c */ /* 0x002fc8000bf05270 */
[----:B--2---:R-:W-:Y:S02]  /*0130*/  USEL UR4, UR4, URZ, !UP0 ;  /* 0x000000ff04047287 */ /* 0x004fe4000c000000 */
[----:B------:R-:W-:Y:S01]  /*0140*/  USEL UR5, UR5, URZ, !UP0 ;  /* 0x000000ff05057287 */ /* 0x000fe2000c000000 */
[C---:B0-----:R-:W-:Y:S02]  /*0150*/  LOP3.LUT R0, R46.reuse, 0x1f, RZ, 0xc0, !PT ;  /* 0x0000001f2e007812 */ /* 0x041fe400078ec0ff */
[----:B------:R-:W-:-:S05]  /*0160*/  LOP3.LUT R3, R46, 0x3e0, RZ, 0xc0, !PT ;  /* 0x000003e02e037812 */ /* 0x000fca00078ec0ff */
[----:B------:R-:W-:-:S05]  /*0170*/  IMAD R3, R3, 0x11, R0 ;  /* 0x0000001103037824 */ /* 0x000fca00078e0200 */
[----:B------:R-:W-:-:S04]  /*0180*/  IADD3 R3, P0, P1, R3, UR4, R2 ;  /* 0x0000000403037c10 */ /* 0x000fc8000f91e002 */
[----:B------:R-:W-:Y:S02]  /*0190*/  IADD3.X R0, PT, PT, RZ, UR5, RZ, P0, P1 ;  /* 0x00000005ff007c10 */ /* 0x000fe400087e24ff */
[----:B---3--:R-:W-:-:S04]  /*01a0*/  LEA R2, P0, R3, UR10, 0x2 ;  /* 0x0000000a03027c11 */ /* 0x008fc8000f8010ff */
        /* <DEDUP_REMOVED lines=21> */
[----:B------:R-:W1:Y:S01]  /*0300*/  S2R R28, SR_LANEID ;  /* 0x00000000001c7919 */ /* 0x000e620000000000 */
[----:B------:R-:W-:Y:S01]  /*0310*/  IMAD.MOV.U32 R42, RZ, RZ, 0x2 ;  /* 0x00000002ff2a7424 */ /* 0x000fe200078e00ff */
[C---:B------:R-:W-:Y:S01]  /*0320*/  ISETP.NE.AND P4, PT, R29.reuse, 0xb, PT ;  /* 0x0000000b1d00780c */ /* 0x040fe20003f85270 */
[----:B------:R-:W-:Y:S01]  /*0330*/  BSSY.RECONVERGENT B0, `(.L_x_3370) ;  /* 0x000009a000007945 */ /* 0x000fe20003800200 */
[----:B0-----:R-:W-:Y:S01]  /*0340*/  ULEA UR4, UR5, UR4, 0x18 ;  /* 0x0000000405047291 */ /* 0x001fe2000f8ec0ff */
[----:B------:R-:W0:Y:S01]  /*0350*/  LDCU UR5, c[0x0][0x3ac] ;  /* 0x00007580ff0577ac */ /* 0x000e220008000800 */
[----:B-1----:R-:W-:-:S05]  /*0360*/  IMAD R20, R29, 0x220, R28 ;  /* 0x000002201d147824 */ /* 0x002fca00078e021c */
        /* <DEDUP_REMOVED lines=20> */
[----:B------:R-:W0:Y:S04]  /*04b0*/  LDS R45, [R20] ;  /* 0x00000000142d7984 */ /* 0x000e280000000800 */
[----:B------:R-:W1:Y:S04]  /*04c0*/  LDS R43, [R20+0x4] ;  /* 0x00000400142b7984 */ /* 0x000e680000000800 */
[----:B------:R-:W2:Y:S04]  /*04d0*/  LDS R41, [R20+0x8] ;  /* 0x0000080014297984 */ /* 0x000ea80000000800 */
[----:B------:R-:W3:Y:S04]  /*04e0*/  LDS R26, [R20+0xc] ;  /* 0x00000c00141a7984 */ /* 0x000ee80000000800 */
[----:B------:R-:W-:Y:S04]  /*04f0*/  LDS R25, [R20+0x10] ;  /* 0x0000100014197984 */ /* 0x000fe80000000800 */
[----:B------:R-:W4:Y:S04]  /*0500*/  LDS R24, [R20+0x14] ;  /* 0x0000140014187984 */ /* 0x000f280000000800 */
[----:B------:R-:W5:Y:S04]  /*0510*/  LDS R11, [R20+0x18] ;  /* 0x00001800140b7984 */ /* 0x000f680000000800 */
[----:B------:R-:W5:Y:S04]  /*0520*/  LDS R10, [R20+0x1c] ;  /* 0x00001c00140a7984 */ /* 0x000f680000000800 */
[----:B------:R-:W5:Y:S04]  /*0530*/  LDS R9, [R20+0x20] ;  /* 0x0000200014097984 */ /* 0x000f680000000800 */
[----:B------:R-:W5:Y:S01]  /*0540*/  LDS R8, [R20+0x24] ;  /* 0x0000240014087984 */ /* 0x000f620000000800 */
[----:B0-----:R-:W-:-:S03]  /*0550*/  ISETP.NE.AND P0, PT, R45, UR5, PT ;  /* 0x000000052d007c0c */ /* 0x001fc6000bf05270 */
[----:B------:R-:W0:Y:S01]  /*0560*/  LDS R7, [R20+0x28] ;  /* 0x0000280014077984 */ /* 0x000e220000000800 */
[----:B-1----:R-:W-:-:S03]  /*0570*/  ISETP.NE.AND P1, PT, R43, UR5, PT ;  /* 0x000000052b007c0c */ /* 0x002fc6000bf25270 */
[----:B------:R-:W1:Y:S01]  /*0580*/  LDS R6, [R20+0x2c] ;  /* 0x00002c0014067984 */ /* 0x000e620000000800 */
[----:B------:R-:W-:Y:S02]  /*0590*/  SEL R0, RZ, 0x1, !P0 ;  /* 0x00000001ff007807 */ /* 0x000fe40004000000 */
[----:B--2---:R-:W-:Y:S01]  /*05a0*/  ISETP.NE.AND P2, PT, R41, UR5, PT ;  /* 0x0000000529007c0c */ /* 0x004fe2000bf45270 */
[----:B------:R-:W2:Y:S02]  /*05b0*/  LDS R5, [R20+0x30] ;  /* 0x0000300014057984 */ /* 0x000ea40000000800 */
[----:B------:R-:W-:Y:S02]  /*05c0*/  @!P0 IMAD.MOV R42, RZ, RZ, 0x1 ;  /* 0x00000001ff2a8424 */ /* 0x000fe400078e02ff */
[----:B------:R-:W2:Y:S02]  /*05d0*/  LDS R4, [R20+0x34] ;  /* 0x0000340014047984 */ /* 0x000ea40000000800 */
[----:B------:R-:W-:Y:S01]  /*05e0*/  @!P1 IMAD.MOV R42, RZ, RZ, R0 ;  /* 0x000000ffff2a9224 */ /* 0x000fe200078e0200 */
[----:B---3--:R-:W-:Y:S01]  /*05f0*/  ISETP.NE.AND P1, PT, R26, UR5, PT ;  /* 0x000000051a007c0c */ /* 0x008fe2000bf25270 */
[----:B------:R-:W3:Y:S01]  /*0600*/  LDS R3, [R20+0x38] ;  /* 0x0000380014037984 */ /* 0x000ee20000000800 */
[----:B----4-:R-:W-:Y:S01]  /*0610*/  ISETP.NE.AND P3, PT, R24, UR5, PT ;  /* 0x0000000518007c0c */ /* 0x010fe2000bf65270 */
[----:B------:R-:W-:-:S02]  /*0620*/  VIADD R39, R42, 0x1 ;  /* 0x000000012a277836 */ /* 0x000fc40000000000 */
[----:B------:R-:W-:Y:S01]  /*0630*/  @!P2 IMAD.MOV R39, RZ, RZ, R42 ;  /* 0x000000ffff27a224 */ /* 0x000fe200078e022a */
[----:B------:R-:W-:Y:S01]  /*0640*/  ISETP.NE.AND P2, PT, R25, UR5, PT ;  /* 0x0000000519007c0c */ /* 0x000fe2000bf45270 */
[----:B------:R-:W4:Y:S02]  /*0650*/  LDS R2, [R20+0x3c] ;  /* 0x00003c0014027984 */ /* 0x000f240000000800 */
[----:B------:R-:W-:-:S04]  /*0660*/  VIADD R40, R39, 0x1 ;  /* 0x0000000127287836 */ /* 0x000fc80000000000 */
[----:B------:R-:W-:Y:S01]  /*0670*/  @!P1 IMAD.MOV R40, RZ, RZ, R39 ;  /* 0x000000ffff289224 */ /* 0x000fe200078e0227 */
[----:B-----5:R-:W-:-:S03]  /*0680*/  ISETP.NE.AND P1, PT, R11, UR5, PT ;  /* 0x000000050b007c0c */ /* 0x020fc6000bf25270 */
[----:B------:R-:W-:Y:S02]  /*0690*/  VIADD R38, R40, 0x1 ;  /* 0x0000000128267836 */ /* 0x000fe40000000000 */
[----:B------:R-:W-:Y:S01]  /*06a0*/  @!P2 IMAD.MOV R38, RZ, RZ, R40 ;  /* 0x000000ffff26a224 */ /* 0x000fe200078e0228 */
[----:B------:R-:W-:-:S03]  /*06b0*/  ISETP.NE.AND P2, PT, R10, UR5, PT ;  /* 0x000000050a007c0c */ /* 0x000fc6000bf45270 */
[----:B------:R-:W-:Y:S02]  /*06c0*/  VIADD R27, R38, 0x1 ;  /* 0x00000001261b7836 */ /* 0x000fe40000000000 */
[----:B------:R-:W-:Y:S01]  /*06d0*/  @!P3 IMAD.MOV R27, RZ, RZ, R38 ;  /* 0x000000ffff1bb224 */ /* 0x000fe200078e0226 */
[----:B------:R-:W-:-:S03]  /*06e0*/  ISETP.NE.AND P3, PT, R9, UR5, PT ;  /* 0x0000000509007c0c */ /* 0x000fc6000bf65270 */
[----:B------:R-:W-:Y:S02]  /*06f0*/  VIADD R0, R27, 0x1 ;  /* 0x000000011b007836 */ /* 0x000fe40000000000 */
[----:B------:R-:W-:-:S04]  /*0700*/  @!P1 IMAD.MOV R0, RZ, RZ, R27 ;  /* 0x000000ffff009224 */ /* 0x000fc800078e021b */
[----:B------:R-:W-:Y:S02]  /*0710*/  VIADD R35, R0, 0x1 ;  /* 0x0000000100237836 */ /* 0x000fe40000000000 */
[----:B------:R-:W-:Y:S01]  /*0720*/  @!P2 IMAD.MOV R35, RZ, RZ, R0 ;  /* 0x000000ffff23a224 */ /* 0x000fe200078e0200 */
[----:B------:R-:W-:Y:S01]  /*0730*/  ISETP.NE.AND P2, PT, R8, UR5, PT ;  /* 0x0000000508007c0c */ /* 0x000fe2000bf45270 */
[----:B------:R-:W5:Y:S02]  /*0740*/  LDS R0, [R20+0x40] ;  /* 0x0000400014007984 */ /* 0x000f640000000800 */
[----:B------:R-:W-:Y:S02]  /*0750*/  VIADD R33, R35, 0x1 ;  /* 0x0000000123217836 */ /* 0x000fe40000000000 */
[----:B------:R-:W-:Y:S01]  /*0760*/  @!P3 IMAD.MOV R33, RZ, RZ, R35 ;  /* 0x000000ffff21b224 */ /* 0x000fe200078e0223 */
[----:B------:R-:W-:Y:S01]  /*0770*/  BAR.SYNC.DEFER_BLOCKING 0x0 ;  /* 0x0000000000007b1d */ /* 0x000fe20000010000 */
[----:B0-----:R-:W-:-:S02]  /*0780*/  ISETP.NE.AND P3, PT, R7, UR5, PT ;  /* 0x0000000507007c0c */ /* 0x001fc4000bf65270 */
[----:B------:R-:W-:-:S04]  /*0790*/  VIADD R52, R33, 0x1 ;  /* 0x0000000121347836 */ /* 0x000fc80000000000 */
[----:B------:R-:W-:Y:S01]  /*07a0*/  @!P2 IMAD.MOV R52, RZ, RZ, R33 ;  /* 0x000000ffff34a224 */ /* 0x000fe200078e0221 */
[----:B-1----:R-:W-:-:S03]  /*07b0*/  ISETP.NE.AND P2, PT, R6, UR5, PT ;  /* 0x0000000506007c0c */ /* 0x002fc6000bf45270 */
[----:B------:R-:W-:-:S03]  /*07c0*/  VIADD R50, R52, 0x1 ;  /* 0x0000000134327836 */ /* 0x000fc60000000000 */
[----:B------:R-:W-:Y:S01]  /*07d0*/  @!P3 IMAD.MOV R50, RZ, RZ, R52 ;  /* 0x000000ffff32b224 */ /* 0x000fe200078e0234 */
[----:B--2---:R-:W-:-:S03]  /*07e0*/  ISETP.NE.AND P3, PT, R5, UR5, PT ;  /* 0x0000000505007c0c */ /* 0x004fc6000bf65270 */
[----:B------:R-:W-:-:S03]  /*07f0*/  VIADD R32, R50, 0x1 ;  /* 0x0000000132207836 */ /* 0x000fc60000000000 */
[----:B------:R-:W-:Y:S01]  /*0800*/  @!P2 IMAD.MOV R32, RZ, RZ, R50 ;  /* 0x000000ffff20a224 */ /* 0x000fe200078e0232 */
[----:B------:R-:W-:-:S03]  /*0810*/  ISETP.NE.AND P2, PT, R4, UR5, PT ;  /* 0x0000000504007c0c */ /* 0x000fc6000bf45270 */
[----:B------:R-:W-:-:S03]  /*0820*/  VIADD R44, R32, 0x1 ;  /* 0x00000001202c7836 */ /* 0x000fc60000000000 */
[----:B------:R-:W-:Y:S01]  /*0830*/  @!P3 IMAD.MOV R44, RZ, RZ, R32 ;  /* 0x000000ffff2cb224 */ /* 0x000fe200078e0220 */
[----:B---3--:R-:W-:-:S03]  /*0840*/  ISETP.NE.AND P3, PT, R3, UR5, PT ;  /* 0x0000000503007c0c */ /* 0x008fc6000bf65270 */
[----:B------:R-:W-:-:S03]  /*0850*/  VIADD R34, R44, 0x1 ;  /* 0x000000012c227836 */ /* 0x000fc60000000000 */
[----:B------:R-:W-:Y:S01]  /*0860*/  @!P2 IMAD.MOV R34, RZ, RZ, R44 ;  /* 0x000000ffff22a224 */ /* 0x000fe200078e022c */
[----:B----4-:R-:W-:-:S03]  /*0870*/  ISETP.NE.AND P2, PT, R2, UR5, PT ;  /* 0x0000000502007c0c */ /* 0x010fc6000bf45270 */
[----:B------:R-:W-:-:S03]  /*0880*/  VIADD R36, R34, 0x1 ;  /* 0x0000000122247836 */ /* 0x000fc60000000000 */
[----:B------:R-:W-:Y:S01]  /*0890*/  @!P3 IMAD.MOV R36, RZ, RZ, R34 ;  /* 0x000000ffff24b224 */ /* 0x000fe200078e0222 */
[----:B-----5:R-:W-:-:S03]  /*08a0*/  ISETP.NE.AND P3, PT, R0, UR5, PT ;  /* 0x0000000500007c0c */ /* 0x020fc6000bf65270 */
[----:B------:R-:W-:-:S03]  /*08b0*/  VIADD R48, R36, 0x1 ;  /* 0x0000000124307836 */ /* 0x000fc60000000000 */
[----:B------:R-:W-:-:S04]  /*08c0*/  @!P2 IMAD.MOV R48, RZ, RZ, R36 ;  /* 0x000000ffff30a224 */ /* 0x000fc800078e0224 */
[----:B------:R-:W-:-:S03]  /*08d0*/  VIADD R30, R48, 0x1 ;  /* 0x00000001301e7836 */ /* 0x000fc60000000000 */
        /* <DEDUP_REMOVED lines=17> */
[----:B------:R-:W-:-:S05]  /*09f0*/  ISETP.NE.AND P3, PT, R29, 0x3, PT ;  /* 0x000000031d00780c */ /* 0x000fca0003f65270 */
[----:B------:R-:W0:Y:S04]  /*0a00*/  LDS.128 R12, [UR4] ;  /* 0x00000004ff0c7984 */ /* 0x000e280008000c00 */
[----:B------:R-:W1:Y:S04]  /*0a10*/  LDS.128 R16, [UR4+0x10] ;  /* 0x00001004ff107984 */ /* 0x000e680008000c00 */
[----:B------:R-:W2:Y:S01]  /*0a20*/  LDS.128 R20, [UR4+0x20] ;  /* 0x00002004ff147984 */ /* 0x000ea20008000c00 */
[----:B0-----:R-:W-:-:S05]  /*0a30*/  IMAD.IADD R37, R12, 0x1, R13 ;  /* 0x000000010c257824 */ /* 0x001fca00078e020d */
[----:B------:R-:W-:Y:S01]  /*0a40*/  SEL R49, R37, R12, !P2 ;  /* 0x0000000c25317207 */ /* 0x000fe20005000000 */
[----:B------:R-:W-:Y:S01]  /*0a50*/  IMAD.IADD R37, R14, 0x1, R37 ;  /* 0x000000010e257824 */ /* 0x000fe200078e0225 */
[----:B------:R-:W-:-:S04]  /*0a60*/  ISETP.NE.AND P2, PT, R29, 0x4, PT ;  /* 0x000000041d00780c */ /* 0x000fc80003f45270 */
[----:B------:R-:W-:Y:S01]  /*0a70*/  SEL R49, R37, R49, !P3 ;  /* 0x0000003125317207 */ /* 0x000fe20005800000 */
[----:B------:R-:W-:Y:S01]  /*0a80*/  IMAD.IADD R37, R15, 0x1, R37 ;  /* 0x000000010f257824 */ /* 0x000fe200078e0225 */
[----:B------:R-:W-:-:S04]  /*0a90*/  ISETP.NE.AND P3, PT, R29, 0x5, PT ;  /* 0x000000051d00780c */ /* 0x000fc80003f65270 */
[C---:B------:R-:W-:Y:S01]  /*0aa0*/  SEL R49, R37.reuse, R49, !P2 ;  /* 0x0000003125317207 */ /* 0x040fe20005000000 */
[----:B-1----:R-:W-:Y:S01]  /*0ab0*/  IMAD.IADD R37, R37, 0x1, R16 ;  /* 0x0000000125257824 */ /* 0x002fe200078e0210 */
[----:B------:R-:W-:-:S04]  /*0ac0*/  ISETP.NE.AND P2, PT, R29, 0x6, PT ;  /* 0x000000061d00780c */ /* 0x000fc80003f45270 */
[----:B------:R-:W-:Y:S01]  /*0ad0*/  SEL R49, R37, R49, !P3 ;  /* 0x0000003125317207 */ /* 0x000fe20005800000 */
[----:B------:R-:W-:Y:S01]  /*0ae0*/  IMAD.IADD R37, R17, 0x1, R37 ;  /* 0x0000000111257824 */ /* 0x000fe200078e0225 */
[----:B------:R-:W-:-:S04]  /*0af0*/  ISETP.NE.AND P3, PT, R29, 0x7, PT ;  /* 0x000000071d00780c */ /* 0x000fc80003f65270 */
[----:B------:R-:W-:Y:S01]  /*0b00*/  SEL R49, R37, R49, !P2 ;  /* 0x0000003125317207 */ /* 0x000fe20005000000 */
[----:B------:R-:W-:Y:S01]  /*0b10*/  IMAD.IADD R37, R18, 0x1, R37 ;  /* 0x0000000112257824 */ /* 0x000fe200078e0225 */
[----:B------:R-:W-:-:S04]  /*0b20*/  ISETP.NE.AND P2, PT, R29, 0x8, PT ;  /* 0x000000081d00780c */ /* 0x000fc80003f45270 */
[----:B------:R-:W-:Y:S01]  /*0b30*/  SEL R49, R37, R49, !P3 ;  /* 0x0000003125317207 */ /* 0x000fe20005800000 */
[----:B------:R-:W-:Y:S01]  /*0b40*/  IMAD.IADD R37, R19, 0x1, R37 ;  /* 0x0000000113257824 */ /* 0x000fe200078e0225 */
[----:B------:R-:W-:-:S04]  /*0b50*/  ISETP.NE.AND P3, PT, R29, 0x9, PT ;  /* 0x000000091d00780c */ /* 0x000fc80003f65270 */
[C---:B------:R-:W-:Y:S01]  /*0b60*/  SEL R49, R37.reuse, R49, !P2 ;  /* 0x0000003125317207 */ /* 0x040fe20005000000 */
[----:B--2---:R-:W-:Y:S01]  /*0b70*/  IMAD.IADD R37, R37, 0x1, R20 ;  /* 0x0000000125257824 */ /* 0x004fe200078e0214 */
[----:B------:R-:W-:-:S04]  /*0b80*/  ISETP.NE.AND P2, PT, R29, 0xa, PT ;  /* 0x0000000a1d00780c */ /* 0x000fc80003f45270 */
[----:B------:R-:W-:Y:S01]  /*0b90*/  SEL R49, R37, R49, !P3 ;  /* 0x0000003125317207 */ /* 0x000fe20005800000 */
[----:B------:R-:W-:Y:S01]  /*0ba0*/  IMAD.IADD R37, R21, 0x1, R37 ;  /* 0x0000000115257824 */ /* 0x000fe200078e0225 */
[----:B------:R-:W-:-:S04]  /*0bb0*/  ISETP.NE.AND P3, PT, R28, RZ, PT ;  /* 0x000000ff1c00720c */ /* 0x000fc80003f65270 */
[----:B------:R-:W-:Y:S01]  /*0bc0*/  SEL R49, R37, R49, !P2 ;  /* 0x0000003125317207 */ /* 0x000fe20005000000 */
[----:B------:R-:W-:Y:S01]  /*0bd0*/  @!P4 IMAD.IADD R49, R22, 0x1, R37 ;  /* 0x000000011631c824 */ /* 0x000fe200078e0225 */
[C---:B------:R-:W-:Y:S02]  /*0be0*/  ISETP.NE.AND P4, PT, R46.reuse, RZ, PT ;  /* 0x000000ff2e00720c */ /* 0x040fe40003f85270 */
[----:B------:R-:W-:Y:S02]  /*0bf0*/  ISETP.GE.U32.AND P2, PT, R46, 0x20, PT ;  /* 0x000000202e00780c */ /* 0x000fe40003f46070 */
[----:B------:R-:W-:Y:S02]  /*0c00*/  SEL R30, R30, RZ, P3 ;  /* 0x000000ff1e1e7207 */ /* 0x000fe40001800000 */
[----:B------:R-:W-:-:S05]  /*0c10*/  SEL R47, R49, RZ, P2 ;  /* 0x000000ff312f7207 */ /* 0x000fca0001000000 */
[----:B------:R-:W-:Y:S02]  /*0c20*/  IMAD.IADD R47, R47, 0x1, R30 ;  /* 0x000000012f2f7824 */ /* 0x000fe400078e021e */
[----:B------:R-:W-:Y:S05]  /*0c30*/  @P4 BRA `(.L_x_3371) ;  /* 0x0000000000244947 */ /* 0x000fea0003800000 */
[----:B------:R-:W-:-:S04]  /*0c40*/  IADD3 R28, PT, PT, R14, R13, R12 ;  /* 0x0000000d0e1c7210 */ /* 0x000fc80007ffe00c */
[----:B------:R-:W-:Y:S02]  /*0c50*/  IADD3 R30, PT, PT, R16, R28, R15 ;  /* 0x0000001c101e7210 */ /* 0x000fe40007ffe00f */
[----:B------:R-:W0:Y:S02]  /*0c60*/  LDC.64 R28, c[0x0][0x3a0] ;  /* 0x0000e800ff1c7b82 */ /* 0x000e240000000a00 */
[----:B------:R-:W-:-:S04]  /*0c70*/  IADD3 R30, PT, PT, R18, R30, R17 ;  /* 0x0000001e121e7210 */ /* 0x000fc80007ffe011 */
[----:B------:R-:W-:-:S04]  /*0c80*/  IADD3 R30, PT, PT, R20, R30, R19 ;  /* 0x0000001e141e7210 */ /* 0x000fc80007ffe013 */
[----:B------:R-:W-:-:S05]  /*0c90*/  IADD3 R30, PT, PT, R22, R30, R21 ;  /* 0x0000001e161e7210 */ /* 0x000fca0007ffe015 */
[----:B------:R-:W-:Y:S02]  /*0ca0*/  IMAD.IADD R31, R23, 0x1, R30 ;  /* 0x00000001171f7824 */ /* 0x000fe400078e021e */
[----:B------:R-:W-:-:S05]  /*0cb0*/  IMAD.MOV.U32 R30, RZ, RZ, 0x65 ;  /* 0x00000065ff1e7424 */ /* 0x000fca00078e00ff */
[----:B0-----:R0:W-:Y:S02]  /*0cc0*/  ST.E.64.STRONG.GPU desc[UR8][R28.64+0x100], R30 ;  /* 0x0001001e1c007985 */ /* 0x0011e4000c10fb08 */
.L_x_3371:
[----:B------:R-:W-:Y:S05]  /*0cd0*/  BSYNC.RECONVERGENT B0 ;  /* 0x0000000000007941 */ /* 0x000fea0003800200 */
.L_x_3370:
[----:B0-----:R-:W-:Y:S01]  /*0ce0*/  IADD3 R28, PT, PT, R14, R13, R12 ;  /* 0x0000000d0e1c7210 */ /* 0x001fe20007ffe00c */
[--C-:B------:R-:W-:Y:S02]  /*0cf0*/  IMAD.IADD R27, R27, 0x1, R47.reuse ;  /* 0x000000011b1b7824 */ /* 0x100fe400078e022f */
[----:B------:R-:W-:Y:S01]  /*0d00*/  IMAD.IADD R29, R33, 0x1, R47 ;  /* 0x00000001211d7824 */ /* 0x000fe200078e022f */
[----:B------:R-:W-:Y:S01]  /*0d10*/  IADD3 R28, PT, PT, R16, R28, R15 ;  /* 0x0000001c101c7210 */ /* 0x000fe20007ffe00f */
[----:B------:R-:W-:Y:S02]  /*0d20*/  IMAD.IADD R33, R44, 0x1, R47 ;  /* 0x000000012c217824 */ /* 0x000fe400078e022f */
[----:B------:R-:W-:Y:S01]  /*0d30*/  VIADD R44, R47, 0x1 ;  /* 0x000000012f2c7836 */ /* 0x000fe20000000000 */
[----:B------:R-:W-:Y:S01]  /*0d40*/  IADD3 R28, PT, PT, R18, R28, R17 ;  /* 0x0000001c121c7210 */ /* 0x000fe20007ffe011 */
[--C-:B------:R-:W-:Y:S02]  /*0d50*/  IMAD.IADD R42, R42, 0x1, R47.reuse ;  /* 0x000000012a2a7824 */ /* 0x100fe400078e022f */
[----:B------:R-:W-:Y:S01]  /*0d60*/  IMAD.IADD R39, R39, 0x1, R47 ;  /* 0x0000000127277824 */ /* 0x000fe200078e022f */
[----:B------:R-:W-:Y:S01]  /*0d70*/  IADD3 R28, PT, PT, R20, R28, R19 ;  /* 0x0000001c141c7210 */ /* 0x000fe20007ffe013 */
[----:B------:R-:W-:-:S02]  /*0d80*/  IMAD.IADD R40, R40, 0x1, R47 ;  /* 0x0000000128287824 */ /* 0x000fc400078e022f */
[----:B------:R-:W-:Y:S01]  /*0d90*/  IMAD.IADD R38, R38, 0x1, R47 ;  /* 0x0000000126267824 */ /* 0x000fe200078e022f */
[----:B------:R-:W-:Y:S01]  /*0da0*/  IADD3 R28, PT, PT, R22, R28, R21 ;  /* 0x0000001c161c7210 */ /* 0x000fe20007ffe015 */
[--C-:B------:R-:W-:Y:S02]  /*0db0*/  IMAD.IADD R30, R52, 0x1, R47.reuse ;  /* 0x00000001341e7824 */ /* 0x100fe400078e022f */
[--C-:B------:R-:W-:Y:S02]  /*0dc0*/  IMAD.IADD R31, R50, 0x1, R47.reuse ;  /* 0x00000001321f7824 */ /* 0x100fe400078e022f */
[----:B------:R-:W-:Y:S02]  /*0dd0*/  IMAD.IADD R49, R23, 0x1, R28 ;  /* 0x0000000117317824 */ /* 0x000fe400078e021c */
[--C-:B------:R-:W-:Y:S02]  /*0de0*/  IMAD.IADD R28, R35, 0x1, R47.reuse ;  /* 0x00000001231c7824 */ /* 0x100fe400078e022f */
[----:B------:R-:W-:Y:S01]  /*0df0*/  IMAD.IADD R35, R36, 0x1, R47 ;  /* 0x0000000124237824 */ /* 0x000fe200078e022f */
[----:B------:R-:W-:Y:S01]  /*0e00*/  ISETP.GT.AND P2, PT, R49, 0x180, PT ;  /* 0x000001803100780c */ /* 0x000fe20003f44270 */
[----:B------:R-:W-:-:S02]  /*0e10*/  VIADD R36, R27, 0x1 ;  /* 0x000000011b247836 */ /* 0x000fc40000000000 */
[--C-:B------:R-:W-:Y:S02]  /*0e20*/  IMAD.IADD R32, R32, 0x1, R47.reuse ;  /* 0x0000000120207824 */ /* 0x100fe400078e022f */
[--C-:B------:R-:W-:Y:S02]  /*0e30*/  IMAD.IADD R34, R34, 0x1, R47.reuse ;  /* 0x0000000122227824 */ /* 0x100fe400078e022f */
[--C-:B------:R-:W-:Y:S02]  /*0e40*/  IMAD.IADD R37, R48, 0x1, R47.reuse ;  /* 0x0000000130257824 */ /* 0x100fe400078e022f */
[----:B------:R-:W-:Y:S02]  /*0e50*/  @!P0 IMAD.MOV R44, RZ, RZ, R47 ;  /* 0x000000ffff2c8224 */ /* 0x000fe400078e022f */
[----:B------:R-:W-:Y:S02]  /*0e60*/  @!P1 IMAD.MOV R36, RZ, RZ, R27 ;  /* 0x000000ffff249224 */ /* 0x000fe400078e021b */
[----:B------:R-:W-:Y:S05]  /*0e70*/  @P2 BRA `(.L_x_3372) ;  /* 0x0000000c00f42947 */ /* 0x000fea0003800000 */
[----:B------:R-:W-:Y:S04]  /*0e80*/  BSSY.RECONVERGENT B0, `(.L_x_3373) ;  /* 0x000000d000007945 */ /* 0x000fe80003800200 */
[----:B------:R-:W-:Y:S05]  /*0e90*/  @!P0 BRA `(.L_x_3374) ;  /* 0x00000000002c8947 */ /* 0x000fea0003800000 */
[----:B------:R-:W-:Y:S01]  /*0ea0*/  UISETP.NE.AND UP0, UPT, UR6, URZ, UPT ;  /* 0x000000ff0600728c */ /* 0x000fe2000bf05270 */
[----:B------:R-:W-:Y:S01]  /*0eb0*/  CS2R R12, SRZ ;  /* 0x00000000000c7805 */ /* 0x000fe2000001ff00 */
[----:B------:R-:W0:Y:S07]  /*0ec0*/  LDCU.64 UR10, c[0x0][0x390] ;  /* 0x00007200ff0a77ac */ /* 0x000e2e0008000a00 */
[----:B------:R-:W-:Y:S05]  /*0ed0*/  BRA.U UP0, `(.L_x_3375) ;  /* 0x0000000100087547 */ /* 0x000fea000b800000 */
[----:B------:R-:W1:Y:S02]  /*0ee0*/  LDC.64 R12, c[0x0][0x3d8] ;  /* 0x0000f600ff0c7b82 */ /* 0x000e640000000a00 */
[----:B-1----:R-:W5:Y:S02]  /*0ef0*/  LDG.E.64 R12, desc[UR8][R12.64] ;  /* 0x000000080c0c7981 */ /* 0x002f64000c1e1b00 */
.L_x_3375:
[----:B-----5:R-:W-:-:S04]  /*0f00*/  IADD3 R14, P0, PT, R47, R12, RZ ;  /* 0x0000000c2f0e7210 */ /* 0x020fc80007f1e0ff */
[----:B------:R-:W-:Y:S02]  /*0f10*/  LEA.HI.X.SX32 R13, R47, R13, 0x1, P0 ;  /* 0x0000000d2f0d7211 */ /* 0x000fe400000f0eff */
[----:B0-----:R-:W-:-:S04]  /*0f20*/  LEA R12, P0, R14, UR10, 0x2 ;  /* 0x0000000a0e0c7c11 */ /* 0x001fc8000f8010ff */
[----:B------:R-:W-:-:S05]  /*0f30*/  LEA.HI.X R13, R14, UR11, R13, 0x2, P0 ;  /* 0x0000000b0e0d7c11 */ /* 0x000fca00080f140d */
[----:B------:R0:W-:Y:S04]  /*0f40*/  STG.E desc[UR8][R12.64], R45 ;  /* 0x0000002d0c007986 */ /* 0x0001e8000c101908 */
.L_x_3374:
[----:B------:R-:W-:Y:S05]  /*0f50*/  BSYNC.RECONVERGENT B0 ;  /* 0x0000000000007941 */ /* 0x000fea0003800200 */
.L_x_3373:
[----:B------:R-:W-:Y:S01]  /*0f60*/  ISETP.NE.AND P0, PT, R43, UR5, PT ;  /* 0x000000052b007c0c */ /* 0x000fe2000bf05270 */
[----:B------:R-:W-:-:S12]  /*0f70*/  BSSY.RECONVERGENT B0, `(.L_x_3376) ;  /* 0x000000d000007945 */ /* 0x000fd80003800200 */
[----:B------:R-:W-:Y:S05]  /*0f80*/  @!P0 BRA `(.L_x_3377) ;  /* 0x00000000002c8947 */ /* 0x000fea0003800000 */
[----:B------:R-:W-:Y:S01]  /*0f90*/  UISETP.NE.AND UP0, UPT, UR6, URZ, UPT ;  /* 0x000000ff0600728c */ /* 0x000fe2000bf05270 */
[----:B0-----:R-:W-:Y:S01]  /*0fa0*/  CS2R R12, SRZ ;  /* 0x00000000000c7805 */ /* 0x001fe2000001ff00 */
[----:B------:R-:W0:Y:S07]  /*0fb0*/  LDCU.64 UR10, c[0x0][0x390] ;  /* 0x00007200ff0a77ac */ /* 0x000e2e0008000a00 */
[----:B------:R-:W-:Y:S05]  /*0fc0*/  BRA.U UP0, `(.L_x_3378) ;  /* 0x0000000100087547 */ /* 0x000fea000b800000 */
[----:B------:R-:W1:Y:S02]  /*0fd0*/  LDC.64 R12, c[0x0][0x3d8] ;  /* 0x0000f600ff0c7b82 */ /* 0x000e640000000a00 */
[----:B-1----:R-:W5:Y:S02]  /*0fe0*/  LDG.E.64 R12, desc[UR8][R12.64] ;  /* 0x000000080c0c7981 */ /* 0x002f64000c1e1b00 */
.L_x_3378:
[----:B-----5:R-:W-:-:S04]  /*0ff0*/  IADD3 R14, P0, PT, R44, R12, RZ ;  /* 0x0000000c2c0e7210 */ /* 0x020fc80007f1e0ff */
[----:B------:R-:W-:Y:S02]  /*1000*/  LEA.HI.X.SX32 R13, R44, R13, 0x1, P0 ;  /* 0x0000000d2c0d7211 */ /* 0x000fe400000f0eff */
[----:B0-----:R-:W-:-:S04]  /*1010*/  LEA R12, P0, R14, UR10, 0x2 ;  /* 0x0000000a0e0c7c11 */ /* 0x001fc8000f8010ff */
[----:B------:R-:W-:-:S05]  /*1020*/  LEA.HI.X R13, R14, UR11, R13, 0x2, P0 ;  /* 0x0000000b0e0d7c11 */ /* 0x000fca00080f140d */
[----:B------:R1:W-:Y:S04]  /*1030*/  STG.E desc[UR8][R12.64], R43 ;  /* 0x0000002b0c007986 */ /* 0x0003e8000c101908 */
.L_x_3377:
[----:B------:R-:W-:Y:S05]  /*1040*/  BSYNC.RECONVERGENT B0 ;  /* 0x0000000000007941 */ /* 0x000fea0003800200 */
.L_x_3376:
[----:B------:R-:W-:Y:S01]  /*1050*/  ISETP.NE.AND P0, PT, R41, UR5, PT ;  /* 0x0000000529007c0c */ /* 0x000fe2000bf05270 */
[----:B------:R-:W-:-:S12]  /*1060*/  BSSY.RECONVERGENT B0, `(.L_x_3379) ;  /* 0x000000d000007945 */ /* 0x000fd80003800200 */
[----:B------:R-:W-:Y:S05]  /*1070*/  @!P0 BRA `(.L_x_3380) ;  /* 0x00000000002c8947 */ /* 0x000fea0003800000 */
[----:B------:R-:W-:Y:S01]  /*1080*/  UISETP.NE.AND UP0, UPT, UR6, URZ, UPT ;  /* 0x000000ff0600728c */ /* 0x000fe2000bf05270 */
[----:B01----:R-:W-:Y:S01]  /*1090*/  CS2R R12, SRZ ;  /* 0x00000000000c7805 */ /* 0x003fe2000001ff00 */
[----:B------:R-:W0:Y:S07]  /*10a0*/  LDCU.64 UR10, c[0x0][0x390] ;  /* 0x00007200ff0a77ac */ /* 0x000e2e0008000a00 */
[----:B------:R-:W-:Y:S05]  /*10b0*/  BRA.U UP0, `(.L_x_3381) ;  /* 0x0000000100087547 */ /* 0x000fea000b800000 */
[----:B------:R-:W1:Y:S02]  /*10c0*/  LDC.64 R12, c[0x0][0x3d8] ;  /* 0x0000f600ff0c7b82 */ /* 0x000e640000000a00 */
[----:B-1----:R-:W5:Y:S02]  /*10d0*/  LDG.E.64 R12, desc[UR8][R12.64] ;  /* 0x000000080c0c7981 */ /* 0x002f64000c1e1b00 */
.L_x_3381:
[----:B-----5:R-:W-:-:S04]  /*10e0*/  IADD3 R14, P0, PT, R42, R12, RZ ;  /* 0x0000000c2a0e7210 */ /* 0x020fc80007f1e0ff */
[----:B------:R-:W-:Y:S02]  /*10f0*/  LEA.HI.X.SX32 R13, R42, R13, 0x1, P0 ;  /* 0x0000000d2a0d7211 */ /* 0x000fe400000f0eff */
[----:B0-----:R-:W-:-:S04]  /*1100*/  LEA R12, P0, R14, UR10, 0x2 ;  /* 0x0000000a0e0c7c11 */ /* 0x001fc8000f8010ff */
[----:B------:R-:W-:-:S05]  /*1110*/  LEA.HI.X R13, R14, UR11, R13, 0x2, P0 ;  /* 0x0000000b0e0d7c11 */ /* 0x000fca00080f140d */
[----:B------:R2:W-:Y:S04]  /*1120*/  STG.E desc[UR8][R12.64], R41 ;  /* 0x000000290c007986 */ /* 0x0005e8000c101908 */
.L_x_3380:
[----:B------:R-:W-:Y:S05]  /*1130*/  BSYNC.RECONVERGENT B0 ;  /* 0x0000000000007941 */ /* 0x000fea0003800200 */
.L_x_3379:
[----:B------:R-:W-:Y:S01]  /*1140*/  ISETP.NE.AND P0, PT, R26, UR5, PT ;  /* 0x000000051a007c0c */ /* 0x000fe2000bf05270 */
[----:B------:R-:W-:-:S12]  /*1150*/  BSSY.RECONVERGENT B0, `(.L_x_3382) ;  /* 0x000000d000007945 */ /* 0x000fd80003800200 */
[----:B------:R-:W-:Y:S05]  /*1160*/  @!P0 BRA `(.L_x_3383) ;  /* 0x00000000002c8947 */ /* 0x000fea0003800000 */
[----:B------:R-:W-:Y:S01]  /*1170*/  UISETP.NE.AND UP0, UPT, UR6, URZ, UPT ;  /* 0x000000ff0600728c */ /* 0x000fe2000bf05270 */
[----:B012---:R-:W-:Y:S01]  /*1180*/  CS2R R12, SRZ ;  /* 0x00000000000c7805 */ /* 0x007fe2000001ff00 */
[----:B------:R-:W0:Y:S07]  /*1190*/  LDCU.64 UR10, c[0x0][0x390] ;  /* 0x00007200ff0a77ac */ /* 0x000e2e0008000a00 */
[----:B------:R-:W-:Y:S05]  /*11a0*/  BRA.U UP0, `(.L_x_3384) ;  /* 0x0000000100087547 */ /* 0x000fea000b800000 */
[----:B------:R-:W1:Y:S02]  /*11b0*/  LDC.64 R12, c[0x0][0x3d8] ;  /* 0x0000f600ff0c7b82 */ /* 0x000e640000000a00 */
[----:B-1----:R-:W5:Y:S02]  /*11c0*/  LDG.E.64 R12, desc[UR8][R12.64] ;  /* 0x000000080c0c7981 */ /* 0x002f64000c1e1b00 */
.L_x_3384:
[----:B-----5:R-:W-:-:S04]  /*11d0*/  IADD3 R14, P0, PT, R39, R12, RZ ;  /* 0x0000000c270e7210 */ /* 0x020fc80007f1e0ff */
[----:B------:R-:W-:Y:S02]  /*11e0*/  LEA.HI.X.SX32 R13, R39, R13, 0x1, P0 ;  /* 0x0000000d270d7211 */ /* 0x000fe400000f0eff */
[----:B0-----:R-:W-:-:S04]  /*11f0*/  LEA R12, P0, R14, UR10, 0x2 ;  /* 0x0000000a0e0c7c11 */ /* 0x001fc8000f8010ff */
[----:B------:R-:W-:-:S05]  /*1200*/  LEA.HI.X R13, R14, UR11, R13, 0x2, P0 ;  /* 0x0000000b0e0d7c11 */ /* 0x000fca00080f140d */
[----:B------:R3:W-:Y:S04]  /*1210*/  STG.E desc[UR8][R12.64], R26 ;  /* 0x0000001a0c007986 */ /* 0x0007e8000c101908 */
.L_x_3383:
[----:B------:R-:W-:Y:S05]  /*1220*/  BSYNC.RECONVERGENT B0 ;  /* 0x0000000000007941 */ /* 0x000fea0003800200 */
.L_x_3382:
[----:B------:R-:W-:Y:S01]  /*1230*/  ISETP.NE.AND P0, PT, R25, UR5, PT ;  /* 0x0000000519007c0c */ /* 0x000fe2000bf05270 */
[----:B------:R-:W-:-:S12]  /*1240*/  BSSY.RECONVERGENT B0, `(.L_x_3385) ;  /* 0x000000d000007945 */ /* 0x000fd80003800200 */
[----:B------:R-:W-:Y:S05]  /*1250*/  @!P0 BRA `(.L_x_3386) ;  /* 0x00000000002c8947 */ /* 0x000fea0003800000 */
[----:B------:R-:W-:Y:S01]  /*1260*/  UISETP.NE.AND UP0, UPT, UR6, URZ, UPT ;  /* 0x000000ff0600728c */ /* 0x000fe2000bf05270 */
[----:B0123--:R-:W-:Y:S01]  /*1270*/  CS2R R12, SRZ ;  /* 0x00000000000c7805 */ /* 0x00ffe2000001ff00 */
[----:B------:R-:W0:Y:S07]  /*1280*/  LDCU.64 UR10, c[0x0][0x390] ;  /* 0x00007200ff0a77ac */ /* 0x000e2e0008000a00 */
[----:B------:R-:W-:Y:S05]  /*1290*/  BRA.U UP0, `(.L_x_3387) ;  /* 0x0000000100087547 */ /* 0x000fea000b800000 */
[----:B------:R-:W1:Y:S02]  /*12a0*/  LDC.64 R12, c[0x0][0x3d8] ;  /* 0x0000f600ff0c7b82 */ /* 0x000e640000000a00 */
[----:B-1----:R-:W5:Y:S02]  /*12b0*/  LDG.E.64 R12, desc[UR8][R12.64] ;  /* 0x000000080c0c7981 */ /* 0x002f64000c1e1b00 */
.L_x_3387:
[----:B-----5:R-:W-:-:S04]  /*12c0*/  IADD3 R14, P0, PT, R40, R12, RZ ;  /* 0x0000000c280e7210 */ /* 0x020fc80007f1e0ff */
[----:B------:R-:W-:Y:S02]  /*12d0*/  LEA.HI.X.SX32 R13, R40, R13, 0x1, P0 ;  /* 0x0000000d280d7211 */ /* 0x000fe400000f0eff */
[----:B0-----:R-:W-:-:S04]  /*12e0*/  LEA R12, P0, R14, UR10, 0x2 ;  /* 0x0000000a0e0c7c11 */ /* 0x001fc8000f8010ff */
[----:B------:R-:W-:-:S05]  /*12f0*/  LEA.HI.X R13, R14, UR11, R13, 0x2, P0 ;  /* 0x0000000b0e0d7c11 */ /* 0x000fca00080f140d */
[----:B------:R4:W-:Y:S04]  /*1300*/  STG.E desc[UR8][R12.64], R25 ;  /* 0x000000190c007986 */ /* 0x0009e8000c101908 */
.L_x_3386:
[----:B------:R-:W-:Y:S05]  /*1310*/  BSYNC.RECONVERGENT B0 ;  /* 0x0000000000007941 */ /* 0x000fea0003800200 */
.L_x_3385:
[----:B------:R-:W-:Y:S01]  /*1320*/  ISETP.NE.AND P0, PT, R24, UR5, PT ;  /* 0x0000000518007c0c */ /* 0x000fe2000bf05270 */
[----:B------:R-:W-:-:S12]  /*1330*/  BSSY.RECONVERGENT B0, `(.L_x_3388) ;  /* 0x000000d000007945 */ /* 0x000fd80003800200 */
[----:B------:R-:W-:Y:S05]  /*1340*/  @!P0 BRA `(.L_x_3389) ;  /* 0x00000000002c8947 */ /* 0x000fea0003800000 */
[----:B------:R-:W-:Y:S01]  /*1350*/  UISETP.NE.AND UP0, UPT, UR6, URZ, UPT ;  /* 0x000000ff0600728c */ /* 0x000fe2000bf05270 */
[----:B01234-:R-:W-:Y:S01]  /*1360*/  CS2R R12, SRZ ;  /* 0x00000000000c7805 */ /* 0x01ffe2000001ff00 */
[----:B------:R-:W0:Y:S07]  /*1370*/  LDCU.64 UR10, c[0x0][0x390] ;  /* 0x00007200ff0a77ac */ /* 0x000e2e0008000a00 */
[----:B------:R-:W-:Y:S05]  /*1380*/  BRA.U UP0, `(.L_x_3390) ;  /* 0x0000000100087547 */ /* 0x000fea000b800000 */
[----:B------:R-:W1:Y:S02]  /*1390*/  LDC.64 R12, c[0x0][0x3d8] ;  /* 0x0000f600ff0c7b82 */ /* 0x000e640000000a00 */
[----:B-1----:R-:W5:Y:S02]  /*13a0*/  LDG.E.64 R12, desc[UR8][R12.64] ;  /* 0x000000080c0c7981 */ /* 0x002f64000c1e1b00 */
.L_x_3390:
[----:B-----5:R-:W-:-:S04]  /*13b0*/  IADD3 R14, P0, PT, R38, R12, RZ ;  /* 0x0000000c260e7210 */ /* 0x020fc80007f1e0ff */
[----:B------:R-:W-:Y:S02]  /*13c0*/  LEA.HI.X.SX32 R13, R38, R13, 0x1, P0 ;  /* 0x0000000d260d7211 */ /* 0x000fe400000f0eff */
[----:B0-----:R-:W-:-:S04]  /*13d0*/  LEA R12, P0, R14, UR10, 0x2 ;  /* 0x0000000a0e0c7c11 */ /* 0x001fc8000f8010ff */
[----:B------:R-:W-:-:S05]  /*13e0*/  LEA.HI.X R13, R14, UR11, R13, 0x2, P0 ;  /* 0x0000000b0e0d7c11 */ /* 0x000fca00080f140d */
[----:B------:R0:W-:Y:S04]  /*13f0*/  STG.E desc[UR8][R12.64], R24 ;  /* 0x000000180c007986 */ /* 0x0001e8000c101908 */
.L_x_3389:
[----:B------:R-:W-:Y:S05]  /*1400*/  BSYNC.RECONVERGENT B0 ;  /* 0x0000000000007941 */ /* 0x000fea0003800200 */
.L_x_3388:
        /* <DEDUP_REMOVED lines=9> */
.L_x_3393:
[----:B-----5:R-:W-:-:S04]  /*14a0*/  IADD3 R14, P0, PT, R27, R12, RZ ;  /* 0x0000000c1b0e7210 */ /* 0x020fc80007f1e0ff */
[----:B------:R-:W-:Y:S02]  /*14b0*/  LEA.HI.X.SX32 R13, R27, R13, 0x1, P0 ;  /* 0x0000000d1b0d7211 */ /* 0x000fe400000f0eff */
[----:B0-----:R-:W-:-:S04]  /*14c0*/  LEA R12, P0, R14, UR10, 0x2 ;  /* 0x0000000a0e0c7c11 */ /* 0x001fc8000f8010ff */
[----:B------:R-:W-:-:S05]  /*14d0*/  LEA.HI.X R13, R14, UR11, R13, 0x2, P0 ;  /* 0x0000000b0e0d7c11 */ /* 0x000fca00080f140d */
[----:B------:R0:W-:Y:S04]  /*14e0*/  STG.E desc[UR8][R12.64], R11 ;  /* 0x0000000b0c007986 */ /* 0x0001e8000c101908 */
.L_x_3392:
[----:B------:R-:W-:Y:S05]  /*14f0*/  BSYNC.RECONVERGENT B0 ;  /* 0x0000000000007941 */ /* 0x000fea0003800200 */
.L_x_3391:
        /* <DEDUP_REMOVED lines=9> */
.L_x_3396:
[----:B-----5:R-:W-:-:S04]  /*1590*/  IADD3 R11, P0, PT, R36, R12, RZ ;  /* 0x0000000c240b7210 */ /* 0x020fc80007f1e0ff */
[----:B------:R-:W-:Y:S02]  /*15a0*/  LEA.HI.X.SX32 R36, R36, R13, 0x1, P0 ;  /* 0x0000000d24247211 */ /* 0x000fe400000f0eff */
[----:B0-----:R-:W-:-:S04]  /*15b0*/  LEA R12, P0, R11, UR10, 0x2 ;  /* 0x0000000a0b0c7c11 */ /* 0x001fc8000f8010ff */
[----:B------:R-:W-:-:S05]  /*15c0*/  LEA.HI.X R13, R11, UR11, R36, 0x2, P0 ;  /* 0x0000000b0b0d7c11 */ /* 0x000fca00080f1424 */
[----:B------:R0:W-:Y:S04]  /*15d0*/  STG.E desc[UR8][R12.64], R10 ;  /* 0x0000000a0c007986 */ /* 0x0001e8000c101908 */
.L_x_3395:
[----:B------:R-:W-:Y:S05]  /*15e0*/  BSYNC.RECONVERGENT B0 ;  /* 0x0000000000007941 */ /* 0x000fea0003800200 */
.L_x_3394:
        /* <DEDUP_REMOVED lines=9> */
.L_x_3399:
[----:B-12345:R-:W-:-:S04]  /*1680*/  IADD3 R12, P0, PT, R28, R10, RZ ;  /* 0x0000000a1c0c7210 */ /* 0x03efc80007f1e0ff */
[----:B------:R-:W-:Y:S02]  /*1690*/  LEA.HI.X.SX32 R11, R28, R11, 0x1, P0 ;  /* 0x0000000b1c0b7211 */ /* 0x000fe400000f0eff */
[----:B0-----:R-:W-:-:S04]  /*16a0*/  LEA R10, P0, R12, UR10, 0x2 ;  /* 0x0000000a0c0a7c11 */ /* 0x001fc8000f8010ff */
[----:B------:R-:W-:-:S05]  /*16b0*/  LEA.HI.X R11, R12, UR11, R11, 0x2, P0 ;  /* 0x0000000b0c0b7c11 */ /* 0x000fca00080f140b */
[----:B------:R0:W-:Y:S04]  /*16c0*/  STG.E desc[UR8][R10.64], R9 ;  /* 0x000000090a007986 */ /* 0x0001e8000c101908 */
.L_x_3398:
[----:B------:R-:W-:Y:S05]  /*16d0*/  BSYNC.RECONVERGENT B0 ;  /* 0x0000000000007941 */ /* 0x000fea0003800200 */
.L_x_3397:
        /* <DEDUP_REMOVED lines=9> */
.L_x_3402:
[----:B-----5:R-:W-:-:S04]  /*1770*/  IADD3 R9, P0, PT, R29, R10, RZ ;  /* 0x0000000a1d097210 */ /* 0x020fc80007f1e0ff */
[----:B-1234-:R-:W-:Y:S02]  /*1780*/  LEA.HI.X.SX32 R12, R29, R11, 0x1, P0 ;  /* 0x0000000b1d0c7211 */ /* 0x01efe400000f0eff */
[----:B0-----:R-:W-:-:S04]  /*1790*/  LEA R10, P0, R9, UR10, 0x2 ;  /* 0x0000000a090a7c11 */ /* 0x001fc8000f8010ff */
[----:B------:R-:W-:-:S05]  /*17a0*/  LEA.HI.X R11, R9, UR11, R12, 0x2, P0 ;  /* 0x0000000b090b7c11 */ /* 0x000fca00080f140c */
[----:B------:R0:W-:Y:S04]  /*17b0*/  STG.E desc[UR8][R10.64], R8 ;  /* 0x000000080a007986 */ /* 0x0001e8000c101908 */
.L_x_3401:
[----:B------:R-:W-:Y:S05]  /*17c0*/  BSYNC.RECONVERGENT B0 ;  /* 0x0000000000007941 */ /* 0x000fea0003800200 */
.L_x_3400:
        /* <DEDUP_REMOVED lines=9> */
.L_x_3405:
[----:B-----5:R-:W-:-:S04]  /*1860*/  IADD3 R10, P0, PT, R30, R8, RZ ;  /* 0x000000081e0a7210 */ /* 0x020fc80007f1e0ff */
[----:B------:R-:W-:Y:S02]  /*1870*/  LEA.HI.X.SX32 R9, R30, R9, 0x1, P0 ;  /* 0x000000091e097211 */ /* 0x000fe400000f0eff */
[----:B0-----:R-:W-:-:S04]  /*1880*/  LEA R8, P0, R10, UR10, 0x2 ;  /* 0x0000000a0a087c11 */ /* 0x001fc8000f8010ff */
[----:B------:R-:W-:-:S05]  /*1890*/  LEA.HI.X R9, R10, UR11, R9, 0x2, P0 ;  /* 0x0000000b0a097c11 */ /* 0x000fca00080f1409 */
[----:B------:R0:W-:Y:S04]  /*18a0*/  STG.E desc[UR8][R8.64], R7 ;  /* 0x0000000708007986 */ /* 0x0001e8000c101908 */
.L_x_3404:
[----:B------:R-:W-:Y:S05]  /*18b0*/  BSYNC.RECONVERGENT B0 ;  /* 0x0000000000007941 */ /* 0x000fea0003800200 */
.L_x_3403:
        /* <DEDUP_REMOVED lines=9> */
.L_x_3408:
[----:B-----5:R-:W-:-:S04]  /*1950*/  IADD3 R7, P0, PT, R31, R8, RZ ;  /* 0x000000081f077210 */ /* 0x020fc80007f1e0ff */
[----:B------:R-:W-:Y:S02]  /*1960*/  LEA.HI.X.SX32 R10, R31, R9, 0x1, P0 ;  /* 0x000000091f0a7211 */ /* 0x000fe400000f0eff */
[----:B0-----:R-:W-:-:S04]  /*1970*/  LEA R8, P0, R7, UR10, 0x2 ;  /* 0x0000000a07087c11 */ /* 0x001fc8000f8010ff */
[----:B------:R-:W-:-:S05]  /*1980*/  LEA.HI.X R9, R7, UR11, R10, 0x2, P0 ;  /* 0x0000000b07097c11 */ /* 0x000fca00080f140a */
[----:B------:R0:W-:Y:S04]  /*1990*/  STG.E desc[UR8][R8.64], R6 ;  /* 0x0000000608007986 */ /* 0x0001e8000c101908 */
.L_x_3407:
[----:B------:R-:W-:Y:S05]  /*19a0*/  BSYNC.RECONVERGENT B0 ;  /* 0x0000000000007941 */ /* 0x000fea0003800200 */
.L_x_3406:
        /* <DEDUP_REMOVED lines=9> */
.L_x_3411:
[----:B-----5:R-:W-:-:S04]  /*1a40*/  IADD3 R8, P0, PT, R32, R6, RZ ;  /* 0x0000000620087210 */ /* 0x020fc80007f1e0ff */
[----:B------:R-:W-:Y:S02]  /*1a50*/  LEA.HI.X.SX32 R7, R32, R7, 0x1, P0 ;  /* 0x0000000720077211 */ /* 0x000fe400000f0eff */
[----:B0-----:R-:W-:-:S04]  /*1a60*/  LEA R6, P0, R8, UR10, 0x2 ;  /* 0x0000000a08067c11 */ /* 0x001fc8000f8010ff */
[----:B------:R-:W-:-:S05]  /*1a70*/  LEA.HI.X R7, R8, UR11, R7, 0x2, P0 ;  /* 0x0000000b08077c11 */ /* 0x000fca00080f1407 */
[----:B------:R0:W-:Y:S04]  /*1a80*/  STG.E desc[UR8][R6.64], R5 ;  /* 0x0000000506007986 */ /* 0x0001e8000c101908 */
.L_x_3410:
[----:B------:R-:W-:Y:S05]  /*1a90*/  BSYNC.RECONVERGENT B0 ;  /* 0x0000000000007941 */ /* 0x000fea0003800200 */
.L_x_3409:
        /* <DEDUP_REMOVED lines=9> */
.L_x_3414:
[----:B-----5:R-:W-:-:S04]  /*1b30*/  IADD3 R5, P0, PT, R33, R6, RZ ;  /* 0x0000000621057210 */ /* 0x020fc80007f1e0ff */
[----:B------:R-:W-:Y:S02]  /*1b40*/  LEA.HI.X.SX32 R8, R33, R7, 0x1, P0 ;  /* 0x0000000721087211 */ /* 0x000fe400000f0eff */
[----:B0-----:R-:W-:-:S04]  /*1b50*/  LEA R6, P0, R5, UR10, 0x2 ;  /* 0x0000000a05067c11 */ /* 0x001fc8000f8010ff */
[----:B------:R-:W-:-:S05]  /*1b60*/  LEA.HI.X R7, R5, UR11, R8, 0x2, P0 ;  /* 0x0000000b05077c11 */ /* 0x000fca00080f1408 */
[----:B------:R0:W-:Y:S04]  /*1b70*/  STG.E desc[UR8][R6.64], R4 ;  /* 0x0000000406007986 */ /* 0x0001e8000c101908 */
.L_x_3413:
[----:B------:R-:W-:Y:S05]  /*1b80*/  BSYNC.RECONVERGENT B0 ;  /* 0x0000000000007941 */ /* 0x000fea0003800200 */
.L_x_3412:
        /* <DEDUP_REMOVED lines=9> */
.L_x_3417:
[----:B-----5:R-:W-:-:S04]  /*1c20*/  IADD3 R6, P0, PT, R34, R4, RZ ;  /* 0x0000000422067210 */ /* 0x020fc80007f1e0ff */
[----:B------:R-:W-:Y:S02]  /*1c30*/  LEA.HI.X.SX32 R5, R34, R5, 0x1, P0 ;  /* 0x0000000522057211 */ /* 0x000fe400000f0eff */
[----:B0-----:R-:W-:-:S04]  /*1c40*/  LEA R4, P0, R6, UR10, 0x2 ;  /* 0x0000000a06047c11 */ /* 0x001fc8000f8010ff */
[----:B------:R-:W-:-:S05]  /*1c50*/  LEA.HI.X R5, R6, UR11, R5, 0x2, P0 ;  /* 0x0000000b06057c11 */ /* 0x000fca00080f1405 */
[----:B------:R0:W-:Y:S04]  /*1c60*/  STG.E desc[UR8][R4.64], R3 ;  /* 0x0000000304007986 */ /* 0x0001e8000c101908 */
.L_x_3416:
[----:B------:R-:W-:Y:S05]  /*1c70*/  BSYNC.RECONVERGENT B0 ;  /* 0x0000000000007941 */ /* 0x000fea0003800200 */
.L_x_3415:
        /* <DEDUP_REMOVED lines=9> */
.L_x_3420:
[----:B-----5:R-:W-:-:S04]  /*1d10*/  IADD3 R3, P0, PT, R35, R4, RZ ;  /* 0x0000000423037210 */ /* 0x020fc80007f1e0ff */
[----:B------:R-:W-:Y:S02]  /*1d20*/  LEA.HI.X.SX32 R6, R35, R5, 0x1, P0 ;  /* 0x0000000523067211 */ /* 0x000fe400000f0eff */
[----:B0-----:R-:W-:-:S04]  /*1d30*/  LEA R4, P0, R3, UR10, 0x2 ;  /* 0x0000000a03047c11 */ /* 0x001fc8000f8010ff */
[----:B------:R-:W-:-:S05]  /*1d40*/  LEA.HI.X R5, R3, UR11, R6, 0x2, P0 ;  /* 0x0000000b03057c11 */ /* 0x000fca00080f1406 */
[----:B------:R0:W-:Y:S04]  /*1d50*/  STG.E desc[UR8][R4.64], R2 ;  /* 0x0000000204007986 */ /* 0x0001e8000c101908 */
.L_x_3419:
[----:B------:R-:W-:Y:S05]  /*1d60*/  BSYNC.RECONVERGENT B0 ;  /* 0x0000000000007941 */ /* 0x000fea0003800200 */
.L_x_3418:
[----:B------:R-:W-:-:S13]  /*1d70*/  ISETP.NE.AND P0, PT, R0, UR5, PT ;  /* 0x0000000500007c0c */ /* 0x000fda000bf05270 */
[----:B------:R-:W-:Y:S05]  /*1d80*/  @!P0 EXIT ;  /* 0x000000000000894d */ /* 0x000fea0003800000 */
[----:B------:R-:W-:Y:S01]  /*1d90*/  UISETP.NE.AND UP0, UPT, UR6, URZ, UPT ;  /* 0x000000ff0600728c */ /* 0x000fe2000bf05270 */
[----:B0-----:R-:W-:-:S08]  /*1da0*/  CS2R R2, SRZ ;  /* 0x0000000000027805 */ /* 0x001fd0000001ff00 */
[----:B------:R-:W-:Y:S05]  /*1db0*/  BRA.U UP0, `(.L_x_3421) ;  /* 0x0000000100087547 */ /* 0x000fea000b800000 */
[----:B------:R-:W0:Y:S02]  /*1dc0*/  LDC.64 R2, c[0x0][0x3d8] ;  /* 0x0000f600ff027b82 */ /* 0x000e240000000a00 */
[----:B0-----:R-:W5:Y:S02]  /*1dd0*/  LDG.E.64 R2, desc[UR8][R2.64] ;  /* 0x0000000802027981 */ /* 0x001f64000c1e1b00 */
.L_x_3421:
[----:B------:R-:W0:Y:S01]  /*1de0*/  LDCU.64 UR4, c[0x0][0x390] ;  /* 0x00007200ff0477ac */ /* 0x000e220008000a00 */
[----:B-----5:R-:W-:-:S04]  /*1df0*/  IADD3 R4, P0, PT, R37, R2, RZ ;  /* 0x0000000225047210 */ /* 0x020fc80007f1e0ff */
[----:B------:R-:W-:Y:S02]  /*1e00*/  LEA.HI.X.SX32 R3, R37, R3, 0x1, P0 ;  /* 0x0000000325037211 */ /* 0x000fe400000f0eff */
[----:B0-----:R-:W-:-:S04]  /*1e10*/  LEA R2, P0, R4, UR4, 0x2 ;  /* 0x0000000404027c11 */ /* 0x001fc8000f8010ff */
[----:B------:R-:W-:-:S05]  /*1e20*/  LEA.HI.X R3, R4, UR5, R3, 0x2, P0 ;  /* 0x0000000504037c11 */ /* 0x000fca00080f1403 */
[----:B------:R-:W-:Y:S01]  /*1e30*/  STG.E desc[UR8][R2.64], R0 ;  /* 0x0000000002007986 */ /* 0x000fe2000c101908 */
[----:B------:R-:W-:Y:S05]  /*1e40*/  EXIT ;  /* 0x000000000000794d */ /* 0x000fea0003800000 */
.L_x_3372:
[----:B------:R-:W-:Y:S01]  /*1e50*/  BAR.SYNC.DEFER_BLOCKING 0x0 ;  /* 0x0000000000007b1d */ /* 0x000fe20000010000 */
[----:B------:R-:W-:Y:S02]  /*1e60*/  ISETP.NE.AND P0, PT, R45, UR5, PT ;  /* 0x000000052d007c0c */ /* 0x000fe4000bf05270 */
[----:B------:R-:W-:Y:S02]  /*1e70*/  ISETP.NE.AND P4, PT, R43, UR5, PT ;  /* 0x000000052b007c0c */ /* 0x000fe4000bf85270 */
[----:B------:R-:W-:Y:S02]  /*1e80*/  ISETP.NE.AND P5, PT, R41, UR5, PT ;  /* 0x0000000529007c0c */ /* 0x000fe4000bfa5270 */
[----:B------:R-:W-:Y:S02]  /*1e90*/  ISETP.NE.AND P1, PT, R26, UR5, PT ;  /* 0x000000051a007c0c */ /* 0x000fe4000bf25270 */
[----:B------:R-:W-:Y:S02]  /*1ea0*/  ISETP.NE.AND P2, PT, R25, UR5, PT ;  /* 0x0000000519007c0c */ /* 0x000fe4000bf45270 */
[----:B------:R-:W-:-:S02]  /*1eb0*/  ISETP.NE.AND P3, PT, R24, UR5, PT ;  /* 0x0000000518007c0c */ /* 0x000fc4000bf65270 */
[----:B------:R-:W-:Y:S02]  /*1ec0*/  ISETP.NE.AND P6, PT, R9, UR5, PT ;  /* 0x0000000509007c0c */ /* 0x000fe4000bfc5270 */
[----:B------:R-:W-:Y:S02]  /*1ed0*/  @P0 LEA R48, R47, UR4, 0x2 ;  /* 0x000000042f300c11 */ /* 0x000fe4000f8e10ff */
[----:B------:R-:W-:Y:S02]  /*1ee0*/  @P4 LEA R44, R44, UR4, 0x2 ;  /* 0x000000042c2c4c11 */ /* 0x000fe4000f8e10ff */
[----:B------:R-:W-:Y:S02]  /*1ef0*/  @P5 LEA R42, R42, UR4, 0x2 ;  /* 0x000000042a2a5c11 */ /* 0x000fe4000f8e10ff */
[----:B------:R-:W-:Y:S02]  /*1f00*/  @P1 LEA R39, R39, UR4, 0x2 ;  /* 0x0000000427271c11 */ /* 0x000fe4000f8e10ff */
[----:B------:R-:W-:Y:S01]  /*1f10*/  @P2 LEA R40, R40, UR4, 0x2 ;  /* 0x0000000428282c11 */ /* 0x000fe2000f8e10ff */
[----:B------:R0:W-:Y:S01]  /*1f20*/  @P0 STS [R48], R45 ;  /* 0x0000002d30000388 */ /* 0x0001e20000000800 */
[----:B------:R-:W-:-:S02]  /*1f30*/  ISETP.NE.AND P0, PT, R8, UR5, PT ;  /* 0x0000000508007c0c */ /* 0x000fc4000bf05270 */
[----:B------:R-:W-:Y:S01]  /*1f40*/  @P6 LEA R28, R28, UR4, 0x2 ;  /* 0x000000041c1c6c11 */ /* 0x000fe2000f8e10ff */
[----:B------:R1:W-:Y:S01]  /*1f50*/  @P4 STS [R44], R43 ;  /* 0x0000002b2c004388 */ /* 0x0003e20000000800 */
[----:B------:R-:W-:-:S03]  /*1f60*/  ISETP.NE.AND P4, PT, R11, UR5, PT ;  /* 0x000000050b007c0c */ /* 0x000fc6000bf85270 */
[----:B------:R1:W-:Y:S01]  /*1f70*/  @P5 STS [R42], R41 ;  /* 0x000000292a005388 */ /* 0x0003e20000000800 */
[----:B------:R-:W-:Y:S02]  /*1f80*/  ISETP.NE.AND P5, PT, R10, UR5, PT ;  /* 0x000000050a007c0c */ /* 0x000fe4000bfa5270 */
[----:B0-----:R-:W-:Y:S01]  /*1f90*/  @P3 LEA R45, R38, UR4, 0x2 ;  /* 0x00000004262d3c11 */ /* 0x001fe2000f8e10ff */
[----:B------:R1:W-:Y:S01]  /*1fa0*/  @P1 STS [R39], R26 ;  /* 0x0000001a27001388 */ /* 0x0003e20000000800 */
[----:B------:R-:W-:Y:S02]  /*1fb0*/  ISETP.NE.AND P1, PT, R7, UR5, PT ;  /* 0x0000000507007c0c */ /* 0x000fe4000bf25270 */
[----:B------:R-:W-:Y:S01]  /*1fc0*/  @P0 LEA R29, R29, UR4, 0x2 ;  /* 0x000000041d1d0c11 */ /* 0x000fe2000f8e10ff */
[----:B------:R1:W-:Y:S01]  /*1fd0*/  @P2 STS [R40], R25 ;  /* 0x0000001928002388 */ /* 0x0003e20000000800 */
[----:B------:R-:W-:Y:S02]  /*1fe0*/  ISETP.NE.AND P2, PT, R6, UR5, PT ;  /* 0x0000000506007c0c */ /* 0x000fe4000bf45270 */
[----:B------:R-:W-:Y:S01]  /*1ff0*/  @P4 LEA R38, R27, UR4, 0x2 ;  /* 0x000000041b264c11 */ /* 0x000fe2000f8e10ff */
[----:B------:R1:W-:Y:S01]  /*2000*/  @P3 STS [R45], R24 ;  /* 0x000000182d003388 */ /* 0x0003e20000000800 */
[----:B------:R-:W-:-:S02]  /*2010*/  ISETP.NE.AND P3, PT, R5, UR5, PT ;  /* 0x0000000505007c0c */ /* 0x000fc4000bf65270 */
[----:B------:R-:W-:Y:S01]  /*2020*/  @P5 LEA R27, R36, UR4, 0x2 ;  /* 0x00000004241b5c11 */ /* 0x000fe2000f8e10ff */
        /* <DEDUP_REMOVED lines=13> */
[----:B------:R-:W-:Y:S02]  /*2100*/  ISETP.GE.U32.AND P1, PT, R46, R49, PT ;  /* 0x000000312e00720c */ /* 0x000fe40003f26070 */
[----:B------:R-:W-:Y:S01]  /*2110*/  @P5 LEA R35, R35, UR4, 0x2 ;  /* 0x0000000423235c11 */ /* 0x000fe2000f8e10ff */
[----:B------:R1:W-:Y:S02]  /*2120*/  @P2 STS [R31], R6 ;  /* 0x000000061f002388 */ /* 0x0003e40000000800 */
[----:B------:R-:W-:-:S02]  /*2130*/  @P6 LEA R34, R34, UR4, 0x2 ;  /* 0x0000000422226c11 */ /* 0x000fc4000f8e10ff */
[----:B------:R1:W-:Y:S02]  /*2140*/  @P3 STS [R32], R5 ;  /* 0x0000000520003388 */ /* 0x0003e40000000800 */
[----:B------:R-:W-:Y:S02]  /*2150*/  @P0 LEA R37, R37, UR4, 0x2 ;  /* 0x0000000425250c11 */ /* 0x000fe4000f8e10ff */
[----:B------:R1:W-:Y:S04]  /*2160*/  @P4 STS [R33], R4 ;  /* 0x0000000421004388 */ /* 0x0003e80000000800 */
[----:B------:R1:W-:Y:S04]  /*2170*/  @P6 STS [R34], R3 ;  /* 0x0000000322006388 */ /* 0x0003e80000000800 */
[----:B------:R1:W-:Y:S04]  /*2180*/  @P5 STS [R35], R2 ;  /* 0x0000000223005388 */ /* 0x0003e80000000800 */
[----:B------:R1:W-:Y:S01]  /*2190*/  @P0 STS [R37], R0 ;  /* 0x0000000025000388 */ /* 0x0003e20000000800 */
[----:B------:R-:W-:Y:S06]  /*21a0*/  BAR.SYNC.DEFER_BLOCKING 0x0 ;  /* 0x0000000000007b1d */ /* 0x000fec0000010000 */
[----:B------:R-:W-:Y:S05]  /*21b0*/  @P1 EXIT ;  /* 0x000000000000194d */ /* 0x000fea0003800000 */
[----:B------:R-:W-:Y:S01]  /*21c0*/  IADD3 R13, PT, PT, R15, R13, R14 ;  /* 0x0000000d0f0d7210 */ /* 0x000fe20007ffe00e */
[----:B------:R-:W0:Y:S01]  /*21d0*/  LDCU.64 UR10, c[0x0][0x390] ;  /* 0x00007200ff0a77ac */ /* 0x000e220008000a00 */
[----:B-1----:R-:W-:Y:S01]  /*21e0*/  LOP3.LUT R0, RZ, R46, RZ, 0x33, !PT ;  /* 0x0000002eff007212 */ /* 0x002fe200078e33ff */
[----:B------:R-:W-:Y:S01]  /*21f0*/  BSSY.RECONVERGENT B0, `(.L_x_3422) ;  /* 0x0000022000007945 */ /* 0x000fe20003800200 */
[----:B------:R-:W-:-:S04]  /*2200*/  IADD3 R13, PT, PT, R17, R13, R16 ;  /* 0x0000000d110d7210 */ /* 0x000fc80007ffe010 */
[----:B------:R-:W-:-:S04]  /*2210*/  IADD3 R13, PT, PT, R19, R13, R18 ;  /* 0x0000000d130d7210 */ /* 0x000fc80007ffe012 */
[----:B------:R-:W-:-:S04]  /*2220*/  IADD3 R13, PT, PT, R21, R13, R20 ;  /* 0x0000000d150d7210 */ /* 0x000fc80007ffe014 */
[----:B------:R-:W-:-:S04]  /*2230*/  IADD3 R13, PT, PT, R23, R13, R22 ;  /* 0x0000000d170d7210 */ /* 0x000fc80007ffe016 */
[----:B------:R-:W-:-:S05]  /*2240*/  IADD3 R13, PT, PT, R0, R13, R12 ;  /* 0x0000000d000d7210 */ /* 0x000fca0007ffe00c */
[----:B------:R-:W-:-:S05]  /*2250*/  IMAD.HI.U32 R0, R13, -0x55555555, RZ ;  /* 0xaaaaaaab0d007827 */ /* 0x000fca00078e00ff */
[----:B------:R-:W-:-:S04]  /*2260*/  SHF.R.U32.HI R0, RZ, 0x8, R0 ;  /* 0x00000008ff007819 */ /* 0x000fc80000011600 */
[----:B------:R-:W-:-:S04]  /*2270*/  LOP3.LUT R2, R0, 0x3, RZ, 0xc0, !PT ;  /* 0x0000000300027812 */ /* 0x000fc800078ec0ff */
[----:B------:R-:W-:-:S13]  /*2280*/  ISETP.NE.AND P0, PT, R2, 0x3, PT ;  /* 0x000000030200780c */ /* 0x000fda0003f05270 */
[----:B0-----:R-:W-:Y:S05]  /*2290*/  @!P0 BRA `(.L_x_3423) ;  /* 0x00000000005c8947 */ /* 0x001fea0003800000 */
[----:B------:R-:W-:Y:S01]  /*22a0*/  VIADD R0, R0, 0x1 ;  /* 0x0000000100007836 */ /* 0x000fe20000000000 */
[----:B------:R-:W-:Y:S01]  /*22b0*/  BSSY.RECONVERGENT B1, `(.L_x_3423) ;  /* 0x0000015000017945 */ /* 0x000fe20003800200 */
[----:B------:R-:W-:Y:S01]  /*22c0*/  ISETP.NE.AND P2, PT, RZ, UR6, PT ;  /* 0x00000006ff007c0c */ /* 0x000fe2000bf45270 */
[----:B------:R-:W-:Y:S01]  /*22d0*/  IMAD.MOV.U32 R9, RZ, RZ, RZ ;  /* 0x000000ffff097224 */ /* 0x000fe200078e00ff */
[----:B------:R-:W-:Y:S02]  /*22e0*/  LEA R6, R46, UR4, 0x2 ;  /* 0x000000042e067c11 */ /* 0x000fe4000f8e10ff */
[----:B------:R-:W-:-:S05]  /*22f0*/  LOP3.LUT R0, R0, 0x3, RZ, 0xc0, !PT ;  /* 0x0000000300007812 */ /* 0x000fca00078ec0ff */
[----:B------:R-:W-:-:S07]  /*2300*/  IMAD.MOV R0, RZ, RZ, -R0 ;  /* 0x000000ffff007224 */ /* 0x000fce00078e0a00 */
.L_x_3424:
[----:B0-----:R-:W0:Y:S01]  /*2310*/  @!P2 LDC.64 R4, c[0x0][0x3d8] ;  /* 0x0000f600ff04ab82 */ /* 0x001e220000000a00 */
[----:B------:R-:W-:Y:S01]  /*2320*/  CS2R R2, SRZ ;  /* 0x0000000000027805 */ /* 0x000fe2000001ff00 */
[----:B------:R1:W2:Y:S05]  /*2330*/  LDS R7, [R6] ;  /* 0x0000000006077984 */ /* 0x0002aa0000000800 */
[----:B0-----:R-:W3:Y:S01]  /*2340*/  @!P2 LDG.E.64 R2, desc[UR8][R4.64] ;  /* 0x000000080402a981 */ /* 0x001ee2000c1e1b00 */
[----:B------:R-:W-:Y:S02]  /*2350*/  VIADD R0, R0, 0x1 ;  /* 0x0000000100007836 */ /* 0x000fe40000000000 */
[----:B-1----:R-:W-:Y:S01]  /*2360*/  VIADD R6, R6, 0x600 ;  /* 0x0000060006067836 */ /* 0x002fe20000000000 */
[----:B---3--:R-:W-:-:S02]  /*2370*/  IADD3 R8, P0, PT, R46, R2, RZ ;  /* 0x000000022e087210 */ /* 0x008fc40007f1e0ff */
[----:B------:R-:W-:-:S03]  /*2380*/  IADD3 R46, P1, PT, R46, 0x180, RZ ;  /* 0x000001802e2e7810 */ /* 0x000fc60007f3e0ff */
[----:B------:R-:W-:Y:S01]  /*2390*/  IMAD.X R3, R9, 0x1, R3, P0 ;  /* 0x0000000109037824 */ /* 0x000fe200000e0603 */
[----:B------:R-:W-:Y:S01]  /*23a0*/  LEA R2, P0, R8, UR10, 0x2 ;  /* 0x0000000a08027c11 */ /* 0x000fe2000f8010ff */
[----:B------:R-:W-:-:S03]  /*23b0*/  IMAD.X R9, RZ, RZ, R9, P1 ;  /* 0x000000ffff097224 */ /* 0x000fc600008e0609 */
[----:B------:R-:W-:Y:S02]  /*23c0*/  LEA.HI.X R3, R8, UR11, R3, 0x2, P0 ;  /* 0x0000000b08037c11 */ /* 0x000fe400080f1403 */
[----:B------:R-:W-:-:S03]  /*23d0*/  ISETP.NE.AND P0, PT, R0, RZ, PT ;  /* 0x000000ff0000720c */ /* 0x000fc60003f05270 */
[----:B--2---:R0:W-:Y:S10]  /*23e0*/  STG.E desc[UR8][R2.64], R7 ;  /* 0x0000000702007986 */ /* 0x0041f4000c101908 */
[----:B------:R-:W-:Y:S05]  /*23f0*/  @P0 BRA `(.L_x_3424) ;  /* 0xfffffffc00c40947 */ /* 0x000fea000383ffff */
[----:B------:R-:W-:Y:S05]  /*2400*/  BSYNC.RECONVERGENT B1 ;  /* 0x0000000000017941 */ /* 0x000fea0003800200 */
.L_x_3423:
[----:B------:R-:W-:Y:S05]  /*2410*/  BSYNC.RECONVERGENT B0 ;  /* 0x0000000000007941 */ /* 0x000fea0003800200 */
.L_x_3422:
[----:B------:R-:W-:-:S13]  /*2420*/  ISETP.GE.U32.AND P0, PT, R13, 0x480, PT ;  /* 0x000004800d00780c */ /* 0x000fda0003f06070 */
[----:B------:R-:W-:Y:S05]  /*2430*/  @!P0 EXIT ;  /* 0x000000000000894d */ /* 0x000fea0003800000 */
[----:B------:R-:W1:Y:S01]  /*2440*/  S2UR UR5, SR_CgaCtaId ;  /* 0x00000000000579c3 */ /* 0x000e620000008800 */
[----:B------:R-:W-:Y:S01]  /*2450*/  UMOV UR4, 0x400 ;  /* 0x0000040000047882 */ /* 0x000fe20000000000 */
[----:B------:R-:W-:Y:S01]  /*2460*/  UISETP.NE.AND UP0, UPT, UR6, URZ, UPT ;  /* 0x000000ff0600728c */ /* 0x000fe2000bf05270 */
[----:B------:R-:W-:Y:S02]  /*2470*/  IMAD.MOV.U32 R19, RZ, RZ, RZ ;  /* 0x000000ffff137224 */ /* 0x000fe400078e00ff */
[----:B------:R-:W-:-:S03]  /*2480*/  IMAD.MOV.U32 R21, RZ, RZ, RZ ;  /* 0x000000ffff157224 */ /* 0x000fc600078e00ff */
[----:B0-----:R-:W0:Y:S01]  /*2490*/  LDC.64 R2, c[0x0][0x390] ;  /* 0x0000e400ff027b82 */ /* 0x001e220000000a00 */
[----:B------:R-:W-:Y:S01]  /*24a0*/  PLOP3.LUT P0, PT, PT, PT, UP0, 0x80, 0x8 ;  /* 0x000000000008781c */ /* 0x000fe20003f0f008 */
[----:B------:R-:W-:Y:S02]  /*24b0*/  UISETP.NE.AND UP0, UPT, UR6, URZ, UPT ;  /* 0x000000ff0600728c */ /* 0x000fe4000bf05270 */
[----:B-1----:R-:W-:-:S06]  /*24c0*/  ULEA UR4, UR5, UR4, 0x18 ;  /* 0x0000000405047291 */ /* 0x002fcc000f8ec0ff */
[C---:B------:R-:W-:Y:S01]  /*24d0*/  LEA R0, R46.reuse, UR4, 0x2 ;  /* 0x000000042e007c11 */ /* 0x040fe2000f8e10ff */
[----:B0-----:R-:W-:-:S04]  /*24e0*/  IMAD.WIDE.U32 R2, R46, 0x4, R2 ;  /* 0x000000042e027825 */ /* 0x001fc800078e0002 */
[----:B------:R-:W-:-:S07]  /*24f0*/  VIADD R0, R0, 0xc00 ;  /* 0x00000c0000007836 */ /* 0x000fce0000000000 */
.L_x_3425:
[----:B-1----:R-:W0:Y:S01]  /*2500*/  @!P0 LDC.64 R8, c[0x0][0x3d8] ;  /* 0x0000f600ff088b82 */ /* 0x002e220000000a00 */
[----:B------:R-:W-:Y:S01]  /*2510*/  CS2R R4, SRZ ;  /* 0x0000000000047805 */ /* 0x000fe2000001ff00 */
[----:B------:R-:W1:Y:S04]  /*2520*/  LDS R15, [R0+-0xc00] ;  /* 0xfff40000000f7984 */ /* 0x000e680000000800 */
[----:B------:R-:W2:Y:S04]  /*2530*/  LDS R17, [R0+-0x600] ;  /* 0xfffa000000117984 */ /* 0x000ea80000000800 */
[----:B0-----:R-:W3:Y:S01]  /*2540*/  @!P0 LDG.E.64 R4, desc[UR8][R8.64] ;  /* 0x0000000808048981 */ /* 0x001ee2000c1e1b00 */
[----:B------:R-:W-:-:S13]  /*2550*/  PLOP3.LUT P0, PT, PT, PT, UP0, 0x80, 0x8 ;  /* 0x000000000008781c */ /* 0x000fda0003f0f008 */
[----:B------:R-:W0:Y:S01]  /*2560*/  @!P0 LDC.64 R10, c[0x0][0x3d8] ;  /* 0x0000f600ff0a8b82 */ /* 0x000e220000000a00 */
[----:B---3--:R-:W-:-:S04]  /*2570*/  LEA R7, P1, R4, R19, 0x2 ;  /* 0x0000001304077211 */ /* 0x008fc800078210ff */
[----:B------:R-:W-:Y:S02]  /*2580*/  LEA.HI.X R5, R4, R21, R5, 0x2, P1 ;  /* 0x0000001504057211 */ /* 0x000fe400008f1405 */
[----:B------:R-:W-:-:S05]  /*2590*/  IADD3 R6, P1, PT, R2, R7, RZ ;  /* 0x0000000702067210 */ /* 0x000fca0007f3e0ff */
[----:B------:R-:W-:Y:S01]  /*25a0*/  IMAD.X R7, R3, 0x1, R5, P1 ;  /* 0x0000000103077824 */ /* 0x000fe200008e0605 */
[----:B------:R-:W-:-:S04]  /*25b0*/  CS2R R4, SRZ ;  /* 0x0000000000047805 */ /* 0x000fc8000001ff00 */
[----:B-1----:R1:W-:Y:S04]  /*25c0*/  STG.E desc[UR8][R6.64], R15 ;  /* 0x0000000f06007986 */ /* 0x0023e8000c101908 */
[----:B0-----:R-:W3:Y:S01]  /*25d0*/  @!P0 LDG.E.64 R4, desc[UR8][R10.64] ;  /* 0x000000080a048981 */ /* 0x001ee2000c1e1b00 */
[----:B------:R-:W0:Y:S03]  /*25e0*/  @!P0 LDC.64 R12, c[0x0][0x3d8] ;  /* 0x0000f600ff0c8b82 */ /* 0x000e260000000a00 */
[----:B------:R-:W4:Y:S01]  /*25f0*/  LDS R15, [R0] ;  /* 0x00000000000f7984 */ /* 0x000f220000000800 */
[----:B---3--:R-:W-:-:S04]  /*2600*/  LEA R9, P1, R4, R19, 0x2 ;  /* 0x0000001304097211 */ /* 0x008fc800078210ff */
[----:B------:R-:W-:Y:S02]  /*2610*/  LEA.HI.X R5, R4, R21, R5, 0x2, P1 ;  /* 0x0000001504057211 */ /* 0x000fe400008f1405 */
[----:B------:R-:W-:-:S05]  /*2620*/  IADD3 R8, P1, PT, R2, R9, RZ ;  /* 0x0000000902087210 */ /* 0x000fca0007f3e0ff */
[----:B------:R-:W-:Y:S01]  /*2630*/  IMAD.X R9, R3, 0x1, R5, P1 ;  /* 0x0000000103097824 */ /* 0x000fe200008e0605 */
[----:B------:R-:W-:-:S04]  /*2640*/  CS2R R4, SRZ ;  /* 0x0000000000047805 */ /* 0x000fc8000001ff00 */
[----:B--2---:R-:W-:Y:S04]  /*2650*/  STG.E desc[UR8][R8.64+0x600], R17 ;  /* 0x0006001108007986 */ /* 0x004fe8000c101908 */
[----:B0-----:R-:W1:Y:S01]  /*2660*/  @!P0 LDG.E.64 R4, desc[UR8][R12.64] ;  /* 0x000000080c048981 */ /* 0x001e62000c1e1b00 */
[----:B------:R-:W0:Y:S03]  /*2670*/  @!P0 LDC.64 R10, c[0x0][0x3d8] ;  /* 0x0000f600ff0a8b82 */ /* 0x000e260000000a00 */
[----:B------:R2:W3:Y:S01]  /*2680*/  LDS R9, [R0+0x600] ;  /* 0x0006000000097984 */ /* 0x0004e20000000800 */
[----:B-1----:R-:W-:-:S04]  /*2690*/  LEA R7, P1, R4, R19, 0x2 ;  /* 0x0000001304077211 */ /* 0x002fc800078210ff */
[----:B------:R-:W-:Y:S02]  /*26a0*/  LEA.HI.X R5, R4, R21, R5, 0x2, P1 ;  /* 0x0000001504057211 */ /* 0x000fe400008f1405 */
[----:B------:R-:W-:-:S05]  /*26b0*/  IADD3 R6, P1, PT, R2, R7, RZ ;  /* 0x0000000702067210 */ /* 0x000fca0007f3e0ff */
[----:B------:R-:W-:Y:S01]  /*26c0*/  IMAD.X R7, R3, 0x1, R5, P1 ;  /* 0x0000000103077824 */ /* 0x000fe200008e0605 */
[----:B------:R-:W-:-:S04]  /*26d0*/  CS2R R4, SRZ ;  /* 0x0000000000047805 */ /* 0x000fc8000001ff00 */
[----:B----4-:R1:W-:Y:S04]  /*26e0*/  STG.E desc[UR8][R6.64+0xc00], R15 ;  /* 0x000c000f06007986 */ /* 0x0103e8000c101908 */
[----:B0-----:R-:W4:Y:S01]  /*26f0*/  @!P0 LDG.E.64 R4, desc[UR8][R10.64] ;  /* 0x000000080a048981 */ /* 0x001f22000c1e1b00 */
[----:B------:R-:W-:Y:S02]  /*2700*/  VIADD R46, R46, 0x600 ;  /* 0x000006002e2e7836 */ /* 0x000fe40000000000 */
[----:B--2---:R-:W-:Y:S01]  /*2710*/  VIADD R0, R0, 0x1800 ;  /* 0x0000180000007836 */ /* 0x004fe20000000000 */
[----:B----4-:R-:W-:Y:S02]  /*2720*/  LEA R13, P1, R4, R19, 0x2 ;  /* 0x00000013040d7211 */ /* 0x010fe400078210ff */
[----:B------:R-:W-:-:S02]  /*2730*/  IADD3 R19, P2, PT, R19, 0x1800, RZ ;  /* 0x0000180013137810 */ /* 0x000fc40007f5e0ff */
[----:B------:R-:W-:Y:S02]  /*2740*/  LEA.HI.X R5, R4, R21, R5, 0x2, P1 ;  /* 0x0000001504057211 */ /* 0x000fe400008f1405 */
[----:B------:R-:W-:Y:S01]  /*2750*/  IADD3 R4, P1, PT, R2, R13, RZ ;  /* 0x0000000d02047210 */ /* 0x000fe20007f3e0ff */
[----:B------:R-:W-:-:S04]  /*2760*/  IMAD.X R21, RZ, RZ, R21, P2 ;  /* 0x000000ffff157224 */ /* 0x000fc800010e0615 */
[----:B------:R-:W-:Y:S01]  /*2770*/  IMAD.X R5, R3, 0x1, R5, P1 ;  /* 0x0000000103057824 */ /* 0x000fe200008e0605 */
[----:B------:R-:W-:-:S04]  /*2780*/  ISETP.GE.AND P1, PT, R46, R49, PT ;  /* 0x000000312e00720c */ /* 0x000fc80003f26270 */
[----:B---3--:R1:W-:Y:S09]  /*2790*/  STG.E desc[UR8][R4.64+0x1200], R9 ;  /* 0x0012000904007986 */ /* 0x0083f2000c101908 */
[----:B------:R-:W-:Y:S05]  /*27a0*/  @!P1 BRA `(.L_x_3425) ;  /* 0xfffffffc00549947 */ /* 0x000fea000383ffff */
[----:B------:R-:W-:Y:S05]  /*27b0*/  EXIT ;  /* 0x000000000000794d */ /* 0x000fea0003800000 */
.L_x_3369:
        /* <DEDUP_REMOVED lines=10> */
[--C-:B------:R-:W-:Y:S02]  /*2860*/  IADD3 R4, P0, P1, R3, UR4, R2.reuse ;  /* 0x0000000403047c10 */ /* 0x100fe4000f91e002 */
[----:B------:R-:W-:-:S04]  /*2870*/  SHF.R.S32.HI R2, RZ, 0x1f, R2 ;  /* 0x0000001fff027819 */ /* 0x000fc80000011402 */
[----:B------:R-:W-:Y:S02]  /*2880*/  IADD3.X R3, PT, PT, RZ, UR5, R2, P0, P1 ;  /* 0x00000005ff037c10 */ /* 0x000fe400087e2402 */
        /* <DEDUP_REMOVED lines=35> */
[----:B------:R1:W-:Y:S04]  /*2ac0*/  STS [R21+0x380], R11 ;  /* 0x0003800b15007388 */ /* 0x0003e80000000800 */
[----:B------:R-:W-:Y:S04]  /*2ad0*/  STS [R21+0x400], R12 ;  /* 0x0004000c15007388 */ /* 0x000fe80000000800 */
[----:B------:R-:W-:Y:S01]  /*2ae0*/  STS [R21+0x480], R13 ;  /* 0x0004800d15007388 */ /* 0x000fe20000000800 */
[----:B-1----:R-:W-:-:S03]  /*2af0*/  IMAD.MOV.U32 R11, RZ, RZ, 0x2 ;  /* 0x00000002ff0b7424 */ /* 0x002fc600078e00ff */
        /* <DEDUP_REMOVED lines=16> */
[----:B------:R-:W-:Y:S04]  /*2c00*/  LDS R24, [R22+0x28] ;  /* 0x0000280016187984 */ /* 0x000fe80000000800 */
[----:B------:R-:W-:Y:S01]  /*2c10*/  LDS R25, [R22+0x2c] ;  /* 0x00002c0016197984 */ /* 0x000fe20000000800 */
[----:B0-----:R-:W-:-:S03]  /*2c20*/  ISETP.NE.AND P0, PT, R2, UR5, PT ;  /* 0x0000000502007c0c */ /* 0x001fc6000bf05270 */
[----:B------:R-:W-:Y:S01]  /*2c30*/  LDS R26, [R22+0x30] ;  /* 0x00003000161a7984 */ /* 0x000fe20000000800 */
[----:B-1----:R-:W-:-:S03]  /*2c40*/  ISETP.NE.AND P1, PT, R3, UR5, PT ;  /* 0x0000000503007c0c */ /* 0x002fc6000bf25270 */
[----:B------:R-:W-:Y:S01]  /*2c50*/  LDS R27, [R22+0x34] ;  /* 0x00003400161b7984 */ /* 0x000fe20000000800 */
[----:B------:R-:W-:Y:S02]  /*2c60*/  SEL R10, RZ, 0x1, !P0 ;  /* 0x00000001ff0a7807 */ /* 0x000fe40004000000 */
[----:B--2---:R-:W-:Y:S01]  /*2c70*/  ISETP.NE.AND P2, PT, R4, UR5, PT ;  /* 0x0000000504007c0c */ /* 0x004fe2000bf45270 */
[----:B------:R-:W-:Y:S02]  /*2c80*/  LDS R28, [R22+0x38] ;  /* 0x00003800161c7984 */ /* 0x000fe40000000800 */
[----:B------:R-:W-:Y:S01]  /*2c90*/  @!P0 IMAD.MOV R11, RZ, RZ, 0x1 ;  /* 0x00000001ff0b8424 */ /* 0x000fe200078e02ff */
[----:B---3--:R-:W-:Y:S01]  /*2ca0*/  ISETP.NE.AND P0, PT, R5, UR5, PT ;  /* 0x0000000505007c0c */ /* 0x008fe2000bf05270 */
[----:B------:R-:W-:Y:S02]  /*2cb0*/  LDS R30, [R22+0x3c] ;  /* 0x00003c00161e7984 */ /* 0x000fe40000000800 */
[----:B------:R-:W-:Y:S01]  /*2cc0*/  @!P1 IMAD.MOV R11, RZ, RZ, R10 ;  /* 0x000000ffff0b9224 */ /* 0x000fe200078e020a */
[----:B----4-:R-:W-:Y:S01]  /*2cd0*/  ISETP.NE.AND P1, PT, R6, UR5, PT ;  /* 0x0000000506007c0c */ /* 0x010fe2000bf25270 */
[----:B------:R-:W0:Y:S02]  /*2ce0*/  LDS R10, [R22+0x20] ;  /* 0x00002000160a7984 */ /* 0x000e240000000800 */
[----:B------:R-:W-:-:S02]  /*2cf0*/  VIADD R12, R11, 0x1 ;  /* 0x000000010b0c7836 */ /* 0x000fc40000000000 */
[----:B------:R-:W-:Y:S01]  /*2d00*/  @!P2 IMAD.MOV R12, RZ, RZ, R11 ;  /* 0x000000ffff0ca224 */ /* 0x000fe200078e020b */
[----:B------:R-:W-:Y:S01]  /*2d10*/  LDS R32, [R22+0x40] ;  /* 0x0000400016207984 */ /* 0x000fe20000000800 */
[----:B------:R-:W-:Y:S02]  /*2d20*/  ISETP.NE.AND P2, PT, R49, RZ, PT ;  /* 0x000000ff3100720c */ /* 0x000fe40003f45270 */
[----:B------:R-:W-:Y:S01]  /*2d30*/  VIADD R44, R12, 0x1 ;  /* 0x000000010c2c7836 */ /* 0x000fe20000000000 */
[----:B------:R-:W1:Y:S01]  /*2d40*/  LDS R11, [R22+0x24] ;  /* 0x00002400160b7984 */ /* 0x000e620000000800 */
[----:B------:R-:W-:Y:S01]  /*2d50*/  @!P0 IMAD.MOV R44, RZ, RZ, R12 ;  /* 0x000000ffff2c8224 */ /* 0x000fe200078e020c */
[----:B------:R-:W-:Y:S01]  /*2d60*/  BAR.SYNC.DEFER_BLOCKING 0x0 ;  /* 0x0000000000007b1d */ /* 0x000fe20000010000 */
[----:B-----5:R-:W-:Y:S02]  /*2d70*/  ISETP.NE.AND P0, PT, R7, UR5, PT ;  /* 0x0000000507007c0c */ /* 0x020fe4000bf05270 */
[----:B------:R-:W-:-:S02]  /*2d80*/  VIADD R42, R44, 0x1 ;  /* 0x000000012c2a7836 */ /* 0x000fc40000000000 */
[----:B------:R-:W-:Y:S01]  /*2d90*/  @!P1 IMAD.MOV R42, RZ, RZ, R44 ;  /* 0x000000ffff2a9224 */ /* 0x000fe200078e022c */
[----:B------:R-:W-:-:S03]  /*2da0*/  ISETP.NE.AND P1, PT, R8, UR5, PT ;  /* 0x0000000508007c0c */ /* 0x000fc6000bf25270 */
[----:B------:R-:W-:-:S05]  /*2db0*/  VIADD R39, R42, 0x1 ;  /* 0x000000012a277836 */ /* 0x000fca0000000000 */
[----:B------:R-:W-:Y:S01]  /*2dc0*/  @!P0 IMAD.MOV R39, RZ, RZ, R42 ;  /* 0x000000ffff278224 */ /* 0x000fe200078e022a */
[----:B------:R-:W-:-:S03]  /*2dd0*/  ISETP.NE.AND P0, PT, R9, UR5, PT ;  /* 0x0000000509007c0c */ /* 0x000fc6000bf05270 */
[----:B------:R-:W-:Y:S02]  /*2de0*/  VIADD R38, R39, 0x1 ;  /* 0x0000000127267836 */ /* 0x000fe40000000000 */
[----:B------:R-:W-:-:S04]  /*2df0*/  @!P1 IMAD.MOV R38, RZ, RZ, R39 ;  /* 0x000000ffff269224 */ /* 0x000fc800078e0227 */
[----:B------:R-:W-:Y:S01]  /*2e00*/  VIADD R37, R38, 0x1 ;  /* 0x0000000126257836 */ /* 0x000fe20000000000 */
[----:B0-----:R-:W-:-:S03]  /*2e10*/  ISETP.NE.AND P1, PT, R10, UR5, PT ;  /* 0x000000050a007c0c */ /* 0x001fc6000bf25270 */
[----:B------:R-:W-:-:S04]  /*2e20*/  @!P0 IMAD.MOV R37, RZ, RZ, R38 ;  /* 0x000000ffff258224 */ /* 0x000fc800078e0226 */
[----:B------:R-:W-:Y:S01]  /*2e30*/  VIADD R29, R37, 0x1 ;  /* 0x00000001251d7836 */ /* 0x000fe20000000000 */
[----:B-1----:R-:W-:-:S05]  /*2e40*/  ISETP.NE.AND P0, PT, R11, UR5, PT ;  /* 0x000000050b007c0c */ /* 0x002fca000bf05270 */
[----:B------:R-:W-:Y:S01]  /*2e50*/  @!P1 IMAD.MOV R29, RZ, RZ, R37 ;  /* 0x000000ffff1d9224 */ /* 0x000fe200078e0225 */
[----:B------:R-:W-:-:S03]  /*2e60*/  ISETP.NE.AND P1, PT, R24, UR5, PT ;  /* 0x0000000518007c0c */ /* 0x000fc6000bf25270 */
[----:B------:R-:W-:-:S04]  /*2e70*/  VIADD R31, R29, 0x1 ;  /* 0x000000011d1f7836 */ /* 0x000fc80000000000 */
[----:B------:R-:W-:Y:S01]  /*2e80*/  @!P0 IMAD.MOV R31, RZ, RZ, R29 ;  /* 0x000000ffff1f8224 */ /* 0x000fe200078e021d */
[----:B------:R-:W-:-:S03]  /*2e90*/  ISETP.NE.AND P0, PT, R25, UR5, PT ;  /* 0x0000000519007c0c */ /* 0x000fc6000bf05270 */
[----:B------:R-:W-:Y:S02]  /*2ea0*/  VIADD R12, R31, 0x1 ;  /* 0x000000011f0c7836 */ /* 0x000fe40000000000 */
        /* <DEDUP_REMOVED lines=31> */
[----:B------:R0:W-:Y:S01]  /*30a0*/  @!P1 STS [R43], R48 ;  /* 0x000000302b009388 */ /* 0x0001e20000000800 */
[----:B------:R-:W-:Y:S01]  /*30b0*/  BAR.SYNC.DEFER_BLOCKING 0x0 ;  /* 0x0000000000007b1d */ /* 0x000fe20000010000 */
[----:B------:R-:W-:Y:S01]  /*30c0*/  ISETP.NE.AND P1, PT, R46, 0x9, PT ;  /* 0x000000092e00780c */ /* 0x000fe20003f25270 */
[----:B0-----:R-:W-:-:S04]  /*30d0*/  IMAD.IADD R48, R48, 0x1, -R41 ;  /* 0x0000000130307824 */ /* 0x001fc800078e0a29 */
[----:B------:R-:W0:Y:S04]  /*30e0*/  LDS.128 R12, [UR4] ;  /* 0x00000004ff0c7984 */ /* 0x000e280008000c00 */
[----:B------:R-:W1:Y:S04]  /*30f0*/  LDS.128 R16, [UR4+0x10] ;  /* 0x00001004ff107984 */ /* 0x000e680008000c00 */
[----:B------:R-:W2:Y:S01]  /*3100*/  LDS.128 R20, [UR4+0x20] ;  /* 0x00002004ff147984 */ /* 0x000ea20008000c00 */
[----:B0-----:R-:W-:-:S04]  /*3110*/  IMAD.IADD R13, R12, 0x1, R13 ;  /* 0x000000010c0d7824 */ /* 0x001fc800078e020d */
[----:B------:R-:W-:Y:S01]  /*3120*/  IMAD.IADD R14, R14, 0x1, R13 ;  /* 0x000000010e0e7824 */ /* 0x000fe200078e020d */
[----:B------:R-:W-:Y:S02]  /*3130*/  SEL R12, R13, R12, !P0 ;  /* 0x0000000c0d0c7207 */ /* 0x000fe40004000000 */
[----:B------:R-:W-:Y:S01]  /*3140*/  ISETP.NE.AND P0, PT, R46, 0x3, PT ;  /* 0x000000032e00780c */ /* 0x000fe20003f05270 */
[----:B------:R-:W-:Y:S01]  /*3150*/  IMAD.IADD R15, R15, 0x1, R14 ;  /* 0x000000010f0f7824 */ /* 0x000fe200078e020e */
[----:B------:R-:W-:Y:S02]  /*3160*/  SEL R13, R48, RZ, P2 ;  /* 0x000000ff300d7207 */ /* 0x000fe40001000000 */
[----:B------:R-:W-:Y:S01]  /*3170*/  SEL R12, R14, R12, !P0 ;  /* 0x0000000c0e0c7207 */ /* 0x000fe20004000000 */
[----:B-1----:R-:W-:Y:S01]  /*3180*/  IMAD.IADD R16, R15, 0x1, R16 ;  /* 0x000000010f107824 */ /* 0x002fe200078e0210 */
[----:B------:R-:W-:-:S03]  /*3190*/  ISETP.NE.AND P0, PT, R46, 0x4, PT ;  /* 0x000000042e00780c */ /* 0x000fc60003f05270 */
[----:B------:R-:W-:Y:S01]  /*31a0*/  IMAD.IADD R17, R17, 0x1, R16 ;  /* 0x0000000111117824 */ /* 0x000fe200078e0210 */
[----:B------:R-:W-:Y:S02]  /*31b0*/  SEL R12, R15, R12, !P0 ;  /* 0x0000000c0f0c7207 */ /* 0x000fe40004000000 */
[----:B------:R-:W-:Y:S01]  /*31c0*/  ISETP.NE.AND P0, PT, R46, 0x5, PT ;  /* 0x000000052e00780c */ /* 0x000fe20003f05270 */
[----:B------:R-:W-:-:S03]  /*31d0*/  IMAD.IADD R18, R18, 0x1, R17 ;  /* 0x0000000112127824 */ /* 0x000fc600078e0211 */
[----:B------:R-:W-:Y:S01]  /*31e0*/  SEL R12, R16, R12, !P0 ;  /* 0x0000000c100c7207 */ /* 0x000fe20004000000 */
[----:B------:R-:W-:Y:S01]  /*31f0*/  IMAD.IADD R19, R19, 0x1, R18 ;  /* 0x0000000113137824 */ /* 0x000fe200078e0212 */
[----:B------:R-:W-:-:S03]  /*3200*/  ISETP.NE.AND P0, PT, R46, 0x6, PT ;  /* 0x000000062e00780c */ /* 0x000fc60003f05270 */
[----:B--2---:R-:W-:Y:S01]  /*3210*/  IMAD.IADD R20, R19, 0x1, R20 ;  /* 0x0000000113147824 */ /* 0x004fe200078e0214 */
[----:B------:R-:W-:Y:S02]  /*3220*/  SEL R12, R17, R12, !P0 ;  /* 0x0000000c110c7207 */ /* 0x000fe40004000000 */
[----:B------:R-:W-:Y:S01]  /*3230*/  ISETP.NE.AND P0, PT, R46, 0x7, PT ;  /* 0x000000072e00780c */ /* 0x000fe20003f05270 */
[----:B------:R-:W-:-:S03]  /*3240*/  IMAD.IADD R21, R21, 0x1, R20 ;  /* 0x0000000115157824 */ /* 0x000fc600078e0214 */
[----:B------:R-:W-:Y:S01]  /*3250*/  SEL R12, R18, R12, !P0 ;  /* 0x0000000c120c7207 */ /* 0x000fe20004000000 */
[----:B------:R-:W-:Y:S01]  /*3260*/  IMAD.IADD R22, R22, 0x1, R21 ;  /* 0x0000000116167824 */ /* 0x000fe200078e0215 */
[----:B------:R-:W-:-:S03]  /*3270*/  ISETP.NE.AND P0, PT, R46, 0x8, PT ;  /* 0x000000082e00780c */ /* 0x000fc60003f05270 */
[----:B------:R-:W-:Y:S01]  /*3280*/  IMAD.IADD R23, R23, 0x1, R22 ;  /* 0x0000000117177824 */ /* 0x000fe200078e0216 */
[----:B------:R-:W-:Y:S02]  /*3290*/  SEL R12, R19, R12, !P0 ;  /* 0x0000000c130c7207 */ /* 0x000fe40004000000 */
[----:B------:R-:W-:Y:S02]  /*32a0*/  ISETP.NE.AND P0, PT, R46, 0xa, PT ;  /* 0x0000000a2e00780c */ /* 0x000fe40003f05270 */
[----:B------:R-:W-:Y:S02]  /*32b0*/  SEL R12, R20, R12, !P1 ;  /* 0x0000000c140c7207 */ /* 0x000fe40004800000 */
[----:B------:R-:W-:Y:S02]  /*32c0*/  ISETP.NE.AND P1, PT, R46, 0xb, PT ;  /* 0x0000000b2e00780c */ /* 0x000fe40003f25270 */
[----:B------:R-:W-:Y:S02]  /*32d0*/  SEL R12, R21, R12, !P0 ;  /* 0x0000000c150c7207 */ /* 0x000fe40004000000 */
[----:B------:R-:W-:-:S02]  /*32e0*/  ISETP.GE.U32.AND P0, PT, R0, 0x20, PT ;  /* 0x000000200000780c */ /* 0x000fc40003f06070 */
[----:B------:R-:W-:Y:S02]  /*32f0*/  SEL R12, R22, R12, !P1 ;  /* 0x0000000c160c7207 */ /* 0x000fe40004800000 */
[----:B------:R-:W-:-:S03]  /*3300*/  ISETP.GT.U32.AND P1, PT, R0, 0x1f, PT ;  /* 0x0000001f0000780c */ /* 0x000fc60003f24070 */
[----:B------:R-:W-:-:S05]  /*3310*/  IMAD.IADD R15, R12, 0x1, R13 ;  /* 0x000000010c0f7824 */ /* 0x000fca00078e020d */
[----:B------:R-:W-:-:S05]  /*3320*/  SEL R48, R48, R15, !P0 ;  /* 0x0000000f30307207 */ /* 0x000fca0004000000 */
[----:B------:R-:W-:Y:S05]  /*3330*/  @P1 BRA `(.L_x_3426) ;  /* 0x0000000800401947 */ /* 0x000fea0003800000 */
[----:B------:R-:W0:Y:S01]  /*3340*/  LDC.64 R12, c[0x0][0x3a0] ;  /* 0x0000e800ff0c7b82 */ /* 0x000e220000000a00 */
[----:B------:R-:W-:Y:S02]  /*3350*/  ISETP.NE.AND P0, PT, R0, RZ, PT ;  /* 0x000000ff0000720c */ /* 0x000fe40003f05270 */
[----:B------:R-:W-:-:S05]  /*3360*/  LOP3.LUT R17, RZ, R0, RZ, 0x33, !PT ;  /* 0x00000000ff117212 */ /* 0x000fca00078e33ff */
[----:B------:R-:W1:Y:S01]  /*3370*/  LDC R16, c[0x0][0x370] ;  /* 0x0000dc00ff107b82 */ /* 0x000e620000000800 */
[----:B------:R-:W-:-:S05]  /*3380*/  IMAD.IADD R17, R40, 0x1, R17 ;  /* 0x0000000128117824 */ /* 0x000fca00078e0211 */
[----:B------:R-:W-:Y:S01]  /*3390*/  @!P0 IMAD.MOV.U32 R22, RZ, RZ, 0x64 ;  /* 0x00000064ff168424 */ /* 0x000fe200078e00ff */
[----:B------:R2:W-:Y:S01]  /*33a0*/  @!P0 STS [UR4+0x4c], R23 ;  /* 0x00004c17ff008988 */ /* 0x0005e20008000804 */
[----:B0-----:R-:W-:-:S05]  /*33b0*/  IMAD.WIDE R46, R40, 0x8, R12 ;  /* 0x00000008282e7825 */ /* 0x001fca00078e020c */
[----:B------:R2:W-:Y:S01]  /*33c0*/  @!P0 ST.E.64.STRONG.GPU desc[UR8][R46.64+0x100], R22 ;  /* 0x000100162e008985 */ /* 0x0005e2000c10fb08 */
[----:B-1----:R-:W-:-:S13]  /*33d0*/  ISETP.GT.U32.AND P0, PT, R16, 0x1f3, PT ;  /* 0x000001f31000780c */ /* 0x002fda0003f04070 */
[----:B--2---:R-:W-:Y:S05]  /*33e0*/  @P0 BRA `(.L_x_3427) ;  /* 0x0000000000080947 */ /* 0x004fea0003800000 */
[----:B------:R0:W-:Y:S06]  /*33f0*/  MEMBAR.SC.CTA ;  /* 0x0000000000007992 */ /* 0x0001ec0000000000 */
[----:B0-----:R-:W-:Y:S05]  /*3400*/  BRA `(.L_x_3428) ;  /* 0x0000000000087947 */ /* 0x001fea0003800000 */
.L_x_3427:
[----:B------:R-:W-:Y:S05]  /*3410*/  NANOSLEEP 0x47e ;  /* 0x0000047e0000795d */ /* 0x000fea0003800000 */
[----:B------:R-:W-:Y:S01]  /*3420*/  NOP ;  /* 0x0000000000007918 */ /* 0x000fe20000000000 */
.L_x_3428:
[----:B------:R-:W-:-:S05]  /*3430*/  IMAD.WIDE R12, R17, 0x8, R12 ;  /* 0x00000008110c7825 */ /* 0x000fca00078e020c */
[----:B------:R-:W2:Y:S01]  /*3440*/  LD.E.64.STRONG.GPU R14, desc[UR8][R12.64+0x100] ;  /* 0x000100080c0e7980 */ /* 0x000ea2000c10fb00 */
[----:B------:R-:W-:Y:S01]  /*3450*/  UMOV UR5, 0xffffffff ;  /* 0xffffffff00057882 */ /* 0x000fe20000000000 */
[----:B--2---:R-:W-:Y:S02]  /*3460*/  ISETP.NE.AND P6, PT, R14, 0x63, PT ;  /* 0x000000630e00780c */ /* 0x004fe40003fc5270 */
[----:B------:R-:W-:Y:S11]  /*3470*/  BRA.DIV UR5, `(.L_x_3429) ;  /* 0x0000008e05187947 */ /* 0x000ff6000b800000 */
[----:B------:R-:W-:-:S13]  /*3480*/  VOTE.ANY P6, !P6 ;  /* 0x0000000000ff7806 */ /* 0x000fda00070c0100 */
.L_x_3636:
[----:B------:R-:W-:Y:S05]  /*3490*/  @!P6 BRA `(.L_x_3430) ;  /* 0x000000000030e947 */ /* 0x000fea0003800000 */
.L_x_3434:
[----:B------:R-:W-:Y:S05]  /*34a0*/  YIELD ;  /* 0x0000000000007946 */ /* 0x000fea0003800000 */
[----:B------:R-:W-:Y:S05]  /*34b0*/  @P0 BRA `(.L_x_3431) ;  /* 0x0000000000080947 */ /* 0x000fea0003800000 */
[----:B------:R0:W-:Y:S06]  /*34c0*/  MEMBAR.SC.CTA ;  /* 0x0000000000007992 */ /* 0x0001ec0000000000 */
[----:B0-----:R-:W-:Y:S05]  /*34d0*/  BRA `(.L_x_3432) ;  /* 0x0000000000087947 */ /* 0x001fea0003800000 */
.L_x_3431:
[----:B------:R-:W-:Y:S05]  /*34e0*/  NANOSLEEP 0x4c ;  /* 0x0000004c0000795d */ /* 0x000fea0003800000 */
[----:B------:R-:W-:Y:S01]  /*34f0*/  NOP ;  /* 0x0000000000007918 */ /* 0x000fe20000000000 */
.L_x_3432:
[----:B------:R-:W2:Y:S01]  /*3500*/  LD.E.64.STRONG.GPU R14, desc[UR8][R12.64+0x100] ;  /* 0x000100080c0e7980 */ /* 0x000ea2000c10fb00 */
[----:B------:R-:W-:Y:S01]  /*3510*/  UMOV UR5, 0xffffffff ;  /* 0xffffffff00057882 */ /* 0x000fe20000000000 */
[----:B--2---:R-:W-:Y:S02]  /*3520*/  ISETP.NE.AND P6, PT, R14, 0x63, PT ;  /* 0x000000630e00780c */ /* 0x004fe40003fc5270 */
[----:B------:R-:W-:Y:S11]  /*3530*/  BRA.DIV UR5, `(.L_x_3433) ;  /* 0x0000008e05087947 */ /* 0x000ff6000b800000 */
[----:B------:R-:W-:-:S13]  /*3540*/  VOTE.ANY P6, !P6 ;  /* 0x0000000000ff7806 */ /* 0x000fda00070c0100 */
.L_x_3639:
[----:B------:R-:W-:Y:S05]  /*3550*/  @P6 BRA `(.L_x_3434) ;  /* 0xfffffffc00d06947 */ /* 0x000fea000383ffff */
.L_x_3430:
[----:B------:R-:W-:Y:S01]  /*3560*/  UMOV UR5, 0xffffffff ;  /* 0xffffffff00057882 */ /* 0x000fe20000000000 */
[----:B------:R-:W-:Y:S02]  /*3570*/  ISETP.NE.AND P5, PT, R14, 0x65, PT ;  /* 0x000000650e00780c */ /* 0x000fe40003fa5270 */
[----:B------:R-:W-:Y:S11]  /*3580*/  BRA.DIV UR5, `(.L_x_3435) ;  /* 0x0000008e05147947 */ /* 0x000ff6000b800000 */
[----:B------:R-:W0:Y:S01]  /*3590*/  S2R R50, SR_GEMASK ;  /* 0x0000000000327919 */ /* 0x000e220000003c00 */
        /* <DEDUP_REMOVED lines=11> */
[----:B------:R-:W-:Y:S02]  /*3650*/  IMAD.IADD R20, R12, 0x1, R15 ;  /* 0x000000010c147824 */ /* 0x000fe400078e020f */
[----:B------:R-:W0:Y:S03]  /*3660*/  LDC.64 R12, c[0x0][0x3a0] ;  /* 0x0000e800ff0c7b82 */ /* 0x000e260000000a00 */
[----:B------:R-:W1:Y:S02]  /*3670*/  SHFL.DOWN PT, R19, R20, 0x2, R51 ;  /* 0x0840000014137989 */ /* 0x000e6400000e0033 */
[----:B-1----:R-:W-:Y:S02]  /*3680*/  SEL R19, R19, RZ, !P0 ;  /* 0x000000ff13137207 */ /* 0x002fe40004000000 */
[----:B------:R-:W-:-:S03]  /*3690*/  ISETP.GT.AND P0, PT, R21, R51, PT ;  /* 0x000000331500720c */ /* 0x000fc60003f04270 */
[----:B------:R-:W-:Y:S02]  /*36a0*/  IMAD.IADD R40, R20, 0x1, R19 ;  /* 0x0000000114287824 */ /* 0x000fe400078e0213 */
[----:B------:R-:W-:-:S03]  /*36b0*/  VIADD R20, R49, 0x8 ;  /* 0x0000000831147836 */ /* 0x000fc60000000000 */
[----:B------:R-:W1:Y:S02]  /*36c0*/  SHFL.DOWN PT, R19, R40, 0x4, R51 ;  /* 0x0880000028137989 */ /* 0x000e6400000e0033 */
[----:B-1----:R-:W-:Y:S02]  /*36d0*/  SEL R19, R19, RZ, !P0 ;  /* 0x000000ff13137207 */ /* 0x002fe40004000000 */
[----:B------:R-:W-:-:S03]  /*36e0*/  ISETP.GT.AND P0, PT, R20, R51, PT ;  /* 0x000000331400720c */ /* 0x000fc60003f04270 */
[----:B------:R-:W-:Y:S02]  /*36f0*/  IMAD.IADD R41, R40, 0x1, R19 ;  /* 0x0000000128297824 */ /* 0x000fe400078e0213 */
[----:B------:R-:W-:-:S03]  /*3700*/  VIADD R40, R49, 0x10 ;  /* 0x0000001031287836 */ /* 0x000fc60000000000 */
[----:B------:R-:W1:Y:S02]  /*3710*/  SHFL.DOWN PT, R19, R41, 0x8, R51 ;  /* 0x0900000029137989 */ /* 0x000e6400000e0033 */
[----:B------:R-:W-:Y:S02]  /*3720*/  ISETP.GT.AND P1, PT, R40, R51, PT ;  /* 0x000000332800720c */ /* 0x000fe40003f24270 */
[----:B-1----:R-:W-:Y:S02]  /*3730*/  SEL R52, R19, RZ, !P0 ;  /* 0x000000ff13347207 */ /* 0x002fe40004000000 */
[----:B------:R-:W-:-:S03]  /*3740*/  ISETP.NE.AND P0, PT, R14, 0x65, PT ;  /* 0x000000650e00780c */ /* 0x000fc60003f05270 */
[----:B------:R-:W-:-:S05]  /*3750*/  IMAD.IADD R52, R41, 0x1, R52 ;  /* 0x0000000129347824 */ /* 0x000fca00078e0234 */
[----:B------:R-:W1:Y:S05]  /*3760*/  SHFL.DOWN PT, R19, R52, 0x10, R51 ;  /* 0x0a00000034137989 */ /* 0x000e6a00000e0033 */
[----:B------:R-:W-:Y:S02]  /*3770*/  VOTE.ALL P5, P0 ;  /* 0x0000000000ff7806 */ /* 0x000fe400000a0000 */
[----:B0-----:R-:W-:-:S05]  /*3780*/  IADD3 R43, P0, PT, R12, 0x100, RZ ;  /* 0x000001000c2b7810 */ /* 0x001fca0007f1e0ff */
[----:B------:R-:W-:Y:S01]  /*3790*/  IMAD.X R45, RZ, RZ, R13, P0 ;  /* 0x000000ffff2d7224 */ /* 0x000fe200000e060d */
[----:B-1----:R-:W-:-:S05]  /*37a0*/  SEL R19, R19, RZ, !P1 ;  /* 0x000000ff13137207 */ /* 0x002fca0004800000 */
[----:B------:R-:W-:-:S07]  /*37b0*/  IMAD.IADD R41, R52, 0x1, R19 ;  /* 0x0000000134297824 */ /* 0x000fce00078e0213 */
.L_x_3648:
[----:B------:R-:W-:Y:S05]  /*37c0*/  @!P5 BRA `(.L_x_3436) ;  /* 0x0000000000dcd947 */ /* 0x000fea0003800000 */
.L_x_3444:
        /* <DEDUP_REMOVED lines=9> */
.L_x_3651:
[----:B------:R-:W-:Y:S05]  /*3860*/  @!P6 BRA `(.L_x_3438) ;  /* 0x000000000034e947 */ /* 0x000fea0003800000 */
[----:B------:R-:W-:-:S13]  /*3870*/  ISETP.GT.U32.AND P0, PT, R16, 0x1f3, PT ;  /* 0x000001f31000780c */ /* 0x000fda0003f04070 */
.L_x_3442:
[----:B------:R-:W-:Y:S05]  /*3880*/  YIELD ;  /* 0x0000000000007946 */ /* 0x000fea0003800000 */
[----:B------:R-:W-:Y:S05]  /*3890*/  @P0 BRA `(.L_x_3439) ;  /* 0x0000000000080947 */ /* 0x000fea0003800000 */
[----:B------:R0:W-:Y:S06]  /*38a0*/  MEMBAR.SC.CTA ;  /* 0x0000000000007992 */ /* 0x0001ec0000000000 */
[----:B0-----:R-:W-:Y:S05]  /*38b0*/  BRA `(.L_x_3440) ;  /* 0x0000000000087947 */ /* 0x001fea0003800000 */
.L_x_3439:
[----:B------:R-:W-:Y:S05]  /*38c0*/  NANOSLEEP 0x4c ;  /* 0x0000004c0000795d */ /* 0x000fea0003800000 */
[----:B------:R-:W-:Y:S01]  /*38d0*/  NOP ;  /* 0x0000000000007918 */ /* 0x000fe20000000000 */
.L_x_3440:
[----:B------:R-:W2:Y:S01]  /*38e0*/  LD.E.64.STRONG.GPU R14, desc[UR8][R12.64+-0x100] ;  /* 0xffff00080c0e7980 */ /* 0x000ea2000c10fb00 */
[----:B------:R-:W-:Y:S01]  /*38f0*/  UMOV UR5, 0xffffffff ;  /* 0xffffffff00057882 */ /* 0x000fe20000000000 */
[----:B--2---:R-:W-:Y:S02]  /*3900*/  ISETP.NE.AND P6, PT, R14, 0x63, PT ;  /* 0x000000630e00780c */ /* 0x004fe40003fc5270 */
[----:B------:R-:W-:Y:S11]  /*3910*/  BRA.DIV UR5, `(.L_x_3441) ;  /* 0x0000008e05587947 */ /* 0x000ff6000b800000 */
[----:B------:R-:W-:-:S13]  /*3920*/  VOTE.ANY P6, !P6 ;  /* 0x0000000000ff7806 */ /* 0x000fda00070c0100 */
.L_x_3654:
[----:B------:R-:W-:Y:S05]  /*3930*/  @P6 BRA `(.L_x_3442) ;  /* 0xfffffffc00d06947 */ /* 0x000fea000383ffff */
.L_x_3438:
[----:B------:R-:W-:Y:S01]  /*3940*/  UMOV UR5, 0xffffffff ;  /* 0xffffffff00057882 */ /* 0x000fe20000000000 */
[----:B------:R-:W-:Y:S02]  /*3950*/  ISETP.NE.AND P5, PT, R14, 0x65, PT ;  /* 0x000000650e00780c */ /* 0x000fe40003fa5270 */
[----:B------:R-:W-:Y:S11]  /*3960*/  BRA.DIV UR5, `(.L_x_3443) ;  /* 0x0000008e05647947 */ /* 0x000ff6000b800000 */
[----:B------:R-:W-:Y:S01]  /*3970*/  VOTE.ANY R18, PT, !P5 ;  /* 0x0000000000127806 */ /* 0x000fe200068e0100 */
[----:B------:R-:W-:Y:S01]  /*3980*/  VIADD R17, R17, 0xffffffe0 ;  /* 0xffffffe011117836 */ /* 0x000fe20000000000 */
[----:B------:R-:W-:Y:S02]  /*3990*/  ISETP.NE.AND P5, PT, R14, 0x65, PT ;  /* 0x000000650e00780c */ /* 0x000fe40003fa5270 */
[----:B------:R-:W-:-:S05]  /*39a0*/  LOP3.LUT R18, R18, 0x80000000, R50, 0xec, !PT ;  /* 0x8000000012127812 */ /* 0x000fca00078eec32 */
        /* <DEDUP_REMOVED lines=22> */
[----:B0-----:R-:W-:-:S04]  /*3b10*/  SEL R14, R19, RZ, !P0 ;  /* 0x000000ff130e7207 */ /* 0x001fc80004000000 */
[----:B------:R-:W-:-:S07]  /*3b20*/  IADD3 R41, PT, PT, R51, R14, R41 ;  /* 0x0000000e33297210 */ /* 0x000fce0007ffe029 */
.L_x_3663:
[----:B------:R-:W-:Y:S05]  /*3b30*/  @P5 BRA `(.L_x_3444) ;  /* 0xfffffffc00245947 */ /* 0x000fea000383ffff */
.L_x_3436:
[----:B------:R-:W-:Y:S02]  /*3b40*/  ISETP.NE.AND P1, PT, R0, RZ, PT ;  /* 0x000000ff0000720c */ /* 0x000fe40003f25270 */
[----:B------:R-:W-:-:S11]  /*3b50*/  ISETP.NE.AND P0, PT, R49, RZ, PT ;  /* 0x000000ff3100720c */ /* 0x000fd60003f05270 */
[----:B------:R-:W0:Y:S01]  /*3b60*/  @!P1 S2R R13, SR_CgaCtaId ;  /* 0x00000000000d9919 */ /* 0x000e220000008800 */
[----:B------:R-:W-:Y:S01]  /*3b70*/  @!P1 MOV R12, 0x400 ;  /* 0x00000400000c9802 */ /* 0x000fe20000000f00 */
[----:B------:R-:W-:Y:S01]  /*3b80*/  @!P1 IMAD.IADD R23, R23, 0x1, R41 ;  /* 0x0000000117179824 */ /* 0x000fe200078e0229 */
[----:B------:R-:W-:Y:S01]  /*3b90*/  @!P0 MOV R14, 0x400 ;  /* 0x00000400000e8802 */ /* 0x000fe20000000f00 */
[----:B------:R-:W1:Y:S01]  /*3ba0*/  @!P0 S2R R15, SR_CgaCtaId ;  /* 0x00000000000f8919 */ /* 0x000e620000008800 */
[----:B------:R-:W-:-:S05]  /*3bb0*/  @!P1 IMAD.MOV.U32 R22, RZ, RZ, 0x65 ;  /* 0x00000065ff169424 */ /* 0x000fca00078e00ff */
[----:B------:R2:W-:Y:S01]  /*3bc0*/  @!P1 ST.E.64.STRONG.GPU desc[UR8][R46.64+0x100], R22 ;  /* 0x000100162e009985 */ /* 0x0005e2000c10fb08 */
[----:B0-----:R-:W-:Y:S02]  /*3bd0*/  @!P1 LEA R12, R13, R12, 0x18 ;  /* 0x0000000c0d0c9211 */ /* 0x001fe400078ec0ff */
[----:B-1----:R-:W-:-:S03]  /*3be0*/  @!P0 LEA R14, R15, R14, 0x18 ;  /* 0x0000000e0f0e8211 */ /* 0x002fc600078ec0ff */
[----:B------:R2:W-:Y:S01]  /*3bf0*/  @!P1 STS [R12+0x48], R23 ;  /* 0x000048170c009388 */ /* 0x0005e20000000800 */
[----:B------:R-:W-:Y:S02]  /*3c00*/  IMAD.MOV.U32 R15, RZ, RZ, R48 ;  /* 0x000000ffff0f7224 */ /* 0x000fe400078e0030 */
[----:B------:R-:W-:Y:S01]  /*3c10*/  @!P0 IMAD.MOV.U32 R15, RZ, RZ, R41 ;  /* 0x000000ffff0f8224 */ /* 0x000fe200078e0029 */
[----:B------:R2:W-:Y:S04]  /*3c20*/  @!P1 STS [R12+0x44], R41 ;  /* 0x000044290c009388 */ /* 0x0005e80000000800 */
[----:B------:R2:W-:Y:S02]  /*3c30*/  @!P0 STS [R14+0x3c], R41 ;  /* 0x00003c290e008388 */ /* 0x0005e40000000800 */
.L_x_3426:
[----:B------:R-:W-:Y:S05]  /*3c40*/  WARPSYNC.ALL ;  /* 0x0000000000007948 */ /* 0x000fea0003800000 */
[----:B------:R-:W0:Y:S08]  /*3c50*/  S2UR UR5, SR_CgaCtaId ;  /* 0x00000000000579c3 */ /* 0x000e300000008800 */
[----:B------:R-:W-:Y:S01]  /*3c60*/  BAR.SYNC.DEFER_BLOCKING 0x0 ;  /* 0x0000000000007b1d */ /* 0x000fe20000010000 */
[----:B------:R-:W-:-:S05]  /*3c70*/  ISETP.NE.AND P0, PT, R0, RZ, PT ;  /* 0x000000ff0000720c */ /* 0x000fca0003f05270 */
[----:B------:R-:W-:Y:S02]  /*3c80*/  UMOV UR4, 0x400 ;  /* 0x0000040000047882 */ /* 0x000fe40000000000 */
[----:B0-----:R-:W-:Y:S01]  /*3c90*/  ULEA UR4, UR5, UR4, 0x18 ;  /* 0x0000000405047291 */ /* 0x001fe2000f8ec0ff */
[----:B------:R-:W0:Y:S08]  /*3ca0*/  LDCU UR5, c[0x0][0x3ac] ;  /* 0x00007580ff0577ac */ /* 0x000e300008000800 */
[----:B--2---:R-:W1:Y:S04]  /*3cb0*/  LDS R12, [UR4+0x3c] ;  /* 0x00003c04ff0c7984 */ /* 0x004e680008000800 */
[----:B------:R-:W2:Y:S04]  /*3cc0*/  LDS R13, [UR4+0x4c] ;  /* 0x00004c04ff0d7984 */ /* 0x000ea80008000800 */
[----:B------:R-:W3:Y:S01]  /*3cd0*/  LDS R19, [UR4+0x44] ;  /* 0x00004404ff137984 */ /* 0x000ee20008000800 */
[----:B0-----:R-:W-:-:S02]  /*3ce0*/  ISETP.NE.AND P2, PT, R3, UR5, PT ;  /* 0x0000000503007c0c */ /* 0x001fc4000bf45270 */
[----:B------:R-:W-:Y:S02]  /*3cf0*/  ISETP.NE.AND P1, PT, R2, UR5, PT ;  /* 0x0000000502007c0c */ /* 0x000fe4000bf25270 */
[----:B------:R-:W-:Y:S02]  /*3d00*/  ISETP.NE.AND P3, PT, R4, UR5, PT ;  /* 0x0000000504007c0c */ /* 0x000fe4000bf65270 */
[----:B------:R-:W-:Y:S02]  /*3d10*/  SEL R21, RZ, 0x1, !P1 ;  /* 0x00000001ff157807 */ /* 0x000fe40004800000 */
[----:B------:R-:W-:Y:S02]  /*3d20*/  ISETP.NE.AND P4, PT, R24, UR5, PT ;  /* 0x0000000518007c0c */ /* 0x000fe4000bf85270 */
[----:B------:R-:W-:Y:S01]  /*3d30*/  ISETP.NE.AND P5, PT, R28, UR5, PT ;  /* 0x000000051c007c0c */ /* 0x000fe2000bfa5270 */
[----:B------:R-:W-:Y:S02]  /*3d40*/  VIADD R17, R21, 0x1 ;  /* 0x0000000115117836 */ /* 0x000fe40000000000 */
[----:B------:R-:W-:Y:S01]  /*3d50*/  @!P2 IMAD.MOV R17, RZ, RZ, R21 ;  /* 0x000000ffff11a224 */ /* 0x000fe200078e0215 */
[----:B-1----:R-:W-:-:S02]  /*3d60*/  SEL R12, R12, RZ, P0 ;  /* 0x000000ff0c0c7207 */ /* 0x002fc40000000000 */
[----:B--2---:R-:W-:-:S03]  /*3d70*/  ISETP.GT.AND P0, PT, R13, 0x180, PT ;  /* 0x000001800d00780c */ /* 0x004fc60003f04270 */
[----:B------:R-:W-:-:S04]  /*3d80*/  IMAD.IADD R18, R12, 0x1, R15 ;  /* 0x000000010c127824 */ /* 0x000fc800078e020f */
[--C-:B------:R-:W-:Y:S02]  /*3d90*/  IMAD.IADD R31, R31, 0x1, R18.reuse ;  /* 0x000000011f1f7824 */ /* 0x100fe400078e0212 */
[----:B------:R-:W-:Y:S02]  /*3da0*/  IMAD.IADD R17, R18, 0x1, R17 ;  /* 0x0000000112117824 */ /* 0x000fe400078e0211 */
[----:B------:R-:W-:Y:S02]  /*3db0*/  IMAD.IADD R35, R35, 0x1, R18 ;  /* 0x0000000123237824 */ /* 0x000fe400078e0212 */
[----:B------:R-:W-:Y:S02]  /*3dc0*/  VIADD R16, R17, 0x1 ;  /* 0x0000000111107836 */ /* 0x000fe40000000000 */
[----:B------:R-:W-:Y:S02]  /*3dd0*/  VIADD R14, R31, 0x1 ;  /* 0x000000011f0e7836 */ /* 0x000fe40000000000 */
[----:B------:R-:W-:-:S02]  /*3de0*/  VIADD R15, R35, 0x1 ;  /* 0x00000001230f7836 */ /* 0x000fc40000000000 */
[--C-:B------:R-:W-:Y:S02]  /*3df0*/  IMAD.IADD R44, R44, 0x1, R18.reuse ;  /* 0x000000012c2c7824 */ /* 0x100fe400078e0212 */
[--C-:B------:R-:W-:Y:S02]  /*3e00*/  IMAD.IADD R42, R42, 0x1, R18.reuse ;  /* 0x000000012a2a7824 */ /* 0x100fe400078e0212 */
[--C-:B------:R-:W-:Y:S02]  /*3e10*/  IMAD.IADD R39, R39, 0x1, R18.reuse ;  /* 0x0000000127277824 */ /* 0x100fe400078e0212 */
[--C-:B------:R-:W-:Y:S02]  /*3e20*/  IMAD.IADD R38, R38, 0x1, R18.reuse ;  /* 0x0000000126267824 */ /* 0x100fe400078e0212 */
[--C-:B------:R-:W-:Y:S02]  /*3e30*/  IMAD.IADD R37, R37, 0x1, R18.reuse ;  /* 0x0000000125257824 */ /* 0x100fe400078e0212 */
[----:B------:R-:W-:-:S02]  /*3e40*/  IMAD.IADD R29, R29, 0x1, R18 ;  /* 0x000000011d1d7824 */ /* 0x000fc400078e0212 */
[--C-:B------:R-:W-:Y:S02]  /*3e50*/  IMAD.IADD R33, R33, 0x1, R18.reuse ;  /* 0x0000000121217824 */ /* 0x100fe400078e0212 */
[--C-:B------:R-:W-:Y:S02]  /*3e60*/  IMAD.IADD R34, R34, 0x1, R18.reuse ;  /* 0x0000000122227824 */ /* 0x100fe400078e0212 */
[--C-:B------:R-:W-:Y:S02]  /*3e70*/  IMAD.IADD R36, R36, 0x1, R18.reuse ;  /* 0x0000000124247824 */ /* 0x100fe400078e0212 */
[----:B------:R-:W-:Y:S02]  /*3e80*/  IMAD.IADD R21, R21, 0x1, R18 ;  /* 0x0000000115157824 */ /* 0x000fe400078e0212 */
[----:B------:R-:W-:Y:S02]  /*3e90*/  @!P3 IMAD.MOV R16, RZ, RZ, R17 ;  /* 0x000000ffff10b224 */ /* 0x000fe400078e0211 */
[----:B------:R-:W-:-:S02]  /*3ea0*/  @!P4 IMAD.MOV R14, RZ, RZ, R31 ;  /* 0x000000ffff0ec224 */ /* 0x000fc400078e021f */
[----:B------:R-:W-:Y:S01]  /*3eb0*/  @!P5 IMAD.MOV R15, RZ, RZ, R35 ;  /* 0x000000ffff0fd224 */ /* 0x000fe200078e0223 */
[----:B---3--:R-:W-:Y:S06]  /*3ec0*/  @P0 BRA `(.L_x_3445) ;  /* 0x0000000c00f80947 */ /* 0x008fec0003800000 */
[----:B------:R-:W0:Y:S01]  /*3ed0*/  LDCU.U8 UR4, c[0x0][0x3c0] ;  /* 0x00007800ff0477ac */ /* 0x000e220008000000 */
[----:B------:R-:W-:Y:S04]  /*3ee0*/  BSSY.RECONVERGENT B0, `(.L_x_3446) ;  /* 0x000000d000007945 */ /* 0x000fe80003800200 */
[----:B------:R-:W-:Y:S05]  /*3ef0*/  @!P1 BRA `(.L_x_3447) ;  /* 0x00000000002c9947 */ /* 0x000fea0003800000 */
[----:B0-----:R-:W-:Y:S01]  /*3f00*/  UISETP.NE.AND UP0, UPT, UR4, URZ, UPT ;  /* 0x000000ff0400728c */ /* 0x001fe2000bf05270 */
[----:B------:R-:W-:Y:S01]  /*3f10*/  CS2R R12, SRZ ;  /* 0x00000000000c7805 */ /* 0x000fe2000001ff00 */
[----:B------:R-:W0:Y:S07]  /*3f20*/  LDCU.64 UR6, c[0x0][0x390] ;  /* 0x00007200ff0677ac */ /* 0x000e2e0008000a00 */
[----:B------:R-:W-:Y:S05]  /*3f30*/  BRA.U UP0, `(.L_x_3448) ;  /* 0x0000000100087547 */ /* 0x000fea000b800000 */
[----:B------:R-:W1:Y:S02]  /*3f40*/  LDC.64 R12, c[0x0][0x3d8] ;  /* 0x0000f600ff0c7b82 */ /* 0x000e640000000a00 */
[----:B-1----:R-:W5:Y:S02]  /*3f50*/  LDG.E.64 R12, desc[UR8][R12.64] ;  /* 0x000000080c0c7981 */ /* 0x002f64000c1e1b00 */
.L_x_3448:
[----:B-----5:R-:W-:-:S04]  /*3f60*/  IADD3 R0, P0, PT, R18, R12, RZ ;  /* 0x0000000c12007210 */ /* 0x020fc80007f1e0ff */
[----:B------:R-:W-:Y:S02]  /*3f70*/  LEA.HI.X.SX32 R13, R18, R13, 0x1, P0 ;  /* 0x0000000d120d7211 */ /* 0x000fe400000f0eff */
[----:B0-----:R-:W-:-:S04]  /*3f80*/  LEA R12, P0, R0, UR6, 0x2 ;  /* 0x00000006000c7c11 */ /* 0x001fc8000f8010ff */
[----:B------:R-:W-:-:S05]  /*3f90*/  LEA.HI.X R13, R0, UR7, R13, 0x2, P0 ;  /* 0x00000007000d7c11 */ /* 0x000fca00080f140d */
[----:B------:R1:W-:Y:S04]  /*3fa0*/  STG.E desc[UR8][R12.64], R2 ;  /* 0x000000020c007986 */ /* 0x0003e8000c101908 */
.L_x_3447:
[----:B0-----:R-:W-:Y:S05]  /*3fb0*/  BSYNC.RECONVERGENT B0 ;  /* 0x0000000000007941 */ /* 0x001fea0003800200 */
.L_x_3446:
[----:B------:R-:W-:Y:S01]  /*3fc0*/  ISETP.NE.AND P0, PT, R3, UR5, PT ;  /* 0x0000000503007c0c */ /* 0x000fe2000bf05270 */
[----:B------:R-:W-:-:S12]  /*3fd0*/  BSSY.RECONVERGENT B0, `(.L_x_3449) ;  /* 0x000000d000007945 */ /* 0x000fd80003800200 */
[----:B------:R-:W-:Y:S05]  /*3fe0*/  @!P0 BRA `(.L_x_3450) ;  /* 0x00000000002c8947 */ /* 0x000fea0003800000 */
[----:B------:R-:W-:Y:S01]  /*3ff0*/  UISETP.NE.AND UP0, UPT, UR4, URZ, UPT ;  /* 0x000000ff0400728c */ /* 0x000fe2000bf05270 */
[----:B-1----:R-:W-:Y:S01]  /*4000*/  CS2R R12, SRZ ;  /* 0x00000000000c7805 */ /* 0x002fe2000001ff00 */
[----:B------:R-:W0:Y:S07]  /*4010*/  LDCU.64 UR6, c[0x0][0x390] ;  /* 0x00007200ff0677ac */ /* 0x000e2e0008000a00 */
[----:B------:R-:W-:Y:S05]  /*4020*/  BRA.U UP0, `(.L_x_3451) ;  /* 0x0000000100087547 */ /* 0x000fea000b800000 */
[----:B------:R-:W1:Y:S02]  /*4030*/  LDC.64 R12, c[0x0][0x3d8] ;  /* 0x0000f600ff0c7b82 */ /* 0x000e640000000a00 */
[----:B-1----:R-:W5:Y:S02]  /*4040*/  LDG.E.64 R12, desc[UR8][R12.64] ;  /* 0x000000080c0c7981 */ /* 0x002f64000c1e1b00 */
.L_x_3451:
[----:B-----5:R-:W-:-:S04]  /*4050*/  IADD3 R0, P0, PT, R21, R12, RZ ;  /* 0x0000000c15007210 */ /* 0x020fc80007f1e0ff */
[----:B------:R-:W-:Y:S02]  /*4060*/  LEA.HI.X.SX32 R13, R21, R13, 0x1, P0 ;  /* 0x0000000d150d7211 */ /* 0x000fe400000f0eff */
[----:B0-----:R-:W-:-:S04]  /*4070*/  LEA R12, P0, R0, UR6, 0x2 ;  /* 0x00000006000c7c11 */ /* 0x001fc8000f8010ff */
[----:B------:R-:W-:-:S05]  /*4080*/  LEA.HI.X R13, R0, UR7, R13, 0x2, P0 ;  /* 0x00000007000d7c11 */ /* 0x000fca00080f140d */
[----:B------:R0:W-:Y:S04]  /*4090*/  STG.E desc[UR8][R12.64], R3 ;  /* 0x000000030c007986 */ /* 0x0001e8000c101908 */
.L_x_3450:
[----:B------:R-:W-:Y:S05]  /*40a0*/  BSYNC.RECONVERGENT B0 ;  /* 0x0000000000007941 */ /* 0x000fea0003800200 */
.L_x_3449:
        /* <DEDUP_REMOVED lines=9> */
.L_x_3454:
[----:B-----5:R-:W-:-:S04]  /*4140*/  IADD3 R0, P0, PT, R17, R2, RZ ;  /* 0x0000000211007210 */ /* 0x020fc80007f1e0ff */
[----:B------:R-:W-:Y:S02]  /*4150*/  LEA.HI.X.SX32 R3, R17, R3, 0x1, P0 ;  /* 0x0000000311037211 */ /* 0x000fe400000f0eff */
[----:B0-----:R-:W-:-:S04]  /*4160*/  LEA R2, P0, R0, UR6, 0x2 ;  /* 0x0000000600027c11 */ /* 0x001fc8000f8010ff */
[----:B------:R-:W-:-:S05]  /*4170*/  LEA.HI.X R3, R0, UR7, R3, 0x2, P0 ;  /* 0x0000000700037c11 */ /* 0x000fca00080f1403 */
[----:B------:R2:W-:Y:S04]  /*4180*/  STG.E desc[UR8][R2.64], R4 ;  /* 0x0000000402007986 */ /* 0x0005e8000c101908 */
.L_x_3453:
[----:B------:R-:W-:Y:S05]  /*4190*/  BSYNC.RECONVERGENT B0 ;  /* 0x0000000000007941 */ /* 0x000fea0003800200 */
.L_x_3452:
        /* <DEDUP_REMOVED lines=9> */
.L_x_3457:
[----:B-----5:R-:W-:-:S04]  /*4230*/  IADD3 R0, P0, PT, R16, R2, RZ ;  /* 0x0000000210007210 */ /* 0x020fc80007f1e0ff */
[----:B------:R-:W-:Y:S02]  /*4240*/  LEA.HI.X.SX32 R3, R16, R3, 0x1, P0 ;  /* 0x0000000310037211 */ /* 0x000fe400000f0eff */
[----:B0-----:R-:W-:-:S04]  /*4250*/  LEA R2, P0, R0, UR6, 0x2 ;  /* 0x0000000600027c11 */ /* 0x001fc8000f8010ff */
[----:B------:R-:W-:-:S05]  /*4260*/  LEA.HI.X R3, R0, UR7, R3, 0x2, P0 ;  /* 0x0000000700037c11 */ /* 0x000fca00080f1403 */
[----:B------:R3:W-:Y:S04]  /*4270*/  STG.E desc[UR8][R2.64], R5 ;  /* 0x0000000502007986 */ /* 0x0007e8000c101908 */
.L_x_3456:
[----:B------:R-:W-:Y:S05]  /*4280*/  BSYNC.RECONVERGENT B0 ;  /* 0x0000000000007941 */ /* 0x000fea0003800200 */
.L_x_3455:
        /* <DEDUP_REMOVED lines=9> */
.L_x_3460:
[----:B-----5:R-:W-:-:S04]  /*4320*/  IADD3 R0, P0, PT, R44, R2, RZ ;  /* 0x000000022c007210 */ /* 0x020fc80007f1e0ff */
[----:B------:R-:W-:Y:S02]  /*4330*/  LEA.HI.X.SX32 R3, R44, R3, 0x1, P0 ;  /* 0x000000032c037211 */ /* 0x000fe400000f0eff */
[----:B0-----:R-:W-:-:S04]  /*4340*/  LEA R2, P0, R0, UR6, 0x2 ;  /* 0x0000000600027c11 */ /* 0x001fc8000f8010ff */
[----:B------:R-:W-:-:S05]  /*4350*/  LEA.HI.X R3, R0, UR7, R3, 0x2, P0 ;  /* 0x0000000700037c11 */ /* 0x000fca00080f1403 */
[----:B------:R4:W-:Y:S04]  /*4360*/  STG.E desc[UR8][R2.64], R6 ;  /* 0x0000000602007986 */ /* 0x0009e8000c101908 */
.L_x_3459:
[----:B------:R-:W-:Y:S05]  /*4370*/  BSYNC.RECONVERGENT B0 ;  /* 0x0000000000007941 */ /* 0x000fea0003800200 */
.L_x_3458:
        /* <DEDUP_REMOVED lines=9> */
.L_x_3463:
[----:B-----5:R-:W-:-:S04]  /*4410*/  IADD3 R0, P0, PT, R42, R2, RZ ;  /* 0x000000022a007210 */ /* 0x020fc80007f1e0ff */
[----:B------:R-:W-:Y:S02]  /*4420*/  LEA.HI.X.SX32 R3, R42, R3, 0x1, P0 ;  /* 0x000000032a037211 */ /* 0x000fe400000f0eff */
[----:B0-----:R-:W-:-:S04]  /*4430*/  LEA R2, P0, R0, UR6, 0x2 ;  /* 0x0000000600027c11 */ /* 0x001fc8000f8010ff */
[----:B------:R-:W-:-:S05]  /*4440*/  LEA.HI.X R3, R0, UR7, R3, 0x2, P0 ;  /* 0x0000000700037c11 */ /* 0x000fca00080f1403 */
[----:B------:R0:W-:Y:S04]  /*4450*/  STG.E desc[UR8][R2.64], R7 ;  /* 0x0000000702007986 */ /* 0x0001e8000c101908 */
.L_x_3462:
[----:B------:R-:W-:Y:S05]  /*4460*/  BSYNC.RECONVERGENT B0 ;  /* 0x0000000000007941 */ /* 0x000fea0003800200 */
.L_x_3461:
        /* <DEDUP_REMOVED lines=9> */
.L_x_3466:
[----:B-----5:R-:W-:-:S04]  /*4500*/  IADD3 R0, P0, PT, R39, R2, RZ ;  /* 0x0000000227007210 */ /* 0x020fc80007f1e0ff */
[----:B------:R-:W-:Y:S02]  /*4510*/  LEA.HI.X.SX32 R3, R39, R3, 0x1, P0 ;  /* 0x0000000327037211 */ /* 0x000fe400000f0eff */
[----:B0-----:R-:W-:-:S04]  /*4520*/  LEA R2, P0, R0, UR6, 0x2 ;  /* 0x0000000600027c11 */ /* 0x001fc8000f8010ff */
[----:B------:R-:W-:-:S05]  /*4530*/  LEA.HI.X R3, R0, UR7, R3, 0x2, P0 ;  /* 0x0000000700037c11 */ /* 0x000fca00080f1403 */
[----:B------:R0:W-:Y:S04]  /*4540*/  STG.E desc[UR8][R2.64], R8 ;  /* 0x0000000802007986 */ /* 0x0001e8000c101908 */
.L_x_3465:
[----:B------:R-:W-:Y:S05]  /*4550*/  BSYNC.RECONVERGENT B0 ;  /* 0x0000000000007941 */ /* 0x000fea0003800200 */
.L_x_3464:
        /* <DEDUP_REMOVED lines=9> */
.L_x_3469:
[----:B-----5:R-:W-:-:S04]  /*45f0*/  IADD3 R0, P0, PT, R38, R2, RZ ;  /* 0x0000000226007210 */ /* 0x020fc80007f1e0ff */
[----:B------:R-:W-:Y:S02]  /*4600*/  LEA.HI.X.SX32 R3, R38, R3, 0x1, P0 ;  /* 0x0000000326037211 */ /* 0x000fe400000f0eff */
[----:B0-----:R-:W-:-:S04]  /*4610*/  LEA R2, P0, R0, UR6, 0x2 ;  /* 0x0000000600027c11 */ /* 0x001fc8000f8010ff */
[----:B------:R-:W-:-:S05]  /*4620*/  LEA.HI.X R3, R0, UR7, R3, 0x2, P0 ;  /* 0x0000000700037c11 */ /* 0x000fca00080f1403 */
[----:B------:R0:W-:Y:S04]  /*4630*/  STG.E desc[UR8][R2.64], R9 ;  /* 0x0000000902007986 */ /* 0x0001e8000c101908 */
.L_x_3468:
[----:B------:R-:W-:Y:S05]  /*4640*/  BSYNC.RECONVERGENT B0 ;  /* 0x0000000000007941 */ /* 0x000fea0003800200 */
.L_x_3467:
        /* <DEDUP_REMOVED lines=9> */
.L_x_3472:
[----:B-----5:R-:W-:-:S04]  /*46e0*/  IADD3 R0, P0, PT, R37, R2, RZ ;  /* 0x0000000225007210 */ /* 0x020fc80007f1e0ff */
[----:B------:R-:W-:Y:S02]  /*46f0*/  LEA.HI.X.SX32 R3, R37, R3, 0x1, P0 ;  /* 0x0000000325037211 */ /* 0x000fe400000f0eff */
[----:B0-----:R-:W-:-:S04]  /*4700*/  LEA R2, P0, R0, UR6, 0x2 ;  /* 0x0000000600027c11 */ /* 0x001fc8000f8010ff */
[----:B------:R-:W-:-:S05]  /*4710*/  LEA.HI.X R3, R0, UR7, R3, 0x2, P0 ;  /* 0x0000000700037c11 */ /* 0x000fca00080f1403 */
[----:B------:R0:W-:Y:S04]  /*4720*/  STG.E desc[UR8][R2.64], R10 ;  /* 0x0000000a02007986 */ /* 0x0001e8000c101908 */
.L_x_3471:
[----:B------:R-:W-:Y:S05]  /*4730*/  BSYNC.RECONVERGENT B0 ;  /* 0x0000000000007941 */ /* 0x000fea0003800200 */
.L_x_3470:
        /* <DEDUP_REMOVED lines=9> */
.L_x_3475:
[----:B-----5:R-:W-:-:S04]  /*47d0*/  IADD3 R0, P0, PT, R29, R2, RZ ;  /* 0x000000021d007210 */ /* 0x020fc80007f1e0ff */
[----:B------:R-:W-:Y:S02]  /*47e0*/  LEA.HI.X.SX32 R3, R29, R3, 0x1, P0 ;  /* 0x000000031d037211 */ /* 0x000fe400000f0eff */
[----:B0-----:R-:W-:-:S04]  /*47f0*/  LEA R2, P0, R0, UR6, 0x2 ;  /* 0x0000000600027c11 */ /* 0x001fc8000f8010ff */
[----:B------:R-:W-:-:S05]  /*4800*/  LEA.HI.X R3, R0, UR7, R3, 0x2, P0 ;  /* 0x0000000700037c11 */ /* 0x000fca00080f1403 */
[----:B------:R0:W-:Y:S04]  /*4810*/  STG.E desc[UR8][R2.64], R11 ;  /* 0x0000000b02007986 */ /* 0x0001e8000c101908 */
.L_x_3474:
[----:B------:R-:W-:Y:S05]  /*4820*/  BSYNC.RECONVERGENT B0 ;  /* 0x0000000000007941 */ /* 0x000fea0003800200 */
.L_x_3473:
        /* <DEDUP_REMOVED lines=9> */
.L_x_3478:
[----:B-----5:R-:W-:-:S04]  /*48c0*/  IADD3 R0, P0, PT, R31, R2, RZ ;  /* 0x000000021f007210 */ /* 0x020fc80007f1e0ff */
[----:B------:R-:W-:Y:S02]  /*48d0*/  LEA.HI.X.SX32 R3, R31, R3, 0x1, P0 ;  /* 0x000000031f037211 */ /* 0x000fe400000f0eff */
[----:B0-----:R-:W-:-:S04]  /*48e0*/  LEA R2, P0, R0, UR6, 0x2 ;  /* 0x0000000600027c11 */ /* 0x001fc8000f8010ff */
[----:B------:R-:W-:-:S05]  /*48f0*/  LEA.HI.X R3, R0, UR7, R3, 0x2, P0 ;  /* 0x0000000700037c11 */ /* 0x000fca00080f1403 */
[----:B------:R0:W-:Y:S04]  /*4900*/  STG.E desc[UR8][R2.64], R24 ;  /* 0x0000001802007986 */ /* 0x0001e8000c101908 */
.L_x_3477:
[----:B------:R-:W-:Y:S05]  /*4910*/  BSYNC.RECONVERGENT B0 ;  /* 0x0000000000007941 */ /* 0x000fea0003800200 */
.L_x_3476:
        /* <DEDUP_REMOVED lines=9> */
.L_x_3481:
[----:B-----5:R-:W-:-:S04]  /*49b0*/  IADD3 R0, P0, PT, R14, R2, RZ ;  /* 0x000000020e007210 */ /* 0x020fc80007f1e0ff */
[----:B------:R-:W-:Y:S02]  /*49c0*/  LEA.HI.X.SX32 R3, R14, R3, 0x1, P0 ;  /* 0x000000030e037211 */ /* 0x000fe400000f0eff */
[----:B0-----:R-:W-:-:S04]  /*49d0*/  LEA R2, P0, R0, UR6, 0x2 ;  /* 0x0000000600027c11 */ /* 0x001fc8000f8010ff */
[----:B------:R-:W-:-:S05]  /*49e0*/  LEA.HI.X R3, R0, UR7, R3, 0x2, P0 ;  /* 0x0000000700037c11 */ /* 0x000fca00080f1403 */
[----:B------:R0:W-:Y:S04]  /*49f0*/  STG.E desc[UR8][R2.64], R25 ;  /* 0x0000001902007986 */ /* 0x0001e8000c101908 */
.L_x_3480:
[----:B------:R-:W-:Y:S05]  /*4a00*/  BSYNC.RECONVERGENT B0 ;  /* 0x0000000000007941 */ /* 0x000fea0003800200 */
.L_x_3479:
        /* <DEDUP_REMOVED lines=9> */
.L_x_3484:
[----:B-----5:R-:W-:-:S04]  /*4aa0*/  IADD3 R0, P0, PT, R33, R2, RZ ;  /* 0x0000000221007210 */ /* 0x020fc80007f1e0ff */
[----:B------:R-:W-:Y:S02]  /*4ab0*/  LEA.HI.X.SX32 R3, R33, R3, 0x1, P0 ;  /* 0x0000000321037211 */ /* 0x000fe400000f0eff */
[----:B0-----:R-:W-:-:S04]  /*4ac0*/  LEA R2, P0, R0, UR6, 0x2 ;  /* 0x0000000600027c11 */ /* 0x001fc8000f8010ff */
[----:B------:R-:W-:-:S05]  /*4ad0*/  LEA.HI.X R3, R0, UR7, R3, 0x2, P0 ;  /* 0x0000000700037c11 */ /* 0x000fca00080f1403 */
[----:B------:R0:W-:Y:S04]  /*4ae0*/  STG.E desc[UR8][R2.64], R26 ;  /* 0x0000001a02007986 */ /* 0x0001e8000c101908 */
.L_x_3483:
[----:B------:R-:W-:Y:S05]  /*4af0*/  BSYNC.RECONVERGENT B0 ;  /* 0x0000000000007941 */ /* 0x000fea0003800200 */
.L_x_3482:
        /* <DEDUP_REMOVED lines=9> */
.L_x_3487:
[----:B-----5:R-:W-:-:S04]  /*4b90*/  IADD3 R0, P0, PT, R34, R2, RZ ;  /* 0x0000000222007210 */ /* 0x020fc80007f1e0ff */
[----:B------:R-:W-:Y:S02]  /*4ba0*/  LEA.HI.X.SX32 R3, R34, R3, 0x1, P0 ;  /* 0x0000000322037211 */ /* 0x000fe400000f0eff */
[----:B0-----:R-:W-:-:S04]  /*4bb0*/  LEA R2, P0, R0, UR6, 0x2 ;  /* 0x0000000600027c11 */ /* 0x001fc8000f8010ff */
[----:B------:R-:W-:-:S05]  /*4bc0*/  LEA.HI.X R3, R0, UR7, R3, 0x2, P0 ;  /* 0x0000000700037c11 */ /* 0x000fca00080f1403 */
[----:B------:R0:W-:Y:S04]  /*4bd0*/  STG.E desc[UR8][R2.64], R27 ;  /* 0x0000001b02007986 */ /* 0x0001e8000c101908 */
.L_x_3486:
[----:B------:R-:W-:Y:S05]  /*4be0*/  BSYNC.RECONVERGENT B0 ;  /* 0x0000000000007941 */ /* 0x000fea0003800200 */
.L_x_3485:
        /* <DEDUP_REMOVED lines=9> */
.L_x_3490:
[----:B-----5:R-:W-:-:S04]  /*4c80*/  IADD3 R0, P0, PT, R35, R2, RZ ;  /* 0x0000000223007210 */ /* 0x020fc80007f1e0ff */
[----:B------:R-:W-:Y:S02]  /*4c90*/  LEA.HI.X.SX32 R3, R35, R3, 0x1, P0 ;  /* 0x0000000323037211 */ /* 0x000fe400000f0eff */
[----:B0-----:R-:W-:-:S04]  /*4ca0*/  LEA R2, P0, R0, UR6, 0x2 ;  /* 0x0000000600027c11 */ /* 0x001fc8000f8010ff */
[----:B------:R-:W-:-:S05]  /*4cb0*/  LEA.HI.X R3, R0, UR7, R3, 0x2, P0 ;  /* 0x0000000700037c11 */ /* 0x000fca00080f1403 */
[----:B------:R0:W-:Y:S04]  /*4cc0*/  STG.E desc[UR8][R2.64], R28 ;  /* 0x0000001c02007986 */ /* 0x0001e8000c101908 */
.L_x_3489:
[----:B------:R-:W-:Y:S05]  /*4cd0*/  BSYNC.RECONVERGENT B0 ;  /* 0x0000000000007941 */ /* 0x000fea0003800200 */
.L_x_3488:
        /* <DEDUP_REMOVED lines=9> */
.L_x_3493:
[----:B-----5:R-:W-:-:S04]  /*4d70*/  IADD3 R0, P0, PT, R15, R2, RZ ;  /* 0x000000020f007210 */ /* 0x020fc80007f1e0ff */
[----:B------:R-:W-:Y:S02]  /*4d80*/  LEA.HI.X.SX32 R3, R15, R3, 0x1, P0 ;  /* 0x000000030f037211 */ /* 0x000fe400000f0eff */
[----:B0-----:R-:W-:-:S04]  /*4d90*/  LEA R2, P0, R0, UR6, 0x2 ;  /* 0x0000000600027c11 */ /* 0x001fc8000f8010ff */
[----:B------:R-:W-:-:S05]  /*4da0*/  LEA.HI.X R3, R0, UR7, R3, 0x2, P0 ;  /* 0x0000000700037c11 */ /* 0x000fca00080f1403 */
[----:B------:R0:W-:Y:S04]  /*4db0*/  STG.E desc[UR8][R2.64], R30 ;  /* 0x0000001e02007986 */ /* 0x0001e8000c101908 */
.L_x_3492:
[----:B------:R-:W-:Y:S05]  /*4dc0*/  BSYNC.RECONVERGENT B0 ;  /* 0x0000000000007941 */ /* 0x000fea0003800200 */
.L_x_3491:
[----:B------:R-:W-:-:S13]  /*4dd0*/  ISETP.NE.AND P0, PT, R32, UR5, PT ;  /* 0x0000000520007c0c */ /* 0x000fda000bf05270 */
[----:B------:R-:W-:Y:S05]  /*4de0*/  @!P0 EXIT ;  /* 0x000000000000894d */ /* 0x000fea0003800000 */
[----:B------:R-:W-:Y:S01]  /*4df0*/  UISETP.NE.AND UP0, UPT, UR4, URZ, UPT ;  /* 0x000000ff0400728c */ /* 0x000fe2000bf05270 */
[----:B01234-:R-:W-:-:S08]  /*4e00*/  CS2R R2, SRZ ;  /* 0x0000000000027805 */ /* 0x01ffd0000001ff00 */
[----:B------:R-:W-:Y:S05]  /*4e10*/  BRA.U UP0, `(.L_x_3494) ;  /* 0x0000000100087547 */ /* 0x000fea000b800000 */
[----:B------:R-:W0:Y:S02]  /*4e20*/  LDC.64 R2, c[0x0][0x3d8] ;  /* 0x0000f600ff027b82 */ /* 0x000e240000000a00 */
[----:B0-----:R-:W5:Y:S02]  /*4e30*/  LDG.E.64 R2, desc[UR8][R2.64] ;  /* 0x0000000802027981 */ /* 0x001f64000c1e1b00 */
.L_x_3494:
[----:B------:R-:W0:Y:S01]  /*4e40*/  LDCU.64 UR4, c[0x0][0x390] ;  /* 0x00007200ff0477ac */ /* 0x000e220008000a00 */
[----:B-----5:R-:W-:-:S04]  /*4e50*/  IADD3 R0, P0, PT, R36, R2, RZ ;  /* 0x0000000224007210 */ /* 0x020fc80007f1e0ff */
[----:B------:R-:W-:Y:S02]  /*4e60*/  LEA.HI.X.SX32 R3, R36, R3, 0x1, P0 ;  /* 0x0000000324037211 */ /* 0x000fe400000f0eff */
[----:B0-----:R-:W-:-:S04]  /*4e70*/  LEA R2, P0, R0, UR4, 0x2 ;  /* 0x0000000400027c11 */ /* 0x001fc8000f8010ff */
[----:B------:R-:W-:-:S05]  /*4e80*/  LEA.HI.X R3, R0, UR5, R3, 0x2, P0 ;  /* 0x0000000500037c11 */ /* 0x000fca00080f1403 */
[----:B------:R-:W-:Y:S01]  /*4e90*/  STG.E desc[UR8][R2.64], R32 ;  /* 0x0000002002007986 */ /* 0x000fe2000c101908 */
[----:B------:R-:W-:Y:S05]  /*4ea0*/  EXIT ;  /* 0x000000000000794d */ /* 0x000fea0003800000 */
.L_x_3445:
[----:B------:R-:W-:Y:S01]  /*4eb0*/  BAR.SYNC.DEFER_BLOCKING 0x0 ;  /* 0x0000000000007b1d */ /* 0x000fe20000010000 */
[----:B------:R-:W-:Y:S02]  /*4ec0*/  ISETP.NE.AND P0, PT, R2, UR5, PT ;  /* 0x0000000502007c0c */ /* 0x000fe4000bf05270 */
[----:B------:R-:W-:Y:S02]  /*4ed0*/  ISETP.NE.AND P1, PT, R3, UR5, PT ;  /* 0x0000000503007c0c */ /* 0x000fe4000bf25270 */
[----:B------:R-:W-:Y:S02]  /*4ee0*/  ISETP.NE.AND P2, PT, R4, UR5, PT ;  /* 0x0000000504007c0c */ /* 0x000fe4000bf45270 */
[----:B------:R-:W-:Y:S02]  /*4ef0*/  ISETP.NE.AND P4, PT, R5, UR5, PT ;  /* 0x0000000505007c0c */ /* 0x000fe4000bf85270 */
[----:B------:R-:W-:Y:S02]  /*4f00*/  ISETP.NE.AND P5, PT, R6, UR5, PT ;  /* 0x0000000506007c0c */ /* 0x000fe4000bfa5270 */
[----:B------:R-:W-:-:S02]  /*4f10*/  ISETP.NE.AND P6, PT, R7, UR5, PT ;  /* 0x0000000507007c0c */ /* 0x000fc4000bfc5270 */
[----:B------:R-:W-:Y:S01]  /*4f20*/  ISETP.NE.AND P3, PT, R11, UR5, PT ;  /* 0x000000050b007c0c */ /* 0x000fe2000bf65270 */
[--C-:B------:R-:W-:Y:S02]  /*4f30*/  @P0 IMAD.IADD R18, R18, 0x1, -R19.reuse ;  /* 0x0000000112120824 */ /* 0x100fe400078e0a13 */
[--C-:B------:R-:W-:Y:S02]  /*4f40*/  @P1 IMAD.IADD R12, R21, 0x1, -R19.reuse ;  /* 0x00000001150c1824 */ /* 0x100fe400078e0a13 */
[--C-:B------:R-:W-:Y:S01]  /*4f50*/  @P2 IMAD.IADD R20, R17, 0x1, -R19.reuse ;  /* 0x0000000111142824 */ /* 0x100fe200078e0a13 */
[----:B------:R-:W-:Y:S01]  /*4f60*/  @P0 LEA R17, R18, UR4, 0x2 ;  /* 0x0000000412110c11 */ /* 0x000fe2000f8e10ff */
[--C-:B------:R-:W-:Y:S01]  /*4f70*/  @P4 IMAD.IADD R16, R16, 0x1, -R19.reuse ;  /* 0x0000000110104824 */ /* 0x100fe200078e0a13 */
[----:B------:R-:W-:Y:S01]  /*4f80*/  @P1 LEA R12, R12, UR4, 0x2 ;  /* 0x000000040c0c1c11 */ /* 0x000fe2000f8e10ff */
[--C-:B------:R-:W-:Y:S01]  /*4f90*/  @P5 IMAD.IADD R44, R44, 0x1, -R19.reuse ;  /* 0x000000012c2c5824 */ /* 0x100fe200078e0a13 */
[----:B------:R-:W-:Y:S01]  /*4fa0*/  @P2 LEA R21, R20, UR4, 0x2 ;  /* 0x0000000414152c11 */ /* 0x000fe2000f8e10ff */
[----:B------:R0:W-:Y:S01]  /*4fb0*/  @P0 STS [R17], R2 ;  /* 0x0000000211000388 */ /* 0x0001e20000000800 */
[----:B------:R-:W-:Y:S01]  /*4fc0*/  ISETP.NE.AND P0, PT, R8, UR5, PT ;  /* 0x0000000508007c0c */ /* 0x000fe2000bf05270 */
[--C-:B------:R-:W-:Y:S01]  /*4fd0*/  @P6 IMAD.IADD R42, R42, 0x1, -R19.reuse ;  /* 0x000000012a2a6824 */ /* 0x100fe200078e0a13 */
[----:B------:R-:W-:Y:S01]  /*4fe0*/  @P4 LEA R16, R16, UR4, 0x2 ;  /* 0x0000000410104c11 */ /* 0x000fe2000f8e10ff */
[----:B------:R1:W-:Y:S01]  /*4ff0*/  @P1 STS [R12], R3 ;  /* 0x000000030c001388 */ /* 0x0003e20000000800 */
[----:B------:R-:W-:Y:S01]  /*5000*/  ISETP.NE.AND P1, PT, R9, UR5, PT ;  /* 0x0000000509007c0c */ /* 0x000fe2000bf25270 */
[----:B------:R-:W-:Y:S01]  /*5010*/  @P3 IMAD.IADD R29, R29, 0x1, -R19 ;  /* 0x000000011d1d3824 */ /* 0x000fe200078e0a13 */
[----:B------:R-:W-:Y:S01]  /*5020*/  @P6 LEA R42, R42, UR4, 0x2 ;  /* 0x000000042a2a6c11 */ /* 0x000fe2000f8e10ff */
[----:B------:R2:W-:Y:S01]  /*5030*/  @P2 STS [R21], R4 ;  /* 0x0000000415002388 */ /* 0x0005e20000000800 */
[----:B------:R-:W-:-:S02]  /*5040*/  ISETP.NE.AND P2, PT, R10, UR5, PT ;  /* 0x000000050a007c0c */ /* 0x000fc4000bf45270 */
[----:B0-----:R-:W-:Y:S01]  /*5050*/  @P5 LEA R17, R44, UR4, 0x2 ;  /* 0x000000042c115c11 */ /* 0x001fe2000f8e10ff */
[----:B------:R2:W-:Y:S01]  /*5060*/  @P4 STS [R16], R5 ;  /* 0x0000000510004388 */ /* 0x0005e20000000800 */
[----:B------:R-:W-:Y:S01]  /*5070*/  @P3 LEA R2, R29, UR4, 0x2 ;  /* 0x000000041d023c11 */ /* 0x000fe2000f8e10ff */
[--C-:B------:R-:W-:Y:S01]  /*5080*/  @P0 IMAD.IADD R39, R39, 0x1, -R19.reuse ;  /* 0x0000000127270824 */ /* 0x100fe200078e0a13 */
[----:B------:R-:W-:Y:S01]  /*5090*/  ISETP.NE.AND P4, PT, R26, UR5, PT ;  /* 0x000000051a007c0c */ /* 0x000fe2000bf85270 */
        /* <DEDUP_REMOVED lines=10> */
[----:B------:R-:W-:Y:S01]  /*5140*/  @P2 LEA R37, R37, UR4, 0x2 ;  /* 0x0000000425252c11 */ /* 0x000fe2000f8e10ff */
[----:B------:R2:W-:Y:S01]  /*5150*/  @P1 STS [R38], R9 ;  /* 0x0000000926001388 */ /* 0x0005e20000000800 */
[----:B------:R-:W-:Y:S01]  /*5160*/  ISETP.NE.AND P1, PT, R30, UR5, PT ;  /* 0x000000051e007c0c */ /* 0x000fe2000bf25270 */
[--C-:B------:R-:W-:Y:S02]  /*5170*/  @P5 IMAD.IADD R14, R14, 0x1, -R19.reuse ;  /* 0x000000010e0e5824 */ /* 0x100fe400078e0a13 */
[----:B------:R2:W-:Y:S01]  /*5180*/  @P2 STS [R37], R10 ;  /* 0x0000000a25002388 */ /* 0x0005e20000000800 */
[----:B------:R-:W-:Y:S01]  /*5190*/  ISETP.NE.AND P2, PT, R28, UR5, PT ;  /* 0x000000051c007c0c */ /* 0x000fe2000bf45270 */
[--C-:B------:R-:W-:Y:S01]  /*51a0*/  @P6 IMAD.IADD R31, R31, 0x1, -R19.reuse ;  /* 0x000000011f1f6824 */ /* 0x100fe200078e0a13 */
[----:B------:R-:W-:Y:S01]  /*51b0*/  @P5 LEA R14, R14, UR4, 0x2 ;  /* 0x000000040e0e5c11 */ /* 0x000fe2000f8e10ff */
[----:B------:R2:W-:Y:S01]  /*51c0*/  @P3 STS [R2], R11 ;  /* 0x0000000b02003388 */ /* 0x0005e20000000800 */
[----:B------:R-:W-:Y:S01]  /*51d0*/  ISETP.NE.AND P3, PT, R27, UR5, PT ;  /* 0x000000051b007c0c */ /* 0x000fe2000bf65270 */
[--C-:B------:R-:W-:Y:S01]  /*51e0*/  @P4 IMAD.IADD R33, R33, 0x1, -R19.reuse ;  /* 0x0000000121214824 */ /* 0x100fe200078e0a13 */
[----:B------:R-:W-:Y:S01]  /*51f0*/  @P6 LEA R31, R31, UR4, 0x2 ;  /* 0x000000041f1f6c11 */ /* 0x000fe2000f8e10ff */
[----:B------:R-:W-:-:S02]  /*5200*/  @P0 IMAD.IADD R36, R36, 0x1, -R19 ;  /* 0x0000000124240824 */ /* 0x000fc400078e0a13 */
[--C-:B------:R-:W-:Y:S01]  /*5210*/  @P1 IMAD.IADD R15, R15, 0x1, -R19.reuse ;  /* 0x000000010f0f1824 */ /* 0x100fe200078e0a13 */
[----:B------:R-:W-:Y:S01]  /*5220*/  @P4 LEA R33, R33, UR4, 0x2 ;  /* 0x0000000421214c11 */ /* 0x000fe2000f8e10ff */
[----:B------:R2:W-:Y:S01]  /*5230*/  @P6 STS [R31], R24 ;  /* 0x000000181f006388 */ /* 0x0005e20000000800 */
[----:B-1----:R-:W-:Y:S01]  /*5240*/  @P0 LEA R3, R36, UR4, 0x2 ;  /* 0x0000000424030c11 */ /* 0x002fe2000f8e10ff */
[--C-:B------:R-:W-:Y:S01]  /*5250*/  @P2 IMAD.IADD R35, R35, 0x1, -R19.reuse ;  /* 0x0000000123232824 */ /* 0x100fe200078e0a13 */
[----:B------:R-:W-:Y:S01]  /*5260*/  @P1 LEA R15, R15, UR4, 0x2 ;  /* 0x000000040f0f1c11 */ /* 0x000fe2000f8e10ff */
[----:B------:R2:W-:Y:S02]  /*5270*/  @P5 STS [R14], R25 ;  /* 0x000000190e005388 */ /* 0x0005e40000000800 */
[----:B------:R-:W-:Y:S01]  /*5280*/  @P3 IMAD.IADD R34, R34, 0x1, -R19 ;  /* 0x0000000122223824 */ /* 0x000fe200078e0a13 */
[----:B------:R-:W-:Y:S01]  /*5290*/  @P2 LEA R35, R35, UR4, 0x2 ;  /* 0x0000000423232c11 */ /* 0x000fe2000f8e10ff */
[----:B------:R2:W-:Y:S01]  /*52a0*/  @P4 STS [R33], R26 ;  /* 0x0000001a21004388 */ /* 0x0005e20000000800 */
[----:B------:R-:W-:-:S02]  /*52b0*/  ISETP.GE.AND P4, PT, R0, R13, PT ;  /* 0x0000000d0000720c */ /* 0x000fc40003f86270 */
[----:B------:R-:W-:-:S05]  /*52c0*/  @P3 LEA R34, R34, UR4, 0x2 ;  /* 0x0000000422223c11 */ /* 0x000fca000f8e10ff */
[----:B------:R2:W-:Y:S04]  /*52d0*/  @P3 STS [R34], R27 ;  /* 0x0000001b22003388 */ /* 0x0005e80000000800 */
[----:B------:R2:W-:Y:S04]  /*52e0*/  @P2 STS [R35], R28 ;  /* 0x0000001c23002388 */ /* 0x0005e80000000800 */
[----:B------:R2:W-:Y:S04]  /*52f0*/  @P1 STS [R15], R30 ;  /* 0x0000001e0f001388 */ /* 0x0005e80000000800 */
[----:B------:R2:W-:Y:S01]  /*5300*/  @P0 STS [R3], R32 ;  /* 0x0000002003000388 */ /* 0x0005e20000000800 */
[----:B------:R-:W-:Y:S06]  /*5310*/  BAR.SYNC.DEFER_BLOCKING 0x0 ;  /* 0x0000000000007b1d */ /* 0x000fec0000010000 */
[----:B------:R-:W-:Y:S05]  /*5320*/  @P4 EXIT ;  /* 0x000000000000494d */ /* 0x000fea0003800000 */
[----:B--2---:R-:W-:Y:S01]  /*5330*/  LOP3.LUT R2, RZ, R0, RZ, 0x33, !PT ;  /* 0x00000000ff027212 */ /* 0x004fe200078e33ff */
[----:B------:R-:W0:Y:S01]  /*5340*/  LDCU.U8 UR5, c[0x0][0x3c0] ;  /* 0x00007800ff0577ac */ /* 0x000e220008000000 */
[----:B------:R-:W-:Y:S03]  /*5350*/  BSSY.RECONVERGENT B0, `(.L_x_3495) ;  /* 0x000001e000007945 */ /* 0x000fe60003800200 */
[----:B------:R-:W-:Y:S01]  /*5360*/  IMAD.IADD R3, R2, 0x1, R13 ;  /* 0x0000000102037824 */ /* 0x000fe200078e020d */
[----:B------:R-:W1:Y:S03]  /*5370*/  LDCU.64 UR6, c[0x0][0x390] ;  /* 0x00007200ff0677ac */ /* 0x000e660008000a00 */
[C---:B------:R-:W-:Y:S01]  /*5380*/  IMAD.HI.U32 R2, R3.reuse, -0x55555555, RZ ;  /* 0xaaaaaaab03027827 */ /* 0x040fe200078e00ff */
[----:B------:R-:W-:-:S04]  /*5390*/  ISETP.GE.U32.AND P1, PT, R3, 0x480, PT ;  /* 0x000004800300780c */ /* 0x000fc80003f26070 */
[----:B------:R-:W-:-:S04]  /*53a0*/  SHF.R.U32.HI R2, RZ, 0x8, R2 ;  /* 0x00000008ff027819 */ /* 0x000fc80000011602 */
[----:B------:R-:W-:-:S04]  /*53b0*/  LOP3.LUT R4, R2, 0x3, RZ, 0xc0, !PT ;  /* 0x0000000302047812 */ /* 0x000fc800078ec0ff */
[----:B------:R-:W-:-:S13]  /*53c0*/  ISETP.NE.AND P0, PT, R4, 0x3, PT ;  /* 0x000000030400780c */ /* 0x000fda0003f05270 */
[----:B01----:R-:W-:Y:S05]  /*53d0*/  @!P0 BRA `(.L_x_3496) ;  /* 0x0000000000548947 */ /* 0x003fea0003800000 */
[----:B------:R-:W-:Y:S01]  /*53e0*/  VIADD R3, R2, 0x1 ;  /* 0x0000000102037836 */ /* 0x000fe20000000000 */
[C---:B------:R-:W-:Y:S01]  /*53f0*/  LEA R6, R0.reuse, UR4, 0x2 ;  /* 0x0000000400067c11 */ /* 0x040fe2000f8e10ff */
[----:B------:R-:W-:Y:S01]  /*5400*/  IMAD.IADD R7, R0, 0x1, R19 ;  /* 0x0000000100077824 */ /* 0x000fe200078e0213 */
[----:B------:R-:W-:Y:S02]  /*5410*/  ISETP.NE.AND P2, PT, RZ, UR5, PT ;  /* 0x00000005ff007c0c */ /* 0x000fe4000bf45270 */
[----:B------:R-:W-:-:S05]  /*5420*/  LOP3.LUT R3, R3, 0x3, RZ, 0xc0, !PT ;  /* 0x0000000303037812 */ /* 0x000fca00078ec0ff */
[----:B------:R-:W-:Y:S02]  /*5430*/  IMAD R0, R3, 0x180, R0 ;  /* 0x0000018003007824 */ /* 0x000fe400078e0200 */
[----:B------:R-:W-:-:S07]  /*5440*/  IMAD.MOV R8, RZ, RZ, -R3 ;  /* 0x000000ffff087224 */ /* 0x000fce00078e0a03 */
.L_x_3497:
[----:B0-----:R-:W0:Y:S01]  /*5450*/  @!P2 LDC.64 R4, c[0x0][0x3d8] ;  /* 0x0000f600ff04ab82 */ /* 0x001e220000000a00 */
[----:B------:R-:W-:Y:S01]  /*5460*/  CS2R R2, SRZ ;  /* 0x0000000000027805 */ /* 0x000fe2000001ff00 */
[----:B------:R1:W2:Y:S05]  /*5470*/  LDS R9, [R6] ;  /* 0x0000000006097984 */ /* 0x0002aa0000000800 */
[----:B0-----:R-:W3:Y:S01]  /*5480*/  @!P2 LDG.E.64 R2, desc[UR8][R4.64] ;  /* 0x000000080402a981 */ /* 0x001ee2000c1e1b00 */
[----:B------:R-:W-:Y:S02]  /*5490*/  VIADD R8, R8, 0x1 ;  /* 0x0000000108087836 */ /* 0x000fe40000000000 */
[----:B-1----:R-:W-:Y:S01]  /*54a0*/  VIADD R6, R6, 0x600 ;  /* 0x0000060006067836 */ /* 0x002fe20000000000 */
[----:B---3--:R-:W-:-:S04]  /*54b0*/  IADD3 R10, P0, PT, R7, R2, RZ ;  /* 0x00000002070a7210 */ /* 0x008fc80007f1e0ff */
[C---:B------:R-:W-:Y:S01]  /*54c0*/  LEA.HI.X.SX32 R3, R7.reuse, R3, 0x1, P0 ;  /* 0x0000000307037211 */ /* 0x040fe200000f0eff */
[----:B------:R-:W-:Y:S01]  /*54d0*/  VIADD R7, R7, 0x180 ;  /* 0x0000018007077836 */ /* 0x000fe20000000000 */
[----:B------:R-:W-:-:S04]  /*54e0*/  LEA R2, P0, R10, UR6, 0x2 ;  /* 0x000000060a027c11 */ /* 0x000fc8000f8010ff */
[----:B------:R-:W-:Y:S02]  /*54f0*/  LEA.HI.X R3, R10, UR7, R3, 0x2, P0 ;  /* 0x000000070a037c11 */ /* 0x000fe400080f1403 */
[----:B------:R-:W-:-:S03]  /*5500*/  ISETP.NE.AND P0, PT, R8, RZ, PT ;  /* 0x000000ff0800720c */ /* 0x000fc60003f05270 */
[----:B--2---:R0:W-:Y:S10]  /*5510*/  STG.E desc[UR8][R2.64], R9 ;  /* 0x0000000902007986 */ /* 0x0041f4000c101908 */
[----:B------:R-:W-:Y:S05]  /*5520*/  @P0 BRA `(.L_x_3497) ;  /* 0xfffffffc00c80947 */ /* 0x000fea000383ffff */
.L_x_3496:
[----:B------:R-:W-:Y:S05]  /*5530*/  BSYNC.RECONVERGENT B0 ;  /* 0x0000000000007941 */ /* 0x000fea0003800200 */
.L_x_3495:
[----:B------:R-:W-:Y:S05]  /*5540*/  @!P1 EXIT ;  /* 0x000000000000994d */ /* 0x000fea0003800000 */
[----:B------:R-:W-:Y:S01]  /*5550*/  UISETP.NE.AND UP0, UPT, UR5, URZ, UPT ;  /* 0x000000ff0500728c */ /* 0x000fe2000bf05270 */
[C---:B------:R-:W-:Y:S01]  /*5560*/  LEA R12, R0.reuse, UR4, 0x2 ;  /* 0x00000004000c7c11 */ /* 0x040fe2000f8e10ff */
[----:B------:R-:W-:Y:S01]  /*5570*/  IMAD.IADD R19, R0, 0x1, R19 ;  /* 0x0000000100137824 */ /* 0x000fe200078e0213 */
[----:B------:R-:W1:Y:S03]  /*5580*/  LDCU.64 UR6, c[0x0][0x390] ;  /* 0x00007200ff0677ac */ /* 0x000e660008000a00 */
[----:B------:R-:W-:Y:S01]  /*5590*/  PLOP3.LUT P0, PT, PT, PT, UP0, 0x80, 0x8 ;  /* 0x000000000008781c */ /* 0x000fe20003f0f008 */
[----:B------:R-:W-:-:S12]  /*55a0*/  VIADD R12, R12, 0xc00 ;  /* 0x00000c000c0c7836 */ /* 0x000fd80000000000 */
.L_x_3498:
[----:B--2---:R-:W2:Y:S01]  /*55b0*/  @!P0 LDC.64 R6, c[0x0][0x3d8] ;  /* 0x0000f600ff068b82 */ /* 0x004ea20000000a00 */
[----:B0-----:R-:W-:Y:S01]  /*55c0*/  CS2R R2, SRZ ;  /* 0x0000000000027805 */ /* 0x001fe2000001ff00 */
[----:B------:R-:W-:Y:S01]  /*55d0*/  UISETP.NE.AND UP0, UPT, UR5, URZ, UPT ;  /* 0x000000ff0500728c */ /* 0x000fe2000bf05270 */
[----:B------:R-:W0:Y:S01]  /*55e0*/  LDS R15, [R12+-0xc00] ;  /* 0xfff400000c0f7984 */ /* 0x000e220000000800 */
[----:B------:R-:W-:-:S03]  /*55f0*/  SHF.R.S32.HI R21, RZ, 0x1f, R19 ;  /* 0x0000001fff157819 */ /* 0x000fc60000011413 */
[----:B------:R-:W3:Y:S04]  /*5600*/  LDS R17, [R12+-0x600] ;  /* 0xfffa00000c117984 */ /* 0x000ee80000000800 */
[----:B--2---:R-:W2:Y:S01]  /*5610*/  @!P0 LDG.E.64 R2, desc[UR8][R6.64] ;  /* 0x0000000806028981 */ /* 0x004ea2000c1e1b00 */
[----:B------:R-:W-:-:S13]  /*5620*/  PLOP3.LUT P0, PT, PT, PT, UP0, 0x80, 0x8 ;  /* 0x000000000008781c */ /* 0x000fda0003f0f008 */
[----:B------:R-:W4:Y:S01]  /*5630*/  @!P0 LDC.64 R8, c[0x0][0x3d8] ;  /* 0x0000f600ff088b82 */ /* 0x000f220000000a00 */
[----:B--2---:R-:W-:-:S05]  /*5640*/  IADD3 R2, P1, PT, R19, R2, RZ ;  /* 0x0000000213027210 */ /* 0x004fca0007f3e0ff */
[----:B------:R-:W-:Y:S01]  /*5650*/  IMAD.X R3, R21, 0x1, R3, P1 ;  /* 0x0000000115037824 */ /* 0x000fe200008e0603 */
[----:B-1----:R-:W-:-:S04]  /*5660*/  LEA R4, P1, R2, UR6, 0x2 ;  /* 0x0000000602047c11 */ /* 0x002fc8000f8210ff */
[----:B------:R-:W-:Y:S02]  /*5670*/  LEA.HI.X R5, R2, UR7, R3, 0x2, P1 ;  /* 0x0000000702057c11 */ /* 0x000fe400088f1403 */
[----:B------:R-:W-:-:S03]  /*5680*/  CS2R R2, SRZ ;  /* 0x0000000000027805 */ /* 0x000fc6000001ff00 */
[----:B0-----:R0:W-:Y:S04]  /*5690*/  STG.E desc[UR8][R4.64], R15 ;  /* 0x0000000f04007986 */ /* 0x0011e8000c101908 */
[----:B----4-:R-:W2:Y:S01]  /*56a0*/  @!P0 LDG.E.64 R2, desc[UR8][R8.64] ;  /* 0x0000000808028981 */ /* 0x010ea2000c1e1b00 */
[----:B------:R-:W1:Y:S03]  /*56b0*/  @!P0 LDC.64 R10, c[0x0][0x3d8] ;  /* 0x0000f600ff0a8b82 */ /* 0x000e660000000a00 */
[----:B------:R-:W4:Y:S01]  /*56c0*/  LDS R15, [R12] ;  /* 0x000000000c0f7984 */ /* 0x000f220000000800 */
[----:B--2---:R-:W-:-:S05]  /*56d0*/  IADD3 R2, P1, PT, R19, R2, RZ ;  /* 0x0000000213027210 */ /* 0x004fca0007f3e0ff */
[----:B------:R-:W-:Y:S01]  /*56e0*/  IMAD.X R3, R21, 0x1, R3, P1 ;  /* 0x0000000115037824 */ /* 0x000fe200008e0603 */
[----:B------:R-:W-:-:S04]  /*56f0*/  LEA R6, P1, R2, UR6, 0x2 ;  /* 0x0000000602067c11 */ /* 0x000fc8000f8210ff */
[----:B------:R-:W-:Y:S02]  /*5700*/  LEA.HI.X R7, R2, UR7, R3, 0x2, P1 ;  /* 0x0000000702077c11 */ /* 0x000fe400088f1403 */
[----:B------:R-:W-:-:S03]  /*5710*/  CS2R R2, SRZ ;  /* 0x0000000000027805 */ /* 0x000fc6000001ff00 */
[----:B---3--:R-:W-:Y:S04]  /*5720*/  STG.E desc[UR8][R6.64+0x600], R17 ;  /* 0x0006001106007986 */ /* 0x008fe8000c101908 */
[----:B-1----:R-:W2:Y:S01]  /*5730*/  @!P0 LDG.E.64 R2, desc[UR8][R10.64] ;  /* 0x000000080a028981 */ /* 0x002ea2000c1e1b00 */
[----:B------:R-:W1:Y:S03]  /*5740*/  @!P0 LDC.64 R8, c[0x0][0x3d8] ;  /* 0x0000f600ff088b82 */ /* 0x000e660000000a00 */
[----:B------:R3:W5:Y:S01]  /*5750*/  LDS R7, [R12+0x600] ;  /* 0x000600000c077984 */ /* 0x0007620000000800 */
[----:B--2---:R-:W-:-:S05]  /*5760*/  IADD3 R2, P1, PT, R19, R2, RZ ;  /* 0x0000000213027210 */ /* 0x004fca0007f3e0ff */
[----:B------:R-:W-:Y:S01]  /*5770*/  IMAD.X R3, R21, 0x1, R3, P1 ;  /* 0x0000000115037824 */ /* 0x000fe200008e0603 */
[----:B0-----:R-:W-:-:S04]  /*5780*/  LEA R4, P1, R2, UR6, 0x2 ;  /* 0x0000000602047c11 */ /* 0x001fc8000f8210ff */
[----:B------:R-:W-:Y:S02]  /*5790*/  LEA.HI.X R5, R2, UR7, R3, 0x2, P1 ;  /* 0x0000000702057c11 */ /* 0x000fe400088f1403 */
[----:B------:R-:W-:-:S03]  /*57a0*/  CS2R R2, SRZ ;  /* 0x0000000000027805 */ /* 0x000fc6000001ff00 */
[----:B----4-:R2:W-:Y:S04]  /*57b0*/  STG.E desc[UR8][R4.64+0xc00], R15 ;  /* 0x000c000f04007986 */ /* 0x0105e8000c101908 */
[----:B-1----:R-:W4:Y:S01]  /*57c0*/  @!P0 LDG.E.64 R2, desc[UR8][R8.64] ;  /* 0x0000000808028981 */ /* 0x002f22000c1e1b00 */
[----:B------:R-:W-:Y:S02]  /*57d0*/  VIADD R0, R0, 0x600 ;  /* 0x0000060000007836 */ /* 0x000fe40000000000 */
[----:B---3--:R-:W-:Y:S01]  /*57e0*/  VIADD R12, R12, 0x1800 ;  /* 0x000018000c0c7836 */ /* 0x008fe20000000000 */
[C---:B----4-:R-:W-:Y:S01]  /*57f0*/  IADD3 R6, P1, PT, R19.reuse, R2, RZ ;  /* 0x0000000213067210 */ /* 0x050fe20007f3e0ff */
[----:B------:R-:W-:-:S04]  /*5800*/  VIADD R19, R19, 0x600 ;  /* 0x0000060013137836 */ /* 0x000fc80000000000 */
[----:B------:R-:W-:Y:S01]  /*5810*/  IMAD.X R3, R21, 0x1, R3, P1 ;  /* 0x0000000115037824 */ /* 0x000fe200008e0603 */
[----:B------:R-:W-:-:S04]  /*5820*/  LEA R2, P1, R6, UR6, 0x2 ;  /* 0x0000000606027c11 */ /* 0x000fc8000f8210ff */
[----:B------:R-:W-:Y:S02]  /*5830*/  LEA.HI.X R3, R6, UR7, R3, 0x2, P1 ;  /* 0x0000000706037c11 */ /* 0x000fe400088f1403 */
[----:B------:R-:W-:-:S03]  /*5840*/  ISETP.GE.AND P1, PT, R0, R13, PT ;  /* 0x0000000d0000720c */ /* 0x000fc60003f26270 */
[----:B-----5:R2:W-:Y:S10]  /*5850*/  STG.E desc[UR8][R2.64+0x1200], R7 ;  /* 0x0012000702007986 */ /* 0x0205f4000c101908 */
[----:B------:R-:W-:Y:S05]  /*5860*/  @!P1 BRA `(.L_x_3498) ;  /* 0xfffffffc00509947 */ /* 0x000fea000383ffff */
[----:B------:R-:W-:Y:S05]  /*5870*/  EXIT ;  /* 0x000000000000794d */ /* 0x000fea0003800000 */
.L_x_3368:
[----:B------:R-:W0:Y:S01]  /*5880*/  LDCU UR7, c[0x0][0x3b4] ;  /* 0x00007680ff0777ac */ /* 0x000e220008000800 */
[----:B------:R-:W-:Y:S01]  /*5890*/  ISETP.NE.AND P0, PT, R40, RZ, PT ;  /* 0x000000ff2800720c */ /* 0x000fe20003f05270 */
[----:B------:R-:W-:Y:S01]  /*58a0*/  BSSY.RECONVERGENT B1, `(.L_x_3499) ;  /* 0x0000667000017945 */ /* 0x000fe20003800200 */
[----:B0-----:R-:W-:-:S11]  /*58b0*/  IADD3 R43, PT, PT, -R2, UR7, RZ ;  /* 0x00000007022b7c10 */ /* 0x001fd6000fffe1ff */
        /* <DEDUP_REMOVED lines=10> */
[----:B------:R-:W-:-:S04]  /*5960*/  IMAD R11, R4, 0x11, R3 ;  /* 0x00000011040b7824 */ /* 0x000fc800078e0203 */
[C---:B------:R-:W-:Y:S01]  /*5970*/  VIADD R4, R11.reuse, 0x20 ;  /* 0x000000200b047836 */ /* 0x040fe20000000000 */
[C---:B------:R-:W-:Y:S01]  /*5980*/  IADD3 R3, P0, P1, R11.reuse, UR4, R2 ;  /* 0x000000040b037c10 */ /* 0x040fe2000f91e002 */
[C---:B------:R-:W-:Y:S01]  /*5990*/  VIADD R6, R11.reuse, 0x40 ;  /* 0x000000400b067836 */ /* 0x040fe20000000000 */
[CC--:B------:R-:W-:Y:S01]  /*59a0*/  ISETP.GE.AND P2, PT, R11.reuse, R43.reuse, PT ;  /* 0x0000002b0b00720c */ /* 0x0c0fe20003f46270 */
[C---:B------:R-:W-:Y:S01]  /*59b0*/  VIADD R12, R11.reuse, 0xc0 ;  /* 0x000000c00b0c7836 */ /* 0x040fe20000000000 */
[-C--:B------:R-:W-:Y:S01]  /*59c0*/  ISETP.GE.AND P3, PT, R4, R43.reuse, PT ;  /* 0x0000002b0400720c */ /* 0x080fe20003f66270 */
[C---:B------:R-:W-:Y:S01]  /*59d0*/  VIADD R4, R11.reuse, 0x60 ;  /* 0x000000600b047836 */ /* 0x040fe20000000000 */
[-C--:B------:R-:W-:Y:S01]  /*59e0*/  ISETP.GE.AND P4, PT, R6, R43.reuse, PT ;  /* 0x0000002b0600720c */ /* 0x080fe20003f86270 */
[C---:B------:R-:W-:Y:S01]  /*59f0*/  VIADD R6, R11.reuse, 0xa0 ;  /* 0x000000a00b067836 */ /* 0x040fe20000000000 */
[----:B------:R-:W-:Y:S02]  /*5a00*/  IADD3.X R24, PT, PT, RZ, UR5, RZ, P0, P1 ;  /* 0x00000005ff187c10 */ /* 0x000fe400087e24ff */
[----:B------:R-:W-:Y:S01]  /*5a10*/  ISETP.GE.AND P5, PT, R4, R43, PT ;  /* 0x0000002b0400720c */ /* 0x000fe20003fa6270 */
[----:B------:R-:W-:Y:S01]  /*5a20*/  VIADD R4, R11, 0x80 ;  /* 0x000000800b047836 */ /* 0x000fe20000000000 */
[----:B---3--:R-:W-:-:S02]  /*5a30*/  LEA R2, P0, R3, UR12, 0x2 ;  /* 0x0000000c03027c11 */ /* 0x008fc4000f8010ff */
[-C--:B------:R-:W-:Y:S02]  /*5a40*/  ISETP.GE.AND P1, PT, R12, R43.reuse, PT ;  /* 0x0000002b0c00720c */ /* 0x080fe40003f26270 */
[----:B------:R-:W-:Y:S02]  /*5a50*/  LEA.HI.X R3, R3, UR13, R24, 0x2, P0 ;  /* 0x0000000d03037c11 */ /* 0x000fe400080f1418 */
[-C--:B------:R-:W-:Y:S01]  /*5a60*/  ISETP.GE.AND P6, PT, R4, R43.reuse, PT ;  /* 0x0000002b0400720c */ /* 0x080fe20003fc6270 */
[C---:B------:R-:W-:Y:S01]  /*5a70*/  VIADD R4, R11.reuse, 0xe0 ;  /* 0x000000e00b047836 */ /* 0x040fe20000000000 */
[-C--:B------:R-:W-:Y:S01]  /*5a80*/  ISETP.GE.AND P0, PT, R6, R43.reuse, PT ;  /* 0x0000002b0600720c */ /* 0x080fe20003f06270 */
[C---:B------:R-:W-:Y:S01]  /*5a90*/  VIADD R6, R11.reuse, 0x100 ;  /* 0x000001000b067836 */ /* 0x040fe20000000000 */
[----:B------:R-:W2:Y:S02]  /*5aa0*/  @!P2 LDG.E R0, desc[UR8][R2.64] ;  /* 0x000000080200a981 */ /* 0x000ea4000c1e1900 */
[-C--:B------:R-:W-:Y:S01]  /*5ab0*/  ISETP.GE.AND P2, PT, R4, R43.reuse, PT ;  /* 0x0000002b0400720c */ /* 0x080fe20003f46270 */
[C---:B------:R-:W-:Y:S01]  /*5ac0*/  VIADD R4, R11.reuse, 0x120 ;  /* 0x000001200b047836 */ /* 0x040fe20000000000 */
[----:B------:R-:W3:Y:S01]  /*5ad0*/  @!P3 LDG.E R5, desc[UR8][R2.64+0x80] ;  /* 0x000080080205b981 */ /* 0x000ee2000c1e1900 */
[----:B------:R-:W-:Y:S01]  /*5ae0*/  ISETP.GE.AND P3, PT, R6, R43, PT ;  /* 0x0000002b0600720c */ /* 0x000fe20003f66270 */
[----:B------:R-:W-:-:S02]  /*5af0*/  VIADD R6, R11, 0x140 ;  /* 0x000001400b067836 */ /* 0x000fc40000000000 */
[----:B------:R-:W4:Y:S01]  /*5b00*/  @!P4 LDG.E R7, desc[UR8][R2.64+0x100] ;  /* 0x000100080207c981 */ /* 0x000f22000c1e1900 */
[-C--:B------:R-:W-:Y:S01]  /*5b10*/  ISETP.GE.AND P4, PT, R4, R43.reuse, PT ;  /* 0x0000002b0400720c */ /* 0x080fe20003f86270 */
[C---:B------:R-:W-:Y:S02]  /*5b20*/  VIADD R4, R11.reuse, 0x160 ;  /* 0x000001600b047836 */ /* 0x040fe40000000000 */
[----:B------:R-:W5:Y:S01]  /*5b30*/  @!P5 LDG.E R8, desc[UR8][R2.64+0x180] ;  /* 0x000180080208d981 */ /* 0x000f62000c1e1900 */
[-C--:B------:R-:W-:Y:S01]  /*5b40*/  ISETP.GE.AND P5, PT, R6, R43.reuse, PT ;  /* 0x0000002b0600720c */ /* 0x080fe20003fa6270 */
[C---:B------:R-:W-:Y:S02]  /*5b50*/  VIADD R6, R11.reuse, 0x180 ;  /* 0x000001800b067836 */ /* 0x040fe40000000000 */
[----:B------:R-:W5:Y:S01]  /*5b60*/  @!P6 LDG.E R9, desc[UR8][R2.64+0x200] ;  /* 0x000200080209e981 */ /* 0x000f62000c1e1900 */
[----:B------:R-:W-:Y:S01]  /*5b70*/  ISETP.GE.AND P6, PT, R4, R43, PT ;  /* 0x0000002b0400720c */ /* 0x000fe20003fc6270 */
[----:B------:R-:W-:-:S02]  /*5b80*/  VIADD R4, R11, 0x1a0 ;  /* 0x000001a00b047836 */ /* 0x000fc40000000000 */
[----:B------:R-:W5:Y:S01]  /*5b90*/  @!P0 LDG.E R10, desc[UR8][R2.64+0x280] ;  /* 0x00028008020a8981 */ /* 0x000f62000c1e1900 */
        /* <DEDUP_REMOVED lines=9> */
[----:B------:R-:W-:-:S03]  /*5c30*/  ISETP.GE.AND P3, PT, R4, R43, PT ;  /* 0x0000002b0400720c */ /* 0x000fc60003f66270 */
[----:B------:R-:W5:Y:S01]  /*5c40*/  @!P4 LDG.E R16, desc[UR8][R2.64+0x480] ;  /* 0x000480080210c981 */ /* 0x000f62000c1e1900 */
[----:B------:R-:W-:-:S03]  /*5c50*/  ISETP.GE.AND P4, PT, R6, R43, PT ;  /* 0x0000002b0600720c */ /* 0x000fc60003f86270 */
[----:B------:R-:W5:Y:S04]  /*5c60*/  @!P5 LDG.E R17, desc[UR8][R2.64+0x500] ;  /* 0x000500080211d981 */ /* 0x000f68000c1e1900 */
[----:B------:R-:W5:Y:S04]  /*5c70*/  @!P6 LDG.E R18, desc[UR8][R2.64+0x580] ;  /* 0x000580080212e981 */ /* 0x000f68000c1e1900 */
[----:B------:R-:W5:Y:S04]  /*5c80*/  @!P0 LDG.E R19, desc[UR8][R2.64+0x600] ;  /* 0x0006000802138981 */ /* 0x000f68000c1e1900 */
[----:B------:R-:W5:Y:S04]  /*5c90*/  @!P1 LDG.E R20, desc[UR8][R2.64+0x680] ;  /* 0x0006800802149981 */ /* 0x000f68000c1e1900 */
[----:B------:R-:W5:Y:S04]  /*5ca0*/  @!P2 LDG.E R21, desc[UR8][R2.64+0x700] ;  /* 0x000700080215a981 */ /* 0x000f68000c1e1900 */
[----:B------:R-:W5:Y:S04]  /*5cb0*/  @!P3 LDG.E R22, desc[UR8][R2.64+0x780] ;  /* 0x000780080216b981 */ /* 0x000f68000c1e1900 */
[----:B------:R0:W5:Y:S01]  /*5cc0*/  @!P4 LDG.E R23, desc[UR8][R2.64+0x800] ;  /* 0x000800080217c981 */ /* 0x000162000c1e1900 */
[----:B------:R-:W1:Y:S01]  /*5cd0*/  S2UR UR5, SR_CgaCtaId ;  /* 0x00000000000579c3 */ /* 0x000e620000008800 */
[----:B------:R-:W-:Y:S01]  /*5ce0*/  SHF.R.U32.HI R11, RZ, 0x5, R49 ;  /* 0x00000005ff0b7819 */ /* 0x000fe20000011631 */
[----:B------:R-:W-:Y:S01]  /*5cf0*/  UMOV UR4, 0x400 ;  /* 0x0000040000047882 */ /* 0x000fe20000000000 */
[----:B------:R-:W0:Y:S01]  /*5d00*/  S2R R12, SR_LANEID ;  /* 0x00000000000c7919 */ /* 0x000e220000000000 */
[----:B------:R-:W-:Y:S01]  /*5d10*/  LOP3.LUT R37, R37, 0xfffffffd, RZ, 0xc0, !PT ;  /* 0xfffffffd25257812 */ /* 0x000fe200078ec0ff */
[----:B------:R-:W-:Y:S01]  /*5d20*/  IMAD.MOV.U32 R25, RZ, RZ, 0x2 ;  /* 0x00000002ff197424 */ /* 0x000fe200078e00ff */
[----:B------:R-:W-:Y:S01]  /*5d30*/  BSSY.RECONVERGENT B0, `(.L_x_3501) ;  /* 0x000028f000007945 */ /* 0x000fe20003800200 */
[----:B-1----:R-:W-:Y:S01]  /*5d40*/  ULEA UR4, UR5, UR4, 0x18 ;  /* 0x0000000405047291 */ /* 0x002fe2000f8ec0ff */
[----:B------:R-:W1:Y:S01]  /*5d50*/  LDCU UR5, c[0x0][0x3ac] ;  /* 0x00007580ff0577ac */ /* 0x000e620008000800 */
[----:B0-----:R-:W-:-:S05]  /*5d60*/  IMAD R4, R11, 0x220, R12 ;  /* 0x000002200b047824 */ /* 0x001fca00078e020c */
[----:B------:R-:W-:-:S05]  /*5d70*/  LEA R4, R4, UR4, 0x2 ;  /* 0x0000000404047c11 */ /* 0x000fca000f8e10ff */
[----:B--2---:R-:W-:Y:S04]  /*5d80*/  STS [R4], R0 ;  /* 0x0000000004007388 */ /* 0x004fe80000000800 */
[----:B---3--:R-:W-:Y:S04]  /*5d90*/  STS [R4+0x80], R5 ;  /* 0x0000800504007388 */ /* 0x008fe80000000800 */
[----:B----4-:R-:W-:Y:S04]  /*5da0*/  STS [R4+0x100], R7 ;  /* 0x0001000704007388 */ /* 0x010fe80000000800 */
[----:B-----5:R-:W-:Y:S04]  /*5db0*/  STS [R4+0x180], R8 ;  /* 0x0001800804007388 */ /* 0x020fe80000000800 */
[----:B------:R-:W-:Y:S04]  /*5dc0*/  STS [R4+0x200], R9 ;  /* 0x0002000904007388 */ /* 0x000fe80000000800 */
[----:B------:R-:W-:Y:S04]  /*5dd0*/  STS [R4+0x280], R10 ;  /* 0x0002800a04007388 */ /* 0x000fe80000000800 */
[----:B------:R0:W-:Y:S04]  /*5de0*/  STS [R4+0x300], R13 ;  /* 0x0003000d04007388 */ /* 0x0001e80000000800 */
[----:B------:R2:W-:Y:S04]  /*5df0*/  STS [R4+0x380], R14 ;  /* 0x0003800e04007388 */ /* 0x0005e80000000800 */
[----:B------:R-:W-:Y:S01]  /*5e00*/  STS [R4+0x400], R15 ;  /* 0x0004000f04007388 */ /* 0x000fe20000000800 */
[----:B0-----:R-:W-:-:S03]  /*5e10*/  IMAD R13, R12, 0x40, R4 ;  /* 0x000000400c0d7824 */ /* 0x001fc600078e0204 */
[----:B------:R-:W-:Y:S01]  /*5e20*/  STS [R4+0x480], R16 ;  /* 0x0004801004007388 */ /* 0x000fe20000000800 */
[----:B--2---:R-:W-:-:S03]  /*5e30*/  IMAD R14, R49, 0x11, RZ ;  /* 0x00000011310e7824 */ /* 0x004fc600078e02ff */
[----:B------:R-:W-:Y:S01]  /*5e40*/  STS [R4+0x500], R17 ;  /* 0x0005001104007388 */ /* 0x000fe20000000800 */
[----:B------:R-:W-:-:S03]  /*5e50*/  VIADD R2, R14, 0x1 ;  /* 0x000000010e027836 */ /* 0x000fc60000000000 */
[----:B------:R-:W-:Y:S01]  /*5e60*/  STS [R4+0x580], R18 ;  /* 0x0005801204007388 */ /* 0x000fe20000000800 */
[C---:B------:R-:W-:Y:S02]  /*5e70*/  VIADD R6, R14.reuse, 0x6 ;  /* 0x000000060e067836 */ /* 0x040fe40000000000 */
[C---:B------:R-:W-:Y:S01]  /*5e80*/  VIADD R8, R14.reuse, 0x8 ;  /* 0x000000080e087836 */ /* 0x040fe20000000000 */
[----:B------:R-:W-:Y:S01]  /*5e90*/  STS [R4+0x600], R19 ;  /* 0x0006001304007388 */ /* 0x000fe20000000800 */
[----:B------:R-:W-:-:S03]  /*5ea0*/  VIADD R10, R14, 0xa ;  /* 0x0000000a0e0a7836 */ /* 0x000fc60000000000 */
[----:B------:R-:W-:Y:S04]  /*5eb0*/  STS [R4+0x680], R20 ;  /* 0x0006801404007388 */ /* 0x000fe80000000800 */
[----:B------:R-:W-:Y:S04]  /*5ec0*/  STS [R4+0x700], R21 ;  /* 0x0007001504007388 */ /* 0x000fe80000000800 */
[----:B------:R-:W-:Y:S04]  /*5ed0*/  STS [R4+0x780], R22 ;  /* 0x0007801604007388 */ /* 0x000fe80000000800 */
[----:B------:R0:W-:Y:S01]  /*5ee0*/  STS [R4+0x800], R23 ;  /* 0x0008001704007388 */ /* 0x0001e20000000800 */
[----:B------:R-:W-:-:S03]  /*5ef0*/  NOP ;  /* 0x0000000000007918 */ /* 0x000fc60000000000 */
[----:B------:R-:W1:Y:S01]  /*5f00*/  LDS R45, [R13+0x4] ;  /* 0x000004000d2d7984 */ /* 0x000e620000000800 */
[----:B0-----:R-:W-:-:S03]  /*5f10*/  VIADD R4, R14, 0x3 ;  /* 0x000000030e047836 */ /* 0x001fc60000000000 */
[----:B------:R-:W0:Y:S04]  /*5f20*/  LDS R41, [R13+0x8] ;  /* 0x000008000d297984 */ /* 0x000e280000000800 */
[----:B------:R-:W2:Y:S04]  /*5f30*/  LDS R47, [R13] ;  /* 0x000000000d2f7984 */ /* 0x000ea80000000800 */
[----:B------:R-:W3:Y:S04]  /*5f40*/  LDS R38, [R13+0xc] ;  /* 0x00000c000d267984 */ /* 0x000ee80000000800 */
[----:B------:R-:W4:Y:S04]  /*5f50*/  LDS R42, [R13+0x10] ;  /* 0x000010000d2a7984 */ /* 0x000f280000000800 */
[----:B------:R-:W5:Y:S04]  /*5f60*/  LDS R40, [R13+0x14] ;  /* 0x000014000d287984 */ /* 0x000f680000000800 */
[----:B------:R-:W-:Y:S04]  /*5f70*/  LDS R0, [R13+0x18] ;  /* 0x000018000d007984 */ /* 0x000fe80000000800 */
[----:B------:R-:W5:Y:S04]  /*5f80*/  LDS R5, [R13+0x28] ;  /* 0x000028000d057984 */ /* 0x000f680000000800 */
[----:B------:R-:W-:Y:S04]  /*5f90*/  LDS R7, [R13+0x30] ;  /* 0x000030000d077984 */ /* 0x000fe80000000800 */
[----:B------:R-:W-:Y:S01]  /*5fa0*/  LDS R44, [R13+0x40] ;  /* 0x000040000d2c7984 */ /* 0x000fe20000000800 */
[----:B-1----:R-:W-:-:S04]  /*5fb0*/  ISETP.NE.AND P1, PT, R45, UR5, PT ;  /* 0x000000052d007c0c */ /* 0x002fc8000bf25270 */
[-C--:B------:R-:W-:Y:S01]  /*5fc0*/  ISETP.GE.OR P6, PT, R2, R43.reuse, P1 ;  /* 0x0000002b0200720c */ /* 0x080fe20000fc6670 */
[----:B------:R-:W-:Y:S01]  /*5fd0*/  VIADD R2, R14, 0x2 ;  /* 0x000000020e027836 */ /* 0x000fe20000000000 */
[----:B0-----:R-:W-:Y:S02]  /*5fe0*/  ISETP.NE.AND P1, PT, R41, UR5, PT ;  /* 0x0000000529007c0c */ /* 0x001fe4000bf25270 */
[----:B--2---:R-:W-:Y:S02]  /*5ff0*/  ISETP.NE.AND P0, PT, R47, UR5, PT ;  /* 0x000000052f007c0c */ /* 0x004fe4000bf05270 */
[-C--:B------:R-:W-:Y:S02]  /*6000*/  ISETP.GE.OR P5, PT, R2, R43.reuse, P1 ;  /* 0x0000002b0200720c */ /* 0x080fe40000fa6670 */
[----:B------:R-:W0:Y:S01]  /*6010*/  LDS R2, [R13+0x1c] ;  /* 0x00001c000d027984 */ /* 0x000e220000000800 */
[----:B------:R-:W-:Y:S02]  /*6020*/  ISETP.GE.OR P0, PT, R14, R43, P0 ;  /* 0x0000002b0e00720c */ /* 0x000fe40000706670 */
[----:B---3--:R-:W-:-:S02]  /*6030*/  ISETP.NE.AND P1, PT, R38, UR5, PT ;  /* 0x0000000526007c0c */ /* 0x008fc4000bf25270 */
[----:B------:R-:W-:Y:S02]  /*6040*/  @P6 LOP3.LUT R37, R37, 0x2, RZ, 0xfc, !PT ;  /* 0x0000000225256812 */ /* 0x000fe400078efcff */
[----:B------:R-:W-:Y:S02]  /*6050*/  SEL R3, RZ, 0x1, !P0 ;  /* 0x00000001ff037807 */ /* 0x000fe40004000000 */
[-C--:B------:R-:W-:Y:S01]  /*6060*/  ISETP.GE.OR P2, PT, R4, R43.reuse, P1 ;  /* 0x0000002b0400720c */ /* 0x080fe20000f46670 */
[----:B------:R-:W-:Y:S01]  /*6070*/  VIADD R4, R14, 0x4 ;  /* 0x000000040e047836 */ /* 0x000fe20000000000 */
[----:B------:R-:W-:Y:S02]  /*6080*/  LOP3.LUT R37, R37, 0xfffffffb, RZ, 0xc0, !PT ;  /* 0xfffffffb25257812 */ /* 0x000fe400078ec0ff */
[----:B----4-:R-:W-:Y:S01]  /*6090*/  ISETP.NE.AND P1, PT, R42, UR5, PT ;  /* 0x000000052a007c0c */ /* 0x010fe2000bf25270 */
[----:B------:R-:W-:Y:S01]  /*60a0*/  @!P0 IMAD.MOV R25, RZ, RZ, 0x1 ;  /* 0x00000001ff198424 */ /* 0x000fe200078e02ff */
[----:B------:R-:W-:Y:S01]  /*60b0*/  @P5 LOP3.LUT R37, R37, 0x4, RZ, 0xfc, !PT ;  /* 0x0000000425255812 */ /* 0x000fe200078efcff */
[----:B------:R-:W-:Y:S01]  /*60c0*/  @!P6 IMAD.MOV R25, RZ, RZ, R3 ;  /* 0x000000ffff19e224 */ /* 0x000fe200078e0203 */
[----:B------:R-:W-:Y:S01]  /*60d0*/  P2R R17, PR, RZ, 0x1 ;  /* 0x00000001ff117803 */ /* 0x000fe20000000000 */
[----:B------:R-:W1:Y:S01]  /*60e0*/  LDS R3, [R13+0x20] ;  /* 0x000020000d037984 */ /* 0x000e620000000800 */
[-C--:B------:R-:W-:Y:S01]  /*60f0*/  ISETP.GE.OR P0, PT, R4, R43.reuse, P1 ;  /* 0x0000002b0400720c */ /* 0x080fe20000f06670 */
[----:B------:R-:W-:Y:S01]  /*6100*/  VIADD R39, R25, 0x1 ;  /* 0x0000000119277836 */ /* 0x000fe20000000000 */
[----:B------:R-:W-:Y:S01]  /*6110*/  LOP3.LUT R37, R37, 0xfffffff7, RZ, 0xc0, !PT ;  /* 0xfffffff725257812 */ /* 0x000fe200078ec0ff */
[----:B------:R-:W-:Y:S01]  /*6120*/  @!P5 IMAD.MOV R39, RZ, RZ, R25 ;  /* 0x000000ffff27d224 */ /* 0x000fe200078e0219 */
[----:B-----5:R-:W-:Y:S01]  /*6130*/  ISETP.NE.AND P1, PT, R40, UR5, PT ;  /* 0x0000000528007c0c */ /* 0x020fe2000bf25270 */
[----:B------:R-:W-:Y:S01]  /*6140*/  VIADD R4, R14, 0x5 ;  /* 0x000000050e047836 */ /* 0x000fe20000000000 */
[----:B------:R-:W-:Y:S01]  /*6150*/  @P2 LOP3.LUT R37, R37, 0x8, RZ, 0xfc, !PT ;  /* 0x0000000825252812 */ /* 0x000fe200078efcff */
[----:B------:R-:W-:Y:S01]  /*6160*/  VIADD R53, R39, 0x1 ;  /* 0x0000000127357836 */ /* 0x000fe20000000000 */
[----:B------:R-:W-:Y:S01]  /*6170*/  ISETP.NE.AND P4, PT, R5, UR5, PT ;  /* 0x0000000505007c0c */ /* 0x000fe2000bf85270 */
[----:B------:R-:W-:Y:S01]  /*6180*/  @!P2 IMAD.MOV R53, RZ, RZ, R39 ;  /* 0x000000ffff35a224 */ /* 0x000fe200078e0227 */
[----:B------:R-:W-:-:S02]  /*6190*/  ISETP.GE.OR P2, PT, R4, R43, P1 ;  /* 0x0000002b0400720c */ /* 0x000fc40000f46670 */
[----:B------:R-:W2:Y:S01]  /*61a0*/  LDS R4, [R13+0x24] ;  /* 0x000024000d047984 */ /* 0x000ea20000000800 */
[----:B------:R-:W-:Y:S01]  /*61b0*/  LOP3.LUT R37, R37, 0xffffffef, RZ, 0xc0, !PT ;  /* 0xffffffef25257812 */ /* 0x000fe200078ec0ff */
[----:B------:R-:W-:Y:S01]  /*61c0*/  VIADD R27, R53, 0x1 ;  /* 0x00000001351b7836 */ /* 0x000fe20000000000 */
[----:B------:R-:W-:Y:S01]  /*61d0*/  ISETP.NE.AND P1, PT, R0, UR5, PT ;  /* 0x0000000500007c0c */ /* 0x000fe2000bf25270 */
[----:B------:R-:W-:Y:S01]  /*61e0*/  @!P0 IMAD.MOV R27, RZ, RZ, R53 ;  /* 0x000000ffff1b8224 */ /* 0x000fe200078e0235 */
[----:B------:R-:W-:Y:S02]  /*61f0*/  @P0 LOP3.LUT R37, R37, 0x10, RZ, 0xfc, !PT ;  /* 0x0000001025250812 */ /* 0x000fe400078efcff */
[-C--:B------:R-:W-:Y:S01]  /*6200*/  ISETP.GE.OR P0, PT, R6, R43.reuse, P1 ;  /* 0x0000002b0600720c */ /* 0x080fe20000f06670 */
[----:B------:R-:W-:Y:S01]  /*6210*/  VIADD R6, R14, 0x7 ;  /* 0x000000070e067836 */ /* 0x000fe20000000000 */
[----:B0-----:R-:W-:Y:S01]  /*6220*/  ISETP.NE.AND P1, PT, R2, UR5, PT ;  /* 0x0000000502007c0c */ /* 0x001fe2000bf25270 */
[----:B------:R-:W-:Y:S01]  /*6230*/  VIADD R51, R27, 0x1 ;  /* 0x000000011b337836 */ /* 0x000fe20000000000 */
[----:B------:R-:W-:Y:S01]  /*6240*/  LOP3.LUT R37, R37, 0xffffffbf, RZ, 0xc0, !PT ;  /* 0xffffffbf25257812 */ /* 0x000fe200078ec0ff */
[----:B------:R-:W-:Y:S01]  /*6250*/  @!P2 IMAD.MOV R51, RZ, RZ, R27 ;  /* 0x000000ffff33a224 */ /* 0x000fe200078e021b */
[----:B------:R-:W-:-:S02]  /*6260*/  ISETP.GE.OR P1, PT, R6, R43, P1 ;  /* 0x0000002b0600720c */ /* 0x000fc40000f26670 */
[----:B------:R-:W0:Y:S01]  /*6270*/  LDS R6, [R13+0x2c] ;  /* 0x00002c000d067984 */ /* 0x000e220000000800 */
[----:B------:R-:W-:Y:S01]  /*6280*/  @P2 LOP3.LUT R37, R37, 0x40, RZ, 0xfc, !PT ;  /* 0x0000004025252812 */ /* 0x000fe200078efcff */
[----:B------:R-:W-:Y:S01]  /*6290*/  VIADD R24, R51, 0x1 ;  /* 0x0000000133187836 */ /* 0x000fe20000000000 */
[----:B------:R-:W-:Y:S02]  /*62a0*/  ISETP.NE.AND P5, PT, R7, UR5, PT ;  /* 0x0000000507007c0c */ /* 0x000fe4000bfa5270 */
[----:B------:R-:W-:Y:S01]  /*62b0*/  @!P0 IMAD.MOV R24, RZ, RZ, R51 ;  /* 0x000000ffff188224 */ /* 0x000fe200078e0233 */
[----:B------:R-:W-:Y:S02]  /*62c0*/  LOP3.LUT R37, R37, 0xfffffeff, RZ, 0xc0, !PT ;  /* 0xfffffeff25257812 */ /* 0x000fe400078ec0ff */
[----:B------:R-:W-:Y:S01]  /*62d0*/  P2R R18, PR, RZ, 0x2 ;  /* 0x00000002ff127803 */ /* 0x000fe20000000000 */
[----:B------:R-:W-:Y:S01]  /*62e0*/  VIADD R9, R24, 0x1 ;  /* 0x0000000118097836 */ /* 0x000fe20000000000 */
[----:B------:R-:W-:Y:S01]  /*62f0*/  @P0 LOP3.LUT R37, R37, 0x100, RZ, 0xfc, !PT ;  /* 0x0000010025250812 */ /* 0x000fe200078efcff */
[----:B------:R-:W-:Y:S01]  /*6300*/  @!P1 IMAD.MOV R9, RZ, RZ, R24 ;  /* 0x000000ffff099224 */ /* 0x000fe200078e0218 */
[----:B-1----:R-:W-:-:S02]  /*6310*/  ISETP.NE.AND P2, PT, R3, UR5, PT ;  /* 0x0000000503007c0c */ /* 0x002fc4000bf45270 */
[-C--:B------:R-:W-:Y:S01]  /*6320*/  ISETP.GE.OR P0, PT, R10, R43.reuse, P4 ;  /* 0x0000002b0a00720c */ /* 0x080fe20002706670 */
[----:B------:R-:W-:Y:S01]  /*6330*/  VIADD R15, R9, 0x1 ;  /* 0x00000001090f7836 */ /* 0x000fe20000000000 */
[----:B------:R-:W-:Y:S01]  /*6340*/  ISETP.GE.OR P2, PT, R8, R43, P2 ;  /* 0x0000002b0800720c */ /* 0x000fe20001746670 */
[C---:B------:R-:W-:Y:S01]  /*6350*/  VIADD R8, R14.reuse, 0x9 ;  /* 0x000000090e087836 */ /* 0x040fe20000000000 */
[----:B------:R-:W-:Y:S01]  /*6360*/  LOP3.LUT R37, R37, 0xfffffbff, RZ, 0xc0, !PT ;  /* 0xfffffbff25257812 */ /* 0x000fe200078ec0ff */
[----:B------:R-:W-:Y:S01]  /*6370*/  VIADD R10, R14, 0xb ;  /* 0x0000000b0e0a7836 */ /* 0x000fe20000000000 */
[----:B--2---:R-:W-:-:S07]  /*6380*/  ISETP.NE.AND P3, PT, R4, UR5, PT ;  /* 0x0000000504007c0c */ /* 0x004fce000bf65270 */
[----:B------:R-:W-:Y:S02]  /*6390*/  @P0 LOP3.LUT R37, R37, 0x400, RZ, 0xfc, !PT ;  /* 0x0000040025250812 */ /* 0x000fe400078efcff */
[----:B------:R-:W-:Y:S01]  /*63a0*/  ISETP.GE.OR P3, PT, R8, R43, P3 ;  /* 0x0000002b0800720c */ /* 0x000fe20001f66670 */
[----:B------:R-:W-:Y:S01]  /*63b0*/  @!P2 IMAD.MOV R15, RZ, RZ, R9 ;  /* 0x000000ffff0fa224 */ /* 0x000fe200078e0209 */
[----:B------:R-:W1:Y:S01]  /*63c0*/  LDS R8, [R13+0x34] ;  /* 0x000034000d087984 */ /* 0x000e620000000800 */
[----:B------:R-:W-:Y:S02]  /*63d0*/  LOP3.LUT R37, R37, 0xfffffdff, RZ, 0xc0, !PT ;  /* 0xfffffdff25257812 */ /* 0x000fe400078ec0ff */
[----:B------:R-:W-:Y:S01]  /*63e0*/  VIADD R16, R15, 0x1 ;  /* 0x000000010f107836 */ /* 0x000fe20000000000 */
[----:B------:R-:W2:Y:S01]  /*63f0*/  LDS R9, [R13+0x38] ;  /* 0x000038000d097984 */ /* 0x000ea20000000800 */
[----:B0-----:R-:W-:-:S06]  /*6400*/  ISETP.NE.AND P4, PT, R6, UR5, PT ;  /* 0x0000000506007c0c */ /* 0x001fcc000bf85270 */
[----:B------:R-:W-:Y:S01]  /*6410*/  @!P3 IMAD.MOV R16, RZ, RZ, R15 ;  /* 0x000000ffff10b224 */ /* 0x000fe200078e020f */
[-C--:B------:R-:W-:Y:S02]  /*6420*/  ISETP.GE.OR P4, PT, R10, R43.reuse, P4 ;  /* 0x0000002b0a00720c */ /* 0x080fe40002786670 */
[----:B------:R0:W3:Y:S01]  /*6430*/  LDS R10, [R13+0x3c] ;  /* 0x00003c000d0a7984 */ /* 0x0000e20000000800 */
[----:B------:R-:W-:Y:S02]  /*6440*/  VIADD R29, R16, 0x1 ;  /* 0x00000001101d7836 */ /* 0x000fe40000000000 */
[----:B------:R-:W-:Y:S02]  /*6450*/  @!P0 IMAD.MOV R29, RZ, RZ, R16 ;  /* 0x000000ffff1d8224 */ /* 0x000fe400078e0210 */
[----:B------:R-:W-:Y:S02]  /*6460*/  VIADD R16, R14, 0xc ;  /* 0x0000000c0e107836 */ /* 0x000fe40000000000 */
[----:B------:R-:W-:Y:S01]  /*6470*/  VIADD R15, R29, 0x1 ;  /* 0x000000011d0f7836 */ /* 0x000fe20000000000 */
[----:B------:R-:W-:Y:S02]  /*6480*/  BAR.SYNC.DEFER_BLOCKING 0x0 ;  /* 0x0000000000007b1d */ /* 0x000fe40000010000 */
[----:B------:R-:W-:Y:S01]  /*6490*/  ISETP.GE.OR P0, PT, R16, R43, P5 ;  /* 0x0000002b1000720c */ /* 0x000fe20002f06670 */
[----:B------:R-:W-:-:S02]  /*64a0*/  VIADD R16, R14, 0xd ;  /* 0x0000000d0e107836 */ /* 0x000fc40000000000 */
[----:B------:R-:W-:-:S04]  /*64b0*/  @!P4 IMAD.MOV R15, RZ, RZ, R29 ;  /* 0x000000ffff0fc224 */ /* 0x000fc800078e021d */
[----:B------:R-:W-:-:S06]  /*64c0*/  VIADD R31, R15, 0x1 ;  /* 0x000000010f1f7836 */ /* 0x000fcc0000000000 */
[----:B------:R-:W-:Y:S01]  /*64d0*/  @P0 LOP3.LUT R37, R37, 0x200, RZ, 0xfc, !PT ;  /* 0x0000020025250812 */ /* 0x000fe200078efcff */
[----:B------:R-:W-:Y:S01]  /*64e0*/  @!P0 IMAD.MOV R31, RZ, RZ, R15 ;  /* 0x000000ffff1f8224 */ /* 0x000fe200078e020f */
[----:B-1----:R-:W-:Y:S02]  /*64f0*/  ISETP.NE.AND P5, PT, R8, UR5, PT ;  /* 0x0000000508007c0c */ /* 0x002fe4000bfa5270 */
[----:B------:R-:W-:Y:S01]  /*6500*/  LOP3.LUT R37, R37, 0xffffff7f, RZ, 0xc0, !PT ;  /* 0xffffff7f25257812 */ /* 0x000fe200078ec0ff */
[----:B0-----:R-:W-:Y:S01]  /*6510*/  VIADD R13, R31, 0x1 ;  /* 0x000000011f0d7836 */ /* 0x001fe20000000000 */
[----:B------:R-:W-:Y:S01]  /*6520*/  ISETP.GE.OR P5, PT, R16, R43, P5 ;  /* 0x0000002b1000720c */ /* 0x000fe20002fa6670 */
[----:B------:R-:W-:Y:S01]  /*6530*/  VIADD R16, R14, 0xe ;  /* 0x0000000e0e107836 */ /* 0x000fe20000000000 */
[----:B--2---:R-:W-:-:S04]  /*6540*/  ISETP.NE.AND P6, PT, R9, UR5, PT ;  /* 0x0000000509007c0c */ /* 0x004fc8000bfc5270 */
[----:B------:R-:W-:Y:S01]  /*6550*/  ISETP.GE.OR P1, PT, R16, R43, P6 ;  /* 0x0000002b1000720c */ /* 0x000fe20003726670 */
[C---:B------:R-:W-:Y:S02]  /*6560*/  VIADD R16, R14.reuse, 0xf ;  /* 0x0000000f0e107836 */ /* 0x040fe40000000000 */
[----:B------:R-:W-:Y:S01]  /*6570*/  VIADD R14, R14, 0x10 ;  /* 0x000000100e0e7836 */ /* 0x000fe20000000000 */
[----:B---3--:R-:W-:-:S03]  /*6580*/  ISETP.NE.AND P6, PT, R10, UR5, PT ;  /* 0x000000050a007c0c */ /* 0x008fc6000bfc5270 */
[----:B------:R-:W-:Y:S01]  /*6590*/  @!P5 IMAD.MOV R13, RZ, RZ, R31 ;  /* 0x000000ffff0dd224 */ /* 0x000fe200078e021f */
[-C--:B------:R-:W-:Y:S02]  /*65a0*/  ISETP.GE.OR P0, PT, R16, R43.reuse, P6 ;  /* 0x0000002b1000720c */ /* 0x080fe40003706670 */
[----:B------:R-:W-:Y:S01]  /*65b0*/  ISETP.NE.AND P6, PT, R44, UR5, PT ;  /* 0x000000052c007c0c */ /* 0x000fe2000bfc5270 */
[----:B------:R-:W-:Y:S02]  /*65c0*/  VIADD R35, R13, 0x1 ;  /* 0x000000010d237836 */ /* 0x000fe40000000000 */
[----:B------:R-:W-:Y:S01]  /*65d0*/  @P1 LOP3.LUT R37, R37, 0x80, RZ, 0xfc, !PT ;  /* 0x0000008025251812 */ /* 0x000fe200078efcff */
[----:B------:R-:W-:Y:S01]  /*65e0*/  @!P1 IMAD.MOV R35, RZ, RZ, R13 ;  /* 0x000000ffff239224 */ /* 0x000fe200078e020d */
[----:B------:R-:W-:Y:S02]  /*65f0*/  ISETP.GE.OR P6, PT, R14, R43, P6 ;  /* 0x0000002b0e00720c */ /* 0x000fe400037c6670 */
[----:B------:R-:W-:Y:S01]  /*6600*/  LOP3.LUT R37, R37, 0xffffffdf, RZ, 0xc0, !PT ;  /* 0xffffffdf25257812 */ /* 0x000fe200078ec0ff */
[----:B------:R-:W-:Y:S01]  /*6610*/  VIADD R33, R35, 0x1 ;  /* 0x0000000123217836 */ /* 0x000fe20000000000 */
[----:B------:R-:W-:-:S02]  /*6620*/  ISETP.NE.AND P1, PT, R18, RZ, PT ;  /* 0x000000ff1200720c */ /* 0x000fc40003f25270 */
[----:B------:R-:W-:Y:S01]  /*6630*/  @!P0 IMAD.MOV R33, RZ, RZ, R35 ;  /* 0x000000ffff218224 */ /* 0x000fe200078e0223 */
[----:B------:R-:W-:Y:S02]  /*6640*/  @P0 LOP3.LUT R37, R37, 0x20, RZ, 0xfc, !PT ;  /* 0x0000002025250812 */ /* 0x000fe400078efcff */
[----:B------:R-:W-:Y:S01]  /*6650*/  ISETP.NE.AND P0, PT, R17, RZ, PT ;  /* 0x000000ff1100720c */ /* 0x000fe20003f05270 */
[----:B------:R-:W-:Y:S01]  /*6660*/  VIADD R13, R33, 0x1 ;  /* 0x00000001210d7836 */ /* 0x000fe20000000000 */
[----:B------:R-:W-:Y:S02]  /*6670*/  LOP3.LUT R37, R37, 0xfffffffe, RZ, 0xc0, !PT ;  /* 0xfffffffe25257812 */ /* 0x000fe400078ec0ff */
[----:B------:R-:W-:Y:S02]  /*6680*/  @!P6 IMAD.MOV R13, RZ, RZ, R33 ;  /* 0x000000ffff0de224 */ /* 0x000fe400078e0221 */
[----:B------:R-:W-:-:S03]  /*6690*/  @P6 LOP3.LUT R37, R37, 0x1, RZ, 0xfc, !PT ;  /* 0x0000000125256812 */ /* 0x000fc600078efcff */
        /* <DEDUP_REMOVED lines=11> */
[----:B------:R-:W-:-:S10]  /*6750*/  IMAD.IADD R48, R18, 0x1, -R13 ;  /* 0x0000000112307824 */ /* 0x000fd400078e0a0d */
[----:B------:R-:W-:-:S05]  /*6760*/  @!P6 LEA R19, R11, UR4, 0x2 ;  /* 0x000000040b13ec11 */ /* 0x000fca000f8e10ff */
[----:B------:R-:W-:Y:S01]  /*6770*/  @!P6 STS [R19], R18 ;  /* 0x000000121300e388 */ /* 0x000fe20000000800 */
[----:B------:R-:W-:Y:S01]  /*6780*/  BAR.SYNC.DEFER_BLOCKING 0x0 ;  /* 0x0000000000007b1d */ /* 0x000fe20000010000 */
[----:B------:R-:W-:-:S04]  /*6790*/  ISETP.NE.AND P6, PT, R12, RZ, PT ;  /* 0x000000ff0c00720c */ /* 0x000fc80003fc5270 */
[----:B------:R-:W-:Y:S02]  /*67a0*/  SEL R48, R48, RZ, P6 ;  /* 0x000000ff30307207 */ /* 0x000fe40003000000 */
[----:B------:R-:W-:Y:S01]  /*67b0*/  ISETP.NE.AND P6, PT, R11, 0x2, PT ;  /* 0x000000020b00780c */ /* 0x000fe20003fc5270 */
[----:B------:R-:W0:Y:S02]  /*67c0*/  LDS.128 R12, [UR4] ;  /* 0x00000004ff0c7984 */ /* 0x000e240008000c00 */
[----:B0-----:R-:W-:-:S05]  /*67d0*/  IMAD.IADD R17, R12, 0x1, R13 ;  /* 0x000000010c117824 */ /* 0x001fca00078e020d */
[----:B------:R-:W-:Y:S01]  /*67e0*/  SEL R16, R17, R12, !P6 ;  /* 0x0000000c11107207 */ /* 0x000fe20007000000 */
[----:B------:R-:W-:Y:S01]  /*67f0*/  IMAD.IADD R17, R14, 0x1, R17 ;  /* 0x000000010e117824 */ /* 0x000fe200078e0211 */
[----:B------:R-:W-:-:S03]  /*6800*/  ISETP.NE.AND P6, PT, R11, 0x3, PT ;  /* 0x000000030b00780c */ /* 0x000fc60003fc5270 */
[----:B------:R-:W-:Y:S01]  /*6810*/  IMAD.IADD R21, R15, 0x1, R17 ;  /* 0x000000010f157824 */ /* 0x000fe200078e0211 */
[----:B------:R-:W-:Y:S02]  /*6820*/  SEL R16, R17, R16, !P6 ;  /* 0x0000001011107207 */ /* 0x000fe40007000000 */
[----:B------:R-:W-:-:S04]  /*6830*/  ISETP.NE.AND P6, PT, R11, 0x4, PT ;  /* 0x000000040b00780c */ /* 0x000fc80003fc5270 */
[----:B------:R-:W-:Y:S02]  /*6840*/  SEL R20, R21, R16, !P6 ;  /* 0x0000001015147207 */ /* 0x000fe40007000000 */
[----:B------:R-:W0:Y:S01]  /*6850*/  LDS.128 R16, [UR4+0x10] ;  /* 0x00001004ff107984 */ /* 0x000e220008000c00 */
[----:B------:R-:W-:Y:S01]  /*6860*/  ISETP.NE.AND P6, PT, R11, 0x5, PT ;  /* 0x000000050b00780c */ /* 0x000fe20003fc5270 */
[----:B0-----:R-:W-:-:S05]  /*6870*/  IMAD.IADD R21, R21, 0x1, R16 ;  /* 0x0000000115157824 */ /* 0x001fca00078e0210 */
[----:B------:R-:W-:Y:S01]  /*6880*/  SEL R20, R21, R20, !P6 ;  /* 0x0000001415147207 */ /* 0x000fe20007000000 */
[----:B------:R-:W-:Y:S01]  /*6890*/  IMAD.IADD R21, R17, 0x1, R21 ;  /* 0x0000000111157824 */ /* 0x000fe200078e0215 */
[----:B------:R-:W-:-:S04]  /*68a0*/  ISETP.NE.AND P6, PT, R11, 0x6, PT ;  /* 0x000000060b00780c */ /* 0x000fc80003fc5270 */
[----:B------:R-:W-:Y:S01]  /*68b0*/  SEL R20, R21, R20, !P6 ;  /* 0x0000001415147207 */ /* 0x000fe20007000000 */
[----:B------:R-:W-:Y:S01]  /*68c0*/  IMAD.IADD R21, R18, 0x1, R21 ;  /* 0x0000000112157824 */ /* 0x000fe200078e0215 */
[----:B------:R-:W-:-:S03]  /*68d0*/  ISETP.NE.AND P6, PT, R11, 0x7, PT ;  /* 0x000000070b00780c */ /* 0x000fc60003fc5270 */
[----:B------:R-:W-:Y:S01]  /*68e0*/  IMAD.IADD R26, R19, 0x1, R21 ;  /* 0x00000001131a7824 */ /* 0x000fe200078e0215 */
[----:B------:R-:W-:Y:S02]  /*68f0*/  SEL R20, R21, R20, !P6 ;  /* 0x0000001415147207 */ /* 0x000fe40007000000 */
[----:B------:R-:W-:-:S04]  /*6900*/  ISETP.NE.AND P6, PT, R11, 0x8, PT ;  /* 0x000000080b00780c */ /* 0x000fc80003fc5270 */
[C---:B------:R-:W-:Y:S02]  /*6910*/  SEL R28, R26.reuse, R20, !P6 ;  /* 0x000000141a1c7207 */ /* 0x040fe40007000000 */
        /* <DEDUP_REMOVED lines=8> */
[----:B------:R-:W-:-:S04]  /*69a0*/  ISETP.NE.AND P6, PT, R11, 0xb, PT ;  /* 0x0000000b0b00780c */ /* 0x000fc80003fc5270 */
[C---:B------:R-:W-:Y:S02]  /*69b0*/  SEL R28, R26.reuse, R28, !P6 ;  /* 0x0000001c1a1c7207 */ /* 0x040fe40007000000 */
[----:B------:R-:W-:Y:S02]  /*69c0*/  ISETP.GE.U32.AND P6, PT, R49, 0x20, PT ;  /* 0x000000203100780c */ /* 0x000fe40003fc6070 */
[----:B------:R-:W-:Y:S02]  /*69d0*/  IADD3 R26, PT, PT, R26, R43, R23 ;  /* 0x0000002b1a1a7210 */ /* 0x000fe40007ffe017 */
[----:B------:R-:W-:-:S05]  /*69e0*/  SEL R11, R28, RZ, P6 ;  /* 0x000000ff1c0b7207 */ /* 0x000fca0003000000 */
[----:B------:R-:W-:-:S04]  /*69f0*/  IMAD.IADD R48, R11, 0x1, R48 ;  /* 0x000000010b307824 */ /* 0x000fc800078e0230 */
[--C-:B------:R-:W-:Y:S02]  /*6a00*/  IMAD.IADD R11, R24, 0x1, R48.reuse ;  /* 0x00000001180b7824 */ /* 0x100fe400078e0230 */
[----:B------:R-:W-:Y:S02]  /*6a10*/  VIADD R24, R26, 0xffffe680 ;  /* 0xffffe6801a187836 */ /* 0x000fe40000000000 */
[--C-:B------:R-:W-:Y:S02]  /*6a20*/  IMAD.IADD R43, R25, 0x1, R48.reuse ;  /* 0x00000001192b7824 */ /* 0x100fe400078e0230 */
[----:B------:R-:W-:Y:S01]  /*6a30*/  VIADD R25, R11, 0x1 ;  /* 0x000000010b197836 */ /* 0x000fe20000000000 */
[----:B------:R-:W-:Y:S01]  /*6a40*/  ISETP.GT.AND P6, PT, R24, 0x180, PT ;  /* 0x000001801800780c */ /* 0x000fe20003fc4270 */
[----:B------:R-:W-:Y:S02]  /*6a50*/  @!P1 IMAD.MOV R25, RZ, RZ, R11 ;  /* 0x000000ffff199224 */ /* 0x000fe400078e020b */
[----:B------:R-:W-:-:S02]  /*6a60*/  IMAD.IADD R30, R31, 0x1, R48 ;  /* 0x000000011f1e7824 */ /* 0x000fc400078e0230 */
[----:B------:R-:W-:Y:S02]  /*6a70*/  VIADD R31, R25, 0x1 ;  /* 0x00000001191f7836 */ /* 0x000fe40000000000 */
[--C-:B------:R-:W-:Y:S02]  /*6a80*/  IMAD.IADD R29, R29, 0x1, R48.reuse ;  /* 0x000000011d1d7824 */ /* 0x100fe400078e0230 */
[----:B------:R-:W-:Y:S02]  /*6a90*/  @!P2 IMAD.MOV R31, RZ, RZ, R25 ;  /* 0x000000ffff1fa224 */ /* 0x000fe400078e0219 */
[----:B------:R-:W-:Y:S02]  /*6aa0*/  IMAD.IADD R32, R35, 0x1, R48 ;  /* 0x0000000123207824 */ /* 0x000fe400078e0230 */
[----:B------:R-:W-:Y:S02]  /*6ab0*/  VIADD R46, R48, 0x1 ;  /* 0x00000001302e7836 */ /* 0x000fe40000000000 */
[----:B------:R-:W-:-:S02]  /*6ac0*/  VIADD R34, R29, 0x1 ;  /* 0x000000011d227836 */ /* 0x000fc40000000000 */
[----:B------:R-:W-:Y:S02]  /*6ad0*/  VIADD R35, R30, 0x1 ;  /* 0x000000011e237836 */ /* 0x000fe40000000000 */
[----:B------:R-:W-:Y:S02]  /*6ae0*/  VIADD R36, R31, 0x1 ;  /* 0x000000011f247836 */ /* 0x000fe40000000000 */
[--C-:B------:R-:W-:Y:S02]  /*6af0*/  IMAD.IADD R39, R39, 0x1, R48.reuse ;  /* 0x0000000127277824 */ /* 0x100fe400078e0230 */
[--C-:B------:R-:W-:Y:S02]  /*6b00*/  IMAD.IADD R26, R53, 0x1, R48.reuse ;  /* 0x00000001351a7824 */ /* 0x100fe400078e0230 */
[--C-:B------:R-:W-:Y:S02]  /*6b10*/  IMAD.IADD R27, R27, 0x1, R48.reuse ;  /* 0x000000011b1b7824 */ /* 0x100fe400078e0230 */
[----:B------:R-:W-:-:S02]  /*6b20*/  IMAD.IADD R28, R51, 0x1, R48 ;  /* 0x00000001331c7824 */ /* 0x000fc400078e0230 */
[--C-:B------:R-:W-:Y:S02]  /*6b30*/  IMAD.IADD R33, R33, 0x1, R48.reuse ;  /* 0x0000000121217824 */ /* 0x100fe400078e0230 */
[----:B------:R-:W-:Y:S02]  /*6b40*/  @!P0 IMAD.MOV R46, RZ, RZ, R48 ;  /* 0x000000ffff2e8224 */ /* 0x000fe400078e0230 */
[----:B------:R-:W-:Y:S02]  /*6b50*/  @!P4 IMAD.MOV R34, RZ, RZ, R29 ;  /* 0x000000ffff22c224 */ /* 0x000fe400078e021d */
[----:B------:R-:W-:Y:S02]  /*6b60*/  @!P5 IMAD.MOV R35, RZ, RZ, R30 ;  /* 0x000000ffff23d224 */ /* 0x000fe400078e021e */
[----:B------:R-:W-:Y:S01]  /*6b70*/  @!P3 IMAD.MOV R36, RZ, RZ, R31 ;  /* 0x000000ffff24b224 */ /* 0x000fe200078e021f */
[----:B------:R-:W-:Y:S06]  /*6b80*/  @P6 BRA `(.L_x_3502) ;  /* 0x0000001000246947 */ /* 0x000fec0003800000 */
[----:B------:R-:W-:Y:S01]  /*6b90*/  ISETP.LT.AND P0, PT, R48, R24, P0 ;  /* 0x000000183000720c */ /* 0x000fe20000701270 */
[----:B------:R-:W-:-:S12]  /*6ba0*/  BSSY.RECONVERGENT B2, `(.L_x_3503) ;  /* 0x000000d000027945 */ /* 0x000fd80003800200 */
[----:B------:R-:W-:Y:S05]  /*6bb0*/  @!P0 BRA `(.L_x_3504) ;  /* 0x00000000002c8947 */ /* 0x000fea0003800000 */
[----:B------:R-:W-:Y:S01]  /*6bc0*/  UISETP.NE.AND UP0, UPT, UR10, URZ, UPT ;  /* 0x000000ff0a00728c */ /* 0x000fe2000bf05270 */
[----:B------:R-:W-:-:S08]  /*6bd0*/  CS2R R12, SRZ ;  /* 0x00000000000c7805 */ /* 0x000fd0000001ff00 */
[----:B------:R-:W-:Y:S05]  /*6be0*/  BRA.U UP0, `(.L_x_3505) ;  /* 0x0000000100087547 */ /* 0x000fea000b800000 */
[----:B------:R-:W0:Y:S02]  /*6bf0*/  LDC.64 R12, c[0x0][0x3d8] ;  /* 0x0000f600ff0c7b82 */ /* 0x000e240000000a00 */
[----:B0-----:R-:W5:Y:S02]  /*6c00*/  LDG.E.64 R12, desc[UR8][R12.64] ;  /* 0x000000080c0c7981 */ /* 0x001f64000c1e1b00 */
.L_x_3505:
[----:B------:R-:W0:Y:S01]  /*6c10*/  LDCU.64 UR12, c[0x0][0x390] ;  /* 0x00007200ff0c77ac */ /* 0x000e220008000a00 */
[----:B-----5:R-:W-:-:S04]  /*6c20*/  IADD3 R14, P0, PT, R48, R12, RZ ;  /* 0x0000000c300e7210 */ /* 0x020fc80007f1e0ff */
[----:B------:R-:W-:Y:S02]  /*6c30*/  LEA.HI.X.SX32 R13, R48, R13, 0x1, P0 ;  /* 0x0000000d300d7211 */ /* 0x000fe400000f0eff */
[----:B0-----:R-:W-:-:S04]  /*6c40*/  LEA R12, P0, R14, UR12, 0x2 ;  /* 0x0000000c0e0c7c11 */ /* 0x001fc8000f8010ff */
[----:B------:R-:W-:-:S05]  /*6c50*/  LEA.HI.X R13, R14, UR13, R13, 0x2, P0 ;  /* 0x0000000d0e0d7c11 */ /* 0x000fca00080f140d */
[----:B------:R0:W-:Y:S04]  /*6c60*/  STG.E desc[UR8][R12.64], R47 ;  /* 0x0000002f0c007986 */ /* 0x0001e8000c101908 */
.L_x_3504:
[----:B------:R-:W-:Y:S05]  /*6c70*/  BSYNC.RECONVERGENT B2 ;  /* 0x0000000000027941 */ /* 0x000fea0003800200 */
.L_x_3503:
[----:B------:R-:W-:Y:S01]  /*6c80*/  LOP3.LUT P0, RZ, R37, 0x2, RZ, 0xc0, !PT ;  /* 0x0000000225ff7812 */ /* 0x000fe2000780c0ff */
[----:B------:R-:W-:Y:S03]  /*6c90*/  BSSY.RECONVERGENT B2, `(.L_x_3506) ;  /* 0x000000e000027945 */ /* 0x000fe60003800200 */
[----:B------:R-:W-:-:S13]  /*6ca0*/  ISETP.GE.OR P0, PT, R46, R24, !P0 ;  /* 0x000000182e00720c */ /* 0x000fda0004706670 */
[----:B------:R-:W-:Y:S05]  /*6cb0*/  @P0 BRA `(.L_x_3507) ;  /* 0x00000000002c0947 */ /* 0x000fea0003800000 */
[----:B------:R-:W-:Y:S01]  /*6cc0*/  UISETP.NE.AND UP0, UPT, UR10, URZ, UPT ;  /* 0x000000ff0a00728c */ /* 0x000fe2000bf05270 */
[----:B0-----:R-:W-:-:S08]  /*6cd0*/  CS2R R12, SRZ ;  /* 0x00000000000c7805 */ /* 0x001fd0000001ff00 */
[----:B------:R-:W-:Y:S05]  /*6ce0*/  BRA.U UP0, `(.L_x_3508) ;  /* 0x0000000100087547 */ /* 0x000fea000b800000 */
[----:B------:R-:W0:Y:S02]  /*6cf0*/  LDC.64 R12, c[0x0][0x3d8] ;  /* 0x0000f600ff0c7b82 */ /* 0x000e240000000a00 */
[----:B0-----:R-:W5:Y:S02]  /*6d00*/  LDG.E.64 R12, desc[UR8][R12.64] ;  /* 0x000000080c0c7981 */ /* 0x001f64000c1e1b00 */
.L_x_3508:
[----:B------:R-:W0:Y:S01]  /*6d10*/  LDCU.64 UR12, c[0x0][0x390] ;  /* 0x00007200ff0c77ac */ /* 0x000e220008000a00 */
[----:B-----5:R-:W-:-:S04]  /*6d20*/  IADD3 R14, P0, PT, R46, R12, RZ ;  /* 0x0000000c2e0e7210 */ /* 0x020fc80007f1e0ff */
[----:B------:R-:W-:Y:S02]  /*6d30*/  LEA.HI.X.SX32 R13, R46, R13, 0x1, P0 ;  /* 0x0000000d2e0d7211 */ /* 0x000fe400000f0eff */
[----:B0-----:R-:W-:-:S04]  /*6d40*/  LEA R12, P0, R14, UR12, 0x2 ;  /* 0x0000000c0e0c7c11 */ /* 0x001fc8000f8010ff */
[----:B------:R-:W-:-:S05]  /*6d50*/  LEA.HI.X R13, R14, UR13, R13, 0x2, P0 ;  /* 0x0000000d0e0d7c11 */ /* 0x000fca00080f140d */
[----:B------:R1:W-:Y:S04]  /*6d60*/  STG.E desc[UR8][R12.64], R45 ;  /* 0x0000002d0c007986 */ /* 0x0003e8000c101908 */
.L_x_3507:
[----:B------:R-:W-:Y:S05]  /*6d70*/  BSYNC.RECONVERGENT B2 ;  /* 0x0000000000027941 */ /* 0x000fea0003800200 */
.L_x_3506:
[----:B------:R-:W-:Y:S01]  /*6d80*/  LOP3.LUT P0, RZ, R37, 0x4, RZ, 0xc0, !PT ;  /* 0x0000000425ff7812 */ /* 0x000fe2000780c0ff */
[----:B------:R-:W-:Y:S03]  /*6d90*/  BSSY.RECONVERGENT B2, `(.L_x_3509) ;  /* 0x000000e000027945 */ /* 0x000fe60003800200 */
[----:B------:R-:W-:-:S13]  /*6da0*/  ISETP.GE.OR P0, PT, R43, R24, !P0 ;  /* 0x000000182b00720c */ /* 0x000fda0004706670 */
[----:B------:R-:W-:Y:S05]  /*6db0*/  @P0 BRA `(.L_x_3510) ;  /* 0x00000000002c0947 */ /* 0x000fea0003800000 */
[----:B------:R-:W-:Y:S01]  /*6dc0*/  UISETP.NE.AND UP0, UPT, UR10, URZ, UPT ;  /* 0x000000ff0a00728c */ /* 0x000fe2000bf05270 */
[----:B01----:R-:W-:-:S08]  /*6dd0*/  CS2R R12, SRZ ;  /* 0x00000000000c7805 */ /* 0x003fd0000001ff00 */
[----:B------:R-:W-:Y:S05]  /*6de0*/  BRA.U UP0, `(.L_x_3511) ;  /* 0x0000000100087547 */ /* 0x000fea000b800000 */
[----:B------:R-:W0:Y:S02]  /*6df0*/  LDC.64 R12, c[0x0][0x3d8] ;  /* 0x0000f600ff0c7b82 */ /* 0x000e240000000a00 */
[----:B0-----:R-:W5:Y:S02]  /*6e00*/  LDG.E.64 R12, desc[UR8][R12.64] ;  /* 0x000000080c0c7981 */ /* 0x001f64000c1e1b00 */
.L_x_3511:
[----:B------:R-:W0:Y:S01]  /*6e10*/  LDCU.64 UR12, c[0x0][0x390] ;  /* 0x00007200ff0c77ac */ /* 0x000e220008000a00 */
[----:B-----5:R-:W-:-:S04]  /*6e20*/  IADD3 R14, P0, PT, R43, R12, RZ ;  /* 0x0000000c2b0e7210 */ /* 0x020fc80007f1e0ff */
[----:B------:R-:W-:Y:S02]  /*6e30*/  LEA.HI.X.SX32 R13, R43, R13, 0x1, P0 ;  /* 0x0000000d2b0d7211 */ /* 0x000fe400000f0eff */
[----:B0-----:R-:W-:-:S04]  /*6e40*/  LEA R12, P0, R14, UR12, 0x2 ;  /* 0x0000000c0e0c7c11 */ /* 0x001fc8000f8010ff */
[----:B------:R-:W-:-:S05]  /*6e50*/  LEA.HI.X R13, R14, UR13, R13, 0x2, P0 ;  /* 0x0000000d0e0d7c11 */ /* 0x000fca00080f140d */
[----:B------:R2:W-:Y:S04]  /*6e60*/  STG.E desc[UR8][R12.64], R41 ;  /* 0x000000290c007986 */ /* 0x0005e8000c101908 */
.L_x_3510:
[----:B------:R-:W-:Y:S05]  /*6e70*/  BSYNC.RECONVERGENT B2 ;  /* 0x0000000000027941 */ /* 0x000fea0003800200 */
.L_x_3509:
[----:B------:R-:W-:Y:S01]  /*6e80*/  LOP3.LUT P0, RZ, R37, 0x8, RZ, 0xc0, !PT ;  /* 0x0000000825ff7812 */ /* 0x000fe2000780c0ff */
[----:B------:R-:W-:Y:S03]  /*6e90*/  BSSY.RECONVERGENT B2, `(.L_x_3512) ;  /* 0x000000e000027945 */ /* 0x000fe60003800200 */
[----:B------:R-:W-:-:S13]  /*6ea0*/  ISETP.GE.OR P0, PT, R39, R24, !P0 ;  /* 0x000000182700720c */ /* 0x000fda0004706670 */
[----:B------:R-:W-:Y:S05]  /*6eb0*/  @P0 BRA `(.L_x_3513) ;  /* 0x00000000002c0947 */ /* 0x000fea0003800000 */
[----:B------:R-:W-:Y:S01]  /*6ec0*/  UISETP.NE.AND UP0, UPT, UR10, URZ, UPT ;  /* 0x000000ff0a00728c */ /* 0x000fe2000bf05270 */
[----:B012---:R-:W-:-:S08]  /*6ed0*/  CS2R R12, SRZ ;  /* 0x00000000000c7805 */ /* 0x007fd0000001ff00 */
[----:B------:R-:W-:Y:S05]  /*6ee0*/  BRA.U UP0, `(.L_x_3514) ;  /* 0x0000000100087547 */ /* 0x000fea000b800000 */
[----:B------:R-:W0:Y:S02]  /*6ef0*/  LDC.64 R12, c[0x0][0x3d8] ;  /* 0x0000f600ff0c7b82 */ /* 0x000e240000000a00 */
[----:B0-----:R-:W5:Y:S02]  /*6f00*/  LDG.E.64 R12, desc[UR8][R12.64] ;  /* 0x000000080c0c7981 */ /* 0x001f64000c1e1b00 */
.L_x_3514:
[----:B------:R-:W0:Y:S01]  /*6f10*/  LDCU.64 UR12, c[0x0][0x390] ;  /* 0x00007200ff0c77ac */ /* 0x000e220008000a00 */
[----:B-----5:R-:W-:-:S04]  /*6f20*/  IADD3 R14, P0, PT, R39, R12, RZ ;  /* 0x0000000c270e7210 */ /* 0x020fc80007f1e0ff */
[----:B------:R-:W-:Y:S02]  /*6f30*/  LEA.HI.X.SX32 R13, R39, R13, 0x1, P0 ;  /* 0x0000000d270d7211 */ /* 0x000fe400000f0eff */
[----:B0-----:R-:W-:-:S04]  /*6f40*/  LEA R12, P0, R14, UR12, 0x2 ;  /* 0x0000000c0e0c7c11 */ /* 0x001fc8000f8010ff */
[----:B------:R-:W-:-:S05]  /*6f50*/  LEA.HI.X R13, R14, UR13, R13, 0x2, P0 ;  /* 0x0000000d0e0d7c11 */ /* 0x000fca00080f140d */
[----:B------:R3:W-:Y:S04]  /*6f60*/  STG.E desc[UR8][R12.64], R38 ;  /* 0x000000260c007986 */ /* 0x0007e8000c101908 */
.L_x_3513:
[----:B------:R-:W-:Y:S05]  /*6f70*/  BSYNC.RECONVERGENT B2 ;  /* 0x0000000000027941 */ /* 0x000fea0003800200 */
.L_x_3512:
[----:B------:R-:W-:Y:S01]  /*6f80*/  LOP3.LUT P0, RZ, R37, 0x10, RZ, 0xc0, !PT ;  /* 0x0000001025ff7812 */ /* 0x000fe2000780c0ff */
[----:B------:R-:W-:Y:S03]  /*6f90*/  BSSY.RECONVERGENT B2, `(.L_x_3515) ;  /* 0x000000e000027945 */ /* 0x000fe60003800200 */
[----:B------:R-:W-:-:S13]  /*6fa0*/  ISETP.GE.OR P0, PT, R26, R24, !P0 ;  /* 0x000000181a00720c */ /* 0x000fda0004706670 */
[----:B------:R-:W-:Y:S05]  /*6fb0*/  @P0 BRA `(.L_x_3516) ;  /* 0x00000000002c0947 */ /* 0x000fea0003800000 */
[----:B------:R-:W-:Y:S01]  /*6fc0*/  UISETP.NE.AND UP0, UPT, UR10, URZ, UPT ;  /* 0x000000ff0a00728c */ /* 0x000fe2000bf05270 */
[----:B0123--:R-:W-:-:S08]  /*6fd0*/  CS2R R12, SRZ ;  /* 0x00000000000c7805 */ /* 0x00ffd0000001ff00 */
[----:B------:R-:W-:Y:S05]  /*6fe0*/  BRA.U UP0, `(.L_x_3517) ;  /* 0x0000000100087547 */ /* 0x000fea000b800000 */
[----:B------:R-:W0:Y:S02]  /*6ff0*/  LDC.64 R12, c[0x0][0x3d8] ;  /* 0x0000f600ff0c7b82 */ /* 0x000e240000000a00 */
[----:B0-----:R-:W5:Y:S02]  /*7000*/  LDG.E.64 R12, desc[UR8][R12.64] ;  /* 0x000000080c0c7981 */ /* 0x001f64000c1e1b00 */
.L_x_3517:
[----:B------:R-:W0:Y:S01]  /*7010*/  LDCU.64 UR12, c[0x0][0x390] ;  /* 0x00007200ff0c77ac */ /* 0x000e220008000a00 */
[----:B-----5:R-:W-:-:S04]  /*7020*/  IADD3 R14, P0, PT, R26, R12, RZ ;  /* 0x0000000c1a0e7210 */ /* 0x020fc80007f1e0ff */
[----:B------:R-:W-:Y:S02]  /*7030*/  LEA.HI.X.SX32 R13, R26, R13, 0x1, P0 ;  /* 0x0000000d1a0d7211 */ /* 0x000fe400000f0eff */
[----:B0-----:R-:W-:-:S04]  /*7040*/  LEA R12, P0, R14, UR12, 0x2 ;  /* 0x0000000c0e0c7c11 */ /* 0x001fc8000f8010ff */
[----:B------:R-:W-:-:S05]  /*7050*/  LEA.HI.X R13, R14, UR13, R13, 0x2, P0 ;  /* 0x0000000d0e0d7c11 */ /* 0x000fca00080f140d */
[----:B------:R4:W-:Y:S04]  /*7060*/  STG.E desc[UR8][R12.64], R42 ;  /* 0x0000002a0c007986 */ /* 0x0009e8000c101908 */
.L_x_3516:
[----:B------:R-:W-:Y:S05]  /*7070*/  BSYNC.RECONVERGENT B2 ;  /* 0x0000000000027941 */ /* 0x000fea0003800200 */
.L_x_3515:
[----:B------:R-:W-:Y:S01]  /*7080*/  LOP3.LUT P0, RZ, R37, 0x40, RZ, 0xc0, !PT ;  /* 0x0000004025ff7812 */ /* 0x000fe2000780c0ff */
[----:B------:R-:W-:Y:S03]  /*7090*/  BSSY.RECONVERGENT B2, `(.L_x_3518) ;  /* 0x000000e000027945 */ /* 0x000fe60003800200 */
[----:B------:R-:W-:-:S13]  /*70a0*/  ISETP.GE.OR P0, PT, R27, R24, !P0 ;  /* 0x000000181b00720c */ /* 0x000fda0004706670 */
[----:B------:R-:W-:Y:S05]  /*70b0*/  @P0 BRA `(.L_x_3519) ;  /* 0x00000000002c0947 */ /* 0x000fea0003800000 */
[----:B------:R-:W-:Y:S01]  /*70c0*/  UISETP.NE.AND UP0, UPT, UR10, URZ, UPT ;  /* 0x000000ff0a00728c */ /* 0x000fe2000bf05270 */
[----:B01234-:R-:W-:-:S08]  /*70d0*/  CS2R R12, SRZ ;  /* 0x00000000000c7805 */ /* 0x01ffd0000001ff00 */
[----:B------:R-:W-:Y:S05]  /*70e0*/  BRA.U UP0, `(.L_x_3520) ;  /* 0x0000000100087547 */ /* 0x000fea000b800000 */
[----:B------:R-:W0:Y:S02]  /*70f0*/  LDC.64 R12, c[0x0][0x3d8] ;  /* 0x0000f600ff0c7b82 */ /* 0x000e240000000a00 */
[----:B0-----:R-:W5:Y:S02]  /*7100*/  LDG.E.64 R12, desc[UR8][R12.64] ;  /* 0x000000080c0c7981 */ /* 0x001f64000c1e1b00 */
.L_x_3520:
[----:B------:R-:W0:Y:S01]  /*7110*/  LDCU.64 UR12, c[0x0][0x390] ;  /* 0x00007200ff0c77ac */ /* 0x000e220008000a00 */
[----:B-----5:R-:W-:-:S04]  /*7120*/  IADD3 R14, P0, PT, R27, R12, RZ ;  /* 0x0000000c1b0e7210 */ /* 0x020fc80007f1e0ff */
[----:B------:R-:W-:Y:S02]  /*7130*/  LEA.HI.X.SX32 R13, R27, R13, 0x1, P0 ;  /* 0x0000000d1b0d7211 */ /* 0x000fe400000f0eff */
[----:B0-----:R-:W-:-:S04]  /*7140*/  LEA R12, P0, R14, UR12, 0x2 ;  /* 0x0000000c0e0c7c11 */ /* 0x001fc8000f8010ff */
[----:B------:R-:W-:-:S05]  /*7150*/  LEA.HI.X R13, R14, UR13, R13, 0x2, P0 ;  /* 0x0000000d0e0d7c11 */ /* 0x000fca00080f140d */
[----:B------:R0:W-:Y:S04]  /*7160*/  STG.E desc[UR8][R12.64], R40 ;  /* 0x000000280c007986 */ /* 0x0001e8000c101908 */
.L_x_3519:
[----:B------:R-:W-:Y:S05]  /*7170*/  BSYNC.RECONVERGENT B2 ;  /* 0x0000000000027941 */ /* 0x000fea0003800200 */
.L_x_3518:
        /* <DEDUP_REMOVED lines=9> */
.L_x_3523:
[----:B------:R-:W0:Y:S01]  /*7210*/  LDCU.64 UR12, c[0x0][0x390] ;  /* 0x00007200ff0c77ac */ /* 0x000e220008000a00 */
[----:B-----5:R-:W-:-:S04]  /*7220*/  IADD3 R14, P0, PT, R28, R12, RZ ;  /* 0x0000000c1c0e7210 */ /* 0x020fc80007f1e0ff */
[----:B------:R-:W-:Y:S02]  /*7230*/  LEA.HI.X.SX32 R13, R28, R13, 0x1, P0 ;  /* 0x0000000d1c0d7211 */ /* 0x000fe400000f0eff */
[----:B0-----:R-:W-:-:S04]  /*7240*/  LEA R12, P0, R14, UR12, 0x2 ;  /* 0x0000000c0e0c7c11 */ /* 0x001fc8000f8010ff */
[----:B------:R-:W-:-:S05]  /*7250*/  LEA.HI.X R13, R14, UR13, R13, 0x2, P0 ;  /* 0x0000000d0e0d7c11 */ /* 0x000fca00080f140d */
[----:B------:R0:W-:Y:S04]  /*7260*/  STG.E desc[UR8][R12.64], R0 ;  /* 0x000000000c007986 */ /* 0x0001e8000c101908 */
.L_x_3522:
[----:B------:R-:W-:Y:S05]  /*7270*/  BSYNC.RECONVERGENT B2 ;  /* 0x0000000000027941 */ /* 0x000fea0003800200 */
.L_x_3521:
[----:B------:R-:W-:Y:S01]  /*7280*/  ISETP.GE.OR P1, PT, R11, R24, !P1 ;  /* 0x000000180b00720c */ /* 0x000fe20004f26670 */
[----:B------:R-:W-:-:S12]  /*7290*/  BSSY.RECONVERGENT B2, `(.L_x_3524) ;  /* 0x000000d000027945 */ /* 0x000fd80003800200 */
[----:B------:R-:W-:Y:S05]  /*72a0*/  @P1 BRA `(.L_x_3525) ;  /* 0x00000000002c1947 */ /* 0x000fea0003800000 */
[----:B------:R-:W-:Y:S01]  /*72b0*/  UISETP.NE.AND UP0, UPT, UR10, URZ, UPT ;  /* 0x000000ff0a00728c */ /* 0x000fe2000bf05270 */
[----:B01234-:R-:W-:-:S08]  /*72c0*/  CS2R R12, SRZ ;  /* 0x00000000000c7805 */ /* 0x01ffd0000001ff00 */
[----:B------:R-:W-:Y:S05]  /*72d0*/  BRA.U UP0, `(.L_x_3526) ;  /* 0x0000000100087547 */ /* 0x000fea000b800000 */
[----:B------:R-:W0:Y:S02]  /*72e0*/  LDC.64 R12, c[0x0][0x3d8] ;  /* 0x0000f600ff0c7b82 */ /* 0x000e240000000a00 */
[----:B0-----:R-:W5:Y:S02]  /*72f0*/  LDG.E.64 R12, desc[UR8][R12.64] ;  /* 0x000000080c0c7981 */ /* 0x001f64000c1e1b00 */
.L_x_3526:
[----:B------:R-:W0:Y:S01]  /*7300*/  LDCU.64 UR12, c[0x0][0x390] ;  /* 0x00007200ff0c77ac */ /* 0x000e220008000a00 */
[----:B-----5:R-:W-:-:S04]  /*7310*/  IADD3 R0, P0, PT, R11, R12, RZ ;  /* 0x0000000c0b007210 */ /* 0x020fc80007f1e0ff */
[----:B------:R-:W-:Y:S02]  /*7320*/  LEA.HI.X.SX32 R11, R11, R13, 0x1, P0 ;  /* 0x0000000d0b0b7211 */ /* 0x000fe400000f0eff */
[----:B0-----:R-:W-:-:S04]  /*7330*/  LEA R12, P0, R0, UR12, 0x2 ;  /* 0x0000000c000c7c11 */ /* 0x001fc8000f8010ff */
[----:B------:R-:W-:-:S05]  /*7340*/  LEA.HI.X R13, R0, UR13, R11, 0x2, P0 ;  /* 0x0000000d000d7c11 */ /* 0x000fca00080f140b */
[----:B------:R0:W-:Y:S04]  /*7350*/  STG.E desc[UR8][R12.64], R2 ;  /* 0x000000020c007986 */ /* 0x0001e8000c101908 */
.L_x_3525:
[----:B------:R-:W-:Y:S05]  /*7360*/  BSYNC.RECONVERGENT B2 ;  /* 0x0000000000027941 */ /* 0x000fea0003800200 */
.L_x_3524:
        /* <DEDUP_REMOVED lines=8> */
.L_x_3529:
[----:B------:R-:W0:Y:S01]  /*73f0*/  LDCU.64 UR12, c[0x0][0x390] ;  /* 0x00007200ff0c77ac */ /* 0x000e220008000a00 */
[----:B-----5:R-:W-:-:S04]  /*7400*/  IADD3 R0, P0, PT, R25, R12, RZ ;  /* 0x0000000c19007210 */ /* 0x020fc80007f1e0ff */
[----:B------:R-:W-:Y:S02]  /*7410*/  LEA.HI.X.SX32 R13, R25, R13, 0x1, P0 ;  /* 0x0000000d190d7211 */ /* 0x000fe400000f0eff */
[----:B0-----:R-:W-:-:S04]  /*7420*/  LEA R12, P0, R0, UR12, 0x2 ;  /* 0x0000000c000c7c11 */ /* 0x001fc8000f8010ff */
[----:B------:R-:W-:-:S05]  /*7430*/  LEA.HI.X R13, R0, UR13, R13, 0x2, P0 ;  /* 0x0000000d000d7c11 */ /* 0x000fca00080f140d */
[----:B------:R0:W-:Y:S04]  /*7440*/  STG.E desc[UR8][R12.64], R3 ;  /* 0x000000030c007986 */ /* 0x0001e8000c101908 */
.L_x_3528:
[----:B------:R-:W-:Y:S05]  /*7450*/  BSYNC.RECONVERGENT B2 ;  /* 0x0000000000027941 */ /* 0x000fea0003800200 */
.L_x_3527:
[----:B------:R-:W-:Y:S01]  /*7460*/  ISETP.GE.OR P3, PT, R31, R24, !P3 ;  /* 0x000000181f00720c */ /* 0x000fe20005f66670 */
[----:B------:R-:W-:-:S12]  /*7470*/  BSSY.RECONVERGENT B2, `(.L_x_3530) ;  /* 0x000000d000027945 */ /* 0x000fd80003800200 */
[----:B------:R-:W-:Y:S05]  /*7480*/  @P3 BRA `(.L_x_3531) ;  /* 0x00000000002c3947 */ /* 0x000fea0003800000 */
[----:B------:R-:W-:Y:S01]  /*7490*/  UISETP.NE.AND UP0, UPT, UR10, URZ, UPT ;  /* 0x000000ff0a00728c */ /* 0x000fe2000bf05270 */
[----:B0-----:R-:W-:-:S08]  /*74a0*/  CS2R R2, SRZ ;  /* 0x0000000000027805 */ /* 0x001fd0000001ff00 */
[----:B------:R-:W-:Y:S05]  /*74b0*/  BRA.U UP0, `(.L_x_3532) ;  /* 0x0000000100087547 */ /* 0x000fea000b800000 */
[----:B------:R-:W0:Y:S02]  /*74c0*/  LDC.64 R2, c[0x0][0x3d8] ;  /* 0x0000f600ff027b82 */ /* 0x000e240000000a00 */
[----:B0-----:R-:W5:Y:S02]  /*74d0*/  LDG.E.64 R2, desc[UR8][R2.64] ;  /* 0x0000000802027981 */ /* 0x001f64000c1e1b00 */
.L_x_3532:
[----:B------:R-:W0:Y:S01]  /*74e0*/  LDCU.64 UR12, c[0x0][0x390] ;  /* 0x00007200ff0c77ac */ /* 0x000e220008000a00 */
[----:B-----5:R-:W-:-:S04]  /*74f0*/  IADD3 R0, P0, PT, R31, R2, RZ ;  /* 0x000000021f007210 */ /* 0x020fc80007f1e0ff */
[----:B------:R-:W-:Y:S02]  /*7500*/  LEA.HI.X.SX32 R3, R31, R3, 0x1, P0 ;  /* 0x000000031f037211 */ /* 0x000fe400000f0eff */
[----:B0-----:R-:W-:-:S04]  /*7510*/  LEA R2, P0, R0, UR12, 0x2 ;  /* 0x0000000c00027c11 */ /* 0x001fc8000f8010ff */
[----:B------:R-:W-:-:S05]  /*7520*/  LEA.HI.X R3, R0, UR13, R3, 0x2, P0 ;  /* 0x0000000d00037c11 */ /* 0x000fca00080f1403 */
[----:B------:R0:W-:Y:S04]  /*7530*/  STG.E desc[UR8][R2.64], R4 ;  /* 0x0000000402007986 */ /* 0x0001e8000c101908 */
.L_x_3531:
[----:B------:R-:W-:Y:S05]  /*7540*/  BSYNC.RECONVERGENT B2 ;  /* 0x0000000000027941 */ /* 0x000fea0003800200 */
.L_x_3530:
[----:B------:R-:W-:Y:S01]  /*7550*/  LOP3.LUT P0, RZ, R37, 0x400, RZ, 0xc0, !PT ;  /* 0x0000040025ff7812 */ /* 0x000fe2000780c0ff */
[----:B------:R-:W-:Y:S03]  /*7560*/  BSSY.RECONVERGENT B2, `(.L_x_3533) ;  /* 0x000000e000027945 */ /* 0x000fe60003800200 */
[----:B------:R-:W-:-:S13]  /*7570*/  ISETP.GE.OR P0, PT, R36, R24, !P0 ;  /* 0x000000182400720c */ /* 0x000fda0004706670 */
[----:B------:R-:W-:Y:S05]  /*7580*/  @P0 BRA `(.L_x_3534) ;  /* 0x00000000002c0947 */ /* 0x000fea0003800000 */
[----:B------:R-:W-:Y:S01]  /*7590*/  UISETP.NE.AND UP0, UPT, UR10, URZ, UPT ;  /* 0x000000ff0a00728c */ /* 0x000fe2000bf05270 */
[----:B0-----:R-:W-:Y:S01]  /*75a0*/  CS2R R2, SRZ ;  /* 0x0000000000027805 */ /* 0x001fe2000001ff00 */
[----:B------:R-:W0:Y:S07]  /*75b0*/  LDCU.64 UR12, c[0x0][0x390] ;  /* 0x00007200ff0c77ac */ /* 0x000e2e0008000a00 */
[----:B------:R-:W-:Y:S05]  /*75c0*/  BRA.U UP0, `(.L_x_3535) ;  /* 0x0000000100087547 */ /* 0x000fea000b800000 */
[----:B------:R-:W1:Y:S02]  /*75d0*/  LDC.64 R2, c[0x0][0x3d8] ;  /* 0x0000f600ff027b82 */ /* 0x000e640000000a00 */
[----:B-1----:R-:W5:Y:S02]  /*75e0*/  LDG.E.64 R2, desc[UR8][R2.64] ;  /* 0x0000000802027981 */ /* 0x002f64000c1e1b00 */
.L_x_3535:
[----:B-----5:R-:W-:-:S04]  /*75f0*/  IADD3 R0, P0, PT, R36, R2, RZ ;  /* 0x0000000224007210 */ /* 0x020fc80007f1e0ff */
[----:B------:R-:W-:Y:S02]  /*7600*/  LEA.HI.X.SX32 R3, R36, R3, 0x1, P0 ;  /* 0x0000000324037211 */ /* 0x000fe400000f0eff */
[----:B0-----:R-:W-:-:S04]  /*7610*/  LEA R2, P0, R0, UR12, 0x2 ;  /* 0x0000000c00027c11 */ /* 0x001fc8000f8010ff */
[----:B------:R-:W-:-:S05]  /*7620*/  LEA.HI.X R3, R0, UR13, R3, 0x2, P0 ;  /* 0x0000000d00037c11 */ /* 0x000fca00080f1403 */
[----:B------:R0:W-:Y:S04]  /*7630*/  STG.E desc[UR8][R2.64], R5 ;  /* 0x0000000502007986 */ /* 0x0001e8000c101908 */
.L_x_3534:
[----:B------:R-:W-:Y:S05]  /*7640*/  BSYNC.RECONVERGENT B2 ;  /* 0x0000000000027941 */ /* 0x000fea0003800200 */
.L_x_3533:
[----:B------:R-:W-:Y:S01]  /*7650*/  ISETP.GE.OR P4, PT, R29, R24, !P4 ;  /* 0x000000181d00720c */ /* 0x000fe20006786670 */
[----:B------:R-:W-:-:S12]  /*7660*/  BSSY.RECONVERGENT B2, `(.L_x_3536) ;  /* 0x000000d000027945 */ /* 0x000fd80003800200 */
[----:B------:R-:W-:Y:S05]  /*7670*/  @P4 BRA `(.L_x_3537) ;  /* 0x00000000002c4947 */ /* 0x000fea0003800000 */
[----:B------:R-:W-:Y:S01]  /*7680*/  UISETP.NE.AND UP0, UPT, UR10, URZ, UPT ;  /* 0x000000ff0a00728c */ /* 0x000fe2000bf05270 */
[----:B0-----:R-:W-:Y:S01]  /*7690*/  CS2R R2, SRZ ;  /* 0x0000000000027805 */ /* 0x001fe2000001ff00 */
[----:B------:R-:W0:Y:S07]  /*76a0*/  LDCU.64 UR12, c[0x0][0x390] ;  /* 0x00007200ff0c77ac */ /* 0x000e2e0008000a00 */
[----:B------:R-:W-:Y:S05]  /*76b0*/  BRA.U UP0, `(.L_x_3538) ;  /* 0x0000000100087547 */ /* 0x000fea000b800000 */
[----:B------:R-:W1:Y:S02]  /*76c0*/  LDC.64 R2, c[0x0][0x3d8] ;  /* 0x0000f600ff027b82 */ /* 0x000e640000000a00 */
[----:B-1----:R-:W5:Y:S02]  /*76d0*/  LDG.E.64 R2, desc[UR8][R2.64] ;  /* 0x0000000802027981 */ /* 0x002f64000c1e1b00 */
.L_x_3538:
[----:B-----5:R-:W-:-:S04]  /*76e0*/  IADD3 R0, P0, PT, R29, R2, RZ ;  /* 0x000000021d007210 */ /* 0x020fc80007f1e0ff */
[----:B------:R-:W-:Y:S02]  /*76f0*/  LEA.HI.X.SX32 R3, R29, R3, 0x1, P0 ;  /* 0x000000031d037211 */ /* 0x000fe400000f0eff */
[----:B0-----:R-:W-:-:S04]  /*7700*/  LEA R2, P0, R0, UR12, 0x2 ;  /* 0x0000000c00027c11 */ /* 0x001fc8000f8010ff */
[----:B------:R-:W-:-:S05]  /*7710*/  LEA.HI.X R3, R0, UR13, R3, 0x2, P0 ;  /* 0x0000000d00037c11 */ /* 0x000fca00080f1403 */
[----:B------:R0:W-:Y:S04]  /*7720*/  STG.E desc[UR8][R2.64], R6 ;  /* 0x0000000602007986 */ /* 0x0001e8000c101908 */
.L_x_3537:
[----:B------:R-:W-:Y:S05]  /*7730*/  BSYNC.RECONVERGENT B2 ;  /* 0x0000000000027941 */ /* 0x000fea0003800200 */
.L_x_3536:
        /* <DEDUP_REMOVED lines=10> */
.L_x_3541:
[----:B-----5:R-:W-:-:S04]  /*77e0*/  IADD3 R0, P0, PT, R34, R2, RZ ;  /* 0x0000000222007210 */ /* 0x020fc80007f1e0ff */
[----:B------:R-:W-:Y:S02]  /*77f0*/  LEA.HI.X.SX32 R3, R34, R3, 0x1, P0 ;  /* 0x0000000322037211 */ /* 0x000fe400000f0eff */
[----:B0-----:R-:W-:-:S04]  /*7800*/  LEA R2, P0, R0, UR12, 0x2 ;  /* 0x0000000c00027c11 */ /* 0x001fc8000f8010ff */
[----:B------:R-:W-:-:S05]  /*7810*/  LEA.HI.X R3, R0, UR13, R3, 0x2, P0 ;  /* 0x0000000d00037c11 */ /* 0x000fca00080f1403 */
[----:B------:R0:W-:Y:S04]  /*7820*/  STG.E desc[UR8][R2.64], R7 ;  /* 0x0000000702007986 */ /* 0x0001e8000c101908 */
.L_x_3540:
[----:B------:R-:W-:Y:S05]  /*7830*/  BSYNC.RECONVERGENT B2 ;  /* 0x0000000000027941 */ /* 0x000fea0003800200 */
.L_x_3539:
        /* <DEDUP_REMOVED lines=9> */
.L_x_3544:
[----:B-----5:R-:W-:-:S04]  /*78d0*/  IADD3 R0, P0, PT, R30, R2, RZ ;  /* 0x000000021e007210 */ /* 0x020fc80007f1e0ff */
[----:B------:R-:W-:Y:S02]  /*78e0*/  LEA.HI.X.SX32 R3, R30, R3, 0x1, P0 ;  /* 0x000000031e037211 */ /* 0x000fe400000f0eff */
[----:B0-----:R-:W-:-:S04]  /*78f0*/  LEA R2, P0, R0, UR12, 0x2 ;  /* 0x0000000c00027c11 */ /* 0x001fc8000f8010ff */
[----:B------:R-:W-:-:S05]  /*7900*/  LEA.HI.X R3, R0, UR13, R3, 0x2, P0 ;  /* 0x0000000d00037c11 */ /* 0x000fca00080f1403 */
[----:B------:R0:W-:Y:S04]  /*7910*/  STG.E desc[UR8][R2.64], R8 ;  /* 0x0000000802007986 */ /* 0x0001e8000c101908 */
.L_x_3543:
[----:B------:R-:W-:Y:S05]  /*7920*/  BSYNC.RECONVERGENT B2 ;  /* 0x0000000000027941 */ /* 0x000fea0003800200 */
.L_x_3542:
        /* <DEDUP_REMOVED lines=10> */
.L_x_3547:
[----:B-----5:R-:W-:-:S04]  /*79d0*/  IADD3 R0, P0, PT, R35, R2, RZ ;  /* 0x0000000223007210 */ /* 0x020fc80007f1e0ff */
[----:B------:R-:W-:Y:S02]  /*79e0*/  LEA.HI.X.SX32 R3, R35, R3, 0x1, P0 ;  /* 0x0000000323037211 */ /* 0x000fe400000f0eff */
[----:B0-----:R-:W-:-:S04]  /*79f0*/  LEA R2, P0, R0, UR12, 0x2 ;  /* 0x0000000c00027c11 */ /* 0x001fc8000f8010ff */
[----:B------:R-:W-:-:S05]  /*7a00*/  LEA.HI.X R3, R0, UR13, R3, 0x2, P0 ;  /* 0x0000000d00037c11 */ /* 0x000fca00080f1403 */
[----:B------:R0:W-:Y:S04]  /*7a10*/  STG.E desc[UR8][R2.64], R9 ;  /* 0x0000000902007986 */ /* 0x0001e8000c101908 */
.L_x_3546:
[----:B------:R-:W-:Y:S05]  /*7a20*/  BSYNC.RECONVERGENT B2 ;  /* 0x0000000000027941 */ /* 0x000fea0003800200 */
.L_x_3545:
        /* <DEDUP_REMOVED lines=10> */
.L_x_3550:
[----:B-----5:R-:W-:-:S04]  /*7ad0*/  IADD3 R0, P0, PT, R32, R2, RZ ;  /* 0x0000000220007210 */ /* 0x020fc80007f1e0ff */
[----:B------:R-:W-:Y:S02]  /*7ae0*/  LEA.HI.X.SX32 R3, R32, R3, 0x1, P0 ;  /* 0x0000000320037211 */ /* 0x000fe400000f0eff */
[----:B0-----:R-:W-:-:S04]  /*7af0*/  LEA R2, P0, R0, UR12, 0x2 ;  /* 0x0000000c00027c11 */ /* 0x001fc8000f8010ff */
[----:B------:R-:W-:-:S05]  /*7b00*/  LEA.HI.X R3, R0, UR13, R3, 0x2, P0 ;  /* 0x0000000d00037c11 */ /* 0x000fca00080f1403 */
[----:B------:R0:W-:Y:S04]  /*7b10*/  STG.E desc[UR8][R2.64], R10 ;  /* 0x0000000a02007986 */ /* 0x0001e8000c101908 */
.L_x_3549:
[----:B------:R-:W-:Y:S05]  /*7b20*/  BSYNC.RECONVERGENT B2 ;  /* 0x0000000000027941 */ /* 0x000fea0003800200 */
.L_x_3548:
[----:B------:R-:W-:-:S04]  /*7b30*/  LOP3.LUT P0, RZ, R37, 0x1, RZ, 0xc0, !PT ;  /* 0x0000000125ff7812 */ /* 0x000fc8000780c0ff */
        /* <DEDUP_REMOVED lines=8> */
.L_x_3552:
[----:B-----5:R-:W-:-:S04]  /*7bc0*/  IADD3 R0, P0, PT, R33, R2, RZ ;  /* 0x0000000221007210 */ /* 0x020fc80007f1e0ff */
[----:B------:R-:W-:Y:S02]  /*7bd0*/  LEA.HI.X.SX32 R3, R33, R3, 0x1, P0 ;  /* 0x0000000321037211 */ /* 0x000fe400000f0eff */
[----:B0-----:R-:W-:-:S04]  /*7be0*/  LEA R2, P0, R0, UR12, 0x2 ;  /* 0x0000000c00027c11 */ /* 0x001fc8000f8010ff */
[----:B------:R-:W-:-:S05]  /*7bf0*/  LEA.HI.X R3, R0, UR13, R3, 0x2, P0 ;  /* 0x0000000d00037c11 */ /* 0x000fca00080f1403 */
[----:B------:R0:W-:Y:S01]  /*7c00*/  STG.E desc[UR8][R2.64], R44 ;  /* 0x0000002c02007986 */ /* 0x0001e2000c101908 */
[----:B------:R-:W-:Y:S05]  /*7c10*/  BRA `(.L_x_3551) ;  /* 0x0000000800807947 */ /* 0x000fea0003800000 */
.L_x_3502:
[----:B------:R-:W-:Y:S01]  /*7c20*/  BAR.SYNC.DEFER_BLOCKING 0x0 ;  /* 0x0000000000007b1d */ /* 0x000fe20000010000 */
[----:B------:R-:W-:Y:S02]  /*7c30*/  P2R R50, PR, RZ, 0x2 ;  /* 0x00000002ff327803 */ /* 0x000fe40000000000 */
[----:B------:R-:W-:Y:S02]  /*7c40*/  @P0 LEA R48, R48, UR4, 0x2 ;  /* 0x0000000430300c11 */ /* 0x000fe4000f8e10ff */
[C---:B------:R-:W-:Y:S01]  /*7c50*/  LOP3.LUT P1, RZ, R37.reuse, 0x4, RZ, 0xc0, !PT ;  /* 0x0000000425ff7812 */ /* 0x040fe2000782c0ff */
[----:B------:R-:W0:Y:S01]  /*7c60*/  LDCU.64 UR12, c[0x0][0x390] ;  /* 0x00007200ff0c77ac */ /* 0x000e220008000a00 */
[----:B------:R-:W-:Y:S01]  /*7c70*/  P2R R53, PR, RZ, 0x4 ;  /* 0x00000004ff357803 */ /* 0x000fe20000000000 */
[----:B------:R1:W-:Y:S01]  /*7c80*/  STL [R1+0x4], R12 ;  /* 0x0000040c01007387 */ /* 0x0003e20000100800 */
[C---:B------:R-:W-:Y:S02]  /*7c90*/  LOP3.LUT P2, RZ, R37.reuse, 0x8, RZ, 0xc0, !PT ;  /* 0x0000000825ff7812 */ /* 0x040fe4000784c0ff */
[----:B------:R-:W-:Y:S01]  /*7ca0*/  P2R R52, PR, RZ, 0x8 ;  /* 0x00000008ff347803 */ /* 0x000fe20000000000 */
[----:B------:R2:W-:Y:S01]  /*7cb0*/  STL [R1], R50 ;  /* 0x0000003201007387 */ /* 0x0005e20000100800 */
[----:B------:R-:W-:-:S02]  /*7cc0*/  LOP3.LUT P3, RZ, R37, 0x10, RZ, 0xc0, !PT ;  /* 0x0000001025ff7812 */ /* 0x000fc4000786c0ff */
[----:B------:R-:W-:Y:S02]  /*7cd0*/  P2R R51, PR, RZ, 0x10 ;  /* 0x00000010ff337803 */ /* 0x000fe40000000000 */
[C---:B------:R-:W-:Y:S02]  /*7ce0*/  LOP3.LUT P4, RZ, R37.reuse, 0x40, RZ, 0xc0, !PT ;  /* 0x0000004025ff7812 */ /* 0x040fe4000788c0ff */
[----:B-1----:R-:W-:Y:S02]  /*7cf0*/  P2R R12, PR, RZ, 0x2 ;  /* 0x00000002ff0c7803 */ /* 0x002fe40000000000 */
[C---:B------:R-:W-:Y:S02]  /*7d00*/  LOP3.LUT P1, RZ, R37.reuse, 0x2, RZ, 0xc0, !PT ;  /* 0x0000000225ff7812 */ /* 0x040fe4000782c0ff */
[----:B------:R-:W-:Y:S01]  /*7d10*/  LOP3.LUT P6, RZ, R37, 0x1, RZ, 0xc0, !PT ;  /* 0x0000000125ff7812 */ /* 0x000fe200078cc0ff */
[----:B------:R1:W-:Y:S01]  /*7d20*/  @P0 STS [R48], R47 ;  /* 0x0000002f30000388 */ /* 0x0003e20000000800 */
[----:B------:R-:W-:-:S02]  /*7d30*/  @P2 LEA R39, R39, UR4, 0x2 ;  /* 0x0000000427272c11 */ /* 0x000fc4000f8e10ff */
[----:B--2---:R-:W-:Y:S02]  /*7d40*/  P2R R50, PR, RZ, 0x20 ;  /* 0x00000020ff327803 */ /* 0x004fe40000000000 */
[----:B------:R-:W-:Y:S01]  /*7d50*/  LOP3.LUT P5, RZ, R37, 0x100, RZ, 0xc0, !PT ;  /* 0x0000010025ff7812 */ /* 0x000fe200078ac0ff */
[----:B-1----:R-:W2:Y:S04]  /*7d60*/  LDL.LU R48, [R1] ;  /* 0x0000000001307983 */ /* 0x002ea80000300800 */
[----:B------:R-:W-:Y:S02]  /*7d70*/  @P1 LEA R46, R46, UR4, 0x2 ;  /* 0x000000042e2e1c11 */ /* 0x000fe4000f8e10ff */
[----:B------:R-:W-:Y:S02]  /*7d80*/  @P4 LEA R27, R27, UR4, 0x2 ;  /* 0x000000041b1b4c11 */ /* 0x000fe4000f8e10ff */
[----:B------:R-:W-:Y:S01]  /*7d90*/  LOP3.LUT P0, RZ, R37, 0x20, RZ, 0xc0, !PT ;  /* 0x0000002025ff7812 */ /* 0x000fe2000780c0ff */
[----:B------:R-:W-:Y:S01]  /*7da0*/  @P1 STS [R46], R45 ;  /* 0x0000002d2e001388 */ /* 0x000fe20000000800 */
[----:B------:R-:W-:-:S03]  /*7db0*/  ISETP.NE.AND P1, PT, R12, RZ, PT ;  /* 0x000000ff0c00720c */ /* 0x000fc60003f25270 */
[----:B------:R1:W5:Y:S01]  /*7dc0*/  LDL.LU R12, [R1+0x4] ;  /* 0x00000400010c7983 */ /* 0x0003620000300800 */
[----:B------:R-:W-:Y:S02]  /*7dd0*/  @P5 LEA R47, R28, UR4, 0x2 ;  /* 0x000000041c2f5c11 */ /* 0x000fe4000f8e10ff */
[----:B------:R-:W-:-:S07]  /*7de0*/  @P6 LEA R33, R33, UR4, 0x2 ;  /* 0x0000000421216c11 */ /* 0x000fce000f8e10ff */
[----:B------:R-:W-:-:S05]  /*7df0*/  @P1 LEA R43, R43, UR4, 0x2 ;  /* 0x000000042b2b1c11 */ /* 0x000fca000f8e10ff */
[----:B------:R-:W-:Y:S04]  /*7e00*/  @P1 STS [R43], R41 ;  /* 0x000000292b001388 */ /* 0x000fe80000000800 */
[----:B------:R-:W-:Y:S01]  /*7e10*/  @P2 STS [R39], R38 ;  /* 0x0000002627002388 */ /* 0x000fe20000000800 */
[----:B------:R-:W-:Y:S02]  /*7e20*/  ISETP.NE.AND P2, PT, R53, RZ, PT ;  /* 0x000000ff3500720c */ /* 0x000fe40003f45270 */
[----:B------:R-:W-:-:S05]  /*7e30*/  @P3 LEA R53, R26, UR4, 0x2 ;  /* 0x000000041a353c11 */ /* 0x000fca000f8e10ff */
[----:B------:R-:W-:Y:S01]  /*7e40*/  @P3 STS [R53], R42 ;  /* 0x0000002a35003388 */ /* 0x000fe20000000800 */
[----:B------:R-:W-:-:S03]  /*7e50*/  ISETP.NE.AND P3, PT, R52, RZ, PT ;  /* 0x000000ff3400720c */ /* 0x000fc60003f65270 */
[----:B------:R-:W-:Y:S01]  /*7e60*/  @P4 STS [R27], R40 ;  /* 0x000000281b004388 */ /* 0x000fe20000000800 */
[----:B------:R-:W-:Y:S02]  /*7e70*/  ISETP.NE.AND P4, PT, R51, RZ, PT ;  /* 0x000000ff3300720c */ /* 0x000fe40003f85270 */
[----:B------:R-:W-:Y:S01]  /*7e80*/  @P2 LEA R26, R25, UR4, 0x2 ;  /* 0x00000004191a2c11 */ /* 0x000fe2000f8e10ff */
[----:B------:R-:W-:Y:S01]  /*7e90*/  @P5 STS [R47], R0 ;  /* 0x000000002f005388 */ /* 0x000fe20000000800 */
[----:B------:R-:W-:-:S05]  /*7ea0*/  ISETP.NE.AND P5, PT, R50, RZ, PT ;  /* 0x000000ff3200720c */ /* 0x000fca0003fa5270 */
[----:B------:R-:W-:-:S04]  /*7eb0*/  @P3 LEA R31, R31, UR4, 0x2 ;  /* 0x000000041f1f3c11 */ /* 0x000fc8000f8e10ff */
[----:B------:R-:W-:-:S04]  /*7ec0*/  @P4 LEA R29, R29, UR4, 0x2 ;  /* 0x000000041d1d4c11 */ /* 0x000fc8000f8e10ff */
[----:B------:R-:W-:Y:S02]  /*7ed0*/  @P5 LEA R25, R30, UR4, 0x2 ;  /* 0x000000041e195c11 */ /* 0x000fe4000f8e10ff */
[----:B--2---:R-:W-:-:S13]  /*7ee0*/  ISETP.NE.AND P1, PT, R48, RZ, PT ;  /* 0x000000ff3000720c */ /* 0x004fda0003f25270 */
[----:B------:R-:W-:-:S05]  /*7ef0*/  @P1 LEA R11, R11, UR4, 0x2 ;  /* 0x000000040b0b1c11 */ /* 0x000fca000f8e10ff */
[----:B------:R2:W-:Y:S01]  /*7f00*/  @P1 STS [R11], R2 ;  /* 0x000000020b001388 */ /* 0x0005e20000000800 */
[----:B------:R-:W-:-:S03]  /*7f10*/  LOP3.LUT P1, RZ, R37, 0x80, RZ, 0xc0, !PT ;  /* 0x0000008025ff7812 */ /* 0x000fc6000782c0ff */
[----:B------:R1:W-:Y:S01]  /*7f20*/  @P2 STS [R26], R3 ;  /* 0x000000031a002388 */ /* 0x0003e20000000800 */
[----:B------:R-:W-:-:S03]  /*7f30*/  LOP3.LUT P2, RZ, R37, 0x200, RZ, 0xc0, !PT ;  /* 0x0000020025ff7812 */ /* 0x000fc6000784c0ff */
[----:B------:R1:W-:Y:S01]  /*7f40*/  @P3 STS [R31], R4 ;  /* 0x000000041f003388 */ /* 0x0003e20000000800 */
[----:B------:R-:W-:Y:S02]  /*7f50*/  LOP3.LUT P3, RZ, R37, 0x400, RZ, 0xc0, !PT ;  /* 0x0000040025ff7812 */ /* 0x000fe4000786c0ff */
[----:B--2---:R-:W-:-:S03]  /*7f60*/  @P0 LEA R11, R32, UR4, 0x2 ;  /* 0x00000004200b0c11 */ /* 0x004fc6000f8e10ff */
[----:B------:R-:W-:-:S04]  /*7f70*/  @P1 LEA R0, R35, UR4, 0x2 ;  /* 0x0000000423001c11 */ /* 0x000fc8000f8e10ff */
[----:B------:R-:W-:-:S04]  /*7f80*/  @P2 LEA R34, R34, UR4, 0x2 ;  /* 0x0000000422222c11 */ /* 0x000fc8000f8e10ff */
[----:B------:R-:W-:-:S05]  /*7f90*/  @P3 LEA R36, R36, UR4, 0x2 ;  /* 0x0000000424243c11 */ /* 0x000fca000f8e10ff */
[----:B------:R1:W-:Y:S04]  /*7fa0*/  @P3 STS [R36], R5 ;  /* 0x0000000524003388 */ /* 0x0003e80000000800 */
[----:B------:R1:W-:Y:S04]  /*7fb0*/  @P4 STS [R29], R6 ;  /* 0x000000061d004388 */ /* 0x0003e80000000800 */
[----:B------:R1:W-:Y:S04]  /*7fc0*/  @P2 STS [R34], R7 ;  /* 0x0000000722002388 */ /* 0x0003e80000000800 */
[----:B------:R1:W-:Y:S04]  /*7fd0*/  @P5 STS [R25], R8 ;  /* 0x0000000819005388 */ /* 0x0003e80000000800 */
[----:B------:R1:W-:Y:S04]  /*7fe0*/  @P1 STS [R0], R9 ;  /* 0x0000000900001388 */ /* 0x0003e80000000800 */
[----:B------:R1:W-:Y:S01]  /*7ff0*/  @P0 STS [R11], R10 ;  /* 0x0000000a0b000388 */ /* 0x0003e20000000800 */
[----:B------:R-:W-:-:S03]  /*8000*/  ISETP.GE.U32.AND P0, PT, R49, R24, PT ;  /* 0x000000183100720c */ /* 0x000fc60003f06070 */
[----:B------:R1:W-:Y:S01]  /*8010*/  @P6 STS [R33], R44 ;  /* 0x0000002c21006388 */ /* 0x0003e20000000800 */
[----:B------:R-:W-:Y:S09]  /*8020*/  BAR.SYNC.DEFER_BLOCKING 0x0 ;  /* 0x0000000000007b1d */ /* 0x000ff20000010000 */
[----:B01----:R-:W-:Y:S05]  /*8030*/  @P0 BRA `(.L_x_3551) ;  /* 0x0000000400780947 */ /* 0x003fea0003800000 */
[----:B------:R-:W-:Y:S01]  /*8040*/  IADD3 R13, PT, PT, R15, R13, R14 ;  /* 0x0000000d0f0d7210 */ /* 0x000fe20007ffe00e */
[----:B------:R-:W-:Y:S03]  /*8050*/  BSSY.RECONVERGENT B2, `(.L_x_3553) ;  /* 0x0000023000027945 */ /* 0x000fe60003800200 */
[----:B------:R-:W-:-:S04]  /*8060*/  IADD3 R13, PT, PT, R17, R13, R16 ;  /* 0x0000000d110d7210 */ /* 0x000fc80007ffe010 */
[----:B------:R-:W-:-:S04]  /*8070*/  IADD3 R13, PT, PT, R19, R13, R18 ;  /* 0x0000000d130d7210 */ /* 0x000fc80007ffe012 */
[----:B------:R-:W-:-:S04]  /*8080*/  IADD3 R13, PT, PT, R21, R13, R20 ;  /* 0x0000000d150d7210 */ /* 0x000fc80007ffe014 */
[----:B------:R-:W-:-:S04]  /*8090*/  IADD3 R13, PT, PT, R23, R13, R22 ;  /* 0x0000000d170d7210 */ /* 0x000fc80007ffe016 */
[----:B-----5:R-:W-:-:S04]  /*80a0*/  IADD3 R12, PT, PT, R13, UR7, R12 ;  /* 0x000000070d0c7c10 */ /* 0x020fc8000fffe00c */
[----:B------:R-:W-:-:S05]  /*80b0*/  IADD3 R12, PT, PT, R12, -0x1981, -R49 ;  /* 0xffffe67f0c0c7810 */ /* 0x000fca0007ffe831 */
[----:B------:R-:W-:-:S05]  /*80c0*/  IMAD.HI.U32 R0, R12, -0x55555555, RZ ;  /* 0xaaaaaaab0c007827 */ /* 0x000fca00078e00ff */
[----:B------:R-:W-:-:S04]  /*80d0*/  SHF.R.U32.HI R0, RZ, 0x8, R0 ;  /* 0x00000008ff007819 */ /* 0x000fc80000011600 */
[----:B------:R-:W-:-:S04]  /*80e0*/  LOP3.LUT R2, R0, 0x3, RZ, 0xc0, !PT ;  /* 0x0000000300027812 */ /* 0x000fc800078ec0ff */
[----:B------:R-:W-:-:S13]  /*80f0*/  ISETP.NE.AND P0, PT, R2, 0x3, PT ;  /* 0x000000030200780c */ /* 0x000fda0003f05270 */
[----:B------:R-:W-:Y:S05]  /*8100*/  @!P0 BRA `(.L_x_3554) ;  /* 0x00000000005c8947 */ /* 0x000fea0003800000 */
[----:B------:R-:W-:Y:S01]  /*8110*/  VIADD R0, R0, 0x1 ;  /* 0x0000000100007836 */ /* 0x000fe20000000000 */
[----:B------:R-:W-:Y:S01]  /*8120*/  BSSY.RECONVERGENT B3, `(.L_x_3554) ;  /* 0x0000015000037945 */ /* 0x000fe20003800200 */
[----:B------:R-:W-:Y:S01]  /*8130*/  ISETP.NE.AND P2, PT, RZ, UR10, PT ;  /* 0x0000000aff007c0c */ /* 0x000fe2000bf45270 */
[----:B------:R-:W-:Y:S01]  /*8140*/  IMAD.MOV.U32 R9, RZ, RZ, RZ ;  /* 0x000000ffff097224 */ /* 0x000fe200078e00ff */
[----:B------:R-:W-:Y:S02]  /*8150*/  LEA R6, R49, UR4, 0x2 ;  /* 0x0000000431067c11 */ /* 0x000fe4000f8e10ff */
[----:B------:R-:W-:-:S05]  /*8160*/  LOP3.LUT R0, R0, 0x3, RZ, 0xc0, !PT ;  /* 0x0000000300007812 */ /* 0x000fca00078ec0ff */
[----:B------:R-:W-:-:S07]  /*8170*/  IMAD.MOV R0, RZ, RZ, -R0 ;  /* 0x000000ffff007224 */ /* 0x000fce00078e0a00 */
.L_x_3555:
        /* <DEDUP_REMOVED lines=16> */
.L_x_3554:
[----:B------:R-:W-:Y:S05]  /*8280*/  BSYNC.RECONVERGENT B2 ;  /* 0x0000000000027941 */ /* 0x000fea0003800200 */
.L_x_3553:
[----:B------:R-:W-:-:S13]  /*8290*/  ISETP.GE.U32.AND P0, PT, R12, 0x480, PT ;  /* 0x000004800c00780c */ /* 0x000fda0003f06070 */
[----:B------:R-:W-:Y:S05]  /*82a0*/  @!P0 BRA `(.L_x_3551) ;  /* 0x0000000000dc8947 */ /* 0x000fea0003800000 */
[----:B------:R-:W1:Y:S01]  /*82b0*/  S2UR UR6, SR_CgaCtaId ;  /* 0x00000000000679c3 */ /* 0x000e620000008800 */
[----:B------:R-:W-:Y:S01]  /*82c0*/  UMOV UR5, 0x400 ;  /* 0x0000040000057882 */ /* 0x000fe20000000000 */
[----:B------:R-:W-:Y:S02]  /*82d0*/  UISETP.NE.AND UP0, UPT, UR10, URZ, UPT ;  /* 0x000000ff0a00728c */ /* 0x000fe4000bf05270 */
[----:B------:R-:W-:Y:S01]  /*82e0*/  ISETP.NE.AND P0, PT, RZ, UR10, PT ;  /* 0x0000000aff007c0c */ /* 0x000fe2000bf05270 */
[----:B------:R-:W-:Y:S02]  /*82f0*/  IMAD.MOV.U32 R19, RZ, RZ, RZ ;  /* 0x000000ffff137224 */ /* 0x000fe400078e00ff */
[----:B------:R-:W-:Y:S01]  /*8300*/  IMAD.MOV.U32 R21, RZ, RZ, RZ ;  /* 0x000000ffff157224 */ /* 0x000fe200078e00ff */
[----:B0-----:R-:W0:Y:S01]  /*8310*/  LDC.64 R2, c[0x0][0x390] ;  /* 0x0000e400ff027b82 */ /* 0x001e220000000a00 */
[----:B------:R-:W-:Y:S01]  /*8320*/  PLOP3.LUT P1, PT, PT, PT, UP0, 0x80, 0x8 ;  /* 0x000000000008781c */ /* 0x000fe20003f2f008 */
[----:B-1----:R-:W-:-:S06]  /*8330*/  ULEA UR5, UR6, UR5, 0x18 ;  /* 0x0000000506057291 */ /* 0x002fcc000f8ec0ff */
[C---:B------:R-:W-:Y:S01]  /*8340*/  LEA R0, R49.reuse, UR5, 0x2 ;  /* 0x0000000531007c11 */ /* 0x040fe2000f8e10ff */
[----:B0-----:R-:W-:-:S04]  /*8350*/  IMAD.WIDE.U32 R2, R49, 0x4, R2 ;  /* 0x0000000431027825 */ /* 0x001fc800078e0002 */
[----:B------:R-:W-:-:S07]  /*8360*/  VIADD R0, R0, 0xc00 ;  /* 0x00000c0000007836 */ /* 0x000fce0000000000 */
.L_x_3556:
[----:B-1----:R-:W0:Y:S01]  /*8370*/  @!P1 LDC.64 R8, c[0x0][0x3d8] ;  /* 0x0000f600ff089b82 */ /* 0x002e220000000a00 */
[----:B------:R-:W-:Y:S01]  /*8380*/  CS2R R4, SRZ ;  /* 0x0000000000047805 */ /* 0x000fe2000001ff00 */
[----:B------:R-:W1:Y:S04]  /*8390*/  LDS R15, [R0+-0xc00] ;  /* 0xfff40000000f7984 */ /* 0x000e680000000800 */
[----:B------:R-:W2:Y:S04]  /*83a0*/  LDS R17, [R0+-0x600] ;  /* 0xfffa000000117984 */ /* 0x000ea80000000800 */
[----:B0-----:R-:W3:Y:S01]  /*83b0*/  @!P1 LDG.E.64 R4, desc[UR8][R8.64] ;  /* 0x0000000808049981 */ /* 0x001ee2000c1e1b00 */
[----:B------:R-:W-:-:S13]  /*83c0*/  PLOP3.LUT P1, PT, P0, PT, PT, 0x80, 0x8 ;  /* 0x000000000008781c */ /* 0x000fda000072f070 */
        /* <DEDUP_REMOVED lines=37> */
.L_x_3551:
[----:B------:R-:W-:Y:S05]  /*8620*/  BSYNC.RECONVERGENT B0 ;  /* 0x0000000000007941 */ /* 0x000fea0003800200 */
.L_x_3501:
[----:B------:R-:W-:Y:S05]  /*8630*/  BRA `(.L_x_3557) ;  /* 0x0000003800347947 */ /* 0x000fea0003800000 */
.L_x_3500:
        /* <DEDUP_REMOVED lines=11> */
[C-C-:B------:R-:W-:Y:S01]  /*86f0*/  IADD3 R5, P4, P5, R19.reuse, UR4, R2.reuse ;  /* 0x0000000413057c10 */ /* 0x140fe2000fd9e002 */
[C---:B------:R-:W-:Y:S01]  /*8700*/  VIADD R4, R19.reuse, 0x20 ;  /* 0x0000002013047836 */ /* 0x040fe20000000000 */
[CC--:B------:R-:W-:Y:S01]  /*8710*/  ISETP.GE.AND P3, PT, R19.reuse, R43.reuse, PT ;  /* 0x0000002b1300720c */ /* 0x0c0fe20003f66270 */
[C---:B------:R-:W-:Y:S01]  /*8720*/  VIADD R24, R19.reuse, 0x80 ;  /* 0x0000008013187836 */ /* 0x040fe20000000000 */
[-C--:B------:R-:W-:Y:S01]  /*8730*/  ISETP.GE.AND P1, PT, R22, R43.reuse, PT ;  /* 0x0000002b1600720c */ /* 0x080fe20003f26270 */
[C---:B------:R-:W-:Y:S01]  /*8740*/  VIADD R22, R19.reuse, 0x60 ;  /* 0x0000006013167836 */ /* 0x040fe20000000000 */
[-C--:B------:R-:W-:Y:S01]  /*8750*/  ISETP.GE.AND P2, PT, R4, R43.reuse, PT ;  /* 0x0000002b0400720c */ /* 0x080fe20003f46270 */
[C---:B------:R-:W-:Y:S01]  /*8760*/  VIADD R26, R19.reuse, 0xa0 ;  /* 0x000000a0131a7836 */ /* 0x040fe20000000000 */
[----:B------:R-:W-:Y:S01]  /*8770*/  SHF.R.S32.HI R4, RZ, 0x1f, R2 ;  /* 0x0000001fff047819 */ /* 0x000fe20000011402 */
[----:B------:R-:W-:Y:S01]  /*8780*/  VIADD R30, R19, 0xc0 ;  /* 0x000000c0131e7836 */ /* 0x000fe20000000000 */
[----:B------:R-:W-:-:S02]  /*8790*/  ISETP.GE.AND P0, PT, R22, R43, PT ;  /* 0x0000002b1600720c */ /* 0x000fc40003f06270 */
[----:B------:R-:W-:Y:S02]  /*87a0*/  IADD3.X R22, PT, PT, RZ, UR5, R4, P4, P5 ;  /* 0x00000005ff167c10 */ /* 0x000fe4000a7ea404 */
[----:B---3--:R-:W-:Y:S02]  /*87b0*/  LEA R4, P4, R5, UR10, 0x2 ;  /* 0x0000000a05047c11 */ /* 0x008fe4000f8810ff */
[-C--:B------:R-:W-:Y:S01]  /*87c0*/  ISETP.GE.AND P6, PT, R24, R43.reuse, PT ;  /* 0x0000002b1800720c */ /* 0x080fe20003fc6270 */
[----:B------:R-:W-:Y:S01]  /*87d0*/  VIADD R24, R19, 0x100 ;  /* 0x0000010013187836 */ /* 0x000fe20000000000 */
[----:B------:R-:W-:Y:S01]  /*87e0*/  LEA.HI.X R5, R5, UR11, R22, 0x2, P4 ;  /* 0x0000000b05057c11 */ /* 0x000fe2000a0f1416 */
[C---:B------:R-:W-:Y:S01]  /*87f0*/  VIADD R22, R19.reuse, 0xe0 ;  /* 0x000000e013167836 */ /* 0x040fe20000000000 */
[-C--:B------:R-:W-:Y:S02]  /*8800*/  ISETP.GE.AND P5, PT, R26, R43.reuse, PT ;  /* 0x0000002b1a00720c */ /* 0x080fe40003fa6270 */
[-C--:B------:R-:W-:Y:S01]  /*8810*/  ISETP.GE.AND P4, PT, R30, R43.reuse, PT ;  /* 0x0000002b1e00720c */ /* 0x080fe20003f86270 */
[----:B------:R-:W2:Y:S01]  /*8820*/  @!P3 LDG.E R0, desc[UR8][R4.64] ;  /* 0x000000080400b981 */ /* 0x000ea2000c1e1900 */
[----:B------:R-:W-:Y:S01]  /*8830*/  ISETP.GE.AND P3, PT, R22, R43, PT ;  /* 0x0000002b1600720c */ /* 0x000fe20003f66270 */
[----:B------:R-:W-:-:S02]  /*8840*/  VIADD R22, R19, 0x120 ;  /* 0x0000012013167836 */ /* 0x000fc40000000000 */
[----:B------:R-:W3:Y:S01]  /*8850*/  @!P2 LDG.E R3, desc[UR8][R4.64+0x80] ;  /* 0x000080080403a981 */ /* 0x000ee2000c1e1900 */
[-C--:B------:R-:W-:Y:S01]  /*8860*/  ISETP.GE.AND P2, PT, R24, R43.reuse, PT ;  /* 0x0000002b1800720c */ /* 0x080fe20003f46270 */
[C---:B------:R-:W-:Y:S02]  /*8870*/  VIADD R24, R19.reuse, 0x140 ;  /* 0x0000014013187836 */ /* 0x040fe40000000000 */
[----:B------:R-:W4:Y:S01]  /*8880*/  @!P1 LDG.E R6, desc[UR8][R4.64+0x100] ;  /* 0x0001000804069981 */ /* 0x000f22000c1e1900 */
        /* <DEDUP_REMOVED lines=16> */
[----:B------:R-:W-:Y:S02]  /*8990*/  VIADD R24, R19, 0x200 ;  /* 0x0000020013187836 */ /* 0x000fe40000000000 */
        /* <DEDUP_REMOVED lines=16> */
[----:B-1----:R-:W-:Y:S01]  /*8aa0*/  ULEA UR4, UR5, UR4, 0x18 ;  /* 0x0000000405047291 */ /* 0x002fe2000f8ec0ff */
[----:B------:R-:W1:Y:S01]  /*8ab0*/  LDCU UR5, c[0x0][0x3ac] ;  /* 0x00007580ff0577ac */ /* 0x000e620008000800 */
        /* <DEDUP_REMOVED lines=11> */
[----:B------:R0:W-:Y:S04]  /*8b70*/  STS [R25+0x400], R12 ;  /* 0x0004000c19007388 */ /* 0x0001e80000000800 */
[----:B------:R-:W-:Y:S04]  /*8b80*/  STS [R25+0x480], R13 ;  /* 0x0004800d19007388 */ /* 0x000fe80000000800 */
[----:B------:R-:W-:Y:S01]  /*8b90*/  STS [R25+0x500], R14 ;  /* 0x0005000e19007388 */ /* 0x000fe20000000800 */
[----:B0-----:R-:W-:-:S03]  /*8ba0*/  IMAD R12, R28, 0x11, RZ ;  /* 0x000000111c0c7824 */ /* 0x001fc600078e02ff */
[----:B------:R-:W-:Y:S01]  /*8bb0*/  STS [R25+0x580], R15 ;  /* 0x0005800f19007388 */ /* 0x000fe20000000800 */
[----:B------:R-:W-:-:S03]  /*8bc0*/  VIADD R0, R12, 0x1 ;  /* 0x000000010c007836 */ /* 0x000fc60000000000 */
[----:B------:R-:W-:Y:S01]  /*8bd0*/  STS [R25+0x600], R16 ;  /* 0x0006001019007388 */ /* 0x000fe20000000800 */
[----:B------:R-:W-:-:S03]  /*8be0*/  VIADD R4, R12, 0x3 ;  /* 0x000000030c047836 */ /* 0x000fc60000000000 */
[----:B------:R-:W-:Y:S04]  /*8bf0*/  STS [R25+0x680], R17 ;  /* 0x0006801119007388 */ /* 0x000fe80000000800 */
[----:B------:R-:W-:Y:S04]  /*8c00*/  STS [R25+0x700], R18 ;  /* 0x0007001219007388 */ /* 0x000fe80000000800 */
[----:B------:R0:W-:Y:S04]  /*8c10*/  STS [R25+0x780], R20 ;  /* 0x0007801419007388 */ /* 0x0001e80000000800 */
[----:B------:R-:W-:Y:S01]  /*8c20*/  STS [R25+0x800], R21 ;  /* 0x0008001519007388 */ /* 0x000fe20000000800 */
[----:B------:R-:W-:-:S03]  /*8c30*/  NOP ;  /* 0x0000000000007918 */ /* 0x000fc60000000000 */
[----:B------:R-:W1:Y:S01]  /*8c40*/  LDS R27, [R24+0x4] ;  /* 0x00000400181b7984 */ /* 0x000e620000000800 */
[----:B0-----:R-:W-:-:S03]  /*8c50*/  IMAD.MOV.U32 R20, RZ, RZ, 0x2 ;  /* 0x00000002ff147424 */ /* 0x001fc600078e00ff */
[----:B------:R-:W0:Y:S04]  /*8c60*/  LDS R30, [R24] ;  /* 0x00000000181e7984 */ /* 0x000e280000000800 */
[----:B------:R-:W2:Y:S04]  /*8c70*/  LDS R26, [R24+0x8] ;  /* 0x00000800181a7984 */ /* 0x000ea80000000800 */
[----:B------:R-:W3:Y:S04]  /*8c80*/  LDS R23, [R24+0xc] ;  /* 0x00000c0018177984 */ /* 0x000ee80000000800 */
[----:B------:R-:W4:Y:S04]  /*8c90*/  LDS R36, [R24+0x10] ;  /* 0x0000100018247984 */ /* 0x000f280000000800 */
[----:B------:R-:W5:Y:S04]  /*8ca0*/  LDS R22, [R24+0x14] ;  /* 0x0000140018167984 */ /* 0x000f680000000800 */
[----:B------:R-:W5:Y:S04]  /*8cb0*/  LDS R21, [R24+0x18] ;  /* 0x0000180018157984 */ /* 0x000f680000000800 */
[----:B------:R-:W5:Y:S04]  /*8cc0*/  LDS R17, [R24+0x1c] ;  /* 0x00001c0018117984 */ /* 0x000f680000000800 */
[----:B------:R-:W5:Y:S04]  /*8cd0*/  LDS R16, [R24+0x20] ;  /* 0x0000200018107984 */ /* 0x000f680000000800 */
[----:B------:R-:W5:Y:S01]  /*8ce0*/  LDS R10, [R24+0x24] ;  /* 0x00002400180a7984 */ /* 0x000f620000000800 */
[----:B-1----:R-:W-:-:S03]  /*8cf0*/  ISETP.NE.AND P1, PT, R27, UR5, PT ;  /* 0x000000051b007c0c */ /* 0x002fc6000bf25270 */
[----:B------:R-:W1:Y:S01]  /*8d00*/  LDS R7, [R24+0x28] ;  /* 0x0000280018077984 */ /* 0x000e620000000800 */
[----:B0-----:R-:W-:-:S03]  /*8d10*/  ISETP.NE.AND P0, PT, R30, UR5, PT ;  /* 0x000000051e007c0c */ /* 0x001fc6000bf05270 */
[----:B------:R-:W0:Y:S01]  /*8d20*/  LDS R6, [R24+0x2c] ;  /* 0x00002c0018067984 */ /* 0x000e220000000800 */
[-C--:B------:R-:W-:Y:S01]  /*8d30*/  ISETP.GE.OR P5, PT, R0, R43.reuse, P1 ;  /* 0x0000002b0000720c */ /* 0x080fe20000fa6670 */
[C---:B------:R-:W-:Y:S01]  /*8d40*/  VIADD R0, R12.reuse, 0x2 ;  /* 0x000000020c007836 */ /* 0x040fe20000000000 */
[----:B------:R-:W-:Y:S01]  /*8d50*/  ISETP.GE.OR P0, PT, R12, R43, P0 ;  /* 0x0000002b0c00720c */ /* 0x000fe20000706670 */
[----:B------:R-:W0:Y:S01]  /*8d60*/  LDS R5, [R24+0x30] ;  /* 0x0000300018057984 */ /* 0x000e220000000800 */
[----:B--2---:R-:W-:-:S03]  /*8d70*/  ISETP.NE.AND P1, PT, R26, UR5, PT ;  /* 0x000000051a007c0c */ /* 0x004fc6000bf25270 */
[----:B------:R-:W-:Y:S01]  /*8d80*/  LDS R38, [R24+0x40] ;  /* 0x0000400018267984 */ /* 0x000fe20000000800 */
[-C--:B------:R-:W-:Y:S02]  /*8d90*/  ISETP.GE.OR P6, PT, R0, R43.reuse, P1 ;  /* 0x0000002b0000720c */ /* 0x080fe40000fc6670 */
[----:B---3--:R-:W-:Y:S02]  /*8da0*/  ISETP.NE.AND P1, PT, R23, UR5, PT ;  /* 0x0000000517007c0c */ /* 0x008fe4000bf25270 */
[----:B------:R-:W-:Y:S02]  /*8db0*/  SEL R0, RZ, 0x1, !P0 ;  /* 0x00000001ff007807 */ /* 0x000fe40004000000 */
[----:B------:R-:W-:Y:S01]  /*8dc0*/  @P5 LOP3.LUT R37, R37, 0x10, RZ, 0xfc, !PT ;  /* 0x0000001025255812 */ /* 0x000fe200078efcff */
[----:B------:R-:W-:Y:S01]  /*8dd0*/  @!P0 IMAD.MOV R20, RZ, RZ, 0x1 ;  /* 0x00000001ff148424 */ /* 0x000fe200078e02ff */
[-C--:B------:R-:W-:Y:S01]  /*8de0*/  ISETP.GE.OR P2, PT, R4, R43.reuse, P1 ;  /* 0x0000002b0400720c */ /* 0x080fe20000f46670 */
[----:B------:R-:W-:Y:S01]  /*8df0*/  @!P5 IMAD.MOV R20, RZ, RZ, R0 ;  /* 0x000000ffff14d224 */ /* 0x000fe200078e0200 */
[----:B------:R-:W-:Y:S01]  /*8e00*/  LOP3.LUT R37, R37, 0xfffffff7, RZ, 0xc0, !PT ;  /* 0xfffffff725257812 */ /* 0x000fe200078ec0ff */
[----:B------:R-:W-:Y:S01]  /*8e10*/  VIADD R0, R12, 0x4 ;  /* 0x000000040c007836 */ /* 0x000fe20000000000 */
[----:B----4-:R-:W-:Y:S01]  /*8e20*/  ISETP.NE.AND P1, PT, R36, UR5, PT ;  /* 0x0000000524007c0c */ /* 0x010fe2000bf25270 */
[----:B------:R-:W-:Y:S01]  /*8e30*/  VIADD R3, R20, 0x1 ;  /* 0x0000000114037836 */ /* 0x000fe20000000000 */
[----:B------:R-:W-:Y:S01]  /*8e40*/  @P6 LOP3.LUT R37, R37, 0x8, RZ, 0xfc, !PT ;  /* 0x0000000825256812 */ /* 0x000fe200078efcff */
[----:B------:R-:W-:Y:S01]  /*8e50*/  @!P6 IMAD.MOV R3, RZ, RZ, R20 ;  /* 0x000000ffff03e224 */ /* 0x000fe200078e0214 */
[-C--:B------:R-:W-:Y:S01]  /*8e60*/  ISETP.GE.OR P3, PT, R0, R43.reuse, P1 ;  /* 0x0000002b0000720c */ /* 0x080fe20000f66670 */
[----:B------:R-:W-:Y:S01]  /*8e70*/  VIADD R0, R12, 0x5 ;  /* 0x000000050c007836 */ /* 0x000fe20000000000 */
[----:B------:R-:W-:Y:S01]  /*8e80*/  LOP3.LUT R37, R37, 0xffffffbf, RZ, 0xc0, !PT ;  /* 0xffffffbf25257812 */ /* 0x000fe200078ec0ff */
[----:B------:R-:W-:Y:S01]  /*8e90*/  VIADD R11, R3, 0x1 ;  /* 0x00000001030b7836 */ /* 0x000fe20000000000 */
[----:B-----5:R-:W-:Y:S01]  /*8ea0*/  ISETP.NE.AND P1, PT, R22, UR5, PT ;  /* 0x0000000516007c0c */ /* 0x020fe2000bf25270 */
[----:B------:R-:W-:Y:S01]  /*8eb0*/  @!P2 IMAD.MOV R11, RZ, RZ, R3 ;  /* 0x000000ffff0ba224 */ /* 0x000fe200078e0203 */
[----:B------:R-:W-:Y:S01]  /*8ec0*/  @P2 LOP3.LUT R37, R37, 0x40, RZ, 0xfc, !PT ;  /* 0x0000004025252812 */ /* 0x000fe200078efcff */
[----:B------:R-:W2:Y:S01]  /*8ed0*/  LDS R4, [R24+0x34] ;  /* 0x0000340018047984 */ /* 0x000ea20000000800 */
[----:B------:R-:W-:Y:S01]  /*8ee0*/  ISETP.GE.OR P2, PT, R0, R43, P1 ;  /* 0x0000002b0000720c */ /* 0x000fe20000f46670 */
[----:B------:R-:W-:Y:S01]  /*8ef0*/  VIADD R0, R12, 0x6 ;  /* 0x000000060c007836 */ /* 0x000fe20000000000 */
[----:B------:R-:W-:Y:S01]  /*8f00*/  LOP3.LUT R37, R37, 0xfffffdff, RZ, 0xc0, !PT ;  /* 0xfffffdff25257812 */ /* 0x000fe200078ec0ff */
[----:B------:R-:W-:Y:S01]  /*8f10*/  VIADD R9, R11, 0x1 ;  /* 0x000000010b097836 */ /* 0x000fe20000000000 */
[----:B------:R-:W-:Y:S01]  /*8f20*/  ISETP.NE.AND P1, PT, R21, UR5, PT ;  /* 0x0000000515007c0c */ /* 0x000fe2000bf25270 */
[----:B------:R-:W-:Y:S01]  /*8f30*/  @!P3 IMAD.MOV R9, RZ, RZ, R11 ;  /* 0x000000ffff09b224 */ /* 0x000fe200078e020b */
[----:B------:R-:W-:-:S02]  /*8f40*/  @P3 LOP3.LUT R37, R37, 0x200, RZ, 0xfc, !PT ;  /* 0x0000020025253812 */ /* 0x000fc400078efcff */
[-C--:B------:R-:W-:Y:S01]  /*8f50*/  ISETP.GE.OR P3, PT, R0, R43.reuse, P1 ;  /* 0x0000002b0000720c */ /* 0x080fe20000f66670 */
[----:B------:R-:W-:Y:S01]  /*8f60*/  VIADD R0, R12, 0x7 ;  /* 0x000000070c007836 */ /* 0x000fe20000000000 */
[----:B------:R-:W-:Y:S01]  /*8f70*/  LOP3.LUT R37, R37, 0xfffffbff, RZ, 0xc0, !PT ;  /* 0xfffffbff25257812 */ /* 0x000fe200078ec0ff */
[----:B------:R-:W-:Y:S01]  /*8f80*/  VIADD R8, R9, 0x1 ;  /* 0x0000000109087836 */ /* 0x000fe20000000000 */
[----:B------:R-:W-:Y:S01]  /*8f90*/  ISETP.NE.AND P1, PT, R17, UR5, PT ;  /* 0x0000000511007c0c */ /* 0x000fe2000bf25270 */
[----:B------:R-:W-:Y:S01]  /*8fa0*/  @!P2 IMAD.MOV R8, RZ, RZ, R9 ;  /* 0x000000ffff08a224 */ /* 0x000fe200078e0209 */
[----:B------:R-:W-:Y:S02]  /*8fb0*/  @P2 LOP3.LUT R37, R37, 0x400, RZ, 0xfc, !PT ;  /* 0x0000040025252812 */ /* 0x000fe400078efcff */
        /* <DEDUP_REMOVED lines=13> */
[----:B------:R-:W-:Y:S01]  /*9090*/  @P2 LOP3.LUT R37, R37, 0x800, RZ, 0xfc, !PT ;  /* 0x0000080025252812 */ /* 0x000fe200078efcff */
[----:B------:R-:W3:Y:S01]  /*90a0*/  LDS R3, [R24+0x38] ;  /* 0x0000380018037984 */ /* 0x000ee20000000800 */
[----:B------:R-:W-:Y:S01]  /*90b0*/  ISETP.GE.OR P2, PT, R0, R43, P1 ;  /* 0x0000002b0000720c */ /* 0x000fe20000f46670 */
[----:B------:R-:W-:Y:S01]  /*90c0*/  VIADD R0, R12, 0xa ;  /* 0x0000000a0c007836 */ /* 0x000fe20000000000 */
[----:B------:R-:W-:Y:S01]  /*90d0*/  LOP3.LUT R37, R37, 0xffffff7f, RZ, 0xc0, !PT ;  /* 0xffffff7f25257812 */ /* 0x000fe200078ec0ff */
[----:B------:R-:W-:Y:S01]  /*90e0*/  VIADD R13, R29, 0x1 ;  /* 0x000000011d0d7836 */ /* 0x000fe20000000000 */
[----:B-1----:R-:W-:Y:S01]  /*90f0*/  ISETP.NE.AND P1, PT, R7, UR5, PT ;  /* 0x0000000507007c0c */ /* 0x002fe2000bf25270 */
[----:B------:R-:W-:Y:S01]  /*9100*/  @!P3 IMAD.MOV R13, RZ, RZ, R29 ;  /* 0x000000ffff0db224 */ /* 0x000fe200078e021d */
[----:B------:R-:W-:-:S02]  /*9110*/  @P3 LOP3.LUT R37, R37, 0x80, RZ, 0xfc, !PT ;  /* 0x0000008025253812 */ /* 0x000fc400078efcff */
[-C--:B------:R-:W-:Y:S01]  /*9120*/  ISETP.GE.OR P3, PT, R0, R43.reuse, P1 ;  /* 0x0000002b0000720c */ /* 0x080fe20000f66670 */
[----:B------:R-:W-:Y:S01]  /*9130*/  VIADD R0, R12, 0xb ;  /* 0x0000000b0c007836 */ /* 0x000fe20000000000 */
[----:B------:R-:W-:Y:S01]  /*9140*/  LOP3.LUT R37, R37, 0xfffffeff, RZ, 0xc0, !PT ;  /* 0xfffffeff25257812 */ /* 0x000fe200078ec0ff */
[----:B------:R-:W-:Y:S01]  /*9150*/  VIADD R14, R13, 0x1 ;  /* 0x000000010d0e7836 */ /* 0x000fe20000000000 */
[----:B0-----:R-:W-:Y:S01]  /*9160*/  ISETP.NE.AND P1, PT, R6, UR5, PT ;  /* 0x0000000506007c0c */ /* 0x001fe2000bf25270 */
[----:B------:R-:W-:Y:S01]  /*9170*/  @!P2 IMAD.MOV R14, RZ, RZ, R13 ;  /* 0x000000ffff0ea224 */ /* 0x000fe200078e020d */
[----:B------:R-:W-:Y:S02]  /*9180*/  @P2 LOP3.LUT R37, R37, 0x100, RZ, 0xfc, !PT ;  /* 0x0000010025252812 */ /* 0x000fe400078efcff */
[----:B------:R-:W-:Y:S01]  /*9190*/  ISETP.GE.OR P2, PT, R0, R43, P1 ;  /* 0x0000002b0000720c */ /* 0x000fe20000f46670 */
[----:B------:R-:W-:Y:S01]  /*91a0*/  VIADD R13, R14, 0x1 ;  /* 0x000000010e0d7836 */ /* 0x000fe20000000000 */
[----:B------:R-:W0:Y:S01]  /*91b0*/  LDS R0, [R24+0x3c] ;  /* 0x00003c0018007984 */ /* 0x000e220000000800 */
[----:B------:R-:W-:-:S02]  /*91c0*/  LOP3.LUT R37, R37, 0xfffffffb, RZ, 0xc0, !PT ;  /* 0xfffffffb25257812 */ /* 0x000fc400078ec0ff */
[----:B------:R-:W-:Y:S01]  /*91d0*/  @!P3 IMAD.MOV R13, RZ, RZ, R14 ;  /* 0x000000ffff0db224 */ /* 0x000fe200078e020e */
[----:B------:R-:W-:Y:S01]  /*91e0*/  BAR.SYNC.DEFER_BLOCKING 0x0 ;  /* 0x0000000000007b1d */ /* 0x000fe20000010000 */
[----:B------:R-:W-:Y:S01]  /*91f0*/  @P3 LOP3.LUT R37, R37, 0x4, RZ, 0xfc, !PT ;  /* 0x0000000425253812 */ /* 0x000fe200078efcff */
[----:B------:R-:W-:Y:S01]  /*9200*/  VIADD R14, R12, 0xc ;  /* 0x0000000c0c0e7836 */ /* 0x000fe20000000000 */
[----:B------:R-:W-:Y:S01]  /*9210*/  ISETP.NE.AND P1, PT, R5, UR5, PT ;  /* 0x0000000505007c0c */ /* 0x000fe2000bf25270 */
[----:B------:R-:W-:Y:S01]  /*9220*/  VIADD R15, R13, 0x1 ;  /* 0x000000010d0f7836 */ /* 0x000fe20000000000 */
[----:B------:R-:W-:Y:S02]  /*9230*/  LOP3.LUT R37, R37, 0xfffffffe, RZ, 0xc0, !PT ;  /* 0xfffffffe25257812 */ /* 0x000fe400078ec0ff */
[----:B------:R-:W-:Y:S01]  /*9240*/  ISETP.GE.OR P1, PT, R14, R43, P1 ;  /* 0x0000002b0e00720c */ /* 0x000fe20000f26670 */
[----:B------:R-:W-:Y:S01]  /*9250*/  @!P2 IMAD.MOV R15, RZ, RZ, R13 ;  /* 0x000000ffff0fa224 */ /* 0x000fe200078e020d */
[----:B------:R-:W-:Y:S01]  /*9260*/  @P2 LOP3.LUT R37, R37, 0x1, RZ, 0xfc, !PT ;  /* 0x0000000125252812 */ /* 0x000fe200078efcff */
[----:B------:R-:W-:Y:S01]  /*9270*/  VIADD R14, R12, 0xd ;  /* 0x0000000d0c0e7836 */ /* 0x000fe20000000000 */
[----:B--2---:R-:W-:Y:S01]  /*9280*/  ISETP.NE.AND P2, PT, R4, UR5, PT ;  /* 0x0000000504007c0c */ /* 0x004fe2000bf45270 */
[----:B------:R-:W-:Y:S01]  /*9290*/  VIADD R13, R15, 0x1 ;  /* 0x000000010f0d7836 */ /* 0x000fe20000000000 */
[----:B------:R-:W-:-:S02]  /*92a0*/  ISETP.NE.AND P5, PT, R38, UR5, PT ;  /* 0x0000000526007c0c */ /* 0x000fc4000bfa5270 */
[-C--:B------:R-:W-:Y:S01]  /*92b0*/  ISETP.GE.OR P2, PT, R14, R43.reuse, P2 ;  /* 0x0000002b0e00720c */ /* 0x080fe20001746670 */
[----:B------:R-:W-:Y:S01]  /*92c0*/  VIADD R14, R12, 0xe ;  /* 0x0000000e0c0e7836 */ /* 0x000fe20000000000 */
[----:B---3--:R-:W-:Y:S02]  /*92d0*/  ISETP.NE.AND P3, PT, R3, UR5, PT ;  /* 0x0000000503007c0c */ /* 0x008fe4000bf65270 */
[----:B------:R-:W-:Y:S01]  /*92e0*/  LOP3.LUT R37, R37, 0xffffefff, RZ, 0xc0, !PT ;  /* 0xffffefff25257812 */ /* 0x000fe200078ec0ff */
[----:B------:R-:W-:Y:S01]  /*92f0*/  @!P1 IMAD.MOV R13, RZ, RZ, R15 ;  /* 0x000000ffff0d9224 */ /* 0x000fe200078e020f */
[----:B------:R-:W-:Y:S01]  /*9300*/  ISETP.GE.OR P3, PT, R14, R43, P3 ;  /* 0x0000002b0e00720c */ /* 0x000fe20001f66670 */
[C---:B------:R-:W-:Y:S02]  /*9310*/  VIADD R14, R12.reuse, 0xf ;  /* 0x0000000f0c0e7836 */ /* 0x040fe40000000000 */
[----:B------:R-:W-:Y:S02]  /*9320*/  VIADD R12, R12, 0x10 ;  /* 0x000000100c0c7836 */ /* 0x000fe40000000000 */
[----:B------:R-:W-:-:S02]  /*9330*/  VIADD R15, R13, 0x1 ;  /* 0x000000010d0f7836 */ /* 0x000fc40000000000 */
[----:B------:R-:W-:Y:S01]  /*9340*/  @!P2 IMAD.MOV R15, RZ, RZ, R13 ;  /* 0x000000ffff0fa224 */ /* 0x000fe200078e020d */
[----:B------:R-:W-:-:S03]  /*9350*/  ISETP.GE.OR P6, PT, R12, R43, P5 ;  /* 0x0000002b0c00720c */ /* 0x000fc60002fc6670 */
[----:B------:R-:W-:Y:S02]  /*9360*/  VIADD R13, R15, 0x1 ;  /* 0x000000010f0d7836 */ /* 0x000fe40000000000 */
[----:B------:R-:W-:Y:S01]  /*9370*/  @!P3 IMAD.MOV R13, RZ, RZ, R15 ;  /* 0x000000ffff0db224 */ /* 0x000fe200078e020f */
[----:B0-----:R-:W-:-:S03]  /*9380*/  ISETP.NE.AND P4, PT, R0, UR5, PT ;  /* 0x0000000500007c0c */ /* 0x001fc6000bf85270 */
[----:B------:R-:W-:Y:S01]  /*9390*/  VIADD R12, R13, 0x1 ;  /* 0x000000010d0c7836 */ /* 0x000fe20000000000 */
[----:B------:R-:W-:-:S03]  /*93a0*/  ISETP.GE.OR P4, PT, R14, R43, P4 ;  /* 0x0000002b0e00720c */ /* 0x000fc60002786670 */
[----:B------:R-:W-:-:S10]  /*93b0*/  @P6 LOP3.LUT R37, R37, 0x1000, RZ, 0xfc, !PT ;  /* 0x0000100025256812 */ /* 0x000fd400078efcff */
        /* <DEDUP_REMOVED lines=54> */
[----:B------:R-:W-:-:S03]  /*9720*/  ISETP.GE.U32.AND P5, PT, R28, 0x20, PT ;  /* 0x000000201c00780c */ /* 0x000fc60003fa6070 */
[----:B------:R-:W-:-:S05]  /*9730*/  IMAD.IADD R18, R13, 0x1, R18 ;  /* 0x000000010d127824 */ /* 0x000fca00078e0212 */
[----:B------:R-:W-:Y:S02]  /*9740*/  SEL R45, R45, R18, !P5 ;  /* 0x000000122d2d7207 */ /* 0x000fe40006800000 */
[----:B------:R-:W-:-:S13]  /*9750*/  ISETP.GT.U32.AND P5, PT, R28, 0x1f, PT ;  /* 0x0000001f1c00780c */ /* 0x000fda0003fa4070 */
[----:B------:R-:W-:Y:S05]  /*9760*/  @P5 BRA `(.L_x_3558) ;  /* 0x00000008004c5947 */ /* 0x000fea0003800000 */
[----:B------:R-:W0:Y:S01]  /*9770*/  LDC.64 R12, c[0x0][0x3a0] ;  /* 0x0000e800ff0c7b82 */ /* 0x000e220000000a00 */
[----:B------:R-:W-:Y:S02]  /*9780*/  ISETP.NE.AND P5, PT, R28, RZ, PT ;  /* 0x000000ff1c00720c */ /* 0x000fe40003fa5270 */
[----:B------:R-:W-:Y:S02]  /*9790*/  LOP3.LUT R15, RZ, R28, RZ, 0x33, !PT ;  /* 0x0000001cff0f7212 */ /* 0x000fe400078e33ff */
[----:B------:R-:W-:-:S09]  /*97a0*/  LOP3.LUT R37, R37, 0xfffffffd, RZ, 0xc0, !PT ;  /* 0xfffffffd25257812 */ /* 0x000fd200078ec0ff */
[----:B------:R-:W-:Y:S01]  /*97b0*/  @!P5 IMAD.MOV.U32 R24, RZ, RZ, 0x64 ;  /* 0x00000064ff18d424 */ /* 0x000fe200078e00ff */
[----:B------:R-:W-:Y:S01]  /*97c0*/  @!P5 STS [UR4+0x4c], R25 ;  /* 0x00004c19ff00d988 */ /* 0x000fe20008000804 */
[----:B0-----:R-:W-:-:S04]  /*97d0*/  IMAD.WIDE R32, R40, 0x8, R12 ;  /* 0x0000000828207825 */ /* 0x001fc800078e020c */
[----:B------:R-:W-:Y:S01]  /*97e0*/  IMAD.IADD R40, R40, 0x1, R15 ;  /* 0x0000000128287824 */ /* 0x000fe200078e020f */
[----:B------:R0:W-:Y:S02]  /*97f0*/  @!P5 ST.E.64.STRONG.GPU desc[UR8][R32.64+0x100], R24 ;  /* 0x000100182000d985 */ /* 0x0001e4000c10fb08 */
[----:B0-----:R-:W0:Y:S02]  /*9800*/  LDC R24, c[0x0][0x370] ;  /* 0x0000dc00ff187b82 */ /* 0x001e240000000800 */
[----:B0-----:R-:W-:-:S13]  /*9810*/  ISETP.GT.U32.AND P6, PT, R24, 0x1f3, PT ;  /* 0x000001f31800780c */ /* 0x001fda0003fc4070 */
[----:B------:R-:W-:Y:S01]  /*9820*/  @P6 LOP3.LUT R37, R37, 0x2, RZ, 0xfc, !PT ;  /* 0x0000000225256812 */ /* 0x000fe200078efcff */
[----:B------:R-:W-:Y:S06]  /*9830*/  @P6 BRA `(.L_x_3559) ;  /* 0x0000000000086947 */ /* 0x000fec0003800000 */
[----:B------:R0:W-:Y:S06]  /*9840*/  MEMBAR.SC.CTA ;  /* 0x0000000000007992 */ /* 0x0001ec0000000000 */
[----:B0-----:R-:W-:Y:S05]  /*9850*/  BRA `(.L_x_3560) ;  /* 0x0000000000087947 */ /* 0x001fea0003800000 */
.L_x_3559:
[----:B------:R-:W-:Y:S05]  /*9860*/  NANOSLEEP 0x47e ;  /* 0x0000047e0000795d */ /* 0x000fea0003800000 */
[----:B------:R-:W-:Y:S01]  /*9870*/  NOP ;  /* 0x0000000000007918 */ /* 0x000fe20000000000 */
.L_x_3560:
[----:B------:R-:W-:-:S05]  /*9880*/  IMAD.WIDE R12, R40, 0x8, R12 ;  /* 0x00000008280c7825 */ /* 0x000fca00078e020c */
[----:B------:R-:W2:Y:S01]  /*9890*/  LD.E.64.STRONG.GPU R14, desc[UR8][R12.64+0x100] ;  /* 0x000100080c0e7980 */ /* 0x000ea2000c10fb00 */
[----:B------:R-:W-:Y:S01]  /*98a0*/  UMOV UR5, 0xffffffff ;  /* 0xffffffff00057882 */ /* 0x000fe20000000000 */
[----:B--2---:R-:W-:Y:S02]  /*98b0*/  ISETP.NE.AND P6, PT, R14, 0x63, PT ;  /* 0x000000630e00780c */ /* 0x004fe40003fc5270 */
[----:B------:R-:W-:Y:S11]  /*98c0*/  BRA.DIV UR5, `(.L_x_3561) ;  /* 0x0000003205707947 */ /* 0x000ff6000b800000 */
[----:B------:R-:W-:-:S13]  /*98d0*/  VOTE.ANY P6, !P6 ;  /* 0x0000000000ff7806 */ /* 0x000fda00070c0100 */
.L_x_3666:
[----:B------:R-:W-:Y:S05]  /*98e0*/  @!P6 BRA `(.L_x_3562) ;  /* 0x000000000034e947 */ /* 0x000fea0003800000 */
.L_x_3566:
[----:B------:R-:W-:Y:S01]  /*98f0*/  ISETP.GT.U32.AND P5, PT, R24, 0x1f3, PT ;  /* 0x000001f31800780c */ /* 0x000fe20003fa4070 */
[----:B------:R-:W-:-:S12]  /*9900*/  YIELD ;  /* 0x0000000000007946 */ /* 0x000fd80003800000 */
[----:B------:R-:W-:Y:S05]  /*9910*/  @P5 BRA `(.L_x_3563) ;  /* 0x0000000000085947 */ /* 0x000fea0003800000 */
[----:B------:R0:W-:Y:S06]  /*9920*/  MEMBAR.SC.CTA ;  /* 0x0000000000007992 */ /* 0x0001ec0000000000 */
[----:B0-----:R-:W-:Y:S05]  /*9930*/  BRA `(.L_x_3564) ;  /* 0x0000000000087947 */ /* 0x001fea0003800000 */
.L_x_3563:
[----:B------:R-:W-:Y:S05]  /*9940*/  NANOSLEEP 0x4c ;  /* 0x0000004c0000795d */ /* 0x000fea0003800000 */
[----:B------:R-:W-:Y:S01]  /*9950*/  NOP ;  /* 0x0000000000007918 */ /* 0x000fe20000000000 */
.L_x_3564:
[----:B------:R-:W2:Y:S01]  /*9960*/  LD.E.64.STRONG.GPU R14, desc[UR8][R12.64+0x100] ;  /* 0x000100080c0e7980 */ /* 0x000ea2000c10fb00 */
[----:B------:R-:W-:Y:S01]  /*9970*/  UMOV UR5, 0xffffffff ;  /* 0xffffffff00057882 */ /* 0x000fe20000000000 */
[----:B--2---:R-:W-:Y:S02]  /*9980*/  ISETP.NE.AND P6, PT, R14, 0x63, PT ;  /* 0x000000630e00780c */ /* 0x004fe40003fc5270 */
[----:B------:R-:W-:Y:S11]  /*9990*/  BRA.DIV UR5, `(.L_x_3565) ;  /* 0x00000032055c7947 */ /* 0x000ff6000b800000 */
[----:B------:R-:W-:-:S13]  /*99a0*/  VOTE.ANY P6, !P6 ;  /* 0x0000000000ff7806 */ /* 0x000fda00070c0100 */
.L_x_3669:
[----:B------:R-:W-:Y:S05]  /*99b0*/  @P6 BRA `(.L_x_3566) ;  /* 0xfffffffc00cc6947 */ /* 0x000fea000383ffff */
.L_x_3562:
[----:B------:R-:W-:Y:S01]  /*99c0*/  UMOV UR5, 0xffffffff ;  /* 0xffffffff00057882 */ /* 0x000fe20000000000 */
[----:B------:R-:W-:Y:S02]  /*99d0*/  ISETP.NE.AND P5, PT, R14, 0x65, PT ;  /* 0x000000650e00780c */ /* 0x000fe40003fa5270 */
[----:B------:R-:W-:Y:S11]  /*99e0*/  BRA.DIV UR5, `(.L_x_3567) ;  /* 0x0000003205687947 */ /* 0x000ff6000b800000 */
[----:B------:R-:W0:Y:S01]  /*99f0*/  S2R R47, SR_GEMASK ;  /* 0x00000000002f7919 */ /* 0x000e220000003c00 */
[----:B------:R-:W-:Y:S01]  /*9a00*/  VOTE.ANY R18, PT, !P5 ;  /* 0x0000000000127806 */ /* 0x000fe200068e0100 */
[C---:B------:R-:W-:Y:S02]  /*9a10*/  VIADD R35, R46.reuse, 0x2 ;  /* 0x000000022e237836 */ /* 0x040fe40000000000 */
        /* <DEDUP_REMOVED lines=32> */
.L_x_3678:
[----:B------:R-:W-:Y:S05]  /*9c20*/  @!P5 BRA `(.L_x_3568) ;  /* 0x0000000000dcd947 */ /* 0x000fea0003800000 */
.L_x_3576:
        /* <DEDUP_REMOVED lines=9> */
.L_x_3681:
[----:B------:R-:W-:Y:S05]  /*9cc0*/  @!P6 BRA `(.L_x_3570) ;  /* 0x000000000034e947 */ /* 0x000fea0003800000 */
[----:B------:R-:W-:-:S13]  /*9cd0*/  ISETP.GT.U32.AND P5, PT, R24, 0x1f3, PT ;  /* 0x000001f31800780c */ /* 0x000fda0003fa4070 */
.L_x_3574:
[----:B------:R-:W-:Y:S05]  /*9ce0*/  YIELD ;  /* 0x0000000000007946 */ /* 0x000fea0003800000 */
[----:B------:R-:W-:Y:S05]  /*9cf0*/  @P5 BRA `(.L_x_3571) ;  /* 0x0000000000085947 */ /* 0x000fea0003800000 */
[----:B------:R0:W-:Y:S06]  /*9d00*/  MEMBAR.SC.CTA ;  /* 0x0000000000007992 */ /* 0x0001ec0000000000 */
[----:B0-----:R-:W-:Y:S05]  /*9d10*/  BRA `(.L_x_3572) ;  /* 0x0000000000087947 */ /* 0x001fea0003800000 */
.L_x_3571:
[----:B------:R-:W-:Y:S05]  /*9d20*/  NANOSLEEP 0x4c ;  /* 0x0000004c0000795d */ /* 0x000fea0003800000 */
[----:B------:R-:W-:Y:S01]  /*9d30*/  NOP ;  /* 0x0000000000007918 */ /* 0x000fe20000000000 */
.L_x_3572:
[----:B------:R-:W2:Y:S01]  /*9d40*/  LD.E.64.STRONG.GPU R14, desc[UR8][R12.64+-0x100] ;  /* 0xffff00080c0e7980 */ /* 0x000ea2000c10fb00 */
[----:B------:R-:W-:Y:S01]  /*9d50*/  UMOV UR5, 0xffffffff ;  /* 0xffffffff00057882 */ /* 0x000fe20000000000 */
[----:B--2---:R-:W-:Y:S02]  /*9d60*/  ISETP.NE.AND P6, PT, R14, 0x63, PT ;  /* 0x000000630e00780c */ /* 0x004fe40003fc5270 */
[----:B------:R-:W-:Y:S11]  /*9d70*/  BRA.DIV UR5, `(.L_x_3573) ;  /* 0x0000003205a87947 */ /* 0x000ff6000b800000 */
[----:B------:R-:W-:-:S13]  /*9d80*/  VOTE.ANY P6, !P6 ;  /* 0x0000000000ff7806 */ /* 0x000fda00070c0100 */
.L_x_3684:
[----:B------:R-:W-:Y:S05]  /*9d90*/  @P6 BRA `(.L_x_3574) ;  /* 0xfffffffc00d06947 */ /* 0x000fea000383ffff */
.L_x_3570:
        /* <DEDUP_REMOVED lines=31> */
.L_x_3693:
[----:B------:R-:W-:Y:S05]  /*9f90*/  @P5 BRA `(.L_x_3576) ;  /* 0xfffffffc00245947 */ /* 0x000fea000383ffff */
.L_x_3568:
[----:B------:R-:W-:Y:S01]  /*9fa0*/  ISETP.NE.AND P5, PT, R28, RZ, PT ;  /* 0x000000ff1c00720c */ /* 0x000fe20003fa5270 */
[----:B------:R-:W-:-:S12]  /*9fb0*/  IMAD.MOV.U32 R18, RZ, RZ, R45 ;  /* 0x000000ffff127224 */ /* 0x000fd800078e002d */
        /* <DEDUP_REMOVED lines=10> */
[----:B------:R-:W-:Y:S01]  /*a060*/  @!P5 MOV R13, 0x400 ;  /* 0x00000400000dd802 */ /* 0x000fe20000000f00 */
[----:B------:R-:W-:-:S03]  /*a070*/  @!P5 IMAD.MOV.U32 R18, RZ, RZ, R39 ;  /* 0x000000ffff12d224 */ /* 0x000fc600078e0027 */
[----:B0-----:R-:W-:-:S05]  /*a080*/  @!P5 LEA R14, R14, R13, 0x18 ;  /* 0x0000000d0e0ed211 */ /* 0x001fca00078ec0ff */
[----:B------:R1:W-:Y:S02]  /*a090*/  @!P5 STS [R14+0x3c], R39 ;  /* 0x00003c270e00d388 */ /* 0x0003e40000000800 */
.L_x_3558:
[----:B------:R-:W-:Y:S05]  /*a0a0*/  WARPSYNC.ALL ;  /* 0x0000000000007948 */ /* 0x000fea0003800000 */
[----:B------:R-:W0:Y:S08]  /*a0b0*/  S2UR UR5, SR_CgaCtaId ;  /* 0x00000000000579c3 */ /* 0x000e300000008800 */
[----:B------:R-:W-:Y:S01]  /*a0c0*/  BAR.SYNC.DEFER_BLOCKING 0x0 ;  /* 0x0000000000007b1d */ /* 0x000fe20000010000 */
[----:B------:R-:W-:-:S02]  /*a0d0*/  ISETP.NE.AND P5, PT, R28, RZ, PT ;  /* 0x000000ff1c00720c */ /* 0x000fc40003fa5270 */
[----:B------:R-:W-:Y:S02]  /*a0e0*/  P2R R13, PR, RZ, 0x1 ;  /* 0x00000001ff0d7803 */ /* 0x000fe40000000000 */
[C---:B------:R-:W-:Y:S01]  /*a0f0*/  LOP3.LUT P0, RZ, R37.reuse, 0x80, RZ, 0xc0, !PT ;  /* 0x0000008025ff7812 */ /* 0x040fe2000780c0ff */
[----:B------:R-:W-:Y:S01]  /*a100*/  UMOV UR4, 0x400 ;  /* 0x0000040000047882 */ /* 0x000fe20000000000 */
[----:B------:R-:W-:Y:S02]  /*a110*/  P2R R42, PR, RZ, 0x10 ;  /* 0x00000010ff2a7803 */ /* 0x000fe40000000000 */
[C---:B------:R-:W-:Y:S02]  /*a120*/  LOP3.LUT P4, RZ, R37.reuse, 0x4, RZ, 0xc0, !PT ;  /* 0x0000000425ff7812 */ /* 0x040fe4000788c0ff */
[----:B------:R-:W-:Y:S02]  /*a130*/  LOP3.LUT P6, RZ, R37, 0x1, RZ, 0xc0, !PT ;  /* 0x0000000125ff7812 */ /* 0x000fe400078cc0ff */
[----:B------:R-:W-:Y:S01]  /*a140*/  IADD3 R41, PT, PT, -R43, 0x1980, RZ ;  /* 0x000019802b297810 */ /* 0x000fe20007ffe1ff */
[----:B0-----:R-:W-:-:S09]  /*a150*/  ULEA UR4, UR5, UR4, 0x18 ;  /* 0x0000000405047291 */ /* 0x001fd2000f8ec0ff */
[----:B-1----:R-:W0:Y:S02]  /*a160*/  LDS R12, [UR4+0x3c] ;  /* 0x00003c04ff0c7984 */ /* 0x002e240008000800 */
[----:B0-----:R-:W-:Y:S02]  /*a170*/  SEL R45, R12, RZ, P5 ;  /* 0x000000ff0c2d7207 */ /* 0x001fe40002800000 */
[----:B------:R-:W-:-:S03]  /*a180*/  LOP3.LUT P5, RZ, R37, 0x100, RZ, 0xc0, !PT ;  /* 0x0000010025ff7812 */ /* 0x000fc600078ac0ff */
[----:B------:R-:W-:-:S04]  /*a190*/  IMAD.IADD R45, R45, 0x1, R18 ;  /* 0x000000012d2d7824 */ /* 0x000fc800078e0212 */
[--C-:B------:R-:W-:Y:S02]  /*a1a0*/  IMAD.IADD R29, R29, 0x1, R45.reuse ;  /* 0x000000011d1d7824 */ /* 0x100fe400078e022d */
[----:B------:R-:W-:Y:S02]  /*a1b0*/  IMAD.IADD R33, R8, 0x1, R45 ;  /* 0x0000000108217824 */ /* 0x000fe400078e022d */
[----:B------:R-:W-:Y:S02]  /*a1c0*/  VIADD R18, R29, 0x1 ;  /* 0x000000011d127836 */ /* 0x000fe40000000000 */
[----:B------:R-:W-:Y:S01]  /*a1d0*/  @!P0 IMAD.MOV R18, RZ, RZ, R29 ;  /* 0x000000ffff128224 */ /* 0x000fe200078e021d */
[----:B------:R-:W-:Y:S01]  /*a1e0*/  ISETP.NE.AND P0, PT, R13, RZ, PT ;  /* 0x000000ff0d00720c */ /* 0x000fe20003f05270 */
[----:B------:R-:W-:Y:S01]  /*a1f0*/  IMAD.IADD R40, R20, 0x1, R45 ;  /* 0x0000000114287824 */ /* 0x000fe200078e022d */
[----:B------:R-:W0:Y:S01]  /*a200*/  LDS.128 R12, [UR4+0x40] ;  /* 0x00004004ff0c7984 */ /* 0x000e220008000c00 */
[----:B------:R-:W-:-:S02]  /*a210*/  VIADD R32, R18, 0x1 ;  /* 0x0000000112207836 */ /* 0x000fc40000000000 */
[----:B------:R-:W-:Y:S01]  /*a220*/  @!P5 IMAD.MOV R32, RZ, RZ, R18 ;  /* 0x000000ffff20d224 */ /* 0x000fe200078e0212 */
[----:B------:R-:W-:Y:S01]  /*a230*/  LOP3.LUT P5, RZ, R37, 0x20, RZ, 0xc0, !PT ;  /* 0x0000002025ff7812 */ /* 0x000fe200078ac0ff */
[----:B------:R-:W-:Y:S02]  /*a240*/  VIADD R34, R33, 0x1 ;  /* 0x0000000121227836 */ /* 0x000fe40000000000 */
[----:B------:R-:W-:Y:S02]  /*a250*/  VIADD R31, R32, 0x1 ;  /* 0x00000001201f7836 */ /* 0x000fe40000000000 */
[----:B------:R-:W-:Y:S01]  /*a260*/  @!P4 IMAD.MOV R31, RZ, RZ, R32 ;  /* 0x000000ffff1fc224 */ /* 0x000fe200078e0220 */
[----:B------:R-:W-:Y:S01]  /*a270*/  LOP3.LUT P4, RZ, R37, 0x8, RZ, 0xc0, !PT ;  /* 0x0000000825ff7812 */ /* 0x000fe2000788c0ff */
[----:B------:R-:W-:Y:S02]  /*a280*/  VIADD R39, R40, 0x1 ;  /* 0x0000000128277836 */ /* 0x000fe40000000000 */
[----:B------:R-:W-:-:S02]  /*a290*/  VIADD R25, R31, 0x1 ;  /* 0x000000011f197836 */ /* 0x000fc40000000000 */
[----:B------:R-:W-:Y:S02]  /*a2a0*/  @!P6 IMAD.MOV R25, RZ, RZ, R31 ;  /* 0x000000ffff19e224 */ /* 0x000fe400078e021f */
[----:B------:R-:W-:Y:S02]  /*a2b0*/  @!P5 IMAD.MOV R34, RZ, RZ, R33 ;  /* 0x000000ffff22d224 */ /* 0x000fe400078e0221 */
[----:B------:R-:W-:Y:S02]  /*a2c0*/  VIADD R19, R25, 0x1 ;  /* 0x0000000119137836 */ /* 0x000fe40000000000 */
[----:B------:R-:W-:Y:S02]  /*a2d0*/  @!P1 IMAD.MOV R19, RZ, RZ, R25 ;  /* 0x000000ffff139224 */ /* 0x000fe400078e0219 */
[----:B------:R-:W-:Y:S01]  /*a2e0*/  @!P4 IMAD.MOV R39, RZ, RZ, R40 ;  /* 0x000000ffff27c224 */ /* 0x000fe200078e0228 */
[----:B------:R-:W-:Y:S01]  /*a2f0*/  ISETP.NE.AND P4, PT, R42, RZ, PT ;  /* 0x000000ff2a00720c */ /* 0x000fe20003f85270 */
[----:B------:R-:W-:-:S02]  /*a300*/  VIADD R43, R45, 0x1 ;  /* 0x000000012d2b7836 */ /* 0x000fc40000000000 */
[--C-:B------:R-:W-:Y:S02]  /*a310*/  IMAD.IADD R11, R11, 0x1, R45.reuse ;  /* 0x000000010b0b7824 */ /* 0x100fe400078e022d */
[--C-:B------:R-:W-:Y:S02]  /*a320*/  IMAD.IADD R20, R9, 0x1, R45.reuse ;  /* 0x0000000109147824 */ /* 0x100fe400078e022d */
[----:B------:R-:W-:Y:S02]  /*a330*/  @!P0 IMAD.MOV R43, RZ, RZ, R45 ;  /* 0x000000ffff2b8224 */ /* 0x000fe400078e022d */
[--C-:B0-----:R-:W-:Y:S02]  /*a340*/  IMAD.IADD R24, R14, 0x1, -R41.reuse ;  /* 0x000000010e187824 */ /* 0x101fe400078e0a29 */
[----:B------:R-:W-:Y:S02]  /*a350*/  IMAD.IADD R41, R15, 0x1, -R41 ;  /* 0x000000010f297824 */ /* 0x000fe400078e0a29 */
[----:B------:R-:W-:-:S02]  /*a360*/  VIADD R12, R19, 0x1 ;  /* 0x00000001130c7836 */ /* 0x000fc40000000000 */
[----:B------:R-:W-:Y:S01]  /*a370*/  @!P2 IMAD.MOV R12, RZ, RZ, R19 ;  /* 0x000000ffff0ca224 */ /* 0x000fe200078e0213 */
[----:B------:R-:W-:-:S03]  /*a380*/  ISETP.GT.AND P5, PT, R41, 0x180, PT ;  /* 0x000001802900780c */ /* 0x000fc60003fa4270 */
[----:B------:R-:W-:Y:S02]  /*a390*/  VIADD R14, R12, 0x1 ;  /* 0x000000010c0e7836 */ /* 0x000fe40000000000 */
[----:B------:R-:W-:-:S04]  /*a3a0*/  @!P3 IMAD.MOV R14, RZ, RZ, R12 ;  /* 0x000000ffff0eb224 */ /* 0x000fc800078e020c */
[----:B------:R-:W-:Y:S02]  /*a3b0*/  VIADD R35, R14, 0x1 ;  /* 0x000000010e237836 */ /* 0x000fe40000000000 */
[----:B------:R-:W-:Y:S02]  /*a3c0*/  @!P4 IMAD.MOV R35, RZ, RZ, R14 ;  /* 0x000000ffff23c224 */ /* 0x000fe400078e020e */
[----:B------:R-:W-:Y:S05]  /*a3d0*/  @P5 BRA `(.L_x_3577) ;  /* 0x0000001000285947 */ /* 0x000fea0003800000 */
[----:B------:R-:W-:Y:S01]  /*a3e0*/  ISETP.LT.AND P0, PT, R45, R24, P0 ;  /* 0x000000182d00720c */ /* 0x000fe20000701270 */
[----:B------:R-:W0:Y:S01]  /*a3f0*/  LDCU.U8 UR5, c[0x0][0x3c0] ;  /* 0x00007800ff0577ac */ /* 0x000e220008000000 */
[----:B------:R-:W-:Y:S11]  /*a400*/  BSSY.RECONVERGENT B0, `(.L_x_3578) ;  /* 0x000000d000007945 */ /* 0x000ff60003800200 */
[----:B------:R-:W-:Y:S05]  /*a410*/  @!P0 BRA `(.L_x_3579) ;  /* 0x00000000002c8947 */ /* 0x000fea0003800000 */
[----:B0-----:R-:W-:Y:S01]  /*a420*/  UISETP.NE.AND UP0, UPT, UR5, URZ, UPT ;  /* 0x000000ff0500728c */ /* 0x001fe2000bf05270 */
[----:B------:R-:W-:-:S08]  /*a430*/  CS2R R8, SRZ ;  /* 0x0000000000087805 */ /* 0x000fd0000001ff00 */
[----:B------:R-:W-:Y:S05]  /*a440*/  BRA.U UP0, `(.L_x_3580) ;  /* 0x0000000100087547 */ /* 0x000fea000b800000 */
[----:B------:R-:W0:Y:S02]  /*a450*/  LDC.64 R8, c[0x0][0x3d8] ;  /* 0x0000f600ff087b82 */ /* 0x000e240000000a00 */
[----:B0-----:R-:W5:Y:S02]  /*a460*/  LDG.E.64 R8, desc[UR8][R8.64] ;  /* 0x0000000808087981 */ /* 0x001f64000c1e1b00 */
.L_x_3580:
[----:B------:R-:W0:Y:S01]  /*a470*/  LDCU.64 UR10, c[0x0][0x390] ;  /* 0x00007200ff0a77ac */ /* 0x000e220008000a00 */
[----:B-----5:R-:W-:-:S04]  /*a480*/  IADD3 R2, P0, PT, R45, R8, RZ ;  /* 0x000000082d027210 */ /* 0x020fc80007f1e0ff */
[----:B------:R-:W-:Y:S02]  /*a490*/  LEA.HI.X.SX32 R9, R45, R9, 0x1, P0 ;  /* 0x000000092d097211 */ /* 0x000fe400000f0eff */
[----:B0-----:R-:W-:-:S04]  /*a4a0*/  LEA R8, P0, R2, UR10, 0x2 ;  /* 0x0000000a02087c11 */ /* 0x001fc8000f8010ff */
[----:B------:R-:W-:-:S05]  /*a4b0*/  LEA.HI.X R9, R2, UR11, R9, 0x2, P0 ;  /* 0x0000000b02097c11 */ /* 0x000fca00080f1409 */
[----:B------:R1:W-:Y:S04]  /*a4c0*/  STG.E desc[UR8][R8.64], R30 ;  /* 0x0000001e08007986 */ /* 0x0003e8000c101908 */
.L_x_3579:
[----:B0-----:R-:W-:Y:S05]  /*a4d0*/  BSYNC.RECONVERGENT B0 ;  /* 0x0000000000007941 */ /* 0x001fea0003800200 */
.L_x_3578:
[----:B------:R-:W-:Y:S01]  /*a4e0*/  LOP3.LUT P0, RZ, R37, 0x10, RZ, 0xc0, !PT ;  /* 0x0000001025ff7812 */ /* 0x000fe2000780c0ff */
[----:B------:R-:W-:Y:S03]  /*a4f0*/  BSSY.RECONVERGENT B0, `(.L_x_3581) ;  /* 0x000000e000007945 */ /* 0x000fe60003800200 */
[----:B------:R-:W-:-:S13]  /*a500*/  ISETP.GE.OR P0, PT, R43, R24, !P0 ;  /* 0x000000182b00720c */ /* 0x000fda0004706670 */
[----:B------:R-:W-:Y:S05]  /*a510*/  @P0 BRA `(.L_x_3582) ;  /* 0x00000000002c0947 */ /* 0x000fea0003800000 */
[----:B------:R-:W-:Y:S01]  /*a520*/  UISETP.NE.AND UP0, UPT, UR5, URZ, UPT ;  /* 0x000000ff0500728c */ /* 0x000fe2000bf05270 */
[----:B-1----:R-:W-:-:S08]  /*a530*/  CS2R R8, SRZ ;  /* 0x0000000000087805 */ /* 0x002fd0000001ff00 */
[----:B------:R-:W-:Y:S05]  /*a540*/  BRA.U UP0, `(.L_x_3583) ;  /* 0x0000000100087547 */ /* 0x000fea000b800000 */
[----:B------:R-:W0:Y:S02]  /*a550*/  LDC.64 R8, c[0x0][0x3d8] ;  /* 0x0000f600ff087b82 */ /* 0x000e240000000a00 */
[----:B0-----:R-:W5:Y:S02]  /*a560*/  LDG.E.64 R8, desc[UR8][R8.64] ;  /* 0x0000000808087981 */ /* 0x001f64000c1e1b00 */
.L_x_3583:
[----:B------:R-:W0:Y:S01]  /*a570*/  LDCU.64 UR10, c[0x0][0x390] ;  /* 0x00007200ff0a77ac */ /* 0x000e220008000a00 */
[----:B-----5:R-:W-:-:S04]  /*a580*/  IADD3 R2, P0, PT, R43, R8, RZ ;  /* 0x000000082b027210 */ /* 0x020fc80007f1e0ff */
[----:B------:R-:W-:Y:S02]  /*a590*/  LEA.HI.X.SX32 R9, R43, R9, 0x1, P0 ;  /* 0x000000092b097211 */ /* 0x000fe400000f0eff */
[----:B0-----:R-:W-:-:S04]  /*a5a0*/  LEA R8, P0, R2, UR10, 0x2 ;  /* 0x0000000a02087c11 */ /* 0x001fc8000f8010ff */
[----:B------:R-:W-:-:S05]  /*a5b0*/  LEA.HI.X R9, R2, UR11, R9, 0x2, P0 ;  /* 0x0000000b02097c11 */ /* 0x000fca00080f1409 */
[----:B------:R0:W-:Y:S04]  /*a5c0*/  STG.E desc[UR8][R8.64], R27 ;  /* 0x0000001b08007986 */ /* 0x0001e8000c101908 */
.L_x_3582:
[----:B------:R-:W-:Y:S05]  /*a5d0*/  BSYNC.RECONVERGENT B0 ;  /* 0x0000000000007941 */ /* 0x000fea0003800200 */
.L_x_3581:
        /* <DEDUP_REMOVED lines=9> */
.L_x_3586:
[----:B------:R-:W0:Y:S01]  /*a670*/  LDCU.64 UR10, c[0x0][0x390] ;  /* 0x00007200ff0a77ac */ /* 0x000e220008000a00 */
[----:B-----5:R-:W-:-:S04]  /*a680*/  IADD3 R2, P0, PT, R40, R8, RZ ;  /* 0x0000000828027210 */ /* 0x020fc80007f1e0ff */
[----:B------:R-:W-:Y:S02]  /*a690*/  LEA.HI.X.SX32 R9, R40, R9, 0x1, P0 ;  /* 0x0000000928097211 */ /* 0x000fe400000f0eff */
[----:B0-----:R-:W-:-:S04]  /*a6a0*/  LEA R8, P0, R2, UR10, 0x2 ;  /* 0x0000000a02087c11 */ /* 0x001fc8000f8010ff */
[----:B------:R-:W-:-:S05]  /*a6b0*/  LEA.HI.X R9, R2, UR11, R9, 0x2, P0 ;  /* 0x0000000b02097c11 */ /* 0x000fca00080f1409 */
[----:B------:R2:W-:Y:S04]  /*a6c0*/  STG.E desc[UR8][R8.64], R26 ;  /* 0x0000001a08007986 */ /* 0x0005e8000c101908 */
.L_x_3585:
[----:B------:R-:W-:Y:S05]  /*a6d0*/  BSYNC.RECONVERGENT B0 ;  /* 0x0000000000007941 */ /* 0x000fea0003800200 */
.L_x_3584:
        /* <DEDUP_REMOVED lines=9> */
.L_x_3589:
[----:B------:R-:W0:Y:S01]  /*a770*/  LDCU.64 UR10, c[0x0][0x390] ;  /* 0x00007200ff0a77ac */ /* 0x000e220008000a00 */
[----:B-----5:R-:W-:-:S04]  /*a780*/  IADD3 R2, P0, PT, R39, R8, RZ ;  /* 0x0000000827027210 */ /* 0x020fc80007f1e0ff */
[----:B------:R-:W-:Y:S02]  /*a790*/  LEA.HI.X.SX32 R9, R39, R9, 0x1, P0 ;  /* 0x0000000927097211 */ /* 0x000fe400000f0eff */
[----:B0-----:R-:W-:-:S04]  /*a7a0*/  LEA R8, P0, R2, UR10, 0x2 ;  /* 0x0000000a02087c11 */ /* 0x001fc8000f8010ff */
[----:B------:R-:W-:-:S05]  /*a7b0*/  LEA.HI.X R9, R2, UR11, R9, 0x2, P0 ;  /* 0x0000000b02097c11 */ /* 0x000fca00080f1409 */
[----:B------:R3:W-:Y:S04]  /*a7c0*/  STG.E desc[UR8][R8.64], R23 ;  /* 0x0000001708007986 */ /* 0x0007e8000c101908 */
.L_x_3588:
[----:B------:R-:W-:Y:S05]  /*a7d0*/  BSYNC.RECONVERGENT B0 ;  /* 0x0000000000007941 */ /* 0x000fea0003800200 */
.L_x_3587:
        /* <DEDUP_REMOVED lines=9> */
.L_x_3592:
[----:B------:R-:W0:Y:S01]  /*a870*/  LDCU.64 UR10, c[0x0][0x390] ;  /* 0x00007200ff0a77ac */ /* 0x000e220008000a00 */
[----:B-----5:R-:W-:-:S04]  /*a880*/  IADD3 R2, P0, PT, R11, R8, RZ ;  /* 0x000000080b027210 */ /* 0x020fc80007f1e0ff */
[----:B------:R-:W-:Y:S02]  /*a890*/  LEA.HI.X.SX32 R9, R11, R9, 0x1, P0 ;  /* 0x000000090b097211 */ /* 0x000fe400000f0eff */
[----:B0-----:R-:W-:-:S04]  /*a8a0*/  LEA R8, P0, R2, UR10, 0x2 ;  /* 0x0000000a02087c11 */ /* 0x001fc8000f8010ff */
[----:B------:R-:W-:-:S05]  /*a8b0*/  LEA.HI.X R9, R2, UR11, R9, 0x2, P0 ;  /* 0x0000000b02097c11 */ /* 0x000fca00080f1409 */
[----:B------:R4:W-:Y:S04]  /*a8c0*/  STG.E desc[UR8][R8.64], R36 ;  /* 0x0000002408007986 */ /* 0x0009e8000c101908 */
.L_x_3591:
[----:B------:R-:W-:Y:S05]  /*a8d0*/  BSYNC.RECONVERGENT B0 ;  /* 0x0000000000007941 */ /* 0x000fea0003800200 */
.L_x_3590:
        /* <DEDUP_REMOVED lines=9> */
.L_x_3595:
[----:B------:R-:W0:Y:S01]  /*a970*/  LDCU.64 UR10, c[0x0][0x390] ;  /* 0x00007200ff0a77ac */ /* 0x000e220008000a00 */
[----:B-----5:R-:W-:-:S04]  /*a980*/  IADD3 R2, P0, PT, R20, R8, RZ ;  /* 0x0000000814027210 */ /* 0x020fc80007f1e0ff */
[----:B------:R-:W-:Y:S02]  /*a990*/  LEA.HI.X.SX32 R9, R20, R9, 0x1, P0 ;  /* 0x0000000914097211 */ /* 0x000fe400000f0eff */
[----:B0-----:R-:W-:-:S04]  /*a9a0*/  LEA R8, P0, R2, UR10, 0x2 ;  /* 0x0000000a02087c11 */ /* 0x001fc8000f8010ff */
[----:B------:R-:W-:-:S05]  /*a9b0*/  LEA.HI.X R9, R2, UR11, R9, 0x2, P0 ;  /* 0x0000000b02097c11 */ /* 0x000fca00080f1409 */
[----:B------:R0:W-:Y:S04]  /*a9c0*/  STG.E desc[UR8][R8.64], R22 ;  /* 0x0000001608007986 */ /* 0x0001e8000c101908 */
.L_x_3594:
[----:B------:R-:W-:Y:S05]  /*a9d0*/  BSYNC.RECONVERGENT B0 ;  /* 0x0000000000007941 */ /* 0x000fea0003800200 */
.L_x_3593:
        /* <DEDUP_REMOVED lines=9> */
.L_x_3598:
[----:B------:R-:W0:Y:S01]  /*aa70*/  LDCU.64 UR10, c[0x0][0x390] ;  /* 0x00007200ff0a77ac */ /* 0x000e220008000a00 */
[----:B-----5:R-:W-:-:S04]  /*aa80*/  IADD3 R2, P0, PT, R33, R8, RZ ;  /* 0x0000000821027210 */ /* 0x020fc80007f1e0ff */
[----:B------:R-:W-:Y:S02]  /*aa90*/  LEA.HI.X.SX32 R9, R33, R9, 0x1, P0 ;  /* 0x0000000921097211 */ /* 0x000fe400000f0eff */
[----:B0-----:R-:W-:-:S04]  /*aaa0*/  LEA R8, P0, R2, UR10, 0x2 ;  /* 0x0000000a02087c11 */ /* 0x001fc8000f8010ff */
[----:B------:R-:W-:-:S05]  /*aab0*/  LEA.HI.X R9, R2, UR11, R9, 0x2, P0 ;  /* 0x0000000b02097c11 */ /* 0x000fca00080f1409 */
[----:B------:R0:W-:Y:S04]  /*aac0*/  STG.E desc[UR8][R8.64], R21 ;  /* 0x0000001508007986 */ /* 0x0001e8000c101908 */
.L_x_3597:
[----:B------:R-:W-:Y:S05]  /*aad0*/  BSYNC.RECONVERGENT B0 ;  /* 0x0000000000007941 */ /* 0x000fea0003800200 */
.L_x_3596:
        /* <DEDUP_REMOVED lines=9> */
.L_x_3601:
[----:B------:R-:W0:Y:S01]  /*ab70*/  LDCU.64 UR10, c[0x0][0x390] ;  /* 0x00007200ff0a77ac */ /* 0x000e220008000a00 */
[----:B-----5:R-:W-:-:S04]  /*ab80*/  IADD3 R2, P0, PT, R34, R8, RZ ;  /* 0x0000000822027210 */ /* 0x020fc80007f1e0ff */
[----:B------:R-:W-:Y:S02]  /*ab90*/  LEA.HI.X.SX32 R9, R34, R9, 0x1, P0 ;  /* 0x0000000922097211 */ /* 0x000fe400000f0eff */
[----:B0-----:R-:W-:-:S04]  /*aba0*/  LEA R8, P0, R2, UR10, 0x2 ;  /* 0x0000000a02087c11 */ /* 0x001fc8000f8010ff */
[----:B------:R-:W-:-:S05]  /*abb0*/  LEA.HI.X R9, R2, UR11, R9, 0x2, P0 ;  /* 0x0000000b02097c11 */ /* 0x000fca00080f1409 */
[----:B------:R0:W-:Y:S04]  /*abc0*/  STG.E desc[UR8][R8.64], R17 ;  /* 0x0000001108007986 */ /* 0x0001e8000c101908 */
.L_x_3600:
[----:B------:R-:W-:Y:S05]  /*abd0*/  BSYNC.RECONVERGENT B0 ;  /* 0x0000000000007941 */ /* 0x000fea0003800200 */
.L_x_3599:
        /* <DEDUP_REMOVED lines=9> */
.L_x_3604:
[----:B------:R-:W0:Y:S01]  /*ac70*/  LDCU.64 UR10, c[0x0][0x390] ;  /* 0x00007200ff0a77ac */ /* 0x000e220008000a00 */
[----:B-----5:R-:W-:-:S04]  /*ac80*/  IADD3 R2, P0, PT, R29, R8, RZ ;  /* 0x000000081d027210 */ /* 0x020fc80007f1e0ff */
[----:B------:R-:W-:Y:S02]  /*ac90*/  LEA.HI.X.SX32 R9, R29, R9, 0x1, P0 ;  /* 0x000000091d097211 */ /* 0x000fe400000f0eff */
[----:B0-----:R-:W-:-:S04]  /*aca0*/  LEA R8, P0, R2, UR10, 0x2 ;  /* 0x0000000a02087c11 */ /* 0x001fc8000f8010ff */
[----:B------:R-:W-:-:S05]  /*acb0*/  LEA.HI.X R9, R2, UR11, R9, 0x2, P0 ;  /* 0x0000000b02097c11 */ /* 0x000fca00080f1409 */
[----:B------:R0:W-:Y:S04]  /*acc0*/  STG.E desc[UR8][R8.64], R16 ;  /* 0x0000001008007986 */ /* 0x0001e8000c101908 */
.L_x_3603:
[----:B------:R-:W-:Y:S05]  /*acd0*/  BSYNC.RECONVERGENT B0 ;  /* 0x0000000000007941 */ /* 0x000fea0003800200 */
.L_x_3602:
        /* <DEDUP_REMOVED lines=9> */
.L_x_3607:
[----:B------:R-:W0:Y:S01]  /*ad70*/  LDCU.64 UR10, c[0x0][0x390] ;  /* 0x00007200ff0a77ac */ /* 0x000e220008000a00 */
[----:B-----5:R-:W-:-:S04]  /*ad80*/  IADD3 R2, P0, PT, R18, R8, RZ ;  /* 0x0000000812027210 */ /* 0x020fc80007f1e0ff */
[----:B------:R-:W-:Y:S02]  /*ad90*/  LEA.HI.X.SX32 R9, R18, R9, 0x1, P0 ;  /* 0x0000000912097211 */ /* 0x000fe400000f0eff */
[----:B0-----:R-:W-:-:S04]  /*ada0*/  LEA R8, P0, R2, UR10, 0x2 ;  /* 0x0000000a02087c11 */ /* 0x001fc8000f8010ff */
[----:B------:R-:W-:-:S05]  /*adb0*/  LEA.HI.X R9, R2, UR11, R9, 0x2, P0 ;  /* 0x0000000b02097c11 */ /* 0x000fca00080f1409 */
[----:B------:R0:W-:Y:S04]  /*adc0*/  STG.E desc[UR8][R8.64], R10 ;  /* 0x0000000a08007986 */ /* 0x0001e8000c101908 */
.L_x_3606:
[----:B------:R-:W-:Y:S05]  /*add0*/  BSYNC.RECONVERGENT B0 ;  /* 0x0000000000007941 */ /* 0x000fea0003800200 */
.L_x_3605:
[----:B------:R-:W-:Y:S01]  /*ade0*/  LOP3.LUT P0, RZ, R37, 0x4, RZ, 0xc0, !PT ;  /* 0x0000000425ff7812 */ /* 0x000fe2000780c0ff */
[----:B------:R-:W-:Y:S03]  /*adf0*/  BSSY.RECONVERGENT B0, `(.L_x_3608) ;  /* 0x000000e000007945 */ /* 0x000fe60003800200 */
[----:B------:R-:W-:-:S13]  /*ae00*/  ISETP.GE.OR P0, PT, R32, R24, !P0 ;  /* 0x000000182000720c */ /* 0x000fda0004706670 */
[----:B------:R-:W-:Y:S05]  /*ae10*/  @P0 BRA `(.L_x_3609) ;  /* 0x00000000002c0947 */ /* 0x000fea0003800000 */
[----:B------:R-:W-:Y:S01]  /*ae20*/  UISETP.NE.AND UP0, UPT, UR5, URZ, UPT ;  /* 0x000000ff0500728c */ /* 0x000fe2000bf05270 */
[----:B01234-:R-:W-:Y:S01]  /*ae30*/  CS2R R8, SRZ ;  /* 0x0000000000087805 */ /* 0x01ffe2000001ff00 */
[----:B------:R-:W0:Y:S07]  /*ae40*/  LDCU.64 UR10, c[0x0][0x390] ;  /* 0x00007200ff0a77ac */ /* 0x000e2e0008000a00 */
[----:B------:R-:W-:Y:S05]  /*ae50*/  BRA.U UP0, `(.L_x_3610) ;  /* 0x0000000100087547 */ /* 0x000fea000b800000 */
[----:B------:R-:W1:Y:S02]  /*ae60*/  LDC.64 R8, c[0x0][0x3d8] ;  /* 0x0000f600ff087b82 */ /* 0x000e640000000a00 */
[----:B-1----:R-:W5:Y:S02]  /*ae70*/  LDG.E.64 R8, desc[UR8][R8.64] ;  /* 0x0000000808087981 */ /* 0x002f64000c1e1b00 */
.L_x_3610:
[----:B-----5:R-:W-:-:S04]  /*ae80*/  IADD3 R2, P0, PT, R32, R8, RZ ;  /* 0x0000000820027210 */ /* 0x020fc80007f1e0ff */
[----:B------:R-:W-:Y:S02]  /*ae90*/  LEA.HI.X.SX32 R9, R32, R9, 0x1, P0 ;  /* 0x0000000920097211 */ /* 0x000fe400000f0eff */
[----:B0-----:R-:W-:-:S04]  /*aea0*/  LEA R8, P0, R2, UR10, 0x2 ;  /* 0x0000000a02087c11 */ /* 0x001fc8000f8010ff */
[----:B------:R-:W-:-:S05]  /*aeb0*/  LEA.HI.X R9, R2, UR11, R9, 0x2, P0 ;  /* 0x0000000b02097c11 */ /* 0x000fca00080f1409 */
[----:B------:R0:W-:Y:S04]  /*aec0*/  STG.E desc[UR8][R8.64], R7 ;  /* 0x0000000708007986 */ /* 0x0001e8000c101908 */
.L_x_3609:
[----:B------:R-:W-:Y:S05]  /*aed0*/  BSYNC.RECONVERGENT B0 ;  /* 0x0000000000007941 */ /* 0x000fea0003800200 */
.L_x_3608:
[----:B------:R-:W-:Y:S01]  /*aee0*/  ISETP.GE.OR P0, PT, R31, R24, !P6 ;  /* 0x000000181f00720c */ /* 0x000fe20007706670 */
[----:B------:R-:W-:-:S12]  /*aef0*/  BSSY.RECONVERGENT B0, `(.L_x_3611) ;  /* 0x000000d000007945 */ /* 0x000fd80003800200 */
[----:B------:R-:W-:Y:S05]  /*af00*/  @P0 BRA `(.L_x_3612) ;  /* 0x00000000002c0947 */ /* 0x000fea0003800000 */
[----:B------:R-:W-:Y:S01]  /*af10*/  UISETP.NE.AND UP0, UPT, UR5, URZ, UPT ;  /* 0x000000ff0500728c */ /* 0x000fe2000bf05270 */
[----:B01234-:R-:W-:Y:S01]  /*af20*/  CS2R R8, SRZ ;  /* 0x0000000000087805 */ /* 0x01ffe2000001ff00 */
[----:B------:R-:W0:Y:S07]  /*af30*/  LDCU.64 UR10, c[0x0][0x390] ;  /* 0x00007200ff0a77ac */ /* 0x000e2e0008000a00 */
[----:B------:R-:W-:Y:S05]  /*af40*/  BRA.U UP0, `(.L_x_3613) ;  /* 0x0000000100087547 */ /* 0x000fea000b800000 */
[----:B------:R-:W1:Y:S02]  /*af50*/  LDC.64 R8, c[0x0][0x3d8] ;  /* 0x0000f600ff087b82 */ /* 0x000e640000000a00 */
[----:B-1----:R-:W5:Y:S02]  /*af60*/  LDG.E.64 R8, desc[UR8][R8.64] ;  /* 0x0000000808087981 */ /* 0x002f64000c1e1b00 */
.L_x_3613:
[----:B-----5:R-:W-:-:S04]  /*af70*/  IADD3 R2, P0, PT, R31, R8, RZ ;  /* 0x000000081f027210 */ /* 0x020fc80007f1e0ff */
[----:B------:R-:W-:Y:S02]  /*af80*/  LEA.HI.X.SX32 R9, R31, R9, 0x1, P0 ;  /* 0x000000091f097211 */ /* 0x000fe400000f0eff */
[----:B0-----:R-:W-:-:S04]  /*af90*/  LEA R8, P0, R2, UR10, 0x2 ;  /* 0x0000000a02087c11 */ /* 0x001fc8000f8010ff */
[----:B------:R-:W-:-:S05]  /*afa0*/  LEA.HI.X R9, R2, UR11, R9, 0x2, P0 ;  /* 0x0000000b02097c11 */ /* 0x000fca00080f1409 */
[----:B------:R0:W-:Y:S04]  /*afb0*/  STG.E desc[UR8][R8.64], R6 ;  /* 0x0000000608007986 */ /* 0x0001e8000c101908 */
.L_x_3612:
[----:B------:R-:W-:Y:S05]  /*afc0*/  BSYNC.RECONVERGENT B0 ;  /* 0x0000000000007941 */ /* 0x000fea0003800200 */
.L_x_3611:
        /* <DEDUP_REMOVED lines=9> */
.L_x_3616:
[----:B-----5:R-:W-:-:S04]  /*b060*/  IADD3 R2, P0, PT, R25, R6, RZ ;  /* 0x0000000619027210 */ /* 0x020fc80007f1e0ff */
[----:B------:R-:W-:Y:S02]  /*b070*/  LEA.HI.X.SX32 R7, R25, R7, 0x1, P0 ;  /* 0x0000000719077211 */ /* 0x000fe400000f0eff */
[----:B0-----:R-:W-:-:S04]  /*b080*/  LEA R6, P0, R2, UR10, 0x2 ;  /* 0x0000000a02067c11 */ /* 0x001fc8000f8010ff */
[----:B------:R-:W-:-:S05]  /*b090*/  LEA.HI.X R7, R2, UR11, R7, 0x2, P0 ;  /* 0x0000000b02077c11 */ /* 0x000fca00080f1407 */
[----:B------:R0:W-:Y:S04]  /*b0a0*/  STG.E desc[UR8][R6.64], R5 ;  /* 0x0000000506007986 */ /* 0x0001e8000c101908 */
.L_x_3615:
[----:B------:R-:W-:Y:S05]  /*b0b0*/  BSYNC.RECONVERGENT B0 ;  /* 0x0000000000007941 */ /* 0x000fea0003800200 */
.L_x_3614:
        /* <DEDUP_REMOVED lines=9> */
.L_x_3619:
[----:B-----5:R-:W-:-:S04]  /*b150*/  IADD3 R2, P0, PT, R19, R6, RZ ;  /* 0x0000000613027210 */ /* 0x020fc80007f1e0ff */
[----:B------:R-:W-:Y:S02]  /*b160*/  LEA.HI.X.SX32 R7, R19, R7, 0x1, P0 ;  /* 0x0000000713077211 */ /* 0x000fe400000f0eff */
[----:B0-----:R-:W-:-:S04]  /*b170*/  LEA R6, P0, R2, UR10, 0x2 ;  /* 0x0000000a02067c11 */ /* 0x001fc8000f8010ff */
[----:B------:R-:W-:-:S05]  /*b180*/  LEA.HI.X R7, R2, UR11, R7, 0x2, P0 ;  /* 0x0000000b02077c11 */ /* 0x000fca00080f1407 */
[----:B------:R0:W-:Y:S04]  /*b190*/  STG.E desc[UR8][R6.64], R4 ;  /* 0x0000000406007986 */ /* 0x0001e8000c101908 */
.L_x_3618:
[----:B------:R-:W-:Y:S05]  /*b1a0*/  BSYNC.RECONVERGENT B0 ;  /* 0x0000000000007941 */ /* 0x000fea0003800200 */
.L_x_3617:
        /* <DEDUP_REMOVED lines=9> */
.L_x_3622:
[----:B-----5:R-:W-:-:S04]  /*b240*/  IADD3 R2, P0, PT, R12, R4, RZ ;  /* 0x000000040c027210 */ /* 0x020fc80007f1e0ff */
[----:B------:R-:W-:Y:S02]  /*b250*/  LEA.HI.X.SX32 R5, R12, R5, 0x1, P0 ;  /* 0x000000050c057211 */ /* 0x000fe400000f0eff */
[----:B0-----:R-:W-:-:S04]  /*b260*/  LEA R4, P0, R2, UR10, 0x2 ;  /* 0x0000000a02047c11 */ /* 0x001fc8000f8010ff */
[----:B------:R-:W-:-:S05]  /*b270*/  LEA.HI.X R5, R2, UR11, R5, 0x2, P0 ;  /* 0x0000000b02057c11 */ /* 0x000fca00080f1405 */
[----:B------:R0:W-:Y:S04]  /*b280*/  STG.E desc[UR8][R4.64], R3 ;  /* 0x0000000304007986 */ /* 0x0001e8000c101908 */
.L_x_3621:
[----:B------:R-:W-:Y:S05]  /*b290*/  BSYNC.RECONVERGENT B0 ;  /* 0x0000000000007941 */ /* 0x000fea0003800200 */
.L_x_3620:
        /* <DEDUP_REMOVED lines=9> */
.L_x_3625:
[----:B-----5:R-:W-:-:S04]  /*b330*/  IADD3 R4, P0, PT, R14, R2, RZ ;  /* 0x000000020e047210 */ /* 0x020fc80007f1e0ff */
[----:B------:R-:W-:Y:S02]  /*b340*/  LEA.HI.X.SX32 R3, R14, R3, 0x1, P0 ;  /* 0x000000030e037211 */ /* 0x000fe400000f0eff */
[----:B0-----:R-:W-:-:S04]  /*b350*/  LEA R2, P0, R4, UR10, 0x2 ;  /* 0x0000000a04027c11 */ /* 0x001fc8000f8010ff */
[----:B------:R-:W-:-:S05]  /*b360*/  LEA.HI.X R3, R4, UR11, R3, 0x2, P0 ;  /* 0x0000000b04037c11 */ /* 0x000fca00080f1403 */
[----:B------:R0:W-:Y:S04]  /*b370*/  STG.E desc[UR8][R2.64], R0 ;  /* 0x0000000002007986 */ /* 0x0001e8000c101908 */
.L_x_3624:
[----:B------:R-:W-:Y:S05]  /*b380*/  BSYNC.RECONVERGENT B0 ;  /* 0x0000000000007941 */ /* 0x000fea0003800200 */
.L_x_3623:
        /* <DEDUP_REMOVED lines=9> */
.L_x_3626:
[----:B-----5:R-:W-:-:S04]  /*b420*/  IADD3 R0, P0, PT, R35, R2, RZ ;  /* 0x0000000223007210 */ /* 0x020fc80007f1e0ff */
[----:B------:R-:W-:Y:S02]  /*b430*/  LEA.HI.X.SX32 R3, R35, R3, 0x1, P0 ;  /* 0x0000000323037211 */ /* 0x000fe400000f0eff */
[----:B0-----:R-:W-:-:S04]  /*b440*/  LEA R2, P0, R0, UR10, 0x2 ;  /* 0x0000000a00027c11 */ /* 0x001fc8000f8010ff */
[----:B------:R-:W-:-:S05]  /*b450*/  LEA.HI.X R3, R0, UR11, R3, 0x2, P0 ;  /* 0x0000000b00037c11 */ /* 0x000fca00080f1403 */
[----:B------:R0:W-:Y:S01]  /*b460*/  STG.E desc[UR8][R2.64], R38 ;  /* 0x0000002602007986 */ /* 0x0001e2000c101908 */
[----:B------:R-:W-:Y:S05]  /*b470*/  BRA `(.L_x_3557) ;  /* 0x0000000800a47947 */ /* 0x000fea0003800000 */
.L_x_3577:
[----:B------:R-:W-:Y:S01]  /*b480*/  LOP3.LUT P5, RZ, R37, 0x8, RZ, 0xc0, !PT ;  /* 0x0000000825ff7812 */ /* 0x000fe200078ac0ff */
[----:B------:R-:W-:Y:S01]  /*b490*/  BAR.SYNC.DEFER_BLOCKING 0x0 ;  /* 0x0000000000007b1d */ /* 0x000fe20000010000 */
[----:B------:R-:W-:Y:S01]  /*b4a0*/  @P0 IMAD.IADD R45, R45, 0x1, -R13 ;  /* 0x000000012d2d0824 */ /* 0x000fe200078e0a0d */
[----:B------:R-:W-:Y:S02]  /*b4b0*/  P2R R47, PR, RZ, 0x40 ;  /* 0x00000040ff2f7803 */ /* 0x000fe40000000000 */
[----:B------:R-:W-:Y:S02]  /*b4c0*/  P2R R50, PR, RZ, 0x20 ;  /* 0x00000020ff327803 */ /* 0x000fe40000000000 */
[C---:B------:R-:W-:Y:S01]  /*b4d0*/  LOP3.LUT P5, RZ, R37.reuse, 0x10, RZ, 0xc0, !PT ;  /* 0x0000001025ff7812 */ /* 0x040fe200078ac0ff */
[----:B------:R-:W0:Y:S01]  /*b4e0*/  LDCU.64 UR12, c[0x0][0x390] ;  /* 0x00007200ff0c77ac */ /* 0x000e220008000a00 */
[----:B------:R-:W-:Y:S02]  /*b4f0*/  LOP3.LUT P6, RZ, R37, 0x400, RZ, 0xc0, !PT ;  /* 0x0000040025ff7812 */ /* 0x000fe400078cc0ff */
[----:B------:R-:W-:Y:S01]  /*b500*/  @P0 LEA R45, R45, UR4, 0x2 ;  /* 0x000000042d2d0c11 */ /* 0x000fe2000f8e10ff */
[----:B------:R-:W1:Y:S01]  /*b510*/  LDCU.64 UR10, c[0x0][0x390] ;  /* 0x00007200ff0a77ac */ /* 0x000e620008000a00 */
[----:B------:R-:W-:-:S02]  /*b520*/  P2R R48, PR, RZ, 0x40 ;  /* 0x00000040ff307803 */ /* 0x000fc40000000000 */
[----:B------:R-:W-:Y:S02]  /*b530*/  LOP3.LUT P6, RZ, R37, 0x200, RZ, 0xc0, !PT ;  /* 0x0000020025ff7812 */ /* 0x000fe400078cc0ff */
[----:B------:R-:W-:Y:S02]  /*b540*/  P2R R46, PR, RZ, 0x2 ;  /* 0x00000002ff2e7803 */ /* 0x000fe40000000000 */
[----:B------:R-:W-:Y:S01]  /*b550*/  P2R R49, PR, RZ, 0x40 ;  /* 0x00000040ff317803 */ /* 0x000fe20000000000 */
[----:B------:R-:W-:Y:S01]  /*b560*/  @P5 IMAD.IADD R43, R43, 0x1, -R13 ;  /* 0x000000012b2b5824 */ /* 0x000fe200078e0a0d */
[C---:B------:R-:W-:Y:S02]  /*b570*/  LOP3.LUT P6, RZ, R37.reuse, 0x40, RZ, 0xc0, !PT ;  /* 0x0000004025ff7812 */ /* 0x040fe400078cc0ff */
[----:B------:R-:W-:Y:S02]  /*b580*/  LOP3.LUT P1, RZ, R37, 0x20, RZ, 0xc0, !PT ;  /* 0x0000002025ff7812 */ /* 0x000fe4000782c0ff */
[----:B------:R-:W-:Y:S01]  /*b590*/  @P5 LEA R8, R43, UR4, 0x2 ;  /* 0x000000042b085c11 */ /* 0x000fe2000f8e10ff */
[----:B------:R-:W-:Y:S01]  /*b5a0*/  @P0 STS [R45], R30 ;  /* 0x0000001e2d000388 */ /* 0x000fe20000000800 */
[----:B------:R-:W-:-:S02]  /*b5b0*/  P2R R44, PR, RZ, 0x4 ;  /* 0x00000004ff2c7803 */ /* 0x000fc40000000000 */
[----:B------:R-:W-:Y:S01]  /*b5c0*/  LOP3.LUT P2, RZ, R37, 0x800, RZ, 0xc0, !PT ;  /* 0x0000080025ff7812 */ /* 0x000fe2000784c0ff */
[----:B------:R2:W-:Y:S01]  /*b5d0*/  @P5 STS [R8], R27 ;  /* 0x0000001b08005388 */ /* 0x0005e20000000800 */
[----:B------:R-:W-:Y:S02]  /*b5e0*/  ISETP.NE.AND P5, PT, R50, RZ, PT ;  /* 0x000000ff3200720c */ /* 0x000fe40003fa5270 */
[----:B------:R-:W-:Y:S01]  /*b5f0*/  P2R R42, PR, RZ, 0x8 ;  /* 0x00000008ff2a7803 */ /* 0x000fe20000000000 */
[--C-:B------:R-:W-:Y:S01]  /*b600*/  @P6 IMAD.IADD R39, R39, 0x1, -R13.reuse ;  /* 0x0000000127276824 */ /* 0x100fe200078e0a0d */
[----:B------:R-:W-:Y:S01]  /*b610*/  LOP3.LUT P3, RZ, R37, 0x80, RZ, 0xc0, !PT ;  /* 0x0000008025ff7812 */ /* 0x000fe2000786c0ff */
[----:B------:R-:W-:Y:S01]  /*b620*/  @P1 IMAD.IADD R33, R33, 0x1, -R13 ;  /* 0x0000000121211824 */ /* 0x000fe200078e0a0d */
[----:B------:R-:W-:Y:S02]  /*b630*/  P2R R9, PR, RZ, 0x10 ;  /* 0x00000010ff097803 */ /* 0x000fe40000000000 */
[----:B------:R-:W-:-:S02]  /*b640*/  LOP3.LUT P4, RZ, R37, 0x100, RZ, 0xc0, !PT ;  /* 0x0000010025ff7812 */ /* 0x000fc4000788c0ff */
[----:B------:R-:W-:Y:S01]  /*b650*/  LOP3.LUT P0, RZ, R37, 0x4, RZ, 0xc0, !PT ;  /* 0x0000000425ff7812 */ /* 0x000fe2000780c0ff */
[--C-:B------:R-:W-:Y:S01]  /*b660*/  @P2 IMAD.IADD R34, R34, 0x1, -R13.reuse ;  /* 0x0000000122222824 */ /* 0x100fe200078e0a0d */
[----:B--2---:R-:W-:Y:S01]  /*b670*/  @P1 LEA R8, R33, UR4, 0x2 ;  /* 0x0000000421081c11 */ /* 0x004fe2000f8e10ff */
[----:B------:R-:W-:-:S03]  /*b680*/  @P5 IMAD.IADD R40, R40, 0x1, -R13 ;  /* 0x0000000128285824 */ /* 0x000fc600078e0a0d */
[----:B------:R-:W-:Y:S01]  /*b690*/  @P2 LEA R34, R34, UR4, 0x2 ;  /* 0x0000000422222c11 */ /* 0x000fe2000f8e10ff */
[--C-:B------:R-:W-:Y:S01]  /*b6a0*/  @P3 IMAD.IADD R29, R29, 0x1, -R13.reuse ;  /* 0x000000011d1d3824 */ /* 0x100fe200078e0a0d */
[----:B------:R-:W-:Y:S02]  /*b6b0*/  @P5 LEA R43, R40, UR4, 0x2 ;  /* 0x00000004282b5c11 */ /* 0x000fe4000f8e10ff */
[----:B------:R-:W-:Y:S01]  /*b6c0*/  @P6 LEA R40, R39, UR4, 0x2 ;  /* 0x0000000427286c11 */ /* 0x000fe2000f8e10ff */
[--C-:B------:R-:W-:Y:S01]  /*b6d0*/  @P4 IMAD.IADD R18, R18, 0x1, -R13.reuse ;  /* 0x0000000112124824 */ /* 0x100fe200078e0a0d */
[----:B------:R-:W-:Y:S01]  /*b6e0*/  @P3 LEA R29, R29, UR4, 0x2 ;  /* 0x000000041d1d3c11 */ /* 0x000fe2000f8e10ff */
[----:B------:R-:W-:Y:S01]  /*b6f0*/  @P5 STS [R43], R26 ;  /* 0x0000001a2b005388 */ /* 0x000fe20000000800 */
[----:B------:R-:W-:Y:S01]  /*b700*/  LOP3.LUT P5, RZ, R37, 0x1000, RZ, 0xc0, !PT ;  /* 0x0000100025ff7812 */ /* 0x000fe200078ac0ff */
[----:B------:R-:W-:Y:S02]  /*b710*/  @P0 IMAD.IADD R32, R32, 0x1, -R13 ;  /* 0x0000000120200824 */ /* 0x000fe400078e0a0d */
[----:B------:R-:W-:Y:S01]  /*b720*/  @P6 STS [R40], R23 ;  /* 0x0000001728006388 */ /* 0x000fe20000000800 */
[----:B------:R-:W-:-:S02]  /*b730*/  ISETP.NE.AND P6, PT, R49, RZ, PT ;  /* 0x000000ff3100720c */ /* 0x000fc40003fc5270 */
[----:B------:R-:W-:-:S07]  /*b740*/  @P0 LEA R32, R32, UR4, 0x2 ;  /* 0x0000000420200c11 */ /* 0x000fce000f8e10ff */
[----:B------:R-:W-:-:S04]  /*b750*/  @P5 IMAD.IADD R35, R35, 0x1, -R13 ;  /* 0x0000000123235824 */ /* 0x000fc800078e0a0d */
[----:B------:R-:W-:Y:S01]  /*b760*/  @P6 IMAD.IADD R11, R11, 0x1, -R13 ;  /* 0x000000010b0b6824 */ /* 0x000fe200078e0a0d */
[----:B------:R-:W-:-:S04]  /*b770*/  @P5 LEA R35, R35, UR4, 0x2 ;  /* 0x0000000423235c11 */ /* 0x000fc8000f8e10ff */
[----:B------:R-:W-:-:S05]  /*b780*/  @P6 LEA R11, R11, UR4, 0x2 ;  /* 0x000000040b0b6c11 */ /* 0x000fca000f8e10ff */
[----:B------:R2:W-:Y:S01]  /*b790*/  @P6 STS [R11], R36 ;  /* 0x000000240b006388 */ /* 0x0005e20000000800 */
[----:B------:R-:W-:Y:S02]  /*b7a0*/  ISETP.NE.AND P6, PT, R48, RZ, PT ;  /* 0x000000ff3000720c */ /* 0x000fe40003fc5270 */
[----:B--2---:R-:W-:-:S11]  /*b7b0*/  @P4 LEA R11, R18, UR4, 0x2 ;  /* 0x00000004120b4c11 */ /* 0x004fd6000f8e10ff */
[----:B------:R-:W-:-:S05]  /*b7c0*/  @P6 IMAD.IADD R20, R20, 0x1, -R13 ;  /* 0x0000000114146824 */ /* 0x000fca00078e0a0d */
[----:B------:R-:W-:-:S05]  /*b7d0*/  @P6 LEA R27, R20, UR4, 0x2 ;  /* 0x00000004141b6c11 */ /* 0x000fca000f8e10ff */
[----:B------:R-:W-:Y:S01]  /*b7e0*/  @P6 STS [R27], R22 ;  /* 0x000000161b006388 */ /* 0x000fe20000000800 */
[----:B------:R-:W-:-:S03]  /*b7f0*/  ISETP.NE.AND P6, PT, R47, RZ, PT ;  /* 0x000000ff2f00720c */ /* 0x000fc60003fc5270 */
[----:B------:R2:W-:Y:S01]  /*b800*/  @P1 STS [R8], R21 ;  /* 0x0000001508001388 */ /* 0x0005e20000000800 */
[----:B------:R-:W-:-:S03]  /*b810*/  ISETP.NE.AND P1, PT, R46, RZ, PT ;  /* 0x000000ff2e00720c */ /* 0x000fc60003f25270 */
[----:B------:R3:W-:Y:S01]  /*b820*/  @P2 STS [R34], R17 ;  /* 0x0000001122002388 */ /* 0x0007e20000000800 */
[----:B------:R-:W-:-:S03]  /*b830*/  ISETP.NE.AND P2, PT, R44, RZ, PT ;  /* 0x000000ff2c00720c */ /* 0x000fc60003f45270 */
[----:B------:R3:W-:Y:S01]  /*b840*/  @P3 STS [R29], R16 ;  /* 0x000000101d003388 */ /* 0x0007e20000000800 */
[----:B------:R-:W-:Y:S01]  /*b850*/  ISETP.NE.AND P3, PT, R42, RZ, PT ;  /* 0x000000ff2a00720c */ /* 0x000fe20003f65270 */
[--C-:B------:R-:W-:Y:S02]  /*b860*/  @P6 IMAD.IADD R31, R31, 0x1, -R13.reuse ;  /* 0x000000011f1f6824 */ /* 0x100fe400078e0a0d */
[----:B------:R3:W-:Y:S01]  /*b870*/  @P4 STS [R11], R10 ;  /* 0x0000000a0b004388 */ /* 0x0007e20000000800 */
[----:B------:R-:W-:Y:S01]  /*b880*/  ISETP.NE.AND P4, PT, R9, RZ, PT ;  /* 0x000000ff0900720c */ /* 0x000fe20003f85270 */
[--C-:B------:R-:W-:Y:S01]  /*b890*/  @P1 IMAD.IADD R25, R25, 0x1, -R13.reuse ;  /* 0x0000000119191824 */ /* 0x100fe200078e0a0d */
[----:B------:R-:W-:Y:S01]  /*b8a0*/  @P6 LEA R31, R31, UR4, 0x2 ;  /* 0x000000041f1f6c11 */ /* 0x000fe2000f8e10ff */
[----:B------:R3:W-:Y:S01]  /*b8b0*/  @P0 STS [R32], R7 ;  /* 0x0000000720000388 */ /* 0x0007e20000000800 */
[----:B------:R-:W-:Y:S01]  /*b8c0*/  ISETP.GE.AND P0, PT, R28, R41, PT ;  /* 0x000000291c00720c */ /* 0x000fe20003f06270 */
[--C-:B------:R-:W-:Y:S01]  /*b8d0*/  @P2 IMAD.IADD R19, R19, 0x1, -R13.reuse ;  /* 0x0000000113132824 */ /* 0x100fe200078e0a0d */
[----:B--2---:R-:W-:Y:S01]  /*b8e0*/  @P1 LEA R8, R25, UR4, 0x2 ;  /* 0x0000000419081c11 */ /* 0x004fe2000f8e10ff */
[----:B------:R3:W-:Y:S02]  /*b8f0*/  @P6 STS [R31], R6 ;  /* 0x000000061f006388 */ /* 0x0007e40000000800 */
[--C-:B------:R-:W-:Y:S01]  /*b900*/  @P3 IMAD.IADD R12, R12, 0x1, -R13.reuse ;  /* 0x000000010c0c3824 */ /* 0x100fe200078e0a0d */
[----:B------:R-:W-:Y:S01]  /*b910*/  @P2 LEA R19, R19, UR4, 0x2 ;  /* 0x0000000413132c11 */ /* 0x000fe2000f8e10ff */
[----:B------:R3:W-:Y:S02]  /*b920*/  @P1 STS [R8], R5 ;  /* 0x0000000508001388 */ /* 0x0007e40000000800 */
[----:B------:R-:W-:Y:S01]  /*b930*/  @P4 IMAD.IADD R14, R14, 0x1, -R13 ;  /* 0x000000010e0e4824 */ /* 0x000fe200078e0a0d */
[----:B------:R-:W-:Y:S01]  /*b940*/  @P3 LEA R12, R12, UR4, 0x2 ;  /* 0x000000040c0c3c11 */ /* 0x000fe2000f8e10ff */
[----:B------:R3:W-:Y:S03]  /*b950*/  @P2 STS [R19], R4 ;  /* 0x0000000413002388 */ /* 0x0007e60000000800 */
[----:B------:R-:W-:Y:S01]  /*b960*/  @P4 LEA R9, R14, UR4, 0x2 ;  /* 0x000000040e094c11 */ /* 0x000fe2000f8e10ff */
[----:B------:R3:W-:Y:S04]  /*b970*/  @P3 STS [R12], R3 ;  /* 0x000000030c003388 */ /* 0x0007e80000000800 */
[----:B------:R3:W-:Y:S04]  /*b980*/  @P4 STS [R9], R0 ;  /* 0x0000000009004388 */ /* 0x0007e80000000800 */
[----:B------:R3:W-:Y:S01]  /*b990*/  @P5 STS [R35], R38 ;  /* 0x0000002623005388 */ /* 0x0007e20000000800 */
[----:B------:R-:W-:Y:S06]  /*b9a0*/  BAR.SYNC.DEFER_BLOCKING 0x0 ;  /* 0x0000000000007b1d */ /* 0x000fec0000010000 */
[----:B01----:R-:W-:Y:S05]  /*b9b0*/  @P0 BRA `(.L_x_3557) ;  /* 0x0000000400540947 */ /* 0x003fea0003800000 */
[----:B------:R-:W0:Y:S01]  /*b9c0*/  LDCU UR5, c[0x0][0x3b4] ;  /* 0x00007680ff0577ac */ /* 0x000e220008000800 */
[----:B------:R-:W-:Y:S01]  /*b9d0*/  IMAD.IADD R2, R2, 0x1, R28 ;  /* 0x0000000102027824 */ /* 0x000fe200078e021c */
[----:B---3--:R-:W1:Y:S01]  /*b9e0*/  LDC.U8 R12, c[0x0][0x3c0] ;  /* 0x0000f000ff0c7b82 */ /* 0x008e620000000000 */
[----:B------:R-:W-:Y:S03]  /*b9f0*/  BSSY.RECONVERGENT B0, `(.L_x_3627) ;  /* 0x000001e000007945 */ /* 0x000fe60003800200 */
[----:B0-----:R-:W-:-:S05]  /*ba00*/  IADD3 R2, PT, PT, -R2, UR5, R15 ;  /* 0x0000000502027c10 */ /* 0x001fca000fffe10f */
[----:B------:R-:W-:-:S04]  /*ba10*/  VIADD R2, R2, 0xffffe67f ;  /* 0xffffe67f02027836 */ /* 0x000fc80000000000 */
[C---:B------:R-:W-:Y:S01]  /*ba20*/  IMAD.HI.U32 R0, R2.reuse, -0x55555555, RZ ;  /* 0xaaaaaaab02007827 */ /* 0x040fe200078e00ff */
[----:B------:R-:W-:-:S04]  /*ba30*/  ISETP.GE.U32.AND P1, PT, R2, 0x480, PT ;  /* 0x000004800200780c */ /* 0x000fc80003f26070 */
[----:B------:R-:W-:-:S04]  /*ba40*/  SHF.R.U32.HI R0, RZ, 0x8, R0 ;  /* 0x00000008ff007819 */ /* 0x000fc80000011600 */
[----:B------:R-:W-:-:S04]  /*ba50*/  LOP3.LUT R3, R0, 0x3, RZ, 0xc0, !PT ;  /* 0x0000000300037812 */ /* 0x000fc800078ec0ff */
[----:B------:R-:W-:-:S13]  /*ba60*/  ISETP.NE.AND P0, PT, R3, 0x3, PT ;  /* 0x000000030300780c */ /* 0x000fda0003f05270 */
[----:B-1----:R-:W-:Y:S05]  /*ba70*/  @!P0 BRA `(.L_x_3628) ;  /* 0x0000000000548947 */ /* 0x002fea0003800000 */
[----:B------:R-:W-:Y:S01]  /*ba80*/  VIADD R3, R0, 0x1 ;  /* 0x0000000100037836 */ /* 0x000fe20000000000 */
[C---:B------:R-:W-:Y:S01]  /*ba90*/  LEA R0, R28.reuse, UR4, 0x2 ;  /* 0x000000041c007c11 */ /* 0x040fe2000f8e10ff */
[----:B------:R-:W-:Y:S01]  /*baa0*/  IMAD.IADD R7, R28, 0x1, R13 ;  /* 0x000000011c077824 */ /* 0x000fe200078e020d */
[----:B------:R-:W-:Y:S02]  /*bab0*/  ISETP.NE.AND P2, PT, R12, RZ, PT ;  /* 0x000000ff0c00720c */ /* 0x000fe40003f45270 */
[----:B------:R-:W-:-:S05]  /*bac0*/  LOP3.LUT R3, R3, 0x3, RZ, 0xc0, !PT ;  /* 0x0000000303037812 */ /* 0x000fca00078ec0ff */
[----:B------:R-:W-:Y:S02]  /*bad0*/  IMAD R28, R3, 0x180, R28 ;  /* 0x00000180031c7824 */ /* 0x000fe400078e021c */
[----:B------:R-:W-:-:S07]  /*bae0*/  IMAD.MOV R6, RZ, RZ, -R3 ;  /* 0x000000ffff067224 */ /* 0x000fce00078e0a03 */
.L_x_3629:
        /* <DEDUP_REMOVED lines=14> */
.L_x_3628:
[----:B------:R-:W-:Y:S05]  /*bbd0*/  BSYNC.RECONVERGENT B0 ;  /* 0x0000000000007941 */ /* 0x000fea0003800200 */
.L_x_3627:
[----:B------:R-:W-:Y:S05]  /*bbe0*/  @!P1 BRA `(.L_x_3557) ;  /* 0x0000000000c89947 */ /* 0x000fea0003800000 */
[----:B------:R-:W1:Y:S01]  /*bbf0*/  S2UR UR6, SR_CgaCtaId ;  /* 0x00000000000679c3 */ /* 0x000e620000008800 */
[----:B------:R-:W-:Y:S01]  /*bc00*/  UMOV UR5, 0x400 ;  /* 0x0000040000057882 */ /* 0x000fe20000000000 */
[----:B------:R-:W-:Y:S01]  /*bc10*/  ISETP.NE.AND P0, PT, R12, RZ, PT ;  /* 0x000000ff0c00720c */ /* 0x000fe20003f05270 */
[----:B------:R-:W-:Y:S01]  /*bc20*/  IMAD.IADD R13, R28, 0x1, R13 ;  /* 0x000000011c0d7824 */ /* 0x000fe200078e020d */
[----:B-1----:R-:W-:-:S06]  /*bc30*/  ULEA UR5, UR6, UR5, 0x18 ;  /* 0x0000000506057291 */ /* 0x002fcc000f8ec0ff */
[----:B------:R-:W-:-:S05]  /*bc40*/  LEA R0, R28, UR5, 0x2 ;  /* 0x000000051c007c11 */ /* 0x000fca000f8e10ff */
[----:B------:R-:W-:-:S07]  /*bc50*/  VIADD R0, R0, 0xc00 ;  /* 0x00000c0000007836 */ /* 0x000fce0000000000 */
.L_x_3630:
[----:B--2---:R-:W1:Y:S01]  /*bc60*/  @!P0 LDC.64 R6, c[0x0][0x3d8] ;  /* 0x0000f600ff068b82 */ /* 0x004e620000000a00 */
[----:B0-----:R-:W-:Y:S01]  /*bc70*/  CS2R R2, SRZ ;  /* 0x0000000000027805 */ /* 0x001fe2000001ff00 */
[----:B------:R-:W0:Y:S01]  /*bc80*/  LDS R15, [R0+-0xc00] ;  /* 0xfff40000000f7984 */ /* 0x000e220000000800 */
[----:B------:R-:W-:-:S03]  /*bc90*/  SHF.R.S32.HI R19, RZ, 0x1f, R13 ;  /* 0x0000001fff137819 */ /* 0x000fc6000001140d */
[----:B------:R-:W2:Y:S04]  /*bca0*/  LDS R17, [R0+-0x600] ;  /* 0xfffa000000117984 */ /* 0x000ea80000000800 */
[----:B-1----:R-:W3:Y:S01]  /*bcb0*/  @!P0 LDG.E.64 R2, desc[UR8][R6.64] ;  /* 0x0000000806028981 */ /* 0x002ee2000c1e1b00 */
[----:B------:R-:W-:-:S13]  /*bcc0*/  ISETP.NE.AND P0, PT, R12, RZ, PT ;  /* 0x000000ff0c00720c */ /* 0x000fda0003f05270 */
[----:B------:R-:W1:Y:S01]  /*bcd0*/  @!P0 LDC.64 R8, c[0x0][0x3d8] ;  /* 0x0000f600ff088b82 */ /* 0x000e620000000a00 */
[----:B---3--:R-:W-:-:S05]  /*bce0*/  IADD3 R2, P1, PT, R13, R2, RZ ;  /* 0x000000020d027210 */ /* 0x008fca0007f3e0ff */
[----:B------:R-:W-:Y:S01]  /*bcf0*/  IMAD.X R3, R19, 0x1, R3, P1 ;  /* 0x0000000113037824 */ /* 0x000fe200008e0603 */
[----:B------:R-:W-:-:S04]  /*bd00*/  LEA R4, P1, R2, UR12, 0x2 ;  /* 0x0000000c02047c11 */ /* 0x000fc8000f8210ff */
[----:B------:R-:W-:Y:S02]  /*bd10*/  LEA.HI.X R5, R2, UR13, R3, 0x2, P1 ;  /* 0x0000000d02057c11 */ /* 0x000fe400088f1403 */
[----:B------:R-:W-:-:S03]  /*bd20*/  CS2R R2, SRZ ;  /* 0x0000000000027805 */ /* 0x000fc6000001ff00 */
[----:B0-----:R0:W-:Y:S04]  /*bd30*/  STG.E desc[UR8][R4.64], R15 ;  /* 0x0000000f04007986 */ /* 0x0011e8000c101908 */
[----:B-1----:R-:W3:Y:S01]  /*bd40*/  @!P0 LDG.E.64 R2, desc[UR8][R8.64] ;  /* 0x0000000808028981 */ /* 0x002ee2000c1e1b00 */
[----:B------:R-:W1:Y:S03]  /*bd50*/  @!P0 LDC.64 R10, c[0x0][0x3d8] ;  /* 0x0000f600ff0a8b82 */ /* 0x000e660000000a00 */
[----:B------:R-:W4:Y:S01]  /*bd60*/  LDS R15, [R0] ;  /* 0x00000000000f7984 */ /* 0x000f220000000800 */
[----:B---3--:R-:W-:-:S05]  /*bd70*/  IADD3 R2, P1, PT, R13, R2, RZ ;  /* 0x000000020d027210 */ /* 0x008fca0007f3e0ff */
[----:B------:R-:W-:Y:S01]  /*bd80*/  IMAD.X R3, R19, 0x1, R3, P1 ;  /* 0x0000000113037824 */ /* 0x000fe200008e0603 */
[----:B------:R-:W-:-:S04]  /*bd90*/  LEA R6, P1, R2, UR12, 0x2 ;  /* 0x0000000c02067c11 */ /* 0x000fc8000f8210ff */
[----:B------:R-:W-:Y:S02]  /*bda0*/  LEA.HI.X R7, R2, UR13, R3, 0x2, P1 ;  /* 0x0000000d02077c11 */ /* 0x000fe400088f1403 */
[----:B------:R-:W-:-:S03]  /*bdb0*/  CS2R R2, SRZ ;  /* 0x0000000000027805 */ /* 0x000fc6000001ff00 */
[----:B--2---:R-:W-:Y:S04]  /*bdc0*/  STG.E desc[UR8][R6.64+0x600], R17 ;  /* 0x0006001106007986 */ /* 0x004fe8000c101908 */
        /* <DEDUP_REMOVED lines=20> */
.L_x_3557:
[----:B------:R-:W-:Y:S05]  /*bf10*/  BSYNC.RECONVERGENT B1 ;  /* 0x0000000000017941 */ /* 0x000fea0003800200 */
.L_x_3499:
[----:B0--3--:R-:W0:Y:S02]  /*bf20*/  S2R R0, SR_TID.X ;  /* 0x0000000000007919 */ /* 0x009e240000002100 */
[----:B0-----:R-:W-:-:S13]  /*bf30*/  ISETP.NE.AND P0, PT, R0, RZ, PT ;  /* 0x000000ff0000720c */ /* 0x001fda0003f05270 */
[----:B------:R-:W-:Y:S05]  /*bf40*/  @P0 EXIT ;  /* 0x000000000000094d */ /* 0x000fea0003800000 */
[----:B------:R-:W0:Y:S02]  /*bf50*/  LDCU.U8 UR4, c[0x0][0x3c1] ;  /* 0x00007820ff0477ac */ /* 0x000e240008000000 */
[----:B0-----:R-:W-:-:S09]  /*bf60*/  UISETP.NE.AND UP0, UPT, UR4, URZ, UPT ;  /* 0x000000ff0400728c */ /* 0x001fd2000bf05270 */
[----:B------:R-:W-:Y:S05]  /*bf70*/  BRA.U !UP0, `(.L_x_3631) ;  /* 0x00000001082c7547 */ /* 0x000fea000b800000 */
[----:B------:R-:W0:Y:S01]  /*bf80*/  LDCU.U8 UR4, c[0x0][0x3c0] ;  /* 0x00007800ff0477ac */ /* 0x000e220008000000 */
[----:B-12---:R-:W1:Y:S01]  /*bf90*/  LDC.64 R4, c[0x0][0x398] ;  /* 0x0000e600ff047b82 */ /* 0x006e620000000a00 */
[----:B------:R-:W-:Y:S01]  /*bfa0*/  CS2R R2, SRZ ;  /* 0x0000000000027805 */ /* 0x000fe2000001ff00 */
[----:B0-----:R-:W-:-:S09]  /*bfb0*/  UISETP.NE.AND UP0, UPT, UR4, URZ, UPT ;  /* 0x000000ff0400728c */ /* 0x001fd2000bf05270 */
[----:B------:R-:W-:Y:S05]  /*bfc0*/  BRA.U UP0, `(.L_x_3632) ;  /* 0x0000000100087547 */ /* 0x000fea000b800000 */
[----:B------:R-:W0:Y:S02]  /*bfd0*/  LDC.64 R2, c[0x0][0x3d8] ;  /* 0x0000f600ff027b82 */ /* 0x000e240000000a00 */
[----:B0-----:R-:W5:Y:S02]  /*bfe0*/  LDG.E.64 R2, desc[UR8][R2.64] ;  /* 0x0000000802027981 */ /* 0x001f64000c1e1b00 */
.L_x_3632:
[----:B-----5:R-:W-:-:S04]  /*bff0*/  IADD3 R2, P0, PT, R24, R2, RZ ;  /* 0x0000000218027210 */ /* 0x020fc80007f1e0ff */
[----:B------:R-:W-:-:S05]  /*c000*/  LEA.HI.X.SX32 R3, R24, R3, 0x1, P0 ;  /* 0x0000000318037211 */ /* 0x000fca00000f0eff */
[----:B-1----:R-:W-:Y:S01]  /*c010*/  STG.E.64 desc[UR8][R4.64], R2 ;  /* 0x0000000204007986 */ /* 0x002fe2000c101b08 */
[----:B------:R-:W-:Y:S05]  /*c020*/  EXIT ;  /* 0x000000000000794d */ /* 0x000fea0003800000 */
.L_x_3631:
[----:B------:R-:W0:Y:S01]  /*c030*/  LDCU.U8 UR4, c[0x0][0x3c0] ;  /* 0x00007800ff0477ac */ /* 0x000e220008000000 */
[----:B-12---:R-:W1:Y:S01]  /*c040*/  LDC.64 R4, c[0x0][0x3e0] ;  /* 0x0000f800ff047b82 */ /* 0x006e620000000a00 */
[----:B------:R-:W-:Y:S01]  /*c050*/  CS2R R2, SRZ ;  /* 0x0000000000027805 */ /* 0x000fe2000001ff00 */
[----:B0-----:R-:W-:-:S09]  /*c060*/  UISETP.NE.AND UP0, UPT, UR4, URZ, UPT ;  /* 0x000000ff0400728c */ /* 0x001fd2000bf05270 */
[----:B------:R-:W-:Y:S05]  /*c070*/  BRA.U UP0, `(.L_x_3633) ;  /* 0x0000000100087547 */ /* 0x000fea000b800000 */
[----:B------:R-:W0:Y:S02]  /*c080*/  LDC.64 R2, c[0x0][0x3d8] ;  /* 0x0000f600ff027b82 */ /* 0x000e240000000a00 */
[----:B0-----:R-:W5:Y:S02]  /*c090*/  LDG.E.64 R2, desc[UR8][R2.64] ;  /* 0x0000000802027981 */ /* 0x001f64000c1e1b00 */
.L_x_3633:
[----:B-----5:R-:W-:-:S04]  /*c0a0*/  IADD3 R2, P0, PT, R24, R2, RZ ;  /* 0x0000000218027210 */ /* 0x020fc80007f1e0ff */
[----:B------:R-:W-:-:S05]  /*c0b0*/  LEA.HI.X.SX32 R3, R24, R3, 0x1, P0 ;  /* 0x0000000318037211 */ /* 0x000fca00000f0eff */
[----:B-1----:R-:W-:Y:S01]  /*c0c0*/  STG.E.64 desc[UR8][R4.64], R2 ;  /* 0x0000000204007986 */ /* 0x002fe2000c101b08 */
[----:B------:R-:W-:Y:S05]  /*c0d0*/  EXIT ;  /* 0x000000000000794d */ /* 0x000fea0003800000 */
.L_x_3429:
[----:B------:R-:W-:Y:S01]  /*c0e0*/  BSSY B0, `(.L_x_3634) ;  /* 0x0000006000007945 */ /* 0x000fe20003800000 */
[----:B------:R-:W-:Y:S01]  /*c0f0*/  PLOP3.LUT P6, PT, P6, PT, PT, 0x8, 0x80 ;  /* 0x000000000080781c */ /* 0x000fe200037ce170 */
[----:B------:R-:W-:-:S12]  /*c100*/  IMAD.MOV.U32 R18, RZ, RZ, -0x1 ;  /* 0xffffffffff127424 */ /* 0x000fd800078e00ff */
[----:B------:R-:W-:Y:S05]  /*c110*/  WARPSYNC.COLLECTIVE R18, `(.L_x_3635) ;  /* 0x0000000012087348 */ /* 0x000fea0003c00000 */
[----:B------:R-:W-:Y:S01]  /*c120*/  VOTE.ANY P6, P6 ;  /* 0x0000000000ff7806 */ /* 0x000fe200030c0100 */
[----:B------:R-:W-:-:S12]  /*c130*/  ENDCOLLECTIVE ;  /* 0x000000000000791b */ /* 0x000fd80003800000 */
.L_x_3635:
[----:B------:R-:W-:Y:S05]  /*c140*/  BSYNC B0 ;  /* 0x0000000000007941 */ /* 0x000fea0003800000 */
.L_x_3634:
[----:B------:R-:W-:Y:S05]  /*c150*/  BRA `(.L_x_3636) ;  /* 0xffffff7000cc7947 */ /* 0x000fea000383ffff */
.L_x_3433:
[----:B------:R-:W-:Y:S01]  /*c160*/  BSSY B0, `(.L_x_3637) ;  /* 0x0000006000007945 */ /* 0x000fe20003800000 */
[----:B------:R-:W-:Y:S01]  /*c170*/  PLOP3.LUT P6, PT, P6, PT, PT, 0x8, 0x80 ;  /* 0x000000000080781c */ /* 0x000fe200037ce170 */
[----:B------:R-:W-:-:S12]  /*c180*/  IMAD.MOV.U32 R18, RZ, RZ, -0x1 ;  /* 0xffffffffff127424 */ /* 0x000fd800078e00ff */
[----:B------:R-:W-:Y:S05]  /*c190*/  WARPSYNC.COLLECTIVE R18, `(.L_x_3638) ;  /* 0x0000000012087348 */ /* 0x000fea0003c00000 */
[----:B------:R-:W-:Y:S01]  /*c1a0*/  VOTE.ANY P6, P6 ;  /* 0x0000000000ff7806 */ /* 0x000fe200030c0100 */
[----:B------:R-:W-:-:S12]  /*c1b0*/  ENDCOLLECTIVE ;  /* 0x000000000000791b */ /* 0x000fd80003800000 */
.L_x_3638:
[----:B------:R-:W-:Y:S05]  /*c1c0*/  BSYNC B0 ;  /* 0x0000000000007941 */ /* 0x000fea0003800000 */
.L_x_3637:
[----:B------:R-:W-:Y:S05]  /*c1d0*/  BRA `(.L_x_3639) ;  /* 0xffffff7000dc7947 */ /* 0x000fea000383ffff */
.L_x_3435:
[----:B------:R-:W0:Y:S01]  /*c1e0*/  S2R R50, SR_GEMASK ;  /* 0x0000000000327919 */ /* 0x000e220000003c00 */
[----:B------:R-:W-:Y:S01]  /*c1f0*/  BSSY B0, `(.L_x_3640) ;  /* 0x0000006000007945 */ /* 0x000fe20003800000 */
[----:B------:R-:W-:Y:S01]  /*c200*/  PLOP3.LUT P5, PT, P5, PT, PT, 0x8, 0x80 ;  /* 0x000000000080781c */ /* 0x000fe20002fae170 */
[----:B------:R-:W-:-:S12]  /*c210*/  IMAD.MOV.U32 R18, RZ, RZ, -0x1 ;  /* 0xffffffffff127424 */ /* 0x000fd800078e00ff */
[----:B0-----:R-:W-:Y:S05]  /*c220*/  WARPSYNC.COLLECTIVE R18, `(.L_x_3641) ;  /* 0x0000000012087348 */ /* 0x001fea0003c00000 */
[----:B------:R-:W-:Y:S01]  /*c230*/  VOTE.ANY R18, PT, P5 ;  /* 0x0000000000127806 */ /* 0x000fe200028e0100 */
[----:B0-----:R-:W-:Y:S06]  /*c240*/  ENDCOLLECTIVE ;  /* 0x000000000000791b */ /* 0x001fec0003800000 */
.L_x_3641:
[----:B------:R-:W-:Y:S05]  /*c250*/  BSYNC B0 ;  /* 0x0000000000007941 */ /* 0x000fea0003800000 */
.L_x_3640:
[----:B------:R-:W-:Y:S01]  /*c260*/  LOP3.LUT R18, R18, 0x80000000, R50, 0xec, !PT ;  /* 0x8000000012127812 */ /* 0x000fe200078eec32 */
[C---:B------:R-:W-:Y:S01]  /*c270*/  VIADD R22, R49.reuse, 0x2 ;  /* 0x0000000231167836 */ /* 0x040fe20000000000 */
[----:B------:R-:W-:Y:S01]  /*c280*/  ISETP.NE.AND P0, PT, R14, 0x65, PT ;  /* 0x000000650e00780c */ /* 0x000fe20003f05270 */
[----:B------:R-:W-:Y:S02]  /*c290*/  VIADD R21, R49, 0x4 ;  /* 0x0000000431157836 */ /* 0x000fe40000000000 */
[----:B------:R-:W-:-:S05]  /*c2a0*/  VIADD R13, R18, 0xffffffff ;  /* 0xffffffff120d7836 */ /* 0x000fca0000000000 */
[----:B------:R-:W-:Y:S01]  /*c2b0*/  LOP3.LUT R51, R18, R13, RZ, 0xc, !PT ;  /* 0x0000000d12337212 */ /* 0x000fe200078e0cff */
[----:B------:R-:W-:Y:S02]  /*c2c0*/  IMAD.MOV.U32 R13, RZ, RZ, 0x1 ;  /* 0x00000001ff0d7424 */ /* 0x000fe400078e00ff */
[----:B------:R-:W-:-:S03]  /*c2d0*/  IMAD.MOV.U32 R18, RZ, RZ, -0x1 ;  /* 0xffffffffff127424 */ /* 0x000fc600078e00ff */
[----:B------:R-:W0:Y:S02]  /*c2e0*/  POPC R51, R51 ;  /* 0x0000003300337309 */ /* 0x000e240000000000 */
[----:B0-----:R-:W-:Y:S01]  /*c2f0*/  IMAD.MOV.U32 R12, RZ, RZ, R51 ;  /* 0x000000ffff0c7224 */ /* 0x001fe200078e0033 */
[----:B------:R-:W-:-:S13]  /*c300*/  ISETP.GE.AND P1, PT, R49, R51, PT ;  /* 0x000000333100720c */ /* 0x000fda0003f26270 */
[----:B------:R-:W-:Y:S05]  /*c310*/  WARPSYNC.COLLECTIVE R18, `(.L_x_3642) ;  /* 0x0000000012087348 */ /* 0x000fea0003c00000 */
[----:B------:R0:W1:Y:S02]  /*c320*/  SHFL.DOWN P5, R19, R15, R13, R12 ;  /* 0x0800000d0f137389 */ /* 0x00006400000a000c */
[----:B01----:R-:W-:Y:S05]  /*c330*/  ENDCOLLECTIVE ;  /* 0x000000000000791b */ /* 0x003fea0003800000 */
.L_x_3642:
        /* <DEDUP_REMOVED lines=8> */
.L_x_3643:
[----:B------:R-:W-:Y:S01]  /*c3c0*/  IMAD.MOV.U32 R13, RZ, RZ, 0x4 ;  /* 0x00000004ff0d7424 */ /* 0x000fe200078e00ff */
[----:B------:R-:W-:Y:S02]  /*c3d0*/  SEL R19, R19, RZ, !P1 ;  /* 0x000000ff13137207 */ /* 0x000fe40004800000 */
[----:B------:R-:W-:-:S03]  /*c3e0*/  ISETP.GT.AND P1, PT, R21, R51, PT ;  /* 0x000000331500720c */ /* 0x000fc60003f24270 */
[----:B------:R-:W-:Y:S02]  /*c3f0*/  IMAD.IADD R40, R20, 0x1, R19 ;  /* 0x0000000114287824 */ /* 0x000fe400078e0213 */
[----:B------:R-:W-:Y:S02]  /*c400*/  VIADD R20, R49, 0x8 ;  /* 0x0000000831147836 */ /* 0x000fe40000000000 */
[----:B------:R-:W-:-:S07]  /*c410*/  IMAD.MOV.U32 R15, RZ, RZ, R40 ;  /* 0x000000ffff0f7224 */ /* 0x000fce00078e0028 */
[----:B------:R-:W-:Y:S05]  /*c420*/  WARPSYNC.COLLECTIVE R18, `(.L_x_3644) ;  /* 0x0000000012087348 */ /* 0x000fea0003c00000 */
[----:B------:R0:W1:Y:S02]  /*c430*/  SHFL.DOWN P5, R19, R15, R13, R12 ;  /* 0x0800000d0f137389 */ /* 0x00006400000a000c */
[----:B01----:R-:W-:Y:S05]  /*c440*/  ENDCOLLECTIVE ;  /* 0x000000000000791b */ /* 0x003fea0003800000 */
.L_x_3644:
        /* <DEDUP_REMOVED lines=9> */
.L_x_3645:
        /* <DEDUP_REMOVED lines=8> */
.L_x_3646:
[----:B------:R-:W0:Y:S01]  /*c560*/  LDC.64 R12, c[0x0][0x3a0] ;  /* 0x0000e800ff0c7b82 */ /* 0x000e220000000a00 */
[----:B------:R-:W-:Y:S02]  /*c570*/  PLOP3.LUT P5, PT, P0, PT, PT, 0x80, 0x8 ;  /* 0x000000000008781c */ /* 0x000fe400007af070 */
[----:B------:R-:W-:-:S05]  /*c580*/  SEL R19, R19, RZ, !P1 ;  /* 0x000000ff13137207 */ /* 0x000fca0004800000 */
[----:B------:R-:W-:-:S07]  /*c590*/  IMAD.IADD R41, R52, 0x1, R19 ;  /* 0x0000000134297824 */ /* 0x000fce00078e0213 */
[----:B0-----:R-:W-:Y:S05]  /*c5a0*/  WARPSYNC.COLLECTIVE R18, `(.L_x_3647) ;  /* 0x0000000012087348 */ /* 0x001fea0003c00000 */
[----:B------:R-:W-:Y:S01]  /*c5b0*/  VOTE.ALL P5, P5 ;  /* 0x0000000000ff7806 */ /* 0x000fe200028a0000 */
[----:B0-----:R-:W-:-:S12]  /*c5c0*/  ENDCOLLECTIVE ;  /* 0x000000000000791b */ /* 0x001fd80003800000 */
.L_x_3647:
[----:B------:R-:W-:-:S05]  /*c5d0*/  IADD3 R43, P1, PT, R12, 0x100, RZ ;  /* 0x000001000c2b7810 */ /* 0x000fca0007f3e0ff */
[----:B------:R-:W-:Y:S01]  /*c5e0*/  IMAD.X R45, RZ, RZ, R13, P1 ;  /* 0x000000ffff2d7224 */ /* 0x000fe200008e060d */
[----:B------:R-:W-:Y:S07]  /*c5f0*/  BRA `(.L_x_3648) ;  /* 0xffffff7000707947 */ /* 0x000fee000383ffff */
.L_x_3437:
[----:B------:R-:W-:Y:S01]  /*c600*/  BSSY B0, `(.L_x_3649) ;  /* 0x0000006000007945 */ /* 0x000fe20003800000 */
[----:B------:R-:W-:Y:S01]  /*c610*/  PLOP3.LUT P6, PT, P6, PT, PT, 0x8, 0x80 ;  /* 0x000000000080781c */ /* 0x000fe200037ce170 */
[----:B------:R-:W-:-:S12]  /*c620*/  IMAD.MOV.U32 R18, RZ, RZ, -0x1 ;  /* 0xffffffffff127424 */ /* 0x000fd800078e00ff */
[----:B------:R-:W-:Y:S05]  /*c630*/  WARPSYNC.COLLECTIVE R18, `(.L_x_3650) ;  /* 0x0000000012087348 */ /* 0x000fea0003c00000 */
[----:B------:R-:W-:Y:S01]  /*c640*/  VOTE.ANY P6, P6 ;  /* 0x0000000000ff7806 */ /* 0x000fe200030c0100 */
[----:B------:R-:W-:-:S12]  /*c650*/  ENDCOLLECTIVE ;  /* 0x000000000000791b */ /* 0x000fd80003800000 */
.L_x_3650:
[----:B------:R-:W-:Y:S05]  /*c660*/  BSYNC B0 ;  /* 0x0000000000007941 */ /* 0x000fea0003800000 */
.L_x_3649:
[----:B------:R-:W-:Y:S05]  /*c670*/  BRA `(.L_x_3651) ;  /* 0xffffff7000787947 */ /* 0x000fea000383ffff */
.L_x_3441:
[----:B------:R-:W-:Y:S01]  /*c680*/  BSSY B0, `(.L_x_3652) ;  /* 0x0000006000007945 */ /* 0x000fe20003800000 */
[----:B------:R-:W-:Y:S01]  /*c690*/  PLOP3.LUT P6, PT, P6, PT, PT, 0x8, 0x80 ;  /* 0x000000000080781c */ /* 0x000fe200037ce170 */
[----:B------:R-:W-:-:S12]  /*c6a0*/  IMAD.MOV.U32 R18, RZ, RZ, -0x1 ;  /* 0xffffffffff127424 */ /* 0x000fd800078e00ff */
[----:B------:R-:W-:Y:S05]  /*c6b0*/  WARPSYNC.COLLECTIVE R18, `(.L_x_3653) ;  /* 0x0000000012087348 */ /* 0x000fea0003c00000 */
[----:B------:R-:W-:Y:S01]  /*c6c0*/  VOTE.ANY P6, P6 ;  /* 0x0000000000ff7806 */ /* 0x000fe200030c0100 */
[----:B------:R-:W-:-:S12]  /*c6d0*/  ENDCOLLECTIVE ;  /* 0x000000000000791b */ /* 0x000fd80003800000 */
.L_x_3653:
[----:B------:R-:W-:Y:S05]  /*c6e0*/  BSYNC B0 ;  /* 0x0000000000007941 */ /* 0x000fea0003800000 */
.L_x_3652:
[----:B------:R-:W-:Y:S05]  /*c6f0*/  BRA `(.L_x_3654) ;  /* 0xffffff70008c7947 */ /* 0x000fea000383ffff */
.L_x_3443:
[----:B------:R-:W-:Y:S01]  /*c700*/  BSSY B0, `(.L_x_3655) ;  /* 0x0000006000007945 */ /* 0x000fe20003800000 */
[----:B------:R-:W-:Y:S01]  /*c710*/  PLOP3.LUT P5, PT, P5, PT, PT, 0x8, 0x80 ;  /* 0x000000000080781c */ /* 0x000fe20002fae170 */
[----:B------:R-:W-:-:S12]  /*c720*/  IMAD.MOV.U32 R18, RZ, RZ, -0x1 ;  /* 0xffffffffff127424 */ /* 0x000fd800078e00ff */
[----:B------:R-:W-:Y:S05]  /*c730*/  WARPSYNC.COLLECTIVE R18, `(.L_x_3656) ;  /* 0x0000000012087348 */ /* 0x000fea0003c00000 */
[----:B------:R-:W-:Y:S01]  /*c740*/  VOTE.ANY R18, PT, P5 ;  /* 0x0000000000127806 */ /* 0x000fe200028e0100 */
[----:B------:R-:W-:Y:S06]  /*c750*/  ENDCOLLECTIVE ;  /* 0x000000000000791b */ /* 0x000fec0003800000 */
.L_x_3656:
[----:B------:R-:W-:Y:S05]  /*c760*/  BSYNC B0 ;  /* 0x0000000000007941 */ /* 0x000fea0003800000 */
.L_x_3655:
[----:B------:R-:W-:Y:S01]  /*c770*/  LOP3.LUT R18, R18, 0x80000000, R50, 0xec, !PT ;  /* 0x8000000012127812 */ /* 0x000fe200078eec32 */
[----:B------:R-:W-:-:S04]  /*c780*/  VIADD R17, R17, 0xffffffe0 ;  /* 0xffffffe011117836 */ /* 0x000fc80000000000 */
[----:B------:R-:W-:-:S05]  /*c790*/  VIADD R13, R18, 0xffffffff ;  /* 0xffffffff120d7836 */ /* 0x000fca0000000000 */
[----:B------:R-:W-:Y:S01]  /*c7a0*/  LOP3.LUT R52, R18, R13, RZ, 0xc, !PT ;  /* 0x0000000d12347212 */ /* 0x000fe200078e0cff */
[----:B------:R-:W-:Y:S02]  /*c7b0*/  IMAD.MOV.U32 R13, RZ, RZ, 0x1 ;  /* 0x00000001ff0d7424 */ /* 0x000fe400078e00ff */
[----:B------:R-:W-:Y:S01]  /*c7c0*/  IMAD.MOV.U32 R18, RZ, RZ, -0x1 ;  /* 0xffffffffff127424 */ /* 0x000fe200078e00ff */
[----:B------:R0:W1:Y:S06]  /*c7d0*/  POPC R12, R52 ;  /* 0x00000034000c7309 */ /* 0x00006c0000000000 */
[----:B01----:R-:W-:Y:S05]  /*c7e0*/  WARPSYNC.COLLECTIVE R18, `(.L_x_3657) ;  /* 0x0000000012087348 */ /* 0x003fea0003c00000 */
[----:B-1----:R1:W2:Y:S02]  /*c7f0*/  SHFL.DOWN P5, R19, R15, R13, R12 ;  /* 0x0800000d0f137389 */ /* 0x0022a400000a000c */
[----:B012---:R-:W-:Y:S05]  /*c800*/  ENDCOLLECTIVE ;  /* 0x000000000000791b */ /* 0x007fea0003800000 */
.L_x_3657:
[----:B------:R-:W-:Y:S01]  /*c810*/  ISETP.GE.AND P0, PT, R49, R12, PT ;  /* 0x0000000c3100720c */ /* 0x000fe20003f06270 */
[----:B------:R-:W-:-:S03]  /*c820*/  IMAD.MOV.U32 R13, RZ, RZ, 0x2 ;  /* 0x00000002ff0d7424 */ /* 0x000fc600078e00ff */
[----:B------:R-:W-:Y:S02]  /*c830*/  SEL R19, R19, RZ, !P0 ;  /* 0x000000ff13137207 */ /* 0x000fe40004000000 */
[----:B------:R-:W-:-:S03]  /*c840*/  ISETP.GT.AND P0, PT, R22, R12, PT ;  /* 0x0000000c1600720c */ /* 0x000fc60003f04270 */
[----:B------:R-:W-:-:S04]  /*c850*/  IMAD.IADD R51, R19, 0x1, R15 ;  /* 0x0000000113337824 */ /* 0x000fc800078e020f */
[----:B------:R-:W-:-:S07]  /*c860*/  IMAD.MOV.U32 R15, RZ, RZ, R51 ;  /* 0x000000ffff0f7224 */ /* 0x000fce00078e0033 */
[----:B------:R-:W-:Y:S05]  /*c870*/  WARPSYNC.COLLECTIVE R18, `(.L_x_3658) ;  /* 0x0000000012087348 */ /* 0x000fea0003c00000 */
[----:B------:R0:W1:Y:S02]  /*c880*/  SHFL.DOWN P5, R19, R15, R13, R12 ;  /* 0x0800000d0f137389 */ /* 0x00006400000a000c */
[----:B01----:R-:W-:Y:S05]  /*c890*/  ENDCOLLECTIVE ;  /* 0x000000000000791b */ /* 0x003fea0003800000 */
.L_x_3658:
        /* <DEDUP_REMOVED lines=8> */
.L_x_3659:
        /* <DEDUP_REMOVED lines=8> */
.L_x_3660:
        /* <DEDUP_REMOVED lines=8> */
.L_x_3661:
[----:B------:R-:W-:Y:S02]  /*ca20*/  ISETP.NE.AND P5, PT, R14, 0x65, PT ;  /* 0x000000650e00780c */ /* 0x000fe40003fa5270 */
[----:B------:R-:W-:-:S04]  /*ca30*/  SEL R52, R19, RZ, !P0 ;  /* 0x000000ff13347207 */ /* 0x000fc80004000000 */
[----:B------:R-:W-:-:S07]  /*ca40*/  IADD3 R41, PT, PT, R51, R52, R41 ;  /* 0x0000003433297210 */ /* 0x000fce0007ffe029 */
[----:B------:R-:W-:Y:S05]  /*ca50*/  WARPSYNC.COLLECTIVE R18, `(.L_x_3662) ;  /* 0x0000000012087348 */ /* 0x000fea0003c00000 */
[----:B------:R-:W-:Y:S01]  /*ca60*/  VOTE.ALL P5, P5 ;  /* 0x0000000000ff7806 */ /* 0x000fe200028a0000 */
[----:B------:R-:W-:-:S12]  /*ca70*/  ENDCOLLECTIVE ;  /* 0x000000000000791b */ /* 0x000fd80003800000 */
.L_x_3662:
[----:B------:R-:W-:Y:S05]  /*ca80*/  BRA `(.L_x_3663) ;  /* 0xffffff7000287947 */ /* 0x000fea000383ffff */
.L_x_3561:
[----:B------:R-:W-:Y:S01]  /*ca90*/  BSSY B0, `(.L_x_3664) ;  /* 0x0000006000007945 */ /* 0x000fe20003800000 */
[----:B------:R-:W-:Y:S01]  /*caa0*/  PLOP3.LUT P6, PT, P6, PT, PT, 0x8, 0x80 ;  /* 0x000000000080781c */ /* 0x000fe200037ce170 */
[----:B------:R-:W-:-:S12]  /*cab0*/  IMAD.MOV.U32 R18, RZ, RZ, -0x1 ;  /* 0xffffffffff127424 */ /* 0x000fd800078e00ff */
[----:B------:R-:W-:Y:S05]  /*cac0*/  WARPSYNC.COLLECTIVE R18, `(.L_x_3665) ;  /* 0x0000000012087348 */ /* 0x000fea0003c00000 */
[----:B------:R-:W-:Y:S01]  /*cad0*/  VOTE.ANY P6, P6 ;  /* 0x0000000000ff7806 */ /* 0x000fe200030c0100 */
[----:B------:R-:W-:-:S12]  /*cae0*/  ENDCOLLECTIVE ;  /* 0x000000000000791b */ /* 0x000fd80003800000 */
.L_x_3665:
[----:B------:R-:W-:Y:S05]  /*caf0*/  BSYNC B0 ;  /* 0x0000000000007941 */ /* 0x000fea0003800000 */
.L_x_3664:
[----:B------:R-:W-:Y:S05]  /*cb00*/  BRA `(.L_x_3666) ;  /* 0xffffffcc00747947 */ /* 0x000fea000383ffff */
.L_x_3565:
[----:B------:R-:W-:Y:S01]  /*cb10*/  BSSY B0, `(.L_x_3667) ;  /* 0x0000006000007945 */ /* 0x000fe20003800000 */
[----:B------:R-:W-:Y:S01]  /*cb20*/  PLOP3.LUT P6, PT, P6, PT, PT, 0x8, 0x80 ;  /* 0x000000000080781c */ /* 0x000fe200037ce170 */
[----:B------:R-:W-:-:S12]  /*cb30*/  IMAD.MOV.U32 R18, RZ, RZ, -0x1 ;  /* 0xffffffffff127424 */ /* 0x000fd800078e00ff */
[----:B------:R-:W-:Y:S05]  /*cb40*/  WARPSYNC.COLLECTIVE R18, `(.L_x_3668) ;  /* 0x0000000012087348 */ /* 0x000fea0003c00000 */
[----:B------:R-:W-:Y:S01]  /*cb50*/  VOTE.ANY P6, P6 ;  /* 0x0000000000ff7806 */ /* 0x000fe200030c0100 */
[----:B------:R-:W-:-:S12]  /*cb60*/  ENDCOLLECTIVE ;  /* 0x000000000000791b */ /* 0x000fd80003800000 */
.L_x_3668:
[----:B------:R-:W-:Y:S05]  /*cb70*/  BSYNC B0 ;  /* 0x0000000000007941 */ /* 0x000fea0003800000 */
.L_x_3667:
[----:B------:R-:W-:Y:S05]  /*cb80*/  BRA `(.L_x_3669) ;  /* 0xffffffcc00887947 */ /* 0x000fea000383ffff */
.L_x_3567:
[----:B------:R-:W-:Y:S01]  /*cb90*/  BSSY B0, `(.L_x_3670) ;  /* 0x0000006000007945 */ /* 0x000fe20003800000 */
[----:B------:R-:W-:Y:S01]  /*cba0*/  PLOP3.LUT P5, PT, P5, PT, PT, 0x8, 0x80 ;  /* 0x000000000080781c */ /* 0x000fe20002fae170 */
[----:B------:R-:W-:-:S12]  /*cbb0*/  IMAD.MOV.U32 R18, RZ, RZ, -0x1 ;  /* 0xffffffffff127424 */ /* 0x000fd800078e00ff */
[----:B------:R-:W-:Y:S05]  /*cbc0*/  WARPSYNC.COLLECTIVE R18, `(.L_x_3671) ;  /* 0x0000000012087348 */ /* 0x000fea0003c00000 */
[----:B------:R-:W-:Y:S01]  /*cbd0*/  VOTE.ANY R18, PT, P5 ;  /* 0x0000000000127806 */ /* 0x000fe200028e0100 */
[----:B------:R-:W-:Y:S06]  /*cbe0*/  ENDCOLLECTIVE ;  /* 0x000000000000791b */ /* 0x000fec0003800000 */
.L_x_3671:
[----:B------:R-:W-:Y:S05]  /*cbf0*/  BSYNC B0 ;  /* 0x0000000000007941 */ /* 0x000fea0003800000 */
.L_x_3670:
[----:B------:R-:W0:Y:S01]  /*cc00*/  S2R R47, SR_GEMASK ;  /* 0x00000000002f7919 */ /* 0x000e220000003c00 */
[C---:B------:R-:W-:Y:S02]  /*cc10*/  VIADD R35, R46.reuse, 0x2 ;  /* 0x000000022e237836 */ /* 0x040fe40000000000 */
[----:B------:R-:W-:Y:S01]  /*cc20*/  VIADD R41, R46, 0x10 ;  /* 0x000000102e297836 */ /* 0x000fe20000000000 */
[----:B0-----:R-:W-:-:S05]  /*cc30*/  LOP3.LUT R18, R18, 0x80000000, R47, 0xec, !PT ;  /* 0x8000000012127812 */ /* 0x001fca00078eec2f */
[----:B------:R-:W-:-:S05]  /*cc40*/  VIADD R13, R18, 0xffffffff ;  /* 0xffffffff120d7836 */ /* 0x000fca0000000000 */
[----:B------:R-:W-:Y:S01]  /*cc50*/  LOP3.LUT R48, R18, R13, RZ, 0xc, !PT ;  /* 0x0000000d12307212 */ /* 0x000fe200078e0cff */
[----:B------:R-:W-:Y:S02]  /*cc60*/  IMAD.MOV.U32 R13, RZ, RZ, 0x1 ;  /* 0x00000001ff0d7424 */ /* 0x000fe400078e00ff */
[----:B------:R-:W-:-:S03]  /*cc70*/  IMAD.MOV.U32 R18, RZ, RZ, -0x1 ;  /* 0xffffffffff127424 */ /* 0x000fc600078e00ff */
[----:B------:R-:W0:Y:S02]  /*cc80*/  POPC R48, R48 ;  /* 0x0000003000307309 */ /* 0x000e240000000000 */
[----:B0-----:R-:W-:-:S07]  /*cc90*/  IMAD.MOV.U32 R12, RZ, RZ, R48 ;  /* 0x000000ffff0c7224 */ /* 0x001fce00078e0030 */
[----:B------:R-:W-:Y:S05]  /*cca0*/  WARPSYNC.COLLECTIVE R18, `(.L_x_3672) ;  /* 0x0000000012087348 */ /* 0x000fea0003c00000 */
[----:B------:R0:W1:Y:S02]  /*ccb0*/  SHFL.DOWN P5, R19, R15, R13, R12 ;  /* 0x0800000d0f137389 */ /* 0x00006400000a000c */
[----:B01----:R-:W-:Y:S05]  /*ccc0*/  ENDCOLLECTIVE ;  /* 0x000000000000791b */ /* 0x003fea0003800000 */
.L_x_3672:
        /* <DEDUP_REMOVED lines=8> */
.L_x_3673:
[----:B------:R-:W-:Y:S01]  /*cd50*/  IMAD.MOV.U32 R13, RZ, RZ, 0x4 ;  /* 0x00000004ff0d7424 */ /* 0x000fe200078e00ff */
[----:B------:R-:W-:-:S04]  /*cd60*/  ISETP.GT.AND P5, PT, R35, R48, PT ;  /* 0x000000302300720c */ /* 0x000fc80003fa4270 */
[----:B------:R-:W-:-:S05]  /*cd70*/  SEL R34, R19, RZ, !P5 ;  /* 0x000000ff13227207 */ /* 0x000fca0006800000 */
[----:B------:R-:W-:Y:S02]  /*cd80*/  IMAD.IADD R39, R31, 0x1, R34 ;  /* 0x000000011f277824 */ /* 0x000fe400078e0222 */
[C---:B------:R-:W-:Y:S02]  /*cd90*/  VIADD R34, R46.reuse, 0x4 ;  /* 0x000000042e227836 */ /* 0x040fe40000000000 */
[----:B------:R-:W-:Y:S02]  /*cda0*/  IMAD.MOV.U32 R15, RZ, RZ, R39 ;  /* 0x000000ffff0f7224 */ /* 0x000fe400078e0027 */
[----:B------:R-:W-:-:S07]  /*cdb0*/  VIADD R31, R46, 0x8 ;  /* 0x000000082e1f7836 */ /* 0x000fce0000000000 */
[----:B------:R-:W-:Y:S05]  /*cdc0*/  WARPSYNC.COLLECTIVE R18, `(.L_x_3674) ;  /* 0x0000000012087348 */ /* 0x000fea0003c00000 */
[----:B------:R0:W1:Y:S02]  /*cdd0*/  SHFL.DOWN P5, R19, R15, R13, R12 ;  /* 0x0800000d0f137389 */ /* 0x00006400000a000c */
[----:B01----:R-:W-:Y:S05]  /*cde0*/  ENDCOLLECTIVE ;  /* 0x000000000000791b */ /* 0x003fea0003800000 */
.L_x_3674:
        /* <DEDUP_REMOVED lines=8> */
.L_x_3675:
        /* <DEDUP_REMOVED lines=8> */
.L_x_3676:
[----:B------:R-:W0:Y:S01]  /*cef0*/  LDC.64 R12, c[0x0][0x3a0] ;  /* 0x0000e800ff0c7b82 */ /* 0x000e220000000a00 */
[----:B------:R-:W-:-:S04]  /*cf00*/  ISETP.GT.AND P5, PT, R41, R48, PT ;  /* 0x000000302900720c */ /* 0x000fc80003fa4270 */
[----:B------:R-:W-:Y:S02]  /*cf10*/  SEL R42, R19, RZ, !P5 ;  /* 0x000000ff132a7207 */ /* 0x000fe40006800000 */
[----:B------:R-:W-:-:S03]  /*cf20*/  ISETP.NE.AND P5, PT, R14, 0x65, PT ;  /* 0x000000650e00780c */ /* 0x000fc60003fa5270 */
[----:B------:R-:W-:Y:S01]  /*cf30*/  IMAD.IADD R39, R51, 0x1, R42 ;  /* 0x0000000133277824 */ /* 0x000fe200078e022a */
[----:B0-----:R-:W-:-:S05]  /*cf40*/  IADD3 R42, P6, PT, R12, 0x100, RZ ;  /* 0x000001000c2a7810 */ /* 0x001fca0007fde0ff */
[----:B------:R-:W-:-:S08]  /*cf50*/  IMAD.X R44, RZ, RZ, R13, P6 ;  /* 0x000000ffff2c7224 */ /* 0x000fd000030e060d */
[----:B------:R-:W-:Y:S05]  /*cf60*/  WARPSYNC.COLLECTIVE R18, `(.L_x_3677) ;  /* 0x0000000012087348 */ /* 0x000fea0003c00000 */
[----:B------:R-:W-:Y:S01]  /*cf70*/  VOTE.ALL P5, P5 ;  /* 0x0000000000ff7806 */ /* 0x000fe200028a0000 */
[----:B------:R-:W-:-:S12]  /*cf80*/  ENDCOLLECTIVE ;  /* 0x000000000000791b */ /* 0x000fd80003800000 */
.L_x_3677:
[----:B------:R-:W-:Y:S05]  /*cf90*/  BRA `(.L_x_3678) ;  /* 0xffffffcc00207947 */ /* 0x000fea000383ffff */
.L_x_3569:
[----:B------:R-:W-:Y:S01]  /*cfa0*/  BSSY B0, `(.L_x_3679) ;  /* 0x0000006000007945 */ /* 0x000fe20003800000 */
[----:B------:R-:W-:Y:S01]  /*cfb0*/  PLOP3.LUT P6, PT, P6, PT, PT, 0x8, 0x80 ;  /* 0x000000000080781c */ /* 0x000fe200037ce170 */
[----:B------:R-:W-:-:S12]  /*cfc0*/  IMAD.MOV.U32 R18, RZ, RZ, -0x1 ;  /* 0xffffffffff127424 */ /* 0x000fd800078e00ff */
[----:B------:R-:W-:Y:S05]  /*cfd0*/  WARPSYNC.COLLECTIVE R18, `(.L_x_3680) ;  /* 0x0000000012087348 */ /* 0x000fea0003c00000 */
[----:B------:R-:W-:Y:S01]  /*cfe0*/  VOTE.ANY P6, P6 ;  /* 0x0000000000ff7806 */ /* 0x000fe200030c0100 */
[----:B------:R-:W-:-:S12]  /*cff0*/  ENDCOLLECTIVE ;  /* 0x000000000000791b */ /* 0x000fd80003800000 */
.L_x_3680:
[----:B------:R-:W-:Y:S05]  /*d000*/  BSYNC B0 ;  /* 0x0000000000007941 */ /* 0x000fea0003800000 */
.L_x_3679:
[----:B------:R-:W-:Y:S05]  /*d010*/  BRA `(.L_x_3681) ;  /* 0xffffffcc00287947 */ /* 0x000fea000383ffff */
.L_x_3573:
[----:B------:R-:W-:Y:S01]  /*d020*/  BSSY B0, `(.L_x_3682) ;  /* 0x0000006000007945 */ /* 0x000fe20003800000 */
[----:B------:R-:W-:Y:S01]  /*d030*/  PLOP3.LUT P6, PT, P6, PT, PT, 0x8, 0x80 ;  /* 0x000000000080781c */ /* 0x000fe200037ce170 */
[----:B------:R-:W-:-:S12]  /*d040*/  IMAD.MOV.U32 R18, RZ, RZ, -0x1 ;  /* 0xffffffffff127424 */ /* 0x000fd800078e00ff */
[----:B------:R-:W-:Y:S05]  /*d050*/  WARPSYNC.COLLECTIVE R18, `(.L_x_3683) ;  /* 0x0000000012087348 */ /* 0x000fea0003c00000 */
[----:B------:R-:W-:Y:S01]  /*d060*/  VOTE.ANY P6, P6 ;  /* 0x0000000000ff7806 */ /* 0x000fe200030c0100 */
[----:B------:R-:W-:-:S12]  /*d070*/  ENDCOLLECTIVE ;  /* 0x000000000000791b */ /* 0x000fd80003800000 */
.L_x_3683:
[----:B------:R-:W-:Y:S05]  /*d080*/  BSYNC B0 ;  /* 0x0000000000007941 */ /* 0x000fea0003800000 */
.L_x_3682:
[----:B------:R-:W-:Y:S05]  /*d090*/  BRA `(.L_x_3684) ;  /* 0xffffffcc003c7947 */ /* 0x000fea000383ffff */
.L_x_3575:
[----:B------:R-:W-:Y:S01]  /*d0a0*/  BSSY B0, `(.L_x_3685) ;  /* 0x0000006000007945 */ /* 0x000fe20003800000 */
[----:B------:R-:W-:Y:S01]  /*d0b0*/  PLOP3.LUT P5, PT, P5, PT, PT, 0x8, 0x80 ;  /* 0x000000000080781c */ /* 0x000fe20002fae170 */
[----:B------:R-:W-:-:S12]  /*d0c0*/  IMAD.MOV.U32 R18, RZ, RZ, -0x1 ;  /* 0xffffffffff127424 */ /* 0x000fd800078e00ff */
[----:B------:R-:W-:Y:S05]  /*d0d0*/  WARPSYNC.COLLECTIVE R18, `(.L_x_3686) ;  /* 0x0000000012087348 */ /* 0x000fea0003c00000 */
[----:B------:R-:W-:Y:S01]  /*d0e0*/  VOTE.ANY R18, PT, P5 ;  /* 0x0000000000127806 */ /* 0x000fe200028e0100 */
[----:B------:R-:W-:Y:S06]  /*d0f0*/  ENDCOLLECTIVE ;  /* 0x000000000000791b */ /* 0x000fec0003800000 */
.L_x_3686:
[----:B------:R-:W-:Y:S05]  /*d100*/  BSYNC B0 ;  /* 0x0000000000007941 */ /* 0x000fea0003800000 */
.L_x_3685:
        /* <DEDUP_REMOVED lines=10> */
.L_x_3687:
        /* <DEDUP_REMOVED lines=8> */
.L_x_3688:
        /* <DEDUP_REMOVED lines=8> */
.L_x_3689:
        /* <DEDUP_REMOVED lines=8> */
.L_x_3690:
        /* <DEDUP_REMOVED lines=8> */
.L_x_3691:
[----:B------:R-:W-:-:S04]  /*d3b0*/  ISETP.GT.AND P5, PT, R41, R12, PT ;  /* 0x0000000c2900720c */ /* 0x000fc80003fa4270 */
[----:B------:R-:W-:Y:S02]  /*d3c0*/  SEL R19, R19, RZ, !P5 ;  /* 0x000000ff13137207 */ /* 0x000fe40006800000 */
[----:B------:R-:W-:Y:S02]  /*d3d0*/  ISETP.NE.AND P5, PT, R14, 0x65, PT ;  /* 0x000000650e00780c */ /* 0x000fe40003fa5270 */
[----:B------:R-:W-:-:S11]  /*d3e0*/  IADD3 R39, PT, PT, R48, R19, R39 ;  /* 0x0000001330277210 */ /* 0x000fd60007ffe027 */
[----:B------:R-:W-:Y:S05]  /*d3f0*/  WARPSYNC.COLLECTIVE R18, `(.L_x_3692) ;  /* 0x0000000012087348 */ /* 0x000fea0003c00000 */
[----:B------:R-:W-:Y:S01]  /*d400*/  VOTE.ALL P5, P5 ;  /* 0x0000000000ff7806 */ /* 0x000fe200028a0000 */
[----:B------:R-:W-:-:S12]  /*d410*/  ENDCOLLECTIVE ;  /* 0x000000000000791b */ /* 0x000fd80003800000 */
.L_x_3692:
[----:B------:R-:W-:Y:S05]  /*d420*/  BRA `(.L_x_3693) ;  /* 0xffffffc800d87947 */ /* 0x000fea000383ffff */
.L_x_3694:
        /* <DEDUP_REMOVED lines=13> */
.L_x_14378:


//--------------------- .text._ZN3cub18CUB_300001_SM_10006detail6select23DeviceSelectSweepKernelINS2_10policy_hubIiilLb1ELNS0_10SelectImplE2EE10Policy1000EN6thrust24THRUST_300001_SM_1000_NS6detail15normal_iteratorINS9_10device_ptrIiEEEESE_NS2_27partition_distinct_output_tISE_SE_EEPlNS0_13ScanTileStateIiLb1EEE7is_evenNS0_8NullTypeEiNS2_19streaming_context_tIlLb1EEELS5_2EEEvT0_T1_T2_T3_T4_T5_T6_T7_iT8_NS1_7vsmem_tE --------------------------
	.section	.text._ZN3cub18CUB_300001_SM_10006detail6select23DeviceSelectSweepKernelINS2_10policy_hubIiilLb1ELNS0_10SelectImplE2EE10Policy1000EN6thrust24THRUST_300001_SM_1000_NS6detail15normal_iteratorINS9_10device_ptrIiEEEESE_NS2_27partition_distinct_output_tISE_SE_EEPlNS0_13ScanTileStateIiLb1EEE7is_evenNS0_8NullTypeEiNS2_19streaming_context_tIlLb1EEELS5_2EEEvT0_T1_T2_T3_T4_T5_T6_T7_iT8_NS1_7vsmem_tE,"ax",@progbits
	.align	128
        .global         _ZN3cub18CUB_300001_SM_10006detail6select23DeviceSelectSweepKernelINS2_10policy_hubIiilLb1ELNS0_10SelectImplE2EE10Policy1000EN6thrust24THRUST_300001_SM_1000_NS6detail15normal_iteratorINS9_10device_ptrIiEEEESE_NS2_27partition_distinct_output_tISE_SE_EEPlNS0_13ScanTileStateIiLb1EEE7is_evenNS0_8NullTypeEiNS2_19streaming_context_tIlLb1EEELS5_2EEEvT0_T1_T2_T3_T4_T5_T6_T7_iT8_NS1_7vsmem_tE
        .type           _ZN3cub18CUB_300001_SM_10006detail6select23DeviceSelectSweepKernelINS2_10policy_hubIiilLb1ELNS0_10SelectImplE2EE10Policy1000EN6thrust24THRUST_300001_SM_1000_NS6detail15normal_iteratorINS9_10device_ptrIiEEEESE_NS2_27partition_distinct_output_tISE_SE_EEPlNS0_13ScanTileStateIiLb1EEE7is_evenNS0_8NullTypeEiNS2_19streaming_context_tIlLb1EEELS5_2EEEvT0_T1_T2_T3_T4_T5_T6_T7_iT8_NS1_7vsmem_tE,@function
        .size           _ZN3cub18CUB_300001_SM_10006detail6select23DeviceSelectSweepKernelINS2_10policy_hubIiilLb1ELNS0_10SelectImplE2EE10Policy1000EN6thrust24THRUST_300001_SM_1000_NS6detail15normal_iteratorINS9_10device_ptrIiEEEESE_NS2_27partition_distinct_output_tISE_SE_EEPlNS0_13ScanTileStateIiLb1EEE7is_evenNS0_8NullTypeEiNS2_19streaming_context_tIlLb1EEELS5_2EEEvT0_T1_T2_T3_T4_T5_T6_T7_iT8_NS1_7vsmem_tE,(.L_x_14379 - _ZN3cub18CUB_300001_SM_10006detail6select23DeviceSelectSweepKernelINS2_10policy_hubIiilLb1ELNS0_10SelectImplE2EE10Policy1000EN6thrust24THRUST_300001_SM_1000_NS6detail15normal_iteratorINS9_10device_ptrIiEEEESE_NS2_27partition_distinct_output_tISE_SE_EEPlNS0_13ScanTileStateIiLb1EEE7is_evenNS0_8NullTypeEiNS2_19streaming_context_tIlLb1EEELS5_2EEEvT0_T1_T2_T3_T4_T5_T6_T7_iT8_NS1_7vsmem_tE)
        .other          _ZN3cub18CUB_300001_SM_10006detail6select23DeviceSelectSweepKernelINS2_10policy_hubIiilLb1ELNS0_10SelectImplE2EE10Policy1000EN6thrust24THRUST_300001_SM_1000_NS6detail15normal_iteratorINS9_10device_ptrIiEEEESE_NS2_27partition_distinct_output_tISE_SE_EEPlNS0_13ScanTileStateIiLb1EEE7is_evenNS0_8NullTypeEiNS2_19streaming_context_tIlLb1EEELS5_2EEEvT0_T1_T2_T3_T4_T5_T6_T7_iT8_NS1_7vsmem_tE,@"STO_CUDA_ENTRY STV_DEFAULT"
_ZN3cub18CUB_300001_SM_10006detail6select23DeviceSelectSweepKernelINS2_10policy_hubIiilLb1ELNS0_10SelectImplE2EE10Policy1000EN6thrust24THRUST_300001_SM_1000_NS6detail15normal_iteratorINS9_10device_ptrIiEEEESE_NS2_27partition_distinct_output_tISE_SE_EEPlNS0_13ScanTileStateIiLb1EEE7is_evenNS0_8NullTypeEiNS2_19streaming_context_tIlLb1EEELS5_2EEEvT0_T1_T2_T3_T4_T5_T6_T7_iT8_NS1_7vsmem_tE:
.text._ZN3cub18CUB_300001_SM_10006detail6select23DeviceSelectSweepKernelINS2_10policy_hubIiilLb1ELNS0_10SelectImplE2EE10Policy1000EN6thrust24THRUST_300001_SM_1000_NS6detail15normal_iteratorINS9_10device_ptrIiEEEESE_NS2_27partition_distinct_output_tISE_SE_EEPlNS0_13ScanTileStateIiLb1EEE7is_evenNS0_8NullTypeEiNS2_19streaming_context_tIlLb1EEELS5_2EEEvT0_T1_T2_T3_T4_T5_T6_T7_iT8_NS1_7vsmem_tE:
        /* <DEDUP_REMOVED lines=15> */
[----:B------:R-:W1:Y:S01]  /*00f0*/  LDC R0, c[0x0][0x374] ;  /* 0x0000dd00ff007b82 */ /* 0x000e620000000800 */
[----:B------:R-:W2:Y:S01]  /*0100*/  LDCU.U8 UR4, c[0x0][0x3c0] ;  /* 0x00007800ff0477ac */ /* 0x000ea20008000000 */
[----:B------:R-:W3:Y:S01]  /*0110*/  LDCU.64 UR10, c[0x0][0x3d0] ;  /* 0x00007a00ff0a77ac */ /* 0x000ee20008000a00 */
[----:B------:R-:W4:Y:S01]  /*0120*/  LDCU.64 UR12, c[0x0][0x380] ;  /* 0x00007000ff0c77ac */ /* 0x000f220008000a00 */
[----:B--2---:R-:W-:-:S04]  /*0130*/  UISETP.NE.AND UP0, UPT, UR4, URZ, UPT ;  /* 0x000000ff0400728c */ /* 0x004fc8000bf05270 */
[----:B---3--:R-:W-:Y:S01]  /*0140*/  USEL UR4, UR10, URZ, !UP0 ;  /* 0x000000ff0a047287 */ /* 0x008fe2000c000000 */
[----:B-1----:R-:W-:Y:S01]  /*0150*/  IMAD R0, R0, UR8, R2 ;  /* 0x0000000800007c24 */ /* 0x002fe2000f8e0202 */
[----:B------:R-:W-:Y:S01]  /*0160*/  USEL UR5, UR11, URZ, !UP0 ;  /* 0x000000ff0b057287 */ /* 0x000fe2000c000000 */
[----:B------:R-:W1:Y:S02]  /*0170*/  LDCU.64 UR8, c[0x0][0x388] ;  /* 0x00007100ff0877ac */ /* 0x000e640008000a00 */
[----:B------:R-:W-:Y:S02]  /*0180*/  IMAD R0, R0, 0x2300, RZ ;  /* 0x0000230000007824 */ /* 0x000fe400078e02ff */
[----:B0-----:R-:W-:-:S05]  /*0190*/  IMAD R3, R33, 0xe, RZ ;  /* 0x0000000e21037824 */ /* 0x001fca00078e02ff */
[----:B------:R-:W-:-:S04]  /*01a0*/  IADD3 R0, P0, P1, R3, UR4, R0 ;  /* 0x0000000403007c10 */ /* 0x000fc8000f91e000 */
[----:B------:R-:W-:Y:S01]  /*01b0*/  IADD3.X R3, PT, PT, RZ, UR5, RZ, P0, P1 ;  /* 0x00000005ff037c10 */ /* 0x000fe200087e24ff */
[----:B------:R-:W-:-:S03]  /*01c0*/  IMAD.SHL.U32 R6, R0, 0x4, RZ ;  /* 0x0000000400067824 */ /* 0x000fc600078e00ff */
[----:B------:R-:W-:Y:S02]  /*01d0*/  SHF.L.U64.HI R0, R0, 0x2, R3 ;  /* 0x0000000200007819 */ /* 0x000fe40000010203 */
[C---:B----4-:R-:W-:Y:S02]  /*01e0*/  IADD3 R2, P0, PT, R6.reuse, UR12, RZ ;  /* 0x0000000c06027c10 */ /* 0x050fe4000ff1e0ff */
[----:B-1----:R-:W-:Y:S02]  /*01f0*/  IADD3 R6, P1, PT, R6, UR8, RZ ;  /* 0x0000000806067c10 */ /* 0x002fe4000ff3e0ff */
        /* <DEDUP_REMOVED lines=16> */
[----:B------:R-:W-:Y:S06]  /*0300*/  BAR.SYNC.DEFER_BLOCKING 0x0 ;  /* 0x0000000000007b1d */ /* 0x000fec0000010000 */
[----:B------:R-:W5:Y:S04]  /*0310*/  LDG.E R16, desc[UR6][R6.64] ;  /* 0x0000000606107981 */ /* 0x000f68000c1e1900 */
[----:B------:R-:W5:Y:S04]  /*0320*/  LDG.E R4, desc[UR6][R6.64+0x4] ;  /* 0x0000040606047981 */ /* 0x000f68000c1e1900 */
[----:B------:R-:W0:Y:S04]  /*0330*/  LDG.E R0, desc[UR6][R6.64+0x8] ;  /* 0x0000080606007981 */ /* 0x000e28000c1e1900 */
        /* <DEDUP_REMOVED lines=11> */
[----:B------:R-:W1:Y:S01]  /*03f0*/  S2R R45, SR_LANEID ;  /* 0x00000000002d7919 */ /* 0x000e620000000000 */
[----:B------:R-:W1:Y:S02]  /*0400*/  S2UR UR5, SR_CgaCtaId ;  /* 0x00000000000579c3 */ /* 0x000e640000008800 */
[----:B--2---:R-:W-:Y:S04]  /*0410*/  STL [R1+0xc], R19 ;  /* 0x00000c1301007387 */ /* 0x004fe80000100800 */
[----:B---3--:R2:W-:Y:S04]  /*0420*/  STL [R1+0x8], R17 ;  /* 0x0000081101007387 */ /* 0x0085e80000100800 */
[----:B----4-:R-:W-:Y:S04]  /*0430*/  STL [R1+0x4], R15 ;  /* 0x0000040f01007387 */ /* 0x010fe80000100800 */
[----:B-----5:R-:W-:Y:S01]  /*0440*/  STL [R1], R14 ;  /* 0x0000000e01007387 */ /* 0x020fe20000100800 */
[----:B------:R-:W-:-:S02]  /*0450*/  LOP3.LUT R16, R16, 0x1, RZ, 0xc0, !PT ;  /* 0x0000000110107812 */ /* 0x000fc400078ec0ff */
[----:B------:R-:W-:Y:S02]  /*0460*/  LOP3.LUT R4, R4, 0x1, RZ, 0xc0, !PT ;  /* 0x0000000104047812 */ /* 0x000fe400078ec0ff */
[----:B0-----:R-:W-:Y:S02]  /*0470*/  LOP3.LUT R3, R0, 0x1, RZ, 0xc0, !PT ;  /* 0x0000000100037812 */ /* 0x001fe400078ec0ff */
[----:B------:R-:W-:Y:S02]  /*0480*/  LOP3.LUT R0, R16, 0x1, RZ, 0x3c, !PT ;  /* 0x0000000110007812 */ /* 0x000fe400078e3cff */
[----:B------:R-:W-:Y:S02]  /*0490*/  LOP3.LUT R11, R11, 0x1, RZ, 0xc0, !PT ;  /* 0x000000010b0b7812 */ /* 0x000fe400078ec0ff */
[----:B--2---:R-:W-:Y:S02]  /*04a0*/  LOP3.LUT R17, R4, 0x1, RZ, 0x3c, !PT ;  /* 0x0000000104117812 */ /* 0x004fe400078e3cff */
[----:B------:R-:W-:-:S02]  /*04b0*/  LOP3.LUT R2, R5, 0x1, RZ, 0xc0, !PT ;  /* 0x0000000105027812 */ /* 0x000fc400078ec0ff */
[----:B-1----:R-:W-:Y:S02]  /*04c0*/  LOP3.LUT R6, R3, 0x1, RZ, 0x3c, !PT ;  /* 0x0000000103067812 */ /* 0x002fe400078e3cff */
[----:B------:R-:W-:Y:S02]  /*04d0*/  LOP3.LUT R5, R9, 0x1, RZ, 0xc0, !PT ;  /* 0x0000000109057812 */ /* 0x000fe400078ec0ff */
[----:B------:R-:W-:Y:S02]  /*04e0*/  LOP3.LUT R31, R11, 0x1, RZ, 0x3c, !PT ;  /* 0x000000010b1f7812 */ /* 0x000fe400078e3cff */
[----:B------:R-:W-:Y:S02]  /*04f0*/  LOP3.LUT R9, R12, 0x1, RZ, 0xc0, !PT ;  /* 0x000000010c097812 */ /* 0x000fe400078ec0ff */
[----:B------:R-:W-:Y:S02]  /*0500*/  LOP3.LUT R30, R2, 0x1, RZ, 0x3c, !PT ;  /* 0x00000001021e7812 */ /* 0x000fe400078e3cff */
[----:B------:R-:W-:-:S02]  /*0510*/  LOP3.LUT R10, R10, 0x1, RZ, 0xc0, !PT ;  /* 0x000000010a0a7812 */ /* 0x000fc400078ec0ff */
[----:B------:R-:W-:Y:S02]  /*0520*/  IADD3 R12, PT, PT, R6, R17, R0 ;  /* 0x00000011060c7210 */ /* 0x000fe40007ffe000 */
[----:B------:R-:W-:Y:S02]  /*0530*/  LOP3.LUT R8, R8, 0x1, RZ, 0xc0, !PT ;  /* 0x0000000108087812 */ /* 0x000fe400078ec0ff */
[----:B------:R-:W-:Y:S02]  /*0540*/  LOP3.LUT R19, R10, 0x1, RZ, 0x3c, !PT ;  /* 0x000000010a137812 */ /* 0x000fe400078e3cff */
[----:B------:R-:W-:Y:S02]  /*0550*/  LOP3.LUT R20, R8, 0x1, RZ, 0x3c, !PT ;  /* 0x0000000108147812 */ /* 0x000fe400078e3cff */
[----:B------:R-:W-:Y:S02]  /*0560*/  IADD3 R12, PT, PT, R30, R31, R12 ;  /* 0x0000001f1e0c7210 */ /* 0x000fe40007ffe00c */
[----:B------:R-:W-:-:S02]  /*0570*/  LOP3.LUT R7, R13, 0x1, RZ, 0xc0, !PT ;  /* 0x000000010d077812 */ /* 0x000fc400078ec0ff */
[----:B------:R-:W-:Y:S02]  /*0580*/  LOP3.LUT R18, R18, 0x1, RZ, 0xc0, !PT ;  /* 0x0000000112127812 */ /* 0x000fe400078ec0ff */
[----:B------:R-:W-:Y:S02]  /*0590*/  LOP3.LUT R22, R5, 0x1, RZ, 0x3c, !PT ;  /* 0x0000000105167812 */ /* 0x000fe400078e3cff */
[----:B------:R-:W-:Y:S02]  /*05a0*/  LOP3.LUT R23, R9, 0x1, RZ, 0x3c, !PT ;  /* 0x0000000109177812 */ /* 0x000fe400078e3cff */
[----:B------:R-:W-:Y:S02]  /*05b0*/  IADD3 R12, PT, PT, R20, R19, R12 ;  /* 0x00000013140c7210 */ /* 0x000fe40007ffe00c */
[----:B------:R-:W-:Y:S02]  /*05c0*/  LOP3.LUT R21, R21, 0x1, RZ, 0xc0, !PT ;  /* 0x0000000115157812 */ /* 0x000fe400078ec0ff */
[----:B------:R-:W-:-:S02]  /*05d0*/  LOP3.LUT R24, R24, 0x1, RZ, 0xc0, !PT ;  /* 0x0000000118187812 */ /* 0x000fc400078ec0ff */
[----:B------:R-:W-:Y:S02]  /*05e0*/  LOP3.LUT R25, R7, 0x1, RZ, 0x3c, !PT ;  /* 0x0000000107197812 */ /* 0x000fe400078e3cff */
[----:B------:R-:W-:Y:S02]  /*05f0*/  LOP3.LUT R26, R18, 0x1, RZ, 0x3c, !PT ;  /* 0x00000001121a7812 */ /* 0x000fe400078e3cff */
[----:B------:R-:W-:Y:S02]  /*0600*/  IADD3 R12, PT, PT, R23, R22, R12 ;  /* 0x00000016170c7210 */ /* 0x000fe40007ffe00c */
[----:B------:R-:W-:Y:S02]  /*0610*/  LOP3.LUT R27, R27, 0x1, RZ, 0xc0, !PT ;  /* 0x000000011b1b7812 */ /* 0x000fe400078ec0ff */
[----:B------:R-:W-:Y:S02]  /*0620*/  LOP3.LUT R32, R21, 0x1, RZ, 0x3c, !PT ;  /* 0x0000000115207812 */ /* 0x000fe400078e3cff */
[----:B------:R-:W-:-:S02]  /*0630*/  LOP3.LUT R13, R24, 0x1, RZ, 0x3c, !PT ;  /* 0x00000001180d7812 */ /* 0x000fc400078e3cff */
[----:B------:R-:W-:Y:S02]  /*0640*/  IADD3 R12, PT, PT, R26, R25, R12 ;  /* 0x000000191a0c7210 */ /* 0x000fe40007ffe00c */
[----:B------:R-:W-:Y:S02]  /*0650*/  LOP3.LUT R28, R27, 0x1, RZ, 0x3c, !PT ;  /* 0x000000011b1c7812 */ /* 0x000fe400078e3cff */
[----:B------:R-:W-:-:S05]  /*0660*/  IADD3 R13, PT, PT, R13, R32, R12 ;  /* 0x000000200d0d7210 */ /* 0x000fca0007ffe00c */
[----:B------:R-:W-:Y:S01]  /*0670*/  IMAD.IADD R28, R28, 0x1, R13 ;  /* 0x000000011c1c7824 */ /* 0x000fe200078e020d */
[----:B------:R-:W-:Y:S06]  /*0680*/  BAR.SYNC.DEFER_BLOCKING 0x0 ;  /* 0x0000000000007b1d */ /* 0x000fec0000010000 */
[----:B------:R-:W0:Y:S02]  /*0690*/  SHFL.UP P0, R13, R28, 0x1, RZ ;  /* 0x042000001c0d7989 */ /* 0x000e2400000000ff */
[----:B0-----:R-:W-:-:S05]  /*06a0*/  @P0 IMAD.IADD R13, R28, 0x1, R13 ;  /* 0x000000011c0d0824 */ /* 0x001fca00078e020d */
[----:B------:R-:W0:Y:S02]  /*06b0*/  SHFL.UP P0, R14, R13, 0x2, RZ ;  /* 0x044000000d0e7989 */ /* 0x000e2400000000ff */
[----:B0-----:R-:W-:-:S05]  /*06c0*/  @P0 IMAD.IADD R14, R13, 0x1, R14 ;  /* 0x000000010d0e0824 */ /* 0x001fca00078e020e */
[----:B------:R-:W0:Y:S02]  /*06d0*/  SHFL.UP P0, R15, R14, 0x4, RZ ;  /* 0x048000000e0f7989 */ /* 0x000e2400000000ff */
[----:B0-----:R-:W-:-:S05]  /*06e0*/  @P0 IMAD.IADD R15, R14, 0x1, R15 ;  /* 0x000000010e0f0824 */ /* 0x001fca00078e020f */
[----:B------:R-:W0:Y:S01]  /*06f0*/  SHFL.UP P0, R12, R15, 0x8, RZ ;  /* 0x050000000f0c7989 */ /* 0x000e2200000000ff */
[----:B------:R-:W-:Y:S01]  /*0700*/  ISETP.NE.AND P1, PT, R45, 0x1f, PT ;  /* 0x0000001f2d00780c */ /* 0x000fe20003f25270 */
[----:B0-----:R-:W-:-:S05]  /*0710*/  @P0 IMAD.IADD R12, R15, 0x1, R12 ;  /* 0x000000010f0c0824 */ /* 0x001fca00078e020c */
[----:B------:R-:W0:Y:S01]  /*0720*/  SHFL.UP P0, R29, R12, 0x10, RZ ;  /* 0x060000000c1d7989 */ /* 0x000e2200000000ff */
[----:B------:R-:W-:-:S06]  /*0730*/  UMOV UR4, 0x400 ;  /* 0x0000040000047882 */ /* 0x000fcc0000000000 */
[----:B------:R-:W-:Y:S01]  /*0740*/  @!P1 SHF.R.U32.HI R13, RZ, 0x3, R33 ;  /* 0x00000003ff0d9819 */ /* 0x000fe20000011621 */
[----:B------:R-:W-:Y:S01]  /*0750*/  ULEA UR4, UR5, UR4, 0x18 ;  /* 0x0000000405047291 */ /* 0x000fe2000f8ec0ff */
[----:B0-----:R-:W-:Y:S02]  /*0760*/  @P0 IMAD.IADD R29, R12, 0x1, R29 ;  /* 0x000000010c1d0824 */ /* 0x001fe400078e021d */
[----:B------:R-:W-:Y:S01]  /*0770*/  @!P1 LOP3.LUT R13, R13, 0x7c, RZ, 0xc0, !PT ;  /* 0x0000007c0d0d9812 */ /* 0x000fe200078ec0ff */
[----:B------:R-:W0:Y:S05]  /*0780*/  LDCU.U8 UR5, c[0x0][0x3c0] ;  /* 0x00007800ff0577ac */ /* 0x000e2a0008000000 */
[----:B------:R-:W-:Y:S01]  /*0790*/  @!P1 STS [R13+UR4], R29 ;  /* 0x0000001d0d009988 */ /* 0x000fe20008000804 */
[----:B------:R-:W-:Y:S06]  /*07a0*/  BAR.SYNC.DEFER_BLOCKING 0x0 ;  /* 0x0000000000007b1d */ /* 0x000fec0000010000 */
[----:B------:R-:W1:Y:S01]  /*07b0*/  LDS.128 R12, [UR4] ;  /* 0x00000004ff0c7984 */ /* 0x000e620008000c00 */
[----:B------:R-:W-:-:S04]  /*07c0*/  SHF.R.U32.HI R33, RZ, 0x5, R33 ;  /* 0x00000005ff217819 */ /* 0x000fc80000011621 */
[C---:B------:R-:W-:Y:S02]  /*07d0*/  ISETP.NE.AND P0, PT, R33.reuse, 0x2, PT ;  /* 0x000000022100780c */ /* 0x040fe40003f05270 */
[----:B------:R-:W-:Y:S01]  /*07e0*/  ISETP.NE.AND P1, PT, R33, 0x3, PT ;  /* 0x000000032100780c */ /* 0x000fe20003f25270 */
[----:B-1----:R-:W-:-:S04]  /*07f0*/  IMAD.IADD R13, R12, 0x1, R13 ;  /* 0x000000010c0d7824 */ /* 0x002fc800078e020d */
[----:B------:R-:W-:Y:S01]  /*0800*/  IMAD.IADD R14, R14, 0x1, R13 ;  /* 0x000000010e0e7824 */ /* 0x000fe200078e020d */
[----:B------:R-:W-:Y:S02]  /*0810*/  SEL R44, R13, R12, !P0 ;  /* 0x0000000c0d2c7207 */ /* 0x000fe40004000000 */
[----:B------:R-:W-:Y:S01]  /*0820*/  ISETP.NE.AND P0, PT, R45, RZ, PT ;  /* 0x000000ff2d00720c */ /* 0x000fe20003f05270 */
[----:B------:R-:W-:Y:S01]  /*0830*/  IMAD.IADD R45, R15, 0x1, R14 ;  /* 0x000000010f2d7824 */ /* 0x000fe200078e020e */
[----:B------:R-:W-:Y:S02]  /*0840*/  SEL R44, R14, R44, !P1 ;  /* 0x0000002c0e2c7207 */ /* 0x000fe40004800000 */
[----:B------:R-:W1:Y:S01]  /*0850*/  LDS.128 R12, [UR4+0x10] ;  /* 0x00001004ff0c7984 */ /* 0x000e620008000c00 */
[----:B------:R-:W-:-:S04]  /*0860*/  ISETP.NE.AND P1, PT, R33, 0x4, PT ;  /* 0x000000042100780c */ /* 0x000fc80003f25270 */
[----:B------:R-:W-:Y:S02]  /*0870*/  SEL R44, R45, R44, !P1 ;  /* 0x0000002c2d2c7207 */ /* 0x000fe40004800000 */
[----:B------:R-:W-:Y:S01]  /*0880*/  ISETP.NE.AND P1, PT, R33, 0x5, PT ;  /* 0x000000052100780c */ /* 0x000fe20003f25270 */
[----:B-1----:R-:W-:-:S04]  /*0890*/  IMAD.IADD R12, R45, 0x1, R12 ;  /* 0x000000012d0c7824 */ /* 0x002fc800078e020c */
        /* <DEDUP_REMOVED lines=35> */
[----:B------:R-:W-:Y:S02]  /*0ad0*/  ISETP.NE.AND P1, PT, R33, 0x10, PT ;  /* 0x000000102100780c */ /* 0x000fe40003f25270 */
[----:B------:R-:W2:Y:S02]  /*0ae0*/  S2R R33, SR_TID.X ;  /* 0x0000000000217919 */ /* 0x000ea40000002100 */
[----:B------:R-:W-:Y:S01]  /*0af0*/  SEL R44, R45, R44, !P1 ;  /* 0x0000002c2d2c7207 */ /* 0x000fe20004800000 */
[----:B------:R-:W-:-:S05]  /*0b00*/  IMAD.IADD R28, R29, 0x1, -R28 ;  /* 0x000000011d1c7824 */ /* 0x000fca00078e0a1c */
[----:B------:R-:W-:Y:S01]  /*0b10*/  SEL R28, R28, RZ, P0 ;  /* 0x000000ff1c1c7207 */ /* 0x000fe20000000000 */
[----:B-1----:R-:W-:Y:S01]  /*0b20*/  IMAD.IADD R12, R45, 0x1, R12 ;  /* 0x000000012d0c7824 */ /* 0x002fe200078e020c */
[----:B--2---:R-:W-:-:S04]  /*0b30*/  SHF.R.U32.HI R45, RZ, 0x5, R33 ;  /* 0x00000005ff2d7819 */ /* 0x004fc80000011621 */
[----:B------:R-:W-:Y:S01]  /*0b40*/  ISETP.NE.AND P1, PT, R45, 0x11, PT ;  /* 0x000000112d00780c */ /* 0x000fe20003f25270 */
[----:B------:R-:W-:-:S03]  /*0b50*/  IMAD.IADD R13, R13, 0x1, R12 ;  /* 0x000000010d0d7824 */ /* 0x000fc600078e020c */
[----:B------:R-:W-:Y:S02]  /*0b60*/  SEL R44, R12, R44, !P1 ;  /* 0x0000002c0c2c7207 */ /* 0x000fe40004800000 */
[C---:B------:R-:W-:Y:S01]  /*0b70*/  ISETP.NE.AND P1, PT, R45.reuse, 0x12, PT ;  /* 0x000000122d00780c */ /* 0x040fe20003f25270 */
[----:B------:R-:W-:Y:S01]  /*0b80*/  IMAD.IADD R14, R14, 0x1, R13 ;  /* 0x000000010e0e7824 */ /* 0x000fe200078e020d */
[----:B------:R-:W-:Y:S02]  /*0b90*/  ISETP.NE.AND P2, PT, R45, 0x13, PT ;  /* 0x000000132d00780c */ /* 0x000fe40003f45270 */
[----:B------:R-:W-:Y:S01]  /*0ba0*/  SEL R44, R13, R44, !P1 ;  /* 0x0000002c0d2c7207 */ /* 0x000fe20004800000 */
[----:B------:R-:W2:Y:S01]  /*0bb0*/  LDL.LU R45, [R1] ;  /* 0x00000000012d7983 */ /* 0x000ea20000300800 */
[----:B------:R-:W-:Y:S02]  /*0bc0*/  ISETP.GE.U32.AND P3, PT, R33, 0x20, PT ;  /* 0x000000202100780c */ /* 0x000fe40003f66070 */
[----:B------:R-:W-:Y:S01]  /*0bd0*/  SEL R44, R14, R44, !P2 ;  /* 0x0000002c0e2c7207 */ /* 0x000fe20005000000 */
[----:B------:R-:W3:Y:S03]  /*0be0*/  LDL.LU R29, [R1+0x4] ;  /* 0x00000400011d7983 */ /* 0x000ee60000300800 */
[----:B------:R-:W-:-:S02]  /*0bf0*/  SEL R13, R44, RZ, P3 ;  /* 0x000000ff2c0d7207 */ /* 0x000fc40001800000 */
[----:B------:R-:W4:Y:S03]  /*0c00*/  LDL.LU R44, [R1+0x8] ;  /* 0x00000800012c7983 */ /* 0x000f260000300800 */
[----:B------:R-:W-:Y:S02]  /*0c10*/  IMAD.IADD R13, R13, 0x1, R28 ;  /* 0x000000010d0d7824 */ /* 0x000fe400078e021c */
[----:B------:R-:W5:Y:S01]  /*0c20*/  LDL.LU R28, [R1+0xc] ;  /* 0x00000c00011c7983 */ /* 0x000f620000300800 */
[----:B------:R-:W-:Y:S01]  /*0c30*/  IMAD.IADD R15, R15, 0x1, R14 ;  /* 0x000000010f0f7824 */ /* 0x000fe200078e020e */
[----:B------:R-:W-:-:S04]  /*0c40*/  ISETP.NE.AND P0, PT, R4, RZ, PT ;  /* 0x000000ff0400720c */ /* 0x000fc80003f05270 */
[----:B------:R-:W-:Y:S01]  /*0c50*/  IADD3 R4, PT, PT, -R15, 0x2300, RZ ;  /* 0x000023000f047810 */ /* 0x000fe20007ffe1ff */
[--C-:B------:R-:W-:Y:S01]  /*0c60*/  IMAD.IADD R12, R0, 0x1, R13.reuse ;  /* 0x00000001000c7824 */ /* 0x100fe200078e020d */
[----:B------:R-:W-:Y:S01]  /*0c70*/  ISETP.NE.AND P6, PT, R3, RZ, PT ;  /* 0x000000ff0300720c */ /* 0x000fe20003fc5270 */
[----:B------:R-:W-:Y:S01]  /*0c80*/  IMAD R3, R33, 0xe, -R13 ;  /* 0x0000000e21037824 */ /* 0x000fe200078e0a0d */
[----:B------:R-:W-:Y:S01]  /*0c90*/  ISETP.NE.AND P4, PT, R10, RZ, PT ;  /* 0x000000ff0a00720c */ /* 0x000fe20003f85270 */
[----:B------:R-:W-:Y:S01]  /*0ca0*/  IMAD.IADD R10, R13, 0x1, R4 ;  /* 0x000000010d0a7824 */ /* 0x000fe200078e0204 */
[----:B------:R-:W-:Y:S01]  /*0cb0*/  ISETP.NE.AND P1, PT, R16, RZ, PT ;  /* 0x000000ff1000720c */ /* 0x000fe20003f25270 */
[----:B------:R-:W-:Y:S01]  /*0cc0*/  IMAD R12, R33, 0xe, -R12 ;  /* 0x0000000e210c7824 */ /* 0x000fe200078e0a0c */
[----:B------:R-:W-:Y:S02]  /*0cd0*/  ISETP.NE.AND P3, PT, R2, RZ, PT ;  /* 0x000000ff0200720c */ /* 0x000fe40003f65270 */
[----:B------:R-:W-:-:S02]  /*0ce0*/  IADD3 R2, PT, PT, R13, R17, R0 ;  /* 0x000000110d027210 */ /* 0x000fc40007ffe000 */
[----:B------:R-:W-:Y:S02]  /*0cf0*/  ISETP.NE.AND P2, PT, R8, RZ, PT ;  /* 0x000000ff0800720c */ /* 0x000fe40003f45270 */
[----:B------:R-:W-:Y:S01]  /*0d00*/  SEL R8, R10, R3, !P1 ;  /* 0x000000030a087207 */ /* 0x000fe20004800000 */
[----:B------:R-:W-:Y:S02]  /*0d10*/  IMAD.IADD R10, R0, 0x1, R10 ;  /* 0x00000001000a7824 */ /* 0x000fe400078e020a */
[----:B------:R-:W-:Y:S02]  /*0d20*/  VIADD R0, R12, 0x1 ;  /* 0x000000010c007836 */ /* 0x000fe40000000000 */
[--C-:B------:R-:W-:Y:S02]  /*0d30*/  IMAD R3, R33, 0xe, -R2.reuse ;  /* 0x0000000e21037824 */ /* 0x100fe400078e0a02 */
[----:B------:R-:W-:Y:S01]  /*0d40*/  IMAD.IADD R2, R6, 0x1, R2 ;  /* 0x0000000106027824 */ /* 0x000fe200078e0202 */
[----:B------:R-:W-:Y:S01]  /*0d50*/  SEL R0, R10, R0, !P0 ;  /* 0x000000000a007207 */ /* 0x000fe20004000000 */
[----:B------:R-:W-:-:S02]  /*0d60*/  IMAD.IADD R17, R17, 0x1, R10 ;  /* 0x0000000111117824 */ /* 0x000fc400078e020a */
[--C-:B------:R-:W-:Y:S02]  /*0d70*/  IMAD R10, R33, 0xe, -R2.reuse ;  /* 0x0000000e210a7824 */ /* 0x100fe400078e0a02 */
[----:B------:R-:W-:Y:S01]  /*0d80*/  IMAD.IADD R2, R31, 0x1, R2 ;  /* 0x000000011f027824 */ /* 0x000fe200078e0202 */
[----:B------:R-:W-:Y:S01]  /*0d90*/  ISETP.NE.AND P0, PT, R9, RZ, PT ;  /* 0x000000ff0900720c */ /* 0x000fe20003f05270 */
[----:B------:R-:W-:Y:S02]  /*0da0*/  VIADD R9, R10, 0x3 ;  /* 0x000000030a097836 */ /* 0x000fe40000000000 */
[----:B------:R-:W-:Y:S02]  /*0db0*/  VIADD R3, R3, 0x2 ;  /* 0x0000000203037836 */ /* 0x000fe40000000000 */
[----:B------:R-:W-:Y:S02]  /*0dc0*/  IMAD.IADD R10, R30, 0x1, R2 ;  /* 0x000000011e0a7824 */ /* 0x000fe400078e0202 */
[----:B------:R-:W-:-:S02]  /*0dd0*/  IMAD.IADD R6, R6, 0x1, R17 ;  /* 0x0000000106067824 */ /* 0x000fc400078e0211 */
[----:B------:R-:W-:Y:S01]  /*0de0*/  IMAD R2, R33, 0xe, -R2 ;  /* 0x0000000e21027824 */ /* 0x000fe200078e0a02 */
[----:B------:R-:W-:Y:S01]  /*0df0*/  ISETP.NE.AND P1, PT, R5, RZ, PT ;  /* 0x000000ff0500720c */ /* 0x000fe20003f25270 */
[----:B------:R-:W-:Y:S01]  /*0e00*/  IMAD.IADD R31, R31, 0x1, R6 ;  /* 0x000000011f1f7824 */ /* 0x000fe200078e0206 */
[----:B------:R-:W-:Y:S01]  /*0e10*/  ISETP.NE.AND P5, PT, R11, RZ, PT ;  /* 0x000000ff0b00720c */ /* 0x000fe20003fa5270 */
[----:B------:R-:W-:Y:S01]  /*0e20*/  VIADD R2, R2, 0x4 ;  /* 0x0000000402027836 */ /* 0x000fe20000000000 */
[----:B------:R-:W-:Y:S01]  /*0e30*/  SEL R5, R17, R3, !P6 ;  /* 0x0000000311057207 */ /* 0x000fe20007000000 */
[--C-:B------:R-:W-:Y:S02]  /*0e40*/  IMAD R3, R33, 0xe, -R10.reuse ;  /* 0x0000000e21037824 */ /* 0x100fe400078e0a0a */
[----:B------:R-:W-:Y:S01]  /*0e50*/  IMAD.IADD R10, R19, 0x1, R10 ;  /* 0x00000001130a7824 */ /* 0x000fe200078e020a */
[----:B------:R-:W-:Y:S02]  /*0e60*/  SEL R9, R6, R9, !P5 ;  /* 0x0000000906097207 */ /* 0x000fe40006800000 */
[----:B------:R-:W-:Y:S01]  /*0e70*/  SEL R6, R31, R2, !P3 ;  /* 0x000000021f067207 */ /* 0x000fe20005800000 */
[----:B------:R-:W-:Y:S01]  /*0e80*/  IMAD.IADD R2, R20, 0x1, R10 ;  /* 0x0000000114027824 */ /* 0x000fe200078e020a */
[----:B------:R-:W-:Y:S01]  /*0e90*/  ISETP.NE.AND P3, PT, R33, RZ, PT ;  /* 0x000000ff2100720c */ /* 0x000fe20003f65270 */
[----:B------:R-:W-:-:S02]  /*0ea0*/  IMAD.IADD R30, R30, 0x1, R31 ;  /* 0x000000011e1e7824 */ /* 0x000fc400078e021f */
[----:B------:R-:W-:Y:S02]  /*0eb0*/  VIADD R3, R3, 0x5 ;  /* 0x0000000503037836 */ /* 0x000fe40000000000 */
[----:B------:R-:W-:Y:S02]  /*0ec0*/  IMAD.IADD R14, R22, 0x1, R2 ;  /* 0x00000001160e7824 */ /* 0x000fe400078e0202 */
[----:B------:R-:W-:Y:S02]  /*0ed0*/  IMAD.IADD R19, R19, 0x1, R30 ;  /* 0x0000000113137824 */ /* 0x000fe400078e021e */
[----:B------:R-:W-:Y:S01]  /*0ee0*/  IMAD R2, R33, 0xe, -R2 ;  /* 0x0000000e21027824 */ /* 0x000fe200078e0a02 */
[----:B------:R-:W-:Y:S02]  /*0ef0*/  ISETP.NE.AND P6, PT, R7, RZ, PT ;  /* 0x000000ff0700720c */ /* 0x000fe40003fc5270 */
[----:B------:R-:W-:Y:S01]  /*0f00*/  SEL R7, R30, R3, !P4 ;  /* 0x000000031e077207 */ /* 0x000fe20006000000 */
[----:B------:R-:W-:-:S02]  /*0f10*/  IMAD.IADD R3, R20, 0x1, R19 ;  /* 0x0000000114037824 */ /* 0x000fc400078e0213 */
[----:B------:R-:W-:Y:S02]  /*0f20*/  VIADD R2, R2, 0x7 ;  /* 0x0000000702027836 */ /* 0x000fe40000000000 */
[--C-:B------:R-:W-:Y:S02]  /*0f30*/  IMAD R11, R33, 0xe, -R14.reuse ;  /* 0x0000000e210b7824 */ /* 0x100fe400078e0a0e */
[----:B------:R-:W-:Y:S01]  /*0f40*/  IMAD.IADD R14, R23, 0x1, R14 ;  /* 0x00000001170e7824 */ /* 0x000fe200078e020e */
[----:B------:R-:W-:Y:S01]  /*0f50*/  SEL R12, R3, R2, !P1 ;  /* 0x00000002030c7207 */ /* 0x000fe20004800000 */
[----:B------:R-:W-:Y:S02]  /*0f60*/  IMAD.IADD R22, R22, 0x1, R3 ;  /* 0x0000000116167824 */ /* 0x000fe400078e0203 */
[----:B------:R-:W1:Y:S01]  /*0f70*/  @!P3 LDC.64 R2, c[0x0][0x3a8] ;  /* 0x0000ea00ff02bb82 */ /* 0x000e620000000a00 */
[----:B------:R-:W-:Y:S02]  /*0f80*/  VIADD R11, R11, 0x8 ;  /* 0x000000080b0b7836 */ /* 0x000fe40000000000 */
[----:B------:R-:W-:-:S02]  /*0f90*/  IMAD.IADD R13, R25, 0x1, R14 ;  /* 0x00000001190d7824 */ /* 0x000fc400078e020e */
[----:B------:R-:W-:Y:S01]  /*0fa0*/  IMAD R14, R33, 0xe, -R14 ;  /* 0x0000000e210e7824 */ /* 0x000fe200078e0a0e */
[----:B------:R-:W-:Y:S01]  /*0fb0*/  SEL R11, R22, R11, !P0 ;  /* 0x0000000b160b7207 */ /* 0x000fe20004000000 */
[----:B------:R-:W-:Y:S01]  /*0fc0*/  IMAD.IADD R17, R26, 0x1, R13 ;  /* 0x000000011a117824 */ /* 0x000fe200078e020d */
[----:B------:R-:W-:Y:S01]  /*0fd0*/  ISETP.NE.AND P0, PT, R24, RZ, PT ;  /* 0x000000ff1800720c */ /* 0x000fe20003f05270 */
[----:B------:R-:W-:Y:S01]  /*0fe0*/  IMAD.IADD R16, R23, 0x1, R22 ;  /* 0x0000000117107824 */ /* 0x000fe200078e0216 */
[----:B------:R-:W-:Y:S01]  /*0ff0*/  ISETP.NE.AND P5, PT, R18, RZ, PT ;  /* 0x000000ff1200720c */ /* 0x000fe20003fa5270 */
[----:B------:R-:W-:Y:S01]  /*1000*/  VIADD R14, R14, 0x9 ;  /* 0x000000090e0e7836 */ /* 0x000fe20000000000 */
[----:B------:R-:W-:Y:S01]  /*1010*/  LOP3.LUT R24, R24, 0x1, RZ, 0x3c, !PT ;  /* 0x0000000118187812 */ /* 0x000fe200078e3cff */
[----:B------:R-:W-:Y:S02]  /*1020*/  IMAD.IADD R18, R32, 0x1, R17 ;  /* 0x0000000120127824 */ /* 0x000fe400078e0211 */
[----:B------:R-:W-:Y:S01]  /*1030*/  IMAD.IADD R25, R25, 0x1, R16 ;  /* 0x0000000119197824 */ /* 0x000fe200078e0210 */
[----:B------:R-:W-:Y:S01]  /*1040*/  SEL R16, R16, R14, !P6 ;  /* 0x0000000e10107207 */ /* 0x000fe20007000000 */
[----:B------:R-:W-:-:S04]  /*1050*/  IMAD.IADD R14, R24, 0x1, R18 ;  /* 0x00000001180e7824 */ /* 0x000fc800078e0212 */
[C---:B------:R-:W-:Y:S02]  /*1060*/  IMAD R20, R33.reuse, 0xe, -R14 ;  /* 0x0000000e21147824 */ /* 0x040fe400078e0a0e */
[----:B------:R-:W-:Y:S02]  /*1070*/  @!P3 IMAD.MOV.U32 R14, RZ, RZ, 0x65 ;  /* 0x00000065ff0eb424 */ /* 0x000fe400078e00ff */
[----:B------:R-:W-:-:S03]  /*1080*/  IMAD R10, R33, 0xe, -R10 ;  /* 0x0000000e210a7824 */ /* 0x000fc600078e0a0a */
[----:B-1----:R1:W-:Y:S01]  /*1090*/  @!P3 ST.E.64.STRONG.GPU desc[UR6][R2.64+0x100], R14 ;  /* 0x0001000e0200b985 */ /* 0x0023e2000c10fb06 */
[----:B------:R-:W-:Y:S02]  /*10a0*/  VIADD R10, R10, 0x6 ;  /* 0x000000060a0a7836 */ /* 0x000fe40000000000 */
[----:B------:R-:W-:-:S03]  /*10b0*/  IMAD R13, R33, 0xe, -R13 ;  /* 0x0000000e210d7824 */ /* 0x000fc600078e0a0d */
[----:B------:R-:W-:Y:S01]  /*10c0*/  SEL R10, R19, R10, !P2 ;  /* 0x0000000a130a7207 */ /* 0x000fe20005000000 */
[----:B------:R-:W-:Y:S01]  /*10d0*/  VIADD R13, R13, 0xa ;  /* 0x0000000a0d0d7836 */ /* 0x000fe20000000000 */
[----:B------:R-:W-:Y:S01]  /*10e0*/  ISETP.NE.AND P2, PT, R27, RZ, PT ;  /* 0x000000ff1b00720c */ /* 0x000fe20003f45270 */
[----:B------:R-:W-:-:S03]  /*10f0*/  IMAD R18, R33, 0xe, -R18 ;  /* 0x0000000e21127824 */ /* 0x000fc600078e0a12 */
[----:B------:R-:W-:Y:S01]  /*1100*/  SEL R13, R25, R13, !P5 ;  /* 0x0000000d190d7207 */ /* 0x000fe20006800000 */
[----:B------:R-:W-:Y:S02]  /*1110*/  IMAD.IADD R25, R26, 0x1, R25 ;  /* 0x000000011a197824 */ /* 0x000fe400078e0219 */
[----:B------:R-:W-:Y:S01]  /*1120*/  IMAD R17, R33, 0xe, -R17 ;  /* 0x0000000e21117824 */ /* 0x000fe200078e0a11 */
[----:B------:R-:W-:Y:S01]  /*1130*/  ISETP.NE.AND P4, PT, R21, RZ, PT ;  /* 0x000000ff1500720c */ /* 0x000fe20003f85270 */
[----:B------:R-:W-:Y:S02]  /*1140*/  IMAD.IADD R21, R32, 0x1, R25 ;  /* 0x0000000120157824 */ /* 0x000fe400078e0219 */
[----:B------:R-:W-:Y:S02]  /*1150*/  VIADD R18, R18, 0xc ;  /* 0x0000000c12127836 */ /* 0x000fe40000000000 */
[----:B------:R-:W-:Y:S02]  /*1160*/  VIADD R19, R17, 0xb ;  /* 0x0000000b11137836 */ /* 0x000fe40000000000 */
[----:B------:R-:W-:Y:S01]  /*1170*/  VIADD R17, R20, 0xd ;  /* 0x0000000d14117836 */ /* 0x000fe20000000000 */
[----:B------:R-:W-:Y:S01]  /*1180*/  LEA R20, R8, UR4, 0x2 ;  /* 0x0000000408147c11 */ /* 0x000fe2000f8e10ff */
[----:B------:R-:W-:Y:S01]  /*1190*/  BAR.SYNC.DEFER_BLOCKING 0x0 ;  /* 0x0000000000007b1d */ /* 0x000fe20000010000 */
[----:B------:R-:W-:Y:S01]  /*11a0*/  LEA R0, R0, UR4, 0x2 ;  /* 0x0000000400007c11 */ /* 0x000fe2000f8e10ff */
[----:B------:R-:W-:Y:S01]  /*11b0*/  @!P2 IMAD.IADD R17, R24, 0x1, R21 ;  /* 0x000000011811a824 */ /* 0x000fe200078e0215 */
[----:B------:R-:W-:-:S02]  /*11c0*/  SEL R18, R21, R18, !P0 ;  /* 0x0000001215127207 */ /* 0x000fc40004000000 */
[----:B------:R-:W-:Y:S02]  /*11d0*/  LEA R5, R5, UR4, 0x2 ;  /* 0x0000000405057c11 */ /* 0x000fe4000f8e10ff */
[----:B------:R-:W-:Y:S02]  /*11e0*/  LEA R21, R9, UR4, 0x2 ;  /* 0x0000000409157c11 */ /* 0x000fe4000f8e10ff */
[----:B------:R-:W-:Y:S02]  /*11f0*/  LEA R6, R6, UR4, 0x2 ;  /* 0x0000000406067c11 */ /* 0x000fe4000f8e10ff */
[----:B------:R-:W-:Y:S02]  /*1200*/  LEA R7, R7, UR4, 0x2 ;  /* 0x0000000407077c11 */ /* 0x000fe4000f8e10ff */
[----:B0-----:R-:W-:Y:S02]  /*1210*/  ISETP.NE.AND P1, PT, RZ, UR5, PT ;  /* 0x00000005ff007c0c */ /* 0x001fe4000bf25270 */
[----:B------:R-:W-:-:S02]  /*1220*/  LEA R10, R10, UR4, 0x2 ;  /* 0x000000040a0a7c11 */ /* 0x000fc4000f8e10ff */
[----:B------:R-:W-:Y:S02]  /*1230*/  SEL R19, R25, R19, !P4 ;  /* 0x0000001319137207 */ /* 0x000fe40006000000 */
[----:B-1----:R-:W-:Y:S02]  /*1240*/  LEA R15, R12, UR4, 0x2 ;  /* 0x000000040c0f7c11 */ /* 0x002fe4000f8e10ff */
[----:B------:R-:W-:Y:S02]  /*1250*/  LEA R12, R11, UR4, 0x2 ;  /* 0x000000040b0c7c11 */ /* 0x000fe4000f8e10ff */
[----:B------:R-:W-:Y:S02]  /*1260*/  LEA R14, R13, UR4, 0x2 ;  /* 0x000000040d0e7c11 */ /* 0x000fe4000f8e10ff */
[----:B------:R-:W-:Y:S02]  /*1270*/  LEA R19, R19, UR4, 0x2 ;  /* 0x0000000413137c11 */ /* 0x000fe4000f8e10ff */
[----:B------:R-:W-:-:S02]  /*1280*/  LEA R18, R18, UR4, 0x2 ;  /* 0x0000000412127c11 */ /* 0x000fc4000f8e10ff */
[----:B------:R-:W-:Y:S01]  /*1290*/  LEA R17, R17, UR4, 0x2 ;  /* 0x0000000411117c11 */ /* 0x000fe2000f8e10ff */
[----:B------:R-:W0:Y:S08]  /*12a0*/  @!P1 LDC.64 R8, c[0x0][0x3d8] ;  /* 0x0000f600ff089b82 */ /* 0x000e300000000a00 */
[----:B------:R-:W1:Y:S01]  /*12b0*/  @!P1 LDC.64 R2, c[0x0][0x3d8] ;  /* 0x0000f600ff029b82 */ /* 0x000e620000000a00 */
[----:B-----5:R-:W-:Y:S04]  /*12c0*/  STS [R20], R28 ;  /* 0x0000001c14007388 */ /* 0x020fe80000000800 */
[----:B----4-:R-:W-:Y:S04]  /*12d0*/  STS [R0], R44 ;  /* 0x0000002c00007388 */ /* 0x010fe80000000800 */
[----:B---3--:R3:W-:Y:S04]  /*12e0*/  STS [R5], R29 ;  /* 0x0000001d05007388 */ /* 0x0087e80000000800 */
[----:B--2---:R-:W-:Y:S04]  /*12f0*/  STS [R21], R45 ;  /* 0x0000002d15007388 */ /* 0x004fe80000000800 */
[----:B------:R-:W-:Y:S01]  /*1300*/  STS [R6], R43 ;  /* 0x0000002b06007388 */ /* 0x000fe20000000800 */
[----:B---3--:R-:W-:-:S03]  /*1310*/  LEA R5, R16, UR4, 0x2 ;  /* 0x0000000410057c11 */ /* 0x008fc6000f8e10ff */
[----:B------:R2:W-:Y:S04]  /*1320*/  STS [R7], R42 ;  /* 0x0000002a07007388 */ /* 0x0005e80000000800 */
[----:B------:R-:W-:Y:S04]  /*1330*/  STS [R10], R41 ;  /* 0x000000290a007388 */ /* 0x000fe80000000800 */
[----:B------:R-:W-:Y:S04]  /*1340*/  STS [R15], R40 ;  /* 0x000000280f007388 */ /* 0x000fe80000000800 */
[----:B------:R3:W-:Y:S04]  /*1350*/  STS [R12], R39 ;  /* 0x000000270c007388 */ /* 0x0007e80000000800 */
[----:B------:R4:W-:Y:S04]  /*1360*/  STS [R5], R38 ;  /* 0x0000002605007388 */ /* 0x0009e80000000800 */
[----:B------:R5:W-:Y:S04]  /*1370*/  STS [R14], R37 ;  /* 0x000000250e007388 */ /* 0x000be80000000800 */
[----:B------:R-:W-:Y:S04]  /*1380*/  STS [R19], R36 ;  /* 0x0000002413007388 */ /* 0x000fe80000000800 */
[----:B------:R-:W-:Y:S04]  /*1390*/  STS [R18], R35 ;  /* 0x0000002312007388 */ /* 0x000fe80000000800 */
[----:B------:R-:W-:Y:S01]  /*13a0*/  STS [R17], R34 ;  /* 0x0000002211007388 */ /* 0x000fe20000000800 */
[----:B------:R-:W-:Y:S01]  /*13b0*/  BAR.SYNC.DEFER_BLOCKING 0x0 ;  /* 0x0000000000007b1d */ /* 0x000fe20000010000 */
[----:B--2---:R-:W-:-:S05]  /*13c0*/  CS2R R6, SRZ ;  /* 0x0000000000067805 */ /* 0x004fca000001ff00 */
[----:B0-----:R-:W2:Y:S04]  /*13d0*/  @!P1 LDG.E.64 R8, desc[UR6][R8.64] ;  /* 0x0000000608089981 */ /* 0x001ea8000c1e1b00 */
[----:B-1----:R-:W5:Y:S01]  /*13e0*/  @!P1 LDG.E.64 R6, desc[UR6][R2.64] ;  /* 0x0000000602069981 */ /* 0x002f62000c1e1b00 */
[C---:B------:R-:W-:Y:S02]  /*13f0*/  ISETP.GE.AND P0, PT, R33.reuse, R4, PT ;  /* 0x000000042100720c */ /* 0x040fe40003f06270 */
[----:B------:R-:W-:-:S05]  /*1400*/  LEA R0, R33, UR4, 0x2 ;  /* 0x0000000421007c11 */ /* 0x000fca000f8e10ff */
[----:B------:R-:W0:Y:S01]  /*1410*/  LDS R13, [R0] ;  /* 0x00000000000d7984 */ /* 0x000e220000000800 */
[----:B---3--:R-:W-:Y:S01]  /*1420*/  SEL R12, R4, RZ, P0 ;  /* 0x000000ff040c7207 */ /* 0x008fe20000000000 */
[----:B------:R-:W-:Y:S02]  /*1430*/  IMAD.MOV.U32 R10, RZ, RZ, RZ ;  /* 0x000000ffff0a7224 */ /* 0x000fe400078e00ff */
[----:B------:R1:W3:Y:S02]  /*1440*/  LDS R15, [R0+0xa00] ;  /* 0x000a0000000f7984 */ /* 0x0002e40000000800 */
[----:B------:R-:W1:Y:S08]  /*1450*/  @P0 LDC.64 R20, c[0x0][0x390] ;  /* 0x0000e400ff140b82 */ /* 0x000e700000000a00 */
[----:B------:R-:W0:Y:S01]  /*1460*/  @!P0 LDC.64 R22, c[0x0][0x398] ;  /* 0x0000e600ff168b82 */ /* 0x000e220000000a00 */
[----:B------:R-:W-:-:S02]  /*1470*/  IMAD.IADD R11, R33, 0x1, -R12 ;  /* 0x00000001210b7824 */ /* 0x000fc400078e0a0c */
[----:B----4-:R-:W-:Y:S01]  /*1480*/  IMAD.MOV.U32 R5, RZ, RZ, RZ ;  /* 0x000000ffff057224 */ /* 0x010fe200078e00ff */
[----:B------:R-:W-:Y:S01]  /*1490*/  BSSY.RECONVERGENT B0, `(.L_x_3697) ;  /* 0x0000020000007945 */ /* 0x000fe20003800200 */
[----:B--2---:R-:W-:-:S04]  /*14a0*/  @!P1 IADD3 R10, P2, PT, -R8, UR10, RZ ;  /* 0x0000000a080a9c10 */ /* 0x004fc8000ff5e1ff */
[----:B------:R-:W-:Y:S02]  /*14b0*/  @!P1 IADD3.X R5, PT, PT, ~R9, UR11, RZ, P2, !PT ;  /* 0x0000000b09059c10 */ /* 0x000fe400097fe5ff */
[C---:B-----5:R-:W-:Y:S02]  /*14c0*/  @P0 IADD3 R3, P1, PT, R11.reuse, R6, RZ ;  /* 0x000000060b030210 */ /* 0x060fe40007f3e0ff */
[C---:B------:R-:W-:Y:S02]  /*14d0*/  @!P0 IADD3 R9, P2, PT, R11.reuse, R10, RZ ;  /* 0x0000000a0b098210 */ /* 0x040fe40007f5e0ff */
[----:B------:R-:W-:Y:S02]  /*14e0*/  @P0 LEA.HI.X.SX32 R14, R11, R7, 0x1, P1 ;  /* 0x000000070b0e0211 */ /* 0x000fe400008f0eff */
[----:B-1----:R-:W-:Y:S02]  /*14f0*/  @P0 LEA R2, P1, R3, R20, 0x2 ;  /* 0x0000001403020211 */ /* 0x002fe400078210ff */
[----:B------:R-:W-:-:S02]  /*1500*/  @!P0 LEA.HI.X.SX32 R12, R11, R5, 0x1, P2 ;  /* 0x000000050b0c8211 */ /* 0x000fc400010f0eff */
[----:B0-----:R-:W-:Y:S02]  /*1510*/  @!P0 LEA R8, P2, R9, R22, 0x2 ;  /* 0x0000001609088211 */ /* 0x001fe400078410ff */
[----:B------:R-:W-:Y:S01]  /*1520*/  @P0 LEA.HI.X R3, R3, R21, R14, 0x2, P1 ;  /* 0x0000001503030211 */ /* 0x000fe200008f140e */
[----:B------:R-:W-:Y:S01]  /*1530*/  VIADD R11, R33, 0x280 ;  /* 0x00000280210b7836 */ /* 0x000fe20000000000 */
[----:B------:R-:W-:-:S03]  /*1540*/  @!P0 LEA.HI.X R9, R9, R23, R12, 0x2, P2 ;  /* 0x0000001709098211 */ /* 0x000fc600010f140c */
[----:B------:R0:W-:Y:S04]  /*1550*/  @P0 STG.E desc[UR6][R2.64], R13 ;  /* 0x0000000d02000986 */ /* 0x0001e8000c101906 */
[----:B------:R0:W-:Y:S01]  /*1560*/  @!P0 STG.E desc[UR6][R8.64], R13 ;  /* 0x0000000d08008986 */ /* 0x0001e2000c101906 */
[----:B------:R-:W-:-:S04]  /*1570*/  ISETP.GE.AND P0, PT, R11, R4, PT ;  /* 0x000000040b00720c */ /* 0x000fc80003f06270 */
[----:B------:R-:W-:-:S09]  /*1580*/  SEL R11, R4, RZ, P0 ;  /* 0x000000ff040b7207 */ /* 0x000fd20000000000 */
[----:B0--3--:R-:W-:Y:S05]  /*1590*/  @!P0 BRA `(.L_x_3698) ;  /* 0x0000000000208947 */ /* 0x009fea0003800000 */
[----:B------:R-:W0:Y:S01]  /*15a0*/  LDCU.64 UR4, c[0x0][0x390] ;  /* 0x00007200ff0477ac */ /* 0x000e220008000a00 */
[--C-:B------:R-:W-:Y:S02]  /*15b0*/  SHF.R.S32.HI R3, RZ, 0x1f, R11.reuse ;  /* 0x0000001fff037819 */ /* 0x100fe4000001140b */
[----:B------:R-:W-:-:S04]  /*15c0*/  IADD3 R11, P0, P1, R6, R33, -R11 ;  /* 0x00000021060b7210 */ /* 0x000fc8000791e80b */
[----:B------:R-:W-:Y:S02]  /*15d0*/  IADD3.X R8, PT, PT, R7, RZ, ~R3, P0, P1 ;  /* 0x000000ff07087210 */ /* 0x000fe400007e2c03 */
[----:B0-----:R-:W-:-:S04]  /*15e0*/  LEA R2, P0, R11, UR4, 0x2 ;  /* 0x000000040b027c11 */ /* 0x001fc8000f8010ff */
[----:B------:R-:W-:-:S05]  /*15f0*/  LEA.HI.X R3, R11, UR5, R8, 0x2, P0 ;  /* 0x000000050b037c11 */ /* 0x000fca00080f1408 */
[----:B------:R0:W-:Y:S01]  /*1600*/  STG.E desc[UR6][R2.64+0xa00], R15 ;  /* 0x000a000f02007986 */ /* 0x0001e2000c101906 */
[----:B------:R-:W-:Y:S05]  /*1610*/  BRA `(.L_x_3699) ;  /* 0x00000000001c7947 */ /* 0x000fea0003800000 */
.L_x_3698:
[----:B------:R-:W0:Y:S01]  /*1620*/  LDCU.64 UR4, c[0x0][0x398] ;  /* 0x00007300ff0477ac */ /* 0x000e220008000a00 */
[--C-:B------:R-:W-:Y:S02]  /*1630*/  SHF.R.S32.HI R8, RZ, 0x1f, R11.reuse ;  /* 0x0000001fff087819 */ /* 0x100fe4000001140b */
[----:B------:R-:W-:-:S04]  /*1640*/  IADD3 R11, P0, P1, R10, R33, -R11 ;  /* 0x000000210a0b7210 */ /* 0x000fc8000791e80b */
[----:B------:R-:W-:Y:S02]  /*1650*/  IADD3.X R8, PT, PT, R5, RZ, ~R8, P0, P1 ;  /* 0x000000ff05087210 */ /* 0x000fe400007e2c08 */
[----:B0-----:R-:W-:-:S04]  /*1660*/  LEA R2, P0, R11, UR4, 0x2 ;  /* 0x000000040b027c11 */ /* 0x001fc8000f8010ff */
[----:B------:R-:W-:-:S05]  /*1670*/  LEA.HI.X R3, R11, UR5, R8, 0x2, P0 ;  /* 0x000000050b037c11 */ /* 0x000fca00080f1408 */
[----:B------:R1:W-:Y:S04]  /*1680*/  STG.E desc[UR6][R2.64+0xa00], R15 ;  /* 0x000a000f02007986 */ /* 0x0003e8000c101906 */
.L_x_3699:
[----:B------:R-:W-:Y:S05]  /*1690*/  BSYNC.RECONVERGENT B0 ;  /* 0x0000000000007941 */ /* 0x000fea0003800200 */
.L_x_3697:
[----:B------:R2:W3:Y:S01]  /*16a0*/  LDS R9, [R0+0x1400] ;  /* 0x0014000000097984 */ /* 0x0004e20000000800 */
[----:B01----:R-:W-:Y:S01]  /*16b0*/  VIADD R3, R33, 0x500 ;  /* 0x0000050021037836 */ /* 0x003fe20000000000 */
[----:B------:R-:W-:Y:S04]  /*16c0*/  BSSY.RECONVERGENT B0, `(.L_x_3700) ;  /* 0x0000013000007945 */ /* 0x000fe80003800200 */
[----:B------:R-:W-:-:S04]  /*16d0*/  ISETP.GE.AND P0, PT, R3, R4, PT ;  /* 0x000000040300720c */ /* 0x000fc80003f06270 */
[----:B------:R-:W-:-:S09]  /*16e0*/  SEL R2, R4, RZ, P0 ;  /* 0x000000ff04027207 */ /* 0x000fd20000000000 */
[----:B--2---:R-:W-:Y:S05]  /*16f0*/  @!P0 BRA `(.L_x_3701) ;  /* 0x0000000000208947 */ /* 0x004fea0003800000 */
[----:B------:R-:W0:Y:S01]  /*1700*/  LDCU.64 UR4, c[0x0][0x390] ;  /* 0x00007200ff0477ac */ /* 0x000e220008000a00 */
[--C-:B------:R-:W-:Y:S02]  /*1710*/  SHF.R.S32.HI R3, RZ, 0x1f, R2.reuse ;  /* 0x0000001fff037819 */ /* 0x100fe40000011402 */
[----:B------:R-:W-:-:S04]  /*1720*/  IADD3 R8, P0, P1, R6, R33, -R2 ;  /* 0x0000002106087210 */ /* 0x000fc8000791e802 */
[----:B------:R-:W-:Y:S02]  /*1730*/  IADD3.X R3, PT, PT, R7, RZ, ~R3, P0, P1 ;  /* 0x000000ff07037210 */ /* 0x000fe400007e2c03 */
[----:B0-----:R-:W-:-:S04]  /*1740*/  LEA R2, P0, R8, UR4, 0x2 ;  /* 0x0000000408027c11 */ /* 0x001fc8000f8010ff */
[----:B------:R-:W-:-:S05]  /*1750*/  LEA.HI.X R3, R8, UR5, R3, 0x2, P0 ;  /* 0x0000000508037c11 */ /* 0x000fca00080f1403 */
[----:B---3--:R1:W-:Y:S01]  /*1760*/  STG.E desc[UR6][R2.64+0x1400], R9 ;  /* 0x0014000902007986 */ /* 0x0083e2000c101906 */
[----:B------:R-:W-:Y:S05]  /*1770*/  BRA `(.L_x_3702) ;  /* 0x00000000001c7947 */ /* 0x000fea0003800000 */
.L_x_3701:
[----:B------:R-:W0:Y:S01]  /*1780*/  LDCU.64 UR4, c[0x0][0x398] ;  /* 0x00007300ff0477ac */ /* 0x000e220008000a00 */
[--C-:B------:R-:W-:Y:S02]  /*1790*/  SHF.R.S32.HI R8, RZ, 0x1f, R2.reuse ;  /* 0x0000001fff087819 */ /* 0x100fe40000011402 */
[----:B------:R-:W-:-:S04]  /*17a0*/  IADD3 R3, P0, P1, R10, R33, -R2 ;  /* 0x000000210a037210 */ /* 0x000fc8000791e802 */
[----:B------:R-:W-:Y:S02]  /*17b0*/  IADD3.X R8, PT, PT, R5, RZ, ~R8, P0, P1 ;  /* 0x000000ff05087210 */ /* 0x000fe400007e2c08 */
[----:B0-----:R-:W-:-:S04]  /*17c0*/  LEA R2, P0, R3, UR4, 0x2 ;  /* 0x0000000403027c11 */ /* 0x001fc8000f8010ff */
[----:B------:R-:W-:-:S05]  /*17d0*/  LEA.HI.X R3, R3, UR5, R8, 0x2, P0 ;  /* 0x0000000503037c11 */ /* 0x000fca00080f1408 */
[----:B---3--:R0:W-:Y:S04]  /*17e0*/  STG.E desc[UR6][R2.64+0x1400], R9 ;  /* 0x0014000902007986 */ /* 0x0081e8000c101906 */
.L_x_3702:
[----:B------:R-:W-:Y:S05]  /*17f0*/  BSYNC.RECONVERGENT B0 ;  /* 0x0000000000007941 */ /* 0x000fea0003800200 */
.L_x_3700:
[----:B01----:R0:W1:Y:S01]  /*1800*/  LDS R9, [R0+0x1e00] ;  /* 0x001e000000097984 */ /* 0x0030620000000800 */
[----:B------:R-:W-:Y:S01]  /*1810*/  VIADD R3, R33, 0x780 ;  /* 0x0000078021037836 */ /* 0x000fe20000000000 */
[----:B------:R-:W-:Y:S04]  /*1820*/  BSSY.RECONVERGENT B0, `(.L_x_3703) ;  /* 0x0000013000007945 */ /* 0x000fe80003800200 */
[----:B------:R-:W-:-:S04]  /*1830*/  ISETP.GE.AND P0, PT, R3, R4, PT ;  /* 0x000000040300720c */ /* 0x000fc80003f06270 */
[----:B------:R-:W-:-:S09]  /*1840*/  SEL R2, R4, RZ, P0 ;  /* 0x000000ff04027207 */ /* 0x000fd20000000000 */
[----:B0-----:R-:W-:Y:S05]  /*1850*/  @!P0 BRA `(.L_x_3704) ;  /* 0x0000000000208947 */ /* 0x001fea0003800000 */
[----:B------:R-:W0:Y:S01]  /*1860*/  LDCU.64 UR4, c[0x0][0x390] ;  /* 0x00007200ff0477ac */ /* 0x000e220008000a00 */
[--C-:B------:R-:W-:Y:S02]  /*1870*/  SHF.R.S32.HI R3, RZ, 0x1f, R2.reuse ;  /* 0x0000001fff037819 */ /* 0x100fe40000011402 */
[----:B------:R-:W-:-:S04]  /*1880*/  IADD3 R8, P0, P1, R6, R33, -R2 ;  /* 0x0000002106087210 */ /* 0x000fc8000791e802 */
[----:B------:R-:W-:Y:S02]  /*1890*/  IADD3.X R3, PT, PT, R7, RZ, ~R3, P0, P1 ;  /* 0x000000ff07037210 */ /* 0x000fe400007e2c03 */
[----:B0-----:R-:W-:-:S04]  /*18a0*/  LEA R2, P0, R8, UR4, 0x2 ;  /* 0x0000000408027c11 */ /* 0x001fc8000f8010ff */
[----:B------:R-:W-:-:S05]  /*18b0*/  LEA.HI.X R3, R8, UR5, R3, 0x2, P0 ;  /* 0x0000000508037c11 */ /* 0x000fca00080f1403 */
[----:B-1----:R0:W-:Y:S01]  /*18c0*/  STG.E desc[UR6][R2.64+0x1e00], R9 ;  /* 0x001e000902007986 */ /* 0x0021e2000c101906 */
[----:B------:R-:W-:Y:S05]  /*18d0*/  BRA `(.L_x_3705) ;  /* 0x00000000001c7947 */ /* 0x000fea0003800000 */
.L_x_3704:
[----:B------:R-:W0:Y:S01]  /*18e0*/  LDCU.64 UR4, c[0x0][0x398] ;  /* 0x00007300ff0477ac */ /* 0x000e220008000a00 */
[--C-:B------:R-:W-:Y:S02]  /*18f0*/  SHF.R.S32.HI R8, RZ, 0x1f, R2.reuse ;  /* 0x0000001fff087819 */ /* 0x100fe40000011402 */
[----:B------:R-:W-:-:S04]  /*1900*/  IADD3 R3, P0, P1, R10, R33, -R2 ;  /* 0x000000210a037210 */ /* 0x000fc8000791e802 */
[----:B------:R-:W-:Y:S02]  /*1910*/  IADD3.X R8, PT, PT, R5, RZ, ~R8, P0, P1 ;  /* 0x000000ff05087210 */ /* 0x000fe400007e2c08 */
[----:B0-----:R-:W-:-:S04]  /*1920*/  LEA R2, P0, R3, UR4, 0x2 ;  /* 0x0000000403027c11 */ /* 0x001fc8000f8010ff */
[----:B------:R-:W-:-:S05]  /*1930*/  LEA.HI.X R3, R3, UR5, R8, 0x2, P0 ;  /* 0x0000000503037c11 */ /* 0x000fca00080f1408 */
[----:B-1----:R1:W-:Y:S04]  /*1940*/  STG.E desc[UR6][R2.64+0x1e00], R9 ;  /* 0x001e000902007986 */ /* 0x0023e8000c101906 */
.L_x_3705:
[----:B------:R-:W-:Y:S05]  /*1950*/  BSYNC.RECONVERGENT B0 ;  /* 0x0000000000007941 */ /* 0x000fea0003800200 */
.L_x_3703:
        /* <DEDUP_REMOVED lines=14> */
.L_x_3707:
[----:B------:R-:W0:Y:S01]  /*1a40*/  LDCU.64 UR4, c[0x0][0x398] ;  /* 0x00007300ff0477ac */ /* 0x000e220008000a00 */
[--C-:B------:R-:W-:Y:S02]  /*1a50*/  SHF.R.S32.HI R8, RZ, 0x1f, R2.reuse ;  /* 0x0000001fff087819 */ /* 0x100fe40000011402 */
[----:B------:R-:W-:-:S04]  /*1a60*/  IADD3 R3, P0, P1, R10, R33, -R2 ;  /* 0x000000210a037210 */ /* 0x000fc8000791e802 */
[----:B------:R-:W-:Y:S02]  /*1a70*/  IADD3.X R8, PT, PT, R5, RZ, ~R8, P0, P1 ;  /* 0x000000ff05087210 */ /* 0x000fe400007e2c08 */
[----:B0-----:R-:W-:-:S04]  /*1a80*/  LEA R2, P0, R3, UR4, 0x2 ;  /* 0x0000000403027c11 */ /* 0x001fc8000f8010ff */
[----:B------:R-:W-:-:S05]  /*1a90*/  LEA.HI.X R3, R3, UR5, R8, 0x2, P0 ;  /* 0x0000000503037c11 */ /* 0x000fca00080f1408 */
[----:B-1----:R0:W-:Y:S04]  /*1aa0*/  STG.E desc[UR6][R2.64+0x2800], R9 ;  /* 0x0028000902007986 */ /* 0x0021e8000c101906 */
.L_x_3708:
[----:B------:R-:W-:Y:S05]  /*1ab0*/  BSYNC.RECONVERGENT B0 ;  /* 0x0000000000007941 */ /* 0x000fea0003800200 */
.L_x_3706:
        /* <DEDUP_REMOVED lines=14> */
.L_x_3710:
[----:B------:R-:W0:Y:S01]  /*1ba0*/  LDCU.64 UR4, c[0x0][0x398] ;  /* 0x00007300ff0477ac */ /* 0x000e220008000a00 */
[--C-:B------:R-:W-:Y:S02]  /*1bb0*/  SHF.R.S32.HI R8, RZ, 0x1f, R2.reuse ;  /* 0x0000001fff087819 */ /* 0x100fe40000011402 */
[----:B------:R-:W-:-:S04]  /*1bc0*/  IADD3 R3, P0, P1, R10, R33, -R2 ;  /* 0x000000210a037210 */ /* 0x000fc8000791e802 */
[----:B------:R-:W-:Y:S02]  /*1bd0*/  IADD3.X R8, PT, PT, R5, RZ, ~R8, P0, P1 ;  /* 0x000000ff05087210 */ /* 0x000fe400007e2c08 */
[----:B0-----:R-:W-:-:S04]  /*1be0*/  LEA R2, P0, R3, UR4, 0x2 ;  /* 0x0000000403027c11 */ /* 0x001fc8000f8010ff */
[----:B------:R-:W-:-:S05]  /*1bf0*/  LEA.HI.X R3, R3, UR5, R8, 0x2, P0 ;  /* 0x0000000503037c11 */ /* 0x000fca00080f1408 */
[----:B-1----:R1:W-:Y:S04]  /*1c00*/  STG.E desc[UR6][R2.64+0x3200], R9 ;  /* 0x0032000902007986 */ /* 0x0023e8000c101906 */
.L_x_3711:
[----:B------:R-:W-:Y:S05]  /*1c10*/  BSYNC.RECONVERGENT B0 ;  /* 0x0000000000007941 */ /* 0x000fea0003800200 */
.L_x_3709:
        /* <DEDUP_REMOVED lines=14> */
.L_x_3713:
[----:B------:R-:W0:Y:S01]  /*1d00*/  LDCU.64 UR4, c[0x0][0x398] ;  /* 0x00007300ff0477ac */ /* 0x000e220008000a00 */
[--C-:B------:R-:W-:Y:S02]  /*1d10*/  SHF.R.S32.HI R8, RZ, 0x1f, R2.reuse ;  /* 0x0000001fff087819 */ /* 0x100fe40000011402 */
[----:B------:R-:W-:-:S04]  /*1d20*/  IADD3 R3, P0, P1, R10, R33, -R2 ;  /* 0x000000210a037210 */ /* 0x000fc8000791e802 */
[----:B------:R-:W-:Y:S02]  /*1d30*/  IADD3.X R8, PT, PT, R5, RZ, ~R8, P0, P1 ;  /* 0x000000ff05087210 */ /* 0x000fe400007e2c08 */
[----:B0-----:R-:W-:-:S04]  /*1d40*/  LEA R2, P0, R3, UR4, 0x2 ;  /* 0x0000000403027c11 */ /* 0x001fc8000f8010ff */
[----:B------:R-:W-:-:S05]  /*1d50*/  LEA.HI.X R3, R3, UR5, R8, 0x2, P0 ;  /* 0x0000000503037c11 */ /* 0x000fca00080f1408 */
[----:B-1----:R0:W-:Y:S04]  /*1d60*/  STG.E desc[UR6][R2.64+0x3c00], R9 ;  /* 0x003c000902007986 */ /* 0x0021e8000c101906 */
.L_x_3714:
[----:B------:R-:W-:Y:S05]  /*1d70*/  BSYNC.RECONVERGENT B0 ;  /* 0x0000000000007941 */ /* 0x000fea0003800200 */
.L_x_3712:
        /* <DEDUP_REMOVED lines=14> */
.L_x_3716:
[----:B------:R-:W0:Y:S01]  /*1e60*/  LDCU.64 UR4, c[0x0][0x398] ;  /* 0x00007300ff0477ac */ /* 0x000e220008000a00 */
[--C-:B------:R-:W-:Y:S02]  /*1e70*/  SHF.R.S32.HI R8, RZ, 0x1f, R2.reuse ;  /* 0x0000001fff087819 */ /* 0x100fe40000011402 */
[----:B------:R-:W-:-:S04]  /*1e80*/  IADD3 R3, P0, P1, R10, R33, -R2 ;  /* 0x000000210a037210 */ /* 0x000fc8000791e802 */
[----:B------:R-:W-:Y:S02]  /*1e90*/  IADD3.X R8, PT, PT, R5, RZ, ~R8, P0, P1 ;  /* 0x000000ff05087210 */ /* 0x000fe400007e2c08 */
[----:B0-----:R-:W-:-:S04]  /*1ea0*/  LEA R2, P0, R3, UR4, 0x2 ;  /* 0x0000000403027c11 */ /* 0x001fc8000f8010ff */
[----:B------:R-:W-:-:S05]  /*1eb0*/  LEA.HI.X R3, R3, UR5, R8, 0x2, P0 ;  /* 0x0000000503037c11 */ /* 0x000fca00080f1408 */
[----:B-1----:R1:W-:Y:S04]  /*1ec0*/  STG.E desc[UR6][R2.64+0x4600], R9 ;  /* 0x0046000902007986 */ /* 0x0023e8000c101906 */
.L_x_3717:
[----:B------:R-:W-:Y:S05]  /*1ed0*/  BSYNC.RECONVERGENT B0 ;  /* 0x0000000000007941 */ /* 0x000fea0003800200 */
.L_x_3715:
[----:B01----:R0:W1:Y:S01]  /*1ee0*/  LDS R9, [R0+0x5000] ;  /* 0x0050000000097984 */ /* 0x0030620000000800 */
[----:B------:R-:W-:Y:S01]  /*1ef0*/  LOP3.LUT R3, R33, 0x1400, RZ, 0xfc, !PT ;  /* 0x0000140021037812 */ /* 0x000fe200078efcff */
[----:B------:R-:W-:Y:S03]  /*1f00*/  BSSY.RECONVERGENT B0, `(.L_x_3718) ;  /* 0x0000013000007945 */ /* 0x000fe60003800200 */
        /* <DEDUP_REMOVED lines=11> */
.L_x_3719:
[----:B------:R-:W0:Y:S01]  /*1fc0*/  LDCU.64 UR4, c[0x0][0x398] ;  /* 0x00007300ff0477ac */ /* 0x000e220008000a00 */
[--C-:B------:R-:W-:Y:S02]  /*1fd0*/  SHF.R.S32.HI R8, RZ, 0x1f, R2.reuse ;  /* 0x0000001fff087819 */ /* 0x100fe40000011402 */
[----:B------:R-:W-:-:S04]  /*1fe0*/  IADD3 R3, P0, P1, R10, R33, -R2 ;  /* 0x000000210a037210 */ /* 0x000fc8000791e802 */
[----:B------:R-:W-:Y:S02]  /*1ff0*/  IADD3.X R8, PT, PT, R5, RZ, ~R8, P0, P1 ;  /* 0x000000ff05087210 */ /* 0x000fe400007e2c08 */
[----:B0-----:R-:W-:-:S04]  /*2000*/  LEA R2, P0, R3, UR4, 0x2 ;  /* 0x0000000403027c11 */ /* 0x001fc8000f8010ff */
[----:B------:R-:W-:-:S05]  /*2010*/  LEA.HI.X R3, R3, UR5, R8, 0x2, P0 ;  /* 0x0000000503037c11 */ /* 0x000fca00080f1408 */
[----:B-1----:R0:W-:Y:S04]  /*2020*/  STG.E desc[UR6][R2.64+0x5000], R9 ;  /* 0x0050000902007986 */ /* 0x0021e8000c101906 */
.L_x_3720:
[----:B------:R-:W-:Y:S05]  /*2030*/  BSYNC.RECONVERGENT B0 ;  /* 0x0000000000007941 */ /* 0x000fea0003800200 */
.L_x_3718:
        /* <DEDUP_REMOVED lines=14> */
.L_x_3722:
[----:B------:R-:W0:Y:S01]  /*2120*/  LDCU.64 UR4, c[0x0][0x398] ;  /* 0x00007300ff0477ac */ /* 0x000e220008000a00 */
[--C-:B------:R-:W-:Y:S02]  /*2130*/  SHF.R.S32.HI R8, RZ, 0x1f, R2.reuse ;  /* 0x0000001fff087819 */ /* 0x100fe40000011402 */
[----:B------:R-:W-:-:S04]  /*2140*/  IADD3 R3, P0, P1, R10, R33, -R2 ;  /* 0x000000210a037210 */ /* 0x000fc8000791e802 */
[----:B------:R-:W-:Y:S02]  /*2150*/  IADD3.X R8, PT, PT, R5, RZ, ~R8, P0, P1 ;  /* 0x000000ff05087210 */ /* 0x000fe400007e2c08 */
[----:B0-----:R-:W-:-:S04]  /*2160*/  LEA R2, P0, R3, UR4, 0x2 ;  /* 0x0000000403027c11 */ /* 0x001fc8000f8010ff */
[----:B------:R-:W-:-:S05]  /*2170*/  LEA.HI.X R3, R3, UR5, R8, 0x2, P0 ;  /* 0x0000000503037c11 */ /* 0x000fca00080f1408 */
[----:B-1----:R1:W-:Y:S04]  /*2180*/  STG.E desc[UR6][R2.64+0x5a00], R9 ;  /* 0x005a000902007986 */ /* 0x0023e8000c101906 */
.L_x_3723:
[----:B------:R-:W-:Y:S05]  /*2190*/  BSYNC.RECONVERGENT B0 ;  /* 0x0000000000007941 */ /* 0x000fea0003800200 */
.L_x_3721:
        /* <DEDUP_REMOVED lines=14> */
.L_x_3725:
[----:B------:R-:W0:Y:S01]  /*2280*/  LDCU.64 UR4, c[0x0][0x398] ;  /* 0x00007300ff0477ac */ /* 0x000e220008000a00 */
[--C-:B------:R-:W-:Y:S02]  /*2290*/  SHF.R.S32.HI R8, RZ, 0x1f, R2.reuse ;  /* 0x0000001fff087819 */ /* 0x100fe40000011402 */
[----:B------:R-:W-:-:S04]  /*22a0*/  IADD3 R3, P0, P1, R10, R33, -R2 ;  /* 0x000000210a037210 */ /* 0x000fc8000791e802 */
[----:B------:R-:W-:Y:S02]  /*22b0*/  IADD3.X R8, PT, PT, R5, RZ, ~R8, P0, P1 ;  /* 0x000000ff05087210 */ /* 0x000fe400007e2c08 */
[----:B0-----:R-:W-:-:S04]  /*22c0*/  LEA R2, P0, R3, UR4, 0x2 ;  /* 0x0000000403027c11 */ /* 0x001fc8000f8010ff */
[----:B------:R-:W-:-:S05]  /*22d0*/  LEA.HI.X R3, R3, UR5, R8, 0x2, P0 ;  /* 0x0000000503037c11 */ /* 0x000fca00080f1408 */
[----:B-1----:R0:W-:Y:S04]  /*22e0*/  STG.E desc[UR6][R2.64+0x6400], R9 ;  /* 0x0064000902007986 */ /* 0x0021e8000c101906 */
.L_x_3726:
[----:B------:R-:W-:Y:S05]  /*22f0*/  BSYNC.RECONVERGENT B0 ;  /* 0x0000000000007941 */ /* 0x000fea0003800200 */
.L_x_3724:
        /* <DEDUP_REMOVED lines=14> */
.L_x_3728:
[----:B------:R-:W0:Y:S01]  /*23e0*/  LDCU.64 UR4, c[0x0][0x398] ;  /* 0x00007300ff0477ac */ /* 0x000e220008000a00 */
[--C-:B------:R-:W-:Y:S02]  /*23f0*/  SHF.R.S32.HI R8, RZ, 0x1f, R2.reuse ;  /* 0x0000001fff087819 */ /* 0x100fe40000011402 */
[----:B------:R-:W-:-:S04]  /*2400*/  IADD3 R3, P0, P1, R10, R33, -R2 ;  /* 0x000000210a037210 */ /* 0x000fc8000791e802 */
[----:B------:R-:W-:Y:S02]  /*2410*/  IADD3.X R8, PT, PT, R5, RZ, ~R8, P0, P1 ;  /* 0x000000ff05087210 */ /* 0x000fe400007e2c08 */
[----:B0-----:R-:W-:-:S04]  /*2420*/  LEA R2, P0, R3, UR4, 0x2 ;  /* 0x0000000403027c11 */ /* 0x001fc8000f8010ff */
[----:B------:R-:W-:-:S05]  /*2430*/  LEA.HI.X R3, R3, UR5, R8, 0x2, P0 ;  /* 0x0000000503037c11 */ /* 0x000fca00080f1408 */
[----:B-1----:R1:W-:Y:S04]  /*2440*/  STG.E desc[UR6][R2.64+0x6e00], R9 ;  /* 0x006e000902007986 */ /* 0x0023e8000c101906 */
.L_x_3729:
[----:B------:R-:W-:Y:S05]  /*2450*/  BSYNC.RECONVERGENT B0 ;  /* 0x0000000000007941 */ /* 0x000fea0003800200 */
.L_x_3727:
        /* <DEDUP_REMOVED lines=14> */
.L_x_3731:
[----:B------:R-:W0:Y:S01]  /*2540*/  LDCU.64 UR4, c[0x0][0x398] ;  /* 0x00007300ff0477ac */ /* 0x000e220008000a00 */
[--C-:B------:R-:W-:Y:S02]  /*2550*/  SHF.R.S32.HI R8, RZ, 0x1f, R2.reuse ;  /* 0x0000001fff087819 */ /* 0x100fe40000011402 */
[----:B------:R-:W-:-:S04]  /*2560*/  IADD3 R3, P0, P1, R10, R33, -R2 ;  /* 0x000000210a037210 */ /* 0x000fc8000791e802 */
[----:B------:R-:W-:Y:S02]  /*2570*/  IADD3.X R8, PT, PT, R5, RZ, ~R8, P0, P1 ;  /* 0x000000ff05087210 */ /* 0x000fe400007e2c08 */
[----:B0-----:R-:W-:-:S04]  /*2580*/  LEA R2, P0, R3, UR4, 0x2 ;  /* 0x0000000403027c11 */ /* 0x001fc8000f8010ff */
[----:B------:R-:W-:-:S05]  /*2590*/  LEA.HI.X R3, R3, UR5, R8, 0x2, P0 ;  /* 0x0000000503037c11 */ /* 0x000fca00080f1408 */
[----:B-1----:R0:W-:Y:S04]  /*25a0*/  STG.E desc[UR6][R2.64+0x7800], R9 ;  /* 0x0078000902007986 */ /* 0x0021e8000c101906 */
.L_x_3732:
[----:B------:R-:W-:Y:S05]  /*25b0*/  BSYNC.RECONVERGENT B0 ;  /* 0x0000000000007941 */ /* 0x000fea0003800200 */
.L_x_3730:
[----:B01----:R0:W1:Y:S01]  /*25c0*/  LDS R9, [R0+0x8200] ;  /* 0x0082000000097984 */ /* 0x0030620000000800 */
[----:B------:R-:W-:-:S05]  /*25d0*/  VIADD R3, R33, 0x2080 ;  /* 0x0000208021037836 */ /* 0x000fca0000000000 */
[----:B------:R-:W-:-:S04]  /*25e0*/  ISETP.GE.AND P0, PT, R3, R4, PT ;  /* 0x000000040300720c */ /* 0x000fc80003f06270 */
[----:B------:R-:W-:-:S09]  /*25f0*/  SEL R4, R4, RZ, P0 ;  /* 0x000000ff04047207 */ /* 0x000fd20000000000 */
[----:B0-----:R-:W-:Y:S05]  /*2600*/  @!P0 BRA `(.L_x_3733) ;  /* 0x0000000000208947 */ /* 0x001fea0003800000 */
[----:B------:R-:W0:Y:S01]  /*2610*/  LDCU.64 UR4, c[0x0][0x390] ;  /* 0x00007200ff0477ac */ /* 0x000e220008000a00 */
[--C-:B------:R-:W-:Y:S02]  /*2620*/  IADD3 R33, P0, P1, R6, R33, -R4.reuse ;  /* 0x0000002106217210 */ /* 0x100fe4000791e804 */
[----:B------:R-:W-:-:S04]  /*2630*/  SHF.R.S32.HI R3, RZ, 0x1f, R4 ;  /* 0x0000001fff037819 */ /* 0x000fc80000011404 */
[----:B------:R-:W-:Y:S02]  /*2640*/  IADD3.X R6, PT, PT, R7, RZ, ~R3, P0, P1 ;  /* 0x000000ff07067210 */ /* 0x000fe400007e2c03 */
[----:B0-----:R-:W-:-:S04]  /*2650*/  LEA R2, P0, R33, UR4, 0x2 ;  /* 0x0000000421027c11 */ /* 0x001fc8000f8010ff */
[----:B------:R-:W-:-:S05]  /*2660*/  LEA.HI.X R3, R33, UR5, R6, 0x2, P0 ;  /* 0x0000000521037c11 */ /* 0x000fca00080f1406 */
[----:B-1----:R-:W-:Y:S01]  /*2670*/  STG.E desc[UR6][R2.64+0x8200], R9 ;  /* 0x0082000902007986 */ /* 0x002fe2000c101906 */
[----:B------:R-:W-:Y:S05]  /*2680*/  EXIT ;  /* 0x000000000000794d */ /* 0x000fea0003800000 */
.L_x_3733:
        /* <DEDUP_REMOVED lines=8> */
.L_x_3696:
[----:B------:R-:W0:Y:S01]  /*2710*/  S2R R0, SR_CTAID.Y ;  /* 0x0000000000007919 */ /* 0x000e220000002600 */
[----:B------:R-:W0:Y:S01]  /*2720*/  LDC R33, c[0x0][0x374] ;  /* 0x0000dd00ff217b82 */ /* 0x000e220000000800 */
[----:B------:R-:W1:Y:S01]  /*2730*/  LDCU.U8 UR9, c[0x0][0x3c0] ;  /* 0x00007800ff0977ac */ /* 0x000e620008000000 */
[----:B------:R-:W2:Y:S01]  /*2740*/  S2R R32, SR_TID.X ;  /* 0x0000000000207919 */ /* 0x000ea20000002100 */
[----:B------:R-:W3:Y:S01]  /*2750*/  LDCU.64 UR4, c[0x0][0x3d0] ;  /* 0x00007a00ff0477ac */ /* 0x000ee20008000a00 */
[----:B------:R-:W4:Y:S01]  /*2760*/  LDCU.64 UR10, c[0x0][0x380] ;  /* 0x00007000ff0a77ac */ /* 0x000f220008000a00 */
[----:B------:R-:W4:Y:S01]  /*2770*/  LDCU.64 UR12, c[0x0][0x388] ;  /* 0x00007100ff0c77ac */ /* 0x000f220008000a00 */
[----:B-1----:R-:W-:-:S04]  /*2780*/  UISETP.NE.AND UP0, UPT, UR9, URZ, UPT ;  /* 0x000000ff0900728c */ /* 0x002fc8000bf05270 */
[----:B---3--:R-:W-:Y:S02]  /*2790*/  USEL UR4, UR4, URZ, !UP0 ;  /* 0x000000ff04047287 */ /* 0x008fe4000c000000 */
[----:B------:R-:W-:Y:S01]  /*27a0*/  USEL UR5, UR5, URZ, !UP0 ;  /* 0x000000ff05057287 */ /* 0x000fe2000c000000 */
[----:B0-----:R-:W-:Y:S02]  /*27b0*/  IMAD R33, R33, UR8, R0 ;  /* 0x0000000821217c24 */ /* 0x001fe4000f8e0200 */
[----:B--2---:R-:W-:Y:S02]  /*27c0*/  IMAD R3, R32, 0xe, RZ ;  /* 0x0000000e20037824 */ /* 0x004fe400078e02ff */
[----:B------:R-:W-:-:S05]  /*27d0*/  IMAD R0, R33, 0x2300, RZ ;  /* 0x0000230021007824 */ /* 0x000fca00078e02ff */
[--C-:B------:R-:W-:Y:S02]  /*27e0*/  IADD3 R3, P0, P1, R3, UR4, R0.reuse ;  /* 0x0000000403037c10 */ /* 0x100fe4000f91e000 */
[----:B------:R-:W-:-:S03]  /*27f0*/  SHF.R.S32.HI R0, RZ, 0x1f, R0 ;  /* 0x0000001fff007819 */ /* 0x000fc60000011400 */
[----:B------:R-:W-:Y:S01]  /*2800*/  IMAD.SHL.U32 R2, R3, 0x4, RZ ;  /* 0x0000000403027824 */ /* 0x000fe200078e00ff */
[----:B------:R-:W-:-:S04]  /*2810*/  IADD3.X R0, PT, PT, RZ, UR5, R0, P0, P1 ;  /* 0x00000005ff007c10 */ /* 0x000fc800087e2400 */
[----:B------:R-:W-:Y:S02]  /*2820*/  SHF.L.U64.HI R0, R3, 0x2, R0 ;  /* 0x0000000203007819 */ /* 0x000fe40000010200 */
[C---:B----4-:R-:W-:Y:S02]  /*2830*/  IADD3 R4, P0, PT, R2.reuse, UR10, RZ ;  /* 0x0000000a02047c10 */ /* 0x050fe4000ff1e0ff */
[----:B------:R-:W-:Y:S02]  /*2840*/  IADD3 R2, P1, PT, R2, UR12, RZ ;  /* 0x0000000c02027c10 */ /* 0x000fe4000ff3e0ff */
[C---:B------:R-:W-:Y:S02]  /*2850*/  IADD3.X R5, PT, PT, R0.reuse, UR11, RZ, P0, !PT ;  /* 0x0000000b00057c10 */ /* 0x040fe400087fe4ff */
[----:B------:R-:W-:-:S03]  /*2860*/  IADD3.X R3, PT, PT, R0, UR13, RZ, P1, !PT ;  /* 0x0000000d00037c10 */ /* 0x000fc60008ffe4ff */
[----:B------:R-:W2:Y:S04]  /*2870*/  LDG.E R10, desc[UR6][R4.64] ;  /* 0x00000006040a7981 */ /* 0x000ea8000c1e1900 */
[----:B------:R-:W3:Y:S04]  /*2880*/  LDG.E R9, desc[UR6][R4.64+0x4] ;  /* 0x0000040604097981 */ /* 0x000ee8000c1e1900 */
        /* <DEDUP_REMOVED lines=12> */
[----:B------:R-:W-:Y:S06]  /*2950*/  BAR.SYNC.DEFER_BLOCKING 0x0 ;  /* 0x0000000000007b1d */ /* 0x000fec0000010000 */
        /* <DEDUP_REMOVED lines=13> */
[----:B------:R0:W4:Y:S01]  /*2a30*/  LDG.E R8, desc[UR6][R2.64+0x34] ;  /* 0x0000340602087981 */ /* 0x000122000c1e1900 */
[----:B------:R-:W1:Y:S01]  /*2a40*/  S2UR UR5, SR_CgaCtaId ;  /* 0x00000000000579c3 */ /* 0x000e620000008800 */
[----:B------:R-:W-:Y:S01]  /*2a50*/  UMOV UR4, 0x400 ;  /* 0x0000040000047882 */ /* 0x000fe20000000000 */
[----:B------:R-:W-:Y:S01]  /*2a60*/  SHF.R.U32.HI R37, RZ, 0x5, R32 ;  /* 0x00000005ff257819 */ /* 0x000fe20000011620 */
[----:B-1----:R-:W-:-:S05]  /*2a70*/  ULEA UR4, UR5, UR4, 0x18 ;  /* 0x0000000405047291 */ /* 0x002fca000f8ec0ff */
[----:B------:R-:W-:Y:S06]  /*2a80*/  BAR.SYNC.DEFER_BLOCKING 0x0 ;  /* 0x0000000000007b1d */ /* 0x000fec0000010000 */
[----:B--2---:R-:W-:Y:S04]  /*2a90*/  STL [R1+0x4], R10 ;  /* 0x0000040a01007387 */ /* 0x004fe80000100800 */
[----:B---3--:R1:W-:Y:S01]  /*2aa0*/  STL [R1], R9 ;  /* 0x0000000901007387 */ /* 0x0083e20000100800 */
[----:B----4-:R-:W-:-:S02]  /*2ab0*/  LOP3.LUT R27, R27, 0x1, RZ, 0xc0, !PT ;  /* 0x000000011b1b7812 */ /* 0x010fc400078ec0ff */
[----:B------:R-:W-:Y:S02]  /*2ac0*/  LOP3.LUT R26, R26, 0x1, RZ, 0xc0, !PT ;  /* 0x000000011a1a7812 */ /* 0x000fe400078ec0ff */
[----:B-1----:R-:W-:Y:S02]  /*2ad0*/  LOP3.LUT R9, R27, 0x1, RZ, 0x3c, !PT ;  /* 0x000000011b097812 */ /* 0x002fe400078e3cff */
[----:B------:R-:W-:Y:S02]  /*2ae0*/  LOP3.LUT R25, R25, 0x1, RZ, 0xc0, !PT ;  /* 0x0000000119197812 */ /* 0x000fe400078ec0ff */
[----:B------:R-:W-:Y:S02]  /*2af0*/  LOP3.LUT R10, R26, 0x1, RZ, 0x3c, !PT ;  /* 0x000000011a0a7812 */ /* 0x000fe400078e3cff */
[----:B------:R-:W-:Y:S02]  /*2b00*/  LOP3.LUT R11, R25, 0x1, RZ, 0x3c, !PT ;  /* 0x00000001190b7812 */ /* 0x000fe400078e3cff */
[----:B------:R-:W-:-:S02]  /*2b10*/  LOP3.LUT R24, R24, 0x1, RZ, 0xc0, !PT ;  /* 0x0000000118187812 */ /* 0x000fc400078ec0ff */
[----:B------:R-:W-:Y:S02]  /*2b20*/  LOP3.LUT R23, R23, 0x1, RZ, 0xc0, !PT ;  /* 0x0000000117177812 */ /* 0x000fe400078ec0ff */
[----:B------:R-:W-:Y:S02]  /*2b30*/  IADD3 R10, PT, PT, R11, R10, R9 ;  /* 0x0000000a0b0a7210 */ /* 0x000fe40007ffe009 */
[----:B------:R-:W-:Y:S02]  /*2b40*/  LOP3.LUT R9, R24, 0x1, RZ, 0x3c, !PT ;  /* 0x0000000118097812 */ /* 0x000fe400078e3cff */
[----:B0-----:R-:W-:Y:S02]  /*2b50*/  LOP3.LUT R2, R23, 0x1, RZ, 0x3c, !PT ;  /* 0x0000000117027812 */ /* 0x001fe400078e3cff */
[----:B------:R-:W-:Y:S02]  /*2b60*/  LOP3.LUT R22, R22, 0x1, RZ, 0xc0, !PT ;  /* 0x0000000116167812 */ /* 0x000fe400078ec0ff */
[----:B------:R-:W-:-:S02]  /*2b70*/  LOP3.LUT R21, R21, 0x1, RZ, 0xc0, !PT ;  /* 0x0000000115157812 */ /* 0x000fc400078ec0ff */
[----:B------:R-:W-:Y:S02]  /*2b80*/  IADD3 R9, PT, PT, R2, R9, R10 ;  /* 0x0000000902097210 */ /* 0x000fe40007ffe00a */
[----:B------:R-:W-:Y:S02]  /*2b90*/  LOP3.LUT R2, R22, 0x1, RZ, 0x3c, !PT ;  /* 0x0000000116027812 */ /* 0x000fe400078e3cff */
[----:B------:R-:W-:Y:S02]  /*2ba0*/  LOP3.LUT R3, R21, 0x1, RZ, 0x3c, !PT ;  /* 0x0000000115037812 */ /* 0x000fe400078e3cff */
[----:B------:R-:W-:Y:S02]  /*2bb0*/  LOP3.LUT R20, R20, 0x1, RZ, 0xc0, !PT ;  /* 0x0000000114147812 */ /* 0x000fe400078ec0ff */
[----:B------:R-:W-:Y:S02]  /*2bc0*/  LOP3.LUT R7, R7, 0x1, RZ, 0xc0, !PT ;  /* 0x0000000107077812 */ /* 0x000fe400078ec0ff */
[----:B------:R-:W-:-:S02]  /*2bd0*/  IADD3 R9, PT, PT, R3, R2, R9 ;  /* 0x0000000203097210 */ /* 0x000fc40007ffe009 */
[----:B------:R-:W-:Y:S02]  /*2be0*/  LOP3.LUT R2, R20, 0x1, RZ, 0x3c, !PT ;  /* 0x0000000114027812 */ /* 0x000fe400078e3cff */
        /* <DEDUP_REMOVED lines=14> */
[----:B------:R-:W0:Y:S03]  /*2cd0*/  S2R R0, SR_LANEID ;  /* 0x0000000000007919 */ /* 0x000e260000000000 */
[----:B------:R-:W-:-:S05]  /*2ce0*/  IMAD.IADD R8, R34, 0x1, R35 ;  /* 0x0000000122087824 */ /* 0x000fca00078e0223 */
[----:B------:R-:W1:Y:S02]  /*2cf0*/  SHFL.UP P0, R9, R8, 0x1, RZ ;  /* 0x0420000008097989 */ /* 0x000e6400000000ff */
[----:B-1----:R-:W-:Y:S01]  /*2d00*/  @P0 IMAD.IADD R9, R8, 0x1, R9 ;  /* 0x0000000108090824 */ /* 0x002fe200078e0209 */
[C---:B0-----:R-:W-:Y:S02]  /*2d10*/  ISETP.NE.AND P1, PT, R0.reuse, 0x1f, PT ;  /* 0x0000001f0000780c */ /* 0x041fe40003f25270 */
[----:B------:R-:W-:Y:S02]  /*2d20*/  ISETP.NE.AND P2, PT, R0, RZ, PT ;  /* 0x000000ff0000720c */ /* 0x000fe40003f45270 */
[----:B------:R-:W0:Y:S09]  /*2d30*/  SHFL.UP P0, R10, R9, 0x2, RZ ;  /* 0x04400000090a7989 */ /* 0x000e3200000000ff */
[----:B------:R-:W-:Y:S01]  /*2d40*/  @!P1 SHF.R.U32.HI R8, RZ, 0x3, R32 ;  /* 0x00000003ff089819 */ /* 0x000fe20000011620 */
[----:B0-----:R-:W-:-:S03]  /*2d50*/  @P0 IMAD.IADD R10, R9, 0x1, R10 ;  /* 0x00000001090a0824 */ /* 0x001fc600078e020a */
[----:B------:R-:W-:Y:S02]  /*2d60*/  @!P1 LOP3.LUT R9, R8, 0x7c, RZ, 0xc0, !PT ;  /* 0x0000007c08099812 */ /* 0x000fe400078ec0ff */
[----:B------:R-:W0:Y:S02]  /*2d70*/  SHFL.UP P0, R11, R10, 0x4, RZ ;  /* 0x048000000a0b7989 */ /* 0x000e2400000000ff */
[----:B0-----:R-:W-:-:S05]  /*2d80*/  @P0 IMAD.IADD R11, R10, 0x1, R11 ;  /* 0x000000010a0b0824 */ /* 0x001fca00078e020b */
[----:B------:R-:W0:Y:S02]  /*2d90*/  SHFL.UP P0, R12, R11, 0x8, RZ ;  /* 0x050000000b0c7989 */ /* 0x000e2400000000ff */
[----:B0-----:R-:W-:-:S05]  /*2da0*/  @P0 IMAD.IADD R12, R11, 0x1, R12 ;  /* 0x000000010b0c0824 */ /* 0x001fca00078e020c */
[----:B------:R-:W0:Y:S02]  /*2db0*/  SHFL.UP P0, R36, R12, 0x10, RZ ;  /* 0x060000000c247989 */ /* 0x000e2400000000ff */
[----:B0-----:R-:W-:Y:S01]  /*2dc0*/  @P0 IMAD.IADD R36, R12, 0x1, R36 ;  /* 0x000000010c240824 */ /* 0x001fe200078e0224 */
[----:B------:R-:W-:-:S04]  /*2dd0*/  ISETP.NE.AND P0, PT, R37, 0x2, PT ;  /* 0x000000022500780c */ /* 0x000fc80003f05270 */
[----:B------:R-:W-:Y:S01]  /*2de0*/  @!P1 STS [R9+UR4], R36 ;  /* 0x0000002409009988 */ /* 0x000fe20008000804 */
[----:B------:R-:W-:Y:S01]  /*2df0*/  BAR.SYNC.DEFER_BLOCKING 0x0 ;  /* 0x0000000000007b1d */ /* 0x000fe20000010000 */
[----:B------:R-:W-:-:S05]  /*2e00*/  ISETP.NE.AND P1, PT, R37, 0x11, PT ;  /* 0x000000112500780c */ /* 0x000fca0003f25270 */
[----:B------:R-:W0:Y:S04]  /*2e10*/  LDS.128 R16, [UR4] ;  /* 0x00000004ff107984 */ /* 0x000e280008000c00 */
[----:B------:R-:W1:Y:S04]  /*2e20*/  LDS.128 R8, [UR4+0x10] ;  /* 0x00001004ff087984 */ /* 0x000e680008000c00 */
[----:B------:R-:W2:Y:S01]  /*2e30*/  LDS.128 R12, [UR4+0x20] ;  /* 0x00002004ff0c7984 */ /* 0x000ea20008000c00 */
[----:B0-----:R-:W-:-:S04]  /*2e40*/  IMAD.IADD R17, R16, 0x1, R17 ;  /* 0x0000000110117824 */ /* 0x001fc800078e0211 */
[----:B------:R-:W-:Y:S01]  /*2e50*/  IMAD.IADD R18, R18, 0x1, R17 ;  /* 0x0000000112127824 */ /* 0x000fe200078e0211 */
[----:B------:R-:W-:Y:S02]  /*2e60*/  SEL R16, R17, R16, !P0 ;  /* 0x0000001011107207 */ /* 0x000fe40004000000 */
[----:B------:R-:W-:Y:S01]  /*2e70*/  ISETP.NE.AND P0, PT, R37, 0x3, PT ;  /* 0x000000032500780c */ /* 0x000fe20003f05270 */
[----:B------:R-:W-:-:S03]  /*2e80*/  IMAD.IADD R19, R19, 0x1, R18 ;  /* 0x0000000113137824 */ /* 0x000fc600078e0212 */
[----:B------:R-:W-:Y:S02]  /*2e90*/  SEL R16, R18, R16, !P0 ;  /* 0x0000001012107207 */ /* 0x000fe40004000000 */
[----:B------:R-:W-:-:S04]  /*2ea0*/  ISETP.NE.AND P0, PT, R37, 0x4, PT ;  /* 0x000000042500780c */ /* 0x000fc80003f05270 */
[C---:B------:R-:W-:Y:S01]  /*2eb0*/  SEL R16, R19.reuse, R16, !P0 ;  /* 0x0000001013107207 */ /* 0x040fe20004000000 */
[----:B-1----:R-:W-:Y:S01]  /*2ec0*/  IMAD.IADD R19, R19, 0x1, R8 ;  /* 0x0000000113137824 */ /* 0x002fe200078e0208 */
[----:B------:R-:W-:-:S03]  /*2ed0*/  ISETP.NE.AND P0, PT, R37, 0x5, PT ;  /* 0x000000052500780c */ /* 0x000fc60003f05270 */
[----:B------:R-:W-:Y:S01]  /*2ee0*/  IMAD.IADD R9, R9, 0x1, R19 ;  /* 0x0000000109097824 */ /* 0x000fe200078e0213 */
[----:B------:R-:W-:Y:S02]  /*2ef0*/  SEL R8, R19, R16, !P0 ;  /* 0x0000001013087207 */ /* 0x000fe40004000000 */
[----:B------:R-:W-:Y:S01]  /*2f00*/  ISETP.NE.AND P0, PT, R37, 0x6, PT ;  /* 0x000000062500780c */ /* 0x000fe20003f05270 */
[----:B------:R-:W0:Y:S01]  /*2f10*/  LDS.128 R16, [UR4+0x30] ;  /* 0x00003004ff107984 */ /* 0x000e220008000c00 */
[----:B------:R-:W-:Y:S02]  /*2f20*/  IMAD.IADD R10, R10, 0x1, R9 ;  /* 0x000000010a0a7824 */ /* 0x000fe400078e0209 */
[----:B------:R-:W-:Y:S02]  /*2f30*/  SEL R8, R9, R8, !P0 ;  /* 0x0000000809087207 */ /* 0x000fe40004000000 */
[----:B------:R-:W-:Y:S01]  /*2f40*/  ISETP.NE.AND P0, PT, R37, 0x7, PT ;  /* 0x000000072500780c */ /* 0x000fe20003f05270 */
[----:B------:R-:W-:-:S03]  /*2f50*/  IMAD.IADD R11, R11, 0x1, R10 ;  /* 0x000000010b0b7824 */ /* 0x000fc600078e020a */
[----:B------:R-:W-:Y:S02]  /*2f60*/  SEL R8, R10, R8, !P0 ;  /* 0x000000080a087207 */ /* 0x000fe40004000000 */
[----:B------:R-:W-:-:S04]  /*2f70*/  ISETP.NE.AND P0, PT, R37, 0x8, PT ;  /* 0x000000082500780c */ /* 0x000fc80003f05270 */
[C---:B------:R-:W-:Y:S01]  /*2f80*/  SEL R8, R11.reuse, R8, !P0 ;  /* 0x000000080b087207 */ /* 0x040fe20004000000 */
[----:B--2---:R-:W-:Y:S01]  /*2f90*/  IMAD.IADD R11, R11, 0x1, R12 ;  /* 0x000000010b0b7824 */ /* 0x004fe200078e020c */
[----:B------:R-:W-:-:S03]  /*2fa0*/  ISETP.NE.AND P0, PT, R37, 0x9, PT ;  /* 0x000000092500780c */ /* 0x000fc60003f05270 */
[----:B------:R-:W-:Y:S01]  /*2fb0*/  IMAD.IADD R13, R13, 0x1, R11 ;  /* 0x000000010d0d7824 */ /* 0x000fe200078e020b */
[----:B------:R-:W-:Y:S02]  /*2fc0*/  SEL R12, R11, R8, !P0 ;  /* 0x000000080b0c7207 */ /* 0x000fe40004000000 */
[----:B------:R-:W1:Y:S01]  /*2fd0*/  LDS.128 R8, [UR4+0x40] ;  /* 0x00004004ff087984 */ /* 0x000e620008000c00 */
[----:B------:R-:W-:Y:S01]  /*2fe0*/  ISETP.NE.AND P0, PT, R37, 0xa, PT ;  /* 0x0000000a2500780c */ /* 0x000fe20003f05270 */
[----:B------:R-:W-:-:S03]  /*2ff0*/  IMAD.IADD R14, R14, 0x1, R13 ;  /* 0x000000010e0e7824 */ /* 0x000fc600078e020d */
[----:B------:R-:W-:Y:S01]  /*3000*/  SEL R12, R13, R12, !P0 ;  /* 0x0000000c0d0c7207 */ /* 0x000fe20004000000 */
[----:B------:R-:W-:Y:S01]  /*3010*/  IMAD.IADD R15, R15, 0x1, R14 ;  /* 0x000000010f0f7824 */ /* 0x000fe200078e020e */
[----:B------:R-:W-:-:S04]  /*3020*/  ISETP.NE.AND P0, PT, R37, 0xb, PT ;  /* 0x0000000b2500780c */ /* 0x000fc80003f05270 */
[----:B------:R-:W-:Y:S02]  /*3030*/  SEL R12, R14, R12, !P0 ;  /* 0x0000000c0e0c7207 */ /* 0x000fe40004000000 */
[----:B------:R-:W-:-:S04]  /*3040*/  ISETP.NE.AND P0, PT, R37, 0xc, PT ;  /* 0x0000000c2500780c */ /* 0x000fc80003f05270 */
[C---:B------:R-:W-:Y:S01]  /*3050*/  SEL R12, R15.reuse, R12, !P0 ;  /* 0x0000000c0f0c7207 */ /* 0x040fe20004000000 */
[----:B0-----:R-:W-:Y:S01]  /*3060*/  IMAD.IADD R16, R15, 0x1, R16 ;  /* 0x000000010f107824 */ /* 0x001fe200078e0210 */
[----:B------:R-:W-:-:S03]  /*3070*/  ISETP.NE.AND P0, PT, R37, 0xd, PT ;  /* 0x0000000d2500780c */ /* 0x000fc60003f05270 */
[----:B------:R-:W-:Y:S01]  /*3080*/  IMAD.IADD R17, R17, 0x1, R16 ;  /* 0x0000000111117824 */ /* 0x000fe200078e0210 */
[----:B------:R-:W-:Y:S02]  /*3090*/  SEL R12, R16, R12, !P0 ;  /* 0x0000000c100c7207 */ /* 0x000fe40004000000 */
[----:B------:R-:W-:Y:S01]  /*30a0*/  ISETP.NE.AND P0, PT, R37, 0xe, PT ;  /* 0x0000000e2500780c */ /* 0x000fe20003f05270 */
[----:B------:R-:W-:-:S03]  /*30b0*/  IMAD.IADD R18, R18, 0x1, R17 ;  /* 0x0000000112127824 */ /* 0x000fc600078e0211 */
[----:B------:R-:W-:Y:S01]  /*30c0*/  SEL R12, R17, R12, !P0 ;  /* 0x0000000c110c7207 */ /* 0x000fe20004000000 */
[----:B------:R-:W-:Y:S01]  /*30d0*/  IMAD.IADD R19, R19, 0x1, R18 ;  /* 0x0000000113137824 */ /* 0x000fe200078e0212 */
[C---:B------:R-:W-:Y:S02]  /*30e0*/  ISETP.NE.AND P0, PT, R37.reuse, 0xf, PT ;  /* 0x0000000f2500780c */ /* 0x040fe40003f05270 */
[----:B------:R-:W-:Y:S02]  /*30f0*/  IADD3 R17, PT, PT, R36, -R34, -R35 ;  /* 0x8000002224117210 */ /* 0x000fe40007ffe823 */
[----:B------:R-:W-:Y:S02]  /*3100*/  SEL R12, R18, R12, !P0 ;  /* 0x0000000c120c7207 */ /* 0x000fe40004000000 */
[----:B------:R-:W-:Y:S01]  /*3110*/  ISETP.NE.AND P0, PT, R37, 0x10, PT ;  /* 0x000000102500780c */ /* 0x000fe20003f05270 */
[----:B-1----:R-:W-:-:S03]  /*3120*/  IMAD.IADD R8, R19, 0x1, R8 ;  /* 0x0000000113087824 */ /* 0x002fc600078e0208 */
[----:B------:R-:W-:Y:S02]  /*3130*/  SEL R12, R19, R12, !P0 ;  /* 0x0000000c130c7207 */ /* 0x000fe40004000000 */
[----:B------:R-:W-:Y:S01]  /*3140*/  ISETP.NE.AND P0, PT, R37, 0x12, PT ;  /* 0x000000122500780c */ /* 0x000fe20003f05270 */
[----:B------:R-:W-:Y:S01]  /*3150*/  IMAD.IADD R9, R9, 0x1, R8 ;  /* 0x0000000109097824 */ /* 0x000fe200078e0208 */
[----:B------:R-:W-:Y:S02]  /*3160*/  SEL R12, R8, R12, !P1 ;  /* 0x0000000c080c7207 */ /* 0x000fe40004800000 */
[----:B------:R-:W-:Y:S01]  /*3170*/  ISETP.NE.AND P1, PT, R37, 0x13, PT ;  /* 0x000000132500780c */ /* 0x000fe20003f25270 */
[----:B------:R-:W-:Y:S01]  /*3180*/  IMAD.IADD R10, R10, 0x1, R9 ;  /* 0x000000010a0a7824 */ /* 0x000fe200078e0209 */
[----:B------:R-:W-:Y:S02]  /*3190*/  SEL R12, R9, R12, !P0 ;  /* 0x0000000c090c7207 */ /* 0x000fe40004000000 */
[----:B------:R-:W-:Y:S01]  /*31a0*/  ISETP.GT.U32.AND P0, PT, R32, 0x1f, PT ;  /* 0x0000001f2000780c */ /* 0x000fe20003f04070 */
[----:B------:R-:W-:Y:S01]  /*31b0*/  IMAD.IADD R11, R11, 0x1, R10 ;  /* 0x000000010b0b7824 */ /* 0x000fe200078e020a */
[----:B------:R-:W-:-:S02]  /*31c0*/  SEL R9, R17, RZ, P2 ;  /* 0x000000ff11097207 */ /* 0x000fc40001000000 */
[----:B------:R-:W-:Y:S02]  /*31d0*/  SEL R12, R10, R12, !P1 ;  /* 0x0000000c0a0c7207 */ /* 0x000fe40004800000 */
[----:B------:R-:W-:-:S03]  /*31e0*/  ISETP.GE.U32.AND P1, PT, R32, 0x20, PT ;  /* 0x000000202000780c */ /* 0x000fc60003f26070 */
[----:B------:R-:W-:-:S05]  /*31f0*/  IMAD.IADD R8, R12, 0x1, R9 ;  /* 0x000000010c087824 */ /* 0x000fca00078e0209 */
[----:B------:R-:W-:Y:S01]  /*3200*/  SEL R17, R17, R8, !P1 ;  /* 0x0000000811117207 */ /* 0x000fe20004800000 */
[----:B------:R-:W-:Y:S06]  /*3210*/  @P0 BRA `(.L_x_3734) ;  /* 0x0000000800ec0947 */ /* 0x000fec0003800000 */
[----:B------:R-:W0:Y:S01]  /*3220*/  LDC.64 R8, c[0x0][0x3a8] ;  /* 0x0000ea00ff087b82 */ /* 0x000e220000000a00 */
[----:B------:R-:W-:Y:S01]  /*3230*/  ISETP.NE.AND P0, PT, R32, RZ, PT ;  /* 0x000000ff2000720c */ /* 0x000fe20003f05270 */
[----:B------:R-:W-:Y:S01]  /*3240*/  IMAD.MOV.U32 R18, RZ, RZ, R33 ;  /* 0x000000ffff127224 */ /* 0x000fe200078e0021 */
[----:B------:R-:W-:-:S05]  /*3250*/  LOP3.LUT R32, RZ, R32, RZ, 0x33, !PT ;  /* 0x00000020ff207212 */ /* 0x000fca00078e33ff */
[----:B------:R-:W-:-:S06]  /*3260*/  IMAD.IADD R15, R18, 0x1, R32 ;  /* 0x00000001120f7824 */ /* 0x000fcc00078e0220 */
[----:B------:R-:W-:Y:S01]  /*3270*/  @!P0 IMAD.MOV.U32 R10, RZ, RZ, 0x64 ;  /* 0x00000064ff0a8424 */ /* 0x000fe200078e00ff */
[----:B------:R1:W-:Y:S01]  /*3280*/  @!P0 STS [UR4+0x8c], R11 ;  /* 0x00008c0bff008988 */ /* 0x0003e20008000804 */
[----:B0-----:R-:W-:-:S04]  /*3290*/  IMAD.WIDE R12, R18, 0x8, R8 ;  /* 0x00000008120c7825 */ /* 0x001fc800078e0208 */
[----:B------:R-:W-:Y:S01]  /*32a0*/  IMAD.WIDE R8, R15, 0x8, R8 ;  /* 0x000000080f087825 */ /* 0x000fe200078e0208 */
[----:B------:R1:W-:Y:S01]  /*32b0*/  @!P0 ST.E.64.STRONG.GPU desc[UR6][R12.64+0x100], R10 ;  /* 0x0001000a0c008985 */ /* 0x0003e2000c10fb06 */
[----:B------:R-:W-:Y:S05]  /*32c0*/  NANOSLEEP 0x27b ;  /* 0x0000027b0000795d */ /* 0x000fea0003800000 */
[----:B------:R-:W2:Y:S01]  /*32d0*/  LD.E.64.STRONG.GPU R14, desc[UR6][R8.64+0x100] ;  /* 0x00010006080e7980 */ /* 0x000ea2000c10fb00 */
[----:B------:R-:W-:Y:S01]  /*32e0*/  UMOV UR5, 0xffffffff ;  /* 0xffffffff00057882 */ /* 0x000fe20000000000 */
[----:B--2---:R-:W-:Y:S02]  /*32f0*/  ISETP.NE.AND P0, PT, R14, 0x63, PT ;  /* 0x000000630e00780c */ /* 0x004fe40003f05270 */
[----:B-1----:R-:W-:Y:S11]  /*3300*/  BRA.DIV UR5, `(.L_x_3735) ;  /* 0x0000008605147947 */ /* 0x002ff6000b800000 */
[----:B------:R-:W-:-:S13]  /*3310*/  VOTE.ANY P0, !P0 ;  /* 0x0000000000ff7806 */ /* 0x000fda0004000100 */
.L_x_3883:
[----:B------:R-:W-:Y:S05]  /*3320*/  @!P0 BRA `(.L_x_3736) ;  /* 0x00000000007c8947 */ /* 0x000fea0003800000 */
[----:B------:R-:W-:-:S07]  /*3330*/  IMAD.MOV.U32 R19, RZ, RZ, 0x25a ;  /* 0x0000025aff137424 */ /* 0x000fce00078e00ff */
.L_x_3738:
[----:B------:R-:W-:Y:S01]  /*3340*/  SHF.R.U32.HI R10, RZ, 0x1, R19 ;  /* 0x00000001ff0a7819 */ /* 0x000fe20000011613 */
[----:B------:R-:W-:-:S03]  /*3350*/  IMAD R18, R18, 0x41a7, RZ ;  /* 0x000041a712127824 */ /* 0x000fc600078e02ff */
[----:B------:R-:W-:Y:S02]  /*3360*/  IADD3 R19, PT, PT, R19, 0x1, -R10 ;  /* 0x0000000113137810 */ /* 0x000fe40007ffe80a */
[----:B------:R-:W-:Y:S02]  /*3370*/  LOP3.LUT R18, R18, 0x7fffffff, RZ, 0xc0, !PT ;  /* 0x7fffffff12127812 */ /* 0x000fe400078ec0ff */
[----:B------:R-:W0:Y:S01]  /*3380*/  I2F.U32.RP R16, R19 ;  /* 0x0000001300107306 */ /* 0x000e220000209000 */
[----:B------:R-:W-:Y:S01]  /*3390*/  IMAD.MOV R33, RZ, RZ, -R19 ;  /* 0x000000ffff217224 */ /* 0x000fe200078e0a13 */
[----:B------:R-:W-:-:S06]  /*33a0*/  ISETP.NE.U32.AND P1, PT, R19, RZ, PT ;  /* 0x000000ff1300720c */ /* 0x000fcc0003f25070 */
[----:B0-----:R-:W0:Y:S02]  /*33b0*/  MUFU.RCP R16, R16 ;  /* 0x0000001000107308 */ /* 0x001e240000001000 */
[----:B0-----:R-:W-:-:S06]  /*33c0*/  VIADD R14, R16, 0xffffffe ;  /* 0x0ffffffe100e7836 */ /* 0x001fcc0000000000 */
[----:B------:R0:W1:Y:S02]  /*33d0*/  F2I.FTZ.U32.TRUNC.NTZ R15, R14 ;  /* 0x0000000e000f7305 */ /* 0x000064000021f000 */
[----:B0-----:R-:W-:Y:S02]  /*33e0*/  IMAD.MOV.U32 R14, RZ, RZ, RZ ;  /* 0x000000ffff0e7224 */ /* 0x001fe400078e00ff */
[----:B-1----:R-:W-:-:S04]  /*33f0*/  IMAD R33, R33, R15, RZ ;  /* 0x0000000f21217224 */ /* 0x002fc800078e02ff */
[----:B------:R-:W-:-:S06]  /*3400*/  IMAD.HI.U32 R15, R15, R33, R14 ;  /* 0x000000210f0f7227 */ /* 0x000fcc00078e000e */
[----:B------:R-:W-:-:S04]  /*3410*/  IMAD.HI.U32 R15, R15, R18, RZ ;  /* 0x000000120f0f7227 */ /* 0x000fc800078e00ff */
[----:B------:R-:W-:-:S04]  /*3420*/  IMAD.MOV R15, RZ, RZ, -R15 ;  /* 0x000000ffff0f7224 */ /* 0x000fc800078e0a0f */
[----:B------:R-:W-:-:S05]  /*3430*/  IMAD R16, R19, R15, R18 ;  /* 0x0000000f13107224 */ /* 0x000fca00078e0212 */
[----:B------:R-:W-:-:S13]  /*3440*/  ISETP.GE.U32.AND P0, PT, R16, R19, PT ;  /* 0x000000131000720c */ /* 0x000fda0003f06070 */
[----:B------:R-:W-:-:S05]  /*3450*/  @P0 IMAD.IADD R16, R16, 0x1, -R19 ;  /* 0x0000000110100824 */ /* 0x000fca00078e0a13 */
[----:B------:R-:W-:-:S13]  /*3460*/  ISETP.GE.U32.AND P0, PT, R16, R19, PT ;  /* 0x000000131000720c */ /* 0x000fda0003f06070 */
[----:B------:R-:W-:Y:S01]  /*3470*/  @P0 IMAD.IADD R16, R16, 0x1, -R19 ;  /* 0x0000000110100824 */ /* 0x000fe200078e0a13 */
[----:B------:R-:W-:-:S05]  /*3480*/  @!P1 LOP3.LUT R16, RZ, R19, RZ, 0x33, !PT ;  /* 0x00000013ff109212 */ /* 0x000fca00078e33ff */
[----:B------:R-:W-:-:S04]  /*3490*/  IMAD.IADD R16, R10, 0x1, R16 ;  /* 0x000000010a107824 */ /* 0x000fc800078e0210 */
[----:B------:R-:W-:Y:S05]  /*34a0*/  NANOSLEEP R16 ;  /* 0x000000100000735d */ /* 0x000fea0003800000 */
[----:B------:R-:W2:Y:S01]  /*34b0*/  LD.E.64.STRONG.GPU R14, desc[UR6][R8.64+0x100] ;  /* 0x00010006080e7980 */ /* 0x000ea2000c10fb00 */
[----:B------:R-:W-:Y:S01]  /*34c0*/  UMOV UR5, 0xffffffff ;  /* 0xffffffff00057882 */ /* 0x000fe20000000000 */
[----:B------:R-:W-:Y:S01]  /*34d0*/  IMAD.MOV.U32 R19, RZ, RZ, R10 ;  /* 0x000000ffff137224 */ /* 0x000fe200078e000a */
[----:B--2---:R-:W-:Y:S01]  /*34e0*/  ISETP.NE.AND P0, PT, R14, 0x63, PT ;  /* 0x000000630e00780c */ /* 0x004fe20003f05270 */
[----:B------:R-:W-:-:S12]  /*34f0*/  BRA.DIV UR5, `(.L_x_3737) ;  /* 0x0000008205b87947 */ /* 0x000fd8000b800000 */
[----:B------:R-:W-:-:S13]  /*3500*/  VOTE.ANY P0, !P0 ;  /* 0x0000000000ff7806 */ /* 0x000fda0004000100 */
.L_x_3886:
[----:B------:R-:W-:Y:S05]  /*3510*/  @P0 BRA `(.L_x_3738) ;  /* 0xfffffffc00880947 */ /* 0x000fea000383ffff */
.L_x_3736:
[----:B------:R-:W0:Y:S01]  /*3520*/  S2R R8, SR_CTAID.Y ;  /* 0x0000000000087919 */ /* 0x000e220000002600 */
[----:B------:R-:W0:Y:S01]  /*3530*/  LDC R9, c[0x0][0x374] ;  /* 0x0000dd00ff097b82 */ /* 0x000e220000000800 */
[----:B------:R-:W-:Y:S01]  /*3540*/  UMOV UR5, 0xffffffff ;  /* 0xffffffff00057882 */ /* 0x000fe20000000000 */
[----:B------:R-:W-:Y:S01]  /*3550*/  ISETP.NE.AND P0, PT, R14, 0x65, PT ;  /* 0x000000650e00780c */ /* 0x000fe20003f05270 */
[----:B0-----:R-:W-:-:S04]  /*3560*/  IMAD R9, R9, UR8, R8 ;  /* 0x0000000809097c24 */ /* 0x001fc8000f8e0208 */
[----:B------:R-:W-:Y:S01]  /*3570*/  IMAD.IADD R34, R32, 0x1, R9 ;  /* 0x0000000120227824 */ /* 0x000fe200078e0209 */
[----:B------:R-:W-:Y:S07]  /*3580*/  BRA.DIV UR5, `(.L_x_3739) ;  /* 0x0000008205b47947 */ /* 0x000fee000b800000 */
[----:B------:R-:W0:Y:S01]  /*3590*/  S2R R37, SR_GEMASK ;  /* 0x0000000000257919 */ /* 0x000e220000003c00 */
[----:B------:R-:W-:Y:S01]  /*35a0*/  VOTE.ANY R10, PT, !P0 ;  /* 0x00000000000a7806 */ /* 0x000fe200040e0100 */
[----:B------:R-:W-:-:S03]  /*35b0*/  VIADD R33, R0, 0x2 ;  /* 0x0000000200217836 */ /* 0x000fc60000000000 */
[----:B0-----:R-:W-:-:S05]  /*35c0*/  LOP3.LUT R10, R10, 0x80000000, R37, 0xec, !PT ;  /* 0x800000000a0a7812 */ /* 0x001fca00078eec25 */
[----:B------:R-:W-:-:S05]  /*35d0*/  VIADD R9, R10, 0xffffffff ;  /* 0xffffffff0a097836 */ /* 0x000fca0000000000 */
[----:B------:R-:W-:-:S04]  /*35e0*/  LOP3.LUT R9, R10, R9, RZ, 0xc, !PT ;  /* 0x000000090a097212 */ /* 0x000fc800078e0cff */
[----:B------:R0:W1:Y:S02]  /*35f0*/  POPC R32, R9 ;  /* 0x0000000900207309 */ /* 0x0000640000000000 */
[C---:B0-----:R-:W-:Y:S01]  /*3600*/  VIADD R9, R0.reuse, 0x4 ;  /* 0x0000000400097836 */ /* 0x041fe20000000000 */
[----:B-1----:R-:W0:Y:S01]  /*3610*/  SHFL.DOWN PT, R16, R15, 0x1, R32 ;  /* 0x082000000f107989 */ /* 0x002e2200000e0020 */
[----:B------:R-:W-:-:S04]  /*3620*/  ISETP.GE.AND P0, PT, R0, R32, PT ;  /* 0x000000200000720c */ /* 0x000fc80003f06270 */
[----:B0-----:R-:W-:Y:S02]  /*3630*/  SEL R16, R16, RZ, !P0 ;  /* 0x000000ff10107207 */ /* 0x001fe40004000000 */
[----:B------:R-:W-:-:S03]  /*3640*/  ISETP.GT.AND P0, PT, R33, R32, PT ;  /* 0x000000202100720c */ /* 0x000fc60003f04270 */
[----:B------:R-:W-:Y:S02]  /*3650*/  IMAD.IADD R19, R16, 0x1, R15 ;  /* 0x0000000110137824 */ /* 0x000fe400078e020f */
[----:B------:R-:W-:-:S03]  /*3660*/  VIADD R15, R0, 0x10 ;  /* 0x00000010000f7836 */ /* 0x000fc60000000000 */
[----:B------:R-:W0:Y:S02]  /*3670*/  SHFL.DOWN PT, R16, R19, 0x2, R32 ;  /* 0x0840000013107989 */ /* 0x000e2400000e0020 */
[-C--:B------:R-:W-:Y:S02]  /*3680*/  ISETP.GT.AND P1, PT, R15, R32.reuse, PT ;  /* 0x000000200f00720c */ /* 0x080fe40003f24270 */
[----:B0-----:R-:W-:Y:S02]  /*3690*/  SEL R16, R16, RZ, !P0 ;  /* 0x000000ff10107207 */ /* 0x001fe40004000000 */
[----:B------:R-:W-:Y:S01]  /*36a0*/  ISETP.GT.AND P0, PT, R9, R32, PT ;  /* 0x000000200900720c */ /* 0x000fe20003f04270 */
[----:B------:R-:W-:Y:S02]  /*36b0*/  VIADD R9, R0, 0x8 ;  /* 0x0000000800097836 */ /* 0x000fe40000000000 */
[----:B------:R-:W-:-:S05]  /*36c0*/  IMAD.IADD R33, R19, 0x1, R16 ;  /* 0x0000000113217824 */ /* 0x000fca00078e0210 */
[----:B------:R-:W0:Y:S02]  /*36d0*/  SHFL.DOWN PT, R16, R33, 0x4, R32 ;  /* 0x0880000021107989 */ /* 0x000e2400000e0020 */
[----:B0-----:R-:W-:Y:S02]  /*36e0*/  SEL R16, R16, RZ, !P0 ;  /* 0x000000ff10107207 */ /* 0x001fe40004000000 */
[----:B------:R-:W-:Y:S02]  /*36f0*/  ISETP.GT.AND P0, PT, R9, R32, PT ;  /* 0x000000200900720c */ /* 0x000fe40003f04270 */
[----:B------:R-:W0:Y:S01]  /*3700*/  LDC.64 R8, c[0x0][0x3a8] ;  /* 0x0000ea00ff087b82 */ /* 0x000e220000000a00 */
[----:B------:R-:W-:-:S05]  /*3710*/  IMAD.IADD R35, R33, 0x1, R16 ;  /* 0x0000000121237824 */ /* 0x000fca00078e0210 */
[----:B------:R-:W1:Y:S02]  /*3720*/  SHFL.DOWN PT, R16, R35, 0x8, R32 ;  /* 0x0900000023107989 */ /* 0x000e6400000e0020 */
[----:B-1----:R-:W-:Y:S02]  /*3730*/  SEL R16, R16, RZ, !P0 ;  /* 0x000000ff10107207 */ /* 0x002fe40004000000 */
[----:B------:R-:W-:-:S03]  /*3740*/  ISETP.NE.AND P0, PT, R14, 0x65, PT ;  /* 0x000000650e00780c */ /* 0x000fc60003f05270 */
[----:B------:R-:W-:-:S05]  /*3750*/  IMAD.IADD R19, R35, 0x1, R16 ;  /* 0x0000000123137824 */ /* 0x000fca00078e0210 */
[----:B------:R0:W1:Y:S05]  /*3760*/  SHFL.DOWN PT, R16, R19, 0x10, R32 ;  /* 0x0a00000013107989 */ /* 0x00006a00000e0020 */
[----:B------:R-:W-:Y:S02]  /*3770*/  VOTE.ALL P0, P0 ;  /* 0x0000000000ff7806 */ /* 0x000fe40000000000 */
[----:B0-----:R-:W-:-:S05]  /*3780*/  IADD3 R32, P2, PT, R8, 0x100, RZ ;  /* 0x0000010008207810 */ /* 0x001fca0007f5e0ff */
[----:B------:R-:W-:Y:S01]  /*3790*/  IMAD.X R33, RZ, RZ, R9, P2 ;  /* 0x000000ffff217224 */ /* 0x000fe200010e0609 */
[----:B-1----:R-:W-:-:S05]  /*37a0*/  SEL R16, R16, RZ, !P1 ;  /* 0x000000ff10107207 */ /* 0x002fca0004800000 */
[----:B------:R-:W-:-:S07]  /*37b0*/  IMAD.IADD R19, R19, 0x1, R16 ;  /* 0x0000000113137824 */ /* 0x000fce00078e0210 */
.L_x_3895:
[----:B------:R-:W-:Y:S05]  /*37c0*/  @!P0 BRA `(.L_x_3740) ;  /* 0x00000004003c8947 */ /* 0x000fea0003800000 */
[----:B------:R-:W-:-:S07]  /*37d0*/  IMAD.MOV.U32 R35, RZ, RZ, 0x25a ;  /* 0x0000025aff237424 */ /* 0x000fce00078e00ff */
.L_x_3746:
[----:B------:R-:W-:Y:S02]  /*37e0*/  IMAD.MOV.U32 R8, RZ, RZ, R32 ;  /* 0x000000ffff087224 */ /* 0x000fe400078e0020 */
[----:B------:R-:W-:Y:S02]  /*37f0*/  IMAD.MOV.U32 R9, RZ, RZ, R33 ;  /* 0x000000ffff097224 */ /* 0x000fe400078e0021 */
[----:B------:R-:W-:-:S05]  /*3800*/  IMAD.WIDE R8, R34, 0x8, R8 ;  /* 0x0000000822087825 */ /* 0x000fca00078e0208 */
[----:B------:R-:W2:Y:S01]  /*3810*/  LD.E.64.STRONG.GPU R14, desc[UR6][R8.64+-0x100] ;  /* 0xffff0006080e7980 */ /* 0x000ea2000c10fb00 */
[----:B------:R-:W-:Y:S05]  /*3820*/  YIELD ;  /* 0x0000000000007946 */ /* 0x000fea0003800000 */
[----:B------:R-:W-:Y:S01]  /*3830*/  UMOV UR5, 0xffffffff ;  /* 0xffffffff00057882 */ /* 0x000fe20000000000 */
[----:B------:R-:W-:Y:S02]  /*3840*/  SHF.R.U32.HI R35, RZ, 0x1, R35 ;  /* 0x00000001ff237819 */ /* 0x000fe40000011623 */
[----:B--2---:R-:W-:Y:S01]  /*3850*/  ISETP.NE.AND P0, PT, R14, 0x63, PT ;  /* 0x000000630e00780c */ /* 0x004fe20003f05270 */
[----:B------:R-:W-:-:S12]  /*3860*/  BRA.DIV UR5, `(.L_x_3741) ;  /* 0x0000008605007947 */ /* 0x000fd8000b800000 */
[----:B------:R-:W-:-:S13]  /*3870*/  VOTE.ANY P0, !P0 ;  /* 0x0000000000ff7806 */ /* 0x000fda0004000100 */
.L_x_3898:
[----:B------:R-:W-:Y:S05]  /*3880*/  @!P0 BRA `(.L_x_3742) ;  /* 0x00000000007c8947 */ /* 0x000fea0003800000 */
[----:B------:R-:W-:-:S07]  /*3890*/  IMAD.MOV.U32 R16, RZ, RZ, R35 ;  /* 0x000000ffff107224 */ /* 0x000fce00078e0023 */
.L_x_3744:
        /* <DEDUP_REMOVED lines=9> */
[----:B------:R-:W0:Y:S02]  /*3930*/  F2I.FTZ.U32.TRUNC.NTZ R15, R15 ;  /* 0x0000000f000f7305 */ /* 0x000e24000021f000 */
[----:B0-----:R-:W-:Y:S02]  /*3940*/  IMAD R36, R14, R15, RZ ;  /* 0x0000000f0e247224 */ /* 0x001fe400078e02ff */
[----:B------:R-:W-:-:S04]  /*3950*/  IMAD.MOV.U32 R14, RZ, RZ, RZ ;  /* 0x000000ffff0e7224 */ /* 0x000fc800078e00ff */
        /* <DEDUP_REMOVED lines=17> */
.L_x_3901:
[----:B------:R-:W-:Y:S05]  /*3a70*/  @P0 BRA `(.L_x_3744) ;  /* 0xfffffffc00880947 */ /* 0x000fea000383ffff */
.L_x_3742:
[----:B------:R-:W-:Y:S01]  /*3a80*/  UMOV UR5, 0xffffffff ;  /* 0xffffffff00057882 */ /* 0x000fe20000000000 */
[----:B------:R-:W-:Y:S02]  /*3a90*/  ISETP.NE.AND P0, PT, R14, 0x65, PT ;  /* 0x000000650e00780c */ /* 0x000fe40003f05270 */
[----:B------:R-:W-:Y:S11]  /*3aa0*/  BRA.DIV UR5, `(.L_x_3745) ;  /* 0x0000008205b07947 */ /* 0x000ff6000b800000 */
[----:B------:R-:W-:Y:S01]  /*3ab0*/  VOTE.ANY R10, PT, !P0 ;  /* 0x00000000000a7806 */ /* 0x000fe200040e0100 */
[----:B------:R-:W-:-:S03]  /*3ac0*/  VIADD R34, R34, 0xffffffe0 ;  /* 0xffffffe022227836 */ /* 0x000fc60000000000 */
[----:B------:R-:W-:-:S05]  /*3ad0*/  LOP3.LUT R10, R10, 0x80000000, R37, 0xec, !PT ;  /* 0x800000000a0a7812 */ /* 0x000fca00078eec25 */
[----:B------:R-:W-:-:S05]  /*3ae0*/  VIADD R9, R10, 0xffffffff ;  /* 0xffffffff0a097836 */ /* 0x000fca0000000000 */
[----:B------:R-:W-:Y:S01]  /*3af0*/  LOP3.LUT R9, R10, R9, RZ, 0xc, !PT ;  /* 0x000000090a097212 */ /* 0x000fe200078e0cff */
[----:B------:R-:W-:-:S03]  /*3b00*/  VIADD R10, R0, 0x2 ;  /* 0x00000002000a7836 */ /* 0x000fc60000000000 */
[----:B------:R0:W1:Y:S02]  /*3b10*/  POPC R8, R9 ;  /* 0x0000000900087309 */ /* 0x0000640000000000 */
[C---:B0-----:R-:W-:Y:S01]  /*3b20*/  VIADD R9, R0.reuse, 0x4 ;  /* 0x0000000400097836 */ /* 0x041fe20000000000 */
[----:B-1----:R-:W0:Y:S01]  /*3b30*/  SHFL.DOWN PT, R16, R15, 0x1, R8 ;  /* 0x082000000f107989 */ /* 0x002e2200000e0008 */
[----:B------:R-:W-:-:S04]  /*3b40*/  ISETP.GE.AND P0, PT, R0, R8, PT ;  /* 0x000000080000720c */ /* 0x000fc80003f06270 */
[----:B0-----:R-:W-:Y:S02]  /*3b50*/  SEL R16, R16, RZ, !P0 ;  /* 0x000000ff10107207 */ /* 0x001fe40004000000 */
[----:B------:R-:W-:-:S03]  /*3b60*/  ISETP.GT.AND P0, PT, R10, R8, PT ;  /* 0x000000080a00720c */ /* 0x000fc60003f04270 */
[----:B------:R-:W-:-:S05]  /*3b70*/  IMAD.IADD R15, R16, 0x1, R15 ;  /* 0x00000001100f7824 */ /* 0x000fca00078e020f */
[----:B------:R-:W0:Y:S02]  /*3b80*/  SHFL.DOWN PT, R16, R15, 0x2, R8 ;  /* 0x084000000f107989 */ /* 0x000e2400000e0008 */
[----:B0-----:R-:W-:Y:S02]  /*3b90*/  SEL R16, R16, RZ, !P0 ;  /* 0x000000ff10107207 */ /* 0x001fe40004000000 */
[----:B------:R-:W-:Y:S01]  /*3ba0*/  ISETP.GT.AND P0, PT, R9, R8, PT ;  /* 0x000000080900720c */ /* 0x000fe20003f04270 */
[----:B------:R-:W-:Y:S02]  /*3bb0*/  VIADD R9, R0, 0x8 ;  /* 0x0000000800097836 */ /* 0x000fe40000000000 */
[----:B------:R-:W-:-:S05]  /*3bc0*/  IMAD.IADD R15, R15, 0x1, R16 ;  /* 0x000000010f0f7824 */ /* 0x000fca00078e0210 */
[----:B------:R-:W0:Y:S02]  /*3bd0*/  SHFL.DOWN PT, R16, R15, 0x4, R8 ;  /* 0x088000000f107989 */ /* 0x000e2400000e0008 */
[----:B0-----:R-:W-:Y:S02]  /*3be0*/  SEL R16, R16, RZ, !P0 ;  /* 0x000000ff10107207 */ /* 0x001fe40004000000 */
[----:B------:R-:W-:Y:S01]  /*3bf0*/  ISETP.GT.AND P0, PT, R9, R8, PT ;  /* 0x000000080900720c */ /* 0x000fe20003f04270 */
[----:B------:R-:W-:Y:S02]  /*3c00*/  VIADD R9, R0, 0x10 ;  /* 0x0000001000097836 */ /* 0x000fe40000000000 */
[----:B------:R-:W-:-:S03]  /*3c10*/  IMAD.IADD R15, R15, 0x1, R16 ;  /* 0x000000010f0f7824 */ /* 0x000fc600078e0210 */
[----:B------:R-:W-:Y:S02]  /*3c20*/  ISETP.GT.AND P1, PT, R9, R8, PT ;  /* 0x000000080900720c */ /* 0x000fe40003f24270 */
[----:B------:R-:W0:Y:S02]  /*3c30*/  SHFL.DOWN PT, R16, R15, 0x8, R8 ;  /* 0x090000000f107989 */ /* 0x000e2400000e0008 */
[----:B0-----:R-:W-:Y:S02]  /*3c40*/  SEL R16, R16, RZ, !P0 ;  /* 0x000000ff10107207 */ /* 0x001fe40004000000 */
[----:B------:R-:W-:-:S03]  /*3c50*/  ISETP.NE.AND P0, PT, R14, 0x65, PT ;  /* 0x000000650e00780c */ /* 0x000fc60003f05270 */
[----:B------:R-:W-:-:S05]  /*3c60*/  IMAD.IADD R15, R15, 0x1, R16 ;  /* 0x000000010f0f7824 */ /* 0x000fca00078e0210 */
[----:B------:R-:W0:Y:S05]  /*3c70*/  SHFL.DOWN PT, R16, R15, 0x10, R8 ;  /* 0x0a0000000f107989 */ /* 0x000e2a00000e0008 */
[----:B------:R-:W-:Y:S02]  /*3c80*/  VOTE.ALL P0, P0 ;  /* 0x0000000000ff7806 */ /* 0x000fe40000000000 */
[----:B0-----:R-:W-:-:S04]  /*3c90*/  SEL R16, R16, RZ, !P1 ;  /* 0x000000ff10107207 */ /* 0x001fc80004800000 */
[----:B------:R-:W-:-:S07]  /*3ca0*/  IADD3 R19, PT, PT, R15, R16, R19 ;  /* 0x000000100f137210 */ /* 0x000fce0007ffe013 */
.L_x_3910:
[----:B------:R-:W-:Y:S05]  /*3cb0*/  @P0 BRA `(.L_x_3746) ;  /* 0xfffffff800c80947 */ /* 0x000fea000383ffff */
.L_x_3740:
[----:B------:R-:W0:Y:S01]  /*3cc0*/  S2R R32, SR_TID.X ;  /* 0x0000000000207919 */ /* 0x000e220000002100 */
[----:B------:R-:W-:-:S13]  /*3cd0*/  ISETP.NE.AND P0, PT, R0, RZ, PT ;  /* 0x000000ff0000720c */ /* 0x000fda0003f05270 */
[----:B------:R-:W1:Y:S01]  /*3ce0*/  @!P0 S2R R15, SR_CgaCtaId ;  /* 0x00000000000f8919 */ /* 0x000e620000008800 */
[----:B------:R-:W-:Y:S02]  /*3cf0*/  @!P0 MOV R8, 0x400 ;  /* 0x0000040000088802 */ /* 0x000fe40000000f00 */
[----:B0-----:R-:W-:-:S13]  /*3d00*/  ISETP.NE.AND P1, PT, R32, RZ, PT ;  /* 0x000000ff2000720c */ /* 0x001fda0003f25270 */
[----:B------:R-:W0:Y:S01]  /*3d10*/  @!P1 S2R R9, SR_CgaCtaId ;  /* 0x0000000000099919 */ /* 0x000e220000008800 */
[----:B------:R-:W-:Y:S01]  /*3d20*/  @!P1 MOV R0, 0x400 ;  /* 0x0000040000009802 */ /* 0x000fe20000000f00 */
[----:B------:R-:W-:Y:S01]  /*3d30*/  @!P1 IMAD.IADD R11, R11, 0x1, R19 ;  /* 0x000000010b0b9824 */ /* 0x000fe200078e0213 */
[----:B-1----:R-:W-:Y:S01]  /*3d40*/  @!P0 LEA R14, R15, R8, 0x18 ;  /* 0x000000080f0e8211 */ /* 0x002fe200078ec0ff */
[----:B------:R-:W-:Y:S02]  /*3d50*/  @!P1 IMAD.MOV.U32 R10, RZ, RZ, 0x65 ;  /* 0x00000065ff0a9424 */ /* 0x000fe400078e00ff */
[----:B------:R-:W-:Y:S02]  /*3d60*/  IMAD.MOV.U32 R8, RZ, RZ, R17 ;  /* 0x000000ffff087224 */ /* 0x000fe400078e0011 */
[----:B------:R-:W-:Y:S01]  /*3d70*/  @!P0 IMAD.MOV.U32 R8, RZ, RZ, R19 ;  /* 0x000000ffff088224 */ /* 0x000fe200078e0013 */
[----:B------:R1:W-:Y:S01]  /*3d80*/  @!P1 ST.E.64.STRONG.GPU desc[UR6][R12.64+0x100], R10 ;  /* 0x0001000a0c009985 */ /* 0x0003e2000c10fb06 */
[----:B0-----:R-:W-:-:S05]  /*3d90*/  @!P1 LEA R0, R9, R0, 0x18 ;  /* 0x0000000009009211 */ /* 0x001fca00078ec0ff */
[----:B------:R1:W-:Y:S04]  /*3da0*/  @!P1 STS [R0+0x88], R11 ;  /* 0x0000880b00009388 */ /* 0x0003e80000000800 */
[----:B------:R1:W-:Y:S04]  /*3db0*/  @!P1 STS [R0+0x84], R19 ;  /* 0x0000841300009388 */ /* 0x0003e80000000800 */
[----:B------:R1:W-:Y:S02]  /*3dc0*/  @!P0 STS [R14+0x64], R19 ;  /* 0x000064130e008388 */ /* 0x0003e40000000800 */
.L_x_3734:
[----:B------:R-:W-:Y:S05]  /*3dd0*/  WARPSYNC.ALL ;  /* 0x0000000000007948 */ /* 0x000fea0003800000 */
[----:B------:R-:W2:Y:S04]  /*3de0*/  LDL.LU R16, [R1+0x4] ;  /* 0x0000040001107983 */ /* 0x000ea80000300800 */
[----:B-1----:R-:W3:Y:S01]  /*3df0*/  LDL.LU R14, [R1] ;  /* 0x00000000010e7983 */ /* 0x002ee20000300800 */
[----:B------:R-:W0:Y:S01]  /*3e00*/  S2UR UR5, SR_CgaCtaId ;  /* 0x00000000000579c3 */ /* 0x000e220000008800 */
[----:B------:R-:W-:-:S07]  /*3e10*/  UMOV UR4, 0x400 ;  /* 0x0000040000047882 */ /* 0x000fce0000000000 */
[----:B------:R-:W-:Y:S01]  /*3e20*/  BAR.SYNC.DEFER_BLOCKING 0x0 ;  /* 0x0000000000007b1d */ /* 0x000fe20000010000 */
[----:B------:R-:W-:Y:S02]  /*3e30*/  ISETP.NE.AND P0, PT, R32, RZ, PT ;  /* 0x000000ff2000720c */ /* 0x000fe40003f05270 */
[C---:B------:R-:W-:Y:S02]  /*3e40*/  ISETP.NE.AND P1, PT, R27.reuse, RZ, PT ;  /* 0x000000ff1b00720c */ /* 0x040fe40003f25270 */
[----:B------:R-:W-:Y:S02]  /*3e50*/  LOP3.LUT R27, R27, 0x1, RZ, 0x3c, !PT ;  /* 0x000000011b1b7812 */ /* 0x000fe400078e3cff */
[C---:B------:R-:W-:Y:S02]  /*3e60*/  ISETP.NE.AND P2, PT, R26.reuse, RZ, PT ;  /* 0x000000ff1a00720c */ /* 0x040fe40003f45270 */
[----:B------:R-:W-:Y:S02]  /*3e70*/  LOP3.LUT R26, R26, 0x1, RZ, 0x3c, !PT ;  /* 0x000000011a1a7812 */ /* 0x000fe400078e3cff */
[----:B------:R-:W-:-:S02]  /*3e80*/  ISETP.NE.AND P4, PT, R3, RZ, PT ;  /* 0x000000ff0300720c */ /* 0x000fc40003f85270 */
[----:B------:R-:W-:Y:S01]  /*3e90*/  ISETP.NE.AND P3, PT, R5, RZ, PT ;  /* 0x000000ff0500720c */ /* 0x000fe20003f65270 */
[----:B0-----:R-:W-:Y:S01]  /*3ea0*/  ULEA UR4, UR5, UR4, 0x18 ;  /* 0x0000000405047291 */ /* 0x001fe2000f8ec0ff */
[----:B------:R-:W0:Y:S08]  /*3eb0*/  LDCU.U8 UR5, c[0x0][0x3c0] ;  /* 0x00007800ff0577ac */ /* 0x000e300008000000 */
[----:B------:R-:W1:Y:S04]  /*3ec0*/  LDS R9, [UR4+0x64] ;  /* 0x00006404ff097984 */ /* 0x000e680008000800 */
[----:B------:R-:W4:Y:S04]  /*3ed0*/  LDS R0, [UR4+0x8c] ;  /* 0x00008c04ff007984 */ /* 0x000f280008000800 */
[----:B------:R-:W0:Y:S01]  /*3ee0*/  LDS R11, [UR4+0x84] ;  /* 0x00008404ff0b7984 */ /* 0x000e220008000800 */
[----:B-1----:R-:W-:Y:S01]  /*3ef0*/  SEL R9, R9, RZ, P0 ;  /* 0x000000ff09097207 */ /* 0x002fe20000000000 */
[----:B------:R-:W-:Y:S01]  /*3f00*/  BAR.SYNC.DEFER_BLOCKING 0x0 ;  /* 0x0000000000007b1d */ /* 0x000fe20000010000 */
[----:B------:R-:W-:-:S03]  /*3f10*/  ISETP.NE.AND P0, PT, R2, RZ, PT ;  /* 0x000000ff0200720c */ /* 0x000fc60003f05270 */
[----:B------:R-:W-:Y:S01]  /*3f20*/  IMAD.IADD R8, R9, 0x1, R8 ;  /* 0x0000000109087824 */ /* 0x000fe200078e0208 */
[----:B----4-:R-:W-:-:S03]  /*3f30*/  IADD3 R9, PT, PT, -R0, 0x2300, RZ ;  /* 0x0000230000097810 */ /* 0x010fc60007ffe1ff */
[C---:B0-----:R-:W-:Y:S01]  /*3f40*/  IMAD.IADD R10, R8.reuse, 0x1, -R11 ;  /* 0x00000001080a7824 */ /* 0x041fe200078e0a0b */
[--C-:B------:R-:W-:Y:S02]  /*3f50*/  IADD3 R15, PT, PT, R11, -R8, -R27.reuse ;  /* 0x800000080b0f7210 */ /* 0x100fe40007ffe81b */
[----:B------:R-:W-:Y:S01]  /*3f60*/  IADD3 R8, PT, PT, R8, R26, R27 ;  /* 0x0000001a08087210 */ /* 0x000fe20007ffe01b */
[C-C-:B------:R-:W-:Y:S02]  /*3f70*/  IMAD R12, R32.reuse, 0xe, -R10.reuse ;  /* 0x0000000e200c7824 */ /* 0x140fe400078e0a0a */
[----:B------:R-:W-:Y:S02]  /*3f80*/  IMAD.IADD R13, R9, 0x1, R10 ;  /* 0x00000001090d7824 */ /* 0x000fe400078e020a */
[C---:B------:R-:W-:Y:S02]  /*3f90*/  IMAD R15, R32.reuse, 0xe, R15 ;  /* 0x0000000e200f7824 */ /* 0x040fe400078e020f */
[--C-:B------:R-:W-:Y:S01]  /*3fa0*/  IMAD.IADD R17, R11, 0x1, -R8.reuse ;  /* 0x000000010b117824 */ /* 0x100fe200078e0a08 */
[----:B------:R-:W-:Y:S01]  /*3fb0*/  SEL R12, R13, R12, !P1 ;  /* 0x0000000c0d0c7207 */ /* 0x000fe20004800000 */
[----:B------:R-:W-:Y:S01]  /*3fc0*/  IMAD.IADD R13, R27, 0x1, R13 ;  /* 0x000000011b0d7824 */ /* 0x000fe200078e020d */
[----:B------:R-:W-:Y:S01]  /*3fd0*/  ISETP.NE.AND P1, PT, R25, RZ, PT ;  /* 0x000000ff1900720c */ /* 0x000fe20003f25270 */
[----:B------:R-:W-:Y:S01]  /*3fe0*/  VIADD R15, R15, 0x1 ;  /* 0x000000010f0f7836 */ /* 0x000fe20000000000 */
[----:B------:R-:W-:Y:S01]  /*3ff0*/  LOP3.LUT R25, R25, 0x1, RZ, 0x3c, !PT ;  /* 0x0000000119197812 */ /* 0x000fe200078e3cff */
[----:B------:R-:W-:Y:S01]  /*4000*/  IMAD R17, R32, 0xe, R17 ;  /* 0x0000000e20117824 */ /* 0x000fe200078e0211 */
[----:B------:R-:W-:Y:S01]  /*4010*/  LOP3.LUT R27, R24, 0x1, RZ, 0x3c, !PT ;  /* 0x00000001181b7812 */ /* 0x000fe200078e3cff */
[----:B------:R-:W-:Y:S01]  /*4020*/  IMAD.IADD R26, R26, 0x1, R13 ;  /* 0x000000011a1a7824 */ /* 0x000fe200078e020d */
[----:B------:R-:W-:Y:S01]  /*4030*/  SEL R15, R13, R15, !P2 ;  /* 0x0000000f0d0f7207 */ /* 0x000fe20005000000 */
[----:B------:R-:W-:Y:S01]  /*4040*/  IMAD.IADD R8, R25, 0x1, R8 ;  /* 0x0000000119087824 */ /* 0x000fe200078e0208 */
[----:B------:R-:W-:Y:S01]  /*4050*/  ISETP.NE.AND P2, PT, R24, RZ, PT ;  /* 0x000000ff1800720c */ /* 0x000fe20003f45270 */
[----:B------:R-:W-:Y:S01]  /*4060*/  VIADD R17, R17, 0x2 ;  /* 0x0000000211117836 */ /* 0x000fe20000000000 */
[----:B------:R-:W-:Y:S01]  /*4070*/  LEA R12, R12, UR4, 0x2 ;  /* 0x000000040c0c7c11 */ /* 0x000fe2000f8e10ff */
[--C-:B------:R-:W-:Y:S01]  /*4080*/  IMAD.IADD R13, R11, 0x1, -R8.reuse ;  /* 0x000000010b0d7824 */ /* 0x100fe200078e0a08 */
[----:B------:R-:W-:Y:S01]  /*4090*/  LEA R15, R15, UR4, 0x2 ;  /* 0x000000040f0f7c11 */ /* 0x000fe2000f8e10ff */
[----:B------:R-:W-:Y:S01]  /*40a0*/  IMAD.IADD R8, R27, 0x1, R8 ;  /* 0x000000011b087824 */ /* 0x000fe200078e0208 */
[----:B------:R-:W-:Y:S01]  /*40b0*/  SEL R17, R26, R17, !P1 ;  /* 0x000000111a117207 */ /* 0x000fe20004800000 */
[----:B------:R-:W-:Y:S01]  /*40c0*/  IMAD R13, R32, 0xe, R13 ;  /* 0x0000000e200d7824 */ /* 0x000fe200078e020d */
[----:B------:R-:W-:Y:S01]  /*40d0*/  ISETP.NE.AND P1, PT, R23, RZ, PT ;  /* 0x000000ff1700720c */ /* 0x000fe20003f25270 */
[----:B------:R-:W-:Y:S01]  /*40e0*/  IMAD.IADD R19, R11, 0x1, -R8 ;  /* 0x000000010b137824 */ /* 0x000fe200078e0a08 */
[----:B------:R-:W-:Y:S01]  /*40f0*/  LOP3.LUT R23, R23, 0x1, RZ, 0x3c, !PT ;  /* 0x0000000117177812 */ /* 0x000fe200078e3cff */
[----:B------:R-:W-:Y:S01]  /*4100*/  IMAD.IADD R26, R25, 0x1, R26 ;  /* 0x00000001191a7824 */ /* 0x000fe200078e021a */
[----:B------:R-:W-:Y:S01]  /*4110*/  LOP3.LUT R25, R22, 0x1, RZ, 0x3c, !PT ;  /* 0x0000000116197812 */ /* 0x000fe200078e3cff */
[----:B------:R-:W-:Y:S01]  /*4120*/  VIADD R13, R13, 0x3 ;  /* 0x000000030d0d7836 */ /* 0x000fe20000000000 */
[----:B------:R-:W-:Y:S01]  /*4130*/  LEA R2, R17, UR4, 0x2 ;  /* 0x0000000411027c11 */ /* 0x000fe2000f8e10ff */
[----:B------:R-:W-:-:S02]  /*4140*/  IMAD R19, R32, 0xe, R19 ;  /* 0x0000000e20137824 */ /* 0x000fc400078e0213 */
[----:B------:R-:W-:Y:S01]  /*4150*/  IMAD.IADD R8, R23, 0x1, R8 ;  /* 0x0000000117087824 */ /* 0x000fe200078e0208 */
[----:B------:R-:W-:Y:S01]  /*4160*/  SEL R13, R26, R13, !P2 ;  /* 0x0000000d1a0d7207 */ /* 0x000fe20005000000 */
[----:B------:R-:W-:Y:S01]  /*4170*/  IMAD.IADD R26, R27, 0x1, R26 ;  /* 0x000000011b1a7824 */ /* 0x000fe200078e021a */
[----:B------:R-:W-:Y:S01]  /*4180*/  ISETP.NE.AND P2, PT, R22, RZ, PT ;  /* 0x000000ff1600720c */ /* 0x000fe20003f45270 */
[----:B------:R-:W-:Y:S01]  /*4190*/  VIADD R19, R19, 0x4 ;  /* 0x0000000413137836 */ /* 0x000fe20000000000 */
[----:B------:R-:W-:-:S04]  /*41a0*/  LEA R13, R13, UR4, 0x2 ;  /* 0x000000040d0d7c11 */ /* 0x000fc8000f8e10ff */
[----:B------:R-:W-:Y:S01]  /*41b0*/  SEL R19, R26, R19, !P1 ;  /* 0x000000131a137207 */ /* 0x000fe20004800000 */
[----:B------:R-:W-:Y:S01]  /*41c0*/  IMAD.IADD R26, R23, 0x1, R26 ;  /* 0x00000001171a7824 */ /* 0x000fe200078e021a */
[C---:B------:R-:W-:Y:S02]  /*41d0*/  ISETP.NE.AND P1, PT, R21.reuse, RZ, PT ;  /* 0x000000ff1500720c */ /* 0x040fe40003f25270 */
[----:B------:R-:W-:Y:S02]  /*41e0*/  LOP3.LUT R21, R21, 0x1, RZ, 0x3c, !PT ;  /* 0x0000000115157812 */ /* 0x000fe400078e3cff */
[----:B------:R-:W-:Y:S01]  /*41f0*/  LOP3.LUT R23, R20, 0x1, RZ, 0x3c, !PT ;  /* 0x0000000114177812 */ /* 0x000fe200078e3cff */
[----:B--2---:R-:W-:Y:S04]  /*4200*/  STS [R12], R16 ;  /* 0x000000100c007388 */ /* 0x004fe80000000800 */
[----:B---3--:R0:W-:Y:S04]  /*4210*/  STS [R15], R14 ;  /* 0x0000000e0f007388 */ /* 0x0081e80000000800 */
[----:B-----5:R1:W-:Y:S04]  /*4220*/  STS [R2], R45 ;  /* 0x0000002d02007388 */ /* 0x0203e80000000800 */
[----:B------:R2:W-:Y:S01]  /*4230*/  STS [R13], R44 ;  /* 0x0000002c0d007388 */ /* 0x0005e20000000800 */
[----:B0-----:R-:W-:-:S02]  /*4240*/  IMAD.IADD R15, R11, 0x1, -R8 ;  /* 0x000000010b0f7824 */ /* 0x001fc400078e0a08 */
[----:B------:R-:W-:Y:S02]  /*4250*/  IMAD.IADD R8, R25, 0x1, R8 ;  /* 0x0000000119087824 */ /* 0x000fe400078e0208 */
[C---:B------:R-:W-:Y:S01]  /*4260*/  IMAD R15, R32.reuse, 0xe, R15 ;  /* 0x0000000e200f7824 */ /* 0x040fe200078e020f */
[----:B-1----:R-:W-:Y:S01]  /*4270*/  LEA R2, R19, UR4, 0x2 ;  /* 0x0000000413027c11 */ /* 0x002fe2000f8e10ff */
[--C-:B------:R-:W-:Y:S02]  /*4280*/  IMAD.IADD R17, R11, 0x1, -R8.reuse ;  /* 0x000000010b117824 */ /* 0x100fe400078e0a08 */
[----:B------:R-:W-:Y:S02]  /*4290*/  VIADD R15, R15, 0x5 ;  /* 0x000000050f0f7836 */ /* 0x000fe40000000000 */
[----:B------:R-:W-:Y:S01]  /*42a0*/  IMAD.IADD R8, R21, 0x1, R8 ;  /* 0x0000000115087824 */ /* 0x000fe200078e0208 */
[----:B------:R0:W-:Y:S01]  /*42b0*/  STS [R2], R43 ;  /* 0x0000002b02007388 */ /* 0x0001e20000000800 */
[----:B------:R-:W-:Y:S01]  /*42c0*/  IMAD R17, R32, 0xe, R17 ;  /* 0x0000000e20117824 */ /* 0x000fe200078e0211 */
[----:B------:R-:W-:Y:S01]  /*42d0*/  SEL R15, R26, R15, !P2 ;  /* 0x0000000f1a0f7207 */ /* 0x000fe20005000000 */
[----:B--2---:R-:W-:Y:S01]  /*42e0*/  IMAD.IADD R13, R11, 0x1, -R8 ;  /* 0x000000010b0d7824 */ /* 0x004fe200078e0a08 */
[----:B------:R-:W-:Y:S01]  /*42f0*/  ISETP.NE.AND P2, PT, R20, RZ, PT ;  /* 0x000000ff1400720c */ /* 0x000fe20003f45270 */
[----:B------:R-:W-:Y:S01]  /*4300*/  IMAD.IADD R26, R25, 0x1, R26 ;  /* 0x00000001191a7824 */ /* 0x000fe200078e021a */
[----:B------:R-:W-:Y:S01]  /*4310*/  LEA R15, R15, UR4, 0x2 ;  /* 0x000000040f0f7c11 */ /* 0x000fe2000f8e10ff */
[----:B------:R-:W-:-:S02]  /*4320*/  VIADD R17, R17, 0x6 ;  /* 0x0000000611117836 */ /* 0x000fc40000000000 */
[----:B------:R-:W-:Y:S02]  /*4330*/  IMAD.IADD R8, R23, 0x1, R8 ;  /* 0x0000000117087824 */ /* 0x000fe400078e0208 */
[----:B------:R-:W-:Y:S01]  /*4340*/  IMAD R13, R32, 0xe, R13 ;  /* 0x0000000e200d7824 */ /* 0x000fe200078e020d */
[----:B------:R-:W-:Y:S01]  /*4350*/  SEL R17, R26, R17, !P1 ;  /* 0x000000111a117207 */ /* 0x000fe20004800000 */
[----:B------:R-:W-:Y:S01]  /*4360*/  IMAD.IADD R19, R11, 0x1, -R8 ;  /* 0x000000010b137824 */ /* 0x000fe200078e0a08 */
[----:B------:R-:W-:Y:S01]  /*4370*/  ISETP.NE.AND P1, PT, R7, RZ, PT ;  /* 0x000000ff0700720c */ /* 0x000fe20003f25270 */
[----:B------:R-:W-:Y:S01]  /*4380*/  IMAD.IADD R26, R21, 0x1, R26 ;  /* 0x00000001151a7824 */ /* 0x000fe200078e021a */
[----:B------:R-:W-:Y:S01]  /*4390*/  LOP3.LUT R21, R7, 0x1, RZ, 0x3c, !PT ;  /* 0x0000000107157812 */ /* 0x000fe200078e3cff */
[----:B------:R-:W-:Y:S01]  /*43a0*/  VIADD R13, R13, 0x7 ;  /* 0x000000070d0d7836 */ /* 0x000fe20000000000 */
[----:B------:R1:W-:Y:S01]  /*43b0*/  STS [R15], R42 ;  /* 0x0000002a0f007388 */ /* 0x0003e20000000800 */
[----:B------:R-:W-:Y:S01]  /*43c0*/  IMAD R19, R32, 0xe, R19 ;  /* 0x0000000e20137824 */ /* 0x000fe200078e0213 */
[----:B0-----:R-:W-:Y:S01]  /*43d0*/  LEA R2, R17, UR4, 0x2 ;  /* 0x0000000411027c11 */ /* 0x001fe2000f8e10ff */
[----:B------:R-:W-:Y:S01]  /*43e0*/  IMAD.IADD R8, R21, 0x1, R8 ;  /* 0x0000000115087824 */ /* 0x000fe200078e0208 */
[----:B------:R-:W-:Y:S01]  /*43f0*/  SEL R13, R26, R13, !P2 ;  /* 0x0000000d1a0d7207 */ /* 0x000fe20005000000 */
[----:B------:R-:W-:Y:S01]  /*4400*/  IMAD.IADD R26, R23, 0x1, R26 ;  /* 0x00000001171a7824 */ /* 0x000fe200078e021a */
[C---:B------:R-:W-:Y:S01]  /*4410*/  ISETP.NE.AND P2, PT, R6.reuse, RZ, PT ;  /* 0x000000ff0600720c */ /* 0x040fe20003f45270 */
[----:B------:R-:W-:Y:S01]  /*4420*/  VIADD R19, R19, 0x8 ;  /* 0x0000000813137836 */ /* 0x000fe20000000000 */
[----:B------:R0:W-:Y:S01]  /*4430*/  STS [R2], R41 ;  /* 0x0000002902007388 */ /* 0x0001e20000000800 */
[----:B------:R-:W-:Y:S01]  /*4440*/  IMAD.IADD R7, R11, 0x1, -R8 ;  /* 0x000000010b077824 */ /* 0x000fe200078e0a08 */
[----:B-1----:R-:W-:-:S02]  /*4450*/  LOP3.LUT R15, R6, 0x1, RZ, 0x3c, !PT ;  /* 0x00000001060f7812 */ /* 0x002fc400078e3cff */
[----:B------:R-:W-:Y:S01]  /*4460*/  SEL R19, R26, R19, !P1 ;  /* 0x000000131a137207 */ /* 0x000fe20004800000 */
[----:B------:R-:W-:Y:S01]  /*4470*/  IMAD.IADD R26, R21, 0x1, R26 ;  /* 0x00000001151a7824 */ /* 0x000fe200078e021a */
[----:B------:R-:W-:Y:S01]  /*4480*/  LOP3.LUT R21, R5, 0x1, RZ, 0x3c, !PT ;  /* 0x0000000105157812 */ /* 0x000fe200078e3cff */
[----:B------:R-:W-:Y:S01]  /*4490*/  IMAD.IADD R8, R15, 0x1, R8 ;  /* 0x000000010f087824 */ /* 0x000fe200078e0208 */
[----:B------:R-:W-:Y:S01]  /*44a0*/  LEA R10, R19, UR4, 0x2 ;  /* 0x00000004130a7c11 */ /* 0x000fe2000f8e10ff */
[----:B------:R-:W-:Y:S01]  /*44b0*/  IMAD R7, R32, 0xe, R7 ;  /* 0x0000000e20077824 */ /* 0x000fe200078e0207 */
[----:B------:R-:W-:Y:S01]  /*44c0*/  LOP3.LUT R19, R4, 0x1, RZ, 0x3c, !PT ;  /* 0x0000000104137812 */ /* 0x000fe200078e3cff */
[----:B0-----:R-:W-:Y:S01]  /*44d0*/  IMAD.IADD R2, R21, 0x1, R8 ;  /* 0x0000000115027824 */ /* 0x001fe200078e0208 */
[----:B------:R-:W-:Y:S01]  /*44e0*/  LEA R13, R13, UR4, 0x2 ;  /* 0x000000040d0d7c11 */ /* 0x000fe2000f8e10ff */
[----:B------:R-:W-:Y:S01]  /*44f0*/  VIADD R7, R7, 0x9 ;  /* 0x0000000907077836 */ /* 0x000fe20000000000 */
[----:B------:R-:W-:Y:S01]  /*4500*/  LOP3.LUT R23, R3, 0x1, RZ, 0x3c, !PT ;  /* 0x0000000103177812 */ /* 0x000fe200078e3cff */
[----:B------:R-:W-:Y:S01]  /*4510*/  IMAD.IADD R6, R19, 0x1, R2 ;  /* 0x0000000113067824 */ /* 0x000fe200078e0202 */
[----:B------:R-:W-:Y:S01]  /*4520*/  ISETP.NE.AND P1, PT, RZ, UR5, PT ;  /* 0x00000005ff007c0c */ /* 0x000fe2000bf25270 */
[----:B------:R0:W-:Y:S01]  /*4530*/  STS [R13], R40 ;  /* 0x000000280d007388 */ /* 0x0001e20000000800 */
[----:B------:R-:W-:Y:S01]  /*4540*/  SEL R12, R26, R7, !P2 ;  /* 0x000000071a0c7207 */ /* 0x000fe20005000000 */
[C---:B------:R-:W-:Y:S01]  /*4550*/  IMAD.IADD R3, R11.reuse, 0x1, -R8 ;  /* 0x000000010b037824 */ /* 0x040fe200078e0a08 */
[----:B------:R-:W-:Y:S01]  /*4560*/  IADD3 R17, PT, PT, R11, -R6, -R23 ;  /* 0x800000060b117210 */ /* 0x000fe20007ffe817 */
[----:B------:R-:W-:Y:S01]  /*4570*/  IMAD.IADD R26, R15, 0x1, R26 ;  /* 0x000000010f1a7824 */ /* 0x000fe200078e021a */
[----:B------:R-:W-:Y:S01]  /*4580*/  ISETP.NE.AND P2, PT, R4, RZ, PT ;  /* 0x000000ff0400720c */ /* 0x000fe20003f45270 */
[----:B------:R-:W-:Y:S01]  /*4590*/  IMAD.IADD R15, R11, 0x1, -R6 ;  /* 0x000000010b0f7824 */ /* 0x000fe200078e0a06 */
[----:B------:R1:W-:Y:S01]  /*45a0*/  STS [R10], R39 ;  /* 0x000000270a007388 */ /* 0x0003e20000000800 */
[----:B------:R-:W-:-:S02]  /*45b0*/  IMAD R3, R32, 0xe, R3 ;  /* 0x0000000e20037824 */ /* 0x000fc400078e0203 */
[----:B0-----:R-:W-:Y:S02]  /*45c0*/  IMAD.IADD R13, R11, 0x1, -R2 ;  /* 0x000000010b0d7824 */ /* 0x001fe400078e0a02 */
[C---:B------:R-:W-:Y:S01]  /*45d0*/  IMAD R15, R32.reuse, 0xe, R15 ;  /* 0x0000000e200f7824 */ /* 0x040fe200078e020f */
[----:B------:R-:W0:Y:S01]  /*45e0*/  @!P1 LDC.64 R6, c[0x0][0x3d8] ;  /* 0x0000f600ff069b82 */ /* 0x000e220000000a00 */
[C---:B------:R-:W-:Y:S02]  /*45f0*/  IMAD R13, R32.reuse, 0xe, R13 ;  /* 0x0000000e200d7824 */ /* 0x040fe400078e020d */
[----:B------:R-:W-:Y:S02]  /*4600*/  IMAD.IADD R2, R21, 0x1, R26 ;  /* 0x0000000115027824 */ /* 0x000fe400078e021a */
[----:B------:R-:W-:Y:S02]  /*4610*/  VIADD R3, R3, 0xa ;  /* 0x0000000a03037836 */ /* 0x000fe40000000000 */
[----:B------:R-:W-:Y:S01]  /*4620*/  VIADD R13, R13, 0xb ;  /* 0x0000000b0d0d7836 */ /* 0x000fe20000000000 */
[----:B------:R-:W2:Y:S01]  /*4630*/  @!P1 LDC.64 R4, c[0x0][0x3d8] ;  /* 0x0000f600ff049b82 */ /* 0x000ea20000000a00 */
[----:B------:R-:W-:Y:S01]  /*4640*/  IMAD R17, R32, 0xe, R17 ;  /* 0x0000000e20117824 */ /* 0x000fe200078e0211 */
[----:B------:R-:W-:Y:S01]  /*4650*/  SEL R3, R26, R3, !P3 ;  /* 0x000000031a037207 */ /* 0x000fe20005800000 */
[----:B------:R-:W-:Y:S01]  /*4660*/  IMAD.IADD R8, R19, 0x1, R2 ;  /* 0x0000000113087824 */ /* 0x000fe200078e0202 */
[----:B------:R-:W-:Y:S01]  /*4670*/  SEL R2, R2, R13, !P2 ;  /* 0x0000000d02027207 */ /* 0x000fe20005000000 */
[----:B------:R-:W-:Y:S01]  /*4680*/  VIADD R15, R15, 0xc ;  /* 0x0000000c0f0f7836 */ /* 0x000fe20000000000 */
[----:B------:R-:W-:Y:S01]  /*4690*/  LEA R13, R12, UR4, 0x2 ;  /* 0x000000040c0d7c11 */ /* 0x000fe2000f8e10ff */
[----:B------:R-:W-:Y:S01]  /*46a0*/  VIADD R17, R17, 0xd ;  /* 0x0000000d11117836 */ /* 0x000fe20000000000 */
[----:B------:R-:W3:Y:S01]  /*46b0*/  S2R R16, SR_CTAID.Y ;  /* 0x0000000000107919 */ /* 0x000ee20000002600 */
[----:B------:R-:W-:Y:S01]  /*46c0*/  @!P0 IMAD.IADD R17, R23, 0x1, R8 ;  /* 0x0000000117118824 */ /* 0x000fe200078e0208 */
[----:B-1----:R-:W-:Y:S01]  /*46d0*/  SEL R10, R8, R15, !P4 ;  /* 0x0000000f080a7207 */ /* 0x002fe20006000000 */
[----:B------:R-:W3:Y:S01]  /*46e0*/  LDC R14, c[0x0][0x374] ;  /* 0x0000dd00ff0e7b82 */ /* 0x000ee20000000800 */
[----:B------:R-:W-:Y:S01]  /*46f0*/  LEA R8, R3, UR4, 0x2 ;  /* 0x0000000403087c11 */ /* 0x000fe2000f8e10ff */
[----:B------:R-:W-:Y:S01]  /*4700*/  STS [R13], R38 ;  /* 0x000000260d007388 */ /* 0x000fe20000000800 */
[----:B------:R-:W-:-:S02]  /*4710*/  LEA R15, R2, UR4, 0x2 ;  /* 0x00000004020f7c11 */ /* 0x000fc4000f8e10ff */
[----:B------:R-:W-:Y:S01]  /*4720*/  LEA R10, R10, UR4, 0x2 ;  /* 0x000000040a0a7c11 */ /* 0x000fe2000f8e10ff */
[----:B------:R1:W-:Y:S01]  /*4730*/  STS [R8], R31 ;  /* 0x0000001f08007388 */ /* 0x0003e20000000800 */
[----:B------:R-:W-:Y:S01]  /*4740*/  LEA R17, R17, UR4, 0x2 ;  /* 0x0000000411117c11 */ /* 0x000fe2000f8e10ff */
[----:B------:R-:W4:Y:S02]  /*4750*/  @!P1 LDC.64 R20, c[0x0][0x3d0] ;  /* 0x0000f400ff149b82 */ /* 0x000f240000000a00 */
[----:B------:R-:W-:Y:S04]  /*4760*/  STS [R15], R30 ;  /* 0x0000001e0f007388 */ /* 0x000fe80000000800 */
[----:B------:R3:W-:Y:S04]  /*4770*/  STS [R10], R29 ;  /* 0x0000001d0a007388 */ /* 0x0007e80000000800 */
[----:B------:R-:W-:Y:S01]  /*4780*/  STS [R17], R28 ;  /* 0x0000001c11007388 */ /* 0x000fe20000000800 */
[----:B------:R-:W-:Y:S01]  /*4790*/  BAR.SYNC.DEFER_BLOCKING 0x0 ;  /* 0x0000000000007b1d */ /* 0x000fe20000010000 */
[----:B------:R-:W-:-:S05]  /*47a0*/  CS2R R2, SRZ ;  /* 0x0000000000027805 */ /* 0x000fca000001ff00 */
[----:B0-----:R-:W4:Y:S04]  /*47b0*/  @!P1 LDG.E.64 R6, desc[UR6][R6.64] ;  /* 0x0000000606069981 */ /* 0x001f28000c1e1b00 */
[----:B--2---:R0:W2:Y:S01]  /*47c0*/  @!P1 LDG.E.64 R2, desc[UR6][R4.64] ;  /* 0x0000000604029981 */ /* 0x0040a2000c1e1b00 */
[C---:B------:R-:W-:Y:S01]  /*47d0*/  ISETP.GE.AND P0, PT, R32.reuse, R9, PT ;  /* 0x000000092000720c */ /* 0x040fe20003f06270 */
[----:B------:R-:W-:Y:S01]  /*47e0*/  BSSY.RECONVERGENT B0, `(.L_x_3747) ;  /* 0x000002b000007945 */ /* 0x000fe20003800200 */
[C---:B-1----:R-:W-:Y:S01]  /*47f0*/  LEA R8, R32.reuse, UR4, 0x2 ;  /* 0x0000000420087c11 */ /* 0x042fe2000f8e10ff */
[----:B------:R-:W3:Y:S01]  /*4800*/  S2R R19, SR_CTAID.X ;  /* 0x0000000000137919 */ /* 0x000ee20000002500 */
[----:B------:R-:W1:Y:S01]  /*4810*/  LDCU.64 UR4, c[0x0][0x398] ;  /* 0x00007300ff0477ac */ /* 0x000e620008000a00 */
[----:B------:R-:W-:-:S02]  /*4820*/  IADD3 R0, PT, PT, R32, R0, R11 ;  /* 0x0000000020007210 */ /* 0x000fc40007ffe00b */
[----:B------:R-:W1:Y:S03]  /*4830*/  LDS R15, [R8] ;  /* 0x00000000080f7984 */ /* 0x000e660000000800 */
[----:B0-----:R-:W-:Y:S01]  /*4840*/  VIADD R5, R0, 0xffffdd00 ;  /* 0xffffdd0000057836 */ /* 0x001fe20000000000 */
[----:B------:R0:W0:Y:S02]  /*4850*/  LDS R17, [R8+0xa00] ;  /* 0x000a000008117984 */ /* 0x0000240000000800 */
[----:B------:R-:W1:Y:S01]  /*4860*/  @P0 LDC.64 R12, c[0x0][0x390] ;  /* 0x0000e400ff0c0b82 */ /* 0x000e620000000a00 */
[----:B---3--:R-:W-:Y:S02]  /*4870*/  IMAD R10, R19, R14, R16 ;  /* 0x0000000e130a7224 */ /* 0x008fe400078e0210 */
[----:B------:R-:W-:Y:S02]  /*4880*/  IMAD.MOV.U32 R19, RZ, RZ, RZ ;  /* 0x000000ffff137224 */ /* 0x000fe400078e00ff */
[----:B------:R-:W-:-:S02]  /*4890*/  IMAD R11, R10, 0x2300, -R11 ;  /* 0x000023000a0b7824 */ /* 0x000fc400078e0a0b */
[----:B------:R-:W-:Y:S02]  /*48a0*/  IMAD.MOV.U32 R14, RZ, RZ, RZ ;  /* 0x000000ffff0e7224 */ /* 0x000fe400078e00ff */
[----:B------:R-:W-:Y:S02]  /*48b0*/  @!P0 IMAD.IADD R4, R11, 0x1, R32 ;  /* 0x000000010b048824 */ /* 0x000fe400078e0220 */
[----:B------:R-:W-:Y:S01]  /*48c0*/  VIADD R16, R32, 0x280 ;  /* 0x0000028020107836 */ /* 0x000fe20000000000 */
[----:B----4-:R-:W-:-:S05]  /*48d0*/  @!P1 IADD3 R19, P2, PT, -R6, R20, RZ ;  /* 0x0000001406139210 */ /* 0x010fca0007f5e1ff */
[----:B------:R-:W-:Y:S01]  /*48e0*/  @!P1 IMAD.X R14, R21, 0x1, ~R7, P2 ;  /* 0x00000001150e9824 */ /* 0x000fe200010e0e07 */
[C---:B--2---:R-:W-:Y:S02]  /*48f0*/  @P0 IADD3 R10, P1, PT, R5.reuse, R2, RZ ;  /* 0x00000002050a0210 */ /* 0x044fe40007f3e0ff */
[----:B------:R-:W-:Y:S02]  /*4900*/  @!P0 IADD3 R7, P2, PT, R4, R19, RZ ;  /* 0x0000001304078210 */ /* 0x000fe40007f5e0ff */
[----:B------:R-:W-:Y:S02]  /*4910*/  @P0 LEA.HI.X.SX32 R5, R5, R3, 0x1, P1 ;  /* 0x0000000305050211 */ /* 0x000fe400008f0eff */
[----:B-1----:R-:W-:Y:S02]  /*4920*/  @P0 LEA R12, P1, R10, R12, 0x2 ;  /* 0x0000000c0a0c0211 */ /* 0x002fe400078210ff */
[----:B------:R-:W-:Y:S02]  /*4930*/  @!P0 LEA.HI.X.SX32 R4, R4, R14, 0x1, P2 ;  /* 0x0000000e04048211 */ /* 0x000fe400010f0eff */
[----:B------:R-:W-:-:S02]  /*4940*/  @!P0 LEA R6, P2, R7, UR4, 0x2 ;  /* 0x0000000407068c11 */ /* 0x000fc4000f8410ff */
[----:B------:R-:W-:Y:S02]  /*4950*/  @P0 LEA.HI.X R13, R10, R13, R5, 0x2, P1 ;  /* 0x0000000d0a0d0211 */ /* 0x000fe400008f1405 */
[----:B------:R-:W-:-:S03]  /*4960*/  @!P0 LEA.HI.X R7, R7, UR5, R4, 0x2, P2 ;  /* 0x0000000507078c11 */ /* 0x000fc600090f1404 */
[----:B------:R1:W-:Y:S04]  /*4970*/  @P0 STG.E desc[UR6][R12.64], R15 ;  /* 0x0000000f0c000986 */ /* 0x0003e8000c101906 */
[----:B------:R1:W-:Y:S01]  /*4980*/  @!P0 STG.E desc[UR6][R6.64], R15 ;  /* 0x0000000f06008986 */ /* 0x0003e2000c101906 */
[----:B------:R-:W-:Y:S02]  /*4990*/  IADD3 R5, P0, P1, R19, R11, R32 ;  /* 0x0000000b13057210 */ /* 0x000fe4000791e020 */
[----:B------:R-:W-:-:S04]  /*49a0*/  SHF.R.S32.HI R11, RZ, 0x1f, R11 ;  /* 0x0000001fff0b7819 */ /* 0x000fc8000001140b */
[----:B------:R-:W-:Y:S02]  /*49b0*/  IADD3.X R10, PT, PT, R14, R11, RZ, P0, P1 ;  /* 0x0000000b0e0a7210 */ /* 0x000fe400007e24ff */
[----:B------:R-:W-:Y:S02]  /*49c0*/  ISETP.GE.AND P0, PT, R16, R9, PT ;  /* 0x000000091000720c */ /* 0x000fe40003f06270 */
[----:B------:R-:W-:-:S04]  /*49d0*/  LEA R4, P1, R5, UR4, 0x2 ;  /* 0x0000000405047c11 */ /* 0x000fc8000f8210ff */
[----:B------:R-:W-:-:S07]  /*49e0*/  LEA.HI.X R5, R5, UR5, R10, 0x2, P1 ;  /* 0x0000000505057c11 */ /* 0x000fce00088f140a */
[----:B01----:R-:W-:Y:S05]  /*49f0*/  @!P0 BRA `(.L_x_3748) ;  /* 0x0000000000208947 */ /* 0x003fea0003800000 */
[----:B------:R-:W0:Y:S01]  /*4a00*/  LDCU.64 UR4, c[0x0][0x390] ;  /* 0x00007200ff0477ac */ /* 0x000e220008000a00 */
[----:B------:R-:W-:-:S05]  /*4a10*/  VIADD R7, R0, 0xffffdf80 ;  /* 0xffffdf8000077836 */ /* 0x000fca0000000000 */
[----:B------:R-:W-:-:S04]  /*4a20*/  IADD3 R10, P0, PT, R7, R2, RZ ;  /* 0x00000002070a7210 */ /* 0x000fc80007f1e0ff */
[----:B------:R-:W-:Y:S02]  /*4a30*/  LEA.HI.X.SX32 R7, R7, R3, 0x1, P0 ;  /* 0x0000000307077211 */ /* 0x000fe400000f0eff */
[----:B0-----:R-:W-:-:S04]  /*4a40*/  LEA R6, P0, R10, UR4, 0x2 ;  /* 0x000000040a067c11 */ /* 0x001fc8000f8010ff */
[----:B------:R-:W-:-:S05]  /*4a50*/  LEA.HI.X R7, R10, UR5, R7, 0x2, P0 ;  /* 0x000000050a077c11 */ /* 0x000fca00080f1407 */
[----:B------:R1:W-:Y:S01]  /*4a60*/  STG.E desc[UR6][R6.64], R17 ;  /* 0x0000001106007986 */ /* 0x0003e2000c101906 */
[----:B------:R-:W-:Y:S05]  /*4a70*/  BRA `(.L_x_3749) ;  /* 0x0000000000047947 */ /* 0x000fea0003800000 */
.L_x_3748:
[----:B------:R0:W-:Y:S02]  /*4a80*/  STG.E desc[UR6][R4.64+0xa00], R17 ;  /* 0x000a001104007986 */ /* 0x0001e4000c101906 */
.L_x_3749:
[----:B------:R-:W-:Y:S05]  /*4a90*/  BSYNC.RECONVERGENT B0 ;  /* 0x0000000000007941 */ /* 0x000fea0003800200 */
.L_x_3747:
[----:B------:R2:W3:Y:S01]  /*4aa0*/  LDS R11, [R8+0x1400] ;  /* 0x00140000080b7984 */ /* 0x0004e20000000800 */
[----:B-1----:R-:W-:Y:S01]  /*4ab0*/  VIADD R6, R32, 0x500 ;  /* 0x0000050020067836 */ /* 0x002fe20000000000 */
[----:B------:R-:W-:Y:S04]  /*4ac0*/  BSSY.RECONVERGENT B0, `(.L_x_3750) ;  /* 0x000000c000007945 */ /* 0x000fe80003800200 */
[----:B------:R-:W-:-:S13]  /*4ad0*/  ISETP.GE.AND P0, PT, R6, R9, PT ;  /* 0x000000090600720c */ /* 0x000fda0003f06270 */
[----:B--2---:R-:W-:Y:S05]  /*4ae0*/  @!P0 BRA `(.L_x_3751) ;  /* 0x0000000000208947 */ /* 0x004fea0003800000 */
[----:B------:R-:W1:Y:S01]  /*4af0*/  LDCU.64 UR4, c[0x0][0x390] ;  /* 0x00007200ff0477ac */ /* 0x000e620008000a00 */
[----:B------:R-:W-:-:S05]  /*4b00*/  VIADD R7, R0, 0xffffe200 ;  /* 0xffffe20000077836 */ /* 0x000fca0000000000 */
[----:B------:R-:W-:-:S04]  /*4b10*/  IADD3 R10, P0, PT, R7, R2, RZ ;  /* 0x00000002070a7210 */ /* 0x000fc80007f1e0ff */
[----:B------:R-:W-:Y:S02]  /*4b20*/  LEA.HI.X.SX32 R7, R7, R3, 0x1, P0 ;  /* 0x0000000307077211 */ /* 0x000fe400000f0eff */
[----:B-1----:R-:W-:-:S04]  /*4b30*/  LEA R6, P0, R10, UR4, 0x2 ;  /* 0x000000040a067c11 */ /* 0x002fc8000f8010ff */
[----:B------:R-:W-:-:S05]  /*4b40*/  LEA.HI.X R7, R10, UR5, R7, 0x2, P0 ;  /* 0x000000050a077c11 */ /* 0x000fca00080f1407 */
[----:B---3--:R2:W-:Y:S01]  /*4b50*/  STG.E desc[UR6][R6.64], R11 ;  /* 0x0000000b06007986 */ /* 0x0085e2000c101906 */
[----:B------:R-:W-:Y:S05]  /*4b60*/  BRA `(.L_x_3752) ;  /* 0x0000000000047947 */ /* 0x000fea0003800000 */
.L_x_3751:
[----:B---3--:R1:W-:Y:S02]  /*4b70*/  STG.E desc[UR6][R4.64+0x1400], R11 ;  /* 0x0014000b04007986 */ /* 0x0083e4000c101906 */
.L_x_3752:
[----:B------:R-:W-:Y:S05]  /*4b80*/  BSYNC.RECONVERGENT B0 ;  /* 0x0000000000007941 */ /* 0x000fea0003800200 */
.L_x_3750:
[----:B-12---:R1:W2:Y:S01]  /*4b90*/  LDS R11, [R8+0x1e00] ;  /* 0x001e0000080b7984 */ /* 0x0062a20000000800 */
[----:B------:R-:W-:Y:S01]  /*4ba0*/  VIADD R6, R32, 0x780 ;  /* 0x0000078020067836 */ /* 0x000fe20000000000 */
[----:B------:R-:W-:Y:S04]  /*4bb0*/  BSSY.RECONVERGENT B0, `(.L_x_3753) ;  /* 0x000000c000007945 */ /* 0x000fe80003800200 */
[----:B------:R-:W-:-:S13]  /*4bc0*/  ISETP.GE.AND P0, PT, R6, R9, PT ;  /* 0x000000090600720c */ /* 0x000fda0003f06270 */
[----:B-1----:R-:W-:Y:S05]  /*4bd0*/  @!P0 BRA `(.L_x_3754) ;  /* 0x0000000000208947 */ /* 0x002fea0003800000 */
[----:B------:R-:W1:Y:S01]  /*4be0*/  LDCU.64 UR4, c[0x0][0x390] ;  /* 0x00007200ff0477ac */ /* 0x000e620008000a00 */
[----:B------:R-:W-:-:S05]  /*4bf0*/  VIADD R7, R0, 0xffffe480 ;  /* 0xffffe48000077836 */ /* 0x000fca0000000000 */
[----:B------:R-:W-:-:S04]  /*4c00*/  IADD3 R10, P0, PT, R7, R2, RZ ;  /* 0x00000002070a7210 */ /* 0x000fc80007f1e0ff */
[----:B------:R-:W-:Y:S02]  /*4c10*/  LEA.HI.X.SX32 R7, R7, R3, 0x1, P0 ;  /* 0x0000000307077211 */ /* 0x000fe400000f0eff */
[----:B-1----:R-:W-:-:S04]  /*4c20*/  LEA R6, P0, R10, UR4, 0x2 ;  /* 0x000000040a067c11 */ /* 0x002fc8000f8010ff */
[----:B------:R-:W-:-:S05]  /*4c30*/  LEA.HI.X R7, R10, UR5, R7, 0x2, P0 ;  /* 0x000000050a077c11 */ /* 0x000fca00080f1407 */
[----:B--2---:R2:W-:Y:S01]  /*4c40*/  STG.E desc[UR6][R6.64], R11 ;  /* 0x0000000b06007986 */ /* 0x0045e2000c101906 */
[----:B------:R-:W-:Y:S05]  /*4c50*/  BRA `(.L_x_3755) ;  /* 0x0000000000047947 */ /* 0x000fea0003800000 */
.L_x_3754:
[----:B--2---:R1:W-:Y:S02]  /*4c60*/  STG.E desc[UR6][R4.64+0x1e00], R11 ;  /* 0x001e000b04007986 */ /* 0x0043e4000c101906 */
.L_x_3755:
[----:B------:R-:W-:Y:S05]  /*4c70*/  BSYNC.RECONVERGENT B0 ;  /* 0x0000000000007941 */ /* 0x000fea0003800200 */
.L_x_3753:
        /* <DEDUP_REMOVED lines=13> */
.L_x_3757:
[----:B--2---:R1:W-:Y:S02]  /*4d50*/  STG.E desc[UR6][R4.64+0x2800], R11 ;  /* 0x0028000b04007986 */ /* 0x0043e4000c101906 */
.L_x_3758:
[----:B------:R-:W-:Y:S05]  /*4d60*/  BSYNC.RECONVERGENT B0 ;  /* 0x0000000000007941 */ /* 0x000fea0003800200 */
.L_x_3756:
        /* <DEDUP_REMOVED lines=13> */
.L_x_3760:
[----:B--2---:R1:W-:Y:S02]  /*4e40*/  STG.E desc[UR6][R4.64+0x3200], R11 ;  /* 0x0032000b04007986 */ /* 0x0043e4000c101906 */
.L_x_3761:
[----:B------:R-:W-:Y:S05]  /*4e50*/  BSYNC.RECONVERGENT B0 ;  /* 0x0000000000007941 */ /* 0x000fea0003800200 */
.L_x_3759:
        /* <DEDUP_REMOVED lines=13> */
.L_x_3763:
[----:B--2---:R1:W-:Y:S02]  /*4f30*/  STG.E desc[UR6][R4.64+0x3c00], R11 ;  /* 0x003c000b04007986 */ /* 0x0043e4000c101906 */
.L_x_3764:
[----:B------:R-:W-:Y:S05]  /*4f40*/  BSYNC.RECONVERGENT B0 ;  /* 0x0000000000007941 */ /* 0x000fea0003800200 */
.L_x_3762:
        /* <DEDUP_REMOVED lines=13> */
.L_x_3766:
[----:B--2---:R1:W-:Y:S02]  /*5020*/  STG.E desc[UR6][R4.64+0x4600], R11 ;  /* 0x0046000b04007986 */ /* 0x0043e4000c101906 */
.L_x_3767:
[----:B------:R-:W-:Y:S05]  /*5030*/  BSYNC.RECONVERGENT B0 ;  /* 0x0000000000007941 */ /* 0x000fea0003800200 */
.L_x_3765:
[----:B-12---:R1:W2:Y:S01]  /*5040*/  LDS R11, [R8+0x5000] ;  /* 0x00500000080b7984 */ /* 0x0062a20000000800 */
[----:B------:R-:W-:Y:S01]  /*5050*/  LOP3.LUT R6, R32, 0x1400, RZ, 0xfc, !PT ;  /* 0x0000140020067812 */ /* 0x000fe200078efcff */
[----:B------:R-:W-:Y:S03]  /*5060*/  BSSY.RECONVERGENT B0, `(.L_x_3768) ;  /* 0x000000c000007945 */ /* 0x000fe60003800200 */
        /* <DEDUP_REMOVED lines=10> */
.L_x_3769:
[----:B--2---:R1:W-:Y:S02]  /*5110*/  STG.E desc[UR6][R4.64+0x5000], R11 ;  /* 0x0050000b04007986 */ /* 0x0043e4000c101906 */
.L_x_3770:
[----:B------:R-:W-:Y:S05]  /*5120*/  BSYNC.RECONVERGENT B0 ;  /* 0x0000000000007941 */ /* 0x000fea0003800200 */
.L_x_3768:
        /* <DEDUP_REMOVED lines=13> */
.L_x_3772:
[----:B--2---:R1:W-:Y:S02]  /*5200*/  STG.E desc[UR6][R4.64+0x5a00], R11 ;  /* 0x005a000b04007986 */ /* 0x0043e4000c101906 */
.L_x_3773:
[----:B------:R-:W-:Y:S05]  /*5210*/  BSYNC.RECONVERGENT B0 ;  /* 0x0000000000007941 */ /* 0x000fea0003800200 */
.L_x_3771:
        /* <DEDUP_REMOVED lines=13> */
.L_x_3775:
[----:B--2---:R1:W-:Y:S02]  /*52f0*/  STG.E desc[UR6][R4.64+0x6400], R11 ;  /* 0x0064000b04007986 */ /* 0x0043e4000c101906 */
.L_x_3776:
[----:B------:R-:W-:Y:S05]  /*5300*/  BSYNC.RECONVERGENT B0 ;  /* 0x0000000000007941 */ /* 0x000fea0003800200 */
.L_x_3774:
        /* <DEDUP_REMOVED lines=13> */
.L_x_3778:
[----:B--2---:R1:W-:Y:S02]  /*53e0*/  STG.E desc[UR6][R4.64+0x6e00], R11 ;  /* 0x006e000b04007986 */ /* 0x0043e4000c101906 */
.L_x_3779:
[----:B------:R-:W-:Y:S05]  /*53f0*/  BSYNC.RECONVERGENT B0 ;  /* 0x0000000000007941 */ /* 0x000fea0003800200 */
.L_x_3777:
        /* <DEDUP_REMOVED lines=13> */
.L_x_3781:
[----:B--2---:R1:W-:Y:S02]  /*54d0*/  STG.E desc[UR6][R4.64+0x7800], R11 ;  /* 0x0078000b04007986 */ /* 0x0043e4000c101906 */
.L_x_3782:
[----:B------:R-:W-:Y:S05]  /*54e0*/  BSYNC.RECONVERGENT B0 ;  /* 0x0000000000007941 */ /* 0x000fea0003800200 */
.L_x_3780:
[----:B--2---:R2:W3:Y:S01]  /*54f0*/  LDS R7, [R8+0x8200] ;  /* 0x0082000008077984 */ /* 0x0044e20000000800 */
[----:B------:R-:W-:-:S05]  /*5500*/  VIADD R32, R32, 0x2080 ;  /* 0x0000208020207836 */ /* 0x000fca0000000000 */
[----:B------:R-:W-:-:S13]  /*5510*/  ISETP.GE.AND P0, PT, R32, R9, PT ;  /* 0x000000092000720c */ /* 0x000fda0003f06270 */
[----:B--2---:R-:W-:Y:S05]  /*5520*/  @!P0 BRA `(.L_x_3783) ;  /* 0x0000000000208947 */ /* 0x004fea0003800000 */
[----:B------:R-:W2:Y:S01]  /*5530*/  LDCU.64 UR4, c[0x0][0x390] ;  /* 0x00007200ff0477ac */ /* 0x000ea20008000a00 */
[----:B01----:R-:W-:-:S05]  /*5540*/  VIADD R5, R0, 0xfffffd80 ;  /* 0xfffffd8000057836 */ /* 0x003fca0000000000 */
[----:B------:R-:W-:-:S04]  /*5550*/  IADD3 R0, P0, PT, R5, R2, RZ ;  /* 0x0000000205007210 */ /* 0x000fc80007f1e0ff */
[----:B------:R-:W-:Y:S02]  /*5560*/  LEA.HI.X.SX32 R3, R5, R3, 0x1, P0 ;  /* 0x0000000305037211 */ /* 0x000fe400000f0eff */
[----:B--2---:R-:W-:-:S04]  /*5570*/  LEA R2, P0, R0, UR4, 0x2 ;  /* 0x0000000400027c11 */ /* 0x004fc8000f8010ff */
[----:B------:R-:W-:-:S05]  /*5580*/  LEA.HI.X R3, R0, UR5, R3, 0x2, P0 ;  /* 0x0000000500037c11 */ /* 0x000fca00080f1403 */
[----:B---3--:R-:W-:Y:S01]  /*5590*/  STG.E desc[UR6][R2.64], R7 ;  /* 0x0000000702007986 */ /* 0x008fe2000c101906 */
[----:B------:R-:W-:Y:S05]  /*55a0*/  EXIT ;  /* 0x000000000000794d */ /* 0x000fea0003800000 */
.L_x_3783:
[----:B---3--:R-:W-:Y:S01]  /*55b0*/  STG.E desc[UR6][R4.64+0x8200], R7 ;  /* 0x0082000704007986 */ /* 0x008fe2000c101906 */
[----:B------:R-:W-:Y:S05]  /*55c0*/  EXIT ;  /* 0x000000000000794d */ /* 0x000fea0003800000 */
.L_x_3695:
[----:B------:R-:W0:Y:S01]  /*55d0*/  LDC R2, c[0x0][0x3b4] ;  /* 0x0000ed00ff027b82 */ /* 0x000e220000000800 */
[----:B------:R-:W-:Y:S01]  /*55e0*/  ISETP.NE.AND P0, PT, R0, RZ, PT ;  /* 0x000000ff0000720c */ /* 0x000fe20003f05270 */
[----:B------:R-:W-:Y:S01]  /*55f0*/  BSSY.RECONVERGENT B0, `(.L_x_3784) ;  /* 0x00005ff000007945 */ /* 0x000fe20003800200 */
[----:B0-----:R-:W-:-:S11]  /*5600*/  IMAD.IADD R10, R2, 0x1, -R4 ;  /* 0x00000001020a7824 */ /* 0x001fd600078e0a04 */
[----:B------:R-:W-:Y:S05]  /*5610*/  @P0 BRA `(.L_x_3785) ;  /* 0x0000002800fc0947 */ /* 0x000fea0003800000 */
[----:B------:R-:W2:Y:S01]  /*5620*/  LDL R22, [R1+0x4] ;  /* 0x0000040001167983 */ /* 0x000ea20000100800 */
[----:B------:R-:W0:Y:S03]  /*5630*/  LDCU.U8 UR9, c[0x0][0x3c0] ;  /* 0x00007800ff0977ac */ /* 0x000e260008000000 */
[----:B------:R-:W3:Y:S01]  /*5640*/  LDL R18, [R1] ;  /* 0x0000000001127983 */ /* 0x000ee20000100800 */
[----:B------:R-:W1:Y:S01]  /*5650*/  LDCU.64 UR10, c[0x0][0x3d0] ;  /* 0x00007a00ff0a77ac */ /* 0x000e620008000a00 */
[----:B------:R-:W-:Y:S01]  /*5660*/  LOP3.LUT R14, R14, 0xffffffdf, RZ, 0xc0, !PT ;  /* 0xffffffdf0e0e7812 */ /* 0x000fe200078ec0ff */
[----:B------:R-:W4:Y:S01]  /*5670*/  S2R R0, SR_TID.X ;  /* 0x0000000000007919 */ /* 0x000f220000002100 */
[----:B------:R-:W4:Y:S01]  /*5680*/  LDCU.64 UR14, c[0x0][0x388] ;  /* 0x00007100ff0e77ac */ /* 0x000f220008000a00 */
[----:B------:R-:W4:Y:S01]  /*5690*/  LDCU.64 UR12, c[0x0][0x380] ;  /* 0x00007000ff0c77ac */ /* 0x000f220008000a00 */
[----:B0-----:R-:W-:-:S04]  /*56a0*/  UISETP.NE.AND UP0, UPT, UR9, URZ, UPT ;  /* 0x000000ff0900728c */ /* 0x001fc8000bf05270 */
[----:B-1----:R-:W-:Y:S02]  /*56b0*/  USEL UR4, UR10, URZ, !UP0 ;  /* 0x000000ff0a047287 */ /* 0x002fe4000c000000 */
[----:B------:R-:W-:Y:S01]  /*56c0*/  USEL UR5, UR11, URZ, !UP0 ;  /* 0x000000ff0b057287 */ /* 0x000fe2000c000000 */
[----:B----4-:R-:W-:-:S04]  /*56d0*/  IMAD R11, R0, 0xe, RZ ;  /* 0x0000000e000b7824 */ /* 0x010fc800078e02ff */
[C---:B------:R-:W-:Y:S02]  /*56e0*/  VIADD R9, R11.reuse, 0x1 ;  /* 0x000000010b097836 */ /* 0x040fe40000000000 */
[C---:B------:R-:W-:Y:S02]  /*56f0*/  VIADD R13, R11.reuse, 0x3 ;  /* 0x000000030b0d7836 */ /* 0x040fe40000000000 */
[----:B------:R-:W-:Y:S01]  /*5700*/  VIADD R15, R11, 0x4 ;  /* 0x000000040b0f7836 */ /* 0x000fe20000000000 */
[-C--:B------:R-:W-:Y:S01]  /*5710*/  ISETP.GE.AND P0, PT, R9, R10.reuse, PT ;  /* 0x0000000a0900720c */ /* 0x080fe20003f06270 */
[----:B------:R-:W-:Y:S01]  /*5720*/  VIADD R9, R11, 0x2 ;  /* 0x000000020b097836 */ /* 0x000fe20000000000 */
[-C--:B------:R-:W-:Y:S01]  /*5730*/  ISETP.GE.AND P5, PT, R13, R10.reuse, PT ;  /* 0x0000000a0d00720c */ /* 0x080fe20003fa6270 */
[----:B------:R-:W-:Y:S01]  /*5740*/  VIADD R19, R11, 0x9 ;  /* 0x000000090b137836 */ /* 0x000fe20000000000 */
[-C--:B------:R-:W-:Y:S01]  /*5750*/  ISETP.GE.AND P4, PT, R15, R10.reuse, PT ;  /* 0x0000000a0f00720c */ /* 0x080fe20003f86270 */
[----:B------:R-:W-:Y:S01]  /*5760*/  VIADD R15, R11, 0x6 ;  /* 0x000000060b0f7836 */ /* 0x000fe20000000000 */
[----:B------:R-:W-:Y:S01]  /*5770*/  ISETP.GE.AND P6, PT, R9, R10, PT ;  /* 0x0000000a0900720c */ /* 0x000fe20003fc6270 */
[----:B------:R-:W-:-:S02]  /*5780*/  VIADD R9, R11, 0x5 ;  /* 0x000000050b097836 */ /* 0x000fc40000000000 */
[----:B------:R-:W-:Y:S01]  /*5790*/  VIADD R23, R11, 0xa ;  /* 0x0000000a0b177836 */ /* 0x000fe20000000000 */
[-C--:B------:R-:W-:Y:S01]  /*57a0*/  ISETP.GE.AND P2, PT, R15, R10.reuse, PT ;  /* 0x0000000a0f00720c */ /* 0x080fe20003f46270 */
[----:B------:R-:W-:Y:S01]  /*57b0*/  VIADD R15, R11, 0x7 ;  /* 0x000000070b0f7836 */ /* 0x000fe20000000000 */
[----:B------:R-:W-:Y:S01]  /*57c0*/  ISETP.GE.AND P3, PT, R9, R10, PT ;  /* 0x0000000a0900720c */ /* 0x000fe20003f66270 */
[C---:B------:R-:W-:Y:S01]  /*57d0*/  VIADD R25, R11.reuse, 0xb ;  /* 0x0000000b0b197836 */ /* 0x040fe20000000000 */
[----:B------:R-:W-:Y:S01]  /*57e0*/  @P0 LOP3.LUT R14, R14, 0x20, RZ, 0xfc, !PT ;  /* 0x000000200e0e0812 */ /* 0x000fe200078efcff */
[C---:B------:R-:W-:Y:S01]  /*57f0*/  VIADD R27, R11.reuse, 0xc ;  /* 0x0000000c0b1b7836 */ /* 0x040fe20000000000 */
[C---:B------:R-:W-:Y:S01]  /*5800*/  IADD3 R16, P0, P1, R11.reuse, UR4, R4 ;  /* 0x000000040b107c10 */ /* 0x040fe2000f91e004 */
[----:B------:R-:W-:Y:S01]  /*5810*/  VIADD R29, R11, 0xd ;  /* 0x0000000d0b1d7836 */ /* 0x000fe20000000000 */
[----:B------:R-:W-:Y:S02]  /*5820*/  LOP3.LUT R14, R14, 0xffffffef, RZ, 0xc0, !PT ;  /* 0xffffffef0e0e7812 */ /* 0x000fe400078ec0ff */
[----:B------:R-:W-:-:S02]  /*5830*/  IADD3.X R17, PT, PT, RZ, UR5, RZ, P0, P1 ;  /* 0x00000005ff117c10 */ /* 0x000fc400087e24ff */
[----:B------:R-:W-:Y:S02]  /*5840*/  LEA R8, P0, R16, UR14, 0x2 ;  /* 0x0000000e10087c11 */ /* 0x000fe4000f8010ff */
[----:B------:R-:W-:Y:S02]  /*5850*/  @P6 LOP3.LUT R14, R14, 0x10, RZ, 0xfc, !PT ;  /* 0x000000100e0e6812 */ /* 0x000fe400078efcff */
[----:B------:R-:W-:Y:S02]  /*5860*/  LEA.HI.X R9, R16, UR15, R17, 0x2, P0 ;  /* 0x0000000f10097c11 */ /* 0x000fe400080f1411 */
[----:B------:R-:W-:Y:S02]  /*5870*/  ISETP.GE.AND P0, PT, R11, R10, PT ;  /* 0x0000000a0b00720c */ /* 0x000fe40003f06270 */
[----:B------:R-:W-:Y:S02]  /*5880*/  LOP3.LUT R14, R14, 0xfffffff7, RZ, 0xc0, !PT ;  /* 0xfffffff70e0e7812 */ /* 0x000fe400078ec0ff */
[----:B------:R-:W-:-:S02]  /*5890*/  LEA R12, P1, R16, UR12, 0x2 ;  /* 0x0000000c100c7c11 */ /* 0x000fc4000f8210ff */
[----:B------:R-:W-:Y:S02]  /*58a0*/  @P5 LOP3.LUT R14, R14, 0x8, RZ, 0xfc, !PT ;  /* 0x000000080e0e5812 */ /* 0x000fe400078efcff */
[----:B------:R-:W-:Y:S01]  /*58b0*/  LEA.HI.X R13, R16, UR13, R17, 0x2, P1 ;  /* 0x0000000d100d7c11 */ /* 0x000fe200088f1411 */
[----:B------:R-:W-:Y:S01]  /*58c0*/  VIADD R17, R11, 0x8 ;  /* 0x000000080b117836 */ /* 0x000fe20000000000 */
[----:B------:R-:W-:-:S03]  /*58d0*/  LOP3.LUT R14, R14, 0xfffffffb, RZ, 0xc0, !PT ;  /* 0xfffffffb0e0e7812 */ /* 0x000fc600078ec0ff */
[----:B------:R-:W4:Y:S01]  /*58e0*/  @!P6 LDG.E R42, desc[UR6][R12.64+0x8] ;  /* 0x000008060c2ae981 */ /* 0x000f22000c1e1900 */
[----:B------:R-:W-:-:S03]  /*58f0*/  @P4 LOP3.LUT R14, R14, 0x4, RZ, 0xfc, !PT ;  /* 0x000000040e0e4812 */ /* 0x000fc600078efcff */
[----:B------:R-:W4:Y:S01]  /*5900*/  @!P5 LDG.E R41, desc[UR6][R12.64+0xc] ;  /* 0x00000c060c29d981 */ /* 0x000f22000c1e1900 */
[C---:B------:R-:W-:Y:S02]  /*5910*/  LOP3.LUT P1, RZ, R14.reuse, 0x20, RZ, 0xc0, !PT ;  /* 0x000000200eff7812 */ /* 0x040fe4000782c0ff */
[----:B------:R-:W-:Y:S01]  /*5920*/  LOP3.LUT R14, R14, 0xfffffffd, RZ, 0xc0, !PT ;  /* 0xfffffffd0e0e7812 */ /* 0x000fe200078ec0ff */
[----:B------:R-:W4:Y:S03]  /*5930*/  @!P4 LDG.E R40, desc[UR6][R12.64+0x10] ;  /* 0x000010060c28c981 */ /* 0x000f26000c1e1900 */
[----:B------:R-:W-:Y:S01]  /*5940*/  @P3 LOP3.LUT R14, R14, 0x2, RZ, 0xfc, !PT ;  /* 0x000000020e0e3812 */ /* 0x000fe200078efcff */
[----:B------:R-:W4:Y:S03]  /*5950*/  @!P3 LDG.E R39, desc[UR6][R12.64+0x14] ;  /* 0x000014060c27b981 */ /* 0x000f26000c1e1900 */
[----:B------:R-:W-:Y:S01]  /*5960*/  LOP3.LUT R14, R14, 0xfffffffe, RZ, 0xc0, !PT ;  /* 0xfffffffe0e0e7812 */ /* 0x000fe200078ec0ff */
[----:B------:R-:W4:Y:S03]  /*5970*/  @!P2 LDG.E R38, desc[UR6][R12.64+0x18] ;  /* 0x000018060c26a981 */ /* 0x000f26000c1e1900 */
[----:B------:R-:W-:Y:S01]  /*5980*/  @P2 LOP3.LUT R14, R14, 0x1, RZ, 0xfc, !PT ;  /* 0x000000010e0e2812 */ /* 0x000fe200078efcff */
[----:B--2---:R-:W2:Y:S04]  /*5990*/  @!P0 LDG.E R22, desc[UR6][R12.64] ;  /* 0x000000060c168981 */ /* 0x004ea8000c1e1900 */
[----:B---3--:R-:W3:Y:S01]  /*59a0*/  @!P1 LDG.E R18, desc[UR6][R12.64+0x4] ;  /* 0x000004060c129981 */ /* 0x008ee2000c1e1900 */
[----:B------:R-:W-:-:S02]  /*59b0*/  ISETP.GE.AND P2, PT, R19, R10, PT ;  /* 0x0000000a1300720c */ /* 0x000fc40003f46270 */
[-C--:B------:R-:W-:Y:S02]  /*59c0*/  ISETP.GE.AND P3, PT, R23, R10.reuse, PT ;  /* 0x0000000a1700720c */ /* 0x080fe40003f66270 */
[-C--:B------:R-:W-:Y:S02]  /*59d0*/  ISETP.GE.AND P4, PT, R25, R10.reuse, PT ;  /* 0x0000000a1900720c */ /* 0x080fe40003f86270 */
[-C--:B------:R-:W-:Y:S02]  /*59e0*/  ISETP.GE.AND P5, PT, R27, R10.reuse, PT ;  /* 0x0000000a1b00720c */ /* 0x080fe40003fa6270 */
[----:B------:R-:W-:-:S05]  /*59f0*/  ISETP.GE.AND P6, PT, R29, R10, PT ;  /* 0x0000000a1d00720c */ /* 0x000fca0003fc6270 */
[----:B------:R-:W4:Y:S04]  /*5a00*/  @!P2 LDG.E R5, desc[UR6][R12.64+0x24] ;  /* 0x000024060c05a981 */ /* 0x000f28000c1e1900 */
[----:B------:R-:W4:Y:S04]  /*5a10*/  @!P3 LDG.E R6, desc[UR6][R12.64+0x28] ;  /* 0x000028060c06b981 */ /* 0x000f28000c1e1900 */
[----:B------:R-:W4:Y:S04]  /*5a20*/  @!P4 LDG.E R7, desc[UR6][R12.64+0x2c] ;  /* 0x00002c060c07c981 */ /* 0x000f28000c1e1900 */
[----:B------:R-:W4:Y:S04]  /*5a30*/  @!P5 LDG.E R20, desc[UR6][R12.64+0x30] ;  /* 0x000030060c14d981 */ /* 0x000f28000c1e1900 */
[----:B------:R-:W4:Y:S04]  /*5a40*/  @!P6 LDG.E R21, desc[UR6][R12.64+0x34] ;  /* 0x000034060c15e981 */ /* 0x000f28000c1e1900 */
[----:B--2---:R-:W-:Y:S01]  /*5a50*/  @!P0 STL [R1+0x4], R22 ;  /* 0x0000041601008387 */ /* 0x004fe20000100800 */
[----:B------:R-:W-:-:S04]  /*5a60*/  ISETP.GE.AND P0, PT, R15, R10, PT ;  /* 0x0000000a0f00720c */ /* 0x000fc80003f06270 */
[----:B------:R-:W-:Y:S01]  /*5a70*/  P2R R15, PR, RZ, 0x1 ;  /* 0x00000001ff0f7803 */ /* 0x000fe20000000000 */
[----:B---3--:R0:W-:Y:S01]  /*5a80*/  @!P1 STL [R1], R18 ;  /* 0x0000001201009387 */ /* 0x0081e20000100800 */
[----:B------:R-:W-:-:S07]  /*5a90*/  ISETP.GE.AND P1, PT, R17, R10, PT ;  /* 0x0000000a1100720c */ /* 0x000fce0003f26270 */
[----:B------:R-:W2:Y:S01]  /*5aa0*/  @!P0 LDG.E R3, desc[UR6][R12.64+0x1c] ;  /* 0x00001c060c038981 */ /* 0x000ea2000c1e1900 */
[----:B------:R-:W-:-:S04]  /*5ab0*/  LOP3.LUT P0, RZ, R14, 0x1, RZ, 0xc0, !PT ;  /* 0x000000010eff7812 */ /* 0x000fc8000780c0ff */
[----:B------:R-:W-:Y:S01]  /*5ac0*/  P2R R16, PR, RZ, 0x1 ;  /* 0x00000001ff107803 */ /* 0x000fe20000000000 */
[----:B------:R1:W3:Y:S01]  /*5ad0*/  @!P1 LDG.E R4, desc[UR6][R12.64+0x20] ;  /* 0x000020060c049981 */ /* 0x0002e2000c1e1900 */
[C---:B------:R-:W-:Y:S01]  /*5ae0*/  LOP3.LUT P0, RZ, R14.reuse, 0x2, RZ, 0xc0, !PT ;  /* 0x000000020eff7812 */ /* 0x040fe2000780c0ff */
[----:B------:R-:W-:Y:S03]  /*5af0*/  BAR.SYNC.DEFER_BLOCKING 0x0 ;  /* 0x0000000000007b1d */ /* 0x000fe60000010000 */
[----:B0-----:R-:W-:Y:S02]  /*5b00*/  P2R R18, PR, RZ, 0x1 ;  /* 0x00000001ff127803 */ /* 0x001fe40000000000 */
[----:B------:R-:W-:-:S04]  /*5b10*/  LOP3.LUT P0, RZ, R14, 0x4, RZ, 0xc0, !PT ;  /* 0x000000040eff7812 */ /* 0x000fc8000780c0ff */
[----:B------:R-:W-:Y:S02]  /*5b20*/  P2R R28, PR, RZ, 0x1 ;  /* 0x00000001ff1c7803 */ /* 0x000fe40000000000 */
[----:B------:R-:W-:-:S04]  /*5b30*/  LOP3.LUT P0, RZ, R14, 0x8, RZ, 0xc0, !PT ;  /* 0x000000080eff7812 */ /* 0x000fc8000780c0ff */
[----:B------:R-:W-:Y:S02]  /*5b40*/  P2R R26, PR, RZ, 0x1 ;  /* 0x00000001ff1a7803 */ /* 0x000fe40000000000 */
[----:B------:R-:W-:-:S04]  /*5b50*/  LOP3.LUT P0, RZ, R14, 0x10, RZ, 0xc0, !PT ;  /* 0x000000100eff7812 */ /* 0x000fc8000780c0ff */
[----:B------:R-:W-:Y:S02]  /*5b60*/  P2R R24, PR, RZ, 0x1 ;  /* 0x00000001ff187803 */ /* 0x000fe40000000000 */
[----:B------:R-:W-:Y:S01]  /*5b70*/  LOP3.LUT P0, RZ, R14, 0x20, RZ, 0xc0, !PT ;  /* 0x000000200eff7812 */ /* 0x000fe2000780c0ff */
[----:B------:R-:W-:Y:S02]  /*5b80*/  IMAD.MOV.U32 R22, RZ, RZ, 0x1 ;  /* 0x00000001ff167424 */ /* 0x000fe400078e00ff */
[----:B------:R-:W-:Y:S01]  /*5b90*/  IMAD.MOV.U32 R23, RZ, RZ, 0x1 ;  /* 0x00000001ff177424 */ /* 0x000fe200078e00ff */
[----:B------:R-:W-:Y:S01]  /*5ba0*/  P2R R14, PR, RZ, 0x1 ;  /* 0x00000001ff0e7803 */ /* 0x000fe20000000000 */
[----:B------:R-:W-:Y:S01]  /*5bb0*/  IMAD.MOV.U32 R25, RZ, RZ, 0x1 ;  /* 0x00000001ff197424 */ /* 0x000fe200078e00ff */
[----:B------:R-:W-:Y:S01]  /*5bc0*/  ISETP.GE.AND P0, PT, R11, R10, PT ;  /* 0x0000000a0b00720c */ /* 0x000fe20003f06270 */
[----:B------:R-:W-:Y:S01]  /*5bd0*/  IMAD.MOV.U32 R27, RZ, RZ, 0x1 ;  /* 0x00000001ff1b7424 */ /* 0x000fe200078e00ff */
[----:B------:R-:W4:Y:S04]  /*5be0*/  @!P1 LDG.E R11, desc[UR6][R8.64+0x20] ;  /* 0x00002006080b9981 */ /* 0x000f28000c1e1900 */
[----:B------:R-:W2:Y:S04]  /*5bf0*/  @!P2 LDG.E R12, desc[UR6][R8.64+0x24] ;  /* 0x00002406080ca981 */ /* 0x000ea8000c1e1900 */
[----:B------:R-:W3:Y:S04]  /*5c00*/  @!P3 LDG.E R13, desc[UR6][R8.64+0x28] ;  /* 0x00002806080db981 */ /* 0x000ee8000c1e1900 */
[----:B------:R-:W4:Y:S02]  /*5c10*/  @!P0 LDG.E R10, desc[UR6][R8.64] ;  /* 0x00000006080a8981 */ /* 0x000f24000c1e1900 */
[----:B----4-:R-:W-:-:S02]  /*5c20*/  @!P0 LOP3.LUT R22, R10, 0x1, RZ, 0xc, !PT ;  /* 0x000000010a168812 */ /* 0x010fc400078e0cff */
[----:B------:R-:W-:Y:S02]  /*5c30*/  ISETP.NE.AND P0, PT, R14, RZ, PT ;  /* 0x000000ff0e00720c */ /* 0x000fe40003f05270 */
[----:B------:R-:W4:Y:S11]  /*5c40*/  @!P4 LDG.E R14, desc[UR6][R8.64+0x2c] ;  /* 0x00002c06080ec981 */ /* 0x000f36000c1e1900 */
[----:B------:R-:W2:Y:S02]  /*5c50*/  @!P0 LDG.E R10, desc[UR6][R8.64+0x4] ;  /* 0x00000406080a8981 */ /* 0x000ea4000c1e1900 */
[----:B--2---:R-:W-:-:S02]  /*5c60*/  @!P0 LOP3.LUT R23, R10, 0x1, RZ, 0xc, !PT ;  /* 0x000000010a178812 */ /* 0x004fc400078e0cff */
[----:B------:R-:W-:-:S13]  /*5c70*/  ISETP.NE.AND P0, PT, R24, RZ, PT ;  /* 0x000000ff1800720c */ /* 0x000fda0003f05270 */
[----:B------:R-:W2:Y:S01]  /*5c80*/  @!P0 LDG.E R10, desc[UR6][R8.64+0x8] ;  /* 0x00000806080a8981 */ /* 0x000ea2000c1e1900 */
[----:B------:R-:W-:Y:S01]  /*5c90*/  IMAD.MOV.U32 R24, RZ, RZ, 0x1 ;  /* 0x00000001ff187424 */ /* 0x000fe200078e00ff */
[----:B--2---:R-:W-:Y:S02]  /*5ca0*/  @!P0 LOP3.LUT R24, R10, 0x1, RZ, 0xc, !PT ;  /* 0x000000010a188812 */ /* 0x004fe400078e0cff */
[----:B------:R-:W-:-:S13]  /*5cb0*/  ISETP.NE.AND P0, PT, R26, RZ, PT ;  /* 0x000000ff1a00720c */ /* 0x000fda0003f05270 */
[----:B------:R-:W2:Y:S02]  /*5cc0*/  @!P0 LDG.E R10, desc[UR6][R8.64+0xc] ;  /* 0x00000c06080a8981 */ /* 0x000ea4000c1e1900 */
[----:B--2---:R-:W-:Y:S02]  /*5cd0*/  @!P0 LOP3.LUT R25, R10, 0x1, RZ, 0xc, !PT ;  /* 0x000000010a198812 */ /* 0x004fe400078e0cff */
[----:B------:R-:W-:-:S13]  /*5ce0*/  ISETP.NE.AND P0, PT, R28, RZ, PT ;  /* 0x000000ff1c00720c */ /* 0x000fda0003f05270 */
[----:B------:R-:W2:Y:S01]  /*5cf0*/  @!P0 LDG.E R10, desc[UR6][R8.64+0x10] ;  /* 0x00001006080a8981 */ /* 0x000ea2000c1e1900 */
[----:B------:R-:W-:Y:S01]  /*5d00*/  IMAD.MOV.U32 R26, RZ, RZ, 0x1 ;  /* 0x00000001ff1a7424 */ /* 0x000fe200078e00ff */
[----:B--2---:R-:W-:Y:S02]  /*5d10*/  @!P0 LOP3.LUT R26, R10, 0x1, RZ, 0xc, !PT ;  /* 0x000000010a1a8812 */ /* 0x004fe400078e0cff */
[----:B------:R-:W-:-:S13]  /*5d20*/  ISETP.NE.AND P0, PT, R18, RZ, PT ;  /* 0x000000ff1200720c */ /* 0x000fda0003f05270 */
[----:B------:R-:W2:Y:S02]  /*5d30*/  @!P0 LDG.E R10, desc[UR6][R8.64+0x14] ;  /* 0x00001406080a8981 */ /* 0x000ea4000c1e1900 */
[----:B--2---:R-:W-:Y:S02]  /*5d40*/  @!P0 LOP3.LUT R27, R10, 0x1, RZ, 0xc, !PT ;  /* 0x000000010a1b8812 */ /* 0x004fe400078e0cff */
[----:B------:R-:W-:Y:S01]  /*5d50*/  ISETP.NE.AND P0, PT, R16, RZ, PT ;  /* 0x000000ff1000720c */ /* 0x000fe20003f05270 */
[----:B------:R-:W-:Y:S01]  /*5d60*/  IMAD.MOV.U32 R28, RZ, RZ, 0x1 ;  /* 0x00000001ff1c7424 */ /* 0x000fe200078e00ff */
[----:B------:R-:W2:Y:S11]  /*5d70*/  @!P6 LDG.E R16, desc[UR6][R8.64+0x34] ;  /* 0x000034060810e981 */ /* 0x000eb6000c1e1900 */
[----:B------:R-:W3:Y:S02]  /*5d80*/  @!P0 LDG.E R10, desc[UR6][R8.64+0x18] ;  /* 0x00001806080a8981 */ /* 0x000ee4000c1e1900 */
[----:B---3--:R-:W-:-:S02]  /*5d90*/  @!P0 LOP3.LUT R28, R10, 0x1, RZ, 0xc, !PT ;  /* 0x000000010a1c8812 */ /* 0x008fc400078e0cff */
[----:B------:R-:W-:Y:S02]  /*5da0*/  ISETP.NE.AND P0, PT, R15, RZ, PT ;  /* 0x000000ff0f00720c */ /* 0x000fe40003f05270 */
[----:B------:R-:W3:Y:S11]  /*5db0*/  @!P5 LDG.E R15, desc[UR6][R8.64+0x30] ;  /* 0x00003006080fd981 */ /* 0x000ef6000c1e1900 */
[----:B------:R-:W3:Y:S01]  /*5dc0*/  @!P0 LDG.E R10, desc[UR6][R8.64+0x1c] ;  /* 0x00001c06080a8981 */ /* 0x000ee2000c1e1900 */
[----:B------:R-:W-:-:S02]  /*5dd0*/  IMAD.IADD R30, R23, 0x1, R22 ;  /* 0x00000001171e7824 */ /* 0x000fc400078e0216 */
[----:B------:R-:W-:Y:S02]  /*5de0*/  IMAD.MOV.U32 R29, RZ, RZ, 0x1 ;  /* 0x00000001ff1d7424 */ /* 0x000fe400078e00ff */
[----:B------:R-:W-:Y:S01]  /*5df0*/  IMAD.MOV.U32 R31, RZ, RZ, 0x1 ;  /* 0x00000001ff1f7424 */ /* 0x000fe200078e00ff */
[----:B------:R-:W-:Y:S01]  /*5e00*/  @!P1 LOP3.LUT R31, R11, 0x1, RZ, 0xc, !PT ;  /* 0x000000010b1f9812 */ /* 0x000fe200078e0cff */
[----:B------:R-:W-:Y:S01]  /*5e10*/  IMAD.MOV.U32 R32, RZ, RZ, 0x1 ;  /* 0x00000001ff207424 */ /* 0x000fe200078e00ff */
[----:B------:R-:W-:Y:S01]  /*5e20*/  @!P2 LOP3.LUT R32, R12, 0x1, RZ, 0xc, !PT ;  /* 0x000000010c20a812 */ /* 0x000fe200078e0cff */
[----:B------:R-:W-:Y:S01]  /*5e30*/  IMAD.MOV.U32 R33, RZ, RZ, 0x1 ;  /* 0x00000001ff217424 */ /* 0x000fe200078e00ff */
[----:B------:R-:W-:Y:S01]  /*5e40*/  @!P3 LOP3.LUT R33, R13, 0x1, RZ, 0xc, !PT ;  /* 0x000000010d21b812 */ /* 0x000fe200078e0cff */
[----:B------:R-:W-:Y:S01]  /*5e50*/  IMAD.MOV.U32 R34, RZ, RZ, 0x1 ;  /* 0x00000001ff227424 */ /* 0x000fe200078e00ff */
[----:B----4-:R-:W-:Y:S01]  /*5e60*/  @!P4 LOP3.LUT R34, R14, 0x1, RZ, 0xc, !PT ;  /* 0x000000010e22c812 */ /* 0x010fe200078e0cff */
[----:B------:R-:W-:-:S02]  /*5e70*/  IMAD.MOV.U32 R35, RZ, RZ, 0x1 ;  /* 0x00000001ff237424 */ /* 0x000fc400078e00ff */
[----:B------:R-:W-:Y:S01]  /*5e80*/  IMAD.MOV.U32 R36, RZ, RZ, 0x1 ;  /* 0x00000001ff247424 */ /* 0x000fe200078e00ff */
[----:B--2---:R-:W-:Y:S01]  /*5e90*/  @!P6 LOP3.LUT R36, R16, 0x1, RZ, 0xc, !PT ;  /* 0x000000011024e812 */ /* 0x004fe200078e0cff */
[----:B------:R-:W0:Y:S01]  /*5ea0*/  S2R R44, SR_LANEID ;  /* 0x00000000002c7919 */ /* 0x000e220000000000 */
[----:B------:R-:W2:Y:S01]  /*5eb0*/  S2UR UR5, SR_CgaCtaId ;  /* 0x00000000000579c3 */ /* 0x000ea20000008800 */
[----:B------:R-:W-:-:S07]  /*5ec0*/  UMOV UR4, 0x400 ;  /* 0x0000040000047882 */ /* 0x000fce0000000000 */
[----:B------:R-:W-:Y:S01]  /*5ed0*/  BAR.SYNC.DEFER_BLOCKING 0x0 ;  /* 0x0000000000007b1d */ /* 0x000fe20000010000 */
[----:B0-----:R-:W-:Y:S01]  /*5ee0*/  ISETP.NE.AND P1, PT, R44, 0x1f, PT ;  /* 0x0000001f2c00780c */ /* 0x001fe20003f25270 */
[----:B--2---:R-:W-:Y:S01]  /*5ef0*/  ULEA UR4, UR5, UR4, 0x18 ;  /* 0x0000000405047291 */ /* 0x004fe2000f8ec0ff */
[----:B------:R-:W-:Y:S02]  /*5f00*/  SHF.R.U32.HI R45, RZ, 0x5, R0 ;  /* 0x00000005ff2d7819 */ /* 0x000fe40000011600 */
[----:B---3--:R-:W-:Y:S02]  /*5f10*/  @!P0 LOP3.LUT R29, R10, 0x1, RZ, 0xc, !PT ;  /* 0x000000010a1d8812 */ /* 0x008fe400078e0cff */
[----:B------:R-:W-:-:S04]  /*5f20*/  IADD3 R10, PT, PT, R25, R24, R30 ;  /* 0x00000018190a7210 */ /* 0x000fc80007ffe01e */
[----:B------:R-:W-:-:S04]  /*5f30*/  IADD3 R10, PT, PT, R27, R26, R10 ;  /* 0x0000001a1b0a7210 */ /* 0x000fc80007ffe00a */
[----:B------:R-:W-:-:S04]  /*5f40*/  IADD3 R10, PT, PT, R29, R28, R10 ;  /* 0x0000001c1d0a7210 */ /* 0x000fc80007ffe00a */
[----:B------:R-:W-:Y:S02]  /*5f50*/  IADD3 R10, PT, PT, R32, R31, R10 ;  /* 0x0000001f200a7210 */ /* 0x000fe40007ffe00a */
[----:B------:R-:W-:Y:S02]  /*5f60*/  @!P5 LOP3.LUT R35, R15, 0x1, RZ, 0xc, !PT ;  /* 0x000000010f23d812 */ /* 0x000fe400078e0cff */
[----:B------:R-:W-:-:S04]  /*5f70*/  IADD3 R10, PT, PT, R34, R33, R10 ;  /* 0x00000021220a7210 */ /* 0x000fc80007ffe00a */
[----:B------:R-:W-:-:S05]  /*5f80*/  IADD3 R10, PT, PT, R36, R35, R10 ;  /* 0x00000023240a7210 */ /* 0x000fca0007ffe00a */
[----:B------:R-:W0:Y:S02]  /*5f90*/  SHFL.UP P0, R9, R10, 0x1, RZ ;  /* 0x042000000a097989 */ /* 0x000e2400000000ff */
[----:B0-----:R-:W-:-:S05]  /*5fa0*/  @P0 IMAD.IADD R9, R10, 0x1, R9 ;  /* 0x000000010a090824 */ /* 0x001fca00078e0209 */
[----:B------:R-:W0:Y:S02]  /*5fb0*/  SHFL.UP P0, R8, R9, 0x2, RZ ;  /* 0x0440000009087989 */ /* 0x000e2400000000ff */
[----:B0-----:R-:W-:-:S05]  /*5fc0*/  @P0 IMAD.IADD R8, R9, 0x1, R8 ;  /* 0x0000000109080824 */ /* 0x001fca00078e0208 */
[----:B------:R-:W0:Y:S02]  /*5fd0*/  SHFL.UP P0, R11, R8, 0x4, RZ ;  /* 0x04800000080b7989 */ /* 0x000e2400000000ff */
[----:B0-----:R-:W-:-:S05]  /*5fe0*/  @P0 IMAD.IADD R11, R8, 0x1, R11 ;  /* 0x00000001080b0824 */ /* 0x001fca00078e020b */
[----:B-1----:R-:W0:Y:S02]  /*5ff0*/  SHFL.UP P0, R12, R11, 0x8, RZ ;  /* 0x050000000b0c7989 */ /* 0x002e2400000000ff */
[----:B0-----:R-:W-:-:S05]  /*6000*/  @P0 IMAD.IADD R12, R11, 0x1, R12 ;  /* 0x000000010b0c0824 */ /* 0x001fca00078e020c */
[----:B------:R-:W0:Y:S01]  /*6010*/  SHFL.UP P0, R37, R12, 0x10, RZ ;  /* 0x060000000c257989 */ /* 0x000e2200000000ff */
[----:B------:R-:W-:-:S04]  /*6020*/  @!P1 SHF.R.U32.HI R9, RZ, 0x3, R0 ;  /* 0x00000003ff099819 */ /* 0x000fc80000011600 */
[----:B------:R-:W-:Y:S01]  /*6030*/  @!P1 LOP3.LUT R43, R9, 0x7c, RZ, 0xc0, !PT ;  /* 0x0000007c092b9812 */ /* 0x000fe200078ec0ff */
[----:B0-----:R-:W-:-:S05]  /*6040*/  @P0 IMAD.IADD R37, R12, 0x1, R37 ;  /* 0x000000010c250824 */ /* 0x001fca00078e0225 */
[----:B------:R-:W-:Y:S01]  /*6050*/  @!P1 STS [R43+UR4], R37 ;  /* 0x000000252b009988 */ /* 0x000fe20008000804 */
[----:B------:R-:W-:Y:S06]  /*6060*/  BAR.SYNC.DEFER_BLOCKING 0x0 ;  /* 0x0000000000007b1d */ /* 0x000fec0000010000 */
[----:B------:R-:W0:Y:S04]  /*6070*/  LDS.128 R16, [UR4] ;  /* 0x00000004ff107984 */ /* 0x000e280008000c00 */
[----:B------:R-:W1:Y:S01]  /*6080*/  LDS.128 R8, [UR4+0x10] ;  /* 0x00001004ff087984 */ /* 0x000e620008000c00 */
[----:B------:R-:W-:-:S03]  /*6090*/  ISETP.NE.AND P0, PT, R45, 0x2, PT ;  /* 0x000000022d00780c */ /* 0x000fc60003f05270 */
        /* <DEDUP_REMOVED lines=13> */
[----:B------:R-:W0:Y:S01]  /*6170*/  LDS.128 R16, [UR4+0x30] ;  /* 0x00003004ff107984 */ /* 0x000e220008000c00 */
[----:B------:R-:W-:Y:S01]  /*6180*/  ISETP.NE.AND P0, PT, R45, 0x6, PT ;  /* 0x000000062d00780c */ /* 0x000fe20003f05270 */
[----:B------:R-:W-:-:S03]  /*6190*/  IMAD.IADD R10, R10, 0x1, R9 ;  /* 0x000000010a0a7824 */ /* 0x000fc600078e0209 */
[----:B------:R-:W-:Y:S02]  /*61a0*/  SEL R8, R9, R8, !P0 ;  /* 0x0000000809087207 */ /* 0x000fe40004000000 */
[----:B------:R-:W-:Y:S01]  /*61b0*/  ISETP.NE.AND P0, PT, R45, 0x7, PT ;  /* 0x000000072d00780c */ /* 0x000fe20003f05270 */
[----:B------:R-:W-:-:S03]  /*61c0*/  IMAD.IADD R11, R11, 0x1, R10 ;  /* 0x000000010b0b7824 */ /* 0x000fc600078e020a */
[----:B------:R-:W-:Y:S02]  /*61d0*/  SEL R8, R10, R8, !P0 ;  /* 0x000000080a087207 */ /* 0x000fe40004000000 */
[----:B------:R-:W-:Y:S01]  /*61e0*/  ISETP.NE.AND P0, PT, R45, 0x8, PT ;  /* 0x000000082d00780c */ /* 0x000fe20003f05270 */
[----:B--2---:R-:W-:-:S03]  /*61f0*/  IMAD.IADD R12, R11, 0x1, R12 ;  /* 0x000000010b0c7824 */ /* 0x004fc600078e020c */
[----:B------:R-:W-:Y:S02]  /*6200*/  SEL R8, R11, R8, !P0 ;  /* 0x000000080b087207 */ /* 0x000fe40004000000 */
[----:B------:R-:W-:Y:S01]  /*6210*/  ISETP.NE.AND P0, PT, R45, 0x9, PT ;  /* 0x000000092d00780c */ /* 0x000fe20003f05270 */
[----:B------:R-:W-:-:S03]  /*6220*/  IMAD.IADD R13, R13, 0x1, R12 ;  /* 0x000000010d0d7824 */ /* 0x000fc600078e020c */
[----:B------:R-:W-:Y:S02]  /*6230*/  SEL R8, R12, R8, !P0 ;  /* 0x000000080c087207 */ /* 0x000fe40004000000 */
[----:B------:R-:W-:Y:S01]  /*6240*/  ISETP.NE.AND P0, PT, R45, 0xa, PT ;  /* 0x0000000a2d00780c */ /* 0x000fe20003f05270 */
[----:B------:R-:W-:-:S03]  /*6250*/  IMAD.IADD R14, R14, 0x1, R13 ;  /* 0x000000010e0e7824 */ /* 0x000fc600078e020d */
[----:B------:R-:W-:Y:S02]  /*6260*/  SEL R12, R13, R8, !P0 ;  /* 0x000000080d0c7207 */ /* 0x000fe40004000000 */
[----:B------:R-:W-:Y:S01]  /*6270*/  ISETP.NE.AND P0, PT, R45, 0xb, PT ;  /* 0x0000000b2d00780c */ /* 0x000fe20003f05270 */
[----:B------:R-:W-:Y:S01]  /*6280*/  IMAD.IADD R15, R15, 0x1, R14 ;  /* 0x000000010f0f7824 */ /* 0x000fe200078e020e */
[----:B------:R-:W1:Y:S02]  /*6290*/  LDS.128 R8, [UR4+0x40] ;  /* 0x00004004ff087984 */ /* 0x000e640008000c00 */
[----:B------:R-:W-:Y:S01]  /*62a0*/  SEL R12, R14, R12, !P0 ;  /* 0x0000000c0e0c7207 */ /* 0x000fe20004000000 */
[----:B------:R-:W-:Y:S01]  /*62b0*/  BAR.SYNC.DEFER_BLOCKING 0x0 ;  /* 0x0000000000007b1d */ /* 0x000fe20000010000 */
[----:B------:R-:W-:Y:S01]  /*62c0*/  ISETP.NE.AND P0, PT, R45, 0xc, PT ;  /* 0x0000000c2d00780c */ /* 0x000fe20003f05270 */
[----:B0-----:R-:W-:-:S03]  /*62d0*/  IMAD.IADD R16, R15, 0x1, R16 ;  /* 0x000000010f107824 */ /* 0x001fc600078e0210 */
[----:B------:R-:W-:Y:S02]  /*62e0*/  SEL R43, R15, R12, !P0 ;  /* 0x0000000c0f2b7207 */ /* 0x000fe40004000000 */
[----:B------:R-:W-:Y:S01]  /*62f0*/  ISETP.NE.AND P0, PT, R45, 0xd, PT ;  /* 0x0000000d2d00780c */ /* 0x000fe20003f05270 */
[----:B------:R-:W-:Y:S01]  /*6300*/  IMAD.IADD R17, R17, 0x1, R16 ;  /* 0x0000000111117824 */ /* 0x000fe200078e0210 */
[----:B------:R-:W-:Y:S02]  /*6310*/  ISETP.NE.AND P1, PT, R45, 0xe, PT ;  /* 0x0000000e2d00780c */ /* 0x000fe40003f25270 */
[----:B------:R-:W-:Y:S01]  /*6320*/  SEL R43, R16, R43, !P0 ;  /* 0x0000002b102b7207 */ /* 0x000fe20004000000 */
[----:B------:R-:W-:-:S03]  /*6330*/  IMAD.IADD R18, R18, 0x1, R17 ;  /* 0x0000000112127824 */ /* 0x000fc600078e0211 */
[----:B------:R-:W-:Y:S02]  /*6340*/  SEL R43, R17, R43, !P1 ;  /* 0x0000002b112b7207 */ /* 0x000fe40004800000 */
[----:B------:R-:W-:Y:S01]  /*6350*/  ISETP.NE.AND P1, PT, R45, 0xf, PT ;  /* 0x0000000f2d00780c */ /* 0x000fe20003f25270 */
[----:B------:R-:W-:-:S03]  /*6360*/  IMAD.IADD R19, R19, 0x1, R18 ;  /* 0x0000000113137824 */ /* 0x000fc600078e0212 */
[----:B------:R-:W-:Y:S02]  /*6370*/  SEL R43, R18, R43, !P1 ;  /* 0x0000002b122b7207 */ /* 0x000fe40004800000 */
[C---:B------:R-:W-:Y:S01]  /*6380*/  ISETP.NE.AND P1, PT, R45.reuse, 0x10, PT ;  /* 0x000000102d00780c */ /* 0x040fe20003f25270 */
[----:B------:R-:W-:Y:S01]  /*6390*/  IMAD.IADD R12, R30, 0x1, R24 ;  /* 0x000000011e0c7824 */ /* 0x000fe200078e0218 */
[----:B------:R-:W-:Y:S02]  /*63a0*/  ISETP.NE.AND P2, PT, R45, 0x12, PT ;  /* 0x000000122d00780c */ /* 0x000fe40003f45270 */
[----:B------:R-:W-:Y:S02]  /*63b0*/  SEL R43, R19, R43, !P1 ;  /* 0x0000002b132b7207 */ /* 0x000fe40004800000 */
[C---:B------:R-:W-:Y:S02]  /*63c0*/  ISETP.NE.AND P1, PT, R45.reuse, 0x11, PT ;  /* 0x000000112d00780c */ /* 0x040fe40003f25270 */
[----:B------:R-:W-:Y:S01]  /*63d0*/  ISETP.NE.AND P3, PT, R45, 0x13, PT ;  /* 0x000000132d00780c */ /* 0x000fe20003f65270 */
[----:B------:R-:W-:Y:S01]  /*63e0*/  IMAD.IADD R14, R12, 0x1, R25 ;  /* 0x000000010c0e7824 */ /* 0x000fe200078e0219 */
[----:B------:R-:W0:Y:S03]  /*63f0*/  S2R R45, SR_CTAID.Y ;  /* 0x00000000002d7919 */ /* 0x000e260000002600 */
[----:B------:R-:W-:Y:S01]  /*6400*/  IMAD.IADD R13, R14, 0x1, R26 ;  /* 0x000000010e0d7824 */ /* 0x000fe200078e021a */
[----:B------:R-:W0:Y:S03]  /*6410*/  LDC R16, c[0x0][0x374] ;  /* 0x0000dd00ff107b82 */ /* 0x000e260000000800 */
[----:B------:R-:W-:-:S04]  /*6420*/  IMAD.IADD R15, R13, 0x1, R27 ;  /* 0x000000010d0f7824 */ /* 0x000fc800078e021b */
[----:B------:R-:W-:Y:S01]  /*6430*/  IMAD.IADD R18, R15, 0x1, R28 ;  /* 0x000000010f127824 */ /* 0x000fe200078e021c */
[----:B------:R-:W-:-:S03]  /*6440*/  ISETP.NE.AND P0, PT, R44, RZ, PT ;  /* 0x000000ff2c00720c */ /* 0x000fc60003f05270 */
[----:B------:R-:W-:Y:S02]  /*6450*/  IMAD.IADD R17, R18, 0x1, R29 ;  /* 0x0000000112117824 */ /* 0x000fe400078e021d */
[----:B-1----:R-:W-:Y:S02]  /*6460*/  IMAD.IADD R44, R19, 0x1, R8 ;  /* 0x00000001132c7824 */ /* 0x002fe400078e0208 */
[----:B------:R-:W-:-:S04]  /*6470*/  IMAD.IADD R19, R17, 0x1, R31 ;  /* 0x0000000111137824 */ /* 0x000fc800078e021f */
[----:B------:R-:W-:Y:S01]  /*6480*/  IMAD.IADD R8, R19, 0x1, R32 ;  /* 0x0000000113087824 */ /* 0x000fe200078e0220 */
[----:B------:R-:W-:Y:S01]  /*6490*/  SEL R43, R44, R43, !P1 ;  /* 0x0000002b2c2b7207 */ /* 0x000fe20004800000 */
[----:B------:R-:W-:Y:S02]  /*64a0*/  IMAD.IADD R44, R9, 0x1, R44 ;  /* 0x00000001092c7824 */ /* 0x000fe400078e022c */
[----:B------:R-:W-:Y:S02]  /*64b0*/  IMAD.IADD R9, R8, 0x1, R33 ;  /* 0x0000000108097824 */ /* 0x000fe400078e0221 */
[----:B0-----:R-:W-:Y:S02]  /*64c0*/  IMAD R45, R16, UR8, R45 ;  /* 0x00000008102d7c24 */ /* 0x001fe4000f8e022d */
[----:B------:R-:W-:Y:S01]  /*64d0*/  IMAD.IADD R16, R9, 0x1, R34 ;  /* 0x0000000109107824 */ /* 0x000fe200078e0222 */
[----:B------:R-:W-:Y:S01]  /*64e0*/  SEL R43, R44, R43, !P2 ;  /* 0x0000002b2c2b7207 */ /* 0x000fe20005000000 */
[----:B------:R-:W-:-:S02]  /*64f0*/  IMAD.IADD R10, R10, 0x1, R44 ;  /* 0x000000010a0a7824 */ /* 0x000fc400078e022c */
[----:B------:R-:W-:Y:S02]  /*6500*/  IMAD.IADD R44, R16, 0x1, R35 ;  /* 0x00000001102c7824 */ /* 0x000fe400078e0223 */
[----:B------:R-:W-:Y:S01]  /*6510*/  IMAD R45, R45, -0x2300, R2 ;  /* 0xffffdd002d2d7824 */ /* 0x000fe200078e0202 */
[----:B------:R-:W-:Y:S02]  /*6520*/  ISETP.GE.U32.AND P1, PT, R0, 0x20, PT ;  /* 0x000000200000780c */ /* 0x000fe40003f26070 */
[----:B------:R-:W-:Y:S02]  /*6530*/  IADD3 R37, PT, PT, R37, -R36, -R44 ;  /* 0x8000002425257210 */ /* 0x000fe40007ffe82c */
[C---:B------:R-:W-:Y:S02]  /*6540*/  SEL R43, R10.reuse, R43, !P3 ;  /* 0x0000002b0a2b7207 */ /* 0x040fe40005800000 */
[----:B------:R-:W-:Y:S02]  /*6550*/  IADD3 R10, PT, PT, R10, R45, R11 ;  /* 0x0000002d0a0a7210 */ /* 0x000fe40007ffe00b */
[----:B------:R-:W-:-:S02]  /*6560*/  SEL R2, R37, RZ, P0 ;  /* 0x000000ff25027207 */ /* 0x000fc40000000000 */
[----:B------:R-:W-:Y:S01]  /*6570*/  SEL R43, R43, RZ, P1 ;  /* 0x000000ff2b2b7207 */ /* 0x000fe20000800000 */
[----:B------:R-:W-:Y:S01]  /*6580*/  VIADD R10, R10, 0xffffdd00 ;  /* 0xffffdd000a0a7836 */ /* 0x000fe20000000000 */
[----:B------:R-:W-:-:S03]  /*6590*/  ISETP.NE.AND P0, PT, R36, RZ, PT ;  /* 0x000000ff2400720c */ /* 0x000fc60003f05270 */
[----:B------:R-:W-:Y:S02]  /*65a0*/  IMAD.IADD R2, R43, 0x1, R2 ;  /* 0x000000012b027824 */ /* 0x000fe400078e0202 */
[----:B------:R-:W-:Y:S02]  /*65b0*/  IMAD.IADD R11, R45, 0x1, -R10 ;  /* 0x000000012d0b7824 */ /* 0x000fe400078e0a0a */
[--C-:B------:R-:W-:Y:S01]  /*65c0*/  IMAD.IADD R36, R18, 0x1, R2.reuse ;  /* 0x0000000112247824 */ /* 0x100fe200078e0202 */
[----:B------:R-:W-:Y:S01]  /*65d0*/  ISETP.NE.AND P1, PT, R22, RZ, PT ;  /* 0x000000ff1600720c */ /* 0x000fe20003f25270 */
[--C-:B------:R-:W-:Y:S02]  /*65e0*/  IMAD R18, R0, 0xe, -R2.reuse ;  /* 0x0000000e00127824 */ /* 0x100fe400078e0a02 */
[----:B------:R-:W-:Y:S02]  /*65f0*/  IMAD.IADD R37, R2, 0x1, R11 ;  /* 0x0000000102257824 */ /* 0x000fe400078e020b */
[----:B------:R-:W-:-:S02]  /*6600*/  IMAD.IADD R30, R30, 0x1, R2 ;  /* 0x000000011e1e7824 */ /* 0x000fc400078e0202 */
[--C-:B------:R-:W-:Y:S01]  /*6610*/  IMAD.IADD R12, R12, 0x1, R2.reuse ;  /* 0x000000010c0c7824 */ /* 0x100fe200078e0202 */
[----:B------:R-:W-:Y:S01]  /*6620*/  SEL R43, R18, R37, !P1 ;  /* 0x00000025122b7207 */ /* 0x000fe20004800000 */
[--C-:B------:R-:W-:Y:S02]  /*6630*/  IMAD.IADD R14, R14, 0x1, R2.reuse ;  /* 0x000000010e0e7824 */ /* 0x100fe400078e0202 */
[--C-:B------:R-:W-:Y:S02]  /*6640*/  IMAD.IADD R13, R13, 0x1, R2.reuse ;  /* 0x000000010d0d7824 */ /* 0x100fe400078e0202 */
[--C-:B------:R-:W-:Y:S02]  /*6650*/  IMAD.IADD R15, R15, 0x1, R2.reuse ;  /* 0x000000010f0f7824 */ /* 0x100fe400078e0202 */
[--C-:B------:R-:W-:Y:S02]  /*6660*/  IMAD.IADD R17, R17, 0x1, R2.reuse ;  /* 0x0000000111117824 */ /* 0x100fe400078e0202 */
[----:B------:R-:W-:-:S02]  /*6670*/  IMAD.IADD R19, R19, 0x1, R2 ;  /* 0x0000000113137824 */ /* 0x000fc400078e0202 */
[----:B------:R-:W-:Y:S02]  /*6680*/  IMAD.IADD R8, R8, 0x1, R2 ;  /* 0x0000000108087824 */ /* 0x000fe400078e0202 */
[----:B------:R-:W-:Y:S02]  /*6690*/  IMAD.IADD R18, R2, 0x1, R22 ;  /* 0x0000000102127824 */ /* 0x000fe400078e0216 */
[--C-:B------:R-:W-:Y:S02]  /*66a0*/  IMAD.IADD R9, R9, 0x1, R2.reuse ;  /* 0x0000000109097824 */ /* 0x100fe400078e0202 */
[--C-:B------:R-:W-:Y:S02]  /*66b0*/  IMAD.IADD R16, R16, 0x1, R2.reuse ;  /* 0x0000000110107824 */ /* 0x100fe400078e0202 */
[----:B------:R-:W-:Y:S02]  /*66c0*/  IMAD.IADD R2, R44, 0x1, R2 ;  /* 0x000000012c027824 */ /* 0x000fe400078e0202 */
[----:B------:R-:W2:Y:S01]  /*66d0*/  LDL.LU R44, [R1] ;  /* 0x00000000012c7983 */ /* 0x000ea20000300800 */
[----:B------:R-:W-:-:S03]  /*66e0*/  IMAD.IADD R22, R37, 0x1, R22 ;  /* 0x0000000125167824 */ /* 0x000fc600078e0216 */
[----:B------:R-:W3:Y:S01]  /*66f0*/  LDL.LU R37, [R1+0x4] ;  /* 0x0000040001257983 */ /* 0x000ee20000300800 */
[----:B------:R-:W-:Y:S01]  /*6700*/  LEA R43, R43, UR4, 0x2 ;  /* 0x000000042b2b7c11 */ /* 0x000fe2000f8e10ff */
[C---:B------:R-:W-:Y:S01]  /*6710*/  IMAD R18, R0.reuse, 0xe, -R18 ;  /* 0x0000000e00127824 */ /* 0x040fe200078e0a12 */
[----:B------:R-:W-:Y:S01]  /*6720*/  ISETP.NE.AND P1, PT, R23, RZ, PT ;  /* 0x000000ff1700720c */ /* 0x000fe20003f25270 */
[----:B------:R-:W-:Y:S02]  /*6730*/  IMAD R30, R0, 0xe, -R30 ;  /* 0x0000000e001e7824 */ /* 0x000fe400078e0a1e */
[----:B------:R-:W-:Y:S02]  /*6740*/  IMAD.IADD R23, R22, 0x1, R23 ;  /* 0x0000000116177824 */ /* 0x000fe400078e0217 */
[----:B------:R-:W-:Y:S02]  /*6750*/  VIADD R30, R30, 0x2 ;  /* 0x000000021e1e7836 */ /* 0x000fe40000000000 */
[----:B------:R-:W-:Y:S01]  /*6760*/  IMAD R14, R0, 0xe, -R14 ;  /* 0x0000000e000e7824 */ /* 0x000fe200078e0a0e */
[----:B------:R-:W-:-:S03]  /*6770*/  ISETP.NE.AND P2, PT, R25, RZ, PT ;  /* 0x000000ff1900720c */ /* 0x000fc60003f45270 */
[----:B------:R-:W-:Y:S02]  /*6780*/  VIADD R14, R14, 0x4 ;  /* 0x000000040e0e7836 */ /* 0x000fe40000000000 */
[C---:B------:R-:W-:Y:S02]  /*6790*/  IMAD R12, R0.reuse, 0xe, -R12 ;  /* 0x0000000e000c7824 */ /* 0x040fe400078e0a0c */
[----:B------:R-:W-:Y:S02]  /*67a0*/  IMAD R36, R0, 0xe, -R36 ;  /* 0x0000000e00247824 */ /* 0x000fe400078e0a24 */
[----:B------:R-:W-:Y:S02]  /*67b0*/  VIADD R12, R12, 0x3 ;  /* 0x000000030c0c7836 */ /* 0x000fe40000000000 */
[----:B------:R-:W-:Y:S02]  /*67c0*/  IMAD R15, R0, 0xe, -R15 ;  /* 0x0000000e000f7824 */ /* 0x000fe400078e0a0f */
[----:B------:R-:W-:-:S02]  /*67d0*/  VIADD R36, R36, 0x7 ;  /* 0x0000000724247836 */ /* 0x000fc40000000000 */
[----:B------:R-:W-:Y:S02]  /*67e0*/  VIADD R15, R15, 0x6 ;  /* 0x000000060f0f7836 */ /* 0x000fe40000000000 */
[----:B------:R-:W-:-:S04]  /*67f0*/  IMAD R17, R0, 0xe, -R17 ;  /* 0x0000000e00117824 */ /* 0x000fc800078e0a11 */
[----:B------:R-:W-:Y:S02]  /*6800*/  VIADD R17, R17, 0x8 ;  /* 0x0000000811117836 */ /* 0x000fe40000000000 */
[C---:B------:R-:W-:Y:S02]  /*6810*/  IMAD R8, R0.reuse, 0xe, -R8 ;  /* 0x0000000e00087824 */ /* 0x040fe400078e0a08 */
[----:B------:R-:W-:Y:S01]  /*6820*/  IMAD R19, R0, 0xe, -R19 ;  /* 0x0000000e00137824 */ /* 0x000fe200078e0a13 */
[----:B------:R-:W-:Y:S01]  /*6830*/  ISETP.NE.AND P3, PT, R33, RZ, PT ;  /* 0x000000ff2100720c */ /* 0x000fe20003f65270 */
[----:B------:R-:W-:Y:S02]  /*6840*/  VIADD R8, R8, 0xa ;  /* 0x0000000a08087836 */ /* 0x000fe40000000000 */
[----:B------:R-:W-:Y:S02]  /*6850*/  VIADD R19, R19, 0x9 ;  /* 0x0000000913137836 */ /* 0x000fe40000000000 */
[C---:B------:R-:W-:Y:S01]  /*6860*/  IMAD R9, R0.reuse, 0xe, -R9 ;  /* 0x0000000e00097824 */ /* 0x040fe200078e0a09 */
[----:B------:R-:W-:Y:S01]  /*6870*/  UISETP.NE.AND UP0, UPT, UR9, URZ, UPT ;  /* 0x000000ff0900728c */ /* 0x000fe2000bf05270 */
[----:B------:R-:W-:-:S02]  /*6880*/  IMAD R16, R0, 0xe, -R16 ;  /* 0x0000000e00107824 */ /* 0x000fc400078e0a10 */
[----:B------:R-:W-:Y:S02]  /*6890*/  VIADD R9, R9, 0xb ;  /* 0x0000000b09097836 */ /* 0x000fe40000000000 */
[----:B------:R-:W-:Y:S02]  /*68a0*/  IMAD R2, R0, 0xe, -R2 ;  /* 0x0000000e00027824 */ /* 0x000fe400078e0a02 */
[----:B------:R-:W-:Y:S02]  /*68b0*/  VIADD R16, R16, 0xc ;  /* 0x0000000c10107836 */ /* 0x000fe40000000000 */
[----:B------:R-:W-:Y:S01]  /*68c0*/  VIADD R2, R2, 0xd ;  /* 0x0000000d02027836 */ /* 0x000fe20000000000 */
[----:B---3--:R0:W-:Y:S02]  /*68d0*/  STS [R43], R37 ;  /* 0x000000252b007388 */ /* 0x0081e40000000800 */
[----:B0-----:R-:W-:-:S05]  /*68e0*/  VIADD R37, R18, 0x1 ;  /* 0x0000000112257836 */ /* 0x001fca0000000000 */
[----:B------:R-:W-:Y:S02]  /*68f0*/  SEL R37, R37, R22, !P1 ;  /* 0x0000001625257207 */ /* 0x000fe40004800000 */
[----:B------:R-:W-:Y:S01]  /*6900*/  ISETP.NE.AND P1, PT, R24, RZ, PT ;  /* 0x000000ff1800720c */ /* 0x000fe20003f25270 */
[----:B------:R-:W-:-:S03]  /*6910*/  IMAD.IADD R24, R23, 0x1, R24 ;  /* 0x0000000117187824 */ /* 0x000fc600078e0218 */
[----:B------:R-:W-:Y:S01]  /*6920*/  SEL R23, R30, R23, !P1 ;  /* 0x000000171e177207 */ /* 0x000fe20004800000 */
[----:B------:R-:W-:Y:S01]  /*6930*/  IMAD.IADD R25, R24, 0x1, R25 ;  /* 0x0000000118197824 */ /* 0x000fe200078e0219 */
[----:B------:R-:W-:Y:S01]  /*6940*/  ISETP.NE.AND P1, PT, R26, RZ, PT ;  /* 0x000000ff1a00720c */ /* 0x000fe20003f25270 */
[----:B------:R-:W-:-:S03]  /*6950*/  IMAD R18, R0, 0xe, -R13 ;  /* 0x0000000e00127824 */ /* 0x000fc600078e0a0d */
[----:B------:R-:W-:Y:S01]  /*6960*/  SEL R13, R14, R25, !P1 ;  /* 0x000000190e0d7207 */ /* 0x000fe20004800000 */
[----:B------:R-:W-:Y:S01]  /*6970*/  IMAD.IADD R25, R25, 0x1, R26 ;  /* 0x0000000119197824 */ /* 0x000fe200078e021a */
[----:B------:R-:W-:Y:S01]  /*6980*/  ISETP.NE.AND P1, PT, R27, RZ, PT ;  /* 0x000000ff1b00720c */ /* 0x000fe20003f25270 */
[----:B------:R-:W-:-:S05]  /*6990*/  VIADD R18, R18, 0x5 ;  /* 0x0000000512127836 */ /* 0x000fca0000000000 */
[----:B------:R-:W-:Y:S01]  /*69a0*/  SEL R18, R18, R25, !P1 ;  /* 0x0000001912127207 */ /* 0x000fe20004800000 */
[----:B------:R-:W-:Y:S01]  /*69b0*/  IMAD.IADD R25, R25, 0x1, R27 ;  /* 0x0000000119197824 */ /* 0x000fe200078e021b */
[----:B------:R-:W-:Y:S02]  /*69c0*/  ISETP.NE.AND P1, PT, R28, RZ, PT ;  /* 0x000000ff1c00720c */ /* 0x000fe40003f25270 */
[----:B------:R-:W-:Y:S01]  /*69d0*/  SEL R12, R12, R24, !P2 ;  /* 0x000000180c0c7207 */ /* 0x000fe20005000000 */
[----:B------:R-:W-:Y:S01]  /*69e0*/  IMAD.IADD R28, R25, 0x1, R28 ;  /* 0x00000001191c7824 */ /* 0x000fe200078e021c */
[----:B------:R-:W-:Y:S02]  /*69f0*/  ISETP.NE.AND P2, PT, R29, RZ, PT ;  /* 0x000000ff1d00720c */ /* 0x000fe40003f45270 */
[----:B------:R-:W-:Y:S02]  /*6a00*/  SEL R15, R15, R25, !P1 ;  /* 0x000000190f0f7207 */ /* 0x000fe40004800000 */
[----:B------:R-:W-:Y:S01]  /*6a10*/  SEL R36, R36, R28, !P2 ;  /* 0x0000001c24247207 */ /* 0x000fe20005000000 */
[----:B------:R-:W-:Y:S01]  /*6a20*/  IMAD.IADD R28, R28, 0x1, R29 ;  /* 0x000000011c1c7824 */ /* 0x000fe200078e021d */
[----:B------:R-:W-:-:S04]  /*6a30*/  ISETP.NE.AND P1, PT, R31, RZ, PT ;  /* 0x000000ff1f00720c */ /* 0x000fc80003f25270 */
[----:B------:R-:W-:Y:S01]  /*6a40*/  SEL R17, R17, R28, !P1 ;  /* 0x0000001c11117207 */ /* 0x000fe20004800000 */
[----:B------:R-:W-:Y:S01]  /*6a50*/  IMAD.IADD R28, R28, 0x1, R31 ;  /* 0x000000011c1c7824 */ /* 0x000fe200078e021f */
[----:B------:R-:W-:-:S03]  /*6a60*/  ISETP.NE.AND P2, PT, R32, RZ, PT ;  /* 0x000000ff2000720c */ /* 0x000fc60003f45270 */
[----:B------:R-:W-:Y:S01]  /*6a70*/  IMAD.IADD R32, R28, 0x1, R32 ;  /* 0x000000011c207824 */ /* 0x000fe200078e0220 */
[----:B------:R-:W-:Y:S02]  /*6a80*/  LEA R37, R37, UR4, 0x2 ;  /* 0x0000000425257c11 */ /* 0x000fe4000f8e10ff */
[----:B------:R-:W-:Y:S02]  /*6a90*/  LEA R23, R23, UR4, 0x2 ;  /* 0x0000000417177c11 */ /* 0x000fe4000f8e10ff */
[----:B------:R-:W-:Y:S02]  /*6aa0*/  LEA R12, R12, UR4, 0x2 ;  /* 0x000000040c0c7c11 */ /* 0x000fe4000f8e10ff */
[----:B------:R-:W-:Y:S01]  /*6ab0*/  SEL R8, R8, R32, !P3 ;  /* 0x0000002008087207 */ /* 0x000fe20005800000 */
[----:B------:R-:W-:Y:S01]  /*6ac0*/  IMAD.IADD R32, R32, 0x1, R33 ;  /* 0x0000000120207824 */ /* 0x000fe200078e0221 */
[----:B------:R-:W-:Y:S01]  /*6ad0*/  LEA R13, R13, UR4, 0x2 ;  /* 0x000000040d0d7c11 */ /* 0x000fe2000f8e10ff */
[----:B--2---:R-:W-:Y:S01]  /*6ae0*/  STS [R37], R44 ;  /* 0x0000002c25007388 */ /* 0x004fe20000000800 */
[----:B------:R-:W-:-:S02]  /*6af0*/  LEA R18, R18, UR4, 0x2 ;  /* 0x0000000412127c11 */ /* 0x000fc4000f8e10ff */
[----:B------:R-:W-:Y:S01]  /*6b00*/  LEA R15, R15, UR4, 0x2 ;  /* 0x000000040f0f7c11 */ /* 0x000fe2000f8e10ff */
[----:B------:R-:W-:Y:S01]  /*6b10*/  STS [R23], R42 ;  /* 0x0000002a17007388 */ /* 0x000fe20000000800 */
[----:B------:R-:W-:Y:S02]  /*6b20*/  SEL R19, R19, R28, !P2 ;  /* 0x0000001c13137207 */ /* 0x000fe40005000000 */
[----:B------:R-:W-:Y:S01]  /*6b30*/  LEA R36, R36, UR4, 0x2 ;  /* 0x0000000424247c11 */ /* 0x000fe2000f8e10ff */
[----:B------:R-:W-:Y:S01]  /*6b40*/  STS [R12], R41 ;  /* 0x000000290c007388 */ /* 0x000fe20000000800 */
[----:B------:R-:W-:Y:S01]  /*6b50*/  ISETP.NE.AND P2, PT, R34, RZ, PT ;  /* 0x000000ff2200720c */ /* 0x000fe20003f45270 */
[----:B------:R-:W-:Y:S01]  /*6b60*/  IMAD.IADD R34, R32, 0x1, R34 ;  /* 0x0000000120227824 */ /* 0x000fe200078e0222 */
[----:B------:R-:W-:Y:S01]  /*6b70*/  LEA R17, R17, UR4, 0x2 ;  /* 0x0000000411117c11 */ /* 0x000fe2000f8e10ff */
[----:B------:R-:W-:Y:S01]  /*6b80*/  STS [R13], R40 ;  /* 0x000000280d007388 */ /* 0x000fe20000000800 */
[----:B------:R-:W-:-:S02]  /*6b90*/  ISETP.NE.AND P3, PT, R35, RZ, PT ;  /* 0x000000ff2300720c */ /* 0x000fc40003f65270 */
[----:B------:R-:W-:Y:S01]  /*6ba0*/  PLOP3.LUT P1, PT, PT, PT, UP0, 0x80, 0x8 ;  /* 0x000000000008781c */ /* 0x000fe20003f2f008 */
[----:B------:R-:W-:Y:S01]  /*6bb0*/  STS [R18], R39 ;  /* 0x0000002712007388 */ /* 0x000fe20000000800 */
[----:B------:R-:W-:Y:S01]  /*6bc0*/  SEL R9, R9, R32, !P2 ;  /* 0x0000002009097207 */ /* 0x000fe20005000000 */
[----:B------:R-:W-:Y:S02]  /*6bd0*/  @P0 IMAD.IADD R2, R34, 0x1, R35 ;  /* 0x0000000122020824 */ /* 0x000fe400078e0223 */
[----:B------:R0:W-:Y:S01]  /*6be0*/  STS [R15], R38 ;  /* 0x000000260f007388 */ /* 0x0001e20000000800 */
[----:B------:R-:W-:-:S03]  /*6bf0*/  SEL R16, R16, R34, !P3 ;  /* 0x0000002210107207 */ /* 0x000fc60005800000 */
[----:B------:R-:W-:Y:S01]  /*6c00*/  STS [R36], R3 ;  /* 0x0000000324007388 */ /* 0x000fe20000000800 */
[----:B------:R-:W-:-:S03]  /*6c10*/  LEA R14, R9, UR4, 0x2 ;  /* 0x00000004090e7c11 */ /* 0x000fc6000f8e10ff */
[----:B------:R1:W-:Y:S01]  /*6c20*/  STS [R17], R4 ;  /* 0x0000000411007388 */ /* 0x0003e20000000800 */
[----:B0-----:R-:W-:Y:S02]  /*6c30*/  LEA R15, R8, UR4, 0x2 ;  /* 0x00000004080f7c11 */ /* 0x001fe4000f8e10ff */
[----:B-1----:R-:W-:Y:S02]  /*6c40*/  LEA R4, R19, UR4, 0x2 ;  /* 0x0000000413047c11 */ /* 0x002fe4000f8e10ff */
[----:B------:R-:W-:Y:S02]  /*6c50*/  LEA R17, R16, UR4, 0x2 ;  /* 0x0000000410117c11 */ /* 0x000fe4000f8e10ff */
[----:B------:R-:W-:Y:S01]  /*6c60*/  LEA R16, R2, UR4, 0x2 ;  /* 0x0000000402107c11 */ /* 0x000fe2000f8e10ff */
[----:B------:R0:W-:Y:S04]  /*6c70*/  STS [R4], R5 ;  /* 0x0000000504007388 */ /* 0x0001e80000000800 */
[----:B------:R1:W-:Y:S01]  /*6c80*/  STS [R15], R6 ;  /* 0x000000060f007388 */ /* 0x0003e20000000800 */
[----:B------:R-:W2:Y:S03]  /*6c90*/  @!P1 LDC.64 R12, c[0x0][0x3d8] ;  /* 0x0000f600ff0c9b82 */ /* 0x000ea60000000a00 */
[----:B------:R3:W-:Y:S04]  /*6ca0*/  STS [R14], R7 ;  /* 0x000000070e007388 */ /* 0x0007e80000000800 */
[----:B------:R3:W-:Y:S04]  /*6cb0*/  STS [R17], R20 ;  /* 0x0000001411007388 */ /* 0x0007e80000000800 */
[----:B------:R3:W-:Y:S01]  /*6cc0*/  STS [R16], R21 ;  /* 0x0000001510007388 */ /* 0x0007e20000000800 */
[----:B------:R-:W-:Y:S08]  /*6cd0*/  BAR.SYNC.DEFER_BLOCKING 0x0 ;  /* 0x0000000000007b1d */ /* 0x000ff00000010000 */
[----:B------:R-:W4:Y:S01]  /*6ce0*/  @!P1 LDC.64 R8, c[0x0][0x3d8] ;  /* 0x0000f600ff089b82 */ /* 0x000f220000000a00 */
[----:B------:R-:W-:Y:S01]  /*6cf0*/  CS2R R2, SRZ ;  /* 0x0000000000027805 */ /* 0x000fe2000001ff00 */
[----:B--2---:R-:W2:Y:S05]  /*6d00*/  @!P1 LDG.E.64 R12, desc[UR6][R12.64] ;  /* 0x000000060c0c9981 */ /* 0x004eaa000c1e1b00 */
[----:B----4-:R3:W5:Y:S01]  /*6d10*/  @!P1 LDG.E.64 R2, desc[UR6][R8.64] ;  /* 0x0000000608029981 */ /* 0x010762000c1e1b00 */
[----:B------:R-:W-:-:S02]  /*6d20*/  ISETP.GE.AND P2, PT, R0, R45, PT ;  /* 0x0000002d0000720c */ /* 0x000fc40003f46270 */
[----:B0-----:R-:W-:Y:S01]  /*6d30*/  CS2R R4, SRZ ;  /* 0x0000000000047805 */ /* 0x001fe2000001ff00 */
[C---:B------:R-:W-:Y:S01]  /*6d40*/  VIADD R22, R0.reuse, 0x280 ;  /* 0x0000028000167836 */ /* 0x040fe20000000000 */
[----:B-1----:R-:W-:Y:S01]  /*6d50*/  LEA R6, R0, UR4, 0x2 ;  /* 0x0000000400067c11 */ /* 0x002fe2000f8e10ff */
[----:B------:R-:W-:Y:S03]  /*6d60*/  BSSY.RECONVERGENT B1, `(.L_x_3786) ;  /* 0x0000015000017945 */ /* 0x000fe60003800200 */
[----:B------:R-:W-:Y:S02]  /*6d70*/  ISETP.GE.AND P0, PT, R22, R45, PT ;  /* 0x0000002d1600720c */ /* 0x000fe40003f06270 */
[----:B--2---:R-:W-:-:S04]  /*6d80*/  @!P1 IADD3 R5, P3, PT, -R12, UR10, RZ ;  /* 0x0000000a0c059c10 */ /* 0x004fc8000ff7e1ff */
[----:B------:R-:W-:Y:S01]  /*6d90*/  @!P1 IADD3.X R4, PT, PT, ~R13, UR11, RZ, P3, !PT ;  /* 0x0000000b0d049c10 */ /* 0x000fe20009ffe5ff */
[----:B---3--:R-:W-:Y:S08]  /*6da0*/  @P2 BRA `(.L_x_3787) ;  /* 0x0000000000402947 */ /* 0x008ff00003800000 */
[----:B------:R-:W-:Y:S01]  /*6db0*/  ISETP.GE.AND P2, PT, R0, R11, PT ;  /* 0x0000000b0000720c */ /* 0x000fe20003f46270 */
[----:B------:R-:W0:Y:S03]  /*6dc0*/  LDS R15, [R6] ;  /* 0x00000000060f7984 */ /* 0x000e260000000800 */
[----:B------:R-:W-:-:S05]  /*6dd0*/  SEL R7, R11, RZ, P2 ;  /* 0x000000ff0b077207 */ /* 0x000fca0001000000 */
[----:B------:R-:W-:-:S04]  /*6de0*/  IMAD.IADD R7, R0, 0x1, -R7 ;  /* 0x0000000100077824 */ /* 0x000fc800078e0a07 */
[----:B------:R-:W1:Y:S01]  /*6df0*/  @P2 LDC.64 R18, c[0x0][0x390] ;  /* 0x0000e400ff122b82 */ /* 0x000e620000000a00 */
[C---:B-----5:R-:W-:Y:S02]  /*6e00*/  @P2 IADD3 R9, P3, PT, R7.reuse, R2, RZ ;  /* 0x0000000207092210 */ /* 0x060fe40007f7e0ff */
[C---:B------:R-:W-:Y:S02]  /*6e10*/  @!P2 IADD3 R13, P4, PT, R7.reuse, R5, RZ ;  /* 0x00000005070da210 */ /* 0x040fe40007f9e0ff */
[C---:B------:R-:W-:Y:S02]  /*6e20*/  @P2 LEA.HI.X.SX32 R16, R7.reuse, R3, 0x1, P3 ;  /* 0x0000000307102211 */ /* 0x040fe400018f0eff */
[----:B------:R-:W-:Y:S01]  /*6e30*/  @!P2 LEA.HI.X.SX32 R14, R7, R4, 0x1, P4 ;  /* 0x00000004070ea211 */ /* 0x000fe200020f0eff */
[----:B------:R-:W2:Y:S01]  /*6e40*/  @!P2 LDC.64 R20, c[0x0][0x398] ;  /* 0x0000e600ff14ab82 */ /* 0x000ea20000000a00 */
[----:B-1----:R-:W-:-:S04]  /*6e50*/  @P2 LEA R8, P3, R9, R18, 0x2 ;  /* 0x0000001209082211 */ /* 0x002fc800078610ff */
[----:B------:R-:W-:Y:S02]  /*6e60*/  @P2 LEA.HI.X R9, R9, R19, R16, 0x2, P3 ;  /* 0x0000001309092211 */ /* 0x000fe400018f1410 */
[----:B--2---:R-:W-:-:S03]  /*6e70*/  @!P2 LEA R12, P4, R13, R20, 0x2 ;  /* 0x000000140d0ca211 */ /* 0x004fc600078810ff */
[----:B0-----:R0:W-:Y:S01]  /*6e80*/  @P2 STG.E desc[UR6][R8.64], R15 ;  /* 0x0000000f08002986 */ /* 0x0011e2000c101906 */
[----:B------:R-:W-:-:S05]  /*6e90*/  @!P2 LEA.HI.X R13, R13, R21, R14, 0x2, P4 ;  /* 0x000000150d0da211 */ /* 0x000fca00020f140e */
[----:B------:R0:W-:Y:S04]  /*6ea0*/  @!P2 STG.E desc[UR6][R12.64], R15 ;  /* 0x0000000f0c00a986 */ /* 0x0001e8000c101906 */
.L_x_3787:
[----:B------:R-:W-:Y:S05]  /*6eb0*/  BSYNC.RECONVERGENT B1 ;  /* 0x0000000000017941 */ /* 0x000fea0003800200 */
.L_x_3786:
[----:B------:R-:W-:Y:S04]  /*6ec0*/  BSSY.RECONVERGENT B1, `(.L_x_3788) ;  /* 0x0000015000017945 */ /* 0x000fe80003800200 */
[----:B------:R-:W-:Y:S05]  /*6ed0*/  @P0 BRA `(.L_x_3789) ;  /* 0x00000000004c0947 */ /* 0x000fea0003800000 */
[----:B0-----:R0:W1:Y:S01]  /*6ee0*/  LDS R13, [R6+0xa00] ;  /* 0x000a0000060d7984 */ /* 0x0010620000000800 */
[----:B------:R-:W-:-:S04]  /*6ef0*/  ISETP.GE.AND P0, PT, R22, R11, PT ;  /* 0x0000000b1600720c */ /* 0x000fc80003f06270 */
[----:B------:R-:W-:-:S09]  /*6f00*/  SEL R7, R11, RZ, P0 ;  /* 0x000000ff0b077207 */ /* 0x000fd20000000000 */
[----:B0-----:R-:W-:Y:S05]  /*6f10*/  @!P0 BRA `(.L_x_3790) ;  /* 0x0000000000208947 */ /* 0x001fea0003800000 */
[----:B------:R-:W0:Y:S01]  /*6f20*/  LDCU.64 UR4, c[0x0][0x390] ;  /* 0x00007200ff0477ac */ /* 0x000e220008000a00 */
[--C-:B------:R-:W-:Y:S02]  /*6f30*/  SHF.R.S32.HI R9, RZ, 0x1f, R7.reuse ;  /* 0x0000001fff097819 */ /* 0x100fe40000011407 */
[----:B-----5:R-:W-:-:S04]  /*6f40*/  IADD3 R7, P0, P2, R2, R0, -R7 ;  /* 0x0000000002077210 */ /* 0x020fc80007a1e807 */
[----:B------:R-:W-:Y:S02]  /*6f50*/  IADD3.X R12, PT, PT, R3, RZ, ~R9, P0, P2 ;  /* 0x000000ff030c7210 */ /* 0x000fe400007e4c09 */
[----:B0-----:R-:W-:-:S04]  /*6f60*/  LEA R8, P0, R7, UR4, 0x2 ;  /* 0x0000000407087c11 */ /* 0x001fc8000f8010ff */
[----:B------:R-:W-:-:S05]  /*6f70*/  LEA.HI.X R9, R7, UR5, R12, 0x2, P0 ;  /* 0x0000000507097c11 */ /* 0x000fca00080f140c */
[----:B-1----:R2:W-:Y:S01]  /*6f80*/  STG.E desc[UR6][R8.64+0xa00], R13 ;  /* 0x000a000d08007986 */ /* 0x0025e2000c101906 */
[----:B------:R-:W-:Y:S05]  /*6f90*/  BRA `(.L_x_3789) ;  /* 0x00000000001c7947 */ /* 0x000fea0003800000 */
.L_x_3790:
[----:B------:R-:W0:Y:S01]  /*6fa0*/  LDCU.64 UR4, c[0x0][0x398] ;  /* 0x00007300ff0477ac */ /* 0x000e220008000a00 */
[--C-:B------:R-:W-:Y:S02]  /*6fb0*/  SHF.R.S32.HI R9, RZ, 0x1f, R7.reuse ;  /* 0x0000001fff097819 */ /* 0x100fe40000011407 */
[----:B------:R-:W-:-:S04]  /*6fc0*/  IADD3 R7, P0, P2, R5, R0, -R7 ;  /* 0x0000000005077210 */ /* 0x000fc80007a1e807 */
[----:B------:R-:W-:Y:S02]  /*6fd0*/  IADD3.X R12, PT, PT, R4, RZ, ~R9, P0, P2 ;  /* 0x000000ff040c7210 */ /* 0x000fe400007e4c09 */
[----:B0-----:R-:W-:-:S04]  /*6fe0*/  LEA R8, P0, R7, UR4, 0x2 ;  /* 0x0000000407087c11 */ /* 0x001fc8000f8010ff */
[----:B------:R-:W-:-:S05]  /*6ff0*/  LEA.HI.X R9, R7, UR5, R12, 0x2, P0 ;  /* 0x0000000507097c11 */ /* 0x000fca00080f140c */
[----:B-1----:R1:W-:Y:S04]  /*7000*/  STG.E desc[UR6][R8.64+0xa00], R13 ;  /* 0x000a000d08007986 */ /* 0x0023e8000c101906 */
.L_x_3789:
[----:B------:R-:W-:Y:S05]  /*7010*/  BSYNC.RECONVERGENT B1 ;  /* 0x0000000000017941 */ /* 0x000fea0003800200 */
.L_x_3788:
[----:B012---:R-:W-:Y:S01]  /*7020*/  VIADD R8, R0, 0x500 ;  /* 0x0000050000087836 */ /* 0x007fe20000000000 */
[----:B------:R-:W-:Y:S04]  /*7030*/  BSSY.RECONVERGENT B1, `(.L_x_3791) ;  /* 0x0000016000017945 */ /* 0x000fe80003800200 */
[----:B------:R-:W-:-:S13]  /*7040*/  ISETP.GE.AND P0, PT, R8, R45, PT ;  /* 0x0000002d0800720c */ /* 0x000fda0003f06270 */
[----:B------:R-:W-:Y:S05]  /*7050*/  @P0 BRA `(.L_x_3792) ;  /* 0x00000000004c0947 */ /* 0x000fea0003800000 */
[----:B------:R0:W1:Y:S01]  /*7060*/  LDS R13, [R6+0x1400] ;  /* 0x00140000060d7984 */ /* 0x0000620000000800 */
        /* <DEDUP_REMOVED lines=11> */
.L_x_3793:
[----:B------:R-:W0:Y:S01]  /*7120*/  LDCU.64 UR4, c[0x0][0x398] ;  /* 0x00007300ff0477ac */ /* 0x000e220008000a00 */
[--C-:B------:R-:W-:Y:S02]  /*7130*/  SHF.R.S32.HI R9, RZ, 0x1f, R7.reuse ;  /* 0x0000001fff097819 */ /* 0x100fe40000011407 */
[----:B------:R-:W-:-:S04]  /*7140*/  IADD3 R7, P0, P2, R5, R0, -R7 ;  /* 0x0000000005077210 */ /* 0x000fc80007a1e807 */
[----:B------:R-:W-:Y:S02]  /*7150*/  IADD3.X R12, PT, PT, R4, RZ, ~R9, P0, P2 ;  /* 0x000000ff040c7210 */ /* 0x000fe400007e4c09 */
[----:B0-----:R-:W-:-:S04]  /*7160*/  LEA R8, P0, R7, UR4, 0x2 ;  /* 0x0000000407087c11 */ /* 0x001fc8000f8010ff */
[----:B------:R-:W-:-:S05]  /*7170*/  LEA.HI.X R9, R7, UR5, R12, 0x2, P0 ;  /* 0x0000000507097c11 */ /* 0x000fca00080f140c */
[----:B-1----:R1:W-:Y:S04]  /*7180*/  STG.E desc[UR6][R8.64+0x1400], R13 ;  /* 0x0014000d08007986 */ /* 0x0023e8000c101906 */
.L_x_3792:
[----:B------:R-:W-:Y:S05]  /*7190*/  BSYNC.RECONVERGENT B1 ;  /* 0x0000000000017941 */ /* 0x000fea0003800200 */
.L_x_3791:
[----:B01----:R-:W-:Y:S01]  /*71a0*/  VIADD R8, R0, 0x780 ;  /* 0x0000078000087836 */ /* 0x003fe20000000000 */
        /* <DEDUP_REMOVED lines=15> */
.L_x_3796:
[----:B------:R-:W0:Y:S01]  /*72a0*/  LDCU.64 UR4, c[0x0][0x398] ;  /* 0x00007300ff0477ac */ /* 0x000e220008000a00 */
[--C-:B------:R-:W-:Y:S02]  /*72b0*/  SHF.R.S32.HI R9, RZ, 0x1f, R7.reuse ;  /* 0x0000001fff097819 */ /* 0x100fe40000011407 */
[----:B------:R-:W-:-:S04]  /*72c0*/  IADD3 R7, P0, P2, R5, R0, -R7 ;  /* 0x0000000005077210 */ /* 0x000fc80007a1e807 */
[----:B------:R-:W-:Y:S02]  /*72d0*/  IADD3.X R12, PT, PT, R4, RZ, ~R9, P0, P2 ;  /* 0x000000ff040c7210 */ /* 0x000fe400007e4c09 */
[----:B0-----:R-:W-:-:S04]  /*72e0*/  LEA R8, P0, R7, UR4, 0x2 ;  /* 0x0000000407087c11 */ /* 0x001fc8000f8010ff */
[----:B------:R-:W-:-:S05]  /*72f0*/  LEA.HI.X R9, R7, UR5, R12, 0x2, P0 ;  /* 0x0000000507097c11 */ /* 0x000fca00080f140c */
[----:B-1----:R0:W-:Y:S04]  /*7300*/  STG.E desc[UR6][R8.64+0x1e00], R13 ;  /* 0x001e000d08007986 */ /* 0x0021e8000c101906 */
.L_x_3795:
[----:B------:R-:W-:Y:S05]  /*7310*/  BSYNC.RECONVERGENT B1 ;  /* 0x0000000000017941 */ /* 0x000fea0003800200 */
.L_x_3794:
        /* <DEDUP_REMOVED lines=16> */
.L_x_3799:
[----:B------:R-:W0:Y:S01]  /*7420*/  LDCU.64 UR4, c[0x0][0x398] ;  /* 0x00007300ff0477ac */ /* 0x000e220008000a00 */
[--C-:B------:R-:W-:Y:S02]  /*7430*/  SHF.R.S32.HI R9, RZ, 0x1f, R7.reuse ;  /* 0x0000001fff097819 */ /* 0x100fe40000011407 */
[----:B------:R-:W-:-:S04]  /*7440*/  IADD3 R7, P0, P2, R5, R0, -R7 ;  /* 0x0000000005077210 */ /* 0x000fc80007a1e807 */
[----:B------:R-:W-:Y:S02]  /*7450*/  IADD3.X R12, PT, PT, R4, RZ, ~R9, P0, P2 ;  /* 0x000000ff040c7210 */ /* 0x000fe400007e4c09 */
[----:B0-----:R-:W-:-:S04]  /*7460*/  LEA R8, P0, R7, UR4, 0x2 ;  /* 0x0000000407087c11 */ /* 0x001fc8000f8010ff */
[----:B------:R-:W-:-:S05]  /*7470*/  LEA.HI.X R9, R7, UR5, R12, 0x2, P0 ;  /* 0x0000000507097c11 */ /* 0x000fca00080f140c */
[----:B-1----:R1:W-:Y:S04]  /*7480*/  STG.E desc[UR6][R8.64+0x2800], R13 ;  /* 0x0028000d08007986 */ /* 0x0023e8000c101906 */
.L_x_3798:
[----:B------:R-:W-:Y:S05]  /*7490*/  BSYNC.RECONVERGENT B1 ;  /* 0x0000000000017941 */ /* 0x000fea0003800200 */
.L_x_3797:
        /* <DEDUP_REMOVED lines=16> */
.L_x_3802:
[----:B------:R-:W0:Y:S01]  /*75a0*/  LDCU.64 UR4, c[0x0][0x398] ;  /* 0x00007300ff0477ac */ /* 0x000e220008000a00 */
[--C-:B------:R-:W-:Y:S02]  /*75b0*/  SHF.R.S32.HI R9, RZ, 0x1f, R7.reuse ;  /* 0x0000001fff097819 */ /* 0x100fe40000011407 */
[----:B------:R-:W-:-:S04]  /*75c0*/  IADD3 R7, P0, P2, R5, R0, -R7 ;  /* 0x0000000005077210 */ /* 0x000fc80007a1e807 */
[----:B------:R-:W-:Y:S02]  /*75d0*/  IADD3.X R12, PT, PT, R4, RZ, ~R9, P0, P2 ;  /* 0x000000ff040c7210 */ /* 0x000fe400007e4c09 */
[----:B0-----:R-:W-:-:S04]  /*75e0*/  LEA R8, P0, R7, UR4, 0x2 ;  /* 0x0000000407087c11 */ /* 0x001fc8000f8010ff */
[----:B------:R-:W-:-:S05]  /*75f0*/  LEA.HI.X R9, R7, UR5, R12, 0x2, P0 ;  /* 0x0000000507097c11 */ /* 0x000fca00080f140c */
[----:B-1----:R0:W-:Y:S04]  /*7600*/  STG.E desc[UR6][R8.64+0x3200], R13 ;  /* 0x0032000d08007986 */ /* 0x0021e8000c101906 */
.L_x_3801:
[----:B------:R-:W-:Y:S05]  /*7610*/  BSYNC.RECONVERGENT B1 ;  /* 0x0000000000017941 */ /* 0x000fea0003800200 */
.L_x_3800:
        /* <DEDUP_REMOVED lines=16> */
.L_x_3805:
[----:B------:R-:W0:Y:S01]  /*7720*/  LDCU.64 UR4, c[0x0][0x398] ;  /* 0x00007300ff0477ac */ /* 0x000e220008000a00 */
[--C-:B------:R-:W-:Y:S02]  /*7730*/  SHF.R.S32.HI R9, RZ, 0x1f, R7.reuse ;  /* 0x0000001fff097819 */ /* 0x100fe40000011407 */
[----:B------:R-:W-:-:S04]  /*7740*/  IADD3 R7, P0, P2, R5, R0, -R7 ;  /* 0x0000000005077210 */ /* 0x000fc80007a1e807 */
[----:B------:R-:W-:Y:S02]  /*7750*/  IADD3.X R12, PT, PT, R4, RZ, ~R9, P0, P2 ;  /* 0x000000ff040c7210 */ /* 0x000fe400007e4c09 */
[----:B0-----:R-:W-:-:S04]  /*7760*/  LEA R8, P0, R7, UR4, 0x2 ;  /* 0x0000000407087c11 */ /* 0x001fc8000f8010ff */
[----:B------:R-:W-:-:S05]  /*7770*/  LEA.HI.X R9, R7, UR5, R12, 0x2, P0 ;  /* 0x0000000507097c11 */ /* 0x000fca00080f140c */
[----:B-1----:R1:W-:Y:S04]  /*7780*/  STG.E desc[UR6][R8.64+0x3c00], R13 ;  /* 0x003c000d08007986 */ /* 0x0023e8000c101906 */
.L_x_3804:
[----:B------:R-:W-:Y:S05]  /*7790*/  BSYNC.RECONVERGENT B1 ;  /* 0x0000000000017941 */ /* 0x000fea0003800200 */
.L_x_3803:
        /* <DEDUP_REMOVED lines=16> */
.L_x_3808:
[----:B------:R-:W0:Y:S01]  /*78a0*/  LDCU.64 UR4, c[0x0][0x398] ;  /* 0x00007300ff0477ac */ /* 0x000e220008000a00 */
[--C-:B------:R-:W-:Y:S02]  /*78b0*/  SHF.R.S32.HI R9, RZ, 0x1f, R7.reuse ;  /* 0x0000001fff097819 */ /* 0x100fe40000011407 */
[----:B------:R-:W-:-:S04]  /*78c0*/  IADD3 R7, P0, P2, R5, R0, -R7 ;  /* 0x0000000005077210 */ /* 0x000fc80007a1e807 */
[----:B------:R-:W-:Y:S02]  /*78d0*/  IADD3.X R12, PT, PT, R4, RZ, ~R9, P0, P2 ;  /* 0x000000ff040c7210 */ /* 0x000fe400007e4c09 */
[----:B0-----:R-:W-:-:S04]  /*78e0*/  LEA R8, P0, R7, UR4, 0x2 ;  /* 0x0000000407087c11 */ /* 0x001fc8000f8010ff */
[----:B------:R-:W-:-:S05]  /*78f0*/  LEA.HI.X R9, R7, UR5, R12, 0x2, P0 ;  /* 0x0000000507097c11 */ /* 0x000fca00080f140c */
[----:B-1----:R1:W-:Y:S04]  /*7900*/  STG.E desc[UR6][R8.64+0x4600], R13 ;  /* 0x0046000d08007986 */ /* 0x0023e8000c101906 */
.L_x_3807:
[----:B------:R-:W-:Y:S05]  /*7910*/  BSYNC.RECONVERGENT B1 ;  /* 0x0000000000017941 */ /* 0x000fea0003800200 */
.L_x_3806:
[----:B01----:R-:W-:Y:S01]  /*7920*/  LOP3.LUT R8, R0, 0x1400, RZ, 0xfc, !PT ;  /* 0x0000140000087812 */ /* 0x003fe200078efcff */
[----:B------:R-:W-:Y:S03]  /*7930*/  BSSY.RECONVERGENT B1, `(.L_x_3809) ;  /* 0x0000016000017945 */ /* 0x000fe60003800200 */
        /* <DEDUP_REMOVED lines=14> */
.L_x_3811:
[----:B------:R-:W0:Y:S01]  /*7a20*/  LDCU.64 UR4, c[0x0][0x398] ;  /* 0x00007300ff0477ac */ /* 0x000e220008000a00 */
[--C-:B------:R-:W-:Y:S02]  /*7a30*/  SHF.R.S32.HI R9, RZ, 0x1f, R7.reuse ;  /* 0x0000001fff097819 */ /* 0x100fe40000011407 */
[----:B------:R-:W-:-:S04]  /*7a40*/  IADD3 R7, P0, P2, R5, R0, -R7 ;  /* 0x0000000005077210 */ /* 0x000fc80007a1e807 */
[----:B------:R-:W-:Y:S02]  /*7a50*/  IADD3.X R12, PT, PT, R4, RZ, ~R9, P0, P2 ;  /* 0x000000ff040c7210 */ /* 0x000fe400007e4c09 */
[----:B0-----:R-:W-:-:S04]  /*7a60*/  LEA R8, P0, R7, UR4, 0x2 ;  /* 0x0000000407087c11 */ /* 0x001fc8000f8010ff */
[----:B------:R-:W-:-:S05]  /*7a70*/  LEA.HI.X R9, R7, UR5, R12, 0x2, P0 ;  /* 0x0000000507097c11 */ /* 0x000fca00080f140c */
[----:B-1----:R1:W-:Y:S04]  /*7a80*/  STG.E desc[UR6][R8.64+0x5000], R13 ;  /* 0x0050000d08007986 */ /* 0x0023e8000c101906 */
.L_x_3810:
[----:B------:R-:W-:Y:S05]  /*7a90*/  BSYNC.RECONVERGENT B1 ;  /* 0x0000000000017941 */ /* 0x000fea0003800200 */
.L_x_3809:
        /* <DEDUP_REMOVED lines=16> */
.L_x_3814:
[----:B------:R-:W0:Y:S01]  /*7ba0*/  LDCU.64 UR4, c[0x0][0x398] ;  /* 0x00007300ff0477ac */ /* 0x000e220008000a00 */
[--C-:B------:R-:W-:Y:S02]  /*7bb0*/  SHF.R.S32.HI R9, RZ, 0x1f, R7.reuse ;  /* 0x0000001fff097819 */ /* 0x100fe40000011407 */
[----:B------:R-:W-:-:S04]  /*7bc0*/  IADD3 R7, P0, P2, R5, R0, -R7 ;  /* 0x0000000005077210 */ /* 0x000fc80007a1e807 */
[----:B------:R-:W-:Y:S02]  /*7bd0*/  IADD3.X R12, PT, PT, R4, RZ, ~R9, P0, P2 ;  /* 0x000000ff040c7210 */ /* 0x000fe400007e4c09 */
[----:B0-----:R-:W-:-:S04]  /*7be0*/  LEA R8, P0, R7, UR4, 0x2 ;  /* 0x0000000407087c11 */ /* 0x001fc8000f8010ff */
[----:B------:R-:W-:-:S05]  /*7bf0*/  LEA.HI.X R9, R7, UR5, R12, 0x2, P0 ;  /* 0x0000000507097c11 */ /* 0x000fca00080f140c */
[----:B-1----:R0:W-:Y:S04]  /*7c00*/  STG.E desc[UR6][R8.64+0x5a00], R13 ;  /* 0x005a000d08007986 */ /* 0x0021e8000c101906 */
.L_x_3813:
[----:B------:R-:W-:Y:S05]  /*7c10*/  BSYNC.RECONVERGENT B1 ;  /* 0x0000000000017941 */ /* 0x000fea0003800200 */
.L_x_3812:
        /* <DEDUP_REMOVED lines=16> */
.L_x_3817:
[----:B------:R-:W0:Y:S01]  /*7d20*/  LDCU.64 UR4, c[0x0][0x398] ;  /* 0x00007300ff0477ac */ /* 0x000e220008000a00 */
[--C-:B------:R-:W-:Y:S02]  /*7d30*/  SHF.R.S32.HI R9, RZ, 0x1f, R7.reuse ;  /* 0x0000001fff097819 */ /* 0x100fe40000011407 */
[----:B------:R-:W-:-:S04]  /*7d40*/  IADD3 R7, P0, P2, R5, R0, -R7 ;  /* 0x0000000005077210 */ /* 0x000fc80007a1e807 */
[----:B------:R-:W-:Y:S02]  /*7d50*/  IADD3.X R12, PT, PT, R4, RZ, ~R9, P0, P2 ;  /* 0x000000ff040c7210 */ /* 0x000fe400007e4c09 */
[----:B0-----:R-:W-:-:S04]  /*7d60*/  LEA R8, P0, R7, UR4, 0x2 ;  /* 0x0000000407087c11 */ /* 0x001fc8000f8010ff */
[----:B------:R-:W-:-:S05]  /*7d70*/  LEA.HI.X R9, R7, UR5, R12, 0x2, P0 ;  /* 0x0000000507097c11 */ /* 0x000fca00080f140c */
[----:B-1----:R1:W-:Y:S04]  /*7d80*/  STG.E desc[UR6][R8.64+0x6400], R13 ;  /* 0x0064000d08007986 */ /* 0x0023e8000c101906 */
.L_x_3816:
[----:B------:R-:W-:Y:S05]  /*7d90*/  BSYNC.RECONVERGENT B1 ;  /* 0x0000000000017941 */ /* 0x000fea0003800200 */
.L_x_3815:
        /* <DEDUP_REMOVED lines=16> */
.L_x_3820:
[----:B------:R-:W0:Y:S01]  /*7ea0*/  LDCU.64 UR4, c[0x0][0x398] ;  /* 0x00007300ff0477ac */ /* 0x000e220008000a00 */
[--C-:B------:R-:W-:Y:S02]  /*7eb0*/  SHF.R.S32.HI R9, RZ, 0x1f, R7.reuse ;  /* 0x0000001fff097819 */ /* 0x100fe40000011407 */
[----:B------:R-:W-:-:S04]  /*7ec0*/  IADD3 R7, P0, P2, R5, R0, -R7 ;  /* 0x0000000005077210 */ /* 0x000fc80007a1e807 */
[----:B------:R-:W-:Y:S02]  /*7ed0*/  IADD3.X R12, PT, PT, R4, RZ, ~R9, P0, P2 ;  /* 0x000000ff040c7210 */ /* 0x000fe400007e4c09 */
[----:B0-----:R-:W-:-:S04]  /*7ee0*/  LEA R8, P0, R7, UR4, 0x2 ;  /* 0x0000000407087c11 */ /* 0x001fc8000f8010ff */
[----:B------:R-:W-:-:S05]  /*7ef0*/  LEA.HI.X R9, R7, UR5, R12, 0x2, P0 ;  /* 0x0000000507097c11 */ /* 0x000fca00080f140c */
[----:B-1----:R0:W-:Y:S04]  /*7f00*/  STG.E desc[UR6][R8.64+0x6e00], R13 ;  /* 0x006e000d08007986 */ /* 0x0021e8000c101906 */
.L_x_3819:
[----:B------:R-:W-:Y:S05]  /*7f10*/  BSYNC.RECONVERGENT B1 ;  /* 0x0000000000017941 */ /* 0x000fea0003800200 */
.L_x_3818:
        /* <DEDUP_REMOVED lines=16> */
.L_x_3823:
[----:B------:R-:W0:Y:S01]  /*8020*/  LDCU.64 UR4, c[0x0][0x398] ;  /* 0x00007300ff0477ac */ /* 0x000e220008000a00 */
[--C-:B------:R-:W-:Y:S02]  /*8030*/  SHF.R.S32.HI R9, RZ, 0x1f, R7.reuse ;  /* 0x0000001fff097819 */ /* 0x100fe40000011407 */
[----:B------:R-:W-:-:S04]  /*8040*/  IADD3 R7, P0, P2, R5, R0, -R7 ;  /* 0x0000000005077210 */ /* 0x000fc80007a1e807 */
[----:B------:R-:W-:Y:S02]  /*8050*/  IADD3.X R12, PT, PT, R4, RZ, ~R9, P0, P2 ;  /* 0x000000ff040c7210 */ /* 0x000fe400007e4c09 */
[----:B0-----:R-:W-:-:S04]  /*8060*/  LEA R8, P0, R7, UR4, 0x2 ;  /* 0x0000000407087c11 */ /* 0x001fc8000f8010ff */
[----:B------:R-:W-:-:S05]  /*8070*/  LEA.HI.X R9, R7, UR5, R12, 0x2, P0 ;  /* 0x0000000507097c11 */ /* 0x000fca00080f140c */
[----:B-1----:R1:W-:Y:S04]  /*8080*/  STG.E desc[UR6][R8.64+0x7800], R13 ;  /* 0x0078000d08007986 */ /* 0x0023e8000c101906 */
.L_x_3822:
[----:B------:R-:W-:Y:S05]  /*8090*/  BSYNC.RECONVERGENT B1 ;  /* 0x0000000000017941 */ /* 0x000fea0003800200 */
.L_x_3821:
[----:B01----:R-:W-:-:S05]  /*80a0*/  VIADD R8, R0, 0x2080 ;  /* 0x0000208000087836 */ /* 0x003fca0000000000 */
[C---:B------:R-:W-:Y:S02]  /*80b0*/  ISETP.GE.AND P2, PT, R8.reuse, R45, PT ;  /* 0x0000002d0800720c */ /* 0x040fe40003f46270 */
[----:B------:R-:W-:-:S04]  /*80c0*/  ISETP.GE.AND P0, PT, R8, R11, PT ;  /* 0x0000000b0800720c */ /* 0x000fc80003f06270 */
[----:B------:R-:W-:-:S07]  /*80d0*/  SEL R11, R11, RZ, P0 ;  /* 0x000000ff0b0b7207 */ /* 0x000fce0000000000 */
[----:B------:R-:W-:Y:S05]  /*80e0*/  @P2 BRA `(.L_x_3824) ;  /* 0x00000034003c2947 */ /* 0x000fea0003800000 */
[----:B------:R0:W1:Y:S01]  /*80f0*/  LDS R7, [R6+0x8200] ;  /* 0x0082000006077984 */ /* 0x0000620000000800 */
[----:B------:R-:W-:Y:S05]  /*8100*/  @!P0 BRA `(.L_x_3825) ;  /* 0x0000000000208947 */ /* 0x000fea0003800000 */
[----:B------:R-:W2:Y:S01]  /*8110*/  LDCU.64 UR4, c[0x0][0x390] ;  /* 0x00007200ff0477ac */ /* 0x000ea20008000a00 */
[--C-:B------:R-:W-:Y:S02]  /*8120*/  SHF.R.S32.HI R5, RZ, 0x1f, R11.reuse ;  /* 0x0000001fff057819 */ /* 0x100fe4000001140b */
[----:B-----5:R-:W-:-:S04]  /*8130*/  IADD3 R11, P0, P2, R2, R0, -R11 ;  /* 0x00000000020b7210 */ /* 0x020fc80007a1e80b */
[----:B------:R-:W-:Y:S02]  /*8140*/  IADD3.X R4, PT, PT, R3, RZ, ~R5, P0, P2 ;  /* 0x000000ff03047210 */ /* 0x000fe400007e4c05 */
[----:B--2---:R-:W-:-:S04]  /*8150*/  LEA R2, P0, R11, UR4, 0x2 ;  /* 0x000000040b027c11 */ /* 0x004fc8000f8010ff */
[----:B------:R-:W-:-:S05]  /*8160*/  LEA.HI.X R3, R11, UR5, R4, 0x2, P0 ;  /* 0x000000050b037c11 */ /* 0x000fca00080f1404 */
[----:B-1----:R1:W-:Y:S01]  /*8170*/  STG.E desc[UR6][R2.64+0x8200], R7 ;  /* 0x0082000702007986 */ /* 0x0023e2000c101906 */
[----:B------:R-:W-:Y:S05]  /*8180*/  BRA `(.L_x_3824) ;  /* 0x0000003400147947 */ /* 0x000fea0003800000 */
.L_x_3825:
[----:B------:R-:W2:Y:S01]  /*8190*/  LDCU.64 UR4, c[0x0][0x398] ;  /* 0x00007300ff0477ac */ /* 0x000ea20008000a00 */
[--C-:B------:R-:W-:Y:S02]  /*81a0*/  IADD3 R5, P0, P2, R5, R0, -R11.reuse ;  /* 0x0000000005057210 */ /* 0x100fe40007a1e80b */
[----:B------:R-:W-:-:S04]  /*81b0*/  SHF.R.S32.HI R11, RZ, 0x1f, R11 ;  /* 0x0000001fff0b7819 */ /* 0x000fc8000001140b */
[----:B------:R-:W-:Y:S02]  /*81c0*/  IADD3.X R4, PT, PT, R4, RZ, ~R11, P0, P2 ;  /* 0x000000ff04047210 */ /* 0x000fe400007e4c0b */
[----:B--2--5:R-:W-:-:S04]  /*81d0*/  LEA R2, P0, R5, UR4, 0x2 ;  /* 0x0000000405027c11 */ /* 0x024fc8000f8010ff */
[----:B------:R-:W-:-:S05]  /*81e0*/  LEA.HI.X R3, R5, UR5, R4, 0x2, P0 ;  /* 0x0000000505037c11 */ /* 0x000fca00080f1404 */
[----:B-1----:R1:W-:Y:S01]  /*81f0*/  STG.E desc[UR6][R2.64+0x8200], R7 ;  /* 0x0082000702007986 */ /* 0x0023e2000c101906 */
[----:B------:R-:W-:Y:S05]  /*8200*/  BRA `(.L_x_3824) ;  /* 0x0000003000f47947 */ /* 0x000fea0003800000 */
.L_x_3785:
[----:B------:R-:W2:Y:S01]  /*8210*/  LDL R12, [R1] ;  /* 0x00000000010c7983 */ /* 0x000ea20000100800 */
[----:B------:R-:W0:Y:S01]  /*8220*/  LDCU.U8 UR9, c[0x0][0x3c0] ;  /* 0x00007800ff0977ac */ /* 0x000e220008000000 */
[----:B------:R-:W-:Y:S01]  /*8230*/  LOP3.LUT R14, R14, 0xffffffdf, RZ, 0xc0, !PT ;  /* 0xffffffdf0e0e7812 */ /* 0x000fe200078ec0ff */
[----:B------:R-:W1:Y:S01]  /*8240*/  S2R R0, SR_TID.X ;  /* 0x0000000000007919 */ /* 0x000e620000002100 */
[----:B------:R-:W3:Y:S01]  /*8250*/  LDCU.64 UR4, c[0x0][0x3d0] ;  /* 0x00007a00ff0477ac */ /* 0x000ee20008000a00 */
[----:B------:R-:W-:Y:S01]  /*8260*/  SHF.R.S32.HI R2, RZ, 0x1f, R4 ;  /* 0x0000001fff027819 */ /* 0x000fe20000011404 */
[----:B------:R-:W4:Y:S01]  /*8270*/  LDCU.64 UR12, c[0x0][0x388] ;  /* 0x00007100ff0c77ac */ /* 0x000f220008000a00 */
[----:B------:R-:W4:Y:S01]  /*8280*/  LDCU.64 UR10, c[0x0][0x380] ;  /* 0x00007000ff0a77ac */ /* 0x000f220008000a00 */
[----:B0-----:R-:W-:-:S04]  /*8290*/  UISETP.NE.AND UP0, UPT, UR9, URZ, UPT ;  /* 0x000000ff0900728c */ /* 0x001fc8000bf05270 */
[----:B---3--:R-:W-:Y:S02]  /*82a0*/  USEL UR4, UR4, URZ, !UP0 ;  /* 0x000000ff04047287 */ /* 0x008fe4000c000000 */
[----:B------:R-:W-:Y:S01]  /*82b0*/  USEL UR5, UR5, URZ, !UP0 ;  /* 0x000000ff05057287 */ /* 0x000fe2000c000000 */
[----:B-1----:R-:W-:-:S04]  /*82c0*/  IMAD R3, R0, 0xe, RZ ;  /* 0x0000000e00037824 */ /* 0x002fc800078e02ff */
        /* <DEDUP_REMOVED lines=15> */
[----:B------:R-:W-:Y:S01]  /*83c0*/  @P0 LOP3.LUT R14, R14, 0x20, RZ, 0xfc, !PT ;  /* 0x000000200e0e0812 */ /* 0x000fe200078efcff */
[C---:B------:R-:W-:Y:S01]  /*83d0*/  VIADD R17, R3.reuse, 0xb ;  /* 0x0000000b03117836 */ /* 0x040fe20000000000 */
[C---:B------:R-:W-:Y:S01]  /*83e0*/  IADD3 R5, P0, P1, R3.reuse, UR4, R4 ;  /* 0x0000000403057c10 */ /* 0x040fe2000f91e004 */
[C---:B------:R-:W-:Y:S01]  /*83f0*/  VIADD R19, R3.reuse, 0xc ;  /* 0x0000000c03137836 */ /* 0x040fe20000000000 */
[----:B------:R-:W-:Y:S01]  /*8400*/  LOP3.LUT R14, R14, 0xffffffef, RZ, 0xc0, !PT ;  /* 0xffffffef0e0e7812 */ /* 0x000fe200078ec0ff */
[----:B------:R-:W-:Y:S01]  /*8410*/  VIADD R21, R3, 0xd ;  /* 0x0000000d03157836 */ /* 0x000fe20000000000 */
[----:B------:R-:W-:Y:S02]  /*8420*/  IADD3.X R2, PT, PT, RZ, UR5, R2, P0, P1 ;  /* 0x00000005ff027c10 */ /* 0x000fe400087e2402 */
[C---:B----4-:R-:W-:Y:S02]  /*8430*/  LEA R8, P0, R5.reuse, UR12, 0x2 ;  /* 0x0000000c05087c11 */ /* 0x050fe4000f8010ff */
[----:B------:R-:W-:-:S02]  /*8440*/  LEA R6, P1, R5, UR10, 0x2 ;  /* 0x0000000a05067c11 */ /* 0x000fc4000f8210ff */
[--C-:B------:R-:W-:Y:S02]  /*8450*/  LEA.HI.X R9, R5, UR13, R2.reuse, 0x2, P0 ;  /* 0x0000000d05097c11 */ /* 0x100fe400080f1402 */
[----:B------:R-:W-:Y:S02]  /*8460*/  ISETP.GE.AND P0, PT, R3, R10, PT ;  /* 0x0000000a0300720c */ /* 0x000fe40003f06270 */
[----:B------:R-:W-:Y:S01]  /*8470*/  LEA.HI.X R7, R5, UR11, R2, 0x2, P1 ;  /* 0x0000000b05077c11 */ /* 0x000fe200088f1402 */
[----:B------:R-:W-:Y:S01]  /*8480*/  VIADD R5, R3, 0x7 ;  /* 0x0000000703057836 */ /* 0x000fe20000000000 */
[----:B------:R-:W-:-:S03]  /*8490*/  @P6 LOP3.LUT R14, R14, 0x10, RZ, 0xfc, !PT ;  /* 0x000000100e0e6812 */ /* 0x000fc600078efcff */
[----:B------:R-:W5:Y:S01]  /*84a0*/  @!P6 LDG.E R43, desc[UR6][R6.64+0x8] ;  /* 0x00000806062be981 */ /* 0x000f62000c1e1900 */
[----:B------:R-:W-:-:S03]  /*84b0*/  LOP3.LUT R14, R14, 0xfffffff7, RZ, 0xc0, !PT ;  /* 0xfffffff70e0e7812 */ /* 0x000fc600078ec0ff */
[----:B------:R-:W5:Y:S01]  /*84c0*/  @!P5 LDG.E R42, desc[UR6][R6.64+0xc] ;  /* 0x00000c06062ad981 */ /* 0x000f62000c1e1900 */
[----:B------:R-:W-:-:S03]  /*84d0*/  @P5 LOP3.LUT R14, R14, 0x8, RZ, 0xfc, !PT ;  /* 0x000000080e0e5812 */ /* 0x000fc600078efcff */
[----:B------:R-:W5:Y:S01]  /*84e0*/  @!P4 LDG.E R41, desc[UR6][R6.64+0x10] ;  /* 0x000010060629c981 */ /* 0x000f62000c1e1900 */
[----:B------:R-:W-:-:S03]  /*84f0*/  LOP3.LUT R14, R14, 0xfffffffb, RZ, 0xc0, !PT ;  /* 0xfffffffb0e0e7812 */ /* 0x000fc600078ec0ff */
[----:B------:R-:W5:Y:S01]  /*8500*/  @!P3 LDG.E R40, desc[UR6][R6.64+0x14] ;  /* 0x000014060628b981 */ /* 0x000f62000c1e1900 */
[----:B------:R-:W-:-:S03]  /*8510*/  @P4 LOP3.LUT R14, R14, 0x4, RZ, 0xfc, !PT ;  /* 0x000000040e0e4812 */ /* 0x000fc600078efcff */
[----:B------:R-:W5:Y:S01]  /*8520*/  @!P2 LDG.E R39, desc[UR6][R6.64+0x18] ;  /* 0x000018060627a981 */ /* 0x000f62000c1e1900 */
[C---:B------:R-:W-:Y:S02]  /*8530*/  LOP3.LUT P1, RZ, R14.reuse, 0x20, RZ, 0xc0, !PT ;  /* 0x000000200eff7812 */ /* 0x040fe4000782c0ff */
[----:B------:R-:W-:-:S04]  /*8540*/  LOP3.LUT R14, R14, 0xfffffffd, RZ, 0xc0, !PT ;  /* 0xfffffffd0e0e7812 */ /* 0x000fc800078ec0ff */
[----:B------:R-:W-:-:S04]  /*8550*/  @P3 LOP3.LUT R14, R14, 0x2, RZ, 0xfc, !PT ;  /* 0x000000020e0e3812 */ /* 0x000fc800078efcff */
[----:B------:R-:W-:Y:S01]  /*8560*/  LOP3.LUT R14, R14, 0xfffffffe, RZ, 0xc0, !PT ;  /* 0xfffffffe0e0e7812 */ /* 0x000fe200078ec0ff */
[----:B--2---:R-:W2:Y:S03]  /*8570*/  @!P0 LDG.E R12, desc[UR6][R6.64] ;  /* 0x00000006060c8981 */ /* 0x004ea6000c1e1900 */
[----:B------:R-:W-:Y:S02]  /*8580*/  @P2 LOP3.LUT R14, R14, 0x1, RZ, 0xfc, !PT ;  /* 0x000000010e0e2812 */ /* 0x000fe400078efcff */
[-C--:B------:R-:W-:Y:S01]  /*8590*/  ISETP.GE.AND P2, PT, R13, R10.reuse, PT ;  /* 0x0000000a0d00720c */ /* 0x080fe20003f46270 */
[----:B------:R-:W5:Y:S01]  /*85a0*/  @!P1 LDG.E R44, desc[UR6][R6.64+0x4] ;  /* 0x00000406062c9981 */ /* 0x000f62000c1e1900 */
[-C--:B------:R-:W-:Y:S02]  /*85b0*/  ISETP.GE.AND P1, PT, R11, R10.reuse, PT ;  /* 0x0000000a0b00720c */ /* 0x080fe40003f26270 */
[----:B------:R-:W-:-:S02]  /*85c0*/  ISETP.GE.AND P3, PT, R15, R10, PT ;  /* 0x0000000a0f00720c */ /* 0x000fc40003f66270 */
[-C--:B------:R-:W-:Y:S02]  /*85d0*/  ISETP.GE.AND P4, PT, R17, R10.reuse, PT ;  /* 0x0000000a1100720c */ /* 0x080fe40003f86270 */
[-C--:B------:R-:W-:Y:S02]  /*85e0*/  ISETP.GE.AND P5, PT, R19, R10.reuse, PT ;  /* 0x0000000a1300720c */ /* 0x080fe40003fa6270 */
[----:B------:R-:W-:-:S03]  /*85f0*/  ISETP.GE.AND P6, PT, R21, R10, PT ;  /* 0x0000000a1500720c */ /* 0x000fc60003fc6270 */
[----:B------:R-:W5:Y:S04]  /*8600*/  @!P2 LDG.E R36, desc[UR6][R6.64+0x24] ;  /* 0x000024060624a981 */ /* 0x000f68000c1e1900 */
[----:B------:R-:W5:Y:S04]  /*8610*/  @!P1 LDG.E R37, desc[UR6][R6.64+0x20] ;  /* 0x0000200606259981 */ /* 0x000f68000c1e1900 */
[----:B------:R-:W5:Y:S04]  /*8620*/  @!P3 LDG.E R32, desc[UR6][R6.64+0x28] ;  /* 0x000028060620b981 */ /* 0x000f68000c1e1900 */
[----:B------:R-:W5:Y:S04]  /*8630*/  @!P4 LDG.E R31, desc[UR6][R6.64+0x2c] ;  /* 0x00002c06061fc981 */ /* 0x000f68000c1e1900 */
[----:B------:R-:W5:Y:S04]  /*8640*/  @!P5 LDG.E R30, desc[UR6][R6.64+0x30] ;  /* 0x00003006061ed981 */ /* 0x000f68000c1e1900 */
[----:B------:R-:W5:Y:S04]  /*8650*/  @!P6 LDG.E R29, desc[UR6][R6.64+0x34] ;  /* 0x00003406061de981 */ /* 0x000f68000c1e1900 */
[----:B--2---:R0:W-:Y:S01]  /*8660*/  @!P0 STL [R1], R12 ;  /* 0x0000000c01008387 */ /* 0x0041e20000100800 */
[----:B------:R-:W-:-:S04]  /*8670*/  ISETP.GE.AND P0, PT, R5, R10, PT ;  /* 0x0000000a0500720c */ /* 0x000fc80003f06270 */
[----:B0-----:R-:W-:-:S09]  /*8680*/  P2R R12, PR, RZ, 0x1 ;  /* 0x00000001ff0c7803 */ /* 0x001fd20000000000 */
[----:B------:R0:W5:Y:S01]  /*8690*/  @!P0 LDG.E R38, desc[UR6][R6.64+0x1c] ;  /* 0x00001c0606268981 */ /* 0x000162000c1e1900 */
[C---:B------:R-:W-:Y:S01]  /*86a0*/  LOP3.LUT P0, RZ, R14.reuse, 0x1, RZ, 0xc0, !PT ;  /* 0x000000010eff7812 */ /* 0x040fe2000780c0ff */
[----:B------:R-:W-:Y:S03]  /*86b0*/  BAR.SYNC.DEFER_BLOCKING 0x0 ;  /* 0x0000000000007b1d */ /* 0x000fe60000010000 */
[----:B------:R-:W-:Y:S02]  /*86c0*/  P2R R16, PR, RZ, 0x1 ;  /* 0x00000001ff107803 */ /* 0x000fe40000000000 */
[----:B------:R-:W-:-:S04]  /*86d0*/  LOP3.LUT P0, RZ, R14, 0x2, RZ, 0xc0, !PT ;  /* 0x000000020eff7812 */ /* 0x000fc8000780c0ff */
[----:B------:R-:W-:Y:S02]  /*86e0*/  P2R R18, PR, RZ, 0x1 ;  /* 0x00000001ff127803 */ /* 0x000fe40000000000 */
[----:B------:R-:W-:-:S04]  /*86f0*/  LOP3.LUT P0, RZ, R14, 0x4, RZ, 0xc0, !PT ;  /* 0x000000040eff7812 */ /* 0x000fc8000780c0ff */
[----:B------:R-:W-:Y:S02]  /*8700*/  P2R R22, PR, RZ, 0x1 ;  /* 0x00000001ff167803 */ /* 0x000fe40000000000 */
[----:B------:R-:W-:-:S04]  /*8710*/  LOP3.LUT P0, RZ, R14, 0x8, RZ, 0xc0, !PT ;  /* 0x000000080eff7812 */ /* 0x000fc8000780c0ff */
[----:B------:R-:W-:Y:S02]  /*8720*/  P2R R20, PR, RZ, 0x1 ;  /* 0x00000001ff147803 */ /* 0x000fe40000000000 */
[C---:B------:R-:W-:Y:S01]  /*8730*/  LOP3.LUT P0, RZ, R14.reuse, 0x10, RZ, 0xc0, !PT ;  /* 0x000000100eff7812 */ /* 0x040fe2000780c0ff */
[----:B------:R-:W-:Y:S01]  /*8740*/  IMAD.MOV.U32 R2, RZ, RZ, 0x1 ;  /* 0x00000001ff027424 */ /* 0x000fe200078e00ff */
[----:B------:R-:W2:Y:S02]  /*8750*/  @!P1 LDG.E R11, desc[UR6][R8.64+0x20] ;  /* 0x00002006080b9981 */ /* 0x000ea4000c1e1900 */
[----:B------:R-:W-:Y:S02]  /*8760*/  P2R R5, PR, RZ, 0x1 ;  /* 0x00000001ff057803 */ /* 0x000fe40000000000 */
[----:B------:R-:W-:Y:S01]  /*8770*/  LOP3.LUT P0, RZ, R14, 0x20, RZ, 0xc0, !PT ;  /* 0x000000200eff7812 */ /* 0x000fe2000780c0ff */
[----:B------:R-:W3:Y:S03]  /*8780*/  @!P3 LDG.E R13, desc[UR6][R8.64+0x28] ;  /* 0x00002806080db981 */ /* 0x000ee6000c1e1900 */
[----:B------:R-:W-:Y:S01]  /*8790*/  P2R R4, PR, RZ, 0x1 ;  /* 0x00000001ff047803 */ /* 0x000fe20000000000 */
[----:B------:R-:W4:Y:S01]  /*87a0*/  @!P4 LDG.E R14, desc[UR6][R8.64+0x2c] ;  /* 0x00002c06080ec981 */ /* 0x000f22000c1e1900 */
[----:B------:R-:W-:-:S03]  /*87b0*/  ISETP.GE.AND P0, PT, R3, R10, PT ;  /* 0x0000000a0300720c */ /* 0x000fc60003f06270 */
[----:B------:R-:W4:Y:S10]  /*87c0*/  @!P5 LDG.E R15, desc[UR6][R8.64+0x30] ;  /* 0x00003006080fd981 */ /* 0x000f34000c1e1900 */
[----:B------:R-:W2:Y:S02]  /*87d0*/  @!P0 LDG.E R3, desc[UR6][R8.64] ;  /* 0x0000000608038981 */ /* 0x000ea4000c1e1900 */
[----:B--2---:R-:W-:-:S02]  /*87e0*/  @!P0 LOP3.LUT R2, R3, 0x1, RZ, 0xc, !PT ;  /* 0x0000000103028812 */ /* 0x004fc400078e0cff */
[----:B------:R-:W-:-:S13]  /*87f0*/  ISETP.NE.AND P0, PT, R4, RZ, PT ;  /* 0x000000ff0400720c */ /* 0x000fda0003f05270 */
[----:B------:R-:W2:Y:S01]  /*8800*/  @!P0 LDG.E R4, desc[UR6][R8.64+0x4] ;  /* 0x0000040608048981 */ /* 0x000ea2000c1e1900 */
[----:B------:R-:W-:Y:S01]  /*8810*/  IMAD.MOV.U32 R3, RZ, RZ, 0x1 ;  /* 0x00000001ff037424 */ /* 0x000fe200078e00ff */
[----:B--2---:R-:W-:Y:S02]  /*8820*/  @!P0 LOP3.LUT R3, R4, 0x1, RZ, 0xc, !PT ;  /* 0x0000000104038812 */ /* 0x004fe400078e0cff */
        /* <DEDUP_REMOVED lines=10> */
[----:B0-----:R-:W-:Y:S01]  /*88d0*/  IMAD.MOV.U32 R6, RZ, RZ, 0x1 ;  /* 0x00000001ff067424 */ /* 0x001fe200078e00ff */
[----:B--2---:R-:W-:Y:S02]  /*88e0*/  @!P0 LOP3.LUT R6, R7, 0x1, RZ, 0xc, !PT ;  /* 0x0000000107068812 */ /* 0x004fe400078e0cff */
[----:B------:R-:W-:-:S13]  /*88f0*/  ISETP.NE.AND P0, PT, R18, RZ, PT ;  /* 0x000000ff1200720c */ /* 0x000fda0003f05270 */
[----:B------:R-:W2:Y:S01]  /*8900*/  @!P0 LDG.E R10, desc[UR6][R8.64+0x14] ;  /* 0x00001406080a8981 */ /* 0x000ea2000c1e1900 */
[----:B------:R-:W-:Y:S01]  /*8910*/  IMAD.MOV.U32 R7, RZ, RZ, 0x1 ;  /* 0x00000001ff077424 */ /* 0x000fe200078e00ff */
        /* <DEDUP_REMOVED lines=9> */
[----:B------:R-:W-:Y:S01]  /*89b0*/  IADD3 R17, PT, PT, R4, R3, R2 ;  /* 0x0000000304117210 */ /* 0x000fe20007ffe002 */
[----:B------:R-:W-:-:S03]  /*89c0*/  IMAD.MOV.U32 R21, RZ, RZ, 0x1 ;  /* 0x00000001ff157424 */ /* 0x000fc600078e00ff */
[----:B------:R-:W-:Y:S01]  /*89d0*/  IADD3 R17, PT, PT, R6, R5, R17 ;  /* 0x0000000506117210 */ /* 0x000fe20007ffe011 */
[----:B------:R-:W-:Y:S01]  /*89e0*/  IMAD.MOV.U32 R22, RZ, RZ, 0x1 ;  /* 0x00000001ff167424 */ /* 0x000fe200078e00ff */
[----:B------:R-:W-:Y:S02]  /*89f0*/  @!P1 LOP3.LUT R22, R11, 0x1, RZ, 0xc, !PT ;  /* 0x000000010b169812 */ /* 0x000fe400078e0cff */
[----:B------:R-:W-:Y:S01]  /*8a00*/  IADD3 R17, PT, PT, R20, R7, R17 ;  /* 0x0000000714117210 */ /* 0x000fe20007ffe011 */
[----:B------:R-:W-:Y:S02]  /*8a10*/  IMAD.MOV.U32 R23, RZ, RZ, 0x1 ;  /* 0x00000001ff177424 */ /* 0x000fe400078e00ff */
[----:B------:R-:W-:Y:S01]  /*8a20*/  IMAD.MOV.U32 R24, RZ, RZ, 0x1 ;  /* 0x00000001ff187424 */ /* 0x000fe200078e00ff */
[----:B------:R-:W-:Y:S01]  /*8a30*/  @!P3 LOP3.LUT R24, R13, 0x1, RZ, 0xc, !PT ;  /* 0x000000010d18b812 */ /* 0x000fe200078e0cff */
[----:B------:R-:W-:Y:S01]  /*8a40*/  IMAD.MOV.U32 R25, RZ, RZ, 0x1 ;  /* 0x00000001ff197424 */ /* 0x000fe200078e00ff */
[----:B----4-:R-:W-:Y:S01]  /*8a50*/  @!P4 LOP3.LUT R25, R14, 0x1, RZ, 0xc, !PT ;  /* 0x000000010e19c812 */ /* 0x010fe200078e0cff */
[----:B------:R-:W-:Y:S01]  /*8a60*/  IMAD.MOV.U32 R26, RZ, RZ, 0x1 ;  /* 0x00000001ff1a7424 */ /* 0x000fe200078e00ff */
[----:B------:R-:W-:Y:S01]  /*8a70*/  @!P5 LOP3.LUT R26, R15, 0x1, RZ, 0xc, !PT ;  /* 0x000000010f1ad812 */ /* 0x000fe200078e0cff */
[----:B------:R-:W-:Y:S01]  /*8a80*/  IMAD.MOV.U32 R27, RZ, RZ, 0x1 ;  /* 0x00000001ff1b7424 */ /* 0x000fe200078e00ff */
[----:B--2---:R-:W-:Y:S01]  /*8a90*/  @!P6 LOP3.LUT R27, R16, 0x1, RZ, 0xc, !PT ;  /* 0x00000001101be812 */ /* 0x004fe200078e0cff */
[----:B------:R-:W0:Y:S01]  /*8aa0*/  S2R R28, SR_LANEID ;  /* 0x00000000001c7919 */ /* 0x000e220000000000 */
[----:B------:R-:W1:Y:S01]  /*8ab0*/  S2UR UR5, SR_CgaCtaId ;  /* 0x00000000000579c3 */ /* 0x000e620000008800 */
[----:B------:R-:W-:-:S07]  /*8ac0*/  UMOV UR4, 0x400 ;  /* 0x0000040000047882 */ /* 0x000fce0000000000 */
[----:B------:R-:W-:Y:S01]  /*8ad0*/  BAR.SYNC.DEFER_BLOCKING 0x0 ;  /* 0x0000000000007b1d */ /* 0x000fe20000010000 */
[----:B0-----:R-:W-:Y:S01]  /*8ae0*/  ISETP.NE.AND P1, PT, R28, 0x1f, PT ;  /* 0x0000001f1c00780c */ /* 0x001fe20003f25270 */
[----:B-1----:R-:W-:Y:S01]  /*8af0*/  ULEA UR4, UR5, UR4, 0x18 ;  /* 0x0000000405047291 */ /* 0x002fe2000f8ec0ff */
[----:B------:R-:W-:Y:S02]  /*8b00*/  SHF.R.U32.HI R35, RZ, 0x5, R0 ;  /* 0x00000005ff237819 */ /* 0x000fe40000011600 */
[----:B---3--:R-:W-:Y:S02]  /*8b10*/  @!P2 LOP3.LUT R23, R12, 0x1, RZ, 0xc, !PT ;  /* 0x000000010c17a812 */ /* 0x008fe400078e0cff */
[----:B------:R-:W-:-:S04]  /*8b20*/  @!P0 LOP3.LUT R21, R10, 0x1, RZ, 0xc, !PT ;  /* 0x000000010a158812 */ /* 0x000fc800078e0cff */
[----:B------:R-:W-:-:S04]  /*8b30*/  IADD3 R17, PT, PT, R22, R21, R17 ;  /* 0x0000001516117210 */ /* 0x000fc80007ffe011 */
[----:B------:R-:W-:-:S04]  /*8b40*/  IADD3 R17, PT, PT, R24, R23, R17 ;  /* 0x0000001718117210 */ /* 0x000fc80007ffe011 */
[----:B------:R-:W-:-:S05]  /*8b50*/  IADD3 R8, PT, PT, R26, R25, R17 ;  /* 0x000000191a087210 */ /* 0x000fca0007ffe011 */
        /* <DEDUP_REMOVED lines=16> */
[----:B------:R-:W1:Y:S04]  /*8c60*/  LDS.128 R8, [UR4+0x10] ;  /* 0x00001004ff087984 */ /* 0x000e680008000c00 */
[----:B------:R-:W2:Y:S01]  /*8c70*/  LDS.128 R12, [UR4+0x20] ;  /* 0x00002004ff0c7984 */ /* 0x000ea20008000c00 */
        /* <DEDUP_REMOVED lines=29> */
[----:B------:R-:W-:Y:S02]  /*8e50*/  SEL R12, R13, R12, !P0 ;  /* 0x0000000c0d0c7207 */ /* 0x000fe40004000000 */
[----:B------:R-:W-:Y:S01]  /*8e60*/  ISETP.NE.AND P0, PT, R35, 0xb, PT ;  /* 0x0000000b2300780c */ /* 0x000fe20003f05270 */
[----:B------:R-:W-:-:S03]  /*8e70*/  IMAD.IADD R15, R15, 0x1, R14 ;  /* 0x000000010f0f7824 */ /* 0x000fc600078e020e */
        /* <DEDUP_REMOVED lines=13> */
[C---:B------:R-:W-:Y:S02]  /*8f50*/  ISETP.NE.AND P0, PT, R35.reuse, 0x10, PT ;  /* 0x000000102300780c */ /* 0x040fe40003f05270 */
[----:B------:R-:W-:Y:S01]  /*8f60*/  ISETP.NE.AND P1, PT, R35, 0x11, PT ;  /* 0x000000112300780c */ /* 0x000fe20003f25270 */
[C---:B-1----:R-:W-:Y:S01]  /*8f70*/  IMAD.IADD R8, R19.reuse, 0x1, R8 ;  /* 0x0000000113087824 */ /* 0x042fe200078e0208 */
[----:B------:R-:W-:Y:S02]  /*8f80*/  SEL R12, R19, R12, !P0 ;  /* 0x0000000c130c7207 */ /* 0x000fe40004000000 */
[----:B------:R-:W-:Y:S01]  /*8f90*/  ISETP.NE.AND P0, PT, R35, 0x12, PT ;  /* 0x000000122300780c */ /* 0x000fe20003f05270 */
[----:B------:R-:W-:Y:S01]  /*8fa0*/  IMAD.IADD R9, R9, 0x1, R8 ;  /* 0x0000000109097824 */ /* 0x000fe200078e0208 */
[----:B------:R-:W-:Y:S01]  /*8fb0*/  SEL R12, R8, R12, !P1 ;  /* 0x0000000c080c7207 */ /* 0x000fe20004800000 */
[----:B------:R-:W-:Y:S01]  /*8fc0*/  IMAD.IADD R34, R34, 0x1, -R33 ;  /* 0x0000000122227824 */ /* 0x000fe200078e0a21 */
[----:B------:R-:W-:Y:S01]  /*8fd0*/  ISETP.NE.AND P1, PT, R35, 0x13, PT ;  /* 0x000000132300780c */ /* 0x000fe20003f25270 */
[----:B------:R-:W-:Y:S01]  /*8fe0*/  IMAD.IADD R10, R10, 0x1, R9 ;  /* 0x000000010a0a7824 */ /* 0x000fe200078e0209 */
[----:B------:R-:W-:-:S02]  /*8ff0*/  SEL R12, R9, R12, !P0 ;  /* 0x0000000c090c7207 */ /* 0x000fc40004000000 */
[----:B------:R-:W-:Y:S02]  /*9000*/  ISETP.GT.U32.AND P0, PT, R0, 0x1f, PT ;  /* 0x0000001f0000780c */ /* 0x000fe40003f04070 */
[----:B------:R-:W-:Y:S02]  /*9010*/  ISETP.NE.AND P2, PT, R28, RZ, PT ;  /* 0x000000ff1c00720c */ /* 0x000fe40003f45270 */
[----:B------:R-:W-:Y:S02]  /*9020*/  SEL R12, R10, R12, !P1 ;  /* 0x0000000c0a0c7207 */ /* 0x000fe40004800000 */
[----:B------:R-:W-:Y:S02]  /*9030*/  SEL R15, R34, RZ, P2 ;  /* 0x000000ff220f7207 */ /* 0x000fe40001000000 */
[----:B------:R-:W-:-:S03]  /*9040*/  ISETP.GE.U32.AND P1, PT, R0, 0x20, PT ;  /* 0x000000200000780c */ /* 0x000fc60003f26070 */
[----:B------:R-:W-:Y:S02]  /*9050*/  IMAD.IADD R15, R12, 0x1, R15 ;  /* 0x000000010c0f7824 */ /* 0x000fe400078e020f */
[----:B------:R-:W-:-:S03]  /*9060*/  IMAD.IADD R11, R11, 0x1, R10 ;  /* 0x000000010b0b7824 */ /* 0x000fc600078e020a */
[----:B------:R-:W-:Y:S01]  /*9070*/  SEL R17, R34, R15, !P1 ;  /* 0x0000000f22117207 */ /* 0x000fe20004800000 */
[----:B------:R-:W-:Y:S06]  /*9080*/  @P0 BRA `(.L_x_3826) ;  /* 0x0000000c000c0947 */ /* 0x000fec0003800000 */
[----:B------:R-:W0:Y:S01]  /*9090*/  S2R R45, SR_CTAID.Y ;  /* 0x00000000002d7919 */ /* 0x000e220000002600 */
[----:B------:R-:W0:Y:S01]  /*90a0*/  LDC R18, c[0x0][0x374] ;  /* 0x0000dd00ff127b82 */ /* 0x000e220000000800 */
[----:B------:R-:W-:Y:S02]  /*90b0*/  ISETP.NE.AND P0, PT, R0, RZ, PT ;  /* 0x000000ff0000720c */ /* 0x000fe40003f05270 */
[----:B------:R-:W-:-:S05]  /*90c0*/  LOP3.LUT R0, RZ, R0, RZ, 0x33, !PT ;  /* 0x00000000ff007212 */ /* 0x000fca00078e33ff */
[----:B------:R-:W1:Y:S06]  /*90d0*/  LDC.64 R34, c[0x0][0x3a8] ;  /* 0x0000ea00ff227b82 */ /* 0x000e6c0000000a00 */
[----:B------:R-:W-:Y:S01]  /*90e0*/  @!P0 IMAD.MOV.U32 R10, RZ, RZ, 0x64 ;  /* 0x00000064ff0a8424 */ /* 0x000fe200078e00ff */
[----:B------:R2:W-:Y:S01]  /*90f0*/  @!P0 STS [UR4+0x8c], R11 ;  /* 0x00008c0bff008988 */ /* 0x0005e20008000804 */
[----:B0-----:R-:W-:-:S04]  /*9100*/  IMAD R18, R18, UR8, R45 ;  /* 0x0000000812127c24 */ /* 0x001fc8000f8e022d */
[----:B------:R-:W-:Y:S02]  /*9110*/  IMAD.IADD R15, R0, 0x1, R18 ;  /* 0x00000001000f7824 */ /* 0x000fe400078e0212 */
[----:B-1----:R-:W-:-:S04]  /*9120*/  IMAD.WIDE R12, R18, 0x8, R34 ;  /* 0x00000008120c7825 */ /* 0x002fc800078e0222 */
[----:B------:R-:W-:Y:S01]  /*9130*/  IMAD.WIDE R14, R15, 0x8, R34 ;  /* 0x000000080f0e7825 */ /* 0x000fe200078e0222 */
[----:B------:R2:W-:Y:S01]  /*9140*/  @!P0 ST.E.64.STRONG.GPU desc[UR6][R12.64+0x100], R10 ;  /* 0x0001000a0c008985 */ /* 0x0005e2000c10fb06 */
[----:B------:R-:W-:Y:S05]  /*9150*/  NANOSLEEP 0x27b ;  /* 0x0000027b0000795d */ /* 0x000fea0003800000 */
[----:B------:R-:W3:Y:S01]  /*9160*/  LD.E.64.STRONG.GPU R14, desc[UR6][R14.64+0x100] ;  /* 0x000100060e0e7980 */ /* 0x000ee2000c10fb00 */
[----:B------:R-:W-:Y:S01]  /*9170*/  UMOV UR5, 0xffffffff ;  /* 0xffffffff00057882 */ /* 0x000fe20000000000 */
[----:B---3--:R-:W-:Y:S02]  /*9180*/  ISETP.NE.AND P0, PT, R14, 0x63, PT ;  /* 0x000000630e00780c */ /* 0x008fe40003f05270 */
[----:B--2---:R-:W-:Y:S11]  /*9190*/  BRA.DIV UR5, `(.L_x_3827) ;  /* 0x0000002e05d87947 */ /* 0x004ff6000b800000 */
[----:B------:R-:W-:-:S13]  /*91a0*/  VOTE.ANY P0, !P0 ;  /* 0x0000000000ff7806 */ /* 0x000fda0004000100 */
.L_x_3913:
[----:B------:R-:W-:Y:S05]  /*91b0*/  @!P0 BRA `(.L_x_3828) ;  /* 0x0000000000908947 */ /* 0x000fea0003800000 */
[----:B------:R-:W-:-:S07]  /*91c0*/  IMAD.MOV.U32 R9, RZ, RZ, 0x25a ;  /* 0x0000025aff097424 */ /* 0x000fce00078e00ff */
.L_x_3830:
[----:B------:R-:W-:Y:S01]  /*91d0*/  SHF.R.U32.HI R10, RZ, 0x1, R9 ;  /* 0x00000001ff0a7819 */ /* 0x000fe20000011609 */
[----:B------:R-:W-:Y:S01]  /*91e0*/  IMAD R18, R18, 0x41a7, RZ ;  /* 0x000041a712127824 */ /* 0x000fe200078e02ff */
[----:B------:R-:W0:Y:S01]  /*91f0*/  S2R R16, SR_CTAID.Y ;  /* 0x0000000000107919 */ /* 0x000e220000002600 */
[----:B------:R-:W-:Y:S01]  /*9200*/  IMAD.MOV.U32 R8, RZ, RZ, RZ ;  /* 0x000000ffff087224 */ /* 0x000fe200078e00ff */
[----:B------:R-:W-:Y:S02]  /*9210*/  IADD3 R15, PT, PT, R9, 0x1, -R10 ;  /* 0x00000001090f7810 */ /* 0x000fe40007ffe80a */
[----:B------:R-:W-:Y:S02]  /*9220*/  LOP3.LUT R18, R18, 0x7fffffff, RZ, 0xc0, !PT ;  /* 0x7fffffff12127812 */ /* 0x000fe400078ec0ff */
[----:B------:R-:W1:Y:S01]  /*9230*/  I2F.U32.RP R14, R15 ;  /* 0x0000000f000e7306 */ /* 0x000e620000209000 */
[----:B------:R-:W-:Y:S01]  /*9240*/  IMAD.MOV R19, RZ, RZ, -R15 ;  /* 0x000000ffff137224 */ /* 0x000fe200078e0a0f */
[----:B------:R-:W-:-:S06]  /*9250*/  ISETP.NE.U32.AND P1, PT, R15, RZ, PT ;  /* 0x000000ff0f00720c */ /* 0x000fcc0003f25070 */
[----:B-1----:R-:W1:Y:S02]  /*9260*/  MUFU.RCP R14, R14 ;  /* 0x0000000e000e7308 */ /* 0x002e640000001000 */
[----:B-1----:R-:W-:-:S06]  /*9270*/  VIADD R9, R14, 0xffffffe ;  /* 0x0ffffffe0e097836 */ /* 0x002fcc0000000000 */
[----:B------:R-:W1:Y:S02]  /*9280*/  F2I.FTZ.U32.TRUNC.NTZ R9, R9 ;  /* 0x0000000900097305 */ /* 0x000e64000021f000 */
[----:B-1----:R-:W-:-:S04]  /*9290*/  IMAD R19, R19, R9, RZ ;  /* 0x0000000913137224 */ /* 0x002fc800078e02ff */
[----:B------:R-:W-:Y:S02]  /*92a0*/  IMAD.HI.U32 R19, R9, R19, R8 ;  /* 0x0000001309137227 */ /* 0x000fe400078e0008 */
[----:B------:R-:W0:Y:S04]  /*92b0*/  LDC R9, c[0x0][0x374] ;  /* 0x0000dd00ff097b82 */ /* 0x000e280000000800 */
[----:B------:R-:W-:-:S04]  /*92c0*/  IMAD.HI.U32 R19, R19, R18, RZ ;  /* 0x0000001213137227 */ /* 0x000fc800078e00ff */
[----:B------:R-:W-:-:S04]  /*92d0*/  IMAD.MOV R19, RZ, RZ, -R19 ;  /* 0x000000ffff137224 */ /* 0x000fc800078e0a13 */
[----:B------:R-:W-:-:S05]  /*92e0*/  IMAD R8, R15, R19, R18 ;  /* 0x000000130f087224 */ /* 0x000fca00078e0212 */
[----:B------:R-:W-:Y:S01]  /*92f0*/  ISETP.GE.U32.AND P0, PT, R8, R15, PT ;  /* 0x0000000f0800720c */ /* 0x000fe20003f06070 */
[----:B0-----:R-:W-:-:S04]  /*9300*/  IMAD R9, R9, UR8, R16 ;  /* 0x0000000809097c24 */ /* 0x001fc8000f8e0210 */
[----:B------:R-:W-:-:S08]  /*9310*/  IMAD.IADD R9, R0, 0x1, R9 ;  /* 0x0000000100097824 */ /* 0x000fd000078e0209 */
[----:B------:R-:W-:-:S05]  /*9320*/  @P0 IMAD.IADD R8, R8, 0x1, -R15 ;  /* 0x0000000108080824 */ /* 0x000fca00078e0a0f */
[----:B------:R-:W-:-:S13]  /*9330*/  ISETP.GE.U32.AND P0, PT, R8, R15, PT ;  /* 0x0000000f0800720c */ /* 0x000fda0003f06070 */
[----:B------:R-:W-:Y:S01]  /*9340*/  @P0 IMAD.IADD R8, R8, 0x1, -R15 ;  /* 0x0000000108080824 */ /* 0x000fe200078e0a0f */
[----:B------:R-:W-:Y:S01]  /*9350*/  @!P1 LOP3.LUT R8, RZ, R15, RZ, 0x33, !PT ;  /* 0x0000000fff089212 */ /* 0x000fe200078e33ff */
[----:B------:R-:W-:-:S04]  /*9360*/  IMAD.WIDE R14, R9, 0x8, R34 ;  /* 0x00000008090e7825 */ /* 0x000fc800078e0222 */
        /* <DEDUP_REMOVED lines=8> */
.L_x_3916:
[----:B------:R-:W-:Y:S05]  /*93f0*/  @P0 BRA `(.L_x_3830) ;  /* 0xfffffffc00740947 */ /* 0x000fea000383ffff */
.L_x_3828:
        /* <DEDUP_REMOVED lines=42> */
.L_x_3925:
[----:B------:R-:W-:Y:S05]  /*96a0*/  @!P0 BRA `(.L_x_3832) ;  /* 0x0000000400408947 */ /* 0x000fea0003800000 */
[----:B------:R-:W-:-:S07]  /*96b0*/  IMAD.MOV.U32 R35, RZ, RZ, 0x25a ;  /* 0x0000025aff237424 */ /* 0x000fce00078e00ff */
.L_x_3838:
        /* <DEDUP_REMOVED lines=10> */
.L_x_3928:
[----:B------:R-:W-:Y:S05]  /*9760*/  @!P0 BRA `(.L_x_3834) ;  /* 0x00000000007c8947 */ /* 0x000fea0003800000 */
[----:B------:R-:W-:-:S07]  /*9770*/  IMAD.MOV.U32 R16, RZ, RZ, R35 ;  /* 0x000000ffff107224 */ /* 0x000fce00078e0023 */
.L_x_3836:
        /* <DEDUP_REMOVED lines=29> */
.L_x_3931:
[----:B------:R-:W-:Y:S05]  /*9950*/  @P0 BRA `(.L_x_3836) ;  /* 0xfffffffc00880947 */ /* 0x000fea000383ffff */
.L_x_3834:
[----:B------:R-:W-:Y:S01]  /*9960*/  UMOV UR5, 0xffffffff ;  /* 0xffffffff00057882 */ /* 0x000fe20000000000 */
[----:B------:R-:W-:Y:S02]  /*9970*/  ISETP.NE.AND P0, PT, R14, 0x65, PT ;  /* 0x000000650e00780c */ /* 0x000fe40003f05270 */
[----:B------:R-:W-:Y:S11]  /*9980*/  BRA.DIV UR5, `(.L_x_3837) ;  /* 0x0000002e05607947 */ /* 0x000ff6000b800000 */
[----:B------:R-:W0:Y:S01]  /*9990*/  S2R R8, SR_GEMASK ;  /* 0x0000000000087919 */ /* 0x000e220000003c00 */
[----:B------:R-:W-:Y:S01]  /*99a0*/  VOTE.ANY R10, PT, !P0 ;  /* 0x00000000000a7806 */ /* 0x000fe200040e0100 */
[----:B------:R-:W-:Y:S02]  /*99b0*/  VIADD R45, R28, 0x2 ;  /* 0x000000021c2d7836 */ /* 0x000fe40000000000 */
[----:B------:R-:W-:Y:S01]  /*99c0*/  VIADD R34, R34, 0xffffffe0 ;  /* 0xffffffe022227836 */ /* 0x000fe20000000000 */
        /* <DEDUP_REMOVED lines=29> */
.L_x_3940:
[----:B------:R-:W-:Y:S05]  /*9ba0*/  @P0 BRA `(.L_x_3838) ;  /* 0xfffffff800c40947 */ /* 0x000fea000383ffff */
.L_x_3832:
        /* <DEDUP_REMOVED lines=17> */
.L_x_3826:
[----:B------:R-:W-:Y:S05]  /*9cc0*/  WARPSYNC.ALL ;  /* 0x0000000000007948 */ /* 0x000fea0003800000 */
[----:B------:R-:W2:Y:S01]  /*9cd0*/  LDL.LU R18, [R1] ;  /* 0x0000000001127983 */ /* 0x000ea20000300800 */
[----:B------:R-:W0:Y:S01]  /*9ce0*/  S2UR UR5, SR_CgaCtaId ;  /* 0x00000000000579c3 */ /* 0x000e220000008800 */
[----:B------:R-:W-:Y:S01]  /*9cf0*/  UMOV UR4, 0x400 ;  /* 0x0000040000047882 */ /* 0x000fe20000000000 */
[----:B------:R-:W-:Y:S01]  /*9d00*/  ISETP.NE.AND P0, PT, R0, RZ, PT ;  /* 0x000000ff0000720c */ /* 0x000fe20003f05270 */
[----:B-1----:R-:W1:Y:S01]  /*9d10*/  S2R R13, SR_CTAID.X ;  /* 0x00000000000d7919 */ /* 0x002e620000002500 */
[----:B------:R-:W-:-:S02]  /*9d20*/  ISETP.NE.AND P1, PT, R3, RZ, PT ;  /* 0x000000ff0300720c */ /* 0x000fc40003f25270 */
[----:B------:R-:W-:Y:S01]  /*9d30*/  ISETP.NE.AND P2, PT, R23, RZ, PT ;  /* 0x000000ff1700720c */ /* 0x000fe20003f45270 */
[----:B------:R-:W1:Y:S01]  /*9d40*/  S2R R16, SR_CTAID.Y ;  /* 0x0000000000107919 */ /* 0x000e620000002600 */
[----:B------:R-:W1:Y:S08]  /*9d50*/  LDC R14, c[0x0][0x374] ;  /* 0x0000dd00ff0e7b82 */ /* 0x000e700000000800 */
[----:B------:R-:W-:Y:S01]  /*9d60*/  BAR.SYNC.DEFER_BLOCKING 0x0 ;  /* 0x0000000000007b1d */ /* 0x000fe20000010000 */
[----:B------:R-:W-:-:S02]  /*9d70*/  ISETP.NE.AND P3, PT, R25, RZ, PT ;  /* 0x000000ff1900720c */ /* 0x000fc40003f65270 */
[----:B------:R-:W-:-:S05]  /*9d80*/  ISETP.NE.AND P4, PT, R26, RZ, PT ;  /* 0x000000ff1a00720c */ /* 0x000fca0003f85270 */
[----:B------:R-:W3:Y:S01]  /*9d90*/  LDC R17, c[0x0][0x3b4] ;  /* 0x0000ed00ff117b82 */ /* 0x000ee20000000800 */
[----:B0-----:R-:W-:-:S09]  /*9da0*/  ULEA UR4, UR5, UR4, 0x18 ;  /* 0x0000000405047291 */ /* 0x001fd2000f8ec0ff */
[----:B------:R-:W0:Y:S04]  /*9db0*/  LDS R12, [UR4+0x64] ;  /* 0x00006404ff0c7984 */ /* 0x000e280008000800 */
[----:B------:R-:W4:Y:S01]  /*9dc0*/  LDS.128 R8, [UR4+0x80] ;  /* 0x00008004ff087984 */ /* 0x000f220008000c00 */
[----:B-1----:R-:W-:Y:S01]  /*9dd0*/  IMAD R14, R13, R14, R16 ;  /* 0x0000000e0d0e7224 */ /* 0x002fe200078e0210 */
[----:B0-----:R-:W-:-:S03]  /*9de0*/  SEL R16, R12, RZ, P0 ;  /* 0x000000ff0c107207 */ /* 0x001fc60000000000 */
[----:B---3--:R-:W-:Y:S01]  /*9df0*/  IMAD R12, R14, -0x2300, R17 ;  /* 0xffffdd000e0c7824 */ /* 0x008fe200078e0211 */
[----:B------:R-:W-:Y:S01]  /*9e00*/  BAR.SYNC.DEFER_BLOCKING 0x0 ;  /* 0x0000000000007b1d */ /* 0x000fe20000010000 */
[----:B------:R-:W-:Y:S01]  /*9e10*/  ISETP.NE.AND P0, PT, R2, RZ, PT ;  /* 0x000000ff0200720c */ /* 0x000fe20003f05270 */
[----:B------:R-:W-:Y:S02]  /*9e20*/  IMAD.IADD R16, R16, 0x1, R15 ;  /* 0x0000000110107824 */ /* 0x000fe400078e020f */
[----:B------:R-:W-:Y:S02]  /*9e30*/  IADD3 R13, PT, PT, -R12, 0x2300, RZ ;  /* 0x000023000c0d7810 */ /* 0x000fe40007ffe1ff */
[----:B----4-:R-:W-:Y:S02]  /*9e40*/  IMAD.IADD R8, R16, 0x1, -R9 ;  /* 0x0000000110087824 */ /* 0x010fe400078e0a09 */
[----:B------:R-:W-:Y:S02]  /*9e50*/  IADD3 R11, PT, PT, R12, R13, -R11 ;  /* 0x0000000d0c0b7210 */ /* 0x000fe40007ffe80b */
[----:B------:R-:W-:Y:S01]  /*9e60*/  IADD3 R19, PT, PT, R9, -R16, -R2 ;  /* 0x8000001009137210 */ /* 0x000fe20007ffe802 */
[----:B------:R-:W-:-:S02]  /*9e70*/  IMAD R15, R0, 0xe, -R8 ;  /* 0x0000000e000f7824 */ /* 0x000fc400078e0a08 */
[----:B------:R-:W-:Y:S01]  /*9e80*/  IMAD.IADD R17, R11, 0x1, R8 ;  /* 0x000000010b117824 */ /* 0x000fe200078e0208 */
[--C-:B------:R-:W-:Y:S01]  /*9e90*/  IADD3 R8, PT, PT, R16, R3, R2.reuse ;  /* 0x0000000310087210 */ /* 0x100fe20007ffe002 */
[----:B------:R-:W-:Y:S02]  /*9ea0*/  IMAD R19, R0, 0xe, R19 ;  /* 0x0000000e00137824 */ /* 0x000fe400078e0213 */
[----:B------:R-:W-:Y:S01]  /*9eb0*/  IMAD.IADD R2, R17, 0x1, R2 ;  /* 0x0000000111027824 */ /* 0x000fe200078e0202 */
[----:B------:R-:W-:Y:S01]  /*9ec0*/  SEL R15, R15, R17, !P0 ;  /* 0x000000110f0f7207 */ /* 0x000fe20004000000 */
[----:B------:R-:W-:Y:S01]  /*9ed0*/  VIADD R19, R19, 0x1 ;  /* 0x0000000113137836 */ /* 0x000fe20000000000 */
[----:B------:R-:W-:Y:S01]  /*9ee0*/  ISETP.NE.AND P0, PT, R27, RZ, PT ;  /* 0x000000ff1b00720c */ /* 0x000fe20003f05270 */
[----:B------:R-:W-:Y:S01]  /*9ef0*/  IMAD.IADD R17, R9, 0x1, -R8 ;  /* 0x0000000109117824 */ /* 0x000fe200078e0a08 */
[----:B------:R-:W-:Y:S01]  /*9f00*/  LEA R15, R15, UR4, 0x2 ;  /* 0x000000040f0f7c11 */ /* 0x000fe2000f8e10ff */
[----:B------:R-:W-:Y:S01]  /*9f10*/  IMAD.IADD R8, R8, 0x1, R4 ;  /* 0x0000000108087824 */ /* 0x000fe200078e0204 */
[----:B------:R-:W-:Y:S01]  /*9f20*/  SEL R19, R19, R2, !P1 ;  /* 0x0000000213137207 */ /* 0x000fe20004800000 */
[----:B------:R-:W-:Y:S01]  /*9f30*/  IMAD.IADD R2, R2, 0x1, R3 ;  /* 0x0000000102027824 */ /* 0x000fe200078e0203 */
[----:B------:R-:W-:Y:S01]  /*9f40*/  ISETP.NE.AND P1, PT, R4, RZ, PT ;  /* 0x000000ff0400720c */ /* 0x000fe20003f25270 */
[----:B------:R-:W-:Y:S01]  /*9f50*/  IMAD R17, R0, 0xe, R17 ;  /* 0x0000000e00117824 */ /* 0x000fe200078e0211 */
[----:B------:R-:W-:Y:S01]  /*9f60*/  LEA R19, R19, UR4, 0x2 ;  /* 0x0000000413137c11 */ /* 0x000fe2000f8e10ff */
[----:B------:R-:W-:-:S02]  /*9f70*/  IMAD.IADD R3, R9, 0x1, -R8 ;  /* 0x0000000109037824 */ /* 0x000fc400078e0a08 */
[----:B------:R-:W-:Y:S02]  /*9f80*/  VIADD R17, R17, 0x2 ;  /* 0x0000000211117836 */ /* 0x000fe40000000000 */
[----:B------:R-:W-:Y:S02]  /*9f90*/  IMAD R3, R0, 0xe, R3 ;  /* 0x0000000e00037824 */ /* 0x000fe400078e0203 */
[----:B------:R-:W-:Y:S01]  /*9fa0*/  IMAD.IADD R8, R8, 0x1, R5 ;  /* 0x0000000108087824 */ /* 0x000fe200078e0205 */
[----:B------:R-:W-:Y:S01]  /*9fb0*/  SEL R17, R17, R2, !P1 ;  /* 0x0000000211117207 */ /* 0x000fe20004800000 */
[----:B------:R-:W-:Y:S01]  /*9fc0*/  IMAD.IADD R4, R2, 0x1, R4 ;  /* 0x0000000102047824 */ /* 0x000fe200078e0204 */
[----:B------:R-:W-:Y:S01]  /*9fd0*/  ISETP.NE.AND P1, PT, R5, RZ, PT ;  /* 0x000000ff0500720c */ /* 0x000fe20003f25270 */
[----:B------:R-:W-:Y:S01]  /*9fe0*/  VIADD R3, R3, 0x3 ;  /* 0x0000000303037836 */ /* 0x000fe20000000000 */
[----:B------:R-:W-:Y:S01]  /*9ff0*/  LEA R2, R17, UR4, 0x2 ;  /* 0x0000000411027c11 */ /* 0x000fe2000f8e10ff */
[----:B------:R-:W-:-:S02]  /*a000*/  IMAD.IADD R27, R9, 0x1, -R8 ;  /* 0x00000001091b7824 */ /* 0x000fc400078e0a08 */
[----:B------:R-:W-:Y:S01]  /*a010*/  IMAD.IADD R8, R8, 0x1, R6 ;  /* 0x0000000108087824 */ /* 0x000fe200078e0206 */
[----:B------:R-:W-:Y:S01]  /*a020*/  SEL R3, R3, R4, !P1 ;  /* 0x0000000403037207 */ /* 0x000fe20004800000 */
[----:B------:R-:W-:Y:S01]  /*a030*/  IMAD R27, R0, 0xe, R27 ;  /* 0x0000000e001b7824 */ /* 0x000fe200078e021b */
[----:B------:R-:W-:Y:S01]  /*a040*/  ISETP.NE.AND P1, PT, R6, RZ, PT ;  /* 0x000000ff0600720c */ /* 0x000fe20003f25270 */
[----:B------:R-:W-:Y:S01]  /*a050*/  IMAD.IADD R4, R4, 0x1, R5 ;  /* 0x0000000104047824 */ /* 0x000fe200078e0205 */
[----:B------:R-:W-:Y:S01]  /*a060*/  LEA R3, R3, UR4, 0x2 ;  /* 0x0000000403037c11 */ /* 0x000fe2000f8e10ff */
[----:B------:R-:W-:Y:S02]  /*a070*/  IMAD.IADD R5, R9, 0x1, -R8 ;  /* 0x0000000109057824 */ /* 0x000fe400078e0a08 */
[----:B------:R-:W-:Y:S02]  /*a080*/  VIADD R27, R27, 0x4 ;  /* 0x000000041b1b7836 */ /* 0x000fe40000000000 */
        /* <DEDUP_REMOVED lines=9> */
[----:B------:R-:W-:Y:S02]  /*a120*/  ISETP.NE.AND P1, PT, R20, RZ, PT ;  /* 0x000000ff1400720c */ /* 0x000fe40003f25270 */
[----:B------:R-:W-:Y:S01]  /*a130*/  LEA R5, R5, UR4, 0x2 ;  /* 0x0000000405057c11 */ /* 0x000fe2000f8e10ff */
[----:B--2---:R0:W-:Y:S04]  /*a140*/  STS [R15], R18 ;  /* 0x000000120f007388 */ /* 0x0041e80000000800 */
[----:B-----5:R-:W-:Y:S04]  /*a150*/  STS [R19], R44 ;  /* 0x0000002c13007388 */ /* 0x020fe80000000800 */
[----:B------:R1:W-:Y:S01]  /*a160*/  STS [R2], R43 ;  /* 0x0000002b02007388 */ /* 0x0003e20000000800 */
[----:B0-----:R-:W-:-:S02]  /*a170*/  IMAD.IADD R15, R9, 0x1, -R8 ;  /* 0x00000001090f7824 */ /* 0x001fc400078e0a08 */
[----:B------:R-:W-:Y:S01]  /*a180*/  IMAD.IADD R8, R8, 0x1, R20 ;  /* 0x0000000108087824 */ /* 0x000fe200078e0214 */
[----:B------:R0:W-:Y:S01]  /*a190*/  STS [R3], R42 ;  /* 0x0000002a03007388 */ /* 0x0001e20000000800 */
[----:B------:R-:W-:Y:S02]  /*a1a0*/  IMAD R15, R0, 0xe, R15 ;  /* 0x0000000e000f7824 */ /* 0x000fe400078e020f */
[----:B------:R-:W-:Y:S01]  /*a1b0*/  IMAD.IADD R7, R9, 0x1, -R8 ;  /* 0x0000000109077824 */ /* 0x000fe200078e0a08 */
[----:B------:R2:W-:Y:S01]  /*a1c0*/  STS [R4], R41 ;  /* 0x0000002904007388 */ /* 0x0005e20000000800 */
[----:B-1----:R-:W1:Y:S01]  /*a1d0*/  LDC.U8 R2, c[0x0][0x3c0] ;  /* 0x0000f000ff027b82 */ /* 0x002e620000000000 */
[----:B------:R-:W-:Y:S02]  /*a1e0*/  VIADD R15, R15, 0x6 ;  /* 0x000000060f0f7836 */ /* 0x000fe40000000000 */
[----:B------:R-:W-:Y:S01]  /*a1f0*/  IMAD.IADD R8, R8, 0x1, R21 ;  /* 0x0000000108087824 */ /* 0x000fe200078e0215 */
[----:B------:R-:W-:Y:S01]  /*a200*/  STS [R5], R40 ;  /* 0x0000002805007388 */ /* 0x000fe20000000800 */
[----:B------:R-:W-:Y:S01]  /*a210*/  IMAD R7, R0, 0xe, R7 ;  /* 0x0000000e00077824 */ /* 0x000fe200078e0207 */
[----:B------:R-:W-:Y:S01]  /*a220*/  SEL R15, R15, R6, !P1 ;  /* 0x000000060f0f7207 */ /* 0x000fe20004800000 */
[----:B0-----:R-:W-:Y:S01]  /*a230*/  IMAD.IADD R3, R9, 0x1, -R8 ;  /* 0x0000000109037824 */ /* 0x001fe200078e0a08 */
[----:B------:R-:W-:Y:S01]  /*a240*/  ISETP.NE.AND P1, PT, R21, RZ, PT ;  /* 0x000000ff1500720c */ /* 0x000fe20003f25270 */
[----:B------:R-:W-:Y:S01]  /*a250*/  IMAD.IADD R6, R6, 0x1, R20 ;  /* 0x0000000106067824 */ /* 0x000fe200078e0214 */
[----:B--2---:R-:W-:Y:S01]  /*a260*/  LEA R4, R15, UR4, 0x2 ;  /* 0x000000040f047c11 */ /* 0x004fe2000f8e10ff */
[----:B------:R-:W-:-:S02]  /*a270*/  VIADD R7, R7, 0x7 ;  /* 0x0000000707077836 */ /* 0x000fc40000000000 */
[----:B------:R-:W-:Y:S02]  /*a280*/  IMAD R3, R0, 0xe, R3 ;  /* 0x0000000e00037824 */ /* 0x000fe400078e0203 */
[----:B------:R-:W-:Y:S01]  /*a290*/  IMAD.IADD R8, R8, 0x1, R22 ;  /* 0x0000000108087824 */ /* 0x000fe200078e0216 */
[----:B------:R-:W-:Y:S01]  /*a2a0*/  SEL R7, R7, R6, !P1 ;  /* 0x0000000607077207 */ /* 0x000fe20004800000 */
[----:B------:R-:W-:Y:S01]  /*a2b0*/  IMAD.IADD R6, R6, 0x1, R21 ;  /* 0x0000000106067824 */ /* 0x000fe200078e0215 */
[----:B------:R-:W-:Y:S01]  /*a2c0*/  ISETP.NE.AND P1, PT, R22, RZ, PT ;  /* 0x000000ff1600720c */ /* 0x000fe20003f25270 */
[----:B------:R-:W-:Y:S01]  /*a2d0*/  VIADD R3, R3, 0x8 ;  /* 0x0000000803037836 */ /* 0x000fe20000000000 */
[----:B------:R-:W-:Y:S01]  /*a2e0*/  LEA R7, R7, UR4, 0x2 ;  /* 0x0000000407077c11 */ /* 0x000fe2000f8e10ff */
[----:B------:R-:W-:Y:S01]  /*a2f0*/  IMAD.IADD R15, R9, 0x1, -R8 ;  /* 0x00000001090f7824 */ /* 0x000fe200078e0a08 */
[----:B------:R0:W-:Y:S01]  /*a300*/  STS [R4], R39 ;  /* 0x0000002704007388 */ /* 0x0001e20000000800 */
[----:B------:R-:W-:Y:S01]  /*a310*/  IMAD.IADD R8, R8, 0x1, R23 ;  /* 0x0000000108087824 */ /* 0x000fe200078e0217 */
[----:B------:R-:W-:Y:S01]  /*a320*/  SEL R3, R3, R6, !P1 ;  /* 0x0000000603037207 */ /* 0x000fe20004800000 */
[----:B------:R-:W-:Y:S01]  /*a330*/  IMAD R15, R0, 0xe, R15 ;  /* 0x0000000e000f7824 */ /* 0x000fe200078e020f */
[----:B-1----:R-:W-:Y:S01]  /*a340*/  ISETP.NE.AND P1, PT, R2, RZ, PT ;  /* 0x000000ff0200720c */ /* 0x002fe20003f25270 */
[----:B------:R-:W-:Y:S01]  /*a350*/  IMAD.IADD R2, R8, 0x1, R24 ;  /* 0x0000000108027824 */ /* 0x000fe200078e0218 */
[----:B------:R1:W-:Y:S01]  /*a360*/  STS [R7], R38 ;  /* 0x0000002607007388 */ /* 0x0003e20000000800 */
[----:B------:R-:W-:Y:S01]  /*a370*/  IMAD.IADD R22, R6, 0x1, R22 ;  /* 0x0000000106167824 */ /* 0x000fe200078e0216 */
[----:B------:R-:W-:Y:S01]  /*a380*/  LEA R6, R3, UR4, 0x2 ;  /* 0x0000000403067c11 */ /* 0x000fe2000f8e10ff */
[----:B------:R-:W-:-:S02]  /*a390*/  VIADD R15, R15, 0x9 ;  /* 0x000000090f0f7836 */ /* 0x000fc40000000000 */
[----:B0-----:R-:W-:Y:S02]  /*a3a0*/  IMAD.IADD R4, R2, 0x1, R25 ;  /* 0x0000000102047824 */ /* 0x001fe400078e0219 */
[----:B------:R-:W-:Y:S01]  /*a3b0*/  IMAD.IADD R3, R9, 0x1, -R8 ;  /* 0x0000000109037824 */ /* 0x000fe200078e0a08 */
[----:B------:R-:W-:Y:S01]  /*a3c0*/  SEL R15, R15, R22, !P2 ;  /* 0x000000160f0f7207 */ /* 0x000fe20005000000 */
[----:B------:R-:W-:Y:S01]  /*a3d0*/  IMAD.IADD R22, R22, 0x1, R23 ;  /* 0x0000000116167824 */ /* 0x000fe200078e0217 */
[----:B------:R-:W-:Y:S01]  /*a3e0*/  ISETP.NE.AND P2, PT, R24, RZ, PT ;  /* 0x000000ff1800720c */ /* 0x000fe20003f45270 */
[C---:B-1----:R-:W-:Y:S01]  /*a3f0*/  IMAD.IADD R7, R9.reuse, 0x1, -R2 ;  /* 0x0000000109077824 */ /* 0x042fe200078e0a02 */
[C---:B------:R-:W-:Y:S01]  /*a400*/  IADD3 R19, PT, PT, R9.reuse, -R4, -R26 ;  /* 0x8000000409137210 */ /* 0x040fe20007ffe81a */
[----:B------:R-:W-:Y:S01]  /*a410*/  IMAD.IADD R17, R9, 0x1, -R4 ;  /* 0x0000000109117824 */ /* 0x000fe200078e0a04 */
[----:B------:R-:W-:Y:S01]  /*a420*/  LEA R15, R15, UR4, 0x2 ;  /* 0x000000040f0f7c11 */ /* 0x000fe2000f8e10ff */
[C---:B------:R-:W-:Y:S01]  /*a430*/  IMAD R3, R0.reuse, 0xe, R3 ;  /* 0x0000000e00037824 */ /* 0x040fe200078e0203 */
[----:B------:R0:W-:Y:S01]  /*a440*/  STS [R6], R37 ;  /* 0x0000002506007388 */ /* 0x0001e20000000800 */
[C---:B------:R-:W-:Y:S01]  /*a450*/  IMAD R7, R0.reuse, 0xe, R7 ;  /* 0x0000000e00077824 */ /* 0x040fe200078e0207 */
[----:B------:R-:W1:Y:S01]  /*a460*/  @!P1 LDC.64 R4, c[0x0][0x3d8] ;  /* 0x0000f600ff049b82 */ /* 0x000e620000000a00 */
[----:B------:R-:W-:Y:S01]  /*a470*/  IMAD R17, R0, 0xe, R17 ;  /* 0x0000000e00117824 */ /* 0x000fe200078e0211 */
[----:B------:R-:W-:Y:S01]  /*a480*/  STS [R15], R36 ;  /* 0x000000240f007388 */ /* 0x000fe20000000800 */
[----:B------:R-:W-:-:S02]  /*a490*/  IMAD.IADD R24, R22, 0x1, R24 ;  /* 0x0000000116187824 */ /* 0x000fc400078e0218 */
[----:B------:R-:W-:Y:S02]  /*a4a0*/  VIADD R3, R3, 0xa ;  /* 0x0000000a03037836 */ /* 0x000fe40000000000 */
[----:B------:R-:W-:Y:S02]  /*a4b0*/  VIADD R7, R7, 0xb ;  /* 0x0000000b07077836 */ /* 0x000fe40000000000 */
[----:B------:R-:W-:Y:S01]  /*a4c0*/  IMAD R19, R0, 0xe, R19 ;  /* 0x0000000e00137824 */ /* 0x000fe200078e0213 */
[----:B------:R-:W-:Y:S01]  /*a4d0*/  SEL R3, R3, R22, !P2 ;  /* 0x0000001603037207 */ /* 0x000fe20005000000 */
[----:B------:R-:W-:Y:S01]  /*a4e0*/  IMAD.IADD R25, R24, 0x1, R25 ;  /* 0x0000000118197824 */ /* 0x000fe200078e0219 */
[----:B------:R-:W-:Y:S01]  /*a4f0*/  SEL R24, R7, R24, !P3 ;  /* 0x0000001807187207 */ /* 0x000fe20005800000 */
[----:B------:R-:W-:Y:S01]  /*a500*/  VIADD R17, R17, 0xc ;  /* 0x0000000c11117836 */ /* 0x000fe20000000000 */
[----:B------:R-:W-:Y:S01]  /*a510*/  LEA R7, R3, UR4, 0x2 ;  /* 0x0000000403077c11 */ /* 0x000fe2000f8e10ff */
[----:B------:R-:W-:Y:S01]  /*a520*/  VIADD R2, R19, 0xd ;  /* 0x0000000d13027836 */ /* 0x000fe20000000000 */
[----:B------:R-:W-:Y:S01]  /*a530*/  LEA R24, R24, UR4, 0x2 ;  /* 0x0000000418187c11 */ /* 0x000fe2000f8e10ff */
[----:B------:R-:W-:Y:S01]  /*a540*/  @P0 IMAD.IADD R2, R25, 0x1, R26 ;  /* 0x0000000119020824 */ /* 0x000fe200078e021a */
[----:B------:R-:W-:Y:S01]  /*a550*/  SEL R17, R17, R25, !P4 ;  /* 0x0000001911117207 */ /* 0x000fe20006000000 */
[----:B------:R-:W-:Y:S01]  /*a560*/  STS [R7], R32 ;  /* 0x0000002007007388 */ /* 0x000fe20000000800 */
[----:B------:R-:W2:Y:S02]  /*a570*/  @!P1 LDC.64 R22, c[0x0][0x3d0] ;  /* 0x0000f400ff169b82 */ /* 0x000ea40000000a00 */
[----:B------:R-:W-:Y:S01]  /*a580*/  LEA R19, R17, UR4, 0x2 ;  /* 0x0000000411137c11 */ /* 0x000fe2000f8e10ff */
[----:B------:R-:W-:Y:S01]  /*a590*/  STS [R24], R31 ;  /* 0x0000001f18007388 */ /* 0x000fe20000000800 */
[----:B0-----:R-:W-:-:S03]  /*a5a0*/  LEA R6, R2, UR4, 0x2 ;  /* 0x0000000402067c11 */ /* 0x001fc6000f8e10ff */
[----:B------:R-:W-:Y:S04]  /*a5b0*/  STS [R19], R30 ;  /* 0x0000001e13007388 */ /* 0x000fe80000000800 */
[----:B------:R0:W-:Y:S01]  /*a5c0*/  STS [R6], R29 ;  /* 0x0000001d06007388 */ /* 0x0001e20000000800 */
[----:B------:R-:W-:Y:S08]  /*a5d0*/  BAR.SYNC.DEFER_BLOCKING 0x0 ;  /* 0x0000000000007b1d */ /* 0x000ff00000010000 */
[----:B------:R-:W3:Y:S01]  /*a5e0*/  @!P1 LDC.64 R16, c[0x0][0x3d8] ;  /* 0x0000f600ff109b82 */ /* 0x000ee20000000a00 */
[----:B------:R-:W-:Y:S01]  /*a5f0*/  CS2R R2, SRZ ;  /* 0x0000000000027805 */ /* 0x000fe2000001ff00 */
[----:B-1----:R-:W2:Y:S05]  /*a600*/  @!P1 LDG.E.64 R4, desc[UR6][R4.64] ;  /* 0x0000000604049981 */ /* 0x002eaa000c1e1b00 */
[----:B---3--:R1:W5:Y:S01]  /*a610*/  @!P1 LDG.E.64 R2, desc[UR6][R16.64] ;  /* 0x0000000610029981 */ /* 0x008362000c1e1b00 */
[C---:B------:R-:W-:Y:S01]  /*a620*/  ISETP.GE.AND P0, PT, R0.reuse, R12, PT ;  /* 0x0000000c0000720c */ /* 0x040fe20003f06270 */
[----:B------:R-:W-:Y:S01]  /*a630*/  IMAD.MOV.U32 R20, RZ, RZ, RZ ;  /* 0x000000ffff147224 */ /* 0x000fe200078e00ff */
[----:B0-----:R-:W-:Y:S01]  /*a640*/  LEA R6, R0, UR4, 0x2 ;  /* 0x0000000400067c11 */ /* 0x001fe2000f8e10ff */
[----:B------:R-:W-:Y:S01]  /*a650*/  BSSY.RECONVERGENT B1, `(.L_x_3839) ;  /* 0x0000016000017945 */ /* 0x000fe20003800200 */
[----:B------:R-:W-:-:S02]  /*a660*/  IMAD.MOV.U32 R19, RZ, RZ, RZ ;  /* 0x000000ffff137224 */ /* 0x000fc400078e00ff */
[----:B------:R-:W-:Y:S01]  /*a670*/  IMAD R7, R14, 0x2300, -R9 ;  /* 0x000023000e077824 */ /* 0x000fe200078e0a09 */
[----:B------:R-:W-:Y:S02]  /*a680*/  IADD3 R9, PT, PT, R0, R9, -R11 ;  /* 0x0000000900097210 */ /* 0x000fe40007ffe80b */
[----:B--2---:R-:W-:-:S05]  /*a690*/  @!P1 IADD3 R20, P2, PT, -R4, R22, RZ ;  /* 0x0000001604149210 */ /* 0x004fca0007f5e1ff */
[----:B------:R-:W-:Y:S01]  /*a6a0*/  @!P1 IMAD.X R19, R23, 0x1, ~R5, P2 ;  /* 0x0000000117139824 */ /* 0x000fe200010e0e05 */
[----:B-1----:R-:W-:Y:S07]  /*a6b0*/  @P0 BRA `(.L_x_3840) ;  /* 0x00000000003c0947 */ /* 0x002fee0003800000 */
[----:B------:R-:W-:Y:S01]  /*a6c0*/  ISETP.GE.AND P0, PT, R0, R11, PT ;  /* 0x0000000b0000720c */ /* 0x000fe20003f06270 */
[----:B------:R-:W0:-:S12]  /*a6d0*/  LDS R17, [R6] ;  /* 0x0000000006117984 */ /* 0x000e180000000800 */
[----:B------:R-:W1:Y:S01]  /*a6e0*/  @P0 LDC.64 R22, c[0x0][0x390] ;  /* 0x0000e400ff160b82 */ /* 0x000e620000000a00 */
[----:B------:R-:W-:Y:S01]  /*a6f0*/  @!P0 IMAD.IADD R5, R7, 0x1, R0 ;  /* 0x0000000107058824 */ /* 0x000fe200078e0200 */
[----:B-----5:R-:W-:-:S04]  /*a700*/  @P0 IADD3 R16, P2, PT, R9, R2, RZ ;  /* 0x0000000209100210 */ /* 0x020fc80007f5e0ff */
[----:B------:R-:W-:Y:S02]  /*a710*/  @!P0 IADD3 R8, P3, PT, R5, R20, RZ ;  /* 0x0000001405088210 */ /* 0x000fe40007f7e0ff */
[----:B------:R-:W2:Y:S01]  /*a720*/  @!P0 LDC.64 R24, c[0x0][0x398] ;  /* 0x0000e600ff188b82 */ /* 0x000ea20000000a00 */
[----:B------:R-:W-:Y:S02]  /*a730*/  @P0 LEA.HI.X.SX32 R18, R9, R3, 0x1, P2 ;  /* 0x0000000309120211 */ /* 0x000fe400010f0eff */
[----:B------:R-:W-:Y:S02]  /*a740*/  @!P0 LEA.HI.X.SX32 R15, R5, R19, 0x1, P3 ;  /* 0x00000013050f8211 */ /* 0x000fe400018f0eff */
[----:B-1----:R-:W-:-:S04]  /*a750*/  @P0 LEA R4, P2, R16, R22, 0x2 ;  /* 0x0000001610040211 */ /* 0x002fc800078410ff */
[----:B------:R-:W-:Y:S02]  /*a760*/  @P0 LEA.HI.X R5, R16, R23, R18, 0x2, P2 ;  /* 0x0000001710050211 */ /* 0x000fe400010f1412 */
[----:B--2---:R-:W-:-:S03]  /*a770*/  @!P0 LEA R14, P3, R8, R24, 0x2 ;  /* 0x00000018080e8211 */ /* 0x004fc600078610ff */
[----:B0-----:R0:W-:Y:S01]  /*a780*/  @P0 STG.E desc[UR6][R4.64], R17 ;  /* 0x0000001104000986 */ /* 0x0011e2000c101906 */
[----:B------:R-:W-:-:S05]  /*a790*/  @!P0 LEA.HI.X R15, R8, R25, R15, 0x2, P3 ;  /* 0x00000019080f8211 */ /* 0x000fca00018f140f */
[----:B------:R0:W-:Y:S04]  /*a7a0*/  @!P0 STG.E desc[UR6][R14.64], R17 ;  /* 0x000000110e008986 */ /* 0x0001e8000c101906 */
.L_x_3840:
[----:B------:R-:W-:Y:S05]  /*a7b0*/  BSYNC.RECONVERGENT B1 ;  /* 0x0000000000017941 */ /* 0x000fea0003800200 */
.L_x_3839:
[----:B------:R-:W1:Y:S01]  /*a7c0*/  LDCU.64 UR4, c[0x0][0x398] ;  /* 0x00007300ff0477ac */ /* 0x000e620008000a00 */
[----:B0-----:R-:W-:Y:S01]  /*a7d0*/  SHF.R.S32.HI R4, RZ, 0x1f, R7 ;  /* 0x0000001fff047819 */ /* 0x001fe20000011407 */
[----:B------:R-:W-:Y:S01]  /*a7e0*/  VIADD R14, R0, 0x280 ;  /* 0x00000280000e7836 */ /* 0x000fe20000000000 */
[----:B------:R-:W-:Y:S01]  /*a7f0*/  IADD3 R7, P0, P2, R20, R7, R0 ;  /* 0x0000000714077210 */ /* 0x000fe20007a1e000 */
[----:B------:R-:W-:Y:S01]  /*a800*/  BSSY.RECONVERGENT B1, `(.L_x_3841) ;  /* 0x0000013000017945 */ /* 0x000fe20003800200 */
[----:B------:R-:W-:Y:S02]  /*a810*/  IMAD.IADD R10, R10, 0x1, -R13 ;  /* 0x000000010a0a7824 */ /* 0x000fe400078e0a0d */
[----:B------:R-:W-:Y:S02]  /*a820*/  IADD3.X R8, PT, PT, R19, R4, RZ, P0, P2 ;  /* 0x0000000413087210 */ /* 0x000fe400007e44ff */
[----:B------:R-:W-:Y:S02]  /*a830*/  ISETP.GE.AND P0, PT, R14, R12, PT ;  /* 0x0000000c0e00720c */ /* 0x000fe40003f06270 */
[----:B-1----:R-:W-:-:S04]  /*a840*/  LEA R4, P2, R7, UR4, 0x2 ;  /* 0x0000000407047c11 */ /* 0x002fc8000f8410ff */
[----:B------:R-:W-:-:S07]  /*a850*/  LEA.HI.X R5, R7, UR5, R8, 0x2, P2 ;  /* 0x0000000507057c11 */ /* 0x000fce00090f1408 */
[----:B------:R-:W-:Y:S05]  /*a860*/  @P0 BRA `(.L_x_3842) ;  /* 0x0000000000300947 */ /* 0x000fea0003800000 */
[----:B------:R0:W1:Y:S01]  /*a870*/  LDS R7, [R6+0xa00] ;  /* 0x000a000006077984 */ /* 0x0000620000000800 */
[----:B------:R-:W-:-:S13]  /*a880*/  ISETP.GE.AND P0, PT, R14, R11, PT ;  /* 0x0000000b0e00720c */ /* 0x000fda0003f06270 */
[----:B0-----:R-:W-:Y:S05]  /*a890*/  @!P0 BRA `(.L_x_3843) ;  /* 0x0000000000208947 */ /* 0x001fea0003800000 */
[----:B------:R-:W0:Y:S01]  /*a8a0*/  LDCU.64 UR4, c[0x0][0x390] ;  /* 0x00007200ff0477ac */ /* 0x000e220008000a00 */
[----:B------:R-:W-:-:S05]  /*a8b0*/  VIADD R13, R9, 0x280 ;  /* 0x00000280090d7836 */ /* 0x000fca0000000000 */
[----:B-----5:R-:W-:-:S04]  /*a8c0*/  IADD3 R8, P0, PT, R13, R2, RZ ;  /* 0x000000020d087210 */ /* 0x020fc80007f1e0ff */
[----:B------:R-:W-:Y:S02]  /*a8d0*/  LEA.HI.X.SX32 R13, R13, R3, 0x1, P0 ;  /* 0x000000030d0d7211 */ /* 0x000fe400000f0eff */
[----:B0-----:R-:W-:-:S04]  /*a8e0*/  LEA R14, P0, R8, UR4, 0x2 ;  /* 0x00000004080e7c11 */ /* 0x001fc8000f8010ff */
[----:B------:R-:W-:-:S05]  /*a8f0*/  LEA.HI.X R15, R8, UR5, R13, 0x2, P0 ;  /* 0x00000005080f7c11 */ /* 0x000fca00080f140d */
[----:B-1----:R1:W-:Y:S01]  /*a900*/  STG.E desc[UR6][R14.64], R7 ;  /* 0x000000070e007986 */ /* 0x0023e2000c101906 */
[----:B------:R-:W-:Y:S05]  /*a910*/  BRA `(.L_x_3842) ;  /* 0x0000000000047947 */ /* 0x000fea0003800000 */
.L_x_3843:
[----:B-1----:R0:W-:Y:S02]  /*a920*/  STG.E desc[UR6][R4.64+0xa00], R7 ;  /* 0x000a000704007986 */ /* 0x0021e4000c101906 */
.L_x_3842:
[----:B------:R-:W-:Y:S05]  /*a930*/  BSYNC.RECONVERGENT B1 ;  /* 0x0000000000017941 */ /* 0x000fea0003800200 */
.L_x_3841:
[----:B------:R-:W-:Y:S01]  /*a940*/  VIADD R8, R0, 0x500 ;  /* 0x0000050000087836 */ /* 0x000fe20000000000 */
[----:B------:R-:W-:Y:S04]  /*a950*/  BSSY.RECONVERGENT B1, `(.L_x_3844) ;  /* 0x000000f000017945 */ /* 0x000fe80003800200 */
[----:B------:R-:W-:-:S13]  /*a960*/  ISETP.GE.AND P0, PT, R8, R12, PT ;  /* 0x0000000c0800720c */ /* 0x000fda0003f06270 */
[----:B------:R-:W-:Y:S05]  /*a970*/  @P0 BRA `(.L_x_3845) ;  /* 0x0000000000300947 */ /* 0x000fea0003800000 */
[----:B01----:R0:W1:Y:S01]  /*a980*/  LDS R7, [R6+0x1400] ;  /* 0x0014000006077984 */ /* 0x0030620000000800 */
        /* <DEDUP_REMOVED lines=10> */
.L_x_3846:
[----:B-1----:R3:W-:Y:S02]  /*aa30*/  STG.E desc[UR6][R4.64+0x1400], R7 ;  /* 0x0014000704007986 */ /* 0x0027e4000c101906 */
.L_x_3845:
[----:B------:R-:W-:Y:S05]  /*aa40*/  BSYNC.RECONVERGENT B1 ;  /* 0x0000000000017941 */ /* 0x000fea0003800200 */
.L_x_3844:
[----:B------:R-:W-:Y:S01]  /*aa50*/  VIADD R8, R0, 0x780 ;  /* 0x0000078000087836 */ /* 0x000fe20000000000 */
[----:B------:R-:W-:Y:S04]  /*aa60*/  BSSY.RECONVERGENT B1, `(.L_x_3847) ;  /* 0x000000f000017945 */ /* 0x000fe80003800200 */
[----:B------:R-:W-:-:S13]  /*aa70*/  ISETP.GE.AND P0, PT, R8, R12, PT ;  /* 0x0000000c0800720c */ /* 0x000fda0003f06270 */
[----:B------:R-:W-:Y:S05]  /*aa80*/  @P0 BRA `(.L_x_3848) ;  /* 0x0000000000300947 */ /* 0x000fea0003800000 */
[----:B0123--:R0:W1:Y:S01]  /*aa90*/  LDS R7, [R6+0x1e00] ;  /* 0x001e000006077984 */ /* 0x00f0620000000800 */
        /* <DEDUP_REMOVED lines=10> */
.L_x_3849:
[----:B-1----:R4:W-:Y:S02]  /*ab40*/  STG.E desc[UR6][R4.64+0x1e00], R7 ;  /* 0x001e000704007986 */ /* 0x0029e4000c101906 */
.L_x_3848:
[----:B------:R-:W-:Y:S05]  /*ab50*/  BSYNC.RECONVERGENT B1 ;  /* 0x0000000000017941 */ /* 0x000fea0003800200 */
.L_x_3847:
[----:B------:R-:W-:Y:S01]  /*ab60*/  VIADD R8, R0, 0xa00 ;  /* 0x00000a0000087836 */ /* 0x000fe20000000000 */
[----:B------:R-:W-:Y:S04]  /*ab70*/  BSSY.RECONVERGENT B1, `(.L_x_3850) ;  /* 0x000000f000017945 */ /* 0x000fe80003800200 */
[----:B------:R-:W-:-:S13]  /*ab80*/  ISETP.GE.AND P0, PT, R8, R12, PT ;  /* 0x0000000c0800720c */ /* 0x000fda0003f06270 */
[----:B------:R-:W-:Y:S05]  /*ab90*/  @P0 BRA `(.L_x_3851) ;  /* 0x0000000000300947 */ /* 0x000fea0003800000 */
[----:B01234-:R0:W1:Y:S01]  /*aba0*/  LDS R7, [R6+0x2800] ;  /* 0x0028000006077984 */ /* 0x01f0620000000800 */
        /* <DEDUP_REMOVED lines=10> */
.L_x_3852:
[----:B-1----:R0:W-:Y:S02]  /*ac50*/  STG.E desc[UR6][R4.64+0x2800], R7 ;  /* 0x0028000704007986 */ /* 0x0021e4000c101906 */
.L_x_3851:
[----:B------:R-:W-:Y:S05]  /*ac60*/  BSYNC.RECONVERGENT B1 ;  /* 0x0000000000017941 */ /* 0x000fea0003800200 */
.L_x_3850:
        /* <DEDUP_REMOVED lines=15> */
.L_x_3855:
[----:B-1----:R0:W-:Y:S02]  /*ad60*/  STG.E desc[UR6][R4.64+0x3200], R7 ;  /* 0x0032000704007986 */ /* 0x0021e4000c101906 */
.L_x_3854:
[----:B------:R-:W-:Y:S05]  /*ad70*/  BSYNC.RECONVERGENT B1 ;  /* 0x0000000000017941 */ /* 0x000fea0003800200 */
.L_x_3853:
        /* <DEDUP_REMOVED lines=15> */
.L_x_3858:
[----:B-1----:R0:W-:Y:S02]  /*ae70*/  STG.E desc[UR6][R4.64+0x3c00], R7 ;  /* 0x003c000704007986 */ /* 0x0021e4000c101906 */
.L_x_3857:
[----:B------:R-:W-:Y:S05]  /*ae80*/  BSYNC.RECONVERGENT B1 ;  /* 0x0000000000017941 */ /* 0x000fea0003800200 */
.L_x_3856:
        /* <DEDUP_REMOVED lines=15> */
.L_x_3861:
[----:B-1----:R0:W-:Y:S02]  /*af80*/  STG.E desc[UR6][R4.64+0x4600], R7 ;  /* 0x0046000704007986 */ /* 0x0021e4000c101906 */
.L_x_3860:
[----:B------:R-:W-:Y:S05]  /*af90*/  BSYNC.RECONVERGENT B1 ;  /* 0x0000000000017941 */ /* 0x000fea0003800200 */
.L_x_3859:
[----:B------:R-:W-:Y:S01]  /*afa0*/  LOP3.LUT R8, R0, 0x1400, RZ, 0xfc, !PT ;  /* 0x0000140000087812 */ /* 0x000fe200078efcff */
[----:B------:R-:W-:Y:S03]  /*afb0*/  BSSY.RECONVERGENT B1, `(.L_x_3862) ;  /* 0x000000f000017945 */ /* 0x000fe60003800200 */
        /* <DEDUP_REMOVED lines=13> */
.L_x_3864:
[----:B-1----:R0:W-:Y:S02]  /*b090*/  STG.E desc[UR6][R4.64+0x5000], R7 ;  /* 0x0050000704007986 */ /* 0x0021e4000c101906 */
.L_x_3863:
[----:B------:R-:W-:Y:S05]  /*b0a0*/  BSYNC.RECONVERGENT B1 ;  /* 0x0000000000017941 */ /* 0x000fea0003800200 */
.L_x_3862:
        /* <DEDUP_REMOVED lines=15> */
.L_x_3867:
[----:B-1----:R0:W-:Y:S02]  /*b1a0*/  STG.E desc[UR6][R4.64+0x5a00], R7 ;  /* 0x005a000704007986 */ /* 0x0021e4000c101906 */
.L_x_3866:
[----:B------:R-:W-:Y:S05]  /*b1b0*/  BSYNC.RECONVERGENT B1 ;  /* 0x0000000000017941 */ /* 0x000fea0003800200 */
.L_x_3865:
        /* <DEDUP_REMOVED lines=15> */
.L_x_3870:
[----:B-1----:R0:W-:Y:S02]  /*b2b0*/  STG.E desc[UR6][R4.64+0x6400], R7 ;  /* 0x0064000704007986 */ /* 0x0021e4000c101906 */
.L_x_3869:
[----:B------:R-:W-:Y:S05]  /*b2c0*/  BSYNC.RECONVERGENT B1 ;  /* 0x0000000000017941 */ /* 0x000fea0003800200 */
.L_x_3868:
        /* <DEDUP_REMOVED lines=15> */
.L_x_3873:
[----:B-1----:R0:W-:Y:S02]  /*b3c0*/  STG.E desc[UR6][R4.64+0x6e00], R7 ;  /* 0x006e000704007986 */ /* 0x0021e4000c101906 */
.L_x_3872:
[----:B------:R-:W-:Y:S05]  /*b3d0*/  BSYNC.RECONVERGENT B1 ;  /* 0x0000000000017941 */ /* 0x000fea0003800200 */
.L_x_3871:
        /* <DEDUP_REMOVED lines=15> */
.L_x_3876:
[----:B-1----:R0:W-:Y:S02]  /*b4d0*/  STG.E desc[UR6][R4.64+0x7800], R7 ;  /* 0x0078000704007986 */ /* 0x0021e4000c101906 */
.L_x_3875:
[----:B------:R-:W-:Y:S05]  /*b4e0*/  BSYNC.RECONVERGENT B1 ;  /* 0x0000000000017941 */ /* 0x000fea0003800200 */
.L_x_3874:
[----:B------:R-:W-:-:S05]  /*b4f0*/  VIADD R8, R0, 0x2080 ;  /* 0x0000208000087836 */ /* 0x000fca0000000000 */
        /* <DEDUP_REMOVED lines=13> */
.L_x_3877:
[----:B-1----:R0:W-:Y:S02]  /*b5d0*/  STG.E desc[UR6][R4.64+0x8200], R7 ;  /* 0x0082000704007986 */ /* 0x0021e4000c101906 */
.L_x_3824:
[----:B------:R-:W-:Y:S05]  /*b5e0*/  BSYNC.RECONVERGENT B0 ;  /* 0x0000000000007941 */ /* 0x000fea0003800200 */
.L_x_3784:
[----:B------:R-:W-:-:S13]  /*b5f0*/  ISETP.NE.AND P0, PT, R0, RZ, PT ;  /* 0x000000ff0000720c */ /* 0x000fda0003f05270 */
[----:B------:R-:W-:Y:S05]  /*b600*/  @P0 EXIT ;  /* 0x000000000000094d */ /* 0x000fea0003800000 */
[----:B------:R-:W0:Y:S02]  /*b610*/  LDCU.U8 UR4, c[0x0][0x3c1] ;  /* 0x00007820ff0477ac */ /* 0x000e240008000000 */
[----:B0-----:R-:W-:-:S09]  /*b620*/  UISETP.NE.AND UP0, UPT, UR4, URZ, UPT ;  /* 0x000000ff0400728c */ /* 0x001fd2000bf05270 */
[----:B------:R-:W-:Y:S05]  /*b630*/  BRA.U !UP0, `(.L_x_3878) ;  /* 0x0000000108247547 */ /* 0x000fea000b800000 */
[----:B---34-:R-:W0:Y:S01]  /*b640*/  LDC.64 R4, c[0x0][0x3a0] ;  /* 0x0000e800ff047b82 */ /* 0x018e220000000a00 */
[----:B-1---5:R-:W-:Y:S01]  /*b650*/  CS2R R2, SRZ ;  /* 0x0000000000027805 */ /* 0x022fe2000001ff00 */
[----:B------:R-:W-:Y:S06]  /*b660*/  @P1 BRA `(.L_x_3879) ;  /* 0x0000000000081947 */ /* 0x000fec0003800000 */
[----:B------:R-:W1:Y:S02]  /*b670*/  LDC.64 R2, c[0x0][0x3d8] ;  /* 0x0000f600ff027b82 */ /* 0x000e640000000a00 */
[----:B-1----:R-:W5:Y:S02]  /*b680*/  LDG.E.64 R2, desc[UR6][R2.64] ;  /* 0x0000000602027981 */ /* 0x002f64000c1e1b00 */
.L_x_3879:
[----:B-----5:R-:W-:-:S04]  /*b690*/  IADD3 R2, P0, PT, R10, R2, RZ ;  /* 0x000000020a027210 */ /* 0x020fc80007f1e0ff */
[----:B------:R-:W-:-:S05]  /*b6a0*/  LEA.HI.X.SX32 R3, R10, R3, 0x1, P0 ;  /* 0x000000030a037211 */ /* 0x000fca00000f0eff */
[----:B0-----:R-:W-:Y:S01]  /*b6b0*/  STG.E.64 desc[UR6][R4.64], R2 ;  /* 0x0000000204007986 */ /* 0x001fe2000c101b06 */
[----:B------:R-:W-:Y:S05]  /*b6c0*/  EXIT ;  /* 0x000000000000794d */ /* 0x000fea0003800000 */
.L_x_3878:
[----:B---34-:R-:W0:Y:S01]  /*b6d0*/  LDC.64 R4, c[0x0][0x3e0] ;  /* 0x0000f800ff047b82 */ /* 0x018e220000000a00 */
[----:B-1---5:R-:W-:Y:S01]  /*b6e0*/  CS2R R2, SRZ ;  /* 0x0000000000027805 */ /* 0x022fe2000001ff00 */
[----:B------:R-:W-:Y:S06]  /*b6f0*/  @P1 BRA `(.L_x_3880) ;  /* 0x0000000000081947 */ /* 0x000fec0003800000 */
[----:B------:R-:W1:Y:S02]  /*b700*/  LDC.64 R2, c[0x0][0x3d8] ;  /* 0x0000f600ff027b82 */ /* 0x000e640000000a00 */
[----:B-1----:R-:W5:Y:S02]  /*b710*/  LDG.E.64 R2, desc[UR6][R2.64] ;  /* 0x0000000602027981 */ /* 0x002f64000c1e1b00 */
.L_x_3880:
[----:B-----5:R-:W-:-:S04]  /*b720*/  IADD3 R2, P0, PT, R10, R2, RZ ;  /* 0x000000020a027210 */ /* 0x020fc80007f1e0ff */
[----:B------:R-:W-:-:S05]  /*b730*/  LEA.HI.X.SX32 R3, R10, R3, 0x1, P0 ;  /* 0x000000030a037211 */ /* 0x000fca00000f0eff */
[----:B0-----:R-:W-:Y:S01]  /*b740*/  STG.E.64 desc[UR6][R4.64], R2 ;  /* 0x0000000204007986 */ /* 0x001fe2000c101b06 */
[----:B------:R-:W-:Y:S05]  /*b750*/  EXIT ;  /* 0x000000000000794d */ /* 0x000fea0003800000 */
.L_x_3735:
[----:B------:R-:W-:Y:S01]  /*b760*/  BSSY B0, `(.L_x_3881) ;  /* 0x0000006000007945 */ /* 0x000fe20003800000 */
[----:B------:R-:W-:Y:S01]  /*b770*/  PLOP3.LUT P0, PT, P0, PT, PT, 0x8, 0x80 ;  /* 0x000000000080781c */ /* 0x000fe2000070e170 */
[----:B------:R-:W-:-:S12]  /*b780*/  IMAD.MOV.U32 R10, RZ, RZ, -0x1 ;  /* 0xffffffffff0a7424 */ /* 0x000fd800078e00ff */
[----:B-----5:R-:W-:Y:S05]  /*b790*/  WARPSYNC.COLLECTIVE R10, `(.L_x_3882) ;  /* 0x000000000a087348 */ /* 0x020fea0003c00000 */
[----:B------:R-:W-:Y:S01]  /*b7a0*/  VOTE.ANY P0, P0 ;  /* 0x0000000000ff7806 */ /* 0x000fe20000000100 */
[----:B-----5:R-:W-:-:S12]  /*b7b0*/  ENDCOLLECTIVE ;  /* 0x000000000000791b */ /* 0x020fd80003800000 */
.L_x_3882:
[----:B------:R-:W-:Y:S05]  /*b7c0*/  BSYNC B0 ;  /* 0x0000000000007941 */ /* 0x000fea0003800000 */
.L_x_3881:
[----:B------:R-:W-:Y:S05]  /*b7d0*/  BRA `(.L_x_3883) ;  /* 0xffffff7800d07947 */ /* 0x000fea000383ffff */
.L_x_3737:
[----:B------:R-:W-:Y:S01]  /*b7e0*/  BSSY B0, `(.L_x_3884) ;  /* 0x0000006000007945 */ /* 0x000fe20003800000 */
[----:B------:R-:W-:Y:S01]  /*b7f0*/  PLOP3.LUT P0, PT, P0, PT, PT, 0x8, 0x80 ;  /* 0x000000000080781c */ /* 0x000fe2000070e170 */
[----:B------:R-:W-:-:S12]  /*b800*/  IMAD.MOV.U32 R10, RZ, RZ, -0x1 ;  /* 0xffffffffff0a7424 */ /* 0x000fd800078e00ff */
[----:B-----5:R-:W-:Y:S05]  /*b810*/  WARPSYNC.COLLECTIVE R10, `(.L_x_3885) ;  /* 0x000000000a087348 */ /* 0x020fea0003c00000 */
[----:B------:R-:W-:Y:S01]  /*b820*/  VOTE.ANY P0, P0 ;  /* 0x0000000000ff7806 */ /* 0x000fe20000000100 */
[----:B-----5:R-:W-:-:S12]  /*b830*/  ENDCOLLECTIVE ;  /* 0x000000000000791b */ /* 0x020fd80003800000 */
.L_x_3885:
[----:B------:R-:W-:Y:S05]  /*b840*/  BSYNC B0 ;  /* 0x0000000000007941 */ /* 0x000fea0003800000 */
.L_x_3884:
[----:B------:R-:W-:Y:S05]  /*b850*/  BRA `(.L_x_3886) ;  /* 0xffffff7c002c7947 */ /* 0x000fea000383ffff */
.L_x_3739:
[----:B------:R-:W0:Y:S01]  /*b860*/  S2R R37, SR_GEMASK ;  /* 0x0000000000257919 */ /* 0x000e220000003c00 */
[----:B------:R-:W-:Y:S01]  /*b870*/  BSSY B0, `(.L_x_3887) ;  /* 0x0000006000007945 */ /* 0x000fe20003800000 */
[----:B------:R-:W-:Y:S01]  /*b880*/  PLOP3.LUT P0, PT, P0, PT, PT, 0x8, 0x80 ;  /* 0x000000000080781c */ /* 0x000fe2000070e170 */
[----:B------:R-:W-:-:S12]  /*b890*/  IMAD.MOV.U32 R10, RZ, RZ, -0x1 ;  /* 0xffffffffff0a7424 */ /* 0x000fd800078e00ff */
[----:B0----5:R-:W-:Y:S05]  /*b8a0*/  WARPSYNC.COLLECTIVE R10, `(.L_x_3888) ;  /* 0x000000000a087348 */ /* 0x021fea0003c00000 */
[----:B------:R-:W-:Y:S01]  /*b8b0*/  VOTE.ANY R10, PT, P0 ;  /* 0x00000000000a7806 */ /* 0x000fe200000e0100 */
[----:B0----5:R-:W-:Y:S06]  /*b8c0*/  ENDCOLLECTIVE ;  /* 0x000000000000791b */ /* 0x021fec0003800000 */
.L_x_3888:
[----:B------:R-:W-:Y:S05]  /*b8d0*/  BSYNC B0 ;  /* 0x0000000000007941 */ /* 0x000fea0003800000 */
.L_x_3887:
[----:B------:R-:W-:Y:S01]  /*b8e0*/  LOP3.LUT R10, R10, 0x80000000, R37, 0xec, !PT ;  /* 0x800000000a0a7812 */ /* 0x000fe200078eec25 */
[----:B------:R-:W-:-:S04]  /*b8f0*/  VIADD R33, R0, 0x2 ;  /* 0x0000000200217836 */ /* 0x000fc80000000000 */
        /* <DEDUP_REMOVED lines=10> */
.L_x_3889:
        /* <DEDUP_REMOVED lines=8> */
.L_x_3890:
[----:B------:R-:W-:Y:S01]  /*ba20*/  IMAD.MOV.U32 R9, RZ, RZ, 0x4 ;  /* 0x00000004ff097424 */ /* 0x000fe200078e00ff */
[----:B------:R-:W-:-:S05]  /*ba30*/  SEL R16, R16, RZ, !P0 ;  /* 0x000000ff10107207 */ /* 0x000fca0004000000 */
[----:B------:R-:W-:Y:S02]  /*ba40*/  IMAD.IADD R33, R19, 0x1, R16 ;  /* 0x0000000113217824 */ /* 0x000fe400078e0210 */
[----:B------:R-:W-:Y:S02]  /*ba50*/  VIADD R19, R0, 0x4 ;  /* 0x0000000400137836 */ /* 0x000fe40000000000 */
[----:B------:R-:W-:-:S03]  /*ba60*/  IMAD.MOV.U32 R15, RZ, RZ, R33 ;  /* 0x000000ffff0f7224 */ /* 0x000fc600078e0021 */
[----:B------:R-:W-:Y:S01]  /*ba70*/  ISETP.GT.AND P0, PT, R19, R32, PT ;  /* 0x000000201300720c */ /* 0x000fe20003f04270 */
[----:B------:R-:W-:-:S12]  /*ba80*/  VIADD R19, R0, 0x8 ;  /* 0x0000000800137836 */ /* 0x000fd80000000000 */
[----:B------:R-:W-:Y:S05]  /*ba90*/  WARPSYNC.COLLECTIVE R10, `(.L_x_3891) ;  /* 0x000000000a087348 */ /* 0x000fea0003c00000 */
[----:B------:R0:W1:Y:S02]  /*baa0*/  SHFL.DOWN P1, R16, R15, R9, R8 ;  /* 0x080000090f107389 */ /* 0x0000640000020008 */
[----:B01----:R-:W-:Y:S05]  /*bab0*/  ENDCOLLECTIVE ;  /* 0x000000000000791b */ /* 0x003fea0003800000 */
.L_x_3891:
[----:B------:R-:W-:Y:S01]  /*bac0*/  IMAD.MOV.U32 R9, RZ, RZ, 0x8 ;  /* 0x00000008ff097424 */ /* 0x000fe200078e00ff */
[----:B------:R-:W-:Y:S02]  /*bad0*/  SEL R16, R16, RZ, !P0 ;  /* 0x000000ff10107207 */ /* 0x000fe40004000000 */
[----:B------:R-:W-:-:S03]  /*bae0*/  ISETP.GT.AND P0, PT, R19, R32, PT ;  /* 0x000000201300720c */ /* 0x000fc60003f04270 */
[----:B------:R-:W-:Y:S02]  /*baf0*/  IMAD.IADD R35, R33, 0x1, R16 ;  /* 0x0000000121237824 */ /* 0x000fe400078e0210 */
[----:B------:R-:W-:Y:S02]  /*bb00*/  VIADD R33, R0, 0x10 ;  /* 0x0000001000217836 */ /* 0x000fe40000000000 */
[----:B------:R-:W-:-:S03]  /*bb10*/  IMAD.MOV.U32 R15, RZ, RZ, R35 ;  /* 0x000000ffff0f7224 */ /* 0x000fc600078e0023 */
[----:B------:R-:W-:-:S13]  /*bb20*/  ISETP.GT.AND P2, PT, R33, R32, PT ;  /* 0x000000202100720c */ /* 0x000fda0003f44270 */
[----:B------:R-:W-:Y:S05]  /*bb30*/  WARPSYNC.COLLECTIVE R10, `(.L_x_3892) ;  /* 0x000000000a087348 */ /* 0x000fea0003c00000 */
[----:B------:R0:W1:Y:S02]  /*bb40*/  SHFL.DOWN P1, R16, R15, R9, R8 ;  /* 0x080000090f107389 */ /* 0x0000640000020008 */
[----:B01----:R-:W-:Y:S05]  /*bb50*/  ENDCOLLECTIVE ;  /* 0x000000000000791b */ /* 0x003fea0003800000 */
.L_x_3892:
[----:B------:R-:W-:Y:S01]  /*bb60*/  IMAD.MOV.U32 R9, RZ, RZ, 0x10 ;  /* 0x00000010ff097424 */ /* 0x000fe200078e00ff */
[----:B------:R-:W-:Y:S02]  /*bb70*/  SEL R16, R16, RZ, !P0 ;  /* 0x000000ff10107207 */ /* 0x000fe40004000000 */
[----:B------:R-:W-:-:S03]  /*bb80*/  ISETP.NE.AND P0, PT, R14, 0x65, PT ;  /* 0x000000650e00780c */ /* 0x000fc60003f05270 */
[----:B------:R-:W-:-:S04]  /*bb90*/  IMAD.IADD R19, R35, 0x1, R16 ;  /* 0x0000000123137824 */ /* 0x000fc800078e0210 */
[----:B------:R-:W-:-:S07]  /*bba0*/  IMAD.MOV.U32 R15, RZ, RZ, R19 ;  /* 0x000000ffff0f7224 */ /* 0x000fce00078e0013 */
[----:B------:R-:W-:Y:S05]  /*bbb0*/  WARPSYNC.COLLECTIVE R10, `(.L_x_3893) ;  /* 0x000000000a087348 */ /* 0x000fea0003c00000 */
[----:B------:R0:W1:Y:S02]  /*bbc0*/  SHFL.DOWN P1, R16, R15, R9, R8 ;  /* 0x080000090f107389 */ /* 0x0000640000020008 */
[----:B01----:R-:W-:Y:S05]  /*bbd0*/  ENDCOLLECTIVE ;  /* 0x000000000000791b */ /* 0x003fea0003800000 */
.L_x_3893:
[----:B------:R-:W-:Y:S05]  /*bbe0*/  WARPSYNC.COLLECTIVE R10, `(.L_x_3894) ;  /* 0x000000000a087348 */ /* 0x000fea0003c00000 */
[----:B------:R-:W-:Y:S01]  /*bbf0*/  VOTE.ALL P0, P0 ;  /* 0x0000000000ff7806 */ /* 0x000fe20000000000 */
[----:B------:R-:W-:-:S12]  /*bc00*/  ENDCOLLECTIVE ;  /* 0x000000000000791b */ /* 0x000fd80003800000 */
.L_x_3894:
[----:B------:R-:W0:Y:S01]  /*bc10*/  LDC.64 R8, c[0x0][0x3a8] ;  /* 0x0000ea00ff087b82 */ /* 0x000e220000000a00 */
[----:B------:R-:W-:-:S05]  /*bc20*/  SEL R16, R16, RZ, !P2 ;  /* 0x000000ff10107207 */ /* 0x000fca0005000000 */
[----:B------:R-:W-:Y:S01]  /*bc30*/  IMAD.IADD R19, R19, 0x1, R16 ;  /* 0x0000000113137824 */ /* 0x000fe200078e0210 */
[----:B0-----:R-:W-:-:S05]  /*bc40*/  IADD3 R32, P1, PT, R8, 0x100, RZ ;  /* 0x0000010008207810 */ /* 0x001fca0007f3e0ff */
[----:B------:R-:W-:Y:S01]  /*bc50*/  IMAD.X R33, RZ, RZ, R9, P1 ;  /* 0x000000ffff217224 */ /* 0x000fe200008e0609 */
[----:B------:R-:W-:Y:S07]  /*bc60*/  BRA `(.L_x_3895) ;  /* 0xffffff7800d47947 */ /* 0x000fee000383ffff */
.L_x_3741:
[----:B------:R-:W-:Y:S01]  /*bc70*/  BSSY B0, `(.L_x_3896) ;  /* 0x0000006000007945 */ /* 0x000fe20003800000 */
[----:B------:R-:W-:Y:S01]  /*bc80*/  PLOP3.LUT P0, PT, P0, PT, PT, 0x8, 0x80 ;  /* 0x000000000080781c */ /* 0x000fe2000070e170 */
[----:B------:R-:W-:-:S12]  /*bc90*/  IMAD.MOV.U32 R10, RZ, RZ, -0x1 ;  /* 0xffffffffff0a7424 */ /* 0x000fd800078e00ff */
[----:B-----5:R-:W-:Y:S05]  /*bca0*/  WARPSYNC.COLLECTIVE R10, `(.L_x_3897) ;  /* 0x000000000a087348 */ /* 0x020fea0003c00000 */
[----:B------:R-:W-:Y:S01]  /*bcb0*/  VOTE.ANY P0, P0 ;  /* 0x0000000000ff7806 */ /* 0x000fe20000000100 */
[----:B-----5:R-:W-:-:S12]  /*bcc0*/  ENDCOLLECTIVE ;  /* 0x000000000000791b */ /* 0x020fd80003800000 */
.L_x_3897:
[----:B------:R-:W-:Y:S05]  /*bcd0*/  BSYNC B0 ;  /* 0x0000000000007941 */ /* 0x000fea0003800000 */
.L_x_3896:
[----:B------:R-:W-:Y:S05]  /*bce0*/  BRA `(.L_x_3898) ;  /* 0xffffff7800e47947 */ /* 0x000fea000383ffff */
.L_x_3743:
[----:B------:R-:W-:Y:S01]  /*bcf0*/  BSSY B0, `(.L_x_3899) ;  /* 0x0000006000007945 */ /* 0x000fe20003800000 */
[----:B------:R-:W-:Y:S01]  /*bd00*/  PLOP3.LUT P0, PT, P0, PT, PT, 0x8, 0x80 ;  /* 0x000000000080781c */ /* 0x000fe2000070e170 */
[----:B------:R-:W-:-:S12]  /*bd10*/  IMAD.MOV.U32 R10, RZ, RZ, -0x1 ;  /* 0xffffffffff0a7424 */ /* 0x000fd800078e00ff */
[----:B-----5:R-:W-:Y:S05]  /*bd20*/  WARPSYNC.COLLECTIVE R10, `(.L_x_3900) ;  /* 0x000000000a087348 */ /* 0x020fea0003c00000 */
[----:B------:R-:W-:Y:S01]  /*bd30*/  VOTE.ANY P0, P0 ;  /* 0x0000000000ff7806 */ /* 0x000fe20000000100 */
[----:B-----5:R-:W-:-:S12]  /*bd40*/  ENDCOLLECTIVE ;  /* 0x000000000000791b */ /* 0x020fd80003800000 */
.L_x_3900:
[----:B------:R-:W-:Y:S05]  /*bd50*/  BSYNC B0 ;  /* 0x0000000000007941 */ /* 0x000fea0003800000 */
.L_x_3899:
[----:B------:R-:W-:Y:S05]  /*bd60*/  BRA `(.L_x_3901) ;  /* 0xffffff7c00407947 */ /* 0x000fea000383ffff */
.L_x_3745:
[----:B------:R-:W-:Y:S01]  /*bd70*/  BSSY B0, `(.L_x_3902) ;  /* 0x0000006000007945 */ /* 0x000fe20003800000 */
[----:B------:R-:W-:Y:S01]  /*bd80*/  PLOP3.LUT P0, PT, P0, PT, PT, 0x8, 0x80 ;  /* 0x000000000080781c */ /* 0x000fe2000070e170 */
[----:B------:R-:W-:-:S12]  /*bd90*/  IMAD.MOV.U32 R10, RZ, RZ, -0x1 ;  /* 0xffffffffff0a7424 */ /* 0x000fd800078e00ff */
[----:B-----5:R-:W-:Y:S05]  /*bda0*/  WARPSYNC.COLLECTIVE R10, `(.L_x_3903) ;  /* 0x000000000a087348 */ /* 0x020fea0003c00000 */
[----:B------:R-:W-:Y:S01]  /*bdb0*/  VOTE.ANY R10, PT, P0 ;  /* 0x00000000000a7806 */ /* 0x000fe200000e0100 */
[----:B-----5:R-:W-:Y:S06]  /*bdc0*/  ENDCOLLECTIVE ;  /* 0x000000000000791b */ /* 0x020fec0003800000 */
.L_x_3903:
[----:B------:R-:W-:Y:S05]  /*bdd0*/  BSYNC B0 ;  /* 0x0000000000007941 */ /* 0x000fea0003800000 */
.L_x_3902:
[----:B------:R-:W-:Y:S01]  /*bde0*/  LOP3.LUT R10, R10, 0x80000000, R37, 0xec, !PT ;  /* 0x800000000a0a7812 */ /* 0x000fe200078eec25 */
[----:B------:R-:W-:-:S04]  /*bdf0*/  VIADD R34, R34, 0xffffffe0 ;  /* 0xffffffe022227836 */ /* 0x000fc80000000000 */
[----:B------:R-:W-:-:S05]  /*be00*/  VIADD R9, R10, 0xffffffff ;  /* 0xffffffff0a097836 */ /* 0x000fca0000000000 */
[----:B------:R-:W-:Y:S01]  /*be10*/  LOP3.LUT R36, R10, R9, RZ, 0xc, !PT ;  /* 0x000000090a247212 */ /* 0x000fe200078e0cff */
[----:B------:R-:W-:Y:S02]  /*be20*/  IMAD.MOV.U32 R9, RZ, RZ, 0x1 ;  /* 0x00000001ff097424 */ /* 0x000fe400078e00ff */
[----:B------:R-:W-:Y:S01]  /*be30*/  IMAD.MOV.U32 R10, RZ, RZ, -0x1 ;  /* 0xffffffffff0a7424 */ /* 0x000fe200078e00ff */
[----:B------:R0:W1:Y:S02]  /*be40*/  POPC R8, R36 ;  /* 0x0000002400087309 */ /* 0x0000640000000000 */
[----:B0-----:R-:W-:-:S07]  /*be50*/  VIADD R36, R0, 0x10 ;  /* 0x0000001000247836 */ /* 0x001fce0000000000 */
[----:B-1----:R-:W-:Y:S05]  /*be60*/  WARPSYNC.COLLECTIVE R10, `(.L_x_3904) ;  /* 0x000000000a087348 */ /* 0x002fea0003c00000 */
[----:B-1----:R0:W1:Y:S02]  /*be70*/  SHFL.DOWN P1, R16, R15, R9, R8 ;  /* 0x080000090f107389 */ /* 0x0020640000020008 */
[----:B01----:R-:W-:Y:S05]  /*be80*/  ENDCOLLECTIVE ;  /* 0x000000000000791b */ /* 0x003fea0003800000 */
.L_x_3904:
[----:B------:R-:W-:Y:S01]  /*be90*/  ISETP.GE.AND P0, PT, R0, R8, PT ;  /* 0x000000080000720c */ /* 0x000fe20003f06270 */
[----:B------:R-:W-:-:S03]  /*bea0*/  IMAD.MOV.U32 R9, RZ, RZ, 0x2 ;  /* 0x00000002ff097424 */ /* 0x000fc600078e00ff */
[----:B------:R-:W-:-:S05]  /*beb0*/  SEL R16, R16, RZ, !P0 ;  /* 0x000000ff10107207 */ /* 0x000fca0004000000 */
[----:B------:R-:W-:Y:S02]  /*bec0*/  IMAD.IADD R15, R16, 0x1, R15 ;  /* 0x00000001100f7824 */ /* 0x000fe400078e020f */
[----:B------:R-:W-:-:S05]  /*bed0*/  VIADD R16, R0, 0x2 ;  /* 0x0000000200107836 */ /* 0x000fca0000000000 */
[----:B------:R-:W-:-:S13]  /*bee0*/  ISETP.GT.AND P0, PT, R16, R8, PT ;  /* 0x000000081000720c */ /* 0x000fda0003f04270 */
[----:B------:R-:W-:Y:S05]  /*bef0*/  WARPSYNC.COLLECTIVE R10, `(.L_x_3905) ;  /* 0x000000000a087348 */ /* 0x000fea0003c00000 */
[----:B------:R0:W1:Y:S02]  /*bf00*/  SHFL.DOWN P1, R16, R15, R9, R8 ;  /* 0x080000090f107389 */ /* 0x0000640000020008 */
[----:B01----:R-:W-:Y:S05]  /*bf10*/  ENDCOLLECTIVE ;  /* 0x000000000000791b */ /* 0x003fea0003800000 */
.L_x_3905:
[----:B------:R-:W-:Y:S01]  /*bf20*/  IMAD.MOV.U32 R9, RZ, RZ, 0x4 ;  /* 0x00000004ff097424 */ /* 0x000fe200078e00ff */
[----:B------:R-:W-:-:S05]  /*bf30*/  SEL R16, R16, RZ, !P0 ;  /* 0x000000ff10107207 */ /* 0x000fca0004000000 */
[----:B------:R-:W-:Y:S02]  /*bf40*/  IMAD.IADD R15, R15, 0x1, R16 ;  /* 0x000000010f0f7824 */ /* 0x000fe400078e0210 */
[----:B------:R-:W-:-:S05]  /*bf50*/  VIADD R16, R0, 0x4 ;  /* 0x0000000400107836 */ /* 0x000fca0000000000 */
[----:B------:R-:W-:-:S13]  /*bf60*/  ISETP.GT.AND P0, PT, R16, R8, PT ;  /* 0x000000081000720c */ /* 0x000fda0003f04270 */
[----:B------:R-:W-:Y:S05]  /*bf70*/  WARPSYNC.COLLECTIVE R10, `(.L_x_3906) ;  /* 0x000000000a087348 */ /* 0x000fea0003c00000 */
[----:B------:R0:W1:Y:S02]  /*bf80*/  SHFL.DOWN P1, R16, R15, R9, R8 ;  /* 0x080000090f107389 */ /* 0x0000640000020008 */
[----:B01----:R-:W-:Y:S05]  /*bf90*/  ENDCOLLECTIVE ;  /* 0x000000000000791b */ /* 0x003fea0003800000 */
.L_x_3906:
        /* <DEDUP_REMOVED lines=8> */
.L_x_3907:
[----:B------:R-:W-:Y:S01]  /*c020*/  IMAD.MOV.U32 R9, RZ, RZ, 0x10 ;  /* 0x00000010ff097424 */ /* 0x000fe200078e00ff */
[----:B------:R-:W-:Y:S02]  /*c030*/  SEL R16, R16, RZ, !P0 ;  /* 0x000000ff10107207 */ /* 0x000fe40004000000 */
[----:B------:R-:W-:-:S03]  /*c040*/  ISETP.GT.AND P0, PT, R36, R8, PT ;  /* 0x000000082400720c */ /* 0x000fc60003f04270 */
[----:B------:R-:W-:-:S10]  /*c050*/  IMAD.IADD R15, R15, 0x1, R16 ;  /* 0x000000010f0f7824 */ /* 0x000fd400078e0210 */
[----:B------:R-:W-:Y:S05]  /*c060*/  WARPSYNC.COLLECTIVE R10, `(.L_x_3908) ;  /* 0x000000000a087348 */ /* 0x000fea0003c00000 */
[----:B------:R0:W1:Y:S02]  /*c070*/  SHFL.DOWN P1, R16, R15, R9, R8 ;  /* 0x080000090f107389 */ /* 0x0000640000020008 */
[----:B01----:R-:W-:Y:S05]  /*c080*/  ENDCOLLECTIVE ;  /* 0x000000000000791b */ /* 0x003fea0003800000 */
.L_x_3908:
[----:B------:R-:W-:Y:S02]  /*c090*/  SEL R16, R16, RZ, !P0 ;  /* 0x000000ff10107207 */ /* 0x000fe40004000000 */
[----:B------:R-:W-:Y:S02]  /*c0a0*/  ISETP.NE.AND P0, PT, R14, 0x65, PT ;  /* 0x000000650e00780c */ /* 0x000fe40003f05270 */
[----:B------:R-:W-:-:S11]  /*c0b0*/  IADD3 R19, PT, PT, R15, R16, R19 ;  /* 0x000000100f137210 */ /* 0x000fd60007ffe013 */
[----:B------:R-:W-:Y:S05]  /*c0c0*/  WARPSYNC.COLLECTIVE R10, `(.L_x_3909) ;  /* 0x000000000a087348 */ /* 0x000fea0003c00000 */
[----:B------:R-:W-:Y:S01]  /*c0d0*/  VOTE.ALL P0, P0 ;  /* 0x0000000000ff7806 */ /* 0x000fe20000000000 */
[----:B------:R-:W-:-:S12]  /*c0e0*/  ENDCOLLECTIVE ;  /* 0x000000000000791b */ /* 0x000fd80003800000 */
.L_x_3909:
[----:B------:R-:W-:Y:S05]  /*c0f0*/  BRA `(.L_x_3910) ;  /* 0xffffff7800ec7947 */ /* 0x000fea000383ffff */
.L_x_3827:
[----:B------:R-:W-:Y:S01]  /*c100*/  BSSY B1, `(.L_x_3911) ;  /* 0x0000006000017945 */ /* 0x000fe20003800000 */
[----:B------:R-:W-:Y:S01]  /*c110*/  PLOP3.LUT P0, PT, P0, PT, PT, 0x8, 0x80 ;  /* 0x000000000080781c */ /* 0x000fe2000070e170 */
[----:B------:R-:W-:-:S12]  /*c120*/  IMAD.MOV.U32 R10, RZ, RZ, -0x1 ;  /* 0xffffffffff0a7424 */ /* 0x000fd800078e00ff */
[----:B-----5:R-:W-:Y:S05]  /*c130*/  WARPSYNC.COLLECTIVE R10, `(.L_x_3912) ;  /* 0x000000000a087348 */ /* 0x020fea0003c00000 */
[----:B------:R-:W-:Y:S01]  /*c140*/  VOTE.ANY P0, P0 ;  /* 0x0000000000ff7806 */ /* 0x000fe20000000100 */
[----:B-----5:R-:W-:-:S12]  /*c150*/  ENDCOLLECTIVE ;  /* 0x000000000000791b */ /* 0x020fd80003800000 */
.L_x_3912:
[----:B------:R-:W-:Y:S05]  /*c160*/  BSYNC B1 ;  /* 0x0000000000017941 */ /* 0x000fea0003800000 */
.L_x_3911:
[----:B------:R-:W-:Y:S05]  /*c170*/  BRA `(.L_x_3913) ;  /* 0xffffffd0000c7947 */ /* 0x000fea000383ffff */
.L_x_3829:
[----:B------:R-:W-:Y:S01]  /*c180*/  BSSY B1, `(.L_x_3914) ;  /* 0x0000006000017945 */ /* 0x000fe20003800000 */
[----:B------:R-:W-:Y:S01]  /*c190*/  PLOP3.LUT P0, PT, P0, PT, PT, 0x8, 0x80 ;  /* 0x000000000080781c */ /* 0x000fe2000070e170 */
[----:B------:R-:W-:-:S12]  /*c1a0*/  IMAD.MOV.U32 R10, RZ, RZ, -0x1 ;  /* 0xffffffffff0a7424 */ /* 0x000fd800078e00ff */
[----:B-----5:R-:W-:Y:S05]  /*c1b0*/  WARPSYNC.COLLECTIVE R10, `(.L_x_3915) ;  /* 0x000000000a087348 */ /* 0x020fea0003c00000 */
[----:B------:R-:W-:Y:S01]  /*c1c0*/  VOTE.ANY P0, P0 ;  /* 0x0000000000ff7806 */ /* 0x000fe20000000100 */
[----:B-----5:R-:W-:-:S12]  /*c1d0*/  ENDCOLLECTIVE ;  /* 0x000000000000791b */ /* 0x020fd80003800000 */
.L_x_3915:
[----:B------:R-:W-:Y:S05]  /*c1e0*/  BSYNC B1 ;  /* 0x0000000000017941 */ /* 0x000fea0003800000 */
.L_x_3914:
[----:B------:R-:W-:Y:S05]  /*c1f0*/  BRA `(.L_x_3916) ;  /* 0xffffffd0007c7947 */ /* 0x000fea000383ffff */
.L_x_3831:
[----:B------:R-:W0:Y:S01]  /*c200*/  S2R R0, SR_GEMASK ;  /* 0x0000000000007919 */ /* 0x000e220000003c00 */
[----:B------:R-:W-:Y:S01]  /*c210*/  BSSY B1, `(.L_x_3917) ;  /* 0x0000006000017945 */ /* 0x000fe20003800000 */
[----:B------:R-:W-:Y:S01]  /*c220*/  PLOP3.LUT P0, PT, P0, PT, PT, 0x8, 0x80 ;  /* 0x000000000080781c */ /* 0x000fe2000070e170 */
[----:B------:R-:W-:-:S12]  /*c230*/  IMAD.MOV.U32 R10, RZ, RZ, -0x1 ;  /* 0xffffffffff0a7424 */ /* 0x000fd800078e00ff */
[----:B0----5:R-:W-:Y:S05]  /*c240*/  WARPSYNC.COLLECTIVE R10, `(.L_x_3918) ;  /* 0x000000000a087348 */ /* 0x021fea0003c00000 */
[----:B------:R-:W-:Y:S01]  /*c250*/  VOTE.ANY R10, PT, P0 ;  /* 0x00000000000a7806 */ /* 0x000fe200000e0100 */
[----:B0----5:R-:W-:Y:S06]  /*c260*/  ENDCOLLECTIVE ;  /* 0x000000000000791b */ /* 0x021fec0003800000 */
.L_x_3918:
[----:B------:R-:W-:Y:S05]  /*c270*/  BSYNC B1 ;  /* 0x0000000000017941 */ /* 0x000fea0003800000 */
.L_x_3917:
        /* <DEDUP_REMOVED lines=12> */
.L_x_3919:
        /* <DEDUP_REMOVED lines=8> */
.L_x_3920:
        /* <DEDUP_REMOVED lines=10> */
.L_x_3921:
        /* <DEDUP_REMOVED lines=10> */
.L_x_3922:
        /* <DEDUP_REMOVED lines=8> */
.L_x_3923:
[----:B------:R-:W-:Y:S05]  /*c580*/  WARPSYNC.COLLECTIVE R10, `(.L_x_3924) ;  /* 0x000000000a087348 */ /* 0x000fea0003c00000 */
[----:B------:R-:W-:Y:S01]  /*c590*/  VOTE.ALL P0, P0 ;  /* 0x0000000000ff7806 */ /* 0x000fe20000000000 */
[----:B------:R-:W-:-:S12]  /*c5a0*/  ENDCOLLECTIVE ;  /* 0x000000000000791b */ /* 0x000fd80003800000 */
.L_x_3924:
[----:B------:R-:W0:Y:S01]  /*c5b0*/  LDC.64 R8, c[0x0][0x3a8] ;  /* 0x0000ea00ff087b82 */ /* 0x000e220000000a00 */
[----:B------:R-:W-:-:S05]  /*c5c0*/  SEL R16, R16, RZ, !P2 ;  /* 0x000000ff10107207 */ /* 0x000fca0005000000 */
[----:B------:R-:W-:Y:S01]  /*c5d0*/  IMAD.IADD R19, R19, 0x1, R16 ;  /* 0x0000000113137824 */ /* 0x000fe200078e0210 */
[----:B0-----:R-:W-:-:S05]  /*c5e0*/  IADD3 R0, P1, PT, R8, 0x100, RZ ;  /* 0x0000010008007810 */ /* 0x001fca0007f3e0ff */
[----:B------:R-:W-:Y:S01]  /*c5f0*/  IMAD.X R33, RZ, RZ, R9, P1 ;  /* 0x000000ffff217224 */ /* 0x000fe200008e0609 */
[----:B------:R-:W-:Y:S07]  /*c600*/  BRA `(.L_x_3925) ;  /* 0xffffffd000247947 */ /* 0x000fee000383ffff */
.L_x_3833:
[----:B------:R-:W-:Y:S01]  /*c610*/  BSSY B1, `(.L_x_3926) ;  /* 0x0000006000017945 */ /* 0x000fe20003800000 */
[----:B------:R-:W-:Y:S01]  /*c620*/  PLOP3.LUT P0, PT, P0, PT, PT, 0x8, 0x80 ;  /* 0x000000000080781c */ /* 0x000fe2000070e170 */
[----:B------:R-:W-:-:S12]  /*c630*/  IMAD.MOV.U32 R10, RZ, RZ, -0x1 ;  /* 0xffffffffff0a7424 */ /* 0x000fd800078e00ff */
[----:B-----5:R-:W-:Y:S05]  /*c640*/  WARPSYNC.COLLECTIVE R10, `(.L_x_3927) ;  /* 0x000000000a087348 */ /* 0x020fea0003c00000 */
[----:B------:R-:W-:Y:S01]  /*c650*/  VOTE.ANY P0, P0 ;  /* 0x0000000000ff7806 */ /* 0x000fe20000000100 */
[----:B-----5:R-:W-:-:S12]  /*c660*/  ENDCOLLECTIVE ;  /* 0x000000000000791b */ /* 0x020fd80003800000 */
.L_x_3927:
[----:B------:R-:W-:Y:S05]  /*c670*/  BSYNC B1 ;  /* 0x0000000000017941 */ /* 0x000fea0003800000 */
.L_x_3926:
[----:B------:R-:W-:Y:S05]  /*c680*/  BRA `(.L_x_3928) ;  /* 0xffffffd000347947 */ /* 0x000fea000383ffff */
.L_x_3835:
[----:B------:R-:W-:Y:S01]  /*c690*/  BSSY B1, `(.L_x_3929) ;  /* 0x0000006000017945 */ /* 0x000fe20003800000 */
[----:B------:R-:W-:Y:S01]  /*c6a0*/  PLOP3.LUT P0, PT, P0, PT, PT, 0x8, 0x80 ;  /* 0x000000000080781c */ /* 0x000fe2000070e170 */
[----:B------:R-:W-:-:S12]  /*c6b0*/  IMAD.MOV.U32 R10, RZ, RZ, -0x1 ;  /* 0xffffffffff0a7424 */ /* 0x000fd800078e00ff */
[----:B-----5:R-:W-:Y:S05]  /*c6c0*/  WARPSYNC.COLLECTIVE R10, `(.L_x_3930) ;  /* 0x000000000a087348 */ /* 0x020fea0003c00000 */
[----:B------:R-:W-:Y:S01]  /*c6d0*/  VOTE.ANY P0, P0 ;  /* 0x0000000000ff7806 */ /* 0x000fe20000000100 */
[----:B-----5:R-:W-:-:S12]  /*c6e0*/  ENDCOLLECTIVE ;  /* 0x000000000000791b */ /* 0x020fd80003800000 */
.L_x_3930:
[----:B------:R-:W-:Y:S05]  /*c6f0*/  BSYNC B1 ;  /* 0x0000000000017941 */ /* 0x000fea0003800000 */
.L_x_3929:
[----:B------:R-:W-:Y:S05]  /*c700*/  BRA `(.L_x_3931) ;  /* 0xffffffd000907947 */ /* 0x000fea000383ffff */
.L_x_3837:
[----:B------:R-:W-:Y:S01]  /*c710*/  BSSY B1, `(.L_x_3932) ;  /* 0x0000006000017945 */ /* 0x000fe20003800000 */
[----:B------:R-:W-:Y:S01]  /*c720*/  PLOP3.LUT P0, PT, P0, PT, PT, 0x8, 0x80 ;  /* 0x000000000080781c */ /* 0x000fe2000070e170 */
[----:B------:R-:W-:-:S12]  /*c730*/  IMAD.MOV.U32 R10, RZ, RZ, -0x1 ;  /* 0xffffffffff0a7424 */ /* 0x000fd800078e00ff */
[----:B-----5:R-:W-:Y:S05]  /*c740*/  WARPSYNC.COLLECTIVE R10, `(.L_x_3933) ;  /* 0x000000000a087348 */ /* 0x020fea0003c00000 */
[----:B------:R-:W-:Y:S01]  /*c750*/  VOTE.ANY R10, PT, P0 ;  /* 0x00000000000a7806 */ /* 0x000fe200000e0100 */
[----:B-----5:R-:W-:Y:S06]  /*c760*/  ENDCOLLECTIVE ;  /* 0x000000000000791b */ /* 0x020fec0003800000 */
.L_x_3933:
[----:B------:R-:W-:Y:S05]  /*c770*/  BSYNC B1 ;  /* 0x0000000000017941 */ /* 0x000fea0003800000 */
.L_x_3932:
[----:B------:R-:W0:Y:S01]  /*c780*/  S2R R8, SR_GEMASK ;  /* 0x0000000000087919 */ /* 0x000e220000003c00 */
[----:B------:R-:W-:Y:S01]  /*c790*/  VIADD R34, R34, 0xffffffe0 ;  /* 0xffffffe022227836 */ /* 0x000fe20000000000 */
[----:B0-----:R-:W-:-:S05]  /*c7a0*/  LOP3.LUT R10, R10, 0x80000000, R8, 0xec, !PT ;  /* 0x800000000a0a7812 */ /* 0x001fca00078eec08 */
        /* <DEDUP_REMOVED lines=9> */
.L_x_3934:
        /* <DEDUP_REMOVED lines=9> */
.L_x_3935:
[----:B------:R-:W-:Y:S01]  /*c8d0*/  IMAD.MOV.U32 R9, RZ, RZ, 0x4 ;  /* 0x00000004ff097424 */ /* 0x000fe200078e00ff */
[----:B------:R-:W-:Y:S02]  /*c8e0*/  SEL R16, R16, RZ, !P0 ;  /* 0x000000ff10107207 */ /* 0x000fe40004000000 */
[----:B------:R-:W-:Y:S01]  /*c8f0*/  ISETP.GT.AND P0, PT, R45, R8, PT ;  /* 0x000000082d00720c */ /* 0x000fe20003f04270 */
[----:B------:R-:W-:Y:S02]  /*c900*/  VIADD R45, R28, 0x8 ;  /* 0x000000081c2d7836 */ /* 0x000fe40000000000 */
[----:B------:R-:W-:-:S10]  /*c910*/  IMAD.IADD R15, R15, 0x1, R16 ;  /* 0x000000010f0f7824 */ /* 0x000fd400078e0210 */
[----:B------:R-:W-:Y:S05]  /*c920*/  WARPSYNC.COLLECTIVE R10, `(.L_x_3936) ;  /* 0x000000000a087348 */ /* 0x000fea0003c00000 */
[----:B------:R0:W1:Y:S02]  /*c930*/  SHFL.DOWN P1, R16, R15, R9, R8 ;  /* 0x080000090f107389 */ /* 0x0000640000020008 */
[----:B01----:R-:W-:Y:S05]  /*c940*/  ENDCOLLECTIVE ;  /* 0x000000000000791b */ /* 0x003fea0003800000 */
.L_x_3936:
        /* <DEDUP_REMOVED lines=8> */
.L_x_3937:
[----:B------:R-:W-:Y:S01]  /*c9d0*/  IMAD.MOV.U32 R9, RZ, RZ, 0x10 ;  /* 0x00000010ff097424 */ /* 0x000fe200078e00ff */
[----:B------:R-:W-:Y:S02]  /*c9e0*/  SEL R16, R16, RZ, !P0 ;  /* 0x000000ff10107207 */ /* 0x000fe40004000000 */
[----:B------:R-:W-:-:S03]  /*c9f0*/  ISETP.GT.AND P0, PT, R45, R8, PT ;  /* 0x000000082d00720c */ /* 0x000fc60003f04270 */
[----:B------:R-:W-:-:S10]  /*ca00*/  IMAD.IADD R15, R15, 0x1, R16 ;  /* 0x000000010f0f7824 */ /* 0x000fd400078e0210 */
[----:B------:R-:W-:Y:S05]  /*ca10*/  WARPSYNC.COLLECTIVE R10, `(.L_x_3938) ;  /* 0x000000000a087348 */ /* 0x000fea0003c00000 */
[----:B------:R0:W1:Y:S02]  /*ca20*/  SHFL.DOWN P1, R16, R15, R9, R8 ;  /* 0x080000090f107389 */ /* 0x0000640000020008 */
[----:B01----:R-:W-:Y:S05]  /*ca30*/  ENDCOLLECTIVE ;  /* 0x000000000000791b */ /* 0x003fea0003800000 */
.L_x_3938:
[----:B------:R-:W-:Y:S02]  /*ca40*/  SEL R16, R16, RZ, !P0 ;  /* 0x000000ff10107207 */ /* 0x000fe40004000000 */
[----:B------:R-:W-:Y:S02]  /*ca50*/  ISETP.NE.AND P0, PT, R14, 0x65, PT ;  /* 0x000000650e00780c */ /* 0x000fe40003f05270 */
[----:B------:R-:W-:-:S11]  /*ca60*/  IADD3 R19, PT, PT, R15, R16, R19 ;  /* 0x000000100f137210 */ /* 0x000fd60007ffe013 */
[----:B------:R-:W-:Y:S05]  /*ca70*/  WARPSYNC.COLLECTIVE R10, `(.L_x_3939) ;  /* 0x000000000a087348 */ /* 0x000fea0003c00000 */
[----:B------:R-:W-:Y:S01]  /*ca80*/  VOTE.ALL P0, P0 ;  /* 0x0000000000ff7806 */ /* 0x000fe20000000000 */
[----:B------:R-:W-:-:S12]  /*ca90*/  ENDCOLLECTIVE ;  /* 0x000000000000791b */ /* 0x000fd80003800000 */
.L_x_3939:
[----:B------:R-:W-:Y:S05]  /*caa0*/  BRA `(.L_x_3940) ;  /* 0xffffffd0003c7947 */ /* 0x000fea000383ffff */
.L_x_3941:
        /* <DEDUP_REMOVED lines=13> */
.L_x_14379:


//--------------------- .text._ZN3cub18CUB_300001_SM_10006detail6select23DeviceSelectSweepKernelINS2_10policy_hubIiiiLb1ELNS0_10SelectImplE2EE10Policy1000EN6thrust24THRUST_300001_SM_1000_NS6detail15normal_iteratorINS9_10device_ptrIiEEEESE_NS2_27partition_distinct_output_tISE_SE_EEPiNS0_13ScanTileStateIiLb1EEE7is_evenNS0_8NullTypeEiNS2_19streaming_context_tIiLb0EEELS5_2EEEvT0_T1_T2_T3_T4_T5_T6_T7_iT8_NS1_7vsmem_tE --------------------------
	.section	.text._ZN3cub18CUB_300001_SM_10006detail6select23DeviceSelectSweepKernelINS2_10policy_hubIiiiLb1ELNS0_10SelectImplE2EE10Policy1000EN6thrust24THRUST_300001_SM_1000_NS6detail15normal_iteratorINS9_10device_ptrIiEEEESE_NS2_27partition_distinct_output_tISE_SE_EEPiNS0_13ScanTileStateIiLb1EEE7is_evenNS0_8NullTypeEiNS2_19streaming_context_tIiLb0EEELS5_2EEEvT0_T1_T2_T3_T4_T5_T6_T7_iT8_NS1_7vsmem_tE,"ax",@progbits
	.align	128
        .global         _ZN3cub18CUB_300001_SM_10006detail6select23DeviceSelectSweepKernelINS2_10policy_hubIiiiLb1ELNS0_10SelectImplE2EE10Policy1000EN6thrust24THRUST_300001_SM_1000_NS6detail15normal_iteratorINS9_10device_ptrIiEEEESE_NS2_27partition_distinct_output_tISE_SE_EEPiNS0_13ScanTileStateIiLb1EEE7is_evenNS0_8NullTypeEiNS2_19streaming_context_tIiLb0EEELS5_2EEEvT0_T1_T2_T3_T4_T5_T6_T7_iT8_NS1_7vsmem_tE
        .type           _ZN3cub18CUB_300001_SM_10006detail6select23DeviceSelectSweepKernelINS2_10policy_hubIiiiLb1ELNS0_10SelectImplE2EE10Policy1000EN6thrust24THRUST_300001_SM_1000_NS6detail15normal_iteratorINS9_10device_ptrIiEEEESE_NS2_27partition_distinct_output_tISE_SE_EEPiNS0_13ScanTileStateIiLb1EEE7is_evenNS0_8NullTypeEiNS2_19streaming_context_tIiLb0EEELS5_2EEEvT0_T1_T2_T3_T4_T5_T6_T7_iT8_NS1_7vsmem_tE,@function
        .size           _ZN3cub18CUB_300001_SM_10006detail6select23DeviceSelectSweepKernelINS2_10policy_hubIiiiLb1ELNS0_10SelectImplE2EE10Policy1000EN6thrust24THRUST_300001_SM_1000_NS6detail15normal_iteratorINS9_10device_ptrIiEEEESE_NS2_27partition_distinct_output_tISE_SE_EEPiNS0_13ScanTileStateIiLb1EEE7is_evenNS0_8NullTypeEiNS2_19streaming_context_tIiLb0EEELS5_2EEEvT0_T1_T2_T3_T4_T5_T6_T7_iT8_NS1_7vsmem_tE,(.L_x_14380 - _ZN3cub18CUB_300001_SM_10006detail6select23DeviceSelectSweepKernelINS2_10policy_hubIiiiLb1ELNS0_10SelectImplE2EE10Policy1000EN6thrust24THRUST_300001_SM_1000_NS6detail15normal_iteratorINS9_10device_ptrIiEEEESE_NS2_27partition_distinct_output_tISE_SE_EEPiNS0_13ScanTileStateIiLb1EEE7is_evenNS0_8NullTypeEiNS2_19streaming_context_tIiLb0EEELS5_2EEEvT0_T1_T2_T3_T4_T5_T6_T7_iT8_NS1_7vsmem_tE)
        .other          _ZN3cub18CUB_300001_SM_10006detail6select23DeviceSelectSweepKernelINS2_10policy_hubIiiiLb1ELNS0_10SelectImplE2EE10Policy1000EN6thrust24THRUST_300001_SM_1000_NS6detail15normal_iteratorINS9_10device_ptrIiEEEESE_NS2_27partition_distinct_output_tISE_SE_EEPiNS0_13ScanTileStateIiLb1EEE7is_evenNS0_8NullTypeEiNS2_19streaming_context_tIiLb0EEELS5_2EEEvT0_T1_T2_T3_T4_T5_T6_T7_iT8_NS1_7vsmem_tE,@"STO_CUDA_ENTRY STV_DEFAULT"
_ZN3cub18CUB_300001_SM_10006detail6select23DeviceSelectSweepKernelINS2_10policy_hubIiiiLb1ELNS0_10SelectImplE2EE10Policy1000EN6thrust24THRUST_300001_SM_1000_NS6detail15normal_iteratorINS9_10device_ptrIiEEEESE_NS2_27partition_distinct_output_tISE_SE_EEPiNS0_13ScanTileStateIiLb1EEE7is_evenNS0_8NullTypeEiNS2_19streaming_context_tIiLb0EEELS5_2EEEvT0_T1_T2_T3_T4_T5_T6_T7_iT8_NS1_7vsmem_tE:
.text._ZN3cub18CUB_300001_SM_10006detail6select23DeviceSelectSweepKernelINS2_10policy_hubIiiiLb1ELNS0_10SelectImplE2EE10Policy1000EN6thrust24THRUST_300001_SM_1000_NS6detail15normal_iteratorINS9_10device_ptrIiEEEESE_NS2_27partition_distinct_output_tISE_SE_EEPiNS0_13ScanTileStateIiLb1EEE7is_evenNS0_8NullTypeEiNS2_19streaming_context_tIiLb0EEELS5_2EEEvT0_T1_T2_T3_T4_T5_T6_T7_iT8_NS1_7vsmem_tE:
        /* <DEDUP_REMOVED lines=14> */
[----:B------:R-:W1:Y:S08]  /*00e0*/  LDC.64 R6, c[0x0][0x380] ;  /* 0x0000e000ff067b82 */ /* 0x000e700000000a00 */
[----:B------:R-:W2:Y:S01]  /*00f0*/  LDC.64 R4, c[0x0][0x388] ;  /* 0x0000e200ff047b82 */ /* 0x000ea20000000a00 */
[----:B0-----:R-:W-:-:S04]  /*0100*/  IMAD R27, R0, 0x14, RZ ;  /* 0x00000014001b7824 */ /* 0x001fc800078e02ff */
[----:B-1----:R-:W-:-:S04]  /*0110*/  IMAD.WIDE.U32 R6, R27, 0x4, R6 ;  /* 0x000000041b067825 */ /* 0x002fc800078e0006 */
[----:B--2---:R-:W-:Y:S01]  /*0120*/  IMAD.WIDE.U32 R4, R27, 0x4, R4 ;  /* 0x000000041b047825 */ /* 0x004fe200078e0004 */
        /* <DEDUP_REMOVED lines=41> */
[----:B------:R-:W0:Y:S01]  /*03c0*/  S2R R73, SR_LANEID ;  /* 0x0000000000497919 */ /* 0x000e220000000000 */
[----:B------:R-:W1:Y:S01]  /*03d0*/  S2UR UR5, SR_CgaCtaId ;  /* 0x00000000000579c3 */ /* 0x000e620000008800 */
[----:B------:R-:W-:Y:S01]  /*03e0*/  UMOV UR4, 0x400 ;  /* 0x0000040000047882 */ /* 0x000fe20000000000 */
[----:B--2---:R-:W-:-:S02]  /*03f0*/  LOP3.LUT R64, R64, 0x1, RZ, 0xc0, !PT ;  /* 0x0000000140407812 */ /* 0x004fc400078ec0ff */
[----:B---3--:R-:W-:Y:S02]  /*0400*/  LOP3.LUT R11, R11, 0x1, RZ, 0xc0, !PT ;  /* 0x000000010b0b7812 */ /* 0x008fe400078ec0ff */
[----:B------:R-:W-:Y:S02]  /*0410*/  LOP3.LUT R61, R64, 0x1, RZ, 0x3c, !PT ;  /* 0x00000001403d7812 */ /* 0x000fe400078e3cff */
[----:B----4-:R-:W-:Y:S02]  /*0420*/  LOP3.LUT R28, R28, 0x1, RZ, 0xc0, !PT ;  /* 0x000000011c1c7812 */ /* 0x010fe400078ec0ff */
[----:B------:R-:W-:Y:S02]  /*0430*/  LOP3.LUT R32, R11, 0x1, RZ, 0x3c, !PT ;  /* 0x000000010b207812 */ /* 0x000fe400078e3cff */
[----:B-----5:R-:W-:Y:S02]  /*0440*/  LOP3.LUT R4, R33, 0x1, RZ, 0xc0, !PT ;  /* 0x0000000121047812 */ /* 0x020fe400078ec0ff */
[----:B------:R-:W-:Y:S01]  /*0450*/  LOP3.LUT R33, R28, 0x1, RZ, 0x3c, !PT ;  /* 0x000000011c217812 */ /* 0x000fe200078e3cff */
[----:B------:R-:W-:Y:S01]  /*0460*/  IMAD.IADD R34, R61, 0x1, R32 ;  /* 0x000000013d227824 */ /* 0x000fe200078e0220 */
[----:B------:R-:W-:-:S03]  /*0470*/  LOP3.LUT R29, R29, 0x1, RZ, 0xc0, !PT ;  /* 0x000000011d1d7812 */ /* 0x000fc600078ec0ff */
[----:B------:R-:W-:Y:S01]  /*0480*/  IMAD.IADD R37, R33, 0x1, R34 ;  /* 0x0000000121257824 */ /* 0x000fe200078e0222 */
[----:B------:R-:W-:Y:S02]  /*0490*/  LOP3.LUT R36, R29, 0x1, RZ, 0x3c, !PT ;  /* 0x000000011d247812 */ /* 0x000fe400078e3cff */
[----:B------:R-:W-:Y:S02]  /*04a0*/  LOP3.LUT R6, R30, 0x1, RZ, 0xc0, !PT ;  /* 0x000000011e067812 */ /* 0x000fe400078ec0ff */
[----:B------:R-:W-:Y:S01]  /*04b0*/  LOP3.LUT R7, R31, 0x1, RZ, 0xc0, !PT ;  /* 0x000000011f077812 */ /* 0x000fe200078ec0ff */
[----:B------:R-:W-:Y:S01]  /*04c0*/  IMAD.IADD R41, R36, 0x1, R37 ;  /* 0x0000000124297824 */ /* 0x000fe200078e0225 */
[----:B------:R-:W-:Y:S02]  /*04d0*/  LOP3.LUT R39, R6, 0x1, RZ, 0x3c, !PT ;  /* 0x0000000106277812 */ /* 0x000fe400078e3cff */
[----:B------:R-:W-:Y:S02]  /*04e0*/  LOP3.LUT R65, R65, 0x1, RZ, 0xc0, !PT ;  /* 0x0000000141417812 */ /* 0x000fe400078ec0ff */
[----:B------:R-:W-:-:S02]  /*04f0*/  LOP3.LUT R40, R7, 0x1, RZ, 0x3c, !PT ;  /* 0x0000000107287812 */ /* 0x000fc400078e3cff */
        /* <DEDUP_REMOVED lines=8> */
[----:B------:R-:W-:Y:S02]  /*0580*/  IADD3 R48, PT, PT, R43, R44, R48 ;  /* 0x0000002c2b307210 */ /* 0x000fe40007ffe030 */
[----:B------:R-:W-:Y:S02]  /*0590*/  LOP3.LUT R51, R42, 0x1, RZ, 0x3c, !PT ;  /* 0x000000012a337812 */ /* 0x000fe400078e3cff */
[----:B------:R-:W-:Y:S02]  /*05a0*/  IADD3 R52, PT, PT, R47, R46, R48 ;  /* 0x0000002e2f347210 */ /* 0x000fe40007ffe030 */
[----:B------:R-:W-:-:S02]  /*05b0*/  LOP3.LUT R45, R45, 0x1, RZ, 0xc0, !PT ;  /* 0x000000012d2d7812 */ /* 0x000fc400078ec0ff */
[----:B------:R-:W-:Y:S01]  /*05c0*/  LOP3.LUT R49, R49, 0x1, RZ, 0xc0, !PT ;  /* 0x0000000131317812 */ /* 0x000fe200078ec0ff */
[----:B------:R-:W-:Y:S01]  /*05d0*/  IMAD.IADD R56, R51, 0x1, R52 ;  /* 0x0000000133387824 */ /* 0x000fe200078e0234 */
[----:B------:R-:W-:Y:S02]  /*05e0*/  LOP3.LUT R50, R50, 0x1, RZ, 0xc0, !PT ;  /* 0x0000000132327812 */ /* 0x000fe400078ec0ff */
[----:B------:R-:W-:Y:S02]  /*05f0*/  LOP3.LUT R53, R53, 0x1, RZ, 0xc0, !PT ;  /* 0x0000000135357812 */ /* 0x000fe400078ec0ff */
[----:B------:R-:W-:Y:S02]  /*0600*/  LOP3.LUT R54, R45, 0x1, RZ, 0x3c, !PT ;  /* 0x000000012d367812 */ /* 0x000fe400078e3cff */
[----:B------:R-:W-:Y:S02]  /*0610*/  LOP3.LUT R55, R49, 0x1, RZ, 0x3c, !PT ;  /* 0x0000000131377812 */ /* 0x000fe400078e3cff */
[----:B------:R-:W-:-:S02]  /*0620*/  ISETP.NE.AND P1, PT, R28, RZ, PT ;  /* 0x000000ff1c00720c */ /* 0x000fc40003f25270 */
[----:B------:R-:W-:Y:S02]  /*0630*/  ISETP.NE.AND P4, PT, R29, RZ, PT ;  /* 0x000000ff1d00720c */ /* 0x000fe40003f85270 */
[----:B------:R-:W-:Y:S02]  /*0640*/  LOP3.LUT R28, R50, 0x1, RZ, 0x3c, !PT ;  /* 0x00000001321c7812 */ /* 0x000fe400078e3cff */
[----:B------:R-:W-:Y:S02]  /*0650*/  LOP3.LUT R29, R53, 0x1, RZ, 0x3c, !PT ;  /* 0x00000001351d7812 */ /* 0x000fe400078e3cff */
[----:B------:R-:W-:Y:S02]  /*0660*/  IADD3 R5, PT, PT, R55, R54, R56 ;  /* 0x0000003637057210 */ /* 0x000fe40007ffe038 */
[----:B------:R-:W-:Y:S02]  /*0670*/  LOP3.LUT R57, R57, 0x1, RZ, 0xc0, !PT ;  /* 0x0000000139397812 */ /* 0x000fe400078ec0ff */
[----:B------:R-:W-:-:S02]  /*0680*/  LOP3.LUT R58, R58, 0x1, RZ, 0xc0, !PT ;  /* 0x000000013a3a7812 */ /* 0x000fc400078ec0ff */
[----:B------:R-:W-:Y:S02]  /*0690*/  LOP3.LUT R59, R59, 0x1, RZ, 0xc0, !PT ;  /* 0x000000013b3b7812 */ /* 0x000fe400078ec0ff */
[----:B------:R-:W-:Y:S02]  /*06a0*/  IADD3 R5, PT, PT, R29, R28, R5 ;  /* 0x0000001c1d057210 */ /* 0x000fe40007ffe005 */
[----:B------:R-:W-:Y:S02]  /*06b0*/  LOP3.LUT R30, R57, 0x1, RZ, 0x3c, !PT ;  /* 0x00000001391e7812 */ /* 0x000fe400078e3cff */
[----:B------:R-:W-:Y:S02]  /*06c0*/  LOP3.LUT R31, R58, 0x1, RZ, 0x3c, !PT ;  /* 0x000000013a1f7812 */ /* 0x000fe400078e3cff */
[----:B------:R-:W-:Y:S02]  /*06d0*/  LOP3.LUT R63, R63, 0x1, RZ, 0xc0, !PT ;  /* 0x000000013f3f7812 */ /* 0x000fe400078ec0ff */
[----:B------:R-:W-:-:S02]  /*06e0*/  ISETP.NE.AND P5, PT, R11, RZ, PT ;  /* 0x000000ff0b00720c */ /* 0x000fc40003fa5270 */
[----:B------:R-:W-:Y:S02]  /*06f0*/  IADD3 R5, PT, PT, R31, R30, R5 ;  /* 0x0000001e1f057210 */ /* 0x000fe40007ffe005 */
[----:B------:R-:W-:Y:S02]  /*0700*/  LOP3.LUT R60, R59, 0x1, RZ, 0x3c, !PT ;  /* 0x000000013b3c7812 */ /* 0x000fe400078e3cff */
[----:B------:R-:W-:Y:S02]  /*0710*/  LOP3.LUT R11, R63, 0x1, RZ, 0x3c, !PT ;  /* 0x000000013f0b7812 */ /* 0x000fe400078e3cff */
[----:B------:R-:W-:Y:S02]  /*0720*/  LOP3.LUT R66, R66, 0x1, RZ, 0xc0, !PT ;  /* 0x0000000142427812 */ /* 0x000fe400078ec0ff */
[----:B------:R-:W-:Y:S02]  /*0730*/  IADD3 R62, PT, PT, R11, R60, R5 ;  /* 0x0000003c0b3e7210 */ /* 0x000fe40007ffe005 */
[----:B------:R-:W-:-:S05]  /*0740*/  LOP3.LUT R5, R66, 0x1, RZ, 0x3c, !PT ;  /* 0x0000000142057812 */ /* 0x000fca00078e3cff */
[----:B------:R-:W-:Y:S01]  /*0750*/  IMAD.IADD R5, R5, 0x1, R62 ;  /* 0x0000000105057824 */ /* 0x000fe200078e023e */
[----:B------:R-:W-:Y:S01]  /*0760*/  BAR.SYNC.DEFER_BLOCKING 0x0 ;  /* 0x0000000000007b1d */ /* 0x000fe20000010000 */
[----:B------:R-:W-:-:S05]  /*0770*/  ISETP.NE.AND P3, PT, R6, RZ, PT ;  /* 0x000000ff0600720c */ /* 0x000fca0003f65270 */
[----:B------:R-:W2:Y:S02]  /*0780*/  SHFL.UP P0, R6, R5, 0x1, RZ ;  /* 0x0420000005067989 */ /* 0x000ea400000000ff */
[----:B--2---:R-:W-:Y:S01]  /*0790*/  @P0 IMAD.IADD R6, R5, 0x1, R6 ;  /* 0x0000000105060824 */ /* 0x004fe200078e0206 */
[----:B------:R-:W-:-:S04]  /*07a0*/  ISETP.NE.AND P0, PT, R7, RZ, PT ;  /* 0x000000ff0700720c */ /* 0x000fc80003f05270 */
[----:B------:R-:W2:Y:S02]  /*07b0*/  SHFL.UP P2, R7, R6, 0x2, RZ ;  /* 0x0440000006077989 */ /* 0x000ea400000400ff */
[----:B--2---:R-:W-:-:S05]  /*07c0*/  @P2 IMAD.IADD R7, R6, 0x1, R7 ;  /* 0x0000000106072824 */ /* 0x004fca00078e0207 */
[----:B------:R-:W2:Y:S02]  /*07d0*/  SHFL.UP P2, R70, R7, 0x4, RZ ;  /* 0x0480000007467989 */ /* 0x000ea400000400ff */
[----:B--2---:R-:W-:-:S05]  /*07e0*/  @P2 IMAD.IADD R70, R7, 0x1, R70 ;  /* 0x0000000107462824 */ /* 0x004fca00078e0246 */
[----:B------:R-:W2:Y:S02]  /*07f0*/  SHFL.UP P2, R69, R70, 0x8, RZ ;  /* 0x0500000046457989 */ /* 0x000ea400000400ff */
[----:B--2---:R-:W-:-:S05]  /*0800*/  @P2 IMAD.IADD R69, R70, 0x1, R69 ;  /* 0x0000000146452824 */ /* 0x004fca00078e0245 */
[----:B------:R-:W2:Y:S01]  /*0810*/  SHFL.UP P2, R72, R69, 0x10, RZ ;  /* 0x0600000045487989 */ /* 0x000ea200000400ff */
[----:B-1----:R-:W-:Y:S01]  /*0820*/  ULEA UR4, UR5, UR4, 0x18 ;  /* 0x0000000405047291 */ /* 0x002fe2000f8ec0ff */
[----:B--2---:R-:W-:Y:S01]  /*0830*/  @P2 IMAD.IADD R72, R69, 0x1, R72 ;  /* 0x0000000145482824 */ /* 0x004fe200078e0248 */
[----:B0-----:R-:W-:-:S13]  /*0840*/  ISETP.NE.AND P2, PT, R73, 0x1f, PT ;  /* 0x0000001f4900780c */ /* 0x001fda0003f45270 */
[----:B------:R-:W-:-:S04]  /*0850*/  @!P2 SHF.R.U32.HI R6, RZ, 0x3, R0 ;  /* 0x00000003ff06a819 */ /* 0x000fc80000011600 */
[----:B------:R-:W-:-:S05]  /*0860*/  @!P2 LOP3.LUT R71, R6, 0x7c, RZ, 0xc0, !PT ;  /* 0x0000007c0647a812 */ /* 0x000fca00078ec0ff */
[----:B------:R-:W-:Y:S01]  /*0870*/  @!P2 STS [R71+UR4], R72 ;  /* 0x000000484700a988 */ /* 0x000fe20008000804 */
[----:B------:R-:W-:Y:S01]  /*0880*/  IMAD.IADD R69, R72, 0x1, -R5 ;  /* 0x0000000148457824 */ /* 0x000fe200078e0a05 */
[----:B------:R-:W-:Y:S01]  /*0890*/  BAR.SYNC.DEFER_BLOCKING 0x0 ;  /* 0x0000000000007b1d */ /* 0x000fe20000010000 */
[----:B------:R-:W-:-:S04]  /*08a0*/  ISETP.NE.AND P2, PT, R73, RZ, PT ;  /* 0x000000ff4900720c */ /* 0x000fc80003f45270 */
[----:B------:R-:W-:Y:S02]  /*08b0*/  SEL R69, R69, RZ, P2 ;  /* 0x000000ff45457207 */ /* 0x000fe40001000000 */
[----:B------:R-:W-:Y:S02]  /*08c0*/  ISETP.NE.AND P2, PT, R4, RZ, PT ;  /* 0x000000ff0400720c */ /* 0x000fe40003f45270 */
[----:B------:R-:W0:Y:S01]  /*08d0*/  LDS.128 R4, [UR4] ;  /* 0x00000004ff047984 */ /* 0x000e220008000c00 */
[----:B------:R-:W-:-:S04]  /*08e0*/  SHF.R.U32.HI R70, RZ, 0x5, R0 ;  /* 0x00000005ff467819 */ /* 0x000fc80000011600 */
        /* <DEDUP_REMOVED lines=10> */
[----:B------:R-:W-:Y:S02]  /*0990*/  P2R R67, PR, RZ, 0x2 ;  /* 0x00000002ff437803 */ /* 0x000fe40000000000 */
[C---:B------:R-:W-:Y:S02]  /*09a0*/  ISETP.NE.AND P1, PT, R70.reuse, 0x5, PT ;  /* 0x000000054600780c */ /* 0x040fe40003f25270 */
[----:B------:R-:W-:Y:S02]  /*09b0*/  P2R R68, PR, RZ, 0x20 ;  /* 0x00000020ff447803 */ /* 0x000fe40000000000 */
[C---:B------:R-:W-:Y:S02]  /*09c0*/  ISETP.NE.AND P5, PT, R70.reuse, 0x6, PT ;  /* 0x000000064600780c */ /* 0x040fe40003fa5270 */
[----:B------:R-:W-:Y:S01]  /*09d0*/  ISETP.NE.AND P6, PT, R70, 0x7, PT ;  /* 0x000000074600780c */ /* 0x000fe20003fc5270 */
[----:B0-----:R-:W-:-:S04]  /*09e0*/  IMAD.IADD R4, R71, 0x1, R4 ;  /* 0x0000000147047824 */ /* 0x001fc800078e0204 */
[----:B------:R-:W-:Y:S01]  /*09f0*/  IMAD.IADD R5, R5, 0x1, R4 ;  /* 0x0000000105057824 */ /* 0x000fe200078e0204 */
[----:B------:R-:W-:-:S03]  /*0a00*/  SEL R72, R4, R72, !P1 ;  /* 0x0000004804487207 */ /* 0x000fc60004800000 */
[----:B------:R-:W-:Y:S01]  /*0a10*/  IMAD.IADD R6, R6, 0x1, R5 ;  /* 0x0000000106067824 */ /* 0x000fe200078e0205 */
[----:B------:R-:W-:-:S04]  /*0a20*/  SEL R72, R5, R72, !P5 ;  /* 0x0000004805487207 */ /* 0x000fc80006800000 */
[----:B------:R-:W-:Y:S02]  /*0a30*/  SEL R72, R6, R72, !P6 ;  /* 0x0000004806487207 */ /* 0x000fe40007000000 */
[----:B------:R-:W-:Y:S01]  /*0a40*/  ISETP.GE.U32.AND P6, PT, R0, 0x20, PT ;  /* 0x000000200000780c */ /* 0x000fe20003fc6070 */
[----:B------:R-:W-:-:S03]  /*0a50*/  IMAD.IADD R7, R7, 0x1, R6 ;  /* 0x0000000107077824 */ /* 0x000fc600078e0206 */
[----:B------:R-:W-:Y:S02]  /*0a60*/  SEL R72, R72, RZ, P6 ;  /* 0x000000ff48487207 */ /* 0x000fe40003000000 */
[----:B------:R-:W-:Y:S02]  /*0a70*/  ISETP.NE.AND P1, PT, R67, RZ, PT ;  /* 0x000000ff4300720c */ /* 0x000fe40003f25270 */
[----:B------:R-:W-:Y:S01]  /*0a80*/  IADD3 R67, PT, PT, -R7, 0x1400, RZ ;  /* 0x0000140007437810 */ /* 0x000fe20007ffe1ff */
[----:B------:R-:W-:Y:S01]  /*0a90*/  IMAD.IADD R6, R72, 0x1, R69 ;  /* 0x0000000148067824 */ /* 0x000fe200078e0245 */
[----:B------:R-:W-:-:S03]  /*0aa0*/  ISETP.NE.AND P5, PT, R64, RZ, PT ;  /* 0x000000ff4000720c */ /* 0x000fc60003fa5270 */
[C-C-:B------:R-:W-:Y:S01]  /*0ab0*/  IMAD.IADD R64, R27.reuse, 0x1, -R6.reuse ;  /* 0x000000011b407824 */ /* 0x140fe200078e0a06 */
[C---:B------:R-:W-:Y:S01]  /*0ac0*/  IADD3 R5, PT, PT, R27.reuse, -R6, -R61 ;  /* 0x800000061b057210 */ /* 0x040fe20007ffe83d */
[----:B------:R-:W-:Y:S01]  /*0ad0*/  IMAD.IADD R4, R6, 0x1, R67 ;  /* 0x0000000106047824 */ /* 0x000fe200078e0243 */
[----:B------:R-:W-:-:S03]  /*0ae0*/  IADD3 R34, PT, PT, R27, -R34, -R6 ;  /* 0x800000221b227210 */ /* 0x000fc60007ffe806 */
[----:B------:R-:W-:Y:S01]  /*0af0*/  VIADD R5, R5, 0x1 ;  /* 0x0000000105057836 */ /* 0x000fe20000000000 */
[----:B------:R-:W-:Y:S01]  /*0b00*/  SEL R64, R4, R64, !P5 ;  /* 0x0000004004407207 */ /* 0x000fe20006800000 */
[----:B------:R-:W-:Y:S01]  /*0b10*/  IMAD.IADD R4, R61, 0x1, R4 ;  /* 0x000000013d047824 */ /* 0x000fe200078e0204 */
[----:B------:R-:W-:-:S04]  /*0b20*/  ISETP.NE.AND P5, PT, R68, RZ, PT ;  /* 0x000000ff4400720c */ /* 0x000fc80003fa5270 */
[----:B------:R-:W-:Y:S01]  /*0b30*/  SEL R61, R4, R5, !P5 ;  /* 0x00000005043d7207 */ /* 0x000fe20006800000 */
[----:B------:R-:W-:Y:S02]  /*0b40*/  IMAD.IADD R4, R32, 0x1, R4 ;  /* 0x0000000120047824 */ /* 0x000fe400078e0204 */
[----:B------:R-:W-:Y:S01]  /*0b50*/  VIADD R32, R34, 0x2 ;  /* 0x0000000222207836 */ /* 0x000fe20000000000 */
[--C-:B------:R-:W-:Y:S01]  /*0b60*/  IADD3 R37, PT, PT, R27, -R37, -R6.reuse ;  /* 0x800000251b257210 */ /* 0x100fe20007ffe806 */
[----:B------:R-:W-:-:S03]  /*0b70*/  IMAD.IADD R34, R41, 0x1, R6 ;  /* 0x0000000129227824 */ /* 0x000fc600078e0206 */
[----:B------:R-:W-:Y:S01]  /*0b80*/  SEL R32, R4, R32, !P1 ;  /* 0x0000002004207207 */ /* 0x000fe20004800000 */
[----:B------:R-:W-:Y:S02]  /*0b90*/  IMAD.IADD R4, R33, 0x1, R4 ;  /* 0x0000000121047824 */ /* 0x000fe400078e0204 */
[----:B------:R-:W-:Y:S02]  /*0ba0*/  VIADD R33, R37, 0x3 ;  /* 0x0000000325217836 */ /* 0x000fe40000000000 */
[----:B------:R-:W-:-:S03]  /*0bb0*/  IMAD.IADD R36, R36, 0x1, R4 ;  /* 0x0000000124247824 */ /* 0x000fc600078e0204 */
[----:B------:R-:W-:Y:S01]  /*0bc0*/  SEL R33, R4, R33, !P4 ;  /* 0x0000002104217207 */ /* 0x000fe20006000000 */
[--C-:B------:R-:W-:Y:S01]  /*0bd0*/  IMAD.IADD R5, R39, 0x1, R34.reuse ;  /* 0x0000000127057824 */ /* 0x100fe200078e0222 */
[----:B------:R-:W-:Y:S02]  /*0be0*/  IADD3 R4, PT, PT, R27, 0x4, -R34 ;  /* 0x000000041b047810 */ /* 0x000fe40007ffe822 */
[----:B------:R-:W-:Y:S02]  /*0bf0*/  ISETP.NE.AND P5, PT, R35, RZ, PT ;  /* 0x000000ff2300720c */ /* 0x000fe40003fa5270 */
[----:B------:R-:W-:Y:S01]  /*0c00*/  SEL R34, R36, R4, !P3 ;  /* 0x0000000424227207 */ /* 0x000fe20005800000 */
[----:B------:R-:W-:Y:S01]  /*0c10*/  IMAD.IADD R36, R39, 0x1, R36 ;  /* 0x0000000127247824 */ /* 0x000fe200078e0224 */
[--C-:B------:R-:W-:Y:S01]  /*0c20*/  IADD3 R35, PT, PT, R27, 0x5, -R5.reuse ;  /* 0x000000051b237810 */ /* 0x100fe20007ffe805 */
[C---:B------:R-:W-:Y:S02]  /*0c30*/  IMAD.IADD R4, R40.reuse, 0x1, R5 ;  /* 0x0000000128047824 */ /* 0x040fe400078e0205 */
[----:B------:R-:W-:Y:S01]  /*0c40*/  IMAD.IADD R5, R40, 0x1, R36 ;  /* 0x0000000128057824 */ /* 0x000fe200078e0224 */
[----:B------:R-:W-:-:S02]  /*0c50*/  SEL R35, R36, R35, !P0 ;  /* 0x0000002324237207 */ /* 0x000fc40004000000 */
[----:B------:R-:W-:Y:S01]  /*0c60*/  IADD3 R36, PT, PT, R27, 0x6, -R4 ;  /* 0x000000061b247810 */ /* 0x000fe20007ffe804 */
[----:B------:R-:W-:Y:S01]  /*0c70*/  IMAD.IADD R48, R48, 0x1, R6 ;  /* 0x0000000130307824 */ /* 0x000fe200078e0206 */
[----:B------:R-:W-:Y:S02]  /*0c80*/  ISETP.NE.AND P1, PT, R38, RZ, PT ;  /* 0x000000ff2600720c */ /* 0x000fe40003f25270 */
[----:B------:R-:W-:Y:S01]  /*0c90*/  SEL R36, R5, R36, !P2 ;  /* 0x0000002405247207 */ /* 0x000fe20005000000 */
[----:B------:R-:W-:Y:S01]  /*0ca0*/  IMAD.IADD R5, R44, 0x1, R5 ;  /* 0x000000012c057824 */ /* 0x000fe200078e0205 */
[C---:B------:R-:W-:Y:S02]  /*0cb0*/  IADD3 R38, PT, PT, R27.reuse, 0x8, -R48 ;  /* 0x000000081b267810 */ /* 0x040fe40007ffe830 */
[----:B------:R-:W-:Y:S01]  /*0cc0*/  IADD3 R48, PT, PT, R27, -R48, -R46 ;  /* 0x800000301b307210 */ /* 0x000fe20007ffe82e */
[----:B------:R-:W-:Y:S01]  /*0cd0*/  IMAD.IADD R43, R43, 0x1, R5 ;  /* 0x000000012b2b7824 */ /* 0x000fe200078e0205 */
[----:B------:R-:W-:-:S03]  /*0ce0*/  IADD3 R52, PT, PT, R27, -R52, -R6 ;  /* 0x800000341b347210 */ /* 0x000fc60007ffe806 */
[----:B------:R-:W-:Y:S02]  /*0cf0*/  IMAD.IADD R46, R46, 0x1, R43 ;  /* 0x000000012e2e7824 */ /* 0x000fe400078e022b */
[----:B------:R-:W-:Y:S01]  /*0d00*/  VIADD R39, R48, 0x9 ;  /* 0x0000000930277836 */ /* 0x000fe20000000000 */
[----:B------:R-:W-:Y:S01]  /*0d10*/  IADD3 R4, PT, PT, R27, -R4, -R44 ;  /* 0x800000041b047210 */ /* 0x000fe20007ffe82c */
[----:B------:R-:W-:Y:S01]  /*0d20*/  IMAD.IADD R56, R56, 0x1, R6 ;  /* 0x0000000138387824 */ /* 0x000fe200078e0206 */
[----:B------:R-:W-:Y:S01]  /*0d30*/  ISETP.NE.AND P4, PT, R42, RZ, PT ;  /* 0x000000ff2a00720c */ /* 0x000fe20003f85270 */
[----:B------:R-:W-:Y:S01]  /*0d40*/  VIADD R41, R52, 0xa ;  /* 0x0000000a34297836 */ /* 0x000fe20000000000 */
[----:B------:R-:W-:Y:S01]  /*0d50*/  SEL R39, R46, R39, !P1 ;  /* 0x000000272e277207 */ /* 0x000fe20004800000 */
[----:B------:R-:W-:Y:S01]  /*0d60*/  IMAD.IADD R46, R47, 0x1, R46 ;  /* 0x000000012f2e7824 */ /* 0x000fe200078e022e */
[----:B------:R-:W-:Y:S01]  /*0d70*/  ISETP.NE.AND P6, PT, R65, RZ, PT ;  /* 0x000000ff4100720c */ /* 0x000fe20003fc5270 */
[----:B------:R-:W-:Y:S01]  /*0d80*/  VIADD R4, R4, 0x7 ;  /* 0x0000000704047836 */ /* 0x000fe20000000000 */
[--C-:B------:R-:W-:Y:S01]  /*0d90*/  IADD3 R40, PT, PT, R27, 0xb, -R56.reuse ;  /* 0x0000000b1b287810 */ /* 0x100fe20007ffe838 */
[----:B------:R-:W-:Y:S01]  /*0da0*/  IMAD.IADD R56, R54, 0x1, R56 ;  /* 0x0000000136387824 */ /* 0x000fe200078e0238 */
[----:B------:R-:W-:-:S02]  /*0db0*/  SEL R41, R46, R41, !P4 ;  /* 0x000000292e297207 */ /* 0x000fc40006000000 */
[----:B------:R-:W-:Y:S02]  /*0dc0*/  ISETP.NE.AND P4, PT, R0, RZ, PT ;  /* 0x000000ff0000720c */ /* 0x000fe40003f85270 */
[----:B------:R-:W-:Y:S01]  /*0dd0*/  SEL R37, R5, R4, !P6 ;  /* 0x0000000405257207 */ /* 0x000fe20007000000 */
[----:B------:R-:W-:Y:S01]  /*0de0*/  IMAD.IADD R4, R55, 0x1, R56 ;  /* 0x0000000137047824 */ /* 0x000fe200078e0238 */
[----:B------:R-:W-:-:S03]  /*0df0*/  ISETP.NE.AND P3, PT, R45, RZ, PT ;  /* 0x000000ff2d00720c */ /* 0x000fc60003f65270 */
[--C-:B------:R-:W-:Y:S01]  /*0e00*/  IMAD.IADD R44, R28, 0x1, R4.reuse ;  /* 0x000000011c2c7824 */ /* 0x100fe200078e0204 */
[----:B------:R-:W-:Y:S02]  /*0e10*/  SEL R38, R43, R38, !P5 ;  /* 0x000000262b267207 */ /* 0x000fe40006800000 */
[----:B------:R-:W-:Y:S01]  /*0e20*/  IADD3 R43, PT, PT, R27, 0xd, -R4 ;  /* 0x0000000d1b2b7810 */ /* 0x000fe20007ffe804 */
[----:B------:R-:W-:Y:S02]  /*0e30*/  IMAD.IADD R45, R29, 0x1, R44 ;  /* 0x000000011d2d7824 */ /* 0x000fe400078e022c */
[----:B------:R-:W0:Y:S01]  /*0e40*/  @!P4 LDC.64 R4, c[0x0][0x3a8] ;  /* 0x0000ea00ff04cb82 */ /* 0x000e220000000a00 */
[----:B------:R-:W-:Y:S02]  /*0e50*/  IMAD.IADD R51, R51, 0x1, R46 ;  /* 0x0000000133337824 */ /* 0x000fe400078e022e */
[----:B------:R-:W-:Y:S01]  /*0e60*/  IMAD.IADD R46, R30, 0x1, R45 ;  /* 0x000000011e2e7824 */ /* 0x000fe200078e022d */
[----:B------:R-:W-:-:S03]  /*0e70*/  IADD3 R62, PT, PT, R27, -R62, -R6 ;  /* 0x8000003e1b3e7210 */ /* 0x000fc60007ffe806 */
[----:B------:R-:W-:Y:S01]  /*0e80*/  IMAD.IADD R6, R31, 0x1, R46 ;  /* 0x000000011f067824 */ /* 0x000fe200078e022e */
[----:B------:R-:W-:Y:S01]  /*0e90*/  SEL R40, R51, R40, !P3 ;  /* 0x0000002833287207 */ /* 0x000fe20005800000 */
[----:B------:R-:W-:-:S03]  /*0ea0*/  IMAD.IADD R51, R54, 0x1, R51 ;  /* 0x0000000136337824 */ /* 0x000fc600078e0233 */
[C---:B------:R-:W-:Y:S02]  /*0eb0*/  IADD3 R47, PT, PT, R27.reuse, 0x11, -R6 ;  /* 0x000000111b2f7810 */ /* 0x040fe40007ffe806 */
[C---:B------:R-:W-:Y:S02]  /*0ec0*/  IADD3 R6, PT, PT, R27.reuse, -R6, -R60 ;  /* 0x800000061b067210 */ /* 0x040fe40007ffe83c */
[C---:B------:R-:W-:Y:S02]  /*0ed0*/  IADD3 R42, PT, PT, R27.reuse, 0xc, -R56 ;  /* 0x0000000c1b2a7810 */ /* 0x040fe40007ffe838 */
[C---:B------:R-:W-:Y:S02]  /*0ee0*/  IADD3 R44, PT, PT, R27.reuse, 0xe, -R44 ;  /* 0x0000000e1b2c7810 */ /* 0x040fe40007ffe82c */
[C---:B------:R-:W-:Y:S02]  /*0ef0*/  IADD3 R45, PT, PT, R27.reuse, 0xf, -R45 ;  /* 0x0000000f1b2d7810 */ /* 0x040fe40007ffe82d */
[----:B------:R-:W-:Y:S01]  /*0f00*/  IADD3 R46, PT, PT, R27, 0x10, -R46 ;  /* 0x000000101b2e7810 */ /* 0x000fe20007ffe82e */
[----:B------:R-:W-:-:S02]  /*0f10*/  VIADD R27, R6, 0x12 ;  /* 0x00000012061b7836 */ /* 0x000fc40000000000 */
[----:B------:R-:W-:Y:S02]  /*0f20*/  IMAD.IADD R55, R55, 0x1, R51 ;  /* 0x0000000137377824 */ /* 0x000fe400078e0233 */
[----:B------:R-:W-:Y:S02]  /*0f30*/  @!P4 IMAD.MOV.U32 R6, RZ, RZ, 0x65 ;  /* 0x00000065ff06c424 */ /* 0x000fe400078e00ff */
[----:B------:R-:W-:Y:S01]  /*0f40*/  IMAD.IADD R28, R28, 0x1, R55 ;  /* 0x000000011c1c7824 */ /* 0x000fe200078e0237 */
[----:B------:R-:W-:Y:S02]  /*0f50*/  ISETP.NE.AND P2, PT, R50, RZ, PT ;  /* 0x000000ff3200720c */ /* 0x000fe40003f45270 */
[----:B0-----:R0:W-:Y:S01]  /*0f60*/  @!P4 ST.E.64.STRONG.GPU desc[UR8][R4.64+0x100], R6 ;  /* 0x000100060400c985 */ /* 0x0011e2000c10fb08 */
[----:B------:R-:W-:Y:S01]  /*0f70*/  IMAD.IADD R29, R29, 0x1, R28 ;  /* 0x000000011d1d7824 */ /* 0x000fe200078e021c */
[----:B------:R-:W-:Y:S02]  /*0f80*/  SEL R43, R55, R43, !P2 ;  /* 0x0000002b372b7207 */ /* 0x000fe40005000000 */
[----:B------:R-:W-:Y:S01]  /*0f90*/  ISETP.NE.AND P2, PT, R66, RZ, PT ;  /* 0x000000ff4200720c */ /* 0x000fe20003f45270 */
[----:B------:R-:W-:Y:S01]  /*0fa0*/  IMAD.IADD R30, R30, 0x1, R29 ;  /* 0x000000011e1e7824 */ /* 0x000fe200078e021d */
[----:B------:R-:W-:-:S03]  /*0fb0*/  ISETP.NE.AND P0, PT, R49, RZ, PT ;  /* 0x000000ff3100720c */ /* 0x000fc60003f05270 */
[----:B------:R-:W-:Y:S01]  /*0fc0*/  IMAD.IADD R31, R31, 0x1, R30 ;  /* 0x000000011f1f7824 */ /* 0x000fe200078e021e */
[----:B------:R-:W-:Y:S02]  /*0fd0*/  ISETP.NE.AND P6, PT, R53, RZ, PT ;  /* 0x000000ff3500720c */ /* 0x000fe40003fc5270 */
[----:B------:R-:W-:Y:S01]  /*0fe0*/  SEL R42, R51, R42, !P0 ;  /* 0x0000002a332a7207 */ /* 0x000fe20004000000 */
[----:B------:R-:W-:Y:S01]  /*0ff0*/  IMAD.IADD R60, R60, 0x1, R31 ;  /* 0x000000013c3c7824 */ /* 0x000fe200078e021f */
[----:B------:R-:W-:Y:S01]  /*1000*/  ISETP.NE.AND P0, PT, R63, RZ, PT ;  /* 0x000000ff3f00720c */ /* 0x000fe20003f05270 */
[----:B------:R-:W-:Y:S01]  /*1010*/  VIADD R62, R62, 0x13 ;  /* 0x000000133e3e7836 */ /* 0x000fe20000000000 */
[----:B------:R-:W-:Y:S01]  /*1020*/  ISETP.NE.AND P1, PT, R58, RZ, PT ;  /* 0x000000ff3a00720c */ /* 0x000fe20003f25270 */
[----:B------:R-:W-:Y:S01]  /*1030*/  @!P2 IMAD.IADD R62, R11, 0x1, R60 ;  /* 0x000000010b3ea824 */ /* 0x000fe200078e023c */
[----:B------:R-:W-:Y:S02]  /*1040*/  ISETP.NE.AND P5, PT, R57, RZ, PT ;  /* 0x000000ff3900720c */ /* 0x000fe40003fa5270 */
[----:B------:R-:W-:-:S02]  /*1050*/  SEL R44, R28, R44, !P6 ;  /* 0x0000002c1c2c7207 */ /* 0x000fc40007000000 */
[----:B------:R-:W-:Y:S01]  /*1060*/  LEA R11, R64, UR4, 0x2 ;  /* 0x00000004400b7c11 */ /* 0x000fe2000f8e10ff */
[----:B------:R-:W-:Y:S01]  /*1070*/  BAR.SYNC.DEFER_BLOCKING 0x0 ;  /* 0x0000000000007b1d */ /* 0x000fe20000010000 */
[----:B------:R-:W-:Y:S02]  /*1080*/  SEL R60, R60, R27, !P0 ;  /* 0x0000001b3c3c7207 */ /* 0x000fe40004000000 */
[----:B------:R-:W-:Y:S02]  /*1090*/  LEA R28, R61, UR4, 0x2 ;  /* 0x000000043d1c7c11 */ /* 0x000fe4000f8e10ff */
[----:B------:R-:W-:Y:S02]  /*10a0*/  SEL R46, R30, R46, !P1 ;  /* 0x0000002e1e2e7207 */ /* 0x000fe40004800000 */
[----:B------:R-:W-:Y:S02]  /*10b0*/  LEA R27, R32, UR4, 0x2 ;  /* 0x00000004201b7c11 */ /* 0x000fe4000f8e10ff */
[----:B------:R-:W-:-:S02]  /*10c0*/  SEL R45, R29, R45, !P5 ;  /* 0x0000002d1d2d7207 */ /* 0x000fc40006800000 */
[----:B------:R-:W-:Y:S02]  /*10d0*/  LEA R30, R33, UR4, 0x2 ;  /* 0x00000004211e7c11 */ /* 0x000fe4000f8e10ff */
[----:B------:R-:W-:Y:S02]  /*10e0*/  LEA R29, R34, UR4, 0x2 ;  /* 0x00000004221d7c11 */ /* 0x000fe4000f8e10ff */
[----:B------:R-:W-:Y:S02]  /*10f0*/  LEA R32, R35, UR4, 0x2 ;  /* 0x0000000423207c11 */ /* 0x000fe4000f8e10ff */
[----:B0-----:R-:W-:Y:S02]  /*1100*/  LEA R5, R36, UR4, 0x2 ;  /* 0x0000000424057c11 */ /* 0x001fe4000f8e10ff */
[----:B------:R-:W-:Y:S02]  /*1110*/  LEA R4, R37, UR4, 0x2 ;  /* 0x0000000425047c11 */ /* 0x000fe4000f8e10ff */
[----:B------:R-:W-:Y:S01]  /*1120*/  LEA R7, R38, UR4, 0x2 ;  /* 0x0000000426077c11 */ /* 0x000fe2000f8e10ff */
[----:B------:R0:W-:Y:S01]  /*1130*/  STS [R11], R26 ;  /* 0x0000001a0b007388 */ /* 0x0001e20000000800 */
[----:B------:R-:W-:-:S03]  /*1140*/  ISETP.NE.AND P3, PT, R59, RZ, PT ;  /* 0x000000ff3b00720c */ /* 0x000fc60003f65270 */
[----:B------:R-:W-:Y:S01]  /*1150*/  STS [R28], R25 ;  /* 0x000000191c007388 */ /* 0x000fe20000000800 */
[----:B------:R-:W-:-:S03]  /*1160*/  LEA R6, R39, UR4, 0x2 ;  /* 0x0000000427067c11 */ /* 0x000fc6000f8e10ff */
[----:B------:R-:W-:Y:S01]  /*1170*/  STS [R27], R24 ;  /* 0x000000181b007388 */ /* 0x000fe20000000800 */
[----:B------:R-:W-:-:S03]  /*1180*/  LEA R41, R41, UR4, 0x2 ;  /* 0x0000000429297c11 */ /* 0x000fc6000f8e10ff */
[----:B------:R-:W-:Y:S01]  /*1190*/  STS [R30], R23 ;  /* 0x000000171e007388 */ /* 0x000fe20000000800 */
[----:B------:R-:W-:-:S03]  /*11a0*/  LEA R40, R40, UR4, 0x2 ;  /* 0x0000000428287c11 */ /* 0x000fc6000f8e10ff */
[----:B------:R1:W-:Y:S01]  /*11b0*/  STS [R29], R22 ;  /* 0x000000161d007388 */ /* 0x0003e20000000800 */
[----:B0-----:R-:W-:-:S03]  /*11c0*/  LEA R11, R42, UR4, 0x2 ;  /* 0x000000042a0b7c11 */ /* 0x001fc6000f8e10ff */
[----:B------:R-:W-:Y:S01]  /*11d0*/  STS [R32], R21 ;  /* 0x0000001520007388 */ /* 0x000fe20000000800 */
[----:B------:R-:W-:-:S03]  /*11e0*/  SEL R47, R31, R47, !P3 ;  /* 0x0000002f1f2f7207 */ /* 0x000fc60005800000 */
[----:B------:R0:W-:Y:S01]  /*11f0*/  STS [R5], R20 ;  /* 0x0000001405007388 */ /* 0x0001e20000000800 */
[----:B-1----:R-:W-:-:S03]  /*1200*/  LEA R22, R43, UR4, 0x2 ;  /* 0x000000042b167c11 */ /* 0x002fc6000f8e10ff */
[----:B------:R-:W-:Y:S01]  /*1210*/  STS [R4], R19 ;  /* 0x0000001304007388 */ /* 0x000fe20000000800 */
[----:B------:R-:W-:-:S03]  /*1220*/  LEA R45, R45, UR4, 0x2 ;  /* 0x000000042d2d7c11 */ /* 0x000fc6000f8e10ff */
[----:B------:R-:W-:Y:S01]  /*1230*/  STS [R7], R18 ;  /* 0x0000001207007388 */ /* 0x000fe20000000800 */
[----:B0-----:R-:W-:-:S03]  /*1240*/  LEA R5, R44, UR4, 0x2 ;  /* 0x000000042c057c11 */ /* 0x001fc6000f8e10ff */
[----:B------:R-:W-:Y:S01]  /*1250*/  STS [R6], R17 ;  /* 0x0000001106007388 */ /* 0x000fe20000000800 */
[----:B------:R-:W-:-:S03]  /*1260*/  LEA R46, R46, UR4, 0x2 ;  /* 0x000000042e2e7c11 */ /* 0x000fc6000f8e10ff */
[----:B------:R-:W-:Y:S01]  /*1270*/  STS [R41], R16 ;  /* 0x0000001029007388 */ /* 0x000fe20000000800 */
[----:B------:R-:W-:-:S03]  /*1280*/  LEA R47, R47, UR4, 0x2 ;  /* 0x000000042f2f7c11 */ /* 0x000fc6000f8e10ff */
[----:B------:R0:W-:Y:S01]  /*1290*/  STS [R40], R15 ;  /* 0x0000000f28007388 */ /* 0x0001e20000000800 */
[----:B------:R-:W-:-:S03]  /*12a0*/  LEA R60, R60, UR4, 0x2 ;  /* 0x000000043c3c7c11 */ /* 0x000fc6000f8e10ff */
[----:B------:R-:W-:Y:S04]  /*12b0*/  STS [R11], R14 ;  /* 0x0000000e0b007388 */ /* 0x000fe80000000800 */
[----:B------:R-:W-:Y:S01]  /*12c0*/  STS [R22], R13 ;  /* 0x0000000d16007388 */ /* 0x000fe20000000800 */
[----:B0-----:R-:W-:-:S03]  /*12d0*/  LEA R15, R62, UR4, 0x2 ;  /* 0x000000043e0f7c11 */ /* 0x001fc6000f8e10ff */
[----:B------:R-:W-:Y:S04]  /*12e0*/  STS [R5], R12 ;  /* 0x0000000c05007388 */ /* 0x000fe80000000800 */
[----:B------:R0:W-:Y:S04]  /*12f0*/  STS [R45], R10 ;  /* 0x0000000a2d007388 */ /* 0x0001e80000000800 */
[----:B------:R-:W-:Y:S04]  /*1300*/  STS [R46], R9 ;  /* 0x000000092e007388 */ /* 0x000fe80000000800 */
[----:B------:R-:W-:Y:S04]  /*1310*/  STS [R47], R8 ;  /* 0x000000082f007388 */ /* 0x000fe80000000800 */
[----:B------:R-:W-:Y:S04]  /*1320*/  STS [R60], R3 ;  /* 0x000000033c007388 */ /* 0x000fe80000000800 */
[----:B------:R1:W-:Y:S01]  /*1330*/  STS [R15], R2 ;  /* 0x000000020f007388 */ /* 0x0003e20000000800 */
[C---:B------:R-:W-:Y:S01]  /*1340*/  LEA R4, R0.reuse, UR4, 0x2 ;  /* 0x0000000400047c11 */ /* 0x040fe2000f8e10ff */
[----:B------:R-:W-:Y:S01]  /*1350*/  BAR.SYNC.DEFER_BLOCKING 0x0 ;  /* 0x0000000000007b1d */ /* 0x000fe20000010000 */
[----:B------:R-:W-:-:S13]  /*1360*/  ISETP.GE.AND P0, PT, R0, R67, PT ;  /* 0x000000430000720c */ /* 0x000fda0003f06270 */
[----:B------:R-:W2:Y:S08]  /*1370*/  @P0 LDC.64 R6, c[0x0][0x390] ;  /* 0x0000e400ff060b82 */ /* 0x000eb00000000a00 */
[----:B0-----:R-:W0:Y:S01]  /*1380*/  @!P0 LDC.64 R10, c[0x0][0x398] ;  /* 0x0000e600ff0a8b82 */ /* 0x001e220000000a00 */
[----:B------:R-:W3:Y:S04]  /*1390*/  LDS R13, [R4] ;  /* 0x00000000040d7984 */ /* 0x000ee80000000800 */
[----:B------:R4:W0:Y:S01]  /*13a0*/  LDS R17, [R4+0x400] ;  /* 0x0004000004117984 */ /* 0x0008220000000800 */
[----:B------:R-:W-:-:S05]  /*13b0*/  SEL R5, R67, RZ, P0 ;  /* 0x000000ff43057207 */ /* 0x000fca0000000000 */
[C---:B------:R-:W-:Y:S02]  /*13c0*/  IMAD.IADD R5, R0.reuse, 0x1, -R5 ;  /* 0x0000000100057824 */ /* 0x040fe400078e0a05 */
[----:B-1----:R-:W-:Y:S02]  /*13d0*/  VIADD R2, R0, 0x100 ;  /* 0x0000010000027836 */ /* 0x002fe40000000000 */
[----:B--2---:R-:W-:-:S04]  /*13e0*/  @P0 IMAD.WIDE R6, R5, 0x4, R6 ;  /* 0x0000000405060825 */ /* 0x004fc800078e0206 */
[----:B0-----:R-:W-:Y:S01]  /*13f0*/  @!P0 IMAD.WIDE R8, R5, 0x4, R10 ;  /* 0x0000000405088825 */ /* 0x001fe200078e020a */
[----:B------:R-:W-:Y:S01]  /*1400*/  BSSY.RECONVERGENT B0, `(.L_x_3944) ;  /* 0x0000015000007945 */ /* 0x000fe20003800200 */
[----:B---3--:R4:W-:Y:S04]  /*1410*/  @P0 STG.E desc[UR8][R6.64], R13 ;  /* 0x0000000d06000986 */ /* 0x0089e8000c101908 */
[----:B------:R4:W-:Y:S01]  /*1420*/  @!P0 STG.E desc[UR8][R8.64], R13 ;  /* 0x0000000d08008986 */ /* 0x0009e2000c101908 */
[----:B------:R-:W-:-:S04]  /*1430*/  ISETP.GE.AND P0, PT, R2, R67, PT ;  /* 0x000000430200720c */ /* 0x000fc80003f06270 */
[----:B------:R-:W-:-:S09]  /*1440*/  SEL R3, R67, RZ, P0 ;  /* 0x000000ff43037207 */ /* 0x000fd20000000000 */
[----:B----4-:R-:W-:Y:S05]  /*1450*/  @!P0 BRA `(.L_x_3945) ;  /* 0x0000000000208947 */ /* 0x010fea0003800000 */
[----:B------:R-:W0:Y:S01]  /*1460*/  LDCU.64 UR4, c[0x0][0x390] ;  /* 0x00007200ff0477ac */ /* 0x000e220008000a00 */
[----:B------:R-:W-:Y:S02]  /*1470*/  SHF.R.S32.HI R2, RZ, 0x1f, R3 ;  /* 0x0000001fff027819 */ /* 0x000fe40000011403 */
[----:B------:R-:W-:-:S05]  /*1480*/  IADD3 R3, P0, PT, -R3, R0, RZ ;  /* 0x0000000003037210 */ /* 0x000fca0007f1e1ff */
[----:B------:R-:W-:Y:S01]  /*1490*/  IMAD.X R6, RZ, RZ, ~R2, P0 ;  /* 0x000000ffff067224 */ /* 0x000fe200000e0e02 */
[----:B0-----:R-:W-:-:S04]  /*14a0*/  LEA R2, P0, R3, UR4, 0x2 ;  /* 0x0000000403027c11 */ /* 0x001fc8000f8010ff */
[----:B------:R-:W-:-:S05]  /*14b0*/  LEA.HI.X R3, R3, UR5, R6, 0x2, P0 ;  /* 0x0000000503037c11 */ /* 0x000fca00080f1406 */
[----:B------:R0:W-:Y:S01]  /*14c0*/  STG.E desc[UR8][R2.64+0x400], R17 ;  /* 0x0004001102007986 */ /* 0x0001e2000c101908 */
[----:B------:R-:W-:Y:S05]  /*14d0*/  BRA `(.L_x_3946) ;  /* 0x00000000001c7947 */ /* 0x000fea0003800000 */
.L_x_3945:
[----:B------:R-:W0:Y:S01]  /*14e0*/  LDCU.64 UR4, c[0x0][0x398] ;  /* 0x00007300ff0477ac */ /* 0x000e220008000a00 */
[----:B------:R-:W-:Y:S02]  /*14f0*/  SHF.R.S32.HI R2, RZ, 0x1f, R3 ;  /* 0x0000001fff027819 */ /* 0x000fe40000011403 */
[----:B------:R-:W-:-:S05]  /*1500*/  IADD3 R3, P0, PT, -R3, R0, RZ ;  /* 0x0000000003037210 */ /* 0x000fca0007f1e1ff */
[----:B------:R-:W-:Y:S01]  /*1510*/  IMAD.X R6, RZ, RZ, ~R2, P0 ;  /* 0x000000ffff067224 */ /* 0x000fe200000e0e02 */
[----:B0-----:R-:W-:-:S04]  /*1520*/  LEA R2, P0, R3, UR4, 0x2 ;  /* 0x0000000403027c11 */ /* 0x001fc8000f8010ff */
[----:B------:R-:W-:-:S05]  /*1530*/  LEA.HI.X R3, R3, UR5, R6, 0x2, P0 ;  /* 0x0000000503037c11 */ /* 0x000fca00080f1406 */
[----:B------:R1:W-:Y:S04]  /*1540*/  STG.E desc[UR8][R2.64+0x400], R17 ;  /* 0x0004001102007986 */ /* 0x0003e8000c101908 */
.L_x_3946:
[----:B------:R-:W-:Y:S05]  /*1550*/  BSYNC.RECONVERGENT B0 ;  /* 0x0000000000007941 */ /* 0x000fea0003800200 */
.L_x_3944:
[----:B------:R2:W3:Y:S01]  /*1560*/  LDS R5, [R4+0x800] ;  /* 0x0008000004057984 */ /* 0x0004e20000000800 */
[----:B01----:R-:W-:Y:S01]  /*1570*/  VIADD R2, R0, 0x200 ;  /* 0x0000020000027836 */ /* 0x003fe20000000000 */
[----:B------:R-:W-:Y:S04]  /*1580*/  BSSY.RECONVERGENT B0, `(.L_x_3947) ;  /* 0x0000013000007945 */ /* 0x000fe80003800200 */
[----:B------:R-:W-:-:S04]  /*1590*/  ISETP.GE.AND P0, PT, R2, R67, PT ;  /* 0x000000430200720c */ /* 0x000fc80003f06270 */
[----:B------:R-:W-:-:S09]  /*15a0*/  SEL R3, R67, RZ, P0 ;  /* 0x000000ff43037207 */ /* 0x000fd20000000000 */
[----:B--2---:R-:W-:Y:S05]  /*15b0*/  @!P0 BRA `(.L_x_3948) ;  /* 0x0000000000208947 */ /* 0x004fea0003800000 */
[----:B------:R-:W0:Y:S01]  /*15c0*/  LDCU.64 UR4, c[0x0][0x390] ;  /* 0x00007200ff0477ac */ /* 0x000e220008000a00 */
[----:B------:R-:W-:Y:S02]  /*15d0*/  SHF.R.S32.HI R2, RZ, 0x1f, R3 ;  /* 0x0000001fff027819 */ /* 0x000fe40000011403 */
[----:B------:R-:W-:-:S05]  /*15e0*/  IADD3 R3, P0, PT, -R3, R0, RZ ;  /* 0x0000000003037210 */ /* 0x000fca0007f1e1ff */
[----:B------:R-:W-:Y:S01]  /*15f0*/  IMAD.X R6, RZ, RZ, ~R2, P0 ;  /* 0x000000ffff067224 */ /* 0x000fe200000e0e02 */
[----:B0-----:R-:W-:-:S04]  /*1600*/  LEA R2, P0, R3, UR4, 0x2 ;  /* 0x0000000403027c11 */ /* 0x001fc8000f8010ff */
[----:B------:R-:W-:-:S05]  /*1610*/  LEA.HI.X R3, R3, UR5, R6, 0x2, P0 ;  /* 0x0000000503037c11 */ /* 0x000fca00080f1406 */
[----:B---3--:R1:W-:Y:S01]  /*1620*/  STG.E desc[UR8][R2.64+0x800], R5 ;  /* 0x0008000502007986 */ /* 0x0083e2000c101908 */
[----:B------:R-:W-:Y:S05]  /*1630*/  BRA `(.L_x_3949) ;  /* 0x00000000001c7947 */ /* 0x000fea0003800000 */
.L_x_3948:
[----:B------:R-:W0:Y:S01]  /*1640*/  LDCU.64 UR4, c[0x0][0x398] ;  /* 0x00007300ff0477ac */ /* 0x000e220008000a00 */
[----:B------:R-:W-:Y:S02]  /*1650*/  SHF.R.S32.HI R2, RZ, 0x1f, R3 ;  /* 0x0000001fff027819 */ /* 0x000fe40000011403 */
[----:B------:R-:W-:-:S05]  /*1660*/  IADD3 R3, P0, PT, -R3, R0, RZ ;  /* 0x0000000003037210 */ /* 0x000fca0007f1e1ff */
[----:B------:R-:W-:Y:S01]  /*1670*/  IMAD.X R6, RZ, RZ, ~R2, P0 ;  /* 0x000000ffff067224 */ /* 0x000fe200000e0e02 */
[----:B0-----:R-:W-:-:S04]  /*1680*/  LEA R2, P0, R3, UR4, 0x2 ;  /* 0x0000000403027c11 */ /* 0x001fc8000f8010ff */
[----:B------:R-:W-:-:S05]  /*1690*/  LEA.HI.X R3, R3, UR5, R6, 0x2, P0 ;  /* 0x0000000503037c11 */ /* 0x000fca00080f1406 */
[----:B---3--:R0:W-:Y:S04]  /*16a0*/  STG.E desc[UR8][R2.64+0x800], R5 ;  /* 0x0008000502007986 */ /* 0x0081e8000c101908 */
.L_x_3949:
[----:B------:R-:W-:Y:S05]  /*16b0*/  BSYNC.RECONVERGENT B0 ;  /* 0x0000000000007941 */ /* 0x000fea0003800200 */
.L_x_3947:
[----:B01----:R0:W1:Y:S01]  /*16c0*/  LDS R5, [R4+0xc00] ;  /* 0x000c000004057984 */ /* 0x0030620000000800 */
[----:B------:R-:W-:Y:S01]  /*16d0*/  VIADD R2, R0, 0x300 ;  /* 0x0000030000027836 */ /* 0x000fe20000000000 */
[----:B------:R-:W-:Y:S04]  /*16e0*/  BSSY.RECONVERGENT B0, `(.L_x_3950) ;  /* 0x0000013000007945 */ /* 0x000fe80003800200 */
[----:B------:R-:W-:-:S04]  /*16f0*/  ISETP.GE.AND P0, PT, R2, R67, PT ;  /* 0x000000430200720c */ /* 0x000fc80003f06270 */
[----:B------:R-:W-:-:S09]  /*1700*/  SEL R3, R67, RZ, P0 ;  /* 0x000000ff43037207 */ /* 0x000fd20000000000 */
[----:B0-----:R-:W-:Y:S05]  /*1710*/  @!P0 BRA `(.L_x_3951) ;  /* 0x0000000000208947 */ /* 0x001fea0003800000 */
[----:B------:R-:W0:Y:S01]  /*1720*/  LDCU.64 UR4, c[0x0][0x390] ;  /* 0x00007200ff0477ac */ /* 0x000e220008000a00 */
[----:B------:R-:W-:Y:S02]  /*1730*/  SHF.R.S32.HI R2, RZ, 0x1f, R3 ;  /* 0x0000001fff027819 */ /* 0x000fe40000011403 */
[----:B------:R-:W-:-:S05]  /*1740*/  IADD3 R3, P0, PT, -R3, R0, RZ ;  /* 0x0000000003037210 */ /* 0x000fca0007f1e1ff */
[----:B------:R-:W-:Y:S01]  /*1750*/  IMAD.X R6, RZ, RZ, ~R2, P0 ;  /* 0x000000ffff067224 */ /* 0x000fe200000e0e02 */
[----:B0-----:R-:W-:-:S04]  /*1760*/  LEA R2, P0, R3, UR4, 0x2 ;  /* 0x0000000403027c11 */ /* 0x001fc8000f8010ff */
[----:B------:R-:W-:-:S05]  /*1770*/  LEA.HI.X R3, R3, UR5, R6, 0x2, P0 ;  /* 0x0000000503037c11 */ /* 0x000fca00080f1406 */
[----:B-1----:R0:W-:Y:S01]  /*1780*/  STG.E desc[UR8][R2.64+0xc00], R5 ;  /* 0x000c000502007986 */ /* 0x0021e2000c101908 */
[----:B------:R-:W-:Y:S05]  /*1790*/  BRA `(.L_x_3952) ;  /* 0x00000000001c7947 */ /* 0x000fea0003800000 */
.L_x_3951:
[----:B------:R-:W0:Y:S01]  /*17a0*/  LDCU.64 UR4, c[0x0][0x398] ;  /* 0x00007300ff0477ac */ /* 0x000e220008000a00 */
[----:B------:R-:W-:Y:S02]  /*17b0*/  SHF.R.S32.HI R2, RZ, 0x1f, R3 ;  /* 0x0000001fff027819 */ /* 0x000fe40000011403 */
[----:B------:R-:W-:-:S05]  /*17c0*/  IADD3 R3, P0, PT, -R3, R0, RZ ;  /* 0x0000000003037210 */ /* 0x000fca0007f1e1ff */
[----:B------:R-:W-:Y:S01]  /*17d0*/  IMAD.X R6, RZ, RZ, ~R2, P0 ;  /* 0x000000ffff067224 */ /* 0x000fe200000e0e02 */
[----:B0-----:R-:W-:-:S04]  /*17e0*/  LEA R2, P0, R3, UR4, 0x2 ;  /* 0x0000000403027c11 */ /* 0x001fc8000f8010ff */
[----:B------:R-:W-:-:S05]  /*17f0*/  LEA.HI.X R3, R3, UR5, R6, 0x2, P0 ;  /* 0x0000000503037c11 */ /* 0x000fca00080f1406 */
[----:B-1----:R1:W-:Y:S04]  /*1800*/  STG.E desc[UR8][R2.64+0xc00], R5 ;  /* 0x000c000502007986 */ /* 0x0023e8000c101908 */
.L_x_3952:
[----:B------:R-:W-:Y:S05]  /*1810*/  BSYNC.RECONVERGENT B0 ;  /* 0x0000000000007941 */ /* 0x000fea0003800200 */
.L_x_3950:
[----:B01----:R0:W1:Y:S01]  /*1820*/  LDS R5, [R4+0x1000] ;  /* 0x0010000004057984 */ /* 0x0030620000000800 */
[----:B------:R-:W-:Y:S01]  /*1830*/  LOP3.LUT R2, R0, 0x400, RZ, 0xfc, !PT ;  /* 0x0000040000027812 */ /* 0x000fe200078efcff */
[----:B------:R-:W-:Y:S03]  /*1840*/  BSSY.RECONVERGENT B0, `(.L_x_3953) ;  /* 0x0000013000007945 */ /* 0x000fe60003800200 */
        /* <DEDUP_REMOVED lines=11> */
.L_x_3954:
[----:B------:R-:W0:Y:S01]  /*1900*/  LDCU.64 UR4, c[0x0][0x398] ;  /* 0x00007300ff0477ac */ /* 0x000e220008000a00 */
[----:B------:R-:W-:Y:S02]  /*1910*/  SHF.R.S32.HI R2, RZ, 0x1f, R3 ;  /* 0x0000001fff027819 */ /* 0x000fe40000011403 */
[----:B------:R-:W-:-:S05]  /*1920*/  IADD3 R3, P0, PT, -R3, R0, RZ ;  /* 0x0000000003037210 */ /* 0x000fca0007f1e1ff */
[----:B------:R-:W-:Y:S01]  /*1930*/  IMAD.X R6, RZ, RZ, ~R2, P0 ;  /* 0x000000ffff067224 */ /* 0x000fe200000e0e02 */
[----:B0-----:R-:W-:-:S04]  /*1940*/  LEA R2, P0, R3, UR4, 0x2 ;  /* 0x0000000403027c11 */ /* 0x001fc8000f8010ff */
[----:B------:R-:W-:-:S05]  /*1950*/  LEA.HI.X R3, R3, UR5, R6, 0x2, P0 ;  /* 0x0000000503037c11 */ /* 0x000fca00080f1406 */
[----:B-1----:R0:W-:Y:S04]  /*1960*/  STG.E desc[UR8][R2.64+0x1000], R5 ;  /* 0x0010000502007986 */ /* 0x0021e8000c101908 */
.L_x_3955:
[----:B------:R-:W-:Y:S05]  /*1970*/  BSYNC.RECONVERGENT B0 ;  /* 0x0000000000007941 */ /* 0x000fea0003800200 */
.L_x_3953:
        /* <DEDUP_REMOVED lines=14> */
.L_x_3957:
[----:B------:R-:W0:Y:S01]  /*1a60*/  LDCU.64 UR4, c[0x0][0x398] ;  /* 0x00007300ff0477ac */ /* 0x000e220008000a00 */
[----:B------:R-:W-:Y:S02]  /*1a70*/  SHF.R.S32.HI R2, RZ, 0x1f, R3 ;  /* 0x0000001fff027819 */ /* 0x000fe40000011403 */
[----:B------:R-:W-:-:S05]  /*1a80*/  IADD3 R3, P0, PT, -R3, R0, RZ ;  /* 0x0000000003037210 */ /* 0x000fca0007f1e1ff */
[----:B------:R-:W-:Y:S01]  /*1a90*/  IMAD.X R6, RZ, RZ, ~R2, P0 ;  /* 0x000000ffff067224 */ /* 0x000fe200000e0e02 */
[----:B0-----:R-:W-:-:S04]  /*1aa0*/  LEA R2, P0, R3, UR4, 0x2 ;  /* 0x0000000403027c11 */ /* 0x001fc8000f8010ff */
[----:B------:R-:W-:-:S05]  /*1ab0*/  LEA.HI.X R3, R3, UR5, R6, 0x2, P0 ;  /* 0x0000000503037c11 */ /* 0x000fca00080f1406 */
[----:B-1----:R1:W-:Y:S04]  /*1ac0*/  STG.E desc[UR8][R2.64+0x1400], R5 ;  /* 0x0014000502007986 */ /* 0x0023e8000c101908 */
.L_x_3958:
[----:B------:R-:W-:Y:S05]  /*1ad0*/  BSYNC.RECONVERGENT B0 ;  /* 0x0000000000007941 */ /* 0x000fea0003800200 */
.L_x_3956:
        /* <DEDUP_REMOVED lines=14> */
.L_x_3960:
[----:B------:R-:W0:Y:S01]  /*1bc0*/  LDCU.64 UR4, c[0x0][0x398] ;  /* 0x00007300ff0477ac */ /* 0x000e220008000a00 */
[----:B------:R-:W-:Y:S02]  /*1bd0*/  SHF.R.S32.HI R2, RZ, 0x1f, R3 ;  /* 0x0000001fff027819 */ /* 0x000fe40000011403 */
[----:B------:R-:W-:-:S05]  /*1be0*/  IADD3 R3, P0, PT, -R3, R0, RZ ;  /* 0x0000000003037210 */ /* 0x000fca0007f1e1ff */
[----:B------:R-:W-:Y:S01]  /*1bf0*/  IMAD.X R6, RZ, RZ, ~R2, P0 ;  /* 0x000000ffff067224 */ /* 0x000fe200000e0e02 */
[----:B0-----:R-:W-:-:S04]  /*1c00*/  LEA R2, P0, R3, UR4, 0x2 ;  /* 0x0000000403027c11 */ /* 0x001fc8000f8010ff */
[----:B------:R-:W-:-:S05]  /*1c10*/  LEA.HI.X R3, R3, UR5, R6, 0x2, P0 ;  /* 0x0000000503037c11 */ /* 0x000fca00080f1406 */
[----:B-1----:R0:W-:Y:S04]  /*1c20*/  STG.E desc[UR8][R2.64+0x1800], R5 ;  /* 0x0018000502007986 */ /* 0x0021e8000c101908 */
.L_x_3961:
[----:B------:R-:W-:Y:S05]  /*1c30*/  BSYNC.RECONVERGENT B0 ;  /* 0x0000000000007941 */ /* 0x000fea0003800200 */
.L_x_3959:
        /* <DEDUP_REMOVED lines=14> */
.L_x_3963:
[----:B------:R-:W0:Y:S01]  /*1d20*/  LDCU.64 UR4, c[0x0][0x398] ;  /* 0x00007300ff0477ac */ /* 0x000e220008000a00 */
[----:B------:R-:W-:Y:S02]  /*1d30*/  SHF.R.S32.HI R2, RZ, 0x1f, R3 ;  /* 0x0000001fff027819 */ /* 0x000fe40000011403 */
[----:B------:R-:W-:-:S05]  /*1d40*/  IADD3 R3, P0, PT, -R3, R0, RZ ;  /* 0x0000000003037210 */ /* 0x000fca0007f1e1ff */
[----:B------:R-:W-:Y:S01]  /*1d50*/  IMAD.X R6, RZ, RZ, ~R2, P0 ;  /* 0x000000ffff067224 */ /* 0x000fe200000e0e02 */
[----:B0-----:R-:W-:-:S04]  /*1d60*/  LEA R2, P0, R3, UR4, 0x2 ;  /* 0x0000000403027c11 */ /* 0x001fc8000f8010ff */
[----:B------:R-:W-:-:S05]  /*1d70*/  LEA.HI.X R3, R3, UR5, R6, 0x2, P0 ;  /* 0x0000000503037c11 */ /* 0x000fca00080f1406 */
[----:B-1----:R1:W-:Y:S04]  /*1d80*/  STG.E desc[UR8][R2.64+0x1c00], R5 ;  /* 0x001c000502007986 */ /* 0x0023e8000c101908 */
.L_x_3964:
[----:B------:R-:W-:Y:S05]  /*1d90*/  BSYNC.RECONVERGENT B0 ;  /* 0x0000000000007941 */ /* 0x000fea0003800200 */
.L_x_3962:
        /* <DEDUP_REMOVED lines=14> */
.L_x_3966:
[----:B------:R-:W0:Y:S01]  /*1e80*/  LDCU.64 UR4, c[0x0][0x398] ;  /* 0x00007300ff0477ac */ /* 0x000e220008000a00 */
[----:B------:R-:W-:Y:S02]  /*1e90*/  SHF.R.S32.HI R2, RZ, 0x1f, R3 ;  /* 0x0000001fff027819 */ /* 0x000fe40000011403 */
[----:B------:R-:W-:-:S05]  /*1ea0*/  IADD3 R3, P0, PT, -R3, R0, RZ ;  /* 0x0000000003037210 */ /* 0x000fca0007f1e1ff */
[----:B------:R-:W-:Y:S01]  /*1eb0*/  IMAD.X R6, RZ, RZ, ~R2, P0 ;  /* 0x000000ffff067224 */ /* 0x000fe200000e0e02 */
[----:B0-----:R-:W-:-:S04]  /*1ec0*/  LEA R2, P0, R3, UR4, 0x2 ;  /* 0x0000000403027c11 */ /* 0x001fc8000f8010ff */
[----:B------:R-:W-:-:S05]  /*1ed0*/  LEA.HI.X R3, R3, UR5, R6, 0x2, P0 ;  /* 0x0000000503037c11 */ /* 0x000fca00080f1406 */
[----:B-1----:R0:W-:Y:S04]  /*1ee0*/  STG.E desc[UR8][R2.64+0x2000], R5 ;  /* 0x0020000502007986 */ /* 0x0021e8000c101908 */
.L_x_3967:
[----:B------:R-:W-:Y:S05]  /*1ef0*/  BSYNC.RECONVERGENT B0 ;  /* 0x0000000000007941 */ /* 0x000fea0003800200 */
.L_x_3965:
        /* <DEDUP_REMOVED lines=14> */
.L_x_3969:
[----:B------:R-:W0:Y:S01]  /*1fe0*/  LDCU.64 UR4, c[0x0][0x398] ;  /* 0x00007300ff0477ac */ /* 0x000e220008000a00 */
[----:B------:R-:W-:Y:S02]  /*1ff0*/  SHF.R.S32.HI R2, RZ, 0x1f, R3 ;  /* 0x0000001fff027819 */ /* 0x000fe40000011403 */
[----:B------:R-:W-:-:S05]  /*2000*/  IADD3 R3, P0, PT, -R3, R0, RZ ;  /* 0x0000000003037210 */ /* 0x000fca0007f1e1ff */
[----:B------:R-:W-:Y:S01]  /*2010*/  IMAD.X R6, RZ, RZ, ~R2, P0 ;  /* 0x000000ffff067224 */ /* 0x000fe200000e0e02 */
[----:B0-----:R-:W-:-:S04]  /*2020*/  LEA R2, P0, R3, UR4, 0x2 ;  /* 0x0000000403027c11 */ /* 0x001fc8000f8010ff */
[----:B------:R-:W-:-:S05]  /*2030*/  LEA.HI.X R3, R3, UR5, R6, 0x2, P0 ;  /* 0x0000000503037c11 */ /* 0x000fca00080f1406 */
[----:B-1----:R1:W-:Y:S04]  /*2040*/  STG.E desc[UR8][R2.64+0x2400], R5 ;  /* 0x0024000502007986 */ /* 0x0023e8000c101908 */
.L_x_3970:
[----:B------:R-:W-:Y:S05]  /*2050*/  BSYNC.RECONVERGENT B0 ;  /* 0x0000000000007941 */ /* 0x000fea0003800200 */
.L_x_3968:
        /* <DEDUP_REMOVED lines=14> */
.L_x_3972:
[----:B------:R-:W0:Y:S01]  /*2140*/  LDCU.64 UR4, c[0x0][0x398] ;  /* 0x00007300ff0477ac */ /* 0x000e220008000a00 */
[----:B------:R-:W-:Y:S02]  /*2150*/  SHF.R.S32.HI R2, RZ, 0x1f, R3 ;  /* 0x0000001fff027819 */ /* 0x000fe40000011403 */
[----:B------:R-:W-:-:S05]  /*2160*/  IADD3 R3, P0, PT, -R3, R0, RZ ;  /* 0x0000000003037210 */ /* 0x000fca0007f1e1ff */
[----:B------:R-:W-:Y:S01]  /*2170*/  IMAD.X R6, RZ, RZ, ~R2, P0 ;  /* 0x000000ffff067224 */ /* 0x000fe200000e0e02 */
[----:B0-----:R-:W-:-:S04]  /*2180*/  LEA R2, P0, R3, UR4, 0x2 ;  /* 0x0000000403027c11 */ /* 0x001fc8000f8010ff */
[----:B------:R-:W-:-:S05]  /*2190*/  LEA.HI.X R3, R3, UR5, R6, 0x2, P0 ;  /* 0x0000000503037c11 */ /* 0x000fca00080f1406 */
[----:B-1----:R0:W-:Y:S04]  /*21a0*/  STG.E desc[UR8][R2.64+0x2800], R5 ;  /* 0x0028000502007986 */ /* 0x0021e8000c101908 */
.L_x_3973:
[----:B------:R-:W-:Y:S05]  /*21b0*/  BSYNC.RECONVERGENT B0 ;  /* 0x0000000000007941 */ /* 0x000fea0003800200 */
.L_x_3971:
        /* <DEDUP_REMOVED lines=14> */
.L_x_3975:
[----:B------:R-:W0:Y:S01]  /*22a0*/  LDCU.64 UR4, c[0x0][0x398] ;  /* 0x00007300ff0477ac */ /* 0x000e220008000a00 */
[----:B------:R-:W-:Y:S02]  /*22b0*/  SHF.R.S32.HI R2, RZ, 0x1f, R3 ;  /* 0x0000001fff027819 */ /* 0x000fe40000011403 */
[----:B------:R-:W-:-:S05]  /*22c0*/  IADD3 R3, P0, PT, -R3, R0, RZ ;  /* 0x0000000003037210 */ /* 0x000fca0007f1e1ff */
[----:B------:R-:W-:Y:S01]  /*22d0*/  IMAD.X R6, RZ, RZ, ~R2, P0 ;  /* 0x000000ffff067224 */ /* 0x000fe200000e0e02 */
[----:B0-----:R-:W-:-:S04]  /*22e0*/  LEA R2, P0, R3, UR4, 0x2 ;  /* 0x0000000403027c11 */ /* 0x001fc8000f8010ff */
[----:B------:R-:W-:-:S05]  /*22f0*/  LEA.HI.X R3, R3, UR5, R6, 0x2, P0 ;  /* 0x0000000503037c11 */ /* 0x000fca00080f1406 */
[----:B-1----:R1:W-:Y:S04]  /*2300*/  STG.E desc[UR8][R2.64+0x2c00], R5 ;  /* 0x002c000502007986 */ /* 0x0023e8000c101908 */
.L_x_3976:
[----:B------:R-:W-:Y:S05]  /*2310*/  BSYNC.RECONVERGENT B0 ;  /* 0x0000000000007941 */ /* 0x000fea0003800200 */
.L_x_3974:
        /* <DEDUP_REMOVED lines=14> */
.L_x_3978:
[----:B------:R-:W0:Y:S01]  /*2400*/  LDCU.64 UR4, c[0x0][0x398] ;  /* 0x00007300ff0477ac */ /* 0x000e220008000a00 */
[----:B------:R-:W-:Y:S02]  /*2410*/  SHF.R.S32.HI R2, RZ, 0x1f, R3 ;  /* 0x0000001fff027819 */ /* 0x000fe40000011403 */
[----:B------:R-:W-:-:S05]  /*2420*/  IADD3 R3, P0, PT, -R3, R0, RZ ;  /* 0x0000000003037210 */ /* 0x000fca0007f1e1ff */
[----:B------:R-:W-:Y:S01]  /*2430*/  IMAD.X R6, RZ, RZ, ~R2, P0 ;  /* 0x000000ffff067224 */ /* 0x000fe200000e0e02 */
[----:B0-----:R-:W-:-:S04]  /*2440*/  LEA R2, P0, R3, UR4, 0x2 ;  /* 0x0000000403027c11 */ /* 0x001fc8000f8010ff */
[----:B------:R-:W-:-:S05]  /*2450*/  LEA.HI.X R3, R3, UR5, R6, 0x2, P0 ;  /* 0x0000000503037c11 */ /* 0x000fca00080f1406 */
[----:B-1----:R0:W-:Y:S04]  /*2460*/  STG.E desc[UR8][R2.64+0x3000], R5 ;  /* 0x0030000502007986 */ /* 0x0021e8000c101908 */
.L_x_3979:
[----:B------:R-:W-:Y:S05]  /*2470*/  BSYNC.RECONVERGENT B0 ;  /* 0x0000000000007941 */ /* 0x000fea0003800200 */
.L_x_3977:
        /* <DEDUP_REMOVED lines=14> */
.L_x_3981:
[----:B------:R-:W0:Y:S01]  /*2560*/  LDCU.64 UR4, c[0x0][0x398] ;  /* 0x00007300ff0477ac */ /* 0x000e220008000a00 */
[----:B------:R-:W-:Y:S02]  /*2570*/  SHF.R.S32.HI R2, RZ, 0x1f, R3 ;  /* 0x0000001fff027819 */ /* 0x000fe40000011403 */
[----:B------:R-:W-:-:S05]  /*2580*/  IADD3 R3, P0, PT, -R3, R0, RZ ;  /* 0x0000000003037210 */ /* 0x000fca0007f1e1ff */
[----:B------:R-:W-:Y:S01]  /*2590*/  IMAD.X R6, RZ, RZ, ~R2, P0 ;  /* 0x000000ffff067224 */ /* 0x000fe200000e0e02 */
[----:B0-----:R-:W-:-:S04]  /*25a0*/  LEA R2, P0, R3, UR4, 0x2 ;  /* 0x0000000403027c11 */ /* 0x001fc8000f8010ff */
[----:B------:R-:W-:-:S05]  /*25b0*/  LEA.HI.X R3, R3, UR5, R6, 0x2, P0 ;  /* 0x0000000503037c11 */ /* 0x000fca00080f1406 */
[----:B-1----:R1:W-:Y:S04]  /*25c0*/  STG.E desc[UR8][R2.64+0x3400], R5 ;  /* 0x0034000502007986 */ /* 0x0023e8000c101908 */
.L_x_3982:
[----:B------:R-:W-:Y:S05]  /*25d0*/  BSYNC.RECONVERGENT B0 ;  /* 0x0000000000007941 */ /* 0x000fea0003800200 */
.L_x_3980:
        /* <DEDUP_REMOVED lines=14> */
.L_x_3984:
[----:B------:R-:W0:Y:S01]  /*26c0*/  LDCU.64 UR4, c[0x0][0x398] ;  /* 0x00007300ff0477ac */ /* 0x000e220008000a00 */
[----:B------:R-:W-:Y:S02]  /*26d0*/  SHF.R.S32.HI R2, RZ, 0x1f, R3 ;  /* 0x0000001fff027819 */ /* 0x000fe40000011403 */
[----:B------:R-:W-:-:S05]  /*26e0*/  IADD3 R3, P0, PT, -R3, R0, RZ ;  /* 0x0000000003037210 */ /* 0x000fca0007f1e1ff */
[----:B------:R-:W-:Y:S01]  /*26f0*/  IMAD.X R6, RZ, RZ, ~R2, P0 ;  /* 0x000000ffff067224 */ /* 0x000fe200000e0e02 */
[----:B0-----:R-:W-:-:S04]  /*2700*/  LEA R2, P0, R3, UR4, 0x2 ;  /* 0x0000000403027c11 */ /* 0x001fc8000f8010ff */
[----:B------:R-:W-:-:S05]  /*2710*/  LEA.HI.X R3, R3, UR5, R6, 0x2, P0 ;  /* 0x0000000503037c11 */ /* 0x000fca00080f1406 */
[----:B-1----:R0:W-:Y:S04]  /*2720*/  STG.E desc[UR8][R2.64+0x3800], R5 ;  /* 0x0038000502007986 */ /* 0x0021e8000c101908 */
.L_x_3985:
[----:B------:R-:W-:Y:S05]  /*2730*/  BSYNC.RECONVERGENT B0 ;  /* 0x0000000000007941 */ /* 0x000fea0003800200 */
.L_x_3983:
        /* <DEDUP_REMOVED lines=14> */
.L_x_3987:
[----:B------:R-:W0:Y:S01]  /*2820*/  LDCU.64 UR4, c[0x0][0x398] ;  /* 0x00007300ff0477ac */ /* 0x000e220008000a00 */
[----:B------:R-:W-:Y:S02]  /*2830*/  SHF.R.S32.HI R2, RZ, 0x1f, R3 ;  /* 0x0000001fff027819 */ /* 0x000fe40000011403 */
[----:B------:R-:W-:-:S05]  /*2840*/  IADD3 R3, P0, PT, -R3, R0, RZ ;  /* 0x0000000003037210 */ /* 0x000fca0007f1e1ff */
[----:B------:R-:W-:Y:S01]  /*2850*/  IMAD.X R6, RZ, RZ, ~R2, P0 ;  /* 0x000000ffff067224 */ /* 0x000fe200000e0e02 */
[----:B0-----:R-:W-:-:S04]  /*2860*/  LEA R2, P0, R3, UR4, 0x2 ;  /* 0x0000000403027c11 */ /* 0x001fc8000f8010ff */
[----:B------:R-:W-:-:S05]  /*2870*/  LEA.HI.X R3, R3, UR5, R6, 0x2, P0 ;  /* 0x0000000503037c11 */ /* 0x000fca00080f1406 */
[----:B-1----:R1:W-:Y:S04]  /*2880*/  STG.E desc[UR8][R2.64+0x3c00], R5 ;  /* 0x003c000502007986 */ /* 0x0023e8000c101908 */
.L_x_3988:
[----:B------:R-:W-:Y:S05]  /*2890*/  BSYNC.RECONVERGENT B0 ;  /* 0x0000000000007941 */ /* 0x000fea0003800200 */
.L_x_3986:
        /* <DEDUP_REMOVED lines=14> */
.L_x_3990:
[----:B------:R-:W0:Y:S01]  /*2980*/  LDCU.64 UR4, c[0x0][0x398] ;  /* 0x00007300ff0477ac */ /* 0x000e220008000a00 */
[----:B------:R-:W-:Y:S02]  /*2990*/  SHF.R.S32.HI R2, RZ, 0x1f, R3 ;  /* 0x0000001fff027819 */ /* 0x000fe40000011403 */
[----:B------:R-:W-:-:S05]  /*29a0*/  IADD3 R3, P0, PT, -R3, R0, RZ ;  /* 0x0000000003037210 */ /* 0x000fca0007f1e1ff */
[----:B------:R-:W-:Y:S01]  /*29b0*/  IMAD.X R6, RZ, RZ, ~R2, P0 ;  /* 0x000000ffff067224 */ /* 0x000fe200000e0e02 */
[----:B0-----:R-:W-:-:S04]  /*29c0*/  LEA R2, P0, R3, UR4, 0x2 ;  /* 0x0000000403027c11 */ /* 0x001fc8000f8010ff */
[----:B------:R-:W-:-:S05]  /*29d0*/  LEA.HI.X R3, R3, UR5, R6, 0x2, P0 ;  /* 0x0000000503037c11 */ /* 0x000fca00080f1406 */
[----:B-1----:R0:W-:Y:S04]  /*29e0*/  STG.E desc[UR8][R2.64+0x4000], R5 ;  /* 0x0040000502007986 */ /* 0x0021e8000c101908 */
.L_x_3991:
[----:B------:R-:W-:Y:S05]  /*29f0*/  BSYNC.RECONVERGENT B0 ;  /* 0x0000000000007941 */ /* 0x000fea0003800200 */
.L_x_3989:
        /* <DEDUP_REMOVED lines=14> */
.L_x_3993:
[----:B------:R-:W0:Y:S01]  /*2ae0*/  LDCU.64 UR4, c[0x0][0x398] ;  /* 0x00007300ff0477ac */ /* 0x000e220008000a00 */
[----:B------:R-:W-:Y:S02]  /*2af0*/  SHF.R.S32.HI R2, RZ, 0x1f, R3 ;  /* 0x0000001fff027819 */ /* 0x000fe40000011403 */
[----:B------:R-:W-:-:S05]  /*2b00*/  IADD3 R3, P0, PT, -R3, R0, RZ ;  /* 0x0000000003037210 */ /* 0x000fca0007f1e1ff */
[----:B------:R-:W-:Y:S01]  /*2b10*/  IMAD.X R6, RZ, RZ, ~R2, P0 ;  /* 0x000000ffff067224 */ /* 0x000fe200000e0e02 */
[----:B0-----:R-:W-:-:S04]  /*2b20*/  LEA R2, P0, R3, UR4, 0x2 ;  /* 0x0000000403027c11 */ /* 0x001fc8000f8010ff */
[----:B------:R-:W-:-:S05]  /*2b30*/  LEA.HI.X R3, R3, UR5, R6, 0x2, P0 ;  /* 0x0000000503037c11 */ /* 0x000fca00080f1406 */
[----:B-1----:R1:W-:Y:S04]  /*2b40*/  STG.E desc[UR8][R2.64+0x4400], R5 ;  /* 0x0044000502007986 */ /* 0x0023e8000c101908 */
.L_x_3994:
[----:B------:R-:W-:Y:S05]  /*2b50*/  BSYNC.RECONVERGENT B0 ;  /* 0x0000000000007941 */ /* 0x000fea0003800200 */
.L_x_3992:
        /* <DEDUP_REMOVED lines=14> */
.L_x_3996:
[----:B------:R-:W0:Y:S01]  /*2c40*/  LDCU.64 UR4, c[0x0][0x398] ;  /* 0x00007300ff0477ac */ /* 0x000e220008000a00 */
[----:B------:R-:W-:Y:S02]  /*2c50*/  SHF.R.S32.HI R2, RZ, 0x1f, R3 ;  /* 0x0000001fff027819 */ /* 0x000fe40000011403 */
[----:B------:R-:W-:-:S05]  /*2c60*/  IADD3 R3, P0, PT, -R3, R0, RZ ;  /* 0x0000000003037210 */ /* 0x000fca0007f1e1ff */
[----:B------:R-:W-:Y:S01]  /*2c70*/  IMAD.X R6, RZ, RZ, ~R2, P0 ;  /* 0x000000ffff067224 */ /* 0x000fe200000e0e02 */
[----:B0-----:R-:W-:-:S04]  /*2c80*/  LEA R2, P0, R3, UR4, 0x2 ;  /* 0x0000000403027c11 */ /* 0x001fc8000f8010ff */
[----:B------:R-:W-:-:S05]  /*2c90*/  LEA.HI.X R3, R3, UR5, R6, 0x2, P0 ;  /* 0x0000000503037c11 */ /* 0x000fca00080f1406 */
[----:B-1----:R0:W-:Y:S04]  /*2ca0*/  STG.E desc[UR8][R2.64+0x4800], R5 ;  /* 0x0048000502007986 */ /* 0x0021e8000c101908 */
.L_x_3997:
[----:B------:R-:W-:Y:S05]  /*2cb0*/  BSYNC.RECONVERGENT B0 ;  /* 0x0000000000007941 */ /* 0x000fea0003800200 */
.L_x_3995:
[----:B01----:R0:W1:Y:S01]  /*2cc0*/  LDS R5, [R4+0x4c00] ;  /* 0x004c000004057984 */ /* 0x0030620000000800 */
[----:B------:R-:W-:-:S05]  /*2cd0*/  VIADD R2, R0, 0x1300 ;  /* 0x0000130000027836 */ /* 0x000fca0000000000 */
[----:B------:R-:W-:-:S04]  /*2ce0*/  ISETP.GE.AND P0, PT, R2, R67, PT ;  /* 0x000000430200720c */ /* 0x000fc80003f06270 */
[----:B------:R-:W-:-:S09]  /*2cf0*/  SEL R67, R67, RZ, P0 ;  /* 0x000000ff43437207 */ /* 0x000fd20000000000 */
[----:B0-----:R-:W-:Y:S05]  /*2d00*/  @!P0 BRA `(.L_x_3998) ;  /* 0x0000000000208947 */ /* 0x001fea0003800000 */
[----:B------:R-:W0:Y:S01]  /*2d10*/  LDCU.64 UR4, c[0x0][0x390] ;  /* 0x00007200ff0477ac */ /* 0x000e220008000a00 */
[----:B------:R-:W-:Y:S02]  /*2d20*/  IADD3 R0, P0, PT, -R67, R0, RZ ;  /* 0x0000000043007210 */ /* 0x000fe40007f1e1ff */
[----:B------:R-:W-:-:S05]  /*2d30*/  SHF.R.S32.HI R67, RZ, 0x1f, R67 ;  /* 0x0000001fff437819 */ /* 0x000fca0000011443 */
[----:B------:R-:W-:Y:S01]  /*2d40*/  IMAD.X R67, RZ, RZ, ~R67, P0 ;  /* 0x000000ffff437224 */ /* 0x000fe200000e0e43 */
[----:B0-----:R-:W-:-:S04]  /*2d50*/  LEA R2, P0, R0, UR4, 0x2 ;  /* 0x0000000400027c11 */ /* 0x001fc8000f8010ff */
[----:B------:R-:W-:-:S05]  /*2d60*/  LEA.HI.X R3, R0, UR5, R67, 0x2, P0 ;  /* 0x0000000500037c11 */ /* 0x000fca00080f1443 */
[----:B-1----:R-:W-:Y:S01]  /*2d70*/  STG.E desc[UR8][R2.64+0x4c00], R5 ;  /* 0x004c000502007986 */ /* 0x002fe2000c101908 */
[----:B------:R-:W-:Y:S05]  /*2d80*/  EXIT ;  /* 0x000000000000794d */ /* 0x000fea0003800000 */
.L_x_3998:
        /* <DEDUP_REMOVED lines=8> */
.L_x_3943:
[----:B------:R-:W0:Y:S01]  /*2e10*/  S2R R2, SR_TID.X ;  /* 0x0000000000027919 */ /* 0x000e220000002100 */
[----:B------:R-:W1:Y:S01]  /*2e20*/  LDCU.64 UR4, c[0x0][0x380] ;  /* 0x00007000ff0477ac */ /* 0x000e620008000a00 */
[----:B------:R-:W2:Y:S01]  /*2e30*/  LDCU.64 UR6, c[0x0][0x388] ;  /* 0x00007100ff0677ac */ /* 0x000ea20008000a00 */
[----:B0-----:R-:W-:-:S05]  /*2e40*/  IMAD R3, R2, 0x14, RZ ;  /* 0x0000001402037824 */ /* 0x001fca00078e02ff */
[----:B------:R-:W-:-:S04]  /*2e50*/  IADD3 R3, P0, PT, R3, R0, RZ ;  /* 0x0000000003037210 */ /* 0x000fc80007f1e0ff */
[----:B------:R-:W-:Y:S01]  /*2e60*/  LEA.HI.X.SX32 R4, R0, RZ, 0x1, P0 ;  /* 0x000000ff00047211 */ /* 0x000fe200000f0eff */
[----:B------:R-:W-:-:S03]  /*2e70*/  IMAD.SHL.U32 R16, R3, 0x4, RZ ;  /* 0x0000000403107824 */ /* 0x000fc600078e00ff */
[----:B------:R-:W-:Y:S02]  /*2e80*/  SHF.L.U64.HI R3, R3, 0x2, R4 ;  /* 0x0000000203037819 */ /* 0x000fe40000010204 */
[C---:B-1----:R-:W-:Y:S02]  /*2e90*/  IADD3 R18, P0, PT, R16.reuse, UR4, RZ ;  /* 0x0000000410127c10 */ /* 0x042fe4000ff1e0ff */
[----:B--2---:R-:W-:Y:S02]  /*2ea0*/  IADD3 R16, P1, PT, R16, UR6, RZ ;  /* 0x0000000610107c10 */ /* 0x004fe4000ff3e0ff */
[C---:B------:R-:W-:Y:S02]  /*2eb0*/  IADD3.X R19, PT, PT, R3.reuse, UR5, RZ, P0, !PT ;  /* 0x0000000503137c10 */ /* 0x040fe400087fe4ff */
[----:B------:R-:W-:-:S03]  /*2ec0*/  IADD3.X R17, PT, PT, R3, UR7, RZ, P1, !PT ;  /* 0x0000000703117c10 */ /* 0x000fc60008ffe4ff */
        /* <DEDUP_REMOVED lines=21> */
[----:B------:R-:W2:Y:S04]  /*3020*/  LDG.E R32, desc[UR8][R16.64] ;  /* 0x0000000810207981 */ /* 0x000ea8000c1e1900 */
[----:B------:R-:W3:Y:S04]  /*3030*/  LDG.E R33, desc[UR8][R16.64+0x4] ;  /* 0x0000040810217981 */ /* 0x000ee8000c1e1900 */
        /* <DEDUP_REMOVED lines=18> */
[----:B------:R-:W0:Y:S01]  /*3160*/  S2UR UR5, SR_CgaCtaId ;  /* 0x00000000000579c3 */ /* 0x000e220000008800 */
[----:B------:R-:W-:Y:S01]  /*3170*/  UMOV UR4, 0x400 ;  /* 0x0000040000047882 */ /* 0x000fe20000000000 */
[----:B------:R-:W-:Y:S01]  /*3180*/  SHF.R.U32.HI R61, RZ, 0x5, R2 ;  /* 0x00000005ff3d7819 */ /* 0x000fe20000011602 */
[----:B------:R-:W1:Y:S01]  /*3190*/  S2R R59, SR_LANEID ;  /* 0x00000000003b7919 */ /* 0x000e620000000000 */
[----:B0-----:R-:W-:Y:S01]  /*31a0*/  ULEA UR4, UR5, UR4, 0x18 ;  /* 0x0000000405047291 */ /* 0x001fe2000f8ec0ff */
[----:B-1----:R-:W-:-:S02]  /*31b0*/  ISETP.NE.AND P1, PT, R59, 0x1f, PT ;  /* 0x0000001f3b00780c */ /* 0x002fc40003f25270 */
[----:B------:R-:W-:Y:S02]  /*31c0*/  ISETP.NE.AND P2, PT, R59, RZ, PT ;  /* 0x000000ff3b00720c */ /* 0x000fe40003f45270 */
[----:B--2---:R-:W-:Y:S02]  /*31d0*/  LOP3.LUT R32, R32, 0x1, RZ, 0xc0, !PT ;  /* 0x0000000120207812 */ /* 0x004fe400078ec0ff */
[----:B---3--:R-:W-:Y:S02]  /*31e0*/  LOP3.LUT R33, R33, 0x1, RZ, 0xc0, !PT ;  /* 0x0000000121217812 */ /* 0x008fe400078ec0ff */
[----:B------:R-:W-:Y:S02]  /*31f0*/  LOP3.LUT R36, R32, 0x1, RZ, 0x3c, !PT ;  /* 0x0000000120247812 */ /* 0x000fe400078e3cff */
[----:B------:R-:W-:Y:S02]  /*3200*/  LOP3.LUT R37, R33, 0x1, RZ, 0x3c, !PT ;  /* 0x0000000121257812 */ /* 0x000fe400078e3cff */
[----:B----4-:R-:W-:-:S02]  /*3210*/  LOP3.LUT R34, R34, 0x1, RZ, 0xc0, !PT ;  /* 0x0000000122227812 */ /* 0x010fc400078ec0ff */
[----:B------:R-:W-:Y:S01]  /*3220*/  LOP3.LUT R35, R35, 0x1, RZ, 0xc0, !PT ;  /* 0x0000000123237812 */ /* 0x000fe200078ec0ff */
[----:B------:R-:W-:Y:S01]  /*3230*/  IMAD.IADD R37, R36, 0x1, R37 ;  /* 0x0000000124257824 */ /* 0x000fe200078e0225 */
        /* <DEDUP_REMOVED lines=23> */
[----:B------:R-:W-:Y:S02]  /*33b0*/  LOP3.LUT R48, R48, 0x1, RZ, 0xc0, !PT ;  /* 0x0000000130307812 */ /* 0x000fe400078ec0ff */
[----:B------:R-:W-:Y:S02]  /*33c0*/  IADD3 R18, PT, PT, R17, R16, R18 ;  /* 0x0000001011127210 */ /* 0x000fe40007ffe012 */
        /* <DEDUP_REMOVED lines=14> */
[----:B------:R-:W-:Y:S02]  /*34b0*/  LOP3.LUT R57, R54, 0x1, RZ, 0x3c, !PT ;  /* 0x0000000136397812 */ /* 0x000fe400078e3cff */
[----:B------:R-:W-:-:S02]  /*34c0*/  LOP3.LUT R16, R55, 0x1, RZ, 0x3c, !PT ;  /* 0x0000000137107812 */ /* 0x000fc400078e3cff */
[----:B------:R-:W-:-:S04]  /*34d0*/  IADD3 R17, PT, PT, R56, R17, R18 ;  /* 0x0000001138117210 */ /* 0x000fc80007ffe012 */
[----:B------:R-:W-:Y:S01]  /*34e0*/  IADD3 R24, PT, PT, R16, R57, R17 ;  /* 0x0000003910187210 */ /* 0x000fe20007ffe011 */
[----:B------:R-:W-:Y:S06]  /*34f0*/  BAR.SYNC.DEFER_BLOCKING 0x0 ;  /* 0x0000000000007b1d */ /* 0x000fec0000010000 */
[----:B------:R-:W0:Y:S02]  /*3500*/  SHFL.UP P0, R17, R24, 0x1, RZ ;  /* 0x0420000018117989 */ /* 0x000e2400000000ff */
[----:B0-----:R-:W-:-:S05]  /*3510*/  @P0 IMAD.IADD R17, R24, 0x1, R17 ;  /* 0x0000000118110824 */ /* 0x001fca00078e0211 */
[----:B------:R-:W0:Y:S02]  /*3520*/  SHFL.UP P0, R16, R17, 0x2, RZ ;  /* 0x0440000011107989 */ /* 0x000e2400000000ff */
[----:B0-----:R-:W-:Y:S01]  /*3530*/  @P0 IMAD.IADD R16, R17, 0x1, R16 ;  /* 0x0000000111100824 */ /* 0x001fe200078e0210 */
[----:B------:R-:W-:-:S04]  /*3540*/  @!P1 SHF.R.U32.HI R17, RZ, 0x3, R2 ;  /* 0x00000003ff119819 */ /* 0x000fc80000011602 */
[----:B------:R-:W0:Y:S01]  /*3550*/  SHFL.UP P0, R19, R16, 0x4, RZ ;  /* 0x0480000010137989 */ /* 0x000e2200000000ff */
[----:B------:R-:W-:Y:S01]  /*3560*/  @!P1 LOP3.LUT R60, R17, 0x7c, RZ, 0xc0, !PT ;  /* 0x0000007c113c9812 */ /* 0x000fe200078ec0ff */
[----:B0-----:R-:W-:-:S05]  /*3570*/  @P0 IMAD.IADD R19, R16, 0x1, R19 ;  /* 0x0000000110130824 */ /* 0x001fca00078e0213 */
[----:B------:R-:W0:Y:S02]  /*3580*/  SHFL.UP P0, R20, R19, 0x8, RZ ;  /* 0x0500000013147989 */ /* 0x000e2400000000ff */
[----:B0-----:R-:W-:-:S05]  /*3590*/  @P0 IMAD.IADD R20, R19, 0x1, R20 ;  /* 0x0000000113140824 */ /* 0x001fca00078e0214 */
[----:B------:R-:W0:Y:S02]  /*35a0*/  SHFL.UP P0, R25, R20, 0x10, RZ ;  /* 0x0600000014197989 */ /* 0x000e2400000000ff */
[----:B0-----:R-:W-:Y:S01]  /*35b0*/  @P0 IMAD.IADD R25, R20, 0x1, R25 ;  /* 0x0000000114190824 */ /* 0x001fe200078e0219 */
[----:B------:R-:W-:-:S03]  /*35c0*/  ISETP.NE.AND P0, PT, R61, 0x2, PT ;  /* 0x000000023d00780c */ /* 0x000fc60003f05270 */
[----:B------:R-:W-:Y:S01]  /*35d0*/  IMAD.IADD R24, R25, 0x1, -R24 ;  /* 0x0000000119187824 */ /* 0x000fe200078e0a18 */
[----:B------:R-:W-:Y:S01]  /*35e0*/  @!P1 STS [R60+UR4], R25 ;  /* 0x000000193c009988 */ /* 0x000fe20008000804 */
        /* <DEDUP_REMOVED lines=15> */
[C---:B------:R-:W-:Y:S01]  /*36e0*/  ISETP.NE.AND P0, PT, R61.reuse, 0x6, PT ;  /* 0x000000063d00780c */ /* 0x040fe20003f05270 */
[----:B------:R-:W-:Y:S01]  /*36f0*/  IMAD.IADD R22, R22, 0x1, R21 ;  /* 0x0000000116167824 */ /* 0x000fe200078e0215 */
[----:B------:R-:W-:Y:S02]  /*3700*/  SEL R16, R20, R16, !P1 ;  /* 0x0000001014107207 */ /* 0x000fe40004800000 */
[----:B------:R-:W-:Y:S02]  /*3710*/  ISETP.NE.AND P1, PT, R61, 0x7, PT ;  /* 0x000000073d00780c */ /* 0x000fe40003f25270 */
[----:B------:R-:W-:Y:S02]  /*3720*/  SEL R16, R21, R16, !P0 ;  /* 0x0000001015107207 */ /* 0x000fe40004000000 */
[----:B------:R-:W-:-:S02]  /*3730*/  ISETP.GT.U32.AND P0, PT, R2, 0x1f, PT ;  /* 0x0000001f0200780c */ /* 0x000fc40003f04070 */
[----:B------:R-:W-:Y:S02]  /*3740*/  SEL R16, R22, R16, !P1 ;  /* 0x0000001016107207 */ /* 0x000fe40004800000 */
[----:B------:R-:W-:-:S03]  /*3750*/  ISETP.GE.U32.AND P1, PT, R2, 0x20, PT ;  /* 0x000000200200780c */ /* 0x000fc60003f26070 */
[----:B------:R-:W-:Y:S02]  /*3760*/  IMAD.IADD R21, R16, 0x1, R17 ;  /* 0x0000000110157824 */ /* 0x000fe400078e0211 */
[----:B------:R-:W-:-:S03]  /*3770*/  IMAD.IADD R17, R23, 0x1, R22 ;  /* 0x0000000117117824 */ /* 0x000fc600078e0216 */
[----:B------:R-:W-:Y:S01]  /*3780*/  SEL R62, R24, R21, !P1 ;  /* 0x00000015183e7207 */ /* 0x000fe20004800000 */
[----:B------:R-:W-:Y:S06]  /*3790*/  @P0 BRA `(.L_x_3999) ;  /* 0x0000000800400947 */ /* 0x000fec0003800000 */
[----:B------:R-:W0:Y:S01]  /*37a0*/  LDC.64 R18, c[0x0][0x3a8] ;  /* 0x0000ea00ff127b82 */ /* 0x000e220000000a00 */
[----:B------:R-:W-:Y:S02]  /*37b0*/  ISETP.NE.AND P0, PT, R2, RZ, PT ;  /* 0x000000ff0200720c */ /* 0x000fe40003f05270 */
[----:B------:R-:W-:-:S05]  /*37c0*/  LOP3.LUT R20, RZ, R2, RZ, 0x33, !PT ;  /* 0x00000002ff147212 */ /* 0x000fca00078e33ff */
[----:B------:R-:W1:Y:S06]  /*37d0*/  LDC R63, c[0x0][0x370] ;  /* 0x0000dc00ff3f7b82 */ /* 0x000e6c0000000800 */
[----:B------:R-:W-:Y:S01]  /*37e0*/  @!P0 IMAD.MOV.U32 R16, RZ, RZ, 0x64 ;  /* 0x00000064ff108424 */ /* 0x000fe200078e00ff */
[----:B------:R2:W-:Y:S01]  /*37f0*/  @!P0 STS [UR4+0x4c], R17 ;  /* 0x00004c11ff008988 */ /* 0x0005e20008000804 */
[----:B0-----:R-:W-:-:S04]  /*3800*/  IMAD.WIDE R60, R53, 0x8, R18 ;  /* 0x00000008353c7825 */ /* 0x001fc800078e0212 */
[----:B------:R-:W-:Y:S01]  /*3810*/  IMAD.IADD R53, R53, 0x1, R20 ;  /* 0x0000000135357824 */ /* 0x000fe200078e0214 */
[----:B------:R2:W-:Y:S01]  /*3820*/  @!P0 ST.E.64.STRONG.GPU desc[UR8][R60.64+0x100], R16 ;  /* 0x000100103c008985 */ /* 0x0005e2000c10fb08 */
[----:B-1----:R-:W-:-:S13]  /*3830*/  ISETP.GT.U32.AND P1, PT, R63, 0x1f3, PT ;  /* 0x000001f33f00780c */ /* 0x002fda0003f24070 */
[----:B--2---:R-:W-:Y:S05]  /*3840*/  @P1 BRA `(.L_x_4000) ;  /* 0x0000000000081947 */ /* 0x004fea0003800000 */
[----:B------:R0:W-:Y:S06]  /*3850*/  MEMBAR.SC.CTA ;  /* 0x0000000000007992 */ /* 0x0001ec0000000000 */
[----:B0-----:R-:W-:Y:S05]  /*3860*/  BRA `(.L_x_4001) ;  /* 0x0000000000087947 */ /* 0x001fea0003800000 */
.L_x_4000:
[----:B------:R-:W-:Y:S05]  /*3870*/  NANOSLEEP 0x48d ;  /* 0x0000048d0000795d */ /* 0x000fea0003800000 */
[----:B------:R-:W-:Y:S01]  /*3880*/  NOP ;  /* 0x0000000000007918 */ /* 0x000fe20000000000 */
.L_x_4001:
[----:B------:R-:W-:-:S05]  /*3890*/  IMAD.WIDE R18, R53, 0x8, R18 ;  /* 0x0000000835127825 */ /* 0x000fca00078e0212 */
[----:B------:R-:W2:Y:S01]  /*38a0*/  LD.E.64.STRONG.GPU R20, desc[UR8][R18.64+0x100] ;  /* 0x0001000812147980 */ /* 0x000ea2000c10fb00 */
[----:B------:R-:W-:Y:S01]  /*38b0*/  UMOV UR5, 0xffffffff ;  /* 0xffffffff00057882 */ /* 0x000fe20000000000 */
[----:B--2---:R-:W-:Y:S02]  /*38c0*/  ISETP.NE.AND P0, PT, R20, 0x63, PT ;  /* 0x000000631400780c */ /* 0x004fe40003f05270 */
[----:B------:R-:W-:Y:S11]  /*38d0*/  BRA.DIV UR5, `(.L_x_4002) ;  /* 0x0000007e05307947 */ /* 0x000ff6000b800000 */
[----:B------:R-:W-:-:S13]  /*38e0*/  VOTE.ANY P0, !P0 ;  /* 0x0000000000ff7806 */ /* 0x000fda0004000100 */
.L_x_4137:
[----:B------:R-:W-:Y:S05]  /*38f0*/  @!P0 BRA `(.L_x_4003) ;  /* 0x0000000000308947 */ /* 0x000fea0003800000 */
.L_x_4007:
[----:B------:R-:W-:Y:S05]  /*3900*/  YIELD ;  /* 0x0000000000007946 */ /* 0x000fea0003800000 */
[----:B------:R-:W-:Y:S05]  /*3910*/  @P1 BRA `(.L_x_4004) ;  /* 0x0000000000081947 */ /* 0x000fea0003800000 */
[----:B------:R0:W-:Y:S06]  /*3920*/  MEMBAR.SC.CTA ;  /* 0x0000000000007992 */ /* 0x0001ec0000000000 */
[----:B0-----:R-:W-:Y:S05]  /*3930*/  BRA `(.L_x_4005) ;  /* 0x0000000000087947 */ /* 0x001fea0003800000 */
.L_x_4004:
[----:B------:R-:W-:Y:S05]  /*3940*/  NANOSLEEP 0x48 ;  /* 0x000000480000795d */ /* 0x000fea0003800000 */
[----:B------:R-:W-:Y:S01]  /*3950*/  NOP ;  /* 0x0000000000007918 */ /* 0x000fe20000000000 */
.L_x_4005:
[----:B------:R-:W2:Y:S01]  /*3960*/  LD.E.64.STRONG.GPU R20, desc[UR8][R18.64+0x100] ;  /* 0x0001000812147980 */ /* 0x000ea2000c10fb00 */
[----:B------:R-:W-:Y:S01]  /*3970*/  UMOV UR5, 0xffffffff ;  /* 0xffffffff00057882 */ /* 0x000fe20000000000 */
[----:B--2---:R-:W-:Y:S02]  /*3980*/  ISETP.NE.AND P0, PT, R20, 0x63, PT ;  /* 0x000000631400780c */ /* 0x004fe40003f05270 */
[----:B------:R-:W-:Y:S11]  /*3990*/  BRA.DIV UR5, `(.L_x_4006) ;  /* 0x0000007e05207947 */ /* 0x000ff6000b800000 */
[----:B------:R-:W-:-:S13]  /*39a0*/  VOTE.ANY P0, !P0 ;  /* 0x0000000000ff7806 */ /* 0x000fda0004000100 */
.L_x_4140:
[----:B------:R-:W-:Y:S05]  /*39b0*/  @P0 BRA `(.L_x_4007) ;  /* 0xfffffffc00d00947 */ /* 0x000fea000383ffff */
.L_x_4003:
        /* <DEDUP_REMOVED lines=23> */
[-C--:B------:R-:W-:Y:S02]  /*3b30*/  ISETP.GT.AND P1, PT, R67, R24.reuse, PT ;  /* 0x000000184300720c */ /* 0x080fe40003f24270 */
[----:B0-----:R-:W-:Y:S02]  /*3b40*/  SEL R18, R25, RZ, !P0 ;  /* 0x000000ff19127207 */ /* 0x001fe40004000000 */
[----:B------:R-:W-:-:S03]  /*3b50*/  ISETP.GT.AND P0, PT, R66, R24, PT ;  /* 0x000000184200720c */ /* 0x000fc60003f04270 */
[----:B------:R-:W-:-:S05]  /*3b60*/  IMAD.IADD R71, R69, 0x1, R18 ;  /* 0x0000000145477824 */ /* 0x000fca00078e0212 */
[----:B------:R-:W0:Y:S02]  /*3b70*/  SHFL.DOWN PT, R25, R71, 0x8, R24 ;  /* 0x0900000047197989 */ /* 0x000e2400000e0018 */
[----:B0-----:R-:W-:Y:S02]  /*3b80*/  SEL R18, R25, RZ, !P0 ;  /* 0x000000ff19127207 */ /* 0x001fe40004000000 */
[----:B------:R-:W-:-:S03]  /*3b90*/  ISETP.NE.AND P0, PT, R20, 0x65, PT ;  /* 0x000000651400780c */ /* 0x000fc60003f05270 */
[----:B------:R-:W-:Y:S02]  /*3ba0*/  IMAD.IADD R73, R71, 0x1, R18 ;  /* 0x0000000147497824 */ /* 0x000fe400078e0212 */
[----:B------:R-:W0:Y:S03]  /*3bb0*/  LDC.64 R18, c[0x0][0x3a8] ;  /* 0x0000ea00ff127b82 */ /* 0x000e260000000a00 */
[----:B------:R-:W1:Y:S05]  /*3bc0*/  SHFL.DOWN PT, R25, R73, 0x10, R24 ;  /* 0x0a00000049197989 */ /* 0x000e6a00000e0018 */
[----:B------:R-:W-:-:S02]  /*3bd0*/  VOTE.ALL P0, P0 ;  /* 0x0000000000ff7806 */ /* 0x000fc40000000000 */
[----:B0-----:R-:W-:Y:S02]  /*3be0*/  IADD3 R69, P2, PT, R18, 0x100, RZ ;  /* 0x0000010012457810 */ /* 0x001fe40007f5e0ff */
[----:B-1----:R-:W-:-:S03]  /*3bf0*/  SEL R68, R25, RZ, !P1 ;  /* 0x000000ff19447207 */ /* 0x002fc60004800000 */
[----:B------:R-:W-:Y:S02]  /*3c00*/  IMAD.X R70, RZ, RZ, R19, P2 ;  /* 0x000000ffff467224 */ /* 0x000fe400010e0613 */
[----:B------:R-:W-:-:S07]  /*3c10*/  IMAD.IADD R68, R73, 0x1, R68 ;  /* 0x0000000149447824 */ /* 0x000fce00078e0244 */
.L_x_4149:
[----:B------:R-:W-:Y:S05]  /*3c20*/  @!P0 BRA `(.L_x_4009) ;  /* 0x0000000000dc8947 */ /* 0x000fea0003800000 */
.L_x_4017:
        /* <DEDUP_REMOVED lines=9> */
.L_x_4152:
[----:B------:R-:W-:Y:S05]  /*3cc0*/  @!P0 BRA `(.L_x_4011) ;  /* 0x0000000000348947 */ /* 0x000fea0003800000 */
[----:B------:R-:W-:-:S13]  /*3cd0*/  ISETP.GT.U32.AND P1, PT, R63, 0x1f3, PT ;  /* 0x000001f33f00780c */ /* 0x000fda0003f24070 */
.L_x_4015:
[----:B------:R-:W-:Y:S05]  /*3ce0*/  YIELD ;  /* 0x0000000000007946 */ /* 0x000fea0003800000 */
[----:B------:R-:W-:Y:S05]  /*3cf0*/  @P1 BRA `(.L_x_4012) ;  /* 0x0000000000081947 */ /* 0x000fea0003800000 */
[----:B------:R0:W-:Y:S06]  /*3d00*/  MEMBAR.SC.CTA ;  /* 0x0000000000007992 */ /* 0x0001ec0000000000 */
[----:B0-----:R-:W-:Y:S05]  /*3d10*/  BRA `(.L_x_4013) ;  /* 0x0000000000087947 */ /* 0x001fea0003800000 */
.L_x_4012:
[----:B------:R-:W-:Y:S05]  /*3d20*/  NANOSLEEP 0x48 ;  /* 0x000000480000795d */ /* 0x000fea0003800000 */
[----:B------:R-:W-:Y:S01]  /*3d30*/  NOP ;  /* 0x0000000000007918 */ /* 0x000fe20000000000 */
.L_x_4013:
[----:B------:R-:W2:Y:S01]  /*3d40*/  LD.E.64.STRONG.GPU R20, desc[UR8][R18.64+-0x100] ;  /* 0xffff000812147980 */ /* 0x000ea2000c10fb00 */
[----:B------:R-:W-:Y:S01]  /*3d50*/  UMOV UR5, 0xffffffff ;  /* 0xffffffff00057882 */ /* 0x000fe20000000000 */
[----:B--2---:R-:W-:Y:S02]  /*3d60*/  ISETP.NE.AND P0, PT, R20, 0x63, PT ;  /* 0x000000631400780c */ /* 0x004fe40003f05270 */
[----:B------:R-:W-:Y:S11]  /*3d70*/  BRA.DIV UR5, `(.L_x_4014) ;  /* 0x0000007e05687947 */ /* 0x000ff6000b800000 */
[----:B------:R-:W-:-:S13]  /*3d80*/  VOTE.ANY P0, !P0 ;  /* 0x0000000000ff7806 */ /* 0x000fda0004000100 */
.L_x_4155:
[----:B------:R-:W-:Y:S05]  /*3d90*/  @P0 BRA `(.L_x_4015) ;  /* 0xfffffffc00d00947 */ /* 0x000fea000383ffff */
.L_x_4011:
        /* <DEDUP_REMOVED lines=10> */
[-C--:B------:R-:W-:Y:S02]  /*3e40*/  ISETP.GE.AND P0, PT, R59, R24.reuse, PT ;  /* 0x000000183b00720c */ /* 0x080fe40003f06270 */
[-C--:B------:R-:W-:Y:S02]  /*3e50*/  ISETP.GT.AND P1, PT, R67, R24.reuse, PT ;  /* 0x000000184300720c */ /* 0x080fe40003f24270 */
        /* <DEDUP_REMOVED lines=19> */
.L_x_4164:
[----:B------:R-:W-:Y:S05]  /*3f90*/  @P0 BRA `(.L_x_4017) ;  /* 0xfffffffc00240947 */ /* 0x000fea000383ffff */
.L_x_4009:
        /* <DEDUP_REMOVED lines=16> */
.L_x_3999:
[----:B------:R-:W-:Y:S05]  /*40a0*/  WARPSYNC.ALL ;  /* 0x0000000000007948 */ /* 0x000fea0003800000 */
[----:B------:R-:W0:Y:S08]  /*40b0*/  S2UR UR6, SR_CgaCtaId ;  /* 0x00000000000679c3 */ /* 0x000e300000008800 */
[----:B------:R-:W-:Y:S01]  /*40c0*/  BAR.SYNC.DEFER_BLOCKING 0x0 ;  /* 0x0000000000007b1d */ /* 0x000fe20000010000 */
[----:B------:R-:W-:-:S02]  /*40d0*/  ISETP.NE.AND P0, PT, R2, RZ, PT ;  /* 0x000000ff0200720c */ /* 0x000fc40003f05270 */
[C---:B------:R-:W-:Y:S02]  /*40e0*/  ISETP.NE.AND P4, PT, R33.reuse, RZ, PT ;  /* 0x000000ff2100720c */ /* 0x040fe40003f85270 */
[----:B------:R-:W-:Y:S01]  /*40f0*/  LOP3.LUT R24, R33, 0x1, RZ, 0x3c, !PT ;  /* 0x0000000121187812 */ /* 0x000fe200078e3cff */
[----:B------:R-:W-:Y:S01]  /*4100*/  UMOV UR5, 0x400 ;  /* 0x0000040000057882 */ /* 0x000fe20000000000 */
[----:B------:R-:W-:Y:S02]  /*4110*/  ISETP.NE.AND P3, PT, R32, RZ, PT ;  /* 0x000000ff2000720c */ /* 0x000fe40003f65270 */
[C---:B------:R-:W-:Y:S02]  /*4120*/  ISETP.NE.AND P5, PT, R51.reuse, RZ, PT ;  /* 0x000000ff3300720c */ /* 0x040fe40003fa5270 */
[----:B------:R-:W-:Y:S02]  /*4130*/  LOP3.LUT R51, R51, 0x1, RZ, 0x3c, !PT ;  /* 0x0000000133337812 */ /* 0x000fe400078e3cff */
[----:B------:R-:W-:-:S02]  /*4140*/  ISETP.NE.AND P2, PT, R52, RZ, PT ;  /* 0x000000ff3400720c */ /* 0x000fc40003f45270 */
[----:B------:R-:W-:Y:S01]  /*4150*/  ISETP.NE.AND P1, PT, R54, RZ, PT ;  /* 0x000000ff3600720c */ /* 0x000fe20003f25270 */
[----:B0-----:R-:W-:Y:S01]  /*4160*/  ULEA UR5, UR6, UR5, 0x18 ;  /* 0x0000000506057291 */ /* 0x001fe2000f8ec0ff */
[----:B------:R-:W0:Y:S08]  /*4170*/  LDCU.64 UR6, c[0x0][0x398] ;  /* 0x00007300ff0677ac */ /* 0x000e300008000a00 */
[----:B--2---:R-:W1:Y:S04]  /*4180*/  LDS R16, [UR5+0x28] ;  /* 0x00002805ff107984 */ /* 0x004e680008000800 */
[----:B------:R-:W-:Y:S04]  /*4190*/  LDS R19, [UR5+0x44] ;  /* 0x00004405ff137984 */ /* 0x000fe80008000800 */
[----:B------:R-:W2:Y:S01]  /*41a0*/  LDS R17, [UR5+0x4c] ;  /* 0x00004c05ff117984 */ /* 0x000ea20008000800 */
[----:B-1----:R-:W-:Y:S01]  /*41b0*/  SEL R16, R16, RZ, P0 ;  /* 0x000000ff10107207 */ /* 0x002fe20000000000 */
[----:B------:R-:W-:Y:S01]  /*41c0*/  BAR.SYNC.DEFER_BLOCKING 0x0 ;  /* 0x0000000000007b1d */ /* 0x000fe20000010000 */
[----:B------:R-:W-:-:S03]  /*41d0*/  ISETP.NE.AND P0, PT, R55, RZ, PT ;  /* 0x000000ff3700720c */ /* 0x000fc60003f05270 */
[----:B------:R-:W-:Y:S01]  /*41e0*/  IMAD.IADD R16, R16, 0x1, R21 ;  /* 0x0000000110107824 */ /* 0x000fe200078e0215 */
[----:B--2---:R-:W-:-:S03]  /*41f0*/  IADD3 R21, PT, PT, -R17, 0x1400, RZ ;  /* 0x0000140011157810 */ /* 0x004fc60007ffe1ff */
[--C-:B------:R-:W-:Y:S01]  /*4200*/  IMAD.IADD R20, R16, 0x1, -R19.reuse ;  /* 0x0000000110147824 */ /* 0x100fe200078e0a13 */
[----:B------:R-:W-:Y:S01]  /*4210*/  IADD3 R23, PT, PT, R19, -R16, -R36 ;  /* 0x8000001013177210 */ /* 0x000fe20007ffe824 */
[--C-:B------:R-:W-:Y:S01]  /*4220*/  IMAD.IADD R18, R37, 0x1, R16.reuse ;  /* 0x0000000125127824 */ /* 0x100fe200078e0210 */
[----:B------:R-:W-:Y:S01]  /*4230*/  LOP3.LUT R37, R34, 0x1, RZ, 0x3c, !PT ;  /* 0x0000000122257812 */ /* 0x000fe200078e3cff */
[----:B------:R-:W-:Y:S01]  /*4240*/  IMAD.IADD R16, R40, 0x1, R16 ;  /* 0x0000000128107824 */ /* 0x000fe200078e0210 */
[C---:B------:R-:W-:Y:S01]  /*4250*/  IADD3 R17, PT, PT, R2.reuse, R17, R19 ;  /* 0x0000001102117210 */ /* 0x040fe20007ffe013 */
[----:B------:R-:W-:Y:S02]  /*4260*/  IMAD R22, R2, 0x14, R23 ;  /* 0x0000001402167824 */ /* 0x000fe400078e0217 */
[----:B------:R-:W-:Y:S02]  /*4270*/  IMAD.IADD R23, R21, 0x1, R20 ;  /* 0x0000000115177824 */ /* 0x000fe400078e0214 */
[----:B------:R-:W-:-:S02]  /*4280*/  IMAD.IADD R33, R19, 0x1, -R18 ;  /* 0x0000000113217824 */ /* 0x000fc400078e0a12 */
[----:B------:R-:W-:Y:S02]  /*4290*/  IMAD R20, R2, 0x14, -R20 ;  /* 0x0000001402147824 */ /* 0x000fe400078e0a14 */
[----:B------:R-:W-:Y:S02]  /*42a0*/  VIADD R22, R22, 0x1 ;  /* 0x0000000116167836 */ /* 0x000fe40000000000 */
[----:B------:R-:W-:Y:S01]  /*42b0*/  IMAD.IADD R25, R36, 0x1, R23 ;  /* 0x0000000124197824 */ /* 0x000fe200078e0217 */
[----:B------:R-:W-:Y:S01]  /*42c0*/  SEL R20, R23, R20, !P3 ;  /* 0x0000001417147207 */ /* 0x000fe20005800000 */
[----:B------:R-:W-:Y:S01]  /*42d0*/  IMAD R33, R2, 0x14, R33 ;  /* 0x0000001402217824 */ /* 0x000fe200078e0221 */
[----:B------:R-:W-:Y:S01]  /*42e0*/  ISETP.NE.AND P3, PT, R34, RZ, PT ;  /* 0x000000ff2200720c */ /* 0x000fe20003f65270 */
[----:B------:R-:W-:Y:S01]  /*42f0*/  IMAD.IADD R24, R24, 0x1, R25 ;  /* 0x0000000118187824 */ /* 0x000fe200078e0219 */
[----:B------:R-:W-:Y:S01]  /*4300*/  SEL R22, R25, R22, !P4 ;  /* 0x0000001619167207 */ /* 0x000fe20006000000 */
[----:B------:R-:W-:Y:S01]  /*4310*/  VIADD R33, R33, 0x2 ;  /* 0x0000000221217836 */ /* 0x000fe20000000000 */
[----:B------:R-:W-:Y:S01]  /*4320*/  IADD3 R25, PT, PT, R19, -R18, -R37 ;  /* 0x8000001213197210 */ /* 0x000fe20007ffe825 */
[----:B------:R-:W-:Y:S01]  /*4330*/  VIADD R17, R17, 0xffffec00 ;  /* 0xffffec0011117836 */ /* 0x000fe20000000000 */
[----:B------:R-:W-:-:S02]  /*4340*/  LEA R23, R20, UR5, 0x2 ;  /* 0x0000000514177c11 */ /* 0x000fc4000f8e10ff */
[----:B------:R-:W-:Y:S01]  /*4350*/  SEL R33, R24, R33, !P3 ;  /* 0x0000002118217207 */ /* 0x000fe20005800000 */
[----:B------:R-:W-:Y:S01]  /*4360*/  IMAD.IADD R24, R37, 0x1, R24 ;  /* 0x0000000125187824 */ /* 0x000fe200078e0218 */
[C---:B------:R-:W-:Y:S01]  /*4370*/  ISETP.NE.AND P3, PT, R35.reuse, RZ, PT ;  /* 0x000000ff2300720c */ /* 0x040fe20003f65270 */
[----:B------:R-:W-:Y:S01]  /*4380*/  IMAD R25, R2, 0x14, R25 ;  /* 0x0000001402197824 */ /* 0x000fe200078e0219 */
[----:B------:R-:W-:Y:S01]  /*4390*/  LOP3.LUT R37, R35, 0x1, RZ, 0x3c, !PT ;  /* 0x0000000123257812 */ /* 0x000fe200078e3cff */
[----:B------:R-:W-:Y:S01]  /*43a0*/  IMAD.IADD R35, R19, 0x1, -R16 ;  /* 0x0000000113237824 */ /* 0x000fe200078e0a10 */
[----:B-----5:R1:W-:Y:S01]  /*43b0*/  STS [R23], R58 ;  /* 0x0000003a17007388 */ /* 0x0203e20000000800 */
[----:B------:R-:W-:Y:S01]  /*43c0*/  VIADD R25, R25, 0x3 ;  /* 0x0000000319197836 */ /* 0x000fe20000000000 */
[----:B------:R-:W-:Y:S01]  /*43d0*/  LEA R22, R22, UR5, 0x2 ;  /* 0x0000000516167c11 */ /* 0x000fe2000f8e10ff */
[----:B------:R-:W-:Y:S01]  /*43e0*/  IMAD R35, R2, 0x14, R35 ;  /* 0x0000001402237824 */ /* 0x000fe200078e0223 */
[----:B------:R-:W-:-:S02]  /*43f0*/  ISETP.NE.AND P4, PT, R38, RZ, PT ;  /* 0x000000ff2600720c */ /* 0x000fc40003f85270 */
[----:B------:R-:W-:Y:S01]  /*4400*/  SEL R25, R24, R25, !P3 ;  /* 0x0000001918197207 */ /* 0x000fe20005800000 */
[----:B------:R-:W-:Y:S01]  /*4410*/  IMAD.IADD R24, R37, 0x1, R24 ;  /* 0x0000000125187824 */ /* 0x000fe200078e0218 */
[----:B------:R-:W-:Y:S01]  /*4420*/  ISETP.NE.AND P3, PT, R39, RZ, PT ;  /* 0x000000ff2700720c */ /* 0x000fe20003f65270 */
[----:B------:R-:W-:Y:S01]  /*4430*/  VIADD R35, R35, 0x4 ;  /* 0x0000000423237836 */ /* 0x000fe20000000000 */
[----:B-1----:R-:W-:Y:S01]  /*4440*/  LOP3.LUT R23, R38, 0x1, RZ, 0x3c, !PT ;  /* 0x0000000126177812 */ /* 0x002fe200078e3cff */
[----:B------:R1:W-:Y:S01]  /*4450*/  STS [R22], R3 ;  /* 0x0000000316007388 */ /* 0x0003e20000000800 */
[----:B------:R-:W-:Y:S02]  /*4460*/  LOP3.LUT R39, R39, 0x1, RZ, 0x3c, !PT ;  /* 0x0000000127277812 */ /* 0x000fe400078e3cff */
[----:B------:R-:W-:Y:S01]  /*4470*/  SEL R35, R24, R35, !P4 ;  /* 0x0000002318237207 */ /* 0x000fe20006000000 */
[----:B------:R-:W-:Y:S01]  /*4480*/  IMAD.IADD R16, R23, 0x1, R16 ;  /* 0x0000000117107824 */ /* 0x000fe200078e0210 */
[----:B------:R-:W-:Y:S01]  /*4490*/  LEA R33, R33, UR5, 0x2 ;  /* 0x0000000521217c11 */ /* 0x000fe2000f8e10ff */
[----:B------:R-:W-:Y:S01]  /*44a0*/  IMAD.IADD R24, R23, 0x1, R24 ;  /* 0x0000000117187824 */ /* 0x000fe200078e0218 */
[----:B------:R-:W-:-:S02]  /*44b0*/  ISETP.NE.AND P4, PT, R41, RZ, PT ;  /* 0x000000ff2900720c */ /* 0x000fc40003f85270 */
[----:B------:R-:W-:Y:S01]  /*44c0*/  LEA R18, R25, UR5, 0x2 ;  /* 0x0000000519127c11 */ /* 0x000fe2000f8e10ff */
[--C-:B-1----:R-:W-:Y:S01]  /*44d0*/  IMAD.IADD R3, R19, 0x1, -R16.reuse ;  /* 0x0000000113037824 */ /* 0x102fe200078e0a10 */
[----:B------:R-:W-:Y:S01]  /*44e0*/  LOP3.LUT R41, R41, 0x1, RZ, 0x3c, !PT ;  /* 0x0000000129297812 */ /* 0x000fe200078e3cff */
[----:B------:R-:W-:Y:S01]  /*44f0*/  IMAD.IADD R16, R39, 0x1, R16 ;  /* 0x0000000127107824 */ /* 0x000fe200078e0210 */
[----:B------:R-:W-:Y:S01]  /*4500*/  STS [R33], R4 ;  /* 0x0000000421007388 */ /* 0x000fe20000000800 */
[C---:B------:R-:W-:Y:S01]  /*4510*/  IMAD R3, R2.reuse, 0x14, R3 ;  /* 0x0000001402037824 */ /* 0x040fe200078e0203 */
[----:B------:R-:W-:Y:S01]  /*4520*/  LEA R35, R35, UR5, 0x2 ;  /* 0x0000000523237c11 */ /* 0x000fe2000f8e10ff */
[--C-:B------:R-:W-:Y:S01]  /*4530*/  IMAD.IADD R23, R19, 0x1, -R16.reuse ;  /* 0x0000000113177824 */ /* 0x100fe200078e0a10 */
[----:B------:R1:W-:Y:S01]  /*4540*/  STS [R18], R5 ;  /* 0x0000000512007388 */ /* 0x0003e20000000800 */
[----:B------:R-:W-:Y:S02]  /*4550*/  VIADD R3, R3, 0x5 ;  /* 0x0000000503037836 */ /* 0x000fe40000000000 */
[----:B------:R-:W-:Y:S01]  /*4560*/  IMAD.IADD R16, R41, 0x1, R16 ;  /* 0x0000000129107824 */ /* 0x000fe200078e0210 */
[----:B------:R-:W-:Y:S01]  /*4570*/  STS [R35], R6 ;  /* 0x0000000623007388 */ /* 0x000fe20000000800 */
[----:B------:R-:W-:Y:S01]  /*4580*/  IMAD R23, R2, 0x14, R23 ;  /* 0x0000001402177824 */ /* 0x000fe200078e0217 */
[----:B------:R-:W-:Y:S01]  /*4590*/  SEL R3, R24, R3, !P3 ;  /* 0x0000000318037207 */ /* 0x000fe20005800000 */
[----:B------:R-:W-:Y:S01]  /*45a0*/  IMAD.IADD R25, R19, 0x1, -R16 ;  /* 0x0000000113197824 */ /* 0x000fe200078e0a10 */
[C---:B------:R-:W-:Y:S01]  /*45b0*/  ISETP.NE.AND P3, PT, R42.reuse, RZ, PT ;  /* 0x000000ff2a00720c */ /* 0x040fe20003f65270 */
[----:B------:R-:W-:Y:S01]  /*45c0*/  IMAD.IADD R24, R39, 0x1, R24 ;  /* 0x0000000127187824 */ /* 0x000fe200078e0218 */
[----:B-1----:R-:W-:Y:S01]  /*45d0*/  LOP3.LUT R5, R42, 0x1, RZ, 0x3c, !PT ;  /* 0x000000012a057812 */ /* 0x002fe200078e3cff */
[----:B------:R-:W-:Y:S01]  /*45e0*/  VIADD R23, R23, 0x6 ;  /* 0x0000000617177836 */ /* 0x000fe20000000000 */
[----:B------:R-:W-:Y:S01]  /*45f0*/  LEA R4, R3, UR5, 0x2 ;  /* 0x0000000503047c11 */ /* 0x000fe2000f8e10ff */
[----:B------:R-:W-:Y:S01]  /*4600*/  IMAD R25, R2, 0x14, R25 ;  /* 0x0000001402197824 */ /* 0x000fe200078e0219 */
[----:B------:R-:W-:Y:S01]  /*4610*/  LOP3.LUT R33, R44, 0x1, RZ, 0x3c, !PT ;  /* 0x000000012c217812 */ /* 0x000fe200078e3cff */
[----:B------:R-:W-:Y:S01]  /*4620*/  IMAD.IADD R16, R5, 0x1, R16 ;  /* 0x0000000105107824 */ /* 0x000fe200078e0210 */
[----:B------:R-:W-:Y:S01]  /*4630*/  SEL R23, R24, R23, !P4 ;  /* 0x0000001718177207 */ /* 0x000fe20006000000 */
[----:B------:R-:W-:Y:S01]  /*4640*/  IMAD.IADD R24, R41, 0x1, R24 ;  /* 0x0000000129187824 */ /* 0x000fe200078e0218 */
[----:B------:R-:W-:Y:S01]  /*4650*/  ISETP.NE.AND P4, PT, R43, RZ, PT ;  /* 0x000000ff2b00720c */ /* 0x000fe20003f85270 */
[--C-:B------:R-:W-:Y:S01]  /*4660*/  IMAD.IADD R3, R19, 0x1, -R16.reuse ;  /* 0x0000000113037824 */ /* 0x100fe200078e0a10 */
[----:B------:R-:W-:Y:S01]  /*4670*/  LOP3.LUT R43, R43, 0x1, RZ, 0x3c, !PT ;  /* 0x000000012b2b7812 */ /* 0x000fe200078e3cff */
[----:B------:R-:W-:Y:S01]  /*4680*/  VIADD R25, R25, 0x7 ;  /* 0x0000000719197836 */ /* 0x000fe20000000000 */
[----:B------:R1:W-:Y:S01]  /*4690*/  STS [R4], R7 ;  /* 0x0000000704007388 */ /* 0x0003e20000000800 */
[----:B------:R-:W-:Y:S01]  /*46a0*/  IMAD R3, R2, 0x14, R3 ;  /* 0x0000001402037824 */ /* 0x000fe200078e0203 */
[----:B------:R-:W-:Y:S01]  /*46b0*/  LEA R23, R23, UR5, 0x2 ;  /* 0x0000000517177c11 */ /* 0x000fe2000f8e10ff */
[----:B------:R-:W-:Y:S01]  /*46c0*/  IMAD.IADD R16, R43, 0x1, R16 ;  /* 0x000000012b107824 */ /* 0x000fe200078e0210 */
[----:B------:R-:W-:Y:S01]  /*46d0*/  SEL R25, R24, R25, !P3 ;  /* 0x0000001918197207 */ /* 0x000fe20005800000 */
[----:B------:R-:W-:Y:S01]  /*46e0*/  IMAD.IADD R24, R5, 0x1, R24 ;  /* 0x0000000105187824 */ /* 0x000fe200078e0218 */
[----:B------:R-:W-:Y:S01]  /*46f0*/  ISETP.NE.AND P3, PT, R44, RZ, PT ;  /* 0x000000ff2c00720c */ /* 0x000fe20003f65270 */
[----:B------:R-:W-:Y:S01]  /*4700*/  VIADD R3, R3, 0x8 ;  /* 0x0000000803037836 */ /* 0x000fe20000000000 */
[----:B------:R2:W-:Y:S01]  /*4710*/  STS [R23], R8 ;  /* 0x0000000817007388 */ /* 0x0005e20000000800 */
[--C-:B------:R-:W-:Y:S01]  /*4720*/  IMAD.IADD R5, R19, 0x1, -R16.reuse ;  /* 0x0000000113057824 */ /* 0x100fe200078e0a10 */
[----:B-1----:R-:W-:Y:S01]  /*4730*/  LEA R4, R25, UR5, 0x2 ;  /* 0x0000000519047c11 */ /* 0x002fe2000f8e10ff */
[----:B------:R-:W-:Y:S01]  /*4740*/  IMAD.IADD R16, R33, 0x1, R16 ;  /* 0x0000000121107824 */ /* 0x000fe200078e0210 */
[----:B------:R-:W-:Y:S01]  /*4750*/  SEL R3, R24, R3, !P4 ;  /* 0x0000000318037207 */ /* 0x000fe20006000000 */
[----:B------:R-:W-:Y:S01]  /*4760*/  IMAD R5, R2, 0x14, R5 ;  /* 0x0000001402057824 */ /* 0x000fe200078e0205 */
[----:B------:R-:W-:Y:S01]  /*4770*/  ISETP.NE.AND P4, PT, R45, RZ, PT ;  /* 0x000000ff2d00720c */ /* 0x000fe20003f85270 */
[----:B------:R-:W-:Y:S01]  /*4780*/  IMAD.IADD R7, R19, 0x1, -R16 ;  /* 0x0000000113077824 */ /* 0x000fe200078e0a10 */
[----:B------:R-:W-:Y:S01]  /*4790*/  LOP3.LUT R45, R45, 0x1, RZ, 0x3c, !PT ;  /* 0x000000012d2d7812 */ /* 0x000fe200078e3cff */
[----:B------:R-:W-:Y:S01]  /*47a0*/  IMAD.IADD R24, R43, 0x1, R24 ;  /* 0x000000012b187824 */ /* 0x000fe200078e0218 */
[----:B------:R1:W-:Y:S01]  /*47b0*/  STS [R4], R9 ;  /* 0x0000000904007388 */ /* 0x0003e20000000800 */
[----:B------:R-:W-:Y:S01]  /*47c0*/  VIADD R5, R5, 0x9 ;  /* 0x0000000905057836 */ /* 0x000fe20000000000 */
[----:B--2---:R-:W-:Y:S01]  /*47d0*/  LOP3.LUT R23, R46, 0x1, RZ, 0x3c, !PT ;  /* 0x000000012e177812 */ /* 0x004fe200078e3cff */
[----:B------:R-:W-:Y:S01]  /*47e0*/  IMAD.IADD R16, R45, 0x1, R16 ;  /* 0x000000012d107824 */ /* 0x000fe200078e0210 */
[----:B------:R-:W-:Y:S01]  /*47f0*/  LEA R3, R3, UR5, 0x2 ;  /* 0x0000000503037c11 */ /* 0x000fe2000f8e10ff */
[----:B------:R-:W-:Y:S01]  /*4800*/  IMAD R7, R2, 0x14, R7 ;  /* 0x0000001402077824 */ /* 0x000fe200078e0207 */
[----:B------:R-:W-:Y:S01]  /*4810*/  SEL R5, R24, R5, !P3 ;  /* 0x0000000518057207 */ /* 0x000fe20005800000 */
[----:B------:R-:W-:Y:S01]  /*4820*/  IMAD.IADD R24, R33, 0x1, R24 ;  /* 0x0000000121187824 */ /* 0x000fe200078e0218 */
[----:B------:R-:W-:Y:S01]  /*4830*/  ISETP.NE.AND P3, PT, R46, RZ, PT ;  /* 0x000000ff2e00720c */ /* 0x000fe20003f65270 */
[----:B------:R-:W-:Y:S01]  /*4840*/  VIADD R7, R7, 0xa ;  /* 0x0000000a07077836 */ /* 0x000fe20000000000 */
[----:B------:R2:W-:Y:S01]  /*4850*/  STS [R3], R10 ;  /* 0x0000000a03007388 */ /* 0x0005e20000000800 */
[--C-:B-1----:R-:W-:Y:S01]  /*4860*/  IMAD.IADD R9, R19, 0x1, -R16.reuse ;  /* 0x0000000113097824 */ /* 0x102fe200078e0a10 */
[----:B------:R-:W-:Y:S01]  /*4870*/  LEA R4, R5, UR5, 0x2 ;  /* 0x0000000505047c11 */ /* 0x000fe2000f8e10ff */
[----:B------:R-:W-:Y:S01]  /*4880*/  IMAD.IADD R16, R23, 0x1, R16 ;  /* 0x0000000117107824 */ /* 0x000fe200078e0210 */
[----:B------:R-:W-:Y:S01]  /*4890*/  SEL R7, R24, R7, !P4 ;  /* 0x0000000718077207 */ /* 0x000fe20006000000 */
[----:B------:R-:W-:Y:S01]  /*48a0*/  IMAD R9, R2, 0x14, R9 ;  /* 0x0000001402097824 */ /* 0x000fe200078e0209 */
[----:B------:R-:W-:Y:S01]  /*48b0*/  ISETP.NE.AND P4, PT, R47, RZ, PT ;  /* 0x000000ff2f00720c */ /* 0x000fe20003f85270 */
[----:B------:R-:W-:Y:S01]  /*48c0*/  IMAD.IADD R24, R45, 0x1, R24 ;  /* 0x000000012d187824 */ /* 0x000fe200078e0218 */
[----:B------:R-:W-:Y:S01]  /*48d0*/  LOP3.LUT R47, R47, 0x1, RZ, 0x3c, !PT ;  /* 0x000000012f2f7812 */ /* 0x000fe200078e3cff */
[----:B------:R-:W-:Y:S01]  /*48e0*/  VIADD R9, R9, 0xb ;  /* 0x0000000b09097836 */ /* 0x000fe20000000000 */
[----:B------:R1:W-:Y:S01]  /*48f0*/  STS [R4], R11 ;  /* 0x0000000b04007388 */ /* 0x0003e20000000800 */
[--C-:B--2---:R-:W-:Y:S01]  /*4900*/  IMAD.IADD R3, R19, 0x1, -R16.reuse ;  /* 0x0000000113037824 */ /* 0x104fe200078e0a10 */
[----:B------:R-:W-:Y:S01]  /*4910*/  LEA R7, R7, UR5, 0x2 ;  /* 0x0000000507077c11 */ /* 0x000fe2000f8e10ff */
[----:B------:R-:W-:Y:S01]  /*4920*/  IMAD.IADD R16, R47, 0x1, R16 ;  /* 0x000000012f107824 */ /* 0x000fe200078e0210 */
[----:B------:R-:W-:Y:S01]  /*4930*/  SEL R9, R24, R9, !P3 ;  /* 0x0000000918097207 */ /* 0x000fe20005800000 */
[----:B------:R-:W-:Y:S01]  /*4940*/  IMAD R3, R2, 0x14, R3 ;  /* 0x0000001402037824 */ /* 0x000fe200078e0203 */
[C---:B------:R-:W-:Y:S01]  /*4950*/  ISETP.NE.AND P3, PT, R48.reuse, RZ, PT ;  /* 0x000000ff3000720c */ /* 0x040fe20003f65270 */
[----:B------:R-:W-:Y:S01]  /*4960*/  IMAD.IADD R24, R23, 0x1, R24 ;  /* 0x0000000117187824 */ /* 0x000fe200078e0218 */
[----:B------:R2:W-:Y:S01]  /*4970*/  STS [R7], R12 ;  /* 0x0000000c07007388 */ /* 0x0005e20000000800 */
[----:B------:R-:W-:Y:S01]  /*4980*/  VIADD R3, R3, 0xc ;  /* 0x0000000c03037836 */ /* 0x000fe20000000000 */
[----:B-1----:R-:W-:Y:S01]  /*4990*/  LEA R4, R9, UR5, 0x2 ;  /* 0x0000000509047c11 */ /* 0x002fe2000f8e10ff */
[----:B------:R-:W-:Y:S01]  /*49a0*/  IMAD.IADD R5, R19, 0x1, -R16 ;  /* 0x0000000113057824 */ /* 0x000fe200078e0a10 */
[----:B------:R-:W-:-:S02]  /*49b0*/  LOP3.LUT R9, R48, 0x1, RZ, 0x3c, !PT ;  /* 0x0000000130097812 */ /* 0x000fc400078e3cff */
[----:B------:R-:W-:Y:S01]  /*49c0*/  SEL R3, R24, R3, !P4 ;  /* 0x0000000318037207 */ /* 0x000fe20006000000 */
[C---:B------:R-:W-:Y:S01]  /*49d0*/  IMAD R5, R2.reuse, 0x14, R5 ;  /* 0x0000001402057824 */ /* 0x040fe200078e0205 */
[----:B------:R-:W-:Y:S01]  /*49e0*/  ISETP.NE.AND P4, PT, R49, RZ, PT ;  /* 0x000000ff3100720c */ /* 0x000fe20003f85270 */
[----:B------:R-:W-:Y:S01]  /*49f0*/  IMAD.IADD R16, R9, 0x1, R16 ;  /* 0x0000000109107824 */ /* 0x000fe200078e0210 */
[----:B------:R-:W-:Y:S01]  /*4a00*/  LOP3.LUT R49, R49, 0x1, RZ, 0x3c, !PT ;  /* 0x0000000131317812 */ /* 0x000fe200078e3cff */
[----:B------:R-:W-:Y:S01]  /*4a10*/  IMAD.IADD R24, R47, 0x1, R24 ;  /* 0x000000012f187824 */ /* 0x000fe200078e0218 */
[----:B------:R1:W-:Y:S01]  /*4a20*/  STS [R4], R13 ;  /* 0x0000000d04007388 */ /* 0x0003e20000000800 */
[----:B------:R-:W-:Y:S01]  /*4a30*/  VIADD R5, R5, 0xd ;  /* 0x0000000d05057836 */ /* 0x000fe20000000000 */
[----:B------:R-:W-:Y:S01]  /*4a40*/  LEA R3, R3, UR5, 0x2 ;  /* 0x0000000503037c11 */ /* 0x000fe2000f8e10ff */
[--C-:B--2---:R-:W-:Y:S01]  /*4a50*/  IMAD.IADD R7, R19, 0x1, -R16.reuse ;  /* 0x0000000113077824 */ /* 0x104fe200078e0a10 */
[----:B------:R-:W-:Y:S01]  /*4a60*/  LEA R12, R2, UR5, 0x2 ;  /* 0x00000005020c7c11 */ /* 0x000fe2000f8e10ff */
[----:B------:R-:W-:Y:S01]  /*4a70*/  IMAD.IADD R16, R49, 0x1, R16 ;  /* 0x0000000131107824 */ /* 0x000fe200078e0210 */
[----:B------:R-:W-:Y:S01]  /*4a80*/  SEL R5, R24, R5, !P3 ;  /* 0x0000000518057207 */ /* 0x000fe20005800000 */
[----:B------:R-:W-:Y:S01]  /*4a90*/  IMAD R7, R2, 0x14, R7 ;  /* 0x0000001402077824 */ /* 0x000fe200078e0207 */
[----:B------:R2:W-:Y:S01]  /*4aa0*/  STS [R3], R14 ;  /* 0x0000000e03007388 */ /* 0x0005e20000000800 */
[----:B------:R-:W-:Y:S01]  /*4ab0*/  IMAD.IADD R24, R9, 0x1, R24 ;  /* 0x0000000109187824 */ /* 0x000fe200078e0218 */
[C---:B-1----:R-:W-:Y:S01]  /*4ac0*/  LOP3.LUT R13, R50.reuse, 0x1, RZ, 0x3c, !PT ;  /* 0x00000001320d7812 */ /* 0x042fe200078e3cff */
[--C-:B------:R-:W-:Y:S01]  /*4ad0*/  IMAD.IADD R9, R19, 0x1, -R16.reuse ;  /* 0x0000000113097824 */ /* 0x100fe200078e0a10 */
[----:B------:R-:W-:Y:S01]  /*4ae0*/  ISETP.NE.AND P3, PT, R50, RZ, PT ;  /* 0x000000ff3200720c */ /* 0x000fe20003f65270 */
[----:B------:R-:W-:Y:S01]  /*4af0*/  VIADD R7, R7, 0xe ;  /* 0x0000000e07077836 */ /* 0x000fe20000000000 */
[----:B------:R-:W-:Y:S01]  /*4b00*/  LEA R6, R5, UR5, 0x2 ;  /* 0x0000000505067c11 */ /* 0x000fe2000f8e10ff */
[----:B------:R-:W-:-:S02]  /*4b10*/  IMAD.IADD R16, R13, 0x1, R16 ;  /* 0x000000010d107824 */ /* 0x000fc400078e0210 */
[----:B------:R-:W-:Y:S01]  /*4b20*/  IMAD R9, R2, 0x14, R9 ;  /* 0x0000001402097824 */ /* 0x000fe200078e0209 */
[----:B------:R-:W-:Y:S01]  /*4b30*/  SEL R7, R24, R7, !P4 ;  /* 0x0000000718077207 */ /* 0x000fe20006000000 */
[----:B--2---:R-:W-:Y:S01]  /*4b40*/  IMAD.IADD R3, R51, 0x1, R16 ;  /* 0x0000000133037824 */ /* 0x004fe200078e0210 */
[----:B------:R1:W-:Y:S01]  /*4b50*/  STS [R6], R15 ;  /* 0x0000000f06007388 */ /* 0x0003e20000000800 */
[----:B------:R-:W-:Y:S01]  /*4b60*/  IMAD.IADD R24, R49, 0x1, R24 ;  /* 0x0000000131187824 */ /* 0x000fe200078e0218 */
[----:B------:R-:W-:Y:S01]  /*4b70*/  LEA R7, R7, UR5, 0x2 ;  /* 0x0000000507077c11 */ /* 0x000fe2000f8e10ff */
[----:B------:R-:W-:Y:S02]  /*4b80*/  VIADD R9, R9, 0xf ;  /* 0x0000000f09097836 */ /* 0x000fe40000000000 */
[--C-:B------:R-:W-:Y:S02]  /*4b90*/  IMAD.IADD R4, R56, 0x1, R3.reuse ;  /* 0x0000000138047824 */ /* 0x100fe400078e0203 */
[C---:B------:R-:W-:Y:S01]  /*4ba0*/  IMAD.IADD R5, R19.reuse, 0x1, -R16 ;  /* 0x0000000113057824 */ /* 0x040fe200078e0a10 */
[----:B------:R-:W-:Y:S01]  /*4bb0*/  SEL R9, R24, R9, !P3 ;  /* 0x0000000918097207 */ /* 0x000fe20005800000 */
[C---:B------:R-:W-:Y:S01]  /*4bc0*/  IMAD.IADD R11, R19.reuse, 0x1, -R3 ;  /* 0x00000001130b7824 */ /* 0x040fe200078e0a03 */
[----:B-1----:R-:W-:Y:S01]  /*4bd0*/  IADD3 R15, PT, PT, R19, -R4, -R57 ;  /* 0x80000004130f7210 */ /* 0x002fe20007ffe839 */
[----:B------:R-:W-:Y:S01]  /*4be0*/  IMAD.IADD R24, R13, 0x1, R24 ;  /* 0x000000010d187824 */ /* 0x000fe200078e0218 */
[----:B------:R-:W-:Y:S01]  /*4bf0*/  STS [R7], R26 ;  /* 0x0000001a07007388 */ /* 0x000fe20000000800 */
[----:B------:R-:W-:Y:S01]  /*4c00*/  IMAD.IADD R13, R19, 0x1, -R4 ;  /* 0x00000001130d7824 */ /* 0x000fe200078e0a04 */
[----:B------:R-:W-:Y:S01]  /*4c10*/  LEA R4, R9, UR5, 0x2 ;  /* 0x0000000509047c11 */ /* 0x000fe2000f8e10ff */
[----:B------:R-:W-:-:S02]  /*4c20*/  IMAD R5, R2, 0x14, R5 ;  /* 0x0000001402057824 */ /* 0x000fc400078e0205 */
[C---:B------:R-:W-:Y:S02]  /*4c30*/  IMAD R11, R2.reuse, 0x14, R11 ;  /* 0x00000014020b7824 */ /* 0x040fe400078e020b */
[----:B------:R-:W-:Y:S01]  /*4c40*/  IMAD.IADD R3, R51, 0x1, R24 ;  /* 0x0000000133037824 */ /* 0x000fe200078e0218 */
[----:B------:R-:W-:Y:S01]  /*4c50*/  STS [R4], R27 ;  /* 0x0000001b04007388 */ /* 0x000fe20000000800 */
[C---:B------:R-:W-:Y:S02]  /*4c60*/  IMAD R13, R2.reuse, 0x14, R13 ;  /* 0x00000014020d7824 */ /* 0x040fe400078e020d */
        /* <DEDUP_REMOVED lines=10> */
[----:B------:R-:W-:Y:S01]  /*4d10*/  @!P0 IMAD.IADD R15, R57, 0x1, R56 ;  /* 0x00000001390f8824 */ /* 0x000fe200078e0238 */
[----:B------:R-:W-:Y:S01]  /*4d20*/  SEL R13, R56, R13, !P1 ;  /* 0x0000000d380d7207 */ /* 0x000fe20004800000 */
[----:B------:R1:W-:Y:S01]  /*4d30*/  STS [R5], R28 ;  /* 0x0000001c05007388 */ /* 0x0003e20000000800 */
[-C--:B------:R-:W-:Y:S01]  /*4d40*/  ISETP.GE.AND P5, PT, R2, R21.reuse, PT ;  /* 0x000000150200720c */ /* 0x080fe20003fa6270 */
[----:B------:R-:W-:Y:S01]  /*4d50*/  IMAD.IADD R3, R0, 0x1, -R19 ;  /* 0x0000000100037824 */ /* 0x000fe200078e0a13 */
[----:B------:R-:W-:Y:S01]  /*4d60*/  LEA R13, R13, UR5, 0x2 ;  /* 0x000000050d0d7c11 */ /* 0x000fe2000f8e10ff */
[----:B------:R-:W-:Y:S01]  /*4d70*/  STS [R6], R29 ;  /* 0x0000001d06007388 */ /* 0x000fe20000000800 */
[----:B------:R-:W-:Y:S01]  /*4d80*/  LEA R10, R15, UR5, 0x2 ;  /* 0x000000050f0a7c11 */ /* 0x000fe2000f8e10ff */
[----:B------:R-:W-:Y:S01]  /*4d90*/  VIADD R14, R2, 0x300 ;  /* 0x00000300020e7836 */ /* 0x000fe20000000000 */
[C---:B------:R-:W-:Y:S01]  /*4da0*/  IADD3 R0, P0, PT, R3.reuse, R2, RZ ;  /* 0x0000000203007210 */ /* 0x040fe20007f1e0ff */
[----:B------:R-:W-:Y:S03]  /*4db0*/  STS [R13], R30 ;  /* 0x0000001e0d007388 */ /* 0x000fe60000000800 */
[C---:B-1----:R-:W-:Y:S01]  /*4dc0*/  LEA.HI.X.SX32 R5, R3.reuse, RZ, 0x1, P0 ;  /* 0x000000ff03057211 */ /* 0x042fe200000f0eff */
[----:B------:R1:W-:Y:S01]  /*4dd0*/  STS [R10], R31 ;  /* 0x0000001f0a007388 */ /* 0x0003e20000000800 */
[----:B------:R-:W-:Y:S01]  /*4de0*/  BAR.SYNC.DEFER_BLOCKING 0x0 ;  /* 0x0000000000007b1d */ /* 0x000fe20000010000 */
[----:B0-----:R-:W-:Y:S01]  /*4df0*/  LEA R4, P0, R0, UR6, 0x2 ;  /* 0x0000000600047c11 */ /* 0x001fe2000f8010ff */
[----:B------:R-:W-:Y:S01]  /*4e00*/  @!P5 IMAD.IADD R3, R3, 0x1, R2 ;  /* 0x000000010303d824 */ /* 0x000fe200078e0202 */
[----:B------:R-:W-:-:S02]  /*4e10*/  ISETP.GE.AND P2, PT, R14, R21, PT ;  /* 0x000000150e00720c */ /* 0x000fc40003f46270 */
[----:B------:R-:W-:-:S03]  /*4e20*/  LEA.HI.X R5, R0, UR7, R5, 0x2, P0 ;  /* 0x0000000700057c11 */ /* 0x000fc600080f1405 */
[----:B------:R-:W0:Y:S01]  /*4e30*/  @!P5 LDC.64 R8, c[0x0][0x398] ;  /* 0x0000e600ff08db82 */ /* 0x000e220000000a00 */
[C---:B------:R-:W-:Y:S02]  /*4e40*/  VIADD R0, R2.reuse, 0x100 ;  /* 0x0000010002007836 */ /* 0x040fe40000000000 */
[----:B-1----:R-:W-:-:S03]  /*4e50*/  VIADD R10, R2, 0x200 ;  /* 0x00000200020a7836 */ /* 0x002fc60000000000 */
[-C--:B------:R-:W-:Y:S02]  /*4e60*/  ISETP.GE.AND P4, PT, R0, R21.reuse, PT ;  /* 0x000000150000720c */ /* 0x080fe40003f86270 */
[----:B------:R-:W1:Y:S01]  /*4e70*/  LDC.64 R6, c[0x0][0x390] ;  /* 0x0000e400ff067b82 */ /* 0x000e620000000a00 */
[----:B------:R-:W-:Y:S02]  /*4e80*/  LOP3.LUT R0, R2, 0x400, RZ, 0xfc, !PT ;  /* 0x0000040002007812 */ /* 0x000fe400078efcff */
[-C--:B------:R-:W-:Y:S01]  /*4e90*/  ISETP.GE.AND P3, PT, R10, R21.reuse, PT ;  /* 0x000000150a00720c */ /* 0x080fe20003f66270 */
[----:B------:R-:W-:Y:S01]  /*4ea0*/  VIADD R10, R2, 0x500 ;  /* 0x00000500020a7836 */ /* 0x000fe20000000000 */
[----:B------:R-:W-:Y:S01]  /*4eb0*/  ISETP.GE.AND P1, PT, R0, R21, PT ;  /* 0x000000150000720c */ /* 0x000fe20003f26270 */
[----:B------:R-:W-:-:S03]  /*4ec0*/  VIADD R0, R2, 0x600 ;  /* 0x0000060002007836 */ /* 0x000fc60000000000 */
[-C--:B------:R-:W-:Y:S01]  /*4ed0*/  ISETP.GE.AND P0, PT, R10, R21.reuse, PT ;  /* 0x000000150a00720c */ /* 0x080fe20003f06270 */
[----:B------:R-:W2:Y:S01]  /*4ee0*/  LDS R11, [R12] ;  /* 0x000000000c0b7984 */ /* 0x000ea20000000800 */
[----:B------:R-:W-:Y:S01]  /*4ef0*/  ISETP.GE.AND P6, PT, R0, R21, PT ;  /* 0x000000150000720c */ /* 0x000fe20003fc6270 */
[C---:B------:R-:W-:Y:S01]  /*4f00*/  VIADD R10, R2.reuse, 0x700 ;  /* 0x00000700020a7836 */ /* 0x040fe20000000000 */
[----:B------:R-:W-:Y:S01]  /*4f10*/  LOP3.LUT R0, R2, 0x800, RZ, 0xfc, !PT ;  /* 0x0000080002007812 */ /* 0x000fe200078efcff */
[----:B------:R-:W3:Y:S01]  /*4f20*/  LDS R15, [R12+0x400] ;  /* 0x000400000c0f7984 */ /* 0x000ee20000000800 */
[----:B0-----:R-:W-:-:S03]  /*4f30*/  @!P5 IMAD.WIDE R8, R3, 0x4, R8 ;  /* 0x000000040308d825 */ /* 0x001fc600078e0208 */
[----:B------:R-:W0:Y:S04]  /*4f40*/  LDS R13, [R12+0x800] ;  /* 0x000800000c0d7984 */ /* 0x000e280000000800 */
[----:B------:R-:W4:Y:S01]  /*4f50*/  LDS R23, [R12+0xc00] ;  /* 0x000c00000c177984 */ /* 0x000f220000000800 */
[----:B-1----:R-:W-:-:S03]  /*4f60*/  IMAD.WIDE R6, R17, 0x4, R6 ;  /* 0x0000000411067825 */ /* 0x002fc600078e0206 */
[----:B------:R-:W1:Y:S04]  /*4f70*/  LDS R19, [R12+0x1000] ;  /* 0x001000000c137984 */ /* 0x000e680000000800 */
[----:B------:R-:W1:Y:S04]  /*4f80*/  LDS R25, [R12+0x1400] ;  /* 0x001400000c197984 */ /* 0x000e680000000800 */
[----:B------:R-:W1:Y:S04]  /*4f90*/  LDS R3, [R12+0x1800] ;  /* 0x001800000c037984 */ /* 0x000e680000000800 */
[----:B------:R-:W1:Y:S04]  /*4fa0*/  LDS R17, [R12+0x1c00] ;  /* 0x001c00000c117984 */ /* 0x000e680000000800 */
[----:B------:R-:W1:Y:S04]  /*4fb0*/  LDS R27, [R12+0x2000] ;  /* 0x002000000c1b7984 */ /* 0x000e680000000800 */
[----:B------:R-:W1:Y:S04]  /*4fc0*/  LDS R29, [R12+0x2400] ;  /* 0x002400000c1d7984 */ /* 0x000e680000000800 */
[----:B--2---:R-:W-:Y:S04]  /*4fd0*/  @P5 STG.E desc[UR8][R6.64], R11 ;  /* 0x0000000b06005986 */ /* 0x004fe8000c101908 */
[----:B------:R2:W-:Y:S01]  /*4fe0*/  @!P5 STG.E desc[UR8][R8.64], R11 ;  /* 0x0000000b0800d986 */ /* 0x0005e2000c101908 */
[----:B------:R-:W-:-:S03]  /*4ff0*/  ISETP.GE.AND P5, PT, R10, R21, PT ;  /* 0x000000150a00720c */ /* 0x000fc60003fa6270 */
[----:B---3--:R-:W-:Y:S04]  /*5000*/  @P4 STG.E desc[UR8][R6.64+0x400], R15 ;  /* 0x0004000f06004986 */ /* 0x008fe8000c101908 */
[----:B------:R-:W-:Y:S01]  /*5010*/  @!P4 STG.E desc[UR8][R4.64+0x400], R15 ;  /* 0x0004000f0400c986 */ /* 0x000fe2000c101908 */
[----:B------:R-:W-:Y:S01]  /*5020*/  ISETP.GE.AND P4, PT, R0, R21, PT ;  /* 0x000000150000720c */ /* 0x000fe20003f86270 */
[C---:B------:R-:W-:Y:S02]  /*5030*/  VIADD R0, R2.reuse, 0x900 ;  /* 0x0000090002007836 */ /* 0x040fe40000000000 */
[----:B------:R-:W3:Y:S01]  /*5040*/  LDS R9, [R12+0x2800] ;  /* 0x002800000c097984 */ /* 0x000ee20000000800 */
[----:B--2---:R-:W-:-:S03]  /*5050*/  VIADD R8, R2, 0xf00 ;  /* 0x00000f0002087836 */ /* 0x004fc60000000000 */
[----:B0-----:R-:W-:Y:S04]  /*5060*/  @P3 STG.E desc[UR8][R6.64+0x800], R13 ;  /* 0x0008000d06003986 */ /* 0x001fe8000c101908 */
[----:B------:R-:W0:Y:S04]  /*5070*/  LDS R11, [R12+0x2c00] ;  /* 0x002c00000c0b7984 */ /* 0x000e280000000800 */
[----:B------:R-:W-:Y:S01]  /*5080*/  @!P3 STG.E desc[UR8][R4.64+0x800], R13 ;  /* 0x0008000d0400b986 */ /* 0x000fe2000c101908 */
[----:B------:R-:W-:Y:S01]  /*5090*/  ISETP.GE.AND P3, PT, R0, R21, PT ;  /* 0x000000150000720c */ /* 0x000fe20003f66270 */
[----:B------:R-:W-:-:S02]  /*50a0*/  VIADD R0, R2, 0xa00 ;  /* 0x00000a0002007836 */ /* 0x000fc40000000000 */
[----:B------:R-:W2:Y:S04]  /*50b0*/  LDS R15, [R12+0x3000] ;  /* 0x003000000c0f7984 */ /* 0x000ea80000000800 */
[----:B------:R-:W2:Y:S04]  /*50c0*/  LDS R13, [R12+0x3400] ;  /* 0x003400000c0d7984 */ /* 0x000ea80000000800 */
[----:B----4-:R-:W-:Y:S04]  /*50d0*/  @P2 STG.E desc[UR8][R6.64+0xc00], R23 ;  /* 0x000c001706002986 */ /* 0x010fe8000c101908 */
[----:B------:R-:W-:Y:S01]  /*50e0*/  @!P2 STG.E desc[UR8][R4.64+0xc00], R23 ;  /* 0x000c00170400a986 */ /* 0x000fe2000c101908 */
[----:B------:R-:W-:Y:S01]  /*50f0*/  ISETP.GE.AND P2, PT, R0, R21, PT ;  /* 0x000000150000720c */ /* 0x000fe20003f46270 */
[----:B------:R-:W-:-:S02]  /*5100*/  VIADD R0, R2, 0xb00 ;  /* 0x00000b0002007836 */ /* 0x000fc40000000000 */
[----:B------:R-:W4:Y:S04]  /*5110*/  LDS R31, [R12+0x3800] ;  /* 0x003800000c1f7984 */ /* 0x000f280000000800 */
[----:B------:R-:W4:Y:S04]  /*5120*/  LDS R33, [R12+0x3c00] ;  /* 0x003c00000c217984 */ /* 0x000f280000000800 */
[----:B------:R-:W4:Y:S04]  /*5130*/  LDS R23, [R12+0x4000] ;  /* 0x004000000c177984 */ /* 0x000f280000000800 */
[----:B-1----:R-:W-:Y:S04]  /*5140*/  @P1 STG.E desc[UR8][R6.64+0x1000], R19 ;  /* 0x0010001306001986 */ /* 0x002fe8000c101908 */
[----:B------:R-:W-:Y:S01]  /*5150*/  @!P1 STG.E desc[UR8][R4.64+0x1000], R19 ;  /* 0x0010001304009986 */ /* 0x000fe2000c101908 */
[----:B------:R-:W-:-:S02]  /*5160*/  ISETP.GE.AND P1, PT, R0, R21, PT ;  /* 0x000000150000720c */ /* 0x000fc40003f26270 */
[----:B------:R-:W-:Y:S01]  /*5170*/  LOP3.LUT R0, R2, 0xc00, RZ, 0xfc, !PT ;  /* 0x00000c0002007812 */ /* 0x000fe200078efcff */
[----:B------:R-:W1:Y:S04]  /*5180*/  LDS R35, [R12+0x4400] ;  /* 0x004400000c237984 */ /* 0x000e680000000800 */
[----:B------:R-:W1:Y:S04]  /*5190*/  LDS R19, [R12+0x4800] ;  /* 0x004800000c137984 */ /* 0x000e680000000800 */
[----:B------:R-:W-:Y:S04]  /*51a0*/  @P0 STG.E desc[UR8][R6.64+0x1400], R25 ;  /* 0x0014001906000986 */ /* 0x000fe8000c101908 */
[----:B------:R-:W1:Y:S04]  /*51b0*/  LDS R37, [R12+0x4c00] ;  /* 0x004c00000c257984 */ /* 0x000e680000000800 */
[----:B------:R0:W-:Y:S01]  /*51c0*/  @!P0 STG.E desc[UR8][R4.64+0x1400], R25 ;  /* 0x0014001904008986 */ /* 0x0001e2000c101908 */
[----:B------:R-:W-:Y:S01]  /*51d0*/  ISETP.GE.AND P0, PT, R0, R21, PT ;  /* 0x000000150000720c */ /* 0x000fe20003f06270 */
[----:B------:R-:W-:-:S02]  /*51e0*/  VIADD R0, R2, 0xd00 ;  /* 0x00000d0002007836 */ /* 0x000fc40000000000 */
[----:B------:R0:W-:Y:S04]  /*51f0*/  @P6 STG.E desc[UR8][R6.64+0x1800], R3 ;  /* 0x0018000306006986 */ /* 0x0001e8000c101908 */
[----:B------:R0:W-:Y:S01]  /*5200*/  @!P6 STG.E desc[UR8][R4.64+0x1800], R3 ;  /* 0x001800030400e986 */ /* 0x0001e2000c101908 */
[-C--:B------:R-:W-:Y:S01]  /*5210*/  ISETP.GE.AND P6, PT, R0, R21.reuse, PT ;  /* 0x000000150000720c */ /* 0x080fe20003fc6270 */
[----:B------:R-:W-:Y:S02]  /*5220*/  VIADD R0, R2, 0xe00 ;  /* 0x00000e0002007836 */ /* 0x000fe40000000000 */
[----:B------:R0:W-:Y:S04]  /*5230*/  @P5 STG.E desc[UR8][R6.64+0x1c00], R17 ;  /* 0x001c001106005986 */ /* 0x0001e8000c101908 */
[----:B------:R0:W-:Y:S01]  /*5240*/  @!P5 STG.E desc[UR8][R4.64+0x1c00], R17 ;  /* 0x001c00110400d986 */ /* 0x0001e2000c101908 */
[----:B------:R-:W-:-:S02]  /*5250*/  ISETP.GE.AND P5, PT, R0, R21, PT ;  /* 0x000000150000720c */ /* 0x000fc40003fa6270 */
[----:B------:R-:W-:Y:S01]  /*5260*/  LOP3.LUT R0, R2, 0x1000, RZ, 0xfc, !PT ;  /* 0x0000100002007812 */ /* 0x000fe200078efcff */
[----:B------:R0:W-:Y:S04]  /*5270*/  @P4 STG.E desc[UR8][R6.64+0x2000], R27 ;  /* 0x0020001b06004986 */ /* 0x0001e8000c101908 */
[----:B------:R0:W-:Y:S01]  /*5280*/  @!P4 STG.E desc[UR8][R4.64+0x2000], R27 ;  /* 0x0020001b0400c986 */ /* 0x0001e2000c101908 */
[-C--:B------:R-:W-:Y:S01]  /*5290*/  ISETP.GE.AND P4, PT, R8, R21.reuse, PT ;  /* 0x000000150800720c */ /* 0x080fe20003f86270 */
[----:B------:R-:W-:Y:S02]  /*52a0*/  VIADD R8, R2, 0x1100 ;  /* 0x0000110002087836 */ /* 0x000fe40000000000 */
[----:B------:R0:W-:Y:S04]  /*52b0*/  @P3 STG.E desc[UR8][R6.64+0x2400], R29 ;  /* 0x0024001d06003986 */ /* 0x0001e8000c101908 */
[----:B------:R0:W-:Y:S01]  /*52c0*/  @!P3 STG.E desc[UR8][R4.64+0x2400], R29 ;  /* 0x0024001d0400b986 */ /* 0x0001e2000c101908 */
[----:B------:R-:W-:Y:S01]  /*52d0*/  ISETP.GE.AND P3, PT, R0, R21, PT ;  /* 0x000000150000720c */ /* 0x000fe20003f66270 */
[----:B------:R-:W-:-:S02]  /*52e0*/  VIADD R0, R2, 0x1200 ;  /* 0x0000120002007836 */ /* 0x000fc40000000000 */
[----:B---3--:R3:W-:Y:S01]  /*52f0*/  @P2 STG.E desc[UR8][R6.64+0x2800], R9 ;  /* 0x0028000906002986 */ /* 0x0087e2000c101908 */
[----:B------:R-:W-:-:S03]  /*5300*/  VIADD R2, R2, 0x1300 ;  /* 0x0000130002027836 */ /* 0x000fc60000000000 */
[----:B------:R3:W-:Y:S01]  /*5310*/  @!P2 STG.E desc[UR8][R4.64+0x2800], R9 ;  /* 0x002800090400a986 */ /* 0x0007e2000c101908 */
[----:B------:R-:W-:-:S03]  /*5320*/  ISETP.GE.AND P2, PT, R8, R21, PT ;  /* 0x000000150800720c */ /* 0x000fc60003f46270 */
[----:B0-----:R3:W-:Y:S04]  /*5330*/  @P1 STG.E desc[UR8][R6.64+0x2c00], R11 ;  /* 0x002c000b06001986 */ /* 0x0017e8000c101908 */
[----:B------:R3:W-:Y:S01]  /*5340*/  @!P1 STG.E desc[UR8][R4.64+0x2c00], R11 ;  /* 0x002c000b04009986 */ /* 0x0007e2000c101908 */
[----:B------:R-:W-:-:S03]  /*5350*/  ISETP.GE.AND P1, PT, R0, R21, PT ;  /* 0x000000150000720c */ /* 0x000fc60003f26270 */
[----:B--2---:R3:W-:Y:S04]  /*5360*/  @P0 STG.E desc[UR8][R6.64+0x3000], R15 ;  /* 0x0030000f06000986 */ /* 0x0047e8000c101908 */
[----:B------:R3:W-:Y:S01]  /*5370*/  @!P0 STG.E desc[UR8][R4.64+0x3000], R15 ;  /* 0x0030000f04008986 */ /* 0x0007e2000c101908 */
[----:B------:R-:W-:-:S03]  /*5380*/  ISETP.GE.AND P0, PT, R2, R21, PT ;  /* 0x000000150200720c */ /* 0x000fc60003f06270 */
[----:B------:R3:W-:Y:S04]  /*5390*/  @P6 STG.E desc[UR8][R6.64+0x3400], R13 ;  /* 0x0034000d06006986 */ /* 0x0007e8000c101908 */
[----:B------:R3:W-:Y:S04]  /*53a0*/  @!P6 STG.E desc[UR8][R4.64+0x3400], R13 ;  /* 0x0034000d0400e986 */ /* 0x0007e8000c101908 */
[----:B----4-:R3:W-:Y:S04]  /*53b0*/  @P5 STG.E desc[UR8][R6.64+0x3800], R31 ;  /* 0x0038001f06005986 */ /* 0x0107e8000c101908 */
[----:B------:R3:W-:Y:S04]  /*53c0*/  @!P5 STG.E desc[UR8][R4.64+0x3800], R31 ;  /* 0x0038001f0400d986 */ /* 0x0007e8000c101908 */
[----:B------:R3:W-:Y:S04]  /*53d0*/  @P4 STG.E desc[UR8][R6.64+0x3c00], R33 ;  /* 0x003c002106004986 */ /* 0x0007e8000c101908 */
[----:B------:R3:W-:Y:S04]  /*53e0*/  @!P4 STG.E desc[UR8][R4.64+0x3c00], R33 ;  /* 0x003c00210400c986 */ /* 0x0007e8000c101908 */
[----:B------:R3:W-:Y:S04]  /*53f0*/  @P3 STG.E desc[UR8][R6.64+0x4000], R23 ;  /* 0x0040001706003986 */ /* 0x0007e8000c101908 */
[----:B------:R3:W-:Y:S04]  /*5400*/  @!P3 STG.E desc[UR8][R4.64+0x4000], R23 ;  /* 0x004000170400b986 */ /* 0x0007e8000c101908 */
[----:B-1----:R3:W-:Y:S04]  /*5410*/  @P2 STG.E desc[UR8][R6.64+0x4400], R35 ;  /* 0x0044002306002986 */ /* 0x0027e8000c101908 */
[----:B------:R3:W-:Y:S04]  /*5420*/  @!P2 STG.E desc[UR8][R4.64+0x4400], R35 ;  /* 0x004400230400a986 */ /* 0x0007e8000c101908 */
[----:B------:R3:W-:Y:S04]  /*5430*/  @P1 STG.E desc[UR8][R6.64+0x4800], R19 ;  /* 0x0048001306001986 */ /* 0x0007e8000c101908 */
[----:B------:R3:W-:Y:S04]  /*5440*/  @!P1 STG.E desc[UR8][R4.64+0x4800], R19 ;  /* 0x0048001304009986 */ /* 0x0007e8000c101908 */
[----:B------:R3:W-:Y:S01]  /*5450*/  @P0 STG.E desc[UR8][R6.64+0x4c00], R37 ;  /* 0x004c002506000986 */ /* 0x0007e2000c101908 */
[----:B------:R-:W-:Y:S05]  /*5460*/  @P0 EXIT ;  /* 0x000000000000094d */ /* 0x000fea0003800000 */
[----:B------:R-:W-:Y:S01]  /*5470*/  STG.E desc[UR8][R4.64+0x4c00], R37 ;  /* 0x004c002504007986 */ /* 0x000fe2000c101908 */
[----:B------:R-:W-:Y:S05]  /*5480*/  EXIT ;  /* 0x000000000000794d */ /* 0x000fea0003800000 */
.L_x_3942:
[----:B------:R-:W0:Y:S01]  /*5490*/  LDCU UR4, c[0x0][0x3b4] ;  /* 0x00007680ff0477ac */ /* 0x000e220008000800 */
[----:B------:R-:W-:Y:S01]  /*54a0*/  ISETP.NE.AND P0, PT, R53, RZ, PT ;  /* 0x000000ff3500720c */ /* 0x000fe20003f05270 */
[----:B------:R-:W-:Y:S01]  /*54b0*/  BSSY.RECONVERGENT B0, `(.L_x_4018) ;  /* 0x0000608000007945 */ /* 0x000fe20003800200 */
[----:B0-----:R-:W-:-:S11]  /*54c0*/  IADD3 R2, PT, PT, -R0, UR4, RZ ;  /* 0x0000000400027c10 */ /* 0x001fd6000fffe1ff */
[----:B------:R-:W-:Y:S05]  /*54d0*/  @P0 BRA `(.L_x_4019) ;  /* 0x0000003000ec0947 */ /* 0x000fea0003800000 */
[----:B------:R-:W0:Y:S01]  /*54e0*/  S2R R3, SR_TID.X ;  /* 0x0000000000037919 */ /* 0x000e220000002100 */
[----:B------:R-:W1:Y:S08]  /*54f0*/  LDC.64 R6, c[0x0][0x380] ;  /* 0x0000e000ff067b82 */ /* 0x000e700000000a00 */
[----:B------:R-:W2:Y:S01]  /*5500*/  LDC.64 R4, c[0x0][0x388] ;  /* 0x0000e200ff047b82 */ /* 0x000ea20000000a00 */
[----:B0-----:R-:W-:-:S04]  /*5510*/  IMAD R13, R3, 0x14, RZ ;  /* 0x00000014030d7824 */ /* 0x001fc800078e02ff */
[C---:B------:R-:W-:Y:S01]  /*5520*/  VIADD R47, R13.reuse, 0x6 ;  /* 0x000000060d2f7836 */ /* 0x040fe20000000000 */
[CC--:B------:R-:W-:Y:S01]  /*5530*/  ISETP.GE.AND P6, PT, R13.reuse, R2.reuse, PT ;  /* 0x000000020d00720c */ /* 0x0c0fe20003fc6270 */
[----:B------:R-:W-:Y:S02]  /*5540*/  IMAD.IADD R9, R0, 0x1, R13 ;  /* 0x0000000100097824 */ /* 0x000fe400078e020d */
[----:B------:R-:W-:Y:S01]  /*5550*/  VIADD R49, R13, 0x8 ;  /* 0x000000080d317836 */ /* 0x000fe20000000000 */
[----:B------:R-:W-:Y:S01]  /*5560*/  ISETP.GE.AND P0, PT, R47, R2, PT ;  /* 0x000000022f00720c */ /* 0x000fe20003f06270 */
[----:B-1----:R-:W-:-:S04]  /*5570*/  IMAD.WIDE.U32 R6, R9, 0x4, R6 ;  /* 0x0000000409067825 */ /* 0x002fc800078e0006 */
[----:B--2---:R-:W-:-:S04]  /*5580*/  IMAD.WIDE.U32 R4, R9, 0x4, R4 ;  /* 0x0000000409047825 */ /* 0x004fc800078e0004 */
[C---:B------:R-:W-:Y:S01]  /*5590*/  VIADD R9, R13.reuse, 0x7 ;  /* 0x000000070d097836 */ /* 0x040fe20000000000 */
[----:B------:R-:W2:Y:S01]  /*55a0*/  @!P6 LDG.E R53, desc[UR8][R6.64] ;  /* 0x000000080635e981 */ /* 0x000ea2000c1e1900 */
[C---:B------:R-:W-:Y:S02]  /*55b0*/  VIADD R51, R13.reuse, 0x9 ;  /* 0x000000090d337836 */ /* 0x040fe40000000000 */
[----:B------:R-:W-:Y:S01]  /*55c0*/  VIADD R55, R13, 0xa ;  /* 0x0000000a0d377836 */ /* 0x000fe20000000000 */
[----:B------:R-:W3:Y:S01]  /*55d0*/  @!P0 LDG.E R31, desc[UR8][R6.64+0x18] ;  /* 0x00001808061f8981 */ /* 0x000ee2000c1e1900 */
[----:B------:R-:W-:Y:S01]  /*55e0*/  ISETP.GE.AND P0, PT, R9, R2, PT ;  /* 0x000000020900720c */ /* 0x000fe20003f06270 */
[C---:B------:R-:W-:Y:S02]  /*55f0*/  VIADD R57, R13.reuse, 0xb ;  /* 0x0000000b0d397836 */ /* 0x040fe40000000000 */
[C---:B------:R-:W-:Y:S02]  /*5600*/  VIADD R11, R13.reuse, 0x1 ;  /* 0x000000010d0b7836 */ /* 0x040fe40000000000 */
[----:B------:R-:W-:-:S02]  /*5610*/  VIADD R23, R13, 0x2 ;  /* 0x000000020d177836 */ /* 0x000fc40000000000 */
[----:B------:R-:W-:Y:S01]  /*5620*/  VIADD R27, R13, 0x3 ;  /* 0x000000030d1b7836 */ /* 0x000fe20000000000 */
[-C--:B------:R-:W-:Y:S01]  /*5630*/  ISETP.GE.AND P5, PT, R11, R2.reuse, PT ;  /* 0x000000020b00720c */ /* 0x080fe20003fa6270 */
[----:B------:R-:W-:Y:S01]  /*5640*/  VIADD R29, R13, 0x4 ;  /* 0x000000040d1d7836 */ /* 0x000fe20000000000 */
[-C--:B------:R-:W-:Y:S01]  /*5650*/  ISETP.GE.AND P4, PT, R23, R2.reuse, PT ;  /* 0x000000021700720c */ /* 0x080fe20003f86270 */
[----:B------:R-:W-:Y:S01]  /*5660*/  VIADD R45, R13, 0x5 ;  /* 0x000000050d2d7836 */ /* 0x000fe20000000000 */
[-C--:B------:R-:W-:Y:S01]  /*5670*/  ISETP.GE.AND P3, PT, R27, R2.reuse, PT ;  /* 0x000000021b00720c */ /* 0x080fe20003f66270 */
[----:B------:R-:W4:Y:S01]  /*5680*/  @!P0 LDG.E R30, desc[UR8][R6.64+0x1c] ;  /* 0x00001c08061e8981 */ /* 0x000f22000c1e1900 */
[-C--:B------:R-:W-:Y:S01]  /*5690*/  ISETP.GE.AND P0, PT, R49, R2.reuse, PT ;  /* 0x000000023100720c */ /* 0x080fe20003f06270 */
[----:B------:R-:W-:Y:S01]  /*56a0*/  VIADD R59, R13, 0xc ;  /* 0x0000000c0d3b7836 */ /* 0x000fe20000000000 */
[-C--:B------:R-:W-:Y:S01]  /*56b0*/  ISETP.GE.AND P2, PT, R29, R2.reuse, PT ;  /* 0x000000021d00720c */ /* 0x080fe20003f46270 */
[----:B------:R-:W-:Y:S01]  /*56c0*/  VIADD R41, R13, 0xd ;  /* 0x0000000d0d297836 */ /* 0x000fe20000000000 */
[----:B------:R-:W-:Y:S01]  /*56d0*/  ISETP.GE.AND P1, PT, R45, R2, PT ;  /* 0x000000022d00720c */ /* 0x000fe20003f26270 */
[----:B------:R-:W-:-:S02]  /*56e0*/  VIADD R61, R13, 0xe ;  /* 0x0000000e0d3d7836 */ /* 0x000fc40000000000 */
[C---:B------:R-:W-:Y:S01]  /*56f0*/  VIADD R43, R13.reuse, 0xf ;  /* 0x0000000f0d2b7836 */ /* 0x040fe20000000000 */
[----:B------:R-:W5:Y:S01]  /*5700*/  @!P5 LDG.E R42, desc[UR8][R6.64+0x4] ;  /* 0x00000408062ad981 */ /* 0x000f62000c1e1900 */
[C---:B------:R-:W-:Y:S02]  /*5710*/  VIADD R63, R13.reuse, 0x10 ;  /* 0x000000100d3f7836 */ /* 0x040fe40000000000 */
[C---:B------:R-:W-:Y:S01]  /*5720*/  VIADD R65, R13.reuse, 0x11 ;  /* 0x000000110d417836 */ /* 0x040fe20000000000 */
[----:B------:R-:W3:Y:S01]  /*5730*/  @!P4 LDG.E R39, desc[UR8][R6.64+0x8] ;  /* 0x000008080627c981 */ /* 0x000ee2000c1e1900 */
[C---:B------:R-:W-:Y:S02]  /*5740*/  VIADD R67, R13.reuse, 0x12 ;  /* 0x000000120d437836 */ /* 0x040fe40000000000 */
[----:B------:R-:W-:Y:S01]  /*5750*/  VIADD R69, R13, 0x13 ;  /* 0x000000130d457836 */ /* 0x000fe20000000000 */
[----:B------:R-:W4:Y:S01]  /*5760*/  @!P0 LDG.E R26, desc[UR8][R6.64+0x20] ;  /* 0x00002008061a8981 */ /* 0x000f22000c1e1900 */
[----:B------:R-:W-:-:S03]  /*5770*/  ISETP.GE.AND P0, PT, R51, R2, PT ;  /* 0x000000023300720c */ /* 0x000fc60003f06270 */
[----:B------:R-:W4:Y:S04]  /*5780*/  @!P3 LDG.E R37, desc[UR8][R6.64+0xc] ;  /* 0x00000c080625b981 */ /* 0x000f28000c1e1900 */
[----:B------:R-:W4:Y:S04]  /*5790*/  @!P2 LDG.E R35, desc[UR8][R6.64+0x10] ;  /* 0x000010080623a981 */ /* 0x000f28000c1e1900 */
[----:B------:R-:W4:Y:S04]  /*57a0*/  @!P1 LDG.E R33, desc[UR8][R6.64+0x14] ;  /* 0x0000140806219981 */ /* 0x000f28000c1e1900 */
[----:B------:R-:W4:Y:S01]  /*57b0*/  @!P0 LDG.E R25, desc[UR8][R6.64+0x24] ;  /* 0x0000240806198981 */ /* 0x000f22000c1e1900 */
[----:B------:R-:W-:-:S13]  /*57c0*/  ISETP.GE.AND P0, PT, R55, R2, PT ;  /* 0x000000023700720c */ /* 0x000fda0003f06270 */
[----:B------:R-:W4:Y:S01]  /*57d0*/  @!P0 LDG.E R22, desc[UR8][R6.64+0x28] ;  /* 0x0000280806168981 */ /* 0x000f22000c1e1900 */
[----:B------:R-:W-:-:S13]  /*57e0*/  ISETP.GE.AND P0, PT, R57, R2, PT ;  /* 0x000000023900720c */ /* 0x000fda0003f06270 */
[----:B------:R-:W4:Y:S01]  /*57f0*/  @!P0 LDG.E R21, desc[UR8][R6.64+0x2c] ;  /* 0x00002c0806158981 */ /* 0x000f22000c1e1900 */
[-C--:B------:R-:W-:Y:S02]  /*5800*/  ISETP.GE.AND P0, PT, R59, R2.reuse, PT ;  /* 0x000000023b00720c */ /* 0x080fe40003f06270 */
[-C--:B------:R-:W-:Y:S02]  /*5810*/  ISETP.GE.AND P1, PT, R61, R2.reuse, PT ;  /* 0x000000023d00720c */ /* 0x080fe40003f26270 */
[-C--:B------:R-:W-:Y:S02]  /*5820*/  ISETP.GE.AND P2, PT, R43, R2.reuse, PT ;  /* 0x000000022b00720c */ /* 0x080fe40003f46270 */
[-C--:B------:R-:W-:Y:S02]  /*5830*/  ISETP.GE.AND P3, PT, R63, R2.reuse, PT ;  /* 0x000000023f00720c */ /* 0x080fe40003f66270 */
[-C--:B------:R-:W-:Y:S02]  /*5840*/  ISETP.GE.AND P4, PT, R65, R2.reuse, PT ;  /* 0x000000024100720c */ /* 0x080fe40003f86270 */
[----:B------:R-:W-:-:S02]  /*5850*/  ISETP.GE.AND P5, PT, R67, R2, PT ;  /* 0x000000024300720c */ /* 0x000fc40003fa6270 */
[-C--:B------:R-:W-:Y:S01]  /*5860*/  ISETP.GE.AND P6, PT, R69, R2.reuse, PT ;  /* 0x000000024500720c */ /* 0x080fe20003fc6270 */
[----:B------:R-:W4:Y:S01]  /*5870*/  @!P0 LDG.E R19, desc[UR8][R6.64+0x30] ;  /* 0x0000300806138981 */ /* 0x000f22000c1e1900 */
[----:B------:R-:W-:-:S03]  /*5880*/  ISETP.GE.AND P0, PT, R41, R2, PT ;  /* 0x000000022900720c */ /* 0x000fc60003f06270 */
[----:B------:R-:W4:Y:S04]  /*5890*/  @!P1 LDG.E R17, desc[UR8][R6.64+0x38] ;  /* 0x0000380806119981 */ /* 0x000f28000c1e1900 */
[----:B------:R-:W4:Y:S04]  /*58a0*/  @!P2 LDG.E R16, desc[UR8][R6.64+0x3c] ;  /* 0x00003c080610a981 */ /* 0x000f28000c1e1900 */
[----:B------:R-:W4:Y:S04]  /*58b0*/  @!P3 LDG.E R15, desc[UR8][R6.64+0x40] ;  /* 0x00004008060fb981 */ /* 0x000f28000c1e1900 */
[----:B------:R-:W4:Y:S04]  /*58c0*/  @!P0 LDG.E R18, desc[UR8][R6.64+0x34] ;  /* 0x0000340806128981 */ /* 0x000f28000c1e1900 */
[----:B------:R-:W4:Y:S04]  /*58d0*/  @!P4 LDG.E R14, desc[UR8][R6.64+0x44] ;  /* 0x00004408060ec981 */ /* 0x000f28000c1e1900 */
[----:B------:R-:W4:Y:S04]  /*58e0*/  @!P5 LDG.E R12, desc[UR8][R6.64+0x48] ;  /* 0x00004808060cd981 */ /* 0x000f28000c1e1900 */
[----:B------:R-:W4:Y:S01]  /*58f0*/  @!P6 LDG.E R0, desc[UR8][R6.64+0x4c] ;  /* 0x00004c080600e981 */ /* 0x000f22000c1e1900 */
[----:B------:R-:W-:Y:S01]  /*5900*/  BAR.SYNC.DEFER_BLOCKING 0x0 ;  /* 0x0000000000007b1d */ /* 0x000fe20000010000 */
[----:B------:R-:W-:-:S02]  /*5910*/  P2R R46, PR, RZ, 0x1 ;  /* 0x00000001ff2e7803 */ /* 0x000fc40000000000 */
[----:B------:R-:W-:-:S13]  /*5920*/  ISETP.GE.AND P0, PT, R13, R2, PT ;  /* 0x000000020d00720c */ /* 0x000fda0003f06270 */
[----:B------:R-:W2:Y:S01]  /*5930*/  @!P0 LDG.E R8, desc[UR8][R4.64] ;  /* 0x0000000804088981 */ /* 0x000ea2000c1e1900 */
[----:B------:R-:W-:Y:S02]  /*5940*/  P2R R10, PR, RZ, 0x2 ;  /* 0x00000002ff0a7803 */ /* 0x000fe40000000000 */
[----:B------:R-:W-:Y:S01]  /*5950*/  ISETP.GE.AND P1, PT, R11, R2, PT ;  /* 0x000000020b00720c */ /* 0x000fe20003f26270 */
[----:B------:R-:W-:Y:S01]  /*5960*/  IMAD.MOV.U32 R44, RZ, RZ, 0x1 ;  /* 0x00000001ff2c7424 */ /* 0x000fe200078e00ff */
[----:B------:R-:W5:Y:S01]  /*5970*/  @!P5 LDG.E R11, desc[UR8][R4.64+0x48] ;  /* 0x00004808040bd981 */ /* 0x000f62000c1e1900 */
[----:B------:R-:W-:Y:S02]  /*5980*/  IMAD.MOV.U32 R41, RZ, RZ, 0x1 ;  /* 0x00000001ff297424 */ /* 0x000fe400078e00ff */
[----:B------:R-:W-:Y:S01]  /*5990*/  IMAD.MOV.U32 R40, RZ, RZ, 0x1 ;  /* 0x00000001ff287424 */ /* 0x000fe200078e00ff */
[----:B------:R-:W3:Y:S01]  /*59a0*/  @!P6 LDG.E R60, desc[UR8][R4.64+0x4c] ;  /* 0x00004c08043ce981 */ /* 0x000ee2000c1e1900 */
[----:B--2---:R-:W-:-:S06]  /*59b0*/  @!P0 LOP3.LUT R44, R8, 0x1, RZ, 0xc, !PT ;  /* 0x00000001082c8812 */ /* 0x004fcc00078e0cff */
[----:B------:R-:W2:Y:S01]  /*59c0*/  @!P1 LDG.E R8, desc[UR8][R4.64+0x4] ;  /* 0x0000040804089981 */ /* 0x000ea2000c1e1900 */
[----:B------:R-:W-:Y:S02]  /*59d0*/  ISETP.GE.AND P0, PT, R23, R2, PT ;  /* 0x000000021700720c */ /* 0x000fe40003f06270 */
[----:B--2---:R-:W-:-:S11]  /*59e0*/  @!P1 LOP3.LUT R41, R8, 0x1, RZ, 0xc, !PT ;  /* 0x0000000108299812 */ /* 0x004fd600078e0cff */
[----:B------:R-:W2:Y:S01]  /*59f0*/  @!P0 LDG.E R8, desc[UR8][R4.64+0x8] ;  /* 0x0000080804088981 */ /* 0x000ea2000c1e1900 */
[----:B------:R-:W-:-:S13]  /*5a00*/  ISETP.GE.AND P1, PT, R27, R2, PT ;  /* 0x000000021b00720c */ /* 0x000fda0003f26270 */
[----:B------:R-:W4:Y:S01]  /*5a10*/  @!P1 LDG.E R6, desc[UR8][R4.64+0xc] ;  /* 0x00000c0804069981 */ /* 0x000f22000c1e1900 */
[----:B------:R-:W-:Y:S01]  /*5a20*/  IMAD.MOV.U32 R38, RZ, RZ, 0x1 ;  /* 0x00000001ff267424 */ /* 0x000fe200078e00ff */
[----:B--2---:R-:W-:Y:S02]  /*5a30*/  @!P0 LOP3.LUT R40, R8, 0x1, RZ, 0xc, !PT ;  /* 0x0000000108288812 */ /* 0x004fe400078e0cff */
[----:B------:R-:W-:Y:S02]  /*5a40*/  ISETP.GE.AND P0, PT, R29, R2, PT ;  /* 0x000000021d00720c */ /* 0x000fe40003f06270 */
[----:B----4-:R-:W-:Y:S01]  /*5a50*/  @!P1 LOP3.LUT R38, R6, 0x1, RZ, 0xc, !PT ;  /* 0x0000000106269812 */ /* 0x010fe200078e0cff */
[----:B------:R-:W-:-:S10]  /*5a60*/  IMAD.MOV.U32 R36, RZ, RZ, 0x1 ;  /* 0x00000001ff247424 */ /* 0x000fd400078e00ff */
[----:B------:R-:W2:Y:S01]  /*5a70*/  @!P0 LDG.E R6, desc[UR8][R4.64+0x10] ;  /* 0x0000100804068981 */ /* 0x000ea2000c1e1900 */
[----:B------:R-:W-:Y:S01]  /*5a80*/  ISETP.GE.AND P1, PT, R45, R2, PT ;  /* 0x000000022d00720c */ /* 0x000fe20003f26270 */
[----:B------:R-:W-:Y:S02]  /*5a90*/  IMAD.MOV.U32 R34, RZ, RZ, 0x1 ;  /* 0x00000001ff227424 */ /* 0x000fe400078e00ff */
[----:B------:R-:W-:Y:S01]  /*5aa0*/  IMAD.MOV.U32 R32, RZ, RZ, 0x1 ;  /* 0x00000001ff207424 */ /* 0x000fe200078e00ff */
[----:B------:R-:W4:Y:S01]  /*5ab0*/  @!P2 LDG.E R8, desc[UR8][R4.64+0x3c] ;  /* 0x00003c080408a981 */ /* 0x000f22000c1e1900 */
[----:B--2---:R-:W-:-:S08]  /*5ac0*/  @!P0 LOP3.LUT R36, R6, 0x1, RZ, 0xc, !PT ;  /* 0x0000000106248812 */ /* 0x004fd000078e0cff */
[----:B------:R-:W2:Y:S01]  /*5ad0*/  @!P1 LDG.E R6, desc[UR8][R4.64+0x14] ;  /* 0x0000140804069981 */ /* 0x000ea2000c1e1900 */
[----:B------:R-:W-:Y:S02]  /*5ae0*/  ISETP.GE.AND P0, PT, R47, R2, PT ;  /* 0x000000022f00720c */ /* 0x000fe40003f06270 */
[----:B--2---:R-:W-:-:S11]  /*5af0*/  @!P1 LOP3.LUT R34, R6, 0x1, RZ, 0xc, !PT ;  /* 0x0000000106229812 */ /* 0x004fd600078e0cff */
[----:B------:R-:W2:Y:S01]  /*5b00*/  @!P0 LDG.E R6, desc[UR8][R4.64+0x18] ;  /* 0x0000180804068981 */ /* 0x000ea2000c1e1900 */
[----:B------:R-:W-:Y:S01]  /*5b10*/  ISETP.GE.AND P1, PT, R9, R2, PT ;  /* 0x000000020900720c */ /* 0x000fe20003f26270 */
[----:B------:R-:W-:Y:S02]  /*5b20*/  IMAD.MOV.U32 R29, RZ, RZ, 0x1 ;  /* 0x00000001ff1d7424 */ /* 0x000fe400078e00ff */
[----:B------:R-:W-:Y:S01]  /*5b30*/  IMAD.MOV.U32 R28, RZ, RZ, 0x1 ;  /* 0x00000001ff1c7424 */ /* 0x000fe200078e00ff */
[----:B------:R-:W5:Y:S01]  /*5b40*/  @!P3 LDG.E R9, desc[UR8][R4.64+0x40] ;  /* 0x000040080409b981 */ /* 0x000f62000c1e1900 */
[----:B--2---:R-:W-:-:S08]  /*5b50*/  @!P0 LOP3.LUT R32, R6, 0x1, RZ, 0xc, !PT ;  /* 0x0000000106208812 */ /* 0x004fd000078e0cff */
[----:B------:R-:W2:Y:S01]  /*5b60*/  @!P1 LDG.E R6, desc[UR8][R4.64+0x1c] ;  /* 0x00001c0804069981 */ /* 0x000ea2000c1e1900 */
[----:B------:R-:W-:Y:S02]  /*5b70*/  ISETP.GE.AND P0, PT, R49, R2, PT ;  /* 0x000000023100720c */ /* 0x000fe40003f06270 */
[----:B--2---:R-:W-:-:S11]  /*5b80*/  @!P1 LOP3.LUT R29, R6, 0x1, RZ, 0xc, !PT ;  /* 0x00000001061d9812 */ /* 0x004fd600078e0cff */
[----:B------:R-:W2:Y:S01]  /*5b90*/  @!P0 LDG.E R6, desc[UR8][R4.64+0x20] ;  /* 0x0000200804068981 */ /* 0x000ea2000c1e1900 */
[----:B------:R-:W-:Y:S02]  /*5ba0*/  ISETP.GE.AND P1, PT, R51, R2, PT ;  /* 0x000000023300720c */ /* 0x000fe40003f26270 */
[----:B--2---:R-:W-:-:S11]  /*5bb0*/  @!P0 LOP3.LUT R28, R6, 0x1, RZ, 0xc, !PT ;  /* 0x00000001061c8812 */ /* 0x004fd600078e0cff */
[----:B------:R-:W2:Y:S01]  /*5bc0*/  @!P1 LDG.E R6, desc[UR8][R4.64+0x24] ;  /* 0x0000240804069981 */ /* 0x000ea2000c1e1900 */
[----:B------:R-:W-:Y:S01]  /*5bd0*/  ISETP.GE.AND P0, PT, R55, R2, PT ;  /* 0x000000023700720c */ /* 0x000fe20003f06270 */
[----:B------:R-:W-:Y:S01]  /*5be0*/  IMAD.MOV.U32 R27, RZ, RZ, 0x1 ;  /* 0x00000001ff1b7424 */ /* 0x000fe200078e00ff */
        /* <DEDUP_REMOVED lines=10> */
[----:B------:R-:W-:Y:S01]  /*5c90*/  IMAD.MOV.U32 R20, RZ, RZ, 0x1 ;  /* 0x00000001ff147424 */ /* 0x000fe200078e00ff */
[----:B------:R-:W-:Y:S02]  /*5ca0*/  ISETP.NE.AND P1, PT, R10, RZ, PT ;  /* 0x000000ff0a00720c */ /* 0x000fe40003f25270 */
[----:B------:R-:W3:Y:S11]  /*5cb0*/  @!P4 LDG.E R10, desc[UR8][R4.64+0x44] ;  /* 0x00004408040ac981 */ /* 0x000ef6000c1e1900 */
[----:B------:R-:W4:Y:S01]  /*5cc0*/  @!P1 LDG.E R7, desc[UR8][R4.64+0x38] ;  /* 0x0000380804079981 */ /* 0x000f22000c1e1900 */
[----:B------:R-:W-:Y:S01]  /*5cd0*/  IMAD.IADD R59, R41, 0x1, R44 ;  /* 0x00000001293b7824 */ /* 0x000fe200078e022c */
[----:B--2---:R-:W-:-:S02]  /*5ce0*/  @!P0 LOP3.LUT R20, R6, 0x1, RZ, 0xc, !PT ;  /* 0x0000000106148812 */ /* 0x004fc400078e0cff */
[----:B------:R-:W-:-:S13]  /*5cf0*/  ISETP.NE.AND P0, PT, R46, RZ, PT ;  /* 0x000000ff2e00720c */ /* 0x000fda0003f05270 */
[----:B------:R0:W2:Y:S01]  /*5d00*/  @!P0 LDG.E R6, desc[UR8][R4.64+0x34] ;  /* 0x0000340804068981 */ /* 0x0000a2000c1e1900 */
[----:B------:R-:W-:-:S04]  /*5d10*/  IMAD.IADD R58, R59, 0x1, R40 ;  /* 0x000000013b3a7824 */ /* 0x000fc800078e0228 */
[----:B------:R-:W-:-:S04]  /*5d20*/  IMAD.IADD R57, R58, 0x1, R38 ;  /* 0x000000013a397824 */ /* 0x000fc800078e0226 */
[----:B------:R-:W-:-:S04]  /*5d30*/  IMAD.IADD R56, R57, 0x1, R36 ;  /* 0x0000000139387824 */ /* 0x000fc800078e0224 */
[----:B------:R-:W-:-:S04]  /*5d40*/  IMAD.IADD R55, R56, 0x1, R34 ;  /* 0x0000000138377824 */ /* 0x000fc800078e0222 */
[----:B------:R-:W-:-:S05]  /*5d50*/  IMAD.IADD R54, R55, 0x1, R32 ;  /* 0x0000000137367824 */ /* 0x000fca00078e0220 */
[----:B------:R-:W-:Y:S01]  /*5d60*/  IADD3 R45, PT, PT, R28, R29, R54 ;  /* 0x0000001d1c2d7210 */ /* 0x000fe20007ffe036 */
[----:B------:R-:W-:-:S03]  /*5d70*/  IMAD.MOV.U32 R51, RZ, RZ, 0x1 ;  /* 0x00000001ff337424 */ /* 0x000fc600078e00ff */
[----:B------:R-:W-:Y:S01]  /*5d80*/  IADD3 R45, PT, PT, R24, R27, R45 ;  /* 0x0000001b182d7210 */ /* 0x000fe20007ffe02d */
[----:B------:R-:W-:Y:S01]  /*5d90*/  IMAD.MOV.U32 R50, RZ, RZ, 0x1 ;  /* 0x00000001ff327424 */ /* 0x000fe200078e00ff */
[----:B----4-:R-:W-:Y:S02]  /*5da0*/  @!P1 LOP3.LUT R50, R7, 0x1, RZ, 0xc, !PT ;  /* 0x0000000107329812 */ /* 0x010fe400078e0cff */
[----:B0-----:R-:W-:Y:S01]  /*5db0*/  IADD3 R4, PT, PT, R20, R23, R45 ;  /* 0x0000001714047210 */ /* 0x001fe20007ffe02d */
[----:B------:R-:W-:Y:S01]  /*5dc0*/  IMAD.MOV.U32 R52, RZ, RZ, 0x1 ;  /* 0x00000001ff347424 */ /* 0x000fe200078e00ff */
[----:B------:R-:W-:Y:S01]  /*5dd0*/  @!P2 LOP3.LUT R52, R8, 0x1, RZ, 0xc, !PT ;  /* 0x000000010834a812 */ /* 0x000fe200078e0cff */
[----:B------:R-:W-:Y:S01]  /*5de0*/  IMAD.MOV.U32 R47, RZ, RZ, 0x1 ;  /* 0x00000001ff2f7424 */ /* 0x000fe200078e00ff */
[----:B-----5:R-:W-:Y:S01]  /*5df0*/  @!P3 LOP3.LUT R47, R9, 0x1, RZ, 0xc, !PT ;  /* 0x00000001092fb812 */ /* 0x020fe200078e0cff */
[----:B------:R-:W-:Y:S01]  /*5e00*/  IMAD.MOV.U32 R45, RZ, RZ, 0x1 ;  /* 0x00000001ff2d7424 */ /* 0x000fe200078e00ff */
[----:B---3--:R-:W-:Y:S01]  /*5e10*/  @!P4 LOP3.LUT R45, R10, 0x1, RZ, 0xc, !PT ;  /* 0x000000010a2dc812 */ /* 0x008fe200078e0cff */
[----:B------:R-:W-:Y:S01]  /*5e20*/  IMAD.MOV.U32 R46, RZ, RZ, 0x1 ;  /* 0x00000001ff2e7424 */ /* 0x000fe200078e00ff */
[----:B------:R-:W-:Y:S01]  /*5e30*/  @!P5 LOP3.LUT R46, R11, 0x1, RZ, 0xc, !PT ;  /* 0x000000010b2ed812 */ /* 0x000fe200078e0cff */
[----:B------:R-:W-:Y:S01]  /*5e40*/  IMAD.MOV.U32 R48, RZ, RZ, 0x1 ;  /* 0x00000001ff307424 */ /* 0x000fe200078e00ff */
[----:B------:R-:W-:-:S02]  /*5e50*/  @!P6 LOP3.LUT R48, R60, 0x1, RZ, 0xc, !PT ;  /* 0x000000013c30e812 */ /* 0x000fc400078e0cff */
[----:B------:R-:W0:Y:S01]  /*5e60*/  S2R R60, SR_LANEID ;  /* 0x00000000003c7919 */ /* 0x000e220000000000 */
[----:B------:R-:W1:Y:S01]  /*5e70*/  S2UR UR5, SR_CgaCtaId ;  /* 0x00000000000579c3 */ /* 0x000e620000008800 */
[----:B------:R-:W-:-:S07]  /*5e80*/  UMOV UR4, 0x400 ;  /* 0x0000040000047882 */ /* 0x000fce0000000000 */
[----:B------:R-:W-:Y:S01]  /*5e90*/  BAR.SYNC.DEFER_BLOCKING 0x0 ;  /* 0x0000000000007b1d */ /* 0x000fe20000010000 */
[----:B0-----:R-:W-:Y:S01]  /*5ea0*/  ISETP.NE.AND P1, PT, R60, 0x1f, PT ;  /* 0x0000001f3c00780c */ /* 0x001fe20003f25270 */
[----:B-1----:R-:W-:Y:S01]  /*5eb0*/  ULEA UR4, UR5, UR4, 0x18 ;  /* 0x0000000405047291 */ /* 0x002fe2000f8ec0ff */
[----:B--2---:R-:W-:-:S04]  /*5ec0*/  @!P0 LOP3.LUT R51, R6, 0x1, RZ, 0xc, !PT ;  /* 0x0000000106338812 */ /* 0x004fc800078e0cff */
        /* <DEDUP_REMOVED lines=20> */
[----:B------:R-:W-:Y:S01]  /*6010*/  SHF.R.U32.HI R62, RZ, 0x5, R3 ;  /* 0x00000005ff3e7819 */ /* 0x000fe20000011603 */
[----:B------:R-:W-:Y:S03]  /*6020*/  BAR.SYNC.DEFER_BLOCKING 0x0 ;  /* 0x0000000000007b1d */ /* 0x000fe60000010000 */
[----:B------:R-:W-:Y:S01]  /*6030*/  ISETP.NE.AND P0, PT, R62, 0x2, PT ;  /* 0x000000023e00780c */ /* 0x000fe20003f05270 */
[----:B------:R-:W-:-:S02]  /*6040*/  IMAD.IADD R65, R54, 0x1, R29 ;  /* 0x0000000136417824 */ /* 0x000fc400078e021d */
[----:B0-----:R-:W-:-:S04]  /*6050*/  IMAD.IADD R5, R4, 0x1, R5 ;  /* 0x0000000104057824 */ /* 0x001fc800078e0205 */
[----:B------:R-:W-:Y:S01]  /*6060*/  IMAD.IADD R6, R6, 0x1, R5 ;  /* 0x0000000106067824 */ /* 0x000fe200078e0205 */
[----:B------:R-:W-:Y:S02]  /*6070*/  SEL R4, R5, R4, !P0 ;  /* 0x0000000405047207 */ /* 0x000fe40004000000 */
[----:B------:R-:W-:Y:S01]  /*6080*/  ISETP.NE.AND P0, PT, R62, 0x3, PT ;  /* 0x000000033e00780c */ /* 0x000fe20003f05270 */
[----:B------:R-:W-:-:S03]  /*6090*/  IMAD.IADD R7, R7, 0x1, R6 ;  /* 0x0000000107077824 */ /* 0x000fc600078e0206 */
[----:B------:R-:W-:Y:S02]  /*60a0*/  SEL R4, R6, R4, !P0 ;  /* 0x0000000406047207 */ /* 0x000fe40004000000 */
[----:B------:R-:W-:Y:S01]  /*60b0*/  ISETP.NE.AND P0, PT, R62, 0x4, PT ;  /* 0x000000043e00780c */ /* 0x000fe20003f05270 */
[----:B-1----:R-:W-:-:S03]  /*60c0*/  IMAD.IADD R8, R7, 0x1, R8 ;  /* 0x0000000107087824 */ /* 0x002fc600078e0208 */
[----:B------:R-:W-:Y:S01]  /*60d0*/  SEL R5, R7, R4, !P0 ;  /* 0x0000000407057207 */ /* 0x000fe20004000000 */
[----:B------:R-:W-:Y:S01]  /*60e0*/  IMAD.IADD R4, R65, 0x1, R28 ;  /* 0x0000000141047824 */ /* 0x000fe200078e021c */
[----:B------:R-:W-:Y:S01]  /*60f0*/  ISETP.NE.AND P0, PT, R62, 0x5, PT ;  /* 0x000000053e00780c */ /* 0x000fe20003f05270 */
[----:B------:R-:W-:-:S03]  /*6100*/  IMAD.IADD R9, R9, 0x1, R8 ;  /* 0x0000000109097824 */ /* 0x000fc600078e0208 */
[----:B------:R-:W-:Y:S01]  /*6110*/  SEL R7, R8, R5, !P0 ;  /* 0x0000000508077207 */ /* 0x000fe20004000000 */
[----:B------:R-:W-:Y:S01]  /*6120*/  IMAD.IADD R5, R4, 0x1, R27 ;  /* 0x0000000104057824 */ /* 0x000fe200078e021b */
[----:B------:R-:W-:-:S03]  /*6130*/  ISETP.NE.AND P0, PT, R62, 0x6, PT ;  /* 0x000000063e00780c */ /* 0x000fc60003f05270 */
[----:B------:R-:W-:Y:S01]  /*6140*/  IMAD.IADD R6, R5, 0x1, R24 ;  /* 0x0000000105067824 */ /* 0x000fe200078e0218 */
[----:B------:R-:W-:Y:S01]  /*6150*/  SEL R61, R9, R7, !P0 ;  /* 0x00000007093d7207 */ /* 0x000fe20004000000 */
[----:B------:R-:W-:Y:S02]  /*6160*/  IMAD.IADD R10, R10, 0x1, R9 ;  /* 0x000000010a0a7824 */ /* 0x000fe400078e0209 */
[----:B------:R-:W-:Y:S01]  /*6170*/  IMAD.IADD R7, R6, 0x1, R23 ;  /* 0x0000000106077824 */ /* 0x000fe200078e0217 */
[----:B------:R-:W-:-:S03]  /*6180*/  ISETP.NE.AND P1, PT, R62, 0x7, PT ;  /* 0x000000073e00780c */ /* 0x000fc60003f25270 */
[----:B------:R-:W-:Y:S01]  /*6190*/  IMAD.IADD R8, R7, 0x1, R20 ;  /* 0x0000000107087824 */ /* 0x000fe200078e0214 */
[----:B------:R-:W-:-:S03]  /*61a0*/  SEL R9, R10, R61, !P1 ;  /* 0x0000003d0a097207 */ /* 0x000fc60004800000 */
[----:B------:R-:W-:-:S04]  /*61b0*/  IMAD.IADD R61, R8, 0x1, R51 ;  /* 0x00000001083d7824 */ /* 0x000fc800078e0233 */
[----:B------:R-:W-:Y:S01]  /*61c0*/  IMAD.IADD R69, R61, 0x1, R50 ;  /* 0x000000013d457824 */ /* 0x000fe200078e0232 */
[----:B------:R-:W-:-:S03]  /*61d0*/  ISETP.NE.AND P2, PT, R60, RZ, PT ;  /* 0x000000ff3c00720c */ /* 0x000fc60003f45270 */
[----:B------:R-:W-:Y:S01]  /*61e0*/  IMAD.IADD R62, R69, 0x1, R52 ;  /* 0x00000001453e7824 */ /* 0x000fe200078e0234 */
[----:B------:R-:W-:-:S03]  /*61f0*/  IADD3 R10, PT, PT, R10, R2, R11 ;  /* 0x000000020a0a7210 */ /* 0x000fc60007ffe00b */
[----:B------:R-:W-:-:S04]  /*6200*/  IMAD.IADD R60, R62, 0x1, R47 ;  /* 0x000000013e3c7824 */ /* 0x000fc800078e022f */
[----:B------:R-:W-:-:S04]  /*6210*/  IMAD.IADD R11, R60, 0x1, R45 ;  /* 0x000000013c0b7824 */ /* 0x000fc800078e022d */
[----:B------:R-:W-:Y:S01]  /*6220*/  IMAD.IADD R63, R11, 0x1, R46 ;  /* 0x000000010b3f7824 */ /* 0x000fe200078e022e */
[----:B------:R-:W-:-:S04]  /*6230*/  ISETP.GE.U32.AND P0, PT, R3, 0x20, PT ;  /* 0x000000200300780c */ /* 0x000fc80003f06070 */
[----:B------:R-:W-:-:S04]  /*6240*/  IADD3 R64, PT, PT, R64, -R48, -R63 ;  /* 0x8000003040407210 */ /* 0x000fc80007ffe83f */
[----:B------:R-:W-:Y:S02]  /*6250*/  SEL R67, R64, RZ, P2 ;  /* 0x000000ff40437207 */ /* 0x000fe40001000000 */
[----:B------:R-:W-:Y:S01]  /*6260*/  SEL R64, R9, RZ, P0 ;  /* 0x000000ff09407207 */ /* 0x000fe20000000000 */
[----:B------:R-:W-:-:S04]  /*6270*/  VIADD R9, R10, 0xffffec00 ;  /* 0xffffec000a097836 */ /* 0x000fc80000000000 */
[----:B------:R-:W-:Y:S02]  /*6280*/  IMAD.IADD R64, R64, 0x1, R67 ;  /* 0x0000000140407824 */ /* 0x000fe400078e0243 */
[----:B------:R-:W-:Y:S01]  /*6290*/  IMAD.IADD R10, R2, 0x1, -R9 ;  /* 0x00000001020a7824 */ /* 0x000fe200078e0a09 */
[----:B------:R-:W-:Y:S01]  /*62a0*/  ISETP.NE.AND P0, PT, R44, RZ, PT ;  /* 0x000000ff2c00720c */ /* 0x000fe20003f05270 */
[C---:B------:R-:W-:Y:S02]  /*62b0*/  IMAD.IADD R66, R13.reuse, 0x1, -R64 ;  /* 0x000000010d427824 */ /* 0x040fe400078e0a40 */
[----:B------:R-:W-:Y:S01]  /*62c0*/  IMAD.IADD R67, R64, 0x1, R10 ;  /* 0x0000000140437824 */ /* 0x000fe200078e020a */
[----:B------:R-:W-:-:S04]  /*62d0*/  IADD3 R59, PT, PT, R13, -R59, -R64 ;  /* 0x8000003b0d3b7210 */ /* 0x000fc80007ffe840 */
[----:B------:R-:W-:Y:S01]  /*62e0*/  SEL R66, R66, R67, !P0 ;  /* 0x0000004342427207 */ /* 0x000fe20004000000 */
[----:B------:R-:W-:Y:S01]  /*62f0*/  IMAD.IADD R67, R67, 0x1, R44 ;  /* 0x0000000143437824 */ /* 0x000fe200078e022c */
[----:B------:R-:W-:Y:S02]  /*6300*/  ISETP.NE.AND P0, PT, R41, RZ, PT ;  /* 0x000000ff2900720c */ /* 0x000fe40003f05270 */
[----:B------:R-:W-:Y:S01]  /*6310*/  LEA R66, R66, UR4, 0x2 ;  /* 0x0000000442427c11 */ /* 0x000fe2000f8e10ff */
[----:B------:R-:W-:Y:S01]  /*6320*/  IMAD.IADD R41, R67, 0x1, R41 ;  /* 0x0000000143297824 */ /* 0x000fe200078e0229 */
[--C-:B------:R-:W-:Y:S01]  /*6330*/  IADD3 R58, PT, PT, R13, -R58, -R64.reuse ;  /* 0x8000003a0d3a7210 */ /* 0x100fe20007ffe840 */
[----:B------:R-:W-:Y:S01]  /*6340*/  VIADD R59, R59, 0x2 ;  /* 0x000000023b3b7836 */ /* 0x000fe20000000000 */
[----:B------:R-:W-:Y:S01]  /*6350*/  ISETP.NE.AND P1, PT, R40, RZ, PT ;  /* 0x000000ff2800720c */ /* 0x000fe20003f25270 */
[----:B------:R0:W-:Y:S01]  /*6360*/  STS [R66], R53 ;  /* 0x0000003542007388 */ /* 0x0001e20000000800 */
[----:B------:R-:W-:Y:S01]  /*6370*/  IADD3 R57, PT, PT, R13, -R57, -R64 ;  /* 0x800000390d397210 */ /* 0x000fe20007ffe840 */
[----:B------:R-:W-:Y:S01]  /*6380*/  VIADD R58, R58, 0x3 ;  /* 0x000000033a3a7836 */ /* 0x000fe20000000000 */
[----:B------:R-:W-:-:S02]  /*6390*/  SEL R59, R59, R41, !P1 ;  /* 0x000000293b3b7207 */ /* 0x000fc40004800000 */
[----:B------:R-:W-:Y:S01]  /*63a0*/  ISETP.NE.AND P1, PT, R38, RZ, PT ;  /* 0x000000ff2600720c */ /* 0x000fe20003f25270 */
[----:B0-----:R-:W-:Y:S01]  /*63b0*/  IMAD.IADD R53, R41, 0x1, R40 ;  /* 0x0000000129357824 */ /* 0x001fe200078e0228 */
[----:B------:R-:W-:-:S03]  /*63c0*/  IADD3 R55, PT, PT, R13, -R55, -R64 ;  /* 0x800000370d377210 */ /* 0x000fc60007ffe840 */
[----:B------:R-:W-:Y:S01]  /*63d0*/  IMAD.IADD R38, R53, 0x1, R38 ;  /* 0x0000000135267824 */ /* 0x000fe200078e0226 */
[----:B------:R-:W-:Y:S01]  /*63e0*/  SEL R58, R58, R53, !P1 ;  /* 0x000000353a3a7207 */ /* 0x000fe20004800000 */
[----:B------:R-:W-:Y:S01]  /*63f0*/  VIADD R57, R57, 0x4 ;  /* 0x0000000439397836 */ /* 0x000fe20000000000 */
[----:B------:R-:W-:Y:S01]  /*6400*/  ISETP.NE.AND P2, PT, R36, RZ, PT ;  /* 0x000000ff2400720c */ /* 0x000fe20003f45270 */
[----:B------:R-:W-:Y:S01]  /*6410*/  IMAD.IADD R53, R38, 0x1, R36 ;  /* 0x0000000126357824 */ /* 0x000fe200078e0224 */
[----:B------:R-:W-:Y:S01]  /*6420*/  IADD3 R56, PT, PT, R13, -R56, -R64 ;  /* 0x800000380d387210 */ /* 0x000fe20007ffe840 */
[----:B------:R-:W-:Y:S01]  /*6430*/  VIADD R55, R55, 0x6 ;  /* 0x0000000637377836 */ /* 0x000fe20000000000 */
[----:B------:R-:W-:Y:S01]  /*6440*/  ISETP.NE.AND P1, PT, R34, RZ, PT ;  /* 0x000000ff2200720c */ /* 0x000fe20003f25270 */
[----:B------:R-:W-:Y:S01]  /*6450*/  IMAD.IADD R34, R53, 0x1, R34 ;  /* 0x0000000135227824 */ /* 0x000fe200078e0222 */
[----:B------:R-:W-:Y:S02]  /*6460*/  SEL R57, R57, R38, !P2 ;  /* 0x0000002639397207 */ /* 0x000fe40005000000 */
[----:B------:R-:W-:Y:S01]  /*6470*/  ISETP.NE.AND P2, PT, R32, RZ, PT ;  /* 0x000000ff2000720c */ /* 0x000fe20003f45270 */
[----:B------:R-:W-:Y:S01]  /*6480*/  VIADD R56, R56, 0x5 ;  /* 0x0000000538387836 */ /* 0x000fe20000000000 */
[----:B------:R-:W-:-:S02]  /*6490*/  IADD3 R54, PT, PT, R13, -R54, -R64 ;  /* 0x800000360d367210 */ /* 0x000fc40007ffe840 */
[----:B------:R-:W-:Y:S01]  /*64a0*/  SEL R55, R55, R34, !P2 ;  /* 0x0000002237377207 */ /* 0x000fe20005000000 */
[----:B------:R-:W-:Y:S01]  /*64b0*/  IMAD.IADD R34, R34, 0x1, R32 ;  /* 0x0000000122227824 */ /* 0x000fe200078e0220 */
[----:B------:R-:W-:Y:S02]  /*64c0*/  SEL R56, R56, R53, !P1 ;  /* 0x0000003538387207 */ /* 0x000fe40004800000 */
[----:B------:R-:W-:Y:S01]  /*64d0*/  ISETP.NE.AND P1, PT, R29, RZ, PT ;  /* 0x000000ff1d00720c */ /* 0x000fe20003f25270 */
[----:B------:R-:W-:Y:S02]  /*64e0*/  IMAD.IADD R29, R34, 0x1, R29 ;  /* 0x00000001221d7824 */ /* 0x000fe400078e021d */
[----:B------:R-:W-:Y:S01]  /*64f0*/  VIADD R54, R54, 0x7 ;  /* 0x0000000736367836 */ /* 0x000fe20000000000 */
[----:B------:R-:W-:Y:S01]  /*6500*/  ISETP.NE.AND P2, PT, R28, RZ, PT ;  /* 0x000000ff1c00720c */ /* 0x000fe20003f45270 */
[----:B------:R-:W-:Y:S01]  /*6510*/  IMAD.IADD R28, R29, 0x1, R28 ;  /* 0x000000011d1c7824 */ /* 0x000fe200078e021c */
[----:B------:R-:W-:-:S02]  /*6520*/  IADD3 R4, PT, PT, R13, -R4, -R64 ;  /* 0x800000040d047210 */ /* 0x000fc40007ffe840 */
[--C-:B------:R-:W-:Y:S02]  /*6530*/  IADD3 R49, PT, PT, R49, -R65, -R64.reuse ;  /* 0x8000004131317210 */ /* 0x100fe40007ffe840 */
[--C-:B------:R-:W-:Y:S02]  /*6540*/  IADD3 R5, PT, PT, R13, -R5, -R64.reuse ;  /* 0x800000050d057210 */ /* 0x100fe40007ffe840 */
[----:B------:R-:W-:Y:S02]  /*6550*/  SEL R54, R54, R34, !P1 ;  /* 0x0000002236367207 */ /* 0x000fe40004800000 */
[----:B------:R-:W-:Y:S01]  /*6560*/  ISETP.NE.AND P1, PT, R27, RZ, PT ;  /* 0x000000ff1b00720c */ /* 0x000fe20003f25270 */
[----:B------:R-:W-:Y:S01]  /*6570*/  IMAD.IADD R27, R28, 0x1, R27 ;  /* 0x000000011c1b7824 */ /* 0x000fe200078e021b */
[----:B------:R-:W-:Y:S01]  /*6580*/  SEL R49, R49, R29, !P2 ;  /* 0x0000001d31317207 */ /* 0x000fe20005000000 */
[----:B------:R-:W-:Y:S01]  /*6590*/  VIADD R4, R4, 0x9 ;  /* 0x0000000904047836 */ /* 0x000fe20000000000 */
[----:B------:R-:W-:Y:S01]  /*65a0*/  IADD3 R7, PT, PT, R13, -R7, -R64 ;  /* 0x800000070d077210 */ /* 0x000fe20007ffe840 */
[----:B------:R-:W-:Y:S01]  /*65b0*/  VIADD R5, R5, 0xa ;  /* 0x0000000a05057836 */ /* 0x000fe20000000000 */
[----:B------:R-:W-:Y:S01]  /*65c0*/  ISETP.NE.AND P2, PT, R24, RZ, PT ;  /* 0x000000ff1800720c */ /* 0x000fe20003f45270 */
[----:B------:R-:W-:Y:S01]  /*65d0*/  IMAD.IADD R24, R27, 0x1, R24 ;  /* 0x000000011b187824 */ /* 0x000fe200078e0218 */
[----:B------:R-:W-:-:S02]  /*65e0*/  IADD3 R6, PT, PT, R13, -R6, -R64 ;  /* 0x800000060d067210 */ /* 0x000fc40007ffe840 */
[----:B------:R-:W-:Y:S01]  /*65f0*/  SEL R4, R4, R28, !P1 ;  /* 0x0000001c04047207 */ /* 0x000fe20004800000 */
[----:B------:R-:W-:Y:S01]  /*6600*/  VIADD R7, R7, 0xc ;  /* 0x0000000c07077836 */ /* 0x000fe20000000000 */
[----:B------:R-:W-:Y:S01]  /*6610*/  ISETP.NE.AND P1, PT, R23, RZ, PT ;  /* 0x000000ff1700720c */ /* 0x000fe20003f25270 */
[----:B------:R-:W-:Y:S01]  /*6620*/  IMAD.IADD R23, R24, 0x1, R23 ;  /* 0x0000000118177824 */ /* 0x000fe200078e0217 */
[----:B------:R-:W-:Y:S02]  /*6630*/  IADD3 R44, PT, PT, R13, -R64, -R44 ;  /* 0x800000400d2c7210 */ /* 0x000fe40007ffe82c */
[----:B------:R-:W-:Y:S02]  /*6640*/  SEL R5, R5, R27, !P2 ;  /* 0x0000001b05057207 */ /* 0x000fe40005000000 */
[----:B------:R-:W-:Y:S01]  /*6650*/  ISETP.NE.AND P2, PT, R20, RZ, PT ;  /* 0x000000ff1400720c */ /* 0x000fe20003f45270 */
[----:B------:R-:W-:Y:S01]  /*6660*/  VIADD R6, R6, 0xb ;  /* 0x0000000b06067836 */ /* 0x000fe20000000000 */
[----:B------:R-:W-:Y:S01]  /*6670*/  IADD3 R8, PT, PT, R13, -R8, -R64 ;  /* 0x800000080d087210 */ /* 0x000fe20007ffe840 */
[----:B------:R-:W-:Y:S01]  /*6680*/  VIADD R44, R44, 0x1 ;  /* 0x000000012c2c7836 */ /* 0x000fe20000000000 */
[----:B------:R-:W-:Y:S01]  /*6690*/  SEL R7, R7, R23, !P2 ;  /* 0x0000001707077207 */ /* 0x000fe20005000000 */
[----:B------:R-:W-:Y:S01]  /*66a0*/  IMAD.IADD R23, R23, 0x1, R20 ;  /* 0x0000000117177824 */ /* 0x000fe200078e0214 */
[----:B------:R-:W-:-:S02]  /*66b0*/  SEL R6, R6, R24, !P1 ;  /* 0x0000001806067207 */ /* 0x000fc40004800000 */
[----:B------:R-:W-:Y:S01]  /*66c0*/  ISETP.NE.AND P1, PT, R51, RZ, PT ;  /* 0x000000ff3300720c */ /* 0x000fe20003f25270 */
[----:B------:R-:W-:Y:S01]  /*66d0*/  IMAD.IADD R51, R23, 0x1, R51 ;  /* 0x0000000117337824 */ /* 0x000fe200078e0233 */
[----:B------:R-:W-:Y:S01]  /*66e0*/  IADD3 R61, PT, PT, R13, -R61, -R64 ;  /* 0x8000003d0d3d7210 */ /* 0x000fe20007ffe840 */
[----:B------:R-:W-:Y:S01]  /*66f0*/  VIADD R20, R8, 0xd ;  /* 0x0000000d08147836 */ /* 0x000fe20000000000 */
[----:B------:R-:W-:Y:S02]  /*6700*/  SEL R44, R44, R67, !P0 ;  /* 0x000000432c2c7207 */ /* 0x000fe40004000000 */
[----:B------:R-:W-:Y:S01]  /*6710*/  ISETP.NE.AND P2, PT, R50, RZ, PT ;  /* 0x000000ff3200720c */ /* 0x000fe20003f45270 */
[----:B------:R-:W-:Y:S01]  /*6720*/  IMAD.IADD R50, R51, 0x1, R50 ;  /* 0x0000000133327824 */ /* 0x000fe200078e0232 */
[----:B------:R-:W-:Y:S01]  /*6730*/  LEA R41, R44, UR4, 0x2 ;  /* 0x000000042c297c11 */ /* 0x000fe2000f8e10ff */
[----:B------:R-:W-:Y:S01]  /*6740*/  VIADD R61, R61, 0xe ;  /* 0x0000000e3d3d7836 */ /* 0x000fe20000000000 */
[----:B------:R-:W-:-:S02]  /*6750*/  LEA R40, R59, UR4, 0x2 ;  /* 0x000000043b287c11 */ /* 0x000fc4000f8e10ff */
[----:B------:R-:W-:Y:S02]  /*6760*/  LEA R58, R58, UR4, 0x2 ;  /* 0x000000043a3a7c11 */ /* 0x000fe4000f8e10ff */
[----:B------:R-:W-:Y:S02]  /*6770*/  SEL R20, R20, R23, !P1 ;  /* 0x0000001714147207 */ /* 0x000fe40004800000 */
[----:B------:R-:W-:Y:S02]  /*6780*/  IADD3 R62, PT, PT, R13, -R62, -R64 ;  /* 0x8000003e0d3e7210 */ /* 0x000fe40007ffe840 */
[----:B------:R-:W-:Y:S02]  /*6790*/  ISETP.NE.AND P0, PT, R48, RZ, PT ;  /* 0x000000ff3000720c */ /* 0x000fe40003f05270 */
[----:B------:R-:W-:Y:S02]  /*67a0*/  LEA R36, R57, UR4, 0x2 ;  /* 0x0000000439247c11 */ /* 0x000fe4000f8e10ff */
[----:B------:R-:W-:Y:S01]  /*67b0*/  ISETP.NE.AND P1, PT, R52, RZ, PT ;  /* 0x000000ff3400720c */ /* 0x000fe20003f25270 */
[----:B------:R-:W-:Y:S01]  /*67c0*/  IMAD.IADD R52, R50, 0x1, R52 ;  /* 0x0000000132347824 */ /* 0x000fe200078e0234 */
[----:B------:R-:W-:Y:S01]  /*67d0*/  LEA R56, R56, UR4, 0x2 ;  /* 0x0000000438387c11 */ /* 0x000fe2000f8e10ff */
[----:B------:R-:W-:Y:S01]  /*67e0*/  STS [R41], R42 ;  /* 0x0000002a29007388 */ /* 0x000fe20000000800 */
[----:B------:R-:W-:-:S02]  /*67f0*/  LEA R32, R55, UR4, 0x2 ;  /* 0x0000000437207c11 */ /* 0x000fc4000f8e10ff */
[--C-:B------:R-:W-:Y:S01]  /*6800*/  IADD3 R43, PT, PT, R43, -R69, -R64.reuse ;  /* 0x800000452b2b7210 */ /* 0x100fe20007ffe840 */
[----:B------:R-:W-:Y:S01]  /*6810*/  STS [R40], R39 ;  /* 0x0000002728007388 */ /* 0x000fe20000000800 */
[----:B------:R-:W-:Y:S02]  /*6820*/  LEA R29, R54, UR4, 0x2 ;  /* 0x00000004361d7c11 */ /* 0x000fe4000f8e10ff */
[----:B------:R-:W-:Y:S01]  /*6830*/  SEL R61, R61, R51, !P2 ;  /* 0x000000333d3d7207 */ /* 0x000fe20005000000 */
[----:B------:R-:W-:Y:S01]  /*6840*/  STS [R58], R37 ;  /* 0x000000253a007388 */ /* 0x000fe20000000800 */
[--C-:B------:R-:W-:Y:S01]  /*6850*/  IADD3 R60, PT, PT, R13, -R60, -R64.reuse ;  /* 0x8000003c0d3c7210 */ /* 0x100fe20007ffe840 */
[----:B------:R-:W-:Y:S01]  /*6860*/  VIADD R62, R62, 0x10 ;  /* 0x000000103e3e7836 */ /* 0x000fe20000000000 */
[----:B------:R-:W-:Y:S01]  /*6870*/  LEA R49, R49, UR4, 0x2 ;  /* 0x0000000431317c11 */ /* 0x000fe2000f8e10ff */
[----:B------:R-:W-:Y:S01]  /*6880*/  STS [R36], R35 ;  /* 0x0000002324007388 */ /* 0x000fe20000000800 */
[----:B------:R-:W-:Y:S01]  /*6890*/  ISETP.NE.AND P2, PT, R47, RZ, PT ;  /* 0x000000ff2f00720c */ /* 0x000fe20003f45270 */
[----:B------:R-:W-:Y:S01]  /*68a0*/  IMAD.IADD R47, R52, 0x1, R47 ;  /* 0x00000001342f7824 */ /* 0x000fe200078e022f */
[----:B------:R-:W-:Y:S01]  /*68b0*/  IADD3 R11, PT, PT, R13, -R11, -R64 ;  /* 0x8000000b0d0b7210 */ /* 0x000fe20007ffe840 */
[----:B------:R-:W-:Y:S01]  /*68c0*/  STS [R56], R33 ;  /* 0x0000002138007388 */ /* 0x000fe20000000800 */
[----:B------:R-:W-:-:S02]  /*68d0*/  LEA R4, R4, UR4, 0x2 ;  /* 0x0000000404047c11 */ /* 0x000fc4000f8e10ff */
[----:B------:R-:W-:Y:S01]  /*68e0*/  LEA R5, R5, UR4, 0x2 ;  /* 0x0000000405057c11 */ /* 0x000fe2000f8e10ff */
[----:B------:R-:W-:Y:S01]  /*68f0*/  STS [R32], R31 ;  /* 0x0000001f20007388 */ /* 0x000fe20000000800 */
[----:B------:R-:W-:Y:S02]  /*6900*/  IADD3 R13, PT, PT, R13, -R63, -R64 ;  /* 0x8000003f0d0d7210 */ /* 0x000fe40007ffe840 */
[----:B------:R-:W-:Y:S01]  /*6910*/  SEL R43, R43, R50, !P1 ;  /* 0x000000322b2b7207 */ /* 0x000fe20004800000 */
[----:B------:R-:W-:Y:S01]  /*6920*/  STS [R29], R30 ;  /* 0x0000001e1d007388 */ /* 0x000fe20000000800 */
[----:B------:R-:W-:Y:S01]  /*6930*/  ISETP.NE.AND P1, PT, R45, RZ, PT ;  /* 0x000000ff2d00720c */ /* 0x000fe20003f25270 */
[----:B------:R-:W-:Y:S01]  /*6940*/  VIADD R60, R60, 0x11 ;  /* 0x000000113c3c7836 */ /* 0x000fe20000000000 */
[----:B------:R-:W-:Y:S01]  /*6950*/  LEA R6, R6, UR4, 0x2 ;  /* 0x0000000406067c11 */ /* 0x000fe2000f8e10ff */
[----:B------:R-:W-:Y:S01]  /*6960*/  STS [R49], R26 ;  /* 0x0000001a31007388 */ /* 0x000fe20000000800 */
[----:B------:R-:W-:Y:S01]  /*6970*/  IMAD.IADD R45, R47, 0x1, R45 ;  /* 0x000000012f2d7824 */ /* 0x000fe200078e022d */
[----:B------:R-:W-:Y:S01]  /*6980*/  SEL R62, R62, R52, !P2 ;  /* 0x000000343e3e7207 */ /* 0x000fe20005000000 */
[----:B------:R-:W-:Y:S01]  /*6990*/  VIADD R11, R11, 0x12 ;  /* 0x000000120b0b7836 */ /* 0x000fe20000000000 */
[----:B------:R0:W-:Y:S01]  /*69a0*/  STS [R4], R25 ;  /* 0x0000001904007388 */ /* 0x0001e20000000800 */
[----:B------:R-:W-:Y:S01]  /*69b0*/  LEA R8, R7, UR4, 0x2 ;  /* 0x0000000407087c11 */ /* 0x000fe2000f8e10ff */
[----:B------:R-:W-:Y:S01]  /*69c0*/  VIADD R13, R13, 0x13 ;  /* 0x000000130d0d7836 */ /* 0x000fe20000000000 */
[----:B------:R-:W-:Y:S01]  /*69d0*/  ISETP.NE.AND P2, PT, R46, RZ, PT ;  /* 0x000000ff2e00720c */ /* 0x000fe20003f45270 */
[----:B------:R1:W-:Y:S01]  /*69e0*/  STS [R5], R22 ;  /* 0x0000001605007388 */ /* 0x0003e20000000800 */
[----:B------:R-:W-:Y:S01]  /*69f0*/  @P0 IMAD.IADD R13, R45, 0x1, R46 ;  /* 0x000000012d0d0824 */ /* 0x000fe200078e022e */
[----:B------:R-:W-:-:S02]  /*6a00*/  SEL R60, R60, R47, !P1 ;  /* 0x0000002f3c3c7207 */ /* 0x000fc40004800000 */
[----:B------:R-:W-:Y:S01]  /*6a10*/  ISETP.GE.AND P0, PT, R3, R2, PT ;  /* 0x000000020300720c */ /* 0x000fe20003f06270 */
[----:B------:R-:W-:Y:S01]  /*6a20*/  STS [R6], R21 ;  /* 0x0000001506007388 */ /* 0x000fe20000000800 */
[----:B0-----:R-:W-:Y:S02]  /*6a30*/  LEA R4, R61, UR4, 0x2 ;  /* 0x000000043d047c11 */ /* 0x001fe4000f8e10ff */
[----:B-1----:R-:W-:Y:S01]  /*6a40*/  LEA R5, R20, UR4, 0x2 ;  /* 0x0000000414057c11 */ /* 0x002fe2000f8e10ff */
[----:B------:R-:W-:Y:S01]  /*6a50*/  STS [R8], R19 ;  /* 0x0000001308007388 */ /* 0x000fe20000000800 */
[----:B------:R-:W-:Y:S02]  /*6a60*/  SEL R11, R11, R45, !P2 ;  /* 0x0000002d0b0b7207 */ /* 0x000fe40005000000 */
[----:B------:R-:W-:Y:S01]  /*6a70*/  LEA R43, R43, UR4, 0x2 ;  /* 0x000000042b2b7c11 */ /* 0x000fe2000f8e10ff */
[----:B------:R0:W-:Y:S01]  /*6a80*/  STS [R5], R18 ;  /* 0x0000001205007388 */ /* 0x0001e20000000800 */
[----:B------:R-:W-:-:S02]  /*6a90*/  LEA R62, R62, UR4, 0x2 ;  /* 0x000000043e3e7c11 */ /* 0x000fc4000f8e10ff */
[----:B------:R-:W-:Y:S01]  /*6aa0*/  LEA R11, R11, UR4, 0x2 ;  /* 0x000000040b0b7c11 */ /* 0x000fe2000f8e10ff */
[----:B------:R1:W-:Y:S01]  /*6ab0*/  STS [R4], R17 ;  /* 0x0000001104007388 */ /* 0x0003e20000000800 */
[----:B------:R-:W-:Y:S02]  /*6ac0*/  LEA R13, R13, UR4, 0x2 ;  /* 0x000000040d0d7c11 */ /* 0x000fe4000f8e10ff */
[----:B0-----:R-:W-:Y:S01]  /*6ad0*/  LEA R5, R60, UR4, 0x2 ;  /* 0x000000043c057c11 */ /* 0x001fe2000f8e10ff */
[----:B------:R0:W-:Y:S04]  /*6ae0*/  STS [R43], R16 ;  /* 0x000000102b007388 */ /* 0x0001e80000000800 */
[----:B------:R0:W-:Y:S01]  /*6af0*/  STS [R62], R15 ;  /* 0x0000000f3e007388 */ /* 0x0001e20000000800 */
[----:B-1----:R-:W-:-:S03]  /*6b00*/  VIADD R17, R3, 0x100 ;  /* 0x0000010003117836 */ /* 0x002fc60000000000 */
[----:B------:R0:W-:Y:S01]  /*6b10*/  STS [R5], R14 ;  /* 0x0000000e05007388 */ /* 0x0001e20000000800 */
[----:B------:R-:W-:Y:S01]  /*6b20*/  LEA R4, R3, UR4, 0x2 ;  /* 0x0000000403047c11 */ /* 0x000fe2000f8e10ff */
[----:B------:R-:W-:Y:S02]  /*6b30*/  BSSY.RECONVERGENT B1, `(.L_x_4020) ;  /* 0x0000010000017945 */ /* 0x000fe40003800200 */
[----:B------:R0:W-:Y:S04]  /*6b40*/  STS [R11], R12 ;  /* 0x0000000c0b007388 */ /* 0x0001e80000000800 */
[----:B------:R0:W-:Y:S01]  /*6b50*/  STS [R13], R0 ;  /* 0x000000000d007388 */ /* 0x0001e20000000800 */
[----:B------:R-:W-:Y:S01]  /*6b60*/  BAR.SYNC.DEFER_BLOCKING 0x0 ;  /* 0x0000000000007b1d */ /* 0x000fe20000010000 */
[----:B------:R-:W-:-:S05]  /*6b70*/  ISETP.GE.AND P1, PT, R17, R2, PT ;  /* 0x000000021100720c */ /* 0x000fca0003f26270 */
[----:B------:R-:W-:Y:S08]  /*6b80*/  @P0 BRA `(.L_x_4021) ;  /* 0x0000000000280947 */ /* 0x000ff00003800000 */
[----:B------:R-:W-:Y:S01]  /*6b90*/  ISETP.GE.AND P0, PT, R3, R10, PT ;  /* 0x0000000a0300720c */ /* 0x000fe20003f06270 */
[----:B0-----:R-:W0:Y:S03]  /*6ba0*/  LDS R11, [R4] ;  /* 0x00000000040b7984 */ /* 0x001e260000000800 */
[----:B------:R-:W-:-:S05]  /*6bb0*/  SEL R0, R10, RZ, P0 ;  /* 0x000000ff0a007207 */ /* 0x000fca0000000000 */
[----:B------:R-:W-:-:S04]  /*6bc0*/  IMAD.IADD R5, R3, 0x1, -R0 ;  /* 0x0000000103057824 */ /* 0x000fc800078e0a00 */
[----:B------:R-:W1:Y:S08]  /*6bd0*/  @P0 LDC.64 R6, c[0x0][0x390] ;  /* 0x0000e400ff060b82 */ /* 0x000e700000000a00 */
[----:B------:R-:W2:Y:S01]  /*6be0*/  @!P0 LDC.64 R12, c[0x0][0x398] ;  /* 0x0000e600ff0c8b82 */ /* 0x000ea20000000a00 */
[----:B-1----:R-:W-:-:S05]  /*6bf0*/  @P0 IMAD.WIDE R6, R5, 0x4, R6 ;  /* 0x0000000405060825 */ /* 0x002fca00078e0206 */
[----:B0-----:R1:W-:Y:S01]  /*6c00*/  @P0 STG.E desc[UR8][R6.64], R11 ;  /* 0x0000000b06000986 */ /* 0x0013e2000c101908 */
[----:B--2---:R-:W-:-:S05]  /*6c10*/  @!P0 IMAD.WIDE R12, R5, 0x4, R12 ;  /* 0x00000004050c8825 */ /* 0x004fca00078e020c */
[----:B------:R1:W-:Y:S02]  /*6c20*/  @!P0 STG.E desc[UR8][R12.64], R11 ;  /* 0x0000000b0c008986 */ /* 0x0003e4000c101908 */
.L_x_4021:
[----:B------:R-:W-:Y:S05]  /*6c30*/  BSYNC.RECONVERGENT B1 ;  /* 0x0000000000017941 */ /* 0x000fea0003800200 */
.L_x_4020:
[----:B------:R-:W-:Y:S04]  /*6c40*/  BSSY.RECONVERGENT B1, `(.L_x_4022) ;  /* 0x0000015000017945 */ /* 0x000fe80003800200 */
[----:B------:R-:W-:Y:S05]  /*6c50*/  @P1 BRA `(.L_x_4023) ;  /* 0x00000000004c1947 */ /* 0x000fea0003800000 */
[----:B0-----:R0:W2:Y:S01]  /*6c60*/  LDS R5, [R4+0x400] ;  /* 0x0004000004057984 */ /* 0x0010a20000000800 */
[----:B------:R-:W-:-:S04]  /*6c70*/  ISETP.GE.AND P0, PT, R17, R10, PT ;  /* 0x0000000a1100720c */ /* 0x000fc80003f06270 */
[----:B------:R-:W-:-:S09]  /*6c80*/  SEL R0, R10, RZ, P0 ;  /* 0x000000ff0a007207 */ /* 0x000fd20000000000 */
[----:B0-----:R-:W-:Y:S05]  /*6c90*/  @!P0 BRA `(.L_x_4024) ;  /* 0x0000000000208947 */ /* 0x001fea0003800000 */
[----:B------:R-:W0:Y:S01]  /*6ca0*/  LDCU.64 UR4, c[0x0][0x390] ;  /* 0x00007200ff0477ac */ /* 0x000e220008000a00 */
[----:B-1----:R-:W-:Y:S02]  /*6cb0*/  SHF.R.S32.HI R6, RZ, 0x1f, R0 ;  /* 0x0000001fff067819 */ /* 0x002fe40000011400 */
[----:B------:R-:W-:-:S05]  /*6cc0*/  IADD3 R0, P0, PT, -R0, R3, RZ ;  /* 0x0000000300007210 */ /* 0x000fca0007f1e1ff */
[----:B------:R-:W-:Y:S01]  /*6cd0*/  IMAD.X R7, RZ, RZ, ~R6, P0 ;  /* 0x000000ffff077224 */ /* 0x000fe200000e0e06 */
[----:B0-----:R-:W-:-:S04]  /*6ce0*/  LEA R6, P0, R0, UR4, 0x2 ;  /* 0x0000000400067c11 */ /* 0x001fc8000f8010ff */
[----:B------:R-:W-:-:S05]  /*6cf0*/  LEA.HI.X R7, R0, UR5, R7, 0x2, P0 ;  /* 0x0000000500077c11 */ /* 0x000fca00080f1407 */
[----:B--2---:R2:W-:Y:S01]  /*6d00*/  STG.E desc[UR8][R6.64+0x400], R5 ;  /* 0x0004000506007986 */ /* 0x0045e2000c101908 */
[----:B------:R-:W-:Y:S05]  /*6d10*/  BRA `(.L_x_4023) ;  /* 0x00000000001c7947 */ /* 0x000fea0003800000 */
.L_x_4024:
[----:B------:R-:W0:Y:S01]  /*6d20*/  LDCU.64 UR4, c[0x0][0x398] ;  /* 0x00007300ff0477ac */ /* 0x000e220008000a00 */
[----:B-1----:R-:W-:Y:S02]  /*6d30*/  SHF.R.S32.HI R6, RZ, 0x1f, R0 ;  /* 0x0000001fff067819 */ /* 0x002fe40000011400 */
[----:B------:R-:W-:-:S05]  /*6d40*/  IADD3 R0, P0, PT, -R0, R3, RZ ;  /* 0x0000000300007210 */ /* 0x000fca0007f1e1ff */
[----:B------:R-:W-:Y:S01]  /*6d50*/  IMAD.X R7, RZ, RZ, ~R6, P0 ;  /* 0x000000ffff077224 */ /* 0x000fe200000e0e06 */
[----:B0-----:R-:W-:-:S04]  /*6d60*/  LEA R6, P0, R0, UR4, 0x2 ;  /* 0x0000000400067c11 */ /* 0x001fc8000f8010ff */
[----:B------:R-:W-:-:S05]  /*6d70*/  LEA.HI.X R7, R0, UR5, R7, 0x2, P0 ;  /* 0x0000000500077c11 */ /* 0x000fca00080f1407 */
[----:B--2---:R3:W-:Y:S04]  /*6d80*/  STG.E desc[UR8][R6.64+0x400], R5 ;  /* 0x0004000506007986 */ /* 0x0047e8000c101908 */
.L_x_4023:
[----:B------:R-:W-:Y:S05]  /*6d90*/  BSYNC.RECONVERGENT B1 ;  /* 0x0000000000017941 */ /* 0x000fea0003800200 */
.L_x_4022:
[----:B-123--:R-:W-:Y:S01]  /*6da0*/  VIADD R7, R3, 0x200 ;  /* 0x0000020003077836 */ /* 0x00efe20000000000 */
[----:B------:R-:W-:Y:S04]  /*6db0*/  BSSY.RECONVERGENT B1, `(.L_x_4025) ;  /* 0x0000016000017945 */ /* 0x000fe80003800200 */
[----:B------:R-:W-:-:S13]  /*6dc0*/  ISETP.GE.AND P0, PT, R7, R2, PT ;  /* 0x000000020700720c */ /* 0x000fda0003f06270 */
[----:B------:R-:W-:Y:S05]  /*6dd0*/  @P0 BRA `(.L_x_4026) ;  /* 0x00000000004c0947 */ /* 0x000fea0003800000 */
[----:B0-----:R0:W1:Y:S01]  /*6de0*/  LDS R5, [R4+0x800] ;  /* 0x0008000004057984 */ /* 0x0010620000000800 */
        /* <DEDUP_REMOVED lines=11> */
.L_x_4027:
[----:B------:R-:W0:Y:S01]  /*6ea0*/  LDCU.64 UR4, c[0x0][0x398] ;  /* 0x00007300ff0477ac */ /* 0x000e220008000a00 */
[----:B------:R-:W-:Y:S02]  /*6eb0*/  SHF.R.S32.HI R6, RZ, 0x1f, R0 ;  /* 0x0000001fff067819 */ /* 0x000fe40000011400 */
[----:B------:R-:W-:-:S05]  /*6ec0*/  IADD3 R0, P0, PT, -R0, R3, RZ ;  /* 0x0000000300007210 */ /* 0x000fca0007f1e1ff */
[----:B------:R-:W-:Y:S01]  /*6ed0*/  IMAD.X R7, RZ, RZ, ~R6, P0 ;  /* 0x000000ffff077224 */ /* 0x000fe200000e0e06 */
[----:B0-----:R-:W-:-:S04]  /*6ee0*/  LEA R6, P0, R0, UR4, 0x2 ;  /* 0x0000000400067c11 */ /* 0x001fc8000f8010ff */
[----:B------:R-:W-:-:S05]  /*6ef0*/  LEA.HI.X R7, R0, UR5, R7, 0x2, P0 ;  /* 0x0000000500077c11 */ /* 0x000fca00080f1407 */
[----:B-1----:R2:W-:Y:S04]  /*6f00*/  STG.E desc[UR8][R6.64+0x800], R5 ;  /* 0x0008000506007986 */ /* 0x0025e8000c101908 */
.L_x_4026:
[----:B------:R-:W-:Y:S05]  /*6f10*/  BSYNC.RECONVERGENT B1 ;  /* 0x0000000000017941 */ /* 0x000fea0003800200 */
.L_x_4025:
[----:B-12---:R-:W-:Y:S01]  /*6f20*/  VIADD R7, R3, 0x300 ;  /* 0x0000030003077836 */ /* 0x006fe20000000000 */
        /* <DEDUP_REMOVED lines=15> */
.L_x_4030:
[----:B------:R-:W0:Y:S01]  /*7020*/  LDCU.64 UR4, c[0x0][0x398] ;  /* 0x00007300ff0477ac */ /* 0x000e220008000a00 */
[----:B------:R-:W-:Y:S02]  /*7030*/  SHF.R.S32.HI R6, RZ, 0x1f, R0 ;  /* 0x0000001fff067819 */ /* 0x000fe40000011400 */
[----:B------:R-:W-:-:S05]  /*7040*/  IADD3 R0, P0, PT, -R0, R3, RZ ;  /* 0x0000000300007210 */ /* 0x000fca0007f1e1ff */
[----:B------:R-:W-:Y:S01]  /*7050*/  IMAD.X R7, RZ, RZ, ~R6, P0 ;  /* 0x000000ffff077224 */ /* 0x000fe200000e0e06 */
[----:B0-----:R-:W-:-:S04]  /*7060*/  LEA R6, P0, R0, UR4, 0x2 ;  /* 0x0000000400067c11 */ /* 0x001fc8000f8010ff */
[----:B------:R-:W-:-:S05]  /*7070*/  LEA.HI.X R7, R0, UR5, R7, 0x2, P0 ;  /* 0x0000000500077c11 */ /* 0x000fca00080f1407 */
[----:B-1----:R1:W-:Y:S04]  /*7080*/  STG.E desc[UR8][R6.64+0xc00], R5 ;  /* 0x000c000506007986 */ /* 0x0023e8000c101908 */
.L_x_4029:
[----:B------:R-:W-:Y:S05]  /*7090*/  BSYNC.RECONVERGENT B1 ;  /* 0x0000000000017941 */ /* 0x000fea0003800200 */
.L_x_4028:
[----:B-12---:R-:W-:Y:S01]  /*70a0*/  LOP3.LUT R7, R3, 0x400, RZ, 0xfc, !PT ;  /* 0x0000040003077812 */ /* 0x006fe200078efcff */
[----:B------:R-:W-:Y:S03]  /*70b0*/  BSSY.RECONVERGENT B1, `(.L_x_4031) ;  /* 0x0000016000017945 */ /* 0x000fe60003800200 */
        /* <DEDUP_REMOVED lines=14> */
.L_x_4033:
[----:B------:R-:W0:Y:S01]  /*71a0*/  LDCU.64 UR4, c[0x0][0x398] ;  /* 0x00007300ff0477ac */ /* 0x000e220008000a00 */
[----:B------:R-:W-:Y:S02]  /*71b0*/  SHF.R.S32.HI R6, RZ, 0x1f, R0 ;  /* 0x0000001fff067819 */ /* 0x000fe40000011400 */
[----:B------:R-:W-:-:S05]  /*71c0*/  IADD3 R0, P0, PT, -R0, R3, RZ ;  /* 0x0000000300007210 */ /* 0x000fca0007f1e1ff */
[----:B------:R-:W-:Y:S01]  /*71d0*/  IMAD.X R7, RZ, RZ, ~R6, P0 ;  /* 0x000000ffff077224 */ /* 0x000fe200000e0e06 */
[----:B0-----:R-:W-:-:S04]  /*71e0*/  LEA R6, P0, R0, UR4, 0x2 ;  /* 0x0000000400067c11 */ /* 0x001fc8000f8010ff */
[----:B------:R-:W-:-:S05]  /*71f0*/  LEA.HI.X R7, R0, UR5, R7, 0x2, P0 ;  /* 0x0000000500077c11 */ /* 0x000fca00080f1407 */
[----:B-1----:R2:W-:Y:S04]  /*7200*/  STG.E desc[UR8][R6.64+0x1000], R5 ;  /* 0x0010000506007986 */ /* 0x0025e8000c101908 */
.L_x_4032:
[----:B------:R-:W-:Y:S05]  /*7210*/  BSYNC.RECONVERGENT B1 ;  /* 0x0000000000017941 */ /* 0x000fea0003800200 */
.L_x_4031:
        /* <DEDUP_REMOVED lines=16> */
.L_x_4036:
[----:B------:R-:W0:Y:S01]  /*7320*/  LDCU.64 UR4, c[0x0][0x398] ;  /* 0x00007300ff0477ac */ /* 0x000e220008000a00 */
[----:B------:R-:W-:Y:S02]  /*7330*/  SHF.R.S32.HI R6, RZ, 0x1f, R0 ;  /* 0x0000001fff067819 */ /* 0x000fe40000011400 */
[----:B------:R-:W-:-:S05]  /*7340*/  IADD3 R0, P0, PT, -R0, R3, RZ ;  /* 0x0000000300007210 */ /* 0x000fca0007f1e1ff */
[----:B------:R-:W-:Y:S01]  /*7350*/  IMAD.X R7, RZ, RZ, ~R6, P0 ;  /* 0x000000ffff077224 */ /* 0x000fe200000e0e06 */
[----:B0-----:R-:W-:-:S04]  /*7360*/  LEA R6, P0, R0, UR4, 0x2 ;  /* 0x0000000400067c11 */ /* 0x001fc8000f8010ff */
[----:B------:R-:W-:-:S05]  /*7370*/  LEA.HI.X R7, R0, UR5, R7, 0x2, P0 ;  /* 0x0000000500077c11 */ /* 0x000fca00080f1407 */
[----:B-1----:R1:W-:Y:S04]  /*7380*/  STG.E desc[UR8][R6.64+0x1400], R5 ;  /* 0x0014000506007986 */ /* 0x0023e8000c101908 */
.L_x_4035:
[----:B------:R-:W-:Y:S05]  /*7390*/  BSYNC.RECONVERGENT B1 ;  /* 0x0000000000017941 */ /* 0x000fea0003800200 */
.L_x_4034:
        /* <DEDUP_REMOVED lines=16> */
.L_x_4039:
[----:B------:R-:W0:Y:S01]  /*74a0*/  LDCU.64 UR4, c[0x0][0x398] ;  /* 0x00007300ff0477ac */ /* 0x000e220008000a00 */
[----:B------:R-:W-:Y:S02]  /*74b0*/  SHF.R.S32.HI R6, RZ, 0x1f, R0 ;  /* 0x0000001fff067819 */ /* 0x000fe40000011400 */
[----:B------:R-:W-:-:S05]  /*74c0*/  IADD3 R0, P0, PT, -R0, R3, RZ ;  /* 0x0000000300007210 */ /* 0x000fca0007f1e1ff */
[----:B------:R-:W-:Y:S01]  /*74d0*/  IMAD.X R7, RZ, RZ, ~R6, P0 ;  /* 0x000000ffff077224 */ /* 0x000fe200000e0e06 */
[----:B0-----:R-:W-:-:S04]  /*74e0*/  LEA R6, P0, R0, UR4, 0x2 ;  /* 0x0000000400067c11 */ /* 0x001fc8000f8010ff */
[----:B------:R-:W-:-:S05]  /*74f0*/  LEA.HI.X R7, R0, UR5, R7, 0x2, P0 ;  /* 0x0000000500077c11 */ /* 0x000fca00080f1407 */
[----:B-1----:R2:W-:Y:S04]  /*7500*/  STG.E desc[UR8][R6.64+0x1800], R5 ;  /* 0x0018000506007986 */ /* 0x0025e8000c101908 */
.L_x_4038:
[----:B------:R-:W-:Y:S05]  /*7510*/  BSYNC.RECONVERGENT B1 ;  /* 0x0000000000017941 */ /* 0x000fea0003800200 */
.L_x_4037:
        /* <DEDUP_REMOVED lines=16> */
.L_x_4042:
[----:B------:R-:W0:Y:S01]  /*7620*/  LDCU.64 UR4, c[0x0][0x398] ;  /* 0x00007300ff0477ac */ /* 0x000e220008000a00 */
[----:B------:R-:W-:Y:S02]  /*7630*/  SHF.R.S32.HI R6, RZ, 0x1f, R0 ;  /* 0x0000001fff067819 */ /* 0x000fe40000011400 */
[----:B------:R-:W-:-:S05]  /*7640*/  IADD3 R0, P0, PT, -R0, R3, RZ ;  /* 0x0000000300007210 */ /* 0x000fca0007f1e1ff */
[----:B------:R-:W-:Y:S01]  /*7650*/  IMAD.X R7, RZ, RZ, ~R6, P0 ;  /* 0x000000ffff077224 */ /* 0x000fe200000e0e06 */
[----:B0-----:R-:W-:-:S04]  /*7660*/  LEA R6, P0, R0, UR4, 0x2 ;  /* 0x0000000400067c11 */ /* 0x001fc8000f8010ff */
[----:B------:R-:W-:-:S05]  /*7670*/  LEA.HI.X R7, R0, UR5, R7, 0x2, P0 ;  /* 0x0000000500077c11 */ /* 0x000fca00080f1407 */
[----:B-1----:R1:W-:Y:S04]  /*7680*/  STG.E desc[UR8][R6.64+0x1c00], R5 ;  /* 0x001c000506007986 */ /* 0x0023e8000c101908 */
.L_x_4041:
[----:B------:R-:W-:Y:S05]  /*7690*/  BSYNC.RECONVERGENT B1 ;  /* 0x0000000000017941 */ /* 0x000fea0003800200 */
.L_x_4040:
        /* <DEDUP_REMOVED lines=16> */
.L_x_4045:
[----:B------:R-:W0:Y:S01]  /*77a0*/  LDCU.64 UR4, c[0x0][0x398] ;  /* 0x00007300ff0477ac */ /* 0x000e220008000a00 */
[----:B------:R-:W-:Y:S02]  /*77b0*/  SHF.R.S32.HI R6, RZ, 0x1f, R0 ;  /* 0x0000001fff067819 */ /* 0x000fe40000011400 */
[----:B------:R-:W-:-:S05]  /*77c0*/  IADD3 R0, P0, PT, -R0, R3, RZ ;  /* 0x0000000300007210 */ /* 0x000fca0007f1e1ff */
[----:B------:R-:W-:Y:S01]  /*77d0*/  IMAD.X R7, RZ, RZ, ~R6, P0 ;  /* 0x000000ffff077224 */ /* 0x000fe200000e0e06 */
[----:B0-----:R-:W-:-:S04]  /*77e0*/  LEA R6, P0, R0, UR4, 0x2 ;  /* 0x0000000400067c11 */ /* 0x001fc8000f8010ff */
[----:B------:R-:W-:-:S05]  /*77f0*/  LEA.HI.X R7, R0, UR5, R7, 0x2, P0 ;  /* 0x0000000500077c11 */ /* 0x000fca00080f1407 */
[----:B-1----:R2:W-:Y:S04]  /*7800*/  STG.E desc[UR8][R6.64+0x2000], R5 ;  /* 0x0020000506007986 */ /* 0x0025e8000c101908 */
.L_x_4044:
[----:B------:R-:W-:Y:S05]  /*7810*/  BSYNC.RECONVERGENT B1 ;  /* 0x0000000000017941 */ /* 0x000fea0003800200 */
.L_x_4043:
        /* <DEDUP_REMOVED lines=16> */
.L_x_4048:
[----:B------:R-:W0:Y:S01]  /*7920*/  LDCU.64 UR4, c[0x0][0x398] ;  /* 0x00007300ff0477ac */ /* 0x000e220008000a00 */
[----:B------:R-:W-:Y:S02]  /*7930*/  SHF.R.S32.HI R6, RZ, 0x1f, R0 ;  /* 0x0000001fff067819 */ /* 0x000fe40000011400 */
[----:B------:R-:W-:-:S05]  /*7940*/  IADD3 R0, P0, PT, -R0, R3, RZ ;  /* 0x0000000300007210 */ /* 0x000fca0007f1e1ff */
[----:B------:R-:W-:Y:S01]  /*7950*/  IMAD.X R7, RZ, RZ, ~R6, P0 ;  /* 0x000000ffff077224 */ /* 0x000fe200000e0e06 */
[----:B0-----:R-:W-:-:S04]  /*7960*/  LEA R6, P0, R0, UR4, 0x2 ;  /* 0x0000000400067c11 */ /* 0x001fc8000f8010ff */
[----:B------:R-:W-:-:S05]  /*7970*/  LEA.HI.X R7, R0, UR5, R7, 0x2, P0 ;  /* 0x0000000500077c11 */ /* 0x000fca00080f1407 */
[----:B-1----:R2:W-:Y:S04]  /*7980*/  STG.E desc[UR8][R6.64+0x2400], R5 ;  /* 0x0024000506007986 */ /* 0x0025e8000c101908 */
.L_x_4047:
[----:B------:R-:W-:Y:S05]  /*7990*/  BSYNC.RECONVERGENT B1 ;  /* 0x0000000000017941 */ /* 0x000fea0003800200 */
.L_x_4046:
        /* <DEDUP_REMOVED lines=16> */
.L_x_4051:
[----:B------:R-:W0:Y:S01]  /*7aa0*/  LDCU.64 UR4, c[0x0][0x398] ;  /* 0x00007300ff0477ac */ /* 0x000e220008000a00 */
[----:B------:R-:W-:Y:S02]  /*7ab0*/  SHF.R.S32.HI R6, RZ, 0x1f, R0 ;  /* 0x0000001fff067819 */ /* 0x000fe40000011400 */
[----:B------:R-:W-:-:S05]  /*7ac0*/  IADD3 R0, P0, PT, -R0, R3, RZ ;  /* 0x0000000300007210 */ /* 0x000fca0007f1e1ff */
[----:B------:R-:W-:Y:S01]  /*7ad0*/  IMAD.X R7, RZ, RZ, ~R6, P0 ;  /* 0x000000ffff077224 */ /* 0x000fe200000e0e06 */
[----:B0-----:R-:W-:-:S04]  /*7ae0*/  LEA R6, P0, R0, UR4, 0x2 ;  /* 0x0000000400067c11 */ /* 0x001fc8000f8010ff */
[----:B------:R-:W-:-:S05]  /*7af0*/  LEA.HI.X R7, R0, UR5, R7, 0x2, P0 ;  /* 0x0000000500077c11 */ /* 0x000fca00080f1407 */
[----:B-1----:R2:W-:Y:S04]  /*7b00*/  STG.E desc[UR8][R6.64+0x2800], R5 ;  /* 0x0028000506007986 */ /* 0x0025e8000c101908 */
.L_x_4050:
[----:B------:R-:W-:Y:S05]  /*7b10*/  BSYNC.RECONVERGENT B1 ;  /* 0x0000000000017941 */ /* 0x000fea0003800200 */
.L_x_4049:
        /* <DEDUP_REMOVED lines=16> */
.L_x_4054:
[----:B------:R-:W0:Y:S01]  /*7c20*/  LDCU.64 UR4, c[0x0][0x398] ;  /* 0x00007300ff0477ac */ /* 0x000e220008000a00 */
[----:B------:R-:W-:Y:S02]  /*7c30*/  SHF.R.S32.HI R6, RZ, 0x1f, R0 ;  /* 0x0000001fff067819 */ /* 0x000fe40000011400 */
[----:B------:R-:W-:-:S05]  /*7c40*/  IADD3 R0, P0, PT, -R0, R3, RZ ;  /* 0x0000000300007210 */ /* 0x000fca0007f1e1ff */
[----:B------:R-:W-:Y:S01]  /*7c50*/  IMAD.X R7, RZ, RZ, ~R6, P0 ;  /* 0x000000ffff077224 */ /* 0x000fe200000e0e06 */
[----:B0-----:R-:W-:-:S04]  /*7c60*/  LEA R6, P0, R0, UR4, 0x2 ;  /* 0x0000000400067c11 */ /* 0x001fc8000f8010ff */
[----:B------:R-:W-:-:S05]  /*7c70*/  LEA.HI.X R7, R0, UR5, R7, 0x2, P0 ;  /* 0x0000000500077c11 */ /* 0x000fca00080f1407 */
[----:B-1----:R1:W-:Y:S04]  /*7c80*/  STG.E desc[UR8][R6.64+0x2c00], R5 ;  /* 0x002c000506007986 */ /* 0x0023e8000c101908 */
.L_x_4053:
[----:B------:R-:W-:Y:S05]  /*7c90*/  BSYNC.RECONVERGENT B1 ;  /* 0x0000000000017941 */ /* 0x000fea0003800200 */
.L_x_4052:
        /* <DEDUP_REMOVED lines=16> */
.L_x_4057:
[----:B------:R-:W0:Y:S01]  /*7da0*/  LDCU.64 UR4, c[0x0][0x398] ;  /* 0x00007300ff0477ac */ /* 0x000e220008000a00 */
[----:B------:R-:W-:Y:S02]  /*7db0*/  SHF.R.S32.HI R6, RZ, 0x1f, R0 ;  /* 0x0000001fff067819 */ /* 0x000fe40000011400 */
[----:B------:R-:W-:-:S05]  /*7dc0*/  IADD3 R0, P0, PT, -R0, R3, RZ ;  /* 0x0000000300007210 */ /* 0x000fca0007f1e1ff */
[----:B------:R-:W-:Y:S01]  /*7dd0*/  IMAD.X R7, RZ, RZ, ~R6, P0 ;  /* 0x000000ffff077224 */ /* 0x000fe200000e0e06 */
[----:B0-----:R-:W-:-:S04]  /*7de0*/  LEA R6, P0, R0, UR4, 0x2 ;  /* 0x0000000400067c11 */ /* 0x001fc8000f8010ff */
[----:B------:R-:W-:-:S05]  /*7df0*/  LEA.HI.X R7, R0, UR5, R7, 0x2, P0 ;  /* 0x0000000500077c11 */ /* 0x000fca00080f1407 */
[----:B-1----:R2:W-:Y:S04]  /*7e00*/  STG.E desc[UR8][R6.64+0x3000], R5 ;  /* 0x0030000506007986 */ /* 0x0025e8000c101908 */
.L_x_4056:
[----:B------:R-:W-:Y:S05]  /*7e10*/  BSYNC.RECONVERGENT B1 ;  /* 0x0000000000017941 */ /* 0x000fea0003800200 */
.L_x_4055:
        /* <DEDUP_REMOVED lines=16> */
.L_x_4060:
[----:B------:R-:W0:Y:S01]  /*7f20*/  LDCU.64 UR4, c[0x0][0x398] ;  /* 0x00007300ff0477ac */ /* 0x000e220008000a00 */
[----:B------:R-:W-:Y:S02]  /*7f30*/  SHF.R.S32.HI R6, RZ, 0x1f, R0 ;  /* 0x0000001fff067819 */ /* 0x000fe40000011400 */
[----:B------:R-:W-:-:S05]  /*7f40*/  IADD3 R0, P0, PT, -R0, R3, RZ ;  /* 0x0000000300007210 */ /* 0x000fca0007f1e1ff */
[----:B------:R-:W-:Y:S01]  /*7f50*/  IMAD.X R7, RZ, RZ, ~R6, P0 ;  /* 0x000000ffff077224 */ /* 0x000fe200000e0e06 */
[----:B0-----:R-:W-:-:S04]  /*7f60*/  LEA R6, P0, R0, UR4, 0x2 ;  /* 0x0000000400067c11 */ /* 0x001fc8000f8010ff */
[----:B------:R-:W-:-:S05]  /*7f70*/  LEA.HI.X R7, R0, UR5, R7, 0x2, P0 ;  /* 0x0000000500077c11 */ /* 0x000fca00080f1407 */
[----:B-1----:R1:W-:Y:S04]  /*7f80*/  STG.E desc[UR8][R6.64+0x3400], R5 ;  /* 0x0034000506007986 */ /* 0x0023e8000c101908 */
.L_x_4059:
[----:B------:R-:W-:Y:S05]  /*7f90*/  BSYNC.RECONVERGENT B1 ;  /* 0x0000000000017941 */ /* 0x000fea0003800200 */
.L_x_4058:
        /* <DEDUP_REMOVED lines=16> */
.L_x_4063:
[----:B------:R-:W0:Y:S01]  /*80a0*/  LDCU.64 UR4, c[0x0][0x398] ;  /* 0x00007300ff0477ac */ /* 0x000e220008000a00 */
[----:B------:R-:W-:Y:S02]  /*80b0*/  SHF.R.S32.HI R6, RZ, 0x1f, R0 ;  /* 0x0000001fff067819 */ /* 0x000fe40000011400 */
[----:B------:R-:W-:-:S05]  /*80c0*/  IADD3 R0, P0, PT, -R0, R3, RZ ;  /* 0x0000000300007210 */ /* 0x000fca0007f1e1ff */
[----:B------:R-:W-:Y:S01]  /*80d0*/  IMAD.X R7, RZ, RZ, ~R6, P0 ;  /* 0x000000ffff077224 */ /* 0x000fe200000e0e06 */
[----:B0-----:R-:W-:-:S04]  /*80e0*/  LEA R6, P0, R0, UR4, 0x2 ;  /* 0x0000000400067c11 */ /* 0x001fc8000f8010ff */
[----:B------:R-:W-:-:S05]  /*80f0*/  LEA.HI.X R7, R0, UR5, R7, 0x2, P0 ;  /* 0x0000000500077c11 */ /* 0x000fca00080f1407 */
[----:B-1----:R2:W-:Y:S04]  /*8100*/  STG.E desc[UR8][R6.64+0x3800], R5 ;  /* 0x0038000506007986 */ /* 0x0025e8000c101908 */
.L_x_4062:
[----:B------:R-:W-:Y:S05]  /*8110*/  BSYNC.RECONVERGENT B1 ;  /* 0x0000000000017941 */ /* 0x000fea0003800200 */
.L_x_4061:
        /* <DEDUP_REMOVED lines=16> */
.L_x_4066:
[----:B------:R-:W0:Y:S01]  /*8220*/  LDCU.64 UR4, c[0x0][0x398] ;  /* 0x00007300ff0477ac */ /* 0x000e220008000a00 */
[----:B------:R-:W-:Y:S02]  /*8230*/  SHF.R.S32.HI R6, RZ, 0x1f, R0 ;  /* 0x0000001fff067819 */ /* 0x000fe40000011400 */
[----:B------:R-:W-:-:S05]  /*8240*/  IADD3 R0, P0, PT, -R0, R3, RZ ;  /* 0x0000000300007210 */ /* 0x000fca0007f1e1ff */
[----:B------:R-:W-:Y:S01]  /*8250*/  IMAD.X R7, RZ, RZ, ~R6, P0 ;  /* 0x000000ffff077224 */ /* 0x000fe200000e0e06 */
[----:B0-----:R-:W-:-:S04]  /*8260*/  LEA R6, P0, R0, UR4, 0x2 ;  /* 0x0000000400067c11 */ /* 0x001fc8000f8010ff */
[----:B------:R-:W-:-:S05]  /*8270*/  LEA.HI.X R7, R0, UR5, R7, 0x2, P0 ;  /* 0x0000000500077c11 */ /* 0x000fca00080f1407 */
[----:B-1----:R1:W-:Y:S04]  /*8280*/  STG.E desc[UR8][R6.64+0x3c00], R5 ;  /* 0x003c000506007986 */ /* 0x0023e8000c101908 */
.L_x_4065:
[----:B------:R-:W-:Y:S05]  /*8290*/  BSYNC.RECONVERGENT B1 ;  /* 0x0000000000017941 */ /* 0x000fea0003800200 */
.L_x_4064:
        /* <DEDUP_REMOVED lines=16> */
.L_x_4069:
[----:B------:R-:W0:Y:S01]  /*83a0*/  LDCU.64 UR4, c[0x0][0x398] ;  /* 0x00007300ff0477ac */ /* 0x000e220008000a00 */
[----:B------:R-:W-:Y:S02]  /*83b0*/  SHF.R.S32.HI R6, RZ, 0x1f, R0 ;  /* 0x0000001fff067819 */ /* 0x000fe40000011400 */
[----:B------:R-:W-:-:S05]  /*83c0*/  IADD3 R0, P0, PT, -R0, R3, RZ ;  /* 0x0000000300007210 */ /* 0x000fca0007f1e1ff */
[----:B------:R-:W-:Y:S01]  /*83d0*/  IMAD.X R7, RZ, RZ, ~R6, P0 ;  /* 0x000000ffff077224 */ /* 0x000fe200000e0e06 */
[----:B0-----:R-:W-:-:S04]  /*83e0*/  LEA R6, P0, R0, UR4, 0x2 ;  /* 0x0000000400067c11 */ /* 0x001fc8000f8010ff */
[----:B------:R-:W-:-:S05]  /*83f0*/  LEA.HI.X R7, R0, UR5, R7, 0x2, P0 ;  /* 0x0000000500077c11 */ /* 0x000fca00080f1407 */
[----:B-1----:R2:W-:Y:S04]  /*8400*/  STG.E desc[UR8][R6.64+0x4000], R5 ;  /* 0x0040000506007986 */ /* 0x0025e8000c101908 */
.L_x_4068:
[----:B------:R-:W-:Y:S05]  /*8410*/  BSYNC.RECONVERGENT B1 ;  /* 0x0000000000017941 */ /* 0x000fea0003800200 */
.L_x_4067:
        /* <DEDUP_REMOVED lines=16> */
.L_x_4072:
[----:B------:R-:W0:Y:S01]  /*8520*/  LDCU.64 UR4, c[0x0][0x398] ;  /* 0x00007300ff0477ac */ /* 0x000e220008000a00 */
[----:B------:R-:W-:Y:S02]  /*8530*/  SHF.R.S32.HI R6, RZ, 0x1f, R0 ;  /* 0x0000001fff067819 */ /* 0x000fe40000011400 */
[----:B------:R-:W-:-:S05]  /*8540*/  IADD3 R0, P0, PT, -R0, R3, RZ ;  /* 0x0000000300007210 */ /* 0x000fca0007f1e1ff */
[----:B------:R-:W-:Y:S01]  /*8550*/  IMAD.X R7, RZ, RZ, ~R6, P0 ;  /* 0x000000ffff077224 */ /* 0x000fe200000e0e06 */
[----:B0-----:R-:W-:-:S04]  /*8560*/  LEA R6, P0, R0, UR4, 0x2 ;  /* 0x0000000400067c11 */ /* 0x001fc8000f8010ff */
[----:B------:R-:W-:-:S05]  /*8570*/  LEA.HI.X R7, R0, UR5, R7, 0x2, P0 ;  /* 0x0000000500077c11 */ /* 0x000fca00080f1407 */
[----:B-1----:R2:W-:Y:S04]  /*8580*/  STG.E desc[UR8][R6.64+0x4400], R5 ;  /* 0x0044000506007986 */ /* 0x0025e8000c101908 */
.L_x_4071:
[----:B------:R-:W-:Y:S05]  /*8590*/  BSYNC.RECONVERGENT B1 ;  /* 0x0000000000017941 */ /* 0x000fea0003800200 */
.L_x_4070:
        /* <DEDUP_REMOVED lines=16> */
.L_x_4075:
[----:B------:R-:W0:Y:S01]  /*86a0*/  LDCU.64 UR4, c[0x0][0x398] ;  /* 0x00007300ff0477ac */ /* 0x000e220008000a00 */
[----:B------:R-:W-:Y:S02]  /*86b0*/  SHF.R.S32.HI R6, RZ, 0x1f, R0 ;  /* 0x0000001fff067819 */ /* 0x000fe40000011400 */
[----:B------:R-:W-:-:S05]  /*86c0*/  IADD3 R0, P0, PT, -R0, R3, RZ ;  /* 0x0000000300007210 */ /* 0x000fca0007f1e1ff */
[----:B------:R-:W-:Y:S01]  /*86d0*/  IMAD.X R7, RZ, RZ, ~R6, P0 ;  /* 0x000000ffff077224 */ /* 0x000fe200000e0e06 */
[----:B0-----:R-:W-:-:S04]  /*86e0*/  LEA R6, P0, R0, UR4, 0x2 ;  /* 0x0000000400067c11 */ /* 0x001fc8000f8010ff */
[----:B------:R-:W-:-:S05]  /*86f0*/  LEA.HI.X R7, R0, UR5, R7, 0x2, P0 ;  /* 0x0000000500077c11 */ /* 0x000fca00080f1407 */
[----:B-1----:R2:W-:Y:S04]  /*8700*/  STG.E desc[UR8][R6.64+0x4800], R5 ;  /* 0x0048000506007986 */ /* 0x0025e8000c101908 */
.L_x_4074:
[----:B------:R-:W-:Y:S05]  /*8710*/  BSYNC.RECONVERGENT B1 ;  /* 0x0000000000017941 */ /* 0x000fea0003800200 */
.L_x_4073:
[----:B012---:R-:W-:-:S05]  /*8720*/  VIADD R5, R3, 0x1300 ;  /* 0x0000130003057836 */ /* 0x007fca0000000000 */
[C---:B------:R-:W-:Y:S02]  /*8730*/  ISETP.GE.AND P1, PT, R5.reuse, R2, PT ;  /* 0x000000020500720c */ /* 0x040fe40003f26270 */
[----:B------:R-:W-:-:S04]  /*8740*/  ISETP.GE.AND P0, PT, R5, R10, PT ;  /* 0x0000000a0500720c */ /* 0x000fc80003f06270 */
[----:B------:R-:W-:-:S07]  /*8750*/  SEL R10, R10, RZ, P0 ;  /* 0x000000ff0a0a7207 */ /* 0x000fce0000000000 */
[----:B------:R-:W-:Y:S05]  /*8760*/  @P1 BRA `(.L_x_4076) ;  /* 0x0000002c00701947 */ /* 0x000fea0003800000 */
[----:B------:R0:W1:Y:S01]  /*8770*/  LDS R5, [R4+0x4c00] ;  /* 0x004c000004057984 */ /* 0x0000620000000800 */
[----:B------:R-:W-:Y:S05]  /*8780*/  @!P0 BRA `(.L_x_4077) ;  /* 0x0000000000208947 */ /* 0x000fea0003800000 */
[----:B------:R-:W2:Y:S01]  /*8790*/  LDCU.64 UR4, c[0x0][0x390] ;  /* 0x00007200ff0477ac */ /* 0x000ea20008000a00 */
[----:B------:R-:W-:Y:S02]  /*87a0*/  IADD3 R3, P0, PT, -R10, R3, RZ ;  /* 0x000000030a037210 */ /* 0x000fe40007f1e1ff */
[----:B------:R-:W-:-:S05]  /*87b0*/  SHF.R.S32.HI R10, RZ, 0x1f, R10 ;  /* 0x0000001fff0a7819 */ /* 0x000fca000001140a */
[----:B------:R-:W-:Y:S01]  /*87c0*/  IMAD.X R10, RZ, RZ, ~R10, P0 ;  /* 0x000000ffff0a7224 */ /* 0x000fe200000e0e0a */
[----:B--2---:R-:W-:-:S04]  /*87d0*/  LEA R2, P0, R3, UR4, 0x2 ;  /* 0x0000000403027c11 */ /* 0x004fc8000f8010ff */
[----:B------:R-:W-:-:S05]  /*87e0*/  LEA.HI.X R3, R3, UR5, R10, 0x2, P0 ;  /* 0x0000000503037c11 */ /* 0x000fca00080f140a */
[----:B-1----:R2:W-:Y:S01]  /*87f0*/  STG.E desc[UR8][R2.64+0x4c00], R5 ;  /* 0x004c000502007986 */ /* 0x0025e2000c101908 */
[----:B------:R-:W-:Y:S05]  /*8800*/  BRA `(.L_x_4076) ;  /* 0x0000002c00487947 */ /* 0x000fea0003800000 */
.L_x_4077:
        /* <DEDUP_REMOVED lines=8> */
.L_x_4019:
[----:B------:R-:W0:Y:S01]  /*8890*/  S2R R3, SR_TID.X ;  /* 0x0000000000037919 */ /* 0x000e220000002100 */
[----:B------:R-:W1:Y:S01]  /*88a0*/  LDCU.64 UR4, c[0x0][0x380] ;  /* 0x00007000ff0477ac */ /* 0x000e620008000a00 */
[----:B------:R-:W2:Y:S01]  /*88b0*/  LDCU.64 UR6, c[0x0][0x388] ;  /* 0x00007100ff0677ac */ /* 0x000ea20008000a00 */
[----:B0-----:R-:W-:-:S04]  /*88c0*/  IMAD R4, R3, 0x14, RZ ;  /* 0x0000001403047824 */ /* 0x001fc800078e02ff */
[----:B------:R-:W-:Y:S01]  /*88d0*/  VIADD R43, R4, 0x7 ;  /* 0x00000007042b7836 */ /* 0x000fe20000000000 */
[----:B------:R-:W-:Y:S01]  /*88e0*/  IADD3 R20, P0, PT, R0, R4, RZ ;  /* 0x0000000400147210 */ /* 0x000fe20007f1e0ff */
[C---:B------:R-:W-:Y:S02]  /*88f0*/  VIADD R45, R4.reuse, 0x8 ;  /* 0x00000008042d7836 */ /* 0x040fe40000000000 */
[----:B------:R-:W-:Y:S01]  /*8900*/  VIADD R47, R4, 0x9 ;  /* 0x00000009042f7836 */ /* 0x000fe20000000000 */
[----:B------:R-:W-:Y:S01]  /*8910*/  LEA.HI.X.SX32 R21, R0, RZ, 0x1, P0 ;  /* 0x000000ff00157211 */ /* 0x000fe200000f0eff */
[----:B------:R-:W-:Y:S02]  /*8920*/  IMAD.SHL.U32 R23, R20, 0x4, RZ ;  /* 0x0000000414177824 */ /* 0x000fe400078e00ff */
[----:B------:R-:W-:Y:S01]  /*8930*/  VIADD R49, R4, 0xa ;  /* 0x0000000a04317836 */ /* 0x000fe20000000000 */
[----:B------:R-:W-:Y:S01]  /*8940*/  SHF.L.U64.HI R21, R20, 0x2, R21 ;  /* 0x0000000214157819 */ /* 0x000fe20000010215 */
[C---:B------:R-:W-:Y:S01]  /*8950*/  VIADD R51, R4.reuse, 0xb ;  /* 0x0000000b04337836 */ /* 0x040fe20000000000 */
[C---:B-1----:R-:W-:Y:S01]  /*8960*/  IADD3 R22, P1, PT, R23.reuse, UR4, RZ ;  /* 0x0000000417167c10 */ /* 0x042fe2000ff3e0ff */
[C---:B------:R-:W-:Y:S01]  /*8970*/  VIADD R25, R4.reuse, 0x1 ;  /* 0x0000000104197836 */ /* 0x040fe20000000000 */
[----:B--2---:R-:W-:Y:S01]  /*8980*/  IADD3 R20, P0, PT, R23, UR6, RZ ;  /* 0x0000000617147c10 */ /* 0x004fe2000ff1e0ff */
[C---:B------:R-:W-:Y:S01]  /*8990*/  VIADD R27, R4.reuse, 0x2 ;  /* 0x00000002041b7836 */ /* 0x040fe20000000000 */
[C---:B------:R-:W-:Y:S01]  /*89a0*/  IADD3.X R23, PT, PT, R21.reuse, UR5, RZ, P1, !PT ;  /* 0x0000000515177c10 */ /* 0x040fe20008ffe4ff */
[C---:B------:R-:W-:Y:S01]  /*89b0*/  VIADD R35, R4.reuse, 0x3 ;  /* 0x0000000304237836 */ /* 0x040fe20000000000 */
[----:B------:R-:W-:Y:S01]  /*89c0*/  IADD3.X R21, PT, PT, R21, UR7, RZ, P0, !PT ;  /* 0x0000000715157c10 */ /* 0x000fe200087fe4ff */
        /* <DEDUP_REMOVED lines=14> */
[----:B------:R-:W5:Y:S01]  /*8ab0*/  @!P0 LDG.E R5, desc[UR8][R22.64] ;  /* 0x0000000816058981 */ /* 0x000f62000c1e1900 */
[----:B------:R-:W-:Y:S01]  /*8ac0*/  ISETP.GE.AND P0, PT, R43, R2, PT ;  /* 0x000000022b00720c */ /* 0x000fe20003f06270 */
[----:B------:R-:W-:-:S02]  /*8ad0*/  VIADD R61, R4, 0x10 ;  /* 0x00000010043d7836 */ /* 0x000fc40000000000 */
[C---:B------:R-:W-:Y:S01]  /*8ae0*/  VIADD R63, R4.reuse, 0x11 ;  /* 0x00000011043f7836 */ /* 0x040fe20000000000 */
[----:B------:R-:W5:Y:S01]  /*8af0*/  @!P6 LDG.E R7, desc[UR8][R22.64+0x8] ;  /* 0x000008081607e981 */ /* 0x000f62000c1e1900 */
[C---:B------:R-:W-:Y:S02]  /*8b00*/  VIADD R65, R4.reuse, 0x12 ;  /* 0x0000001204417836 */ /* 0x040fe40000000000 */
[----:B------:R-:W-:Y:S01]  /*8b10*/  VIADD R67, R4, 0x13 ;  /* 0x0000001304437836 */ /* 0x000fe20000000000 */
[----:B------:R-:W5:Y:S04]  /*8b20*/  @!P5 LDG.E R8, desc[UR8][R22.64+0xc] ;  /* 0x00000c081608d981 */ /* 0x000f68000c1e1900 */
[----:B------:R-:W5:Y:S04]  /*8b30*/  @!P1 LDG.E R6, desc[UR8][R22.64+0x4] ;  /* 0x0000040816069981 */ /* 0x000f68000c1e1900 */
[----:B------:R-:W5:Y:S01]  /*8b40*/  @!P0 LDG.E R12, desc[UR8][R22.64+0x1c] ;  /* 0x00001c08160c8981 */ /* 0x000f62000c1e1900 */
[----:B------:R-:W-:-:S03]  /*8b50*/  ISETP.GE.AND P0, PT, R45, R2, PT ;  /* 0x000000022d00720c */ /* 0x000fc60003f06270 */
[----:B------:R-:W5:Y:S04]  /*8b60*/  @!P4 LDG.E R9, desc[UR8][R22.64+0x10] ;  /* 0x000010081609c981 */ /* 0x000f68000c1e1900 */
[----:B------:R-:W5:Y:S04]  /*8b70*/  @!P3 LDG.E R10, desc[UR8][R22.64+0x14] ;  /* 0x00001408160ab981 */ /* 0x000f68000c1e1900 */
[----:B------:R-:W5:Y:S04]  /*8b80*/  @!P2 LDG.E R11, desc[UR8][R22.64+0x18] ;  /* 0x00001808160ba981 */ /* 0x000f68000c1e1900 */
[----:B------:R-:W5:Y:S01]  /*8b90*/  @!P0 LDG.E R13, desc[UR8][R22.64+0x20] ;  /* 0x00002008160d8981 */ /* 0x000f62000c1e1900 */
[----:B------:R-:W-:-:S13]  /*8ba0*/  ISETP.GE.AND P0, PT, R47, R2, PT ;  /* 0x000000022f00720c */ /* 0x000fda0003f06270 */
[----:B------:R-:W5:Y:S01]  /*8bb0*/  @!P0 LDG.E R14, desc[UR8][R22.64+0x24] ;  /* 0x00002408160e8981 */ /* 0x000f62000c1e1900 */
[----:B------:R-:W-:-:S13]  /*8bc0*/  ISETP.GE.AND P0, PT, R49, R2, PT ;  /* 0x000000023100720c */ /* 0x000fda0003f06270 */
[----:B------:R-:W5:Y:S01]  /*8bd0*/  @!P0 LDG.E R15, desc[UR8][R22.64+0x28] ;  /* 0x00002808160f8981 */ /* 0x000f62000c1e1900 */
[----:B------:R-:W-:-:S13]  /*8be0*/  ISETP.GE.AND P0, PT, R51, R2, PT ;  /* 0x000000023300720c */ /* 0x000fda0003f06270 */
[----:B------:R-:W5:Y:S01]  /*8bf0*/  @!P0 LDG.E R16, desc[UR8][R22.64+0x2c] ;  /* 0x00002c0816108981 */ /* 0x000f62000c1e1900 */
[-C--:B------:R-:W-:Y:S02]  /*8c00*/  ISETP.GE.AND P0, PT, R55, R2.reuse, PT ;  /* 0x000000023700720c */ /* 0x080fe40003f06270 */
[-C--:B------:R-:W-:Y:S02]  /*8c10*/  ISETP.GE.AND P1, PT, R57, R2.reuse, PT ;  /* 0x000000023900720c */ /* 0x080fe40003f26270 */
[-C--:B------:R-:W-:Y:S02]  /*8c20*/  ISETP.GE.AND P2, PT, R59, R2.reuse, PT ;  /* 0x000000023b00720c */ /* 0x080fe40003f46270 */
[-C--:B------:R-:W-:Y:S02]  /*8c30*/  ISETP.GE.AND P3, PT, R61, R2.reuse, PT ;  /* 0x000000023d00720c */ /* 0x080fe40003f66270 */
[-C--:B------:R-:W-:Y:S02]  /*8c40*/  ISETP.GE.AND P4, PT, R63, R2.reuse, PT ;  /* 0x000000023f00720c */ /* 0x080fe40003f86270 */
[----:B------:R-:W-:-:S02]  /*8c50*/  ISETP.GE.AND P5, PT, R65, R2, PT ;  /* 0x000000024100720c */ /* 0x000fc40003fa6270 */
[-C--:B------:R-:W-:Y:S01]  /*8c60*/  ISETP.GE.AND P6, PT, R67, R2.reuse, PT ;  /* 0x000000024300720c */ /* 0x080fe20003fc6270 */
        /* <DEDUP_REMOVED lines=9> */
[----:B------:R-:W-:-:S02]  /*8d00*/  P2R R46, PR, RZ, 0x1 ;  /* 0x00000001ff2e7803 */ /* 0x000fc40000000000 */
[----:B------:R-:W-:Y:S01]  /*8d10*/  ISETP.GE.AND P0, PT, R4, R2, PT ;  /* 0x000000020400720c */ /* 0x000fe20003f06270 */
[----:B------:R-:W-:-:S12]  /*8d20*/  BAR.SYNC.DEFER_BLOCKING 0x0 ;  /* 0x0000000000007b1d */ /* 0x000fd80000010000 */
[----:B------:R-:W2:Y:S01]  /*8d30*/  @!P0 LDG.E R24, desc[UR8][R20.64] ;  /* 0x0000000814188981 */ /* 0x000ea2000c1e1900 */
[----:B------:R-:W-:Y:S02]  /*8d40*/  P2R R26, PR, RZ, 0x2 ;  /* 0x00000002ff1a7803 */ /* 0x000fe40000000000 */
[----:B------:R-:W-:Y:S01]  /*8d50*/  ISETP.GE.AND P1, PT, R25, R2, PT ;  /* 0x000000021900720c */ /* 0x000fe20003f26270 */
[----:B------:R-:W-:Y:S01]  /*8d60*/  IMAD.MOV.U32 R34, RZ, RZ, 0x1 ;  /* 0x00000001ff227424 */ /* 0x000fe200078e00ff */
[----:B------:R-:W3:Y:S01]  /*8d70*/  @!P3 LDG.E R25, desc[UR8][R20.64+0x40] ;  /* 0x000040081419b981 */ /* 0x000ee2000c1e1900 */
[----:B--2---:R-:W-:-:S10]  /*8d80*/  @!P0 LOP3.LUT R34, R24, 0x1, RZ, 0xc, !PT ;  /* 0x0000000118228812 */ /* 0x004fd400078e0cff */
[----:B------:R-:W2:Y:S01]  /*8d90*/  @!P1 LDG.E R24, desc[UR8][R20.64+0x4] ;  /* 0x0000040814189981 */ /* 0x000ea2000c1e1900 */
[----:B------:R-:W-:Y:S01]  /*8da0*/  ISETP.GE.AND P0, PT, R27, R2, PT ;  /* 0x000000021b00720c */ /* 0x000fe20003f06270 */
[----:B------:R-:W-:Y:S02]  /*8db0*/  IMAD.MOV.U32 R33, RZ, RZ, 0x1 ;  /* 0x00000001ff217424 */ /* 0x000fe400078e00ff */
[----:B------:R-:W-:Y:S01]  /*8dc0*/  IMAD.MOV.U32 R36, RZ, RZ, 0x1 ;  /* 0x00000001ff247424 */ /* 0x000fe200078e00ff */
[----:B------:R-:W4:Y:S01]  /*8dd0*/  @!P5 LDG.E R27, desc[UR8][R20.64+0x48] ;  /* 0x00004808141bd981 */ /* 0x000f22000c1e1900 */
[----:B--2---:R-:W-:-:S08]  /*8de0*/  @!P1 LOP3.LUT R33, R24, 0x1, RZ, 0xc, !PT ;  /* 0x0000000118219812 */ /* 0x004fd000078e0cff */
[----:B------:R-:W2:Y:S01]  /*8df0*/  @!P0 LDG.E R24, desc[UR8][R20.64+0x8] ;  /* 0x0000080814188981 */ /* 0x000ea2000c1e1900 */
[----:B------:R-:W-:-:S13]  /*8e00*/  ISETP.GE.AND P1, PT, R35, R2, PT ;  /* 0x000000022300720c */ /* 0x000fda0003f26270 */
[----:B------:R-:W3:Y:S01]  /*8e10*/  @!P1 LDG.E R22, desc[UR8][R20.64+0xc] ;  /* 0x00000c0814169981 */ /* 0x000ee2000c1e1900 */
[----:B------:R-:W-:Y:S01]  /*8e20*/  IMAD.MOV.U32 R35, RZ, RZ, 0x1 ;  /* 0x00000001ff237424 */ /* 0x000fe200078e00ff */
[----:B--2---:R-:W-:Y:S02]  /*8e30*/  @!P0 LOP3.LUT R35, R24, 0x1, RZ, 0xc, !PT ;  /* 0x0000000118238812 */ /* 0x004fe400078e0cff */
[----:B------:R-:W-:Y:S02]  /*8e40*/  ISETP.GE.AND P0, PT, R37, R2, PT ;  /* 0x000000022500720c */ /* 0x000fe40003f06270 */
[----:B---3--:R-:W-:Y:S01]  /*8e50*/  @!P1 LOP3.LUT R36, R22, 0x1, RZ, 0xc, !PT ;  /* 0x0000000116249812 */ /* 0x008fe200078e0cff */
[----:B------:R-:W-:-:S10]  /*8e60*/  IMAD.MOV.U32 R38, RZ, RZ, 0x1 ;  /* 0x00000001ff267424 */ /* 0x000fd400078e00ff */
[----:B------:R-:W2:Y:S01]  /*8e70*/  @!P0 LDG.E R22, desc[UR8][R20.64+0x10] ;  /* 0x0000100814168981 */ /* 0x000ea2000c1e1900 */
[----:B------:R-:W-:Y:S01]  /*8e80*/  ISETP.GE.AND P1, PT, R39, R2, PT ;  /* 0x000000022700720c */ /* 0x000fe20003f26270 */
[----:B------:R-:W-:Y:S02]  /*8e90*/  IMAD.MOV.U32 R37, RZ, RZ, 0x1 ;  /* 0x00000001ff257424 */ /* 0x000fe400078e00ff */
[----:B------:R-:W-:Y:S01]  /*8ea0*/  IMAD.MOV.U32 R40, RZ, RZ, 0x1 ;  /* 0x00000001ff287424 */ /* 0x000fe200078e00ff */
[----:B------:R-:W3:Y:S01]  /*8eb0*/  @!P2 LDG.E R24, desc[UR8][R20.64+0x3c] ;  /* 0x00003c081418a981 */ /* 0x000ee2000c1e1900 */
[----:B--2---:R-:W-:-:S08]  /*8ec0*/  @!P0 LOP3.LUT R37, R22, 0x1, RZ, 0xc, !PT ;  /* 0x0000000116258812 */ /* 0x004fd000078e0cff */
        /* <DEDUP_REMOVED lines=24> */
[----:B------:R-:W-:Y:S02]  /*9050*/  IMAD.MOV.U32 R44, RZ, RZ, 0x1 ;  /* 0x00000001ff2c7424 */ /* 0x000fe400078e00ff */
[----:B------:R-:W-:Y:S01]  /*9060*/  IMAD.MOV.U32 R45, RZ, RZ, 0x1 ;  /* 0x00000001ff2d7424 */ /* 0x000fe200078e00ff */
[----:B------:R-:W4:Y:S01]  /*9070*/  @!P6 LDG.E R55, desc[UR8][R20.64+0x4c] ;  /* 0x00004c081437e981 */ /* 0x000f22000c1e1900 */
[----:B--2---:R-:W-:-:S08]  /*9080*/  @!P1 LOP3.LUT R44, R22, 0x1, RZ, 0xc, !PT ;  /* 0x00000001162c9812 */ /* 0x004fd000078e0cff */
[----:B------:R-:W2:Y:S01]  /*9090*/  @!P0 LDG.E R22, desc[UR8][R20.64+0x30] ;  /* 0x0000300814168981 */ /* 0x000ea2000c1e1900 */
[----:B------:R-:W-:-:S03]  /*90a0*/  ISETP.NE.AND P1, PT, R26, RZ, PT ;  /* 0x000000ff1a00720c */ /* 0x000fc60003f25270 */
[----:B------:R-:W4:Y:S10]  /*90b0*/  @!P4 LDG.E R26, desc[UR8][R20.64+0x44] ;  /* 0x00004408141ac981 */ /* 0x000f34000c1e1900 */
[----:B------:R-:W3:Y:S01]  /*90c0*/  @!P1 LDG.E R23, desc[UR8][R20.64+0x38] ;  /* 0x0000380814179981 */ /* 0x000ee2000c1e1900 */
[----:B--2---:R-:W-:-:S02]  /*90d0*/  @!P0 LOP3.LUT R45, R22, 0x1, RZ, 0xc, !PT ;  /* 0x00000001162d8812 */ /* 0x004fc400078e0cff */
[----:B------:R-:W-:-:S13]  /*90e0*/  ISETP.NE.AND P0, PT, R46, RZ, PT ;  /* 0x000000ff2e00720c */ /* 0x000fda0003f05270 */
[----:B------:R-:W2:Y:S01]  /*90f0*/  @!P0 LDG.E R22, desc[UR8][R20.64+0x34] ;  /* 0x0000340814168981 */ /* 0x000ea2000c1e1900 */
[----:B------:R-:W-:-:S05]  /*9100*/  IMAD.IADD R46, R33, 0x1, R34 ;  /* 0x00000001212e7824 */ /* 0x000fca00078e0222 */
[----:B------:R-:W-:-:S04]  /*9110*/  IADD3 R47, PT, PT, R36, R35, R46 ;  /* 0x00000023242f7210 */ /* 0x000fc80007ffe02e */
[----:B------:R-:W-:Y:S01]  /*9120*/  IADD3 R47, PT, PT, R38, R37, R47 ;  /* 0x00000025262f7210 */ /* 0x000fe20007ffe02f */
[----:B------:R-:W-:-:S03]  /*9130*/  IMAD.MOV.U32 R48, RZ, RZ, 0x1 ;  /* 0x00000001ff307424 */ /* 0x000fc600078e00ff */
[----:B------:R-:W-:Y:S01]  /*9140*/  IADD3 R49, PT, PT, R40, R39, R47 ;  /* 0x0000002728317210 */ /* 0x000fe20007ffe02f */
[----:B------:R-:W-:Y:S01]  /*9150*/  IMAD.MOV.U32 R47, RZ, RZ, 0x1 ;  /* 0x00000001ff2f7424 */ /* 0x000fe200078e00ff */
[----:B---3--:R-:W-:Y:S01]  /*9160*/  @!P1 LOP3.LUT R47, R23, 0x1, RZ, 0xc, !PT ;  /* 0x00000001172f9812 */ /* 0x008fe200078e0cff */
[----:B------:R-:W-:Y:S01]  /*9170*/  IMAD.MOV.U32 R50, RZ, RZ, 0x1 ;  /* 0x00000001ff327424 */ /* 0x000fe200078e00ff */
[----:B------:R-:W-:Y:S01]  /*9180*/  @!P2 LOP3.LUT R50, R24, 0x1, RZ, 0xc, !PT ;  /* 0x000000011832a812 */ /* 0x000fe200078e0cff */
[----:B------:R-:W-:Y:S01]  /*9190*/  IMAD.MOV.U32 R52, RZ, RZ, 0x1 ;  /* 0x00000001ff347424 */ /* 0x000fe200078e00ff */
[----:B----4-:R-:W-:Y:S01]  /*91a0*/  @!P4 LOP3.LUT R52, R26, 0x1, RZ, 0xc, !PT ;  /* 0x000000011a34c812 */ /* 0x010fe200078e0cff */
[----:B------:R-:W-:Y:S01]  /*91b0*/  IMAD.MOV.U32 R54, RZ, RZ, 0x1 ;  /* 0x00000001ff367424 */ /* 0x000fe200078e00ff */
[----:B------:R-:W-:Y:S01]  /*91c0*/  @!P5 LOP3.LUT R54, R27, 0x1, RZ, 0xc, !PT ;  /* 0x000000011b36d812 */ /* 0x000fe200078e0cff */
[----:B------:R-:W-:Y:S01]  /*91d0*/  IMAD.MOV.U32 R51, RZ, RZ, 0x1 ;  /* 0x00000001ff337424 */ /* 0x000fe200078e00ff */
[----:B------:R-:W-:-:S02]  /*91e0*/  @!P6 LOP3.LUT R51, R55, 0x1, RZ, 0xc, !PT ;  /* 0x000000013733e812 */ /* 0x000fc400078e0cff */
[----:B------:R-:W1:Y:S01]  /*91f0*/  S2R R55, SR_LANEID ;  /* 0x0000000000377919 */ /* 0x000e620000000000 */
[----:B------:R-:W3:Y:S01]  /*9200*/  S2UR UR5, SR_CgaCtaId ;  /* 0x00000000000579c3 */ /* 0x000ee20000008800 */
[----:B------:R-:W-:-:S07]  /*9210*/  UMOV UR4, 0x400 ;  /* 0x0000040000047882 */ /* 0x000fce0000000000 */
[----:B------:R-:W-:Y:S01]  /*9220*/  BAR.SYNC.DEFER_BLOCKING 0x0 ;  /* 0x0000000000007b1d */ /* 0x000fe20000010000 */
[----:B-1----:R-:W-:Y:S01]  /*9230*/  ISETP.NE.AND P1, PT, R55, 0x1f, PT ;  /* 0x0000001f3700780c */ /* 0x002fe20003f25270 */
[----:B---3--:R-:W-:Y:S01]  /*9240*/  ULEA UR4, UR5, UR4, 0x18 ;  /* 0x0000000405047291 */ /* 0x008fe2000f8ec0ff */
[----:B------:R-:W-:Y:S02]  /*9250*/  SHF.R.U32.HI R58, RZ, 0x5, R3 ;  /* 0x00000005ff3a7819 */ /* 0x000fe40000011603 */
[----:B--2---:R-:W-:Y:S02]  /*9260*/  @!P0 LOP3.LUT R48, R22, 0x1, RZ, 0xc, !PT ;  /* 0x0000000116308812 */ /* 0x004fe400078e0cff */
[----:B0-----:R-:W-:-:S04]  /*9270*/  IADD3 R22, PT, PT, R42, R41, R49 ;  /* 0x000000292a167210 */ /* 0x001fc80007ffe031 */
[----:B------:R-:W-:Y:S01]  /*9280*/  IADD3 R22, PT, PT, R44, R43, R22 ;  /* 0x0000002b2c167210 */ /* 0x000fe20007ffe016 */
[----:B------:R-:W-:-:S03]  /*9290*/  IMAD.MOV.U32 R49, RZ, RZ, 0x1 ;  /* 0x00000001ff317424 */ /* 0x000fc600078e00ff */
[----:B------:R-:W-:Y:S02]  /*92a0*/  IADD3 R22, PT, PT, R48, R45, R22 ;  /* 0x0000002d30167210 */ /* 0x000fe40007ffe016 */
[----:B------:R-:W-:Y:S02]  /*92b0*/  @!P3 LOP3.LUT R49, R25, 0x1, RZ, 0xc, !PT ;  /* 0x000000011931b812 */ /* 0x000fe400078e0cff */
[----:B------:R-:W-:-:S04]  /*92c0*/  IADD3 R22, PT, PT, R50, R47, R22 ;  /* 0x0000002f32167210 */ /* 0x000fc80007ffe016 */
        /* <DEDUP_REMOVED lines=14> */
[----:B------:R0:W-:Y:S01]  /*93b0*/  @!P1 STS [R59+UR4], R56 ;  /* 0x000000383b009988 */ /* 0x0001e20008000804 */
[----:B------:R-:W-:Y:S06]  /*93c0*/  BAR.SYNC.DEFER_BLOCKING 0x0 ;  /* 0x0000000000007b1d */ /* 0x000fec0000010000 */
[----:B------:R-:W1:Y:S04]  /*93d0*/  LDS.128 R20, [UR4] ;  /* 0x00000004ff147984 */ /* 0x000e680008000c00 */
[----:B------:R-:W2:Y:S01]  /*93e0*/  LDS.128 R24, [UR4+0x10] ;  /* 0x00001004ff187984 */ /* 0x000ea20008000c00 */
[----:B------:R-:W-:-:S02]  /*93f0*/  ISETP.NE.AND P0, PT, R58, 0x2, PT ;  /* 0x000000023a00780c */ /* 0x000fc40003f05270 */
[----:B------:R-:W-:Y:S01]  /*9400*/  ISETP.NE.AND P1, PT, R58, 0x5, PT ;  /* 0x000000053a00780c */ /* 0x000fe20003f25270 */
[----:B0-----:R-:W-:Y:S01]  /*9410*/  IMAD.IADD R56, R56, 0x1, -R57 ;  /* 0x0000000138387824 */ /* 0x001fe200078e0a39 */
[----:B------:R-:W-:Y:S01]  /*9420*/  ISETP.NE.AND P2, PT, R55, RZ, PT ;  /* 0x000000ff3700720c */ /* 0x000fe20003f45270 */
[----:B-1----:R-:W-:-:S04]  /*9430*/  IMAD.IADD R21, R20, 0x1, R21 ;  /* 0x0000000114157824 */ /* 0x002fc800078e0215 */
[----:B------:R-:W-:Y:S01]  /*9440*/  IMAD.IADD R22, R22, 0x1, R21 ;  /* 0x0000000116167824 */ /* 0x000fe200078e0215 */
[----:B------:R-:W-:Y:S02]  /*9450*/  SEL R20, R21, R20, !P0 ;  /* 0x0000001415147207 */ /* 0x000fe40004000000 */
[----:B------:R-:W-:Y:S01]  /*9460*/  ISETP.NE.AND P0, PT, R58, 0x3, PT ;  /* 0x000000033a00780c */ /* 0x000fe20003f05270 */
[----:B------:R-:W-:-:S03]  /*9470*/  IMAD.IADD R23, R23, 0x1, R22 ;  /* 0x0000000117177824 */ /* 0x000fc600078e0216 */
[----:B------:R-:W-:Y:S02]  /*9480*/  SEL R20, R22, R20, !P0 ;  /* 0x0000001416147207 */ /* 0x000fe40004000000 */
[----:B------:R-:W-:Y:S01]  /*9490*/  ISETP.NE.AND P0, PT, R58, 0x4, PT ;  /* 0x000000043a00780c */ /* 0x000fe20003f05270 */
[----:B--2---:R-:W-:-:S03]  /*94a0*/  IMAD.IADD R24, R23, 0x1, R24 ;  /* 0x0000000117187824 */ /* 0x004fc600078e0218 */
[----:B------:R-:W-:Y:S01]  /*94b0*/  SEL R20, R23, R20, !P0 ;  /* 0x0000001417147207 */ /* 0x000fe20004000000 */
[----:B------:R-:W-:Y:S01]  /*94c0*/  IMAD.IADD R25, R25, 0x1, R24 ;  /* 0x0000000119197824 */ /* 0x000fe200078e0218 */
[----:B------:R-:W-:Y:S02]  /*94d0*/  ISETP.NE.AND P0, PT, R58, 0x6, PT ;  /* 0x000000063a00780c */ /* 0x000fe40003f05270 */
[----:B------:R-:W-:Y:S01]  /*94e0*/  SEL R20, R24, R20, !P1 ;  /* 0x0000001418147207 */ /* 0x000fe20004800000 */
[----:B------:R-:W-:Y:S01]  /*94f0*/  IMAD.IADD R26, R26, 0x1, R25 ;  /* 0x000000011a1a7824 */ /* 0x000fe200078e0219 */
[----:B------:R-:W-:Y:S02]  /*9500*/  ISETP.NE.AND P1, PT, R58, 0x7, PT ;  /* 0x000000073a00780c */ /* 0x000fe40003f25270 */
[----:B------:R-:W-:Y:S02]  /*9510*/  SEL R20, R25, R20, !P0 ;  /* 0x0000001419147207 */ /* 0x000fe40004000000 */
[----:B------:R-:W-:-:S02]  /*9520*/  ISETP.GT.U32.AND P0, PT, R3, 0x1f, PT ;  /* 0x0000001f0300780c */ /* 0x000fc40003f04070 */
[----:B------:R-:W-:Y:S02]  /*9530*/  SEL R21, R56, RZ, P2 ;  /* 0x000000ff38157207 */ /* 0x000fe40001000000 */
        /* <DEDUP_REMOVED lines=19> */
.L_x_4079:
[----:B------:R-:W-:Y:S05]  /*9670*/  NANOSLEEP 0x48d ;  /* 0x0000048d0000795d */ /* 0x000fea0003800000 */
[----:B------:R-:W-:Y:S01]  /*9680*/  NOP ;  /* 0x0000000000007918 */ /* 0x000fe20000000000 */
.L_x_4080:
[----:B------:R-:W-:-:S05]  /*9690*/  IMAD.WIDE R24, R53, 0x8, R24 ;  /* 0x0000000835187825 */ /* 0x000fca00078e0218 */
[----:B------:R-:W2:Y:S01]  /*96a0*/  LD.E.64.STRONG.GPU R20, desc[UR8][R24.64+0x100] ;  /* 0x0001000818147980 */ /* 0x000ea2000c10fb00 */
[----:B------:R-:W-:Y:S01]  /*96b0*/  UMOV UR5, 0xffffffff ;  /* 0xffffffff00057882 */ /* 0x000fe20000000000 */
[----:B--2---:R-:W-:Y:S02]  /*96c0*/  ISETP.NE.AND P0, PT, R20, 0x63, PT ;  /* 0x000000631400780c */ /* 0x004fe40003f05270 */
[----:B------:R-:W-:Y:S11]  /*96d0*/  BRA.DIV UR5, `(.L_x_4081) ;  /* 0x0000002a05147947 */ /* 0x000ff6000b800000 */
[----:B------:R-:W-:-:S13]  /*96e0*/  VOTE.ANY P0, !P0 ;  /* 0x0000000000ff7806 */ /* 0x000fda0004000100 */
.L_x_4167:
[----:B------:R-:W-:Y:S05]  /*96f0*/  @!P0 BRA `(.L_x_4082) ;  /* 0x0000000000308947 */ /* 0x000fea0003800000 */
.L_x_4086:
[----:B------:R-:W-:Y:S05]  /*9700*/  YIELD ;  /* 0x0000000000007946 */ /* 0x000fea0003800000 */
[----:B------:R-:W-:Y:S05]  /*9710*/  @P1 BRA `(.L_x_4083) ;  /* 0x0000000000081947 */ /* 0x000fea0003800000 */
[----:B------:R0:W-:Y:S06]  /*9720*/  MEMBAR.SC.CTA ;  /* 0x0000000000007992 */ /* 0x0001ec0000000000 */
[----:B0-----:R-:W-:Y:S05]  /*9730*/  BRA `(.L_x_4084) ;  /* 0x0000000000087947 */ /* 0x001fea0003800000 */
.L_x_4083:
[----:B------:R-:W-:Y:S05]  /*9740*/  NANOSLEEP 0x48 ;  /* 0x000000480000795d */ /* 0x000fea0003800000 */
[----:B------:R-:W-:Y:S01]  /*9750*/  NOP ;  /* 0x0000000000007918 */ /* 0x000fe20000000000 */
.L_x_4084:
[----:B------:R-:W2:Y:S01]  /*9760*/  LD.E.64.STRONG.GPU R20, desc[UR8][R24.64+0x100] ;  /* 0x0001000818147980 */ /* 0x000ea2000c10fb00 */
[----:B------:R-:W-:Y:S01]  /*9770*/  UMOV UR5, 0xffffffff ;  /* 0xffffffff00057882 */ /* 0x000fe20000000000 */
[----:B--2---:R-:W-:Y:S02]  /*9780*/  ISETP.NE.AND P0, PT, R20, 0x63, PT ;  /* 0x000000631400780c */ /* 0x004fe40003f05270 */
[----:B------:R-:W-:Y:S11]  /*9790*/  BRA.DIV UR5, `(.L_x_4085) ;  /* 0x0000002a05047947 */ /* 0x000ff6000b800000 */
[----:B------:R-:W-:-:S13]  /*97a0*/  VOTE.ANY P0, !P0 ;  /* 0x0000000000ff7806 */ /* 0x000fda0004000100 */
.L_x_4170:
[----:B------:R-:W-:Y:S05]  /*97b0*/  @P0 BRA `(.L_x_4086) ;  /* 0xfffffffc00d00947 */ /* 0x000fea000383ffff */
.L_x_4082:
        /* <DEDUP_REMOVED lines=38> */
.L_x_4179:
[----:B------:R-:W-:Y:S05]  /*9a20*/  @!P0 BRA `(.L_x_4088) ;  /* 0x0000000000dc8947 */ /* 0x000fea0003800000 */
.L_x_4096:
        /* <DEDUP_REMOVED lines=9> */
.L_x_4182:
[----:B------:R-:W-:Y:S05]  /*9ac0*/  @!P0 BRA `(.L_x_4090) ;  /* 0x0000000000348947 */ /* 0x000fea0003800000 */
[----:B------:R-:W-:-:S13]  /*9ad0*/  ISETP.GT.U32.AND P1, PT, R59, 0x1f3, PT ;  /* 0x000001f33b00780c */ /* 0x000fda0003f24070 */
.L_x_4094:
[----:B------:R-:W-:Y:S05]  /*9ae0*/  YIELD ;  /* 0x0000000000007946 */ /* 0x000fea0003800000 */
[----:B------:R-:W-:Y:S05]  /*9af0*/  @P1 BRA `(.L_x_4091) ;  /* 0x0000000000081947 */ /* 0x000fea0003800000 */
[----:B------:R0:W-:Y:S06]  /*9b00*/  MEMBAR.SC.CTA ;  /* 0x0000000000007992 */ /* 0x0001ec0000000000 */
[----:B0-----:R-:W-:Y:S05]  /*9b10*/  BRA `(.L_x_4092) ;  /* 0x0000000000087947 */ /* 0x001fea0003800000 */
.L_x_4091:
[----:B------:R-:W-:Y:S05]  /*9b20*/  NANOSLEEP 0x48 ;  /* 0x000000480000795d */ /* 0x000fea0003800000 */
[----:B------:R-:W-:Y:S01]  /*9b30*/  NOP ;  /* 0x0000000000007918 */ /* 0x000fe20000000000 */
.L_x_4092:
[----:B------:R-:W2:Y:S01]  /*9b40*/  LD.E.64.STRONG.GPU R20, desc[UR8][R24.64+-0x100] ;  /* 0xffff000818147980 */ /* 0x000ea2000c10fb00 */
[----:B------:R-:W-:Y:S01]  /*9b50*/  UMOV UR5, 0xffffffff ;  /* 0xffffffff00057882 */ /* 0x000fe20000000000 */
[----:B--2---:R-:W-:Y:S02]  /*9b60*/  ISETP.NE.AND P0, PT, R20, 0x63, PT ;  /* 0x000000631400780c */ /* 0x004fe40003f05270 */
[----:B------:R-:W-:Y:S11]  /*9b70*/  BRA.DIV UR5, `(.L_x_4093) ;  /* 0x0000002a054c7947 */ /* 0x000ff6000b800000 */
[----:B------:R-:W-:-:S13]  /*9b80*/  VOTE.ANY P0, !P0 ;  /* 0x0000000000ff7806 */ /* 0x000fda0004000100 */
.L_x_4185:
[----:B------:R-:W-:Y:S05]  /*9b90*/  @P0 BRA `(.L_x_4094) ;  /* 0xfffffffc00d00947 */ /* 0x000fea000383ffff */
.L_x_4090:
        /* <DEDUP_REMOVED lines=31> */
.L_x_4194:
[----:B------:R-:W-:Y:S05]  /*9d90*/  @P0 BRA `(.L_x_4096) ;  /* 0xfffffffc00240947 */ /* 0x000fea000383ffff */
.L_x_4088:
[----:B------:R-:W-:Y:S01]  /*9da0*/  ISETP.NE.AND P0, PT, R3, RZ, PT ;  /* 0x000000ff0300720c */ /* 0x000fe20003f05270 */
[----:B------:R-:W-:Y:S01]  /*9db0*/  IMAD.MOV.U32 R59, RZ, RZ, R58 ;  /* 0x000000ffff3b7224 */ /* 0x000fe200078e003a */
[----:B------:R-:W-:-:S11]  /*9dc0*/  ISETP.NE.AND P1, PT, R55, RZ, PT ;  /* 0x000000ff3700720c */ /* 0x000fd60003f25270 */
[----:B------:R-:W0:Y:S01]  /*9dd0*/  @!P0 S2R R21, SR_CgaCtaId ;  /* 0x0000000000158919 */ /* 0x000e220000008800 */
[----:B------:R-:W-:Y:S01]  /*9de0*/  @!P0 MOV R20, 0x400 ;  /* 0x0000040000148802 */ /* 0x000fe20000000f00 */
[--C-:B------:R-:W-:Y:S01]  /*9df0*/  @!P0 IMAD.IADD R27, R27, 0x1, R64.reuse ;  /* 0x000000011b1b8824 */ /* 0x100fe200078e0240 */
[----:B------:R-:W-:Y:S01]  /*9e00*/  @!P1 MOV R22, 0x400 ;  /* 0x0000040000169802 */ /* 0x000fe20000000f00 */
[----:B------:R-:W1:Y:S01]  /*9e10*/  @!P1 S2R R23, SR_CgaCtaId ;  /* 0x0000000000179919 */ /* 0x000e620000008800 */
[----:B------:R-:W-:Y:S02]  /*9e20*/  @!P0 IMAD.MOV.U32 R26, RZ, RZ, 0x65 ;  /* 0x00000065ff1a8424 */ /* 0x000fe400078e00ff */
[----:B------:R-:W-:-:S03]  /*9e30*/  @!P1 IMAD.MOV.U32 R59, RZ, RZ, R64 ;  /* 0x000000ffff3b9224 */ /* 0x000fc600078e0040 */
[----:B------:R2:W-:Y:S01]  /*9e40*/  @!P0 ST.E.64.STRONG.GPU desc[UR8][R56.64+0x100], R26 ;  /* 0x0001001a38008985 */ /* 0x0005e2000c10fb08 */
[----:B0-----:R-:W-:Y:S02]  /*9e50*/  @!P0 LEA R20, R21, R20, 0x18 ;  /* 0x0000001415148211 */ /* 0x001fe400078ec0ff */
[----:B-1----:R-:W-:-:S03]  /*9e60*/  @!P1 LEA R23, R23, R22, 0x18 ;  /* 0x0000001617179211 */ /* 0x002fc600078ec0ff */
[----:B------:R2:W-:Y:S04]  /*9e70*/  @!P0 STS [R20+0x48], R27 ;  /* 0x0000481b14008388 */ /* 0x0005e80000000800 */
[----:B------:R2:W-:Y:S04]  /*9e80*/  @!P0 STS [R20+0x44], R64 ;  /* 0x0000444014008388 */ /* 0x0005e80000000800 */
[----:B------:R2:W-:Y:S02]  /*9e90*/  @!P1 STS [R23+0x28], R64 ;  /* 0x0000284017009388 */ /* 0x0005e40000000800 */
.L_x_4078:
[----:B------:R-:W-:Y:S05]  /*9ea0*/  WARPSYNC.ALL ;  /* 0x0000000000007948 */ /* 0x000fea0003800000 */
[----:B------:R-:W0:Y:S08]  /*9eb0*/  S2UR UR5, SR_CgaCtaId ;  /* 0x00000000000579c3 */ /* 0x000e300000008800 */
[----:B------:R-:W-:Y:S01]  /*9ec0*/  BAR.SYNC.DEFER_BLOCKING 0x0 ;  /* 0x0000000000007b1d */ /* 0x000fe20000010000 */
[----:B------:R-:W-:-:S02]  /*9ed0*/  ISETP.NE.AND P0, PT, R3, RZ, PT ;  /* 0x000000ff0300720c */ /* 0x000fc40003f05270 */
[----:B------:R-:W-:Y:S02]  /*9ee0*/  IADD3 R25, PT, PT, -R2, 0x1400, RZ ;  /* 0x0000140002197810 */ /* 0x000fe40007ffe1ff */
[----:B------:R-:W-:Y:S01]  /*9ef0*/  ISETP.NE.AND P1, PT, R34, RZ, PT ;  /* 0x000000ff2200720c */ /* 0x000fe20003f25270 */
[----:B------:R-:W-:Y:S01]  /*9f00*/  UMOV UR4, 0x400 ;  /* 0x0000040000047882 */ /* 0x000fe20000000000 */
[----:B------:R-:W-:Y:S01]  /*9f10*/  ISETP.NE.AND P2, PT, R33, RZ, PT ;  /* 0x000000ff2100720c */ /* 0x000fe20003f45270 */
[----:B------:R-:W-:Y:S01]  /*9f20*/  BSSY.RECONVERGENT B1, `(.L_x_4097) ;  /* 0x00000b1000017945 */ /* 0x000fe20003800200 */
[----:B0-----:R-:W-:-:S09]  /*9f30*/  ULEA UR4, UR5, UR4, 0x18 ;  /* 0x0000000405047291 */ /* 0x001fd2000f8ec0ff */
[----:B------:R-:W0:Y:S04]  /*9f40*/  LDS R24, [UR4+0x28] ;  /* 0x00002804ff187984 */ /* 0x000e280008000800 */
[----:B--2---:R-:W1:Y:S01]  /*9f50*/  LDS.128 R20, [UR4+0x40] ;  /* 0x00004004ff147984 */ /* 0x004e620008000c00 */
[----:B0-----:R-:W-:Y:S01]  /*9f60*/  SEL R24, R24, RZ, P0 ;  /* 0x000000ff18187207 */ /* 0x001fe20000000000 */
[----:B------:R-:W-:Y:S01]  /*9f70*/  BAR.SYNC.DEFER_BLOCKING 0x0 ;  /* 0x0000000000007b1d */ /* 0x000fe20000010000 */
[----:B------:R-:W-:Y:S02]  /*9f80*/  ISETP.NE.AND P0, PT, R51, RZ, PT ;  /* 0x000000ff3300720c */ /* 0x000fe40003f05270 */
[----:B-1----:R-:W-:Y:S01]  /*9f90*/  IADD3 R20, PT, PT, R2, R25, -R23 ;  /* 0x0000001902147210 */ /* 0x002fe20007ffe817 */
[----:B------:R-:W-:-:S02]  /*9fa0*/  IMAD.IADD R24, R24, 0x1, R59 ;  /* 0x0000000118187824 */ /* 0x000fc400078e023b */
[--C-:B------:R-:W-:Y:S02]  /*9fb0*/  IMAD.IADD R0, R0, 0x1, -R21.reuse ;  /* 0x0000000100007824 */ /* 0x100fe400078e0a15 */
[----:B------:R-:W-:Y:S01]  /*9fc0*/  IMAD.IADD R23, R24, 0x1, -R21 ;  /* 0x0000000118177824 */ /* 0x000fe200078e0a15 */
[----:B------:R-:W-:Y:S01]  /*9fd0*/  IADD3 R27, PT, PT, R21, -R24, -R34 ;  /* 0x80000018151b7210 */ /* 0x000fe20007ffe822 */
[----:B------:R-:W-:Y:S02]  /*9fe0*/  IMAD.IADD R24, R46, 0x1, R24 ;  /* 0x000000012e187824 */ /* 0x000fe400078e0218 */
[----:B------:R-:W-:Y:S01]  /*9ff0*/  IMAD.IADD R26, R20, 0x1, R23 ;  /* 0x00000001141a7824 */ /* 0x000fe200078e0217 */
[C---:B------:R-:W-:Y:S01]  /*a000*/  IADD3 R27, PT, PT, R4.reuse, 0x1, R27 ;  /* 0x00000001041b7810 */ /* 0x040fe20007ffe01b */
[----:B------:R-:W-:Y:S02]  /*a010*/  IMAD.IADD R23, R4, 0x1, -R23 ;  /* 0x0000000104177824 */ /* 0x000fe400078e0a17 */
[----:B------:R-:W-:-:S03]  /*a020*/  IMAD.IADD R34, R26, 0x1, R34 ;  /* 0x000000011a227824 */ /* 0x000fc600078e0222 */
[----:B------:R-:W-:Y:S02]  /*a030*/  SEL R23, R23, R26, !P1 ;  /* 0x0000001a17177207 */ /* 0x000fe40004800000 */
[----:B------:R-:W-:Y:S01]  /*a040*/  SEL R27, R27, R34, !P2 ;  /* 0x000000221b1b7207 */ /* 0x000fe20005000000 */
[----:B------:R-:W-:Y:S01]  /*a050*/  IMAD.IADD R34, R34, 0x1, R33 ;  /* 0x0000000122227824 */ /* 0x000fe200078e0221 */
[----:B------:R-:W-:Y:S01]  /*a060*/  LEA R26, R23, UR4, 0x2 ;  /* 0x00000004171a7c11 */ /* 0x000fe2000f8e10ff */
[----:B------:R-:W-:Y:S01]  /*a070*/  IMAD.IADD R23, R24, 0x1, R35 ;  /* 0x0000000118177824 */ /* 0x000fe200078e0223 */
[CC--:B------:R-:W-:Y:S02]  /*a080*/  IADD3 R33, PT, PT, R4.reuse, R21.reuse, -R24 ;  /* 0x0000001504217210 */ /* 0x0c0fe40007ffe818 */
[----:B------:R-:W-:Y:S01]  /*a090*/  ISETP.NE.AND P1, PT, R35, RZ, PT ;  /* 0x000000ff2300720c */ /* 0x000fe20003f25270 */
[----:B------:R-:W-:Y:S01]  /*a0a0*/  IMAD.IADD R24, R23, 0x1, R36 ;  /* 0x0000000117187824 */ /* 0x000fe200078e0224 */
[----:B------:R-:W-:Y:S01]  /*a0b0*/  IADD3 R46, PT, PT, R4, R21, -R23 ;  /* 0x00000015042e7210 */ /* 0x000fe20007ffe817 */
[----:B------:R-:W-:Y:S01]  /*a0c0*/  VIADD R33, R33, 0x2 ;  /* 0x0000000221217836 */ /* 0x000fe20000000000 */
[----:B-----5:R0:W-:Y:S01]  /*a0d0*/  STS [R26], R5 ;  /* 0x000000051a007388 */ /* 0x0201e20000000800 */
[----:B------:R-:W-:Y:S01]  /*a0e0*/  IMAD.IADD R35, R34, 0x1, R35 ;  /* 0x0000000122237824 */ /* 0x000fe200078e0223 */
[----:B------:R-:W-:Y:S01]  /*a0f0*/  LEA R27, R27, UR4, 0x2 ;  /* 0x000000041b1b7c11 */ /* 0x000fe2000f8e10ff */
[----:B------:R-:W-:Y:S01]  /*a100*/  VIADD R46, R46, 0x3 ;  /* 0x000000032e2e7836 */ /* 0x000fe20000000000 */
[----:B------:R-:W-:-:S02]  /*a110*/  SEL R33, R33, R34, !P1 ;  /* 0x0000002221217207 */ /* 0x000fc40004800000 */
[----:B------:R-:W-:Y:S01]  /*a120*/  ISETP.NE.AND P1, PT, R36, RZ, PT ;  /* 0x000000ff2400720c */ /* 0x000fe20003f25270 */
[----:B------:R1:W-:Y:S01]  /*a130*/  STS [R27], R6 ;  /* 0x000000061b007388 */ /* 0x0003e20000000800 */
[----:B------:R-:W-:Y:S01]  /*a140*/  IADD3 R23, PT, PT, R4, R21, -R24 ;  /* 0x0000001504177210 */ /* 0x000fe20007ffe818 */
[----:B0-----:R-:W-:Y:S01]  /*a150*/  IMAD.IADD R5, R24, 0x1, R37 ;  /* 0x0000000118057824 */ /* 0x001fe200078e0225 */
[----:B------:R-:W-:Y:S01]  /*a160*/  SEL R46, R46, R35, !P1 ;  /* 0x000000232e2e7207 */ /* 0x000fe20004800000 */
[----:B------:R-:W-:Y:S01]  /*a170*/  IMAD.IADD R35, R35, 0x1, R36 ;  /* 0x0000000123237824 */ /* 0x000fe200078e0224 */
[----:B------:R-:W-:Y:S01]  /*a180*/  ISETP.NE.AND P1, PT, R37, RZ, PT ;  /* 0x000000ff2500720c */ /* 0x000fe20003f25270 */
[----:B------:R-:W-:Y:S01]  /*a190*/  VIADD R24, R23, 0x4 ;  /* 0x0000000417187836 */ /* 0x000fe20000000000 */
[----:B------:R-:W-:Y:S01]  /*a1a0*/  IADD3 R26, PT, PT, R4, R21, -R5 ;  /* 0x00000015041a7210 */ /* 0x000fe20007ffe805 */
[----:B-1----:R-:W-:Y:S01]  /*a1b0*/  IMAD.IADD R6, R5, 0x1, R38 ;  /* 0x0000000105067824 */ /* 0x002fe200078e0226 */
[----:B------:R-:W-:-:S02]  /*a1c0*/  LEA R34, R33, UR4, 0x2 ;  /* 0x0000000421227c11 */ /* 0x000fc4000f8e10ff */
[----:B------:R-:W-:Y:S01]  /*a1d0*/  SEL R24, R24, R35, !P1 ;  /* 0x0000002318187207 */ /* 0x000fe20004800000 */
[----:B------:R-:W-:Y:S01]  /*a1e0*/  IMAD.IADD R35, R35, 0x1, R37 ;  /* 0x0000000123237824 */ /* 0x000fe200078e0225 */
[----:B------:R-:W-:Y:S01]  /*a1f0*/  IADD3 R27, PT, PT, R4, R21, -R6 ;  /* 0x00000015041b7210 */ /* 0x000fe20007ffe806 */
[----:B------:R-:W-:Y:S01]  /*a200*/  VIADD R26, R26, 0x5 ;  /* 0x000000051a1a7836 */ /* 0x000fe20000000000 */
[----:B------:R-:W-:Y:S01]  /*a210*/  ISETP.NE.AND P1, PT, R38, RZ, PT ;  /* 0x000000ff2600720c */ /* 0x000fe20003f25270 */
[----:B------:R-:W-:Y:S01]  /*a220*/  IMAD.IADD R5, R6, 0x1, R39 ;  /* 0x0000000106057824 */ /* 0x000fe200078e0227 */
[----:B------:R-:W-:Y:S01]  /*a230*/  LEA R23, R46, UR4, 0x2 ;  /* 0x000000042e177c11 */ /* 0x000fe2000f8e10ff */
[----:B------:R-:W-:Y:S01]  /*a240*/  IMAD.IADD R38, R35, 0x1, R38 ;  /* 0x0000000123267824 */ /* 0x000fe200078e0226 */
[----:B------:R-:W-:Y:S01]  /*a250*/  SEL R26, R26, R35, !P1 ;  /* 0x000000231a1a7207 */ /* 0x000fe20004800000 */
[----:B------:R-:W-:Y:S01]  /*a260*/  VIADD R27, R27, 0x6 ;  /* 0x000000061b1b7836 */ /* 0x000fe20000000000 */
[----:B------:R-:W-:Y:S01]  /*a270*/  ISETP.NE.AND P1, PT, R39, RZ, PT ;  /* 0x000000ff2700720c */ /* 0x000fe20003f25270 */
[----:B------:R-:W-:Y:S01]  /*a280*/  IMAD.IADD R6, R5, 0x1, R40 ;  /* 0x0000000105067824 */ /* 0x000fe200078e0228 */
[----:B------:R-:W-:Y:S01]  /*a290*/  IADD3 R33, PT, PT, R4, R21, -R5 ;  /* 0x0000001504217210 */ /* 0x000fe20007ffe805 */
[----:B------:R0:W-:Y:S01]  /*a2a0*/  STS [R34], R7 ;  /* 0x0000000722007388 */ /* 0x0001e20000000800 */
[----:B------:R-:W-:Y:S01]  /*a2b0*/  SEL R27, R27, R38, !P1 ;  /* 0x000000261b1b7207 */ /* 0x000fe20004800000 */
[----:B------:R-:W-:Y:S01]  /*a2c0*/  IMAD.IADD R38, R38, 0x1, R39 ;  /* 0x0000000126267824 */ /* 0x000fe200078e0227 */
[----:B------:R-:W-:Y:S01]  /*a2d0*/  LEA R24, R24, UR4, 0x2 ;  /* 0x0000000418187c11 */ /* 0x000fe2000f8e10ff */
[----:B------:R1:W-:Y:S01]  /*a2e0*/  STS [R23], R8 ;  /* 0x0000000817007388 */ /* 0x0003e20000000800 */
[----:B------:R-:W-:Y:S01]  /*a2f0*/  VIADD R33, R33, 0x7 ;  /* 0x0000000721217836 */ /* 0x000fe20000000000 */
[----:B------:R-:W-:Y:S01]  /*a300*/  ISETP.NE.AND P1, PT, R40, RZ, PT ;  /* 0x000000ff2800720c */ /* 0x000fe20003f25270 */
[----:B------:R-:W-:Y:S01]  /*a310*/  IMAD.IADD R5, R6, 0x1, R41 ;  /* 0x0000000106057824 */ /* 0x000fe200078e0229 */
[----:B------:R2:W-:Y:S01]  /*a320*/  STS [R24], R9 ;  /* 0x0000000918007388 */ /* 0x0005e20000000800 */
[----:B------:R-:W-:-:S02]  /*a330*/  ISETP.NE.AND P2, PT, R49, RZ, PT ;  /* 0x000000ff3100720c */ /* 0x000fc40003f45270 */
[----:B------:R-:W-:Y:S01]  /*a340*/  SEL R33, R33, R38, !P1 ;  /* 0x0000002621217207 */ /* 0x000fe20004800000 */
[----:B------:R-:W-:Y:S01]  /*a350*/  IMAD.IADD R38, R38, 0x1, R40 ;  /* 0x0000000126267824 */ /* 0x000fe200078e0228 */
[----:B0-----:R-:W-:Y:S02]  /*a360*/  LEA R7, R26, UR4, 0x2 ;  /* 0x000000041a077c11 */ /* 0x001fe4000f8e10ff */
[CC--:B-1----:R-:W-:Y:S01]  /*a370*/  IADD3 R23, PT, PT, R4.reuse, R21.reuse, -R6 ;  /* 0x0000001504177210 */ /* 0x0c2fe20007ffe806 */
[----:B------:R-:W-:Y:S01]  /*a380*/  IMAD.IADD R6, R5, 0x1, R42 ;  /* 0x0000000105067824 */ /* 0x000fe200078e022a */
[----:B------:R-:W-:Y:S01]  /*a390*/  ISETP.NE.AND P1, PT, R41, RZ, PT ;  /* 0x000000ff2900720c */ /* 0x000fe20003f25270 */
[----:B------:R0:W-:Y:S01]  /*a3a0*/  STS [R7], R10 ;  /* 0x0000000a07007388 */ /* 0x0001e20000000800 */
[-C--:B--2---:R-:W-:Y:S01]  /*a3b0*/  IADD3 R9, PT, PT, R4, R21.reuse, -R5 ;  /* 0x0000001504097210 */ /* 0x084fe20007ffe805 */
[----:B------:R-:W-:Y:S01]  /*a3c0*/  VIADD R23, R23, 0x8 ;  /* 0x0000000817177836 */ /* 0x000fe20000000000 */
[----:B------:R-:W-:Y:S01]  /*a3d0*/  LEA R8, R27, UR4, 0x2 ;  /* 0x000000041b087c11 */ /* 0x000fe2000f8e10ff */
[----:B------:R-:W-:Y:S01]  /*a3e0*/  IMAD.IADD R5, R6, 0x1, R43 ;  /* 0x0000000106057824 */ /* 0x000fe200078e022b */
[----:B------:R-:W-:Y:S01]  /*a3f0*/  LEA R33, R33, UR4, 0x2 ;  /* 0x0000000421217c11 */ /* 0x000fe2000f8e10ff */
[----:B------:R-:W-:Y:S01]  /*a400*/  VIADD R9, R9, 0x9 ;  /* 0x0000000909097836 */ /* 0x000fe20000000000 */
[----:B------:R-:W-:Y:S01]  /*a410*/  SEL R23, R23, R38, !P1 ;  /* 0x0000002617177207 */ /* 0x000fe20004800000 */
[----:B------:R-:W-:Y:S01]  /*a420*/  IMAD.IADD R38, R38, 0x1, R41 ;  /* 0x0000000126267824 */ /* 0x000fe200078e0229 */
[----:B------:R-:W-:Y:S01]  /*a430*/  ISETP.NE.AND P1, PT, R42, RZ, PT ;  /* 0x000000ff2a00720c */ /* 0x000fe20003f25270 */
[----:B------:R1:W-:Y:S01]  /*a440*/  STS [R8], R11 ;  /* 0x0000000b08007388 */ /* 0x0003e20000000800 */
[----:B0-----:R-:W-:Y:S01]  /*a450*/  IADD3 R7, PT, PT, R4, R21, -R6 ;  /* 0x0000001504077210 */ /* 0x001fe20007ffe806 */
[----:B------:R-:W-:Y:S01]  /*a460*/  IMAD.IADD R6, R5, 0x1, R44 ;  /* 0x0000000105067824 */ /* 0x000fe200078e022c */
[----:B------:R-:W-:Y:S01]  /*a470*/  SEL R9, R9, R38, !P1 ;  /* 0x0000002609097207 */ /* 0x000fe20004800000 */
[----:B------:R-:W-:Y:S01]  /*a480*/  IMAD.IADD R38, R38, 0x1, R42 ;  /* 0x0000000126267824 */ /* 0x000fe200078e022a */
[----:B------:R-:W-:Y:S01]  /*a490*/  ISETP.NE.AND P1, PT, R43, RZ, PT ;  /* 0x000000ff2b00720c */ /* 0x000fe20003f25270 */
[----:B------:R-:W-:Y:S01]  /*a4a0*/  VIADD R7, R7, 0xa ;  /* 0x0000000a07077836 */ /* 0x000fe20000000000 */
[----:B------:R-:W-:Y:S01]  /*a4b0*/  LEA R10, R23, UR4, 0x2 ;  /* 0x00000004170a7c11 */ /* 0x000fe2000f8e10ff */
[----:B------:R-:W-:Y:S01]  /*a4c0*/  STS [R33], R12 ;  /* 0x0000000c21007388 */ /* 0x000fe20000000800 */
[----:B------:R-:W-:-:S02]  /*a4d0*/  LEA R9, R9, UR4, 0x2 ;  /* 0x0000000409097c11 */ /* 0x000fc4000f8e10ff */
[-C--:B-1----:R-:W-:Y:S01]  /*a4e0*/  IADD3 R8, PT, PT, R4, R21.reuse, -R5 ;  /* 0x0000001504087210 */ /* 0x082fe20007ffe805 */
[----:B------:R0:W-:Y:S01]  /*a4f0*/  STS [R10], R13 ;  /* 0x0000000d0a007388 */ /* 0x0001e20000000800 */
[----:B------:R-:W-:Y:S01]  /*a500*/  SEL R7, R7, R38, !P1 ;  /* 0x0000002607077207 */ /* 0x000fe20004800000 */
[----:B------:R-:W-:Y:S01]  /*a510*/  IMAD.IADD R38, R38, 0x1, R43 ;  /* 0x0000000126267824 */ /* 0x000fe200078e022b */
[----:B------:R-:W-:Y:S01]  /*a520*/  ISETP.NE.AND P1, PT, R44, RZ, PT ;  /* 0x000000ff2c00720c */ /* 0x000fe20003f25270 */
[----:B------:R-:W-:Y:S01]  /*a530*/  VIADD R5, R8, 0xb ;  /* 0x0000000b08057836 */ /* 0x000fe20000000000 */
[----:B------:R-:W-:Y:S01]  /*a540*/  LEA R8, R7, UR4, 0x2 ;  /* 0x0000000407087c11 */ /* 0x000fe2000f8e10ff */
[----:B------:R1:W-:Y:S01]  /*a550*/  STS [R9], R14 ;  /* 0x0000000e09007388 */ /* 0x0003e20000000800 */
[-C--:B------:R-:W-:Y:S02]  /*a560*/  IADD3 R11, PT, PT, R4, R21.reuse, -R6 ;  /* 0x00000015040b7210 */ /* 0x080fe40007ffe806 */
[----:B------:R-:W-:Y:S01]  /*a570*/  SEL R7, R5, R38, !P1 ;  /* 0x0000002605077207 */ /* 0x000fe20004800000 */
[----:B------:R-:W-:Y:S01]  /*a580*/  IMAD.IADD R5, R6, 0x1, R45 ;  /* 0x0000000106057824 */ /* 0x000fe200078e022d */
[----:B------:R-:W-:Y:S01]  /*a590*/  ISETP.NE.AND P1, PT, R45, RZ, PT ;  /* 0x000000ff2d00720c */ /* 0x000fe20003f25270 */
[----:B------:R-:W-:Y:S01]  /*a5a0*/  IMAD.IADD R38, R38, 0x1, R44 ;  /* 0x0000000126267824 */ /* 0x000fe200078e022c */
[----:B------:R2:W-:Y:S01]  /*a5b0*/  STS [R8], R15 ;  /* 0x0000000f08007388 */ /* 0x0005e20000000800 */
[----:B------:R-:W-:Y:S01]  /*a5c0*/  VIADD R11, R11, 0xc ;  /* 0x0000000c0b0b7836 */ /* 0x000fe20000000000 */
[----:B0-----:R-:W-:Y:S01]  /*a5d0*/  IADD3 R10, PT, PT, R4, R21, -R5 ;  /* 0x00000015040a7210 */ /* 0x001fe20007ffe805 */
[----:B------:R-:W-:Y:S01]  /*a5e0*/  IMAD.IADD R6, R5, 0x1, R48 ;  /* 0x0000000105067824 */ /* 0x000fe200078e0230 */
[----:B------:R-:W-:-:S02]  /*a5f0*/  LEA R7, R7, UR4, 0x2 ;  /* 0x0000000407077c11 */ /* 0x000fc4000f8e10ff */
[----:B------:R-:W-:Y:S01]  /*a600*/  SEL R11, R11, R38, !P1 ;  /* 0x000000260b0b7207 */ /* 0x000fe20004800000 */
[----:B------:R-:W-:Y:S01]  /*a610*/  IMAD.IADD R38, R38, 0x1, R45 ;  /* 0x0000000126267824 */ /* 0x000fe200078e022d */
[----:B------:R-:W-:Y:S01]  /*a620*/  ISETP.NE.AND P1, PT, R48, RZ, PT ;  /* 0x000000ff3000720c */ /* 0x000fe20003f25270 */
[----:B------:R-:W-:Y:S01]  /*a630*/  VIADD R5, R10, 0xd ;  /* 0x0000000d0a057836 */ /* 0x000fe20000000000 */
[----:B-1----:R-:W-:Y:S01]  /*a640*/  IADD3 R9, PT, PT, R4, R21, -R6 ;  /* 0x0000001504097210 */ /* 0x002fe20007ffe806 */
[----:B------:R0:W-:Y:S01]  /*a650*/  STS [R7], R16 ;  /* 0x0000001007007388 */ /* 0x0001e20000000800 */
[----:B------:R-:W-:Y:S02]  /*a660*/  LEA R10, R11, UR4, 0x2 ;  /* 0x000000040b0a7c11 */ /* 0x000fe4000f8e10ff */
[----:B------:R-:W-:Y:S01]  /*a670*/  SEL R5, R5, R38, !P1 ;  /* 0x0000002605057207 */ /* 0x000fe20004800000 */
[----:B--2---:R-:W-:Y:S01]  /*a680*/  VIADD R8, R9, 0xe ;  /* 0x0000000e09087836 */ /* 0x004fe20000000000 */
[----:B------:R-:W-:Y:S01]  /*a690*/  ISETP.NE.AND P1, PT, R47, RZ, PT ;  /* 0x000000ff2f00720c */ /* 0x000fe20003f25270 */
[----:B------:R-:W-:Y:S01]  /*a6a0*/  IMAD.IADD R38, R38, 0x1, R48 ;  /* 0x0000000126267824 */ /* 0x000fe200078e0230 */
[----:B------:R-:W-:Y:S01]  /*a6b0*/  LEA R9, R5, UR4, 0x2 ;  /* 0x0000000405097c11 */ /* 0x000fe2000f8e10ff */
[----:B------:R-:W-:Y:S01]  /*a6c0*/  IMAD.IADD R5, R6, 0x1, R47 ;  /* 0x0000000106057824 */ /* 0x000fe200078e022f */
[----:B------:R1:W-:Y:S01]  /*a6d0*/  STS [R10], R17 ;  /* 0x000000110a007388 */ /* 0x0003e20000000800 */
[----:B------:R-:W-:-:S02]  /*a6e0*/  LEA R12, R3, UR4, 0x2 ;  /* 0x00000004030c7c11 */ /* 0x000fc4000f8e10ff */
[--C-:B------:R-:W-:Y:S01]  /*a6f0*/  IMAD.IADD R6, R5, 0x1, R50.reuse ;  /* 0x0000000105067824 */ /* 0x100fe200078e0232 */
[----:B------:R-:W-:Y:S01]  /*a700*/  SEL R8, R8, R38, !P1 ;  /* 0x0000002608087207 */ /* 0x000fe20004800000 */
[----:B------:R-:W-:Y:S01]  /*a710*/  IMAD.IADD R38, R38, 0x1, R47 ;  /* 0x0000000126267824 */ /* 0x000fe200078e022f */
[-C--:B0-----:R-:W-:Y:S01]  /*a720*/  IADD3 R7, PT, PT, R4, R21.reuse, -R5 ;  /* 0x0000001504077210 */ /* 0x081fe20007ffe805 */
[--C-:B------:R-:W-:Y:S01]  /*a730*/  IMAD.IADD R5, R6, 0x1, R49.reuse ;  /* 0x0000000106057824 */ /* 0x100fe200078e0231 */
[----:B------:R-:W-:Y:S01]  /*a740*/  ISETP.NE.AND P1, PT, R50, RZ, PT ;  /* 0x000000ff3200720c */ /* 0x000fe20003f25270 */
[----:B------:R-:W-:Y:S01]  /*a750*/  IMAD.IADD R50, R38, 0x1, R50 ;  /* 0x0000000126327824 */ /* 0x000fe200078e0232 */
[----:B-1----:R-:W-:Y:S01]  /*a760*/  LEA R10, R8, UR4, 0x2 ;  /* 0x00000004080a7c11 */ /* 0x002fe2000f8e10ff */
[----:B------:R-:W-:Y:S01]  /*a770*/  VIADD R7, R7, 0xf ;  /* 0x0000000f07077836 */ /* 0x000fe20000000000 */
[-C--:B------:R-:W-:Y:S01]  /*a780*/  IADD3 R11, PT, PT, R4, R21.reuse, -R6 ;  /* 0x00000015040b7210 */ /* 0x080fe20007ffe806 */
[----:B------:R-:W-:Y:S01]  /*a790*/  IMAD.IADD R8, R5, 0x1, R52 ;  /* 0x0000000105087824 */ /* 0x000fe200078e0234 */
[----:B------:R0:W-:Y:S01]  /*a7a0*/  STS [R9], R18 ;  /* 0x0000001209007388 */ /* 0x0001e20000000800 */
[----:B------:R-:W-:Y:S01]  /*a7b0*/  IMAD.IADD R49, R50, 0x1, R49 ;  /* 0x0000000132317824 */ /* 0x000fe200078e0231 */
[----:B------:R-:W-:Y:S01]  /*a7c0*/  SEL R38, R7, R38, !P1 ;  /* 0x0000002607267207 */ /* 0x000fe20004800000 */
[----:B------:R-:W-:Y:S01]  /*a7d0*/  VIADD R11, R11, 0x10 ;  /* 0x000000100b0b7836 */ /* 0x000fe20000000000 */
[----:B------:R-:W-:Y:S01]  /*a7e0*/  IADD3 R13, PT, PT, R21, -R8, -R54 ;  /* 0x80000008150d7210 */ /* 0x000fe20007ffe836 */
[----:B------:R-:W1:Y:S01]  /*a7f0*/  LDC.64 R6, c[0x0][0x390] ;  /* 0x0000e400ff067b82 */ /* 0x000e620000000a00 */
[----:B------:R-:W-:Y:S01]  /*a800*/  IADD3 R8, PT, PT, R4, R21, -R8 ;  /* 0x0000001504087210 */ /* 0x000fe20007ffe808 */
[----:B------:R2:W-:Y:S01]  /*a810*/  STS [R10], R19 ;  /* 0x000000130a007388 */ /* 0x0005e20000000800 */
[----:B------:R-:W-:-:S02]  /*a820*/  SEL R11, R11, R50, !P2 ;  /* 0x000000320b0b7207 */ /* 0x000fc40005000000 */
[----:B0-----:R-:W-:Y:S01]  /*a830*/  IADD3 R9, PT, PT, R4, R21, -R5 ;  /* 0x0000001504097210 */ /* 0x001fe20007ffe805 */
[----:B------:R-:W-:Y:S01]  /*a840*/  VIADD R8, R8, 0x12 ;  /* 0x0000001208087836 */ /* 0x000fe20000000000 */
[----:B------:R-:W-:Y:S01]  /*a850*/  IADD3 R4, PT, PT, R4, 0x13, R13 ;  /* 0x0000001304047810 */ /* 0x000fe20007ffe00d */
[----:B------:R-:W-:Y:S01]  /*a860*/  IMAD.IADD R13, R49, 0x1, R52 ;  /* 0x00000001310d7824 */ /* 0x000fe200078e0234 */
[----:B------:R-:W-:Y:S01]  /*a870*/  ISETP.NE.AND P1, PT, R52, RZ, PT ;  /* 0x000000ff3400720c */ /* 0x000fe20003f25270 */
[----:B------:R-:W-:Y:S01]  /*a880*/  VIADD R9, R9, 0x11 ;  /* 0x0000001109097836 */ /* 0x000fe20000000000 */
[----:B------:R-:W-:Y:S01]  /*a890*/  ISETP.NE.AND P2, PT, R54, RZ, PT ;  /* 0x000000ff3600720c */ /* 0x000fe20003f45270 */
[----:B------:R-:W-:Y:S01]  /*a8a0*/  @P0 IMAD.IADD R4, R13, 0x1, R54 ;  /* 0x000000010d040824 */ /* 0x000fe200078e0236 */
[----:B------:R-:W-:Y:S02]  /*a8b0*/  ISETP.GE.AND P0, PT, R3, R2, PT ;  /* 0x000000020300720c */ /* 0x000fe40003f06270 */
[----:B------:R-:W-:-:S02]  /*a8c0*/  SEL R9, R9, R49, !P1 ;  /* 0x0000003109097207 */ /* 0x000fc40004800000 */
[----:B------:R-:W-:Y:S02]  /*a8d0*/  SEL R13, R8, R13, !P2 ;  /* 0x0000000d080d7207 */ /* 0x000fe40005000000 */
[----:B------:R-:W-:Y:S02]  /*a8e0*/  LEA R5, R38, UR4, 0x2 ;  /* 0x0000000426057c11 */ /* 0x000fe4000f8e10ff */
[----:B------:R-:W-:Y:S02]  /*a8f0*/  LEA R8, R11, UR4, 0x2 ;  /* 0x000000040b087c11 */ /* 0x000fe4000f8e10ff */
[----:B------:R-:W-:Y:S01]  /*a900*/  LEA R9, R9, UR4, 0x2 ;  /* 0x0000000409097c11 */ /* 0x000fe2000f8e10ff */
[----:B------:R1:W-:Y:S01]  /*a910*/  STS [R5], R28 ;  /* 0x0000001c05007388 */ /* 0x0003e20000000800 */
[----:B--2---:R-:W-:Y:S02]  /*a920*/  LEA R10, R13, UR4, 0x2 ;  /* 0x000000040d0a7c11 */ /* 0x004fe4000f8e10ff */
[----:B------:R-:W-:Y:S01]  /*a930*/  LEA R11, R4, UR4, 0x2 ;  /* 0x00000004040b7c11 */ /* 0x000fe2000f8e10ff */
[----:B------:R0:W-:Y:S01]  /*a940*/  STS [R8], R29 ;  /* 0x0000001d08007388 */ /* 0x0001e20000000800 */
[----:B------:R-:W-:-:S03]  /*a950*/  IADD3 R21, PT, PT, R3, R21, -R20 ;  /* 0x0000001503157210 */ /* 0x000fc60007ffe814 */
[----:B------:R0:W-:Y:S02]  /*a960*/  STS [R9], R30 ;  /* 0x0000001e09007388 */ /* 0x0001e40000000800 */
[----:B-1----:R-:W-:Y:S02]  /*a970*/  IMAD.WIDE R4, R21, 0x4, R6 ;  /* 0x0000000415047825 */ /* 0x002fe400078e0206 */
[----:B------:R0:W-:Y:S04]  /*a980*/  STS [R10], R31 ;  /* 0x0000001f0a007388 */ /* 0x0001e80000000800 */
[----:B------:R0:W-:Y:S01]  /*a990*/  STS [R11], R32 ;  /* 0x000000200b007388 */ /* 0x0001e20000000800 */
[----:B------:R-:W-:Y:S06]  /*a9a0*/  BAR.SYNC.DEFER_BLOCKING 0x0 ;  /* 0x0000000000007b1d */ /* 0x000fec0000010000 */
[----:B------:R-:W-:Y:S05]  /*a9b0*/  @P0 BRA `(.L_x_4098) ;  /* 0x00000000001c0947 */ /* 0x000fea0003800000 */
[----:B------:R-:W-:Y:S01]  /*a9c0*/  ISETP.GE.AND P0, PT, R3, R20, PT ;  /* 0x000000140300720c */ /* 0x000fe20003f06270 */
[----:B0-----:R-:W0:-:S12]  /*a9d0*/  LDS R9, [R12] ;  /* 0x000000000c097984 */ /* 0x001e180000000800 */
[----:B------:R-:W1:Y:S01]  /*a9e0*/  @!P0 LDC.64 R6, c[0x0][0x398] ;  /* 0x0000e600ff068b82 */ /* 0x000e620000000a00 */
[----:B------:R-:W-:-:S04]  /*a9f0*/  @!P0 IMAD.IADD R11, R0, 0x1, R3 ;  /* 0x00000001000b8824 */ /* 0x000fc800078e0203 */
[----:B-1----:R-:W-:Y:S01]  /*aa00*/  @!P0 IMAD.WIDE R6, R11, 0x4, R6 ;  /* 0x000000040b068825 */ /* 0x002fe200078e0206 */
[----:B0-----:R1:W-:Y:S04]  /*aa10*/  @P0 STG.E desc[UR8][R4.64], R9 ;  /* 0x0000000904000986 */ /* 0x0013e8000c101908 */
[----:B------:R1:W-:Y:S02]  /*aa20*/  @!P0 STG.E desc[UR8][R6.64], R9 ;  /* 0x0000000906008986 */ /* 0x0003e4000c101908 */
.L_x_4098:
[----:B------:R-:W-:Y:S05]  /*aa30*/  BSYNC.RECONVERGENT B1 ;  /* 0x0000000000017941 */ /* 0x000fea0003800200 */
.L_x_4097:
[----:B------:R-:W2:Y:S01]  /*aa40*/  LDCU.64 UR4, c[0x0][0x398] ;  /* 0x00007300ff0477ac */ /* 0x000ea20008000a00 */
[C---:B0-----:R-:W-:Y:S01]  /*aa50*/  VIADD R11, R3.reuse, 0x100 ;  /* 0x00000100030b7836 */ /* 0x041fe20000000000 */
[C---:B-1----:R-:W-:Y:S01]  /*aa60*/  IADD3 R7, P0, PT, R0.reuse, R3, RZ ;  /* 0x0000000300077210 */ /* 0x042fe20007f1e0ff */
[C---:B------:R-:W-:Y:S01]  /*aa70*/  VIADD R13, R3.reuse, 0x200 ;  /* 0x00000200030d7836 */ /* 0x040fe20000000000 */
[C---:B------:R-:W-:Y:S01]  /*aa80*/  LOP3.LUT R17, R3.reuse, 0x400, RZ, 0xfc, !PT ;  /* 0x0000040003117812 */ /* 0x040fe200078efcff */
[----:B------:R-:W-:Y:S01]  /*aa90*/  VIADD R15, R3, 0x300 ;  /* 0x00000300030f7836 */ /* 0x000fe20000000000 */
[-C--:B------:R-:W-:Y:S01]  /*aaa0*/  ISETP.GE.AND P5, PT, R11, R2.reuse, PT ;  /* 0x000000020b00720c */ /* 0x080fe20003fa6270 */
[----:B------:R-:W-:Y:S01]  /*aab0*/  VIADD R19, R3, 0x500 ;  /* 0x0000050003137836 */ /* 0x000fe20000000000 */
[----:B------:R-:W-:Y:S01]  /*aac0*/  LEA.HI.X.SX32 R0, R0, RZ, 0x1, P0 ;  /* 0x000000ff00007211 */ /* 0x000fe200000f0eff */
[----:B------:R-:W-:Y:S01]  /*aad0*/  BSSY.RECONVERGENT B1, `(.L_x_4099) ;  /* 0x000000e000017945 */ /* 0x000fe20003800200 */
[-C--:B------:R-:W-:Y:S01]  /*aae0*/  ISETP.GE.AND P3, PT, R13, R2.reuse, PT ;  /* 0x000000020d00720c */ /* 0x080fe20003f66270 */
[----:B------:R-:W-:Y:S01]  /*aaf0*/  VIADD R21, R3, 0x600 ;  /* 0x0000060003157836 */ /* 0x000fe20000000000 */
[-C--:B------:R-:W-:Y:S01]  /*ab00*/  ISETP.GE.AND P2, PT, R15, R2.reuse, PT ;  /* 0x000000020f00720c */ /* 0x080fe20003f46270 */
[----:B------:R-:W-:Y:S01]  /*ab10*/  VIADD R23, R3, 0x700 ;  /* 0x0000070003177836 */ /* 0x000fe20000000000 */
[----:B------:R-:W-:-:S02]  /*ab20*/  ISETP.GE.AND P1, PT, R17, R2, PT ;  /* 0x000000021100720c */ /* 0x000fc40003f26270 */
[----:B------:R-:W-:Y:S02]  /*ab30*/  ISETP.GE.AND P0, PT, R19, R2, PT ;  /* 0x000000021300720c */ /* 0x000fe40003f06270 */
[----:B--2---:R-:W-:-:S04]  /*ab40*/  LEA R6, P4, R7, UR4, 0x2 ;  /* 0x0000000407067c11 */ /* 0x004fc8000f8810ff */
[----:B------:R-:W-:Y:S01]  /*ab50*/  LEA.HI.X R7, R7, UR5, R0, 0x2, P4 ;  /* 0x0000000507077c11 */ /* 0x000fe2000a0f1400 */
[----:B------:R-:W-:Y:S08]  /*ab60*/  @P5 BRA `(.L_x_4100) ;  /* 0x0000000000105947 */ /* 0x000ff00003800000 */
[----:B------:R-:W0:Y:S01]  /*ab70*/  LDS R9, [R12+0x400] ;  /* 0x000400000c097984 */ /* 0x000e220000000800 */
[----:B------:R-:W-:-:S13]  /*ab80*/  ISETP.GE.AND P4, PT, R11, R20, PT ;  /* 0x000000140b00720c */ /* 0x000fda0003f86270 */
[----:B0-----:R0:W-:Y:S04]  /*ab90*/  @P4 STG.E desc[UR8][R4.64+0x400], R9 ;  /* 0x0004000904004986 */ /* 0x0011e8000c101908 */
[----:B------:R0:W-:Y:S02]  /*aba0*/  @!P4 STG.E desc[UR8][R6.64+0x400], R9 ;  /* 0x000400090600c986 */ /* 0x0001e4000c101908 */
.L_x_4100:
[----:B------:R-:W-:Y:S05]  /*abb0*/  BSYNC.RECONVERGENT B1 ;  /* 0x0000000000017941 */ /* 0x000fea0003800200 */
.L_x_4099:
[----:B------:R-:W-:Y:S04]  /*abc0*/  BSSY.RECONVERGENT B1, `(.L_x_4101) ;  /* 0x0000006000017945 */ /* 0x000fe80003800200 */
[----:B------:R-:W-:Y:S05]  /*abd0*/  @P3 BRA `(.L_x_4102) ;  /* 0x0000000000103947 */ /* 0x000fea0003800000 */
[----:B0-----:R-:W0:Y:S01]  /*abe0*/  LDS R9, [R12+0x800] ;  /* 0x000800000c097984 */ /* 0x001e220000000800 */
[----:B------:R-:W-:-:S13]  /*abf0*/  ISETP.GE.AND P3, PT, R13, R20, PT ;  /* 0x000000140d00720c */ /* 0x000fda0003f66270 */
[----:B0-----:R1:W-:Y:S04]  /*ac00*/  @P3 STG.E desc[UR8][R4.64+0x800], R9 ;  /* 0x0008000904003986 */ /* 0x0013e8000c101908 */
[----:B------:R1:W-:Y:S02]  /*ac10*/  @!P3 STG.E desc[UR8][R6.64+0x800], R9 ;  /* 0x000800090600b986 */ /* 0x0003e4000c101908 */
.L_x_4102:
[----:B------:R-:W-:Y:S05]  /*ac20*/  BSYNC.RECONVERGENT B1 ;  /* 0x0000000000017941 */ /* 0x000fea0003800200 */
.L_x_4101:
[----:B------:R-:W-:Y:S04]  /*ac30*/  BSSY.RECONVERGENT B1, `(.L_x_4103) ;  /* 0x0000006000017945 */ /* 0x000fe80003800200 */
[----:B------:R-:W-:Y:S05]  /*ac40*/  @P2 BRA `(.L_x_4104) ;  /* 0x0000000000102947 */ /* 0x000fea0003800000 */
[----:B01----:R-:W0:Y:S01]  /*ac50*/  LDS R9, [R12+0xc00] ;  /* 0x000c00000c097984 */ /* 0x003e220000000800 */
[----:B------:R-:W-:-:S13]  /*ac60*/  ISETP.GE.AND P2, PT, R15, R20, PT ;  /* 0x000000140f00720c */ /* 0x000fda0003f46270 */
[----:B0-----:R2:W-:Y:S04]  /*ac70*/  @P2 STG.E desc[UR8][R4.64+0xc00], R9 ;  /* 0x000c000904002986 */ /* 0x0015e8000c101908 */
[----:B------:R2:W-:Y:S02]  /*ac80*/  @!P2 STG.E desc[UR8][R6.64+0xc00], R9 ;  /* 0x000c00090600a986 */ /* 0x0005e4000c101908 */
.L_x_4104:
[----:B------:R-:W-:Y:S05]  /*ac90*/  BSYNC.RECONVERGENT B1 ;  /* 0x0000000000017941 */ /* 0x000fea0003800200 */
.L_x_4103:
[----:B------:R-:W-:Y:S04]  /*aca0*/  BSSY.RECONVERGENT B1, `(.L_x_4105) ;  /* 0x0000006000017945 */ /* 0x000fe80003800200 */
[----:B------:R-:W-:Y:S05]  /*acb0*/  @P1 BRA `(.L_x_4106) ;  /* 0x0000000000101947 */ /* 0x000fea0003800000 */
[----:B012---:R-:W0:Y:S01]  /*acc0*/  LDS R9, [R12+0x1000] ;  /* 0x001000000c097984 */ /* 0x007e220000000800 */
[----:B------:R-:W-:-:S13]  /*acd0*/  ISETP.GE.AND P1, PT, R17, R20, PT ;  /* 0x000000141100720c */ /* 0x000fda0003f26270 */
[----:B0-----:R3:W-:Y:S04]  /*ace0*/  @P1 STG.E desc[UR8][R4.64+0x1000], R9 ;  /* 0x0010000904001986 */ /* 0x0017e8000c101908 */
[----:B------:R3:W-:Y:S02]  /*acf0*/  @!P1 STG.E desc[UR8][R6.64+0x1000], R9 ;  /* 0x0010000906009986 */ /* 0x0007e4000c101908 */
.L_x_4106:
[----:B------:R-:W-:Y:S05]  /*ad00*/  BSYNC.RECONVERGENT B1 ;  /* 0x0000000000017941 */ /* 0x000fea0003800200 */
.L_x_4105:
[----:B------:R-:W-:Y:S04]  /*ad10*/  BSSY.RECONVERGENT B1, `(.L_x_4107) ;  /* 0x0000006000017945 */ /* 0x000fe80003800200 */
[----:B------:R-:W-:Y:S05]  /*ad20*/  @P0 BRA `(.L_x_4108) ;  /* 0x0000000000100947 */ /* 0x000fea0003800000 */
[----:B0123--:R-:W0:Y:S01]  /*ad30*/  LDS R9, [R12+0x1400] ;  /* 0x001400000c097984 */ /* 0x00fe220000000800 */
[----:B------:R-:W-:-:S13]  /*ad40*/  ISETP.GE.AND P0, PT, R19, R20, PT ;  /* 0x000000141300720c */ /* 0x000fda0003f06270 */
[----:B0-----:R4:W-:Y:S04]  /*ad50*/  @P0 STG.E desc[UR8][R4.64+0x1400], R9 ;  /* 0x0014000904000986 */ /* 0x0019e8000c101908 */
[----:B------:R4:W-:Y:S02]  /*ad60*/  @!P0 STG.E desc[UR8][R6.64+0x1400], R9 ;  /* 0x0014000906008986 */ /* 0x0009e4000c101908 */
.L_x_4108:
[----:B------:R-:W-:Y:S05]  /*ad70*/  BSYNC.RECONVERGENT B1 ;  /* 0x0000000000017941 */ /* 0x000fea0003800200 */
.L_x_4107:
[-C--:B------:R-:W-:Y:S01]  /*ad80*/  ISETP.GE.AND P6, PT, R21, R2.reuse, PT ;  /* 0x000000021500720c */ /* 0x080fe20003fc6270 */
[C---:B------:R-:W-:Y:S01]  /*ad90*/  VIADD R13, R3.reuse, 0x900 ;  /* 0x00000900030d7836 */ /* 0x040fe20000000000 */
[C---:B------:R-:W-:Y:S01]  /*ada0*/  LOP3.LUT R11, R3.reuse, 0x800, RZ, 0xfc, !PT ;  /* 0x00000800030b7812 */ /* 0x040fe200078efcff */
[C---:B------:R-:W-:Y:S01]  /*adb0*/  VIADD R15, R3.reuse, 0xa00 ;  /* 0x00000a00030f7836 */ /* 0x040fe20000000000 */
[C---:B------:R-:W-:Y:S01]  /*adc0*/  LOP3.LUT R19, R3.reuse, 0xc00, RZ, 0xfc, !PT ;  /* 0x00000c0003137812 */ /* 0x040fe200078efcff */
[----:B------:R-:W-:Y:S01]  /*add0*/  VIADD R17, R3, 0xb00 ;  /* 0x00000b0003117836 */ /* 0x000fe20000000000 */
[----:B------:R-:W-:Y:S01]  /*ade0*/  BSSY.RECONVERGENT B1, `(.L_x_4109) ;  /* 0x000000e000017945 */ /* 0x000fe20003800200 */
[-C--:B------:R-:W-:Y:S01]  /*adf0*/  ISETP.GE.AND P5, PT, R23, R2.reuse, PT ;  /* 0x000000021700720c */ /* 0x080fe20003fa6270 */
[----:B------:R-:W-:Y:S01]  /*ae00*/  VIADD R27, R3, 0xd00 ;  /* 0x00000d00031b7836 */ /* 0x000fe20000000000 */
[-C--:B------:R-:W-:Y:S01]  /*ae10*/  ISETP.GE.AND P0, PT, R11, R2.reuse, PT ;  /* 0x000000020b00720c */ /* 0x080fe20003f06270 */
[----:B------:R-:W-:Y:S01]  /*ae20*/  VIADD R29, R3, 0xe00 ;  /* 0x00000e00031d7836 */ /* 0x000fe20000000000 */
[----:B------:R-:W-:-:S02]  /*ae30*/  ISETP.GE.AND P1, PT, R13, R2, PT ;  /* 0x000000020d00720c */ /* 0x000fc40003f26270 */
[-C--:B------:R-:W-:Y:S02]  /*ae40*/  ISETP.GE.AND P2, PT, R15, R2.reuse, PT ;  /* 0x000000020f00720c */ /* 0x080fe40003f46270 */
[-C--:B------:R-:W-:Y:S02]  /*ae50*/  ISETP.GE.AND P3, PT, R17, R2.reuse, PT ;  /* 0x000000021100720c */ /* 0x080fe40003f66270 */
[----:B------:R-:W-:Y:S01]  /*ae60*/  ISETP.GE.AND P4, PT, R19, R2, PT ;  /* 0x000000021300720c */ /* 0x000fe20003f86270 */
[----:B------:R-:W-:-:S12]  /*ae70*/  @P6 BRA `(.L_x_4110) ;  /* 0x0000000000106947 */ /* 0x000fd80003800000 */
[----:B01234-:R-:W0:Y:S01]  /*ae80*/  LDS R9, [R12+0x1800] ;  /* 0x001800000c097984 */ /* 0x01fe220000000800 */
[----:B------:R-:W-:-:S13]  /*ae90*/  ISETP.GE.AND P6, PT, R21, R20, PT ;  /* 0x000000141500720c */ /* 0x000fda0003fc6270 */
[----:B0-----:R0:W-:Y:S04]  /*aea0*/  @P6 STG.E desc[UR8][R4.64+0x1800], R9 ;  /* 0x0018000904006986 */ /* 0x0011e8000c101908 */
[----:B------:R0:W-:Y:S02]  /*aeb0*/  @!P6 STG.E desc[UR8][R6.64+0x1800], R9 ;  /* 0x001800090600e986 */ /* 0x0001e4000c101908 */
.L_x_4110:
[----:B------:R-:W-:Y:S05]  /*aec0*/  BSYNC.RECONVERGENT B1 ;  /* 0x0000000000017941 */ /* 0x000fea0003800200 */
.L_x_4109:
[----:B------:R-:W-:Y:S04]  /*aed0*/  BSSY.RECONVERGENT B1, `(.L_x_4111) ;  /* 0x0000006000017945 */ /* 0x000fe80003800200 */
[----:B------:R-:W-:Y:S05]  /*aee0*/  @P5 BRA `(.L_x_4112) ;  /* 0x0000000000105947 */ /* 0x000fea0003800000 */
[----:B01234-:R-:W0:Y:S01]  /*aef0*/  LDS R9, [R12+0x1c00] ;  /* 0x001c00000c097984 */ /* 0x01fe220000000800 */
[----:B------:R-:W-:-:S13]  /*af00*/  ISETP.GE.AND P5, PT, R23, R20, PT ;  /* 0x000000141700720c */ /* 0x000fda0003fa6270 */
[----:B0-----:R0:W-:Y:S04]  /*af10*/  @P5 STG.E desc[UR8][R4.64+0x1c00], R9 ;  /* 0x001c000904005986 */ /* 0x0011e8000c101908 */
[----:B------:R0:W-:Y:S02]  /*af20*/  @!P5 STG.E desc[UR8][R6.64+0x1c00], R9 ;  /* 0x001c00090600d986 */ /* 0x0001e4000c101908 */
.L_x_4112:
[----:B------:R-:W-:Y:S05]  /*af30*/  BSYNC.RECONVERGENT B1 ;  /* 0x0000000000017941 */ /* 0x000fea0003800200 */
.L_x_4111:
[----:B------:R-:W-:Y:S04]  /*af40*/  BSSY.RECONVERGENT B1, `(.L_x_4113) ;  /* 0x0000006000017945 */ /* 0x000fe80003800200 */
[----:B------:R-:W-:Y:S05]  /*af50*/  @P0 BRA `(.L_x_4114) ;  /* 0x0000000000100947 */ /* 0x000fea0003800000 */
[----:B01234-:R-:W0:Y:S01]  /*af60*/  LDS R9, [R12+0x2000] ;  /* 0x002000000c097984 */ /* 0x01fe220000000800 */
[----:B------:R-:W-:-:S13]  /*af70*/  ISETP.GE.AND P0, PT, R11, R20, PT ;  /* 0x000000140b00720c */ /* 0x000fda0003f06270 */
[----:B0-----:R0:W-:Y:S04]  /*af80*/  @P0 STG.E desc[UR8][R4.64+0x2000], R9 ;  /* 0x0020000904000986 */ /* 0x0011e8000c101908 */
[----:B------:R0:W-:Y:S02]  /*af90*/  @!P0 STG.E desc[UR8][R6.64+0x2000], R9 ;  /* 0x0020000906008986 */ /* 0x0001e4000c101908 */
.L_x_4114:
[----:B------:R-:W-:Y:S05]  /*afa0*/  BSYNC.RECONVERGENT B1 ;  /* 0x0000000000017941 */ /* 0x000fea0003800200 */
.L_x_4113:
[----:B------:R-:W-:Y:S04]  /*afb0*/  BSSY.RECONVERGENT B1, `(.L_x_4115) ;  /* 0x0000006000017945 */ /* 0x000fe80003800200 */
[----:B------:R-:W-:Y:S05]  /*afc0*/  @P1 BRA `(.L_x_4116) ;  /* 0x0000000000101947 */ /* 0x000fea0003800000 */
[----:B01234-:R-:W0:Y:S01]  /*afd0*/  LDS R9, [R12+0x2400] ;  /* 0x002400000c097984 */ /* 0x01fe220000000800 */
[----:B------:R-:W-:-:S13]  /*afe0*/  ISETP.GE.AND P0, PT, R13, R20, PT ;  /* 0x000000140d00720c */ /* 0x000fda0003f06270 */
[----:B0-----:R0:W-:Y:S04]  /*aff0*/  @P0 STG.E desc[UR8][R4.64+0x2400], R9 ;  /* 0x0024000904000986 */ /* 0x0011e8000c101908 */
[----:B------:R0:W-:Y:S02]  /*b000*/  @!P0 STG.E desc[UR8][R6.64+0x2400], R9 ;  /* 0x0024000906008986 */ /* 0x0001e4000c101908 */
.L_x_4116:
[----:B------:R-:W-:Y:S05]  /*b010*/  BSYNC.RECONVERGENT B1 ;  /* 0x0000000000017941 */ /* 0x000fea0003800200 */
.L_x_4115:
[----:B------:R-:W-:Y:S04]  /*b020*/  BSSY.RECONVERGENT B1, `(.L_x_4117) ;  /* 0x0000006000017945 */ /* 0x000fe80003800200 */
[----:B------:R-:W-:Y:S05]  /*b030*/  @P2 BRA `(.L_x_4118) ;  /* 0x0000000000102947 */ /* 0x000fea0003800000 */
[----:B01234-:R-:W0:Y:S01]  /*b040*/  LDS R9, [R12+0x2800] ;  /* 0x002800000c097984 */ /* 0x01fe220000000800 */
[----:B------:R-:W-:-:S13]  /*b050*/  ISETP.GE.AND P0, PT, R15, R20, PT ;  /* 0x000000140f00720c */ /* 0x000fda0003f06270 */
[----:B0-----:R0:W-:Y:S04]  /*b060*/  @P0 STG.E desc[UR8][R4.64+0x2800], R9 ;  /* 0x0028000904000986 */ /* 0x0011e8000c101908 */
[----:B------:R0:W-:Y:S02]  /*b070*/  @!P0 STG.E desc[UR8][R6.64+0x2800], R9 ;  /* 0x0028000906008986 */ /* 0x0001e4000c101908 */
.L_x_4118:
[----:B------:R-:W-:Y:S05]  /*b080*/  BSYNC.RECONVERGENT B1 ;  /* 0x0000000000017941 */ /* 0x000fea0003800200 */
.L_x_4117:
[----:B------:R-:W-:Y:S04]  /*b090*/  BSSY.RECONVERGENT B1, `(.L_x_4119) ;  /* 0x0000006000017945 */ /* 0x000fe80003800200 */
[----:B------:R-:W-:Y:S05]  /*b0a0*/  @P3 BRA `(.L_x_4120) ;  /* 0x0000000000103947 */ /* 0x000fea0003800000 */
[----:B01234-:R-:W0:Y:S01]  /*b0b0*/  LDS R9, [R12+0x2c00] ;  /* 0x002c00000c097984 */ /* 0x01fe220000000800 */
[----:B------:R-:W-:-:S13]  /*b0c0*/  ISETP.GE.AND P0, PT, R17, R20, PT ;  /* 0x000000141100720c */ /* 0x000fda0003f06270 */
[----:B0-----:R0:W-:Y:S04]  /*b0d0*/  @P0 STG.E desc[UR8][R4.64+0x2c00], R9 ;  /* 0x002c000904000986 */ /* 0x0011e8000c101908 */
[----:B------:R0:W-:Y:S02]  /*b0e0*/  @!P0 STG.E desc[UR8][R6.64+0x2c00], R9 ;  /* 0x002c000906008986 */ /* 0x0001e4000c101908 */
.L_x_4120:
[----:B------:R-:W-:Y:S05]  /*b0f0*/  BSYNC.RECONVERGENT B1 ;  /* 0x0000000000017941 */ /* 0x000fea0003800200 */
.L_x_4119:
[----:B------:R-:W-:Y:S04]  /*b100*/  BSSY.RECONVERGENT B1, `(.L_x_4121) ;  /* 0x0000006000017945 */ /* 0x000fe80003800200 */
[----:B------:R-:W-:Y:S05]  /*b110*/  @P4 BRA `(.L_x_4122) ;  /* 0x0000000000104947 */ /* 0x000fea0003800000 */
[----:B01234-:R-:W0:Y:S01]  /*b120*/  LDS R9, [R12+0x3000] ;  /* 0x003000000c097984 */ /* 0x01fe220000000800 */
[----:B------:R-:W-:-:S13]  /*b130*/  ISETP.GE.AND P0, PT, R19, R20, PT ;  /* 0x000000141300720c */ /* 0x000fda0003f06270 */
[----:B0-----:R0:W-:Y:S04]  /*b140*/  @P0 STG.E desc[UR8][R4.64+0x3000], R9 ;  /* 0x0030000904000986 */ /* 0x0011e8000c101908 */
[----:B------:R0:W-:Y:S02]  /*b150*/  @!P0 STG.E desc[UR8][R6.64+0x3000], R9 ;  /* 0x0030000906008986 */ /* 0x0001e4000c101908 */
.L_x_4122:
[----:B------:R-:W-:Y:S05]  /*b160*/  BSYNC.RECONVERGENT B1 ;  /* 0x0000000000017941 */ /* 0x000fea0003800200 */
.L_x_4121:
[-C--:B------:R-:W-:Y:S01]  /*b170*/  ISETP.GE.AND P6, PT, R27, R2.reuse, PT ;  /* 0x000000021b00720c */ /* 0x080fe20003fc6270 */
[C---:B01234-:R-:W-:Y:S01]  /*b180*/  VIADD R9, R3.reuse, 0xf00 ;  /* 0x00000f0003097836 */ /* 0x05ffe20000000000 */
[C---:B------:R-:W-:Y:S01]  /*b190*/  LOP3.LUT R11, R3.reuse, 0x1000, RZ, 0xfc, !PT ;  /* 0x00001000030b7812 */ /* 0x040fe200078efcff */
[C---:B------:R-:W-:Y:S01]  /*b1a0*/  VIADD R13, R3.reuse, 0x1100 ;  /* 0x00001100030d7836 */ /* 0x040fe20000000000 */
[----:B------:R-:W-:Y:S01]  /*b1b0*/  BSSY.RECONVERGENT B1, `(.L_x_4123) ;  /* 0x000000e000017945 */ /* 0x000fe20003800200 */
[----:B------:R-:W-:Y:S01]  /*b1c0*/  VIADD R15, R3, 0x1200 ;  /* 0x00001200030f7836 */ /* 0x000fe20000000000 */
[-C--:B------:R-:W-:Y:S01]  /*b1d0*/  ISETP.GE.AND P5, PT, R29, R2.reuse, PT ;  /* 0x000000021d00720c */ /* 0x080fe20003fa6270 */
[----:B------:R-:W-:Y:S01]  /*b1e0*/  VIADD R17, R3, 0x1300 ;  /* 0x0000130003117836 */ /* 0x000fe20000000000 */
[-C--:B------:R-:W-:Y:S02]  /*b1f0*/  ISETP.GE.AND P0, PT, R9, R2.reuse, PT ;  /* 0x000000020900720c */ /* 0x080fe40003f06270 */
[----:B------:R-:W-:-:S02]  /*b200*/  ISETP.GE.AND P1, PT, R11, R2, PT ;  /* 0x000000020b00720c */ /* 0x000fc40003f26270 */
[-C--:B------:R-:W-:Y:S02]  /*b210*/  ISETP.GE.AND P2, PT, R13, R2.reuse, PT ;  /* 0x000000020d00720c */ /* 0x080fe40003f46270 */
[-C--:B------:R-:W-:Y:S02]  /*b220*/  ISETP.GE.AND P3, PT, R15, R2.reuse, PT ;  /* 0x000000020f00720c */ /* 0x080fe40003f66270 */
[----:B------:R-:W-:Y:S01]  /*b230*/  ISETP.GE.AND P4, PT, R17, R2, PT ;  /* 0x000000021100720c */ /* 0x000fe20003f86270 */
[----:B------:R-:W-:-:S12]  /*b240*/  @P6 BRA `(.L_x_4124) ;  /* 0x0000000000106947 */ /* 0x000fd80003800000 */
[----:B------:R-:W0:Y:S01]  /*b250*/  LDS R3, [R12+0x3400] ;  /* 0x003400000c037984 */ /* 0x000e220000000800 */
[----:B------:R-:W-:-:S13]  /*b260*/  ISETP.GE.AND P6, PT, R27, R20, PT ;  /* 0x000000141b00720c */ /* 0x000fda0003fc6270 */
[----:B0-----:R0:W-:Y:S04]  /*b270*/  @P6 STG.E desc[UR8][R4.64+0x3400], R3 ;  /* 0x0034000304006986 */ /* 0x0011e8000c101908 */
[----:B------:R0:W-:Y:S02]  /*b280*/  @!P6 STG.E desc[UR8][R6.64+0x3400], R3 ;  /* 0x003400030600e986 */ /* 0x0001e4000c101908 */
.L_x_4124:
[----:B------:R-:W-:Y:S05]  /*b290*/  BSYNC.RECONVERGENT B1 ;  /* 0x0000000000017941 */ /* 0x000fea0003800200 */
.L_x_4123:
[----:B------:R-:W-:Y:S04]  /*b2a0*/  BSSY.RECONVERGENT B1, `(.L_x_4125) ;  /* 0x0000006000017945 */ /* 0x000fe80003800200 */
[----:B------:R-:W-:Y:S05]  /*b2b0*/  @P5 BRA `(.L_x_4126) ;  /* 0x0000000000105947 */ /* 0x000fea0003800000 */
[----:B0-----:R-:W0:Y:S01]  /*b2c0*/  LDS R3, [R12+0x3800] ;  /* 0x003800000c037984 */ /* 0x001e220000000800 */
[----:B------:R-:W-:-:S13]  /*b2d0*/  ISETP.GE.AND P5, PT, R29, R20, PT ;  /* 0x000000141d00720c */ /* 0x000fda0003fa6270 */
[----:B0-----:R1:W-:Y:S04]  /*b2e0*/  @P5 STG.E desc[UR8][R4.64+0x3800], R3 ;  /* 0x0038000304005986 */ /* 0x0013e8000c101908 */
[----:B------:R1:W-:Y:S02]  /*b2f0*/  @!P5 STG.E desc[UR8][R6.64+0x3800], R3 ;  /* 0x003800030600d986 */ /* 0x0003e4000c101908 */
.L_x_4126:
[----:B------:R-:W-:Y:S05]  /*b300*/  BSYNC.RECONVERGENT B1 ;  /* 0x0000000000017941 */ /* 0x000fea0003800200 */
.L_x_4125:
[----:B------:R-:W-:Y:S04]  /*b310*/  BSSY.RECONVERGENT B1, `(.L_x_4127) ;  /* 0x0000006000017945 */ /* 0x000fe80003800200 */
[----:B------:R-:W-:Y:S05]  /*b320*/  @P0 BRA `(.L_x_4128) ;  /* 0x0000000000100947 */ /* 0x000fea0003800000 */
[----:B01----:R-:W0:Y:S01]  /*b330*/  LDS R3, [R12+0x3c00] ;  /* 0x003c00000c037984 */ /* 0x003e220000000800 */
[----:B------:R-:W-:-:S13]  /*b340*/  ISETP.GE.AND P0, PT, R9, R20, PT ;  /* 0x000000140900720c */ /* 0x000fda0003f06270 */
[----:B0-----:R2:W-:Y:S04]  /*b350*/  @P0 STG.E desc[UR8][R4.64+0x3c00], R3 ;  /* 0x003c000304000986 */ /* 0x0015e8000c101908 */
[----:B------:R2:W-:Y:S02]  /*b360*/  @!P0 STG.E desc[UR8][R6.64+0x3c00], R3 ;  /* 0x003c000306008986 */ /* 0x0005e4000c101908 */
.L_x_4128:
[----:B------:R-:W-:Y:S05]  /*b370*/  BSYNC.RECONVERGENT B1 ;  /* 0x0000000000017941 */ /* 0x000fea0003800200 */
.L_x_4127:
[----:B------:R-:W-:Y:S04]  /*b380*/  BSSY.RECONVERGENT B1, `(.L_x_4129) ;  /* 0x0000006000017945 */ /* 0x000fe80003800200 */
[----:B------:R-:W-:Y:S05]  /*b390*/  @P1 BRA `(.L_x_4130) ;  /* 0x0000000000101947 */ /* 0x000fea0003800000 */
[----:B012---:R-:W0:Y:S01]  /*b3a0*/  LDS R3, [R12+0x4000] ;  /* 0x004000000c037984 */ /* 0x007e220000000800 */
[----:B------:R-:W-:-:S13]  /*b3b0*/  ISETP.GE.AND P0, PT, R11, R20, PT ;  /* 0x000000140b00720c */ /* 0x000fda0003f06270 */
[----:B0-----:R3:W-:Y:S04]  /*b3c0*/  @P0 STG.E desc[UR8][R4.64+0x4000], R3 ;  /* 0x0040000304000986 */ /* 0x0017e8000c101908 */
[----:B------:R3:W-:Y:S02]  /*b3d0*/  @!P0 STG.E desc[UR8][R6.64+0x4000], R3 ;  /* 0x0040000306008986 */ /* 0x0007e4000c101908 */
.L_x_4130:
[----:B------:R-:W-:Y:S05]  /*b3e0*/  BSYNC.RECONVERGENT B1 ;  /* 0x0000000000017941 */ /* 0x000fea0003800200 */
.L_x_4129:
[----:B------:R-:W-:Y:S04]  /*b3f0*/  BSSY.RECONVERGENT B1, `(.L_x_4131) ;  /* 0x0000006000017945 */ /* 0x000fe80003800200 */
[----:B------:R-:W-:Y:S05]  /*b400*/  @P2 BRA `(.L_x_4132) ;  /* 0x0000000000102947 */ /* 0x000fea0003800000 */
[----:B0123--:R-:W0:Y:S01]  /*b410*/  LDS R3, [R12+0x4400] ;  /* 0x004400000c037984 */ /* 0x00fe220000000800 */
[----:B------:R-:W-:-:S13]  /*b420*/  ISETP.GE.AND P0, PT, R13, R20, PT ;  /* 0x000000140d00720c */ /* 0x000fda0003f06270 */
[----:B0-----:R4:W-:Y:S04]  /*b430*/  @P0 STG.E desc[UR8][R4.64+0x4400], R3 ;  /* 0x0044000304000986 */ /* 0x0019e8000c101908 */
[----:B------:R4:W-:Y:S02]  /*b440*/  @!P0 STG.E desc[UR8][R6.64+0x4400], R3 ;  /* 0x0044000306008986 */ /* 0x0009e4000c101908 */
.L_x_4132:
[----:B------:R-:W-:Y:S05]  /*b450*/  BSYNC.RECONVERGENT B1 ;  /* 0x0000000000017941 */ /* 0x000fea0003800200 */
.L_x_4131:
[----:B------:R-:W-:Y:S04]  /*b460*/  BSSY.RECONVERGENT B1, `(.L_x_4133) ;  /* 0x0000006000017945 */ /* 0x000fe80003800200 */
[----:B------:R-:W-:Y:S05]  /*b470*/  @P3 BRA `(.L_x_4134) ;  /* 0x0000000000103947 */ /* 0x000fea0003800000 */
[----:B01234-:R-:W0:Y:S01]  /*b480*/  LDS R3, [R12+0x4800] ;  /* 0x004800000c037984 */ /* 0x01fe220000000800 */
[----:B------:R-:W-:-:S13]  /*b490*/  ISETP.GE.AND P0, PT, R15, R20, PT ;  /* 0x000000140f00720c */ /* 0x000fda0003f06270 */
[----:B0-----:R0:W-:Y:S04]  /*b4a0*/  @P0 STG.E desc[UR8][R4.64+0x4800], R3 ;  /* 0x0048000304000986 */ /* 0x0011e8000c101908 */
[----:B------:R0:W-:Y:S02]  /*b4b0*/  @!P0 STG.E desc[UR8][R6.64+0x4800], R3 ;  /* 0x0048000306008986 */ /* 0x0001e4000c101908 */
.L_x_4134:
[----:B------:R-:W-:Y:S05]  /*b4c0*/  BSYNC.RECONVERGENT B1 ;  /* 0x0000000000017941 */ /* 0x000fea0003800200 */
.L_x_4133:
[----:B------:R-:W-:Y:S01]  /*b4d0*/  IMAD.IADD R9, R22, 0x1, -R25 ;  /* 0x0000000116097824 */ /* 0x000fe200078e0a19 */
[----:B------:R-:W-:Y:S06]  /*b4e0*/  @P4 BRA `(.L_x_4076) ;  /* 0x0000000000104947 */ /* 0x000fec0003800000 */
[----:B01234-:R-:W0:Y:S01]  /*b4f0*/  LDS R3, [R12+0x4c00] ;  /* 0x004c00000c037984 */ /* 0x01fe220000000800 */
[----:B------:R-:W-:-:S13]  /*b500*/  ISETP.GE.AND P0, PT, R17, R20, PT ;  /* 0x000000141100720c */ /* 0x000fda0003f06270 */
[----:B0-----:R0:W-:Y:S04]  /*b510*/  @P0 STG.E desc[UR8][R4.64+0x4c00], R3 ;  /* 0x004c000304000986 */ /* 0x0011e8000c101908 */
[----:B------:R0:W-:Y:S02]  /*b520*/  @!P0 STG.E desc[UR8][R6.64+0x4c00], R3 ;  /* 0x004c000306008986 */ /* 0x0001e4000c101908 */
.L_x_4076:
[----:B------:R-:W-:Y:S05]  /*b530*/  BSYNC.RECONVERGENT B0 ;  /* 0x0000000000007941 */ /* 0x000fea0003800200 */
.L_x_4018:
[----:B------:R-:W5:Y:S02]  /*b540*/  S2R R0, SR_TID.X ;  /* 0x0000000000007919 */ /* 0x000f640000002100 */
[----:B-----5:R-:W-:-:S13]  /*b550*/  ISETP.NE.AND P0, PT, R0, RZ, PT ;  /* 0x000000ff0000720c */ /* 0x020fda0003f05270 */
[----:B------:R-:W-:Y:S05]  /*b560*/  @P0 EXIT ;  /* 0x000000000000094d */ /* 0x000fea0003800000 */
[----:B01234-:R-:W0:Y:S02]  /*b570*/  LDC.64 R2, c[0x0][0x3a0] ;  /* 0x0000e800ff027b82 */ /* 0x01fe240000000a00 */
[----:B0-----:R-:W-:Y:S01]  /*b580*/  STG.E desc[UR8][R2.64], R9 ;  /* 0x0000000902007986 */ /* 0x001fe2000c101908 */
[----:B------:R-:W-:Y:S05]  /*b590*/  EXIT ;  /* 0x000000000000794d */ /* 0x000fea0003800000 */
.L_x_4002:
[----:B------:R-:W-:Y:S01]  /*b5a0*/  BSSY B0, `(.L_x_4135) ;  /* 0x0000006000007945 */ /* 0x000fe20003800000 */
[----:B------:R-:W-:Y:S01]  /*b5b0*/  PLOP3.LUT P0, PT, P0, PT, PT, 0x8, 0x80 ;  /* 0x000000000080781c */ /* 0x000fe2000070e170 */
[----:B------:R-:W-:-:S12]  /*b5c0*/  IMAD.MOV.U32 R22, RZ, RZ, -0x1 ;  /* 0xffffffffff167424 */ /* 0x000fd800078e00ff */
[----:B-----5:R-:W-:Y:S05]  /*b5d0*/  WARPSYNC.COLLECTIVE R22, `(.L_x_4136) ;  /* 0x0000000016087348 */ /* 0x020fea0003c00000 */
[----:B------:R-:W-:Y:S01]  /*b5e0*/  VOTE.ANY P0, P0 ;  /* 0x0000000000ff7806 */ /* 0x000fe20000000100 */
[----:B-----5:R-:W-:-:S12]  /*b5f0*/  ENDCOLLECTIVE ;  /* 0x000000000000791b */ /* 0x020fd80003800000 */
.L_x_4136:
[----:B------:R-:W-:Y:S05]  /*b600*/  BSYNC B0 ;  /* 0x0000000000007941 */ /* 0x000fea0003800000 */
.L_x_4135:
[----:B------:R-:W-:Y:S05]  /*b610*/  BRA `(.L_x_4137) ;  /* 0xffffff8000b47947 */ /* 0x000fea000383ffff */
.L_x_4006:
[----:B------:R-:W-:Y:S01]  /*b620*/  BSSY B0, `(.L_x_4138) ;  /* 0x0000006000007945 */ /* 0x000fe20003800000 */
[----:B------:R-:W-:Y:S01]  /*b630*/  PLOP3.LUT P0, PT, P0, PT, PT, 0x8, 0x80 ;  /* 0x000000000080781c */ /* 0x000fe2000070e170 */
[----:B------:R-:W-:-:S12]  /*b640*/  IMAD.MOV.U32 R22, RZ, RZ, -0x1 ;  /* 0xffffffffff167424 */ /* 0x000fd800078e00ff */
[----:B-----5:R-:W-:Y:S05]  /*b650*/  WARPSYNC.COLLECTIVE R22, `(.L_x_4139) ;  /* 0x0000000016087348 */ /* 0x020fea0003c00000 */
[----:B------:R-:W-:Y:S01]  /*b660*/  VOTE.ANY P0, P0 ;  /* 0x0000000000ff7806 */ /* 0x000fe20000000100 */
[----:B-----5:R-:W-:-:S12]  /*b670*/  ENDCOLLECTIVE ;  /* 0x000000000000791b */ /* 0x020fd80003800000 */
.L_x_4139:
[----:B------:R-:W-:Y:S05]  /*b680*/  BSYNC B0 ;  /* 0x0000000000007941 */ /* 0x000fea0003800000 */
.L_x_4138:
[----:B------:R-:W-:Y:S05]  /*b690*/  BRA `(.L_x_4140) ;  /* 0xffffff8000c47947 */ /* 0x000fea000383ffff */
.L_x_4008:
[----:B------:R-:W0:Y:S01]  /*b6a0*/  S2R R16, SR_GEMASK ;  /* 0x0000000000107919 */ /* 0x000e220000003c00 */
[----:B------:R-:W-:Y:S01]  /*b6b0*/  BSSY B0, `(.L_x_4141) ;  /* 0x0000007000007945 */ /* 0x000fe20003800000 */
[----:B------:R-:W-:Y:S01]  /*b6c0*/  ISETP.NE.AND P0, PT, R20, 0x65, PT ;  /* 0x000000651400780c */ /* 0x000fe20003f05270 */
[----:B------:R-:W-:Y:S01]  /*b6d0*/  IMAD.MOV.U32 R22, RZ, RZ, -0x1 ;  /* 0xffffffffff167424 */ /* 0x000fe200078e00ff */
[----:B------:R-:W-:-:S13]  /*b6e0*/  PLOP3.LUT P1, PT, P1, PT, PT, 0x8, 0x80 ;  /* 0x000000000080781c */ /* 0x000fda0000f2e170 */
[----:B0----5:R-:W-:Y:S05]  /*b6f0*/  WARPSYNC.COLLECTIVE R22, `(.L_x_4142) ;  /* 0x0000000016087348 */ /* 0x021fea0003c00000 */
[----:B------:R-:W-:Y:S01]  /*b700*/  VOTE.ANY R22, PT, P1 ;  /* 0x0000000000167806 */ /* 0x000fe200008e0100 */
[----:B0----5:R-:W-:Y:S06]  /*b710*/  ENDCOLLECTIVE ;  /* 0x000000000000791b */ /* 0x021fec0003800000 */
.L_x_4142:
[----:B------:R-:W-:Y:S05]  /*b720*/  BSYNC B0 ;  /* 0x0000000000007941 */ /* 0x000fea0003800000 */
.L_x_4141:
[----:B------:R-:W-:Y:S01]  /*b730*/  LOP3.LUT R22, R22, 0x80000000, R16, 0xec, !PT ;  /* 0x8000000016167812 */ /* 0x000fe200078eec10 */
[----:B------:R-:W-:Y:S02]  /*b740*/  IMAD.MOV.U32 R23, RZ, RZ, 0x1 ;  /* 0x00000001ff177424 */ /* 0x000fe400078e00ff */
[C---:B------:R-:W-:Y:S02]  /*b750*/  VIADD R64, R59.reuse, 0x2 ;  /* 0x000000023b407836 */ /* 0x040fe40000000000 */
[C---:B------:R-:W-:Y:S02]  /*b760*/  VIADD R19, R22.reuse, 0xffffffff ;  /* 0xffffffff16137836 */ /* 0x040fe40000000000 */
[C---:B------:R-:W-:Y:S02]  /*b770*/  VIADD R65, R59.reuse, 0x4 ;  /* 0x000000043b417836 */ /* 0x040fe40000000000 */
[----:B------:R-:W-:Y:S01]  /*b780*/  VIADD R66, R59, 0x8 ;  /* 0x000000083b427836 */ /* 0x000fe20000000000 */
[----:B------:R-:W-:Y:S01]  /*b790*/  LOP3.LUT R19, R22, R19, RZ, 0xc, !PT ;  /* 0x0000001316137212 */ /* 0x000fe200078e0cff */
[----:B------:R-:W-:-:S03]  /*b7a0*/  IMAD.MOV.U32 R22, RZ, RZ, -0x1 ;  /* 0xffffffffff167424 */ /* 0x000fc600078e00ff */
[----:B------:R0:W1:Y:S04]  /*b7b0*/  POPC R24, R19 ;  /* 0x0000001300187309 */ /* 0x0000680000000000 */
[----:B01----:R-:W-:Y:S05]  /*b7c0*/  WARPSYNC.COLLECTIVE R22, `(.L_x_4143) ;  /* 0x0000000016087348 */ /* 0x003fea0003c00000 */
[----:B-1----:R1:W2:Y:S02]  /*b7d0*/  SHFL.DOWN P1, R25, R21, R23, R24 ;  /* 0x0800001715197389 */ /* 0x0022a40000020018 */
[----:B012---:R-:W-:Y:S05]  /*b7e0*/  ENDCOLLECTIVE ;  /* 0x000000000000791b */ /* 0x007fea0003800000 */
.L_x_4143:
        /* <DEDUP_REMOVED lines=8> */
.L_x_4144:
[----:B------:R-:W-:Y:S01]  /*b870*/  IMAD.MOV.U32 R23, RZ, RZ, 0x4 ;  /* 0x00000004ff177424 */ /* 0x000fe200078e00ff */
        /* <DEDUP_REMOVED lines=8> */
.L_x_4145:
        /* <DEDUP_REMOVED lines=8> */
.L_x_4146:
[----:B------:R-:W-:Y:S01]  /*b980*/  IMAD.MOV.U32 R23, RZ, RZ, 0x10 ;  /* 0x00000010ff177424 */ /* 0x000fe200078e00ff */
[----:B------:R-:W-:-:S04]  /*b990*/  ISETP.GT.AND P1, PT, R66, R24, PT ;  /* 0x000000184200720c */ /* 0x000fc80003f24270 */
[----:B------:R-:W-:-:S05]  /*b9a0*/  SEL R18, R25, RZ, !P1 ;  /* 0x000000ff19127207 */ /* 0x000fca0004800000 */
[----:B------:R-:W-:Y:S02]  /*b9b0*/  IMAD.IADD R73, R71, 0x1, R18 ;  /* 0x0000000147497824 */ /* 0x000fe400078e0212 */
[----:B------:R-:W0:Y:S02]  /*b9c0*/  LDC.64 R18, c[0x0][0x3a8] ;  /* 0x0000ea00ff127b82 */ /* 0x000e240000000a00 */
[----:B------:R-:W-:-:S07]  /*b9d0*/  IMAD.MOV.U32 R21, RZ, RZ, R73 ;  /* 0x000000ffff157224 */ /* 0x000fce00078e0049 */
[----:B0-----:R-:W-:Y:S05]  /*b9e0*/  WARPSYNC.COLLECTIVE R22, `(.L_x_4147) ;  /* 0x0000000016087348 */ /* 0x001fea0003c00000 */
[----:B------:R1:W2:Y:S02]  /*b9f0*/  SHFL.DOWN P1, R25, R21, R23, R24 ;  /* 0x0800001715197389 */ /* 0x0002a40000020018 */
[----:B012---:R-:W-:Y:S05]  /*ba00*/  ENDCOLLECTIVE ;  /* 0x000000000000791b */ /* 0x007fea0003800000 */
.L_x_4147:
[----:B------:R-:W-:Y:S05]  /*ba10*/  WARPSYNC.COLLECTIVE R22, `(.L_x_4148) ;  /* 0x0000000016087348 */ /* 0x000fea0003c00000 */
[----:B------:R-:W-:Y:S01]  /*ba20*/  VOTE.ALL P0, P0 ;  /* 0x0000000000ff7806 */ /* 0x000fe20000000000 */
[----:B------:R-:W-:-:S12]  /*ba30*/  ENDCOLLECTIVE ;  /* 0x000000000000791b */ /* 0x000fd80003800000 */
.L_x_4148:
[----:B------:R-:W-:-:S04]  /*ba40*/  ISETP.GT.AND P1, PT, R67, R24, PT ;  /* 0x000000184300720c */ /* 0x000fc80003f24270 */
[----:B------:R-:W-:Y:S02]  /*ba50*/  SEL R68, R25, RZ, !P1 ;  /* 0x000000ff19447207 */ /* 0x000fe40004800000 */
[----:B------:R-:W-:-:S03]  /*ba60*/  IADD3 R69, P1, PT, R18, 0x100, RZ ;  /* 0x0000010012457810 */ /* 0x000fc60007f3e0ff */
[----:B------:R-:W-:Y:S02]  /*ba70*/  IMAD.IADD R68, R73, 0x1, R68 ;  /* 0x0000000149447824 */ /* 0x000fe400078e0244 */
[----:B------:R-:W-:Y:S01]  /*ba80*/  IMAD.X R70, RZ, RZ, R19, P1 ;  /* 0x000000ffff467224 */ /* 0x000fe200008e0613 */
[----:B------:R-:W-:Y:S07]  /*ba90*/  BRA `(.L_x_4149) ;  /* 0xffffff8000607947 */ /* 0x000fee000383ffff */
.L_x_4010:
[----:B------:R-:W-:Y:S01]  /*baa0*/  BSSY B0, `(.L_x_4150) ;  /* 0x0000006000007945 */ /* 0x000fe20003800000 */
[----:B------:R-:W-:Y:S01]  /*bab0*/  PLOP3.LUT P0, PT, P0, PT, PT, 0x8, 0x80 ;  /* 0x000000000080781c */ /* 0x000fe2000070e170 */
[----:B------:R-:W-:-:S12]  /*bac0*/  IMAD.MOV.U32 R22, RZ, RZ, -0x1 ;  /* 0xffffffffff167424 */ /* 0x000fd800078e00ff */
[----:B-----5:R-:W-:Y:S05]  /*bad0*/  WARPSYNC.COLLECTIVE R22, `(.L_x_4151) ;  /* 0x0000000016087348 */ /* 0x020fea0003c00000 */
[----:B------:R-:W-:Y:S01]  /*bae0*/  VOTE.ANY P0, P0 ;  /* 0x0000000000ff7806 */ /* 0x000fe20000000100 */
[----:B-----5:R-:W-:-:S12]  /*baf0*/  ENDCOLLECTIVE ;  /* 0x000000000000791b */ /* 0x020fd80003800000 */
.L_x_4151:
[----:B------:R-:W-:Y:S05]  /*bb00*/  BSYNC B0 ;  /* 0x0000000000007941 */ /* 0x000fea0003800000 */
.L_x_4150:
[----:B------:R-:W-:Y:S05]  /*bb10*/  BRA `(.L_x_4152) ;  /* 0xffffff8000687947 */ /* 0x000fea000383ffff */
.L_x_4014:
[----:B------:R-:W-:Y:S01]  /*bb20*/  BSSY B0, `(.L_x_4153) ;  /* 0x0000006000007945 */ /* 0x000fe20003800000 */
[----:B------:R-:W-:Y:S01]  /*bb30*/  PLOP3.LUT P0, PT, P0, PT, PT, 0x8, 0x80 ;  /* 0x000000000080781c */ /* 0x000fe2000070e170 */
[----:B------:R-:W-:-:S12]  /*bb40*/  IMAD.MOV.U32 R22, RZ, RZ, -0x1 ;  /* 0xffffffffff167424 */ /* 0x000fd800078e00ff */
[----:B-----5:R-:W-:Y:S05]  /*bb50*/  WARPSYNC.COLLECTIVE R22, `(.L_x_4154) ;  /* 0x0000000016087348 */ /* 0x020fea0003c00000 */
[----:B------:R-:W-:Y:S01]  /*bb60*/  VOTE.ANY P0, P0 ;  /* 0x0000000000ff7806 */ /* 0x000fe20000000100 */
[----:B-----5:R-:W-:-:S12]  /*bb70*/  ENDCOLLECTIVE ;  /* 0x000000000000791b */ /* 0x020fd80003800000 */
.L_x_4154:
[----:B------:R-:W-:Y:S05]  /*bb80*/  BSYNC B0 ;  /* 0x0000000000007941 */ /* 0x000fea0003800000 */
.L_x_4153:
[----:B------:R-:W-:Y:S05]  /*bb90*/  BRA `(.L_x_4155) ;  /* 0xffffff80007c7947 */ /* 0x000fea000383ffff */
.L_x_4016:
[----:B------:R-:W-:Y:S01]  /*bba0*/  BSSY B0, `(.L_x_4156) ;  /* 0x0000006000007945 */ /* 0x000fe20003800000 */
[----:B------:R-:W-:Y:S01]  /*bbb0*/  PLOP3.LUT P1, PT, P0, PT, PT, 0x8, 0x80 ;  /* 0x000000000080781c */ /* 0x000fe2000072e170 */
[----:B------:R-:W-:-:S12]  /*bbc0*/  IMAD.MOV.U32 R22, RZ, RZ, -0x1 ;  /* 0xffffffffff167424 */ /* 0x000fd800078e00ff */
[----:B-----5:R-:W-:Y:S05]  /*bbd0*/  WARPSYNC.COLLECTIVE R22, `(.L_x_4157) ;  /* 0x0000000016087348 */ /* 0x020fea0003c00000 */
[----:B------:R-:W-:Y:S01]  /*bbe0*/  VOTE.ANY R22, PT, P1 ;  /* 0x0000000000167806 */ /* 0x000fe200008e0100 */
[----:B-----5:R-:W-:Y:S06]  /*bbf0*/  ENDCOLLECTIVE ;  /* 0x000000000000791b */ /* 0x020fec0003800000 */
.L_x_4157:
[----:B------:R-:W-:Y:S05]  /*bc00*/  BSYNC B0 ;  /* 0x0000000000007941 */ /* 0x000fea0003800000 */
.L_x_4156:
[----:B------:R-:W-:Y:S01]  /*bc10*/  LOP3.LUT R22, R22, 0x80000000, R16, 0xec, !PT ;  /* 0x8000000016167812 */ /* 0x000fe200078eec10 */
[----:B------:R-:W-:Y:S02]  /*bc20*/  IMAD.MOV.U32 R23, RZ, RZ, 0x1 ;  /* 0x00000001ff177424 */ /* 0x000fe400078e00ff */
[----:B------:R-:W-:Y:S02]  /*bc30*/  VIADD R53, R53, 0xffffffe0 ;  /* 0xffffffe035357836 */ /* 0x000fe40000000000 */
[----:B------:R-:W-:-:S05]  /*bc40*/  VIADD R19, R22, 0xffffffff ;  /* 0xffffffff16137836 */ /* 0x000fca0000000000 */
[----:B------:R-:W-:Y:S01]  /*bc50*/  LOP3.LUT R19, R22, R19, RZ, 0xc, !PT ;  /* 0x0000001316137212 */ /* 0x000fe200078e0cff */
[----:B------:R-:W-:-:S03]  /*bc60*/  IMAD.MOV.U32 R22, RZ, RZ, -0x1 ;  /* 0xffffffffff167424 */ /* 0x000fc600078e00ff */
[----:B------:R0:W1:Y:S04]  /*bc70*/  POPC R24, R19 ;  /* 0x0000001300187309 */ /* 0x0000680000000000 */
[----:B01----:R-:W-:Y:S05]  /*bc80*/  WARPSYNC.COLLECTIVE R22, `(.L_x_4158) ;  /* 0x0000000016087348 */ /* 0x003fea0003c00000 */
[----:B-1----:R1:W2:Y:S02]  /*bc90*/  SHFL.DOWN P1, R25, R21, R23, R24 ;  /* 0x0800001715197389 */ /* 0x0022a40000020018 */
[----:B012---:R-:W-:Y:S05]  /*bca0*/  ENDCOLLECTIVE ;  /* 0x000000000000791b */ /* 0x007fea0003800000 */
.L_x_4158:
        /* <DEDUP_REMOVED lines=9> */
.L_x_4159:
        /* <DEDUP_REMOVED lines=8> */
.L_x_4160:
        /* <DEDUP_REMOVED lines=8> */
.L_x_4161:
        /* <DEDUP_REMOVED lines=8> */
.L_x_4162:
[----:B------:R-:W-:Y:S02]  /*bec0*/  SEL R25, R25, RZ, !P0 ;  /* 0x000000ff19197207 */ /* 0x000fe40004000000 */
[----:B------:R-:W-:Y:S02]  /*bed0*/  ISETP.NE.AND P0, PT, R20, 0x65, PT ;  /* 0x000000651400780c */ /* 0x000fe40003f05270 */
[----:B------:R-:W-:-:S11]  /*bee0*/  IADD3 R68, PT, PT, R71, R25, R68 ;  /* 0x0000001947447210 */ /* 0x000fd60007ffe044 */
[----:B------:R-:W-:Y:S05]  /*bef0*/  WARPSYNC.COLLECTIVE R22, `(.L_x_4163) ;  /* 0x0000000016087348 */ /* 0x000fea0003c00000 */
[----:B------:R-:W-:Y:S01]  /*bf00*/  VOTE.ALL P0, P0 ;  /* 0x0000000000ff7806 */ /* 0x000fe20000000000 */
[----:B------:R-:W-:-:S12]  /*bf10*/  ENDCOLLECTIVE ;  /* 0x000000000000791b */ /* 0x000fd80003800000 */
.L_x_4163:
[----:B------:R-:W-:Y:S05]  /*bf20*/  BRA `(.L_x_4164) ;  /* 0xffffff8000187947 */ /* 0x000fea000383ffff */
.L_x_4081:
[----:B------:R-:W-:Y:S01]  /*bf30*/  BSSY B1, `(.L_x_4165) ;  /* 0x0000006000017945 */ /* 0x000fe20003800000 */
[----:B------:R-:W-:Y:S01]  /*bf40*/  PLOP3.LUT P0, PT, P0, PT, PT, 0x8, 0x80 ;  /* 0x000000000080781c */ /* 0x000fe2000070e170 */
[----:B------:R-:W-:-:S12]  /*bf50*/  IMAD.MOV.U32 R22, RZ, RZ, -0x1 ;  /* 0xffffffffff167424 */ /* 0x000fd800078e00ff */
[----:B-----5:R-:W-:Y:S05]  /*bf60*/  WARPSYNC.COLLECTIVE R22, `(.L_x_4166) ;  /* 0x0000000016087348 */ /* 0x020fea0003c00000 */
[----:B------:R-:W-:Y:S01]  /*bf70*/  VOTE.ANY P0, P0 ;  /* 0x0000000000ff7806 */ /* 0x000fe20000000100 */
[----:B-----5:R-:W-:-:S12]  /*bf80*/  ENDCOLLECTIVE ;  /* 0x000000000000791b */ /* 0x020fd80003800000 */
.L_x_4166:
[----:B------:R-:W-:Y:S05]  /*bf90*/  BSYNC B1 ;  /* 0x0000000000017941 */ /* 0x000fea0003800000 */
.L_x_4165:
[----:B------:R-:W-:Y:S05]  /*bfa0*/  BRA `(.L_x_4167) ;  /* 0xffffffd400d07947 */ /* 0x000fea000383ffff */
.L_x_4085:
[----:B------:R-:W-:Y:S01]  /*bfb0*/  BSSY B1, `(.L_x_4168) ;  /* 0x0000006000017945 */ /* 0x000fe20003800000 */
[----:B------:R-:W-:Y:S01]  /*bfc0*/  PLOP3.LUT P0, PT, P0, PT, PT, 0x8, 0x80 ;  /* 0x000000000080781c */ /* 0x000fe2000070e170 */
[----:B------:R-:W-:-:S12]  /*bfd0*/  IMAD.MOV.U32 R22, RZ, RZ, -0x1 ;  /* 0xffffffffff167424 */ /* 0x000fd800078e00ff */
[----:B-----5:R-:W-:Y:S05]  /*bfe0*/  WARPSYNC.COLLECTIVE R22, `(.L_x_4169) ;  /* 0x0000000016087348 */ /* 0x020fea0003c00000 */
[----:B------:R-:W-:Y:S01]  /*bff0*/  VOTE.ANY P0, P0 ;  /* 0x0000000000ff7806 */ /* 0x000fe20000000100 */
[----:B-----5:R-:W-:-:S12]  /*c000*/  ENDCOLLECTIVE ;  /* 0x000000000000791b */ /* 0x020fd80003800000 */
.L_x_4169:
[----:B------:R-:W-:Y:S05]  /*c010*/  BSYNC B1 ;  /* 0x0000000000017941 */ /* 0x000fea0003800000 */
.L_x_4168:
[----:B------:R-:W-:Y:S05]  /*c020*/  BRA `(.L_x_4170) ;  /* 0xffffffd400e07947 */ /* 0x000fea000383ffff */
.L_x_4087:
        /* <DEDUP_REMOVED lines=8> */
.L_x_4172:
[----:B------:R-:W-:Y:S05]  /*c0b0*/  BSYNC B1 ;  /* 0x0000000000017941 */ /* 0x000fea0003800000 */
.L_x_4171:
[----:B------:R-:W-:Y:S01]  /*c0c0*/  LOP3.LUT R22, R22, 0x80000000, R26, 0xec, !PT ;  /* 0x8000000016167812 */ /* 0x000fe200078eec1a */
[C---:B------:R-:W-:Y:S02]  /*c0d0*/  VIADD R61, R55.reuse, 0x4 ;  /* 0x00000004373d7836 */ /* 0x040fe40000000000 */
[----:B------:R-:W-:Y:S02]  /*c0e0*/  VIADD R62, R55, 0x8 ;  /* 0x00000008373e7836 */ /* 0x000fe40000000000 */
        /* <DEDUP_REMOVED lines=8> */
.L_x_4173:
[----:B------:R-:W-:Y:S01]  /*c170*/  IMAD.MOV.U32 R23, RZ, RZ, 0x2 ;  /* 0x00000002ff177424 */ /* 0x000fe200078e00ff */
[----:B------:R-:W-:-:S04]  /*c180*/  ISETP.GE.AND P1, PT, R55, R24, PT ;  /* 0x000000183700720c */ /* 0x000fc80003f26270 */
[----:B------:R-:W-:-:S05]  /*c190*/  SEL R60, R25, RZ, !P1 ;  /* 0x000000ff193c7207 */ /* 0x000fca0004800000 */
[----:B------:R-:W-:Y:S02]  /*c1a0*/  IMAD.IADD R63, R60, 0x1, R21 ;  /* 0x000000013c3f7824 */ /* 0x000fe400078e0215 */
[----:B------:R-:W-:Y:S02]  /*c1b0*/  VIADD R60, R55, 0x2 ;  /* 0x00000002373c7836 */ /* 0x000fe40000000000 */
[----:B------:R-:W-:-:S07]  /*c1c0*/  IMAD.MOV.U32 R21, RZ, RZ, R63 ;  /* 0x000000ffff157224 */ /* 0x000fce00078e003f */
[----:B------:R-:W-:Y:S05]  /*c1d0*/  WARPSYNC.COLLECTIVE R22, `(.L_x_4174) ;  /* 0x0000000016087348 */ /* 0x000fea0003c00000 */
[----:B------:R0:W1:Y:S02]  /*c1e0*/  SHFL.DOWN P1, R25, R21, R23, R24 ;  /* 0x0800001715197389 */ /* 0x0000640000020018 */
[----:B01----:R-:W-:Y:S05]  /*c1f0*/  ENDCOLLECTIVE ;  /* 0x000000000000791b */ /* 0x003fea0003800000 */
.L_x_4174:
        /* <DEDUP_REMOVED lines=9> */
.L_x_4175:
        /* <DEDUP_REMOVED lines=8> */
.L_x_4176:
        /* <DEDUP_REMOVED lines=8> */
.L_x_4177:
[----:B------:R-:W-:Y:S05]  /*c390*/  WARPSYNC.COLLECTIVE R22, `(.L_x_4178) ;  /* 0x0000000016087348 */ /* 0x000fea0003c00000 */
[----:B------:R-:W-:Y:S01]  /*c3a0*/  VOTE.ALL P0, P0 ;  /* 0x0000000000ff7806 */ /* 0x000fe20000000000 */
[----:B------:R-:W-:-:S12]  /*c3b0*/  ENDCOLLECTIVE ;  /* 0x000000000000791b */ /* 0x000fd80003800000 */
.L_x_4178:
[----:B------:R-:W0:Y:S01]  /*c3c0*/  LDC.64 R20, c[0x0][0x3a8] ;  /* 0x0000ea00ff147b82 */ /* 0x000e220000000a00 */
[----:B------:R-:W-:-:S04]  /*c3d0*/  ISETP.GT.AND P1, PT, R63, R24, PT ;  /* 0x000000183f00720c */ /* 0x000fc80003f24270 */
[----:B------:R-:W-:-:S05]  /*c3e0*/  SEL R64, R25, RZ, !P1 ;  /* 0x000000ff19407207 */ /* 0x000fca0004800000 */
[----:B------:R-:W-:Y:S01]  /*c3f0*/  IMAD.IADD R64, R69, 0x1, R64 ;  /* 0x0000000145407824 */ /* 0x000fe200078e0240 */
[----:B0-----:R-:W-:-:S05]  /*c400*/  IADD3 R65, P1, PT, R20, 0x100, RZ ;  /* 0x0000010014417810 */ /* 0x001fca0007f3e0ff */
[----:B------:R-:W-:Y:S01]  /*c410*/  IMAD.X R66, RZ, RZ, R21, P1 ;  /* 0x000000ffff427224 */ /* 0x000fe200008e0615 */
[----:B------:R-:W-:Y:S07]  /*c420*/  BRA `(.L_x_4179) ;  /* 0xffffffd4007c7947 */ /* 0x000fee000383ffff */
.L_x_4089:
[----:B------:R-:W-:Y:S01]  /*c430*/  BSSY B1, `(.L_x_4180) ;  /* 0x0000006000017945 */ /* 0x000fe20003800000 */
[----:B------:R-:W-:Y:S01]  /*c440*/  PLOP3.LUT P0, PT, P0, PT, PT, 0x8, 0x80 ;  /* 0x000000000080781c */ /* 0x000fe2000070e170 */
[----:B------:R-:W-:-:S12]  /*c450*/  IMAD.MOV.U32 R22, RZ, RZ, -0x1 ;  /* 0xffffffffff167424 */ /* 0x000fd800078e00ff */
[----:B-----5:R-:W-:Y:S05]  /*c460*/  WARPSYNC.COLLECTIVE R22, `(.L_x_4181) ;  /* 0x0000000016087348 */ /* 0x020fea0003c00000 */
[----:B------:R-:W-:Y:S01]  /*c470*/  VOTE.ANY P0, P0 ;  /* 0x0000000000ff7806 */ /* 0x000fe20000000100 */
[----:B-----5:R-:W-:-:S12]  /*c480*/  ENDCOLLECTIVE ;  /* 0x000000000000791b */ /* 0x020fd80003800000 */
.L_x_4181:
[----:B------:R-:W-:Y:S05]  /*c490*/  BSYNC B1 ;  /* 0x0000000000017941 */ /* 0x000fea0003800000 */
.L_x_4180:
[----:B------:R-:W-:Y:S05]  /*c4a0*/  BRA `(.L_x_4182) ;  /* 0xffffffd400847947 */ /* 0x000fea000383ffff */
.L_x_4093:
[----:B------:R-:W-:Y:S01]  /*c4b0*/  BSSY B1, `(.L_x_4183) ;  /* 0x0000006000017945 */ /* 0x000fe20003800000 */
[----:B------:R-:W-:Y:S01]  /*c4c0*/  PLOP3.LUT P0, PT, P0, PT, PT, 0x8, 0x80 ;  /* 0x000000000080781c */ /* 0x000fe2000070e170 */
[----:B------:R-:W-:-:S12]  /*c4d0*/  IMAD.MOV.U32 R22, RZ, RZ, -0x1 ;  /* 0xffffffffff167424 */ /* 0x000fd800078e00ff */
[----:B-----5:R-:W-:Y:S05]  /*c4e0*/  WARPSYNC.COLLECTIVE R22, `(.L_x_4184) ;  /* 0x0000000016087348 */ /* 0x020fea0003c00000 */
[----:B------:R-:W-:Y:S01]  /*c4f0*/  VOTE.ANY P0, P0 ;  /* 0x0000000000ff7806 */ /* 0x000fe20000000100 */
[----:B-----5:R-:W-:-:S12]  /*c500*/  ENDCOLLECTIVE ;  /* 0x000000000000791b */ /* 0x020fd80003800000 */
.L_x_4184:
[----:B------:R-:W-:Y:S05]  /*c510*/  BSYNC B1 ;  /* 0x0000000000017941 */ /* 0x000fea0003800000 */
.L_x_4183:
[----:B------:R-:W-:Y:S05]  /*c520*/  BRA `(.L_x_4185) ;  /* 0xffffffd400987947 */ /* 0x000fea000383ffff */
.L_x_4095:
[----:B------:R-:W-:Y:S01]  /*c530*/  BSSY B1, `(.L_x_4186) ;  /* 0x0000006000017945 */ /* 0x000fe20003800000 */
[----:B------:R-:W-:Y:S01]  /*c540*/  PLOP3.LUT P1, PT, P0, PT, PT, 0x8, 0x80 ;  /* 0x000000000080781c */ /* 0x000fe2000072e170 */
[----:B------:R-:W-:-:S12]  /*c550*/  IMAD.MOV.U32 R22, RZ, RZ, -0x1 ;  /* 0xffffffffff167424 */ /* 0x000fd800078e00ff */
[----:B-----5:R-:W-:Y:S05]  /*c560*/  WARPSYNC.COLLECTIVE R22, `(.L_x_4187) ;  /* 0x0000000016087348 */ /* 0x020fea0003c00000 */
[----:B------:R-:W-:Y:S01]  /*c570*/  VOTE.ANY R22, PT, P1 ;  /* 0x0000000000167806 */ /* 0x000fe200008e0100 */
[----:B-----5:R-:W-:Y:S06]  /*c580*/  ENDCOLLECTIVE ;  /* 0x000000000000791b */ /* 0x020fec0003800000 */
.L_x_4187:
[----:B------:R-:W-:Y:S05]  /*c590*/  BSYNC B1 ;  /* 0x0000000000017941 */ /* 0x000fea0003800000 */
.L_x_4186:
        /* <DEDUP_REMOVED lines=10> */
.L_x_4188:
        /* <DEDUP_REMOVED lines=9> */
.L_x_4189:
        /* <DEDUP_REMOVED lines=8> */
.L_x_4190:
        /* <DEDUP_REMOVED lines=8> */
.L_x_4191:
        /* <DEDUP_REMOVED lines=8> */
.L_x_4192:
[----:B------:R-:W-:Y:S02]  /*c850*/  SEL R25, R25, RZ, !P0 ;  /* 0x000000ff19197207 */ /* 0x000fe40004000000 */
[----:B------:R-:W-:Y:S02]  /*c860*/  ISETP.NE.AND P0, PT, R20, 0x65, PT ;  /* 0x000000651400780c */ /* 0x000fe40003f05270 */
[----:B------:R-:W-:-:S11]  /*c870*/  IADD3 R64, PT, PT, R67, R25, R64 ;  /* 0x0000001943407210 */ /* 0x000fd60007ffe040 */
[----:B------:R-:W-:Y:S05]  /*c880*/  WARPSYNC.COLLECTIVE R22, `(.L_x_4193) ;  /* 0x0000000016087348 */ /* 0x000fea0003c00000 */
[----:B------:R-:W-:Y:S01]  /*c890*/  VOTE.ALL P0, P0 ;  /* 0x0000000000ff7806 */ /* 0x000fe20000000000 */
[----:B------:R-:W-:-:S12]  /*c8a0*/  ENDCOLLECTIVE ;  /* 0x000000000000791b */ /* 0x000fd80003800000 */
.L_x_4193:
[----:B------:R-:W-:Y:S05]  /*c8b0*/  BRA `(.L_x_4194) ;  /* 0xffffffd400347947 */ /* 0x000fea000383ffff */
.L_x_4195:
        /* <DEDUP_REMOVED lines=12> */
.L_x_14380:


//--------------------- .text._ZN3cub18CUB_300001_SM_10006detail6select23DeviceSelectSweepKernelINS2_10policy_hubIiNS0_8NullTypeElLb1ELNS0_10SelectImplE2EE10Policy1000EN6thrust24THRUST_300001_SM_1000_NS6detail15normal_iteratorINSA_10device_ptrIiEEEEPS5_NS2_27partition_distinct_output_tISF_SF_EEPlNS0_13ScanTileStateIiLb1EEE7is_evenS5_iNS2_19streaming_context_tIlLb1EEELS6_2EEEvT0_T1_T2_T3_T4_T5_T6_T7_iT8_NS1_7vsmem_tE --------------------------
	.section	.text._ZN3cub18CUB_300001_SM_10006detail6select23DeviceSelectSweepKernelINS2_10policy_hubIiNS0_8NullTypeElLb1ELNS0_10SelectImplE2EE10Policy1000EN6thrust24THRUST_300001_SM_1000_NS6detail15normal_iteratorINSA_10device_ptrIiEEEEPS5_NS2_27partition_distinct_output_tISF_SF_EEPlNS0_13ScanTileStateIiLb1EEE7is_evenS5_iNS2_19streaming_context_tIlLb1EEELS6_2EEEvT0_T1_T2_T3_T4_T5_T6_T7_iT8_NS1_7vsmem_tE,"ax",@progbits
	.align	128
        .global         _ZN3cub18CUB_300001_SM_10006detail6select23DeviceSelectSweepKernelINS2_10policy_hubIiNS0_8NullTypeElLb1ELNS0_10SelectImplE2EE10Policy1000EN6thrust24THRUST_300001_SM_1000_NS6detail15normal_iteratorINSA_10device_ptrIiEEEEPS5_NS2_27partition_distinct_output_tISF_SF_EEPlNS0_13ScanTileStateIiLb1EEE7is_evenS5_iNS2_19streaming_context_tIlLb1EEELS6_2EEEvT0_T1_T2_T3_T4_T5_T6_T7_iT8_NS1_7vsmem_tE
        .type           _ZN3cub18CUB_300001_SM_10006detail6select23DeviceSelectSweepKernelINS2_10policy_hubIiNS0_8NullTypeElLb1ELNS0_10SelectImplE2EE10Policy1000EN6thrust24THRUST_300001_SM_1000_NS6detail15normal_iteratorINSA_10device_ptrIiEEEEPS5_NS2_27partition_distinct_output_tISF_SF_EEPlNS0_13ScanTileStateIiLb1EEE7is_evenS5_iNS2_19streaming_context_tIlLb1EEELS6_2EEEvT0_T1_T2_T3_T4_T5_T6_T7_iT8_NS1_7vsmem_tE,@function
        .size           _ZN3cub18CUB_300001_SM_10006detail6select23DeviceSelectSweepKernelINS2_10policy_hubIiNS0_8NullTypeElLb1ELNS0_10SelectImplE2EE10Policy1000EN6thrust24THRUST_300001_SM_1000_NS6detail15normal_iteratorINSA_10device_ptrIiEEEEPS5_NS2_27partition_distinct_output_tISF_SF_EEPlNS0_13ScanTileStateIiLb1EEE7is_evenS5_iNS2_19streaming_context_tIlLb1EEELS6_2EEEvT0_T1_T2_T3_T4_T5_T6_T7_iT8_NS1_7vsmem_tE,(.L_x_14381 - _ZN3cub18CUB_300001_SM_10006detail6select23DeviceSelectSweepKernelINS2_10policy_hubIiNS0_8NullTypeElLb1ELNS0_10SelectImplE2EE10Policy1000EN6thrust24THRUST_300001_SM_1000_NS6detail15normal_iteratorINSA_10device_ptrIiEEEEPS5_NS2_27partition_distinct_output_tISF_SF_EEPlNS0_13ScanTileStateIiLb1EEE7is_evenS5_iNS2_19streaming_context_tIlLb1EEELS6_2EEEvT0_T1_T2_T3_T4_T5_T6_T7_iT8_NS1_7vsmem_tE)
        .other          _ZN3cub18CUB_300001_SM_10006detail6select23DeviceSelectSweepKernelINS2_10policy_hubIiNS0_8NullTypeElLb1ELNS0_10SelectImplE2EE10Policy1000EN6thrust24THRUST_300001_SM_1000_NS6detail15normal_iteratorINSA_10device_ptrIiEEEEPS5_NS2_27partition_distinct_output_tISF_SF_EEPlNS0_13ScanTileStateIiLb1EEE7is_evenS5_iNS2_19streaming_context_tIlLb1EEELS6_2EEEvT0_T1_T2_T3_T4_T5_T6_T7_iT8_NS1_7vsmem_tE,@"STO_CUDA_ENTRY STV_DEFAULT"
_ZN3cub18CUB_300001_SM_10006detail6select23DeviceSelectSweepKernelINS2_10policy_hubIiNS0_8NullTypeElLb1ELNS0_10SelectImplE2EE10Policy1000EN6thrust24THRUST_300001_SM_1000_NS6detail15normal_iteratorINSA_10device_ptrIiEEEEPS5_NS2_27partition_distinct_output_tISF_SF_EEPlNS0_13ScanTileStateIiLb1EEE7is_evenS5_iNS2_19streaming_context_tIlLb1EEELS6_2EEEvT0_T1_T2_T3_T4_T5_T6_T7_iT8_NS1_7vsmem_tE:
.text._ZN3cub18CUB_300001_SM_10006detail6select23DeviceSelectSweepKernelINS2_10policy_hubIiNS0_8NullTypeElLb1ELNS0_10SelectImplE2EE10Policy1000EN6thrust24THRUST_300001_SM_1000_NS6detail15normal_iteratorINSA_10device_ptrIiEEEEPS5_NS2_27partition_distinct_output_tISF_SF_EEPlNS0_13ScanTileStateIiLb1EEE7is_evenS5_iNS2_19streaming_context_tIlLb1EEELS6_2EEEvT0_T1_T2_T3_T4_T5_T6_T7_iT8_NS1_7vsmem_tE:
        /* <DEDUP_REMOVED lines=21> */
[----:B------:R-:W-:-:S03]  /*0150*/  USEL UR5, UR11, URZ, !UP0 ;  /* 0x000000ff0b057287 */ /* 0x000fc6000c000000 */
[----:B------:R-:W-:Y:S01]  /*0160*/  IMAD R23, R23, 0x2ac0, RZ ;  /* 0x00002ac017177824 */ /* 0x000fe200078e02ff */
[C---:B0-----:R-:W-:Y:S02]  /*0170*/  LOP3.LUT R2, R0.reuse, 0x1f, RZ, 0xc0, !PT ;  /* 0x0000001f00027812 */ /* 0x041fe400078ec0ff */
[----:B------:R-:W-:-:S05]  /*0180*/  LOP3.LUT R3, R0, 0x3e0, RZ, 0xc0, !PT ;  /* 0x000003e000037812 */ /* 0x000fca00078ec0ff */
[----:B------:R-:W-:-:S05]  /*0190*/  IMAD R2, R3, 0x12, R2 ;  /* 0x0000001203027824 */ /* 0x000fca00078e0202 */
[----:B------:R-:W-:-:S04]  /*01a0*/  IADD3 R2, P0, P1, R2, UR4, R23 ;  /* 0x0000000402027c10 */ /* 0x000fc8000f91e017 */
[----:B------:R-:W-:Y:S02]  /*01b0*/  IADD3.X R3, PT, PT, RZ, UR5, RZ, P0, P1 ;  /* 0x00000005ff037c10 */ /* 0x000fe400087e24ff */
[----:B----4-:R-:W-:-:S04]  /*01c0*/  LEA R4, P0, R2, UR12, 0x2 ;  /* 0x0000000c02047c11 */ /* 0x010fc8000f8010ff */
        /* <DEDUP_REMOVED lines=22> */
[----:B------:R-:W1:Y:S02]  /*0330*/  S2R R3, SR_LANEID ;  /* 0x0000000000037919 */ /* 0x000e640000000000 */
[C---:B------:R-:W-:Y:S01]  /*0340*/  ISETP.NE.AND P2, PT, R2.reuse, 0x12, PT ;  /* 0x000000120200780c */ /* 0x040fe20003f45270 */
[----:B0-----:R-:W-:Y:S01]  /*0350*/  ULEA UR4, UR5, UR4, 0x18 ;  /* 0x0000000405047291 */ /* 0x001fe2000f8ec0ff */
[----:B-1----:R-:W-:Y:S01]  /*0360*/  IMAD R17, R2, 0x240, R3 ;  /* 0x0000024002117824 */ /* 0x002fe200078e0203 */
[----:B------:R-:W-:-:S02]  /*0370*/  ISETP.NE.AND P1, PT, R3, 0x1f, PT ;  /* 0x0000001f0300780c */ /* 0x000fc40003f25270 */
[----:B------:R-:W-:Y:S02]  /*0380*/  ISETP.NE.AND P3, PT, R3, RZ, PT ;  /* 0x000000ff0300720c */ /* 0x000fe40003f65270 */
[----:B------:R-:W-:-:S05]  /*0390*/  LEA R27, R17, UR4, 0x2 ;  /* 0x00000004111b7c11 */ /* 0x000fca000f8e10ff */
[----:B------:R-:W-:-:S04]  /*03a0*/  IMAD R28, R3, 0x44, R27 ;  /* 0x00000044031c7824 */ /* 0x000fc800078e021b */
[----:B------:R-:W-:Y:S01]  /*03b0*/  @!P1 LEA R41, R2, UR4, 0x2 ;  /* 0x0000000402299c11 */ /* 0x000fe2000f8e10ff */
        /* <DEDUP_REMOVED lines=19> */
[----:B------:R-:W0:Y:S04]  /*04f0*/  LDS.64 R18, [R28] ;  /* 0x000000001c127984 */ /* 0x000e280000000a00 */
[----:B------:R-:W1:Y:S04]  /*0500*/  LDS.64 R16, [R28+0x8] ;  /* 0x000008001c107984 */ /* 0x000e680000000a00 */
[----:B------:R-:W2:Y:S04]  /*0510*/  LDS.64 R14, [R28+0x10] ;  /* 0x000010001c0e7984 */ /* 0x000ea80000000a00 */
[----:B------:R-:W3:Y:S04]  /*0520*/  LDS.64 R20, [R28+0x18] ;  /* 0x000018001c147984 */ /* 0x000ee80000000a00 */
[----:B------:R-:W4:Y:S04]  /*0530*/  LDS.64 R10, [R28+0x20] ;  /* 0x000020001c0a7984 */ /* 0x000f280000000a00 */
[----:B------:R-:W-:Y:S04]  /*0540*/  LDS.64 R8, [R28+0x28] ;  /* 0x000028001c087984 */ /* 0x000fe80000000a00 */
[----:B------:R-:W5:Y:S04]  /*0550*/  LDS.64 R6, [R28+0x30] ;  /* 0x000030001c067984 */ /* 0x000f680000000a00 */
[----:B------:R-:W5:Y:S04]  /*0560*/  LDS.64 R4, [R28+0x38] ;  /* 0x000038001c047984 */ /* 0x000f680000000a00 */
[----:B------:R-:W5:Y:S01]  /*0570*/  LDS.64 R12, [R28+0x40] ;  /* 0x000040001c0c7984 */ /* 0x000f620000000a00 */
[----:B------:R-:W-:Y:S01]  /*0580*/  BAR.SYNC.DEFER_BLOCKING 0x0 ;  /* 0x0000000000007b1d */ /* 0x000fe20000010000 */
[----:B0-----:R-:W-:-:S02]  /*0590*/  LOP3.LUT R24, R18, 0x1, RZ, 0xc, !PT ;  /* 0x0000000112187812 */ /* 0x001fc400078e0cff */
[----:B------:R-:W-:Y:S02]  /*05a0*/  LOP3.LUT R23, R19, 0x1, RZ, 0xc, !PT ;  /* 0x0000000113177812 */ /* 0x000fe400078e0cff */
[----:B-1----:R-:W-:Y:S02]  /*05b0*/  LOP3.LUT R22, R16, 0x1, RZ, 0xc, !PT ;  /* 0x0000000110167812 */ /* 0x002fe400078e0cff */
[----:B------:R-:W-:Y:S02]  /*05c0*/  LOP3.LUT R25, R17, 0x1, RZ, 0xc, !PT ;  /* 0x0000000111197812 */ /* 0x000fe400078e0cff */
[----:B--2---:R-:W-:Y:S02]  /*05d0*/  LOP3.LUT R26, R14, 0x1, RZ, 0xc, !PT ;  /* 0x000000010e1a7812 */ /* 0x004fe400078e0cff */
[----:B------:R-:W-:Y:S02]  /*05e0*/  IADD3 R24, PT, PT, R22, R23, R24 ;  /* 0x0000001716187210 */ /* 0x000fe40007ffe018 */
[----:B------:R-:W-:-:S02]  /*05f0*/  LOP3.LUT R3, R19, 0x1, RZ, 0xc0, !PT ;  /* 0x0000000113037812 */ /* 0x000fc400078ec0ff */
[----:B------:R-:W-:Y:S02]  /*0600*/  IADD3 R26, PT, PT, R26, R25, R24 ;  /* 0x000000191a1a7210 */ /* 0x000fe40007ffe018 */
[----:B------:R-:W-:Y:S02]  /*0610*/  LOP3.LUT R24, R15, 0x1, RZ, 0xc, !PT ;  /* 0x000000010f187812 */ /* 0x000fe400078e0cff */
[----:B---3--:R-:W-:Y:S02]  /*0620*/  LOP3.LUT R25, R20, 0x1, RZ, 0xc, !PT ;  /* 0x0000000114197812 */ /* 0x008fe400078e0cff */
[----:B------:R-:W-:Y:S02]  /*0630*/  LOP3.LUT P4, RZ, R18, 0x1, RZ, 0xc0, !PT ;  /* 0x0000000112ff7812 */ /* 0x000fe4000788c0ff */
[----:B------:R-:W-:Y:S02]  /*0640*/  IADD3 R26, PT, PT, R25, R24, R26 ;  /* 0x00000018191a7210 */ /* 0x000fe40007ffe01a */
[----:B------:R-:W-:-:S02]  /*0650*/  LOP3.LUT R24, R21, 0x1, RZ, 0xc, !PT ;  /* 0x0000000115187812 */ /* 0x000fc400078e0cff */
[----:B----4-:R-:W-:Y:S02]  /*0660*/  LOP3.LUT R25, R10, 0x1, RZ, 0xc, !PT ;  /* 0x000000010a197812 */ /* 0x010fe400078e0cff */
[----:B-----5:R-:W-:Y:S02]  /*0670*/  LOP3.LUT R37, R7, 0x1, RZ, 0xc, !PT ;  /* 0x0000000107257812 */ /* 0x020fe400078e0cff */
[----:B------:R-:W-:Y:S02]  /*0680*/  IADD3 R26, PT, PT, R25, R24, R26 ;  /* 0x00000018191a7210 */ /* 0x000fe40007ffe01a */
        /* <DEDUP_REMOVED lines=10> */
[----:B------:R-:W-:Y:S02]  /*0730*/  IADD3 R38, PT, PT, R36, R37, R26 ;  /* 0x0000002524267210 */ /* 0x000fe40007ffe01a */
[----:B------:R-:W-:Y:S02]  /*0740*/  LOP3.LUT R26, R13, 0x1, RZ, 0xc, !PT ;  /* 0x000000010d1a7812 */ /* 0x000fe400078e0cff */
[----:B------:R-:W-:Y:S02]  /*0750*/  IADD3 R25, PT, PT, R24, R25, R38 ;  /* 0x0000001918197210 */ /* 0x000fe40007ffe026 */
[----:B------:R-:W-:-:S03]  /*0760*/  LOP3.LUT R44, R12, 0x1, RZ, 0xc, !PT ;  /* 0x000000010c2c7812 */ /* 0x000fc600078e0cff */
        /* <DEDUP_REMOVED lines=13> */
[----:B------:R0:W-:Y:S01]  /*0840*/  @!P1 STS [R41], R40 ;  /* 0x0000002829009388 */ /* 0x0001e20000000800 */
[----:B------:R-:W-:Y:S01]  /*0850*/  BAR.SYNC.DEFER_BLOCKING 0x0 ;  /* 0x0000000000007b1d */ /* 0x000fe20000010000 */
[----:B------:R-:W-:Y:S02]  /*0860*/  ISETP.NE.AND P1, PT, R2, 0x11, PT ;  /* 0x000000110200780c */ /* 0x000fe40003f25270 */
[----:B0-----:R-:W-:-:S03]  /*0870*/  LOP3.LUT R40, R11, 0x1, RZ, 0xc, !PT ;  /* 0x000000010b287812 */ /* 0x001fc600078e0cff */
        /* <DEDUP_REMOVED lines=17> */
[----:B------:R-:W0:Y:S01]  /*0990*/  LDS.128 R32, [UR4+0x30] ;  /* 0x00003004ff207984 */ /* 0x000e220008000c00 */
[C---:B------:R-:W-:Y:S02]  /*09a0*/  ISETP.NE.AND P0, PT, R2.reuse, 0x6, PT ;  /* 0x000000060200780c */ /* 0x040fe40003f05270 */
[----:B--2---:R-:W-:Y:S02]  /*09b0*/  IMAD.IADD R24, R31, 0x1, R24 ;  /* 0x000000011f187824 */ /* 0x004fe400078e0218 */
        /* <DEDUP_REMOVED lines=8> */
[----:B------:R-:W1:Y:S01]  /*0a40*/  LDS.128 R28, [UR4+0x40] ;  /* 0x00004004ff1c7984 */ /* 0x000e620008000c00 */
[----:B------:R-:W-:-:S04]  /*0a50*/  ISETP.NE.AND P0, PT, R2, 0x9, PT ;  /* 0x000000090200780c */ /* 0x000fc80003f05270 */
[----:B------:R-:W-:Y:S02]  /*0a60*/  SEL R41, R24, R41, !P0 ;  /* 0x0000002918297207 */ /* 0x000fe40004000000 */
[C---:B------:R-:W-:Y:S02]  /*0a70*/  ISETP.NE.AND P0, PT, R2.reuse, 0xa, PT ;  /* 0x0000000a0200780c */ /* 0x040fe40003f05270 */
[----:B------:R-:W-:Y:S02]  /*0a80*/  LOP3.LUT R24, R7, 0x1, RZ, 0xc0, !PT ;  /* 0x0000000107187812 */ /* 0x000fe400078ec0ff */
[----:B------:R-:W-:Y:S02]  /*0a90*/  SEL R41, R25, R41, !P0 ;  /* 0x0000002919297207 */ /* 0x000fe40004000000 */
[----:B------:R-:W-:-:S04]  /*0aa0*/  ISETP.NE.AND P0, PT, R2, 0xb, PT ;  /* 0x0000000b0200780c */ /* 0x000fc80003f05270 */
[----:B------:R-:W-:Y:S02]  /*0ab0*/  SEL R41, R26, R41, !P0 ;  /* 0x000000291a297207 */ /* 0x000fe40004000000 */
[----:B------:R-:W-:Y:S01]  /*0ac0*/  ISETP.NE.AND P0, PT, R2, 0xc, PT ;  /* 0x0000000c0200780c */ /* 0x000fe20003f05270 */
[C---:B0-----:R-:W-:Y:S01]  /*0ad0*/  IMAD.IADD R32, R27.reuse, 0x1, R32 ;  /* 0x000000011b207824 */ /* 0x041fe200078e0220 */
[----:B------:R-:W-:Y:S02]  /*0ae0*/  LOP3.LUT R26, R18, 0x1, RZ, 0xc, !PT ;  /* 0x00000001121a7812 */ /* 0x000fe400078e0cff */
[----:B------:R-:W-:Y:S01]  /*0af0*/  SEL R41, R27, R41, !P0 ;  /* 0x000000291b297207 */ /* 0x000fe20004000000 */
[----:B------:R-:W-:Y:S01]  /*0b00*/  IMAD.IADD R33, R33, 0x1, R32 ;  /* 0x0000000121217824 */ /* 0x000fe200078e0220 */
[----:B------:R-:W-:Y:S02]  /*0b10*/  ISETP.NE.AND P0, PT, R2, 0xd, PT ;  /* 0x0000000d0200780c */ /* 0x000fe40003f05270 */
[----:B------:R-:W-:Y:S01]  /*0b20*/  LOP3.LUT R27, R13, 0x1, RZ, 0xc0, !PT ;  /* 0x000000010d1b7812 */ /* 0x000fe200078ec0ff */
[----:B------:R-:W-:Y:S01]  /*0b30*/  IMAD.IADD R34, R34, 0x1, R33 ;  /* 0x0000000122227824 */ /* 0x000fe200078e0221 */
[----:B------:R-:W-:-:S02]  /*0b40*/  SEL R41, R32, R41, !P0 ;  /* 0x0000002920297207 */ /* 0x000fc40004000000 */
[----:B------:R-:W-:Y:S01]  /*0b50*/  ISETP.NE.AND P0, PT, R2, 0xe, PT ;  /* 0x0000000e0200780c */ /* 0x000fe20003f05270 */
[----:B------:R-:W-:-:S03]  /*0b60*/  IMAD.IADD R35, R35, 0x1, R34 ;  /* 0x0000000123237824 */ /* 0x000fc600078e0222 */
[----:B------:R-:W-:Y:S02]  /*0b70*/  SEL R41, R33, R41, !P0 ;  /* 0x0000002921297207 */ /* 0x000fe40004000000 */
[----:B------:R-:W-:Y:S01]  /*0b80*/  ISETP.NE.AND P0, PT, R2, 0xf, PT ;  /* 0x0000000f0200780c */ /* 0x000fe20003f05270 */
[----:B-1----:R-:W-:-:S03]  /*0b90*/  IMAD.IADD R28, R35, 0x1, R28 ;  /* 0x00000001231c7824 */ /* 0x002fc600078e021c */
[----:B------:R-:W-:Y:S02]  /*0ba0*/  SEL R41, R34, R41, !P0 ;  /* 0x0000002922297207 */ /* 0x000fe40004000000 */
[----:B------:R-:W-:Y:S01]  /*0bb0*/  ISETP.NE.AND P0, PT, R2, 0x10, PT ;  /* 0x000000100200780c */ /* 0x000fe20003f05270 */
[----:B------:R-:W-:Y:S01]  /*0bc0*/  IMAD.IADD R29, R29, 0x1, R28 ;  /* 0x000000011d1d7824 */ /* 0x000fe200078e021c */
[----:B------:R-:W-:Y:S02]  /*0bd0*/  SEL R2, R39, RZ, P3 ;  /* 0x000000ff27027207 */ /* 0x000fe40001800000 */
[----:B------:R-:W-:Y:S01]  /*0be0*/  SEL R41, R35, R41, !P0 ;  /* 0x0000002923297207 */ /* 0x000fe20004000000 */
[----:B------:R-:W-:Y:S01]  /*0bf0*/  IMAD.IADD R25, R30, 0x1, R29 ;  /* 0x000000011e197824 */ /* 0x000fe200078e021d */
[----:B------:R-:W-:Y:S02]  /*0c00*/  ISETP.NE.U32.AND P0, PT, R3, 0x1, PT ;  /* 0x000000010300780c */ /* 0x000fe40003f05070 */
[----:B------:R-:W-:-:S02]  /*0c10*/  SEL R41, R28, R41, !P1 ;  /* 0x000000291c297207 */ /* 0x000fc40004800000 */
[----:B------:R-:W-:Y:S02]  /*0c20*/  ISETP.GE.U32.AND P1, PT, R0, 0x20, PT ;  /* 0x000000200000780c */ /* 0x000fe40003f26070 */
[----:B------:R-:W-:Y:S02]  /*0c30*/  SEL R41, R29, R41, !P2 ;  /* 0x000000291d297207 */ /* 0x000fe40005000000 */
[----:B------:R-:W-:Y:S02]  /*0c40*/  LOP3.LUT R3, R16, 0x1, RZ, 0xc0, !PT ;  /* 0x0000000110037812 */ /* 0x000fe400078ec0ff */
[----:B------:R-:W-:Y:S02]  /*0c50*/  SEL R41, R41, RZ, P1 ;  /* 0x000000ff29297207 */ /* 0x000fe40000800000 */
[----:B------:R-:W-:Y:S02]  /*0c60*/  ISETP.NE.AND P5, PT, R3, RZ, PT ;  /* 0x000000ff0300720c */ /* 0x000fe40003fa5270 */
[----:B------:R-:W-:Y:S01]  /*0c70*/  IADD3 R3, PT, PT, -R25, 0x2ac0, RZ ;  /* 0x00002ac019037810 */ /* 0x000fe20007ffe1ff */
[----:B------:R-:W-:Y:S01]  /*0c80*/  IMAD.IADD R2, R41, 0x1, R2 ;  /* 0x0000000129027824 */ /* 0x000fe200078e0202 */
[----:B------:R-:W-:-:S02]  /*0c90*/  ISETP.NE.U32.AND P1, PT, R24, 0x1, PT ;  /* 0x000000011800780c */ /* 0x000fc40003f25070 */
[----:B------:R-:W-:Y:S01]  /*0ca0*/  ISETP.NE.U32.AND P2, PT, R27, 0x1, PT ;  /* 0x000000011b00780c */ /* 0x000fe20003f45070 */
[--C-:B------:R-:W-:Y:S01]  /*0cb0*/  IMAD.IADD R27, R2, 0x1, R26.reuse ;  /* 0x00000001021b7824 */ /* 0x100fe200078e021a */
[----:B------:R-:W-:Y:S01]  /*0cc0*/  LOP3.LUT R24, R4, 0x1, RZ, 0xc0, !PT ;  /* 0x0000000104187812 */ /* 0x000fe200078ec0ff */
[C---:B------:R-:W-:Y:S01]  /*0cd0*/  IMAD.IADD R29, R2.reuse, 0x1, R3 ;  /* 0x00000001021d7824 */ /* 0x040fe200078e0203 */
[----:B------:R-:W-:Y:S01]  /*0ce0*/  IADD3 R31, PT, PT, R2, R23, R26 ;  /* 0x00000017021f7210 */ /* 0x000fe20007ffe01a */
[----:B------:R-:W-:Y:S01]  /*0cf0*/  IMAD R28, R0, 0x12, -R27 ;  /* 0x00000012001c7824 */ /* 0x000fe200078e0a1b */
[----:B------:R-:W-:Y:S01]  /*0d00*/  ISETP.NE.AND P3, PT, R24, RZ, PT ;  /* 0x000000ff1800720c */ /* 0x000fe20003f65270 */
[----:B------:R-:W-:Y:S01]  /*0d10*/  IMAD R24, R0, 0x12, -R2 ;  /* 0x0000001200187824 */ /* 0x000fe200078e0a02 */
[----:B------:R-:W-:Y:S01]  /*0d20*/  LOP3.LUT R34, R20, 0x1, RZ, 0xc, !PT ;  /* 0x0000000114227812 */ /* 0x000fe200078e0cff */
[----:B------:R-:W-:Y:S02]  /*0d30*/  IMAD.IADD R30, R29, 0x1, R26 ;  /* 0x000000011d1e7824 */ /* 0x000fe400078e021a */
[----:B------:R-:W-:-:S02]  /*0d40*/  IMAD R32, R0, 0x12, -R31 ;  /* 0x0000001200207824 */ /* 0x000fc400078e0a1f */
[----:B------:R-:W-:Y:S01]  /*0d50*/  VIADD R26, R28, 0x1 ;  /* 0x000000011c1a7836 */ /* 0x000fe20000000000 */
[----:B------:R-:W-:Y:S01]  /*0d60*/  LOP3.LUT R28, R17, 0x1, RZ, 0xc, !PT ;  /* 0x00000001111c7812 */ /* 0x000fe200078e0cff */
[----:B------:R-:W-:Y:S01]  /*0d70*/  IMAD.IADD R27, R38, 0x1, R2 ;  /* 0x00000001261b7824 */ /* 0x000fe200078e0202 */
[----:B------:R-:W-:Y:S01]  /*0d80*/  SEL R2, R29, R24, !P4 ;  /* 0x000000181d027207 */ /* 0x000fe20006000000 */
[----:B------:R-:W-:Y:S01]  /*0d90*/  IMAD.IADD R31, R22, 0x1, R31 ;  /* 0x00000001161f7824 */ /* 0x000fe200078e021f */
[----:B------:R-:W-:Y:S01]  /*0da0*/  SEL R26, R26, R30, !P0 ;  /* 0x0000001e1a1a7207 */ /* 0x000fe20004000000 */
[----:B------:R-:W-:Y:S01]  /*0db0*/  IMAD.IADD R24, R23, 0x1, R30 ;  /* 0x0000000117187824 */ /* 0x000fe200078e021e */
[----:B------:R-:W-:Y:S01]  /*0dc0*/  LOP3.LUT R30, R14, 0x1, RZ, 0xc, !PT ;  /* 0x000000010e1e7812 */ /* 0x000fe200078e0cff */
[----:B------:R-:W-:Y:S01]  /*0dd0*/  VIADD R23, R32, 0x2 ;  /* 0x0000000220177836 */ /* 0x000fe20000000000 */
[----:B------:R-:W-:Y:S01]  /*0de0*/  LOP3.LUT R32, R15, 0x1, RZ, 0xc, !PT ;  /* 0x000000010f207812 */ /* 0x000fe200078e0cff */
[----:B------:R-:W-:Y:S01]  /*0df0*/  IMAD.IADD R33, R31, 0x1, R28 ;  /* 0x000000011f217824 */ /* 0x000fe200078e021c */
[----:B------:R-:W-:Y:S01]  /*0e00*/  LOP3.LUT P0, RZ, R17, 0x1, RZ, 0xc0, !PT ;  /* 0x0000000111ff7812 */ /* 0x000fe2000780c0ff */
[----:B------:R-:W-:Y:S01]  /*0e10*/  IMAD.IADD R29, R22, 0x1, R24 ;  /* 0x00000001161d7824 */ /* 0x000fe200078e0218 */
[----:B------:R-:W-:Y:S01]  /*0e20*/  SEL R23, R24, R23, !P5 ;  /* 0x0000001718177207 */ /* 0x000fe20006800000 */
[----:B------:R-:W-:Y:S01]  /*0e30*/  IMAD R31, R0, 0x12, -R31 ;  /* 0x00000012001f7824 */ /* 0x000fe200078e0a1f */
[----:B------:R-:W-:Y:S01]  /*0e40*/  LOP3.LUT P4, RZ, R14, 0x1, RZ, 0xc0, !PT ;  /* 0x000000010eff7812 */ /* 0x000fe2000788c0ff */
[----:B------:R-:W-:Y:S01]  /*0e50*/  IMAD R24, R0, 0x12, -R33 ;  /* 0x0000001200187824 */ /* 0x000fe200078e0a21 */
[----:B------:R-:W-:Y:S01]  /*0e60*/  LOP3.LUT P5, RZ, R11, 0x1, RZ, 0xc0, !PT ;  /* 0x000000010bff7812 */ /* 0x000fe200078ac0ff */
[----:B------:R-:W-:Y:S01]  /*0e70*/  IMAD.IADD R33, R33, 0x1, R30 ;  /* 0x0000000121217824 */ /* 0x000fe200078e021e */
[----:B------:R-:W-:Y:S01]  /*0e80*/  LEA R26, R26, UR4, 0x2 ;  /* 0x000000041a1a7c11 */ /* 0x000fe2000f8e10ff */
[----:B------:R-:W-:Y:S01]  /*0e90*/  VIADD R22, R31, 0x3 ;  /* 0x000000031f167836 */ /* 0x000fe20000000000 */
[----:B------:R-:W-:Y:S01]  /*0ea0*/  LEA R23, R23, UR4, 0x2 ;  /* 0x0000000417177c11 */ /* 0x000fe2000f8e10ff */
[----:B------:R-:W-:-:S02]  /*0eb0*/  IMAD.IADD R31, R29, 0x1, R28 ;  /* 0x000000011d1f7824 */ /* 0x000fc400078e021c */
[----:B------:R-:W-:Y:S01]  /*0ec0*/  VIADD R24, R24, 0x4 ;  /* 0x0000000418187836 */ /* 0x000fe20000000000 */
[----:B------:R-:W-:Y:S01]  /*0ed0*/  SEL R22, R29, R22, !P0 ;  /* 0x000000161d167207 */ /* 0x000fe20004000000 */
[----:B------:R-:W-:Y:S01]  /*0ee0*/  IMAD.IADD R35, R33, 0x1, R32 ;  /* 0x0000000121237824 */ /* 0x000fe200078e0220 */
[----:B------:R-:W-:Y:S01]  /*0ef0*/  LOP3.LUT P0, RZ, R15, 0x1, RZ, 0xc0, !PT ;  /* 0x000000010fff7812 */ /* 0x000fe2000780c0ff */
[----:B------:R-:W-:Y:S01]  /*0f00*/  IMAD R33, R0, 0x12, -R33 ;  /* 0x0000001200217824 */ /* 0x000fe200078e0a21 */
[C---:B------:R-:W-:Y:S01]  /*0f10*/  SEL R28, R31.reuse, R24, !P4 ;  /* 0x000000181f1c7207 */ /* 0x040fe20006000000 */
[----:B------:R-:W-:Y:S01]  /*0f20*/  IMAD.IADD R30, R31, 0x1, R30 ;  /* 0x000000011f1e7824 */ /* 0x000fe200078e021e */
[----:B------:R-:W-:Y:S01]  /*0f30*/  LOP3.LUT P4, RZ, R20, 0x1, RZ, 0xc0, !PT ;  /* 0x0000000114ff7812 */ /* 0x000fe2000788c0ff */
[----:B------:R-:W-:Y:S02]  /*0f40*/  IMAD R24, R0, 0x12, -R35 ;  /* 0x0000001200187824 */ /* 0x000fe400078e0a23 */
[----:B------:R-:W-:-:S02]  /*0f50*/  VIADD R29, R33, 0x5 ;  /* 0x00000005211d7836 */ /* 0x000fc40000000000 */
[----:B------:R-:W-:Y:S02]  /*0f60*/  IMAD.IADD R31, R30, 0x1, R32 ;  /* 0x000000011e1f7824 */ /* 0x000fe400078e0220 */
[----:B------:R-:W-:Y:S01]  /*0f70*/  VIADD R24, R24, 0x6 ;  /* 0x0000000618187836 */ /* 0x000fe20000000000 */
[----:B------:R-:W-:Y:S01]  /*0f80*/  SEL R29, R30, R29, !P0 ;  /* 0x0000001d1e1d7207 */ /* 0x000fe20004000000 */
[--C-:B------:R-:W-:Y:S01]  /*0f90*/  IMAD.IADD R35, R35, 0x1, R34.reuse ;  /* 0x0000000123237824 */ /* 0x100fe200078e0222 */
[----:B------:R-:W-:Y:S01]  /*0fa0*/  LOP3.LUT R30, R21, 0x1, RZ, 0xc, !PT ;  /* 0x00000001151e7812 */ /* 0x000fe200078e0cff */
[C---:B------:R-:W-:Y:S01]  /*0fb0*/  IMAD.IADD R34, R31.reuse, 0x1, R34 ;  /* 0x000000011f227824 */ /* 0x040fe200078e0222 */
[----:B------:R-:W-:Y:S02]  /*0fc0*/  SEL R32, R31, R24, !P4 ;  /* 0x000000181f207207 */ /* 0x000fe40006000000 */
[C---:B------:R-:W-:Y:S01]  /*0fd0*/  LOP3.LUT R24, R10.reuse, 0x1, RZ, 0xc, !PT ;  /* 0x000000010a187812 */ /* 0x040fe200078e0cff */
[----:B------:R-:W-:Y:S01]  /*0fe0*/  IMAD.IADD R31, R35, 0x1, R30 ;  /* 0x00000001231f7824 */ /* 0x000fe200078e021e */
[----:B------:R-:W-:Y:S01]  /*0ff0*/  LOP3.LUT P4, RZ, R10, 0x1, RZ, 0xc0, !PT ;  /* 0x000000010aff7812 */ /* 0x000fe2000788c0ff */
[----:B------:R-:W-:Y:S01]  /*1000*/  IMAD R35, R0, 0x12, -R35 ;  /* 0x0000001200237824 */ /* 0x000fe200078e0a23 */
[----:B------:R-:W-:Y:S01]  /*1010*/  LOP3.LUT P0, RZ, R21, 0x1, RZ, 0xc0, !PT ;  /* 0x0000000115ff7812 */ /* 0x000fe2000780c0ff */
[----:B------:R-:W-:-:S02]  /*1020*/  IMAD.IADD R33, R31, 0x1, R24 ;  /* 0x000000011f217824 */ /* 0x000fc400078e0218 */
[----:B------:R-:W-:Y:S02]  /*1030*/  IMAD R31, R0, 0x12, -R31 ;  /* 0x00000012001f7824 */ /* 0x000fe400078e0a1f */
[----:B------:R-:W-:Y:S02]  /*1040*/  IMAD.IADD R30, R34, 0x1, R30 ;  /* 0x00000001221e7824 */ /* 0x000fe400078e021e */
[----:B------:R-:W-:Y:S02]  /*1050*/  IMAD R38, R0, 0x12, -R33 ;  /* 0x0000001200267824 */ /* 0x000fe400078e0a21 */
[----:B------:R-:W-:Y:S02]  /*1060*/  VIADD R31, R31, 0x8 ;  /* 0x000000081f1f7836 */ /* 0x000fe40000000000 */
[----:B------:R-:W-:Y:S02]  /*1070*/  VIADD R35, R35, 0x7 ;  /* 0x0000000723237836 */ /* 0x000fe40000000000 */
[----:B------:R-:W-:Y:S01]  /*1080*/  IMAD.IADD R41, R33, 0x1, R40 ;  /* 0x0000000121297824 */ /* 0x000fe200078e0228 */
[C---:B------:R-:W-:Y:S01]  /*1090*/  SEL R33, R30.reuse, R31, !P4 ;  /* 0x0000001f1e217207 */ /* 0x040fe20006000000 */
[----:B------:R-:W-:Y:S01]  /*10a0*/  IMAD.IADD R39, R30, 0x1, R24 ;  /* 0x000000011e277824 */ /* 0x000fe200078e0218 */
[----:B------:R-:W-:Y:S01]  /*10b0*/  LOP3.LUT R30, R9, 0x1, RZ, 0xc, !PT ;  /* 0x00000001091e7812 */ /* 0x000fe200078e0cff */
[----:B------:R-:W-:Y:S01]  /*10c0*/  VIADD R24, R38, 0x9 ;  /* 0x0000000926187836 */ /* 0x000fe20000000000 */
[----:B------:R-:W-:Y:S01]  /*10d0*/  SEL R38, R34, R35, !P0 ;  /* 0x0000002322267207 */ /* 0x000fe20004000000 */
[----:B------:R-:W-:Y:S01]  /*10e0*/  IMAD.IADD R31, R41, 0x1, R42 ;  /* 0x00000001291f7824 */ /* 0x000fe200078e022a */
[C---:B------:R-:W-:Y:S01]  /*10f0*/  ISETP.NE.AND P0, PT, R0.reuse, RZ, PT ;  /* 0x000000ff0000720c */ /* 0x040fe20003f05270 */
[C---:B------:R-:W-:Y:S01]  /*1100*/  IMAD.IADD R40, R39.reuse, 0x1, R40 ;  /* 0x0000000127287824 */ /* 0x040fe200078e0228 */
[----:B------:R-:W-:Y:S01]  /*1110*/  SEL R34, R39, R24, !P5 ;  /* 0x0000001827227207 */ /* 0x000fe20006800000 */
[----:B------:R-:W-:Y:S01]  /*1120*/  IMAD R24, R0, 0x12, -R31 ;  /* 0x0000001200187824 */ /* 0x000fe200078e0a1f */
[----:B------:R-:W-:Y:S01]  /*1130*/  LOP3.LUT P5, RZ, R9, 0x1, RZ, 0xc0, !PT ;  /* 0x0000000109ff7812 */ /* 0x000fe200078ac0ff */
[----:B------:R-:W-:Y:S01]  /*1140*/  IMAD.IADD R35, R40, 0x1, R42 ;  /* 0x0000000128237824 */ /* 0x000fe200078e022a */
[----:B------:R-:W-:Y:S01]  /*1150*/  LOP3.LUT R42, R6, 0x1, RZ, 0xc, !PT ;  /* 0x00000001062a7812 */ /* 0x000fe200078e0cff */
[----:B------:R-:W-:Y:S01]  /*1160*/  VIADD R24, R24, 0xb ;  /* 0x0000000b18187836 */ /* 0x000fe20000000000 */
[----:B------:R-:W-:Y:S01]  /*1170*/  LOP3.LUT P4, RZ, R8, 0x1, RZ, 0xc0, !PT ;  /* 0x0000000108ff7812 */ /* 0x000fe2000788c0ff */
[--C-:B------:R-:W-:Y:S01]  /*1180*/  IMAD.IADD R43, R31, 0x1, R30.reuse ;  /* 0x000000011f2b7824 */ /* 0x100fe200078e021e */
[----:B------:R-:W-:Y:S01]  /*1190*/  LEA R38, R38, UR4, 0x2 ;  /* 0x0000000426267c11 */ /* 0x000fe2000f8e10ff */
[----:B------:R-:W-:Y:S01]  /*11a0*/  IMAD R41, R0, 0x12, -R41 ;  /* 0x0000001200297824 */ /* 0x000fe200078e0a29 */
[C---:B------:R-:W-:Y:S01]  /*11b0*/  SEL R39, R35.reuse, R24, !P5 ;  /* 0x0000001823277207 */ /* 0x040fe20006800000 */
[----:B------:R-:W-:Y:S01]  /*11c0*/  IMAD.IADD R24, R35, 0x1, R30 ;  /* 0x0000000123187824 */ /* 0x000fe200078e021e */
[----:B------:R-:W-:Y:S01]  /*11d0*/  LEA R33, R33, UR4, 0x2 ;  /* 0x0000000421217c11 */ /* 0x000fe2000f8e10ff */
[----:B------:R-:W0:Y:S01]  /*11e0*/  @!P0 LDC.64 R30, c[0x0][0x3a8] ;  /* 0x0000ea00ff1e8b82 */ /* 0x000e220000000a00 */
[----:B------:R-:W-:Y:S01]  /*11f0*/  VIADD R41, R41, 0xa ;  /* 0x0000000a29297836 */ /* 0x000fe20000000000 */
[----:B------:R-:W-:Y:S01]  /*1200*/  LEA R34, R34, UR4, 0x2 ;  /* 0x0000000422227c11 */ /* 0x000fe2000f8e10ff */
[----:B------:R-:W-:-:S02]  /*1210*/  IMAD.IADD R35, R43, 0x1, R42 ;  /* 0x000000012b237824 */ /* 0x000fc400078e022a */
[----:B------:R-:W-:Y:S01]  /*1220*/  IMAD R43, R0, 0x12, -R43 ;  /* 0x00000012002b7824 */ /* 0x000fe200078e0a2b */
[----:B------:R-:W-:Y:S01]  /*1230*/  SEL R41, R40, R41, !P4 ;  /* 0x0000002928297207 */ /* 0x000fe20006000000 */
[----:B------:R-:W-:Y:S01]  /*1240*/  IMAD.IADD R42, R24, 0x1, R42 ;  /* 0x00000001182a7824 */ /* 0x000fe200078e022a */
[----:B------:R-:W-:Y:S01]  /*1250*/  LOP3.LUT P4, RZ, R6, 0x1, RZ, 0xc0, !PT ;  /* 0x0000000106ff7812 */ /* 0x000fe2000788c0ff */
[----:B------:R-:W-:Y:S01]  /*1260*/  VIADD R43, R43, 0xc ;  /* 0x0000000c2b2b7836 */ /* 0x000fe20000000000 */
[----:B------:R-:W-:Y:S01]  /*1270*/  LOP3.LUT R40, R5, 0x1, RZ, 0xc, !PT ;  /* 0x0000000105287812 */ /* 0x000fe200078e0cff */
[--C-:B------:R-:W-:Y:S01]  /*1280*/  IMAD.IADD R45, R37, 0x1, R35.reuse ;  /* 0x00000001252d7824 */ /* 0x100fe200078e0223 */
[----:B------:R-:W-:Y:S01]  /*1290*/  LEA R41, R41, UR4, 0x2 ;  /* 0x0000000429297c11 */ /* 0x000fe2000f8e10ff */
[----:B------:R-:W-:Y:S01]  /*12a0*/  IMAD R35, R0, 0x12, -R35 ;  /* 0x0000001200237824 */ /* 0x000fe200078e0a23 */
[----:B------:R-:W-:Y:S01]  /*12b0*/  SEL R43, R24, R43, !P4 ;  /* 0x0000002b182b7207 */ /* 0x000fe20006000000 */
[----:B------:R-:W-:-:S02]  /*12c0*/  @!P0 IMAD.MOV.U32 R24, RZ, RZ, 0x65 ;  /* 0x00000065ff188424 */ /* 0x000fc400078e00ff */
[----:B------:R-:W-:Y:S01]  /*12d0*/  IMAD.IADD R47, R27, 0x1, R40 ;  /* 0x000000011b2f7824 */ /* 0x000fe200078e0228 */
[----:B------:R-:W-:Y:S01]  /*12e0*/  LEA R43, R43, UR4, 0x2 ;  /* 0x000000042b2b7c11 */ /* 0x000fe2000f8e10ff */
[----:B------:R-:W-:Y:S02]  /*12f0*/  VIADD R35, R35, 0xd ;  /* 0x0000000d23237836 */ /* 0x000fe40000000000 */
[----:B------:R-:W-:Y:S02]  /*1300*/  IMAD.IADD R37, R37, 0x1, R42 ;  /* 0x0000000125257824 */ /* 0x000fe400078e022a */
[----:B------:R-:W-:Y:S01]  /*1310*/  IMAD R27, R0, 0x12, -R27 ;  /* 0x00000012001b7824 */ /* 0x000fe200078e0a1b */
[----:B0-----:R0:W-:Y:S01]  /*1320*/  @!P0 ST.E.64.STRONG.GPU desc[UR6][R30.64+0x100], R24 ;  /* 0x000100181e008985 */ /* 0x0011e2000c10fb06 */
[----:B------:R-:W-:Y:S01]  /*1330*/  SEL R42, R35, R42, !P1 ;  /* 0x0000002a232a7207 */ /* 0x000fe20004800000 */
[----:B------:R-:W-:Y:S01]  /*1340*/  IMAD.IADD R36, R36, 0x1, R37 ;  /* 0x0000000124247824 */ /* 0x000fe200078e0225 */
[----:B------:R-:W-:Y:S01]  /*1350*/  LOP3.LUT P1, RZ, R5, 0x1, RZ, 0xc0, !PT ;  /* 0x0000000105ff7812 */ /* 0x000fe2000782c0ff */
[----:B------:R-:W-:Y:S01]  /*1360*/  VIADD R27, R27, 0xf ;  /* 0x0000000f1b1b7836 */ /* 0x000fe20000000000 */
[----:B------:R-:W-:Y:S01]  /*1370*/  LEA R35, R28, UR4, 0x2 ;  /* 0x000000041c237c11 */ /* 0x000fe2000f8e10ff */
[----:B------:R-:W-:Y:S01]  /*1380*/  IMAD R45, R0, 0x12, -R45 ;  /* 0x00000012002d7824 */ /* 0x000fe200078e0a2d */
[----:B------:R-:W-:Y:S01]  /*1390*/  LEA R28, R29, UR4, 0x2 ;  /* 0x000000041d1c7c11 */ /* 0x000fe2000f8e10ff */
[C---:B------:R-:W-:Y:S01]  /*13a0*/  IMAD.IADD R40, R36.reuse, 0x1, R40 ;  /* 0x0000000124287824 */ /* 0x040fe200078e0228 */
[----:B------:R-:W-:Y:S01]  /*13b0*/  SEL R36, R36, R27, !P1 ;  /* 0x0000001b24247207 */ /* 0x000fe20004800000 */
[----:B------:R-:W-:Y:S01]  /*13c0*/  VIADD R45, R45, 0xe ;  /* 0x0000000e2d2d7836 */ /* 0x000fe20000000000 */
[----:B------:R-:W-:Y:S01]  /*13d0*/  LEA R27, R2, UR4, 0x2 ;  /* 0x00000004021b7c11 */ /* 0x000fe2000f8e10ff */
[----:B------:R-:W-:Y:S01]  /*13e0*/  BAR.SYNC.DEFER_BLOCKING 0x0 ;  /* 0x0000000000007b1d */ /* 0x000fe20000010000 */
[--C-:B------:R-:W-:Y:S01]  /*13f0*/  IMAD.IADD R49, R47, 0x1, R44.reuse ;  /* 0x000000012f317824 */ /* 0x100fe200078e022c */
[----:B------:R-:W-:Y:S01]  /*1400*/  LEA R2, R22, UR4, 0x2 ;  /* 0x0000000416027c11 */ /* 0x000fe2000f8e10ff */
[----:B------:R-:W-:Y:S01]  /*1410*/  IMAD R47, R0, 0x12, -R47 ;  /* 0x00000012002f7824 */ /* 0x000fe200078e0a2f */
[----:B0-----:R-:W-:Y:S01]  /*1420*/  LEA R25, R32, UR4, 0x2 ;  /* 0x0000000420197c11 */ /* 0x001fe2000f8e10ff */
[----:B------:R-:W-:Y:S01]  /*1430*/  IMAD R49, R0, 0x12, -R49 ;  /* 0x0000001200317824 */ /* 0x000fe200078e0a31 */
[----:B------:R-:W-:Y:S01]  /*1440*/  SEL R45, R37, R45, !P3 ;  /* 0x0000002d252d7207 */ /* 0x000fe20005800000 */
[----:B------:R-:W-:Y:S01]  /*1450*/  VIADD R47, R47, 0x10 ;  /* 0x000000102f2f7836 */ /* 0x000fe20000000000 */
[----:B------:R-:W-:Y:S01]  /*1460*/  LOP3.LUT P3, RZ, R12, 0x1, RZ, 0xc0, !PT ;  /* 0x000000010cff7812 */ /* 0x000fe2000786c0ff */
[----:B------:R-:W-:Y:S01]  /*1470*/  VIADD R49, R49, 0x11 ;  /* 0x0000001131317836 */ /* 0x000fe20000000000 */
[----:B------:R-:W-:Y:S01]  /*1480*/  ISETP.NE.AND P0, PT, RZ, UR9, PT ;  /* 0x00000009ff007c0c */ /* 0x000fe2000bf05270 */
[C---:B------:R-:W-:Y:S01]  /*1490*/  @P2 IMAD.IADD R49, R40.reuse, 0x1, R44 ;  /* 0x0000000128312824 */ /* 0x040fe200078e022c */
[----:B------:R-:W-:-:S02]  /*14a0*/  SEL R47, R40, R47, !P3 ;  /* 0x0000002f282f7207 */ /* 0x000fc40005800000 */
[----:B------:R-:W-:Y:S02]  /*14b0*/  LEA R42, R42, UR4, 0x2 ;  /* 0x000000042a2a7c11 */ /* 0x000fe4000f8e10ff */
[----:B------:R-:W-:Y:S02]  /*14c0*/  LEA R45, R45, UR4, 0x2 ;  /* 0x000000042d2d7c11 */ /* 0x000fe4000f8e10ff */
[----:B------:R-:W-:Y:S02]  /*14d0*/  LEA R36, R36, UR4, 0x2 ;  /* 0x0000000424247c11 */ /* 0x000fe4000f8e10ff */
[----:B------:R-:W-:Y:S01]  /*14e0*/  LEA R47, R47, UR4, 0x2 ;  /* 0x000000042f2f7c11 */ /* 0x000fe2000f8e10ff */
[----:B------:R-:W-:Y:S04]  /*14f0*/  STS [R27], R18 ;  /* 0x000000121b007388 */ /* 0x000fe80000000800 */
[----:B------:R0:W-:Y:S04]  /*1500*/  STS [R26], R19 ;  /* 0x000000131a007388 */ /* 0x0001e80000000800 */
[----:B------:R1:W-:Y:S04]  /*1510*/  STS [R23], R16 ;  /* 0x0000001017007388 */ /* 0x0003e80000000800 */
[----:B------:R2:W-:Y:S01]  /*1520*/  STS [R2], R17 ;  /* 0x0000001102007388 */ /* 0x0005e20000000800 */
[----:B0-----:R-:W0:Y:S03]  /*1530*/  @!P0 LDC.64 R18, c[0x0][0x3d8] ;  /* 0x0000f600ff128b82 */ /* 0x001e260000000a00 */
[----:B------:R-:W-:Y:S01]  /*1540*/  STS [R35], R14 ;  /* 0x0000000e23007388 */ /* 0x000fe20000000800 */
[----:B-1----:R-:W-:-:S03]  /*1550*/  LEA R16, R39, UR4, 0x2 ;  /* 0x0000000427107c11 */ /* 0x002fc6000f8e10ff */
[----:B------:R-:W-:Y:S01]  /*1560*/  STS [R28], R15 ;  /* 0x0000000f1c007388 */ /* 0x000fe20000000800 */
[----:B--2---:R-:W-:Y:S01]  /*1570*/  LEA R2, R49, UR4, 0x2 ;  /* 0x0000000431027c11 */ /* 0x004fe2000f8e10ff */
[----:B------:R-:W1:Y:S02]  /*1580*/  @!P0 LDC.64 R22, c[0x0][0x3d8] ;  /* 0x0000f600ff168b82 */ /* 0x000e640000000a00 */
[----:B------:R-:W-:Y:S04]  /*1590*/  STS [R25], R20 ;  /* 0x0000001419007388 */ /* 0x000fe80000000800 */
[----:B------:R-:W-:Y:S04]  /*15a0*/  STS [R38], R21 ;  /* 0x0000001526007388 */ /* 0x000fe80000000800 */
[----:B------:R-:W-:Y:S04]  /*15b0*/  STS [R33], R10 ;  /* 0x0000000a21007388 */ /* 0x000fe80000000800 */
[----:B------:R-:W-:Y:S04]  /*15c0*/  STS [R34], R11 ;  /* 0x0000000b22007388 */ /* 0x000fe80000000800 */
[----:B------:R-:W-:Y:S04]  /*15d0*/  STS [R41], R8 ;  /* 0x0000000829007388 */ /* 0x000fe80000000800 */
[----:B------:R2:W-:Y:S04]  /*15e0*/  STS [R16], R9 ;  /* 0x0000000910007388 */ /* 0x0005e80000000800 */
[----:B------:R-:W-:Y:S04]  /*15f0*/  STS [R43], R6 ;  /* 0x000000062b007388 */ /* 0x000fe80000000800 */
[----:B------:R-:W-:Y:S01]  /*1600*/  STS [R42], R7 ;  /* 0x000000072a007388 */ /* 0x000fe20000000800 */
[----:B--2---:R-:W-:-:S03]  /*1610*/  CS2R R8, SRZ ;  /* 0x0000000000087805 */ /* 0x004fc6000001ff00 */
[----:B------:R-:W-:Y:S04]  /*1620*/  STS [R45], R4 ;  /* 0x000000042d007388 */ /* 0x000fe80000000800 */
[----:B------:R2:W-:Y:S04]  /*1630*/  STS [R36], R5 ;  /* 0x0000000524007388 */ /* 0x0005e80000000800 */
[----:B------:R-:W-:Y:S04]  /*1640*/  STS [R47], R12 ;  /* 0x0000000c2f007388 */ /* 0x000fe80000000800 */
[----:B------:R3:W-:Y:S01]  /*1650*/  STS [R2], R13 ;  /* 0x0000000d02007388 */ /* 0x0007e20000000800 */
[----:B------:R-:W-:Y:S06]  /*1660*/  BAR.SYNC.DEFER_BLOCKING 0x0 ;  /* 0x0000000000007b1d */ /* 0x000fec0000010000 */
[----:B-1----:R-:W4:Y:S04]  /*1670*/  @!P0 LDG.E.64 R22, desc[UR6][R22.64] ;  /* 0x0000000616168981 */ /* 0x002f28000c1e1b00 */
[----:B0-----:R-:W5:Y:S01]  /*1680*/  @!P0 LDG.E.64 R8, desc[UR6][R18.64] ;  /* 0x0000000612088981 */ /* 0x001f62000c1e1b00 */
[C---:B------:R-:W-:Y:S01]  /*1690*/  ISETP.GE.AND P1, PT, R0.reuse, R3, PT ;  /* 0x000000030000720c */ /* 0x040fe20003f26270 */
[----:B--2---:R-:W-:Y:S01]  /*16a0*/  IMAD.MOV.U32 R5, RZ, RZ, RZ ;  /* 0x000000ffff057224 */ /* 0x004fe200078e00ff */
[C---:B------:R-:W-:Y:S01]  /*16b0*/  LEA R6, R0.reuse, UR4, 0x2 ;  /* 0x0000000400067c11 */ /* 0x040fe2000f8e10ff */
[----:B---3--:R-:W-:Y:S01]  /*16c0*/  IMAD.MOV.U32 R2, RZ, RZ, RZ ;  /* 0x000000ffff027224 */ /* 0x008fe200078e00ff */
[----:B------:R-:W-:Y:S01]  /*16d0*/  SEL R7, R3, RZ, P1 ;  /* 0x000000ff03077207 */ /* 0x000fe20000800000 */
[----:B------:R-:W-:Y:S02]  /*16e0*/  BSSY.RECONVERGENT B0, `(.L_x_4198) ;  /* 0x0000025000007945 */ /* 0x000fe40003800200 */
[----:B------:R-:W0:Y:S02]  /*16f0*/  LDS R15, [R6] ;  /* 0x00000000060f7984 */ /* 0x000e240000000800 */
[----:B------:R-:W-:-:S02]  /*1700*/  IMAD.IADD R7, R0, 0x1, -R7 ;  /* 0x0000000100077824 */ /* 0x000fc400078e0a07 */
[----:B------:R1:W2:Y:S02]  /*1710*/  LDS R17, [R6+0x980] ;  /* 0x0009800006117984 */ /* 0x0002a40000000800 */
[----:B------:R-:W3:Y:S08]  /*1720*/  @P1 LDC.64 R20, c[0x0][0x390] ;  /* 0x0000e400ff141b82 */ /* 0x000ef00000000a00 */
[----:B------:R-:W1:Y:S01]  /*1730*/  @!P1 LDC.64 R24, c[0x0][0x398] ;  /* 0x0000e600ff189b82 */ /* 0x000e620000000a00 */
[----:B----4-:R-:W-:-:S04]  /*1740*/  @!P0 IADD3 R5, P2, PT, -R22, UR10, RZ ;  /* 0x0000000a16058c10 */ /* 0x010fc8000ff5e1ff */
[----:B------:R-:W-:Y:S02]  /*1750*/  @!P0 IADD3.X R2, PT, PT, ~R23, UR11, RZ, P2, !PT ;  /* 0x0000000b17028c10 */ /* 0x000fe400097fe5ff */
[C---:B-----5:R-:W-:Y:S02]  /*1760*/  @P1 IADD3 R11, P0, PT, R7.reuse, R8, RZ ;  /* 0x00000008070b1210 */ /* 0x060fe40007f1e0ff */
[C---:B------:R-:W-:Y:S02]  /*1770*/  @!P1 IADD3 R4, P2, PT, R7.reuse, R5, RZ ;  /* 0x0000000507049210 */ /* 0x040fe40007f5e0ff */
[----:B------:R-:W-:Y:S02]  /*1780*/  @P1 LEA.HI.X.SX32 R14, R7, R9, 0x1, P0 ;  /* 0x00000009070e1211 */ /* 0x000fe400000f0eff */
[----:B---3--:R-:W-:Y:S02]  /*1790*/  @P1 LEA R10, P0, R11, R20, 0x2 ;  /* 0x000000140b0a1211 */ /* 0x008fe400078010ff */
[----:B------:R-:W-:-:S02]  /*17a0*/  @!P1 LEA.HI.X.SX32 R7, R7, R2, 0x1, P2 ;  /* 0x0000000207079211 */ /* 0x000fc400010f0eff */
[C---:B-1----:R-:W-:Y:S02]  /*17b0*/  @!P1 LEA R12, P2, R4.reuse, R24, 0x2 ;  /* 0x00000018040c9211 */ /* 0x042fe400078410ff */
[----:B------:R-:W-:Y:S02]  /*17c0*/  @P1 LEA.HI.X R11, R11, R21, R14, 0x2, P0 ;  /* 0x000000150b0b1211 */ /* 0x000fe400000f140e */
[----:B------:R-:W-:Y:S01]  /*17d0*/  @!P1 LEA.HI.X R13, R4, R25, R7, 0x2, P2 ;  /* 0x00000019040d9211 */ /* 0x000fe200010f1407 */
[----:B------:R-:W-:Y:S02]  /*17e0*/  VIADD R4, R0, 0x260 ;  /* 0x0000026000047836 */ /* 0x000fe40000000000 */
[----:B0-----:R0:W-:Y:S03]  /*17f0*/  @P1 STG.E desc[UR6][R10.64], R15 ;  /* 0x0000000f0a001986 */ /* 0x0011e6000c101906 */
[----:B------:R-:W-:Y:S01]  /*1800*/  ISETP.GE.AND P0, PT, R4, R3, PT ;  /* 0x000000030400720c */ /* 0x000fe20003f06270 */
[----:B------:R0:W-:Y:S03]  /*1810*/  @!P1 STG.E desc[UR6][R12.64], R15 ;  /* 0x0000000f0c009986 */ /* 0x0001e6000c101906 */
[----:B------:R-:W-:-:S09]  /*1820*/  SEL R7, R3, RZ, P0 ;  /* 0x000000ff03077207 */ /* 0x000fd20000000000 */
[----:B0-2---:R-:W-:Y:S05]  /*1830*/  @!P0 BRA `(.L_x_4199) ;  /* 0x0000000000208947 */ /* 0x005fea0003800000 */
        /* <DEDUP_REMOVED lines=8> */
.L_x_4199:
[----:B------:R-:W0:Y:S01]  /*18c0*/  LDCU.64 UR4, c[0x0][0x398] ;  /* 0x00007300ff0477ac */ /* 0x000e220008000a00 */
[--C-:B------:R-:W-:Y:S02]  /*18d0*/  SHF.R.S32.HI R11, RZ, 0x1f, R7.reuse ;  /* 0x0000001fff0b7819 */ /* 0x100fe40000011407 */
[----:B------:R-:W-:-:S04]  /*18e0*/  IADD3 R7, P0, P1, R5, R0, -R7 ;  /* 0x0000000005077210 */ /* 0x000fc8000791e807 */
[----:B------:R-:W-:Y:S02]  /*18f0*/  IADD3.X R4, PT, PT, R2, RZ, ~R11, P0, P1 ;  /* 0x000000ff02047210 */ /* 0x000fe400007e2c0b */
[----:B0-----:R-:W-:-:S04]  /*1900*/  LEA R10, P0, R7, UR4, 0x2 ;  /* 0x00000004070a7c11 */ /* 0x001fc8000f8010ff */
[----:B------:R-:W-:-:S05]  /*1910*/  LEA.HI.X R11, R7, UR5, R4, 0x2, P0 ;  /* 0x00000005070b7c11 */ /* 0x000fca00080f1404 */
[----:B------:R1:W-:Y:S04]  /*1920*/  STG.E desc[UR6][R10.64+0x980], R17 ;  /* 0x000980110a007986 */ /* 0x0003e8000c101906 */
.L_x_4200:
[----:B------:R-:W-:Y:S05]  /*1930*/  BSYNC.RECONVERGENT B0 ;  /* 0x0000000000007941 */ /* 0x000fea0003800200 */
.L_x_4198:
[----:B------:R2:W3:Y:S01]  /*1940*/  LDS R13, [R6+0x1300] ;  /* 0x00130000060d7984 */ /* 0x0004e20000000800 */
[----:B------:R-:W-:Y:S01]  /*1950*/  VIADD R4, R0, 0x4c0 ;  /* 0x000004c000047836 */ /* 0x000fe20000000000 */
[----:B------:R-:W-:Y:S04]  /*1960*/  BSSY.RECONVERGENT B0, `(.L_x_4201) ;  /* 0x0000013000007945 */ /* 0x000fe80003800200 */
[----:B------:R-:W-:-:S04]  /*1970*/  ISETP.GE.AND P0, PT, R4, R3, PT ;  /* 0x000000030400720c */ /* 0x000fc80003f06270 */
[----:B------:R-:W-:-:S09]  /*1980*/  SEL R7, R3, RZ, P0 ;  /* 0x000000ff03077207 */ /* 0x000fd20000000000 */
[----:B--2---:R-:W-:Y:S05]  /*1990*/  @!P0 BRA `(.L_x_4202) ;  /* 0x0000000000208947 */ /* 0x004fea0003800000 */
[----:B------:R-:W2:Y:S01]  /*19a0*/  LDCU.64 UR4, c[0x0][0x390] ;  /* 0x00007200ff0477ac */ /* 0x000ea20008000a00 */
[--C-:B01----:R-:W-:Y:S02]  /*19b0*/  SHF.R.S32.HI R11, RZ, 0x1f, R7.reuse ;  /* 0x0000001fff0b7819 */ /* 0x103fe40000011407 */
[----:B------:R-:W-:-:S04]  /*19c0*/  IADD3 R7, P0, P1, R8, R0, -R7 ;  /* 0x0000000008077210 */ /* 0x000fc8000791e807 */
[----:B------:R-:W-:Y:S02]  /*19d0*/  IADD3.X R4, PT, PT, R9, RZ, ~R11, P0, P1 ;  /* 0x000000ff09047210 */ /* 0x000fe400007e2c0b */
[----:B--2---:R-:W-:-:S04]  /*19e0*/  LEA R10, P0, R7, UR4, 0x2 ;  /* 0x00000004070a7c11 */ /* 0x004fc8000f8010ff */
[----:B------:R-:W-:-:S05]  /*19f0*/  LEA.HI.X R11, R7, UR5, R4, 0x2, P0 ;  /* 0x00000005070b7c11 */ /* 0x000fca00080f1404 */
[----:B---3--:R1:W-:Y:S01]  /*1a00*/  STG.E desc[UR6][R10.64+0x1300], R13 ;  /* 0x0013000d0a007986 */ /* 0x0083e2000c101906 */
[----:B------:R-:W-:Y:S05]  /*1a10*/  BRA `(.L_x_4203) ;  /* 0x00000000001c7947 */ /* 0x000fea0003800000 */
.L_x_4202:
[----:B------:R-:W2:Y:S01]  /*1a20*/  LDCU.64 UR4, c[0x0][0x398] ;  /* 0x00007300ff0477ac */ /* 0x000ea20008000a00 */
[--C-:B01----:R-:W-:Y:S02]  /*1a30*/  SHF.R.S32.HI R11, RZ, 0x1f, R7.reuse ;  /* 0x0000001fff0b7819 */ /* 0x103fe40000011407 */
[----:B------:R-:W-:-:S04]  /*1a40*/  IADD3 R7, P0, P1, R5, R0, -R7 ;  /* 0x0000000005077210 */ /* 0x000fc8000791e807 */
[----:B------:R-:W-:Y:S02]  /*1a50*/  IADD3.X R4, PT, PT, R2, RZ, ~R11, P0, P1 ;  /* 0x000000ff02047210 */ /* 0x000fe400007e2c0b */
[----:B--2---:R-:W-:-:S04]  /*1a60*/  LEA R10, P0, R7, UR4, 0x2 ;  /* 0x00000004070a7c11 */ /* 0x004fc8000f8010ff */
[----:B------:R-:W-:-:S05]  /*1a70*/  LEA.HI.X R11, R7, UR5, R4, 0x2, P0 ;  /* 0x00000005070b7c11 */ /* 0x000fca00080f1404 */
[----:B---3--:R0:W-:Y:S04]  /*1a80*/  STG.E desc[UR6][R10.64+0x1300], R13 ;  /* 0x0013000d0a007986 */ /* 0x0081e8000c101906 */
.L_x_4203:
[----:B------:R-:W-:Y:S05]  /*1a90*/  BSYNC.RECONVERGENT B0 ;  /* 0x0000000000007941 */ /* 0x000fea0003800200 */
.L_x_4201:
        /* <DEDUP_REMOVED lines=14> */
.L_x_4205:
[----:B------:R-:W0:Y:S01]  /*1b80*/  LDCU.64 UR4, c[0x0][0x398] ;  /* 0x00007300ff0477ac */ /* 0x000e220008000a00 */
[--C-:B------:R-:W-:Y:S02]  /*1b90*/  SHF.R.S32.HI R11, RZ, 0x1f, R7.reuse ;  /* 0x0000001fff0b7819 */ /* 0x100fe40000011407 */
[----:B------:R-:W-:-:S04]  /*1ba0*/  IADD3 R7, P0, P1, R5, R0, -R7 ;  /* 0x0000000005077210 */ /* 0x000fc8000791e807 */
[----:B------:R-:W-:Y:S02]  /*1bb0*/  IADD3.X R4, PT, PT, R2, RZ, ~R11, P0, P1 ;  /* 0x000000ff02047210 */ /* 0x000fe400007e2c0b */
[----:B0-----:R-:W-:-:S04]  /*1bc0*/  LEA R10, P0, R7, UR4, 0x2 ;  /* 0x00000004070a7c11 */ /* 0x001fc8000f8010ff */
[----:B------:R-:W-:-:S05]  /*1bd0*/  LEA.HI.X R11, R7, UR5, R4, 0x2, P0 ;  /* 0x00000005070b7c11 */ /* 0x000fca00080f1404 */
[----:B-1----:R1:W-:Y:S04]  /*1be0*/  STG.E desc[UR6][R10.64+0x1c80], R13 ;  /* 0x001c800d0a007986 */ /* 0x0023e8000c101906 */
.L_x_4206:
[----:B------:R-:W-:Y:S05]  /*1bf0*/  BSYNC.RECONVERGENT B0 ;  /* 0x0000000000007941 */ /* 0x000fea0003800200 */
.L_x_4204:
        /* <DEDUP_REMOVED lines=14> */
.L_x_4208:
[----:B------:R-:W0:Y:S01]  /*1ce0*/  LDCU.64 UR4, c[0x0][0x398] ;  /* 0x00007300ff0477ac */ /* 0x000e220008000a00 */
[--C-:B------:R-:W-:Y:S02]  /*1cf0*/  SHF.R.S32.HI R11, RZ, 0x1f, R7.reuse ;  /* 0x0000001fff0b7819 */ /* 0x100fe40000011407 */
[----:B------:R-:W-:-:S04]  /*1d00*/  IADD3 R7, P0, P1, R5, R0, -R7 ;  /* 0x0000000005077210 */ /* 0x000fc8000791e807 */
[----:B------:R-:W-:Y:S02]  /*1d10*/  IADD3.X R4, PT, PT, R2, RZ, ~R11, P0, P1 ;  /* 0x000000ff02047210 */ /* 0x000fe400007e2c0b */
[----:B0-----:R-:W-:-:S04]  /*1d20*/  LEA R10, P0, R7, UR4, 0x2 ;  /* 0x00000004070a7c11 */ /* 0x001fc8000f8010ff */
[----:B------:R-:W-:-:S05]  /*1d30*/  LEA.HI.X R11, R7, UR5, R4, 0x2, P0 ;  /* 0x00000005070b7c11 */ /* 0x000fca00080f1404 */
[----:B-1----:R0:W-:Y:S04]  /*1d40*/  STG.E desc[UR6][R10.64+0x2600], R13 ;  /* 0x0026000d0a007986 */ /* 0x0021e8000c101906 */
.L_x_4209:
[----:B------:R-:W-:Y:S05]  /*1d50*/  BSYNC.RECONVERGENT B0 ;  /* 0x0000000000007941 */ /* 0x000fea0003800200 */
.L_x_4207:
        /* <DEDUP_REMOVED lines=14> */
.L_x_4211:
[----:B------:R-:W0:Y:S01]  /*1e40*/  LDCU.64 UR4, c[0x0][0x398] ;  /* 0x00007300ff0477ac */ /* 0x000e220008000a00 */
[--C-:B------:R-:W-:Y:S02]  /*1e50*/  SHF.R.S32.HI R11, RZ, 0x1f, R7.reuse ;  /* 0x0000001fff0b7819 */ /* 0x100fe40000011407 */
[----:B------:R-:W-:-:S04]  /*1e60*/  IADD3 R7, P0, P1, R5, R0, -R7 ;  /* 0x0000000005077210 */ /* 0x000fc8000791e807 */
[----:B------:R-:W-:Y:S02]  /*1e70*/  IADD3.X R4, PT, PT, R2, RZ, ~R11, P0, P1 ;  /* 0x000000ff02047210 */ /* 0x000fe400007e2c0b */
[----:B0-----:R-:W-:-:S04]  /*1e80*/  LEA R10, P0, R7, UR4, 0x2 ;  /* 0x00000004070a7c11 */ /* 0x001fc8000f8010ff */
[----:B------:R-:W-:-:S05]  /*1e90*/  LEA.HI.X R11, R7, UR5, R4, 0x2, P0 ;  /* 0x00000005070b7c11 */ /* 0x000fca00080f1404 */
[----:B-1----:R1:W-:Y:S04]  /*1ea0*/  STG.E desc[UR6][R10.64+0x2f80], R13 ;  /* 0x002f800d0a007986 */ /* 0x0023e8000c101906 */
.L_x_4212:
[----:B------:R-:W-:Y:S05]  /*1eb0*/  BSYNC.RECONVERGENT B0 ;  /* 0x0000000000007941 */ /* 0x000fea0003800200 */
.L_x_4210:
        /* <DEDUP_REMOVED lines=14> */
.L_x_4214:
[----:B------:R-:W0:Y:S01]  /*1fa0*/  LDCU.64 UR4, c[0x0][0x398] ;  /* 0x00007300ff0477ac */ /* 0x000e220008000a00 */
[--C-:B------:R-:W-:Y:S02]  /*1fb0*/  SHF.R.S32.HI R11, RZ, 0x1f, R7.reuse ;  /* 0x0000001fff0b7819 */ /* 0x100fe40000011407 */
[----:B------:R-:W-:-:S04]  /*1fc0*/  IADD3 R7, P0, P1, R5, R0, -R7 ;  /* 0x0000000005077210 */ /* 0x000fc8000791e807 */
[----:B------:R-:W-:Y:S02]  /*1fd0*/  IADD3.X R4, PT, PT, R2, RZ, ~R11, P0, P1 ;  /* 0x000000ff02047210 */ /* 0x000fe400007e2c0b */
[----:B0-----:R-:W-:-:S04]  /*1fe0*/  LEA R10, P0, R7, UR4, 0x2 ;  /* 0x00000004070a7c11 */ /* 0x001fc8000f8010ff */
[----:B------:R-:W-:-:S05]  /*1ff0*/  LEA.HI.X R11, R7, UR5, R4, 0x2, P0 ;  /* 0x00000005070b7c11 */ /* 0x000fca00080f1404 */
[----:B-1----:R0:W-:Y:S04]  /*2000*/  STG.E desc[UR6][R10.64+0x3900], R13 ;  /* 0x0039000d0a007986 */ /* 0x0021e8000c101906 */
.L_x_4215:
[----:B------:R-:W-:Y:S05]  /*2010*/  BSYNC.RECONVERGENT B0 ;  /* 0x0000000000007941 */ /* 0x000fea0003800200 */
.L_x_4213:
        /* <DEDUP_REMOVED lines=14> */
.L_x_4217:
[----:B------:R-:W0:Y:S01]  /*2100*/  LDCU.64 UR4, c[0x0][0x398] ;  /* 0x00007300ff0477ac */ /* 0x000e220008000a00 */
[--C-:B------:R-:W-:Y:S02]  /*2110*/  SHF.R.S32.HI R11, RZ, 0x1f, R7.reuse ;  /* 0x0000001fff0b7819 */ /* 0x100fe40000011407 */
[----:B------:R-:W-:-:S04]  /*2120*/  IADD3 R7, P0, P1, R5, R0, -R7 ;  /* 0x0000000005077210 */ /* 0x000fc8000791e807 */
[----:B------:R-:W-:Y:S02]  /*2130*/  IADD3.X R4, PT, PT, R2, RZ, ~R11, P0, P1 ;  /* 0x000000ff02047210 */ /* 0x000fe400007e2c0b */
[----:B0-----:R-:W-:-:S04]  /*2140*/  LEA R10, P0, R7, UR4, 0x2 ;  /* 0x00000004070a7c11 */ /* 0x001fc8000f8010ff */
[----:B------:R-:W-:-:S05]  /*2150*/  LEA.HI.X R11, R7, UR5, R4, 0x2, P0 ;  /* 0x00000005070b7c11 */ /* 0x000fca00080f1404 */
[----:B-1----:R1:W-:Y:S04]  /*2160*/  STG.E desc[UR6][R10.64+0x4280], R13 ;  /* 0x0042800d0a007986 */ /* 0x0023e8000c101906 */
.L_x_4218:
[----:B------:R-:W-:Y:S05]  /*2170*/  BSYNC.RECONVERGENT B0 ;  /* 0x0000000000007941 */ /* 0x000fea0003800200 */
.L_x_4216:
        /* <DEDUP_REMOVED lines=14> */
.L_x_4220:
[----:B------:R-:W0:Y:S01]  /*2260*/  LDCU.64 UR4, c[0x0][0x398] ;  /* 0x00007300ff0477ac */ /* 0x000e220008000a00 */
[--C-:B------:R-:W-:Y:S02]  /*2270*/  SHF.R.S32.HI R11, RZ, 0x1f, R7.reuse ;  /* 0x0000001fff0b7819 */ /* 0x100fe40000011407 */
[----:B------:R-:W-:-:S04]  /*2280*/  IADD3 R7, P0, P1, R5, R0, -R7 ;  /* 0x0000000005077210 */ /* 0x000fc8000791e807 */
[----:B------:R-:W-:Y:S02]  /*2290*/  IADD3.X R4, PT, PT, R2, RZ, ~R11, P0, P1 ;  /* 0x000000ff02047210 */ /* 0x000fe400007e2c0b */
[----:B0-----:R-:W-:-:S04]  /*22a0*/  LEA R10, P0, R7, UR4, 0x2 ;  /* 0x00000004070a7c11 */ /* 0x001fc8000f8010ff */
[----:B------:R-:W-:-:S05]  /*22b0*/  LEA.HI.X R11, R7, UR5, R4, 0x2, P0 ;  /* 0x00000005070b7c11 */ /* 0x000fca00080f1404 */
[----:B-1----:R0:W-:Y:S04]  /*22c0*/  STG.E desc[UR6][R10.64+0x4c00], R13 ;  /* 0x004c000d0a007986 */ /* 0x0021e8000c101906 */
.L_x_4221:
[----:B------:R-:W-:Y:S05]  /*22d0*/  BSYNC.RECONVERGENT B0 ;  /* 0x0000000000007941 */ /* 0x000fea0003800200 */
.L_x_4219:
        /* <DEDUP_REMOVED lines=14> */
.L_x_4223:
[----:B------:R-:W0:Y:S01]  /*23c0*/  LDCU.64 UR4, c[0x0][0x398] ;  /* 0x00007300ff0477ac */ /* 0x000e220008000a00 */
[--C-:B------:R-:W-:Y:S02]  /*23d0*/  SHF.R.S32.HI R11, RZ, 0x1f, R7.reuse ;  /* 0x0000001fff0b7819 */ /* 0x100fe40000011407 */
[----:B------:R-:W-:-:S04]  /*23e0*/  IADD3 R7, P0, P1, R5, R0, -R7 ;  /* 0x0000000005077210 */ /* 0x000fc8000791e807 */
[----:B------:R-:W-:Y:S02]  /*23f0*/  IADD3.X R4, PT, PT, R2, RZ, ~R11, P0, P1 ;  /* 0x000000ff02047210 */ /* 0x000fe400007e2c0b */
[----:B0-----:R-:W-:-:S04]  /*2400*/  LEA R10, P0, R7, UR4, 0x2 ;  /* 0x00000004070a7c11 */ /* 0x001fc8000f8010ff */
[----:B------:R-:W-:-:S05]  /*2410*/  LEA.HI.X R11, R7, UR5, R4, 0x2, P0 ;  /* 0x00000005070b7c11 */ /* 0x000fca00080f1404 */
[----:B-1----:R1:W-:Y:S04]  /*2420*/  STG.E desc[UR6][R10.64+0x5580], R13 ;  /* 0x0055800d0a007986 */ /* 0x0023e8000c101906 */
.L_x_4224:
[----:B------:R-:W-:Y:S05]  /*2430*/  BSYNC.RECONVERGENT B0 ;  /* 0x0000000000007941 */ /* 0x000fea0003800200 */
.L_x_4222:
        /* <DEDUP_REMOVED lines=14> */
.L_x_4226:
[----:B------:R-:W0:Y:S01]  /*2520*/  LDCU.64 UR4, c[0x0][0x398] ;  /* 0x00007300ff0477ac */ /* 0x000e220008000a00 */
[--C-:B------:R-:W-:Y:S02]  /*2530*/  SHF.R.S32.HI R11, RZ, 0x1f, R7.reuse ;  /* 0x0000001fff0b7819 */ /* 0x100fe40000011407 */
[----:B------:R-:W-:-:S04]  /*2540*/  IADD3 R7, P0, P1, R5, R0, -R7 ;  /* 0x0000000005077210 */ /* 0x000fc8000791e807 */
[----:B------:R-:W-:Y:S02]  /*2550*/  IADD3.X R4, PT, PT, R2, RZ, ~R11, P0, P1 ;  /* 0x000000ff02047210 */ /* 0x000fe400007e2c0b */
[----:B0-----:R-:W-:-:S04]  /*2560*/  LEA R10, P0, R7, UR4, 0x2 ;  /* 0x00000004070a7c11 */ /* 0x001fc8000f8010ff */
[----:B------:R-:W-:-:S05]  /*2570*/  LEA.HI.X R11, R7, UR5, R4, 0x2, P0 ;  /* 0x00000005070b7c11 */ /* 0x000fca00080f1404 */
[----:B-1----:R0:W-:Y:S04]  /*2580*/  STG.E desc[UR6][R10.64+0x5f00], R13 ;  /* 0x005f000d0a007986 */ /* 0x0021e8000c101906 */
.L_x_4227:
[----:B------:R-:W-:Y:S05]  /*2590*/  BSYNC.RECONVERGENT B0 ;  /* 0x0000000000007941 */ /* 0x000fea0003800200 */
.L_x_4225:
        /* <DEDUP_REMOVED lines=14> */
.L_x_4229:
[----:B------:R-:W0:Y:S01]  /*2680*/  LDCU.64 UR4, c[0x0][0x398] ;  /* 0x00007300ff0477ac */ /* 0x000e220008000a00 */
[--C-:B------:R-:W-:Y:S02]  /*2690*/  SHF.R.S32.HI R11, RZ, 0x1f, R7.reuse ;  /* 0x0000001fff0b7819 */ /* 0x100fe40000011407 */
[----:B------:R-:W-:-:S04]  /*26a0*/  IADD3 R7, P0, P1, R5, R0, -R7 ;  /* 0x0000000005077210 */ /* 0x000fc8000791e807 */
[----:B------:R-:W-:Y:S02]  /*26b0*/  IADD3.X R4, PT, PT, R2, RZ, ~R11, P0, P1 ;  /* 0x000000ff02047210 */ /* 0x000fe400007e2c0b */
[----:B0-----:R-:W-:-:S04]  /*26c0*/  LEA R10, P0, R7, UR4, 0x2 ;  /* 0x00000004070a7c11 */ /* 0x001fc8000f8010ff */
[----:B------:R-:W-:-:S05]  /*26d0*/  LEA.HI.X R11, R7, UR5, R4, 0x2, P0 ;  /* 0x00000005070b7c11 */ /* 0x000fca00080f1404 */
[----:B-1----:R1:W-:Y:S04]  /*26e0*/  STG.E desc[UR6][R10.64+0x6880], R13 ;  /* 0x0068800d0a007986 */ /* 0x0023e8000c101906 */
.L_x_4230:
[----:B------:R-:W-:Y:S05]  /*26f0*/  BSYNC.RECONVERGENT B0 ;  /* 0x0000000000007941 */ /* 0x000fea0003800200 */
.L_x_4228:
        /* <DEDUP_REMOVED lines=14> */
.L_x_4232:
[----:B------:R-:W0:Y:S01]  /*27e0*/  LDCU.64 UR4, c[0x0][0x398] ;  /* 0x00007300ff0477ac */ /* 0x000e220008000a00 */
[--C-:B------:R-:W-:Y:S02]  /*27f0*/  SHF.R.S32.HI R11, RZ, 0x1f, R7.reuse ;  /* 0x0000001fff0b7819 */ /* 0x100fe40000011407 */
[----:B------:R-:W-:-:S04]  /*2800*/  IADD3 R7, P0, P1, R5, R0, -R7 ;  /* 0x0000000005077210 */ /* 0x000fc8000791e807 */
[----:B------:R-:W-:Y:S02]  /*2810*/  IADD3.X R4, PT, PT, R2, RZ, ~R11, P0, P1 ;  /* 0x000000ff02047210 */ /* 0x000fe400007e2c0b */
[----:B0-----:R-:W-:-:S04]  /*2820*/  LEA R10, P0, R7, UR4, 0x2 ;  /* 0x00000004070a7c11 */ /* 0x001fc8000f8010ff */
[----:B------:R-:W-:-:S05]  /*2830*/  LEA.HI.X R11, R7, UR5, R4, 0x2, P0 ;  /* 0x00000005070b7c11 */ /* 0x000fca00080f1404 */
[----:B-1----:R0:W-:Y:S04]  /*2840*/  STG.E desc[UR6][R10.64+0x7200], R13 ;  /* 0x0072000d0a007986 */ /* 0x0021e8000c101906 */
.L_x_4233:
[----:B------:R-:W-:Y:S05]  /*2850*/  BSYNC.RECONVERGENT B0 ;  /* 0x0000000000007941 */ /* 0x000fea0003800200 */
.L_x_4231:
        /* <DEDUP_REMOVED lines=14> */
.L_x_4235:
[----:B------:R-:W0:Y:S01]  /*2940*/  LDCU.64 UR4, c[0x0][0x398] ;  /* 0x00007300ff0477ac */ /* 0x000e220008000a00 */
[--C-:B------:R-:W-:Y:S02]  /*2950*/  SHF.R.S32.HI R11, RZ, 0x1f, R7.reuse ;  /* 0x0000001fff0b7819 */ /* 0x100fe40000011407 */
[----:B------:R-:W-:-:S04]  /*2960*/  IADD3 R7, P0, P1, R5, R0, -R7 ;  /* 0x0000000005077210 */ /* 0x000fc8000791e807 */
[----:B------:R-:W-:Y:S02]  /*2970*/  IADD3.X R4, PT, PT, R2, RZ, ~R11, P0, P1 ;  /* 0x000000ff02047210 */ /* 0x000fe400007e2c0b */
[----:B0-----:R-:W-:-:S04]  /*2980*/  LEA R10, P0, R7, UR4, 0x2 ;  /* 0x00000004070a7c11 */ /* 0x001fc8000f8010ff */
[----:B------:R-:W-:-:S05]  /*2990*/  LEA.HI.X R11, R7, UR5, R4, 0x2, P0 ;  /* 0x00000005070b7c11 */ /* 0x000fca00080f1404 */
[----:B-1----:R1:W-:Y:S04]  /*29a0*/  STG.E desc[UR6][R10.64+0x7b80], R13 ;  /* 0x007b800d0a007986 */ /* 0x0023e8000c101906 */
.L_x_4236:
[----:B------:R-:W-:Y:S05]  /*29b0*/  BSYNC.RECONVERGENT B0 ;  /* 0x0000000000007941 */ /* 0x000fea0003800200 */
.L_x_4234:
        /* <DEDUP_REMOVED lines=14> */
.L_x_4238:
[----:B------:R-:W0:Y:S01]  /*2aa0*/  LDCU.64 UR4, c[0x0][0x398] ;  /* 0x00007300ff0477ac */ /* 0x000e220008000a00 */
[--C-:B------:R-:W-:Y:S02]  /*2ab0*/  SHF.R.S32.HI R11, RZ, 0x1f, R7.reuse ;  /* 0x0000001fff0b7819 */ /* 0x100fe40000011407 */
[----:B------:R-:W-:-:S04]  /*2ac0*/  IADD3 R7, P0, P1, R5, R0, -R7 ;  /* 0x0000000005077210 */ /* 0x000fc8000791e807 */
[----:B------:R-:W-:Y:S02]  /*2ad0*/  IADD3.X R4, PT, PT, R2, RZ, ~R11, P0, P1 ;  /* 0x000000ff02047210 */ /* 0x000fe400007e2c0b */
[----:B0-----:R-:W-:-:S04]  /*2ae0*/  LEA R10, P0, R7, UR4, 0x2 ;  /* 0x00000004070a7c11 */ /* 0x001fc8000f8010ff */
[----:B------:R-:W-:-:S05]  /*2af0*/  LEA.HI.X R11, R7, UR5, R4, 0x2, P0 ;  /* 0x00000005070b7c11 */ /* 0x000fca00080f1404 */
[----:B-1----:R0:W-:Y:S04]  /*2b00*/  STG.E desc[UR6][R10.64+0x8500], R13 ;  /* 0x0085000d0a007986 */ /* 0x0021e8000c101906 */
.L_x_4239:
[----:B------:R-:W-:Y:S05]  /*2b10*/  BSYNC.RECONVERGENT B0 ;  /* 0x0000000000007941 */ /* 0x000fea0003800200 */
.L_x_4237:
        /* <DEDUP_REMOVED lines=14> */
.L_x_4241:
[----:B------:R-:W0:Y:S01]  /*2c00*/  LDCU.64 UR4, c[0x0][0x398] ;  /* 0x00007300ff0477ac */ /* 0x000e220008000a00 */
[--C-:B------:R-:W-:Y:S02]  /*2c10*/  SHF.R.S32.HI R11, RZ, 0x1f, R7.reuse ;  /* 0x0000001fff0b7819 */ /* 0x100fe40000011407 */
[----:B------:R-:W-:-:S04]  /*2c20*/  IADD3 R7, P0, P1, R5, R0, -R7 ;  /* 0x0000000005077210 */ /* 0x000fc8000791e807 */
[----:B------:R-:W-:Y:S02]  /*2c30*/  IADD3.X R4, PT, PT, R2, RZ, ~R11, P0, P1 ;  /* 0x000000ff02047210 */ /* 0x000fe400007e2c0b */
[----:B0-----:R-:W-:-:S04]  /*2c40*/  LEA R10, P0, R7, UR4, 0x2 ;  /* 0x00000004070a7c11 */ /* 0x001fc8000f8010ff */
[----:B------:R-:W-:-:S05]  /*2c50*/  LEA.HI.X R11, R7, UR5, R4, 0x2, P0 ;  /* 0x00000005070b7c11 */ /* 0x000fca00080f1404 */
[----:B-1----:R1:W-:Y:S04]  /*2c60*/  STG.E desc[UR6][R10.64+0x8e80], R13 ;  /* 0x008e800d0a007986 */ /* 0x0023e8000c101906 */
.L_x_4242:
[----:B------:R-:W-:Y:S05]  /*2c70*/  BSYNC.RECONVERGENT B0 ;  /* 0x0000000000007941 */ /* 0x000fea0003800200 */
.L_x_4240:
        /* <DEDUP_REMOVED lines=14> */
.L_x_4244:
[----:B------:R-:W0:Y:S01]  /*2d60*/  LDCU.64 UR4, c[0x0][0x398] ;  /* 0x00007300ff0477ac */ /* 0x000e220008000a00 */
[--C-:B------:R-:W-:Y:S02]  /*2d70*/  SHF.R.S32.HI R11, RZ, 0x1f, R7.reuse ;  /* 0x0000001fff0b7819 */ /* 0x100fe40000011407 */
[----:B------:R-:W-:-:S04]  /*2d80*/  IADD3 R7, P0, P1, R5, R0, -R7 ;  /* 0x0000000005077210 */ /* 0x000fc8000791e807 */
[----:B------:R-:W-:Y:S02]  /*2d90*/  IADD3.X R4, PT, PT, R2, RZ, ~R11, P0, P1 ;  /* 0x000000ff02047210 */ /* 0x000fe400007e2c0b */
[----:B0-----:R-:W-:-:S04]  /*2da0*/  LEA R10, P0, R7, UR4, 0x2 ;  /* 0x00000004070a7c11 */ /* 0x001fc8000f8010ff */
[----:B------:R-:W-:-:S05]  /*2db0*/  LEA.HI.X R11, R7, UR5, R4, 0x2, P0 ;  /* 0x00000005070b7c11 */ /* 0x000fca00080f1404 */
[----:B-1----:R0:W-:Y:S04]  /*2dc0*/  STG.E desc[UR6][R10.64+0x9800], R13 ;  /* 0x0098000d0a007986 */ /* 0x0021e8000c101906 */
.L_x_4245:
[----:B------:R-:W-:Y:S05]  /*2dd0*/  BSYNC.RECONVERGENT B0 ;  /* 0x0000000000007941 */ /* 0x000fea0003800200 */
.L_x_4243:
[----:B------:R2:W3:Y:S01]  /*2de0*/  LDS R7, [R6+0xa180] ;  /* 0x00a1800006077984 */ /* 0x0004e20000000800 */
[----:B------:R-:W-:-:S05]  /*2df0*/  VIADD R4, R0, 0x2860 ;  /* 0x0000286000047836 */ /* 0x000fca0000000000 */
[----:B------:R-:W-:-:S04]  /*2e00*/  ISETP.GE.AND P0, PT, R4, R3, PT ;  /* 0x000000030400720c */ /* 0x000fc80003f06270 */
[----:B------:R-:W-:-:S09]  /*2e10*/  SEL R3, R3, RZ, P0 ;  /* 0x000000ff03037207 */ /* 0x000fd20000000000 */
[----:B--2---:R-:W-:Y:S05]  /*2e20*/  @!P0 BRA `(.L_x_4246) ;  /* 0x0000000000208947 */ /* 0x004fea0003800000 */
[----:B------:R-:W2:Y:S01]  /*2e30*/  LDCU.64 UR4, c[0x0][0x390] ;  /* 0x00007200ff0477ac */ /* 0x000ea20008000a00 */
[--C-:B------:R-:W-:Y:S02]  /*2e40*/  IADD3 R0, P0, P1, R8, R0, -R3.reuse ;  /* 0x0000000008007210 */ /* 0x100fe4000791e803 */
[----:B------:R-:W-:-:S04]  /*2e50*/  SHF.R.S32.HI R3, RZ, 0x1f, R3 ;  /* 0x0000001fff037819 */ /* 0x000fc80000011403 */
[----:B------:R-:W-:Y:S02]  /*2e60*/  IADD3.X R3, PT, PT, R9, RZ, ~R3, P0, P1 ;  /* 0x000000ff09037210 */ /* 0x000fe400007e2c03 */
[----:B--2---:R-:W-:-:S04]  /*2e70*/  LEA R2, P0, R0, UR4, 0x2 ;  /* 0x0000000400027c11 */ /* 0x004fc8000f8010ff */
[----:B------:R-:W-:-:S05]  /*2e80*/  LEA.HI.X R3, R0, UR5, R3, 0x2, P0 ;  /* 0x0000000500037c11 */ /* 0x000fca00080f1403 */
[----:B---3--:R-:W-:Y:S01]  /*2e90*/  STG.E desc[UR6][R2.64+0xa180], R7 ;  /* 0x00a1800702007986 */ /* 0x008fe2000c101906 */
[----:B------:R-:W-:Y:S05]  /*2ea0*/  EXIT ;  /* 0x000000000000794d */ /* 0x000fea0003800000 */
.L_x_4246:
        /* <DEDUP_REMOVED lines=8> */
.L_x_4197:
        /* <DEDUP_REMOVED lines=12> */
[----:B------:R-:W-:Y:S01]  /*2ff0*/  IMAD R3, R3, 0x12, R2 ;  /* 0x0000001203037824 */ /* 0x000fe200078e0202 */
[----:B------:R-:W-:-:S04]  /*3000*/  SHF.R.S32.HI R2, RZ, 0x1f, R20 ;  /* 0x0000001fff027819 */ /* 0x000fc80000011414 */
[----:B------:R-:W-:-:S04]  /*3010*/  IADD3 R3, P0, P1, R3, UR4, R20 ;  /* 0x0000000403037c10 */ /* 0x000fc8000f91e014 */
[----:B------:R-:W-:Y:S02]  /*3020*/  IADD3.X R4, PT, PT, RZ, UR5, R2, P0, P1 ;  /* 0x00000005ff047c10 */ /* 0x000fe400087e2402 */
        /* <DEDUP_REMOVED lines=24> */
[----:B0-----:R-:W-:-:S02]  /*31b0*/  ULEA UR4, UR5, UR4, 0x18 ;  /* 0x0000000405047291 */ /* 0x001fc4000f8ec0ff */
[----:B-1----:R-:W-:Y:S01]  /*31c0*/  IMAD R26, R24, 0x240, R21 ;  /* 0x00000240181a7824 */ /* 0x002fe200078e0215 */
[C---:B------:R-:W-:Y:S02]  /*31d0*/  ISETP.NE.AND P1, PT, R21.reuse, 0x1f, PT ;  /* 0x0000001f1500780c */ /* 0x040fe40003f25270 */
        /* <DEDUP_REMOVED lines=28> */
[----:B------:R-:W5:Y:S04]  /*33a0*/  LDS.64 R12, [R27+0x28] ;  /* 0x000028001b0c7984 */ /* 0x000f680000000a00 */
[----:B------:R-:W-:Y:S04]  /*33b0*/  LDS.64 R14, [R27+0x30] ;  /* 0x000030001b0e7984 */ /* 0x000fe80000000a00 */
[----:B------:R-:W-:Y:S04]  /*33c0*/  LDS.64 R16, [R27+0x38] ;  /* 0x000038001b107984 */ /* 0x000fe80000000a00 */
[----:B------:R-:W5:Y:S01]  /*33d0*/  LDS.64 R18, [R27+0x40] ;  /* 0x000040001b127984 */ /* 0x000f620000000a00 */
[----:B0-----:R-:W-:-:S02]  /*33e0*/  LOP3.LUT R23, R2, 0x1, RZ, 0xc, !PT ;  /* 0x0000000102177812 */ /* 0x001fc400078e0cff */
[----:B------:R-:W-:Y:S02]  /*33f0*/  LOP3.LUT R26, R3, 0x1, RZ, 0xc, !PT ;  /* 0x00000001031a7812 */ /* 0x000fe400078e0cff */
[----:B-1----:R-:W-:-:S04]  /*3400*/  LOP3.LUT R25, R4, 0x1, RZ, 0xc, !PT ;  /* 0x0000000104197812 */ /* 0x002fc800078e0cff */
[----:B------:R-:W-:Y:S02]  /*3410*/  IADD3 R25, PT, PT, R25, R26, R23 ;  /* 0x0000001a19197210 */ /* 0x000fe40007ffe017 */
[----:B------:R-:W-:Y:S02]  /*3420*/  LOP3.LUT R23, R5, 0x1, RZ, 0xc, !PT ;  /* 0x0000000105177812 */ /* 0x000fe400078e0cff */
[----:B--2---:R-:W-:-:S04]  /*3430*/  LOP3.LUT R26, R6, 0x1, RZ, 0xc, !PT ;  /* 0x00000001061a7812 */ /* 0x004fc800078e0cff */
[----:B------:R-:W-:Y:S02]  /*3440*/  IADD3 R25, PT, PT, R26, R23, R25 ;  /* 0x000000171a197210 */ /* 0x000fe40007ffe019 */
[----:B------:R-:W-:Y:S02]  /*3450*/  LOP3.LUT R23, R7, 0x1, RZ, 0xc, !PT ;  /* 0x0000000107177812 */ /* 0x000fe400078e0cff */
[----:B---3--:R-:W-:-:S04]  /*3460*/  LOP3.LUT R26, R8, 0x1, RZ, 0xc, !PT ;  /* 0x00000001081a7812 */ /* 0x008fc800078e0cff */
[----:B------:R-:W-:Y:S02]  /*3470*/  IADD3 R25, PT, PT, R26, R23, R25 ;  /* 0x000000171a197210 */ /* 0x000fe40007ffe019 */
[----:B------:R-:W-:Y:S02]  /*3480*/  LOP3.LUT R23, R9, 0x1, RZ, 0xc, !PT ;  /* 0x0000000109177812 */ /* 0x000fe400078e0cff */
[----:B----4-:R-:W-:-:S04]  /*3490*/  LOP3.LUT R26, R10, 0x1, RZ, 0xc, !PT ;  /* 0x000000010a1a7812 */ /* 0x010fc800078e0cff */
[----:B------:R-:W-:Y:S02]  /*34a0*/  IADD3 R25, PT, PT, R26, R23, R25 ;  /* 0x000000171a197210 */ /* 0x000fe40007ffe019 */
[----:B------:R-:W-:Y:S02]  /*34b0*/  LOP3.LUT R23, R11, 0x1, RZ, 0xc, !PT ;  /* 0x000000010b177812 */ /* 0x000fe400078e0cff */
[----:B-----5:R-:W-:Y:S02]  /*34c0*/  LOP3.LUT R26, R12, 0x1, RZ, 0xc, !PT ;  /* 0x000000010c1a7812 */ /* 0x020fe400078e0cff */
[----:B------:R-:W-:Y:S02]  /*34d0*/  LOP3.LUT R28, R18, 0x1, RZ, 0xc, !PT ;  /* 0x00000001121c7812 */ /* 0x000fe400078e0cff */
[----:B------:R-:W-:Y:S02]  /*34e0*/  IADD3 R25, PT, PT, R26, R23, R25 ;  /* 0x000000171a197210 */ /* 0x000fe40007ffe019 */
[----:B------:R-:W-:-:S02]  /*34f0*/  LOP3.LUT R23, R13, 0x1, RZ, 0xc, !PT ;  /* 0x000000010d177812 */ /* 0x000fc400078e0cff */
[----:B------:R-:W-:-:S04]  /*3500*/  LOP3.LUT R26, R14, 0x1, RZ, 0xc, !PT ;  /* 0x000000010e1a7812 */ /* 0x000fc800078e0cff */
[----:B------:R-:W-:Y:S02]  /*3510*/  IADD3 R27, PT, PT, R26, R23, R25 ;  /* 0x000000171a1b7210 */ /* 0x000fe40007ffe019 */
[----:B------:R-:W-:Y:S02]  /*3520*/  LOP3.LUT R23, R15, 0x1, RZ, 0xc, !PT ;  /* 0x000000010f177812 */ /* 0x000fe400078e0cff */
[----:B------:R-:W-:Y:S02]  /*3530*/  LOP3.LUT R26, R16, 0x1, RZ, 0xc, !PT ;  /* 0x00000001101a7812 */ /* 0x000fe400078e0cff */
[----:B------:R-:W-:Y:S02]  /*3540*/  LOP3.LUT R25, R17, 0x1, RZ, 0xc, !PT ;  /* 0x0000000111197812 */ /* 0x000fe400078e0cff */
[----:B------:R-:W-:Y:S02]  /*3550*/  IADD3 R26, PT, PT, R26, R23, R27 ;  /* 0x000000171a1a7210 */ /* 0x000fe40007ffe01b */
[----:B------:R-:W-:-:S02]  /*3560*/  LOP3.LUT R23, R19, 0x1, RZ, 0xc, !PT ;  /* 0x0000000113177812 */ /* 0x000fc400078e0cff */
        /* <DEDUP_REMOVED lines=49> */
[----:B------:R-:W-:-:S04]  /*3880*/  ISETP.NE.AND P0, PT, R24, 0xa, PT ;  /* 0x0000000a1800780c */ /* 0x000fc80003f05270 */
[----:B------:R-:W-:Y:S02]  /*3890*/  SEL R25, R29, R25, !P0 ;  /* 0x000000191d197207 */ /* 0x000fe40004000000 */
[----:B------:R-:W-:-:S04]  /*38a0*/  ISETP.NE.AND P0, PT, R24, 0xb, PT ;  /* 0x0000000b1800780c */ /* 0x000fc80003f05270 */
[----:B------:R-:W-:Y:S02]  /*38b0*/  SEL R25, R30, R25, !P0 ;  /* 0x000000191e197207 */ /* 0x000fe40004000000 */
[----:B------:R-:W-:Y:S01]  /*38c0*/  ISETP.NE.AND P0, PT, R24, 0xc, PT ;  /* 0x0000000c1800780c */ /* 0x000fe20003f05270 */
[----:B0-----:R-:W-:-:S03]  /*38d0*/  IMAD.IADD R36, R31, 0x1, R36 ;  /* 0x000000011f247824 */ /* 0x001fc600078e0224 */
        /* <DEDUP_REMOVED lines=8> */
[----:B------:R-:W-:Y:S01]  /*3960*/  ISETP.NE.AND P0, PT, R24, 0xf, PT ;  /* 0x0000000f1800780c */ /* 0x000fe20003f05270 */
[----:B-1----:R-:W-:-:S03]  /*3970*/  IMAD.IADD R32, R39, 0x1, R32 ;  /* 0x0000000127207824 */ /* 0x002fc600078e0220 */
[----:B------:R-:W-:Y:S02]  /*3980*/  SEL R25, R38, R25, !P0 ;  /* 0x0000001926197207 */ /* 0x000fe40004000000 */
[----:B------:R-:W-:Y:S01]  /*3990*/  ISETP.NE.AND P0, PT, R24, 0x10, PT ;  /* 0x000000101800780c */ /* 0x000fe20003f05270 */
[----:B------:R-:W-:-:S03]  /*39a0*/  IMAD.IADD R33, R33, 0x1, R32 ;  /* 0x0000000121217824 */ /* 0x000fc600078e0220 */
[----:B------:R-:W-:Y:S01]  /*39b0*/  SEL R25, R39, R25, !P0 ;  /* 0x0000001927197207 */ /* 0x000fe20004000000 */
[----:B------:R-:W-:Y:S01]  /*39c0*/  IMAD.IADD R23, R34, 0x1, R33 ;  /* 0x0000000122177824 */ /* 0x000fe200078e0221 */
[----:B------:R-:W-:Y:S02]  /*39d0*/  ISETP.NE.AND P0, PT, R24, 0x12, PT ;  /* 0x000000121800780c */ /* 0x000fe40003f05270 */
[----:B------:R-:W-:Y:S02]  /*39e0*/  SEL R25, R32, R25, !P1 ;  /* 0x0000001920197207 */ /* 0x000fe40004800000 */
[----:B------:R-:W-:Y:S02]  /*39f0*/  SEL R24, R26, RZ, P2 ;  /* 0x000000ff1a187207 */ /* 0x000fe40001000000 */
[----:B------:R-:W-:Y:S02]  /*3a00*/  SEL R25, R33, R25, !P0 ;  /* 0x0000001921197207 */ /* 0x000fe40004000000 */
[----:B------:R-:W-:-:S02]  /*3a10*/  ISETP.GT.U32.AND P0, PT, R0, 0x1f, PT ;  /* 0x0000001f0000780c */ /* 0x000fc40003f04070 */
[----:B------:R-:W-:Y:S01]  /*3a20*/  ISETP.GE.U32.AND P1, PT, R0, 0x20, PT ;  /* 0x000000200000780c */ /* 0x000fe20003f26070 */
[----:B------:R-:W-:-:S05]  /*3a30*/  IMAD.IADD R27, R25, 0x1, R24 ;  /* 0x00000001191b7824 */ /* 0x000fca00078e0218 */
[----:B------:R-:W-:-:S05]  /*3a40*/  SEL R26, R26, R27, !P1 ;  /* 0x0000001b1a1a7207 */ /* 0x000fca0004800000 */
[----:B------:R-:W-:Y:S05]  /*3a50*/  @P0 BRA `(.L_x_4247) ;  /* 0x0000000800cc0947 */ /* 0x000fea0003800000 */
        /* <DEDUP_REMOVED lines=16> */
.L_x_4432:
[----:B------:R-:W-:Y:S05]  /*3b60*/  @!P0 BRA `(.L_x_4249) ;  /* 0x00000000007c8947 */ /* 0x000fea0003800000 */
[----:B------:R-:W-:-:S07]  /*3b70*/  IMAD.MOV.U32 R29, RZ, RZ, 0x358 ;  /* 0x00000358ff1d7424 */ /* 0x000fce00078e00ff */
.L_x_4251:
        /* <DEDUP_REMOVED lines=29> */
.L_x_4435:
[----:B------:R-:W-:Y:S05]  /*3d50*/  @P0 BRA `(.L_x_4251) ;  /* 0xfffffffc00880947 */ /* 0x000fea000383ffff */
.L_x_4249:
        /* <DEDUP_REMOVED lines=9> */
[----:B------:R-:W-:Y:S01]  /*3df0*/  LOP3.LUT R33, R22, R33, RZ, 0xc, !PT ;  /* 0x0000002116217212 */ /* 0x000fe200078e0cff */
[----:B------:R-:W-:-:S03]  /*3e00*/  VIADD R22, R21, 0x10 ;  /* 0x0000001015167836 */ /* 0x000fc60000000000 */
        /* <DEDUP_REMOVED lines=10> */
[----:B------:R-:W-:Y:S02]  /*3eb0*/  IMAD.IADD R40, R38, 0x1, R37 ;  /* 0x0000000126287824 */ /* 0x000fe400078e0225 */
[----:B------:R-:W-:Y:S01]  /*3ec0*/  VIADD R37, R21, 0x8 ;  /* 0x0000000815257836 */ /* 0x000fe20000000000 */
[----:B------:R-:W0:Y:S02]  /*3ed0*/  LDC.64 R38, c[0x0][0x3a8] ;  /* 0x0000ea00ff267b82 */ /* 0x000e240000000a00 */
[----:B------:R-:W1:Y:S02]  /*3ee0*/  SHFL.DOWN PT, R34, R40, 0x4, R35 ;  /* 0x0880000028227989 */ /* 0x000e6400000e0023 */
[----:B-1----:R-:W-:Y:S02]  /*3ef0*/  SEL R31, R34, RZ, !P0 ;  /* 0x000000ff221f7207 */ /* 0x002fe40004000000 */
[----:B------:R-:W-:-:S03]  /*3f00*/  ISETP.GT.AND P0, PT, R37, R35, PT ;  /* 0x000000232500720c */ /* 0x000fc60003f04270 */
[----:B------:R-:W-:Y:S01]  /*3f10*/  IMAD.IADD R42, R40, 0x1, R31 ;  /* 0x00000001282a7824 */ /* 0x000fe200078e021f */
[----:B0-----:R-:W-:-:S04]  /*3f20*/  IADD3 R40, P2, PT, R38, 0x100, RZ ;  /* 0x0000010026287810 */ /* 0x001fc80007f5e0ff */
[----:B------:R-:W0:Y:S01]  /*3f30*/  SHFL.DOWN PT, R34, R42, 0x8, R35 ;  /* 0x090000002a227989 */ /* 0x000e2200000e0023 */
[----:B------:R-:W-:Y:S01]  /*3f40*/  IMAD.X R41, RZ, RZ, R39, P2 ;  /* 0x000000ffff297224 */ /* 0x000fe200010e0627 */
[----:B0-----:R-:W-:Y:S02]  /*3f50*/  SEL R31, R34, RZ, !P0 ;  /* 0x000000ff221f7207 */ /* 0x001fe40004000000 */
[----:B------:R-:W-:-:S03]  /*3f60*/  ISETP.NE.AND P0, PT, R30, 0x65, PT ;  /* 0x000000651e00780c */ /* 0x000fc60003f05270 */
[----:B------:R-:W-:-:S05]  /*3f70*/  IMAD.IADD R44, R42, 0x1, R31 ;  /* 0x000000012a2c7824 */ /* 0x000fca00078e021f */
[----:B------:R-:W0:Y:S05]  /*3f80*/  SHFL.DOWN PT, R34, R44, 0x10, R35 ;  /* 0x0a0000002c227989 */ /* 0x000e2a00000e0023 */
[----:B------:R-:W-:Y:S02]  /*3f90*/  VOTE.ALL P0, P0 ;  /* 0x0000000000ff7806 */ /* 0x000fe40000000000 */
[----:B0-----:R-:W-:-:S05]  /*3fa0*/  SEL R31, R34, RZ, !P1 ;  /* 0x000000ff221f7207 */ /* 0x001fca0004800000 */
[----:B------:R-:W-:-:S07]  /*3fb0*/  IMAD.IADD R38, R44, 0x1, R31 ;  /* 0x000000012c267824 */ /* 0x000fce00078e021f */
.L_x_4444:
[----:B------:R-:W-:Y:S05]  /*3fc0*/  @!P0 BRA `(.L_x_4253) ;  /* 0x0000000400308947 */ /* 0x000fea0003800000 */
[----:B------:R-:W-:-:S07]  /*3fd0*/  IMAD.MOV.U32 R39, RZ, RZ, 0x358 ;  /* 0x00000358ff277424 */ /* 0x000fce00078e00ff */
.L_x_4259:
        /* <DEDUP_REMOVED lines=8> */
.L_x_4447:
[----:B------:R-:W-:Y:S05]  /*4060*/  @!P0 BRA `(.L_x_4255) ;  /* 0x0000000000848947 */ /* 0x000fea0003800000 */
[----:B------:R-:W-:-:S07]  /*4070*/  IMAD.MOV.U32 R30, RZ, RZ, R39 ;  /* 0x000000ffff1e7224 */ /* 0x000fce00078e0027 */
.L_x_4257:
[----:B------:R-:W-:Y:S01]  /*4080*/  SHF.R.U32.HI R33, RZ, 0x1, R30 ;  /* 0x00000001ff217819 */ /* 0x000fe2000001161e */
[----:B------:R-:W-:-:S03]  /*4090*/  IMAD R43, R27, 0x41a7, RZ ;  /* 0x000041a71b2b7824 */ /* 0x000fc600078e02ff */
[----:B------:R-:W-:-:S04]  /*40a0*/  IADD3 R22, PT, PT, R30, 0x1, -R33 ;  /* 0x000000011e167810 */ /* 0x000fc80007ffe821 */
        /* <DEDUP_REMOVED lines=8> */
[----:B------:R-:W-:Y:S01]  /*4130*/  IMAD.HI.U32 R44, R31, R27, R30 ;  /* 0x0000001b1f2c7227 */ /* 0x000fe200078e001e */
[----:B------:R-:W-:-:S05]  /*4140*/  LOP3.LUT R27, R43, 0x7fffffff, RZ, 0xc0, !PT ;  /* 0x7fffffff2b1b7812 */ /* 0x000fca00078ec0ff */
        /* <DEDUP_REMOVED lines=16> */
.L_x_4450:
[----:B------:R-:W-:Y:S05]  /*4250*/  @P0 BRA `(.L_x_4257) ;  /* 0xfffffffc00880947 */ /* 0x000fea000383ffff */
[----:B------:R-:W-:Y:S02]  /*4260*/  IMAD.MOV.U32 R30, RZ, RZ, R42 ;  /* 0x000000ffff1e7224 */ /* 0x000fe400078e002a */
[----:B------:R-:W-:-:S07]  /*4270*/  IMAD.MOV.U32 R31, RZ, RZ, R43 ;  /* 0x000000ffff1f7224 */ /* 0x000fce00078e002b */
.L_x_4255:
        /* <DEDUP_REMOVED lines=32> */
.L_x_4459:
[----:B------:R-:W-:Y:S05]  /*4480*/  @P0 BRA `(.L_x_4259) ;  /* 0xfffffff800d40947 */ /* 0x000fea000383ffff */
.L_x_4253:
        /* <DEDUP_REMOVED lines=16> */
.L_x_4247:
[----:B------:R-:W-:Y:S05]  /*4590*/  WARPSYNC.ALL ;  /* 0x0000000000007948 */ /* 0x000fea0003800000 */
[----:B------:R-:W0:Y:S08]  /*45a0*/  S2UR UR5, SR_CgaCtaId ;  /* 0x00000000000579c3 */ /* 0x000e300000008800 */
[----:B------:R-:W-:Y:S01]  /*45b0*/  BAR.SYNC.DEFER_BLOCKING 0x0 ;  /* 0x0000000000007b1d */ /* 0x000fe20000010000 */
[----:B------:R-:W-:-:S02]  /*45c0*/  ISETP.NE.AND P0, PT, R0, RZ, PT ;  /* 0x000000ff0000720c */ /* 0x000fc40003f05270 */
[----:B------:R-:W-:Y:S02]  /*45d0*/  LOP3.LUT P1, RZ, R2, 0x1, RZ, 0xc0, !PT ;  /* 0x0000000102ff7812 */ /* 0x000fe4000782c0ff */
[----:B------:R-:W-:Y:S01]  /*45e0*/  LOP3.LUT P2, RZ, R14, 0x1, RZ, 0xc0, !PT ;  /* 0x000000010eff7812 */ /* 0x000fe2000784c0ff */
[----:B------:R-:W-:Y:S01]  /*45f0*/  UMOV UR4, 0x400 ;  /* 0x0000040000047882 */ /* 0x000fe20000000000 */
[----:B------:R-:W-:Y:S02]  /*4600*/  LOP3.LUT R30, R19, 0x1, RZ, 0xc0, !PT ;  /* 0x00000001131e7812 */ /* 0x000fe400078ec0ff */
[----:B------:R-:W-:Y:S02]  /*4610*/  LOP3.LUT P3, RZ, R17, 0x1, RZ, 0xc0, !PT ;  /* 0x0000000111ff7812 */ /* 0x000fe4000786c0ff */
[----:B------:R-:W-:Y:S01]  /*4620*/  LOP3.LUT P4, RZ, R18, 0x1, RZ, 0xc0, !PT ;  /* 0x0000000112ff7812 */ /* 0x000fe2000788c0ff */
[----:B0-----:R-:W-:Y:S01]  /*4630*/  ULEA UR4, UR5, UR4, 0x18 ;  /* 0x0000000405047291 */ /* 0x001fe2000f8ec0ff */
[----:B------:R-:W0:Y:S08]  /*4640*/  LDCU.U8 UR5, c[0x0][0x3c0] ;  /* 0x00007800ff0577ac */ /* 0x000e300008000000 */
[----:B--2---:R-:W1:Y:S04]  /*4650*/  @P0 LDS R24, [UR4+0x60] ;  /* 0x00006004ff180984 */ /* 0x004e680008000800 */
[----:B------:R-:W2:Y:S04]  /*4660*/  LDS R22, [UR4+0x8c] ;  /* 0x00008c04ff167984 */ /* 0x000ea80008000800 */
[----:B------:R-:W3:Y:S01]  /*4670*/  LDS R23, [UR4+0x84] ;  /* 0x00008404ff177984 */ /* 0x000ee20008000800 */
[----:B-1----:R-:W-:Y:S01]  /*4680*/  @P0 IMAD.IADD R27, R27, 0x1, R24 ;  /* 0x000000011b1b0824 */ /* 0x002fe200078e0218 */
[----:B------:R-:W-:Y:S01]  /*4690*/  LOP3.LUT R24, R2, 0x1, RZ, 0xc, !PT ;  /* 0x0000000102187812 */ /* 0x000fe200078e0cff */
[----:B------:R-:W-:Y:S01]  /*46a0*/  BAR.SYNC.DEFER_BLOCKING 0x0 ;  /* 0x0000000000007b1d */ /* 0x000fe20000010000 */
[----:B------:R-:W-:-:S02]  /*46b0*/  ISETP.NE.U32.AND P0, PT, R30, 0x1, PT ;  /* 0x000000011e00780c */ /* 0x000fc40003f05070 */
[----:B--2---:R-:W-:Y:S01]  /*46c0*/  IADD3 R21, PT, PT, -R22, 0x2ac0, RZ ;  /* 0x00002ac016157810 */ /* 0x004fe20007ffe1ff */
[----:B------:R-:W-:Y:S02]  /*46d0*/  IMAD.IADD R26, R24, 0x1, R27 ;  /* 0x00000001181a7824 */ /* 0x000fe400078e021b */
[----:B---3--:R-:W-:Y:S01]  /*46e0*/  IMAD.IADD R25, R27, 0x1, -R23 ;  /* 0x000000011b197824 */ /* 0x008fe200078e0a17 */
[----:B------:R-:W-:Y:S01]  /*46f0*/  LOP3.LUT R27, R4, 0x1, RZ, 0xc, !PT ;  /* 0x00000001041b7812 */ /* 0x000fe200078e0cff */
[----:B------:R-:W-:Y:S02]  /*4700*/  IMAD.IADD R31, R23, 0x1, -R26 ;  /* 0x00000001171f7824 */ /* 0x000fe400078e0a1a */
[C-C-:B------:R-:W-:Y:S02]  /*4710*/  IMAD R28, R0.reuse, 0x12, -R25.reuse ;  /* 0x00000012001c7824 */ /* 0x140fe400078e0a19 */
[----:B------:R-:W-:Y:S01]  /*4720*/  IMAD.IADD R29, R21, 0x1, R25 ;  /* 0x00000001151d7824 */ /* 0x000fe200078e0219 */
[----:B------:R-:W-:Y:S01]  /*4730*/  LOP3.LUT R25, R3, 0x1, RZ, 0xc, !PT ;  /* 0x0000000103197812 */ /* 0x000fe200078e0cff */
[----:B------:R-:W-:-:S02]  /*4740*/  IMAD R31, R0, 0x12, R31 ;  /* 0x00000012001f7824 */ /* 0x000fc400078e021f */
[----:B------:R-:W-:Y:S01]  /*4750*/  IMAD.IADD R24, R24, 0x1, R29 ;  /* 0x0000000118187824 */ /* 0x000fe200078e021d */
[----:B------:R-:W-:Y:S01]  /*4760*/  SEL R28, R29, R28, !P1 ;  /* 0x0000001c1d1c7207 */ /* 0x000fe20004800000 */
[----:B------:R-:W-:Y:S01]  /*4770*/  IMAD.IADD R26, R26, 0x1, R25 ;  /* 0x000000011a1a7824 */ /* 0x000fe200078e0219 */
[----:B------:R-:W-:Y:S01]  /*4780*/  LOP3.LUT P1, RZ, R3, 0x1, RZ, 0xc0, !PT ;  /* 0x0000000103ff7812 */ /* 0x000fe2000782c0ff */
[----:B------:R-:W-:Y:S01]  /*4790*/  VIADD R31, R31, 0x1 ;  /* 0x000000011f1f7836 */ /* 0x000fe20000000000 */
[----:B------:R-:W-:Y:S01]  /*47a0*/  LEA R29, R28, UR4, 0x2 ;  /* 0x000000041c1d7c11 */ /* 0x000fe2000f8e10ff */
[----:B------:R-:W-:Y:S02]  /*47b0*/  IMAD.IADD R33, R23, 0x1, -R26 ;  /* 0x0000000117217824 */ /* 0x000fe400078e0a1a */
[----:B------:R-:W-:Y:S01]  /*47c0*/  IMAD.IADD R28, R25, 0x1, R24 ;  /* 0x00000001191c7824 */ /* 0x000fe200078e0218 */
[----:B------:R-:W-:Y:S01]  /*47d0*/  LOP3.LUT R25, R5, 0x1, RZ, 0xc, !PT ;  /* 0x0000000105197812 */ /* 0x000fe200078e0cff */
[----:B------:R-:W-:Y:S01]  /*47e0*/  IMAD.IADD R26, R26, 0x1, R27 ;  /* 0x000000011a1a7824 */ /* 0x000fe200078e021b */
[----:B------:R1:W-:Y:S01]  /*47f0*/  STS [R29], R2 ;  /* 0x000000021d007388 */ /* 0x0003e20000000800 */
[----:B------:R-:W-:Y:S01]  /*4800*/  IMAD R33, R0, 0x12, R33 ;  /* 0x0000001200217824 */ /* 0x000fe200078e0221 */
[----:B------:R-:W-:Y:S01]  /*4810*/  SEL R31, R24, R31, !P1 ;  /* 0x0000001f181f7207 */ /* 0x000fe20004800000 */
[----:B------:R-:W-:Y:S01]  /*4820*/  IMAD.IADD R35, R23, 0x1, -R26 ;  /* 0x0000000117237824 */ /* 0x000fe200078e0a1a */
[----:B------:R-:W-:Y:S01]  /*4830*/  LOP3.LUT P1, RZ, R4, 0x1, RZ, 0xc0, !PT ;  /* 0x0000000104ff7812 */ /* 0x000fe2000782c0ff */
[----:B------:R-:W-:Y:S01]  /*4840*/  IMAD.IADD R26, R26, 0x1, R25 ;  /* 0x000000011a1a7824 */ /* 0x000fe200078e0219 */
[----:B------:R-:W-:Y:S01]  /*4850*/  LEA R24, R31, UR4, 0x2 ;  /* 0x000000041f187c11 */ /* 0x000fe2000f8e10ff */
[----:B------:R-:W-:-:S02]  /*4860*/  VIADD R33, R33, 0x2 ;  /* 0x0000000221217836 */ /* 0x000fc40000000000 */
[----:B------:R-:W-:Y:S02]  /*4870*/  IMAD R35, R0, 0x12, R35 ;  /* 0x0000001200237824 */ /* 0x000fe400078e0223 */
[----:B-1----:R-:W-:Y:S01]  /*4880*/  IMAD.IADD R2, R27, 0x1, R28 ;  /* 0x000000011b027824 */ /* 0x002fe200078e021c */
[----:B------:R-:W-:Y:S01]  /*4890*/  LOP3.LUT R27, R6, 0x1, RZ, 0xc, !PT ;  /* 0x00000001061b7812 */ /* 0x000fe200078e0cff */
[----:B------:R-:W-:Y:S01]  /*48a0*/  IMAD.IADD R29, R23, 0x1, -R26 ;  /* 0x00000001171d7824 */ /* 0x000fe200078e0a1a */
[----:B------:R-:W-:Y:S01]  /*48b0*/  SEL R33, R28, R33, !P1 ;  /* 0x000000211c217207 */ /* 0x000fe20004800000 */
[----:B------:R-:W-:Y:S01]  /*48c0*/  IMAD.IADD R28, R25, 0x1, R2 ;  /* 0x00000001191c7824 */ /* 0x000fe200078e0202 */
[----:B------:R1:W-:Y:S01]  /*48d0*/  STS [R24], R3 ;  /* 0x0000000318007388 */ /* 0x0003e20000000800 */
[----:B------:R-:W-:Y:S01]  /*48e0*/  IMAD.IADD R26, R26, 0x1, R27 ;  /* 0x000000011a1a7824 */ /* 0x000fe200078e021b */
[----:B------:R-:W-:Y:S01]  /*48f0*/  LEA R33, R33, UR4, 0x2 ;  /* 0x0000000421217c11 */ /* 0x000fe2000f8e10ff */
[----:B------:R-:W-:Y:S01]  /*4900*/  VIADD R35, R35, 0x3 ;  /* 0x0000000323237836 */ /* 0x000fe20000000000 */
[----:B------:R-:W-:Y:S01]  /*4910*/  LOP3.LUT P1, RZ, R5, 0x1, RZ, 0xc0, !PT ;  /* 0x0000000105ff7812 */ /* 0x000fe2000782c0ff */
[----:B------:R-:W-:-:S02]  /*4920*/  IMAD.IADD R25, R23, 0x1, -R26 ;  /* 0x0000000117197824 */ /* 0x000fc400078e0a1a */
[----:B------:R2:W-:Y:S01]  /*4930*/  STS [R33], R4 ;  /* 0x0000000421007388 */ /* 0x0005e20000000800 */
[----:B------:R-:W-:Y:S01]  /*4940*/  SEL R35, R2, R35, !P1 ;  /* 0x0000002302237207 */ /* 0x000fe20004800000 */
[C---:B------:R-:W-:Y:S01]  /*4950*/  IMAD R25, R0.reuse, 0x12, R25 ;  /* 0x0000001200197824 */ /* 0x040fe200078e0219 */
[----:B-1----:R-:W-:Y:S01]  /*4960*/  LOP3.LUT R3, R7, 0x1, RZ, 0xc, !PT ;  /* 0x0000000107037812 */ /* 0x002fe200078e0cff */
[----:B------:R-:W-:Y:S01]  /*4970*/  IMAD R29, R0, 0x12, R29 ;  /* 0x00000012001d7824 */ /* 0x000fe200078e021d */
[----:B------:R-:W-:Y:S01]  /*4980*/  LEA R2, R35, UR4, 0x2 ;  /* 0x0000000423027c11 */ /* 0x000fe2000f8e10ff */
[----:B------:R-:W-:Y:S01]  /*4990*/  IMAD.IADD R27, R27, 0x1, R28 ;  /* 0x000000011b1b7824 */ /* 0x000fe200078e021c */
[----:B------:R-:W-:Y:S01]  /*49a0*/  LOP3.LUT P1, RZ, R6, 0x1, RZ, 0xc0, !PT ;  /* 0x0000000106ff7812 */ /* 0x000fe2000782c0ff */
[----:B------:R-:W-:Y:S02]  /*49b0*/  IMAD.IADD R26, R26, 0x1, R3 ;  /* 0x000000011a1a7824 */ /* 0x000fe400078e0203 */
[----:B--2---:R-:W-:Y:S01]  /*49c0*/  VIADD R4, R25, 0x5 ;  /* 0x0000000519047836 */ /* 0x004fe20000000000 */
[----:B------:R-:W-:Y:S01]  /*49d0*/  LOP3.LUT R25, R8, 0x1, RZ, 0xc, !PT ;  /* 0x0000000108197812 */ /* 0x000fe200078e0cff */
[----:B------:R-:W-:Y:S01]  /*49e0*/  VIADD R29, R29, 0x4 ;  /* 0x000000041d1d7836 */ /* 0x000fe20000000000 */
[----:B------:R1:W-:Y:S01]  /*49f0*/  STS [R2], R5 ;  /* 0x0000000502007388 */ /* 0x0003e20000000800 */
[----:B------:R-:W-:-:S02]  /*4a00*/  IMAD.IADD R31, R23, 0x1, -R26 ;  /* 0x00000001171f7824 */ /* 0x000fc400078e0a1a */
[----:B------:R-:W-:Y:S01]  /*4a10*/  IMAD.IADD R26, R26, 0x1, R25 ;  /* 0x000000011a1a7824 */ /* 0x000fe200078e0219 */
[----:B------:R-:W-:Y:S01]  /*4a20*/  SEL R29, R28, R29, !P1 ;  /* 0x0000001d1c1d7207 */ /* 0x000fe20004800000 */
[----:B------:R-:W-:Y:S01]  /*4a30*/  IMAD.IADD R24, R3, 0x1, R27 ;  /* 0x0000000103187824 */ /* 0x000fe200078e021b */
[----:B------:R-:W-:Y:S01]  /*4a40*/  LOP3.LUT P1, RZ, R7, 0x1, RZ, 0xc0, !PT ;  /* 0x0000000107ff7812 */ /* 0x000fe2000782c0ff */
[----:B------:R-:W-:Y:S01]  /*4a50*/  IMAD R31, R0, 0x12, R31 ;  /* 0x00000012001f7824 */ /* 0x000fe200078e021f */
[----:B------:R-:W-:Y:S01]  /*4a60*/  LOP3.LUT R3, R9, 0x1, RZ, 0xc, !PT ;  /* 0x0000000109037812 */ /* 0x000fe200078e0cff */
[----:B------:R-:W-:Y:S01]  /*4a70*/  IMAD.IADD R25, R25, 0x1, R24 ;  /* 0x0000000119197824 */ /* 0x000fe200078e0218 */
[----:B------:R-:W-:Y:S01]  /*4a80*/  SEL R4, R27, R4, !P1 ;  /* 0x000000041b047207 */ /* 0x000fe20004800000 */
[----:B-1----:R-:W-:Y:S01]  /*4a90*/  IMAD.IADD R5, R23, 0x1, -R26 ;  /* 0x0000000117057824 */ /* 0x002fe200078e0a1a */
[----:B------:R-:W-:Y:S01]  /*4aa0*/  LEA R29, R29, UR4, 0x2 ;  /* 0x000000041d1d7c11 */ /* 0x000fe2000f8e10ff */
[----:B------:R-:W-:Y:S01]  /*4ab0*/  IMAD.IADD R26, R26, 0x1, R3 ;  /* 0x000000011a1a7824 */ /* 0x000fe200078e0203 */
[----:B------:R-:W-:Y:S01]  /*4ac0*/  LOP3.LUT P1, RZ, R8, 0x1, RZ, 0xc0, !PT ;  /* 0x0000000108ff7812 */ /* 0x000fe2000782c0ff */
[----:B------:R-:W-:Y:S01]  /*4ad0*/  IMAD R2, R0, 0x12, R5 ;  /* 0x0000001200027824 */ /* 0x000fe200078e0205 */
[----:B------:R-:W-:Y:S01]  /*4ae0*/  LOP3.LUT R5, R10, 0x1, RZ, 0xc, !PT ;  /* 0x000000010a057812 */ /* 0x000fe200078e0cff */
[----:B------:R-:W-:Y:S01]  /*4af0*/  VIADD R31, R31, 0x6 ;  /* 0x000000061f1f7836 */ /* 0x000fe20000000000 */
[----:B------:R-:W-:Y:S01]  /*4b00*/  LEA R4, R4, UR4, 0x2 ;  /* 0x0000000404047c11 */ /* 0x000fe2000f8e10ff */
[----:B------:R-:W-:Y:S01]  /*4b10*/  IMAD.IADD R27, R23, 0x1, -R26 ;  /* 0x00000001171b7824 */ /* 0x000fe200078e0a1a */
[----:B------:R1:W-:Y:S01]  /*4b20*/  STS [R29], R6 ;  /* 0x000000061d007388 */ /* 0x0003e20000000800 */
[----:B------:R-:W-:Y:S01]  /*4b30*/  IMAD.IADD R26, R26, 0x1, R5 ;  /* 0x000000011a1a7824 */ /* 0x000fe200078e0205 */
[----:B------:R-:W-:Y:S01]  /*4b40*/  SEL R31, R24, R31, !P1 ;  /* 0x0000001f181f7207 */ /* 0x000fe20004800000 */
[----:B------:R-:W-:Y:S01]  /*4b50*/  VIADD R2, R2, 0x7 ;  /* 0x0000000702027836 */ /* 0x000fe20000000000 */
[----:B------:R2:W-:Y:S01]  /*4b60*/  STS [R4], R7 ;  /* 0x0000000704007388 */ /* 0x0005e20000000800 */
[----:B------:R-:W-:Y:S01]  /*4b70*/  LOP3.LUT P1, RZ, R9, 0x1, RZ, 0xc0, !PT ;  /* 0x0000000109ff7812 */ /* 0x000fe2000782c0ff */
[----:B------:R-:W-:Y:S01]  /*4b80*/  IMAD R27, R0, 0x12, R27 ;  /* 0x00000012001b7824 */ /* 0x000fe200078e021b */
[----:B------:R-:W-:-:S02]  /*4b90*/  LEA R31, R31, UR4, 0x2 ;  /* 0x000000041f1f7c11 */ /* 0x000fc4000f8e10ff */
[----:B------:R-:W-:Y:S01]  /*4ba0*/  SEL R2, R25, R2, !P1 ;  /* 0x0000000219027207 */ /* 0x000fe20004800000 */
[----:B-1----:R-:W-:Y:S01]  /*4bb0*/  IMAD.IADD R6, R3, 0x1, R25 ;  /* 0x0000000103067824 */ /* 0x002fe200078e0219 */
[----:B------:R-:W-:Y:S01]  /*4bc0*/  LOP3.LUT R3, R11, 0x1, RZ, 0xc, !PT ;  /* 0x000000010b037812 */ /* 0x000fe200078e0cff */
[----:B------:R-:W-:Y:S01]  /*4bd0*/  VIADD R27, R27, 0x8 ;  /* 0x000000081b1b7836 */ /* 0x000fe20000000000 */
[----:B------:R-:W-:Y:S01]  /*4be0*/  LOP3.LUT P1, RZ, R10, 0x1, RZ, 0xc0, !PT ;  /* 0x000000010aff7812 */ /* 0x000fe2000782c0ff */
[----:B--2---:R-:W-:Y:S01]  /*4bf0*/  IMAD.IADD R7, R23, 0x1, -R26 ;  /* 0x0000000117077824 */ /* 0x004fe200078e0a1a */
[----:B------:R1:W-:Y:S01]  /*4c00*/  STS [R31], R8 ;  /* 0x000000081f007388 */ /* 0x0003e20000000800 */
[----:B------:R-:W-:Y:S01]  /*4c10*/  IMAD.IADD R26, R26, 0x1, R3 ;  /* 0x000000011a1a7824 */ /* 0x000fe200078e0203 */
[----:B------:R-:W-:Y:S01]  /*4c20*/  SEL R27, R6, R27, !P1 ;  /* 0x0000001b061b7207 */ /* 0x000fe20004800000 */
[----:B------:R-:W-:Y:S01]  /*4c30*/  IMAD R7, R0, 0x12, R7 ;  /* 0x0000001200077824 */ /* 0x000fe200078e0207 */
[----:B------:R-:W-:Y:S01]  /*4c40*/  LOP3.LUT P1, RZ, R11, 0x1, RZ, 0xc0, !PT ;  /* 0x000000010bff7812 */ /* 0x000fe2000782c0ff */
[----:B------:R-:W-:Y:S01]  /*4c50*/  IMAD.IADD R4, R5, 0x1, R6 ;  /* 0x0000000105047824 */ /* 0x000fe200078e0206 */
[----:B------:R-:W-:Y:S01]  /*4c60*/  LEA R2, R2, UR4, 0x2 ;  /* 0x0000000402027c11 */ /* 0x000fe2000f8e10ff */
[----:B------:R-:W-:Y:S01]  /*4c70*/  VIADD R7, R7, 0x9 ;  /* 0x0000000907077836 */ /* 0x000fe20000000000 */
[----:B------:R-:W-:Y:S01]  /*4c80*/  LEA R27, R27, UR4, 0x2 ;  /* 0x000000041b1b7c11 */ /* 0x000fe2000f8e10ff */
[----:B------:R-:W-:-:S02]  /*4c90*/  IMAD.IADD R5, R23, 0x1, -R26 ;  /* 0x0000000117057824 */ /* 0x000fc400078e0a1a */
[----:B-1----:R-:W-:Y:S01]  /*4ca0*/  IMAD.IADD R8, R3, 0x1, R4 ;  /* 0x0000000103087824 */ /* 0x002fe200078e0204 */
[----:B------:R-:W-:Y:S01]  /*4cb0*/  LOP3.LUT R3, R12, 0x1, RZ, 0xc, !PT ;  /* 0x000000010c037812 */ /* 0x000fe200078e0cff */
[----:B------:R1:W-:Y:S01]  /*4cc0*/  STS [R2], R9 ;  /* 0x0000000902007388 */ /* 0x0003e20000000800 */
[----:B------:R-:W-:Y:S01]  /*4cd0*/  SEL R7, R4, R7, !P1 ;  /* 0x0000000704077207 */ /* 0x000fe20004800000 */
[----:B------:R-:W-:Y:S01]  /*4ce0*/  IMAD R4, R0, 0x12, R5 ;  /* 0x0000001200047824 */ /* 0x000fe200078e0205 */
[----:B------:R-:W-:Y:S01]  /*4cf0*/  LOP3.LUT R5, R13, 0x1, RZ, 0xc, !PT ;  /* 0x000000010d057812 */ /* 0x000fe200078e0cff */
[----:B------:R-:W-:Y:S01]  /*4d00*/  IMAD.IADD R26, R26, 0x1, R3 ;  /* 0x000000011a1a7824 */ /* 0x000fe200078e0203 */
[----:B------:R-:W-:Y:S01]  /*4d10*/  LOP3.LUT P1, RZ, R12, 0x1, RZ, 0xc0, !PT ;  /* 0x000000010cff7812 */ /* 0x000fe2000782c0ff */
[----:B------:R-:W-:Y:S01]  /*4d20*/  VIADD R6, R4, 0xa ;  /* 0x0000000a04067836 */ /* 0x000fe20000000000 */
[----:B------:R-:W-:Y:S01]  /*4d30*/  LEA R4, R7, UR4, 0x2 ;  /* 0x0000000407047c11 */ /* 0x000fe2000f8e10ff */
[----:B------:R-:W-:Y:S01]  /*4d40*/  IMAD.IADD R7, R23, 0x1, -R26 ;  /* 0x0000000117077824 */ /* 0x000fe200078e0a1a */
[----:B------:R-:W-:Y:S01]  /*4d50*/  STS [R27], R10 ;  /* 0x0000000a1b007388 */ /* 0x000fe20000000800 */
[----:B-1----:R-:W-:Y:S01]  /*4d60*/  IMAD.IADD R9, R3, 0x1, R8 ;  /* 0x0000000103097824 */ /* 0x002fe200078e0208 */
[----:B------:R-:W-:Y:S01]  /*4d70*/  LOP3.LUT R3, R14, 0x1, RZ, 0xc, !PT ;  /* 0x000000010e037812 */ /* 0x000fe200078e0cff */
[----:B------:R-:W-:Y:S01]  /*4d80*/  IMAD.IADD R2, R26, 0x1, R5 ;  /* 0x000000011a027824 */ /* 0x000fe200078e0205 */
[----:B------:R-:W-:Y:S01]  /*4d90*/  SEL R6, R8, R6, !P1 ;  /* 0x0000000608067207 */ /* 0x000fe20004800000 */
[----:B------:R-:W-:Y:S01]  /*4da0*/  IMAD R7, R0, 0x12, R7 ;  /* 0x0000001200077824 */ /* 0x000fe200078e0207 */
[----:B------:R1:W-:Y:S01]  /*4db0*/  STS [R4], R11 ;  /* 0x0000000b04007388 */ /* 0x0003e20000000800 */
[----:B------:R-:W-:Y:S01]  /*4dc0*/  IMAD.IADD R25, R23, 0x1, -R2 ;  /* 0x0000000117197824 */ /* 0x000fe200078e0a02 */
[----:B------:R-:W-:Y:S01]  /*4dd0*/  LOP3.LUT P1, RZ, R13, 0x1, RZ, 0xc0, !PT ;  /* 0x000000010dff7812 */ /* 0x000fe2000782c0ff */
[----:B------:R-:W-:-:S02]  /*4de0*/  IMAD.IADD R2, R2, 0x1, R3 ;  /* 0x0000000102027824 */ /* 0x000fc400078e0203 */
[----:B------:R-:W-:Y:S02]  /*4df0*/  IMAD R25, R0, 0x12, R25 ;  /* 0x0000001200197824 */ /* 0x000fe400078e0219 */
[----:B------:R-:W-:Y:S01]  /*4e00*/  VIADD R8, R7, 0xb ;  /* 0x0000000b07087836 */ /* 0x000fe20000000000 */
[----:B------:R-:W-:Y:S01]  /*4e10*/  LEA R7, R6, UR4, 0x2 ;  /* 0x0000000406077c11 */ /* 0x000fe2000f8e10ff */
[----:B------:R-:W-:Y:S02]  /*4e20*/  VIADD R25, R25, 0xc ;  /* 0x0000000c19197836 */ /* 0x000fe40000000000 */
[----:B-1----:R-:W-:Y:S01]  /*4e30*/  IMAD.IADD R4, R5, 0x1, R9 ;  /* 0x0000000105047824 */ /* 0x002fe200078e0209 */
[----:B------:R-:W-:Y:S01]  /*4e40*/  SEL R8, R9, R8, !P1 ;  /* 0x0000000809087207 */ /* 0x000fe20004800000 */
[----:B------:R-:W-:Y:S01]  /*4e50*/  IMAD.IADD R11, R23, 0x1, -R2 ;  /* 0x00000001170b7824 */ /* 0x000fe200078e0a02 */
[----:B------:R1:W-:Y:S01]  /*4e60*/  STS [R7], R12 ;  /* 0x0000000c07007388 */ /* 0x0003e20000000800 */
[----:B------:R-:W-:Y:S01]  /*4e70*/  IMAD.IADD R6, R3, 0x1, R4 ;  /* 0x0000000103067824 */ /* 0x000fe200078e0204 */
[----:B------:R-:W-:Y:S01]  /*4e80*/  LOP3.LUT R3, R15, 0x1, RZ, 0xc, !PT ;  /* 0x000000010f037812 */ /* 0x000fe200078e0cff */
[----:B------:R-:W-:Y:S01]  /*4e90*/  IMAD R11, R0, 0x12, R11 ;  /* 0x00000012000b7824 */ /* 0x000fe200078e020b */
[----:B------:R-:W-:-:S02]  /*4ea0*/  SEL R25, R4, R25, !P2 ;  /* 0x0000001904197207 */ /* 0x000fc40005000000 */
[----:B------:R-:W-:Y:S01]  /*4eb0*/  LOP3.LUT P2, RZ, R15, 0x1, RZ, 0xc0, !PT ;  /* 0x000000010fff7812 */ /* 0x000fe2000784c0ff */
[----:B------:R-:W-:Y:S01]  /*4ec0*/  VIADD R11, R11, 0xd ;  /* 0x0000000d0b0b7836 */ /* 0x000fe20000000000 */
[----:B------:R-:W-:Y:S01]  /*4ed0*/  LEA R8, R8, UR4, 0x2 ;  /* 0x0000000408087c11 */ /* 0x000fe2000f8e10ff */
[----:B------:R-:W-:Y:S01]  /*4ee0*/  IMAD.IADD R2, R2, 0x1, R3 ;  /* 0x0000000102027824 */ /* 0x000fe200078e0203 */
[----:B-1----:R-:W-:Y:S01]  /*4ef0*/  LOP3.LUT R7, R17, 0x1, RZ, 0xc, !PT ;  /* 0x0000000111077812 */ /* 0x002fe200078e0cff */
[----:B------:R-:W-:Y:S01]  /*4f00*/  IMAD.IADD R24, R3, 0x1, R6 ;  /* 0x0000000103187824 */ /* 0x000fe200078e0206 */
[----:B------:R-:W-:Y:S01]  /*4f10*/  LOP3.LUT R3, R16, 0x1, RZ, 0xc, !PT ;  /* 0x0000000110037812 */ /* 0x000fe200078e0cff */
[----:B------:R1:W-:Y:S01]  /*4f20*/  STS [R8], R13 ;  /* 0x0000000d08007388 */ /* 0x0003e20000000800 */
[----:B------:R-:W-:Y:S02]  /*4f30*/  SEL R12, R6, R11, !P2 ;  /* 0x0000000b060c7207 */ /* 0x000fe40005000000 */
[----:B------:R-:W-:Y:S01]  /*4f40*/  LEA R25, R25, UR4, 0x2 ;  /* 0x0000000419197c11 */ /* 0x000fe2000f8e10ff */
[----:B------:R-:W-:Y:S01]  /*4f50*/  IMAD.IADD R6, R2, 0x1, R3 ;  /* 0x0000000102067824 */ /* 0x000fe200078e0203 */
[----:B------:R-:W-:-:S02]  /*4f60*/  LOP3.LUT R11, R18, 0x1, RZ, 0xc, !PT ;  /* 0x00000001120b7812 */ /* 0x000fc400078e0cff */
[----:B------:R-:W-:Y:S01]  /*4f70*/  LOP3.LUT P2, RZ, R16, 0x1, RZ, 0xc0, !PT ;  /* 0x0000000110ff7812 */ /* 0x000fe2000784c0ff */
[----:B------:R-:W-:Y:S01]  /*4f80*/  IMAD.IADD R10, R6, 0x1, R7 ;  /* 0x00000001060a7824 */ /* 0x000fe200078e0207 */
[----:B------:R2:W-:Y:S01]  /*4f90*/  STS [R25], R14 ;  /* 0x0000000e19007388 */ /* 0x0005e20000000800 */
[C---:B-1----:R-:W-:Y:S01]  /*4fa0*/  IMAD.IADD R13, R23.reuse, 0x1, -R2 ;  /* 0x00000001170d7824 */ /* 0x042fe200078e0a02 */
[----:B0-----:R-:W-:Y:S01]  /*4fb0*/  ISETP.NE.AND P1, PT, RZ, UR5, PT ;  /* 0x00000005ff007c0c */ /* 0x001fe2000bf25270 */
[C---:B------:R-:W-:Y:S01]  /*4fc0*/  IMAD.IADD R27, R23.reuse, 0x1, -R10 ;  /* 0x00000001171b7824 */ /* 0x040fe200078e0a0a */
[----:B------:R-:W-:Y:S01]  /*4fd0*/  IADD3 R29, PT, PT, R23, -R10, -R11 ;  /* 0x8000000a171d7210 */ /* 0x000fe20007ffe80b */
[----:B------:R-:W-:Y:S01]  /*4fe0*/  IMAD R13, R0, 0x12, R13 ;  /* 0x00000012000d7824 */ /* 0x000fe200078e020d */
[----:B------:R-:W-:Y:S01]  /*4ff0*/  LEA R12, R12, UR4, 0x2 ;  /* 0x000000040c0c7c11 */ /* 0x000fe2000f8e10ff */
[----:B------:R-:W-:Y:S02]  /*5000*/  IMAD.IADD R2, R3, 0x1, R24 ;  /* 0x0000000103027824 */ /* 0x000fe400078e0218 */
[----:B------:R-:W-:-:S02]  /*5010*/  IMAD R27, R0, 0x12, R27 ;  /* 0x00000012001b7824 */ /* 0x000fc400078e021b */
[----:B--2---:R-:W-:Y:S01]  /*5020*/  IMAD.IADD R25, R23, 0x1, -R6 ;  /* 0x0000000117197824 */ /* 0x004fe200078e0a06 */
[----:B------:R-:W-:Y:S01]  /*5030*/  STS [R12], R15 ;  /* 0x0000000f0c007388 */ /* 0x000fe20000000800 */
[----:B------:R-:W-:Y:S02]  /*5040*/  VIADD R13, R13, 0xe ;  /* 0x0000000e0d0d7836 */ /* 0x000fe40000000000 */
[C---:B------:R-:W-:Y:S01]  /*5050*/  IMAD R25, R0.reuse, 0x12, R25 ;  /* 0x0000001200197824 */ /* 0x040fe200078e0219 */
[----:B------:R-:W0:Y:S01]  /*5060*/  @!P1 LDC.64 R8, c[0x0][0x3d8] ;  /* 0x0000f600ff089b82 */ /* 0x000e220000000a00 */
[----:B------:R-:W-:Y:S01]  /*5070*/  IMAD R29, R0, 0x12, R29 ;  /* 0x00000012001d7824 */ /* 0x000fe200078e021d */
[----:B------:R-:W-:Y:S01]  /*5080*/  SEL R13, R24, R13, !P2 ;  /* 0x0000000d180d7207 */ /* 0x000fe20005000000 */
[----:B------:R-:W-:Y:S02]  /*5090*/  VIADD R25, R25, 0xf ;  /* 0x0000000f19197836 */ /* 0x000fe40000000000 */
[----:B------:R-:W-:Y:S01]  /*50a0*/  IMAD.IADD R6, R7, 0x1, R2 ;  /* 0x0000000107067824 */ /* 0x000fe200078e0202 */
[----:B------:R-:W-:Y:S01]  /*50b0*/  LEA R13, R13, UR4, 0x2 ;  /* 0x000000040d0d7c11 */ /* 0x000fe2000f8e10ff */
[----:B------:R-:W-:Y:S01]  /*50c0*/  VIADD R27, R27, 0x10 ;  /* 0x000000101b1b7836 */ /* 0x000fe20000000000 */
[----:B------:R-:W-:Y:S01]  /*50d0*/  SEL R25, R2, R25, !P3 ;  /* 0x0000001902197207 */ /* 0x000fe20005800000 */
[----:B------:R-:W-:Y:S01]  /*50e0*/  VIADD R29, R29, 0x11 ;  /* 0x000000111d1d7836 */ /* 0x000fe20000000000 */
[----:B------:R-:W1:Y:S01]  /*50f0*/  @!P1 LDC.64 R4, c[0x0][0x3d8] ;  /* 0x0000f600ff049b82 */ /* 0x000e620000000a00 */
[----:B------:R-:W-:Y:S01]  /*5100*/  @P0 IMAD.IADD R29, R11, 0x1, R6 ;  /* 0x000000010b1d0824 */ /* 0x000fe200078e0206 */
[----:B------:R-:W-:Y:S01]  /*5110*/  SEL R27, R6, R27, !P4 ;  /* 0x0000001b061b7207 */ /* 0x000fe20006000000 */
[----:B------:R-:W-:Y:S01]  /*5120*/  STS [R13], R16 ;  /* 0x000000100d007388 */ /* 0x000fe20000000800 */
[----:B------:R-:W-:-:S02]  /*5130*/  LEA R10, R25, UR4, 0x2 ;  /* 0x00000004190a7c11 */ /* 0x000fc4000f8e10ff */
[----:B------:R-:W-:Y:S02]  /*5140*/  LEA R27, R27, UR4, 0x2 ;  /* 0x000000041b1b7c11 */ /* 0x000fe4000f8e10ff */
[----:B------:R-:W-:Y:S01]  /*5150*/  LEA R14, R29, UR4, 0x2 ;  /* 0x000000041d0e7c11 */ /* 0x000fe2000f8e10ff */
[----:B------:R2:W-:Y:S01]  /*5160*/  STS [R10], R17 ;  /* 0x000000110a007388 */ /* 0x0005e20000000800 */
[----:B------:R-:W-:Y:S02]  /*5170*/  CS2R R2, SRZ ;  /* 0x0000000000027805 */ /* 0x000fe4000001ff00 */
[C---:B------:R-:W-:Y:S01]  /*5180*/  ISETP.GE.AND P0, PT, R0.reuse, R21, PT ;  /* 0x000000150000720c */ /* 0x040fe20003f06270 */
[----:B------:R-:W3:Y:S01]  /*5190*/  @!P1 LDC.64 R24, c[0x0][0x3d0] ;  /* 0x0000f400ff189b82 */ /* 0x000ee20000000a00 */
[----:B------:R-:W-:Y:S04]  /*51a0*/  STS [R27], R18 ;  /* 0x000000121b007388 */ /* 0x000fe80000000800 */
[----:B------:R4:W-:Y:S03]  /*51b0*/  STS [R14], R19 ;  /* 0x000000130e007388 */ /* 0x0009e60000000800 */
[----:B------:R-:W-:Y:S01]  /*51c0*/  BAR.SYNC.DEFER_BLOCKING 0x0 ;  /* 0x0000000000007b1d */ /* 0x000fe20000010000 */
[----:B------:R-:W-:-:S07]  /*51d0*/  LEA R6, R0, UR4, 0x2 ;  /* 0x0000000400067c11 */ /* 0x000fce000f8e10ff */
[----:B--2---:R-:W2:Y:S01]  /*51e0*/  @P0 LDC.64 R16, c[0x0][0x390] ;  /* 0x0000e400ff100b82 */ /* 0x004ea20000000a00 */
[----:B------:R-:W5:Y:S01]  /*51f0*/  LDCU.64 UR4, c[0x0][0x398] ;  /* 0x00007300ff0477ac */ /* 0x000f620008000a00 */
[----:B0-----:R-:W3:Y:S04]  /*5200*/  @!P1 LDG.E.64 R8, desc[UR6][R8.64] ;  /* 0x0000000608089981 */ /* 0x001ee8000c1e1b00 */
[----:B-1----:R0:W5:Y:S01]  /*5210*/  @!P1 LDG.E.64 R2, desc[UR6][R4.64] ;  /* 0x0000000604029981 */ /* 0x002162000c1e1b00 */
[--C-:B------:R-:W-:Y:S02]  /*5220*/  IADD3 R22, PT, PT, R0, R22, R23.reuse ;  /* 0x0000001600167210 */ /* 0x100fe40007ffe017 */
[----:B----4-:R-:W-:Y:S01]  /*5230*/  CS2R R14, SRZ ;  /* 0x00000000000e7805 */ /* 0x010fe2000001ff00 */
[----:B------:R-:W-:Y:S01]  /*5240*/  IMAD.IADD R23, R20, 0x1, -R23 ;  /* 0x0000000114177824 */ /* 0x000fe200078e0a17 */
[----:B------:R-:W1:Y:S01]  /*5250*/  LDS R7, [R6] ;  /* 0x0000000006077984 */ /* 0x000e620000000800 */
[----:B------:R-:W-:Y:S03]  /*5260*/  BSSY.RECONVERGENT B0, `(.L_x_4260) ;  /* 0x0000021000007945 */ /* 0x000fe60003800200 */
[----:B------:R4:W1:Y:S01]  /*5270*/  LDS R13, [R6+0x980] ;  /* 0x00098000060d7984 */ /* 0x0008620000000800 */
[----:B0-----:R-:W-:-:S02]  /*5280*/  VIADD R5, R22, 0xffffd540 ;  /* 0xffffd54016057836 */ /* 0x001fc40000000000 */
[----:B------:R-:W-:Y:S01]  /*5290*/  @!P0 IMAD.IADD R4, R23, 0x1, R0 ;  /* 0x0000000117048824 */ /* 0x000fe200078e0200 */
[----:B---3--:R-:W-:-:S05]  /*52a0*/  @!P1 IADD3 R15, P2, PT, -R8, R24, RZ ;  /* 0x00000018080f9210 */ /* 0x008fca0007f5e1ff */
[----:B------:R-:W-:Y:S01]  /*52b0*/  @!P1 IMAD.X R14, R25, 0x1, ~R9, P2 ;  /* 0x00000001190e9824 */ /* 0x000fe200010e0e09 */
[C---:B-----5:R-:W-:Y:S02]  /*52c0*/  @P0 IADD3 R9, P1, PT, R5.reuse, R2, RZ ;  /* 0x0000000205090210 */ /* 0x060fe40007f3e0ff */
[----:B------:R-:W-:Y:S02]  /*52d0*/  @!P0 IADD3 R11, P2, PT, R4, R15, RZ ;  /* 0x0000000f040b8210 */ /* 0x000fe40007f5e0ff */
[----:B------:R-:W-:Y:S02]  /*52e0*/  @P0 LEA.HI.X.SX32 R12, R5, R3, 0x1, P1 ;  /* 0x00000003050c0211 */ /* 0x000fe400008f0eff */
[----:B--2---:R-:W-:Y:S01]  /*52f0*/  @P0 LEA R8, P1, R9, R16, 0x2 ;  /* 0x0000001009080211 */ /* 0x004fe200078210ff */
[----:B------:R-:W-:Y:S01]  /*5300*/  VIADD R16, R0, 0x260 ;  /* 0x0000026000107836 */ /* 0x000fe20000000000 */
[----:B------:R-:W-:Y:S02]  /*5310*/  @!P0 LEA.HI.X.SX32 R4, R4, R14, 0x1, P2 ;  /* 0x0000000e04048211 */ /* 0x000fe400010f0eff */
[----:B------:R-:W-:-:S02]  /*5320*/  @!P0 LEA R10, P2, R11, UR4, 0x2 ;  /* 0x000000040b0a8c11 */ /* 0x000fc4000f8410ff */
[----:B------:R-:W-:Y:S02]  /*5330*/  @P0 LEA.HI.X R9, R9, R17, R12, 0x2, P1 ;  /* 0x0000001109090211 */ /* 0x000fe400008f140c */
[----:B------:R-:W-:-:S03]  /*5340*/  @!P0 LEA.HI.X R11, R11, UR5, R4, 0x2, P2 ;  /* 0x000000050b0b8c11 */ /* 0x000fc600090f1404 */
[----:B-1----:R4:W-:Y:S04]  /*5350*/  @P0 STG.E desc[UR6][R8.64], R7 ;  /* 0x0000000708000986 */ /* 0x0029e8000c101906 */
[----:B------:R4:W-:Y:S01]  /*5360*/  @!P0 STG.E desc[UR6][R10.64], R7 ;  /* 0x000000070a008986 */ /* 0x0009e2000c101906 */
[----:B------:R-:W-:Y:S02]  /*5370*/  IADD3 R5, P0, P1, R15, R23, R0 ;  /* 0x000000170f057210 */ /* 0x000fe4000791e000 */
[----:B------:R-:W-:-:S04]  /*5380*/  SHF.R.S32.HI R23, RZ, 0x1f, R23 ;  /* 0x0000001fff177819 */ /* 0x000fc80000011417 */
[----:B------:R-:W-:Y:S02]  /*5390*/  IADD3.X R12, PT, PT, R14, R23, RZ, P0, P1 ;  /* 0x000000170e0c7210 */ /* 0x000fe400007e24ff */
[----:B------:R-:W-:Y:S02]  /*53a0*/  ISETP.GE.AND P0, PT, R16, R21, PT ;  /* 0x000000151000720c */ /* 0x000fe40003f06270 */
[----:B------:R-:W-:-:S04]  /*53b0*/  LEA R4, P1, R5, UR4, 0x2 ;  /* 0x0000000405047c11 */ /* 0x000fc8000f8210ff */
[----:B------:R-:W-:-:S07]  /*53c0*/  LEA.HI.X R5, R5, UR5, R12, 0x2, P1 ;  /* 0x0000000505057c11 */ /* 0x000fce00088f140c */
[----:B----4-:R-:W-:Y:S05]  /*53d0*/  @!P0 BRA `(.L_x_4261) ;  /* 0x0000000000208947 */ /* 0x010fea0003800000 */
        /* <DEDUP_REMOVED lines=8> */
.L_x_4261:
[----:B------:R1:W-:Y:S02]  /*5460*/  STG.E desc[UR6][R4.64+0x980], R13 ;  /* 0x0009800d04007986 */ /* 0x0003e4000c101906 */
.L_x_4262:
[----:B------:R-:W-:Y:S05]  /*5470*/  BSYNC.RECONVERGENT B0 ;  /* 0x0000000000007941 */ /* 0x000fea0003800200 */
.L_x_4260:
[----:B------:R2:W3:Y:S01]  /*5480*/  LDS R7, [R6+0x1300] ;  /* 0x0013000006077984 */ /* 0x0004e20000000800 */
[----:B0-----:R-:W-:Y:S01]  /*5490*/  VIADD R8, R0, 0x4c0 ;  /* 0x000004c000087836 */ /* 0x001fe20000000000 */
[----:B------:R-:W-:Y:S04]  /*54a0*/  BSSY.RECONVERGENT B0, `(.L_x_4263) ;  /* 0x000000c000007945 */ /* 0x000fe80003800200 */
[----:B------:R-:W-:-:S13]  /*54b0*/  ISETP.GE.AND P0, PT, R8, R21, PT ;  /* 0x000000150800720c */ /* 0x000fda0003f06270 */
[----:B--2---:R-:W-:Y:S05]  /*54c0*/  @!P0 BRA `(.L_x_4264) ;  /* 0x0000000000208947 */ /* 0x004fea0003800000 */
[----:B------:R-:W0:Y:S01]  /*54d0*/  LDCU.64 UR4, c[0x0][0x390] ;  /* 0x00007200ff0477ac */ /* 0x000e220008000a00 */
[----:B------:R-:W-:-:S05]  /*54e0*/  VIADD R9, R22, 0xffffda00 ;  /* 0xffffda0016097836 */ /* 0x000fca0000000000 */
[----:B------:R-:W-:-:S04]  /*54f0*/  IADD3 R10, P0, PT, R9, R2, RZ ;  /* 0x00000002090a7210 */ /* 0x000fc80007f1e0ff */
[----:B------:R-:W-:Y:S02]  /*5500*/  LEA.HI.X.SX32 R9, R9, R3, 0x1, P0 ;  /* 0x0000000309097211 */ /* 0x000fe400000f0eff */
[----:B0-----:R-:W-:-:S04]  /*5510*/  LEA R8, P0, R10, UR4, 0x2 ;  /* 0x000000040a087c11 */ /* 0x001fc8000f8010ff */
[----:B------:R-:W-:-:S05]  /*5520*/  LEA.HI.X R9, R10, UR5, R9, 0x2, P0 ;  /* 0x000000050a097c11 */ /* 0x000fca00080f1409 */
[----:B---3--:R0:W-:Y:S01]  /*5530*/  STG.E desc[UR6][R8.64], R7 ;  /* 0x0000000708007986 */ /* 0x0081e2000c101906 */
[----:B------:R-:W-:Y:S05]  /*5540*/  BRA `(.L_x_4265) ;  /* 0x0000000000047947 */ /* 0x000fea0003800000 */
.L_x_4264:
[----:B---3--:R2:W-:Y:S02]  /*5550*/  STG.E desc[UR6][R4.64+0x1300], R7 ;  /* 0x0013000704007986 */ /* 0x0085e4000c101906 */
.L_x_4265:
[----:B------:R-:W-:Y:S05]  /*5560*/  BSYNC.RECONVERGENT B0 ;  /* 0x0000000000007941 */ /* 0x000fea0003800200 */
.L_x_4263:
[----:B0-2---:R0:W2:Y:S01]  /*5570*/  LDS R7, [R6+0x1c80] ;  /* 0x001c800006077984 */ /* 0x0050a20000000800 */
[----:B------:R-:W-:Y:S01]  /*5580*/  VIADD R8, R0, 0x720 ;  /* 0x0000072000087836 */ /* 0x000fe20000000000 */
[----:B------:R-:W-:Y:S04]  /*5590*/  BSSY.RECONVERGENT B0, `(.L_x_4266) ;  /* 0x000000c000007945 */ /* 0x000fe80003800200 */
[----:B------:R-:W-:-:S13]  /*55a0*/  ISETP.GE.AND P0, PT, R8, R21, PT ;  /* 0x000000150800720c */ /* 0x000fda0003f06270 */
[----:B0-----:R-:W-:Y:S05]  /*55b0*/  @!P0 BRA `(.L_x_4267) ;  /* 0x0000000000208947 */ /* 0x001fea0003800000 */
[----:B------:R-:W0:Y:S01]  /*55c0*/  LDCU.64 UR4, c[0x0][0x390] ;  /* 0x00007200ff0477ac */ /* 0x000e220008000a00 */
[----:B------:R-:W-:-:S05]  /*55d0*/  VIADD R9, R22, 0xffffdc60 ;  /* 0xffffdc6016097836 */ /* 0x000fca0000000000 */
[----:B------:R-:W-:-:S04]  /*55e0*/  IADD3 R10, P0, PT, R9, R2, RZ ;  /* 0x00000002090a7210 */ /* 0x000fc80007f1e0ff */
[----:B------:R-:W-:Y:S02]  /*55f0*/  LEA.HI.X.SX32 R9, R9, R3, 0x1, P0 ;  /* 0x0000000309097211 */ /* 0x000fe400000f0eff */
[----:B0-----:R-:W-:-:S04]  /*5600*/  LEA R8, P0, R10, UR4, 0x2 ;  /* 0x000000040a087c11 */ /* 0x001fc8000f8010ff */
[----:B------:R-:W-:-:S05]  /*5610*/  LEA.HI.X R9, R10, UR5, R9, 0x2, P0 ;  /* 0x000000050a097c11 */ /* 0x000fca00080f1409 */
[----:B--2---:R0:W-:Y:S01]  /*5620*/  STG.E desc[UR6][R8.64], R7 ;  /* 0x0000000708007986 */ /* 0x0041e2000c101906 */
[----:B------:R-:W-:Y:S05]  /*5630*/  BRA `(.L_x_4268) ;  /* 0x0000000000047947 */ /* 0x000fea0003800000 */
.L_x_4267:
[----:B--2---:R2:W-:Y:S02]  /*5640*/  STG.E desc[UR6][R4.64+0x1c80], R7 ;  /* 0x001c800704007986 */ /* 0x0045e4000c101906 */
.L_x_4268:
[----:B------:R-:W-:Y:S05]  /*5650*/  BSYNC.RECONVERGENT B0 ;  /* 0x0000000000007941 */ /* 0x000fea0003800200 */
.L_x_4266:
        /* <DEDUP_REMOVED lines=13> */
.L_x_4270:
[----:B--2---:R2:W-:Y:S02]  /*5730*/  STG.E desc[UR6][R4.64+0x2600], R7 ;  /* 0x0026000704007986 */ /* 0x0045e4000c101906 */
.L_x_4271:
[----:B------:R-:W-:Y:S05]  /*5740*/  BSYNC.RECONVERGENT B0 ;  /* 0x0000000000007941 */ /* 0x000fea0003800200 */
.L_x_4269:
        /* <DEDUP_REMOVED lines=13> */
.L_x_4273:
[----:B--2---:R2:W-:Y:S02]  /*5820*/  STG.E desc[UR6][R4.64+0x2f80], R7 ;  /* 0x002f800704007986 */ /* 0x0045e4000c101906 */
.L_x_4274:
[----:B------:R-:W-:Y:S05]  /*5830*/  BSYNC.RECONVERGENT B0 ;  /* 0x0000000000007941 */ /* 0x000fea0003800200 */
.L_x_4272:
        /* <DEDUP_REMOVED lines=13> */
.L_x_4276:
[----:B--2---:R2:W-:Y:S02]  /*5910*/  STG.E desc[UR6][R4.64+0x3900], R7 ;  /* 0x0039000704007986 */ /* 0x0045e4000c101906 */
.L_x_4277:
[----:B------:R-:W-:Y:S05]  /*5920*/  BSYNC.RECONVERGENT B0 ;  /* 0x0000000000007941 */ /* 0x000fea0003800200 */
.L_x_4275:
        /* <DEDUP_REMOVED lines=13> */
.L_x_4279:
[----:B--2---:R2:W-:Y:S02]  /*5a00*/  STG.E desc[UR6][R4.64+0x4280], R7 ;  /* 0x0042800704007986 */ /* 0x0045e4000c101906 */
.L_x_4280:
[----:B------:R-:W-:Y:S05]  /*5a10*/  BSYNC.RECONVERGENT B0 ;  /* 0x0000000000007941 */ /* 0x000fea0003800200 */
.L_x_4278:
        /* <DEDUP_REMOVED lines=13> */
.L_x_4282:
[----:B--2---:R2:W-:Y:S02]  /*5af0*/  STG.E desc[UR6][R4.64+0x4c00], R7 ;  /* 0x004c000704007986 */ /* 0x0045e4000c101906 */
.L_x_4283:
[----:B------:R-:W-:Y:S05]  /*5b00*/  BSYNC.RECONVERGENT B0 ;  /* 0x0000000000007941 */ /* 0x000fea0003800200 */
.L_x_4281:
        /* <DEDUP_REMOVED lines=13> */
.L_x_4285:
[----:B--2---:R2:W-:Y:S02]  /*5be0*/  STG.E desc[UR6][R4.64+0x5580], R7 ;  /* 0x0055800704007986 */ /* 0x0045e4000c101906 */
.L_x_4286:
[----:B------:R-:W-:Y:S05]  /*5bf0*/  BSYNC.RECONVERGENT B0 ;  /* 0x0000000000007941 */ /* 0x000fea0003800200 */
.L_x_4284:
        /* <DEDUP_REMOVED lines=13> */
.L_x_4288:
[----:B--2---:R2:W-:Y:S02]  /*5cd0*/  STG.E desc[UR6][R4.64+0x5f00], R7 ;  /* 0x005f000704007986 */ /* 0x0045e4000c101906 */
.L_x_4289:
[----:B------:R-:W-:Y:S05]  /*5ce0*/  BSYNC.RECONVERGENT B0 ;  /* 0x0000000000007941 */ /* 0x000fea0003800200 */
.L_x_4287:
        /* <DEDUP_REMOVED lines=13> */
.L_x_4291:
[----:B--2---:R2:W-:Y:S02]  /*5dc0*/  STG.E desc[UR6][R4.64+0x6880], R7 ;  /* 0x0068800704007986 */ /* 0x0045e4000c101906 */
.L_x_4292:
[----:B------:R-:W-:Y:S05]  /*5dd0*/  BSYNC.RECONVERGENT B0 ;  /* 0x0000000000007941 */ /* 0x000fea0003800200 */
.L_x_4290:
        /* <DEDUP_REMOVED lines=13> */
.L_x_4294:
[----:B--2---:R2:W-:Y:S02]  /*5eb0*/  STG.E desc[UR6][R4.64+0x7200], R7 ;  /* 0x0072000704007986 */ /* 0x0045e4000c101906 */
.L_x_4295:
[----:B------:R-:W-:Y:S05]  /*5ec0*/  BSYNC.RECONVERGENT B0 ;  /* 0x0000000000007941 */ /* 0x000fea0003800200 */
.L_x_4293:
        /* <DEDUP_REMOVED lines=13> */
.L_x_4297:
[----:B--2---:R2:W-:Y:S02]  /*5fa0*/  STG.E desc[UR6][R4.64+0x7b80], R7 ;  /* 0x007b800704007986 */ /* 0x0045e4000c101906 */
.L_x_4298:
[----:B------:R-:W-:Y:S05]  /*5fb0*/  BSYNC.RECONVERGENT B0 ;  /* 0x0000000000007941 */ /* 0x000fea0003800200 */
.L_x_4296:
        /* <DEDUP_REMOVED lines=13> */
.L_x_4300:
[----:B--2---:R2:W-:Y:S02]  /*6090*/  STG.E desc[UR6][R4.64+0x8500], R7 ;  /* 0x0085000704007986 */ /* 0x0045e4000c101906 */
.L_x_4301:
[----:B------:R-:W-:Y:S05]  /*60a0*/  BSYNC.RECONVERGENT B0 ;  /* 0x0000000000007941 */ /* 0x000fea0003800200 */
.L_x_4299:
        /* <DEDUP_REMOVED lines=13> */
.L_x_4303:
[----:B--2---:R2:W-:Y:S02]  /*6180*/  STG.E desc[UR6][R4.64+0x8e80], R7 ;  /* 0x008e800704007986 */ /* 0x0045e4000c101906 */
.L_x_4304:
[----:B------:R-:W-:Y:S05]  /*6190*/  BSYNC.RECONVERGENT B0 ;  /* 0x0000000000007941 */ /* 0x000fea0003800200 */
.L_x_4302:
        /* <DEDUP_REMOVED lines=13> */
.L_x_4306:
[----:B--2---:R2:W-:Y:S02]  /*6270*/  STG.E desc[UR6][R4.64+0x9800], R7 ;  /* 0x0098000704007986 */ /* 0x0045e4000c101906 */
.L_x_4307:
[----:B------:R-:W-:Y:S05]  /*6280*/  BSYNC.RECONVERGENT B0 ;  /* 0x0000000000007941 */ /* 0x000fea0003800200 */
.L_x_4305:
[----:B0-2---:R0:W2:Y:S01]  /*6290*/  LDS R7, [R6+0xa180] ;  /* 0x00a1800006077984 */ /* 0x0050a20000000800 */
[----:B------:R-:W-:-:S05]  /*62a0*/  VIADD R0, R0, 0x2860 ;  /* 0x0000286000007836 */ /* 0x000fca0000000000 */
[----:B------:R-:W-:-:S13]  /*62b0*/  ISETP.GE.AND P0, PT, R0, R21, PT ;  /* 0x000000150000720c */ /* 0x000fda0003f06270 */
[----:B0-----:R-:W-:Y:S05]  /*62c0*/  @!P0 BRA `(.L_x_4308) ;  /* 0x0000000000208947 */ /* 0x001fea0003800000 */
[----:B------:R-:W0:Y:S01]  /*62d0*/  LDCU.64 UR4, c[0x0][0x390] ;  /* 0x00007200ff0477ac */ /* 0x000e220008000a00 */
[----:B-1----:R-:W-:-:S05]  /*62e0*/  VIADD R5, R22, 0xfffffda0 ;  /* 0xfffffda016057836 */ /* 0x002fca0000000000 */
[----:B------:R-:W-:-:S04]  /*62f0*/  IADD3 R0, P0, PT, R5, R2, RZ ;  /* 0x0000000205007210 */ /* 0x000fc80007f1e0ff */
[----:B------:R-:W-:Y:S02]  /*6300*/  LEA.HI.X.SX32 R3, R5, R3, 0x1, P0 ;  /* 0x0000000305037211 */ /* 0x000fe400000f0eff */
[----:B0-----:R-:W-:-:S04]  /*6310*/  LEA R2, P0, R0, UR4, 0x2 ;  /* 0x0000000400027c11 */ /* 0x001fc8000f8010ff */
[----:B------:R-:W-:-:S05]  /*6320*/  LEA.HI.X R3, R0, UR5, R3, 0x2, P0 ;  /* 0x0000000500037c11 */ /* 0x000fca00080f1403 */
[----:B--2---:R-:W-:Y:S01]  /*6330*/  STG.E desc[UR6][R2.64], R7 ;  /* 0x0000000702007986 */ /* 0x004fe2000c101906 */
[----:B------:R-:W-:Y:S05]  /*6340*/  EXIT ;  /* 0x000000000000794d */ /* 0x000fea0003800000 */
.L_x_4308:
[----:B--2---:R-:W-:Y:S01]  /*6350*/  STG.E desc[UR6][R4.64+0xa180], R7 ;  /* 0x00a1800704007986 */ /* 0x004fe2000c101906 */
[----:B------:R-:W-:Y:S05]  /*6360*/  EXIT ;  /* 0x000000000000794d */ /* 0x000fea0003800000 */
.L_x_4196:
[----:B------:R-:W0:Y:S01]  /*6370*/  LDC R8, c[0x0][0x3b4] ;  /* 0x0000ed00ff087b82 */ /* 0x000e220000000800 */
[----:B------:R-:W-:Y:S01]  /*6380*/  ISETP.NE.AND P0, PT, R0, RZ, PT ;  /* 0x000000ff0000720c */ /* 0x000fe20003f05270 */
[----:B------:R-:W-:Y:S01]  /*6390*/  BSSY.RECONVERGENT B0, `(.L_x_4309) ;  /* 0x000072e000007945 */ /* 0x000fe20003800200 */
[----:B0-----:R-:W-:-:S11]  /*63a0*/  IMAD.IADD R4, R8, 0x1, -R3 ;  /* 0x0000000108047824 */ /* 0x001fd600078e0a03 */
        /* <DEDUP_REMOVED lines=15> */
[----:B------:R-:W-:Y:S01]  /*64a0*/  VIADD R3, R27, 0x80 ;  /* 0x000000801b037836 */ /* 0x000fe20000000000 */
[-C--:B------:R-:W-:Y:S01]  /*64b0*/  ISETP.GE.AND P3, PT, R7, R4.reuse, PT ;  /* 0x000000040700720c */ /* 0x080fe20003f66270 */
[----:B------:R-:W-:Y:S01]  /*64c0*/  VIADD R7, R27, 0x60 ;  /* 0x000000601b077836 */ /* 0x000fe20000000000 */
[----:B------:R-:W-:Y:S02]  /*64d0*/  IADD3.X R26, PT, PT, RZ, UR5, RZ, P0, P5 ;  /* 0x00000005ff1a7c10 */ /* 0x000fe400087ea4ff */
[----:B---3--:R-:W-:Y:S02]  /*64e0*/  LEA R2, P5, R19, UR12, 0x2 ;  /* 0x0000000c13027c11 */ /* 0x008fe4000f8a10ff */
[-C--:B------:R-:W-:Y:S01]  /*64f0*/  ISETP.GE.AND P1, PT, R7, R4.reuse, PT ;  /* 0x000000040700720c */ /* 0x080fe20003f26270 */
[----:B------:R-:W-:Y:S01]  /*6500*/  VIADD R7, R27, 0xa0 ;  /* 0x000000a01b077836 */ /* 0x000fe20000000000 */
[-C--:B------:R-:W-:Y:S01]  /*6510*/  ISETP.GE.AND P2, PT, R9, R4.reuse, PT ;  /* 0x000000040900720c */ /* 0x080fe20003f46270 */
[----:B------:R-:W-:Y:S01]  /*6520*/  VIADD R9, R27, 0xc0 ;  /* 0x000000c01b097836 */ /* 0x000fe20000000000 */
[----:B------:R-:W-:-:S02]  /*6530*/  ISETP.GE.AND P0, PT, R3, R4, PT ;  /* 0x000000040300720c */ /* 0x000fc40003f06270 */
[----:B------:R-:W-:Y:S02]  /*6540*/  LEA.HI.X R3, R19, UR13, R26, 0x2, P5 ;  /* 0x0000000d13037c11 */ /* 0x000fe4000a8f141a */
[-C--:B------:R-:W-:Y:S01]  /*6550*/  ISETP.GE.AND P6, PT, R7, R4.reuse, PT ;  /* 0x000000040700720c */ /* 0x080fe20003fc6270 */
[----:B------:R-:W-:Y:S01]  /*6560*/  VIADD R7, R27, 0xe0 ;  /* 0x000000e01b077836 */ /* 0x000fe20000000000 */
[-C--:B------:R-:W-:Y:S01]  /*6570*/  ISETP.GE.AND P5, PT, R9, R4.reuse, PT ;  /* 0x000000040900720c */ /* 0x080fe20003fa6270 */
[----:B------:R-:W2:Y:S01]  /*6580*/  @!P4 LDG.E R5, desc[UR6][R2.64] ;  /* 0x000000060205c981 */ /* 0x000ea2000c1e1900 */
[----:B------:R-:W-:Y:S02]  /*6590*/  VIADD R9, R27, 0x100 ;  /* 0x000001001b097836 */ /* 0x000fe40000000000 */
[-C--:B------:R-:W-:Y:S01]  /*65a0*/  ISETP.GE.AND P4, PT, R7, R4.reuse, PT ;  /* 0x000000040700720c */ /* 0x080fe20003f86270 */
[----:B------:R-:W-:Y:S01]  /*65b0*/  VIADD R7, R27, 0x120 ;  /* 0x000001201b077836 */ /* 0x000fe20000000000 */
[----:B------:R-:W3:Y:S01]  /*65c0*/  @!P3 LDG.E R6, desc[UR6][R2.64+0x80] ;  /* 0x000080060206b981 */ /* 0x000ee2000c1e1900 */
[----:B------:R-:W-:Y:S01]  /*65d0*/  ISETP.GE.AND P3, PT, R9, R4, PT ;  /* 0x000000040900720c */ /* 0x000fe20003f66270 */
[----:B------:R-:W-:-:S02]  /*65e0*/  VIADD R9, R27, 0x140 ;  /* 0x000001401b097836 */ /* 0x000fc40000000000 */
[----:B------:R-:W4:Y:S01]  /*65f0*/  @!P2 LDG.E R10, desc[UR6][R2.64+0x100] ;  /* 0x00010006020aa981 */ /* 0x000f22000c1e1900 */
[-C--:B------:R-:W-:Y:S01]  /*6600*/  ISETP.GE.AND P2, PT, R7, R4.reuse, PT ;  /* 0x000000040700720c */ /* 0x080fe20003f46270 */
[----:B------:R-:W-:Y:S02]  /*6610*/  VIADD R7, R27, 0x160 ;  /* 0x000001601b077836 */ /* 0x000fe40000000000 */
[----:B------:R-:W4:Y:S01]  /*6620*/  @!P1 LDG.E R11, desc[UR6][R2.64+0x180] ;  /* 0x00018006020b9981 */ /* 0x000f22000c1e1900 */
[-C--:B------:R-:W-:Y:S01]  /*6630*/  ISETP.GE.AND P1, PT, R9, R4.reuse, PT ;  /* 0x000000040900720c */ /* 0x080fe20003f26270 */
[----:B------:R-:W-:Y:S02]  /*6640*/  VIADD R9, R27, 0x180 ;  /* 0x000001801b097836 */ /* 0x000fe40000000000 */
[----:B------:R-:W4:Y:S01]  /*6650*/  @!P0 LDG.E R12, desc[UR6][R2.64+0x200] ;  /* 0x00020006020c8981 */ /* 0x000f22000c1e1900 */
        /* <DEDUP_REMOVED lines=15> */
[----:B------:R-:W-:-:S03]  /*6750*/  ISETP.GE.AND P2, PT, R9, R4, PT ;  /* 0x000000040900720c */ /* 0x000fc60003f46270 */
        /* <DEDUP_REMOVED lines=8> */
[----:B------:R0:W4:Y:S01]  /*67e0*/  @!P1 LDG.E R28, desc[UR6][R2.64+0x880] ;  /* 0x00088006021c9981 */ /* 0x000122000c1e1900 */
[----:B------:R-:W1:Y:S01]  /*67f0*/  S2R R32, SR_LANEID ;  /* 0x0000000000207919 */ /* 0x000e620000000000 */
[----:B------:R-:W0:Y:S01]  /*6800*/  S2UR UR5, SR_CgaCtaId ;  /* 0x00000000000579c3 */ /* 0x000e220000008800 */
[----:B------:R-:W-:Y:S01]  /*6810*/  SHF.R.U32.HI R35, RZ, 0x5, R0 ;  /* 0x00000005ff237819 */ /* 0x000fe20000011600 */
[----:B------:R-:W-:-:S02]  /*6820*/  UMOV UR4, 0x400 ;  /* 0x0000040000047882 */ /* 0x000fc40000000000 */
[----:B0-----:R-:W-:-:S04]  /*6830*/  ULEA UR4, UR5, UR4, 0x18 ;  /* 0x0000000405047291 */ /* 0x001fc8000f8ec0ff */
[----:B------:R-:W0:Y:S01]  /*6840*/  LDC R2, c[0x0][0x374] ;  /* 0x0000dd00ff027b82 */ /* 0x000e220000000800 */
[----:B------:R-:W-:Y:S01]  /*6850*/  IMAD R34, R0, 0x12, RZ ;  /* 0x0000001200227824 */ /* 0x000fe200078e02ff */
[----:B------:R-:W4:Y:S01]  /*6860*/  LDCU.U8 UR5, c[0x0][0x3c0] ;  /* 0x00007800ff0577ac */ /* 0x000f220008000000 */
[----:B-1----:R-:W-:-:S05]  /*6870*/  IMAD R7, R35, 0x240, R32 ;  /* 0x0000024023077824 */ /* 0x002fca00078e0220 */
[----:B------:R-:W-:Y:S01]  /*6880*/  LEA R7, R7, UR4, 0x2 ;  /* 0x0000000407077c11 */ /* 0x000fe2000f8e10ff */
[----:B0-----:R-:W-:Y:S02]  /*6890*/  IMAD R33, R2, UR8, R23 ;  /* 0x0000000802217c24 */ /* 0x001fe4000f8e0217 */
[----:B------:R-:W-:Y:S02]  /*68a0*/  VIADD R2, R34, 0x1 ;  /* 0x0000000122027836 */ /* 0x000fe40000000000 */
[----:B------:R-:W-:-:S05]  /*68b0*/  IMAD R33, R33, -0x2ac0, R8 ;  /* 0xffffd54021217824 */ /* 0x000fca00078e0208 */
[----:B------:R-:W-:Y:S01]  /*68c0*/  ISETP.GE.AND P4, PT, R2, R33, PT ;  /* 0x000000210200720c */ /* 0x000fe20003f86270 */
[----:B------:R-:W-:-:S05]  /*68d0*/  VIADD R2, R34, 0x7 ;  /* 0x0000000722027836 */ /* 0x000fca0000000000 */
[-C--:B------:R-:W-:Y:S01]  /*68e0*/  ISETP.GE.AND P0, PT, R2, R33.reuse, PT ;  /* 0x000000210200720c */ /* 0x080fe20003f06270 */
[C---:B------:R-:W-:Y:S02]  /*68f0*/  VIADD R2, R34.reuse, 0xb ;  /* 0x0000000b22027836 */ /* 0x040fe40000000000 */
[C---:B------:R-:W-:Y:S02]  /*6900*/  VIADD R46, R34.reuse, 0x3 ;  /* 0x00000003222e7836 */ /* 0x040fe40000000000 */
[C---:B------:R-:W-:Y:S02]  /*6910*/  VIADD R48, R34.reuse, 0x4 ;  /* 0x0000000422307836 */ /* 0x040fe40000000000 */
[C---:B------:R-:W-:Y:S01]  /*6920*/  VIADD R8, R34.reuse, 0x6 ;  /* 0x0000000622087836 */ /* 0x040fe20000000000 */
[----:B------:R-:W-:-:S04]  /*6930*/  ISETP.GE.AND P2, PT, R34, R33, PT ;  /* 0x000000212200720c */ /* 0x000fc80003f46270 */
[----:B------:R-:W-:Y:S01]  /*6940*/  ISETP.GE.AND P6, PT, R8, R33, PT ;  /* 0x000000210800720c */ /* 0x000fe20003fc6270 */
[C---:B------:R-:W-:Y:S02]  /*6950*/  VIADD R60, R34.reuse, 0xa ;  /* 0x0000000a223c7836 */ /* 0x040fe40000000000 */
[C---:B------:R-:W-:Y:S02]  /*6960*/  VIADD R58, R34.reuse, 0xf ;  /* 0x0000000f223a7836 */ /* 0x040fe40000000000 */
[----:B------:R-:W-:Y:S01]  /*6970*/  VIADD R56, R34, 0x10 ;  /* 0x0000001022387836 */ /* 0x000fe20000000000 */
[----:B--2---:R0:W-:Y:S04]  /*6980*/  STS [R7], R5 ;  /* 0x0000000507007388 */ /* 0x0041e80000000800 */
[----:B---3--:R-:W-:Y:S01]  /*6990*/  STS [R7+0x80], R6 ;  /* 0x0000800607007388 */ /* 0x008fe20000000800 */
[----:B0-----:R-:W-:-:S03]  /*69a0*/  IMAD R5, R32, 0x44, R7 ;  /* 0x0000004420057824 */ /* 0x001fc600078e0207 */
[----:B----4-:R-:W-:Y:S04]  /*69b0*/  STS [R7+0x100], R10 ;  /* 0x0001000a07007388 */ /* 0x010fe80000000800 */
        /* <DEDUP_REMOVED lines=14> */
[----:B------:R-:W-:Y:S01]  /*6aa0*/  STS [R7+0x880], R28 ;  /* 0x0008801c07007388 */ /* 0x000fe20000000800 */
[----:B------:R-:W-:-:S03]  /*6ab0*/  NOP ;  /* 0x0000000000007918 */ /* 0x000fc60000000000 */
[----:B------:R-:W1:Y:S04]  /*6ac0*/  LDS.64 R18, [R5+0x8] ;  /* 0x0000080005127984 */ /* 0x000e680000000a00 */
[----:B------:R-:W2:Y:S04]  /*6ad0*/  LDS.64 R26, [R5] ;  /* 0x00000000051a7984 */ /* 0x000ea80000000a00 */
[----:B------:R-:W3:Y:S04]  /*6ae0*/  LDS.64 R20, [R5+0x10] ;  /* 0x0000100005147984 */ /* 0x000ee80000000a00 */
[----:B------:R-:W4:Y:S04]  /*6af0*/  LDS.64 R30, [R5+0x18] ;  /* 0x00001800051e7984 */ /* 0x000f280000000a00 */
[----:B------:R-:W4:Y:S01]  /*6b00*/  LDS.64 R28, [R5+0x20] ;  /* 0x00002000051c7984 */ /* 0x000f220000000a00 */
[----:B0-----:R-:W-:-:S03]  /*6b10*/  VIADD R4, R34, 0x2 ;  /* 0x0000000222047836 */ /* 0x001fc60000000000 */
[----:B------:R-:W0:Y:S02]  /*6b20*/  LDS.64 R24, [R5+0x28] ;  /* 0x0000280005187984 */ /* 0x000e240000000a00 */
[----:B------:R-:W-:Y:S02]  /*6b30*/  ISETP.GE.AND P3, PT, R4, R33, PT ;  /* 0x000000210400720c */ /* 0x000fe40003f66270 */
[----:B------:R-:W0:Y:S04]  /*6b40*/  LDS.64 R22, [R5+0x30] ;  /* 0x0000300005167984 */ /* 0x000e280000000a00 */
[----:B------:R-:W0:Y:S01]  /*6b50*/  LDS.64 R16, [R5+0x38] ;  /* 0x0000380005107984 */ /* 0x000e220000000a00 */
[----:B------:R-:W-:Y:S01]  /*6b60*/  VIADD R4, R34, 0x8 ;  /* 0x0000000822047836 */ /* 0x000fe20000000000 */
[----:B-1----:R-:W-:-:S02]  /*6b70*/  LOP3.LUT R38, R18, 0x1, RZ, 0xc, !PT ;  /* 0x0000000112267812 */ /* 0x002fc400078e0cff */
[----:B--2---:R-:W-:Y:S02]  /*6b80*/  LOP3.LUT R36, R27, 0x1, RZ, 0xc, !PT ;  /* 0x000000011b247812 */ /* 0x004fe400078e0cff */
[----:B------:R-:W-:Y:S02]  /*6b90*/  SEL R38, R38, 0x1, !P3 ;  /* 0x0000000126267807 */ /* 0x000fe40005800000 */
[-C--:B------:R-:W-:Y:S02]  /*6ba0*/  ISETP.GE.AND P3, PT, R2, R33.reuse, PT ;  /* 0x000000210200720c */ /* 0x080fe40003f66270 */
[----:B------:R1:W2:Y:S01]  /*6bb0*/  LDS.64 R2, [R5+0x40] ;  /* 0x0000400005027984 */ /* 0x0002a20000000a00 */
[----:B------:R-:W-:Y:S02]  /*6bc0*/  SEL R36, R36, 0x1, !P4 ;  /* 0x0000000124247807 */ /* 0x000fe40006000000 */
[----:B------:R-:W-:Y:S02]  /*6bd0*/  ISETP.GE.AND P4, PT, R46, R33, PT ;  /* 0x000000212e00720c */ /* 0x000fe40003f86270 */
[----:B------:R-:W-:-:S02]  /*6be0*/  LOP3.LUT R39, R19, 0x1, RZ, 0xc, !PT ;  /* 0x0000000113277812 */ /* 0x000fc400078e0cff */
[-C--:B------:R-:W-:Y:S01]  /*6bf0*/  ISETP.GE.AND P1, PT, R4, R33.reuse, PT ;  /* 0x000000210400720c */ /* 0x080fe20003f26270 */
[----:B------:R-:W-:Y:S01]  /*6c00*/  VIADD R4, R34, 0xc ;  /* 0x0000000c22047836 */ /* 0x000fe20000000000 */
[----:B------:R-:W-:Y:S02]  /*6c10*/  SEL R39, R39, 0x1, !P4 ;  /* 0x0000000127277807 */ /* 0x000fe40006000000 */
[----:B------:R-:W-:Y:S02]  /*6c20*/  ISETP.GE.AND P4, PT, R48, R33, PT ;  /* 0x000000213000720c */ /* 0x000fe40003f86270 */
[----:B---3--:R-:W-:Y:S02]  /*6c30*/  LOP3.LUT R40, R20, 0x1, RZ, 0xc, !PT ;  /* 0x0000000114287812 */ /* 0x008fe400078e0cff */
[----:B------:R-:W-:Y:S02]  /*6c40*/  LOP3.LUT R37, R26, 0x1, RZ, 0xc, !PT ;  /* 0x000000011a257812 */ /* 0x000fe400078e0cff */
[----:B------:R-:W-:-:S02]  /*6c50*/  SEL R40, R40, 0x1, !P4 ;  /* 0x0000000128287807 */ /* 0x000fc40006000000 */
[-C--:B------:R-:W-:Y:S01]  /*6c60*/  ISETP.GE.AND P4, PT, R4, R33.reuse, PT ;  /* 0x000000210400720c */ /* 0x080fe20003f86270 */
[----:B------:R-:W-:Y:S01]  /*6c70*/  VIADD R4, R34, 0xe ;  /* 0x0000000e22047836 */ /* 0x000fe20000000000 */
[----:B----4-:R-:W-:Y:S01]  /*6c80*/  LOP3.LUT R42, R30, 0x1, RZ, 0xc, !PT ;  /* 0x000000011e2a7812 */ /* 0x010fe200078e0cff */
[----:B------:R-:W-:Y:S01]  /*6c90*/  VIADD R6, R34, 0x5 ;  /* 0x0000000522067836 */ /* 0x000fe20000000000 */
[----:B------:R-:W-:Y:S02]  /*6ca0*/  SEL R37, R37, 0x1, !P2 ;  /* 0x0000000125257807 */ /* 0x000fe40005000000 */
[----:B------:R-:W-:Y:S02]  /*6cb0*/  SEL R42, R42, 0x1, !P6 ;  /* 0x000000012a2a7807 */ /* 0x000fe40007000000 */
[-C--:B------:R-:W-:Y:S02]  /*6cc0*/  ISETP.GE.AND P6, PT, R4, R33.reuse, PT ;  /* 0x000000210400720c */ /* 0x080fe40003fc6270 */
[----:B------:R-:W-:-:S02]  /*6cd0*/  ISETP.GE.AND P5, PT, R6, R33, PT ;  /* 0x000000210600720c */ /* 0x000fc40003fa6270 */
[----:B------:R-:W-:Y:S02]  /*6ce0*/  LOP3.LUT R41, R21, 0x1, RZ, 0xc, !PT ;  /* 0x0000000115297812 */ /* 0x000fe400078e0cff */
[----:B------:R-:W-:Y:S01]  /*6cf0*/  IADD3 R4, PT, PT, R38, R36, R37 ;  /* 0x0000002426047210 */ /* 0x000fe20007ffe025 */
[----:B------:R-:W-:Y:S01]  /*6d00*/  VIADD R6, R34, 0x9 ;  /* 0x0000000922067836 */ /* 0x000fe20000000000 */
[----:B------:R-:W-:Y:S02]  /*6d10*/  LOP3.LUT R44, R28, 0x1, RZ, 0xc, !PT ;  /* 0x000000011c2c7812 */ /* 0x000fe400078e0cff */
[----:B------:R-:W-:Y:S02]  /*6d20*/  SEL R41, R41, 0x1, !P5 ;  /* 0x0000000129297807 */ /* 0x000fe40006800000 */
[----:B------:R-:W-:Y:S02]  /*6d30*/  LOP3.LUT R43, R31, 0x1, RZ, 0xc, !PT ;  /* 0x000000011f2b7812 */ /* 0x000fe400078e0cff */
[----:B------:R-:W-:-:S02]  /*6d40*/  IADD3 R4, PT, PT, R40, R39, R4 ;  /* 0x0000002728047210 */ /* 0x000fc40007ffe004 */
[----:B------:R-:W-:Y:S02]  /*6d50*/  SEL R44, R44, 0x1, !P1 ;  /* 0x000000012c2c7807 */ /* 0x000fe40004800000 */
[-C--:B------:R-:W-:Y:S02]  /*6d60*/  ISETP.GE.AND P2, PT, R6, R33.reuse, PT ;  /* 0x000000210600720c */ /* 0x080fe40003f46270 */
[----:B------:R-:W-:Y:S02]  /*6d70*/  SEL R43, R43, 0x1, !P0 ;  /* 0x000000012b2b7807 */ /* 0x000fe40004000000 */
[----:B------:R-:W-:Y:S02]  /*6d80*/  LOP3.LUT R45, R29, 0x1, RZ, 0xc, !PT ;  /* 0x000000011d2d7812 */ /* 0x000fe400078e0cff */
[----:B------:R-:W-:Y:S02]  /*6d90*/  ISETP.GE.AND P1, PT, R60, R33, PT ;  /* 0x000000213c00720c */ /* 0x000fe40003f26270 */
[----:B0-----:R-:W-:-:S02]  /*6da0*/  LOP3.LUT R50, R24, 0x1, RZ, 0xc, !PT ;  /* 0x0000000118327812 */ /* 0x001fc400078e0cff */
[----:B------:R-:W-:Y:S01]  /*6db0*/  IADD3 R4, PT, PT, R42, R41, R4 ;  /* 0x000000292a047210 */ /* 0x000fe20007ffe004 */
[----:B------:R-:W-:Y:S01]  /*6dc0*/  VIADD R6, R34, 0xd ;  /* 0x0000000d22067836 */ /* 0x000fe20000000000 */
[----:B------:R-:W-:Y:S02]  /*6dd0*/  SEL R45, R45, 0x1, !P2 ;  /* 0x000000012d2d7807 */ /* 0x000fe40005000000 */
[----:B------:R-:W-:Y:S02]  /*6de0*/  SEL R50, R50, 0x1, !P1 ;  /* 0x0000000132327807 */ /* 0x000fe40004800000 */
[----:B------:R-:W-:Y:S02]  /*6df0*/  LOP3.LUT R47, R25, 0x1, RZ, 0xc, !PT ;  /* 0x00000001192f7812 */ /* 0x000fe400078e0cff */
[----:B------:R-:W-:Y:S02]  /*6e00*/  LOP3.LUT R54, R22, 0x1, RZ, 0xc, !PT ;  /* 0x0000000116367812 */ /* 0x000fe400078e0cff */
[----:B------:R-:W-:-:S02]  /*6e10*/  IADD3 R4, PT, PT, R44, R43, R4 ;  /* 0x0000002b2c047210 */ /* 0x000fc40007ffe004 */
[----:B------:R-:W-:Y:S02]  /*6e20*/  ISETP.GE.AND P5, PT, R6, R33, PT ;  /* 0x000000210600720c */ /* 0x000fe40003fa6270 */
[----:B------:R-:W-:Y:S02]  /*6e30*/  LOP3.LUT R49, R23, 0x1, RZ, 0xc, !PT ;  /* 0x0000000117317812 */ /* 0x000fe400078e0cff */
[----:B------:R-:W-:Y:S02]  /*6e40*/  LOP3.LUT R52, R16, 0x1, RZ, 0xc, !PT ;  /* 0x0000000110347812 */ /* 0x000fe400078e0cff */
[----:B------:R-:W-:Y:S02]  /*6e50*/  SEL R47, R47, 0x1, !P3 ;  /* 0x000000012f2f7807 */ /* 0x000fe40005800000 */
[----:B------:R-:W-:Y:S02]  /*6e60*/  SEL R54, R54, 0x1, !P4 ;  /* 0x0000000136367807 */ /* 0x000fe40006000000 */
[----:B-1----:R-:W-:Y:S01]  /*6e70*/  IADD3 R5, PT, PT, R50, R45, R4 ;  /* 0x0000002d32057210 */ /* 0x002fe20007ffe004 */
[----:B------:R-:W-:Y:S01]  /*6e80*/  VIADD R6, R34, 0x11 ;  /* 0x0000001122067836 */ /* 0x000fe20000000000 */
[----:B------:R-:W-:-:S02]  /*6e90*/  ISETP.GE.AND P2, PT, R58, R33, PT ;  /* 0x000000213a00720c */ /* 0x000fc40003f46270 */
[----:B------:R-:W-:Y:S02]  /*6ea0*/  ISETP.GE.AND P1, PT, R56, R33, PT ;  /* 0x000000213800720c */ /* 0x000fe40003f26270 */
[----:B------:R-:W-:Y:S02]  /*6eb0*/  LOP3.LUT R51, R17, 0x1, RZ, 0xc, !PT ;  /* 0x0000000111337812 */ /* 0x000fe400078e0cff */
[----:B--2---:R-:W-:Y:S02]  /*6ec0*/  LOP3.LUT R4, R2, 0x1, RZ, 0xc, !PT ;  /* 0x0000000102047812 */ /* 0x004fe400078e0cff */
[----:B------:R-:W-:Y:S02]  /*6ed0*/  SEL R49, R49, 0x1, !P5 ;  /* 0x0000000131317807 */ /* 0x000fe40006800000 */
[----:B------:R-:W-:Y:S02]  /*6ee0*/  SEL R52, R52, 0x1, !P6 ;  /* 0x0000000134347807 */ /* 0x000fe40007000000 */
[----:B------:R-:W-:-:S02]  /*6ef0*/  IADD3 R5, PT, PT, R54, R47, R5 ;  /* 0x0000002f36057210 */ /* 0x000fc40007ffe005 */
[----:B------:R-:W-:Y:S02]  /*6f00*/  ISETP.GE.AND P0, PT, R6, R33, PT ;  /* 0x000000210600720c */ /* 0x000fe40003f06270 */
[----:B------:R-:W-:Y:S02]  /*6f10*/  LOP3.LUT R53, R3, 0x1, RZ, 0xc, !PT ;  /* 0x0000000103357812 */ /* 0x000fe400078e0cff */
[----:B------:R-:W-:Y:S02]  /*6f20*/  SEL R51, R51, 0x1, !P2 ;  /* 0x0000000133337807 */ /* 0x000fe40005000000 */
[----:B------:R-:W-:Y:S02]  /*6f30*/  SEL R4, R4, 0x1, !P1 ;  /* 0x0000000104047807 */ /* 0x000fe40004800000 */
[----:B------:R-:W-:Y:S02]  /*6f40*/  IADD3 R5, PT, PT, R52, R49, R5 ;  /* 0x0000003134057210 */ /* 0x000fe40007ffe005 */
[----:B------:R-:W-:-:S02]  /*6f50*/  SEL R53, R53, 0x1, !P0 ;  /* 0x0000000135357807 */ /* 0x000fc40004000000 */
        /* <DEDUP_REMOVED lines=12> */
[----:B------:R-:W0:Y:S07]  /*7020*/  SHFL.UP P0, R62, R55, 0x10, RZ ;  /* 0x06000000373e7989 */ /* 0x000e2e00000000ff */
        /* <DEDUP_REMOVED lines=17> */
[----:B------:R-:W-:Y:S02]  /*7140*/  SEL R12, R15, R12, !P0 ;  /* 0x0000000c0f0c7207 */ /* 0x000fe40004000000 */
[----:B------:R-:W-:Y:S01]  /*7150*/  ISETP.NE.AND P0, PT, R35, 0x5, PT ;  /* 0x000000052300780c */ /* 0x000fe20003f05270 */
[----:B------:R-:W-:-:S03]  /*7160*/  IMAD.IADD R9, R9, 0x1, R8 ;  /* 0x0000000109097824 */ /* 0x000fc600078e0208 */
        /* <DEDUP_REMOVED lines=16> */
[----:B------:R-:W-:Y:S01]  /*7270*/  SEL R57, R5, R8, !P0 ;  /* 0x0000000805397207 */ /* 0x000fe20004000000 */
[----:B------:R-:W-:Y:S01]  /*7280*/  IMAD.IADD R4, R38, 0x1, R55 ;  /* 0x0000000126047824 */ /* 0x000fe200078e0237 */
[----:B------:R-:W1:Y:S01]  /*7290*/  LDS.128 R8, [UR4+0x40] ;  /* 0x00004004ff087984 */ /* 0x000e620008000c00 */
[----:B------:R-:W-:Y:S01]  /*72a0*/  IMAD.IADD R6, R6, 0x1, R5 ;  /* 0x0000000106067824 */ /* 0x000fe200078e0205 */
[----:B------:R-:W-:Y:S01]  /*72b0*/  BAR.SYNC.DEFER_BLOCKING 0x0 ;  /* 0x0000000000007b1d */ /* 0x000fe20000010000 */
[----:B------:R-:W-:Y:S01]  /*72c0*/  ISETP.NE.AND P0, PT, R35, 0xb, PT ;  /* 0x0000000b2300780c */ /* 0x000fe20003f05270 */
[----:B------:R-:W-:Y:S02]  /*72d0*/  IMAD.IADD R5, R39, 0x1, R4 ;  /* 0x0000000127057824 */ /* 0x000fe400078e0204 */
[----:B------:R-:W-:Y:S01]  /*72e0*/  IMAD.IADD R7, R7, 0x1, R6 ;  /* 0x0000000107077824 */ /* 0x000fe200078e0206 */
[----:B------:R-:W-:Y:S01]  /*72f0*/  SEL R57, R6, R57, !P0 ;  /* 0x0000003906397207 */ /* 0x000fe20004000000 */
[----:B------:R-:W-:Y:S01]  /*7300*/  IMAD.IADD R6, R40, 0x1, R5 ;  /* 0x0000000128067824 */ /* 0x000fe200078e0205 */
[----:B------:R-:W-:Y:S01]  /*7310*/  ISETP.NE.AND P0, PT, R35, 0xc, PT ;  /* 0x0000000c2300780c */ /* 0x000fe20003f05270 */
[----:B0-----:R-:W-:-:S03]  /*7320*/  IMAD.IADD R64, R7, 0x1, R12 ;  /* 0x0000000107407824 */ /* 0x001fc600078e020c */
[----:B------:R-:W-:Y:S01]  /*7330*/  SEL R59, R7, R57, !P0 ;  /* 0x00000039073b7207 */ /* 0x000fe20004000000 */
[----:B------:R-:W-:Y:S01]  /*7340*/  IMAD.IADD R57, R41, 0x1, R6 ;  /* 0x0000000129397824 */ /* 0x000fe200078e0206 */
[----:B------:R-:W-:-:S03]  /*7350*/  ISETP.NE.AND P0, PT, R35, 0xd, PT ;  /* 0x0000000d2300780c */ /* 0x000fc60003f05270 */
[----:B------:R-:W-:Y:S01]  /*7360*/  IMAD.IADD R12, R42, 0x1, R57 ;  /* 0x000000012a0c7824 */ /* 0x000fe200078e0239 */
[----:B------:R-:W-:Y:S01]  /*7370*/  SEL R59, R64, R59, !P0 ;  /* 0x0000003b403b7207 */ /* 0x000fe20004000000 */
[----:B------:R-:W-:Y:S01]  /*7380*/  IMAD.IADD R64, R13, 0x1, R64 ;  /* 0x000000010d407824 */ /* 0x000fe200078e0240 */
[----:B------:R-:W-:Y:S01]  /*7390*/  ISETP.NE.AND P0, PT, R35, 0xe, PT ;  /* 0x0000000e2300780c */ /* 0x000fe20003f05270 */
[----:B------:R-:W-:-:S03]  /*73a0*/  IMAD.IADD R13, R43, 0x1, R12 ;  /* 0x000000012b0d7824 */ /* 0x000fc600078e020c */
[----:B------:R-:W-:Y:S01]  /*73b0*/  SEL R59, R64, R59, !P0 ;  /* 0x0000003b403b7207 */ /* 0x000fe20004000000 */
[----:B------:R-:W-:Y:S02]  /*73c0*/  IMAD.IADD R64, R14, 0x1, R64 ;  /* 0x000000010e407824 */ /* 0x000fe400078e0240 */
[----:B------:R-:W-:Y:S01]  /*73d0*/  IMAD.IADD R14, R44, 0x1, R13 ;  /* 0x000000012c0e7824 */ /* 0x000fe200078e020d */
[----:B------:R-:W-:-:S03]  /*73e0*/  ISETP.NE.AND P0, PT, R35, 0xf, PT ;  /* 0x0000000f2300780c */ /* 0x000fc60003f05270 */
[----:B------:R-:W-:Y:S01]  /*73f0*/  IMAD.IADD R61, R45, 0x1, R14 ;  /* 0x000000012d3d7824 */ /* 0x000fe200078e020e */
[----:B------:R-:W-:Y:S01]  /*7400*/  ISETP.NE.AND P3, PT, R32, RZ, PT ;  /* 0x000000ff2000720c */ /* 0x000fe20003f65270 */
[----:B------:R-:W-:Y:S02]  /*7410*/  IMAD.IADD R15, R15, 0x1, R64 ;  /* 0x000000010f0f7824 */ /* 0x000fe400078e0240 */
[----:B------:R-:W-:Y:S01]  /*7420*/  IMAD.IADD R32, R50, 0x1, R61 ;  /* 0x0000000132207824 */ /* 0x000fe200078e023d */
[----:B------:R-:W-:Y:S02]  /*7430*/  SEL R59, R64, R59, !P0 ;  /* 0x0000003b403b7207 */ /* 0x000fe40004000000 */
[----:B------:R-:W-:Y:S01]  /*7440*/  ISETP.NE.AND P0, PT, R35, 0x10, PT ;  /* 0x000000102300780c */ /* 0x000fe20003f05270 */
[----:B------:R-:W-:Y:S02]  /*7450*/  IMAD.IADD R63, R47, 0x1, R32 ;  /* 0x000000012f3f7824 */ /* 0x000fe400078e0220 */
[C---:B-1----:R-:W-:Y:S01]  /*7460*/  IMAD.IADD R8, R15.reuse, 0x1, R8 ;  /* 0x000000010f087824 */ /* 0x042fe200078e0208 */
[----:B------:R-:W-:Y:S01]  /*7470*/  SEL R59, R15, R59, !P0 ;  /* 0x0000003b0f3b7207 */ /* 0x000fe20004000000 */
[----:B------:R-:W-:Y:S01]  /*7480*/  IMAD.IADD R15, R54, 0x1, R63 ;  /* 0x00000001360f7824 */ /* 0x000fe200078e023f */
[----:B------:R-:W-:-:S03]  /*7490*/  ISETP.NE.AND P0, PT, R35, 0x11, PT ;  /* 0x000000112300780c */ /* 0x000fc60003f05270 */
[----:B------:R-:W-:Y:S01]  /*74a0*/  IMAD.IADD R11, R49, 0x1, R15 ;  /* 0x00000001310b7824 */ /* 0x000fe200078e020f */
[----:B------:R-:W-:Y:S01]  /*74b0*/  SEL R59, R8, R59, !P0 ;  /* 0x0000003b083b7207 */ /* 0x000fe20004000000 */
[----:B------:R-:W-:Y:S01]  /*74c0*/  IMAD.IADD R8, R9, 0x1, R8 ;  /* 0x0000000109087824 */ /* 0x000fe200078e0208 */
[----:B------:R-:W-:Y:S01]  /*74d0*/  LOP3.LUT R7, R2, 0x1, RZ, 0xc, !PT ;  /* 0x0000000102077812 */ /* 0x000fe200078e0cff */
[----:B------:R-:W-:Y:S01]  /*74e0*/  IMAD.IADD R9, R52, 0x1, R11 ;  /* 0x0000000134097824 */ /* 0x000fe200078e020b */
[----:B------:R-:W-:Y:S02]  /*74f0*/  ISETP.NE.AND P2, PT, R35, 0x12, PT ;  /* 0x000000122300780c */ /* 0x000fe40003f45270 */
[----:B------:R-:W-:Y:S01]  /*7500*/  SEL R7, R7, 0x1, !P1 ;  /* 0x0000000107077807 */ /* 0x000fe20004800000 */
[----:B------:R-:W-:-:S04]  /*7510*/  IMAD.IADD R35, R51, 0x1, R9 ;  /* 0x0000000133237824 */ /* 0x000fc800078e0209 */
[----:B------:R-:W-:Y:S01]  /*7520*/  IMAD.IADD R65, R7, 0x1, R35 ;  /* 0x0000000107417824 */ /* 0x000fe200078e0223 */
[----:B------:R-:W-:Y:S02]  /*7530*/  ISETP.GE.U32.AND P0, PT, R0, 0x20, PT ;  /* 0x000000200000780c */ /* 0x000fe40003f06070 */
[----:B------:R-:W-:Y:S02]  /*7540*/  SEL R59, R8, R59, !P2 ;  /* 0x0000003b083b7207 */ /* 0x000fe40005000000 */
[----:B------:R-:W-:Y:S02]  /*7550*/  IADD3 R62, PT, PT, R62, -R53, -R65 ;  /* 0x800000353e3e7210 */ /* 0x000fe40007ffe841 */
[----:B------:R-:W-:Y:S02]  /*7560*/  SEL R59, R59, RZ, P0 ;  /* 0x000000ff3b3b7207 */ /* 0x000fe40000000000 */
[----:B------:R-:W-:Y:S02]  /*7570*/  SEL R62, R62, RZ, P3 ;  /* 0x000000ff3e3e7207 */ /* 0x000fe40001800000 */
[----:B------:R-:W-:-:S03]  /*7580*/  IADD3 R10, PT, PT, R8, R33, R10 ;  /* 0x00000021080a7210 */ /* 0x000fc60007ffe00a */
[----:B------:R-:W-:-:S05]  /*7590*/  IMAD.IADD R59, R59, 0x1, R62 ;  /* 0x000000013b3b7824 */ /* 0x000fca00078e023e */
[--C-:B------:R-:W-:Y:S01]  /*75a0*/  IADD3 R46, PT, PT, R46, -R4, -R59.reuse ;  /* 0x800000042e2e7210 */ /* 0x100fe20007ffe83b */
[----:B------:R-:W-:Y:S01]  /*75b0*/  VIADD R4, R10, 0xffffd540 ;  /* 0xffffd5400a047836 */ /* 0x000fe20000000000 */
[--C-:B------:R-:W-:Y:S02]  /*75c0*/  IADD3 R48, PT, PT, R48, -R5, -R59.reuse ;  /* 0x8000000530307210 */ /* 0x100fe40007ffe83b */
[--C-:B------:R-:W-:Y:S01]  /*75d0*/  IADD3 R56, PT, PT, R56, -R35, -R59.reuse ;  /* 0x8000002338387210 */ /* 0x100fe20007ffe83b */
[----:B------:R-:W-:Y:S01]  /*75e0*/  IMAD.IADD R5, R33, 0x1, -R4 ;  /* 0x0000000121057824 */ /* 0x000fe200078e0a04 */
[C-C-:B------:R-:W-:Y:S02]  /*75f0*/  IADD3 R35, PT, PT, R34.reuse, -R6, -R59.reuse ;  /* 0x8000000622237210 */ /* 0x140fe40007ffe83b */
[----:B------:R-:W-:Y:S01]  /*7600*/  IADD3 R6, PT, PT, R34, -R14, -R59 ;  /* 0x8000000e22067210 */ /* 0x000fe20007ffe83b */
[----:B------:R-:W-:Y:S01]  /*7610*/  IMAD.IADD R14, R59, 0x1, R5 ;  /* 0x000000013b0e7824 */ /* 0x000fe200078e0205 */
[----:B------:R-:W-:-:S02]  /*7620*/  IADD3 R58, PT, PT, R58, -R9, -R59 ;  /* 0x800000093a3a7210 */ /* 0x000fc40007ffe83b */
[C---:B------:R-:W-:Y:S02]  /*7630*/  IADD3 R9, PT, PT, R34.reuse, -R32, -R59 ;  /* 0x8000002022097210 */ /* 0x040fe40007ffe83b */
[----:B------:R-:W-:Y:S02]  /*7640*/  ISETP.NE.AND P0, PT, R53, RZ, PT ;  /* 0x000000ff3500720c */ /* 0x000fe40003f05270 */
[C---:B------:R-:W-:Y:S02]  /*7650*/  ISETP.NE.AND P1, PT, R37.reuse, RZ, PT ;  /* 0x000000ff2500720c */ /* 0x040fe40003f25270 */
[C---:B------:R-:W-:Y:S01]  /*7660*/  IADD3 R32, PT, PT, R34.reuse, -R59, -R37 ;  /* 0x8000003b22207210 */ /* 0x040fe20007ffe825 */
[----:B------:R-:W-:Y:S01]  /*7670*/  IMAD.IADD R37, R37, 0x1, R14 ;  /* 0x0000000125257824 */ /* 0x000fe200078e020e */
[C-C-:B------:R-:W-:Y:S01]  /*7680*/  IADD3 R53, PT, PT, R34.reuse, -R12, -R59.reuse ;  /* 0x8000000c22357210 */ /* 0x140fe20007ffe83b */
[----:B------:R-:W-:Y:S01]  /*7690*/  IMAD.IADD R12, R34, 0x1, -R59 ;  /* 0x00000001220c7824 */ /* 0x000fe200078e0a3b */
[C---:B------:R-:W-:Y:S01]  /*76a0*/  ISETP.NE.AND P2, PT, R36.reuse, RZ, PT ;  /* 0x000000ff2400720c */ /* 0x040fe20003f45270 */
[----:B------:R-:W-:Y:S01]  /*76b0*/  IMAD.IADD R36, R36, 0x1, R37 ;  /* 0x0000000124247824 */ /* 0x000fe200078e0225 */
[----:B------:R-:W-:Y:S01]  /*76c0*/  IADD3 R55, PT, PT, R34, -R55, -R59 ;  /* 0x8000003722377210 */ /* 0x000fe20007ffe83b */
[----:B------:R-:W-:Y:S01]  /*76d0*/  VIADD R32, R32, 0x1 ;  /* 0x0000000120207836 */ /* 0x000fe20000000000 */
[----:B------:R-:W-:-:S02]  /*76e0*/  SEL R12, R12, R14, !P1 ;  /* 0x0000000e0c0c7207 */ /* 0x000fc40004800000 */
[C---:B------:R-:W-:Y:S01]  /*76f0*/  ISETP.NE.AND P1, PT, R38.reuse, RZ, PT ;  /* 0x000000ff2600720c */ /* 0x040fe20003f25270 */
[----:B------:R-:W-:Y:S01]  /*7700*/  IMAD.IADD R38, R38, 0x1, R36 ;  /* 0x0000000126267824 */ /* 0x000fe200078e0224 */
[----:B------:R-:W-:Y:S01]  /*7710*/  SEL R32, R32, R37, !P2 ;  /* 0x0000002520207207 */ /* 0x000fe20005000000 */
[----:B------:R-:W-:Y:S01]  /*7720*/  VIADD R55, R55, 0x2 ;  /* 0x0000000237377836 */ /* 0x000fe20000000000 */
[C---:B------:R-:W-:Y:S01]  /*7730*/  ISETP.NE.AND P2, PT, R39.reuse, RZ, PT ;  /* 0x000000ff2700720c */ /* 0x040fe20003f45270 */
[----:B------:R-:W-:-:S03]  /*7740*/  IMAD.IADD R39, R39, 0x1, R38 ;  /* 0x0000000127277824 */ /* 0x000fc600078e0226 */
[----:B------:R-:W-:Y:S01]  /*7750*/  SEL R55, R55, R36, !P1 ;  /* 0x0000002437377207 */ /* 0x000fe20004800000 */
[----:B------:R-:W-:Y:S01]  /*7760*/  VIADD R35, R35, 0x5 ;  /* 0x0000000523237836 */ /* 0x000fe20000000000 */
[C---:B------:R-:W-:Y:S01]  /*7770*/  ISETP.NE.AND P1, PT, R40.reuse, RZ, PT ;  /* 0x000000ff2800720c */ /* 0x040fe20003f25270 */
[----:B------:R-:W-:Y:S01]  /*7780*/  IMAD.IADD R40, R40, 0x1, R39 ;  /* 0x0000000128287824 */ /* 0x000fe200078e0227 */
[----:B------:R-:W-:Y:S02]  /*7790*/  SEL R46, R46, R38, !P2 ;  /* 0x000000262e2e7207 */ /* 0x000fe40005000000 */
[----:B------:R-:W-:-:S04]  /*77a0*/  ISETP.NE.AND P2, PT, R41, RZ, PT ;  /* 0x000000ff2900720c */ /* 0x000fc80003f45270 */
[----:B------:R-:W-:Y:S01]  /*77b0*/  SEL R35, R35, R40, !P2 ;  /* 0x0000002823237207 */ /* 0x000fe20005000000 */
[----:B------:R-:W-:Y:S01]  /*77c0*/  IMAD.IADD R40, R41, 0x1, R40 ;  /* 0x0000000129287824 */ /* 0x000fe200078e0228 */
[--C-:B------:R-:W-:Y:S02]  /*77d0*/  IADD3 R57, PT, PT, R34, -R57, -R59.reuse ;  /* 0x8000003922397210 */ /* 0x100fe40007ffe83b */
[----:B------:R-:W-:Y:S01]  /*77e0*/  SEL R48, R48, R39, !P1 ;  /* 0x0000002730307207 */ /* 0x000fe20004800000 */
[----:B------:R-:W-:Y:S01]  /*77f0*/  VIADD R53, R53, 0x7 ;  /* 0x0000000735357836 */ /* 0x000fe20000000000 */
[C---:B------:R-:W-:Y:S01]  /*7800*/  ISETP.NE.AND P1, PT, R42.reuse, RZ, PT ;  /* 0x000000ff2a00720c */ /* 0x040fe20003f25270 */
[----:B------:R-:W-:Y:S01]  /*7810*/  IMAD.IADD R42, R42, 0x1, R40 ;  /* 0x000000012a2a7824 */ /* 0x000fe200078e0228 */
[----:B------:R-:W-:Y:S01]  /*7820*/  ISETP.NE.AND P2, PT, R43, RZ, PT ;  /* 0x000000ff2b00720c */ /* 0x000fe20003f45270 */
[----:B------:R-:W-:Y:S01]  /*7830*/  VIADD R57, R57, 0x6 ;  /* 0x0000000639397836 */ /* 0x000fe20000000000 */
[----:B------:R-:W-:-:S02]  /*7840*/  IADD3 R13, PT, PT, R34, -R13, -R59 ;  /* 0x8000000d220d7210 */ /* 0x000fc40007ffe83b */
[----:B------:R-:W-:Y:S01]  /*7850*/  SEL R53, R53, R42, !P2 ;  /* 0x0000002a35357207 */ /* 0x000fe20005000000 */
[----:B------:R-:W-:Y:S01]  /*7860*/  IMAD.IADD R42, R43, 0x1, R42 ;  /* 0x000000012b2a7824 */ /* 0x000fe200078e022a */
[----:B------:R-:W-:Y:S02]  /*7870*/  IADD3 R8, PT, PT, R34, -R15, -R59 ;  /* 0x8000000f22087210 */ /* 0x000fe40007ffe83b */
[----:B------:R-:W-:Y:S02]  /*7880*/  LEA R15, R12, UR4, 0x2 ;  /* 0x000000040c0f7c11 */ /* 0x000fe4000f8e10ff */
[----:B------:R-:W-:Y:S02]  /*7890*/  SEL R57, R57, R40, !P1 ;  /* 0x0000002839397207 */ /* 0x000fe40004800000 */
[C---:B------:R-:W-:Y:S01]  /*78a0*/  ISETP.NE.AND P1, PT, R44.reuse, RZ, PT ;  /* 0x000000ff2c00720c */ /* 0x040fe20003f25270 */
[----:B------:R-:W-:Y:S01]  /*78b0*/  IMAD.IADD R44, R44, 0x1, R42 ;  /* 0x000000012c2c7824 */ /* 0x000fe200078e022a */
[----:B------:R-:W-:Y:S01]  /*78c0*/  LEA R32, R32, UR4, 0x2 ;  /* 0x0000000420207c11 */ /* 0x000fe2000f8e10ff */
[----:B------:R-:W-:Y:S01]  /*78d0*/  VIADD R13, R13, 0x8 ;  /* 0x000000080d0d7836 */ /* 0x000fe20000000000 */
[----:B------:R-:W-:Y:S01]  /*78e0*/  LEA R55, R55, UR4, 0x2 ;  /* 0x0000000437377c11 */ /* 0x000fe2000f8e10ff */
[----:B------:R0:W-:Y:S01]  /*78f0*/  STS [R15], R26 ;  /* 0x0000001a0f007388 */ /* 0x0001e20000000800 */
[----:B------:R-:W-:Y:S01]  /*7900*/  LEA R46, R46, UR4, 0x2 ;  /* 0x000000042e2e7c11 */ /* 0x000fe2000f8e10ff */
[----:B------:R-:W-:Y:S01]  /*7910*/  VIADD R6, R6, 0x9 ;  /* 0x0000000906067836 */ /* 0x000fe20000000000 */
[C---:B------:R-:W-:Y:S01]  /*7920*/  ISETP.NE.AND P2, PT, R45.reuse, RZ, PT ;  /* 0x000000ff2d00720c */ /* 0x040fe20003f45270 */
[----:B------:R-:W-:Y:S01]  /*7930*/  IMAD.IADD R45, R45, 0x1, R44 ;  /* 0x000000012d2d7824 */ /* 0x000fe200078e022c */
[----:B------:R-:W-:Y:S01]  /*7940*/  LEA R12, R35, UR4, 0x2 ;  /* 0x00000004230c7c11 */ /* 0x000fe2000f8e10ff */
[----:B------:R-:W-:Y:S01]  /*7950*/  STS [R32], R27 ;  /* 0x0000001b20007388 */ /* 0x000fe20000000800 */
[----:B------:R-:W-:-:S02]  /*7960*/  LEA R57, R57, UR4, 0x2 ;  /* 0x0000000439397c11 */ /* 0x000fc4000f8e10ff */
[----:B0-----:R-:W-:Y:S01]  /*7970*/  LEA R15, R48, UR4, 0x2 ;  /* 0x00000004300f7c11 */ /* 0x001fe2000f8e10ff */
[----:B------:R-:W-:Y:S01]  /*7980*/  STS [R55], R18 ;  /* 0x0000001237007388 */ /* 0x000fe20000000800 */
[----:B------:R-:W-:Y:S01]  /*7990*/  SEL R13, R13, R42, !P1 ;  /* 0x0000002a0d0d7207 */ /* 0x000fe20004800000 */
[----:B------:R-:W-:Y:S01]  /*79a0*/  VIADD R9, R9, 0xb ;  /* 0x0000000b09097836 */ /* 0x000fe20000000000 */
[----:B------:R-:W-:Y:S01]  /*79b0*/  LEA R14, R53, UR4, 0x2 ;  /* 0x00000004350e7c11 */ /* 0x000fe2000f8e10ff */
[----:B------:R-:W-:Y:S01]  /*79c0*/  STS [R46], R19 ;  /* 0x000000132e007388 */ /* 0x000fe20000000800 */
[C---:B------:R-:W-:Y:S01]  /*79d0*/  ISETP.NE.AND P1, PT, R50.reuse, RZ, PT ;  /* 0x000000ff3200720c */ /* 0x040fe20003f25270 */
[----:B------:R-:W-:Y:S01]  /*79e0*/  IMAD.IADD R50, R50, 0x1, R45 ;  /* 0x0000000132327824 */ /* 0x000fe200078e022d */
[----:B------:R-:W-:Y:S01]  /*79f0*/  IADD3 R10, PT, PT, R34, -R63, -R59 ;  /* 0x8000003f220a7210 */ /* 0x000fe20007ffe83b */
[----:B------:R-:W-:Y:S01]  /*7a00*/  STS [R15], R20 ;  /* 0x000000140f007388 */ /* 0x000fe20000000800 */
[----:B------:R-:W-:-:S02]  /*7a10*/  SEL R6, R6, R44, !P2 ;  /* 0x0000002c06067207 */ /* 0x000fc40005000000 */
[C---:B------:R-:W-:Y:S01]  /*7a20*/  ISETP.NE.AND P2, PT, R47.reuse, RZ, PT ;  /* 0x000000ff2f00720c */ /* 0x040fe20003f45270 */
[----:B------:R0:W-:Y:S01]  /*7a30*/  STS [R12], R21 ;  /* 0x000000150c007388 */ /* 0x0001e20000000800 */
[----:B------:R-:W-:-:S03]  /*7a40*/  IMAD.IADD R47, R47, 0x1, R50 ;  /* 0x000000012f2f7824 */ /* 0x000fc600078e0232 */
[----:B------:R-:W-:Y:S04]  /*7a50*/  STS [R57], R30 ;  /* 0x0000001e39007388 */ /* 0x000fe80000000800 */
[----:B------:R1:W-:Y:S01]  /*7a60*/  STS [R14], R31 ;  /* 0x0000001f0e007388 */ /* 0x0003e20000000800 */
[----:B0-----:R-:W-:Y:S02]  /*7a70*/  SEL R12, R9, R50, !P2 ;  /* 0x00000032090c7207 */ /* 0x001fe40005000000 */
[----:B------:R-:W-:Y:S01]  /*7a80*/  ISETP.NE.AND P2, PT, R54, RZ, PT ;  /* 0x000000ff3600720c */ /* 0x000fe20003f45270 */
[----:B-1----:R-:W-:Y:S01]  /*7a90*/  VIADD R14, R10, 0xc ;  /* 0x0000000c0a0e7836 */ /* 0x002fe20000000000 */
[----:B------:R-:W-:-:S04]  /*7aa0*/  IADD3 R11, PT, PT, R34, -R11, -R59 ;  /* 0x8000000b220b7210 */ /* 0x000fc80007ffe83b */
[----:B------:R-:W-:Y:S01]  /*7ab0*/  SEL R14, R14, R47, !P2 ;  /* 0x0000002f0e0e7207 */ /* 0x000fe20005000000 */
[----:B------:R-:W-:Y:S01]  /*7ac0*/  IMAD.IADD R47, R54, 0x1, R47 ;  /* 0x00000001362f7824 */ /* 0x000fe200078e022f */
[----:B------:R-:W-:Y:S02]  /*7ad0*/  IADD3 R60, PT, PT, R60, -R61, -R59 ;  /* 0x8000003d3c3c7210 */ /* 0x000fe40007ffe83b */
[C---:B------:R-:W-:Y:S01]  /*7ae0*/  ISETP.NE.AND P2, PT, R49.reuse, RZ, PT ;  /* 0x000000ff3100720c */ /* 0x040fe20003f45270 */
[----:B------:R-:W-:Y:S02]  /*7af0*/  IMAD.IADD R49, R49, 0x1, R47 ;  /* 0x0000000131317824 */ /* 0x000fe400078e022f */
[----:B------:R-:W-:Y:S01]  /*7b00*/  VIADD R8, R8, 0xd ;  /* 0x0000000d08087836 */ /* 0x000fe20000000000 */
[----:B------:R-:W-:Y:S01]  /*7b10*/  SEL R60, R60, R45, !P1 ;  /* 0x0000002d3c3c7207 */ /* 0x000fe20004800000 */
[----:B------:R-:W-:Y:S01]  /*7b20*/  VIADD R11, R11, 0xe ;  /* 0x0000000e0b0b7836 */ /* 0x000fe20000000000 */
[C---:B------:R-:W-:Y:S01]  /*7b30*/  ISETP.NE.AND P3, PT, R52.reuse, RZ, PT ;  /* 0x000000ff3400720c */ /* 0x040fe20003f65270 */
[----:B------:R-:W-:Y:S01]  /*7b40*/  IMAD.IADD R52, R52, 0x1, R49 ;  /* 0x0000000134347824 */ /* 0x000fe200078e0231 */
[----:B------:R-:W-:Y:S01]  /*7b50*/  UISETP.NE.AND UP0, UPT, UR5, URZ, UPT ;  /* 0x000000ff0500728c */ /* 0x000fe2000bf05270 */
[----:B------:R-:W-:-:S02]  /*7b60*/  LEA R13, R13, UR4, 0x2 ;  /* 0x000000040d0d7c11 */ /* 0x000fc4000f8e10ff */
[----:B------:R-:W-:Y:S02]  /*7b70*/  LEA R6, R6, UR4, 0x2 ;  /* 0x0000000406067c11 */ /* 0x000fe4000f8e10ff */
[----:B------:R-:W-:Y:S02]  /*7b80*/  SEL R8, R8, R47, !P2 ;  /* 0x0000002f08087207 */ /* 0x000fe40005000000 */
[----:B------:R-:W-:Y:S02]  /*7b90*/  IADD3 R34, PT, PT, R34, -R65, -R59 ;  /* 0x8000004122227210 */ /* 0x000fe40007ffe83b */
[----:B------:R-:W-:Y:S02]  /*7ba0*/  LEA R9, R60, UR4, 0x2 ;  /* 0x000000043c097c11 */ /* 0x000fe4000f8e10ff */
[C---:B------:R-:W-:Y:S01]  /*7bb0*/  ISETP.NE.AND P2, PT, R51.reuse, RZ, PT ;  /* 0x000000ff3300720c */ /* 0x040fe20003f45270 */
[----:B------:R-:W-:Y:S01]  /*7bc0*/  IMAD.IADD R51, R51, 0x1, R52 ;  /* 0x0000000133337824 */ /* 0x000fe200078e0234 */
[----:B------:R-:W-:-:S02]  /*7bd0*/  LEA R10, R12, UR4, 0x2 ;  /* 0x000000040c0a7c11 */ /* 0x000fc4000f8e10ff */
[----:B------:R-:W-:Y:S01]  /*7be0*/  SEL R11, R11, R49, !P3 ;  /* 0x000000310b0b7207 */ /* 0x000fe20005800000 */
[----:B------:R-:W-:Y:S01]  /*7bf0*/  STS [R13], R28 ;  /* 0x0000001c0d007388 */ /* 0x000fe20000000800 */
[----:B------:R-:W-:Y:S02]  /*7c00*/  LEA R15, R14, UR4, 0x2 ;  /* 0x000000040e0f7c11 */ /* 0x000fe4000f8e10ff */
[C---:B------:R-:W-:Y:S01]  /*7c10*/  ISETP.NE.AND P3, PT, R7.reuse, RZ, PT ;  /* 0x000000ff0700720c */ /* 0x040fe20003f65270 */
[----:B------:R-:W-:Y:S01]  /*7c20*/  STS [R6], R29 ;  /* 0x0000001d06007388 */ /* 0x000fe20000000800 */
[----:B------:R-:W-:Y:S01]  /*7c30*/  PLOP3.LUT P1, PT, PT, PT, UP0, 0x80, 0x8 ;  /* 0x000000000008781c */ /* 0x000fe20003f2f008 */
[----:B------:R-:W-:Y:S01]  /*7c40*/  VIADD R34, R34, 0x11 ;  /* 0x0000001122227836 */ /* 0x000fe20000000000 */
[----:B------:R-:W-:Y:S01]  /*7c50*/  SEL R58, R58, R52, !P2 ;  /* 0x000000343a3a7207 */ /* 0x000fe20005000000 */
[----:B------:R-:W-:Y:S01]  /*7c60*/  STS [R9], R24 ;  /* 0x0000001809007388 */ /* 0x000fe20000000800 */
[----:B------:R-:W-:Y:S01]  /*7c70*/  @P0 IMAD.IADD R34, R7, 0x1, R51 ;  /* 0x0000000107220824 */ /* 0x000fe200078e0233 */
[----:B------:R-:W-:-:S02]  /*7c80*/  SEL R56, R56, R51, !P3 ;  /* 0x0000003338387207 */ /* 0x000fc40005800000 */
[----:B------:R-:W-:Y:S01]  /*7c90*/  STS [R10], R25 ;  /* 0x000000190a007388 */ /* 0x000fe20000000800 */
[----:B------:R-:W-:-:S03]  /*7ca0*/  LEA R8, R8, UR4, 0x2 ;  /* 0x0000000408087c11 */ /* 0x000fc6000f8e10ff */
[----:B------:R0:W-:Y:S01]  /*7cb0*/  STS [R15], R22 ;  /* 0x000000160f007388 */ /* 0x0001e20000000800 */
[----:B------:R-:W-:Y:S02]  /*7cc0*/  LEA R58, R58, UR4, 0x2 ;  /* 0x000000043a3a7c11 */ /* 0x000fe4000f8e10ff */
[----:B------:R-:W-:Y:S01]  /*7cd0*/  LEA R19, R56, UR4, 0x2 ;  /* 0x0000000438137c11 */ /* 0x000fe2000f8e10ff */
[----:B------:R1:W-:Y:S01]  /*7ce0*/  STS [R8], R23 ;  /* 0x0000001708007388 */ /* 0x0003e20000000800 */
[----:B------:R-:W-:Y:S02]  /*7cf0*/  LEA R34, R34, UR4, 0x2 ;  /* 0x0000000422227c11 */ /* 0x000fe4000f8e10ff */
[----:B0-----:R-:W-:Y:S01]  /*7d00*/  LEA R15, R11, UR4, 0x2 ;  /* 0x000000040b0f7c11 */ /* 0x001fe2000f8e10ff */
[----:B------:R-:W0:Y:S04]  /*7d10*/  @!P1 LDC.64 R12, c[0x0][0x3d8] ;  /* 0x0000f600ff0c9b82 */ /* 0x000e280000000a00 */
[----:B------:R-:W-:Y:S04]  /*7d20*/  STS [R15], R16 ;  /* 0x000000100f007388 */ /* 0x000fe80000000800 */
[----:B------:R-:W-:Y:S04]  /*7d30*/  STS [R58], R17 ;  /* 0x000000113a007388 */ /* 0x000fe80000000800 */
[----:B------:R2:W-:Y:S04]  /*7d40*/  STS [R19], R2 ;  /* 0x0000000213007388 */ /* 0x0005e80000000800 */
[----:B------:R3:W-:Y:S01]  /*7d50*/  STS [R34], R3 ;  /* 0x0000000322007388 */ /* 0x0007e20000000800 */
[----:B------:R-:W-:Y:S08]  /*7d60*/  BAR.SYNC.DEFER_BLOCKING 0x0 ;  /* 0x0000000000007b1d */ /* 0x000ff00000010000 */
[----:B------:R-:W4:Y:S01]  /*7d70*/  @!P1 LDC.64 R10, c[0x0][0x3d8] ;  /* 0x0000f600ff0a9b82 */ /* 0x000f220000000a00 */
[----:B------:R-:W-:Y:S01]  /*7d80*/  CS2R R6, SRZ ;  /* 0x0000000000067805 */ /* 0x000fe2000001ff00 */
[----:B0-----:R-:W3:Y:S05]  /*7d90*/  @!P1 LDG.E.64 R12, desc[UR6][R12.64] ;  /* 0x000000060c0c9981 */ /* 0x001eea000c1e1b00 */
[----:B----4-:R0:W5:Y:S01]  /*7da0*/  @!P1 LDG.E.64 R6, desc[UR6][R10.64] ;  /* 0x000000060a069981 */ /* 0x010162000c1e1b00 */
[----:B------:R-:W-:-:S02]  /*7db0*/  ISETP.GE.AND P2, PT, R0, R33, PT ;  /* 0x000000210000720c */ /* 0x000fc40003f46270 */
[----:B-1----:R-:W-:Y:S01]  /*7dc0*/  CS2R R8, SRZ ;  /* 0x0000000000087805 */ /* 0x002fe2000001ff00 */
[C---:B------:R-:W-:Y:S01]  /*7dd0*/  VIADD R22, R0.reuse, 0x260 ;  /* 0x0000026000167836 */ /* 0x040fe20000000000 */
[----:B--2---:R-:W-:Y:S01]  /*7de0*/  LEA R2, R0, UR4, 0x2 ;  /* 0x0000000400027c11 */ /* 0x004fe2000f8e10ff */
[----:B------:R-:W-:Y:S03]  /*7df0*/  BSSY.RECONVERGENT B1, `(.L_x_4311) ;  /* 0x0000015000017945 */ /* 0x000fe60003800200 */
[----:B------:R-:W-:Y:S02]  /*7e00*/  ISETP.GE.AND P0, PT, R22, R33, PT ;  /* 0x000000211600720c */ /* 0x000fe40003f06270 */
[----:B---3--:R-:W-:-:S04]  /*7e10*/  @!P1 IADD3 R9, P3, PT, -R12, UR10, RZ ;  /* 0x0000000a0c099c10 */ /* 0x008fc8000ff7e1ff */
[----:B------:R-:W-:Y:S01]  /*7e20*/  @!P1 IADD3.X R8, PT, PT, ~R13, UR11, RZ, P3, !PT ;  /* 0x0000000b0d089c10 */ /* 0x000fe20009ffe5ff */
[----:B0-----:R-:W-:Y:S08]  /*7e30*/  @P2 BRA `(.L_x_4312) ;  /* 0x0000000000402947 */ /* 0x001ff00003800000 */
        /* <DEDUP_REMOVED lines=16> */
.L_x_4312:
[----:B------:R-:W-:Y:S05]  /*7f40*/  BSYNC.RECONVERGENT B1 ;  /* 0x0000000000017941 */ /* 0x000fea0003800200 */
.L_x_4311:
        /* <DEDUP_REMOVED lines=14> */
.L_x_4315:
[----:B------:R-:W0:Y:S01]  /*8030*/  LDCU.64 UR4, c[0x0][0x398] ;  /* 0x00007300ff0477ac */ /* 0x000e220008000a00 */
[--C-:B------:R-:W-:Y:S02]  /*8040*/  SHF.R.S32.HI R11, RZ, 0x1f, R3.reuse ;  /* 0x0000001fff0b7819 */ /* 0x100fe40000011403 */
[----:B------:R-:W-:-:S04]  /*8050*/  IADD3 R3, P0, P2, R9, R0, -R3 ;  /* 0x0000000009037210 */ /* 0x000fc80007a1e803 */
[----:B------:R-:W-:Y:S02]  /*8060*/  IADD3.X R12, PT, PT, R8, RZ, ~R11, P0, P2 ;  /* 0x000000ff080c7210 */ /* 0x000fe400007e4c0b */
[----:B0-----:R-:W-:-:S04]  /*8070*/  LEA R10, P0, R3, UR4, 0x2 ;  /* 0x00000004030a7c11 */ /* 0x001fc8000f8010ff */
[----:B------:R-:W-:-:S05]  /*8080*/  LEA.HI.X R11, R3, UR5, R12, 0x2, P0 ;  /* 0x00000005030b7c11 */ /* 0x000fca00080f140c */
[----:B-1----:R2:W-:Y:S04]  /*8090*/  STG.E desc[UR6][R10.64+0x980], R13 ;  /* 0x0009800d0a007986 */ /* 0x0025e8000c101906 */
.L_x_4314:
[----:B------:R-:W-:Y:S05]  /*80a0*/  BSYNC.RECONVERGENT B1 ;  /* 0x0000000000017941 */ /* 0x000fea0003800200 */
.L_x_4313:
        /* <DEDUP_REMOVED lines=16> */
.L_x_4318:
[----:B------:R-:W0:Y:S01]  /*81b0*/  LDCU.64 UR4, c[0x0][0x398] ;  /* 0x00007300ff0477ac */ /* 0x000e220008000a00 */
[--C-:B------:R-:W-:Y:S02]  /*81c0*/  SHF.R.S32.HI R11, RZ, 0x1f, R3.reuse ;  /* 0x0000001fff0b7819 */ /* 0x100fe40000011403 */
[----:B------:R-:W-:-:S04]  /*81d0*/  IADD3 R3, P0, P2, R9, R0, -R3 ;  /* 0x0000000009037210 */ /* 0x000fc80007a1e803 */
[----:B------:R-:W-:Y:S02]  /*81e0*/  IADD3.X R12, PT, PT, R8, RZ, ~R11, P0, P2 ;  /* 0x000000ff080c7210 */ /* 0x000fe400007e4c0b */
[----:B0-----:R-:W-:-:S04]  /*81f0*/  LEA R10, P0, R3, UR4, 0x2 ;  /* 0x00000004030a7c11 */ /* 0x001fc8000f8010ff */
[----:B------:R-:W-:-:S05]  /*8200*/  LEA.HI.X R11, R3, UR5, R12, 0x2, P0 ;  /* 0x00000005030b7c11 */ /* 0x000fca00080f140c */
[----:B-1----:R1:W-:Y:S04]  /*8210*/  STG.E desc[UR6][R10.64+0x1300], R13 ;  /* 0x0013000d0a007986 */ /* 0x0023e8000c101906 */
.L_x_4317:
[----:B------:R-:W-:Y:S05]  /*8220*/  BSYNC.RECONVERGENT B1 ;  /* 0x0000000000017941 */ /* 0x000fea0003800200 */
.L_x_4316:
        /* <DEDUP_REMOVED lines=16> */
.L_x_4321:
[----:B------:R-:W0:Y:S01]  /*8330*/  LDCU.64 UR4, c[0x0][0x398] ;  /* 0x00007300ff0477ac */ /* 0x000e220008000a00 */
[--C-:B------:R-:W-:Y:S02]  /*8340*/  SHF.R.S32.HI R11, RZ, 0x1f, R3.reuse ;  /* 0x0000001fff0b7819 */ /* 0x100fe40000011403 */
[----:B------:R-:W-:-:S04]  /*8350*/  IADD3 R3, P0, P2, R9, R0, -R3 ;  /* 0x0000000009037210 */ /* 0x000fc80007a1e803 */
[----:B------:R-:W-:Y:S02]  /*8360*/  IADD3.X R12, PT, PT, R8, RZ, ~R11, P0, P2 ;  /* 0x000000ff080c7210 */ /* 0x000fe400007e4c0b */
[----:B0-----:R-:W-:-:S04]  /*8370*/  LEA R10, P0, R3, UR4, 0x2 ;  /* 0x00000004030a7c11 */ /* 0x001fc8000f8010ff */
[----:B------:R-:W-:-:S05]  /*8380*/  LEA.HI.X R11, R3, UR5, R12, 0x2, P0 ;  /* 0x00000005030b7c11 */ /* 0x000fca00080f140c */
[----:B-1----:R1:W-:Y:S04]  /*8390*/  STG.E desc[UR6][R10.64+0x1c80], R13 ;  /* 0x001c800d0a007986 */ /* 0x0023e8000c101906 */
.L_x_4320:
[----:B------:R-:W-:Y:S05]  /*83a0*/  BSYNC.RECONVERGENT B1 ;  /* 0x0000000000017941 */ /* 0x000fea0003800200 */
.L_x_4319:
        /* <DEDUP_REMOVED lines=16> */
.L_x_4324:
[----:B------:R-:W0:Y:S01]  /*84b0*/  LDCU.64 UR4, c[0x0][0x398] ;  /* 0x00007300ff0477ac */ /* 0x000e220008000a00 */
[--C-:B------:R-:W-:Y:S02]  /*84c0*/  SHF.R.S32.HI R11, RZ, 0x1f, R3.reuse ;  /* 0x0000001fff0b7819 */ /* 0x100fe40000011403 */
[----:B------:R-:W-:-:S04]  /*84d0*/  IADD3 R3, P0, P2, R9, R0, -R3 ;  /* 0x0000000009037210 */ /* 0x000fc80007a1e803 */
[----:B------:R-:W-:Y:S02]  /*84e0*/  IADD3.X R12, PT, PT, R8, RZ, ~R11, P0, P2 ;  /* 0x000000ff080c7210 */ /* 0x000fe400007e4c0b */
[----:B0-----:R-:W-:-:S04]  /*84f0*/  LEA R10, P0, R3, UR4, 0x2 ;  /* 0x00000004030a7c11 */ /* 0x001fc8000f8010ff */
[----:B------:R-:W-:-:S05]  /*8500*/  LEA.HI.X R11, R3, UR5, R12, 0x2, P0 ;  /* 0x00000005030b7c11 */ /* 0x000fca00080f140c */
[----:B-1----:R0:W-:Y:S04]  /*8510*/  STG.E desc[UR6][R10.64+0x2600], R13 ;  /* 0x0026000d0a007986 */ /* 0x0021e8000c101906 */
.L_x_4323:
[----:B------:R-:W-:Y:S05]  /*8520*/  BSYNC.RECONVERGENT B1 ;  /* 0x0000000000017941 */ /* 0x000fea0003800200 */
.L_x_4322:
        /* <DEDUP_REMOVED lines=16> */
.L_x_4327:
[----:B------:R-:W0:Y:S01]  /*8630*/  LDCU.64 UR4, c[0x0][0x398] ;  /* 0x00007300ff0477ac */ /* 0x000e220008000a00 */
[--C-:B------:R-:W-:Y:S02]  /*8640*/  SHF.R.S32.HI R11, RZ, 0x1f, R3.reuse ;  /* 0x0000001fff0b7819 */ /* 0x100fe40000011403 */
[----:B------:R-:W-:-:S04]  /*8650*/  IADD3 R3, P0, P2, R9, R0, -R3 ;  /* 0x0000000009037210 */ /* 0x000fc80007a1e803 */
[----:B------:R-:W-:Y:S02]  /*8660*/  IADD3.X R12, PT, PT, R8, RZ, ~R11, P0, P2 ;  /* 0x000000ff080c7210 */ /* 0x000fe400007e4c0b */
[----:B0-----:R-:W-:-:S04]  /*8670*/  LEA R10, P0, R3, UR4, 0x2 ;  /* 0x00000004030a7c11 */ /* 0x001fc8000f8010ff */
[----:B------:R-:W-:-:S05]  /*8680*/  LEA.HI.X R11, R3, UR5, R12, 0x2, P0 ;  /* 0x00000005030b7c11 */ /* 0x000fca00080f140c */
[----:B-1----:R1:W-:Y:S04]  /*8690*/  STG.E desc[UR6][R10.64+0x2f80], R13 ;  /* 0x002f800d0a007986 */ /* 0x0023e8000c101906 */
.L_x_4326:
[----:B------:R-:W-:Y:S05]  /*86a0*/  BSYNC.RECONVERGENT B1 ;  /* 0x0000000000017941 */ /* 0x000fea0003800200 */
.L_x_4325:
        /* <DEDUP_REMOVED lines=16> */
.L_x_4330:
[----:B------:R-:W0:Y:S01]  /*87b0*/  LDCU.64 UR4, c[0x0][0x398] ;  /* 0x00007300ff0477ac */ /* 0x000e220008000a00 */
[--C-:B------:R-:W-:Y:S02]  /*87c0*/  SHF.R.S32.HI R11, RZ, 0x1f, R3.reuse ;  /* 0x0000001fff0b7819 */ /* 0x100fe40000011403 */
[----:B------:R-:W-:-:S04]  /*87d0*/  IADD3 R3, P0, P2, R9, R0, -R3 ;  /* 0x0000000009037210 */ /* 0x000fc80007a1e803 */
[----:B------:R-:W-:Y:S02]  /*87e0*/  IADD3.X R12, PT, PT, R8, RZ, ~R11, P0, P2 ;  /* 0x000000ff080c7210 */ /* 0x000fe400007e4c0b */
[----:B0-----:R-:W-:-:S04]  /*87f0*/  LEA R10, P0, R3, UR4, 0x2 ;  /* 0x00000004030a7c11 */ /* 0x001fc8000f8010ff */
[----:B------:R-:W-:-:S05]  /*8800*/  LEA.HI.X R11, R3, UR5, R12, 0x2, P0 ;  /* 0x00000005030b7c11 */ /* 0x000fca00080f140c */
[----:B-1----:R0:W-:Y:S04]  /*8810*/  STG.E desc[UR6][R10.64+0x3900], R13 ;  /* 0x0039000d0a007986 */ /* 0x0021e8000c101906 */
.L_x_4329:
[----:B------:R-:W-:Y:S05]  /*8820*/  BSYNC.RECONVERGENT B1 ;  /* 0x0000000000017941 */ /* 0x000fea0003800200 */
.L_x_4328:
        /* <DEDUP_REMOVED lines=16> */
.L_x_4333:
[----:B------:R-:W0:Y:S01]  /*8930*/  LDCU.64 UR4, c[0x0][0x398] ;  /* 0x00007300ff0477ac */ /* 0x000e220008000a00 */
[--C-:B------:R-:W-:Y:S02]  /*8940*/  SHF.R.S32.HI R11, RZ, 0x1f, R3.reuse ;  /* 0x0000001fff0b7819 */ /* 0x100fe40000011403 */
[----:B------:R-:W-:-:S04]  /*8950*/  IADD3 R3, P0, P2, R9, R0, -R3 ;  /* 0x0000000009037210 */ /* 0x000fc80007a1e803 */
[----:B------:R-:W-:Y:S02]  /*8960*/  IADD3.X R12, PT, PT, R8, RZ, ~R11, P0, P2 ;  /* 0x000000ff080c7210 */ /* 0x000fe400007e4c0b */
[----:B0-----:R-:W-:-:S04]  /*8970*/  LEA R10, P0, R3, UR4, 0x2 ;  /* 0x00000004030a7c11 */ /* 0x001fc8000f8010ff */
[----:B------:R-:W-:-:S05]  /*8980*/  LEA.HI.X R11, R3, UR5, R12, 0x2, P0 ;  /* 0x00000005030b7c11 */ /* 0x000fca00080f140c */
[----:B-1----:R1:W-:Y:S04]  /*8990*/  STG.E desc[UR6][R10.64+0x4280], R13 ;  /* 0x0042800d0a007986 */ /* 0x0023e8000c101906 */
.L_x_4332:
[----:B------:R-:W-:Y:S05]  /*89a0*/  BSYNC.RECONVERGENT B1 ;  /* 0x0000000000017941 */ /* 0x000fea0003800200 */
.L_x_4331:
        /* <DEDUP_REMOVED lines=16> */
.L_x_4336:
[----:B------:R-:W0:Y:S01]  /*8ab0*/  LDCU.64 UR4, c[0x0][0x398] ;  /* 0x00007300ff0477ac */ /* 0x000e220008000a00 */
[--C-:B------:R-:W-:Y:S02]  /*8ac0*/  SHF.R.S32.HI R11, RZ, 0x1f, R3.reuse ;  /* 0x0000001fff0b7819 */ /* 0x100fe40000011403 */
[----:B------:R-:W-:-:S04]  /*8ad0*/  IADD3 R3, P0, P2, R9, R0, -R3 ;  /* 0x0000000009037210 */ /* 0x000fc80007a1e803 */
[----:B------:R-:W-:Y:S02]  /*8ae0*/  IADD3.X R12, PT, PT, R8, RZ, ~R11, P0, P2 ;  /* 0x000000ff080c7210 */ /* 0x000fe400007e4c0b */
[----:B0-----:R-:W-:-:S04]  /*8af0*/  LEA R10, P0, R3, UR4, 0x2 ;  /* 0x00000004030a7c11 */ /* 0x001fc8000f8010ff */
[----:B------:R-:W-:-:S05]  /*8b00*/  LEA.HI.X R11, R3, UR5, R12, 0x2, P0 ;  /* 0x00000005030b7c11 */ /* 0x000fca00080f140c */
[----:B-1----:R0:W-:Y:S04]  /*8b10*/  STG.E desc[UR6][R10.64+0x4c00], R13 ;  /* 0x004c000d0a007986 */ /* 0x0021e8000c101906 */
.L_x_4335:
[----:B------:R-:W-:Y:S05]  /*8b20*/  BSYNC.RECONVERGENT B1 ;  /* 0x0000000000017941 */ /* 0x000fea0003800200 */
.L_x_4334:
        /* <DEDUP_REMOVED lines=16> */
.L_x_4339:
[----:B------:R-:W0:Y:S01]  /*8c30*/  LDCU.64 UR4, c[0x0][0x398] ;  /* 0x00007300ff0477ac */ /* 0x000e220008000a00 */
[--C-:B------:R-:W-:Y:S02]  /*8c40*/  SHF.R.S32.HI R11, RZ, 0x1f, R3.reuse ;  /* 0x0000001fff0b7819 */ /* 0x100fe40000011403 */
[----:B------:R-:W-:-:S04]  /*8c50*/  IADD3 R3, P0, P2, R9, R0, -R3 ;  /* 0x0000000009037210 */ /* 0x000fc80007a1e803 */
[----:B------:R-:W-:Y:S02]  /*8c60*/  IADD3.X R12, PT, PT, R8, RZ, ~R11, P0, P2 ;  /* 0x000000ff080c7210 */ /* 0x000fe400007e4c0b */
[----:B0-----:R-:W-:-:S04]  /*8c70*/  LEA R10, P0, R3, UR4, 0x2 ;  /* 0x00000004030a7c11 */ /* 0x001fc8000f8010ff */
[----:B------:R-:W-:-:S05]  /*8c80*/  LEA.HI.X R11, R3, UR5, R12, 0x2, P0 ;  /* 0x00000005030b7c11 */ /* 0x000fca00080f140c */
[----:B-1----:R1:W-:Y:S04]  /*8c90*/  STG.E desc[UR6][R10.64+0x5580], R13 ;  /* 0x0055800d0a007986 */ /* 0x0023e8000c101906 */
.L_x_4338:
[----:B------:R-:W-:Y:S05]  /*8ca0*/  BSYNC.RECONVERGENT B1 ;  /* 0x0000000000017941 */ /* 0x000fea0003800200 */
.L_x_4337:
        /* <DEDUP_REMOVED lines=16> */
.L_x_4342:
[----:B------:R-:W0:Y:S01]  /*8db0*/  LDCU.64 UR4, c[0x0][0x398] ;  /* 0x00007300ff0477ac */ /* 0x000e220008000a00 */
[--C-:B------:R-:W-:Y:S02]  /*8dc0*/  SHF.R.S32.HI R11, RZ, 0x1f, R3.reuse ;  /* 0x0000001fff0b7819 */ /* 0x100fe40000011403 */
[----:B------:R-:W-:-:S04]  /*8dd0*/  IADD3 R3, P0, P2, R9, R0, -R3 ;  /* 0x0000000009037210 */ /* 0x000fc80007a1e803 */
[----:B------:R-:W-:Y:S02]  /*8de0*/  IADD3.X R12, PT, PT, R8, RZ, ~R11, P0, P2 ;  /* 0x000000ff080c7210 */ /* 0x000fe400007e4c0b */
[----:B0-----:R-:W-:-:S04]  /*8df0*/  LEA R10, P0, R3, UR4, 0x2 ;  /* 0x00000004030a7c11 */ /* 0x001fc8000f8010ff */
[----:B------:R-:W-:-:S05]  /*8e00*/  LEA.HI.X R11, R3, UR5, R12, 0x2, P0 ;  /* 0x00000005030b7c11 */ /* 0x000fca00080f140c */
[----:B-1----:R1:W-:Y:S04]  /*8e10*/  STG.E desc[UR6][R10.64+0x5f00], R13 ;  /* 0x005f000d0a007986 */ /* 0x0023e8000c101906 */
.L_x_4341:
[----:B------:R-:W-:Y:S05]  /*8e20*/  BSYNC.RECONVERGENT B1 ;  /* 0x0000000000017941 */ /* 0x000fea0003800200 */
.L_x_4340:
        /* <DEDUP_REMOVED lines=16> */
.L_x_4345:
[----:B------:R-:W0:Y:S01]  /*8f30*/  LDCU.64 UR4, c[0x0][0x398] ;  /* 0x00007300ff0477ac */ /* 0x000e220008000a00 */
[--C-:B------:R-:W-:Y:S02]  /*8f40*/  SHF.R.S32.HI R11, RZ, 0x1f, R3.reuse ;  /* 0x0000001fff0b7819 */ /* 0x100fe40000011403 */
[----:B------:R-:W-:-:S04]  /*8f50*/  IADD3 R3, P0, P2, R9, R0, -R3 ;  /* 0x0000000009037210 */ /* 0x000fc80007a1e803 */
[----:B------:R-:W-:Y:S02]  /*8f60*/  IADD3.X R12, PT, PT, R8, RZ, ~R11, P0, P2 ;  /* 0x000000ff080c7210 */ /* 0x000fe400007e4c0b */
[----:B0-----:R-:W-:-:S04]  /*8f70*/  LEA R10, P0, R3, UR4, 0x2 ;  /* 0x00000004030a7c11 */ /* 0x001fc8000f8010ff */
[----:B------:R-:W-:-:S05]  /*8f80*/  LEA.HI.X R11, R3, UR5, R12, 0x2, P0 ;  /* 0x00000005030b7c11 */ /* 0x000fca00080f140c */
[----:B-1----:R1:W-:Y:S04]  /*8f90*/  STG.E desc[UR6][R10.64+0x6880], R13 ;  /* 0x0068800d0a007986 */ /* 0x0023e8000c101906 */
.L_x_4344:
[----:B------:R-:W-:Y:S05]  /*8fa0*/  BSYNC.RECONVERGENT B1 ;  /* 0x0000000000017941 */ /* 0x000fea0003800200 */
.L_x_4343:
        /* <DEDUP_REMOVED lines=16> */
.L_x_4348:
[----:B------:R-:W0:Y:S01]  /*90b0*/  LDCU.64 UR4, c[0x0][0x398] ;  /* 0x00007300ff0477ac */ /* 0x000e220008000a00 */
[--C-:B------:R-:W-:Y:S02]  /*90c0*/  SHF.R.S32.HI R11, RZ, 0x1f, R3.reuse ;  /* 0x0000001fff0b7819 */ /* 0x100fe40000011403 */
[----:B------:R-:W-:-:S04]  /*90d0*/  IADD3 R3, P0, P2, R9, R0, -R3 ;  /* 0x0000000009037210 */ /* 0x000fc80007a1e803 */
[----:B------:R-:W-:Y:S02]  /*90e0*/  IADD3.X R12, PT, PT, R8, RZ, ~R11, P0, P2 ;  /* 0x000000ff080c7210 */ /* 0x000fe400007e4c0b */
[----:B0-----:R-:W-:-:S04]  /*90f0*/  LEA R10, P0, R3, UR4, 0x2 ;  /* 0x00000004030a7c11 */ /* 0x001fc8000f8010ff */
[----:B------:R-:W-:-:S05]  /*9100*/  LEA.HI.X R11, R3, UR5, R12, 0x2, P0 ;  /* 0x00000005030b7c11 */ /* 0x000fca00080f140c */
[----:B-1----:R0:W-:Y:S04]  /*9110*/  STG.E desc[UR6][R10.64+0x7200], R13 ;  /* 0x0072000d0a007986 */ /* 0x0021e8000c101906 */
.L_x_4347:
[----:B------:R-:W-:Y:S05]  /*9120*/  BSYNC.RECONVERGENT B1 ;  /* 0x0000000000017941 */ /* 0x000fea0003800200 */
.L_x_4346:
        /* <DEDUP_REMOVED lines=16> */
.L_x_4351:
[----:B------:R-:W0:Y:S01]  /*9230*/  LDCU.64 UR4, c[0x0][0x398] ;  /* 0x00007300ff0477ac */ /* 0x000e220008000a00 */
[--C-:B------:R-:W-:Y:S02]  /*9240*/  SHF.R.S32.HI R11, RZ, 0x1f, R3.reuse ;  /* 0x0000001fff0b7819 */ /* 0x100fe40000011403 */
[----:B------:R-:W-:-:S04]  /*9250*/  IADD3 R3, P0, P2, R9, R0, -R3 ;  /* 0x0000000009037210 */ /* 0x000fc80007a1e803 */
[----:B------:R-:W-:Y:S02]  /*9260*/  IADD3.X R12, PT, PT, R8, RZ, ~R11, P0, P2 ;  /* 0x000000ff080c7210 */ /* 0x000fe400007e4c0b */
[----:B0-----:R-:W-:-:S04]  /*9270*/  LEA R10, P0, R3, UR4, 0x2 ;  /* 0x00000004030a7c11 */ /* 0x001fc8000f8010ff */
[----:B------:R-:W-:-:S05]  /*9280*/  LEA.HI.X R11, R3, UR5, R12, 0x2, P0 ;  /* 0x00000005030b7c11 */ /* 0x000fca00080f140c */
[----:B-1----:R1:W-:Y:S04]  /*9290*/  STG.E desc[UR6][R10.64+0x7b80], R13 ;  /* 0x007b800d0a007986 */ /* 0x0023e8000c101906 */
.L_x_4350:
[----:B------:R-:W-:Y:S05]  /*92a0*/  BSYNC.RECONVERGENT B1 ;  /* 0x0000000000017941 */ /* 0x000fea0003800200 */
.L_x_4349:
        /* <DEDUP_REMOVED lines=16> */
.L_x_4354:
[----:B------:R-:W0:Y:S01]  /*93b0*/  LDCU.64 UR4, c[0x0][0x398] ;  /* 0x00007300ff0477ac */ /* 0x000e220008000a00 */
[--C-:B------:R-:W-:Y:S02]  /*93c0*/  SHF.R.S32.HI R11, RZ, 0x1f, R3.reuse ;  /* 0x0000001fff0b7819 */ /* 0x100fe40000011403 */
[----:B------:R-:W-:-:S04]  /*93d0*/  IADD3 R3, P0, P2, R9, R0, -R3 ;  /* 0x0000000009037210 */ /* 0x000fc80007a1e803 */
[----:B------:R-:W-:Y:S02]  /*93e0*/  IADD3.X R12, PT, PT, R8, RZ, ~R11, P0, P2 ;  /* 0x000000ff080c7210 */ /* 0x000fe400007e4c0b */
[----:B0-----:R-:W-:-:S04]  /*93f0*/  LEA R10, P0, R3, UR4, 0x2 ;  /* 0x00000004030a7c11 */ /* 0x001fc8000f8010ff */
[----:B------:R-:W-:-:S05]  /*9400*/  LEA.HI.X R11, R3, UR5, R12, 0x2, P0 ;  /* 0x00000005030b7c11 */ /* 0x000fca00080f140c */
[----:B-1----:R0:W-:Y:S04]  /*9410*/  STG.E desc[UR6][R10.64+0x8500], R13 ;  /* 0x0085000d0a007986 */ /* 0x0021e8000c101906 */
.L_x_4353:
[----:B------:R-:W-:Y:S05]  /*9420*/  BSYNC.RECONVERGENT B1 ;  /* 0x0000000000017941 */ /* 0x000fea0003800200 */
.L_x_4352:
        /* <DEDUP_REMOVED lines=16> */
.L_x_4357:
[----:B------:R-:W0:Y:S01]  /*9530*/  LDCU.64 UR4, c[0x0][0x398] ;  /* 0x00007300ff0477ac */ /* 0x000e220008000a00 */
[--C-:B------:R-:W-:Y:S02]  /*9540*/  SHF.R.S32.HI R11, RZ, 0x1f, R3.reuse ;  /* 0x0000001fff0b7819 */ /* 0x100fe40000011403 */
[----:B------:R-:W-:-:S04]  /*9550*/  IADD3 R3, P0, P2, R9, R0, -R3 ;  /* 0x0000000009037210 */ /* 0x000fc80007a1e803 */
[----:B------:R-:W-:Y:S02]  /*9560*/  IADD3.X R12, PT, PT, R8, RZ, ~R11, P0, P2 ;  /* 0x000000ff080c7210 */ /* 0x000fe400007e4c0b */
[----:B0-----:R-:W-:-:S04]  /*9570*/  LEA R10, P0, R3, UR4, 0x2 ;  /* 0x00000004030a7c11 */ /* 0x001fc8000f8010ff */
[----:B------:R-:W-:-:S05]  /*9580*/  LEA.HI.X R11, R3, UR5, R12, 0x2, P0 ;  /* 0x00000005030b7c11 */ /* 0x000fca00080f140c */
[----:B-1----:R1:W-:Y:S04]  /*9590*/  STG.E desc[UR6][R10.64+0x8e80], R13 ;  /* 0x008e800d0a007986 */ /* 0x0023e8000c101906 */
.L_x_4356:
[----:B------:R-:W-:Y:S05]  /*95a0*/  BSYNC.RECONVERGENT B1 ;  /* 0x0000000000017941 */ /* 0x000fea0003800200 */
.L_x_4355:
        /* <DEDUP_REMOVED lines=16> */
.L_x_4360:
[----:B------:R-:W0:Y:S01]  /*96b0*/  LDCU.64 UR4, c[0x0][0x398] ;  /* 0x00007300ff0477ac */ /* 0x000e220008000a00 */
[--C-:B------:R-:W-:Y:S02]  /*96c0*/  SHF.R.S32.HI R11, RZ, 0x1f, R3.reuse ;  /* 0x0000001fff0b7819 */ /* 0x100fe40000011403 */
[----:B------:R-:W-:-:S04]  /*96d0*/  IADD3 R3, P0, P2, R9, R0, -R3 ;  /* 0x0000000009037210 */ /* 0x000fc80007a1e803 */
[----:B------:R-:W-:Y:S02]  /*96e0*/  IADD3.X R12, PT, PT, R8, RZ, ~R11, P0, P2 ;  /* 0x000000ff080c7210 */ /* 0x000fe400007e4c0b */
[----:B0-----:R-:W-:-:S04]  /*96f0*/  LEA R10, P0, R3, UR4, 0x2 ;  /* 0x00000004030a7c11 */ /* 0x001fc8000f8010ff */
[----:B------:R-:W-:-:S05]  /*9700*/  LEA.HI.X R11, R3, UR5, R12, 0x2, P0 ;  /* 0x00000005030b7c11 */ /* 0x000fca00080f140c */
[----:B-1----:R0:W-:Y:S04]  /*9710*/  STG.E desc[UR6][R10.64+0x9800], R13 ;  /* 0x0098000d0a007986 */ /* 0x0021e8000c101906 */
.L_x_4359:
[----:B------:R-:W-:Y:S05]  /*9720*/  BSYNC.RECONVERGENT B1 ;  /* 0x0000000000017941 */ /* 0x000fea0003800200 */
.L_x_4358:
[----:B01----:R-:W-:-:S05]  /*9730*/  VIADD R10, R0, 0x2860 ;  /* 0x00002860000a7836 */ /* 0x003fca0000000000 */
[C---:B------:R-:W-:Y:S02]  /*9740*/  ISETP.GE.AND P2, PT, R10.reuse, R33, PT ;  /* 0x000000210a00720c */ /* 0x040fe40003f46270 */
[----:B------:R-:W-:-:S04]  /*9750*/  ISETP.GE.AND P0, PT, R10, R5, PT ;  /* 0x000000050a00720c */ /* 0x000fc80003f06270 */
[----:B------:R-:W-:-:S07]  /*9760*/  SEL R5, R5, RZ, P0 ;  /* 0x000000ff05057207 */ /* 0x000fce0000000000 */
[----:B------:R-:W-:Y:S05]  /*9770*/  @P2 BRA `(.L_x_4361) ;  /* 0x0000003c00bc2947 */ /* 0x000fea0003800000 */
[----:B------:R0:W1:Y:S01]  /*9780*/  LDS R11, [R2+0xa180] ;  /* 0x00a18000020b7984 */ /* 0x0000620000000800 */
[----:B------:R-:W-:Y:S05]  /*9790*/  @!P0 BRA `(.L_x_4362) ;  /* 0x0000000000208947 */ /* 0x000fea0003800000 */
[----:B------:R-:W0:Y:S01]  /*97a0*/  LDCU.64 UR4, c[0x0][0x390] ;  /* 0x00007200ff0477ac */ /* 0x000e220008000a00 */
[--C-:B-----5:R-:W-:Y:S02]  /*97b0*/  IADD3 R0, P0, P2, R6, R0, -R5.reuse ;  /* 0x0000000006007210 */ /* 0x120fe40007a1e805 */
[----:B------:R-:W-:-:S04]  /*97c0*/  SHF.R.S32.HI R5, RZ, 0x1f, R5 ;  /* 0x0000001fff057819 */ /* 0x000fc80000011405 */
[----:B------:R-:W-:Y:S02]  /*97d0*/  IADD3.X R5, PT, PT, R7, RZ, ~R5, P0, P2 ;  /* 0x000000ff07057210 */ /* 0x000fe400007e4c05 */
[----:B0-----:R-:W-:-:S04]  /*97e0*/  LEA R2, P0, R0, UR4, 0x2 ;  /* 0x0000000400027c11 */ /* 0x001fc8000f8010ff */
[----:B------:R-:W-:-:S05]  /*97f0*/  LEA.HI.X R3, R0, UR5, R5, 0x2, P0 ;  /* 0x0000000500037c11 */ /* 0x000fca00080f1405 */
[----:B-1----:R0:W-:Y:S01]  /*9800*/  STG.E desc[UR6][R2.64+0xa180], R11 ;  /* 0x00a1800b02007986 */ /* 0x0021e2000c101906 */
[----:B------:R-:W-:Y:S05]  /*9810*/  BRA `(.L_x_4361) ;  /* 0x0000003c00947947 */ /* 0x000fea0003800000 */
.L_x_4362:
[----:B------:R-:W0:Y:S01]  /*9820*/  LDCU.64 UR4, c[0x0][0x398] ;  /* 0x00007300ff0477ac */ /* 0x000e220008000a00 */
[--C-:B------:R-:W-:Y:S02]  /*9830*/  IADD3 R0, P0, P2, R9, R0, -R5.reuse ;  /* 0x0000000009007210 */ /* 0x100fe40007a1e805 */
[----:B------:R-:W-:-:S04]  /*9840*/  SHF.R.S32.HI R3, RZ, 0x1f, R5 ;  /* 0x0000001fff037819 */ /* 0x000fc80000011405 */
[----:B------:R-:W-:Y:S02]  /*9850*/  IADD3.X R3, PT, PT, R8, RZ, ~R3, P0, P2 ;  /* 0x000000ff08037210 */ /* 0x000fe400007e4c03 */
[----:B0-----:R-:W-:-:S04]  /*9860*/  LEA R2, P0, R0, UR4, 0x2 ;  /* 0x0000000400027c11 */ /* 0x001fc8000f8010ff */
[----:B------:R-:W-:-:S05]  /*9870*/  LEA.HI.X R3, R0, UR5, R3, 0x2, P0 ;  /* 0x0000000500037c11 */ /* 0x000fca00080f1403 */
[----:B-1----:R0:W-:Y:S01]  /*9880*/  STG.E desc[UR6][R2.64+0xa180], R11 ;  /* 0x00a1800b02007986 */ /* 0x0021e2000c101906 */
[----:B------:R-:W-:Y:S05]  /*9890*/  BRA `(.L_x_4361) ;  /* 0x0000003c00747947 */ /* 0x000fea0003800000 */
.L_x_4310:
        /* <DEDUP_REMOVED lines=9> */
[----:B------:R-:W-:Y:S01]  /*9930*/  IMAD R21, R21, 0x12, R2 ;  /* 0x0000001215157824 */ /* 0x000fe200078e0202 */
[----:B------:R-:W-:-:S03]  /*9940*/  SHF.R.S32.HI R2, RZ, 0x1f, R3 ;  /* 0x0000001fff027819 */ /* 0x000fc60000011403 */
[C---:B------:R-:W-:Y:S01]  /*9950*/  VIADD R27, R21.reuse, 0x20 ;  /* 0x00000020151b7836 */ /* 0x040fe20000000000 */
[C---:B------:R-:W-:Y:S01]  /*9960*/  IADD3 R22, P0, P1, R21.reuse, UR4, R3 ;  /* 0x0000000415167c10 */ /* 0x040fe2000f91e003 */
[C---:B------:R-:W-:Y:S01]  /*9970*/  VIADD R29, R21.reuse, 0x40 ;  /* 0x00000040151d7836 */ /* 0x040fe20000000000 */
[CC--:B------:R-:W-:Y:S01]  /*9980*/  ISETP.GE.AND P2, PT, R21.reuse, R4.reuse, PT ;  /* 0x000000041500720c */ /* 0x0c0fe20003f46270 */
[----:B------:R-:W-:Y:S01]  /*9990*/  VIADD R31, R21, 0xc0 ;  /* 0x000000c0151f7836 */ /* 0x000fe20000000000 */
[-C--:B------:R-:W-:Y:S01]  /*99a0*/  ISETP.GE.AND P3, PT, R27, R4.reuse, PT ;  /* 0x000000041b00720c */ /* 0x080fe20003f66270 */
[----:B------:R-:W-:Y:S01]  /*99b0*/  VIADD R27, R21, 0x60 ;  /* 0x00000060151b7836 */ /* 0x000fe20000000000 */
[-C--:B------:R-:W-:Y:S01]  /*99c0*/  ISETP.GE.AND P4, PT, R29, R4.reuse, PT ;  /* 0x000000041d00720c */ /* 0x080fe20003f86270 */
[----:B------:R-:W-:Y:S01]  /*99d0*/  VIADD R29, R21, 0xa0 ;  /* 0x000000a0151d7836 */ /* 0x000fe20000000000 */
[----:B------:R-:W-:Y:S02]  /*99e0*/  IADD3.X R3, PT, PT, RZ, UR5, R2, P0, P1 ;  /* 0x00000005ff037c10 */ /* 0x000fe400087e2402 */
[----:B------:R-:W-:Y:S01]  /*99f0*/  ISETP.GE.AND P5, PT, R27, R4, PT ;  /* 0x000000041b00720c */ /* 0x000fe20003fa6270 */
[----:B------:R-:W-:Y:S01]  /*9a00*/  VIADD R27, R21, 0x80 ;  /* 0x00000080151b7836 */ /* 0x000fe20000000000 */
[----:B---3--:R-:W-:-:S02]  /*9a10*/  LEA R2, P0, R22, UR10, 0x2 ;  /* 0x0000000a16027c11 */ /* 0x008fc4000f8010ff */
[-C--:B------:R-:W-:Y:S02]  /*9a20*/  ISETP.GE.AND P1, PT, R31, R4.reuse, PT ;  /* 0x000000041f00720c */ /* 0x080fe40003f26270 */
[----:B------:R-:W-:Y:S02]  /*9a30*/  LEA.HI.X R3, R22, UR11, R3, 0x2, P0 ;  /* 0x0000000b16037c11 */ /* 0x000fe400080f1403 */
[-C--:B------:R-:W-:Y:S01]  /*9a40*/  ISETP.GE.AND P6, PT, R27, R4.reuse, PT ;  /* 0x000000041b00720c */ /* 0x080fe20003fc6270 */
[----:B------:R-:W-:Y:S01]  /*9a50*/  VIADD R27, R21, 0xe0 ;  /* 0x000000e0151b7836 */ /* 0x000fe20000000000 */
[-C--:B------:R-:W-:Y:S01]  /*9a60*/  ISETP.GE.AND P0, PT, R29, R4.reuse, PT ;  /* 0x000000041d00720c */ /* 0x080fe20003f06270 */
[----:B------:R-:W-:Y:S01]  /*9a70*/  VIADD R29, R21, 0x100 ;  /* 0x00000100151d7836 */ /* 0x000fe20000000000 */
[----:B------:R-:W2:Y:S02]  /*9a80*/  @!P2 LDG.E R5, desc[UR6][R2.64] ;  /* 0x000000060205a981 */ /* 0x000ea4000c1e1900 */
        /* <DEDUP_REMOVED lines=8> */
[----:B------:R-:W5:Y:S01]  /*9b10*/  @!P5 LDG.E R9, desc[UR6][R2.64+0x180] ;  /* 0x000180060209d981 */ /* 0x000f62000c1e1900 */
[-C--:B------:R-:W-:Y:S01]  /*9b20*/  ISETP.GE.AND P5, PT, R29, R4.reuse, PT ;  /* 0x000000041d00720c */ /* 0x080fe20003fa6270 */
[----:B------:R-:W-:Y:S02]  /*9b30*/  VIADD R29, R21, 0x180 ;  /* 0x00000180151d7836 */ /* 0x000fe40000000000 */
[----:B------:R-:W5:Y:S01]  /*9b40*/  @!P6 LDG.E R10, desc[UR6][R2.64+0x200] ;  /* 0x00020006020ae981 */ /* 0x000f62000c1e1900 */
[----:B------:R-:W-:Y:S01]  /*9b50*/  ISETP.GE.AND P6, PT, R27, R4, PT ;  /* 0x000000041b00720c */ /* 0x000fe20003fc6270 */
[----:B------:R-:W-:-:S02]  /*9b60*/  VIADD R27, R21, 0x1a0 ;  /* 0x000001a0151b7836 */ /* 0x000fc40000000000 */
[----:B------:R-:W5:Y:S01]  /*9b70*/  @!P0 LDG.E R11, desc[UR6][R2.64+0x280] ;  /* 0x00028006020b8981 */ /* 0x000f62000c1e1900 */
        /* <DEDUP_REMOVED lines=8> */
[----:B------:R-:W-:Y:S01]  /*9c00*/  VIADD R21, R21, 0x220 ;  /* 0x0000022015157836 */ /* 0x000fe20000000000 */
[----:B------:R-:W5:Y:S01]  /*9c10*/  @!P3 LDG.E R14, desc[UR6][R2.64+0x400] ;  /* 0x00040006020eb981 */ /* 0x000f62000c1e1900 */
[----:B------:R-:W-:-:S03]  /*9c20*/  ISETP.GE.AND P3, PT, R27, R4, PT ;  /* 0x000000041b00720c */ /* 0x000fc60003f66270 */
        /* <DEDUP_REMOVED lines=10> */
[----:B------:R-:W5:Y:S01]  /*9cd0*/  @!P5 LDG.E R25, desc[UR6][R2.64+0x880] ;  /* 0x000880060219d981 */ /* 0x000f62000c1e1900 */
[----:B------:R-:W0:Y:S01]  /*9ce0*/  S2UR UR5, SR_CgaCtaId ;  /* 0x00000000000579c3 */ /* 0x000e220000008800 */
[----:B------:R-:W-:Y:S01]  /*9cf0*/  SHF.R.U32.HI R22, RZ, 0x5, R0 ;  /* 0x00000005ff167819 */ /* 0x000fe20000011600 */
[----:B------:R-:W-:Y:S01]  /*9d00*/  UMOV UR4, 0x400 ;  /* 0x0000040000047882 */ /* 0x000fe20000000000 */
[----:B------:R-:W1:Y:S01]  /*9d10*/  S2R R21, SR_LANEID ;  /* 0x0000000000157919 */ /* 0x000e620000000000 */
[----:B------:R-:W-:-:S04]  /*9d20*/  IMAD R31, R0, 0x12, RZ ;  /* 0x00000012001f7824 */ /* 0x000fc800078e02ff */
[C---:B------:R-:W-:Y:S02]  /*9d30*/  VIADD R27, R31.reuse, 0x9 ;  /* 0x000000091f1b7836 */ /* 0x040fe40000000000 */
[C---:B------:R-:W-:Y:S02]  /*9d40*/  VIADD R33, R31.reuse, 0xa ;  /* 0x0000000a1f217836 */ /* 0x040fe40000000000 */
[----:B------:R-:W-:Y:S01]  /*9d50*/  VIADD R35, R31, 0xb ;  /* 0x0000000b1f237836 */ /* 0x000fe20000000000 */
[----:B0-----:R-:W-:Y:S01]  /*9d60*/  ULEA UR4, UR5, UR4, 0x18 ;  /* 0x0000000405047291 */ /* 0x001fe2000f8ec0ff */
[----:B-1----:R-:W-:-:S05]  /*9d70*/  IMAD R26, R22, 0x240, R21 ;  /* 0x00000240161a7824 */ /* 0x002fca00078e0215 */
[----:B------:R-:W-:-:S05]  /*9d80*/  LEA R26, R26, UR4, 0x2 ;  /* 0x000000041a1a7c11 */ /* 0x000fca000f8e10ff */
[----:B------:R-:W-:Y:S01]  /*9d90*/  IMAD R29, R21, 0x44, R26 ;  /* 0x00000044151d7824 */ /* 0x000fe200078e021a */
[----:B--2---:R-:W-:Y:S04]  /*9da0*/  STS [R26], R5 ;  /* 0x000000051a007388 */ /* 0x004fe80000000800 */
[----:B---3--:R-:W-:Y:S04]  /*9db0*/  STS [R26+0x80], R6 ;  /* 0x000080061a007388 */ /* 0x008fe80000000800 */
[----:B----4-:R-:W-:Y:S04]  /*9dc0*/  STS [R26+0x100], R7 ;  /* 0x000100071a007388 */ /* 0x010fe80000000800 */
[----:B-----5:R0:W-:Y:S04]  /*9dd0*/  STS [R26+0x180], R9 ;  /* 0x000180091a007388 */ /* 0x0201e80000000800 */
[----:B------:R1:W-:Y:S04]  /*9de0*/  STS [R26+0x200], R10 ;  /* 0x0002000a1a007388 */ /* 0x0003e80000000800 */
[----:B------:R2:W-:Y:S01]  /*9df0*/  STS [R26+0x280], R11 ;  /* 0x0002800b1a007388 */ /* 0x0005e20000000800 */
[----:B0-----:R-:W-:-:S03]  /*9e00*/  VIADD R9, R31, 0x1 ;  /* 0x000000011f097836 */ /* 0x001fc60000000000 */
[----:B------:R-:W-:Y:S01]  /*9e10*/  STS [R26+0x300], R12 ;  /* 0x0003000c1a007388 */ /* 0x000fe20000000800 */
[----:B-1----:R-:W0:Y:S03]  /*9e20*/  LDC R10, c[0x0][0x374] ;  /* 0x0000dd00ff0a7b82 */ /* 0x002e260000000800 */
[----:B------:R1:W-:Y:S01]  /*9e30*/  STS [R26+0x380], R13 ;  /* 0x0003800d1a007388 */ /* 0x0003e20000000800 */
[----:B--2---:R-:W-:-:S03]  /*9e40*/  VIADD R11, R31, 0x2 ;  /* 0x000000021f0b7836 */ /* 0x004fc60000000000 */
[----:B------:R-:W-:Y:S04]  /*9e50*/  STS [R26+0x400], R14 ;  /* 0x0004000e1a007388 */ /* 0x000fe80000000800 */
[----:B------:R2:W-:Y:S01]  /*9e60*/  STS [R26+0x480], R15 ;  /* 0x0004800f1a007388 */ /* 0x0005e20000000800 */
[----:B-1----:R-:W-:-:S03]  /*9e70*/  VIADD R13, R31, 0x3 ;  /* 0x000000031f0d7836 */ /* 0x002fc60000000000 */
[----:B------:R-:W-:Y:S04]  /*9e80*/  STS [R26+0x500], R16 ;  /* 0x000500101a007388 */ /* 0x000fe80000000800 */
[----:B------:R-:W-:Y:S01]  /*9e90*/  STS [R26+0x580], R4 ;  /* 0x000580041a007388 */ /* 0x000fe20000000800 */
[----:B--2---:R-:W-:-:S03]  /*9ea0*/  VIADD R15, R31, 0x4 ;  /* 0x000000041f0f7836 */ /* 0x004fc60000000000 */
[----:B------:R-:W-:Y:S01]  /*9eb0*/  STS [R26+0x600], R17 ;  /* 0x000600111a007388 */ /* 0x000fe20000000800 */
[----:B0-----:R-:W-:-:S03]  /*9ec0*/  IMAD R23, R10, UR8, R23 ;  /* 0x000000080a177c24 */ /* 0x001fc6000f8e0217 */
[----:B------:R-:W-:Y:S04]  /*9ed0*/  STS [R26+0x680], R18 ;  /* 0x000680121a007388 */ /* 0x000fe80000000800 */
[----:B------:R-:W-:Y:S04]  /*9ee0*/  STS [R26+0x700], R19 ;  /* 0x000700131a007388 */ /* 0x000fe80000000800 */
[----:B------:R0:W-:Y:S04]  /*9ef0*/  STS [R26+0x780], R20 ;  /* 0x000780141a007388 */ /* 0x0001e80000000800 */
[----:B------:R-:W-:Y:S04]  /*9f00*/  STS [R26+0x800], R24 ;  /* 0x000800181a007388 */ /* 0x000fe80000000800 */
[----:B------:R-:W-:Y:S01]  /*9f10*/  STS [R26+0x880], R25 ;  /* 0x000880191a007388 */ /* 0x000fe20000000800 */
[----:B------:R-:W-:-:S03]  /*9f20*/  NOP ;  /* 0x0000000000007918 */ /* 0x000fc60000000000 */
[----:B------:R-:W1:Y:S01]  /*9f30*/  LDS.64 R6, [R29] ;  /* 0x000000001d067984 */ /* 0x000e620000000a00 */
[----:B0-----:R-:W-:-:S03]  /*9f40*/  IMAD R20, R23, -0x2ac0, R8 ;  /* 0xffffd54017147824 */ /* 0x001fc600078e0208 */
[----:B------:R-:W0:Y:S02]  /*9f50*/  LDS.64 R4, [R29+0x8] ;  /* 0x000008001d047984 */ /* 0x000e240000000a00 */
[-C--:B------:R-:W-:Y:S01]  /*9f60*/  ISETP.GE.AND P3, PT, R9, R20.reuse, PT ;  /* 0x000000140900720c */ /* 0x080fe20003f66270 */
[----:B------:R-:W-:Y:S01]  /*9f70*/  VIADD R9, R31, 0x5 ;  /* 0x000000051f097836 */ /* 0x000fe20000000000 */
[----:B------:R-:W2:Y:S01]  /*9f80*/  LDS.64 R2, [R29+0x10] ;  /* 0x000010001d027984 */ /* 0x000ea20000000a00 */
[-C--:B------:R-:W-:Y:S01]  /*9f90*/  ISETP.GE.AND P4, PT, R11, R20.reuse, PT ;  /* 0x000000140b00720c */ /* 0x080fe20003f86270 */
[----:B------:R-:W-:Y:S01]  /*9fa0*/  VIADD R11, R31, 0x6 ;  /* 0x000000061f0b7836 */ /* 0x000fe20000000000 */
[-C--:B------:R-:W-:Y:S01]  /*9fb0*/  ISETP.GE.AND P5, PT, R13, R20.reuse, PT ;  /* 0x000000140d00720c */ /* 0x080fe20003fa6270 */
[----:B------:R-:W3:Y:S01]  /*9fc0*/  LDS.64 R18, [R29+0x18] ;  /* 0x000018001d127984 */ /* 0x000ee20000000a00 */
[CC--:B------:R-:W-:Y:S01]  /*9fd0*/  ISETP.GE.AND P2, PT, R31.reuse, R20.reuse, PT ;  /* 0x000000141f00720c */ /* 0x0c0fe20003f46270 */
[----:B------:R-:W-:Y:S01]  /*9fe0*/  VIADD R13, R31, 0x7 ;  /* 0x000000071f0d7836 */ /* 0x000fe20000000000 */
[-C--:B------:R-:W-:Y:S01]  /*9ff0*/  ISETP.GE.AND P6, PT, R15, R20.reuse, PT ;  /* 0x000000140f00720c */ /* 0x080fe20003fc6270 */
[----:B------:R-:W4:Y:S01]  /*a000*/  LDS.64 R16, [R29+0x20] ;  /* 0x000020001d107984 */ /* 0x000f220000000a00 */
[----:B------:R-:W-:-:S02]  /*a010*/  ISETP.GE.AND P0, PT, R9, R20, PT ;  /* 0x000000140900720c */ /* 0x000fc40003f06270 */
[----:B------:R-:W-:Y:S01]  /*a020*/  ISETP.GE.AND P1, PT, R11, R20, PT ;  /* 0x000000140b00720c */ /* 0x000fe20003f26270 */
[----:B------:R-:W5:Y:S01]  /*a030*/  LDS.64 R14, [R29+0x28] ;  /* 0x000028001d0e7984 */ /* 0x000f620000000a00 */
[----:B------:R-:W-:Y:S01]  /*a040*/  VIADD R11, R31, 0x8 ;  /* 0x000000081f0b7836 */ /* 0x000fe20000000000 */
[----:B-1----:R-:W-:-:S04]  /*a050*/  LOP3.LUT R8, R6, 0x1, RZ, 0xc, !PT ;  /* 0x0000000106087812 */ /* 0x002fc800078e0cff */
[----:B------:R-:W-:Y:S02]  /*a060*/  SEL R24, R8, 0x1, !P2 ;  /* 0x0000000108187807 */ /* 0x000fe40005000000 */
[----:B------:R-:W-:Y:S02]  /*a070*/  LOP3.LUT R8, R7, 0x1, RZ, 0xc, !PT ;  /* 0x0000000107087812 */ /* 0x000fe400078e0cff */
[----:B0-----:R-:W-:Y:S02]  /*a080*/  LOP3.LUT R9, R4, 0x1, RZ, 0xc, !PT ;  /* 0x0000000104097812 */ /* 0x001fe400078e0cff */
[----:B------:R-:W-:Y:S02]  /*a090*/  ISETP.GE.AND P2, PT, R13, R20, PT ;  /* 0x000000140d00720c */ /* 0x000fe40003f46270 */
[----:B------:R-:W0:Y:S01]  /*a0a0*/  LDS.64 R12, [R29+0x30] ;  /* 0x000030001d0c7984 */ /* 0x000e220000000a00 */
[----:B------:R-:W-:Y:S02]  /*a0b0*/  SEL R25, R8, 0x1, !P3 ;  /* 0x0000000108197807 */ /* 0x000fe40005800000 */
[----:B------:R-:W-:-:S02]  /*a0c0*/  SEL R26, R9, 0x1, !P4 ;  /* 0x00000001091a7807 */ /* 0x000fc40006000000 */
[-C--:B------:R-:W-:Y:S02]  /*a0d0*/  ISETP.GE.AND P3, PT, R11, R20.reuse, PT ;  /* 0x000000140b00720c */ /* 0x080fe40003f66270 */
[----:B------:R-:W-:Y:S01]  /*a0e0*/  LOP3.LUT R8, R5, 0x1, RZ, 0xc, !PT ;  /* 0x0000000105087812 */ /* 0x000fe200078e0cff */
[----:B------:R-:W1:Y:S01]  /*a0f0*/  LDS.64 R10, [R29+0x38] ;  /* 0x000038001d0a7984 */ /* 0x000e620000000a00 */
[----:B--2---:R-:W-:Y:S02]  /*a100*/  LOP3.LUT R9, R2, 0x1, RZ, 0xc, !PT ;  /* 0x0000000102097812 */ /* 0x004fe400078e0cff */
[----:B------:R-:W-:Y:S02]  /*a110*/  ISETP.GE.AND P4, PT, R27, R20, PT ;  /* 0x000000141b00720c */ /* 0x000fe40003f86270 */
[----:B------:R-:W-:Y:S02]  /*a120*/  SEL R27, R8, 0x1, !P5 ;  /* 0x00000001081b7807 */ /* 0x000fe40006800000 */
[----:B------:R-:W-:-:S02]  /*a130*/  SEL R28, R9, 0x1, !P6 ;  /* 0x00000001091c7807 */ /* 0x000fc40007000000 */
[----:B------:R2:W1:Y:S01]  /*a140*/  LDS.64 R8, [R29+0x40] ;  /* 0x000040001d087984 */ /* 0x0004620000000a00 */
[----:B------:R-:W-:Y:S02]  /*a150*/  IADD3 R26, PT, PT, R26, R25, R24 ;  /* 0x000000191a1a7210 */ /* 0x000fe40007ffe018 */
[----:B------:R-:W-:Y:S02]  /*a160*/  LOP3.LUT R24, R3, 0x1, RZ, 0xc, !PT ;  /* 0x0000000103187812 */ /* 0x000fe400078e0cff */
[----:B---3--:R-:W-:Y:S02]  /*a170*/  LOP3.LUT R25, R18, 0x1, RZ, 0xc, !PT ;  /* 0x0000000112197812 */ /* 0x008fe400078e0cff */
[----:B------:R-:W-:Y:S01]  /*a180*/  SEL R24, R24, 0x1, !P0 ;  /* 0x0000000118187807 */ /* 0x000fe20004000000 */
[----:B--2---:R-:W-:Y:S01]  /*a190*/  VIADD R29, R31, 0xe ;  /* 0x0000000e1f1d7836 */ /* 0x004fe20000000000 */
[----:B------:R-:W-:Y:S02]  /*a1a0*/  SEL R25, R25, 0x1, !P1 ;  /* 0x0000000119197807 */ /* 0x000fe40004800000 */
[----:B------:R-:W-:-:S02]  /*a1b0*/  IADD3 R28, PT, PT, R28, R27, R26 ;  /* 0x0000001b1c1c7210 */ /* 0x000fc40007ffe01a */
[----:B------:R-:W-:Y:S02]  /*a1c0*/  LOP3.LUT R26, R19, 0x1, RZ, 0xc, !PT ;  /* 0x00000001131a7812 */ /* 0x000fe400078e0cff */
[----:B----4-:R-:W-:Y:S01]  /*a1d0*/  LOP3.LUT R27, R16, 0x1, RZ, 0xc, !PT ;  /* 0x00000001101b7812 */ /* 0x010fe200078e0cff */
[----:B------:R-:W-:Y:S01]  /*a1e0*/  BAR.SYNC.DEFER_BLOCKING 0x0 ;  /* 0x0000000000007b1d */ /* 0x000fe20000010000 */
[----:B------:R-:W-:Y:S01]  /*a1f0*/  ISETP.GE.AND P5, PT, R33, R20, PT ;  /* 0x000000142100720c */ /* 0x000fe20003fa6270 */
[----:B------:R-:W-:Y:S01]  /*a200*/  VIADD R33, R31, 0xc ;  /* 0x0000000c1f217836 */ /* 0x000fe20000000000 */
[----:B------:R-:W-:Y:S02]  /*a210*/  IADD3 R28, PT, PT, R25, R24, R28 ;  /* 0x00000018191c7210 */ /* 0x000fe40007ffe01c */
[----:B------:R-:W-:Y:S02]  /*a220*/  SEL R26, R26, 0x1, !P2 ;  /* 0x000000011a1a7807 */ /* 0x000fe40005000000 */
[----:B------:R-:W-:-:S02]  /*a230*/  SEL R27, R27, 0x1, !P3 ;  /* 0x000000011b1b7807 */ /* 0x000fc40005800000 */
[----:B------:R-:W-:Y:S02]  /*a240*/  LOP3.LUT R24, R17, 0x1, RZ, 0xc, !PT ;  /* 0x0000000111187812 */ /* 0x000fe400078e0cff */
[----:B-----5:R-:W-:Y:S02]  /*a250*/  LOP3.LUT R25, R14, 0x1, RZ, 0xc, !PT ;  /* 0x000000010e197812 */ /* 0x020fe400078e0cff */
[----:B------:R-:W-:Y:S01]  /*a260*/  ISETP.GE.AND P6, PT, R35, R20, PT ;  /* 0x000000142300720c */ /* 0x000fe20003fc6270 */
[----:B------:R-:W-:Y:S01]  /*a270*/  VIADD R35, R31, 0xd ;  /* 0x0000000d1f237836 */ /* 0x000fe20000000000 */
[----:B------:R-:W-:Y:S02]  /*a280*/  IADD3 R28, PT, PT, R27, R26, R28 ;  /* 0x0000001a1b1c7210 */ /* 0x000fe40007ffe01c */
[----:B------:R-:W-:Y:S02]  /*a290*/  SEL R24, R24, 0x1, !P4 ;  /* 0x0000000118187807 */ /* 0x000fe40006000000 */
[----:B------:R-:W-:-:S02]  /*a2a0*/  SEL R25, R25, 0x1, !P5 ;  /* 0x0000000119197807 */ /* 0x000fc40006800000 */
[-C--:B------:R-:W-:Y:S01]  /*a2b0*/  ISETP.GE.AND P0, PT, R33, R20.reuse, PT ;  /* 0x000000142100720c */ /* 0x080fe20003f06270 */
[----:B------:R-:W-:Y:S01]  /*a2c0*/  VIADD R33, R31, 0xf ;  /* 0x0000000f1f217836 */ /* 0x000fe20000000000 */
[----:B------:R-:W-:Y:S02]  /*a2d0*/  LOP3.LUT R26, R15, 0x1, RZ, 0xc, !PT ;  /* 0x000000010f1a7812 */ /* 0x000fe400078e0cff */
[----:B0-----:R-:W-:Y:S02]  /*a2e0*/  LOP3.LUT R27, R12, 0x1, RZ, 0xc, !PT ;  /* 0x000000010c1b7812 */ /* 0x001fe400078e0cff */
[----:B------:R-:W-:Y:S01]  /*a2f0*/  ISETP.GE.AND P2, PT, R29, R20, PT ;  /* 0x000000141d00720c */ /* 0x000fe20003f46270 */
[----:B------:R-:W-:Y:S01]  /*a300*/  VIADD R29, R31, 0x10 ;  /* 0x000000101f1d7836 */ /* 0x000fe20000000000 */
[----:B------:R-:W-:Y:S01]  /*a310*/  IADD3 R28, PT, PT, R25, R24, R28 ;  /* 0x00000018191c7210 */ /* 0x000fe20007ffe01c */
[----:B------:R-:W-:Y:S01]  /*a320*/  VIADD R31, R31, 0x11 ;  /* 0x000000111f1f7836 */ /* 0x000fe20000000000 */
[----:B------:R-:W-:-:S02]  /*a330*/  ISETP.GE.AND P1, PT, R35, R20, PT ;  /* 0x000000142300720c */ /* 0x000fc40003f26270 */
[----:B------:R-:W-:Y:S02]  /*a340*/  SEL R26, R26, 0x1, !P6 ;  /* 0x000000011a1a7807 */ /* 0x000fe40007000000 */
[----:B------:R-:W-:Y:S02]  /*a350*/  SEL R27, R27, 0x1, !P0 ;  /* 0x000000011b1b7807 */ /* 0x000fe40004000000 */
[----:B------:R-:W-:Y:S02]  /*a360*/  LOP3.LUT R24, R13, 0x1, RZ, 0xc, !PT ;  /* 0x000000010d187812 */ /* 0x000fe400078e0cff */
[----:B-1----:R-:W-:Y:S02]  /*a370*/  LOP3.LUT R25, R10, 0x1, RZ, 0xc, !PT ;  /* 0x000000010a197812 */ /* 0x002fe400078e0cff */
[----:B------:R-:W-:Y:S02]  /*a380*/  IADD3 R28, PT, PT, R27, R26, R28 ;  /* 0x0000001a1b1c7210 */ /* 0x000fe40007ffe01c */
[----:B------:R-:W-:-:S02]  /*a390*/  SEL R24, R24, 0x1, !P1 ;  /* 0x0000000118187807 */ /* 0x000fc40004800000 */
[----:B------:R-:W-:Y:S02]  /*a3a0*/  SEL R25, R25, 0x1, !P2 ;  /* 0x0000000119197807 */ /* 0x000fe40005000000 */
[-C--:B------:R-:W-:Y:S02]  /*a3b0*/  ISETP.GE.AND P3, PT, R33, R20.reuse, PT ;  /* 0x000000142100720c */ /* 0x080fe40003f66270 */
[----:B------:R-:W-:Y:S02]  /*a3c0*/  ISETP.GE.AND P4, PT, R29, R20, PT ;  /* 0x000000141d00720c */ /* 0x000fe40003f86270 */
[----:B------:R-:W-:Y:S02]  /*a3d0*/  LOP3.LUT R26, R11, 0x1, RZ, 0xc, !PT ;  /* 0x000000010b1a7812 */ /* 0x000fe400078e0cff */
[----:B------:R-:W-:Y:S02]  /*a3e0*/  LOP3.LUT R27, R8, 0x1, RZ, 0xc, !PT ;  /* 0x00000001081b7812 */ /* 0x000fe400078e0cff */
[----:B------:R-:W-:-:S02]  /*a3f0*/  IADD3 R25, PT, PT, R25, R24, R28 ;  /* 0x0000001819197210 */ /* 0x000fc40007ffe01c */
[----:B------:R-:W-:Y:S02]  /*a400*/  ISETP.GE.AND P0, PT, R31, R20, PT ;  /* 0x000000141f00720c */ /* 0x000fe40003f06270 */
[----:B------:R-:W-:Y:S02]  /*a410*/  LOP3.LUT R24, R9, 0x1, RZ, 0xc, !PT ;  /* 0x0000000109187812 */ /* 0x000fe400078e0cff */
[----:B------:R-:W-:Y:S02]  /*a420*/  SEL R26, R26, 0x1, !P3 ;  /* 0x000000011a1a7807 */ /* 0x000fe40005800000 */
[----:B------:R-:W-:Y:S02]  /*a430*/  SEL R27, R27, 0x1, !P4 ;  /* 0x000000011b1b7807 */ /* 0x000fe40006000000 */
[----:B------:R-:W-:Y:S02]  /*a440*/  SEL R24, R24, 0x1, !P0 ;  /* 0x0000000118187807 */ /* 0x000fe40004000000 */
[----:B------:R-:W-:-:S02]  /*a450*/  IADD3 R25, PT, PT, R27, R26, R25 ;  /* 0x0000001a1b197210 */ /* 0x000fc40007ffe019 */
[C---:B------:R-:W-:Y:S02]  /*a460*/  ISETP.NE.AND P1, PT, R21.reuse, 0x1f, PT ;  /* 0x0000001f1500780c */ /* 0x040fe40003f25270 */
[----:B------:R-:W-:Y:S01]  /*a470*/  ISETP.NE.AND P2, PT, R21, RZ, PT ;  /* 0x000000ff1500720c */ /* 0x000fe20003f45270 */
[----:B------:R-:W-:-:S05]  /*a480*/  IMAD.IADD R36, R24, 0x1, R25 ;  /* 0x0000000118247824 */ /* 0x000fca00078e0219 */
[----:B------:R-:W0:Y:S05]  /*a490*/  SHFL.UP P0, R25, R36, 0x1, RZ ;  /* 0x0420000024197989 */ /* 0x000e2a00000000ff */
        /* <DEDUP_REMOVED lines=43> */
[----:B------:R-:W1:Y:S03]  /*a750*/  LDS.128 R28, [UR4+0x40] ;  /* 0x00004004ff1c7984 */ /* 0x000e660008000c00 */
        /* <DEDUP_REMOVED lines=15> */
[----:B------:R-:W-:-:S04]  /*a850*/  ISETP.NE.AND P0, PT, R22, 0xf, PT ;  /* 0x0000000f1600780c */ /* 0x000fc80003f05270 */
[----:B------:R-:W-:Y:S02]  /*a860*/  SEL R38, R34, R38, !P0 ;  /* 0x0000002622267207 */ /* 0x000fe40004000000 */
[----:B------:R-:W-:-:S04]  /*a870*/  ISETP.NE.AND P0, PT, R22, 0x10, PT ;  /* 0x000000101600780c */ /* 0x000fc80003f05270 */
[C---:B------:R-:W-:Y:S01]  /*a880*/  SEL R38, R35.reuse, R38, !P0 ;  /* 0x0000002623267207 */ /* 0x040fe20004000000 */
[----:B-1----:R-:W-:Y:S01]  /*a890*/  IMAD.IADD R35, R35, 0x1, R28 ;  /* 0x0000000123237824 */ /* 0x002fe200078e021c */
[----:B------:R-:W-:Y:S01]  /*a8a0*/  ISETP.NE.AND P0, PT, R22, 0x12, PT ;  /* 0x000000121600780c */ /* 0x000fe20003f05270 */
[----:B------:R-:W-:Y:S02]  /*a8b0*/  IMAD.IADD R28, R37, 0x1, -R36 ;  /* 0x00000001251c7824 */ /* 0x000fe400078e0a24 */
[----:B------:R-:W-:Y:S01]  /*a8c0*/  IMAD.IADD R29, R29, 0x1, R35 ;  /* 0x000000011d1d7824 */ /* 0x000fe200078e0223 */
[----:B------:R-:W-:Y:S02]  /*a8d0*/  SEL R38, R35, R38, !P1 ;  /* 0x0000002623267207 */ /* 0x000fe40004800000 */
[----:B------:R-:W-:Y:S02]  /*a8e0*/  SEL R25, R28, RZ, P2 ;  /* 0x000000ff1c197207 */ /* 0x000fe40001000000 */
[----:B------:R-:W-:-:S02]  /*a8f0*/  SEL R38, R29, R38, !P0 ;  /* 0x000000261d267207 */ /* 0x000fc40004000000 */
[C---:B------:R-:W-:Y:S02]  /*a900*/  ISETP.GT.U32.AND P0, PT, R0.reuse, 0x1f, PT ;  /* 0x0000001f0000780c */ /* 0x040fe40003f04070 */
[----:B------:R-:W-:Y:S01]  /*a910*/  ISETP.GE.U32.AND P1, PT, R0, 0x20, PT ;  /* 0x000000200000780c */ /* 0x000fe20003f26070 */
[----:B------:R-:W-:Y:S02]  /*a920*/  IMAD.IADD R22, R38, 0x1, R25 ;  /* 0x0000000126167824 */ /* 0x000fe400078e0219 */
[----:B------:R-:W-:-:S03]  /*a930*/  IMAD.IADD R25, R30, 0x1, R29 ;  /* 0x000000011e197824 */ /* 0x000fc600078e021d */
        /* <DEDUP_REMOVED lines=18> */
.L_x_4462:
[----:B------:R-:W-:Y:S05]  /*aa60*/  @!P0 BRA `(.L_x_4365) ;  /* 0x00000000007c8947 */ /* 0x000fea0003800000 */
[----:B------:R-:W-:-:S07]  /*aa70*/  IMAD.MOV.U32 R24, RZ, RZ, 0x358 ;  /* 0x00000358ff187424 */ /* 0x000fce00078e00ff */
.L_x_4367:
        /* <DEDUP_REMOVED lines=29> */
.L_x_4465:
[----:B------:R-:W-:Y:S05]  /*ac50*/  @P0 BRA `(.L_x_4367) ;  /* 0xfffffffc00880947 */ /* 0x000fea000383ffff */
.L_x_4365:
        /* <DEDUP_REMOVED lines=11> */
[----:B------:R0:W1:Y:S02]  /*ad10*/  POPC R35, R22 ;  /* 0x0000001600237309 */ /* 0x0000640000000000 */
[C---:B0-----:R-:W-:Y:S01]  /*ad20*/  VIADD R22, R21.reuse, 0x10 ;  /* 0x0000001015167836 */ /* 0x041fe20000000000 */
[----:B-1----:R-:W0:Y:S01]  /*ad30*/  SHFL.DOWN PT, R34, R31, 0x1, R35 ;  /* 0x082000001f227989 */ /* 0x002e2200000e0023 */
[----:B------:R-:W-:-:S03]  /*ad40*/  ISETP.GE.AND P0, PT, R21, R35, PT ;  /* 0x000000231500720c */ /* 0x000fc60003f06270 */
        /* <DEDUP_REMOVED lines=8> */
[----:B------:R-:W0:Y:S03]  /*add0*/  LDC.64 R38, c[0x0][0x3a8] ;  /* 0x0000ea00ff267b82 */ /* 0x000e260000000a00 */
        /* <DEDUP_REMOVED lines=14> */
.L_x_4474:
[----:B------:R-:W-:Y:S05]  /*aec0*/  @!P0 BRA `(.L_x_4369) ;  /* 0x0000000400308947 */ /* 0x000fea0003800000 */
[----:B------:R-:W-:-:S07]  /*aed0*/  IMAD.MOV.U32 R39, RZ, RZ, 0x358 ;  /* 0x00000358ff277424 */ /* 0x000fce00078e00ff */
.L_x_4375:
        /* <DEDUP_REMOVED lines=8> */
.L_x_4477:
[----:B------:R-:W-:Y:S05]  /*af60*/  @!P0 BRA `(.L_x_4371) ;  /* 0x0000000000848947 */ /* 0x000fea0003800000 */
[----:B------:R-:W-:-:S07]  /*af70*/  IMAD.MOV.U32 R30, RZ, RZ, R39 ;  /* 0x000000ffff1e7224 */ /* 0x000fce00078e0027 */
.L_x_4373:
        /* <DEDUP_REMOVED lines=29> */
.L_x_4480:
[----:B------:R-:W-:Y:S05]  /*b150*/  @P0 BRA `(.L_x_4373) ;  /* 0xfffffffc00880947 */ /* 0x000fea000383ffff */
[----:B------:R-:W-:Y:S02]  /*b160*/  IMAD.MOV.U32 R30, RZ, RZ, R42 ;  /* 0x000000ffff1e7224 */ /* 0x000fe400078e002a */
[----:B------:R-:W-:-:S07]  /*b170*/  IMAD.MOV.U32 R31, RZ, RZ, R43 ;  /* 0x000000ffff1f7224 */ /* 0x000fce00078e002b */
.L_x_4371:
        /* <DEDUP_REMOVED lines=32> */
.L_x_4489:
[----:B------:R-:W-:Y:S05]  /*b380*/  @P0 BRA `(.L_x_4375) ;  /* 0xfffffff800d40947 */ /* 0x000fea000383ffff */
.L_x_4369:
        /* <DEDUP_REMOVED lines=9> */
[----:B0-----:R-:W-:Y:S01]  /*b420*/  @!P0 LEA R21, R22, R21, 0x18 ;  /* 0x0000001516158211 */ /* 0x001fe200078ec0ff */
[----:B------:R-:W-:Y:S02]  /*b430*/  IMAD.MOV.U32 R22, RZ, RZ, R28 ;  /* 0x000000ffff167224 */ /* 0x000fe400078e001c */
[----:B------:R-:W-:Y:S01]  /*b440*/  @!P1 IMAD.MOV.U32 R22, RZ, RZ, R38 ;  /* 0x000000ffff169224 */ /* 0x000fe200078e0026 */
[----:B-1----:R-:W-:Y:S01]  /*b450*/  @!P1 LEA R23, R30, R23, 0x18 ;  /* 0x000000171e179211 */ /* 0x002fe200078ec0ff */
[----:B------:R2:W-:Y:S04]  /*b460*/  @!P0 STS [R21+0x88], R25 ;  /* 0x0000881915008388 */ /* 0x0005e80000000800 */
[----:B------:R2:W-:Y:S04]  /*b470*/  @!P0 STS [R21+0x84], R38 ;  /* 0x0000842615008388 */ /* 0x0005e80000000800 */
[----:B------:R2:W-:Y:S02]  /*b480*/  @!P1 STS [R23+0x60], R38 ;  /* 0x0000602617009388 */ /* 0x0005e40000000800 */
.L_x_4363:
[----:B------:R-:W-:Y:S05]  /*b490*/  WARPSYNC.ALL ;  /* 0x0000000000007948 */ /* 0x000fea0003800000 */
[----:B------:R-:W0:Y:S08]  /*b4a0*/  S2UR UR5, SR_CgaCtaId ;  /* 0x00000000000579c3 */ /* 0x000e300000008800 */
[----:B------:R-:W-:Y:S01]  /*b4b0*/  BAR.SYNC.DEFER_BLOCKING 0x0 ;  /* 0x0000000000007b1d */ /* 0x000fe20000010000 */
[C---:B------:R-:W-:Y:S01]  /*b4c0*/  ISETP.NE.AND P0, PT, R0.reuse, RZ, PT ;  /* 0x000000ff0000720c */ /* 0x040fe20003f05270 */
[----:B------:R-:W-:Y:S01]  /*b4d0*/  IMAD R29, R0, 0x12, RZ ;  /* 0x00000012001d7824 */ /* 0x000fe200078e02ff */
[----:B------:R-:W-:-:S02]  /*b4e0*/  LOP3.LUT R28, R6, 0x1, RZ, 0xc, !PT ;  /* 0x00000001061c7812 */ /* 0x000fc400078e0cff */
[----:B------:R-:W-:Y:S01]  /*b4f0*/  LOP3.LUT R31, R9, 0x1, RZ, 0xc, !PT ;  /* 0x00000001091f7812 */ /* 0x000fe200078e0cff */
[----:B------:R-:W-:Y:S01]  /*b500*/  UMOV UR4, 0x400 ;  /* 0x0000040000047882 */ /* 0x000fe20000000000 */
[----:B--2---:R-:W-:Y:S01]  /*b510*/  VIADD R23, R29, 0x11 ;  /* 0x000000111d177836 */ /* 0x004fe20000000000 */
[----:B------:R-:W-:Y:S01]  /*b520*/  LOP3.LUT R30, R7, 0x1, RZ, 0xc, !PT ;  /* 0x00000001071e7812 */ /* 0x000fe200078e0cff */
[C---:B------:R-:W-:Y:S02]  /*b530*/  VIADD R35, R29.reuse, 0x1 ;  /* 0x000000011d237836 */ /* 0x040fe40000000000 */
[----:B------:R-:W-:-:S03]  /*b540*/  VIADD R37, R29, 0x2 ;  /* 0x000000021d257836 */ /* 0x000fc60000000000 */
[----:B------:R-:W-:-:S04]  /*b550*/  ISETP.GE.AND P2, PT, R35, R20, PT ;  /* 0x000000142300720c */ /* 0x000fc80003f46270 */
[----:B------:R-:W-:Y:S02]  /*b560*/  SEL R30, R30, 0x1, !P2 ;  /* 0x000000011e1e7807 */ /* 0x000fe40005000000 */
[----:B------:R-:W-:Y:S01]  /*b570*/  ISETP.GE.AND P2, PT, R37, R20, PT ;  /* 0x000000142500720c */ /* 0x000fe20003f46270 */
[----:B0-----:R-:W-:-:S09]  /*b580*/  ULEA UR4, UR5, UR4, 0x18 ;  /* 0x0000000405047291 */ /* 0x001fd2000f8ec0ff */
[----:B------:R-:W0:Y:S04]  /*b590*/  @P0 LDS R21, [UR4+0x60] ;  /* 0x00006004ff150984 */ /* 0x000e280008000800 */
[----:B------:R-:W1:Y:S01]  /*b5a0*/  LDS.128 R24, [UR4+0x80] ;  /* 0x00008004ff187984 */ /* 0x000e620008000c00 */
[----:B0-----:R-:W-:Y:S01]  /*b5b0*/  @P0 IMAD.IADD R22, R22, 0x1, R21 ;  /* 0x0000000116160824 */ /* 0x001fe200078e0215 */
[----:B------:R-:W-:Y:S01]  /*b5c0*/  BAR.SYNC.DEFER_BLOCKING 0x0 ;  /* 0x0000000000007b1d */ /* 0x000fe20000010000 */
[----:B------:R-:W-:Y:S02]  /*b5d0*/  ISETP.GE.AND P0, PT, R29, R20, PT ;  /* 0x000000141d00720c */ /* 0x000fe40003f06270 */
[----:B------:R-:W-:Y:S01]  /*b5e0*/  IADD3 R21, PT, PT, -R20, 0x2ac0, RZ ;  /* 0x00002ac014157810 */ /* 0x000fe20007ffe1ff */
[----:B-1----:R-:W-:Y:S01]  /*b5f0*/  IMAD.IADD R24, R22, 0x1, -R25 ;  /* 0x0000000116187824 */ /* 0x002fe200078e0a19 */
[----:B------:R-:W-:-:S02]  /*b600*/  SEL R33, R28, 0x1, !P0 ;  /* 0x000000011c217807 */ /* 0x000fc40004000000 */
[----:B------:R-:W-:Y:S01]  /*b610*/  ISETP.GE.AND P0, PT, R23, R20, PT ;  /* 0x000000141700720c */ /* 0x000fe20003f06270 */
[----:B------:R-:W-:Y:S01]  /*b620*/  IMAD.IADD R28, R29, 0x1, -R24 ;  /* 0x000000011d1c7824 */ /* 0x000fe200078e0a18 */
[----:B------:R-:W-:Y:S01]  /*b630*/  IADD3 R27, PT, PT, R20, R21, -R27 ;  /* 0x00000015141b7210 */ /* 0x000fe20007ffe81b */
[----:B------:R-:W-:Y:S01]  /*b640*/  IMAD.IADD R22, R33, 0x1, R22 ;  /* 0x0000000121167824 */ /* 0x000fe200078e0216 */
[----:B------:R-:W-:Y:S02]  /*b650*/  SEL R32, R31, 0x1, !P0 ;  /* 0x000000011f207807 */ /* 0x000fe40004000000 */
[----:B------:R-:W-:Y:S01]  /*b660*/  ISETP.NE.AND P1, PT, R33, RZ, PT ;  /* 0x000000ff2100720c */ /* 0x000fe20003f25270 */
[----:B------:R-:W-:Y:S01]  /*b670*/  IMAD.IADD R31, R27, 0x1, R24 ;  /* 0x000000011b1f7824 */ /* 0x000fe200078e0218 */
[----:B------:R-:W-:Y:S02]  /*b680*/  ISETP.NE.AND P0, PT, R32, RZ, PT ;  /* 0x000000ff2000720c */ /* 0x000fe40003f05270 */
[----:B------:R-:W-:Y:S01]  /*b690*/  LOP3.LUT R32, R4, 0x1, RZ, 0xc, !PT ;  /* 0x0000000104207812 */ /* 0x000fe200078e0cff */
[----:B------:R-:W-:Y:S01]  /*b6a0*/  IMAD.IADD R33, R33, 0x1, R31 ;  /* 0x0000000121217824 */ /* 0x000fe200078e021f */
[----:B------:R-:W-:-:S02]  /*b6b0*/  SEL R28, R28, R31, !P1 ;  /* 0x0000001f1c1c7207 */ /* 0x000fc40004800000 */
[----:B------:R-:W-:Y:S02]  /*b6c0*/  ISETP.NE.AND P1, PT, R30, RZ, PT ;  /* 0x000000ff1e00720c */ /* 0x000fe40003f25270 */
[--C-:B------:R-:W-:Y:S01]  /*b6d0*/  IADD3 R24, PT, PT, R35, R25, -R22.reuse ;  /* 0x0000001923187210 */ /* 0x100fe20007ffe816 */
[----:B------:R-:W-:Y:S01]  /*b6e0*/  VIADD R35, R29, 0x3 ;  /* 0x000000031d237836 */ /* 0x000fe20000000000 */
[----:B------:R-:W-:Y:S01]  /*b6f0*/  SEL R32, R32, 0x1, !P2 ;  /* 0x0000000120207807 */ /* 0x000fe20005000000 */
[----:B------:R-:W-:Y:S01]  /*b700*/  IMAD.IADD R22, R30, 0x1, R22 ;  /* 0x000000011e167824 */ /* 0x000fe200078e0216 */
[----:B------:R-:W-:Y:S01]  /*b710*/  SEL R24, R24, R33, !P1 ;  /* 0x0000002118187207 */ /* 0x000fe20004800000 */
[----:B------:R-:W-:Y:S01]  /*b720*/  IMAD.IADD R33, R30, 0x1, R33 ;  /* 0x000000011e217824 */ /* 0x000fe200078e0221 */
[----:B------:R-:W-:Y:S02]  /*b730*/  LOP3.LUT R30, R5, 0x1, RZ, 0xc, !PT ;  /* 0x00000001051e7812 */ /* 0x000fe400078e0cff */
[----:B------:R-:W-:-:S02]  /*b740*/  ISETP.GE.AND P2, PT, R35, R20, PT ;  /* 0x000000142300720c */ /* 0x000fc40003f46270 */
[----:B------:R-:W-:Y:S02]  /*b750*/  LEA R31, R28, UR4, 0x2 ;  /* 0x000000041c1f7c11 */ /* 0x000fe4000f8e10ff */
[C---:B------:R-:W-:Y:S02]  /*b760*/  ISETP.NE.AND P1, PT, R32.reuse, RZ, PT ;  /* 0x000000ff2000720c */ /* 0x040fe40003f25270 */
[--C-:B------:R-:W-:Y:S01]  /*b770*/  IADD3 R28, PT, PT, R37, R25, -R22.reuse ;  /* 0x00000019251c7210 */ /* 0x100fe20007ffe816 */
[----:B------:R-:W-:Y:S01]  /*b780*/  IMAD.IADD R22, R32, 0x1, R22 ;  /* 0x0000000120167824 */ /* 0x000fe200078e0216 */
[----:B------:R-:W-:Y:S01]  /*b790*/  SEL R30, R30, 0x1, !P2 ;  /* 0x000000011e1e7807 */ /* 0x000fe20005000000 */
[----:B------:R-:W-:Y:S01]  /*b7a0*/  VIADD R37, R29, 0x4 ;  /* 0x000000041d257836 */ /* 0x000fe20000000000 */
[----:B------:R-:W-:Y:S01]  /*b7b0*/  SEL R28, R28, R33, !P1 ;  /* 0x000000211c1c7207 */ /* 0x000fe20004800000 */
[----:B------:R0:W-:Y:S01]  /*b7c0*/  STS [R31], R6 ;  /* 0x000000061f007388 */ /* 0x0001e20000000800 */
[----:B------:R-:W-:Y:S01]  /*b7d0*/  IMAD.IADD R33, R32, 0x1, R33 ;  /* 0x0000000120217824 */ /* 0x000fe200078e0221 */
[----:B------:R-:W-:-:S02]  /*b7e0*/  ISETP.NE.AND P1, PT, R30, RZ, PT ;  /* 0x000000ff1e00720c */ /* 0x000fc40003f25270 */
[----:B------:R-:W-:Y:S02]  /*b7f0*/  LEA R24, R24, UR4, 0x2 ;  /* 0x0000000418187c11 */ /* 0x000fe4000f8e10ff */
[----:B------:R-:W-:Y:S02]  /*b800*/  LOP3.LUT R32, R2, 0x1, RZ, 0xc, !PT ;  /* 0x0000000102207812 */ /* 0x000fe400078e0cff */
[-C--:B------:R-:W-:Y:S01]  /*b810*/  ISETP.GE.AND P2, PT, R37, R20.reuse, PT ;  /* 0x000000142500720c */ /* 0x080fe20003f46270 */
[----:B------:R1:W-:Y:S01]  /*b820*/  STS [R24], R7 ;  /* 0x0000000718007388 */ /* 0x0003e20000000800 */
[--C-:B0-----:R-:W-:Y:S01]  /*b830*/  IADD3 R6, PT, PT, R35, R25, -R22.reuse ;  /* 0x0000001923067210 */ /* 0x101fe20007ffe816 */
[----:B------:R-:W-:Y:S01]  /*b840*/  VIADD R35, R29, 0x5 ;  /* 0x000000051d237836 */ /* 0x000fe20000000000 */
[----:B------:R-:W-:Y:S01]  /*b850*/  LEA R31, R28, UR4, 0x2 ;  /* 0x000000041c1f7c11 */ /* 0x000fe2000f8e10ff */
[----:B------:R-:W-:Y:S01]  /*b860*/  IMAD.IADD R22, R30, 0x1, R22 ;  /* 0x000000011e167824 */ /* 0x000fe200078e0216 */
[----:B------:R-:W-:Y:S01]  /*b870*/  SEL R6, R6, R33, !P1 ;  /* 0x0000002106067207 */ /* 0x000fe20004800000 */
[----:B------:R-:W-:Y:S01]  /*b880*/  IMAD.IADD R28, R30, 0x1, R33 ;  /* 0x000000011e1c7824 */ /* 0x000fe200078e0221 */
[----:B------:R-:W-:Y:S01]  /*b890*/  SEL R33, R32, 0x1, !P2 ;  /* 0x0000000120217807 */ /* 0x000fe20005000000 */
[----:B------:R0:W-:Y:S01]  /*b8a0*/  STS [R31], R4 ;  /* 0x000000041f007388 */ /* 0x0001e20000000800 */
[----:B------:R-:W-:-:S02]  /*b8b0*/  ISETP.GE.AND P2, PT, R35, R20, PT ;  /* 0x000000142300720c */ /* 0x000fc40003f46270 */
[----:B-1----:R-:W-:Y:S02]  /*b8c0*/  LOP3.LUT R24, R3, 0x1, RZ, 0xc, !PT ;  /* 0x0000000103187812 */ /* 0x002fe400078e0cff */
[--C-:B------:R-:W-:Y:S01]  /*b8d0*/  IADD3 R7, PT, PT, R37, R25, -R22.reuse ;  /* 0x0000001925077210 */ /* 0x100fe20007ffe816 */
[C---:B------:R-:W-:Y:S01]  /*b8e0*/  IMAD.IADD R22, R33.reuse, 0x1, R22 ;  /* 0x0000000121167824 */ /* 0x040fe200078e0216 */
[C---:B------:R-:W-:Y:S01]  /*b8f0*/  ISETP.NE.AND P1, PT, R33.reuse, RZ, PT ;  /* 0x000000ff2100720c */ /* 0x040fe20003f25270 */
[----:B------:R-:W-:Y:S01]  /*b900*/  IMAD.IADD R33, R33, 0x1, R28 ;  /* 0x0000000121217824 */ /* 0x000fe200078e021c */
[----:B------:R-:W-:Y:S01]  /*b910*/  SEL R24, R24, 0x1, !P2 ;  /* 0x0000000118187807 */ /* 0x000fe20005000000 */
[----:B0-----:R-:W-:Y:S01]  /*b920*/  VIADD R31, R29, 0x6 ;  /* 0x000000061d1f7836 */ /* 0x001fe20000000000 */
[----:B------:R-:W-:Y:S02]  /*b930*/  SEL R7, R7, R28, !P1 ;  /* 0x0000001c07077207 */ /* 0x000fe40004800000 */
[----:B------:R-:W-:-:S02]  /*b940*/  ISETP.NE.AND P1, PT, R24, RZ, PT ;  /* 0x000000ff1800720c */ /* 0x000fc40003f25270 */
[--C-:B------:R-:W-:Y:S01]  /*b950*/  IADD3 R4, PT, PT, R35, R25, -R22.reuse ;  /* 0x0000001923047210 */ /* 0x100fe20007ffe816 */
[----:B------:R-:W-:Y:S01]  /*b960*/  VIADD R35, R29, 0x7 ;  /* 0x000000071d237836 */ /* 0x000fe20000000000 */
[----:B------:R-:W-:Y:S01]  /*b970*/  LEA R6, R6, UR4, 0x2 ;  /* 0x0000000406067c11 */ /* 0x000fe2000f8e10ff */
[----:B------:R-:W-:Y:S01]  /*b980*/  IMAD.IADD R22, R24, 0x1, R22 ;  /* 0x0000000118167824 */ /* 0x000fe200078e0216 */
[----:B------:R-:W-:Y:S01]  /*b990*/  LOP3.LUT R28, R18, 0x1, RZ, 0xc, !PT ;  /* 0x00000001121c7812 */ /* 0x000fe200078e0cff */
[----:B------:R-:W-:Y:S01]  /*b9a0*/  IMAD.IADD R24, R24, 0x1, R33 ;  /* 0x0000000118187824 */ /* 0x000fe200078e0221 */
[----:B------:R-:W-:Y:S01]  /*b9b0*/  ISETP.GE.AND P2, PT, R31, R20, PT ;  /* 0x000000141f00720c */ /* 0x000fe20003f46270 */
[----:B------:R0:W-:Y:S01]  /*b9c0*/  STS [R6], R5 ;  /* 0x0000000506007388 */ /* 0x0001e20000000800 */
[----:B------:R-:W-:Y:S02]  /*b9d0*/  SEL R4, R4, R33, !P1 ;  /* 0x0000002104047207 */ /* 0x000fe40004800000 */
[----:B------:R-:W-:-:S02]  /*b9e0*/  LEA R7, R7, UR4, 0x2 ;  /* 0x0000000407077c11 */ /* 0x000fc4000f8e10ff */
[----:B------:R-:W-:Y:S02]  /*b9f0*/  SEL R33, R28, 0x1, !P2 ;  /* 0x000000011c217807 */ /* 0x000fe40005000000 */
[----:B------:R-:W-:Y:S01]  /*ba00*/  ISETP.GE.AND P2, PT, R35, R20, PT ;  /* 0x000000142300720c */ /* 0x000fe20003f46270 */
[----:B------:R1:W-:Y:S01]  /*ba10*/  STS [R7], R2 ;  /* 0x0000000207007388 */ /* 0x0003e20000000800 */
[----:B------:R-:W-:Y:S01]  /*ba20*/  ISETP.NE.AND P1, PT, R33, RZ, PT ;  /* 0x000000ff2100720c */ /* 0x000fe20003f25270 */
[----:B------:R-:W2:Y:S01]  /*ba30*/  LDC.U8 R28, c[0x0][0x3c0] ;  /* 0x0000f000ff1c7b82 */ /* 0x000ea20000000000 */
[----:B0-----:R-:W-:Y:S02]  /*ba40*/  LOP3.LUT R6, R19, 0x1, RZ, 0xc, !PT ;  /* 0x0000000113067812 */ /* 0x001fe400078e0cff */
[-CC-:B------:R-:W-:Y:S01]  /*ba50*/  IADD3 R5, PT, PT, R31, R25.reuse, -R22.reuse ;  /* 0x000000191f057210 */ /* 0x180fe20007ffe816 */
[C---:B------:R-:W-:Y:S01]  /*ba60*/  IMAD.IADD R22, R33.reuse, 0x1, R22 ;  /* 0x0000000121167824 */ /* 0x040fe200078e0216 */
[----:B------:R-:W-:Y:S01]  /*ba70*/  SEL R6, R6, 0x1, !P2 ;  /* 0x0000000106067807 */ /* 0x000fe20005000000 */
[----:B------:R-:W-:Y:S01]  /*ba80*/  IMAD.IADD R31, R33, 0x1, R24 ;  /* 0x00000001211f7824 */ /* 0x000fe200078e0218 */
[----:B------:R-:W-:Y:S01]  /*ba90*/  SEL R5, R5, R24, !P1 ;  /* 0x0000001805057207 */ /* 0x000fe20004800000 */
[C---:B-1----:R-:W-:Y:S01]  /*baa0*/  VIADD R7, R29.reuse, 0x8 ;  /* 0x000000081d077836 */ /* 0x042fe20000000000 */
[C---:B------:R-:W-:Y:S01]  /*bab0*/  ISETP.NE.AND P1, PT, R6.reuse, RZ, PT ;  /* 0x000000ff0600720c */ /* 0x040fe20003f25270 */
[----:B------:R-:W-:Y:S01]  /*bac0*/  VIADD R33, R29, 0x9 ;  /* 0x000000091d217836 */ /* 0x000fe20000000000 */
[--C-:B------:R-:W-:Y:S01]  /*bad0*/  IADD3 R2, PT, PT, R35, R25, -R22.reuse ;  /* 0x0000001923027210 */ /* 0x100fe20007ffe816 */
[----:B------:R-:W-:Y:S01]  /*bae0*/  IMAD.IADD R22, R6, 0x1, R22 ;  /* 0x0000000106167824 */ /* 0x000fe200078e0216 */
[----:B------:R-:W-:Y:S01]  /*baf0*/  LOP3.LUT R24, R16, 0x1, RZ, 0xc, !PT ;  /* 0x0000000110187812 */ /* 0x000fe200078e0cff */
[----:B------:R-:W-:Y:S01]  /*bb00*/  IMAD.IADD R6, R6, 0x1, R31 ;  /* 0x0000000106067824 */ /* 0x000fe200078e021f */
[----:B------:R-:W-:-:S02]  /*bb10*/  ISETP.GE.AND P2, PT, R7, R20, PT ;  /* 0x000000140700720c */ /* 0x000fc40003f46270 */
[----:B------:R-:W-:Y:S02]  /*bb20*/  LEA R4, R4, UR4, 0x2 ;  /* 0x0000000404047c11 */ /* 0x000fe4000f8e10ff */
[----:B------:R-:W-:Y:S02]  /*bb30*/  SEL R2, R2, R31, !P1 ;  /* 0x0000001f02027207 */ /* 0x000fe40004800000 */
[----:B------:R-:W-:Y:S01]  /*bb40*/  LEA R5, R5, UR4, 0x2 ;  /* 0x0000000405057c11 */ /* 0x000fe2000f8e10ff */
[----:B------:R0:W-:Y:S01]  /*bb50*/  STS [R4], R3 ;  /* 0x0000000304007388 */ /* 0x0001e20000000800 */
[----:B------:R-:W-:Y:S02]  /*bb60*/  SEL R31, R24, 0x1, !P2 ;  /* 0x00000001181f7807 */ /* 0x000fe40005000000 */
[----:B------:R-:W-:Y:S01]  /*bb70*/  ISETP.GE.AND P2, PT, R33, R20, PT ;  /* 0x000000142100720c */ /* 0x000fe20003f46270 */
[----:B------:R1:W-:Y:S01]  /*bb80*/  STS [R5], R18 ;  /* 0x0000001205007388 */ /* 0x0003e20000000800 */
[----:B------:R-:W-:-:S02]  /*bb90*/  ISETP.NE.AND P1, PT, R31, RZ, PT ;  /* 0x000000ff1f00720c */ /* 0x000fc40003f25270 */
[----:B------:R-:W-:Y:S02]  /*bba0*/  LEA R2, R2, UR4, 0x2 ;  /* 0x0000000402027c11 */ /* 0x000fe4000f8e10ff */
[----:B------:R-:W-:Y:S02]  /*bbb0*/  LOP3.LUT R24, R15, 0x1, RZ, 0xc, !PT ;  /* 0x000000010f187812 */ /* 0x000fe400078e0cff */
[--C-:B0-----:R-:W-:Y:S01]  /*bbc0*/  IADD3 R3, PT, PT, R7, R25, -R22.reuse ;  /* 0x0000001907037210 */ /* 0x101fe20007ffe816 */
[----:B------:R-:W-:Y:S01]  /*bbd0*/  IMAD.IADD R22, R31, 0x1, R22 ;  /* 0x000000011f167824 */ /* 0x000fe200078e0216 */
[----:B------:R-:W-:Y:S01]  /*bbe0*/  LOP3.LUT R4, R17, 0x1, RZ, 0xc, !PT ;  /* 0x0000000111047812 */ /* 0x000fe200078e0cff */
[----:B-1----:R-:W-:Y:S01]  /*bbf0*/  VIADD R5, R29, 0xa ;  /* 0x0000000a1d057836 */ /* 0x002fe20000000000 */
[----:B------:R-:W-:Y:S01]  /*bc00*/  SEL R3, R3, R6, !P1 ;  /* 0x0000000603037207 */ /* 0x000fe20004800000 */
[----:B------:R-:W-:Y:S01]  /*bc10*/  IMAD.IADD R7, R31, 0x1, R6 ;  /* 0x000000011f077824 */ /* 0x000fe200078e0206 */
[----:B------:R-:W-:Y:S01]  /*bc20*/  SEL R6, R4, 0x1, !P2 ;  /* 0x0000000104067807 */ /* 0x000fe20005000000 */
[----:B------:R0:W-:Y:S01]  /*bc30*/  STS [R2], R19 ;  /* 0x0000001302007388 */ /* 0x0001e20000000800 */
[----:B------:R-:W-:Y:S01]  /*bc40*/  LOP3.LUT R18, R14, 0x1, RZ, 0xc, !PT ;  /* 0x000000010e127812 */ /* 0x000fe200078e0cff */
[----:B------:R-:W-:Y:S01]  /*bc50*/  VIADD R31, R29, 0xc ;  /* 0x0000000c1d1f7836 */ /* 0x000fe20000000000 */
[----:B------:R-:W-:-:S02]  /*bc60*/  ISETP.GE.AND P2, PT, R5, R20, PT ;  /* 0x000000140500720c */ /* 0x000fc40003f46270 */
[C---:B------:R-:W-:Y:S02]  /*bc70*/  ISETP.NE.AND P1, PT, R6.reuse, RZ, PT ;  /* 0x000000ff0600720c */ /* 0x040fe40003f25270 */
[--C-:B------:R-:W-:Y:S01]  /*bc80*/  IADD3 R4, PT, PT, R33, R25, -R22.reuse ;  /* 0x0000001921047210 */ /* 0x100fe20007ffe816 */
[----:B------:R-:W-:Y:S01]  /*bc90*/  IMAD.IADD R22, R6, 0x1, R22 ;  /* 0x0000000106167824 */ /* 0x000fe200078e0216 */
[----:B------:R-:W-:Y:S01]  /*bca0*/  SEL R18, R18, 0x1, !P2 ;  /* 0x0000000112127807 */ /* 0x000fe20005000000 */
[----:B0-----:R-:W-:Y:S01]  /*bcb0*/  VIADD R19, R29, 0xb ;  /* 0x0000000b1d137836 */ /* 0x001fe20000000000 */
[----:B------:R-:W-:Y:S01]  /*bcc0*/  SEL R4, R4, R7, !P1 ;  /* 0x0000000704047207 */ /* 0x000fe20004800000 */
[----:B------:R-:W-:Y:S01]  /*bcd0*/  IMAD.IADD R7, R6, 0x1, R7 ;  /* 0x0000000106077824 */ /* 0x000fe200078e0207 */
[C---:B------:R-:W-:Y:S02]  /*bce0*/  ISETP.NE.AND P1, PT, R18.reuse, RZ, PT ;  /* 0x000000ff1200720c */ /* 0x040fe40003f25270 */
[--C-:B------:R-:W-:Y:S01]  /*bcf0*/  IADD3 R2, PT, PT, R5, R25, -R22.reuse ;  /* 0x0000001905027210 */ /* 0x100fe20007ffe816 */
[C---:B------:R-:W-:Y:S01]  /*bd00*/  IMAD.IADD R22, R18.reuse, 0x1, R22 ;  /* 0x0000000112167824 */ /* 0x040fe200078e0216 */
[----:B------:R-:W-:Y:S01]  /*bd10*/  ISETP.GE.AND P2, PT, R19, R20, PT ;  /* 0x000000141300720c */ /* 0x000fe20003f46270 */
[----:B------:R-:W-:Y:S01]  /*bd20*/  IMAD.IADD R6, R18, 0x1, R7 ;  /* 0x0000000112067824 */ /* 0x000fe200078e0207 */
[----:B------:R-:W-:-:S02]  /*bd30*/  SEL R2, R2, R7, !P1 ;  /* 0x0000000702027207 */ /* 0x000fc40004800000 */
[----:B------:R-:W-:Y:S02]  /*bd40*/  LEA R3, R3, UR4, 0x2 ;  /* 0x0000000403037c11 */ /* 0x000fe4000f8e10ff */
[----:B------:R-:W-:Y:S02]  /*bd50*/  SEL R7, R24, 0x1, !P2 ;  /* 0x0000000118077807 */ /* 0x000fe40005000000 */
[--C-:B------:R-:W-:Y:S01]  /*bd60*/  IADD3 R5, PT, PT, R19, R25, -R22.reuse ;  /* 0x0000001913057210 */ /* 0x100fe20007ffe816 */
[----:B------:R0:W-:Y:S01]  /*bd70*/  STS [R3], R16 ;  /* 0x0000001003007388 */ /* 0x0001e20000000800 */
[C---:B------:R-:W-:Y:S01]  /*bd80*/  ISETP.NE.AND P1, PT, R7.reuse, RZ, PT ;  /* 0x000000ff0700720c */ /* 0x040fe20003f25270 */
[----:B------:R-:W-:Y:S01]  /*bd90*/  IMAD.IADD R22, R7, 0x1, R22 ;  /* 0x0000000107167824 */ /* 0x000fe200078e0216 */
[----:B------:R-:W-:Y:S01]  /*bda0*/  ISETP.GE.AND P2, PT, R31, R20, PT ;  /* 0x000000141f00720c */ /* 0x000fe20003f46270 */
[----:B------:R-:W-:Y:S01]  /*bdb0*/  IMAD.IADD R7, R7, 0x1, R6 ;  /* 0x0000000107077824 */ /* 0x000fe200078e0206 */
[----:B------:R-:W-:-:S02]  /*bdc0*/  SEL R5, R5, R6, !P1 ;  /* 0x0000000605057207 */ /* 0x000fc40004800000 */
[----:B------:R-:W-:Y:S02]  /*bdd0*/  LEA R4, R4, UR4, 0x2 ;  /* 0x0000000404047c11 */ /* 0x000fe4000f8e10ff */
[----:B------:R-:W-:Y:S02]  /*bde0*/  IADD3 R6, PT, PT, R31, R25, -R22 ;  /* 0x000000191f067210 */ /* 0x000fe40007ffe816 */
[----:B0-----:R-:W-:Y:S01]  /*bdf0*/  LOP3.LUT R3, R12, 0x1, RZ, 0xc, !PT ;  /* 0x000000010c037812 */ /* 0x001fe200078e0cff */
[----:B------:R0:W-:Y:S01]  /*be00*/  STS [R4], R17 ;  /* 0x0000001104007388 */ /* 0x0001e20000000800 */
[----:B------:R-:W-:Y:S02]  /*be10*/  LOP3.LUT R18, R11, 0x1, RZ, 0xc, !PT ;  /* 0x000000010b127812 */ /* 0x000fe400078e0cff */
[----:B------:R-:W-:Y:S02]  /*be20*/  SEL R16, R3, 0x1, !P2 ;  /* 0x0000000103107807 */ /* 0x000fe40005000000 */
[----:B------:R-:W-:-:S02]  /*be30*/  LEA R3, R2, UR4, 0x2 ;  /* 0x0000000402037c11 */ /* 0x000fc4000f8e10ff */
[----:B------:R-:W-:Y:S01]  /*be40*/  LEA R2, R5, UR4, 0x2 ;  /* 0x0000000405027c11 */ /* 0x000fe2000f8e10ff */
[----:B------:R-:W-:Y:S01]  /*be50*/  VIADD R5, R29, 0xd ;  /* 0x0000000d1d057836 */ /* 0x000fe20000000000 */
[C---:B------:R-:W-:Y:S01]  /*be60*/  ISETP.NE.AND P1, PT, R16.reuse, RZ, PT ;  /* 0x000000ff1000720c */ /* 0x040fe20003f25270 */
[----:B------:R1:W-:Y:S01]  /*be70*/  STS [R3], R14 ;  /* 0x0000000e03007388 */ /* 0x0003e20000000800 */
[----:B0-----:R-:W-:Y:S01]  /*be80*/  LOP3.LUT R4, R13, 0x1, RZ, 0xc, !PT ;  /* 0x000000010d047812 */ /* 0x001fe200078e0cff */
[----:B------:R-:W-:Y:S01]  /*be90*/  IMAD.IADD R22, R16, 0x1, R22 ;  /* 0x0000000110167824 */ /* 0x000fe200078e0216 */
[-C--:B------:R-:W-:Y:S01]  /*bea0*/  ISETP.GE.AND P2, PT, R5, R20.reuse, PT ;  /* 0x000000140500720c */ /* 0x080fe20003f46270 */
[C---:B------:R-:W-:Y:S01]  /*beb0*/  VIADD R17, R29.reuse, 0xf ;  /* 0x0000000f1d117836 */ /* 0x040fe20000000000 */
[----:B------:R-:W-:Y:S01]  /*bec0*/  SEL R6, R6, R7, !P1 ;  /* 0x0000000706067207 */ /* 0x000fe20004800000 */
[----:B------:R-:W-:Y:S01]  /*bed0*/  IMAD.IADD R7, R16, 0x1, R7 ;  /* 0x0000000110077824 */ /* 0x000fe200078e0207 */
[----:B------:R-:W-:Y:S01]  /*bee0*/  LOP3.LUT R16, R10, 0x1, RZ, 0xc, !PT ;  /* 0x000000010a107812 */ /* 0x000fe200078e0cff */
[----:B------:R0:W-:Y:S01]  /*bef0*/  STS [R2], R15 ;  /* 0x0000000f02007388 */ /* 0x0001e20000000800 */
[----:B------:R-:W-:Y:S01]  /*bf00*/  LOP3.LUT R19, R8, 0x1, RZ, 0xc, !PT ;  /* 0x0000000108137812 */ /* 0x000fe200078e0cff */
[C---:B-1----:R-:W-:Y:S01]  /*bf10*/  VIADD R3, R29.reuse, 0xe ;  /* 0x0000000e1d037836 */ /* 0x042fe20000000000 */
[----:B------:R-:W-:Y:S01]  /*bf20*/  SEL R14, R4, 0x1, !P2 ;  /* 0x00000001040e7807 */ /* 0x000fe20005000000 */
[----:B------:R-:W-:Y:S01]  /*bf30*/  VIADD R29, R29, 0x10 ;  /* 0x000000101d1d7836 */ /* 0x000fe20000000000 */
[----:B------:R-:W-:-:S02]  /*bf40*/  ISETP.GE.AND P2, PT, R17, R20, PT ;  /* 0x000000141100720c */ /* 0x000fc40003f46270 */
[-C--:B------:R-:W-:Y:S02]  /*bf50*/  ISETP.GE.AND P3, PT, R3, R20.reuse, PT ;  /* 0x000000140300720c */ /* 0x080fe40003f66270 */
[----:B------:R-:W-:Y:S02]  /*bf60*/  SEL R18, R18, 0x1, !P2 ;  /* 0x0000000112127807 */ /* 0x000fe40005000000 */
[-CC-:B0-----:R-:W-:Y:S01]  /*bf70*/  IADD3 R2, PT, PT, R5, R25.reuse, -R22.reuse ;  /* 0x0000001905027210 */ /* 0x181fe20007ffe816 */
[----:B------:R-:W-:Y:S01]  /*bf80*/  IMAD.IADD R22, R14, 0x1, R22 ;  /* 0x000000010e167824 */ /* 0x000fe200078e0216 */
[----:B------:R-:W-:Y:S02]  /*bf90*/  SEL R15, R16, 0x1, !P3 ;  /* 0x00000001100f7807 */ /* 0x000fe40005800000 */
[C---:B------:R-:W-:Y:S01]  /*bfa0*/  ISETP.NE.AND P2, PT, R14.reuse, RZ, PT ;  /* 0x000000ff0e00720c */ /* 0x040fe20003f45270 */
[----:B------:R-:W-:Y:S01]  /*bfb0*/  IMAD.IADD R14, R14, 0x1, R7 ;  /* 0x000000010e0e7824 */ /* 0x000fe200078e0207 */
[--C-:B------:R-:W-:Y:S01]  /*bfc0*/  IADD3 R5, PT, PT, R3, R25, -R22.reuse ;  /* 0x0000001903057210 */ /* 0x100fe20007ffe816 */
[----:B------:R-:W-:Y:S01]  /*bfd0*/  IMAD.IADD R22, R15, 0x1, R22 ;  /* 0x000000010f167824 */ /* 0x000fe200078e0216 */
[----:B------:R-:W-:-:S02]  /*bfe0*/  ISETP.GE.AND P4, PT, R29, R20, PT ;  /* 0x000000141d00720c */ /* 0x000fc40003f86270 */
[----:B------:R-:W-:Y:S01]  /*bff0*/  SEL R4, R2, R7, !P2 ;  /* 0x0000000702047207 */ /* 0x000fe20005000000 */
[C---:B------:R-:W-:Y:S01]  /*c000*/  IMAD.IADD R2, R18.reuse, 0x1, R22 ;  /* 0x0000000112027824 */ /* 0x040fe200078e0216 */
[----:B------:R-:W-:Y:S02]  /*c010*/  SEL R24, R19, 0x1, !P4 ;  /* 0x0000000113187807 */ /* 0x000fe40006000000 */
[C---:B------:R-:W-:Y:S01]  /*c020*/  ISETP.NE.AND P2, PT, R15.reuse, RZ, PT ;  /* 0x000000ff0f00720c */ /* 0x040fe20003f45270 */
[----:B------:R-:W-:Y:S01]  /*c030*/  IMAD.IADD R15, R15, 0x1, R14 ;  /* 0x000000010f0f7824 */ /* 0x000fe200078e020e */
[----:B------:R-:W-:Y:S02]  /*c040*/  IADD3 R22, PT, PT, R17, R25, -R22 ;  /* 0x0000001911167210 */ /* 0x000fe40007ffe816 */
[----:B------:R-:W-:Y:S01]  /*c050*/  IADD3 R16, PT, PT, R25, -R2, -R24 ;  /* 0x8000000219107210 */ /* 0x000fe20007ffe818 */
[----:B------:R-:W-:Y:S01]  /*c060*/  IMAD.IADD R17, R18, 0x1, R15 ;  /* 0x0000000112117824 */ /* 0x000fe200078e020f */
[----:B------:R-:W-:-:S02]  /*c070*/  LEA R3, R6, UR4, 0x2 ;  /* 0x0000000406037c11 */ /* 0x000fc4000f8e10ff */
[----:B------:R-:W-:Y:S01]  /*c080*/  ISETP.NE.AND P3, PT, R18, RZ, PT ;  /* 0x000000ff1200720c */ /* 0x000fe20003f65270 */
[----:B------:R-:W-:Y:S01]  /*c090*/  IMAD.IADD R16, R23, 0x1, R16 ;  /* 0x0000000117107824 */ /* 0x000fe200078e0210 */
[----:B------:R-:W-:Y:S01]  /*c0a0*/  IADD3 R2, PT, PT, R29, R25, -R2 ;  /* 0x000000191d027210 */ /* 0x000fe20007ffe802 */
[----:B------:R0:W-:Y:S01]  /*c0b0*/  STS [R3], R12 ;  /* 0x0000000c03007388 */ /* 0x0001e20000000800 */
[C---:B------:R-:W-:Y:S01]  /*c0c0*/  ISETP.NE.AND P4, PT, R24.reuse, RZ, PT ;  /* 0x000000ff1800720c */ /* 0x040fe20003f85270 */
[----:B------:R-:W-:Y:S01]  /*c0d0*/  @P0 IMAD.IADD R16, R24, 0x1, R17 ;  /* 0x0000000118100824 */ /* 0x000fe200078e0211 */
[----:B--2---:R-:W-:Y:S02]  /*c0e0*/  ISETP.NE.AND P1, PT, R28, RZ, PT ;  /* 0x000000ff1c00720c */ /* 0x004fe40003f25270 */
[----:B------:R-:W-:Y:S02]  /*c0f0*/  SEL R5, R5, R14, !P2 ;  /* 0x0000000e05057207 */ /* 0x000fe40005000000 */
[----:B------:R-:W-:-:S02]  /*c100*/  SEL R22, R22, R15, !P3 ;  /* 0x0000000f16167207 */ /* 0x000fc40005800000 */
[----:B------:R-:W-:Y:S02]  /*c110*/  SEL R2, R2, R17, !P4 ;  /* 0x0000001102027207 */ /* 0x000fe40006000000 */
[----:B0-----:R-:W-:Y:S02]  /*c120*/  LEA R12, R4, UR4, 0x2 ;  /* 0x00000004040c7c11 */ /* 0x001fe4000f8e10ff */
[----:B------:R-:W-:Y:S02]  /*c130*/  LEA R15, R5, UR4, 0x2 ;  /* 0x00000004050f7c11 */ /* 0x000fe4000f8e10ff */
[----:B------:R-:W-:Y:S01]  /*c140*/  LEA R22, R22, UR4, 0x2 ;  /* 0x0000000416167c11 */ /* 0x000fe2000f8e10ff */
[----:B------:R0:W-:Y:S01]  /*c150*/  STS [R12], R13 ;  /* 0x0000000d0c007388 */ /* 0x0001e20000000800 */
[----:B------:R-:W-:Y:S01]  /*c160*/  LEA R17, R2, UR4, 0x2 ;  /* 0x0000000402117c11 */ /* 0x000fe2000f8e10ff */
[----:B------:R-:W1:Y:S01]  /*c170*/  @!P1 LDC.64 R6, c[0x0][0x3d8] ;  /* 0x0000f600ff069b82 */ /* 0x000e620000000a00 */
[----:B------:R-:W-:Y:S01]  /*c180*/  LEA R16, R16, UR4, 0x2 ;  /* 0x0000000410107c11 */ /* 0x000fe2000f8e10ff */
[----:B------:R2:W-:Y:S04]  /*c190*/  STS [R15], R10 ;  /* 0x0000000a0f007388 */ /* 0x0005e80000000800 */
[----:B------:R-:W-:Y:S02]  /*c1a0*/  STS [R22], R11 ;  /* 0x0000000b16007388 */ /* 0x000fe40000000800 */
[----:B------:R-:W3:Y:S02]  /*c1b0*/  @!P1 LDC.64 R28, c[0x0][0x3d0] ;  /* 0x0000f400ff1c9b82 */ /* 0x000ee40000000a00 */
[----:B------:R4:W-:Y:S04]  /*c1c0*/  STS [R17], R8 ;  /* 0x0000000811007388 */ /* 0x0009e80000000800 */
[----:B------:R0:W-:Y:S02]  /*c1d0*/  STS [R16], R9 ;  /* 0x0000000910007388 */ /* 0x0001e40000000800 */
[----:B------:R-:W-:Y:S06]  /*c1e0*/  BAR.SYNC.DEFER_BLOCKING 0x0 ;  /* 0x0000000000007b1d */ /* 0x000fec0000010000 */
[----:B-1----:R-:W3:Y:S02]  /*c1f0*/  @!P1 LDG.E.64 R6, desc[UR6][R6.64] ;  /* 0x0000000606069981 */ /* 0x002ee4000c1e1b00 */
[----:B------:R-:W1:Y:S01]  /*c200*/  @!P1 LDC.64 R4, c[0x0][0x3d8] ;  /* 0x0000f600ff049b82 */ /* 0x000e620000000a00 */
[----:B------:R-:W3:Y:S01]  /*c210*/  S2R R19, SR_CTAID.X ;  /* 0x0000000000137919 */ /* 0x000ee20000002500 */
[----:B------:R-:W-:-:S02]  /*c220*/  ISETP.GE.AND P0, PT, R0, R20, PT ;  /* 0x000000140000720c */ /* 0x000fc40003f06270 */
[----:B------:R-:W-:Y:S01]  /*c230*/  CS2R R2, SRZ ;  /* 0x0000000000027805 */ /* 0x000fe2000001ff00 */
[----:B0-----:R-:W0:Y:S03]  /*c240*/  S2R R12, SR_CTAID.Y ;  /* 0x00000000000c7919 */ /* 0x001e260000002600 */
[----:B--2---:R-:W0:Y:S01]  /*c250*/  LDC R10, c[0x0][0x374] ;  /* 0x0000dd00ff0a7b82 */ /* 0x004e220000000800 */
[----:B------:R-:W-:Y:S01]  /*c260*/  IMAD.MOV.U32 R15, RZ, RZ, RZ ;  /* 0x000000ffff0f7224 */ /* 0x000fe200078e00ff */
[----:B------:R-:W-:Y:S01]  /*c270*/  BSSY.RECONVERGENT B1, `(.L_x_4376) ;  /* 0x0000019000017945 */ /* 0x000fe20003800200 */
[----:B----4-:R-:W-:Y:S01]  /*c280*/  IMAD.MOV.U32 R17, RZ, RZ, RZ ;  /* 0x000000ffff117224 */ /* 0x010fe200078e00ff */
[----:B-1----:R1:W5:Y:S02]  /*c290*/  @!P1 LDG.E.64 R2, desc[UR6][R4.64] ;  /* 0x0000000604029981 */ /* 0x002364000c1e1b00 */
[----:B-1----:R-:W-:-:S02]  /*c2a0*/  LEA R5, R0, UR4, 0x2 ;  /* 0x0000000400057c11 */ /* 0x002fc4000f8e10ff */
[----:B---3--:R-:W-:Y:S01]  /*c2b0*/  @!P1 IADD3 R15, P2, PT, -R6, R28, RZ ;  /* 0x0000001c060f9210 */ /* 0x008fe20007f5e1ff */
[----:B0-----:R-:W-:-:S04]  /*c2c0*/  IMAD R6, R19, R10, R12 ;  /* 0x0000000a13067224 */ /* 0x001fc800078e020c */
[----:B------:R-:W-:Y:S01]  /*c2d0*/  IMAD R11, R6, 0x2ac0, -R25 ;  /* 0x00002ac0060b7824 */ /* 0x000fe200078e0a19 */
[----:B------:R-:W-:Y:S01]  /*c2e0*/  IADD3 R25, PT, PT, R0, R25, -R27 ;  /* 0x0000001900197210 */ /* 0x000fe20007ffe81b */
[----:B------:R-:W-:Y:S01]  /*c2f0*/  @!P1 IMAD.X R17, R29, 0x1, ~R7, P2 ;  /* 0x000000011d119824 */ /* 0x000fe200010e0e07 */
[----:B------:R-:W-:Y:S06]  /*c300*/  @P0 BRA `(.L_x_4377) ;  /* 0x00000000003c0947 */ /* 0x000fec0003800000 */
[----:B------:R-:W-:Y:S01]  /*c310*/  ISETP.GE.AND P0, PT, R0, R27, PT ;  /* 0x0000001b0000720c */ /* 0x000fe20003f06270 */
[----:B------:R-:W0:-:S12]  /*c320*/  LDS R13, [R5] ;  /* 0x00000000050d7984 */ /* 0x000e180000000800 */
[----:B------:R-:W1:Y:S01]  /*c330*/  @P0 LDC.64 R18, c[0x0][0x390] ;  /* 0x0000e400ff120b82 */ /* 0x000e620000000a00 */
[----:B------:R-:W-:Y:S01]  /*c340*/  @!P0 IMAD.IADD R4, R11, 0x1, R0 ;  /* 0x000000010b048824 */ /* 0x000fe200078e0200 */
[----:B-----5:R-:W-:-:S04]  /*c350*/  @P0 IADD3 R7, P2, PT, R25, R2, RZ ;  /* 0x0000000219070210 */ /* 0x020fc80007f5e0ff */
[C---:B------:R-:W-:Y:S02]  /*c360*/  @!P0 IADD3 R9, P3, PT, R4.reuse, R15, RZ ;  /* 0x0000000f04098210 */ /* 0x040fe40007f7e0ff */
        /* <DEDUP_REMOVED lines=9> */
.L_x_4377:
[----:B------:R-:W-:Y:S05]  /*c400*/  BSYNC.RECONVERGENT B1 ;  /* 0x0000000000017941 */ /* 0x000fea0003800200 */
.L_x_4376:
[----:B------:R-:W1:Y:S01]  /*c410*/  LDCU.64 UR4, c[0x0][0x398] ;  /* 0x00007300ff0477ac */ /* 0x000e620008000a00 */
[----:B------:R-:W-:Y:S01]  /*c420*/  SHF.R.S32.HI R4, RZ, 0x1f, R11 ;  /* 0x0000001fff047819 */ /* 0x000fe2000001140b */
[----:B0-----:R-:W-:Y:S01]  /*c430*/  VIADD R8, R0, 0x260 ;  /* 0x0000026000087836 */ /* 0x001fe20000000000 */
[----:B------:R-:W-:Y:S01]  /*c440*/  IADD3 R11, P0, P2, R15, R11, R0 ;  /* 0x0000000b0f0b7210 */ /* 0x000fe20007a1e000 */
[----:B------:R-:W-:Y:S03]  /*c450*/  BSSY.RECONVERGENT B1, `(.L_x_4378) ;  /* 0x0000013000017945 */ /* 0x000fe60003800200 */
[----:B------:R-:W-:Y:S02]  /*c460*/  IADD3.X R4, PT, PT, R17, R4, RZ, P0, P2 ;  /* 0x0000000411047210 */ /* 0x000fe400007e44ff */
[----:B------:R-:W-:Y:S02]  /*c470*/  ISETP.GE.AND P0, PT, R8, R20, PT ;  /* 0x000000140800720c */ /* 0x000fe40003f06270 */
[----:B-1----:R-:W-:-:S04]  /*c480*/  LEA R6, P2, R11, UR4, 0x2 ;  /* 0x000000040b067c11 */ /* 0x002fc8000f8410ff */
[----:B------:R-:W-:Y:S01]  /*c490*/  LEA.HI.X R7, R11, UR5, R4, 0x2, P2 ;  /* 0x000000050b077c11 */ /* 0x000fe200090f1404 */
[----:B------:R-:W-:-:S06]  /*c4a0*/  IMAD.IADD R4, R26, 0x1, -R21 ;  /* 0x000000011a047824 */ /* 0x000fcc00078e0a15 */
        /* <DEDUP_REMOVED lines=12> */
.L_x_4380:
[----:B-1----:R1:W-:Y:S02]  /*c570*/  STG.E desc[UR6][R6.64+0x980], R11 ;  /* 0x0009800b06007986 */ /* 0x0023e4000c101906 */
.L_x_4379:
[----:B------:R-:W-:Y:S05]  /*c580*/  BSYNC.RECONVERGENT B1 ;  /* 0x0000000000017941 */ /* 0x000fea0003800200 */
.L_x_4378:
[----:B0-----:R-:W-:Y:S01]  /*c590*/  VIADD R8, R0, 0x4c0 ;  /* 0x000004c000087836 */ /* 0x001fe20000000000 */
[----:B------:R-:W-:Y:S04]  /*c5a0*/  BSSY.RECONVERGENT B1, `(.L_x_4381) ;  /* 0x000000f000017945 */ /* 0x000fe80003800200 */
[----:B------:R-:W-:-:S13]  /*c5b0*/  ISETP.GE.AND P0, PT, R8, R20, PT ;  /* 0x000000140800720c */ /* 0x000fda0003f06270 */
[----:B------:R-:W-:Y:S05]  /*c5c0*/  @P0 BRA `(.L_x_4382) ;  /* 0x0000000000300947 */ /* 0x000fea0003800000 */
[----:B-1----:R0:W1:Y:S01]  /*c5d0*/  LDS R11, [R5+0x1300] ;  /* 0x00130000050b7984 */ /* 0x0020620000000800 */
        /* <DEDUP_REMOVED lines=10> */
.L_x_4383:
[----:B-1----:R2:W-:Y:S02]  /*c680*/  STG.E desc[UR6][R6.64+0x1300], R11 ;  /* 0x0013000b06007986 */ /* 0x0025e4000c101906 */
.L_x_4382:
[----:B------:R-:W-:Y:S05]  /*c690*/  BSYNC.RECONVERGENT B1 ;  /* 0x0000000000017941 */ /* 0x000fea0003800200 */
.L_x_4381:
[----:B0-----:R-:W-:Y:S01]  /*c6a0*/  VIADD R8, R0, 0x720 ;  /* 0x0000072000087836 */ /* 0x001fe20000000000 */
[----:B------:R-:W-:Y:S04]  /*c6b0*/  BSSY.RECONVERGENT B1, `(.L_x_4384) ;  /* 0x000000f000017945 */ /* 0x000fe80003800200 */
[----:B------:R-:W-:-:S13]  /*c6c0*/  ISETP.GE.AND P0, PT, R8, R20, PT ;  /* 0x000000140800720c */ /* 0x000fda0003f06270 */
[----:B------:R-:W-:Y:S05]  /*c6d0*/  @P0 BRA `(.L_x_4385) ;  /* 0x0000000000300947 */ /* 0x000fea0003800000 */
[----:B-12---:R0:W1:Y:S01]  /*c6e0*/  LDS R11, [R5+0x1c80] ;  /* 0x001c8000050b7984 */ /* 0x0060620000000800 */
        /* <DEDUP_REMOVED lines=10> */
.L_x_4386:
[----:B-1----:R3:W-:Y:S02]  /*c790*/  STG.E desc[UR6][R6.64+0x1c80], R11 ;  /* 0x001c800b06007986 */ /* 0x0027e4000c101906 */
.L_x_4385:
[----:B------:R-:W-:Y:S05]  /*c7a0*/  BSYNC.RECONVERGENT B1 ;  /* 0x0000000000017941 */ /* 0x000fea0003800200 */
.L_x_4384:
[----:B0-----:R-:W-:Y:S01]  /*c7b0*/  VIADD R8, R0, 0x980 ;  /* 0x0000098000087836 */ /* 0x001fe20000000000 */
[----:B------:R-:W-:Y:S04]  /*c7c0*/  BSSY.RECONVERGENT B1, `(.L_x_4387) ;  /* 0x000000f000017945 */ /* 0x000fe80003800200 */
[----:B------:R-:W-:-:S13]  /*c7d0*/  ISETP.GE.AND P0, PT, R8, R20, PT ;  /* 0x000000140800720c */ /* 0x000fda0003f06270 */
[----:B------:R-:W-:Y:S05]  /*c7e0*/  @P0 BRA `(.L_x_4388) ;  /* 0x0000000000300947 */ /* 0x000fea0003800000 */
[----:B-123--:R0:W1:Y:S01]  /*c7f0*/  LDS R11, [R5+0x2600] ;  /* 0x00260000050b7984 */ /* 0x00e0620000000800 */
        /* <DEDUP_REMOVED lines=10> */
.L_x_4389:
[----:B-1----:R4:W-:Y:S02]  /*c8a0*/  STG.E desc[UR6][R6.64+0x2600], R11 ;  /* 0x0026000b06007986 */ /* 0x0029e4000c101906 */
.L_x_4388:
[----:B------:R-:W-:Y:S05]  /*c8b0*/  BSYNC.RECONVERGENT B1 ;  /* 0x0000000000017941 */ /* 0x000fea0003800200 */
.L_x_4387:
[----:B0-----:R-:W-:Y:S01]  /*c8c0*/  VIADD R8, R0, 0xbe0 ;  /* 0x00000be000087836 */ /* 0x001fe20000000000 */
[----:B------:R-:W-:Y:S04]  /*c8d0*/  BSSY.RECONVERGENT B1, `(.L_x_4390) ;  /* 0x000000f000017945 */ /* 0x000fe80003800200 */
[----:B------:R-:W-:-:S13]  /*c8e0*/  ISETP.GE.AND P0, PT, R8, R20, PT ;  /* 0x000000140800720c */ /* 0x000fda0003f06270 */
[----:B------:R-:W-:Y:S05]  /*c8f0*/  @P0 BRA `(.L_x_4391) ;  /* 0x0000000000300947 */ /* 0x000fea0003800000 */
[----:B-1234-:R0:W1:Y:S01]  /*c900*/  LDS R11, [R5+0x2f80] ;  /* 0x002f8000050b7984 */ /* 0x01e0620000000800 */
        /* <DEDUP_REMOVED lines=10> */
.L_x_4392:
[----:B-1----:R0:W-:Y:S02]  /*c9b0*/  STG.E desc[UR6][R6.64+0x2f80], R11 ;  /* 0x002f800b06007986 */ /* 0x0021e4000c101906 */
.L_x_4391:
[----:B------:R-:W-:Y:S05]  /*c9c0*/  BSYNC.RECONVERGENT B1 ;  /* 0x0000000000017941 */ /* 0x000fea0003800200 */
.L_x_4390:
        /* <DEDUP_REMOVED lines=15> */
.L_x_4395:
[----:B-1----:R0:W-:Y:S02]  /*cac0*/  STG.E desc[UR6][R6.64+0x3900], R11 ;  /* 0x0039000b06007986 */ /* 0x0021e4000c101906 */
.L_x_4394:
[----:B------:R-:W-:Y:S05]  /*cad0*/  BSYNC.RECONVERGENT B1 ;  /* 0x0000000000017941 */ /* 0x000fea0003800200 */
.L_x_4393:
        /* <DEDUP_REMOVED lines=15> */
.L_x_4398:
[----:B-1----:R0:W-:Y:S02]  /*cbd0*/  STG.E desc[UR6][R6.64+0x4280], R11 ;  /* 0x0042800b06007986 */ /* 0x0021e4000c101906 */
.L_x_4397:
[----:B------:R-:W-:Y:S05]  /*cbe0*/  BSYNC.RECONVERGENT B1 ;  /* 0x0000000000017941 */ /* 0x000fea0003800200 */
.L_x_4396:
        /* <DEDUP_REMOVED lines=15> */
.L_x_4401:
[----:B-1----:R0:W-:Y:S02]  /*cce0*/  STG.E desc[UR6][R6.64+0x4c00], R11 ;  /* 0x004c000b06007986 */ /* 0x0021e4000c101906 */
.L_x_4400:
[----:B------:R-:W-:Y:S05]  /*ccf0*/  BSYNC.RECONVERGENT B1 ;  /* 0x0000000000017941 */ /* 0x000fea0003800200 */
.L_x_4399:
        /* <DEDUP_REMOVED lines=15> */
.L_x_4404:
[----:B-1----:R0:W-:Y:S02]  /*cdf0*/  STG.E desc[UR6][R6.64+0x5580], R11 ;  /* 0x0055800b06007986 */ /* 0x0021e4000c101906 */
.L_x_4403:
[----:B------:R-:W-:Y:S05]  /*ce00*/  BSYNC.RECONVERGENT B1 ;  /* 0x0000000000017941 */ /* 0x000fea0003800200 */
.L_x_4402:
        /* <DEDUP_REMOVED lines=15> */
.L_x_4407:
[----:B-1----:R0:W-:Y:S02]  /*cf00*/  STG.E desc[UR6][R6.64+0x5f00], R11 ;  /* 0x005f000b06007986 */ /* 0x0021e4000c101906 */
.L_x_4406:
[----:B------:R-:W-:Y:S05]  /*cf10*/  BSYNC.RECONVERGENT B1 ;  /* 0x0000000000017941 */ /* 0x000fea0003800200 */
.L_x_4405:
        /* <DEDUP_REMOVED lines=15> */
.L_x_4410:
[----:B-1----:R0:W-:Y:S02]  /*d010*/  STG.E desc[UR6][R6.64+0x6880], R11 ;  /* 0x0068800b06007986 */ /* 0x0021e4000c101906 */
.L_x_4409:
[----:B------:R-:W-:Y:S05]  /*d020*/  BSYNC.RECONVERGENT B1 ;  /* 0x0000000000017941 */ /* 0x000fea0003800200 */
.L_x_4408:
        /* <DEDUP_REMOVED lines=15> */
.L_x_4413:
[----:B-1----:R0:W-:Y:S02]  /*d120*/  STG.E desc[UR6][R6.64+0x7200], R11 ;  /* 0x0072000b06007986 */ /* 0x0021e4000c101906 */
.L_x_4412:
[----:B------:R-:W-:Y:S05]  /*d130*/  BSYNC.RECONVERGENT B1 ;  /* 0x0000000000017941 */ /* 0x000fea0003800200 */
.L_x_4411:
        /* <DEDUP_REMOVED lines=15> */
.L_x_4416:
[----:B-1----:R0:W-:Y:S02]  /*d230*/  STG.E desc[UR6][R6.64+0x7b80], R11 ;  /* 0x007b800b06007986 */ /* 0x0021e4000c101906 */
.L_x_4415:
[----:B------:R-:W-:Y:S05]  /*d240*/  BSYNC.RECONVERGENT B1 ;  /* 0x0000000000017941 */ /* 0x000fea0003800200 */
.L_x_4414:
        /* <DEDUP_REMOVED lines=15> */
.L_x_4419:
[----:B-1----:R0:W-:Y:S02]  /*d340*/  STG.E desc[UR6][R6.64+0x8500], R11 ;  /* 0x0085000b06007986 */ /* 0x0021e4000c101906 */
.L_x_4418:
[----:B------:R-:W-:Y:S05]  /*d350*/  BSYNC.RECONVERGENT B1 ;  /* 0x0000000000017941 */ /* 0x000fea0003800200 */
.L_x_4417:
        /* <DEDUP_REMOVED lines=15> */
.L_x_4422:
[----:B-1----:R0:W-:Y:S02]  /*d450*/  STG.E desc[UR6][R6.64+0x8e80], R11 ;  /* 0x008e800b06007986 */ /* 0x0021e4000c101906 */
.L_x_4421:
[----:B------:R-:W-:Y:S05]  /*d460*/  BSYNC.RECONVERGENT B1 ;  /* 0x0000000000017941 */ /* 0x000fea0003800200 */
.L_x_4420:
        /* <DEDUP_REMOVED lines=15> */
.L_x_4425:
[----:B-1----:R0:W-:Y:S02]  /*d560*/  STG.E desc[UR6][R6.64+0x9800], R11 ;  /* 0x0098000b06007986 */ /* 0x0021e4000c101906 */
.L_x_4424:
[----:B------:R-:W-:Y:S05]  /*d570*/  BSYNC.RECONVERGENT B1 ;  /* 0x0000000000017941 */ /* 0x000fea0003800200 */
.L_x_4423:
[----:B------:R-:W-:-:S05]  /*d580*/  VIADD R0, R0, 0x2860 ;  /* 0x0000286000007836 */ /* 0x000fca0000000000 */
[----:B------:R-:W-:-:S13]  /*d590*/  ISETP.GE.AND P0, PT, R0, R20, PT ;  /* 0x000000140000720c */ /* 0x000fda0003f06270 */
[----:B------:R-:W-:Y:S05]  /*d5a0*/  @P0 BRA `(.L_x_4361) ;  /* 0x0000000000300947 */ /* 0x000fea0003800000 */
[----:B------:R-:W0:Y:S01]  /*d5b0*/  LDS R5, [R5+0xa180] ;  /* 0x00a1800005057984 */ /* 0x000e220000000800 */
[----:B------:R-:W-:-:S13]  /*d5c0*/  ISETP.GE.AND P0, PT, R0, R27, PT ;  /* 0x0000001b0000720c */ /* 0x000fda0003f06270 */
[----:B------:R-:W-:Y:S05]  /*d5d0*/  @!P0 BRA `(.L_x_4426) ;  /* 0x0000000000208947 */ /* 0x000fea0003800000 */
[----:B------:R-:W1:Y:S01]  /*d5e0*/  LDCU.64 UR4, c[0x0][0x390] ;  /* 0x00007200ff0477ac */ /* 0x000e620008000a00 */
[----:B------:R-:W-:-:S05]  /*d5f0*/  VIADD R25, R25, 0x2860 ;  /* 0x0000286019197836 */ /* 0x000fca0000000000 */
[----:B-----5:R-:W-:-:S04]  /*d600*/  IADD3 R0, P0, PT, R25, R2, RZ ;  /* 0x0000000219007210 */ /* 0x020fc80007f1e0ff */
[----:B------:R-:W-:Y:S02]  /*d610*/  LEA.HI.X.SX32 R3, R25, R3, 0x1, P0 ;  /* 0x0000000319037211 */ /* 0x000fe400000f0eff */
[----:B-1----:R-:W-:-:S04]  /*d620*/  LEA R2, P0, R0, UR4, 0x2 ;  /* 0x0000000400027c11 */ /* 0x002fc8000f8010ff */
[----:B------:R-:W-:-:S05]  /*d630*/  LEA.HI.X R3, R0, UR5, R3, 0x2, P0 ;  /* 0x0000000500037c11 */ /* 0x000fca00080f1403 */
[----:B0-----:R0:W-:Y:S01]  /*d640*/  STG.E desc[UR6][R2.64], R5 ;  /* 0x0000000502007986 */ /* 0x0011e2000c101906 */
[----:B------:R-:W-:Y:S05]  /*d650*/  BRA `(.L_x_4361) ;  /* 0x0000000000047947 */ /* 0x000fea0003800000 */
.L_x_4426:
[----:B0-----:R0:W-:Y:S02]  /*d660*/  STG.E desc[UR6][R6.64+0xa180], R5 ;  /* 0x00a1800506007986 */ /* 0x0011e4000c101906 */
.L_x_4361:
[----:B------:R-:W-:Y:S05]  /*d670*/  BSYNC.RECONVERGENT B0 ;  /* 0x0000000000007941 */ /* 0x000fea0003800200 */
.L_x_4309:
[----:B------:R-:W1:Y:S02]  /*d680*/  S2R R0, SR_TID.X ;  /* 0x0000000000007919 */ /* 0x000e640000002100 */
[----:B-1----:R-:W-:-:S13]  /*d690*/  ISETP.NE.AND P0, PT, R0, RZ, PT ;  /* 0x000000ff0000720c */ /* 0x002fda0003f05270 */
[----:B------:R-:W-:Y:S05]  /*d6a0*/  @P0 EXIT ;  /* 0x000000000000094d */ /* 0x000fea0003800000 */
[----:B------:R-:W1:Y:S02]  /*d6b0*/  LDCU.U8 UR4, c[0x0][0x3c1] ;  /* 0x00007820ff0477ac */ /* 0x000e640008000000 */
[----:B-1----:R-:W-:-:S09]  /*d6c0*/  UISETP.NE.AND UP0, UPT, UR4, URZ, UPT ;  /* 0x000000ff0400728c */ /* 0x002fd2000bf05270 */
[----:B------:R-:W-:Y:S05]  /*d6d0*/  BRA.U !UP0, `(.L_x_4427) ;  /* 0x0000000108247547 */ /* 0x000fea000b800000 */
[----:B0-2345:R-:W0:Y:S01]  /*d6e0*/  LDC.64 R6, c[0x0][0x3a0] ;  /* 0x0000e800ff067b82 */ /* 0x03de220000000a00 */
[----:B------:R-:W-:Y:S01]  /*d6f0*/  CS2R R2, SRZ ;  /* 0x0000000000027805 */ /* 0x000fe2000001ff00 */
[----:B------:R-:W-:Y:S06]  /*d700*/  @P1 BRA `(.L_x_4428) ;  /* 0x0000000000081947 */ /* 0x000fec0003800000 */
[----:B------:R-:W1:Y:S02]  /*d710*/  LDC.64 R2, c[0x0][0x3d8] ;  /* 0x0000f600ff027b82 */ /* 0x000e640000000a00 */
[----:B-1----:R-:W5:Y:S02]  /*d720*/  LDG.E.64 R2, desc[UR6][R2.64] ;  /* 0x0000000602027981 */ /* 0x002f64000c1e1b00 */
.L_x_4428:
[----:B-----5:R-:W-:-:S04]  /*d730*/  IADD3 R2, P0, PT, R4, R2, RZ ;  /* 0x0000000204027210 */ /* 0x020fc80007f1e0ff */
[----:B------:R-:W-:-:S05]  /*d740*/  LEA.HI.X.SX32 R3, R4, R3, 0x1, P0 ;  /* 0x0000000304037211 */ /* 0x000fca00000f0eff */
[----:B0-----:R-:W-:Y:S01]  /*d750*/  STG.E.64 desc[UR6][R6.64], R2 ;  /* 0x0000000206007986 */ /* 0x001fe2000c101b06 */
[----:B------:R-:W-:Y:S05]  /*d760*/  EXIT ;  /* 0x000000000000794d */ /* 0x000fea0003800000 */
.L_x_4427:
[----:B0-2345:R-:W0:Y:S01]  /*d770*/  LDC.64 R6, c[0x0][0x3e0] ;  /* 0x0000f800ff067b82 */ /* 0x03de220000000a00 */
[----:B------:R-:W-:Y:S01]  /*d780*/  CS2R R2, SRZ ;  /* 0x0000000000027805 */ /* 0x000fe2000001ff00 */
[----:B------:R-:W-:Y:S06]  /*d790*/  @P1 BRA `(.L_x_4429) ;  /* 0x0000000000081947 */ /* 0x000fec0003800000 */
[----:B------:R-:W1:Y:S02]  /*d7a0*/  LDC.64 R2, c[0x0][0x3d8] ;  /* 0x0000f600ff027b82 */ /* 0x000e640000000a00 */
[----:B-1----:R-:W5:Y:S02]  /*d7b0*/  LDG.E.64 R2, desc[UR6][R2.64] ;  /* 0x0000000602027981 */ /* 0x002f64000c1e1b00 */
.L_x_4429:
[----:B-----5:R-:W-:-:S04]  /*d7c0*/  IADD3 R2, P0, PT, R4, R2, RZ ;  /* 0x0000000204027210 */ /* 0x020fc80007f1e0ff */
[----:B------:R-:W-:-:S05]  /*d7d0*/  LEA.HI.X.SX32 R3, R4, R3, 0x1, P0 ;  /* 0x0000000304037211 */ /* 0x000fca00000f0eff */
[----:B0-----:R-:W-:Y:S01]  /*d7e0*/  STG.E.64 desc[UR6][R6.64], R2 ;  /* 0x0000000206007986 */ /* 0x001fe2000c101b06 */
[----:B------:R-:W-:Y:S05]  /*d7f0*/  EXIT ;  /* 0x000000000000794d */ /* 0x000fea0003800000 */
.L_x_4248:
[----:B------:R-:W-:Y:S01]  /*d800*/  BSSY B0, `(.L_x_4430) ;  /* 0x0000006000007945 */ /* 0x000fe20003800000 */
[----:B------:R-:W-:Y:S01]  /*d810*/  PLOP3.LUT P0, PT, P0, PT, PT, 0x8, 0x80 ;  /* 0x000000000080781c */ /* 0x000fe2000070e170 */
[----:B------:R-:W-:-:S12]  /*d820*/  IMAD.MOV.U32 R22, RZ, RZ, -0x1 ;  /* 0xffffffffff167424 */ /* 0x000fd800078e00ff */
[----:B------:R-:W-:Y:S05]  /*d830*/  WARPSYNC.COLLECTIVE R22, `(.L_x_4431) ;  /* 0x0000000016087348 */ /* 0x000fea0003c00000 */
[----:B------:R-:W-:Y:S01]  /*d840*/  VOTE.ANY P0, P0 ;  /* 0x0000000000ff7806 */ /* 0x000fe20000000100 */
[----:B------:R-:W-:-:S12]  /*d850*/  ENDCOLLECTIVE ;  /* 0x000000000000791b */ /* 0x000fd80003800000 */
.L_x_4431:
[----:B------:R-:W-:Y:S05]  /*d860*/  BSYNC B0 ;  /* 0x0000000000007941 */ /* 0x000fea0003800000 */
.L_x_4430:
[----:B------:R-:W-:Y:S05]  /*d870*/  BRA `(.L_x_4432) ;  /* 0xffffff6000b87947 */ /* 0x000fea000383ffff */
.L_x_4250:
[----:B------:R-:W-:Y:S01]  /*d880*/  BSSY B0, `(.L_x_4433) ;  /* 0x0000006000007945 */ /* 0x000fe20003800000 */
[----:B------:R-:W-:Y:S01]  /*d890*/  PLOP3.LUT P0, PT, P0, PT, PT, 0x8, 0x80 ;  /* 0x000000000080781c */ /* 0x000fe2000070e170 */
[----:B------:R-:W-:-:S12]  /*d8a0*/  IMAD.MOV.U32 R22, RZ, RZ, -0x1 ;  /* 0xffffffffff167424 */ /* 0x000fd800078e00ff */
[----:B------:R-:W-:Y:S05]  /*d8b0*/  WARPSYNC.COLLECTIVE R22, `(.L_x_4434) ;  /* 0x0000000016087348 */ /* 0x000fea0003c00000 */
[----:B------:R-:W-:Y:S01]  /*d8c0*/  VOTE.ANY P0, P0 ;  /* 0x0000000000ff7806 */ /* 0x000fe20000000100 */
[----:B------:R-:W-:-:S12]  /*d8d0*/  ENDCOLLECTIVE ;  /* 0x000000000000791b */ /* 0x000fd80003800000 */
.L_x_4434:
[----:B------:R-:W-:Y:S05]  /*d8e0*/  BSYNC B0 ;  /* 0x0000000000007941 */ /* 0x000fea0003800000 */
.L_x_4433:
[----:B------:R-:W-:Y:S05]  /*d8f0*/  BRA `(.L_x_4435) ;  /* 0xffffff6400147947 */ /* 0x000fea000383ffff */
.L_x_4252:
[----:B------:R-:W0:Y:S01]  /*d900*/  S2R R29, SR_GEMASK ;  /* 0x00000000001d7919 */ /* 0x000e220000003c00 */
[----:B------:R-:W-:Y:S01]  /*d910*/  BSSY B0, `(.L_x_4436) ;  /* 0x0000006000007945 */ /* 0x000fe20003800000 */
[----:B------:R-:W-:Y:S01]  /*d920*/  PLOP3.LUT P0, PT, P0, PT, PT, 0x8, 0x80 ;  /* 0x000000000080781c */ /* 0x000fe2000070e170 */
[----:B------:R-:W-:-:S12]  /*d930*/  IMAD.MOV.U32 R22, RZ, RZ, -0x1 ;  /* 0xffffffffff167424 */ /* 0x000fd800078e00ff */
[----:B0-----:R-:W-:Y:S05]  /*d940*/  WARPSYNC.COLLECTIVE R22, `(.L_x_4437) ;  /* 0x0000000016087348 */ /* 0x001fea0003c00000 */
[----:B------:R-:W-:Y:S01]  /*d950*/  VOTE.ANY R22, PT, P0 ;  /* 0x0000000000167806 */ /* 0x000fe200000e0100 */
[----:B0-----:R-:W-:Y:S06]  /*d960*/  ENDCOLLECTIVE ;  /* 0x000000000000791b */ /* 0x001fec0003800000 */
.L_x_4437:
[----:B------:R-:W-:Y:S05]  /*d970*/  BSYNC B0 ;  /* 0x0000000000007941 */ /* 0x000fea0003800000 */
.L_x_4436:
[----:B------:R-:W-:Y:S01]  /*d980*/  LOP3.LUT R22, R22, 0x80000000, R29, 0xec, !PT ;  /* 0x8000000016167812 */ /* 0x000fe200078eec1d */
[----:B------:R-:W-:Y:S02]  /*d990*/  IMAD.MOV.U32 R48, RZ, RZ, R31 ;  /* 0x000000ffff307224 */ /* 0x000fe400078e001f */
[C---:B------:R-:W-:Y:S02]  /*d9a0*/  VIADD R36, R21.reuse, 0x4 ;  /* 0x0000000415247836 */ /* 0x040fe40000000000 */
[----:B------:R-:W-:Y:S02]  /*d9b0*/  VIADD R33, R22, 0xffffffff ;  /* 0xffffffff16217836 */ /* 0x000fe40000000000 */
[----:B------:R-:W-:-:S03]  /*d9c0*/  VIADD R37, R21, 0x8 ;  /* 0x0000000815257836 */ /* 0x000fc60000000000 */
        /* <DEDUP_REMOVED lines=8> */
.L_x_4438:
        /* <DEDUP_REMOVED lines=8> */
.L_x_4439:
        /* <DEDUP_REMOVED lines=8> */
.L_x_4440:
        /* <DEDUP_REMOVED lines=9> */
.L_x_4441:
[----:B------:R-:W-:Y:S01]  /*dbe0*/  IMAD.MOV.U32 R33, RZ, RZ, 0x10 ;  /* 0x00000010ff217424 */ /* 0x000fe200078e00ff */
[----:B------:R-:W-:-:S05]  /*dbf0*/  IADD3 R40, P2, PT, R40, 0x100, RZ ;  /* 0x0000010028287810 */ /* 0x000fca0007f5e0ff */
[----:B------:R-:W-:Y:S01]  /*dc00*/  IMAD.X R41, RZ, RZ, R41, P2 ;  /* 0x000000ffff297224 */ /* 0x000fe200010e0629 */
[----:B------:R-:W-:-:S04]  /*dc10*/  ISETP.GT.AND P0, PT, R37, R35, PT ;  /* 0x000000232500720c */ /* 0x000fc80003f04270 */
[----:B------:R-:W-:-:S05]  /*dc20*/  SEL R31, R34, RZ, !P0 ;  /* 0x000000ff221f7207 */ /* 0x000fca0004000000 */
[----:B------:R-:W-:-:S04]  /*dc30*/  IMAD.IADD R44, R42, 0x1, R31 ;  /* 0x000000012a2c7824 */ /* 0x000fc800078e021f */
[----:B------:R-:W-:-:S07]  /*dc40*/  IMAD.MOV.U32 R48, RZ, RZ, R44 ;  /* 0x000000ffff307224 */ /* 0x000fce00078e002c */
[----:B------:R-:W-:Y:S05]  /*dc50*/  WARPSYNC.COLLECTIVE R22, `(.L_x_4442) ;  /* 0x0000000016087348 */ /* 0x000fea0003c00000 */
[----:B------:R0:W1:Y:S02]  /*dc60*/  SHFL.DOWN P0, R34, R48, R33, R35 ;  /* 0x0800002130227389 */ /* 0x0000640000000023 */
[----:B01----:R-:W-:Y:S05]  /*dc70*/  ENDCOLLECTIVE ;  /* 0x000000000000791b */ /* 0x003fea0003800000 */
.L_x_4442:
[----:B------:R-:W-:Y:S01]  /*dc80*/  ISETP.NE.AND P0, PT, R30, 0x65, PT ;  /* 0x000000651e00780c */ /* 0x000fe20003f05270 */
[----:B------:R-:W-:-:S05]  /*dc90*/  VIADD R30, R21, 0x10 ;  /* 0x00000010151e7836 */ /* 0x000fca0000000000 */
[----:B------:R-:W-:-:S04]  /*dca0*/  ISETP.GT.AND P1, PT, R30, R35, PT ;  /* 0x000000231e00720c */ /* 0x000fc80003f24270 */
[----:B------:R-:W-:-:S09]  /*dcb0*/  SEL R31, R34, RZ, !P1 ;  /* 0x000000ff221f7207 */ /* 0x000fd20004800000 */
[----:B------:R-:W-:Y:S05]  /*dcc0*/  WARPSYNC.COLLECTIVE R22, `(.L_x_4443) ;  /* 0x0000000016087348 */ /* 0x000fea0003c00000 */
[----:B------:R-:W-:Y:S01]  /*dcd0*/  VOTE.ALL P0, P0 ;  /* 0x0000000000ff7806 */ /* 0x000fe20000000000 */
[----:B------:R-:W-:-:S12]  /*dce0*/  ENDCOLLECTIVE ;  /* 0x000000000000791b */ /* 0x000fd80003800000 */
.L_x_4443:
[----:B------:R-:W-:Y:S01]  /*dcf0*/  IMAD.IADD R38, R44, 0x1, R31 ;  /* 0x000000012c267824 */ /* 0x000fe200078e021f */
[----:B------:R-:W-:Y:S06]  /*dd00*/  BRA `(.L_x_4444) ;  /* 0xffffff6000ac7947 */ /* 0x000fec000383ffff */
.L_x_4254:
[----:B------:R-:W-:Y:S01]  /*dd10*/  BSSY B0, `(.L_x_4445) ;  /* 0x0000006000007945 */ /* 0x000fe20003800000 */
[----:B------:R-:W-:Y:S01]  /*dd20*/  PLOP3.LUT P0, PT, P0, PT, PT, 0x8, 0x80 ;  /* 0x000000000080781c */ /* 0x000fe2000070e170 */
[----:B------:R-:W-:-:S12]  /*dd30*/  IMAD.MOV.U32 R22, RZ, RZ, -0x1 ;  /* 0xffffffffff167424 */ /* 0x000fd800078e00ff */
[----:B------:R-:W-:Y:S05]  /*dd40*/  WARPSYNC.COLLECTIVE R22, `(.L_x_4446) ;  /* 0x0000000016087348 */ /* 0x000fea0003c00000 */
[----:B------:R-:W-:Y:S01]  /*dd50*/  VOTE.ANY P0, P0 ;  /* 0x0000000000ff7806 */ /* 0x000fe20000000100 */
[----:B------:R-:W-:-:S12]  /*dd60*/  ENDCOLLECTIVE ;  /* 0x000000000000791b */ /* 0x000fd80003800000 */
.L_x_4446:
[----:B------:R-:W-:Y:S05]  /*dd70*/  BSYNC B0 ;  /* 0x0000000000007941 */ /* 0x000fea0003800000 */
.L_x_4445:
[----:B------:R-:W-:Y:S05]  /*dd80*/  BRA `(.L_x_4447) ;  /* 0xffffff6000b47947 */ /* 0x000fea000383ffff */
.L_x_4256:
[----:B------:R-:W-:Y:S01]  /*dd90*/  BSSY B0, `(.L_x_4448) ;  /* 0x0000006000007945 */ /* 0x000fe20003800000 */
[----:B------:R-:W-:Y:S01]  /*dda0*/  PLOP3.LUT P0, PT, P0, PT, PT, 0x8, 0x80 ;  /* 0x000000000080781c */ /* 0x000fe2000070e170 */
[----:B------:R-:W-:-:S12]  /*ddb0*/  IMAD.MOV.U32 R22, RZ, RZ, -0x1 ;  /* 0xffffffffff167424 */ /* 0x000fd800078e00ff */
[----:B------:R-:W-:Y:S05]  /*ddc0*/  WARPSYNC.COLLECTIVE R22, `(.L_x_4449) ;  /* 0x0000000016087348 */ /* 0x000fea0003c00000 */
[----:B------:R-:W-:Y:S01]  /*ddd0*/  VOTE.ANY P0, P0 ;  /* 0x0000000000ff7806 */ /* 0x000fe20000000100 */
[----:B------:R-:W-:-:S12]  /*dde0*/  ENDCOLLECTIVE ;  /* 0x000000000000791b */ /* 0x000fd80003800000 */
.L_x_4449:
[----:B------:R-:W-:Y:S05]  /*ddf0*/  BSYNC B0 ;  /* 0x0000000000007941 */ /* 0x000fea0003800000 */
.L_x_4448:
[----:B------:R-:W-:Y:S05]  /*de00*/  BRA `(.L_x_4450) ;  /* 0xffffff6400107947 */ /* 0x000fea000383ffff */
.L_x_4258:
[----:B------:R-:W-:Y:S01]  /*de10*/  BSSY B0, `(.L_x_4451) ;  /* 0x0000006000007945 */ /* 0x000fe20003800000 */
[----:B------:R-:W-:Y:S01]  /*de20*/  PLOP3.LUT P0, PT, P0, PT, PT, 0x8, 0x80 ;  /* 0x000000000080781c */ /* 0x000fe2000070e170 */
[----:B------:R-:W-:-:S12]  /*de30*/  IMAD.MOV.U32 R22, RZ, RZ, -0x1 ;  /* 0xffffffffff167424 */ /* 0x000fd800078e00ff */
[----:B------:R-:W-:Y:S05]  /*de40*/  WARPSYNC.COLLECTIVE R22, `(.L_x_4452) ;  /* 0x0000000016087348 */ /* 0x000fea0003c00000 */
[----:B------:R-:W-:Y:S01]  /*de50*/  VOTE.ANY R22, PT, P0 ;  /* 0x0000000000167806 */ /* 0x000fe200000e0100 */
[----:B------:R-:W-:Y:S06]  /*de60*/  ENDCOLLECTIVE ;  /* 0x000000000000791b */ /* 0x000fec0003800000 */
.L_x_4452:
[----:B------:R-:W-:Y:S05]  /*de70*/  BSYNC B0 ;  /* 0x0000000000007941 */ /* 0x000fea0003800000 */
.L_x_4451:
[----:B------:R-:W-:Y:S01]  /*de80*/  LOP3.LUT R22, R22, 0x80000000, R29, 0xec, !PT ;  /* 0x8000000016167812 */ /* 0x000fe200078eec1d */
[----:B------:R-:W-:Y:S02]  /*de90*/  IMAD.MOV.U32 R48, RZ, RZ, R31 ;  /* 0x000000ffff307224 */ /* 0x000fe400078e001f */
        /* <DEDUP_REMOVED lines=9> */
.L_x_4453:
        /* <DEDUP_REMOVED lines=8> */
.L_x_4454:
        /* <DEDUP_REMOVED lines=8> */
.L_x_4455:
        /* <DEDUP_REMOVED lines=8> */
.L_x_4456:
        /* <DEDUP_REMOVED lines=8> */
.L_x_4457:
[----:B------:R-:W-:Y:S01]  /*e130*/  ISETP.NE.AND P0, PT, R30, 0x65, PT ;  /* 0x000000651e00780c */ /* 0x000fe20003f05270 */
[----:B------:R-:W-:-:S05]  /*e140*/  VIADD R30, R21, 0x10 ;  /* 0x00000010151e7836 */ /* 0x000fca0000000000 */
[----:B------:R-:W-:-:S04]  /*e150*/  ISETP.GT.AND P1, PT, R30, R35, PT ;  /* 0x000000231e00720c */ /* 0x000fc80003f24270 */
[----:B------:R-:W-:-:S09]  /*e160*/  SEL R34, R34, RZ, !P1 ;  /* 0x000000ff22227207 */ /* 0x000fd20004800000 */
[----:B------:R-:W-:Y:S05]  /*e170*/  WARPSYNC.COLLECTIVE R22, `(.L_x_4458) ;  /* 0x0000000016087348 */ /* 0x000fea0003c00000 */
[----:B------:R-:W-:Y:S01]  /*e180*/  VOTE.ALL P0, P0 ;  /* 0x0000000000ff7806 */ /* 0x000fe20000000000 */
[----:B------:R-:W-:-:S12]  /*e190*/  ENDCOLLECTIVE ;  /* 0x000000000000791b */ /* 0x000fd80003800000 */
.L_x_4458:
[----:B------:R-:W-:Y:S01]  /*e1a0*/  IADD3 R38, PT, PT, R31, R34, R38 ;  /* 0x000000221f267210 */ /* 0x000fe20007ffe026 */
[----:B------:R-:W-:Y:S06]  /*e1b0*/  BRA `(.L_x_4459) ;  /* 0xffffff6000b07947 */ /* 0x000fec000383ffff */
.L_x_4364:
[----:B------:R-:W-:Y:S01]  /*e1c0*/  BSSY B1, `(.L_x_4460) ;  /* 0x0000006000017945 */ /* 0x000fe20003800000 */
[----:B------:R-:W-:Y:S01]  /*e1d0*/  PLOP3.LUT P0, PT, P0, PT, PT, 0x8, 0x80 ;  /* 0x000000000080781c */ /* 0x000fe2000070e170 */
[----:B------:R-:W-:-:S12]  /*e1e0*/  IMAD.MOV.U32 R22, RZ, RZ, -0x1 ;  /* 0xffffffffff167424 */ /* 0x000fd800078e00ff */
[----:B------:R-:W-:Y:S05]  /*e1f0*/  WARPSYNC.COLLECTIVE R22, `(.L_x_4461) ;  /* 0x0000000016087348 */ /* 0x000fea0003c00000 */
[----:B------:R-:W-:Y:S01]  /*e200*/  VOTE.ANY P0, P0 ;  /* 0x0000000000ff7806 */ /* 0x000fe20000000100 */
[----:B------:R-:W-:-:S12]  /*e210*/  ENDCOLLECTIVE ;  /* 0x000000000000791b */ /* 0x000fd80003800000 */
.L_x_4461:
[----:B------:R-:W-:Y:S05]  /*e220*/  BSYNC B1 ;  /* 0x0000000000017941 */ /* 0x000fea0003800000 */
.L_x_4460:
[----:B------:R-:W-:Y:S05]  /*e230*/  BRA `(.L_x_4462) ;  /* 0xffffffc800087947 */ /* 0x000fea000383ffff */
.L_x_4366:
[----:B------:R-:W-:Y:S01]  /*e240*/  BSSY B1, `(.L_x_4463) ;  /* 0x0000006000017945 */ /* 0x000fe20003800000 */
[----:B------:R-:W-:Y:S01]  /*e250*/  PLOP3.LUT P0, PT, P0, PT, PT, 0x8, 0x80 ;  /* 0x000000000080781c */ /* 0x000fe2000070e170 */
[----:B------:R-:W-:-:S12]  /*e260*/  IMAD.MOV.U32 R22, RZ, RZ, -0x1 ;  /* 0xffffffffff167424 */ /* 0x000fd800078e00ff */
[----:B------:R-:W-:Y:S05]  /*e270*/  WARPSYNC.COLLECTIVE R22, `(.L_x_4464) ;  /* 0x0000000016087348 */ /* 0x000fea0003c00000 */
[----:B------:R-:W-:Y:S01]  /*e280*/  VOTE.ANY P0, P0 ;  /* 0x0000000000ff7806 */ /* 0x000fe20000000100 */
[----:B------:R-:W-:-:S12]  /*e290*/  ENDCOLLECTIVE ;  /* 0x000000000000791b */ /* 0x000fd80003800000 */
.L_x_4464:
[----:B------:R-:W-:Y:S05]  /*e2a0*/  BSYNC B1 ;  /* 0x0000000000017941 */ /* 0x000fea0003800000 */
.L_x_4463:
[----:B------:R-:W-:Y:S05]  /*e2b0*/  BRA `(.L_x_4465) ;  /* 0xffffffc800647947 */ /* 0x000fea000383ffff */
.L_x_4368:
[----:B------:R-:W0:Y:S01]  /*e2c0*/  S2R R24, SR_GEMASK ;  /* 0x0000000000187919 */ /* 0x000e220000003c00 */
[----:B------:R-:W-:Y:S01]  /*e2d0*/  BSSY B1, `(.L_x_4466) ;  /* 0x0000006000017945 */ /* 0x000fe20003800000 */
[----:B------:R-:W-:Y:S01]  /*e2e0*/  PLOP3.LUT P0, PT, P0, PT, PT, 0x8, 0x80 ;  /* 0x000000000080781c */ /* 0x000fe2000070e170 */
[----:B------:R-:W-:-:S12]  /*e2f0*/  IMAD.MOV.U32 R22, RZ, RZ, -0x1 ;  /* 0xffffffffff167424 */ /* 0x000fd800078e00ff */
[----:B0-----:R-:W-:Y:S05]  /*e300*/  WARPSYNC.COLLECTIVE R22, `(.L_x_4467) ;  /* 0x0000000016087348 */ /* 0x001fea0003c00000 */
[----:B------:R-:W-:Y:S01]  /*e310*/  VOTE.ANY R22, PT, P0 ;  /* 0x0000000000167806 */ /* 0x000fe200000e0100 */
[----:B0-----:R-:W-:Y:S06]  /*e320*/  ENDCOLLECTIVE ;  /* 0x000000000000791b */ /* 0x001fec0003800000 */
.L_x_4467:
[----:B------:R-:W-:Y:S05]  /*e330*/  BSYNC B1 ;  /* 0x0000000000017941 */ /* 0x000fea0003800000 */
.L_x_4466:
[----:B------:R-:W-:Y:S02]  /*e340*/  IMAD.MOV.U32 R33, RZ, RZ, R22 ;  /* 0x000000ffff217224 */ /* 0x000fe400078e0016 */
[----:B------:R-:W-:Y:S02]  /*e350*/  IMAD.MOV.U32 R48, RZ, RZ, R31 ;  /* 0x000000ffff307224 */ /* 0x000fe400078e001f */
[----:B------:R-:W-:Y:S01]  /*e360*/  VIADD R36, R21, 0x4 ;  /* 0x0000000415247836 */ /* 0x000fe20000000000 */
        /* <DEDUP_REMOVED lines=11> */
.L_x_4468:
        /* <DEDUP_REMOVED lines=8> */
.L_x_4469:
        /* <DEDUP_REMOVED lines=8> */
.L_x_4470:
        /* <DEDUP_REMOVED lines=9> */
.L_x_4471:
        /* <DEDUP_REMOVED lines=10> */
.L_x_4472:
[----:B------:R-:W-:Y:S01]  /*e650*/  ISETP.NE.AND P0, PT, R30, 0x65, PT ;  /* 0x000000651e00780c */ /* 0x000fe20003f05270 */
[----:B------:R-:W-:-:S05]  /*e660*/  VIADD R30, R21, 0x10 ;  /* 0x00000010151e7836 */ /* 0x000fca0000000000 */
[----:B------:R-:W-:-:S04]  /*e670*/  ISETP.GT.AND P1, PT, R30, R35, PT ;  /* 0x000000231e00720c */ /* 0x000fc80003f24270 */
[----:B------:R-:W-:-:S09]  /*e680*/  SEL R31, R34, RZ, !P1 ;  /* 0x000000ff221f7207 */ /* 0x000fd20004800000 */
[----:B------:R-:W-:Y:S05]  /*e690*/  WARPSYNC.COLLECTIVE R22, `(.L_x_4473) ;  /* 0x0000000016087348 */ /* 0x000fea0003c00000 */
[----:B------:R-:W-:Y:S01]  /*e6a0*/  VOTE.ALL P0, P0 ;  /* 0x0000000000ff7806 */ /* 0x000fe20000000000 */
[----:B------:R-:W-:-:S12]  /*e6b0*/  ENDCOLLECTIVE ;  /* 0x000000000000791b */ /* 0x000fd80003800000 */
.L_x_4473:
[----:B------:R-:W-:Y:S01]  /*e6c0*/  IMAD.IADD R38, R44, 0x1, R31 ;  /* 0x000000012c267824 */ /* 0x000fe200078e021f */
[----:B------:R-:W-:Y:S06]  /*e6d0*/  BRA `(.L_x_4474) ;  /* 0xffffffc400f87947 */ /* 0x000fec000383ffff */
.L_x_4370:
[----:B------:R-:W-:Y:S01]  /*e6e0*/  BSSY B1, `(.L_x_4475) ;  /* 0x0000006000017945 */ /* 0x000fe20003800000 */
[----:B------:R-:W-:Y:S01]  /*e6f0*/  PLOP3.LUT P0, PT, P0, PT, PT, 0x8, 0x80 ;  /* 0x000000000080781c */ /* 0x000fe2000070e170 */
[----:B------:R-:W-:-:S12]  /*e700*/  IMAD.MOV.U32 R22, RZ, RZ, -0x1 ;  /* 0xffffffffff167424 */ /* 0x000fd800078e00ff */
[----:B------:R-:W-:Y:S05]  /*e710*/  WARPSYNC.COLLECTIVE R22, `(.L_x_4476) ;  /* 0x0000000016087348 */ /* 0x000fea0003c00000 */
[----:B------:R-:W-:Y:S01]  /*e720*/  VOTE.ANY P0, P0 ;  /* 0x0000000000ff7806 */ /* 0x000fe20000000100 */
[----:B------:R-:W-:-:S12]  /*e730*/  ENDCOLLECTIVE ;  /* 0x000000000000791b */ /* 0x000fd80003800000 */
.L_x_4476:
[----:B------:R-:W-:Y:S05]  /*e740*/  BSYNC B1 ;  /* 0x0000000000017941 */ /* 0x000fea0003800000 */
.L_x_4475:
[----:B------:R-:W-:Y:S05]  /*e750*/  BRA `(.L_x_4477) ;  /* 0xffffffc800007947 */ /* 0x000fea000383ffff */
.L_x_4372:
[----:B------:R-:W-:Y:S01]  /*e760*/  BSSY B1, `(.L_x_4478) ;  /* 0x0000006000017945 */ /* 0x000fe20003800000 */
[----:B------:R-:W-:Y:S01]  /*e770*/  PLOP3.LUT P0, PT, P0, PT, PT, 0x8, 0x80 ;  /* 0x000000000080781c */ /* 0x000fe2000070e170 */
[----:B------:R-:W-:-:S12]  /*e780*/  IMAD.MOV.U32 R22, RZ, RZ, -0x1 ;  /* 0xffffffffff167424 */ /* 0x000fd800078e00ff */
[----:B------:R-:W-:Y:S05]  /*e790*/  WARPSYNC.COLLECTIVE R22, `(.L_x_4479) ;  /* 0x0000000016087348 */ /* 0x000fea0003c00000 */
[----:B------:R-:W-:Y:S01]  /*e7a0*/  VOTE.ANY P0, P0 ;  /* 0x0000000000ff7806 */ /* 0x000fe20000000100 */
[----:B------:R-:W-:-:S12]  /*e7b0*/  ENDCOLLECTIVE ;  /* 0x000000000000791b */ /* 0x000fd80003800000 */
.L_x_4479:
[----:B------:R-:W-:Y:S05]  /*e7c0*/  BSYNC B1 ;  /* 0x0000000000017941 */ /* 0x000fea0003800000 */
.L_x_4478:
[----:B------:R-:W-:Y:S05]  /*e7d0*/  BRA `(.L_x_4480) ;  /* 0xffffffc8005c7947 */ /* 0x000fea000383ffff */
.L_x_4374:
[----:B------:R-:W-:Y:S01]  /*e7e0*/  BSSY B1, `(.L_x_4481) ;  /* 0x0000006000017945 */ /* 0x000fe20003800000 */
[----:B------:R-:W-:Y:S01]  /*e7f0*/  PLOP3.LUT P0, PT, P0, PT, PT, 0x8, 0x80 ;  /* 0x000000000080781c */ /* 0x000fe2000070e170 */
[----:B------:R-:W-:-:S12]  /*e800*/  IMAD.MOV.U32 R22, RZ, RZ, -0x1 ;  /* 0xffffffffff167424 */ /* 0x000fd800078e00ff */
[----:B------:R-:W-:Y:S05]  /*e810*/  WARPSYNC.COLLECTIVE R22, `(.L_x_4482) ;  /* 0x0000000016087348 */ /* 0x000fea0003c00000 */
[----:B------:R-:W-:Y:S01]  /*e820*/  VOTE.ANY R22, PT, P0 ;  /* 0x0000000000167806 */ /* 0x000fe200000e0100 */
[----:B------:R-:W-:Y:S06]  /*e830*/  ENDCOLLECTIVE ;  /* 0x000000000000791b */ /* 0x000fec0003800000 */
.L_x_4482:
[----:B------:R-:W-:Y:S05]  /*e840*/  BSYNC B1 ;  /* 0x0000000000017941 */ /* 0x000fea0003800000 */
.L_x_4481:
[----:B------:R-:W-:Y:S02]  /*e850*/  IMAD.MOV.U32 R33, RZ, RZ, R22 ;  /* 0x000000ffff217224 */ /* 0x000fe400078e0016 */
[----:B------:R-:W-:Y:S02]  /*e860*/  IMAD.MOV.U32 R48, RZ, RZ, R31 ;  /* 0x000000ffff307224 */ /* 0x000fe400078e001f */
[----:B------:R-:W-:Y:S01]  /*e870*/  VIADD R23, R23, 0xffffffe0 ;  /* 0xffffffe017177836 */ /* 0x000fe20000000000 */
[----:B------:R-:W-:-:S05]  /*e880*/  LOP3.LUT R33, R33, 0x80000000, R24, 0xec, !PT ;  /* 0x8000000021217812 */ /* 0x000fca00078eec18 */
        /* <DEDUP_REMOVED lines=8> */
.L_x_4483:
        /* <DEDUP_REMOVED lines=8> */
.L_x_4484:
        /* <DEDUP_REMOVED lines=8> */
.L_x_4485:
        /* <DEDUP_REMOVED lines=8> */
.L_x_4486:
        /* <DEDUP_REMOVED lines=8> */
.L_x_4487:
[----:B------:R-:W-:Y:S01]  /*eb10*/  ISETP.NE.AND P0, PT, R30, 0x65, PT ;  /* 0x000000651e00780c */ /* 0x000fe20003f05270 */
[----:B------:R-:W-:-:S05]  /*eb20*/  VIADD R30, R21, 0x10 ;  /* 0x00000010151e7836 */ /* 0x000fca0000000000 */
[----:B------:R-:W-:-:S04]  /*eb30*/  ISETP.GT.AND P1, PT, R30, R35, PT ;  /* 0x000000231e00720c */ /* 0x000fc80003f24270 */
[----:B------:R-:W-:-:S09]  /*eb40*/  SEL R34, R34, RZ, !P1 ;  /* 0x000000ff22227207 */ /* 0x000fd20004800000 */
[----:B------:R-:W-:Y:S05]  /*eb50*/  WARPSYNC.COLLECTIVE R22, `(.L_x_4488) ;  /* 0x0000000016087348 */ /* 0x000fea0003c00000 */
[----:B------:R-:W-:Y:S01]  /*eb60*/  VOTE.ALL P0, P0 ;  /* 0x0000000000ff7806 */ /* 0x000fe20000000000 */
[----:B------:R-:W-:-:S12]  /*eb70*/  ENDCOLLECTIVE ;  /* 0x000000000000791b */ /* 0x000fd80003800000 */
.L_x_4488:
[----:B------:R-:W-:Y:S01]  /*eb80*/  IADD3 R38, PT, PT, R31, R34, R38 ;  /* 0x000000221f267210 */ /* 0x000fe20007ffe026 */
[----:B------:R-:W-:Y:S06]  /*eb90*/  BRA `(.L_x_4489) ;  /* 0xffffffc400f87947 */ /* 0x000fec000383ffff */
.L_x_4490:
        /* <DEDUP_REMOVED lines=14> */
.L_x_14381:


//--------------------- .text._ZN3cub18CUB_300001_SM_10006detail6select23DeviceSelectSweepKernelINS2_10policy_hubIiNS0_8NullTypeEiLb1ELNS0_10SelectImplE2EE10Policy1000EN6thrust24THRUST_300001_SM_1000_NS6detail15normal_iteratorINSA_10device_ptrIiEEEEPS5_NS2_27partition_distinct_output_tISF_SF_EEPiNS0_13ScanTileStateIiLb1EEE7is_evenS5_iNS2_19streaming_context_tIiLb0EEELS6_2EEEvT0_T1_T2_T3_T4_T5_T6_T7_iT8_NS1_7vsmem_tE --------------------------
	.section	.text._ZN3cub18CUB_300001_SM_10006detail6select23DeviceSelectSweepKernelINS2_10policy_hubIiNS0_8NullTypeEiLb1ELNS0_10SelectImplE2EE10Policy1000EN6thrust24THRUST_300001_SM_1000_NS6detail15normal_iteratorINSA_10device_ptrIiEEEEPS5_NS2_27partition_distinct_output_tISF_SF_EEPiNS0_13ScanTileStateIiLb1EEE7is_evenS5_iNS2_19streaming_context_tIiLb0EEELS6_2EEEvT0_T1_T2_T3_T4_T5_T6_T7_iT8_NS1_7vsmem_tE,"ax",@progbits
	.align	128
        .global         _ZN3cub18CUB_300001_SM_10006detail6select23DeviceSelectSweepKernelINS2_10policy_hubIiNS0_8NullTypeEiLb1ELNS0_10SelectImplE2EE10Policy1000EN6thrust24THRUST_300001_SM_1000_NS6detail15normal_iteratorINSA_10device_ptrIiEEEEPS5_NS2_27partition_distinct_output_tISF_SF_EEPiNS0_13ScanTileStateIiLb1EEE7is_evenS5_iNS2_19streaming_context_tIiLb0EEELS6_2EEEvT0_T1_T2_T3_T4_T5_T6_T7_iT8_NS1_7vsmem_tE
        .type           _ZN3cub18CUB_300001_SM_10006detail6select23DeviceSelectSweepKernelINS2_10policy_hubIiNS0_8NullTypeEiLb1ELNS0_10SelectImplE2EE10Policy1000EN6thrust24THRUST_300001_SM_1000_NS6detail15normal_iteratorINSA_10device_ptrIiEEEEPS5_NS2_27partition_distinct_output_tISF_SF_EEPiNS0_13ScanTileStateIiLb1EEE7is_evenS5_iNS2_19streaming_context_tIiLb0EEELS6_2EEEvT0_T1_T2_T3_T4_T5_T6_T7_iT8_NS1_7vsmem_tE,@function
        .size           _ZN3cub18CUB_300001_SM_10006detail6select23DeviceSelectSweepKernelINS2_10policy_hubIiNS0_8NullTypeEiLb1ELNS0_10SelectImplE2EE10Policy1000EN6thrust24THRUST_300001_SM_1000_NS6detail15normal_iteratorINSA_10device_ptrIiEEEEPS5_NS2_27partition_distinct_output_tISF_SF_EEPiNS0_13ScanTileStateIiLb1EEE7is_evenS5_iNS2_19streaming_context_tIiLb0EEELS6_2EEEvT0_T1_T2_T3_T4_T5_T6_T7_iT8_NS1_7vsmem_tE,(.L_x_14382 - _ZN3cub18CUB_300001_SM_10006detail6select23DeviceSelectSweepKernelINS2_10policy_hubIiNS0_8NullTypeEiLb1ELNS0_10SelectImplE2EE10Policy1000EN6thrust24THRUST_300001_SM_1000_NS6detail15normal_iteratorINSA_10device_ptrIiEEEEPS5_NS2_27partition_distinct_output_tISF_SF_EEPiNS0_13ScanTileStateIiLb1EEE7is_evenS5_iNS2_19streaming_context_tIiLb0EEELS6_2EEEvT0_T1_T2_T3_T4_T5_T6_T7_iT8_NS1_7vsmem_tE)
        .other          _ZN3cub18CUB_300001_SM_10006detail6select23DeviceSelectSweepKernelINS2_10policy_hubIiNS0_8NullTypeEiLb1ELNS0_10SelectImplE2EE10Policy1000EN6thrust24THRUST_300001_SM_1000_NS6detail15normal_iteratorINSA_10device_ptrIiEEEEPS5_NS2_27partition_distinct_output_tISF_SF_EEPiNS0_13ScanTileStateIiLb1EEE7is_evenS5_iNS2_19streaming_context_tIiLb0EEELS6_2EEEvT0_T1_T2_T3_T4_T5_T6_T7_iT8_NS1_7vsmem_tE,@"STO_CUDA_ENTRY STV_DEFAULT"
_ZN3cub18CUB_300001_SM_10006detail6select23DeviceSelectSweepKernelINS2_10policy_hubIiNS0_8NullTypeEiLb1ELNS0_10SelectImplE2EE10Policy1000EN6thrust24THRUST_300001_SM_1000_NS6detail15normal_iteratorINSA_10device_ptrIiEEEEPS5_NS2_27partition_distinct_output_tISF_SF_EEPiNS0_13ScanTileStateIiLb1EEE7is_evenS5_iNS2_19streaming_context_tIiLb0EEELS6_2EEEvT0_T1_T2_T3_T4_T5_T6_T7_iT8_NS1_7vsmem_tE:
.text._ZN3cub18CUB_300001_SM_10006detail6select23DeviceSelectSweepKernelINS2_10policy_hubIiNS0_8NullTypeEiLb1ELNS0_10SelectImplE2EE10Policy1000EN6thrust24THRUST_300001_SM_1000_NS6detail15normal_iteratorINSA_10device_ptrIiEEEEPS5_NS2_27partition_distinct_output_tISF_SF_EEPiNS0_13ScanTileStateIiLb1EEE7is_evenS5_iNS2_19streaming_context_tIiLb0EEELS6_2EEEvT0_T1_T2_T3_T4_T5_T6_T7_iT8_NS1_7vsmem_tE:
        /* <DEDUP_REMOVED lines=14> */
[----:B------:R-:W1:Y:S01]  /*00e0*/  LDC.64 R2, c[0x0][0x380] ;  /* 0x0000e000ff027b82 */ /* 0x000e620000000a00 */
[C---:B0-----:R-:W-:Y:S02]  /*00f0*/  LOP3.LUT R4, R12.reuse, 0x1f, RZ, 0xc0, !PT ;  /* 0x0000001f0c047812 */ /* 0x041fe400078ec0ff */
[----:B------:R-:W-:-:S05]  /*0100*/  LOP3.LUT R5, R12, 0x3e0, RZ, 0xc0, !PT ;  /* 0x000003e00c057812 */ /* 0x000fca00078ec0ff */
[----:B------:R-:W-:-:S04]  /*0110*/  IMAD R5, R5, 0x13, R4 ;  /* 0x0000001305057824 */ /* 0x000fc800078e0204 */
[----:B------:R-:W-:-:S04]  /*0120*/  IMAD.IADD R5, R0, 0x1, R5 ;  /* 0x0000000100057824 */ /* 0x000fc800078e0205 */
[----:B-1----:R-:W-:-:S05]  /*0130*/  IMAD.WIDE.U32 R2, R5, 0x4, R2 ;  /* 0x0000000405027825 */ /* 0x002fca00078e0002 */
        /* <DEDUP_REMOVED lines=19> */
[----:B------:R-:W1:Y:S01]  /*0270*/  S2UR UR5, SR_CgaCtaId ;  /* 0x00000000000579c3 */ /* 0x000e620000008800 */
[----:B------:R-:W-:Y:S01]  /*0280*/  SHF.R.U32.HI R0, RZ, 0x5, R12 ;  /* 0x00000005ff007819 */ /* 0x000fe2000001160c */
[----:B------:R-:W-:Y:S01]  /*0290*/  UMOV UR4, 0x400 ;  /* 0x0000040000047882 */ /* 0x000fe20000000000 */
[----:B------:R-:W0:Y:S01]  /*02a0*/  S2R R13, SR_LANEID ;  /* 0x00000000000d7919 */ /* 0x000e220000000000 */
[----:B------:R-:W-:Y:S01]  /*02b0*/  BSSY.RECONVERGENT B0, `(.L_x_4493) ;  /* 0x0000150000007945 */ /* 0x000fe20003800200 */
[----:B------:R-:W-:-:S02]  /*02c0*/  ISETP.NE.AND P2, PT, R0, 0x6, PT ;  /* 0x000000060000780c */ /* 0x000fc40003f45270 */
[C---:B------:R-:W-:Y:S02]  /*02d0*/  ISETP.NE.AND P3, PT, R0.reuse, 0x7, PT ;  /* 0x000000070000780c */ /* 0x040fe40003f65270 */
[C---:B------:R-:W-:Y:S01]  /*02e0*/  ISETP.NE.AND P5, PT, R0.reuse, 0x9, PT ;  /* 0x000000090000780c */ /* 0x040fe20003fa5270 */
[----:B-1----:R-:W-:Y:S01]  /*02f0*/  ULEA UR4, UR5, UR4, 0x18 ;  /* 0x0000000405047291 */ /* 0x002fe2000f8ec0ff */
[----:B0-----:R-:W-:Y:S01]  /*0300*/  IMAD R25, R0, 0x260, R13 ;  /* 0x0000026000197824 */ /* 0x001fe200078e020d */
[----:B------:R-:W-:-:S04]  /*0310*/  ISETP.NE.AND P1, PT, R13, 0x1f, PT ;  /* 0x0000001f0d00780c */ /* 0x000fc80003f25270 */
        /* <DEDUP_REMOVED lines=34> */
[----:B0-----:R-:W-:-:S03]  /*0540*/  LOP3.LUT R67, R32, 0x1, RZ, 0xc, !PT ;  /* 0x0000000120437812 */ /* 0x001fc600078e0cff */
[----:B------:R-:W0:Y:S01]  /*0550*/  LDS R21, [R2+0x2c] ;  /* 0x00002c0002157984 */ /* 0x000e220000000800 */
[----:B-1----:R-:W-:-:S03]  /*0560*/  LOP3.LUT R62, R31, 0x1, RZ, 0xc, !PT ;  /* 0x000000011f3e7812 */ /* 0x002fc600078e0cff */
[----:B------:R-:W1:Y:S01]  /*0570*/  LDS R20, [R2+0x30] ;  /* 0x0000300002147984 */ /* 0x000e620000000800 */
[----:B--2---:R-:W-:Y:S01]  /*0580*/  LOP3.LUT R61, R30, 0x1, RZ, 0xc, !PT ;  /* 0x000000011e3d7812 */ /* 0x004fe200078e0cff */
[----:B------:R-:W-:Y:S02]  /*0590*/  IMAD.IADD R66, R67, 0x1, R62 ;  /* 0x0000000143427824 */ /* 0x000fe400078e023e */
[----:B------:R-:W2:Y:S01]  /*05a0*/  LDS R19, [R2+0x34] ;  /* 0x0000340002137984 */ /* 0x000ea20000000800 */
[----:B---3--:R-:W-:Y:S01]  /*05b0*/  LOP3.LUT R60, R29, 0x1, RZ, 0xc, !PT ;  /* 0x000000011d3c7812 */ /* 0x008fe200078e0cff */
[----:B------:R-:W-:Y:S02]  /*05c0*/  IMAD.IADD R65, R61, 0x1, R66 ;  /* 0x000000013d417824 */ /* 0x000fe400078e0242 */
[----:B------:R-:W3:Y:S01]  /*05d0*/  LDS R18, [R2+0x38] ;  /* 0x0000380002127984 */ /* 0x000ee20000000800 */
[----:B----4-:R-:W-:Y:S01]  /*05e0*/  LOP3.LUT R57, R28, 0x1, RZ, 0xc, !PT ;  /* 0x000000011c397812 */ /* 0x010fe200078e0cff */
[----:B------:R-:W-:-:S02]  /*05f0*/  IMAD.IADD R64, R60, 0x1, R65 ;  /* 0x000000013c407824 */ /* 0x000fc400078e0241 */
[----:B------:R-:W4:Y:S01]  /*0600*/  LDS R17, [R2+0x3c] ;  /* 0x00003c0002117984 */ /* 0x000f220000000800 */
[----:B-----5:R-:W-:Y:S01]  /*0610*/  LOP3.LUT R54, R27, 0x1, RZ, 0xc, !PT ;  /* 0x000000011b367812 */ /* 0x020fe200078e0cff */
[----:B------:R-:W-:Y:S02]  /*0620*/  IMAD.IADD R63, R57, 0x1, R64 ;  /* 0x00000001393f7824 */ /* 0x000fe400078e0240 */
[----:B------:R-:W5:Y:S01]  /*0630*/  LDS R16, [R2+0x40] ;  /* 0x0000400002107984 */ /* 0x000f620000000800 */
[----:B------:R-:W-:Y:S01]  /*0640*/  LOP3.LUT R52, R26, 0x1, RZ, 0xc, !PT ;  /* 0x000000011a347812 */ /* 0x000fe200078e0cff */
[----:B------:R-:W-:Y:S02]  /*0650*/  IMAD.IADD R59, R54, 0x1, R63 ;  /* 0x00000001363b7824 */ /* 0x000fe400078e023f */
[----:B------:R-:W5:Y:S01]  /*0660*/  LDS R14, [R2+0x44] ;  /* 0x00004400020e7984 */ /* 0x000f620000000800 */
[----:B------:R-:W-:Y:S01]  /*0670*/  LOP3.LUT R49, R25, 0x1, RZ, 0xc, !PT ;  /* 0x0000000119317812 */ /* 0x000fe200078e0cff */
[----:B------:R-:W-:-:S02]  /*0680*/  IMAD.IADD R56, R52, 0x1, R59 ;  /* 0x0000000134387824 */ /* 0x000fc400078e023b */
[----:B------:R-:W5:Y:S01]  /*0690*/  LDS R15, [R2+0x48] ;  /* 0x00004800020f7984 */ /* 0x000f620000000800 */
[----:B------:R-:W-:Y:S01]  /*06a0*/  LOP3.LUT R51, R24, 0x1, RZ, 0xc, !PT ;  /* 0x0000000118337812 */ /* 0x000fe200078e0cff */
[----:B------:R-:W-:Y:S01]  /*06b0*/  IMAD.IADD R58, R49, 0x1, R56 ;  /* 0x00000001313a7824 */ /* 0x000fe200078e0238 */
[----:B------:R-:W-:-:S03]  /*06c0*/  LOP3.LUT R50, R23, 0x1, RZ, 0xc, !PT ;  /* 0x0000000117327812 */ /* 0x000fc600078e0cff */
[----:B------:R-:W-:Y:S01]  /*06d0*/  IMAD.IADD R53, R51, 0x1, R58 ;  /* 0x0000000133357824 */ /* 0x000fe200078e023a */
[----:B------:R-:W-:-:S03]  /*06e0*/  LOP3.LUT R46, R22, 0x1, RZ, 0xc, !PT ;  /* 0x00000001162e7812 */ /* 0x000fc600078e0cff */
[----:B------:R-:W-:Y:S01]  /*06f0*/  IMAD.IADD R55, R50, 0x1, R53 ;  /* 0x0000000132377824 */ /* 0x000fe200078e0235 */
[----:B0-----:R-:W-:-:S03]  /*0700*/  LOP3.LUT R45, R21, 0x1, RZ, 0xc, !PT ;  /* 0x00000001152d7812 */ /* 0x001fc600078e0cff */
[----:B------:R-:W-:Y:S01]  /*0710*/  IMAD.IADD R48, R46, 0x1, R55 ;  /* 0x000000012e307824 */ /* 0x000fe200078e0237 */
[----:B-1----:R-:W-:-:S03]  /*0720*/  LOP3.LUT R44, R20, 0x1, RZ, 0xc, !PT ;  /* 0x00000001142c7812 */ /* 0x002fc600078e0cff */
[----:B------:R-:W-:Y:S01]  /*0730*/  IMAD.IADD R47, R45, 0x1, R48 ;  /* 0x000000012d2f7824 */ /* 0x000fe200078e0230 */
[----:B--2---:R-:W-:-:S03]  /*0740*/  LOP3.LUT R36, R19, 0x1, RZ, 0xc, !PT ;  /* 0x0000000113247812 */ /* 0x004fc600078e0cff */
[----:B------:R-:W-:Y:S01]  /*0750*/  IMAD.IADD R43, R44, 0x1, R47 ;  /* 0x000000012c2b7824 */ /* 0x000fe200078e022f */
[----:B---3--:R-:W-:-:S03]  /*0760*/  LOP3.LUT R39, R18, 0x1, RZ, 0xc, !PT ;  /* 0x0000000112277812 */ /* 0x008fc600078e0cff */
[----:B------:R-:W-:Y:S01]  /*0770*/  IMAD.IADD R42, R36, 0x1, R43 ;  /* 0x00000001242a7824 */ /* 0x000fe200078e022b */
[----:B----4-:R-:W-:-:S03]  /*0780*/  LOP3.LUT R38, R17, 0x1, RZ, 0xc, !PT ;  /* 0x0000000111267812 */ /* 0x010fc600078e0cff */
[----:B------:R-:W-:Y:S01]  /*0790*/  IMAD.IADD R35, R39, 0x1, R42 ;  /* 0x0000000127237824 */ /* 0x000fe200078e022a */
[----:B-----5:R-:W-:-:S03]  /*07a0*/  LOP3.LUT R34, R16, 0x1, RZ, 0xc, !PT ;  /* 0x0000000110227812 */ /* 0x020fc600078e0cff */
[----:B------:R-:W-:Y:S01]  /*07b0*/  IMAD.IADD R37, R38, 0x1, R35 ;  /* 0x0000000126257824 */ /* 0x000fe200078e0223 */
[----:B------:R-:W-:-:S03]  /*07c0*/  LOP3.LUT R33, R14, 0x1, RZ, 0xc, !PT ;  /* 0x000000010e217812 */ /* 0x000fc600078e0cff */
[----:B------:R-:W-:Y:S01]  /*07d0*/  IMAD.IADD R40, R34, 0x1, R37 ;  /* 0x0000000122287824 */ /* 0x000fe200078e0225 */
[----:B------:R-:W-:-:S03]  /*07e0*/  LOP3.LUT R2, R15, 0x1, RZ, 0xc, !PT ;  /* 0x000000010f027812 */ /* 0x000fc600078e0cff */
[----:B------:R-:W-:-:S04]  /*07f0*/  IMAD.IADD R41, R33, 0x1, R40 ;  /* 0x0000000121297824 */ /* 0x000fc800078e0228 */
        /* <DEDUP_REMOVED lines=19> */
[----:B------:R-:W2:Y:S01]  /*0930*/  LDS.64 R2, [UR4+0x20] ;  /* 0x00002004ff027984 */ /* 0x000ea20008000a00 */
[----:B0-----:R-:W-:-:S04]  /*0940*/  IMAD.IADD R5, R4, 0x1, R5 ;  /* 0x0000000104057824 */ /* 0x001fc800078e0205 */
[----:B------:R-:W-:Y:S01]  /*0950*/  IMAD.IADD R6, R6, 0x1, R5 ;  /* 0x0000000106067824 */ /* 0x000fe200078e0205 */
[----:B------:R-:W-:Y:S02]  /*0960*/  SEL R4, R5, R4, !P0 ;  /* 0x0000000405047207 */ /* 0x000fe40004000000 */
[----:B------:R-:W-:Y:S01]  /*0970*/  ISETP.NE.AND P0, PT, R0, 0x3, PT ;  /* 0x000000030000780c */ /* 0x000fe20003f05270 */
[----:B------:R-:W-:Y:S01]  /*0980*/  IMAD.IADD R7, R7, 0x1, R6 ;  /* 0x0000000107077824 */ /* 0x000fe200078e0206 */
[----:B------:R-:W-:Y:S02]  /*0990*/  LOP3.LUT R5, R31, 0x1, RZ, 0xc0, !PT ;  /* 0x000000011f057812 */ /* 0x000fe400078ec0ff */
[----:B------:R-:W-:Y:S01]  /*09a0*/  SEL R4, R6, R4, !P0 ;  /* 0x0000000406047207 */ /* 0x000fe20004000000 */
[----:B-1----:R-:W-:Y:S01]  /*09b0*/  IMAD.IADD R8, R7, 0x1, R8 ;  /* 0x0000000107087824 */ /* 0x002fe200078e0208 */
[----:B------:R-:W-:Y:S02]  /*09c0*/  ISETP.NE.AND P0, PT, R0, 0x4, PT ;  /* 0x000000040000780c */ /* 0x000fe40003f05270 */
[----:B------:R-:W-:Y:S01]  /*09d0*/  LOP3.LUT R6, R30, 0x1, RZ, 0xc0, !PT ;  /* 0x000000011e067812 */ /* 0x000fe200078ec0ff */
[----:B------:R-:W-:Y:S01]  /*09e0*/  IMAD.IADD R9, R9, 0x1, R8 ;  /* 0x0000000109097824 */ /* 0x000fe200078e0208 */
[----:B------:R-:W-:-:S02]  /*09f0*/  SEL R4, R7, R4, !P0 ;  /* 0x0000000407047207 */ /* 0x000fc40004000000 */
[----:B------:R-:W-:Y:S01]  /*0a00*/  ISETP.NE.AND P0, PT, R13, RZ, PT ;  /* 0x000000ff0d00720c */ /* 0x000fe20003f05270 */
[----:B------:R-:W-:Y:S01]  /*0a10*/  IMAD.IADD R10, R10, 0x1, R9 ;  /* 0x000000010a0a7824 */ /* 0x000fe200078e0209 */
[----:B------:R-:W-:Y:S02]  /*0a20*/  SEL R4, R8, R4, !P1 ;  /* 0x0000000408047207 */ /* 0x000fe40004800000 */
[----:B------:R-:W-:Y:S01]  /*0a30*/  ISETP.NE.AND P1, PT, R0, 0x8, PT ;  /* 0x000000080000780c */ /* 0x000fe20003f25270 */
[----:B------:R-:W-:Y:S01]  /*0a40*/  IMAD.IADD R11, R11, 0x1, R10 ;  /* 0x000000010b0b7824 */ /* 0x000fe200078e020a */
[----:B------:R-:W-:Y:S02]  /*0a50*/  SEL R4, R9, R4, !P2 ;  /* 0x0000000409047207 */ /* 0x000fe40005000000 */
[----:B------:R-:W-:Y:S01]  /*0a60*/  LOP3.LUT R0, R32, 0x1, RZ, 0xc0, !PT ;  /* 0x0000000120007812 */ /* 0x000fe200078ec0ff */
[----:B--2---:R-:W-:Y:S01]  /*0a70*/  IMAD.IADD R2, R11, 0x1, R2 ;  /* 0x000000010b027824 */ /* 0x004fe200078e0202 */
[----:B------:R-:W-:-:S02]  /*0a80*/  SEL R4, R10, R4, !P3 ;  /* 0x000000040a047207 */ /* 0x000fc40005800000 */
[----:B------:R-:W-:Y:S01]  /*0a90*/  ISETP.NE.AND P2, PT, R0, RZ, PT ;  /* 0x000000ff0000720c */ /* 0x000fe20003f45270 */
[----:B------:R-:W-:Y:S01]  /*0aa0*/  IMAD.IADD R3, R3, 0x1, R2 ;  /* 0x0000000103037824 */ /* 0x000fe200078e0202 */
[----:B------:R-:W-:Y:S02]  /*0ab0*/  SEL R4, R11, R4, !P1 ;  /* 0x000000040b047207 */ /* 0x000fe40004800000 */
[----:B------:R-:W-:Y:S02]  /*0ac0*/  LOP3.LUT R0, R29, 0x1, RZ, 0xc0, !PT ;  /* 0x000000011d007812 */ /* 0x000fe400078ec0ff */
[----:B------:R-:W-:Y:S02]  /*0ad0*/  ISETP.GE.U32.AND P1, PT, R12, 0x20, PT ;  /* 0x000000200c00780c */ /* 0x000fe40003f26070 */
[----:B------:R-:W-:Y:S02]  /*0ae0*/  SEL R4, R2, R4, !P5 ;  /* 0x0000000402047207 */ /* 0x000fe40006800000 */
[----:B------:R-:W-:-:S02]  /*0af0*/  ISETP.NE.AND P3, PT, R5, RZ, PT ;  /* 0x000000ff0500720c */ /* 0x000fc40003f65270 */
[----:B------:R-:W-:Y:S02]  /*0b00*/  ISETP.NE.AND P5, PT, R0, RZ, PT ;  /* 0x000000ff0000720c */ /* 0x000fe40003fa5270 */
[----:B------:R-:W-:Y:S02]  /*0b10*/  SEL R5, R68, RZ, P0 ;  /* 0x000000ff44057207 */ /* 0x000fe40000000000 */
[----:B------:R-:W-:Y:S02]  /*0b20*/  SEL R0, R4, RZ, P1 ;  /* 0x000000ff04007207 */ /* 0x000fe40000800000 */
[----:B------:R-:W-:Y:S02]  /*0b30*/  LOP3.LUT R2, R26, 0x1, RZ, 0xc0, !PT ;  /* 0x000000011a027812 */ /* 0x000fe400078ec0ff */
[----:B------:R-:W-:Y:S01]  /*0b40*/  LOP3.LUT R4, R27, 0x1, RZ, 0xc0, !PT ;  /* 0x000000011b047812 */ /* 0x000fe200078ec0ff */
[----:B------:R-:W-:Y:S01]  /*0b50*/  IMAD.IADD R0, R0, 0x1, R5 ;  /* 0x0000000100007824 */ /* 0x000fe200078e0205 */
[----:B------:R-:W-:-:S02]  /*0b60*/  IADD3 R5, PT, PT, -R3, 0x17c0, RZ ;  /* 0x000017c003057810 */ /* 0x000fc40007ffe1ff */
[----:B------:R-:W-:Y:S01]  /*0b70*/  ISETP.NE.AND P4, PT, R6, RZ, PT ;  /* 0x000000ff0600720c */ /* 0x000fe20003f85270 */
[C-C-:B------:R-:W-:Y:S01]  /*0b80*/  IMAD.IADD R7, R67.reuse, 0x1, R0.reuse ;  /* 0x0000000143077824 */ /* 0x140fe200078e0200 */
[----:B------:R-:W-:Y:S01]  /*0b90*/  ISETP.NE.AND P1, PT, R2, RZ, PT ;  /* 0x000000ff0200720c */ /* 0x000fe20003f25270 */
[----:B------:R-:W-:Y:S01]  /*0ba0*/  IMAD.IADD R2, R0, 0x1, R5 ;  /* 0x0000000100027824 */ /* 0x000fe200078e0205 */
[----:B------:R-:W-:Y:S01]  /*0bb0*/  LOP3.LUT R6, R28, 0x1, RZ, 0xc0, !PT ;  /* 0x000000011c067812 */ /* 0x000fe200078ec0ff */
[----:B------:R-:W-:Y:S01]  /*0bc0*/  IMAD R7, R12, 0x13, -R7 ;  /* 0x000000130c077824 */ /* 0x000fe200078e0a07 */
[----:B------:R-:W-:Y:S01]  /*0bd0*/  ISETP.NE.AND P0, PT, R4, RZ, PT ;  /* 0x000000ff0400720c */ /* 0x000fe20003f05270 */
[----:B------:R-:W-:Y:S01]  /*0be0*/  IMAD R4, R12, 0x13, -R0 ;  /* 0x000000130c047824 */ /* 0x000fe200078e0a00 */
[----:B------:R-:W-:Y:S01]  /*0bf0*/  ISETP.NE.AND P6, PT, R6, RZ, PT ;  /* 0x000000ff0600720c */ /* 0x000fe20003fc5270 */
[----:B------:R-:W-:Y:S01]  /*0c00*/  IMAD.IADD R67, R67, 0x1, R2 ;  /* 0x0000000143437824 */ /* 0x000fe200078e0202 */
[----:B------:R-:W-:Y:S01]  /*0c10*/  LOP3.LUT R6, R25, 0x1, RZ, 0xc0, !PT ;  /* 0x0000000119067812 */ /* 0x000fe200078ec0ff */
[--C-:B------:R-:W-:Y:S01]  /*0c20*/  IMAD.IADD R9, R66, 0x1, R0.reuse ;  /* 0x0000000142097824 */ /* 0x100fe200078e0200 */
[----:B------:R-:W-:Y:S01]  /*0c30*/  SEL R4, R2, R4, !P2 ;  /* 0x0000000402047207 */ /* 0x000fe20005000000 */
[----:B------:R-:W-:Y:S01]  /*0c40*/  IMAD.IADD R62, R62, 0x1, R67 ;  /* 0x000000013e3e7824 */ /* 0x000fe200078e0243 */
[----:B------:R-:W-:Y:S01]  /*0c50*/  ISETP.NE.AND P2, PT, R6, RZ, PT ;  /* 0x000000ff0600720c */ /* 0x000fe20003f45270 */
[----:B------:R-:W-:Y:S01]  /*0c60*/  VIADD R6, R7, 0x1 ;  /* 0x0000000107067836 */ /* 0x000fe20000000000 */
[----:B------:R-:W-:Y:S01]  /*0c70*/  LOP3.LUT R2, R24, 0x1, RZ, 0xc0, !PT ;  /* 0x0000000118027812 */ /* 0x000fe200078ec0ff */
[----:B------:R-:W-:Y:S01]  /*0c80*/  IMAD R9, R12, 0x13, -R9 ;  /* 0x000000130c097824 */ /* 0x000fe200078e0a09 */
[----:B------:R-:W-:Y:S01]  /*0c90*/  LOP3.LUT R11, R20, 0x1, RZ, 0xc0, !PT ;  /* 0x00000001140b7812 */ /* 0x000fe200078ec0ff */
[----:B------:R-:W-:Y:S01]  /*0ca0*/  IMAD.IADD R65, R65, 0x1, R0 ;  /* 0x0000000141417824 */ /* 0x000fe200078e0200 */
[----:B------:R-:W-:Y:S01]  /*0cb0*/  SEL R6, R67, R6, !P3 ;  /* 0x0000000643067207 */ /* 0x000fe20005800000 */
[----:B------:R-:W-:Y:S01]  /*0cc0*/  IMAD.IADD R61, R61, 0x1, R62 ;  /* 0x000000013d3d7824 */ /* 0x000fe200078e023e */
[----:B------:R-:W-:Y:S01]  /*0cd0*/  ISETP.NE.AND P3, PT, R2, RZ, PT ;  /* 0x000000ff0200720c */ /* 0x000fe20003f65270 */
[----:B------:R-:W-:Y:S01]  /*0ce0*/  IMAD.IADD R63, R63, 0x1, R0 ;  /* 0x000000013f3f7824 */ /* 0x000fe200078e0200 */
[----:B------:R-:W-:Y:S01]  /*0cf0*/  LOP3.LUT R2, R23, 0x1, RZ, 0xc0, !PT ;  /* 0x0000000117027812 */ /* 0x000fe200078ec0ff */
[----:B------:R-:W-:Y:S01]  /*0d00*/  VIADD R7, R9, 0x2 ;  /* 0x0000000209077836 */ /* 0x000fe20000000000 */
[----:B------:R-:W-:Y:S01]  /*0d10*/  LEA R6, R6, UR4, 0x2 ;  /* 0x0000000406067c11 */ /* 0x000fe2000f8e10ff */
[----:B------:R-:W-:-:S02]  /*0d20*/  IMAD R65, R12, 0x13, -R65 ;  /* 0x000000130c417824 */ /* 0x000fc400078e0a41 */
[----:B------:R-:W-:Y:S01]  /*0d30*/  IMAD.IADD R60, R60, 0x1, R61 ;  /* 0x000000013c3c7824 */ /* 0x000fe200078e023d */
[----:B------:R-:W-:Y:S01]  /*0d40*/  SEL R7, R62, R7, !P4 ;  /* 0x000000073e077207 */ /* 0x000fe20006000000 */
[----:B------:R-:W-:Y:S01]  /*0d50*/  IMAD.IADD R9, R64, 0x1, R0 ;  /* 0x0000000140097824 */ /* 0x000fe200078e0200 */
[----:B------:R-:W-:Y:S01]  /*0d60*/  ISETP.NE.AND P4, PT, R2, RZ, PT ;  /* 0x000000ff0200720c */ /* 0x000fe20003f85270 */
[----:B------:R-:W-:Y:S01]  /*0d70*/  IMAD R63, R12, 0x13, -R63 ;  /* 0x000000130c3f7824 */ /* 0x000fe200078e0a3f */
[----:B------:R-:W-:Y:S01]  /*0d80*/  LOP3.LUT R2, R22, 0x1, RZ, 0xc0, !PT ;  /* 0x0000000116027812 */ /* 0x000fe200078ec0ff */
[----:B------:R-:W-:Y:S01]  /*0d90*/  VIADD R8, R65, 0x3 ;  /* 0x0000000341087836 */ /* 0x000fe20000000000 */
[----:B------:R-:W-:Y:S01]  /*0da0*/  LEA R7, R7, UR4, 0x2 ;  /* 0x0000000407077c11 */ /* 0x000fe2000f8e10ff */
[----:B------:R-:W-:Y:S02]  /*0db0*/  IMAD.IADD R57, R57, 0x1, R60 ;  /* 0x0000000139397824 */ /* 0x000fe400078e023c */
[--C-:B------:R-:W-:Y:S01]  /*0dc0*/  IMAD.IADD R13, R56, 0x1, R0.reuse ;  /* 0x00000001380d7824 */ /* 0x100fe200078e0200 */
[----:B------:R-:W-:Y:S01]  /*0dd0*/  SEL R8, R61, R8, !P5 ;  /* 0x000000083d087207 */ /* 0x000fe20006800000 */
[----:B------:R-:W-:Y:S01]  /*0de0*/  IMAD R9, R12, 0x13, -R9 ;  /* 0x000000130c097824 */ /* 0x000fe200078e0a09 */
[----:B------:R-:W-:Y:S01]  /*0df0*/  ISETP.NE.AND P5, PT, R2, RZ, PT ;  /* 0x000000ff0200720c */ /* 0x000fe20003fa5270 */
[----:B------:R-:W-:Y:S01]  /*0e00*/  IMAD.IADD R59, R59, 0x1, R0 ;  /* 0x000000013b3b7824 */ /* 0x000fe200078e0200 */
[----:B------:R-:W-:Y:S01]  /*0e10*/  LOP3.LUT R2, R21, 0x1, RZ, 0xc0, !PT ;  /* 0x0000000115027812 */ /* 0x000fe200078ec0ff */
[----:B------:R-:W-:Y:S01]  /*0e20*/  VIADD R10, R63, 0x5 ;  /* 0x000000053f0a7836 */ /* 0x000fe20000000000 */
[----:B------:R-:W-:Y:S01]  /*0e30*/  LEA R8, R8, UR4, 0x2 ;  /* 0x0000000408087c11 */ /* 0x000fe2000f8e10ff */
[----:B------:R-:W-:-:S02]  /*0e40*/  IMAD.IADD R54, R54, 0x1, R57 ;  /* 0x0000000136367824 */ /* 0x000fc400078e0239 */
[C---:B------:R-:W-:Y:S01]  /*0e50*/  IMAD R13, R12.reuse, 0x13, -R13 ;  /* 0x000000130c0d7824 */ /* 0x040fe200078e0a0d */
[----:B------:R-:W-:Y:S01]  /*0e60*/  SEL R10, R57, R10, !P0 ;  /* 0x0000000a390a7207 */ /* 0x000fe20004000000 */
[----:B------:R-:W-:Y:S01]  /*0e70*/  VIADD R9, R9, 0x4 ;  /* 0x0000000409097836 */ /* 0x000fe20000000000 */
[----:B------:R-:W-:Y:S01]  /*0e80*/  ISETP.NE.AND P0, PT, R11, RZ, PT ;  /* 0x000000ff0b00720c */ /* 0x000fe20003f05270 */
[----:B------:R-:W-:Y:S01]  /*0e90*/  IMAD R59, R12, 0x13, -R59 ;  /* 0x000000130c3b7824 */ /* 0x000fe200078e0a3b */
[----:B------:R-:W-:Y:S01]  /*0ea0*/  LEA R10, R10, UR4, 0x2 ;  /* 0x000000040a0a7c11 */ /* 0x000fe2000f8e10ff */
[----:B------:R-:W-:Y:S01]  /*0eb0*/  IMAD.IADD R57, R58, 0x1, R0 ;  /* 0x000000013a397824 */ /* 0x000fe200078e0200 */
[----:B------:R-:W-:Y:S01]  /*0ec0*/  SEL R9, R60, R9, !P6 ;  /* 0x000000093c097207 */ /* 0x000fe20007000000 */
[----:B------:R-:W-:Y:S01]  /*0ed0*/  IMAD.IADD R52, R52, 0x1, R54 ;  /* 0x0000000134347824 */ /* 0x000fe200078e0236 */
[----:B------:R-:W-:Y:S01]  /*0ee0*/  ISETP.NE.AND P6, PT, R2, RZ, PT ;  /* 0x000000ff0200720c */ /* 0x000fe20003fc5270 */
[----:B------:R-:W-:Y:S01]  /*0ef0*/  VIADD R13, R13, 0x7 ;  /* 0x000000070d0d7836 */ /* 0x000fe20000000000 */
[----:B------:R-:W-:Y:S01]  /*0f00*/  LOP3.LUT R2, R19, 0x1, RZ, 0xc0, !PT ;  /* 0x0000000113027812 */ /* 0x000fe200078ec0ff */
[----:B------:R-:W-:Y:S01]  /*0f10*/  VIADD R11, R59, 0x6 ;  /* 0x000000063b0b7836 */ /* 0x000fe20000000000 */
[----:B------:R-:W-:Y:S01]  /*0f20*/  LEA R9, R9, UR4, 0x2 ;  /* 0x0000000409097c11 */ /* 0x000fe2000f8e10ff */
[--C-:B------:R-:W-:Y:S01]  /*0f30*/  IMAD.IADD R53, R53, 0x1, R0.reuse ;  /* 0x0000000135357824 */ /* 0x100fe200078e0200 */
[----:B------:R-:W-:Y:S01]  /*0f40*/  SEL R13, R52, R13, !P2 ;  /* 0x0000000d340d7207 */ /* 0x000fe20005000000 */
[----:B------:R-:W-:Y:S01]  /*0f50*/  IMAD R57, R12, 0x13, -R57 ;  /* 0x000000130c397824 */ /* 0x000fe200078e0a39 */
[----:B------:R-:W-:Y:S01]  /*0f60*/  SEL R11, R54, R11, !P1 ;  /* 0x0000000b360b7207 */ /* 0x000fe20004800000 */
[----:B------:R-:W-:Y:S01]  /*0f70*/  IMAD.IADD R55, R55, 0x1, R0 ;  /* 0x0000000137377824 */ /* 0x000fe200078e0200 */
[----:B------:R-:W-:Y:S01]  /*0f80*/  ISETP.NE.AND P1, PT, R2, RZ, PT ;  /* 0x000000ff0200720c */ /* 0x000fe20003f25270 */
[----:B------:R-:W-:Y:S01]  /*0f90*/  IMAD.IADD R52, R49, 0x1, R52 ;  /* 0x0000000131347824 */ /* 0x000fe200078e0234 */
[----:B------:R-:W-:Y:S01]  /*0fa0*/  LOP3.LUT R2, R18, 0x1, RZ, 0xc0, !PT ;  /* 0x0000000112027812 */ /* 0x000fe200078ec0ff */
[----:B------:R-:W-:Y:S01]  /*0fb0*/  IMAD R53, R12, 0x13, -R53 ;  /* 0x000000130c357824 */ /* 0x000fe200078e0a35 */
[----:B------:R-:W-:Y:S01]  /*0fc0*/  LEA R11, R11, UR4, 0x2 ;  /* 0x000000040b0b7c11 */ /* 0x000fe2000f8e10ff */
[----:B------:R-:W-:Y:S01]  /*0fd0*/  VIADD R49, R57, 0x8 ;  /* 0x0000000839317836 */ /* 0x000fe20000000000 */
[----:B------:R-:W-:Y:S01]  /*0fe0*/  ISETP.NE.AND P2, PT, R2, RZ, PT ;  /* 0x000000ff0200720c */ /* 0x000fe20003f45270 */
[----:B------:R-:W-:-:S02]  /*0ff0*/  IMAD.IADD R57, R48, 0x1, R0 ;  /* 0x0000000130397824 */ /* 0x000fc400078e0200 */
[----:B------:R-:W-:Y:S01]  /*1000*/  IMAD R55, R12, 0x13, -R55 ;  /* 0x000000130c377824 */ /* 0x000fe200078e0a37 */
[----:B------:R-:W-:Y:S01]  /*1010*/  SEL R49, R52, R49, !P3 ;  /* 0x0000003134317207 */ /* 0x000fe20005800000 */
[----:B------:R-:W-:Y:S01]  /*1020*/  IMAD.IADD R51, R51, 0x1, R52 ;  /* 0x0000000133337824 */ /* 0x000fe200078e0234 */
[----:B------:R-:W-:Y:S01]  /*1030*/  LOP3.LUT R52, R17, 0x1, RZ, 0xc0, !PT ;  /* 0x0000000111347812 */ /* 0x000fe200078ec0ff */
[----:B------:R-:W-:Y:S01]  /*1040*/  VIADD R48, R53, 0x9 ;  /* 0x0000000935307836 */ /* 0x000fe20000000000 */
[----:B------:R-:W-:Y:S01]  /*1050*/  LEA R49, R49, UR4, 0x2 ;  /* 0x0000000431317c11 */ /* 0x000fe2000f8e10ff */
[----:B------:R-:W-:Y:S01]  /*1060*/  VIADD R55, R55, 0xa ;  /* 0x0000000a37377836 */ /* 0x000fe20000000000 */
[----:B------:R-:W-:Y:S01]  /*1070*/  ISETP.NE.AND P3, PT, R52, RZ, PT ;  /* 0x000000ff3400720c */ /* 0x000fe20003f65270 */
[----:B------:R-:W-:Y:S01]  /*1080*/  IMAD.IADD R2, R50, 0x1, R51 ;  /* 0x0000000132027824 */ /* 0x000fe200078e0233 */
[----:B------:R-:W-:Y:S01]  /*1090*/  SEL R48, R51, R48, !P4 ;  /* 0x0000003033307207 */ /* 0x000fe20006000000 */
[C---:B------:R-:W-:Y:S01]  /*10a0*/  IMAD R57, R12.reuse, 0x13, -R57 ;  /* 0x000000130c397824 */ /* 0x040fe200078e0a39 */
[----:B------:R-:W-:Y:S01]  /*10b0*/  ISETP.NE.AND P4, PT, R12, RZ, PT ;  /* 0x000000ff0c00720c */ /* 0x000fe20003f85270 */
[----:B------:R-:W-:Y:S01]  /*10c0*/  IMAD.IADD R47, R47, 0x1, R0 ;  /* 0x000000012f2f7824 */ /* 0x000fe200078e0200 */
[----:B------:R-:W-:Y:S01]  /*10d0*/  SEL R50, R2, R55, !P5 ;  /* 0x0000003702327207 */ /* 0x000fe20006800000 */
[----:B------:R-:W-:Y:S01]  /*10e0*/  IMAD.IADD R2, R46, 0x1, R2 ;  /* 0x000000012e027824 */ /* 0x000fe200078e0202 */
[----:B------:R-:W-:Y:S01]  /*10f0*/  LOP3.LUT R51, R16, 0x1, RZ, 0xc0, !PT ;  /* 0x0000000110337812 */ /* 0x000fe200078ec0ff */
[----:B------:R-:W-:Y:S01]  /*1100*/  VIADD R46, R57, 0xb ;  /* 0x0000000b392e7836 */ /* 0x000fe20000000000 */
[----:B------:R-:W-:Y:S01]  /*1110*/  LOP3.LUT R52, R14, 0x1, RZ, 0xc0, !PT ;  /* 0x000000010e347812 */ /* 0x000fe200078ec0ff */
[----:B------:R-:W-:Y:S01]  /*1120*/  IMAD R47, R12, 0x13, -R47 ;  /* 0x000000130c2f7824 */ /* 0x000fe200078e0a2f */
[----:B------:R-:W-:Y:S01]  /*1130*/  ISETP.NE.AND P5, PT, R51, RZ, PT ;  /* 0x000000ff3300720c */ /* 0x000fe20003fa5270 */
[----:B------:R-:W-:Y:S01]  /*1140*/  IMAD.IADD R51, R42, 0x1, R0 ;  /* 0x000000012a337824 */ /* 0x000fe200078e0200 */
[----:B------:R-:W-:Y:S01]  /*1150*/  SEL R46, R2, R46, !P6 ;  /* 0x0000002e022e7207 */ /* 0x000fe20007000000 */
[----:B------:R-:W-:Y:S01]  /*1160*/  IMAD.IADD R2, R45, 0x1, R2 ;  /* 0x000000012d027824 */ /* 0x000fe200078e0202 */
[----:B------:R-:W-:Y:S01]  /*1170*/  ISETP.NE.AND P6, PT, R52, RZ, PT ;  /* 0x000000ff3400720c */ /* 0x000fe20003fc5270 */
[----:B------:R-:W-:Y:S01]  /*1180*/  IMAD.IADD R45, R43, 0x1, R0 ;  /* 0x000000012b2d7824 */ /* 0x000fe200078e0200 */
[----:B------:R-:W-:Y:S01]  /*1190*/  LOP3.LUT R52, R15, 0x1, RZ, 0xc0, !PT ;  /* 0x000000010f347812 */ /* 0x000fe200078ec0ff */
[----:B------:R-:W0:Y:S01]  /*11a0*/  @!P4 LDC.64 R42, c[0x0][0x3a8] ;  /* 0x0000ea00ff2acb82 */ /* 0x000e220000000a00 */
[----:B------:R-:W-:Y:S01]  /*11b0*/  VIADD R47, R47, 0xc ;  /* 0x0000000c2f2f7836 */ /* 0x000fe20000000000 */
[----:B------:R-:W-:Y:S01]  /*11c0*/  LEA R48, R48, UR4, 0x2 ;  /* 0x0000000430307c11 */ /* 0x000fe2000f8e10ff */
[----:B------:R-:W-:Y:S01]  /*11d0*/  IMAD R45, R12, 0x13, -R45 ;  /* 0x000000130c2d7824 */ /* 0x000fe200078e0a2d */
[----:B------:R-:W-:Y:S01]  /*11e0*/  LEA R46, R46, UR4, 0x2 ;  /* 0x000000042e2e7c11 */ /* 0x000fe2000f8e10ff */
[----:B------:R-:W-:Y:S01]  /*11f0*/  IMAD R51, R12, 0x13, -R51 ;  /* 0x000000130c337824 */ /* 0x000fe200078e0a33 */
[----:B------:R-:W-:Y:S01]  /*1200*/  SEL R47, R2, R47, !P0 ;  /* 0x0000002f022f7207 */ /* 0x000fe20004000000 */
[----:B------:R-:W-:Y:S01]  /*1210*/  IMAD.IADD R2, R44, 0x1, R2 ;  /* 0x000000012c027824 */ /* 0x000fe200078e0202 */
[----:B------:R-:W-:Y:S01]  /*1220*/  ISETP.NE.AND P0, PT, R52, RZ, PT ;  /* 0x000000ff3400720c */ /* 0x000fe20003f05270 */
[----:B------:R-:W-:Y:S01]  /*1230*/  VIADD R45, R45, 0xd ;  /* 0x0000000d2d2d7836 */ /* 0x000fe20000000000 */
[----:B------:R-:W-:Y:S01]  /*1240*/  LEA R47, R47, UR4, 0x2 ;  /* 0x000000042f2f7c11 */ /* 0x000fe2000f8e10ff */
[----:B------:R-:W-:-:S02]  /*1250*/  IMAD.IADD R36, R36, 0x1, R2 ;  /* 0x0000000124247824 */ /* 0x000fc400078e0202 */
[----:B------:R-:W-:Y:S01]  /*1260*/  VIADD R51, R51, 0xe ;  /* 0x0000000e33337836 */ /* 0x000fe20000000000 */
[----:B------:R-:W-:Y:S01]  /*1270*/  SEL R45, R2, R45, !P1 ;  /* 0x0000002d022d7207 */ /* 0x000fe20004800000 */
[----:B------:R-:W-:Y:S02]  /*1280*/  @!P4 IMAD.MOV.U32 R2, RZ, RZ, 0x65 ;  /* 0x00000065ff02c424 */ /* 0x000fe400078e00ff */
[----:B------:R-:W-:Y:S01]  /*1290*/  IMAD.IADD R41, R41, 0x1, R0 ;  /* 0x0000000129297824 */ /* 0x000fe200078e0200 */
[----:B------:R-:W-:Y:S01]  /*12a0*/  SEL R51, R36, R51, !P2 ;  /* 0x0000003324337207 */ /* 0x000fe20005000000 */
[----:B------:R-:W-:Y:S02]  /*12b0*/  IMAD.IADD R36, R39, 0x1, R36 ;  /* 0x0000000127247824 */ /* 0x000fe400078e0224 */
[----:B------:R-:W-:Y:S01]  /*12c0*/  IMAD R41, R12, 0x13, -R41 ;  /* 0x000000130c297824 */ /* 0x000fe200078e0a29 */
[----:B------:R-:W-:Y:S01]  /*12d0*/  LEA R51, R51, UR4, 0x2 ;  /* 0x0000000433337c11 */ /* 0x000fe2000f8e10ff */
[----:B------:R-:W-:Y:S01]  /*12e0*/  IMAD.IADD R38, R38, 0x1, R36 ;  /* 0x0000000126267824 */ /* 0x000fe200078e0224 */
[----:B0-----:R0:W-:Y:S01]  /*12f0*/  @!P4 ST.E.64.STRONG.GPU desc[UR8][R42.64+0x100], R2 ;  /* 0x000100022a00c985 */ /* 0x0011e2000c10fb08 */
[----:B------:R-:W-:-:S02]  /*1300*/  IMAD.IADD R35, R35, 0x1, R0 ;  /* 0x0000000123237824 */ /* 0x000fc400078e0200 */
[----:B------:R-:W-:Y:S02]  /*1310*/  IMAD.IADD R34, R34, 0x1, R38 ;  /* 0x0000000122227824 */ /* 0x000fe400078e0226 */
[----:B------:R-:W-:Y:S02]  /*1320*/  VIADD R41, R41, 0x12 ;  /* 0x0000001229297836 */ /* 0x000fe40000000000 */
[----:B------:R-:W-:Y:S02]  /*1330*/  IMAD.IADD R37, R37, 0x1, R0 ;  /* 0x0000000125257824 */ /* 0x000fe400078e0200 */
[----:B------:R-:W-:Y:S01]  /*1340*/  @!P0 IMAD.IADD R41, R33, 0x1, R34 ;  /* 0x0000000121298824 */ /* 0x000fe200078e0222 */
[----:B------:R-:W-:Y:S01]  /*1350*/  LEA R33, R4, UR4, 0x2 ;  /* 0x0000000404217c11 */ /* 0x000fe2000f8e10ff */
[----:B------:R-:W-:Y:S01]  /*1360*/  BAR.SYNC.DEFER_BLOCKING 0x0 ;  /* 0x0000000000007b1d */ /* 0x000fe20000010000 */
[----:B------:R-:W-:Y:S01]  /*1370*/  IMAD.IADD R53, R40, 0x1, R0 ;  /* 0x0000000128357824 */ /* 0x000fe200078e0200 */
[----:B------:R-:W-:Y:S01]  /*1380*/  LEA R0, R13, UR4, 0x2 ;  /* 0x000000040d007c11 */ /* 0x000fe2000f8e10ff */
[----:B------:R-:W-:Y:S01]  /*1390*/  IMAD R35, R12, 0x13, -R35 ;  /* 0x000000130c237824 */ /* 0x000fe200078e0a23 */
[----:B0-----:R-:W-:Y:S01]  /*13a0*/  LEA R3, R50, UR4, 0x2 ;  /* 0x0000000432037c11 */ /* 0x001fe2000f8e10ff */
[C---:B------:R-:W-:Y:S01]  /*13b0*/  IMAD R37, R12.reuse, 0x13, -R37 ;  /* 0x000000130c257824 */ /* 0x040fe200078e0a25 */
[----:B------:R-:W-:Y:S01]  /*13c0*/  LEA R2, R45, UR4, 0x2 ;  /* 0x000000042d027c11 */ /* 0x000fe2000f8e10ff */
[C---:B------:R-:W-:Y:S01]  /*13d0*/  IMAD R53, R12.reuse, 0x13, -R53 ;  /* 0x000000130c357824 */ /* 0x040fe200078e0a35 */
[----:B------:R-:W-:Y:S01]  /*13e0*/  ISETP.GE.AND P0, PT, R12, R5, PT ;  /* 0x000000050c00720c */ /* 0x000fe20003f06270 */
[----:B------:R-:W-:-:S02]  /*13f0*/  VIADD R35, R35, 0xf ;  /* 0x0000000f23237836 */ /* 0x000fc40000000000 */
[----:B------:R-:W-:Y:S02]  /*1400*/  VIADD R37, R37, 0x10 ;  /* 0x0000001025257836 */ /* 0x000fe40000000000 */
[----:B------:R-:W-:Y:S01]  /*1410*/  VIADD R53, R53, 0x11 ;  /* 0x0000001135357836 */ /* 0x000fe20000000000 */
[----:B------:R-:W-:Y:S02]  /*1420*/  SEL R35, R36, R35, !P3 ;  /* 0x0000002324237207 */ /* 0x000fe40005800000 */
[----:B------:R-:W-:Y:S02]  /*1430*/  SEL R37, R38, R37, !P5 ;  /* 0x0000002526257207 */ /* 0x000fe40006800000 */
[----:B------:R-:W-:Y:S02]  /*1440*/  SEL R53, R34, R53, !P6 ;  /* 0x0000003522357207 */ /* 0x000fe40007000000 */
[----:B------:R-:W-:Y:S02]  /*1450*/  LEA R4, R35, UR4, 0x2 ;  /* 0x0000000423047c11 */ /* 0x000fe4000f8e10ff */
[----:B------:R-:W-:Y:S01]  /*1460*/  LEA R37, R37, UR4, 0x2 ;  /* 0x0000000425257c11 */ /* 0x000fe2000f8e10ff */
[----:B------:R-:W-:Y:S01]  /*1470*/  STS [R33], R32 ;  /* 0x0000002021007388 */ /* 0x000fe20000000800 */
[----:B------:R-:W-:-:S03]  /*1480*/  LEA R53, R53, UR4, 0x2 ;  /* 0x0000000435357c11 */ /* 0x000fc6000f8e10ff */
        /* <DEDUP_REMOVED lines=8> */
[----:B--2---:R-:W-:-:S03]  /*1510*/  SEL R9, R5, RZ, P0 ;  /* 0x000000ff05097207 */ /* 0x004fc60000000000 */
[----:B------:R1:W-:Y:S02]  /*1520*/  STS [R0], R25 ;  /* 0x0000001900007388 */ /* 0x0003e40000000800 */
[C---:B------:R-:W-:Y:S02]  /*1530*/  IMAD.IADD R9, R12.reuse, 0x1, -R9 ;  /* 0x000000010c097824 */ /* 0x040fe400078e0a09 */
[----:B------:R-:W-:Y:S04]  /*1540*/  STS [R49], R24 ;  /* 0x0000001831007388 */ /* 0x000fe80000000800 */
[----:B------:R-:W-:Y:S01]  /*1550*/  STS [R48], R23 ;  /* 0x0000001730007388 */ /* 0x000fe20000000800 */
[----:B-1----:R-:W-:-:S03]  /*1560*/  LEA R0, R12, UR4, 0x2 ;  /* 0x000000040c007c11 */ /* 0x002fc6000f8e10ff */
[----:B------:R-:W-:Y:S01]  /*1570*/  STS [R3], R22 ;  /* 0x0000001603007388 */ /* 0x000fe20000000800 */
[----:B0-----:R-:W-:-:S03]  /*1580*/  @!P0 IMAD.WIDE R6, R9, 0x4, R6 ;  /* 0x0000000409068825 */ /* 0x001fc600078e0206 */
[----:B------:R-:W-:Y:S04]  /*1590*/  STS [R46], R21 ;  /* 0x000000152e007388 */ /* 0x000fe80000000800 */
[----:B------:R-:W-:Y:S04]  /*15a0*/  STS [R47], R20 ;  /* 0x000000142f007388 */ /* 0x000fe80000000800 */
[----:B------:R0:W-:Y:S04]  /*15b0*/  STS [R2], R19 ;  /* 0x0000001302007388 */ /* 0x0001e80000000800 */
[----:B------:R-:W-:Y:S04]  /*15c0*/  STS [R51], R18 ;  /* 0x0000001233007388 */ /* 0x000fe80000000800 */
[----:B------:R1:W-:Y:S01]  /*15d0*/  STS [R4], R17 ;  /* 0x0000001104007388 */ /* 0x0003e20000000800 */
[----:B0-----:R-:W0:Y:S03]  /*15e0*/  @P0 LDC.64 R2, c[0x0][0x390] ;  /* 0x0000e400ff020b82 */ /* 0x001e260000000a00 */
[----:B------:R-:W-:Y:S04]  /*15f0*/  STS [R37], R16 ;  /* 0x0000001025007388 */ /* 0x000fe80000000800 */
[----:B------:R-:W-:Y:S01]  /*1600*/  STS [R53], R14 ;  /* 0x0000000e35007388 */ /* 0x000fe20000000800 */
[----:B-1----:R-:W-:-:S03]  /*1610*/  VIADD R4, R12, 0x140 ;  /* 0x000001400c047836 */ /* 0x002fc60000000000 */
[----:B------:R-:W-:Y:S01]  /*1620*/  STS [R8], R15 ;  /* 0x0000000f08007388 */ /* 0x000fe20000000800 */
[----:B------:R-:W-:Y:S01]  /*1630*/  BAR.SYNC.DEFER_BLOCKING 0x0 ;  /* 0x0000000000007b1d */ /* 0x000fe20000010000 */
[----:B0-----:R-:W-:-:S05]  /*1640*/  @P0 IMAD.WIDE R2, R9, 0x4, R2 ;  /* 0x0000000409020825 */ /* 0x001fca00078e0202 */
[----:B------:R-:W0:Y:S04]  /*1650*/  LDS R11, [R0] ;  /* 0x00000000000b7984 */ /* 0x000e280000000800 */
[----:B------:R1:W2:Y:S04]  /*1660*/  LDS R13, [R0+0x500] ;  /* 0x00050000000d7984 */ /* 0x0002a80000000800 */
[----:B0-----:R1:W-:Y:S04]  /*1670*/  @P0 STG.E desc[UR8][R2.64], R11 ;  /* 0x0000000b02000986 */ /* 0x0013e8000c101908 */
[----:B------:R1:W-:Y:S01]  /*1680*/  @!P0 STG.E desc[UR8][R6.64], R11 ;  /* 0x0000000b06008986 */ /* 0x0003e2000c101908 */
[----:B------:R-:W-:-:S04]  /*1690*/  ISETP.GE.AND P0, PT, R4, R5, PT ;  /* 0x000000050400720c */ /* 0x000fc80003f06270 */
[----:B------:R-:W-:-:S09]  /*16a0*/  SEL R9, R5, RZ, P0 ;  /* 0x000000ff05097207 */ /* 0x000fd20000000000 */
[----:B-12---:R-:W-:Y:S05]  /*16b0*/  @!P0 BRA `(.L_x_4494) ;  /* 0x0000000000208947 */ /* 0x006fea0003800000 */
        /* <DEDUP_REMOVED lines=8> */
.L_x_4494:
[----:B------:R-:W0:Y:S01]  /*1740*/  LDCU.64 UR4, c[0x0][0x398] ;  /* 0x00007300ff0477ac */ /* 0x000e220008000a00 */
[----:B------:R-:W-:Y:S02]  /*1750*/  SHF.R.S32.HI R2, RZ, 0x1f, R9 ;  /* 0x0000001fff027819 */ /* 0x000fe40000011409 */
[----:B------:R-:W-:-:S05]  /*1760*/  IADD3 R9, P0, PT, -R9, R12, RZ ;  /* 0x0000000c09097210 */ /* 0x000fca0007f1e1ff */
[----:B------:R-:W-:Y:S01]  /*1770*/  IMAD.X R4, RZ, RZ, ~R2, P0 ;  /* 0x000000ffff047224 */ /* 0x000fe200000e0e02 */
[----:B0-----:R-:W-:-:S04]  /*1780*/  LEA R2, P0, R9, UR4, 0x2 ;  /* 0x0000000409027c11 */ /* 0x001fc8000f8010ff */
[----:B------:R-:W-:-:S05]  /*1790*/  LEA.HI.X R3, R9, UR5, R4, 0x2, P0 ;  /* 0x0000000509037c11 */ /* 0x000fca00080f1404 */
[----:B------:R1:W-:Y:S04]  /*17a0*/  STG.E desc[UR8][R2.64+0x500], R13 ;  /* 0x0005000d02007986 */ /* 0x0003e8000c101908 */
.L_x_4495:
[----:B------:R-:W-:Y:S05]  /*17b0*/  BSYNC.RECONVERGENT B0 ;  /* 0x0000000000007941 */ /* 0x000fea0003800200 */
.L_x_4493:
        /* <DEDUP_REMOVED lines=14> */
.L_x_4497:
[----:B------:R-:W0:Y:S01]  /*18a0*/  LDCU.64 UR4, c[0x0][0x398] ;  /* 0x00007300ff0477ac */ /* 0x000e220008000a00 */
[----:B------:R-:W-:Y:S02]  /*18b0*/  SHF.R.S32.HI R2, RZ, 0x1f, R3 ;  /* 0x0000001fff027819 */ /* 0x000fe40000011403 */
[----:B------:R-:W-:-:S05]  /*18c0*/  IADD3 R3, P0, PT, -R3, R12, RZ ;  /* 0x0000000c03037210 */ /* 0x000fca0007f1e1ff */
[----:B------:R-:W-:Y:S01]  /*18d0*/  IMAD.X R4, RZ, RZ, ~R2, P0 ;  /* 0x000000ffff047224 */ /* 0x000fe200000e0e02 */
[----:B0-----:R-:W-:-:S04]  /*18e0*/  LEA R2, P0, R3, UR4, 0x2 ;  /* 0x0000000403027c11 */ /* 0x001fc8000f8010ff */
[----:B------:R-:W-:-:S05]  /*18f0*/  LEA.HI.X R3, R3, UR5, R4, 0x2, P0 ;  /* 0x0000000503037c11 */ /* 0x000fca00080f1404 */
[----:B---3--:R0:W-:Y:S04]  /*1900*/  STG.E desc[UR8][R2.64+0xa00], R7 ;  /* 0x000a000702007986 */ /* 0x0081e8000c101908 */
.L_x_4498:
[----:B------:R-:W-:Y:S05]  /*1910*/  BSYNC.RECONVERGENT B0 ;  /* 0x0000000000007941 */ /* 0x000fea0003800200 */
.L_x_4496:
        /* <DEDUP_REMOVED lines=14> */
.L_x_4500:
[----:B------:R-:W0:Y:S01]  /*1a00*/  LDCU.64 UR4, c[0x0][0x398] ;  /* 0x00007300ff0477ac */ /* 0x000e220008000a00 */
[----:B------:R-:W-:Y:S02]  /*1a10*/  SHF.R.S32.HI R2, RZ, 0x1f, R3 ;  /* 0x0000001fff027819 */ /* 0x000fe40000011403 */
[----:B------:R-:W-:-:S05]  /*1a20*/  IADD3 R3, P0, PT, -R3, R12, RZ ;  /* 0x0000000c03037210 */ /* 0x000fca0007f1e1ff */
[----:B------:R-:W-:Y:S01]  /*1a30*/  IMAD.X R4, RZ, RZ, ~R2, P0 ;  /* 0x000000ffff047224 */ /* 0x000fe200000e0e02 */
[----:B0-----:R-:W-:-:S04]  /*1a40*/  LEA R2, P0, R3, UR4, 0x2 ;  /* 0x0000000403027c11 */ /* 0x001fc8000f8010ff */
[----:B------:R-:W-:-:S05]  /*1a50*/  LEA.HI.X R3, R3, UR5, R4, 0x2, P0 ;  /* 0x0000000503037c11 */ /* 0x000fca00080f1404 */
[----:B-1----:R1:W-:Y:S04]  /*1a60*/  STG.E desc[UR8][R2.64+0xf00], R7 ;  /* 0x000f000702007986 */ /* 0x0023e8000c101908 */
.L_x_4501:
[----:B------:R-:W-:Y:S05]  /*1a70*/  BSYNC.RECONVERGENT B0 ;  /* 0x0000000000007941 */ /* 0x000fea0003800200 */
.L_x_4499:
        /* <DEDUP_REMOVED lines=14> */
.L_x_4503:
[----:B------:R-:W0:Y:S01]  /*1b60*/  LDCU.64 UR4, c[0x0][0x398] ;  /* 0x00007300ff0477ac */ /* 0x000e220008000a00 */
[----:B------:R-:W-:Y:S02]  /*1b70*/  SHF.R.S32.HI R2, RZ, 0x1f, R3 ;  /* 0x0000001fff027819 */ /* 0x000fe40000011403 */
[----:B------:R-:W-:-:S05]  /*1b80*/  IADD3 R3, P0, PT, -R3, R12, RZ ;  /* 0x0000000c03037210 */ /* 0x000fca0007f1e1ff */
[----:B------:R-:W-:Y:S01]  /*1b90*/  IMAD.X R4, RZ, RZ, ~R2, P0 ;  /* 0x000000ffff047224 */ /* 0x000fe200000e0e02 */
[----:B0-----:R-:W-:-:S04]  /*1ba0*/  LEA R2, P0, R3, UR4, 0x2 ;  /* 0x0000000403027c11 */ /* 0x001fc8000f8010ff */
[----:B------:R-:W-:-:S05]  /*1bb0*/  LEA.HI.X R3, R3, UR5, R4, 0x2, P0 ;  /* 0x0000000503037c11 */ /* 0x000fca00080f1404 */
[----:B-1----:R0:W-:Y:S04]  /*1bc0*/  STG.E desc[UR8][R2.64+0x1400], R7 ;  /* 0x0014000702007986 */ /* 0x0021e8000c101908 */
.L_x_4504:
[----:B------:R-:W-:Y:S05]  /*1bd0*/  BSYNC.RECONVERGENT B0 ;  /* 0x0000000000007941 */ /* 0x000fea0003800200 */
.L_x_4502:
        /* <DEDUP_REMOVED lines=14> */
.L_x_4506:
[----:B------:R-:W0:Y:S01]  /*1cc0*/  LDCU.64 UR4, c[0x0][0x398] ;  /* 0x00007300ff0477ac */ /* 0x000e220008000a00 */
[----:B------:R-:W-:Y:S02]  /*1cd0*/  SHF.R.S32.HI R2, RZ, 0x1f, R3 ;  /* 0x0000001fff027819 */ /* 0x000fe40000011403 */
[----:B------:R-:W-:-:S05]  /*1ce0*/  IADD3 R3, P0, PT, -R3, R12, RZ ;  /* 0x0000000c03037210 */ /* 0x000fca0007f1e1ff */
[----:B------:R-:W-:Y:S01]  /*1cf0*/  IMAD.X R4, RZ, RZ, ~R2, P0 ;  /* 0x000000ffff047224 */ /* 0x000fe200000e0e02 */
[----:B0-----:R-:W-:-:S04]  /*1d00*/  LEA R2, P0, R3, UR4, 0x2 ;  /* 0x0000000403027c11 */ /* 0x001fc8000f8010ff */
[----:B------:R-:W-:-:S05]  /*1d10*/  LEA.HI.X R3, R3, UR5, R4, 0x2, P0 ;  /* 0x0000000503037c11 */ /* 0x000fca00080f1404 */
[----:B-1----:R1:W-:Y:S04]  /*1d20*/  STG.E desc[UR8][R2.64+0x1900], R7 ;  /* 0x0019000702007986 */ /* 0x0023e8000c101908 */
.L_x_4507:
[----:B------:R-:W-:Y:S05]  /*1d30*/  BSYNC.RECONVERGENT B0 ;  /* 0x0000000000007941 */ /* 0x000fea0003800200 */
.L_x_4505:
        /* <DEDUP_REMOVED lines=14> */
.L_x_4509:
[----:B------:R-:W0:Y:S01]  /*1e20*/  LDCU.64 UR4, c[0x0][0x398] ;  /* 0x00007300ff0477ac */ /* 0x000e220008000a00 */
[----:B------:R-:W-:Y:S02]  /*1e30*/  SHF.R.S32.HI R2, RZ, 0x1f, R3 ;  /* 0x0000001fff027819 */ /* 0x000fe40000011403 */
[----:B------:R-:W-:-:S05]  /*1e40*/  IADD3 R3, P0, PT, -R3, R12, RZ ;  /* 0x0000000c03037210 */ /* 0x000fca0007f1e1ff */
[----:B------:R-:W-:Y:S01]  /*1e50*/  IMAD.X R4, RZ, RZ, ~R2, P0 ;  /* 0x000000ffff047224 */ /* 0x000fe200000e0e02 */
[----:B0-----:R-:W-:-:S04]  /*1e60*/  LEA R2, P0, R3, UR4, 0x2 ;  /* 0x0000000403027c11 */ /* 0x001fc8000f8010ff */
[----:B------:R-:W-:-:S05]  /*1e70*/  LEA.HI.X R3, R3, UR5, R4, 0x2, P0 ;  /* 0x0000000503037c11 */ /* 0x000fca00080f1404 */
[----:B-1----:R0:W-:Y:S04]  /*1e80*/  STG.E desc[UR8][R2.64+0x1e00], R7 ;  /* 0x001e000702007986 */ /* 0x0021e8000c101908 */
.L_x_4510:
[----:B------:R-:W-:Y:S05]  /*1e90*/  BSYNC.RECONVERGENT B0 ;  /* 0x0000000000007941 */ /* 0x000fea0003800200 */
.L_x_4508:
        /* <DEDUP_REMOVED lines=14> */
.L_x_4512:
[----:B------:R-:W0:Y:S01]  /*1f80*/  LDCU.64 UR4, c[0x0][0x398] ;  /* 0x00007300ff0477ac */ /* 0x000e220008000a00 */
[----:B------:R-:W-:Y:S02]  /*1f90*/  SHF.R.S32.HI R2, RZ, 0x1f, R3 ;  /* 0x0000001fff027819 */ /* 0x000fe40000011403 */
[----:B------:R-:W-:-:S05]  /*1fa0*/  IADD3 R3, P0, PT, -R3, R12, RZ ;  /* 0x0000000c03037210 */ /* 0x000fca0007f1e1ff */
[----:B------:R-:W-:Y:S01]  /*1fb0*/  IMAD.X R4, RZ, RZ, ~R2, P0 ;  /* 0x000000ffff047224 */ /* 0x000fe200000e0e02 */
[----:B0-----:R-:W-:-:S04]  /*1fc0*/  LEA R2, P0, R3, UR4, 0x2 ;  /* 0x0000000403027c11 */ /* 0x001fc8000f8010ff */
[----:B------:R-:W-:-:S05]  /*1fd0*/  LEA.HI.X R3, R3, UR5, R4, 0x2, P0 ;  /* 0x0000000503037c11 */ /* 0x000fca00080f1404 */
[----:B-1----:R1:W-:Y:S04]  /*1fe0*/  STG.E desc[UR8][R2.64+0x2300], R7 ;  /* 0x0023000702007986 */ /* 0x0023e8000c101908 */
.L_x_4513:
[----:B------:R-:W-:Y:S05]  /*1ff0*/  BSYNC.RECONVERGENT B0 ;  /* 0x0000000000007941 */ /* 0x000fea0003800200 */
.L_x_4511:
        /* <DEDUP_REMOVED lines=14> */
.L_x_4515:
[----:B------:R-:W0:Y:S01]  /*20e0*/  LDCU.64 UR4, c[0x0][0x398] ;  /* 0x00007300ff0477ac */ /* 0x000e220008000a00 */
[----:B------:R-:W-:Y:S02]  /*20f0*/  SHF.R.S32.HI R2, RZ, 0x1f, R3 ;  /* 0x0000001fff027819 */ /* 0x000fe40000011403 */
[----:B------:R-:W-:-:S05]  /*2100*/  IADD3 R3, P0, PT, -R3, R12, RZ ;  /* 0x0000000c03037210 */ /* 0x000fca0007f1e1ff */
[----:B------:R-:W-:Y:S01]  /*2110*/  IMAD.X R4, RZ, RZ, ~R2, P0 ;  /* 0x000000ffff047224 */ /* 0x000fe200000e0e02 */
[----:B0-----:R-:W-:-:S04]  /*2120*/  LEA R2, P0, R3, UR4, 0x2 ;  /* 0x0000000403027c11 */ /* 0x001fc8000f8010ff */
[----:B------:R-:W-:-:S05]  /*2130*/  LEA.HI.X R3, R3, UR5, R4, 0x2, P0 ;  /* 0x0000000503037c11 */ /* 0x000fca00080f1404 */
[----:B-1----:R0:W-:Y:S04]  /*2140*/  STG.E desc[UR8][R2.64+0x2800], R7 ;  /* 0x0028000702007986 */ /* 0x0021e8000c101908 */
.L_x_4516:
[----:B------:R-:W-:Y:S05]  /*2150*/  BSYNC.RECONVERGENT B0 ;  /* 0x0000000000007941 */ /* 0x000fea0003800200 */
.L_x_4514:
        /* <DEDUP_REMOVED lines=14> */
.L_x_4518:
[----:B------:R-:W0:Y:S01]  /*2240*/  LDCU.64 UR4, c[0x0][0x398] ;  /* 0x00007300ff0477ac */ /* 0x000e220008000a00 */
[----:B------:R-:W-:Y:S02]  /*2250*/  SHF.R.S32.HI R2, RZ, 0x1f, R3 ;  /* 0x0000001fff027819 */ /* 0x000fe40000011403 */
[----:B------:R-:W-:-:S05]  /*2260*/  IADD3 R3, P0, PT, -R3, R12, RZ ;  /* 0x0000000c03037210 */ /* 0x000fca0007f1e1ff */
[----:B------:R-:W-:Y:S01]  /*2270*/  IMAD.X R4, RZ, RZ, ~R2, P0 ;  /* 0x000000ffff047224 */ /* 0x000fe200000e0e02 */
[----:B0-----:R-:W-:-:S04]  /*2280*/  LEA R2, P0, R3, UR4, 0x2 ;  /* 0x0000000403027c11 */ /* 0x001fc8000f8010ff */
[----:B------:R-:W-:-:S05]  /*2290*/  LEA.HI.X R3, R3, UR5, R4, 0x2, P0 ;  /* 0x0000000503037c11 */ /* 0x000fca00080f1404 */
[----:B-1----:R1:W-:Y:S04]  /*22a0*/  STG.E desc[UR8][R2.64+0x2d00], R7 ;  /* 0x002d000702007986 */ /* 0x0023e8000c101908 */
.L_x_4519:
[----:B------:R-:W-:Y:S05]  /*22b0*/  BSYNC.RECONVERGENT B0 ;  /* 0x0000000000007941 */ /* 0x000fea0003800200 */
.L_x_4517:
        /* <DEDUP_REMOVED lines=14> */
.L_x_4521:
[----:B------:R-:W0:Y:S01]  /*23a0*/  LDCU.64 UR4, c[0x0][0x398] ;  /* 0x00007300ff0477ac */ /* 0x000e220008000a00 */
[----:B------:R-:W-:Y:S02]  /*23b0*/  SHF.R.S32.HI R2, RZ, 0x1f, R3 ;  /* 0x0000001fff027819 */ /* 0x000fe40000011403 */
[----:B------:R-:W-:-:S05]  /*23c0*/  IADD3 R3, P0, PT, -R3, R12, RZ ;  /* 0x0000000c03037210 */ /* 0x000fca0007f1e1ff */
[----:B------:R-:W-:Y:S01]  /*23d0*/  IMAD.X R4, RZ, RZ, ~R2, P0 ;  /* 0x000000ffff047224 */ /* 0x000fe200000e0e02 */
[----:B0-----:R-:W-:-:S04]  /*23e0*/  LEA R2, P0, R3, UR4, 0x2 ;  /* 0x0000000403027c11 */ /* 0x001fc8000f8010ff */
[----:B------:R-:W-:-:S05]  /*23f0*/  LEA.HI.X R3, R3, UR5, R4, 0x2, P0 ;  /* 0x0000000503037c11 */ /* 0x000fca00080f1404 */
[----:B-1----:R0:W-:Y:S04]  /*2400*/  STG.E desc[UR8][R2.64+0x3200], R7 ;  /* 0x0032000702007986 */ /* 0x0021e8000c101908 */
.L_x_4522:
[----:B------:R-:W-:Y:S05]  /*2410*/  BSYNC.RECONVERGENT B0 ;  /* 0x0000000000007941 */ /* 0x000fea0003800200 */
.L_x_4520:
        /* <DEDUP_REMOVED lines=14> */
.L_x_4524:
[----:B------:R-:W0:Y:S01]  /*2500*/  LDCU.64 UR4, c[0x0][0x398] ;  /* 0x00007300ff0477ac */ /* 0x000e220008000a00 */
[----:B------:R-:W-:Y:S02]  /*2510*/  SHF.R.S32.HI R2, RZ, 0x1f, R3 ;  /* 0x0000001fff027819 */ /* 0x000fe40000011403 */
[----:B------:R-:W-:-:S05]  /*2520*/  IADD3 R3, P0, PT, -R3, R12, RZ ;  /* 0x0000000c03037210 */ /* 0x000fca0007f1e1ff */
[----:B------:R-:W-:Y:S01]  /*2530*/  IMAD.X R4, RZ, RZ, ~R2, P0 ;  /* 0x000000ffff047224 */ /* 0x000fe200000e0e02 */
[----:B0-----:R-:W-:-:S04]  /*2540*/  LEA R2, P0, R3, UR4, 0x2 ;  /* 0x0000000403027c11 */ /* 0x001fc8000f8010ff */
[----:B------:R-:W-:-:S05]  /*2550*/  LEA.HI.X R3, R3, UR5, R4, 0x2, P0 ;  /* 0x0000000503037c11 */ /* 0x000fca00080f1404 */
[----:B-1----:R1:W-:Y:S04]  /*2560*/  STG.E desc[UR8][R2.64+0x3700], R7 ;  /* 0x0037000702007986 */ /* 0x0023e8000c101908 */
.L_x_4525:
[----:B------:R-:W-:Y:S05]  /*2570*/  BSYNC.RECONVERGENT B0 ;  /* 0x0000000000007941 */ /* 0x000fea0003800200 */
.L_x_4523:
        /* <DEDUP_REMOVED lines=14> */
.L_x_4527:
[----:B------:R-:W0:Y:S01]  /*2660*/  LDCU.64 UR4, c[0x0][0x398] ;  /* 0x00007300ff0477ac */ /* 0x000e220008000a00 */
[----:B------:R-:W-:Y:S02]  /*2670*/  SHF.R.S32.HI R2, RZ, 0x1f, R3 ;  /* 0x0000001fff027819 */ /* 0x000fe40000011403 */
[----:B------:R-:W-:-:S05]  /*2680*/  IADD3 R3, P0, PT, -R3, R12, RZ ;  /* 0x0000000c03037210 */ /* 0x000fca0007f1e1ff */
[----:B------:R-:W-:Y:S01]  /*2690*/  IMAD.X R4, RZ, RZ, ~R2, P0 ;  /* 0x000000ffff047224 */ /* 0x000fe200000e0e02 */
[----:B0-----:R-:W-:-:S04]  /*26a0*/  LEA R2, P0, R3, UR4, 0x2 ;  /* 0x0000000403027c11 */ /* 0x001fc8000f8010ff */
[----:B------:R-:W-:-:S05]  /*26b0*/  LEA.HI.X R3, R3, UR5, R4, 0x2, P0 ;  /* 0x0000000503037c11 */ /* 0x000fca00080f1404 */
[----:B-1----:R0:W-:Y:S04]  /*26c0*/  STG.E desc[UR8][R2.64+0x3c00], R7 ;  /* 0x003c000702007986 */ /* 0x0021e8000c101908 */
.L_x_4528:
[----:B------:R-:W-:Y:S05]  /*26d0*/  BSYNC.RECONVERGENT B0 ;  /* 0x0000000000007941 */ /* 0x000fea0003800200 */
.L_x_4526:
        /* <DEDUP_REMOVED lines=14> */
.L_x_4530:
[----:B------:R-:W0:Y:S01]  /*27c0*/  LDCU.64 UR4, c[0x0][0x398] ;  /* 0x00007300ff0477ac */ /* 0x000e220008000a00 */
[----:B------:R-:W-:Y:S02]  /*27d0*/  SHF.R.S32.HI R2, RZ, 0x1f, R3 ;  /* 0x0000001fff027819 */ /* 0x000fe40000011403 */
[----:B------:R-:W-:-:S05]  /*27e0*/  IADD3 R3, P0, PT, -R3, R12, RZ ;  /* 0x0000000c03037210 */ /* 0x000fca0007f1e1ff */
[----:B------:R-:W-:Y:S01]  /*27f0*/  IMAD.X R4, RZ, RZ, ~R2, P0 ;  /* 0x000000ffff047224 */ /* 0x000fe200000e0e02 */
[----:B0-----:R-:W-:-:S04]  /*2800*/  LEA R2, P0, R3, UR4, 0x2 ;  /* 0x0000000403027c11 */ /* 0x001fc8000f8010ff */
[----:B------:R-:W-:-:S05]  /*2810*/  LEA.HI.X R3, R3, UR5, R4, 0x2, P0 ;  /* 0x0000000503037c11 */ /* 0x000fca00080f1404 */
[----:B-1----:R1:W-:Y:S04]  /*2820*/  STG.E desc[UR8][R2.64+0x4100], R7 ;  /* 0x0041000702007986 */ /* 0x0023e8000c101908 */
.L_x_4531:
[----:B------:R-:W-:Y:S05]  /*2830*/  BSYNC.RECONVERGENT B0 ;  /* 0x0000000000007941 */ /* 0x000fea0003800200 */
.L_x_4529:
        /* <DEDUP_REMOVED lines=14> */
.L_x_4533:
[----:B------:R-:W0:Y:S01]  /*2920*/  LDCU.64 UR4, c[0x0][0x398] ;  /* 0x00007300ff0477ac */ /* 0x000e220008000a00 */
[----:B------:R-:W-:Y:S02]  /*2930*/  SHF.R.S32.HI R2, RZ, 0x1f, R3 ;  /* 0x0000001fff027819 */ /* 0x000fe40000011403 */
[----:B------:R-:W-:-:S05]  /*2940*/  IADD3 R3, P0, PT, -R3, R12, RZ ;  /* 0x0000000c03037210 */ /* 0x000fca0007f1e1ff */
[----:B------:R-:W-:Y:S01]  /*2950*/  IMAD.X R4, RZ, RZ, ~R2, P0 ;  /* 0x000000ffff047224 */ /* 0x000fe200000e0e02 */
[----:B0-----:R-:W-:-:S04]  /*2960*/  LEA R2, P0, R3, UR4, 0x2 ;  /* 0x0000000403027c11 */ /* 0x001fc8000f8010ff */
[----:B------:R-:W-:-:S05]  /*2970*/  LEA.HI.X R3, R3, UR5, R4, 0x2, P0 ;  /* 0x0000000503037c11 */ /* 0x000fca00080f1404 */
[----:B-1----:R0:W-:Y:S04]  /*2980*/  STG.E desc[UR8][R2.64+0x4600], R7 ;  /* 0x0046000702007986 */ /* 0x0021e8000c101908 */
.L_x_4534:
[----:B------:R-:W-:Y:S05]  /*2990*/  BSYNC.RECONVERGENT B0 ;  /* 0x0000000000007941 */ /* 0x000fea0003800200 */
.L_x_4532:
        /* <DEDUP_REMOVED lines=14> */
.L_x_4536:
[----:B------:R-:W0:Y:S01]  /*2a80*/  LDCU.64 UR4, c[0x0][0x398] ;  /* 0x00007300ff0477ac */ /* 0x000e220008000a00 */
[----:B------:R-:W-:Y:S02]  /*2a90*/  SHF.R.S32.HI R2, RZ, 0x1f, R3 ;  /* 0x0000001fff027819 */ /* 0x000fe40000011403 */
[----:B------:R-:W-:-:S05]  /*2aa0*/  IADD3 R3, P0, PT, -R3, R12, RZ ;  /* 0x0000000c03037210 */ /* 0x000fca0007f1e1ff */
[----:B------:R-:W-:Y:S01]  /*2ab0*/  IMAD.X R4, RZ, RZ, ~R2, P0 ;  /* 0x000000ffff047224 */ /* 0x000fe200000e0e02 */
[----:B0-----:R-:W-:-:S04]  /*2ac0*/  LEA R2, P0, R3, UR4, 0x2 ;  /* 0x0000000403027c11 */ /* 0x001fc8000f8010ff */
[----:B------:R-:W-:-:S05]  /*2ad0*/  LEA.HI.X R3, R3, UR5, R4, 0x2, P0 ;  /* 0x0000000503037c11 */ /* 0x000fca00080f1404 */
[----:B-1----:R1:W-:Y:S04]  /*2ae0*/  STG.E desc[UR8][R2.64+0x4b00], R7 ;  /* 0x004b000702007986 */ /* 0x0023e8000c101908 */
.L_x_4537:
[----:B------:R-:W-:Y:S05]  /*2af0*/  BSYNC.RECONVERGENT B0 ;  /* 0x0000000000007941 */ /* 0x000fea0003800200 */
.L_x_4535:
        /* <DEDUP_REMOVED lines=14> */
.L_x_4539:
[----:B------:R-:W0:Y:S01]  /*2be0*/  LDCU.64 UR4, c[0x0][0x398] ;  /* 0x00007300ff0477ac */ /* 0x000e220008000a00 */
[----:B------:R-:W-:Y:S02]  /*2bf0*/  SHF.R.S32.HI R2, RZ, 0x1f, R3 ;  /* 0x0000001fff027819 */ /* 0x000fe40000011403 */
[----:B------:R-:W-:-:S05]  /*2c00*/  IADD3 R3, P0, PT, -R3, R12, RZ ;  /* 0x0000000c03037210 */ /* 0x000fca0007f1e1ff */
[----:B------:R-:W-:Y:S01]  /*2c10*/  IMAD.X R4, RZ, RZ, ~R2, P0 ;  /* 0x000000ffff047224 */ /* 0x000fe200000e0e02 */
[----:B0-----:R-:W-:-:S04]  /*2c20*/  LEA R2, P0, R3, UR4, 0x2 ;  /* 0x0000000403027c11 */ /* 0x001fc8000f8010ff */
[----:B------:R-:W-:-:S05]  /*2c30*/  LEA.HI.X R3, R3, UR5, R4, 0x2, P0 ;  /* 0x0000000503037c11 */ /* 0x000fca00080f1404 */
[----:B-1----:R0:W-:Y:S04]  /*2c40*/  STG.E desc[UR8][R2.64+0x5000], R7 ;  /* 0x0050000702007986 */ /* 0x0021e8000c101908 */
.L_x_4540:
[----:B------:R-:W-:Y:S05]  /*2c50*/  BSYNC.RECONVERGENT B0 ;  /* 0x0000000000007941 */ /* 0x000fea0003800200 */
.L_x_4538:
        /* <DEDUP_REMOVED lines=14> */
.L_x_4542:
[----:B------:R-:W0:Y:S01]  /*2d40*/  LDCU.64 UR4, c[0x0][0x398] ;  /* 0x00007300ff0477ac */ /* 0x000e220008000a00 */
[----:B------:R-:W-:Y:S02]  /*2d50*/  SHF.R.S32.HI R2, RZ, 0x1f, R3 ;  /* 0x0000001fff027819 */ /* 0x000fe40000011403 */
[----:B------:R-:W-:-:S05]  /*2d60*/  IADD3 R3, P0, PT, -R3, R12, RZ ;  /* 0x0000000c03037210 */ /* 0x000fca0007f1e1ff */
[----:B------:R-:W-:Y:S01]  /*2d70*/  IMAD.X R4, RZ, RZ, ~R2, P0 ;  /* 0x000000ffff047224 */ /* 0x000fe200000e0e02 */
[----:B0-----:R-:W-:-:S04]  /*2d80*/  LEA R2, P0, R3, UR4, 0x2 ;  /* 0x0000000403027c11 */ /* 0x001fc8000f8010ff */
[----:B------:R-:W-:-:S05]  /*2d90*/  LEA.HI.X R3, R3, UR5, R4, 0x2, P0 ;  /* 0x0000000503037c11 */ /* 0x000fca00080f1404 */
[----:B-1----:R1:W-:Y:S04]  /*2da0*/  STG.E desc[UR8][R2.64+0x5500], R7 ;  /* 0x0055000702007986 */ /* 0x0023e8000c101908 */
.L_x_4543:
[----:B------:R-:W-:Y:S05]  /*2db0*/  BSYNC.RECONVERGENT B0 ;  /* 0x0000000000007941 */ /* 0x000fea0003800200 */
.L_x_4541:
        /* <DEDUP_REMOVED lines=13> */
.L_x_4544:
        /* <DEDUP_REMOVED lines=8> */
.L_x_4492:
[----:B------:R-:W0:Y:S01]  /*2f10*/  S2R R63, SR_TID.X ;  /* 0x00000000003f7919 */ /* 0x000e220000002100 */
[----:B------:R-:W1:Y:S01]  /*2f20*/  LDCU.64 UR4, c[0x0][0x380] ;  /* 0x00007000ff0477ac */ /* 0x000e620008000a00 */
[C---:B0-----:R-:W-:Y:S02]  /*2f30*/  LOP3.LUT R2, R63.reuse, 0x1f, RZ, 0xc0, !PT ;  /* 0x0000001f3f027812 */ /* 0x041fe400078ec0ff */
[----:B------:R-:W-:-:S05]  /*2f40*/  LOP3.LUT R3, R63, 0x3e0, RZ, 0xc0, !PT ;  /* 0x000003e03f037812 */ /* 0x000fca00078ec0ff */
[----:B------:R-:W-:-:S05]  /*2f50*/  IMAD R3, R3, 0x13, R2 ;  /* 0x0000001303037824 */ /* 0x000fca00078e0202 */
[----:B------:R-:W-:-:S04]  /*2f60*/  IADD3 R3, P0, PT, R0, R3, RZ ;  /* 0x0000000300037210 */ /* 0x000fc80007f1e0ff */
[----:B------:R-:W-:Y:S02]  /*2f70*/  LEA.HI.X.SX32 R4, R0, RZ, 0x1, P0 ;  /* 0x000000ff00047211 */ /* 0x000fe400000f0eff */
[----:B-1----:R-:W-:-:S04]  /*2f80*/  LEA R2, P0, R3, UR4, 0x2 ;  /* 0x0000000403027c11 */ /* 0x002fc8000f8010ff */
        /* <DEDUP_REMOVED lines=24> */
[----:B-1----:R-:W-:-:S02]  /*3110*/  ULEA UR4, UR5, UR4, 0x18 ;  /* 0x0000000405047291 */ /* 0x002fc4000f8ec0ff */
[----:B0-----:R-:W-:Y:S01]  /*3120*/  IMAD R23, R65, 0x260, R64 ;  /* 0x0000026041177824 */ /* 0x001fe200078e0240 */
        /* <DEDUP_REMOVED lines=40> */
[C---:B--2---:R-:W-:Y:S01]  /*33b0*/  LOP3.LUT R46, R60.reuse, 0x1, RZ, 0xc, !PT ;  /* 0x000000013c2e7812 */ /* 0x044fe200078e0cff */
[----:B------:R-:W-:Y:S01]  /*33c0*/  IMAD.IADD R45, R49, 0x1, R48 ;  /* 0x00000001312d7824 */ /* 0x000fe200078e0230 */
[----:B------:R-:W-:Y:S01]  /*33d0*/  LOP3.LUT R82, R60, 0x1, RZ, 0xc0, !PT ;  /* 0x000000013c527812 */ /* 0x000fe200078ec0ff */
[----:B------:R-:W2:Y:S01]  /*33e0*/  LDS R47, [R2+0x34] ;  /* 0x00003400022f7984 */ /* 0x000ea20000000800 */
[----:B---3--:R-:W-:Y:S01]  /*33f0*/  LOP3.LUT R43, R59, 0x1, RZ, 0xc, !PT ;  /* 0x000000013b2b7812 */ /* 0x008fe200078e0cff */
[----:B------:R-:W-:Y:S02]  /*3400*/  IMAD.IADD R41, R46, 0x1, R45 ;  /* 0x000000012e297824 */ /* 0x000fe400078e022d */
[----:B------:R-:W3:Y:S01]  /*3410*/  LDS R44, [R2+0x38] ;  /* 0x00003800022c7984 */ /* 0x000ee20000000800 */
[----:B----4-:R-:W-:-:S03]  /*3420*/  LOP3.LUT R42, R58, 0x1, RZ, 0xc, !PT ;  /* 0x000000013a2a7812 */ /* 0x010fc600078e0cff */
[----:B------:R-:W4:Y:S01]  /*3430*/  LDS R40, [R2+0x3c] ;  /* 0x00003c0002287984 */ /* 0x000f220000000800 */
[----:B-----5:R-:W-:Y:S02]  /*3440*/  LOP3.LUT R39, R57, 0x1, RZ, 0xc, !PT ;  /* 0x0000000139277812 */ /* 0x020fe400078e0cff */
[----:B------:R-:W-:Y:S01]  /*3450*/  IADD3 R38, PT, PT, R42, R43, R41 ;  /* 0x0000002b2a267210 */ /* 0x000fe20007ffe029 */
[----:B------:R-:W5:Y:S01]  /*3460*/  LDS R37, [R2+0x40] ;  /* 0x0000400002257984 */ /* 0x000f620000000800 */
[----:B------:R-:W-:-:S03]  /*3470*/  LOP3.LUT R36, R56, 0x1, RZ, 0xc, !PT ;  /* 0x0000000138247812 */ /* 0x000fc600078e0cff */
[----:B------:R-:W-:Y:S01]  /*3480*/  IMAD.IADD R35, R39, 0x1, R38 ;  /* 0x0000000127237824 */ /* 0x000fe200078e0226 */
[----:B------:R-:W5:Y:S01]  /*3490*/  LDS R34, [R2+0x44] ;  /* 0x0000440002227984 */ /* 0x000f620000000800 */
[----:B------:R-:W-:Y:S02]  /*34a0*/  LOP3.LUT R33, R55, 0x1, RZ, 0xc, !PT ;  /* 0x0000000137217812 */ /* 0x000fe400078e0cff */
[----:B------:R-:W-:Y:S01]  /*34b0*/  IMAD.IADD R32, R36, 0x1, R35 ;  /* 0x0000000124207824 */ /* 0x000fe200078e0223 */
[----:B------:R5:W5:Y:S01]  /*34c0*/  LDS R31, [R2+0x48] ;  /* 0x00004800021f7984 */ /* 0x000b620000000800 */
[----:B------:R-:W-:Y:S02]  /*34d0*/  LOP3.LUT R30, R54, 0x1, RZ, 0xc, !PT ;  /* 0x00000001361e7812 */ /* 0x000fe400078e0cff */
[----:B------:R-:W-:Y:S01]  /*34e0*/  IMAD.IADD R19, R33, 0x1, R32 ;  /* 0x0000000121137824 */ /* 0x000fe200078e0220 */
[----:B------:R-:W-:Y:S02]  /*34f0*/  LOP3.LUT R18, R53, 0x1, RZ, 0xc, !PT ;  /* 0x0000000135127812 */ /* 0x000fe400078e0cff */
[----:B------:R-:W-:Y:S01]  /*3500*/  LOP3.LUT R69, R55, 0x1, RZ, 0xc0, !PT ;  /* 0x0000000137457812 */ /* 0x000fe200078ec0ff */
[----:B------:R-:W-:Y:S01]  /*3510*/  IMAD.IADD R17, R30, 0x1, R19 ;  /* 0x000000011e117824 */ /* 0x000fe200078e0213 */
[----:B------:R-:W-:-:S02]  /*3520*/  LOP3.LUT R16, R52, 0x1, RZ, 0xc, !PT ;  /* 0x0000000134107812 */ /* 0x000fc400078e0cff */
[----:B------:R-:W-:Y:S01]  /*3530*/  LOP3.LUT R71, R54, 0x1, RZ, 0xc0, !PT ;  /* 0x0000000136477812 */ /* 0x000fe200078ec0ff */
[----:B------:R-:W-:Y:S01]  /*3540*/  IMAD.IADD R15, R18, 0x1, R17 ;  /* 0x00000001120f7824 */ /* 0x000fe200078e0211 */
[----:B0-----:R-:W-:Y:S02]  /*3550*/  LOP3.LUT R14, R51, 0x1, RZ, 0xc, !PT ;  /* 0x00000001330e7812 */ /* 0x001fe400078e0cff */
[----:B------:R-:W-:Y:S01]  /*3560*/  LOP3.LUT R72, R53, 0x1, RZ, 0xc0, !PT ;  /* 0x0000000135487812 */ /* 0x000fe200078ec0ff */
[----:B------:R-:W-:Y:S01]  /*3570*/  IMAD.IADD R13, R16, 0x1, R15 ;  /* 0x00000001100d7824 */ /* 0x000fe200078e020f */
[----:B-1----:R-:W-:Y:S02]  /*3580*/  LOP3.LUT R12, R50, 0x1, RZ, 0xc, !PT ;  /* 0x00000001320c7812 */ /* 0x002fe400078e0cff */
[----:B------:R-:W-:Y:S01]  /*3590*/  LOP3.LUT R73, R52, 0x1, RZ, 0xc0, !PT ;  /* 0x0000000134497812 */ /* 0x000fe200078ec0ff */
[----:B------:R-:W-:Y:S01]  /*35a0*/  IMAD.IADD R11, R14, 0x1, R13 ;  /* 0x000000010e0b7824 */ /* 0x000fe200078e020d */
[----:B--2---:R-:W-:-:S02]  /*35b0*/  LOP3.LUT R10, R47, 0x1, RZ, 0xc, !PT ;  /* 0x000000012f0a7812 */ /* 0x004fc400078e0cff */
[----:B------:R-:W-:Y:S01]  /*35c0*/  LOP3.LUT R74, R51, 0x1, RZ, 0xc0, !PT ;  /* 0x00000001334a7812 */ /* 0x000fe200078ec0ff */
[----:B------:R-:W-:Y:S01]  /*35d0*/  IMAD.IADD R9, R12, 0x1, R11 ;  /* 0x000000010c097824 */ /* 0x000fe200078e020b */
[----:B---3--:R-:W-:Y:S02]  /*35e0*/  LOP3.LUT R8, R44, 0x1, RZ, 0xc, !PT ;  /* 0x000000012c087812 */ /* 0x008fe400078e0cff */
[----:B------:R-:W-:Y:S01]  /*35f0*/  LOP3.LUT R75, R50, 0x1, RZ, 0xc0, !PT ;  /* 0x00000001324b7812 */ /* 0x000fe200078ec0ff */
[----:B------:R-:W-:Y:S01]  /*3600*/  IMAD.IADD R7, R10, 0x1, R9 ;  /* 0x000000010a077824 */ /* 0x000fe200078e0209 */
[----:B----4-:R-:W-:Y:S02]  /*3610*/  LOP3.LUT R5, R40, 0x1, RZ, 0xc, !PT ;  /* 0x0000000128057812 */ /* 0x010fe400078e0cff */
[----:B------:R-:W-:Y:S01]  /*3620*/  LOP3.LUT R76, R47, 0x1, RZ, 0xc0, !PT ;  /* 0x000000012f4c7812 */ /* 0x000fe200078ec0ff */
[----:B------:R-:W-:Y:S01]  /*3630*/  IMAD.IADD R6, R8, 0x1, R7 ;  /* 0x0000000108067824 */ /* 0x000fe200078e0207 */
[----:B-----5:R-:W-:-:S02]  /*3640*/  LOP3.LUT R2, R37, 0x1, RZ, 0xc, !PT ;  /* 0x0000000125027812 */ /* 0x020fc400078e0cff */
[----:B------:R-:W-:Y:S01]  /*3650*/  LOP3.LUT R77, R44, 0x1, RZ, 0xc0, !PT ;  /* 0x000000012c4d7812 */ /* 0x000fe200078ec0ff */
[----:B------:R-:W-:Y:S01]  /*3660*/  IMAD.IADD R5, R5, 0x1, R6 ;  /* 0x0000000105057824 */ /* 0x000fe200078e0206 */
[----:B------:R-:W-:Y:S02]  /*3670*/  LOP3.LUT R4, R34, 0x1, RZ, 0xc, !PT ;  /* 0x0000000122047812 */ /* 0x000fe400078e0cff */
[----:B------:R-:W-:Y:S01]  /*3680*/  LOP3.LUT R78, R40, 0x1, RZ, 0xc0, !PT ;  /* 0x00000001284e7812 */ /* 0x000fe200078ec0ff */
[----:B------:R-:W-:Y:S01]  /*3690*/  IMAD.IADD R3, R2, 0x1, R5 ;  /* 0x0000000102037824 */ /* 0x000fe200078e0205 */
[----:B------:R-:W-:Y:S02]  /*36a0*/  LOP3.LUT R21, R31, 0x1, RZ, 0xc, !PT ;  /* 0x000000011f157812 */ /* 0x000fe400078e0cff */
[----:B------:R-:W-:Y:S01]  /*36b0*/  LOP3.LUT R79, R37, 0x1, RZ, 0xc0, !PT ;  /* 0x00000001254f7812 */ /* 0x000fe200078ec0ff */
[----:B------:R-:W-:Y:S01]  /*36c0*/  IMAD.IADD R2, R4, 0x1, R3 ;  /* 0x0000000104027824 */ /* 0x000fe200078e0203 */
[----:B------:R-:W-:-:S03]  /*36d0*/  LOP3.LUT R80, R31, 0x1, RZ, 0xc0, !PT ;  /* 0x000000011f507812 */ /* 0x000fc600078ec0ff */
        /* <DEDUP_REMOVED lines=17> */
[----:B------:R-:W-:Y:S02]  /*37f0*/  LOP3.LUT R66, R58, 0x1, RZ, 0xc0, !PT ;  /* 0x000000013a427812 */ /* 0x000fe400078ec0ff */
[----:B0-----:R-:W-:Y:S02]  /*3800*/  LOP3.LUT R67, R57, 0x1, RZ, 0xc0, !PT ;  /* 0x0000000139437812 */ /* 0x001fe400078ec0ff */
[----:B------:R-:W-:Y:S01]  /*3810*/  LOP3.LUT R68, R56, 0x1, RZ, 0xc0, !PT ;  /* 0x0000000138447812 */ /* 0x000fe200078ec0ff */
[----:B------:R-:W0:Y:S04]  /*3820*/  LDS.128 R20, [UR4] ;  /* 0x00000004ff147984 */ /* 0x000e280008000c00 */
[----:B------:R-:W1:Y:S04]  /*3830*/  LDS.128 R24, [UR4+0x10] ;  /* 0x00001004ff187984 */ /* 0x000e680008000c00 */
[----:B------:R-:W2:Y:S01]  /*3840*/  LDS.64 R28, [UR4+0x20] ;  /* 0x00002004ff1c7984 */ /* 0x000ea20008000a00 */
        /* <DEDUP_REMOVED lines=11> */
[----:B------:R-:W-:Y:S01]  /*3900*/  IMAD.IADD R26, R26, 0x1, R25 ;  /* 0x000000011a1a7824 */ /* 0x000fe200078e0219 */
[----:B------:R-:W-:Y:S02]  /*3910*/  SEL R23, R81, RZ, P2 ;  /* 0x000000ff51177207 */ /* 0x000fe40001000000 */
[----:B------:R-:W-:Y:S01]  /*3920*/  SEL R20, R24, R20, !P0 ;  /* 0x0000001418147207 */ /* 0x000fe20004000000 */
[----:B------:R-:W-:Y:S01]  /*3930*/  IMAD.IADD R27, R27, 0x1, R26 ;  /* 0x000000011b1b7824 */ /* 0x000fe200078e021a */
[----:B------:R-:W-:-:S03]  /*3940*/  ISETP.NE.AND P0, PT, R65, 0x6, PT ;  /* 0x000000064100780c */ /* 0x000fc60003f05270 */
[----:B--2---:R-:W-:Y:S01]  /*3950*/  IMAD.IADD R28, R27, 0x1, R28 ;  /* 0x000000011b1c7824 */ /* 0x004fe200078e021c */
[----:B------:R-:W-:Y:S02]  /*3960*/  SEL R20, R25, R20, !P0 ;  /* 0x0000001419147207 */ /* 0x000fe40004000000 */
[----:B------:R-:W-:Y:S01]  /*3970*/  ISETP.NE.AND P0, PT, R65, 0x7, PT ;  /* 0x000000074100780c */ /* 0x000fe20003f05270 */
[----:B------:R-:W-:-:S03]  /*3980*/  IMAD.IADD R21, R29, 0x1, R28 ;  /* 0x000000011d157824 */ /* 0x000fc600078e021c */
[----:B------:R-:W-:Y:S02]  /*3990*/  SEL R20, R26, R20, !P0 ;  /* 0x000000141a147207 */ /* 0x000fe40004000000 */
[----:B------:R-:W-:Y:S02]  /*39a0*/  ISETP.NE.AND P0, PT, R65, 0x8, PT ;  /* 0x000000084100780c */ /* 0x000fe40003f05270 */
[----:B------:R-:W-:Y:S02]  /*39b0*/  LOP3.LUT R65, R59, 0x1, RZ, 0xc0, !PT ;  /* 0x000000013b417812 */ /* 0x000fe400078ec0ff */
[----:B------:R-:W-:Y:S02]  /*39c0*/  SEL R20, R27, R20, !P0 ;  /* 0x000000141b147207 */ /* 0x000fe40004000000 */
[----:B------:R-:W-:Y:S02]  /*39d0*/  ISETP.GT.U32.AND P0, PT, R63, 0x1f, PT ;  /* 0x0000001f3f00780c */ /* 0x000fe40003f04070 */
[----:B------:R-:W-:-:S02]  /*39e0*/  SEL R20, R28, R20, !P1 ;  /* 0x000000141c147207 */ /* 0x000fc40004800000 */
[----:B------:R-:W-:-:S03]  /*39f0*/  ISETP.GE.U32.AND P1, PT, R63, 0x20, PT ;  /* 0x000000203f00780c */ /* 0x000fc60003f26070 */
[----:B------:R-:W-:-:S05]  /*3a00*/  IMAD.IADD R24, R20, 0x1, R23 ;  /* 0x0000000114187824 */ /* 0x000fca00078e0217 */
[----:B------:R-:W-:Y:S01]  /*3a10*/  SEL R81, R81, R24, !P1 ;  /* 0x0000001851517207 */ /* 0x000fe20004800000 */
[----:B------:R-:W-:Y:S06]  /*3a20*/  @P0 BRA `(.L_x_4545) ;  /* 0x0000000800b80947 */ /* 0x000fec0003800000 */
[----:B------:R-:W0:Y:S01]  /*3a30*/  LDC.64 R22, c[0x0][0x3a8] ;  /* 0x0000ea00ff167b82 */ /* 0x000e220000000a00 */
[----:B------:R-:W-:Y:S02]  /*3a40*/  ISETP.NE.AND P1, PT, R63, RZ, PT ;  /* 0x000000ff3f00720c */ /* 0x000fe40003f25270 */
        /* <DEDUP_REMOVED lines=13> */
.L_x_4666:
[----:B------:R-:W-:Y:S05]  /*3b20*/  @!P0 BRA `(.L_x_4547) ;  /* 0x00000000007c8947 */ /* 0x000fea0003800000 */
[----:B------:R-:W-:-:S07]  /*3b30*/  IMAD.MOV.U32 R27, RZ, RZ, 0x166 ;  /* 0x00000166ff1b7424 */ /* 0x000fce00078e00ff */
.L_x_4549:
        /* <DEDUP_REMOVED lines=29> */
.L_x_4669:
[----:B------:R-:W-:Y:S05]  /*3d10*/  @P0 BRA `(.L_x_4549) ;  /* 0xfffffffc00880947 */ /* 0x000fea000383ffff */
.L_x_4547:
        /* <DEDUP_REMOVED lines=28> */
[----:B------:R-:W1:Y:S01]  /*3ee0*/  SHFL.DOWN PT, R29, R86, 0x8, R28 ;  /* 0x09000000561d7989 */ /* 0x000e6200000e001c */
[----:B0-----:R-:W-:Y:S02]  /*3ef0*/  IADD3 R22, P3, PT, R22, 0x100, RZ ;  /* 0x0000010016167810 */ /* 0x001fe40007f7e0ff */
[----:B-1----:R-:W-:Y:S02]  /*3f00*/  SEL R29, R29, RZ, !P0 ;  /* 0x000000ff1d1d7207 */ /* 0x002fe40004000000 */
[----:B------:R-:W-:Y:S01]  /*3f10*/  ISETP.NE.AND P0, PT, R24, 0x65, PT ;  /* 0x000000651800780c */ /* 0x000fe20003f05270 */
[----:B------:R-:W-:-:S02]  /*3f20*/  IMAD.X R23, RZ, RZ, R23, P3 ;  /* 0x000000ffff177224 */ /* 0x000fc400018e0617 */
[----:B------:R-:W-:-:S05]  /*3f30*/  IMAD.IADD R89, R86, 0x1, R29 ;  /* 0x0000000156597824 */ /* 0x000fca00078e021d */
[----:B------:R-:W0:Y:S05]  /*3f40*/  SHFL.DOWN PT, R29, R89, 0x10, R28 ;  /* 0x0a000000591d7989 */ /* 0x000e2a00000e001c */
[----:B------:R-:W-:Y:S02]  /*3f50*/  VOTE.ALL P0, P0 ;  /* 0x0000000000ff7806 */ /* 0x000fe40000000000 */
[----:B0-----:R-:W-:-:S05]  /*3f60*/  SEL R86, R29, RZ, !P2 ;  /* 0x000000ff1d567207 */ /* 0x001fca0005000000 */
[----:B------:R-:W-:-:S07]  /*3f70*/  IMAD.IADD R86, R89, 0x1, R86 ;  /* 0x0000000159567824 */ /* 0x000fce00078e0256 */
.L_x_4678:
[----:B------:R-:W-:Y:S05]  /*3f80*/  @!P0 BRA `(.L_x_4551) ;  /* 0x0000000400248947 */ /* 0x000fea0003800000 */
[----:B------:R-:W-:-:S07]  /*3f90*/  IMAD.MOV.U32 R89, RZ, RZ, 0x166 ;  /* 0x00000166ff597424 */ /* 0x000fce00078e00ff */
.L_x_4557:
        /* <DEDUP_REMOVED lines=8> */
.L_x_4681:
[----:B------:R-:W-:Y:S05]  /*4020*/  @!P0 BRA `(.L_x_4553) ;  /* 0x00000000007c8947 */ /* 0x000fea0003800000 */
[----:B------:R-:W-:-:S07]  /*4030*/  IMAD.MOV.U32 R27, RZ, RZ, R89 ;  /* 0x000000ffff1b7224 */ /* 0x000fce00078e0059 */
.L_x_4555:
        /* <DEDUP_REMOVED lines=29> */
.L_x_4684:
[----:B------:R-:W-:Y:S05]  /*4210*/  @P0 BRA `(.L_x_4555) ;  /* 0xfffffffc00880947 */ /* 0x000fea000383ffff */
.L_x_4553:
        /* <DEDUP_REMOVED lines=31> */
.L_x_4693:
[----:B------:R-:W-:Y:S05]  /*4410*/  @P0 BRA `(.L_x_4557) ;  /* 0xfffffff800e00947 */ /* 0x000fea000383ffff */
.L_x_4551:
[----:B------:R-:W-:Y:S01]  /*4420*/  ISETP.NE.AND P0, PT, R64, RZ, PT ;  /* 0x000000ff4000720c */ /* 0x000fe20003f05270 */
[----:B------:R-:W0:Y:S01]  /*4430*/  @!P1 S2R R23, SR_CgaCtaId ;  /* 0x0000000000179919 */ /* 0x000e220000008800 */
[----:B------:R-:W-:Y:S01]  /*4440*/  @!P1 MOV R22, 0x400 ;  /* 0x0000040000169802 */ /* 0x000fe20000000f00 */
[----:B------:R-:W-:Y:S02]  /*4450*/  @!P1 IMAD.IADD R21, R21, 0x1, R86 ;  /* 0x0000000115159824 */ /* 0x000fe400078e0256 */
[----:B------:R-:W-:-:S05]  /*4460*/  @!P1 IMAD.MOV.U32 R20, RZ, RZ, 0x65 ;  /* 0x00000065ff149424 */ /* 0x000fca00078e00ff */
[----:B------:R1:W-:Y:S03]  /*4470*/  @!P1 ST.E.64.STRONG.GPU desc[UR8][R90.64+0x100], R20 ;  /* 0x000100145a009985 */ /* 0x0003e6000c10fb08 */
[----:B------:R-:W-:Y:S01]  /*4480*/  @!P0 MOV R24, 0x400 ;  /* 0x0000040000188802 */ /* 0x000fe20000000f00 */
[----:B------:R-:W2:Y:S01]  /*4490*/  @!P0 S2R R25, SR_CgaCtaId ;  /* 0x0000000000198919 */ /* 0x000ea20000008800 */
[----:B0-----:R-:W-:-:S05]  /*44a0*/  @!P1 LEA R22, R23, R22, 0x18 ;  /* 0x0000001617169211 */ /* 0x001fca00078ec0ff */
[----:B------:R1:W-:Y:S04]  /*44b0*/  @!P1 STS [R22+0x48], R21 ;  /* 0x0000481516009388 */ /* 0x0003e80000000800 */
[----:B------:R1:W-:Y:S01]  /*44c0*/  @!P1 STS [R22+0x44], R86 ;  /* 0x0000445616009388 */ /* 0x0003e20000000800 */
[----:B--2---:R-:W-:Y:S01]  /*44d0*/  @!P0 LEA R25, R25, R24, 0x18 ;  /* 0x0000001819198211 */ /* 0x004fe200078ec0ff */
[----:B------:R-:W-:Y:S02]  /*44e0*/  IMAD.MOV.U32 R24, RZ, RZ, R81 ;  /* 0x000000ffff187224 */ /* 0x000fe400078e0051 */
[----:B------:R-:W-:Y:S02]  /*44f0*/  @!P0 IMAD.MOV.U32 R24, RZ, RZ, R86 ;  /* 0x000000ffff188224 */ /* 0x000fe400078e0056 */
[----:B------:R1:W-:Y:S05]  /*4500*/  @!P0 STS [R25+0x34], R86 ;  /* 0x0000345619008388 */ /* 0x0003ea0000000800 */
.L_x_4545:
[----:B------:R-:W-:Y:S05]  /*4510*/  WARPSYNC.ALL ;  /* 0x0000000000007948 */ /* 0x000fea0003800000 */
[----:B------:R-:W0:Y:S08]  /*4520*/  S2UR UR6, SR_CgaCtaId ;  /* 0x00000000000679c3 */ /* 0x000e300000008800 */
[----:B------:R-:W-:Y:S01]  /*4530*/  BAR.SYNC.DEFER_BLOCKING 0x0 ;  /* 0x0000000000007b1d */ /* 0x000fe20000010000 */
[----:B------:R-:W-:-:S02]  /*4540*/  ISETP.NE.AND P0, PT, R63, RZ, PT ;  /* 0x000000ff3f00720c */ /* 0x000fc40003f05270 */
[----:B-1----:R-:W-:Y:S02]  /*4550*/  LOP3.LUT R25, R62, 0x1, RZ, 0xc0, !PT ;  /* 0x000000013e197812 */ /* 0x002fe400078ec0ff */
[----:B------:R-:W-:Y:S01]  /*4560*/  LOP3.LUT R26, R61, 0x1, RZ, 0xc0, !PT ;  /* 0x000000013d1a7812 */ /* 0x000fe200078ec0ff */
[----:B------:R-:W-:Y:S01]  /*4570*/  UMOV UR5, 0x400 ;  /* 0x0000040000057882 */ /* 0x000fe20000000000 */
[----:B------:R-:W-:Y:S02]  /*4580*/  ISETP.NE.U32.AND P1, PT, R25, 0x1, PT ;  /* 0x000000011900780c */ /* 0x000fe40003f25070 */
[----:B------:R-:W-:Y:S02]  /*4590*/  ISETP.NE.U32.AND P2, PT, R26, 0x1, PT ;  /* 0x000000011a00780c */ /* 0x000fe40003f45070 */
[----:B------:R-:W-:Y:S02]  /*45a0*/  ISETP.NE.AND P3, PT, R82, RZ, PT ;  /* 0x000000ff5200720c */ /* 0x000fe40003f65270 */
[----:B------:R-:W-:-:S02]  /*45b0*/  ISETP.NE.AND P4, PT, R65, RZ, PT ;  /* 0x000000ff4100720c */ /* 0x000fc40003f85270 */
[----:B------:R-:W-:Y:S02]  /*45c0*/  ISETP.NE.AND P6, PT, R67, RZ, PT ;  /* 0x000000ff4300720c */ /* 0x000fe40003fc5270 */
[----:B------:R-:W-:Y:S01]  /*45d0*/  ISETP.NE.AND P5, PT, R66, RZ, PT ;  /* 0x000000ff4200720c */ /* 0x000fe20003fa5270 */
[----:B0-----:R-:W-:Y:S01]  /*45e0*/  ULEA UR5, UR6, UR5, 0x18 ;  /* 0x0000000506057291 */ /* 0x001fe2000f8ec0ff */
[----:B------:R-:W0:Y:S08]  /*45f0*/  LDCU.64 UR6, c[0x0][0x398] ;  /* 0x00007300ff0677ac */ /* 0x000e300008000a00 */
[----:B------:R-:W1:Y:S04]  /*4600*/  LDS R21, [UR5+0x34] ;  /* 0x00003405ff157984 */ /* 0x000e680008000800 */
[----:B------:R-:W2:Y:S04]  /*4610*/  LDS R20, [UR5+0x4c] ;  /* 0x00004c05ff147984 */ /* 0x000ea80008000800 */
[----:B------:R-:W3:Y:S01]  /*4620*/  LDS R22, [UR5+0x44] ;  /* 0x00004405ff167984 */ /* 0x000ee20008000800 */
[----:B-1----:R-:W-:Y:S01]  /*4630*/  SEL R21, R21, RZ, P0 ;  /* 0x000000ff15157207 */ /* 0x002fe20000000000 */
[----:B------:R-:W-:Y:S01]  /*4640*/  BAR.SYNC.DEFER_BLOCKING 0x0 ;  /* 0x0000000000007b1d */ /* 0x000fe20000010000 */
[----:B------:R-:W-:-:S03]  /*4650*/  ISETP.NE.AND P0, PT, R68, RZ, PT ;  /* 0x000000ff4400720c */ /* 0x000fc60003f05270 */
[----:B------:R-:W-:Y:S01]  /*4660*/  IMAD.IADD R21, R21, 0x1, R24 ;  /* 0x0000000115157824 */ /* 0x000fe200078e0218 */
[----:B--2---:R-:W-:Y:S01]  /*4670*/  IADD3 R24, PT, PT, -R20, 0x17c0, RZ ;  /* 0x000017c014187810 */ /* 0x004fe20007ffe1ff */
[--C-:B---3--:R-:W-:Y:S01]  /*4680*/  IMAD.IADD R0, R0, 0x1, -R22.reuse ;  /* 0x0000000100007824 */ /* 0x108fe200078e0a16 */
[--C-:B------:R-:W-:Y:S01]  /*4690*/  IADD3 R20, PT, PT, R63, R20, R22.reuse ;  /* 0x000000143f147210 */ /* 0x100fe20007ffe016 */
[----:B------:R-:W-:Y:S01]  /*46a0*/  IMAD.IADD R23, R21, 0x1, -R22 ;  /* 0x0000000115177824 */ /* 0x000fe200078e0a16 */
[C---:B------:R-:W-:Y:S01]  /*46b0*/  IADD3 R28, PT, PT, R22.reuse, -R21, -R49 ;  /* 0x80000015161c7210 */ /* 0x040fe20007ffe831 */
[--C-:B------:R-:W-:Y:S01]  /*46c0*/  IMAD.IADD R41, R41, 0x1, R21.reuse ;  /* 0x0000000129297824 */ /* 0x100fe200078e0215 */
[C---:B------:R-:W-:Y:S01]  /*46d0*/  IADD3 R64, PT, PT, R22.reuse, -R45, -R21 ;  /* 0x8000002d16407210 */ /* 0x040fe20007ffe815 */
[C---:B------:R-:W-:Y:S01]  /*46e0*/  IMAD R25, R63.reuse, 0x13, -R23 ;  /* 0x000000133f197824 */ /* 0x040fe200078e0a17 */
[----:B------:R-:W-:Y:S01]  /*46f0*/  IADD3 R38, PT, PT, R22, -R38, -R21 ;  /* 0x8000002616267210 */ /* 0x000fe20007ffe815 */
[----:B------:R-:W-:Y:S01]  /*4700*/  IMAD.IADD R26, R24, 0x1, R23 ;  /* 0x00000001181a7824 */ /* 0x000fe200078e0217 */
[C-C-:B------:R-:W-:Y:S01]  /*4710*/  IADD3 R32, PT, PT, R22.reuse, -R32, -R21.reuse ;  /* 0x8000002016207210 */ /* 0x140fe20007ffe815 */
[C---:B------:R-:W-:Y:S01]  /*4720*/  IMAD R28, R63.reuse, 0x13, R28 ;  /* 0x000000133f1c7824 */ /* 0x040fe200078e021c */
[----:B------:R-:W-:Y:S01]  /*4730*/  IADD3 R70, PT, PT, R22, -R2, -R21 ;  /* 0x8000000216467210 */ /* 0x000fe20007ffe815 */
[----:B------:R-:W-:Y:S01]  /*4740*/  IMAD R64, R63, 0x13, R64 ;  /* 0x000000133f407824 */ /* 0x000fe200078e0240 */
[----:B------:R-:W-:Y:S01]  /*4750*/  SEL R23, R25, R26, !P1 ;  /* 0x0000001a19177207 */ /* 0x000fe20004800000 */
[----:B------:R-:W-:Y:S01]  /*4760*/  IMAD.IADD R26, R49, 0x1, R26 ;  /* 0x00000001311a7824 */ /* 0x000fe200078e021a */
[----:B------:R-:W-:Y:S01]  /*4770*/  ISETP.NE.AND P1, PT, R69, RZ, PT ;  /* 0x000000ff4500720c */ /* 0x000fe20003f25270 */
[----:B------:R-:W-:Y:S01]  /*4780*/  VIADD R25, R28, 0x1 ;  /* 0x000000011c197836 */ /* 0x000fe20000000000 */
[----:B------:R-:W-:Y:S01]  /*4790*/  LEA R23, R23, UR5, 0x2 ;  /* 0x0000000517177c11 */ /* 0x000fe2000f8e10ff */
[----:B------:R-:W-:Y:S01]  /*47a0*/  IMAD.IADD R27, R48, 0x1, R26 ;  /* 0x00000001301b7824 */ /* 0x000fe200078e021a */
[C---:B------:R-:W-:Y:S01]  /*47b0*/  IADD3 R48, PT, PT, R22.reuse, -R41, -R43 ;  /* 0x8000002916307210 */ /* 0x040fe20007ffe82b */
[----:B------:R-:W-:Y:S01]  /*47c0*/  IMAD.IADD R28, R22, 0x1, -R41 ;  /* 0x00000001161c7824 */ /* 0x000fe200078e0a29 */
[----:B------:R-:W-:Y:S01]  /*47d0*/  SEL R25, R25, R26, !P2 ;  /* 0x0000001a19197207 */ /* 0x000fe20005000000 */
[----:B------:R-:W-:Y:S01]  /*47e0*/  VIADD R26, R64, 0x2 ;  /* 0x00000002401a7836 */ /* 0x000fe20000000000 */
[----:B------:R-:W-:Y:S01]  /*47f0*/  ISETP.NE.AND P2, PT, R71, RZ, PT ;  /* 0x000000ff4700720c */ /* 0x000fe20003f45270 */
[----:B------:R-:W-:Y:S01]  /*4800*/  IMAD.IADD R46, R46, 0x1, R27 ;  /* 0x000000012e2e7824 */ /* 0x000fe200078e021b */
[--C-:B------:R-:W-:Y:S01]  /*4810*/  IADD3 R68, PT, PT, R22, -R3, -R21.reuse ;  /* 0x8000000316447210 */ /* 0x100fe20007ffe815 */
[----:B------:R-:W-:Y:S01]  /*4820*/  IMAD R28, R63, 0x13, R28 ;  /* 0x000000133f1c7824 */ /* 0x000fe200078e021c */
[----:B------:R-:W-:Y:S01]  /*4830*/  SEL R26, R27, R26, !P3 ;  /* 0x0000001a1b1a7207 */ /* 0x000fe20005800000 */
[----:B------:R-:W-:Y:S01]  /*4840*/  IMAD.IADD R43, R43, 0x1, R46 ;  /* 0x000000012b2b7824 */ /* 0x000fe200078e022e */
[----:B------:R-:W-:Y:S01]  /*4850*/  ISETP.NE.AND P3, PT, R72, RZ, PT ;  /* 0x000000ff4800720c */ /* 0x000fe20003f65270 */
[----:B------:R-:W-:Y:S01]  /*4860*/  VIADD R27, R28, 0x3 ;  /* 0x000000031c1b7836 */ /* 0x000fe20000000000 */
[----:B------:R-:W-:Y:S01]  /*4870*/  LEA R2, R25, UR5, 0x2 ;  /* 0x0000000519027c11 */ /* 0x000fe2000f8e10ff */
[----:B------:R-:W-:Y:S01]  /*4880*/  IMAD R38, R63, 0x13, R38 ;  /* 0x000000133f267824 */ /* 0x000fe200078e0226 */
[----:B------:R-:W-:Y:S01]  /*4890*/  IADD3 R64, PT, PT, R22, -R6, -R21 ;  /* 0x8000000616407210 */ /* 0x000fe20007ffe815 */
[----:B------:R-:W-:Y:S01]  /*48a0*/  IMAD.IADD R42, R42, 0x1, R43 ;  /* 0x000000012a2a7824 */ /* 0x000fe200078e022b */
[----:B------:R-:W-:Y:S01]  /*48b0*/  SEL R27, R46, R27, !P4 ;  /* 0x0000001b2e1b7207 */ /* 0x000fe20006000000 */
[----:B------:R-:W-:Y:S01]  /*48c0*/  VIADD R29, R38, 0x5 ;  /* 0x00000005261d7836 */ /* 0x000fe20000000000 */
[C-C-:B------:R-:W-:Y:S01]  /*48d0*/  IADD3 R38, PT, PT, R22.reuse, -R19, -R21.reuse ;  /* 0x8000001316267210 */ /* 0x140fe20007ffe815 */
[----:B------:R-:W-:Y:S01]  /*48e0*/  IMAD.IADD R39, R39, 0x1, R42 ;  /* 0x0000000127277824 */ /* 0x000fe200078e022a */
[----:B------:R-:W-:Y:S01]  /*48f0*/  IADD3 R46, PT, PT, R22, -R35, -R21 ;  /* 0x80000023162e7210 */ /* 0x000fe20007ffe815 */
[C---:B------:R-:W-:Y:S01]  /*4900*/  IMAD R48, R63.reuse, 0x13, R48 ;  /* 0x000000133f307824 */ /* 0x040fe200078e0230 */
[----:B------:R-:W-:Y:S01]  /*4910*/  SEL R29, R42, R29, !P6 ;  /* 0x0000001d2a1d7207 */ /* 0x000fe20007000000 */
[----:B------:R-:W-:Y:S01]  /*4920*/  IMAD.IADD R36, R36, 0x1, R39 ;  /* 0x0000000124247824 */ /* 0x000fe200078e0227 */
[--C-:B------:R-:W-:Y:S01]  /*4930*/  IADD3 R42, PT, PT, R22, -R17, -R21.reuse ;  /* 0x80000011162a7210 */ /* 0x100fe20007ffe815 */
[----:B------:R-:W-:Y:S01]  /*4940*/  IMAD R38, R63, 0x13, R38 ;  /* 0x000000133f267824 */ /* 0x000fe200078e0226 */
[----:B------:R-:W-:Y:S01]  /*4950*/  ISETP.NE.AND P6, PT, R75, RZ, PT ;  /* 0x000000ff4b00720c */ /* 0x000fe20003fc5270 */
[----:B------:R-:W-:Y:S01]  /*4960*/  IMAD R46, R63, 0x13, R46 ;  /* 0x000000133f2e7824 */ /* 0x000fe200078e022e */
[----:B------:R-:W-:Y:S01]  /*4970*/  ISETP.NE.AND P4, PT, R73, RZ, PT ;  /* 0x000000ff4900720c */ /* 0x000fe20003f85270 */
[----:B------:R-:W-:Y:S01]  /*4980*/  IMAD.IADD R33, R33, 0x1, R36 ;  /* 0x0000000121217824 */ /* 0x000fe200078e0224 */
[----:B------:R-:W-:Y:S01]  /*4990*/  LEA R3, R26, UR5, 0x2 ;  /* 0x000000051a037c11 */ /* 0x000fe2000f8e10ff */
[----:B------:R-:W-:Y:S01]  /*49a0*/  VIADD R38, R38, 0x8 ;  /* 0x0000000826267836 */ /* 0x000fe20000000000 */
[----:B------:R-:W-:Y:S01]  /*49b0*/  IADD3 R66, PT, PT, R22, -R5, -R21 ;  /* 0x8000000516427210 */ /* 0x000fe20007ffe815 */
[----:B------:R-:W-:Y:S01]  /*49c0*/  VIADD R46, R46, 0x6 ;  /* 0x000000062e2e7836 */ /* 0x000fe20000000000 */
[----:B------:R-:W-:Y:S01]  /*49d0*/  LEA R6, R27, UR5, 0x2 ;  /* 0x000000051b067c11 */ /* 0x000fe2000f8e10ff */
[----:B------:R-:W-:Y:S01]  /*49e0*/  IMAD R42, R63, 0x13, R42 ;  /* 0x000000133f2a7824 */ /* 0x000fe200078e022a */
[----:B------:R-:W-:Y:S01]  /*49f0*/  SEL R38, R33, R38, !P2 ;  /* 0x0000002621267207 */ /* 0x000fe20005000000 */
[----:B------:R-:W-:Y:S01]  /*4a00*/  IMAD.IADD R33, R30, 0x1, R33 ;  /* 0x000000011e217824 */ /* 0x000fe200078e0221 */
[----:B------:R-:W-:Y:S01]  /*4a10*/  SEL R19, R39, R46, !P0 ;  /* 0x0000002e27137207 */ /* 0x000fe20004000000 */
[----:B------:R-:W-:Y:S01]  /*4a20*/  VIADD R42, R42, 0x9 ;  /* 0x000000092a2a7836 */ /* 0x000fe20000000000 */
[C-C-:B------:R-:W-:Y:S01]  /*4a30*/  IADD3 R46, PT, PT, R22.reuse, -R13, -R21.reuse ;  /* 0x8000000d162e7210 */ /* 0x140fe20007ffe815 */
[----:B------:R-:W-:Y:S01]  /*4a40*/  IMAD R32, R63, 0x13, R32 ;  /* 0x000000133f207824 */ /* 0x000fe200078e0220 */
[--C-:B------:R-:W-:Y:S01]  /*4a50*/  IADD3 R30, PT, PT, R22, -R9, -R21.reuse ;  /* 0x80000009161e7210 */ /* 0x100fe20007ffe815 */
[----:B------:R-:W-:Y:S01]  /*4a60*/  VIADD R28, R48, 0x4 ;  /* 0x00000004301c7836 */ /* 0x000fe20000000000 */
[----:B------:R-:W-:Y:S01]  /*4a70*/  SEL R42, R33, R42, !P3 ;  /* 0x0000002a212a7207 */ /* 0x000fe20005800000 */
[----:B------:R-:W-:Y:S01]  /*4a80*/  IMAD R46, R63, 0x13, R46 ;  /* 0x000000133f2e7824 */ /* 0x000fe200078e022e */
[----:B------:R-:W-:Y:S01]  /*4a90*/  IADD3 R48, PT, PT, R22, -R7, -R21 ;  /* 0x8000000716307210 */ /* 0x000fe20007ffe815 */
[----:B------:R-:W-:Y:S01]  /*4aa0*/  IMAD.IADD R33, R18, 0x1, R33 ;  /* 0x0000000112217824 */ /* 0x000fe200078e0221 */
[----:B------:R-:W-:Y:S01]  /*4ab0*/  IADD3 R18, PT, PT, R22, -R11, -R21 ;  /* 0x8000000b16127210 */ /* 0x000fe20007ffe815 */
[----:B------:R-:W-:Y:S01]  /*4ac0*/  VIADD R32, R32, 0x7 ;  /* 0x0000000720207836 */ /* 0x000fe20000000000 */
[----:B------:R-:W-:Y:S01]  /*4ad0*/  SEL R28, R43, R28, !P5 ;  /* 0x0000001c2b1c7207 */ /* 0x000fe20006800000 */
[----:B------:R-:W-:Y:S01]  /*4ae0*/  VIADD R46, R46, 0xb ;  /* 0x0000000b2e2e7836 */ /* 0x000fe20000000000 */
[----:B------:R-:W-:Y:S01]  /*4af0*/  ISETP.NE.AND P5, PT, R74, RZ, PT ;  /* 0x000000ff4a00720c */ /* 0x000fe20003fa5270 */
[----:B------:R-:W-:Y:S01]  /*4b00*/  IMAD.IADD R13, R16, 0x1, R33 ;  /* 0x00000001100d7824 */ /* 0x000fe200078e0221 */
[----:B------:R-:W-:Y:S01]  /*4b10*/  SEL R32, R36, R32, !P1 ;  /* 0x0000002024207207 */ /* 0x000fe20004800000 */
        /* <DEDUP_REMOVED lines=8> */
[----:B------:R-:W-:Y:S01]  /*4ba0*/  IMAD R36, R63, 0x13, R36 ;  /* 0x000000133f247824 */ /* 0x000fe200078e0224 */
[----:B------:R-:W-:Y:S01]  /*4bb0*/  STS [R23], R62 ;  /* 0x0000003e17007388 */ /* 0x000fe20000000800 */
[----:B------:R-:W-:Y:S01]  /*4bc0*/  VIADD R30, R30, 0xd ;  /* 0x0000000d1e1e7836 */ /* 0x000fe20000000000 */
[----:B------:R-:W-:Y:S01]  /*4bd0*/  SEL R18, R13, R18, !P6 ;  /* 0x000000120d127207 */ /* 0x000fe20007000000 */
[----:B------:R-:W-:Y:S01]  /*4be0*/  IMAD.IADD R13, R12, 0x1, R13 ;  /* 0x000000010c0d7824 */ /* 0x000fe200078e020d */
[----:B------:R-:W-:Y:S01]  /*4bf0*/  LEA R16, R29, UR5, 0x2 ;  /* 0x000000051d107c11 */ /* 0x000fe2000f8e10ff */
[----:B------:R-:W-:Y:S01]  /*4c00*/  VIADD R36, R36, 0xa ;  /* 0x0000000a24247836 */ /* 0x000fe20000000000 */
[----:B------:R-:W-:Y:S01]  /*4c10*/  STS [R2], R61 ;  /* 0x0000003d02007388 */ /* 0x000fe20000000800 */
[----:B------:R-:W-:Y:S01]  /*4c20*/  IMAD R48, R63, 0x13, R48 ;  /* 0x000000133f307824 */ /* 0x000fe200078e0230 */
[----:B------:R-:W-:Y:S01]  /*4c30*/  SEL R30, R13, R30, !P0 ;  /* 0x0000001e0d1e7207 */ /* 0x000fe20004000000 */
[----:B------:R-:W-:Y:S01]  /*4c40*/  IMAD.IADD R13, R10, 0x1, R13 ;  /* 0x000000010a0d7824 */ /* 0x000fe200078e020d */
[----:B------:R-:W-:Y:S01]  /*4c50*/  SEL R36, R33, R36, !P4 ;  /* 0x0000002421247207 */ /* 0x000fe20006000000 */
[----:B------:R-:W-:Y:S01]  /*4c60*/  VIADD R48, R48, 0xe ;  /* 0x0000000e30307836 */ /* 0x000fe20000000000 */
[----:B------:R-:W-:Y:S01]  /*4c70*/  LEA R19, R19, UR5, 0x2 ;  /* 0x0000000513137c11 */ /* 0x000fe2000f8e10ff */
[----:B------:R1:W-:Y:S01]  /*4c80*/  STS [R3], R60 ;  /* 0x0000003c03007388 */ /* 0x0003e20000000800 */
[----:B------:R-:W-:Y:S01]  /*4c90*/  ISETP.NE.AND P1, PT, R77, RZ, PT ;  /* 0x000000ff4d00720c */ /* 0x000fe20003f25270 */
[C---:B------:R-:W-:Y:S01]  /*4ca0*/  IMAD R64, R63.reuse, 0x13, R64 ;  /* 0x000000133f407824 */ /* 0x040fe200078e0240 */
[----:B------:R-:W-:Y:S01]  /*4cb0*/  LEA R32, R32, UR5, 0x2 ;  /* 0x0000000520207c11 */ /* 0x000fe2000f8e10ff */
[----:B------:R2:W-:Y:S01]  /*4cc0*/  STS [R6], R59 ;  /* 0x0000003b06007388 */ /* 0x0005e20000000800 */
[----:B------:R-:W-:Y:S01]  /*4cd0*/  LEA R7, R38, UR5, 0x2 ;  /* 0x0000000526077c11 */ /* 0x000fe2000f8e10ff */
[----:B------:R-:W-:Y:S01]  /*4ce0*/  IMAD R66, R63, 0x13, R66 ;  /* 0x000000133f427824 */ /* 0x000fe200078e0242 */
[----:B------:R-:W-:Y:S01]  /*4cf0*/  LEA R42, R42, UR5, 0x2 ;  /* 0x000000052a2a7c11 */ /* 0x000fe2000f8e10ff */
[----:B------:R3:W-:Y:S01]  /*4d00*/  STS [R5], R58 ;  /* 0x0000003a05007388 */ /* 0x0007e20000000800 */
[----:B------:R-:W-:Y:S01]  /*4d10*/  SEL R48, R13, R48, !P1 ;  /* 0x000000300d307207 */ /* 0x000fe20004800000 */
[----:B------:R-:W-:Y:S01]  /*4d20*/  IMAD.IADD R13, R8, 0x1, R13 ;  /* 0x00000001080d7824 */ /* 0x000fe200078e020d */
[----:B-1----:R-:W-:Y:S01]  /*4d30*/  LEA R3, R36, UR5, 0x2 ;  /* 0x0000000524037c11 */ /* 0x002fe2000f8e10ff */
[----:B------:R-:W-:Y:S01]  /*4d40*/  STS [R16], R57 ;  /* 0x0000003910007388 */ /* 0x000fe20000000800 */
[----:B------:R-:W-:Y:S01]  /*4d50*/  LOP3.LUT R2, R40, 0x1, RZ, 0xc, !PT ;  /* 0x0000000128027812 */ /* 0x000fe200078e0cff */
[----:B------:R-:W-:Y:S01]  /*4d60*/  IMAD R68, R63, 0x13, R68 ;  /* 0x000000133f447824 */ /* 0x000fe200078e0244 */
[----:B------:R-:W-:Y:S01]  /*4d70*/  ISETP.NE.AND P4, PT, R80, RZ, PT ;  /* 0x000000ff5000720c */ /* 0x000fe20003f85270 */
[----:B------:R-:W-:Y:S01]  /*4d80*/  STS [R19], R56 ;  /* 0x0000003813007388 */ /* 0x000fe20000000800 */
[----:B--2---:R-:W-:Y:S01]  /*4d90*/  LOP3.LUT R6, R37, 0x1, RZ, 0xc, !PT ;  /* 0x0000000125067812 */ /* 0x004fe200078e0cff */
[----:B------:R-:W-:Y:S01]  /*4da0*/  VIADD R64, R64, 0xf ;  /* 0x0000000f40407836 */ /* 0x000fe20000000000 */
[----:B------:R-:W-:Y:S01]  /*4db0*/  LOP3.LUT R15, R34, 0x1, RZ, 0xc0, !PT ;  /* 0x00000001220f7812 */ /* 0x000fe200078ec0ff */
[----:B------:R-:W-:Y:S01]  /*4dc0*/  STS [R32], R55 ;  /* 0x0000003720007388 */ /* 0x000fe20000000800 */
[----:B------:R-:W-:Y:S01]  /*4dd0*/  ISETP.NE.AND P2, PT, R78, RZ, PT ;  /* 0x000000ff4e00720c */ /* 0x000fe20003f45270 */
[----:B------:R-:W-:Y:S01]  /*4de0*/  VIADD R66, R66, 0x10 ;  /* 0x0000001042427836 */ /* 0x000fe20000000000 */
[----:B------:R-:W-:Y:S01]  /*4df0*/  ISETP.NE.AND P3, PT, R79, RZ, PT ;  /* 0x000000ff4f00720c */ /* 0x000fe20003f65270 */
[----:B------:R-:W-:Y:S01]  /*4e00*/  STS [R7], R54 ;  /* 0x0000003607007388 */ /* 0x000fe20000000800 */
[----:B------:R-:W-:Y:S01]  /*4e10*/  LEA R46, R46, UR5, 0x2 ;  /* 0x000000052e2e7c11 */ /* 0x000fe2000f8e10ff */
[----:B------:R-:W-:Y:S01]  /*4e20*/  IMAD R70, R63, 0x13, R70 ;  /* 0x000000133f467824 */ /* 0x000fe200078e0246 */
[----:B------:R-:W-:Y:S01]  /*4e30*/  ISETP.NE.U32.AND P5, PT, R15, 0x1, PT ;  /* 0x000000010f00780c */ /* 0x000fe20003fa5070 */
[----:B------:R-:W-:Y:S01]  /*4e40*/  STS [R42], R53 ;  /* 0x000000352a007388 */ /* 0x000fe20000000800 */
[----:B------:R-:W-:Y:S01]  /*4e50*/  VIADD R68, R68, 0x11 ;  /* 0x0000001144447836 */ /* 0x000fe20000000000 */
[----:B---3--:R-:W-:Y:S01]  /*4e60*/  LEA R5, R18, UR5, 0x2 ;  /* 0x0000000512057c11 */ /* 0x008fe2000f8e10ff */
[----:B------:R-:W-:Y:S01]  /*4e70*/  VIADD R70, R70, 0x12 ;  /* 0x0000001246467836 */ /* 0x000fe20000000000 */
[----:B------:R1:W-:Y:S01]  /*4e80*/  STS [R3], R52 ;  /* 0x0000003403007388 */ /* 0x0003e20000000800 */
[----:B------:R-:W-:Y:S01]  /*4e90*/  SEL R64, R13, R64, !P2 ;  /* 0x000000400d407207 */ /* 0x000fe20005000000 */
[C---:B------:R-:W-:Y:S01]  /*4ea0*/  VIADD R21, R63.reuse, 0x3c0 ;  /* 0x000003c03f157836 */ /* 0x040fe20000000000 */
[----:B------:R-:W-:Y:S01]  /*4eb0*/  LEA R30, R30, UR5, 0x2 ;  /* 0x000000051e1e7c11 */ /* 0x000fe2000f8e10ff */
[----:B------:R-:W-:Y:S01]  /*4ec0*/  STS [R46], R51 ;  /* 0x000000332e007388 */ /* 0x000fe20000000800 */
[C---:B------:R-:W-:Y:S01]  /*4ed0*/  LEA R10, R63.reuse, UR5, 0x2 ;  /* 0x000000053f0a7c11 */ /* 0x040fe2000f8e10ff */
[C---:B------:R-:W-:Y:S01]  /*4ee0*/  VIADD R23, R63.reuse, 0x500 ;  /* 0x000005003f177836 */ /* 0x040fe20000000000 */
[C---:B------:R-:W-:Y:S01]  /*4ef0*/  ISETP.GE.AND P0, PT, R63.reuse, R24, PT ;  /* 0x000000183f00720c */ /* 0x040fe20003f06270 */
[----:B------:R2:W-:Y:S01]  /*4f00*/  STS [R5], R50 ;  /* 0x0000003205007388 */ /* 0x0005e20000000800 */
[----:B------:R-:W-:-:S02]  /*4f10*/  VIADD R25, R63, 0x640 ;  /* 0x000006403f197836 */ /* 0x000fc40000000000 */
[----:B-1----:R-:W-:Y:S01]  /*4f20*/  IMAD.IADD R3, R2, 0x1, R13 ;  /* 0x0000000102037824 */ /* 0x002fe200078e020d */
[----:B------:R-:W-:Y:S01]  /*4f30*/  STS [R30], R47 ;  /* 0x0000002f1e007388 */ /* 0x000fe20000000800 */
[----:B------:R-:W-:Y:S01]  /*4f40*/  VIADD R13, R63, 0x280 ;  /* 0x000002803f0d7836 */ /* 0x000fe20000000000 */
[----:B------:R-:W-:Y:S01]  /*4f50*/  ISETP.GE.AND P6, PT, R25, R24, PT ;  /* 0x000000181900720c */ /* 0x000fe20003fc6270 */
[----:B------:R-:W-:Y:S01]  /*4f60*/  IMAD.IADD R7, R6, 0x1, R3 ;  /* 0x0000000106077824 */ /* 0x000fe200078e0203 */
[----:B------:R-:W-:Y:S01]  /*4f70*/  SEL R66, R3, R66, !P3 ;  /* 0x0000004203427207 */ /* 0x000fe20005800000 */
[C---:B------:R-:W-:Y:S01]  /*4f80*/  VIADD R29, R63.reuse, 0xa00 ;  /* 0x00000a003f1d7836 */ /* 0x040fe20000000000 */
[----:B------:R-:W-:Y:S01]  /*4f90*/  LEA R3, R48, UR5, 0x2 ;  /* 0x0000000530037c11 */ /* 0x000fe2000f8e10ff */
[----:B------:R-:W-:Y:S01]  /*4fa0*/  @!P4 IMAD.IADD R70, R4, 0x1, R7 ;  /* 0x000000010446c824 */ /* 0x000fe200078e0207 */
[----:B------:R-:W-:Y:S01]  /*4fb0*/  SEL R68, R68, R7, !P5 ;  /* 0x0000000744447207 */ /* 0x000fe20006800000 */
[C---:B------:R-:W-:Y:S01]  /*4fc0*/  VIADD R25, R63.reuse, 0x780 ;  /* 0x000007803f197836 */ /* 0x040fe20000000000 */
[----:B--2---:R-:W-:Y:S01]  /*4fd0*/  LEA R5, R64, UR5, 0x2 ;  /* 0x0000000540057c11 */ /* 0x004fe2000f8e10ff */
[----:B------:R1:W-:Y:S01]  /*4fe0*/  STS [R3], R44 ;  /* 0x0000002c03007388 */ /* 0x0003e20000000800 */
[----:B------:R-:W-:Y:S01]  /*4ff0*/  LEA R66, R66, UR5, 0x2 ;  /* 0x0000000542427c11 */ /* 0x000fe2000f8e10ff */
[----:B------:R-:W2:Y:S01]  /*5000*/  @!P0 LDC.64 R6, c[0x0][0x398] ;  /* 0x0000e600ff068b82 */ /* 0x000ea20000000a00 */
[----:B------:R-:W-:Y:S01]  /*5010*/  LEA R9, R68, UR5, 0x2 ;  /* 0x0000000544097c11 */ /* 0x000fe2000f8e10ff */
[----:B------:R3:W-:Y:S01]  /*5020*/  STS [R5], R40 ;  /* 0x0000002805007388 */ /* 0x0007e20000000800 */
[----:B------:R-:W-:Y:S01]  /*5030*/  LEA R70, R70, UR5, 0x2 ;  /* 0x0000000546467c11 */ /* 0x000fe2000f8e10ff */
[----:B------:R-:W-:Y:S01]  /*5040*/  VIADD R27, R63, 0x8c0 ;  /* 0x000008c03f1b7836 */ /* 0x000fe20000000000 */
[-C--:B------:R-:W-:Y:S01]  /*5050*/  ISETP.GE.AND P4, PT, R21, R24.reuse, PT ;  /* 0x000000181500720c */ /* 0x080fe20003f86270 */
[----:B------:R-:W-:Y:S01]  /*5060*/  STS [R66], R37 ;  /* 0x0000002542007388 */ /* 0x000fe20000000800 */
[-C--:B------:R-:W-:Y:S01]  /*5070*/  ISETP.GE.AND P3, PT, R13, R24.reuse, PT ;  /* 0x000000180d00720c */ /* 0x080fe20003f66270 */
[C---:B------:R-:W-:Y:S01]  /*5080*/  @!P0 IMAD.IADD R13, R0.reuse, 0x1, R63 ;  /* 0x00000001000d8824 */ /* 0x040fe200078e023f */
[C---:B-1----:R-:W-:Y:S01]  /*5090*/  IADD3 R3, P1, PT, R0.reuse, R63, RZ ;  /* 0x0000003f00037210 */ /* 0x042fe20007f3e0ff */
[----:B------:R1:W-:Y:S01]  /*50a0*/  STS [R9], R34 ;  /* 0x0000002209007388 */ /* 0x0003e20000000800 */
[----:B------:R-:W-:Y:S01]  /*50b0*/  ISETP.GE.AND P5, PT, R23, R24, PT ;  /* 0x000000181700720c */ /* 0x000fe20003fa6270 */
[----:B---3--:R-:W3:Y:S01]  /*50c0*/  LDC.64 R4, c[0x0][0x390] ;  /* 0x0000e400ff047b82 */ /* 0x008ee20000000a00 */
[----:B------:R-:W-:Y:S01]  /*50d0*/  LEA.HI.X.SX32 R8, R0, RZ, 0x1, P1 ;  /* 0x000000ff00087211 */ /* 0x000fe200008f0eff */
[----:B------:R-:W-:Y:S06]  /*50e0*/  STS [R70], R31 ;  /* 0x0000001f46007388 */ /* 0x000fec0000000800 */
[----:B------:R-:W-:Y:S01]  /*50f0*/  BAR.SYNC.DEFER_BLOCKING 0x0 ;  /* 0x0000000000007b1d */ /* 0x000fe20000010000 */
[----:B0-----:R-:W-:Y:S01]  /*5100*/  LEA R2, P1, R3, UR6, 0x2 ;  /* 0x0000000603027c11 */ /* 0x001fe2000f8210ff */
[----:B-1----:R-:W-:-:S02]  /*5110*/  VIADD R9, R63, 0x140 ;  /* 0x000001403f097836 */ /* 0x002fc40000000000 */
[----:B------:R-:W-:Y:S01]  /*5120*/  VIADD R35, R63, 0xdc0 ;  /* 0x00000dc03f237836 */ /* 0x000fe20000000000 */
[----:B------:R-:W-:Y:S01]  /*5130*/  LEA.HI.X R3, R3, UR7, R8, 0x2, P1 ;  /* 0x0000000703037c11 */ /* 0x000fe200088f1408 */
[----:B--2---:R-:W-:Y:S01]  /*5140*/  @!P0 IMAD.WIDE R6, R13, 0x4, R6 ;  /* 0x000000040d068825 */ /* 0x004fe200078e0206 */
[-C--:B------:R-:W-:Y:S02]  /*5150*/  ISETP.GE.AND P2, PT, R9, R24.reuse, PT ;  /* 0x000000180900720c */ /* 0x080fe40003f46270 */
[-C--:B------:R-:W-:Y:S01]  /*5160*/  ISETP.GE.AND P1, PT, R27, R24.reuse, PT ;  /* 0x000000181b00720c */ /* 0x080fe20003f26270 */
[----:B------:R-:W-:Y:S02]  /*5170*/  VIADD R9, R20, 0xffffe840 ;  /* 0xffffe84014097836 */ /* 0x000fe40000000000 */
[----:B------:R-:W-:Y:S02]  /*5180*/  VIADD R37, R63, 0xf00 ;  /* 0x00000f003f257836 */ /* 0x000fe40000000000 */
[----:B---3--:R-:W-:Y:S01]  /*5190*/  IMAD.WIDE R4, R9, 0x4, R4 ;  /* 0x0000000409047825 */ /* 0x008fe200078e0204 */
        /* <DEDUP_REMOVED lines=9> */
[----:B------:R-:W-:Y:S04]  /*5230*/  LDS R31, [R10+0x4600] ;  /* 0x004600000a1f7984 */ /* 0x000fe80000000800 */
[----:B0-----:R-:W-:Y:S04]  /*5240*/  @P0 STG.E desc[UR8][R4.64], R11 ;  /* 0x0000000b04000986 */ /* 0x001fe8000c101908 */
[----:B------:R-:W-:Y:S01]  /*5250*/  @!P0 STG.E desc[UR8][R6.64], R11 ;  /* 0x0000000b06008986 */ /* 0x000fe2000c101908 */
[----:B------:R-:W-:-:S03]  /*5260*/  ISETP.GE.AND P0, PT, R25, R24, PT ;  /* 0x000000181900720c */ /* 0x000fc60003f06270 */
[----:B-1----:R-:W-:Y:S04]  /*5270*/  @P2 STG.E desc[UR8][R4.64+0x500], R15 ;  /* 0x0005000f04002986 */ /* 0x002fe8000c101908 */
[----:B------:R-:W-:Y:S01]  /*5280*/  @!P2 STG.E desc[UR8][R2.64+0x500], R15 ;  /* 0x0005000f0200a986 */ /* 0x000fe2000c101908 */
[-C--:B------:R-:W-:Y:S01]  /*5290*/  ISETP.GE.AND P2, PT, R29, R24.reuse, PT ;  /* 0x000000181d00720c */ /* 0x080fe20003f46270 */
[----:B------:R-:W-:Y:S02]  /*52a0*/  VIADD R29, R63, 0xb40 ;  /* 0x00000b403f1d7836 */ /* 0x000fe40000000000 */
[----:B------:R-:W0:Y:S04]  /*52b0*/  LDS R25, [R10+0x2800] ;  /* 0x002800000a197984 */ /* 0x000e280000000800 */
[----:B--2---:R-:W-:Y:S04]  /*52c0*/  @P3 STG.E desc[UR8][R4.64+0xa00], R17 ;  /* 0x000a001104003986 */ /* 0x004fe8000c101908 */
[----:B------:R-:W-:Y:S01]  /*52d0*/  @!P3 STG.E desc[UR8][R2.64+0xa00], R17 ;  /* 0x000a00110200b986 */ /* 0x000fe2000c101908 */
[----:B------:R-:W-:Y:S01]  /*52e0*/  ISETP.GE.AND P3, PT, R29, R24, PT ;  /* 0x000000181d00720c */ /* 0x000fe20003f66270 */
[----:B------:R-:W-:-:S02]  /*52f0*/  VIADD R29, R63, 0xc80 ;  /* 0x00000c803f1d7836 */ /* 0x000fc40000000000 */
[----:B------:R-:W1:Y:S04]  /*5300*/  LDS R7, [R10+0x3200] ;  /* 0x003200000a077984 */ /* 0x000e680000000800 */
[----:B------:R-:W2:Y:S04]  /*5310*/  LDS R11, [R10+0x3700] ;  /* 0x003700000a0b7984 */ /* 0x000ea80000000800 */
[----:B---3--:R-:W-:Y:S04]  /*5320*/  @P4 STG.E desc[UR8][R4.64+0xf00], R19 ;  /* 0x000f001304004986 */ /* 0x008fe8000c101908 */
[----:B------:R-:W-:Y:S01]  /*5330*/  @!P4 STG.E desc[UR8][R2.64+0xf00], R19 ;  /* 0x000f00130200c986 */ /* 0x000fe2000c101908 */
[----:B------:R-:W-:-:S03]  /*5340*/  ISETP.GE.AND P4, PT, R29, R24, PT ;  /* 0x000000181d00720c */ /* 0x000fc60003f86270 */
[----:B------:R-:W3:Y:S04]  /*5350*/  LDS R15, [R10+0x3c00] ;  /* 0x003c00000a0f7984 */ /* 0x000ee80000000800 */
[----:B------:R-:W3:Y:S04]  /*5360*/  LDS R29, [R10+0x4100] ;  /* 0x004100000a1d7984 */ /* 0x000ee80000000800 */
[----:B------:R-:W3:Y:S04]  /*5370*/  LDS R17, [R10+0x4b00] ;  /* 0x004b00000a117984 */ /* 0x000ee80000000800 */
[----:B------:R-:W3:Y:S04]  /*5380*/  LDS R33, [R10+0x5000] ;  /* 0x005000000a217984 */ /* 0x000ee80000000800 */
[----:B----4-:R-:W-:Y:S04]  /*5390*/  @P5 STG.E desc[UR8][R4.64+0x1400], R21 ;  /* 0x0014001504005986 */ /* 0x010fe8000c101908 */
[----:B------:R4:W-:Y:S01]  /*53a0*/  @!P5 STG.E desc[UR8][R2.64+0x1400], R21 ;  /* 0x001400150200d986 */ /* 0x0009e2000c101908 */
[----:B------:R-:W-:-:S03]  /*53b0*/  ISETP.GE.AND P5, PT, R35, R24, PT ;  /* 0x000000182300720c */ /* 0x000fc60003fa6270 */
[----:B------:R-:W3:Y:S04]  /*53c0*/  LDS R19, [R10+0x5500] ;  /* 0x005500000a137984 */ /* 0x000ee80000000800 */
[----:B------:R-:W3:Y:S04]  /*53d0*/  LDS R35, [R10+0x5a00] ;  /* 0x005a00000a237984 */ /* 0x000ee80000000800 */
[----:B-----5:R-:W-:Y:S01]  /*53e0*/  @P6 STG.E desc[UR8][R4.64+0x1900], R23 ;  /* 0x0019001704006986 */ /* 0x020fe2000c101908 */
[----:B----4-:R-:W-:-:S03]  /*53f0*/  VIADD R21, R63, 0x1180 ;  /* 0x000011803f157836 */ /* 0x010fc60000000000 */
[----:B------:R4:W-:Y:S01]  /*5400*/  @!P6 STG.E desc[UR8][R2.64+0x1900], R23 ;  /* 0x001900170200e986 */ /* 0x0009e2000c101908 */
[-C--:B------:R-:W-:Y:S01]  /*5410*/  ISETP.GE.AND P6, PT, R37, R24.reuse, PT ;  /* 0x000000182500720c */ /* 0x080fe20003fc6270 */
[----:B------:R-:W-:Y:S02]  /*5420*/  VIADD R37, R63, 0x1040 ;  /* 0x000010403f257836 */ /* 0x000fe40000000000 */
[----:B------:R-:W-:Y:S04]  /*5430*/  @P0 STG.E desc[UR8][R4.64+0x1e00], R9 ;  /* 0x001e000904000986 */ /* 0x000fe8000c101908 */
[----:B------:R5:W-:Y:S01]  /*5440*/  @!P0 STG.E desc[UR8][R2.64+0x1e00], R9 ;  /* 0x001e000902008986 */ /* 0x000be2000c101908 */
[----:B------:R-:W-:-:S03]  /*5450*/  ISETP.GE.AND P0, PT, R37, R24, PT ;  /* 0x000000182500720c */ /* 0x000fc60003f06270 */
[----:B------:R1:W-:Y:S01]  /*5460*/  @P1 STG.E desc[UR8][R4.64+0x2300], R13 ;  /* 0x0023000d04001986 */ /* 0x0003e2000c101908 */
[----:B----4-:R-:W-:-:S03]  /*5470*/  LOP3.LUT R23, R63, 0x1400, RZ, 0xfc, !PT ;  /* 0x000014003f177812 */ /* 0x010fc600078efcff */
[----:B------:R4:W-:Y:S01]  /*5480*/  @!P1 STG.E desc[UR8][R2.64+0x2300], R13 ;  /* 0x0023000d02009986 */ /* 0x0009e2000c101908 */
[-C--:B------:R-:W-:Y:S01]  /*5490*/  ISETP.GE.AND P1, PT, R21, R24.reuse, PT ;  /* 0x000000181500720c */ /* 0x080fe20003f26270 */
[C---:B------:R-:W-:Y:S02]  /*54a0*/  VIADD R21, R63.reuse, 0x12c0 ;  /* 0x000012c03f157836 */ /* 0x040fe40000000000 */
[----:B0-----:R4:W-:Y:S01]  /*54b0*/  @P2 STG.E desc[UR8][R4.64+0x2800], R25 ;  /* 0x0028001904002986 */ /* 0x0019e2000c101908 */
[C---:B-----5:R-:W-:Y:S02]  /*54c0*/  VIADD R9, R63.reuse, 0x1540 ;  /* 0x000015403f097836 */ /* 0x060fe40000000000 */
[----:B------:R-:W-:Y:S01]  /*54d0*/  VIADD R63, R63, 0x1680 ;  /* 0x000016803f3f7836 */ /* 0x000fe20000000000 */
[----:B------:R4:W-:Y:S01]  /*54e0*/  @!P2 STG.E desc[UR8][R2.64+0x2800], R25 ;  /* 0x002800190200a986 */ /* 0x0009e2000c101908 */
[----:B------:R-:W-:-:S03]  /*54f0*/  ISETP.GE.AND P2, PT, R21, R24, PT ;  /* 0x000000181500720c */ /* 0x000fc60003f46270 */
[----:B------:R4:W-:Y:S04]  /*5500*/  @P3 STG.E desc[UR8][R4.64+0x2d00], R27 ;  /* 0x002d001b04003986 */ /* 0x0009e8000c101908 */
[----:B------:R4:W-:Y:S01]  /*5510*/  @!P3 STG.E desc[UR8][R2.64+0x2d00], R27 ;  /* 0x002d001b0200b986 */ /* 0x0009e2000c101908 */
[----:B------:R-:W-:-:S03]  /*5520*/  ISETP.GE.AND P3, PT, R23, R24, PT ;  /* 0x000000181700720c */ /* 0x000fc60003f66270 */
[----:B-1----:R4:W-:Y:S04]  /*5530*/  @P4 STG.E desc[UR8][R4.64+0x3200], R7 ;  /* 0x0032000704004986 */ /* 0x0029e8000c101908 */
[----:B------:R4:W-:Y:S01]  /*5540*/  @!P4 STG.E desc[UR8][R2.64+0x3200], R7 ;  /* 0x003200070200c986 */ /* 0x0009e2000c101908 */
[----:B------:R-:W-:-:S03]  /*5550*/  ISETP.GE.AND P4, PT, R9, R24, PT ;  /* 0x000000180900720c */ /* 0x000fc60003f86270 */
[----:B--2---:R4:W-:Y:S04]  /*5560*/  @P5 STG.E desc[UR8][R4.64+0x3700], R11 ;  /* 0x0037000b04005986 */ /* 0x0049e8000c101908 */
[----:B------:R4:W-:Y:S01]  /*5570*/  @!P5 STG.E desc[UR8][R2.64+0x3700], R11 ;  /* 0x0037000b0200d986 */ /* 0x0009e2000c101908 */
[----:B------:R-:W-:-:S03]  /*5580*/  ISETP.GE.AND P5, PT, R63, R24, PT ;  /* 0x000000183f00720c */ /* 0x000fc60003fa6270 */
[----:B---3--:R4:W-:Y:S04]  /*5590*/  @P6 STG.E desc[UR8][R4.64+0x3c00], R15 ;  /* 0x003c000f04006986 */ /* 0x0089e8000c101908 */
[----:B------:R4:W-:Y:S04]  /*55a0*/  @!P6 STG.E desc[UR8][R2.64+0x3c00], R15 ;  /* 0x003c000f0200e986 */ /* 0x0009e8000c101908 */
[----:B------:R4:W-:Y:S04]  /*55b0*/  @P0 STG.E desc[UR8][R4.64+0x4100], R29 ;  /* 0x0041001d04000986 */ /* 0x0009e8000c101908 */
        /* <DEDUP_REMOVED lines=9> */
[----:B------:R4:W-:Y:S01]  /*5650*/  @P5 STG.E desc[UR8][R4.64+0x5a00], R35 ;  /* 0x005a002304005986 */ /* 0x0009e2000c101908 */
[----:B------:R-:W-:Y:S05]  /*5660*/  @P5 EXIT ;  /* 0x000000000000594d */ /* 0x000fea0003800000 */
[----:B------:R-:W-:Y:S01]  /*5670*/  STG.E desc[UR8][R2.64+0x5a00], R35 ;  /* 0x005a002302007986 */ /* 0x000fe2000c101908 */
[----:B------:R-:W-:Y:S05]  /*5680*/  EXIT ;  /* 0x000000000000794d */ /* 0x000fea0003800000 */
.L_x_4491:
[----:B------:R-:W0:Y:S01]  /*5690*/  LDCU UR4, c[0x0][0x3b4] ;  /* 0x00007680ff0477ac */ /* 0x000e220008000800 */
[----:B------:R-:W-:Y:S01]  /*56a0*/  ISETP.NE.AND P0, PT, R70, RZ, PT ;  /* 0x000000ff4600720c */ /* 0x000fe20003f05270 */
[----:B------:R-:W-:Y:S01]  /*56b0*/  BSSY.RECONVERGENT B0, `(.L_x_4558) ;  /* 0x0000637000007945 */ /* 0x000fe20003800200 */
[----:B0-----:R-:W-:-:S11]  /*56c0*/  IADD3 R2, PT, PT, -R0, UR4, RZ ;  /* 0x0000000400027c10 */ /* 0x001fd6000fffe1ff */
[----:B------:R-:W-:Y:S05]  /*56d0*/  @P0 BRA `(.L_x_4559) ;  /* 0x0000003000c00947 */ /* 0x000fea0003800000 */
[----:B------:R-:W0:Y:S01]  /*56e0*/  S2R R3, SR_TID.X ;  /* 0x0000000000037919 */ /* 0x000e220000002100 */
[----:B------:R-:W1:Y:S01]  /*56f0*/  LDC.64 R4, c[0x0][0x380] ;  /* 0x0000e000ff047b82 */ /* 0x000e620000000a00 */
[C---:B0-----:R-:W-:Y:S02]  /*5700*/  LOP3.LUT R7, R3.reuse, 0x1f, RZ, 0xc0, !PT ;  /* 0x0000001f03077812 */ /* 0x041fe400078ec0ff */
[----:B------:R-:W-:-:S05]  /*5710*/  LOP3.LUT R26, R3, 0x3e0, RZ, 0xc0, !PT ;  /* 0x000003e0031a7812 */ /* 0x000fca00078ec0ff */
[----:B------:R-:W-:-:S04]  /*5720*/  IMAD R27, R26, 0x13, R7 ;  /* 0x000000131a1b7824 */ /* 0x000fc800078e0207 */
[C---:B------:R-:W-:Y:S01]  /*5730*/  VIADD R7, R27.reuse, 0x20 ;  /* 0x000000201b077836 */ /* 0x040fe20000000000 */
[CC--:B------:R-:W-:Y:S01]  /*5740*/  ISETP.GE.AND P1, PT, R27.reuse, R2.reuse, PT ;  /* 0x000000021b00720c */ /* 0x0c0fe20003f26270 */
[----:B------:R-:W-:Y:S02]  /*5750*/  VIADD R9, R27, 0x40 ;  /* 0x000000401b097836 */ /* 0x000fe40000000000 */
[----:B------:R-:W-:Y:S01]  /*5760*/  IMAD.IADD R29, R0, 0x1, R27 ;  /* 0x00000001001d7824 */ /* 0x000fe200078e021b */
[-C--:B------:R-:W-:Y:S01]  /*5770*/  ISETP.GE.AND P2, PT, R7, R2.reuse, PT ;  /* 0x000000020700720c */ /* 0x080fe20003f46270 */
[----:B------:R-:W-:Y:S01]  /*5780*/  VIADD R7, R27, 0x60 ;  /* 0x000000601b077836 */ /* 0x000fe20000000000 */
[-C--:B------:R-:W-:Y:S01]  /*5790*/  ISETP.GE.AND P3, PT, R9, R2.reuse, PT ;  /* 0x000000020900720c */ /* 0x080fe20003f66270 */
[----:B------:R-:W-:Y:S02]  /*57a0*/  VIADD R9, R27, 0x80 ;  /* 0x000000801b097836 */ /* 0x000fe40000000000 */
[----:B-1----:R-:W-:Y:S01]  /*57b0*/  IMAD.WIDE.U32 R4, R29, 0x4, R4 ;  /* 0x000000041d047825 */ /* 0x002fe200078e0004 */
[----:B------:R-:W-:-:S02]  /*57c0*/  ISETP.GE.AND P4, PT, R7, R2, PT ;  /* 0x000000020700720c */ /* 0x000fc40003f86270 */
[----:B------:R-:W-:Y:S01]  /*57d0*/  ISETP.GE.AND P5, PT, R9, R2, PT ;  /* 0x000000020900720c */ /* 0x000fe20003fa6270 */
[C---:B------:R-:W-:Y:S01]  /*57e0*/  VIADD R7, R27.reuse, 0xa0 ;  /* 0x000000a01b077836 */ /* 0x040fe20000000000 */
[----:B------:R-:W2:Y:S01]  /*57f0*/  @!P1 LDG.E R0, desc[UR8][R4.64] ;  /* 0x0000000804009981 */ /* 0x000ea2000c1e1900 */
[----:B------:R-:W-:-:S03]  /*5800*/  VIADD R9, R27, 0xc0 ;  /* 0x000000c01b097836 */ /* 0x000fc60000000000 */
[-C--:B------:R-:W-:Y:S01]  /*5810*/  ISETP.GE.AND P6, PT, R7, R2.reuse, PT ;  /* 0x000000020700720c */ /* 0x080fe20003fc6270 */
[----:B------:R-:W-:Y:S01]  /*5820*/  VIADD R7, R27, 0xe0 ;  /* 0x000000e01b077836 */ /* 0x000fe20000000000 */
[-C--:B------:R-:W-:Y:S01]  /*5830*/  ISETP.GE.AND P0, PT, R9, R2.reuse, PT ;  /* 0x000000020900720c */ /* 0x080fe20003f06270 */
[----:B------:R-:W-:Y:S01]  /*5840*/  VIADD R9, R27, 0x100 ;  /* 0x000001001b097836 */ /* 0x000fe20000000000 */
[----:B------:R-:W3:Y:S02]  /*5850*/  @!P2 LDG.E R6, desc[UR8][R4.64+0x80] ;  /* 0x000080080406a981 */ /* 0x000ee4000c1e1900 */
[-C--:B------:R-:W-:Y:S01]  /*5860*/  ISETP.GE.AND P1, PT, R7, R2.reuse, PT ;  /* 0x000000020700720c */ /* 0x080fe20003f26270 */
[----:B------:R-:W-:Y:S01]  /*5870*/  VIADD R7, R27, 0x120 ;  /* 0x000001201b077836 */ /* 0x000fe20000000000 */
[-C--:B------:R-:W-:Y:S01]  /*5880*/  ISETP.GE.AND P2, PT, R9, R2.reuse, PT ;  /* 0x000000020900720c */ /* 0x080fe20003f46270 */
[----:B------:R-:W-:Y:S01]  /*5890*/  VIADD R9, R27, 0x140 ;  /* 0x000001401b097836 */ /* 0x000fe20000000000 */
[----:B------:R-:W4:Y:S02]  /*58a0*/  @!P3 LDG.E R8, desc[UR8][R4.64+0x100] ;  /* 0x000100080408b981 */ /* 0x000f24000c1e1900 */
[----:B------:R-:W-:-:S02]  /*58b0*/  ISETP.GE.AND P3, PT, R7, R2, PT ;  /* 0x000000020700720c */ /* 0x000fc40003f66270 */
[----:B------:R-:W5:Y:S01]  /*58c0*/  @!P4 LDG.E R10, desc[UR8][R4.64+0x180] ;  /* 0x00018008040ac981 */ /* 0x000f62000c1e1900 */
[-C--:B------:R-:W-:Y:S01]  /*58d0*/  ISETP.GE.AND P4, PT, R9, R2.reuse, PT ;  /* 0x000000020900720c */ /* 0x080fe20003f86270 */
[C---:B------:R-:W-:Y:S02]  /*58e0*/  VIADD R7, R27.reuse, 0x160 ;  /* 0x000001601b077836 */ /* 0x040fe40000000000 */
[----:B------:R-:W-:Y:S01]  /*58f0*/  VIADD R9, R27, 0x180 ;  /* 0x000001801b097836 */ /* 0x000fe20000000000 */
[----:B------:R-:W5:Y:S02]  /*5900*/  @!P5 LDG.E R11, desc[UR8][R4.64+0x200] ;  /* 0x00020008040bd981 */ /* 0x000f64000c1e1900 */
[-C--:B------:R-:W-:Y:S02]  /*5910*/  ISETP.GE.AND P5, PT, R7, R2.reuse, PT ;  /* 0x000000020700720c */ /* 0x080fe40003fa6270 */
[----:B------:R-:W5:Y:S01]  /*5920*/  @!P6 LDG.E R12, desc[UR8][R4.64+0x280] ;  /* 0x00028008040ce981 */ /* 0x000f62000c1e1900 */
[----:B------:R-:W-:Y:S01]  /*5930*/  ISETP.GE.AND P6, PT, R9, R2, PT ;  /* 0x000000020900720c */ /* 0x000fe20003fc6270 */
[----:B------:R-:W-:-:S02]  /*5940*/  VIADD R7, R27, 0x1a0 ;  /* 0x000001a01b077836 */ /* 0x000fc40000000000 */
[----:B------:R-:W-:Y:S01]  /*5950*/  VIADD R9, R27, 0x1c0 ;  /* 0x000001c01b097836 */ /* 0x000fe20000000000 */
[----:B------:R-:W5:Y:S02]  /*5960*/  @!P0 LDG.E R13, desc[UR8][R4.64+0x300] ;  /* 0x00030008040d8981 */ /* 0x000f64000c1e1900 */
[-C--:B------:R-:W-:Y:S02]  /*5970*/  ISETP.GE.AND P0, PT, R7, R2.reuse, PT ;  /* 0x000000020700720c */ /* 0x080fe40003f06270 */
[----:B------:R-:W5:Y:S01]  /*5980*/  @!P1 LDG.E R14, desc[UR8][R4.64+0x380] ;  /* 0x00038008040e9981 */ /* 0x000f62000c1e1900 */
[-C--:B------:R-:W-:Y:S01]  /*5990*/  ISETP.GE.AND P1, PT, R9, R2.reuse, PT ;  /* 0x000000020900720c */ /* 0x080fe20003f26270 */
[C---:B------:R-:W-:Y:S02]  /*59a0*/  VIADD R7, R27.reuse, 0x1e0 ;  /* 0x000001e01b077836 */ /* 0x040fe40000000000 */
[----:B------:R-:W-:Y:S01]  /*59b0*/  VIADD R9, R27, 0x200 ;  /* 0x000002001b097836 */ /* 0x000fe20000000000 */
[----:B------:R-:W5:Y:S02]  /*59c0*/  @!P2 LDG.E R15, desc[UR8][R4.64+0x400] ;  /* 0x00040008040fa981 */ /* 0x000f64000c1e1900 */
        /* <DEDUP_REMOVED lines=23> */
[----:B--2---:R0:W-:Y:S02]  /*5b40*/  STS [R7], R0 ;  /* 0x0000000007007388 */ /* 0x0041e40000000800 */
[----:B0-----:R-:W-:Y:S02]  /*5b50*/  IMAD R0, R78, 0x48, R7 ;  /* 0x000000484e007824 */ /* 0x001fe400078e0207 */
[----:B---3--:R-:W-:Y:S04]  /*5b60*/  STS [R7+0x80], R6 ;  /* 0x0000800607007388 */ /* 0x008fe80000000800 */
[----:B----4-:R-:W-:Y:S04]  /*5b70*/  STS [R7+0x100], R8 ;  /* 0x0001000807007388 */ /* 0x010fe80000000800 */
[----:B-----5:R-:W-:Y:S04]  /*5b80*/  STS [R7+0x180], R10 ;  /* 0x0001800a07007388 */ /* 0x020fe80000000800 */
        /* <DEDUP_REMOVED lines=16> */
[----:B------:R-:W1:Y:S04]  /*5c90*/  LDS R52, [R0] ;  /* 0x0000000000347984 */ /* 0x000e680000000800 */
[----:B------:R-:W2:Y:S04]  /*5ca0*/  LDS R50, [R0+0x4] ;  /* 0x0000040000327984 */ /* 0x000ea80000000800 */
[----:B------:R-:W3:Y:S04]  /*5cb0*/  LDS R48, [R0+0x8] ;  /* 0x0000080000307984 */ /* 0x000ee80000000800 */
[----:B------:R-:W4:Y:S04]  /*5cc0*/  LDS R46, [R0+0xc] ;  /* 0x00000c00002e7984 */ /* 0x000f280000000800 */
[----:B------:R-:W5:Y:S04]  /*5cd0*/  LDS R44, [R0+0x10] ;  /* 0x00001000002c7984 */ /* 0x000f680000000800 */
[----:B------:R-:W5:Y:S04]  /*5ce0*/  LDS R42, [R0+0x14] ;  /* 0x00001400002a7984 */ /* 0x000f680000000800 */
[----:B------:R-:W5:Y:S04]  /*5cf0*/  LDS R40, [R0+0x18] ;  /* 0x0000180000287984 */ /* 0x000f680000000800 */
[----:B------:R-:W5:Y:S01]  /*5d00*/  LDS R38, [R0+0x1c] ;  /* 0x00001c0000267984 */ /* 0x000f620000000800 */
[----:B0-----:R-:W-:-:S03]  /*5d10*/  IMAD R13, R3, 0x13, RZ ;  /* 0x00000013030d7824 */ /* 0x001fc600078e02ff */
[----:B------:R-:W0:Y:S01]  /*5d20*/  LDS R36, [R0+0x20] ;  /* 0x0000200000247984 */ /* 0x000e220000000800 */
[----:B------:R-:W-:-:S03]  /*5d30*/  VIADD R53, R13, 0x1 ;  /* 0x000000010d357836 */ /* 0x000fc60000000000 */
[----:B------:R-:W0:Y:S01]  /*5d40*/  LDS R34, [R0+0x24] ;  /* 0x0000240000227984 */ /* 0x000e220000000800 */
[----:B------:R-:W-:-:S03]  /*5d50*/  VIADD R85, R13, 0x2 ;  /* 0x000000020d557836 */ /* 0x000fc60000000000 */
[----:B------:R-:W0:Y:S01]  /*5d60*/  LDS R32, [R0+0x28] ;  /* 0x0000280000207984 */ /* 0x000e220000000800 */
[-C--:B------:R-:W-:Y:S02]  /*5d70*/  ISETP.GE.AND P0, PT, R13, R2.reuse, PT ;  /* 0x000000020d00720c */ /* 0x080fe40003f06270 */
[-C--:B------:R-:W-:Y:S01]  /*5d80*/  ISETP.GE.AND P6, PT, R53, R2.reuse, PT ;  /* 0x000000023500720c */ /* 0x080fe20003fc6270 */
[----:B------:R-:W0:Y:S01]  /*5d90*/  LDS R30, [R0+0x2c] ;  /* 0x00002c00001e7984 */ /* 0x000e220000000800 */
[----:B-1----:R-:W-:Y:S02]  /*5da0*/  LOP3.LUT R51, R52, 0x1, RZ, 0xc, !PT ;  /* 0x0000000134337812 */ /* 0x002fe400078e0cff */
[----:B--2---:R-:W-:Y:S01]  /*5db0*/  LOP3.LUT R54, R50, 0x1, RZ, 0xc, !PT ;  /* 0x0000000132367812 */ /* 0x004fe200078e0cff */
[----:B------:R-:W-:Y:S01]  /*5dc0*/  VIADD R83, R13, 0x3 ;  /* 0x000000030d537836 */ /* 0x000fe20000000000 */
[----:B------:R-:W-:Y:S01]  /*5dd0*/  ISETP.GE.AND P5, PT, R85, R2, PT ;  /* 0x000000025500720c */ /* 0x000fe20003fa6270 */
[----:B------:R-:W1:Y:S01]  /*5de0*/  LDS R28, [R0+0x30] ;  /* 0x00003000001c7984 */ /* 0x000e620000000800 */
[----:B------:R-:W-:-:S02]  /*5df0*/  SEL R51, R51, 0x1, !P0 ;  /* 0x0000000133337807 */ /* 0x000fc40004000000 */
[----:B---3--:R-:W-:Y:S01]  /*5e00*/  LOP3.LUT R47, R48, 0x1, RZ, 0xc, !PT ;  /* 0x00000001302f7812 */ /* 0x008fe200078e0cff */
[----:B------:R-:W2:Y:S01]  /*5e10*/  LDS R25, [R0+0x34] ;  /* 0x0000340000197984 */ /* 0x000ea20000000800 */
[----:B------:R-:W-:Y:S01]  /*5e20*/  SEL R54, R54, 0x1, !P6 ;  /* 0x0000000136367807 */ /* 0x000fe20007000000 */
[----:B------:R-:W-:Y:S01]  /*5e30*/  VIADD R81, R13, 0x4 ;  /* 0x000000040d517836 */ /* 0x000fe20000000000 */
[-C--:B------:R-:W-:Y:S01]  /*5e40*/  ISETP.GE.AND P4, PT, R83, R2.reuse, PT ;  /* 0x000000025300720c */ /* 0x080fe20003f86270 */
[----:B------:R-:W3:Y:S01]  /*5e50*/  LDS R20, [R0+0x38] ;  /* 0x0000380000147984 */ /* 0x000ee20000000800 */
[----:B----4-:R-:W-:Y:S01]  /*5e60*/  LOP3.LUT R49, R46, 0x1, RZ, 0xc, !PT ;  /* 0x000000012e317812 */ /* 0x010fe200078e0cff */
[----:B------:R-:W-:Y:S01]  /*5e70*/  IMAD.IADD R80, R51, 0x1, R54 ;  /* 0x0000000133507824 */ /* 0x000fe200078e0236 */
[----:B------:R-:W-:Y:S01]  /*5e80*/  SEL R47, R47, 0x1, !P5 ;  /* 0x000000012f2f7807 */ /* 0x000fe20006800000 */
[----:B------:R-:W-:Y:S01]  /*5e90*/  VIADD R77, R13, 0x5 ;  /* 0x000000050d4d7836 */ /* 0x000fe20000000000 */
[-C--:B------:R-:W-:Y:S01]  /*5ea0*/  ISETP.GE.AND P3, PT, R81, R2.reuse, PT ;  /* 0x000000025100720c */ /* 0x080fe20003f66270 */
[----:B------:R-:W4:Y:S01]  /*5eb0*/  LDS R18, [R0+0x3c] ;  /* 0x00003c0000127984 */ /* 0x000f220000000800 */
[----:B-----5:R-:W-:Y:S01]  /*5ec0*/  LOP3.LUT R43, R44, 0x1, RZ, 0xc, !PT ;  /* 0x000000012c2b7812 */ /* 0x020fe200078e0cff */
[----:B------:R-:W-:Y:S01]  /*5ed0*/  IMAD.IADD R82, R47, 0x1, R80 ;  /* 0x000000012f527824 */ /* 0x000fe200078e0250 */
[----:B------:R-:W-:Y:S01]  /*5ee0*/  SEL R49, R49, 0x1, !P4 ;  /* 0x0000000131317807 */ /* 0x000fe20006000000 */
[----:B------:R-:W-:Y:S01]  /*5ef0*/  VIADD R75, R13, 0x6 ;  /* 0x000000060d4b7836 */ /* 0x000fe20000000000 */
[-C--:B------:R-:W-:Y:S01]  /*5f00*/  ISETP.GE.AND P2, PT, R77, R2.reuse, PT ;  /* 0x000000024d00720c */ /* 0x080fe20003f46270 */
[----:B------:R-:W5:Y:S01]  /*5f10*/  LDS R16, [R0+0x40] ;  /* 0x0000400000107984 */ /* 0x000f620000000800 */
[----:B------:R-:W-:Y:S01]  /*5f20*/  LOP3.LUT R45, R42, 0x1, RZ, 0xc, !PT ;  /* 0x000000012a2d7812 */ /* 0x000fe200078e0cff */
        /* <DEDUP_REMOVED lines=10> */
[----:B------:R5:W5:Y:S01]  /*5fd0*/  LDS R12, [R0+0x48] ;  /* 0x00004800000c7984 */ /* 0x000b620000000800 */
[----:B------:R-:W-:Y:S01]  /*5fe0*/  LOP3.LUT R41, R38, 0x1, RZ, 0xc, !PT ;  /* 0x0000000126297812 */ /* 0x000fe200078e0cff */
[----:B------:R-:W-:Y:S01]  /*5ff0*/  IMAD.IADD R74, R45, 0x1, R76 ;  /* 0x000000012d4a7824 */ /* 0x000fe200078e024c */
[----:B------:R-:W-:Y:S01]  /*6000*/  SEL R39, R39, 0x1, !P1 ;  /* 0x0000000127277807 */ /* 0x000fe20004800000 */
[----:B------:R-:W-:Y:S01]  /*6010*/  VIADD R69, R13, 0x9 ;  /* 0x000000090d457836 */ /* 0x000fe20000000000 */
[----:B------:R-:W-:-:S02]  /*6020*/  ISETP.GE.AND P6, PT, R71, R2, PT ;  /* 0x000000024700720c */ /* 0x000fc40003fc6270 */
[----:B0-----:R-:W-:Y:S01]  /*6030*/  LOP3.LUT R35, R36, 0x1, RZ, 0xc, !PT ;  /* 0x0000000124237812 */ /* 0x001fe200078e0cff */
[----:B------:R-:W-:Y:S01]  /*6040*/  IMAD.IADD R72, R39, 0x1, R74 ;  /* 0x0000000127487824 */ /* 0x000fe200078e024a */
[----:B------:R-:W-:Y:S01]  /*6050*/  SEL R41, R41, 0x1, !P0 ;  /* 0x0000000129297807 */ /* 0x000fe20004000000 */
[----:B------:R-:W-:Y:S01]  /*6060*/  VIADD R67, R13, 0xa ;  /* 0x0000000a0d437836 */ /* 0x000fe20000000000 */
[-C--:B------:R-:W-:Y:S02]  /*6070*/  ISETP.GE.AND P0, PT, R69, R2.reuse, PT ;  /* 0x000000024500720c */ /* 0x080fe40003f06270 */
[----:B------:R-:W-:Y:S01]  /*6080*/  LOP3.LUT R37, R34, 0x1, RZ, 0xc, !PT ;  /* 0x0000000122257812 */ /* 0x000fe200078e0cff */
[----:B------:R-:W-:Y:S01]  /*6090*/  IMAD.IADD R70, R41, 0x1, R72 ;  /* 0x0000000129467824 */ /* 0x000fe200078e0248 */
[----:B------:R-:W-:Y:S01]  /*60a0*/  SEL R35, R35, 0x1, !P6 ;  /* 0x0000000123237807 */ /* 0x000fe20007000000 */
[----:B------:R-:W-:Y:S01]  /*60b0*/  VIADD R65, R13, 0xb ;  /* 0x0000000b0d417836 */ /* 0x000fe20000000000 */
[----:B------:R-:W-:-:S02]  /*60c0*/  ISETP.GE.AND P1, PT, R67, R2, PT ;  /* 0x000000024300720c */ /* 0x000fc40003f26270 */
[----:B------:R-:W-:Y:S01]  /*60d0*/  LOP3.LUT R29, R32, 0x1, RZ, 0xc, !PT ;  /* 0x00000001201d7812 */ /* 0x000fe200078e0cff */
        /* <DEDUP_REMOVED lines=9> */
[----:B-1----:R-:W-:Y:S01]  /*6170*/  LOP3.LUT R24, R28, 0x1, RZ, 0xc, !PT ;  /* 0x000000011c187812 */ /* 0x002fe200078e0cff */
[----:B------:R-:W-:Y:S01]  /*6180*/  IMAD.IADD R64, R29, 0x1, R66 ;  /* 0x000000011d407824 */ /* 0x000fe200078e0242 */
[----:B------:R-:W-:Y:S01]  /*6190*/  SEL R33, R33, 0x1, !P0 ;  /* 0x0000000121217807 */ /* 0x000fe20004000000 */
[----:B------:R-:W-:Y:S01]  /*61a0*/  VIADD R61, R13, 0xe ;  /* 0x0000000e0d3d7836 */ /* 0x000fe20000000000 */
[-C--:B------:R-:W-:Y:S02]  /*61b0*/  ISETP.GE.AND P0, PT, R63, R2.reuse, PT ;  /* 0x000000023f00720c */ /* 0x080fe40003f06270 */
[----:B--2---:R-:W-:Y:S01]  /*61c0*/  LOP3.LUT R31, R25, 0x1, RZ, 0xc, !PT ;  /* 0x00000001191f7812 */ /* 0x004fe200078e0cff */
[----:B------:R-:W-:Y:S01]  /*61d0*/  IMAD.IADD R59, R33, 0x1, R64 ;  /* 0x00000001213b7824 */ /* 0x000fe200078e0240 */
[----:B------:R-:W-:Y:S01]  /*61e0*/  SEL R24, R24, 0x1, !P1 ;  /* 0x0000000118187807 */ /* 0x000fe20004800000 */
[----:B------:R-:W-:Y:S01]  /*61f0*/  VIADD R27, R13, 0xf ;  /* 0x0000000f0d1b7836 */ /* 0x000fe20000000000 */
[----:B------:R-:W-:-:S02]  /*6200*/  ISETP.GE.AND P1, PT, R61, R2, PT ;  /* 0x000000023d00720c */ /* 0x000fc40003f26270 */
[----:B---3--:R-:W-:Y:S01]  /*6210*/  LOP3.LUT R21, R20, 0x1, RZ, 0xc, !PT ;  /* 0x0000000114157812 */ /* 0x008fe200078e0cff */
[----:B------:R-:W-:Y:S01]  /*6220*/  IMAD.IADD R60, R24, 0x1, R59 ;  /* 0x00000001183c7824 */ /* 0x000fe200078e023b */
[----:B------:R-:W-:Y:S01]  /*6230*/  SEL R31, R31, 0x1, !P0 ;  /* 0x000000011f1f7807 */ /* 0x000fe20004000000 */
[----:B------:R-:W-:Y:S01]  /*6240*/  VIADD R57, R13, 0x10 ;  /* 0x000000100d397836 */ /* 0x000fe20000000000 */
[-C--:B------:R-:W-:Y:S02]  /*6250*/  ISETP.GE.AND P0, PT, R27, R2.reuse, PT ;  /* 0x000000021b00720c */ /* 0x080fe40003f06270 */
[----:B----4-:R-:W-:Y:S01]  /*6260*/  LOP3.LUT R15, R18, 0x1, RZ, 0xc, !PT ;  /* 0x00000001120f7812 */ /* 0x010fe200078e0cff */
[----:B------:R-:W-:Y:S01]  /*6270*/  IMAD.IADD R58, R31, 0x1, R60 ;  /* 0x000000011f3a7824 */ /* 0x000fe200078e023c */
[----:B------:R-:W-:Y:S01]  /*6280*/  SEL R21, R21, 0x1, !P1 ;  /* 0x0000000115157807 */ /* 0x000fe20004800000 */
[----:B------:R-:W-:Y:S01]  /*6290*/  VIADD R23, R13, 0x11 ;  /* 0x000000110d177836 */ /* 0x000fe20000000000 */
[----:B------:R-:W-:-:S02]  /*62a0*/  ISETP.GE.AND P1, PT, R57, R2, PT ;  /* 0x000000023900720c */ /* 0x000fc40003f26270 */
[----:B-----5:R-:W-:Y:S01]  /*62b0*/  LOP3.LUT R19, R16, 0x1, RZ, 0xc, !PT ;  /* 0x0000000110137812 */ /* 0x020fe200078e0cff */
[----:B------:R-:W-:Y:S01]  /*62c0*/  IMAD.IADD R0, R21, 0x1, R58 ;  /* 0x0000000115007824 */ /* 0x000fe200078e023a */
[----:B------:R-:W-:Y:S01]  /*62d0*/  SEL R15, R15, 0x1, !P0 ;  /* 0x000000010f0f7807 */ /* 0x000fe20004000000 */
[----:B------:R-:W-:Y:S01]  /*62e0*/  VIADD R55, R13, 0x12 ;  /* 0x000000120d377836 */ /* 0x000fe20000000000 */
[----:B------:R-:W-:Y:S01]  /*62f0*/  BAR.SYNC.DEFER_BLOCKING 0x0 ;  /* 0x0000000000007b1d */ /* 0x000fe20000010000 */
[-C--:B------:R-:W-:Y:S02]  /*6300*/  ISETP.GE.AND P0, PT, R23, R2.reuse, PT ;  /* 0x000000021700720c */ /* 0x080fe40003f06270 */
[----:B------:R-:W-:Y:S01]  /*6310*/  LOP3.LUT R17, R14, 0x1, RZ, 0xc, !PT ;  /* 0x000000010e117812 */ /* 0x000fe200078e0cff */
[----:B------:R-:W-:Y:S01]  /*6320*/  IMAD.IADD R22, R15, 0x1, R0 ;  /* 0x000000010f167824 */ /* 0x000fe200078e0200 */
[----:B------:R-:W-:Y:S02]  /*6330*/  SEL R19, R19, 0x1, !P1 ;  /* 0x0000000113137807 */ /* 0x000fe40004800000 */
[----:B------:R-:W-:-:S02]  /*6340*/  ISETP.GE.AND P1, PT, R55, R2, PT ;  /* 0x000000023700720c */ /* 0x000fc40003f26270 */
[----:B------:R-:W-:Y:S01]  /*6350*/  LOP3.LUT R87, R12, 0x1, RZ, 0xc, !PT ;  /* 0x000000010c577812 */ /* 0x000fe200078e0cff */
[----:B------:R-:W-:Y:S01]  /*6360*/  IMAD.IADD R26, R19, 0x1, R22 ;  /* 0x00000001131a7824 */ /* 0x000fe200078e0216 */
[----:B------:R-:W-:Y:S02]  /*6370*/  SEL R17, R17, 0x1, !P0 ;  /* 0x0000000111117807 */ /* 0x000fe40004000000 */
[----:B------:R-:W-:-:S03]  /*6380*/  SEL R87, R87, 0x1, !P1 ;  /* 0x0000000157577807 */ /* 0x000fc60004800000 */
        /* <DEDUP_REMOVED lines=12> */
[----:B------:R-:W-:Y:S01]  /*6450*/  @!P1 LEA R90, R79, UR4, 0x2 ;  /* 0x000000044f5a9c11 */ /* 0x000fe2000f8e10ff */
[----:B0-----:R-:W-:-:S05]  /*6460*/  @P0 IMAD.IADD R89, R88, 0x1, R89 ;  /* 0x0000000158590824 */ /* 0x001fca00078e0259 */
[----:B------:R-:W-:Y:S01]  /*6470*/  @!P1 STS [R90], R89 ;  /* 0x000000595a009388 */ /* 0x000fe20000000800 */
[----:B------:R-:W-:Y:S06]  /*6480*/  BAR.SYNC.DEFER_BLOCKING 0x0 ;  /* 0x0000000000007b1d */ /* 0x000fec0000010000 */
[----:B------:R-:W0:Y:S04]  /*6490*/  LDS.128 R4, [UR4] ;  /* 0x00000004ff047984 */ /* 0x000e280008000c00 */
[----:B------:R-:W1:Y:S01]  /*64a0*/  LDS.128 R8, [UR4+0x10] ;  /* 0x00001004ff087984 */ /* 0x000e620008000c00 */
[----:B------:R-:W-:Y:S01]  /*64b0*/  ISETP.NE.AND P0, PT, R79, 0x2, PT ;  /* 0x000000024f00780c */ /* 0x000fe20003f05270 */
[----:B0-----:R-:W-:-:S04]  /*64c0*/  IMAD.IADD R5, R4, 0x1, R5 ;  /* 0x0000000104057824 */ /* 0x001fc800078e0205 */
[----:B------:R-:W-:Y:S01]  /*64d0*/  IMAD.IADD R6, R6, 0x1, R5 ;  /* 0x0000000106067824 */ /* 0x000fe200078e0205 */
[----:B------:R-:W-:Y:S02]  /*64e0*/  SEL R88, R5, R4, !P0 ;  /* 0x0000000405587207 */ /* 0x000fe40004000000 */
[----:B------:R-:W0:Y:S01]  /*64f0*/  LDS.64 R4, [UR4+0x20] ;  /* 0x00002004ff047984 */ /* 0x000e220008000a00 */
[----:B------:R-:W-:Y:S01]  /*6500*/  BAR.SYNC.DEFER_BLOCKING 0x0 ;  /* 0x0000000000007b1d */ /* 0x000fe20000010000 */
        /* <DEDUP_REMOVED lines=16> */
[----:B------:R-:W-:Y:S02]  /*6610*/  ISETP.NE.AND P1, PT, R79, 0x9, PT ;  /* 0x000000094f00780c */ /* 0x000fe40003f25270 */
[C---:B------:R-:W-:Y:S01]  /*6620*/  SEL R88, R11.reuse, R88, !P0 ;  /* 0x000000580b587207 */ /* 0x040fe20004000000 */
[----:B0-----:R-:W-:Y:S01]  /*6630*/  IMAD.IADD R11, R11, 0x1, R4 ;  /* 0x000000010b0b7824 */ /* 0x001fe200078e0204 */
[----:B------:R-:W-:Y:S01]  /*6640*/  ISETP.NE.AND P2, PT, R78, RZ, PT ;  /* 0x000000ff4e00720c */ /* 0x000fe20003f45270 */
[----:B------:R-:W-:Y:S01]  /*6650*/  IMAD.IADD R86, R89, 0x1, -R86 ;  /* 0x0000000159567824 */ /* 0x000fe200078e0a56 */
[----:B------:R-:W-:-:S02]  /*6660*/  ISETP.GE.U32.AND P0, PT, R3, 0x20, PT ;  /* 0x000000200300780c */ /* 0x000fc40003f06070 */
[C---:B------:R-:W-:Y:S02]  /*6670*/  SEL R88, R11.reuse, R88, !P1 ;  /* 0x000000580b587207 */ /* 0x040fe40004800000 */
[----:B------:R-:W-:Y:S02]  /*6680*/  IADD3 R5, PT, PT, R11, R2, R5 ;  /* 0x000000020b057210 */ /* 0x000fe40007ffe005 */
[----:B------:R-:W-:Y:S02]  /*6690*/  SEL R7, R86, RZ, P2 ;  /* 0x000000ff56077207 */ /* 0x000fe40001000000 */
[----:B------:R-:W-:Y:S01]  /*66a0*/  SEL R4, R88, RZ, P0 ;  /* 0x000000ff58047207 */ /* 0x000fe20000000000 */
[----:B------:R-:W-:-:S04]  /*66b0*/  VIADD R5, R5, 0xffffe840 ;  /* 0xffffe84005057836 */ /* 0x000fc80000000000 */
[----:B------:R-:W-:Y:S02]  /*66c0*/  IMAD.IADD R4, R4, 0x1, R7 ;  /* 0x0000000104047824 */ /* 0x000fe400078e0207 */
[----:B------:R-:W-:Y:S01]  /*66d0*/  IMAD.IADD R6, R2, 0x1, -R5 ;  /* 0x0000000102067824 */ /* 0x000fe200078e0a05 */
[----:B------:R-:W-:-:S03]  /*66e0*/  ISETP.NE.AND P1, PT, R51, RZ, PT ;  /* 0x000000ff3300720c */ /* 0x000fc60003f25270 */
[----:B------:R-:W-:Y:S01]  /*66f0*/  IMAD.IADD R8, R4, 0x1, R6 ;  /* 0x0000000104087824 */ /* 0x000fe200078e0206 */
[----:B------:R-:W-:Y:S02]  /*6700*/  IADD3 R53, PT, PT, R53, -R4, -R51 ;  /* 0x8000000435357210 */ /* 0x000fe40007ffe833 */
[----:B------:R-:W-:Y:S01]  /*6710*/  ISETP.NE.AND P2, PT, R54, RZ, PT ;  /* 0x000000ff3600720c */ /* 0x000fe20003f45270 */
[----:B------:R-:W-:Y:S02]  /*6720*/  IMAD.IADD R51, R51, 0x1, R8 ;  /* 0x0000000133337824 */ /* 0x000fe400078e0208 */
[----:B------:R-:W-:-:S03]  /*6730*/  IMAD.IADD R13, R13, 0x1, -R4 ;  /* 0x000000010d0d7824 */ /* 0x000fc600078e0a04 */
[----:B------:R-:W-:Y:S01]  /*6740*/  SEL R53, R53, R51, !P2 ;  /* 0x0000003335357207 */ /* 0x000fe20005000000 */
[----:B------:R-:W-:Y:S01]  /*6750*/  IMAD.IADD R51, R54, 0x1, R51 ;  /* 0x0000000136337824 */ /* 0x000fe200078e0233 */
[----:B------:R-:W-:Y:S02]  /*6760*/  SEL R13, R13, R8, !P1 ;  /* 0x000000080d0d7207 */ /* 0x000fe40004800000 */
[C---:B------:R-:W-:Y:S01]  /*6770*/  ISETP.NE.AND P1, PT, R47.reuse, RZ, PT ;  /* 0x000000ff2f00720c */ /* 0x040fe20003f25270 */
[----:B------:R-:W-:Y:S01]  /*6780*/  IMAD.IADD R47, R47, 0x1, R51 ;  /* 0x000000012f2f7824 */ /* 0x000fe200078e0233 */
[--C-:B------:R-:W-:Y:S02]  /*6790*/  IADD3 R80, PT, PT, R85, -R80, -R4.reuse ;  /* 0x8000005055507210 */ /* 0x100fe40007ffe804 */
[----:B------:R-:W-:Y:S01]  /*67a0*/  IADD3 R82, PT, PT, R83, -R82, -R4 ;  /* 0x8000005253527210 */ /* 0x000fe20007ffe804 */
[C---:B------:R-:W-:Y:S01]  /*67b0*/  IMAD.IADD R8, R49.reuse, 0x1, R47 ;  /* 0x0000000131087824 */ /* 0x040fe200078e022f */
[----:B------:R-:W-:-:S02]  /*67c0*/  ISETP.NE.AND P2, PT, R49, RZ, PT ;  /* 0x000000ff3100720c */ /* 0x000fc40003f45270 */
[----:B------:R-:W-:Y:S02]  /*67d0*/  SEL R80, R80, R51, !P1 ;  /* 0x0000003350507207 */ /* 0x000fe40004800000 */
[C---:B------:R-:W-:Y:S01]  /*67e0*/  ISETP.NE.AND P1, PT, R43.reuse, RZ, PT ;  /* 0x000000ff2b00720c */ /* 0x040fe20003f25270 */
[----:B------:R-:W-:Y:S01]  /*67f0*/  IMAD.IADD R43, R43, 0x1, R8 ;  /* 0x000000012b2b7824 */ /* 0x000fe200078e0208 */
[----:B------:R-:W-:Y:S02]  /*6800*/  SEL R82, R82, R47, !P2 ;  /* 0x0000002f52527207 */ /* 0x000fe40005000000 */
[--C-:B------:R-:W-:Y:S02]  /*6810*/  IADD3 R76, PT, PT, R77, -R76, -R4.reuse ;  /* 0x8000004c4d4c7210 */ /* 0x100fe40007ffe804 */
[----:B------:R-:W-:Y:S02]  /*6820*/  ISETP.NE.AND P2, PT, R45, RZ, PT ;  /* 0x000000ff2d00720c */ /* 0x000fe40003f45270 */
[----:B------:R-:W-:-:S02]  /*6830*/  IADD3 R81, PT, PT, R81, -R84, -R4 ;  /* 0x8000005451517210 */ /* 0x000fc40007ffe804 */
[----:B------:R-:W-:Y:S01]  /*6840*/  SEL R76, R76, R43, !P2 ;  /* 0x0000002b4c4c7207 */ /* 0x000fe20005000000 */
[----:B------:R-:W-:Y:S01]  /*6850*/  IMAD.IADD R43, R45, 0x1, R43 ;  /* 0x000000012d2b7824 */ /* 0x000fe200078e022b */
[----:B------:R-:W-:Y:S02]  /*6860*/  SEL R81, R81, R8, !P1 ;  /* 0x0000000851517207 */ /* 0x000fe40004800000 */
[C---:B------:R-:W-:Y:S01]  /*6870*/  ISETP.NE.AND P1, PT, R39.reuse, RZ, PT ;  /* 0x000000ff2700720c */ /* 0x040fe20003f25270 */
[----:B------:R-:W-:Y:S01]  /*6880*/  IMAD.IADD R39, R39, 0x1, R43 ;  /* 0x0000000127277824 */ /* 0x000fe200078e022b */
        /* <DEDUP_REMOVED lines=27> */
[----:B------:R-:W-:Y:S02]  /*6a40*/  LEA R13, R13, UR4, 0x2 ;  /* 0x000000040d0d7c11 */ /* 0x000fe4000f8e10ff */
[----:B------:R-:W-:Y:S01]  /*6a50*/  SEL R60, R60, R24, !P2 ;  /* 0x000000183c3c7207 */ /* 0x000fe20005000000 */
[----:B------:R-:W-:Y:S01]  /*6a60*/  IMAD.IADD R24, R31, 0x1, R24 ;  /* 0x000000011f187824 */ /* 0x000fe200078e0218 */
[----:B------:R-:W-:Y:S02]  /*6a70*/  LEA R53, R53, UR4, 0x2 ;  /* 0x0000000435357c11 */ /* 0x000fe4000f8e10ff */
[----:B------:R-:W-:Y:S02]  /*6a80*/  LEA R7, R80, UR4, 0x2 ;  /* 0x0000000450077c11 */ /* 0x000fe4000f8e10ff */
[----:B------:R-:W-:Y:S02]  /*6a90*/  SEL R59, R59, R29, !P1 ;  /* 0x0000001d3b3b7207 */ /* 0x000fe40004800000 */
[----:B------:R-:W-:-:S02]  /*6aa0*/  IADD3 R58, PT, PT, R61, -R58, -R4 ;  /* 0x8000003a3d3a7210 */ /* 0x000fc40007ffe804 */
[----:B------:R-:W-:Y:S02]  /*6ab0*/  LEA R9, R82, UR4, 0x2 ;  /* 0x0000000452097c11 */ /* 0x000fe4000f8e10ff */
[----:B------:R-:W-:Y:S01]  /*6ac0*/  ISETP.NE.AND P1, PT, R21, RZ, PT ;  /* 0x000000ff1500720c */ /* 0x000fe20003f25270 */
[----:B------:R-:W-:Y:S01]  /*6ad0*/  STS [R13], R52 ;  /* 0x000000340d007388 */ /* 0x000fe20000000800 */
[----:B------:R-:W-:Y:S01]  /*6ae0*/  ISETP.NE.AND P0, PT, R87, RZ, PT ;  /* 0x000000ff5700720c */ /* 0x000fe20003f05270 */
[----:B------:R-:W-:Y:S01]  /*6af0*/  IMAD.IADD R21, R21, 0x1, R24 ;  /* 0x0000000115157824 */ /* 0x000fe200078e0218 */
[----:B------:R-:W-:Y:S01]  /*6b00*/  LEA R81, R81, UR4, 0x2 ;  /* 0x0000000451517c11 */ /* 0x000fe2000f8e10ff */
[----:B------:R-:W-:Y:S01]  /*6b10*/  STS [R53], R50 ;  /* 0x0000003235007388 */ /* 0x000fe20000000800 */
[----:B------:R-:W-:Y:S02]  /*6b20*/  LEA R11, R76, UR4, 0x2 ;  /* 0x000000044c0b7c11 */ /* 0x000fe4000f8e10ff */
[----:B------:R-:W-:Y:S01]  /*6b30*/  SEL R58, R58, R24, !P1 ;  /* 0x000000183a3a7207 */ /* 0x000fe20004800000 */
[----:B------:R0:W-:Y:S01]  /*6b40*/  STS [R7], R48 ;  /* 0x0000003007007388 */ /* 0x0001e20000000800 */
[C---:B------:R-:W-:Y:S01]  /*6b50*/  ISETP.NE.AND P1, PT, R15.reuse, RZ, PT ;  /* 0x000000ff0f00720c */ /* 0x040fe20003f25270 */
[----:B------:R-:W-:-:S02]  /*6b60*/  IMAD.IADD R15, R15, 0x1, R21 ;  /* 0x000000010f0f7824 */ /* 0x000fc400078e0215 */
[----:B------:R1:W-:Y:S01]  /*6b70*/  STS [R9], R46 ;  /* 0x0000002e09007388 */ /* 0x0003e20000000800 */
[----:B------:R-:W-:-:S03]  /*6b80*/  IADD3 R0, PT, PT, R27, -R0, -R4 ;  /* 0x800000001b007210 */ /* 0x000fc60007ffe804 */
[----:B------:R-:W-:Y:S01]  /*6b90*/  STS [R81], R44 ;  /* 0x0000002c51007388 */ /* 0x000fe20000000800 */
[----:B0-----:R-:W-:-:S03]  /*6ba0*/  LEA R7, R74, UR4, 0x2 ;  /* 0x000000044a077c11 */ /* 0x001fc6000f8e10ff */
[----:B------:R0:W-:Y:S01]  /*6bb0*/  STS [R11], R42 ;  /* 0x0000002a0b007388 */ /* 0x0001e20000000800 */
[----:B-1----:R-:W-:Y:S01]  /*6bc0*/  LEA R9, R72, UR4, 0x2 ;  /* 0x0000000448097c11 */ /* 0x002fe2000f8e10ff */
[----:B------:R-:W-:Y:S02]  /*6bd0*/  IMAD.IADD R8, R19, 0x1, R15 ;  /* 0x0000000113087824 */ /* 0x000fe400078e020f */
[----:B------:R1:W-:Y:S01]  /*6be0*/  STS [R7], R40 ;  /* 0x0000002807007388 */ /* 0x0003e20000000800 */
[----:B------:R-:W-:Y:S02]  /*6bf0*/  LEA R13, R68, UR4, 0x2 ;  /* 0x00000004440d7c11 */ /* 0x000fe4000f8e10ff */
[----:B------:R-:W-:Y:S01]  /*6c00*/  IADD3 R22, PT, PT, R57, -R22, -R4 ;  /* 0x8000001639167210 */ /* 0x000fe20007ffe804 */
[----:B------:R2:W-:Y:S01]  /*6c10*/  STS [R9], R38 ;  /* 0x0000002609007388 */ /* 0x0005e20000000800 */
[----:B0-----:R-:W-:Y:S02]  /*6c20*/  LEA R11, R70, UR4, 0x2 ;  /* 0x00000004460b7c11 */ /* 0x001fe4000f8e10ff */
[----:B------:R-:W-:-:S02]  /*6c30*/  ISETP.NE.AND P2, PT, R19, RZ, PT ;  /* 0x000000ff1300720c */ /* 0x000fc40003f45270 */
[----:B-1----:R-:W-:Y:S02]  /*6c40*/  LEA R7, R66, UR4, 0x2 ;  /* 0x0000000442077c11 */ /* 0x002fe4000f8e10ff */
[----:B------:R-:W-:Y:S02]  /*6c50*/  SEL R0, R0, R21, !P1 ;  /* 0x0000001500007207 */ /* 0x000fe40004800000 */
[--C-:B------:R-:W-:Y:S02]  /*6c60*/  IADD3 R23, PT, PT, R23, -R26, -R4.reuse ;  /* 0x8000001a17177210 */ /* 0x100fe40007ffe804 */
[----:B--2---:R-:W-:Y:S02]  /*6c70*/  LEA R9, R64, UR4, 0x2 ;  /* 0x0000000440097c11 */ /* 0x004fe4000f8e10ff */
[----:B------:R-:W-:Y:S01]  /*6c80*/  ISETP.NE.AND P1, PT, R17, RZ, PT ;  /* 0x000000ff1100720c */ /* 0x000fe20003f25270 */
[----:B------:R0:W-:Y:S01]  /*6c90*/  STS [R11], R36 ;  /* 0x000000240b007388 */ /* 0x0001e20000000800 */
[----:B------:R-:W-:Y:S01]  /*6ca0*/  IADD3 R4, PT, PT, R55, -R56, -R4 ;  /* 0x8000003837047210 */ /* 0x000fe20007ffe804 */
[----:B------:R-:W-:Y:S01]  /*6cb0*/  @P0 IMAD.IADD R4, R17, 0x1, R8 ;  /* 0x0000000111040824 */ /* 0x000fe200078e0208 */
[----:B------:R-:W-:Y:S01]  /*6cc0*/  LEA R59, R59, UR4, 0x2 ;  /* 0x000000043b3b7c11 */ /* 0x000fe2000f8e10ff */
[----:B------:R-:W-:Y:S01]  /*6cd0*/  STS [R13], R34 ;  /* 0x000000220d007388 */ /* 0x000fe20000000800 */
[----:B------:R-:W-:-:S02]  /*6ce0*/  SEL R22, R22, R15, !P2 ;  /* 0x0000000f16167207 */ /* 0x000fc40005000000 */
[----:B------:R-:W-:Y:S01]  /*6cf0*/  ISETP.GE.AND P0, PT, R3, R2, PT ;  /* 0x000000020300720c */ /* 0x000fe20003f06270 */
[----:B------:R1:W-:Y:S01]  /*6d00*/  STS [R7], R32 ;  /* 0x0000002007007388 */ /* 0x0003e20000000800 */
[----:B------:R-:W-:Y:S02]  /*6d10*/  LEA R60, R60, UR4, 0x2 ;  /* 0x000000043c3c7c11 */ /* 0x000fe4000f8e10ff */
[----:B------:R-:W-:Y:S01]  /*6d20*/  SEL R23, R23, R8, !P1 ;  /* 0x0000000817177207 */ /* 0x000fe20004800000 */
[----:B------:R2:W-:Y:S01]  /*6d30*/  STS [R9], R30 ;  /* 0x0000001e09007388 */ /* 0x0005e20000000800 */
[----:B0-----:R-:W-:Y:S02]  /*6d40*/  LEA R11, R22, UR4, 0x2 ;  /* 0x00000004160b7c11 */ /* 0x001fe4000f8e10ff */
[----:B------:R-:W-:Y:S02]  /*6d50*/  LEA R23, R23, UR4, 0x2 ;  /* 0x0000000417177c11 */ /* 0x000fe4000f8e10ff */
[----:B-1----:R-:W-:Y:S01]  /*6d60*/  LEA R7, R58, UR4, 0x2 ;  /* 0x000000043a077c11 */ /* 0x002fe2000f8e10ff */
[----:B------:R0:W-:Y:S01]  /*6d70*/  STS [R59], R28 ;  /* 0x0000001c3b007388 */ /* 0x0001e20000000800 */
[----:B--2---:R-:W-:-:S03]  /*6d80*/  LEA R9, R0, UR4, 0x2 ;  /* 0x0000000400097c11 */ /* 0x004fc6000f8e10ff */
[----:B------:R0:W-:Y:S01]  /*6d90*/  STS [R60], R25 ;  /* 0x000000193c007388 */ /* 0x0001e20000000800 */
[----:B------:R-:W-:-:S03]  /*6da0*/  LEA R13, R4, UR4, 0x2 ;  /* 0x00000004040d7c11 */ /* 0x000fc6000f8e10ff */
[----:B------:R0:W-:Y:S01]  /*6db0*/  STS [R7], R20 ;  /* 0x0000001407007388 */ /* 0x0001e20000000800 */
[----:B------:R-:W-:-:S03]  /*6dc0*/  VIADD R15, R3, 0x140 ;  /* 0x00000140030f7836 */ /* 0x000fc60000000000 */
[----:B------:R0:W-:Y:S01]  /*6dd0*/  STS [R9], R18 ;  /* 0x0000001209007388 */ /* 0x0001e20000000800 */
[----:B------:R-:W-:-:S03]  /*6de0*/  LEA R0, R3, UR4, 0x2 ;  /* 0x0000000403007c11 */ /* 0x000fc6000f8e10ff */
[----:B------:R0:W-:Y:S01]  /*6df0*/  STS [R11], R16 ;  /* 0x000000100b007388 */ /* 0x0001e20000000800 */
[----:B------:R-:W-:Y:S03]  /*6e00*/  BSSY.RECONVERGENT B1, `(.L_x_4560) ;  /* 0x0000010000017945 */ /* 0x000fe60003800200 */
        /* <DEDUP_REMOVED lines=15> */
.L_x_4561:
[----:B------:R-:W-:Y:S05]  /*6f00*/  BSYNC.RECONVERGENT B1 ;  /* 0x0000000000017941 */ /* 0x000fea0003800200 */
.L_x_4560:
        /* <DEDUP_REMOVED lines=14> */
.L_x_4564:
[----:B------:R-:W0:Y:S01]  /*6ff0*/  LDCU.64 UR4, c[0x0][0x398] ;  /* 0x00007300ff0477ac */ /* 0x000e220008000a00 */
[----:B-1----:R-:W-:Y:S02]  /*7000*/  SHF.R.S32.HI R8, RZ, 0x1f, R4 ;  /* 0x0000001fff087819 */ /* 0x002fe40000011404 */
[----:B------:R-:W-:-:S05]  /*7010*/  IADD3 R4, P0, PT, -R4, R3, RZ ;  /* 0x0000000304047210 */ /* 0x000fca0007f1e1ff */
[----:B------:R-:W-:Y:S01]  /*7020*/  IMAD.X R9, RZ, RZ, ~R8, P0 ;  /* 0x000000ffff097224 */ /* 0x000fe200000e0e08 */
[----:B0-----:R-:W-:-:S04]  /*7030*/  LEA R8, P0, R4, UR4, 0x2 ;  /* 0x0000000404087c11 */ /* 0x001fc8000f8010ff */
[----:B------:R-:W-:-:S05]  /*7040*/  LEA.HI.X R9, R4, UR5, R9, 0x2, P0 ;  /* 0x0000000504097c11 */ /* 0x000fca00080f1409 */
[----:B--2---:R3:W-:Y:S04]  /*7050*/  STG.E desc[UR8][R8.64+0x500], R7 ;  /* 0x0005000708007986 */ /* 0x0047e8000c101908 */
.L_x_4563:
[----:B------:R-:W-:Y:S05]  /*7060*/  BSYNC.RECONVERGENT B1 ;  /* 0x0000000000017941 */ /* 0x000fea0003800200 */
.L_x_4562:
[----:B0123--:R-:W-:Y:S01]  /*7070*/  VIADD R9, R3, 0x280 ;  /* 0x0000028003097836 */ /* 0x00ffe20000000000 */
        /* <DEDUP_REMOVED lines=15> */
.L_x_4567:
[----:B------:R-:W0:Y:S01]  /*7170*/  LDCU.64 UR4, c[0x0][0x398] ;  /* 0x00007300ff0477ac */ /* 0x000e220008000a00 */
[----:B------:R-:W-:Y:S02]  /*7180*/  SHF.R.S32.HI R8, RZ, 0x1f, R4 ;  /* 0x0000001fff087819 */ /* 0x000fe40000011404 */
[----:B------:R-:W-:-:S05]  /*7190*/  IADD3 R4, P0, PT, -R4, R3, RZ ;  /* 0x0000000304047210 */ /* 0x000fca0007f1e1ff */
[----:B------:R-:W-:Y:S01]  /*71a0*/  IMAD.X R9, RZ, RZ, ~R8, P0 ;  /* 0x000000ffff097224 */ /* 0x000fe200000e0e08 */
[----:B0-----:R-:W-:-:S04]  /*71b0*/  LEA R8, P0, R4, UR4, 0x2 ;  /* 0x0000000404087c11 */ /* 0x001fc8000f8010ff */
[----:B------:R-:W-:-:S05]  /*71c0*/  LEA.HI.X R9, R4, UR5, R9, 0x2, P0 ;  /* 0x0000000504097c11 */ /* 0x000fca00080f1409 */
[----:B-1----:R0:W-:Y:S04]  /*71d0*/  STG.E desc[UR8][R8.64+0xa00], R7 ;  /* 0x000a000708007986 */ /* 0x0021e8000c101908 */
.L_x_4566:
[----:B------:R-:W-:Y:S05]  /*71e0*/  BSYNC.RECONVERGENT B1 ;  /* 0x0000000000017941 */ /* 0x000fea0003800200 */
.L_x_4565:
        /* <DEDUP_REMOVED lines=16> */
.L_x_4570:
[----:B------:R-:W0:Y:S01]  /*72f0*/  LDCU.64 UR4, c[0x0][0x398] ;  /* 0x00007300ff0477ac */ /* 0x000e220008000a00 */
[----:B------:R-:W-:Y:S02]  /*7300*/  SHF.R.S32.HI R8, RZ, 0x1f, R4 ;  /* 0x0000001fff087819 */ /* 0x000fe40000011404 */
[----:B------:R-:W-:-:S05]  /*7310*/  IADD3 R4, P0, PT, -R4, R3, RZ ;  /* 0x0000000304047210 */ /* 0x000fca0007f1e1ff */
[----:B------:R-:W-:Y:S01]  /*7320*/  IMAD.X R9, RZ, RZ, ~R8, P0 ;  /* 0x000000ffff097224 */ /* 0x000fe200000e0e08 */
[----:B0-----:R-:W-:-:S04]  /*7330*/  LEA R8, P0, R4, UR4, 0x2 ;  /* 0x0000000404087c11 */ /* 0x001fc8000f8010ff */
[----:B------:R-:W-:-:S05]  /*7340*/  LEA.HI.X R9, R4, UR5, R9, 0x2, P0 ;  /* 0x0000000504097c11 */ /* 0x000fca00080f1409 */
[----:B-1----:R1:W-:Y:S04]  /*7350*/  STG.E desc[UR8][R8.64+0xf00], R7 ;  /* 0x000f000708007986 */ /* 0x0023e8000c101908 */
.L_x_4569:
[----:B------:R-:W-:Y:S05]  /*7360*/  BSYNC.RECONVERGENT B1 ;  /* 0x0000000000017941 */ /* 0x000fea0003800200 */
.L_x_4568:
        /* <DEDUP_REMOVED lines=16> */
.L_x_4573:
[----:B------:R-:W0:Y:S01]  /*7470*/  LDCU.64 UR4, c[0x0][0x398] ;  /* 0x00007300ff0477ac */ /* 0x000e220008000a00 */
[----:B------:R-:W-:Y:S02]  /*7480*/  SHF.R.S32.HI R8, RZ, 0x1f, R4 ;  /* 0x0000001fff087819 */ /* 0x000fe40000011404 */
[----:B------:R-:W-:-:S05]  /*7490*/  IADD3 R4, P0, PT, -R4, R3, RZ ;  /* 0x0000000304047210 */ /* 0x000fca0007f1e1ff */
[----:B------:R-:W-:Y:S01]  /*74a0*/  IMAD.X R9, RZ, RZ, ~R8, P0 ;  /* 0x000000ffff097224 */ /* 0x000fe200000e0e08 */
[----:B0-----:R-:W-:-:S04]  /*74b0*/  LEA R8, P0, R4, UR4, 0x2 ;  /* 0x0000000404087c11 */ /* 0x001fc8000f8010ff */
[----:B------:R-:W-:-:S05]  /*74c0*/  LEA.HI.X R9, R4, UR5, R9, 0x2, P0 ;  /* 0x0000000504097c11 */ /* 0x000fca00080f1409 */
[----:B-1----:R0:W-:Y:S04]  /*74d0*/  STG.E desc[UR8][R8.64+0x1400], R7 ;  /* 0x0014000708007986 */ /* 0x0021e8000c101908 */
.L_x_4572:
[----:B------:R-:W-:Y:S05]  /*74e0*/  BSYNC.RECONVERGENT B1 ;  /* 0x0000000000017941 */ /* 0x000fea0003800200 */
.L_x_4571:
        /* <DEDUP_REMOVED lines=16> */
.L_x_4576:
[----:B------:R-:W0:Y:S01]  /*75f0*/  LDCU.64 UR4, c[0x0][0x398] ;  /* 0x00007300ff0477ac */ /* 0x000e220008000a00 */
[----:B------:R-:W-:Y:S02]  /*7600*/  SHF.R.S32.HI R8, RZ, 0x1f, R4 ;  /* 0x0000001fff087819 */ /* 0x000fe40000011404 */
[----:B------:R-:W-:-:S05]  /*7610*/  IADD3 R4, P0, PT, -R4, R3, RZ ;  /* 0x0000000304047210 */ /* 0x000fca0007f1e1ff */
[----:B------:R-:W-:Y:S01]  /*7620*/  IMAD.X R9, RZ, RZ, ~R8, P0 ;  /* 0x000000ffff097224 */ /* 0x000fe200000e0e08 */
[----:B0-----:R-:W-:-:S04]  /*7630*/  LEA R8, P0, R4, UR4, 0x2 ;  /* 0x0000000404087c11 */ /* 0x001fc8000f8010ff */
[----:B------:R-:W-:-:S05]  /*7640*/  LEA.HI.X R9, R4, UR5, R9, 0x2, P0 ;  /* 0x0000000504097c11 */ /* 0x000fca00080f1409 */
[----:B-1----:R1:W-:Y:S04]  /*7650*/  STG.E desc[UR8][R8.64+0x1900], R7 ;  /* 0x0019000708007986 */ /* 0x0023e8000c101908 */
.L_x_4575:
[----:B------:R-:W-:Y:S05]  /*7660*/  BSYNC.RECONVERGENT B1 ;  /* 0x0000000000017941 */ /* 0x000fea0003800200 */
.L_x_4574:
        /* <DEDUP_REMOVED lines=16> */
.L_x_4579:
[----:B------:R-:W0:Y:S01]  /*7770*/  LDCU.64 UR4, c[0x0][0x398] ;  /* 0x00007300ff0477ac */ /* 0x000e220008000a00 */
[----:B------:R-:W-:Y:S02]  /*7780*/  SHF.R.S32.HI R8, RZ, 0x1f, R4 ;  /* 0x0000001fff087819 */ /* 0x000fe40000011404 */
[----:B------:R-:W-:-:S05]  /*7790*/  IADD3 R4, P0, PT, -R4, R3, RZ ;  /* 0x0000000304047210 */ /* 0x000fca0007f1e1ff */
[----:B------:R-:W-:Y:S01]  /*77a0*/  IMAD.X R9, RZ, RZ, ~R8, P0 ;  /* 0x000000ffff097224 */ /* 0x000fe200000e0e08 */
[----:B0-----:R-:W-:-:S04]  /*77b0*/  LEA R8, P0, R4, UR4, 0x2 ;  /* 0x0000000404087c11 */ /* 0x001fc8000f8010ff */
[----:B------:R-:W-:-:S05]  /*77c0*/  LEA.HI.X R9, R4, UR5, R9, 0x2, P0 ;  /* 0x0000000504097c11 */ /* 0x000fca00080f1409 */
[----:B-1----:R0:W-:Y:S04]  /*77d0*/  STG.E desc[UR8][R8.64+0x1e00], R7 ;  /* 0x001e000708007986 */ /* 0x0021e8000c101908 */
.L_x_4578:
[----:B------:R-:W-:Y:S05]  /*77e0*/  BSYNC.RECONVERGENT B1 ;  /* 0x0000000000017941 */ /* 0x000fea0003800200 */
.L_x_4577:
        /* <DEDUP_REMOVED lines=16> */
.L_x_4582:
[----:B------:R-:W0:Y:S01]  /*78f0*/  LDCU.64 UR4, c[0x0][0x398] ;  /* 0x00007300ff0477ac */ /* 0x000e220008000a00 */
[----:B------:R-:W-:Y:S02]  /*7900*/  SHF.R.S32.HI R8, RZ, 0x1f, R4 ;  /* 0x0000001fff087819 */ /* 0x000fe40000011404 */
[----:B------:R-:W-:-:S05]  /*7910*/  IADD3 R4, P0, PT, -R4, R3, RZ ;  /* 0x0000000304047210 */ /* 0x000fca0007f1e1ff */
[----:B------:R-:W-:Y:S01]  /*7920*/  IMAD.X R9, RZ, RZ, ~R8, P0 ;  /* 0x000000ffff097224 */ /* 0x000fe200000e0e08 */
[----:B0-----:R-:W-:-:S04]  /*7930*/  LEA R8, P0, R4, UR4, 0x2 ;  /* 0x0000000404087c11 */ /* 0x001fc8000f8010ff */
[----:B------:R-:W-:-:S05]  /*7940*/  LEA.HI.X R9, R4, UR5, R9, 0x2, P0 ;  /* 0x0000000504097c11 */ /* 0x000fca00080f1409 */
[----:B-1----:R1:W-:Y:S04]  /*7950*/  STG.E desc[UR8][R8.64+0x2300], R7 ;  /* 0x0023000708007986 */ /* 0x0023e8000c101908 */
.L_x_4581:
[----:B------:R-:W-:Y:S05]  /*7960*/  BSYNC.RECONVERGENT B1 ;  /* 0x0000000000017941 */ /* 0x000fea0003800200 */
.L_x_4580:
        /* <DEDUP_REMOVED lines=16> */
.L_x_4585:
[----:B------:R-:W0:Y:S01]  /*7a70*/  LDCU.64 UR4, c[0x0][0x398] ;  /* 0x00007300ff0477ac */ /* 0x000e220008000a00 */
[----:B------:R-:W-:Y:S02]  /*7a80*/  SHF.R.S32.HI R8, RZ, 0x1f, R4 ;  /* 0x0000001fff087819 */ /* 0x000fe40000011404 */
[----:B------:R-:W-:-:S05]  /*7a90*/  IADD3 R4, P0, PT, -R4, R3, RZ ;  /* 0x0000000304047210 */ /* 0x000fca0007f1e1ff */
[----:B------:R-:W-:Y:S01]  /*7aa0*/  IMAD.X R9, RZ, RZ, ~R8, P0 ;  /* 0x000000ffff097224 */ /* 0x000fe200000e0e08 */
[----:B0-----:R-:W-:-:S04]  /*7ab0*/  LEA R8, P0, R4, UR4, 0x2 ;  /* 0x0000000404087c11 */ /* 0x001fc8000f8010ff */
[----:B------:R-:W-:-:S05]  /*7ac0*/  LEA.HI.X R9, R4, UR5, R9, 0x2, P0 ;  /* 0x0000000504097c11 */ /* 0x000fca00080f1409 */
[----:B-1----:R1:W-:Y:S04]  /*7ad0*/  STG.E desc[UR8][R8.64+0x2800], R7 ;  /* 0x0028000708007986 */ /* 0x0023e8000c101908 */
.L_x_4584:
[----:B------:R-:W-:Y:S05]  /*7ae0*/  BSYNC.RECONVERGENT B1 ;  /* 0x0000000000017941 */ /* 0x000fea0003800200 */
.L_x_4583:
        /* <DEDUP_REMOVED lines=16> */
.L_x_4588:
[----:B------:R-:W0:Y:S01]  /*7bf0*/  LDCU.64 UR4, c[0x0][0x398] ;  /* 0x00007300ff0477ac */ /* 0x000e220008000a00 */
[----:B------:R-:W-:Y:S02]  /*7c00*/  SHF.R.S32.HI R8, RZ, 0x1f, R4 ;  /* 0x0000001fff087819 */ /* 0x000fe40000011404 */
[----:B------:R-:W-:-:S05]  /*7c10*/  IADD3 R4, P0, PT, -R4, R3, RZ ;  /* 0x0000000304047210 */ /* 0x000fca0007f1e1ff */
[----:B------:R-:W-:Y:S01]  /*7c20*/  IMAD.X R9, RZ, RZ, ~R8, P0 ;  /* 0x000000ffff097224 */ /* 0x000fe200000e0e08 */
[----:B0-----:R-:W-:-:S04]  /*7c30*/  LEA R8, P0, R4, UR4, 0x2 ;  /* 0x0000000404087c11 */ /* 0x001fc8000f8010ff */
[----:B------:R-:W-:-:S05]  /*7c40*/  LEA.HI.X R9, R4, UR5, R9, 0x2, P0 ;  /* 0x0000000504097c11 */ /* 0x000fca00080f1409 */
[----:B-1----:R1:W-:Y:S04]  /*7c50*/  STG.E desc[UR8][R8.64+0x2d00], R7 ;  /* 0x002d000708007986 */ /* 0x0023e8000c101908 */
.L_x_4587:
[----:B------:R-:W-:Y:S05]  /*7c60*/  BSYNC.RECONVERGENT B1 ;  /* 0x0000000000017941 */ /* 0x000fea0003800200 */
.L_x_4586:
        /* <DEDUP_REMOVED lines=16> */
.L_x_4591:
[----:B------:R-:W0:Y:S01]  /*7d70*/  LDCU.64 UR4, c[0x0][0x398] ;  /* 0x00007300ff0477ac */ /* 0x000e220008000a00 */
[----:B------:R-:W-:Y:S02]  /*7d80*/  SHF.R.S32.HI R8, RZ, 0x1f, R4 ;  /* 0x0000001fff087819 */ /* 0x000fe40000011404 */
[----:B------:R-:W-:-:S05]  /*7d90*/  IADD3 R4, P0, PT, -R4, R3, RZ ;  /* 0x0000000304047210 */ /* 0x000fca0007f1e1ff */
[----:B------:R-:W-:Y:S01]  /*7da0*/  IMAD.X R9, RZ, RZ, ~R8, P0 ;  /* 0x000000ffff097224 */ /* 0x000fe200000e0e08 */
[----:B0-----:R-:W-:-:S04]  /*7db0*/  LEA R8, P0, R4, UR4, 0x2 ;  /* 0x0000000404087c11 */ /* 0x001fc8000f8010ff */
[----:B------:R-:W-:-:S05]  /*7dc0*/  LEA.HI.X R9, R4, UR5, R9, 0x2, P0 ;  /* 0x0000000504097c11 */ /* 0x000fca00080f1409 */
[----:B-1----:R0:W-:Y:S04]  /*7dd0*/  STG.E desc[UR8][R8.64+0x3200], R7 ;  /* 0x0032000708007986 */ /* 0x0021e8000c101908 */
.L_x_4590:
[----:B------:R-:W-:Y:S05]  /*7de0*/  BSYNC.RECONVERGENT B1 ;  /* 0x0000000000017941 */ /* 0x000fea0003800200 */
.L_x_4589:
        /* <DEDUP_REMOVED lines=16> */
.L_x_4594:
[----:B------:R-:W0:Y:S01]  /*7ef0*/  LDCU.64 UR4, c[0x0][0x398] ;  /* 0x00007300ff0477ac */ /* 0x000e220008000a00 */
[----:B------:R-:W-:Y:S02]  /*7f00*/  SHF.R.S32.HI R8, RZ, 0x1f, R4 ;  /* 0x0000001fff087819 */ /* 0x000fe40000011404 */
[----:B------:R-:W-:-:S05]  /*7f10*/  IADD3 R4, P0, PT, -R4, R3, RZ ;  /* 0x0000000304047210 */ /* 0x000fca0007f1e1ff */
[----:B------:R-:W-:Y:S01]  /*7f20*/  IMAD.X R9, RZ, RZ, ~R8, P0 ;  /* 0x000000ffff097224 */ /* 0x000fe200000e0e08 */
[----:B0-----:R-:W-:-:S04]  /*7f30*/  LEA R8, P0, R4, UR4, 0x2 ;  /* 0x0000000404087c11 */ /* 0x001fc8000f8010ff */
[----:B------:R-:W-:-:S05]  /*7f40*/  LEA.HI.X R9, R4, UR5, R9, 0x2, P0 ;  /* 0x0000000504097c11 */ /* 0x000fca00080f1409 */
[----:B-1----:R1:W-:Y:S04]  /*7f50*/  STG.E desc[UR8][R8.64+0x3700], R7 ;  /* 0x0037000708007986 */ /* 0x0023e8000c101908 */
.L_x_4593:
[----:B------:R-:W-:Y:S05]  /*7f60*/  BSYNC.RECONVERGENT B1 ;  /* 0x0000000000017941 */ /* 0x000fea0003800200 */
.L_x_4592:
        /* <DEDUP_REMOVED lines=16> */
.L_x_4597:
[----:B------:R-:W0:Y:S01]  /*8070*/  LDCU.64 UR4, c[0x0][0x398] ;  /* 0x00007300ff0477ac */ /* 0x000e220008000a00 */
[----:B------:R-:W-:Y:S02]  /*8080*/  SHF.R.S32.HI R8, RZ, 0x1f, R4 ;  /* 0x0000001fff087819 */ /* 0x000fe40000011404 */
[----:B------:R-:W-:-:S05]  /*8090*/  IADD3 R4, P0, PT, -R4, R3, RZ ;  /* 0x0000000304047210 */ /* 0x000fca0007f1e1ff */
[----:B------:R-:W-:Y:S01]  /*80a0*/  IMAD.X R9, RZ, RZ, ~R8, P0 ;  /* 0x000000ffff097224 */ /* 0x000fe200000e0e08 */
[----:B0-----:R-:W-:-:S04]  /*80b0*/  LEA R8, P0, R4, UR4, 0x2 ;  /* 0x0000000404087c11 */ /* 0x001fc8000f8010ff */
[----:B------:R-:W-:-:S05]  /*80c0*/  LEA.HI.X R9, R4, UR5, R9, 0x2, P0 ;  /* 0x0000000504097c11 */ /* 0x000fca00080f1409 */
[----:B-1----:R0:W-:Y:S04]  /*80d0*/  STG.E desc[UR8][R8.64+0x3c00], R7 ;  /* 0x003c000708007986 */ /* 0x0021e8000c101908 */
.L_x_4596:
[----:B------:R-:W-:Y:S05]  /*80e0*/  BSYNC.RECONVERGENT B1 ;  /* 0x0000000000017941 */ /* 0x000fea0003800200 */
.L_x_4595:
        /* <DEDUP_REMOVED lines=16> */
.L_x_4600:
[----:B------:R-:W0:Y:S01]  /*81f0*/  LDCU.64 UR4, c[0x0][0x398] ;  /* 0x00007300ff0477ac */ /* 0x000e220008000a00 */
[----:B------:R-:W-:Y:S02]  /*8200*/  SHF.R.S32.HI R8, RZ, 0x1f, R4 ;  /* 0x0000001fff087819 */ /* 0x000fe40000011404 */
[----:B------:R-:W-:-:S05]  /*8210*/  IADD3 R4, P0, PT, -R4, R3, RZ ;  /* 0x0000000304047210 */ /* 0x000fca0007f1e1ff */
[----:B------:R-:W-:Y:S01]  /*8220*/  IMAD.X R9, RZ, RZ, ~R8, P0 ;  /* 0x000000ffff097224 */ /* 0x000fe200000e0e08 */
[----:B0-----:R-:W-:-:S04]  /*8230*/  LEA R8, P0, R4, UR4, 0x2 ;  /* 0x0000000404087c11 */ /* 0x001fc8000f8010ff */
[----:B------:R-:W-:-:S05]  /*8240*/  LEA.HI.X R9, R4, UR5, R9, 0x2, P0 ;  /* 0x0000000504097c11 */ /* 0x000fca00080f1409 */
[----:B-1----:R1:W-:Y:S04]  /*8250*/  STG.E desc[UR8][R8.64+0x4100], R7 ;  /* 0x0041000708007986 */ /* 0x0023e8000c101908 */
.L_x_4599:
[----:B------:R-:W-:Y:S05]  /*8260*/  BSYNC.RECONVERGENT B1 ;  /* 0x0000000000017941 */ /* 0x000fea0003800200 */
.L_x_4598:
        /* <DEDUP_REMOVED lines=16> */
.L_x_4603:
[----:B------:R-:W0:Y:S01]  /*8370*/  LDCU.64 UR4, c[0x0][0x398] ;  /* 0x00007300ff0477ac */ /* 0x000e220008000a00 */
[----:B------:R-:W-:Y:S02]  /*8380*/  SHF.R.S32.HI R8, RZ, 0x1f, R4 ;  /* 0x0000001fff087819 */ /* 0x000fe40000011404 */
[----:B------:R-:W-:-:S05]  /*8390*/  IADD3 R4, P0, PT, -R4, R3, RZ ;  /* 0x0000000304047210 */ /* 0x000fca0007f1e1ff */
[----:B------:R-:W-:Y:S01]  /*83a0*/  IMAD.X R9, RZ, RZ, ~R8, P0 ;  /* 0x000000ffff097224 */ /* 0x000fe200000e0e08 */
[----:B0-----:R-:W-:-:S04]  /*83b0*/  LEA R8, P0, R4, UR4, 0x2 ;  /* 0x0000000404087c11 */ /* 0x001fc8000f8010ff */
[----:B------:R-:W-:-:S05]  /*83c0*/  LEA.HI.X R9, R4, UR5, R9, 0x2, P0 ;  /* 0x0000000504097c11 */ /* 0x000fca00080f1409 */
[----:B-1----:R0:W-:Y:S04]  /*83d0*/  STG.E desc[UR8][R8.64+0x4600], R7 ;  /* 0x0046000708007986 */ /* 0x0021e8000c101908 */
.L_x_4602:
[----:B------:R-:W-:Y:S05]  /*83e0*/  BSYNC.RECONVERGENT B1 ;  /* 0x0000000000017941 */ /* 0x000fea0003800200 */
.L_x_4601:
        /* <DEDUP_REMOVED lines=16> */
.L_x_4606:
[----:B------:R-:W0:Y:S01]  /*84f0*/  LDCU.64 UR4, c[0x0][0x398] ;  /* 0x00007300ff0477ac */ /* 0x000e220008000a00 */
[----:B------:R-:W-:Y:S02]  /*8500*/  SHF.R.S32.HI R8, RZ, 0x1f, R4 ;  /* 0x0000001fff087819 */ /* 0x000fe40000011404 */
[----:B------:R-:W-:-:S05]  /*8510*/  IADD3 R4, P0, PT, -R4, R3, RZ ;  /* 0x0000000304047210 */ /* 0x000fca0007f1e1ff */
[----:B------:R-:W-:Y:S01]  /*8520*/  IMAD.X R9, RZ, RZ, ~R8, P0 ;  /* 0x000000ffff097224 */ /* 0x000fe200000e0e08 */
[----:B0-----:R-:W-:-:S04]  /*8530*/  LEA R8, P0, R4, UR4, 0x2 ;  /* 0x0000000404087c11 */ /* 0x001fc8000f8010ff */
[----:B------:R-:W-:-:S05]  /*8540*/  LEA.HI.X R9, R4, UR5, R9, 0x2, P0 ;  /* 0x0000000504097c11 */ /* 0x000fca00080f1409 */
[----:B-1----:R1:W-:Y:S04]  /*8550*/  STG.E desc[UR8][R8.64+0x4b00], R7 ;  /* 0x004b000708007986 */ /* 0x0023e8000c101908 */
.L_x_4605:
[----:B------:R-:W-:Y:S05]  /*8560*/  BSYNC.RECONVERGENT B1 ;  /* 0x0000000000017941 */ /* 0x000fea0003800200 */
.L_x_4604:
        /* <DEDUP_REMOVED lines=16> */
.L_x_4609:
[----:B------:R-:W0:Y:S01]  /*8670*/  LDCU.64 UR4, c[0x0][0x398] ;  /* 0x00007300ff0477ac */ /* 0x000e220008000a00 */
[----:B------:R-:W-:Y:S02]  /*8680*/  SHF.R.S32.HI R8, RZ, 0x1f, R4 ;  /* 0x0000001fff087819 */ /* 0x000fe40000011404 */
[----:B------:R-:W-:-:S05]  /*8690*/  IADD3 R4, P0, PT, -R4, R3, RZ ;  /* 0x0000000304047210 */ /* 0x000fca0007f1e1ff */
[----:B------:R-:W-:Y:S01]  /*86a0*/  IMAD.X R9, RZ, RZ, ~R8, P0 ;  /* 0x000000ffff097224 */ /* 0x000fe200000e0e08 */
[----:B0-----:R-:W-:-:S04]  /*86b0*/  LEA R8, P0, R4, UR4, 0x2 ;  /* 0x0000000404087c11 */ /* 0x001fc8000f8010ff */
[----:B------:R-:W-:-:S05]  /*86c0*/  LEA.HI.X R9, R4, UR5, R9, 0x2, P0 ;  /* 0x0000000504097c11 */ /* 0x000fca00080f1409 */
[----:B-1----:R1:W-:Y:S04]  /*86d0*/  STG.E desc[UR8][R8.64+0x5000], R7 ;  /* 0x0050000708007986 */ /* 0x0023e8000c101908 */
.L_x_4608:
[----:B------:R-:W-:Y:S05]  /*86e0*/  BSYNC.RECONVERGENT B1 ;  /* 0x0000000000017941 */ /* 0x000fea0003800200 */
.L_x_4607:
        /* <DEDUP_REMOVED lines=16> */
.L_x_4612:
[----:B------:R-:W0:Y:S01]  /*87f0*/  LDCU.64 UR4, c[0x0][0x398] ;  /* 0x00007300ff0477ac */ /* 0x000e220008000a00 */
[----:B------:R-:W-:Y:S02]  /*8800*/  SHF.R.S32.HI R8, RZ, 0x1f, R4 ;  /* 0x0000001fff087819 */ /* 0x000fe40000011404 */
[----:B------:R-:W-:-:S05]  /*8810*/  IADD3 R4, P0, PT, -R4, R3, RZ ;  /* 0x0000000304047210 */ /* 0x000fca0007f1e1ff */
[----:B------:R-:W-:Y:S01]  /*8820*/  IMAD.X R9, RZ, RZ, ~R8, P0 ;  /* 0x000000ffff097224 */ /* 0x000fe200000e0e08 */
[----:B0-----:R-:W-:-:S04]  /*8830*/  LEA R8, P0, R4, UR4, 0x2 ;  /* 0x0000000404087c11 */ /* 0x001fc8000f8010ff */
[----:B------:R-:W-:-:S05]  /*8840*/  LEA.HI.X R9, R4, UR5, R9, 0x2, P0 ;  /* 0x0000000504097c11 */ /* 0x000fca00080f1409 */
[----:B-1----:R1:W-:Y:S04]  /*8850*/  STG.E desc[UR8][R8.64+0x5500], R7 ;  /* 0x0055000708007986 */ /* 0x0023e8000c101908 */
.L_x_4611:
[----:B------:R-:W-:Y:S05]  /*8860*/  BSYNC.RECONVERGENT B1 ;  /* 0x0000000000017941 */ /* 0x000fea0003800200 */
.L_x_4610:
        /* <DEDUP_REMOVED lines=15> */
.L_x_4614:
        /* <DEDUP_REMOVED lines=8> */
.L_x_4559:
[----:B------:R-:W0:Y:S01]  /*89e0*/  S2R R3, SR_TID.X ;  /* 0x0000000000037919 */ /* 0x000e220000002100 */
[----:B------:R-:W1:Y:S01]  /*89f0*/  LDCU.64 UR4, c[0x0][0x380] ;  /* 0x00007000ff0477ac */ /* 0x000e620008000a00 */
[C---:B0-----:R-:W-:Y:S02]  /*8a00*/  LOP3.LUT R4, R3.reuse, 0x1f, RZ, 0xc0, !PT ;  /* 0x0000001f03047812 */ /* 0x041fe400078ec0ff */
        /* <DEDUP_REMOVED lines=8> */
[C---:B------:R-:W-:Y:S02]  /*8a90*/  IADD3 R5, P0, PT, R0.reuse, R25, RZ ;  /* 0x0000001900057210 */ /* 0x040fe40007f1e0ff */
[----:B------:R-:W-:Y:S01]  /*8aa0*/  ISETP.GE.AND P2, PT, R27, R2, PT ;  /* 0x000000021b00720c */ /* 0x000fe20003f46270 */
[----:B------:R-:W-:Y:S01]  /*8ab0*/  VIADD R27, R25, 0x80 ;  /* 0x00000080191b7836 */ /* 0x000fe20000000000 */
[----:B------:R-:W-:-:S02]  /*8ac0*/  LEA.HI.X.SX32 R26, R0, RZ, 0x1, P0 ;  /* 0x000000ff001a7211 */ /* 0x000fc400000f0eff */
[----:B-1----:R-:W-:Y:S02]  /*8ad0*/  LEA R4, P5, R5, UR4, 0x2 ;  /* 0x0000000405047c11 */ /* 0x002fe4000f8a10ff */
[-C--:B------:R-:W-:Y:S01]  /*8ae0*/  ISETP.GE.AND P1, PT, R29, R2.reuse, PT ;  /* 0x000000021d00720c */ /* 0x080fe20003f26270 */
[----:B------:R-:W-:Y:S01]  /*8af0*/  VIADD R29, R25, 0xa0 ;  /* 0x000000a0191d7836 */ /* 0x000fe20000000000 */
[-C--:B------:R-:W-:Y:S01]  /*8b00*/  ISETP.GE.AND P0, PT, R27, R2.reuse, PT ;  /* 0x000000021b00720c */ /* 0x080fe20003f06270 */
[----:B------:R-:W-:Y:S01]  /*8b10*/  VIADD R27, R25, 0xe0 ;  /* 0x000000e0191b7836 */ /* 0x000fe20000000000 */
[----:B------:R-:W-:Y:S02]  /*8b20*/  LEA.HI.X R5, R5, UR5, R26, 0x2, P5 ;  /* 0x0000000505057c11 */ /* 0x000fe4000a8f141a */
[-C--:B------:R-:W-:Y:S01]  /*8b30*/  ISETP.GE.AND P6, PT, R29, R2.reuse, PT ;  /* 0x000000021d00720c */ /* 0x080fe20003fc6270 */
[----:B------:R-:W-:Y:S01]  /*8b40*/  VIADD R29, R25, 0x100 ;  /* 0x00000100191d7836 */ /* 0x000fe20000000000 */
[-C--:B------:R-:W-:Y:S01]  /*8b50*/  ISETP.GE.AND P5, PT, R31, R2.reuse, PT ;  /* 0x000000021f00720c */ /* 0x080fe20003fa6270 */
[----:B------:R-:W2:Y:S01]  /*8b60*/  @!P4 LDG.E R6, desc[UR8][R4.64] ;  /* 0x000000080406c981 */ /* 0x000ea2000c1e1900 */
[----:B------:R-:W-:Y:S01]  /*8b70*/  ISETP.GE.AND P4, PT, R27, R2, PT ;  /* 0x000000021b00720c */ /* 0x000fe20003f86270 */
[----:B------:R-:W-:-:S02]  /*8b80*/  VIADD R27, R25, 0x120 ;  /* 0x00000120191b7836 */ /* 0x000fc40000000000 */
[----:B------:R-:W3:Y:S01]  /*8b90*/  @!P3 LDG.E R7, desc[UR8][R4.64+0x80] ;  /* 0x000080080407b981 */ /* 0x000ee2000c1e1900 */
[-C--:B------:R-:W-:Y:S01]  /*8ba0*/  ISETP.GE.AND P3, PT, R29, R2.reuse, PT ;  /* 0x000000021d00720c */ /* 0x080fe20003f66270 */
[----:B------:R-:W-:Y:S02]  /*8bb0*/  VIADD R29, R25, 0x140 ;  /* 0x00000140191d7836 */ /* 0x000fe40000000000 */
[----:B------:R-:W4:Y:S01]  /*8bc0*/  @!P2 LDG.E R8, desc[UR8][R4.64+0x100] ;  /* 0x000100080408a981 */ /* 0x000f22000c1e1900 */
        /* <DEDUP_REMOVED lines=19> */
[C---:B------:R-:W-:Y:S02]  /*8d00*/  VIADD R27, R25.reuse, 0x220 ;  /* 0x00000220191b7836 */ /* 0x040fe40000000000 */
        /* <DEDUP_REMOVED lines=19> */
[C---:B------:R-:W-:Y:S01]  /*8e40*/  VIADD R40, R45.reuse, 0xe ;  /* 0x0000000e2d287836 */ /* 0x040fe20000000000 */
[C---:B------:R-:W-:Y:S01]  /*8e50*/  ISETP.GE.AND P1, PT, R45.reuse, R2, PT ;  /* 0x000000022d00720c */ /* 0x040fe20003f26270 */
        /* <DEDUP_REMOVED lines=12> */
[----:B------:R0:W-:Y:S04]  /*8f20*/  STS [R25+0x280], R11 ;  /* 0x0002800b19007388 */ /* 0x0001e80000000800 */
[----:B------:R-:W-:Y:S04]  /*8f30*/  STS [R25+0x300], R12 ;  /* 0x0003000c19007388 */ /* 0x000fe80000000800 */
[----:B------:R1:W-:Y:S01]  /*8f40*/  STS [R25+0x380], R13 ;  /* 0x0003800d19007388 */ /* 0x0003e20000000800 */
[----:B0-----:R-:W-:-:S03]  /*8f50*/  VIADD R11, R45, 0x1 ;  /* 0x000000012d0b7836 */ /* 0x001fc60000000000 */
[----:B------:R-:W-:Y:S02]  /*8f60*/  STS [R25+0x400], R14 ;  /* 0x0004000e19007388 */ /* 0x000fe40000000800 */
[----:B------:R-:W-:Y:S01]  /*8f70*/  ISETP.GE.AND P2, PT, R11, R2, PT ;  /* 0x000000020b00720c */ /* 0x000fe20003f46270 */
[C---:B------:R-:W-:Y:S01]  /*8f80*/  VIADD R11, R45.reuse, 0x3 ;  /* 0x000000032d0b7836 */ /* 0x040fe20000000000 */
[----:B------:R0:W-:Y:S01]  /*8f90*/  STS [R25+0x480], R15 ;  /* 0x0004800f19007388 */ /* 0x0001e20000000800 */
[----:B-1----:R-:W-:-:S03]  /*8fa0*/  VIADD R13, R45, 0x2 ;  /* 0x000000022d0d7836 */ /* 0x002fc60000000000 */
[----:B------:R-:W-:Y:S01]  /*8fb0*/  STS [R25+0x500], R16 ;  /* 0x0005001019007388 */ /* 0x000fe20000000800 */
[-C--:B------:R-:W-:Y:S01]  /*8fc0*/  ISETP.GE.AND P4, PT, R11, R2.reuse, PT ;  /* 0x000000020b00720c */ /* 0x080fe20003f86270 */
[----:B------:R-:W-:Y:S01]  /*8fd0*/  VIADD R11, R45, 0x7 ;  /* 0x000000072d0b7836 */ /* 0x000fe20000000000 */
[-C--:B------:R-:W-:Y:S01]  /*8fe0*/  ISETP.GE.AND P3, PT, R13, R2.reuse, PT ;  /* 0x000000020d00720c */ /* 0x080fe20003f66270 */
[----:B------:R1:W-:Y:S01]  /*8ff0*/  STS [R25+0x580], R17 ;  /* 0x0005801119007388 */ /* 0x0003e20000000800 */
[C---:B------:R-:W-:Y:S02]  /*9000*/  VIADD R13, R45.reuse, 0x4 ;  /* 0x000000042d0d7836 */ /* 0x040fe40000000000 */
[----:B0-----:R-:W-:Y:S01]  /*9010*/  VIADD R15, R45, 0x5 ;  /* 0x000000052d0f7836 */ /* 0x001fe20000000000 */
[----:B------:R-:W-:Y:S02]  /*9020*/  STS [R25+0x600], R18 ;  /* 0x0006001219007388 */ /* 0x000fe40000000800 */
[----:B------:R-:W-:-:S02]  /*9030*/  ISETP.GE.AND P5, PT, R13, R2, PT ;  /* 0x000000020d00720c */ /* 0x000fc40003fa6270 */
[----:B------:R0:W-:Y:S01]  /*9040*/  STS [R25+0x680], R19 ;  /* 0x0006801319007388 */ /* 0x0001e20000000800 */
[-C--:B------:R-:W-:Y:S01]  /*9050*/  ISETP.GE.AND P6, PT, R15, R2.reuse, PT ;  /* 0x000000020f00720c */ /* 0x080fe20003fc6270 */
[C---:B-1----:R-:W-:Y:S02]  /*9060*/  VIADD R17, R45.reuse, 0x6 ;  /* 0x000000062d117836 */ /* 0x042fe40000000000 */
[----:B------:R-:W-:Y:S01]  /*9070*/  STS [R25+0x700], R20 ;  /* 0x0007001419007388 */ /* 0x000fe20000000800 */
[----:B------:R-:W-:Y:S02]  /*9080*/  VIADD R15, R45, 0x8 ;  /* 0x000000082d0f7836 */ /* 0x000fe40000000000 */
[----:B------:R-:W-:Y:S01]  /*9090*/  ISETP.GE.AND P0, PT, R17, R2, PT ;  /* 0x000000021100720c */ /* 0x000fe20003f06270 */
[----:B------:R-:W-:Y:S01]  /*90a0*/  STS [R25+0x780], R21 ;  /* 0x0007801519007388 */ /* 0x000fe20000000800 */
[C---:B------:R-:W-:Y:S02]  /*90b0*/  VIADD R17, R45.reuse, 0x9 ;  /* 0x000000092d117836 */ /* 0x040fe40000000000 */
[----:B0-----:R-:W-:Y:S01]  /*90c0*/  VIADD R19, R45, 0xa ;  /* 0x0000000a2d137836 */ /* 0x001fe20000000000 */
[----:B------:R-:W-:Y:S04]  /*90d0*/  STS [R25+0x800], R22 ;  /* 0x0008001619007388 */ /* 0x000fe80000000800 */
[----:B------:R0:W-:Y:S04]  /*90e0*/  STS [R25+0x880], R23 ;  /* 0x0008801719007388 */ /* 0x0001e80000000800 */
[----:B------:R1:W-:Y:S01]  /*90f0*/  STS [R25+0x900], R24 ;  /* 0x0009001819007388 */ /* 0x0003e20000000800 */
[----:B------:R-:W-:-:S03]  /*9100*/  NOP ;  /* 0x0000000000007918 */ /* 0x000fc60000000000 */
[----:B------:R-:W2:Y:S01]  /*9110*/  LDS R4, [R26] ;  /* 0x000000001a047984 */ /* 0x000ea20000000800 */
[C---:B0-----:R-:W-:Y:S02]  /*9120*/  VIADD R23, R45.reuse, 0xb ;  /* 0x0000000b2d177836 */ /* 0x041fe40000000000 */
[----:B-1----:R-:W-:Y:S01]  /*9130*/  VIADD R25, R45, 0xc ;  /* 0x0000000c2d197836 */ /* 0x002fe20000000000 */
[----:B------:R-:W0:Y:S04]  /*9140*/  LDS R5, [R26+0x4] ;  /* 0x000004001a057984 */ /* 0x000e280000000800 */
[----:B------:R-:W1:Y:S04]  /*9150*/  LDS R6, [R26+0x8] ;  /* 0x000008001a067984 */ /* 0x000e680000000800 */
[----:B------:R-:W3:Y:S04]  /*9160*/  LDS R7, [R26+0xc] ;  /* 0x00000c001a077984 */ /* 0x000ee80000000800 */
[----:B------:R-:W4:Y:S04]  /*9170*/  LDS R8, [R26+0x10] ;  /* 0x000010001a087984 */ /* 0x000f280000000800 */
[----:B------:R-:W5:Y:S04]  /*9180*/  LDS R9, [R26+0x14] ;  /* 0x000014001a097984 */ /* 0x000f680000000800 */
[----:B------:R-:W5:Y:S04]  /*9190*/  LDS R10, [R26+0x18] ;  /* 0x000018001a0a7984 */ /* 0x000f680000000800 */
[----:B------:R-:W5:Y:S04]  /*91a0*/  LDS R14, [R26+0x20] ;  /* 0x000020001a0e7984 */ /* 0x000f680000000800 */
[----:B------:R-:W5:Y:S04]  /*91b0*/  LDS R22, [R26+0x30] ;  /* 0x000030001a167984 */ /* 0x000f680000000800 */
[----:B------:R-:W-:Y:S01]  /*91c0*/  LDS R32, [R26+0x38] ;  /* 0x000038001a207984 */ /* 0x000fe20000000800 */
[----:B--2---:R-:W-:-:S03]  /*91d0*/  LOP3.LUT R12, R4, 0x1, RZ, 0xc, !PT ;  /* 0x00000001040c7812 */ /* 0x004fc600078e0cff */
[----:B------:R-:W-:Y:S01]  /*91e0*/  LDS R33, [R26+0x3c] ;  /* 0x00003c001a217984 */ /* 0x000fe20000000800 */
[----:B------:R-:W-:-:S03]  /*91f0*/  SEL R12, R12, 0x1, !P1 ;  /* 0x000000010c0c7807 */ /* 0x000fc60004800000 */
[----:B------:R-:W-:Y:S01]  /*9200*/  LDS R34, [R26+0x40] ;  /* 0x000040001a227984 */ /* 0x000fe20000000800 */
[-C--:B------:R-:W-:Y:S02]  /*9210*/  ISETP.GE.AND P1, PT, R11, R2.reuse, PT ;  /* 0x000000020b00720c */ /* 0x080fe40003f26270 */
[----:B0-----:R-:W-:Y:S01]  /*9220*/  LOP3.LUT R13, R5, 0x1, RZ, 0xc, !PT ;  /* 0x00000001050d7812 */ /* 0x001fe200078e0cff */
[----:B------:R-:W0:Y:S01]  /*9230*/  LDS R11, [R26+0x1c] ;  /* 0x00001c001a0b7984 */ /* 0x000e220000000800 */
[----:B-1----:R-:W-:Y:S02]  /*9240*/  LOP3.LUT R16, R6, 0x1, RZ, 0xc, !PT ;  /* 0x0000000106107812 */ /* 0x002fe400078e0cff */
[----:B------:R-:W-:Y:S01]  /*9250*/  SEL R13, R13, 0x1, !P2 ;  /* 0x000000010d0d7807 */ /* 0x000fe20005000000 */
[----:B------:R-:W-:Y:S01]  /*9260*/  LDS R36, [R26+0x44] ;  /* 0x000044001a247984 */ /* 0x000fe20000000800 */
[-C--:B------:R-:W-:Y:S02]  /*9270*/  ISETP.GE.AND P2, PT, R15, R2.reuse, PT ;  /* 0x000000020f00720c */ /* 0x080fe40003f46270 */
[----:B---3--:R-:W-:Y:S01]  /*9280*/  LOP3.LUT R18, R7, 0x1, RZ, 0xc, !PT ;  /* 0x0000000107127812 */ /* 0x008fe200078e0cff */
[----:B------:R-:W1:Y:S01]  /*9290*/  LDS R15, [R26+0x24] ;  /* 0x000024001a0f7984 */ /* 0x000e620000000800 */
[----:B------:R-:W-:Y:S01]  /*92a0*/  SEL R16, R16, 0x1, !P3 ;  /* 0x0000000110107807 */ /* 0x000fe20005800000 */
[----:B------:R-:W-:Y:S01]  /*92b0*/  IMAD.IADD R35, R12, 0x1, R13 ;  /* 0x000000010c237824 */ /* 0x000fe200078e020d */
[-C--:B------:R-:W-:Y:S01]  /*92c0*/  ISETP.GE.AND P3, PT, R17, R2.reuse, PT ;  /* 0x000000021100720c */ /* 0x080fe20003f66270 */
[----:B------:R-:W-:Y:S01]  /*92d0*/  LDS R39, [R26+0x48] ;  /* 0x000048001a277984 */ /* 0x000fe20000000800 */
[----:B------:R-:W-:Y:S01]  /*92e0*/  SEL R18, R18, 0x1, !P4 ;  /* 0x0000000112127807 */ /* 0x000fe20006000000 */
[----:B------:R-:W-:Y:S01]  /*92f0*/  IMAD.IADD R38, R16, 0x1, R35 ;  /* 0x0000000110267824 */ /* 0x000fe200078e0223 */
[----:B------:R-:W-:Y:S01]  /*9300*/  ISETP.GE.AND P4, PT, R19, R2, PT ;  /* 0x000000021300720c */ /* 0x000fe20003f86270 */
[----:B------:R-:W2:Y:S01]  /*9310*/  LDS R17, [R26+0x28] ;  /* 0x000028001a117984 */ /* 0x000ea20000000800 */
[----:B----4-:R-:W-:Y:S01]  /*9320*/  LOP3.LUT R20, R8, 0x1, RZ, 0xc, !PT ;  /* 0x0000000108147812 */ /* 0x010fe200078e0cff */
[----:B------:R-:W-:Y:S01]  /*9330*/  IMAD.IADD R42, R18, 0x1, R38 ;  /* 0x00000001122a7824 */ /* 0x000fe200078e0226 */
[----:B-----5:R-:W-:Y:S01]  /*9340*/  LOP3.LUT R21, R9, 0x1, RZ, 0xc, !PT ;  /* 0x0000000109157812 */ /* 0x020fe200078e0cff */
[----:B------:R-:W3:Y:S01]  /*9350*/  LDS R19, [R26+0x2c] ;  /* 0x00002c001a137984 */ /* 0x000ee20000000800 */
[----:B------:R-:W-:-:S02]  /*9360*/  SEL R20, R20, 0x1, !P5 ;  /* 0x0000000114147807 */ /* 0x000fc40006800000 */
[----:B------:R-:W-:Y:S02]  /*9370*/  ISETP.GE.AND P5, PT, R23, R2, PT ;  /* 0x000000021700720c */ /* 0x000fe40003fa6270 */
[----:B------:R-:W4:Y:S01]  /*9380*/  LDS R23, [R26+0x34] ;  /* 0x000034001a177984 */ /* 0x000f220000000800 */
[----:B------:R-:W-:Y:S01]  /*9390*/  SEL R21, R21, 0x1, !P6 ;  /* 0x0000000115157807 */ /* 0x000fe20007000000 */
[----:B------:R-:W-:Y:S01]  /*93a0*/  IMAD.IADD R46, R20, 0x1, R42 ;  /* 0x00000001142e7824 */ /* 0x000fe200078e022a */
[----:B------:R-:W-:Y:S02]  /*93b0*/  LOP3.LUT R37, R10, 0x1, RZ, 0xc, !PT ;  /* 0x000000010a257812 */ /* 0x000fe400078e0cff */
[----:B------:R-:W-:Y:S01]  /*93c0*/  LOP3.LUT R49, R14, 0x1, RZ, 0xc, !PT ;  /* 0x000000010e317812 */ /* 0x000fe200078e0cff */
[----:B------:R-:W-:Y:S01]  /*93d0*/  IMAD.IADD R48, R21, 0x1, R46 ;  /* 0x0000000115307824 */ /* 0x000fe200078e022e */
[----:B------:R-:W-:Y:S02]  /*93e0*/  SEL R37, R37, 0x1, !P0 ;  /* 0x0000000125257807 */ /* 0x000fe40004000000 */
[----:B------:R-:W-:-:S02]  /*93f0*/  SEL R49, R49, 0x1, !P2 ;  /* 0x0000000131317807 */ /* 0x000fc40005000000 */
[-C--:B------:R-:W-:Y:S01]  /*9400*/  ISETP.GE.AND P6, PT, R25, R2.reuse, PT ;  /* 0x000000021900720c */ /* 0x080fe20003fc6270 */
[----:B------:R-:W-:Y:S01]  /*9410*/  IMAD.IADD R52, R37, 0x1, R48 ;  /* 0x0000000125347824 */ /* 0x000fe200078e0230 */
[----:B------:R-:W-:Y:S01]  /*9420*/  LOP3.LUT R59, R22, 0x1, RZ, 0xc, !PT ;  /* 0x00000001163b7812 */ /* 0x000fe200078e0cff */
[----:B------:R-:W-:Y:S01]  /*9430*/  VIADD R25, R45, 0xd ;  /* 0x0000000d2d197836 */ /* 0x000fe20000000000 */
[----:B0-----:R-:W-:Y:S01]  /*9440*/  LOP3.LUT R47, R11, 0x1, RZ, 0xc, !PT ;  /* 0x000000010b2f7812 */ /* 0x001fe200078e0cff */
[----:B------:R-:W-:Y:S01]  /*9450*/  VIADD R45, R45, 0x12 ;  /* 0x000000122d2d7836 */ /* 0x000fe20000000000 */
[----:B------:R-:W-:Y:S02]  /*9460*/  SEL R59, R59, 0x1, !P6 ;  /* 0x000000013b3b7807 */ /* 0x000fe40007000000 */
[----:B------:R-:W-:Y:S02]  /*9470*/  SEL R47, R47, 0x1, !P1 ;  /* 0x000000012f2f7807 */ /* 0x000fe40004800000 */
[----:B------:R-:W-:-:S02]  /*9480*/  ISETP.GE.AND P0, PT, R25, R2, PT ;  /* 0x000000021900720c */ /* 0x000fc40003f06270 */
[----:B-1----:R-:W-:Y:S01]  /*9490*/  LOP3.LUT R53, R15, 0x1, RZ, 0xc, !PT ;  /* 0x000000010f357812 */ /* 0x002fe200078e0cff */
[----:B------:R-:W-:Y:S01]  /*94a0*/  IMAD.IADD R54, R47, 0x1, R52 ;  /* 0x000000012f367824 */ /* 0x000fe200078e0234 */
[-C--:B------:R-:W-:Y:S02]  /*94b0*/  ISETP.GE.AND P1, PT, R40, R2.reuse, PT ;  /* 0x000000022800720c */ /* 0x080fe40003f26270 */
[----:B------:R-:W-:Y:S01]  /*94c0*/  SEL R53, R53, 0x1, !P3 ;  /* 0x0000000135357807 */ /* 0x000fe20005800000 */
[----:B------:R-:W-:Y:S01]  /*94d0*/  IMAD.IADD R56, R49, 0x1, R54 ;  /* 0x0000000131387824 */ /* 0x000fe200078e0236 */
[----:B------:R-:W-:Y:S02]  /*94e0*/  LOP3.LUT R64, R32, 0x1, RZ, 0xc, !PT ;  /* 0x0000000120407812 */ /* 0x000fe400078e0cff */
[----:B--2---:R-:W-:Y:S01]  /*94f0*/  LOP3.LUT R55, R17, 0x1, RZ, 0xc, !PT ;  /* 0x0000000111377812 */ /* 0x004fe200078e0cff */
[----:B------:R-:W-:Y:S01]  /*9500*/  IMAD.IADD R58, R53, 0x1, R56 ;  /* 0x00000001353a7824 */ /* 0x000fe200078e0238 */
[----:B------:R-:W-:-:S02]  /*9510*/  ISETP.GE.AND P2, PT, R41, R2, PT ;  /* 0x000000022900720c */ /* 0x000fc40003f46270 */
[----:B---3--:R-:W-:Y:S02]  /*9520*/  LOP3.LUT R57, R19, 0x1, RZ, 0xc, !PT ;  /* 0x0000000113397812 */ /* 0x008fe400078e0cff */
[----:B------:R-:W-:Y:S02]  /*9530*/  SEL R55, R55, 0x1, !P4 ;  /* 0x0000000137377807 */ /* 0x000fe40006000000 */
[----:B------:R-:W-:Y:S02]  /*9540*/  SEL R57, R57, 0x1, !P5 ;  /* 0x0000000139397807 */ /* 0x000fe40006800000 */
[----:B----4-:R-:W-:Y:S01]  /*9550*/  LOP3.LUT R61, R23, 0x1, RZ, 0xc, !PT ;  /* 0x00000001173d7812 */ /* 0x010fe200078e0cff */
[----:B------:R-:W-:Y:S01]  /*9560*/  IMAD.IADD R60, R55, 0x1, R58 ;  /* 0x00000001373c7824 */ /* 0x000fe200078e023a */
[----:B------:R-:W-:Y:S02]  /*9570*/  ISETP.GE.AND P3, PT, R43, R2, PT ;  /* 0x000000022b00720c */ /* 0x000fe40003f66270 */
[----:B------:R-:W-:Y:S01]  /*9580*/  LOP3.LUT R66, R33, 0x1, RZ, 0xc, !PT ;  /* 0x0000000121427812 */ /* 0x000fe200078e0cff */
[----:B------:R-:W-:Y:S01]  /*9590*/  IMAD.IADD R62, R57, 0x1, R60 ;  /* 0x00000001393e7824 */ /* 0x000fe200078e023c */
[----:B------:R-:W-:-:S02]  /*95a0*/  LOP3.LUT R65, R34, 0x1, RZ, 0xc, !PT ;  /* 0x0000000122417812 */ /* 0x000fc400078e0cff */
[----:B------:R-:W-:Y:S01]  /*95b0*/  SEL R61, R61, 0x1, !P0 ;  /* 0x000000013d3d7807 */ /* 0x000fe20004000000 */
[----:B------:R-:W-:Y:S01]  /*95c0*/  IMAD.IADD R63, R59, 0x1, R62 ;  /* 0x000000013b3f7824 */ /* 0x000fe200078e023e */
[----:B------:R-:W-:Y:S02]  /*95d0*/  SEL R64, R64, 0x1, !P1 ;  /* 0x0000000140407807 */ /* 0x000fe40004800000 */
[-C--:B------:R-:W-:Y:S01]  /*95e0*/  ISETP.GE.AND P4, PT, R44, R2.reuse, PT ;  /* 0x000000022c00720c */ /* 0x080fe20003f86270 */
[----:B------:R-:W-:Y:S01]  /*95f0*/  BAR.SYNC.DEFER_BLOCKING 0x0 ;  /* 0x0000000000007b1d */ /* 0x000fe20000010000 */
[----:B------:R-:W-:Y:S02]  /*9600*/  ISETP.GE.AND P5, PT, R45, R2, PT ;  /* 0x000000022d00720c */ /* 0x000fe40003fa6270 */
[----:B------:R-:W-:Y:S02]  /*9610*/  LOP3.LUT R68, R36, 0x1, RZ, 0xc, !PT ;  /* 0x0000000124447812 */ /* 0x000fe400078e0cff */
[----:B------:R-:W-:-:S02]  /*9620*/  LOP3.LUT R67, R39, 0x1, RZ, 0xc, !PT ;  /* 0x0000000127437812 */ /* 0x000fc400078e0cff */
[----:B------:R-:W-:Y:S02]  /*9630*/  SEL R66, R66, 0x1, !P2 ;  /* 0x0000000142427807 */ /* 0x000fe40005000000 */
[----:B------:R-:W-:Y:S02]  /*9640*/  SEL R65, R65, 0x1, !P3 ;  /* 0x0000000141417807 */ /* 0x000fe40005800000 */
[----:B------:R-:W-:Y:S02]  /*9650*/  IADD3 R69, PT, PT, R64, R61, R63 ;  /* 0x0000003d40457210 */ /* 0x000fe40007ffe03f */
[----:B------:R-:W-:Y:S02]  /*9660*/  SEL R68, R68, 0x1, !P4 ;  /* 0x0000000144447807 */ /* 0x000fe40006000000 */
[----:B------:R-:W-:Y:S02]  /*9670*/  SEL R67, R67, 0x1, !P5 ;  /* 0x0000000143437807 */ /* 0x000fe40006800000 */
[----:B------:R-:W-:-:S02]  /*9680*/  IADD3 R69, PT, PT, R65, R66, R69 ;  /* 0x0000004241457210 */ /* 0x000fc40007ffe045 */
[----:B------:R-:W-:Y:S02]  /*9690*/  ISETP.NE.AND P1, PT, R71, 0x1f, PT ;  /* 0x0000001f4700780c */ /* 0x000fe40003f25270 */
[----:B------:R-:W-:Y:S02]  /*96a0*/  IADD3 R73, PT, PT, R67, R68, R69 ;  /* 0x0000004443497210 */ /* 0x000fe40007ffe045 */
[----:B------:R-:W-:-:S03]  /*96b0*/  ISETP.NE.AND P2, PT, R71, RZ, PT ;  /* 0x000000ff4700720c */ /* 0x000fc60003f45270 */
[----:B------:R-:W0:Y:S06]  /*96c0*/  SHFL.UP P0, R24, R73, 0x1, RZ ;  /* 0x0420000049187989 */ /* 0x000e2c00000000ff */
        /* <DEDUP_REMOVED lines=37> */
[----:B------:R-:W-:Y:S01]  /*9920*/  ISETP.NE.AND P0, PT, R72, 0x8, PT ;  /* 0x000000084800780c */ /* 0x000fe20003f05270 */
[----:B------:R-:W-:-:S03]  /*9930*/  IMAD.IADD R72, R74, 0x1, -R73 ;  /* 0x000000014a487824 */ /* 0x000fc600078e0a49 */
[----:B------:R-:W-:Y:S02]  /*9940*/  SEL R24, R31, R24, !P0 ;  /* 0x000000181f187207 */ /* 0x000fe40004000000 */
[C---:B------:R-:W-:Y:S02]  /*9950*/  ISETP.GT.U32.AND P0, PT, R3.reuse, 0x1f, PT ;  /* 0x0000001f0300780c */ /* 0x040fe40003f04070 */
[----:B------:R-:W-:Y:S02]  /*9960*/  SEL R25, R72, RZ, P2 ;  /* 0x000000ff48197207 */ /* 0x000fe40001000000 */
[----:B------:R-:W-:Y:S02]  /*9970*/  SEL R24, R50, R24, !P1 ;  /* 0x0000001832187207 */ /* 0x000fe40004800000 */
        /* <DEDUP_REMOVED lines=19> */
.L_x_4696:
[----:B------:R-:W-:Y:S05]  /*9ab0*/  @!P0 BRA `(.L_x_4617) ;  /* 0x00000000007c8947 */ /* 0x000fea0003800000 */
[----:B------:R-:W-:-:S07]  /*9ac0*/  IMAD.MOV.U32 R27, RZ, RZ, 0x166 ;  /* 0x00000166ff1b7424 */ /* 0x000fce00078e00ff */
.L_x_4619:
        /* <DEDUP_REMOVED lines=29> */
.L_x_4699:
[----:B------:R-:W-:Y:S05]  /*9ca0*/  @P0 BRA `(.L_x_4619) ;  /* 0xfffffffc00880947 */ /* 0x000fea000383ffff */
.L_x_4617:
        /* <DEDUP_REMOVED lines=38> */
.L_x_4708:
[----:B------:R-:W-:Y:S05]  /*9f10*/  @!P0 BRA `(.L_x_4621) ;  /* 0x00000004002c8947 */ /* 0x000fea0003800000 */
[----:B------:R-:W-:-:S07]  /*9f20*/  IMAD.MOV.U32 R81, RZ, RZ, 0x166 ;  /* 0x00000166ff517424 */ /* 0x000fce00078e00ff */
.L_x_4627:
        /* <DEDUP_REMOVED lines=10> */
.L_x_4711:
[----:B------:R-:W-:Y:S05]  /*9fd0*/  @!P0 BRA `(.L_x_4623) ;  /* 0x00000000007c8947 */ /* 0x000fea0003800000 */
[----:B------:R-:W-:-:S07]  /*9fe0*/  IMAD.MOV.U32 R27, RZ, RZ, R81 ;  /* 0x000000ffff1b7224 */ /* 0x000fce00078e0051 */
.L_x_4625:
        /* <DEDUP_REMOVED lines=29> */
.L_x_4714:
[----:B------:R-:W-:Y:S05]  /*a1c0*/  @P0 BRA `(.L_x_4625) ;  /* 0xfffffffc00880947 */ /* 0x000fea000383ffff */
.L_x_4623:
        /* <DEDUP_REMOVED lines=31> */
.L_x_4723:
[----:B------:R-:W-:Y:S05]  /*a3c0*/  @P0 BRA `(.L_x_4627) ;  /* 0xfffffff800d80947 */ /* 0x000fea000383ffff */
.L_x_4621:
        /* <DEDUP_REMOVED lines=15> */
.L_x_4615:
        /* <DEDUP_REMOVED lines=11> */
[----:B-1----:R-:W1:Y:S01]  /*a570*/  LDS.128 R24, [UR4+0x40] ;  /* 0x00004004ff187984 */ /* 0x002e620008000c00 */
[----:B0-----:R-:W-:Y:S01]  /*a580*/  SEL R28, R28, RZ, P0 ;  /* 0x000000ff1c1c7207 */ /* 0x001fe20000000000 */
[----:B------:R-:W-:Y:S01]  /*a590*/  BAR.SYNC.DEFER_BLOCKING 0x0 ;  /* 0x0000000000007b1d */ /* 0x000fe20000010000 */
[----:B------:R-:W-:Y:S02]  /*a5a0*/  ISETP.NE.AND P0, PT, R67, RZ, PT ;  /* 0x000000ff4300720c */ /* 0x000fe40003f05270 */
[----:B-1----:R-:W-:Y:S01]  /*a5b0*/  IADD3 R24, PT, PT, R2, R29, -R27 ;  /* 0x0000001d02187210 */ /* 0x002fe20007ffe81b */
[----:B------:R-:W-:-:S02]  /*a5c0*/  IMAD.IADD R30, R28, 0x1, R73 ;  /* 0x000000011c1e7824 */ /* 0x000fc400078e0249 */
[--C-:B------:R-:W-:Y:S02]  /*a5d0*/  IMAD.IADD R0, R0, 0x1, -R25.reuse ;  /* 0x0000000100007824 */ /* 0x100fe400078e0a19 */
[----:B------:R-:W-:Y:S01]  /*a5e0*/  IMAD.IADD R27, R30, 0x1, -R25 ;  /* 0x000000011e1b7824 */ /* 0x000fe200078e0a19 */
[--C-:B------:R-:W-:Y:S01]  /*a5f0*/  IADD3 R70, PT, PT, R25, -R38, -R30.reuse ;  /* 0x8000002619467210 */ /* 0x100fe20007ffe81e */
[----:B------:R-:W-:Y:S01]  /*a600*/  IMAD.IADD R28, R63, 0x1, R30 ;  /* 0x000000013f1c7824 */ /* 0x000fe200078e021e */
[----:B------:R-:W-:Y:S01]  /*a610*/  IADD3 R38, PT, PT, R25, -R30, -R12 ;  /* 0x8000001e19267210 */ /* 0x000fe20007ffe80c */
[--C-:B------:R-:W-:Y:S01]  /*a620*/  IMAD R31, R3, 0x13, -R27.reuse ;  /* 0x00000013031f7824 */ /* 0x100fe200078e0a1b */
[C-C-:B------:R-:W-:Y:S01]  /*a630*/  IADD3 R50, PT, PT, R25.reuse, -R35, -R30.reuse ;  /* 0x8000002319327210 */ /* 0x140fe20007ffe81e */
[----:B------:R-:W-:Y:S01]  /*a640*/  IMAD.IADD R27, R24, 0x1, R27 ;  /* 0x00000001181b7824 */ /* 0x000fe200078e021b */
[----:B------:R-:W-:Y:S01]  /*a650*/  IADD3 R42, PT, PT, R25, -R42, -R30 ;  /* 0x8000002a192a7210 */ /* 0x000fe20007ffe81e */
[----:B------:R-:W-:Y:S01]  /*a660*/  IMAD R38, R3, 0x13, R38 ;  /* 0x0000001303267824 */ /* 0x000fe200078e0226 */
[----:B------:R-:W-:Y:S01]  /*a670*/  IADD3 R46, PT, PT, R25, -R46, -R30 ;  /* 0x8000002e192e7210 */ /* 0x000fe20007ffe81e */
[----:B------:R-:W-:Y:S01]  /*a680*/  IMAD.IADD R12, R12, 0x1, R27 ;  /* 0x000000010c0c7824 */ /* 0x000fe200078e021b */
[----:B------:R-:W-:Y:S01]  /*a690*/  SEL R31, R31, R27, !P1 ;  /* 0x0000001b1f1f7207 */ /* 0x000fe20004800000 */
[----:B------:R-:W-:Y:S01]  /*a6a0*/  VIADD R38, R38, 0x1 ;  /* 0x0000000126267836 */ /* 0x000fe20000000000 */
[----:B------:R-:W-:Y:S01]  /*a6b0*/  ISETP.NE.AND P1, PT, R13, RZ, PT ;  /* 0x000000ff0d00720c */ /* 0x000fe20003f25270 */
        /* <DEDUP_REMOVED lines=8> */
[----:B------:R-:W-:Y:S01]  /*a740*/  IMAD R42, R3, 0x13, R42 ;  /* 0x00000013032a7824 */ /* 0x000fe200078e022a */
[----:B------:R-:W-:Y:S01]  /*a750*/  SEL R50, R50, R27, !P1 ;  /* 0x0000001b32327207 */ /* 0x000fe20004800000 */
[----:B------:R-:W-:Y:S01]  /*a760*/  IMAD.IADD R27, R16, 0x1, R27 ;  /* 0x00000001101b7824 */ /* 0x000fe200078e021b */
[----:B------:R-:W-:Y:S01]  /*a770*/  ISETP.NE.AND P1, PT, R18, RZ, PT ;  /* 0x000000ff1200720c */ /* 0x000fe20003f25270 */
[----:B------:R-:W-:Y:S01]  /*a780*/  VIADD R70, R70, 0x3 ;  /* 0x0000000346467836 */ /* 0x000fe20000000000 */
[C-C-:B------:R-:W-:Y:S01]  /*a790*/  IADD3 R56, PT, PT, R25.reuse, -R56, -R30.reuse ;  /* 0x8000003819387210 */ /* 0x140fe20007ffe81e */
[----:B------:R-:W-:Y:S01]  /*a7a0*/  VIADD R42, R42, 0x4 ;  /* 0x000000042a2a7836 */ /* 0x000fe20000000000 */
[----:B------:R-:W-:Y:S01]  /*a7b0*/  IADD3 R54, PT, PT, R25, -R54, -R30 ;  /* 0x8000003619367210 */ /* 0x000fe20007ffe81e */
[----:B------:R-:W-:Y:S01]  /*a7c0*/  IMAD R46, R3, 0x13, R46 ;  /* 0x00000013032e7824 */ /* 0x000fe200078e022e */
[----:B------:R-:W-:Y:S01]  /*a7d0*/  SEL R70, R70, R27, !P1 ;  /* 0x0000001b46467207 */ /* 0x000fe20004800000 */
[----:B------:R-:W-:Y:S01]  /*a7e0*/  IMAD.IADD R27, R18, 0x1, R27 ;  /* 0x00000001121b7824 */ /* 0x000fe200078e021b */
[----:B------:R-:W-:Y:S01]  /*a7f0*/  ISETP.NE.AND P1, PT, R20, RZ, PT ;  /* 0x000000ff1400720c */ /* 0x000fe20003f25270 */
[----:B------:R-:W-:Y:S01]  /*a800*/  VIADD R46, R46, 0x5 ;  /* 0x000000052e2e7836 */ /* 0x000fe20000000000 */
[----:B------:R-:W-:Y:S01]  /*a810*/  IADD3 R58, PT, PT, R25, -R58, -R30 ;  /* 0x8000003a193a7210 */ /* 0x000fe20007ffe81e */
[----:B------:R-:W-:Y:S01]  /*a820*/  IMAD.IADD R20, R20, 0x1, R27 ;  /* 0x0000000114147824 */ /* 0x000fe200078e021b */
[----:B------:R-:W-:Y:S01]  /*a830*/  SEL R42, R42, R27, !P1 ;  /* 0x0000001b2a2a7207 */ /* 0x000fe20004800000 */
[----:B------:R-:W-:Y:S01]  /*a840*/  IMAD R48, R3, 0x13, R48 ;  /* 0x0000001303307824 */ /* 0x000fe200078e0230 */
[----:B------:R-:W-:Y:S01]  /*a850*/  ISETP.NE.AND P1, PT, R21, RZ, PT ;  /* 0x000000ff1500720c */ /* 0x000fe20003f25270 */
[----:B------:R-:W-:Y:S01]  /*a860*/  IMAD R52, R3, 0x13, R52 ;  /* 0x0000001303347824 */ /* 0x000fe200078e0234 */
[----:B------:R-:W-:Y:S01]  /*a870*/  IADD3 R62, PT, PT, R25, -R62, -R30 ;  /* 0x8000003e193e7210 */ /* 0x000fe20007ffe81e */
[----:B------:R-:W-:Y:S01]  /*a880*/  VIADD R48, R48, 0x6 ;  /* 0x0000000630307836 */ /* 0x000fe20000000000 */
[----:B------:R-:W-:Y:S01]  /*a890*/  SEL R46, R46, R20, !P1 ;  /* 0x000000142e2e7207 */ /* 0x000fe20004800000 */
[----:B------:R-:W-:Y:S01]  /*a8a0*/  IMAD.IADD R20, R21, 0x1, R20 ;  /* 0x0000000115147824 */ /* 0x000fe200078e0214 */
[----:B------:R-:W-:Y:S01]  /*a8b0*/  ISETP.NE.AND P1, PT, R37, RZ, PT ;  /* 0x000000ff2500720c */ /* 0x000fe20003f25270 */
[----:B------:R-:W-:Y:S01]  /*a8c0*/  VIADD R52, R52, 0x7 ;  /* 0x0000000734347836 */ /* 0x000fe20000000000 */
[----:B------:R-:W-:Y:S01]  /*a8d0*/  IADD3 R60, PT, PT, R25, -R60, -R30 ;  /* 0x8000003c193c7210 */ /* 0x000fe20007ffe81e */
[----:B------:R-:W-:Y:S01]  /*a8e0*/  IMAD R56, R3, 0x13, R56 ;  /* 0x0000001303387824 */ /* 0x000fe200078e0238 */
[----:B------:R-:W-:Y:S01]  /*a8f0*/  SEL R48, R48, R20, !P1 ;  /* 0x0000001430307207 */ /* 0x000fe20004800000 */
[----:B------:R-:W-:Y:S01]  /*a900*/  IMAD.IADD R20, R37, 0x1, R20 ;  /* 0x0000000125147824 */ /* 0x000fe200078e0214 */
[----:B------:R-:W-:Y:S01]  /*a910*/  ISETP.NE.AND P1, PT, R47, RZ, PT ;  /* 0x000000ff2f00720c */ /* 0x000fe20003f25270 */
[----:B------:R-:W-:Y:S01]  /*a920*/  IMAD R54, R3, 0x13, R54 ;  /* 0x0000001303367824 */ /* 0x000fe200078e0236 */
[----:B------:R-:W-:Y:S01]  /*a930*/  LEA R31, R31, UR4, 0x2 ;  /* 0x000000041f1f7c11 */ /* 0x000fe2000f8e10ff */
[----:B------:R-:W-:Y:S01]  /*a940*/  VIADD R56, R56, 0x9 ;  /* 0x0000000938387836 */ /* 0x000fe20000000000 */
[----:B------:R-:W-:Y:S01]  /*a950*/  SEL R52, R52, R20, !P1 ;  /* 0x0000001434347207 */ /* 0x000fe20004800000 */
[----:B------:R-:W-:Y:S01]  /*a960*/  IMAD.IADD R20, R47, 0x1, R20 ;  /* 0x000000012f147824 */ /* 0x000fe200078e0214 */
[C---:B------:R-:W-:Y:S01]  /*a970*/  ISETP.NE.AND P1, PT, R49.reuse, RZ, PT ;  /* 0x000000ff3100720c */ /* 0x040fe20003f25270 */
[----:B------:R-:W-:Y:S01]  /*a980*/  VIADD R54, R54, 0x8 ;  /* 0x0000000836367836 */ /* 0x000fe20000000000 */
[----:B------:R-:W-:Y:S01]  /*a990*/  LEA R38, R38, UR4, 0x2 ;  /* 0x0000000426267c11 */ /* 0x000fe2000f8e10ff */
[----:B------:R-:W-:Y:S01]  /*a9a0*/  IMAD.IADD R49, R49, 0x1, R20 ;  /* 0x0000000131317824 */ /* 0x000fe200078e0214 */
[----:B------:R-:W-:Y:S01]  /*a9b0*/  LEA R70, R70, UR4, 0x2 ;  /* 0x0000000446467c11 */ /* 0x000fe2000f8e10ff */
[C---:B------:R-:W-:Y:S01]  /*a9c0*/  IMAD R58, R3.reuse, 0x13, R58 ;  /* 0x00000013033a7824 */ /* 0x040fe200078e023a */
[----:B------:R-:W-:Y:S01]  /*a9d0*/  SEL R54, R54, R20, !P1 ;  /* 0x0000001436367207 */ /* 0x000fe20004800000 */
[----:B------:R-:W-:Y:S01]  /*a9e0*/  IMAD R62, R3, 0x13, R62 ;  /* 0x00000013033e7824 */ /* 0x000fe200078e023e */
[----:B------:R-:W-:Y:S01]  /*a9f0*/  SEL R56, R56, R49, !P2 ;  /* 0x0000003138387207 */ /* 0x000fe20005000000 */
[----:B------:R-:W-:Y:S01]  /*aa00*/  IMAD.IADD R49, R53, 0x1, R49 ;  /* 0x0000000135317824 */ /* 0x000fe200078e0231 */
[----:B------:R-:W-:Y:S01]  /*aa10*/  ISETP.NE.AND P1, PT, R55, RZ, PT ;  /* 0x000000ff3700720c */ /* 0x000fe20003f25270 */
[----:B------:R-:W-:Y:S01]  /*aa20*/  VIADD R58, R58, 0xa ;  /* 0x0000000a3a3a7836 */ /* 0x000fe20000000000 */
[----:B------:R-:W-:Y:S01]  /*aa30*/  ISETP.NE.AND P2, PT, R59, RZ, PT ;  /* 0x000000ff3b00720c */ /* 0x000fe20003f45270 */
[----:B------:R-:W-:Y:S01]  /*aa40*/  IMAD.IADD R13, R61, 0x1, R28 ;  /* 0x000000013d0d7824 */ /* 0x000fe200078e021c */
[----:B------:R-:W-:Y:S01]  /*aa50*/  STS [R31], R4 ;  /* 0x000000041f007388 */ /* 0x000fe20000000800 */
[----:B------:R-:W-:Y:S01]  /*aa60*/  IMAD R60, R3, 0x13, R60 ;  /* 0x00000013033c7824 */ /* 0x000fe200078e023c */
[----:B------:R-:W-:Y:S01]  /*aa70*/  SEL R58, R58, R49, !P1 ;  /* 0x000000313a3a7207 */ /* 0x000fe20004800000 */
[----:B------:R-:W-:Y:S01]  /*aa80*/  IMAD.IADD R49, R55, 0x1, R49 ;  /* 0x0000000137317824 */ /* 0x000fe200078e0231 */
[----:B------:R-:W-:Y:S01]  /*aa90*/  ISETP.NE.AND P1, PT, R57, RZ, PT ;  /* 0x000000ff3900720c */ /* 0x000fe20003f25270 */
[----:B------:R-:W-:Y:S01]  /*aaa0*/  IMAD.IADD R28, R25, 0x1, -R28 ;  /* 0x00000001191c7824 */ /* 0x000fe200078e0a1c */
[----:B------:R-:W-:Y:S01]  /*aab0*/  IADD3 R40, PT, PT, R40, R25, -R13 ;  /* 0x0000001928287210 */ /* 0x000fe20007ffe80d */
[----:B------:R-:W-:Y:S01]  /*aac0*/  VIADD R62, R62, 0xc ;  /* 0x0000000c3e3e7836 */ /* 0x000fe20000000000 */
[----:B------:R0:W-:Y:S01]  /*aad0*/  STS [R38], R5 ;  /* 0x0000000526007388 */ /* 0x0001e20000000800 */
[----:B------:R-:W-:Y:S01]  /*aae0*/  IMAD.IADD R57, R57, 0x1, R49 ;  /* 0x0000000139397824 */ /* 0x000fe200078e0231 */
[----:B------:R-:W-:Y:S01]  /*aaf0*/  LEA R46, R46, UR4, 0x2 ;  /* 0x000000042e2e7c11 */ /* 0x000fe2000f8e10ff */
[----:B------:R-:W-:Y:S01]  /*ab00*/  VIADD R60, R60, 0xb ;  /* 0x0000000b3c3c7836 */ /* 0x000fe20000000000 */
[----:B------:R-:W-:Y:S01]  /*ab10*/  LEA R52, R52, UR4, 0x2 ;  /* 0x0000000434347c11 */ /* 0x000fe2000f8e10ff */
[----:B------:R-:W-:Y:S01]  /*ab20*/  IMAD R28, R3, 0x13, R28 ;  /* 0x00000013031c7824 */ /* 0x000fe200078e021c */
[----:B------:R-:W-:Y:S01]  /*ab30*/  SEL R62, R62, R57, !P2 ;  /* 0x000000393e3e7207 */ /* 0x000fe20005000000 */
[----:B------:R-:W-:Y:S01]  /*ab40*/  IMAD.IADD R57, R59, 0x1, R57 ;  /* 0x000000013b397824 */ /* 0x000fe200078e0239 */
[----:B------:R-:W-:Y:S01]  /*ab50*/  SEL R60, R60, R49, !P1 ;  /* 0x000000313c3c7207 */ /* 0x000fe20004800000 */
[----:B------:R-:W-:Y:S01]  /*ab60*/  VIADD R28, R28, 0xd ;  /* 0x0000000d1c1c7836 */ /* 0x000fe20000000000 */
[----:B------:R-:W-:Y:S01]  /*ab70*/  ISETP.NE.AND P1, PT, R61, RZ, PT ;  /* 0x000000ff3d00720c */ /* 0x000fe20003f25270 */
[----:B------:R-:W-:Y:S01]  /*ab80*/  IMAD.IADD R12, R64, 0x1, R13 ;  /* 0x00000001400c7824 */ /* 0x000fe200078e020d */
[----:B------:R-:W-:Y:S01]  /*ab90*/  LEA R13, R50, UR4, 0x2 ;  /* 0x00000004320d7c11 */ /* 0x000fe2000f8e10ff */
[----:B------:R-:W-:Y:S01]  /*aba0*/  IMAD.IADD R69, R69, 0x1, R30 ;  /* 0x0000000145457824 */ /* 0x000fe200078e021e */
[----:B------:R-:W-:Y:S01]  /*abb0*/  SEL R28, R28, R57, !P1 ;  /* 0x000000391c1c7207 */ /* 0x000fe20004800000 */
[----:B------:R-:W-:Y:S01]  /*abc0*/  IMAD.IADD R57, R61, 0x1, R57 ;  /* 0x000000013d397824 */ /* 0x000fe200078e0239 */
[----:B------:R-:W-:Y:S01]  /*abd0*/  ISETP.NE.AND P1, PT, R64, RZ, PT ;  /* 0x000000ff4000720c */ /* 0x000fe20003f25270 */
[----:B------:R-:W-:Y:S01]  /*abe0*/  STS [R13], R6 ;  /* 0x000000060d007388 */ /* 0x000fe20000000800 */
[----:B0-----:R-:W-:-:S02]  /*abf0*/  LEA R5, R42, UR4, 0x2 ;  /* 0x000000042a057c11 */ /* 0x001fc4000f8e10ff */
[----:B------:R-:W-:Y:S01]  /*ac00*/  SEL R40, R40, R57, !P1 ;  /* 0x0000003928287207 */ /* 0x000fe20004800000 */
[----:B------:R0:W-:Y:S01]  /*ac10*/  STS [R70], R7 ;  /* 0x0000000746007388 */ /* 0x0001e20000000800 */
[----:B------:R-:W-:Y:S01]  /*ac20*/  IMAD.IADD R57, R64, 0x1, R57 ;  /* 0x0000000140397824 */ /* 0x000fe200078e0239 */
[----:B------:R-:W-:Y:S02]  /*ac30*/  IADD3 R41, PT, PT, R41, R25, -R12 ;  /* 0x0000001929297210 */ /* 0x000fe40007ffe80c */
[----:B------:R1:W-:Y:S01]  /*ac40*/  STS [R5], R8 ;  /* 0x0000000805007388 */ /* 0x0003e20000000800 */
[C---:B------:R-:W-:Y:S02]  /*ac50*/  ISETP.NE.AND P1, PT, R66.reuse, RZ, PT ;  /* 0x000000ff4200720c */ /* 0x040fe40003f25270 */
[----:B------:R-:W-:Y:S01]  /*ac60*/  IADD3 R12, PT, PT, R25, -R12, -R66 ;  /* 0x8000000c190c7210 */ /* 0x000fe20007ffe842 */
[----:B------:R-:W-:Y:S01]  /*ac70*/  STS [R46], R9 ;  /* 0x000000092e007388 */ /* 0x000fe20000000800 */
[----:B------:R-:W-:Y:S01]  /*ac80*/  IMAD.IADD R66, R66, 0x1, R57 ;  /* 0x0000000142427824 */ /* 0x000fe200078e0239 */
[----:B0-----:R-:W-:-:S02]  /*ac90*/  LEA R7, R48, UR4, 0x2 ;  /* 0x0000000430077c11 */ /* 0x001fc4000f8e10ff */
[----:B------:R-:W-:Y:S01]  /*aca0*/  IADD3 R30, PT, PT, R25, -R69, -R68 ;  /* 0x80000045191e7210 */ /* 0x000fe20007ffe844 */
[----:B------:R-:W-:Y:S01]  /*acb0*/  IMAD.IADD R43, R43, 0x1, R12 ;  /* 0x000000012b2b7824 */ /* 0x000fe200078e020c */
[----:B-1----:R-:W-:Y:S01]  /*acc0*/  LEA R5, R54, UR4, 0x2 ;  /* 0x0000000436057c11 */ /* 0x002fe2000f8e10ff */
[----:B------:R0:W-:Y:S01]  /*acd0*/  STS [R7], R10 ;  /* 0x0000000a07007388 */ /* 0x0001e20000000800 */
[----:B------:R-:W-:Y:S01]  /*ace0*/  SEL R41, R41, R57, !P1 ;  /* 0x0000003929297207 */ /* 0x000fe20004800000 */
[----:B------:R-:W-:Y:S01]  /*acf0*/  IMAD.IADD R45, R45, 0x1, R30 ;  /* 0x000000012d2d7824 */ /* 0x000fe200078e021e */
[C---:B------:R-:W-:Y:S01]  /*ad00*/  ISETP.NE.AND P1, PT, R65.reuse, RZ, PT ;  /* 0x000000ff4100720c */ /* 0x040fe20003f25270 */
[----:B------:R-:W-:Y:S01]  /*ad10*/  IMAD.IADD R65, R65, 0x1, R66 ;  /* 0x0000000141417824 */ /* 0x000fe200078e0242 */
[----:B------:R-:W-:Y:S01]  /*ad20*/  LEA R56, R56, UR4, 0x2 ;  /* 0x0000000438387c11 */ /* 0x000fe2000f8e10ff */
[----:B------:R-:W-:Y:S01]  /*ad30*/  STS [R52], R11 ;  /* 0x0000000b34007388 */ /* 0x000fe20000000800 */
[----:B------:R-:W-:Y:S01]  /*ad40*/  IADD3 R44, PT, PT, R44, R25, -R69 ;  /* 0x000000192c2c7210 */ /* 0x000fe20007ffe845 */
[----:B------:R-:W-:Y:S01]  /*ad50*/  @P0 IMAD.IADD R45, R68, 0x1, R65 ;  /* 0x00000001442d0824 */ /* 0x000fe200078e0241 */
[----:B------:R-:W-:Y:S01]  /*ad60*/  LEA R58, R58, UR4, 0x2 ;  /* 0x000000043a3a7c11 */ /* 0x000fe2000f8e10ff */
[----:B0-----:R-:W0:Y:S01]  /*ad70*/  LDC.64 R6, c[0x0][0x390] ;  /* 0x0000e400ff067b82 */ /* 0x001e220000000a00 */
[----:B------:R-:W-:Y:S01]  /*ad80*/  ISETP.NE.AND P2, PT, R68, RZ, PT ;  /* 0x000000ff4400720c */ /* 0x000fe20003f45270 */
[----:B------:R1:W-:Y:S01]  /*ad90*/  STS [R5], R14 ;  /* 0x0000000e05007388 */ /* 0x0003e20000000800 */
[----:B------:R-:W-:-:S02]  /*ada0*/  LEA R60, R60, UR4, 0x2 ;  /* 0x000000043c3c7c11 */ /* 0x000fc4000f8e10ff */
[----:B------:R-:W-:Y:S01]  /*adb0*/  SEL R43, R43, R66, !P1 ;  /* 0x000000422b2b7207 */ /* 0x000fe20004800000 */
[----:B------:R-:W-:Y:S01]  /*adc0*/  STS [R56], R15 ;  /* 0x0000000f38007388 */ /* 0x000fe20000000800 */
[----:B------:R-:W-:Y:S02]  /*add0*/  ISETP.GE.AND P0, PT, R3, R2, PT ;  /* 0x000000020300720c */ /* 0x000fe40003f06270 */
[----:B------:R-:W-:Y:S01]  /*ade0*/  LEA R28, R28, UR4, 0x2 ;  /* 0x000000041c1c7c11 */ /* 0x000fe2000f8e10ff */
[----:B------:R-:W-:Y:S01]  /*adf0*/  STS [R58], R17 ;  /* 0x000000113a007388 */ /* 0x000fe20000000800 */
[----:B------:R-:W-:Y:S02]  /*ae00*/  SEL R44, R44, R65, !P2 ;  /* 0x000000412c2c7207 */ /* 0x000fe40005000000 */
[----:B-1----:R-:W-:Y:S01]  /*ae10*/  LEA R5, R62, UR4, 0x2 ;  /* 0x000000043e057c11 */ /* 0x002fe2000f8e10ff */
[----:B------:R-:W-:Y:S01]  /*ae20*/  STS [R60], R19 ;  /* 0x000000133c007388 */ /* 0x000fe20000000800 */
[----:B------:R-:W-:-:S02]  /*ae30*/  LEA R9, R40, UR4, 0x2 ;  /* 0x0000000428097c11 */ /* 0x000fc4000f8e10ff */
[----:B------:R-:W-:Y:S01]  /*ae40*/  LEA R4, R41, UR4, 0x2 ;  /* 0x0000000429047c11 */ /* 0x000fe2000f8e10ff */
[----:B------:R1:W-:Y:S01]  /*ae50*/  STS [R5], R22 ;  /* 0x0000001605007388 */ /* 0x0003e20000000800 */
[----:B------:R-:W-:Y:S02]  /*ae60*/  LEA R43, R43, UR4, 0x2 ;  /* 0x000000042b2b7c11 */ /* 0x000fe4000f8e10ff */
[----:B------:R-:W-:Y:S01]  /*ae70*/  LEA R8, R45, UR4, 0x2 ;  /* 0x000000042d087c11 */ /* 0x000fe2000f8e10ff */
[----:B------:R2:W-:Y:S01]  /*ae80*/  STS [R28], R23 ;  /* 0x000000171c007388 */ /* 0x0005e20000000800 */
[C---:B------:R-:W-:Y:S02]  /*ae90*/  IADD3 R25, PT, PT, R3.reuse, R25, -R24 ;  /* 0x0000001903197210 */ /* 0x040fe40007ffe818 */
[----:B------:R-:W-:Y:S01]  /*aea0*/  LEA R10, R3, UR4, 0x2 ;  /* 0x00000004030a7c11 */ /* 0x000fe2000f8e10ff */
[----:B------:R2:W-:Y:S01]  /*aeb0*/  STS [R9], R32 ;  /* 0x0000002009007388 */ /* 0x0005e20000000800 */
[----:B-1----:R-:W-:Y:S01]  /*aec0*/  LEA R5, R44, UR4, 0x2 ;  /* 0x000000042c057c11 */ /* 0x002fe2000f8e10ff */
[----:B0-----:R-:W-:-:S02]  /*aed0*/  IMAD.WIDE R6, R25, 0x4, R6 ;  /* 0x0000000419067825 */ /* 0x001fc400078e0206 */
[----:B------:R2:W-:Y:S04]  /*aee0*/  STS [R4], R33 ;  /* 0x0000002104007388 */ /* 0x0005e80000000800 */
[----:B------:R2:W-:Y:S04]  /*aef0*/  STS [R43], R34 ;  /* 0x000000222b007388 */ /* 0x0005e80000000800 */
[----:B------:R2:W-:Y:S04]  /*af00*/  STS [R5], R36 ;  /* 0x0000002405007388 */ /* 0x0005e80000000800 */
[----:B------:R2:W-:Y:S01]  /*af10*/  STS [R8], R39 ;  /* 0x0000002708007388 */ /* 0x0005e20000000800 */
[----:B------:R-:W-:Y:S06]  /*af20*/  BAR.SYNC.DEFER_BLOCKING 0x0 ;  /* 0x0000000000007b1d */ /* 0x000fec0000010000 */
[----:B------:R-:W-:Y:S05]  /*af30*/  @P0 BRA `(.L_x_4629) ;  /* 0x00000000001c0947 */ /* 0x000fea0003800000 */
[----:B------:R-:W-:Y:S01]  /*af40*/  ISETP.GE.AND P0, PT, R3, R24, PT ;  /* 0x000000180300720c */ /* 0x000fe20003f06270 */
[----:B--2---:R-:W0:-:S12]  /*af50*/  LDS R9, [R10] ;  /* 0x000000000a097984 */ /* 0x004e180000000800 */
[----:B------:R-:W1:Y:S01]  /*af60*/  @!P0 LDC.64 R4, c[0x0][0x398] ;  /* 0x0000e600ff048b82 */ /* 0x000e620000000a00 */
[----:B------:R-:W-:-:S04]  /*af70*/  @!P0 IMAD.IADD R11, R0, 0x1, R3 ;  /* 0x00000001000b8824 */ /* 0x000fc800078e0203 */
[----:B-1----:R-:W-:Y:S01]  /*af80*/  @!P0 IMAD.WIDE R4, R11, 0x4, R4 ;  /* 0x000000040b048825 */ /* 0x002fe200078e0204 */
[----:B0-----:R0:W-:Y:S04]  /*af90*/  @P0 STG.E desc[UR8][R6.64], R9 ;  /* 0x0000000906000986 */ /* 0x0011e8000c101908 */
[----:B------:R0:W-:Y:S02]  /*afa0*/  @!P0 STG.E desc[UR8][R4.64], R9 ;  /* 0x0000000904008986 */ /* 0x0001e4000c101908 */
.L_x_4629:
[----:B------:R-:W-:Y:S05]  /*afb0*/  BSYNC.RECONVERGENT B1 ;  /* 0x0000000000017941 */ /* 0x000fea0003800200 */
.L_x_4628:
[----:B------:R-:W1:Y:S01]  /*afc0*/  LDCU.64 UR4, c[0x0][0x398] ;  /* 0x00007300ff0477ac */ /* 0x000e620008000a00 */
[C---:B------:R-:W-:Y:S01]  /*afd0*/  VIADD R11, R3.reuse, 0x140 ;  /* 0x00000140030b7836 */ /* 0x040fe20000000000 */
[C---:B0-2---:R-:W-:Y:S01]  /*afe0*/  IADD3 R4, P0, PT, R0.reuse, R3, RZ ;  /* 0x0000000300047210 */ /* 0x045fe20007f1e0ff */
[C---:B------:R-:W-:Y:S01]  /*aff0*/  VIADD R13, R3.reuse, 0x280 ;  /* 0x00000280030d7836 */ /* 0x040fe20000000000 */
[----:B------:R-:W-:Y:S01]  /*b000*/  BSSY.RECONVERGENT B1, `(.L_x_4630) ;  /* 0x0000011000017945 */ /* 0x000fe20003800200 */
[----:B------:R-:W-:Y:S01]  /*b010*/  VIADD R15, R3, 0x3c0 ;  /* 0x000003c0030f7836 */ /* 0x000fe20000000000 */
[-C--:B------:R-:W-:Y:S01]  /*b020*/  ISETP.GE.AND P2, PT, R11, R2.reuse, PT ;  /* 0x000000020b00720c */ /* 0x080fe20003f46270 */
[C---:B------:R-:W-:Y:S01]  /*b030*/  VIADD R17, R3.reuse, 0x500 ;  /* 0x0000050003117836 */ /* 0x040fe20000000000 */
[----:B------:R-:W-:Y:S01]  /*b040*/  LEA.HI.X.SX32 R5, R0, RZ, 0x1, P0 ;  /* 0x000000ff00057211 */ /* 0x000fe200000f0eff */
[----:B------:R-:W-:Y:S01]  /*b050*/  VIADD R19, R3, 0x640 ;  /* 0x0000064003137836 */ /* 0x000fe20000000000 */
[-C--:B------:R-:W-:Y:S01]  /*b060*/  ISETP.GE.AND P3, PT, R13, R2.reuse, PT ;  /* 0x000000020d00720c */ /* 0x080fe20003f66270 */
[----:B------:R-:W-:Y:S01]  /*b070*/  VIADD R21, R3, 0x780 ;  /* 0x0000078003157836 */ /* 0x000fe20000000000 */
[----:B------:R-:W-:-:S02]  /*b080*/  ISETP.GE.AND P4, PT, R15, R2, PT ;  /* 0x000000020f00720c */ /* 0x000fc40003f86270 */
[----:B------:R-:W-:Y:S02]  /*b090*/  ISETP.GE.AND P0, PT, R17, R2, PT ;  /* 0x000000021100720c */ /* 0x000fe40003f06270 */
[----:B-1----:R-:W-:-:S04]  /*b0a0*/  LEA R8, P1, R4, UR4, 0x2 ;  /* 0x0000000404087c11 */ /* 0x002fc8000f8210ff */
[----:B------:R-:W-:Y:S01]  /*b0b0*/  LEA.HI.X R9, R4, UR5, R5, 0x2, P1 ;  /* 0x0000000504097c11 */ /* 0x000fe200088f1405 */
[----:B------:R-:W-:Y:S08]  /*b0c0*/  @P2 BRA `(.L_x_4631) ;  /* 0x0000000000102947 */ /* 0x000ff00003800000 */
[----:B------:R-:W0:Y:S01]  /*b0d0*/  LDS R5, [R10+0x500] ;  /* 0x000500000a057984 */ /* 0x000e220000000800 */
[----:B------:R-:W-:-:S13]  /*b0e0*/  ISETP.GE.AND P1, PT, R11, R24, PT ;  /* 0x000000180b00720c */ /* 0x000fda0003f26270 */
[----:B0-----:R0:W-:Y:S04]  /*b0f0*/  @P1 STG.E desc[UR8][R6.64+0x500], R5 ;  /* 0x0005000506001986 */ /* 0x0011e8000c101908 */
[----:B------:R0:W-:Y:S02]  /*b100*/  @!P1 STG.E desc[UR8][R8.64+0x500], R5 ;  /* 0x0005000508009986 */ /* 0x0001e4000c101908 */
.L_x_4631:
[----:B------:R-:W-:Y:S05]  /*b110*/  BSYNC.RECONVERGENT B1 ;  /* 0x0000000000017941 */ /* 0x000fea0003800200 */
.L_x_4630:
[----:B------:R-:W-:Y:S04]  /*b120*/  BSSY.RECONVERGENT B1, `(.L_x_4632) ;  /* 0x0000006000017945 */ /* 0x000fe80003800200 */
[----:B------:R-:W-:Y:S05]  /*b130*/  @P3 BRA `(.L_x_4633) ;  /* 0x0000000000103947 */ /* 0x000fea0003800000 */
[----:B0-----:R-:W0:Y:S01]  /*b140*/  LDS R5, [R10+0xa00] ;  /* 0x000a00000a057984 */ /* 0x001e220000000800 */
[----:B------:R-:W-:-:S13]  /*b150*/  ISETP.GE.AND P1, PT, R13, R24, PT ;  /* 0x000000180d00720c */ /* 0x000fda0003f26270 */
[----:B0-----:R1:W-:Y:S04]  /*b160*/  @P1 STG.E desc[UR8][R6.64+0xa00], R5 ;  /* 0x000a000506001986 */ /* 0x0013e8000c101908 */
[----:B------:R1:W-:Y:S02]  /*b170*/  @!P1 STG.E desc[UR8][R8.64+0xa00], R5 ;  /* 0x000a000508009986 */ /* 0x0003e4000c101908 */
.L_x_4633:
[----:B------:R-:W-:Y:S05]  /*b180*/  BSYNC.RECONVERGENT B1 ;  /* 0x0000000000017941 */ /* 0x000fea0003800200 */
.L_x_4632:
[----:B------:R-:W-:Y:S04]  /*b190*/  BSSY.RECONVERGENT B1, `(.L_x_4634) ;  /* 0x0000006000017945 */ /* 0x000fe80003800200 */
[----:B------:R-:W-:Y:S05]  /*b1a0*/  @P4 BRA `(.L_x_4635) ;  /* 0x0000000000104947 */ /* 0x000fea0003800000 */
[----:B01----:R-:W0:Y:S01]  /*b1b0*/  LDS R5, [R10+0xf00] ;  /* 0x000f00000a057984 */ /* 0x003e220000000800 */
[----:B------:R-:W-:-:S13]  /*b1c0*/  ISETP.GE.AND P1, PT, R15, R24, PT ;  /* 0x000000180f00720c */ /* 0x000fda0003f26270 */
[----:B0-----:R2:W-:Y:S04]  /*b1d0*/  @P1 STG.E desc[UR8][R6.64+0xf00], R5 ;  /* 0x000f000506001986 */ /* 0x0015e8000c101908 */
[----:B------:R2:W-:Y:S02]  /*b1e0*/  @!P1 STG.E desc[UR8][R8.64+0xf00], R5 ;  /* 0x000f000508009986 */ /* 0x0005e4000c101908 */
.L_x_4635:
[----:B------:R-:W-:Y:S05]  /*b1f0*/  BSYNC.RECONVERGENT B1 ;  /* 0x0000000000017941 */ /* 0x000fea0003800200 */
.L_x_4634:
[----:B------:R-:W-:Y:S04]  /*b200*/  BSSY.RECONVERGENT B1, `(.L_x_4636) ;  /* 0x0000006000017945 */ /* 0x000fe80003800200 */
[----:B------:R-:W-:Y:S05]  /*b210*/  @P0 BRA `(.L_x_4637) ;  /* 0x0000000000100947 */ /* 0x000fea0003800000 */
[----:B012---:R-:W0:Y:S01]  /*b220*/  LDS R5, [R10+0x1400] ;  /* 0x001400000a057984 */ /* 0x007e220000000800 */
[----:B------:R-:W-:-:S13]  /*b230*/  ISETP.GE.AND P0, PT, R17, R24, PT ;  /* 0x000000181100720c */ /* 0x000fda0003f06270 */
[----:B0-----:R3:W-:Y:S04]  /*b240*/  @P0 STG.E desc[UR8][R6.64+0x1400], R5 ;  /* 0x0014000506000986 */ /* 0x0017e8000c101908 */
[----:B------:R3:W-:Y:S02]  /*b250*/  @!P0 STG.E desc[UR8][R8.64+0x1400], R5 ;  /* 0x0014000508008986 */ /* 0x0007e4000c101908 */
.L_x_4637:
[----:B------:R-:W-:Y:S05]  /*b260*/  BSYNC.RECONVERGENT B1 ;  /* 0x0000000000017941 */ /* 0x000fea0003800200 */
.L_x_4636:
[-C--:B------:R-:W-:Y:S01]  /*b270*/  ISETP.GE.AND P6, PT, R19, R2.reuse, PT ;  /* 0x000000021300720c */ /* 0x080fe20003fc6270 */
[C---:B------:R-:W-:Y:S01]  /*b280*/  VIADD R11, R3.reuse, 0x8c0 ;  /* 0x000008c0030b7836 */ /* 0x040fe20000000000 */
[----:B------:R-:W-:Y:S01]  /*b290*/  BSSY.RECONVERGENT B1, `(.L_x_4638) ;  /* 0x0000012000017945 */ /* 0x000fe20003800200 */
        /* <DEDUP_REMOVED lines=12> */
[----:B------:R-:W-:-:S12]  /*b360*/  @P6 BRA `(.L_x_4639) ;  /* 0x0000000000106947 */ /* 0x000fd80003800000 */
[----:B0123--:R-:W0:Y:S01]  /*b370*/  LDS R5, [R10+0x1900] ;  /* 0x001900000a057984 */ /* 0x00fe220000000800 */
[----:B------:R-:W-:-:S13]  /*b380*/  ISETP.GE.AND P6, PT, R19, R24, PT ;  /* 0x000000181300720c */ /* 0x000fda0003fc6270 */
[----:B0-----:R4:W-:Y:S04]  /*b390*/  @P6 STG.E desc[UR8][R6.64+0x1900], R5 ;  /* 0x0019000506006986 */ /* 0x0019e8000c101908 */
[----:B------:R4:W-:Y:S02]  /*b3a0*/  @!P6 STG.E desc[UR8][R8.64+0x1900], R5 ;  /* 0x001900050800e986 */ /* 0x0009e4000c101908 */
.L_x_4639:
[----:B------:R-:W-:Y:S05]  /*b3b0*/  BSYNC.RECONVERGENT B1 ;  /* 0x0000000000017941 */ /* 0x000fea0003800200 */
.L_x_4638:
[----:B------:R-:W-:Y:S04]  /*b3c0*/  BSSY.RECONVERGENT B1, `(.L_x_4640) ;  /* 0x0000006000017945 */ /* 0x000fe80003800200 */
[----:B------:R-:W-:Y:S05]  /*b3d0*/  @P5 BRA `(.L_x_4641) ;  /* 0x0000000000105947 */ /* 0x000fea0003800000 */
[----:B01234-:R-:W0:Y:S01]  /*b3e0*/  LDS R5, [R10+0x1e00] ;  /* 0x001e00000a057984 */ /* 0x01fe220000000800 */
[----:B------:R-:W-:-:S13]  /*b3f0*/  ISETP.GE.AND P5, PT, R21, R24, PT ;  /* 0x000000181500720c */ /* 0x000fda0003fa6270 */
[----:B0-----:R0:W-:Y:S04]  /*b400*/  @P5 STG.E desc[UR8][R6.64+0x1e00], R5 ;  /* 0x001e000506005986 */ /* 0x0011e8000c101908 */
[----:B------:R0:W-:Y:S02]  /*b410*/  @!P5 STG.E desc[UR8][R8.64+0x1e00], R5 ;  /* 0x001e00050800d986 */ /* 0x0001e4000c101908 */
.L_x_4641:
[----:B------:R-:W-:Y:S05]  /*b420*/  BSYNC.RECONVERGENT B1 ;  /* 0x0000000000017941 */ /* 0x000fea0003800200 */
.L_x_4640:
[----:B------:R-:W-:Y:S04]  /*b430*/  BSSY.RECONVERGENT B1, `(.L_x_4642) ;  /* 0x0000006000017945 */ /* 0x000fe80003800200 */
[----:B------:R-:W-:Y:S05]  /*b440*/  @P0 BRA `(.L_x_4643) ;  /* 0x0000000000100947 */ /* 0x000fea0003800000 */
[----:B01234-:R-:W0:Y:S01]  /*b450*/  LDS R5, [R10+0x2300] ;  /* 0x002300000a057984 */ /* 0x01fe220000000800 */
[----:B------:R-:W-:-:S13]  /*b460*/  ISETP.GE.AND P0, PT, R11, R24, PT ;  /* 0x000000180b00720c */ /* 0x000fda0003f06270 */
[----:B0-----:R0:W-:Y:S04]  /*b470*/  @P0 STG.E desc[UR8][R6.64+0x2300], R5 ;  /* 0x0023000506000986 */ /* 0x0011e8000c101908 */
[----:B------:R0:W-:Y:S02]  /*b480*/  @!P0 STG.E desc[UR8][R8.64+0x2300], R5 ;  /* 0x0023000508008986 */ /* 0x0001e4000c101908 */
.L_x_4643:
[----:B------:R-:W-:Y:S05]  /*b490*/  BSYNC.RECONVERGENT B1 ;  /* 0x0000000000017941 */ /* 0x000fea0003800200 */
.L_x_4642:
[----:B------:R-:W-:Y:S04]  /*b4a0*/  BSSY.RECONVERGENT B1, `(.L_x_4644) ;  /* 0x0000006000017945 */ /* 0x000fe80003800200 */
[----:B------:R-:W-:Y:S05]  /*b4b0*/  @P1 BRA `(.L_x_4645) ;  /* 0x0000000000101947 */ /* 0x000fea0003800000 */
[----:B01234-:R-:W0:Y:S01]  /*b4c0*/  LDS R5, [R10+0x2800] ;  /* 0x002800000a057984 */ /* 0x01fe220000000800 */
[----:B------:R-:W-:-:S13]  /*b4d0*/  ISETP.GE.AND P0, PT, R13, R24, PT ;  /* 0x000000180d00720c */ /* 0x000fda0003f06270 */
[----:B0-----:R0:W-:Y:S04]  /*b4e0*/  @P0 STG.E desc[UR8][R6.64+0x2800], R5 ;  /* 0x0028000506000986 */ /* 0x0011e8000c101908 */
[----:B------:R0:W-:Y:S02]  /*b4f0*/  @!P0 STG.E desc[UR8][R8.64+0x2800], R5 ;  /* 0x0028000508008986 */ /* 0x0001e4000c101908 */
.L_x_4645:
[----:B------:R-:W-:Y:S05]  /*b500*/  BSYNC.RECONVERGENT B1 ;  /* 0x0000000000017941 */ /* 0x000fea0003800200 */
.L_x_4644:
[----:B------:R-:W-:Y:S04]  /*b510*/  BSSY.RECONVERGENT B1, `(.L_x_4646) ;  /* 0x0000006000017945 */ /* 0x000fe80003800200 */
[----:B------:R-:W-:Y:S05]  /*b520*/  @P2 BRA `(.L_x_4647) ;  /* 0x0000000000102947 */ /* 0x000fea0003800000 */
[----:B01234-:R-:W0:Y:S01]  /*b530*/  LDS R5, [R10+0x2d00] ;  /* 0x002d00000a057984 */ /* 0x01fe220000000800 */
[----:B------:R-:W-:-:S13]  /*b540*/  ISETP.GE.AND P0, PT, R15, R24, PT ;  /* 0x000000180f00720c */ /* 0x000fda0003f06270 */
[----:B0-----:R0:W-:Y:S04]  /*b550*/  @P0 STG.E desc[UR8][R6.64+0x2d00], R5 ;  /* 0x002d000506000986 */ /* 0x0011e8000c101908 */
[----:B------:R0:W-:Y:S02]  /*b560*/  @!P0 STG.E desc[UR8][R8.64+0x2d00], R5 ;  /* 0x002d000508008986 */ /* 0x0001e4000c101908 */
.L_x_4647:
[----:B------:R-:W-:Y:S05]  /*b570*/  BSYNC.RECONVERGENT B1 ;  /* 0x0000000000017941 */ /* 0x000fea0003800200 */
.L_x_4646:
[----:B------:R-:W-:Y:S04]  /*b580*/  BSSY.RECONVERGENT B1, `(.L_x_4648) ;  /* 0x0000006000017945 */ /* 0x000fe80003800200 */
[----:B------:R-:W-:Y:S05]  /*b590*/  @P3 BRA `(.L_x_4649) ;  /* 0x0000000000103947 */ /* 0x000fea0003800000 */
[----:B01234-:R-:W0:Y:S01]  /*b5a0*/  LDS R5, [R10+0x3200] ;  /* 0x003200000a057984 */ /* 0x01fe220000000800 */
[----:B------:R-:W-:-:S13]  /*b5b0*/  ISETP.GE.AND P0, PT, R17, R24, PT ;  /* 0x000000181100720c */ /* 0x000fda0003f06270 */
[----:B0-----:R0:W-:Y:S04]  /*b5c0*/  @P0 STG.E desc[UR8][R6.64+0x3200], R5 ;  /* 0x0032000506000986 */ /* 0x0011e8000c101908 */
[----:B------:R0:W-:Y:S02]  /*b5d0*/  @!P0 STG.E desc[UR8][R8.64+0x3200], R5 ;  /* 0x0032000508008986 */ /* 0x0001e4000c101908 */
.L_x_4649:
[----:B------:R-:W-:Y:S05]  /*b5e0*/  BSYNC.RECONVERGENT B1 ;  /* 0x0000000000017941 */ /* 0x000fea0003800200 */
.L_x_4648:
[----:B------:R-:W-:Y:S04]  /*b5f0*/  BSSY.RECONVERGENT B1, `(.L_x_4650) ;  /* 0x0000006000017945 */ /* 0x000fe80003800200 */
[----:B------:R-:W-:Y:S05]  /*b600*/  @P4 BRA `(.L_x_4651) ;  /* 0x0000000000104947 */ /* 0x000fea0003800000 */
[----:B01234-:R-:W0:Y:S01]  /*b610*/  LDS R5, [R10+0x3700] ;  /* 0x003700000a057984 */ /* 0x01fe220000000800 */
[----:B------:R-:W-:-:S13]  /*b620*/  ISETP.GE.AND P0, PT, R23, R24, PT ;  /* 0x000000181700720c */ /* 0x000fda0003f06270 */
[----:B0-----:R0:W-:Y:S04]  /*b630*/  @P0 STG.E desc[UR8][R6.64+0x3700], R5 ;  /* 0x0037000506000986 */ /* 0x0011e8000c101908 */
[----:B------:R0:W-:Y:S02]  /*b640*/  @!P0 STG.E desc[UR8][R8.64+0x3700], R5 ;  /* 0x0037000508008986 */ /* 0x0001e4000c101908 */
.L_x_4651:
[----:B------:R-:W-:Y:S05]  /*b650*/  BSYNC.RECONVERGENT B1 ;  /* 0x0000000000017941 */ /* 0x000fea0003800200 */
.L_x_4650:
        /* <DEDUP_REMOVED lines=18> */
.L_x_4653:
[----:B------:R-:W-:Y:S05]  /*b780*/  BSYNC.RECONVERGENT B1 ;  /* 0x0000000000017941 */ /* 0x000fea0003800200 */
.L_x_4652:
[----:B------:R-:W-:Y:S04]  /*b790*/  BSSY.RECONVERGENT B1, `(.L_x_4654) ;  /* 0x0000006000017945 */ /* 0x000fe80003800200 */
[----:B------:R-:W-:Y:S05]  /*b7a0*/  @P5 BRA `(.L_x_4655) ;  /* 0x0000000000105947 */ /* 0x000fea0003800000 */
[----:B0-----:R-:W0:Y:S01]  /*b7b0*/  LDS R3, [R10+0x4100] ;  /* 0x004100000a037984 */ /* 0x001e220000000800 */
[----:B------:R-:W-:-:S13]  /*b7c0*/  ISETP.GE.AND P5, PT, R27, R24, PT ;  /* 0x000000181b00720c */ /* 0x000fda0003fa6270 */
[----:B0-----:R1:W-:Y:S04]  /*b7d0*/  @P5 STG.E desc[UR8][R6.64+0x4100], R3 ;  /* 0x0041000306005986 */ /* 0x0013e8000c101908 */
[----:B------:R1:W-:Y:S02]  /*b7e0*/  @!P5 STG.E desc[UR8][R8.64+0x4100], R3 ;  /* 0x004100030800d986 */ /* 0x0003e4000c101908 */
.L_x_4655:
[----:B------:R-:W-:Y:S05]  /*b7f0*/  BSYNC.RECONVERGENT B1 ;  /* 0x0000000000017941 */ /* 0x000fea0003800200 */
.L_x_4654:
[----:B------:R-:W-:Y:S04]  /*b800*/  BSSY.RECONVERGENT B1, `(.L_x_4656) ;  /* 0x0000006000017945 */ /* 0x000fe80003800200 */
[----:B------:R-:W-:Y:S05]  /*b810*/  @P0 BRA `(.L_x_4657) ;  /* 0x0000000000100947 */ /* 0x000fea0003800000 */
[----:B01----:R-:W0:Y:S01]  /*b820*/  LDS R3, [R10+0x4600] ;  /* 0x004600000a037984 */ /* 0x003e220000000800 */
[----:B------:R-:W-:-:S13]  /*b830*/  ISETP.GE.AND P0, PT, R5, R24, PT ;  /* 0x000000180500720c */ /* 0x000fda0003f06270 */
[----:B0-----:R2:W-:Y:S04]  /*b840*/  @P0 STG.E desc[UR8][R6.64+0x4600], R3 ;  /* 0x0046000306000986 */ /* 0x0015e8000c101908 */
[----:B------:R2:W-:Y:S02]  /*b850*/  @!P0 STG.E desc[UR8][R8.64+0x4600], R3 ;  /* 0x0046000308008986 */ /* 0x0005e4000c101908 */
.L_x_4657:
[----:B------:R-:W-:Y:S05]  /*b860*/  BSYNC.RECONVERGENT B1 ;  /* 0x0000000000017941 */ /* 0x000fea0003800200 */
.L_x_4656:
[----:B------:R-:W-:Y:S04]  /*b870*/  BSSY.RECONVERGENT B1, `(.L_x_4658) ;  /* 0x0000006000017945 */ /* 0x000fe80003800200 */
[----:B------:R-:W-:Y:S05]  /*b880*/  @P1 BRA `(.L_x_4659) ;  /* 0x0000000000101947 */ /* 0x000fea0003800000 */
[----:B012---:R-:W0:Y:S01]  /*b890*/  LDS R3, [R10+0x4b00] ;  /* 0x004b00000a037984 */ /* 0x007e220000000800 */
[----:B------:R-:W-:-:S13]  /*b8a0*/  ISETP.GE.AND P0, PT, R11, R24, PT ;  /* 0x000000180b00720c */ /* 0x000fda0003f06270 */
[----:B0-----:R3:W-:Y:S04]  /*b8b0*/  @P0 STG.E desc[UR8][R6.64+0x4b00], R3 ;  /* 0x004b000306000986 */ /* 0x0017e8000c101908 */
[----:B------:R3:W-:Y:S02]  /*b8c0*/  @!P0 STG.E desc[UR8][R8.64+0x4b00], R3 ;  /* 0x004b000308008986 */ /* 0x0007e4000c101908 */
.L_x_4659:
[----:B------:R-:W-:Y:S05]  /*b8d0*/  BSYNC.RECONVERGENT B1 ;  /* 0x0000000000017941 */ /* 0x000fea0003800200 */
.L_x_4658:
[----:B------:R-:W-:Y:S04]  /*b8e0*/  BSSY.RECONVERGENT B1, `(.L_x_4660) ;  /* 0x0000006000017945 */ /* 0x000fe80003800200 */
[----:B------:R-:W-:Y:S05]  /*b8f0*/  @P2 BRA `(.L_x_4661) ;  /* 0x0000000000102947 */ /* 0x000fea0003800000 */
[----:B0123--:R-:W0:Y:S01]  /*b900*/  LDS R3, [R10+0x5000] ;  /* 0x005000000a037984 */ /* 0x00fe220000000800 */
[----:B------:R-:W-:-:S13]  /*b910*/  ISETP.GE.AND P0, PT, R13, R24, PT ;  /* 0x000000180d00720c */ /* 0x000fda0003f06270 */
[----:B0-----:R4:W-:Y:S04]  /*b920*/  @P0 STG.E desc[UR8][R6.64+0x5000], R3 ;  /* 0x0050000306000986 */ /* 0x0019e8000c101908 */
[----:B------:R4:W-:Y:S02]  /*b930*/  @!P0 STG.E desc[UR8][R8.64+0x5000], R3 ;  /* 0x0050000308008986 */ /* 0x0009e4000c101908 */
.L_x_4661:
[----:B------:R-:W-:Y:S05]  /*b940*/  BSYNC.RECONVERGENT B1 ;  /* 0x0000000000017941 */ /* 0x000fea0003800200 */
.L_x_4660:
[----:B------:R-:W-:Y:S04]  /*b950*/  BSSY.RECONVERGENT B1, `(.L_x_4662) ;  /* 0x0000006000017945 */ /* 0x000fe80003800200 */
[----:B------:R-:W-:Y:S05]  /*b960*/  @P3 BRA `(.L_x_4663) ;  /* 0x0000000000103947 */ /* 0x000fea0003800000 */
[----:B01234-:R-:W0:Y:S01]  /*b970*/  LDS R3, [R10+0x5500] ;  /* 0x005500000a037984 */ /* 0x01fe220000000800 */
[----:B------:R-:W-:-:S13]  /*b980*/  ISETP.GE.AND P0, PT, R15, R24, PT ;  /* 0x000000180f00720c */ /* 0x000fda0003f06270 */
[----:B0-----:R0:W-:Y:S04]  /*b990*/  @P0 STG.E desc[UR8][R6.64+0x5500], R3 ;  /* 0x0055000306000986 */ /* 0x0011e8000c101908 */
[----:B------:R0:W-:Y:S02]  /*b9a0*/  @!P0 STG.E desc[UR8][R8.64+0x5500], R3 ;  /* 0x0055000308008986 */ /* 0x0001e4000c101908 */
.L_x_4663:
[----:B------:R-:W-:Y:S05]  /*b9b0*/  BSYNC.RECONVERGENT B1 ;  /* 0x0000000000017941 */ /* 0x000fea0003800200 */
.L_x_4662:
[----:B------:R-:W-:Y:S01]  /*b9c0*/  IMAD.IADD R5, R26, 0x1, -R29 ;  /* 0x000000011a057824 */ /* 0x000fe200078e0a1d */
[----:B------:R-:W-:Y:S06]  /*b9d0*/  @P4 BRA `(.L_x_4613) ;  /* 0x0000000000104947 */ /* 0x000fec0003800000 */
[----:B01234-:R-:W0:Y:S01]  /*b9e0*/  LDS R3, [R10+0x5a00] ;  /* 0x005a00000a037984 */ /* 0x01fe220000000800 */
[----:B------:R-:W-:-:S13]  /*b9f0*/  ISETP.GE.AND P0, PT, R17, R24, PT ;  /* 0x000000181100720c */ /* 0x000fda0003f06270 */
[----:B0-----:R0:W-:Y:S04]  /*ba00*/  @P0 STG.E desc[UR8][R6.64+0x5a00], R3 ;  /* 0x005a000306000986 */ /* 0x0011e8000c101908 */
[----:B------:R0:W-:Y:S02]  /*ba10*/  @!P0 STG.E desc[UR8][R8.64+0x5a00], R3 ;  /* 0x005a000308008986 */ /* 0x0001e4000c101908 */
.L_x_4613:
[----:B------:R-:W-:Y:S05]  /*ba20*/  BSYNC.RECONVERGENT B0 ;  /* 0x0000000000007941 */ /* 0x000fea0003800200 */
.L_x_4558:
[----:B0-----:R-:W0:Y:S02]  /*ba30*/  S2R R0, SR_TID.X ;  /* 0x0000000000007919 */ /* 0x001e240000002100 */
[----:B0-----:R-:W-:-:S13]  /*ba40*/  ISETP.NE.AND P0, PT, R0, RZ, PT ;  /* 0x000000ff0000720c */ /* 0x001fda0003f05270 */
[----:B------:R-:W-:Y:S05]  /*ba50*/  @P0 EXIT ;  /* 0x000000000000094d */ /* 0x000fea0003800000 */
[----:B-1234-:R-:W0:Y:S02]  /*ba60*/  LDC.64 R2, c[0x0][0x3a0] ;  /* 0x0000e800ff027b82 */ /* 0x01ee240000000a00 */
[----:B0-----:R-:W-:Y:S01]  /*ba70*/  STG.E desc[UR8][R2.64], R5 ;  /* 0x0000000502007986 */ /* 0x001fe2000c101908 */
[----:B------:R-:W-:Y:S05]  /*ba80*/  EXIT ;  /* 0x000000000000794d */ /* 0x000fea0003800000 */
.L_x_4546:
[----:B------:R-:W-:Y:S01]  /*ba90*/  BSSY B0, `(.L_x_4664) ;  /* 0x0000006000007945 */ /* 0x000fe20003800000 */
[----:B------:R-:W-:Y:S01]  /*baa0*/  PLOP3.LUT P0, PT, P0, PT, PT, 0x8, 0x80 ;  /* 0x000000000080781c */ /* 0x000fe2000070e170 */
[----:B------:R-:W-:-:S12]  /*bab0*/  IMAD.MOV.U32 R26, RZ, RZ, -0x1 ;  /* 0xffffffffff1a7424 */ /* 0x000fd800078e00ff */
[----:B------:R-:W-:Y:S05]  /*bac0*/  WARPSYNC.COLLECTIVE R26, `(.L_x_4665) ;  /* 0x000000001a087348 */ /* 0x000fea0003c00000 */
[----:B------:R-:W-:Y:S01]  /*bad0*/  VOTE.ANY P0, P0 ;  /* 0x0000000000ff7806 */ /* 0x000fe20000000100 */
[----:B------:R-:W-:-:S12]  /*bae0*/  ENDCOLLECTIVE ;  /* 0x000000000000791b */ /* 0x000fd80003800000 */
.L_x_4665:
[----:B------:R-:W-:Y:S05]  /*baf0*/  BSYNC B0 ;  /* 0x0000000000007941 */ /* 0x000fea0003800000 */
.L_x_4664:
[----:B------:R-:W-:Y:S05]  /*bb00*/  BRA `(.L_x_4666) ;  /* 0xffffff8000047947 */ /* 0x000fea000383ffff */
.L_x_4548:
[----:B------:R-:W-:Y:S01]  /*bb10*/  BSSY B0, `(.L_x_4667) ;  /* 0x0000006000007945 */ /* 0x000fe20003800000 */
[----:B------:R-:W-:Y:S01]  /*bb20*/  PLOP3.LUT P0, PT, P0, PT, PT, 0x8, 0x80 ;  /* 0x000000000080781c */ /* 0x000fe2000070e170 */
[----:B------:R-:W-:-:S12]  /*bb30*/  IMAD.MOV.U32 R26, RZ, RZ, -0x1 ;  /* 0xffffffffff1a7424 */ /* 0x000fd800078e00ff */
[----:B------:R-:W-:Y:S05]  /*bb40*/  WARPSYNC.COLLECTIVE R26, `(.L_x_4668) ;  /* 0x000000001a087348 */ /* 0x000fea0003c00000 */
[----:B------:R-:W-:Y:S01]  /*bb50*/  VOTE.ANY P0, P0 ;  /* 0x0000000000ff7806 */ /* 0x000fe20000000100 */
[----:B------:R-:W-:-:S12]  /*bb60*/  ENDCOLLECTIVE ;  /* 0x000000000000791b */ /* 0x000fd80003800000 */
.L_x_4668:
[----:B------:R-:W-:Y:S05]  /*bb70*/  BSYNC B0 ;  /* 0x0000000000007941 */ /* 0x000fea0003800000 */
.L_x_4667:
[----:B------:R-:W-:Y:S05]  /*bb80*/  BRA `(.L_x_4669) ;  /* 0xffffff8000607947 */ /* 0x000fea000383ffff */
.L_x_4550:
[----:B------:R-:W0:Y:S01]  /*bb90*/  S2R R20, SR_GEMASK ;  /* 0x0000000000147919 */ /* 0x000e220000003c00 */
[----:B------:R-:W-:Y:S01]  /*bba0*/  BSSY B0, `(.L_x_4670) ;  /* 0x0000007000007945 */ /* 0x000fe20003800000 */
[----:B------:R-:W-:Y:S01]  /*bbb0*/  ISETP.NE.AND P0, PT, R24, 0x65, PT ;  /* 0x000000651800780c */ /* 0x000fe20003f05270 */
[----:B------:R-:W-:Y:S01]  /*bbc0*/  IMAD.MOV.U32 R26, RZ, RZ, -0x1 ;  /* 0xffffffffff1a7424 */ /* 0x000fe200078e00ff */
[----:B------:R-:W-:-:S13]  /*bbd0*/  PLOP3.LUT P2, PT, P2, PT, PT, 0x8, 0x80 ;  /* 0x000000000080781c */ /* 0x000fda000174e170 */
[----:B0-----:R-:W-:Y:S05]  /*bbe0*/  WARPSYNC.COLLECTIVE R26, `(.L_x_4671) ;  /* 0x000000001a087348 */ /* 0x001fea0003c00000 */
[----:B------:R-:W-:Y:S01]  /*bbf0*/  VOTE.ANY R26, PT, P2 ;  /* 0x00000000001a7806 */ /* 0x000fe200010e0100 */
[----:B0-----:R-:W-:Y:S06]  /*bc00*/  ENDCOLLECTIVE ;  /* 0x000000000000791b */ /* 0x001fec0003800000 */
.L_x_4671:
[----:B------:R-:W-:Y:S05]  /*bc10*/  BSYNC B0 ;  /* 0x0000000000007941 */ /* 0x000fea0003800000 */
.L_x_4670:
[----:B------:R-:W-:Y:S01]  /*bc20*/  LOP3.LUT R26, R26, 0x80000000, R20, 0xec, !PT ;  /* 0x800000001a1a7812 */ /* 0x000fe200078eec14 */
[----:B------:R-:W-:Y:S02]  /*bc30*/  IMAD.MOV.U32 R27, RZ, RZ, 0x1 ;  /* 0x00000001ff1b7424 */ /* 0x000fe400078e00ff */
[----:B------:R-:W-:Y:S02]  /*bc40*/  VIADD R87, R64, 0x2 ;  /* 0x0000000240577836 */ /* 0x000fe40000000000 */
[----:B------:R-:W-:Y:S02]  /*bc50*/  VIADD R23, R26, 0xffffffff ;  /* 0xffffffff1a177836 */ /* 0x000fe40000000000 */
        /* <DEDUP_REMOVED lines=8> */
.L_x_4672:
        /* <DEDUP_REMOVED lines=8> */
.L_x_4673:
[----:B------:R-:W-:Y:S01]  /*bd60*/  IMAD.MOV.U32 R27, RZ, RZ, 0x4 ;  /* 0x00000004ff1b7424 */ /* 0x000fe200078e00ff */
[----:B------:R-:W-:-:S04]  /*bd70*/  ISETP.GT.AND P2, PT, R87, R28, PT ;  /* 0x0000001c5700720c */ /* 0x000fc80003f44270 */
[----:B------:R-:W-:-:S05]  /*bd80*/  SEL R22, R29, RZ, !P2 ;  /* 0x000000ff1d167207 */ /* 0x000fca0005000000 */
[----:B------:R-:W-:Y:S02]  /*bd90*/  IMAD.IADD R93, R85, 0x1, R22 ;  /* 0x00000001555d7824 */ /* 0x000fe400078e0216 */
[----:B------:R-:W-:Y:S01]  /*bda0*/  VIADD R85, R64, 0x8 ;  /* 0x0000000840557836 */ /* 0x000fe20000000000 */
[----:B------:R-:W0:Y:S01]  /*bdb0*/  LDC.64 R22, c[0x0][0x3a8] ;  /* 0x0000ea00ff167b82 */ /* 0x000e220000000a00 */
[----:B------:R-:W-:-:S07]  /*bdc0*/  IMAD.MOV.U32 R25, RZ, RZ, R93 ;  /* 0x000000ffff197224 */ /* 0x000fce00078e005d */
[----:B0-----:R-:W-:Y:S05]  /*bdd0*/  WARPSYNC.COLLECTIVE R26, `(.L_x_4674) ;  /* 0x000000001a087348 */ /* 0x001fea0003c00000 */
[----:B------:R1:W2:Y:S02]  /*bde0*/  SHFL.DOWN P2, R29, R25, R27, R28 ;  /* 0x0800001b191d7389 */ /* 0x0002a4000004001c */
[----:B012---:R-:W-:Y:S05]  /*bdf0*/  ENDCOLLECTIVE ;  /* 0x000000000000791b */ /* 0x007fea0003800000 */
.L_x_4674:
        /* <DEDUP_REMOVED lines=8> */
.L_x_4675:
        /* <DEDUP_REMOVED lines=8> */
.L_x_4676:
[----:B------:R-:W-:Y:S05]  /*bf00*/  WARPSYNC.COLLECTIVE R26, `(.L_x_4677) ;  /* 0x000000001a087348 */ /* 0x000fea0003c00000 */
[----:B------:R-:W-:Y:S01]  /*bf10*/  VOTE.ALL P0, P0 ;  /* 0x0000000000ff7806 */ /* 0x000fe20000000000 */
[----:B------:R-:W-:-:S12]  /*bf20*/  ENDCOLLECTIVE ;  /* 0x000000000000791b */ /* 0x000fd80003800000 */
.L_x_4677:
[----:B------:R-:W-:-:S04]  /*bf30*/  ISETP.GT.AND P2, PT, R88, R28, PT ;  /* 0x0000001c5800720c */ /* 0x000fc80003f44270 */
[----:B------:R-:W-:Y:S02]  /*bf40*/  SEL R86, R29, RZ, !P2 ;  /* 0x000000ff1d567207 */ /* 0x000fe40005000000 */
[----:B------:R-:W-:-:S03]  /*bf50*/  IADD3 R22, P2, PT, R22, 0x100, RZ ;  /* 0x0000010016167810 */ /* 0x000fc60007f5e0ff */
[----:B------:R-:W-:Y:S02]  /*bf60*/  IMAD.IADD R86, R89, 0x1, R86 ;  /* 0x0000000159567824 */ /* 0x000fe400078e0256 */
[----:B------:R-:W-:Y:S01]  /*bf70*/  IMAD.X R23, RZ, RZ, R23, P2 ;  /* 0x000000ffff177224 */ /* 0x000fe200010e0617 */
[----:B------:R-:W-:Y:S07]  /*bf80*/  BRA `(.L_x_4678) ;  /* 0xffffff7c00fc7947 */ /* 0x000fee000383ffff */
.L_x_4552:
[----:B------:R-:W-:Y:S01]  /*bf90*/  BSSY B0, `(.L_x_4679) ;  /* 0x0000006000007945 */ /* 0x000fe20003800000 */
[----:B------:R-:W-:Y:S01]  /*bfa0*/  PLOP3.LUT P0, PT, P0, PT, PT, 0x8, 0x80 ;  /* 0x000000000080781c */ /* 0x000fe2000070e170 */
[----:B------:R-:W-:-:S12]  /*bfb0*/  IMAD.MOV.U32 R26, RZ, RZ, -0x1 ;  /* 0xffffffffff1a7424 */ /* 0x000fd800078e00ff */
[----:B------:R-:W-:Y:S05]  /*bfc0*/  WARPSYNC.COLLECTIVE R26, `(.L_x_4680) ;  /* 0x000000001a087348 */ /* 0x000fea0003c00000 */
[----:B------:R-:W-:Y:S01]  /*bfd0*/  VOTE.ANY P0, P0 ;  /* 0x0000000000ff7806 */ /* 0x000fe20000000100 */
[----:B------:R-:W-:-:S12]  /*bfe0*/  ENDCOLLECTIVE ;  /* 0x000000000000791b */ /* 0x000fd80003800000 */
.L_x_4680:
[----:B------:R-:W-:Y:S05]  /*bff0*/  BSYNC B0 ;  /* 0x0000000000007941 */ /* 0x000fea0003800000 */
.L_x_4679:
[----:B------:R-:W-:Y:S05]  /*c000*/  BRA `(.L_x_4681) ;  /* 0xffffff8000047947 */ /* 0x000fea000383ffff */
.L_x_4554:
[----:B------:R-:W-:Y:S01]  /*c010*/  BSSY B0, `(.L_x_4682) ;  /* 0x0000006000007945 */ /* 0x000fe20003800000 */
[----:B------:R-:W-:Y:S01]  /*c020*/  PLOP3.LUT P0, PT, P0, PT, PT, 0x8, 0x80 ;  /* 0x000000000080781c */ /* 0x000fe2000070e170 */
[----:B------:R-:W-:-:S12]  /*c030*/  IMAD.MOV.U32 R26, RZ, RZ, -0x1 ;  /* 0xffffffffff1a7424 */ /* 0x000fd800078e00ff */
[----:B------:R-:W-:Y:S05]  /*c040*/  WARPSYNC.COLLECTIVE R26, `(.L_x_4683) ;  /* 0x000000001a087348 */ /* 0x000fea0003c00000 */
[----:B------:R-:W-:Y:S01]  /*c050*/  VOTE.ANY P0, P0 ;  /* 0x0000000000ff7806 */ /* 0x000fe20000000100 */
[----:B------:R-:W-:-:S12]  /*c060*/  ENDCOLLECTIVE ;  /* 0x000000000000791b */ /* 0x000fd80003800000 */
.L_x_4683:
[----:B------:R-:W-:Y:S05]  /*c070*/  BSYNC B0 ;  /* 0x0000000000007941 */ /* 0x000fea0003800000 */
.L_x_4682:
[----:B------:R-:W-:Y:S05]  /*c080*/  BRA `(.L_x_4684) ;  /* 0xffffff8000607947 */ /* 0x000fea000383ffff */
.L_x_4556:
[----:B------:R-:W-:Y:S01]  /*c090*/  BSSY B0, `(.L_x_4685) ;  /* 0x0000006000007945 */ /* 0x000fe20003800000 */
[----:B------:R-:W-:Y:S01]  /*c0a0*/  PLOP3.LUT P2, PT, P0, PT, PT, 0x8, 0x80 ;  /* 0x000000000080781c */ /* 0x000fe2000074e170 */
[----:B------:R-:W-:-:S12]  /*c0b0*/  IMAD.MOV.U32 R26, RZ, RZ, -0x1 ;  /* 0xffffffffff1a7424 */ /* 0x000fd800078e00ff */
[----:B------:R-:W-:Y:S05]  /*c0c0*/  WARPSYNC.COLLECTIVE R26, `(.L_x_4686) ;  /* 0x000000001a087348 */ /* 0x000fea0003c00000 */
[----:B------:R-:W-:Y:S01]  /*c0d0*/  VOTE.ANY R26, PT, P2 ;  /* 0x00000000001a7806 */ /* 0x000fe200010e0100 */
[----:B------:R-:W-:Y:S06]  /*c0e0*/  ENDCOLLECTIVE ;  /* 0x000000000000791b */ /* 0x000fec0003800000 */
.L_x_4686:
[----:B------:R-:W-:Y:S05]  /*c0f0*/  BSYNC B0 ;  /* 0x0000000000007941 */ /* 0x000fea0003800000 */
.L_x_4685:
        /* <DEDUP_REMOVED lines=10> */
.L_x_4687:
        /* <DEDUP_REMOVED lines=9> */
.L_x_4688:
        /* <DEDUP_REMOVED lines=8> */
.L_x_4689:
[----:B------:R-:W-:Y:S01]  /*c2b0*/  IMAD.MOV.U32 R27, RZ, RZ, 0x8 ;  /* 0x00000008ff1b7424 */ /* 0x000fe200078e00ff */
[----:B------:R-:W-:Y:S02]  /*c2c0*/  SEL R29, R29, RZ, !P0 ;  /* 0x000000ff1d1d7207 */ /* 0x000fe40004000000 */
[----:B------:R-:W-:-:S03]  /*c2d0*/  ISETP.GT.AND P0, PT, R85, R28, PT ;  /* 0x0000001c5500720c */ /* 0x000fc60003f04270 */
[----:B------:R-:W-:-:S10]  /*c2e0*/  IMAD.IADD R25, R92, 0x1, R29 ;  /* 0x000000015c197824 */ /* 0x000fd400078e021d */
[----:B------:R-:W-:Y:S05]  /*c2f0*/  WARPSYNC.COLLECTIVE R26, `(.L_x_4690) ;  /* 0x000000001a087348 */ /* 0x000fea0003c00000 */
[----:B------:R0:W1:Y:S02]  /*c300*/  SHFL.DOWN P2, R29, R25, R27, R28 ;  /* 0x0800001b191d7389 */ /* 0x000064000004001c */
[----:B01----:R-:W-:Y:S05]  /*c310*/  ENDCOLLECTIVE ;  /* 0x000000000000791b */ /* 0x003fea0003800000 */
.L_x_4690:
        /* <DEDUP_REMOVED lines=8> */
.L_x_4691:
[----:B------:R-:W-:Y:S02]  /*c3a0*/  SEL R29, R29, RZ, !P0 ;  /* 0x000000ff1d1d7207 */ /* 0x000fe40004000000 */
[----:B------:R-:W-:Y:S02]  /*c3b0*/  ISETP.NE.AND P0, PT, R24, 0x65, PT ;  /* 0x000000651800780c */ /* 0x000fe40003f05270 */
[----:B------:R-:W-:-:S11]  /*c3c0*/  IADD3 R86, PT, PT, R93, R29, R86 ;  /* 0x0000001d5d567210 */ /* 0x000fd60007ffe056 */
[----:B------:R-:W-:Y:S05]  /*c3d0*/  WARPSYNC.COLLECTIVE R26, `(.L_x_4692) ;  /* 0x000000001a087348 */ /* 0x000fea0003c00000 */
[----:B------:R-:W-:Y:S01]  /*c3e0*/  VOTE.ALL P0, P0 ;  /* 0x0000000000ff7806 */ /* 0x000fe20000000000 */
[----:B------:R-:W-:-:S12]  /*c3f0*/  ENDCOLLECTIVE ;  /* 0x000000000000791b */ /* 0x000fd80003800000 */
.L_x_4692:
[----:B------:R-:W-:Y:S05]  /*c400*/  BRA `(.L_x_4693) ;  /* 0xffffff8000007947 */ /* 0x000fea000383ffff */
.L_x_4616:
[----:B------:R-:W-:Y:S01]  /*c410*/  BSSY B1, `(.L_x_4694) ;  /* 0x0000006000017945 */ /* 0x000fe20003800000 */
[----:B------:R-:W-:Y:S01]  /*c420*/  PLOP3.LUT P0, PT, P0, PT, PT, 0x8, 0x80 ;  /* 0x000000000080781c */ /* 0x000fe2000070e170 */
[----:B------:R-:W-:-:S12]  /*c430*/  IMAD.MOV.U32 R26, RZ, RZ, -0x1 ;  /* 0xffffffffff1a7424 */ /* 0x000fd800078e00ff */
[----:B------:R-:W-:Y:S05]  /*c440*/  WARPSYNC.COLLECTIVE R26, `(.L_x_4695) ;  /* 0x000000001a087348 */ /* 0x000fea0003c00000 */
[----:B------:R-:W-:Y:S01]  /*c450*/  VOTE.ANY P0, P0 ;  /* 0x0000000000ff7806 */ /* 0x000fe20000000100 */
[----:B------:R-:W-:-:S12]  /*c460*/  ENDCOLLECTIVE ;  /* 0x000000000000791b */ /* 0x000fd80003800000 */
.L_x_4695:
[----:B------:R-:W-:Y:S05]  /*c470*/  BSYNC B1 ;  /* 0x0000000000017941 */ /* 0x000fea0003800000 */
.L_x_4694:
[----:B------:R-:W-:Y:S05]  /*c480*/  BRA `(.L_x_4696) ;  /* 0xffffffd400887947 */ /* 0x000fea000383ffff */
.L_x_4618:
[----:B------:R-:W-:Y:S01]  /*c490*/  BSSY B1, `(.L_x_4697) ;  /* 0x0000006000017945 */ /* 0x000fe20003800000 */
[----:B------:R-:W-:Y:S01]  /*c4a0*/  PLOP3.LUT P0, PT, P0, PT, PT, 0x8, 0x80 ;  /* 0x000000000080781c */ /* 0x000fe2000070e170 */
[----:B------:R-:W-:-:S12]  /*c4b0*/  IMAD.MOV.U32 R26, RZ, RZ, -0x1 ;  /* 0xffffffffff1a7424 */ /* 0x000fd800078e00ff */
[----:B------:R-:W-:Y:S05]  /*c4c0*/  WARPSYNC.COLLECTIVE R26, `(.L_x_4698) ;  /* 0x000000001a087348 */ /* 0x000fea0003c00000 */
[----:B------:R-:W-:Y:S01]  /*c4d0*/  VOTE.ANY P0, P0 ;  /* 0x0000000000ff7806 */ /* 0x000fe20000000100 */
[----:B------:R-:W-:-:S12]  /*c4e0*/  ENDCOLLECTIVE ;  /* 0x000000000000791b */ /* 0x000fd80003800000 */
.L_x_4698:
[----:B------:R-:W-:Y:S05]  /*c4f0*/  BSYNC B1 ;  /* 0x0000000000017941 */ /* 0x000fea0003800000 */
.L_x_4697:
[----:B------:R-:W-:Y:S05]  /*c500*/  BRA `(.L_x_4699) ;  /* 0xffffffd400e47947 */ /* 0x000fea000383ffff */
.L_x_4620:
[----:B------:R-:W0:Y:S01]  /*c510*/  S2R R50, SR_GEMASK ;  /* 0x0000000000327919 */ /* 0x000e220000003c00 */
[----:B------:R-:W-:Y:S01]  /*c520*/  BSSY B1, `(.L_x_4700) ;  /* 0x0000006000017945 */ /* 0x000fe20003800000 */
[----:B------:R-:W-:Y:S01]  /*c530*/  PLOP3.LUT P2, PT, P0, PT, PT, 0x8, 0x80 ;  /* 0x000000000080781c */ /* 0x000fe2000074e170 */
[----:B------:R-:W-:-:S12]  /*c540*/  IMAD.MOV.U32 R26, RZ, RZ, -0x1 ;  /* 0xffffffffff1a7424 */ /* 0x000fd800078e00ff */
[----:B0-----:R-:W-:Y:S05]  /*c550*/  WARPSYNC.COLLECTIVE R26, `(.L_x_4701) ;  /* 0x000000001a087348 */ /* 0x001fea0003c00000 */
[----:B------:R-:W-:Y:S01]  /*c560*/  VOTE.ANY R26, PT, P2 ;  /* 0x00000000001a7806 */ /* 0x000fe200010e0100 */
[----:B0-----:R-:W-:Y:S06]  /*c570*/  ENDCOLLECTIVE ;  /* 0x000000000000791b */ /* 0x001fec0003800000 */
.L_x_4701:
[----:B------:R-:W-:Y:S05]  /*c580*/  BSYNC B1 ;  /* 0x0000000000017941 */ /* 0x000fea0003800000 */
.L_x_4700:
        /* <DEDUP_REMOVED lines=10> */
.L_x_4702:
        /* <DEDUP_REMOVED lines=10> */
.L_x_4703:
        /* <DEDUP_REMOVED lines=9> */
.L_x_4704:
[----:B------:R-:W-:Y:S01]  /*c760*/  IMAD.MOV.U32 R27, RZ, RZ, 0x8 ;  /* 0x00000008ff1b7424 */ /* 0x000fe200078e00ff */
        /* <DEDUP_REMOVED lines=8> */
.L_x_4705:
        /* <DEDUP_REMOVED lines=8> */
.L_x_4706:
[----:B------:R-:W-:Y:S05]  /*c870*/  WARPSYNC.COLLECTIVE R26, `(.L_x_4707) ;  /* 0x000000001a087348 */ /* 0x000fea0003c00000 */
[----:B------:R-:W-:Y:S01]  /*c880*/  VOTE.ALL P0, P0 ;  /* 0x0000000000ff7806 */ /* 0x000fe20000000000 */
[----:B------:R-:W-:-:S12]  /*c890*/  ENDCOLLECTIVE ;  /* 0x000000000000791b */ /* 0x000fd80003800000 */
.L_x_4707:
[----:B------:R-:W0:Y:S01]  /*c8a0*/  LDC.64 R24, c[0x0][0x3a8] ;  /* 0x0000ea00ff187b82 */ /* 0x000e220000000a00 */
[----:B------:R-:W-:-:S04]  /*c8b0*/  ISETP.GT.AND P2, PT, R77, R28, PT ;  /* 0x0000001c4d00720c */ /* 0x000fc80003f44270 */
[----:B------:R-:W-:-:S05]  /*c8c0*/  SEL R78, R29, RZ, !P2 ;  /* 0x000000ff1d4e7207 */ /* 0x000fca0005000000 */
[----:B------:R-:W-:Y:S01]  /*c8d0*/  IMAD.IADD R78, R83, 0x1, R78 ;  /* 0x00000001534e7824 */ /* 0x000fe200078e024e */
[----:B0-----:R-:W-:-:S05]  /*c8e0*/  IADD3 R79, P2, PT, R24, 0x100, RZ ;  /* 0x00000100184f7810 */ /* 0x001fca0007f5e0ff */
[----:B------:R-:W-:Y:S01]  /*c8f0*/  IMAD.X R80, RZ, RZ, R25, P2 ;  /* 0x000000ffff507224 */ /* 0x000fe200010e0619 */
[----:B------:R-:W-:Y:S07]  /*c900*/  BRA `(.L_x_4708) ;  /* 0xffffffd400807947 */ /* 0x000fee000383ffff */
.L_x_4622:
[----:B------:R-:W-:Y:S01]  /*c910*/  BSSY B1, `(.L_x_4709) ;  /* 0x0000006000017945 */ /* 0x000fe20003800000 */
[----:B------:R-:W-:Y:S01]  /*c920*/  PLOP3.LUT P0, PT, P0, PT, PT, 0x8, 0x80 ;  /* 0x000000000080781c */ /* 0x000fe2000070e170 */
[----:B------:R-:W-:-:S12]  /*c930*/  IMAD.MOV.U32 R26, RZ, RZ, -0x1 ;  /* 0xffffffffff1a7424 */ /* 0x000fd800078e00ff */
[----:B------:R-:W-:Y:S05]  /*c940*/  WARPSYNC.COLLECTIVE R26, `(.L_x_4710) ;  /* 0x000000001a087348 */ /* 0x000fea0003c00000 */
[----:B------:R-:W-:Y:S01]  /*c950*/  VOTE.ANY P0, P0 ;  /* 0x0000000000ff7806 */ /* 0x000fe20000000100 */
[----:B------:R-:W-:-:S12]  /*c960*/  ENDCOLLECTIVE ;  /* 0x000000000000791b */ /* 0x000fd80003800000 */
.L_x_4710:
[----:B------:R-:W-:Y:S05]  /*c970*/  BSYNC B1 ;  /* 0x0000000000017941 */ /* 0x000fea0003800000 */
.L_x_4709:
[----:B------:R-:W-:Y:S05]  /*c980*/  BRA `(.L_x_4711) ;  /* 0xffffffd400907947 */ /* 0x000fea000383ffff */
.L_x_4624:
[----:B------:R-:W-:Y:S01]  /*c990*/  BSSY B1, `(.L_x_4712) ;  /* 0x0000006000017945 */ /* 0x000fe20003800000 */
[----:B------:R-:W-:Y:S01]  /*c9a0*/  PLOP3.LUT P0, PT, P0, PT, PT, 0x8, 0x80 ;  /* 0x000000000080781c */ /* 0x000fe2000070e170 */
[----:B------:R-:W-:-:S12]  /*c9b0*/  IMAD.MOV.U32 R26, RZ, RZ, -0x1 ;  /* 0xffffffffff1a7424 */ /* 0x000fd800078e00ff */
[----:B------:R-:W-:Y:S05]  /*c9c0*/  WARPSYNC.COLLECTIVE R26, `(.L_x_4713) ;  /* 0x000000001a087348 */ /* 0x000fea0003c00000 */
[----:B------:R-:W-:Y:S01]  /*c9d0*/  VOTE.ANY P0, P0 ;  /* 0x0000000000ff7806 */ /* 0x000fe20000000100 */
[----:B------:R-:W-:-:S12]  /*c9e0*/  ENDCOLLECTIVE ;  /* 0x000000000000791b */ /* 0x000fd80003800000 */
.L_x_4713:
[----:B------:R-:W-:Y:S05]  /*c9f0*/  BSYNC B1 ;  /* 0x0000000000017941 */ /* 0x000fea0003800000 */
.L_x_4712:
[----:B------:R-:W-:Y:S05]  /*ca00*/  BRA `(.L_x_4714) ;  /* 0xffffffd400ec7947 */ /* 0x000fea000383ffff */
.L_x_4626:
[----:B------:R-:W-:Y:S01]  /*ca10*/  BSSY B1, `(.L_x_4715) ;  /* 0x0000006000017945 */ /* 0x000fe20003800000 */
[----:B------:R-:W-:Y:S01]  /*ca20*/  PLOP3.LUT P2, PT, P0, PT, PT, 0x8, 0x80 ;  /* 0x000000000080781c */ /* 0x000fe2000074e170 */
[----:B------:R-:W-:-:S12]  /*ca30*/  IMAD.MOV.U32 R26, RZ, RZ, -0x1 ;  /* 0xffffffffff1a7424 */ /* 0x000fd800078e00ff */
[----:B------:R-:W-:Y:S05]  /*ca40*/  WARPSYNC.COLLECTIVE R26, `(.L_x_4716) ;  /* 0x000000001a087348 */ /* 0x000fea0003c00000 */
[----:B------:R-:W-:Y:S01]  /*ca50*/  VOTE.ANY R26, PT, P2 ;  /* 0x00000000001a7806 */ /* 0x000fe200010e0100 */
[----:B------:R-:W-:Y:S06]  /*ca60*/  ENDCOLLECTIVE ;  /* 0x000000000000791b */ /* 0x000fec0003800000 */
.L_x_4716:
[----:B------:R-:W-:Y:S05]  /*ca70*/  BSYNC B1 ;  /* 0x0000000000017941 */ /* 0x000fea0003800000 */
.L_x_4715:
        /* <DEDUP_REMOVED lines=10> */
.L_x_4717:
        /* <DEDUP_REMOVED lines=9> */
.L_x_4718:
        /* <DEDUP_REMOVED lines=8> */
.L_x_4719:
        /* <DEDUP_REMOVED lines=8> */
.L_x_4720:
        /* <DEDUP_REMOVED lines=8> */
.L_x_4721:
[----:B------:R-:W-:Y:S02]  /*cd30*/  SEL R29, R29, RZ, !P0 ;  /* 0x000000ff1d1d7207 */ /* 0x000fe40004000000 */
[----:B------:R-:W-:Y:S02]  /*cd40*/  ISETP.NE.AND P0, PT, R24, 0x65, PT ;  /* 0x000000651800780c */ /* 0x000fe40003f05270 */
[----:B------:R-:W-:-:S11]  /*cd50*/  IADD3 R78, PT, PT, R83, R29, R78 ;  /* 0x0000001d534e7210 */ /* 0x000fd60007ffe04e */
[----:B------:R-:W-:Y:S05]  /*cd60*/  WARPSYNC.COLLECTIVE R26, `(.L_x_4722) ;  /* 0x000000001a087348 */ /* 0x000fea0003c00000 */
[----:B------:R-:W-:Y:S01]  /*cd70*/  VOTE.ALL P0, P0 ;  /* 0x0000000000ff7806 */ /* 0x000fe20000000000 */
[----:B------:R-:W-:-:S12]  /*cd80*/  ENDCOLLECTIVE ;  /* 0x000000000000791b */ /* 0x000fd80003800000 */
.L_x_4722:
[----:B------:R-:W-:Y:S05]  /*cd90*/  BRA `(.L_x_4723) ;  /* 0xffffffd400887947 */ /* 0x000fea000383ffff */
.L_x_4724:
        /* <DEDUP_REMOVED lines=14> */
.L_x_14382:


//--------------------- .text._ZN3cub18CUB_300001_SM_10006detail6select23DeviceSelectSweepKernelINS2_10policy_hubIiNS0_8NullTypeEiLb0ELNS0_10SelectImplE0EE10Policy1000EN6thrust24THRUST_300001_SM_1000_NS6detail15normal_iteratorINSA_10device_ptrIiEEEEPS5_SF_PlNS0_13ScanTileStateIiLb1EEEN4cuda3std3__410__not_fn_tINSB_14equal_to_valueIiEEEES5_iNS2_19streaming_context_tIlLb1EEELS6_0EEEvT0_T1_T2_T3_T4_T5_T6_T7_iT8_NS1_7vsmem_tE --------------------------
	.section	.text._ZN3cub18CUB_300001_SM_10006detail6select23DeviceSelectSweepKernelINS2_10policy_hubIiNS0_8NullTypeEiLb0ELNS0_10SelectImplE0EE10Policy1000EN6thrust24THRUST_300001_SM_1000_NS6detail15normal_iteratorINSA_10device_ptrIiEEEEPS5_SF_PlNS0_13ScanTileStateIiLb1EEEN4cuda3std3__410__not_fn_tINSB_14equal_to_valueIiEEEES5_iNS2_19streaming_context_tIlLb1EEELS6_0EEEvT0_T1_T2_T3_T4_T5_T6_T7_iT8_NS1_7vsmem_tE,"ax",@progbits
	.align	128
        .global         _ZN3cub18CUB_300001_SM_10006detail6select23DeviceSelectSweepKernelINS2_10policy_hubIiNS0_8NullTypeEiLb0ELNS0_10SelectImplE0EE10Policy1000EN6thrust24THRUST_300001_SM_1000_NS6detail15normal_iteratorINSA_10device_ptrIiEEEEPS5_SF_PlNS0_13ScanTileStateIiLb1EEEN4cuda3std3__410__not_fn_tINSB_14equal_to_valueIiEEEES5_iNS2_19streaming_context_tIlLb1EEELS6_0EEEvT0_T1_T2_T3_T4_T5_T6_T7_iT8_NS1_7vsmem_tE
        .type           _ZN3cub18CUB_300001_SM_10006detail6select23DeviceSelectSweepKernelINS2_10policy_hubIiNS0_8NullTypeEiLb0ELNS0_10SelectImplE0EE10Policy1000EN6thrust24THRUST_300001_SM_1000_NS6detail15normal_iteratorINSA_10device_ptrIiEEEEPS5_SF_PlNS0_13ScanTileStateIiLb1EEEN4cuda3std3__410__not_fn_tINSB_14equal_to_valueIiEEEES5_iNS2_19streaming_context_tIlLb1EEELS6_0EEEvT0_T1_T2_T3_T4_T5_T6_T7_iT8_NS1_7vsmem_tE,@function
        .size           _ZN3cub18CUB_300001_SM_10006detail6select23DeviceSelectSweepKernelINS2_10policy_hubIiNS0_8NullTypeEiLb0ELNS0_10SelectImplE0EE10Policy1000EN6thrust24THRUST_300001_SM_1000_NS6detail15normal_iteratorINSA_10device_ptrIiEEEEPS5_SF_PlNS0_13ScanTileStateIiLb1EEEN4cuda3std3__410__not_fn_tINSB_14equal_to_valueIiEEEES5_iNS2_19streaming_context_tIlLb1EEELS6_0EEEvT0_T1_T2_T3_T4_T5_T6_T7_iT8_NS1_7vsmem_tE,(.L_x_14383 - _ZN3cub18CUB_300001_SM_10006detail6select23DeviceSelectSweepKernelINS2_10policy_hubIiNS0_8NullTypeEiLb0ELNS0_10SelectImplE0EE10Policy1000EN6thrust24THRUST_300001_SM_1000_NS6detail15normal_iteratorINSA_10device_ptrIiEEEEPS5_SF_PlNS0_13ScanTileStateIiLb1EEEN4cuda3std3__410__not_fn_tINSB_14equal_to_valueIiEEEES5_iNS2_19streaming_context_tIlLb1EEELS6_0EEEvT0_T1_T2_T3_T4_T5_T6_T7_iT8_NS1_7vsmem_tE)
        .other          _ZN3cub18CUB_300001_SM_10006detail6select23DeviceSelectSweepKernelINS2_10policy_hubIiNS0_8NullTypeEiLb0ELNS0_10SelectImplE0EE10Policy1000EN6thrust24THRUST_300001_SM_1000_NS6detail15normal_iteratorINSA_10device_ptrIiEEEEPS5_SF_PlNS0_13ScanTileStateIiLb1EEEN4cuda3std3__410__not_fn_tINSB_14equal_to_valueIiEEEES5_iNS2_19streaming_context_tIlLb1EEELS6_0EEEvT0_T1_T2_T3_T4_T5_T6_T7_iT8_NS1_7vsmem_tE,@"STO_CUDA_ENTRY STV_DEFAULT"
_ZN3cub18CUB_300001_SM_10006detail6select23DeviceSelectSweepKernelINS2_10policy_hubIiNS0_8NullTypeEiLb0ELNS0_10SelectImplE0EE10Policy1000EN6thrust24THRUST_300001_SM_1000_NS6detail15normal_iteratorINSA_10device_ptrIiEEEEPS5_SF_PlNS0_13ScanTileStateIiLb1EEEN4cuda3std3__410__not_fn_tINSB_14equal_to_valueIiEEEES5_iNS2_19streaming_context_tIlLb1EEELS6_0EEEvT0_T1_T2_T3_T4_T5_T6_T7_iT8_NS1_7vsmem_tE:
.text._ZN3cub18CUB_300001_SM_10006detail6select23DeviceSelectSweepKernelINS2_10policy_hubIiNS0_8NullTypeEiLb0ELNS0_10SelectImplE0EE10Policy1000EN6thrust24THRUST_300001_SM_1000_NS6detail15normal_iteratorINSA_10device_ptrIiEEEEPS5_SF_PlNS0_13ScanTileStateIiLb1EEEN4cuda3std3__410__not_fn_tINSB_14equal_to_valueIiEEEES5_iNS2_19streaming_context_tIlLb1EEELS6_0EEEvT0_T1_T2_T3_T4_T5_T6_T7_iT8_NS1_7vsmem_tE:
[----:B------:R-:W-:Y:S08]  /*0000*/  LDC R1, c[0x0][0x37c] ;  /* 0x0000df00ff017b82 */ /* 0x000ff00000000800 */
[----:B------:R-:W-:Y:S01]  /*0010*/  S2UR UR4, SR_CTAID.X ;  /* 0x00000000000479c3 */ /* 0x000fe20000002500 */
[----:B------:R-:W0:Y:S01]  /*0020*/  LDCU UR5, c[0x0][0x374] ;  /* 0x00006e80ff0577ac */ /* 0x000e220008000800 */
[----:B------:R-:W1:Y:S06]  /*0030*/  LDCU UR7, c[0x0][0x3b4] ;  /* 0x00007680ff0777ac */ /* 0x000e6c0008000800 */
[----:B------:R-:W0:Y:S01]  /*0040*/  S2UR UR6, SR_CTAID.Y ;  /* 0x00000000000679c3 */ /* 0x000e220000002600 */
[----:B------:R-:W2:Y:S01]  /*0050*/  LDCU.64 UR8, c[0x0][0x358] ;  /* 0x00006b00ff0877ac */ /* 0x000ea20008000a00 */
[----:B0-----:R-:W-:-:S02]  /*0060*/  UIMAD UR4, UR4, UR5, UR6 ;  /* 0x00000005040472a4 */ /* 0x001fc4000f8e0206 */
[----:B-1----:R-:W-:Y:S02]  /*0070*/  UIADD3 UR5, UPT, UPT, UR7, -0x1, URZ ;  /* 0xffffffff07057890 */ /* 0x002fe4000fffe0ff */
[----:B------:R-:W-:Y:S02]  /*0080*/  UIMAD UR7, UR4, 0x1680, URZ ;  /* 0x00001680040778a4 */ /* 0x000fe4000f8e02ff */
[----:B------:R-:W-:Y:S02]  /*0090*/  UISETP.GE.AND UP0, UPT, UR4, UR5, UPT ;  /* 0x000000050400728c */ /* 0x000fe4000bf06270 */
[----:B------:R-:W-:-:S07]  /*00a0*/  IMAD.U32 R38, RZ, RZ, UR4 ;  /* 0x00000004ff267e24 */ /* 0x000fce000f8e00ff */
[----:B--2---:R-:W-:Y:S05]  /*00b0*/  BRA.U UP0, `(.L_x_4725) ;  /* 0x0000005100807547 */ /* 0x004fea000b800000 */
[----:B------:R-:W-:-:S13]  /*00c0*/  ISETP.NE.AND P0, PT, R38, RZ, PT ;  /* 0x000000ff2600720c */ /* 0x000fda0003f05270 */
[----:B------:R-:W-:Y:S05]  /*00d0*/  @P0 BRA `(.L_x_4726) ;  /* 0x0000002000b00947 */ /* 0x000fea0003800000 */
[----:B------:R-:W0:Y:S01]  /*00e0*/  S2R R40, SR_TID.X ;  /* 0x0000000000287919 */ /* 0x000e220000002100 */
[----:B------:R-:W1:Y:S01]  /*00f0*/  LDC.64 R4, c[0x0][0x3c8] ;  /* 0x0000f200ff047b82 */ /* 0x000e620000000a00 */
[----:B------:R-:W2:Y:S01]  /*0100*/  LDCU.U8 UR6, c[0x0][0x3b8] ;  /* 0x00007700ff0677ac */ /* 0x000ea20008000000 */
[----:B------:R-:W3:Y:S01]  /*0110*/  LDCU.64 UR4, c[0x0][0x380] ;  /* 0x00007000ff0477ac */ /* 0x000ee20008000a00 */
[----:B--2---:R-:W-:-:S04]  /*0120*/  ISETP.NE.AND P0, PT, RZ, UR6, PT ;  /* 0x00000006ff007c0c */ /* 0x004fc8000bf05270 */
[----:B-1----:R-:W-:Y:S02]  /*0130*/  SEL R2, R5, RZ, !P0 ;  /* 0x000000ff05027207 */ /* 0x002fe40004000000 */
[C---:B0-----:R-:W-:Y:S02]  /*0140*/  LOP3.LUT R0, R40.reuse, 0x1f, RZ, 0xc0, !PT ;  /* 0x0000001f28007812 */ /* 0x041fe400078ec0ff */
[----:B------:R-:W-:-:S05]  /*0150*/  LOP3.LUT R3, R40, 0x3e0, RZ, 0xc0, !PT ;  /* 0x000003e028037812 */ /* 0x000fca00078ec0ff */
[----:B------:R-:W-:Y:S01]  /*0160*/  IMAD R0, R3, 0xf, R0 ;  /* 0x0000000f03007824 */ /* 0x000fe200078e0200 */
[----:B------:R-:W-:-:S04]  /*0170*/  SEL R3, R4, RZ, !P0 ;  /* 0x000000ff04037207 */ /* 0x000fc80004000000 */
[----:B------:R-:W-:-:S04]  /*0180*/  IADD3 R0, P0, P1, R0, UR7, R3 ;  /* 0x0000000700007c10 */ /* 0x000fc8000f91e003 */
[----:B------:R-:W-:Y:S02]  /*0190*/  IADD3.X R3, PT, PT, RZ, R2, RZ, P0, P1 ;  /* 0x00000002ff037210 */ /* 0x000fe400007e24ff */
        /* <DEDUP_REMOVED lines=23> */
[----:B------:R-:W0:Y:S01]  /*0310*/  LDCU UR5, c[0x0][0x3a8] ;  /* 0x00007500ff0577ac */ /* 0x000e220008000800 */
[----:B-1----:R-:W-:Y:S01]  /*0320*/  IMAD R19, R24, 0x1e0, R5 ;  /* 0x000001e018137824 */ /* 0x002fe200078e0205 */
[----:B------:R-:W-:-:S04]  /*0330*/  ISETP.NE.AND P4, PT, R5, RZ, PT ;  /* 0x000000ff0500720c */ /* 0x000fc80003f85270 */
[----:B------:R-:W-:-:S05]  /*0340*/  LEA R19, R19, UR4, 0x2 ;  /* 0x0000000413137c11 */ /* 0x000fca000f8e10ff */
[----:B--2---:R1:W-:Y:S04]  /*0350*/  STS [R19], R0 ;  /* 0x0000000013007388 */ /* 0x0043e80000000800 */
[----:B---3--:R-:W-:Y:S04]  /*0360*/  STS [R19+0x80], R4 ;  /* 0x0000800413007388 */ /* 0x008fe80000000800 */
[----:B----4-:R-:W-:Y:S01]  /*0370*/  STS [R19+0x100], R6 ;  /* 0x0001000613007388 */ /* 0x010fe20000000800 */
[----:B-1----:R-:W-:-:S03]  /*0380*/  IMAD R0, R5, 0x38, R19 ;  /* 0x0000003805007824 */ /* 0x002fc600078e0213 */
        /* <DEDUP_REMOVED lines=13> */
[----:B------:R-:W0:Y:S04]  /*0460*/  LDS R41, [R0+0x4] ;  /* 0x0000040000297984 */ /* 0x000e280000000800 */
[----:B------:R-:W1:Y:S04]  /*0470*/  LDS R45, [R0] ;  /* 0x00000000002d7984 */ /* 0x000e680000000800 */
        /* <DEDUP_REMOVED lines=12> */
[----:B--2---:R-:W-:-:S03]  /*0540*/  ISETP.NE.AND P2, PT, R38, UR5, PT ;  /* 0x0000000526007c0c */ /* 0x004fc6000bf45270 */
[----:B------:R-:W2:Y:S01]  /*0550*/  LDS R28, [R0+0x30] ;  /* 0x00003000001c7984 */ /* 0x000ea20000000800 */
[----:B------:R-:W-:-:S03]  /*0560*/  SEL R43, RZ, 0x1, !P0 ;  /* 0x00000001ff2b7807 */ /* 0x000fc60004000000 */
[----:B------:R-:W2:Y:S02]  /*0570*/  LDS R27, [R0+0x34] ;  /* 0x00003400001b7984 */ /* 0x000ea40000000800 */
[----:B------:R-:W-:Y:S02]  /*0580*/  VIADD R39, R43, 0x1 ;  /* 0x000000012b277836 */ /* 0x000fe40000000000 */
[----:B------:R-:W-:Y:S01]  /*0590*/  @!P1 IMAD.MOV R39, RZ, RZ, R43 ;  /* 0x000000ffff279224 */ /* 0x000fe200078e022b */
[----:B---3--:R-:W-:Y:S01]  /*05a0*/  ISETP.NE.AND P1, PT, R37, UR5, PT ;  /* 0x0000000525007c0c */ /* 0x008fe2000bf25270 */
[----:B------:R-:W3:Y:S02]  /*05b0*/  LDS R26, [R0+0x38] ;  /* 0x00003800001a7984 */ /* 0x000ee40000000800 */
[----:B------:R-:W-:Y:S02]  /*05c0*/  VIADD R7, R39, 0x1 ;  /* 0x0000000127077836 */ /* 0x000fe40000000000 */
[----:B------:R-:W-:Y:S01]  /*05d0*/  @!P2 IMAD.MOV R7, RZ, RZ, R39 ;  /* 0x000000ffff07a224 */ /* 0x000fe200078e0227 */
[----:B------:R-:W-:Y:S01]  /*05e0*/  BAR.SYNC.DEFER_BLOCKING 0x0 ;  /* 0x0000000000007b1d */ /* 0x000fe20000010000 */
[----:B----4-:R-:W-:-:S02]  /*05f0*/  ISETP.NE.AND P2, PT, R36, UR5, PT ;  /* 0x0000000524007c0c */ /* 0x010fc4000bf45270 */
[----:B------:R-:W-:-:S04]  /*0600*/  VIADD R52, R7, 0x1 ;  /* 0x0000000107347836 */ /* 0x000fc80000000000 */
[----:B------:R-:W-:Y:S01]  /*0610*/  @!P1 IMAD.MOV R52, RZ, RZ, R7 ;  /* 0x000000ffff349224 */ /* 0x000fe200078e0207 */
[----:B-----5:R-:W-:-:S03]  /*0620*/  ISETP.NE.AND P1, PT, R35, UR5, PT ;  /* 0x0000000523007c0c */ /* 0x020fc6000bf25270 */
[----:B------:R-:W-:-:S03]  /*0630*/  VIADD R10, R52, 0x1 ;  /* 0x00000001340a7836 */ /* 0x000fc60000000000 */
[----:B------:R-:W-:Y:S01]  /*0640*/  @!P2 IMAD.MOV R10, RZ, RZ, R52 ;  /* 0x000000ffff0aa224 */ /* 0x000fe200078e0234 */
[----:B------:R-:W-:-:S03]  /*0650*/  ISETP.NE.AND P2, PT, R34, UR5, PT ;  /* 0x0000000522007c0c */ /* 0x000fc6000bf45270 */
        /* <DEDUP_REMOVED lines=11> */
[----:B0-----:R-:W-:-:S03]  /*0710*/  ISETP.NE.AND P2, PT, R30, UR5, PT ;  /* 0x000000051e007c0c */ /* 0x001fc6000bf45270 */
[----:B------:R-:W-:-:S03]  /*0720*/  VIADD R46, R6, 0x1 ;  /* 0x00000001062e7836 */ /* 0x000fc60000000000 */
        /* <DEDUP_REMOVED lines=31> */
[----:B------:R-:W-:Y:S02]  /*0920*/  ISETP.NE.AND P2, PT, R24, 0x3, PT ;  /* 0x000000031800780c */ /* 0x000fe40003f45270 */
[----:B------:R-:W-:-:S03]  /*0930*/  SEL R9, R9, RZ, P4 ;  /* 0x000000ff09097207 */ /* 0x000fc60002000000 */
        /* <DEDUP_REMOVED lines=12> */
[----:B------:R-:W-:-:S04]  /*0a00*/  ISETP.NE.AND P1, PT, R40, RZ, PT ;  /* 0x000000ff2800720c */ /* 0x000fc80003f25270 */
        /* <DEDUP_REMOVED lines=8> */
[----:B------:R-:W0:Y:S01]  /*0a90*/  @!P1 LDC.64 R2, c[0x0][0x3a0] ;  /* 0x0000e800ff029b82 */ /* 0x000e220000000a00 */
[C---:B------:R-:W-:Y:S02]  /*0aa0*/  ISETP.NE.AND P2, PT, R24.reuse, 0x9, PT ;  /* 0x000000091800780c */ /* 0x040fe40003f45270 */
[C---:B------:R-:W-:Y:S01]  /*0ab0*/  SEL R25, R47.reuse, R25, !P3 ;  /* 0x000000192f197207 */ /* 0x040fe20005800000 */
[----:B--2---:R-:W-:Y:S01]  /*0ac0*/  IMAD.IADD R47, R47, 0x1, R12 ;  /* 0x000000012f2f7824 */ /* 0x004fe200078e020c */
[----:B------:R-:W-:-:S04]  /*0ad0*/  ISETP.NE.AND P3, PT, R24, 0xa, PT ;  /* 0x0000000a1800780c */ /* 0x000fc80003f65270 */
[----:B------:R-:W-:Y:S01]  /*0ae0*/  SEL R25, R47, R25, !P2 ;  /* 0x000000192f197207 */ /* 0x000fe20005000000 */
[----:B------:R-:W-:Y:S01]  /*0af0*/  IMAD.IADD R47, R13, 0x1, R47 ;  /* 0x000000010d2f7824 */ /* 0x000fe200078e022f */
[----:B------:R-:W-:Y:S01]  /*0b00*/  ISETP.NE.AND P2, PT, R24, 0xb, PT ;  /* 0x0000000b1800780c */ /* 0x000fe20003f45270 */
[----:B------:R-:W-:-:S03]  /*0b10*/  @!P1 IMAD.MOV.U32 R24, RZ, RZ, 0x65 ;  /* 0x00000065ff189424 */ /* 0x000fc600078e00ff */
[----:B------:R-:W-:Y:S01]  /*0b20*/  SEL R25, R47, R25, !P3 ;  /* 0x000000192f197207 */ /* 0x000fe20005800000 */
[----:B------:R-:W-:Y:S01]  /*0b30*/  IMAD.IADD R47, R14, 0x1, R47 ;  /* 0x000000010e2f7824 */ /* 0x000fe200078e022f */
[----:B------:R-:W-:-:S04]  /*0b40*/  ISETP.GE.U32.AND P3, PT, R40, 0x20, PT ;  /* 0x000000202800780c */ /* 0x000fc80003f66070 */
[----:B------:R-:W-:Y:S01]  /*0b50*/  SEL R5, R47, R25, !P2 ;  /* 0x000000192f057207 */ /* 0x000fe20005000000 */
[----:B------:R-:W-:-:S03]  /*0b60*/  IMAD.IADD R25, R15, 0x1, R47 ;  /* 0x000000010f197824 */ /* 0x000fc600078e022f */
[----:B------:R-:W-:Y:S02]  /*0b70*/  SEL R5, R5, RZ, P3 ;  /* 0x000000ff05057207 */ /* 0x000fe40001800000 */
[----:B0-----:R0:W-:Y:S01]  /*0b80*/  @!P1 ST.E.64.STRONG.GPU desc[UR8][R2.64+0x100], R24 ;  /* 0x0001001802009985 */ /* 0x0011e2000c10fb08 */
[----:B------:R-:W-:Y:S02]  /*0b90*/  ISETP.GT.AND P1, PT, R25, 0x180, PT ;  /* 0x000001801900780c */ /* 0x000fe40003f24270 */
[----:B------:R-:W-:-:S04]  /*0ba0*/  IMAD.IADD R47, R5, 0x1, R9 ;  /* 0x00000001052f7824 */ /* 0x000fc800078e0209 */
[--C-:B------:R-:W-:Y:S02]  /*0bb0*/  IMAD.IADD R43, R43, 0x1, R47.reuse ;  /* 0x000000012b2b7824 */ /* 0x100fe400078e022f */
[--C-:B------:R-:W-:Y:S02]  /*0bc0*/  IMAD.IADD R39, R39, 0x1, R47.reuse ;  /* 0x0000000127277824 */ /* 0x100fe400078e022f */
[--C-:B------:R-:W-:Y:S02]  /*0bd0*/  IMAD.IADD R11, R52, 0x1, R47.reuse ;  /* 0x00000001340b7824 */ /* 0x100fe400078e022f */
[--C-:B------:R-:W-:Y:S02]  /*0be0*/  IMAD.IADD R10, R10, 0x1, R47.reuse ;  /* 0x000000010a0a7824 */ /* 0x100fe400078e022f */
[--C-:B0-----:R-:W-:Y:S02]  /*0bf0*/  IMAD.IADD R24, R7, 0x1, R47.reuse ;  /* 0x0000000107187824 */ /* 0x101fe400078e022f */
[----:B------:R-:W-:-:S02]  /*0c00*/  IMAD.IADD R9, R50, 0x1, R47 ;  /* 0x0000000132097824 */ /* 0x000fc400078e022f */
[--C-:B------:R-:W-:Y:S02]  /*0c10*/  IMAD.IADD R8, R8, 0x1, R47.reuse ;  /* 0x0000000108087824 */ /* 0x100fe400078e022f */
[--C-:B------:R-:W-:Y:S02]  /*0c20*/  IMAD.IADD R7, R48, 0x1, R47.reuse ;  /* 0x0000000130077824 */ /* 0x100fe400078e022f */
[--C-:B------:R-:W-:Y:S02]  /*0c30*/  IMAD.IADD R6, R6, 0x1, R47.reuse ;  /* 0x0000000106067824 */ /* 0x100fe400078e022f */
[--C-:B------:R-:W-:Y:S02]  /*0c40*/  IMAD.IADD R5, R46, 0x1, R47.reuse ;  /* 0x000000012e057824 */ /* 0x100fe400078e022f */
[--C-:B------:R-:W-:Y:S02]  /*0c50*/  IMAD.IADD R4, R4, 0x1, R47.reuse ;  /* 0x0000000104047824 */ /* 0x100fe400078e022f */
[----:B------:R-:W-:-:S02]  /*0c60*/  IMAD.IADD R3, R44, 0x1, R47 ;  /* 0x000000012c037824 */ /* 0x000fc400078e022f */
[--C-:B------:R-:W-:Y:S02]  /*0c70*/  IMAD.IADD R2, R42, 0x1, R47.reuse ;  /* 0x000000012a027824 */ /* 0x100fe400078e022f */
[----:B------:R-:W-:Y:S01]  /*0c80*/  IMAD.IADD R0, R0, 0x1, R47 ;  /* 0x0000000100007824 */ /* 0x000fe200078e022f */
[----:B------:R-:W-:Y:S06]  /*0c90*/  @P1 BRA `(.L_x_4727) ;  /* 0x0000000c007c1947 */ /* 0x000fec0003800000 */
        /* <DEDUP_REMOVED lines=8> */
.L_x_4730:
[----:B-----5:R-:W-:-:S04]  /*0d20*/  IADD3 R14, P0, PT, R47, R12, RZ ;  /* 0x0000000c2f0e7210 */ /* 0x020fc80007f1e0ff */
[----:B------:R-:W-:Y:S02]  /*0d30*/  LEA.HI.X.SX32 R13, R47, R13, 0x1, P0 ;  /* 0x0000000d2f0d7211 */ /* 0x000fe400000f0eff */
[----:B0-----:R-:W-:-:S04]  /*0d40*/  LEA R12, P0, R14, UR10, 0x2 ;  /* 0x0000000a0e0c7c11 */ /* 0x001fc8000f8010ff */
[----:B------:R-:W-:-:S05]  /*0d50*/  LEA.HI.X R13, R14, UR11, R13, 0x2, P0 ;  /* 0x0000000b0e0d7c11 */ /* 0x000fca00080f140d */
[----:B------:R0:W-:Y:S04]  /*0d60*/  STG.E desc[UR8][R12.64], R45 ;  /* 0x0000002d0c007986 */ /* 0x0001e8000c101908 */
.L_x_4729:
[----:B------:R-:W-:Y:S05]  /*0d70*/  BSYNC.RECONVERGENT B0 ;  /* 0x0000000000007941 */ /* 0x000fea0003800200 */
.L_x_4728:
        /* <DEDUP_REMOVED lines=9> */
.L_x_4733:
[----:B-----5:R-:W-:-:S04]  /*0e10*/  IADD3 R14, P0, PT, R43, R12, RZ ;  /* 0x0000000c2b0e7210 */ /* 0x020fc80007f1e0ff */
[----:B------:R-:W-:Y:S02]  /*0e20*/  LEA.HI.X.SX32 R13, R43, R13, 0x1, P0 ;  /* 0x0000000d2b0d7211 */ /* 0x000fe400000f0eff */
[----:B0-----:R-:W-:-:S04]  /*0e30*/  LEA R12, P0, R14, UR10, 0x2 ;  /* 0x0000000a0e0c7c11 */ /* 0x001fc8000f8010ff */
[----:B------:R-:W-:-:S05]  /*0e40*/  LEA.HI.X R13, R14, UR11, R13, 0x2, P0 ;  /* 0x0000000b0e0d7c11 */ /* 0x000fca00080f140d */
[----:B------:R1:W-:Y:S04]  /*0e50*/  STG.E desc[UR8][R12.64], R41 ;  /* 0x000000290c007986 */ /* 0x0003e8000c101908 */
.L_x_4732:
[----:B------:R-:W-:Y:S05]  /*0e60*/  BSYNC.RECONVERGENT B0 ;  /* 0x0000000000007941 */ /* 0x000fea0003800200 */
.L_x_4731:
        /* <DEDUP_REMOVED lines=9> */
.L_x_4736:
[----:B-----5:R-:W-:-:S04]  /*0f00*/  IADD3 R14, P0, PT, R39, R12, RZ ;  /* 0x0000000c270e7210 */ /* 0x020fc80007f1e0ff */
[----:B------:R-:W-:Y:S02]  /*0f10*/  LEA.HI.X.SX32 R13, R39, R13, 0x1, P0 ;  /* 0x0000000d270d7211 */ /* 0x000fe400000f0eff */
[----:B0-----:R-:W-:-:S04]  /*0f20*/  LEA R12, P0, R14, UR10, 0x2 ;  /* 0x0000000a0e0c7c11 */ /* 0x001fc8000f8010ff */
[----:B------:R-:W-:-:S05]  /*0f30*/  LEA.HI.X R13, R14, UR11, R13, 0x2, P0 ;  /* 0x0000000b0e0d7c11 */ /* 0x000fca00080f140d */
[----:B------:R2:W-:Y:S04]  /*0f40*/  STG.E desc[UR8][R12.64], R38 ;  /* 0x000000260c007986 */ /* 0x0005e8000c101908 */
.L_x_4735:
[----:B------:R-:W-:Y:S05]  /*0f50*/  BSYNC.RECONVERGENT B0 ;  /* 0x0000000000007941 */ /* 0x000fea0003800200 */
.L_x_4734:
        /* <DEDUP_REMOVED lines=9> */
.L_x_4739:
[----:B-----5:R-:W-:-:S04]  /*0ff0*/  IADD3 R14, P0, PT, R24, R12, RZ ;  /* 0x0000000c180e7210 */ /* 0x020fc80007f1e0ff */
[----:B------:R-:W-:Y:S02]  /*1000*/  LEA.HI.X.SX32 R13, R24, R13, 0x1, P0 ;  /* 0x0000000d180d7211 */ /* 0x000fe400000f0eff */
[----:B0-----:R-:W-:-:S04]  /*1010*/  LEA R12, P0, R14, UR10, 0x2 ;  /* 0x0000000a0e0c7c11 */ /* 0x001fc8000f8010ff */
[----:B------:R-:W-:-:S05]  /*1020*/  LEA.HI.X R13, R14, UR11, R13, 0x2, P0 ;  /* 0x0000000b0e0d7c11 */ /* 0x000fca00080f140d */
[----:B------:R3:W-:Y:S04]  /*1030*/  STG.E desc[UR8][R12.64], R37 ;  /* 0x000000250c007986 */ /* 0x0007e8000c101908 */
.L_x_4738:
[----:B------:R-:W-:Y:S05]  /*1040*/  BSYNC.RECONVERGENT B0 ;  /* 0x0000000000007941 */ /* 0x000fea0003800200 */
.L_x_4737:
        /* <DEDUP_REMOVED lines=9> */
.L_x_4742:
[----:B-----5:R-:W-:-:S04]  /*10e0*/  IADD3 R14, P0, PT, R11, R12, RZ ;  /* 0x0000000c0b0e7210 */ /* 0x020fc80007f1e0ff */
[----:B------:R-:W-:Y:S02]  /*10f0*/  LEA.HI.X.SX32 R11, R11, R13, 0x1, P0 ;  /* 0x0000000d0b0b7211 */ /* 0x000fe400000f0eff */
[----:B0-----:R-:W-:-:S04]  /*1100*/  LEA R12, P0, R14, UR10, 0x2 ;  /* 0x0000000a0e0c7c11 */ /* 0x001fc8000f8010ff */
[----:B------:R-:W-:-:S05]  /*1110*/  LEA.HI.X R13, R14, UR11, R11, 0x2, P0 ;  /* 0x0000000b0e0d7c11 */ /* 0x000fca00080f140b */
[----:B------:R4:W-:Y:S04]  /*1120*/  STG.E desc[UR8][R12.64], R36 ;  /* 0x000000240c007986 */ /* 0x0009e8000c101908 */
.L_x_4741:
[----:B------:R-:W-:Y:S05]  /*1130*/  BSYNC.RECONVERGENT B0 ;  /* 0x0000000000007941 */ /* 0x000fea0003800200 */
.L_x_4740:
        /* <DEDUP_REMOVED lines=9> */
.L_x_4745:
[----:B-----5:R-:W-:-:S04]  /*11d0*/  IADD3 R11, P0, PT, R10, R12, RZ ;  /* 0x0000000c0a0b7210 */ /* 0x020fc80007f1e0ff */
[----:B------:R-:W-:Y:S02]  /*11e0*/  LEA.HI.X.SX32 R12, R10, R13, 0x1, P0 ;  /* 0x0000000d0a0c7211 */ /* 0x000fe400000f0eff */
[----:B0-----:R-:W-:-:S04]  /*11f0*/  LEA R10, P0, R11, UR10, 0x2 ;  /* 0x0000000a0b0a7c11 */ /* 0x001fc8000f8010ff */
[----:B------:R-:W-:-:S05]  /*1200*/  LEA.HI.X R11, R11, UR11, R12, 0x2, P0 ;  /* 0x0000000b0b0b7c11 */ /* 0x000fca00080f140c */
[----:B------:R0:W-:Y:S04]  /*1210*/  STG.E desc[UR8][R10.64], R35 ;  /* 0x000000230a007986 */ /* 0x0001e8000c101908 */
.L_x_4744:
[----:B------:R-:W-:Y:S05]  /*1220*/  BSYNC.RECONVERGENT B0 ;  /* 0x0000000000007941 */ /* 0x000fea0003800200 */
.L_x_4743:
        /* <DEDUP_REMOVED lines=9> */
.L_x_4748:
[----:B-12345:R-:W-:-:S04]  /*12c0*/  IADD3 R12, P0, PT, R9, R10, RZ ;  /* 0x0000000a090c7210 */ /* 0x03efc80007f1e0ff */
[----:B------:R-:W-:Y:S02]  /*12d0*/  LEA.HI.X.SX32 R9, R9, R11, 0x1, P0 ;  /* 0x0000000b09097211 */ /* 0x000fe400000f0eff */
[----:B0-----:R-:W-:-:S04]  /*12e0*/  LEA R10, P0, R12, UR10, 0x2 ;  /* 0x0000000a0c0a7c11 */ /* 0x001fc8000f8010ff */
[----:B------:R-:W-:-:S05]  /*12f0*/  LEA.HI.X R11, R12, UR11, R9, 0x2, P0 ;  /* 0x0000000b0c0b7c11 */ /* 0x000fca00080f1409 */
[----:B------:R0:W-:Y:S04]  /*1300*/  STG.E desc[UR8][R10.64], R34 ;  /* 0x000000220a007986 */ /* 0x0001e8000c101908 */
.L_x_4747:
[----:B------:R-:W-:Y:S05]  /*1310*/  BSYNC.RECONVERGENT B0 ;  /* 0x0000000000007941 */ /* 0x000fea0003800200 */
.L_x_4746:
        /* <DEDUP_REMOVED lines=9> */
.L_x_4751:
[----:B-----5:R-:W-:-:S04]  /*13b0*/  IADD3 R9, P0, PT, R8, R10, RZ ;  /* 0x0000000a08097210 */ /* 0x020fc80007f1e0ff */
[----:B------:R-:W-:Y:S02]  /*13c0*/  LEA.HI.X.SX32 R10, R8, R11, 0x1, P0 ;  /* 0x0000000b080a7211 */ /* 0x000fe400000f0eff */
[----:B0-----:R-:W-:-:S04]  /*13d0*/  LEA R8, P0, R9, UR10, 0x2 ;  /* 0x0000000a09087c11 */ /* 0x001fc8000f8010ff */
[----:B------:R-:W-:-:S05]  /*13e0*/  LEA.HI.X R9, R9, UR11, R10, 0x2, P0 ;  /* 0x0000000b09097c11 */ /* 0x000fca00080f140a */
[----:B------:R0:W-:Y:S04]  /*13f0*/  STG.E desc[UR8][R8.64], R33 ;  /* 0x0000002108007986 */ /* 0x0001e8000c101908 */
.L_x_4750:
[----:B------:R-:W-:Y:S05]  /*1400*/  BSYNC.RECONVERGENT B0 ;  /* 0x0000000000007941 */ /* 0x000fea0003800200 */
.L_x_4749:
        /* <DEDUP_REMOVED lines=9> */
.L_x_4754:
[----:B-----5:R-:W-:-:S04]  /*14a0*/  IADD3 R10, P0, PT, R7, R8, RZ ;  /* 0x00000008070a7210 */ /* 0x020fc80007f1e0ff */
[----:B------:R-:W-:Y:S02]  /*14b0*/  LEA.HI.X.SX32 R7, R7, R9, 0x1, P0 ;  /* 0x0000000907077211 */ /* 0x000fe400000f0eff */
[----:B0-----:R-:W-:-:S04]  /*14c0*/  LEA R8, P0, R10, UR10, 0x2 ;  /* 0x0000000a0a087c11 */ /* 0x001fc8000f8010ff */
[----:B------:R-:W-:-:S05]  /*14d0*/  LEA.HI.X R9, R10, UR11, R7, 0x2, P0 ;  /* 0x0000000b0a097c11 */ /* 0x000fca00080f1407 */
[----:B------:R0:W-:Y:S04]  /*14e0*/  STG.E desc[UR8][R8.64], R32 ;  /* 0x0000002008007986 */ /* 0x0001e8000c101908 */
.L_x_4753:
[----:B------:R-:W-:Y:S05]  /*14f0*/  BSYNC.RECONVERGENT B0 ;  /* 0x0000000000007941 */ /* 0x000fea0003800200 */
.L_x_4752:
        /* <DEDUP_REMOVED lines=9> */
.L_x_4757:
[----:B-----5:R-:W-:-:S04]  /*1590*/  IADD3 R7, P0, PT, R6, R8, RZ ;  /* 0x0000000806077210 */ /* 0x020fc80007f1e0ff */
[----:B------:R-:W-:Y:S02]  /*15a0*/  LEA.HI.X.SX32 R8, R6, R9, 0x1, P0 ;  /* 0x0000000906087211 */ /* 0x000fe400000f0eff */
[----:B0-----:R-:W-:-:S04]  /*15b0*/  LEA R6, P0, R7, UR10, 0x2 ;  /* 0x0000000a07067c11 */ /* 0x001fc8000f8010ff */
[----:B------:R-:W-:-:S05]  /*15c0*/  LEA.HI.X R7, R7, UR11, R8, 0x2, P0 ;  /* 0x0000000b07077c11 */ /* 0x000fca00080f1408 */
[----:B------:R0:W-:Y:S04]  /*15d0*/  STG.E desc[UR8][R6.64], R31 ;  /* 0x0000001f06007986 */ /* 0x0001e8000c101908 */
.L_x_4756:
[----:B------:R-:W-:Y:S05]  /*15e0*/  BSYNC.RECONVERGENT B0 ;  /* 0x0000000000007941 */ /* 0x000fea0003800200 */
.L_x_4755:
        /* <DEDUP_REMOVED lines=9> */
.L_x_4760:
[----:B-----5:R-:W-:-:S04]  /*1680*/  IADD3 R8, P0, PT, R5, R6, RZ ;  /* 0x0000000605087210 */ /* 0x020fc80007f1e0ff */
[----:B------:R-:W-:Y:S02]  /*1690*/  LEA.HI.X.SX32 R5, R5, R7, 0x1, P0 ;  /* 0x0000000705057211 */ /* 0x000fe400000f0eff */
[----:B0-----:R-:W-:-:S04]  /*16a0*/  LEA R6, P0, R8, UR10, 0x2 ;  /* 0x0000000a08067c11 */ /* 0x001fc8000f8010ff */
[----:B------:R-:W-:-:S05]  /*16b0*/  LEA.HI.X R7, R8, UR11, R5, 0x2, P0 ;  /* 0x0000000b08077c11 */ /* 0x000fca00080f1405 */
[----:B------:R0:W-:Y:S04]  /*16c0*/  STG.E desc[UR8][R6.64], R30 ;  /* 0x0000001e06007986 */ /* 0x0001e8000c101908 */
.L_x_4759:
[----:B------:R-:W-:Y:S05]  /*16d0*/  BSYNC.RECONVERGENT B0 ;  /* 0x0000000000007941 */ /* 0x000fea0003800200 */
.L_x_4758:
        /* <DEDUP_REMOVED lines=9> */
.L_x_4763:
[----:B-----5:R-:W-:-:S04]  /*1770*/  IADD3 R5, P0, PT, R4, R6, RZ ;  /* 0x0000000604057210 */ /* 0x020fc80007f1e0ff */
[----:B------:R-:W-:Y:S02]  /*1780*/  LEA.HI.X.SX32 R6, R4, R7, 0x1, P0 ;  /* 0x0000000704067211 */ /* 0x000fe400000f0eff */
[----:B0-----:R-:W-:-:S04]  /*1790*/  LEA R4, P0, R5, UR10, 0x2 ;  /* 0x0000000a05047c11 */ /* 0x001fc8000f8010ff */
[----:B------:R-:W-:-:S05]  /*17a0*/  LEA.HI.X R5, R5, UR11, R6, 0x2, P0 ;  /* 0x0000000b05057c11 */ /* 0x000fca00080f1406 */
[----:B------:R0:W-:Y:S04]  /*17b0*/  STG.E desc[UR8][R4.64], R29 ;  /* 0x0000001d04007986 */ /* 0x0001e8000c101908 */
.L_x_4762:
[----:B------:R-:W-:Y:S05]  /*17c0*/  BSYNC.RECONVERGENT B0 ;  /* 0x0000000000007941 */ /* 0x000fea0003800200 */
.L_x_4761:
        /* <DEDUP_REMOVED lines=9> */
.L_x_4766:
[----:B-----5:R-:W-:-:S04]  /*1860*/  IADD3 R6, P0, PT, R3, R4, RZ ;  /* 0x0000000403067210 */ /* 0x020fc80007f1e0ff */
[----:B------:R-:W-:Y:S02]  /*1870*/  LEA.HI.X.SX32 R3, R3, R5, 0x1, P0 ;  /* 0x0000000503037211 */ /* 0x000fe400000f0eff */
[----:B0-----:R-:W-:-:S04]  /*1880*/  LEA R4, P0, R6, UR10, 0x2 ;  /* 0x0000000a06047c11 */ /* 0x001fc8000f8010ff */
[----:B------:R-:W-:-:S05]  /*1890*/  LEA.HI.X R5, R6, UR11, R3, 0x2, P0 ;  /* 0x0000000b06057c11 */ /* 0x000fca00080f1403 */
[----:B------:R0:W-:Y:S04]  /*18a0*/  STG.E desc[UR8][R4.64], R28 ;  /* 0x0000001c04007986 */ /* 0x0001e8000c101908 */
.L_x_4765:
[----:B------:R-:W-:Y:S05]  /*18b0*/  BSYNC.RECONVERGENT B0 ;  /* 0x0000000000007941 */ /* 0x000fea0003800200 */
.L_x_4764:
        /* <DEDUP_REMOVED lines=9> */
.L_x_4769:
[----:B-----5:R-:W-:-:S04]  /*1950*/  IADD3 R3, P0, PT, R2, R4, RZ ;  /* 0x0000000402037210 */ /* 0x020fc80007f1e0ff */
[----:B------:R-:W-:Y:S02]  /*1960*/  LEA.HI.X.SX32 R4, R2, R5, 0x1, P0 ;  /* 0x0000000502047211 */ /* 0x000fe400000f0eff */
[----:B0-----:R-:W-:-:S04]  /*1970*/  LEA R2, P0, R3, UR10, 0x2 ;  /* 0x0000000a03027c11 */ /* 0x001fc8000f8010ff */
[----:B------:R-:W-:-:S05]  /*1980*/  LEA.HI.X R3, R3, UR11, R4, 0x2, P0 ;  /* 0x0000000b03037c11 */ /* 0x000fca00080f1404 */
[----:B------:R0:W-:Y:S04]  /*1990*/  STG.E desc[UR8][R2.64], R27 ;  /* 0x0000001b02007986 */ /* 0x0001e8000c101908 */
.L_x_4768:
[----:B------:R-:W-:Y:S05]  /*19a0*/  BSYNC.RECONVERGENT B0 ;  /* 0x0000000000007941 */ /* 0x000fea0003800200 */
.L_x_4767:
[----:B------:R-:W-:-:S13]  /*19b0*/  ISETP.NE.AND P0, PT, R26, UR5, PT ;  /* 0x000000051a007c0c */ /* 0x000fda000bf05270 */
[----:B------:R-:W-:Y:S05]  /*19c0*/  @!P0 EXIT ;  /* 0x000000000000894d */ /* 0x000fea0003800000 */
[----:B------:R-:W-:Y:S01]  /*19d0*/  UISETP.NE.AND UP0, UPT, UR6, URZ, UPT ;  /* 0x000000ff0600728c */ /* 0x000fe2000bf05270 */
[----:B0-----:R-:W-:-:S08]  /*19e0*/  CS2R R2, SRZ ;  /* 0x0000000000027805 */ /* 0x001fd0000001ff00 */
[----:B------:R-:W-:Y:S05]  /*19f0*/  BRA.U UP0, `(.L_x_4770) ;  /* 0x0000000100087547 */ /* 0x000fea000b800000 */
[----:B------:R-:W0:Y:S02]  /*1a00*/  LDC.64 R2, c[0x0][0x3d0] ;  /* 0x0000f400ff027b82 */ /* 0x000e240000000a00 */
[----:B0-----:R-:W5:Y:S02]  /*1a10*/  LDG.E.64 R2, desc[UR8][R2.64] ;  /* 0x0000000802027981 */ /* 0x001f64000c1e1b00 */
.L_x_4770:
[----:B------:R-:W0:Y:S01]  /*1a20*/  LDCU.64 UR4, c[0x0][0x390] ;  /* 0x00007200ff0477ac */ /* 0x000e220008000a00 */
[----:B-----5:R-:W-:-:S04]  /*1a30*/  IADD3 R4, P0, PT, R0, R2, RZ ;  /* 0x0000000200047210 */ /* 0x020fc80007f1e0ff */
[----:B------:R-:W-:Y:S02]  /*1a40*/  LEA.HI.X.SX32 R3, R0, R3, 0x1, P0 ;  /* 0x0000000300037211 */ /* 0x000fe400000f0eff */
[----:B0-----:R-:W-:-:S04]  /*1a50*/  LEA R2, P0, R4, UR4, 0x2 ;  /* 0x0000000404027c11 */ /* 0x001fc8000f8010ff */
[----:B------:R-:W-:-:S05]  /*1a60*/  LEA.HI.X R3, R4, UR5, R3, 0x2, P0 ;  /* 0x0000000504037c11 */ /* 0x000fca00080f1403 */
[----:B------:R-:W-:Y:S01]  /*1a70*/  STG.E desc[UR8][R2.64], R26 ;  /* 0x0000001a02007986 */ /* 0x000fe2000c101908 */
[----:B------:R-:W-:Y:S05]  /*1a80*/  EXIT ;  /* 0x000000000000794d */ /* 0x000fea0003800000 */
.L_x_4727:
        /* <DEDUP_REMOVED lines=13> */
[----:B------:R-:W-:Y:S01]  /*1b60*/  @P3 STS [R42], R45 ;  /* 0x0000002d2a003388 */ /* 0x000fe20000000800 */
[----:B------:R-:W-:-:S02]  /*1b70*/  ISETP.NE.AND P3, PT, R33, UR5, PT ;  /* 0x0000000521007c0c */ /* 0x000fc4000bf65270 */
[----:B------:R-:W-:Y:S01]  /*1b80*/  @P5 LEA R10, R10, UR4, 0x2 ;  /* 0x000000040a0a5c11 */ /* 0x000fe2000f8e10ff */
[----:B------:R-:W-:Y:S01]  /*1b90*/  @P0 STS [R44], R41 ;  /* 0x000000292c000388 */ /* 0x000fe20000000800 */
[----:B------:R-:W-:Y:S02]  /*1ba0*/  @P6 LEA R9, R9, UR4, 0x2 ;  /* 0x0000000409096c11 */ /* 0x000fe4000f8e10ff */
[----:B------:R-:W-:Y:S01]  /*1bb0*/  ISETP.NE.AND P0, PT, R30, UR5, PT ;  /* 0x000000051e007c0c */ /* 0x000fe2000bf05270 */
[----:B------:R-:W-:Y:S01]  /*1bc0*/  @P1 STS [R39], R38 ;  /* 0x0000002627001388 */ /* 0x000fe20000000800 */
[----:B------:R-:W-:-:S03]  /*1bd0*/  ISETP.NE.AND P1, PT, R32, UR5, PT ;  /* 0x0000000520007c0c */ /* 0x000fc6000bf25270 */
[----:B------:R-:W-:Y:S01]  /*1be0*/  @P2 STS [R24], R37 ;  /* 0x0000002518002388 */ /* 0x000fe20000000800 */
[----:B------:R-:W-:Y:S02]  /*1bf0*/  ISETP.NE.AND P2, PT, R31, UR5, PT ;  /* 0x000000051f007c0c */ /* 0x000fe4000bf45270 */
[----:B------:R-:W-:Y:S01]  /*1c00*/  @P3 LEA R8, R8, UR4, 0x2 ;  /* 0x0000000408083c11 */ /* 0x000fe2000f8e10ff */
[----:B------:R-:W-:Y:S01]  /*1c10*/  @P4 STS [R11], R36 ;  /* 0x000000240b004388 */ /* 0x000fe20000000800 */
[----:B------:R-:W-:-:S03]  /*1c20*/  ISETP.NE.AND P4, PT, R29, UR5, PT ;  /* 0x000000051d007c0c */ /* 0x000fc6000bf85270 */
[----:B------:R-:W-:Y:S01]  /*1c30*/  @P5 STS [R10], R35 ;  /* 0x000000230a005388 */ /* 0x000fe20000000800 */
[----:B------:R-:W-:Y:S02]  /*1c40*/  ISETP.NE.AND P5, PT, R27, UR5, PT ;  /* 0x000000051b007c0c */ /* 0x000fe4000bfa5270 */
        /* <DEDUP_REMOVED lines=8> */
[----:B------:R-:W-:-:S02]  /*1cd0*/  @P4 LEA R4, R4, UR4, 0x2 ;  /* 0x0000000404044c11 */ /* 0x000fc4000f8e10ff */
[----:B------:R-:W-:Y:S01]  /*1ce0*/  @P5 LEA R2, R2, UR4, 0x2 ;  /* 0x0000000402025c11 */ /* 0x000fe2000f8e10ff */
[----:B------:R1:W-:Y:S02]  /*1cf0*/  @P2 STS [R6], R31 ;  /* 0x0000001f06002388 */ /* 0x0003e40000000800 */
[----:B------:R-:W-:Y:S02]  /*1d00*/  @P6 LEA R3, R3, UR4, 0x2 ;  /* 0x0000000403036c11 */ /* 0x000fe4000f8e10ff */
[----:B------:R1:W-:Y:S01]  /*1d10*/  @P0 STS [R5], R30 ;  /* 0x0000001e05000388 */ /* 0x0003e20000000800 */
[----:B------:R-:W-:Y:S02]  /*1d20*/  ISETP.GE.U32.AND P0, PT, R40, R25, PT ;  /* 0x000000192800720c */ /* 0x000fe40003f06070 */
[----:B0-----:R-:W-:Y:S01]  /*1d30*/  @P3 LEA R9, R0, UR4, 0x2 ;  /* 0x0000000400093c11 */ /* 0x001fe2000f8e10ff */
        /* <DEDUP_REMOVED lines=8> */
[----:B------:R-:W-:Y:S01]  /*1dc0*/  LOP3.LUT R0, RZ, R40, RZ, 0x33, !PT ;  /* 0x00000028ff007212 */ /* 0x000fe200078e33ff */
        /* <DEDUP_REMOVED lines=8> */
[----:B-1----:R-:W-:-:S04]  /*1e50*/  LOP3.LUT R2, R0, 0x3, RZ, 0xc0, !PT ;  /* 0x0000000300027812 */ /* 0x002fc800078ec0ff */
        /* <DEDUP_REMOVED lines=9> */
.L_x_4773:
        /* <DEDUP_REMOVED lines=16> */
.L_x_4772:
[----:B------:R-:W-:Y:S05]  /*1ff0*/  BSYNC.RECONVERGENT B0 ;  /* 0x0000000000007941 */ /* 0x000fea0003800200 */
.L_x_4771:
        /* <DEDUP_REMOVED lines=14> */
.L_x_4774:
        /* <DEDUP_REMOVED lines=44> */
.L_x_4726:
[----:B------:R-:W0:Y:S01]  /*23a0*/  S2R R46, SR_TID.X ;  /* 0x00000000002e7919 */ /* 0x000e220000002100 */
[----:B------:R-:W1:Y:S01]  /*23b0*/  LDC.64 R2, c[0x0][0x3c8] ;  /* 0x0000f200ff027b82 */ /* 0x000e620000000a00 */
[----:B------:R-:W2:Y:S01]  /*23c0*/  LDCU.U8 UR4, c[0x0][0x3b8] ;  /* 0x00007700ff0477ac */ /* 0x000ea20008000000 */
[----:B------:R-:W3:Y:S01]  /*23d0*/  LDCU.64 UR10, c[0x0][0x380] ;  /* 0x00007000ff0a77ac */ /* 0x000ee20008000a00 */
[----:B--2---:R-:W-:Y:S01]  /*23e0*/  ISETP.NE.AND P0, PT, RZ, UR4, PT ;  /* 0x00000004ff007c0c */ /* 0x004fe2000bf05270 */
[----:B------:R-:W-:-:S03]  /*23f0*/  USHF.R.S32.HI UR4, URZ, 0x1f, UR7 ;  /* 0x0000001fff047899 */ /* 0x000fc60008011407 */
[----:B-1----:R-:W-:Y:S02]  /*2400*/  SEL R2, R2, RZ, !P0 ;  /* 0x000000ff02027207 */ /* 0x002fe40004000000 */
[C---:B0-----:R-:W-:Y:S02]  /*2410*/  LOP3.LUT R0, R46.reuse, 0x1f, RZ, 0xc0, !PT ;  /* 0x0000001f2e007812 */ /* 0x041fe400078ec0ff */
[----:B------:R-:W-:-:S05]  /*2420*/  LOP3.LUT R5, R46, 0x3e0, RZ, 0xc0, !PT ;  /* 0x000003e02e057812 */ /* 0x000fca00078ec0ff */
[----:B------:R-:W-:Y:S01]  /*2430*/  IMAD R5, R5, 0xf, R0 ;  /* 0x0000000f05057824 */ /* 0x000fe200078e0200 */
[----:B------:R-:W-:-:S04]  /*2440*/  SEL R0, R3, RZ, !P0 ;  /* 0x000000ff03007207 */ /* 0x000fc80004000000 */
[----:B------:R-:W-:-:S04]  /*2450*/  IADD3 R5, P1, P2, R5, UR7, R2 ;  /* 0x0000000705057c10 */ /* 0x000fc8000fa3e002 */
        /* <DEDUP_REMOVED lines=24> */
[----:B-1----:R-:W-:Y:S01]  /*25e0*/  IMAD R18, R28, 0x1e0, R47 ;  /* 0x000001e01c127824 */ /* 0x002fe200078e022f */
[----:B------:R-:W-:-:S04]  /*25f0*/  ISETP.NE.AND P2, PT, R47, RZ, PT ;  /* 0x000000ff2f00720c */ /* 0x000fc80003f45270 */
        /* <DEDUP_REMOVED lines=32> */
[----:B------:R-:W-:-:S03]  /*2800*/  SEL R0, RZ, 0x1, !P0 ;  /* 0x00000001ff007807 */ /* 0x000fc60004000000 */
[----:B------:R-:W1:Y:S01]  /*2810*/  LDS R24, [R19+0x30] ;  /* 0x0000300013187984 */ /* 0x000e620000000800 */
[----:B--2---:R-:W-:Y:S01]  /*2820*/  ISETP.NE.AND P0, PT, R43, UR5, PT ;  /* 0x000000052b007c0c */ /* 0x004fe2000bf05270 */
[----:B------:R-:W-:Y:S02]  /*2830*/  VIADD R3, R0, 0x1 ;  /* 0x0000000100037836 */ /* 0x000fe40000000000 */
[----:B------:R-:W2:Y:S01]  /*2840*/  LDS R26, [R19+0x34] ;  /* 0x00003400131a7984 */ /* 0x000ea20000000800 */
[----:B------:R-:W-:Y:S01]  /*2850*/  @!P1 IMAD.MOV R3, RZ, RZ, R0 ;  /* 0x000000ffff039224 */ /* 0x000fe200078e0200 */
[----:B---3--:R-:W-:Y:S02]  /*2860*/  ISETP.NE.AND P1, PT, R42, UR5, PT ;  /* 0x000000052a007c0c */ /* 0x008fe4000bf25270 */
[----:B------:R-:W3:Y:S01]  /*2870*/  LDS R30, [R19+0x38] ;  /* 0x00003800131e7984 */ /* 0x000ee20000000800 */
[----:B------:R-:W-:Y:S01]  /*2880*/  VIADD R5, R3, 0x1 ;  /* 0x0000000103057836 */ /* 0x000fe20000000000 */
[----:B------:R-:W-:Y:S04]  /*2890*/  BAR.SYNC.DEFER_BLOCKING 0x0 ;  /* 0x0000000000007b1d */ /* 0x000fe80000010000 */
[----:B------:R-:W-:Y:S01]  /*28a0*/  @!P0 IMAD.MOV R5, RZ, RZ, R3 ;  /* 0x000000ffff058224 */ /* 0x000fe200078e0203 */
[----:B----4-:R-:W-:-:S03]  /*28b0*/  ISETP.NE.AND P0, PT, R41, UR5, PT ;  /* 0x0000000529007c0c */ /* 0x010fc6000bf05270 */
[----:B------:R-:W-:Y:S02]  /*28c0*/  VIADD R7, R5, 0x1 ;  /* 0x0000000105077836 */ /* 0x000fe40000000000 */
[----:B------:R-:W-:Y:S01]  /*28d0*/  @!P1 IMAD.MOV R7, RZ, RZ, R5 ;  /* 0x000000ffff079224 */ /* 0x000fe200078e0205 */
[----:B-----5:R-:W-:-:S03]  /*28e0*/  ISETP.NE.AND P1, PT, R40, UR5, PT ;  /* 0x0000000528007c0c */ /* 0x020fc6000bf25270 */
        /* <DEDUP_REMOVED lines=14> */
[----:B0-----:R-:W-:-:S03]  /*29d0*/  ISETP.NE.AND P0, PT, R8, UR5, PT ;  /* 0x0000000508007c0c */ /* 0x001fc6000bf05270 */
[----:B------:R-:W-:Y:S02]  /*29e0*/  VIADD R32, R31, 0x1 ;  /* 0x000000011f207836 */ /* 0x000fe40000000000 */
[----:B------:R-:W-:Y:S01]  /*29f0*/  @!P1 IMAD.MOV R32, RZ, RZ, R31 ;  /* 0x000000ffff209224 */ /* 0x000fe200078e021f */
[----:B-1----:R-:W-:-:S03]  /*2a00*/  ISETP.NE.AND P1, PT, R10, UR5, PT ;  /* 0x000000050a007c0c */ /* 0x002fc6000bf25270 */
[----:B------:R-:W-:-:S04]  /*2a10*/  VIADD R33, R32, 0x1 ;  /* 0x0000000120217836 */ /* 0x000fc80000000000 */
[----:B------:R-:W-:Y:S01]  /*2a20*/  @!P0 IMAD.MOV R33, RZ, RZ, R32 ;  /* 0x000000ffff218224 */ /* 0x000fe200078e0220 */
[----:B------:R-:W-:-:S03]  /*2a30*/  ISETP.NE.AND P0, PT, R24, UR5, PT ;  /* 0x0000000518007c0c */ /* 0x000fc6000bf05270 */
[----:B------:R-:W-:Y:S02]  /*2a40*/  VIADD R34, R33, 0x1 ;  /* 0x0000000121227836 */ /* 0x000fe40000000000 */
[----:B------:R-:W-:Y:S01]  /*2a50*/  @!P1 IMAD.MOV R34, RZ, RZ, R33 ;  /* 0x000000ffff229224 */ /* 0x000fe200078e0221 */
[----:B--2---:R-:W-:-:S03]  /*2a60*/  ISETP.NE.AND P1, PT, R26, UR5, PT ;  /* 0x000000051a007c0c */ /* 0x004fc6000bf25270 */
[----:B------:R-:W-:-:S04]  /*2a70*/  VIADD R35, R34, 0x1 ;  /* 0x0000000122237836 */ /* 0x000fc80000000000 */
[----:B------:R-:W-:Y:S01]  /*2a80*/  @!P0 IMAD.MOV R35, RZ, RZ, R34 ;  /* 0x000000ffff238224 */ /* 0x000fe200078e0222 */
[----:B---3--:R-:W-:-:S03]  /*2a90*/  ISETP.NE.AND P0, PT, R30, UR5, PT ;  /* 0x000000051e007c0c */ /* 0x008fc6000bf05270 */
        /* <DEDUP_REMOVED lines=44> */
[----:B------:R-:W-:Y:S01]  /*2d60*/  ISETP.NE.AND P0, PT, R28, 0x8, PT ;  /* 0x000000081c00780c */ /* 0x000fe20003f05270 */
[----:B------:R-:W-:Y:S02]  /*2d70*/  IMAD.IADD R18, R48, 0x1, -R29 ;  /* 0x0000000130127824 */ /* 0x000fe400078e0a1d */
[----:B------:R-:W-:Y:S01]  /*2d80*/  IMAD.IADD R23, R23, 0x1, R22 ;  /* 0x0000000117177824 */ /* 0x000fe200078e0216 */
[----:B------:R-:W-:Y:S02]  /*2d90*/  SEL R12, R19, R12, !P0 ;  /* 0x0000000c130c7207 */ /* 0x000fe40004000000 */
[----:B------:R-:W-:Y:S02]  /*2da0*/  ISETP.NE.AND P0, PT, R28, 0xa, PT ;  /* 0x0000000a1c00780c */ /* 0x000fe40003f05270 */
[----:B------:R-:W-:-:S02]  /*2db0*/  SEL R12, R20, R12, !P1 ;  /* 0x0000000c140c7207 */ /* 0x000fc40004800000 */
[----:B------:R-:W-:Y:S02]  /*2dc0*/  ISETP.NE.AND P1, PT, R28, 0xb, PT ;  /* 0x0000000b1c00780c */ /* 0x000fe40003f25270 */
[----:B------:R-:W-:Y:S02]  /*2dd0*/  SEL R12, R21, R12, !P0 ;  /* 0x0000000c150c7207 */ /* 0x000fe40004000000 */
[----:B------:R-:W-:Y:S02]  /*2de0*/  SEL R13, R18, RZ, P2 ;  /* 0x000000ff120d7207 */ /* 0x000fe40001000000 */
[----:B------:R-:W-:Y:S02]  /*2df0*/  SEL R12, R22, R12, !P1 ;  /* 0x0000000c160c7207 */ /* 0x000fe40004800000 */
[C---:B------:R-:W-:Y:S02]  /*2e00*/  ISETP.GT.U32.AND P1, PT, R46.reuse, 0x1f, PT ;  /* 0x0000001f2e00780c */ /* 0x040fe40003f24070 */
[----:B------:R-:W-:Y:S01]  /*2e10*/  ISETP.GE.U32.AND P0, PT, R46, 0x20, PT ;  /* 0x000000202e00780c */ /* 0x000fe20003f06070 */
[----:B------:R-:W-:-:S05]  /*2e20*/  IMAD.IADD R17, R12, 0x1, R13 ;  /* 0x000000010c117824 */ /* 0x000fca00078e020d */
[----:B------:R-:W-:-:S05]  /*2e30*/  SEL R18, R18, R17, !P0 ;  /* 0x0000001112127207 */ /* 0x000fca0004000000 */
[----:B------:R-:W-:Y:S05]  /*2e40*/  @P1 BRA `(.L_x_4775) ;  /* 0x0000000800c41947 */ /* 0x000fea0003800000 */
        /* <DEDUP_REMOVED lines=15> */
.L_x_4955:
[----:B------:R-:W-:Y:S05]  /*2f40*/  @!P6 BRA `(.L_x_4777) ;  /* 0x00000000007ce947 */ /* 0x000fea0003800000 */
[----:B------:R-:W-:-:S07]  /*2f50*/  IMAD.MOV.U32 R15, RZ, RZ, 0x2f2 ;  /* 0x000002f2ff0f7424 */ /* 0x000fce00078e00ff */
.L_x_4779:
        /* <DEDUP_REMOVED lines=29> */
.L_x_4958:
[----:B------:R-:W-:Y:S05]  /*3130*/  @P6 BRA `(.L_x_4779) ;  /* 0xfffffffc00886947 */ /* 0x000fea000383ffff */
.L_x_4777:
[----:B------:R-:W-:Y:S01]  /*3140*/  UMOV UR5, 0xffffffff ;  /* 0xffffffff00057882 */ /* 0x000fe20000000000 */
[----:B------:R-:W-:Y:S02]  /*3150*/  ISETP.NE.AND P6, PT, R12, 0x65, PT ;  /* 0x000000650c00780c */ /* 0x000fe40003fc5270 */
[----:B------:R-:W-:Y:S11]  /*3160*/  BRA.DIV UR5, `(.L_x_4780) ;  /* 0x0000008205887947 */ /* 0x000ff6000b800000 */
[----:B------:R-:W0:Y:S01]  /*3170*/  S2R R20, SR_GEMASK ;  /* 0x0000000000147919 */ /* 0x000e220000003c00 */
[----:B------:R-:W-:Y:S01]  /*3180*/  VOTE.ANY R14, PT, !P6 ;  /* 0x00000000000e7806 */ /* 0x000fe200070e0100 */
[C---:B------:R-:W-:Y:S01]  /*3190*/  VIADD R48, R47.reuse, 0x2 ;  /* 0x000000022f307836 */ /* 0x040fe20000000000 */
[----:B------:R-:W-:Y:S01]  /*31a0*/  ISETP.NE.AND P6, PT, R12, 0x65, PT ;  /* 0x000000650c00780c */ /* 0x000fe20003fc5270 */
[C---:B------:R-:W-:Y:S02]  /*31b0*/  VIADD R21, R47.reuse, 0x4 ;  /* 0x000000042f157836 */ /* 0x040fe40000000000 */
[C---:B------:R-:W-:Y:S02]  /*31c0*/  VIADD R22, R47.reuse, 0x8 ;  /* 0x000000082f167836 */ /* 0x040fe40000000000 */
[----:B------:R-:W-:-:S08]  /*31d0*/  VIADD R49, R47, 0x10 ;  /* 0x000000102f317836 */ /* 0x000fd00000000000 */
[----:B------:R-:W-:Y:S02]  /*31e0*/  VOTE.ALL P6, P6 ;  /* 0x0000000000ff7806 */ /* 0x000fe400030c0000 */
        /* <DEDUP_REMOVED lines=22> */
[----:B------:R-:W1:Y:S01]  /*3350*/  SHFL.DOWN PT, R39, R13, 0x10, R29 ;  /* 0x0a0000000d277989 */ /* 0x000e6200000e001d */
[----:B0-----:R-:W-:Y:S02]  /*3360*/  IADD3 R16, P1, PT, R14, 0x100, RZ ;  /* 0x000001000e107810 */ /* 0x001fe40007f3e0ff */
[----:B-1----:R-:W-:-:S03]  /*3370*/  SEL R12, R39, RZ, !P0 ;  /* 0x000000ff270c7207 */ /* 0x002fc60004000000 */
[----:B------:R-:W-:Y:S02]  /*3380*/  IMAD.X R17, RZ, RZ, R15, P1 ;  /* 0x000000ffff117224 */ /* 0x000fe400008e060f */
[----:B------:R-:W-:-:S07]  /*3390*/  IMAD.IADD R15, R13, 0x1, R12 ;  /* 0x000000010d0f7824 */ /* 0x000fce00078e020c */
.L_x_4967:
[----:B------:R-:W-:Y:S05]  /*33a0*/  @!P6 BRA `(.L_x_4781) ;  /* 0x00000004002ce947 */ /* 0x000fea0003800000 */
[----:B------:R-:W-:-:S07]  /*33b0*/  IMAD.MOV.U32 R52, RZ, RZ, 0x2f2 ;  /* 0x000002f2ff347424 */ /* 0x000fce00078e00ff */
.L_x_4787:
        /* <DEDUP_REMOVED lines=10> */
.L_x_4970:
[----:B------:R-:W-:Y:S05]  /*3460*/  @!P6 BRA `(.L_x_4783) ;  /* 0x00000000007ce947 */ /* 0x000fea0003800000 */
[----:B------:R-:W-:-:S07]  /*3470*/  IMAD.MOV.U32 R39, RZ, RZ, R52 ;  /* 0x000000ffff277224 */ /* 0x000fce00078e0034 */
.L_x_4785:
        /* <DEDUP_REMOVED lines=29> */
.L_x_4973:
[----:B------:R-:W-:Y:S05]  /*3650*/  @P6 BRA `(.L_x_4785) ;  /* 0xfffffffc00886947 */ /* 0x000fea000383ffff */
.L_x_4783:
        /* <DEDUP_REMOVED lines=9> */
[----:B------:R-:W-:-:S04]  /*36f0*/  VOTE.ALL P6, P6 ;  /* 0x0000000000ff7806 */ /* 0x000fc800030c0000 */
        /* <DEDUP_REMOVED lines=21> */
.L_x_4982:
[----:B------:R-:W-:Y:S05]  /*3850*/  @P6 BRA `(.L_x_4787) ;  /* 0xfffffff800d86947 */ /* 0x000fea000383ffff */
.L_x_4781:
        /* <DEDUP_REMOVED lines=16> */
.L_x_4775:
[----:B------:R-:W-:Y:S05]  /*3960*/  WARPSYNC.ALL ;  /* 0x0000000000007948 */ /* 0x000fea0003800000 */
[----:B------:R-:W0:Y:S08]  /*3970*/  S2UR UR5, SR_CgaCtaId ;  /* 0x00000000000579c3 */ /* 0x000e300000008800 */
[----:B------:R-:W-:Y:S01]  /*3980*/  BAR.SYNC.DEFER_BLOCKING 0x0 ;  /* 0x0000000000007b1d */ /* 0x000fe20000010000 */
[----:B------:R-:W-:-:S05]  /*3990*/  ISETP.NE.AND P0, PT, R46, RZ, PT ;  /* 0x000000ff2e00720c */ /* 0x000fca0003f05270 */
[----:B------:R-:W-:Y:S02]  /*39a0*/  UMOV UR4, 0x400 ;  /* 0x0000040000047882 */ /* 0x000fe40000000000 */
[----:B0-----:R-:W-:-:S09]  /*39b0*/  ULEA UR4, UR5, UR4, 0x18 ;  /* 0x0000000405047291 */ /* 0x001fd2000f8ec0ff */
[----:B--2---:R-:W0:Y:S04]  /*39c0*/  LDS R14, [UR4+0x3c] ;  /* 0x00003c04ff0e7984 */ /* 0x004e280008000800 */
[----:B------:R-:W1:Y:S04]  /*39d0*/  LDS R13, [UR4+0x4c] ;  /* 0x00004c04ff0d7984 */ /* 0x000e680008000800 */
[----:B------:R-:W2:Y:S01]  /*39e0*/  LDS R12, [UR4+0x44] ;  /* 0x00004404ff0c7984 */ /* 0x000ea20008000800 */
[----:B0-----:R-:W-:Y:S02]  /*39f0*/  SEL R14, R14, RZ, P0 ;  /* 0x000000ff0e0e7207 */ /* 0x001fe40000000000 */
[----:B-1----:R-:W-:-:S03]  /*3a00*/  ISETP.GT.AND P0, PT, R13, 0x180, PT ;  /* 0x000001800d00780c */ /* 0x002fc60003f04270 */
[----:B------:R-:W-:-:S04]  /*3a10*/  IMAD.IADD R14, R14, 0x1, R17 ;  /* 0x000000010e0e7824 */ /* 0x000fc800078e0211 */
        /* <DEDUP_REMOVED lines=14> */
[----:B--2---:R-:W-:Y:S06]  /*3b00*/  @P0 BRA `(.L_x_4788) ;  /* 0x0000000c00880947 */ /* 0x004fec0003800000 */
[----:B------:R-:W0:Y:S01]  /*3b10*/  LDCU UR4, c[0x0][0x3a8] ;  /* 0x00007500ff0477ac */ /* 0x000e220008000800 */
[----:B------:R-:W-:Y:S01]  /*3b20*/  BSSY.RECONVERGENT B0, `(.L_x_4789) ;  /* 0x000000f000007945 */ /* 0x000fe20003800200 */
[----:B------:R-:W1:Y:S01]  /*3b30*/  LDCU.U8 UR5, c[0x0][0x3b8] ;  /* 0x00007700ff0577ac */ /* 0x000e620008000000 */
[----:B0-----:R-:W-:-:S13]  /*3b40*/  ISETP.NE.AND P0, PT, R45, UR4, PT ;  /* 0x000000042d007c0c */ /* 0x001fda000bf05270 */
[----:B-1----:R-:W-:Y:S05]  /*3b50*/  @!P0 BRA `(.L_x_4790) ;  /* 0x00000000002c8947 */ /* 0x002fea0003800000 */
[----:B------:R-:W-:Y:S01]  /*3b60*/  UISETP.NE.AND UP0, UPT, UR5, URZ, UPT ;  /* 0x000000ff0500728c */ /* 0x000fe2000bf05270 */
[----:B------:R-:W-:Y:S01]  /*3b70*/  CS2R R12, SRZ ;  /* 0x00000000000c7805 */ /* 0x000fe2000001ff00 */
[----:B------:R-:W0:Y:S07]  /*3b80*/  LDCU.64 UR6, c[0x0][0x390] ;  /* 0x00007200ff0677ac */ /* 0x000e2e0008000a00 */
[----:B------:R-:W-:Y:S05]  /*3b90*/  BRA.U UP0, `(.L_x_4791) ;  /* 0x0000000100087547 */ /* 0x000fea000b800000 */
[----:B------:R-:W1:Y:S02]  /*3ba0*/  LDC.64 R12, c[0x0][0x3d0] ;  /* 0x0000f400ff0c7b82 */ /* 0x000e640000000a00 */
[----:B-1----:R-:W5:Y:S02]  /*3bb0*/  LDG.E.64 R12, desc[UR8][R12.64] ;  /* 0x000000080c0c7981 */ /* 0x002f64000c1e1b00 */
.L_x_4791:
[----:B-----5:R-:W-:-:S04]  /*3bc0*/  IADD3 R0, P0, PT, R14, R12, RZ ;  /* 0x0000000c0e007210 */ /* 0x020fc80007f1e0ff */
[----:B------:R-:W-:Y:S02]  /*3bd0*/  LEA.HI.X.SX32 R13, R14, R13, 0x1, P0 ;  /* 0x0000000d0e0d7211 */ /* 0x000fe400000f0eff */
[----:B0-----:R-:W-:-:S04]  /*3be0*/  LEA R12, P0, R0, UR6, 0x2 ;  /* 0x00000006000c7c11 */ /* 0x001fc8000f8010ff */
[----:B------:R-:W-:-:S05]  /*3bf0*/  LEA.HI.X R13, R0, UR7, R13, 0x2, P0 ;  /* 0x00000007000d7c11 */ /* 0x000fca00080f140d */
[----:B------:R0:W-:Y:S04]  /*3c00*/  STG.E desc[UR8][R12.64], R45 ;  /* 0x0000002d0c007986 */ /* 0x0001e8000c101908 */
.L_x_4790:
[----:B------:R-:W-:Y:S05]  /*3c10*/  BSYNC.RECONVERGENT B0 ;  /* 0x0000000000007941 */ /* 0x000fea0003800200 */
.L_x_4789:
        /* <DEDUP_REMOVED lines=9> */
.L_x_4794:
[----:B-----5:R-:W-:-:S04]  /*3cb0*/  IADD3 R0, P0, PT, R15, R12, RZ ;  /* 0x0000000c0f007210 */ /* 0x020fc80007f1e0ff */
[----:B------:R-:W-:Y:S02]  /*3cc0*/  LEA.HI.X.SX32 R13, R15, R13, 0x1, P0 ;  /* 0x0000000d0f0d7211 */ /* 0x000fe400000f0eff */
[----:B0-----:R-:W-:-:S04]  /*3cd0*/  LEA R12, P0, R0, UR6, 0x2 ;  /* 0x00000006000c7c11 */ /* 0x001fc8000f8010ff */
[----:B------:R-:W-:-:S05]  /*3ce0*/  LEA.HI.X R13, R0, UR7, R13, 0x2, P0 ;  /* 0x00000007000d7c11 */ /* 0x000fca00080f140d */
[----:B------:R1:W-:Y:S04]  /*3cf0*/  STG.E desc[UR8][R12.64], R44 ;  /* 0x0000002c0c007986 */ /* 0x0003e8000c101908 */
.L_x_4793:
[----:B------:R-:W-:Y:S05]  /*3d00*/  BSYNC.RECONVERGENT B0 ;  /* 0x0000000000007941 */ /* 0x000fea0003800200 */
.L_x_4792:
        /* <DEDUP_REMOVED lines=9> */
.L_x_4797:
[----:B-----5:R-:W-:-:S04]  /*3da0*/  IADD3 R0, P0, PT, R3, R12, RZ ;  /* 0x0000000c03007210 */ /* 0x020fc80007f1e0ff */
[----:B------:R-:W-:Y:S02]  /*3db0*/  LEA.HI.X.SX32 R3, R3, R13, 0x1, P0 ;  /* 0x0000000d03037211 */ /* 0x000fe400000f0eff */
[----:B0-----:R-:W-:-:S04]  /*3dc0*/  LEA R12, P0, R0, UR6, 0x2 ;  /* 0x00000006000c7c11 */ /* 0x001fc8000f8010ff */
[----:B------:R-:W-:-:S05]  /*3dd0*/  LEA.HI.X R13, R0, UR7, R3, 0x2, P0 ;  /* 0x00000007000d7c11 */ /* 0x000fca00080f1403 */
[----:B------:R2:W-:Y:S04]  /*3de0*/  STG.E desc[UR8][R12.64], R43 ;  /* 0x0000002b0c007986 */ /* 0x0005e8000c101908 */
.L_x_4796:
[----:B------:R-:W-:Y:S05]  /*3df0*/  BSYNC.RECONVERGENT B0 ;  /* 0x0000000000007941 */ /* 0x000fea0003800200 */
.L_x_4795:
        /* <DEDUP_REMOVED lines=9> */
.L_x_4800:
[----:B-----5:R-:W-:-:S04]  /*3e90*/  IADD3 R0, P0, PT, R5, R12, RZ ;  /* 0x0000000c05007210 */ /* 0x020fc80007f1e0ff */
[----:B------:R-:W-:Y:S02]  /*3ea0*/  LEA.HI.X.SX32 R5, R5, R13, 0x1, P0 ;  /* 0x0000000d05057211 */ /* 0x000fe400000f0eff */
[----:B0-----:R-:W-:-:S04]  /*3eb0*/  LEA R12, P0, R0, UR6, 0x2 ;  /* 0x00000006000c7c11 */ /* 0x001fc8000f8010ff */
[----:B------:R-:W-:-:S05]  /*3ec0*/  LEA.HI.X R13, R0, UR7, R5, 0x2, P0 ;  /* 0x00000007000d7c11 */ /* 0x000fca00080f1405 */
[----:B------:R3:W-:Y:S04]  /*3ed0*/  STG.E desc[UR8][R12.64], R42 ;  /* 0x0000002a0c007986 */ /* 0x0007e8000c101908 */
.L_x_4799:
[----:B------:R-:W-:Y:S05]  /*3ee0*/  BSYNC.RECONVERGENT B0 ;  /* 0x0000000000007941 */ /* 0x000fea0003800200 */
.L_x_4798:
        /* <DEDUP_REMOVED lines=9> */
.L_x_4803:
[----:B-----5:R-:W-:-:S04]  /*3f80*/  IADD3 R0, P0, PT, R7, R12, RZ ;  /* 0x0000000c07007210 */ /* 0x020fc80007f1e0ff */
[----:B------:R-:W-:Y:S02]  /*3f90*/  LEA.HI.X.SX32 R7, R7, R13, 0x1, P0 ;  /* 0x0000000d07077211 */ /* 0x000fe400000f0eff */
[----:B0-----:R-:W-:-:S04]  /*3fa0*/  LEA R12, P0, R0, UR6, 0x2 ;  /* 0x00000006000c7c11 */ /* 0x001fc8000f8010ff */
[----:B------:R-:W-:-:S05]  /*3fb0*/  LEA.HI.X R13, R0, UR7, R7, 0x2, P0 ;  /* 0x00000007000d7c11 */ /* 0x000fca00080f1407 */
[----:B------:R4:W-:Y:S04]  /*3fc0*/  STG.E desc[UR8][R12.64], R41 ;  /* 0x000000290c007986 */ /* 0x0009e8000c101908 */
.L_x_4802:
[----:B------:R-:W-:Y:S05]  /*3fd0*/  BSYNC.RECONVERGENT B0 ;  /* 0x0000000000007941 */ /* 0x000fea0003800200 */
.L_x_4801:
        /* <DEDUP_REMOVED lines=9> */
.L_x_4806:
[----:B-----5:R-:W-:-:S04]  /*4070*/  IADD3 R0, P0, PT, R9, R12, RZ ;  /* 0x0000000c09007210 */ /* 0x020fc80007f1e0ff */
[----:B------:R-:W-:Y:S02]  /*4080*/  LEA.HI.X.SX32 R9, R9, R13, 0x1, P0 ;  /* 0x0000000d09097211 */ /* 0x000fe400000f0eff */
[----:B0-----:R-:W-:-:S04]  /*4090*/  LEA R12, P0, R0, UR6, 0x2 ;  /* 0x00000006000c7c11 */ /* 0x001fc8000f8010ff */
[----:B------:R-:W-:-:S05]  /*40a0*/  LEA.HI.X R13, R0, UR7, R9, 0x2, P0 ;  /* 0x00000007000d7c11 */ /* 0x000fca00080f1409 */
[----:B------:R0:W-:Y:S04]  /*40b0*/  STG.E desc[UR8][R12.64], R40 ;  /* 0x000000280c007986 */ /* 0x0001e8000c101908 */
.L_x_4805:
[----:B------:R-:W-:Y:S05]  /*40c0*/  BSYNC.RECONVERGENT B0 ;  /* 0x0000000000007941 */ /* 0x000fea0003800200 */
.L_x_4804:
        /* <DEDUP_REMOVED lines=9> */
.L_x_4809:
[----:B-----5:R-:W-:-:S04]  /*4160*/  IADD3 R0, P0, PT, R11, R12, RZ ;  /* 0x0000000c0b007210 */ /* 0x020fc80007f1e0ff */
[----:B------:R-:W-:Y:S02]  /*4170*/  LEA.HI.X.SX32 R11, R11, R13, 0x1, P0 ;  /* 0x0000000d0b0b7211 */ /* 0x000fe400000f0eff */
[----:B0-----:R-:W-:-:S04]  /*4180*/  LEA R12, P0, R0, UR6, 0x2 ;  /* 0x00000006000c7c11 */ /* 0x001fc8000f8010ff */
[----:B------:R-:W-:-:S05]  /*4190*/  LEA.HI.X R13, R0, UR7, R11, 0x2, P0 ;  /* 0x00000007000d7c11 */ /* 0x000fca00080f140b */
[----:B------:R0:W-:Y:S04]  /*41a0*/  STG.E desc[UR8][R12.64], R37 ;  /* 0x000000250c007986 */ /* 0x0001e8000c101908 */
.L_x_4808:
[----:B------:R-:W-:Y:S05]  /*41b0*/  BSYNC.RECONVERGENT B0 ;  /* 0x0000000000007941 */ /* 0x000fea0003800200 */
.L_x_4807:
        /* <DEDUP_REMOVED lines=9> */
.L_x_4812:
[----:B-----5:R-:W-:-:S04]  /*4250*/  IADD3 R0, P0, PT, R25, R12, RZ ;  /* 0x0000000c19007210 */ /* 0x020fc80007f1e0ff */
[----:B------:R-:W-:Y:S02]  /*4260*/  LEA.HI.X.SX32 R13, R25, R13, 0x1, P0 ;  /* 0x0000000d190d7211 */ /* 0x000fe400000f0eff */
[----:B0-----:R-:W-:-:S04]  /*4270*/  LEA R12, P0, R0, UR6, 0x2 ;  /* 0x00000006000c7c11 */ /* 0x001fc8000f8010ff */
[----:B------:R-:W-:-:S05]  /*4280*/  LEA.HI.X R13, R0, UR7, R13, 0x2, P0 ;  /* 0x00000007000d7c11 */ /* 0x000fca00080f140d */
[----:B------:R0:W-:Y:S04]  /*4290*/  STG.E desc[UR8][R12.64], R2 ;  /* 0x000000020c007986 */ /* 0x0001e8000c101908 */
.L_x_4811:
[----:B------:R-:W-:Y:S05]  /*42a0*/  BSYNC.RECONVERGENT B0 ;  /* 0x0000000000007941 */ /* 0x000fea0003800200 */
.L_x_4810:
        /* <DEDUP_REMOVED lines=9> */
.L_x_4815:
[----:B-----5:R-:W-:-:S04]  /*4340*/  IADD3 R0, P0, PT, R27, R2, RZ ;  /* 0x000000021b007210 */ /* 0x020fc80007f1e0ff */
[----:B------:R-:W-:Y:S02]  /*4350*/  LEA.HI.X.SX32 R3, R27, R3, 0x1, P0 ;  /* 0x000000031b037211 */ /* 0x000fe400000f0eff */
[----:B0-----:R-:W-:-:S04]  /*4360*/  LEA R2, P0, R0, UR6, 0x2 ;  /* 0x0000000600027c11 */ /* 0x001fc8000f8010ff */
[----:B------:R-:W-:-:S05]  /*4370*/  LEA.HI.X R3, R0, UR7, R3, 0x2, P0 ;  /* 0x0000000700037c11 */ /* 0x000fca00080f1403 */
[----:B------:R0:W-:Y:S04]  /*4380*/  STG.E desc[UR8][R2.64], R4 ;  /* 0x0000000402007986 */ /* 0x0001e8000c101908 */
.L_x_4814:
[----:B------:R-:W-:Y:S05]  /*4390*/  BSYNC.RECONVERGENT B0 ;  /* 0x0000000000007941 */ /* 0x000fea0003800200 */
.L_x_4813:
        /* <DEDUP_REMOVED lines=9> */
.L_x_4818:
[----:B-----5:R-:W-:-:S04]  /*4430*/  IADD3 R0, P0, PT, R31, R2, RZ ;  /* 0x000000021f007210 */ /* 0x020fc80007f1e0ff */
[----:B------:R-:W-:Y:S02]  /*4440*/  LEA.HI.X.SX32 R3, R31, R3, 0x1, P0 ;  /* 0x000000031f037211 */ /* 0x000fe400000f0eff */
[----:B0-----:R-:W-:-:S04]  /*4450*/  LEA R2, P0, R0, UR6, 0x2 ;  /* 0x0000000600027c11 */ /* 0x001fc8000f8010ff */
[----:B------:R-:W-:-:S05]  /*4460*/  LEA.HI.X R3, R0, UR7, R3, 0x2, P0 ;  /* 0x0000000700037c11 */ /* 0x000fca00080f1403 */
[----:B------:R0:W-:Y:S04]  /*4470*/  STG.E desc[UR8][R2.64], R6 ;  /* 0x0000000602007986 */ /* 0x0001e8000c101908 */
.L_x_4817:
[----:B------:R-:W-:Y:S05]  /*4480*/  BSYNC.RECONVERGENT B0 ;  /* 0x0000000000007941 */ /* 0x000fea0003800200 */
.L_x_4816:
        /* <DEDUP_REMOVED lines=9> */
.L_x_4821:
[----:B-----5:R-:W-:-:S04]  /*4520*/  IADD3 R0, P0, PT, R32, R2, RZ ;  /* 0x0000000220007210 */ /* 0x020fc80007f1e0ff */
[----:B------:R-:W-:Y:S02]  /*4530*/  LEA.HI.X.SX32 R3, R32, R3, 0x1, P0 ;  /* 0x0000000320037211 */ /* 0x000fe400000f0eff */
[----:B0-----:R-:W-:-:S04]  /*4540*/  LEA R2, P0, R0, UR6, 0x2 ;  /* 0x0000000600027c11 */ /* 0x001fc8000f8010ff */
[----:B------:R-:W-:-:S05]  /*4550*/  LEA.HI.X R3, R0, UR7, R3, 0x2, P0 ;  /* 0x0000000700037c11 */ /* 0x000fca00080f1403 */
[----:B------:R0:W-:Y:S04]  /*4560*/  STG.E desc[UR8][R2.64], R8 ;  /* 0x0000000802007986 */ /* 0x0001e8000c101908 */
.L_x_4820:
[----:B------:R-:W-:Y:S05]  /*4570*/  BSYNC.RECONVERGENT B0 ;  /* 0x0000000000007941 */ /* 0x000fea0003800200 */
.L_x_4819:
        /* <DEDUP_REMOVED lines=9> */
.L_x_4824:
[----:B-----5:R-:W-:-:S04]  /*4610*/  IADD3 R0, P0, PT, R33, R2, RZ ;  /* 0x0000000221007210 */ /* 0x020fc80007f1e0ff */
[----:B------:R-:W-:Y:S02]  /*4620*/  LEA.HI.X.SX32 R3, R33, R3, 0x1, P0 ;  /* 0x0000000321037211 */ /* 0x000fe400000f0eff */
[----:B0-----:R-:W-:-:S04]  /*4630*/  LEA R2, P0, R0, UR6, 0x2 ;  /* 0x0000000600027c11 */ /* 0x001fc8000f8010ff */
[----:B------:R-:W-:-:S05]  /*4640*/  LEA.HI.X R3, R0, UR7, R3, 0x2, P0 ;  /* 0x0000000700037c11 */ /* 0x000fca00080f1403 */
[----:B------:R0:W-:Y:S04]  /*4650*/  STG.E desc[UR8][R2.64], R10 ;  /* 0x0000000a02007986 */ /* 0x0001e8000c101908 */
.L_x_4823:
[----:B------:R-:W-:Y:S05]  /*4660*/  BSYNC.RECONVERGENT B0 ;  /* 0x0000000000007941 */ /* 0x000fea0003800200 */
.L_x_4822:
        /* <DEDUP_REMOVED lines=9> */
.L_x_4827:
[----:B-----5:R-:W-:-:S04]  /*4700*/  IADD3 R0, P0, PT, R34, R2, RZ ;  /* 0x0000000222007210 */ /* 0x020fc80007f1e0ff */
[----:B------:R-:W-:Y:S02]  /*4710*/  LEA.HI.X.SX32 R3, R34, R3, 0x1, P0 ;  /* 0x0000000322037211 */ /* 0x000fe400000f0eff */
[----:B0-----:R-:W-:-:S04]  /*4720*/  LEA R2, P0, R0, UR6, 0x2 ;  /* 0x0000000600027c11 */ /* 0x001fc8000f8010ff */
[----:B------:R-:W-:-:S05]  /*4730*/  LEA.HI.X R3, R0, UR7, R3, 0x2, P0 ;  /* 0x0000000700037c11 */ /* 0x000fca00080f1403 */
[----:B------:R0:W-:Y:S04]  /*4740*/  STG.E desc[UR8][R2.64], R24 ;  /* 0x0000001802007986 */ /* 0x0001e8000c101908 */
.L_x_4826:
[----:B------:R-:W-:Y:S05]  /*4750*/  BSYNC.RECONVERGENT B0 ;  /* 0x0000000000007941 */ /* 0x000fea0003800200 */
.L_x_4825:
        /* <DEDUP_REMOVED lines=9> */
.L_x_4830:
[----:B-----5:R-:W-:-:S04]  /*47f0*/  IADD3 R0, P0, PT, R35, R2, RZ ;  /* 0x0000000223007210 */ /* 0x020fc80007f1e0ff */
[----:B------:R-:W-:Y:S02]  /*4800*/  LEA.HI.X.SX32 R3, R35, R3, 0x1, P0 ;  /* 0x0000000323037211 */ /* 0x000fe400000f0eff */
[----:B0-----:R-:W-:-:S04]  /*4810*/  LEA R2, P0, R0, UR6, 0x2 ;  /* 0x0000000600027c11 */ /* 0x001fc8000f8010ff */
[----:B------:R-:W-:-:S05]  /*4820*/  LEA.HI.X R3, R0, UR7, R3, 0x2, P0 ;  /* 0x0000000700037c11 */ /* 0x000fca00080f1403 */
[----:B------:R0:W-:Y:S04]  /*4830*/  STG.E desc[UR8][R2.64], R26 ;  /* 0x0000001a02007986 */ /* 0x0001e8000c101908 */
.L_x_4829:
[----:B------:R-:W-:Y:S05]  /*4840*/  BSYNC.RECONVERGENT B0 ;  /* 0x0000000000007941 */ /* 0x000fea0003800200 */
.L_x_4828:
[----:B------:R-:W-:-:S13]  /*4850*/  ISETP.NE.AND P0, PT, R30, UR4, PT ;  /* 0x000000041e007c0c */ /* 0x000fda000bf05270 */
[----:B------:R-:W-:Y:S05]  /*4860*/  @!P0 EXIT ;  /* 0x000000000000894d */ /* 0x000fea0003800000 */
[----:B------:R-:W-:Y:S01]  /*4870*/  UISETP.NE.AND UP0, UPT, UR5, URZ, UPT ;  /* 0x000000ff0500728c */ /* 0x000fe2000bf05270 */
[----:B0-----:R-:W-:-:S08]  /*4880*/  CS2R R2, SRZ ;  /* 0x0000000000027805 */ /* 0x001fd0000001ff00 */
[----:B------:R-:W-:Y:S05]  /*4890*/  BRA.U UP0, `(.L_x_4831) ;  /* 0x0000000100087547 */ /* 0x000fea000b800000 */
[----:B------:R-:W0:Y:S02]  /*48a0*/  LDC.64 R2, c[0x0][0x3d0] ;  /* 0x0000f400ff027b82 */ /* 0x000e240000000a00 */
[----:B0-----:R-:W5:Y:S02]  /*48b0*/  LDG.E.64 R2, desc[UR8][R2.64] ;  /* 0x0000000802027981 */ /* 0x001f64000c1e1b00 */
.L_x_4831:
[----:B------:R-:W0:Y:S01]  /*48c0*/  LDCU.64 UR4, c[0x0][0x390] ;  /* 0x00007200ff0477ac */ /* 0x000e220008000a00 */
[----:B-----5:R-:W-:-:S04]  /*48d0*/  IADD3 R0, P0, PT, R36, R2, RZ ;  /* 0x0000000224007210 */ /* 0x020fc80007f1e0ff */
[----:B------:R-:W-:Y:S02]  /*48e0*/  LEA.HI.X.SX32 R3, R36, R3, 0x1, P0 ;  /* 0x0000000324037211 */ /* 0x000fe400000f0eff */
[----:B0-----:R-:W-:-:S04]  /*48f0*/  LEA R2, P0, R0, UR4, 0x2 ;  /* 0x0000000400027c11 */ /* 0x001fc8000f8010ff */
[----:B------:R-:W-:-:S05]  /*4900*/  LEA.HI.X R3, R0, UR5, R3, 0x2, P0 ;  /* 0x0000000500037c11 */ /* 0x000fca00080f1403 */
[----:B------:R-:W-:Y:S01]  /*4910*/  STG.E desc[UR8][R2.64], R30 ;  /* 0x0000001e02007986 */ /* 0x000fe2000c101908 */
[----:B------:R-:W-:Y:S05]  /*4920*/  EXIT ;  /* 0x000000000000794d */ /* 0x000fea0003800000 */
.L_x_4788:
[----:B------:R-:W0:Y:S01]  /*4930*/  LDCU UR5, c[0x0][0x3a8] ;  /* 0x00007500ff0577ac */ /* 0x000e220008000800 */
[----:B------:R-:W-:Y:S01]  /*4940*/  BAR.SYNC.DEFER_BLOCKING 0x0 ;  /* 0x0000000000007b1d */ /* 0x000fe20000010000 */
[----:B0-----:R-:W-:Y:S02]  /*4950*/  ISETP.NE.AND P0, PT, R45, UR5, PT ;  /* 0x000000052d007c0c */ /* 0x001fe4000bf05270 */
[----:B------:R-:W-:Y:S02]  /*4960*/  ISETP.NE.AND P5, PT, R44, UR5, PT ;  /* 0x000000052c007c0c */ /* 0x000fe4000bfa5270 */
[----:B------:R-:W-:Y:S02]  /*4970*/  ISETP.NE.AND P6, PT, R43, UR5, PT ;  /* 0x000000052b007c0c */ /* 0x000fe4000bfc5270 */
[----:B------:R-:W-:Y:S02]  /*4980*/  ISETP.NE.AND P1, PT, R41, UR5, PT ;  /* 0x0000000529007c0c */ /* 0x000fe4000bf25270 */
[----:B------:R-:W-:-:S02]  /*4990*/  ISETP.NE.AND P2, PT, R40, UR5, PT ;  /* 0x0000000528007c0c */ /* 0x000fc4000bf45270 */
[----:B------:R-:W-:Y:S02]  /*49a0*/  ISETP.NE.AND P3, PT, R37, UR5, PT ;  /* 0x0000000525007c0c */ /* 0x000fe4000bf65270 */
        /* <DEDUP_REMOVED lines=13> */
[----:B------:R-:W-:Y:S01]  /*4a80*/  @P4 IMAD.IADD R25, R25, 0x1, -R12 ;  /* 0x0000000119194824 */ /* 0x000fe200078e0a0c */
[----:B------:R-:W-:Y:S01]  /*4a90*/  @P5 STS [R15], R44 ;  /* 0x0000002c0f005388 */ /* 0x000fe20000000800 */
[----:B------:R-:W-:-:S03]  /*4aa0*/  ISETP.NE.AND P5, PT, R6, UR5, PT ;  /* 0x0000000506007c0c */ /* 0x000fc6000bfa5270 */
[----:B------:R1:W-:Y:S01]  /*4ab0*/  @P6 STS [R14], R43 ;  /* 0x0000002b0e006388 */ /* 0x0003e20000000800 */
[----:B0-----:R-:W-:Y:S02]  /*4ac0*/  @P1 LEA R0, R7, UR4, 0x2 ;  /* 0x0000000407001c11 */ /* 0x001fe4000f8e10ff */
[----:B------:R-:W-:Y:S02]  /*4ad0*/  @P4 LEA R25, R25, UR4, 0x2 ;  /* 0x0000000419194c11 */ /* 0x000fe4000f8e10ff */
[----:B------:R-:W-:Y:S01]  /*4ae0*/  @P0 IMAD.IADD R5, R5, 0x1, -R12 ;  /* 0x0000000105050824 */ /* 0x000fe200078e0a0c */
[----:B------:R-:W-:-:S04]  /*4af0*/  ISETP.NE.AND P6, PT, R4, UR5, PT ;  /* 0x0000000504007c0c */ /* 0x000fc8000bfc5270 */
[----:B------:R-:W-:Y:S01]  /*4b00*/  @P0 LEA R5, R5, UR4, 0x2 ;  /* 0x0000000405050c11 */ /* 0x000fe2000f8e10ff */
[----:B------:R-:W-:Y:S01]  /*4b10*/  @P5 IMAD.IADD R31, R31, 0x1, -R12 ;  /* 0x000000011f1f5824 */ /* 0x000fe200078e0a0c */
[----:B-1----:R-:W-:-:S03]  /*4b20*/  @P3 LEA R14, R11, UR4, 0x2 ;  /* 0x000000040b0e3c11 */ /* 0x002fc6000f8e10ff */
[----:B------:R0:W-:Y:S01]  /*4b30*/  @P0 STS [R5], R42 ;  /* 0x0000002a05000388 */ /* 0x0001e20000000800 */
[----:B------:R-:W-:Y:S02]  /*4b40*/  ISETP.NE.AND P0, PT, R30, UR5, PT ;  /* 0x000000051e007c0c */ /* 0x000fe4000bf05270 */
[----:B------:R-:W-:Y:S01]  /*4b50*/  @P5 LEA R31, R31, UR4, 0x2 ;  /* 0x000000041f1f5c11 */ /* 0x000fe2000f8e10ff */
[----:B------:R1:W-:Y:S01]  /*4b60*/  @P1 STS [R0], R41 ;  /* 0x0000002900001388 */ /* 0x0003e20000000800 */
[----:B------:R-:W-:Y:S01]  /*4b70*/  ISETP.NE.AND P1, PT, R26, UR5, PT ;  /* 0x000000051a007c0c */ /* 0x000fe2000bf25270 */
[--C-:B------:R-:W-:Y:S02]  /*4b80*/  @P6 IMAD.IADD R27, R27, 0x1, -R12.reuse ;  /* 0x000000011b1b6824 */ /* 0x100fe400078e0a0c */
[----:B------:R1:W-:Y:S01]  /*4b90*/  @P2 STS [R9], R40 ;  /* 0x0000002809002388 */ /* 0x0003e20000000800 */
[----:B------:R-:W-:Y:S02]  /*4ba0*/  ISETP.NE.AND P2, PT, R24, UR5, PT ;  /* 0x0000000518007c0c */ /* 0x000fe4000bf45270 */
[----:B------:R-:W-:Y:S01]  /*4bb0*/  @P6 LEA R27, R27, UR4, 0x2 ;  /* 0x000000041b1b6c11 */ /* 0x000fe2000f8e10ff */
[----:B------:R1:W-:Y:S01]  /*4bc0*/  @P3 STS [R14], R37 ;  /* 0x000000250e003388 */ /* 0x0003e20000000800 */
[----:B------:R-:W-:Y:S01]  /*4bd0*/  ISETP.NE.AND P3, PT, R10, UR5, PT ;  /* 0x000000050a007c0c */ /* 0x000fe2000bf65270 */
[----:B------:R-:W-:-:S02]  /*4be0*/  @P0 IMAD.IADD R36, R36, 0x1, -R12 ;  /* 0x0000000124240824 */ /* 0x000fc400078e0a0c */
[----:B------:R1:W-:Y:S01]  /*4bf0*/  @P4 STS [R25], R2 ;  /* 0x0000000219004388 */ /* 0x0003e20000000800 */
[----:B------:R-:W-:Y:S01]  /*4c00*/  ISETP.NE.AND P4, PT, R8, UR5, PT ;  /* 0x0000000508007c0c */ /* 0x000fe2000bf85270 */
[--C-:B------:R-:W-:Y:S01]  /*4c10*/  @P1 IMAD.IADD R35, R35, 0x1, -R12.reuse ;  /* 0x0000000123231824 */ /* 0x100fe200078e0a0c */
[----:B------:R-:W-:Y:S01]  /*4c20*/  @P0 LEA R7, R36, UR4, 0x2 ;  /* 0x0000000424070c11 */ /* 0x000fe2000f8e10ff */
[----:B------:R1:W-:Y:S02]  /*4c30*/  @P6 STS [R27], R4 ;  /* 0x000000041b006388 */ /* 0x0003e40000000800 */
[--C-:B------:R-:W-:Y:S01]  /*4c40*/  @P2 IMAD.IADD R34, R34, 0x1, -R12.reuse ;  /* 0x0000000122222824 */ /* 0x100fe200078e0a0c */
[----:B------:R-:W-:Y:S01]  /*4c50*/  @P1 LEA R35, R35, UR4, 0x2 ;  /* 0x0000000423231c11 */ /* 0x000fe2000f8e10ff */
[----:B------:R1:W-:Y:S01]  /*4c60*/  @P5 STS [R31], R6 ;  /* 0x000000061f005388 */ /* 0x0003e20000000800 */
[----:B------:R-:W-:Y:S01]  /*4c70*/  ISETP.GE.AND P5, PT, R46, R13, PT ;  /* 0x0000000d2e00720c */ /* 0x000fe20003fa6270 */
[----:B------:R-:W-:Y:S01]  /*4c80*/  @P3 IMAD.IADD R33, R33, 0x1, -R12 ;  /* 0x0000000121213824 */ /* 0x000fe200078e0a0c */
[----:B0-----:R-:W-:-:S03]  /*4c90*/  @P2 LEA R5, R34, UR4, 0x2 ;  /* 0x0000000422052c11 */ /* 0x001fc6000f8e10ff */
[----:B------:R-:W-:Y:S01]  /*4ca0*/  @P4 IMAD.IADD R32, R32, 0x1, -R12 ;  /* 0x0000000120204824 */ /* 0x000fe200078e0a0c */
[----:B------:R-:W-:-:S04]  /*4cb0*/  @P3 LEA R33, R33, UR4, 0x2 ;  /* 0x0000000421213c11 */ /* 0x000fc8000f8e10ff */
[----:B------:R-:W-:-:S05]  /*4cc0*/  @P4 LEA R3, R32, UR4, 0x2 ;  /* 0x0000000420034c11 */ /* 0x000fca000f8e10ff */
[----:B------:R1:W-:Y:S04]  /*4cd0*/  @P4 STS [R3], R8 ;  /* 0x0000000803004388 */ /* 0x0003e80000000800 */
[----:B------:R1:W-:Y:S04]  /*4ce0*/  @P3 STS [R33], R10 ;  /* 0x0000000a21003388 */ /* 0x0003e80000000800 */
[----:B------:R1:W-:Y:S04]  /*4cf0*/  @P2 STS [R5], R24 ;  /* 0x0000001805002388 */ /* 0x0003e80000000800 */
[----:B------:R1:W-:Y:S04]  /*4d00*/  @P1 STS [R35], R26 ;  /* 0x0000001a23001388 */ /* 0x0003e80000000800 */
[----:B------:R1:W-:Y:S01]  /*4d10*/  @P0 STS [R7], R30 ;  /* 0x0000001e07000388 */ /* 0x0003e20000000800 */
[----:B------:R-:W-:Y:S06]  /*4d20*/  BAR.SYNC.DEFER_BLOCKING 0x0 ;  /* 0x0000000000007b1d */ /* 0x000fec0000010000 */
[----:B------:R-:W-:Y:S05]  /*4d30*/  @P5 EXIT ;  /* 0x000000000000594d */ /* 0x000fea0003800000 */
[----:B-1----:R-:W-:Y:S01]  /*4d40*/  LOP3.LUT R2, RZ, R46, RZ, 0x33, !PT ;  /* 0x0000002eff027212 */ /* 0x002fe200078e33ff */
        /* <DEDUP_REMOVED lines=17> */
.L_x_4834:
        /* <DEDUP_REMOVED lines=14> */
.L_x_4833:
[----:B------:R-:W-:Y:S05]  /*4f40*/  BSYNC.RECONVERGENT B0 ;  /* 0x0000000000007941 */ /* 0x000fea0003800200 */
.L_x_4832:
[----:B------:R-:W-:Y:S05]  /*4f50*/  @!P1 EXIT ;  /* 0x000000000000994d */ /* 0x000fea0003800000 */
[----:B------:R-:W1:Y:S01]  /*4f60*/  S2UR UR5, SR_CgaCtaId ;  /* 0x00000000000579c3 */ /* 0x000e620000008800 */
[----:B------:R-:W-:Y:S01]  /*4f70*/  UMOV UR4, 0x400 ;  /* 0x0000040000047882 */ /* 0x000fe20000000000 */
[----:B------:R-:W-:Y:S01]  /*4f80*/  UISETP.NE.AND UP0, UPT, UR6, URZ, UPT ;  /* 0x000000ff0600728c */ /* 0x000fe2000bf05270 */
[----:B------:R-:W-:Y:S01]  /*4f90*/  IMAD.IADD R15, R46, 0x1, R12 ;  /* 0x000000012e0f7824 */ /* 0x000fe200078e020c */
[----:B------:R-:W2:Y:S04]  /*4fa0*/  LDCU.64 UR10, c[0x0][0x390] ;  /* 0x00007200ff0a77ac */ /* 0x000ea80008000a00 */
[----:B------:R-:W-:Y:S01]  /*4fb0*/  PLOP3.LUT P0, PT, PT, PT, UP0, 0x80, 0x8 ;  /* 0x000000000008781c */ /* 0x000fe20003f0f008 */
[----:B-1----:R-:W-:-:S06]  /*4fc0*/  ULEA UR4, UR5, UR4, 0x18 ;  /* 0x0000000405047291 */ /* 0x002fcc000f8ec0ff */
[----:B------:R-:W-:-:S05]  /*4fd0*/  LEA R0, R46, UR4, 0x2 ;  /* 0x000000042e007c11 */ /* 0x000fca000f8e10ff */
[----:B--2---:R-:W-:-:S07]  /*4fe0*/  VIADD R0, R0, 0xc00 ;  /* 0x00000c0000007836 */ /* 0x004fce0000000000 */
.L_x_4835:
[----:B--2---:R-:W1:Y:S01]  /*4ff0*/  @!P0 LDC.64 R6, c[0x0][0x3d0] ;  /* 0x0000f400ff068b82 */ /* 0x004e620000000a00 */
[----:B0-----:R-:W-:Y:S01]  /*5000*/  CS2R R2, SRZ ;  /* 0x0000000000027805 */ /* 0x001fe2000001ff00 */
[----:B------:R-:W-:Y:S01]  /*5010*/  UISETP.NE.AND UP0, UPT, UR6, URZ, UPT ;  /* 0x000000ff0600728c */ /* 0x000fe2000bf05270 */
[----:B------:R-:W0:Y:S01]  /*5020*/  LDS R17, [R0+-0xc00] ;  /* 0xfff4000000117984 */ /* 0x000e220000000800 */
[----:B------:R-:W-:-:S03]  /*5030*/  SHF.R.S32.HI R21, RZ, 0x1f, R15 ;  /* 0x0000001fff157819 */ /* 0x000fc6000001140f */
[----:B------:R-:W2:Y:S04]  /*5040*/  LDS R19, [R0+-0x600] ;  /* 0xfffa000000137984 */ /* 0x000ea80000000800 */
[----:B-1----:R-:W3:Y:S01]  /*5050*/  @!P0 LDG.E.64 R2, desc[UR8][R6.64] ;  /* 0x0000000806028981 */ /* 0x002ee2000c1e1b00 */
[----:B------:R-:W-:-:S13]  /*5060*/  PLOP3.LUT P0, PT, PT, PT, UP0, 0x80, 0x8 ;  /* 0x000000000008781c */ /* 0x000fda0003f0f008 */
        /* <DEDUP_REMOVED lines=37> */
.L_x_4725:
[----:B------:R-:W0:Y:S01]  /*52c0*/  LDCU UR10, c[0x0][0x3b0] ;  /* 0x00007600ff0a77ac */ /* 0x000e220008000800 */
[----:B------:R-:W-:Y:S01]  /*52d0*/  ISETP.NE.AND P0, PT, R38, RZ, PT ;  /* 0x000000ff2600720c */ /* 0x000fe20003f05270 */
[----:B------:R-:W-:Y:S01]  /*52e0*/  BSSY.RECONVERGENT B1, `(.L_x_4836) ;  /* 0x00005de000017945 */ /* 0x000fe20003800200 */
[----:B0-----:R-:W-:-:S11]  /*52f0*/  UIADD3 UR4, UPT, UPT, -UR7, UR10, URZ ;  /* 0x0000000a07047290 */ /* 0x001fd6000fffe1ff */
[----:B------:R-:W-:Y:S05]  /*5300*/  @P0 BRA `(.L_x_4837) ;  /* 0x0000002800280947 */ /* 0x000fea0003800000 */
[----:B------:R-:W0:Y:S01]  /*5310*/  S2R R49, SR_TID.X ;  /* 0x0000000000317919 */ /* 0x000e220000002100 */
[----:B------:R-:W1:Y:S01]  /*5320*/  LDC.64 R4, c[0x0][0x3c8] ;  /* 0x0000f200ff047b82 */ /* 0x000e620000000a00 */
[----:B------:R-:W2:Y:S01]  /*5330*/  LDCU.U8 UR11, c[0x0][0x3b8] ;  /* 0x00007700ff0b77ac */ /* 0x000ea20008000000 */
[----:B------:R-:W3:Y:S01]  /*5340*/  LDCU.64 UR12, c[0x0][0x380] ;  /* 0x00007000ff0c77ac */ /* 0x000ee20008000a00 */
[----:B--2---:R-:W-:-:S04]  /*5350*/  ISETP.NE.AND P0, PT, RZ, UR11, PT ;  /* 0x0000000bff007c0c */ /* 0x004fc8000bf05270 */
[----:B-1----:R-:W-:Y:S02]  /*5360*/  SEL R4, R4, RZ, !P0 ;  /* 0x000000ff04047207 */ /* 0x002fe40004000000 */
[----:B------:R-:W-:Y:S02]  /*5370*/  SEL R5, R5, RZ, !P0 ;  /* 0x000000ff05057207 */ /* 0x000fe40004000000 */
[C---:B0-----:R-:W-:Y:S02]  /*5380*/  LOP3.LUT R3, R49.reuse, 0x1f, RZ, 0xc0, !PT ;  /* 0x0000001f31037812 */ /* 0x041fe400078ec0ff */
[----:B------:R-:W-:-:S05]  /*5390*/  LOP3.LUT R8, R49, 0x3e0, RZ, 0xc0, !PT ;  /* 0x000003e031087812 */ /* 0x000fca00078ec0ff */
[----:B------:R-:W-:-:S04]  /*53a0*/  IMAD R21, R8, 0xf, R3 ;  /* 0x0000000f08157824 */ /* 0x000fc800078e0203 */
[C---:B------:R-:W-:Y:S01]  /*53b0*/  VIADD R3, R21.reuse, 0x20 ;  /* 0x0000002015037836 */ /* 0x040fe20000000000 */
[C---:B------:R-:W-:Y:S01]  /*53c0*/  ISETP.GE.AND P3, PT, R21.reuse, UR4, PT ;  /* 0x0000000415007c0c */ /* 0x040fe2000bf66270 */
[C---:B------:R-:W-:Y:S02]  /*53d0*/  VIADD R8, R21.reuse, 0x40 ;  /* 0x0000004015087836 */ /* 0x040fe40000000000 */
[----:B------:R-:W-:Y:S01]  /*53e0*/  VIADD R20, R21, 0x60 ;  /* 0x0000006015147836 */ /* 0x000fe20000000000 */
[----:B------:R-:W-:Y:S01]  /*53f0*/  ISETP.GE.AND P4, PT, R3, UR4, PT ;  /* 0x0000000403007c0c */ /* 0x000fe2000bf86270 */
[C---:B------:R-:W-:Y:S01]  /*5400*/  VIADD R22, R21.reuse, 0xa0 ;  /* 0x000000a015167836 */ /* 0x040fe20000000000 */
[C---:B------:R-:W-:Y:S01]  /*5410*/  IADD3 R3, P0, P1, R21.reuse, UR7, R4 ;  /* 0x0000000715037c10 */ /* 0x040fe2000f91e004 */
[----:B------:R-:W-:Y:S01]  /*5420*/  VIADD R23, R21, 0xc0 ;  /* 0x000000c015177836 */ /* 0x000fe20000000000 */
[----:B------:R-:W-:Y:S02]  /*5430*/  ISETP.GE.AND P5, PT, R8, UR4, PT ;  /* 0x0000000408007c0c */ /* 0x000fe4000bfa6270 */
[----:B------:R-:W-:-:S02]  /*5440*/  IADD3.X R8, PT, PT, RZ, R5, RZ, P0, P1 ;  /* 0x00000005ff087210 */ /* 0x000fc400007e24ff */
[----:B---3--:R-:W-:Y:S02]  /*5450*/  LEA R4, P1, R3, UR12, 0x2 ;  /* 0x0000000c03047c11 */ /* 0x008fe4000f8210ff */
[----:B------:R-:W-:Y:S01]  /*5460*/  ISETP.GE.AND P6, PT, R20, UR4, PT ;  /* 0x0000000414007c0c */ /* 0x000fe2000bfc6270 */
[----:B------:R-:W-:Y:S01]  /*5470*/  VIADD R20, R21, 0x80 ;  /* 0x0000008015147836 */ /* 0x000fe20000000000 */
[----:B------:R-:W-:Y:S01]  /*5480*/  LEA.HI.X R5, R3, UR13, R8, 0x2, P1 ;  /* 0x0000000d03057c11 */ /* 0x000fe200088f1408 */
[C---:B------:R-:W-:Y:S01]  /*5490*/  VIADD R3, R21.reuse, 0xe0 ;  /* 0x000000e015037836 */ /* 0x040fe20000000000 */
[----:B------:R-:W-:Y:S01]  /*54a0*/  ISETP.GE.AND P1, PT, R22, UR4, PT ;  /* 0x0000000416007c0c */ /* 0x000fe2000bf26270 */
[----:B------:R-:W-:Y:S01]  /*54b0*/  VIADD R8, R21, 0x100 ;  /* 0x0000010015087836 */ /* 0x000fe20000000000 */
[----:B------:R-:W-:Y:S01]  /*54c0*/  ISETP.GE.AND P0, PT, R20, UR4, PT ;  /* 0x0000000414007c0c */ /* 0x000fe2000bf06270 */
[----:B------:R-:W2:Y:S01]  /*54d0*/  @!P3 LDG.E R0, desc[UR8][R4.64] ;  /* 0x000000080400b981 */ /* 0x000ea2000c1e1900 */
[----:B------:R-:W-:Y:S01]  /*54e0*/  ISETP.GE.AND P3, PT, R3, UR4, PT ;  /* 0x0000000403007c0c */ /* 0x000fe2000bf66270 */
[----:B------:R-:W-:Y:S01]  /*54f0*/  VIADD R3, R21, 0x120 ;  /* 0x0000012015037836 */ /* 0x000fe20000000000 */
[----:B------:R-:W-:Y:S01]  /*5500*/  ISETP.GE.AND P2, PT, R23, UR4, PT ;  /* 0x0000000417007c0c */ /* 0x000fe2000bf46270 */
[----:B------:R-:W3:Y:S01]  /*5510*/  @!P4 LDG.E R2, desc[UR8][R4.64+0x80] ;  /* 0x000080080402c981 */ /* 0x000ee2000c1e1900 */
[----:B------:R-:W-:Y:S01]  /*5520*/  ISETP.GE.AND P4, PT, R8, UR4, PT ;  /* 0x0000000408007c0c */ /* 0x000fe2000bf86270 */
[----:B------:R-:W-:-:S02]  /*5530*/  VIADD R8, R21, 0x140 ;  /* 0x0000014015087836 */ /* 0x000fc40000000000 */
[----:B------:R-:W4:Y:S01]  /*5540*/  @!P5 LDG.E R6, desc[UR8][R4.64+0x100] ;  /* 0x000100080406d981 */ /* 0x000f22000c1e1900 */
[----:B------:R-:W-:Y:S01]  /*5550*/  ISETP.GE.AND P5, PT, R3, UR4, PT ;  /* 0x0000000403007c0c */ /* 0x000fe2000bfa6270 */
[C---:B------:R-:W-:Y:S02]  /*5560*/  VIADD R3, R21.reuse, 0x160 ;  /* 0x0000016015037836 */ /* 0x040fe40000000000 */
[----:B------:R-:W5:Y:S01]  /*5570*/  @!P6 LDG.E R7, desc[UR8][R4.64+0x180] ;  /* 0x000180080407e981 */ /* 0x000f62000c1e1900 */
[----:B------:R-:W-:Y:S01]  /*5580*/  ISETP.GE.AND P6, PT, R8, UR4, PT ;  /* 0x0000000408007c0c */ /* 0x000fe2000bfc6270 */
[----:B------:R-:W-:Y:S02]  /*5590*/  VIADD R8, R21, 0x180 ;  /* 0x0000018015087836 */ /* 0x000fe40000000000 */
[----:B------:R-:W5:Y:S01]  /*55a0*/  @!P0 LDG.E R9, desc[UR8][R4.64+0x200] ;  /* 0x0002000804098981 */ /* 0x000f62000c1e1900 */
[----:B------:R-:W-:Y:S01]  /*55b0*/  ISETP.GE.AND P0, PT, R3, UR4, PT ;  /* 0x0000000403007c0c */ /* 0x000fe2000bf06270 */
[----:B------:R-:W-:-:S02]  /*55c0*/  VIADD R3, R21, 0x1a0 ;  /* 0x000001a015037836 */ /* 0x000fc40000000000 */
[----:B------:R-:W5:Y:S01]  /*55d0*/  @!P1 LDG.E R10, desc[UR8][R4.64+0x280] ;  /* 0x00028008040a9981 */ /* 0x000f62000c1e1900 */
[----:B------:R-:W-:Y:S01]  /*55e0*/  ISETP.GE.AND P1, PT, R8, UR4, PT ;  /* 0x0000000408007c0c */ /* 0x000fe2000bf26270 */
[----:B------:R-:W-:Y:S02]  /*55f0*/  VIADD R8, R21, 0x1c0 ;  /* 0x000001c015087836 */ /* 0x000fe40000000000 */
[----:B------:R-:W5:Y:S01]  /*5600*/  @!P2 LDG.E R11, desc[UR8][R4.64+0x300] ;  /* 0x00030008040ba981 */ /* 0x000f62000c1e1900 */
[----:B------:R-:W-:-:S03]  /*5610*/  ISETP.GE.AND P2, PT, R3, UR4, PT ;  /* 0x0000000403007c0c */ /* 0x000fc6000bf46270 */
[----:B------:R-:W5:Y:S01]  /*5620*/  @!P3 LDG.E R12, desc[UR8][R4.64+0x380] ;  /* 0x00038008040cb981 */ /* 0x000f62000c1e1900 */
[----:B------:R-:W-:-:S03]  /*5630*/  ISETP.GE.AND P3, PT, R8, UR4, PT ;  /* 0x0000000408007c0c */ /* 0x000fc6000bf66270 */
[----:B------:R-:W5:Y:S04]  /*5640*/  @!P4 LDG.E R13, desc[UR8][R4.64+0x400] ;  /* 0x00040008040dc981 */ /* 0x000f68000c1e1900 */
[----:B------:R-:W5:Y:S04]  /*5650*/  @!P5 LDG.E R14, desc[UR8][R4.64+0x480] ;  /* 0x00048008040ed981 */ /* 0x000f68000c1e1900 */
[----:B------:R-:W5:Y:S04]  /*5660*/  @!P6 LDG.E R15, desc[UR8][R4.64+0x500] ;  /* 0x00050008040fe981 */ /* 0x000f68000c1e1900 */
[----:B------:R-:W5:Y:S04]  /*5670*/  @!P0 LDG.E R16, desc[UR8][R4.64+0x580] ;  /* 0x0005800804108981 */ /* 0x000f68000c1e1900 */
[----:B------:R-:W5:Y:S04]  /*5680*/  @!P1 LDG.E R17, desc[UR8][R4.64+0x600] ;  /* 0x0006000804119981 */ /* 0x000f68000c1e1900 */
[----:B------:R-:W5:Y:S04]  /*5690*/  @!P2 LDG.E R18, desc[UR8][R4.64+0x680] ;  /* 0x000680080412a981 */ /* 0x000f68000c1e1900 */
[----:B------:R0:W5:Y:S01]  /*56a0*/  @!P3 LDG.E R19, desc[UR8][R4.64+0x700] ;  /* 0x000700080413b981 */ /* 0x000162000c1e1900 */
[----:B------:R-:W1:Y:S01]  /*56b0*/  S2R R8, SR_LANEID ;  /* 0x0000000000087919 */ /* 0x000e620000000000 */
[----:B------:R-:W0:Y:S01]  /*56c0*/  S2UR UR6, SR_CgaCtaId ;  /* 0x00000000000679c3 */ /* 0x000e220000008800 */
[----:B------:R-:W-:Y:S01]  /*56d0*/  SHF.R.U32.HI R3, RZ, 0x5, R49 ;  /* 0x00000005ff037819 */ /* 0x000fe20000011631 */
[----:B------:R-:W-:-:S02]  /*56e0*/  UMOV UR5, 0x400 ;  /* 0x0000040000057882 */ /* 0x000fc40000000000 */
[----:B0-----:R-:W-:Y:S01]  /*56f0*/  ULEA UR5, UR6, UR5, 0x18 ;  /* 0x0000000506057291 */ /* 0x001fe2000f8ec0ff */
[----:B------:R-:W0:Y:S01]  /*5700*/  LDCU UR6, c[0x0][0x3a8] ;  /* 0x00007500ff0677ac */ /* 0x000e220008000800 */
[----:B-1----:R-:W-:-:S05]  /*5710*/  IMAD R20, R3, 0x1e0, R8 ;  /* 0x000001e003147824 */ /* 0x002fca00078e0208 */
[----:B------:R-:W-:Y:S01]  /*5720*/  LEA R21, R20, UR5, 0x2 ;  /* 0x0000000514157c11 */ /* 0x000fe2000f8e10ff */
[----:B------:R-:W-:Y:S01]  /*5730*/  IMAD R5, R49, 0xf, RZ ;  /* 0x0000000f31057824 */ /* 0x000fe200078e02ff */
[----:B------:R-:W-:-:S03]  /*5740*/  LOP3.LUT R36, R36, 0xfffffffd, RZ, 0xc0, !PT ;  /* 0xfffffffd24247812 */ /* 0x000fc600078ec0ff */
[----:B--2---:R1:W-:Y:S04]  /*5750*/  STS [R21], R0 ;  /* 0x0000000015007388 */ /* 0x0043e80000000800 */
[----:B---3--:R2:W-:Y:S01]  /*5760*/  STS [R21+0x80], R2 ;  /* 0x0000800215007388 */ /* 0x0085e20000000800 */
[----:B-1----:R-:W-:-:S03]  /*5770*/  IMAD R0, R8, 0x38, R21 ;  /* 0x0000003808007824 */ /* 0x002fc600078e0215 */
        /* <DEDUP_REMOVED lines=15> */
[----:B------:R-:W1:Y:S04]  /*5870*/  LDS R40, [R0+0x8] ;  /* 0x0000080000287984 */ /* 0x000e680000000800 */
[----:B------:R-:W3:Y:S04]  /*5880*/  LDS R45, [R0] ;  /* 0x00000000002d7984 */ /* 0x000ee80000000800 */
[----:B------:R-:W4:Y:S04]  /*5890*/  LDS R39, [R0+0xc] ;  /* 0x00000c0000277984 */ /* 0x000f280000000800 */
[----:B------:R-:W5:Y:S04]  /*58a0*/  LDS R38, [R0+0x10] ;  /* 0x0000100000267984 */ /* 0x000f680000000800 */
[----:B------:R-:W5:Y:S01]  /*58b0*/  LDS R37, [R0+0x14] ;  /* 0x0000140000257984 */ /* 0x000f620000000800 */
[----:B--2---:R-:W-:-:S03]  /*58c0*/  VIADD R2, R5, 0x1 ;  /* 0x0000000105027836 */ /* 0x004fc60000000000 */
[----:B------:R-:W2:Y:S04]  /*58d0*/  LDS R35, [R0+0x18] ;  /* 0x0000180000237984 */ /* 0x000ea80000000800 */
[----:B------:R-:W2:Y:S04]  /*58e0*/  LDS R34, [R0+0x1c] ;  /* 0x00001c0000227984 */ /* 0x000ea80000000800 */
[----:B------:R-:W2:Y:S04]  /*58f0*/  LDS R33, [R0+0x20] ;  /* 0x0000200000217984 */ /* 0x000ea80000000800 */
[----:B------:R-:W2:Y:S01]  /*5900*/  LDS R32, [R0+0x24] ;  /* 0x0000240000207984 */ /* 0x000ea20000000800 */
[----:B0-----:R-:W-:-:S03]  /*5910*/  ISETP.NE.AND P1, PT, R41, UR6, PT ;  /* 0x0000000629007c0c */ /* 0x001fc6000bf25270 */
[----:B------:R-:W0:Y:S01]  /*5920*/  LDS R31, [R0+0x28] ;  /* 0x00002800001f7984 */ /* 0x000e220000000800 */
[----:B------:R-:W-:Y:S01]  /*5930*/  ISETP.GE.OR P5, PT, R2, UR4, P1 ;  /* 0x0000000402007c0c */ /* 0x000fe20008fa6670 */
[----:B------:R-:W-:Y:S01]  /*5940*/  VIADD R2, R5, 0x2 ;  /* 0x0000000205027836 */ /* 0x000fe20000000000 */
[----:B-1----:R-:W-:Y:S01]  /*5950*/  ISETP.NE.AND P1, PT, R40, UR6, PT ;  /* 0x0000000628007c0c */ /* 0x002fe2000bf25270 */
[----:B------:R-:W1:Y:S01]  /*5960*/  LDS R30, [R0+0x2c] ;  /* 0x00002c00001e7984 */ /* 0x000e620000000800 */
[----:B---3--:R-:W-:Y:S02]  /*5970*/  ISETP.NE.AND P0, PT, R45, UR6, PT ;  /* 0x000000062d007c0c */ /* 0x008fe4000bf05270 */
[----:B------:R-:W-:Y:S01]  /*5980*/  ISETP.GE.OR P4, PT, R2, UR4, P1 ;  /* 0x0000000402007c0c */ /* 0x000fe20008f86670 */
[C---:B------:R-:W-:Y:S01]  /*5990*/  VIADD R2, R5.reuse, 0x3 ;  /* 0x0000000305027836 */ /* 0x040fe20000000000 */
[----:B------:R-:W-:Y:S01]  /*59a0*/  ISETP.GE.OR P0, PT, R5, UR4, P0 ;  /* 0x0000000405007c0c */ /* 0x000fe20008706670 */
[----:B------:R-:W3:Y:S01]  /*59b0*/  LDS R29, [R0+0x30] ;  /* 0x00003000001d7984 */ /* 0x000ee20000000800 */
[----:B----4-:R-:W-:-:S03]  /*59c0*/  ISETP.NE.AND P1, PT, R39, UR6, PT ;  /* 0x0000000627007c0c */ /* 0x010fc6000bf25270 */
[----:B------:R-:W-:Y:S01]  /*59d0*/  @P5 LOP3.LUT R36, R36, 0x2, RZ, 0xfc, !PT ;  /* 0x0000000224245812 */ /* 0x000fe200078efcff */
[----:B------:R-:W4:Y:S01]  /*59e0*/  LDS R28, [R0+0x34] ;  /* 0x00003400001c7984 */ /* 0x000f220000000800 */
[----:B------:R-:W-:Y:S02]  /*59f0*/  SEL R26, RZ, 0x1, !P0 ;  /* 0x00000001ff1a7807 */ /* 0x000fe40004000000 */
[----:B------:R-:W-:Y:S01]  /*5a00*/  ISETP.GE.OR P2, PT, R2, UR4, P1 ;  /* 0x0000000402007c0c */ /* 0x000fe20008f46670 */
[----:B------:R4:W4:Y:S01]  /*5a10*/  LDS R27, [R0+0x38] ;  /* 0x00003800001b7984 */ /* 0x0009220000000800 */
[----:B------:R-:W-:Y:S01]  /*5a20*/  LOP3.LUT R36, R36, 0xfffffffb, RZ, 0xc0, !PT ;  /* 0xfffffffb24247812 */ /* 0x000fe200078ec0ff */
[----:B------:R-:W-:Y:S01]  /*5a30*/  VIADD R2, R5, 0x4 ;  /* 0x0000000405027836 */ /* 0x000fe20000000000 */
[----:B------:R-:W-:Y:S01]  /*5a40*/  BAR.SYNC.DEFER_BLOCKING 0x0 ;  /* 0x0000000000007b1d */ /* 0x000fe20000010000 */
[----:B------:R-:W-:Y:S01]  /*5a50*/  VIADD R52, R26, 0x1 ;  /* 0x000000011a347836 */ /* 0x000fe20000000000 */
[----:B-----5:R-:W-:Y:S01]  /*5a60*/  ISETP.NE.AND P1, PT, R38, UR6, PT ;  /* 0x0000000626007c0c */ /* 0x020fe2000bf25270 */
[----:B------:R-:W-:Y:S01]  /*5a70*/  @!P5 IMAD.MOV R52, RZ, RZ, R26 ;  /* 0x000000ffff34d224 */ /* 0x000fe200078e021a */
[----:B------:R-:W-:-:S02]  /*5a80*/  @P4 LOP3.LUT R36, R36, 0x4, RZ, 0xfc, !PT ;  /* 0x0000000424244812 */ /* 0x000fc400078efcff */
[----:B------:R-:W-:Y:S01]  /*5a90*/  ISETP.GE.OR P3, PT, R2, UR4, P1 ;  /* 0x0000000402007c0c */ /* 0x000fe20008f66670 */
[----:B------:R-:W-:Y:S01]  /*5aa0*/  VIADD R25, R52, 0x1 ;  /* 0x0000000134197836 */ /* 0x000fe20000000000 */
[----:B------:R-:W-:Y:S01]  /*5ab0*/  LOP3.LUT R36, R36, 0xfffffff7, RZ, 0xc0, !PT ;  /* 0xfffffff724247812 */ /* 0x000fe200078ec0ff */
[----:B------:R-:W-:Y:S01]  /*5ac0*/  @!P4 IMAD.MOV R25, RZ, RZ, R52 ;  /* 0x000000ffff19c224 */ /* 0x000fe200078e0234 */
[----:B------:R-:W-:Y:S01]  /*5ad0*/  ISETP.NE.AND P1, PT, R37, UR6, PT ;  /* 0x0000000625007c0c */ /* 0x000fe2000bf25270 */
[----:B------:R-:W-:Y:S01]  /*5ae0*/  VIADD R2, R5, 0x5 ;  /* 0x0000000505027836 */ /* 0x000fe20000000000 */
[----:B------:R-:W-:Y:S01]  /*5af0*/  @P2 LOP3.LUT R36, R36, 0x8, RZ, 0xfc, !PT ;  /* 0x0000000824242812 */ /* 0x000fe200078efcff */
[----:B------:R-:W-:Y:S02]  /*5b00*/  VIADD R24, R25, 0x1 ;  /* 0x0000000119187836 */ /* 0x000fe40000000000 */
[----:B------:R-:W-:Y:S01]  /*5b10*/  @!P2 IMAD.MOV R24, RZ, RZ, R25 ;  /* 0x000000ffff18a224 */ /* 0x000fe200078e0219 */
[----:B------:R-:W-:-:S02]  /*5b20*/  ISETP.GE.OR P2, PT, R2, UR4, P1 ;  /* 0x0000000402007c0c */ /* 0x000fc40008f46670 */
[----:B------:R-:W-:Y:S01]  /*5b30*/  LOP3.LUT R36, R36, 0xffffffef, RZ, 0xc0, !PT ;  /* 0xffffffef24247812 */ /* 0x000fe200078ec0ff */
[----:B------:R-:W-:Y:S01]  /*5b40*/  VIADD R2, R5, 0x6 ;  /* 0x0000000605027836 */ /* 0x000fe20000000000 */
[----:B--2---:R-:W-:Y:S01]  /*5b50*/  ISETP.NE.AND P1, PT, R35, UR6, PT ;  /* 0x0000000623007c0c */ /* 0x004fe2000bf25270 */
[----:B------:R-:W-:Y:S01]  /*5b60*/  VIADD R50, R24, 0x1 ;  /* 0x0000000118327836 */ /* 0x000fe20000000000 */
[----:B------:R-:W-:Y:S01]  /*5b70*/  @P3 LOP3.LUT R36, R36, 0x10, RZ, 0xfc, !PT ;  /* 0x0000001024243812 */ /* 0x000fe200078efcff */
[----:B------:R-:W-:Y:S01]  /*5b80*/  @!P3 IMAD.MOV R50, RZ, RZ, R24 ;  /* 0x000000ffff32b224 */ /* 0x000fe200078e0218 */
[----:B------:R-:W-:Y:S02]  /*5b90*/  ISETP.GE.OR P3, PT, R2, UR4, P1 ;  /* 0x0000000402007c0c */ /* 0x000fe40008f66670 */
[----:B------:R-:W-:Y:S01]  /*5ba0*/  LOP3.LUT R36, R36, 0xffffffdf, RZ, 0xc0, !PT ;  /* 0xffffffdf24247812 */ /* 0x000fe200078ec0ff */
[----:B------:R-:W-:Y:S01]  /*5bb0*/  VIADD R2, R5, 0x7 ;  /* 0x0000000705027836 */ /* 0x000fe20000000000 */
[----:B------:R-:W-:Y:S01]  /*5bc0*/  ISETP.NE.AND P1, PT, R34, UR6, PT ;  /* 0x0000000622007c0c */ /* 0x000fe2000bf25270 */
[----:B------:R-:W-:Y:S01]  /*5bd0*/  VIADD R48, R50, 0x1 ;  /* 0x0000000132307836 */ /* 0x000fe20000000000 */
[----:B------:R-:W-:Y:S01]  /*5be0*/  @P2 LOP3.LUT R36, R36, 0x20, RZ, 0xfc, !PT ;  /* 0x0000002024242812 */ /* 0x000fe200078efcff */
[----:B------:R-:W-:Y:S01]  /*5bf0*/  @!P2 IMAD.MOV R48, RZ, RZ, R50 ;  /* 0x000000ffff30a224 */ /* 0x000fe200078e0232 */
[----:B------:R-:W-:-:S02]  /*5c00*/  ISETP.GE.OR P2, PT, R2, UR4, P1 ;  /* 0x0000000402007c0c */ /* 0x000fc40008f46670 */
[----:B------:R-:W-:Y:S01]  /*5c10*/  LOP3.LUT R36, R36, 0xffffffbf, RZ, 0xc0, !PT ;  /* 0xffffffbf24247812 */ /* 0x000fe200078ec0ff */
[----:B------:R-:W-:Y:S01]  /*5c20*/  VIADD R2, R5, 0x8 ;  /* 0x0000000805027836 */ /* 0x000fe20000000000 */
[----:B------:R-:W-:Y:S01]  /*5c30*/  ISETP.NE.AND P1, PT, R33, UR6, PT ;  /* 0x0000000621007c0c */ /* 0x000fe2000bf25270 */
        /* <DEDUP_REMOVED lines=12> */
[----:B------:R-:W-:-:S03]  /*5d00*/  VIADD R6, R46, 0x1 ;  /* 0x000000012e067836 */ /* 0x000fc60000000000 */
[----:B------:R-:W-:Y:S01]  /*5d10*/  @P3 LOP3.LUT R36, R36, 0x100, RZ, 0xfc, !PT ;  /* 0x0000010024243812 */ /* 0x000fe200078efcff */
[----:B------:R-:W-:Y:S01]  /*5d20*/  VIADD R2, R5, 0xa ;  /* 0x0000000a05027836 */ /* 0x000fe20000000000 */
[----:B0-----:R-:W-:Y:S01]  /*5d30*/  ISETP.NE.AND P1, PT, R31, UR6, PT ;  /* 0x000000061f007c0c */ /* 0x001fe2000bf25270 */
[----:B------:R-:W-:Y:S01]  /*5d40*/  @!P3 IMAD.MOV R6, RZ, RZ, R46 ;  /* 0x000000ffff06b224 */ /* 0x000fe200078e022e */
[----:B------:R-:W-:Y:S02]  /*5d50*/  LOP3.LUT R36, R36, 0xfffffffe, RZ, 0xc0, !PT ;  /* 0xfffffffe24247812 */ /* 0x000fe400078ec0ff */
[----:B------:R-:W-:Y:S01]  /*5d60*/  ISETP.GE.OR P1, PT, R2, UR4, P1 ;  /* 0x0000000402007c0c */ /* 0x000fe20008f26670 */
[----:B------:R-:W-:Y:S01]  /*5d70*/  VIADD R44, R6, 0x1 ;  /* 0x00000001062c7836 */ /* 0x000fe20000000000 */
[----:B------:R-:W-:Y:S01]  /*5d80*/  @P2 LOP3.LUT R36, R36, 0x1, RZ, 0xfc, !PT ;  /* 0x0000000124242812 */ /* 0x000fe200078efcff */
[----:B------:R-:W-:Y:S01]  /*5d90*/  @!P2 IMAD.MOV R44, RZ, RZ, R6 ;  /* 0x000000ffff2ca224 */ /* 0x000fe200078e0206 */
[----:B-1----:R-:W-:Y:S01]  /*5da0*/  ISETP.NE.AND P2, PT, R30, UR6, PT ;  /* 0x000000061e007c0c */ /* 0x002fe2000bf45270 */
[----:B------:R-:W-:Y:S01]  /*5db0*/  VIADD R2, R5, 0xb ;  /* 0x0000000b05027836 */ /* 0x000fe20000000000 */
[----:B---3--:R-:W-:-:S04]  /*5dc0*/  ISETP.NE.AND P3, PT, R29, UR6, PT ;  /* 0x000000061d007c0c */ /* 0x008fc8000bf65270 */
[----:B------:R-:W-:Y:S01]  /*5dd0*/  ISETP.GE.OR P2, PT, R2, UR4, P2 ;  /* 0x0000000402007c0c */ /* 0x000fe20009746670 */
[C---:B------:R-:W-:Y:S01]  /*5de0*/  VIADD R2, R5.reuse, 0xc ;  /* 0x0000000c05027836 */ /* 0x040fe20000000000 */
[----:B----4-:R-:W-:Y:S01]  /*5df0*/  ISETP.NE.AND P4, PT, R28, UR6, PT ;  /* 0x000000061c007c0c */ /* 0x010fe2000bf85270 */
[----:B------:R-:W-:-:S03]  /*5e00*/  VIADD R0, R5, 0xd ;  /* 0x0000000d05007836 */ /* 0x000fc60000000000 */
[----:B------:R-:W-:Y:S01]  /*5e10*/  ISETP.GE.OR P3, PT, R2, UR4, P3 ;  /* 0x0000000402007c0c */ /* 0x000fe20009f66670 */
[----:B------:R-:W-:Y:S02]  /*5e20*/  VIADD R4, R44, 0x1 ;  /* 0x000000012c047836 */ /* 0x000fe40000000000 */
[----:B------:R-:W-:Y:S01]  /*5e30*/  @!P1 IMAD.MOV R4, RZ, RZ, R44 ;  /* 0x000000ffff049224 */ /* 0x000fe200078e022c */
[----:B------:R-:W-:Y:S01]  /*5e40*/  ISETP.GE.OR P4, PT, R0, UR4, P4 ;  /* 0x0000000400007c0c */ /* 0x000fe2000a786670 */
[----:B------:R-:W-:Y:S01]  /*5e50*/  VIADD R5, R5, 0xe ;  /* 0x0000000e05057836 */ /* 0x000fe20000000000 */
[----:B------:R-:W-:Y:S01]  /*5e60*/  ISETP.NE.AND P5, PT, R27, UR6, PT ;  /* 0x000000061b007c0c */ /* 0x000fe2000bfa5270 */
[----:B------:R-:W-:Y:S02]  /*5e70*/  VIADD R42, R4, 0x1 ;  /* 0x00000001042a7836 */ /* 0x000fe40000000000 */
[----:B------:R-:W-:Y:S01]  /*5e80*/  @!P2 IMAD.MOV R42, RZ, RZ, R4 ;  /* 0x000000ffff2aa224 */ /* 0x000fe200078e0204 */
[----:B------:R-:W-:-:S03]  /*5e90*/  ISETP.GE.OR P5, PT, R5, UR4, P5 ;  /* 0x0000000405007c0c */ /* 0x000fc6000afa6670 */
        /* <DEDUP_REMOVED lines=19> */
[----:B------:R-:W-:Y:S01]  /*5fd0*/  BAR.SYNC.DEFER_BLOCKING 0x0 ;  /* 0x0000000000007b1d */ /* 0x000fe20000010000 */
[----:B------:R-:W-:-:S05]  /*5fe0*/  IMAD.IADD R47, R16, 0x1, -R5 ;  /* 0x00000001102f7824 */ /* 0x000fca00078e0a05 */
[----:B------:R-:W0:Y:S04]  /*5ff0*/  LDS.128 R20, [UR5] ;  /* 0x00000005ff147984 */ /* 0x000e280008000c00 */
[----:B------:R-:W1:Y:S01]  /*6000*/  LDS.128 R16, [UR5+0x10] ;  /* 0x00001005ff107984 */ /* 0x000e620008000c00 */
[----:B------:R-:W-:-:S04]  /*6010*/  ISETP.NE.AND P6, PT, R8, RZ, PT ;  /* 0x000000ff0800720c */ /* 0x000fc80003fc5270 */
[----:B------:R-:W-:Y:S02]  /*6020*/  SEL R47, R47, RZ, P6 ;  /* 0x000000ff2f2f7207 */ /* 0x000fe40003000000 */
[----:B------:R-:W-:Y:S01]  /*6030*/  ISETP.NE.AND P6, PT, R3, 0x2, PT ;  /* 0x000000020300780c */ /* 0x000fe20003fc5270 */
[----:B0-----:R-:W-:-:S04]  /*6040*/  IMAD.IADD R5, R20, 0x1, R21 ;  /* 0x0000000114057824 */ /* 0x001fc800078e0215 */
[----:B------:R-:W-:Y:S01]  /*6050*/  IMAD.IADD R8, R22, 0x1, R5 ;  /* 0x0000000116087824 */ /* 0x000fe200078e0205 */
[----:B------:R-:W-:Y:S02]  /*6060*/  SEL R7, R5, R20, !P6 ;  /* 0x0000001405077207 */ /* 0x000fe40007000000 */
        /* <DEDUP_REMOVED lines=15> */
[----:B------:R-:W0:Y:S01]  /*6160*/  LDS.128 R8, [UR5+0x20] ;  /* 0x00002005ff087984 */ /* 0x000e220008000c00 */
[----:B------:R-:W-:-:S04]  /*6170*/  ISETP.NE.AND P6, PT, R3, 0x8, PT ;  /* 0x000000080300780c */ /* 0x000fc80003fc5270 */
[----:B------:R-:W-:Y:S02]  /*6180*/  SEL R7, R5, R7, !P6 ;  /* 0x0000000705077207 */ /* 0x000fe40007000000 */
        /* <DEDUP_REMOVED lines=9> */
[----:B------:R-:W-:Y:S02]  /*6220*/  IADD3 R14, PT, PT, R14, UR4, R11 ;  /* 0x000000040e0e7c10 */ /* 0x000fe4000fffe00b */
[----:B------:R-:W-:-:S03]  /*6230*/  ISETP.GE.U32.AND P6, PT, R49, 0x20, PT ;  /* 0x000000203100780c */ /* 0x000fc60003fc6070 */
[----:B------:R-:W-:Y:S01]  /*6240*/  VIADD R14, R14, 0xffffe980 ;  /* 0xffffe9800e0e7836 */ /* 0x000fe20000000000 */
[----:B------:R-:W-:-:S04]  /*6250*/  SEL R7, R7, RZ, P6 ;  /* 0x000000ff07077207 */ /* 0x000fc80003000000 */
[----:B------:R-:W-:Y:S01]  /*6260*/  ISETP.GT.AND P6, PT, R14, 0x180, PT ;  /* 0x000001800e00780c */ /* 0x000fe20003fc4270 */
[----:B------:R-:W-:Y:S01]  /*6270*/  IMAD.IADD R47, R7, 0x1, R47 ;  /* 0x00000001072f7824 */ /* 0x000fe200078e022f */
[----:B------:R-:W-:Y:S03]  /*6280*/  BSSY.RECONVERGENT B0, `(.L_x_4838) ;  /* 0x0000191000007945 */ /* 0x000fe60003800200 */
        /* <DEDUP_REMOVED lines=13> */
[----:B------:R-:W-:Y:S01]  /*6360*/  IMAD.IADD R0, R0, 0x1, R47 ;  /* 0x0000000100007824 */ /* 0x000fe200078e022f */
        /* <DEDUP_REMOVED lines=9> */
.L_x_4842:
[----:B------:R-:W0:Y:S01]  /*6400*/  LDCU.64 UR12, c[0x0][0x390] ;  /* 0x00007200ff0c77ac */ /* 0x000e220008000a00 */
[----:B-----5:R-:W-:-:S04]  /*6410*/  IADD3 R10, P0, PT, R47, R8, RZ ;  /* 0x000000082f0a7210 */ /* 0x020fc80007f1e0ff */
[----:B------:R-:W-:Y:S02]  /*6420*/  LEA.HI.X.SX32 R9, R47, R9, 0x1, P0 ;  /* 0x000000092f097211 */ /* 0x000fe400000f0eff */
[----:B0-----:R-:W-:-:S04]  /*6430*/  LEA R8, P0, R10, UR12, 0x2 ;  /* 0x0000000c0a087c11 */ /* 0x001fc8000f8010ff */
[----:B------:R-:W-:-:S05]  /*6440*/  LEA.HI.X R9, R10, UR13, R9, 0x2, P0 ;  /* 0x0000000d0a097c11 */ /* 0x000fca00080f1409 */
[----:B------:R0:W-:Y:S04]  /*6450*/  STG.E desc[UR8][R8.64], R45 ;  /* 0x0000002d08007986 */ /* 0x0001e8000c101908 */
.L_x_4841:
[----:B------:R-:W-:Y:S05]  /*6460*/  BSYNC.RECONVERGENT B2 ;  /* 0x0000000000027941 */ /* 0x000fea0003800200 */
.L_x_4840:
        /* <DEDUP_REMOVED lines=9> */
.L_x_4845:
[----:B------:R-:W0:Y:S01]  /*6500*/  LDCU.64 UR12, c[0x0][0x390] ;  /* 0x00007200ff0c77ac */ /* 0x000e220008000a00 */
[----:B-----5:R-:W-:-:S04]  /*6510*/  IADD3 R10, P0, PT, R43, R8, RZ ;  /* 0x000000082b0a7210 */ /* 0x020fc80007f1e0ff */
[----:B------:R-:W-:Y:S02]  /*6520*/  LEA.HI.X.SX32 R9, R43, R9, 0x1, P0 ;  /* 0x000000092b097211 */ /* 0x000fe400000f0eff */
[----:B0-----:R-:W-:-:S04]  /*6530*/  LEA R8, P0, R10, UR12, 0x2 ;  /* 0x0000000c0a087c11 */ /* 0x001fc8000f8010ff */
[----:B------:R-:W-:-:S05]  /*6540*/  LEA.HI.X R9, R10, UR13, R9, 0x2, P0 ;  /* 0x0000000d0a097c11 */ /* 0x000fca00080f1409 */
[----:B------:R1:W-:Y:S04]  /*6550*/  STG.E desc[UR8][R8.64], R41 ;  /* 0x0000002908007986 */ /* 0x0003e8000c101908 */
.L_x_4844:
[----:B------:R-:W-:Y:S05]  /*6560*/  BSYNC.RECONVERGENT B2 ;  /* 0x0000000000027941 */ /* 0x000fea0003800200 */
.L_x_4843:
        /* <DEDUP_REMOVED lines=9> */
.L_x_4848:
[----:B------:R-:W0:Y:S01]  /*6600*/  LDCU.64 UR12, c[0x0][0x390] ;  /* 0x00007200ff0c77ac */ /* 0x000e220008000a00 */
[----:B-----5:R-:W-:-:S04]  /*6610*/  IADD3 R10, P0, PT, R26, R8, RZ ;  /* 0x000000081a0a7210 */ /* 0x020fc80007f1e0ff */
[----:B------:R-:W-:Y:S02]  /*6620*/  LEA.HI.X.SX32 R9, R26, R9, 0x1, P0 ;  /* 0x000000091a097211 */ /* 0x000fe400000f0eff */
[----:B0-----:R-:W-:-:S04]  /*6630*/  LEA R8, P0, R10, UR12, 0x2 ;  /* 0x0000000c0a087c11 */ /* 0x001fc8000f8010ff */
[----:B------:R-:W-:-:S05]  /*6640*/  LEA.HI.X R9, R10, UR13, R9, 0x2, P0 ;  /* 0x0000000d0a097c11 */ /* 0x000fca00080f1409 */
[----:B------:R2:W-:Y:S04]  /*6650*/  STG.E desc[UR8][R8.64], R40 ;  /* 0x0000002808007986 */ /* 0x0005e8000c101908 */
.L_x_4847:
[----:B------:R-:W-:Y:S05]  /*6660*/  BSYNC.RECONVERGENT B2 ;  /* 0x0000000000027941 */ /* 0x000fea0003800200 */
.L_x_4846:
        /* <DEDUP_REMOVED lines=9> */
.L_x_4851:
[----:B------:R-:W0:Y:S01]  /*6700*/  LDCU.64 UR12, c[0x0][0x390] ;  /* 0x00007200ff0c77ac */ /* 0x000e220008000a00 */
[----:B-----5:R-:W-:-:S04]  /*6710*/  IADD3 R10, P0, PT, R25, R8, RZ ;  /* 0x00000008190a7210 */ /* 0x020fc80007f1e0ff */
[----:B------:R-:W-:Y:S02]  /*6720*/  LEA.HI.X.SX32 R9, R25, R9, 0x1, P0 ;  /* 0x0000000919097211 */ /* 0x000fe400000f0eff */
[----:B0-----:R-:W-:-:S04]  /*6730*/  LEA R8, P0, R10, UR12, 0x2 ;  /* 0x0000000c0a087c11 */ /* 0x001fc8000f8010ff */
[----:B------:R-:W-:-:S05]  /*6740*/  LEA.HI.X R9, R10, UR13, R9, 0x2, P0 ;  /* 0x0000000d0a097c11 */ /* 0x000fca00080f1409 */
[----:B------:R3:W-:Y:S04]  /*6750*/  STG.E desc[UR8][R8.64], R39 ;  /* 0x0000002708007986 */ /* 0x0007e8000c101908 */
.L_x_4850:
[----:B------:R-:W-:Y:S05]  /*6760*/  BSYNC.RECONVERGENT B2 ;  /* 0x0000000000027941 */ /* 0x000fea0003800200 */
.L_x_4849:
        /* <DEDUP_REMOVED lines=9> */
.L_x_4854:
[----:B------:R-:W0:Y:S01]  /*6800*/  LDCU.64 UR12, c[0x0][0x390] ;  /* 0x00007200ff0c77ac */ /* 0x000e220008000a00 */
[----:B-----5:R-:W-:-:S04]  /*6810*/  IADD3 R10, P0, PT, R24, R8, RZ ;  /* 0x00000008180a7210 */ /* 0x020fc80007f1e0ff */
[----:B------:R-:W-:Y:S02]  /*6820*/  LEA.HI.X.SX32 R9, R24, R9, 0x1, P0 ;  /* 0x0000000918097211 */ /* 0x000fe400000f0eff */
[----:B0-----:R-:W-:-:S04]  /*6830*/  LEA R8, P0, R10, UR12, 0x2 ;  /* 0x0000000c0a087c11 */ /* 0x001fc8000f8010ff */
[----:B------:R-:W-:-:S05]  /*6840*/  LEA.HI.X R9, R10, UR13, R9, 0x2, P0 ;  /* 0x0000000d0a097c11 */ /* 0x000fca00080f1409 */
[----:B------:R4:W-:Y:S04]  /*6850*/  STG.E desc[UR8][R8.64], R38 ;  /* 0x0000002608007986 */ /* 0x0009e8000c101908 */
.L_x_4853:
[----:B------:R-:W-:Y:S05]  /*6860*/  BSYNC.RECONVERGENT B2 ;  /* 0x0000000000027941 */ /* 0x000fea0003800200 */
.L_x_4852:
        /* <DEDUP_REMOVED lines=9> */
.L_x_4857:
[----:B------:R-:W0:Y:S01]  /*6900*/  LDCU.64 UR12, c[0x0][0x390] ;  /* 0x00007200ff0c77ac */ /* 0x000e220008000a00 */
[----:B-----5:R-:W-:-:S04]  /*6910*/  IADD3 R10, P0, PT, R15, R8, RZ ;  /* 0x000000080f0a7210 */ /* 0x020fc80007f1e0ff */
[----:B------:R-:W-:Y:S02]  /*6920*/  LEA.HI.X.SX32 R9, R15, R9, 0x1, P0 ;  /* 0x000000090f097211 */ /* 0x000fe400000f0eff */
[----:B0-----:R-:W-:-:S04]  /*6930*/  LEA R8, P0, R10, UR12, 0x2 ;  /* 0x0000000c0a087c11 */ /* 0x001fc8000f8010ff */
[----:B------:R-:W-:-:S05]  /*6940*/  LEA.HI.X R9, R10, UR13, R9, 0x2, P0 ;  /* 0x0000000d0a097c11 */ /* 0x000fca00080f1409 */
[----:B------:R0:W-:Y:S04]  /*6950*/  STG.E desc[UR8][R8.64], R37 ;  /* 0x0000002508007986 */ /* 0x0001e8000c101908 */
.L_x_4856:
[----:B------:R-:W-:Y:S05]  /*6960*/  BSYNC.RECONVERGENT B2 ;  /* 0x0000000000027941 */ /* 0x000fea0003800200 */
.L_x_4855:
        /* <DEDUP_REMOVED lines=9> */
.L_x_4860:
[----:B------:R-:W0:Y:S01]  /*6a00*/  LDCU.64 UR12, c[0x0][0x390] ;  /* 0x00007200ff0c77ac */ /* 0x000e220008000a00 */
[----:B-----5:R-:W-:-:S04]  /*6a10*/  IADD3 R10, P0, PT, R13, R8, RZ ;  /* 0x000000080d0a7210 */ /* 0x020fc80007f1e0ff */
[----:B------:R-:W-:Y:S02]  /*6a20*/  LEA.HI.X.SX32 R9, R13, R9, 0x1, P0 ;  /* 0x000000090d097211 */ /* 0x000fe400000f0eff */
[----:B0-----:R-:W-:-:S04]  /*6a30*/  LEA R8, P0, R10, UR12, 0x2 ;  /* 0x0000000c0a087c11 */ /* 0x001fc8000f8010ff */
[----:B------:R-:W-:-:S05]  /*6a40*/  LEA.HI.X R9, R10, UR13, R9, 0x2, P0 ;  /* 0x0000000d0a097c11 */ /* 0x000fca00080f1409 */
[----:B------:R0:W-:Y:S04]  /*6a50*/  STG.E desc[UR8][R8.64], R35 ;  /* 0x0000002308007986 */ /* 0x0001e8000c101908 */
.L_x_4859:
[----:B------:R-:W-:Y:S05]  /*6a60*/  BSYNC.RECONVERGENT B2 ;  /* 0x0000000000027941 */ /* 0x000fea0003800200 */
.L_x_4858:
        /* <DEDUP_REMOVED lines=9> */
.L_x_4863:
[----:B------:R-:W0:Y:S01]  /*6b00*/  LDCU.64 UR12, c[0x0][0x390] ;  /* 0x00007200ff0c77ac */ /* 0x000e220008000a00 */
[----:B-----5:R-:W-:-:S04]  /*6b10*/  IADD3 R10, P0, PT, R12, R8, RZ ;  /* 0x000000080c0a7210 */ /* 0x020fc80007f1e0ff */
[----:B------:R-:W-:Y:S02]  /*6b20*/  LEA.HI.X.SX32 R9, R12, R9, 0x1, P0 ;  /* 0x000000090c097211 */ /* 0x000fe400000f0eff */
[----:B0-----:R-:W-:-:S04]  /*6b30*/  LEA R8, P0, R10, UR12, 0x2 ;  /* 0x0000000c0a087c11 */ /* 0x001fc8000f8010ff */
[----:B------:R-:W-:-:S05]  /*6b40*/  LEA.HI.X R9, R10, UR13, R9, 0x2, P0 ;  /* 0x0000000d0a097c11 */ /* 0x000fca00080f1409 */
[----:B------:R0:W-:Y:S04]  /*6b50*/  STG.E desc[UR8][R8.64], R34 ;  /* 0x0000002208007986 */ /* 0x0001e8000c101908 */
.L_x_4862:
[----:B------:R-:W-:Y:S05]  /*6b60*/  BSYNC.RECONVERGENT B2 ;  /* 0x0000000000027941 */ /* 0x000fea0003800200 */
.L_x_4861:
        /* <DEDUP_REMOVED lines=10> */
.L_x_4866:
[----:B-----5:R-:W-:-:S04]  /*6c10*/  IADD3 R10, P0, PT, R7, R8, RZ ;  /* 0x00000008070a7210 */ /* 0x020fc80007f1e0ff */
[----:B------:R-:W-:Y:S02]  /*6c20*/  LEA.HI.X.SX32 R7, R7, R9, 0x1, P0 ;  /* 0x0000000907077211 */ /* 0x000fe400000f0eff */
[----:B0-----:R-:W-:-:S04]  /*6c30*/  LEA R8, P0, R10, UR12, 0x2 ;  /* 0x0000000c0a087c11 */ /* 0x001fc8000f8010ff */
[----:B------:R-:W-:-:S05]  /*6c40*/  LEA.HI.X R9, R10, UR13, R7, 0x2, P0 ;  /* 0x0000000d0a097c11 */ /* 0x000fca00080f1407 */
[----:B------:R0:W-:Y:S04]  /*6c50*/  STG.E desc[UR8][R8.64], R33 ;  /* 0x0000002108007986 */ /* 0x0001e8000c101908 */
.L_x_4865:
[----:B------:R-:W-:Y:S05]  /*6c60*/  BSYNC.RECONVERGENT B2 ;  /* 0x0000000000027941 */ /* 0x000fea0003800200 */
.L_x_4864:
        /* <DEDUP_REMOVED lines=10> */
.L_x_4869:
[----:B-----5:R-:W-:-:S04]  /*6d10*/  IADD3 R7, P0, PT, R6, R8, RZ ;  /* 0x0000000806077210 */ /* 0x020fc80007f1e0ff */
[----:B------:R-:W-:Y:S02]  /*6d20*/  LEA.HI.X.SX32 R8, R6, R9, 0x1, P0 ;  /* 0x0000000906087211 */ /* 0x000fe400000f0eff */
[----:B0-----:R-:W-:-:S04]  /*6d30*/  LEA R6, P0, R7, UR12, 0x2 ;  /* 0x0000000c07067c11 */ /* 0x001fc8000f8010ff */
[----:B------:R-:W-:-:S05]  /*6d40*/  LEA.HI.X R7, R7, UR13, R8, 0x2, P0 ;  /* 0x0000000d07077c11 */ /* 0x000fca00080f1408 */
[----:B------:R0:W-:Y:S04]  /*6d50*/  STG.E desc[UR8][R6.64], R32 ;  /* 0x0000002006007986 */ /* 0x0001e8000c101908 */
.L_x_4868:
[----:B------:R-:W-:Y:S05]  /*6d60*/  BSYNC.RECONVERGENT B2 ;  /* 0x0000000000027941 */ /* 0x000fea0003800200 */
.L_x_4867:
        /* <DEDUP_REMOVED lines=9> */
.L_x_4872:
[----:B-12345:R-:W-:-:S04]  /*6e00*/  IADD3 R8, P0, PT, R5, R6, RZ ;  /* 0x0000000605087210 */ /* 0x03efc80007f1e0ff */
[----:B------:R-:W-:Y:S02]  /*6e10*/  LEA.HI.X.SX32 R5, R5, R7, 0x1, P0 ;  /* 0x0000000705057211 */ /* 0x000fe400000f0eff */
[----:B0-----:R-:W-:-:S04]  /*6e20*/  LEA R6, P0, R8, UR12, 0x2 ;  /* 0x0000000c08067c11 */ /* 0x001fc8000f8010ff */
[----:B------:R-:W-:-:S05]  /*6e30*/  LEA.HI.X R7, R8, UR13, R5, 0x2, P0 ;  /* 0x0000000d08077c11 */ /* 0x000fca00080f1405 */
[----:B------:R0:W-:Y:S04]  /*6e40*/  STG.E desc[UR8][R6.64], R31 ;  /* 0x0000001f06007986 */ /* 0x0001e8000c101908 */
.L_x_4871:
[----:B------:R-:W-:Y:S05]  /*6e50*/  BSYNC.RECONVERGENT B2 ;  /* 0x0000000000027941 */ /* 0x000fea0003800200 */
.L_x_4870:
        /* <DEDUP_REMOVED lines=9> */
.L_x_4875:
[----:B-----5:R-:W-:-:S04]  /*6ef0*/  IADD3 R5, P0, PT, R4, R6, RZ ;  /* 0x0000000604057210 */ /* 0x020fc80007f1e0ff */
[----:B------:R-:W-:Y:S02]  /*6f00*/  LEA.HI.X.SX32 R6, R4, R7, 0x1, P0 ;  /* 0x0000000704067211 */ /* 0x000fe400000f0eff */
[----:B0-----:R-:W-:-:S04]  /*6f10*/  LEA R4, P0, R5, UR12, 0x2 ;  /* 0x0000000c05047c11 */ /* 0x001fc8000f8010ff */
[----:B------:R-:W-:-:S05]  /*6f20*/  LEA.HI.X R5, R5, UR13, R6, 0x2, P0 ;  /* 0x0000000d05057c11 */ /* 0x000fca00080f1406 */
[----:B------:R0:W-:Y:S04]  /*6f30*/  STG.E desc[UR8][R4.64], R30 ;  /* 0x0000001e04007986 */ /* 0x0001e8000c101908 */
.L_x_4874:
[----:B------:R-:W-:Y:S05]  /*6f40*/  BSYNC.RECONVERGENT B2 ;  /* 0x0000000000027941 */ /* 0x000fea0003800200 */
.L_x_4873:
        /* <DEDUP_REMOVED lines=9> */
.L_x_4878:
[----:B-----5:R-:W-:-:S04]  /*6fe0*/  IADD3 R6, P0, PT, R3, R4, RZ ;  /* 0x0000000403067210 */ /* 0x020fc80007f1e0ff */
[----:B------:R-:W-:Y:S02]  /*6ff0*/  LEA.HI.X.SX32 R3, R3, R5, 0x1, P0 ;  /* 0x0000000503037211 */ /* 0x000fe400000f0eff */
[----:B0-----:R-:W-:-:S04]  /*7000*/  LEA R4, P0, R6, UR12, 0x2 ;  /* 0x0000000c06047c11 */ /* 0x001fc8000f8010ff */
[----:B------:R-:W-:-:S05]  /*7010*/  LEA.HI.X R5, R6, UR13, R3, 0x2, P0 ;  /* 0x0000000d06057c11 */ /* 0x000fca00080f1403 */
[----:B------:R0:W-:Y:S04]  /*7020*/  STG.E desc[UR8][R4.64], R29 ;  /* 0x0000001d04007986 */ /* 0x0001e8000c101908 */
.L_x_4877:
[----:B------:R-:W-:Y:S05]  /*7030*/  BSYNC.RECONVERGENT B2 ;  /* 0x0000000000027941 */ /* 0x000fea0003800200 */
.L_x_4876:
        /* <DEDUP_REMOVED lines=9> */
.L_x_4881:
[----:B-----5:R-:W-:-:S04]  /*70d0*/  IADD3 R3, P0, PT, R2, R4, RZ ;  /* 0x0000000402037210 */ /* 0x020fc80007f1e0ff */
[----:B------:R-:W-:Y:S02]  /*70e0*/  LEA.HI.X.SX32 R4, R2, R5, 0x1, P0 ;  /* 0x0000000502047211 */ /* 0x000fe400000f0eff */
[----:B0-----:R-:W-:-:S04]  /*70f0*/  LEA R2, P0, R3, UR12, 0x2 ;  /* 0x0000000c03027c11 */ /* 0x001fc8000f8010ff */
[----:B------:R-:W-:-:S05]  /*7100*/  LEA.HI.X R3, R3, UR13, R4, 0x2, P0 ;  /* 0x0000000d03037c11 */ /* 0x000fca00080f1404 */
[----:B------:R0:W-:Y:S04]  /*7110*/  STG.E desc[UR8][R2.64], R28 ;  /* 0x0000001c02007986 */ /* 0x0001e8000c101908 */
.L_x_4880:
[----:B------:R-:W-:Y:S05]  /*7120*/  BSYNC.RECONVERGENT B2 ;  /* 0x0000000000027941 */ /* 0x000fea0003800200 */
.L_x_4879:
        /* <DEDUP_REMOVED lines=8> */
.L_x_4883:
[----:B-----5:R-:W-:-:S04]  /*71b0*/  IADD3 R4, P0, PT, R0, R2, RZ ;  /* 0x0000000200047210 */ /* 0x020fc80007f1e0ff */
[----:B------:R-:W-:Y:S02]  /*71c0*/  LEA.HI.X.SX32 R3, R0, R3, 0x1, P0 ;  /* 0x0000000300037211 */ /* 0x000fe400000f0eff */
[----:B0-----:R-:W-:-:S04]  /*71d0*/  LEA R2, P0, R4, UR12, 0x2 ;  /* 0x0000000c04027c11 */ /* 0x001fc8000f8010ff */
[----:B------:R-:W-:-:S05]  /*71e0*/  LEA.HI.X R3, R4, UR13, R3, 0x2, P0 ;  /* 0x0000000d04037c11 */ /* 0x000fca00080f1403 */
[----:B------:R0:W-:Y:S01]  /*71f0*/  STG.E desc[UR8][R2.64], R27 ;  /* 0x0000001b02007986 */ /* 0x0001e2000c101908 */
[----:B------:R-:W-:Y:S05]  /*7200*/  BRA `(.L_x_4882) ;  /* 0x0000000800607947 */ /* 0x000fea0003800000 */
.L_x_4839:
[----:B------:R-:W-:Y:S01]  /*7210*/  BAR.SYNC.DEFER_BLOCKING 0x0 ;  /* 0x0000000000007b1d */ /* 0x000fe20000010000 */
[----:B------:R-:W-:Y:S02]  /*7220*/  P2R R51, PR, RZ, 0x2 ;  /* 0x00000002ff337803 */ /* 0x000fe40000000000 */
[C---:B------:R-:W-:Y:S02]  /*7230*/  LOP3.LUT P1, RZ, R36.reuse, 0x8, RZ, 0xc0, !PT ;  /* 0x0000000824ff7812 */ /* 0x040fe4000782c0ff */
[----:B------:R-:W-:Y:S01]  /*7240*/  @P0 LEA R42, R47, UR5, 0x2 ;  /* 0x000000052f2a0c11 */ /* 0x000fe2000f8e10ff */
[----:B------:R-:W0:Y:S01]  /*7250*/  LDCU.64 UR12, c[0x0][0x390] ;  /* 0x00007200ff0c77ac */ /* 0x000e220008000a00 */
[----:B------:R-:W-:Y:S02]  /*7260*/  P2R R52, PR, RZ, 0x2 ;  /* 0x00000002ff347803 */ /* 0x000fe40000000000 */
[----:B------:R-:W-:Y:S02]  /*7270*/  LOP3.LUT P1, RZ, R36, 0x4, RZ, 0xc0, !PT ;  /* 0x0000000424ff7812 */ /* 0x000fe4000782c0ff */
[----:B------:R-:W-:-:S02]  /*7280*/  P2R R50, PR, RZ, 0x4 ;  /* 0x00000004ff327803 */ /* 0x000fc40000000000 */
[----:B------:R-:W-:Y:S02]  /*7290*/  P2R R53, PR, RZ, 0x2 ;  /* 0x00000002ff357803 */ /* 0x000fe40000000000 */
[C---:B------:R-:W-:Y:S02]  /*72a0*/  LOP3.LUT P1, RZ, R36.reuse, 0x2, RZ, 0xc0, !PT ;  /* 0x0000000224ff7812 */ /* 0x040fe4000782c0ff */
[----:B------:R-:W-:Y:S02]  /*72b0*/  P2R R48, PR, RZ, 0x8 ;  /* 0x00000008ff307803 */ /* 0x000fe40000000000 */
[----:B------:R-:W-:Y:S02]  /*72c0*/  P2R R46, PR, RZ, 0x10 ;  /* 0x00000010ff2e7803 */ /* 0x000fe40000000000 */
[----:B------:R-:W-:Y:S02]  /*72d0*/  P2R R44, PR, RZ, 0x20 ;  /* 0x00000020ff2c7803 */ /* 0x000fe40000000000 */
[C---:B------:R-:W-:Y:S01]  /*72e0*/  LOP3.LUT P2, RZ, R36.reuse, 0x10, RZ, 0xc0, !PT ;  /* 0x0000001024ff7812 */ /* 0x040fe2000784c0ff */
[----:B------:R1:W-:Y:S01]  /*72f0*/  @P0 STS [R42], R45 ;  /* 0x0000002d2a000388 */ /* 0x0003e20000000800 */
[----:B------:R-:W-:-:S02]  /*7300*/  LOP3.LUT P3, RZ, R36, 0x20, RZ, 0xc0, !PT ;  /* 0x0000002024ff7812 */ /* 0x000fc4000786c0ff */
[C---:B------:R-:W-:Y:S02]  /*7310*/  LOP3.LUT P4, RZ, R36.reuse, 0x40, RZ, 0xc0, !PT ;  /* 0x0000004024ff7812 */ /* 0x040fe4000788c0ff */
[C---:B------:R-:W-:Y:S02]  /*7320*/  LOP3.LUT P5, RZ, R36.reuse, 0x80, RZ, 0xc0, !PT ;  /* 0x0000008024ff7812 */ /* 0x040fe400078ac0ff */
[C---:B------:R-:W-:Y:S02]  /*7330*/  LOP3.LUT P6, RZ, R36.reuse, 0x1, RZ, 0xc0, !PT ;  /* 0x0000000124ff7812 */ /* 0x040fe400078cc0ff */
[----:B------:R-:W-:Y:S02]  /*7340*/  LOP3.LUT P0, RZ, R36, 0x100, RZ, 0xc0, !PT ;  /* 0x0000010024ff7812 */ /* 0x000fe4000780c0ff */
[----:B------:R-:W-:-:S05]  /*7350*/  @P1 LEA R36, R43, UR5, 0x2 ;  /* 0x000000052b241c11 */ /* 0x000fca000f8e10ff */
[----:B------:R2:W-:Y:S01]  /*7360*/  @P1 STS [R36], R41 ;  /* 0x0000002924001388 */ /* 0x0005e20000000800 */
[----:B------:R-:W-:Y:S02]  /*7370*/  ISETP.NE.AND P1, PT, R53, RZ, PT ;  /* 0x000000ff3500720c */ /* 0x000fe40003f25270 */
[----:B-1----:R-:W-:Y:S02]  /*7380*/  @P4 LEA R42, R13, UR5, 0x2 ;  /* 0x000000050d2a4c11 */ /* 0x002fe4000f8e10ff */
[----:B------:R-:W-:Y:S02]  /*7390*/  @P5 LEA R13, R12, UR5, 0x2 ;  /* 0x000000050c0d5c11 */ /* 0x000fe4000f8e10ff */
[----:B------:R-:W-:Y:S02]  /*73a0*/  @P0 LEA R12, R7, UR5, 0x2 ;  /* 0x00000005070c0c11 */ /* 0x000fe4000f8e10ff */
[----:B------:R-:W-:-:S05]  /*73b0*/  @P6 LEA R7, R6, UR5, 0x2 ;  /* 0x0000000506076c11 */ /* 0x000fca000f8e10ff */
[----:B------:R-:W-:-:S05]  /*73c0*/  @P1 LEA R43, R26, UR5, 0x2 ;  /* 0x000000051a2b1c11 */ /* 0x000fca000f8e10ff */
[----:B------:R2:W-:Y:S01]  /*73d0*/  @P1 STS [R43], R40 ;  /* 0x000000282b001388 */ /* 0x0005e20000000800 */
[----:B------:R-:W-:-:S13]  /*73e0*/  ISETP.NE.AND P1, PT, R52, RZ, PT ;  /* 0x000000ff3400720c */ /* 0x000fda0003f25270 */
[----:B------:R-:W-:Y:S02]  /*73f0*/  @P1 LEA R26, R25, UR5, 0x2 ;  /* 0x00000005191a1c11 */ /* 0x000fe4000f8e10ff */
[----:B------:R-:W-:Y:S02]  /*7400*/  @P2 LEA R25, R24, UR5, 0x2 ;  /* 0x0000000518192c11 */ /* 0x000fe4000f8e10ff */
[----:B------:R-:W-:Y:S01]  /*7410*/  @P3 LEA R24, R15, UR5, 0x2 ;  /* 0x000000050f183c11 */ /* 0x000fe2000f8e10ff */
[----:B------:R2:W-:Y:S01]  /*7420*/  @P1 STS [R26], R39 ;  /* 0x000000271a001388 */ /* 0x0005e20000000800 */
[----:B------:R-:W-:-:S03]  /*7430*/  ISETP.NE.AND P1, PT, R51, RZ, PT ;  /* 0x000000ff3300720c */ /* 0x000fc60003f25270 */
[----:B------:R2:W-:Y:S01]  /*7440*/  @P2 STS [R25], R38 ;  /* 0x0000002619002388 */ /* 0x0005e20000000800 */
[----:B------:R-:W-:-:S03]  /*7450*/  ISETP.NE.AND P2, PT, R50, RZ, PT ;  /* 0x000000ff3200720c */ /* 0x000fc60003f45270 */
[----:B------:R2:W-:Y:S01]  /*7460*/  @P3 STS [R24], R37 ;  /* 0x0000002518003388 */ /* 0x0005e20000000800 */
[----:B------:R-:W-:-:S03]  /*7470*/  ISETP.NE.AND P3, PT, R48, RZ, PT ;  /* 0x000000ff3000720c */ /* 0x000fc60003f65270 */
[----:B------:R2:W-:Y:S01]  /*7480*/  @P4 STS [R42], R35 ;  /* 0x000000232a004388 */ /* 0x0005e20000000800 */
[----:B------:R-:W-:Y:S02]  /*7490*/  ISETP.NE.AND P4, PT, R46, RZ, PT ;  /* 0x000000ff2e00720c */ /* 0x000fe40003f85270 */
[----:B------:R-:W-:Y:S01]  /*74a0*/  @P1 LEA R6, R5, UR5, 0x2 ;  /* 0x0000000505061c11 */ /* 0x000fe2000f8e10ff */
[----:B------:R2:W-:Y:S01]  /*74b0*/  @P5 STS [R13], R34 ;  /* 0x000000220d005388 */ /* 0x0005e20000000800 */
[----:B------:R-:W-:Y:S02]  /*74c0*/  ISETP.NE.AND P5, PT, R44, RZ, PT ;  /* 0x000000ff2c00720c */ /* 0x000fe40003fa5270 */
        /* <DEDUP_REMOVED lines=13> */
[----:B0-----:R-:W-:Y:S05]  /*75a0*/  @P0 BRA `(.L_x_4882) ;  /* 0x0000000400780947 */ /* 0x001fea0003800000 */
[----:B------:R-:W-:Y:S01]  /*75b0*/  IADD3 R21, PT, PT, R23, R21, R22 ;  /* 0x0000001517157210 */ /* 0x000fe20007ffe016 */
[----:B------:R-:W-:Y:S03]  /*75c0*/  BSSY.RECONVERGENT B2, `(.L_x_4884) ;  /* 0x0000023000027945 */ /* 0x000fe60003800200 */
[----:B------:R-:W-:-:S04]  /*75d0*/  IADD3 R21, PT, PT, R17, R21, R16 ;  /* 0x0000001511157210 */ /* 0x000fc80007ffe010 */
[----:B------:R-:W-:-:S04]  /*75e0*/  IADD3 R21, PT, PT, R19, R21, R18 ;  /* 0x0000001513157210 */ /* 0x000fc80007ffe012 */
[----:B------:R-:W-:-:S04]  /*75f0*/  IADD3 R21, PT, PT, R9, R21, R8 ;  /* 0x0000001509157210 */ /* 0x000fc80007ffe008 */
[----:B------:R-:W-:-:S04]  /*7600*/  IADD3 R21, PT, PT, R11, R21, R10 ;  /* 0x000000150b157210 */ /* 0x000fc80007ffe00a */
[----:B------:R-:W-:-:S04]  /*7610*/  IADD3 R20, PT, PT, R21, UR10, R20 ;  /* 0x0000000a15147c10 */ /* 0x000fc8000fffe014 */
[----:B------:R-:W-:-:S05]  /*7620*/  IADD3 R20, PT, PT, R20, -0x1681, -R49 ;  /* 0xffffe97f14147810 */ /* 0x000fca0007ffe831 */
[----:B--2---:R-:W-:-:S05]  /*7630*/  IMAD.HI.U32 R0, R20, -0x55555555, RZ ;  /* 0xaaaaaaab14007827 */ /* 0x004fca00078e00ff */
        /* <DEDUP_REMOVED lines=11> */
.L_x_4886:
        /* <DEDUP_REMOVED lines=16> */
.L_x_4885:
[----:B------:R-:W-:Y:S05]  /*77f0*/  BSYNC.RECONVERGENT B2 ;  /* 0x0000000000027941 */ /* 0x000fea0003800200 */
.L_x_4884:
        /* <DEDUP_REMOVED lines=14> */
.L_x_4887:
        /* <DEDUP_REMOVED lines=43> */
.L_x_4882:
[----:B------:R-:W-:Y:S05]  /*7b90*/  BSYNC.RECONVERGENT B0 ;  /* 0x0000000000007941 */ /* 0x000fea0003800200 */
.L_x_4838:
[----:B------:R-:W-:Y:S05]  /*7ba0*/  BRA `(.L_x_4888) ;  /* 0x0000003400447947 */ /* 0x000fea0003800000 */
.L_x_4837:
[----:B------:R-:W0:Y:S01]  /*7bb0*/  S2R R35, SR_TID.X ;  /* 0x0000000000237919 */ /* 0x000e220000002100 */
[----:B------:R-:W1:Y:S01]  /*7bc0*/  LDC.64 R2, c[0x0][0x3c8] ;  /* 0x0000f200ff027b82 */ /* 0x000e620000000a00 */
[----:B------:R-:W2:Y:S01]  /*7bd0*/  LDCU.U8 UR5, c[0x0][0x3b8] ;  /* 0x00007700ff0577ac */ /* 0x000ea20008000000 */
[----:B------:R-:W3:Y:S01]  /*7be0*/  LDCU.64 UR12, c[0x0][0x380] ;  /* 0x00007000ff0c77ac */ /* 0x000ee20008000a00 */
[----:B--2---:R-:W-:Y:S01]  /*7bf0*/  ISETP.NE.AND P1, PT, RZ, UR5, PT ;  /* 0x00000005ff007c0c */ /* 0x004fe2000bf25270 */
[----:B------:R-:W-:-:S03]  /*7c00*/  USHF.R.S32.HI UR5, URZ, 0x1f, UR7 ;  /* 0x0000001fff057899 */ /* 0x000fc60008011407 */
        /* <DEDUP_REMOVED lines=8> */
[C---:B------:R-:W-:Y:S01]  /*7c90*/  VIADD R21, R19.reuse, 0xa0 ;  /* 0x000000a013157836 */ /* 0x040fe20000000000 */
[----:B------:R-:W-:Y:S01]  /*7ca0*/  ISETP.GE.AND P0, PT, R18, UR4, PT ;  /* 0x0000000412007c0c */ /* 0x000fe2000bf06270 */
[C---:B------:R-:W-:Y:S01]  /*7cb0*/  VIADD R22, R19.reuse, 0xc0 ;  /* 0x000000c013167836 */ /* 0x040fe20000000000 */
[C---:B------:R-:W-:Y:S02]  /*7cc0*/  IADD3 R18, P2, P3, R19.reuse, UR7, R2 ;  /* 0x0000000713127c10 */ /* 0x040fe4000fb5e002 */
[----:B------:R-:W-:Y:S01]  /*7cd0*/  ISETP.GE.AND P4, PT, R20, UR4, PT ;  /* 0x0000000414007c0c */ /* 0x000fe2000bf86270 */
[----:B------:R-:W-:Y:S01]  /*7ce0*/  VIADD R20, R19, 0x60 ;  /* 0x0000006013147836 */ /* 0x000fe20000000000 */
[----:B------:R-:W-:-:S02]  /*7cf0*/  IADD3.X R3, PT, PT, RZ, UR5, R3, P2, P3 ;  /* 0x00000005ff037c10 */ /* 0x000fc400097e6403 */
[----:B---3--:R-:W-:Y:S02]  /*7d00*/  LEA R2, P2, R18, UR12, 0x2 ;  /* 0x0000000c12027c11 */ /* 0x008fe4000f8410ff */
[----:B------:R-:W-:Y:S01]  /*7d10*/  ISETP.GE.AND P6, PT, R20, UR4, PT ;  /* 0x0000000414007c0c */ /* 0x000fe2000bfc6270 */
[C---:B------:R-:W-:Y:S01]  /*7d20*/  VIADD R20, R19.reuse, 0x80 ;  /* 0x0000008013147836 */ /* 0x040fe20000000000 */
[----:B------:R-:W-:Y:S01]  /*7d30*/  LEA.HI.X R3, R18, UR13, R3, 0x2, P2 ;  /* 0x0000000d12037c11 */ /* 0x000fe200090f1403 */
[----:B------:R-:W-:Y:S01]  /*7d40*/  VIADD R18, R19, 0xe0 ;  /* 0x000000e013127836 */ /* 0x000fe20000000000 */
[----:B------:R-:W-:Y:S02]  /*7d50*/  ISETP.GE.AND P3, PT, R21, UR4, PT ;  /* 0x0000000415007c0c */ /* 0x000fe4000bf66270 */
[----:B------:R-:W-:Y:S01]  /*7d60*/  ISETP.GE.AND P5, PT, R20, UR4, PT ;  /* 0x0000000414007c0c */ /* 0x000fe2000bfa6270 */
[----:B------:R-:W2:Y:S01]  /*7d70*/  @!P1 LDG.E R0, desc[UR8][R2.64] ;  /* 0x0000000802009981 */ /* 0x000ea2000c1e1900 */
[----:B------:R-:W-:Y:S01]  /*7d80*/  ISETP.GE.AND P1, PT, R18, UR4, PT ;  /* 0x0000000412007c0c */ /* 0x000fe2000bf26270 */
[C---:B------:R-:W-:Y:S01]  /*7d90*/  VIADD R20, R19.reuse, 0x100 ;  /* 0x0000010013147836 */ /* 0x040fe20000000000 */
[----:B------:R-:W-:Y:S01]  /*7da0*/  ISETP.GE.AND P2, PT, R22, UR4, PT ;  /* 0x0000000416007c0c */ /* 0x000fe2000bf46270 */
[----:B------:R-:W-:Y:S01]  /*7db0*/  VIADD R18, R19, 0x120 ;  /* 0x0000012013127836 */ /* 0x000fe20000000000 */
[----:B------:R-:W3:Y:S02]  /*7dc0*/  @!P0 LDG.E R4, desc[UR8][R2.64+0x80] ;  /* 0x0000800802048981 */ /* 0x000ee4000c1e1900 */
[----:B------:R-:W-:-:S02]  /*7dd0*/  ISETP.GE.AND P0, PT, R20, UR4, PT ;  /* 0x0000000414007c0c */ /* 0x000fc4000bf06270 */
[----:B------:R-:W4:Y:S01]  /*7de0*/  @!P4 LDG.E R5, desc[UR8][R2.64+0x100] ;  /* 0x000100080205c981 */ /* 0x000f22000c1e1900 */
[----:B------:R-:W-:Y:S01]  /*7df0*/  ISETP.GE.AND P4, PT, R18, UR4, PT ;  /* 0x0000000412007c0c */ /* 0x000fe2000bf86270 */
[C---:B------:R-:W-:Y:S02]  /*7e00*/  VIADD R20, R19.reuse, 0x140 ;  /* 0x0000014013147836 */ /* 0x040fe40000000000 */
[C---:B------:R-:W-:Y:S01]  /*7e10*/  VIADD R18, R19.reuse, 0x160 ;  /* 0x0000016013127836 */ /* 0x040fe20000000000 */
[----:B------:R-:W5:Y:S02]  /*7e20*/  @!P6 LDG.E R6, desc[UR8][R2.64+0x180] ;  /* 0x000180080206e981 */ /* 0x000f64000c1e1900 */
[----:B------:R-:W-:Y:S02]  /*7e30*/  ISETP.GE.AND P6, PT, R20, UR4, PT ;  /* 0x0000000414007c0c */ /* 0x000fe4000bfc6270 */
[----:B------:R-:W5:Y:S01]  /*7e40*/  @!P5 LDG.E R7, desc[UR8][R2.64+0x200] ;  /* 0x000200080207d981 */ /* 0x000f62000c1e1900 */
[----:B------:R-:W-:Y:S01]  /*7e50*/  ISETP.GE.AND P5, PT, R18, UR4, PT ;  /* 0x0000000412007c0c */ /* 0x000fe2000bfa6270 */
[----:B------:R-:W-:-:S02]  /*7e60*/  VIADD R20, R19, 0x180 ;  /* 0x0000018013147836 */ /* 0x000fc40000000000 */
[C---:B------:R-:W-:Y:S01]  /*7e70*/  VIADD R18, R19.reuse, 0x1a0 ;  /* 0x000001a013127836 */ /* 0x040fe20000000000 */
[----:B------:R-:W5:Y:S01]  /*7e80*/  @!P3 LDG.E R8, desc[UR8][R2.64+0x280] ;  /* 0x000280080208b981 */ /* 0x000f62000c1e1900 */
[----:B------:R-:W-:Y:S01]  /*7e90*/  VIADD R19, R19, 0x1c0 ;  /* 0x000001c013137836 */ /* 0x000fe20000000000 */
[----:B------:R-:W-:Y:S02]  /*7ea0*/  ISETP.GE.AND P3, PT, R20, UR4, PT ;  /* 0x0000000414007c0c */ /* 0x000fe4000bf66270 */
        /* <DEDUP_REMOVED lines=15> */
[----:B-1----:R-:W-:Y:S01]  /*7fa0*/  ULEA UR5, UR6, UR5, 0x18 ;  /* 0x0000000506057291 */ /* 0x002fe2000f8ec0ff */
[----:B------:R-:W1:Y:S01]  /*7fb0*/  LDCU UR6, c[0x0][0x3a8] ;  /* 0x00007500ff0677ac */ /* 0x000e620008000800 */
[----:B0-----:R-:W-:-:S05]  /*7fc0*/  IMAD R18, R28, 0x1e0, R37 ;  /* 0x000001e01c127824 */ /* 0x001fca00078e0225 */
[----:B------:R-:W-:Y:S02]  /*7fd0*/  LEA R18, R18, UR5, 0x2 ;  /* 0x0000000512127c11 */ /* 0x000fe4000f8e10ff */
[----:B------:R-:W-:Y:S01]  /*7fe0*/  LOP3.LUT R36, R36, 0xfffffffd, RZ, 0xc0, !PT ;  /* 0xfffffffd24247812 */ /* 0x000fe200078ec0ff */
[----:B------:R-:W-:Y:S02]  /*7ff0*/  IMAD.MOV.U32 R34, RZ, RZ, 0x2 ;  /* 0x00000002ff227424 */ /* 0x000fe400078e00ff */
[----:B--2---:R0:W-:Y:S04]  /*8000*/  STS [R18], R0 ;  /* 0x0000000012007388 */ /* 0x0041e80000000800 */
[----:B---3--:R-:W-:Y:S01]  /*8010*/  STS [R18+0x80], R4 ;  /* 0x0000800412007388 */ /* 0x008fe20000000800 */
[----:B0-----:R-:W-:-:S03]  /*8020*/  IMAD R0, R37, 0x38, R18 ;  /* 0x0000003825007824 */ /* 0x001fc600078e0212 */
[----:B----4-:R-:W-:Y:S04]  /*8030*/  STS [R18+0x100], R5 ;  /* 0x0001000512007388 */ /* 0x010fe80000000800 */
        /* <DEDUP_REMOVED lines=11> */
[----:B------:R-:W-:Y:S01]  /*80f0*/  STS [R18+0x700], R17 ;  /* 0x0007001112007388 */ /* 0x000fe20000000800 */
[----:B------:R-:W-:-:S03]  /*8100*/  NOP ;  /* 0x0000000000007918 */ /* 0x000fc60000000000 */
[----:B------:R-:W1:Y:S04]  /*8110*/  LDS R27, [R0+0x4] ;  /* 0x00000400001b7984 */ /* 0x000e680000000800 */
[----:B------:R-:W2:Y:S04]  /*8120*/  LDS R30, [R0] ;  /* 0x00000000001e7984 */ /* 0x000ea80000000800 */
[----:B------:R-:W3:Y:S04]  /*8130*/  LDS R26, [R0+0x8] ;  /* 0x00000800001a7984 */ /* 0x000ee80000000800 */
[----:B------:R-:W4:Y:S04]  /*8140*/  LDS R25, [R0+0xc] ;  /* 0x00000c0000197984 */ /* 0x000f280000000800 */
[----:B------:R-:W5:Y:S01]  /*8150*/  LDS R24, [R0+0x10] ;  /* 0x0000100000187984 */ /* 0x000f620000000800 */
[----:B0-----:R-:W-:-:S03]  /*8160*/  IMAD R12, R35, 0xf, RZ ;  /* 0x0000000f230c7824 */ /* 0x001fc600078e02ff */
[----:B------:R-:W0:Y:S01]  /*8170*/  LDS R23, [R0+0x14] ;  /* 0x0000140000177984 */ /* 0x000e220000000800 */
[----:B------:R-:W-:-:S03]  /*8180*/  VIADD R2, R12, 0x1 ;  /* 0x000000010c027836 */ /* 0x000fc60000000000 */
[----:B------:R-:W0:Y:S04]  /*8190*/  LDS R22, [R0+0x18] ;  /* 0x0000180000167984 */ /* 0x000e280000000800 */
[----:B------:R-:W0:Y:S04]  /*81a0*/  LDS R21, [R0+0x1c] ;  /* 0x00001c0000157984 */ /* 0x000e280000000800 */
[----:B------:R-:W0:Y:S04]  /*81b0*/  LDS R20, [R0+0x20] ;  /* 0x0000200000147984 */ /* 0x000e280000000800 */
[----:B------:R-:W0:Y:S01]  /*81c0*/  LDS R19, [R0+0x24] ;  /* 0x0000240000137984 */ /* 0x000e220000000800 */
[----:B-1----:R-:W-:-:S03]  /*81d0*/  ISETP.NE.AND P1, PT, R27, UR6, PT ;  /* 0x000000061b007c0c */ /* 0x002fc6000bf25270 */
[----:B------:R-:W1:Y:S01]  /*81e0*/  LDS R17, [R0+0x28] ;  /* 0x0000280000117984 */ /* 0x000e620000000800 */
[----:B--2---:R-:W-:-:S03]  /*81f0*/  ISETP.NE.AND P0, PT, R30, UR6, PT ;  /* 0x000000061e007c0c */ /* 0x004fc6000bf05270 */
[----:B------:R-:W2:Y:S01]  /*8200*/  LDS R16, [R0+0x2c] ;  /* 0x00002c0000107984 */ /* 0x000ea20000000800 */
[----:B------:R-:W-:Y:S01]  /*8210*/  ISETP.GE.OR P6, PT, R2, UR4, P1 ;  /* 0x0000000402007c0c */ /* 0x000fe20008fc6670 */
[C---:B------:R-:W-:Y:S01]  /*8220*/  VIADD R2, R12.reuse, 0x2 ;  /* 0x000000020c027836 */ /* 0x040fe20000000000 */
[----:B------:R-:W-:Y:S01]  /*8230*/  ISETP.GE.OR P0, PT, R12, UR4, P0 ;  /* 0x000000040c007c0c */ /* 0x000fe20008706670 */
[----:B------:R-:W2:Y:S01]  /*8240*/  LDS R9, [R0+0x30] ;  /* 0x0000300000097984 */ /* 0x000ea20000000800 */
[----:B---3--:R-:W-:Y:S01]  /*8250*/  ISETP.NE.AND P1, PT, R26, UR6, PT ;  /* 0x000000061a007c0c */ /* 0x008fe2000bf25270 */
[----:B------:R-:W-:Y:S02]  /*8260*/  VIADD R3, R12, 0x3 ;  /* 0x000000030c037836 */ /* 0x000fe40000000000 */
[----:B------:R-:W3:Y:S01]  /*8270*/  LDS R7, [R0+0x34] ;  /* 0x0000340000077984 */ /* 0x000ee20000000800 */
[----:B------:R-:W-:Y:S02]  /*8280*/  ISETP.GE.OR P4, PT, R2, UR4, P1 ;  /* 0x0000000402007c0c */ /* 0x000fe40008f86670 */
[----:B----4-:R-:W-:Y:S01]  /*8290*/  ISETP.NE.AND P1, PT, R25, UR6, PT ;  /* 0x0000000619007c0c */ /* 0x010fe2000bf25270 */
[----:B------:R4:W4:Y:S01]  /*82a0*/  LDS R6, [R0+0x38] ;  /* 0x0000380000067984 */ /* 0x0009220000000800 */
[----:B------:R-:W-:-:S02]  /*82b0*/  SEL R2, RZ, 0x1, !P0 ;  /* 0x00000001ff027807 */ /* 0x000fc40004000000 */
[----:B------:R-:W-:Y:S01]  /*82c0*/  @P6 LOP3.LUT R36, R36, 0x2, RZ, 0xfc, !PT ;  /* 0x0000000224246812 */ /* 0x000fe200078efcff */
[----:B------:R-:W-:Y:S01]  /*82d0*/  @!P0 IMAD.MOV R34, RZ, RZ, 0x1 ;  /* 0x00000001ff228424 */ /* 0x000fe200078e02ff */
[----:B------:R-:W-:Y:S01]  /*82e0*/  BAR.SYNC.DEFER_BLOCKING 0x0 ;  /* 0x0000000000007b1d */ /* 0x000fe20000010000 */
[----:B------:R-:W-:Y:S01]  /*82f0*/  ISETP.GE.OR P2, PT, R3, UR4, P1 ;  /* 0x0000000403007c0c */ /* 0x000fe20008f46670 */
[----:B------:R-:W-:Y:S01]  /*8300*/  @!P6 IMAD.MOV R34, RZ, RZ, R2 ;  /* 0x000000ffff22e224 */ /* 0x000fe200078e0202 */
[----:B------:R-:W-:Y:S01]  /*8310*/  LOP3.LUT R36, R36, 0xfffffffb, RZ, 0xc0, !PT ;  /* 0xfffffffb24247812 */ /* 0x000fe200078ec0ff */
[----:B------:R-:W-:Y:S01]  /*8320*/  VIADD R2, R12, 0x4 ;  /* 0x000000040c027836 */ /* 0x000fe20000000000 */
[----:B-----5:R-:W-:Y:S02]  /*8330*/  ISETP.NE.AND P1, PT, R24, UR6, PT ;  /* 0x0000000618007c0c */ /* 0x020fe4000bf25270 */
[----:B------:R-:W-:Y:S01]  /*8340*/  @P4 LOP3.LUT R36, R36, 0x4, RZ, 0xfc, !PT ;  /* 0x0000000424244812 */ /* 0x000fe200078efcff */
[----:B------:R-:W-:Y:S01]  /*8350*/  VIADD R33, R34, 0x1 ;  /* 0x0000000122217836 */ /* 0x000fe20000000000 */
[----:B------:R-:W-:Y:S01]  /*8360*/  ISETP.GE.OR P3, PT, R2, UR4, P1 ;  /* 0x0000000402007c0c */ /* 0x000fe20008f66670 */
[----:B------:R-:W-:Y:S01]  /*8370*/  @!P4 IMAD.MOV R33, RZ, RZ, R34 ;  /* 0x000000ffff21c224 */ /* 0x000fe200078e0222 */
[----:B------:R-:W-:Y:S01]  /*8380*/  LOP3.LUT R36, R36, 0xfffffff7, RZ, 0xc0, !PT ;  /* 0xfffffff724247812 */ /* 0x000fe200078ec0ff */
[----:B------:R-:W-:Y:S01]  /*8390*/  VIADD R2, R12, 0x5 ;  /* 0x000000050c027836 */ /* 0x000fe20000000000 */
[----:B0-----:R-:W-:Y:S01]  /*83a0*/  ISETP.NE.AND P1, PT, R23, UR6, PT ;  /* 0x0000000617007c0c */ /* 0x001fe2000bf25270 */
        /* <DEDUP_REMOVED lines=36> */
[----:B-1----:R-:W-:Y:S01]  /*85f0*/  ISETP.NE.AND P1, PT, R17, UR6, PT ;  /* 0x0000000611007c0c */ /* 0x002fe2000bf25270 */
[----:B------:R-:W-:Y:S01]  /*8600*/  @!P3 IMAD.MOV R8, RZ, RZ, R10 ;  /* 0x000000ffff08b224 */ /* 0x000fe200078e020a */
[----:B------:R-:W-:Y:S02]  /*8610*/  LOP3.LUT R36, R36, 0xfffffffe, RZ, 0xc0, !PT ;  /* 0xfffffffe24247812 */ /* 0x000fe400078ec0ff */
[----:B------:R-:W-:Y:S01]  /*8620*/  ISETP.GE.OR P1, PT, R2, UR4, P1 ;  /* 0x0000000402007c0c */ /* 0x000fe20008f26670 */
[----:B------:R-:W-:Y:S01]  /*8630*/  VIADD R5, R8, 0x1 ;  /* 0x0000000108057836 */ /* 0x000fe20000000000 */
[----:B------:R-:W-:Y:S01]  /*8640*/  @P2 LOP3.LUT R36, R36, 0x1, RZ, 0xfc, !PT ;  /* 0x0000000124242812 */ /* 0x000fe200078efcff */
[----:B------:R-:W-:Y:S01]  /*8650*/  @!P2 IMAD.MOV R5, RZ, RZ, R8 ;  /* 0x000000ffff05a224 */ /* 0x000fe200078e0208 */
[----:B--2---:R-:W-:Y:S01]  /*8660*/  ISETP.NE.AND P2, PT, R16, UR6, PT ;  /* 0x0000000610007c0c */ /* 0x004fe2000bf45270 */
[----:B------:R-:W-:Y:S01]  /*8670*/  VIADD R2, R12, 0xb ;  /* 0x0000000b0c027836 */ /* 0x000fe20000000000 */
[----:B------:R-:W-:-:S04]  /*8680*/  ISETP.NE.AND P3, PT, R9, UR6, PT ;  /* 0x0000000609007c0c */ /* 0x000fc8000bf65270 */
[----:B------:R-:W-:Y:S01]  /*8690*/  ISETP.GE.OR P2, PT, R2, UR4, P2 ;  /* 0x0000000402007c0c */ /* 0x000fe20009746670 */
[C---:B------:R-:W-:Y:S01]  /*86a0*/  VIADD R2, R12.reuse, 0xc ;  /* 0x0000000c0c027836 */ /* 0x040fe20000000000 */
[----:B---3--:R-:W-:Y:S01]  /*86b0*/  ISETP.NE.AND P4, PT, R7, UR6, PT ;  /* 0x0000000607007c0c */ /* 0x008fe2000bf85270 */
[----:B----4-:R-:W-:-:S03]  /*86c0*/  VIADD R0, R12, 0xd ;  /* 0x0000000d0c007836 */ /* 0x010fc60000000000 */
        /* <DEDUP_REMOVED lines=86> */
.L_x_4985:
[----:B------:R-:W-:Y:S05]  /*8c30*/  @!P6 BRA `(.L_x_4891) ;  /* 0x00000000007ce947 */ /* 0x000fea0003800000 */
[----:B------:R-:W-:-:S07]  /*8c40*/  IMAD.MOV.U32 R39, RZ, RZ, 0x2f2 ;  /* 0x000002f2ff277424 */ /* 0x000fce00078e00ff */
.L_x_4893:
[----:B------:R-:W-:Y:S01]  /*8c50*/  SHF.R.U32.HI R14, RZ, 0x1, R39 ;  /* 0x00000001ff0e7819 */ /* 0x000fe20000011627 */
[----:B------:R-:W-:-:S03]  /*8c60*/  IMAD R38, R38, 0x41a7, RZ ;  /* 0x000041a726267824 */ /* 0x000fc600078e02ff */
[----:B------:R-:W-:Y:S02]  /*8c70*/  IADD3 R39, PT, PT, R39, 0x1, -R14 ;  /* 0x0000000127277810 */ /* 0x000fe40007ffe80e */
[----:B------:R-:W-:Y:S02]  /*8c80*/  LOP3.LUT R38, R38, 0x7fffffff, RZ, 0xc0, !PT ;  /* 0x7fffffff26267812 */ /* 0x000fe400078ec0ff */
[----:B------:R-:W0:Y:S01]  /*8c90*/  I2F.U32.RP R42, R39 ;  /* 0x00000027002a7306 */ /* 0x000e220000209000 */
[----:B------:R-:W-:-:S07]  /*8ca0*/  IMAD.MOV R43, RZ, RZ, -R39 ;  /* 0x000000ffff2b7224 */ /* 0x000fce00078e0a27 */
        /* <DEDUP_REMOVED lines=13> */
[----:B------:R-:W-:-:S13]  /*8d80*/  ISETP.NE.U32.AND P6, PT, R39, RZ, PT ;  /* 0x000000ff2700720c */ /* 0x000fda0003fc5070 */
        /* <DEDUP_REMOVED lines=9> */
.L_x_4988:
[----:B------:R-:W-:Y:S05]  /*8e20*/  @P6 BRA `(.L_x_4893) ;  /* 0xfffffffc00886947 */ /* 0x000fea000383ffff */
.L_x_4891:
        /* <DEDUP_REMOVED lines=12> */
[----:B0-----:R-:W0:Y:S01]  /*8ef0*/  LDC.64 R28, c[0x0][0x3a0] ;  /* 0x0000e800ff1c7b82 */ /* 0x001e220000000a00 */
[----:B-1----:R-:W1:Y:S01]  /*8f00*/  SHFL.DOWN PT, R39, R13, 0x1, R47 ;  /* 0x082000000d277989 */ /* 0x002e6200000e002f */
[----:B------:R-:W-:-:S04]  /*8f10*/  ISETP.GE.AND P6, PT, R37, R47, PT ;  /* 0x0000002f2500720c */ /* 0x000fc80003fc6270 */
[----:B-1----:R-:W-:Y:S02]  /*8f20*/  SEL R14, R39, RZ, !P6 ;  /* 0x000000ff270e7207 */ /* 0x002fe40007000000 */
[----:B------:R-:W-:-:S03]  /*8f30*/  ISETP.GT.AND P6, PT, R45, R47, PT ;  /* 0x0000002f2d00720c */ /* 0x000fc60003fc4270 */
[----:B------:R-:W-:-:S05]  /*8f40*/  IMAD.IADD R44, R14, 0x1, R13 ;  /* 0x000000010e2c7824 */ /* 0x000fca00078e020d */
        /* <DEDUP_REMOVED lines=8> */
[----:B------:R-:W-:-:S05]  /*8fd0*/  IMAD.IADD R13, R50, 0x1, R13 ;  /* 0x00000001320d7824 */ /* 0x000fca00078e020d */
        /* <DEDUP_REMOVED lines=11> */
.L_x_4997:
[----:B------:R-:W-:Y:S05]  /*9090*/  @!P6 BRA `(.L_x_4895) ;  /* 0x00000004002ce947 */ /* 0x000fea0003800000 */
[----:B------:R-:W-:-:S07]  /*90a0*/  IMAD.MOV.U32 R52, RZ, RZ, 0x2f2 ;  /* 0x000002f2ff347424 */ /* 0x000fce00078e00ff */
.L_x_4901:
        /* <DEDUP_REMOVED lines=10> */
.L_x_5000:
[----:B------:R-:W-:Y:S05]  /*9150*/  @!P6 BRA `(.L_x_4897) ;  /* 0x00000000007ce947 */ /* 0x000fea0003800000 */
[----:B------:R-:W-:-:S07]  /*9160*/  IMAD.MOV.U32 R39, RZ, RZ, R52 ;  /* 0x000000ffff277224 */ /* 0x000fce00078e0034 */
.L_x_4899:
        /* <DEDUP_REMOVED lines=29> */
.L_x_5003:
[----:B------:R-:W-:Y:S05]  /*9340*/  @P6 BRA `(.L_x_4899) ;  /* 0xfffffffc00886947 */ /* 0x000fea000383ffff */
.L_x_4897:
[----:B------:R-:W-:Y:S01]  /*9350*/  UMOV UR6, 0xffffffff ;  /* 0xffffffff00067882 */ /* 0x000fe20000000000 */
[----:B------:R-:W-:Y:S02]  /*9360*/  ISETP.NE.AND P6, PT, R12, 0x65, PT ;  /* 0x000000650c00780c */ /* 0x000fe40003fc5270 */
[----:B------:R-:W-:Y:S11]  /*9370*/  BRA.DIV UR6, `(.L_x_4900) ;  /* 0x0000002e06a47947 */ /* 0x000ff6000b800000 */
[----:B------:R-:W-:Y:S01]  /*9380*/  VOTE.ANY R14, PT, !P6 ;  /* 0x00000000000e7806 */ /* 0x000fe200070e0100 */
[----:B------:R-:W-:-:S03]  /*9390*/  VIADD R41, R41, 0xffffffe0 ;  /* 0xffffffe029297836 */ /* 0x000fc60000000000 */
[----:B------:R-:W-:-:S05]  /*93a0*/  LOP3.LUT R14, R14, 0x80000000, R42, 0xec, !PT ;  /* 0x800000000e0e7812 */ /* 0x000fca00078eec2a */
[----:B------:R-:W-:-:S05]  /*93b0*/  VIADD R29, R14, 0xffffffff ;  /* 0xffffffff0e1d7836 */ /* 0x000fca0000000000 */
[----:B------:R-:W-:-:S06]  /*93c0*/  LOP3.LUT R29, R14, R29, RZ, 0xc, !PT ;  /* 0x0000001d0e1d7212 */ /* 0x000fcc00078e0cff */
        /* <DEDUP_REMOVED lines=23> */
.L_x_5012:
[----:B------:R-:W-:Y:S05]  /*9540*/  @P6 BRA `(.L_x_4901) ;  /* 0xfffffff800d86947 */ /* 0x000fea000383ffff */
.L_x_4895:
        /* <DEDUP_REMOVED lines=16> */
.L_x_4889:
[----:B------:R-:W-:Y:S05]  /*9650*/  WARPSYNC.ALL ;  /* 0x0000000000007948 */ /* 0x000fea0003800000 */
[----:B------:R-:W0:Y:S08]  /*9660*/  S2UR UR6, SR_CgaCtaId ;  /* 0x00000000000679c3 */ /* 0x000e300000008800 */
[----:B------:R-:W-:Y:S01]  /*9670*/  BAR.SYNC.DEFER_BLOCKING 0x0 ;  /* 0x0000000000007b1d */ /* 0x000fe20000010000 */
[----:B------:R-:W-:Y:S01]  /*9680*/  ISETP.NE.AND P6, PT, R35, RZ, PT ;  /* 0x000000ff2300720c */ /* 0x000fe20003fc5270 */
[----:B------:R-:W-:-:S04]  /*9690*/  UIADD3 UR4, UPT, UPT, -UR4, 0x1680, URZ ;  /* 0x0000168004047890 */ /* 0x000fc8000fffe1ff */
[----:B------:R-:W-:Y:S02]  /*96a0*/  UMOV UR5, 0x400 ;  /* 0x0000040000057882 */ /* 0x000fe40000000000 */
[----:B0-----:R-:W-:-:S09]  /*96b0*/  ULEA UR5, UR6, UR5, 0x18 ;  /* 0x0000000506057291 */ /* 0x001fd2000f8ec0ff */
[----:B-1----:R-:W0:Y:S02]  /*96c0*/  LDS R12, [UR5+0x3c] ;  /* 0x00003c05ff0c7984 */ /* 0x002e240008000800 */
[----:B0-----:R-:W-:Y:S02]  /*96d0*/  SEL R28, R12, RZ, P6 ;  /* 0x000000ff0c1c7207 */ /* 0x001fe40003000000 */
[----:B------:R-:W0:Y:S03]  /*96e0*/  LDS.128 R12, [UR5+0x40] ;  /* 0x00004005ff0c7984 */ /* 0x000e260008000c00 */
[----:B------:R-:W-:-:S04]  /*96f0*/  IMAD.IADD R29, R28, 0x1, R29 ;  /* 0x000000011c1d7824 */ /* 0x000fc800078e021d */
[----:B------:R-:W-:Y:S02]  /*9700*/  VIADD R37, R29, 0x1 ;  /* 0x000000011d257836 */ /* 0x000fe40000000000 */
        /* <DEDUP_REMOVED lines=12> */
[--C-:B------:R-:W-:Y:S02]  /*97d0*/  @!P0 IMAD.MOV R37, RZ, RZ, R29.reuse ;  /* 0x000000ffff258224 */ /* 0x100fe400078e021d */
[----:B0-----:R-:W-:Y:S02]  /*97e0*/  VIADD R38, R15, -UR4 ;  /* 0x800000040f267c36 */ /* 0x001fe40008000000 */
[----:B------:R-:W-:Y:S02]  /*97f0*/  VIADD R14, R14, -UR4 ;  /* 0x800000040e0e7c36 */ /* 0x000fe40008000000 */
[----:B------:R-:W-:Y:S01]  /*9800*/  IMAD.IADD R12, R3, 0x1, R29 ;  /* 0x00000001030c7824 */ /* 0x000fe200078e021d */
[----:B------:R-:W-:-:S13]  /*9810*/  ISETP.GT.AND P6, PT, R38, 0x180, PT ;  /* 0x000001802600780c */ /* 0x000fda0003fc4270 */
        /* <DEDUP_REMOVED lines=10> */
.L_x_4905:
[----:B------:R-:W0:Y:S01]  /*98c0*/  LDCU.64 UR12, c[0x0][0x390] ;  /* 0x00007200ff0c77ac */ /* 0x000e220008000a00 */
[----:B-----5:R-:W-:-:S04]  /*98d0*/  IADD3 R13, P0, PT, R29, R2, RZ ;  /* 0x000000021d0d7210 */ /* 0x020fc80007f1e0ff */
[----:B------:R-:W-:Y:S02]  /*98e0*/  LEA.HI.X.SX32 R38, R29, R3, 0x1, P0 ;  /* 0x000000031d267211 */ /* 0x000fe400000f0eff */
[----:B0-----:R-:W-:-:S04]  /*98f0*/  LEA R2, P0, R13, UR12, 0x2 ;  /* 0x0000000c0d027c11 */ /* 0x001fc8000f8010ff */
[----:B------:R-:W-:-:S05]  /*9900*/  LEA.HI.X R3, R13, UR13, R38, 0x2, P0 ;  /* 0x0000000d0d037c11 */ /* 0x000fca00080f1426 */
[----:B------:R1:W-:Y:S04]  /*9910*/  STG.E desc[UR8][R2.64], R30 ;  /* 0x0000001e02007986 */ /* 0x0003e8000c101908 */
.L_x_4904:
[----:B0-----:R-:W-:Y:S05]  /*9920*/  BSYNC.RECONVERGENT B0 ;  /* 0x0000000000007941 */ /* 0x001fea0003800200 */
.L_x_4903:
        /* <DEDUP_REMOVED lines=9> */
.L_x_4908:
[----:B------:R-:W0:Y:S01]  /*99c0*/  LDCU.64 UR12, c[0x0][0x390] ;  /* 0x00007200ff0c77ac */ /* 0x000e220008000a00 */
[----:B-----5:R-:W-:-:S04]  /*99d0*/  IADD3 R13, P0, PT, R37, R2, RZ ;  /* 0x00000002250d7210 */ /* 0x020fc80007f1e0ff */
[----:B------:R-:W-:Y:S02]  /*99e0*/  LEA.HI.X.SX32 R30, R37, R3, 0x1, P0 ;  /* 0x00000003251e7211 */ /* 0x000fe400000f0eff */
[----:B0-----:R-:W-:-:S04]  /*99f0*/  LEA R2, P0, R13, UR12, 0x2 ;  /* 0x0000000c0d027c11 */ /* 0x001fc8000f8010ff */
[----:B------:R-:W-:-:S05]  /*9a00*/  LEA.HI.X R3, R13, UR13, R30, 0x2, P0 ;  /* 0x0000000d0d037c11 */ /* 0x000fca00080f141e */
[----:B------:R0:W-:Y:S04]  /*9a10*/  STG.E desc[UR8][R2.64], R27 ;  /* 0x0000001b02007986 */ /* 0x0001e8000c101908 */
.L_x_4907:
[----:B------:R-:W-:Y:S05]  /*9a20*/  BSYNC.RECONVERGENT B0 ;  /* 0x0000000000007941 */ /* 0x000fea0003800200 */
.L_x_4906:
        /* <DEDUP_REMOVED lines=9> */
.L_x_4911:
[----:B------:R-:W0:Y:S01]  /*9ac0*/  LDCU.64 UR12, c[0x0][0x390] ;  /* 0x00007200ff0c77ac */ /* 0x000e220008000a00 */
[----:B-----5:R-:W-:-:S04]  /*9ad0*/  IADD3 R13, P0, PT, R34, R2, RZ ;  /* 0x00000002220d7210 */ /* 0x020fc80007f1e0ff */
[----:B------:R-:W-:Y:S02]  /*9ae0*/  LEA.HI.X.SX32 R34, R34, R3, 0x1, P0 ;  /* 0x0000000322227211 */ /* 0x000fe400000f0eff */
[----:B0-----:R-:W-:-:S04]  /*9af0*/  LEA R2, P0, R13, UR12, 0x2 ;  /* 0x0000000c0d027c11 */ /* 0x001fc8000f8010ff */
[----:B------:R-:W-:-:S05]  /*9b00*/  LEA.HI.X R3, R13, UR13, R34, 0x2, P0 ;  /* 0x0000000d0d037c11 */ /* 0x000fca00080f1422 */
[----:B------:R2:W-:Y:S04]  /*9b10*/  STG.E desc[UR8][R2.64], R26 ;  /* 0x0000001a02007986 */ /* 0x0005e8000c101908 */
.L_x_4910:
[----:B------:R-:W-:Y:S05]  /*9b20*/  BSYNC.RECONVERGENT B0 ;  /* 0x0000000000007941 */ /* 0x000fea0003800200 */
.L_x_4909:
        /* <DEDUP_REMOVED lines=9> */
.L_x_4914:
[----:B------:R-:W0:Y:S01]  /*9bc0*/  LDCU.64 UR12, c[0x0][0x390] ;  /* 0x00007200ff0c77ac */ /* 0x000e220008000a00 */
[----:B-----5:R-:W-:-:S04]  /*9bd0*/  IADD3 R13, P0, PT, R33, R2, RZ ;  /* 0x00000002210d7210 */ /* 0x020fc80007f1e0ff */
[----:B------:R-:W-:Y:S02]  /*9be0*/  LEA.HI.X.SX32 R26, R33, R3, 0x1, P0 ;  /* 0x00000003211a7211 */ /* 0x000fe400000f0eff */
[----:B0-----:R-:W-:-:S04]  /*9bf0*/  LEA R2, P0, R13, UR12, 0x2 ;  /* 0x0000000c0d027c11 */ /* 0x001fc8000f8010ff */
[----:B------:R-:W-:-:S05]  /*9c00*/  LEA.HI.X R3, R13, UR13, R26, 0x2, P0 ;  /* 0x0000000d0d037c11 */ /* 0x000fca00080f141a */
[----:B------:R3:W-:Y:S04]  /*9c10*/  STG.E desc[UR8][R2.64], R25 ;  /* 0x0000001902007986 */ /* 0x0007e8000c101908 */
.L_x_4913:
[----:B------:R-:W-:Y:S05]  /*9c20*/  BSYNC.RECONVERGENT B0 ;  /* 0x0000000000007941 */ /* 0x000fea0003800200 */
.L_x_4912:
        /* <DEDUP_REMOVED lines=9> */
.L_x_4917:
[----:B------:R-:W0:Y:S01]  /*9cc0*/  LDCU.64 UR12, c[0x0][0x390] ;  /* 0x00007200ff0c77ac */ /* 0x000e220008000a00 */
[----:B-----5:R-:W-:-:S04]  /*9cd0*/  IADD3 R13, P0, PT, R32, R2, RZ ;  /* 0x00000002200d7210 */ /* 0x020fc80007f1e0ff */
[----:B------:R-:W-:Y:S02]  /*9ce0*/  LEA.HI.X.SX32 R32, R32, R3, 0x1, P0 ;  /* 0x0000000320207211 */ /* 0x000fe400000f0eff */
[----:B0-----:R-:W-:-:S04]  /*9cf0*/  LEA R2, P0, R13, UR12, 0x2 ;  /* 0x0000000c0d027c11 */ /* 0x001fc8000f8010ff */
[----:B------:R-:W-:-:S05]  /*9d00*/  LEA.HI.X R3, R13, UR13, R32, 0x2, P0 ;  /* 0x0000000d0d037c11 */ /* 0x000fca00080f1420 */
[----:B------:R4:W-:Y:S04]  /*9d10*/  STG.E desc[UR8][R2.64], R24 ;  /* 0x0000001802007986 */ /* 0x0009e8000c101908 */
.L_x_4916:
[----:B------:R-:W-:Y:S05]  /*9d20*/  BSYNC.RECONVERGENT B0 ;  /* 0x0000000000007941 */ /* 0x000fea0003800200 */
.L_x_4915:
        /* <DEDUP_REMOVED lines=9> */
.L_x_4920:
[----:B------:R-:W0:Y:S01]  /*9dc0*/  LDCU.64 UR12, c[0x0][0x390] ;  /* 0x00007200ff0c77ac */ /* 0x000e220008000a00 */
[----:B-----5:R-:W-:-:S04]  /*9dd0*/  IADD3 R13, P0, PT, R31, R2, RZ ;  /* 0x000000021f0d7210 */ /* 0x020fc80007f1e0ff */
[----:B------:R-:W-:Y:S02]  /*9de0*/  LEA.HI.X.SX32 R24, R31, R3, 0x1, P0 ;  /* 0x000000031f187211 */ /* 0x000fe400000f0eff */
[----:B0-----:R-:W-:-:S04]  /*9df0*/  LEA R2, P0, R13, UR12, 0x2 ;  /* 0x0000000c0d027c11 */ /* 0x001fc8000f8010ff */
[----:B------:R-:W-:-:S05]  /*9e00*/  LEA.HI.X R3, R13, UR13, R24, 0x2, P0 ;  /* 0x0000000d0d037c11 */ /* 0x000fca00080f1418 */
[----:B------:R0:W-:Y:S04]  /*9e10*/  STG.E desc[UR8][R2.64], R23 ;  /* 0x0000001702007986 */ /* 0x0001e8000c101908 */
.L_x_4919:
[----:B------:R-:W-:Y:S05]  /*9e20*/  BSYNC.RECONVERGENT B0 ;  /* 0x0000000000007941 */ /* 0x000fea0003800200 */
.L_x_4918:
        /* <DEDUP_REMOVED lines=9> */
.L_x_4923:
[----:B------:R-:W0:Y:S01]  /*9ec0*/  LDCU.64 UR12, c[0x0][0x390] ;  /* 0x00007200ff0c77ac */ /* 0x000e220008000a00 */
[----:B-----5:R-:W-:-:S04]  /*9ed0*/  IADD3 R13, P0, PT, R18, R2, RZ ;  /* 0x00000002120d7210 */ /* 0x020fc80007f1e0ff */
[----:B------:R-:W-:Y:S02]  /*9ee0*/  LEA.HI.X.SX32 R18, R18, R3, 0x1, P0 ;  /* 0x0000000312127211 */ /* 0x000fe400000f0eff */
[----:B0-----:R-:W-:-:S04]  /*9ef0*/  LEA R2, P0, R13, UR12, 0x2 ;  /* 0x0000000c0d027c11 */ /* 0x001fc8000f8010ff */
[----:B------:R-:W-:-:S05]  /*9f00*/  LEA.HI.X R3, R13, UR13, R18, 0x2, P0 ;  /* 0x0000000d0d037c11 */ /* 0x000fca00080f1412 */
[----:B------:R0:W-:Y:S04]  /*9f10*/  STG.E desc[UR8][R2.64], R22 ;  /* 0x0000001602007986 */ /* 0x0001e8000c101908 */
.L_x_4922:
[----:B------:R-:W-:Y:S05]  /*9f20*/  BSYNC.RECONVERGENT B0 ;  /* 0x0000000000007941 */ /* 0x000fea0003800200 */
.L_x_4921:
        /* <DEDUP_REMOVED lines=9> */
.L_x_4926:
[----:B------:R-:W0:Y:S01]  /*9fc0*/  LDCU.64 UR12, c[0x0][0x390] ;  /* 0x00007200ff0c77ac */ /* 0x000e220008000a00 */
[----:B-----5:R-:W-:-:S04]  /*9fd0*/  IADD3 R13, P0, PT, R11, R2, RZ ;  /* 0x000000020b0d7210 */ /* 0x020fc80007f1e0ff */
[----:B------:R-:W-:Y:S02]  /*9fe0*/  LEA.HI.X.SX32 R18, R11, R3, 0x1, P0 ;  /* 0x000000030b127211 */ /* 0x000fe400000f0eff */
[----:B0-----:R-:W-:-:S04]  /*9ff0*/  LEA R2, P0, R13, UR12, 0x2 ;  /* 0x0000000c0d027c11 */ /* 0x001fc8000f8010ff */
[----:B------:R-:W-:-:S05]  /*a000*/  LEA.HI.X R3, R13, UR13, R18, 0x2, P0 ;  /* 0x0000000d0d037c11 */ /* 0x000fca00080f1412 */
[----:B------:R0:W-:Y:S04]  /*a010*/  STG.E desc[UR8][R2.64], R21 ;  /* 0x0000001502007986 */ /* 0x0001e8000c101908 */
.L_x_4925:
[----:B------:R-:W-:Y:S05]  /*a020*/  BSYNC.RECONVERGENT B0 ;  /* 0x0000000000007941 */ /* 0x000fea0003800200 */
.L_x_4924:
        /* <DEDUP_REMOVED lines=10> */
.L_x_4929:
[----:B-----5:R-:W-:-:S04]  /*a0d0*/  IADD3 R11, P0, PT, R10, R2, RZ ;  /* 0x000000020a0b7210 */ /* 0x020fc80007f1e0ff */
[----:B------:R-:W-:Y:S02]  /*a0e0*/  LEA.HI.X.SX32 R10, R10, R3, 0x1, P0 ;  /* 0x000000030a0a7211 */ /* 0x000fe400000f0eff */
[----:B0-----:R-:W-:-:S04]  /*a0f0*/  LEA R2, P0, R11, UR12, 0x2 ;  /* 0x0000000c0b027c11 */ /* 0x001fc8000f8010ff */
[----:B------:R-:W-:-:S05]  /*a100*/  LEA.HI.X R3, R11, UR13, R10, 0x2, P0 ;  /* 0x0000000d0b037c11 */ /* 0x000fca00080f140a */
[----:B------:R0:W-:Y:S04]  /*a110*/  STG.E desc[UR8][R2.64], R20 ;  /* 0x0000001402007986 */ /* 0x0001e8000c101908 */
.L_x_4928:
[----:B------:R-:W-:Y:S05]  /*a120*/  BSYNC.RECONVERGENT B0 ;  /* 0x0000000000007941 */ /* 0x000fea0003800200 */
.L_x_4927:
        /* <DEDUP_REMOVED lines=10> */
.L_x_4932:
[----:B-----5:R-:W-:-:S04]  /*a1d0*/  IADD3 R10, P0, PT, R8, R2, RZ ;  /* 0x00000002080a7210 */ /* 0x020fc80007f1e0ff */
[----:B------:R-:W-:Y:S02]  /*a1e0*/  LEA.HI.X.SX32 R3, R8, R3, 0x1, P0 ;  /* 0x0000000308037211 */ /* 0x000fe400000f0eff */
[----:B0-----:R-:W-:-:S04]  /*a1f0*/  LEA R2, P0, R10, UR12, 0x2 ;  /* 0x0000000c0a027c11 */ /* 0x001fc8000f8010ff */
[----:B------:R-:W-:-:S05]  /*a200*/  LEA.HI.X R3, R10, UR13, R3, 0x2, P0 ;  /* 0x0000000d0a037c11 */ /* 0x000fca00080f1403 */
[----:B------:R0:W-:Y:S04]  /*a210*/  STG.E desc[UR8][R2.64], R19 ;  /* 0x0000001302007986 */ /* 0x0001e8000c101908 */
.L_x_4931:
[----:B------:R-:W-:Y:S05]  /*a220*/  BSYNC.RECONVERGENT B0 ;  /* 0x0000000000007941 */ /* 0x000fea0003800200 */
.L_x_4930:
        /* <DEDUP_REMOVED lines=9> */
.L_x_4935:
[----:B-----5:R-:W-:-:S04]  /*a2c0*/  IADD3 R8, P0, PT, R5, R2, RZ ;  /* 0x0000000205087210 */ /* 0x020fc80007f1e0ff */
[----:B------:R-:W-:Y:S02]  /*a2d0*/  LEA.HI.X.SX32 R3, R5, R3, 0x1, P0 ;  /* 0x0000000305037211 */ /* 0x000fe400000f0eff */
[----:B0-----:R-:W-:-:S04]  /*a2e0*/  LEA R2, P0, R8, UR12, 0x2 ;  /* 0x0000000c08027c11 */ /* 0x001fc8000f8010ff */
[----:B------:R-:W-:-:S05]  /*a2f0*/  LEA.HI.X R3, R8, UR13, R3, 0x2, P0 ;  /* 0x0000000d08037c11 */ /* 0x000fca00080f1403 */
[----:B------:R0:W-:Y:S04]  /*a300*/  STG.E desc[UR8][R2.64], R17 ;  /* 0x0000001102007986 */ /* 0x0001e8000c101908 */
.L_x_4934:
[----:B------:R-:W-:Y:S05]  /*a310*/  BSYNC.RECONVERGENT B0 ;  /* 0x0000000000007941 */ /* 0x000fea0003800200 */
.L_x_4933:
        /* <DEDUP_REMOVED lines=9> */
.L_x_4938:
[----:B-----5:R-:W-:-:S04]  /*a3b0*/  IADD3 R5, P0, PT, R4, R2, RZ ;  /* 0x0000000204057210 */ /* 0x020fc80007f1e0ff */
[----:B------:R-:W-:Y:S02]  /*a3c0*/  LEA.HI.X.SX32 R4, R4, R3, 0x1, P0 ;  /* 0x0000000304047211 */ /* 0x000fe400000f0eff */
[----:B0-----:R-:W-:-:S04]  /*a3d0*/  LEA R2, P0, R5, UR12, 0x2 ;  /* 0x0000000c05027c11 */ /* 0x001fc8000f8010ff */
[----:B------:R-:W-:-:S05]  /*a3e0*/  LEA.HI.X R3, R5, UR13, R4, 0x2, P0 ;  /* 0x0000000d05037c11 */ /* 0x000fca00080f1404 */
[----:B------:R0:W-:Y:S04]  /*a3f0*/  STG.E desc[UR8][R2.64], R16 ;  /* 0x0000001002007986 */ /* 0x0001e8000c101908 */
.L_x_4937:
[----:B------:R-:W-:Y:S05]  /*a400*/  BSYNC.RECONVERGENT B0 ;  /* 0x0000000000007941 */ /* 0x000fea0003800200 */
.L_x_4936:
        /* <DEDUP_REMOVED lines=9> */
.L_x_4941:
[----:B-----5:R-:W-:-:S04]  /*a4a0*/  IADD3 R4, P0, PT, R12, R2, RZ ;  /* 0x000000020c047210 */ /* 0x020fc80007f1e0ff */
[----:B------:R-:W-:Y:S02]  /*a4b0*/  LEA.HI.X.SX32 R3, R12, R3, 0x1, P0 ;  /* 0x000000030c037211 */ /* 0x000fe400000f0eff */
[----:B0-----:R-:W-:-:S04]  /*a4c0*/  LEA R2, P0, R4, UR12, 0x2 ;  /* 0x0000000c04027c11 */ /* 0x001fc8000f8010ff */
[----:B------:R-:W-:-:S05]  /*a4d0*/  LEA.HI.X R3, R4, UR13, R3, 0x2, P0 ;  /* 0x0000000d04037c11 */ /* 0x000fca00080f1403 */
[----:B------:R0:W-:Y:S04]  /*a4e0*/  STG.E desc[UR8][R2.64], R9 ;  /* 0x0000000902007986 */ /* 0x0001e8000c101908 */
.L_x_4940:
[----:B------:R-:W-:Y:S05]  /*a4f0*/  BSYNC.RECONVERGENT B0 ;  /* 0x0000000000007941 */ /* 0x000fea0003800200 */
.L_x_4939:
        /* <DEDUP_REMOVED lines=9> */
.L_x_4944:
[----:B-----5:R-:W-:-:S04]  /*a590*/  IADD3 R4, P0, PT, R28, R2, RZ ;  /* 0x000000021c047210 */ /* 0x020fc80007f1e0ff */
[----:B------:R-:W-:Y:S02]  /*a5a0*/  LEA.HI.X.SX32 R3, R28, R3, 0x1, P0 ;  /* 0x000000031c037211 */ /* 0x000fe400000f0eff */
[----:B0-----:R-:W-:-:S04]  /*a5b0*/  LEA R2, P0, R4, UR12, 0x2 ;  /* 0x0000000c04027c11 */ /* 0x001fc8000f8010ff */
[----:B------:R-:W-:-:S05]  /*a5c0*/  LEA.HI.X R3, R4, UR13, R3, 0x2, P0 ;  /* 0x0000000d04037c11 */ /* 0x000fca00080f1403 */
[----:B------:R0:W-:Y:S04]  /*a5d0*/  STG.E desc[UR8][R2.64], R7 ;  /* 0x0000000702007986 */ /* 0x0001e8000c101908 */
.L_x_4943:
[----:B------:R-:W-:Y:S05]  /*a5e0*/  BSYNC.RECONVERGENT B0 ;  /* 0x0000000000007941 */ /* 0x000fea0003800200 */
.L_x_4942:
        /* <DEDUP_REMOVED lines=8> */
.L_x_4945:
[----:B-----5:R-:W-:-:S04]  /*a670*/  IADD3 R4, P0, PT, R0, R2, RZ ;  /* 0x0000000200047210 */ /* 0x020fc80007f1e0ff */
[----:B------:R-:W-:Y:S02]  /*a680*/  LEA.HI.X.SX32 R3, R0, R3, 0x1, P0 ;  /* 0x0000000300037211 */ /* 0x000fe400000f0eff */
[----:B0-----:R-:W-:-:S04]  /*a690*/  LEA R2, P0, R4, UR12, 0x2 ;  /* 0x0000000c04027c11 */ /* 0x001fc8000f8010ff */
[----:B------:R-:W-:-:S05]  /*a6a0*/  LEA.HI.X R3, R4, UR13, R3, 0x2, P0 ;  /* 0x0000000d04037c11 */ /* 0x000fca00080f1403 */
[----:B------:R0:W-:Y:S01]  /*a6b0*/  STG.E desc[UR8][R2.64], R6 ;  /* 0x0000000602007986 */ /* 0x0001e2000c101908 */
[----:B------:R-:W-:Y:S05]  /*a6c0*/  BRA `(.L_x_4888) ;  /* 0x00000008007c7947 */ /* 0x000fea0003800000 */
.L_x_4902:
[----:B------:R-:W-:Y:S01]  /*a6d0*/  P2R R43, PR, RZ, 0x2 ;  /* 0x00000002ff2b7803 */ /* 0x000fe20000000000 */
[----:B------:R-:W-:Y:S01]  /*a6e0*/  BAR.SYNC.DEFER_BLOCKING 0x0 ;  /* 0x0000000000007b1d */ /* 0x000fe20000010000 */
[C---:B------:R-:W-:Y:S01]  /*a6f0*/  LOP3.LUT P1, RZ, R36.reuse, 0x8, RZ, 0xc0, !PT ;  /* 0x0000000824ff7812 */ /* 0x040fe2000782c0ff */
[----:B------:R-:W-:Y:S01]  /*a700*/  @P0 IMAD.IADD R29, R29, 0x1, -R13 ;  /* 0x000000011d1d0824 */ /* 0x000fe200078e0a0d */
[----:B------:R-:W-:Y:S02]  /*a710*/  P2R R44, PR, RZ, 0x4 ;  /* 0x00000004ff2c7803 */ /* 0x000fe40000000000 */
[----:B------:R-:W-:Y:S01]  /*a720*/  P2R R42, PR, RZ, 0x2 ;  /* 0x00000002ff2a7803 */ /* 0x000fe20000000000 */
[----:B------:R-:W0:Y:S01]  /*a730*/  LDCU.64 UR14, c[0x0][0x390] ;  /* 0x00007200ff0e77ac */ /* 0x000e220008000a00 */
[----:B------:R-:W-:Y:S02]  /*a740*/  LOP3.LUT P1, RZ, R36, 0x4, RZ, 0xc0, !PT ;  /* 0x0000000424ff7812 */ /* 0x000fe4000782c0ff */
[----:B------:R-:W-:Y:S01]  /*a750*/  @P0 LEA R29, R29, UR5, 0x2 ;  /* 0x000000051d1d0c11 */ /* 0x000fe2000f8e10ff */
[----:B------:R-:W1:Y:S01]  /*a760*/  LDCU.64 UR12, c[0x0][0x390] ;  /* 0x00007200ff0c77ac */ /* 0x000e620008000a00 */
[----:B------:R-:W-:-:S02]  /*a770*/  P2R R3, PR, RZ, 0x2 ;  /* 0x00000002ff037803 */ /* 0x000fc40000000000 */
[C---:B------:R-:W-:Y:S02]  /*a780*/  LOP3.LUT P1, RZ, R36.reuse, 0x2, RZ, 0xc0, !PT ;  /* 0x0000000224ff7812 */ /* 0x040fe4000782c0ff */
[C---:B------:R-:W-:Y:S02]  /*a790*/  LOP3.LUT P2, RZ, R36.reuse, 0x10, RZ, 0xc0, !PT ;  /* 0x0000001024ff7812 */ /* 0x040fe4000784c0ff */
[----:B------:R-:W-:Y:S02]  /*a7a0*/  P2R R41, PR, RZ, 0x8 ;  /* 0x00000008ff297803 */ /* 0x000fe40000000000 */
[C---:B------:R-:W-:Y:S02]  /*a7b0*/  LOP3.LUT P3, RZ, R36.reuse, 0x20, RZ, 0xc0, !PT ;  /* 0x0000002024ff7812 */ /* 0x040fe4000786c0ff */
[----:B------:R-:W-:Y:S02]  /*a7c0*/  P2R R40, PR, RZ, 0x10 ;  /* 0x00000010ff287803 */ /* 0x000fe40000000000 */
[C---:B------:R-:W-:Y:S01]  /*a7d0*/  LOP3.LUT P4, RZ, R36.reuse, 0x40, RZ, 0xc0, !PT ;  /* 0x0000004024ff7812 */ /* 0x040fe2000788c0ff */
[----:B------:R2:W-:Y:S01]  /*a7e0*/  @P0 STS [R29], R30 ;  /* 0x0000001e1d000388 */ /* 0x0005e20000000800 */
[----:B------:R-:W-:Y:S01]  /*a7f0*/  P2R R39, PR, RZ, 0x20 ;  /* 0x00000020ff277803 */ /* 0x000fe20000000000 */
[--C-:B------:R-:W-:Y:S01]  /*a800*/  @P1 IMAD.IADD R37, R37, 0x1, -R13.reuse ;  /* 0x0000000125251824 */ /* 0x100fe200078e0a0d */
[----:B------:R-:W-:Y:S01]  /*a810*/  LOP3.LUT P5, RZ, R36, 0x80, RZ, 0xc0, !PT ;  /* 0x0000008024ff7812 */ /* 0x000fe200078ac0ff */
[----:B------:R-:W-:Y:S01]  /*a820*/  @P2 IMAD.IADD R32, R32, 0x1, -R13 ;  /* 0x0000000120202824 */ /* 0x000fe200078e0a0d */
[----:B------:R-:W-:-:S02]  /*a830*/  LOP3.LUT P0, RZ, R36, 0x100, RZ, 0xc0, !PT ;  /* 0x0000010024ff7812 */ /* 0x000fc4000780c0ff */
[----:B------:R-:W-:Y:S01]  /*a840*/  @P1 LEA R2, R37, UR5, 0x2 ;  /* 0x0000000525021c11 */ /* 0x000fe2000f8e10ff */
[--C-:B------:R-:W-:Y:S01]  /*a850*/  @P3 IMAD.IADD R31, R31, 0x1, -R13.reuse ;  /* 0x000000011f1f3824 */ /* 0x100fe200078e0a0d */
[----:B------:R-:W-:Y:S02]  /*a860*/  LOP3.LUT P6, RZ, R36, 0x1, RZ, 0xc0, !PT ;  /* 0x0000000124ff7812 */ /* 0x000fe400078cc0ff */
[----:B--2---:R-:W-:Y:S01]  /*a870*/  @P2 LEA R29, R32, UR5, 0x2 ;  /* 0x00000005201d2c11 */ /* 0x004fe2000f8e10ff */
[----:B------:R2:W-:Y:S01]  /*a880*/  @P1 STS [R2], R27 ;  /* 0x0000001b02001388 */ /* 0x0005e20000000800 */
[----:B------:R-:W-:Y:S01]  /*a890*/  ISETP.NE.AND P1, PT, R3, RZ, PT ;  /* 0x000000ff0300720c */ /* 0x000fe20003f25270 */
[--C-:B------:R-:W-:Y:S02]  /*a8a0*/  @P4 IMAD.IADD R18, R18, 0x1, -R13.reuse ;  /* 0x0000000112124824 */ /* 0x100fe400078e0a0d */
[--C-:B------:R-:W-:Y:S02]  /*a8b0*/  @P5 IMAD.IADD R11, R11, 0x1, -R13.reuse ;  /* 0x000000010b0b5824 */ /* 0x100fe400078e0a0d */
[----:B------:R-:W-:Y:S01]  /*a8c0*/  @P0 IMAD.IADD R10, R10, 0x1, -R13 ;  /* 0x000000010a0a0824 */ /* 0x000fe200078e0a0d */
[----:B--2---:R-:W-:-:S03]  /*a8d0*/  @P3 LEA R2, R31, UR5, 0x2 ;  /* 0x000000051f023c11 */ /* 0x004fc6000f8e10ff */
[----:B------:R-:W-:-:S04]  /*a8e0*/  @P6 IMAD.IADD R8, R8, 0x1, -R13 ;  /* 0x0000000108086824 */ /* 0x000fc800078e0a0d */
[----:B------:R-:W-:Y:S01]  /*a8f0*/  @P1 IMAD.IADD R34, R34, 0x1, -R13 ;  /* 0x0000000122221824 */ /* 0x000fe200078e0a0d */
[----:B------:R-:W-:-:S04]  /*a900*/  @P6 LEA R8, R8, UR5, 0x2 ;  /* 0x0000000508086c11 */ /* 0x000fc8000f8e10ff */
[----:B------:R-:W-:-:S05]  /*a910*/  @P1 LEA R3, R34, UR5, 0x2 ;  /* 0x0000000522031c11 */ /* 0x000fca000f8e10ff */
[----:B------:R2:W-:Y:S01]  /*a920*/  @P1 STS [R3], R26 ;  /* 0x0000001a03001388 */ /* 0x0005e20000000800 */
[----:B------:R-:W-:Y:S02]  /*a930*/  ISETP.NE.AND P1, PT, R42, RZ, PT ;  /* 0x000000ff2a00720c */ /* 0x000fe40003f25270 */
[----:B--2---:R-:W-:Y:S02]  /*a940*/  @P4 LEA R3, R18, UR5, 0x2 ;  /* 0x0000000512034c11 */ /* 0x004fe4000f8e10ff */
[----:B------:R-:W-:-:S09]  /*a950*/  @P5 LEA R18, R11, UR5, 0x2 ;  /* 0x000000050b125c11 */ /* 0x000fd2000f8e10ff */
[----:B------:R-:W-:Y:S01]  /*a960*/  @P1 IMAD.IADD R33, R33, 0x1, -R13 ;  /* 0x0000000121211824 */ /* 0x000fe200078e0a0d */
[----:B------:R-:W-:-:S04]  /*a970*/  @P0 LEA R11, R10, UR5, 0x2 ;  /* 0x000000050a0b0c11 */ /* 0x000fc8000f8e10ff */
[----:B------:R-:W-:-:S05]  /*a980*/  @P1 LEA R34, R33, UR5, 0x2 ;  /* 0x0000000521221c11 */ /* 0x000fca000f8e10ff */
[----:B------:R-:W-:Y:S01]  /*a990*/  @P1 STS [R34], R25 ;  /* 0x0000001922001388 */ /* 0x000fe20000000800 */
[----:B------:R-:W-:-:S03]  /*a9a0*/  ISETP.NE.AND P1, PT, R43, RZ, PT ;  /* 0x000000ff2b00720c */ /* 0x000fc60003f25270 */
[----:B------:R-:W-:Y:S01]  /*a9b0*/  @P2 STS [R29], R24 ;  /* 0x000000181d002388 */ /* 0x000fe20000000800 */
[----:B------:R-:W-:-:S03]  /*a9c0*/  ISETP.NE.AND P2, PT, R44, RZ, PT ;  /* 0x000000ff2c00720c */ /* 0x000fc60003f45270 */
[----:B------:R-:W-:Y:S01]  /*a9d0*/  @P3 STS [R2], R23 ;  /* 0x0000001702003388 */ /* 0x000fe20000000800 */
[----:B------:R-:W-:-:S03]  /*a9e0*/  ISETP.NE.AND P3, PT, R41, RZ, PT ;  /* 0x000000ff2900720c */ /* 0x000fc60003f65270 */
[----:B------:R2:W-:Y:S01]  /*a9f0*/  @P4 STS [R3], R22 ;  /* 0x0000001603004388 */ /* 0x0005e20000000800 */
[----:B------:R-:W-:Y:S01]  /*aa00*/  ISETP.NE.AND P4, PT, R40, RZ, PT ;  /* 0x000000ff2800720c */ /* 0x000fe20003f85270 */
[--C-:B------:R-:W-:Y:S02]  /*aa10*/  @P1 IMAD.IADD R5, R5, 0x1, -R13.reuse ;  /* 0x0000000105051824 */ /* 0x100fe400078e0a0d */
[----:B------:R3:W-:Y:S01]  /*aa20*/  @P5 STS [R18], R21 ;  /* 0x0000001512005388 */ /* 0x0007e20000000800 */
[----:B------:R-:W-:Y:S01]  /*aa30*/  ISETP.NE.AND P5, PT, R39, RZ, PT ;  /* 0x000000ff2700720c */ /* 0x000fe20003fa5270 */
[--C-:B------:R-:W-:Y:S02]  /*aa40*/  @P2 IMAD.IADD R4, R4, 0x1, -R13.reuse ;  /* 0x0000000104042824 */ /* 0x100fe400078e0a0d */
[----:B------:R3:W-:Y:S01]  /*aa50*/  @P0 STS [R11], R20 ;  /* 0x000000140b000388 */ /* 0x0007e20000000800 */
[----:B------:R-:W-:Y:S01]  /*aa60*/  ISETP.GE.AND P0, PT, R35, R38, PT ;  /* 0x000000262300720c */ /* 0x000fe20003f06270 */
[--C-:B------:R-:W-:Y:S01]  /*aa70*/  @P3 IMAD.IADD R12, R12, 0x1, -R13.reuse ;  /* 0x000000010c0c3824 */ /* 0x100fe200078e0a0d */
[----:B--2---:R-:W-:Y:S01]  /*aa80*/  @P2 LEA R3, R4, UR5, 0x2 ;  /* 0x0000000504032c11 */ /* 0x004fe2000f8e10ff */
[----:B------:R3:W-:Y:S02]  /*aa90*/  @P6 STS [R8], R19 ;  /* 0x0000001308006388 */ /* 0x0007e40000000800 */
[----:B------:R-:W-:Y:S01]  /*aaa0*/  @P4 IMAD.IADD R28, R28, 0x1, -R13 ;  /* 0x000000011c1c4824 */ /* 0x000fe200078e0a0d */
[----:B------:R-:W-:-:S03]  /*aab0*/  @P3 LEA R12, R12, UR5, 0x2 ;  /* 0x000000050c0c3c11 */ /* 0x000fc6000f8e10ff */
[----:B------:R-:W-:Y:S01]  /*aac0*/  @P5 IMAD.IADD R2, R0, 0x1, -R13 ;  /* 0x0000000100025824 */ /* 0x000fe200078e0a0d */
[----:B------:R-:W-:Y:S02]  /*aad0*/  @P1 LEA R0, R5, UR5, 0x2 ;  /* 0x0000000505001c11 */ /* 0x000fe4000f8e10ff */
[----:B------:R-:W-:Y:S02]  /*aae0*/  @P4 LEA R28, R28, UR5, 0x2 ;  /* 0x000000051c1c4c11 */ /* 0x000fe4000f8e10ff */
[----:B------:R-:W-:Y:S01]  /*aaf0*/  @P5 LEA R5, R2, UR5, 0x2 ;  /* 0x0000000502055c11 */ /* 0x000fe2000f8e10ff */
[----:B------:R3:W-:Y:S04]  /*ab00*/  @P1 STS [R0], R17 ;  /* 0x0000001100001388 */ /* 0x0007e80000000800 */
[----:B------:R3:W-:Y:S04]  /*ab10*/  @P2 STS [R3], R16 ;  /* 0x0000001003002388 */ /* 0x0007e80000000800 */
[----:B------:R3:W-:Y:S04]  /*ab20*/  @P3 STS [R12], R9 ;  /* 0x000000090c003388 */ /* 0x0007e80000000800 */
[----:B------:R3:W-:Y:S04]  /*ab30*/  @P4 STS [R28], R7 ;  /* 0x000000071c004388 */ /* 0x0007e80000000800 */
[----:B------:R3:W-:Y:S01]  /*ab40*/  @P5 STS [R5], R6 ;  /* 0x0000000605005388 */ /* 0x0007e20000000800 */
[----:B------:R-:W-:Y:S06]  /*ab50*/  BAR.SYNC.DEFER_BLOCKING 0x0 ;  /* 0x0000000000007b1d */ /* 0x000fec0000010000 */
[----:B01----:R-:W-:Y:S05]  /*ab60*/  @P0 BRA `(.L_x_4888) ;  /* 0x0000000400540947 */ /* 0x003fea0003800000 */
[----:B------:R-:W0:Y:S01]  /*ab70*/  LDCU UR4, c[0x0][0x3b0] ;  /* 0x00007600ff0477ac */ /* 0x000e220008000800 */
[----:B---3--:R-:W-:Y:S01]  /*ab80*/  VIADD R0, R35, UR7 ;  /* 0x0000000723007c36 */ /* 0x008fe20008000000 */
[----:B------:R-:W1:Y:S01]  /*ab90*/  LDC.U8 R12, c[0x0][0x3b8] ;  /* 0x0000ee00ff0c7b82 */ /* 0x000e620000000000 */
        /* <DEDUP_REMOVED lines=16> */
.L_x_4948:
        /* <DEDUP_REMOVED lines=14> */
.L_x_4947:
[----:B------:R-:W-:Y:S05]  /*ad80*/  BSYNC.RECONVERGENT B0 ;  /* 0x0000000000007941 */ /* 0x000fea0003800200 */
.L_x_4946:
        /* <DEDUP_REMOVED lines=8> */
.L_x_4949:
[----:B0-----:R-:W1:Y:S01]  /*ae10*/  @!P0 LDC.64 R6, c[0x0][0x3d0] ;  /* 0x0000f400ff068b82 */ /* 0x001e620000000a00 */
        /* <DEDUP_REMOVED lines=31> */
[----:B-1----:R-:W2:Y:S01]  /*b010*/  @!P0 LDG.E.64 R2, desc[UR8][R8.64] ;  /* 0x0000000808028981 */ /* 0x002ea2000c1e1b00 */
[----:B------:R-:W-:Y:S02]  /*b020*/  VIADD R35, R35, 0x600 ;  /* 0x0000060023237836 */ /* 0x000fe40000000000 */
[----:B---3--:R-:W-:Y:S01]  /*b030*/  VIADD R0, R0, 0x1800 ;  /* 0x0000180000007836 */ /* 0x008fe20000000000 */
[C---:B--2---:R-:W-:Y:S01]  /*b040*/  IADD3 R6, P1, PT, R13.reuse, R2, RZ ;  /* 0x000000020d067210 */ /* 0x044fe20007f3e0ff */
[----:B------:R-:W-:-:S04]  /*b050*/  VIADD R13, R13, 0x600 ;  /* 0x000006000d0d7836 */ /* 0x000fc80000000000 */
[----:B------:R-:W-:Y:S01]  /*b060*/  IMAD.X R3, R19, 0x1, R3, P1 ;  /* 0x0000000113037824 */ /* 0x000fe200008e0603 */
[----:B------:R-:W-:-:S04]  /*b070*/  LEA R2, P1, R6, UR14, 0x2 ;  /* 0x0000000e06027c11 */ /* 0x000fc8000f8210ff */
[----:B------:R-:W-:Y:S02]  /*b080*/  LEA.HI.X R3, R6, UR15, R3, 0x2, P1 ;  /* 0x0000000f06037c11 */ /* 0x000fe400088f1403 */
[----:B------:R-:W-:-:S03]  /*b090*/  ISETP.GE.AND P1, PT, R35, R38, PT ;  /* 0x000000262300720c */ /* 0x000fc60003f26270 */
[----:B-----5:R0:W-:Y:S10]  /*b0a0*/  STG.E desc[UR8][R2.64+0x1200], R7 ;  /* 0x0012000702007986 */ /* 0x0201f4000c101908 */
[----:B------:R-:W-:Y:S05]  /*b0b0*/  @!P1 BRA `(.L_x_4949) ;  /* 0xfffffffc00549947 */ /* 0x000fea000383ffff */
.L_x_4888:
[----:B------:R-:W-:Y:S05]  /*b0c0*/  BSYNC.RECONVERGENT B1 ;  /* 0x0000000000017941 */ /* 0x000fea0003800200 */
.L_x_4836:
[----:B--23--:R-:W2:Y:S02]  /*b0d0*/  S2R R0, SR_TID.X ;  /* 0x0000000000007919 */ /* 0x00cea40000002100 */
[----:B--2---:R-:W-:-:S13]  /*b0e0*/  ISETP.NE.AND P0, PT, R0, RZ, PT ;  /* 0x000000ff0000720c */ /* 0x004fda0003f05270 */
[----:B------:R-:W-:Y:S05]  /*b0f0*/  @P0 EXIT ;  /* 0x000000000000094d */ /* 0x000fea0003800000 */
[----:B------:R-:W2:Y:S02]  /*b100*/  LDCU.U8 UR4, c[0x0][0x3b9] ;  /* 0x00007720ff0477ac */ /* 0x000ea40008000000 */
[----:B--2---:R-:W-:-:S09]  /*b110*/  UISETP.NE.AND UP0, UPT, UR4, URZ, UPT ;  /* 0x000000ff0400728c */ /* 0x004fd2000bf05270 */
[----:B------:R-:W-:Y:S05]  /*b120*/  BRA.U !UP0, `(.L_x_4950) ;  /* 0x00000001082c7547 */ /* 0x000fea000b800000 */
[----:B------:R-:W2:Y:S01]  /*b130*/  LDCU.U8 UR4, c[0x0][0x3b8] ;  /* 0x00007700ff0477ac */ /* 0x000ea20008000000 */
[----:B01----:R-:W0:Y:S01]  /*b140*/  LDC.64 R4, c[0x0][0x398] ;  /* 0x0000e600ff047b82 */ /* 0x003e220000000a00 */
[----:B----4-:R-:W-:Y:S01]  /*b150*/  CS2R R2, SRZ ;  /* 0x0000000000027805 */ /* 0x010fe2000001ff00 */
[----:B--2---:R-:W-:-:S09]  /*b160*/  UISETP.NE.AND UP0, UPT, UR4, URZ, UPT ;  /* 0x000000ff0400728c */ /* 0x004fd2000bf05270 */
[----:B------:R-:W-:Y:S05]  /*b170*/  BRA.U UP0, `(.L_x_4951) ;  /* 0x0000000100087547 */ /* 0x000fea000b800000 */
[----:B------:R-:W1:Y:S02]  /*b180*/  LDC.64 R2, c[0x0][0x3d0] ;  /* 0x0000f400ff027b82 */ /* 0x000e640000000a00 */
[----:B-1----:R-:W5:Y:S02]  /*b190*/  LDG.E.64 R2, desc[UR8][R2.64] ;  /* 0x0000000802027981 */ /* 0x002f64000c1e1b00 */
.L_x_4951:
[----:B-----5:R-:W-:-:S04]  /*b1a0*/  IADD3 R2, P0, PT, R14, R2, RZ ;  /* 0x000000020e027210 */ /* 0x020fc80007f1e0ff */
[----:B------:R-:W-:-:S05]  /*b1b0*/  LEA.HI.X.SX32 R3, R14, R3, 0x1, P0 ;  /* 0x000000030e037211 */ /* 0x000fca00000f0eff */
[----:B0-----:R-:W-:Y:S01]  /*b1c0*/  STG.E.64 desc[UR8][R4.64], R2 ;  /* 0x0000000204007986 */ /* 0x001fe2000c101b08 */
[----:B------:R-:W-:Y:S05]  /*b1d0*/  EXIT ;  /* 0x000000000000794d */ /* 0x000fea0003800000 */
.L_x_4950:
[----:B------:R-:W2:Y:S01]  /*b1e0*/  LDCU.U8 UR4, c[0x0][0x3b8] ;  /* 0x00007700ff0477ac */ /* 0x000ea20008000000 */
[----:B01----:R-:W0:Y:S01]  /*b1f0*/  LDC.64 R4, c[0x0][0x3d8] ;  /* 0x0000f600ff047b82 */ /* 0x003e220000000a00 */
[----:B----4-:R-:W-:Y:S01]  /*b200*/  CS2R R2, SRZ ;  /* 0x0000000000027805 */ /* 0x010fe2000001ff00 */
[----:B--2---:R-:W-:-:S09]  /*b210*/  UISETP.NE.AND UP0, UPT, UR4, URZ, UPT ;  /* 0x000000ff0400728c */ /* 0x004fd2000bf05270 */
[----:B------:R-:W-:Y:S05]  /*b220*/  BRA.U UP0, `(.L_x_4952) ;  /* 0x0000000100087547 */ /* 0x000fea000b800000 */
[----:B------:R-:W1:Y:S02]  /*b230*/  LDC.64 R2, c[0x0][0x3d0] ;  /* 0x0000f400ff027b82 */ /* 0x000e640000000a00 */
[----:B-1----:R-:W5:Y:S02]  /*b240*/  LDG.E.64 R2, desc[UR8][R2.64] ;  /* 0x0000000802027981 */ /* 0x002f64000c1e1b00 */
.L_x_4952:
[----:B-----5:R-:W-:-:S04]  /*b250*/  IADD3 R2, P0, PT, R14, R2, RZ ;  /* 0x000000020e027210 */ /* 0x020fc80007f1e0ff */
[----:B------:R-:W-:-:S05]  /*b260*/  LEA.HI.X.SX32 R3, R14, R3, 0x1, P0 ;  /* 0x000000030e037211 */ /* 0x000fca00000f0eff */
[----:B0-----:R-:W-:Y:S01]  /*b270*/  STG.E.64 desc[UR8][R4.64], R2 ;  /* 0x0000000204007986 */ /* 0x001fe2000c101b08 */
[----:B------:R-:W-:Y:S05]  /*b280*/  EXIT ;  /* 0x000000000000794d */ /* 0x000fea0003800000 */
.L_x_4776:
[----:B------:R-:W-:Y:S01]  /*b290*/  BSSY B0, `(.L_x_4953) ;  /* 0x0000006000007945 */ /* 0x000fe20003800000 */
[----:B------:R-:W-:Y:S01]  /*b2a0*/  PLOP3.LUT P6, PT, P6, PT, PT, 0x8, 0x80 ;  /* 0x000000000080781c */ /* 0x000fe200037ce170 */
[----:B------:R-:W-:-:S12]  /*b2b0*/  IMAD.MOV.U32 R14, RZ, RZ, -0x1 ;  /* 0xffffffffff0e7424 */ /* 0x000fd800078e00ff */
[----:B------:R-:W-:Y:S05]  /*b2c0*/  WARPSYNC.COLLECTIVE R14, `(.L_x_4954) ;  /* 0x000000000e087348 */ /* 0x000fea0003c00000 */
[----:B------:R-:W-:Y:S01]  /*b2d0*/  VOTE.ANY P6, P6 ;  /* 0x0000000000ff7806 */ /* 0x000fe200030c0100 */
[----:B------:R-:W-:-:S12]  /*b2e0*/  ENDCOLLECTIVE ;  /* 0x000000000000791b */ /* 0x000fd80003800000 */
.L_x_4954:
[----:B------:R-:W-:Y:S05]  /*b2f0*/  BSYNC B0 ;  /* 0x0000000000007941 */ /* 0x000fea0003800000 */
.L_x_4953:
[----:B------:R-:W-:Y:S05]  /*b300*/  BRA `(.L_x_4955) ;  /* 0xffffff7c000c7947 */ /* 0x000fea000383ffff */
.L_x_4778:
[----:B------:R-:W-:Y:S01]  /*b310*/  BSSY B0, `(.L_x_4956) ;  /* 0x0000006000007945 */ /* 0x000fe20003800000 */
[----:B------:R-:W-:Y:S01]  /*b320*/  PLOP3.LUT P6, PT, P6, PT, PT, 0x8, 0x80 ;  /* 0x000000000080781c */ /* 0x000fe200037ce170 */
[----:B------:R-:W-:-:S12]  /*b330*/  IMAD.MOV.U32 R14, RZ, RZ, -0x1 ;  /* 0xffffffffff0e7424 */ /* 0x000fd800078e00ff */
[----:B------:R-:W-:Y:S05]  /*b340*/  WARPSYNC.COLLECTIVE R14, `(.L_x_4957) ;  /* 0x000000000e087348 */ /* 0x000fea0003c00000 */
[----:B------:R-:W-:Y:S01]  /*b350*/  VOTE.ANY P6, P6 ;  /* 0x0000000000ff7806 */ /* 0x000fe200030c0100 */
[----:B------:R-:W-:-:S12]  /*b360*/  ENDCOLLECTIVE ;  /* 0x000000000000791b */ /* 0x000fd80003800000 */
.L_x_4957:
[----:B------:R-:W-:Y:S05]  /*b370*/  BSYNC B0 ;  /* 0x0000000000007941 */ /* 0x000fea0003800000 */
.L_x_4956:
[----:B------:R-:W-:Y:S05]  /*b380*/  BRA `(.L_x_4958) ;  /* 0xffffff7c00687947 */ /* 0x000fea000383ffff */
.L_x_4780:
[----:B------:R-:W0:Y:S01]  /*b390*/  S2R R20, SR_GEMASK ;  /* 0x0000000000147919 */ /* 0x000e220000003c00 */
[----:B------:R-:W-:Y:S01]  /*b3a0*/  BSSY B0, `(.L_x_4959) ;  /* 0x0000006000007945 */ /* 0x000fe20003800000 */
[----:B------:R-:W-:Y:S01]  /*b3b0*/  PLOP3.LUT P6, PT, P6, PT, PT, 0x8, 0x80 ;  /* 0x000000000080781c */ /* 0x000fe200037ce170 */
[----:B------:R-:W-:-:S12]  /*b3c0*/  IMAD.MOV.U32 R14, RZ, RZ, -0x1 ;  /* 0xffffffffff0e7424 */ /* 0x000fd800078e00ff */
[----:B0-----:R-:W-:Y:S05]  /*b3d0*/  WARPSYNC.COLLECTIVE R14, `(.L_x_4960) ;  /* 0x000000000e087348 */ /* 0x001fea0003c00000 */
[----:B------:R-:W-:Y:S01]  /*b3e0*/  VOTE.ANY R14, PT, P6 ;  /* 0x00000000000e7806 */ /* 0x000fe200030e0100 */
[----:B0-----:R-:W-:Y:S06]  /*b3f0*/  ENDCOLLECTIVE ;  /* 0x000000000000791b */ /* 0x001fec0003800000 */
.L_x_4960:
[----:B------:R-:W-:Y:S05]  /*b400*/  BSYNC B0 ;  /* 0x0000000000007941 */ /* 0x000fea0003800000 */
.L_x_4959:
[----:B------:R-:W-:Y:S01]  /*b410*/  LOP3.LUT R14, R14, 0x80000000, R20, 0xec, !PT ;  /* 0x800000000e0e7812 */ /* 0x000fe200078eec14 */
[----:B------:R-:W-:Y:S02]  /*b420*/  IMAD.MOV.U32 R28, RZ, RZ, 0x1 ;  /* 0x00000001ff1c7424 */ /* 0x000fe400078e00ff */
[C---:B------:R-:W-:Y:S02]  /*b430*/  VIADD R48, R47.reuse, 0x2 ;  /* 0x000000022f307836 */ /* 0x040fe40000000000 */
[C---:B------:R-:W-:Y:S02]  /*b440*/  VIADD R15, R14.reuse, 0xffffffff ;  /* 0xffffffff0e0f7836 */ /* 0x040fe40000000000 */
[C---:B------:R-:W-:Y:S02]  /*b450*/  VIADD R21, R47.reuse, 0x4 ;  /* 0x000000042f157836 */ /* 0x040fe40000000000 */
[----:B------:R-:W-:Y:S01]  /*b460*/  VIADD R22, R47, 0x8 ;  /* 0x000000082f167836 */ /* 0x000fe20000000000 */
[----:B------:R-:W-:Y:S01]  /*b470*/  LOP3.LUT R15, R14, R15, RZ, 0xc, !PT ;  /* 0x0000000f0e0f7212 */ /* 0x000fe200078e0cff */
[----:B------:R-:W-:-:S02]  /*b480*/  IMAD.MOV.U32 R14, RZ, RZ, -0x1 ;  /* 0xffffffffff0e7424 */ /* 0x000fc400078e00ff */
[----:B------:R-:W-:Y:S01]  /*b490*/  VIADD R49, R47, 0x10 ;  /* 0x000000102f317836 */ /* 0x000fe20000000000 */
[----:B------:R0:W1:Y:S06]  /*b4a0*/  POPC R29, R15 ;  /* 0x0000000f001d7309 */ /* 0x00006c0000000000 */
[----:B01----:R-:W-:Y:S05]  /*b4b0*/  WARPSYNC.COLLECTIVE R14, `(.L_x_4961) ;  /* 0x000000000e087348 */ /* 0x003fea0003c00000 */
[----:B-1----:R1:W2:Y:S02]  /*b4c0*/  SHFL.DOWN P6, R39, R13, R28, R29 ;  /* 0x0800001c0d277389 */ /* 0x0022a400000c001d */
[----:B012---:R-:W-:Y:S05]  /*b4d0*/  ENDCOLLECTIVE ;  /* 0x000000000000791b */ /* 0x007fea0003800000 */
.L_x_4961:
        /* <DEDUP_REMOVED lines=9> */
.L_x_4962:
        /* <DEDUP_REMOVED lines=8> */
.L_x_4963:
        /* <DEDUP_REMOVED lines=8> */
.L_x_4964:
[----:B------:R-:W-:Y:S01]  /*b670*/  IMAD.MOV.U32 R28, RZ, RZ, 0x10 ;  /* 0x00000010ff1c7424 */ /* 0x000fe200078e00ff */
[----:B------:R-:W-:Y:S02]  /*b680*/  SEL R16, R39, RZ, !P0 ;  /* 0x000000ff27107207 */ /* 0x000fe40004000000 */
[----:B------:R-:W-:-:S03]  /*b690*/  ISETP.GT.AND P0, PT, R49, R29, PT ;  /* 0x0000001d3100720c */ /* 0x000fc60003f04270 */
[----:B------:R-:W-:Y:S02]  /*b6a0*/  IMAD.IADD R13, R17, 0x1, R16 ;  /* 0x00000001110d7824 */ /* 0x000fe400078e0210 */
[----:B------:R-:W0:Y:S08]  /*b6b0*/  LDC.64 R16, c[0x0][0x3a0] ;  /* 0x0000e800ff107b82 */ /* 0x000e300000000a00 */
[----:B0-----:R-:W-:Y:S05]  /*b6c0*/  WARPSYNC.COLLECTIVE R14, `(.L_x_4965) ;  /* 0x000000000e087348 */ /* 0x001fea0003c00000 */
[----:B------:R1:W2:Y:S02]  /*b6d0*/  SHFL.DOWN P6, R39, R13, R28, R29 ;  /* 0x0800001c0d277389 */ /* 0x0002a400000c001d */
[----:B012---:R-:W-:Y:S05]  /*b6e0*/  ENDCOLLECTIVE ;  /* 0x000000000000791b */ /* 0x007fea0003800000 */
.L_x_4965:
[----:B------:R-:W-:Y:S02]  /*b6f0*/  IADD3 R16, P1, PT, R16, 0x100, RZ ;  /* 0x0000010010107810 */ /* 0x000fe40007f3e0ff */
[----:B------:R-:W-:Y:S02]  /*b700*/  ISETP.NE.AND P6, PT, R12, 0x65, PT ;  /* 0x000000650c00780c */ /* 0x000fe40003fc5270 */
[----:B------:R-:W-:Y:S01]  /*b710*/  SEL R12, R39, RZ, !P0 ;  /* 0x000000ff270c7207 */ /* 0x000fe20004000000 */
[----:B------:R-:W-:-:S04]  /*b720*/  IMAD.X R17, RZ, RZ, R17, P1 ;  /* 0x000000ffff117224 */ /* 0x000fc800008e0611 */
[----:B------:R-:W-:-:S07]  /*b730*/  IMAD.IADD R15, R13, 0x1, R12 ;  /* 0x000000010d0f7824 */ /* 0x000fce00078e020c */
[----:B------:R-:W-:Y:S05]  /*b740*/  WARPSYNC.COLLECTIVE R14, `(.L_x_4966) ;  /* 0x000000000e087348 */ /* 0x000fea0003c00000 */
[----:B------:R-:W-:Y:S01]  /*b750*/  VOTE.ALL P6, P6 ;  /* 0x0000000000ff7806 */ /* 0x000fe200030c0000 */
[----:B------:R-:W-:-:S12]  /*b760*/  ENDCOLLECTIVE ;  /* 0x000000000000791b */ /* 0x000fd80003800000 */
.L_x_4966:
[----:B------:R-:W-:Y:S05]  /*b770*/  BRA `(.L_x_4967) ;  /* 0xffffff7c00087947 */ /* 0x000fea000383ffff */
.L_x_4782:
[----:B------:R-:W-:Y:S01]  /*b780*/  BSSY B0, `(.L_x_4968) ;  /* 0x0000006000007945 */ /* 0x000fe20003800000 */
[----:B------:R-:W-:Y:S01]  /*b790*/  PLOP3.LUT P6, PT, P6, PT, PT, 0x8, 0x80 ;  /* 0x000000000080781c */ /* 0x000fe200037ce170 */
[----:B------:R-:W-:-:S12]  /*b7a0*/  IMAD.MOV.U32 R14, RZ, RZ, -0x1 ;  /* 0xffffffffff0e7424 */ /* 0x000fd800078e00ff */
[----:B------:R-:W-:Y:S05]  /*b7b0*/  WARPSYNC.COLLECTIVE R14, `(.L_x_4969) ;  /* 0x000000000e087348 */ /* 0x000fea0003c00000 */
[----:B------:R-:W-:Y:S01]  /*b7c0*/  VOTE.ANY P6, P6 ;  /* 0x0000000000ff7806 */ /* 0x000fe200030c0100 */
[----:B------:R-:W-:-:S12]  /*b7d0*/  ENDCOLLECTIVE ;  /* 0x000000000000791b */ /* 0x000fd80003800000 */
.L_x_4969:
[----:B------:R-:W-:Y:S05]  /*b7e0*/  BSYNC B0 ;  /* 0x0000000000007941 */ /* 0x000fea0003800000 */
.L_x_4968:
[----:B------:R-:W-:Y:S05]  /*b7f0*/  BRA `(.L_x_4970) ;  /* 0xffffff7c00187947 */ /* 0x000fea000383ffff */
.L_x_4784:
[----:B------:R-:W-:Y:S01]  /*b800*/  BSSY B0, `(.L_x_4971) ;  /* 0x0000006000007945 */ /* 0x000fe20003800000 */
[----:B------:R-:W-:Y:S01]  /*b810*/  PLOP3.LUT P6, PT, P6, PT, PT, 0x8, 0x80 ;  /* 0x000000000080781c */ /* 0x000fe200037ce170 */
[----:B------:R-:W-:-:S12]  /*b820*/  IMAD.MOV.U32 R14, RZ, RZ, -0x1 ;  /* 0xffffffffff0e7424 */ /* 0x000fd800078e00ff */
[----:B------:R-:W-:Y:S05]  /*b830*/  WARPSYNC.COLLECTIVE R14, `(.L_x_4972) ;  /* 0x000000000e087348 */ /* 0x000fea0003c00000 */
[----:B------:R-:W-:Y:S01]  /*b840*/  VOTE.ANY P6, P6 ;  /* 0x0000000000ff7806 */ /* 0x000fe200030c0100 */
[----:B------:R-:W-:-:S12]  /*b850*/  ENDCOLLECTIVE ;  /* 0x000000000000791b */ /* 0x000fd80003800000 */
.L_x_4972:
[----:B------:R-:W-:Y:S05]  /*b860*/  BSYNC B0 ;  /* 0x0000000000007941 */ /* 0x000fea0003800000 */
.L_x_4971:
[----:B------:R-:W-:Y:S05]  /*b870*/  BRA `(.L_x_4973) ;  /* 0xffffff7c00747947 */ /* 0x000fea000383ffff */
.L_x_4786:
[----:B------:R-:W-:Y:S01]  /*b880*/  BSSY B0, `(.L_x_4974) ;  /* 0x0000006000007945 */ /* 0x000fe20003800000 */
[----:B------:R-:W-:Y:S01]  /*b890*/  PLOP3.LUT P6, PT, P6, PT, PT, 0x8, 0x80 ;  /* 0x000000000080781c */ /* 0x000fe200037ce170 */
[----:B------:R-:W-:-:S12]  /*b8a0*/  IMAD.MOV.U32 R14, RZ, RZ, -0x1 ;  /* 0xffffffffff0e7424 */ /* 0x000fd800078e00ff */
[----:B------:R-:W-:Y:S05]  /*b8b0*/  WARPSYNC.COLLECTIVE R14, `(.L_x_4975) ;  /* 0x000000000e087348 */ /* 0x000fea0003c00000 */
[----:B------:R-:W-:Y:S01]  /*b8c0*/  VOTE.ANY R14, PT, P6 ;  /* 0x00000000000e7806 */ /* 0x000fe200030e0100 */
[----:B------:R-:W-:Y:S06]  /*b8d0*/  ENDCOLLECTIVE ;  /* 0x000000000000791b */ /* 0x000fec0003800000 */
.L_x_4975:
[----:B------:R-:W-:Y:S05]  /*b8e0*/  BSYNC B0 ;  /* 0x0000000000007941 */ /* 0x000fea0003800000 */
.L_x_4974:
[----:B------:R-:W-:Y:S01]  /*b8f0*/  LOP3.LUT R14, R14, 0x80000000, R20, 0xec, !PT ;  /* 0x800000000e0e7812 */ /* 0x000fe200078eec14 */
[----:B------:R-:W-:Y:S02]  /*b900*/  IMAD.MOV.U32 R28, RZ, RZ, 0x1 ;  /* 0x00000001ff1c7424 */ /* 0x000fe400078e00ff */
[----:B------:R-:W-:Y:S02]  /*b910*/  VIADD R19, R19, 0xffffffe0 ;  /* 0xffffffe013137836 */ /* 0x000fe40000000000 */
[----:B------:R-:W-:-:S05]  /*b920*/  VIADD R29, R14, 0xffffffff ;  /* 0xffffffff0e1d7836 */ /* 0x000fca0000000000 */
[----:B------:R-:W-:Y:S01]  /*b930*/  LOP3.LUT R29, R14, R29, RZ, 0xc, !PT ;  /* 0x0000001d0e1d7212 */ /* 0x000fe200078e0cff */
[----:B------:R-:W-:-:S05]  /*b940*/  IMAD.MOV.U32 R14, RZ, RZ, -0x1 ;  /* 0xffffffffff0e7424 */ /* 0x000fca00078e00ff */
[----:B------:R-:W0:Y:S02]  /*b950*/  POPC R29, R29 ;  /* 0x0000001d001d7309 */ /* 0x000e240000000000 */
[----:B0-----:R-:W-:Y:S05]  /*b960*/  WARPSYNC.COLLECTIVE R14, `(.L_x_4976) ;  /* 0x000000000e087348 */ /* 0x001fea0003c00000 */
[----:B0-----:R0:W1:Y:S02]  /*b970*/  SHFL.DOWN P6, R39, R13, R28, R29 ;  /* 0x0800001c0d277389 */ /* 0x00106400000c001d */
[----:B01----:R-:W-:Y:S05]  /*b980*/  ENDCOLLECTIVE ;  /* 0x000000000000791b */ /* 0x003fea0003800000 */
.L_x_4976:
        /* <DEDUP_REMOVED lines=9> */
.L_x_4977:
        /* <DEDUP_REMOVED lines=8> */
.L_x_4978:
[----:B------:R-:W-:Y:S01]  /*baa0*/  IMAD.MOV.U32 R28, RZ, RZ, 0x8 ;  /* 0x00000008ff1c7424 */ /* 0x000fe200078e00ff */
[----:B------:R-:W-:Y:S02]  /*bab0*/  SEL R39, R39, RZ, !P0 ;  /* 0x000000ff27277207 */ /* 0x000fe40004000000 */
[----:B------:R-:W-:-:S03]  /*bac0*/  ISETP.GT.AND P0, PT, R22, R29, PT ;  /* 0x0000001d1600720c */ /* 0x000fc60003f04270 */
[----:B------:R-:W-:-:S10]  /*bad0*/  IMAD.IADD R13, R53, 0x1, R39 ;  /* 0x00000001350d7824 */ /* 0x000fd400078e0227 */
[----:B------:R-:W-:Y:S05]  /*bae0*/  WARPSYNC.COLLECTIVE R14, `(.L_x_4979) ;  /* 0x000000000e087348 */ /* 0x000fea0003c00000 */
[----:B------:R0:W1:Y:S02]  /*baf0*/  SHFL.DOWN P6, R39, R13, R28, R29 ;  /* 0x0800001c0d277389 */ /* 0x00006400000c001d */
[----:B01----:R-:W-:Y:S05]  /*bb00*/  ENDCOLLECTIVE ;  /* 0x000000000000791b */ /* 0x003fea0003800000 */
.L_x_4979:
        /* <DEDUP_REMOVED lines=8> */
.L_x_4980:
[----:B------:R-:W-:Y:S02]  /*bb90*/  ISETP.NE.AND P6, PT, R12, 0x65, PT ;  /* 0x000000650c00780c */ /* 0x000fe40003fc5270 */
[----:B------:R-:W-:-:S04]  /*bba0*/  SEL R39, R39, RZ, !P0 ;  /* 0x000000ff27277207 */ /* 0x000fc80004000000 */
[----:B------:R-:W-:-:S07]  /*bbb0*/  IADD3 R15, PT, PT, R53, R39, R15 ;  /* 0x00000027350f7210 */ /* 0x000fce0007ffe00f */
[----:B------:R-:W-:Y:S05]  /*bbc0*/  WARPSYNC.COLLECTIVE R14, `(.L_x_4981) ;  /* 0x000000000e087348 */ /* 0x000fea0003c00000 */
[----:B------:R-:W-:Y:S01]  /*bbd0*/  VOTE.ALL P6, P6 ;  /* 0x0000000000ff7806 */ /* 0x000fe200030c0000 */
[----:B------:R-:W-:-:S12]  /*bbe0*/  ENDCOLLECTIVE ;  /* 0x000000000000791b */ /* 0x000fd80003800000 */
.L_x_4981:
[----:B------:R-:W-:Y:S05]  /*bbf0*/  BRA `(.L_x_4982) ;  /* 0xffffff7c00147947 */ /* 0x000fea000383ffff */
.L_x_4890:
[----:B------:R-:W-:Y:S01]  /*bc00*/  BSSY B0, `(.L_x_4983) ;  /* 0x0000006000007945 */ /* 0x000fe20003800000 */
[----:B------:R-:W-:Y:S01]  /*bc10*/  PLOP3.LUT P6, PT, P6, PT, PT, 0x8, 0x80 ;  /* 0x000000000080781c */ /* 0x000fe200037ce170 */
[----:B------:R-:W-:-:S12]  /*bc20*/  IMAD.MOV.U32 R14, RZ, RZ, -0x1 ;  /* 0xffffffffff0e7424 */ /* 0x000fd800078e00ff */
[----:B------:R-:W-:Y:S05]  /*bc30*/  WARPSYNC.COLLECTIVE R14, `(.L_x_4984) ;  /* 0x000000000e087348 */ /* 0x000fea0003c00000 */
[----:B------:R-:W-:Y:S01]  /*bc40*/  VOTE.ANY P6, P6 ;  /* 0x0000000000ff7806 */ /* 0x000fe200030c0100 */
[----:B------:R-:W-:-:S12]  /*bc50*/  ENDCOLLECTIVE ;  /* 0x000000000000791b */ /* 0x000fd80003800000 */
.L_x_4984:
[----:B------:R-:W-:Y:S05]  /*bc60*/  BSYNC B0 ;  /* 0x0000000000007941 */ /* 0x000fea0003800000 */
.L_x_4983:
[----:B------:R-:W-:Y:S05]  /*bc70*/  BRA `(.L_x_4985) ;  /* 0xffffffcc00ec7947 */ /* 0x000fea000383ffff */
.L_x_4892:
[----:B------:R-:W-:Y:S01]  /*bc80*/  BSSY B0, `(.L_x_4986) ;  /* 0x0000006000007945 */ /* 0x000fe20003800000 */
[----:B------:R-:W-:Y:S01]  /*bc90*/  PLOP3.LUT P6, PT, P6, PT, PT, 0x8, 0x80 ;  /* 0x000000000080781c */ /* 0x000fe200037ce170 */
[----:B------:R-:W-:-:S12]  /*bca0*/  IMAD.MOV.U32 R14, RZ, RZ, -0x1 ;  /* 0xffffffffff0e7424 */ /* 0x000fd800078e00ff */
[----:B------:R-:W-:Y:S05]  /*bcb0*/  WARPSYNC.COLLECTIVE R14, `(.L_x_4987) ;  /* 0x000000000e087348 */ /* 0x000fea0003c00000 */
[----:B------:R-:W-:Y:S01]  /*bcc0*/  VOTE.ANY P6, P6 ;  /* 0x0000000000ff7806 */ /* 0x000fe200030c0100 */
[----:B------:R-:W-:-:S12]  /*bcd0*/  ENDCOLLECTIVE ;  /* 0x000000000000791b */ /* 0x000fd80003800000 */
.L_x_4987:
[----:B------:R-:W-:Y:S05]  /*bce0*/  BSYNC B0 ;  /* 0x0000000000007941 */ /* 0x000fea0003800000 */
.L_x_4986:
[----:B------:R-:W-:Y:S05]  /*bcf0*/  BRA `(.L_x_4988) ;  /* 0xffffffd000487947 */ /* 0x000fea000383ffff */
.L_x_4894:
[----:B------:R-:W-:Y:S01]  /*bd00*/  BSSY B0, `(.L_x_4989) ;  /* 0x0000006000007945 */ /* 0x000fe20003800000 */
[----:B------:R-:W-:Y:S01]  /*bd10*/  PLOP3.LUT P6, PT, P6, PT, PT, 0x8, 0x80 ;  /* 0x000000000080781c */ /* 0x000fe200037ce170 */
[----:B------:R-:W-:-:S12]  /*bd20*/  IMAD.MOV.U32 R14, RZ, RZ, -0x1 ;  /* 0xffffffffff0e7424 */ /* 0x000fd800078e00ff */
[----:B------:R-:W-:Y:S05]  /*bd30*/  WARPSYNC.COLLECTIVE R14, `(.L_x_4990) ;  /* 0x000000000e087348 */ /* 0x000fea0003c00000 */
[----:B------:R-:W-:Y:S01]  /*bd40*/  VOTE.ANY R14, PT, P6 ;  /* 0x00000000000e7806 */ /* 0x000fe200030e0100 */
[----:B------:R-:W-:Y:S06]  /*bd50*/  ENDCOLLECTIVE ;  /* 0x000000000000791b */ /* 0x000fec0003800000 */
.L_x_4990:
[----:B------:R-:W-:Y:S05]  /*bd60*/  BSYNC B0 ;  /* 0x0000000000007941 */ /* 0x000fea0003800000 */
.L_x_4989:
[----:B------:R-:W0:Y:S01]  /*bd70*/  S2R R42, SR_GEMASK ;  /* 0x00000000002a7919 */ /* 0x000e220000003c00 */
[----:B------:R-:W-:Y:S02]  /*bd80*/  IMAD.MOV.U32 R28, RZ, RZ, 0x1 ;  /* 0x00000001ff1c7424 */ /* 0x000fe400078e00ff */
[C---:B------:R-:W-:Y:S02]  /*bd90*/  VIADD R45, R37.reuse, 0x2 ;  /* 0x00000002252d7836 */ /* 0x040fe40000000000 */
[C---:B------:R-:W-:Y:S02]  /*bda0*/  VIADD R43, R37.reuse, 0x4 ;  /* 0x00000004252b7836 */ /* 0x040fe40000000000 */
[----:B------:R-:W-:Y:S01]  /*bdb0*/  VIADD R51, R37, 0x10 ;  /* 0x0000001025337836 */ /* 0x000fe20000000000 */
[----:B0-----:R-:W-:-:S05]  /*bdc0*/  LOP3.LUT R14, R14, 0x80000000, R42, 0xec, !PT ;  /* 0x800000000e0e7812 */ /* 0x001fca00078eec2a */
[----:B------:R-:W-:-:S05]  /*bdd0*/  VIADD R29, R14, 0xffffffff ;  /* 0xffffffff0e1d7836 */ /* 0x000fca0000000000 */
[----:B------:R-:W-:Y:S01]  /*bde0*/  LOP3.LUT R47, R14, R29, RZ, 0xc, !PT ;  /* 0x0000001d0e2f7212 */ /* 0x000fe200078e0cff */
[----:B------:R-:W-:-:S05]  /*bdf0*/  IMAD.MOV.U32 R14, RZ, RZ, -0x1 ;  /* 0xffffffffff0e7424 */ /* 0x000fca00078e00ff */
[----:B------:R-:W0:Y:S02]  /*be00*/  POPC R47, R47 ;  /* 0x0000002f002f7309 */ /* 0x000e240000000000 */
[----:B0-----:R-:W-:-:S07]  /*be10*/  IMAD.MOV.U32 R29, RZ, RZ, R47 ;  /* 0x000000ffff1d7224 */ /* 0x001fce00078e002f */
[----:B------:R-:W-:Y:S05]  /*be20*/  WARPSYNC.COLLECTIVE R14, `(.L_x_4991) ;  /* 0x000000000e087348 */ /* 0x000fea0003c00000 */
[----:B------:R0:W1:Y:S02]  /*be30*/  SHFL.DOWN P6, R39, R13, R28, R29 ;  /* 0x0800001c0d277389 */ /* 0x00006400000c001d */
[----:B01----:R-:W-:Y:S05]  /*be40*/  ENDCOLLECTIVE ;  /* 0x000000000000791b */ /* 0x003fea0003800000 */
.L_x_4991:
        /* <DEDUP_REMOVED lines=8> */
.L_x_4992:
        /* <DEDUP_REMOVED lines=9> */
.L_x_4993:
[----:B------:R-:W-:Y:S01]  /*bf60*/  IMAD.MOV.U32 R28, RZ, RZ, 0x8 ;  /* 0x00000008ff1c7424 */ /* 0x000fe200078e00ff */
[----:B------:R-:W-:-:S04]  /*bf70*/  ISETP.GT.AND P6, PT, R43, R47, PT ;  /* 0x0000002f2b00720c */ /* 0x000fc80003fc4270 */
[----:B------:R-:W-:-:S05]  /*bf80*/  SEL R39, R39, RZ, !P6 ;  /* 0x000000ff27277207 */ /* 0x000fca0007000000 */
[----:B------:R-:W-:-:S07]  /*bf90*/  IMAD.IADD R13, R50, 0x1, R39 ;  /* 0x00000001320d7824 */ /* 0x000fce00078e0227 */
[----:B------:R-:W-:Y:S05]  /*bfa0*/  WARPSYNC.COLLECTIVE R14, `(.L_x_4994) ;  /* 0x000000000e087348 */ /* 0x000fea0003c00000 */
[----:B------:R0:W1:Y:S02]  /*bfb0*/  SHFL.DOWN P6, R39, R13, R28, R29 ;  /* 0x0800001c0d277389 */ /* 0x00006400000c001d */
[----:B01----:R-:W-:Y:S05]  /*bfc0*/  ENDCOLLECTIVE ;  /* 0x000000000000791b */ /* 0x003fea0003800000 */
.L_x_4994:
[----:B------:R-:W0:Y:S01]  /*bfd0*/  LDC.64 R28, c[0x0][0x3a0] ;  /* 0x0000e800ff1c7b82 */ /* 0x000e220000000a00 */
[----:B------:R-:W-:-:S04]  /*bfe0*/  ISETP.GT.AND P6, PT, R44, R47, PT ;  /* 0x0000002f2c00720c */ /* 0x000fc80003fc4270 */
[----:B------:R-:W-:-:S05]  /*bff0*/  SEL R52, R39, RZ, !P6 ;  /* 0x000000ff27347207 */ /* 0x000fca0007000000 */
[----:B------:R-:W-:-:S04]  /*c000*/  IMAD.IADD R52, R13, 0x1, R52 ;  /* 0x000000010d347824 */ /* 0x000fc800078e0234 */
[----:B------:R-:W-:Y:S01]  /*c010*/  IMAD.MOV.U32 R13, RZ, RZ, R52 ;  /* 0x000000ffff0d7224 */ /* 0x000fe200078e0034 */
[----:B0-----:R-:W-:Y:S01]  /*c020*/  IADD3 R46, P6, PT, R28, 0x100, RZ ;  /* 0x000001001c2e7810 */ /* 0x001fe20007fde0ff */
[----:B------:R-:W-:-:S04]  /*c030*/  IMAD.MOV.U32 R28, RZ, RZ, 0x10 ;  /* 0x00000010ff1c7424 */ /* 0x000fc800078e00ff */
[----:B------:R-:W-:Y:S02]  /*c040*/  IMAD.X R50, RZ, RZ, R29, P6 ;  /* 0x000000ffff327224 */ /* 0x000fe400030e061d */
[----:B------:R-:W-:-:S07]  /*c050*/  IMAD.MOV.U32 R29, RZ, RZ, R47 ;  /* 0x000000ffff1d7224 */ /* 0x000fce00078e002f */
[----:B------:R-:W-:Y:S05]  /*c060*/  WARPSYNC.COLLECTIVE R14, `(.L_x_4995) ;  /* 0x000000000e087348 */ /* 0x000fea0003c00000 */
[----:B------:R0:W1:Y:S02]  /*c070*/  SHFL.DOWN P6, R39, R13, R28, R29 ;  /* 0x0800001c0d277389 */ /* 0x00006400000c001d */
[----:B01----:R-:W-:Y:S05]  /*c080*/  ENDCOLLECTIVE ;  /* 0x000000000000791b */ /* 0x003fea0003800000 */
.L_x_4995:
[----:B------:R-:W-:-:S04]  /*c090*/  ISETP.GT.AND P6, PT, R51, R47, PT ;  /* 0x0000002f3300720c */ /* 0x000fc80003fc4270 */
[----:B------:R-:W-:Y:S02]  /*c0a0*/  SEL R39, R39, RZ, !P6 ;  /* 0x000000ff27277207 */ /* 0x000fe40007000000 */
[----:B------:R-:W-:-:S03]  /*c0b0*/  ISETP.NE.AND P6, PT, R12, 0x65, PT ;  /* 0x000000650c00780c */ /* 0x000fc60003fc5270 */
[----:B------:R-:W-:-:S10]  /*c0c0*/  IMAD.IADD R47, R52, 0x1, R39 ;  /* 0x00000001342f7824 */ /* 0x000fd400078e0227 */
[----:B------:R-:W-:Y:S05]  /*c0d0*/  WARPSYNC.COLLECTIVE R14, `(.L_x_4996) ;  /* 0x000000000e087348 */ /* 0x000fea0003c00000 */
[----:B------:R-:W-:Y:S01]  /*c0e0*/  VOTE.ALL P6, P6 ;  /* 0x0000000000ff7806 */ /* 0x000fe200030c0000 */
[----:B------:R-:W-:-:S12]  /*c0f0*/  ENDCOLLECTIVE ;  /* 0x000000000000791b */ /* 0x000fd80003800000 */
.L_x_4996:
[----:B------:R-:W-:Y:S05]  /*c100*/  BRA `(.L_x_4997) ;  /* 0xffffffcc00e07947 */ /* 0x000fea000383ffff */
.L_x_4896:
[----:B------:R-:W-:Y:S01]  /*c110*/  BSSY B0, `(.L_x_4998) ;  /* 0x0000006000007945 */ /* 0x000fe20003800000 */
[----:B------:R-:W-:Y:S01]  /*c120*/  PLOP3.LUT P6, PT, P6, PT, PT, 0x8, 0x80 ;  /* 0x000000000080781c */ /* 0x000fe200037ce170 */
[----:B------:R-:W-:-:S12]  /*c130*/  IMAD.MOV.U32 R14, RZ, RZ, -0x1 ;  /* 0xffffffffff0e7424 */ /* 0x000fd800078e00ff */
[----:B------:R-:W-:Y:S05]  /*c140*/  WARPSYNC.COLLECTIVE R14, `(.L_x_4999) ;  /* 0x000000000e087348 */ /* 0x000fea0003c00000 */
[----:B------:R-:W-:Y:S01]  /*c150*/  VOTE.ANY P6, P6 ;  /* 0x0000000000ff7806 */ /* 0x000fe200030c0100 */
[----:B------:R-:W-:-:S12]  /*c160*/  ENDCOLLECTIVE ;  /* 0x000000000000791b */ /* 0x000fd80003800000 */
.L_x_4999:
[----:B------:R-:W-:Y:S05]  /*c170*/  BSYNC B0 ;  /* 0x0000000000007941 */ /* 0x000fea0003800000 */
.L_x_4998:
[----:B------:R-:W-:Y:S05]  /*c180*/  BRA `(.L_x_5000) ;  /* 0xffffffcc00f07947 */ /* 0x000fea000383ffff */
.L_x_4898:
[----:B------:R-:W-:Y:S01]  /*c190*/  BSSY B0, `(.L_x_5001) ;  /* 0x0000006000007945 */ /* 0x000fe20003800000 */
[----:B------:R-:W-:Y:S01]  /*c1a0*/  PLOP3.LUT P6, PT, P6, PT, PT, 0x8, 0x80 ;  /* 0x000000000080781c */ /* 0x000fe200037ce170 */
[----:B------:R-:W-:-:S12]  /*c1b0*/  IMAD.MOV.U32 R14, RZ, RZ, -0x1 ;  /* 0xffffffffff0e7424 */ /* 0x000fd800078e00ff */
[----:B------:R-:W-:Y:S05]  /*c1c0*/  WARPSYNC.COLLECTIVE R14, `(.L_x_5002) ;  /* 0x000000000e087348 */ /* 0x000fea0003c00000 */
[----:B------:R-:W-:Y:S01]  /*c1d0*/  VOTE.ANY P6, P6 ;  /* 0x0000000000ff7806 */ /* 0x000fe200030c0100 */
[----:B------:R-:W-:-:S12]  /*c1e0*/  ENDCOLLECTIVE ;  /* 0x000000000000791b */ /* 0x000fd80003800000 */
.L_x_5002:
[----:B------:R-:W-:Y:S05]  /*c1f0*/  BSYNC B0 ;  /* 0x0000000000007941 */ /* 0x000fea0003800000 */
.L_x_5001:
[----:B------:R-:W-:Y:S05]  /*c200*/  BRA `(.L_x_5003) ;  /* 0xffffffd0004c7947 */ /* 0x000fea000383ffff */
.L_x_4900:
[----:B------:R-:W-:Y:S01]  /*c210*/  BSSY B0, `(.L_x_5004) ;  /* 0x0000006000007945 */ /* 0x000fe20003800000 */
[----:B------:R-:W-:Y:S01]  /*c220*/  PLOP3.LUT P6, PT, P6, PT, PT, 0x8, 0x80 ;  /* 0x000000000080781c */ /* 0x000fe200037ce170 */
[----:B------:R-:W-:-:S12]  /*c230*/  IMAD.MOV.U32 R14, RZ, RZ, -0x1 ;  /* 0xffffffffff0e7424 */ /* 0x000fd800078e00ff */
[----:B------:R-:W-:Y:S05]  /*c240*/  WARPSYNC.COLLECTIVE R14, `(.L_x_5005) ;  /* 0x000000000e087348 */ /* 0x000fea0003c00000 */
[----:B------:R-:W-:Y:S01]  /*c250*/  VOTE.ANY R14, PT, P6 ;  /* 0x00000000000e7806 */ /* 0x000fe200030e0100 */
[----:B------:R-:W-:Y:S06]  /*c260*/  ENDCOLLECTIVE ;  /* 0x000000000000791b */ /* 0x000fec0003800000 */
.L_x_5005:
[----:B------:R-:W-:Y:S05]  /*c270*/  BSYNC B0 ;  /* 0x0000000000007941 */ /* 0x000fea0003800000 */
.L_x_5004:
        /* <DEDUP_REMOVED lines=10> */
.L_x_5006:
        /* <DEDUP_REMOVED lines=8> */
.L_x_5007:
        /* <DEDUP_REMOVED lines=8> */
.L_x_5008:
[----:B------:R-:W-:Y:S01]  /*c420*/  IMAD.MOV.U32 R28, RZ, RZ, 0x8 ;  /* 0x00000008ff1c7424 */ /* 0x000fe200078e00ff */
[----:B------:R-:W-:-:S04]  /*c430*/  ISETP.GT.AND P6, PT, R43, R29, PT ;  /* 0x0000001d2b00720c */ /* 0x000fc80003fc4270 */
[----:B------:R-:W-:-:S05]  /*c440*/  SEL R39, R39, RZ, !P6 ;  /* 0x000000ff27277207 */ /* 0x000fca0007000000 */
[----:B------:R-:W-:-:S07]  /*c450*/  IMAD.IADD R13, R53, 0x1, R39 ;  /* 0x00000001350d7824 */ /* 0x000fce00078e0227 */
[----:B------:R-:W-:Y:S05]  /*c460*/  WARPSYNC.COLLECTIVE R14, `(.L_x_5009) ;  /* 0x000000000e087348 */ /* 0x000fea0003c00000 */
[----:B------:R0:W1:Y:S02]  /*c470*/  SHFL.DOWN P6, R39, R13, R28, R29 ;  /* 0x0800001c0d277389 */ /* 0x00006400000c001d */
[----:B01----:R-:W-:Y:S05]  /*c480*/  ENDCOLLECTIVE ;  /* 0x000000000000791b */ /* 0x003fea0003800000 */
.L_x_5009:
        /* <DEDUP_REMOVED lines=8> */
.L_x_5010:
[----:B------:R-:W-:-:S04]  /*c510*/  ISETP.GT.AND P6, PT, R51, R29, PT ;  /* 0x0000001d3300720c */ /* 0x000fc80003fc4270 */
[----:B------:R-:W-:Y:S02]  /*c520*/  SEL R39, R39, RZ, !P6 ;  /* 0x000000ff27277207 */ /* 0x000fe40007000000 */
[----:B------:R-:W-:Y:S02]  /*c530*/  ISETP.NE.AND P6, PT, R12, 0x65, PT ;  /* 0x000000650c00780c */ /* 0x000fe40003fc5270 */
[----:B------:R-:W-:-:S11]  /*c540*/  IADD3 R47, PT, PT, R53, R39, R47 ;  /* 0x00000027352f7210 */ /* 0x000fd60007ffe02f */
[----:B------:R-:W-:Y:S05]  /*c550*/  WARPSYNC.COLLECTIVE R14, `(.L_x_5011) ;  /* 0x000000000e087348 */ /* 0x000fea0003c00000 */
[----:B------:R-:W-:Y:S01]  /*c560*/  VOTE.ALL P6, P6 ;  /* 0x0000000000ff7806 */ /* 0x000fe200030c0000 */
[----:B------:R-:W-:-:S12]  /*c570*/  ENDCOLLECTIVE ;  /* 0x000000000000791b */ /* 0x000fd80003800000 */
.L_x_5011:
[----:B------:R-:W-:Y:S05]  /*c580*/  BRA `(.L_x_5012) ;  /* 0xffffffcc00ec7947 */ /* 0x000fea000383ffff */
.L_x_5013:
        /* <DEDUP_REMOVED lines=15> */
.L_x_14383:


//--------------------- .text._ZN3cub18CUB_300001_SM_10006detail6select23DeviceSelectSweepKernelINS2_10policy_hubIiilLb0ELNS0_10SelectImplE2EE10Policy1000EPiN6thrust24THRUST_300001_SM_1000_NS6detail15normal_iteratorINSA_10device_ptrIiEEEESF_PlNS0_13ScanTileStateIiLb1EEE7is_evenNS0_8NullTypeEiNS2_19streaming_context_tIlLb1EEELS5_2EEEvT0_T1_T2_T3_T4_T5_T6_T7_iT8_NS1_7vsmem_tE --------------------------
	.section	.text._ZN3cub18CUB_300001_SM_10006detail6select23DeviceSelectSweepKernelINS2_10policy_hubIiilLb0ELNS0_10SelectImplE2EE10Policy1000EPiN6thrust24THRUST_300001_SM_1000_NS6detail15normal_iteratorINSA_10device_ptrIiEEEESF_PlNS0_13ScanTileStateIiLb1EEE7is_evenNS0_8NullTypeEiNS2_19streaming_context_tIlLb1EEELS5_2EEEvT0_T1_T2_T3_T4_T5_T6_T7_iT8_NS1_7vsmem_tE,"ax",@progbits
	.align	128
        .global         _ZN3cub18CUB_300001_SM_10006detail6select23DeviceSelectSweepKernelINS2_10policy_hubIiilLb0ELNS0_10SelectImplE2EE10Policy1000EPiN6thrust24THRUST_300001_SM_1000_NS6detail15normal_iteratorINSA_10device_ptrIiEEEESF_PlNS0_13ScanTileStateIiLb1EEE7is_evenNS0_8NullTypeEiNS2_19streaming_context_tIlLb1EEELS5_2EEEvT0_T1_T2_T3_T4_T5_T6_T7_iT8_NS1_7vsmem_tE
        .type           _ZN3cub18CUB_300001_SM_10006detail6select23DeviceSelectSweepKernelINS2_10policy_hubIiilLb0ELNS0_10SelectImplE2EE10Policy1000EPiN6thrust24THRUST_300001_SM_1000_NS6detail15normal_iteratorINSA_10device_ptrIiEEEESF_PlNS0_13ScanTileStateIiLb1EEE7is_evenNS0_8NullTypeEiNS2_19streaming_context_tIlLb1EEELS5_2EEEvT0_T1_T2_T3_T4_T5_T6_T7_iT8_NS1_7vsmem_tE,@function
        .size           _ZN3cub18CUB_300001_SM_10006detail6select23DeviceSelectSweepKernelINS2_10policy_hubIiilLb0ELNS0_10SelectImplE2EE10Policy1000EPiN6thrust24THRUST_300001_SM_1000_NS6detail15normal_iteratorINSA_10device_ptrIiEEEESF_PlNS0_13ScanTileStateIiLb1EEE7is_evenNS0_8NullTypeEiNS2_19streaming_context_tIlLb1EEELS5_2EEEvT0_T1_T2_T3_T4_T5_T6_T7_iT8_NS1_7vsmem_tE,(.L_x_14384 - _ZN3cub18CUB_300001_SM_10006detail6select23DeviceSelectSweepKernelINS2_10policy_hubIiilLb0ELNS0_10SelectImplE2EE10Policy1000EPiN6thrust24THRUST_300001_SM_1000_NS6detail15normal_iteratorINSA_10device_ptrIiEEEESF_PlNS0_13ScanTileStateIiLb1EEE7is_evenNS0_8NullTypeEiNS2_19streaming_context_tIlLb1EEELS5_2EEEvT0_T1_T2_T3_T4_T5_T6_T7_iT8_NS1_7vsmem_tE)
        .other          _ZN3cub18CUB_300001_SM_10006detail6select23DeviceSelectSweepKernelINS2_10policy_hubIiilLb0ELNS0_10SelectImplE2EE10Policy1000EPiN6thrust24THRUST_300001_SM_1000_NS6detail15normal_iteratorINSA_10device_ptrIiEEEESF_PlNS0_13ScanTileStateIiLb1EEE7is_evenNS0_8NullTypeEiNS2_19streaming_context_tIlLb1EEELS5_2EEEvT0_T1_T2_T3_T4_T5_T6_T7_iT8_NS1_7vsmem_tE,@"STO_CUDA_ENTRY STV_DEFAULT"
_ZN3cub18CUB_300001_SM_10006detail6select23DeviceSelectSweepKernelINS2_10policy_hubIiilLb0ELNS0_10SelectImplE2EE10Policy1000EPiN6thrust24THRUST_300001_SM_1000_NS6detail15normal_iteratorINSA_10device_ptrIiEEEESF_PlNS0_13ScanTileStateIiLb1EEE7is_evenNS0_8NullTypeEiNS2_19streaming_context_tIlLb1EEELS5_2EEEvT0_T1_T2_T3_T4_T5_T6_T7_iT8_NS1_7vsmem_tE:
.text._ZN3cub18CUB_300001_SM_10006detail6select23DeviceSelectSweepKernelINS2_10policy_hubIiilLb0ELNS0_10SelectImplE2EE10Policy1000EPiN6thrust24THRUST_300001_SM_1000_NS6detail15normal_iteratorINSA_10device_ptrIiEEEESF_PlNS0_13ScanTileStateIiLb1EEE7is_evenNS0_8NullTypeEiNS2_19streaming_context_tIlLb1EEELS5_2EEEvT0_T1_T2_T3_T4_T5_T6_T7_iT8_NS1_7vsmem_tE:
        /* <DEDUP_REMOVED lines=18> */
[----:B------:R-:W4:Y:S01]  /*0120*/  LDCU.64 UR10, c[0x0][0x388] ;  /* 0x00007100ff0a77ac */ /* 0x000f220008000a00 */
[----:B--2---:R-:W-:-:S04]  /*0130*/  ISETP.NE.AND P0, PT, RZ, UR6, PT ;  /* 0x00000006ff007c0c */ /* 0x004fc8000bf05270 */
[----:B-1----:R-:W-:Y:S02]  /*0140*/  SEL R2, R24, RZ, !P0 ;  /* 0x000000ff18027207 */ /* 0x002fe40004000000 */
[----:B------:R-:W-:Y:S01]  /*0150*/  SEL R3, R25, RZ, !P0 ;  /* 0x000000ff19037207 */ /* 0x000fe20004000000 */
[----:B0-----:R-:W-:-:S05]  /*0160*/  IMAD R47, R0, 0xe, RZ ;  /* 0x0000000e002f7824 */ /* 0x001fca00078e02ff */
[----:B------:R-:W-:-:S04]  /*0170*/  IADD3 R2, P0, P1, R47, UR7, R2 ;  /* 0x000000072f027c10 */ /* 0x000fc8000f91e002 */
[----:B------:R-:W-:Y:S01]  /*0180*/  IADD3.X R3, PT, PT, RZ, R3, RZ, P0, P1 ;  /* 0x00000003ff037210 */ /* 0x000fe200007e24ff */
[----:B------:R-:W-:-:S03]  /*0190*/  IMAD.SHL.U32 R26, R2, 0x4, RZ ;  /* 0x00000004021a7824 */ /* 0x000fc600078e00ff */
[----:B------:R-:W-:Y:S02]  /*01a0*/  SHF.L.U64.HI R2, R2, 0x2, R3 ;  /* 0x0000000202027819 */ /* 0x000fe40000010203 */
[C---:B---3--:R-:W-:Y:S02]  /*01b0*/  IADD3 R12, P0, PT, R26.reuse, UR4, RZ ;  /* 0x000000041a0c7c10 */ /* 0x048fe4000ff1e0ff */
[----:B----4-:R-:W-:Y:S02]  /*01c0*/  IADD3 R26, P1, PT, R26, UR10, RZ ;  /* 0x0000000a1a1a7c10 */ /* 0x010fe4000ff3e0ff */
        /* <DEDUP_REMOVED lines=19> */
[----:B------:R-:W0:Y:S04]  /*0300*/  LDG.E R21, desc[UR8][R26.64+0xc] ;  /* 0x00000c081a157981 */ /* 0x000e28000c1e1900 */
        /* <DEDUP_REMOVED lines=12> */
[----:B------:R-:W-:-:S02]  /*03d0*/  UMOV UR4, 0x400 ;  /* 0x0000040000047882 */ /* 0x000fc40000000000 */
[----:B-1----:R-:W-:-:S05]  /*03e0*/  ULEA UR4, UR5, UR4, 0x18 ;  /* 0x0000000405047291 */ /* 0x002fca000f8ec0ff */
[----:B------:R-:W-:Y:S01]  /*03f0*/  BAR.SYNC.DEFER_BLOCKING 0x0 ;  /* 0x0000000000007b1d */ /* 0x000fe20000010000 */
[----:B--2---:R-:W-:Y:S02]  /*0400*/  LOP3.LUT R44, R14, 0x1, RZ, 0xc0, !PT ;  /* 0x000000010e2c7812 */ /* 0x004fe400078ec0ff */
[----:B---3--:R-:W-:Y:S02]  /*0410*/  LOP3.LUT R14, R15, 0x1, RZ, 0xc0, !PT ;  /* 0x000000010f0e7812 */ /* 0x008fe400078ec0ff */
[C---:B------:R-:W-:Y:S02]  /*0420*/  ISETP.NE.AND P0, PT, R44.reuse, RZ, PT ;  /* 0x000000ff2c00720c */ /* 0x040fe40003f05270 */
[----:B0-----:R-:W-:Y:S02]  /*0430*/  LOP3.LUT R13, R21, 0x1, RZ, 0xc0, !PT ;  /* 0x00000001150d7812 */ /* 0x001fe400078ec0ff */
[----:B------:R-:W-:Y:S02]  /*0440*/  LOP3.LUT R44, R44, 0x1, RZ, 0x3c, !PT ;  /* 0x000000012c2c7812 */ /* 0x000fe400078e3cff */
[----:B----4-:R-:W-:-:S02]  /*0450*/  LOP3.LUT R15, R20, 0x1, RZ, 0xc0, !PT ;  /* 0x00000001140f7812 */ /* 0x010fc400078ec0ff */
[----:B------:R-:W-:Y:S02]  /*0460*/  LOP3.LUT R21, R14, 0x1, RZ, 0x3c, !PT ;  /* 0x000000010e157812 */ /* 0x000fe400078e3cff */
[----:B-----5:R-:W-:Y:S02]  /*0470*/  LOP3.LUT R12, R22, 0x1, RZ, 0xc0, !PT ;  /* 0x00000001160c7812 */ /* 0x020fe400078ec0ff */
[----:B------:R-:W-:Y:S01]  /*0480*/  LOP3.LUT R22, R15, 0x1, RZ, 0x3c, !PT ;  /* 0x000000010f167812 */ /* 0x000fe200078e3cff */
[----:B------:R-:W-:Y:S01]  /*0490*/  IMAD.IADD R23, R44, 0x1, R21 ;  /* 0x000000012c177824 */ /* 0x000fe200078e0215 */
[----:B------:R-:W-:Y:S02]  /*04a0*/  LOP3.LUT R50, R50, 0x1, RZ, 0xc0, !PT ;  /* 0x0000000132327812 */ /* 0x000fe400078ec0ff */
[----:B------:R-:W-:Y:S01]  /*04b0*/  LOP3.LUT R26, R13, 0x1, RZ, 0x3c, !PT ;  /* 0x000000010d1a7812 */ /* 0x000fe200078e3cff */
[----:B------:R-:W-:Y:S01]  /*04c0*/  IMAD.IADD R28, R22, 0x1, R23 ;  /* 0x00000001161c7824 */ /* 0x000fe200078e0217 */
        /* <DEDUP_REMOVED lines=22> */
[----:B------:R-:W-:Y:S02]  /*0630*/  IADD3 R49, PT, PT, R20, R45, R46 ;  /* 0x0000002d14317210 */ /* 0x000fe40007ffe02e */
[----:B------:R-:W-:-:S05]  /*0640*/  LOP3.LUT R46, R43, 0x1, RZ, 0x3c, !PT ;  /* 0x000000012b2e7812 */ /* 0x000fca00078e3cff */
[----:B------:R-:W-:-:S05]  /*0650*/  IMAD.IADD R46, R46, 0x1, R49 ;  /* 0x000000012e2e7824 */ /* 0x000fca00078e0231 */
[----:B------:R-:W0:Y:S02]  /*0660*/  SHFL.UP P1, R49, R46, 0x1, RZ ;  /* 0x042000002e317989 */ /* 0x000e2400000200ff */
[----:B0-----:R-:W-:Y:S01]  /*0670*/  @P1 IMAD.IADD R49, R46, 0x1, R49 ;  /* 0x000000012e311824 */ /* 0x001fe200078e0231 */
[----:B------:R-:W-:-:S04]  /*0680*/  ISETP.NE.AND P1, PT, R14, RZ, PT ;  /* 0x000000ff0e00720c */ /* 0x000fc80003f25270 */
[----:B------:R-:W0:Y:S02]  /*0690*/  SHFL.UP P2, R14, R49, 0x2, RZ ;  /* 0x04400000310e7989 */ /* 0x000e2400000400ff */
[----:B0-----:R-:W-:-:S05]  /*06a0*/  @P2 IMAD.IADD R14, R49, 0x1, R14 ;  /* 0x00000001310e2824 */ /* 0x001fca00078e020e */
[----:B------:R-:W0:Y:S02]  /*06b0*/  SHFL.UP P2, R53, R14, 0x4, RZ ;  /* 0x048000000e357989 */ /* 0x000e2400000400ff */
[----:B0-----:R-:W-:-:S05]  /*06c0*/  @P2 IMAD.IADD R53, R14, 0x1, R53 ;  /* 0x000000010e352824 */ /* 0x001fca00078e0235 */
[----:B------:R-:W0:Y:S01]  /*06d0*/  SHFL.UP P2, R52, R53, 0x8, RZ ;  /* 0x0500000035347989 */ /* 0x000e2200000400ff */
[----:B------:R-:W1:Y:S01]  /*06e0*/  S2R R14, SR_LANEID ;  /* 0x00000000000e7919 */ /* 0x000e620000000000 */
[----:B0-----:R-:W-:-:S05]  /*06f0*/  @P2 IMAD.IADD R52, R53, 0x1, R52 ;  /* 0x0000000135342824 */ /* 0x001fca00078e0234 */
[----:B------:R-:W0:Y:S01]  /*0700*/  SHFL.UP P4, R51, R52, 0x10, RZ ;  /* 0x0600000034337989 */ /* 0x000e2200000800ff */
[----:B-1----:R-:W-:Y:S02]  /*0710*/  ISETP.NE.AND P2, PT, R14, 0x1f, PT ;  /* 0x0000001f0e00780c */ /* 0x002fe40003f45270 */
[----:B------:R-:W-:-:S11]  /*0720*/  ISETP.NE.AND P5, PT, R13, RZ, PT ;  /* 0x000000ff0d00720c */ /* 0x000fd60003fa5270 */
[----:B------:R-:W-:Y:S01]  /*0730*/  @!P2 SHF.R.U32.HI R13, RZ, 0x3, R0 ;  /* 0x00000003ff0da819 */ /* 0x000fe20000011600 */
[----:B0-----:R-:W-:-:S03]  /*0740*/  @P4 IMAD.IADD R51, R52, 0x1, R51 ;  /* 0x0000000134334824 */ /* 0x001fc600078e0233 */
[----:B------:R-:W-:-:S05]  /*0750*/  @!P2 LOP3.LUT R53, R13, 0x7c, RZ, 0xc0, !PT ;  /* 0x0000007c0d35a812 */ /* 0x000fca00078ec0ff */
[----:B------:R-:W-:Y:S01]  /*0760*/  @!P2 STS [R53+UR4], R51 ;  /* 0x000000333500a988 */ /* 0x000fe20008000804 */
[----:B------:R-:W-:Y:S01]  /*0770*/  BAR.SYNC.DEFER_BLOCKING 0x0 ;  /* 0x0000000000007b1d */ /* 0x000fe20000010000 */
[----:B------:R-:W-:Y:S02]  /*0780*/  ISETP.NE.AND P6, PT, R15, RZ, PT ;  /* 0x000000ff0f00720c */ /* 0x000fe40003fc5270 */
[----:B------:R-:W-:Y:S02]  /*0790*/  ISETP.NE.AND P3, PT, R14, RZ, PT ;  /* 0x000000ff0e00720c */ /* 0x000fe40003f65270 */
[----:B------:R-:W-:Y:S02]  /*07a0*/  ISETP.NE.AND P4, PT, R12, RZ, PT ;  /* 0x000000ff0c00720c */ /* 0x000fe40003f85270 */
[----:B------:R-:W0:Y:S01]  /*07b0*/  LDS.128 R12, [UR4] ;  /* 0x00000004ff0c7984 */ /* 0x000e220008000c00 */
[----:B------:R-:W-:Y:S01]  /*07c0*/  IMAD.IADD R49, R51, 0x1, -R46 ;  /* 0x0000000133317824 */ /* 0x000fe200078e0a2e */
[----:B------:R-:W-:-:S04]  /*07d0*/  SHF.R.U32.HI R46, RZ, 0x5, R0 ;  /* 0x00000005ff2e7819 */ /* 0x000fc80000011600 */
[----:B------:R-:W-:Y:S02]  /*07e0*/  ISETP.NE.AND P2, PT, R46, 0x2, PT ;  /* 0x000000022e00780c */ /* 0x000fe40003f45270 */
[----:B------:R-:W-:Y:S02]  /*07f0*/  SEL R49, R49, RZ, P3 ;  /* 0x000000ff31317207 */ /* 0x000fe40001800000 */
[----:B------:R-:W-:Y:S01]  /*0800*/  ISETP.NE.AND P3, PT, R50, RZ, PT ;  /* 0x000000ff3200720c */ /* 0x000fe20003f65270 */
        /* <DEDUP_REMOVED lines=26> */
[----:B------:R-:W-:-:S04]  /*09b0*/  ISETP.NE.AND P2, PT, R46, 0xa, PT ;  /* 0x0000000a2e00780c */ /* 0x000fc80003f45270 */
[----:B------:R-:W-:Y:S02]  /*09c0*/  SEL R50, R13, R50, !P2 ;  /* 0x000000320d327207 */ /* 0x000fe40005000000 */
[----:B------:R-:W-:Y:S01]  /*09d0*/  ISETP.GE.U32.AND P2, PT, R0, 0x20, PT ;  /* 0x000000200000780c */ /* 0x000fe20003f46070 */
[----:B------:R-:W-:-:S03]  /*09e0*/  IMAD.IADD R13, R14, 0x1, R13 ;  /* 0x000000010e0d7824 */ /* 0x000fc600078e020d */
[----:B------:R-:W-:-:S05]  /*09f0*/  SEL R12, R50, RZ, P2 ;  /* 0x000000ff320c7207 */ /* 0x000fca0001000000 */
[----:B------:R-:W-:Y:S01]  /*0a00*/  IMAD.IADD R12, R12, 0x1, R49 ;  /* 0x000000010c0c7824 */ /* 0x000fe200078e0231 */
[----:B------:R-:W-:-:S03]  /*0a10*/  IADD3 R49, PT, PT, -R13, 0x1340, RZ ;  /* 0x000013400d317810 */ /* 0x000fc60007ffe1ff */
[C---:B------:R-:W-:Y:S01]  /*0a20*/  IMAD.IADD R46, R47.reuse, 0x1, -R12 ;  /* 0x000000012f2e7824 */ /* 0x040fe200078e0a0c */
[----:B------:R-:W-:Y:S01]  /*0a30*/  IADD3 R14, PT, PT, R47, -R12, -R44 ;  /* 0x8000000c2f0e7210 */ /* 0x000fe20007ffe82c */
[----:B------:R-:W-:-:S04]  /*0a40*/  IMAD.IADD R15, R12, 0x1, R49 ;  /* 0x000000010c0f7824 */ /* 0x000fc800078e0231 */
[----:B------:R-:W-:Y:S01]  /*0a50*/  VIADD R14, R14, 0x1 ;  /* 0x000000010e0e7836 */ /* 0x000fe20000000000 */
[----:B------:R-:W-:Y:S01]  /*0a60*/  SEL R46, R15, R46, !P0 ;  /* 0x0000002e0f2e7207 */ /* 0x000fe20004000000 */
[----:B------:R-:W-:Y:S01]  /*0a70*/  IMAD.IADD R15, R44, 0x1, R15 ;  /* 0x000000012c0f7824 */ /* 0x000fe200078e020f */
[----:B------:R-:W-:Y:S02]  /*0a80*/  ISETP.NE.AND P0, PT, R29, RZ, PT ;  /* 0x000000ff1d00720c */ /* 0x000fe40003f05270 */
[--C-:B------:R-:W-:Y:S01]  /*0a90*/  IADD3 R29, PT, PT, R47, -R23, -R12.reuse ;  /* 0x800000172f1d7210 */ /* 0x100fe20007ffe80c */
[----:B------:R-:W-:Y:S01]  /*0aa0*/  IMAD.IADD R28, R28, 0x1, R12 ;  /* 0x000000011c1c7824 */ /* 0x000fe200078e020c */
[----:B------:R-:W-:Y:S01]  /*0ab0*/  SEL R23, R15, R14, !P1 ;  /* 0x0000000e0f177207 */ /* 0x000fe20004800000 */
[----:B------:R-:W-:Y:S02]  /*0ac0*/  IMAD.IADD R15, R21, 0x1, R15 ;  /* 0x00000001150f7824 */ /* 0x000fe400078e020f */
[----:B------:R-:W-:-:S02]  /*0ad0*/  VIADD R21, R29, 0x2 ;  /* 0x000000021d157836 */ /* 0x000fc40000000000 */
[----:B------:R-:W-:Y:S02]  /*0ae0*/  IMAD.IADD R14, R26, 0x1, R28 ;  /* 0x000000011a0e7824 */ /* 0x000fe400078e021c */
[----:B------:R-:W-:Y:S01]  /*0af0*/  IMAD.IADD R29, R22, 0x1, R15 ;  /* 0x00000001161d7824 */ /* 0x000fe200078e020f */
[----:B------:R-:W-:Y:S02]  /*0b00*/  SEL R21, R15, R21, !P6 ;  /* 0x000000150f157207 */ /* 0x000fe40007000000 */
[C---:B------:R-:W-:Y:S01]  /*0b10*/  IADD3 R22, PT, PT, R47.reuse, 0x4, -R14 ;  /* 0x000000042f167810 */ /* 0x040fe20007ffe80e */
[----:B------:R-:W-:Y:S01]  /*0b20*/  IMAD.IADD R15, R26, 0x1, R29 ;  /* 0x000000011a0f7824 */ /* 0x000fe200078e021d */
[----:B------:R-:W-:Y:S01]  /*0b30*/  IADD3 R28, PT, PT, R47, 0x3, -R28 ;  /* 0x000000032f1c7810 */ /* 0x000fe20007ffe81c */
[----:B------:R-:W-:-:S03]  /*0b40*/  IMAD.IADD R14, R27, 0x1, R14 ;  /* 0x000000011b0e7824 */ /* 0x000fc600078e020e */
[----:B------:R-:W-:Y:S01]  /*0b50*/  SEL R22, R15, R22, !P4 ;  /* 0x000000160f167207 */ /* 0x000fe20006000000 */
[----:B------:R-:W-:Y:S01]  /*0b60*/  IMAD.IADD R15, R27, 0x1, R15 ;  /* 0x000000011b0f7824 */ /* 0x000fe200078e020f */
[----:B------:R-:W-:Y:S02]  /*0b70*/  ISETP.NE.AND P4, PT, R0, RZ, PT ;  /* 0x000000ff0000720c */ /* 0x000fe40003f85270 */
[----:B------:R-:W-:Y:S01]  /*0b80*/  SEL R26, R29, R28, !P5 ;  /* 0x0000001c1d1a7207 */ /* 0x000fe20006800000 */
[C-C-:B------:R-:W-:Y:S01]  /*0b90*/  IMAD.IADD R28, R30.reuse, 0x1, R14.reuse ;  /* 0x000000011e1c7824 */ /* 0x140fe200078e020e */
[----:B------:R-:W-:Y:S01]  /*0ba0*/  IADD3 R27, PT, PT, R47, 0x5, -R14 ;  /* 0x000000052f1b7810 */ /* 0x000fe20007ffe80e */
[----:B------:R-:W-:Y:S01]  /*0bb0*/  IMAD.IADD R30, R30, 0x1, R15 ;  /* 0x000000011e1e7824 */ /* 0x000fe200078e020f */
[----:B------:R-:W-:Y:S02]  /*0bc0*/  ISETP.NE.AND P2, PT, R48, RZ, PT ;  /* 0x000000ff3000720c */ /* 0x000fe40003f45270 */
[----:B------:R-:W-:-:S02]  /*0bd0*/  SEL R27, R15, R27, !P3 ;  /* 0x0000001b0f1b7207 */ /* 0x000fc40005800000 */
[C---:B------:R-:W-:Y:S02]  /*0be0*/  IADD3 R14, PT, PT, R47.reuse, 0x6, -R28 ;  /* 0x000000062f0e7810 */ /* 0x040fe40007ffe81c */
[----:B------:R-:W-:Y:S02]  /*0bf0*/  IADD3 R15, PT, PT, R47, -R28, -R31 ;  /* 0x8000001c2f0f7210 */ /* 0x000fe40007ffe81f */
[----:B------:R-:W-:-:S03]  /*0c00*/  SEL R28, R30, R14, !P2 ;  /* 0x0000000e1e1c7207 */ /* 0x000fc60005000000 */
[----:B------:R-:W-:Y:S02]  /*0c10*/  VIADD R29, R15, 0x7 ;  /* 0x000000070f1d7836 */ /* 0x000fe40000000000 */
[----:B------:R-:W0:Y:S01]  /*0c20*/  @!P4 LDC.64 R14, c[0x0][0x3a0] ;  /* 0x0000e800ff0ecb82 */ /* 0x000e220000000a00 */
[----:B------:R-:W-:Y:S02]  /*0c30*/  IMAD.IADD R30, R31, 0x1, R30 ;  /* 0x000000011f1e7824 */ /* 0x000fe400078e021e */
[--C-:B------:R-:W-:Y:S01]  /*0c40*/  IMAD.IADD R42, R42, 0x1, R12.reuse ;  /* 0x000000012a2a7824 */ /* 0x100fe200078e020c */
[----:B------:R-:W-:Y:S02]  /*0c50*/  IADD3 R12, PT, PT, R47, -R38, -R12 ;  /* 0x800000262f0c7210 */ /* 0x000fe40007ffe80c */
[----:B------:R-:W-:Y:S01]  /*0c60*/  SEL R29, R30, R29, !P0 ;  /* 0x0000001d1e1d7207 */ /* 0x000fe20004000000 */
[----:B------:R-:W-:Y:S01]  /*0c70*/  IMAD.IADD R30, R34, 0x1, R30 ;  /* 0x00000001221e7824 */ /* 0x000fe200078e021e */
[----:B------:R-:W-:Y:S01]  /*0c80*/  ISETP.NE.AND P1, PT, R32, RZ, PT ;  /* 0x000000ff2000720c */ /* 0x000fe20003f25270 */
[----:B------:R-:W-:-:S05]  /*0c90*/  VIADD R12, R12, 0x8 ;  /* 0x000000080c0c7836 */ /* 0x000fca0000000000 */
[----:B------:R-:W-:Y:S01]  /*0ca0*/  SEL R31, R30, R12, !P1 ;  /* 0x0000000c1e1f7207 */ /* 0x000fe20004800000 */
[----:B------:R-:W-:Y:S01]  /*0cb0*/  @!P4 IMAD.MOV.U32 R12, RZ, RZ, 0x65 ;  /* 0x00000065ff0cc424 */ /* 0x000fe200078e00ff */
[----:B------:R-:W-:Y:S01]  /*0cc0*/  ISETP.NE.AND P3, PT, R36, RZ, PT ;  /* 0x000000ff2400720c */ /* 0x000fe20003f65270 */
[C---:B------:R-:W-:Y:S02]  /*0cd0*/  IMAD.IADD R36, R40.reuse, 0x1, R42 ;  /* 0x0000000128247824 */ /* 0x040fe400078e022a */
[----:B------:R-:W-:Y:S01]  /*0ce0*/  IMAD.IADD R37, R37, 0x1, R30 ;  /* 0x0000000125257824 */ /* 0x000fe200078e021e */
[----:B0-----:R0:W-:Y:S01]  /*0cf0*/  @!P4 ST.E.64.STRONG.GPU desc[UR8][R14.64+0x100], R12 ;  /* 0x0001000c0e00c985 */ /* 0x0011e2000c10fb08 */
[----:B------:R-:W-:Y:S01]  /*0d00*/  IMAD.IADD R34, R41, 0x1, R36 ;  /* 0x0000000129227824 */ /* 0x000fe200078e0224 */
[----:B------:R-:W-:Y:S01]  /*0d10*/  ISETP.NE.AND P0, PT, R43, RZ, PT ;  /* 0x000000ff2b00720c */ /* 0x000fe20003f05270 */
[----:B------:R-:W-:Y:S02]  /*0d20*/  IMAD.IADD R40, R40, 0x1, R37 ;  /* 0x0000000128287824 */ /* 0x000fe400078e0225 */
[----:B------:R-:W-:Y:S01]  /*0d30*/  IMAD.IADD R38, R45, 0x1, R34 ;  /* 0x000000012d267824 */ /* 0x000fe200078e0222 */
[----:B------:R-:W-:Y:S01]  /*0d40*/  ISETP.NE.AND P6, PT, R33, RZ, PT ;  /* 0x000000ff2100720c */ /* 0x000fe20003fc5270 */
[----:B------:R-:W-:-:S03]  /*0d50*/  IMAD.IADD R41, R41, 0x1, R40 ;  /* 0x0000000129297824 */ /* 0x000fc600078e0228 */
[C---:B------:R-:W-:Y:S02]  /*0d60*/  IADD3 R33, PT, PT, R47.reuse, 0xc, -R38 ;  /* 0x0000000c2f217810 */ /* 0x040fe40007ffe826 */
[----:B------:R-:W-:Y:S01]  /*0d70*/  IADD3 R38, PT, PT, R47, -R38, -R20 ;  /* 0x800000262f267210 */ /* 0x000fe20007ffe814 */
[----:B------:R-:W-:Y:S01]  /*0d80*/  IMAD.IADD R45, R45, 0x1, R41 ;  /* 0x000000012d2d7824 */ /* 0x000fe200078e0229 */
[----:B------:R-:W-:Y:S01]  /*0d90*/  LEA R46, R46, UR4, 0x2 ;  /* 0x000000042e2e7c11 */ /* 0x000fe2000f8e10ff */
[----:B------:R-:W-:Y:S01]  /*0da0*/  BAR.SYNC.DEFER_BLOCKING 0x0 ;  /* 0x0000000000007b1d */ /* 0x000fe20000010000 */
[----:B------:R-:W-:Y:S01]  /*0db0*/  IADD3 R32, PT, PT, R47, 0x9, -R42 ;  /* 0x000000092f207810 */ /* 0x000fe20007ffe82a */
[----:B------:R-:W-:Y:S01]  /*0dc0*/  VIADD R30, R38, 0xd ;  /* 0x0000000d261e7836 */ /* 0x000fe20000000000 */
[----:B------:R-:W-:Y:S01]  /*0dd0*/  LEA R23, R23, UR4, 0x2 ;  /* 0x0000000417177c11 */ /* 0x000fe2000f8e10ff */
[----:B------:R-:W-:Y:S01]  /*0de0*/  @!P0 IMAD.IADD R30, R20, 0x1, R45 ;  /* 0x00000001141e8824 */ /* 0x000fe200078e022d */
[----:B------:R-:W-:-:S02]  /*0df0*/  ISETP.NE.AND P5, PT, R35, RZ, PT ;  /* 0x000000ff2300720c */ /* 0x000fc40003fa5270 */
[----:B------:R-:W-:Y:S02]  /*0e00*/  IADD3 R36, PT, PT, R47, 0xa, -R36 ;  /* 0x0000000a2f247810 */ /* 0x000fe40007ffe824 */
[----:B------:R-:W-:Y:S02]  /*0e10*/  LEA R20, R21, UR4, 0x2 ;  /* 0x0000000415147c11 */ /* 0x000fe4000f8e10ff */
[----:B------:R-:W-:Y:S02]  /*0e20*/  IADD3 R34, PT, PT, R47, 0xb, -R34 ;  /* 0x0000000b2f227810 */ /* 0x000fe40007ffe822 */
[----:B------:R-:W-:Y:S02]  /*0e30*/  LEA R21, R26, UR4, 0x2 ;  /* 0x000000041a157c11 */ /* 0x000fe4000f8e10ff */
[----:B------:R-:W-:Y:S02]  /*0e40*/  ISETP.NE.AND P2, PT, R39, RZ, PT ;  /* 0x000000ff2700720c */ /* 0x000fe40003f45270 */
[----:B------:R-:W-:-:S02]  /*0e50*/  LEA R22, R22, UR4, 0x2 ;  /* 0x0000000416167c11 */ /* 0x000fc4000f8e10ff */
[----:B------:R-:W-:Y:S02]  /*0e60*/  SEL R32, R37, R32, !P6 ;  /* 0x0000002025207207 */ /* 0x000fe40007000000 */
[----:B------:R-:W-:Y:S02]  /*0e70*/  LEA R27, R27, UR4, 0x2 ;  /* 0x000000041b1b7c11 */ /* 0x000fe4000f8e10ff */
[----:B------:R-:W-:Y:S01]  /*0e80*/  SEL R36, R40, R36, !P5 ;  /* 0x0000002428247207 */ /* 0x000fe20006800000 */
[----:B------:R-:W-:Y:S01]  /*0e90*/  STS [R46], R19 ;  /* 0x000000132e007388 */ /* 0x000fe20000000800 */
[----:B------:R-:W-:Y:S02]  /*0ea0*/  LEA R28, R28, UR4, 0x2 ;  /* 0x000000041c1c7c11 */ /* 0x000fe4000f8e10ff */
[----:B------:R-:W-:Y:S01]  /*0eb0*/  SEL R34, R41, R34, !P3 ;  /* 0x0000002229227207 */ /* 0x000fe20005800000 */
[----:B------:R-:W-:Y:S01]  /*0ec0*/  STS [R23], R18 ;  /* 0x0000001217007388 */ /* 0x000fe20000000800 */
[----:B------:R-:W-:-:S02]  /*0ed0*/  LEA R29, R29, UR4, 0x2 ;  /* 0x000000041d1d7c11 */ /* 0x000fc4000f8e10ff */
[----:B------:R-:W-:Y:S01]  /*0ee0*/  ISETP.GE.AND P0, PT, R0, R49, PT ;  /* 0x000000310000720c */ /* 0x000fe20003f06270 */
[----:B------:R1:W-:Y:S01]  /*0ef0*/  STS [R20], R17 ;  /* 0x0000001114007388 */ /* 0x0003e20000000800 */
[----:B------:R-:W-:Y:S02]  /*0f00*/  SEL R33, R45, R33, !P2 ;  /* 0x000000212d217207 */ /* 0x000fe40005000000 */
[----:B0-----:R-:W-:Y:S01]  /*0f10*/  LEA R12, R31, UR4, 0x2 ;  /* 0x000000041f0c7c11 */ /* 0x001fe2000f8e10ff */
[----:B------:R0:W-:Y:S01]  /*0f20*/  STS [R21], R16 ;  /* 0x0000001015007388 */ /* 0x0001e20000000800 */
[----:B------:R-:W-:Y:S02]  /*0f30*/  LEA R13, R32, UR4, 0x2 ;  /* 0x00000004200d7c11 */ /* 0x000fe4000f8e10ff */
[----:B------:R-:W-:Y:S01]  /*0f40*/  LEA R36, R36, UR4, 0x2 ;  /* 0x0000000424247c11 */ /* 0x000fe2000f8e10ff */
[----:B------:R0:W-:Y:S01]  /*0f50*/  STS [R22], R11 ;  /* 0x0000000b16007388 */ /* 0x0001e20000000800 */
[----:B------:R-:W-:-:S03]  /*0f60*/  LEA R15, R34, UR4, 0x2 ;  /* 0x00000004220f7c11 */ /* 0x000fc6000f8e10ff */
[----:B------:R0:W-:Y:S01]  /*0f70*/  STS [R27], R10 ;  /* 0x0000000a1b007388 */ /* 0x0001e20000000800 */
[----:B------:R-:W-:-:S03]  /*0f80*/  LEA R14, R33, UR4, 0x2 ;  /* 0x00000004210e7c11 */ /* 0x000fc6000f8e10ff */
[----:B------:R0:W-:Y:S01]  /*0f90*/  STS [R28], R9 ;  /* 0x000000091c007388 */ /* 0x0001e20000000800 */
[----:B-1----:R-:W-:-:S03]  /*0fa0*/  LEA R17, R30, UR4, 0x2 ;  /* 0x000000041e117c11 */ /* 0x002fc6000f8e10ff */
[----:B------:R0:W-:Y:S04]  /*0fb0*/  STS [R29], R8 ;  /* 0x000000081d007388 */ /* 0x0001e80000000800 */
[----:B------:R0:W-:Y:S04]  /*0fc0*/  STS [R12], R7 ;  /* 0x000000070c007388 */ /* 0x0001e80000000800 */
[----:B------:R0:W-:Y:S04]  /*0fd0*/  STS [R13], R6 ;  /* 0x000000060d007388 */ /* 0x0001e80000000800 */
[----:B------:R0:W-:Y:S01]  /*0fe0*/  STS [R36], R5 ;  /* 0x0000000524007388 */ /* 0x0001e20000000800 */
[----:B------:R-:W-:Y:S03]  /*0ff0*/  BSSY.RECONVERGENT B0, `(.L_x_5016) ;  /* 0x000001f000007945 */ /* 0x000fe60003800200 */
[----:B------:R0:W-:Y:S04]  /*1000*/  STS [R15], R4 ;  /* 0x000000040f007388 */ /* 0x0001e80000000800 */
[----:B------:R0:W-:Y:S04]  /*1010*/  STS [R14], R3 ;  /* 0x000000030e007388 */ /* 0x0001e80000000800 */
[----:B------:R0:W-:Y:S01]  /*1020*/  STS [R17], R2 ;  /* 0x0000000211007388 */ /* 0x0001e20000000800 */
[----:B------:R-:W-:Y:S06]  /*1030*/  BAR.SYNC.DEFER_BLOCKING 0x0 ;  /* 0x0000000000007b1d */ /* 0x000fec0000010000 */
[----:B------:R-:W-:Y:S05]  /*1040*/  @P0 BRA `(.L_x_5017) ;  /* 0x0000000000400947 */ /* 0x000fea0003800000 */
[----:B------:R-:W-:Y:S01]  /*1050*/  UISETP.NE.AND UP0, UPT, UR6, URZ, UPT ;  /* 0x000000ff0600728c */ /* 0x000fe2000bf05270 */
[----:B0-----:R-:W-:Y:S01]  /*1060*/  CS2R R4, SRZ ;  /* 0x0000000000047805 */ /* 0x001fe2000001ff00 */
[----:B------:R-:W0:Y:S04]  /*1070*/  LDCU.64 UR10, c[0x0][0x3c0] ;  /* 0x00007800ff0a77ac */ /* 0x000e280008000a00 */
[----:B------:R-:W-:-:S13]  /*1080*/  PLOP3.LUT P0, PT, PT, PT, UP0, 0x80, 0x8 ;  /* 0x000000000008781c */ /* 0x000fda0003f0f008 */
[----:B------:R-:W-:Y:S05]  /*1090*/  @P0 BRA `(.L_x_5018) ;  /* 0x0000000000100947 */ /* 0x000fea0003800000 */
[----:B------:R-:W1:Y:S02]  /*10a0*/  LDC.64 R2, c[0x0][0x3d0] ;  /* 0x0000f400ff027b82 */ /* 0x000e640000000a00 */
[----:B-1----:R-:W2:Y:S02]  /*10b0*/  LDG.E.64 R2, desc[UR8][R2.64] ;  /* 0x0000000802027981 */ /* 0x002ea4000c1e1b00 */
[----:B--2---:R-:W-:-:S05]  /*10c0*/  IADD3 R5, P1, PT, -R2, R24, RZ ;  /* 0x0000001802057210 */ /* 0x004fca0007f3e1ff */
[----:B------:R-:W-:-:S08]  /*10d0*/  IMAD.X R4, R25, 0x1, ~R3, P1 ;  /* 0x0000000119047824 */ /* 0x000fd000008e0e03 */
.L_x_5018:
[----:B------:R-:W-:-:S04]  /*10e0*/  IADD3 R6, P1, PT, R0, R5, RZ ;  /* 0x0000000500067210 */ /* 0x000fc80007f3e0ff */
[----:B------:R-:W-:Y:S01]  /*10f0*/  LOP3.LUT R6, RZ, R6, RZ, 0x33, !PT ;  /* 0x00000006ff067212 */ /* 0x000fe200078e33ff */
[----:B------:R-:W-:-:S03]  /*1100*/  IMAD.X R5, RZ, RZ, R4, P1 ;  /* 0x000000ffff057224 */ /* 0x000fc600008e0604 */
[----:B0-----:R-:W-:Y:S02]  /*1110*/  IADD3 R6, P1, PT, R6, UR10, RZ ;  /* 0x0000000a06067c10 */ /* 0x001fe4000ff3e0ff */
[----:B------:R-:W-:-:S04]  /*1120*/  LOP3.LUT R5, RZ, R5, RZ, 0x33, !PT ;  /* 0x00000005ff057212 */ /* 0x000fc800078e33ff */
[----:B------:R-:W-:Y:S01]  /*1130*/  IADD3.X R5, PT, PT, R5, UR11, RZ, P1, !PT ;  /* 0x0000000b05057c10 */ /* 0x000fe20008ffe4ff */
[----:B------:R-:W-:Y:S06]  /*1140*/  BRA `(.L_x_5019) ;  /* 0x0000000000247947 */ /* 0x000fec0003800000 */
.L_x_5017:
[----:B------:R-:W-:Y:S01]  /*1150*/  UISETP.NE.AND UP0, UPT, UR6, URZ, UPT ;  /* 0x000000ff0600728c */ /* 0x000fe2000bf05270 */
[----:B0-----:R-:W-:Y:S01]  /*1160*/  IMAD.IADD R5, R0, 0x1, -R49 ;  /* 0x0000000100057824 */ /* 0x001fe200078e0a31 */
[----:B------:R-:W-:-:S04]  /*1170*/  CS2R R2, SRZ ;  /* 0x0000000000027805 */ /* 0x000fc8000001ff00 */
[----:B------:R-:W-:-:S13]  /*1180*/  PLOP3.LUT P0, PT, PT, PT, UP0, 0x80, 0x8 ;  /* 0x000000000008781c */ /* 0x000fda0003f0f008 */
[----:B------:R-:W-:Y:S05]  /*1190*/  @P0 BRA `(.L_x_5020) ;  /* 0x0000000000080947 */ /* 0x000fea0003800000 */
[----:B------:R-:W0:Y:S02]  /*11a0*/  LDC.64 R2, c[0x0][0x3d0] ;  /* 0x0000f400ff027b82 */ /* 0x000e240000000a00 */
[----:B0-----:R-:W5:Y:S02]  /*11b0*/  LDG.E.64 R2, desc[UR8][R2.64] ;  /* 0x0000000802027981 */ /* 0x001f64000c1e1b00 */
.L_x_5020:
[----:B-----5:R-:W-:-:S04]  /*11c0*/  IADD3 R6, P1, PT, R5, R2, RZ ;  /* 0x0000000205067210 */ /* 0x020fc80007f3e0ff */
[----:B------:R-:W-:-:S09]  /*11d0*/  LEA.HI.X.SX32 R5, R5, R3, 0x1, P1 ;  /* 0x0000000305057211 */ /* 0x000fd200008f0eff */
.L_x_5019:
[----:B------:R-:W-:Y:S05]  /*11e0*/  BSYNC.RECONVERGENT B0 ;  /* 0x0000000000007941 */ /* 0x000fea0003800200 */
.L_x_5016:
[----:B------:R-:W-:Y:S01]  /*11f0*/  LEA R2, R0, UR4, 0x2 ;  /* 0x0000000400027c11 */ /* 0x000fe2000f8e10ff */
[----:B------:R-:W0:Y:S01]  /*1200*/  LDCU.64 UR4, c[0x0][0x390] ;  /* 0x00007200ff0477ac */ /* 0x000e220008000a00 */
[----:B------:R-:W-:Y:S03]  /*1210*/  BSSY.RECONVERGENT B0, `(.L_x_5021) ;  /* 0x0000022000007945 */ /* 0x000fe60003800200 */
[----:B------:R-:W1:Y:S01]  /*1220*/  LDS R3, [R2] ;  /* 0x0000000002037984 */ /* 0x000e620000000800 */
[----:B0-----:R-:W-:-:S04]  /*1230*/  LEA R4, P1, R6, UR4, 0x2 ;  /* 0x0000000406047c11 */ /* 0x001fc8000f8210ff */
[----:B------:R-:W-:Y:S01]  /*1240*/  LEA.HI.X R5, R6, UR5, R5, 0x2, P1 ;  /* 0x0000000506057c11 */ /* 0x000fe200088f1405 */
[----:B------:R-:W-:-:S05]  /*1250*/  VIADD R6, R0, 0x160 ;  /* 0x0000016000067836 */ /* 0x000fca0000000000 */
[----:B------:R-:W-:Y:S01]  /*1260*/  ISETP.GE.AND P1, PT, R6, R49, PT ;  /* 0x000000310600720c */ /* 0x000fe20003f26270 */
[----:B-1----:R0:W-:-:S12]  /*1270*/  STG.E desc[UR8][R4.64], R3 ;  /* 0x0000000304007986 */ /* 0x0021d8000c101908 */
[----:B------:R-:W-:Y:S05]  /*1280*/  @!P1 BRA `(.L_x_5022) ;  /* 0x0000000000289947 */ /* 0x000fea0003800000 */
[----:B------:R-:W-:Y:S01]  /*1290*/  BSSY.RECONVERGENT B1, `(.L_x_5023) ;  /* 0x0000006000017945 */ /* 0x000fe20003800200 */
[----:B0-----:R-:W-:Y:S01]  /*12a0*/  IMAD.IADD R3, R6, 0x1, -R49 ;  /* 0x0000000106037824 */ /* 0x001fe200078e0a31 */
[----:B------:R-:W-:Y:S02]  /*12b0*/  CS2R R4, SRZ ;  /* 0x0000000000047805 */ /* 0x000fe4000001ff00 */
[----:B------:R-:W-:Y:S05]  /*12c0*/  @P0 BRA `(.L_x_5024) ;  /* 0x0000000000080947 */ /* 0x000fea0003800000 */
[----:B------:R-:W0:Y:S02]  /*12d0*/  LDC.64 R4, c[0x0][0x3d0] ;  /* 0x0000f400ff047b82 */ /* 0x000e240000000a00 */
[----:B0-----:R-:W5:Y:S02]  /*12e0*/  LDG.E.64 R4, desc[UR8][R4.64] ;  /* 0x0000000804047981 */ /* 0x001f64000c1e1b00 */
.L_x_5024:
[----:B------:R-:W-:Y:S05]  /*12f0*/  BSYNC.RECONVERGENT B1 ;  /* 0x0000000000017941 */ /* 0x000fea0003800200 */
.L_x_5023:
[----:B-----5:R-:W-:-:S04]  /*1300*/  IADD3 R6, P1, PT, R3, R4, RZ ;  /* 0x0000000403067210 */ /* 0x020fc80007f3e0ff */
[----:B------:R-:W-:Y:S01]  /*1310*/  LEA.HI.X.SX32 R5, R3, R5, 0x1, P1 ;  /* 0x0000000503057211 */ /* 0x000fe200008f0eff */
[----:B------:R-:W-:Y:S08]  /*1320*/  BRA `(.L_x_5025) ;  /* 0x0000000000407947 */ /* 0x000ff00003800000 */
.L_x_5022:
[----:B------:R-:W-:Y:S01]  /*1330*/  BSSY.RECONVERGENT B1, `(.L_x_5026) ;  /* 0x0000008000017945 */ /* 0x000fe20003800200 */
[----:B0-----:R-:W-:Y:S02]  /*1340*/  IMAD.MOV.U32 R3, RZ, RZ, RZ ;  /* 0x000000ffff037224 */ /* 0x001fe400078e00ff */
[----:B------:R-:W-:Y:S01]  /*1350*/  IMAD.MOV.U32 R7, RZ, RZ, RZ ;  /* 0x000000ffff077224 */ /* 0x000fe200078e00ff */
[----:B------:R-:W-:Y:S06]  /*1360*/  @P0 BRA `(.L_x_5027) ;  /* 0x0000000000100947 */ /* 0x000fec0003800000 */
[----:B------:R-:W0:Y:S02]  /*1370*/  LDC.64 R4, c[0x0][0x3d0] ;  /* 0x0000f400ff047b82 */ /* 0x000e240000000a00 */
[----:B0-----:R-:W2:Y:S02]  /*1380*/  LDG.E.64 R4, desc[UR8][R4.64] ;  /* 0x0000000804047981 */ /* 0x001ea4000c1e1b00 */
[----:B--2---:R-:W-:-:S05]  /*1390*/  IADD3 R3, P1, PT, -R4, R24, RZ ;  /* 0x0000001804037210 */ /* 0x004fca0007f3e1ff */
[----:B------:R-:W-:-:S08]  /*13a0*/  IMAD.X R7, R25, 0x1, ~R5, P1 ;  /* 0x0000000119077824 */ /* 0x000fd000008e0e05 */
.L_x_5027:
[----:B------:R-:W-:Y:S05]  /*13b0*/  BSYNC.RECONVERGENT B1 ;  /* 0x0000000000017941 */ /* 0x000fea0003800200 */
.L_x_5026:
[----:B------:R-:W0:Y:S01]  /*13c0*/  LDCU.64 UR6, c[0x0][0x3c0] ;  /* 0x00007800ff0677ac */ /* 0x000e220008000a00 */
[----:B------:R-:W-:-:S04]  /*13d0*/  IADD3 R3, P1, PT, R6, R3, RZ ;  /* 0x0000000306037210 */ /* 0x000fc80007f3e0ff */
[----:B------:R-:W-:Y:S01]  /*13e0*/  LOP3.LUT R3, RZ, R3, RZ, 0x33, !PT ;  /* 0x00000003ff037212 */ /* 0x000fe200078e33ff */
[----:B------:R-:W-:-:S03]  /*13f0*/  IMAD.X R4, RZ, RZ, R7, P1 ;  /* 0x000000ffff047224 */ /* 0x000fc600008e0607 */
[----:B0-----:R-:W-:Y:S02]  /*1400*/  IADD3 R6, P1, PT, R3, UR6, RZ ;  /* 0x0000000603067c10 */ /* 0x001fe4000ff3e0ff */
[----:B------:R-:W-:-:S04]  /*1410*/  LOP3.LUT R3, RZ, R4, RZ, 0x33, !PT ;  /* 0x00000004ff037212 */ /* 0x000fc800078e33ff */
[----:B------:R-:W-:-:S07]  /*1420*/  IADD3.X R5, PT, PT, R3, UR7, RZ, P1, !PT ;  /* 0x0000000703057c10 */ /* 0x000fce0008ffe4ff */
.L_x_5025:
[----:B------:R-:W-:Y:S05]  /*1430*/  BSYNC.RECONVERGENT B0 ;  /* 0x0000000000007941 */ /* 0x000fea0003800200 */
.L_x_5021:
[----:B------:R-:W0:Y:S01]  /*1440*/  LDS R3, [R2+0x580] ;  /* 0x0005800002037984 */ /* 0x000e220000000800 */
[C---:B------:R-:W-:Y:S01]  /*1450*/  LEA R4, P1, R6.reuse, UR4, 0x2 ;  /* 0x0000000406047c11 */ /* 0x040fe2000f8210ff */
[----:B------:R-:W-:Y:S03]  /*1460*/  BSSY.RECONVERGENT B0, `(.L_x_5028) ;  /* 0x0000020000007945 */ /* 0x000fe60003800200 */
[----:B------:R-:W-:Y:S01]  /*1470*/  LEA.HI.X R5, R6, UR5, R5, 0x2, P1 ;  /* 0x0000000506057c11 */ /* 0x000fe200088f1405 */
[----:B------:R-:W-:-:S05]  /*1480*/  VIADD R6, R0, 0x2c0 ;  /* 0x000002c000067836 */ /* 0x000fca0000000000 */
[----:B------:R-:W-:Y:S01]  /*1490*/  ISETP.GE.AND P1, PT, R6, R49, PT ;  /* 0x000000310600720c */ /* 0x000fe20003f26270 */
[----:B0-----:R0:W-:-:S12]  /*14a0*/  STG.E desc[UR8][R4.64], R3 ;  /* 0x0000000304007986 */ /* 0x0011d8000c101908 */
[----:B------:R-:W-:Y:S05]  /*14b0*/  @!P1 BRA `(.L_x_5029) ;  /* 0x0000000000289947 */ /* 0x000fea0003800000 */
[----:B------:R-:W-:Y:S01]  /*14c0*/  BSSY.RECONVERGENT B1, `(.L_x_5030) ;  /* 0x0000006000017945 */ /* 0x000fe20003800200 */
[----:B0-----:R-:W-:Y:S01]  /*14d0*/  IMAD.IADD R3, R6, 0x1, -R49 ;  /* 0x0000000106037824 */ /* 0x001fe200078e0a31 */
[----:B------:R-:W-:Y:S02]  /*14e0*/  CS2R R4, SRZ ;  /* 0x0000000000047805 */ /* 0x000fe4000001ff00 */
[----:B------:R-:W-:Y:S05]  /*14f0*/  @P0 BRA `(.L_x_5031) ;  /* 0x0000000000080947 */ /* 0x000fea0003800000 */
[----:B------:R-:W0:Y:S02]  /*1500*/  LDC.64 R4, c[0x0][0x3d0] ;  /* 0x0000f400ff047b82 */ /* 0x000e240000000a00 */
[----:B0-----:R-:W5:Y:S02]  /*1510*/  LDG.E.64 R4, desc[UR8][R4.64] ;  /* 0x0000000804047981 */ /* 0x001f64000c1e1b00 */
.L_x_5031:
[----:B------:R-:W-:Y:S05]  /*1520*/  BSYNC.RECONVERGENT B1 ;  /* 0x0000000000017941 */ /* 0x000fea0003800200 */
.L_x_5030:
[----:B-----5:R-:W-:-:S04]  /*1530*/  IADD3 R6, P1, PT, R3, R4, RZ ;  /* 0x0000000403067210 */ /* 0x020fc80007f3e0ff */
[----:B------:R-:W-:Y:S01]  /*1540*/  LEA.HI.X.SX32 R5, R3, R5, 0x1, P1 ;  /* 0x0000000503057211 */ /* 0x000fe200008f0eff */
[----:B------:R-:W-:Y:S08]  /*1550*/  BRA `(.L_x_5032) ;  /* 0x0000000000407947 */ /* 0x000ff00003800000 */
.L_x_5029:
        /* <DEDUP_REMOVED lines=8> */
.L_x_5034:
[----:B------:R-:W-:Y:S05]  /*15e0*/  BSYNC.RECONVERGENT B1 ;  /* 0x0000000000017941 */ /* 0x000fea0003800200 */
.L_x_5033:
[----:B------:R-:W0:Y:S01]  /*15f0*/  LDCU.64 UR6, c[0x0][0x3c0] ;  /* 0x00007800ff0677ac */ /* 0x000e220008000a00 */
[----:B------:R-:W-:-:S04]  /*1600*/  IADD3 R3, P1, PT, R6, R3, RZ ;  /* 0x0000000306037210 */ /* 0x000fc80007f3e0ff */
[----:B------:R-:W-:Y:S01]  /*1610*/  LOP3.LUT R3, RZ, R3, RZ, 0x33, !PT ;  /* 0x00000003ff037212 */ /* 0x000fe200078e33ff */
[----:B------:R-:W-:-:S03]  /*1620*/  IMAD.X R4, RZ, RZ, R7, P1 ;  /* 0x000000ffff047224 */ /* 0x000fc600008e0607 */
[----:B0-----:R-:W-:Y:S02]  /*1630*/  IADD3 R6, P1, PT, R3, UR6, RZ ;  /* 0x0000000603067c10 */ /* 0x001fe4000ff3e0ff */
[----:B------:R-:W-:-:S04]  /*1640*/  LOP3.LUT R3, RZ, R4, RZ, 0x33, !PT ;  /* 0x00000004ff037212 */ /* 0x000fc800078e33ff */
[----:B------:R-:W-:-:S07]  /*1650*/  IADD3.X R5, PT, PT, R3, UR7, RZ, P1, !PT ;  /* 0x0000000703057c10 */ /* 0x000fce0008ffe4ff */
.L_x_5032:
[----:B------:R-:W-:Y:S05]  /*1660*/  BSYNC.RECONVERGENT B0 ;  /* 0x0000000000007941 */ /* 0x000fea0003800200 */
.L_x_5028:
        /* <DEDUP_REMOVED lines=14> */
.L_x_5038:
[----:B------:R-:W-:Y:S05]  /*1750*/  BSYNC.RECONVERGENT B1 ;  /* 0x0000000000017941 */ /* 0x000fea0003800200 */
.L_x_5037:
[----:B-----5:R-:W-:-:S04]  /*1760*/  IADD3 R6, P1, PT, R3, R4, RZ ;  /* 0x0000000403067210 */ /* 0x020fc80007f3e0ff */
[----:B------:R-:W-:Y:S01]  /*1770*/  LEA.HI.X.SX32 R5, R3, R5, 0x1, P1 ;  /* 0x0000000503057211 */ /* 0x000fe200008f0eff */
[----:B------:R-:W-:Y:S08]  /*1780*/  BRA `(.L_x_5039) ;  /* 0x0000000000407947 */ /* 0x000ff00003800000 */
.L_x_5036:
        /* <DEDUP_REMOVED lines=8> */
.L_x_5041:
[----:B------:R-:W-:Y:S05]  /*1810*/  BSYNC.RECONVERGENT B1 ;  /* 0x0000000000017941 */ /* 0x000fea0003800200 */
.L_x_5040:
[----:B------:R-:W0:Y:S01]  /*1820*/  LDCU.64 UR6, c[0x0][0x3c0] ;  /* 0x00007800ff0677ac */ /* 0x000e220008000a00 */
[----:B------:R-:W-:-:S04]  /*1830*/  IADD3 R3, P1, PT, R6, R3, RZ ;  /* 0x0000000306037210 */ /* 0x000fc80007f3e0ff */
[----:B------:R-:W-:Y:S01]  /*1840*/  LOP3.LUT R3, RZ, R3, RZ, 0x33, !PT ;  /* 0x00000003ff037212 */ /* 0x000fe200078e33ff */
[----:B------:R-:W-:-:S03]  /*1850*/  IMAD.X R4, RZ, RZ, R7, P1 ;  /* 0x000000ffff047224 */ /* 0x000fc600008e0607 */
[----:B0-----:R-:W-:Y:S02]  /*1860*/  IADD3 R6, P1, PT, R3, UR6, RZ ;  /* 0x0000000603067c10 */ /* 0x001fe4000ff3e0ff */
[----:B------:R-:W-:-:S04]  /*1870*/  LOP3.LUT R3, RZ, R4, RZ, 0x33, !PT ;  /* 0x00000004ff037212 */ /* 0x000fc800078e33ff */
[----:B------:R-:W-:-:S07]  /*1880*/  IADD3.X R5, PT, PT, R3, UR7, RZ, P1, !PT ;  /* 0x0000000703057c10 */ /* 0x000fce0008ffe4ff */
.L_x_5039:
[----:B------:R-:W-:Y:S05]  /*1890*/  BSYNC.RECONVERGENT B0 ;  /* 0x0000000000007941 */ /* 0x000fea0003800200 */
.L_x_5035:
        /* <DEDUP_REMOVED lines=14> */
.L_x_5045:
[----:B------:R-:W-:Y:S05]  /*1980*/  BSYNC.RECONVERGENT B1 ;  /* 0x0000000000017941 */ /* 0x000fea0003800200 */
.L_x_5044:
[----:B-----5:R-:W-:-:S04]  /*1990*/  IADD3 R6, P1, PT, R3, R4, RZ ;  /* 0x0000000403067210 */ /* 0x020fc80007f3e0ff */
[----:B------:R-:W-:Y:S01]  /*19a0*/  LEA.HI.X.SX32 R5, R3, R5, 0x1, P1 ;  /* 0x0000000503057211 */ /* 0x000fe200008f0eff */
[----:B------:R-:W-:Y:S08]  /*19b0*/  BRA `(.L_x_5046) ;  /* 0x0000000000407947 */ /* 0x000ff00003800000 */
.L_x_5043:
        /* <DEDUP_REMOVED lines=8> */
.L_x_5048:
[----:B------:R-:W-:Y:S05]  /*1a40*/  BSYNC.RECONVERGENT B1 ;  /* 0x0000000000017941 */ /* 0x000fea0003800200 */
.L_x_5047:
[----:B------:R-:W0:Y:S01]  /*1a50*/  LDCU.64 UR6, c[0x0][0x3c0] ;  /* 0x00007800ff0677ac */ /* 0x000e220008000a00 */
[----:B------:R-:W-:-:S04]  /*1a60*/  IADD3 R3, P1, PT, R6, R3, RZ ;  /* 0x0000000306037210 */ /* 0x000fc80007f3e0ff */
[----:B------:R-:W-:Y:S01]  /*1a70*/  LOP3.LUT R3, RZ, R3, RZ, 0x33, !PT ;  /* 0x00000003ff037212 */ /* 0x000fe200078e33ff */
[----:B------:R-:W-:-:S03]  /*1a80*/  IMAD.X R4, RZ, RZ, R7, P1 ;  /* 0x000000ffff047224 */ /* 0x000fc600008e0607 */
[----:B0-----:R-:W-:Y:S02]  /*1a90*/  IADD3 R6, P1, PT, R3, UR6, RZ ;  /* 0x0000000603067c10 */ /* 0x001fe4000ff3e0ff */
[----:B------:R-:W-:-:S04]  /*1aa0*/  LOP3.LUT R3, RZ, R4, RZ, 0x33, !PT ;  /* 0x00000004ff037212 */ /* 0x000fc800078e33ff */
[----:B------:R-:W-:-:S07]  /*1ab0*/  IADD3.X R5, PT, PT, R3, UR7, RZ, P1, !PT ;  /* 0x0000000703057c10 */ /* 0x000fce0008ffe4ff */
.L_x_5046:
[----:B------:R-:W-:Y:S05]  /*1ac0*/  BSYNC.RECONVERGENT B0 ;  /* 0x0000000000007941 */ /* 0x000fea0003800200 */
.L_x_5042:
        /* <DEDUP_REMOVED lines=14> */
.L_x_5052:
[----:B------:R-:W-:Y:S05]  /*1bb0*/  BSYNC.RECONVERGENT B1 ;  /* 0x0000000000017941 */ /* 0x000fea0003800200 */
.L_x_5051:
[----:B-----5:R-:W-:-:S04]  /*1bc0*/  IADD3 R6, P1, PT, R3, R4, RZ ;  /* 0x0000000403067210 */ /* 0x020fc80007f3e0ff */
[----:B------:R-:W-:Y:S01]  /*1bd0*/  LEA.HI.X.SX32 R5, R3, R5, 0x1, P1 ;  /* 0x0000000503057211 */ /* 0x000fe200008f0eff */
[----:B------:R-:W-:Y:S08]  /*1be0*/  BRA `(.L_x_5053) ;  /* 0x0000000000407947 */ /* 0x000ff00003800000 */
.L_x_5050:
        /* <DEDUP_REMOVED lines=8> */
.L_x_5055:
[----:B------:R-:W-:Y:S05]  /*1c70*/  BSYNC.RECONVERGENT B1 ;  /* 0x0000000000017941 */ /* 0x000fea0003800200 */
.L_x_5054:
[----:B------:R-:W0:Y:S01]  /*1c80*/  LDCU.64 UR6, c[0x0][0x3c0] ;  /* 0x00007800ff0677ac */ /* 0x000e220008000a00 */
[----:B------:R-:W-:-:S04]  /*1c90*/  IADD3 R3, P1, PT, R6, R3, RZ ;  /* 0x0000000306037210 */ /* 0x000fc80007f3e0ff */
[----:B------:R-:W-:Y:S01]  /*1ca0*/  LOP3.LUT R3, RZ, R3, RZ, 0x33, !PT ;  /* 0x00000003ff037212 */ /* 0x000fe200078e33ff */
[----:B------:R-:W-:-:S03]  /*1cb0*/  IMAD.X R4, RZ, RZ, R7, P1 ;  /* 0x000000ffff047224 */ /* 0x000fc600008e0607 */
[----:B0-----:R-:W-:Y:S02]  /*1cc0*/  IADD3 R6, P1, PT, R3, UR6, RZ ;  /* 0x0000000603067c10 */ /* 0x001fe4000ff3e0ff */
[----:B------:R-:W-:-:S04]  /*1cd0*/  LOP3.LUT R3, RZ, R4, RZ, 0x33, !PT ;  /* 0x00000004ff037212 */ /* 0x000fc800078e33ff */
[----:B------:R-:W-:-:S07]  /*1ce0*/  IADD3.X R5, PT, PT, R3, UR7, RZ, P1, !PT ;  /* 0x0000000703057c10 */ /* 0x000fce0008ffe4ff */
.L_x_5053:
[----:B------:R-:W-:Y:S05]  /*1cf0*/  BSYNC.RECONVERGENT B0 ;  /* 0x0000000000007941 */ /* 0x000fea0003800200 */
.L_x_5049:
        /* <DEDUP_REMOVED lines=14> */
.L_x_5059:
[----:B------:R-:W-:Y:S05]  /*1de0*/  BSYNC.RECONVERGENT B1 ;  /* 0x0000000000017941 */ /* 0x000fea0003800200 */
.L_x_5058:
[----:B-----5:R-:W-:-:S04]  /*1df0*/  IADD3 R6, P1, PT, R3, R4, RZ ;  /* 0x0000000403067210 */ /* 0x020fc80007f3e0ff */
[----:B------:R-:W-:Y:S01]  /*1e00*/  LEA.HI.X.SX32 R5, R3, R5, 0x1, P1 ;  /* 0x0000000503057211 */ /* 0x000fe200008f0eff */
[----:B------:R-:W-:Y:S08]  /*1e10*/  BRA `(.L_x_5060) ;  /* 0x0000000000407947 */ /* 0x000ff00003800000 */
.L_x_5057:
        /* <DEDUP_REMOVED lines=8> */
.L_x_5062:
[----:B------:R-:W-:Y:S05]  /*1ea0*/  BSYNC.RECONVERGENT B1 ;  /* 0x0000000000017941 */ /* 0x000fea0003800200 */
.L_x_5061:
[----:B------:R-:W0:Y:S01]  /*1eb0*/  LDCU.64 UR6, c[0x0][0x3c0] ;  /* 0x00007800ff0677ac */ /* 0x000e220008000a00 */
[----:B------:R-:W-:-:S04]  /*1ec0*/  IADD3 R3, P1, PT, R6, R3, RZ ;  /* 0x0000000306037210 */ /* 0x000fc80007f3e0ff */
[----:B------:R-:W-:Y:S01]  /*1ed0*/  LOP3.LUT R3, RZ, R3, RZ, 0x33, !PT ;  /* 0x00000003ff037212 */ /* 0x000fe200078e33ff */
[----:B------:R-:W-:-:S03]  /*1ee0*/  IMAD.X R4, RZ, RZ, R7, P1 ;  /* 0x000000ffff047224 */ /* 0x000fc600008e0607 */
[----:B0-----:R-:W-:Y:S02]  /*1ef0*/  IADD3 R6, P1, PT, R3, UR6, RZ ;  /* 0x0000000603067c10 */ /* 0x001fe4000ff3e0ff */
[----:B------:R-:W-:-:S04]  /*1f00*/  LOP3.LUT R3, RZ, R4, RZ, 0x33, !PT ;  /* 0x00000004ff037212 */ /* 0x000fc800078e33ff */
[----:B------:R-:W-:-:S07]  /*1f10*/  IADD3.X R5, PT, PT, R3, UR7, RZ, P1, !PT ;  /* 0x0000000703057c10 */ /* 0x000fce0008ffe4ff */
.L_x_5060:
[----:B------:R-:W-:Y:S05]  /*1f20*/  BSYNC.RECONVERGENT B0 ;  /* 0x0000000000007941 */ /* 0x000fea0003800200 */
.L_x_5056:
        /* <DEDUP_REMOVED lines=14> */
.L_x_5066:
[----:B------:R-:W-:Y:S05]  /*2010*/  BSYNC.RECONVERGENT B1 ;  /* 0x0000000000017941 */ /* 0x000fea0003800200 */
.L_x_5065:
[----:B-----5:R-:W-:-:S04]  /*2020*/  IADD3 R6, P1, PT, R3, R4, RZ ;  /* 0x0000000403067210 */ /* 0x020fc80007f3e0ff */
[----:B------:R-:W-:Y:S01]  /*2030*/  LEA.HI.X.SX32 R5, R3, R5, 0x1, P1 ;  /* 0x0000000503057211 */ /* 0x000fe200008f0eff */
[----:B------:R-:W-:Y:S08]  /*2040*/  BRA `(.L_x_5067) ;  /* 0x0000000000407947 */ /* 0x000ff00003800000 */
.L_x_5064:
        /* <DEDUP_REMOVED lines=8> */
.L_x_5069:
[----:B------:R-:W-:Y:S05]  /*20d0*/  BSYNC.RECONVERGENT B1 ;  /* 0x0000000000017941 */ /* 0x000fea0003800200 */
.L_x_5068:
[----:B------:R-:W0:Y:S01]  /*20e0*/  LDCU.64 UR6, c[0x0][0x3c0] ;  /* 0x00007800ff0677ac */ /* 0x000e220008000a00 */
[----:B------:R-:W-:-:S04]  /*20f0*/  IADD3 R3, P1, PT, R6, R3, RZ ;  /* 0x0000000306037210 */ /* 0x000fc80007f3e0ff */
[----:B------:R-:W-:Y:S01]  /*2100*/  LOP3.LUT R3, RZ, R3, RZ, 0x33, !PT ;  /* 0x00000003ff037212 */ /* 0x000fe200078e33ff */
[----:B------:R-:W-:-:S03]  /*2110*/  IMAD.X R4, RZ, RZ, R7, P1 ;  /* 0x000000ffff047224 */ /* 0x000fc600008e0607 */
[----:B0-----:R-:W-:Y:S02]  /*2120*/  IADD3 R6, P1, PT, R3, UR6, RZ ;  /* 0x0000000603067c10 */ /* 0x001fe4000ff3e0ff */
[----:B------:R-:W-:-:S04]  /*2130*/  LOP3.LUT R3, RZ, R4, RZ, 0x33, !PT ;  /* 0x00000004ff037212 */ /* 0x000fc800078e33ff */
[----:B------:R-:W-:-:S07]  /*2140*/  IADD3.X R5, PT, PT, R3, UR7, RZ, P1, !PT ;  /* 0x0000000703057c10 */ /* 0x000fce0008ffe4ff */
.L_x_5067:
[----:B------:R-:W-:Y:S05]  /*2150*/  BSYNC.RECONVERGENT B0 ;  /* 0x0000000000007941 */ /* 0x000fea0003800200 */
.L_x_5063:
        /* <DEDUP_REMOVED lines=14> */
.L_x_5073:
[----:B------:R-:W-:Y:S05]  /*2240*/  BSYNC.RECONVERGENT B1 ;  /* 0x0000000000017941 */ /* 0x000fea0003800200 */
.L_x_5072:
[----:B-----5:R-:W-:-:S04]  /*2250*/  IADD3 R6, P1, PT, R3, R4, RZ ;  /* 0x0000000403067210 */ /* 0x020fc80007f3e0ff */
[----:B------:R-:W-:Y:S01]  /*2260*/  LEA.HI.X.SX32 R5, R3, R5, 0x1, P1 ;  /* 0x0000000503057211 */ /* 0x000fe200008f0eff */
[----:B------:R-:W-:Y:S08]  /*2270*/  BRA `(.L_x_5074) ;  /* 0x0000000000407947 */ /* 0x000ff00003800000 */
.L_x_5071:
        /* <DEDUP_REMOVED lines=8> */
.L_x_5076:
[----:B------:R-:W-:Y:S05]  /*2300*/  BSYNC.RECONVERGENT B1 ;  /* 0x0000000000017941 */ /* 0x000fea0003800200 */
.L_x_5075:
[----:B------:R-:W0:Y:S01]  /*2310*/  LDCU.64 UR6, c[0x0][0x3c0] ;  /* 0x00007800ff0677ac */ /* 0x000e220008000a00 */
[----:B------:R-:W-:-:S04]  /*2320*/  IADD3 R3, P1, PT, R6, R3, RZ ;  /* 0x0000000306037210 */ /* 0x000fc80007f3e0ff */
[----:B------:R-:W-:Y:S01]  /*2330*/  LOP3.LUT R3, RZ, R3, RZ, 0x33, !PT ;  /* 0x00000003ff037212 */ /* 0x000fe200078e33ff */
[----:B------:R-:W-:-:S03]  /*2340*/  IMAD.X R4, RZ, RZ, R7, P1 ;  /* 0x000000ffff047224 */ /* 0x000fc600008e0607 */
[----:B0-----:R-:W-:Y:S02]  /*2350*/  IADD3 R6, P1, PT, R3, UR6, RZ ;  /* 0x0000000603067c10 */ /* 0x001fe4000ff3e0ff */
[----:B------:R-:W-:-:S04]  /*2360*/  LOP3.LUT R3, RZ, R4, RZ, 0x33, !PT ;  /* 0x00000004ff037212 */ /* 0x000fc800078e33ff */
[----:B------:R-:W-:-:S07]  /*2370*/  IADD3.X R5, PT, PT, R3, UR7, RZ, P1, !PT ;  /* 0x0000000703057c10 */ /* 0x000fce0008ffe4ff */
.L_x_5074:
[----:B------:R-:W-:Y:S05]  /*2380*/  BSYNC.RECONVERGENT B0 ;  /* 0x0000000000007941 */ /* 0x000fea0003800200 */
.L_x_5070:
        /* <DEDUP_REMOVED lines=14> */
.L_x_5080:
[----:B------:R-:W-:Y:S05]  /*2470*/  BSYNC.RECONVERGENT B1 ;  /* 0x0000000000017941 */ /* 0x000fea0003800200 */
.L_x_5079:
[----:B-----5:R-:W-:-:S04]  /*2480*/  IADD3 R6, P1, PT, R3, R4, RZ ;  /* 0x0000000403067210 */ /* 0x020fc80007f3e0ff */
[----:B------:R-:W-:Y:S01]  /*2490*/  LEA.HI.X.SX32 R5, R3, R5, 0x1, P1 ;  /* 0x0000000503057211 */ /* 0x000fe200008f0eff */
[----:B------:R-:W-:Y:S08]  /*24a0*/  BRA `(.L_x_5081) ;  /* 0x0000000000407947 */ /* 0x000ff00003800000 */
.L_x_5078:
        /* <DEDUP_REMOVED lines=8> */
.L_x_5083:
[----:B------:R-:W-:Y:S05]  /*2530*/  BSYNC.RECONVERGENT B1 ;  /* 0x0000000000017941 */ /* 0x000fea0003800200 */
.L_x_5082:
[----:B------:R-:W0:Y:S01]  /*2540*/  LDCU.64 UR6, c[0x0][0x3c0] ;  /* 0x00007800ff0677ac */ /* 0x000e220008000a00 */
[----:B------:R-:W-:-:S04]  /*2550*/  IADD3 R3, P1, PT, R6, R3, RZ ;  /* 0x0000000306037210 */ /* 0x000fc80007f3e0ff */
[----:B------:R-:W-:Y:S01]  /*2560*/  LOP3.LUT R3, RZ, R3, RZ, 0x33, !PT ;  /* 0x00000003ff037212 */ /* 0x000fe200078e33ff */
[----:B------:R-:W-:-:S03]  /*2570*/  IMAD.X R4, RZ, RZ, R7, P1 ;  /* 0x000000ffff047224 */ /* 0x000fc600008e0607 */
[----:B0-----:R-:W-:Y:S02]  /*2580*/  IADD3 R6, P1, PT, R3, UR6, RZ ;  /* 0x0000000603067c10 */ /* 0x001fe4000ff3e0ff */
[----:B------:R-:W-:-:S04]  /*2590*/  LOP3.LUT R3, RZ, R4, RZ, 0x33, !PT ;  /* 0x00000004ff037212 */ /* 0x000fc800078e33ff */
[----:B------:R-:W-:-:S07]  /*25a0*/  IADD3.X R5, PT, PT, R3, UR7, RZ, P1, !PT ;  /* 0x0000000703057c10 */ /* 0x000fce0008ffe4ff */
.L_x_5081:
[----:B------:R-:W-:Y:S05]  /*25b0*/  BSYNC.RECONVERGENT B0 ;  /* 0x0000000000007941 */ /* 0x000fea0003800200 */
.L_x_5077:
        /* <DEDUP_REMOVED lines=14> */
.L_x_5087:
[----:B------:R-:W-:Y:S05]  /*26a0*/  BSYNC.RECONVERGENT B1 ;  /* 0x0000000000017941 */ /* 0x000fea0003800200 */
.L_x_5086:
[----:B-----5:R-:W-:-:S04]  /*26b0*/  IADD3 R6, P1, PT, R3, R4, RZ ;  /* 0x0000000403067210 */ /* 0x020fc80007f3e0ff */
[----:B------:R-:W-:Y:S01]  /*26c0*/  LEA.HI.X.SX32 R5, R3, R5, 0x1, P1 ;  /* 0x0000000503057211 */ /* 0x000fe200008f0eff */
[----:B------:R-:W-:Y:S08]  /*26d0*/  BRA `(.L_x_5088) ;  /* 0x0000000000407947 */ /* 0x000ff00003800000 */
.L_x_5085:
        /* <DEDUP_REMOVED lines=8> */
.L_x_5090:
[----:B------:R-:W-:Y:S05]  /*2760*/  BSYNC.RECONVERGENT B1 ;  /* 0x0000000000017941 */ /* 0x000fea0003800200 */
.L_x_5089:
[----:B------:R-:W0:Y:S01]  /*2770*/  LDCU.64 UR6, c[0x0][0x3c0] ;  /* 0x00007800ff0677ac */ /* 0x000e220008000a00 */
[----:B------:R-:W-:-:S04]  /*2780*/  IADD3 R3, P1, PT, R6, R3, RZ ;  /* 0x0000000306037210 */ /* 0x000fc80007f3e0ff */
[----:B------:R-:W-:Y:S01]  /*2790*/  LOP3.LUT R3, RZ, R3, RZ, 0x33, !PT ;  /* 0x00000003ff037212 */ /* 0x000fe200078e33ff */
[----:B------:R-:W-:-:S03]  /*27a0*/  IMAD.X R4, RZ, RZ, R7, P1 ;  /* 0x000000ffff047224 */ /* 0x000fc600008e0607 */
[----:B0-----:R-:W-:Y:S02]  /*27b0*/  IADD3 R6, P1, PT, R3, UR6, RZ ;  /* 0x0000000603067c10 */ /* 0x001fe4000ff3e0ff */
[----:B------:R-:W-:-:S04]  /*27c0*/  LOP3.LUT R3, RZ, R4, RZ, 0x33, !PT ;  /* 0x00000004ff037212 */ /* 0x000fc800078e33ff */
[----:B------:R-:W-:-:S07]  /*27d0*/  IADD3.X R5, PT, PT, R3, UR7, RZ, P1, !PT ;  /* 0x0000000703057c10 */ /* 0x000fce0008ffe4ff */
.L_x_5088:
[----:B------:R-:W-:Y:S05]  /*27e0*/  BSYNC.RECONVERGENT B0 ;  /* 0x0000000000007941 */ /* 0x000fea0003800200 */
.L_x_5084:
        /* <DEDUP_REMOVED lines=14> */
.L_x_5094:
[----:B------:R-:W-:Y:S05]  /*28d0*/  BSYNC.RECONVERGENT B1 ;  /* 0x0000000000017941 */ /* 0x000fea0003800200 */
.L_x_5093:
[----:B-----5:R-:W-:-:S04]  /*28e0*/  IADD3 R6, P1, PT, R3, R4, RZ ;  /* 0x0000000403067210 */ /* 0x020fc80007f3e0ff */
[----:B------:R-:W-:Y:S01]  /*28f0*/  LEA.HI.X.SX32 R5, R3, R5, 0x1, P1 ;  /* 0x0000000503057211 */ /* 0x000fe200008f0eff */
[----:B------:R-:W-:Y:S08]  /*2900*/  BRA `(.L_x_5095) ;  /* 0x0000000000407947 */ /* 0x000ff00003800000 */
.L_x_5092:
        /* <DEDUP_REMOVED lines=8> */
.L_x_5097:
[----:B------:R-:W-:Y:S05]  /*2990*/  BSYNC.RECONVERGENT B1 ;  /* 0x0000000000017941 */ /* 0x000fea0003800200 */
.L_x_5096:
[----:B------:R-:W0:Y:S01]  /*29a0*/  LDCU.64 UR6, c[0x0][0x3c0] ;  /* 0x00007800ff0677ac */ /* 0x000e220008000a00 */
[----:B------:R-:W-:-:S04]  /*29b0*/  IADD3 R3, P1, PT, R6, R3, RZ ;  /* 0x0000000306037210 */ /* 0x000fc80007f3e0ff */
[----:B------:R-:W-:Y:S01]  /*29c0*/  LOP3.LUT R3, RZ, R3, RZ, 0x33, !PT ;  /* 0x00000003ff037212 */ /* 0x000fe200078e33ff */
[----:B------:R-:W-:-:S03]  /*29d0*/  IMAD.X R4, RZ, RZ, R7, P1 ;  /* 0x000000ffff047224 */ /* 0x000fc600008e0607 */
[----:B0-----:R-:W-:Y:S02]  /*29e0*/  IADD3 R6, P1, PT, R3, UR6, RZ ;  /* 0x0000000603067c10 */ /* 0x001fe4000ff3e0ff */
[----:B------:R-:W-:-:S04]  /*29f0*/  LOP3.LUT R3, RZ, R4, RZ, 0x33, !PT ;  /* 0x00000004ff037212 */ /* 0x000fc800078e33ff */
[----:B------:R-:W-:-:S07]  /*2a00*/  IADD3.X R5, PT, PT, R3, UR7, RZ, P1, !PT ;  /* 0x0000000703057c10 */ /* 0x000fce0008ffe4ff */
.L_x_5095:
[----:B------:R-:W-:Y:S05]  /*2a10*/  BSYNC.RECONVERGENT B0 ;  /* 0x0000000000007941 */ /* 0x000fea0003800200 */
.L_x_5091:
        /* <DEDUP_REMOVED lines=14> */
.L_x_5101:
[----:B------:R-:W-:Y:S05]  /*2b00*/  BSYNC.RECONVERGENT B1 ;  /* 0x0000000000017941 */ /* 0x000fea0003800200 */
.L_x_5100:
[----:B-----5:R-:W-:-:S04]  /*2b10*/  IADD3 R6, P1, PT, R3, R4, RZ ;  /* 0x0000000403067210 */ /* 0x020fc80007f3e0ff */
[----:B------:R-:W-:Y:S01]  /*2b20*/  LEA.HI.X.SX32 R5, R3, R5, 0x1, P1 ;  /* 0x0000000503057211 */ /* 0x000fe200008f0eff */
[----:B------:R-:W-:Y:S08]  /*2b30*/  BRA `(.L_x_5102) ;  /* 0x0000000000407947 */ /* 0x000ff00003800000 */
.L_x_5099:
        /* <DEDUP_REMOVED lines=8> */
.L_x_5104:
[----:B------:R-:W-:Y:S05]  /*2bc0*/  BSYNC.RECONVERGENT B1 ;  /* 0x0000000000017941 */ /* 0x000fea0003800200 */
.L_x_5103:
[----:B------:R-:W0:Y:S01]  /*2bd0*/  LDCU.64 UR6, c[0x0][0x3c0] ;  /* 0x00007800ff0677ac */ /* 0x000e220008000a00 */
[----:B------:R-:W-:-:S04]  /*2be0*/  IADD3 R3, P1, PT, R6, R3, RZ ;  /* 0x0000000306037210 */ /* 0x000fc80007f3e0ff */
[----:B------:R-:W-:Y:S01]  /*2bf0*/  LOP3.LUT R3, RZ, R3, RZ, 0x33, !PT ;  /* 0x00000003ff037212 */ /* 0x000fe200078e33ff */
[----:B------:R-:W-:-:S03]  /*2c00*/  IMAD.X R4, RZ, RZ, R7, P1 ;  /* 0x000000ffff047224 */ /* 0x000fc600008e0607 */
[----:B0-----:R-:W-:Y:S02]  /*2c10*/  IADD3 R6, P1, PT, R3, UR6, RZ ;  /* 0x0000000603067c10 */ /* 0x001fe4000ff3e0ff */
[----:B------:R-:W-:-:S04]  /*2c20*/  LOP3.LUT R3, RZ, R4, RZ, 0x33, !PT ;  /* 0x00000004ff037212 */ /* 0x000fc800078e33ff */
[----:B------:R-:W-:-:S07]  /*2c30*/  IADD3.X R5, PT, PT, R3, UR7, RZ, P1, !PT ;  /* 0x0000000703057c10 */ /* 0x000fce0008ffe4ff */
.L_x_5102:
[----:B------:R-:W-:Y:S05]  /*2c40*/  BSYNC.RECONVERGENT B0 ;  /* 0x0000000000007941 */ /* 0x000fea0003800200 */
.L_x_5098:
[----:B------:R-:W0:Y:S01]  /*2c50*/  LDS R3, [R2+0x4200] ;  /* 0x0042000002037984 */ /* 0x000e220000000800 */
[----:B------:R-:W-:Y:S01]  /*2c60*/  LEA R4, P1, R6, UR4, 0x2 ;  /* 0x0000000406047c11 */ /* 0x000fe2000f8210ff */
[----:B------:R-:W-:Y:S01]  /*2c70*/  VIADD R0, R0, 0x11e0 ;  /* 0x000011e000007836 */ /* 0x000fe20000000000 */
[----:B------:R-:W-:Y:S02]  /*2c80*/  BSSY.RECONVERGENT B0, `(.L_x_5105) ;  /* 0x000001f000007945 */ /* 0x000fe40003800200 */
[----:B------:R-:W-:Y:S02]  /*2c90*/  LEA.HI.X R5, R6, UR5, R5, 0x2, P1 ;  /* 0x0000000506057c11 */ /* 0x000fe400088f1405 */
[----:B------:R-:W-:-:S03]  /*2ca0*/  ISETP.GE.AND P1, PT, R0, R49, PT ;  /* 0x000000310000720c */ /* 0x000fc60003f26270 */
[----:B0-----:R0:W-:Y:S10]  /*2cb0*/  STG.E desc[UR8][R4.64], R3 ;  /* 0x0000000304007986 */ /* 0x0011f4000c101908 */
[----:B------:R-:W-:Y:S05]  /*2cc0*/  @!P1 BRA `(.L_x_5106) ;  /* 0x0000000000289947 */ /* 0x000fea0003800000 */
[----:B------:R-:W-:Y:S01]  /*2cd0*/  BSSY.RECONVERGENT B1, `(.L_x_5107) ;  /* 0x0000006000017945 */ /* 0x000fe20003800200 */
[----:B------:R-:W-:Y:S01]  /*2ce0*/  IMAD.IADD R49, R0, 0x1, -R49 ;  /* 0x0000000100317824 */ /* 0x000fe200078e0a31 */
[----:B0-----:R-:W-:Y:S02]  /*2cf0*/  CS2R R4, SRZ ;  /* 0x0000000000047805 */ /* 0x001fe4000001ff00 */
[----:B------:R-:W-:Y:S05]  /*2d00*/  @P0 BRA `(.L_x_5108) ;  /* 0x0000000000080947 */ /* 0x000fea0003800000 */
[----:B------:R-:W0:Y:S02]  /*2d10*/  LDC.64 R4, c[0x0][0x3d0] ;  /* 0x0000f400ff047b82 */ /* 0x000e240000000a00 */
[----:B0-----:R-:W5:Y:S02]  /*2d20*/  LDG.E.64 R4, desc[UR8][R4.64] ;  /* 0x0000000804047981 */ /* 0x001f64000c1e1b00 */
.L_x_5108:
[----:B------:R-:W-:Y:S05]  /*2d30*/  BSYNC.RECONVERGENT B1 ;  /* 0x0000000000017941 */ /* 0x000fea0003800200 */
.L_x_5107:
[----:B-----5:R-:W-:-:S04]  /*2d40*/  IADD3 R6, P0, PT, R49, R4, RZ ;  /* 0x0000000431067210 */ /* 0x020fc80007f1e0ff */
[----:B------:R-:W-:Y:S01]  /*2d50*/  LEA.HI.X.SX32 R5, R49, R5, 0x1, P0 ;  /* 0x0000000531057211 */ /* 0x000fe200000f0eff */
[----:B------:R-:W-:Y:S08]  /*2d60*/  BRA `(.L_x_5109) ;  /* 0x0000000000407947 */ /* 0x000ff00003800000 */
.L_x_5106:
        /* <DEDUP_REMOVED lines=8> */
.L_x_5111:
[----:B------:R-:W-:Y:S05]  /*2df0*/  BSYNC.RECONVERGENT B1 ;  /* 0x0000000000017941 */ /* 0x000fea0003800200 */
.L_x_5110:
[----:B------:R-:W0:Y:S01]  /*2e00*/  LDCU.64 UR6, c[0x0][0x3c0] ;  /* 0x00007800ff0677ac */ /* 0x000e220008000a00 */
[----:B------:R-:W-:-:S04]  /*2e10*/  IADD3 R0, P0, PT, R0, R3, RZ ;  /* 0x0000000300007210 */ /* 0x000fc80007f1e0ff */
[----:B------:R-:W-:Y:S01]  /*2e20*/  LOP3.LUT R0, RZ, R0, RZ, 0x33, !PT ;  /* 0x00000000ff007212 */ /* 0x000fe200078e33ff */
[----:B------:R-:W-:-:S03]  /*2e30*/  IMAD.X R3, RZ, RZ, R6, P0 ;  /* 0x000000ffff037224 */ /* 0x000fc600000e0606 */
[----:B0-----:R-:W-:Y:S02]  /*2e40*/  IADD3 R6, P0, PT, R0, UR6, RZ ;  /* 0x0000000600067c10 */ /* 0x001fe4000ff1e0ff */
[----:B------:R-:W-:-:S04]  /*2e50*/  LOP3.LUT R0, RZ, R3, RZ, 0x33, !PT ;  /* 0x00000003ff007212 */ /* 0x000fc800078e33ff */
[----:B------:R-:W-:-:S07]  /*2e60*/  IADD3.X R5, PT, PT, R0, UR7, RZ, P0, !PT ;  /* 0x0000000700057c10 */ /* 0x000fce00087fe4ff */
.L_x_5109:
[----:B------:R-:W-:Y:S05]  /*2e70*/  BSYNC.RECONVERGENT B0 ;  /* 0x0000000000007941 */ /* 0x000fea0003800200 */
.L_x_5105:
[----:B------:R-:W0:Y:S01]  /*2e80*/  LDS R3, [R2+0x4780] ;  /* 0x0047800002037984 */ /* 0x000e220000000800 */
[----:B------:R-:W-:-:S04]  /*2e90*/  LEA R4, P0, R6, UR4, 0x2 ;  /* 0x0000000406047c11 */ /* 0x000fc8000f8010ff */
[----:B------:R-:W-:-:S05]  /*2ea0*/  LEA.HI.X R5, R6, UR5, R5, 0x2, P0 ;  /* 0x0000000506057c11 */ /* 0x000fca00080f1405 */
[----:B0-----:R-:W-:Y:S01]  /*2eb0*/  STG.E desc[UR8][R4.64], R3 ;  /* 0x0000000304007986 */ /* 0x001fe2000c101908 */
[----:B------:R-:W-:Y:S05]  /*2ec0*/  EXIT ;  /* 0x000000000000794d */ /* 0x000fea0003800000 */
.L_x_5015:
[----:B------:R-:W0:Y:S01]  /*2ed0*/  S2R R0, SR_TID.X ;  /* 0x0000000000007919 */ /* 0x000e220000002100 */
[----:B------:R-:W1:Y:S01]  /*2ee0*/  LDC.64 R2, c[0x0][0x3c8] ;  /* 0x0000f200ff027b82 */ /* 0x000e620000000a00 */
[----:B------:R-:W2:Y:S01]  /*2ef0*/  LDCU.U8 UR5, c[0x0][0x3b8] ;  /* 0x00007700ff0577ac */ /* 0x000ea20008000000 */
[----:B------:R-:W3:Y:S01]  /*2f00*/  LDCU.64 UR10, c[0x0][0x380] ;  /* 0x00007000ff0a77ac */ /* 0x000ee20008000a00 */
[----:B------:R-:W4:Y:S01]  /*2f10*/  LDCU.64 UR12, c[0x0][0x388] ;  /* 0x00007100ff0c77ac */ /* 0x000f220008000a00 */
[----:B--2---:R-:W-:Y:S01]  /*2f20*/  ISETP.NE.AND P0, PT, RZ, UR5, PT ;  /* 0x00000005ff007c0c */ /* 0x004fe2000bf05270 */
[----:B------:R-:W-:-:S03]  /*2f30*/  USHF.R.S32.HI UR5, URZ, 0x1f, UR7 ;  /* 0x0000001fff057899 */ /* 0x000fc60008011407 */
[----:B-1----:R-:W-:Y:S01]  /*2f40*/  SEL R2, R2, RZ, !P0 ;  /* 0x000000ff02027207 */ /* 0x002fe20004000000 */
[----:B0-----:R-:W-:-:S05]  /*2f50*/  IMAD R5, R0, 0xe, RZ ;  /* 0x0000000e00057824 */ /* 0x001fca00078e02ff */
[----:B------:R-:W-:Y:S02]  /*2f60*/  IADD3 R5, P1, P2, R5, UR7, R2 ;  /* 0x0000000705057c10 */ /* 0x000fe4000fa3e002 */
[----:B------:R-:W-:-:S03]  /*2f70*/  SEL R2, R3, RZ, !P0 ;  /* 0x000000ff03027207 */ /* 0x000fc60004000000 */
[----:B------:R-:W-:Y:S01]  /*2f80*/  IMAD.SHL.U32 R12, R5, 0x4, RZ ;  /* 0x00000004050c7824 */ /* 0x000fe200078e00ff */
[----:B------:R-:W-:-:S04]  /*2f90*/  IADD3.X R2, PT, PT, RZ, UR5, R2, P1, P2 ;  /* 0x00000005ff027c10 */ /* 0x000fc80008fe4402 */
[----:B------:R-:W-:Y:S02]  /*2fa0*/  SHF.L.U64.HI R2, R5, 0x2, R2 ;  /* 0x0000000205027819 */ /* 0x000fe40000010202 */
[C---:B---3--:R-:W-:Y:S02]  /*2fb0*/  IADD3 R10, P0, PT, R12.reuse, UR10, RZ ;  /* 0x0000000a0c0a7c10 */ /* 0x048fe4000ff1e0ff */
[----:B----4-:R-:W-:Y:S02]  /*2fc0*/  IADD3 R12, P1, PT, R12, UR12, RZ ;  /* 0x0000000c0c0c7c10 */ /* 0x010fe4000ff3e0ff */
        /* <DEDUP_REMOVED lines=17> */
[----:B------:R-:W0:Y:S04]  /*30e0*/  LDG.E R14, desc[UR8][R12.64] ;  /* 0x000000080c0e7981 */ /* 0x000e28000c1e1900 */
        /* <DEDUP_REMOVED lines=16> */
[----:B------:R-:W1:Y:S02]  /*31f0*/  S2R R42, SR_LANEID ;  /* 0x00000000002a7919 */ /* 0x000e640000000000 */
[----:B-1----:R-:W-:-:S03]  /*3200*/  ULEA UR5, UR6, UR5, 0x18 ;  /* 0x0000000506057291 */ /* 0x002fc6000f8ec0ff */
[----:B------:R-:W-:Y:S01]  /*3210*/  BAR.SYNC.DEFER_BLOCKING 0x0 ;  /* 0x0000000000007b1d */ /* 0x000fe20000010000 */
[C---:B------:R-:W-:Y:S02]  /*3220*/  ISETP.NE.AND P1, PT, R42.reuse, 0x1f, PT ;  /* 0x0000001f2a00780c */ /* 0x040fe40003f25270 */
[----:B------:R-:W-:Y:S02]  /*3230*/  ISETP.NE.AND P2, PT, R42, RZ, PT ;  /* 0x000000ff2a00720c */ /* 0x000fe40003f45270 */
[----:B0-----:R-:W-:Y:S02]  /*3240*/  LOP3.LUT R10, R14, 0x1, RZ, 0xc0, !PT ;  /* 0x000000010e0a7812 */ /* 0x001fe400078ec0ff */
[----:B--2---:R-:W-:Y:S02]  /*3250*/  LOP3.LUT R11, R15, 0x1, RZ, 0xc0, !PT ;  /* 0x000000010f0b7812 */ /* 0x004fe400078ec0ff */
[----:B------:R-:W-:Y:S02]  /*3260*/  LOP3.LUT R14, R10, 0x1, RZ, 0x3c, !PT ;  /* 0x000000010a0e7812 */ /* 0x000fe400078e3cff */
[----:B---3--:R-:W-:-:S02]  /*3270*/  LOP3.LUT R24, R24, 0x1, RZ, 0xc0, !PT ;  /* 0x0000000118187812 */ /* 0x008fc400078ec0ff */
[----:B------:R-:W-:Y:S02]  /*3280*/  LOP3.LUT R15, R11, 0x1, RZ, 0x3c, !PT ;  /* 0x000000010b0f7812 */ /* 0x000fe400078e3cff */
[----:B------:R-:W-:Y:S02]  /*3290*/  LOP3.LUT R16, R24, 0x1, RZ, 0x3c, !PT ;  /* 0x0000000118107812 */ /* 0x000fe400078e3cff */
[----:B----4-:R-:W-:Y:S02]  /*32a0*/  LOP3.LUT R25, R25, 0x1, RZ, 0xc0, !PT ;  /* 0x0000000119197812 */ /* 0x010fe400078ec0ff */
        /* <DEDUP_REMOVED lines=26> */
[----:B------:R-:W-:-:S05]  /*3450*/  IADD3 R12, PT, PT, R13, R12, R14 ;  /* 0x0000000c0d0c7210 */ /* 0x000fca0007ffe00e */
[----:B------:R-:W-:-:S05]  /*3460*/  IMAD.IADD R43, R43, 0x1, R12 ;  /* 0x000000012b2b7824 */ /* 0x000fca00078e020c */
        /* <DEDUP_REMOVED lines=38> */
[C---:B------:R-:W-:Y:S01]  /*36d0*/  SEL R12, R19.reuse, R12, !P0 ;  /* 0x0000000c130c7207 */ /* 0x040fe20004000000 */
[----:B--2---:R-:W-:Y:S01]  /*36e0*/  IMAD.IADD R19, R19, 0x1, R20 ;  /* 0x0000000113137824 */ /* 0x004fe200078e0214 */
[----:B------:R-:W-:Y:S01]  /*36f0*/  ISETP.NE.AND P0, PT, R45, 0xa, PT ;  /* 0x0000000a2d00780c */ /* 0x000fe20003f05270 */
[----:B------:R-:W-:Y:S02]  /*3700*/  IMAD.IADD R20, R44, 0x1, -R43 ;  /* 0x000000012c147824 */ /* 0x000fe400078e0a2b */
[----:B------:R-:W-:Y:S01]  /*3710*/  IMAD.IADD R21, R21, 0x1, R19 ;  /* 0x0000000115157824 */ /* 0x000fe200078e0213 */
[----:B------:R-:W-:Y:S02]  /*3720*/  SEL R12, R19, R12, !P1 ;  /* 0x0000000c130c7207 */ /* 0x000fe40004800000 */
[----:B------:R-:W-:Y:S01]  /*3730*/  SEL R13, R20, RZ, P2 ;  /* 0x000000ff140d7207 */ /* 0x000fe20001000000 */
[----:B------:R-:W-:Y:S01]  /*3740*/  IMAD.IADD R15, R22, 0x1, R21 ;  /* 0x00000001160f7824 */ /* 0x000fe200078e0215 */
[----:B------:R-:W-:-:S02]  /*3750*/  SEL R12, R21, R12, !P0 ;  /* 0x0000000c150c7207 */ /* 0x000fc40004000000 */
[C---:B------:R-:W-:Y:S02]  /*3760*/  ISETP.GT.U32.AND P0, PT, R0.reuse, 0x1f, PT ;  /* 0x0000001f0000780c */ /* 0x040fe40003f04070 */
[----:B------:R-:W-:Y:S01]  /*3770*/  ISETP.GE.U32.AND P1, PT, R0, 0x20, PT ;  /* 0x000000200000780c */ /* 0x000fe20003f26070 */
[----:B------:R-:W-:-:S05]  /*3780*/  IMAD.IADD R13, R12, 0x1, R13 ;  /* 0x000000010c0d7824 */ /* 0x000fca00078e020d */
[----:B------:R-:W-:-:S05]  /*3790*/  SEL R20, R20, R13, !P1 ;  /* 0x0000000d14147207 */ /* 0x000fca0004800000 */
[----:B------:R-:W-:Y:S05]  /*37a0*/  @P0 BRA `(.L_x_5112) ;  /* 0x0000000800c40947 */ /* 0x000fea0003800000 */
[----:B------:R-:W0:Y:S01]  /*37b0*/  LDC.64 R16, c[0x0][0x3a0] ;  /* 0x0000e800ff107b82 */ /* 0x000e220000000a00 */
[----:B------:R-:W-:Y:S01]  /*37c0*/  ISETP.NE.AND P0, PT, R0, RZ, PT ;  /* 0x000000ff0000720c */ /* 0x000fe20003f05270 */
[----:B------:R-:W-:Y:S01]  /*37d0*/  IMAD.U32 R22, RZ, RZ, UR4 ;  /* 0x00000004ff167e24 */ /* 0x000fe2000f8e00ff */
        /* <DEDUP_REMOVED lines=13> */
.L_x_5436:
[----:B------:R-:W-:Y:S05]  /*38b0*/  @!P0 BRA `(.L_x_5114) ;  /* 0x00000000007c8947 */ /* 0x000fea0003800000 */
[----:B------:R-:W-:-:S07]  /*38c0*/  IMAD.MOV.U32 R19, RZ, RZ, 0x2d2 ;  /* 0x000002d2ff137424 */ /* 0x000fce00078e00ff */
.L_x_5116:
        /* <DEDUP_REMOVED lines=29> */
.L_x_5439:
[----:B------:R-:W-:Y:S05]  /*3aa0*/  @P0 BRA `(.L_x_5116) ;  /* 0xfffffffc00880947 */ /* 0x000fea000383ffff */
.L_x_5114:
        /* <DEDUP_REMOVED lines=14> */
[-C--:B------:R-:W-:Y:S02]  /*3b90*/  ISETP.GE.AND P0, PT, R42, R52.reuse, PT ;  /* 0x000000342a00720c */ /* 0x080fe40003f06270 */
[----:B0-----:R-:W-:Y:S02]  /*3ba0*/  IADD3 R50, P2, PT, R16, 0x100, RZ ;  /* 0x0000010010327810 */ /* 0x001fe40007f5e0ff */
[----:B-1----:R-:W-:Y:S02]  /*3bb0*/  SEL R18, R18, RZ, !P0 ;  /* 0x000000ff12127207 */ /* 0x002fe40004000000 */
        /* <DEDUP_REMOVED lines=15> */
[----:B------:R-:W-:Y:S02]  /*3cb0*/  IMAD.IADD R19, R51, 0x1, R18 ;  /* 0x0000000133137824 */ /* 0x000fe400078e0212 */
[----:B------:R-:W-:-:S03]  /*3cc0*/  IMAD.X R51, RZ, RZ, R17, P2 ;  /* 0x000000ffff337224 */ /* 0x000fc600010e0611 */
[----:B------:R-:W0:Y:S05]  /*3cd0*/  SHFL.DOWN PT, R18, R19, 0x10, R52 ;  /* 0x0a00000013127989 */ /* 0x000e2a00000e0034 */
[----:B------:R-:W-:Y:S02]  /*3ce0*/  VOTE.ALL P0, P0 ;  /* 0x0000000000ff7806 */ /* 0x000fe40000000000 */
[----:B0-----:R-:W-:-:S05]  /*3cf0*/  SEL R18, R18, RZ, !P1 ;  /* 0x000000ff12127207 */ /* 0x001fca0004800000 */
[----:B------:R-:W-:-:S07]  /*3d00*/  IMAD.IADD R46, R19, 0x1, R18 ;  /* 0x00000001132e7824 */ /* 0x000fce00078e0212 */
.L_x_5448:
[----:B------:R-:W-:Y:S05]  /*3d10*/  @!P0 BRA `(.L_x_5118) ;  /* 0x0000000400288947 */ /* 0x000fea0003800000 */
[----:B------:R-:W-:-:S07]  /*3d20*/  IMAD.MOV.U32 R19, RZ, RZ, 0x2d2 ;  /* 0x000002d2ff137424 */ /* 0x000fce00078e00ff */
.L_x_5124:
        /* <DEDUP_REMOVED lines=8> */
.L_x_5451:
[----:B------:R-:W-:Y:S05]  /*3db0*/  @!P0 BRA `(.L_x_5120) ;  /* 0x00000000007c8947 */ /* 0x000fea0003800000 */
[----:B------:R-:W-:-:S07]  /*3dc0*/  IMAD.MOV.U32 R47, RZ, RZ, R19 ;  /* 0x000000ffff2f7224 */ /* 0x000fce00078e0013 */
.L_x_5122:
        /* <DEDUP_REMOVED lines=29> */
.L_x_5454:
[----:B------:R-:W-:Y:S05]  /*3fa0*/  @P0 BRA `(.L_x_5122) ;  /* 0xfffffffc00880947 */ /* 0x000fea000383ffff */
.L_x_5120:
        /* <DEDUP_REMOVED lines=26> */
[----:B------:R-:W-:-:S03]  /*4150*/  VIADD R13, R42, 0x10 ;  /* 0x000000102a0d7836 */ /* 0x000fc60000000000 */
[----:B------:R-:W0:Y:S02]  /*4160*/  SHFL.DOWN PT, R18, R47, 0x10, R16 ;  /* 0x0a0000002f127989 */ /* 0x000e2400000e0010 */
[----:B------:R-:W-:-:S03]  /*4170*/  ISETP.GT.AND P1, PT, R13, R16, PT ;  /* 0x000000100d00720c */ /* 0x000fc60003f24270 */
[----:B------:R-:W-:Y:S02]  /*4180*/  VOTE.ALL P0, P0 ;  /* 0x0000000000ff7806 */ /* 0x000fe40000000000 */
[----:B0-----:R-:W-:-:S04]  /*4190*/  SEL R18, R18, RZ, !P1 ;  /* 0x000000ff12127207 */ /* 0x001fc80004800000 */
[----:B------:R-:W-:-:S07]  /*41a0*/  IADD3 R46, PT, PT, R47, R18, R46 ;  /* 0x000000122f2e7210 */ /* 0x000fce0007ffe02e */
.L_x_5463:
[----:B------:R-:W-:Y:S05]  /*41b0*/  @P0 BRA `(.L_x_5124) ;  /* 0xfffffff800dc0947 */ /* 0x000fea000383ffff */
.L_x_5118:
        /* <DEDUP_REMOVED lines=16> */
.L_x_5112:
[----:B------:R-:W-:Y:S05]  /*42c0*/  WARPSYNC.ALL ;  /* 0x0000000000007948 */ /* 0x000fea0003800000 */
[----:B------:R-:W0:Y:S08]  /*42d0*/  S2UR UR5, SR_CgaCtaId ;  /* 0x00000000000579c3 */ /* 0x000e300000008800 */
[----:B------:R-:W-:Y:S01]  /*42e0*/  BAR.SYNC.DEFER_BLOCKING 0x0 ;  /* 0x0000000000007b1d */ /* 0x000fe20000010000 */
[----:B------:R-:W-:-:S02]  /*42f0*/  ISETP.NE.AND P0, PT, R0, RZ, PT ;  /* 0x000000ff0000720c */ /* 0x000fc40003f05270 */
[----:B------:R-:W-:Y:S02]  /*4300*/  ISETP.NE.AND P1, PT, R10, RZ, PT ;  /* 0x000000ff0a00720c */ /* 0x000fe40003f25270 */
[C---:B------:R-:W-:Y:S01]  /*4310*/  ISETP.NE.AND P2, PT, R11.reuse, RZ, PT ;  /* 0x000000ff0b00720c */ /* 0x040fe20003f45270 */
[----:B------:R-:W-:Y:S01]  /*4320*/  UMOV UR4, 0x400 ;  /* 0x0000040000047882 */ /* 0x000fe20000000000 */
[----:B------:R-:W-:Y:S01]  /*4330*/  LOP3.LUT R19, R11, 0x1, RZ, 0x3c, !PT ;  /* 0x000000010b137812 */ /* 0x000fe200078e3cff */
[----:B------:R-:W-:Y:S01]  /*4340*/  BSSY.RECONVERGENT B0, `(.L_x_5125) ;  /* 0x00000af000007945 */ /* 0x000fe20003800200 */
[C---:B------:R-:W-:Y:S02]  /*4350*/  LOP3.LUT R16, R26.reuse, 0x1, RZ, 0x3c, !PT ;  /* 0x000000011a107812 */ /* 0x040fe400078e3cff */
[----:B------:R-:W-:Y:S02]  /*4360*/  ISETP.NE.AND P3, PT, R26, RZ, PT ;  /* 0x000000ff1a00720c */ /* 0x000fe40003f65270 */
[----:B------:R-:W-:Y:S01]  /*4370*/  LOP3.LUT R23, R34, 0x1, RZ, 0x3c, !PT ;  /* 0x0000000122177812 */ /* 0x000fe200078e3cff */
[----:B0-----:R-:W-:Y:S01]  /*4380*/  ULEA UR4, UR5, UR4, 0x18 ;  /* 0x0000000405047291 */ /* 0x001fe2000f8ec0ff */
[----:B------:R-:W0:Y:S08]  /*4390*/  LDCU.U8 UR5, c[0x0][0x3b8] ;  /* 0x00007700ff0577ac */ /* 0x000e300008000000 */
[----:B--2---:R-:W1:Y:S04]  /*43a0*/  LDS R14, [UR4+0x38] ;  /* 0x00003804ff0e7984 */ /* 0x004e680008000800 */
[----:B------:R-:W-:Y:S04]  /*43b0*/  LDS R12, [UR4+0x44] ;  /* 0x00004404ff0c7984 */ /* 0x000fe80008000800 */
[----:B------:R-:W2:Y:S01]  /*43c0*/  LDS R15, [UR4+0x4c] ;  /* 0x00004c04ff0f7984 */ /* 0x000ea20008000800 */
[----:B-1----:R-:W-:Y:S01]  /*43d0*/  SEL R14, R14, RZ, P0 ;  /* 0x000000ff0e0e7207 */ /* 0x002fe20000000000 */
[----:B------:R-:W-:Y:S01]  /*43e0*/  BAR.SYNC.DEFER_BLOCKING 0x0 ;  /* 0x0000000000007b1d */ /* 0x000fe20000010000 */
[----:B------:R-:W-:-:S03]  /*43f0*/  ISETP.NE.AND P0, PT, R35, RZ, PT ;  /* 0x000000ff2300720c */ /* 0x000fc60003f05270 */
[----:B------:R-:W-:Y:S01]  /*4400*/  IMAD.IADD R17, R14, 0x1, R13 ;  /* 0x000000010e117824 */ /* 0x000fe200078e020d */
[----:B------:R-:W-:Y:S02]  /*4410*/  LOP3.LUT R14, R10, 0x1, RZ, 0x3c, !PT ;  /* 0x000000010a0e7812 */ /* 0x000fe400078e3cff */
[----:B--2---:R-:W-:Y:S01]  /*4420*/  IADD3 R13, PT, PT, -R15, 0x1340, RZ ;  /* 0x000013400f0d7810 */ /* 0x004fe20007ffe1ff */
[C---:B------:R-:W-:Y:S01]  /*4430*/  IMAD.IADD R10, R17.reuse, 0x1, -R12 ;  /* 0x00000001110a7824 */ /* 0x040fe200078e0a0c */
[--C-:B------:R-:W-:Y:S02]  /*4440*/  IADD3 R15, PT, PT, R12, -R17, -R14.reuse ;  /* 0x800000110c0f7210 */ /* 0x100fe40007ffe80e */
[----:B------:R-:W-:Y:S01]  /*4450*/  IADD3 R17, PT, PT, R17, R19, R14 ;  /* 0x0000001311117210 */ /* 0x000fe20007ffe00e */
[--C-:B------:R-:W-:Y:S02]  /*4460*/  IMAD R11, R0, 0xe, -R10.reuse ;  /* 0x0000000e000b7824 */ /* 0x100fe400078e0a0a */
[----:B------:R-:W-:-:S02]  /*4470*/  IMAD.IADD R10, R13, 0x1, R10 ;  /* 0x000000010d0a7824 */ /* 0x000fc400078e020a */
[----:B------:R-:W-:Y:S02]  /*4480*/  IMAD R15, R0, 0xe, R15 ;  /* 0x0000000e000f7824 */ /* 0x000fe400078e020f */
[----:B------:R-:W-:Y:S01]  /*4490*/  IMAD.IADD R14, R14, 0x1, R10 ;  /* 0x000000010e0e7824 */ /* 0x000fe200078e020a */
[----:B------:R-:W-:Y:S01]  /*44a0*/  SEL R11, R10, R11, !P1 ;  /* 0x0000000b0a0b7207 */ /* 0x000fe20004800000 */
[----:B------:R-:W-:Y:S01]  /*44b0*/  VIADD R15, R15, 0x1 ;  /* 0x000000010f0f7836 */ /* 0x000fe20000000000 */
[C---:B------:R-:W-:Y:S02]  /*44c0*/  ISETP.NE.AND P1, PT, R24.reuse, RZ, PT ;  /* 0x000000ff1800720c */ /* 0x040fe40003f25270 */
[----:B------:R-:W-:Y:S02]  /*44d0*/  LOP3.LUT R24, R24, 0x1, RZ, 0x3c, !PT ;  /* 0x0000000118187812 */ /* 0x000fe400078e3cff */
[----:B------:R-:W-:Y:S01]  /*44e0*/  LEA R10, R11, UR4, 0x2 ;  /* 0x000000040b0a7c11 */ /* 0x000fe2000f8e10ff */
[--C-:B------:R-:W-:Y:S01]  /*44f0*/  IMAD.IADD R11, R12, 0x1, -R17.reuse ;  /* 0x000000010c0b7824 */ /* 0x100fe200078e0a11 */
[----:B------:R-:W-:Y:S01]  /*4500*/  SEL R15, R14, R15, !P2 ;  /* 0x0000000f0e0f7207 */ /* 0x000fe20005000000 */
[----:B------:R-:W-:Y:S01]  /*4510*/  IMAD.IADD R17, R24, 0x1, R17 ;  /* 0x0000000118117824 */ /* 0x000fe200078e0211 */
[C---:B------:R-:W-:Y:S01]  /*4520*/  ISETP.NE.AND P2, PT, R25.reuse, RZ, PT ;  /* 0x000000ff1900720c */ /* 0x040fe20003f45270 */
[----:B------:R-:W-:Y:S01]  /*4530*/  IMAD R11, R0, 0xe, R11 ;  /* 0x0000000e000b7824 */ /* 0x000fe200078e020b */
[----:B------:R-:W-:Y:S01]  /*4540*/  LOP3.LUT R25, R25, 0x1, RZ, 0x3c, !PT ;  /* 0x0000000119197812 */ /* 0x000fe200078e3cff */
[----:B------:R-:W-:Y:S01]  /*4550*/  IMAD.IADD R14, R19, 0x1, R14 ;  /* 0x00000001130e7824 */ /* 0x000fe200078e020e */
[----:B-----5:R1:W-:Y:S01]  /*4560*/  STS [R10], R41 ;  /* 0x000000290a007388 */ /* 0x0203e20000000800 */
[----:B------:R-:W-:Y:S01]  /*4570*/  IMAD.IADD R19, R12, 0x1, -R17 ;  /* 0x000000010c137824 */ /* 0x000fe200078e0a11 */
[----:B------:R-:W-:Y:S01]  /*4580*/  LEA R15, R15, UR4, 0x2 ;  /* 0x000000040f0f7c11 */ /* 0x000fe2000f8e10ff */
[----:B------:R-:W-:-:S02]  /*4590*/  VIADD R11, R11, 0x2 ;  /* 0x000000020b0b7836 */ /* 0x000fc40000000000 */
[----:B------:R-:W-:Y:S02]  /*45a0*/  IMAD.IADD R17, R25, 0x1, R17 ;  /* 0x0000000119117824 */ /* 0x000fe400078e0211 */
[----:B------:R-:W-:Y:S01]  /*45b0*/  IMAD R19, R0, 0xe, R19 ;  /* 0x0000000e00137824 */ /* 0x000fe200078e0213 */
[----:B------:R2:W-:Y:S01]  /*45c0*/  STS [R15], R40 ;  /* 0x000000280f007388 */ /* 0x0005e20000000800 */
[----:B-1----:R-:W-:Y:S01]  /*45d0*/  SEL R10, R14, R11, !P1 ;  /* 0x0000000b0e0a7207 */ /* 0x002fe20004800000 */
[----:B------:R-:W-:Y:S01]  /*45e0*/  IMAD.IADD R11, R16, 0x1, R17 ;  /* 0x00000001100b7824 */ /* 0x000fe200078e0211 */
[C---:B------:R-:W-:Y:S01]  /*45f0*/  ISETP.NE.AND P1, PT, R27.reuse, RZ, PT ;  /* 0x000000ff1b00720c */ /* 0x040fe20003f25270 */
[----:B------:R-:W-:Y:S01]  /*4600*/  IMAD.IADD R14, R24, 0x1, R14 ;  /* 0x00000001180e7824 */ /* 0x000fe200078e020e */
[----:B------:R-:W-:Y:S01]  /*4610*/  LOP3.LUT R27, R27, 0x1, RZ, 0x3c, !PT ;  /* 0x000000011b1b7812 */ /* 0x000fe200078e3cff */
[----:B------:R-:W-:Y:S01]  /*4620*/  VIADD R19, R19, 0x3 ;  /* 0x0000000313137836 */ /* 0x000fe20000000000 */
[----:B------:R-:W-:Y:S01]  /*4630*/  LEA R10, R10, UR4, 0x2 ;  /* 0x000000040a0a7c11 */ /* 0x000fe2000f8e10ff */
[----:B------:R-:W-:-:S02]  /*4640*/  IMAD.IADD R21, R12, 0x1, -R11 ;  /* 0x000000010c157824 */ /* 0x000fc400078e0a0b */
[----:B------:R-:W-:Y:S01]  /*4650*/  IMAD.IADD R17, R12, 0x1, -R17 ;  /* 0x000000010c117824 */ /* 0x000fe200078e0a11 */
[----:B------:R-:W-:Y:S01]  /*4660*/  SEL R19, R14, R19, !P2 ;  /* 0x000000130e137207 */ /* 0x000fe20005000000 */
[----:B------:R-:W-:Y:S01]  /*4670*/  IMAD.IADD R14, R25, 0x1, R14 ;  /* 0x00000001190e7824 */ /* 0x000fe200078e020e */
[C---:B------:R-:W-:Y:S01]  /*4680*/  ISETP.NE.AND P2, PT, R29.reuse, RZ, PT ;  /* 0x000000ff1d00720c */ /* 0x040fe20003f45270 */
[----:B------:R-:W-:Y:S01]  /*4690*/  IMAD R21, R0, 0xe, R21 ;  /* 0x0000000e00157824 */ /* 0x000fe200078e0215 */
[----:B------:R-:W-:Y:S01]  /*46a0*/  LOP3.LUT R29, R29, 0x1, RZ, 0x3c, !PT ;  /* 0x000000011d1d7812 */ /* 0x000fe200078e3cff */
[----:B------:R-:W-:Y:S01]  /*46b0*/  IMAD.IADD R16, R16, 0x1, R14 ;  /* 0x0000000110107824 */ /* 0x000fe200078e020e */
[----:B------:R1:W-:Y:S01]  /*46c0*/  STS [R10], R39 ;  /* 0x000000270a007388 */ /* 0x0003e20000000800 */
[----:B------:R-:W-:Y:S01]  /*46d0*/  VIADD R21, R21, 0x5 ;  /* 0x0000000515157836 */ /* 0x000fe20000000000 */
[----:B------:R-:W-:Y:S01]  /*46e0*/  LEA R19, R19, UR4, 0x2 ;  /* 0x0000000413137c11 */ /* 0x000fe2000f8e10ff */
[----:B------:R-:W-:-:S02]  /*46f0*/  IMAD R17, R0, 0xe, R17 ;  /* 0x0000000e00117824 */ /* 0x000fc400078e0211 */
[----:B------:R-:W-:Y:S01]  /*4700*/  IMAD.IADD R11, R27, 0x1, R11 ;  /* 0x000000011b0b7824 */ /* 0x000fe200078e020b */
[----:B------:R-:W-:Y:S01]  /*4710*/  SEL R21, R16, R21, !P1 ;  /* 0x0000001510157207 */ /* 0x000fe20004800000 */
[----:B------:R-:W-:Y:S01]  /*4720*/  VIADD R17, R17, 0x4 ;  /* 0x0000000411117836 */ /* 0x000fe20000000000 */
[----:B------:R-:W-:Y:S01]  /*4730*/  ISETP.NE.AND P1, PT, R28, RZ, PT ;  /* 0x000000ff1c00720c */ /* 0x000fe20003f25270 */
[----:B--2---:R-:W-:Y:S01]  /*4740*/  IMAD.IADD R15, R12, 0x1, -R11 ;  /* 0x000000010c0f7824 */ /* 0x004fe200078e0a0b */
[----:B------:R-:W-:Y:S01]  /*4750*/  LOP3.LUT R28, R28, 0x1, RZ, 0x3c, !PT ;  /* 0x000000011c1c7812 */ /* 0x000fe200078e3cff */
[----:B------:R-:W-:Y:S01]  /*4760*/  IMAD.IADD R16, R27, 0x1, R16 ;  /* 0x000000011b107824 */ /* 0x000fe200078e0210 */
[----:B------:R-:W-:Y:S01]  /*4770*/  SEL R17, R14, R17, !P3 ;  /* 0x000000110e117207 */ /* 0x000fe20005800000 */
[----:B------:R-:W-:Y:S01]  /*4780*/  IMAD R15, R0, 0xe, R15 ;  /* 0x0000000e000f7824 */ /* 0x000fe200078e020f */
[----:B------:R2:W-:Y:S01]  /*4790*/  STS [R19], R38 ;  /* 0x0000002613007388 */ /* 0x0005e20000000800 */
[----:B------:R-:W-:Y:S01]  /*47a0*/  IMAD.IADD R11, R28, 0x1, R11 ;  /* 0x000000011c0b7824 */ /* 0x000fe200078e020b */
[----:B-1----:R-:W-:Y:S01]  /*47b0*/  LEA R10, R17, UR4, 0x2 ;  /* 0x00000004110a7c11 */ /* 0x002fe2000f8e10ff */
[----:B------:R-:W-:Y:S01]  /*47c0*/  VIADD R15, R15, 0x6 ;  /* 0x000000060f0f7836 */ /* 0x000fe20000000000 */
[----:B------:R-:W-:Y:S01]  /*47d0*/  LEA R21, R21, UR4, 0x2 ;  /* 0x0000000415157c11 */ /* 0x000fe2000f8e10ff */
[--C-:B------:R-:W-:Y:S01]  /*47e0*/  IMAD.IADD R17, R12, 0x1, -R11.reuse ;  /* 0x000000010c117824 */ /* 0x100fe200078e0a0b */
[----:B------:R-:W-:Y:S01]  /*47f0*/  ISETP.NE.AND P3, PT, R33, RZ, PT ;  /* 0x000000ff2100720c */ /* 0x000fe20003f65270 */
[----:B------:R-:W-:Y:S01]  /*4800*/  IMAD.IADD R11, R29, 0x1, R11 ;  /* 0x000000011d0b7824 */ /* 0x000fe200078e020b */
[----:B------:R-:W-:Y:S01]  /*4810*/  SEL R15, R16, R15, !P1 ;  /* 0x0000000f100f7207 */ /* 0x000fe20004800000 */
[----:B------:R-:W-:Y:S01]  /*4820*/  IMAD R17, R0, 0xe, R17 ;  /* 0x0000000e00117824 */ /* 0x000fe200078e0211 */
[----:B------:R-:W-:Y:S01]  /*4830*/  ISETP.NE.AND P1, PT, R30, RZ, PT ;  /* 0x000000ff1e00720c */ /* 0x000fe20003f25270 */
[----:B--2---:R-:W-:Y:S01]  /*4840*/  IMAD.IADD R19, R12, 0x1, -R11 ;  /* 0x000000010c137824 */ /* 0x004fe200078e0a0b */
[----:B------:R-:W-:Y:S01]  /*4850*/  LOP3.LUT R30, R30, 0x1, RZ, 0x3c, !PT ;  /* 0x000000011e1e7812 */ /* 0x000fe200078e3cff */
[----:B------:R-:W-:Y:S01]  /*4860*/  IMAD.IADD R16, R28, 0x1, R16 ;  /* 0x000000011c107824 */ /* 0x000fe200078e0210 */
[----:B------:R1:W-:Y:S01]  /*4870*/  STS [R10], R37 ;  /* 0x000000250a007388 */ /* 0x0003e20000000800 */
[----:B------:R-:W-:Y:S01]  /*4880*/  VIADD R17, R17, 0x7 ;  /* 0x0000000711117836 */ /* 0x000fe20000000000 */
[----:B------:R-:W-:Y:S01]  /*4890*/  LEA R15, R15, UR4, 0x2 ;  /* 0x000000040f0f7c11 */ /* 0x000fe2000f8e10ff */
[----:B------:R-:W-:Y:S01]  /*48a0*/  IMAD R19, R0, 0xe, R19 ;  /* 0x0000000e00137824 */ /* 0x000fe200078e0213 */
[----:B------:R2:W-:Y:S01]  /*48b0*/  STS [R21], R36 ;  /* 0x0000002415007388 */ /* 0x0005e20000000800 */
[----:B------:R-:W-:Y:S01]  /*48c0*/  IMAD.IADD R11, R30, 0x1, R11 ;  /* 0x000000011e0b7824 */ /* 0x000fe200078e020b */
[----:B------:R-:W-:Y:S01]  /*48d0*/  SEL R17, R16, R17, !P2 ;  /* 0x0000001110117207 */ /* 0x000fe20005000000 */
[----:B------:R-:W-:Y:S01]  /*48e0*/  IMAD.IADD R16, R29, 0x1, R16 ;  /* 0x000000011d107824 */ /* 0x000fe200078e0210 */
[C---:B------:R-:W-:Y:S01]  /*48f0*/  ISETP.NE.AND P2, PT, R32.reuse, RZ, PT ;  /* 0x000000ff2000720c */ /* 0x040fe20003f45270 */
[----:B------:R-:W-:Y:S01]  /*4900*/  VIADD R19, R19, 0x8 ;  /* 0x0000000813137836 */ /* 0x000fe20000000000 */
[----:B------:R-:W-:Y:S01]  /*4910*/  LOP3.LUT R32, R32, 0x1, RZ, 0x3c, !PT ;  /* 0x0000000120207812 */ /* 0x000fe200078e3cff */
[----:B------:R3:W-:Y:S01]  /*4920*/  STS [R15], R2 ;  /* 0x000000020f007388 */ /* 0x0007e20000000800 */
[----:B-1----:R-:W-:-:S02]  /*4930*/  LEA R10, R17, UR4, 0x2 ;  /* 0x00000004110a7c11 */ /* 0x002fc4000f8e10ff */
[----:B------:R-:W-:Y:S01]  /*4940*/  SEL R19, R16, R19, !P1 ;  /* 0x0000001310137207 */ /* 0x000fe20004800000 */
[----:B--2---:R-:W-:Y:S01]  /*4950*/  IMAD.IADD R21, R12, 0x1, -R11 ;  /* 0x000000010c157824 */ /* 0x004fe200078e0a0b */
[C---:B------:R-:W-:Y:S01]  /*4960*/  ISETP.NE.AND P1, PT, R31.reuse, RZ, PT ;  /* 0x000000ff1f00720c */ /* 0x040fe20003f25270 */
[----:B------:R-:W-:Y:S01]  /*4970*/  IMAD.IADD R16, R30, 0x1, R16 ;  /* 0x000000011e107824 */ /* 0x000fe200078e0210 */
[----:B------:R-:W-:Y:S01]  /*4980*/  LOP3.LUT R31, R31, 0x1, RZ, 0x3c, !PT ;  /* 0x000000011f1f7812 */ /* 0x000fe200078e3cff */
[----:B------:R-:W-:Y:S01]  /*4990*/  IMAD R21, R0, 0xe, R21 ;  /* 0x0000000e00157824 */ /* 0x000fe200078e0215 */
[----:B------:R-:W-:Y:S01]  /*49a0*/  LOP3.LUT R33, R33, 0x1, RZ, 0x3c, !PT ;  /* 0x0000000121217812 */ /* 0x000fe200078e3cff */
[----:B------:R1:W-:Y:S01]  /*49b0*/  STS [R10], R3 ;  /* 0x000000030a007388 */ /* 0x0003e20000000800 */
[----:B------:R-:W-:Y:S01]  /*49c0*/  LEA R19, R19, UR4, 0x2 ;  /* 0x0000000413137c11 */ /* 0x000fe2000f8e10ff */
[----:B------:R-:W-:Y:S02]  /*49d0*/  IMAD.IADD R11, R31, 0x1, R11 ;  /* 0x000000011f0b7824 */ /* 0x000fe400078e020b */
[----:B------:R-:W-:-:S02]  /*49e0*/  VIADD R21, R21, 0x9 ;  /* 0x0000000915157836 */ /* 0x000fc40000000000 */
[--C-:B---3--:R-:W-:Y:S01]  /*49f0*/  IMAD.IADD R15, R32, 0x1, R11.reuse ;  /* 0x00000001200f7824 */ /* 0x108fe200078e020b */
[----:B------:R2:W-:Y:S01]  /*4a00*/  STS [R19], R4 ;  /* 0x0000000413007388 */ /* 0x0005e20000000800 */
[----:B------:R-:W-:Y:S01]  /*4a10*/  IMAD.IADD R11, R12, 0x1, -R11 ;  /* 0x000000010c0b7824 */ /* 0x000fe200078e0a0b */
[----:B------:R-:W-:Y:S01]  /*4a20*/  SEL R21, R16, R21, !P1 ;  /* 0x0000001510157207 */ /* 0x000fe20004800000 */
[--C-:B-1----:R-:W-:Y:S01]  /*4a30*/  IMAD.IADD R3, R33, 0x1, R15.reuse ;  /* 0x0000000121037824 */ /* 0x102fe200078e020f */
[----:B------:R-:W-:Y:S01]  /*4a40*/  ISETP.NE.AND P1, PT, R34, RZ, PT ;  /* 0x000000ff2200720c */ /* 0x000fe20003f25270 */
[----:B------:R-:W-:Y:S02]  /*4a50*/  IMAD.IADD R16, R31, 0x1, R16 ;  /* 0x000000011f107824 */ /* 0x000fe400078e0210 */
[C---:B------:R-:W-:Y:S01]  /*4a60*/  IMAD.IADD R15, R12.reuse, 0x1, -R15 ;  /* 0x000000010c0f7824 */ /* 0x040fe200078e0a0f */
[C---:B------:R-:W-:Y:S01]  /*4a70*/  IADD3 R17, PT, PT, R12.reuse, -R3, -R23 ;  /* 0x800000030c117210 */ /* 0x040fe20007ffe817 */
[----:B------:R-:W-:-:S02]  /*4a80*/  IMAD.IADD R3, R12, 0x1, -R3 ;  /* 0x000000010c037824 */ /* 0x000fc400078e0a03 */
[C---:B------:R-:W-:Y:S02]  /*4a90*/  IMAD R11, R0.reuse, 0xe, R11 ;  /* 0x0000000e000b7824 */ /* 0x040fe400078e020b */
[----:B------:R-:W-:Y:S02]  /*4aa0*/  IMAD R15, R0, 0xe, R15 ;  /* 0x0000000e000f7824 */ /* 0x000fe400078e020f */
[----:B------:R-:W-:Y:S02]  /*4ab0*/  IMAD.IADD R2, R32, 0x1, R16 ;  /* 0x0000000120027824 */ /* 0x000fe400078e0210 */
[C---:B------:R-:W-:Y:S02]  /*4ac0*/  IMAD R3, R0.reuse, 0xe, R3 ;  /* 0x0000000e00037824 */ /* 0x040fe400078e0203 */
[----:B------:R-:W-:Y:S02]  /*4ad0*/  IMAD R17, R0, 0xe, R17 ;  /* 0x0000000e00117824 */ /* 0x000fe400078e0211 */
[----:B------:R-:W-:-:S02]  /*4ae0*/  VIADD R11, R11, 0xa ;  /* 0x0000000a0b0b7836 */ /* 0x000fc40000000000 */
[----:B------:R-:W-:Y:S02]  /*4af0*/  VIADD R15, R15, 0xb ;  /* 0x0000000b0f0f7836 */ /* 0x000fe40000000000 */
[----:B------:R-:W-:Y:S01]  /*4b00*/  IMAD.IADD R10, R33, 0x1, R2 ;  /* 0x00000001210a7824 */ /* 0x000fe200078e0202 */
[----:B------:R-:W-:Y:S01]  /*4b10*/  SEL R11, R16, R11, !P2 ;  /* 0x0000000b100b7207 */ /* 0x000fe20005000000 */
[----:B------:R-:W-:Y:S01]  /*4b20*/  VIADD R3, R3, 0xc ;  /* 0x0000000c03037836 */ /* 0x000fe20000000000 */
[----:B------:R-:W-:Y:S01]  /*4b30*/  SEL R15, R2, R15, !P3 ;  /* 0x0000000f020f7207 */ /* 0x000fe20005800000 */
[----:B------:R-:W-:Y:S01]  /*4b40*/  VIADD R17, R17, 0xd ;  /* 0x0000000d11117836 */ /* 0x000fe20000000000 */
[----:B------:R-:W-:Y:S01]  /*4b50*/  LEA R11, R11, UR4, 0x2 ;  /* 0x000000040b0b7c11 */ /* 0x000fe2000f8e10ff */
[----:B------:R-:W-:Y:S01]  /*4b60*/  @!P0 IMAD.IADD R17, R23, 0x1, R10 ;  /* 0x0000000117118824 */ /* 0x000fe200078e020a */
[----:B------:R-:W-:Y:S02]  /*4b70*/  ISETP.GE.AND P0, PT, R0, R13, PT ;  /* 0x0000000d0000720c */ /* 0x000fe40003f06270 */
[----:B------:R-:W-:-:S02]  /*4b80*/  SEL R3, R10, R3, !P1 ;  /* 0x000000030a037207 */ /* 0x000fc40004800000 */
[----:B------:R-:W-:Y:S02]  /*4b90*/  LEA R10, R21, UR4, 0x2 ;  /* 0x00000004150a7c11 */ /* 0x000fe4000f8e10ff */
[----:B------:R-:W-:Y:S02]  /*4ba0*/  LEA R14, R15, UR4, 0x2 ;  /* 0x000000040f0e7c11 */ /* 0x000fe4000f8e10ff */
[----:B------:R-:W-:Y:S01]  /*4bb0*/  LEA R15, R3, UR4, 0x2 ;  /* 0x00000004030f7c11 */ /* 0x000fe2000f8e10ff */
[----:B------:R1:W-:Y:S01]  /*4bc0*/  STS [R10], R5 ;  /* 0x000000050a007388 */ /* 0x0003e20000000800 */
[----:B------:R-:W-:Y:S02]  /*4bd0*/  LEA R16, R17, UR4, 0x2 ;  /* 0x0000000411107c11 */ /* 0x000fe4000f8e10ff */
[----:B------:R-:W-:Y:S01]  /*4be0*/  IADD3 R3, PT, PT, -R12, UR7, RZ ;  /* 0x000000070c037c10 */ /* 0x000fe2000fffe1ff */
[----:B------:R1:W-:Y:S01]  /*4bf0*/  STS [R11], R6 ;  /* 0x000000060b007388 */ /* 0x0003e20000000800 */
[----:B------:R-:W-:-:S02]  /*4c00*/  SHF.R.S32.HI R2, RZ, 0x1f, R12 ;  /* 0x0000001fff027819 */ /* 0x000fc4000001140c */
[----:B--2---:R-:W-:Y:S01]  /*4c10*/  SHF.R.S32.HI R4, RZ, 0x1f, R3 ;  /* 0x0000001fff047819 */ /* 0x004fe20000011403 */
[----:B------:R1:W-:Y:S04]  /*4c20*/  STS [R14], R7 ;  /* 0x000000070e007388 */ /* 0x0003e80000000800 */
[----:B------:R1:W-:Y:S04]  /*4c30*/  STS [R15], R8 ;  /* 0x000000080f007388 */ /* 0x0003e80000000800 */
[----:B------:R1:W-:Y:S01]  /*4c40*/  STS [R16], R9 ;  /* 0x0000000910007388 */ /* 0x0003e20000000800 */
[----:B------:R-:W-:Y:S06]  /*4c50*/  BAR.SYNC.DEFER_BLOCKING 0x0 ;  /* 0x0000000000007b1d */ /* 0x000fec0000010000 */
[----:B0-----:R-:W-:Y:S05]  /*4c60*/  @P0 BRA `(.L_x_5126) ;  /* 0x0000000000480947 */ /* 0x001fea0003800000 */
[----:B------:R-:W-:Y:S01]  /*4c70*/  UISETP.NE.AND UP0, UPT, UR5, URZ, UPT ;  /* 0x000000ff0500728c */ /* 0x000fe2000bf05270 */
[----:B-1----:R-:W-:Y:S01]  /*4c80*/  IMAD.MOV.U32 R8, RZ, RZ, RZ ;  /* 0x000000ffff087224 */ /* 0x002fe200078e00ff */
[----:B------:R-:W0:Y:S01]  /*4c90*/  LDCU.64 UR6, c[0x0][0x3c0] ;  /* 0x00007800ff0677ac */ /* 0x000e220008000a00 */
[----:B------:R-:W-:-:S03]  /*4ca0*/  IMAD.MOV.U32 R5, RZ, RZ, RZ ;  /* 0x000000ffff057224 */ /* 0x000fc600078e00ff */
[----:B------:R-:W-:-:S13]  /*4cb0*/  PLOP3.LUT P0, PT, PT, PT, UP0, 0x80, 0x8 ;  /* 0x000000000008781c */ /* 0x000fda0003f0f008 */
[----:B------:R-:W-:Y:S05]  /*4cc0*/  @P0 BRA `(.L_x_5127) ;  /* 0x0000000000140947 */ /* 0x000fea0003800000 */
[----:B------:R-:W1:Y:S08]  /*4cd0*/  LDC.64 R6, c[0x0][0x3d0] ;  /* 0x0000f400ff067b82 */ /* 0x000e700000000a00 */
[----:B------:R-:W2:Y:S01]  /*4ce0*/  LDC.64 R8, c[0x0][0x3c8] ;  /* 0x0000f200ff087b82 */ /* 0x000ea20000000a00 */
[----:B-1----:R-:W2:Y:S02]  /*4cf0*/  LDG.E.64 R6, desc[UR8][R6.64] ;  /* 0x0000000806067981 */ /* 0x002ea4000c1e1b00 */
[----:B--2---:R-:W-:-:S05]  /*4d00*/  IADD3 R8, P1, PT, -R6, R8, RZ ;  /* 0x0000000806087210 */ /* 0x004fca0007f3e1ff */
[----:B------:R-:W-:-:S08]  /*4d10*/  IMAD.X R5, R9, 0x1, ~R7, P1 ;  /* 0x0000000109057824 */ /* 0x000fd000008e0e07 */
.L_x_5127:
[----:B------:R-:W-:-:S04]  /*4d20*/  IADD3 R8, P1, P2, R8, R0, R3 ;  /* 0x0000000008087210 */ /* 0x000fc80007a3e003 */
[----:B------:R-:W-:Y:S02]  /*4d30*/  LOP3.LUT R8, RZ, R8, RZ, 0x33, !PT ;  /* 0x00000008ff087212 */ /* 0x000fe400078e33ff */
[----:B------:R-:W-:Y:S02]  /*4d40*/  IADD3.X R7, PT, PT, R5, RZ, R4, P1, P2 ;  /* 0x000000ff05077210 */ /* 0x000fe40000fe4404 */
[----:B0-----:R-:W-:Y:S02]  /*4d50*/  IADD3 R8, P1, PT, R8, UR6, RZ ;  /* 0x0000000608087c10 */ /* 0x001fe4000ff3e0ff */
[----:B------:R-:W-:-:S04]  /*4d60*/  LOP3.LUT R7, RZ, R7, RZ, 0x33, !PT ;  /* 0x00000007ff077212 */ /* 0x000fc800078e33ff */
[----:B------:R-:W-:Y:S01]  /*4d70*/  IADD3.X R7, PT, PT, R7, UR7, RZ, P1, !PT ;  /* 0x0000000707077c10 */ /* 0x000fe20008ffe4ff */
[----:B------:R-:W-:Y:S06]  /*4d80*/  BRA `(.L_x_5128) ;  /* 0x0000000000287947 */ /* 0x000fec0003800000 */
.L_x_5126:
[----:B------:R-:W-:Y:S01]  /*4d90*/  UISETP.NE.AND UP0, UPT, UR5, URZ, UPT ;  /* 0x000000ff0500728c */ /* 0x000fe2000bf05270 */
[----:B-1----:R-:W-:Y:S01]  /*4da0*/  IMAD.IADD R5, R0, 0x1, -R13 ;  /* 0x0000000100057824 */ /* 0x002fe200078e0a0d */
[----:B------:R-:W-:-:S04]  /*4db0*/  CS2R R6, SRZ ;  /* 0x0000000000067805 */ /* 0x000fc8000001ff00 */
[----:B------:R-:W-:-:S13]  /*4dc0*/  PLOP3.LUT P0, PT, PT, PT, UP0, 0x80, 0x8 ;  /* 0x000000000008781c */ /* 0x000fda0003f0f008 */
[----:B------:R-:W-:Y:S05]  /*4dd0*/  @P0 BRA `(.L_x_5129) ;  /* 0x0000000000080947 */ /* 0x000fea0003800000 */
[----:B------:R-:W0:Y:S02]  /*4de0*/  LDC.64 R6, c[0x0][0x3d0] ;  /* 0x0000f400ff067b82 */ /* 0x000e240000000a00 */
[----:B0-----:R-:W5:Y:S02]  /*4df0*/  LDG.E.64 R6, desc[UR8][R6.64] ;  /* 0x0000000806067981 */ /* 0x001f64000c1e1b00 */
.L_x_5129:
[----:B-----5:R-:W-:Y:S02]  /*4e00*/  IADD3 R8, P1, P2, R6, R5, R12 ;  /* 0x0000000506087210 */ /* 0x020fe40007a3e00c */
[----:B------:R-:W-:-:S04]  /*4e10*/  SHF.R.S32.HI R5, RZ, 0x1f, R5 ;  /* 0x0000001fff057819 */ /* 0x000fc80000011405 */
[----:B------:R-:W-:-:S07]  /*4e20*/  IADD3.X R7, PT, PT, R7, R5, R2, P1, P2 ;  /* 0x0000000507077210 */ /* 0x000fce0000fe4402 */
.L_x_5128:
[----:B------:R-:W-:Y:S05]  /*4e30*/  BSYNC.RECONVERGENT B0 ;  /* 0x0000000000007941 */ /* 0x000fea0003800200 */
.L_x_5125:
[C---:B------:R-:W-:Y:S01]  /*4e40*/  LEA R5, R0.reuse, UR4, 0x2 ;  /* 0x0000000400057c11 */ /* 0x040fe2000f8e10ff */
[----:B------:R-:W0:Y:S01]  /*4e50*/  LDCU.64 UR4, c[0x0][0x390] ;  /* 0x00007200ff0477ac */ /* 0x000e220008000a00 */
[----:B------:R-:W-:Y:S01]  /*4e60*/  VIADD R10, R0, 0x160 ;  /* 0x00000160000a7836 */ /* 0x000fe20000000000 */
[----:B------:R-:W-:Y:S02]  /*4e70*/  BSSY.RECONVERGENT B0, `(.L_x_5130) ;  /* 0x0000022000007945 */ /* 0x000fe40003800200 */
[----:B------:R-:W1:Y:S01]  /*4e80*/  LDS R9, [R5] ;  /* 0x0000000005097984 */ /* 0x000e620000000800 */
[----:B0-----:R-:W-:-:S04]  /*4e90*/  LEA R6, P1, R8, UR4, 0x2 ;  /* 0x0000000408067c11 */ /* 0x001fc8000f8210ff */
[----:B------:R-:W-:Y:S02]  /*4ea0*/  LEA.HI.X R7, R8, UR5, R7, 0x2, P1 ;  /* 0x0000000508077c11 */ /* 0x000fe400088f1407 */
[----:B------:R-:W-:-:S03]  /*4eb0*/  ISETP.GE.AND P1, PT, R10, R13, PT ;  /* 0x0000000d0a00720c */ /* 0x000fc60003f26270 */
[----:B-1----:R0:W-:Y:S10]  /*4ec0*/  STG.E desc[UR8][R6.64], R9 ;  /* 0x0000000906007986 */ /* 0x0021f4000c101908 */
[----:B------:R-:W-:Y:S05]  /*4ed0*/  @!P1 BRA `(.L_x_5131) ;  /* 0x00000000002c9947 */ /* 0x000fea0003800000 */
[----:B------:R-:W-:Y:S01]  /*4ee0*/  BSSY.RECONVERGENT B1, `(.L_x_5132) ;  /* 0x0000006000017945 */ /* 0x000fe20003800200 */
[----:B0-----:R-:W-:Y:S01]  /*4ef0*/  IMAD.IADD R9, R10, 0x1, -R13 ;  /* 0x000000010a097824 */ /* 0x001fe200078e0a0d */
[----:B------:R-:W-:Y:S02]  /*4f00*/  CS2R R6, SRZ ;  /* 0x0000000000067805 */ /* 0x000fe4000001ff00 */
[----:B------:R-:W-:Y:S05]  /*4f10*/  @P0 BRA `(.L_x_5133) ;  /* 0x0000000000080947 */ /* 0x000fea0003800000 */
[----:B------:R-:W0:Y:S02]  /*4f20*/  LDC.64 R6, c[0x0][0x3d0] ;  /* 0x0000f400ff067b82 */ /* 0x000e240000000a00 */
[----:B0-----:R-:W5:Y:S02]  /*4f30*/  LDG.E.64 R6, desc[UR8][R6.64] ;  /* 0x0000000806067981 */ /* 0x001f64000c1e1b00 */
.L_x_5133:
[----:B------:R-:W-:Y:S05]  /*4f40*/  BSYNC.RECONVERGENT B1 ;  /* 0x0000000000017941 */ /* 0x000fea0003800200 */
.L_x_5132:
[----:B-----5:R-:W-:Y:S02]  /*4f50*/  IADD3 R8, P1, P2, R6, R9, R12 ;  /* 0x0000000906087210 */ /* 0x020fe40007a3e00c */
[----:B------:R-:W-:-:S04]  /*4f60*/  SHF.R.S32.HI R9, RZ, 0x1f, R9 ;  /* 0x0000001fff097819 */ /* 0x000fc80000011409 */
[----:B------:R-:W-:Y:S01]  /*4f70*/  IADD3.X R7, PT, PT, R7, R9, R2, P1, P2 ;  /* 0x0000000907077210 */ /* 0x000fe20000fe4402 */
[----:B------:R-:W-:Y:S06]  /*4f80*/  BRA `(.L_x_5134) ;  /* 0x0000000000407947 */ /* 0x000fec0003800000 */
.L_x_5131:
[----:B------:R-:W-:Y:S01]  /*4f90*/  BSSY.RECONVERGENT B1, `(.L_x_5135) ;  /* 0x0000008000017945 */ /* 0x000fe20003800200 */
[----:B0-----:R-:W-:-:S03]  /*4fa0*/  CS2R R8, SRZ ;  /* 0x0000000000087805 */ /* 0x001fc6000001ff00 */
[----:B------:R-:W-:Y:S05]  /*4fb0*/  @P0 BRA `(.L_x_5136) ;  /* 0x0000000000140947 */ /* 0x000fea0003800000 */
[----:B------:R-:W0:Y:S01]  /*4fc0*/  LDC.64 R6, c[0x0][0x3d0] ;  /* 0x0000f400ff067b82 */ /* 0x000e220000000a00 */
[----:B------:R-:W1:Y:S01]  /*4fd0*/  LDCU.64 UR6, c[0x0][0x3c8] ;  /* 0x00007900ff0677ac */ /* 0x000e620008000a00 */
[----:B0-----:R-:W1:Y:S02]  /*4fe0*/  LDG.E.64 R6, desc[UR8][R6.64] ;  /* 0x0000000806067981 */ /* 0x001e64000c1e1b00 */
[----:B-1----:R-:W-:-:S04]  /*4ff0*/  IADD3 R8, P1, PT, -R6, UR6, RZ ;  /* 0x0000000606087c10 */ /* 0x002fc8000ff3e1ff */
[----:B------:R-:W-:-:S09]  /*5000*/  IADD3.X R9, PT, PT, ~R7, UR7, RZ, P1, !PT ;  /* 0x0000000707097c10 */ /* 0x000fd20008ffe5ff */
.L_x_5136:
[----:B------:R-:W-:Y:S05]  /*5010*/  BSYNC.RECONVERGENT B1 ;  /* 0x0000000000017941 */ /* 0x000fea0003800200 */
.L_x_5135:
[----:B------:R-:W0:Y:S01]  /*5020*/  LDCU.64 UR6, c[0x0][0x3c0] ;  /* 0x00007800ff0677ac */ /* 0x000e220008000a00 */
[----:B------:R-:W-:-:S04]  /*5030*/  IADD3 R6, P1, P2, R8, R10, R3 ;  /* 0x0000000a08067210 */ /* 0x000fc80007a3e003 */
[----:B------:R-:W-:Y:S02]  /*5040*/  LOP3.LUT R6, RZ, R6, RZ, 0x33, !PT ;  /* 0x00000006ff067212 */ /* 0x000fe400078e33ff */
[----:B------:R-:W-:Y:S02]  /*5050*/  IADD3.X R7, PT, PT, R9, RZ, R4, P1, P2 ;  /* 0x000000ff09077210 */ /* 0x000fe40000fe4404 */
[----:B0-----:R-:W-:Y:S02]  /*5060*/  IADD3 R8, P1, PT, R6, UR6, RZ ;  /* 0x0000000606087c10 */ /* 0x001fe4000ff3e0ff */
[----:B------:R-:W-:-:S04]  /*5070*/  LOP3.LUT R6, RZ, R7, RZ, 0x33, !PT ;  /* 0x00000007ff067212 */ /* 0x000fc800078e33ff */
[----:B------:R-:W-:-:S07]  /*5080*/  IADD3.X R7, PT, PT, R6, UR7, RZ, P1, !PT ;  /* 0x0000000706077c10 */ /* 0x000fce0008ffe4ff */
.L_x_5134:
[----:B------:R-:W-:Y:S05]  /*5090*/  BSYNC.RECONVERGENT B0 ;  /* 0x0000000000007941 */ /* 0x000fea0003800200 */
.L_x_5130:
        /* <DEDUP_REMOVED lines=9> */
[----:B0-----:R-:W-:Y:S01]  /*5130*/  IMAD.IADD R9, R10, 0x1, -R13 ;  /* 0x000000010a097824 */ /* 0x001fe200078e0a0d */
[----:B------:R-:W-:Y:S02]  /*5140*/  CS2R R6, SRZ ;  /* 0x0000000000067805 */ /* 0x000fe4000001ff00 */
[----:B------:R-:W-:Y:S05]  /*5150*/  @P0 BRA `(.L_x_5140) ;  /* 0x0000000000080947 */ /* 0x000fea0003800000 */
[----:B------:R-:W0:Y:S02]  /*5160*/  LDC.64 R6, c[0x0][0x3d0] ;  /* 0x0000f400ff067b82 */ /* 0x000e240000000a00 */
[----:B0-----:R-:W5:Y:S02]  /*5170*/  LDG.E.64 R6, desc[UR8][R6.64] ;  /* 0x0000000806067981 */ /* 0x001f64000c1e1b00 */
.L_x_5140:
[----:B------:R-:W-:Y:S05]  /*5180*/  BSYNC.RECONVERGENT B1 ;  /* 0x0000000000017941 */ /* 0x000fea0003800200 */
.L_x_5139:
[----:B-----5:R-:W-:Y:S02]  /*5190*/  IADD3 R8, P1, P2, R6, R9, R12 ;  /* 0x0000000906087210 */ /* 0x020fe40007a3e00c */
[----:B------:R-:W-:-:S04]  /*51a0*/  SHF.R.S32.HI R9, RZ, 0x1f, R9 ;  /* 0x0000001fff097819 */ /* 0x000fc80000011409 */
[----:B------:R-:W-:Y:S01]  /*51b0*/  IADD3.X R7, PT, PT, R7, R9, R2, P1, P2 ;  /* 0x0000000907077210 */ /* 0x000fe20000fe4402 */
[----:B------:R-:W-:Y:S06]  /*51c0*/  BRA `(.L_x_5141) ;  /* 0x0000000000407947 */ /* 0x000fec0003800000 */
.L_x_5138:
        /* <DEDUP_REMOVED lines=8> */
.L_x_5143:
[----:B------:R-:W-:Y:S05]  /*5250*/  BSYNC.RECONVERGENT B1 ;  /* 0x0000000000017941 */ /* 0x000fea0003800200 */
.L_x_5142:
[----:B------:R-:W0:Y:S01]  /*5260*/  LDCU.64 UR6, c[0x0][0x3c0] ;  /* 0x00007800ff0677ac */ /* 0x000e220008000a00 */
[----:B------:R-:W-:-:S04]  /*5270*/  IADD3 R6, P1, P2, R8, R10, R3 ;  /* 0x0000000a08067210 */ /* 0x000fc80007a3e003 */
[----:B------:R-:W-:Y:S02]  /*5280*/  LOP3.LUT R6, RZ, R6, RZ, 0x33, !PT ;  /* 0x00000006ff067212 */ /* 0x000fe400078e33ff */
[----:B------:R-:W-:Y:S02]  /*5290*/  IADD3.X R7, PT, PT, R9, RZ, R4, P1, P2 ;  /* 0x000000ff09077210 */ /* 0x000fe40000fe4404 */
[----:B0-----:R-:W-:Y:S02]  /*52a0*/  IADD3 R8, P1, PT, R6, UR6, RZ ;  /* 0x0000000606087c10 */ /* 0x001fe4000ff3e0ff */
[----:B------:R-:W-:-:S04]  /*52b0*/  LOP3.LUT R6, RZ, R7, RZ, 0x33, !PT ;  /* 0x00000007ff067212 */ /* 0x000fc800078e33ff */
[----:B------:R-:W-:-:S07]  /*52c0*/  IADD3.X R7, PT, PT, R6, UR7, RZ, P1, !PT ;  /* 0x0000000706077c10 */ /* 0x000fce0008ffe4ff */
.L_x_5141:
[----:B------:R-:W-:Y:S05]  /*52d0*/  BSYNC.RECONVERGENT B0 ;  /* 0x0000000000007941 */ /* 0x000fea0003800200 */
.L_x_5137:
        /* <DEDUP_REMOVED lines=14> */
.L_x_5147:
[----:B------:R-:W-:Y:S05]  /*53c0*/  BSYNC.RECONVERGENT B1 ;  /* 0x0000000000017941 */ /* 0x000fea0003800200 */
.L_x_5146:
[----:B-----5:R-:W-:Y:S02]  /*53d0*/  IADD3 R8, P1, P2, R6, R9, R12 ;  /* 0x0000000906087210 */ /* 0x020fe40007a3e00c */
[----:B------:R-:W-:-:S04]  /*53e0*/  SHF.R.S32.HI R9, RZ, 0x1f, R9 ;  /* 0x0000001fff097819 */ /* 0x000fc80000011409 */
[----:B------:R-:W-:Y:S01]  /*53f0*/  IADD3.X R7, PT, PT, R7, R9, R2, P1, P2 ;  /* 0x0000000907077210 */ /* 0x000fe20000fe4402 */
[----:B------:R-:W-:Y:S06]  /*5400*/  BRA `(.L_x_5148) ;  /* 0x0000000000407947 */ /* 0x000fec0003800000 */
.L_x_5145:
        /* <DEDUP_REMOVED lines=8> */
.L_x_5150:
[----:B------:R-:W-:Y:S05]  /*5490*/  BSYNC.RECONVERGENT B1 ;  /* 0x0000000000017941 */ /* 0x000fea0003800200 */
.L_x_5149:
[----:B------:R-:W0:Y:S01]  /*54a0*/  LDCU.64 UR6, c[0x0][0x3c0] ;  /* 0x00007800ff0677ac */ /* 0x000e220008000a00 */
[----:B------:R-:W-:-:S04]  /*54b0*/  IADD3 R6, P1, P2, R8, R10, R3 ;  /* 0x0000000a08067210 */ /* 0x000fc80007a3e003 */
[----:B------:R-:W-:Y:S02]  /*54c0*/  LOP3.LUT R6, RZ, R6, RZ, 0x33, !PT ;  /* 0x00000006ff067212 */ /* 0x000fe400078e33ff */
[----:B------:R-:W-:Y:S02]  /*54d0*/  IADD3.X R7, PT, PT, R9, RZ, R4, P1, P2 ;  /* 0x000000ff09077210 */ /* 0x000fe40000fe4404 */
[----:B0-----:R-:W-:Y:S02]  /*54e0*/  IADD3 R8, P1, PT, R6, UR6, RZ ;  /* 0x0000000606087c10 */ /* 0x001fe4000ff3e0ff */
[----:B------:R-:W-:-:S04]  /*54f0*/  LOP3.LUT R6, RZ, R7, RZ, 0x33, !PT ;  /* 0x00000007ff067212 */ /* 0x000fc800078e33ff */
[----:B------:R-:W-:-:S07]  /*5500*/  IADD3.X R7, PT, PT, R6, UR7, RZ, P1, !PT ;  /* 0x0000000706077c10 */ /* 0x000fce0008ffe4ff */
.L_x_5148:
[----:B------:R-:W-:Y:S05]  /*5510*/  BSYNC.RECONVERGENT B0 ;  /* 0x0000000000007941 */ /* 0x000fea0003800200 */
.L_x_5144:
        /* <DEDUP_REMOVED lines=14> */
.L_x_5154:
[----:B------:R-:W-:Y:S05]  /*5600*/  BSYNC.RECONVERGENT B1 ;  /* 0x0000000000017941 */ /* 0x000fea0003800200 */
.L_x_5153:
[----:B-----5:R-:W-:Y:S02]  /*5610*/  IADD3 R8, P1, P2, R6, R9, R12 ;  /* 0x0000000906087210 */ /* 0x020fe40007a3e00c */
[----:B------:R-:W-:-:S04]  /*5620*/  SHF.R.S32.HI R9, RZ, 0x1f, R9 ;  /* 0x0000001fff097819 */ /* 0x000fc80000011409 */
[----:B------:R-:W-:Y:S01]  /*5630*/  IADD3.X R7, PT, PT, R7, R9, R2, P1, P2 ;  /* 0x0000000907077210 */ /* 0x000fe20000fe4402 */
[----:B------:R-:W-:Y:S06]  /*5640*/  BRA `(.L_x_5155) ;  /* 0x0000000000407947 */ /* 0x000fec0003800000 */
.L_x_5152:
        /* <DEDUP_REMOVED lines=8> */
.L_x_5157:
[----:B------:R-:W-:Y:S05]  /*56d0*/  BSYNC.RECONVERGENT B1 ;  /* 0x0000000000017941 */ /* 0x000fea0003800200 */
.L_x_5156:
[----:B------:R-:W0:Y:S01]  /*56e0*/  LDCU.64 UR6, c[0x0][0x3c0] ;  /* 0x00007800ff0677ac */ /* 0x000e220008000a00 */
[----:B------:R-:W-:-:S04]  /*56f0*/  IADD3 R6, P1, P2, R8, R10, R3 ;  /* 0x0000000a08067210 */ /* 0x000fc80007a3e003 */
[----:B------:R-:W-:Y:S02]  /*5700*/  LOP3.LUT R6, RZ, R6, RZ, 0x33, !PT ;  /* 0x00000006ff067212 */ /* 0x000fe400078e33ff */
[----:B------:R-:W-:Y:S02]  /*5710*/  IADD3.X R7, PT, PT, R9, RZ, R4, P1, P2 ;  /* 0x000000ff09077210 */ /* 0x000fe40000fe4404 */
[----:B0-----:R-:W-:Y:S02]  /*5720*/  IADD3 R8, P1, PT, R6, UR6, RZ ;  /* 0x0000000606087c10 */ /* 0x001fe4000ff3e0ff */
[----:B------:R-:W-:-:S04]  /*5730*/  LOP3.LUT R6, RZ, R7, RZ, 0x33, !PT ;  /* 0x00000007ff067212 */ /* 0x000fc800078e33ff */
[----:B------:R-:W-:-:S07]  /*5740*/  IADD3.X R7, PT, PT, R6, UR7, RZ, P1, !PT ;  /* 0x0000000706077c10 */ /* 0x000fce0008ffe4ff */
.L_x_5155:
[----:B------:R-:W-:Y:S05]  /*5750*/  BSYNC.RECONVERGENT B0 ;  /* 0x0000000000007941 */ /* 0x000fea0003800200 */
.L_x_5151:
        /* <DEDUP_REMOVED lines=14> */
.L_x_5161:
[----:B------:R-:W-:Y:S05]  /*5840*/  BSYNC.RECONVERGENT B1 ;  /* 0x0000000000017941 */ /* 0x000fea0003800200 */
.L_x_5160:
[----:B-----5:R-:W-:Y:S02]  /*5850*/  IADD3 R8, P1, P2, R6, R9, R12 ;  /* 0x0000000906087210 */ /* 0x020fe40007a3e00c */
[----:B------:R-:W-:-:S04]  /*5860*/  SHF.R.S32.HI R9, RZ, 0x1f, R9 ;  /* 0x0000001fff097819 */ /* 0x000fc80000011409 */
[----:B------:R-:W-:Y:S01]  /*5870*/  IADD3.X R7, PT, PT, R7, R9, R2, P1, P2 ;  /* 0x0000000907077210 */ /* 0x000fe20000fe4402 */
[----:B------:R-:W-:Y:S06]  /*5880*/  BRA `(.L_x_5162) ;  /* 0x0000000000407947 */ /* 0x000fec0003800000 */
.L_x_5159:
        /* <DEDUP_REMOVED lines=8> */
.L_x_5164:
[----:B------:R-:W-:Y:S05]  /*5910*/  BSYNC.RECONVERGENT B1 ;  /* 0x0000000000017941 */ /* 0x000fea0003800200 */
.L_x_5163:
[----:B------:R-:W0:Y:S01]  /*5920*/  LDCU.64 UR6, c[0x0][0x3c0] ;  /* 0x00007800ff0677ac */ /* 0x000e220008000a00 */
[----:B------:R-:W-:-:S04]  /*5930*/  IADD3 R6, P1, P2, R8, R10, R3 ;  /* 0x0000000a08067210 */ /* 0x000fc80007a3e003 */
[----:B------:R-:W-:Y:S02]  /*5940*/  LOP3.LUT R6, RZ, R6, RZ, 0x33, !PT ;  /* 0x00000006ff067212 */ /* 0x000fe400078e33ff */
[----:B------:R-:W-:Y:S02]  /*5950*/  IADD3.X R7, PT, PT, R9, RZ, R4, P1, P2 ;  /* 0x000000ff09077210 */ /* 0x000fe40000fe4404 */
[----:B0-----:R-:W-:Y:S02]  /*5960*/  IADD3 R8, P1, PT, R6, UR6, RZ ;  /* 0x0000000606087c10 */ /* 0x001fe4000ff3e0ff */
[----:B------:R-:W-:-:S04]  /*5970*/  LOP3.LUT R6, RZ, R7, RZ, 0x33, !PT ;  /* 0x00000007ff067212 */ /* 0x000fc800078e33ff */
[----:B------:R-:W-:-:S07]  /*5980*/  IADD3.X R7, PT, PT, R6, UR7, RZ, P1, !PT ;  /* 0x0000000706077c10 */ /* 0x000fce0008ffe4ff */
.L_x_5162:
[----:B------:R-:W-:Y:S05]  /*5990*/  BSYNC.RECONVERGENT B0 ;  /* 0x0000000000007941 */ /* 0x000fea0003800200 */
.L_x_5158:
        /* <DEDUP_REMOVED lines=14> */
.L_x_5168:
[----:B------:R-:W-:Y:S05]  /*5a80*/  BSYNC.RECONVERGENT B1 ;  /* 0x0000000000017941 */ /* 0x000fea0003800200 */
.L_x_5167:
[----:B-----5:R-:W-:Y:S02]  /*5a90*/  IADD3 R8, P1, P2, R6, R9, R12 ;  /* 0x0000000906087210 */ /* 0x020fe40007a3e00c */
[----:B------:R-:W-:-:S04]  /*5aa0*/  SHF.R.S32.HI R9, RZ, 0x1f, R9 ;  /* 0x0000001fff097819 */ /* 0x000fc80000011409 */
[----:B------:R-:W-:Y:S01]  /*5ab0*/  IADD3.X R7, PT, PT, R7, R9, R2, P1, P2 ;  /* 0x0000000907077210 */ /* 0x000fe20000fe4402 */
[----:B------:R-:W-:Y:S06]  /*5ac0*/  BRA `(.L_x_5169) ;  /* 0x0000000000407947 */ /* 0x000fec0003800000 */
.L_x_5166:
        /* <DEDUP_REMOVED lines=8> */
.L_x_5171:
[----:B------:R-:W-:Y:S05]  /*5b50*/  BSYNC.RECONVERGENT B1 ;  /* 0x0000000000017941 */ /* 0x000fea0003800200 */
.L_x_5170:
[----:B------:R-:W0:Y:S01]  /*5b60*/  LDCU.64 UR6, c[0x0][0x3c0] ;  /* 0x00007800ff0677ac */ /* 0x000e220008000a00 */
[----:B------:R-:W-:-:S04]  /*5b70*/  IADD3 R6, P1, P2, R8, R10, R3 ;  /* 0x0000000a08067210 */ /* 0x000fc80007a3e003 */
[----:B------:R-:W-:Y:S02]  /*5b80*/  LOP3.LUT R6, RZ, R6, RZ, 0x33, !PT ;  /* 0x00000006ff067212 */ /* 0x000fe400078e33ff */
[----:B------:R-:W-:Y:S02]  /*5b90*/  IADD3.X R7, PT, PT, R9, RZ, R4, P1, P2 ;  /* 0x000000ff09077210 */ /* 0x000fe40000fe4404 */
[----:B0-----:R-:W-:Y:S02]  /*5ba0*/  IADD3 R8, P1, PT, R6, UR6, RZ ;  /* 0x0000000606087c10 */ /* 0x001fe4000ff3e0ff */
[----:B------:R-:W-:-:S04]  /*5bb0*/  LOP3.LUT R6, RZ, R7, RZ, 0x33, !PT ;  /* 0x00000007ff067212 */ /* 0x000fc800078e33ff */
[----:B------:R-:W-:-:S07]  /*5bc0*/  IADD3.X R7, PT, PT, R6, UR7, RZ, P1, !PT ;  /* 0x0000000706077c10 */ /* 0x000fce0008ffe4ff */
.L_x_5169:
[----:B------:R-:W-:Y:S05]  /*5bd0*/  BSYNC.RECONVERGENT B0 ;  /* 0x0000000000007941 */ /* 0x000fea0003800200 */
.L_x_5165:
        /* <DEDUP_REMOVED lines=14> */
.L_x_5175:
[----:B------:R-:W-:Y:S05]  /*5cc0*/  BSYNC.RECONVERGENT B1 ;  /* 0x0000000000017941 */ /* 0x000fea0003800200 */
.L_x_5174:
[----:B-----5:R-:W-:Y:S02]  /*5cd0*/  IADD3 R8, P1, P2, R6, R9, R12 ;  /* 0x0000000906087210 */ /* 0x020fe40007a3e00c */
[----:B------:R-:W-:-:S04]  /*5ce0*/  SHF.R.S32.HI R9, RZ, 0x1f, R9 ;  /* 0x0000001fff097819 */ /* 0x000fc80000011409 */
[----:B------:R-:W-:Y:S01]  /*5cf0*/  IADD3.X R7, PT, PT, R7, R9, R2, P1, P2 ;  /* 0x0000000907077210 */ /* 0x000fe20000fe4402 */
[----:B------:R-:W-:Y:S06]  /*5d00*/  BRA `(.L_x_5176) ;  /* 0x0000000000407947 */ /* 0x000fec0003800000 */
.L_x_5173:
        /* <DEDUP_REMOVED lines=8> */
.L_x_5178:
[----:B------:R-:W-:Y:S05]  /*5d90*/  BSYNC.RECONVERGENT B1 ;  /* 0x0000000000017941 */ /* 0x000fea0003800200 */
.L_x_5177:
[----:B------:R-:W0:Y:S01]  /*5da0*/  LDCU.64 UR6, c[0x0][0x3c0] ;  /* 0x00007800ff0677ac */ /* 0x000e220008000a00 */
[----:B------:R-:W-:-:S04]  /*5db0*/  IADD3 R6, P1, P2, R8, R10, R3 ;  /* 0x0000000a08067210 */ /* 0x000fc80007a3e003 */
[----:B------:R-:W-:Y:S02]  /*5dc0*/  LOP3.LUT R6, RZ, R6, RZ, 0x33, !PT ;  /* 0x00000006ff067212 */ /* 0x000fe400078e33ff */
[----:B------:R-:W-:Y:S02]  /*5dd0*/  IADD3.X R7, PT, PT, R9, RZ, R4, P1, P2 ;  /* 0x000000ff09077210 */ /* 0x000fe40000fe4404 */
[----:B0-----:R-:W-:Y:S02]  /*5de0*/  IADD3 R8, P1, PT, R6, UR6, RZ ;  /* 0x0000000606087c10 */ /* 0x001fe4000ff3e0ff */
[----:B------:R-:W-:-:S04]  /*5df0*/  LOP3.LUT R6, RZ, R7, RZ, 0x33, !PT ;  /* 0x00000007ff067212 */ /* 0x000fc800078e33ff */
[----:B------:R-:W-:-:S07]  /*5e00*/  IADD3.X R7, PT, PT, R6, UR7, RZ, P1, !PT ;  /* 0x0000000706077c10 */ /* 0x000fce0008ffe4ff */
.L_x_5176:
[----:B------:R-:W-:Y:S05]  /*5e10*/  BSYNC.RECONVERGENT B0 ;  /* 0x0000000000007941 */ /* 0x000fea0003800200 */
.L_x_5172:
        /* <DEDUP_REMOVED lines=14> */
.L_x_5182:
[----:B------:R-:W-:Y:S05]  /*5f00*/  BSYNC.RECONVERGENT B1 ;  /* 0x0000000000017941 */ /* 0x000fea0003800200 */
.L_x_5181:
[----:B-----5:R-:W-:Y:S02]  /*5f10*/  IADD3 R8, P1, P2, R6, R9, R12 ;  /* 0x0000000906087210 */ /* 0x020fe40007a3e00c */
[----:B------:R-:W-:-:S04]  /*5f20*/  SHF.R.S32.HI R9, RZ, 0x1f, R9 ;  /* 0x0000001fff097819 */ /* 0x000fc80000011409 */
[----:B------:R-:W-:Y:S01]  /*5f30*/  IADD3.X R7, PT, PT, R7, R9, R2, P1, P2 ;  /* 0x0000000907077210 */ /* 0x000fe20000fe4402 */
[----:B------:R-:W-:Y:S06]  /*5f40*/  BRA `(.L_x_5183) ;  /* 0x0000000000407947 */ /* 0x000fec0003800000 */
.L_x_5180:
        /* <DEDUP_REMOVED lines=8> */
.L_x_5185:
[----:B------:R-:W-:Y:S05]  /*5fd0*/  BSYNC.RECONVERGENT B1 ;  /* 0x0000000000017941 */ /* 0x000fea0003800200 */
.L_x_5184:
[----:B------:R-:W0:Y:S01]  /*5fe0*/  LDCU.64 UR6, c[0x0][0x3c0] ;  /* 0x00007800ff0677ac */ /* 0x000e220008000a00 */
[----:B------:R-:W-:-:S04]  /*5ff0*/  IADD3 R6, P1, P2, R8, R10, R3 ;  /* 0x0000000a08067210 */ /* 0x000fc80007a3e003 */
[----:B------:R-:W-:Y:S02]  /*6000*/  LOP3.LUT R6, RZ, R6, RZ, 0x33, !PT ;  /* 0x00000006ff067212 */ /* 0x000fe400078e33ff */
[----:B------:R-:W-:Y:S02]  /*6010*/  IADD3.X R7, PT, PT, R9, RZ, R4, P1, P2 ;  /* 0x000000ff09077210 */ /* 0x000fe40000fe4404 */
[----:B0-----:R-:W-:Y:S02]  /*6020*/  IADD3 R8, P1, PT, R6, UR6, RZ ;  /* 0x0000000606087c10 */ /* 0x001fe4000ff3e0ff */
[----:B------:R-:W-:-:S04]  /*6030*/  LOP3.LUT R6, RZ, R7, RZ, 0x33, !PT ;  /* 0x00000007ff067212 */ /* 0x000fc800078e33ff */
[----:B------:R-:W-:-:S07]  /*6040*/  IADD3.X R7, PT, PT, R6, UR7, RZ, P1, !PT ;  /* 0x0000000706077c10 */ /* 0x000fce0008ffe4ff */
.L_x_5183:
[----:B------:R-:W-:Y:S05]  /*6050*/  BSYNC.RECONVERGENT B0 ;  /* 0x0000000000007941 */ /* 0x000fea0003800200 */
.L_x_5179:
        /* <DEDUP_REMOVED lines=14> */
.L_x_5189:
[----:B------:R-:W-:Y:S05]  /*6140*/  BSYNC.RECONVERGENT B1 ;  /* 0x0000000000017941 */ /* 0x000fea0003800200 */
.L_x_5188:
[----:B-----5:R-:W-:Y:S02]  /*6150*/  IADD3 R8, P1, P2, R6, R9, R12 ;  /* 0x0000000906087210 */ /* 0x020fe40007a3e00c */
[----:B------:R-:W-:-:S04]  /*6160*/  SHF.R.S32.HI R9, RZ, 0x1f, R9 ;  /* 0x0000001fff097819 */ /* 0x000fc80000011409 */
[----:B------:R-:W-:Y:S01]  /*6170*/  IADD3.X R7, PT, PT, R7, R9, R2, P1, P2 ;  /* 0x0000000907077210 */ /* 0x000fe20000fe4402 */
[----:B------:R-:W-:Y:S06]  /*6180*/  BRA `(.L_x_5190) ;  /* 0x0000000000407947 */ /* 0x000fec0003800000 */
.L_x_5187:
        /* <DEDUP_REMOVED lines=8> */
.L_x_5192:
[----:B------:R-:W-:Y:S05]  /*6210*/  BSYNC.RECONVERGENT B1 ;  /* 0x0000000000017941 */ /* 0x000fea0003800200 */
.L_x_5191:
[----:B------:R-:W0:Y:S01]  /*6220*/  LDCU.64 UR6, c[0x0][0x3c0] ;  /* 0x00007800ff0677ac */ /* 0x000e220008000a00 */
[----:B------:R-:W-:-:S04]  /*6230*/  IADD3 R6, P1, P2, R8, R10, R3 ;  /* 0x0000000a08067210 */ /* 0x000fc80007a3e003 */
[----:B------:R-:W-:Y:S02]  /*6240*/  LOP3.LUT R6, RZ, R6, RZ, 0x33, !PT ;  /* 0x00000006ff067212 */ /* 0x000fe400078e33ff */
[----:B------:R-:W-:Y:S02]  /*6250*/  IADD3.X R7, PT, PT, R9, RZ, R4, P1, P2 ;  /* 0x000000ff09077210 */ /* 0x000fe40000fe4404 */
[----:B0-----:R-:W-:Y:S02]  /*6260*/  IADD3 R8, P1, PT, R6, UR6, RZ ;  /* 0x0000000606087c10 */ /* 0x001fe4000ff3e0ff */
[----:B------:R-:W-:-:S04]  /*6270*/  LOP3.LUT R6, RZ, R7, RZ, 0x33, !PT ;  /* 0x00000007ff067212 */ /* 0x000fc800078e33ff */
[----:B------:R-:W-:-:S07]  /*6280*/  IADD3.X R7, PT, PT, R6, UR7, RZ, P1, !PT ;  /* 0x0000000706077c10 */ /* 0x000fce0008ffe4ff */
.L_x_5190:
[----:B------:R-:W-:Y:S05]  /*6290*/  BSYNC.RECONVERGENT B0 ;  /* 0x0000000000007941 */ /* 0x000fea0003800200 */
.L_x_5186:
        /* <DEDUP_REMOVED lines=14> */
.L_x_5196:
[----:B------:R-:W-:Y:S05]  /*6380*/  BSYNC.RECONVERGENT B1 ;  /* 0x0000000000017941 */ /* 0x000fea0003800200 */
.L_x_5195:
[----:B-----5:R-:W-:Y:S02]  /*6390*/  IADD3 R8, P1, P2, R6, R9, R12 ;  /* 0x0000000906087210 */ /* 0x020fe40007a3e00c */
[----:B------:R-:W-:-:S04]  /*63a0*/  SHF.R.S32.HI R9, RZ, 0x1f, R9 ;  /* 0x0000001fff097819 */ /* 0x000fc80000011409 */
[----:B------:R-:W-:Y:S01]  /*63b0*/  IADD3.X R7, PT, PT, R7, R9, R2, P1, P2 ;  /* 0x0000000907077210 */ /* 0x000fe20000fe4402 */
[----:B------:R-:W-:Y:S06]  /*63c0*/  BRA `(.L_x_5197) ;  /* 0x0000000000407947 */ /* 0x000fec0003800000 */
.L_x_5194:
        /* <DEDUP_REMOVED lines=8> */
.L_x_5199:
[----:B------:R-:W-:Y:S05]  /*6450*/  BSYNC.RECONVERGENT B1 ;  /* 0x0000000000017941 */ /* 0x000fea0003800200 */
.L_x_5198:
[----:B------:R-:W0:Y:S01]  /*6460*/  LDCU.64 UR6, c[0x0][0x3c0] ;  /* 0x00007800ff0677ac */ /* 0x000e220008000a00 */
[----:B------:R-:W-:-:S04]  /*6470*/  IADD3 R6, P1, P2, R8, R10, R3 ;  /* 0x0000000a08067210 */ /* 0x000fc80007a3e003 */
[----:B------:R-:W-:Y:S02]  /*6480*/  LOP3.LUT R6, RZ, R6, RZ, 0x33, !PT ;  /* 0x00000006ff067212 */ /* 0x000fe400078e33ff */
[----:B------:R-:W-:Y:S02]  /*6490*/  IADD3.X R7, PT, PT, R9, RZ, R4, P1, P2 ;  /* 0x000000ff09077210 */ /* 0x000fe40000fe4404 */
[----:B0-----:R-:W-:Y:S02]  /*64a0*/  IADD3 R8, P1, PT, R6, UR6, RZ ;  /* 0x0000000606087c10 */ /* 0x001fe4000ff3e0ff */
[----:B------:R-:W-:-:S04]  /*64b0*/  LOP3.LUT R6, RZ, R7, RZ, 0x33, !PT ;  /* 0x00000007ff067212 */ /* 0x000fc800078e33ff */
[----:B------:R-:W-:-:S07]  /*64c0*/  IADD3.X R7, PT, PT, R6, UR7, RZ, P1, !PT ;  /* 0x0000000706077c10 */ /* 0x000fce0008ffe4ff */
.L_x_5197:
[----:B------:R-:W-:Y:S05]  /*64d0*/  BSYNC.RECONVERGENT B0 ;  /* 0x0000000000007941 */ /* 0x000fea0003800200 */
.L_x_5193:
        /* <DEDUP_REMOVED lines=14> */
.L_x_5203:
[----:B------:R-:W-:Y:S05]  /*65c0*/  BSYNC.RECONVERGENT B1 ;  /* 0x0000000000017941 */ /* 0x000fea0003800200 */
.L_x_5202:
[----:B-----5:R-:W-:Y:S02]  /*65d0*/  IADD3 R8, P1, P2, R6, R9, R12 ;  /* 0x0000000906087210 */ /* 0x020fe40007a3e00c */
[----:B------:R-:W-:-:S04]  /*65e0*/  SHF.R.S32.HI R9, RZ, 0x1f, R9 ;  /* 0x0000001fff097819 */ /* 0x000fc80000011409 */
[----:B------:R-:W-:Y:S01]  /*65f0*/  IADD3.X R7, PT, PT, R7, R9, R2, P1, P2 ;  /* 0x0000000907077210 */ /* 0x000fe20000fe4402 */
[----:B------:R-:W-:Y:S06]  /*6600*/  BRA `(.L_x_5204) ;  /* 0x0000000000407947 */ /* 0x000fec0003800000 */
.L_x_5201:
        /* <DEDUP_REMOVED lines=8> */
.L_x_5206:
[----:B------:R-:W-:Y:S05]  /*6690*/  BSYNC.RECONVERGENT B1 ;  /* 0x0000000000017941 */ /* 0x000fea0003800200 */
.L_x_5205:
[----:B------:R-:W0:Y:S01]  /*66a0*/  LDCU.64 UR6, c[0x0][0x3c0] ;  /* 0x00007800ff0677ac */ /* 0x000e220008000a00 */
[----:B------:R-:W-:-:S04]  /*66b0*/  IADD3 R6, P1, P2, R8, R10, R3 ;  /* 0x0000000a08067210 */ /* 0x000fc80007a3e003 */
[----:B------:R-:W-:Y:S02]  /*66c0*/  LOP3.LUT R6, RZ, R6, RZ, 0x33, !PT ;  /* 0x00000006ff067212 */ /* 0x000fe400078e33ff */
[----:B------:R-:W-:Y:S02]  /*66d0*/  IADD3.X R7, PT, PT, R9, RZ, R4, P1, P2 ;  /* 0x000000ff09077210 */ /* 0x000fe40000fe4404 */
[----:B0-----:R-:W-:Y:S02]  /*66e0*/  IADD3 R8, P1, PT, R6, UR6, RZ ;  /* 0x0000000606087c10 */ /* 0x001fe4000ff3e0ff */
[----:B------:R-:W-:-:S04]  /*66f0*/  LOP3.LUT R6, RZ, R7, RZ, 0x33, !PT ;  /* 0x00000007ff067212 */ /* 0x000fc800078e33ff */
[----:B------:R-:W-:-:S07]  /*6700*/  IADD3.X R7, PT, PT, R6, UR7, RZ, P1, !PT ;  /* 0x0000000706077c10 */ /* 0x000fce0008ffe4ff */
.L_x_5204:
[----:B------:R-:W-:Y:S05]  /*6710*/  BSYNC.RECONVERGENT B0 ;  /* 0x0000000000007941 */ /* 0x000fea0003800200 */
.L_x_5200:
        /* <DEDUP_REMOVED lines=14> */
.L_x_5210:
[----:B------:R-:W-:Y:S05]  /*6800*/  BSYNC.RECONVERGENT B1 ;  /* 0x0000000000017941 */ /* 0x000fea0003800200 */
.L_x_5209:
[----:B-----5:R-:W-:Y:S02]  /*6810*/  IADD3 R8, P1, P2, R6, R9, R12 ;  /* 0x0000000906087210 */ /* 0x020fe40007a3e00c */
[----:B------:R-:W-:-:S04]  /*6820*/  SHF.R.S32.HI R9, RZ, 0x1f, R9 ;  /* 0x0000001fff097819 */ /* 0x000fc80000011409 */
[----:B------:R-:W-:Y:S01]  /*6830*/  IADD3.X R7, PT, PT, R7, R9, R2, P1, P2 ;  /* 0x0000000907077210 */ /* 0x000fe20000fe4402 */
[----:B------:R-:W-:Y:S06]  /*6840*/  BRA `(.L_x_5211) ;  /* 0x0000000000407947 */ /* 0x000fec0003800000 */
.L_x_5208:
        /* <DEDUP_REMOVED lines=8> */
.L_x_5213:
[----:B------:R-:W-:Y:S05]  /*68d0*/  BSYNC.RECONVERGENT B1 ;  /* 0x0000000000017941 */ /* 0x000fea0003800200 */
.L_x_5212:
[----:B------:R-:W0:Y:S01]  /*68e0*/  LDCU.64 UR6, c[0x0][0x3c0] ;  /* 0x00007800ff0677ac */ /* 0x000e220008000a00 */
[----:B------:R-:W-:-:S04]  /*68f0*/  IADD3 R6, P1, P2, R8, R10, R3 ;  /* 0x0000000a08067210 */ /* 0x000fc80007a3e003 */
[----:B------:R-:W-:Y:S02]  /*6900*/  LOP3.LUT R6, RZ, R6, RZ, 0x33, !PT ;  /* 0x00000006ff067212 */ /* 0x000fe400078e33ff */
[----:B------:R-:W-:Y:S02]  /*6910*/  IADD3.X R7, PT, PT, R9, RZ, R4, P1, P2 ;  /* 0x000000ff09077210 */ /* 0x000fe40000fe4404 */
[----:B0-----:R-:W-:Y:S02]  /*6920*/  IADD3 R8, P1, PT, R6, UR6, RZ ;  /* 0x0000000606087c10 */ /* 0x001fe4000ff3e0ff */
[----:B------:R-:W-:-:S04]  /*6930*/  LOP3.LUT R6, RZ, R7, RZ, 0x33, !PT ;  /* 0x00000007ff067212 */ /* 0x000fc800078e33ff */
[----:B------:R-:W-:-:S07]  /*6940*/  IADD3.X R7, PT, PT, R6, UR7, RZ, P1, !PT ;  /* 0x0000000706077c10 */ /* 0x000fce0008ffe4ff */
.L_x_5211:
[----:B------:R-:W-:Y:S05]  /*6950*/  BSYNC.RECONVERGENT B0 ;  /* 0x0000000000007941 */ /* 0x000fea0003800200 */
.L_x_5207:
        /* <DEDUP_REMOVED lines=9> */
[----:B------:R-:W-:Y:S01]  /*69f0*/  IMAD.IADD R13, R8, 0x1, -R13 ;  /* 0x00000001080d7824 */ /* 0x000fe200078e0a0d */
[----:B0-----:R-:W-:Y:S02]  /*6a00*/  CS2R R6, SRZ ;  /* 0x0000000000067805 */ /* 0x001fe4000001ff00 */
[----:B------:R-:W-:Y:S05]  /*6a10*/  @P0 BRA `(.L_x_5217) ;  /* 0x0000000000080947 */ /* 0x000fea0003800000 */
[----:B------:R-:W0:Y:S02]  /*6a20*/  LDC.64 R6, c[0x0][0x3d0] ;  /* 0x0000f400ff067b82 */ /* 0x000e240000000a00 */
[----:B0-----:R-:W5:Y:S02]  /*6a30*/  LDG.E.64 R6, desc[UR8][R6.64] ;  /* 0x0000000806067981 */ /* 0x001f64000c1e1b00 */
.L_x_5217:
[----:B------:R-:W-:Y:S05]  /*6a40*/  BSYNC.RECONVERGENT B1 ;  /* 0x0000000000017941 */ /* 0x000fea0003800200 */
.L_x_5216:
[----:B-----5:R-:W-:Y:S02]  /*6a50*/  IADD3 R12, P0, P1, R6, R13, R12 ;  /* 0x0000000d060c7210 */ /* 0x020fe4000791e00c */
[----:B------:R-:W-:-:S04]  /*6a60*/  SHF.R.S32.HI R13, RZ, 0x1f, R13 ;  /* 0x0000001fff0d7819 */ /* 0x000fc8000001140d */
[----:B------:R-:W-:Y:S01]  /*6a70*/  IADD3.X R7, PT, PT, R7, R13, R2, P0, P1 ;  /* 0x0000000d07077210 */ /* 0x000fe200007e2402 */
[----:B------:R-:W-:Y:S06]  /*6a80*/  BRA `(.L_x_5218) ;  /* 0x0000000000447947 */ /* 0x000fec0003800000 */
.L_x_5215:
[----:B------:R-:W-:Y:S01]  /*6a90*/  BSSY.RECONVERGENT B1, `(.L_x_5219) ;  /* 0x0000009000017945 */ /* 0x000fe20003800200 */
[----:B------:R-:W-:Y:S02]  /*6aa0*/  IMAD.MOV.U32 R0, RZ, RZ, RZ ;  /* 0x000000ffff007224 */ /* 0x000fe400078e00ff */
[----:B0-----:R-:W-:Y:S01]  /*6ab0*/  IMAD.MOV.U32 R9, RZ, RZ, RZ ;  /* 0x000000ffff097224 */ /* 0x001fe200078e00ff */
[----:B------:R-:W-:Y:S06]  /*6ac0*/  @P0 BRA `(.L_x_5220) ;  /* 0x0000000000140947 */ /* 0x000fec0003800000 */
[----:B------:R-:W0:Y:S01]  /*6ad0*/  LDC.64 R6, c[0x0][0x3d0] ;  /* 0x0000f400ff067b82 */ /* 0x000e220000000a00 */
[----:B------:R-:W1:Y:S01]  /*6ae0*/  LDCU.64 UR6, c[0x0][0x3c8] ;  /* 0x00007900ff0677ac */ /* 0x000e620008000a00 */
[----:B0-----:R-:W1:Y:S02]  /*6af0*/  LDG.E.64 R6, desc[UR8][R6.64] ;  /* 0x0000000806067981 */ /* 0x001e64000c1e1b00 */
[----:B-1----:R-:W-:-:S04]  /*6b00*/  IADD3 R0, P0, PT, -R6, UR6, RZ ;  /* 0x0000000606007c10 */ /* 0x002fc8000ff1e1ff */
[----:B------:R-:W-:-:S09]  /*6b10*/  IADD3.X R9, PT, PT, ~R7, UR7, RZ, P0, !PT ;  /* 0x0000000707097c10 */ /* 0x000fd200087fe5ff */
.L_x_5220:
[----:B------:R-:W-:Y:S05]  /*6b20*/  BSYNC.RECONVERGENT B1 ;  /* 0x0000000000017941 */ /* 0x000fea0003800200 */
.L_x_5219:
[----:B------:R-:W0:Y:S01]  /*6b30*/  LDCU.64 UR6, c[0x0][0x3c0] ;  /* 0x00007800ff0677ac */ /* 0x000e220008000a00 */
[----:B------:R-:W-:-:S04]  /*6b40*/  IADD3 R0, P0, P1, R0, R8, R3 ;  /* 0x0000000800007210 */ /* 0x000fc8000791e003 */
[----:B------:R-:W-:Y:S02]  /*6b50*/  LOP3.LUT R0, RZ, R0, RZ, 0x33, !PT ;  /* 0x00000000ff007212 */ /* 0x000fe400078e33ff */
[----:B------:R-:W-:Y:S02]  /*6b60*/  IADD3.X R4, PT, PT, R9, RZ, R4, P0, P1 ;  /* 0x000000ff09047210 */ /* 0x000fe400007e2404 */
[----:B0-----:R-:W-:Y:S02]  /*6b70*/  IADD3 R12, P0, PT, R0, UR6, RZ ;  /* 0x00000006000c7c10 */ /* 0x001fe4000ff1e0ff */
[----:B------:R-:W-:-:S04]  /*6b80*/  LOP3.LUT R0, RZ, R4, RZ, 0x33, !PT ;  /* 0x00000004ff007212 */ /* 0x000fc800078e33ff */
[----:B------:R-:W-:-:S07]  /*6b90*/  IADD3.X R7, PT, PT, R0, UR7, RZ, P0, !PT ;  /* 0x0000000700077c10 */ /* 0x000fce00087fe4ff */
.L_x_5218:
[----:B------:R-:W-:Y:S05]  /*6ba0*/  BSYNC.RECONVERGENT B0 ;  /* 0x0000000000007941 */ /* 0x000fea0003800200 */
.L_x_5214:
[----:B------:R-:W0:Y:S01]  /*6bb0*/  LDS R5, [R5+0x4780] ;  /* 0x0047800005057984 */ /* 0x000e220000000800 */
[----:B------:R-:W-:-:S04]  /*6bc0*/  LEA R2, P0, R12, UR4, 0x2 ;  /* 0x000000040c027c11 */ /* 0x000fc8000f8010ff */
[----:B------:R-:W-:-:S05]  /*6bd0*/  LEA.HI.X R3, R12, UR5, R7, 0x2, P0 ;  /* 0x000000050c037c11 */ /* 0x000fca00080f1407 */
[----:B0-----:R-:W-:Y:S01]  /*6be0*/  STG.E desc[UR8][R2.64], R5 ;  /* 0x0000000502007986 */ /* 0x001fe2000c101908 */
[----:B------:R-:W-:Y:S05]  /*6bf0*/  EXIT ;  /* 0x000000000000794d */ /* 0x000fea0003800000 */
.L_x_5014:
[----:B------:R-:W0:Y:S01]  /*6c00*/  LDC R43, c[0x0][0x3ac] ;  /* 0x0000eb00ff2b7b82 */ /* 0x000e220000000800 */
[----:B------:R-:W-:Y:S01]  /*6c10*/  ISETP.NE.AND P0, PT, R44, RZ, PT ;  /* 0x000000ff2c00720c */ /* 0x000fe20003f05270 */
[----:B------:R-:W-:Y:S01]  /*6c20*/  BSSY.RECONVERGENT B0, `(.L_x_5221) ;  /* 0x0000731000007945 */ /* 0x000fe20003800200 */
[----:B0-----:R-:W-:-:S11]  /*6c30*/  VIADD R43, R43, -UR7 ;  /* 0x800000072b2b7c36 */ /* 0x001fd60008000000 */
        /* <DEDUP_REMOVED lines=9> */
[----:B0-----:R-:W-:-:S04]  /*6cd0*/  IMAD R26, R0, 0xe, RZ ;  /* 0x0000000e001a7824 */ /* 0x001fc800078e02ff */
[C---:B------:R-:W-:Y:S01]  /*6ce0*/  VIADD R8, R26.reuse, 0x1 ;  /* 0x000000011a087836 */ /* 0x040fe20000000000 */
[C---:B------:R-:W-:Y:S01]  /*6cf0*/  IADD3 R5, P0, P1, R26.reuse, UR7, R5 ;  /* 0x000000071a057c10 */ /* 0x040fe2000f91e005 */
[C---:B------:R-:W-:Y:S02]  /*6d00*/  VIADD R10, R26.reuse, 0x2 ;  /* 0x000000021a0a7836 */ /* 0x040fe40000000000 */
[C---:B------:R-:W-:Y:S01]  /*6d10*/  VIADD R12, R26.reuse, 0x3 ;  /* 0x000000031a0c7836 */ /* 0x040fe20000000000 */
[----:B------:R-:W-:Y:S01]  /*6d20*/  IADD3.X R24, PT, PT, RZ, R4, RZ, P0, P1 ;  /* 0x00000004ff187210 */ /* 0x000fe200007e24ff */
[C---:B------:R-:W-:Y:S01]  /*6d30*/  VIADD R14, R26.reuse, 0x4 ;  /* 0x000000041a0e7836 */ /* 0x040fe20000000000 */
[C---:B---3--:R-:W-:Y:S01]  /*6d40*/  LEA R6, P1, R5.reuse, UR4, 0x2 ;  /* 0x0000000405067c11 */ /* 0x048fe2000f8210ff */
[C---:B------:R-:W-:Y:S01]  /*6d50*/  VIADD R18, R26.reuse, 0x5 ;  /* 0x000000051a127836 */ /* 0x040fe20000000000 */
[C---:B----4-:R-:W-:Y:S01]  /*6d60*/  LEA R4, P0, R5.reuse, UR10, 0x2 ;  /* 0x0000000a05047c11 */ /* 0x050fe2000f8010ff */
[C---:B------:R-:W-:Y:S01]  /*6d70*/  VIADD R20, R26.reuse, 0x6 ;  /* 0x000000061a147836 */ /* 0x040fe20000000000 */
[C-C-:B------:R-:W-:Y:S01]  /*6d80*/  LEA.HI.X R7, R5.reuse, UR5, R24.reuse, 0x2, P1 ;  /* 0x0000000505077c11 */ /* 0x140fe200088f1418 */
[C---:B------:R-:W-:Y:S01]  /*6d90*/  VIADD R30, R26.reuse, 0x8 ;  /* 0x000000081a1e7836 */ /* 0x040fe20000000000 */
[----:B------:R-:W-:Y:S01]  /*6da0*/  LEA.HI.X R5, R5, UR11, R24, 0x2, P0 ;  /* 0x0000000b05057c11 */ /* 0x000fe200080f1418 */
        /* <DEDUP_REMOVED lines=10> */
[C---:B------:R-:W-:Y:S01]  /*6e50*/  VIADD R48, R26.reuse, 0xd ;  /* 0x0000000d1a307836 */ /* 0x040fe20000000000 */
[----:B------:R-:W-:-:S02]  /*6e60*/  ISETP.GE.AND P0, PT, R26, R43, PT ;  /* 0x0000002b1a00720c */ /* 0x000fc40003f06270 */
[-C--:B------:R-:W-:Y:S01]  /*6e70*/  ISETP.GE.AND P1, PT, R8, R43.reuse, PT ;  /* 0x0000002b0800720c */ /* 0x080fe20003f26270 */
[----:B------:R-:W2:Y:S01]  /*6e80*/  @!P6 LDG.E R42, desc[UR8][R6.64+0x8] ;  /* 0x00000808062ae981 */ /* 0x000ea2000c1e1900 */
[----:B------:R-:W-:-:S03]  /*6e90*/  ISETP.GE.AND P6, PT, R48, R43, PT ;  /* 0x0000002b3000720c */ /* 0x000fc60003fc6270 */
[----:B------:R-:W3:Y:S01]  /*6ea0*/  @!P5 LDG.E R41, desc[UR8][R6.64+0xc] ;  /* 0x00000c080629d981 */ /* 0x000ee2000c1e1900 */
[----:B------:R-:W-:-:S03]  /*6eb0*/  ISETP.GE.AND P5, PT, R46, R43, PT ;  /* 0x0000002b2e00720c */ /* 0x000fc60003fa6270 */
[----:B------:R-:W4:Y:S01]  /*6ec0*/  @!P4 LDG.E R38, desc[UR8][R6.64+0x10] ;  /* 0x000010080626c981 */ /* 0x000f22000c1e1900 */
[----:B------:R-:W-:-:S03]  /*6ed0*/  ISETP.GE.AND P4, PT, R44, R43, PT ;  /* 0x0000002b2c00720c */ /* 0x000fc60003f86270 */
[----:B------:R-:W5:Y:S01]  /*6ee0*/  @!P0 LDG.E R27, desc[UR8][R6.64] ;  /* 0x00000008061b8981 */ /* 0x000f62000c1e1900 */
[----:B------:R-:W-:-:S03]  /*6ef0*/  ISETP.GE.AND P0, PT, R24, R43, PT ;  /* 0x0000002b1800720c */ /* 0x000fc60003f06270 */
[----:B------:R-:W2:Y:S01]  /*6f00*/  @!P1 LDG.E R45, desc[UR8][R6.64+0x4] ;  /* 0x00000408062d9981 */ /* 0x000ea2000c1e1900 */
[----:B------:R-:W-:-:S03]  /*6f10*/  ISETP.GE.AND P1, PT, R30, R43, PT ;  /* 0x0000002b1e00720c */ /* 0x000fc60003f26270 */
        /* <DEDUP_REMOVED lines=11> */
[----:B------:R-:W-:-:S02]  /*6fd0*/  P2R R13, PR, RZ, 0x1 ;  /* 0x00000001ff0d7803 */ /* 0x000fc40000000000 */
[-C--:B------:R-:W-:Y:S01]  /*6fe0*/  ISETP.GE.AND P0, PT, R26, R43.reuse, PT ;  /* 0x0000002b1a00720c */ /* 0x080fe20003f06270 */
[----:B------:R-:W-:Y:S01]  /*6ff0*/  BAR.SYNC.DEFER_BLOCKING 0x0 ;  /* 0x0000000000007b1d */ /* 0x000fe20000010000 */
[----:B------:R-:W-:Y:S02]  /*7000*/  P2R R11, PR, RZ, 0x2 ;  /* 0x00000002ff0b7803 */ /* 0x000fe40000000000 */
[----:B------:R-:W-:-:S09]  /*7010*/  ISETP.GE.AND P1, PT, R8, R43, PT ;  /* 0x0000002b0800720c */ /* 0x000fd20003f26270 */
[----:B------:R-:W3:Y:S04]  /*7020*/  @!P0 LDG.E R9, desc[UR8][R4.64] ;  /* 0x0000000804098981 */ /* 0x000ee8000c1e1900 */
[----:B------:R-:W5:Y:S01]  /*7030*/  @!P1 LDG.E R8, desc[UR8][R4.64+0x4] ;  /* 0x0000040804089981 */ /* 0x000f62000c1e1900 */
[----:B------:R-:W-:Y:S02]  /*7040*/  IMAD.MOV.U32 R49, RZ, RZ, 0x1 ;  /* 0x00000001ff317424 */ /* 0x000fe400078e00ff */
[----:B------:R-:W-:Y:S01]  /*7050*/  IMAD.MOV.U32 R44, RZ, RZ, 0x1 ;  /* 0x00000001ff2c7424 */ /* 0x000fe200078e00ff */
[----:B---3--:R-:W-:Y:S02]  /*7060*/  @!P0 LOP3.LUT R49, R9, 0x1, RZ, 0xc, !PT ;  /* 0x0000000109318812 */ /* 0x008fe400078e0cff */
[-C--:B------:R-:W-:Y:S01]  /*7070*/  ISETP.GE.AND P0, PT, R10, R43.reuse, PT ;  /* 0x0000002b0a00720c */ /* 0x080fe20003f06270 */
[----:B------:R-:W-:Y:S01]  /*7080*/  IMAD.MOV.U32 R47, RZ, RZ, 0x1 ;  /* 0x00000001ff2f7424 */ /* 0x000fe200078e00ff */
[----:B-----5:R-:W-:Y:S01]  /*7090*/  @!P1 LOP3.LUT R44, R8, 0x1, RZ, 0xc, !PT ;  /* 0x00000001082c9812 */ /* 0x020fe200078e0cff */
[----:B------:R-:W-:Y:S01]  /*70a0*/  IMAD.MOV.U32 R35, RZ, RZ, 0x1 ;  /* 0x00000001ff237424 */ /* 0x000fe200078e00ff */
[----:B------:R-:W-:Y:S01]  /*70b0*/  ISETP.GE.AND P1, PT, R12, R43, PT ;  /* 0x0000002b0c00720c */ /* 0x000fe20003f26270 */
[----:B------:R-:W-:Y:S01]  /*70c0*/  IMAD.MOV.U32 R40, RZ, RZ, 0x1 ;  /* 0x00000001ff287424 */ /* 0x000fe200078e00ff */
[----:B------:R-:W3:Y:S01]  /*70d0*/  @!P3 LDG.E R9, desc[UR8][R4.64+0x28] ;  /* 0x000028080409b981 */ /* 0x000ee2000c1e1900 */
[----:B------:R-:W-:-:S02]  /*70e0*/  IMAD.MOV.U32 R36, RZ, RZ, 0x1 ;  /* 0x00000001ff247424 */ /* 0x000fc400078e00ff */
[----:B------:R-:W-:Y:S01]  /*70f0*/  IMAD.MOV.U32 R39, RZ, RZ, 0x1 ;  /* 0x00000001ff277424 */ /* 0x000fe200078e00ff */
[----:B------:R-:W5:Y:S04]  /*7100*/  @!P4 LDG.E R10, desc[UR8][R4.64+0x2c] ;  /* 0x00002c08040ac981 */ /* 0x000f68000c1e1900 */
[----:B------:R-:W2:Y:S04]  /*7110*/  @!P0 LDG.E R8, desc[UR8][R4.64+0x8] ;  /* 0x0000080804088981 */ /* 0x000ea8000c1e1900 */
[----:B------:R-:W4:Y:S04]  /*7120*/  @!P1 LDG.E R6, desc[UR8][R4.64+0xc] ;  /* 0x00000c0804069981 */ /* 0x000f28000c1e1900 */
[----:B------:R-:W5:Y:S01]  /*7130*/  @!P6 LDG.E R12, desc[UR8][R4.64+0x34] ;  /* 0x00003408040ce981 */ /* 0x000f62000c1e1900 */
[----:B--2---:R-:W-:-:S02]  /*7140*/  @!P0 LOP3.LUT R47, R8, 0x1, RZ, 0xc, !PT ;  /* 0x00000001082f8812 */ /* 0x004fc400078e0cff */
[----:B------:R-:W-:Y:S01]  /*7150*/  ISETP.GE.AND P0, PT, R14, R43, PT ;  /* 0x0000002b0e00720c */ /* 0x000fe20003f06270 */
[----:B------:R-:W2:Y:S01]  /*7160*/  @!P2 LDG.E R8, desc[UR8][R4.64+0x24] ;  /* 0x000024080408a981 */ /* 0x000ea2000c1e1900 */
[----:B----4-:R-:W-:-:S11]  /*7170*/  @!P1 LOP3.LUT R35, R6, 0x1, RZ, 0xc, !PT ;  /* 0x0000000106239812 */ /* 0x010fd600078e0cff */
[----:B------:R-:W4:Y:S01]  /*7180*/  @!P0 LDG.E R6, desc[UR8][R4.64+0x10] ;  /* 0x0000100804068981 */ /* 0x000f22000c1e1900 */
[----:B------:R-:W-:Y:S02]  /*7190*/  ISETP.GE.AND P1, PT, R18, R43, PT ;  /* 0x0000002b1200720c */ /* 0x000fe40003f26270 */
[----:B----4-:R-:W-:-:S11]  /*71a0*/  @!P0 LOP3.LUT R40, R6, 0x1, RZ, 0xc, !PT ;  /* 0x0000000106288812 */ /* 0x010fd600078e0cff */
[----:B------:R-:W4:Y:S01]  /*71b0*/  @!P1 LDG.E R6, desc[UR8][R4.64+0x14] ;  /* 0x0000140804069981 */ /* 0x000f22000c1e1900 */
[----:B------:R-:W-:Y:S02]  /*71c0*/  ISETP.GE.AND P0, PT, R20, R43, PT ;  /* 0x0000002b1400720c */ /* 0x000fe40003f06270 */
[----:B----4-:R-:W-:-:S11]  /*71d0*/  @!P1 LOP3.LUT R36, R6, 0x1, RZ, 0xc, !PT ;  /* 0x0000000106249812 */ /* 0x010fd600078e0cff */
[----:B------:R-:W4:Y:S01]  /*71e0*/  @!P0 LDG.E R6, desc[UR8][R4.64+0x18] ;  /* 0x0000180804068981 */ /* 0x000f22000c1e1900 */
[----:B------:R-:W-:-:S03]  /*71f0*/  ISETP.NE.AND P1, PT, R11, RZ, PT ;  /* 0x000000ff0b00720c */ /* 0x000fc60003f25270 */
[----:B------:R-:W5:Y:S10]  /*7200*/  @!P5 LDG.E R11, desc[UR8][R4.64+0x30] ;  /* 0x00003008040bd981 */ /* 0x000f74000c1e1900 */
[----:B------:R-:W3:Y:S01]  /*7210*/  @!P1 LDG.E R7, desc[UR8][R4.64+0x20] ;  /* 0x0000200804079981 */ /* 0x000ee2000c1e1900 */
[----:B----4-:R-:W-:-:S02]  /*7220*/  @!P0 LOP3.LUT R39, R6, 0x1, RZ, 0xc, !PT ;  /* 0x0000000106278812 */ /* 0x010fc400078e0cff */
[----:B------:R-:W-:-:S13]  /*7230*/  ISETP.NE.AND P0, PT, R13, RZ, PT ;  /* 0x000000ff0d00720c */ /* 0x000fda0003f05270 */
[----:B------:R-:W4:Y:S01]  /*7240*/  @!P0 LDG.E R6, desc[UR8][R4.64+0x1c] ;  /* 0x00001c0804068981 */ /* 0x000f22000c1e1900 */
[----:B------:R-:W-:Y:S01]  /*7250*/  IADD3 R13, PT, PT, R47, R44, R49 ;  /* 0x0000002c2f0d7210 */ /* 0x000fe20007ffe031 */
[----:B------:R-:W-:-:S03]  /*7260*/  IMAD.MOV.U32 R24, RZ, RZ, 0x1 ;  /* 0x00000001ff187424 */ /* 0x000fc600078e00ff */
[----:B------:R-:W-:Y:S01]  /*7270*/  IADD3 R13, PT, PT, R40, R35, R13 ;  /* 0x00000023280d7210 */ /* 0x000fe20007ffe00d */
[----:B------:R-:W-:Y:S01]  /*7280*/  IMAD.MOV.U32 R31, RZ, RZ, 0x1 ;  /* 0x00000001ff1f7424 */ /* 0x000fe200078e00ff */
[----:B---3--:R-:W-:Y:S02]  /*7290*/  @!P1 LOP3.LUT R31, R7, 0x1, RZ, 0xc, !PT ;  /* 0x00000001071f9812 */ /* 0x008fe400078e0cff */
[----:B------:R-:W-:Y:S01]  /*72a0*/  IADD3 R13, PT, PT, R39, R36, R13 ;  /* 0x00000024270d7210 */ /* 0x000fe20007ffe00d */
[----:B------:R-:W-:Y:S01]  /*72b0*/  IMAD.MOV.U32 R20, RZ, RZ, 0x1 ;  /* 0x00000001ff147424 */ /* 0x000fe200078e00ff */
[----:B--2---:R-:W-:Y:S01]  /*72c0*/  @!P2 LOP3.LUT R20, R8, 0x1, RZ, 0xc, !PT ;  /* 0x000000010814a812 */ /* 0x004fe200078e0cff */
[----:B------:R-:W-:Y:S01]  /*72d0*/  IMAD.MOV.U32 R29, RZ, RZ, 0x1 ;  /* 0x00000001ff1d7424 */ /* 0x000fe200078e00ff */
[----:B------:R-:W-:Y:S01]  /*72e0*/  @!P3 LOP3.LUT R29, R9, 0x1, RZ, 0xc, !PT ;  /* 0x00000001091db812 */ /* 0x000fe200078e0cff */
[----:B------:R-:W-:Y:S01]  /*72f0*/  IMAD.MOV.U32 R18, RZ, RZ, 0x1 ;  /* 0x00000001ff127424 */ /* 0x000fe200078e00ff */
[----:B-----5:R-:W-:Y:S01]  /*7300*/  @!P4 LOP3.LUT R18, R10, 0x1, RZ, 0xc, !PT ;  /* 0x000000010a12c812 */ /* 0x020fe200078e0cff */
[----:B------:R-:W-:Y:S01]  /*7310*/  IMAD.MOV.U32 R23, RZ, RZ, 0x1 ;  /* 0x00000001ff177424 */ /* 0x000fe200078e00ff */
[----:B------:R-:W-:Y:S01]  /*7320*/  @!P5 LOP3.LUT R23, R11, 0x1, RZ, 0xc, !PT ;  /* 0x000000010b17d812 */ /* 0x000fe200078e0cff */
[----:B------:R-:W-:Y:S01]  /*7330*/  IMAD.MOV.U32 R46, RZ, RZ, 0x1 ;  /* 0x00000001ff2e7424 */ /* 0x000fe200078e00ff */
[----:B------:R-:W-:Y:S01]  /*7340*/  @!P6 LOP3.LUT R46, R12, 0x1, RZ, 0xc, !PT ;  /* 0x000000010c2ee812 */ /* 0x000fe200078e0cff */
[----:B------:R-:W1:Y:S01]  /*7350*/  S2R R33, SR_LANEID ;  /* 0x0000000000217919 */ /* 0x000e620000000000 */
[----:B------:R-:W2:Y:S01]  /*7360*/  S2UR UR5, SR_CgaCtaId ;  /* 0x00000000000579c3 */ /* 0x000ea20000008800 */
[----:B------:R-:W-:-:S07]  /*7370*/  UMOV UR4, 0x400 ;  /* 0x0000040000047882 */ /* 0x000fce0000000000 */
[----:B------:R-:W-:Y:S01]  /*7380*/  BAR.SYNC.DEFER_BLOCKING 0x0 ;  /* 0x0000000000007b1d */ /* 0x000fe20000010000 */
[----:B-1----:R-:W-:Y:S01]  /*7390*/  ISETP.NE.AND P1, PT, R33, 0x1f, PT ;  /* 0x0000001f2100780c */ /* 0x002fe20003f25270 */
[----:B--2---:R-:W-:Y:S01]  /*73a0*/  ULEA UR4, UR5, UR4, 0x18 ;  /* 0x0000000405047291 */ /* 0x004fe2000f8ec0ff */
[----:B------:R-:W-:Y:S02]  /*73b0*/  SHF.R.U32.HI R30, RZ, 0x5, R0 ;  /* 0x00000005ff1e7819 */ /* 0x000fe40000011600 */
[----:B----4-:R-:W-:-:S04]  /*73c0*/  @!P0 LOP3.LUT R24, R6, 0x1, RZ, 0xc, !PT ;  /* 0x0000000106188812 */ /* 0x010fc800078e0cff */
[----:B------:R-:W-:-:S04]  /*73d0*/  IADD3 R13, PT, PT, R31, R24, R13 ;  /* 0x000000181f0d7210 */ /* 0x000fc80007ffe00d */
[----:B------:R-:W-:-:S04]  /*73e0*/  IADD3 R13, PT, PT, R29, R20, R13 ;  /* 0x000000141d0d7210 */ /* 0x000fc80007ffe00d */
[----:B------:R-:W-:-:S05]  /*73f0*/  IADD3 R13, PT, PT, R23, R18, R13 ;  /* 0x00000012170d7210 */ /* 0x000fca0007ffe00d */
[----:B------:R-:W-:-:S05]  /*7400*/  IMAD.IADD R13, R13, 0x1, R46 ;  /* 0x000000010d0d7824 */ /* 0x000fca00078e022e */
[----:B------:R-:W1:Y:S02]  /*7410*/  SHFL.UP P0, R4, R13, 0x1, RZ ;  /* 0x042000000d047989 */ /* 0x000e6400000000ff */
[----:B-1----:R-:W-:-:S05]  /*7420*/  @P0 IMAD.IADD R4, R13, 0x1, R4 ;  /* 0x000000010d040824 */ /* 0x002fca00078e0204 */
[----:B------:R-:W1:Y:S02]  /*7430*/  SHFL.UP P0, R5, R4, 0x2, RZ ;  /* 0x0440000004057989 */ /* 0x000e6400000000ff */
[----:B-1----:R-:W-:-:S05]  /*7440*/  @P0 IMAD.IADD R5, R4, 0x1, R5 ;  /* 0x0000000104050824 */ /* 0x002fca00078e0205 */
[----:B0-----:R-:W0:Y:S02]  /*7450*/  SHFL.UP P0, R6, R5, 0x4, RZ ;  /* 0x0480000005067989 */ /* 0x001e2400000000ff */
        /* <DEDUP_REMOVED lines=15> */
[----:B------:R-:W-:Y:S01]  /*7550*/  SEL R4, R5, R4, !P0 ;  /* 0x0000000405047207 */ /* 0x000fe20004000000 */
[----:B------:R-:W-:Y:S01]  /*7560*/  BAR.SYNC.DEFER_BLOCKING 0x0 ;  /* 0x0000000000007b1d */ /* 0x000fe20000010000 */
        /* <DEDUP_REMOVED lines=8> */
[----:B------:R-:W-:Y:S02]  /*75f0*/  IMAD.IADD R9, R9, 0x1, R8 ;  /* 0x0000000109097824 */ /* 0x000fe400078e0208 */
[----:B------:R-:W-:Y:S01]  /*7600*/  IMAD.IADD R6, R4, 0x1, R47 ;  /* 0x0000000104067824 */ /* 0x000fe200078e022f */
[----:B------:R-:W-:Y:S02]  /*7610*/  SEL R7, R8, R5, !P0 ;  /* 0x0000000508077207 */ /* 0x000fe40004000000 */
[----:B------:R-:W-:Y:S01]  /*7620*/  ISETP.NE.AND P0, PT, R30, 0x6, PT ;  /* 0x000000061e00780c */ /* 0x000fe20003f05270 */
[----:B------:R-:W-:Y:S02]  /*7630*/  IMAD.IADD R5, R6, 0x1, R35 ;  /* 0x0000000106057824 */ /* 0x000fe400078e0223 */
[----:B------:R-:W-:Y:S01]  /*7640*/  IMAD.IADD R10, R10, 0x1, R9 ;  /* 0x000000010a0a7824 */ /* 0x000fe200078e0209 */
[----:B------:R-:W-:Y:S01]  /*7650*/  SEL R8, R9, R7, !P0 ;  /* 0x0000000709087207 */ /* 0x000fe20004000000 */
[----:B------:R-:W-:Y:S01]  /*7660*/  IMAD.IADD R7, R5, 0x1, R40 ;  /* 0x0000000105077824 */ /* 0x000fe200078e0228 */
[----:B------:R-:W-:-:S04]  /*7670*/  ISETP.NE.AND P0, PT, R30, 0x7, PT ;  /* 0x000000071e00780c */ /* 0x000fc80003f05270 */
[----:B------:R-:W-:Y:S01]  /*7680*/  SEL R48, R10, R8, !P0 ;  /* 0x000000080a307207 */ /* 0x000fe20004000000 */
[----:B------:R-:W-:Y:S01]  /*7690*/  IMAD.IADD R8, R7, 0x1, R36 ;  /* 0x0000000107087824 */ /* 0x000fe200078e0224 */
[----:B------:R-:W-:Y:S01]  /*76a0*/  ISETP.NE.AND P0, PT, R30, 0x8, PT ;  /* 0x000000081e00780c */ /* 0x000fe20003f05270 */
[----:B------:R-:W-:Y:S02]  /*76b0*/  IMAD.IADD R11, R11, 0x1, R10 ;  /* 0x000000010b0b7824 */ /* 0x000fe400078e020a */
[----:B------:R-:W-:Y:S02]  /*76c0*/  IMAD.IADD R9, R8, 0x1, R39 ;  /* 0x0000000108097824 */ /* 0x000fe400078e0227 */
[----:B--2---:R-:W-:Y:S02]  /*76d0*/  IMAD.IADD R12, R11, 0x1, R12 ;  /* 0x000000010b0c7824 */ /* 0x004fe400078e020c */
[----:B------:R-:W-:Y:S01]  /*76e0*/  IMAD.IADD R10, R9, 0x1, R24 ;  /* 0x00000001090a7824 */ /* 0x000fe200078e0218 */
[----:B------:R-:W-:-:S02]  /*76f0*/  SEL R48, R11, R48, !P0 ;  /* 0x000000300b307207 */ /* 0x000fc40004000000 */
[----:B------:R-:W-:Y:S01]  /*7700*/  ISETP.NE.AND P0, PT, R30, 0x9, PT ;  /* 0x000000091e00780c */ /* 0x000fe20003f05270 */
[----:B------:R-:W-:Y:S02]  /*7710*/  IMAD.IADD R11, R10, 0x1, R31 ;  /* 0x000000010a0b7824 */ /* 0x000fe400078e021f */
[----:B------:R-:W-:Y:S01]  /*7720*/  IMAD.IADD R15, R13, 0x1, R12 ;  /* 0x000000010d0f7824 */ /* 0x000fe200078e020c */
[----:B------:R-:W-:Y:S01]  /*7730*/  SEL R48, R12, R48, !P0 ;  /* 0x000000300c307207 */ /* 0x000fe20004000000 */
[----:B------:R-:W-:Y:S01]  /*7740*/  IMAD.IADD R12, R11, 0x1, R20 ;  /* 0x000000010b0c7824 */ /* 0x000fe200078e0214 */
[----:B------:R-:W-:-:S03]  /*7750*/  ISETP.NE.AND P1, PT, R30, 0xa, PT ;  /* 0x0000000a1e00780c */ /* 0x000fc60003f25270 */
[----:B------:R-:W-:Y:S01]  /*7760*/  IMAD.IADD R13, R12, 0x1, R29 ;  /* 0x000000010c0d7824 */ /* 0x000fe200078e021d */
[----:B------:R-:W-:-:S03]  /*7770*/  SEL R48, R15, R48, !P1 ;  /* 0x000000300f307207 */ /* 0x000fc60004800000 */
[----:B------:R-:W-:Y:S01]  /*7780*/  IMAD.IADD R30, R13, 0x1, R18 ;  /* 0x000000010d1e7824 */ /* 0x000fe200078e0212 */
[----:B------:R-:W-:-:S03]  /*7790*/  IADD3 R14, PT, PT, R15, R43, R14 ;  /* 0x0000002b0f0e7210 */ /* 0x000fc60007ffe00e */
[----:B------:R-:W-:Y:S01]  /*77a0*/  IMAD.IADD R15, R30, 0x1, R23 ;  /* 0x000000011e0f7824 */ /* 0x000fe200078e0217 */
[----:B------:R-:W-:Y:S02]  /*77b0*/  ISETP.NE.AND P2, PT, R33, RZ, PT ;  /* 0x000000ff2100720c */ /* 0x000fe40003f45270 */
[----:B------:R-:W-:Y:S02]  /*77c0*/  ISETP.GE.U32.AND P0, PT, R0, 0x20, PT ;  /* 0x000000200000780c */ /* 0x000fe40003f06070 */
[----:B------:R-:W-:Y:S02]  /*77d0*/  IADD3 R25, PT, PT, R25, -R46, -R15 ;  /* 0x8000002e19197210 */ /* 0x000fe40007ffe80f */
[----:B------:R-:W-:Y:S02]  /*77e0*/  SEL R33, R48, RZ, P0 ;  /* 0x000000ff30217207 */ /* 0x000fe40000000000 */
[----:B------:R-:W-:Y:S01]  /*77f0*/  SEL R50, R25, RZ, P2 ;  /* 0x000000ff19327207 */ /* 0x000fe20001000000 */
[----:B------:R-:W-:-:S04]  /*7800*/  VIADD R14, R14, 0xffffecc0 ;  /* 0xffffecc00e0e7836 */ /* 0x000fc80000000000 */
[----:B------:R-:W-:Y:S02]  /*7810*/  IMAD.IADD R33, R33, 0x1, R50 ;  /* 0x0000000121217824 */ /* 0x000fe400078e0232 */
[----:B------:R-:W-:Y:S02]  /*7820*/  IMAD.IADD R25, R43, 0x1, -R14 ;  /* 0x000000012b197824 */ /* 0x000fe400078e0a0e */
[C-C-:B------:R-:W-:Y:S01]  /*7830*/  IMAD.IADD R51, R26.reuse, 0x1, -R33.reuse ;  /* 0x000000011a337824 */ /* 0x140fe200078e0a21 */
[C---:B------:R-:W-:Y:S01]  /*7840*/  IADD3 R4, PT, PT, R26.reuse, -R4, -R33 ;  /* 0x800000041a047210 */ /* 0x040fe20007ffe821 */
[----:B------:R-:W-:Y:S01]  /*7850*/  IMAD.IADD R48, R33, 0x1, R25 ;  /* 0x0000000121307824 */ /* 0x000fe200078e0219 */
[C-C-:B------:R-:W-:Y:S02]  /*7860*/  IADD3 R6, PT, PT, R26.reuse, -R6, -R33.reuse ;  /* 0x800000061a067210 */ /* 0x140fe40007ffe821 */
[C-C-:B------:R-:W-:Y:S02]  /*7870*/  IADD3 R5, PT, PT, R26.reuse, -R5, -R33.reuse ;  /* 0x800000051a057210 */ /* 0x140fe40007ffe821 */
[----:B------:R-:W-:-:S02]  /*7880*/  IADD3 R7, PT, PT, R26, -R7, -R33 ;  /* 0x800000071a077210 */ /* 0x000fc40007ffe821 */
[C-C-:B------:R-:W-:Y:S02]  /*7890*/  IADD3 R8, PT, PT, R26.reuse, -R8, -R33.reuse ;  /* 0x800000081a087210 */ /* 0x140fe40007ffe821 */
[C-C-:B------:R-:W-:Y:S02]  /*78a0*/  IADD3 R9, PT, PT, R26.reuse, -R9, -R33.reuse ;  /* 0x800000091a097210 */ /* 0x140fe40007ffe821 */
[C-C-:B------:R-:W-:Y:S02]  /*78b0*/  IADD3 R10, PT, PT, R26.reuse, -R10, -R33.reuse ;  /* 0x8000000a1a0a7210 */ /* 0x140fe40007ffe821 */
[C-C-:B------:R-:W-:Y:S02]  /*78c0*/  IADD3 R11, PT, PT, R26.reuse, -R11, -R33.reuse ;  /* 0x8000000b1a0b7210 */ /* 0x140fe40007ffe821 */
[C-C-:B------:R-:W-:Y:S02]  /*78d0*/  IADD3 R12, PT, PT, R26.reuse, -R12, -R33.reuse ;  /* 0x8000000c1a0c7210 */ /* 0x140fe40007ffe821 */
[----:B------:R-:W-:-:S02]  /*78e0*/  IADD3 R13, PT, PT, R26, -R13, -R33 ;  /* 0x8000000d1a0d7210 */ /* 0x000fc40007ffe821 */
[C-C-:B------:R-:W-:Y:S02]  /*78f0*/  IADD3 R30, PT, PT, R26.reuse, -R30, -R33.reuse ;  /* 0x8000001e1a1e7210 */ /* 0x140fe40007ffe821 */
[C---:B------:R-:W-:Y:S02]  /*7900*/  IADD3 R15, PT, PT, R26.reuse, -R15, -R33 ;  /* 0x8000000f1a0f7210 */ /* 0x040fe40007ffe821 */
[--C-:B------:R-:W-:Y:S02]  /*7910*/  IADD3 R26, PT, PT, R26, -R33, -R49.reuse ;  /* 0x800000211a1a7210 */ /* 0x100fe40007ffe831 */
[----:B------:R-:W-:Y:S01]  /*7920*/  ISETP.NE.AND P0, PT, R49, RZ, PT ;  /* 0x000000ff3100720c */ /* 0x000fe20003f05270 */
[----:B------:R-:W-:Y:S01]  /*7930*/  IMAD.IADD R49, R48, 0x1, R49 ;  /* 0x0000000130317824 */ /* 0x000fe200078e0231 */
[----:B------:R-:W-:Y:S01]  /*7940*/  ISETP.NE.AND P1, PT, R44, RZ, PT ;  /* 0x000000ff2c00720c */ /* 0x000fe20003f25270 */
[----:B------:R-:W-:Y:S02]  /*7950*/  VIADD R26, R26, 0x1 ;  /* 0x000000011a1a7836 */ /* 0x000fe40000000000 */
[----:B------:R-:W-:Y:S01]  /*7960*/  IMAD.IADD R44, R49, 0x1, R44 ;  /* 0x00000001312c7824 */ /* 0x000fe200078e022c */
[----:B------:R-:W-:-:S02]  /*7970*/  SEL R51, R51, R48, !P0 ;  /* 0x0000003033337207 */ /* 0x000fc40004000000 */
[----:B------:R-:W-:Y:S02]  /*7980*/  SEL R26, R26, R49, !P1 ;  /* 0x000000311a1a7207 */ /* 0x000fe40004800000 */
[----:B------:R-:W-:Y:S01]  /*7990*/  ISETP.NE.AND P1, PT, R47, RZ, PT ;  /* 0x000000ff2f00720c */ /* 0x000fe20003f25270 */
[----:B------:R-:W-:Y:S01]  /*79a0*/  IMAD.IADD R47, R44, 0x1, R47 ;  /* 0x000000012c2f7824 */ /* 0x000fe200078e022f */
[----:B------:R-:W-:Y:S01]  /*79b0*/  LEA R50, R51, UR4, 0x2 ;  /* 0x0000000433327c11 */ /* 0x000fe2000f8e10ff */
[----:B------:R-:W-:Y:S01]  /*79c0*/  VIADD R5, R5, 0x4 ;  /* 0x0000000405057836 */ /* 0x000fe20000000000 */
[----:B------:R-:W-:Y:S01]  /*79d0*/  ISETP.NE.AND P2, PT, R35, RZ, PT ;  /* 0x000000ff2300720c */ /* 0x000fe20003f45270 */
[----:B------:R-:W-:Y:S01]  /*79e0*/  IMAD.IADD R35, R47, 0x1, R35 ;  /* 0x000000012f237824 */ /* 0x000fe200078e0223 */
[----:B------:R-:W-:Y:S01]  /*79f0*/  ISETP.NE.AND P3, PT, R40, RZ, PT ;  /* 0x000000ff2800720c */ /* 0x000fe20003f65270 */
[----:B------:R-:W-:Y:S01]  /*7a00*/  VIADD R4, R4, 0x2 ;  /* 0x0000000204047836 */ /* 0x000fe20000000000 */
[----:B------:R0:W-:Y:S01]  /*7a10*/  STS [R50], R27 ;  /* 0x0000001b32007388 */ /* 0x0001e20000000800 */
[----:B------:R-:W-:-:S03]  /*7a20*/  VIADD R7, R7, 0x5 ;  /* 0x0000000507077836 */ /* 0x000fc60000000000 */
[----:B------:R-:W-:Y:S02]  /*7a30*/  SEL R4, R4, R44, !P1 ;  /* 0x0000002c04047207 */ /* 0x000fe40004800000 */
[----:B------:R-:W-:Y:S02]  /*7a40*/  ISETP.NE.AND P1, PT, R36, RZ, PT ;  /* 0x000000ff2400720c */ /* 0x000fe40003f25270 */
[----:B0-----:R-:W-:Y:S01]  /*7a50*/  SEL R27, R5, R35, !P3 ;  /* 0x00000023051b7207 */ /* 0x001fe20005800000 */
[----:B------:R-:W-:Y:S02]  /*7a60*/  IMAD.IADD R35, R35, 0x1, R40 ;  /* 0x0000000123237824 */ /* 0x000fe400078e0228 */
[----:B------:R-:W-:-:S03]  /*7a70*/  VIADD R6, R6, 0x3 ;  /* 0x0000000306067836 */ /* 0x000fc60000000000 */
[----:B------:R-:W-:Y:S01]  /*7a80*/  SEL R7, R7, R35, !P1 ;  /* 0x0000002307077207 */ /* 0x000fe20004800000 */
[----:B------:R-:W-:Y:S01]  /*7a90*/  IMAD.IADD R35, R35, 0x1, R36 ;  /* 0x0000000123237824 */ /* 0x000fe200078e0224 */
[----:B------:R-:W-:-:S03]  /*7aa0*/  ISETP.NE.AND P1, PT, R39, RZ, PT ;  /* 0x000000ff2700720c */ /* 0x000fc60003f25270 */
[----:B------:R-:W-:Y:S01]  /*7ab0*/  IMAD.IADD R39, R35, 0x1, R39 ;  /* 0x0000000123277824 */ /* 0x000fe200078e0227 */
[----:B------:R-:W-:Y:S01]  /*7ac0*/  SEL R6, R6, R47, !P2 ;  /* 0x0000002f06067207 */ /* 0x000fe20005000000 */
[----:B------:R-:W-:Y:S01]  /*7ad0*/  VIADD R10, R10, 0x8 ;  /* 0x000000080a0a7836 */ /* 0x000fe20000000000 */
[----:B------:R-:W-:Y:S01]  /*7ae0*/  ISETP.NE.AND P2, PT, R24, RZ, PT ;  /* 0x000000ff1800720c */ /* 0x000fe20003f45270 */
[----:B------:R-:W-:Y:S01]  /*7af0*/  IMAD.IADD R24, R39, 0x1, R24 ;  /* 0x0000000127187824 */ /* 0x000fe200078e0218 */
[----:B------:R-:W-:Y:S01]  /*7b00*/  ISETP.NE.AND P3, PT, R31, RZ, PT ;  /* 0x000000ff1f00720c */ /* 0x000fe20003f65270 */
[----:B------:R-:W-:-:S03]  /*7b10*/  VIADD R8, R8, 0x6 ;  /* 0x0000000608087836 */ /* 0x000fc60000000000 */
[----:B------:R-:W-:Y:S01]  /*7b20*/  SEL R10, R10, R24, !P3 ;  /* 0x000000180a0a7207 */ /* 0x000fe20005800000 */
[----:B------:R-:W-:Y:S01]  /*7b30*/  IMAD.IADD R24, R24, 0x1, R31 ;  /* 0x0000000118187824 */ /* 0x000fe200078e021f */
[----:B------:R-:W-:Y:S01]  /*7b40*/  SEL R8, R8, R35, !P1 ;  /* 0x0000002308087207 */ /* 0x000fe20004800000 */
[----:B------:R-:W-:Y:S01]  /*7b50*/  VIADD R11, R11, 0x9 ;  /* 0x000000090b0b7836 */ /* 0x000fe20000000000 */
[----:B------:R-:W-:Y:S01]  /*7b60*/  ISETP.NE.AND P1, PT, R20, RZ, PT ;  /* 0x000000ff1400720c */ /* 0x000fe20003f25270 */
[----:B------:R-:W-:Y:S01]  /*7b70*/  IMAD.IADD R20, R24, 0x1, R20 ;  /* 0x0000000118147824 */ /* 0x000fe200078e0214 */
[----:B------:R-:W-:Y:S01]  /*7b80*/  ISETP.NE.AND P0, PT, R46, RZ, PT ;  /* 0x000000ff2e00720c */ /* 0x000fe20003f05270 */
[----:B------:R-:W-:Y:S01]  /*7b90*/  VIADD R9, R9, 0x7 ;  /* 0x0000000709097836 */ /* 0x000fe20000000000 */
[----:B------:R-:W-:Y:S02]  /*7ba0*/  SEL R11, R11, R24, !P1 ;  /* 0x000000180b0b7207 */ /* 0x000fe40004800000 */
[----:B------:R-:W-:Y:S01]  /*7bb0*/  ISETP.NE.AND P1, PT, R29, RZ, PT ;  /* 0x000000ff1d00720c */ /* 0x000fe20003f25270 */
[----:B------:R-:W-:Y:S01]  /*7bc0*/  IMAD.IADD R29, R20, 0x1, R29 ;  /* 0x00000001141d7824 */ /* 0x000fe200078e021d */
[----:B------:R-:W-:Y:S01]  /*7bd0*/  LEA R26, R26, UR4, 0x2 ;  /* 0x000000041a1a7c11 */ /* 0x000fe2000f8e10ff */
[----:B------:R-:W-:Y:S01]  /*7be0*/  VIADD R12, R12, 0xa ;  /* 0x0000000a0c0c7836 */ /* 0x000fe20000000000 */
[----:B------:R-:W-:-:S02]  /*7bf0*/  LEA R5, R4, UR4, 0x2 ;  /* 0x0000000404057c11 */ /* 0x000fc4000f8e10ff */
[----:B------:R-:W-:Y:S01]  /*7c00*/  SEL R9, R9, R39, !P2 ;  /* 0x0000002709097207 */ /* 0x000fe20005000000 */
[----:B------:R-:W-:Y:S01]  /*7c10*/  VIADD R13, R13, 0xb ;  /* 0x0000000b0d0d7836 */ /* 0x000fe20000000000 */
[----:B------:R-:W-:Y:S01]  /*7c20*/  ISETP.NE.AND P2, PT, R18, RZ, PT ;  /* 0x000000ff1200720c */ /* 0x000fe20003f45270 */
[----:B------:R-:W-:Y:S01]  /*7c30*/  IMAD.IADD R18, R29, 0x1, R18 ;  /* 0x000000011d127824 */ /* 0x000fe200078e0212 */
[----:B------:R-:W-:Y:S01]  /*7c40*/  LEA R6, R6, UR4, 0x2 ;  /* 0x0000000406067c11 */ /* 0x000fe2000f8e10ff */
[----:B------:R-:W-:Y:S01]  /*7c50*/  VIADD R30, R30, 0xc ;  /* 0x0000000c1e1e7836 */ /* 0x000fe20000000000 */
[----:B------:R-:W-:Y:S01]  /*7c60*/  STS [R26], R45 ;  /* 0x0000002d1a007388 */ /* 0x000fe20000000800 */
[----:B------:R-:W-:Y:S01]  /*7c70*/  LEA R27, R27, UR4, 0x2 ;  /* 0x000000041b1b7c11 */ /* 0x000fe2000f8e10ff */
[----:B------:R-:W-:Y:S01]  /*7c80*/  VIADD R15, R15, 0xd ;  /* 0x0000000d0f0f7836 */ /* 0x000fe20000000000 */
[----:B------:R-:W-:Y:S01]  /*7c90*/  ISETP.NE.AND P3, PT, R23, RZ, PT ;  /* 0x000000ff1700720c */ /* 0x000fe20003f65270 */
[----:B------:R0:W-:Y:S01]  /*7ca0*/  STS [R5], R42 ;  /* 0x0000002a05007388 */ /* 0x0001e20000000800 */
[----:B------:R-:W-:Y:S01]  /*7cb0*/  LEA R4, R7, UR4, 0x2 ;  /* 0x0000000407047c11 */ /* 0x000fe2000f8e10ff */
[----:B------:R-:W-:Y:S01]  /*7cc0*/  @P0 IMAD.IADD R15, R18, 0x1, R23 ;  /* 0x00000001120f0824 */ /* 0x000fe200078e0217 */
[----:B------:R-:W-:Y:S01]  /*7cd0*/  SEL R12, R12, R20, !P1 ;  /* 0x000000140c0c7207 */ /* 0x000fe20004800000 */
[----:B------:R-:W-:Y:S01]  /*7ce0*/  STS [R6], R41 ;  /* 0x0000002906007388 */ /* 0x000fe20000000800 */
[----:B------:R-:W-:-:S02]  /*7cf0*/  LEA R9, R9, UR4, 0x2 ;  /* 0x0000000409097c11 */ /* 0x000fc4000f8e10ff */
[----:B------:R-:W-:Y:S02]  /*7d00*/  SEL R13, R13, R29, !P2 ;  /* 0x0000001d0d0d7207 */ /* 0x000fe40005000000 */
[----:B------:R-:W-:Y:S02]  /*7d10*/  ISETP.GE.AND P0, PT, R0, R25, PT ;  /* 0x000000190000720c */ /* 0x000fe40003f06270 */
[----:B0-----:R-:W-:Y:S01]  /*7d20*/  LEA R5, R8, UR4, 0x2 ;  /* 0x0000000408057c11 */ /* 0x001fe2000f8e10ff */
[----:B------:R-:W-:Y:S01]  /*7d30*/  STS [R27], R38 ;  /* 0x000000261b007388 */ /* 0x000fe20000000800 */
[----:B------:R-:W-:Y:S02]  /*7d40*/  LEA R7, R10, UR4, 0x2 ;  /* 0x000000040a077c11 */ /* 0x000fe4000f8e10ff */
[----:B------:R-:W-:Y:S01]  /*7d50*/  SEL R30, R30, R18, !P3 ;  /* 0x000000121e1e7207 */ /* 0x000fe20005800000 */
[----:B------:R0:W-:Y:S01]  /*7d60*/  STS [R4], R37 ;  /* 0x0000002504007388 */ /* 0x0001e20000000800 */
[----:B------:R-:W-:-:S02]  /*7d70*/  LEA R11, R11, UR4, 0x2 ;  /* 0x000000040b0b7c11 */ /* 0x000fc4000f8e10ff */
[----:B------:R-:W-:Y:S01]  /*7d80*/  LEA R12, R12, UR4, 0x2 ;  /* 0x000000040c0c7c11 */ /* 0x000fe2000f8e10ff */
[----:B------:R1:W-:Y:S01]  /*7d90*/  STS [R5], R34 ;  /* 0x0000002205007388 */ /* 0x0003e20000000800 */
[----:B------:R-:W-:Y:S02]  /*7da0*/  LEA R30, R30, UR4, 0x2 ;  /* 0x000000041e1e7c11 */ /* 0x000fe4000f8e10ff */
[----:B------:R-:W-:Y:S01]  /*7db0*/  LEA R15, R15, UR4, 0x2 ;  /* 0x000000040f0f7c11 */ /* 0x000fe2000f8e10ff */
[----:B------:R1:W-:Y:S01]  /*7dc0*/  STS [R9], R32 ;  /* 0x0000002009007388 */ /* 0x0003e20000000800 */
[----:B0-----:R-:W-:-:S03]  /*7dd0*/  LEA R4, R13, UR4, 0x2 ;  /* 0x000000040d047c11 */ /* 0x001fc6000f8e10ff */
        /* <DEDUP_REMOVED lines=10> */
[----:B-1----:R-:W-:Y:S01]  /*7e80*/  CS2R R6, SRZ ;  /* 0x0000000000067805 */ /* 0x002fe2000001ff00 */
[----:B------:R-:W0:Y:S04]  /*7e90*/  LDCU.64 UR10, c[0x0][0x3c0] ;  /* 0x00007800ff0a77ac */ /* 0x000e280008000a00 */
[----:B------:R-:W-:-:S13]  /*7ea0*/  PLOP3.LUT P0, PT, PT, PT, UP0, 0x80, 0x8 ;  /* 0x000000000008781c */ /* 0x000fda0003f0f008 */
[----:B------:R-:W-:Y:S05]  /*7eb0*/  @P0 BRA `(.L_x_5225) ;  /* 0x0000000000100947 */ /* 0x000fea0003800000 */
[----:B------:R-:W1:Y:S02]  /*7ec0*/  LDC.64 R4, c[0x0][0x3d0] ;  /* 0x0000f400ff047b82 */ /* 0x000e640000000a00 */
[----:B-1----:R-:W2:Y:S02]  /*7ed0*/  LDG.E.64 R4, desc[UR8][R4.64] ;  /* 0x0000000804047981 */ /* 0x002ea4000c1e1b00 */
[----:B--2---:R-:W-:-:S05]  /*7ee0*/  IADD3 R7, P1, PT, -R4, R2, RZ ;  /* 0x0000000204077210 */ /* 0x004fca0007f3e1ff */
[----:B------:R-:W-:-:S08]  /*7ef0*/  IMAD.X R6, R3, 0x1, ~R5, P1 ;  /* 0x0000000103067824 */ /* 0x000fd000008e0e05 */
.L_x_5225:
[----:B------:R-:W-:-:S04]  /*7f00*/  IADD3 R8, P1, PT, R0, R7, RZ ;  /* 0x0000000700087210 */ /* 0x000fc80007f3e0ff */
[----:B------:R-:W-:Y:S01]  /*7f10*/  LOP3.LUT R8, RZ, R8, RZ, 0x33, !PT ;  /* 0x00000008ff087212 */ /* 0x000fe200078e33ff */
[----:B------:R-:W-:-:S03]  /*7f20*/  IMAD.X R7, RZ, RZ, R6, P1 ;  /* 0x000000ffff077224 */ /* 0x000fc600008e0606 */
[----:B0-----:R-:W-:Y:S02]  /*7f30*/  IADD3 R8, P1, PT, R8, UR10, RZ ;  /* 0x0000000a08087c10 */ /* 0x001fe4000ff3e0ff */
[----:B------:R-:W-:-:S04]  /*7f40*/  LOP3.LUT R7, RZ, R7, RZ, 0x33, !PT ;  /* 0x00000007ff077212 */ /* 0x000fc800078e33ff */
[----:B------:R-:W-:Y:S01]  /*7f50*/  IADD3.X R7, PT, PT, R7, UR11, RZ, P1, !PT ;  /* 0x0000000b07077c10 */ /* 0x000fe20008ffe4ff */
[----:B------:R-:W-:Y:S06]  /*7f60*/  BRA `(.L_x_5226) ;  /* 0x0000000000247947 */ /* 0x000fec0003800000 */
.L_x_5224:
[----:B------:R-:W-:Y:S01]  /*7f70*/  UISETP.NE.AND UP0, UPT, UR6, URZ, UPT ;  /* 0x000000ff0600728c */ /* 0x000fe2000bf05270 */
[----:B-1----:R-:W-:Y:S01]  /*7f80*/  IMAD.IADD R7, R0, 0x1, -R25 ;  /* 0x0000000100077824 */ /* 0x002fe200078e0a19 */
[----:B------:R-:W-:-:S04]  /*7f90*/  CS2R R4, SRZ ;  /* 0x0000000000047805 */ /* 0x000fc8000001ff00 */
[----:B------:R-:W-:-:S13]  /*7fa0*/  PLOP3.LUT P0, PT, PT, PT, UP0, 0x80, 0x8 ;  /* 0x000000000008781c */ /* 0x000fda0003f0f008 */
[----:B------:R-:W-:Y:S05]  /*7fb0*/  @P0 BRA `(.L_x_5227) ;  /* 0x0000000000080947 */ /* 0x000fea0003800000 */
[----:B------:R-:W0:Y:S02]  /*7fc0*/  LDC.64 R4, c[0x0][0x3d0] ;  /* 0x0000f400ff047b82 */ /* 0x000e240000000a00 */
[----:B0-----:R-:W5:Y:S02]  /*7fd0*/  LDG.E.64 R4, desc[UR8][R4.64] ;  /* 0x0000000804047981 */ /* 0x001f64000c1e1b00 */
.L_x_5227:
[----:B-----5:R-:W-:-:S04]  /*7fe0*/  IADD3 R8, P1, PT, R7, R4, RZ ;  /* 0x0000000407087210 */ /* 0x020fc80007f3e0ff */
[----:B------:R-:W-:-:S09]  /*7ff0*/  LEA.HI.X.SX32 R7, R7, R5, 0x1, P1 ;  /* 0x0000000507077211 */ /* 0x000fd200008f0eff */
.L_x_5226:
[----:B------:R-:W-:Y:S05]  /*8000*/  BSYNC.RECONVERGENT B1 ;  /* 0x0000000000017941 */ /* 0x000fea0003800200 */
.L_x_5223:
[C---:B------:R-:W-:Y:S01]  /*8010*/  ISETP.GE.AND P1, PT, R0.reuse, R43, PT ;  /* 0x0000002b0000720c */ /* 0x040fe20003f26270 */
[----:B------:R-:W-:Y:S01]  /*8020*/  BSSY.RECONVERGENT B1, `(.L_x_5228) ;  /* 0x0000024000017945 */ /* 0x000fe20003800200 */
[----:B------:R-:W-:-:S11]  /*8030*/  LEA R4, R0, UR4, 0x2 ;  /* 0x0000000400047c11 */ /* 0x000fd6000f8e10ff */
[----:B------:R-:W0:Y:S01]  /*8040*/  @!P1 LDS R5, [R4] ;  /* 0x0000000004059984 */ /* 0x000e220000000800 */
[----:B------:R-:W1:Y:S02]  /*8050*/  @!P1 LDC.64 R10, c[0x0][0x390] ;  /* 0x0000e400ff0a9b82 */ /* 0x000e640000000a00 */
[----:B-1----:R-:W-:Y:S01]  /*8060*/  @!P1 LEA R6, P2, R8, R10, 0x2 ;  /* 0x0000000a08069211 */ /* 0x002fe200078410ff */
[----:B------:R-:W-:-:S03]  /*8070*/  VIADD R10, R0, 0x160 ;  /* 0x00000160000a7836 */ /* 0x000fc60000000000 */
[----:B------:R-:W-:-:S05]  /*8080*/  @!P1 LEA.HI.X R7, R8, R11, R7, 0x2, P2 ;  /* 0x0000000b08079211 */ /* 0x000fca00010f1407 */
[----:B0-----:R0:W-:Y:S01]  /*8090*/  @!P1 STG.E desc[UR8][R6.64], R5 ;  /* 0x0000000506009986 */ /* 0x0011e2000c101908 */
[----:B------:R-:W-:-:S13]  /*80a0*/  ISETP.GE.AND P1, PT, R10, R25, PT ;  /* 0x000000190a00720c */ /* 0x000fda0003f26270 */
[----:B0-----:R-:W-:Y:S05]  /*80b0*/  @!P1 BRA `(.L_x_5229) ;  /* 0x0000000000289947 */ /* 0x001fea0003800000 */
[----:B------:R-:W-:Y:S01]  /*80c0*/  BSSY.RECONVERGENT B2, `(.L_x_5230) ;  /* 0x0000006000027945 */ /* 0x000fe20003800200 */
[----:B------:R-:W-:Y:S01]  /*80d0*/  IMAD.IADD R5, R10, 0x1, -R25 ;  /* 0x000000010a057824 */ /* 0x000fe200078e0a19 */
[----:B------:R-:W-:Y:S02]  /*80e0*/  CS2R R6, SRZ ;  /* 0x0000000000067805 */ /* 0x000fe4000001ff00 */
[----:B------:R-:W-:Y:S05]  /*80f0*/  @P0 BRA `(.L_x_5231) ;  /* 0x0000000000080947 */ /* 0x000fea0003800000 */
[----:B------:R-:W0:Y:S02]  /*8100*/  LDC.64 R6, c[0x0][0x3d0] ;  /* 0x0000f400ff067b82 */ /* 0x000e240000000a00 */
[----:B0-----:R-:W5:Y:S02]  /*8110*/  LDG.E.64 R6, desc[UR8][R6.64] ;  /* 0x0000000806067981 */ /* 0x001f64000c1e1b00 */
.L_x_5231:
[----:B------:R-:W-:Y:S05]  /*8120*/  BSYNC.RECONVERGENT B2 ;  /* 0x0000000000027941 */ /* 0x000fea0003800200 */
.L_x_5230:
[----:B-----5:R-:W-:-:S04]  /*8130*/  IADD3 R8, P1, PT, R5, R6, RZ ;  /* 0x0000000605087210 */ /* 0x020fc80007f3e0ff */
[----:B------:R-:W-:Y:S01]  /*8140*/  LEA.HI.X.SX32 R7, R5, R7, 0x1, P1 ;  /* 0x0000000705077211 */ /* 0x000fe200008f0eff */
[----:B------:R-:W-:Y:S08]  /*8150*/  BRA `(.L_x_5232) ;  /* 0x0000000000407947 */ /* 0x000ff00003800000 */
.L_x_5229:
[----:B------:R-:W-:Y:S01]  /*8160*/  BSSY.RECONVERGENT B2, `(.L_x_5233) ;  /* 0x0000008000027945 */ /* 0x000fe20003800200 */
[----:B------:R-:W-:Y:S02]  /*8170*/  IMAD.MOV.U32 R5, RZ, RZ, RZ ;  /* 0x000000ffff057224 */ /* 0x000fe400078e00ff */
[----:B------:R-:W-:Y:S01]  /*8180*/  IMAD.MOV.U32 R8, RZ, RZ, RZ ;  /* 0x000000ffff087224 */ /* 0x000fe200078e00ff */
[----:B------:R-:W-:Y:S06]  /*8190*/  @P0 BRA `(.L_x_5234) ;  /* 0x0000000000100947 */ /* 0x000fec0003800000 */
[----:B------:R-:W0:Y:S02]  /*81a0*/  LDC.64 R6, c[0x0][0x3d0] ;  /* 0x0000f400ff067b82 */ /* 0x000e240000000a00 */
[----:B0-----:R-:W2:Y:S02]  /*81b0*/  LDG.E.64 R6, desc[UR8][R6.64] ;  /* 0x0000000806067981 */ /* 0x001ea4000c1e1b00 */
[----:B--2---:R-:W-:-:S05]  /*81c0*/  IADD3 R5, P1, PT, -R6, R2, RZ ;  /* 0x0000000206057210 */ /* 0x004fca0007f3e1ff */
[----:B------:R-:W-:-:S08]  /*81d0*/  IMAD.X R8, R3, 0x1, ~R7, P1 ;  /* 0x0000000103087824 */ /* 0x000fd000008e0e07 */
.L_x_5234:
[----:B------:R-:W-:Y:S05]  /*81e0*/  BSYNC.RECONVERGENT B2 ;  /* 0x0000000000027941 */ /* 0x000fea0003800200 */
.L_x_5233:
[----:B------:R-:W0:Y:S01]  /*81f0*/  LDCU.64 UR4, c[0x0][0x3c0] ;  /* 0x00007800ff0477ac */ /* 0x000e220008000a00 */
[----:B------:R-:W-:-:S04]  /*8200*/  IADD3 R5, P1, PT, R10, R5, RZ ;  /* 0x000000050a057210 */ /* 0x000fc80007f3e0ff */
[----:B------:R-:W-:Y:S01]  /*8210*/  LOP3.LUT R5, RZ, R5, RZ, 0x33, !PT ;  /* 0x00000005ff057212 */ /* 0x000fe200078e33ff */
[----:B------:R-:W-:-:S03]  /*8220*/  IMAD.X R6, RZ, RZ, R8, P1 ;  /* 0x000000ffff067224 */ /* 0x000fc600008e0608 */
[----:B0-----:R-:W-:Y:S02]  /*8230*/  IADD3 R8, P1, PT, R5, UR4, RZ ;  /* 0x0000000405087c10 */ /* 0x001fe4000ff3e0ff */
[----:B------:R-:W-:-:S04]  /*8240*/  LOP3.LUT R5, RZ, R6, RZ, 0x33, !PT ;  /* 0x00000006ff057212 */ /* 0x000fc800078e33ff */
[----:B------:R-:W-:-:S07]  /*8250*/  IADD3.X R7, PT, PT, R5, UR5, RZ, P1, !PT ;  /* 0x0000000505077c10 */ /* 0x000fce0008ffe4ff */
.L_x_5232:
[----:B------:R-:W-:Y:S05]  /*8260*/  BSYNC.RECONVERGENT B1 ;  /* 0x0000000000017941 */ /* 0x000fea0003800200 */
.L_x_5228:
[----:B------:R-:W-:Y:S01]  /*8270*/  ISETP.GE.AND P1, PT, R10, R43, PT ;  /* 0x0000002b0a00720c */ /* 0x000fe20003f26270 */
[----:B------:R-:W-:-:S12]  /*8280*/  BSSY.RECONVERGENT B1, `(.L_x_5235) ;  /* 0x0000023000017945 */ /* 0x000fd80003800200 */
[----:B------:R-:W0:Y:S01]  /*8290*/  @!P1 LDS R5, [R4+0x580] ;  /* 0x0005800004059984 */ /* 0x000e220000000800 */
        /* <DEDUP_REMOVED lines=13> */
.L_x_5238:
[----:B------:R-:W-:Y:S05]  /*8370*/  BSYNC.RECONVERGENT B2 ;  /* 0x0000000000027941 */ /* 0x000fea0003800200 */
.L_x_5237:
[----:B-----5:R-:W-:-:S04]  /*8380*/  IADD3 R8, P1, PT, R5, R6, RZ ;  /* 0x0000000605087210 */ /* 0x020fc80007f3e0ff */
[----:B------:R-:W-:Y:S01]  /*8390*/  LEA.HI.X.SX32 R7, R5, R7, 0x1, P1 ;  /* 0x0000000705077211 */ /* 0x000fe200008f0eff */
[----:B------:R-:W-:Y:S08]  /*83a0*/  BRA `(.L_x_5239) ;  /* 0x0000000000407947 */ /* 0x000ff00003800000 */
.L_x_5236:
        /* <DEDUP_REMOVED lines=8> */
.L_x_5241:
[----:B------:R-:W-:Y:S05]  /*8430*/  BSYNC.RECONVERGENT B2 ;  /* 0x0000000000027941 */ /* 0x000fea0003800200 */
.L_x_5240:
[----:B------:R-:W0:Y:S01]  /*8440*/  LDCU.64 UR4, c[0x0][0x3c0] ;  /* 0x00007800ff0477ac */ /* 0x000e220008000a00 */
[----:B------:R-:W-:-:S04]  /*8450*/  IADD3 R5, P1, PT, R10, R5, RZ ;  /* 0x000000050a057210 */ /* 0x000fc80007f3e0ff */
[----:B------:R-:W-:Y:S01]  /*8460*/  LOP3.LUT R5, RZ, R5, RZ, 0x33, !PT ;  /* 0x00000005ff057212 */ /* 0x000fe200078e33ff */
[----:B------:R-:W-:-:S03]  /*8470*/  IMAD.X R6, RZ, RZ, R8, P1 ;  /* 0x000000ffff067224 */ /* 0x000fc600008e0608 */
[----:B0-----:R-:W-:Y:S02]  /*8480*/  IADD3 R8, P1, PT, R5, UR4, RZ ;  /* 0x0000000405087c10 */ /* 0x001fe4000ff3e0ff */
[----:B------:R-:W-:-:S04]  /*8490*/  LOP3.LUT R5, RZ, R6, RZ, 0x33, !PT ;  /* 0x00000006ff057212 */ /* 0x000fc800078e33ff */
[----:B------:R-:W-:-:S07]  /*84a0*/  IADD3.X R7, PT, PT, R5, UR5, RZ, P1, !PT ;  /* 0x0000000505077c10 */ /* 0x000fce0008ffe4ff */
.L_x_5239:
[----:B------:R-:W-:Y:S05]  /*84b0*/  BSYNC.RECONVERGENT B1 ;  /* 0x0000000000017941 */ /* 0x000fea0003800200 */
.L_x_5235:
        /* <DEDUP_REMOVED lines=16> */
.L_x_5245:
[----:B------:R-:W-:Y:S05]  /*85c0*/  BSYNC.RECONVERGENT B2 ;  /* 0x0000000000027941 */ /* 0x000fea0003800200 */
.L_x_5244:
[----:B-----5:R-:W-:-:S04]  /*85d0*/  IADD3 R8, P1, PT, R5, R6, RZ ;  /* 0x0000000605087210 */ /* 0x020fc80007f3e0ff */
[----:B------:R-:W-:Y:S01]  /*85e0*/  LEA.HI.X.SX32 R7, R5, R7, 0x1, P1 ;  /* 0x0000000705077211 */ /* 0x000fe200008f0eff */
[----:B------:R-:W-:Y:S08]  /*85f0*/  BRA `(.L_x_5246) ;  /* 0x0000000000407947 */ /* 0x000ff00003800000 */
.L_x_5243:
        /* <DEDUP_REMOVED lines=8> */
.L_x_5248:
[----:B------:R-:W-:Y:S05]  /*8680*/  BSYNC.RECONVERGENT B2 ;  /* 0x0000000000027941 */ /* 0x000fea0003800200 */
.L_x_5247:
[----:B------:R-:W0:Y:S01]  /*8690*/  LDCU.64 UR4, c[0x0][0x3c0] ;  /* 0x00007800ff0477ac */ /* 0x000e220008000a00 */
[----:B------:R-:W-:-:S04]  /*86a0*/  IADD3 R5, P1, PT, R10, R5, RZ ;  /* 0x000000050a057210 */ /* 0x000fc80007f3e0ff */
[----:B------:R-:W-:Y:S01]  /*86b0*/  LOP3.LUT R5, RZ, R5, RZ, 0x33, !PT ;  /* 0x00000005ff057212 */ /* 0x000fe200078e33ff */
[----:B------:R-:W-:-:S03]  /*86c0*/  IMAD.X R6, RZ, RZ, R8, P1 ;  /* 0x000000ffff067224 */ /* 0x000fc600008e0608 */
[----:B0-----:R-:W-:Y:S02]  /*86d0*/  IADD3 R8, P1, PT, R5, UR4, RZ ;  /* 0x0000000405087c10 */ /* 0x001fe4000ff3e0ff */
[----:B------:R-:W-:-:S04]  /*86e0*/  LOP3.LUT R5, RZ, R6, RZ, 0x33, !PT ;  /* 0x00000006ff057212 */ /* 0x000fc800078e33ff */
[----:B------:R-:W-:-:S07]  /*86f0*/  IADD3.X R7, PT, PT, R5, UR5, RZ, P1, !PT ;  /* 0x0000000505077c10 */ /* 0x000fce0008ffe4ff */
.L_x_5246:
[----:B------:R-:W-:Y:S05]  /*8700*/  BSYNC.RECONVERGENT B1 ;  /* 0x0000000000017941 */ /* 0x000fea0003800200 */
.L_x_5242:
        /* <DEDUP_REMOVED lines=16> */
.L_x_5252:
[----:B------:R-:W-:Y:S05]  /*8810*/  BSYNC.RECONVERGENT B2 ;  /* 0x0000000000027941 */ /* 0x000fea0003800200 */
.L_x_5251:
[----:B-----5:R-:W-:-:S04]  /*8820*/  IADD3 R8, P1, PT, R5, R6, RZ ;  /* 0x0000000605087210 */ /* 0x020fc80007f3e0ff */
[----:B------:R-:W-:Y:S01]  /*8830*/  LEA.HI.X.SX32 R7, R5, R7, 0x1, P1 ;  /* 0x0000000705077211 */ /* 0x000fe200008f0eff */
[----:B------:R-:W-:Y:S08]  /*8840*/  BRA `(.L_x_5253) ;  /* 0x0000000000407947 */ /* 0x000ff00003800000 */
.L_x_5250:
        /* <DEDUP_REMOVED lines=8> */
.L_x_5255:
[----:B------:R-:W-:Y:S05]  /*88d0*/  BSYNC.RECONVERGENT B2 ;  /* 0x0000000000027941 */ /* 0x000fea0003800200 */
.L_x_5254:
[----:B------:R-:W0:Y:S01]  /*88e0*/  LDCU.64 UR4, c[0x0][0x3c0] ;  /* 0x00007800ff0477ac */ /* 0x000e220008000a00 */
[----:B------:R-:W-:-:S04]  /*88f0*/  IADD3 R5, P1, PT, R10, R5, RZ ;  /* 0x000000050a057210 */ /* 0x000fc80007f3e0ff */
[----:B------:R-:W-:Y:S01]  /*8900*/  LOP3.LUT R5, RZ, R5, RZ, 0x33, !PT ;  /* 0x00000005ff057212 */ /* 0x000fe200078e33ff */
[----:B------:R-:W-:-:S03]  /*8910*/  IMAD.X R6, RZ, RZ, R8, P1 ;  /* 0x000000ffff067224 */ /* 0x000fc600008e0608 */
[----:B0-----:R-:W-:Y:S02]  /*8920*/  IADD3 R8, P1, PT, R5, UR4, RZ ;  /* 0x0000000405087c10 */ /* 0x001fe4000ff3e0ff */
[----:B------:R-:W-:-:S04]  /*8930*/  LOP3.LUT R5, RZ, R6, RZ, 0x33, !PT ;  /* 0x00000006ff057212 */ /* 0x000fc800078e33ff */
[----:B------:R-:W-:-:S07]  /*8940*/  IADD3.X R7, PT, PT, R5, UR5, RZ, P1, !PT ;  /* 0x0000000505077c10 */ /* 0x000fce0008ffe4ff */
.L_x_5253:
[----:B------:R-:W-:Y:S05]  /*8950*/  BSYNC.RECONVERGENT B1 ;  /* 0x0000000000017941 */ /* 0x000fea0003800200 */
.L_x_5249:
        /* <DEDUP_REMOVED lines=16> */
.L_x_5259:
[----:B------:R-:W-:Y:S05]  /*8a60*/  BSYNC.RECONVERGENT B2 ;  /* 0x0000000000027941 */ /* 0x000fea0003800200 */
.L_x_5258:
[----:B-----5:R-:W-:-:S04]  /*8a70*/  IADD3 R8, P1, PT, R5, R6, RZ ;  /* 0x0000000605087210 */ /* 0x020fc80007f3e0ff */
[----:B------:R-:W-:Y:S01]  /*8a80*/  LEA.HI.X.SX32 R7, R5, R7, 0x1, P1 ;  /* 0x0000000705077211 */ /* 0x000fe200008f0eff */
[----:B------:R-:W-:Y:S08]  /*8a90*/  BRA `(.L_x_5260) ;  /* 0x0000000000407947 */ /* 0x000ff00003800000 */
.L_x_5257:
        /* <DEDUP_REMOVED lines=8> */
.L_x_5262:
[----:B------:R-:W-:Y:S05]  /*8b20*/  BSYNC.RECONVERGENT B2 ;  /* 0x0000000000027941 */ /* 0x000fea0003800200 */
.L_x_5261:
[----:B------:R-:W0:Y:S01]  /*8b30*/  LDCU.64 UR4, c[0x0][0x3c0] ;  /* 0x00007800ff0477ac */ /* 0x000e220008000a00 */
[----:B------:R-:W-:-:S04]  /*8b40*/  IADD3 R5, P1, PT, R10, R5, RZ ;  /* 0x000000050a057210 */ /* 0x000fc80007f3e0ff */
[----:B------:R-:W-:Y:S01]  /*8b50*/  LOP3.LUT R5, RZ, R5, RZ, 0x33, !PT ;  /* 0x00000005ff057212 */ /* 0x000fe200078e33ff */
[----:B------:R-:W-:-:S03]  /*8b60*/  IMAD.X R6, RZ, RZ, R8, P1 ;  /* 0x000000ffff067224 */ /* 0x000fc600008e0608 */
[----:B0-----:R-:W-:Y:S02]  /*8b70*/  IADD3 R8, P1, PT, R5, UR4, RZ ;  /* 0x0000000405087c10 */ /* 0x001fe4000ff3e0ff */
[----:B------:R-:W-:-:S04]  /*8b80*/  LOP3.LUT R5, RZ, R6, RZ, 0x33, !PT ;  /* 0x00000006ff057212 */ /* 0x000fc800078e33ff */
[----:B------:R-:W-:-:S07]  /*8b90*/  IADD3.X R7, PT, PT, R5, UR5, RZ, P1, !PT ;  /* 0x0000000505077c10 */ /* 0x000fce0008ffe4ff */
.L_x_5260:
[----:B------:R-:W-:Y:S05]  /*8ba0*/  BSYNC.RECONVERGENT B1 ;  /* 0x0000000000017941 */ /* 0x000fea0003800200 */
.L_x_5256:
        /* <DEDUP_REMOVED lines=16> */
.L_x_5266:
[----:B------:R-:W-:Y:S05]  /*8cb0*/  BSYNC.RECONVERGENT B2 ;  /* 0x0000000000027941 */ /* 0x000fea0003800200 */
.L_x_5265:
[----:B-----5:R-:W-:-:S04]  /*8cc0*/  IADD3 R8, P1, PT, R5, R6, RZ ;  /* 0x0000000605087210 */ /* 0x020fc80007f3e0ff */
[----:B------:R-:W-:Y:S01]  /*8cd0*/  LEA.HI.X.SX32 R7, R5, R7, 0x1, P1 ;  /* 0x0000000705077211 */ /* 0x000fe200008f0eff */
[----:B------:R-:W-:Y:S08]  /*8ce0*/  BRA `(.L_x_5267) ;  /* 0x0000000000407947 */ /* 0x000ff00003800000 */
.L_x_5264:
        /* <DEDUP_REMOVED lines=8> */
.L_x_5269:
[----:B------:R-:W-:Y:S05]  /*8d70*/  BSYNC.RECONVERGENT B2 ;  /* 0x0000000000027941 */ /* 0x000fea0003800200 */
.L_x_5268:
[----:B------:R-:W0:Y:S01]  /*8d80*/  LDCU.64 UR4, c[0x0][0x3c0] ;  /* 0x00007800ff0477ac */ /* 0x000e220008000a00 */
[----:B------:R-:W-:-:S04]  /*8d90*/  IADD3 R5, P1, PT, R10, R5, RZ ;  /* 0x000000050a057210 */ /* 0x000fc80007f3e0ff */
[----:B------:R-:W-:Y:S01]  /*8da0*/  LOP3.LUT R5, RZ, R5, RZ, 0x33, !PT ;  /* 0x00000005ff057212 */ /* 0x000fe200078e33ff */
[----:B------:R-:W-:-:S03]  /*8db0*/  IMAD.X R6, RZ, RZ, R8, P1 ;  /* 0x000000ffff067224 */ /* 0x000fc600008e0608 */
[----:B0-----:R-:W-:Y:S02]  /*8dc0*/  IADD3 R8, P1, PT, R5, UR4, RZ ;  /* 0x0000000405087c10 */ /* 0x001fe4000ff3e0ff */
[----:B------:R-:W-:-:S04]  /*8dd0*/  LOP3.LUT R5, RZ, R6, RZ, 0x33, !PT ;  /* 0x00000006ff057212 */ /* 0x000fc800078e33ff */
[----:B------:R-:W-:-:S07]  /*8de0*/  IADD3.X R7, PT, PT, R5, UR5, RZ, P1, !PT ;  /* 0x0000000505077c10 */ /* 0x000fce0008ffe4ff */
.L_x_5267:
[----:B------:R-:W-:Y:S05]  /*8df0*/  BSYNC.RECONVERGENT B1 ;  /* 0x0000000000017941 */ /* 0x000fea0003800200 */
.L_x_5263:
        /* <DEDUP_REMOVED lines=16> */
.L_x_5273:
[----:B------:R-:W-:Y:S05]  /*8f00*/  BSYNC.RECONVERGENT B2 ;  /* 0x0000000000027941 */ /* 0x000fea0003800200 */
.L_x_5272:
[----:B-----5:R-:W-:-:S04]  /*8f10*/  IADD3 R8, P1, PT, R5, R6, RZ ;  /* 0x0000000605087210 */ /* 0x020fc80007f3e0ff */
[----:B------:R-:W-:Y:S01]  /*8f20*/  LEA.HI.X.SX32 R7, R5, R7, 0x1, P1 ;  /* 0x0000000705077211 */ /* 0x000fe200008f0eff */
[----:B------:R-:W-:Y:S08]  /*8f30*/  BRA `(.L_x_5274) ;  /* 0x0000000000407947 */ /* 0x000ff00003800000 */
.L_x_5271:
        /* <DEDUP_REMOVED lines=8> */
.L_x_5276:
[----:B------:R-:W-:Y:S05]  /*8fc0*/  BSYNC.RECONVERGENT B2 ;  /* 0x0000000000027941 */ /* 0x000fea0003800200 */
.L_x_5275:
[----:B------:R-:W0:Y:S01]  /*8fd0*/  LDCU.64 UR4, c[0x0][0x3c0] ;  /* 0x00007800ff0477ac */ /* 0x000e220008000a00 */
[----:B------:R-:W-:-:S04]  /*8fe0*/  IADD3 R5, P1, PT, R10, R5, RZ ;  /* 0x000000050a057210 */ /* 0x000fc80007f3e0ff */
[----:B------:R-:W-:Y:S01]  /*8ff0*/  LOP3.LUT R5, RZ, R5, RZ, 0x33, !PT ;  /* 0x00000005ff057212 */ /* 0x000fe200078e33ff */
[----:B------:R-:W-:-:S03]  /*9000*/  IMAD.X R6, RZ, RZ, R8, P1 ;  /* 0x000000ffff067224 */ /* 0x000fc600008e0608 */
[----:B0-----:R-:W-:Y:S02]  /*9010*/  IADD3 R8, P1, PT, R5, UR4, RZ ;  /* 0x0000000405087c10 */ /* 0x001fe4000ff3e0ff */
[----:B------:R-:W-:-:S04]  /*9020*/  LOP3.LUT R5, RZ, R6, RZ, 0x33, !PT ;  /* 0x00000006ff057212 */ /* 0x000fc800078e33ff */
[----:B------:R-:W-:-:S07]  /*9030*/  IADD3.X R7, PT, PT, R5, UR5, RZ, P1, !PT ;  /* 0x0000000505077c10 */ /* 0x000fce0008ffe4ff */
.L_x_5274:
[----:B------:R-:W-:Y:S05]  /*9040*/  BSYNC.RECONVERGENT B1 ;  /* 0x0000000000017941 */ /* 0x000fea0003800200 */
.L_x_5270:
        /* <DEDUP_REMOVED lines=16> */
.L_x_5280:
[----:B------:R-:W-:Y:S05]  /*9150*/  BSYNC.RECONVERGENT B2 ;  /* 0x0000000000027941 */ /* 0x000fea0003800200 */
.L_x_5279:
[----:B-----5:R-:W-:-:S04]  /*9160*/  IADD3 R8, P1, PT, R5, R6, RZ ;  /* 0x0000000605087210 */ /* 0x020fc80007f3e0ff */
[----:B------:R-:W-:Y:S01]  /*9170*/  LEA.HI.X.SX32 R7, R5, R7, 0x1, P1 ;  /* 0x0000000705077211 */ /* 0x000fe200008f0eff */
[----:B------:R-:W-:Y:S08]  /*9180*/  BRA `(.L_x_5281) ;  /* 0x0000000000407947 */ /* 0x000ff00003800000 */
.L_x_5278:
        /* <DEDUP_REMOVED lines=8> */
.L_x_5283:
[----:B------:R-:W-:Y:S05]  /*9210*/  BSYNC.RECONVERGENT B2 ;  /* 0x0000000000027941 */ /* 0x000fea0003800200 */
.L_x_5282:
[----:B------:R-:W0:Y:S01]  /*9220*/  LDCU.64 UR4, c[0x0][0x3c0] ;  /* 0x00007800ff0477ac */ /* 0x000e220008000a00 */
[----:B------:R-:W-:-:S04]  /*9230*/  IADD3 R5, P1, PT, R10, R5, RZ ;  /* 0x000000050a057210 */ /* 0x000fc80007f3e0ff */
[----:B------:R-:W-:Y:S01]  /*9240*/  LOP3.LUT R5, RZ, R5, RZ, 0x33, !PT ;  /* 0x00000005ff057212 */ /* 0x000fe200078e33ff */
[----:B------:R-:W-:-:S03]  /*9250*/  IMAD.X R6, RZ, RZ, R8, P1 ;  /* 0x000000ffff067224 */ /* 0x000fc600008e0608 */
[----:B0-----:R-:W-:Y:S02]  /*9260*/  IADD3 R8, P1, PT, R5, UR4, RZ ;  /* 0x0000000405087c10 */ /* 0x001fe4000ff3e0ff */
[----:B------:R-:W-:-:S04]  /*9270*/  LOP3.LUT R5, RZ, R6, RZ, 0x33, !PT ;  /* 0x00000006ff057212 */ /* 0x000fc800078e33ff */
[----:B------:R-:W-:-:S07]  /*9280*/  IADD3.X R7, PT, PT, R5, UR5, RZ, P1, !PT ;  /* 0x0000000505077c10 */ /* 0x000fce0008ffe4ff */
.L_x_5281:
[----:B------:R-:W-:Y:S05]  /*9290*/  BSYNC.RECONVERGENT B1 ;  /* 0x0000000000017941 */ /* 0x000fea0003800200 */
.L_x_5277:
        /* <DEDUP_REMOVED lines=16> */
.L_x_5287:
[----:B------:R-:W-:Y:S05]  /*93a0*/  BSYNC.RECONVERGENT B2 ;  /* 0x0000000000027941 */ /* 0x000fea0003800200 */
.L_x_5286:
[----:B-----5:R-:W-:-:S04]  /*93b0*/  IADD3 R8, P1, PT, R5, R6, RZ ;  /* 0x0000000605087210 */ /* 0x020fc80007f3e0ff */
[----:B------:R-:W-:Y:S01]  /*93c0*/  LEA.HI.X.SX32 R7, R5, R7, 0x1, P1 ;  /* 0x0000000705077211 */ /* 0x000fe200008f0eff */
[----:B------:R-:W-:Y:S08]  /*93d0*/  BRA `(.L_x_5288) ;  /* 0x0000000000407947 */ /* 0x000ff00003800000 */
.L_x_5285:
        /* <DEDUP_REMOVED lines=8> */
.L_x_5290:
[----:B------:R-:W-:Y:S05]  /*9460*/  BSYNC.RECONVERGENT B2 ;  /* 0x0000000000027941 */ /* 0x000fea0003800200 */
.L_x_5289:
[----:B------:R-:W0:Y:S01]  /*9470*/  LDCU.64 UR4, c[0x0][0x3c0] ;  /* 0x00007800ff0477ac */ /* 0x000e220008000a00 */
[----:B------:R-:W-:-:S04]  /*9480*/  IADD3 R5, P1, PT, R10, R5, RZ ;  /* 0x000000050a057210 */ /* 0x000fc80007f3e0ff */
[----:B------:R-:W-:Y:S01]  /*9490*/  LOP3.LUT R5, RZ, R5, RZ, 0x33, !PT ;  /* 0x00000005ff057212 */ /* 0x000fe200078e33ff */
[----:B------:R-:W-:-:S03]  /*94a0*/  IMAD.X R6, RZ, RZ, R8, P1 ;  /* 0x000000ffff067224 */ /* 0x000fc600008e0608 */
[----:B0-----:R-:W-:Y:S02]  /*94b0*/  IADD3 R8, P1, PT, R5, UR4, RZ ;  /* 0x0000000405087c10 */ /* 0x001fe4000ff3e0ff */
[----:B------:R-:W-:-:S04]  /*94c0*/  LOP3.LUT R5, RZ, R6, RZ, 0x33, !PT ;  /* 0x00000006ff057212 */ /* 0x000fc800078e33ff */
[----:B------:R-:W-:-:S07]  /*94d0*/  IADD3.X R7, PT, PT, R5, UR5, RZ, P1, !PT ;  /* 0x0000000505077c10 */ /* 0x000fce0008ffe4ff */
.L_x_5288:
[----:B------:R-:W-:Y:S05]  /*94e0*/  BSYNC.RECONVERGENT B1 ;  /* 0x0000000000017941 */ /* 0x000fea0003800200 */
.L_x_5284:
        /* <DEDUP_REMOVED lines=16> */
.L_x_5294:
[----:B------:R-:W-:Y:S05]  /*95f0*/  BSYNC.RECONVERGENT B2 ;  /* 0x0000000000027941 */ /* 0x000fea0003800200 */
.L_x_5293:
[----:B-----5:R-:W-:-:S04]  /*9600*/  IADD3 R8, P1, PT, R5, R6, RZ ;  /* 0x0000000605087210 */ /* 0x020fc80007f3e0ff */
[----:B------:R-:W-:Y:S01]  /*9610*/  LEA.HI.X.SX32 R7, R5, R7, 0x1, P1 ;  /* 0x0000000705077211 */ /* 0x000fe200008f0eff */
[----:B------:R-:W-:Y:S08]  /*9620*/  BRA `(.L_x_5295) ;  /* 0x0000000000407947 */ /* 0x000ff00003800000 */
.L_x_5292:
        /* <DEDUP_REMOVED lines=8> */
.L_x_5297:
[----:B------:R-:W-:Y:S05]  /*96b0*/  BSYNC.RECONVERGENT B2 ;  /* 0x0000000000027941 */ /* 0x000fea0003800200 */
.L_x_5296:
[----:B------:R-:W0:Y:S01]  /*96c0*/  LDCU.64 UR4, c[0x0][0x3c0] ;  /* 0x00007800ff0477ac */ /* 0x000e220008000a00 */
[----:B------:R-:W-:-:S04]  /*96d0*/  IADD3 R5, P1, PT, R10, R5, RZ ;  /* 0x000000050a057210 */ /* 0x000fc80007f3e0ff */
[----:B------:R-:W-:Y:S01]  /*96e0*/  LOP3.LUT R5, RZ, R5, RZ, 0x33, !PT ;  /* 0x00000005ff057212 */ /* 0x000fe200078e33ff */
[----:B------:R-:W-:-:S03]  /*96f0*/  IMAD.X R6, RZ, RZ, R8, P1 ;  /* 0x000000ffff067224 */ /* 0x000fc600008e0608 */
[----:B0-----:R-:W-:Y:S02]  /*9700*/  IADD3 R8, P1, PT, R5, UR4, RZ ;  /* 0x0000000405087c10 */ /* 0x001fe4000ff3e0ff */
[----:B------:R-:W-:-:S04]  /*9710*/  LOP3.LUT R5, RZ, R6, RZ, 0x33, !PT ;  /* 0x00000006ff057212 */ /* 0x000fc800078e33ff */
[----:B------:R-:W-:-:S07]  /*9720*/  IADD3.X R7, PT, PT, R5, UR5, RZ, P1, !PT ;  /* 0x0000000505077c10 */ /* 0x000fce0008ffe4ff */
.L_x_5295:
[----:B------:R-:W-:Y:S05]  /*9730*/  BSYNC.RECONVERGENT B1 ;  /* 0x0000000000017941 */ /* 0x000fea0003800200 */
.L_x_5291:
        /* <DEDUP_REMOVED lines=16> */
.L_x_5301:
[----:B------:R-:W-:Y:S05]  /*9840*/  BSYNC.RECONVERGENT B2 ;  /* 0x0000000000027941 */ /* 0x000fea0003800200 */
.L_x_5300:
[----:B-----5:R-:W-:-:S04]  /*9850*/  IADD3 R8, P1, PT, R5, R6, RZ ;  /* 0x0000000605087210 */ /* 0x020fc80007f3e0ff */
[----:B------:R-:W-:Y:S01]  /*9860*/  LEA.HI.X.SX32 R7, R5, R7, 0x1, P1 ;  /* 0x0000000705077211 */ /* 0x000fe200008f0eff */
[----:B------:R-:W-:Y:S08]  /*9870*/  BRA `(.L_x_5302) ;  /* 0x0000000000407947 */ /* 0x000ff00003800000 */
.L_x_5299:
        /* <DEDUP_REMOVED lines=8> */
.L_x_5304:
[----:B------:R-:W-:Y:S05]  /*9900*/  BSYNC.RECONVERGENT B2 ;  /* 0x0000000000027941 */ /* 0x000fea0003800200 */
.L_x_5303:
[----:B------:R-:W0:Y:S01]  /*9910*/  LDCU.64 UR4, c[0x0][0x3c0] ;  /* 0x00007800ff0477ac */ /* 0x000e220008000a00 */
[----:B------:R-:W-:-:S04]  /*9920*/  IADD3 R5, P1, PT, R10, R5, RZ ;  /* 0x000000050a057210 */ /* 0x000fc80007f3e0ff */
[----:B------:R-:W-:Y:S01]  /*9930*/  LOP3.LUT R5, RZ, R5, RZ, 0x33, !PT ;  /* 0x00000005ff057212 */ /* 0x000fe200078e33ff */
[----:B------:R-:W-:-:S03]  /*9940*/  IMAD.X R6, RZ, RZ, R8, P1 ;  /* 0x000000ffff067224 */ /* 0x000fc600008e0608 */
[----:B0-----:R-:W-:Y:S02]  /*9950*/  IADD3 R8, P1, PT, R5, UR4, RZ ;  /* 0x0000000405087c10 */ /* 0x001fe4000ff3e0ff */
[----:B------:R-:W-:-:S04]  /*9960*/  LOP3.LUT R5, RZ, R6, RZ, 0x33, !PT ;  /* 0x00000006ff057212 */ /* 0x000fc800078e33ff */
[----:B------:R-:W-:-:S07]  /*9970*/  IADD3.X R7, PT, PT, R5, UR5, RZ, P1, !PT ;  /* 0x0000000505077c10 */ /* 0x000fce0008ffe4ff */
.L_x_5302:
[----:B------:R-:W-:Y:S05]  /*9980*/  BSYNC.RECONVERGENT B1 ;  /* 0x0000000000017941 */ /* 0x000fea0003800200 */
.L_x_5298:
        /* <DEDUP_REMOVED lines=16> */
.L_x_5308:
[----:B------:R-:W-:Y:S05]  /*9a90*/  BSYNC.RECONVERGENT B2 ;  /* 0x0000000000027941 */ /* 0x000fea0003800200 */
.L_x_5307:
[----:B-----5:R-:W-:-:S04]  /*9aa0*/  IADD3 R8, P1, PT, R5, R6, RZ ;  /* 0x0000000605087210 */ /* 0x020fc80007f3e0ff */
[----:B------:R-:W-:Y:S01]  /*9ab0*/  LEA.HI.X.SX32 R7, R5, R7, 0x1, P1 ;  /* 0x0000000705077211 */ /* 0x000fe200008f0eff */
[----:B------:R-:W-:Y:S08]  /*9ac0*/  BRA `(.L_x_5309) ;  /* 0x0000000000407947 */ /* 0x000ff00003800000 */
.L_x_5306:
        /* <DEDUP_REMOVED lines=8> */
.L_x_5311:
[----:B------:R-:W-:Y:S05]  /*9b50*/  BSYNC.RECONVERGENT B2 ;  /* 0x0000000000027941 */ /* 0x000fea0003800200 */
.L_x_5310:
[----:B------:R-:W0:Y:S01]  /*9b60*/  LDCU.64 UR4, c[0x0][0x3c0] ;  /* 0x00007800ff0477ac */ /* 0x000e220008000a00 */
[----:B------:R-:W-:-:S04]  /*9b70*/  IADD3 R5, P1, PT, R10, R5, RZ ;  /* 0x000000050a057210 */ /* 0x000fc80007f3e0ff */
[----:B------:R-:W-:Y:S01]  /*9b80*/  LOP3.LUT R5, RZ, R5, RZ, 0x33, !PT ;  /* 0x00000005ff057212 */ /* 0x000fe200078e33ff */
[----:B------:R-:W-:-:S03]  /*9b90*/  IMAD.X R6, RZ, RZ, R8, P1 ;  /* 0x000000ffff067224 */ /* 0x000fc600008e0608 */
[----:B0-----:R-:W-:Y:S02]  /*9ba0*/  IADD3 R8, P1, PT, R5, UR4, RZ ;  /* 0x0000000405087c10 */ /* 0x001fe4000ff3e0ff */
[----:B------:R-:W-:-:S04]  /*9bb0*/  LOP3.LUT R5, RZ, R6, RZ, 0x33, !PT ;  /* 0x00000006ff057212 */ /* 0x000fc800078e33ff */
[----:B------:R-:W-:-:S07]  /*9bc0*/  IADD3.X R7, PT, PT, R5, UR5, RZ, P1, !PT ;  /* 0x0000000505077c10 */ /* 0x000fce0008ffe4ff */
.L_x_5309:
[----:B------:R-:W-:Y:S05]  /*9bd0*/  BSYNC.RECONVERGENT B1 ;  /* 0x0000000000017941 */ /* 0x000fea0003800200 */
.L_x_5305:
[----:B------:R-:W-:Y:S01]  /*9be0*/  ISETP.GE.AND P1, PT, R10, R43, PT ;  /* 0x0000002b0a00720c */ /* 0x000fe20003f26270 */
[----:B------:R-:W-:-:S12]  /*9bf0*/  BSSY.RECONVERGENT B1, `(.L_x_5312) ;  /* 0x0000023000017945 */ /* 0x000fd80003800200 */
[----:B------:R-:W0:Y:S01]  /*9c00*/  @!P1 LDS R5, [R4+0x4200] ;  /* 0x0042000004059984 */ /* 0x000e220000000800 */
[----:B------:R-:W1:Y:S02]  /*9c10*/  @!P1 LDC.64 R10, c[0x0][0x390] ;  /* 0x0000e400ff0a9b82 */ /* 0x000e640000000a00 */
[----:B-1----:R-:W-:-:S04]  /*9c20*/  @!P1 LEA R6, P2, R8, R10, 0x2 ;  /* 0x0000000a08069211 */ /* 0x002fc800078410ff */
[----:B------:R-:W-:Y:S01]  /*9c30*/  @!P1 LEA.HI.X R7, R8, R11, R7, 0x2, P2 ;  /* 0x0000000b08079211 */ /* 0x000fe200010f1407 */
[----:B------:R-:W-:-:S04]  /*9c40*/  VIADD R8, R0, 0x11e0 ;  /* 0x000011e000087836 */ /* 0x000fc80000000000 */
        /* <DEDUP_REMOVED lines=9> */
.L_x_5315:
[----:B------:R-:W-:Y:S05]  /*9ce0*/  BSYNC.RECONVERGENT B2 ;  /* 0x0000000000027941 */ /* 0x000fea0003800200 */
.L_x_5314:
[----:B-----5:R-:W-:-:S04]  /*9cf0*/  IADD3 R6, P1, PT, R25, R2, RZ ;  /* 0x0000000219067210 */ /* 0x020fc80007f3e0ff */
[----:B------:R-:W-:Y:S01]  /*9d00*/  LEA.HI.X.SX32 R3, R25, R3, 0x1, P1 ;  /* 0x0000000319037211 */ /* 0x000fe200008f0eff */
[----:B------:R-:W-:Y:S08]  /*9d10*/  BRA `(.L_x_5316) ;  /* 0x0000000000407947 */ /* 0x000ff00003800000 */
.L_x_5313:
        /* <DEDUP_REMOVED lines=8> */
.L_x_5318:
[----:B------:R-:W-:Y:S05]  /*9da0*/  BSYNC.RECONVERGENT B2 ;  /* 0x0000000000027941 */ /* 0x000fea0003800200 */
.L_x_5317:
[----:B------:R-:W0:Y:S01]  /*9db0*/  LDCU.64 UR4, c[0x0][0x3c0] ;  /* 0x00007800ff0477ac */ /* 0x000e220008000a00 */
[----:B------:R-:W-:-:S04]  /*9dc0*/  IADD3 R0, P1, PT, R8, R0, RZ ;  /* 0x0000000008007210 */ /* 0x000fc80007f3e0ff */
[----:B------:R-:W-:Y:S01]  /*9dd0*/  LOP3.LUT R0, RZ, R0, RZ, 0x33, !PT ;  /* 0x00000000ff007212 */ /* 0x000fe200078e33ff */
[----:B------:R-:W-:-:S03]  /*9de0*/  IMAD.X R2, RZ, RZ, R5, P1 ;  /* 0x000000ffff027224 */ /* 0x000fc600008e0605 */
[----:B0-----:R-:W-:Y:S02]  /*9df0*/  IADD3 R6, P1, PT, R0, UR4, RZ ;  /* 0x0000000400067c10 */ /* 0x001fe4000ff3e0ff */
[----:B------:R-:W-:-:S04]  /*9e00*/  LOP3.LUT R0, RZ, R2, RZ, 0x33, !PT ;  /* 0x00000002ff007212 */ /* 0x000fc800078e33ff */
[----:B------:R-:W-:-:S07]  /*9e10*/  IADD3.X R3, PT, PT, R0, UR5, RZ, P1, !PT ;  /* 0x0000000500037c10 */ /* 0x000fce0008ffe4ff */
.L_x_5316:
[----:B------:R-:W-:Y:S05]  /*9e20*/  BSYNC.RECONVERGENT B1 ;  /* 0x0000000000017941 */ /* 0x000fea0003800200 */
.L_x_5312:
[----:B------:R-:W-:-:S13]  /*9e30*/  ISETP.GE.AND P1, PT, R8, R43, PT ;  /* 0x0000002b0800720c */ /* 0x000fda0003f26270 */
[----:B------:R-:W-:Y:S05]  /*9e40*/  @P1 BRA `(.L_x_5319) ;  /* 0x0000004000381947 */ /* 0x000fea0003800000 */
[----:B------:R-:W0:Y:S01]  /*9e50*/  LDS R5, [R4+0x4780] ;  /* 0x0047800004057984 */ /* 0x000e220000000800 */
[----:B------:R-:W1:Y:S02]  /*9e60*/  LDCU.64 UR4, c[0x0][0x390] ;  /* 0x00007200ff0477ac */ /* 0x000e640008000a00 */
[----:B-1----:R-:W-:-:S04]  /*9e70*/  LEA R2, P1, R6, UR4, 0x2 ;  /* 0x0000000406027c11 */ /* 0x002fc8000f8210ff */
[----:B------:R-:W-:-:S05]  /*9e80*/  LEA.HI.X R3, R6, UR5, R3, 0x2, P1 ;  /* 0x0000000506037c11 */ /* 0x000fca00088f1403 */
[----:B0-----:R1:W-:Y:S01]  /*9e90*/  STG.E desc[UR8][R2.64], R5 ;  /* 0x0000000502007986 */ /* 0x0013e2000c101908 */
[----:B------:R-:W-:Y:S05]  /*9ea0*/  BRA `(.L_x_5319) ;  /* 0x0000004000207947 */ /* 0x000fea0003800000 */
.L_x_5222:
[----:B------:R-:W0:Y:S01]  /*9eb0*/  S2R R0, SR_TID.X ;  /* 0x0000000000007919 */ /* 0x000e220000002100 */
[----:B------:R-:W1:Y:S01]  /*9ec0*/  LDC.64 R12, c[0x0][0x3c8] ;  /* 0x0000f200ff0c7b82 */ /* 0x000e620000000a00 */
[----:B------:R-:W2:Y:S01]  /*9ed0*/  LDCU.U8 UR4, c[0x0][0x3b8] ;  /* 0x00007700ff0477ac */ /* 0x000ea20008000000 */
[----:B------:R-:W3:Y:S01]  /*9ee0*/  LDCU.64 UR10, c[0x0][0x380] ;  /* 0x00007000ff0a77ac */ /* 0x000ee20008000a00 */
[----:B------:R-:W4:Y:S01]  /*9ef0*/  LDCU.64 UR12, c[0x0][0x388] ;  /* 0x00007100ff0c77ac */ /* 0x000f220008000a00 */
[----:B--2---:R-:W-:Y:S01]  /*9f00*/  ISETP.NE.AND P0, PT, RZ, UR4, PT ;  /* 0x00000004ff007c0c */ /* 0x004fe2000bf05270 */
[----:B------:R-:W-:-:S03]  /*9f10*/  USHF.R.S32.HI UR4, URZ, 0x1f, UR7 ;  /* 0x0000001fff047899 */ /* 0x000fc60008011407 */
[----:B-1----:R-:W-:Y:S02]  /*9f20*/  SEL R12, R12, RZ, !P0 ;  /* 0x000000ff0c0c7207 */ /* 0x002fe40004000000 */
[----:B------:R-:W-:Y:S01]  /*9f30*/  SEL R13, R13, RZ, !P0 ;  /* 0x000000ff0d0d7207 */ /* 0x000fe20004000000 */
[----:B0-----:R-:W-:-:S04]  /*9f40*/  IMAD R11, R0, 0xe, RZ ;  /* 0x0000000e000b7824 */ /* 0x001fc800078e02ff */
[C---:B------:R-:W-:Y:S01]  /*9f50*/  VIADD R18, R11.reuse, 0x1 ;  /* 0x000000010b127836 */ /* 0x040fe20000000000 */
[C---:B------:R-:W-:Y:S01]  /*9f60*/  IADD3 R16, P0, P1, R11.reuse, UR7, R12 ;  /* 0x000000070b107c10 */ /* 0x040fe2000f91e00c */
[C---:B------:R-:W-:Y:S02]  /*9f70*/  VIADD R20, R11.reuse, 0x2 ;  /* 0x000000020b147836 */ /* 0x040fe40000000000 */
[C---:B------:R-:W-:Y:S01]  /*9f80*/  VIADD R22, R11.reuse, 0x3 ;  /* 0x000000030b167836 */ /* 0x040fe20000000000 */
[----:B------:R-:W-:Y:S01]  /*9f90*/  IADD3.X R13, PT, PT, RZ, UR4, R13, P0, P1 ;  /* 0x00000004ff0d7c10 */ /* 0x000fe200087e240d */
        /* <DEDUP_REMOVED lines=19> */
[----:B------:R-:W-:-:S02]  /*a0d0*/  ISETP.GE.AND P0, PT, R11, R43, PT ;  /* 0x0000002b0b00720c */ /* 0x000fc40003f06270 */
[-C--:B------:R-:W-:Y:S01]  /*a0e0*/  ISETP.GE.AND P1, PT, R18, R43.reuse, PT ;  /* 0x0000002b1200720c */ /* 0x080fe20003f26270 */
[----:B------:R-:W5:Y:S01]  /*a0f0*/  @!P6 LDG.E R39, desc[UR8][R14.64+0x8] ;  /* 0x000008080e27e981 */ /* 0x000f62000c1e1900 */
[----:B------:R-:W-:-:S03]  /*a100*/  ISETP.GE.AND P6, PT, R46, R43, PT ;  /* 0x0000002b2e00720c */ /* 0x000fc60003fc6270 */
        /* <DEDUP_REMOVED lines=20> */
[-C--:B------:R-:W-:Y:S01]  /*a250*/  ISETP.GE.AND P0, PT, R11, R43.reuse, PT ;  /* 0x0000002b0b00720c */ /* 0x080fe20003f06270 */
[----:B------:R-:W-:Y:S01]  /*a260*/  BAR.SYNC.DEFER_BLOCKING 0x0 ;  /* 0x0000000000007b1d */ /* 0x000fe20000010000 */
[----:B------:R-:W-:Y:S02]  /*a270*/  P2R R17, PR, RZ, 0x2 ;  /* 0x00000002ff117803 */ /* 0x000fe40000000000 */
[----:B------:R-:W-:-:S09]  /*a280*/  ISETP.GE.AND P1, PT, R18, R43, PT ;  /* 0x0000002b1200720c */ /* 0x000fd20003f26270 */
[----:B------:R-:W2:Y:S04]  /*a290*/  @!P0 LDG.E R11, desc[UR8][R12.64] ;  /* 0x000000080c0b8981 */ /* 0x000ea8000c1e1900 */
[----:B------:R-:W3:Y:S01]  /*a2a0*/  @!P1 LDG.E R16, desc[UR8][R12.64+0x4] ;  /* 0x000004080c109981 */ /* 0x000ee2000c1e1900 */
[----:B------:R-:W-:Y:S02]  /*a2b0*/  IMAD.MOV.U32 R24, RZ, RZ, 0x1 ;  /* 0x00000001ff187424 */ /* 0x000fe400078e00ff */
[----:B------:R-:W-:Y:S01]  /*a2c0*/  IMAD.MOV.U32 R25, RZ, RZ, 0x1 ;  /* 0x00000001ff197424 */ /* 0x000fe200078e00ff */
[----:B------:R-:W4:Y:S01]  /*a2d0*/  @!P4 LDG.E R18, desc[UR8][R12.64+0x2c] ;  /* 0x00002c080c12c981 */ /* 0x000f22000c1e1900 */
[----:B--2---:R-:W-:Y:S02]  /*a2e0*/  @!P0 LOP3.LUT R24, R11, 0x1, RZ, 0xc, !PT ;  /* 0x000000010b188812 */ /* 0x004fe400078e0cff */
[-C--:B------:R-:W-:Y:S01]  /*a2f0*/  ISETP.GE.AND P0, PT, R20, R43.reuse, PT ;  /* 0x0000002b1400720c */ /* 0x080fe20003f06270 */
[----:B------:R-:W-:Y:S01]  /*a300*/  IMAD.MOV.U32 R11, RZ, RZ, 0x1 ;  /* 0x00000001ff0b7424 */ /* 0x000fe200078e00ff */
[----:B---3--:R-:W-:Y:S01]  /*a310*/  @!P1 LOP3.LUT R11, R16, 0x1, RZ, 0xc, !PT ;  /* 0x00000001100b9812 */ /* 0x008fe200078e0cff */
[----:B------:R-:W-:Y:S01]  /*a320*/  IMAD.MOV.U32 R27, RZ, RZ, 0x1 ;  /* 0x00000001ff1b7424 */ /* 0x000fe200078e00ff */
[----:B------:R-:W-:Y:S01]  /*a330*/  ISETP.GE.AND P1, PT, R22, R43, PT ;  /* 0x0000002b1600720c */ /* 0x000fe20003f26270 */
[----:B------:R-:W-:Y:S01]  /*a340*/  IMAD.MOV.U32 R29, RZ, RZ, 0x1 ;  /* 0x00000001ff1d7424 */ /* 0x000fe200078e00ff */
[----:B------:R-:W2:Y:S07]  /*a350*/  @!P6 LDG.E R20, desc[UR8][R12.64+0x34] ;  /* 0x000034080c14e981 */ /* 0x000eae000c1e1900 */
[----:B------:R-:W3:Y:S04]  /*a360*/  @!P0 LDG.E R16, desc[UR8][R12.64+0x8] ;  /* 0x000008080c108981 */ /* 0x000ee8000c1e1900 */
[----:B------:R-:W4:Y:S01]  /*a370*/  @!P1 LDG.E R14, desc[UR8][R12.64+0xc] ;  /* 0x00000c080c0e9981 */ /* 0x000f22000c1e1900 */
[----:B---3--:R-:W-:-:S02]  /*a380*/  @!P0 LOP3.LUT R25, R16, 0x1, RZ, 0xc, !PT ;  /* 0x0000000110198812 */ /* 0x008fc400078e0cff */
[-C--:B------:R-:W-:Y:S01]  /*a390*/  ISETP.GE.AND P0, PT, R26, R43.reuse, PT ;  /* 0x0000002b1a00720c */ /* 0x080fe20003f06270 */
[----:B------:R-:W-:Y:S01]  /*a3a0*/  IMAD.MOV.U32 R26, RZ, RZ, 0x1 ;  /* 0x00000001ff1a7424 */ /* 0x000fe200078e00ff */
[----:B----4-:R-:W-:Y:S01]  /*a3b0*/  @!P1 LOP3.LUT R26, R14, 0x1, RZ, 0xc, !PT ;  /* 0x000000010e1a9812 */ /* 0x010fe200078e0cff */
[----:B------:R-:W3:Y:S10]  /*a3c0*/  @!P2 LDG.E R16, desc[UR8][R12.64+0x24] ;  /* 0x000024080c10a981 */ /* 0x000ef4000c1e1900 */
[----:B------:R-:W4:Y:S01]  /*a3d0*/  @!P0 LDG.E R14, desc[UR8][R12.64+0x10] ;  /* 0x000010080c0e8981 */ /* 0x000f22000c1e1900 */
[----:B------:R-:W-:-:S02]  /*a3e0*/  ISETP.GE.AND P1, PT, R28, R43, PT ;  /* 0x0000002b1c00720c */ /* 0x000fc40003f26270 */
[----:B----4-:R-:W-:-:S11]  /*a3f0*/  @!P0 LOP3.LUT R27, R14, 0x1, RZ, 0xc, !PT ;  /* 0x000000010e1b8812 */ /* 0x010fd600078e0cff */
[----:B------:R-:W4:Y:S01]  /*a400*/  @!P1 LDG.E R14, desc[UR8][R12.64+0x14] ;  /* 0x000014080c0e9981 */ /* 0x000f22000c1e1900 */
[----:B------:R-:W-:Y:S01]  /*a410*/  ISETP.GE.AND P0, PT, R30, R43, PT ;  /* 0x0000002b1e00720c */ /* 0x000fe20003f06270 */
[----:B------:R-:W-:Y:S01]  /*a420*/  IMAD.MOV.U32 R28, RZ, RZ, 0x1 ;  /* 0x00000001ff1c7424 */ /* 0x000fe200078e00ff */
[----:B----4-:R-:W-:-:S11]  /*a430*/  @!P1 LOP3.LUT R28, R14, 0x1, RZ, 0xc, !PT ;  /* 0x000000010e1c9812 */ /* 0x010fd600078e0cff */
[----:B------:R-:W4:Y:S01]  /*a440*/  @!P0 LDG.E R14, desc[UR8][R12.64+0x18] ;  /* 0x000018080c0e8981 */ /* 0x000f22000c1e1900 */
[----:B------:R-:W-:-:S03]  /*a450*/  ISETP.NE.AND P1, PT, R17, RZ, PT ;  /* 0x000000ff1100720c */ /* 0x000fc60003f25270 */
[----:B------:R-:W2:Y:S10]  /*a460*/  @!P3 LDG.E R17, desc[UR8][R12.64+0x28] ;  /* 0x000028080c11b981 */ /* 0x000eb4000c1e1900 */
[----:B------:R-:W3:Y:S01]  /*a470*/  @!P1 LDG.E R15, desc[UR8][R12.64+0x20] ;  /* 0x000020080c0f9981 */ /* 0x000ee2000c1e1900 */
[----:B----4-:R-:W-:-:S02]  /*a480*/  @!P0 LOP3.LUT R29, R14, 0x1, RZ, 0xc, !PT ;  /* 0x000000010e1d8812 */ /* 0x010fc400078e0cff */
[----:B------:R-:W-:Y:S02]  /*a490*/  ISETP.NE.AND P0, PT, R19, RZ, PT ;  /* 0x000000ff1300720c */ /* 0x000fe40003f05270 */
[----:B------:R-:W4:Y:S11]  /*a4a0*/  @!P5 LDG.E R19, desc[UR8][R12.64+0x30] ;  /* 0x000030080c13d981 */ /* 0x000f36000c1e1900 */
        /* <DEDUP_REMOVED lines=8> */
[----:B------:R-:W-:Y:S01]  /*a530*/  @!P2 LOP3.LUT R32, R16, 0x1, RZ, 0xc, !PT ;  /* 0x000000011020a812 */ /* 0x000fe200078e0cff */
[----:B------:R-:W-:Y:S01]  /*a540*/  IMAD.MOV.U32 R33, RZ, RZ, 0x1 ;  /* 0x00000001ff217424 */ /* 0x000fe200078e00ff */
[----:B--2---:R-:W-:Y:S01]  /*a550*/  @!P3 LOP3.LUT R33, R17, 0x1, RZ, 0xc, !PT ;  /* 0x000000011121b812 */ /* 0x004fe200078e0cff */
[----:B------:R-:W-:Y:S01]  /*a560*/  IMAD.MOV.U32 R34, RZ, RZ, 0x1 ;  /* 0x00000001ff227424 */ /* 0x000fe200078e00ff */
[----:B------:R-:W-:Y:S01]  /*a570*/  @!P4 LOP3.LUT R34, R18, 0x1, RZ, 0xc, !PT ;  /* 0x000000011222c812 */ /* 0x000fe200078e0cff */
[----:B------:R-:W-:-:S02]  /*a580*/  IMAD.MOV.U32 R35, RZ, RZ, 0x1 ;  /* 0x00000001ff237424 */ /* 0x000fc400078e00ff */
        /* <DEDUP_REMOVED lines=9> */
[----:B----4-:R-:W-:Y:S02]  /*a620*/  @!P5 LOP3.LUT R35, R19, 0x1, RZ, 0xc, !PT ;  /* 0x000000011323d812 */ /* 0x010fe400078e0cff */
[----:B------:R-:W-:-:S04]  /*a630*/  @!P0 LOP3.LUT R30, R14, 0x1, RZ, 0xc, !PT ;  /* 0x000000010e1e8812 */ /* 0x000fc800078e0cff */
        /* <DEDUP_REMOVED lines=41> */
[----:B--2---:R-:W-:Y:S01]  /*a8d0*/  IMAD.IADD R20, R19, 0x1, R20 ;  /* 0x0000000113147824 */ /* 0x004fe200078e0214 */
[----:B------:R-:W-:Y:S02]  /*a8e0*/  ISETP.NE.AND P1, PT, R47, 0x9, PT ;  /* 0x000000092f00780c */ /* 0x000fe40003f25270 */
[----:B------:R-:W-:Y:S01]  /*a8f0*/  SEL R12, R19, R12, !P0 ;  /* 0x0000000c130c7207 */ /* 0x000fe20004000000 */
[----:B------:R-:W-:Y:S01]  /*a900*/  IMAD.IADD R21, R21, 0x1, R20 ;  /* 0x0000000115157824 */ /* 0x000fe200078e0214 */
[----:B------:R-:W-:Y:S02]  /*a910*/  ISETP.NE.AND P0, PT, R47, 0xa, PT ;  /* 0x0000000a2f00780c */ /* 0x000fe40003f05270 */
[----:B------:R-:W-:Y:S01]  /*a920*/  SEL R12, R20, R12, !P1 ;  /* 0x0000000c140c7207 */ /* 0x000fe20004800000 */
[----:B------:R-:W-:Y:S01]  /*a930*/  IMAD.IADD R19, R46, 0x1, -R45 ;  /* 0x000000012e137824 */ /* 0x000fe200078e0a2d */
[----:B------:R-:W-:-:S02]  /*a940*/  ISETP.NE.AND P2, PT, R42, RZ, PT ;  /* 0x000000ff2a00720c */ /* 0x000fc40003f45270 */
[----:B------:R-:W-:Y:S02]  /*a950*/  SEL R12, R21, R12, !P0 ;  /* 0x0000000c150c7207 */ /* 0x000fe40004000000 */
[C---:B------:R-:W-:Y:S02]  /*a960*/  ISETP.GT.U32.AND P0, PT, R0.reuse, 0x1f, PT ;  /* 0x0000001f0000780c */ /* 0x040fe40003f04070 */
[----:B------:R-:W-:Y:S02]  /*a970*/  SEL R13, R19, RZ, P2 ;  /* 0x000000ff130d7207 */ /* 0x000fe40001000000 */
        /* <DEDUP_REMOVED lines=20> */
.L_x_5466:
[----:B------:R-:W-:Y:S05]  /*aac0*/  @!P0 BRA `(.L_x_5322) ;  /* 0x00000000007c8947 */ /* 0x000fea0003800000 */
[----:B------:R-:W-:-:S07]  /*aad0*/  IMAD.MOV.U32 R21, RZ, RZ, 0x2d2 ;  /* 0x000002d2ff157424 */ /* 0x000fce00078e00ff */
.L_x_5324:
        /* <DEDUP_REMOVED lines=29> */
.L_x_5469:
[----:B------:R-:W-:Y:S05]  /*acb0*/  @P0 BRA `(.L_x_5324) ;  /* 0xfffffffc00880947 */ /* 0x000fea000383ffff */
.L_x_5322:
        /* <DEDUP_REMOVED lines=29> */
[----:B------:R-:W-:-:S03]  /*ae90*/  IMAD.X R49, RZ, RZ, R17, P2 ;  /* 0x000000ffff317224 */ /* 0x000fc600010e0611 */
[----:B------:R-:W0:Y:S02]  /*aea0*/  SHFL.DOWN PT, R18, R53, 0x8, R52 ;  /* 0x0900000035127989 */ /* 0x000e2400000e0034 */
[----:B0-----:R-:W-:Y:S02]  /*aeb0*/  SEL R18, R18, RZ, !P0 ;  /* 0x000000ff12127207 */ /* 0x001fe40004000000 */
[----:B------:R-:W-:-:S03]  /*aec0*/  ISETP.NE.AND P0, PT, R12, 0x65, PT ;  /* 0x000000650c00780c */ /* 0x000fc60003f05270 */
[----:B------:R-:W-:-:S05]  /*aed0*/  IMAD.IADD R47, R53, 0x1, R18 ;  /* 0x00000001352f7824 */ /* 0x000fca00078e0212 */
[----:B------:R-:W0:Y:S05]  /*aee0*/  SHFL.DOWN PT, R18, R47, 0x10, R52 ;  /* 0x0a0000002f127989 */ /* 0x000e2a00000e0034 */
[----:B------:R-:W-:Y:S02]  /*aef0*/  VOTE.ALL P0, P0 ;  /* 0x0000000000ff7806 */ /* 0x000fe40000000000 */
[----:B0-----:R-:W-:-:S05]  /*af00*/  SEL R18, R18, RZ, !P1 ;  /* 0x000000ff12127207 */ /* 0x001fca0004800000 */
[----:B------:R-:W-:-:S07]  /*af10*/  IMAD.IADD R46, R47, 0x1, R18 ;  /* 0x000000012f2e7824 */ /* 0x000fce00078e0212 */
.L_x_5478:
[----:B------:R-:W-:Y:S05]  /*af20*/  @!P0 BRA `(.L_x_5326) ;  /* 0x0000000400288947 */ /* 0x000fea0003800000 */
[----:B------:R-:W-:-:S07]  /*af30*/  IMAD.MOV.U32 R47, RZ, RZ, 0x2d2 ;  /* 0x000002d2ff2f7424 */ /* 0x000fce00078e00ff */
.L_x_5332:
        /* <DEDUP_REMOVED lines=8> */
.L_x_5481:
[----:B------:R-:W-:Y:S05]  /*afc0*/  @!P0 BRA `(.L_x_5328) ;  /* 0x00000000007c8947 */ /* 0x000fea0003800000 */
[----:B------:R-:W-:-:S07]  /*afd0*/  IMAD.MOV.U32 R53, RZ, RZ, R47 ;  /* 0x000000ffff357224 */ /* 0x000fce00078e002f */
.L_x_5330:
        /* <DEDUP_REMOVED lines=29> */
.L_x_5484:
[----:B------:R-:W-:Y:S05]  /*b1b0*/  @P0 BRA `(.L_x_5330) ;  /* 0xfffffffc00880947 */ /* 0x000fea000383ffff */
.L_x_5328:
        /* <DEDUP_REMOVED lines=24> */
[----:B------:R-:W-:Y:S02]  /*b340*/  ISETP.GT.AND P1, PT, R17, R16, PT ;  /* 0x000000101100720c */ /* 0x000fe40003f24270 */
[----:B0-----:R-:W-:Y:S02]  /*b350*/  SEL R18, R18, RZ, !P0 ;  /* 0x000000ff12127207 */ /* 0x001fe40004000000 */
[----:B------:R-:W-:-:S03]  /*b360*/  ISETP.NE.AND P0, PT, R12, 0x65, PT ;  /* 0x000000650c00780c */ /* 0x000fc60003f05270 */
[----:B------:R-:W-:-:S05]  /*b370*/  IMAD.IADD R53, R13, 0x1, R18 ;  /* 0x000000010d357824 */ /* 0x000fca00078e0212 */
[----:B------:R-:W0:Y:S05]  /*b380*/  SHFL.DOWN PT, R18, R53, 0x10, R16 ;  /* 0x0a00000035127989 */ /* 0x000e2a00000e0010 */
[----:B------:R-:W-:Y:S02]  /*b390*/  VOTE.ALL P0, P0 ;  /* 0x0000000000ff7806 */ /* 0x000fe40000000000 */
[----:B0-----:R-:W-:-:S04]  /*b3a0*/  SEL R18, R18, RZ, !P1 ;  /* 0x000000ff12127207 */ /* 0x001fc80004800000 */
[----:B------:R-:W-:-:S07]  /*b3b0*/  IADD3 R46, PT, PT, R53, R18, R46 ;  /* 0x00000012352e7210 */ /* 0x000fce0007ffe02e */
.L_x_5493:
[----:B------:R-:W-:Y:S05]  /*b3c0*/  @P0 BRA `(.L_x_5332) ;  /* 0xfffffff800dc0947 */ /* 0x000fea000383ffff */
.L_x_5326:
        /* <DEDUP_REMOVED lines=16> */
.L_x_5320:
[----:B------:R-:W-:Y:S05]  /*b4d0*/  WARPSYNC.ALL ;  /* 0x0000000000007948 */ /* 0x000fea0003800000 */
[----:B------:R-:W0:Y:S08]  /*b4e0*/  S2UR UR5, SR_CgaCtaId ;  /* 0x00000000000579c3 */ /* 0x000e300000008800 */
[----:B------:R-:W-:Y:S01]  /*b4f0*/  BAR.SYNC.DEFER_BLOCKING 0x0 ;  /* 0x0000000000007b1d */ /* 0x000fe20000010000 */
[----:B------:R-:W-:-:S02]  /*b500*/  ISETP.NE.AND P0, PT, R0, RZ, PT ;  /* 0x000000ff0000720c */ /* 0x000fc40003f05270 */
[----:B------:R-:W-:Y:S02]  /*b510*/  ISETP.NE.AND P1, PT, R11, RZ, PT ;  /* 0x000000ff0b00720c */ /* 0x000fe40003f25270 */
[----:B------:R-:W-:Y:S01]  /*b520*/  ISETP.NE.AND P2, PT, R34, RZ, PT ;  /* 0x000000ff2200720c */ /* 0x000fe20003f45270 */
[----:B------:R-:W-:Y:S01]  /*b530*/  UMOV UR4, 0x400 ;  /* 0x0000040000047882 */ /* 0x000fe20000000000 */
[----:B------:R-:W-:Y:S01]  /*b540*/  ISETP.NE.AND P3, PT, R35, RZ, PT ;  /* 0x000000ff2300720c */ /* 0x000fe20003f65270 */
[----:B------:R-:W1:Y:S01]  /*b550*/  S2R R22, SR_CTAID.X ;  /* 0x0000000000167919 */ /* 0x000e620000002500 */
[----:B------:R-:W-:Y:S01]  /*b560*/  BSSY.RECONVERGENT B1, `(.L_x_5333) ;  /* 0x00000a6000017945 */ /* 0x000fe20003800200 */
[----:B0-----:R-:W-:Y:S01]  /*b570*/  ULEA UR4, UR5, UR4, 0x18 ;  /* 0x0000000405047291 */ /* 0x001fe2000f8ec0ff */
[----:B------:R-:W0:Y:S08]  /*b580*/  LDCU.U8 UR5, c[0x0][0x3b8] ;  /* 0x00007700ff0577ac */ /* 0x000e300008000000 */
[----:B--2---:R-:W2:Y:S04]  /*b590*/  LDS R17, [UR4+0x38] ;  /* 0x00003804ff117984 */ /* 0x004ea80008000800 */
[----:B------:R-:W3:Y:S01]  /*b5a0*/  LDS.128 R12, [UR4+0x40] ;  /* 0x00004004ff0c7984 */ /* 0x000ee20008000c00 */
[----:B--2---:R-:W-:Y:S01]  /*b5b0*/  SEL R17, R17, RZ, P0 ;  /* 0x000000ff11117207 */ /* 0x004fe20000000000 */
[----:B------:R-:W-:Y:S01]  /*b5c0*/  BAR.SYNC.DEFER_BLOCKING 0x0 ;  /* 0x0000000000007b1d */ /* 0x000fe20000010000 */
[----:B------:R-:W-:-:S03]  /*b5d0*/  ISETP.NE.AND P0, PT, R24, RZ, PT ;  /* 0x000000ff1800720c */ /* 0x000fc60003f05270 */
[----:B------:R-:W-:Y:S01]  /*b5e0*/  IMAD.IADD R18, R17, 0x1, R16 ;  /* 0x0000000111127824 */ /* 0x000fe200078e0210 */
[----:B------:R-:W-:-:S03]  /*b5f0*/  IADD3 R16, PT, PT, -R43, 0x1340, RZ ;  /* 0x000013402b107810 */ /* 0x000fc60007ffe1ff */
[----:B---3--:R-:W-:Y:S01]  /*b600*/  IMAD.IADD R12, R18, 0x1, -R13 ;  /* 0x00000001120c7824 */ /* 0x008fe200078e0a0d */
[----:B------:R-:W-:Y:S01]  /*b610*/  IADD3 R15, PT, PT, R43, R16, -R15 ;  /* 0x000000102b0f7210 */ /* 0x000fe20007ffe80f */
[----:B------:R-:W-:Y:S01]  /*b620*/  IMAD.IADD R14, R14, 0x1, -R16 ;  /* 0x000000010e0e7824 */ /* 0x000fe200078e0a10 */
[----:B------:R-:W-:Y:S01]  /*b630*/  IADD3 R19, PT, PT, R13, -R18, -R24 ;  /* 0x800000120d137210 */ /* 0x000fe20007ffe818 */
[----:B------:R-:W-:Y:S01]  /*b640*/  IMAD R17, R0, 0xe, -R12 ;  /* 0x0000000e00117824 */ /* 0x000fe200078e0a0c */
[----:B------:R-:W-:Y:S01]  /*b650*/  IADD3 R18, PT, PT, R18, R11, R24 ;  /* 0x0000000b12127210 */ /* 0x000fe20007ffe018 */
[----:B------:R-:W-:Y:S02]  /*b660*/  IMAD.IADD R12, R15, 0x1, R12 ;  /* 0x000000010f0c7824 */ /* 0x000fe400078e020c */
        /* <DEDUP_REMOVED lines=9> */
[----:B------:R-:W-:Y:S01]  /*b700*/  IMAD R21, R0, 0xe, R21 ;  /* 0x0000000e00157824 */ /* 0x000fe200078e0215 */
[----:B------:R-:W-:Y:S01]  /*b710*/  ISETP.NE.AND P1, PT, R25, RZ, PT ;  /* 0x000000ff1900720c */ /* 0x000fe20003f25270 */
[----:B------:R-:W-:Y:S01]  /*b720*/  IMAD.IADD R24, R24, 0x1, R11 ;  /* 0x0000000118187824 */ /* 0x000fe200078e020b */
[----:B-----5:R2:W-:Y:S01]  /*b730*/  STS [R12], R41 ;  /* 0x000000290c007388 */ /* 0x0205e20000000800 */
[----:B------:R-:W-:Y:S01]  /*b740*/  IMAD.IADD R11, R13, 0x1, -R18 ;  /* 0x000000010d0b7824 */ /* 0x000fe200078e0a12 */
        /* <DEDUP_REMOVED lines=8> */
[----:B--2---:R-:W-:Y:S01]  /*b7d0*/  LEA R12, R21, UR4, 0x2 ;  /* 0x00000004150c7c11 */ /* 0x004fe2000f8e10ff */
[----:B------:R-:W-:Y:S01]  /*b7e0*/  VIADD R11, R11, 0x3 ;  /* 0x000000030b0b7836 */ /* 0x000fe20000000000 */
[----:B------:R2:W-:Y:S01]  /*b7f0*/  STS [R19], R40 ;  /* 0x0000002813007388 */ /* 0x0005e20000000800 */
[----:B------:R-:W-:-:S02]  /*b800*/  IMAD.IADD R18, R18, 0x1, R27 ;  /* 0x0000000112127824 */ /* 0x000fc400078e021b */
[----:B------:R-:W-:Y:S01]  /*b810*/  IMAD R17, R0, 0xe, R17 ;  /* 0x0000000e00117824 */ /* 0x000fe200078e0211 */
[----:B------:R-:W-:Y:S01]  /*b820*/  SEL R11, R11, R24, !P1 ;  /* 0x000000180b0b7207 */ /* 0x000fe20004800000 */
[----:B------:R-:W-:Y:S01]  /*b830*/  IMAD.IADD R21, R13, 0x1, -R18 ;  /* 0x000000010d157824 */ /* 0x000fe200078e0a12 */
[----:B------:R-:W-:Y:S01]  /*b840*/  ISETP.NE.AND P1, PT, R27, RZ, PT ;  /* 0x000000ff1b00720c */ /* 0x000fe20003f25270 */
[----:B------:R-:W-:Y:S01]  /*b850*/  IMAD.IADD R24, R24, 0x1, R26 ;  /* 0x0000000118187824 */ /* 0x000fe200078e021a */
[----:B------:R3:W-:Y:S01]  /*b860*/  STS [R12], R39 ;  /* 0x000000270c007388 */ /* 0x0007e20000000800 */
[----:B------:R-:W-:Y:S01]  /*b870*/  VIADD R17, R17, 0x4 ;  /* 0x0000000411117836 */ /* 0x000fe20000000000 */
[----:B------:R-:W-:Y:S01]  /*b880*/  LEA R11, R11, UR4, 0x2 ;  /* 0x000000040b0b7c11 */ /* 0x000fe2000f8e10ff */
[----:B------:R-:W-:Y:S02]  /*b890*/  IMAD.IADD R18, R18, 0x1, R28 ;  /* 0x0000000112127824 */ /* 0x000fe400078e021c */
[----:B------:R-:W-:Y:S01]  /*b8a0*/  IMAD R21, R0, 0xe, R21 ;  /* 0x0000000e00157824 */ /* 0x000fe200078e0215 */
[----:B------:R-:W-:Y:S01]  /*b8b0*/  SEL R17, R17, R24, !P1 ;  /* 0x0000001811117207 */ /* 0x000fe20004800000 */
[----:B--2---:R-:W-:Y:S01]  /*b8c0*/  IMAD.IADD R19, R13, 0x1, -R18 ;  /* 0x000000010d137824 */ /* 0x004fe200078e0a12 */
[----:B------:R-:W-:Y:S01]  /*b8d0*/  ISETP.NE.AND P1, PT, R28, RZ, PT ;  /* 0x000000ff1c00720c */ /* 0x000fe20003f25270 */
[----:B------:R-:W-:Y:S01]  /*b8e0*/  IMAD.IADD R24, R24, 0x1, R27 ;  /* 0x0000000118187824 */ /* 0x000fe200078e021b */
[----:B---3--:R-:W-:Y:S01]  /*b8f0*/  LEA R12, R17, UR4, 0x2 ;  /* 0x00000004110c7c11 */ /* 0x008fe2000f8e10ff */
        /* <DEDUP_REMOVED lines=8> */
[----:B------:R-:W-:Y:S01]  /*b980*/  LEA R21, R21, UR4, 0x2 ;  /* 0x0000000415157c11 */ /* 0x000fe2000f8e10ff */
[----:B------:R-:W-:Y:S01]  /*b990*/  VIADD R19, R19, 0x6 ;  /* 0x0000000613137836 */ /* 0x000fe20000000000 */
[----:B------:R3:W-:Y:S01]  /*b9a0*/  STS [R12], R37 ;  /* 0x000000250c007388 */ /* 0x0007e20000000800 */
[----:B------:R-:W-:Y:S02]  /*b9b0*/  IMAD.IADD R18, R18, 0x1, R30 ;  /* 0x0000000112127824 */ /* 0x000fe400078e021e */
[----:B------:R-:W-:Y:S01]  /*b9c0*/  IMAD R17, R0, 0xe, R17 ;  /* 0x0000000e00117824 */ /* 0x000fe200078e0211 */
[----:B------:R-:W-:Y:S01]  /*b9d0*/  SEL R19, R19, R24, !P1 ;  /* 0x0000001813137207 */ /* 0x000fe20004800000 */
[----:B--2---:R-:W-:Y:S01]  /*b9e0*/  IMAD.IADD R11, R13, 0x1, -R18 ;  /* 0x000000010d0b7824 */ /* 0x004fe200078e0a12 */
[----:B------:R-:W-:Y:S01]  /*b9f0*/  ISETP.NE.AND P1, PT, R30, RZ, PT ;  /* 0x000000ff1e00720c */ /* 0x000fe20003f25270 */
[----:B------:R-:W-:Y:S01]  /*ba00*/  IMAD.IADD R24, R24, 0x1, R29 ;  /* 0x0000000118187824 */ /* 0x000fe200078e021d */
[----:B------:R2:W-:Y:S01]  /*ba10*/  STS [R21], R2 ;  /* 0x0000000215007388 */ /* 0x0005e20000000800 */
[----:B------:R-:W-:Y:S01]  /*ba20*/  VIADD R17, R17, 0x7 ;  /* 0x0000000711117836 */ /* 0x000fe20000000000 */
[----:B---3--:R-:W-:Y:S01]  /*ba30*/  LEA R12, R19, UR4, 0x2 ;  /* 0x00000004130c7c11 */ /* 0x008fe2000f8e10ff */
[----:B------:R-:W-:Y:S01]  /*ba40*/  IMAD.IADD R18, R18, 0x1, R31 ;  /* 0x0000000112127824 */ /* 0x000fe200078e021f */
[----:B------:R-:W1:Y:S01]  /*ba50*/  LDC R19, c[0x0][0x374] ;  /* 0x0000dd00ff137b82 */ /* 0x000e620000000800 */
        /* <DEDUP_REMOVED lines=8> */
[----:B------:R-:W-:-:S02]  /*bae0*/  IMAD.IADD R18, R18, 0x1, R32 ;  /* 0x0000000112127824 */ /* 0x000fc400078e0220 */
[----:B------:R-:W-:Y:S01]  /*baf0*/  IMAD R23, R0, 0xe, R23 ;  /* 0x0000000e00177824 */ /* 0x000fe200078e0217 */
[----:B------:R-:W-:Y:S01]  /*bb00*/  SEL R11, R11, R24, !P1 ;  /* 0x000000180b0b7207 */ /* 0x000fe20004800000 */
[----:B--2---:R-:W-:Y:S01]  /*bb10*/  IMAD.IADD R2, R18, 0x1, R33 ;  /* 0x0000000112027824 */ /* 0x004fe200078e0221 */
[----:B------:R2:W-:Y:S01]  /*bb20*/  STS [R17], R4 ;  /* 0x0000000411007388 */ /* 0x0005e20000000800 */
[----:B------:R-:W-:Y:S01]  /*bb30*/  IMAD.IADD R24, R24, 0x1, R31 ;  /* 0x0000000118187824 */ /* 0x000fe200078e021f */
[----:B------:R-:W-:Y:S01]  /*bb40*/  LEA R20, R11, UR4, 0x2 ;  /* 0x000000040b147c11 */ /* 0x000fe2000f8e10ff */
[----:B------:R-:W-:Y:S01]  /*bb50*/  IMAD.IADD R11, R13, 0x1, -R2 ;  /* 0x000000010d0b7824 */ /* 0x000fe200078e0a02 */
[----:B------:R-:W-:Y:S01]  /*bb60*/  ISETP.NE.AND P1, PT, R32, RZ, PT ;  /* 0x000000ff2000720c */ /* 0x000fe20003f25270 */
[----:B------:R-:W-:Y:S02]  /*bb70*/  VIADD R23, R23, 0x9 ;  /* 0x0000000917177836 */ /* 0x000fe40000000000 */
[----:B---3--:R-:W-:Y:S01]  /*bb80*/  IMAD.IADD R3, R13, 0x1, -R18 ;  /* 0x000000010d037824 */ /* 0x008fe200078e0a12 */
[----:B------:R3:W-:Y:S01]  /*bb90*/  STS [R20], R5 ;  /* 0x0000000514007388 */ /* 0x0007e20000000800 */
[----:B------:R-:W-:Y:S01]  /*bba0*/  IMAD R11, R0, 0xe, R11 ;  /* 0x0000000e000b7824 */ /* 0x000fe200078e020b */
[----:B------:R-:W-:Y:S01]  /*bbb0*/  SEL R23, R23, R24, !P1 ;  /* 0x0000001817177207 */ /* 0x000fe20004800000 */
[----:B--2---:R-:W-:Y:S01]  /*bbc0*/  IMAD.IADD R4, R2, 0x1, R34 ;  /* 0x0000000102047824 */ /* 0x004fe200078e0222 */
[----:B------:R-:W-:Y:S01]  /*bbd0*/  ISETP.NE.AND P1, PT, R33, RZ, PT ;  /* 0x000000ff2100720c */ /* 0x000fe20003f25270 */
[----:B------:R-:W1:Y:S01]  /*bbe0*/  S2R R2, SR_CTAID.Y ;  /* 0x0000000000027919 */ /* 0x000e620000002600 */
[----:B------:R-:W-:Y:S01]  /*bbf0*/  IMAD.IADD R24, R24, 0x1, R32 ;  /* 0x0000000118187824 */ /* 0x000fe200078e0220 */
[----:B------:R-:W-:Y:S01]  /*bc00*/  LEA R23, R23, UR4, 0x2 ;  /* 0x0000000417177c11 */ /* 0x000fe2000f8e10ff */
[----:B------:R-:W-:Y:S01]  /*bc10*/  IMAD R3, R0, 0xe, R3 ;  /* 0x0000000e00037824 */ /* 0x000fe200078e0203 */
[C---:B------:R-:W-:Y:S01]  /*bc20*/  IADD3 R17, PT, PT, R13.reuse, -R4, -R35 ;  /* 0x800000040d117210 */ /* 0x040fe20007ffe823 */
[----:B---3--:R-:W-:-:S02]  /*bc30*/  IMAD.IADD R5, R13, 0x1, -R4 ;  /* 0x000000010d057824 */ /* 0x008fc400078e0a04 */
[----:B------:R-:W-:Y:S01]  /*bc40*/  IMAD.IADD R33, R24, 0x1, R33 ;  /* 0x0000000118217824 */ /* 0x000fe200078e0221 */
[----:B------:R-:W-:Y:S01]  /*bc50*/  STS [R23], R6 ;  /* 0x0000000617007388 */ /* 0x000fe20000000800 */
[C---:B------:R-:W-:Y:S02]  /*bc60*/  IMAD R5, R0.reuse, 0xe, R5 ;  /* 0x0000000e00057824 */ /* 0x040fe400078e0205 */
[----:B------:R-:W-:Y:S02]  /*bc70*/  IMAD R17, R0, 0xe, R17 ;  /* 0x0000000e00117824 */ /* 0x000fe400078e0211 */
[----:B------:R-:W-:Y:S02]  /*bc80*/  VIADD R3, R3, 0xa ;  /* 0x0000000a03037836 */ /* 0x000fe40000000000 */
[----:B------:R-:W-:Y:S02]  /*bc90*/  VIADD R11, R11, 0xb ;  /* 0x0000000b0b0b7836 */ /* 0x000fe40000000000 */
[----:B------:R-:W-:Y:S01]  /*bca0*/  IMAD.IADD R34, R33, 0x1, R34 ;  /* 0x0000000121227824 */ /* 0x000fe200078e0222 */
[----:B------:R-:W-:Y:S01]  /*bcb0*/  SEL R3, R3, R24, !P1 ;  /* 0x0000001803037207 */ /* 0x000fe20004800000 */
[----:B------:R-:W-:Y:S01]  /*bcc0*/  VIADD R5, R5, 0xc ;  /* 0x0000000c05057836 */ /* 0x000fe20000000000 */
[----:B------:R-:W-:Y:S01]  /*bcd0*/  SEL R11, R11, R33, !P2 ;  /* 0x000000210b0b7207 */ /* 0x000fe20005000000 */
[----:B------:R-:W-:Y:S01]  /*bce0*/  VIADD R17, R17, 0xd ;  /* 0x0000000d11117836 */ /* 0x000fe20000000000 */
[----:B------:R-:W-:Y:S01]  /*bcf0*/  LEA R4, R3, UR4, 0x2 ;  /* 0x0000000403047c11 */ /* 0x000fe2000f8e10ff */
[----:B------:R-:W-:Y:S01]  /*bd00*/  @P0 IMAD.IADD R17, R34, 0x1, R35 ;  /* 0x0000000122110824 */ /* 0x000fe200078e0223 */
[----:B------:R-:W-:-:S02]  /*bd10*/  ISETP.GE.AND P0, PT, R0, R15, PT ;  /* 0x0000000f0000720c */ /* 0x000fc40003f06270 */
[----:B------:R-:W-:Y:S01]  /*bd20*/  SEL R5, R5, R34, !P3 ;  /* 0x0000002205057207 */ /* 0x000fe20005800000 */
[----:B------:R2:W-:Y:S01]  /*bd30*/  STS [R4], R7 ;  /* 0x0000000704007388 */ /* 0x0005e20000000800 */
[----:B------:R-:W-:Y:S02]  /*bd40*/  LEA R11, R11, UR4, 0x2 ;  /* 0x000000040b0b7c11 */ /* 0x000fe4000f8e10ff */
[----:B------:R-:W-:Y:S02]  /*bd50*/  LEA R12, R5, UR4, 0x2 ;  /* 0x00000004050c7c11 */ /* 0x000fe4000f8e10ff */
[----:B------:R-:W-:Y:S01]  /*bd60*/  LEA R17, R17, UR4, 0x2 ;  /* 0x0000000411117c11 */ /* 0x000fe2000f8e10ff */
[----:B-1----:R-:W-:Y:S01]  /*bd70*/  IMAD R2, R22, R19, R2 ;  /* 0x0000001316027224 */ /* 0x002fe200078e0202 */
[----:B------:R1:W-:Y:S03]  /*bd80*/  STS [R11], R8 ;  /* 0x000000080b007388 */ /* 0x0003e60000000800 */
[--C-:B------:R-:W-:Y:S01]  /*bd90*/  IMAD R3, R2, 0x1340, -R13.reuse ;  /* 0x0000134002037824 */ /* 0x100fe200078e0a0d */
[----:B------:R1:W-:Y:S01]  /*bda0*/  STS [R12], R9 ;  /* 0x000000090c007388 */ /* 0x0003e20000000800 */
[----:B------:R-:W-:-:S03]  /*bdb0*/  SHF.R.S32.HI R2, RZ, 0x1f, R13 ;  /* 0x0000001fff027819 */ /* 0x000fc6000001140d */
[----:B------:R1:W-:Y:S01]  /*bdc0*/  STS [R17], R10 ;  /* 0x0000000a11007388 */ /* 0x0003e20000000800 */
[----:B--2---:R-:W-:Y:S01]  /*bdd0*/  SHF.R.S32.HI R4, RZ, 0x1f, R3 ;  /* 0x0000001fff047819 */ /* 0x004fe20000011403 */
        /* <DEDUP_REMOVED lines=13> */
.L_x_5335:
[----:B------:R-:W-:-:S04]  /*beb0*/  IADD3 R8, P1, P2, R8, R0, R3 ;  /* 0x0000000008087210 */ /* 0x000fc80007a3e003 */
[----:B------:R-:W-:Y:S02]  /*bec0*/  LOP3.LUT R8, RZ, R8, RZ, 0x33, !PT ;  /* 0x00000008ff087212 */ /* 0x000fe400078e33ff */
[----:B------:R-:W-:Y:S02]  /*bed0*/  IADD3.X R7, PT, PT, R5, RZ, R4, P1, P2 ;  /* 0x000000ff05077210 */ /* 0x000fe40000fe4404 */
[----:B0-----:R-:W-:Y:S02]  /*bee0*/  IADD3 R8, P1, PT, R8, UR6, RZ ;  /* 0x0000000608087c10 */ /* 0x001fe4000ff3e0ff */
[----:B------:R-:W-:-:S04]  /*bef0*/  LOP3.LUT R7, RZ, R7, RZ, 0x33, !PT ;  /* 0x00000007ff077212 */ /* 0x000fc800078e33ff */
[----:B------:R-:W-:Y:S01]  /*bf00*/  IADD3.X R7, PT, PT, R7, UR7, RZ, P1, !PT ;  /* 0x0000000707077c10 */ /* 0x000fe20008ffe4ff */
[----:B------:R-:W-:Y:S06]  /*bf10*/  BRA `(.L_x_5336) ;  /* 0x0000000000287947 */ /* 0x000fec0003800000 */
.L_x_5334:
[----:B------:R-:W-:Y:S01]  /*bf20*/  UISETP.NE.AND UP0, UPT, UR5, URZ, UPT ;  /* 0x000000ff0500728c */ /* 0x000fe2000bf05270 */
[----:B------:R-:W-:Y:S01]  /*bf30*/  IMAD.IADD R5, R0, 0x1, -R15 ;  /* 0x0000000100057824 */ /* 0x000fe200078e0a0f */
[----:B------:R-:W-:-:S04]  /*bf40*/  CS2R R6, SRZ ;  /* 0x0000000000067805 */ /* 0x000fc8000001ff00 */
[----:B------:R-:W-:-:S13]  /*bf50*/  PLOP3.LUT P0, PT, PT, PT, UP0, 0x80, 0x8 ;  /* 0x000000000008781c */ /* 0x000fda0003f0f008 */
[----:B------:R-:W-:Y:S05]  /*bf60*/  @P0 BRA `(.L_x_5337) ;  /* 0x0000000000080947 */ /* 0x000fea0003800000 */
[----:B------:R-:W0:Y:S02]  /*bf70*/  LDC.64 R6, c[0x0][0x3d0] ;  /* 0x0000f400ff067b82 */ /* 0x000e240000000a00 */
[----:B0-----:R-:W5:Y:S02]  /*bf80*/  LDG.E.64 R6, desc[UR8][R6.64] ;  /* 0x0000000806067981 */ /* 0x001f64000c1e1b00 */
.L_x_5337:
[----:B-1---5:R-:W-:Y:S02]  /*bf90*/  IADD3 R8, P1, P2, R6, R5, R13 ;  /* 0x0000000506087210 */ /* 0x022fe40007a3e00d */
[----:B------:R-:W-:-:S04]  /*bfa0*/  SHF.R.S32.HI R5, RZ, 0x1f, R5 ;  /* 0x0000001fff057819 */ /* 0x000fc80000011405 */
[----:B------:R-:W-:-:S07]  /*bfb0*/  IADD3.X R7, PT, PT, R7, R5, R2, P1, P2 ;  /* 0x0000000507077210 */ /* 0x000fce0000fe4402 */
.L_x_5336:
[----:B------:R-:W-:Y:S05]  /*bfc0*/  BSYNC.RECONVERGENT B1 ;  /* 0x0000000000017941 */ /* 0x000fea0003800200 */
.L_x_5333:
[C---:B------:R-:W-:Y:S01]  /*bfd0*/  ISETP.GE.AND P2, PT, R0.reuse, R43, PT ;  /* 0x0000002b0000720c */ /* 0x040fe20003f46270 */
[C---:B------:R-:W-:Y:S01]  /*bfe0*/  VIADD R12, R0.reuse, 0x160 ;  /* 0x00000160000c7836 */ /* 0x040fe20000000000 */
[----:B------:R-:W-:Y:S01]  /*bff0*/  LEA R5, R0, UR4, 0x2 ;  /* 0x0000000400057c11 */ /* 0x000fe2000f8e10ff */
[----:B------:R-:W-:Y:S10]  /*c000*/  BSSY.RECONVERGENT B1, `(.L_x_5338) ;  /* 0x0000023000017945 */ /* 0x000ff40003800200 */
[----:B------:R-:W0:Y:S01]  /*c010*/  @!P2 LDS R9, [R5] ;  /* 0x000000000509a984 */ /* 0x000e220000000800 */
[----:B------:R-:W1:Y:S02]  /*c020*/  @!P2 LDC.64 R10, c[0x0][0x390] ;  /* 0x0000e400ff0aab82 */ /* 0x000e640000000a00 */
[----:B-1----:R-:W-:-:S04]  /*c030*/  @!P2 LEA R6, P1, R8, R10, 0x2 ;  /* 0x0000000a0806a211 */ /* 0x002fc800078210ff */
[----:B------:R-:W-:Y:S02]  /*c040*/  @!P2 LEA.HI.X R7, R8, R11, R7, 0x2, P1 ;  /* 0x0000000b0807a211 */ /* 0x000fe400008f1407 */
[----:B------:R-:W-:-:S03]  /*c050*/  ISETP.GE.AND P1, PT, R12, R15, PT ;  /* 0x0000000f0c00720c */ /* 0x000fc60003f26270 */
[----:B0-----:R0:W-:Y:S10]  /*c060*/  @!P2 STG.E desc[UR8][R6.64], R9 ;  /* 0x000000090600a986 */ /* 0x0011f4000c101908 */
[----:B------:R-:W-:Y:S05]  /*c070*/  @!P1 BRA `(.L_x_5339) ;  /* 0x00000000002c9947 */ /* 0x000fea0003800000 */
[----:B------:R-:W-:Y:S01]  /*c080*/  BSSY.RECONVERGENT B2, `(.L_x_5340) ;  /* 0x0000006000027945 */ /* 0x000fe20003800200 */
[----:B------:R-:W-:Y:S01]  /*c090*/  IMAD.IADD R8, R12, 0x1, -R15 ;  /* 0x000000010c087824 */ /* 0x000fe200078e0a0f */
[----:B0-----:R-:W-:Y:S02]  /*c0a0*/  CS2R R6, SRZ ;  /* 0x0000000000067805 */ /* 0x001fe4000001ff00 */
[----:B------:R-:W-:Y:S05]  /*c0b0*/  @P0 BRA `(.L_x_5341) ;  /* 0x0000000000080947 */ /* 0x000fea0003800000 */
[----:B------:R-:W0:Y:S02]  /*c0c0*/  LDC.64 R6, c[0x0][0x3d0] ;  /* 0x0000f400ff067b82 */ /* 0x000e240000000a00 */
[----:B0-----:R-:W5:Y:S02]  /*c0d0*/  LDG.E.64 R6, desc[UR8][R6.64] ;  /* 0x0000000806067981 */ /* 0x001f64000c1e1b00 */
.L_x_5341:
[----:B------:R-:W-:Y:S05]  /*c0e0*/  BSYNC.RECONVERGENT B2 ;  /* 0x0000000000027941 */ /* 0x000fea0003800200 */
.L_x_5340:
[----:B-----5:R-:W-:Y:S02]  /*c0f0*/  IADD3 R10, P1, P2, R6, R8, R13 ;  /* 0x00000008060a7210 */ /* 0x020fe40007a3e00d */
[----:B------:R-:W-:-:S04]  /*c100*/  SHF.R.S32.HI R9, RZ, 0x1f, R8 ;  /* 0x0000001fff097819 */ /* 0x000fc80000011408 */
[----:B------:R-:W-:Y:S01]  /*c110*/  IADD3.X R7, PT, PT, R7, R9, R2, P1, P2 ;  /* 0x0000000907077210 */ /* 0x000fe20000fe4402 */
[----:B------:R-:W-:Y:S06]  /*c120*/  BRA `(.L_x_5342) ;  /* 0x0000000000407947 */ /* 0x000fec0003800000 */
.L_x_5339:
        /* <DEDUP_REMOVED lines=8> */
.L_x_5344:
[----:B------:R-:W-:Y:S05]  /*c1b0*/  BSYNC.RECONVERGENT B2 ;  /* 0x0000000000027941 */ /* 0x000fea0003800200 */
.L_x_5343:
[----:B------:R-:W0:Y:S01]  /*c1c0*/  LDCU.64 UR4, c[0x0][0x3c0] ;  /* 0x00007800ff0477ac */ /* 0x000e220008000a00 */
[----:B------:R-:W-:-:S04]  /*c1d0*/  IADD3 R6, P1, P2, R8, R12, R3 ;  /* 0x0000000c08067210 */ /* 0x000fc80007a3e003 */
[----:B------:R-:W-:Y:S02]  /*c1e0*/  LOP3.LUT R6, RZ, R6, RZ, 0x33, !PT ;  /* 0x00000006ff067212 */ /* 0x000fe400078e33ff */
[----:B------:R-:W-:Y:S02]  /*c1f0*/  IADD3.X R7, PT, PT, R9, RZ, R4, P1, P2 ;  /* 0x000000ff09077210 */ /* 0x000fe40000fe4404 */
[----:B0-----:R-:W-:Y:S02]  /*c200*/  IADD3 R10, P1, PT, R6, UR4, RZ ;  /* 0x00000004060a7c10 */ /* 0x001fe4000ff3e0ff */
[----:B------:R-:W-:-:S04]  /*c210*/  LOP3.LUT R6, RZ, R7, RZ, 0x33, !PT ;  /* 0x00000007ff067212 */ /* 0x000fc800078e33ff */
[----:B------:R-:W-:-:S07]  /*c220*/  IADD3.X R7, PT, PT, R6, UR5, RZ, P1, !PT ;  /* 0x0000000506077c10 */ /* 0x000fce0008ffe4ff */
.L_x_5342:
[----:B------:R-:W-:Y:S05]  /*c230*/  BSYNC.RECONVERGENT B1 ;  /* 0x0000000000017941 */ /* 0x000fea0003800200 */
.L_x_5338:
[----:B------:R-:W-:Y:S01]  /*c240*/  ISETP.GE.AND P2, PT, R12, R43, PT ;  /* 0x0000002b0c00720c */ /* 0x000fe20003f46270 */
[----:B------:R-:W-:Y:S01]  /*c250*/  VIADD R12, R0, 0x2c0 ;  /* 0x000002c0000c7836 */ /* 0x000fe20000000000 */
[----:B------:R-:W-:Y:S11]  /*c260*/  BSSY.RECONVERGENT B1, `(.L_x_5345) ;  /* 0x0000023000017945 */ /* 0x000ff60003800200 */
[----:B------:R-:W0:Y:S01]  /*c270*/  @!P2 LDS R9, [R5+0x580] ;  /* 0x000580000509a984 */ /* 0x000e220000000800 */
        /* <DEDUP_REMOVED lines=12> */
.L_x_5348:
[----:B------:R-:W-:Y:S05]  /*c340*/  BSYNC.RECONVERGENT B2 ;  /* 0x0000000000027941 */ /* 0x000fea0003800200 */
.L_x_5347:
[----:B-----5:R-:W-:Y:S02]  /*c350*/  IADD3 R10, P1, P2, R6, R8, R13 ;  /* 0x00000008060a7210 */ /* 0x020fe40007a3e00d */
[----:B------:R-:W-:-:S04]  /*c360*/  SHF.R.S32.HI R9, RZ, 0x1f, R8 ;  /* 0x0000001fff097819 */ /* 0x000fc80000011408 */
[----:B------:R-:W-:Y:S01]  /*c370*/  IADD3.X R7, PT, PT, R7, R9, R2, P1, P2 ;  /* 0x0000000907077210 */ /* 0x000fe20000fe4402 */
[----:B------:R-:W-:Y:S06]  /*c380*/  BRA `(.L_x_5349) ;  /* 0x0000000000407947 */ /* 0x000fec0003800000 */
.L_x_5346:
        /* <DEDUP_REMOVED lines=8> */
.L_x_5351:
[----:B------:R-:W-:Y:S05]  /*c410*/  BSYNC.RECONVERGENT B2 ;  /* 0x0000000000027941 */ /* 0x000fea0003800200 */
.L_x_5350:
[----:B------:R-:W0:Y:S01]  /*c420*/  LDCU.64 UR4, c[0x0][0x3c0] ;  /* 0x00007800ff0477ac */ /* 0x000e220008000a00 */
[----:B------:R-:W-:-:S04]  /*c430*/  IADD3 R6, P1, P2, R8, R12, R3 ;  /* 0x0000000c08067210 */ /* 0x000fc80007a3e003 */
[----:B------:R-:W-:Y:S02]  /*c440*/  LOP3.LUT R6, RZ, R6, RZ, 0x33, !PT ;  /* 0x00000006ff067212 */ /* 0x000fe400078e33ff */
[----:B------:R-:W-:Y:S02]  /*c450*/  IADD3.X R7, PT, PT, R9, RZ, R4, P1, P2 ;  /* 0x000000ff09077210 */ /* 0x000fe40000fe4404 */
[----:B0-----:R-:W-:Y:S02]  /*c460*/  IADD3 R10, P1, PT, R6, UR4, RZ ;  /* 0x00000004060a7c10 */ /* 0x001fe4000ff3e0ff */
[----:B------:R-:W-:-:S04]  /*c470*/  LOP3.LUT R6, RZ, R7, RZ, 0x33, !PT ;  /* 0x00000007ff067212 */ /* 0x000fc800078e33ff */
[----:B------:R-:W-:-:S07]  /*c480*/  IADD3.X R7, PT, PT, R6, UR5, RZ, P1, !PT ;  /* 0x0000000506077c10 */ /* 0x000fce0008ffe4ff */
.L_x_5349:
[----:B------:R-:W-:Y:S05]  /*c490*/  BSYNC.RECONVERGENT B1 ;  /* 0x0000000000017941 */ /* 0x000fea0003800200 */
.L_x_5345:
        /* <DEDUP_REMOVED lines=16> */
.L_x_5355:
[----:B------:R-:W-:Y:S05]  /*c5a0*/  BSYNC.RECONVERGENT B2 ;  /* 0x0000000000027941 */ /* 0x000fea0003800200 */
.L_x_5354:
[----:B-----5:R-:W-:Y:S02]  /*c5b0*/  IADD3 R10, P1, P2, R6, R8, R13 ;  /* 0x00000008060a7210 */ /* 0x020fe40007a3e00d */
[----:B------:R-:W-:-:S04]  /*c5c0*/  SHF.R.S32.HI R9, RZ, 0x1f, R8 ;  /* 0x0000001fff097819 */ /* 0x000fc80000011408 */
[----:B------:R-:W-:Y:S01]  /*c5d0*/  IADD3.X R7, PT, PT, R7, R9, R2, P1, P2 ;  /* 0x0000000907077210 */ /* 0x000fe20000fe4402 */
[----:B------:R-:W-:Y:S06]  /*c5e0*/  BRA `(.L_x_5356) ;  /* 0x0000000000407947 */ /* 0x000fec0003800000 */
.L_x_5353:
        /* <DEDUP_REMOVED lines=8> */
.L_x_5358:
[----:B------:R-:W-:Y:S05]  /*c670*/  BSYNC.RECONVERGENT B2 ;  /* 0x0000000000027941 */ /* 0x000fea0003800200 */
.L_x_5357:
[----:B------:R-:W0:Y:S01]  /*c680*/  LDCU.64 UR4, c[0x0][0x3c0] ;  /* 0x00007800ff0477ac */ /* 0x000e220008000a00 */
[----:B------:R-:W-:-:S04]  /*c690*/  IADD3 R6, P1, P2, R8, R12, R3 ;  /* 0x0000000c08067210 */ /* 0x000fc80007a3e003 */
[----:B------:R-:W-:Y:S02]  /*c6a0*/  LOP3.LUT R6, RZ, R6, RZ, 0x33, !PT ;  /* 0x00000006ff067212 */ /* 0x000fe400078e33ff */
[----:B------:R-:W-:Y:S02]  /*c6b0*/  IADD3.X R7, PT, PT, R9, RZ, R4, P1, P2 ;  /* 0x000000ff09077210 */ /* 0x000fe40000fe4404 */
[----:B0-----:R-:W-:Y:S02]  /*c6c0*/  IADD3 R10, P1, PT, R6, UR4, RZ ;  /* 0x00000004060a7c10 */ /* 0x001fe4000ff3e0ff */
[----:B------:R-:W-:-:S04]  /*c6d0*/  LOP3.LUT R6, RZ, R7, RZ, 0x33, !PT ;  /* 0x00000007ff067212 */ /* 0x000fc800078e33ff */
[----:B------:R-:W-:-:S07]  /*c6e0*/  IADD3.X R7, PT, PT, R6, UR5, RZ, P1, !PT ;  /* 0x0000000506077c10 */ /* 0x000fce0008ffe4ff */
.L_x_5356:
[----:B------:R-:W-:Y:S05]  /*c6f0*/  BSYNC.RECONVERGENT B1 ;  /* 0x0000000000017941 */ /* 0x000fea0003800200 */
.L_x_5352:
        /* <DEDUP_REMOVED lines=16> */
.L_x_5362:
[----:B------:R-:W-:Y:S05]  /*c800*/  BSYNC.RECONVERGENT B2 ;  /* 0x0000000000027941 */ /* 0x000fea0003800200 */
.L_x_5361:
[----:B-----5:R-:W-:Y:S02]  /*c810*/  IADD3 R10, P1, P2, R6, R8, R13 ;  /* 0x00000008060a7210 */ /* 0x020fe40007a3e00d */
[----:B------:R-:W-:-:S04]  /*c820*/  SHF.R.S32.HI R9, RZ, 0x1f, R8 ;  /* 0x0000001fff097819 */ /* 0x000fc80000011408 */
[----:B------:R-:W-:Y:S01]  /*c830*/  IADD3.X R7, PT, PT, R7, R9, R2, P1, P2 ;  /* 0x0000000907077210 */ /* 0x000fe20000fe4402 */
[----:B------:R-:W-:Y:S06]  /*c840*/  BRA `(.L_x_5363) ;  /* 0x0000000000407947 */ /* 0x000fec0003800000 */
.L_x_5360:
        /* <DEDUP_REMOVED lines=8> */
.L_x_5365:
[----:B------:R-:W-:Y:S05]  /*c8d0*/  BSYNC.RECONVERGENT B2 ;  /* 0x0000000000027941 */ /* 0x000fea0003800200 */
.L_x_5364:
[----:B------:R-:W0:Y:S01]  /*c8e0*/  LDCU.64 UR4, c[0x0][0x3c0] ;  /* 0x00007800ff0477ac */ /* 0x000e220008000a00 */
[----:B------:R-:W-:-:S04]  /*c8f0*/  IADD3 R6, P1, P2, R8, R12, R3 ;  /* 0x0000000c08067210 */ /* 0x000fc80007a3e003 */
[----:B------:R-:W-:Y:S02]  /*c900*/  LOP3.LUT R6, RZ, R6, RZ, 0x33, !PT ;  /* 0x00000006ff067212 */ /* 0x000fe400078e33ff */
[----:B------:R-:W-:Y:S02]  /*c910*/  IADD3.X R7, PT, PT, R9, RZ, R4, P1, P2 ;  /* 0x000000ff09077210 */ /* 0x000fe40000fe4404 */
[----:B0-----:R-:W-:Y:S02]  /*c920*/  IADD3 R10, P1, PT, R6, UR4, RZ ;  /* 0x00000004060a7c10 */ /* 0x001fe4000ff3e0ff */
[----:B------:R-:W-:-:S04]  /*c930*/  LOP3.LUT R6, RZ, R7, RZ, 0x33, !PT ;  /* 0x00000007ff067212 */ /* 0x000fc800078e33ff */
[----:B------:R-:W-:-:S07]  /*c940*/  IADD3.X R7, PT, PT, R6, UR5, RZ, P1, !PT ;  /* 0x0000000506077c10 */ /* 0x000fce0008ffe4ff */
.L_x_5363:
[----:B------:R-:W-:Y:S05]  /*c950*/  BSYNC.RECONVERGENT B1 ;  /* 0x0000000000017941 */ /* 0x000fea0003800200 */
.L_x_5359:
        /* <DEDUP_REMOVED lines=16> */
.L_x_5369:
[----:B------:R-:W-:Y:S05]  /*ca60*/  BSYNC.RECONVERGENT B2 ;  /* 0x0000000000027941 */ /* 0x000fea0003800200 */
.L_x_5368:
[----:B-----5:R-:W-:Y:S02]  /*ca70*/  IADD3 R10, P1, P2, R6, R8, R13 ;  /* 0x00000008060a7210 */ /* 0x020fe40007a3e00d */
[----:B------:R-:W-:-:S04]  /*ca80*/  SHF.R.S32.HI R9, RZ, 0x1f, R8 ;  /* 0x0000001fff097819 */ /* 0x000fc80000011408 */
[----:B------:R-:W-:Y:S01]  /*ca90*/  IADD3.X R7, PT, PT, R7, R9, R2, P1, P2 ;  /* 0x0000000907077210 */ /* 0x000fe20000fe4402 */
[----:B------:R-:W-:Y:S06]  /*caa0*/  BRA `(.L_x_5370) ;  /* 0x0000000000407947 */ /* 0x000fec0003800000 */
.L_x_5367:
        /* <DEDUP_REMOVED lines=8> */
.L_x_5372:
[----:B------:R-:W-:Y:S05]  /*cb30*/  BSYNC.RECONVERGENT B2 ;  /* 0x0000000000027941 */ /* 0x000fea0003800200 */
.L_x_5371:
[----:B------:R-:W0:Y:S01]  /*cb40*/  LDCU.64 UR4, c[0x0][0x3c0] ;  /* 0x00007800ff0477ac */ /* 0x000e220008000a00 */
[----:B------:R-:W-:-:S04]  /*cb50*/  IADD3 R6, P1, P2, R8, R12, R3 ;  /* 0x0000000c08067210 */ /* 0x000fc80007a3e003 */
[----:B------:R-:W-:Y:S02]  /*cb60*/  LOP3.LUT R6, RZ, R6, RZ, 0x33, !PT ;  /* 0x00000006ff067212 */ /* 0x000fe400078e33ff */
[----:B------:R-:W-:Y:S02]  /*cb70*/  IADD3.X R7, PT, PT, R9, RZ, R4, P1, P2 ;  /* 0x000000ff09077210 */ /* 0x000fe40000fe4404 */
[----:B0-----:R-:W-:Y:S02]  /*cb80*/  IADD3 R10, P1, PT, R6, UR4, RZ ;  /* 0x00000004060a7c10 */ /* 0x001fe4000ff3e0ff */
[----:B------:R-:W-:-:S04]  /*cb90*/  LOP3.LUT R6, RZ, R7, RZ, 0x33, !PT ;  /* 0x00000007ff067212 */ /* 0x000fc800078e33ff */
[----:B------:R-:W-:-:S07]  /*cba0*/  IADD3.X R7, PT, PT, R6, UR5, RZ, P1, !PT ;  /* 0x0000000506077c10 */ /* 0x000fce0008ffe4ff */
.L_x_5370:
[----:B------:R-:W-:Y:S05]  /*cbb0*/  BSYNC.RECONVERGENT B1 ;  /* 0x0000000000017941 */ /* 0x000fea0003800200 */
.L_x_5366:
        /* <DEDUP_REMOVED lines=16> */
.L_x_5376:
[----:B------:R-:W-:Y:S05]  /*ccc0*/  BSYNC.RECONVERGENT B2 ;  /* 0x0000000000027941 */ /* 0x000fea0003800200 */
.L_x_5375:
[----:B-----5:R-:W-:Y:S02]  /*ccd0*/  IADD3 R10, P1, P2, R6, R8, R13 ;  /* 0x00000008060a7210 */ /* 0x020fe40007a3e00d */
[----:B------:R-:W-:-:S04]  /*cce0*/  SHF.R.S32.HI R9, RZ, 0x1f, R8 ;  /* 0x0000001fff097819 */ /* 0x000fc80000011408 */
[----:B------:R-:W-:Y:S01]  /*ccf0*/  IADD3.X R7, PT, PT, R7, R9, R2, P1, P2 ;  /* 0x0000000907077210 */ /* 0x000fe20000fe4402 */
[----:B------:R-:W-:Y:S06]  /*cd00*/  BRA `(.L_x_5377) ;  /* 0x0000000000407947 */ /* 0x000fec0003800000 */
.L_x_5374:
        /* <DEDUP_REMOVED lines=8> */
.L_x_5379:
[----:B------:R-:W-:Y:S05]  /*cd90*/  BSYNC.RECONVERGENT B2 ;  /* 0x0000000000027941 */ /* 0x000fea0003800200 */
.L_x_5378:
[----:B------:R-:W0:Y:S01]  /*cda0*/  LDCU.64 UR4, c[0x0][0x3c0] ;  /* 0x00007800ff0477ac */ /* 0x000e220008000a00 */
[----:B------:R-:W-:-:S04]  /*cdb0*/  IADD3 R6, P1, P2, R8, R12, R3 ;  /* 0x0000000c08067210 */ /* 0x000fc80007a3e003 */
[----:B------:R-:W-:Y:S02]  /*cdc0*/  LOP3.LUT R6, RZ, R6, RZ, 0x33, !PT ;  /* 0x00000006ff067212 */ /* 0x000fe400078e33ff */
[----:B------:R-:W-:Y:S02]  /*cdd0*/  IADD3.X R7, PT, PT, R9, RZ, R4, P1, P2 ;  /* 0x000000ff09077210 */ /* 0x000fe40000fe4404 */
[----:B0-----:R-:W-:Y:S02]  /*cde0*/  IADD3 R10, P1, PT, R6, UR4, RZ ;  /* 0x00000004060a7c10 */ /* 0x001fe4000ff3e0ff */
[----:B------:R-:W-:-:S04]  /*cdf0*/  LOP3.LUT R6, RZ, R7, RZ, 0x33, !PT ;  /* 0x00000007ff067212 */ /* 0x000fc800078e33ff */
[----:B------:R-:W-:-:S07]  /*ce00*/  IADD3.X R7, PT, PT, R6, UR5, RZ, P1, !PT ;  /* 0x0000000506077c10 */ /* 0x000fce0008ffe4ff */
.L_x_5377:
[----:B------:R-:W-:Y:S05]  /*ce10*/  BSYNC.RECONVERGENT B1 ;  /* 0x0000000000017941 */ /* 0x000fea0003800200 */
.L_x_5373:
        /* <DEDUP_REMOVED lines=16> */
.L_x_5383:
[----:B------:R-:W-:Y:S05]  /*cf20*/  BSYNC.RECONVERGENT B2 ;  /* 0x0000000000027941 */ /* 0x000fea0003800200 */
.L_x_5382:
[----:B-----5:R-:W-:Y:S02]  /*cf30*/  IADD3 R10, P1, P2, R6, R8, R13 ;  /* 0x00000008060a7210 */ /* 0x020fe40007a3e00d */
[----:B------:R-:W-:-:S04]  /*cf40*/  SHF.R.S32.HI R9, RZ, 0x1f, R8 ;  /* 0x0000001fff097819 */ /* 0x000fc80000011408 */
[----:B------:R-:W-:Y:S01]  /*cf50*/  IADD3.X R7, PT, PT, R7, R9, R2, P1, P2 ;  /* 0x0000000907077210 */ /* 0x000fe20000fe4402 */
[----:B------:R-:W-:Y:S06]  /*cf60*/  BRA `(.L_x_5384) ;  /* 0x0000000000407947 */ /* 0x000fec0003800000 */
.L_x_5381:
        /* <DEDUP_REMOVED lines=8> */
.L_x_5386:
[----:B------:R-:W-:Y:S05]  /*cff0*/  BSYNC.RECONVERGENT B2 ;  /* 0x0000000000027941 */ /* 0x000fea0003800200 */
.L_x_5385:
[----:B------:R-:W0:Y:S01]  /*d000*/  LDCU.64 UR4, c[0x0][0x3c0] ;  /* 0x00007800ff0477ac */ /* 0x000e220008000a00 */
[----:B------:R-:W-:-:S04]  /*d010*/  IADD3 R6, P1, P2, R8, R12, R3 ;  /* 0x0000000c08067210 */ /* 0x000fc80007a3e003 */
[----:B------:R-:W-:Y:S02]  /*d020*/  LOP3.LUT R6, RZ, R6, RZ, 0x33, !PT ;  /* 0x00000006ff067212 */ /* 0x000fe400078e33ff */
[----:B------:R-:W-:Y:S02]  /*d030*/  IADD3.X R7, PT, PT, R9, RZ, R4, P1, P2 ;  /* 0x000000ff09077210 */ /* 0x000fe40000fe4404 */
[----:B0-----:R-:W-:Y:S02]  /*d040*/  IADD3 R10, P1, PT, R6, UR4, RZ ;  /* 0x00000004060a7c10 */ /* 0x001fe4000ff3e0ff */
[----:B------:R-:W-:-:S04]  /*d050*/  LOP3.LUT R6, RZ, R7, RZ, 0x33, !PT ;  /* 0x00000007ff067212 */ /* 0x000fc800078e33ff */
[----:B------:R-:W-:-:S07]  /*d060*/  IADD3.X R7, PT, PT, R6, UR5, RZ, P1, !PT ;  /* 0x0000000506077c10 */ /* 0x000fce0008ffe4ff */
.L_x_5384:
[----:B------:R-:W-:Y:S05]  /*d070*/  BSYNC.RECONVERGENT B1 ;  /* 0x0000000000017941 */ /* 0x000fea0003800200 */
.L_x_5380:
        /* <DEDUP_REMOVED lines=16> */
.L_x_5390:
[----:B------:R-:W-:Y:S05]  /*d180*/  BSYNC.RECONVERGENT B2 ;  /* 0x0000000000027941 */ /* 0x000fea0003800200 */
.L_x_5389:
[----:B-----5:R-:W-:Y:S02]  /*d190*/  IADD3 R10, P1, P2, R6, R8, R13 ;  /* 0x00000008060a7210 */ /* 0x020fe40007a3e00d */
[----:B------:R-:W-:-:S04]  /*d1a0*/  SHF.R.S32.HI R9, RZ, 0x1f, R8 ;  /* 0x0000001fff097819 */ /* 0x000fc80000011408 */
[----:B------:R-:W-:Y:S01]  /*d1b0*/  IADD3.X R7, PT, PT, R7, R9, R2, P1, P2 ;  /* 0x0000000907077210 */ /* 0x000fe20000fe4402 */
[----:B------:R-:W-:Y:S06]  /*d1c0*/  BRA `(.L_x_5391) ;  /* 0x0000000000407947 */ /* 0x000fec0003800000 */
.L_x_5388:
        /* <DEDUP_REMOVED lines=8> */
.L_x_5393:
[----:B------:R-:W-:Y:S05]  /*d250*/  BSYNC.RECONVERGENT B2 ;  /* 0x0000000000027941 */ /* 0x000fea0003800200 */
.L_x_5392:
[----:B------:R-:W0:Y:S01]  /*d260*/  LDCU.64 UR4, c[0x0][0x3c0] ;  /* 0x00007800ff0477ac */ /* 0x000e220008000a00 */
[----:B------:R-:W-:-:S04]  /*d270*/  IADD3 R6, P1, P2, R8, R12, R3 ;  /* 0x0000000c08067210 */ /* 0x000fc80007a3e003 */
[----:B------:R-:W-:Y:S02]  /*d280*/  LOP3.LUT R6, RZ, R6, RZ, 0x33, !PT ;  /* 0x00000006ff067212 */ /* 0x000fe400078e33ff */
[----:B------:R-:W-:Y:S02]  /*d290*/  IADD3.X R7, PT, PT, R9, RZ, R4, P1, P2 ;  /* 0x000000ff09077210 */ /* 0x000fe40000fe4404 */
[----:B0-----:R-:W-:Y:S02]  /*d2a0*/  IADD3 R10, P1, PT, R6, UR4, RZ ;  /* 0x00000004060a7c10 */ /* 0x001fe4000ff3e0ff */
[----:B------:R-:W-:-:S04]  /*d2b0*/  LOP3.LUT R6, RZ, R7, RZ, 0x33, !PT ;  /* 0x00000007ff067212 */ /* 0x000fc800078e33ff */
[----:B------:R-:W-:-:S07]  /*d2c0*/  IADD3.X R7, PT, PT, R6, UR5, RZ, P1, !PT ;  /* 0x0000000506077c10 */ /* 0x000fce0008ffe4ff */
.L_x_5391:
[----:B------:R-:W-:Y:S05]  /*d2d0*/  BSYNC.RECONVERGENT B1 ;  /* 0x0000000000017941 */ /* 0x000fea0003800200 */
.L_x_5387:
        /* <DEDUP_REMOVED lines=16> */
.L_x_5397:
[----:B------:R-:W-:Y:S05]  /*d3e0*/  BSYNC.RECONVERGENT B2 ;  /* 0x0000000000027941 */ /* 0x000fea0003800200 */
.L_x_5396:
[----:B-----5:R-:W-:Y:S02]  /*d3f0*/  IADD3 R10, P1, P2, R6, R8, R13 ;  /* 0x00000008060a7210 */ /* 0x020fe40007a3e00d */
[----:B------:R-:W-:-:S04]  /*d400*/  SHF.R.S32.HI R9, RZ, 0x1f, R8 ;  /* 0x0000001fff097819 */ /* 0x000fc80000011408 */
[----:B------:R-:W-:Y:S01]  /*d410*/  IADD3.X R7, PT, PT, R7, R9, R2, P1, P2 ;  /* 0x0000000907077210 */ /* 0x000fe20000fe4402 */
[----:B------:R-:W-:Y:S06]  /*d420*/  BRA `(.L_x_5398) ;  /* 0x0000000000407947 */ /* 0x000fec0003800000 */
.L_x_5395:
        /* <DEDUP_REMOVED lines=8> */
.L_x_5400:
[----:B------:R-:W-:Y:S05]  /*d4b0*/  BSYNC.RECONVERGENT B2 ;  /* 0x0000000000027941 */ /* 0x000fea0003800200 */
.L_x_5399:
[----:B------:R-:W0:Y:S01]  /*d4c0*/  LDCU.64 UR4, c[0x0][0x3c0] ;  /* 0x00007800ff0477ac */ /* 0x000e220008000a00 */
[----:B------:R-:W-:-:S04]  /*d4d0*/  IADD3 R6, P1, P2, R8, R12, R3 ;  /* 0x0000000c08067210 */ /* 0x000fc80007a3e003 */
[----:B------:R-:W-:Y:S02]  /*d4e0*/  LOP3.LUT R6, RZ, R6, RZ, 0x33, !PT ;  /* 0x00000006ff067212 */ /* 0x000fe400078e33ff */
[----:B------:R-:W-:Y:S02]  /*d4f0*/  IADD3.X R7, PT, PT, R9, RZ, R4, P1, P2 ;  /* 0x000000ff09077210 */ /* 0x000fe40000fe4404 */
[----:B0-----:R-:W-:Y:S02]  /*d500*/  IADD3 R10, P1, PT, R6, UR4, RZ ;  /* 0x00000004060a7c10 */ /* 0x001fe4000ff3e0ff */
[----:B------:R-:W-:-:S04]  /*d510*/  LOP3.LUT R6, RZ, R7, RZ, 0x33, !PT ;  /* 0x00000007ff067212 */ /* 0x000fc800078e33ff */
[----:B------:R-:W-:-:S07]  /*d520*/  IADD3.X R7, PT, PT, R6, UR5, RZ, P1, !PT ;  /* 0x0000000506077c10 */ /* 0x000fce0008ffe4ff */
.L_x_5398:
[----:B------:R-:W-:Y:S05]  /*d530*/  BSYNC.RECONVERGENT B1 ;  /* 0x0000000000017941 */ /* 0x000fea0003800200 */
.L_x_5394:
        /* <DEDUP_REMOVED lines=16> */
.L_x_5404:
[----:B------:R-:W-:Y:S05]  /*d640*/  BSYNC.RECONVERGENT B2 ;  /* 0x0000000000027941 */ /* 0x000fea0003800200 */
.L_x_5403:
[----:B-----5:R-:W-:Y:S02]  /*d650*/  IADD3 R10, P1, P2, R6, R8, R13 ;  /* 0x00000008060a7210 */ /* 0x020fe40007a3e00d */
[----:B------:R-:W-:-:S04]  /*d660*/  SHF.R.S32.HI R9, RZ, 0x1f, R8 ;  /* 0x0000001fff097819 */ /* 0x000fc80000011408 */
[----:B------:R-:W-:Y:S01]  /*d670*/  IADD3.X R7, PT, PT, R7, R9, R2, P1, P2 ;  /* 0x0000000907077210 */ /* 0x000fe20000fe4402 */
[----:B------:R-:W-:Y:S06]  /*d680*/  BRA `(.L_x_5405) ;  /* 0x0000000000407947 */ /* 0x000fec0003800000 */
.L_x_5402:
        /* <DEDUP_REMOVED lines=8> */
.L_x_5407:
[----:B------:R-:W-:Y:S05]  /*d710*/  BSYNC.RECONVERGENT B2 ;  /* 0x0000000000027941 */ /* 0x000fea0003800200 */
.L_x_5406:
[----:B------:R-:W0:Y:S01]  /*d720*/  LDCU.64 UR4, c[0x0][0x3c0] ;  /* 0x00007800ff0477ac */ /* 0x000e220008000a00 */
[----:B------:R-:W-:-:S04]  /*d730*/  IADD3 R6, P1, P2, R8, R12, R3 ;  /* 0x0000000c08067210 */ /* 0x000fc80007a3e003 */
[----:B------:R-:W-:Y:S02]  /*d740*/  LOP3.LUT R6, RZ, R6, RZ, 0x33, !PT ;  /* 0x00000006ff067212 */ /* 0x000fe400078e33ff */
[----:B------:R-:W-:Y:S02]  /*d750*/  IADD3.X R7, PT, PT, R9, RZ, R4, P1, P2 ;  /* 0x000000ff09077210 */ /* 0x000fe40000fe4404 */
[----:B0-----:R-:W-:Y:S02]  /*d760*/  IADD3 R10, P1, PT, R6, UR4, RZ ;  /* 0x00000004060a7c10 */ /* 0x001fe4000ff3e0ff */
[----:B------:R-:W-:-:S04]  /*d770*/  LOP3.LUT R6, RZ, R7, RZ, 0x33, !PT ;  /* 0x00000007ff067212 */ /* 0x000fc800078e33ff */
[----:B------:R-:W-:-:S07]  /*d780*/  IADD3.X R7, PT, PT, R6, UR5, RZ, P1, !PT ;  /* 0x0000000506077c10 */ /* 0x000fce0008ffe4ff */
.L_x_5405:
[----:B------:R-:W-:Y:S05]  /*d790*/  BSYNC.RECONVERGENT B1 ;  /* 0x0000000000017941 */ /* 0x000fea0003800200 */
.L_x_5401:
        /* <DEDUP_REMOVED lines=16> */
.L_x_5411:
[----:B------:R-:W-:Y:S05]  /*d8a0*/  BSYNC.RECONVERGENT B2 ;  /* 0x0000000000027941 */ /* 0x000fea0003800200 */
.L_x_5410:
[----:B-----5:R-:W-:Y:S02]  /*d8b0*/  IADD3 R10, P1, P2, R6, R8, R13 ;  /* 0x00000008060a7210 */ /* 0x020fe40007a3e00d */
[----:B------:R-:W-:-:S04]  /*d8c0*/  SHF.R.S32.HI R9, RZ, 0x1f, R8 ;  /* 0x0000001fff097819 */ /* 0x000fc80000011408 */
[----:B------:R-:W-:Y:S01]  /*d8d0*/  IADD3.X R7, PT, PT, R7, R9, R2, P1, P2 ;  /* 0x0000000907077210 */ /* 0x000fe20000fe4402 */
[----:B------:R-:W-:Y:S06]  /*d8e0*/  BRA `(.L_x_5412) ;  /* 0x0000000000407947 */ /* 0x000fec0003800000 */
.L_x_5409:
        /* <DEDUP_REMOVED lines=8> */
.L_x_5414:
[----:B------:R-:W-:Y:S05]  /*d970*/  BSYNC.RECONVERGENT B2 ;  /* 0x0000000000027941 */ /* 0x000fea0003800200 */
.L_x_5413:
[----:B------:R-:W0:Y:S01]  /*d980*/  LDCU.64 UR4, c[0x0][0x3c0] ;  /* 0x00007800ff0477ac */ /* 0x000e220008000a00 */
[----:B------:R-:W-:-:S04]  /*d990*/  IADD3 R6, P1, P2, R8, R12, R3 ;  /* 0x0000000c08067210 */ /* 0x000fc80007a3e003 */
[----:B------:R-:W-:Y:S02]  /*d9a0*/  LOP3.LUT R6, RZ, R6, RZ, 0x33, !PT ;  /* 0x00000006ff067212 */ /* 0x000fe400078e33ff */
[----:B------:R-:W-:Y:S02]  /*d9b0*/  IADD3.X R7, PT, PT, R9, RZ, R4, P1, P2 ;  /* 0x000000ff09077210 */ /* 0x000fe40000fe4404 */
[----:B0-----:R-:W-:Y:S02]  /*d9c0*/  IADD3 R10, P1, PT, R6, UR4, RZ ;  /* 0x00000004060a7c10 */ /* 0x001fe4000ff3e0ff */
[----:B------:R-:W-:-:S04]  /*d9d0*/  LOP3.LUT R6, RZ, R7, RZ, 0x33, !PT ;  /* 0x00000007ff067212 */ /* 0x000fc800078e33ff */
[----:B------:R-:W-:-:S07]  /*d9e0*/  IADD3.X R7, PT, PT, R6, UR5, RZ, P1, !PT ;  /* 0x0000000506077c10 */ /* 0x000fce0008ffe4ff */
.L_x_5412:
[----:B------:R-:W-:Y:S05]  /*d9f0*/  BSYNC.RECONVERGENT B1 ;  /* 0x0000000000017941 */ /* 0x000fea0003800200 */
.L_x_5408:
        /* <DEDUP_REMOVED lines=16> */
.L_x_5418:
[----:B------:R-:W-:Y:S05]  /*db00*/  BSYNC.RECONVERGENT B2 ;  /* 0x0000000000027941 */ /* 0x000fea0003800200 */
.L_x_5417:
[----:B-----5:R-:W-:Y:S02]  /*db10*/  IADD3 R10, P1, P2, R6, R8, R13 ;  /* 0x00000008060a7210 */ /* 0x020fe40007a3e00d */
[----:B------:R-:W-:-:S04]  /*db20*/  SHF.R.S32.HI R9, RZ, 0x1f, R8 ;  /* 0x0000001fff097819 */ /* 0x000fc80000011408 */
[----:B------:R-:W-:Y:S01]  /*db30*/  IADD3.X R7, PT, PT, R7, R9, R2, P1, P2 ;  /* 0x0000000907077210 */ /* 0x000fe20000fe4402 */
[----:B------:R-:W-:Y:S06]  /*db40*/  BRA `(.L_x_5419) ;  /* 0x0000000000407947 */ /* 0x000fec0003800000 */
.L_x_5416:
        /* <DEDUP_REMOVED lines=8> */
.L_x_5421:
[----:B------:R-:W-:Y:S05]  /*dbd0*/  BSYNC.RECONVERGENT B2 ;  /* 0x0000000000027941 */ /* 0x000fea0003800200 */
.L_x_5420:
[----:B------:R-:W0:Y:S01]  /*dbe0*/  LDCU.64 UR4, c[0x0][0x3c0] ;  /* 0x00007800ff0477ac */ /* 0x000e220008000a00 */
[----:B------:R-:W-:-:S04]  /*dbf0*/  IADD3 R6, P1, P2, R8, R12, R3 ;  /* 0x0000000c08067210 */ /* 0x000fc80007a3e003 */
[----:B------:R-:W-:Y:S02]  /*dc00*/  LOP3.LUT R6, RZ, R6, RZ, 0x33, !PT ;  /* 0x00000006ff067212 */ /* 0x000fe400078e33ff */
[----:B------:R-:W-:Y:S02]  /*dc10*/  IADD3.X R7, PT, PT, R9, RZ, R4, P1, P2 ;  /* 0x000000ff09077210 */ /* 0x000fe40000fe4404 */
[----:B0-----:R-:W-:Y:S02]  /*dc20*/  IADD3 R10, P1, PT, R6, UR4, RZ ;  /* 0x00000004060a7c10 */ /* 0x001fe4000ff3e0ff */
[----:B------:R-:W-:-:S04]  /*dc30*/  LOP3.LUT R6, RZ, R7, RZ, 0x33, !PT ;  /* 0x00000007ff067212 */ /* 0x000fc800078e33ff */
[----:B------:R-:W-:-:S07]  /*dc40*/  IADD3.X R7, PT, PT, R6, UR5, RZ, P1, !PT ;  /* 0x0000000506077c10 */ /* 0x000fce0008ffe4ff */
.L_x_5419:
[----:B------:R-:W-:Y:S05]  /*dc50*/  BSYNC.RECONVERGENT B1 ;  /* 0x0000000000017941 */ /* 0x000fea0003800200 */
.L_x_5415:
        /* <DEDUP_REMOVED lines=16> */
.L_x_5425:
[----:B------:R-:W-:Y:S05]  /*dd60*/  BSYNC.RECONVERGENT B2 ;  /* 0x0000000000027941 */ /* 0x000fea0003800200 */
.L_x_5424:
[----:B-----5:R-:W-:Y:S02]  /*dd70*/  IADD3 R13, P1, P2, R6, R15, R13 ;  /* 0x0000000f060d7210 */ /* 0x020fe40007a3e00d */
[----:B------:R-:W-:-:S04]  /*dd80*/  SHF.R.S32.HI R15, RZ, 0x1f, R15 ;  /* 0x0000001fff0f7819 */ /* 0x000fc8000001140f */
[----:B------:R-:W-:Y:S01]  /*dd90*/  IADD3.X R0, PT, PT, R7, R15, R2, P1, P2 ;  /* 0x0000000f07007210 */ /* 0x000fe20000fe4402 */
[----:B------:R-:W-:Y:S06]  /*dda0*/  BRA `(.L_x_5426) ;  /* 0x0000000000447947 */ /* 0x000fec0003800000 */
.L_x_5423:
        /* <DEDUP_REMOVED lines=9> */
.L_x_5428:
[----:B------:R-:W-:Y:S05]  /*de40*/  BSYNC.RECONVERGENT B2 ;  /* 0x0000000000027941 */ /* 0x000fea0003800200 */
.L_x_5427:
[----:B------:R-:W0:Y:S01]  /*de50*/  LDCU.64 UR4, c[0x0][0x3c0] ;  /* 0x00007800ff0477ac */ /* 0x000e220008000a00 */
[----:B------:R-:W-:-:S04]  /*de60*/  IADD3 R0, P1, P2, R0, R8, R3 ;  /* 0x0000000800007210 */ /* 0x000fc80007a3e003 */
[----:B------:R-:W-:Y:S02]  /*de70*/  LOP3.LUT R0, RZ, R0, RZ, 0x33, !PT ;  /* 0x00000000ff007212 */ /* 0x000fe400078e33ff */
[----:B------:R-:W-:Y:S02]  /*de80*/  IADD3.X R4, PT, PT, R9, RZ, R4, P1, P2 ;  /* 0x000000ff09047210 */ /* 0x000fe40000fe4404 */
[----:B0-----:R-:W-:Y:S02]  /*de90*/  IADD3 R13, P1, PT, R0, UR4, RZ ;  /* 0x00000004000d7c10 */ /* 0x001fe4000ff3e0ff */
[----:B------:R-:W-:-:S04]  /*dea0*/  LOP3.LUT R0, RZ, R4, RZ, 0x33, !PT ;  /* 0x00000004ff007212 */ /* 0x000fc800078e33ff */
[----:B------:R-:W-:-:S07]  /*deb0*/  IADD3.X R0, PT, PT, R0, UR5, RZ, P1, !PT ;  /* 0x0000000500007c10 */ /* 0x000fce0008ffe4ff */
.L_x_5426:
[----:B------:R-:W-:Y:S05]  /*dec0*/  BSYNC.RECONVERGENT B1 ;  /* 0x0000000000017941 */ /* 0x000fea0003800200 */
.L_x_5422:
[----:B------:R-:W-:-:S13]  /*ded0*/  ISETP.GE.AND P2, PT, R8, R43, PT ;  /* 0x0000002b0800720c */ /* 0x000fda0003f46270 */
[----:B------:R-:W0:Y:S01]  /*dee0*/  @!P2 LDS R5, [R5+0x4780] ;  /* 0x004780000505a984 */ /* 0x000e220000000800 */
[----:B------:R-:W1:Y:S02]  /*def0*/  @!P2 LDC.64 R2, c[0x0][0x390] ;  /* 0x0000e400ff02ab82 */ /* 0x000e640000000a00 */
[----:B-1----:R-:W-:-:S04]  /*df00*/  @!P2 LEA R2, P1, R13, R2, 0x2 ;  /* 0x000000020d02a211 */ /* 0x002fc800078210ff */
[----:B------:R-:W-:-:S05]  /*df10*/  @!P2 LEA.HI.X R3, R13, R3, R0, 0x2, P1 ;  /* 0x000000030d03a211 */ /* 0x000fca00008f1400 */
[----:B0-----:R0:W-:Y:S04]  /*df20*/  @!P2 STG.E desc[UR8][R2.64], R5 ;  /* 0x000000050200a986 */ /* 0x0011e8000c101908 */
.L_x_5319:
[----:B------:R-:W-:Y:S05]  /*df30*/  BSYNC.RECONVERGENT B0 ;  /* 0x0000000000007941 */ /* 0x000fea0003800200 */
.L_x_5221:
[----:B------:R-:W2:Y:S02]  /*df40*/  S2R R0, SR_TID.X ;  /* 0x0000000000007919 */ /* 0x000ea40000002100 */
[----:B--2---:R-:W-:-:S13]  /*df50*/  ISETP.NE.AND P1, PT, R0, RZ, PT ;  /* 0x000000ff0000720c */ /* 0x004fda0003f25270 */
[----:B------:R-:W-:Y:S05]  /*df60*/  @P1 EXIT ;  /* 0x000000000000194d */ /* 0x000fea0003800000 */
[----:B------:R-:W2:Y:S02]  /*df70*/  LDCU.U8 UR4, c[0x0][0x3b9] ;  /* 0x00007720ff0477ac */ /* 0x000ea40008000000 */
[----:B--2---:R-:W-:-:S09]  /*df80*/  UISETP.NE.AND UP0, UPT, UR4, URZ, UPT ;  /* 0x000000ff0400728c */ /* 0x004fd2000bf05270 */
[----:B------:R-:W-:Y:S05]  /*df90*/  BRA.U !UP0, `(.L_x_5429) ;  /* 0x00000001082c7547 */ /* 0x000fea000b800000 */
[----:B01----:R-:W0:Y:S01]  /*dfa0*/  LDC.64 R4, c[0x0][0x398] ;  /* 0x0000e600ff047b82 */ /* 0x003e220000000a00 */
[----:B------:R-:W-:Y:S01]  /*dfb0*/  BSSY.RECONVERGENT B0, `(.L_x_5430) ;  /* 0x0000005000007945 */ /* 0x000fe20003800200 */
[----:B------:R-:W-:-:S03]  /*dfc0*/  CS2R R2, SRZ ;  /* 0x0000000000027805 */ /* 0x000fc6000001ff00 */
[----:B------:R-:W-:Y:S05]  /*dfd0*/  @P0 BRA `(.L_x_5431) ;  /* 0x0000000000080947 */ /* 0x000fea0003800000 */
[----:B------:R-:W1:Y:S02]  /*dfe0*/  LDC.64 R2, c[0x0][0x3d0] ;  /* 0x0000f400ff027b82 */ /* 0x000e640000000a00 */
[----:B-1----:R-:W5:Y:S02]  /*dff0*/  LDG.E.64 R2, desc[UR8][R2.64] ;  /* 0x0000000802027981 */ /* 0x002f64000c1e1b00 */
.L_x_5431:
[----:B------:R-:W-:Y:S05]  /*e000*/  BSYNC.RECONVERGENT B0 ;  /* 0x0000000000007941 */ /* 0x000fea0003800200 */
.L_x_5430:
[----:B-----5:R-:W-:-:S04]  /*e010*/  IADD3 R2, P0, PT, R14, R2, RZ ;  /* 0x000000020e027210 */ /* 0x020fc80007f1e0ff */
[----:B------:R-:W-:-:S05]  /*e020*/  LEA.HI.X.SX32 R3, R14, R3, 0x1, P0 ;  /* 0x000000030e037211 */ /* 0x000fca00000f0eff */
[----:B0-----:R-:W-:Y:S01]  /*e030*/  STG.E.64 desc[UR8][R4.64], R2 ;  /* 0x0000000204007986 */ /* 0x001fe2000c101b08 */
[----:B------:R-:W-:Y:S05]  /*e040*/  EXIT ;  /* 0x000000000000794d */ /* 0x000fea0003800000 */
.L_x_5429:
[----:B01----:R-:W0:Y:S01]  /*e050*/  LDC.64 R4, c[0x0][0x3d8] ;  /* 0x0000f600ff047b82 */ /* 0x003e220000000a00 */
[----:B------:R-:W-:Y:S01]  /*e060*/  BSSY.RECONVERGENT B0, `(.L_x_5432) ;  /* 0x0000005000007945 */ /* 0x000fe20003800200 */
[----:B------:R-:W-:-:S03]  /*e070*/  CS2R R2, SRZ ;  /* 0x0000000000027805 */ /* 0x000fc6000001ff00 */
[----:B------:R-:W-:Y:S05]  /*e080*/  @P0 BRA `(.L_x_5433) ;  /* 0x0000000000080947 */ /* 0x000fea0003800000 */
[----:B------:R-:W1:Y:S02]  /*e090*/  LDC.64 R2, c[0x0][0x3d0] ;  /* 0x0000f400ff027b82 */ /* 0x000e640000000a00 */
[----:B-1----:R-:W5:Y:S02]  /*e0a0*/  LDG.E.64 R2, desc[UR8][R2.64] ;  /* 0x0000000802027981 */ /* 0x002f64000c1e1b00 */
.L_x_5433:
[----:B------:R-:W-:Y:S05]  /*e0b0*/  BSYNC.RECONVERGENT B0 ;  /* 0x0000000000007941 */ /* 0x000fea0003800200 */
.L_x_5432:
[----:B-----5:R-:W-:-:S04]  /*e0c0*/  IADD3 R2, P0, PT, R14, R2, RZ ;  /* 0x000000020e027210 */ /* 0x020fc80007f1e0ff */
[----:B------:R-:W-:-:S05]  /*e0d0*/  LEA.HI.X.SX32 R3, R14, R3, 0x1, P0 ;  /* 0x000000030e037211 */ /* 0x000fca00000f0eff */
[----:B0-----:R-:W-:Y:S01]  /*e0e0*/  STG.E.64 desc[UR8][R4.64], R2 ;  /* 0x0000000204007986 */ /* 0x001fe2000c101b08 */
[----:B------:R-:W-:Y:S05]  /*e0f0*/  EXIT ;  /* 0x000000000000794d */ /* 0x000fea0003800000 */
.L_x_5113:
[----:B------:R-:W-:Y:S01]  /*e100*/  BSSY B0, `(.L_x_5434) ;  /* 0x0000006000007945 */ /* 0x000fe20003800000 */
[----:B------:R-:W-:Y:S01]  /*e110*/  PLOP3.LUT P0, PT, P0, PT, PT, 0x8, 0x80 ;  /* 0x000000000080781c */ /* 0x000fe2000070e170 */
[----:B------:R-:W-:-:S12]  /*e120*/  IMAD.MOV.U32 R14, RZ, RZ, -0x1 ;  /* 0xffffffffff0e7424 */ /* 0x000fd800078e00ff */
[----:B-----5:R-:W-:Y:S05]  /*e130*/  WARPSYNC.COLLECTIVE R14, `(.L_x_5435) ;  /* 0x000000000e087348 */ /* 0x020fea0003c00000 */
[----:B------:R-:W-:Y:S01]  /*e140*/  VOTE.ANY P0, P0 ;  /* 0x0000000000ff7806 */ /* 0x000fe20000000100 */
[----:B-----5:R-:W-:-:S12]  /*e150*/  ENDCOLLECTIVE ;  /* 0x000000000000791b */ /* 0x020fd80003800000 */
.L_x_5435:
[----:B------:R-:W-:Y:S05]  /*e160*/  BSYNC B0 ;  /* 0x0000000000007941 */ /* 0x000fea0003800000 */
.L_x_5434:
[----:B------:R-:W-:Y:S05]  /*e170*/  BRA `(.L_x_5436) ;  /* 0xffffff5400cc7947 */ /* 0x000fea000383ffff */
.L_x_5115:
[----:B------:R-:W-:Y:S01]  /*e180*/  BSSY B0, `(.L_x_5437) ;  /* 0x0000006000007945 */ /* 0x000fe20003800000 */
[----:B------:R-:W-:Y:S01]  /*e190*/  PLOP3.LUT P0, PT, P0, PT, PT, 0x8, 0x80 ;  /* 0x000000000080781c */ /* 0x000fe2000070e170 */
[----:B------:R-:W-:-:S12]  /*e1a0*/  IMAD.MOV.U32 R14, RZ, RZ, -0x1 ;  /* 0xffffffffff0e7424 */ /* 0x000fd800078e00ff */
[----:B-----5:R-:W-:Y:S05]  /*e1b0*/  WARPSYNC.COLLECTIVE R14, `(.L_x_5438) ;  /* 0x000000000e087348 */ /* 0x020fea0003c00000 */
[----:B------:R-:W-:Y:S01]  /*e1c0*/  VOTE.ANY P0, P0 ;  /* 0x0000000000ff7806 */ /* 0x000fe20000000100 */
[----:B-----5:R-:W-:-:S12]  /*e1d0*/  ENDCOLLECTIVE ;  /* 0x000000000000791b */ /* 0x020fd80003800000 */
.L_x_5438:
[----:B------:R-:W-:Y:S05]  /*e1e0*/  BSYNC B0 ;  /* 0x0000000000007941 */ /* 0x000fea0003800000 */
.L_x_5437:
[----:B------:R-:W-:Y:S05]  /*e1f0*/  BRA `(.L_x_5439) ;  /* 0xffffff5800287947 */ /* 0x000fea000383ffff */
.L_x_5117:
[----:B------:R-:W0:Y:S01]  /*e200*/  S2R R23, SR_GEMASK ;  /* 0x0000000000177919 */ /* 0x000e220000003c00 */
[----:B------:R-:W-:Y:S01]  /*e210*/  BSSY B0, `(.L_x_5440) ;  /* 0x0000006000007945 */ /* 0x000fe20003800000 */
[----:B------:R-:W-:Y:S01]  /*e220*/  PLOP3.LUT P1, PT, P0, PT, PT, 0x8, 0x80 ;  /* 0x000000000080781c */ /* 0x000fe2000072e170 */
[----:B------:R-:W-:-:S12]  /*e230*/  IMAD.MOV.U32 R14, RZ, RZ, -0x1 ;  /* 0xffffffffff0e7424 */ /* 0x000fd800078e00ff */
[----:B0----5:R-:W-:Y:S05]  /*e240*/  WARPSYNC.COLLECTIVE R14, `(.L_x_5441) ;  /* 0x000000000e087348 */ /* 0x021fea0003c00000 */
[----:B------:R-:W-:Y:S01]  /*e250*/  VOTE.ANY R14, PT, P1 ;  /* 0x00000000000e7806 */ /* 0x000fe200008e0100 */
[----:B0----5:R-:W-:Y:S06]  /*e260*/  ENDCOLLECTIVE ;  /* 0x000000000000791b */ /* 0x021fec0003800000 */
.L_x_5441:
[----:B------:R-:W-:Y:S05]  /*e270*/  BSYNC B0 ;  /* 0x0000000000007941 */ /* 0x000fea0003800000 */
.L_x_5440:
[----:B------:R-:W-:Y:S01]  /*e280*/  LOP3.LUT R14, R14, 0x80000000, R23, 0xec, !PT ;  /* 0x800000000e0e7812 */ /* 0x000fe200078eec17 */
[----:B------:R-:W-:Y:S01]  /*e290*/  VIADD R45, R42, 0x2 ;  /* 0x000000022a2d7836 */ /* 0x000fe20000000000 */
[----:B------:R-:W-:Y:S01]  /*e2a0*/  ISETP.NE.AND P0, PT, R12, 0x65, PT ;  /* 0x000000650c00780c */ /* 0x000fe20003f05270 */
[----:B------:R-:W-:Y:S02]  /*e2b0*/  VIADD R44, R42, 0x4 ;  /* 0x000000042a2c7836 */ /* 0x000fe40000000000 */
[----:B------:R-:W-:Y:S02]  /*e2c0*/  VIADD R17, R14, 0xffffffff ;  /* 0xffffffff0e117836 */ /* 0x000fe40000000000 */
[----:B------:R-:W-:-:S03]  /*e2d0*/  VIADD R43, R42, 0x8 ;  /* 0x000000082a2b7836 */ /* 0x000fc60000000000 */
        /* <DEDUP_REMOVED lines=8> */
.L_x_5442:
        /* <DEDUP_REMOVED lines=8> */
.L_x_5443:
        /* <DEDUP_REMOVED lines=8> */
.L_x_5444:
        /* <DEDUP_REMOVED lines=9> */
.L_x_5445:
        /* <DEDUP_REMOVED lines=8> */
.L_x_5446:
[----:B------:R-:W-:Y:S05]  /*e570*/  WARPSYNC.COLLECTIVE R14, `(.L_x_5447) ;  /* 0x000000000e087348 */ /* 0x000fea0003c00000 */
[----:B------:R-:W-:Y:S01]  /*e580*/  VOTE.ALL P0, P0 ;  /* 0x0000000000ff7806 */ /* 0x000fe20000000000 */
[----:B------:R-:W-:-:S12]  /*e590*/  ENDCOLLECTIVE ;  /* 0x000000000000791b */ /* 0x000fd80003800000 */
.L_x_5447:
[----:B------:R-:W-:-:S04]  /*e5a0*/  ISETP.GT.AND P1, PT, R47, R52, PT ;  /* 0x000000342f00720c */ /* 0x000fc80003f24270 */
[----:B------:R-:W-:-:S05]  /*e5b0*/  SEL R18, R18, RZ, !P1 ;  /* 0x000000ff12127207 */ /* 0x000fca0004800000 */
[----:B------:R-:W-:Y:S02]  /*e5c0*/  IMAD.IADD R46, R19, 0x1, R18 ;  /* 0x00000001132e7824 */ /* 0x000fe400078e0212 */
[----:B------:R-:W0:Y:S02]  /*e5d0*/  LDC.64 R18, c[0x0][0x3a0] ;  /* 0x0000e800ff127b82 */ /* 0x000e240000000a00 */
[----:B0-----:R-:W-:-:S05]  /*e5e0*/  IADD3 R50, P1, PT, R18, 0x100, RZ ;  /* 0x0000010012327810 */ /* 0x001fca0007f3e0ff */
[----:B------:R-:W-:Y:S01]  /*e5f0*/  IMAD.X R51, RZ, RZ, R19, P1 ;  /* 0x000000ffff337224 */ /* 0x000fe200008e0613 */
[----:B------:R-:W-:Y:S07]  /*e600*/  BRA `(.L_x_5448) ;  /* 0xffffff5400c07947 */ /* 0x000fee000383ffff */
.L_x_5119:
[----:B------:R-:W-:Y:S01]  /*e610*/  BSSY B0, `(.L_x_5449) ;  /* 0x0000006000007945 */ /* 0x000fe20003800000 */
[----:B------:R-:W-:Y:S01]  /*e620*/  PLOP3.LUT P0, PT, P0, PT, PT, 0x8, 0x80 ;  /* 0x000000000080781c */ /* 0x000fe2000070e170 */
[----:B------:R-:W-:-:S12]  /*e630*/  IMAD.MOV.U32 R14, RZ, RZ, -0x1 ;  /* 0xffffffffff0e7424 */ /* 0x000fd800078e00ff */
[----:B-----5:R-:W-:Y:S05]  /*e640*/  WARPSYNC.COLLECTIVE R14, `(.L_x_5450) ;  /* 0x000000000e087348 */ /* 0x020fea0003c00000 */
[----:B------:R-:W-:Y:S01]  /*e650*/  VOTE.ANY P0, P0 ;  /* 0x0000000000ff7806 */ /* 0x000fe20000000100 */
[----:B-----5:R-:W-:-:S12]  /*e660*/  ENDCOLLECTIVE ;  /* 0x000000000000791b */ /* 0x020fd80003800000 */
.L_x_5450:
[----:B------:R-:W-:Y:S05]  /*e670*/  BSYNC B0 ;  /* 0x0000000000007941 */ /* 0x000fea0003800000 */
.L_x_5449:
[----:B------:R-:W-:Y:S05]  /*e680*/  BRA `(.L_x_5451) ;  /* 0xffffff5400c87947 */ /* 0x000fea000383ffff */
.L_x_5121:
[----:B------:R-:W-:Y:S01]  /*e690*/  BSSY B0, `(.L_x_5452) ;  /* 0x0000006000007945 */ /* 0x000fe20003800000 */
[----:B------:R-:W-:Y:S01]  /*e6a0*/  PLOP3.LUT P0, PT, P0, PT, PT, 0x8, 0x80 ;  /* 0x000000000080781c */ /* 0x000fe2000070e170 */
[----:B------:R-:W-:-:S12]  /*e6b0*/  IMAD.MOV.U32 R14, RZ, RZ, -0x1 ;  /* 0xffffffffff0e7424 */ /* 0x000fd800078e00ff */
[----:B-----5:R-:W-:Y:S05]  /*e6c0*/  WARPSYNC.COLLECTIVE R14, `(.L_x_5453) ;  /* 0x000000000e087348 */ /* 0x020fea0003c00000 */
[----:B------:R-:W-:Y:S01]  /*e6d0*/  VOTE.ANY P0, P0 ;  /* 0x0000000000ff7806 */ /* 0x000fe20000000100 */
[----:B-----5:R-:W-:-:S12]  /*e6e0*/  ENDCOLLECTIVE ;  /* 0x000000000000791b */ /* 0x020fd80003800000 */
.L_x_5453:
[----:B------:R-:W-:Y:S05]  /*e6f0*/  BSYNC B0 ;  /* 0x0000000000007941 */ /* 0x000fea0003800000 */
.L_x_5452:
[----:B------:R-:W-:Y:S05]  /*e700*/  BRA `(.L_x_5454) ;  /* 0xffffff5800247947 */ /* 0x000fea000383ffff */
.L_x_5123:
[----:B------:R-:W-:Y:S01]  /*e710*/  BSSY B0, `(.L_x_5455) ;  /* 0x0000006000007945 */ /* 0x000fe20003800000 */
[----:B------:R-:W-:Y:S01]  /*e720*/  PLOP3.LUT P1, PT, P0, PT, PT, 0x8, 0x80 ;  /* 0x000000000080781c */ /* 0x000fe2000072e170 */
[----:B------:R-:W-:-:S12]  /*e730*/  IMAD.MOV.U32 R14, RZ, RZ, -0x1 ;  /* 0xffffffffff0e7424 */ /* 0x000fd800078e00ff */
[----:B-----5:R-:W-:Y:S05]  /*e740*/  WARPSYNC.COLLECTIVE R14, `(.L_x_5456) ;  /* 0x000000000e087348 */ /* 0x020fea0003c00000 */
[----:B------:R-:W-:Y:S01]  /*e750*/  VOTE.ANY R14, PT, P1 ;  /* 0x00000000000e7806 */ /* 0x000fe200008e0100 */
[----:B-----5:R-:W-:Y:S06]  /*e760*/  ENDCOLLECTIVE ;  /* 0x000000000000791b */ /* 0x020fec0003800000 */
.L_x_5456:
[----:B------:R-:W-:Y:S05]  /*e770*/  BSYNC B0 ;  /* 0x0000000000007941 */ /* 0x000fea0003800000 */
.L_x_5455:
        /* <DEDUP_REMOVED lines=10> */
.L_x_5457:
        /* <DEDUP_REMOVED lines=9> */
.L_x_5458:
        /* <DEDUP_REMOVED lines=8> */
.L_x_5459:
        /* <DEDUP_REMOVED lines=9> */
.L_x_5460:
        /* <DEDUP_REMOVED lines=8> */
.L_x_5461:
[----:B------:R-:W-:Y:S02]  /*ea40*/  SEL R18, R18, RZ, !P0 ;  /* 0x000000ff12127207 */ /* 0x000fe40004000000 */
[----:B------:R-:W-:Y:S02]  /*ea50*/  ISETP.NE.AND P0, PT, R12, 0x65, PT ;  /* 0x000000650c00780c */ /* 0x000fe40003f05270 */
[----:B------:R-:W-:-:S11]  /*ea60*/  IADD3 R46, PT, PT, R47, R18, R46 ;  /* 0x000000122f2e7210 */ /* 0x000fd60007ffe02e */
[----:B------:R-:W-:Y:S05]  /*ea70*/  WARPSYNC.COLLECTIVE R14, `(.L_x_5462) ;  /* 0x000000000e087348 */ /* 0x000fea0003c00000 */
[----:B------:R-:W-:Y:S01]  /*ea80*/  VOTE.ALL P0, P0 ;  /* 0x0000000000ff7806 */ /* 0x000fe20000000000 */
[----:B------:R-:W-:-:S12]  /*ea90*/  ENDCOLLECTIVE ;  /* 0x000000000000791b */ /* 0x000fd80003800000 */
.L_x_5462:
[----:B------:R-:W-:Y:S05]  /*eaa0*/  BRA `(.L_x_5463) ;  /* 0xffffff5400c07947 */ /* 0x000fea000383ffff */
.L_x_5321:
[----:B------:R-:W-:Y:S01]  /*eab0*/  BSSY B1, `(.L_x_5464) ;  /* 0x0000006000017945 */ /* 0x000fe20003800000 */
[----:B------:R-:W-:Y:S01]  /*eac0*/  PLOP3.LUT P0, PT, P0, PT, PT, 0x8, 0x80 ;  /* 0x000000000080781c */ /* 0x000fe2000070e170 */
[----:B------:R-:W-:-:S12]  /*ead0*/  IMAD.MOV.U32 R14, RZ, RZ, -0x1 ;  /* 0xffffffffff0e7424 */ /* 0x000fd800078e00ff */
[----:B-----5:R-:W-:Y:S05]  /*eae0*/  WARPSYNC.COLLECTIVE R14, `(.L_x_5465) ;  /* 0x000000000e087348 */ /* 0x020fea0003c00000 */
[----:B------:R-:W-:Y:S01]  /*eaf0*/  VOTE.ANY P0, P0 ;  /* 0x0000000000ff7806 */ /* 0x000fe20000000100 */
[----:B-----5:R-:W-:-:S12]  /*eb00*/  ENDCOLLECTIVE ;  /* 0x000000000000791b */ /* 0x020fd80003800000 */
.L_x_5465:
[----:B------:R-:W-:Y:S05]  /*eb10*/  BSYNC B1 ;  /* 0x0000000000017941 */ /* 0x000fea0003800000 */
.L_x_5464:
[----:B------:R-:W-:Y:S05]  /*eb20*/  BRA `(.L_x_5466) ;  /* 0xffffffbc00e47947 */ /* 0x000fea000383ffff */
.L_x_5323:
[----:B------:R-:W-:Y:S01]  /*eb30*/  BSSY B1, `(.L_x_5467) ;  /* 0x0000006000017945 */ /* 0x000fe20003800000 */
[----:B------:R-:W-:Y:S01]  /*eb40*/  PLOP3.LUT P0, PT, P0, PT, PT, 0x8, 0x80 ;  /* 0x000000000080781c */ /* 0x000fe2000070e170 */
[----:B------:R-:W-:-:S12]  /*eb50*/  IMAD.MOV.U32 R14, RZ, RZ, -0x1 ;  /* 0xffffffffff0e7424 */ /* 0x000fd800078e00ff */
[----:B-----5:R-:W-:Y:S05]  /*eb60*/  WARPSYNC.COLLECTIVE R14, `(.L_x_5468) ;  /* 0x000000000e087348 */ /* 0x020fea0003c00000 */
[----:B------:R-:W-:Y:S01]  /*eb70*/  VOTE.ANY P0, P0 ;  /* 0x0000000000ff7806 */ /* 0x000fe20000000100 */
[----:B-----5:R-:W-:-:S12]  /*eb80*/  ENDCOLLECTIVE ;  /* 0x000000000000791b */ /* 0x020fd80003800000 */
.L_x_5468:
[----:B------:R-:W-:Y:S05]  /*eb90*/  BSYNC B1 ;  /* 0x0000000000017941 */ /* 0x000fea0003800000 */
.L_x_5467:
[----:B------:R-:W-:Y:S05]  /*eba0*/  BRA `(.L_x_5469) ;  /* 0xffffffc000407947 */ /* 0x000fea000383ffff */
.L_x_5325:
        /* <DEDUP_REMOVED lines=8> */
.L_x_5471:
[----:B------:R-:W-:Y:S05]  /*ec30*/  BSYNC B1 ;  /* 0x0000000000017941 */ /* 0x000fea0003800000 */
.L_x_5470:
[----:B------:R-:W-:Y:S01]  /*ec40*/  LOP3.LUT R14, R14, 0x80000000, R21, 0xec, !PT ;  /* 0x800000000e0e7812 */ /* 0x000fe200078eec15 */
[C---:B------:R-:W-:Y:S02]  /*ec50*/  VIADD R45, R42.reuse, 0x2 ;  /* 0x000000022a2d7836 */ /* 0x040fe40000000000 */
[----:B------:R-:W-:Y:S02]  /*ec60*/  VIADD R22, R42, 0x4 ;  /* 0x000000042a167836 */ /* 0x000fe40000000000 */
        /* <DEDUP_REMOVED lines=9> */
.L_x_5472:
        /* <DEDUP_REMOVED lines=8> */
.L_x_5473:
        /* <DEDUP_REMOVED lines=9> */
.L_x_5474:
        /* <DEDUP_REMOVED lines=9> */
.L_x_5475:
        /* <DEDUP_REMOVED lines=8> */
.L_x_5476:
[----:B------:R-:W-:Y:S05]  /*ef20*/  WARPSYNC.COLLECTIVE R14, `(.L_x_5477) ;  /* 0x000000000e087348 */ /* 0x000fea0003c00000 */
[----:B------:R-:W-:Y:S01]  /*ef30*/  VOTE.ALL P0, P0 ;  /* 0x0000000000ff7806 */ /* 0x000fe20000000000 */
[----:B------:R-:W-:-:S12]  /*ef40*/  ENDCOLLECTIVE ;  /* 0x000000000000791b */ /* 0x000fd80003800000 */
.L_x_5477:
[----:B------:R-:W0:Y:S01]  /*ef50*/  LDC.64 R12, c[0x0][0x3a0] ;  /* 0x0000e800ff0c7b82 */ /* 0x000e220000000a00 */
[----:B------:R-:W-:-:S04]  /*ef60*/  ISETP.GT.AND P1, PT, R49, R52, PT ;  /* 0x000000343100720c */ /* 0x000fc80003f24270 */
[----:B------:R-:W-:-:S05]  /*ef70*/  SEL R18, R18, RZ, !P1 ;  /* 0x000000ff12127207 */ /* 0x000fca0004800000 */
[----:B------:R-:W-:Y:S01]  /*ef80*/  IMAD.IADD R46, R47, 0x1, R18 ;  /* 0x000000012f2e7824 */ /* 0x000fe200078e0212 */
[----:B0-----:R-:W-:-:S05]  /*ef90*/  IADD3 R48, P1, PT, R12, 0x100, RZ ;  /* 0x000001000c307810 */ /* 0x001fca0007f3e0ff */
[----:B------:R-:W-:Y:S01]  /*efa0*/  IMAD.X R49, RZ, RZ, R13, P1 ;  /* 0x000000ffff317224 */ /* 0x000fe200008e060d */
[----:B------:R-:W-:Y:S07]  /*efb0*/  BRA `(.L_x_5478) ;  /* 0xffffffbc00d87947 */ /* 0x000fee000383ffff */
.L_x_5327:
[----:B------:R-:W-:Y:S01]  /*efc0*/  BSSY B1, `(.L_x_5479) ;  /* 0x0000006000017945 */ /* 0x000fe20003800000 */
[----:B------:R-:W-:Y:S01]  /*efd0*/  PLOP3.LUT P0, PT, P0, PT, PT, 0x8, 0x80 ;  /* 0x000000000080781c */ /* 0x000fe2000070e170 */
[----:B------:R-:W-:-:S12]  /*efe0*/  IMAD.MOV.U32 R14, RZ, RZ, -0x1 ;  /* 0xffffffffff0e7424 */ /* 0x000fd800078e00ff */
[----:B-----5:R-:W-:Y:S05]  /*eff0*/  WARPSYNC.COLLECTIVE R14, `(.L_x_5480) ;  /* 0x000000000e087348 */ /* 0x020fea0003c00000 */
[----:B------:R-:W-:Y:S01]  /*f000*/  VOTE.ANY P0, P0 ;  /* 0x0000000000ff7806 */ /* 0x000fe20000000100 */
[----:B-----5:R-:W-:-:S12]  /*f010*/  ENDCOLLECTIVE ;  /* 0x000000000000791b */ /* 0x020fd80003800000 */
.L_x_5480:
[----:B------:R-:W-:Y:S05]  /*f020*/  BSYNC B1 ;  /* 0x0000000000017941 */ /* 0x000fea0003800000 */
.L_x_5479:
[----:B------:R-:W-:Y:S05]  /*f030*/  BRA `(.L_x_5481) ;  /* 0xffffffbc00e07947 */ /* 0x000fea000383ffff */
.L_x_5329:
[----:B------:R-:W-:Y:S01]  /*f040*/  BSSY B1, `(.L_x_5482) ;  /* 0x0000006000017945 */ /* 0x000fe20003800000 */
[----:B------:R-:W-:Y:S01]  /*f050*/  PLOP3.LUT P0, PT, P0, PT, PT, 0x8, 0x80 ;  /* 0x000000000080781c */ /* 0x000fe2000070e170 */
[----:B------:R-:W-:-:S12]  /*f060*/  IMAD.MOV.U32 R14, RZ, RZ, -0x1 ;  /* 0xffffffffff0e7424 */ /* 0x000fd800078e00ff */
[----:B-----5:R-:W-:Y:S05]  /*f070*/  WARPSYNC.COLLECTIVE R14, `(.L_x_5483) ;  /* 0x000000000e087348 */ /* 0x020fea0003c00000 */
[----:B------:R-:W-:Y:S01]  /*f080*/  VOTE.ANY P0, P0 ;  /* 0x0000000000ff7806 */ /* 0x000fe20000000100 */
[----:B-----5:R-:W-:-:S12]  /*f090*/  ENDCOLLECTIVE ;  /* 0x000000000000791b */ /* 0x020fd80003800000 */
.L_x_5483:
[----:B------:R-:W-:Y:S05]  /*f0a0*/  BSYNC B1 ;  /* 0x0000000000017941 */ /* 0x000fea0003800000 */
.L_x_5482:
[----:B------:R-:W-:Y:S05]  /*f0b0*/  BRA `(.L_x_5484) ;  /* 0xffffffc0003c7947 */ /* 0x000fea000383ffff */
.L_x_5331:
[----:B------:R-:W-:Y:S01]  /*f0c0*/  BSSY B1, `(.L_x_5485) ;  /* 0x0000006000017945 */ /* 0x000fe20003800000 */
[----:B------:R-:W-:Y:S01]  /*f0d0*/  PLOP3.LUT P1, PT, P0, PT, PT, 0x8, 0x80 ;  /* 0x000000000080781c */ /* 0x000fe2000072e170 */
[----:B------:R-:W-:-:S12]  /*f0e0*/  IMAD.MOV.U32 R14, RZ, RZ, -0x1 ;  /* 0xffffffffff0e7424 */ /* 0x000fd800078e00ff */
[----:B-----5:R-:W-:Y:S05]  /*f0f0*/  WARPSYNC.COLLECTIVE R14, `(.L_x_5486) ;  /* 0x000000000e087348 */ /* 0x020fea0003c00000 */
[----:B------:R-:W-:Y:S01]  /*f100*/  VOTE.ANY R14, PT, P1 ;  /* 0x00000000000e7806 */ /* 0x000fe200008e0100 */
[----:B-----5:R-:W-:Y:S06]  /*f110*/  ENDCOLLECTIVE ;  /* 0x000000000000791b */ /* 0x020fec0003800000 */
.L_x_5486:
[----:B------:R-:W-:Y:S05]  /*f120*/  BSYNC B1 ;  /* 0x0000000000017941 */ /* 0x000fea0003800000 */
.L_x_5485:
        /* <DEDUP_REMOVED lines=10> */
.L_x_5487:
        /* <DEDUP_REMOVED lines=9> */
.L_x_5488:
        /* <DEDUP_REMOVED lines=8> */
.L_x_5489:
[----:B------:R-:W-:Y:S01]  /*f2e0*/  IMAD.MOV.U32 R17, RZ, RZ, 0x8 ;  /* 0x00000008ff117424 */ /* 0x000fe200078e00ff */
[----:B------:R-:W-:Y:S02]  /*f2f0*/  SEL R53, R18, RZ, !P0 ;  /* 0x000000ff12357207 */ /* 0x000fe40004000000 */
[----:B------:R-:W-:-:S03]  /*f300*/  ISETP.GT.AND P0, PT, R23, R16, PT ;  /* 0x000000101700720c */ /* 0x000fc60003f04270 */
[----:B------:R-:W-:Y:S02]  /*f310*/  IMAD.IADD R13, R52, 0x1, R53 ;  /* 0x00000001340d7824 */ /* 0x000fe400078e0235 */
[----:B------:R-:W-:-:S08]  /*f320*/  VIADD R52, R42, 0x10 ;  /* 0x000000102a347836 */ /* 0x000fd00000000000 */
[----:B------:R-:W-:Y:S05]  /*f330*/  WARPSYNC.COLLECTIVE R14, `(.L_x_5490) ;  /* 0x000000000e087348 */ /* 0x000fea0003c00000 */
[----:B------:R0:W1:Y:S02]  /*f340*/  SHFL.DOWN P1, R18, R13, R17, R16 ;  /* 0x080000110d127389 */ /* 0x0000640000020010 */
[----:B01----:R-:W-:Y:S05]  /*f350*/  ENDCOLLECTIVE ;  /* 0x000000000000791b */ /* 0x003fea0003800000 */
.L_x_5490:
        /* <DEDUP_REMOVED lines=8> */
.L_x_5491:
[----:B------:R-:W-:Y:S02]  /*f3e0*/  SEL R18, R18, RZ, !P0 ;  /* 0x000000ff12127207 */ /* 0x000fe40004000000 */
[----:B------:R-:W-:Y:S02]  /*f3f0*/  ISETP.NE.AND P0, PT, R12, 0x65, PT ;  /* 0x000000650c00780c */ /* 0x000fe40003f05270 */
[----:B------:R-:W-:-:S11]  /*f400*/  IADD3 R46, PT, PT, R53, R18, R46 ;  /* 0x00000012352e7210 */ /* 0x000fd60007ffe02e */
[----:B------:R-:W-:Y:S05]  /*f410*/  WARPSYNC.COLLECTIVE R14, `(.L_x_5492) ;  /* 0x000000000e087348 */ /* 0x000fea0003c00000 */
[----:B------:R-:W-:Y:S01]  /*f420*/  VOTE.ALL P0, P0 ;  /* 0x0000000000ff7806 */ /* 0x000fe20000000000 */
[----:B------:R-:W-:-:S12]  /*f430*/  ENDCOLLECTIVE ;  /* 0x000000000000791b */ /* 0x000fd80003800000 */
.L_x_5492:
[----:B------:R-:W-:Y:S05]  /*f440*/  BRA `(.L_x_5493) ;  /* 0xffffffbc00dc7947 */ /* 0x000fea000383ffff */
.L_x_5494:
        /* <DEDUP_REMOVED lines=11> */
.L_x_14384:


//--------------------- .text._ZN3cub18CUB_300001_SM_10006detail6select23DeviceSelectSweepKernelINS2_10policy_hubIiiiLb0ELNS0_10SelectImplE2EE10Policy1000EPiN6thrust24THRUST_300001_SM_1000_NS6detail15normal_iteratorINSA_10device_ptrIiEEEESF_S8_NS0_13ScanTileStateIiLb1EEE7is_evenNS0_8NullTypeEiNS2_19streaming_context_tIiLb0EEELS5_2EEEvT0_T1_T2_T3_T4_T5_T6_T7_iT8_NS1_7vsmem_tE --------------------------
	.section	.text._ZN3cub18CUB_300001_SM_10006detail6select23DeviceSelectSweepKernelINS2_10policy_hubIiiiLb0ELNS0_10SelectImplE2EE10Policy1000EPiN6thrust24THRUST_300001_SM_1000_NS6detail15normal_iteratorINSA_10device_ptrIiEEEESF_S8_NS0_13ScanTileStateIiLb1EEE7is_evenNS0_8NullTypeEiNS2_19streaming_context_tIiLb0EEELS5_2EEEvT0_T1_T2_T3_T4_T5_T6_T7_iT8_NS1_7vsmem_tE,"ax",@progbits
	.align	128
        .global         _ZN3cub18CUB_300001_SM_10006detail6select23DeviceSelectSweepKernelINS2_10policy_hubIiiiLb0ELNS0_10SelectImplE2EE10Policy1000EPiN6thrust24THRUST_300001_SM_1000_NS6detail15normal_iteratorINSA_10device_ptrIiEEEESF_S8_NS0_13ScanTileStateIiLb1EEE7is_evenNS0_8NullTypeEiNS2_19streaming_context_tIiLb0EEELS5_2EEEvT0_T1_T2_T3_T4_T5_T6_T7_iT8_NS1_7vsmem_tE
        .type           _ZN3cub18CUB_300001_SM_10006detail6select23DeviceSelectSweepKernelINS2_10policy_hubIiiiLb0ELNS0_10SelectImplE2EE10Policy1000EPiN6thrust24THRUST_300001_SM_1000_NS6detail15normal_iteratorINSA_10device_ptrIiEEEESF_S8_NS0_13ScanTileStateIiLb1EEE7is_evenNS0_8NullTypeEiNS2_19streaming_context_tIiLb0EEELS5_2EEEvT0_T1_T2_T3_T4_T5_T6_T7_iT8_NS1_7vsmem_tE,@function
        .size           _ZN3cub18CUB_300001_SM_10006detail6select23DeviceSelectSweepKernelINS2_10policy_hubIiiiLb0ELNS0_10SelectImplE2EE10Policy1000EPiN6thrust24THRUST_300001_SM_1000_NS6detail15normal_iteratorINSA_10device_ptrIiEEEESF_S8_NS0_13ScanTileStateIiLb1EEE7is_evenNS0_8NullTypeEiNS2_19streaming_context_tIiLb0EEELS5_2EEEvT0_T1_T2_T3_T4_T5_T6_T7_iT8_NS1_7vsmem_tE,(.L_x_14385 - _ZN3cub18CUB_300001_SM_10006detail6select23DeviceSelectSweepKernelINS2_10policy_hubIiiiLb0ELNS0_10SelectImplE2EE10Policy1000EPiN6thrust24THRUST_300001_SM_1000_NS6detail15normal_iteratorINSA_10device_ptrIiEEEESF_S8_NS0_13ScanTileStateIiLb1EEE7is_evenNS0_8NullTypeEiNS2_19streaming_context_tIiLb0EEELS5_2EEEvT0_T1_T2_T3_T4_T5_T6_T7_iT8_NS1_7vsmem_tE)
        .other          _ZN3cub18CUB_300001_SM_10006detail6select23DeviceSelectSweepKernelINS2_10policy_hubIiiiLb0ELNS0_10SelectImplE2EE10Policy1000EPiN6thrust24THRUST_300001_SM_1000_NS6detail15normal_iteratorINSA_10device_ptrIiEEEESF_S8_NS0_13ScanTileStateIiLb1EEE7is_evenNS0_8NullTypeEiNS2_19streaming_context_tIiLb0EEELS5_2EEEvT0_T1_T2_T3_T4_T5_T6_T7_iT8_NS1_7vsmem_tE,@"STO_CUDA_ENTRY STV_DEFAULT"
_ZN3cub18CUB_300001_SM_10006detail6select23DeviceSelectSweepKernelINS2_10policy_hubIiiiLb0ELNS0_10SelectImplE2EE10Policy1000EPiN6thrust24THRUST_300001_SM_1000_NS6detail15normal_iteratorINSA_10device_ptrIiEEEESF_S8_NS0_13ScanTileStateIiLb1EEE7is_evenNS0_8NullTypeEiNS2_19streaming_context_tIiLb0EEELS5_2EEEvT0_T1_T2_T3_T4_T5_T6_T7_iT8_NS1_7vsmem_tE:
.text._ZN3cub18CUB_300001_SM_10006detail6select23DeviceSelectSweepKernelINS2_10policy_hubIiiiLb0ELNS0_10SelectImplE2EE10Policy1000EPiN6thrust24THRUST_300001_SM_1000_NS6detail15normal_iteratorINSA_10device_ptrIiEEEESF_S8_NS0_13ScanTileStateIiLb1EEE7is_evenNS0_8NullTypeEiNS2_19streaming_context_tIiLb0EEELS5_2EEEvT0_T1_T2_T3_T4_T5_T6_T7_iT8_NS1_7vsmem_tE:
        /* <DEDUP_REMOVED lines=32> */
[----:B------:R-:W0:Y:S04]  /*0200*/  LDG.E R7, desc[UR8][R4.64+0x4] ;  /* 0x0000040804077981 */ /* 0x000e28000c1e1900 */
        /* <DEDUP_REMOVED lines=10> */
[----:B------:R-:W-:Y:S01]  /*02b0*/  UMOV UR4, 0x400 ;  /* 0x0000040000047882 */ /* 0x000fe20000000000 */
[----:B------:R-:W1:Y:S02]  /*02c0*/  S2R R41, SR_LANEID ;  /* 0x0000000000297919 */ /* 0x000e640000000000 */
[----:B-1----:R-:W-:Y:S01]  /*02d0*/  ULEA UR4, UR5, UR4, 0x18 ;  /* 0x0000000405047291 */ /* 0x002fe2000f8ec0ff */
[----:B------:R-:W1:Y:S01]  /*02e0*/  LDCU UR5, c[0x0][0x3ac] ;  /* 0x00007580ff0577ac */ /* 0x000e620008000800 */
[----:B------:R-:W-:-:S02]  /*02f0*/  ISETP.NE.AND P2, PT, R41, 0x1f, PT ;  /* 0x0000001f2900780c */ /* 0x000fc40003f45270 */
[----:B------:R-:W-:Y:S01]  /*0300*/  BAR.SYNC.DEFER_BLOCKING 0x0 ;  /* 0x0000000000007b1d */ /* 0x000fe20000010000 */
[----:B--2---:R-:W-:Y:S02]  /*0310*/  LOP3.LUT R6, R6, 0x1, RZ, 0xc0, !PT ;  /* 0x0000000106067812 */ /* 0x004fe400078ec0ff */
[----:B0-----:R-:W-:Y:S02]  /*0320*/  LOP3.LUT R2, R7, 0x1, RZ, 0xc0, !PT ;  /* 0x0000000107027812 */ /* 0x001fe400078ec0ff */
[----:B------:R-:W-:Y:S02]  /*0330*/  LOP3.LUT R31, R6, 0x1, RZ, 0x3c, !PT ;  /* 0x00000001061f7812 */ /* 0x000fe400078e3cff */
[----:B---3--:R-:W-:Y:S02]  /*0340*/  LOP3.LUT R3, R20, 0x1, RZ, 0xc0, !PT ;  /* 0x0000000114037812 */ /* 0x008fe400078ec0ff */
[----:B------:R-:W-:Y:S02]  /*0350*/  LOP3.LUT R22, R2, 0x1, RZ, 0x3c, !PT ;  /* 0x0000000102167812 */ /* 0x000fe400078e3cff */
[----:B------:R-:W-:-:S02]  /*0360*/  LOP3.LUT R29, R3, 0x1, RZ, 0x3c, !PT ;  /* 0x00000001031d7812 */ /* 0x000fc400078e3cff */
[----:B----4-:R-:W-:Y:S01]  /*0370*/  LOP3.LUT R24, R24, 0x1, RZ, 0xc0, !PT ;  /* 0x0000000118187812 */ /* 0x010fe200078ec0ff */
[----:B------:R-:W-:Y:S01]  /*0380*/  IMAD.IADD R40, R31, 0x1, R22 ;  /* 0x000000011f287824 */ /* 0x000fe200078e0216 */
[----:B-----5:R-:W-:Y:S02]  /*0390*/  LOP3.LUT R21, R21, 0x1, RZ, 0xc0, !PT ;  /* 0x0000000115157812 */ /* 0x020fe400078ec0ff */
        /* <DEDUP_REMOVED lines=17> */
[----:B------:R-:W-:Y:S02]  /*04b0*/  IADD3 R38, PT, PT, R30, R27, R38 ;  /* 0x0000001b1e267210 */ /* 0x000fe40007ffe026 */
[----:B------:R-:W-:Y:S02]  /*04c0*/  ISETP.NE.AND P3, PT, R6, RZ, PT ;  /* 0x000000ff0600720c */ /* 0x000fe40003f65270 */
[----:B------:R-:W-:Y:S02]  /*04d0*/  IADD3 R42, PT, PT, R4, R25, R38 ;  /* 0x00000019042a7210 */ /* 0x000fe40007ffe026 */
[----:B------:R-:W-:Y:S02]  /*04e0*/  ISETP.NE.AND P5, PT, R2, RZ, PT ;  /* 0x000000ff0200720c */ /* 0x000fe40003fa5270 */
[----:B------:R-:W-:Y:S01]  /*04f0*/  ISETP.NE.AND P6, PT, R3, RZ, PT ;  /* 0x000000ff0300720c */ /* 0x000fe20003fc5270 */
[----:B------:R-:W0:Y:S01]  /*0500*/  SHFL.UP P0, R5, R42, 0x1, RZ ;  /* 0x042000002a057989 */ /* 0x000e2200000000ff */
[----:B------:R-:W-:Y:S01]  /*0510*/  ISETP.NE.AND P4, PT, R37, RZ, PT ;  /* 0x000000ff2500720c */ /* 0x000fe20003f85270 */
[----:B0-----:R-:W-:-:S05]  /*0520*/  @P0 IMAD.IADD R5, R42, 0x1, R5 ;  /* 0x000000012a050824 */ /* 0x001fca00078e0205 */
[----:B------:R-:W0:Y:S02]  /*0530*/  SHFL.UP P0, R4, R5, 0x2, RZ ;  /* 0x0440000005047989 */ /* 0x000e2400000000ff */
[----:B0-----:R-:W-:-:S05]  /*0540*/  @P0 IMAD.IADD R4, R5, 0x1, R4 ;  /* 0x0000000105040824 */ /* 0x001fca00078e0204 */
[----:B------:R-:W0:Y:S02]  /*0550*/  SHFL.UP P0, R7, R4, 0x4, RZ ;  /* 0x0480000004077989 */ /* 0x000e2400000000ff */
[----:B0-----:R-:W-:Y:S01]  /*0560*/  @P0 IMAD.IADD R7, R4, 0x1, R7 ;  /* 0x0000000104070824 */ /* 0x001fe200078e0207 */
[----:B------:R-:W-:-:S04]  /*0570*/  @!P2 SHF.R.U32.HI R4, RZ, 0x3, R0 ;  /* 0x00000003ff04a819 */ /* 0x000fc80000011600 */
[----:B------:R-:W0:Y:S01]  /*0580*/  SHFL.UP P0, R44, R7, 0x8, RZ ;  /* 0x05000000072c7989 */ /* 0x000e2200000000ff */
[----:B------:R-:W-:Y:S01]  /*0590*/  @!P2 LOP3.LUT R46, R4, 0x7c, RZ, 0xc0, !PT ;  /* 0x0000007c042ea812 */ /* 0x000fe200078ec0ff */
[----:B0-----:R-:W-:Y:S01]  /*05a0*/  @P0 IMAD.IADD R44, R7, 0x1, R44 ;  /* 0x00000001072c0824 */ /* 0x001fe200078e022c */
[----:B------:R-:W-:Y:S02]  /*05b0*/  ISETP.NE.AND P0, PT, R41, RZ, PT ;  /* 0x000000ff2900720c */ /* 0x000fe40003f05270 */
[----:B------:R-:W-:Y:S02]  /*05c0*/  SHF.R.U32.HI R41, RZ, 0x5, R0 ;  /* 0x00000005ff297819 */ /* 0x000fe40000011600 */
[----:B------:R-:W0:Y:S02]  /*05d0*/  SHFL.UP P1, R43, R44, 0x10, RZ ;  /* 0x060000002c2b7989 */ /* 0x000e2400000200ff */
[----:B0-----:R-:W-:Y:S01]  /*05e0*/  @P1 IMAD.IADD R43, R44, 0x1, R43 ;  /* 0x000000012c2b1824 */ /* 0x001fe200078e022b */
[----:B------:R-:W-:-:S03]  /*05f0*/  ISETP.NE.AND P1, PT, R41, 0x2, PT ;  /* 0x000000022900780c */ /* 0x000fc60003f25270 */
[----:B------:R-:W-:Y:S01]  /*0600*/  IMAD.IADD R42, R43, 0x1, -R42 ;  /* 0x000000012b2a7824 */ /* 0x000fe200078e0a2a */
[----:B------:R-:W-:Y:S01]  /*0610*/  @!P2 STS [R46+UR4], R43 ;  /* 0x0000002b2e00a988 */ /* 0x000fe20008000804 */
[----:B------:R-:W-:Y:S01]  /*0620*/  BAR.SYNC.DEFER_BLOCKING 0x0 ;  /* 0x0000000000007b1d */ /* 0x000fe20000010000 */
[----:B------:R-:W-:Y:S02]  /*0630*/  ISETP.NE.AND P2, PT, R41, 0xd, PT ;  /* 0x0000000d2900780c */ /* 0x000fe40003f45270 */
[----:B------:R-:W-:Y:S02]  /*0640*/  SEL R42, R42, RZ, P0 ;  /* 0x000000ff2a2a7207 */ /* 0x000fe40000000000 */
[----:B------:R-:W-:Y:S01]  /*0650*/  ISETP.NE.AND P0, PT, R26, RZ, PT ;  /* 0x000000ff1a00720c */ /* 0x000fe20003f05270 */
        /* <DEDUP_REMOVED lines=27> */
[----:B------:R-:W0:Y:S01]  /*0810*/  LDS.64 R2, [UR4+0x30] ;  /* 0x00003004ff027984 */ /* 0x000e220008000a00 */
[----:B------:R-:W-:Y:S01]  /*0820*/  ISETP.NE.AND P1, PT, R41, 0xa, PT ;  /* 0x0000000a2900780c */ /* 0x000fe20003f25270 */
[----:B------:R-:W-:-:S03]  /*0830*/  IMAD.IADD R6, R6, 0x1, R5 ;  /* 0x0000000106067824 */ /* 0x000fc600078e0205 */
[----:B------:R-:W-:Y:S01]  /*0840*/  SEL R43, R5, R43, !P1 ;  /* 0x0000002b052b7207 */ /* 0x000fe20004800000 */
[----:B------:R-:W-:Y:S01]  /*0850*/  IMAD.IADD R7, R7, 0x1, R6 ;  /* 0x0000000107077824 */ /* 0x000fe200078e0206 */
[----:B------:R-:W-:-:S04]  /*0860*/  ISETP.NE.AND P1, PT, R41, 0xb, PT ;  /* 0x0000000b2900780c */ /* 0x000fc80003f25270 */
[----:B------:R-:W-:Y:S02]  /*0870*/  SEL R43, R6, R43, !P1 ;  /* 0x0000002b062b7207 */ /* 0x000fe40004800000 */
[----:B------:R-:W-:-:S04]  /*0880*/  ISETP.NE.AND P1, PT, R41, 0xc, PT ;  /* 0x0000000c2900780c */ /* 0x000fc80003f25270 */
[C---:B------:R-:W-:Y:S02]  /*0890*/  SEL R43, R7.reuse, R43, !P1 ;  /* 0x0000002b072b7207 */ /* 0x040fe40004800000 */
[----:B------:R-:W-:Y:S01]  /*08a0*/  ISETP.GE.U32.AND P1, PT, R0, 0x20, PT ;  /* 0x000000200000780c */ /* 0x000fe20003f26070 */
[----:B0-----:R-:W-:-:S04]  /*08b0*/  IMAD.IADD R2, R7, 0x1, R2 ;  /* 0x0000000107027824 */ /* 0x001fc800078e0202 */
[----:B------:R-:W-:Y:S01]  /*08c0*/  IMAD.IADD R3, R3, 0x1, R2 ;  /* 0x0000000103037824 */ /* 0x000fe200078e0202 */
[----:B------:R-:W-:Y:S02]  /*08d0*/  SEL R43, R2, R43, !P2 ;  /* 0x0000002b022b7207 */ /* 0x000fe40005000000 */
[----:B------:R-:W-:Y:S02]  /*08e0*/  ISETP.NE.AND P2, PT, R24, RZ, PT ;  /* 0x000000ff1800720c */ /* 0x000fe40003f45270 */
[----:B------:R-:W-:Y:S02]  /*08f0*/  SEL R43, R43, RZ, P1 ;  /* 0x000000ff2b2b7207 */ /* 0x000fe40000800000 */
[----:B------:R-:W-:Y:S02]  /*0900*/  IADD3 R5, PT, PT, -R3, 0x1340, RZ ;  /* 0x0000134003057810 */ /* 0x000fe40007ffe1ff */
[----:B------:R-:W-:Y:S01]  /*0910*/  ISETP.NE.AND P1, PT, R21, RZ, PT ;  /* 0x000000ff1500720c */ /* 0x000fe20003f25270 */
[----:B------:R-:W-:-:S02]  /*0920*/  IMAD.IADD R43, R43, 0x1, R42 ;  /* 0x000000012b2b7824 */ /* 0x000fc400078e022a */
[--C-:B------:R-:W-:Y:S02]  /*0930*/  IMAD.IADD R21, R0, 0x1, -R5.reuse ;  /* 0x0000000100157824 */ /* 0x100fe400078e0a05 */
[----:B------:R-:W-:Y:S01]  /*0940*/  IMAD.IADD R2, R43, 0x1, R5 ;  /* 0x000000012b027824 */ /* 0x000fe200078e0205 */
[C---:B------:R-:W-:Y:S01]  /*0950*/  IADD3 R6, PT, PT, R8.reuse, -R43, -R31 ;  /* 0x8000002b08067210 */ /* 0x040fe20007ffe81f */
[C-C-:B------:R-:W-:Y:S01]  /*0960*/  IMAD.IADD R4, R8.reuse, 0x1, -R43.reuse ;  /* 0x0000000108047824 */ /* 0x140fe200078e0a2b */
[----:B------:R-:W-:Y:S01]  /*0970*/  IADD3 R40, PT, PT, R8, -R40, -R43 ;  /* 0x8000002808287210 */ /* 0x000fe20007ffe82b */
[----:B------:R-:W-:Y:S02]  /*0980*/  IMAD.IADD R31, R31, 0x1, R2 ;  /* 0x000000011f1f7824 */ /* 0x000fe400078e0202 */
[----:B------:R-:W-:Y:S01]  /*0990*/  VIADD R6, R6, 0x1 ;  /* 0x0000000106067836 */ /* 0x000fe20000000000 */
[----:B------:R-:W-:Y:S01]  /*09a0*/  SEL R4, R2, R4, !P3 ;  /* 0x0000000402047207 */ /* 0x000fe20005800000 */
[----:B------:R-:W-:Y:S01]  /*09b0*/  VIADD R40, R40, 0x2 ;  /* 0x0000000228287836 */ /* 0x000fe20000000000 */
[----:B------:R-:W-:Y:S01]  /*09c0*/  ISETP.NE.AND P3, PT, R32, RZ, PT ;  /* 0x000000ff2000720c */ /* 0x000fe20003f65270 */
[----:B------:R-:W-:Y:S01]  /*09d0*/  IMAD.IADD R2, R22, 0x1, R31 ;  /* 0x0000000116027824 */ /* 0x000fe200078e021f */
[----:B------:R-:W-:Y:S01]  /*09e0*/  SEL R22, R31, R6, !P5 ;  /* 0x000000061f167207 */ /* 0x000fe20006800000 */
[--C-:B------:R-:W-:Y:S01]  /*09f0*/  IMAD.IADD R33, R33, 0x1, R43.reuse ;  /* 0x0000000121217824 */ /* 0x100fe200078e022b */
[----:B------:R-:W-:Y:S01]  /*0a00*/  ISETP.NE.AND P5, PT, R0, RZ, PT ;  /* 0x000000ff0000720c */ /* 0x000fe20003fa5270 */
[----:B------:R-:W-:Y:S01]  /*0a10*/  IMAD.IADD R43, R38, 0x1, R43 ;  /* 0x00000001262b7824 */ /* 0x000fe200078e022b */
[----:B------:R-:W-:Y:S01]  /*0a20*/  SEL R40, R2, R40, !P6 ;  /* 0x0000002802287207 */ /* 0x000fe20007000000 */
[----:B------:R-:W-:Y:S01]  /*0a30*/  IMAD.IADD R2, R29, 0x1, R2 ;  /* 0x000000011d027824 */ /* 0x000fe200078e0202 */
[----:B------:R-:W-:Y:S01]  /*0a40*/  LOP3.LUT R31, RZ, R0, RZ, 0x33, !PT ;  /* 0x00000000ff1f7212 */ /* 0x000fe200078e33ff */
[--C-:B------:R-:W-:Y:S01]  /*0a50*/  IMAD.IADD R6, R34, 0x1, R33.reuse ;  /* 0x0000000122067824 */ /* 0x100fe200078e0221 */
[----:B------:R-:W-:Y:S01]  /*0a60*/  IADD3 R33, PT, PT, R8, 0x3, -R33 ;  /* 0x0000000308217810 */ /* 0x000fe20007ffe821 */
[----:B------:R-:W-:Y:S01]  /*0a70*/  IMAD.IADD R34, R34, 0x1, R2 ;  /* 0x0000000122227824 */ /* 0x000fe200078e0202 */
[----:B------:R-:W-:Y:S01]  /*0a80*/  ISETP.NE.AND P6, PT, R36, RZ, PT ;  /* 0x000000ff2400720c */ /* 0x000fe20003fc5270 */
[C---:B------:R-:W-:Y:S01]  /*0a90*/  IMAD.IADD R29, R35.reuse, 0x1, R6 ;  /* 0x00000001231d7824 */ /* 0x040fe200078e0206 */
[----:B------:R-:W-:Y:S01]  /*0aa0*/  SEL R33, R2, R33, !P2 ;  /* 0x0000002102217207 */ /* 0x000fe20005000000 */
[----:B------:R-:W-:Y:S01]  /*0ab0*/  IMAD.IADD R35, R35, 0x1, R34 ;  /* 0x0000000123237824 */ /* 0x000fe200078e0222 */
[----:B------:R-:W-:-:S02]  /*0ac0*/  ISETP.GE.AND P2, PT, R0, R5, PT ;  /* 0x000000050000720c */ /* 0x000fc40003f46270 */
[C---:B------:R-:W-:Y:S02]  /*0ad0*/  IADD3 R7, PT, PT, R8.reuse, 0x4, -R6 ;  /* 0x0000000408077810 */ /* 0x040fe40007ffe806 */
[--C-:B------:R-:W-:Y:S01]  /*0ae0*/  IADD3 R2, PT, PT, R8, 0x5, -R29.reuse ;  /* 0x0000000508027810 */ /* 0x100fe20007ffe81d */
[----:B------:R-:W-:Y:S01]  /*0af0*/  IMAD.IADD R29, R20, 0x1, R29 ;  /* 0x00000001141d7824 */ /* 0x000fe200078e021d */
[----:B------:R-:W-:Y:S01]  /*0b00*/  SEL R24, R34, R7, !P1 ;  /* 0x0000000722187207 */ /* 0x000fe20004800000 */
[----:B------:R-:W-:Y:S01]  /*0b10*/  IMAD.IADD R20, R20, 0x1, R35 ;  /* 0x0000000114147824 */ /* 0x000fe200078e0223 */
[----:B------:R-:W0:Y:S01]  /*0b20*/  @!P5 LDC.64 R6, c[0x0][0x3a0] ;  /* 0x0000e800ff06db82 */ /* 0x000e220000000a00 */
[----:B------:R-:W-:Y:S02]  /*0b30*/  SEL R26, R35, R2, !P0 ;  /* 0x00000002231a7207 */ /* 0x000fe40004000000 */
[----:B------:R-:W-:Y:S02]  /*0b40*/  ISETP.NE.AND P0, PT, R28, RZ, PT ;  /* 0x000000ff1c00720c */ /* 0x000fe40003f05270 */
[----:B-1----:R-:W-:Y:S01]  /*0b50*/  @!P2 VIADD R21, R31, UR5 ;  /* 0x000000051f15ac36 */ /* 0x002fe20008000000 */
[C---:B------:R-:W-:Y:S01]  /*0b60*/  IADD3 R28, PT, PT, R8.reuse, 0x9, -R43 ;  /* 0x00000009081c7810 */ /* 0x040fe20007ffe82b */
[C---:B------:R-:W-:Y:S01]  /*0b70*/  IMAD.IADD R31, R23.reuse, 0x1, R29 ;  /* 0x00000001171f7824 */ /* 0x040fe200078e021d */
[C---:B------:R-:W-:Y:S01]  /*0b80*/  IADD3 R43, PT, PT, R8.reuse, -R43, -R25 ;  /* 0x8000002b082b7210 */ /* 0x040fe20007ffe819 */
[----:B------:R-:W-:Y:S01]  /*0b90*/  IMAD.IADD R23, R23, 0x1, R20 ;  /* 0x0000000117177824 */ /* 0x000fe200078e0214 */
[----:B------:R-:W-:-:S02]  /*0ba0*/  IADD3 R29, PT, PT, R8, 0x6, -R29 ;  /* 0x00000006081d7810 */ /* 0x000fc40007ffe81d */
[C---:B------:R-:W-:Y:S01]  /*0bb0*/  IADD3 R2, PT, PT, R8.reuse, 0x7, -R31 ;  /* 0x0000000708027810 */ /* 0x040fe20007ffe81f */
[----:B------:R-:W-:Y:S01]  /*0bc0*/  VIADD R43, R43, 0xa ;  /* 0x0000000a2b2b7836 */ /* 0x000fe20000000000 */
[----:B------:R-:W-:Y:S01]  /*0bd0*/  IADD3 R8, PT, PT, R8, -R31, -R27 ;  /* 0x8000001f08087210 */ /* 0x000fe20007ffe81b */
[----:B------:R-:W-:Y:S01]  /*0be0*/  IMAD.IADD R27, R27, 0x1, R23 ;  /* 0x000000011b1b7824 */ /* 0x000fe200078e0217 */
[----:B------:R-:W-:Y:S02]  /*0bf0*/  SEL R29, R20, R29, !P4 ;  /* 0x0000001d141d7207 */ /* 0x000fe40006000000 */
[----:B------:R-:W-:Y:S01]  /*0c00*/  ISETP.NE.AND P1, PT, R39, RZ, PT ;  /* 0x000000ff2700720c */ /* 0x000fe20003f25270 */
[----:B------:R-:W-:Y:S01]  /*0c10*/  VIADD R20, R8, 0x8 ;  /* 0x0000000808147836 */ /* 0x000fe20000000000 */
[----:B------:R-:W-:Y:S01]  /*0c20*/  SEL R8, R23, R2, !P3 ;  /* 0x0000000217087207 */ /* 0x000fe20005800000 */
[----:B------:R-:W-:Y:S01]  /*0c30*/  @!P5 IMAD.MOV.U32 R2, RZ, RZ, 0x65 ;  /* 0x00000065ff02d424 */ /* 0x000fe200078e00ff */
[----:B------:R-:W-:Y:S01]  /*0c40*/  LEA R23, R4, UR4, 0x2 ;  /* 0x0000000404177c11 */ /* 0x000fe2000f8e10ff */
[----:B------:R-:W-:Y:S01]  /*0c50*/  IMAD.IADD R30, R30, 0x1, R27 ;  /* 0x000000011e1e7824 */ /* 0x000fe200078e021b */
[----:B------:R-:W-:-:S02]  /*0c60*/  LEA R22, R22, UR4, 0x2 ;  /* 0x0000000416167c11 */ /* 0x000fc4000f8e10ff */
[----:B0-----:R0:W-:Y:S01]  /*0c70*/  @!P5 ST.E.64.STRONG.GPU desc[UR8][R6.64+0x100], R2 ;  /* 0x000100020600d985 */ /* 0x0011e2000c10fb08 */
[----:B------:R-:W-:Y:S01]  /*0c80*/  @!P0 IMAD.IADD R43, R25, 0x1, R30 ;  /* 0x00000001192b8824 */ /* 0x000fe200078e021e */
[----:B------:R-:W-:Y:S01]  /*0c90*/  LEA R25, R40, UR4, 0x2 ;  /* 0x0000000428197c11 */ /* 0x000fe2000f8e10ff */
[----:B------:R-:W-:Y:S01]  /*0ca0*/  BAR.SYNC.DEFER_BLOCKING 0x0 ;  /* 0x0000000000007b1d */ /* 0x000fe20000010000 */
[----:B------:R-:W-:Y:S02]  /*0cb0*/  SEL R20, R27, R20, !P6 ;  /* 0x000000141b147207 */ /* 0x000fe40007000000 */
[----:B------:R-:W-:Y:S02]  /*0cc0*/  LEA R4, R33, UR4, 0x2 ;  /* 0x0000000421047c11 */ /* 0x000fe4000f8e10ff */
[----:B------:R-:W-:Y:S01]  /*0cd0*/  LEA R27, R24, UR4, 0x2 ;  /* 0x00000004181b7c11 */ /* 0x000fe2000f8e10ff */
[----:B------:R-:W-:Y:S01]  /*0ce0*/  VIADD R24, R0, 0xfc0 ;  /* 0x00000fc000187836 */ /* 0x000fe20000000000 */
[----:B------:R-:W-:-:S02]  /*0cf0*/  SEL R28, R30, R28, !P1 ;  /* 0x0000001c1e1c7207 */ /* 0x000fc40004800000 */
[----:B------:R-:W-:Y:S01]  /*0d00*/  LEA R26, R26, UR4, 0x2 ;  /* 0x000000041a1a7c11 */ /* 0x000fe2000f8e10ff */
[----:B0-----:R-:W0:Y:S01]  /*0d10*/  LDC.64 R2, c[0x0][0x390] ;  /* 0x0000e400ff027b82 */ /* 0x001e220000000a00 */
[----:B------:R-:W-:Y:S02]  /*0d20*/  LEA R29, R29, UR4, 0x2 ;  /* 0x000000041d1d7c11 */ /* 0x000fe4000f8e10ff */
[----:B------:R-:W-:Y:S02]  /*0d30*/  LEA R8, R8, UR4, 0x2 ;  /* 0x0000000408087c11 */ /* 0x000fe4000f8e10ff */
[----:B------:R-:W-:Y:S02]  /*0d40*/  LEA R20, R20, UR4, 0x2 ;  /* 0x0000000414147c11 */ /* 0x000fe4000f8e10ff */
[----:B------:R-:W-:Y:S02]  /*0d50*/  LEA R7, R28, UR4, 0x2 ;  /* 0x000000041c077c11 */ /* 0x000fe4000f8e10ff */
[----:B------:R-:W-:Y:S01]  /*0d60*/  LEA R6, R43, UR4, 0x2 ;  /* 0x000000042b067c11 */ /* 0x000fe2000f8e10ff */
[----:B------:R-:W-:Y:S01]  /*0d70*/  IMAD.IADD R43, R24, 0x1, -R5 ;  /* 0x00000001182b7824 */ /* 0x000fe200078e0a05 */
[----:B------:R1:W-:Y:S04]  /*0d80*/  STS [R23], R12 ;  /* 0x0000000c17007388 */ /* 0x0003e80000000800 */
[----:B------:R2:W-:Y:S04]  /*0d90*/  STS [R22], R19 ;  /* 0x0000001316007388 */ /* 0x0005e80000000800 */
[----:B------:R3:W-:Y:S01]  /*0da0*/  STS [R25], R18 ;  /* 0x0000001219007388 */ /* 0x0007e20000000800 */
[----:B-1----:R-:W-:-:S03]  /*0db0*/  IADD3 R12, PT, PT, -R0, UR5, RZ ;  /* 0x00000005000c7c10 */ /* 0x002fc6000fffe1ff */
[----:B------:R1:W-:Y:S01]  /*0dc0*/  STS [R4], R17 ;  /* 0x0000001104007388 */ /* 0x0003e20000000800 */
[----:B--2---:R-:W-:-:S03]  /*0dd0*/  VIADD R22, R0, 0x8c0 ;  /* 0x000008c000167836 */ /* 0x004fc60000000000 */
[----:B------:R2:W-:Y:S01]  /*0de0*/  STS [R27], R16 ;  /* 0x000000101b007388 */ /* 0x0005e20000000800 */
[----:B---3--:R-:W-:Y:S01]  /*0df0*/  VIADD R18, R0, 0x540 ;  /* 0x0000054000127836 */ /* 0x008fe20000000000 */
[-C--:B------:R-:W-:Y:S02]  /*0e00*/  ISETP.GE.AND P4, PT, R22, R5.reuse, PT ;  /* 0x000000051600720c */ /* 0x080fe40003f86270 */
[----:B------:R3:W-:Y:S01]  /*0e10*/  STS [R26], R15 ;  /* 0x0000000f1a007388 */ /* 0x0007e20000000800 */
[----:B-1----:R-:W-:Y:S01]  /*0e20*/  VIADD R4, R0, 0x1c0 ;  /* 0x000001c000047836 */ /* 0x002fe20000000000 */
[-C--:B------:R-:W-:Y:S02]  /*0e30*/  ISETP.GE.AND P5, PT, R18, R5.reuse, PT ;  /* 0x000000051200720c */ /* 0x080fe40003fa6270 */
[----:B------:R1:W-:Y:S01]  /*0e40*/  STS [R29], R14 ;  /* 0x0000000e1d007388 */ /* 0x0003e20000000800 */
[----:B--2---:R-:W-:Y:S01]  /*0e50*/  VIADD R16, R0, 0x380 ;  /* 0x0000038000107836 */ /* 0x004fe20000000000 */
[----:B------:R-:W-:-:S02]  /*0e60*/  ISETP.GE.AND P1, PT, R4, R5, PT ;  /* 0x000000050400720c */ /* 0x000fc40003f26270 */
[----:B------:R2:W-:Y:S01]  /*0e70*/  STS [R8], R13 ;  /* 0x0000000d08007388 */ /* 0x0005e20000000800 */
[----:B---3--:R-:W-:Y:S01]  /*0e80*/  IMAD.IADD R15, R22, 0x1, -R5 ;  /* 0x00000001160f7824 */ /* 0x008fe200078e0a05 */
[----:B------:R-:W-:Y:S02]  /*0e90*/  ISETP.GE.AND P6, PT, R16, R5, PT ;  /* 0x000000051000720c */ /* 0x000fe40003fc6270 */
[----:B------:R3:W-:Y:S01]  /*0ea0*/  STS [R20], R11 ;  /* 0x0000000b14007388 */ /* 0x0007e20000000800 */
[----:B------:R-:W-:Y:S02]  /*0eb0*/  @!P4 VIADD R15, R12, 0xfffff73f ;  /* 0xfffff73f0c0fc836 */ /* 0x000fe40000000000 */
[C---:B-1----:R-:W-:Y:S01]  /*0ec0*/  VIADD R14, R0.reuse, 0x700 ;  /* 0x00000700000e7836 */ /* 0x042fe20000000000 */
[----:B------:R1:W-:Y:S01]  /*0ed0*/  STS [R7], R10 ;  /* 0x0000000a07007388 */ /* 0x0003e20000000800 */
[----:B--2---:R-:W-:-:S03]  /*0ee0*/  VIADD R8, R0, 0xa80 ;  /* 0x00000a8000087836 */ /* 0x004fc60000000000 */
[----:B------:R2:W-:Y:S01]  /*0ef0*/  STS [R6], R9 ;  /* 0x0000000906007388 */ /* 0x0005e20000000800 */
[-C--:B------:R-:W-:Y:S01]  /*0f00*/  ISETP.GE.AND P0, PT, R14, R5.reuse, PT ;  /* 0x000000050e00720c */ /* 0x080fe20003f06270 */
[----:B---3--:R-:W-:Y:S01]  /*0f10*/  VIADD R20, R0, 0xc40 ;  /* 0x00000c4000147836 */ /* 0x008fe20000000000 */
[-C--:B------:R-:W-:Y:S01]  /*0f20*/  ISETP.GE.AND P3, PT, R8, R5.reuse, PT ;  /* 0x000000050800720c */ /* 0x080fe20003f66270 */
[--C-:B------:R-:W-:Y:S02]  /*0f30*/  IMAD.IADD R11, R18, 0x1, -R5.reuse ;  /* 0x00000001120b7824 */ /* 0x100fe400078e0a05 */
[----:B-1----:R-:W-:Y:S01]  /*0f40*/  VIADD R10, R0, 0xe00 ;  /* 0x00000e00000a7836 */ /* 0x002fe20000000000 */
[----:B------:R-:W-:Y:S01]  /*0f50*/  ISETP.GE.AND P2, PT, R20, R5, PT ;  /* 0x000000051400720c */ /* 0x000fe20003f46270 */
[--C-:B------:R-:W-:Y:S02]  /*0f60*/  IMAD.IADD R7, R4, 0x1, -R5.reuse ;  /* 0x0000000104077824 */ /* 0x100fe400078e0a05 */
[C---:B--2---:R-:W-:Y:S01]  /*0f70*/  VIADD R6, R0.reuse, 0x1180 ;  /* 0x0000118000067836 */ /* 0x044fe20000000000 */
[----:B------:R-:W-:Y:S01]  /*0f80*/  LEA R0, R0, UR4, 0x2 ;  /* 0x0000000400007c11 */ /* 0x000fe2000f8e10ff */
[----:B------:R-:W-:Y:S01]  /*0f90*/  BAR.SYNC.DEFER_BLOCKING 0x0 ;  /* 0x0000000000007b1d */ /* 0x000fe20000010000 */
[----:B------:R-:W-:-:S02]  /*0fa0*/  IMAD.IADD R9, R16, 0x1, -R5 ;  /* 0x0000000110097824 */ /* 0x000fc400078e0a05 */
[----:B------:R-:W-:Y:S01]  /*0fb0*/  @!P1 VIADD R7, R12, 0xfffffe3f ;  /* 0xfffffe3f0c079836 */ /* 0x000fe20000000000 */
[-C--:B------:R-:W-:Y:S01]  /*0fc0*/  ISETP.GE.AND P1, PT, R10, R5.reuse, PT ;  /* 0x000000050a00720c */ /* 0x080fe20003f26270 */
[----:B------:R-:W-:Y:S01]  /*0fd0*/  @!P6 VIADD R9, R12, 0xfffffc7f ;  /* 0xfffffc7f0c09e836 */ /* 0x000fe20000000000 */
[-C--:B------:R-:W-:Y:S01]  /*0fe0*/  ISETP.GE.AND P6, PT, R24, R5.reuse, PT ;  /* 0x000000051800720c */ /* 0x080fe20003fc6270 */
[----:B------:R-:W-:Y:S01]  /*0ff0*/  @!P5 VIADD R11, R12, 0xfffffabf ;  /* 0xfffffabf0c0bd836 */ /* 0x000fe20000000000 */
[----:B------:R-:W-:Y:S01]  /*1000*/  ISETP.GE.AND P5, PT, R6, R5, PT ;  /* 0x000000050600720c */ /* 0x000fe20003fa6270 */
[--C-:B------:R-:W-:Y:S02]  /*1010*/  IMAD.IADD R13, R14, 0x1, -R5.reuse ;  /* 0x000000010e0d7824 */ /* 0x100fe400078e0a05 */
[--C-:B------:R-:W-:Y:S02]  /*1020*/  IMAD.IADD R17, R8, 0x1, -R5.reuse ;  /* 0x0000000108117824 */ /* 0x100fe400078e0a05 */
[----:B------:R-:W-:-:S02]  /*1030*/  IMAD.IADD R19, R20, 0x1, -R5 ;  /* 0x0000000114137824 */ /* 0x000fc400078e0a05 */
[--C-:B------:R-:W-:Y:S02]  /*1040*/  IMAD.IADD R23, R10, 0x1, -R5.reuse ;  /* 0x000000010a177824 */ /* 0x100fe400078e0a05 */
[----:B------:R-:W-:Y:S02]  /*1050*/  IMAD.IADD R47, R6, 0x1, -R5 ;  /* 0x00000001062f7824 */ /* 0x000fe400078e0a05 */
[C---:B------:R-:W-:Y:S02]  /*1060*/  @!P0 VIADD R13, R12.reuse, 0xfffff8ff ;  /* 0xfffff8ff0c0d8836 */ /* 0x040fe40000000000 */
[--C-:B0-----:R-:W-:Y:S01]  /*1070*/  IMAD.WIDE R4, R21, 0x4, R2.reuse ;  /* 0x0000000415047825 */ /* 0x101fe200078e0202 */
[----:B------:R-:W0:Y:S03]  /*1080*/  LDS R25, [R0] ;  /* 0x0000000000197984 */ /* 0x000e260000000800 */
[----:B------:R-:W-:Y:S01]  /*1090*/  IMAD.WIDE R6, R7, 0x4, R2 ;  /* 0x0000000407067825 */ /* 0x000fe200078e0202 */
[----:B------:R-:W1:Y:S03]  /*10a0*/  LDS R27, [R0+0x700] ;  /* 0x00070000001b7984 */ /* 0x000e660000000800 */
[----:B------:R-:W-:-:S02]  /*10b0*/  @!P3 VIADD R17, R12, 0xfffff57f ;  /* 0xfffff57f0c11b836 */ /* 0x000fc40000000000 */
[----:B------:R-:W-:Y:S01]  /*10c0*/  IMAD.WIDE R8, R9, 0x4, R2 ;  /* 0x0000000409087825 */ /* 0x000fe200078e0202 */
[----:B------:R-:W2:Y:S03]  /*10d0*/  LDS R29, [R0+0xe00] ;  /* 0x000e0000001d7984 */ /* 0x000ea60000000800 */
[C---:B------:R-:W-:Y:S01]  /*10e0*/  @!P2 VIADD R19, R12.reuse, 0xfffff3bf ;  /* 0xfffff3bf0c13a836 */ /* 0x040fe20000000000 */
[----:B------:R-:W3:Y:S01]  /*10f0*/  LDS R31, [R0+0x1500] ;  /* 0x00150000001f7984 */ /* 0x000ee20000000800 */
[C---:B------:R-:W-:Y:S02]  /*1100*/  @!P1 VIADD R23, R12.reuse, 0xfffff1ff ;  /* 0xfffff1ff0c179836 */ /* 0x040fe40000000000 */
[C---:B------:R-:W-:Y:S01]  /*1110*/  @!P6 VIADD R43, R12.reuse, 0xfffff03f ;  /* 0xfffff03f0c2be836 */ /* 0x040fe20000000000 */
[----:B------:R-:W4:Y:S01]  /*1120*/  LDS R33, [R0+0x1c00] ;  /* 0x001c000000217984 */ /* 0x000f220000000800 */
[----:B------:R-:W-:-:S02]  /*1130*/  @!P5 VIADD R47, R12, 0xffffee7f ;  /* 0xffffee7f0c2fd836 */ /* 0x000fc40000000000 */
[--C-:B------:R-:W-:Y:S01]  /*1140*/  IMAD.WIDE R10, R11, 0x4, R2.reuse ;  /* 0x000000040b0a7825 */ /* 0x100fe200078e0202 */
[----:B------:R-:W5:Y:S03]  /*1150*/  LDS R35, [R0+0x2300] ;  /* 0x0023000000237984 */ /* 0x000f660000000800 */
        /* <DEDUP_REMOVED lines=11> */
[----:B0-----:R-:W-:Y:S03]  /*1210*/  STG.E desc[UR8][R4.64], R25 ;  /* 0x0000001904007986 */ /* 0x001fe6000c101908 */
[----:B------:R-:W-:Y:S01]  /*1220*/  IMAD.WIDE R2, R47, 0x4, R2 ;  /* 0x000000042f027825 */ /* 0x000fe200078e0202 */
[----:B-1----:R-:W-:Y:S04]  /*1230*/  STG.E desc[UR8][R6.64], R27 ;  /* 0x0000001b06007986 */ /* 0x002fe8000c101908 */
[----:B--2---:R-:W-:Y:S04]  /*1240*/  STG.E desc[UR8][R8.64], R29 ;  /* 0x0000001d08007986 */ /* 0x004fe8000c101908 */
[----:B---3--:R-:W-:Y:S04]  /*1250*/  STG.E desc[UR8][R10.64], R31 ;  /* 0x0000001f0a007986 */ /* 0x008fe8000c101908 */
[----:B----4-:R-:W-:Y:S04]  /*1260*/  STG.E desc[UR8][R12.64], R33 ;  /* 0x000000210c007986 */ /* 0x010fe8000c101908 */
[----:B-----5:R-:W-:Y:S04]  /*1270*/  STG.E desc[UR8][R14.64], R35 ;  /* 0x000000230e007986 */ /* 0x020fe8000c101908 */
[----:B------:R-:W-:Y:S04]  /*1280*/  STG.E desc[UR8][R16.64], R37 ;  /* 0x0000002510007986 */ /* 0x000fe8000c101908 */
[----:B------:R-:W-:Y:S04]  /*1290*/  STG.E desc[UR8][R18.64], R39 ;  /* 0x0000002712007986 */ /* 0x000fe8000c101908 */
[----:B------:R-:W-:Y:S04]  /*12a0*/  STG.E desc[UR8][R20.64], R41 ;  /* 0x0000002914007986 */ /* 0x000fe8000c101908 */
[----:B------:R-:W-:Y:S04]  /*12b0*/  STG.E desc[UR8][R22.64], R45 ;  /* 0x0000002d16007986 */ /* 0x000fe8000c101908 */
[----:B------:R-:W-:Y:S01]  /*12c0*/  STG.E desc[UR8][R2.64], R49 ;  /* 0x0000003102007986 */ /* 0x000fe2000c101908 */
[----:B------:R-:W-:Y:S05]  /*12d0*/  EXIT ;  /* 0x000000000000794d */ /* 0x000fea0003800000 */
.L_x_5496:
        /* <DEDUP_REMOVED lines=35> */
[----:B------:R-:W1:Y:S01]  /*1510*/  S2UR UR5, SR_CgaCtaId ;  /* 0x00000000000579c3 */ /* 0x000e620000008800 */
[----:B------:R-:W-:Y:S01]  /*1520*/  UMOV UR4, 0x400 ;  /* 0x0000040000047882 */ /* 0x000fe20000000000 */
[----:B------:R-:W-:Y:S01]  /*1530*/  SHF.R.U32.HI R42, RZ, 0x5, R41 ;  /* 0x00000005ff2a7819 */ /* 0x000fe20000011629 */
[----:B------:R-:W0:Y:S01]  /*1540*/  S2R R17, SR_LANEID ;  /* 0x0000000000117919 */ /* 0x000e220000000000 */
[----:B-1----:R-:W-:-:S04]  /*1550*/  ULEA UR4, UR5, UR4, 0x18 ;  /* 0x0000000405047291 */ /* 0x002fc8000f8ec0ff */
[----:B------:R-:W-:Y:S01]  /*1560*/  BAR.SYNC.DEFER_BLOCKING 0x0 ;  /* 0x0000000000007b1d */ /* 0x000fe20000010000 */
[C---:B0-----:R-:W-:Y:S02]  /*1570*/  ISETP.NE.AND P1, PT, R17.reuse, 0x1f, PT ;  /* 0x0000001f1100780c */ /* 0x041fe40003f25270 */
[----:B------:R-:W-:Y:S02]  /*1580*/  ISETP.NE.AND P2, PT, R17, RZ, PT ;  /* 0x000000ff1100720c */ /* 0x000fe40003f45270 */
[----:B--2---:R-:W-:Y:S02]  /*1590*/  LOP3.LUT R28, R28, 0x1, RZ, 0xc0, !PT ;  /* 0x000000011c1c7812 */ /* 0x004fe400078ec0ff */
[----:B---3--:R-:W-:Y:S02]  /*15a0*/  LOP3.LUT R27, R27, 0x1, RZ, 0xc0, !PT ;  /* 0x000000011b1b7812 */ /* 0x008fe400078ec0ff */
[----:B------:R-:W-:Y:S02]  /*15b0*/  LOP3.LUT R2, R28, 0x1, RZ, 0x3c, !PT ;  /* 0x000000011c027812 */ /* 0x000fe400078e3cff */
[----:B----4-:R-:W-:-:S02]  /*15c0*/  LOP3.LUT R26, R26, 0x1, RZ, 0xc0, !PT ;  /* 0x000000011a1a7812 */ /* 0x010fc400078ec0ff */
        /* <DEDUP_REMOVED lines=19> */
[----:B------:R-:W-:Y:S02]  /*1700*/  LOP3.LUT R4, R19, 0x1, RZ, 0x3c, !PT ;  /* 0x0000000113047812 */ /* 0x000fe400078e3cff */
[----:B------:R-:W-:Y:S02]  /*1710*/  LOP3.LUT R5, R18, 0x1, RZ, 0x3c, !PT ;  /* 0x0000000112057812 */ /* 0x000fe400078e3cff */
[----:B------:R-:W-:-:S04]  /*1720*/  IADD3 R2, PT, PT, R3, R2, R6 ;  /* 0x0000000203027210 */ /* 0x000fc80007ffe006 */
[----:B------:R-:W-:-:S05]  /*1730*/  IADD3 R2, PT, PT, R5, R4, R2 ;  /* 0x0000000405027210 */ /* 0x000fca0007ffe002 */
        /* <DEDUP_REMOVED lines=27> */
[----:B------:R-:W-:Y:S02]  /*18f0*/  ISETP.NE.AND P0, PT, R42, 0x4, PT ;  /* 0x000000042a00780c */ /* 0x000fe40003f05270 */
[----:B------:R-:W-:Y:S01]  /*1900*/  SEL R6, R2, RZ, P2 ;  /* 0x000000ff02067207 */ /* 0x000fe20001000000 */
[----:B------:R-:W-:Y:S01]  /*1910*/  IMAD.IADD R9, R9, 0x1, R8 ;  /* 0x0000000109097824 */ /* 0x000fe200078e0208 */
[----:B------:R-:W-:Y:S02]  /*1920*/  SEL R4, R7, R4, !P0 ;  /* 0x0000000407047207 */ /* 0x000fe40004000000 */
[----:B------:R-:W-:Y:S01]  /*1930*/  ISETP.NE.AND P0, PT, R42, 0x5, PT ;  /* 0x000000052a00780c */ /* 0x000fe20003f05270 */
[----:B------:R-:W-:-:S03]  /*1940*/  IMAD.IADD R10, R10, 0x1, R9 ;  /* 0x000000010a0a7824 */ /* 0x000fc600078e0209 */
[----:B------:R-:W-:Y:S01]  /*1950*/  SEL R3, R8, R4, !P0 ;  /* 0x0000000408037207 */ /* 0x000fe20004000000 */
[----:B------:R-:W-:Y:S01]  /*1960*/  IMAD.IADD R11, R11, 0x1, R10 ;  /* 0x000000010b0b7824 */ /* 0x000fe200078e020a */
[----:B------:R-:W0:Y:S01]  /*1970*/  LDS.64 R4, [UR4+0x30] ;  /* 0x00003004ff047984 */ /* 0x000e220008000a00 */
        /* <DEDUP_REMOVED lines=19> */
[----:B------:R-:W-:Y:S01]  /*1ab0*/  ISETP.GT.U32.AND P0, PT, R41, 0x1f, PT ;  /* 0x0000001f2900780c */ /* 0x000fe20003f04070 */
[----:B------:R-:W-:Y:S01]  /*1ac0*/  IMAD.IADD R5, R5, 0x1, R4 ;  /* 0x0000000105057824 */ /* 0x000fe200078e0204 */
        /* <DEDUP_REMOVED lines=20> */
.L_x_5530:
[----:B------:R-:W-:Y:S05]  /*1c10*/  @!P0 BRA `(.L_x_5499) ;  /* 0x0000000000248947 */ /* 0x000fea0003800000 */
[----:B------:R-:W-:-:S07]  /*1c20*/  IMAD.MOV.U32 R4, RZ, RZ, 0xee ;  /* 0x000000eeff047424 */ /* 0x000fce00078e00ff */
.L_x_5501:
[----:B------:R-:W-:Y:S05]  /*1c30*/  NANOSLEEP R4 ;  /* 0x000000040000735d */ /* 0x000fea0003800000 */
[----:B------:R-:W2:Y:S01]  /*1c40*/  LD.E.64.STRONG.GPU R6, desc[UR8][R8.64+0x100] ;  /* 0x0001000808067980 */ /* 0x000ea2000c10fb00 */
[----:B------:R-:W-:Y:S01]  /*1c50*/  UMOV UR5, 0xffffffff ;  /* 0xffffffff00057882 */ /* 0x000fe20000000000 */
[----:B------:R-:W-:Y:S02]  /*1c60*/  SHF.R.U32.HI R4, RZ, 0x1, R4 ;  /* 0x00000001ff047819 */ /* 0x000fe40000011604 */
[----:B--2---:R-:W-:Y:S01]  /*1c70*/  ISETP.NE.AND P0, PT, R6, 0x63, PT ;  /* 0x000000630600780c */ /* 0x004fe20003f05270 */
[----:B------:R-:W-:-:S12]  /*1c80*/  BRA.DIV UR5, `(.L_x_5500) ;  /* 0x0000004a05987947 */ /* 0x000fd8000b800000 */
[----:B------:R-:W-:-:S13]  /*1c90*/  VOTE.ANY P0, !P0 ;  /* 0x0000000000ff7806 */ /* 0x000fda0004000100 */
.L_x_5533:
[----:B------:R-:W-:Y:S05]  /*1ca0*/  @P0 BRA `(.L_x_5501) ;  /* 0xfffffffc00e00947 */ /* 0x000fea000383ffff */
.L_x_5499:
        /* <DEDUP_REMOVED lines=38> */
.L_x_5542:
[----:B------:R-:W-:Y:S05]  /*1f10*/  @!P0 BRA `(.L_x_5503) ;  /* 0x0000000000d48947 */ /* 0x000fea0003800000 */
[----:B------:R-:W-:-:S07]  /*1f20*/  IMAD.MOV.U32 R47, RZ, RZ, 0xee ;  /* 0x000000eeff2f7424 */ /* 0x000fce00078e00ff */
.L_x_5509:
        /* <DEDUP_REMOVED lines=10> */
.L_x_5545:
[----:B------:R-:W-:Y:S05]  /*1fd0*/  @!P0 BRA `(.L_x_5505) ;  /* 0x0000000000248947 */ /* 0x000fea0003800000 */
[----:B------:R-:W-:-:S07]  /*1fe0*/  IMAD.MOV.U32 R10, RZ, RZ, R47 ;  /* 0x000000ffff0a7224 */ /* 0x000fce00078e002f */
.L_x_5507:
[----:B------:R-:W-:Y:S05]  /*1ff0*/  NANOSLEEP R10 ;  /* 0x0000000a0000735d */ /* 0x000fea0003800000 */
[----:B------:R-:W2:Y:S01]  /*2000*/  LD.E.64.STRONG.GPU R6, desc[UR8][R8.64+-0x100] ;  /* 0xffff000808067980 */ /* 0x000ea2000c10fb00 */
[----:B------:R-:W-:Y:S01]  /*2010*/  UMOV UR5, 0xffffffff ;  /* 0xffffffff00057882 */ /* 0x000fe20000000000 */
[----:B------:R-:W-:Y:S02]  /*2020*/  SHF.R.U32.HI R10, RZ, 0x1, R10 ;  /* 0x00000001ff0a7819 */ /* 0x000fe4000001160a */
[----:B--2---:R-:W-:Y:S01]  /*2030*/  ISETP.NE.AND P0, PT, R6, 0x63, PT ;  /* 0x000000630600780c */ /* 0x004fe20003f05270 */
[----:B------:R-:W-:-:S12]  /*2040*/  BRA.DIV UR5, `(.L_x_5506) ;  /* 0x0000004a05ec7947 */ /* 0x000fd8000b800000 */
[----:B------:R-:W-:-:S13]  /*2050*/  VOTE.ANY P0, !P0 ;  /* 0x0000000000ff7806 */ /* 0x000fda0004000100 */
.L_x_5548:
[----:B------:R-:W-:Y:S05]  /*2060*/  @P0 BRA `(.L_x_5507) ;  /* 0xfffffffc00e00947 */ /* 0x000fea000383ffff */
.L_x_5505:
        /* <DEDUP_REMOVED lines=31> */
.L_x_5557:
[----:B------:R-:W-:Y:S05]  /*2260*/  @P0 BRA `(.L_x_5509) ;  /* 0xfffffffc00300947 */ /* 0x000fea000383ffff */
.L_x_5503:
        /* <DEDUP_REMOVED lines=16> */
.L_x_5497:
[----:B------:R-:W-:Y:S05]  /*2370*/  WARPSYNC.ALL ;  /* 0x0000000000007948 */ /* 0x000fea0003800000 */
[----:B------:R-:W0:Y:S08]  /*2380*/  S2UR UR6, SR_CgaCtaId ;  /* 0x00000000000679c3 */ /* 0x000e300000008800 */
[----:B------:R-:W-:Y:S01]  /*2390*/  BAR.SYNC.DEFER_BLOCKING 0x0 ;  /* 0x0000000000007b1d */ /* 0x000fe20000010000 */
[C---:B------:R-:W-:Y:S01]  /*23a0*/  ISETP.NE.AND P0, PT, R41.reuse, RZ, PT ;  /* 0x000000ff2900720c */ /* 0x040fe20003f05270 */
[----:B------:R-:W-:Y:S01]  /*23b0*/  VIADD R17, R41, 0x1c0 ;  /* 0x000001c029117836 */ /* 0x000fe20000000000 */
[----:B------:R-:W-:-:S02]  /*23c0*/  LOP3.LUT R11, R28, 0x1, RZ, 0x3c, !PT ;  /* 0x000000011c0b7812 */ /* 0x000fc400078e3cff */
[C---:B------:R-:W-:Y:S01]  /*23d0*/  LOP3.LUT R13, R27.reuse, 0x1, RZ, 0x3c, !PT ;  /* 0x000000011b0d7812 */ /* 0x040fe200078e3cff */
[----:B------:R-:W-:Y:S01]  /*23e0*/  UMOV UR5, 0x400 ;  /* 0x0000040000057882 */ /* 0x000fe20000000000 */
[----:B------:R-:W-:Y:S02]  /*23f0*/  ISETP.NE.AND P1, PT, R27, RZ, PT ;  /* 0x000000ff1b00720c */ /* 0x000fe40003f25270 */
[C---:B------:R-:W-:Y:S02]  /*2400*/  ISETP.NE.AND P5, PT, R25.reuse, RZ, PT ;  /* 0x000000ff1900720c */ /* 0x040fe40003fa5270 */
[----:B------:R-:W-:Y:S02]  /*2410*/  LOP3.LUT R25, R25, 0x1, RZ, 0x3c, !PT ;  /* 0x0000000119197812 */ /* 0x000fe400078e3cff */
[----:B------:R-:W-:Y:S02]  /*2420*/  ISETP.NE.AND P2, PT, R26, RZ, PT ;  /* 0x000000ff1a00720c */ /* 0x000fe40003f45270 */
[----:B------:R-:W-:-:S02]  /*2430*/  ISETP.NE.AND P4, PT, R18, RZ, PT ;  /* 0x000000ff1200720c */ /* 0x000fc40003f85270 */
[----:B------:R-:W-:Y:S02]  /*2440*/  LOP3.LUT R15, R22, 0x1, RZ, 0x3c, !PT ;  /* 0x00000001160f7812 */ /* 0x000fe400078e3cff */
[C---:B------:R-:W-:Y:S02]  /*2450*/  ISETP.NE.AND P6, PT, R20.reuse, RZ, PT ;  /* 0x000000ff1400720c */ /* 0x040fe40003fc5270 */
[----:B------:R-:W-:Y:S01]  /*2460*/  LOP3.LUT R20, R20, 0x1, RZ, 0x3c, !PT ;  /* 0x0000000114147812 */ /* 0x000fe200078e3cff */
[----:B0-----:R-:W-:Y:S01]  /*2470*/  ULEA UR5, UR6, UR5, 0x18 ;  /* 0x0000000506057291 */ /* 0x001fe2000f8ec0ff */
[----:B------:R-:W-:Y:S01]  /*2480*/  ISETP.NE.AND P3, PT, R24, RZ, PT ;  /* 0x000000ff1800720c */ /* 0x000fe20003f65270 */
[----:B------:R-:W0:Y:S07]  /*2490*/  LDCU UR6, c[0x0][0x3ac] ;  /* 0x00007580ff0677ac */ /* 0x000e2e0008000800 */
[----:B--2---:R-:W1:Y:S04]  /*24a0*/  LDS R0, [UR5+0x48] ;  /* 0x00004805ff007984 */ /* 0x004e680008000800 */
[----:B------:R-:W2:Y:S04]  /*24b0*/  LDS R6, [UR5+0x6c] ;  /* 0x00006c05ff067984 */ /* 0x000ea80008000800 */
[----:B------:R-:W3:Y:S01]  /*24c0*/  LDS R5, [UR5+0x64] ;  /* 0x00006405ff057984 */ /* 0x000ee20008000800 */
[----:B-1----:R-:W-:Y:S01]  /*24d0*/  SEL R0, R0, RZ, P0 ;  /* 0x000000ff00007207 */ /* 0x002fe20000000000 */
[----:B------:R-:W-:Y:S01]  /*24e0*/  BAR.SYNC.DEFER_BLOCKING 0x0 ;  /* 0x0000000000007b1d */ /* 0x000fe20000010000 */
[----:B------:R-:W-:-:S03]  /*24f0*/  ISETP.NE.AND P0, PT, R28, RZ, PT ;  /* 0x000000ff1c00720c */ /* 0x000fc60003f05270 */
[----:B------:R-:W-:Y:S01]  /*2500*/  IMAD.IADD R2, R0, 0x1, R7 ;  /* 0x0000000100027824 */ /* 0x000fe200078e0207 */
[----:B--2---:R-:W-:Y:S02]  /*2510*/  IADD3 R0, PT, PT, -R6, 0x1340, RZ ;  /* 0x0000134006007810 */ /* 0x004fe40007ffe1ff */
[--C-:B---3--:R-:W-:Y:S01]  /*2520*/  IADD3 R16, PT, PT, R41, R16, -R5.reuse ;  /* 0x0000001029107210 */ /* 0x108fe20007ffe805 */
[C---:B------:R-:W-:Y:S01]  /*2530*/  IMAD.IADD R3, R2.reuse, 0x1, -R5 ;  /* 0x0000000102037824 */ /* 0x040fe200078e0a05 */
[--C-:B------:R-:W-:Y:S02]  /*2540*/  IADD3 R4, PT, PT, R2, R13, R11.reuse ;  /* 0x0000000d02047210 */ /* 0x100fe40007ffe00b */
[C---:B------:R-:W-:Y:S01]  /*2550*/  IADD3 R2, PT, PT, R5.reuse, -R2, -R11 ;  /* 0x8000000205027210 */ /* 0x040fe20007ffe80b */
[----:B------:R-:W-:Y:S01]  /*2560*/  IMAD.IADD R7, R0, 0x1, R3 ;  /* 0x0000000100077824 */ /* 0x000fe200078e0203 */
[----:B------:R-:W-:Y:S01]  /*2570*/  LOP3.LUT R16, RZ, R16, RZ, 0x33, !PT ;  /* 0x00000010ff107212 */ /* 0x000fe200078e33ff */
[----:B------:R-:W-:-:S02]  /*2580*/  IMAD.IADD R10, R5, 0x1, -R4 ;  /* 0x00000001050a7824 */ /* 0x000fc400078e0a04 */
[C---:B------:R-:W-:Y:S02]  /*2590*/  IMAD R8, R41.reuse, 0xb, R2 ;  /* 0x0000000b29087824 */ /* 0x040fe400078e0202 */
[----:B------:R-:W-:Y:S02]  /*25a0*/  IMAD R9, R41, 0xb, R10 ;  /* 0x0000000b29097824 */ /* 0x000fe400078e020a */
[----:B------:R-:W-:Y:S01]  /*25b0*/  IMAD.IADD R10, R11, 0x1, R7 ;  /* 0x000000010b0a7824 */ /* 0x000fe200078e0207 */
[----:B------:R-:W-:Y:S01]  /*25c0*/  LOP3.LUT R11, R26, 0x1, RZ, 0x3c, !PT ;  /* 0x000000011a0b7812 */ /* 0x000fe200078e3cff */
[----:B------:R-:W-:Y:S02]  /*25d0*/  IMAD R2, R41, 0xb, -R3 ;  /* 0x0000000b29027824 */ /* 0x000fe400078e0a03 */
[----:B------:R-:W-:Y:S02]  /*25e0*/  VIADD R3, R8, 0x1 ;  /* 0x0000000108037836 */ /* 0x000fe40000000000 */
[----:B------:R-:W-:Y:S01]  /*25f0*/  IMAD.IADD R8, R11, 0x1, R4 ;  /* 0x000000010b087824 */ /* 0x000fe200078e0204 */
[----:B------:R-:W-:Y:S01]  /*2600*/  SEL R2, R7, R2, !P0 ;  /* 0x0000000207027207 */ /* 0x000fe20004000000 */
[----:B------:R-:W-:Y:S01]  /*2610*/  VIADD R9, R9, 0x2 ;  /* 0x0000000209097836 */ /* 0x000fe20000000000 */
[----:B------:R-:W-:Y:S01]  /*2620*/  SEL R3, R10, R3, !P1 ;  /* 0x000000030a037207 */ /* 0x000fe20004800000 */
[----:B------:R-:W-:Y:S01]  /*2630*/  IMAD.IADD R12, R13, 0x1, R10 ;  /* 0x000000010d0c7824 */ /* 0x000fe200078e020a */
[----:B------:R-:W-:Y:S01]  /*2640*/  LOP3.LUT R13, R24, 0x1, RZ, 0x3c, !PT ;  /* 0x00000001180d7812 */ /* 0x000fe200078e3cff */
[--C-:B------:R-:W-:Y:S01]  /*2650*/  IMAD.IADD R10, R5, 0x1, -R8.reuse ;  /* 0x00000001050a7824 */ /* 0x100fe200078e0a08 */
[----:B------:R-:W-:Y:S01]  /*2660*/  ISETP.NE.AND P0, PT, R21, RZ, PT ;  /* 0x000000ff1500720c */ /* 0x000fe20003f05270 */
[----:B------:R-:W-:Y:S01]  /*2670*/  IMAD.IADD R8, R25, 0x1, R8 ;  /* 0x0000000119087824 */ /* 0x000fe200078e0208 */
[----:B------:R-:W-:Y:S01]  /*2680*/  SEL R4, R12, R9, !P2 ;  /* 0x000000090c047207 */ /* 0x000fe20005000000 */
[----:B------:R-:W-:Y:S01]  /*2690*/  IMAD R7, R41, 0xb, R10 ;  /* 0x0000000b29077824 */ /* 0x000fe200078e020a */
[----:B------:R-:W-:Y:S01]  /*26a0*/  ISETP.NE.AND P2, PT, R23, RZ, PT ;  /* 0x000000ff1700720c */ /* 0x000fe20003f45270 */
[----:B------:R-:W-:Y:S01]  /*26b0*/  IMAD.IADD R10, R13, 0x1, R8 ;  /* 0x000000010d0a7824 */ /* 0x000fe200078e0208 */
[----:B------:R-:W-:Y:S01]  /*26c0*/  LOP3.LUT R23, R23, 0x1, RZ, 0x3c, !PT ;  /* 0x0000000117177812 */ /* 0x000fe200078e3cff */
[----:B------:R-:W-:Y:S01]  /*26d0*/  IMAD.IADD R18, R11, 0x1, R12 ;  /* 0x000000010b127824 */ /* 0x000fe200078e020c */
[----:B------:R-:W-:Y:S01]  /*26e0*/  LOP3.LUT R21, R21, 0x1, RZ, 0x3c, !PT ;  /* 0x0000000115157812 */ /* 0x000fe200078e3cff */
[----:B------:R-:W-:Y:S01]  /*26f0*/  VIADD R7, R7, 0x3 ;  /* 0x0000000307077836 */ /* 0x000fe20000000000 */
[----:B------:R-:W-:Y:S01]  /*2700*/  ISETP.NE.AND P1, PT, R22, RZ, PT ;  /* 0x000000ff1600720c */ /* 0x000fe20003f25270 */
[--C-:B------:R-:W-:Y:S01]  /*2710*/  IMAD.IADD R12, R23, 0x1, R10.reuse ;  /* 0x00000001170c7824 */ /* 0x100fe200078e020a */
[----:B------:R-:W-:Y:S01]  /*2720*/  LEA R2, R2, UR5, 0x2 ;  /* 0x0000000502027c11 */ /* 0x000fe2000f8e10ff */
[----:B------:R-:W-:Y:S01]  /*2730*/  IMAD.IADD R10, R5, 0x1, -R10 ;  /* 0x00000001050a7824 */ /* 0x000fe200078e0a0a */
[----:B------:R-:W-:Y:S01]  /*2740*/  SEL R7, R18, R7, !P5 ;  /* 0x0000000712077207 */ /* 0x000fe20006800000 */
[----:B------:R-:W-:Y:S01]  /*2750*/  IMAD.IADD R14, R15, 0x1, R12 ;  /* 0x000000010f0e7824 */ /* 0x000fe200078e020c */
[----:B------:R-:W-:Y:S01]  /*2760*/  ISETP.NE.AND P5, PT, R19, RZ, PT ;  /* 0x000000ff1300720c */ /* 0x000fe20003fa5270 */
[----:B------:R-:W-:Y:S01]  /*2770*/  IMAD.IADD R22, R5, 0x1, -R8 ;  /* 0x0000000105167824 */ /* 0x000fe200078e0a08 */
[----:B------:R-:W-:Y:S01]  /*2780*/  LOP3.LUT R8, R19, 0x1, RZ, 0x3c, !PT ;  /* 0x0000000113087812 */ /* 0x000fe200078e3cff */
[----:B------:R-:W-:Y:S01]  /*2790*/  IMAD.IADD R9, R21, 0x1, R14 ;  /* 0x0000000115097824 */ /* 0x000fe200078e020e */
[----:B------:R-:W-:Y:S01]  /*27a0*/  LEA R3, R3, UR5, 0x2 ;  /* 0x0000000503037c11 */ /* 0x000fe2000f8e10ff */
[----:B------:R-:W-:Y:S01]  /*27b0*/  IMAD R11, R41, 0xb, R10 ;  /* 0x0000000b290b7824 */ /* 0x000fe200078e020a */
[----:B------:R-:W-:Y:S01]  /*27c0*/  LEA R4, R4, UR5, 0x2 ;  /* 0x0000000504047c11 */ /* 0x000fe2000f8e10ff */
[--C-:B------:R-:W-:Y:S01]  /*27d0*/  IMAD.IADD R10, R20, 0x1, R9.reuse ;  /* 0x00000001140a7824 */ /* 0x100fe200078e0209 */
[----:B------:R-:W-:Y:S01]  /*27e0*/  LEA R7, R7, UR5, 0x2 ;  /* 0x0000000507077c11 */ /* 0x000fe2000f8e10ff */
[----:B------:R-:W-:Y:S01]  /*27f0*/  IMAD R22, R41, 0xb, R22 ;  /* 0x0000000b29167824 */ /* 0x000fe200078e0216 */
[----:B-----5:R-:W-:Y:S01]  /*2800*/  STS [R2], R39 ;  /* 0x0000002702007388 */ /* 0x020fe20000000800 */
[----:B------:R-:W-:-:S02]  /*2810*/  IMAD.IADD R24, R5, 0x1, -R9 ;  /* 0x0000000105187824 */ /* 0x000fc400078e0a09 */
[----:B------:R-:W-:Y:S01]  /*2820*/  IMAD.IADD R12, R5, 0x1, -R12 ;  /* 0x00000001050c7824 */ /* 0x000fe200078e0a0c */
[----:B------:R1:W-:Y:S01]  /*2830*/  STS [R3], R38 ;  /* 0x0000002603007388 */ /* 0x0003e20000000800 */
[----:B------:R-:W-:Y:S02]  /*2840*/  IMAD.IADD R9, R25, 0x1, R18 ;  /* 0x0000000119097824 */ /* 0x000fe400078e0212 */
[C---:B------:R-:W-:Y:S01]  /*2850*/  IMAD.IADD R26, R5.reuse, 0x1, -R10 ;  /* 0x00000001051a7824 */ /* 0x040fe200078e0a0a */
[C---:B------:R-:W-:Y:S01]  /*2860*/  IADD3 R10, PT, PT, R5.reuse, -R10, -R8 ;  /* 0x8000000a050a7210 */ /* 0x040fe20007ffe808 */
[----:B------:R-:W-:Y:S01]  /*2870*/  IMAD.IADD R14, R5, 0x1, -R14 ;  /* 0x00000001050e7824 */ /* 0x000fe200078e0a0e */
[----:B------:R-:W-:Y:S01]  /*2880*/  IADD3 R5, PT, PT, R41, R6, R5 ;  /* 0x0000000629057210 */ /* 0x000fe20007ffe005 */
[----:B------:R-:W-:Y:S01]  /*2890*/  VIADD R22, R22, 0x4 ;  /* 0x0000000416167836 */ /* 0x000fe20000000000 */
[----:B------:R2:W-:Y:S01]  /*28a0*/  STS [R4], R37 ;  /* 0x0000002504007388 */ /* 0x0005e20000000800 */
[----:B------:R-:W-:Y:S01]  /*28b0*/  IMAD.IADD R6, R13, 0x1, R9 ;  /* 0x000000010d067824 */ /* 0x000fe200078e0209 */
[----:B-1----:R-:W1:Y:S01]  /*28c0*/  LDC.64 R2, c[0x0][0x390] ;  /* 0x0000e400ff027b82 */ /* 0x002e620000000a00 */
[----:B------:R-:W-:Y:S01]  /*28d0*/  IMAD R12, R41, 0xb, R12 ;  /* 0x0000000b290c7824 */ /* 0x000fe200078e020c */
[----:B------:R-:W-:Y:S01]  /*28e0*/  SEL R22, R9, R22, !P3 ;  /* 0x0000001609167207 */ /* 0x000fe20005800000 */
[----:B------:R-:W-:Y:S01]  /*28f0*/  IMAD.IADD R9, R23, 0x1, R6 ;  /* 0x0000000117097824 */ /* 0x000fe200078e0206 */
[----:B------:R3:W-:Y:S01]  /*2900*/  STS [R7], R36 ;  /* 0x0000002407007388 */ /* 0x0007e20000000800 */
[----:B------:R-:W-:Y:S01]  /*2910*/  VIADD R12, R12, 0x6 ;  /* 0x000000060c0c7836 */ /* 0x000fe20000000000 */
[----:B------:R-:W-:Y:S01]  /*2920*/  LEA R22, R22, UR5, 0x2 ;  /* 0x0000000516167c11 */ /* 0x000fe2000f8e10ff */
[----:B------:R-:W-:Y:S01]  /*2930*/  VIADD R11, R11, 0x5 ;  /* 0x000000050b0b7836 */ /* 0x000fe20000000000 */
[C---:B--2---:R-:W-:Y:S01]  /*2940*/  LEA R4, R41.reuse, UR5, 0x2 ;  /* 0x0000000529047c11 */ /* 0x044fe2000f8e10ff */
[----:B------:R-:W-:Y:S01]  /*2950*/  VIADD R13, R41, 0x380 ;  /* 0x00000380290d7836 */ /* 0x000fe20000000000 */
[----:B------:R-:W-:Y:S01]  /*2960*/  SEL R12, R9, R12, !P1 ;  /* 0x0000000c090c7207 */ /* 0x000fe20004800000 */
[----:B------:R-:W-:Y:S01]  /*2970*/  IMAD R14, R41, 0xb, R14 ;  /* 0x0000000b290e7824 */ /* 0x000fe200078e020e */
[----:B------:R-:W-:Y:S01]  /*2980*/  SEL R11, R6, R11, !P2 ;  /* 0x0000000b060b7207 */ /* 0x000fe20005000000 */
[----:B------:R-:W-:Y:S01]  /*2990*/  IMAD.IADD R9, R15, 0x1, R9 ;  /* 0x000000010f097824 */ /* 0x000fe200078e0209 */
[----:B------:R-:W-:Y:S01]  /*29a0*/  ISETP.GE.AND P2, PT, R13, R0, PT ;  /* 0x000000000d00720c */ /* 0x000fe20003f46270 */
[----:B------:R-:W-:Y:S01]  /*29b0*/  VIADD R14, R14, 0x7 ;  /* 0x000000070e0e7836 */ /* 0x000fe20000000000 */
[----:B------:R-:W-:Y:S01]  /*29c0*/  LEA R11, R11, UR5, 0x2 ;  /* 0x000000050b0b7c11 */ /* 0x000fe2000f8e10ff */
[C---:B------:R-:W-:Y:S01]  /*29d0*/  VIADD R13, R41.reuse, 0x700 ;  /* 0x00000700290d7836 */ /* 0x040fe20000000000 */
[----:B------:R-:W-:Y:S01]  /*29e0*/  LEA R12, R12, UR5, 0x2 ;  /* 0x000000050c0c7c11 */ /* 0x000fe2000f8e10ff */
[----:B------:R-:W-:Y:S01]  /*29f0*/  IMAD R24, R41, 0xb, R24 ;  /* 0x0000000b29187824 */ /* 0x000fe200078e0218 */
[----:B------:R-:W-:Y:S01]  /*2a00*/  SEL R14, R9, R14, !P0 ;  /* 0x0000000e090e7207 */ /* 0x000fe20004000000 */
[----:B------:R-:W-:Y:S01]  /*2a10*/  IMAD.IADD R9, R21, 0x1, R9 ;  /* 0x0000000115097824 */ /* 0x000fe200078e0209 */
[-C--:B------:R-:W-:Y:S01]  /*2a20*/  ISETP.GE.AND P0, PT, R13, R0.reuse, PT ;  /* 0x000000000d00720c */ /* 0x080fe20003f06270 */
[----:B------:R-:W-:Y:S01]  /*2a30*/  VIADD R24, R24, 0x8 ;  /* 0x0000000818187836 */ /* 0x000fe20000000000 */
[----:B------:R-:W-:Y:S01]  /*2a40*/  STS [R22], R35 ;  /* 0x0000002316007388 */ /* 0x000fe20000000800 */
[----:B------:R-:W-:Y:S01]  /*2a50*/  VIADD R13, R41, 0x8c0 ;  /* 0x000008c0290d7836 */ /* 0x000fe20000000000 */
[----:B------:R-:W-:Y:S01]  /*2a60*/  ISETP.GE.AND P3, PT, R17, R0, PT ;  /* 0x000000001100720c */ /* 0x000fe20003f66270 */
[----:B------:R-:W-:Y:S01]  /*2a70*/  IMAD R26, R41, 0xb, R26 ;  /* 0x0000000b291a7824 */ /* 0x000fe200078e021a */
[----:B------:R-:W-:Y:S01]  /*2a80*/  SEL R24, R9, R24, !P6 ;  /* 0x0000001809187207 */ /* 0x000fe20007000000 */
[----:B------:R-:W-:Y:S01]  /*2a90*/  IMAD R10, R41, 0xb, R10 ;  /* 0x0000000b290a7824 */ /* 0x000fe200078e020a */
[----:B------:R-:W-:Y:S01]  /*2aa0*/  ISETP.GE.AND P6, PT, R13, R0, PT ;  /* 0x000000000d00720c */ /* 0x000fe20003fc6270 */
[----:B------:R-:W-:Y:S01]  /*2ab0*/  IMAD.IADD R9, R20, 0x1, R9 ;  /* 0x0000000114097824 */ /* 0x000fe200078e0209 */
[----:B------:R-:W-:Y:S01]  /*2ac0*/  LEA R24, R24, UR5, 0x2 ;  /* 0x0000000518187c11 */ /* 0x000fe2000f8e10ff */
[----:B------:R-:W-:Y:S01]  /*2ad0*/  VIADD R26, R26, 0x9 ;  /* 0x000000091a1a7836 */ /* 0x000fe20000000000 */
[----:B------:R2:W-:Y:S01]  /*2ae0*/  STS [R11], R34 ;  /* 0x000000220b007388 */ /* 0x0005e20000000800 */
[----:B------:R-:W-:-:S02]  /*2af0*/  VIADD R13, R41, 0xa80 ;  /* 0x00000a80290d7836 */ /* 0x000fc40000000000 */
[----:B------:R-:W-:Y:S01]  /*2b00*/  VIADD R10, R10, 0xa ;  /* 0x0000000a0a0a7836 */ /* 0x000fe20000000000 */
[----:B------:R-:W-:Y:S01]  /*2b10*/  SEL R26, R9, R26, !P5 ;  /* 0x0000001a091a7207 */ /* 0x000fe20006800000 */
[----:B------:R-:W-:Y:S01]  /*2b20*/  @!P4 IMAD.IADD R10, R8, 0x1, R9 ;  /* 0x00000001080ac824 */ /* 0x000fe200078e0209 */
[-C--:B------:R-:W-:Y:S01]  /*2b30*/  ISETP.GE.AND P5, PT, R13, R0.reuse, PT ;  /* 0x000000000d00720c */ /* 0x080fe20003fa6270 */
[----:B0-----:R-:W-:Y:S01]  /*2b40*/  VIADD R16, R16, UR6 ;  /* 0x0000000610107c36 */ /* 0x001fe20008000000 */
[-C--:B------:R-:W-:Y:S01]  /*2b50*/  ISETP.GE.AND P4, PT, R41, R0.reuse, PT ;  /* 0x000000002900720c */ /* 0x080fe20003f86270 */
[----:B------:R-:W-:Y:S01]  /*2b60*/  VIADD R9, R5, 0xffffecc0 ;  /* 0xffffecc005097836 */ /* 0x000fe20000000000 */
[----:B------:R-:W-:Y:S01]  /*2b70*/  LEA R10, R10, UR5, 0x2 ;  /* 0x000000050a0a7c11 */ /* 0x000fe2000f8e10ff */
[C---:B------:R-:W-:Y:S01]  /*2b80*/  VIADD R13, R41.reuse, 0xc40 ;  /* 0x00000c40290d7836 */ /* 0x040fe20000000000 */
[----:B------:R-:W-:Y:S01]  /*2b90*/  STS [R12], R33 ;  /* 0x000000210c007388 */ /* 0x000fe20000000800 */
[C---:B------:R-:W-:Y:S01]  /*2ba0*/  VIADD R17, R41.reuse, 0x540 ;  /* 0x0000054029117836 */ /* 0x040fe20000000000 */
[----:B------:R-:W-:Y:S01]  /*2bb0*/  SEL R15, R16, R9, !P4 ;  /* 0x00000009100f7207 */ /* 0x000fe20006000000 */
[C---:B------:R-:W-:Y:S01]  /*2bc0*/  VIADD R19, R41.reuse, 0xe00 ;  /* 0x00000e0029137836 */ /* 0x040fe20000000000 */
[----:B------:R-:W-:Y:S01]  /*2bd0*/  LEA R9, R14, UR5, 0x2 ;  /* 0x000000050e097c11 */ /* 0x000fe2000f8e10ff */
[----:B---3--:R-:W-:Y:S01]  /*2be0*/  VIADD R7, R41, 0xfc0 ;  /* 0x00000fc029077836 */ /* 0x008fe20000000000 */
[-C--:B------:R-:W-:Y:S01]  /*2bf0*/  ISETP.GE.AND P4, PT, R13, R0.reuse, PT ;  /* 0x000000000d00720c */ /* 0x080fe20003f86270 */
[----:B------:R-:W-:Y:S01]  /*2c00*/  VIADD R21, R41, 0x1180 ;  /* 0x0000118029157836 */ /* 0x000fe20000000000 */
[----:B------:R-:W-:Y:S01]  /*2c10*/  LEA R13, R26, UR5, 0x2 ;  /* 0x000000051a0d7c11 */ /* 0x000fe2000f8e10ff */
[----:B------:R-:W-:Y:S01]  /*2c20*/  STS [R9], R32 ;  /* 0x0000002009007388 */ /* 0x000fe20000000800 */
[----:B------:R-:W-:Y:S01]  /*2c30*/  ISETP.GE.AND P1, PT, R17, R0, PT ;  /* 0x000000001100720c */ /* 0x000fe20003f26270 */
[----:B------:R-:W-:-:S02]  /*2c40*/  VIADD R17, R16, 0xfffffe40 ;  /* 0xfffffe4010117836 */ /* 0x000fc40000000000 */
[----:B------:R-:W-:Y:S01]  /*2c50*/  STS [R24], R31 ;  /* 0x0000001f18007388 */ /* 0x000fe20000000800 */
[----:B------:R-:W-:Y:S01]  /*2c60*/  @P3 VIADD R17, R5, 0xffffee80 ;  /* 0xffffee8005113836 */ /* 0x000fe20000000000 */
[-C--:B------:R-:W-:Y:S01]  /*2c70*/  ISETP.GE.AND P3, PT, R19, R0.reuse, PT ;  /* 0x000000001300720c */ /* 0x080fe20003f66270 */
[C---:B--2---:R-:W-:Y:S01]  /*2c80*/  VIADD R11, R16.reuse, 0xfffffc80 ;  /* 0xfffffc80100b7836 */ /* 0x044fe20000000000 */
[----:B------:R0:W-:Y:S01]  /*2c90*/  STS [R13], R30 ;  /* 0x0000001e0d007388 */ /* 0x0001e20000000800 */
[C---:B------:R-:W-:Y:S02]  /*2ca0*/  VIADD R19, R16.reuse, 0xfffffac0 ;  /* 0xfffffac010137836 */ /* 0x040fe40000000000 */
[----:B------:R-:W-:Y:S01]  /*2cb0*/  @P2 VIADD R11, R5, 0xfffff040 ;  /* 0xfffff040050b2836 */ /* 0x000fe20000000000 */
[----:B------:R2:W-:Y:S01]  /*2cc0*/  STS [R10], R29 ;  /* 0x0000001d0a007388 */ /* 0x0005e20000000800 */
[-C--:B------:R-:W-:Y:S01]  /*2cd0*/  ISETP.GE.AND P2, PT, R7, R0.reuse, PT ;  /* 0x000000000700720c */ /* 0x080fe20003f46270 */
[----:B------:R-:W-:Y:S01]  /*2ce0*/  @P1 VIADD R19, R5, 0xfffff200 ;  /* 0xfffff20005131836 */ /* 0x000fe20000000000 */
[----:B------:R-:W-:Y:S01]  /*2cf0*/  ISETP.GE.AND P1, PT, R21, R0, PT ;  /* 0x000000001500720c */ /* 0x000fe20003f26270 */
[----:B------:R-:W-:Y:S01]  /*2d00*/  BAR.SYNC.DEFER_BLOCKING 0x0 ;  /* 0x0000000000007b1d */ /* 0x000fe20000010000 */
[----:B------:R-:W-:-:S02]  /*2d10*/  VIADD R21, R16, 0xfffff740 ;  /* 0xfffff74010157836 */ /* 0x000fc40000000000 */
[C---:B0-----:R-:W-:Y:S02]  /*2d20*/  VIADD R13, R16.reuse, 0xfffff900 ;  /* 0xfffff900100d7836 */ /* 0x041fe40000000000 */
[C---:B------:R-:W-:Y:S02]  /*2d30*/  VIADD R23, R16.reuse, 0xfffff580 ;  /* 0xfffff58010177836 */ /* 0x040fe40000000000 */
[C---:B------:R-:W-:Y:S02]  /*2d40*/  VIADD R39, R16.reuse, 0xfffff3c0 ;  /* 0xfffff3c010277836 */ /* 0x040fe40000000000 */
[C---:B------:R-:W-:Y:S02]  /*2d50*/  VIADD R43, R16.reuse, 0xfffff200 ;  /* 0xfffff200102b7836 */ /* 0x040fe40000000000 */
[C---:B------:R-:W-:Y:S02]  /*2d60*/  VIADD R47, R16.reuse, 0xfffff040 ;  /* 0xfffff040102f7836 */ /* 0x040fe40000000000 */
[----:B------:R-:W-:-:S02]  /*2d70*/  VIADD R51, R16, 0xffffee80 ;  /* 0xffffee8010337836 */ /* 0x000fc40000000000 */
[C---:B------:R-:W-:Y:S02]  /*2d80*/  @P0 VIADD R13, R5.reuse, 0xfffff3c0 ;  /* 0xfffff3c0050d0836 */ /* 0x040fe40000000000 */
[C---:B------:R-:W-:Y:S02]  /*2d90*/  @P6 VIADD R21, R5.reuse, 0xfffff580 ;  /* 0xfffff58005156836 */ /* 0x040fe40000000000 */
[C---:B------:R-:W-:Y:S02]  /*2da0*/  @P5 VIADD R23, R5.reuse, 0xfffff740 ;  /* 0xfffff74005175836 */ /* 0x040fe40000000000 */
[C---:B------:R-:W-:Y:S02]  /*2db0*/  @P4 VIADD R39, R5.reuse, 0xfffff900 ;  /* 0xfffff90005274836 */ /* 0x040fe40000000000 */
[C---:B------:R-:W-:Y:S01]  /*2dc0*/  @P3 VIADD R43, R5.reuse, 0xfffffac0 ;  /* 0xfffffac0052b3836 */ /* 0x040fe20000000000 */
[----:B------:R-:W0:Y:S01]  /*2dd0*/  LDS R25, [R4] ;  /* 0x0000000004197984 */ /* 0x000e220000000800 */
[----:B------:R-:W-:-:S02]  /*2de0*/  @P2 VIADD R47, R5, 0xfffffc80 ;  /* 0xfffffc80052f2836 */ /* 0x000fc40000000000 */
[----:B------:R-:W-:Y:S01]  /*2df0*/  @P1 VIADD R51, R5, 0xfffffe40 ;  /* 0xfffffe4005331836 */ /* 0x000fe20000000000 */
[----:B------:R-:W3:Y:S01]  /*2e00*/  LDS R27, [R4+0x700] ;  /* 0x00070000041b7984 */ /* 0x000ee20000000800 */
[----:B-1----:R-:W-:-:S03]  /*2e10*/  IMAD.WIDE R6, R17, 0x4, R2 ;  /* 0x0000000411067825 */ /* 0x002fc600078e0202 */
[----:B------:R-:W1:Y:S01]  /*2e20*/  LDS R31, [R4+0xe00] ;  /* 0x000e0000041f7984 */ /* 0x000e620000000800 */
[----:B------:R-:W-:-:S03]  /*2e30*/  IMAD.WIDE R8, R11, 0x4, R2 ;  /* 0x000000040b087825 */ /* 0x000fc600078e0202 */
[----:B------:R-:W4:Y:S01]  /*2e40*/  LDS R29, [R4+0x1500] ;  /* 0x00150000041d7984 */ /* 0x000f220000000800 */
[----:B--2---:R-:W-:-:S03]  /*2e50*/  IMAD.WIDE R10, R19, 0x4, R2 ;  /* 0x00000004130a7825 */ /* 0x004fc600078e0202 */
[----:B------:R-:W2:Y:S01]  /*2e60*/  LDS R33, [R4+0x1c00] ;  /* 0x001c000004217984 */ /* 0x000ea20000000800 */
[----:B------:R-:W-:-:S03]  /*2e70*/  IMAD.WIDE R12, R13, 0x4, R2 ;  /* 0x000000040d0c7825 */ /* 0x000fc600078e0202 */
[----:B------:R-:W2:Y:S01]  /*2e80*/  LDS R35, [R4+0x2300] ;  /* 0x0023000004237984 */ /* 0x000ea20000000800 */
[----:B------:R-:W-:-:S03]  /*2e90*/  IMAD.WIDE R16, R23, 0x4, R2 ;  /* 0x0000000417107825 */ /* 0x000fc600078e0202 */
[----:B------:R-:W2:Y:S01]  /*2ea0*/  LDS R37, [R4+0x2a00] ;  /* 0x002a000004257984 */ /* 0x000ea20000000800 */
[----:B------:R-:W-:-:S03]  /*2eb0*/  IMAD.WIDE R18, R39, 0x4, R2 ;  /* 0x0000000427127825 */ /* 0x000fc600078e0202 */
[----:B------:R-:W2:Y:S01]  /*2ec0*/  LDS R41, [R4+0x3100] ;  /* 0x0031000004297984 */ /* 0x000ea20000000800 */
[----:B------:R-:W-:-:S03]  /*2ed0*/  IMAD.WIDE R22, R47, 0x4, R2 ;  /* 0x000000042f167825 */ /* 0x000fc600078e0202 */
[----:B------:R-:W2:Y:S04]  /*2ee0*/  LDS R45, [R4+0x3800] ;  /* 0x00380000042d7984 */ /* 0x000ea80000000800 */
[----:B------:R-:W2:Y:S04]  /*2ef0*/  LDS R49, [R4+0x3f00] ;  /* 0x003f000004317984 */ /* 0x000ea80000000800 */
[----:B------:R0:W2:Y:S02]  /*2f00*/  LDS R53, [R4+0x4600] ;  /* 0x0046000004357984 */ /* 0x0000a40000000800 */
[----:B0-----:R-:W-:-:S04]  /*2f10*/  IMAD.WIDE R4, R15, 0x4, R2 ;  /* 0x000000040f047825 */ /* 0x001fc800078e0202 */
[--C-:B------:R-:W-:Y:S01]  /*2f20*/  IMAD.WIDE R14, R21, 0x4, R2.reuse ;  /* 0x00000004150e7825 */ /* 0x100fe200078e0202 */
[----:B------:R-:W-:Y:S03]  /*2f30*/  STG.E desc[UR8][R4.64], R25 ;  /* 0x0000001904007986 */ /* 0x000fe6000c101908 */
[--C-:B------:R-:W-:Y:S01]  /*2f40*/  IMAD.WIDE R20, R43, 0x4, R2.reuse ;  /* 0x000000042b147825 */ /* 0x100fe200078e0202 */
[----:B---3--:R-:W-:Y:S03]  /*2f50*/  STG.E desc[UR8][R6.64], R27 ;  /* 0x0000001b06007986 */ /* 0x008fe6000c101908 */
[----:B------:R-:W-:Y:S01]  /*2f60*/  IMAD.WIDE R2, R51, 0x4, R2 ;  /* 0x0000000433027825 */ /* 0x000fe200078e0202 */
[----:B-1----:R-:W-:Y:S04]  /*2f70*/  STG.E desc[UR8][R8.64], R31 ;  /* 0x0000001f08007986 */ /* 0x002fe8000c101908 */
[----:B----4-:R-:W-:Y:S04]  /*2f80*/  STG.E desc[UR8][R10.64], R29 ;  /* 0x0000001d0a007986 */ /* 0x010fe8000c101908 */
[----:B--2---:R-:W-:Y:S04]  /*2f90*/  STG.E desc[UR8][R12.64], R33 ;  /* 0x000000210c007986 */ /* 0x004fe8000c101908 */
[----:B------:R-:W-:Y:S04]  /*2fa0*/  STG.E desc[UR8][R14.64], R35 ;  /* 0x000000230e007986 */ /* 0x000fe8000c101908 */
[----:B------:R-:W-:Y:S04]  /*2fb0*/  STG.E desc[UR8][R16.64], R37 ;  /* 0x0000002510007986 */ /* 0x000fe8000c101908 */
[----:B------:R-:W-:Y:S04]  /*2fc0*/  STG.E desc[UR8][R18.64], R41 ;  /* 0x0000002912007986 */ /* 0x000fe8000c101908 */
[----:B------:R-:W-:Y:S04]  /*2fd0*/  STG.E desc[UR8][R20.64], R45 ;  /* 0x0000002d14007986 */ /* 0x000fe8000c101908 */
[----:B------:R-:W-:Y:S04]  /*2fe0*/  STG.E desc[UR8][R22.64], R49 ;  /* 0x0000003116007986 */ /* 0x000fe8000c101908 */
[----:B------:R-:W-:Y:S01]  /*2ff0*/  STG.E desc[UR8][R2.64], R53 ;  /* 0x0000003502007986 */ /* 0x000fe2000c101908 */
[----:B------:R-:W-:Y:S05]  /*3000*/  EXIT ;  /* 0x000000000000794d */ /* 0x000fea0003800000 */
.L_x_5495:
        /* <DEDUP_REMOVED lines=20> */
[----:B------:R-:W-:Y:S01]  /*3150*/  IMAD.IADD R9, R16, 0x1, R13 ;  /* 0x0000000110097824 */ /* 0x000fe200078e020d */
[-C--:B------:R-:W-:Y:S01]  /*3160*/  ISETP.GE.AND P1, PT, R27, R2.reuse, PT ;  /* 0x000000021b00720c */ /* 0x080fe20003f26270 */
[----:B------:R-:W-:Y:S01]  /*3170*/  VIADD R27, R13, 0x8 ;  /* 0x000000080d1b7836 */ /* 0x000fe20000000000 */
[----:B------:R-:W-:Y:S01]  /*3180*/  ISETP.GE.AND P2, PT, R31, R2, PT ;  /* 0x000000021f00720c */ /* 0x000fe20003f46270 */
[----:B-1----:R-:W-:-:S04]  /*3190*/  IMAD.WIDE.U32 R6, R9, 0x4, R6 ;  /* 0x0000000409067825 */ /* 0x002fc800078e0006 */
[----:B--2---:R-:W-:Y:S01]  /*31a0*/  IMAD.WIDE.U32 R4, R9, 0x4, R4 ;  /* 0x0000000409047825 */ /* 0x004fe200078e0004 */
[----:B------:R-:W2:Y:S03]  /*31b0*/  @!P6 LDG.E R16, desc[UR8][R6.64] ;  /* 0x000000080610e981 */ /* 0x000ea6000c1e1900 */
[C---:B------:R-:W-:Y:S01]  /*31c0*/  VIADD R9, R13.reuse, 0x7 ;  /* 0x000000070d097836 */ /* 0x040fe20000000000 */
[----:B------:R-:W3:Y:S01]  /*31d0*/  @!P5 LDG.E R22, desc[UR8][R6.64+0x4] ;  /* 0x000004080616d981 */ /* 0x000ee2000c1e1900 */
[C---:B------:R-:W-:Y:S02]  /*31e0*/  VIADD R25, R13.reuse, 0x9 ;  /* 0x000000090d197836 */ /* 0x040fe40000000000 */
[----:B------:R-:W-:Y:S01]  /*31f0*/  VIADD R31, R13, 0xa ;  /* 0x0000000a0d1f7836 */ /* 0x000fe20000000000 */
[----:B------:R-:W4:Y:S01]  /*3200*/  @!P4 LDG.E R20, desc[UR8][R6.64+0x8] ;  /* 0x000008080614c981 */ /* 0x000f22000c1e1900 */
[----:B------:R-:W-:-:S02]  /*3210*/  ISETP.GE.AND P4, PT, R27, R2, PT ;  /* 0x000000021b00720c */ /* 0x000fc40003f86270 */
[-C--:B------:R-:W-:Y:S01]  /*3220*/  ISETP.GE.AND P5, PT, R25, R2.reuse, PT ;  /* 0x000000021900720c */ /* 0x080fe20003fa6270 */
[----:B------:R-:W5:Y:S01]  /*3230*/  @!P3 LDG.E R24, desc[UR8][R6.64+0xc] ;  /* 0x00000c080618b981 */ /* 0x000f62000c1e1900 */
[-C--:B------:R-:W-:Y:S02]  /*3240*/  ISETP.GE.AND P3, PT, R9, R2.reuse, PT ;  /* 0x000000020900720c */ /* 0x080fe40003f66270 */
[----:B------:R-:W-:Y:S01]  /*3250*/  ISETP.GE.AND P6, PT, R31, R2, PT ;  /* 0x000000021f00720c */ /* 0x000fe20003fc6270 */
[----:B------:R-:W5:Y:S04]  /*3260*/  @!P0 LDG.E R18, desc[UR8][R6.64+0x10] ;  /* 0x0000100806128981 */ /* 0x000f68000c1e1900 */
[----:B------:R-:W5:Y:S04]  /*3270*/  @!P1 LDG.E R23, desc[UR8][R6.64+0x14] ;  /* 0x0000140806179981 */ /* 0x000f68000c1e1900 */
[----:B------:R-:W5:Y:S04]  /*3280*/  @!P2 LDG.E R19, desc[UR8][R6.64+0x18] ;  /* 0x000018080613a981 */ /* 0x000f68000c1e1900 */
[----:B------:R-:W5:Y:S04]  /*3290*/  @!P3 LDG.E R17, desc[UR8][R6.64+0x1c] ;  /* 0x00001c080611b981 */ /* 0x000f68000c1e1900 */
[----:B------:R-:W5:Y:S04]  /*32a0*/  @!P4 LDG.E R15, desc[UR8][R6.64+0x20] ;  /* 0x00002008060fc981 */ /* 0x000f68000c1e1900 */
[----:B------:R-:W5:Y:S04]  /*32b0*/  @!P5 LDG.E R14, desc[UR8][R6.64+0x24] ;  /* 0x00002408060ed981 */ /* 0x000f68000c1e1900 */
[----:B------:R0:W5:Y:S01]  /*32c0*/  @!P6 LDG.E R12, desc[UR8][R6.64+0x28] ;  /* 0x00002808060ce981 */ /* 0x000162000c1e1900 */
[----:B------:R-:W-:Y:S01]  /*32d0*/  BAR.SYNC.DEFER_BLOCKING 0x0 ;  /* 0x0000000000007b1d */ /* 0x000fe20000010000 */
[----:B------:R-:W-:-:S02]  /*32e0*/  P2R R8, PR, RZ, 0x2 ;  /* 0x00000002ff087803 */ /* 0x000fc40000000000 */
[----:B------:R-:W-:-:S13]  /*32f0*/  ISETP.GE.AND P1, PT, R13, R2, PT ;  /* 0x000000020d00720c */ /* 0x000fda0003f26270 */
[----:B------:R-:W2:Y:S01]  /*3300*/  @!P1 LDG.E R0, desc[UR8][R4.64] ;  /* 0x0000000804009981 */ /* 0x000ea2000c1e1900 */
[----:B------:R-:W-:Y:S02]  /*3310*/  P2R R10, PR, RZ, 0x1 ;  /* 0x00000001ff0a7803 */ /* 0x000fe40000000000 */
[----:B------:R-:W-:Y:S01]  /*3320*/  ISETP.GE.AND P0, PT, R21, R2, PT ;  /* 0x000000021500720c */ /* 0x000fe20003f06270 */
[----:B------:R-:W-:Y:S01]  /*3330*/  IMAD.MOV.U32 R26, RZ, RZ, 0x1 ;  /* 0x00000001ff1a7424 */ /* 0x000fe200078e00ff */
[----:B------:R-:W3:Y:S01]  /*3340*/  @!P2 LDG.E R7, desc[UR8][R4.64+0x18] ;  /* 0x000018080407a981 */ /* 0x000ee2000c1e1900 */
[----:B------:R-:W-:Y:S02]  /*3350*/  IMAD.MOV.U32 R27, RZ, RZ, 0x1 ;  /* 0x00000001ff1b7424 */ /* 0x000fe400078e00ff */
[----:B------:R-:W-:Y:S01]  /*3360*/  IMAD.MOV.U32 R28, RZ, RZ, 0x1 ;  /* 0x00000001ff1c7424 */ /* 0x000fe200078e00ff */
[----:B------:R-:W4:Y:S01]  /*3370*/  @!P4 LDG.E R9, desc[UR8][R4.64+0x20] ;  /* 0x000020080409c981 */ /* 0x000f22000c1e1900 */
[----:B--2---:R-:W-:-:S06]  /*3380*/  @!P1 LOP3.LUT R26, R0, 0x1, RZ, 0xc, !PT ;  /* 0x00000001001a9812 */ /* 0x004fcc00078e0cff */
[----:B------:R-:W2:Y:S01]  /*3390*/  @!P0 LDG.E R0, desc[UR8][R4.64+0x4] ;  /* 0x0000040804008981 */ /* 0x000ea2000c1e1900 */
[----:B------:R-:W-:-:S03]  /*33a0*/  ISETP.GE.AND P1, PT, R11, R2, PT ;  /* 0x000000020b00720c */ /* 0x000fc60003f26270 */
[----:B------:R-:W5:Y:S01]  /*33b0*/  @!P6 LDG.E R11, desc[UR8][R4.64+0x28] ;  /* 0x00002808040be981 */ /* 0x000f62000c1e1900 */
[----:B--2---:R-:W-:-:S09]  /*33c0*/  @!P0 LOP3.LUT R27, R0, 0x1, RZ, 0xc, !PT ;  /* 0x00000001001b8812 */ /* 0x004fd200078e0cff */
[----:B------:R-:W2:Y:S01]  /*33d0*/  @!P1 LDG.E R0, desc[UR8][R4.64+0x8] ;  /* 0x0000080804009981 */ /* 0x000ea2000c1e1900 */
[----:B------:R-:W-:Y:S02]  /*33e0*/  ISETP.GE.AND P0, PT, R29, R2, PT ;  /* 0x000000021d00720c */ /* 0x000fe40003f06270 */
[----:B--2---:R-:W-:-:S11]  /*33f0*/  @!P1 LOP3.LUT R28, R0, 0x1, RZ, 0xc, !PT ;  /* 0x00000001001c9812 */ /* 0x004fd600078e0cff */
[----:B------:R-:W2:Y:S01]  /*3400*/  @!P0 LDG.E R0, desc[UR8][R4.64+0xc] ;  /* 0x00000c0804008981 */ /* 0x000ea2000c1e1900 */
[----:B------:R-:W-:Y:S01]  /*3410*/  IMAD.MOV.U32 R29, RZ, RZ, 0x1 ;  /* 0x00000001ff1d7424 */ /* 0x000fe200078e00ff */
[----:B------:R-:W-:Y:S02]  /*3420*/  ISETP.NE.AND P1, PT, R8, RZ, PT ;  /* 0x000000ff0800720c */ /* 0x000fe40003f25270 */
[----:B------:R-:W4:Y:S11]  /*3430*/  @!P3 LDG.E R8, desc[UR8][R4.64+0x1c] ;  /* 0x00001c080408b981 */ /* 0x000f36000c1e1900 */
[----:B------:R-:W3:Y:S01]  /*3440*/  @!P1 LDG.E R6, desc[UR8][R4.64+0x14] ;  /* 0x0000140804069981 */ /* 0x000ee2000c1e1900 */
[----:B--2---:R-:W-:-:S02]  /*3450*/  @!P0 LOP3.LUT R29, R0, 0x1, RZ, 0xc, !PT ;  /* 0x00000001001d8812 */ /* 0x004fc400078e0cff */
[----:B------:R-:W-:Y:S02]  /*3460*/  ISETP.NE.AND P0, PT, R10, RZ, PT ;  /* 0x000000ff0a00720c */ /* 0x000fe40003f05270 */
[----:B------:R-:W2:Y:S11]  /*3470*/  @!P5 LDG.E R10, desc[UR8][R4.64+0x24] ;  /* 0x00002408040ad981 */ /* 0x000eb6000c1e1900 */
[----:B------:R-:W2:Y:S01]  /*3480*/  @!P0 LDG.E R0, desc[UR8][R4.64+0x10] ;  /* 0x0000100804008981 */ /* 0x000ea2000c1e1900 */
[----:B------:R-:W-:-:S04]  /*3490*/  IMAD.IADD R33, R27, 0x1, R26 ;  /* 0x000000011b217824 */ /* 0x000fc800078e021a */
[----:B------:R-:W-:Y:S02]  /*34a0*/  IMAD.IADD R34, R33, 0x1, R28 ;  /* 0x0000000121227824 */ /* 0x000fe400078e021c */
[----:B------:R-:W-:Y:S02]  /*34b0*/  IMAD.MOV.U32 R31, RZ, RZ, 0x1 ;  /* 0x00000001ff1f7424 */ /* 0x000fe400078e00ff */
[----:B------:R-:W-:Y:S01]  /*34c0*/  IMAD.MOV.U32 R32, RZ, RZ, 0x1 ;  /* 0x00000001ff207424 */ /* 0x000fe200078e00ff */
[----:B---3--:R-:W-:Y:S01]  /*34d0*/  @!P1 LOP3.LUT R32, R6, 0x1, RZ, 0xc, !PT ;  /* 0x0000000106209812 */ /* 0x008fe200078e0cff */
[----:B------:R-:W-:Y:S02]  /*34e0*/  IMAD.IADD R38, R34, 0x1, R29 ;  /* 0x0000000122267824 */ /* 0x000fe400078e021d */
[----:B------:R-:W-:Y:S01]  /*34f0*/  IMAD.MOV.U32 R30, RZ, RZ, 0x1 ;  /* 0x00000001ff1e7424 */ /* 0x000fe200078e00ff */
[----:B------:R-:W-:Y:S01]  /*3500*/  @!P2 LOP3.LUT R30, R7, 0x1, RZ, 0xc, !PT ;  /* 0x00000001071ea812 */ /* 0x000fe200078e0cff */
[----:B------:R-:W-:Y:S01]  /*3510*/  IMAD.MOV.U32 R37, RZ, RZ, 0x1 ;  /* 0x00000001ff257424 */ /* 0x000fe200078e00ff */
[----:B----4-:R-:W-:Y:S01]  /*3520*/  @!P3 LOP3.LUT R37, R8, 0x1, RZ, 0xc, !PT ;  /* 0x000000010825b812 */ /* 0x010fe200078e0cff */
[----:B------:R-:W-:Y:S01]  /*3530*/  IMAD.MOV.U32 R36, RZ, RZ, 0x1 ;  /* 0x00000001ff247424 */ /* 0x000fe200078e00ff */
[----:B------:R-:W-:Y:S01]  /*3540*/  @!P4 LOP3.LUT R36, R9, 0x1, RZ, 0xc, !PT ;  /* 0x000000010924c812 */ /* 0x000fe200078e0cff */
[----:B------:R-:W-:-:S02]  /*3550*/  IMAD.MOV.U32 R35, RZ, RZ, 0x1 ;  /* 0x00000001ff237424 */ /* 0x000fc400078e00ff */
[----:B------:R-:W-:Y:S01]  /*3560*/  IMAD.MOV.U32 R39, RZ, RZ, 0x1 ;  /* 0x00000001ff277424 */ /* 0x000fe200078e00ff */
[----:B-----5:R-:W-:Y:S01]  /*3570*/  @!P6 LOP3.LUT R39, R11, 0x1, RZ, 0xc, !PT ;  /* 0x000000010b27e812 */ /* 0x020fe200078e0cff */
[----:B------:R-:W1:Y:S01]  /*3580*/  S2UR UR5, SR_CgaCtaId ;  /* 0x00000000000579c3 */ /* 0x000e620000008800 */
[----:B------:R-:W-:Y:S02]  /*3590*/  UMOV UR4, 0x400 ;  /* 0x0000040000047882 */ /* 0x000fe40000000000 */
[----:B-1----:R-:W-:-:S05]  /*35a0*/  ULEA UR4, UR5, UR4, 0x18 ;  /* 0x0000000405047291 */ /* 0x002fca000f8ec0ff */
[----:B------:R-:W-:Y:S01]  /*35b0*/  BAR.SYNC.DEFER_BLOCKING 0x0 ;  /* 0x0000000000007b1d */ /* 0x000fe20000010000 */
[----:B--2---:R-:W-:Y:S02]  /*35c0*/  @!P5 LOP3.LUT R35, R10, 0x1, RZ, 0xc, !PT ;  /* 0x000000010a23d812 */ /* 0x004fe400078e0cff */
[----:B------:R-:W-:-:S04]  /*35d0*/  @!P0 LOP3.LUT R31, R0, 0x1, RZ, 0xc, !PT ;  /* 0x00000001001f8812 */ /* 0x000fc800078e0cff */
[----:B------:R-:W-:-:S04]  /*35e0*/  IADD3 R0, PT, PT, R32, R31, R38 ;  /* 0x0000001f20007210 */ /* 0x000fc80007ffe026 */
[----:B------:R-:W-:-:S04]  /*35f0*/  IADD3 R0, PT, PT, R37, R30, R0 ;  /* 0x0000001e25007210 */ /* 0x000fc80007ffe000 */
[----:B------:R-:W-:-:S05]  /*3600*/  IADD3 R0, PT, PT, R35, R36, R0 ;  /* 0x0000002423007210 */ /* 0x000fca0007ffe000 */
[----:B------:R-:W-:-:S05]  /*3610*/  IMAD.IADD R4, R0, 0x1, R39 ;  /* 0x0000000100047824 */ /* 0x000fca00078e0227 */
[----:B------:R-:W1:Y:S02]  /*3620*/  SHFL.UP P0, R5, R4, 0x1, RZ ;  /* 0x0420000004057989 */ /* 0x000e6400000000ff */
[----:B-1----:R-:W-:-:S05]  /*3630*/  @P0 IMAD.IADD R5, R4, 0x1, R5 ;  /* 0x0000000104050824 */ /* 0x002fca00078e0205 */
[----:B0-----:R-:W0:Y:S02]  /*3640*/  SHFL.UP P0, R6, R5, 0x2, RZ ;  /* 0x0440000005067989 */ /* 0x001e2400000000ff */
[----:B0-----:R-:W-:-:S05]  /*3650*/  @P0 IMAD.IADD R6, R5, 0x1, R6 ;  /* 0x0000000105060824 */ /* 0x001fca00078e0206 */
[----:B------:R-:W0:Y:S01]  /*3660*/  SHFL.UP P0, R7, R6, 0x4, RZ ;  /* 0x0480000006077989 */ /* 0x000e2200000000ff */
[----:B------:R-:W1:Y:S01]  /*3670*/  S2R R0, SR_LANEID ;  /* 0x0000000000007919 */ /* 0x000e620000000000 */
[----:B0-----:R-:W-:-:S05]  /*3680*/  @P0 IMAD.IADD R7, R6, 0x1, R7 ;  /* 0x0000000106070824 */ /* 0x001fca00078e0207 */
[----:B------:R-:W0:Y:S01]  /*3690*/  SHFL.UP P0, R41, R7, 0x8, RZ ;  /* 0x0500000007297989 */ /* 0x000e2200000000ff */
[----:B-1----:R-:W-:Y:S01]  /*36a0*/  ISETP.NE.AND P1, PT, R0, 0x1f, PT ;  /* 0x0000001f0000780c */ /* 0x002fe20003f25270 */
        /* <DEDUP_REMOVED lines=27> */
[----:B------:R-:W1:Y:S01]  /*3860*/  LDS.64 R4, [UR4+0x30] ;  /* 0x00003004ff047984 */ /* 0x000e620008000a00 */
[----:B------:R-:W-:Y:S01]  /*3870*/  BAR.SYNC.DEFER_BLOCKING 0x0 ;  /* 0x0000000000007b1d */ /* 0x000fe20000010000 */
[----:B------:R-:W-:Y:S01]  /*3880*/  ISETP.NE.AND P0, PT, R41, 0x7, PT ;  /* 0x000000072900780c */ /* 0x000fe20003f05270 */
[----:B------:R-:W-:-:S03]  /*3890*/  IMAD.IADD R7, R7, 0x1, R6 ;  /* 0x0000000107077824 */ /* 0x000fc600078e0206 */
[----:B------:R-:W-:Y:S02]  /*38a0*/  SEL R42, R6, R42, !P0 ;  /* 0x0000002a062a7207 */ /* 0x000fe40004000000 */
[----:B------:R-:W-:-:S04]  /*38b0*/  ISETP.NE.AND P0, PT, R41, 0x8, PT ;  /* 0x000000082900780c */ /* 0x000fc80003f05270 */
[----:B------:R-:W-:Y:S02]  /*38c0*/  SEL R42, R7, R42, !P0 ;  /* 0x0000002a072a7207 */ /* 0x000fe40004000000 */
[----:B------:R-:W-:Y:S01]  /*38d0*/  ISETP.NE.AND P0, PT, R41, 0x9, PT ;  /* 0x000000092900780c */ /* 0x000fe20003f05270 */
[----:B------:R-:W-:Y:S02]  /*38e0*/  IMAD.IADD R6, R38, 0x1, R31 ;  /* 0x0000000126067824 */ /* 0x000fe400078e021f */
[----:B0-----:R-:W-:-:S04]  /*38f0*/  IMAD.IADD R8, R7, 0x1, R8 ;  /* 0x0000000107087824 */ /* 0x001fc800078e0208 */
[----:B------:R-:W-:Y:S01]  /*3900*/  IMAD.IADD R9, R9, 0x1, R8 ;  /* 0x0000000109097824 */ /* 0x000fe200078e0208 */
[----:B------:R-:W-:Y:S02]  /*3910*/  SEL R42, R8, R42, !P0 ;  /* 0x0000002a082a7207 */ /* 0x000fe40004000000 */
[----:B------:R-:W-:Y:S01]  /*3920*/  ISETP.NE.AND P0, PT, R41, 0xa, PT ;  /* 0x0000000a2900780c */ /* 0x000fe20003f05270 */
[----:B------:R-:W-:Y:S02]  /*3930*/  IMAD.IADD R10, R10, 0x1, R9 ;  /* 0x000000010a0a7824 */ /* 0x000fe400078e0209 */
[----:B------:R-:W-:Y:S01]  /*3940*/  IMAD.IADD R7, R6, 0x1, R32 ;  /* 0x0000000106077824 */ /* 0x000fe200078e0220 */
[----:B------:R-:W-:Y:S02]  /*3950*/  SEL R42, R9, R42, !P0 ;  /* 0x0000002a092a7207 */ /* 0x000fe40004000000 */
[----:B------:R-:W-:Y:S01]  /*3960*/  ISETP.NE.AND P0, PT, R41, 0xb, PT ;  /* 0x0000000b2900780c */ /* 0x000fe20003f05270 */
[----:B------:R-:W-:-:S02]  /*3970*/  IMAD.IADD R8, R7, 0x1, R30 ;  /* 0x0000000107087824 */ /* 0x000fc400078e021e */
[----:B------:R-:W-:Y:S01]  /*3980*/  IMAD.IADD R11, R11, 0x1, R10 ;  /* 0x000000010b0b7824 */ /* 0x000fe200078e020a */
[----:B------:R-:W-:Y:S02]  /*3990*/  SEL R42, R10, R42, !P0 ;  /* 0x0000002a0a2a7207 */ /* 0x000fe40004000000 */
[----:B------:R-:W-:Y:S01]  /*39a0*/  ISETP.NE.AND P0, PT, R41, 0xc, PT ;  /* 0x0000000c2900780c */ /* 0x000fe20003f05270 */
[----:B------:R-:W-:-:S03]  /*39b0*/  IMAD.IADD R9, R8, 0x1, R37 ;  /* 0x0000000108097824 */ /* 0x000fc600078e0225 */
[C---:B------:R-:W-:Y:S01]  /*39c0*/  SEL R42, R11.reuse, R42, !P0 ;  /* 0x0000002a0b2a7207 */ /* 0x040fe20004000000 */
[----:B-1----:R-:W-:Y:S02]  /*39d0*/  IMAD.IADD R11, R11, 0x1, R4 ;  /* 0x000000010b0b7824 */ /* 0x002fe400078e0204 */
[----:B------:R-:W-:Y:S01]  /*39e0*/  IMAD.IADD R4, R9, 0x1, R36 ;  /* 0x0000000109047824 */ /* 0x000fe200078e0224 */
[----:B------:R-:W-:-:S03]  /*39f0*/  ISETP.NE.AND P1, PT, R41, 0xd, PT ;  /* 0x0000000d2900780c */ /* 0x000fc60003f25270 */
[----:B------:R-:W-:Y:S01]  /*3a00*/  IMAD.IADD R10, R4, 0x1, R35 ;  /* 0x00000001040a7824 */ /* 0x000fe200078e0223 */
[----:B------:R-:W-:Y:S02]  /*3a10*/  ISETP.NE.AND P2, PT, R0, RZ, PT ;  /* 0x000000ff0000720c */ /* 0x000fe40003f45270 */
[C---:B------:R-:W-:Y:S02]  /*3a20*/  SEL R42, R11.reuse, R42, !P1 ;  /* 0x0000002a0b2a7207 */ /* 0x040fe40004800000 */
[----:B------:R-:W-:Y:S02]  /*3a30*/  IADD3 R5, PT, PT, R11, R2, R5 ;  /* 0x000000020b057210 */ /* 0x000fe40007ffe005 */
[----:B------:R-:W-:Y:S02]  /*3a40*/  IADD3 R40, PT, PT, R40, -R39, -R10 ;  /* 0x8000002728287210 */ /* 0x000fe40007ffe80a */
[----:B------:R-:W-:Y:S01]  /*3a50*/  ISETP.GE.U32.AND P0, PT, R3, 0x20, PT ;  /* 0x000000200300780c */ /* 0x000fe20003f06070 */
[----:B------:R-:W-:Y:S01]  /*3a60*/  VIADD R5, R5, 0xffffecc0 ;  /* 0xffffecc005057836 */ /* 0x000fe20000000000 */
[----:B------:R-:W-:-:S02]  /*3a70*/  SEL R11, R40, RZ, P2 ;  /* 0x000000ff280b7207 */ /* 0x000fc40001000000 */
[----:B------:R-:W-:Y:S01]  /*3a80*/  SEL R42, R42, RZ, P0 ;  /* 0x000000ff2a2a7207 */ /* 0x000fe20000000000 */
[----:B------:R-:W-:Y:S01]  /*3a90*/  IMAD.IADD R0, R2, 0x1, -R5 ;  /* 0x0000000102007824 */ /* 0x000fe200078e0a05 */
[----:B------:R-:W-:-:S03]  /*3aa0*/  ISETP.NE.AND P0, PT, R39, RZ, PT ;  /* 0x000000ff2700720c */ /* 0x000fc60003f05270 */
[----:B------:R-:W-:Y:S01]  /*3ab0*/  IMAD.IADD R42, R42, 0x1, R11 ;  /* 0x000000012a2a7824 */ /* 0x000fe200078e020b */
[----:B------:R-:W-:-:S03]  /*3ac0*/  ISETP.NE.AND P1, PT, R26, RZ, PT ;  /* 0x000000ff1a00720c */ /* 0x000fc60003f25270 */
[----:B------:R-:W-:Y:S02]  /*3ad0*/  IMAD.IADD R11, R13, 0x1, -R42 ;  /* 0x000000010d0b7824 */ /* 0x000fe400078e0a2a */
[----:B------:R-:W-:Y:S01]  /*3ae0*/  IMAD.IADD R39, R42, 0x1, R0 ;  /* 0x000000012a277824 */ /* 0x000fe200078e0200 */
[----:B------:R-:W-:Y:S02]  /*3af0*/  IADD3 R21, PT, PT, R21, -R42, -R26 ;  /* 0x8000002a15157210 */ /* 0x000fe40007ffe81a */
[----:B------:R-:W-:Y:S01]  /*3b00*/  IADD3 R33, PT, PT, R13, -R33, -R42 ;  /* 0x800000210d217210 */ /* 0x000fe20007ffe82a */
[----:B------:R-:W-:Y:S01]  /*3b10*/  IMAD.IADD R26, R39, 0x1, R26 ;  /* 0x00000001271a7824 */ /* 0x000fe200078e021a */
[----:B------:R-:W-:Y:S02]  /*3b20*/  SEL R11, R11, R39, !P1 ;  /* 0x000000270b0b7207 */ /* 0x000fe40004800000 */
[----:B------:R-:W-:Y:S01]  /*3b30*/  ISETP.NE.AND P1, PT, R27, RZ, PT ;  /* 0x000000ff1b00720c */ /* 0x000fe20003f25270 */
[----:B------:R-:W-:-:S03]  /*3b40*/  VIADD R33, R33, 0x2 ;  /* 0x0000000221217836 */ /* 0x000fc60000000000 */
[----:B------:R-:W-:Y:S01]  /*3b50*/  SEL R21, R21, R26, !P1 ;  /* 0x0000001a15157207 */ /* 0x000fe20004800000 */
[----:B------:R-:W-:Y:S01]  /*3b60*/  IMAD.IADD R26, R26, 0x1, R27 ;  /* 0x000000011a1a7824 */ /* 0x000fe200078e021b */
[----:B------:R-:W-:-:S04]  /*3b70*/  ISETP.NE.AND P1, PT, R28, RZ, PT ;  /* 0x000000ff1c00720c */ /* 0x000fc80003f25270 */
[----:B------:R-:W-:Y:S01]  /*3b80*/  SEL R33, R33, R26, !P1 ;  /* 0x0000001a21217207 */ /* 0x000fe20004800000 */
[----:B------:R-:W-:Y:S01]  /*3b90*/  IMAD.IADD R26, R26, 0x1, R28 ;  /* 0x000000011a1a7824 */ /* 0x000fe200078e021c */
[--C-:B------:R-:W-:Y:S02]  /*3ba0*/  IADD3 R6, PT, PT, R13, -R6, -R42.reuse ;  /* 0x800000060d067210 */ /* 0x100fe40007ffe82a */
[----:B------:R-:W-:Y:S01]  /*3bb0*/  ISETP.NE.AND P1, PT, R29, RZ, PT ;  /* 0x000000ff1d00720c */ /* 0x000fe20003f25270 */
[----:B------:R-:W-:Y:S01]  /*3bc0*/  IMAD.IADD R29, R26, 0x1, R29 ;  /* 0x000000011a1d7824 */ /* 0x000fe200078e021d */
[--C-:B------:R-:W-:Y:S01]  /*3bd0*/  IADD3 R34, PT, PT, R13, -R34, -R42.reuse ;  /* 0x800000220d227210 */ /* 0x100fe20007ffe82a */
[----:B------:R-:W-:Y:S01]  /*3be0*/  VIADD R6, R6, 0x5 ;  /* 0x0000000506067836 */ /* 0x000fe20000000000 */
[----:B------:R-:W-:Y:S01]  /*3bf0*/  ISETP.NE.AND P2, PT, R31, RZ, PT ;  /* 0x000000ff1f00720c */ /* 0x000fe20003f45270 */
[----:B------:R-:W-:Y:S01]  /*3c00*/  IMAD.IADD R31, R29, 0x1, R31 ;  /* 0x000000011d1f7824 */ /* 0x000fe200078e021f */
[----:B------:R-:W-:Y:S01]  /*3c10*/  IADD3 R25, PT, PT, R25, -R4, -R42 ;  /* 0x8000000419197210 */ /* 0x000fe20007ffe82a */
[----:B------:R-:W-:Y:S01]  /*3c20*/  VIADD R34, R34, 0x3 ;  /* 0x0000000322227836 */ /* 0x000fe20000000000 */
[----:B------:R-:W-:-:S02]  /*3c30*/  ISETP.NE.AND P3, PT, R32, RZ, PT ;  /* 0x000000ff2000720c */ /* 0x000fc40003f65270 */
[C-C-:B------:R-:W-:Y:S02]  /*3c40*/  IADD3 R4, PT, PT, R13.reuse, -R7, -R42.reuse ;  /* 0x800000070d047210 */ /* 0x140fe40007ffe82a */
[----:B------:R-:W-:Y:S02]  /*3c50*/  IADD3 R38, PT, PT, R13, -R38, -R42 ;  /* 0x800000260d267210 */ /* 0x000fe40007ffe82a */
[----:B------:R-:W-:Y:S01]  /*3c60*/  SEL R6, R6, R31, !P3 ;  /* 0x0000001f06067207 */ /* 0x000fe20005800000 */
[----:B------:R-:W-:Y:S01]  /*3c70*/  IMAD.IADD R31, R31, 0x1, R32 ;  /* 0x000000011f1f7824 */ /* 0x000fe200078e0220 */
[----:B------:R-:W-:Y:S01]  /*3c80*/  SEL R34, R34, R26, !P1 ;  /* 0x0000001a22227207 */ /* 0x000fe20004800000 */
[----:B------:R-:W-:Y:S01]  /*3c90*/  VIADD R4, R4, 0x6 ;  /* 0x0000000604047836 */ /* 0x000fe20000000000 */
[----:B------:R-:W-:Y:S01]  /*3ca0*/  ISETP.NE.AND P1, PT, R30, RZ, PT ;  /* 0x000000ff1e00720c */ /* 0x000fe20003f25270 */
[----:B------:R-:W-:Y:S01]  /*3cb0*/  VIADD R38, R38, 0x4 ;  /* 0x0000000426267836 */ /* 0x000fe20000000000 */
[----:B------:R-:W-:Y:S01]  /*3cc0*/  IADD3 R8, PT, PT, R13, -R8, -R42 ;  /* 0x800000080d087210 */ /* 0x000fe20007ffe82a */
[----:B------:R-:W-:Y:S01]  /*3cd0*/  IMAD.IADD R30, R31, 0x1, R30 ;  /* 0x000000011f1e7824 */ /* 0x000fe200078e021e */
[----:B------:R-:W-:-:S02]  /*3ce0*/  IADD3 R39, PT, PT, R13, -R9, -R42 ;  /* 0x800000090d277210 */ /* 0x000fc40007ffe82a */
[----:B------:R-:W-:Y:S02]  /*3cf0*/  SEL R4, R4, R31, !P1 ;  /* 0x0000001f04047207 */ /* 0x000fe40004800000 */
[----:B------:R-:W-:Y:S02]  /*3d00*/  LEA R11, R11, UR4, 0x2 ;  /* 0x000000040b0b7c11 */ /* 0x000fe4000f8e10ff */
[----:B------:R-:W-:Y:S02]  /*3d10*/  SEL R38, R38, R29, !P2 ;  /* 0x0000001d26267207 */ /* 0x000fe40005000000 */
[----:B------:R-:W-:Y:S01]  /*3d20*/  ISETP.NE.AND P1, PT, R37, RZ, PT ;  /* 0x000000ff2500720c */ /* 0x000fe20003f25270 */
[----:B------:R-:W-:Y:S01]  /*3d30*/  IMAD.IADD R37, R30, 0x1, R37 ;  /* 0x000000011e257824 */ /* 0x000fe200078e0225 */
[----:B------:R-:W-:Y:S01]  /*3d40*/  LEA R21, R21, UR4, 0x2 ;  /* 0x0000000415157c11 */ /* 0x000fe2000f8e10ff */
[----:B------:R-:W-:Y:S01]  /*3d50*/  VIADD R8, R8, 0x7 ;  /* 0x0000000708087836 */ /* 0x000fe20000000000 */
[----:B------:R-:W-:Y:S01]  /*3d60*/  LEA R33, R33, UR4, 0x2 ;  /* 0x0000000421217c11 */ /* 0x000fe2000f8e10ff */
[----:B------:R-:W-:Y:S01]  /*3d70*/  VIADD R39, R39, 0x8 ;  /* 0x0000000827277836 */ /* 0x000fe20000000000 */
[----:B------:R-:W-:Y:S01]  /*3d80*/  LEA R7, R34, UR4, 0x2 ;  /* 0x0000000422077c11 */ /* 0x000fe2000f8e10ff */
[----:B------:R0:W-:Y:S01]  /*3d90*/  STS [R11], R16 ;  /* 0x000000100b007388 */ /* 0x0001e20000000800 */
[----:B------:R-:W-:-:S02]  /*3da0*/  IADD3 R10, PT, PT, R13, -R10, -R42 ;  /* 0x8000000a0d0a7210 */ /* 0x000fc40007ffe82a */
[----:B------:R-:W-:Y:S02]  /*3db0*/  LEA R9, R38, UR4, 0x2 ;  /* 0x0000000426097c11 */ /* 0x000fe4000f8e10ff */
[----:B------:R-:W-:Y:S01]  /*3dc0*/  ISETP.NE.AND P2, PT, R36, RZ, PT ;  /* 0x000000ff2400720c */ /* 0x000fe20003f45270 */
[----:B------:R-:W-:Y:S01]  /*3dd0*/  IMAD.IADD R36, R37, 0x1, R36 ;  /* 0x0000000125247824 */ /* 0x000fe200078e0224 */
[----:B------:R-:W-:Y:S01]  /*3de0*/  LEA R6, R6, UR4, 0x2 ;  /* 0x0000000406067c11 */ /* 0x000fe2000f8e10ff */
[----:B------:R-:W-:Y:S01]  /*3df0*/  STS [R21], R22 ;  /* 0x0000001615007388 */ /* 0x000fe20000000800 */
[----:B------:R-:W-:Y:S01]  /*3e00*/  ISETP.NE.AND P3, PT, R35, RZ, PT ;  /* 0x000000ff2300720c */ /* 0x000fe20003f65270 */
[----:B------:R-:W-:Y:S01]  /*3e10*/  VIADD R10, R10, 0xa ;  /* 0x0000000a0a0a7836 */ /* 0x000fe20000000000 */
[----:B------:R-:W-:Y:S01]  /*3e20*/  SEL R8, R8, R30, !P1 ;  /* 0x0000001e08087207 */ /* 0x000fe20004800000 */
[----:B------:R-:W-:Y:S01]  /*3e30*/  STS [R33], R20 ;  /* 0x0000001421007388 */ /* 0x000fe20000000800 */
[----:B------:R-:W-:Y:S01]  /*3e40*/  SEL R39, R39, R37, !P2 ;  /* 0x0000002527277207 */ /* 0x000fe20005000000 */
[----:B------:R-:W-:-:S02]  /*3e50*/  @P0 IMAD.IADD R10, R36, 0x1, R35 ;  /* 0x00000001240a0824 */ /* 0x000fc400078e0223 */
[----:B------:R1:W-:Y:S01]  /*3e60*/  STS [R7], R24 ;  /* 0x0000001807007388 */ /* 0x0003e20000000800 */
[----:B------:R-:W-:-:S03]  /*3e70*/  SEL R25, R25, R36, !P3 ;  /* 0x0000002419197207 */ /* 0x000fc60005800000 */
[----:B------:R2:W-:Y:S01]  /*3e80*/  STS [R9], R18 ;  /* 0x0000001209007388 */ /* 0x0005e20000000800 */
[----:B0-----:R-:W-:-:S03]  /*3e90*/  LEA R16, R8, UR4, 0x2 ;  /* 0x0000000408107c11 */ /* 0x001fc6000f8e10ff */
[----:B------:R0:W-:Y:S01]  /*3ea0*/  STS [R6], R23 ;  /* 0x0000001706007388 */ /* 0x0001e20000000800 */
[----:B------:R-:W-:Y:S02]  /*3eb0*/  LEA R25, R25, UR4, 0x2 ;  /* 0x0000000419197c11 */ /* 0x000fe4000f8e10ff */
[----:B-1----:R-:W-:Y:S02]  /*3ec0*/  LEA R7, R10, UR4, 0x2 ;  /* 0x000000040a077c11 */ /* 0x002fe4000f8e10ff */
[----:B--2---:R-:W-:Y:S02]  /*3ed0*/  LEA R18, R39, UR4, 0x2 ;  /* 0x0000000427127c11 */ /* 0x004fe4000f8e10ff */
[----:B0-----:R-:W-:-:S05]  /*3ee0*/  LEA R6, R4, UR4, 0x2 ;  /* 0x0000000404067c11 */ /* 0x001fca000f8e10ff */
[----:B------:R0:W-:Y:S04]  /*3ef0*/  STS [R6], R19 ;  /* 0x0000001306007388 */ /* 0x0001e80000000800 */
[----:B------:R-:W-:Y:S04]  /*3f00*/  STS [R16], R17 ;  /* 0x0000001110007388 */ /* 0x000fe80000000800 */
[----:B------:R-:W-:Y:S04]  /*3f10*/  STS [R18], R15 ;  /* 0x0000000f12007388 */ /* 0x000fe80000000800 */
[----:B------:R1:W-:Y:S04]  /*3f20*/  STS [R25], R14 ;  /* 0x0000000e19007388 */ /* 0x0003e80000000800 */
[----:B------:R2:W-:Y:S01]  /*3f30*/  STS [R7], R12 ;  /* 0x0000000c07007388 */ /* 0x0005e20000000800 */
[----:B------:R-:W-:-:S02]  /*3f40*/  VIADD R27, R3, 0x1c0 ;  /* 0x000001c0031b7836 */ /* 0x000fc40000000000 */
[C---:B------:R-:W-:Y:S02]  /*3f50*/  VIADD R29, R3.reuse, 0x380 ;  /* 0x00000380031d7836 */ /* 0x040fe40000000000 */
[----:B------:R-:W-:Y:S01]  /*3f60*/  VIADD R31, R3, 0x540 ;  /* 0x00000540031f7836 */ /* 0x000fe20000000000 */
[-C--:B------:R-:W-:Y:S02]  /*3f70*/  ISETP.GE.AND P1, PT, R27, R2.reuse, PT ;  /* 0x000000021b00720c */ /* 0x080fe40003f26270 */
[-C--:B------:R-:W-:Y:S02]  /*3f80*/  ISETP.GE.AND P0, PT, R29, R2.reuse, PT ;  /* 0x000000021d00720c */ /* 0x080fe40003f06270 */
[----:B------:R-:W-:Y:S02]  /*3f90*/  ISETP.GE.AND P5, PT, R31, R2, PT ;  /* 0x000000021f00720c */ /* 0x000fe40003fa6270 */
[----:B------:R-:W-:Y:S01]  /*3fa0*/  LEA R4, R3, UR4, 0x2 ;  /* 0x0000000403047c11 */ /* 0x000fe2000f8e10ff */
[----:B------:R-:W-:Y:S01]  /*3fb0*/  BAR.SYNC.DEFER_BLOCKING 0x0 ;  /* 0x0000000000007b1d */ /* 0x000fe20000010000 */
[----:B------:R-:W-:-:S02]  /*3fc0*/  ISETP.GE.AND P4, PT, R29, R0, !P0 ;  /* 0x000000001d00720c */ /* 0x000fc40004786270 */
[----:B0-----:R-:W-:-:S05]  /*3fd0*/  IADD3 R6, PT, PT, -R3, UR7, RZ ;  /* 0x0000000703067c10 */ /* 0x001fca000fffe1ff */
[----:B------:R-:W0:Y:S01]  /*3fe0*/  @!P1 LDC.64 R10, c[0x0][0x390] ;  /* 0x0000e400ff0a9b82 */ /* 0x000e220000000a00 */
[----:B------:R-:W-:-:S07]  /*3ff0*/  ISETP.GE.AND P3, PT, R27, R0, !P1 ;  /* 0x000000001b00720c */ /* 0x000fce0004f66270 */
[----:B------:R-:W3:Y:S01]  /*4000*/  @!P0 LDC.64 R8, c[0x0][0x390] ;  /* 0x0000e400ff088b82 */ /* 0x000ee20000000a00 */
[----:B------:R-:W-:-:S07]  /*4010*/  ISETP.GE.AND P2, PT, R31, R0, !P5 ;  /* 0x000000001f00720c */ /* 0x000fce0006f46270 */
[----:B-1----:R-:W1:Y:S01]  /*4020*/  @!P5 LDC.64 R14, c[0x0][0x390] ;  /* 0x0000e400ff0edb82 */ /* 0x002e620000000a00 */
[----:B------:R4:W1:Y:S04]  /*4030*/  @!P1 LDS R21, [R4+0x700] ;  /* 0x0007000004159984 */ /* 0x0008680000000800 */
[----:B------:R4:W1:Y:S04]  /*4040*/  @!P0 LDS R19, [R4+0xe00] ;  /* 0x000e000004138984 */ /* 0x0008680000000800 */
[----:B------:R4:W1:Y:S01]  /*4050*/  @!P5 LDS R23, [R4+0x1500] ;  /* 0x001500000417d984 */ /* 0x0008620000000800 */
[----:B------:R-:W-:-:S02]  /*4060*/  @!P0 VIADD R13, R6, 0xfffffc7f ;  /* 0xfffffc7f060d8836 */ /* 0x000fc40000000000 */
[--C-:B------:R-:W-:Y:S01]  /*4070*/  @P4 IMAD.IADD R13, R29, 0x1, -R0.reuse ;  /* 0x000000011d0d4824 */ /* 0x100fe200078e0a00 */
[CC--:B------:R-:W-:Y:S01]  /*4080*/  ISETP.GE.AND P4, PT, R3.reuse, R2.reuse, PT ;  /* 0x000000020300720c */ /* 0x0c0fe20003f86270 */
[----:B------:R-:W-:Y:S02]  /*4090*/  VIADD R33, R3, 0x700 ;  /* 0x0000070003217836 */ /* 0x000fe40000000000 */
[C---:B--2---:R-:W-:Y:S02]  /*40a0*/  @!P1 VIADD R7, R6.reuse, 0xfffffe3f ;  /* 0xfffffe3f06079836 */ /* 0x044fe40000000000 */
[--C-:B------:R-:W-:Y:S01]  /*40b0*/  @P3 IMAD.IADD R7, R27, 0x1, -R0.reuse ;  /* 0x000000011b073824 */ /* 0x100fe200078e0a00 */
[----:B------:R-:W-:Y:S01]  /*40c0*/  ISETP.GE.AND P3, PT, R33, R2, PT ;  /* 0x000000022100720c */ /* 0x000fe20003f66270 */
[----:B------:R-:W-:Y:S01]  /*40d0*/  BSSY.RECONVERGENT B1, `(.L_x_5512) ;  /* 0x0000011000017945 */ /* 0x000fe20003800200 */
[----:B------:R-:W-:Y:S02]  /*40e0*/  @!P5 VIADD R25, R6, 0xfffffabf ;  /* 0xfffffabf0619d836 */ /* 0x000fe40000000000 */
[----:B------:R-:W-:Y:S01]  /*40f0*/  @P2 IMAD.IADD R25, R31, 0x1, -R0 ;  /* 0x000000011f192824 */ /* 0x000fe200078e0a00 */
[----:B------:R-:W-:Y:S01]  /*4100*/  ISETP.GE.AND P6, PT, R33, R0, !P3 ;  /* 0x000000002100720c */ /* 0x000fe20005fc6270 */
[----:B0-----:R-:W-:-:S04]  /*4110*/  @!P1 IMAD.WIDE R10, R7, 0x4, R10 ;  /* 0x00000004070a9825 */ /* 0x001fc800078e020a */
[----:B---3--:R-:W-:-:S04]  /*4120*/  @!P0 IMAD.WIDE R12, R13, 0x4, R8 ;  /* 0x000000040d0c8825 */ /* 0x008fc800078e0208 */
[C---:B------:R-:W-:Y:S02]  /*4130*/  VIADD R31, R3.reuse, 0x8c0 ;  /* 0x000008c0031f7836 */ /* 0x040fe40000000000 */
[----:B------:R-:W-:Y:S01]  /*4140*/  VIADD R35, R3, 0xa80 ;  /* 0x00000a8003237836 */ /* 0x000fe20000000000 */
[----:B----4-:R-:W-:Y:S06]  /*4150*/  @P4 BRA `(.L_x_5513) ;  /* 0x0000000000204947 */ /* 0x010fec0003800000 */
[----:B------:R-:W0:Y:S01]  /*4160*/  LDS R7, [R4] ;  /* 0x0000000004077984 */ /* 0x000e220000000800 */
[----:B------:R-:W2:Y:S01]  /*4170*/  LDC.64 R8, c[0x0][0x390] ;  /* 0x0000e400ff087b82 */ /* 0x000ea20000000a00 */
[----:B------:R-:W-:Y:S02]  /*4180*/  ISETP.GE.AND P2, PT, R3, R0, PT ;  /* 0x000000000300720c */ /* 0x000fe40003f46270 */
[----:B------:R-:W-:-:S05]  /*4190*/  LOP3.LUT R17, RZ, R3, RZ, 0x33, !PT ;  /* 0x00000003ff117212 */ /* 0x000fca00078e33ff */
[----:B------:R-:W-:-:S06]  /*41a0*/  VIADD R17, R17, UR7 ;  /* 0x0000000711117c36 */ /* 0x000fcc0008000000 */
[----:B------:R-:W-:-:S04]  /*41b0*/  @P2 IMAD.IADD R17, R3, 0x1, -R0 ;  /* 0x0000000103112824 */ /* 0x000fc800078e0a00 */
[----:B--2---:R-:W-:-:S05]  /*41c0*/  IMAD.WIDE R8, R17, 0x4, R8 ;  /* 0x0000000411087825 */ /* 0x004fca00078e0208 */
[----:B0-----:R0:W-:Y:S02]  /*41d0*/  STG.E desc[UR8][R8.64], R7 ;  /* 0x0000000708007986 */ /* 0x0011e4000c101908 */
.L_x_5513:
[----:B------:R-:W-:Y:S05]  /*41e0*/  BSYNC.RECONVERGENT B1 ;  /* 0x0000000000017941 */ /* 0x000fea0003800200 */
.L_x_5512:
[----:B-1----:R-:W-:Y:S01]  /*41f0*/  @!P1 STG.E desc[UR8][R10.64], R21 ;  /* 0x000000150a009986 */ /* 0x002fe2000c101908 */
[-C--:B------:R-:W-:Y:S01]  /*4200*/  ISETP.GE.AND P2, PT, R31, R2.reuse, PT ;  /* 0x000000021f00720c */ /* 0x080fe20003f46270 */
[----:B0-----:R-:W-:Y:S01]  /*4210*/  @!P5 IMAD.WIDE R8, R25, 0x4, R14 ;  /* 0x000000041908d825 */ /* 0x001fe200078e020e */
[----:B------:R-:W-:Y:S01]  /*4220*/  ISETP.GE.AND P1, PT, R35, R2, PT ;  /* 0x000000022300720c */ /* 0x000fe20003f26270 */
[----:B------:R-:W-:Y:S01]  /*4230*/  @!P0 STG.E desc[UR8][R12.64], R19 ;  /* 0x000000130c008986 */ /* 0x000fe2000c101908 */
[-C--:B------:R-:W-:Y:S01]  /*4240*/  ISETP.GE.AND P4, PT, R31, R0.reuse, !P2 ;  /* 0x000000001f00720c */ /* 0x080fe20005786270 */
[----:B------:R-:W-:Y:S01]  /*4250*/  VIADD R15, R3, 0xc40 ;  /* 0x00000c40030f7836 */ /* 0x000fe20000000000 */
[----:B------:R-:W-:Y:S01]  /*4260*/  ISETP.GE.AND P0, PT, R35, R0, !P1 ;  /* 0x000000002300720c */ /* 0x000fe20004f06270 */
[C---:B------:R-:W-:Y:S01]  /*4270*/  VIADD R41, R3.reuse, 0xe00 ;  /* 0x00000e0003297836 */ /* 0x040fe20000000000 */
[----:B------:R0:W-:Y:S01]  /*4280*/  @!P5 STG.E desc[UR8][R8.64], R23 ;  /* 0x000000170800d986 */ /* 0x0001e2000c101908 */
[----:B------:R-:W-:-:S02]  /*4290*/  VIADD R43, R3, 0xfc0 ;  /* 0x00000fc0032b7836 */ /* 0x000fc40000000000 */
[C---:B------:R-:W-:Y:S01]  /*42a0*/  @!P3 VIADD R25, R6.reuse, 0xfffff8ff ;  /* 0xfffff8ff0619b836 */ /* 0x040fe20000000000 */
[----:B------:R-:W1:Y:S01]  /*42b0*/  @!P3 LDS R7, [R4+0x1c00] ;  /* 0x001c00000407b984 */ /* 0x000e620000000800 */
[--C-:B------:R-:W-:Y:S01]  /*42c0*/  @P6 IMAD.IADD R25, R33, 0x1, -R0.reuse ;  /* 0x0000000121196824 */ /* 0x100fe200078e0a00 */
[C---:B------:R-:W-:Y:S01]  /*42d0*/  ISETP.GE.AND P6, PT, R15.reuse, R2, PT ;  /* 0x000000020f00720c */ /* 0x040fe20003fc6270 */
[C---:B------:R-:W-:Y:S01]  /*42e0*/  @!P2 VIADD R27, R6.reuse, 0xfffff73f ;  /* 0xfffff73f061ba836 */ /* 0x040fe20000000000 */
[----:B------:R-:W2:Y:S01]  /*42f0*/  @!P2 LDS R21, [R4+0x2300] ;  /* 0x002300000415a984 */ /* 0x000ea20000000800 */
[----:B------:R-:W-:Y:S01]  /*4300*/  @!P1 VIADD R29, R6, 0xfffff57f ;  /* 0xfffff57f061d9836 */ /* 0x000fe20000000000 */
[----:B------:R-:W-:Y:S01]  /*4310*/  ISETP.GE.AND P5, PT, R15, R0, !P6 ;  /* 0x000000000f00720c */ /* 0x000fe200077a6270 */
[--C-:B------:R-:W-:Y:S01]  /*4320*/  @P4 IMAD.IADD R27, R31, 0x1, -R0.reuse ;  /* 0x000000011f1b4824 */ /* 0x100fe200078e0a00 */
[-C--:B------:R-:W-:Y:S01]  /*4330*/  ISETP.GE.AND P4, PT, R41, R2.reuse, PT ;  /* 0x000000022900720c */ /* 0x080fe20003f86270 */
[----:B------:R-:W-:Y:S01]  /*4340*/  @P0 IMAD.IADD R29, R35, 0x1, -R0 ;  /* 0x00000001231d0824 */ /* 0x000fe200078e0a00 */
[----:B------:R-:W-:Y:S01]  /*4350*/  ISETP.GE.AND P0, PT, R43, R2, PT ;  /* 0x000000022b00720c */ /* 0x000fe20003f06270 */
[----:B------:R-:W3:Y:S01]  /*4360*/  @!P1 LDS R23, [R4+0x2a00] ;  /* 0x002a000004179984 */ /* 0x000ee20000000800 */
[----:B0-----:R-:W0:Y:S01]  /*4370*/  @!P3 LDC.64 R8, c[0x0][0x390] ;  /* 0x0000e400ff08bb82 */ /* 0x001e220000000a00 */
[----:B------:R-:W-:-:S02]  /*4380*/  VIADD R3, R3, 0x1180 ;  /* 0x0000118003037836 */ /* 0x000fc40000000000 */
[----:B------:R-:W4:Y:S01]  /*4390*/  @!P6 LDS R31, [R4+0x3100] ;  /* 0x00310000041fe984 */ /* 0x000f220000000800 */
[----:B------:R-:W-:-:S03]  /*43a0*/  @!P6 VIADD R33, R6, 0xfffff3bf ;  /* 0xfffff3bf0621e836 */ /* 0x000fc60000000000 */
[--C-:B------:R-:W-:Y:S01]  /*43b0*/  @P5 IMAD.IADD R33, R15, 0x1, -R0.reuse ;  /* 0x000000010f215824 */ /* 0x100fe200078e0a00 */
[CC--:B------:R-:W-:Y:S01]  /*43c0*/  ISETP.GE.AND P5, PT, R41.reuse, R0.reuse, !P4 ;  /* 0x000000002900720c */ /* 0x0c0fe200067a6270 */
[----:B------:R-:W5:Y:S01]  /*43d0*/  @!P4 LDS R35, [R4+0x3800] ;  /* 0x003800000423c984 */ /* 0x000f620000000800 */
[----:B------:R-:W2:Y:S01]  /*43e0*/  @!P2 LDC.64 R10, c[0x0][0x390] ;  /* 0x0000e400ff0aab82 */ /* 0x000ea20000000a00 */
[C---:B------:R-:W-:Y:S02]  /*43f0*/  @!P4 VIADD R37, R6.reuse, 0xfffff1ff ;  /* 0xfffff1ff0625c836 */ /* 0x040fe40000000000 */
[----:B------:R-:W5:Y:S05]  /*4400*/  @!P0 LDS R39, [R4+0x3f00] ;  /* 0x003f000004278984 */ /* 0x000f6a0000000800 */
[----:B------:R-:W3:Y:S03]  /*4410*/  @!P1 LDC.64 R12, c[0x0][0x390] ;  /* 0x0000e400ff0c9b82 */ /* 0x000ee60000000a00 */
[----:B------:R-:W-:Y:S01]  /*4420*/  @P5 IMAD.IADD R37, R41, 0x1, -R0 ;  /* 0x0000000129255824 */ /* 0x000fe200078e0a00 */
[----:B------:R-:W-:Y:S01]  /*4430*/  ISETP.GE.AND P5, PT, R43, R0, !P0 ;  /* 0x000000002b00720c */ /* 0x000fe200047a6270 */
[----:B------:R-:W-:-:S02]  /*4440*/  @!P0 VIADD R41, R6, 0xfffff03f ;  /* 0xfffff03f06298836 */ /* 0x000fc40000000000 */
[----:B0-----:R-:W-:Y:S01]  /*4450*/  @!P3 IMAD.WIDE R8, R25, 0x4, R8 ;  /* 0x000000041908b825 */ /* 0x001fe200078e0208 */
[----:B------:R-:W0:Y:S04]  /*4460*/  @!P6 LDC.64 R14, c[0x0][0x390] ;  /* 0x0000e400ff0eeb82 */ /* 0x000e280000000a00 */
[----:B-1----:R1:W-:Y:S04]  /*4470*/  @!P3 STG.E desc[UR8][R8.64], R7 ;  /* 0x000000070800b986 */ /* 0x0023e8000c101908 */
[----:B------:R-:W5:Y:S01]  /*4480*/  @!P4 LDC.64 R16, c[0x0][0x390] ;  /* 0x0000e400ff10cb82 */ /* 0x000f620000000a00 */
[----:B------:R-:W-:-:S02]  /*4490*/  @P5 IMAD.IADD R41, R43, 0x1, -R0 ;  /* 0x000000012b295824 */ /* 0x000fc400078e0a00 */
[----:B--2---:R-:W-:-:S05]  /*44a0*/  @!P2 IMAD.WIDE R10, R27, 0x4, R10 ;  /* 0x000000041b0aa825 */ /* 0x004fca00078e020a */
[----:B------:R-:W2:Y:S01]  /*44b0*/  @!P0 LDC.64 R18, c[0x0][0x390] ;  /* 0x0000e400ff128b82 */ /* 0x000ea20000000a00 */
[----:B---3--:R-:W-:Y:S01]  /*44c0*/  @!P1 IMAD.WIDE R12, R29, 0x4, R12 ;  /* 0x000000041d0c9825 */ /* 0x008fe200078e020c */
[----:B------:R3:W-:Y:S03]  /*44d0*/  @!P2 STG.E desc[UR8][R10.64], R21 ;  /* 0x000000150a00a986 */ /* 0x0007e6000c101908 */
[C---:B-1----:R-:W-:Y:S01]  /*44e0*/  IMAD.IADD R7, R3.reuse, 0x1, -R0 ;  /* 0x0000000103077824 */ /* 0x042fe200078e0a00 */
[----:B------:R3:W-:Y:S01]  /*44f0*/  @!P1 STG.E desc[UR8][R12.64], R23 ;  /* 0x000000170c009986 */ /* 0x0007e2000c101908 */
[----:B------:R-:W-:Y:S01]  /*4500*/  ISETP.GE.AND P1, PT, R3, R2, PT ;  /* 0x000000020300720c */ /* 0x000fe20003f26270 */
[----:B0-----:R-:W-:-:S05]  /*4510*/  @!P6 IMAD.WIDE R14, R33, 0x4, R14 ;  /* 0x00000004210ee825 */ /* 0x001fca00078e020e */
[----:B----4-:R3:W-:Y:S01]  /*4520*/  @!P6 STG.E desc[UR8][R14.64], R31 ;  /* 0x0000001f0e00e986 */ /* 0x0107e2000c101908 */
[----:B-----5:R-:W-:-:S05]  /*4530*/  @!P4 IMAD.WIDE R16, R37, 0x4, R16 ;  /* 0x000000042510c825 */ /* 0x020fca00078e0210 */
[----:B------:R3:W-:Y:S01]  /*4540*/  @!P4 STG.E desc[UR8][R16.64], R35 ;  /* 0x000000231000c986 */ /* 0x0007e2000c101908 */
[----:B--2---:R-:W-:-:S05]  /*4550*/  @!P0 IMAD.WIDE R18, R41, 0x4, R18 ;  /* 0x0000000429128825 */ /* 0x004fca00078e0212 */
[----:B------:R3:W-:Y:S01]  /*4560*/  @!P0 STG.E desc[UR8][R18.64], R39 ;  /* 0x0000002712008986 */ /* 0x0007e2000c101908 */
[----:B------:R-:W-:-:S13]  /*4570*/  ISETP.GE.AND P0, PT, R3, R0, PT ;  /* 0x000000000300720c */ /* 0x000fda0003f06270 */
[----:B------:R-:W-:Y:S01]  /*4580*/  @!P0 VIADD R7, R6, 0xffffee7f ;  /* 0xffffee7f06078836 */ /* 0x000fe20000000000 */
[----:B---3--:R-:W-:Y:S06]  /*4590*/  @P1 BRA `(.L_x_5514) ;  /* 0x0000002000181947 */ /* 0x008fec0003800000 */
[----:B------:R-:W0:Y:S01]  /*45a0*/  LDS R9, [R4+0x4600] ;  /* 0x0046000004097984 */ /* 0x000e220000000800 */
[----:B------:R-:W1:Y:S02]  /*45b0*/  LDC.64 R2, c[0x0][0x390] ;  /* 0x0000e400ff027b82 */ /* 0x000e640000000a00 */
[----:B-1----:R-:W-:-:S05]  /*45c0*/  IMAD.WIDE R2, R7, 0x4, R2 ;  /* 0x0000000407027825 */ /* 0x002fca00078e0202 */
[----:B0-----:R0:W-:Y:S01]  /*45d0*/  STG.E desc[UR8][R2.64], R9 ;  /* 0x0000000902007986 */ /* 0x0011e2000c101908 */
[----:B------:R-:W-:Y:S05]  /*45e0*/  BRA `(.L_x_5514) ;  /* 0x0000002000047947 */ /* 0x000fea0003800000 */
.L_x_5511:
[----:B------:R-:W0:Y:S01]  /*45f0*/  S2R R3, SR_TID.X ;  /* 0x0000000000037919 */ /* 0x000e220000002100 */
[----:B------:R-:W1:Y:S01]  /*4600*/  LDCU.64 UR4, c[0x0][0x380] ;  /* 0x00007000ff0477ac */ /* 0x000e620008000a00 */
[----:B------:R-:W2:Y:S01]  /*4610*/  LDCU.64 UR10, c[0x0][0x388] ;  /* 0x00007100ff0a77ac */ /* 0x000ea20008000a00 */
[----:B0-----:R-:W-:-:S04]  /*4620*/  IMAD R9, R3, 0xb, RZ ;  /* 0x0000000b03097824 */ /* 0x001fc800078e02ff */
[C---:B------:R-:W-:Y:S01]  /*4630*/  VIADD R11, R9.reuse, 0x1 ;  /* 0x00000001090b7836 */ /* 0x040fe20000000000 */
[C---:B------:R-:W-:Y:S01]  /*4640*/  IADD3 R4, P0, PT, R16.reuse, R9, RZ ;  /* 0x0000000910047210 */ /* 0x040fe20007f1e0ff */
[C---:B------:R-:W-:Y:S01]  /*4650*/  VIADD R13, R9.reuse, 0x2 ;  /* 0x00000002090d7836 */ /* 0x040fe20000000000 */
[CC--:B------:R-:W-:Y:S01]  /*4660*/  ISETP.GE.AND P6, PT, R9.reuse, R2.reuse, PT ;  /* 0x000000020900720c */ /* 0x0c0fe20003fc6270 */
[C---:B------:R-:W-:Y:S01]  /*4670*/  VIADD R15, R9.reuse, 0x3 ;  /* 0x00000003090f7836 */ /* 0x040fe20000000000 */
[----:B------:R-:W-:Y:S01]  /*4680*/  LEA.HI.X.SX32 R5, R16, RZ, 0x1, P0 ;  /* 0x000000ff10057211 */ /* 0x000fe200000f0eff */
[----:B------:R-:W-:Y:S01]  /*4690*/  VIADD R27, R9, 0x4 ;  /* 0x00000004091b7836 */ /* 0x000fe20000000000 */
[-C--:B------:R-:W-:Y:S01]  /*46a0*/  ISETP.GE.AND P5, PT, R11, R2.reuse, PT ;  /* 0x000000020b00720c */ /* 0x080fe20003fa6270 */
[C---:B------:R-:W-:Y:S01]  /*46b0*/  IMAD.SHL.U32 R7, R4.reuse, 0x4, RZ ;  /* 0x0000000404077824 */ /* 0x040fe200078e00ff */
[-C--:B------:R-:W-:Y:S01]  /*46c0*/  ISETP.GE.AND P4, PT, R13, R2.reuse, PT ;  /* 0x000000020d00720c */ /* 0x080fe20003f86270 */
[----:B------:R-:W-:Y:S01]  /*46d0*/  VIADD R29, R9, 0x6 ;  /* 0x00000006091d7836 */ /* 0x000fe20000000000 */
[-C--:B------:R-:W-:Y:S01]  /*46e0*/  ISETP.GE.AND P3, PT, R15, R2.reuse, PT ;  /* 0x000000020f00720c */ /* 0x080fe20003f66270 */
[----:B------:R-:W-:Y:S01]  /*46f0*/  VIADD R31, R9, 0x9 ;  /* 0x00000009091f7836 */ /* 0x000fe20000000000 */
[----:B------:R-:W-:Y:S01]  /*4700*/  ISETP.GE.AND P0, PT, R27, R2, PT ;  /* 0x000000021b00720c */ /* 0x000fe20003f06270 */
[C---:B------:R-:W-:Y:S01]  /*4710*/  VIADD R27, R9.reuse, 0x5 ;  /* 0x00000005091b7836 */ /* 0x040fe20000000000 */
[----:B------:R-:W-:Y:S01]  /*4720*/  SHF.L.U64.HI R5, R4, 0x2, R5 ;  /* 0x0000000204057819 */ /* 0x000fe20000010205 */
[----:B------:R-:W-:Y:S01]  /*4730*/  VIADD R33, R9, 0xa ;  /* 0x0000000a09217836 */ /* 0x000fe20000000000 */
[----:B-1----:R-:W-:-:S02]  /*4740*/  IADD3 R6, P1, PT, R7, UR4, RZ ;  /* 0x0000000407067c10 */ /* 0x002fc4000ff3e0ff */
[----:B--2---:R-:W-:Y:S02]  /*4750*/  IADD3 R4, P2, PT, R7, UR10, RZ ;  /* 0x0000000a07047c10 */ /* 0x004fe4000ff5e0ff */
[C---:B------:R-:W-:Y:S02]  /*4760*/  IADD3.X R7, PT, PT, R5.reuse, UR5, RZ, P1, !PT ;  /* 0x0000000505077c10 */ /* 0x040fe40008ffe4ff */
[----:B------:R-:W-:Y:S02]  /*4770*/  IADD3.X R5, PT, PT, R5, UR11, RZ, P2, !PT ;  /* 0x0000000b05057c10 */ /* 0x000fe400097fe4ff */
[-C--:B------:R-:W-:Y:S01]  /*4780*/  ISETP.GE.AND P1, PT, R27, R2.reuse, PT ;  /* 0x000000021b00720c */ /* 0x080fe20003f26270 */
[----:B------:R-:W-:Y:S01]  /*4790*/  VIADD R27, R9, 0x7 ;  /* 0x00000007091b7836 */ /* 0x000fe20000000000 */
[-C--:B------:R-:W-:Y:S01]  /*47a0*/  ISETP.GE.AND P2, PT, R29, R2.reuse, PT ;  /* 0x000000021d00720c */ /* 0x080fe20003f46270 */
[----:B------:R-:W-:Y:S01]  /*47b0*/  VIADD R29, R9, 0x8 ;  /* 0x00000008091d7836 */ /* 0x000fe20000000000 */
        /* <DEDUP_REMOVED lines=9> */
[----:B------:R-:W-:-:S03]  /*4850*/  P2R R12, PR, RZ, 0x1 ;  /* 0x00000001ff0c7803 */ /* 0x000fc60000000000 */
[----:B------:R-:W5:Y:S01]  /*4860*/  @!P1 LDG.E R21, desc[UR8][R6.64+0x14] ;  /* 0x0000140806159981 */ /* 0x000f62000c1e1900 */
[----:B------:R-:W-:-:S03]  /*4870*/  P2R R10, PR, RZ, 0x2 ;  /* 0x00000002ff0a7803 */ /* 0x000fc60000000000 */
[----:B------:R-:W5:Y:S04]  /*4880*/  @!P2 LDG.E R22, desc[UR8][R6.64+0x18] ;  /* 0x000018080616a981 */ /* 0x000f68000c1e1900 */
[----:B------:R-:W5:Y:S04]  /*4890*/  @!P3 LDG.E R23, desc[UR8][R6.64+0x1c] ;  /* 0x00001c080617b981 */ /* 0x000f68000c1e1900 */
[----:B------:R-:W5:Y:S04]  /*48a0*/  @!P4 LDG.E R24, desc[UR8][R6.64+0x20] ;  /* 0x000020080618c981 */ /* 0x000f68000c1e1900 */
[----:B------:R-:W5:Y:S01]  /*48b0*/  @!P5 LDG.E R25, desc[UR8][R6.64+0x24] ;  /* 0x000024080619d981 */ /* 0x000f62000c1e1900 */
[----:B------:R-:W-:-:S03]  /*48c0*/  ISETP.GE.AND P1, PT, R9, R2, PT ;  /* 0x000000020900720c */ /* 0x000fc60003f26270 */
[----:B------:R0:W5:Y:S01]  /*48d0*/  @!P6 LDG.E R26, desc[UR8][R6.64+0x28] ;  /* 0x00002808061ae981 */ /* 0x000162000c1e1900 */
[----:B------:R-:W-:Y:S01]  /*48e0*/  ISETP.GE.AND P0, PT, R11, R2, PT ;  /* 0x000000020b00720c */ /* 0x000fe20003f06270 */
[----:B------:R-:W-:Y:S08]  /*48f0*/  BAR.SYNC.DEFER_BLOCKING 0x0 ;  /* 0x0000000000007b1d */ /* 0x000ff00000010000 */
[----:B------:R-:W2:Y:S01]  /*4900*/  @!P1 LDG.E R8, desc[UR8][R4.64] ;  /* 0x0000000804089981 */ /* 0x000ea2000c1e1900 */
[----:B------:R-:W-:-:S02]  /*4910*/  IMAD.MOV.U32 R28, RZ, RZ, 0x1 ;  /* 0x00000001ff1c7424 */ /* 0x000fc400078e00ff */
[----:B------:R-:W-:Y:S01]  /*4920*/  IMAD.MOV.U32 R27, RZ, RZ, 0x1 ;  /* 0x00000001ff1b7424 */ /* 0x000fe200078e00ff */
[----:B------:R-:W3:Y:S01]  /*4930*/  @!P3 LDG.E R9, desc[UR8][R4.64+0x1c] ;  /* 0x00001c080409b981 */ /* 0x000ee2000c1e1900 */
[----:B------:R-:W-:Y:S02]  /*4940*/  IMAD.MOV.U32 R30, RZ, RZ, 0x1 ;  /* 0x00000001ff1e7424 */ /* 0x000fe400078e00ff */
[----:B------:R-:W-:Y:S01]  /*4950*/  IMAD.MOV.U32 R29, RZ, RZ, 0x1 ;  /* 0x00000001ff1d7424 */ /* 0x000fe200078e00ff */
[----:B------:R-:W4:Y:S01]  /*4960*/  @!P5 LDG.E R11, desc[UR8][R4.64+0x24] ;  /* 0x00002408040bd981 */ /* 0x000f22000c1e1900 */
[----:B--2---:R-:W-:-:S03]  /*4970*/  @!P1 LOP3.LUT R28, R8, 0x1, RZ, 0xc, !PT ;  /* 0x00000001081c9812 */ /* 0x004fc600078e0cff */
[----:B------:R-:W2:Y:S01]  /*4980*/  @!P0 LDG.E R8, desc[UR8][R4.64+0x4] ;  /* 0x0000040804088981 */ /* 0x000ea2000c1e1900 */
[-C--:B------:R-:W-:Y:S02]  /*4990*/  ISETP.GE.AND P1, PT, R13, R2.reuse, PT ;  /* 0x000000020d00720c */ /* 0x080fe40003f26270 */
[----:B--2---:R-:W-:Y:S02]  /*49a0*/  @!P0 LOP3.LUT R27, R8, 0x1, RZ, 0xc, !PT ;  /* 0x00000001081b8812 */ /* 0x004fe400078e0cff */
[----:B------:R-:W-:-:S09]  /*49b0*/  ISETP.GE.AND P0, PT, R15, R2, PT ;  /* 0x000000020f00720c */ /* 0x000fd20003f06270 */
[----:B------:R-:W2:Y:S04]  /*49c0*/  @!P1 LDG.E R8, desc[UR8][R4.64+0x8] ;  /* 0x0000080804089981 */ /* 0x000ea8000c1e1900 */
[----:B------:R-:W3:Y:S01]  /*49d0*/  @!P0 LDG.E R6, desc[UR8][R4.64+0xc] ;  /* 0x00000c0804068981 */ /* 0x000ee2000c1e1900 */
[----:B--2---:R-:W-:Y:S02]  /*49e0*/  @!P1 LOP3.LUT R29, R8, 0x1, RZ, 0xc, !PT ;  /* 0x00000001081d9812 */ /* 0x004fe400078e0cff */
[----:B------:R-:W-:Y:S01]  /*49f0*/  ISETP.NE.AND P1, PT, R10, RZ, PT ;  /* 0x000000ff0a00720c */ /* 0x000fe20003f25270 */
[----:B------:R-:W2:Y:S04]  /*4a00*/  @!P2 LDG.E R8, desc[UR8][R4.64+0x18] ;  /* 0x000018080408a981 */ /* 0x000ea8000c1e1900 */
[----:B------:R-:W2:Y:S01]  /*4a10*/  @!P4 LDG.E R10, desc[UR8][R4.64+0x20] ;  /* 0x00002008040ac981 */ /* 0x000ea2000c1e1900 */
[----:B---3--:R-:W-:-:S02]  /*4a20*/  @!P0 LOP3.LUT R30, R6, 0x1, RZ, 0xc, !PT ;  /* 0x00000001061e8812 */ /* 0x008fc400078e0cff */
[----:B------:R-:W-:-:S05]  /*4a30*/  ISETP.NE.AND P0, PT, R12, RZ, PT ;  /* 0x000000ff0c00720c */ /* 0x000fca0003f05270 */
[----:B------:R-:W3:Y:S04]  /*4a40*/  @!P1 LDG.E R7, desc[UR8][R4.64+0x14] ;  /* 0x0000140804079981 */ /* 0x000ee8000c1e1900 */
[----:B------:R-:W3:Y:S04]  /*4a50*/  @!P6 LDG.E R12, desc[UR8][R4.64+0x28] ;  /* 0x00002808040ce981 */ /* 0x000ee8000c1e1900 */
[----:B------:R-:W3:Y:S01]  /*4a60*/  @!P0 LDG.E R6, desc[UR8][R4.64+0x10] ;  /* 0x0000100804068981 */ /* 0x000ee2000c1e1900 */
[----:B------:R-:W-:Y:S02]  /*4a70*/  IMAD.IADD R34, R27, 0x1, R28 ;  /* 0x000000011b227824 */ /* 0x000fe400078e021c */
[----:B------:R-:W-:-:S02]  /*4a80*/  IMAD.MOV.U32 R31, RZ, RZ, 0x1 ;  /* 0x00000001ff1f7424 */ /* 0x000fc400078e00ff */
[----:B------:R-:W-:Y:S02]  /*4a90*/  IMAD.MOV.U32 R32, RZ, RZ, 0x1 ;  /* 0x00000001ff207424 */ /* 0x000fe400078e00ff */
[----:B------:R-:W-:Y:S02]  /*4aa0*/  IMAD.MOV.U32 R33, RZ, RZ, 0x1 ;  /* 0x00000001ff217424 */ /* 0x000fe400078e00ff */
[----:B------:R-:W-:Y:S01]  /*4ab0*/  IMAD.MOV.U32 R36, RZ, RZ, 0x1 ;  /* 0x00000001ff247424 */ /* 0x000fe200078e00ff */
[----:B------:R-:W-:Y:S01]  /*4ac0*/  @!P3 LOP3.LUT R36, R9, 0x1, RZ, 0xc, !PT ;  /* 0x000000010924b812 */ /* 0x000fe200078e0cff */
[----:B------:R-:W-:Y:S02]  /*4ad0*/  IMAD.MOV.U32 R35, RZ, RZ, 0x1 ;  /* 0x00000001ff237424 */ /* 0x000fe400078e00ff */
[----:B------:R-:W-:Y:S01]  /*4ae0*/  IMAD.MOV.U32 R38, RZ, RZ, 0x1 ;  /* 0x00000001ff267424 */ /* 0x000fe200078e00ff */
[----:B----4-:R-:W-:Y:S01]  /*4af0*/  @!P5 LOP3.LUT R38, R11, 0x1, RZ, 0xc, !PT ;  /* 0x000000010b26d812 */ /* 0x010fe200078e0cff */
[----:B------:R-:W-:Y:S01]  /*4b00*/  IMAD.MOV.U32 R37, RZ, RZ, 0x1 ;  /* 0x00000001ff257424 */ /* 0x000fe200078e00ff */
[----:B------:R-:W1:Y:S01]  /*4b10*/  S2R R39, SR_LANEID ;  /* 0x0000000000277919 */ /* 0x000e620000000000 */
[----:B------:R-:W4:Y:S01]  /*4b20*/  S2UR UR5, SR_CgaCtaId ;  /* 0x00000000000579c3 */ /* 0x000f220000008800 */
[----:B------:R-:W-:-:S02]  /*4b30*/  UMOV UR4, 0x400 ;  /* 0x0000040000047882 */ /* 0x000fc40000000000 */
[----:B----4-:R-:W-:Y:S01]  /*4b40*/  ULEA UR4, UR5, UR4, 0x18 ;  /* 0x0000000405047291 */ /* 0x010fe2000f8ec0ff */
[----:B------:R-:W-:-:S04]  /*4b50*/  SHF.R.U32.HI R43, RZ, 0x5, R3 ;  /* 0x00000005ff2b7819 */ /* 0x000fc80000011603 */
[----:B------:R-:W-:Y:S01]  /*4b60*/  BAR.SYNC.DEFER_BLOCKING 0x0 ;  /* 0x0000000000007b1d */ /* 0x000fe20000010000 */
[----:B--2---:R-:W-:Y:S02]  /*4b70*/  @!P2 LOP3.LUT R33, R8, 0x1, RZ, 0xc, !PT ;  /* 0x000000010821a812 */ /* 0x004fe400078e0cff */
[----:B------:R-:W-:Y:S02]  /*4b80*/  @!P4 LOP3.LUT R35, R10, 0x1, RZ, 0xc, !PT ;  /* 0x000000010a23c812 */ /* 0x000fe400078e0cff */
[----:B---3--:R-:W-:Y:S02]  /*4b90*/  @!P1 LOP3.LUT R32, R7, 0x1, RZ, 0xc, !PT ;  /* 0x0000000107209812 */ /* 0x008fe400078e0cff */
[----:B------:R-:W-:Y:S02]  /*4ba0*/  @!P0 LOP3.LUT R31, R6, 0x1, RZ, 0xc, !PT ;  /* 0x00000001061f8812 */ /* 0x000fe400078e0cff */
[----:B0-----:R-:W-:-:S04]  /*4bb0*/  IADD3 R6, PT, PT, R30, R29, R34 ;  /* 0x0000001d1e067210 */ /* 0x001fc80007ffe022 */
[----:B------:R-:W-:-:S04]  /*4bc0*/  IADD3 R6, PT, PT, R32, R31, R6 ;  /* 0x0000001f20067210 */ /* 0x000fc80007ffe006 */
[----:B------:R-:W-:Y:S02]  /*4bd0*/  IADD3 R6, PT, PT, R36, R33, R6 ;  /* 0x0000002124067210 */ /* 0x000fe40007ffe006 */
[----:B------:R-:W-:Y:S02]  /*4be0*/  @!P6 LOP3.LUT R37, R12, 0x1, RZ, 0xc, !PT ;  /* 0x000000010c25e812 */ /* 0x000fe400078e0cff */
        /* <DEDUP_REMOVED lines=31> */
[----:B------:R-:W0:Y:S01]  /*4de0*/  LDS.64 R6, [UR4+0x30] ;  /* 0x00003004ff067984 */ /* 0x000e220008000a00 */
[----:B------:R-:W-:Y:S02]  /*4df0*/  IMAD.IADD R9, R9, 0x1, R8 ;  /* 0x0000000109097824 */ /* 0x000fe400078e0208 */
        /* <DEDUP_REMOVED lines=20> */
[----:B------:R-:W-:Y:S01]  /*4f40*/  IMAD.IADD R14, R41, 0x1, -R40 ;  /* 0x00000001290e7824 */ /* 0x000fe200078e0a28 */
[----:B------:R-:W-:Y:S01]  /*4f50*/  ISETP.NE.AND P1, PT, R43, 0xd, PT ;  /* 0x0000000d2b00780c */ /* 0x000fe20003f25270 */
[C---:B0-----:R-:W-:Y:S01]  /*4f60*/  IMAD.IADD R6, R15.reuse, 0x1, R6 ;  /* 0x000000010f067824 */ /* 0x041fe200078e0206 */
[----:B------:R-:W-:Y:S02]  /*4f70*/  SEL R4, R15, R4, !P0 ;  /* 0x000000040f047207 */ /* 0x000fe40004000000 */
[----:B------:R-:W-:Y:S02]  /*4f80*/  ISETP.GT.U32.AND P0, PT, R3, 0x1f, PT ;  /* 0x0000001f0300780c */ /* 0x000fe40003f04070 */
[----:B------:R-:W-:-:S02]  /*4f90*/  ISETP.NE.AND P2, PT, R39, RZ, PT ;  /* 0x000000ff2700720c */ /* 0x000fc40003f45270 */
[----:B------:R-:W-:Y:S02]  /*4fa0*/  SEL R4, R6, R4, !P1 ;  /* 0x0000000406047207 */ /* 0x000fe40004800000 */
        /* <DEDUP_REMOVED lines=21> */
.L_x_5560:
[----:B------:R-:W-:Y:S05]  /*5100*/  @!P0 BRA `(.L_x_5517) ;  /* 0x0000000000248947 */ /* 0x000fea0003800000 */
[----:B------:R-:W-:-:S07]  /*5110*/  IMAD.MOV.U32 R6, RZ, RZ, 0xee ;  /* 0x000000eeff067424 */ /* 0x000fce00078e00ff */
.L_x_5519:
[----:B------:R-:W-:Y:S05]  /*5120*/  NANOSLEEP R6 ;  /* 0x000000060000735d */ /* 0x000fea0003800000 */
[----:B------:R-:W2:Y:S01]  /*5130*/  LD.E.64.STRONG.GPU R8, desc[UR8][R10.64+0x100] ;  /* 0x000100080a087980 */ /* 0x000ea2000c10fb00 */
[----:B------:R-:W-:Y:S01]  /*5140*/  UMOV UR5, 0xffffffff ;  /* 0xffffffff00057882 */ /* 0x000fe20000000000 */
[----:B------:R-:W-:Y:S02]  /*5150*/  SHF.R.U32.HI R6, RZ, 0x1, R6 ;  /* 0x00000001ff067819 */ /* 0x000fe40000011606 */
[----:B--2---:R-:W-:Y:S01]  /*5160*/  ISETP.NE.AND P0, PT, R8, 0x63, PT ;  /* 0x000000630800780c */ /* 0x004fe20003f05270 */
[----:B------:R-:W-:-:S12]  /*5170*/  BRA.DIV UR5, `(.L_x_5518) ;  /* 0x0000001e05c87947 */ /* 0x000fd8000b800000 */
[----:B------:R-:W-:-:S13]  /*5180*/  VOTE.ANY P0, !P0 ;  /* 0x0000000000ff7806 */ /* 0x000fda0004000100 */
.L_x_5563:
[----:B------:R-:W-:Y:S05]  /*5190*/  @P0 BRA `(.L_x_5519) ;  /* 0xfffffffc00e00947 */ /* 0x000fea000383ffff */
.L_x_5517:
        /* <DEDUP_REMOVED lines=25> */
[-C--:B------:R-:W-:Y:S01]  /*5330*/  ISETP.GT.AND P0, PT, R9, R46.reuse, PT ;  /* 0x0000002e0900720c */ /* 0x080fe20003f04270 */
[----:B------:R-:W-:Y:S02]  /*5340*/  VIADD R9, R39, 0x10 ;  /* 0x0000001027097836 */ /* 0x000fe40000000000 */
[----:B------:R-:W-:Y:S02]  /*5350*/  IMAD.IADD R45, R43, 0x1, R12 ;  /* 0x000000012b2d7824 */ /* 0x000fe400078e020c */
[----:B------:R-:W-:Y:S01]  /*5360*/  IMAD.X R43, RZ, RZ, R11, P2 ;  /* 0x000000ffff2b7224 */ /* 0x000fe200010e060b */
[----:B------:R-:W-:-:S02]  /*5370*/  ISETP.GT.AND P1, PT, R9, R46, PT ;  /* 0x0000002e0900720c */ /* 0x000fc40003f24270 */
        /* <DEDUP_REMOVED lines=8> */
.L_x_5572:
[----:B------:R-:W-:Y:S05]  /*5400*/  @!P0 BRA `(.L_x_5521) ;  /* 0x0000000000dc8947 */ /* 0x000fea0003800000 */
[----:B------:R-:W-:-:S07]  /*5410*/  IMAD.MOV.U32 R13, RZ, RZ, 0xee ;  /* 0x000000eeff0d7424 */ /* 0x000fce00078e00ff */
.L_x_5527:
        /* <DEDUP_REMOVED lines=10> */
.L_x_5575:
[----:B------:R-:W-:Y:S05]  /*54c0*/  @!P0 BRA `(.L_x_5523) ;  /* 0x0000000000248947 */ /* 0x000fea0003800000 */
[----:B------:R-:W-:-:S07]  /*54d0*/  IMAD.MOV.U32 R12, RZ, RZ, R13 ;  /* 0x000000ffff0c7224 */ /* 0x000fce00078e000d */
.L_x_5525:
[----:B------:R-:W-:Y:S05]  /*54e0*/  NANOSLEEP R12 ;  /* 0x0000000c0000735d */ /* 0x000fea0003800000 */
[----:B------:R-:W2:Y:S01]  /*54f0*/  LD.E.64.STRONG.GPU R8, desc[UR8][R10.64+-0x100] ;  /* 0xffff00080a087980 */ /* 0x000ea2000c10fb00 */
[----:B------:R-:W-:Y:S01]  /*5500*/  UMOV UR5, 0xffffffff ;  /* 0xffffffff00057882 */ /* 0x000fe20000000000 */
[----:B------:R-:W-:Y:S02]  /*5510*/  SHF.R.U32.HI R12, RZ, 0x1, R12 ;  /* 0x00000001ff0c7819 */ /* 0x000fe4000001160c */
[----:B--2---:R-:W-:Y:S01]  /*5520*/  ISETP.NE.AND P0, PT, R8, 0x63, PT ;  /* 0x000000630800780c */ /* 0x004fe20003f05270 */
[----:B------:R-:W-:-:S12]  /*5530*/  BRA.DIV UR5, `(.L_x_5524) ;  /* 0x00000022051c7947 */ /* 0x000fd8000b800000 */
[----:B------:R-:W-:-:S13]  /*5540*/  VOTE.ANY P0, !P0 ;  /* 0x0000000000ff7806 */ /* 0x000fda0004000100 */
.L_x_5578:
[----:B------:R-:W-:Y:S05]  /*5550*/  @P0 BRA `(.L_x_5525) ;  /* 0xfffffffc00e00947 */ /* 0x000fea000383ffff */
.L_x_5523:
        /* <DEDUP_REMOVED lines=33> */
.L_x_5587:
[----:B------:R-:W-:Y:S05]  /*5770*/  @P0 BRA `(.L_x_5527) ;  /* 0xfffffffc00280947 */ /* 0x000fea000383ffff */
.L_x_5521:
        /* <DEDUP_REMOVED lines=16> */
.L_x_5515:
[----:B------:R-:W-:Y:S05]  /*5880*/  WARPSYNC.ALL ;  /* 0x0000000000007948 */ /* 0x000fea0003800000 */
[----:B------:R-:W0:Y:S08]  /*5890*/  S2UR UR5, SR_CgaCtaId ;  /* 0x00000000000579c3 */ /* 0x000e300000008800 */
[----:B------:R-:W-:Y:S01]  /*58a0*/  BAR.SYNC.DEFER_BLOCKING 0x0 ;  /* 0x0000000000007b1d */ /* 0x000fe20000010000 */
[C---:B------:R-:W-:Y:S01]  /*58b0*/  ISETP.NE.AND P0, PT, R3.reuse, RZ, PT ;  /* 0x000000ff0300720c */ /* 0x040fe20003f05270 */
[----:B------:R-:W-:Y:S01]  /*58c0*/  VIADD R43, R3, 0x1180 ;  /* 0x00001180032b7836 */ /* 0x000fe20000000000 */
[----:B------:R-:W-:-:S02]  /*58d0*/  ISETP.NE.AND P1, PT, R28, RZ, PT ;  /* 0x000000ff1c00720c */ /* 0x000fc40003f25270 */
[----:B------:R-:W-:Y:S01]  /*58e0*/  ISETP.GE.AND P6, PT, R3, R2, PT ;  /* 0x000000020300720c */ /* 0x000fe20003fc6270 */
[----:B------:R-:W-:Y:S01]  /*58f0*/  UMOV UR4, 0x400 ;  /* 0x0000040000047882 */ /* 0x000fe20000000000 */
[----:B------:R-:W1:Y:S01]  /*5900*/  S2R R15, SR_CTAID.Y ;  /* 0x00000000000f7919 */ /* 0x000e620000002600 */
[----:B0-----:R-:W-:-:S09]  /*5910*/  ULEA UR4, UR5, UR4, 0x18 ;  /* 0x0000000405047291 */ /* 0x001fd2000f8ec0ff */
[----:B--2---:R-:W0:Y:S04]  /*5920*/  LDS R0, [UR4+0x48] ;  /* 0x00004804ff007984 */ /* 0x004e280008000800 */
[----:B------:R-:W2:Y:S01]  /*5930*/  LDS.128 R4, [UR4+0x60] ;  /* 0x00006004ff047984 */ /* 0x000ea20008000c00 */
[----:B0-----:R-:W-:Y:S01]  /*5940*/  SEL R0, R0, RZ, P0 ;  /* 0x000000ff00007207 */ /* 0x001fe20000000000 */
[----:B------:R-:W-:Y:S01]  /*5950*/  BAR.SYNC.DEFER_BLOCKING 0x0 ;  /* 0x0000000000007b1d */ /* 0x000fe20000010000 */
[----:B------:R-:W-:Y:S01]  /*5960*/  ISETP.NE.AND P0, PT, R37, RZ, PT ;  /* 0x000000ff2500720c */ /* 0x000fe20003f05270 */
[----:B------:R-:W-:Y:S02]  /*5970*/  VIADD R37, R3, 0x700 ;  /* 0x0000070003257836 */ /* 0x000fe40000000000 */
[----:B------:R-:W-:Y:S01]  /*5980*/  IMAD.IADD R8, R0, 0x1, R9 ;  /* 0x0000000100087824 */ /* 0x000fe200078e0209 */
[----:B------:R-:W-:-:S03]  /*5990*/  IADD3 R9, PT, PT, -R2, 0x1340, RZ ;  /* 0x0000134002097810 */ /* 0x000fc60007ffe1ff */
[----:B--2---:R-:W-:Y:S01]  /*59a0*/  IMAD.IADD R4, R8, 0x1, -R5 ;  /* 0x0000000108047824 */ /* 0x004fe200078e0a05 */
[----:B------:R-:W-:Y:S02]  /*59b0*/  IADD3 R0, PT, PT, R2, R9, -R7 ;  /* 0x0000000902007210 */ /* 0x000fe40007ffe807 */
[----:B------:R-:W-:Y:S01]  /*59c0*/  IADD3 R10, PT, PT, R5, -R8, -R28 ;  /* 0x80000008050a7210 */ /* 0x000fe20007ffe81c */
[C-C-:B------:R-:W-:Y:S01]  /*59d0*/  IMAD R7, R3.reuse, 0xb, -R4.reuse ;  /* 0x0000000b03077824 */ /* 0x140fe200078e0a04 */
[C---:B------:R-:W-:Y:S01]  /*59e0*/  @!P6 ISETP.GE.AND P4, PT, R3.reuse, R0, PT ;  /* 0x000000000300e20c */ /* 0x040fe20003f86270 */
[----:B------:R-:W-:Y:S02]  /*59f0*/  IMAD.IADD R4, R0, 0x1, R4 ;  /* 0x0000000100047824 */ /* 0x000fe400078e0204 */
[----:B------:R-:W-:Y:S02]  /*5a00*/  IMAD.IADD R8, R34, 0x1, R8 ;  /* 0x0000000122087824 */ /* 0x000fe400078e0208 */
[----:B------:R-:W-:Y:S01]  /*5a10*/  IMAD R10, R3, 0xb, R10 ;  /* 0x0000000b030a7824 */ /* 0x000fe200078e020a */
[----:B------:R-:W-:Y:S01]  /*5a20*/  SEL R7, R7, R4, !P1 ;  /* 0x0000000407077207 */ /* 0x000fe20004800000 */
[----:B------:R-:W-:Y:S01]  /*5a30*/  IMAD.IADD R12, R5, 0x1, -R8 ;  /* 0x00000001050c7824 */ /* 0x000fe200078e0a08 */
[----:B------:R-:W-:Y:S01]  /*5a40*/  ISETP.NE.AND P1, PT, R27, RZ, PT ;  /* 0x000000ff1b00720c */ /* 0x000fe20003f25270 */
[----:B------:R-:W-:Y:S01]  /*5a50*/  IMAD.IADD R4, R4, 0x1, R28 ;  /* 0x0000000104047824 */ /* 0x000fe200078e021c */
[----:B------:R-:W-:Y:S01]  /*5a60*/  LEA R7, R7, UR4, 0x2 ;  /* 0x0000000407077c11 */ /* 0x000fe2000f8e10ff */
[----:B------:R-:W-:-:S02]  /*5a70*/  VIADD R10, R10, 0x1 ;  /* 0x000000010a0a7836 */ /* 0x000fc40000000000 */
[----:B------:R-:W-:Y:S02]  /*5a80*/  IMAD.IADD R8, R8, 0x1, R29 ;  /* 0x0000000108087824 */ /* 0x000fe400078e021d */
[----:B------:R-:W-:Y:S01]  /*5a90*/  IMAD R12, R3, 0xb, R12 ;  /* 0x0000000b030c7824 */ /* 0x000fe200078e020c */
[----:B------:R-:W-:Y:S01]  /*5aa0*/  SEL R10, R10, R4, !P1 ;  /* 0x000000040a0a7207 */ /* 0x000fe20004800000 */
[----:B------:R-:W-:Y:S01]  /*5ab0*/  IMAD.IADD R4, R4, 0x1, R27 ;  /* 0x0000000104047824 */ /* 0x000fe200078e021b */
[----:B------:R-:W-:Y:S01]  /*5ac0*/  ISETP.NE.AND P1, PT, R29, RZ, PT ;  /* 0x000000ff1d00720c */ /* 0x000fe20003f25270 */
[----:B------:R-:W-:Y:S01]  /*5ad0*/  IMAD.IADD R14, R5, 0x1, -R8 ;  /* 0x00000001050e7824 */ /* 0x000fe200078e0a08 */
[----:B-----5:R0:W-:Y:S01]  /*5ae0*/  STS [R7], R16 ;  /* 0x0000001007007388 */ /* 0x0201e20000000800 */
[----:B------:R-:W-:Y:S01]  /*5af0*/  VIADD R12, R12, 0x2 ;  /* 0x000000020c0c7836 */ /* 0x000fe20000000000 */
[----:B------:R-:W-:Y:S01]  /*5b00*/  LEA R10, R10, UR4, 0x2 ;  /* 0x000000040a0a7c11 */ /* 0x000fe2000f8e10ff */
[----:B------:R-:W-:-:S02]  /*5b10*/  IMAD.IADD R8, R8, 0x1, R30 ;  /* 0x0000000108087824 */ /* 0x000fc400078e021e */
[----:B------:R-:W-:Y:S01]  /*5b20*/  IMAD R14, R3, 0xb, R14 ;  /* 0x0000000b030e7824 */ /* 0x000fe200078e020e */
[----:B------:R-:W-:Y:S01]  /*5b30*/  SEL R12, R12, R4, !P1 ;  /* 0x000000040c0c7207 */ /* 0x000fe20004800000 */
[----:B------:R-:W-:Y:S01]  /*5b40*/  IMAD.IADD R29, R4, 0x1, R29 ;  /* 0x00000001041d7824 */ /* 0x000fe200078e021d */
[----:B------:R-:W-:Y:S01]  /*5b50*/  ISETP.NE.AND P1, PT, R30, RZ, PT ;  /* 0x000000ff1e00720c */ /* 0x000fe20003f25270 */
[----:B------:R-:W-:Y:S01]  /*5b60*/  IMAD.IADD R4, R5, 0x1, -R8 ;  /* 0x0000000105047824 */ /* 0x000fe200078e0a08 */
[----:B0-----:R-:W-:Y:S01]  /*5b70*/  LEA R7, R12, UR4, 0x2 ;  /* 0x000000040c077c11 */ /* 0x001fe2000f8e10ff */
[----:B------:R-:W-:Y:S01]  /*5b80*/  VIADD R14, R14, 0x3 ;  /* 0x000000030e0e7836 */ /* 0x000fe20000000000 */
[----:B------:R0:W-:Y:S01]  /*5b90*/  STS [R10], R17 ;  /* 0x000000110a007388 */ /* 0x0001e20000000800 */
[----:B------:R-:W-:Y:S02]  /*5ba0*/  IMAD.IADD R8, R8, 0x1, R31 ;  /* 0x0000000108087824 */ /* 0x000fe400078e021f */
        /* <DEDUP_REMOVED lines=8> */
[----:B------:R-:W-:-:S02]  /*5c30*/  IMAD.IADD R8, R8, 0x1, R32 ;  /* 0x0000000108087824 */ /* 0x000fc400078e0220 */
[----:B------:R-:W-:Y:S01]  /*5c40*/  IMAD R12, R3, 0xb, R12 ;  /* 0x0000000b030c7824 */ /* 0x000fe200078e020c */
[----:B------:R-:W-:Y:S01]  /*5c50*/  SEL R4, R4, R29, !P1 ;  /* 0x0000001d04047207 */ /* 0x000fe20004800000 */
[----:B0-----:R-:W-:Y:S01]  /*5c60*/  IMAD.IADD R10, R5, 0x1, -R8 ;  /* 0x00000001050a7824 */ /* 0x001fe200078e0a08 */
[----:B------:R-:W-:Y:S01]  /*5c70*/  ISETP.NE.AND P1, PT, R32, RZ, PT ;  /* 0x000000ff2000720c */ /* 0x000fe20003f25270 */
[----:B------:R-:W-:Y:S01]  /*5c80*/  IMAD.IADD R29, R29, 0x1, R31 ;  /* 0x000000011d1d7824 */ /* 0x000fe200078e021f */
[----:B--2---:R-:W-:Y:S01]  /*5c90*/  LEA R7, R4, UR4, 0x2 ;  /* 0x0000000404077c11 */ /* 0x004fe2000f8e10ff */
[----:B------:R-:W-:Y:S01]  /*5ca0*/  IMAD.IADD R8, R8, 0x1, R33 ;  /* 0x0000000108087824 */ /* 0x000fe200078e0221 */
[----:B------:R0:W-:Y:S01]  /*5cb0*/  STS [R14], R19 ;  /* 0x000000130e007388 */ /* 0x0001e20000000800 */
[----:B------:R-:W-:Y:S02]  /*5cc0*/  VIADD R12, R12, 0x5 ;  /* 0x000000050c0c7836 */ /* 0x000fe40000000000 */
[----:B------:R-:W-:Y:S01]  /*5cd0*/  IMAD R10, R3, 0xb, R10 ;  /* 0x0000000b030a7824 */ /* 0x000fe200078e020a */
[----:B------:R2:W-:Y:S01]  /*5ce0*/  STS [R7], R20 ;  /* 0x0000001407007388 */ /* 0x0005e20000000800 */
[----:B------:R-:W-:Y:S01]  /*5cf0*/  IMAD.IADD R16, R5, 0x1, -R8 ;  /* 0x0000000105107824 */ /* 0x000fe200078e0a08 */
[----:B------:R-:W-:Y:S01]  /*5d00*/  SEL R12, R12, R29, !P1 ;  /* 0x0000001d0c0c7207 */ /* 0x000fe20004800000 */
[----:B------:R-:W-:Y:S01]  /*5d10*/  IMAD.IADD R8, R8, 0x1, R36 ;  /* 0x0000000108087824 */ /* 0x000fe200078e0224 */
[----:B------:R-:W-:Y:S01]  /*5d20*/  ISETP.NE.AND P1, PT, R33, RZ, PT ;  /* 0x000000ff2100720c */ /* 0x000fe20003f25270 */
[----:B------:R-:W-:Y:S01]  /*5d30*/  IMAD.IADD R29, R29, 0x1, R32 ;  /* 0x000000011d1d7824 */ /* 0x000fe200078e0220 */
[----:B------:R-:W-:Y:S01]  /*5d40*/  LEA R12, R12, UR4, 0x2 ;  /* 0x000000040c0c7c11 */ /* 0x000fe2000f8e10ff */
[----:B------:R-:W-:-:S02]  /*5d50*/  VIADD R10, R10, 0x6 ;  /* 0x000000060a0a7836 */ /* 0x000fc40000000000 */
[----:B------:R-:W-:Y:S02]  /*5d60*/  IMAD R16, R3, 0xb, R16 ;  /* 0x0000000b03107824 */ /* 0x000fe400078e0210 */
[----:B------:R-:W-:Y:S01]  /*5d70*/  IMAD.IADD R4, R8, 0x1, R35 ;  /* 0x0000000108047824 */ /* 0x000fe200078e0223 */
[----:B------:R-:W-:Y:S01]  /*5d80*/  SEL R10, R10, R29, !P1 ;  /* 0x0000001d0a0a7207 */ /* 0x000fe20004800000 */
[----:B------:R-:W-:Y:S01]  /*5d90*/  IMAD.IADD R8, R5, 0x1, -R8 ;  /* 0x0000000105087824 */ /* 0x000fe200078e0a08 */
[----:B------:R-:W-:Y:S01]  /*5da0*/  ISETP.NE.AND P1, PT, R36, RZ, PT ;  /* 0x000000ff2400720c */ /* 0x000fe20003f25270 */
[----:B------:R-:W-:Y:S01]  /*5db0*/  IMAD.IADD R29, R29, 0x1, R33 ;  /* 0x000000011d1d7824 */ /* 0x000fe200078e0221 */
[----:B0-----:R-:W-:Y:S01]  /*5dc0*/  IADD3 R14, PT, PT, R5, -R4, -R38 ;  /* 0x80000004050e7210 */ /* 0x001fe20007ffe826 */
[----:B------:R-:W-:Y:S01]  /*5dd0*/  VIADD R16, R16, 0x7 ;  /* 0x0000000710107836 */ /* 0x000fe20000000000 */
[----:B--2---:R-:W-:Y:S01]  /*5de0*/  LEA R7, R10, UR4, 0x2 ;  /* 0x000000040a077c11 */ /* 0x004fe2000f8e10ff */
[----:B------:R-:W-:Y:S01]  /*5df0*/  IMAD R8, R3, 0xb, R8 ;  /* 0x0000000b03087824 */ /* 0x000fe200078e0208 */
[----:B------:R-:W-:Y:S01]  /*5e00*/  STS [R12], R21 ;  /* 0x000000150c007388 */ /* 0x000fe20000000800 */
[----:B------:R-:W-:Y:S01]  /*5e10*/  IMAD.IADD R4, R5, 0x1, -R4 ;  /* 0x0000000105047824 */ /* 0x000fe200078e0a04 */
[----:B------:R-:W-:Y:S01]  /*5e20*/  SEL R16, R16, R29, !P1 ;  /* 0x0000001d10107207 */ /* 0x000fe20004800000 */
[----:B------:R-:W-:Y:S01]  /*5e30*/  IMAD.IADD R29, R29, 0x1, R36 ;  /* 0x000000011d1d7824 */ /* 0x000fe200078e0224 */
[----:B------:R-:W-:Y:S01]  /*5e40*/  ISETP.NE.AND P1, PT, R35, RZ, PT ;  /* 0x000000ff2300720c */ /* 0x000fe20003f25270 */
[----:B------:R-:W-:Y:S01]  /*5e50*/  VIADD R8, R8, 0x8 ;  /* 0x0000000808087836 */ /* 0x000fe20000000000 */
[----:B------:R-:W-:Y:S01]  /*5e60*/  LEA R16, R16, UR4, 0x2 ;  /* 0x0000000410107c11 */ /* 0x000fe2000f8e10ff */
[C---:B------:R-:W-:Y:S01]  /*5e70*/  IMAD R4, R3.reuse, 0xb, R4 ;  /* 0x0000000b03047824 */ /* 0x040fe200078e0204 */
[----:B------:R0:W-:Y:S01]  /*5e80*/  STS [R7], R22 ;  /* 0x0000001607007388 */ /* 0x0001e20000000800 */
[----:B------:R-:W-:Y:S01]  /*5e90*/  IMAD R14, R3, 0xb, R14 ;  /* 0x0000000b030e7824 */ /* 0x000fe200078e020e */
[----:B------:R-:W-:Y:S01]  /*5ea0*/  SEL R8, R8, R29, !P1 ;  /* 0x0000001d08087207 */ /* 0x000fe20004800000 */
[----:B------:R-:W-:Y:S01]  /*5eb0*/  IMAD.IADD R35, R29, 0x1, R35 ;  /* 0x000000011d237824 */ /* 0x000fe200078e0223 */
[----:B------:R-:W-:Y:S01]  /*5ec0*/  ISETP.NE.AND P1, PT, R38, RZ, PT ;  /* 0x000000ff2600720c */ /* 0x000fe20003f25270 */
[----:B------:R-:W-:Y:S01]  /*5ed0*/  VIADD R4, R4, 0x9 ;  /* 0x0000000904047836 */ /* 0x000fe20000000000 */
[----:B------:R-:W-:Y:S01]  /*5ee0*/  LEA R11, R8, UR4, 0x2 ;  /* 0x00000004080b7c11 */ /* 0x000fe2000f8e10ff */
[----:B------:R-:W-:Y:S01]  /*5ef0*/  VIADD R14, R14, 0xa ;  /* 0x0000000a0e0e7836 */ /* 0x000fe20000000000 */
[----:B------:R-:W-:Y:S01]  /*5f00*/  STS [R16], R23 ;  /* 0x0000001710007388 */ /* 0x000fe20000000800 */
[----:B------:R-:W-:Y:S01]  /*5f10*/  @P0 IMAD.IADD R14, R35, 0x1, R38 ;  /* 0x00000001230e0824 */ /* 0x000fe200078e0226 */
[----:B------:R-:W-:Y:S01]  /*5f20*/  SEL R4, R4, R35, !P1 ;  /* 0x0000002304047207 */ /* 0x000fe20004800000 */
[----:B------:R-:W1:Y:S01]  /*5f30*/  LDC R10, c[0x0][0x374] ;  /* 0x0000dd00ff0a7b82 */ /* 0x000e620000000800 */
[----:B------:R-:W-:Y:S01]  /*5f40*/  STS [R11], R24 ;  /* 0x000000180b007388 */ /* 0x000fe20000000800 */
[C---:B------:R-:W-:Y:S01]  /*5f50*/  VIADD R17, R3.reuse, 0x1c0 ;  /* 0x000001c003117836 */ /* 0x040fe20000000000 */
[----:B------:R-:W-:Y:S01]  /*5f60*/  LEA R8, R4, UR4, 0x2 ;  /* 0x0000000404087c11 */ /* 0x000fe2000f8e10ff */
[C---:B------:R-:W-:Y:S01]  /*5f70*/  VIADD R31, R3.reuse, 0x380 ;  /* 0x00000380031f7836 */ /* 0x040fe20000000000 */
[----:B------:R-:W-:Y:S01]  /*5f80*/  LEA R13, R14, UR4, 0x2 ;  /* 0x000000040e0d7c11 */ /* 0x000fe2000f8e10ff */
[----:B------:R-:W-:Y:S01]  /*5f90*/  VIADD R35, R3, 0x540 ;  /* 0x0000054003237836 */ /* 0x000fe20000000000 */
[-C--:B------:R-:W-:Y:S01]  /*5fa0*/  ISETP.GE.AND P3, PT, R17, R2.reuse, PT ;  /* 0x000000021100720c */ /* 0x080fe20003f66270 */
[----:B------:R-:W-:Y:S01]  /*5fb0*/  STS [R8], R25 ;  /* 0x0000001908007388 */ /* 0x000fe20000000800 */
[----:B0-----:R-:W-:Y:S01]  /*5fc0*/  LEA R7, R3, UR4, 0x2 ;  /* 0x0000000403077c11 */ /* 0x001fe2000f8e10ff */
[----:B------:R-:W0:Y:S01]  /*5fd0*/  LDCU UR4, c[0x0][0x3ac] ;  /* 0x00007580ff0477ac */ /* 0x000e220008000800 */
[-C--:B------:R-:W-:Y:S01]  /*5fe0*/  ISETP.GE.AND P2, PT, R31, R2.reuse, PT ;  /* 0x000000021f00720c */ /* 0x080fe20003f46270 */
[----:B------:R2:W-:Y:S01]  /*5ff0*/  STS [R13], R26 ;  /* 0x0000001a0d007388 */ /* 0x0005e20000000800 */
[----:B------:R-:W-:Y:S01]  /*6000*/  BAR.SYNC.DEFER_BLOCKING 0x0 ;  /* 0x0000000000007b1d */ /* 0x000fe20000010000 */
[----:B------:R-:W-:-:S02]  /*6010*/  ISETP.GE.AND P1, PT, R35, R2, PT ;  /* 0x000000022300720c */ /* 0x000fc40003f26270 */
[----:B------:R-:W-:Y:S02]  /*6020*/  ISETP.GE.AND P0, PT, R37, R2, PT ;  /* 0x000000022500720c */ /* 0x000fe40003f06270 */
[----:B------:R-:W-:-:S03]  /*6030*/  ISETP.GE.OR P5, PT, R17, R0, P3 ;  /* 0x000000001100720c */ /* 0x000fc60001fa6670 */
[----:B--2---:R-:W2:Y:S01]  /*6040*/  @!P3 LDC.64 R12, c[0x0][0x390] ;  /* 0x0000e400ff0cbb82 */ /* 0x004ea20000000a00 */
[----:B-1----:R-:W-:-:S04]  /*6050*/  IMAD R4, R10, UR6, R15 ;  /* 0x000000060a047c24 */ /* 0x002fc8000f8e020f */
[----:B------:R-:W-:Y:S01]  /*6060*/  IMAD R4, R4, 0x1340, -R5 ;  /* 0x0000134004047824 */ /* 0x000fe200078e0a05 */
[----:B------:R-:W-:Y:S02]  /*6070*/  IADD3 R5, PT, PT, R3, R5, -R0 ;  /* 0x0000000503057210 */ /* 0x000fe40007ffe800 */
[----:B------:R-:W1:Y:S01]  /*6080*/  @!P6 LDC.64 R10, c[0x0][0x390] ;  /* 0x0000e400ff0aeb82 */ /* 0x000e620000000a00 */
[----:B------:R-:W-:Y:S02]  /*6090*/  IMAD.IADD R4, R4, 0x1, R3 ;  /* 0x0000000104047824 */ /* 0x000fe400078e0203 */
[----:B------:R-:W-:-:S03]  /*60a0*/  @!P3 VIADD R23, R5, 0x1c0 ;  /* 0x000001c00517b836 */ /* 0x000fc60000000000 */
[----:B------:R-:W-:Y:S02]  /*60b0*/  LOP3.LUT R4, RZ, R4, RZ, 0x33, !PT ;  /* 0x00000004ff047212 */ /* 0x000fe400078e33ff */
[----:B------:R-:W3:Y:S01]  /*60c0*/  @!P2 LDC.64 R14, c[0x0][0x390] ;  /* 0x0000e400ff0eab82 */ /* 0x000ee20000000a00 */
[----:B------:R-:W4:Y:S02]  /*60d0*/  @!P6 LDS R21, [R7] ;  /* 0x000000000715e984 */ /* 0x000f240000000800 */
[----:B0-----:R-:W-:Y:S02]  /*60e0*/  VIADD R4, R4, UR4 ;  /* 0x0000000404047c36 */ /* 0x001fe40008000000 */
[----:B------:R-:W0:Y:S03]  /*60f0*/  @!P3 LDS R27, [R7+0x700] ;  /* 0x00070000071bb984 */ /* 0x000e260000000800 */
[----:B------:R-:W3:Y:S01]  /*6100*/  @!P1 LDC.64 R16, c[0x0][0x390] ;  /* 0x0000e400ff109b82 */ /* 0x000ee20000000a00 */
[C---:B------:R-:W-:Y:S01]  /*6110*/  @!P6 SEL R19, R4.reuse, R5, !P4 ;  /* 0x000000050413e207 */ /* 0x040fe20006000000 */
[----:B------:R-:W3:Y:S01]  /*6120*/  @!P2 LDS R25, [R7+0xe00] ;  /* 0x000e00000719a984 */ /* 0x000ee20000000800 */
[-C--:B------:R-:W-:Y:S01]  /*6130*/  ISETP.GE.OR P4, PT, R31, R0.reuse, P2 ;  /* 0x000000001f00720c */ /* 0x080fe20001786670 */
[----:B------:R-:W-:Y:S01]  /*6140*/  @!P5 VIADD R23, R4, 0xfffffe40 ;  /* 0xfffffe400417d836 */ /* 0x000fe20000000000 */
[----:B------:R-:W-:Y:S01]  /*6150*/  ISETP.GE.OR P5, PT, R35, R0, P1 ;  /* 0x000000002300720c */ /* 0x000fe20000fa6670 */
[----:B------:R-:W3:Y:S01]  /*6160*/  @!P1 LDS R29, [R7+0x1500] ;  /* 0x00150000071d9984 */ /* 0x000ee20000000800 */
[----:B------:R-:W-:-:S02]  /*6170*/  VIADD R35, R3, 0x8c0 ;  /* 0x000008c003237836 */ /* 0x000fc40000000000 */
[----:B-1----:R-:W-:Y:S01]  /*6180*/  @!P6 IMAD.WIDE R10, R19, 0x4, R10 ;  /* 0x00000004130ae825 */ /* 0x002fe200078e020a */
[----:B------:R-:W1:Y:S01]  /*6190*/  @!P0 LDS R33, [R7+0x1c00] ;  /* 0x001c000007218984 */ /* 0x000e620000000800 */
[----:B------:R-:W1:Y:S02]  /*61a0*/  @!P0 LDC.64 R18, c[0x0][0x390] ;  /* 0x0000e400ff128b82 */ /* 0x000e640000000a00 */
[----:B--2---:R-:W-:-:S04]  /*61b0*/  @!P3 IMAD.WIDE R12, R23, 0x4, R12 ;  /* 0x00000004170cb825 */ /* 0x004fc800078e020c */
[C---:B------:R-:W-:Y:S02]  /*61c0*/  @!P2 VIADD R23, R5.reuse, 0x380 ;  /* 0x000003800517a836 */ /* 0x040fe40000000000 */
[C---:B------:R-:W-:Y:S02]  /*61d0*/  @!P4 VIADD R23, R4.reuse, 0xfffffc80 ;  /* 0xfffffc800417c836 */ /* 0x040fe40000000000 */
[----:B------:R-:W-:Y:S02]  /*61e0*/  @!P1 VIADD R31, R5, 0x540 ;  /* 0x00000540051f9836 */ /* 0x000fe40000000000 */
[----:B------:R-:W-:Y:S01]  /*61f0*/  @!P5 VIADD R31, R4, 0xfffffac0 ;  /* 0xfffffac0041fd836 */ /* 0x000fe20000000000 */
[----:B----4-:R2:W-:Y:S01]  /*6200*/  @!P6 STG.E desc[UR8][R10.64], R21 ;  /* 0x000000150a00e986 */ /* 0x0105e2000c101908 */
[----:B------:R-:W-:Y:S01]  /*6210*/  ISETP.GE.OR P6, PT, R37, R0, P0 ;  /* 0x000000002500720c */ /* 0x000fe200007c6670 */
[----:B------:R-:W-:Y:S02]  /*6220*/  VIADD R37, R3, 0xc40 ;  /* 0x00000c4003257836 */ /* 0x000fe40000000000 */
[----:B0-----:R0:W-:Y:S01]  /*6230*/  @!P3 STG.E desc[UR8][R12.64], R27 ;  /* 0x0000001b0c00b986 */ /* 0x0011e2000c101908 */
[----:B------:R-:W-:-:S02]  /*6240*/  ISETP.GE.AND P3, PT, R35, R2, PT ;  /* 0x000000022300720c */ /* 0x000fc40003f66270 */
[----:B------:R-:W-:Y:S02]  /*6250*/  ISETP.GE.AND P5, PT, R37, R2, PT ;  /* 0x000000022500720c */ /* 0x000fe40003fa6270 */
[----:B------:R-:W-:Y:S01]  /*6260*/  ISETP.GE.OR P4, PT, R35, R0, P3 ;  /* 0x000000002300720c */ /* 0x000fe20001f86670 */
[----:B------:R-:W-:Y:S02]  /*6270*/  @!P0 VIADD R35, R5, 0x700 ;  /* 0x0000070005238836 */ /* 0x000fe40000000000 */
[----:B--2---:R-:W-:Y:S02]  /*6280*/  VIADD R21, R3, 0xa80 ;  /* 0x00000a8003157836 */ /* 0x004fe40000000000 */
[----:B---3--:R-:W-:-:S04]  /*6290*/  @!P2 IMAD.WIDE R10, R23, 0x4, R14 ;  /* 0x00000004170aa825 */ /* 0x008fc800078e020e */
[----:B------:R-:W-:Y:S01]  /*62a0*/  @!P6 VIADD R35, R4, 0xfffff900 ;  /* 0xfffff9000423e836 */ /* 0x000fe20000000000 */
[----:B------:R-:W-:Y:S01]  /*62b0*/  ISETP.GE.AND P6, PT, R21, R2, PT ;  /* 0x000000021500720c */ /* 0x000fe20003fc6270 */
[----:B0-----:R-:W-:Y:S01]  /*62c0*/  @!P1 IMAD.WIDE R12, R31, 0x4, R16 ;  /* 0x000000041f0c9825 */ /* 0x001fe200078e0210 */
[----:B------:R0:W-:Y:S02]  /*62d0*/  @!P2 STG.E desc[UR8][R10.64], R25 ;  /* 0x000000190a00a986 */ /* 0x0001e4000c101908 */
[-C--:B------:R-:W-:Y:S01]  /*62e0*/  ISETP.GE.OR P2, PT, R21, R0.reuse, P6 ;  /* 0x000000001500720c */ /* 0x080fe20003746670 */
[----:B-1----:R-:W-:Y:S01]  /*62f0*/  @!P0 IMAD.WIDE R14, R35, 0x4, R18 ;  /* 0x00000004230e8825 */ /* 0x002fe200078e0212 */
[----:B------:R1:W-:Y:S01]  /*6300*/  @!P1 STG.E desc[UR8][R12.64], R29 ;  /* 0x0000001d0c009986 */ /* 0x0003e2000c101908 */
[----:B------:R-:W-:Y:S02]  /*6310*/  ISETP.GE.OR P1, PT, R37, R0, P5 ;  /* 0x000000002500720c */ /* 0x000fe40002f26670 */
[C---:B------:R-:W-:Y:S01]  /*6320*/  VIADD R17, R3.reuse, 0xe00 ;  /* 0x00000e0003117836 */ /* 0x040fe20000000000 */
[----:B------:R-:W-:Y:S01]  /*6330*/  @!P0 STG.E desc[UR8][R14.64], R33 ;  /* 0x000000210e008986 */ /* 0x000fe2000c101908 */
[----:B------:R-:W-:-:S02]  /*6340*/  VIADD R19, R3, 0xfc0 ;  /* 0x00000fc003137836 */ /* 0x000fc40000000000 */
[----:B------:R-:W-:Y:S01]  /*6350*/  @!P3 VIADD R23, R5, 0x8c0 ;  /* 0x000008c00517b836 */ /* 0x000fe20000000000 */
[-C--:B------:R-:W-:Y:S01]  /*6360*/  ISETP.GE.AND P0, PT, R17, R2.reuse, PT ;  /* 0x000000021100720c */ /* 0x080fe20003f06270 */
[----:B------:R-:W-:Y:S01]  /*6370*/  @!P6 VIADD R27, R5, 0xa80 ;  /* 0x00000a80051be836 */ /* 0x000fe20000000000 */
[----:B------:R-:W2:Y:S01]  /*6380*/  @!P3 LDS R21, [R7+0x2300] ;  /* 0x002300000715b984 */ /* 0x000ea20000000800 */
[C---:B------:R-:W-:Y:S01]  /*6390*/  @!P4 VIADD R23, R4.reuse, 0xfffff740 ;  /* 0xfffff7400417c836 */ /* 0x040fe20000000000 */
[-C--:B------:R-:W-:Y:S01]  /*63a0*/  ISETP.GE.AND P4, PT, R19, R2.reuse, PT ;  /* 0x000000021300720c */ /* 0x080fe20003f86270 */
[C---:B------:R-:W-:Y:S01]  /*63b0*/  @!P2 VIADD R27, R4.reuse, 0xfffff580 ;  /* 0xfffff580041ba836 */ /* 0x040fe20000000000 */
[----:B------:R-:W-:Y:S01]  /*63c0*/  ISETP.GE.AND P2, PT, R43, R2, PT ;  /* 0x000000022b00720c */ /* 0x000fe20003f46270 */
[----:B------:R-:W-:Y:S01]  /*63d0*/  @!P5 VIADD R31, R5, 0xc40 ;  /* 0x00000c40051fd836 */ /* 0x000fe20000000000 */
[----:B------:R-:W3:Y:S01]  /*63e0*/  @!P6 LDS R25, [R7+0x2a00] ;  /* 0x002a00000719e984 */ /* 0x000ee20000000800 */
[----:B------:R-:W-:Y:S01]  /*63f0*/  @!P1 VIADD R31, R4, 0xfffff3c0 ;  /* 0xfffff3c0041f9836 */ /* 0x000fe20000000000 */
[----:B------:R-:W-:Y:S01]  /*6400*/  ISETP.GE.OR P1, PT, R17, R0, P0 ;  /* 0x000000001100720c */ /* 0x000fe20000726670 */
[----:B------:R-:W4:Y:S01]  /*6410*/  @!P3 LDC.64 R2, c[0x0][0x390] ;  /* 0x0000e400ff02bb82 */ /* 0x000f220000000a00 */
[----:B------:R-:W3:Y:S01]  /*6420*/  @!P5 LDS R29, [R7+0x3100] ;  /* 0x00310000071dd984 */ /* 0x000ee20000000800 */
[----:B------:R-:W-:-:S03]  /*6430*/  @!P0 VIADD R35, R5, 0xe00 ;  /* 0x00000e0005238836 */ /* 0x000fc60000000000 */
[----:B------:R-:W3:Y:S01]  /*6440*/  @!P0 LDS R33, [R7+0x3800] ;  /* 0x0038000007218984 */ /* 0x000ee20000000800 */
[----:B------:R-:W-:Y:S02]  /*6450*/  @!P4 VIADD R39, R5, 0xfc0 ;  /* 0x00000fc00527c836 */ /* 0x000fe40000000000 */
[----:B0-----:R-:W0:Y:S01]  /*6460*/  @!P6 LDC.64 R10, c[0x0][0x390] ;  /* 0x0000e400ff0aeb82 */ /* 0x001e220000000a00 */
[----:B------:R-:W3:Y:S03]  /*6470*/  @!P4 LDS R37, [R7+0x3f00] ;  /* 0x003f00000725c984 */ /* 0x000ee60000000800 */
[C---:B------:R-:W-:Y:S01]  /*6480*/  @!P1 VIADD R35, R4.reuse, 0xfffff200 ;  /* 0xfffff20004239836 */ /* 0x040fe20000000000 */
[----:B------:R1:W3:Y:S01]  /*6490*/  @!P2 LDS R41, [R7+0x4600] ;  /* 0x004600000729a984 */ /* 0x0002e20000000800 */
[----:B------:R-:W-:Y:S02]  /*64a0*/  ISETP.GE.OR P1, PT, R19, R0, P4 ;  /* 0x000000001300720c */ /* 0x000fe40002726670 */
[----:B-1----:R-:W1:Y:S01]  /*64b0*/  @!P5 LDC.64 R12, c[0x0][0x390] ;  /* 0x0000e400ff0cdb82 */ /* 0x002e620000000a00 */
[----:B------:R-:W-:-:S07]  /*64c0*/  VIADD R7, R4, 0xffffee80 ;  /* 0xffffee8004077836 */ /* 0x000fce0000000000 */
[----:B------:R-:W1:Y:S01]  /*64d0*/  @!P0 LDC.64 R14, c[0x0][0x390] ;  /* 0x0000e400ff0e8b82 */ /* 0x000e620000000a00 */
[----:B----4-:R-:W-:-:S04]  /*64e0*/  @!P3 IMAD.WIDE R2, R23, 0x4, R2 ;  /* 0x000000041702b825 */ /* 0x010fc800078e0202 */
[----:B------:R-:W-:Y:S01]  /*64f0*/  @!P1 VIADD R39, R4, 0xfffff040 ;  /* 0xfffff04004279836 */ /* 0x000fe20000000000 */
[----:B------:R-:W-:Y:S01]  /*6500*/  ISETP.GE.AND P1, PT, R43, R0, PT ;  /* 0x000000002b00720c */ /* 0x000fe20003f26270 */
[----:B--2---:R2:W-:Y:S01]  /*6510*/  @!P3 STG.E desc[UR8][R2.64], R21 ;  /* 0x000000150200b986 */ /* 0x0045e2000c101908 */
[----:B------:R-:W4:Y:S01]  /*6520*/  @!P4 LDC.64 R16, c[0x0][0x390] ;  /* 0x0000e400ff10cb82 */ /* 0x000f220000000a00 */
[----:B0-----:R-:W-:-:S05]  /*6530*/  @!P6 IMAD.WIDE R10, R27, 0x4, R10 ;  /* 0x000000041b0ae825 */ /* 0x001fca00078e020a */
[----:B---3--:R2:W-:Y:S02]  /*6540*/  @!P6 STG.E desc[UR8][R10.64], R25 ;  /* 0x000000190a00e986 */ /* 0x0085e4000c101908 */
[----:B------:R-:W0:Y:S01]  /*6550*/  @!P2 LDC.64 R18, c[0x0][0x390] ;  /* 0x0000e400ff12ab82 */ /* 0x000e220000000a00 */
[----:B-1----:R-:W-:-:S04]  /*6560*/  @!P5 IMAD.WIDE R12, R31, 0x4, R12 ;  /* 0x000000041f0cd825 */ /* 0x002fc800078e020c */
[----:B------:R-:W-:Y:S01]  /*6570*/  @P1 VIADD R7, R5, 0x1180 ;  /* 0x0000118005071836 */ /* 0x000fe20000000000 */
[----:B------:R2:W-:Y:S01]  /*6580*/  @!P5 STG.E desc[UR8][R12.64], R29 ;  /* 0x0000001d0c00d986 */ /* 0x0005e2000c101908 */
[----:B------:R-:W-:Y:S02]  /*6590*/  IMAD.IADD R5, R6, 0x1, -R9 ;  /* 0x0000000106057824 */ /* 0x000fe400078e0a09 */
[----:B------:R-:W-:-:S05]  /*65a0*/  @!P0 IMAD.WIDE R14, R35, 0x4, R14 ;  /* 0x00000004230e8825 */ /* 0x000fca00078e020e */
[----:B------:R2:W-:Y:S01]  /*65b0*/  @!P0 STG.E desc[UR8][R14.64], R33 ;  /* 0x000000210e008986 */ /* 0x0005e2000c101908 */
[----:B----4-:R-:W-:-:S05]  /*65c0*/  @!P4 IMAD.WIDE R16, R39, 0x4, R16 ;  /* 0x000000042710c825 */ /* 0x010fca00078e0210 */
[----:B------:R2:W-:Y:S01]  /*65d0*/  @!P4 STG.E desc[UR8][R16.64], R37 ;  /* 0x000000251000c986 */ /* 0x0005e2000c101908 */
[----:B0-----:R-:W-:-:S05]  /*65e0*/  @!P2 IMAD.WIDE R18, R7, 0x4, R18 ;  /* 0x000000040712a825 */ /* 0x001fca00078e0212 */
[----:B------:R2:W-:Y:S02]  /*65f0*/  @!P2 STG.E desc[UR8][R18.64], R41 ;  /* 0x000000291200a986 */ /* 0x0005e4000c101908 */
.L_x_5514:
[----:B------:R-:W-:Y:S05]  /*6600*/  BSYNC.RECONVERGENT B0 ;  /* 0x0000000000007941 */ /* 0x000fea0003800200 */
.L_x_5510:
[----:B------:R-:W1:Y:S02]  /*6610*/  S2R R0, SR_TID.X ;  /* 0x0000000000007919 */ /* 0x000e640000002100 */
[----:B-1----:R-:W-:-:S13]  /*6620*/  ISETP.NE.AND P0, PT, R0, RZ, PT ;  /* 0x000000ff0000720c */ /* 0x002fda0003f05270 */
[----:B------:R-:W-:Y:S05]  /*6630*/  @P0 EXIT ;  /* 0x000000000000094d */ /* 0x000fea0003800000 */
[----:B0-2---:R-:W0:Y:S02]  /*6640*/  LDC.64 R2, c[0x0][0x398] ;  /* 0x0000e600ff027b82 */ /* 0x005e240000000a00 */
[----:B0-----:R-:W-:Y:S01]  /*6650*/  STG.E desc[UR8][R2.64], R5 ;  /* 0x0000000502007986 */ /* 0x001fe2000c101908 */
[----:B------:R-:W-:Y:S05]  /*6660*/  EXIT ;  /* 0x000000000000794d */ /* 0x000fea0003800000 */
.L_x_5498:
[----:B------:R-:W-:Y:S01]  /*6670*/  BSSY B0, `(.L_x_5528) ;  /* 0x0000006000007945 */ /* 0x000fe20003800000 */
[----:B------:R-:W-:Y:S01]  /*6680*/  PLOP3.LUT P0, PT, P0, PT, PT, 0x8, 0x80 ;  /* 0x000000000080781c */ /* 0x000fe2000070e170 */
[----:B------:R-:W-:-:S12]  /*6690*/  IMAD.MOV.U32 R0, RZ, RZ, -0x1 ;  /* 0xffffffffff007424 */ /* 0x000fd800078e00ff */
[----:B-----5:R-:W-:Y:S05]  /*66a0*/  WARPSYNC.COLLECTIVE R0, `(.L_x_5529) ;  /* 0x0000000000087348 */ /* 0x020fea0003c00000 */
[----:B------:R-:W-:Y:S01]  /*66b0*/  VOTE.ANY P0, P0 ;  /* 0x0000000000ff7806 */ /* 0x000fe20000000100 */
[----:B-----5:R-:W-:-:S12]  /*66c0*/  ENDCOLLECTIVE ;  /* 0x000000000000791b */ /* 0x020fd80003800000 */
.L_x_5529:
[----:B------:R-:W-:Y:S05]  /*66d0*/  BSYNC B0 ;  /* 0x0000000000007941 */ /* 0x000fea0003800000 */
.L_x_5528:
[----:B------:R-:W-:Y:S05]  /*66e0*/  BRA `(.L_x_5530) ;  /* 0xffffffb400487947 */ /* 0x000fea000383ffff */
.L_x_5500:
[----:B------:R-:W-:Y:S01]  /*66f0*/  BSSY B0, `(.L_x_5531) ;  /* 0x0000006000007945 */ /* 0x000fe20003800000 */
[----:B------:R-:W-:Y:S01]  /*6700*/  PLOP3.LUT P0, PT, P0, PT, PT, 0x8, 0x80 ;  /* 0x000000000080781c */ /* 0x000fe2000070e170 */
[----:B------:R-:W-:-:S12]  /*6710*/  IMAD.MOV.U32 R0, RZ, RZ, -0x1 ;  /* 0xffffffffff007424 */ /* 0x000fd800078e00ff */
[----:B-----5:R-:W-:Y:S05]  /*6720*/  WARPSYNC.COLLECTIVE R0, `(.L_x_5532) ;  /* 0x0000000000087348 */ /* 0x020fea0003c00000 */
[----:B------:R-:W-:Y:S01]  /*6730*/  VOTE.ANY P0, P0 ;  /* 0x0000000000ff7806 */ /* 0x000fe20000000100 */
[----:B-----5:R-:W-:-:S12]  /*6740*/  ENDCOLLECTIVE ;  /* 0x000000000000791b */ /* 0x020fd80003800000 */
.L_x_5532:
[----:B------:R-:W-:Y:S05]  /*6750*/  BSYNC B0 ;  /* 0x0000000000007941 */ /* 0x000fea0003800000 */
.L_x_5531:
[----:B------:R-:W-:Y:S05]  /*6760*/  BRA `(.L_x_5533) ;  /* 0xffffffb4004c7947 */ /* 0x000fea000383ffff */
.L_x_5502:
        /* <DEDUP_REMOVED lines=8> */
.L_x_5535:
[----:B------:R-:W-:Y:S05]  /*67f0*/  BSYNC B0 ;  /* 0x0000000000007941 */ /* 0x000fea0003800000 */
.L_x_5534:
[----:B------:R-:W-:Y:S01]  /*6800*/  LOP3.LUT R0, R0, 0x80000000, R4, 0xec, !PT ;  /* 0x8000000000007812 */ /* 0x000fe200078eec04 */
[----:B------:R-:W-:Y:S02]  /*6810*/  IMAD.MOV.U32 R11, RZ, RZ, 0x1 ;  /* 0x00000001ff0b7424 */ /* 0x000fe400078e00ff */
[C---:B------:R-:W-:Y:S02]  /*6820*/  VIADD R14, R17.reuse, 0x2 ;  /* 0x00000002110e7836 */ /* 0x040fe40000000000 */
[C---:B------:R-:W-:Y:S02]  /*6830*/  VIADD R9, R0.reuse, 0xffffffff ;  /* 0xffffffff00097836 */ /* 0x040fe40000000000 */
[C---:B------:R-:W-:Y:S02]  /*6840*/  VIADD R40, R17.reuse, 0x4 ;  /* 0x0000000411287836 */ /* 0x040fe40000000000 */
[----:B------:R-:W-:Y:S01]  /*6850*/  VIADD R42, R17, 0x8 ;  /* 0x00000008112a7836 */ /* 0x000fe20000000000 */
[----:B------:R-:W-:Y:S01]  /*6860*/  LOP3.LUT R6, R0, R9, RZ, 0xc, !PT ;  /* 0x0000000900067212 */ /* 0x000fe200078e0cff */
[----:B------:R-:W-:-:S02]  /*6870*/  IMAD.MOV.U32 R9, RZ, RZ, R7 ;  /* 0x000000ffff097224 */ /* 0x000fc400078e0007 */
[----:B------:R-:W-:Y:S01]  /*6880*/  IMAD.MOV.U32 R0, RZ, RZ, -0x1 ;  /* 0xffffffffff007424 */ /* 0x000fe200078e00ff */
[----:B------:R0:W1:Y:S06]  /*6890*/  POPC R10, R6 ;  /* 0x00000006000a7309 */ /* 0x00006c0000000000 */
[----:B01----:R-:W-:Y:S05]  /*68a0*/  WARPSYNC.COLLECTIVE R0, `(.L_x_5536) ;  /* 0x0000000000087348 */ /* 0x003fea0003c00000 */
[----:B-1----:R1:W2:Y:S02]  /*68b0*/  SHFL.DOWN P2, R12, R9, R11, R10 ;  /* 0x0800000b090c7389 */ /* 0x0022a4000004000a */
[----:B012---:R-:W-:Y:S05]  /*68c0*/  ENDCOLLECTIVE ;  /* 0x000000000000791b */ /* 0x007fea0003800000 */
.L_x_5536:
        /* <DEDUP_REMOVED lines=9> */
.L_x_5537:
        /* <DEDUP_REMOVED lines=9> */
.L_x_5538:
        /* <DEDUP_REMOVED lines=8> */
.L_x_5539:
[----:B------:R-:W-:Y:S01]  /*6a70*/  IMAD.MOV.U32 R11, RZ, RZ, 0x10 ;  /* 0x00000010ff0b7424 */ /* 0x000fe200078e00ff */
[----:B------:R-:W-:Y:S02]  /*6a80*/  SEL R12, R12, RZ, !P1 ;  /* 0x000000ff0c0c7207 */ /* 0x000fe40004800000 */
[----:B------:R-:W-:-:S03]  /*6a90*/  ISETP.GT.AND P1, PT, R43, R10, PT ;  /* 0x0000000a2b00720c */ /* 0x000fc60003f24270 */
[----:B------:R-:W-:Y:S02]  /*6aa0*/  IMAD.IADD R47, R7, 0x1, R12 ;  /* 0x00000001072f7824 */ /* 0x000fe400078e020c */
[----:B------:R-:W0:Y:S02]  /*6ab0*/  LDC.64 R6, c[0x0][0x3a0] ;  /* 0x0000e800ff067b82 */ /* 0x000e240000000a00 */
[----:B------:R-:W-:-:S07]  /*6ac0*/  IMAD.MOV.U32 R9, RZ, RZ, R47 ;  /* 0x000000ffff097224 */ /* 0x000fce00078e002f */
[----:B0-----:R-:W-:Y:S05]  /*6ad0*/  WARPSYNC.COLLECTIVE R0, `(.L_x_5540) ;  /* 0x0000000000087348 */ /* 0x001fea0003c00000 */
[----:B------:R1:W2:Y:S02]  /*6ae0*/  SHFL.DOWN P2, R12, R9, R11, R10 ;  /* 0x0800000b090c7389 */ /* 0x0002a4000004000a */
[----:B012---:R-:W-:Y:S05]  /*6af0*/  ENDCOLLECTIVE ;  /* 0x000000000000791b */ /* 0x007fea0003800000 */
.L_x_5540:
[----:B------:R-:W-:Y:S05]  /*6b00*/  WARPSYNC.COLLECTIVE R0, `(.L_x_5541) ;  /* 0x0000000000087348 */ /* 0x000fea0003c00000 */
[----:B------:R-:W-:Y:S01]  /*6b10*/  VOTE.ALL P0, P0 ;  /* 0x0000000000ff7806 */ /* 0x000fe20000000000 */
[----:B------:R-:W-:-:S12]  /*6b20*/  ENDCOLLECTIVE ;  /* 0x000000000000791b */ /* 0x000fd80003800000 */
.L_x_5541:
[----:B------:R-:W-:Y:S02]  /*6b30*/  SEL R12, R12, RZ, !P1 ;  /* 0x000000ff0c0c7207 */ /* 0x000fe40004800000 */
[----:B------:R-:W-:-:S03]  /*6b40*/  IADD3 R44, P1, PT, R6, 0x100, RZ ;  /* 0x00000100062c7810 */ /* 0x000fc60007f3e0ff */
[----:B------:R-:W-:Y:S02]  /*6b50*/  IMAD.IADD R46, R47, 0x1, R12 ;  /* 0x000000012f2e7824 */ /* 0x000fe400078e020c */
[----:B------:R-:W-:Y:S01]  /*6b60*/  IMAD.X R45, RZ, RZ, R7, P1 ;  /* 0x000000ffff2d7224 */ /* 0x000fe200008e0607 */
[----:B------:R-:W-:Y:S07]  /*6b70*/  BRA `(.L_x_5542) ;  /* 0xffffffb000e47947 */ /* 0x000fee000383ffff */
.L_x_5504:
[----:B------:R-:W-:Y:S01]  /*6b80*/  BSSY B0, `(.L_x_5543) ;  /* 0x0000006000007945 */ /* 0x000fe20003800000 */
[----:B------:R-:W-:Y:S01]  /*6b90*/  PLOP3.LUT P0, PT, P0, PT, PT, 0x8, 0x80 ;  /* 0x000000000080781c */ /* 0x000fe2000070e170 */
[----:B------:R-:W-:-:S12]  /*6ba0*/  IMAD.MOV.U32 R0, RZ, RZ, -0x1 ;  /* 0xffffffffff007424 */ /* 0x000fd800078e00ff */
[----:B-----5:R-:W-:Y:S05]  /*6bb0*/  WARPSYNC.COLLECTIVE R0, `(.L_x_5544) ;  /* 0x0000000000087348 */ /* 0x020fea0003c00000 */
[----:B------:R-:W-:Y:S01]  /*6bc0*/  VOTE.ANY P0, P0 ;  /* 0x0000000000ff7806 */ /* 0x000fe20000000100 */
[----:B-----5:R-:W-:-:S12]  /*6bd0*/  ENDCOLLECTIVE ;  /* 0x000000000000791b */ /* 0x020fd80003800000 */
.L_x_5544:
[----:B------:R-:W-:Y:S05]  /*6be0*/  BSYNC B0 ;  /* 0x0000000000007941 */ /* 0x000fea0003800000 */
.L_x_5543:
[----:B------:R-:W-:Y:S05]  /*6bf0*/  BRA `(.L_x_5545) ;  /* 0xffffffb000f47947 */ /* 0x000fea000383ffff */
.L_x_5506:
[----:B------:R-:W-:Y:S01]  /*6c00*/  BSSY B0, `(.L_x_5546) ;  /* 0x0000006000007945 */ /* 0x000fe20003800000 */
[----:B------:R-:W-:Y:S01]  /*6c10*/  PLOP3.LUT P0, PT, P0, PT, PT, 0x8, 0x80 ;  /* 0x000000000080781c */ /* 0x000fe2000070e170 */
[----:B------:R-:W-:-:S12]  /*6c20*/  IMAD.MOV.U32 R0, RZ, RZ, -0x1 ;  /* 0xffffffffff007424 */ /* 0x000fd800078e00ff */
[----:B-----5:R-:W-:Y:S05]  /*6c30*/  WARPSYNC.COLLECTIVE R0, `(.L_x_5547) ;  /* 0x0000000000087348 */ /* 0x020fea0003c00000 */
[----:B------:R-:W-:Y:S01]  /*6c40*/  VOTE.ANY P0, P0 ;  /* 0x0000000000ff7806 */ /* 0x000fe20000000100 */
[----:B-----5:R-:W-:-:S12]  /*6c50*/  ENDCOLLECTIVE ;  /* 0x000000000000791b */ /* 0x020fd80003800000 */
.L_x_5547:
[----:B------:R-:W-:Y:S05]  /*6c60*/  BSYNC B0 ;  /* 0x0000000000007941 */ /* 0x000fea0003800000 */
.L_x_5546:
[----:B------:R-:W-:Y:S05]  /*6c70*/  BRA `(.L_x_5548) ;  /* 0xffffffb000f87947 */ /* 0x000fea000383ffff */
.L_x_5508:
[----:B------:R-:W-:Y:S01]  /*6c80*/  BSSY B0, `(.L_x_5549) ;  /* 0x0000006000007945 */ /* 0x000fe20003800000 */
[----:B------:R-:W-:Y:S01]  /*6c90*/  PLOP3.LUT P1, PT, P0, PT, PT, 0x8, 0x80 ;  /* 0x000000000080781c */ /* 0x000fe2000072e170 */
[----:B------:R-:W-:-:S12]  /*6ca0*/  IMAD.MOV.U32 R0, RZ, RZ, -0x1 ;  /* 0xffffffffff007424 */ /* 0x000fd800078e00ff */
[----:B-----5:R-:W-:Y:S05]  /*6cb0*/  WARPSYNC.COLLECTIVE R0, `(.L_x_5550) ;  /* 0x0000000000087348 */ /* 0x020fea0003c00000 */
[----:B------:R-:W-:Y:S01]  /*6cc0*/  VOTE.ANY R0, PT, P1 ;  /* 0x0000000000007806 */ /* 0x000fe200008e0100 */
[----:B-----5:R-:W-:Y:S06]  /*6cd0*/  ENDCOLLECTIVE ;  /* 0x000000000000791b */ /* 0x020fec0003800000 */
.L_x_5550:
[----:B------:R-:W-:Y:S05]  /*6ce0*/  BSYNC B0 ;  /* 0x0000000000007941 */ /* 0x000fea0003800000 */
.L_x_5549:
        /* <DEDUP_REMOVED lines=11> */
.L_x_5551:
        /* <DEDUP_REMOVED lines=9> */
.L_x_5552:
        /* <DEDUP_REMOVED lines=8> */
.L_x_5553:
        /* <DEDUP_REMOVED lines=8> */
.L_x_5554:
        /* <DEDUP_REMOVED lines=8> */
.L_x_5555:
[----:B------:R-:W-:Y:S02]  /*6fb0*/  SEL R12, R12, RZ, !P0 ;  /* 0x000000ff0c0c7207 */ /* 0x000fe40004000000 */
[----:B------:R-:W-:Y:S02]  /*6fc0*/  ISETP.NE.AND P0, PT, R6, 0x65, PT ;  /* 0x000000650600780c */ /* 0x000fe40003f05270 */
[----:B------:R-:W-:-:S11]  /*6fd0*/  IADD3 R46, PT, PT, R49, R12, R46 ;  /* 0x0000000c312e7210 */ /* 0x000fd60007ffe02e */
[----:B------:R-:W-:Y:S05]  /*6fe0*/  WARPSYNC.COLLECTIVE R0, `(.L_x_5556) ;  /* 0x0000000000087348 */ /* 0x000fea0003c00000 */
[----:B------:R-:W-:Y:S01]  /*6ff0*/  VOTE.ALL P0, P0 ;  /* 0x0000000000ff7806 */ /* 0x000fe20000000000 */
[----:B------:R-:W-:-:S12]  /*7000*/  ENDCOLLECTIVE ;  /* 0x000000000000791b */ /* 0x000fd80003800000 */
.L_x_5556:
[----:B------:R-:W-:Y:S05]  /*7010*/  BRA `(.L_x_5557) ;  /* 0xffffffb000907947 */ /* 0x000fea000383ffff */
.L_x_5516:
[----:B------:R-:W-:Y:S01]  /*7020*/  BSSY B1, `(.L_x_5558) ;  /* 0x0000006000017945 */ /* 0x000fe20003800000 */
[----:B------:R-:W-:Y:S01]  /*7030*/  PLOP3.LUT P0, PT, P0, PT, PT, 0x8, 0x80 ;  /* 0x000000000080781c */ /* 0x000fe2000070e170 */
[----:B------:R-:W-:-:S12]  /*7040*/  IMAD.MOV.U32 R0, RZ, RZ, -0x1 ;  /* 0xffffffffff007424 */ /* 0x000fd800078e00ff */
[----:B-----5:R-:W-:Y:S05]  /*7050*/  WARPSYNC.COLLECTIVE R0, `(.L_x_5559) ;  /* 0x0000000000087348 */ /* 0x020fea0003c00000 */
[----:B------:R-:W-:Y:S01]  /*7060*/  VOTE.ANY P0, P0 ;  /* 0x0000000000ff7806 */ /* 0x000fe20000000100 */
[----:B-----5:R-:W-:-:S12]  /*7070*/  ENDCOLLECTIVE ;  /* 0x000000000000791b */ /* 0x020fd80003800000 */
.L_x_5559:
[----:B------:R-:W-:Y:S05]  /*7080*/  BSYNC B1 ;  /* 0x0000000000017941 */ /* 0x000fea0003800000 */
.L_x_5558:
[----:B------:R-:W-:Y:S05]  /*7090*/  BRA `(.L_x_5560) ;  /* 0xffffffe000187947 */ /* 0x000fea000383ffff */
.L_x_5518:
[----:B------:R-:W-:Y:S01]  /*70a0*/  BSSY B1, `(.L_x_5561) ;  /* 0x0000006000017945 */ /* 0x000fe20003800000 */
[----:B------:R-:W-:Y:S01]  /*70b0*/  PLOP3.LUT P0, PT, P0, PT, PT, 0x8, 0x80 ;  /* 0x000000000080781c */ /* 0x000fe2000070e170 */
[----:B------:R-:W-:-:S12]  /*70c0*/  IMAD.MOV.U32 R0, RZ, RZ, -0x1 ;  /* 0xffffffffff007424 */ /* 0x000fd800078e00ff */
[----:B-----5:R-:W-:Y:S05]  /*70d0*/  WARPSYNC.COLLECTIVE R0, `(.L_x_5562) ;  /* 0x0000000000087348 */ /* 0x020fea0003c00000 */
[----:B------:R-:W-:Y:S01]  /*70e0*/  VOTE.ANY P0, P0 ;  /* 0x0000000000ff7806 */ /* 0x000fe20000000100 */
[----:B-----5:R-:W-:-:S12]  /*70f0*/  ENDCOLLECTIVE ;  /* 0x000000000000791b */ /* 0x020fd80003800000 */
.L_x_5562:
[----:B------:R-:W-:Y:S05]  /*7100*/  BSYNC B1 ;  /* 0x0000000000017941 */ /* 0x000fea0003800000 */
.L_x_5561:
[----:B------:R-:W-:Y:S05]  /*7110*/  BRA `(.L_x_5563) ;  /* 0xffffffe0001c7947 */ /* 0x000fea000383ffff */
.L_x_5520:
        /* <DEDUP_REMOVED lines=8> */
.L_x_5565:
[----:B------:R-:W-:Y:S05]  /*71a0*/  BSYNC B1 ;  /* 0x0000000000017941 */ /* 0x000fea0003800000 */
.L_x_5564:
        /* <DEDUP_REMOVED lines=13> */
.L_x_5566:
        /* <DEDUP_REMOVED lines=8> */
.L_x_5567:
        /* <DEDUP_REMOVED lines=9> */
.L_x_5568:
        /* <DEDUP_REMOVED lines=9> */
.L_x_5569:
        /* <DEDUP_REMOVED lines=8> */
.L_x_5570:
[----:B------:R-:W-:Y:S05]  /*74a0*/  WARPSYNC.COLLECTIVE R0, `(.L_x_5571) ;  /* 0x0000000000087348 */ /* 0x000fea0003c00000 */
[----:B------:R-:W-:Y:S01]  /*74b0*/  VOTE.ALL P0, P0 ;  /* 0x0000000000ff7806 */ /* 0x000fe20000000000 */
[----:B------:R-:W-:-:S12]  /*74c0*/  ENDCOLLECTIVE ;  /* 0x000000000000791b */ /* 0x000fd80003800000 */
.L_x_5571:
[----:B------:R-:W-:-:S05]  /*74d0*/  SEL R12, R12, RZ, !P1 ;  /* 0x000000ff0c0c7207 */ /* 0x000fca0004800000 */
[----:B------:R-:W-:Y:S02]  /*74e0*/  IMAD.IADD R44, R13, 0x1, R12 ;  /* 0x000000010d2c7824 */ /* 0x000fe400078e020c */
[----:B------:R-:W0:Y:S02]  /*74f0*/  LDC.64 R12, c[0x0][0x3a0] ;  /* 0x0000e800ff0c7b82 */ /* 0x000e240000000a00 */
[----:B0-----:R-:W-:-:S05]  /*7500*/  IADD3 R42, P1, PT, R12, 0x100, RZ ;  /* 0x000001000c2a7810 */ /* 0x001fca0007f3e0ff */
[----:B------:R-:W-:Y:S01]  /*7510*/  IMAD.X R43, RZ, RZ, R13, P1 ;  /* 0x000000ffff2b7224 */ /* 0x000fe200008e060d */
[----:B------:R-:W-:Y:S07]  /*7520*/  BRA `(.L_x_5572) ;  /* 0xffffffdc00b47947 */ /* 0x000fee000383ffff */
.L_x_5522:
[----:B------:R-:W-:Y:S01]  /*7530*/  BSSY B1, `(.L_x_5573) ;  /* 0x0000006000017945 */ /* 0x000fe20003800000 */
[----:B------:R-:W-:Y:S01]  /*7540*/  PLOP3.LUT P0, PT, P0, PT, PT, 0x8, 0x80 ;  /* 0x000000000080781c */ /* 0x000fe2000070e170 */
[----:B------:R-:W-:-:S12]  /*7550*/  IMAD.MOV.U32 R0, RZ, RZ, -0x1 ;  /* 0xffffffffff007424 */ /* 0x000fd800078e00ff */
[----:B-----5:R-:W-:Y:S05]  /*7560*/  WARPSYNC.COLLECTIVE R0, `(.L_x_5574) ;  /* 0x0000000000087348 */ /* 0x020fea0003c00000 */
[----:B------:R-:W-:Y:S01]  /*7570*/  VOTE.ANY P0, P0 ;  /* 0x0000000000ff7806 */ /* 0x000fe20000000100 */
[----:B-----5:R-:W-:-:S12]  /*7580*/  ENDCOLLECTIVE ;  /* 0x000000000000791b */ /* 0x020fd80003800000 */
.L_x_5574:
[----:B------:R-:W-:Y:S05]  /*7590*/  BSYNC B1 ;  /* 0x0000000000017941 */ /* 0x000fea0003800000 */
.L_x_5573:
[----:B------:R-:W-:Y:S05]  /*75a0*/  BRA `(.L_x_5575) ;  /* 0xffffffdc00c47947 */ /* 0x000fea000383ffff */
.L_x_5524:
[----:B------:R-:W-:Y:S01]  /*75b0*/  BSSY B1, `(.L_x_5576) ;  /* 0x0000006000017945 */ /* 0x000fe20003800000 */
[----:B------:R-:W-:Y:S01]  /*75c0*/  PLOP3.LUT P0, PT, P0, PT, PT, 0x8, 0x80 ;  /* 0x000000000080781c */ /* 0x000fe2000070e170 */
[----:B------:R-:W-:-:S12]  /*75d0*/  IMAD.MOV.U32 R0, RZ, RZ, -0x1 ;  /* 0xffffffffff007424 */ /* 0x000fd800078e00ff */
[----:B-----5:R-:W-:Y:S05]  /*75e0*/  WARPSYNC.COLLECTIVE R0, `(.L_x_5577) ;  /* 0x0000000000087348 */ /* 0x020fea0003c00000 */
[----:B------:R-:W-:Y:S01]  /*75f0*/  VOTE.ANY P0, P0 ;  /* 0x0000000000ff7806 */ /* 0x000fe20000000100 */
[----:B-----5:R-:W-:-:S12]  /*7600*/  ENDCOLLECTIVE ;  /* 0x000000000000791b */ /* 0x020fd80003800000 */
.L_x_5577:
[----:B------:R-:W-:Y:S05]  /*7610*/  BSYNC B1 ;  /* 0x0000000000017941 */ /* 0x000fea0003800000 */
.L_x_5576:
[----:B------:R-:W-:Y:S05]  /*7620*/  BRA `(.L_x_5578) ;  /* 0xffffffdc00c87947 */ /* 0x000fea000383ffff */
.L_x_5526:
[----:B------:R-:W-:Y:S01]  /*7630*/  BSSY B1, `(.L_x_5579) ;  /* 0x0000006000017945 */ /* 0x000fe20003800000 */
[----:B------:R-:W-:Y:S01]  /*7640*/  PLOP3.LUT P1, PT, P0, PT, PT, 0x8, 0x80 ;  /* 0x000000000080781c */ /* 0x000fe2000072e170 */
[----:B------:R-:W-:-:S12]  /*7650*/  IMAD.MOV.U32 R0, RZ, RZ, -0x1 ;  /* 0xffffffffff007424 */ /* 0x000fd800078e00ff */
[----:B-----5:R-:W-:Y:S05]  /*7660*/  WARPSYNC.COLLECTIVE R0, `(.L_x_5580) ;  /* 0x0000000000087348 */ /* 0x020fea0003c00000 */
[----:B------:R-:W-:Y:S01]  /*7670*/  VOTE.ANY R0, PT, P1 ;  /* 0x0000000000007806 */ /* 0x000fe200008e0100 */
[----:B-----5:R-:W-:Y:S06]  /*7680*/  ENDCOLLECTIVE ;  /* 0x000000000000791b */ /* 0x020fec0003800000 */
.L_x_5580:
[----:B------:R-:W-:Y:S05]  /*7690*/  BSYNC B1 ;  /* 0x0000000000017941 */ /* 0x000fea0003800000 */
.L_x_5579:
        /* <DEDUP_REMOVED lines=10> */
.L_x_5581:
        /* <DEDUP_REMOVED lines=9> */
.L_x_5582:
        /* <DEDUP_REMOVED lines=9> */
.L_x_5583:
        /* <DEDUP_REMOVED lines=9> */
.L_x_5584:
        /* <DEDUP_REMOVED lines=8> */
.L_x_5585:
[----:B------:R-:W-:Y:S02]  /*7970*/  SEL R12, R12, RZ, !P0 ;  /* 0x000000ff0c0c7207 */ /* 0x000fe40004000000 */
[----:B------:R-:W-:Y:S02]  /*7980*/  ISETP.NE.AND P0, PT, R8, 0x65, PT ;  /* 0x000000650800780c */ /* 0x000fe40003f05270 */
[----:B------:R-:W-:-:S11]  /*7990*/  IADD3 R44, PT, PT, R45, R12, R44 ;  /* 0x0000000c2d2c7210 */ /* 0x000fd60007ffe02c */
[----:B------:R-:W-:Y:S05]  /*79a0*/  WARPSYNC.COLLECTIVE R0, `(.L_x_5586) ;  /* 0x0000000000087348 */ /* 0x000fea0003c00000 */
[----:B------:R-:W-:Y:S01]  /*79b0*/  VOTE.ALL P0, P0 ;  /* 0x0000000000ff7806 */ /* 0x000fe20000000000 */
[----:B------:R-:W-:-:S12]  /*79c0*/  ENDCOLLECTIVE ;  /* 0x000000000000791b */ /* 0x000fd80003800000 */
.L_x_5586:
[----:B------:R-:W-:Y:S05]  /*79d0*/  BRA `(.L_x_5587) ;  /* 0xffffffdc00647947 */ /* 0x000fea000383ffff */
.L_x_5588:
        /* <DEDUP_REMOVED lines=10> */
.L_x_14385:


//--------------------- .text._ZN3cub18CUB_300001_SM_10006detail6select23DeviceSelectSweepKernelINS2_10policy_hubIiNS0_8NullTypeElLb0ELNS0_10SelectImplE2EE10Policy1000EPiPS5_N6thrust24THRUST_300001_SM_1000_NS6detail15normal_iteratorINSC_10device_ptrIiEEEEPlNS0_13ScanTileStateIiLb1EEE7is_evenS5_iNS2_19streaming_context_tIlLb1EEELS6_2EEEvT0_T1_T2_T3_T4_T5_T6_T7_iT8_NS1_7vsmem_tE --------------------------
	.section	.text._ZN3cub18CUB_300001_SM_10006detail6select23DeviceSelectSweepKernelINS2_10policy_hubIiNS0_8NullTypeElLb0ELNS0_10SelectImplE2EE10Policy1000EPiPS5_N6thrust24THRUST_300001_SM_1000_NS6detail15normal_iteratorINSC_10device_ptrIiEEEEPlNS0_13ScanTileStateIiLb1EEE7is_evenS5_iNS2_19streaming_context_tIlLb1EEELS6_2EEEvT0_T1_T2_T3_T4_T5_T6_T7_iT8_NS1_7vsmem_tE,"ax",@progbits
	.align	128
        .global         _ZN3cub18CUB_300001_SM_10006detail6select23DeviceSelectSweepKernelINS2_10policy_hubIiNS0_8NullTypeElLb0ELNS0_10SelectImplE2EE10Policy1000EPiPS5_N6thrust24THRUST_300001_SM_1000_NS6detail15normal_iteratorINSC_10device_ptrIiEEEEPlNS0_13ScanTileStateIiLb1EEE7is_evenS5_iNS2_19streaming_context_tIlLb1EEELS6_2EEEvT0_T1_T2_T3_T4_T5_T6_T7_iT8_NS1_7vsmem_tE
        .type           _ZN3cub18CUB_300001_SM_10006detail6select23DeviceSelectSweepKernelINS2_10policy_hubIiNS0_8NullTypeElLb0ELNS0_10SelectImplE2EE10Policy1000EPiPS5_N6thrust24THRUST_300001_SM_1000_NS6detail15normal_iteratorINSC_10device_ptrIiEEEEPlNS0_13ScanTileStateIiLb1EEE7is_evenS5_iNS2_19streaming_context_tIlLb1EEELS6_2EEEvT0_T1_T2_T3_T4_T5_T6_T7_iT8_NS1_7vsmem_tE,@function
        .size           _ZN3cub18CUB_300001_SM_10006detail6select23DeviceSelectSweepKernelINS2_10policy_hubIiNS0_8NullTypeElLb0ELNS0_10SelectImplE2EE10Policy1000EPiPS5_N6thrust24THRUST_300001_SM_1000_NS6detail15normal_iteratorINSC_10device_ptrIiEEEEPlNS0_13ScanTileStateIiLb1EEE7is_evenS5_iNS2_19streaming_context_tIlLb1EEELS6_2EEEvT0_T1_T2_T3_T4_T5_T6_T7_iT8_NS1_7vsmem_tE,(.L_x_14386 - _ZN3cub18CUB_300001_SM_10006detail6select23DeviceSelectSweepKernelINS2_10policy_hubIiNS0_8NullTypeElLb0ELNS0_10SelectImplE2EE10Policy1000EPiPS5_N6thrust24THRUST_300001_SM_1000_NS6detail15normal_iteratorINSC_10device_ptrIiEEEEPlNS0_13ScanTileStateIiLb1EEE7is_evenS5_iNS2_19streaming_context_tIlLb1EEELS6_2EEEvT0_T1_T2_T3_T4_T5_T6_T7_iT8_NS1_7vsmem_tE)
        .other          _ZN3cub18CUB_300001_SM_10006detail6select23DeviceSelectSweepKernelINS2_10policy_hubIiNS0_8NullTypeElLb0ELNS0_10SelectImplE2EE10Policy1000EPiPS5_N6thrust24THRUST_300001_SM_1000_NS6detail15normal_iteratorINSC_10device_ptrIiEEEEPlNS0_13ScanTileStateIiLb1EEE7is_evenS5_iNS2_19streaming_context_tIlLb1EEELS6_2EEEvT0_T1_T2_T3_T4_T5_T6_T7_iT8_NS1_7vsmem_tE,@"STO_CUDA_ENTRY STV_DEFAULT"
_ZN3cub18CUB_300001_SM_10006detail6select23DeviceSelectSweepKernelINS2_10policy_hubIiNS0_8NullTypeElLb0ELNS0_10SelectImplE2EE10Policy1000EPiPS5_N6thrust24THRUST_300001_SM_1000_NS6detail15normal_iteratorINSC_10device_ptrIiEEEEPlNS0_13ScanTileStateIiLb1EEE7is_evenS5_iNS2_19streaming_context_tIlLb1EEELS6_2EEEvT0_T1_T2_T3_T4_T5_T6_T7_iT8_NS1_7vsmem_tE:
.text._ZN3cub18CUB_300001_SM_10006detail6select23DeviceSelectSweepKernelINS2_10policy_hubIiNS0_8NullTypeElLb0ELNS0_10SelectImplE2EE10Policy1000EPiPS5_N6thrust24THRUST_300001_SM_1000_NS6detail15normal_iteratorINSC_10device_ptrIiEEEEPlNS0_13ScanTileStateIiLb1EEE7is_evenS5_iNS2_19streaming_context_tIlLb1EEELS6_2EEEvT0_T1_T2_T3_T4_T5_T6_T7_iT8_NS1_7vsmem_tE:
        /* <DEDUP_REMOVED lines=15> */
[----:B------:R-:W1:Y:S01]  /*00f0*/  LDCU.U8 UR7, c[0x0][0x3b8] ;  /* 0x00007700ff0777ac */ /* 0x000e620008000000 */
[----:B------:R-:W2:Y:S01]  /*0100*/  LDCU.64 UR10, c[0x0][0x3c8] ;  /* 0x00007900ff0a77ac */ /* 0x000ea20008000a00 */
[----:B------:R-:W3:Y:S01]  /*0110*/  LDCU.64 UR12, c[0x0][0x380] ;  /* 0x00007000ff0c77ac */ /* 0x000ee20008000a00 */
[----:B-1----:R-:W-:-:S04]  /*0120*/  UISETP.NE.AND UP0, UPT, UR7, URZ, UPT ;  /* 0x000000ff0700728c */ /* 0x002fc8000bf05270 */
[----:B--2---:R-:W-:Y:S01]  /*0130*/  USEL UR4, UR10, URZ, !UP0 ;  /* 0x000000ff0a047287 */ /* 0x004fe2000c000000 */
[C---:B0-----:R-:W-:Y:S02]  /*0140*/  LOP3.LUT R2, R0.reuse, 0x1f, RZ, 0xc0, !PT ;  /* 0x0000001f00027812 */ /* 0x041fe400078ec0ff */
[----:B------:R-:W-:-:S05]  /*0150*/  LOP3.LUT R3, R0, 0x3e0, RZ, 0xc0, !PT ;  /* 0x000003e000037812 */ /* 0x000fca00078ec0ff */
[----:B------:R-:W-:Y:S02]  /*0160*/  IMAD R2, R3, 0x13, R2 ;  /* 0x0000001303027824 */ /* 0x000fe400078e0202 */
[----:B------:R-:W-:Y:S01]  /*0170*/  IMAD.U32 R3, RZ, RZ, UR5 ;  /* 0x00000005ff037e24 */ /* 0x000fe2000f8e00ff */
[----:B------:R-:W-:-:S04]  /*0180*/  USEL UR5, UR11, URZ, !UP0 ;  /* 0x000000ff0b057287 */ /* 0x000fc8000c000000 */
        /* <DEDUP_REMOVED lines=27> */
[----:B------:R-:W-:Y:S01]  /*0340*/  BSSY.RECONVERGENT B0, `(.L_x_5591) ;  /* 0x000016b000007945 */ /* 0x000fe20003800200 */
[C---:B------:R-:W-:Y:S01]  /*0350*/  ISETP.NE.AND P2, PT, R43.reuse, 0x12, PT ;  /* 0x000000122b00780c */ /* 0x040fe20003f45270 */
[----:B0-----:R-:W-:Y:S01]  /*0360*/  ULEA UR4, UR5, UR4, 0x18 ;  /* 0x0000000405047291 */ /* 0x001fe2000f8ec0ff */
[----:B-1----:R-:W-:Y:S01]  /*0370*/  IMAD R23, R43, 0x260, R42 ;  /* 0x000002602b177824 */ /* 0x002fe200078e022a */
[----:B------:R-:W-:-:S02]  /*0380*/  ISETP.NE.AND P1, PT, R42, 0x1f, PT ;  /* 0x0000001f2a00780c */ /* 0x000fc40003f25270 */
[----:B------:R-:W-:Y:S02]  /*0390*/  ISETP.NE.AND P3, PT, R42, RZ, PT ;  /* 0x000000ff2a00720c */ /* 0x000fe40003f65270 */
[----:B------:R-:W-:-:S09]  /*03a0*/  LEA R23, R23, UR4, 0x2 ;  /* 0x0000000417177c11 */ /* 0x000fd2000f8e10ff */
[----:B------:R-:W-:Y:S01]  /*03b0*/  @!P1 LEA R71, R43, UR4, 0x2 ;  /* 0x000000042b479c11 */ /* 0x000fe2000f8e10ff */
[----:B--2---:R0:W-:Y:S04]  /*03c0*/  STS [R23], R4 ;  /* 0x0000000417007388 */ /* 0x0041e80000000800 */
[----:B---3--:R-:W-:Y:S04]  /*03d0*/  STS [R23+0x80], R5 ;  /* 0x0000800517007388 */ /* 0x008fe80000000800 */
        /* <DEDUP_REMOVED lines=89> */
[----:B------:R-:W-:Y:S06]  /*0970*/  BAR.SYNC.DEFER_BLOCKING 0x0 ;  /* 0x0000000000007b1d */ /* 0x000fec0000010000 */
        /* <DEDUP_REMOVED lines=18> */
[----:B------:R-:W-:Y:S02]  /*0aa0*/  ISETP.NE.AND P0, PT, R43, 0x6, PT ;  /* 0x000000062b00780c */ /* 0x000fe40003f05270 */
        /* <DEDUP_REMOVED lines=12> */
[----:B------:R-:W-:Y:S02]  /*0b70*/  ISETP.NE.AND P0, PT, R43, 0xa, PT ;  /* 0x0000000a2b00780c */ /* 0x000fe40003f05270 */
[----:B------:R-:W-:Y:S02]  /*0b80*/  LOP3.LUT R4, R34, 0x1, RZ, 0xc0, !PT ;  /* 0x0000000122047812 */ /* 0x000fe400078ec0ff */
[----:B------:R-:W-:Y:S02]  /*0b90*/  SEL R71, R5, R71, !P0 ;  /* 0x0000004705477207 */ /* 0x000fe40004000000 */
[----:B------:R-:W-:Y:S02]  /*0ba0*/  ISETP.NE.AND P0, PT, R43, 0xb, PT ;  /* 0x0000000b2b00780c */ /* 0x000fe40003f05270 */
[----:B------:R-:W-:-:S02]  /*0bb0*/  ISETP.NE.AND P1, PT, R4, RZ, PT ;  /* 0x000000ff0400720c */ /* 0x000fc40003f25270 */
[----:B------:R-:W-:Y:S02]  /*0bc0*/  SEL R71, R6, R71, !P0 ;  /* 0x0000004706477207 */ /* 0x000fe40004000000 */
[----:B------:R-:W-:Y:S01]  /*0bd0*/  ISETP.NE.AND P0, PT, R43, 0xc, PT ;  /* 0x0000000c2b00780c */ /* 0x000fe20003f05270 */
[----:B0-----:R-:W-:Y:S01]  /*0be0*/  IMAD.IADD R12, R7, 0x1, R12 ;  /* 0x00000001070c7824 */ /* 0x001fe200078e020c */
[----:B------:R-:W-:Y:S02]  /*0bf0*/  SEL R4, R69, RZ, P3 ;  /* 0x000000ff45047207 */ /* 0x000fe40001800000 */
[----:B------:R-:W-:Y:S01]  /*0c00*/  SEL R71, R7, R71, !P0 ;  /* 0x0000004707477207 */ /* 0x000fe20004000000 */
[----:B------:R-:W-:Y:S01]  /*0c10*/  IMAD.IADD R13, R13, 0x1, R12 ;  /* 0x000000010d0d7824 */ /* 0x000fe200078e020c */
[----:B------:R-:W-:Y:S02]  /*0c20*/  ISETP.NE.AND P0, PT, R43, 0xd, PT ;  /* 0x0000000d2b00780c */ /* 0x000fe40003f05270 */
[----:B------:R-:W-:Y:S01]  /*0c30*/  LOP3.LUT R7, R32, 0x1, RZ, 0xc0, !PT ;  /* 0x0000000120077812 */ /* 0x000fe200078ec0ff */
[----:B------:R-:W-:Y:S01]  /*0c40*/  IMAD.IADD R14, R14, 0x1, R13 ;  /* 0x000000010e0e7824 */ /* 0x000fe200078e020d */
[----:B------:R-:W-:-:S02]  /*0c50*/  SEL R71, R12, R71, !P0 ;  /* 0x000000470c477207 */ /* 0x000fc40004000000 */
[----:B------:R-:W-:Y:S01]  /*0c60*/  ISETP.NE.AND P0, PT, R43, 0xe, PT ;  /* 0x0000000e2b00780c */ /* 0x000fe20003f05270 */
[----:B------:R-:W-:Y:S01]  /*0c70*/  IMAD.IADD R15, R15, 0x1, R14 ;  /* 0x000000010f0f7824 */ /* 0x000fe200078e020e */
[----:B------:R-:W-:Y:S02]  /*0c80*/  LOP3.LUT R6, R33, 0x1, RZ, 0xc0, !PT ;  /* 0x0000000121067812 */ /* 0x000fe400078ec0ff */
[----:B------:R-:W-:Y:S02]  /*0c90*/  SEL R71, R13, R71, !P0 ;  /* 0x000000470d477207 */ /* 0x000fe40004000000 */
[----:B------:R-:W-:Y:S01]  /*0ca0*/  ISETP.NE.AND P0, PT, R43, 0xf, PT ;  /* 0x0000000f2b00780c */ /* 0x000fe20003f05270 */
[----:B-1----:R-:W-:Y:S01]  /*0cb0*/  IMAD.IADD R8, R15, 0x1, R8 ;  /* 0x000000010f087824 */ /* 0x002fe200078e0208 */
[----:B------:R-:W-:Y:S02]  /*0cc0*/  ISETP.NE.AND P3, PT, R7, RZ, PT ;  /* 0x000000ff0700720c */ /* 0x000fe40003f65270 */
[----:B------:R-:W-:Y:S01]  /*0cd0*/  SEL R71, R14, R71, !P0 ;  /* 0x000000470e477207 */ /* 0x000fe20004000000 */
[----:B------:R-:W-:Y:S01]  /*0ce0*/  IMAD.IADD R9, R9, 0x1, R8 ;  /* 0x0000000109097824 */ /* 0x000fe200078e0208 */
[----:B------:R-:W-:-:S02]  /*0cf0*/  ISETP.NE.AND P0, PT, R43, 0x10, PT ;  /* 0x000000102b00780c */ /* 0x000fc40003f05270 */
[----:B------:R-:W-:Y:S01]  /*0d00*/  LOP3.LUT R7, R28, 0x1, RZ, 0xc0, !PT ;  /* 0x000000011c077812 */ /* 0x000fe200078ec0ff */
[----:B------:R-:W-:Y:S01]  /*0d10*/  IMAD.IADD R10, R10, 0x1, R9 ;  /* 0x000000010a0a7824 */ /* 0x000fe200078e0209 */
[----:B------:R-:W-:Y:S02]  /*0d20*/  SEL R71, R15, R71, !P0 ;  /* 0x000000470f477207 */ /* 0x000fe40004000000 */
[----:B------:R-:W-:Y:S02]  /*0d30*/  ISETP.NE.AND P0, PT, R43, 0x11, PT ;  /* 0x000000112b00780c */ /* 0x000fe40003f05270 */
[----:B------:R-:W-:Y:S02]  /*0d40*/  R2UR UR5, R10 ;  /* 0x000000000a0572ca */ /* 0x000fe400000e0000 */
[----:B------:R-:W-:Y:S02]  /*0d50*/  SEL R71, R8, R71, !P0 ;  /* 0x0000004708477207 */ /* 0x000fe40004000000 */
[----:B------:R-:W-:-:S02]  /*0d60*/  ISETP.GE.U32.AND P0, PT, R0, 0x20, PT ;  /* 0x000000200000780c */ /* 0x000fc40003f06070 */
[----:B------:R-:W-:Y:S02]  /*0d70*/  SEL R71, R9, R71, !P2 ;  /* 0x0000004709477207 */ /* 0x000fe40005000000 */
[----:B------:R-:W-:Y:S02]  /*0d80*/  ISETP.NE.AND P2, PT, R6, RZ, PT ;  /* 0x000000ff0600720c */ /* 0x000fe40003f45270 */
[----:B------:R-:W-:Y:S02]  /*0d90*/  SEL R5, R71, RZ, P0 ;  /* 0x000000ff47057207 */ /* 0x000fe40000000000 */
[----:B------:R-:W-:Y:S01]  /*0da0*/  LOP3.LUT R6, R29, 0x1, RZ, 0xc0, !PT ;  /* 0x000000011d067812 */ /* 0x000fe200078ec0ff */
[----:B------:R-:W-:Y:S01]  /*0db0*/  UIADD3 UR6, UPT, UPT, -UR5, 0x2d20, URZ ;  /* 0x00002d2005067890 */ /* 0x000fe2000fffe1ff */
[----:B------:R-:W-:Y:S01]  /*0dc0*/  ISETP.NE.AND P0, PT, R7, RZ, PT ;  /* 0x000000ff0700720c */ /* 0x000fe20003f05270 */
[----:B------:R-:W-:Y:S01]  /*0dd0*/  IMAD.IADD R5, R5, 0x1, R4 ;  /* 0x0000000105057824 */ /* 0x000fe200078e0204 */
[----:B------:R-:W-:-:S02]  /*0de0*/  LOP3.LUT R4, R30, 0x1, RZ, 0xc0, !PT ;  /* 0x000000011e047812 */ /* 0x000fc400078ec0ff */
[----:B------:R-:W-:Y:S01]  /*0df0*/  ISETP.NE.AND P6, PT, R6, RZ, PT ;  /* 0x000000ff0600720c */ /* 0x000fe20003fc5270 */
[--C-:B------:R-:W-:Y:S01]  /*0e00*/  IMAD.IADD R9, R68, 0x1, R5.reuse ;  /* 0x0000000144097824 */ /* 0x100fe200078e0205 */
[----:B------:R-:W-:Y:S01]  /*0e10*/  ISETP.NE.AND P5, PT, R4, RZ, PT ;  /* 0x000000ff0400720c */ /* 0x000fe20003fa5270 */
[C---:B------:R-:W-:Y:S01]  /*0e20*/  IMAD R4, R0.reuse, 0x13, -R5 ;  /* 0x0000001300047824 */ /* 0x040fe200078e0a05 */
[----:B------:R-:W-:Y:S01]  /*0e30*/  LOP3.LUT R6, R27, 0x1, RZ, 0xc0, !PT ;  /* 0x000000011b067812 */ /* 0x000fe200078ec0ff */
[----:B------:R-:W-:Y:S01]  /*0e40*/  VIADD R7, R5, UR6 ;  /* 0x0000000605077c36 */ /* 0x000fe20008000000 */
[----:B------:R-:W-:Y:S01]  /*0e50*/  LOP3.LUT R8, R31, 0x1, RZ, 0xc0, !PT ;  /* 0x000000011f087812 */ /* 0x000fe200078ec0ff */
[----:B------:R-:W-:Y:S01]  /*0e60*/  IMAD R9, R0, 0x13, -R9 ;  /* 0x0000001300097824 */ /* 0x000fe200078e0a09 */
[----:B------:R-:W-:Y:S01]  /*0e70*/  LOP3.LUT R10, R25, 0x1, RZ, 0xc0, !PT ;  /* 0x00000001190a7812 */ /* 0x000fe200078ec0ff */
[----:B------:R-:W-:Y:S01]  /*0e80*/  IMAD.IADD R11, R70, 0x1, R5 ;  /* 0x00000001460b7824 */ /* 0x000fe200078e0205 */
[----:B------:R-:W-:Y:S01]  /*0e90*/  SEL R4, R7, R4, !P1 ;  /* 0x0000000407047207 */ /* 0x000fe20004800000 */
[----:B------:R-:W-:Y:S01]  /*0ea0*/  IMAD.IADD R7, R68, 0x1, R7 ;  /* 0x0000000144077824 */ /* 0x000fe200078e0207 */
[----:B------:R-:W-:Y:S01]  /*0eb0*/  ISETP.NE.AND P1, PT, R6, RZ, PT ;  /* 0x000000ff0600720c */ /* 0x000fe20003f25270 */
[----:B------:R-:W-:Y:S01]  /*0ec0*/  VIADD R6, R9, 0x1 ;  /* 0x0000000109067836 */ /* 0x000fe20000000000 */
[----:B------:R-:W-:Y:S01]  /*0ed0*/  ISETP.NE.AND P4, PT, R8, RZ, PT ;  /* 0x000000ff0800720c */ /* 0x000fe20003f85270 */
[----:B------:R-:W-:Y:S01]  /*0ee0*/  IMAD R11, R0, 0x13, -R11 ;  /* 0x00000013000b7824 */ /* 0x000fe200078e0a0b */
[----:B------:R-:W-:Y:S01]  /*0ef0*/  LOP3.LUT R8, R26, 0x1, RZ, 0xc0, !PT ;  /* 0x000000011a087812 */ /* 0x000fe200078ec0ff */
[--C-:B------:R-:W-:Y:S01]  /*0f00*/  IMAD.IADD R67, R67, 0x1, R5.reuse ;  /* 0x0000000143437824 */ /* 0x100fe200078e0205 */
        /* <DEDUP_REMOVED lines=10> */
[----:B------:R-:W-:Y:S01]  /*0fb0*/  VIADD R8, R67, 0x3 ;  /* 0x0000000343087836 */ /* 0x000fe20000000000 */
[----:B------:R-:W-:Y:S01]  /*0fc0*/  ISETP.NE.AND P3, PT, R10, RZ, PT ;  /* 0x000000ff0a00720c */ /* 0x000fe20003f65270 */
[----:B------:R-:W-:Y:S01]  /*0fd0*/  IMAD R9, R0, 0x13, -R9 ;  /* 0x0000001300097824 */ /* 0x000fe200078e0a09 */
[----:B------:R-:W-:Y:S01]  /*0fe0*/  LOP3.LUT R10, R24, 0x1, RZ, 0xc0, !PT ;  /* 0x00000001180a7812 */ /* 0x000fe200078ec0ff */
[----:B------:R-:W-:Y:S01]  /*0ff0*/  IMAD.IADD R11, R64, 0x1, R5 ;  /* 0x00000001400b7824 */ /* 0x000fe200078e0205 */
[----:B------:R-:W-:Y:S01]  /*1000*/  SEL R8, R63, R8, !P4 ;  /* 0x000000083f087207 */ /* 0x000fe20006000000 */
[----:B------:R-:W-:Y:S01]  /*1010*/  IMAD.IADD R62, R62, 0x1, R63 ;  /* 0x000000013e3e7824 */ /* 0x000fe200078e023f */
[----:B------:R-:W-:Y:S01]  /*1020*/  ISETP.NE.AND P4, PT, R10, RZ, PT ;  /* 0x000000ff0a00720c */ /* 0x000fe20003f85270 */
[----:B------:R-:W-:Y:S01]  /*1030*/  VIADD R9, R9, 0x4 ;  /* 0x0000000409097836 */ /* 0x000fe20000000000 */
[----:B------:R-:W-:Y:S01]  /*1040*/  LOP3.LUT R10, R23, 0x1, RZ, 0xc0, !PT ;  /* 0x00000001170a7812 */ /* 0x000fe200078ec0ff */
[----:B------:R-:W-:Y:S01]  /*1050*/  IMAD R11, R0, 0x13, -R11 ;  /* 0x00000013000b7824 */ /* 0x000fe200078e0a0b */
[----:B------:R-:W-:Y:S01]  /*1060*/  LEA R7, R7, UR4, 0x2 ;  /* 0x0000000407077c11 */ /* 0x000fe2000f8e10ff */
[--C-:B------:R-:W-:Y:S01]  /*1070*/  IMAD.IADD R61, R61, 0x1, R5.reuse ;  /* 0x000000013d3d7824 */ /* 0x100fe200078e0205 */
[----:B------:R-:W-:Y:S01]  /*1080*/  SEL R9, R62, R9, !P5 ;  /* 0x000000093e097207 */ /* 0x000fe20006800000 */
[----:B------:R-:W-:Y:S01]  /*1090*/  IMAD.IADD R59, R59, 0x1, R62 ;  /* 0x000000013b3b7824 */ /* 0x000fe200078e023e */
[----:B------:R-:W-:Y:S01]  /*10a0*/  ISETP.NE.AND P5, PT, R10, RZ, PT ;  /* 0x000000ff0a00720c */ /* 0x000fe20003fa5270 */
[----:B------:R-:W-:Y:S01]  /*10b0*/  VIADD R10, R11, 0x5 ;  /* 0x000000050b0a7836 */ /* 0x000fe20000000000 */
[----:B------:R-:W-:Y:S01]  /*10c0*/  LOP3.LUT R11, R22, 0x1, RZ, 0xc0, !PT ;  /* 0x00000001160b7812 */ /* 0x000fe200078ec0ff */
[----:B------:R-:W-:Y:S01]  /*10d0*/  IMAD.IADD R13, R60, 0x1, R5 ;  /* 0x000000013c0d7824 */ /* 0x000fe200078e0205 */
[----:B------:R-:W-:Y:S01]  /*10e0*/  LEA R8, R8, UR4, 0x2 ;  /* 0x0000000408087c11 */ /* 0x000fe2000f8e10ff */
[C---:B------:R-:W-:Y:S01]  /*10f0*/  IMAD R61, R0.reuse, 0x13, -R61 ;  /* 0x00000013003d7824 */ /* 0x040fe200078e0a3d */
[----:B------:R-:W-:Y:S01]  /*1100*/  SEL R10, R59, R10, !P6 ;  /* 0x0000000a3b0a7207 */ /* 0x000fe20007000000 */
[----:B------:R-:W-:Y:S01]  /*1110*/  IMAD.IADD R57, R57, 0x1, R59 ;  /* 0x0000000139397824 */ /* 0x000fe200078e023b */
[----:B------:R-:W-:Y:S01]  /*1120*/  ISETP.NE.AND P6, PT, R11, RZ, PT ;  /* 0x000000ff0b00720c */ /* 0x000fe20003fc5270 */
[----:B------:R-:W-:Y:S01]  /*1130*/  IMAD R13, R0, 0x13, -R13 ;  /* 0x00000013000d7824 */ /* 0x000fe200078e0a0d */
[----:B------:R-:W-:Y:S01]  /*1140*/  LEA R9, R9, UR4, 0x2 ;  /* 0x0000000409097c11 */ /* 0x000fe2000f8e10ff */
[----:B------:R-:W-:Y:S01]  /*1150*/  VIADD R11, R61, 0x6 ;  /* 0x000000063d0b7836 */ /* 0x000fe20000000000 */
[----:B------:R-:W-:Y:S01]  /*1160*/  LEA R10, R10, UR4, 0x2 ;  /* 0x000000040a0a7c11 */ /* 0x000fe2000f8e10ff */
[----:B------:R-:W-:-:S02]  /*1170*/  IMAD.IADD R54, R54, 0x1, R57 ;  /* 0x0000000136367824 */ /* 0x000fc400078e0239 */
[----:B------:R-:W-:Y:S01]  /*1180*/  VIADD R13, R13, 0x7 ;  /* 0x000000070d0d7836 */ /* 0x000fe20000000000 */
[----:B------:R-:W-:Y:S01]  /*1190*/  SEL R11, R57, R11, !P0 ;  /* 0x0000000b390b7207 */ /* 0x000fe20004000000 */
[--C-:B------:R-:W-:Y:S01]  /*11a0*/  IMAD.IADD R15, R58, 0x1, R5.reuse ;  /* 0x000000013a0f7824 */ /* 0x100fe200078e0205 */
[----:B------:R-:W-:Y:S01]  /*11b0*/  ISETP.NE.AND P0, PT, R12, RZ, PT ;  /* 0x000000ff0c00720c */ /* 0x000fe20003f05270 */
[----:B------:R-:W-:Y:S01]  /*11c0*/  IMAD.IADD R43, R56, 0x1, R5 ;  /* 0x00000001382b7824 */ /* 0x000fe200078e0205 */
[----:B------:R-:W-:Y:S01]  /*11d0*/  SEL R14, R54, R13, !P1 ;  /* 0x0000000d360e7207 */ /* 0x000fe20004800000 */
[----:B------:R-:W-:Y:S01]  /*11e0*/  IMAD R15, R0, 0x13, -R15 ;  /* 0x00000013000f7824 */ /* 0x000fe200078e0a0f */
[----:B------:R-:W-:Y:S01]  /*11f0*/  LOP3.LUT R12, R20, 0x1, RZ, 0xc0, !PT ;  /* 0x00000001140c7812 */ /* 0x000fe200078ec0ff */
[----:B------:R-:W-:Y:S01]  /*1200*/  IMAD.IADD R54, R53, 0x1, R54 ;  /* 0x0000000135367824 */ /* 0x000fe200078e0236 */
[----:B------:R-:W-:Y:S01]  /*1210*/  LEA R11, R11, UR4, 0x2 ;  /* 0x000000040b0b7c11 */ /* 0x000fe2000f8e10ff */
[----:B------:R-:W-:Y:S01]  /*1220*/  IMAD.IADD R55, R55, 0x1, R5 ;  /* 0x0000000137377824 */ /* 0x000fe200078e0205 */
[----:B------:R-:W-:Y:S01]  /*1230*/  ISETP.NE.AND P1, PT, R12, RZ, PT ;  /* 0x000000ff0c00720c */ /* 0x000fe20003f25270 */
[----:B------:R-:W-:Y:S01]  /*1240*/  VIADD R15, R15, 0x8 ;  /* 0x000000080f0f7836 */ /* 0x000fe20000000000 */
[----:B------:R-:W-:Y:S01]  /*1250*/  LOP3.LUT R12, R18, 0x1, RZ, 0xc0, !PT ;  /* 0x00000001120c7812 */ /* 0x000fe200078ec0ff */
[----:B------:R-:W-:Y:S01]  /*1260*/  IMAD R43, R0, 0x13, -R43 ;  /* 0x00000013002b7824 */ /* 0x000fe200078e0a2b */
[----:B------:R-:W-:Y:S01]  /*1270*/  LEA R14, R14, UR4, 0x2 ;  /* 0x000000040e0e7c11 */ /* 0x000fe2000f8e10ff */
[----:B------:R-:W-:Y:S01]  /*1280*/  IMAD.IADD R51, R51, 0x1, R54 ;  /* 0x0000000133337824 */ /* 0x000fe200078e0236 */
[----:B------:R-:W-:Y:S01]  /*1290*/  SEL R15, R54, R15, !P2 ;  /* 0x0000000f360f7207 */ /* 0x000fe20005000000 */
[----:B------:R-:W-:Y:S01]  /*12a0*/  IMAD R55, R0, 0x13, -R55 ;  /* 0x0000001300377824 */ /* 0x000fe200078e0a37 */
[----:B------:R-:W-:Y:S01]  /*12b0*/  ISETP.NE.AND P2, PT, R12, RZ, PT ;  /* 0x000000ff0c00720c */ /* 0x000fe20003f45270 */
[----:B------:R-:W-:Y:S01]  /*12c0*/  VIADD R42, R43, 0x9 ;  /* 0x000000092b2a7836 */ /* 0x000fe20000000000 */
[----:B------:R-:W-:Y:S01]  /*12d0*/  LOP3.LUT R12, R17, 0x1, RZ, 0xc0, !PT ;  /* 0x00000001110c7812 */ /* 0x000fe200078ec0ff */
[----:B------:R-:W-:Y:S01]  /*12e0*/  IMAD.IADD R13, R52, 0x1, R5 ;  /* 0x00000001340d7824 */ /* 0x000fe200078e0205 */
[----:B------:R-:W-:Y:S01]  /*12f0*/  LEA R15, R15, UR4, 0x2 ;  /* 0x000000040f0f7c11 */ /* 0x000fe2000f8e10ff */
[----:B------:R-:W-:Y:S01]  /*1300*/  IMAD.IADD R49, R49, 0x1, R51 ;  /* 0x0000000131317824 */ /* 0x000fe200078e0233 */
        /* <DEDUP_REMOVED lines=8> */
[C---:B------:R-:W-:Y:S01]  /*1390*/  ISETP.NE.AND P4, PT, R0.reuse, RZ, PT ;  /* 0x000000ff0000720c */ /* 0x040fe20003f85270 */
        /* <DEDUP_REMOVED lines=12> */
[----:B------:R-:W-:Y:S01]  /*1460*/  IMAD.IADD R45, R45, 0x1, R12 ;  /* 0x000000012d2d7824 */ /* 0x000fe200078e020c */
[----:B------:R-:W-:Y:S01]  /*1470*/  SEL R51, R12, R51, !P6 ;  /* 0x000000330c337207 */ /* 0x000fe20007000000 */
[----:B------:R-:W-:Y:S01]  /*1480*/  IMAD R44, R0, 0x13, -R13 ;  /* 0x00000013002c7824 */ /* 0x000fe200078e0a0d */
[----:B------:R-:W-:Y:S01]  /*1490*/  ISETP.NE.AND P6, PT, R49, RZ, PT ;  /* 0x000000ff3100720c */ /* 0x000fe20003fc5270 */
[----:B------:R-:W0:Y:S01]  /*14a0*/  @!P4 LDC.64 R12, c[0x0][0x3a0] ;  /* 0x0000e800ff0ccb82 */ /* 0x000e220000000a00 */
[--C-:B------:R-:W-:Y:S01]  /*14b0*/  IMAD.IADD R47, R46, 0x1, R5.reuse ;  /* 0x000000012e2f7824 */ /* 0x100fe200078e0205 */
[----:B------:R-:W-:Y:S01]  /*14c0*/  LEA R51, R51, UR4, 0x2 ;  /* 0x0000000433337c11 */ /* 0x000fe2000f8e10ff */
[----:B------:R-:W-:-:S02]  /*14d0*/  IMAD.IADD R49, R36, 0x1, R5 ;  /* 0x0000000124317824 */ /* 0x000fc400078e0205 */
[----:B------:R-:W-:Y:S02]  /*14e0*/  IMAD R47, R0, 0x13, -R47 ;  /* 0x00000013002f7824 */ /* 0x000fe400078e0a2f */
[----:B------:R-:W-:Y:S02]  /*14f0*/  IMAD.IADD R36, R37, 0x1, R45 ;  /* 0x0000000125247824 */ /* 0x000fe400078e022d */
[----:B------:R-:W-:Y:S02]  /*1500*/  VIADD R47, R47, 0xe ;  /* 0x0000000e2f2f7836 */ /* 0x000fe40000000000 */
[----:B------:R-:W-:Y:S02]  /*1510*/  IMAD.IADD R38, R41, 0x1, R36 ;  /* 0x0000000129267824 */ /* 0x000fe400078e0224 */
[----:B------:R-:W-:Y:S01]  /*1520*/  IMAD.U32 R37, RZ, RZ, UR5 ;  /* 0x00000005ff257e24 */ /* 0x000fe2000f8e00ff */
[----:B------:R-:W-:Y:S01]  /*1530*/  SEL R47, R36, R47, !P1 ;  /* 0x0000002f242f7207 */ /* 0x000fe20004800000 */
[----:B------:R-:W-:-:S02]  /*1540*/  @!P4 IMAD.MOV.U32 R36, RZ, RZ, 0x65 ;  /* 0x00000065ff24c424 */ /* 0x000fc400078e00ff */
[--C-:B------:R-:W-:Y:S01]  /*1550*/  IMAD.IADD R39, R39, 0x1, R5.reuse ;  /* 0x0000000127277824 */ /* 0x100fe200078e0205 */
[----:B------:R-:W-:Y:S01]  /*1560*/  LEA R47, R47, UR4, 0x2 ;  /* 0x000000042f2f7c11 */ /* 0x000fe2000f8e10ff */
[----:B------:R-:W-:Y:S02]  /*1570*/  IMAD.IADD R5, R40, 0x1, R5 ;  /* 0x0000000128057824 */ /* 0x000fe400078e0205 */
[C---:B------:R-:W-:Y:S02]  /*1580*/  IMAD R49, R0.reuse, 0x13, -R49 ;  /* 0x0000001300317824 */ /* 0x040fe400078e0a31 */
[C---:B------:R-:W-:Y:S01]  /*1590*/  IMAD R5, R0.reuse, 0x13, -R5 ;  /* 0x0000001300057824 */ /* 0x040fe200078e0a05 */
[----:B0-----:R-:W-:Y:S01]  /*15a0*/  @!P4 ST.E.64.STRONG.GPU desc[UR8][R12.64+0x100], R36 ;  /* 0x000100240c00c985 */ /* 0x001fe2000c10fb08 */
[----:B------:R-:W-:Y:S02]  /*15b0*/  IMAD R39, R0, 0x13, -R39 ;  /* 0x0000001300277824 */ /* 0x000fe400078e0a27 */
[----:B------:R-:W-:Y:S01]  /*15c0*/  VIADD R40, R5, 0x12 ;  /* 0x0000001205287836 */ /* 0x000fe20000000000 */
[----:B------:R-:W-:Y:S01]  /*15d0*/  LEA R5, R4, UR4, 0x2 ;  /* 0x0000000404057c11 */ /* 0x000fe2000f8e10ff */
[----:B------:R-:W-:Y:S01]  /*15e0*/  BAR.SYNC.DEFER_BLOCKING 0x0 ;  /* 0x0000000000007b1d */ /* 0x000fe20000010000 */
[----:B------:R-:W-:-:S02]  /*15f0*/  VIADD R44, R44, 0xd ;  /* 0x0000000d2c2c7836 */ /* 0x000fc40000000000 */
[C---:B------:R-:W-:Y:S02]  /*1600*/  IMAD R53, R0.reuse, 0x13, -R53 ;  /* 0x0000001300357824 */ /* 0x040fe400078e0a35 */
[----:B------:R-:W-:Y:S01]  /*1610*/  IMAD.IADD R35, R35, 0x1, R38 ;  /* 0x0000000123237824 */ /* 0x000fe200078e0226 */
[----:B------:R-:W-:Y:S01]  /*1620*/  SEL R44, R45, R44, !P0 ;  /* 0x0000002c2d2c7207 */ /* 0x000fe20004000000 */
[----:B------:R-:W-:Y:S01]  /*1630*/  VIADD R49, R49, 0xf ;  /* 0x0000000f31317836 */ /* 0x000fe20000000000 */
[----:B------:R-:W-:Y:S01]  /*1640*/  ISETP.GE.AND P0, PT, R0, UR6, PT ;  /* 0x0000000600007c0c */ /* 0x000fe2000bf06270 */
[----:B------:R-:W-:Y:S01]  /*1650*/  VIADD R39, R39, 0x10 ;  /* 0x0000001027277836 */ /* 0x000fe20000000000 */
[----:B------:R-:W-:Y:S01]  /*1660*/  LEA R44, R44, UR4, 0x2 ;  /* 0x000000042c2c7c11 */ /* 0x000fe2000f8e10ff */
[----:B------:R-:W-:Y:S01]  /*1670*/  IMAD.IADD R16, R16, 0x1, R35 ;  /* 0x0000000110107824 */ /* 0x000fe200078e0223 */
[----:B------:R-:W-:Y:S01]  /*1680*/  SEL R49, R38, R49, !P2 ;  /* 0x0000003126317207 */ /* 0x000fe20005000000 */
[----:B------:R-:W-:Y:S01]  /*1690*/  VIADD R53, R53, 0x11 ;  /* 0x0000001135357836 */ /* 0x000fe20000000000 */
[----:B------:R-:W-:Y:S01]  /*16a0*/  SEL R39, R35, R39, !P3 ;  /* 0x0000002723277207 */ /* 0x000fe20005800000 */
[----:B------:R-:W-:Y:S01]  /*16b0*/  @!P6 IMAD.IADD R40, R19, 0x1, R16 ;  /* 0x000000011328e824 */ /* 0x000fe200078e0210 */
[----:B------:R-:W-:-:S02]  /*16c0*/  LEA R49, R49, UR4, 0x2 ;  /* 0x0000000431317c11 */ /* 0x000fc4000f8e10ff */
[----:B------:R-:W-:Y:S02]  /*16d0*/  SEL R53, R16, R53, !P5 ;  /* 0x0000003510357207 */ /* 0x000fe40006800000 */
[----:B------:R-:W-:Y:S01]  /*16e0*/  LEA R4, R39, UR4, 0x2 ;  /* 0x0000000427047c11 */ /* 0x000fe2000f8e10ff */
[----:B------:R0:W-:Y:S04]  /*16f0*/  STS [R5], R34 ;  /* 0x0000002205007388 */ /* 0x0001e80000000800 */
[----:B------:R1:W-:Y:S04]  /*1700*/  STS [R6], R33 ;  /* 0x0000002106007388 */ /* 0x0003e80000000800 */
[----:B------:R2:W-:Y:S01]  /*1710*/  STS [R7], R32 ;  /* 0x0000002007007388 */ /* 0x0005e20000000800 */
[----:B0-----:R-:W-:-:S03]  /*1720*/  LEA R5, R40, UR4, 0x2 ;  /* 0x0000000428057c11 */ /* 0x001fc6000f8e10ff */
[----:B------:R2:W-:Y:S01]  /*1730*/  STS [R8], R31 ;  /* 0x0000001f08007388 */ /* 0x0005e20000000800 */
[----:B-1----:R-:W-:-:S03]  /*1740*/  LEA R6, R53, UR4, 0x2 ;  /* 0x0000000435067c11 */ /* 0x002fc6000f8e10ff */
        /* <DEDUP_REMOVED lines=16> */
[----:B------:R-:W-:Y:S05]  /*1850*/  @P0 BRA `(.L_x_5592) ;  /* 0x0000000000400947 */ /* 0x000fea0003800000 */
[----:B------:R-:W-:Y:S01]  /*1860*/  UISETP.NE.AND UP0, UPT, UR7, URZ, UPT ;  /* 0x000000ff0700728c */ /* 0x000fe2000bf05270 */
[----:B--2---:R-:W-:Y:S01]  /*1870*/  CS2R R4, SRZ ;  /* 0x0000000000047805 */ /* 0x004fe2000001ff00 */
[----:B------:R-:W0:Y:S04]  /*1880*/  LDCU.64 UR12, c[0x0][0x3c0] ;  /* 0x00007800ff0c77ac */ /* 0x000e280008000a00 */
[----:B------:R-:W-:-:S13]  /*1890*/  PLOP3.LUT P0, PT, PT, PT, UP0, 0x80, 0x8 ;  /* 0x000000000008781c */ /* 0x000fda0003f0f008 */
[----:B------:R-:W-:Y:S05]  /*18a0*/  @P0 BRA `(.L_x_5593) ;  /* 0x0000000000100947 */ /* 0x000fea0003800000 */
[----:B------:R-:W1:Y:S02]  /*18b0*/  LDC.64 R2, c[0x0][0x3d0] ;  /* 0x0000f400ff027b82 */ /* 0x000e640000000a00 */
[----:B-1----:R-:W2:Y:S02]  /*18c0*/  LDG.E.64 R2, desc[UR8][R2.64] ;  /* 0x0000000802027981 */ /* 0x002ea4000c1e1b00 */
[----:B--2---:R-:W-:-:S04]  /*18d0*/  IADD3 R5, P1, PT, -R2, UR10, RZ ;  /* 0x0000000a02057c10 */ /* 0x004fc8000ff3e1ff */
[----:B------:R-:W-:-:S09]  /*18e0*/  IADD3.X R4, PT, PT, ~R3, UR11, RZ, P1, !PT ;  /* 0x0000000b03047c10 */ /* 0x000fd20008ffe5ff */
.L_x_5593:
[----:B------:R-:W-:-:S04]  /*18f0*/  IADD3 R6, P1, PT, R0, R5, RZ ;  /* 0x0000000500067210 */ /* 0x000fc80007f3e0ff */
[----:B------:R-:W-:Y:S01]  /*1900*/  LOP3.LUT R6, RZ, R6, RZ, 0x33, !PT ;  /* 0x00000006ff067212 */ /* 0x000fe200078e33ff */
[----:B------:R-:W-:-:S03]  /*1910*/  IMAD.X R5, RZ, RZ, R4, P1 ;  /* 0x000000ffff057224 */ /* 0x000fc600008e0604 */
[----:B0-----:R-:W-:Y:S02]  /*1920*/  IADD3 R6, P1, PT, R6, UR12, RZ ;  /* 0x0000000c06067c10 */ /* 0x001fe4000ff3e0ff */
[----:B------:R-:W-:-:S04]  /*1930*/  LOP3.LUT R5, RZ, R5, RZ, 0x33, !PT ;  /* 0x00000005ff057212 */ /* 0x000fc800078e33ff */
[----:B------:R-:W-:Y:S01]  /*1940*/  IADD3.X R5, PT, PT, R5, UR13, RZ, P1, !PT ;  /* 0x0000000d05057c10 */ /* 0x000fe20008ffe4ff */
[----:B------:R-:W-:Y:S06]  /*1950*/  BRA `(.L_x_5594) ;  /* 0x0000000000247947 */ /* 0x000fec0003800000 */
.L_x_5592:
[----:B------:R-:W-:Y:S01]  /*1960*/  UISETP.NE.AND UP0, UPT, UR7, URZ, UPT ;  /* 0x000000ff0700728c */ /* 0x000fe2000bf05270 */
[----:B--2---:R-:W-:Y:S01]  /*1970*/  VIADD R5, R0, -UR6 ;  /* 0x8000000600057c36 */ /* 0x004fe20008000000 */
[----:B------:R-:W-:-:S04]  /*1980*/  CS2R R2, SRZ ;  /* 0x0000000000027805 */ /* 0x000fc8000001ff00 */
[----:B------:R-:W-:-:S13]  /*1990*/  PLOP3.LUT P0, PT, PT, PT, UP0, 0x80, 0x8 ;  /* 0x000000000008781c */ /* 0x000fda0003f0f008 */
[----:B------:R-:W-:Y:S05]  /*19a0*/  @P0 BRA `(.L_x_5595) ;  /* 0x0000000000080947 */ /* 0x000fea0003800000 */
[----:B------:R-:W0:Y:S02]  /*19b0*/  LDC.64 R2, c[0x0][0x3d0] ;  /* 0x0000f400ff027b82 */ /* 0x000e240000000a00 */
[----:B0-----:R-:W5:Y:S02]  /*19c0*/  LDG.E.64 R2, desc[UR8][R2.64] ;  /* 0x0000000802027981 */ /* 0x001f64000c1e1b00 */
.L_x_5595:
[----:B-----5:R-:W-:-:S04]  /*19d0*/  IADD3 R6, P1, PT, R5, R2, RZ ;  /* 0x0000000205067210 */ /* 0x020fc80007f3e0ff */
[----:B------:R-:W-:-:S09]  /*19e0*/  LEA.HI.X.SX32 R5, R5, R3, 0x1, P1 ;  /* 0x0000000305057211 */ /* 0x000fd200008f0eff */
.L_x_5594:
[----:B------:R-:W-:Y:S05]  /*19f0*/  BSYNC.RECONVERGENT B0 ;  /* 0x0000000000007941 */ /* 0x000fea0003800200 */
.L_x_5591:
[----:B------:R-:W-:Y:S01]  /*1a00*/  LEA R2, R0, UR4, 0x2 ;  /* 0x0000000400027c11 */ /* 0x000fe2000f8e10ff */
[----:B------:R-:W0:Y:S01]  /*1a10*/  LDCU.64 UR4, c[0x0][0x390] ;  /* 0x00007200ff0477ac */ /* 0x000e220008000a00 */
[----:B------:R-:W-:Y:S03]  /*1a20*/  BSSY.RECONVERGENT B0, `(.L_x_5596) ;  /* 0x0000022000007945 */ /* 0x000fe60003800200 */
[----:B------:R-:W1:Y:S01]  /*1a30*/  LDS R3, [R2] ;  /* 0x0000000002037984 */ /* 0x000e620000000800 */
[----:B0-----:R-:W-:-:S04]  /*1a40*/  LEA R4, P1, R6, UR4, 0x2 ;  /* 0x0000000406047c11 */ /* 0x001fc8000f8210ff */
[----:B------:R-:W-:Y:S01]  /*1a50*/  LEA.HI.X R5, R6, UR5, R5, 0x2, P1 ;  /* 0x0000000506057c11 */ /* 0x000fe200088f1405 */
[----:B------:R-:W-:-:S05]  /*1a60*/  VIADD R6, R0, 0x260 ;  /* 0x0000026000067836 */ /* 0x000fca0000000000 */
[----:B------:R-:W-:Y:S01]  /*1a70*/  ISETP.GE.AND P1, PT, R6, UR6, PT ;  /* 0x0000000606007c0c */ /* 0x000fe2000bf26270 */
[----:B-1----:R0:W-:-:S12]  /*1a80*/  STG.E desc[UR8][R4.64], R3 ;  /* 0x0000000304007986 */ /* 0x0021d8000c101908 */
[----:B------:R-:W-:Y:S05]  /*1a90*/  @!P1 BRA `(.L_x_5597) ;  /* 0x0000000000289947 */ /* 0x000fea0003800000 */
[----:B------:R-:W-:Y:S01]  /*1aa0*/  BSSY.RECONVERGENT B1, `(.L_x_5598) ;  /* 0x0000006000017945 */ /* 0x000fe20003800200 */
[----:B0-----:R-:W-:Y:S01]  /*1ab0*/  VIADD R3, R6, -UR6 ;  /* 0x8000000606037c36 */ /* 0x001fe20008000000 */
[----:B------:R-:W-:Y:S02]  /*1ac0*/  CS2R R4, SRZ ;  /* 0x0000000000047805 */ /* 0x000fe4000001ff00 */
[----:B------:R-:W-:Y:S05]  /*1ad0*/  @P0 BRA `(.L_x_5599) ;  /* 0x0000000000080947 */ /* 0x000fea0003800000 */
[----:B------:R-:W0:Y:S02]  /*1ae0*/  LDC.64 R4, c[0x0][0x3d0] ;  /* 0x0000f400ff047b82 */ /* 0x000e240000000a00 */
[----:B0-----:R-:W5:Y:S02]  /*1af0*/  LDG.E.64 R4, desc[UR8][R4.64] ;  /* 0x0000000804047981 */ /* 0x001f64000c1e1b00 */
.L_x_5599:
[----:B------:R-:W-:Y:S05]  /*1b00*/  BSYNC.RECONVERGENT B1 ;  /* 0x0000000000017941 */ /* 0x000fea0003800200 */
.L_x_5598:
[----:B-----5:R-:W-:-:S04]  /*1b10*/  IADD3 R6, P1, PT, R3, R4, RZ ;  /* 0x0000000403067210 */ /* 0x020fc80007f3e0ff */
[----:B------:R-:W-:Y:S01]  /*1b20*/  LEA.HI.X.SX32 R5, R3, R5, 0x1, P1 ;  /* 0x0000000503057211 */ /* 0x000fe200008f0eff */
[----:B------:R-:W-:Y:S08]  /*1b30*/  BRA `(.L_x_5600) ;  /* 0x0000000000407947 */ /* 0x000ff00003800000 */
.L_x_5597:
[----:B------:R-:W-:Y:S01]  /*1b40*/  BSSY.RECONVERGENT B1, `(.L_x_5601) ;  /* 0x0000008000017945 */ /* 0x000fe20003800200 */
[----:B0-----:R-:W-:Y:S02]  /*1b50*/  IMAD.MOV.U32 R3, RZ, RZ, RZ ;  /* 0x000000ffff037224 */ /* 0x001fe400078e00ff */
[----:B------:R-:W-:Y:S01]  /*1b60*/  IMAD.MOV.U32 R7, RZ, RZ, RZ ;  /* 0x000000ffff077224 */ /* 0x000fe200078e00ff */
[----:B------:R-:W-:Y:S06]  /*1b70*/  @P0 BRA `(.L_x_5602) ;  /* 0x0000000000100947 */ /* 0x000fec0003800000 */
[----:B------:R-:W0:Y:S02]  /*1b80*/  LDC.64 R4, c[0x0][0x3d0] ;  /* 0x0000f400ff047b82 */ /* 0x000e240000000a00 */
[----:B0-----:R-:W2:Y:S02]  /*1b90*/  LDG.E.64 R4, desc[UR8][R4.64] ;  /* 0x0000000804047981 */ /* 0x001ea4000c1e1b00 */
[----:B--2---:R-:W-:-:S04]  /*1ba0*/  IADD3 R3, P1, PT, -R4, UR10, RZ ;  /* 0x0000000a04037c10 */ /* 0x004fc8000ff3e1ff */
[----:B------:R-:W-:-:S09]  /*1bb0*/  IADD3.X R7, PT, PT, ~R5, UR11, RZ, P1, !PT ;  /* 0x0000000b05077c10 */ /* 0x000fd20008ffe5ff */
.L_x_5602:
[----:B------:R-:W-:Y:S05]  /*1bc0*/  BSYNC.RECONVERGENT B1 ;  /* 0x0000000000017941 */ /* 0x000fea0003800200 */
.L_x_5601:
[----:B------:R-:W0:Y:S01]  /*1bd0*/  LDCU.64 UR12, c[0x0][0x3c0] ;  /* 0x00007800ff0c77ac */ /* 0x000e220008000a00 */
[----:B------:R-:W-:-:S04]  /*1be0*/  IADD3 R3, P1, PT, R6, R3, RZ ;  /* 0x0000000306037210 */ /* 0x000fc80007f3e0ff */
[----:B------:R-:W-:Y:S01]  /*1bf0*/  LOP3.LUT R3, RZ, R3, RZ, 0x33, !PT ;  /* 0x00000003ff037212 */ /* 0x000fe200078e33ff */
[----:B------:R-:W-:-:S03]  /*1c00*/  IMAD.X R4, RZ, RZ, R7, P1 ;  /* 0x000000ffff047224 */ /* 0x000fc600008e0607 */
[----:B0-----:R-:W-:Y:S02]  /*1c10*/  IADD3 R6, P1, PT, R3, UR12, RZ ;  /* 0x0000000c03067c10 */ /* 0x001fe4000ff3e0ff */
[----:B------:R-:W-:-:S04]  /*1c20*/  LOP3.LUT R3, RZ, R4, RZ, 0x33, !PT ;  /* 0x00000004ff037212 */ /* 0x000fc800078e33ff */
[----:B------:R-:W-:-:S07]  /*1c30*/  IADD3.X R5, PT, PT, R3, UR13, RZ, P1, !PT ;  /* 0x0000000d03057c10 */ /* 0x000fce0008ffe4ff */
.L_x_5600:
[----:B------:R-:W-:Y:S05]  /*1c40*/  BSYNC.RECONVERGENT B0 ;  /* 0x0000000000007941 */ /* 0x000fea0003800200 */
.L_x_5596:
[----:B------:R-:W0:Y:S01]  /*1c50*/  LDS R3, [R2+0x980] ;  /* 0x0009800002037984 */ /* 0x000e220000000800 */
[C---:B------:R-:W-:Y:S01]  /*1c60*/  LEA R4, P1, R6.reuse, UR4, 0x2 ;  /* 0x0000000406047c11 */ /* 0x040fe2000f8210ff */
[----:B------:R-:W-:Y:S03]  /*1c70*/  BSSY.RECONVERGENT B0, `(.L_x_5603) ;  /* 0x0000020000007945 */ /* 0x000fe60003800200 */
[----:B------:R-:W-:Y:S01]  /*1c80*/  LEA.HI.X R5, R6, UR5, R5, 0x2, P1 ;  /* 0x0000000506057c11 */ /* 0x000fe200088f1405 */
[----:B------:R-:W-:-:S05]  /*1c90*/  VIADD R6, R0, 0x4c0 ;  /* 0x000004c000067836 */ /* 0x000fca0000000000 */
[----:B------:R-:W-:Y:S01]  /*1ca0*/  ISETP.GE.AND P1, PT, R6, UR6, PT ;  /* 0x0000000606007c0c */ /* 0x000fe2000bf26270 */
[----:B0-----:R0:W-:-:S12]  /*1cb0*/  STG.E desc[UR8][R4.64], R3 ;  /* 0x0000000304007986 */ /* 0x0011d8000c101908 */
[----:B------:R-:W-:Y:S05]  /*1cc0*/  @!P1 BRA `(.L_x_5604) ;  /* 0x0000000000289947 */ /* 0x000fea0003800000 */
[----:B------:R-:W-:Y:S01]  /*1cd0*/  BSSY.RECONVERGENT B1, `(.L_x_5605) ;  /* 0x0000006000017945 */ /* 0x000fe20003800200 */
[----:B0-----:R-:W-:Y:S01]  /*1ce0*/  VIADD R3, R6, -UR6 ;  /* 0x8000000606037c36 */ /* 0x001fe20008000000 */
[----:B------:R-:W-:Y:S02]  /*1cf0*/  CS2R R4, SRZ ;  /* 0x0000000000047805 */ /* 0x000fe4000001ff00 */
[----:B------:R-:W-:Y:S05]  /*1d00*/  @P0 BRA `(.L_x_5606) ;  /* 0x0000000000080947 */ /* 0x000fea0003800000 */
[----:B------:R-:W0:Y:S02]  /*1d10*/  LDC.64 R4, c[0x0][0x3d0] ;  /* 0x0000f400ff047b82 */ /* 0x000e240000000a00 */
[----:B0-----:R-:W5:Y:S02]  /*1d20*/  LDG.E.64 R4, desc[UR8][R4.64] ;  /* 0x0000000804047981 */ /* 0x001f64000c1e1b00 */
.L_x_5606:
[----:B------:R-:W-:Y:S05]  /*1d30*/  BSYNC.RECONVERGENT B1 ;  /* 0x0000000000017941 */ /* 0x000fea0003800200 */
.L_x_5605:
[----:B-----5:R-:W-:-:S04]  /*1d40*/  IADD3 R6, P1, PT, R3, R4, RZ ;  /* 0x0000000403067210 */ /* 0x020fc80007f3e0ff */
[----:B------:R-:W-:Y:S01]  /*1d50*/  LEA.HI.X.SX32 R5, R3, R5, 0x1, P1 ;  /* 0x0000000503057211 */ /* 0x000fe200008f0eff */
[----:B------:R-:W-:Y:S08]  /*1d60*/  BRA `(.L_x_5607) ;  /* 0x0000000000407947 */ /* 0x000ff00003800000 */
.L_x_5604:
        /* <DEDUP_REMOVED lines=8> */
.L_x_5609:
[----:B------:R-:W-:Y:S05]  /*1df0*/  BSYNC.RECONVERGENT B1 ;  /* 0x0000000000017941 */ /* 0x000fea0003800200 */
.L_x_5608:
[----:B------:R-:W0:Y:S01]  /*1e00*/  LDCU.64 UR12, c[0x0][0x3c0] ;  /* 0x00007800ff0c77ac */ /* 0x000e220008000a00 */
[----:B------:R-:W-:-:S04]  /*1e10*/  IADD3 R3, P1, PT, R6, R3, RZ ;  /* 0x0000000306037210 */ /* 0x000fc80007f3e0ff */
[----:B------:R-:W-:Y:S01]  /*1e20*/  LOP3.LUT R3, RZ, R3, RZ, 0x33, !PT ;  /* 0x00000003ff037212 */ /* 0x000fe200078e33ff */
[----:B------:R-:W-:-:S03]  /*1e30*/  IMAD.X R4, RZ, RZ, R7, P1 ;  /* 0x000000ffff047224 */ /* 0x000fc600008e0607 */
[----:B0-----:R-:W-:Y:S02]  /*1e40*/  IADD3 R6, P1, PT, R3, UR12, RZ ;  /* 0x0000000c03067c10 */ /* 0x001fe4000ff3e0ff */
[----:B------:R-:W-:-:S04]  /*1e50*/  LOP3.LUT R3, RZ, R4, RZ, 0x33, !PT ;  /* 0x00000004ff037212 */ /* 0x000fc800078e33ff */
[----:B------:R-:W-:-:S07]  /*1e60*/  IADD3.X R5, PT, PT, R3, UR13, RZ, P1, !PT ;  /* 0x0000000d03057c10 */ /* 0x000fce0008ffe4ff */
.L_x_5607:
[----:B------:R-:W-:Y:S05]  /*1e70*/  BSYNC.RECONVERGENT B0 ;  /* 0x0000000000007941 */ /* 0x000fea0003800200 */
.L_x_5603:
        /* <DEDUP_REMOVED lines=14> */
.L_x_5613:
[----:B------:R-:W-:Y:S05]  /*1f60*/  BSYNC.RECONVERGENT B1 ;  /* 0x0000000000017941 */ /* 0x000fea0003800200 */
.L_x_5612:
[----:B-----5:R-:W-:-:S04]  /*1f70*/  IADD3 R6, P1, PT, R3, R4, RZ ;  /* 0x0000000403067210 */ /* 0x020fc80007f3e0ff */
[----:B------:R-:W-:Y:S01]  /*1f80*/  LEA.HI.X.SX32 R5, R3, R5, 0x1, P1 ;  /* 0x0000000503057211 */ /* 0x000fe200008f0eff */
[----:B------:R-:W-:Y:S08]  /*1f90*/  BRA `(.L_x_5614) ;  /* 0x0000000000407947 */ /* 0x000ff00003800000 */
.L_x_5611:
        /* <DEDUP_REMOVED lines=8> */
.L_x_5616:
[----:B------:R-:W-:Y:S05]  /*2020*/  BSYNC.RECONVERGENT B1 ;  /* 0x0000000000017941 */ /* 0x000fea0003800200 */
.L_x_5615:
[----:B------:R-:W0:Y:S01]  /*2030*/  LDCU.64 UR12, c[0x0][0x3c0] ;  /* 0x00007800ff0c77ac */ /* 0x000e220008000a00 */
[----:B------:R-:W-:-:S04]  /*2040*/  IADD3 R3, P1, PT, R6, R3, RZ ;  /* 0x0000000306037210 */ /* 0x000fc80007f3e0ff */
[----:B------:R-:W-:Y:S01]  /*2050*/  LOP3.LUT R3, RZ, R3, RZ, 0x33, !PT ;  /* 0x00000003ff037212 */ /* 0x000fe200078e33ff */
[----:B------:R-:W-:-:S03]  /*2060*/  IMAD.X R4, RZ, RZ, R7, P1 ;  /* 0x000000ffff047224 */ /* 0x000fc600008e0607 */
[----:B0-----:R-:W-:Y:S02]  /*2070*/  IADD3 R6, P1, PT, R3, UR12, RZ ;  /* 0x0000000c03067c10 */ /* 0x001fe4000ff3e0ff */
[----:B------:R-:W-:-:S04]  /*2080*/  LOP3.LUT R3, RZ, R4, RZ, 0x33, !PT ;  /* 0x00000004ff037212 */ /* 0x000fc800078e33ff */
[----:B------:R-:W-:-:S07]  /*2090*/  IADD3.X R5, PT, PT, R3, UR13, RZ, P1, !PT ;  /* 0x0000000d03057c10 */ /* 0x000fce0008ffe4ff */
.L_x_5614:
[----:B------:R-:W-:Y:S05]  /*20a0*/  BSYNC.RECONVERGENT B0 ;  /* 0x0000000000007941 */ /* 0x000fea0003800200 */
.L_x_5610:
        /* <DEDUP_REMOVED lines=14> */
.L_x_5620:
[----:B------:R-:W-:Y:S05]  /*2190*/  BSYNC.RECONVERGENT B1 ;  /* 0x0000000000017941 */ /* 0x000fea0003800200 */
.L_x_5619:
[----:B-----5:R-:W-:-:S04]  /*21a0*/  IADD3 R6, P1, PT, R3, R4, RZ ;  /* 0x0000000403067210 */ /* 0x020fc80007f3e0ff */
[----:B------:R-:W-:Y:S01]  /*21b0*/  LEA.HI.X.SX32 R5, R3, R5, 0x1, P1 ;  /* 0x0000000503057211 */ /* 0x000fe200008f0eff */
[----:B------:R-:W-:Y:S08]  /*21c0*/  BRA `(.L_x_5621) ;  /* 0x0000000000407947 */ /* 0x000ff00003800000 */
.L_x_5618:
        /* <DEDUP_REMOVED lines=8> */
.L_x_5623:
[----:B------:R-:W-:Y:S05]  /*2250*/  BSYNC.RECONVERGENT B1 ;  /* 0x0000000000017941 */ /* 0x000fea0003800200 */
.L_x_5622:
[----:B------:R-:W0:Y:S01]  /*2260*/  LDCU.64 UR12, c[0x0][0x3c0] ;  /* 0x00007800ff0c77ac */ /* 0x000e220008000a00 */
[----:B------:R-:W-:-:S04]  /*2270*/  IADD3 R3, P1, PT, R6, R3, RZ ;  /* 0x0000000306037210 */ /* 0x000fc80007f3e0ff */
[----:B------:R-:W-:Y:S01]  /*2280*/  LOP3.LUT R3, RZ, R3, RZ, 0x33, !PT ;  /* 0x00000003ff037212 */ /* 0x000fe200078e33ff */
[----:B------:R-:W-:-:S03]  /*2290*/  IMAD.X R4, RZ, RZ, R7, P1 ;  /* 0x000000ffff047224 */ /* 0x000fc600008e0607 */
[----:B0-----:R-:W-:Y:S02]  /*22a0*/  IADD3 R6, P1, PT, R3, UR12, RZ ;  /* 0x0000000c03067c10 */ /* 0x001fe4000ff3e0ff */
[----:B------:R-:W-:-:S04]  /*22b0*/  LOP3.LUT R3, RZ, R4, RZ, 0x33, !PT ;  /* 0x00000004ff037212 */ /* 0x000fc800078e33ff */
[----:B------:R-:W-:-:S07]  /*22c0*/  IADD3.X R5, PT, PT, R3, UR13, RZ, P1, !PT ;  /* 0x0000000d03057c10 */ /* 0x000fce0008ffe4ff */
.L_x_5621:
[----:B------:R-:W-:Y:S05]  /*22d0*/  BSYNC.RECONVERGENT B0 ;  /* 0x0000000000007941 */ /* 0x000fea0003800200 */
.L_x_5617:
        /* <DEDUP_REMOVED lines=14> */
.L_x_5627:
[----:B------:R-:W-:Y:S05]  /*23c0*/  BSYNC.RECONVERGENT B1 ;  /* 0x0000000000017941 */ /* 0x000fea0003800200 */
.L_x_5626:
[----:B-----5:R-:W-:-:S04]  /*23d0*/  IADD3 R6, P1, PT, R3, R4, RZ ;  /* 0x0000000403067210 */ /* 0x020fc80007f3e0ff */
[----:B------:R-:W-:Y:S01]  /*23e0*/  LEA.HI.X.SX32 R5, R3, R5, 0x1, P1 ;  /* 0x0000000503057211 */ /* 0x000fe200008f0eff */
[----:B------:R-:W-:Y:S08]  /*23f0*/  BRA `(.L_x_5628) ;  /* 0x0000000000407947 */ /* 0x000ff00003800000 */
.L_x_5625:
        /* <DEDUP_REMOVED lines=8> */
.L_x_5630:
[----:B------:R-:W-:Y:S05]  /*2480*/  BSYNC.RECONVERGENT B1 ;  /* 0x0000000000017941 */ /* 0x000fea0003800200 */
.L_x_5629:
[----:B------:R-:W0:Y:S01]  /*2490*/  LDCU.64 UR12, c[0x0][0x3c0] ;  /* 0x00007800ff0c77ac */ /* 0x000e220008000a00 */
[----:B------:R-:W-:-:S04]  /*24a0*/  IADD3 R3, P1, PT, R6, R3, RZ ;  /* 0x0000000306037210 */ /* 0x000fc80007f3e0ff */
[----:B------:R-:W-:Y:S01]  /*24b0*/  LOP3.LUT R3, RZ, R3, RZ, 0x33, !PT ;  /* 0x00000003ff037212 */ /* 0x000fe200078e33ff */
[----:B------:R-:W-:-:S03]  /*24c0*/  IMAD.X R4, RZ, RZ, R7, P1 ;  /* 0x000000ffff047224 */ /* 0x000fc600008e0607 */
[----:B0-----:R-:W-:Y:S02]  /*24d0*/  IADD3 R6, P1, PT, R3, UR12, RZ ;  /* 0x0000000c03067c10 */ /* 0x001fe4000ff3e0ff */
[----:B------:R-:W-:-:S04]  /*24e0*/  LOP3.LUT R3, RZ, R4, RZ, 0x33, !PT ;  /* 0x00000004ff037212 */ /* 0x000fc800078e33ff */
[----:B------:R-:W-:-:S07]  /*24f0*/  IADD3.X R5, PT, PT, R3, UR13, RZ, P1, !PT ;  /* 0x0000000d03057c10 */ /* 0x000fce0008ffe4ff */
.L_x_5628:
[----:B------:R-:W-:Y:S05]  /*2500*/  BSYNC.RECONVERGENT B0 ;  /* 0x0000000000007941 */ /* 0x000fea0003800200 */
.L_x_5624:
        /* <DEDUP_REMOVED lines=14> */
.L_x_5634:
[----:B------:R-:W-:Y:S05]  /*25f0*/  BSYNC.RECONVERGENT B1 ;  /* 0x0000000000017941 */ /* 0x000fea0003800200 */
.L_x_5633:
[----:B-----5:R-:W-:-:S04]  /*2600*/  IADD3 R6, P1, PT, R3, R4, RZ ;  /* 0x0000000403067210 */ /* 0x020fc80007f3e0ff */
[----:B------:R-:W-:Y:S01]  /*2610*/  LEA.HI.X.SX32 R5, R3, R5, 0x1, P1 ;  /* 0x0000000503057211 */ /* 0x000fe200008f0eff */
[----:B------:R-:W-:Y:S08]  /*2620*/  BRA `(.L_x_5635) ;  /* 0x0000000000407947 */ /* 0x000ff00003800000 */
.L_x_5632:
        /* <DEDUP_REMOVED lines=8> */
.L_x_5637:
[----:B------:R-:W-:Y:S05]  /*26b0*/  BSYNC.RECONVERGENT B1 ;  /* 0x0000000000017941 */ /* 0x000fea0003800200 */
.L_x_5636:
[----:B------:R-:W0:Y:S01]  /*26c0*/  LDCU.64 UR12, c[0x0][0x3c0] ;  /* 0x00007800ff0c77ac */ /* 0x000e220008000a00 */
[----:B------:R-:W-:-:S04]  /*26d0*/  IADD3 R3, P1, PT, R6, R3, RZ ;  /* 0x0000000306037210 */ /* 0x000fc80007f3e0ff */
[----:B------:R-:W-:Y:S01]  /*26e0*/  LOP3.LUT R3, RZ, R3, RZ, 0x33, !PT ;  /* 0x00000003ff037212 */ /* 0x000fe200078e33ff */
[----:B------:R-:W-:-:S03]  /*26f0*/  IMAD.X R4, RZ, RZ, R7, P1 ;  /* 0x000000ffff047224 */ /* 0x000fc600008e0607 */
[----:B0-----:R-:W-:Y:S02]  /*2700*/  IADD3 R6, P1, PT, R3, UR12, RZ ;  /* 0x0000000c03067c10 */ /* 0x001fe4000ff3e0ff */
[----:B------:R-:W-:-:S04]  /*2710*/  LOP3.LUT R3, RZ, R4, RZ, 0x33, !PT ;  /* 0x00000004ff037212 */ /* 0x000fc800078e33ff */
[----:B------:R-:W-:-:S07]  /*2720*/  IADD3.X R5, PT, PT, R3, UR13, RZ, P1, !PT ;  /* 0x0000000d03057c10 */ /* 0x000fce0008ffe4ff */
.L_x_5635:
[----:B------:R-:W-:Y:S05]  /*2730*/  BSYNC.RECONVERGENT B0 ;  /* 0x0000000000007941 */ /* 0x000fea0003800200 */
.L_x_5631:
        /* <DEDUP_REMOVED lines=14> */
.L_x_5641:
[----:B------:R-:W-:Y:S05]  /*2820*/  BSYNC.RECONVERGENT B1 ;  /* 0x0000000000017941 */ /* 0x000fea0003800200 */
.L_x_5640:
[----:B-----5:R-:W-:-:S04]  /*2830*/  IADD3 R6, P1, PT, R3, R4, RZ ;  /* 0x0000000403067210 */ /* 0x020fc80007f3e0ff */
[----:B------:R-:W-:Y:S01]  /*2840*/  LEA.HI.X.SX32 R5, R3, R5, 0x1, P1 ;  /* 0x0000000503057211 */ /* 0x000fe200008f0eff */
[----:B------:R-:W-:Y:S08]  /*2850*/  BRA `(.L_x_5642) ;  /* 0x0000000000407947 */ /* 0x000ff00003800000 */
.L_x_5639:
        /* <DEDUP_REMOVED lines=8> */
.L_x_5644:
[----:B------:R-:W-:Y:S05]  /*28e0*/  BSYNC.RECONVERGENT B1 ;  /* 0x0000000000017941 */ /* 0x000fea0003800200 */
.L_x_5643:
[----:B------:R-:W0:Y:S01]  /*28f0*/  LDCU.64 UR12, c[0x0][0x3c0] ;  /* 0x00007800ff0c77ac */ /* 0x000e220008000a00 */
[----:B------:R-:W-:-:S04]  /*2900*/  IADD3 R3, P1, PT, R6, R3, RZ ;  /* 0x0000000306037210 */ /* 0x000fc80007f3e0ff */
[----:B------:R-:W-:Y:S01]  /*2910*/  LOP3.LUT R3, RZ, R3, RZ, 0x33, !PT ;  /* 0x00000003ff037212 */ /* 0x000fe200078e33ff */
[----:B------:R-:W-:-:S03]  /*2920*/  IMAD.X R4, RZ, RZ, R7, P1 ;  /* 0x000000ffff047224 */ /* 0x000fc600008e0607 */
[----:B0-----:R-:W-:Y:S02]  /*2930*/  IADD3 R6, P1, PT, R3, UR12, RZ ;  /* 0x0000000c03067c10 */ /* 0x001fe4000ff3e0ff */
[----:B------:R-:W-:-:S04]  /*2940*/  LOP3.LUT R3, RZ, R4, RZ, 0x33, !PT ;  /* 0x00000004ff037212 */ /* 0x000fc800078e33ff */
[----:B------:R-:W-:-:S07]  /*2950*/  IADD3.X R5, PT, PT, R3, UR13, RZ, P1, !PT ;  /* 0x0000000d03057c10 */ /* 0x000fce0008ffe4ff */
.L_x_5642:
[----:B------:R-:W-:Y:S05]  /*2960*/  BSYNC.RECONVERGENT B0 ;  /* 0x0000000000007941 */ /* 0x000fea0003800200 */
.L_x_5638:
        /* <DEDUP_REMOVED lines=14> */
.L_x_5648:
[----:B------:R-:W-:Y:S05]  /*2a50*/  BSYNC.RECONVERGENT B1 ;  /* 0x0000000000017941 */ /* 0x000fea0003800200 */
.L_x_5647:
[----:B-----5:R-:W-:-:S04]  /*2a60*/  IADD3 R6, P1, PT, R3, R4, RZ ;  /* 0x0000000403067210 */ /* 0x020fc80007f3e0ff */
[----:B------:R-:W-:Y:S01]  /*2a70*/  LEA.HI.X.SX32 R5, R3, R5, 0x1, P1 ;  /* 0x0000000503057211 */ /* 0x000fe200008f0eff */
[----:B------:R-:W-:Y:S08]  /*2a80*/  BRA `(.L_x_5649) ;  /* 0x0000000000407947 */ /* 0x000ff00003800000 */
.L_x_5646:
        /* <DEDUP_REMOVED lines=8> */
.L_x_5651:
[----:B------:R-:W-:Y:S05]  /*2b10*/  BSYNC.RECONVERGENT B1 ;  /* 0x0000000000017941 */ /* 0x000fea0003800200 */
.L_x_5650:
[----:B------:R-:W0:Y:S01]  /*2b20*/  LDCU.64 UR12, c[0x0][0x3c0] ;  /* 0x00007800ff0c77ac */ /* 0x000e220008000a00 */
[----:B------:R-:W-:-:S04]  /*2b30*/  IADD3 R3, P1, PT, R6, R3, RZ ;  /* 0x0000000306037210 */ /* 0x000fc80007f3e0ff */
[----:B------:R-:W-:Y:S01]  /*2b40*/  LOP3.LUT R3, RZ, R3, RZ, 0x33, !PT ;  /* 0x00000003ff037212 */ /* 0x000fe200078e33ff */
[----:B------:R-:W-:-:S03]  /*2b50*/  IMAD.X R4, RZ, RZ, R7, P1 ;  /* 0x000000ffff047224 */ /* 0x000fc600008e0607 */
[----:B0-----:R-:W-:Y:S02]  /*2b60*/  IADD3 R6, P1, PT, R3, UR12, RZ ;  /* 0x0000000c03067c10 */ /* 0x001fe4000ff3e0ff */
[----:B------:R-:W-:-:S04]  /*2b70*/  LOP3.LUT R3, RZ, R4, RZ, 0x33, !PT ;  /* 0x00000004ff037212 */ /* 0x000fc800078e33ff */
[----:B------:R-:W-:-:S07]  /*2b80*/  IADD3.X R5, PT, PT, R3, UR13, RZ, P1, !PT ;  /* 0x0000000d03057c10 */ /* 0x000fce0008ffe4ff */
.L_x_5649:
[----:B------:R-:W-:Y:S05]  /*2b90*/  BSYNC.RECONVERGENT B0 ;  /* 0x0000000000007941 */ /* 0x000fea0003800200 */
.L_x_5645:
        /* <DEDUP_REMOVED lines=14> */
.L_x_5655:
[----:B------:R-:W-:Y:S05]  /*2c80*/  BSYNC.RECONVERGENT B1 ;  /* 0x0000000000017941 */ /* 0x000fea0003800200 */
.L_x_5654:
[----:B-----5:R-:W-:-:S04]  /*2c90*/  IADD3 R6, P1, PT, R3, R4, RZ ;  /* 0x0000000403067210 */ /* 0x020fc80007f3e0ff */
[----:B------:R-:W-:Y:S01]  /*2ca0*/  LEA.HI.X.SX32 R5, R3, R5, 0x1, P1 ;  /* 0x0000000503057211 */ /* 0x000fe200008f0eff */
[----:B------:R-:W-:Y:S08]  /*2cb0*/  BRA `(.L_x_5656) ;  /* 0x0000000000407947 */ /* 0x000ff00003800000 */
.L_x_5653:
        /* <DEDUP_REMOVED lines=8> */
.L_x_5658:
[----:B------:R-:W-:Y:S05]  /*2d40*/  BSYNC.RECONVERGENT B1 ;  /* 0x0000000000017941 */ /* 0x000fea0003800200 */
.L_x_5657:
[----:B------:R-:W0:Y:S01]  /*2d50*/  LDCU.64 UR12, c[0x0][0x3c0] ;  /* 0x00007800ff0c77ac */ /* 0x000e220008000a00 */
[----:B------:R-:W-:-:S04]  /*2d60*/  IADD3 R3, P1, PT, R6, R3, RZ ;  /* 0x0000000306037210 */ /* 0x000fc80007f3e0ff */
[----:B------:R-:W-:Y:S01]  /*2d70*/  LOP3.LUT R3, RZ, R3, RZ, 0x33, !PT ;  /* 0x00000003ff037212 */ /* 0x000fe200078e33ff */
[----:B------:R-:W-:-:S03]  /*2d80*/  IMAD.X R4, RZ, RZ, R7, P1 ;  /* 0x000000ffff047224 */ /* 0x000fc600008e0607 */
[----:B0-----:R-:W-:Y:S02]  /*2d90*/  IADD3 R6, P1, PT, R3, UR12, RZ ;  /* 0x0000000c03067c10 */ /* 0x001fe4000ff3e0ff */
[----:B------:R-:W-:-:S04]  /*2da0*/  LOP3.LUT R3, RZ, R4, RZ, 0x33, !PT ;  /* 0x00000004ff037212 */ /* 0x000fc800078e33ff */
[----:B------:R-:W-:-:S07]  /*2db0*/  IADD3.X R5, PT, PT, R3, UR13, RZ, P1, !PT ;  /* 0x0000000d03057c10 */ /* 0x000fce0008ffe4ff */
.L_x_5656:
[----:B------:R-:W-:Y:S05]  /*2dc0*/  BSYNC.RECONVERGENT B0 ;  /* 0x0000000000007941 */ /* 0x000fea0003800200 */
.L_x_5652:
        /* <DEDUP_REMOVED lines=14> */
.L_x_5662:
[----:B------:R-:W-:Y:S05]  /*2eb0*/  BSYNC.RECONVERGENT B1 ;  /* 0x0000000000017941 */ /* 0x000fea0003800200 */
.L_x_5661:
[----:B-----5:R-:W-:-:S04]  /*2ec0*/  IADD3 R6, P1, PT, R3, R4, RZ ;  /* 0x0000000403067210 */ /* 0x020fc80007f3e0ff */
[----:B------:R-:W-:Y:S01]  /*2ed0*/  LEA.HI.X.SX32 R5, R3, R5, 0x1, P1 ;  /* 0x0000000503057211 */ /* 0x000fe200008f0eff */
[----:B------:R-:W-:Y:S08]  /*2ee0*/  BRA `(.L_x_5663) ;  /* 0x0000000000407947 */ /* 0x000ff00003800000 */
.L_x_5660:
        /* <DEDUP_REMOVED lines=8> */
.L_x_5665:
[----:B------:R-:W-:Y:S05]  /*2f70*/  BSYNC.RECONVERGENT B1 ;  /* 0x0000000000017941 */ /* 0x000fea0003800200 */
.L_x_5664:
[----:B------:R-:W0:Y:S01]  /*2f80*/  LDCU.64 UR12, c[0x0][0x3c0] ;  /* 0x00007800ff0c77ac */ /* 0x000e220008000a00 */
[----:B------:R-:W-:-:S04]  /*2f90*/  IADD3 R3, P1, PT, R6, R3, RZ ;  /* 0x0000000306037210 */ /* 0x000fc80007f3e0ff */
[----:B------:R-:W-:Y:S01]  /*2fa0*/  LOP3.LUT R3, RZ, R3, RZ, 0x33, !PT ;  /* 0x00000003ff037212 */ /* 0x000fe200078e33ff */
[----:B------:R-:W-:-:S03]  /*2fb0*/  IMAD.X R4, RZ, RZ, R7, P1 ;  /* 0x000000ffff047224 */ /* 0x000fc600008e0607 */
[----:B0-----:R-:W-:Y:S02]  /*2fc0*/  IADD3 R6, P1, PT, R3, UR12, RZ ;  /* 0x0000000c03067c10 */ /* 0x001fe4000ff3e0ff */
[----:B------:R-:W-:-:S04]  /*2fd0*/  LOP3.LUT R3, RZ, R4, RZ, 0x33, !PT ;  /* 0x00000004ff037212 */ /* 0x000fc800078e33ff */
[----:B------:R-:W-:-:S07]  /*2fe0*/  IADD3.X R5, PT, PT, R3, UR13, RZ, P1, !PT ;  /* 0x0000000d03057c10 */ /* 0x000fce0008ffe4ff */
.L_x_5663:
[----:B------:R-:W-:Y:S05]  /*2ff0*/  BSYNC.RECONVERGENT B0 ;  /* 0x0000000000007941 */ /* 0x000fea0003800200 */
.L_x_5659:
        /* <DEDUP_REMOVED lines=14> */
.L_x_5669:
[----:B------:R-:W-:Y:S05]  /*30e0*/  BSYNC.RECONVERGENT B1 ;  /* 0x0000000000017941 */ /* 0x000fea0003800200 */
.L_x_5668:
[----:B-----5:R-:W-:-:S04]  /*30f0*/  IADD3 R6, P1, PT, R3, R4, RZ ;  /* 0x0000000403067210 */ /* 0x020fc80007f3e0ff */
[----:B------:R-:W-:Y:S01]  /*3100*/  LEA.HI.X.SX32 R5, R3, R5, 0x1, P1 ;  /* 0x0000000503057211 */ /* 0x000fe200008f0eff */
[----:B------:R-:W-:Y:S08]  /*3110*/  BRA `(.L_x_5670) ;  /* 0x0000000000407947 */ /* 0x000ff00003800000 */
.L_x_5667:
        /* <DEDUP_REMOVED lines=8> */
.L_x_5672:
[----:B------:R-:W-:Y:S05]  /*31a0*/  BSYNC.RECONVERGENT B1 ;  /* 0x0000000000017941 */ /* 0x000fea0003800200 */
.L_x_5671:
[----:B------:R-:W0:Y:S01]  /*31b0*/  LDCU.64 UR12, c[0x0][0x3c0] ;  /* 0x00007800ff0c77ac */ /* 0x000e220008000a00 */
[----:B------:R-:W-:-:S04]  /*31c0*/  IADD3 R3, P1, PT, R6, R3, RZ ;  /* 0x0000000306037210 */ /* 0x000fc80007f3e0ff */
[----:B------:R-:W-:Y:S01]  /*31d0*/  LOP3.LUT R3, RZ, R3, RZ, 0x33, !PT ;  /* 0x00000003ff037212 */ /* 0x000fe200078e33ff */
[----:B------:R-:W-:-:S03]  /*31e0*/  IMAD.X R4, RZ, RZ, R7, P1 ;  /* 0x000000ffff047224 */ /* 0x000fc600008e0607 */
[----:B0-----:R-:W-:Y:S02]  /*31f0*/  IADD3 R6, P1, PT, R3, UR12, RZ ;  /* 0x0000000c03067c10 */ /* 0x001fe4000ff3e0ff */
[----:B------:R-:W-:-:S04]  /*3200*/  LOP3.LUT R3, RZ, R4, RZ, 0x33, !PT ;  /* 0x00000004ff037212 */ /* 0x000fc800078e33ff */
[----:B------:R-:W-:-:S07]  /*3210*/  IADD3.X R5, PT, PT, R3, UR13, RZ, P1, !PT ;  /* 0x0000000d03057c10 */ /* 0x000fce0008ffe4ff */
.L_x_5670:
[----:B------:R-:W-:Y:S05]  /*3220*/  BSYNC.RECONVERGENT B0 ;  /* 0x0000000000007941 */ /* 0x000fea0003800200 */
.L_x_5666:
        /* <DEDUP_REMOVED lines=14> */
.L_x_5676:
[----:B------:R-:W-:Y:S05]  /*3310*/  BSYNC.RECONVERGENT B1 ;  /* 0x0000000000017941 */ /* 0x000fea0003800200 */
.L_x_5675:
[----:B-----5:R-:W-:-:S04]  /*3320*/  IADD3 R6, P1, PT, R3, R4, RZ ;  /* 0x0000000403067210 */ /* 0x020fc80007f3e0ff */
[----:B------:R-:W-:Y:S01]  /*3330*/  LEA.HI.X.SX32 R5, R3, R5, 0x1, P1 ;  /* 0x0000000503057211 */ /* 0x000fe200008f0eff */
[----:B------:R-:W-:Y:S08]  /*3340*/  BRA `(.L_x_5677) ;  /* 0x0000000000407947 */ /* 0x000ff00003800000 */
.L_x_5674:
        /* <DEDUP_REMOVED lines=8> */
.L_x_5679:
[----:B------:R-:W-:Y:S05]  /*33d0*/  BSYNC.RECONVERGENT B1 ;  /* 0x0000000000017941 */ /* 0x000fea0003800200 */
.L_x_5678:
[----:B------:R-:W0:Y:S01]  /*33e0*/  LDCU.64 UR12, c[0x0][0x3c0] ;  /* 0x00007800ff0c77ac */ /* 0x000e220008000a00 */
[----:B------:R-:W-:-:S04]  /*33f0*/  IADD3 R3, P1, PT, R6, R3, RZ ;  /* 0x0000000306037210 */ /* 0x000fc80007f3e0ff */
[----:B------:R-:W-:Y:S01]  /*3400*/  LOP3.LUT R3, RZ, R3, RZ, 0x33, !PT ;  /* 0x00000003ff037212 */ /* 0x000fe200078e33ff */
[----:B------:R-:W-:-:S03]  /*3410*/  IMAD.X R4, RZ, RZ, R7, P1 ;  /* 0x000000ffff047224 */ /* 0x000fc600008e0607 */
[----:B0-----:R-:W-:Y:S02]  /*3420*/  IADD3 R6, P1, PT, R3, UR12, RZ ;  /* 0x0000000c03067c10 */ /* 0x001fe4000ff3e0ff */
[----:B------:R-:W-:-:S04]  /*3430*/  LOP3.LUT R3, RZ, R4, RZ, 0x33, !PT ;  /* 0x00000004ff037212 */ /* 0x000fc800078e33ff */
[----:B------:R-:W-:-:S07]  /*3440*/  IADD3.X R5, PT, PT, R3, UR13, RZ, P1, !PT ;  /* 0x0000000d03057c10 */ /* 0x000fce0008ffe4ff */
.L_x_5677:
[----:B------:R-:W-:Y:S05]  /*3450*/  BSYNC.RECONVERGENT B0 ;  /* 0x0000000000007941 */ /* 0x000fea0003800200 */
.L_x_5673:
        /* <DEDUP_REMOVED lines=14> */
.L_x_5683:
[----:B------:R-:W-:Y:S05]  /*3540*/  BSYNC.RECONVERGENT B1 ;  /* 0x0000000000017941 */ /* 0x000fea0003800200 */
.L_x_5682:
[----:B-----5:R-:W-:-:S04]  /*3550*/  IADD3 R6, P1, PT, R3, R4, RZ ;  /* 0x0000000403067210 */ /* 0x020fc80007f3e0ff */
[----:B------:R-:W-:Y:S01]  /*3560*/  LEA.HI.X.SX32 R5, R3, R5, 0x1, P1 ;  /* 0x0000000503057211 */ /* 0x000fe200008f0eff */
[----:B------:R-:W-:Y:S08]  /*3570*/  BRA `(.L_x_5684) ;  /* 0x0000000000407947 */ /* 0x000ff00003800000 */
.L_x_5681:
        /* <DEDUP_REMOVED lines=8> */
.L_x_5686:
[----:B------:R-:W-:Y:S05]  /*3600*/  BSYNC.RECONVERGENT B1 ;  /* 0x0000000000017941 */ /* 0x000fea0003800200 */
.L_x_5685:
[----:B------:R-:W0:Y:S01]  /*3610*/  LDCU.64 UR12, c[0x0][0x3c0] ;  /* 0x00007800ff0c77ac */ /* 0x000e220008000a00 */
[----:B------:R-:W-:-:S04]  /*3620*/  IADD3 R3, P1, PT, R6, R3, RZ ;  /* 0x0000000306037210 */ /* 0x000fc80007f3e0ff */
[----:B------:R-:W-:Y:S01]  /*3630*/  LOP3.LUT R3, RZ, R3, RZ, 0x33, !PT ;  /* 0x00000003ff037212 */ /* 0x000fe200078e33ff */
[----:B------:R-:W-:-:S03]  /*3640*/  IMAD.X R4, RZ, RZ, R7, P1 ;  /* 0x000000ffff047224 */ /* 0x000fc600008e0607 */
[----:B0-----:R-:W-:Y:S02]  /*3650*/  IADD3 R6, P1, PT, R3, UR12, RZ ;  /* 0x0000000c03067c10 */ /* 0x001fe4000ff3e0ff */
[----:B------:R-:W-:-:S04]  /*3660*/  LOP3.LUT R3, RZ, R4, RZ, 0x33, !PT ;  /* 0x00000004ff037212 */ /* 0x000fc800078e33ff */
[----:B------:R-:W-:-:S07]  /*3670*/  IADD3.X R5, PT, PT, R3, UR13, RZ, P1, !PT ;  /* 0x0000000d03057c10 */ /* 0x000fce0008ffe4ff */
.L_x_5684:
[----:B------:R-:W-:Y:S05]  /*3680*/  BSYNC.RECONVERGENT B0 ;  /* 0x0000000000007941 */ /* 0x000fea0003800200 */
.L_x_5680:
        /* <DEDUP_REMOVED lines=14> */
.L_x_5690:
[----:B------:R-:W-:Y:S05]  /*3770*/  BSYNC.RECONVERGENT B1 ;  /* 0x0000000000017941 */ /* 0x000fea0003800200 */
.L_x_5689:
[----:B-----5:R-:W-:-:S04]  /*3780*/  IADD3 R6, P1, PT, R3, R4, RZ ;  /* 0x0000000403067210 */ /* 0x020fc80007f3e0ff */
[----:B------:R-:W-:Y:S01]  /*3790*/  LEA.HI.X.SX32 R5, R3, R5, 0x1, P1 ;  /* 0x0000000503057211 */ /* 0x000fe200008f0eff */
[----:B------:R-:W-:Y:S08]  /*37a0*/  BRA `(.L_x_5691) ;  /* 0x0000000000407947 */ /* 0x000ff00003800000 */
.L_x_5688:
        /* <DEDUP_REMOVED lines=8> */
.L_x_5693:
[----:B------:R-:W-:Y:S05]  /*3830*/  BSYNC.RECONVERGENT B1 ;  /* 0x0000000000017941 */ /* 0x000fea0003800200 */
.L_x_5692:
[----:B------:R-:W0:Y:S01]  /*3840*/  LDCU.64 UR12, c[0x0][0x3c0] ;  /* 0x00007800ff0c77ac */ /* 0x000e220008000a00 */
[----:B------:R-:W-:-:S04]  /*3850*/  IADD3 R3, P1, PT, R6, R3, RZ ;  /* 0x0000000306037210 */ /* 0x000fc80007f3e0ff */
[----:B------:R-:W-:Y:S01]  /*3860*/  LOP3.LUT R3, RZ, R3, RZ, 0x33, !PT ;  /* 0x00000003ff037212 */ /* 0x000fe200078e33ff */
[----:B------:R-:W-:-:S03]  /*3870*/  IMAD.X R4, RZ, RZ, R7, P1 ;  /* 0x000000ffff047224 */ /* 0x000fc600008e0607 */
[----:B0-----:R-:W-:Y:S02]  /*3880*/  IADD3 R6, P1, PT, R3, UR12, RZ ;  /* 0x0000000c03067c10 */ /* 0x001fe4000ff3e0ff */
[----:B------:R-:W-:-:S04]  /*3890*/  LOP3.LUT R3, RZ, R4, RZ, 0x33, !PT ;  /* 0x00000004ff037212 */ /* 0x000fc800078e33ff */
[----:B------:R-:W-:-:S07]  /*38a0*/  IADD3.X R5, PT, PT, R3, UR13, RZ, P1, !PT ;  /* 0x0000000d03057c10 */ /* 0x000fce0008ffe4ff */
.L_x_5691:
[----:B------:R-:W-:Y:S05]  /*38b0*/  BSYNC.RECONVERGENT B0 ;  /* 0x0000000000007941 */ /* 0x000fea0003800200 */
.L_x_5687:
        /* <DEDUP_REMOVED lines=14> */
.L_x_5697:
[----:B------:R-:W-:Y:S05]  /*39a0*/  BSYNC.RECONVERGENT B1 ;  /* 0x0000000000017941 */ /* 0x000fea0003800200 */
.L_x_5696:
[----:B-----5:R-:W-:-:S04]  /*39b0*/  IADD3 R6, P1, PT, R3, R4, RZ ;  /* 0x0000000403067210 */ /* 0x020fc80007f3e0ff */
[----:B------:R-:W-:Y:S01]  /*39c0*/  LEA.HI.X.SX32 R5, R3, R5, 0x1, P1 ;  /* 0x0000000503057211 */ /* 0x000fe200008f0eff */
[----:B------:R-:W-:Y:S08]  /*39d0*/  BRA `(.L_x_5698) ;  /* 0x0000000000407947 */ /* 0x000ff00003800000 */
.L_x_5695:
        /* <DEDUP_REMOVED lines=8> */
.L_x_5700:
[----:B------:R-:W-:Y:S05]  /*3a60*/  BSYNC.RECONVERGENT B1 ;  /* 0x0000000000017941 */ /* 0x000fea0003800200 */
.L_x_5699:
[----:B------:R-:W0:Y:S01]  /*3a70*/  LDCU.64 UR12, c[0x0][0x3c0] ;  /* 0x00007800ff0c77ac */ /* 0x000e220008000a00 */
[----:B------:R-:W-:-:S04]  /*3a80*/  IADD3 R3, P1, PT, R6, R3, RZ ;  /* 0x0000000306037210 */ /* 0x000fc80007f3e0ff */
[----:B------:R-:W-:Y:S01]  /*3a90*/  LOP3.LUT R3, RZ, R3, RZ, 0x33, !PT ;  /* 0x00000003ff037212 */ /* 0x000fe200078e33ff */
[----:B------:R-:W-:-:S03]  /*3aa0*/  IMAD.X R4, RZ, RZ, R7, P1 ;  /* 0x000000ffff047224 */ /* 0x000fc600008e0607 */
[----:B0-----:R-:W-:Y:S02]  /*3ab0*/  IADD3 R6, P1, PT, R3, UR12, RZ ;  /* 0x0000000c03067c10 */ /* 0x001fe4000ff3e0ff */
[----:B------:R-:W-:-:S04]  /*3ac0*/  LOP3.LUT R3, RZ, R4, RZ, 0x33, !PT ;  /* 0x00000004ff037212 */ /* 0x000fc800078e33ff */
[----:B------:R-:W-:-:S07]  /*3ad0*/  IADD3.X R5, PT, PT, R3, UR13, RZ, P1, !PT ;  /* 0x0000000d03057c10 */ /* 0x000fce0008ffe4ff */
.L_x_5698:
[----:B------:R-:W-:Y:S05]  /*3ae0*/  BSYNC.RECONVERGENT B0 ;  /* 0x0000000000007941 */ /* 0x000fea0003800200 */
.L_x_5694:
        /* <DEDUP_REMOVED lines=14> */
.L_x_5704:
[----:B------:R-:W-:Y:S05]  /*3bd0*/  BSYNC.RECONVERGENT B1 ;  /* 0x0000000000017941 */ /* 0x000fea0003800200 */
.L_x_5703:
[----:B-----5:R-:W-:-:S04]  /*3be0*/  IADD3 R6, P1, PT, R3, R4, RZ ;  /* 0x0000000403067210 */ /* 0x020fc80007f3e0ff */
[----:B------:R-:W-:Y:S01]  /*3bf0*/  LEA.HI.X.SX32 R5, R3, R5, 0x1, P1 ;  /* 0x0000000503057211 */ /* 0x000fe200008f0eff */
[----:B------:R-:W-:Y:S08]  /*3c00*/  BRA `(.L_x_5705) ;  /* 0x0000000000407947 */ /* 0x000ff00003800000 */
.L_x_5702:
        /* <DEDUP_REMOVED lines=8> */
.L_x_5707:
[----:B------:R-:W-:Y:S05]  /*3c90*/  BSYNC.RECONVERGENT B1 ;  /* 0x0000000000017941 */ /* 0x000fea0003800200 */
.L_x_5706:
[----:B------:R-:W0:Y:S01]  /*3ca0*/  LDCU.64 UR12, c[0x0][0x3c0] ;  /* 0x00007800ff0c77ac */ /* 0x000e220008000a00 */
[----:B------:R-:W-:-:S04]  /*3cb0*/  IADD3 R3, P1, PT, R6, R3, RZ ;  /* 0x0000000306037210 */ /* 0x000fc80007f3e0ff */
[----:B------:R-:W-:Y:S01]  /*3cc0*/  LOP3.LUT R3, RZ, R3, RZ, 0x33, !PT ;  /* 0x00000003ff037212 */ /* 0x000fe200078e33ff */
[----:B------:R-:W-:-:S03]  /*3cd0*/  IMAD.X R4, RZ, RZ, R7, P1 ;  /* 0x000000ffff047224 */ /* 0x000fc600008e0607 */
[----:B0-----:R-:W-:Y:S02]  /*3ce0*/  IADD3 R6, P1, PT, R3, UR12, RZ ;  /* 0x0000000c03067c10 */ /* 0x001fe4000ff3e0ff */
[----:B------:R-:W-:-:S04]  /*3cf0*/  LOP3.LUT R3, RZ, R4, RZ, 0x33, !PT ;  /* 0x00000004ff037212 */ /* 0x000fc800078e33ff */
[----:B------:R-:W-:-:S07]  /*3d00*/  IADD3.X R5, PT, PT, R3, UR13, RZ, P1, !PT ;  /* 0x0000000d03057c10 */ /* 0x000fce0008ffe4ff */
.L_x_5705:
[----:B------:R-:W-:Y:S05]  /*3d10*/  BSYNC.RECONVERGENT B0 ;  /* 0x0000000000007941 */ /* 0x000fea0003800200 */
.L_x_5701:
        /* <DEDUP_REMOVED lines=14> */
.L_x_5711:
[----:B------:R-:W-:Y:S05]  /*3e00*/  BSYNC.RECONVERGENT B1 ;  /* 0x0000000000017941 */ /* 0x000fea0003800200 */
.L_x_5710:
[----:B-----5:R-:W-:-:S04]  /*3e10*/  IADD3 R6, P1, PT, R3, R4, RZ ;  /* 0x0000000403067210 */ /* 0x020fc80007f3e0ff */
[----:B------:R-:W-:Y:S01]  /*3e20*/  LEA.HI.X.SX32 R5, R3, R5, 0x1, P1 ;  /* 0x0000000503057211 */ /* 0x000fe200008f0eff */
[----:B------:R-:W-:Y:S08]  /*3e30*/  BRA `(.L_x_5712) ;  /* 0x0000000000407947 */ /* 0x000ff00003800000 */
.L_x_5709:
        /* <DEDUP_REMOVED lines=8> */
.L_x_5714:
[----:B------:R-:W-:Y:S05]  /*3ec0*/  BSYNC.RECONVERGENT B1 ;  /* 0x0000000000017941 */ /* 0x000fea0003800200 */
.L_x_5713:
[----:B------:R-:W0:Y:S01]  /*3ed0*/  LDCU.64 UR12, c[0x0][0x3c0] ;  /* 0x00007800ff0c77ac */ /* 0x000e220008000a00 */
[----:B------:R-:W-:-:S04]  /*3ee0*/  IADD3 R3, P1, PT, R6, R3, RZ ;  /* 0x0000000306037210 */ /* 0x000fc80007f3e0ff */
[----:B------:R-:W-:Y:S01]  /*3ef0*/  LOP3.LUT R3, RZ, R3, RZ, 0x33, !PT ;  /* 0x00000003ff037212 */ /* 0x000fe200078e33ff */
[----:B------:R-:W-:-:S03]  /*3f00*/  IMAD.X R4, RZ, RZ, R7, P1 ;  /* 0x000000ffff047224 */ /* 0x000fc600008e0607 */
[----:B0-----:R-:W-:Y:S02]  /*3f10*/  IADD3 R6, P1, PT, R3, UR12, RZ ;  /* 0x0000000c03067c10 */ /* 0x001fe4000ff3e0ff */
[----:B------:R-:W-:-:S04]  /*3f20*/  LOP3.LUT R3, RZ, R4, RZ, 0x33, !PT ;  /* 0x00000004ff037212 */ /* 0x000fc800078e33ff */
[----:B------:R-:W-:-:S07]  /*3f30*/  IADD3.X R5, PT, PT, R3, UR13, RZ, P1, !PT ;  /* 0x0000000d03057c10 */ /* 0x000fce0008ffe4ff */
.L_x_5712:
[----:B------:R-:W-:Y:S05]  /*3f40*/  BSYNC.RECONVERGENT B0 ;  /* 0x0000000000007941 */ /* 0x000fea0003800200 */
.L_x_5708:
[----:B------:R-:W0:Y:S01]  /*3f50*/  LDS R3, [R2+0xa180] ;  /* 0x00a1800002037984 */ /* 0x000e220000000800 */
[----:B------:R-:W-:Y:S01]  /*3f60*/  LEA R4, P1, R6, UR4, 0x2 ;  /* 0x0000000406047c11 */ /* 0x000fe2000f8210ff */
[----:B------:R-:W-:Y:S01]  /*3f70*/  VIADD R0, R0, 0x2ac0 ;  /* 0x00002ac000007836 */ /* 0x000fe20000000000 */
[----:B------:R-:W-:Y:S02]  /*3f80*/  BSSY.RECONVERGENT B0, `(.L_x_5715) ;  /* 0x000001f000007945 */ /* 0x000fe40003800200 */
[----:B------:R-:W-:Y:S02]  /*3f90*/  LEA.HI.X R5, R6, UR5, R5, 0x2, P1 ;  /* 0x0000000506057c11 */ /* 0x000fe400088f1405 */
[----:B------:R-:W-:-:S03]  /*3fa0*/  ISETP.GE.AND P1, PT, R0, UR6, PT ;  /* 0x0000000600007c0c */ /* 0x000fc6000bf26270 */
[----:B0-----:R0:W-:Y:S10]  /*3fb0*/  STG.E desc[UR8][R4.64], R3 ;  /* 0x0000000304007986 */ /* 0x0011f4000c101908 */
[----:B------:R-:W-:Y:S05]  /*3fc0*/  @!P1 BRA `(.L_x_5716) ;  /* 0x0000000000289947 */ /* 0x000fea0003800000 */
[----:B------:R-:W-:Y:S01]  /*3fd0*/  BSSY.RECONVERGENT B1, `(.L_x_5717) ;  /* 0x0000006000017945 */ /* 0x000fe20003800200 */
[----:B0-----:R-:W-:Y:S01]  /*3fe0*/  VIADD R3, R0, -UR6 ;  /* 0x8000000600037c36 */ /* 0x001fe20008000000 */
[----:B------:R-:W-:Y:S02]  /*3ff0*/  CS2R R4, SRZ ;  /* 0x0000000000047805 */ /* 0x000fe4000001ff00 */
[----:B------:R-:W-:Y:S05]  /*4000*/  @P0 BRA `(.L_x_5718) ;  /* 0x0000000000080947 */ /* 0x000fea0003800000 */
[----:B------:R-:W0:Y:S02]  /*4010*/  LDC.64 R4, c[0x0][0x3d0] ;  /* 0x0000f400ff047b82 */ /* 0x000e240000000a00 */
[----:B0-----:R-:W5:Y:S02]  /*4020*/  LDG.E.64 R4, desc[UR8][R4.64] ;  /* 0x0000000804047981 */ /* 0x001f64000c1e1b00 */
.L_x_5718:
[----:B------:R-:W-:Y:S05]  /*4030*/  BSYNC.RECONVERGENT B1 ;  /* 0x0000000000017941 */ /* 0x000fea0003800200 */
.L_x_5717:
[----:B-----5:R-:W-:-:S04]  /*4040*/  IADD3 R6, P0, PT, R3, R4, RZ ;  /* 0x0000000403067210 */ /* 0x020fc80007f1e0ff */
[----:B------:R-:W-:Y:S01]  /*4050*/  LEA.HI.X.SX32 R5, R3, R5, 0x1, P0 ;  /* 0x0000000503057211 */ /* 0x000fe200000f0eff */
[----:B------:R-:W-:Y:S08]  /*4060*/  BRA `(.L_x_5719) ;  /* 0x0000000000407947 */ /* 0x000ff00003800000 */
.L_x_5716:
        /* <DEDUP_REMOVED lines=8> */
.L_x_5721:
[----:B------:R-:W-:Y:S05]  /*40f0*/  BSYNC.RECONVERGENT B1 ;  /* 0x0000000000017941 */ /* 0x000fea0003800200 */
.L_x_5720:
[----:B------:R-:W0:Y:S01]  /*4100*/  LDCU.64 UR12, c[0x0][0x3c0] ;  /* 0x00007800ff0c77ac */ /* 0x000e220008000a00 */
[----:B------:R-:W-:-:S04]  /*4110*/  IADD3 R0, P0, PT, R0, R3, RZ ;  /* 0x0000000300007210 */ /* 0x000fc80007f1e0ff */
[----:B------:R-:W-:Y:S01]  /*4120*/  LOP3.LUT R0, RZ, R0, RZ, 0x33, !PT ;  /* 0x00000000ff007212 */ /* 0x000fe200078e33ff */
[----:B------:R-:W-:-:S03]  /*4130*/  IMAD.X R3, RZ, RZ, R6, P0 ;  /* 0x000000ffff037224 */ /* 0x000fc600000e0606 */
[----:B0-----:R-:W-:Y:S02]  /*4140*/  IADD3 R6, P0, PT, R0, UR12, RZ ;  /* 0x0000000c00067c10 */ /* 0x001fe4000ff1e0ff */
[----:B------:R-:W-:-:S04]  /*4150*/  LOP3.LUT R0, RZ, R3, RZ, 0x33, !PT ;  /* 0x00000003ff007212 */ /* 0x000fc800078e33ff */
[----:B------:R-:W-:-:S07]  /*4160*/  IADD3.X R5, PT, PT, R0, UR13, RZ, P0, !PT ;  /* 0x0000000d00057c10 */ /* 0x000fce00087fe4ff */
.L_x_5719:
[----:B------:R-:W-:Y:S05]  /*4170*/  BSYNC.RECONVERGENT B0 ;  /* 0x0000000000007941 */ /* 0x000fea0003800200 */
.L_x_5715:
[----:B------:R-:W0:Y:S01]  /*4180*/  LDS R3, [R2+0xab00] ;  /* 0x00ab000002037984 */ /* 0x000e220000000800 */
[----:B------:R-:W-:-:S04]  /*4190*/  LEA R4, P0, R6, UR4, 0x2 ;  /* 0x0000000406047c11 */ /* 0x000fc8000f8010ff */
[----:B------:R-:W-:-:S05]  /*41a0*/  LEA.HI.X R5, R6, UR5, R5, 0x2, P0 ;  /* 0x0000000506057c11 */ /* 0x000fca00080f1405 */
[----:B0-----:R-:W-:Y:S01]  /*41b0*/  STG.E desc[UR8][R4.64], R3 ;  /* 0x0000000304007986 */ /* 0x001fe2000c101908 */
[----:B------:R-:W-:Y:S05]  /*41c0*/  EXIT ;  /* 0x000000000000794d */ /* 0x000fea0003800000 */
.L_x_5590:
        /* <DEDUP_REMOVED lines=10> */
[----:B------:R-:W-:-:S05]  /*4270*/  IMAD R5, R5, 0x13, R4 ;  /* 0x0000001305057824 */ /* 0x000fca00078e0204 */
        /* <DEDUP_REMOVED lines=72> */
[C---:B---3--:R-:W-:Y:S01]  /*4700*/  LOP3.LUT R15, R63.reuse, 0x1, RZ, 0xc, !PT ;  /* 0x000000013f0f7812 */ /* 0x048fe200078e0cff */
[----:B------:R-:W-:Y:S01]  /*4710*/  IMAD.IADD R16, R12, 0x1, R13 ;  /* 0x000000010c107824 */ /* 0x000fe200078e020d */
[----:B------:R-:W-:Y:S01]  /*4720*/  LOP3.LUT R80, R63, 0x1, RZ, 0xc0, !PT ;  /* 0x000000013f507812 */ /* 0x000fe200078ec0ff */
[----:B------:R-:W3:Y:S01]  /*4730*/  LDS R17, [R24+0x38] ;  /* 0x0000380018117984 */ /* 0x000ee20000000800 */
[C---:B----4-:R-:W-:Y:S01]  /*4740*/  LOP3.LUT R18, R2.reuse, 0x1, RZ, 0xc, !PT ;  /* 0x0000000102127812 */ /* 0x050fe200078e0cff */
[----:B------:R-:W-:Y:S01]  /*4750*/  IMAD.IADD R19, R15, 0x1, R16 ;  /* 0x000000010f137824 */ /* 0x000fe200078e0210 */
[----:B------:R-:W-:Y:S01]  /*4760*/  LOP3.LUT R79, R2, 0x1, RZ, 0xc0, !PT ;  /* 0x00000001024f7812 */ /* 0x000fe200078ec0ff */
[----:B------:R-:W4:Y:S01]  /*4770*/  LDS R32, [R24+0x3c] ;  /* 0x00003c0018207984 */ /* 0x000f220000000800 */
[----:B-----5:R-:W-:Y:S01]  /*4780*/  LOP3.LUT R33, R3, 0x1, RZ, 0xc, !PT ;  /* 0x0000000103217812 */ /* 0x020fe200078e0cff */
[----:B------:R-:W-:-:S02]  /*4790*/  IMAD.IADD R34, R18, 0x1, R19 ;  /* 0x0000000112227824 */ /* 0x000fc400078e0213 */
[----:B------:R-:W5:Y:S01]  /*47a0*/  LDS R35, [R24+0x40] ;  /* 0x0000400018237984 */ /* 0x000f620000000800 */
[----:B------:R-:W-:Y:S01]  /*47b0*/  LOP3.LUT R36, R4, 0x1, RZ, 0xc, !PT ;  /* 0x0000000104247812 */ /* 0x000fe200078e0cff */
[----:B------:R-:W-:Y:S02]  /*47c0*/  IMAD.IADD R37, R33, 0x1, R34 ;  /* 0x0000000121257824 */ /* 0x000fe400078e0222 */
[----:B------:R-:W5:Y:S01]  /*47d0*/  LDS R38, [R24+0x44] ;  /* 0x0000440018267984 */ /* 0x000f620000000800 */
[----:B------:R-:W-:Y:S01]  /*47e0*/  LOP3.LUT R39, R5, 0x1, RZ, 0xc, !PT ;  /* 0x0000000105277812 */ /* 0x000fe200078e0cff */
[----:B------:R-:W-:Y:S02]  /*47f0*/  IMAD.IADD R40, R36, 0x1, R37 ;  /* 0x0000000124287824 */ /* 0x000fe400078e0225 */
        /* <DEDUP_REMOVED lines=13> */
[----:B------:R-:W-:Y:S02]  /*48d0*/  LOP3.LUT R72, R14, 0x1, RZ, 0xc0, !PT ;  /* 0x000000010e487812 */ /* 0x000fe400078ec0ff */
[C---:B---3--:R-:W-:Y:S01]  /*48e0*/  LOP3.LUT R54, R17.reuse, 0x1, RZ, 0xc, !PT ;  /* 0x0000000111367812 */ /* 0x048fe200078e0cff */
[----:B------:R-:W-:Y:S01]  /*48f0*/  IMAD.IADD R55, R52, 0x1, R53 ;  /* 0x0000000134377824 */ /* 0x000fe200078e0235 */
[----:B------:R-:W-:Y:S02]  /*4900*/  LOP3.LUT R73, R17, 0x1, RZ, 0xc0, !PT ;  /* 0x0000000111497812 */ /* 0x000fe400078ec0ff */
[----:B----4-:R-:W-:Y:S01]  /*4910*/  LOP3.LUT R56, R32, 0x1, RZ, 0xc, !PT ;  /* 0x0000000120387812 */ /* 0x010fe200078e0cff */
[----:B------:R-:W-:Y:S01]  /*4920*/  IMAD.IADD R57, R54, 0x1, R55 ;  /* 0x0000000136397824 */ /* 0x000fe200078e0237 */
[----:B------:R-:W-:Y:S02]  /*4930*/  LOP3.LUT R74, R32, 0x1, RZ, 0xc0, !PT ;  /* 0x00000001204a7812 */ /* 0x000fe400078ec0ff */
[C---:B-----5:R-:W-:Y:S01]  /*4940*/  LOP3.LUT R58, R35.reuse, 0x1, RZ, 0xc, !PT ;  /* 0x00000001233a7812 */ /* 0x060fe200078e0cff */
[----:B------:R-:W-:Y:S01]  /*4950*/  IMAD.IADD R59, R56, 0x1, R57 ;  /* 0x00000001383b7824 */ /* 0x000fe200078e0239 */
[----:B------:R-:W-:-:S02]  /*4960*/  LOP3.LUT R75, R35, 0x1, RZ, 0xc0, !PT ;  /* 0x00000001234b7812 */ /* 0x000fc400078ec0ff */
[----:B------:R-:W-:Y:S01]  /*4970*/  LOP3.LUT R60, R38, 0x1, RZ, 0xc, !PT ;  /* 0x00000001263c7812 */ /* 0x000fe200078e0cff */
[----:B------:R-:W-:Y:S01]  /*4980*/  IMAD.IADD R61, R58, 0x1, R59 ;  /* 0x000000013a3d7824 */ /* 0x000fe200078e023b */
[----:B------:R-:W-:Y:S02]  /*4990*/  LOP3.LUT R76, R38, 0x1, RZ, 0xc0, !PT ;  /* 0x00000001264c7812 */ /* 0x000fe400078ec0ff */
[C---:B------:R-:W-:Y:S01]  /*49a0*/  LOP3.LUT R69, R41.reuse, 0x1, RZ, 0xc, !PT ;  /* 0x0000000129457812 */ /* 0x040fe200078e0cff */
        /* <DEDUP_REMOVED lines=50> */
[----:B------:R-:W-:Y:S01]  /*4cd0*/  SEL R71, R25, R71, !P0 ;  /* 0x0000004719477207 */ /* 0x000fe20004000000 */
[----:B------:R-:W-:Y:S01]  /*4ce0*/  IMAD.IADD R25, R70, 0x1, -R69 ;  /* 0x0000000146197824 */ /* 0x000fe200078e0a45 */
[----:B------:R-:W-:Y:S02]  /*4cf0*/  ISETP.NE.AND P0, PT, R68, 0xb, PT ;  /* 0x0000000b4400780c */ /* 0x000fe40003f05270 */
[----:B------:R-:W-:Y:S02]  /*4d00*/  LOP3.LUT R69, R8, 0x1, RZ, 0xc0, !PT ;  /* 0x0000000108457812 */ /* 0x000fe400078ec0ff */
[----:B------:R-:W-:Y:S02]  /*4d10*/  SEL R71, R26, R71, !P0 ;  /* 0x000000471a477207 */ /* 0x000fe40004000000 */
[----:B------:R-:W-:Y:S01]  /*4d20*/  ISETP.NE.AND P0, PT, R68, 0xc, PT ;  /* 0x0000000c4400780c */ /* 0x000fe20003f05270 */
[----:B0-----:R-:W-:Y:S01]  /*4d30*/  IMAD.IADD R28, R27, 0x1, R28 ;  /* 0x000000011b1c7824 */ /* 0x001fe200078e021c */
[----:B------:R-:W-:-:S02]  /*4d40*/  LOP3.LUT R70, R9, 0x1, RZ, 0xc0, !PT ;  /* 0x0000000109467812 */ /* 0x000fc400078ec0ff */
[----:B------:R-:W-:Y:S01]  /*4d50*/  SEL R71, R27, R71, !P0 ;  /* 0x000000471b477207 */ /* 0x000fe20004000000 */
[----:B------:R-:W-:Y:S01]  /*4d60*/  IMAD.IADD R29, R29, 0x1, R28 ;  /* 0x000000011d1d7824 */ /* 0x000fe200078e021c */
[----:B------:R-:W-:-:S03]  /*4d70*/  ISETP.NE.AND P0, PT, R68, 0xd, PT ;  /* 0x0000000d4400780c */ /* 0x000fc60003f05270 */
[----:B------:R-:W-:Y:S01]  /*4d80*/  IMAD.IADD R30, R30, 0x1, R29 ;  /* 0x000000011e1e7824 */ /* 0x000fe200078e021d */
[----:B------:R-:W-:Y:S02]  /*4d90*/  SEL R71, R28, R71, !P0 ;  /* 0x000000471c477207 */ /* 0x000fe40004000000 */
[C---:B------:R-:W-:Y:S01]  /*4da0*/  ISETP.NE.AND P0, PT, R68.reuse, 0xe, PT ;  /* 0x0000000e4400780c */ /* 0x040fe20003f05270 */
[----:B------:R-:W-:Y:S01]  /*4db0*/  IMAD.IADD R31, R31, 0x1, R30 ;  /* 0x000000011f1f7824 */ /* 0x000fe200078e021e */
[----:B------:R-:W-:Y:S02]  /*4dc0*/  LOP3.LUT R28, R3, 0x1, RZ, 0xc0, !PT ;  /* 0x00000001031c7812 */ /* 0x000fe400078ec0ff */
[----:B------:R-:W-:Y:S02]  /*4dd0*/  SEL R71, R29, R71, !P0 ;  /* 0x000000471d477207 */ /* 0x000fe40004000000 */
[----:B------:R-:W-:Y:S01]  /*4de0*/  ISETP.NE.AND P0, PT, R68, 0xf, PT ;  /* 0x0000000f4400780c */ /* 0x000fe20003f05270 */
[----:B-1----:R-:W-:Y:S01]  /*4df0*/  IMAD.IADD R20, R31, 0x1, R20 ;  /* 0x000000011f147824 */ /* 0x002fe200078e0214 */
[----:B------:R-:W-:-:S02]  /*4e00*/  LOP3.LUT R29, R4, 0x1, RZ, 0xc0, !PT ;  /* 0x00000001041d7812 */ /* 0x000fc400078ec0ff */
[----:B------:R-:W-:Y:S01]  /*4e10*/  SEL R71, R30, R71, !P0 ;  /* 0x000000471e477207 */ /* 0x000fe20004000000 */
[----:B------:R-:W-:Y:S01]  /*4e20*/  IMAD.IADD R21, R21, 0x1, R20 ;  /* 0x0000000115157824 */ /* 0x000fe200078e0214 */
[----:B------:R-:W-:Y:S02]  /*4e30*/  ISETP.NE.AND P0, PT, R68, 0x10, PT ;  /* 0x000000104400780c */ /* 0x000fe40003f05270 */
[----:B------:R-:W-:Y:S01]  /*4e40*/  LOP3.LUT R30, R5, 0x1, RZ, 0xc0, !PT ;  /* 0x00000001051e7812 */ /* 0x000fe200078ec0ff */
[----:B------:R-:W-:Y:S01]  /*4e50*/  IMAD.IADD R23, R22, 0x1, R21 ;  /* 0x0000000116177824 */ /* 0x000fe200078e0215 */
[----:B------:R-:W-:Y:S02]  /*4e60*/  SEL R71, R31, R71, !P0 ;  /* 0x000000471f477207 */ /* 0x000fe40004000000 */
[----:B------:R-:W-:Y:S02]  /*4e70*/  ISETP.NE.AND P0, PT, R68, 0x12, PT ;  /* 0x000000124400780c */ /* 0x000fe40003f05270 */
[----:B------:R-:W-:-:S02]  /*4e80*/  SEL R71, R20, R71, !P1 ;  /* 0x0000004714477207 */ /* 0x000fc40004800000 */
[----:B------:R-:W-:Y:S02]  /*4e90*/  SEL R20, R25, RZ, P2 ;  /* 0x000000ff19147207 */ /* 0x000fe40001000000 */
[----:B------:R-:W-:Y:S02]  /*4ea0*/  SEL R71, R21, R71, !P0 ;  /* 0x0000004715477207 */ /* 0x000fe40004000000 */
[C---:B------:R-:W-:Y:S02]  /*4eb0*/  ISETP.GT.U32.AND P0, PT, R0.reuse, 0x1f, PT ;  /* 0x0000001f0000780c */ /* 0x040fe40003f04070 */
[----:B------:R-:W-:Y:S01]  /*4ec0*/  ISETP.GE.U32.AND P1, PT, R0, 0x20, PT ;  /* 0x000000200000780c */ /* 0x000fe20003f26070 */
[----:B------:R-:W-:Y:S01]  /*4ed0*/  IMAD.IADD R20, R71, 0x1, R20 ;  /* 0x0000000147147824 */ /* 0x000fe200078e0214 */
[----:B------:R-:W-:Y:S02]  /*4ee0*/  LOP3.LUT R31, R6, 0x1, RZ, 0xc0, !PT ;  /* 0x00000001061f7812 */ /* 0x000fe400078ec0ff */
[----:B------:R-:W-:-:S02]  /*4ef0*/  LOP3.LUT R68, R7, 0x1, RZ, 0xc0, !PT ;  /* 0x0000000107447812 */ /* 0x000fc400078ec0ff */
[----:B------:R-:W-:Y:S02]  /*4f00*/  LOP3.LUT R71, R11, 0x1, RZ, 0xc0, !PT ;  /* 0x000000010b477812 */ /* 0x000fe400078ec0ff */
[----:B------:R-:W-:-:S03]  /*4f10*/  SEL R78, R25, R20, !P1 ;  /* 0x00000014194e7207 */ /* 0x000fc60004800000 */
        /* <DEDUP_REMOVED lines=16> */
.L_x_6151:
[----:B------:R-:W-:Y:S05]  /*5020*/  @!P0 BRA `(.L_x_5724) ;  /* 0x0000000000748947 */ /* 0x000fea0003800000 */
[----:B------:R-:W-:-:S07]  /*5030*/  IMAD.MOV.U32 R26, RZ, RZ, 0x3ae ;  /* 0x000003aeff1a7424 */ /* 0x000fce00078e00ff */
.L_x_5726:
[----:B------:R-:W-:Y:S02]  /*5040*/  VIADD R27, R26, 0x1 ;  /* 0x000000011a1b7836 */ /* 0x000fe40000000000 */
[----:B------:R-:W-:Y:S02]  /*5050*/  IMAD R84, R84, 0x41a7, RZ ;  /* 0x000041a754547824 */ /* 0x000fe400078e02ff */
[----:B------:R-:W0:Y:S01]  /*5060*/  I2F.U32.RP R22, R27 ;  /* 0x0000001b00167306 */ /* 0x000e220000209000 */
[----:B------:R-:W-:Y:S01]  /*5070*/  IMAD.MOV R83, RZ, RZ, -R27 ;  /* 0x000000ffff537224 */ /* 0x000fe200078e0a1b */
[----:B------:R-:W-:Y:S02]  /*5080*/  ISETP.NE.U32.AND P2, PT, R27, RZ, PT ;  /* 0x000000ff1b00720c */ /* 0x000fe40003f45070 */
[----:B------:R-:W-:-:S04]  /*5090*/  LOP3.LUT R84, R84, 0x7fffffff, RZ, 0xc0, !PT ;  /* 0x7fffffff54547812 */ /* 0x000fc800078ec0ff */
        /* <DEDUP_REMOVED lines=13> */
[----:B------:R-:W-:-:S04]  /*5170*/  @!P2 LOP3.LUT R22, RZ, R27, RZ, 0x33, !PT ;  /* 0x0000001bff16a212 */ /* 0x000fc800078e33ff */
[----:B------:R-:W-:Y:S05]  /*5180*/  NANOSLEEP R22 ;  /* 0x000000160000735d */ /* 0x000fea0003800000 */
[----:B------:R-:W2:Y:S01]  /*5190*/  LD.E.64.STRONG.GPU R20, desc[UR8][R24.64+0x100] ;  /* 0x0001000818147980 */ /* 0x000ea2000c10fb00 */
[----:B------:R-:W-:Y:S01]  /*51a0*/  UMOV UR6, 0xffffffff ;  /* 0xffffffff00067882 */ /* 0x000fe20000000000 */
[----:B------:R-:W-:Y:S02]  /*51b0*/  SHF.R.U32.HI R26, RZ, 0x1, R26 ;  /* 0x00000001ff1a7819 */ /* 0x000fe4000001161a */
[----:B--2---:R-:W-:Y:S01]  /*51c0*/  ISETP.NE.AND P0, PT, R20, 0x63, PT ;  /* 0x000000631400780c */ /* 0x004fe20003f05270 */
[----:B------:R-:W-:-:S12]  /*51d0*/  BRA.DIV UR6, `(.L_x_5725) ;  /* 0x000000da06ac7947 */ /* 0x000fd8000b800000 */
[----:B------:R-:W-:-:S13]  /*51e0*/  VOTE.ANY P0, !P0 ;  /* 0x0000000000ff7806 */ /* 0x000fda0004000100 */
.L_x_6154:
[----:B------:R-:W-:Y:S05]  /*51f0*/  @P0 BRA `(.L_x_5726) ;  /* 0xfffffffc00900947 */ /* 0x000fea000383ffff */
.L_x_5724:
[----:B------:R-:W-:Y:S01]  /*5200*/  UMOV UR6, 0xffffffff ;  /* 0xffffffff00067882 */ /* 0x000fe20000000000 */
[----:B------:R-:W-:Y:S02]  /*5210*/  ISETP.NE.AND P2, PT, R20, 0x65, PT ;  /* 0x000000651400780c */ /* 0x000fe40003f45270 */
[----:B------:R-:W-:Y:S11]  /*5220*/  BRA.DIV UR6, `(.L_x_5727) ;  /* 0x000000da06b87947 */ /* 0x000ff6000b800000 */
[----:B------:R-:W0:Y:S01]  /*5230*/  S2R R82, SR_GEMASK ;  /* 0x0000000000527919 */ /* 0x000e220000003c00 */
[----:B------:R-:W-:Y:S01]  /*5240*/  VOTE.ANY R22, PT, !P2 ;  /* 0x0000000000167806 */ /* 0x000fe200050e0100 */
[C---:B------:R-:W-:Y:S02]  /*5250*/  VIADD R87, R67.reuse, 0x2 ;  /* 0x0000000243577836 */ /* 0x040fe40000000000 */
        /* <DEDUP_REMOVED lines=10> */
[----:B------:R-:W-:Y:S02]  /*5300*/  ISETP.GT.AND P2, PT, R88, R86, PT ;  /* 0x000000565800720c */ /* 0x000fe40003f44270 */
[----:B0-----:R-:W-:Y:S02]  /*5310*/  IADD3 R92, P3, PT, R24, 0x100, RZ ;  /* 0x00000100185c7810 */ /* 0x001fe40007f7e0ff */
[----:B-1----:R-:W-:-:S02]  /*5320*/  SEL R26, R26, RZ, !P0 ;  /* 0x000000ff1a1a7207 */ /* 0x002fc40004000000 */
        /* <DEDUP_REMOVED lines=19> */
.L_x_6163:
[----:B------:R-:W-:Y:S05]  /*5460*/  @!P0 BRA `(.L_x_5728) ;  /* 0x00000004001c8947 */ /* 0x000fea0003800000 */
[----:B------:R-:W-:-:S07]  /*5470*/  IMAD.MOV.U32 R27, RZ, RZ, 0x3ae ;  /* 0x000003aeff1b7424 */ /* 0x000fce00078e00ff */
.L_x_5734:
        /* <DEDUP_REMOVED lines=8> */
.L_x_6166:
[----:B------:R-:W-:Y:S05]  /*5500*/  @!P0 BRA `(.L_x_5730) ;  /* 0x0000000000748947 */ /* 0x000fea0003800000 */
[----:B------:R-:W-:-:S07]  /*5510*/  IMAD.MOV.U32 R26, RZ, RZ, R27 ;  /* 0x000000ffff1a7224 */ /* 0x000fce00078e001b */
.L_x_5732:
[----:B------:R-:W-:Y:S02]  /*5520*/  VIADD R89, R26, 0x1 ;  /* 0x000000011a597836 */ /* 0x000fe40000000000 */
[----:B------:R-:W-:Y:S02]  /*5530*/  IMAD R84, R84, 0x41a7, RZ ;  /* 0x000041a754547824 */ /* 0x000fe400078e02ff */
[----:B------:R-:W0:Y:S01]  /*5540*/  I2F.U32.RP R22, R89 ;  /* 0x0000005900167306 */ /* 0x000e220000209000 */
[----:B------:R-:W-:Y:S02]  /*5550*/  ISETP.NE.U32.AND P2, PT, R89, RZ, PT ;  /* 0x000000ff5900720c */ /* 0x000fe40003f45070 */
[----:B------:R-:W-:-:S05]  /*5560*/  LOP3.LUT R84, R84, 0x7fffffff, RZ, 0xc0, !PT ;  /* 0x7fffffff54547812 */ /* 0x000fca00078ec0ff */
[----:B0-----:R-:W0:Y:S02]  /*5570*/  MUFU.RCP R22, R22 ;  /* 0x0000001600167308 */ /* 0x001e240000001000 */
[----:B0-----:R-:W-:-:S06]  /*5580*/  VIADD R20, R22, 0xffffffe ;  /* 0x0ffffffe16147836 */ /* 0x001fcc0000000000 */
[----:B------:R0:W1:Y:S02]  /*5590*/  F2I.FTZ.U32.TRUNC.NTZ R21, R20 ;  /* 0x0000001400157305 */ /* 0x000064000021f000 */
[----:B0-----:R-:W-:-:S04]  /*55a0*/  IMAD.MOV R20, RZ, RZ, -R89 ;  /* 0x000000ffff147224 */ /* 0x001fc800078e0a59 */
[----:B-1----:R-:W-:Y:S02]  /*55b0*/  IMAD R22, R20, R21, RZ ;  /* 0x0000001514167224 */ /* 0x002fe400078e02ff */
        /* <DEDUP_REMOVED lines=17> */
.L_x_6169:
[----:B------:R-:W-:Y:S05]  /*56d0*/  @P0 BRA `(.L_x_5732) ;  /* 0xfffffffc00900947 */ /* 0x000fea000383ffff */
.L_x_5730:
        /* <DEDUP_REMOVED lines=31> */
.L_x_6178:
[----:B------:R-:W-:Y:S05]  /*58d0*/  @P0 BRA `(.L_x_5734) ;  /* 0xfffffff800e80947 */ /* 0x000fea000383ffff */
.L_x_5728:
        /* <DEDUP_REMOVED lines=8> */
[----:B0-----:R-:W-:Y:S01]  /*5960*/  @!P1 LEA R21, R21, R20, 0x18 ;  /* 0x0000001415159211 */ /* 0x001fe200078ec0ff */
[----:B------:R-:W-:Y:S02]  /*5970*/  IMAD.MOV.U32 R20, RZ, RZ, R78 ;  /* 0x000000ffff147224 */ /* 0x000fe400078e004e */
[----:B------:R-:W-:Y:S02]  /*5980*/  @!P0 IMAD.MOV.U32 R20, RZ, RZ, R86 ;  /* 0x000000ffff148224 */ /* 0x000fe400078e0056 */
[----:B------:R1:W-:Y:S04]  /*5990*/  @!P1 STS [R21+0x88], R23 ;  /* 0x0000881715009388 */ /* 0x0003e80000000800 */
[----:B------:R1:W-:Y:S01]  /*59a0*/  @!P1 STS [R21+0x84], R86 ;  /* 0x0000845615009388 */ /* 0x0003e20000000800 */
[----:B--2---:R-:W-:-:S05]  /*59b0*/  @!P0 LEA R25, R25, R24, 0x18 ;  /* 0x0000001819198211 */ /* 0x004fca00078ec0ff */
[----:B------:R1:W-:Y:S02]  /*59c0*/  @!P0 STS [R25+0x60], R86 ;  /* 0x0000605619008388 */ /* 0x0003e40000000800 */
.L_x_5722:
[----:B------:R-:W-:Y:S05]  /*59d0*/  WARPSYNC.ALL ;  /* 0x0000000000007948 */ /* 0x000fea0003800000 */
[C---:B-1----:R-:W-:Y:S02]  /*59e0*/  LOP3.LUT R22, R66.reuse, 0x1, RZ, 0xc0, !PT ;  /* 0x0000000142167812 */ /* 0x042fe400078ec0ff */
[----:B------:R-:W-:Y:S02]  /*59f0*/  LOP3.LUT R24, R66, 0x1, RZ, 0xc, !PT ;  /* 0x0000000142187812 */ /* 0x000fe400078e0cff */
[----:B------:R-:W-:Y:S02]  /*5a00*/  LOP3.LUT R23, R65, 0x1, RZ, 0xc0, !PT ;  /* 0x0000000141177812 */ /* 0x000fe400078ec0ff */
[----:B------:R-:W-:Y:S01]  /*5a10*/  LOP3.LUT R25, R64, 0x1, RZ, 0xc0, !PT ;  /* 0x0000000140197812 */ /* 0x000fe200078ec0ff */
[----:B------:R-:W0:Y:S08]  /*5a20*/  S2UR UR6, SR_CgaCtaId ;  /* 0x00000000000679c3 */ /* 0x000e300000008800 */
[----:B------:R-:W-:Y:S01]  /*5a30*/  BAR.SYNC.DEFER_BLOCKING 0x0 ;  /* 0x0000000000007b1d */ /* 0x000fe20000010000 */
[----:B------:R-:W-:-:S02]  /*5a40*/  ISETP.NE.AND P0, PT, R0, RZ, PT ;  /* 0x000000ff0000720c */ /* 0x000fc40003f05270 */
[----:B------:R-:W-:Y:S02]  /*5a50*/  ISETP.NE.AND P2, PT, R23, RZ, PT ;  /* 0x000000ff1700720c */ /* 0x000fe40003f45270 */
[----:B------:R-:W-:Y:S01]  /*5a60*/  ISETP.NE.AND P1, PT, R22, RZ, PT ;  /* 0x000000ff1600720c */ /* 0x000fe20003f25270 */
[----:B------:R-:W-:Y:S01]  /*5a70*/  UMOV UR4, 0x400 ;  /* 0x0000040000047882 */ /* 0x000fe20000000000 */
[----:B------:R-:W-:Y:S01]  /*5a80*/  ISETP.NE.AND P3, PT, R25, RZ, PT ;  /* 0x000000ff1900720c */ /* 0x000fe20003f65270 */
[----:B------:R-:W1:Y:S01]  /*5a90*/  LDCU.U8 UR12, c[0x0][0x3b8] ;  /* 0x00007700ff0c77ac */ /* 0x000e620008000000 */
[----:B------:R-:W-:Y:S01]  /*5aa0*/  ISETP.NE.AND P4, PT, R80, RZ, PT ;  /* 0x000000ff5000720c */ /* 0x000fe20003f85270 */
[----:B------:R-:W-:Y:S01]  /*5ab0*/  BSSY.RECONVERGENT B0, `(.L_x_5735) ;  /* 0x00000bd000007945 */ /* 0x000fe20003800200 */
[----:B------:R-:W-:Y:S02]  /*5ac0*/  ISETP.NE.AND P5, PT, R79, RZ, PT ;  /* 0x000000ff4f00720c */ /* 0x000fe40003fa5270 */
[----:B------:R-:W-:Y:S01]  /*5ad0*/  ISETP.NE.AND P6, PT, R28, RZ, PT ;  /* 0x000000ff1c00720c */ /* 0x000fe20003fc5270 */
[----:B0-----:R-:W-:-:S09]  /*5ae0*/  ULEA UR6, UR6, UR4, 0x18 ;  /* 0x0000000406067291 */ /* 0x001fd2000f8ec0ff */
[----:B------:R-:W0:Y:S04]  /*5af0*/  LDS R27, [UR6+0x8c] ;  /* 0x00008c06ff1b7984 */ /* 0x000e280008000800 */
[----:B------:R-:W2:Y:S04]  /*5b00*/  LDS R26, [UR6+0x84] ;  /* 0x00008406ff1a7984 */ /* 0x000ea80008000800 */
[----:B------:R-:W3:Y:S01]  /*5b10*/  @P0 LDS R21, [UR6+0x60] ;  /* 0x00006006ff150984 */ /* 0x000ee20008000800 */
[----:B0-----:R-:W-:Y:S02]  /*5b20*/  R2UR UR4, R27 ;  /* 0x000000001b0472ca */ /* 0x001fe400000e0000 */
[----:B--2---:R-:W-:Y:S01]  /*5b30*/  R2UR UR7, R26 ;  /* 0x000000001a0772ca */ /* 0x004fe200000e0000 */
[----:B---3--:R-:W-:Y:S01]  /*5b40*/  @P0 IMAD.IADD R20, R20, 0x1, R21 ;  /* 0x0000000114140824 */ /* 0x008fe200078e0215 */
[----:B------:R-:W-:-:S09]  /*5b50*/  ISETP.NE.AND P0, PT, R29, RZ, PT ;  /* 0x000000ff1d00720c */ /* 0x000fd20003f05270 */
[----:B------:R-:W-:Y:S02]  /*5b60*/  UIADD3 UR4, UPT, UPT, -UR4, 0x2d20, URZ ;  /* 0x00002d2004047890 */ /* 0x000fe4000fffe1ff */
[----:B------:R-:W-:Y:S01]  /*5b70*/  VIADD R21, R20, -UR7 ;  /* 0x8000000714157c36 */ /* 0x000fe20008000000 */
[--C-:B------:R-:W-:Y:S01]  /*5b80*/  IADD3 R23, PT, PT, -R24, UR7, -R20.reuse ;  /* 0x0000000718177c10 */ /* 0x100fe2000fffe914 */
[----:B------:R-:W-:Y:S02]  /*5b90*/  UIADD3 UR5, UPT, UPT, UR5, -UR7, URZ ;  /* 0x8000000705057290 */ /* 0x000fe4000fffe0ff */
[--C-:B------:R-:W-:Y:S01]  /*5ba0*/  IADD3 R25, PT, PT, -R13, UR7, -R20.reuse ;  /* 0x000000070d197c10 */ /* 0x100fe2000fffe914 */
[----:B------:R-:W-:Y:S01]  /*5bb0*/  IMAD R22, R0, 0x13, -R21 ;  /* 0x0000001300167824 */ /* 0x000fe200078e0a15 */
[--C-:B------:R-:W-:Y:S01]  /*5bc0*/  IADD3 R27, PT, PT, -R16, UR7, -R20.reuse ;  /* 0x00000007101b7c10 */ /* 0x100fe2000fffe914 */
[----:B------:R-:W-:Y:S01]  /*5bd0*/  VIADD R21, R21, UR4 ;  /* 0x0000000415157c36 */ /* 0x000fe20008000000 */
[--C-:B------:R-:W-:Y:S01]  /*5be0*/  IADD3 R19, PT, PT, -R19, UR7, -R20.reuse ;  /* 0x0000000713137c10 */ /* 0x100fe2000fffe914 */
[C---:B------:R-:W-:Y:S01]  /*5bf0*/  IMAD R23, R0.reuse, 0x13, R23 ;  /* 0x0000001300177824 */ /* 0x040fe200078e0217 */
[--C-:B------:R-:W-:Y:S01]  /*5c00*/  IADD3 R43, PT, PT, -R43, UR7, -R20.reuse ;  /* 0x000000072b2b7c10 */ /* 0x100fe2000fffe914 */
[----:B------:R-:W-:Y:S01]  /*5c10*/  IMAD R25, R0, 0x13, R25 ;  /* 0x0000001300197824 */ /* 0x000fe200078e0219 */
[----:B------:R-:W-:Y:S01]  /*5c20*/  SEL R13, R21, R22, !P1 ;  /* 0x00000016150d7207 */ /* 0x000fe20004800000 */
[----:B------:R-:W-:Y:S01]  /*5c30*/  IMAD.IADD R21, R24, 0x1, R21 ;  /* 0x0000000118157824 */ /* 0x000fe200078e0215 */
[----:B------:R-:W-:Y:S01]  /*5c40*/  ISETP.NE.AND P1, PT, R30, RZ, PT ;  /* 0x000000ff1e00720c */ /* 0x000fe20003f25270 */
[----:B------:R-:W-:Y:S01]  /*5c50*/  VIADD R23, R23, 0x1 ;  /* 0x0000000117177836 */ /* 0x000fe20000000000 */
[--C-:B------:R-:W-:Y:S01]  /*5c60*/  IADD3 R49, PT, PT, -R49, UR7, -R20.reuse ;  /* 0x0000000731317c10 */ /* 0x100fe2000fffe914 */
[C---:B------:R-:W-:Y:S01]  /*5c70*/  IMAD R27, R0.reuse, 0x13, R27 ;  /* 0x00000013001b7824 */ /* 0x040fe200078e021b */
[--C-:B------:R-:W-:Y:S01]  /*5c80*/  IADD3 R37, PT, PT, -R37, UR7, -R20.reuse ;  /* 0x0000000725257c10 */ /* 0x100fe2000fffe914 */
[----:B------:R-:W-:Y:S01]  /*5c90*/  IMAD R19, R0, 0x13, R19 ;  /* 0x0000001300137824 */ /* 0x000fe200078e0213 */
[----:B------:R-:W-:Y:S01]  /*5ca0*/  SEL R16, R21, R23, !P2 ;  /* 0x0000001715107207 */ /* 0x000fe20005000000 */
[----:B------:R-:W-:Y:S01]  /*5cb0*/  IMAD.IADD R21, R10, 0x1, R21 ;  /* 0x000000010a157824 */ /* 0x000fe200078e0215 */
[--C-:B------:R-:W-:Y:S01]  /*5cc0*/  IADD3 R23, PT, PT, -R34, UR7, -R20.reuse ;  /* 0x0000000722177c10 */ /* 0x100fe2000fffe914 */
[----:B------:R-:W-:Y:S01]  /*5cd0*/  VIADD R10, R25, 0x2 ;  /* 0x00000002190a7836 */ /* 0x000fe20000000000 */
[----:B------:R-:W-:Y:S01]  /*5ce0*/  ISETP.NE.AND P2, PT, R31, RZ, PT ;  /* 0x000000ff1f00720c */ /* 0x000fe20003f45270 */
[C---:B------:R-:W-:Y:S01]  /*5cf0*/  IMAD R43, R0.reuse, 0x13, R43 ;  /* 0x00000013002b7824 */ /* 0x040fe200078e022b */
[--C-:B------:R-:W-:Y:S01]  /*5d00*/  IADD3 R53, PT, PT, -R53, UR7, -R20.reuse ;  /* 0x0000000735357c10 */ /* 0x100fe2000fffe914 */
[----:B------:R-:W-:Y:S01]  /*5d10*/  IMAD R23, R0, 0x13, R23 ;  /* 0x0000001300177824 */ /* 0x000fe200078e0217 */
[----:B------:R-:W-:Y:S01]  /*5d20*/  SEL R10, R21, R10, !P3 ;  /* 0x0000000a150a7207 */ /* 0x000fe20005800000 */
[----:B------:R-:W-:Y:S01]  /*5d30*/  IMAD.IADD R21, R12, 0x1, R21 ;  /* 0x000000010c157824 */ /* 0x000fe200078e0215 */
[--C-:B------:R-:W-:Y:S01]  /*5d40*/  IADD3 R55, PT, PT, -R55, UR7, -R20.reuse ;  /* 0x0000000737377c10 */ /* 0x100fe2000fffe914 */
[----:B------:R-:W-:Y:S01]  /*5d50*/  VIADD R12, R27, 0x3 ;  /* 0x000000031b0c7836 */ /* 0x000fe20000000000 */
[--C-:B------:R-:W-:Y:S01]  /*5d60*/  IADD3 R45, PT, PT, -R45, UR7, -R20.reuse ;  /* 0x000000072d2d7c10 */ /* 0x100fe2000fffe914 */
[----:B------:R-:W-:Y:S01]  /*5d70*/  VIADD R43, R43, 0x8 ;  /* 0x000000082b2b7836 */ /* 0x000fe20000000000 */
        /* <DEDUP_REMOVED lines=8> */
[----:B------:R-:W-:Y:S01]  /*5e00*/  LEA R13, R13, UR6, 0x2 ;  /* 0x000000060d0d7c11 */ /* 0x000fe2000f8e10ff */
[----:B------:R-:W-:Y:S01]  /*5e10*/  BAR.SYNC.DEFER_BLOCKING 0x0 ;  /* 0x0000000000007b1d */ /* 0x000fe20000010000 */
[----:B------:R-:W-:Y:S01]  /*5e20*/  SEL R15, R21, R15, !P5 ;  /* 0x0000000f150f7207 */ /* 0x000fe20006800000 */
[----:B------:R-:W-:Y:S01]  /*5e30*/  IMAD.IADD R21, R18, 0x1, R21 ;  /* 0x0000000112157824 */ /* 0x000fe200078e0215 */
[----:B------:R-:W-:Y:S01]  /*5e40*/  ISETP.NE.AND P5, PT, R70, RZ, PT ;  /* 0x000000ff4600720c */ /* 0x000fe20003fa5270 */
[----:B------:R-:W-:Y:S01]  /*5e50*/  VIADD R18, R23, 0x5 ;  /* 0x0000000517127836 */ /* 0x000fe20000000000 */
[--C-:B------:R-:W-:Y:S01]  /*5e60*/  IADD3 R23, PT, PT, -R40, UR7, -R20.reuse ;  /* 0x0000000728177c10 */ /* 0x100fe2000fffe914 */
[----:B------:R-:W-:Y:S01]  /*5e70*/  IMAD R37, R0, 0x13, R37 ;  /* 0x0000001300257824 */ /* 0x000fe200078e0225 */
[----:B------:R-:W-:Y:S01]  /*5e80*/  ISETP.NE.AND P3, PT, R68, RZ, PT ;  /* 0x000000ff4400720c */ /* 0x000fe20003f65270 */
[C---:B------:R-:W-:Y:S01]  /*5e90*/  IMAD R53, R0.reuse, 0x13, R53 ;  /* 0x0000001300357824 */ /* 0x040fe200078e0235 */
[----:B------:R-:W-:Y:S01]  /*5ea0*/  SEL R18, R21, R18, !P6 ;  /* 0x0000001215127207 */ /* 0x000fe20007000000 */
[----:B------:R-:W-:Y:S01]  /*5eb0*/  IMAD.IADD R21, R33, 0x1, R21 ;  /* 0x0000000121157824 */ /* 0x000fe200078e0215 */
[--C-:B------:R-:W-:Y:S01]  /*5ec0*/  IADD3 R59, PT, PT, -R59, UR7, -R20.reuse ;  /* 0x000000073b3b7c10 */ /* 0x100fe2000fffe914 */
[----:B------:R-:W-:Y:S01]  /*5ed0*/  IMAD R23, R0, 0x13, R23 ;  /* 0x0000001300177824 */ /* 0x000fe200078e0217 */
[----:B------:R-:W-:Y:S01]  /*5ee0*/  LEA R16, R16, UR6, 0x2 ;  /* 0x0000000610107c11 */ /* 0x000fe2000f8e10ff */
[----:B------:R-:W-:Y:S01]  /*5ef0*/  IMAD.IADD R36, R36, 0x1, R21 ;  /* 0x0000000124247824 */ /* 0x000fe200078e0215 */
[----:B------:R-:W-:Y:S01]  /*5f00*/  ISETP.NE.AND P4, PT, R69, RZ, PT ;  /* 0x000000ff4500720c */ /* 0x000fe20003f85270 */
[----:B------:R-:W-:Y:S01]  /*5f10*/  VIADD R23, R23, 0x7 ;  /* 0x0000000717177836 */ /* 0x000fe20000000000 */
[----:B------:R-:W-:Y:S01]  /*5f20*/  IADD3 R61, PT, PT, -R61, UR7, -R20 ;  /* 0x000000073d3d7c10 */ /* 0x000fe2000fffe914 */
[----:B------:R-:W-:Y:S01]  /*5f30*/  VIADD R19, R37, 0x6 ;  /* 0x0000000625137836 */ /* 0x000fe20000000000 */
[----:B------:R-:W-:Y:S01]  /*5f40*/  LEA R12, R12, UR6, 0x2 ;  /* 0x000000060c0c7c11 */ /* 0x000fe2000f8e10ff */
[----:B------:R-:W-:Y:S01]  /*5f50*/  VIADD R53, R53, 0xd ;  /* 0x0000000d35357836 */ /* 0x000fe20000000000 */
[----:B------:R-:W-:Y:S01]  /*5f60*/  SEL R23, R36, R23, !P1 ;  /* 0x0000001724177207 */ /* 0x000fe20004800000 */
[----:B------:R-:W-:Y:S01]  /*5f70*/  IMAD.IADD R36, R39, 0x1, R36 ;  /* 0x0000000127247824 */ /* 0x000fe200078e0224 */
[----:B------:R-:W-:Y:S01]  /*5f80*/  SEL R19, R21, R19, !P0 ;  /* 0x0000001315137207 */ /* 0x000fe20004000000 */
[----:B------:R-:W-:Y:S01]  /*5f90*/  IMAD R55, R0, 0x13, R55 ;  /* 0x0000001300377824 */ /* 0x000fe200078e0237 */
[----:B------:R-:W-:Y:S01]  /*5fa0*/  ISETP.NE.AND P0, PT, R72, RZ, PT ;  /* 0x000000ff4800720c */ /* 0x000fe20003f05270 */
[----:B------:R-:W-:Y:S01]  /*5fb0*/  IMAD R45, R0, 0x13, R45 ;  /* 0x00000013002d7824 */ /* 0x000fe200078e022d */
[----:B------:R-:W-:Y:S01]  /*5fc0*/  SEL R43, R36, R43, !P2 ;  /* 0x0000002b242b7207 */ /* 0x000fe20005000000 */
[----:B------:R-:W-:Y:S01]  /*5fd0*/  IMAD.IADD R36, R42, 0x1, R36 ;  /* 0x000000012a247824 */ /* 0x000fe200078e0224 */
[----:B------:R-:W-:Y:S01]  /*5fe0*/  ISETP.NE.AND P1, PT, R73, RZ, PT ;  /* 0x000000ff4900720c */ /* 0x000fe20003f25270 */
[----:B------:R-:W-:Y:S01]  /*5ff0*/  IMAD R47, R0, 0x13, R47 ;  /* 0x00000013002f7824 */ /* 0x000fe200078e022f */
[----:B------:R-:W-:Y:S01]  /*6000*/  LEA R21, R10, UR6, 0x2 ;  /* 0x000000060a157c11 */ /* 0x000fe2000f8e10ff */
[----:B------:R-:W-:Y:S01]  /*6010*/  IMAD.IADD R44, R44, 0x1, R36 ;  /* 0x000000012c2c7824 */ /* 0x000fe200078e0224 */
[----:B------:R-:W-:Y:S01]  /*6020*/  LEA R15, R15, UR6, 0x2 ;  /* 0x000000060f0f7c11 */ /* 0x000fe2000f8e10ff */
[----:B------:R-:W-:Y:S01]  /*6030*/  VIADD R55, R55, 0xe ;  /* 0x0000000e37377836 */ /* 0x000fe20000000000 */
[----:B------:R-:W-:Y:S01]  /*6040*/  ISETP.NE.AND P6, PT, R71, RZ, PT ;  /* 0x000000ff4700720c */ /* 0x000fe20003fc5270 */
[----:B------:R-:W-:Y:S01]  /*6050*/  IMAD.IADD R46, R46, 0x1, R44 ;  /* 0x000000012e2e7824 */ /* 0x000fe200078e022c */
[----:B------:R-:W-:Y:S01]  /*6060*/  STS [R13], R66 ;  /* 0x000000420d007388 */ /* 0x000fe20000000800 */
[----:B------:R-:W-:Y:S01]  /*6070*/  VIADD R45, R45, 0x9 ;  /* 0x000000092d2d7836 */ /* 0x000fe20000000000 */
[----:B------:R-:W-:Y:S01]  /*6080*/  LEA R18, R18, UR6, 0x2 ;  /* 0x0000000612127c11 */ /* 0x000fe2000f8e10ff */
[----:B------:R-:W-:Y:S01]  /*6090*/  IMAD R51, R0, 0x13, R51 ;  /* 0x0000001300337824 */ /* 0x000fe200078e0233 */
[----:B------:R-:W-:Y:S01]  /*60a0*/  SEL R49, R46, R49, !P5 ;  /* 0x000000312e317207 */ /* 0x000fe20006800000 */
[----:B------:R-:W-:Y:S01]  /*60b0*/  IMAD.IADD R46, R48, 0x1, R46 ;  /* 0x00000001302e7824 */ /* 0x000fe200078e022e */
[----:B------:R-:W-:Y:S01]  /*60c0*/  ISETP.NE.AND P5, PT, R77, RZ, PT ;  /* 0x000000ff4d00720c */ /* 0x000fe20003fa5270 */
[----:B------:R-:W-:Y:S01]  /*60d0*/  VIADD R47, R47, 0xa ;  /* 0x0000000a2f2f7836 */ /* 0x000fe20000000000 */
[----:B------:R-:W-:Y:S01]  /*60e0*/  SEL R45, R36, R45, !P3 ;  /* 0x0000002d242d7207 */ /* 0x000fe20005800000 */
[----:B------:R-:W-:Y:S01]  /*60f0*/  IMAD.IADD R50, R50, 0x1, R46 ;  /* 0x0000000132327824 */ /* 0x000fe200078e022e */
[----:B------:R-:W-:Y:S01]  /*6100*/  IADD3 R25, PT, PT, -R62, UR7, -R20 ;  /* 0x000000073e197c10 */ /* 0x000fe2000fffe914 */
[----:B------:R-:W-:Y:S01]  /*6110*/  VIADD R51, R51, 0xc ;  /* 0x0000000c33337836 */ /* 0x000fe20000000000 */
[----:B------:R-:W-:Y:S01]  /*6120*/  SEL R47, R44, R47, !P4 ;  /* 0x0000002f2c2f7207 */ /* 0x000fe20006000000 */
[----:B------:R-:W-:Y:S01]  /*6130*/  IMAD R57, R0, 0x13, R57 ;  /* 0x0000001300397824 */ /* 0x000fe200078e0239 */
[----:B------:R-:W-:Y:S01]  /*6140*/  SEL R53, R50, R53, !P0 ;  /* 0x0000003532357207 */ /* 0x000fe20004000000 */
[----:B------:R-:W-:Y:S01]  /*6150*/  IMAD.IADD R50, R52, 0x1, R50 ;  /* 0x0000000134327824 */ /* 0x000fe200078e0232 */
[----:B------:R0:W-:Y:S01]  /*6160*/  STS [R16], R65 ;  /* 0x0000004110007388 */ /* 0x0001e20000000800 */
[----:B------:R-:W-:Y:S01]  /*6170*/  LEA R19, R19, UR6, 0x2 ;  /* 0x0000000613137c11 */ /* 0x000fe2000f8e10ff */
[----:B------:R-:W-:Y:S01]  /*6180*/  IMAD R59, R0, 0x13, R59 ;  /* 0x00000013003b7824 */ /* 0x000fe200078e023b */
[----:B------:R-:W-:Y:S01]  /*6190*/  LEA R10, R23, UR6, 0x2 ;  /* 0x00000006170a7c11 */ /* 0x000fe2000f8e10ff */
[----:B------:R-:W-:Y:S01]  /*61a0*/  STS [R21], R64 ;  /* 0x0000004015007388 */ /* 0x000fe20000000800 */
[----:B------:R-:W-:Y:S01]  /*61b0*/  SEL R55, R50, R55, !P1 ;  /* 0x0000003732377207 */ /* 0x000fe20004800000 */
[----:B------:R-:W-:Y:S01]  /*61c0*/  IMAD.IADD R50, R54, 0x1, R50 ;  /* 0x0000000136327824 */ /* 0x000fe200078e0232 */
[----:B------:R-:W-:Y:S01]  /*61d0*/  LEA R43, R43, UR6, 0x2 ;  /* 0x000000062b2b7c11 */ /* 0x000fe2000f8e10ff */
[----:B------:R-:W-:Y:S01]  /*61e0*/  IMAD R61, R0, 0x13, R61 ;  /* 0x00000013003d7824 */ /* 0x000fe200078e023d */
[----:B------:R-:W-:Y:S01]  /*61f0*/  STS [R12], R63 ;  /* 0x0000003f0c007388 */ /* 0x000fe20000000800 */
[----:B------:R-:W-:Y:S01]  /*6200*/  IMAD.IADD R56, R56, 0x1, R50 ;  /* 0x0000000138387824 */ /* 0x000fe200078e0232 */
[----:B0-----:R-:W-:Y:S01]  /*6210*/  LEA R16, R45, UR6, 0x2 ;  /* 0x000000062d107c11 */ /* 0x001fe2000f8e10ff */
[----:B------:R-:W-:Y:S01]  /*6220*/  VIADD R57, R57, 0xf ;  /* 0x0000000f39397836 */ /* 0x000fe20000000000 */
[----:B------:R0:W-:Y:S01]  /*6230*/  STS [R15], R2 ;  /* 0x000000020f007388 */ /* 0x0001e20000000800 */
[----:B------:R-:W-:Y:S01]  /*6240*/  SEL R51, R46, R51, !P6 ;  /* 0x000000332e337207 */ /* 0x000fe20007000000 */
[----:B------:R-:W-:Y:S01]  /*6250*/  VIADD R59, R59, 0x10 ;  /* 0x000000103b3b7836 */ /* 0x000fe20000000000 */
[----:B------:R-:W-:Y:S01]  /*6260*/  ISETP.NE.AND P2, PT, R74, RZ, PT ;  /* 0x000000ff4a00720c */ /* 0x000fe20003f45270 */
[----:B------:R-:W-:Y:S01]  /*6270*/  STS [R18], R3 ;  /* 0x0000000312007388 */ /* 0x000fe20000000800 */
[----:B------:R-:W-:Y:S01]  /*6280*/  LEA R47, R47, UR6, 0x2 ;  /* 0x000000062f2f7c11 */ /* 0x000fe2000f8e10ff */
[----:B------:R-:W-:Y:S01]  /*6290*/  IMAD R25, R0, 0x13, R25 ;  /* 0x0000001300197824 */ /* 0x000fe200078e0219 */
[----:B------:R-:W-:Y:S01]  /*62a0*/  ISETP.NE.AND P3, PT, R75, RZ, PT ;  /* 0x000000ff4b00720c */ /* 0x000fe20003f65270 */
[----:B------:R2:W-:Y:S01]  /*62b0*/  STS [R19], R4 ;  /* 0x0000000413007388 */ /* 0x0005e20000000800 */
[----:B------:R-:W-:Y:S01]  /*62c0*/  IMAD.IADD R58, R58, 0x1, R56 ;  /* 0x000000013a3a7824 */ /* 0x000fe200078e0238 */
[----:B0-----:R-:W-:Y:S01]  /*62d0*/  LEA R2, R49, UR6, 0x2 ;  /* 0x0000000631027c11 */ /* 0x001fe2000f8e10ff */
[----:B------:R-:W-:Y:S01]  /*62e0*/  VIADD R61, R61, 0x11 ;  /* 0x000000113d3d7836 */ /* 0x000fe20000000000 */
[----:B------:R-:W-:Y:S01]  /*62f0*/  ISETP.NE.AND P4, PT, R76, RZ, PT ;  /* 0x000000ff4c00720c */ /* 0x000fe20003f85270 */
[----:B------:R-:W-:Y:S01]  /*6300*/  STS [R10], R5 ;  /* 0x000000050a007388 */ /* 0x000fe20000000800 */
[----:B------:R-:W-:Y:S01]  /*6310*/  SEL R57, R50, R57, !P2 ;  /* 0x0000003932397207 */ /* 0x000fe20005000000 */
[----:B------:R-:W-:Y:S01]  /*6320*/  VIADD R25, R25, 0x12 ;  /* 0x0000001219197836 */ /* 0x000fe20000000000 */
[----:B------:R-:W-:Y:S01]  /*6330*/  SEL R59, R56, R59, !P3 ;  /* 0x0000003b383b7207 */ /* 0x000fe20005800000 */
[----:B------:R0:W-:Y:S01]  /*6340*/  STS [R43], R6 ;  /* 0x000000062b007388 */ /* 0x0001e20000000800 */
[----:B--2---:R-:W-:Y:S01]  /*6350*/  LEA R4, R51, UR6, 0x2 ;  /* 0x0000000633047c11 */ /* 0x004fe2000f8e10ff */
[----:B------:R-:W-:Y:S01]  /*6360*/  @!P5 IMAD.IADD R25, R60, 0x1, R58 ;  /* 0x000000013c19d824 */ /* 0x000fe200078e023a */
[----:B------:R-:W-:Y:S01]  /*6370*/  ISETP.GE.AND P0, PT, R0, UR4, PT ;  /* 0x0000000400007c0c */ /* 0x000fe2000bf06270 */
[----:B------:R-:W-:Y:S01]  /*6380*/  STS [R16], R7 ;  /* 0x0000000710007388 */ /* 0x000fe20000000800 */
[----:B------:R-:W-:Y:S01]  /*6390*/  LEA R53, R53, UR6, 0x2 ;  /* 0x0000000635357c11 */ /* 0x000fe2000f8e10ff */
[----:B------:R-:W-:Y:S01]  /*63a0*/  USHF.R.S32.HI UR10, URZ, 0x1f, UR7 ;  /* 0x0000001fff0a7899 */ /* 0x000fe20008011407 */
[----:B------:R-:W-:Y:S01]  /*63b0*/  SEL R61, R58, R61, !P4 ;  /* 0x0000003d3a3d7207 */ /* 0x000fe20006000000 */
[----:B------:R-:W-:Y:S01]  /*63c0*/  STS [R47], R8 ;  /* 0x000000082f007388 */ /* 0x000fe20000000800 */
[----:B------:R-:W-:Y:S01]  /*63d0*/  LEA R57, R57, UR6, 0x2 ;  /* 0x0000000639397c11 */ /* 0x000fe2000f8e10ff */
[----:B------:R-:W-:Y:S01]  /*63e0*/  USHF.R.S32.HI UR11, URZ, 0x1f, UR5 ;  /* 0x0000001fff0b7899 */ /* 0x000fe20008011405 */
[----:B------:R-:W-:Y:S01]  /*63f0*/  LEA R61, R61, UR6, 0x2 ;  /* 0x000000063d3d7c11 */ /* 0x000fe2000f8e10ff */
[----:B------:R2:W-:Y:S01]  /*6400*/  STS [R2], R9 ;  /* 0x0000000902007388 */ /* 0x0005e20000000800 */
[----:B0-----:R-:W-:-:S03]  /*6410*/  LEA R6, R25, UR6, 0x2 ;  /* 0x0000000619067c11 */ /* 0x001fc6000f8e10ff */
[----:B------:R0:W-:Y:S04]  /*6420*/  STS [R4], R11 ;  /* 0x0000000b04007388 */ /* 0x0001e80000000800 */
[----:B------:R3:W-:Y:S01]  /*6430*/  STS [R53], R14 ;  /* 0x0000000e35007388 */ /* 0x0007e20000000800 */
[----:B--2---:R-:W-:Y:S02]  /*6440*/  LEA R2, R55, UR6, 0x2 ;  /* 0x0000000637027c11 */ /* 0x004fe4000f8e10ff */
[----:B0-----:R-:W-:-:S03]  /*6450*/  LEA R4, R59, UR6, 0x2 ;  /* 0x000000063b047c11 */ /* 0x001fc6000f8e10ff */
[----:B------:R3:W-:Y:S04]  /*6460*/  STS [R2], R17 ;  /* 0x0000001102007388 */ /* 0x0007e80000000800 */
[----:B------:R3:W-:Y:S04]  /*6470*/  STS [R57], R32 ;  /* 0x0000002039007388 */ /* 0x0007e80000000800 */
[----:B------:R3:W-:Y:S04]  /*6480*/  STS [R4], R35 ;  /* 0x0000002304007388 */ /* 0x0007e80000000800 */
[----:B------:R3:W-:Y:S04]  /*6490*/  STS [R61], R38 ;  /* 0x000000263d007388 */ /* 0x0007e80000000800 */
[----:B------:R3:W-:Y:S01]  /*64a0*/  STS [R6], R41 ;  /* 0x0000002906007388 */ /* 0x0007e20000000800 */
[----:B------:R-:W-:Y:S06]  /*64b0*/  BAR.SYNC.DEFER_BLOCKING 0x0 ;  /* 0x0000000000007b1d */ /* 0x000fec0000010000 */
[----:B-1----:R-:W-:Y:S05]  /*64c0*/  @P0 BRA `(.L_x_5736) ;  /* 0x0000000000440947 */ /* 0x002fea0003800000 */
[----:B------:R-:W-:Y:S01]  /*64d0*/  UISETP.NE.AND UP0, UPT, UR12, URZ, UPT ;  /* 0x000000ff0c00728c */ /* 0x000fe2000bf05270 */
[----:B---3--:R-:W-:Y:S01]  /*64e0*/  CS2R R4, SRZ ;  /* 0x0000000000047805 */ /* 0x008fe2000001ff00 */
[----:B------:R-:W0:Y:S04]  /*64f0*/  LDCU.64 UR14, c[0x0][0x3c0] ;  /* 0x00007800ff0e77ac */ /* 0x000e280008000a00 */
[----:B------:R-:W-:-:S13]  /*6500*/  PLOP3.LUT P0, PT, PT, PT, UP0, 0x80, 0x8 ;  /* 0x000000000008781c */ /* 0x000fda0003f0f008 */
[----:B------:R-:W-:Y:S05]  /*6510*/  @P0 BRA `(.L_x_5737) ;  /* 0x0000000000140947 */ /* 0x000fea0003800000 */
[----:B------:R-:W1:Y:S08]  /*6520*/  LDC.64 R2, c[0x0][0x3d0] ;  /* 0x0000f400ff027b82 */ /* 0x000e700000000a00 */
[----:B------:R-:W2:Y:S01]  /*6530*/  LDC.64 R6, c[0x0][0x3c8] ;  /* 0x0000f200ff067b82 */ /* 0x000ea20000000a00 */
[----:B-1----:R-:W2:Y:S02]  /*6540*/  LDG.E.64 R2, desc[UR8][R2.64] ;  /* 0x0000000802027981 */ /* 0x002ea4000c1e1b00 */
[----:B--2---:R-:W-:-:S05]  /*6550*/  IADD3 R5, P1, PT, -R2, R6, RZ ;  /* 0x0000000602057210 */ /* 0x004fca0007f3e1ff */
[----:B------:R-:W-:-:S08]  /*6560*/  IMAD.X R4, R7, 0x1, ~R3, P1 ;  /* 0x0000000107047824 */ /* 0x000fd000008e0e03 */
.L_x_5737:
[----:B------:R-:W-:-:S04]  /*6570*/  IADD3 R6, P1, P2, R5, UR5, R0 ;  /* 0x0000000505067c10 */ /* 0x000fc8000fa3e000 */
[----:B------:R-:W-:Y:S02]  /*6580*/  LOP3.LUT R6, RZ, R6, RZ, 0x33, !PT ;  /* 0x00000006ff067212 */ /* 0x000fe400078e33ff */
[----:B------:R-:W-:Y:S02]  /*6590*/  IADD3.X R5, PT, PT, R4, UR11, RZ, P1, P2 ;  /* 0x0000000b04057c10 */ /* 0x000fe40008fe44ff */
[----:B0-----:R-:W-:Y:S02]  /*65a0*/  IADD3 R6, P1, PT, R6, UR14, RZ ;  /* 0x0000000e06067c10 */ /* 0x001fe4000ff3e0ff */
[----:B------:R-:W-:-:S04]  /*65b0*/  LOP3.LUT R5, RZ, R5, RZ, 0x33, !PT ;  /* 0x00000005ff057212 */ /* 0x000fc800078e33ff */
[----:B------:R-:W-:Y:S01]  /*65c0*/  IADD3.X R5, PT, PT, R5, UR15, RZ, P1, !PT ;  /* 0x0000000f05057c10 */ /* 0x000fe20008ffe4ff */
[----:B------:R-:W-:Y:S06]  /*65d0*/  BRA `(.L_x_5738) ;  /* 0x0000000000287947 */ /* 0x000fec0003800000 */
.L_x_5736:
[----:B------:R-:W-:Y:S01]  /*65e0*/  UISETP.NE.AND UP0, UPT, UR12, URZ, UPT ;  /* 0x000000ff0c00728c */ /* 0x000fe2000bf05270 */
[----:B------:R-:W-:Y:S01]  /*65f0*/  VIADD R5, R0, -UR4 ;  /* 0x8000000400057c36 */ /* 0x000fe20008000000 */
[----:B---3--:R-:W-:-:S04]  /*6600*/  CS2R R2, SRZ ;  /* 0x0000000000027805 */ /* 0x008fc8000001ff00 */
[----:B------:R-:W-:-:S13]  /*6610*/  PLOP3.LUT P0, PT, PT, PT, UP0, 0x80, 0x8 ;  /* 0x000000000008781c */ /* 0x000fda0003f0f008 */
[----:B------:R-:W-:Y:S05]  /*6620*/  @P0 BRA `(.L_x_5739) ;  /* 0x0000000000080947 */ /* 0x000fea0003800000 */
[----:B------:R-:W0:Y:S02]  /*6630*/  LDC.64 R2, c[0x0][0x3d0] ;  /* 0x0000f400ff027b82 */ /* 0x000e240000000a00 */
[----:B0-----:R-:W5:Y:S02]  /*6640*/  LDG.E.64 R2, desc[UR8][R2.64] ;  /* 0x0000000802027981 */ /* 0x001f64000c1e1b00 */
.L_x_5739:
[--C-:B-----5:R-:W-:Y:S02]  /*6650*/  IADD3 R6, P1, P2, R2, UR7, R5.reuse ;  /* 0x0000000702067c10 */ /* 0x120fe4000fa3e005 */
[----:B------:R-:W-:-:S04]  /*6660*/  SHF.R.S32.HI R5, RZ, 0x1f, R5 ;  /* 0x0000001fff057819 */ /* 0x000fc80000011405 */
[----:B------:R-:W-:-:S07]  /*6670*/  IADD3.X R5, PT, PT, R3, UR10, R5, P1, P2 ;  /* 0x0000000a03057c10 */ /* 0x000fce0008fe4405 */
.L_x_5738:
[----:B------:R-:W-:Y:S05]  /*6680*/  BSYNC.RECONVERGENT B0 ;  /* 0x0000000000007941 */ /* 0x000fea0003800200 */
.L_x_5735:
[C---:B------:R-:W-:Y:S01]  /*6690*/  LEA R2, R0.reuse, UR6, 0x2 ;  /* 0x0000000600027c11 */ /* 0x040fe2000f8e10ff */
[----:B------:R-:W0:Y:S01]  /*66a0*/  LDCU.64 UR12, c[0x0][0x390] ;  /* 0x00007200ff0c77ac */ /* 0x000e220008000a00 */
[----:B------:R-:W-:Y:S01]  /*66b0*/  VIADD R8, R0, 0x260 ;  /* 0x0000026000087836 */ /* 0x000fe20000000000 */
[----:B------:R-:W-:Y:S02]  /*66c0*/  BSSY.RECONVERGENT B0, `(.L_x_5740) ;  /* 0x0000023000007945 */ /* 0x000fe40003800200 */
[----:B------:R-:W1:Y:S01]  /*66d0*/  LDS R3, [R2] ;  /* 0x0000000002037984 */ /* 0x000e620000000800 */
[----:B0-----:R-:W-:-:S04]  /*66e0*/  LEA R4, P1, R6, UR12, 0x2 ;  /* 0x0000000c06047c11 */ /* 0x001fc8000f8210ff */
[----:B------:R-:W-:Y:S02]  /*66f0*/  LEA.HI.X R5, R6, UR13, R5, 0x2, P1 ;  /* 0x0000000d06057c11 */ /* 0x000fe400088f1405 */
[----:B------:R-:W-:-:S03]  /*6700*/  ISETP.GE.AND P1, PT, R8, UR4, PT ;  /* 0x0000000408007c0c */ /* 0x000fc6000bf26270 */
[----:B-1----:R0:W-:Y:S10]  /*6710*/  STG.E desc[UR8][R4.64], R3 ;  /* 0x0000000304007986 */ /* 0x0021f4000c101908 */
[----:B------:R-:W-:Y:S05]  /*6720*/  @!P1 BRA `(.L_x_5741) ;  /* 0x00000000002c9947 */ /* 0x000fea0003800000 */
[----:B------:R-:W-:Y:S01]  /*6730*/  BSSY.RECONVERGENT B1, `(.L_x_5742) ;  /* 0x0000006000017945 */ /* 0x000fe20003800200 */
[----:B0-----:R-:W-:Y:S01]  /*6740*/  VIADD R3, R8, -UR4 ;  /* 0x8000000408037c36 */ /* 0x001fe20008000000 */
[----:B------:R-:W-:Y:S02]  /*6750*/  CS2R R4, SRZ ;  /* 0x0000000000047805 */ /* 0x000fe4000001ff00 */
[----:B------:R-:W-:Y:S05]  /*6760*/  @P0 BRA `(.L_x_5743) ;  /* 0x0000000000080947 */ /* 0x000fea0003800000 */
[----:B------:R-:W0:Y:S02]  /*6770*/  LDC.64 R4, c[0x0][0x3d0] ;  /* 0x0000f400ff047b82 */ /* 0x000e240000000a00 */
[----:B0-----:R-:W5:Y:S02]  /*6780*/  LDG.E.64 R4, desc[UR8][R4.64] ;  /* 0x0000000804047981 */ /* 0x001f64000c1e1b00 */
.L_x_5743:
[----:B------:R-:W-:Y:S05]  /*6790*/  BSYNC.RECONVERGENT B1 ;  /* 0x0000000000017941 */ /* 0x000fea0003800200 */
.L_x_5742:
[--C-:B-----5:R-:W-:Y:S02]  /*67a0*/  IADD3 R6, P1, P2, R4, UR7, R3.reuse ;  /* 0x0000000704067c10 */ /* 0x120fe4000fa3e003 */
[----:B------:R-:W-:-:S04]  /*67b0*/  SHF.R.S32.HI R3, RZ, 0x1f, R3 ;  /* 0x0000001fff037819 */ /* 0x000fc80000011403 */
[----:B------:R-:W-:Y:S01]  /*67c0*/  IADD3.X R5, PT, PT, R5, UR10, R3, P1, P2 ;  /* 0x0000000a05057c10 */ /* 0x000fe20008fe4403 */
[----:B------:R-:W-:Y:S06]  /*67d0*/  BRA `(.L_x_5744) ;  /* 0x0000000000447947 */ /* 0x000fec0003800000 */
.L_x_5741:
[----:B------:R-:W-:Y:S01]  /*67e0*/  BSSY.RECONVERGENT B1, `(.L_x_5745) ;  /* 0x0000009000017945 */ /* 0x000fe20003800200 */
[----:B0-----:R-:W-:Y:S02]  /*67f0*/  IMAD.MOV.U32 R3, RZ, RZ, RZ ;  /* 0x000000ffff037224 */ /* 0x001fe400078e00ff */
[----:B------:R-:W-:Y:S01]  /*6800*/  IMAD.MOV.U32 R6, RZ, RZ, RZ ;  /* 0x000000ffff067224 */ /* 0x000fe200078e00ff */
[----:B------:R-:W-:Y:S06]  /*6810*/  @P0 BRA `(.L_x_5746) ;  /* 0x0000000000140947 */ /* 0x000fec0003800000 */
[----:B------:R-:W0:Y:S01]  /*6820*/  LDC.64 R4, c[0x0][0x3d0] ;  /* 0x0000f400ff047b82 */ /* 0x000e220000000a00 */
[----:B------:R-:W1:Y:S01]  /*6830*/  LDCU.64 UR14, c[0x0][0x3c8] ;  /* 0x00007900ff0e77ac */ /* 0x000e620008000a00 */
[----:B0-----:R-:W1:Y:S02]  /*6840*/  LDG.E.64 R4, desc[UR8][R4.64] ;  /* 0x0000000804047981 */ /* 0x001e64000c1e1b00 */
[----:B-1----:R-:W-:-:S04]  /*6850*/  IADD3 R3, P1, PT, -R4, UR14, RZ ;  /* 0x0000000e04037c10 */ /* 0x002fc8000ff3e1ff */
[----:B------:R-:W-:-:S09]  /*6860*/  IADD3.X R6, PT, PT, ~R5, UR15, RZ, P1, !PT ;  /* 0x0000000f05067c10 */ /* 0x000fd20008ffe5ff */
.L_x_5746:
[----:B------:R-:W-:Y:S05]  /*6870*/  BSYNC.RECONVERGENT B1 ;  /* 0x0000000000017941 */ /* 0x000fea0003800200 */
.L_x_5745:
[----:B------:R-:W0:Y:S01]  /*6880*/  LDCU.64 UR14, c[0x0][0x3c0] ;  /* 0x00007800ff0e77ac */ /* 0x000e220008000a00 */
[----:B------:R-:W-:-:S04]  /*6890*/  IADD3 R3, P1, P2, R3, UR5, R8 ;  /* 0x0000000503037c10 */ /* 0x000fc8000fa3e008 */
[----:B------:R-:W-:Y:S02]  /*68a0*/  LOP3.LUT R3, RZ, R3, RZ, 0x33, !PT ;  /* 0x00000003ff037212 */ /* 0x000fe400078e33ff */
[----:B------:R-:W-:Y:S02]  /*68b0*/  IADD3.X R4, PT, PT, R6, UR11, RZ, P1, P2 ;  /* 0x0000000b06047c10 */ /* 0x000fe40008fe44ff */
[----:B0-----:R-:W-:Y:S02]  /*68c0*/  IADD3 R6, P1, PT, R3, UR14, RZ ;  /* 0x0000000e03067c10 */ /* 0x001fe4000ff3e0ff */
[----:B------:R-:W-:-:S04]  /*68d0*/  LOP3.LUT R3, RZ, R4, RZ, 0x33, !PT ;  /* 0x00000004ff037212 */ /* 0x000fc800078e33ff */
[----:B------:R-:W-:-:S07]  /*68e0*/  IADD3.X R5, PT, PT, R3, UR15, RZ, P1, !PT ;  /* 0x0000000f03057c10 */ /* 0x000fce0008ffe4ff */
.L_x_5744:
[----:B------:R-:W-:Y:S05]  /*68f0*/  BSYNC.RECONVERGENT B0 ;  /* 0x0000000000007941 */ /* 0x000fea0003800200 */
.L_x_5740:
        /* <DEDUP_REMOVED lines=14> */
.L_x_5750:
[----:B------:R-:W-:Y:S05]  /*69e0*/  BSYNC.RECONVERGENT B1 ;  /* 0x0000000000017941 */ /* 0x000fea0003800200 */
.L_x_5749:
[--C-:B-----5:R-:W-:Y:S02]  /*69f0*/  IADD3 R6, P1, P2, R4, UR7, R3.reuse ;  /* 0x0000000704067c10 */ /* 0x120fe4000fa3e003 */
[----:B------:R-:W-:-:S04]  /*6a00*/  SHF.R.S32.HI R3, RZ, 0x1f, R3 ;  /* 0x0000001fff037819 */ /* 0x000fc80000011403 */
[----:B------:R-:W-:Y:S01]  /*6a10*/  IADD3.X R5, PT, PT, R5, UR10, R3, P1, P2 ;  /* 0x0000000a05057c10 */ /* 0x000fe20008fe4403 */
[----:B------:R-:W-:Y:S06]  /*6a20*/  BRA `(.L_x_5751) ;  /* 0x0000000000447947 */ /* 0x000fec0003800000 */
.L_x_5748:
        /* <DEDUP_REMOVED lines=9> */
.L_x_5753:
[----:B------:R-:W-:Y:S05]  /*6ac0*/  BSYNC.RECONVERGENT B1 ;  /* 0x0000000000017941 */ /* 0x000fea0003800200 */
.L_x_5752:
[----:B------:R-:W0:Y:S01]  /*6ad0*/  LDCU.64 UR14, c[0x0][0x3c0] ;  /* 0x00007800ff0e77ac */ /* 0x000e220008000a00 */
[----:B------:R-:W-:-:S04]  /*6ae0*/  IADD3 R3, P1, P2, R3, UR5, R8 ;  /* 0x0000000503037c10 */ /* 0x000fc8000fa3e008 */
[----:B------:R-:W-:Y:S02]  /*6af0*/  LOP3.LUT R3, RZ, R3, RZ, 0x33, !PT ;  /* 0x00000003ff037212 */ /* 0x000fe400078e33ff */
[----:B------:R-:W-:Y:S02]  /*6b00*/  IADD3.X R4, PT, PT, R6, UR11, RZ, P1, P2 ;  /* 0x0000000b06047c10 */ /* 0x000fe40008fe44ff */
[----:B0-----:R-:W-:Y:S02]  /*6b10*/  IADD3 R6, P1, PT, R3, UR14, RZ ;  /* 0x0000000e03067c10 */ /* 0x001fe4000ff3e0ff */
[----:B------:R-:W-:-:S04]  /*6b20*/  LOP3.LUT R3, RZ, R4, RZ, 0x33, !PT ;  /* 0x00000004ff037212 */ /* 0x000fc800078e33ff */
[----:B------:R-:W-:-:S07]  /*6b30*/  IADD3.X R5, PT, PT, R3, UR15, RZ, P1, !PT ;  /* 0x0000000f03057c10 */ /* 0x000fce0008ffe4ff */
.L_x_5751:
[----:B------:R-:W-:Y:S05]  /*6b40*/  BSYNC.RECONVERGENT B0 ;  /* 0x0000000000007941 */ /* 0x000fea0003800200 */
.L_x_5747:
        /* <DEDUP_REMOVED lines=14> */
.L_x_5757:
[----:B------:R-:W-:Y:S05]  /*6c30*/  BSYNC.RECONVERGENT B1 ;  /* 0x0000000000017941 */ /* 0x000fea0003800200 */
.L_x_5756:
[--C-:B-----5:R-:W-:Y:S02]  /*6c40*/  IADD3 R6, P1, P2, R4, UR7, R3.reuse ;  /* 0x0000000704067c10 */ /* 0x120fe4000fa3e003 */
[----:B------:R-:W-:-:S04]  /*6c50*/  SHF.R.S32.HI R3, RZ, 0x1f, R3 ;  /* 0x0000001fff037819 */ /* 0x000fc80000011403 */
[----:B------:R-:W-:Y:S01]  /*6c60*/  IADD3.X R5, PT, PT, R5, UR10, R3, P1, P2 ;  /* 0x0000000a05057c10 */ /* 0x000fe20008fe4403 */
[----:B------:R-:W-:Y:S06]  /*6c70*/  BRA `(.L_x_5758) ;  /* 0x0000000000447947 */ /* 0x000fec0003800000 */
.L_x_5755:
        /* <DEDUP_REMOVED lines=9> */
.L_x_5760:
[----:B------:R-:W-:Y:S05]  /*6d10*/  BSYNC.RECONVERGENT B1 ;  /* 0x0000000000017941 */ /* 0x000fea0003800200 */
.L_x_5759:
[----:B------:R-:W0:Y:S01]  /*6d20*/  LDCU.64 UR14, c[0x0][0x3c0] ;  /* 0x00007800ff0e77ac */ /* 0x000e220008000a00 */
[----:B------:R-:W-:-:S04]  /*6d30*/  IADD3 R3, P1, P2, R3, UR5, R8 ;  /* 0x0000000503037c10 */ /* 0x000fc8000fa3e008 */
[----:B------:R-:W-:Y:S02]  /*6d40*/  LOP3.LUT R3, RZ, R3, RZ, 0x33, !PT ;  /* 0x00000003ff037212 */ /* 0x000fe400078e33ff */
[----:B------:R-:W-:Y:S02]  /*6d50*/  IADD3.X R4, PT, PT, R6, UR11, RZ, P1, P2 ;  /* 0x0000000b06047c10 */ /* 0x000fe40008fe44ff */
[----:B0-----:R-:W-:Y:S02]  /*6d60*/  IADD3 R6, P1, PT, R3, UR14, RZ ;  /* 0x0000000e03067c10 */ /* 0x001fe4000ff3e0ff */
[----:B------:R-:W-:-:S04]  /*6d70*/  LOP3.LUT R3, RZ, R4, RZ, 0x33, !PT ;  /* 0x00000004ff037212 */ /* 0x000fc800078e33ff */
[----:B------:R-:W-:-:S07]  /*6d80*/  IADD3.X R5, PT, PT, R3, UR15, RZ, P1, !PT ;  /* 0x0000000f03057c10 */ /* 0x000fce0008ffe4ff */
.L_x_5758:
[----:B------:R-:W-:Y:S05]  /*6d90*/  BSYNC.RECONVERGENT B0 ;  /* 0x0000000000007941 */ /* 0x000fea0003800200 */
.L_x_5754:
        /* <DEDUP_REMOVED lines=14> */
.L_x_5764:
[----:B------:R-:W-:Y:S05]  /*6e80*/  BSYNC.RECONVERGENT B1 ;  /* 0x0000000000017941 */ /* 0x000fea0003800200 */
.L_x_5763:
[--C-:B-----5:R-:W-:Y:S02]  /*6e90*/  IADD3 R6, P1, P2, R4, UR7, R3.reuse ;  /* 0x0000000704067c10 */ /* 0x120fe4000fa3e003 */
[----:B------:R-:W-:-:S04]  /*6ea0*/  SHF.R.S32.HI R3, RZ, 0x1f, R3 ;  /* 0x0000001fff037819 */ /* 0x000fc80000011403 */
[----:B------:R-:W-:Y:S01]  /*6eb0*/  IADD3.X R5, PT, PT, R5, UR10, R3, P1, P2 ;  /* 0x0000000a05057c10 */ /* 0x000fe20008fe4403 */
[----:B------:R-:W-:Y:S06]  /*6ec0*/  BRA `(.L_x_5765) ;  /* 0x0000000000447947 */ /* 0x000fec0003800000 */
.L_x_5762:
        /* <DEDUP_REMOVED lines=9> */
.L_x_5767:
[----:B------:R-:W-:Y:S05]  /*6f60*/  BSYNC.RECONVERGENT B1 ;  /* 0x0000000000017941 */ /* 0x000fea0003800200 */
.L_x_5766:
[----:B------:R-:W0:Y:S01]  /*6f70*/  LDCU.64 UR14, c[0x0][0x3c0] ;  /* 0x00007800ff0e77ac */ /* 0x000e220008000a00 */
[----:B------:R-:W-:-:S04]  /*6f80*/  IADD3 R3, P1, P2, R3, UR5, R8 ;  /* 0x0000000503037c10 */ /* 0x000fc8000fa3e008 */
[----:B------:R-:W-:Y:S02]  /*6f90*/  LOP3.LUT R3, RZ, R3, RZ, 0x33, !PT ;  /* 0x00000003ff037212 */ /* 0x000fe400078e33ff */
[----:B------:R-:W-:Y:S02]  /*6fa0*/  IADD3.X R4, PT, PT, R6, UR11, RZ, P1, P2 ;  /* 0x0000000b06047c10 */ /* 0x000fe40008fe44ff */
[----:B0-----:R-:W-:Y:S02]  /*6fb0*/  IADD3 R6, P1, PT, R3, UR14, RZ ;  /* 0x0000000e03067c10 */ /* 0x001fe4000ff3e0ff */
[----:B------:R-:W-:-:S04]  /*6fc0*/  LOP3.LUT R3, RZ, R4, RZ, 0x33, !PT ;  /* 0x00000004ff037212 */ /* 0x000fc800078e33ff */
[----:B------:R-:W-:-:S07]  /*6fd0*/  IADD3.X R5, PT, PT, R3, UR15, RZ, P1, !PT ;  /* 0x0000000f03057c10 */ /* 0x000fce0008ffe4ff */
.L_x_5765:
[----:B------:R-:W-:Y:S05]  /*6fe0*/  BSYNC.RECONVERGENT B0 ;  /* 0x0000000000007941 */ /* 0x000fea0003800200 */
.L_x_5761:
        /* <DEDUP_REMOVED lines=14> */
.L_x_5771:
[----:B------:R-:W-:Y:S05]  /*70d0*/  BSYNC.RECONVERGENT B1 ;  /* 0x0000000000017941 */ /* 0x000fea0003800200 */
.L_x_5770:
[--C-:B-----5:R-:W-:Y:S02]  /*70e0*/  IADD3 R6, P1, P2, R4, UR7, R3.reuse ;  /* 0x0000000704067c10 */ /* 0x120fe4000fa3e003 */
[----:B------:R-:W-:-:S04]  /*70f0*/  SHF.R.S32.HI R3, RZ, 0x1f, R3 ;  /* 0x0000001fff037819 */ /* 0x000fc80000011403 */
[----:B------:R-:W-:Y:S01]  /*7100*/  IADD3.X R5, PT, PT, R5, UR10, R3, P1, P2 ;  /* 0x0000000a05057c10 */ /* 0x000fe20008fe4403 */
[----:B------:R-:W-:Y:S06]  /*7110*/  BRA `(.L_x_5772) ;  /* 0x0000000000447947 */ /* 0x000fec0003800000 */
.L_x_5769:
        /* <DEDUP_REMOVED lines=9> */
.L_x_5774:
[----:B------:R-:W-:Y:S05]  /*71b0*/  BSYNC.RECONVERGENT B1 ;  /* 0x0000000000017941 */ /* 0x000fea0003800200 */
.L_x_5773:
[----:B------:R-:W0:Y:S01]  /*71c0*/  LDCU.64 UR14, c[0x0][0x3c0] ;  /* 0x00007800ff0e77ac */ /* 0x000e220008000a00 */
[----:B------:R-:W-:-:S04]  /*71d0*/  IADD3 R3, P1, P2, R3, UR5, R8 ;  /* 0x0000000503037c10 */ /* 0x000fc8000fa3e008 */
[----:B------:R-:W-:Y:S02]  /*71e0*/  LOP3.LUT R3, RZ, R3, RZ, 0x33, !PT ;  /* 0x00000003ff037212 */ /* 0x000fe400078e33ff */
[----:B------:R-:W-:Y:S02]  /*71f0*/  IADD3.X R4, PT, PT, R6, UR11, RZ, P1, P2 ;  /* 0x0000000b06047c10 */ /* 0x000fe40008fe44ff */
[----:B0-----:R-:W-:Y:S02]  /*7200*/  IADD3 R6, P1, PT, R3, UR14, RZ ;  /* 0x0000000e03067c10 */ /* 0x001fe4000ff3e0ff */
[----:B------:R-:W-:-:S04]  /*7210*/  LOP3.LUT R3, RZ, R4, RZ, 0x33, !PT ;  /* 0x00000004ff037212 */ /* 0x000fc800078e33ff */
[----:B------:R-:W-:-:S07]  /*7220*/  IADD3.X R5, PT, PT, R3, UR15, RZ, P1, !PT ;  /* 0x0000000f03057c10 */ /* 0x000fce0008ffe4ff */
.L_x_5772:
[----:B------:R-:W-:Y:S05]  /*7230*/  BSYNC.RECONVERGENT B0 ;  /* 0x0000000000007941 */ /* 0x000fea0003800200 */
.L_x_5768:
        /* <DEDUP_REMOVED lines=14> */
.L_x_5778:
[----:B------:R-:W-:Y:S05]  /*7320*/  BSYNC.RECONVERGENT B1 ;  /* 0x0000000000017941 */ /* 0x000fea0003800200 */
.L_x_5777:
[--C-:B-----5:R-:W-:Y:S02]  /*7330*/  IADD3 R6, P1, P2, R4, UR7, R3.reuse ;  /* 0x0000000704067c10 */ /* 0x120fe4000fa3e003 */
[----:B------:R-:W-:-:S04]  /*7340*/  SHF.R.S32.HI R3, RZ, 0x1f, R3 ;  /* 0x0000001fff037819 */ /* 0x000fc80000011403 */
[----:B------:R-:W-:Y:S01]  /*7350*/  IADD3.X R5, PT, PT, R5, UR10, R3, P1, P2 ;  /* 0x0000000a05057c10 */ /* 0x000fe20008fe4403 */
[----:B------:R-:W-:Y:S06]  /*7360*/  BRA `(.L_x_5779) ;  /* 0x0000000000447947 */ /* 0x000fec0003800000 */
.L_x_5776:
        /* <DEDUP_REMOVED lines=9> */
.L_x_5781:
[----:B------:R-:W-:Y:S05]  /*7400*/  BSYNC.RECONVERGENT B1 ;  /* 0x0000000000017941 */ /* 0x000fea0003800200 */
.L_x_5780:
[----:B------:R-:W0:Y:S01]  /*7410*/  LDCU.64 UR14, c[0x0][0x3c0] ;  /* 0x00007800ff0e77ac */ /* 0x000e220008000a00 */
[----:B------:R-:W-:-:S04]  /*7420*/  IADD3 R3, P1, P2, R3, UR5, R8 ;  /* 0x0000000503037c10 */ /* 0x000fc8000fa3e008 */
[----:B------:R-:W-:Y:S02]  /*7430*/  LOP3.LUT R3, RZ, R3, RZ, 0x33, !PT ;  /* 0x00000003ff037212 */ /* 0x000fe400078e33ff */
[----:B------:R-:W-:Y:S02]  /*7440*/  IADD3.X R4, PT, PT, R6, UR11, RZ, P1, P2 ;  /* 0x0000000b06047c10 */ /* 0x000fe40008fe44ff */
[----:B0-----:R-:W-:Y:S02]  /*7450*/  IADD3 R6, P1, PT, R3, UR14, RZ ;  /* 0x0000000e03067c10 */ /* 0x001fe4000ff3e0ff */
[----:B------:R-:W-:-:S04]  /*7460*/  LOP3.LUT R3, RZ, R4, RZ, 0x33, !PT ;  /* 0x00000004ff037212 */ /* 0x000fc800078e33ff */
[----:B------:R-:W-:-:S07]  /*7470*/  IADD3.X R5, PT, PT, R3, UR15, RZ, P1, !PT ;  /* 0x0000000f03057c10 */ /* 0x000fce0008ffe4ff */
.L_x_5779:
[----:B------:R-:W-:Y:S05]  /*7480*/  BSYNC.RECONVERGENT B0 ;  /* 0x0000000000007941 */ /* 0x000fea0003800200 */
.L_x_5775:
        /* <DEDUP_REMOVED lines=14> */
.L_x_5785:
[----:B------:R-:W-:Y:S05]  /*7570*/  BSYNC.RECONVERGENT B1 ;  /* 0x0000000000017941 */ /* 0x000fea0003800200 */
.L_x_5784:
[--C-:B-----5:R-:W-:Y:S02]  /*7580*/  IADD3 R6, P1, P2, R4, UR7, R3.reuse ;  /* 0x0000000704067c10 */ /* 0x120fe4000fa3e003 */
[----:B------:R-:W-:-:S04]  /*7590*/  SHF.R.S32.HI R3, RZ, 0x1f, R3 ;  /* 0x0000001fff037819 */ /* 0x000fc80000011403 */
[----:B------:R-:W-:Y:S01]  /*75a0*/  IADD3.X R5, PT, PT, R5, UR10, R3, P1, P2 ;  /* 0x0000000a05057c10 */ /* 0x000fe20008fe4403 */
[----:B------:R-:W-:Y:S06]  /*75b0*/  BRA `(.L_x_5786) ;  /* 0x0000000000447947 */ /* 0x000fec0003800000 */
.L_x_5783:
        /* <DEDUP_REMOVED lines=9> */
.L_x_5788:
[----:B------:R-:W-:Y:S05]  /*7650*/  BSYNC.RECONVERGENT B1 ;  /* 0x0000000000017941 */ /* 0x000fea0003800200 */
.L_x_5787:
[----:B------:R-:W0:Y:S01]  /*7660*/  LDCU.64 UR14, c[0x0][0x3c0] ;  /* 0x00007800ff0e77ac */ /* 0x000e220008000a00 */
[----:B------:R-:W-:-:S04]  /*7670*/  IADD3 R3, P1, P2, R3, UR5, R8 ;  /* 0x0000000503037c10 */ /* 0x000fc8000fa3e008 */
[----:B------:R-:W-:Y:S02]  /*7680*/  LOP3.LUT R3, RZ, R3, RZ, 0x33, !PT ;  /* 0x00000003ff037212 */ /* 0x000fe400078e33ff */
[----:B------:R-:W-:Y:S02]  /*7690*/  IADD3.X R4, PT, PT, R6, UR11, RZ, P1, P2 ;  /* 0x0000000b06047c10 */ /* 0x000fe40008fe44ff */
[----:B0-----:R-:W-:Y:S02]  /*76a0*/  IADD3 R6, P1, PT, R3, UR14, RZ ;  /* 0x0000000e03067c10 */ /* 0x001fe4000ff3e0ff */
[----:B------:R-:W-:-:S04]  /*76b0*/  LOP3.LUT R3, RZ, R4, RZ, 0x33, !PT ;  /* 0x00000004ff037212 */ /* 0x000fc800078e33ff */
[----:B------:R-:W-:-:S07]  /*76c0*/  IADD3.X R5, PT, PT, R3, UR15, RZ, P1, !PT ;  /* 0x0000000f03057c10 */ /* 0x000fce0008ffe4ff */
.L_x_5786:
[----:B------:R-:W-:Y:S05]  /*76d0*/  BSYNC.RECONVERGENT B0 ;  /* 0x0000000000007941 */ /* 0x000fea0003800200 */
.L_x_5782:
        /* <DEDUP_REMOVED lines=14> */
.L_x_5792:
[----:B------:R-:W-:Y:S05]  /*77c0*/  BSYNC.RECONVERGENT B1 ;  /* 0x0000000000017941 */ /* 0x000fea0003800200 */
.L_x_5791:
[--C-:B-----5:R-:W-:Y:S02]  /*77d0*/  IADD3 R6, P1, P2, R4, UR7, R3.reuse ;  /* 0x0000000704067c10 */ /* 0x120fe4000fa3e003 */
[----:B------:R-:W-:-:S04]  /*77e0*/  SHF.R.S32.HI R3, RZ, 0x1f, R3 ;  /* 0x0000001fff037819 */ /* 0x000fc80000011403 */
[----:B------:R-:W-:Y:S01]  /*77f0*/  IADD3.X R5, PT, PT, R5, UR10, R3, P1, P2 ;  /* 0x0000000a05057c10 */ /* 0x000fe20008fe4403 */
[----:B------:R-:W-:Y:S06]  /*7800*/  BRA `(.L_x_5793) ;  /* 0x0000000000447947 */ /* 0x000fec0003800000 */
.L_x_5790:
        /* <DEDUP_REMOVED lines=9> */
.L_x_5795:
[----:B------:R-:W-:Y:S05]  /*78a0*/  BSYNC.RECONVERGENT B1 ;  /* 0x0000000000017941 */ /* 0x000fea0003800200 */
.L_x_5794:
[----:B------:R-:W0:Y:S01]  /*78b0*/  LDCU.64 UR14, c[0x0][0x3c0] ;  /* 0x00007800ff0e77ac */ /* 0x000e220008000a00 */
[----:B------:R-:W-:-:S04]  /*78c0*/  IADD3 R3, P1, P2, R3, UR5, R8 ;  /* 0x0000000503037c10 */ /* 0x000fc8000fa3e008 */
[----:B------:R-:W-:Y:S02]  /*78d0*/  LOP3.LUT R3, RZ, R3, RZ, 0x33, !PT ;  /* 0x00000003ff037212 */ /* 0x000fe400078e33ff */
[----:B------:R-:W-:Y:S02]  /*78e0*/  IADD3.X R4, PT, PT, R6, UR11, RZ, P1, P2 ;  /* 0x0000000b06047c10 */ /* 0x000fe40008fe44ff */
[----:B0-----:R-:W-:Y:S02]  /*78f0*/  IADD3 R6, P1, PT, R3, UR14, RZ ;  /* 0x0000000e03067c10 */ /* 0x001fe4000ff3e0ff */
[----:B------:R-:W-:-:S04]  /*7900*/  LOP3.LUT R3, RZ, R4, RZ, 0x33, !PT ;  /* 0x00000004ff037212 */ /* 0x000fc800078e33ff */
[----:B------:R-:W-:-:S07]  /*7910*/  IADD3.X R5, PT, PT, R3, UR15, RZ, P1, !PT ;  /* 0x0000000f03057c10 */ /* 0x000fce0008ffe4ff */
.L_x_5793:
[----:B------:R-:W-:Y:S05]  /*7920*/  BSYNC.RECONVERGENT B0 ;  /* 0x0000000000007941 */ /* 0x000fea0003800200 */
.L_x_5789:
        /* <DEDUP_REMOVED lines=14> */
.L_x_5799:
[----:B------:R-:W-:Y:S05]  /*7a10*/  BSYNC.RECONVERGENT B1 ;  /* 0x0000000000017941 */ /* 0x000fea0003800200 */
.L_x_5798:
[--C-:B-----5:R-:W-:Y:S02]  /*7a20*/  IADD3 R6, P1, P2, R4, UR7, R3.reuse ;  /* 0x0000000704067c10 */ /* 0x120fe4000fa3e003 */
[----:B------:R-:W-:-:S04]  /*7a30*/  SHF.R.S32.HI R3, RZ, 0x1f, R3 ;  /* 0x0000001fff037819 */ /* 0x000fc80000011403 */
[----:B------:R-:W-:Y:S01]  /*7a40*/  IADD3.X R5, PT, PT, R5, UR10, R3, P1, P2 ;  /* 0x0000000a05057c10 */ /* 0x000fe20008fe4403 */
[----:B------:R-:W-:Y:S06]  /*7a50*/  BRA `(.L_x_5800) ;  /* 0x0000000000447947 */ /* 0x000fec0003800000 */
.L_x_5797:
        /* <DEDUP_REMOVED lines=9> */
.L_x_5802:
[----:B------:R-:W-:Y:S05]  /*7af0*/  BSYNC.RECONVERGENT B1 ;  /* 0x0000000000017941 */ /* 0x000fea0003800200 */
.L_x_5801:
[----:B------:R-:W0:Y:S01]  /*7b00*/  LDCU.64 UR14, c[0x0][0x3c0] ;  /* 0x00007800ff0e77ac */ /* 0x000e220008000a00 */
[----:B------:R-:W-:-:S04]  /*7b10*/  IADD3 R3, P1, P2, R3, UR5, R8 ;  /* 0x0000000503037c10 */ /* 0x000fc8000fa3e008 */
[----:B------:R-:W-:Y:S02]  /*7b20*/  LOP3.LUT R3, RZ, R3, RZ, 0x33, !PT ;  /* 0x00000003ff037212 */ /* 0x000fe400078e33ff */
[----:B------:R-:W-:Y:S02]  /*7b30*/  IADD3.X R4, PT, PT, R6, UR11, RZ, P1, P2 ;  /* 0x0000000b06047c10 */ /* 0x000fe40008fe44ff */
[----:B0-----:R-:W-:Y:S02]  /*7b40*/  IADD3 R6, P1, PT, R3, UR14, RZ ;  /* 0x0000000e03067c10 */ /* 0x001fe4000ff3e0ff */
[----:B------:R-:W-:-:S04]  /*7b50*/  LOP3.LUT R3, RZ, R4, RZ, 0x33, !PT ;  /* 0x00000004ff037212 */ /* 0x000fc800078e33ff */
[----:B------:R-:W-:-:S07]  /*7b60*/  IADD3.X R5, PT, PT, R3, UR15, RZ, P1, !PT ;  /* 0x0000000f03057c10 */ /* 0x000fce0008ffe4ff */
.L_x_5800:
[----:B------:R-:W-:Y:S05]  /*7b70*/  BSYNC.RECONVERGENT B0 ;  /* 0x0000000000007941 */ /* 0x000fea0003800200 */
.L_x_5796:
        /* <DEDUP_REMOVED lines=14> */
.L_x_5806:
[----:B------:R-:W-:Y:S05]  /*7c60*/  BSYNC.RECONVERGENT B1 ;  /* 0x0000000000017941 */ /* 0x000fea0003800200 */
.L_x_5805:
[--C-:B-----5:R-:W-:Y:S02]  /*7c70*/  IADD3 R6, P1, P2, R4, UR7, R3.reuse ;  /* 0x0000000704067c10 */ /* 0x120fe4000fa3e003 */
[----:B------:R-:W-:-:S04]  /*7c80*/  SHF.R.S32.HI R3, RZ, 0x1f, R3 ;  /* 0x0000001fff037819 */ /* 0x000fc80000011403 */
[----:B------:R-:W-:Y:S01]  /*7c90*/  IADD3.X R5, PT, PT, R5, UR10, R3, P1, P2 ;  /* 0x0000000a05057c10 */ /* 0x000fe20008fe4403 */
[----:B------:R-:W-:Y:S06]  /*7ca0*/  BRA `(.L_x_5807) ;  /* 0x0000000000447947 */ /* 0x000fec0003800000 */
.L_x_5804:
        /* <DEDUP_REMOVED lines=9> */
.L_x_5809:
[----:B------:R-:W-:Y:S05]  /*7d40*/  BSYNC.RECONVERGENT B1 ;  /* 0x0000000000017941 */ /* 0x000fea0003800200 */
.L_x_5808:
[----:B------:R-:W0:Y:S01]  /*7d50*/  LDCU.64 UR14, c[0x0][0x3c0] ;  /* 0x00007800ff0e77ac */ /* 0x000e220008000a00 */
[----:B------:R-:W-:-:S04]  /*7d60*/  IADD3 R3, P1, P2, R3, UR5, R8 ;  /* 0x0000000503037c10 */ /* 0x000fc8000fa3e008 */
[----:B------:R-:W-:Y:S02]  /*7d70*/  LOP3.LUT R3, RZ, R3, RZ, 0x33, !PT ;  /* 0x00000003ff037212 */ /* 0x000fe400078e33ff */
[----:B------:R-:W-:Y:S02]  /*7d80*/  IADD3.X R4, PT, PT, R6, UR11, RZ, P1, P2 ;  /* 0x0000000b06047c10 */ /* 0x000fe40008fe44ff */
[----:B0-----:R-:W-:Y:S02]  /*7d90*/  IADD3 R6, P1, PT, R3, UR14, RZ ;  /* 0x0000000e03067c10 */ /* 0x001fe4000ff3e0ff */
[----:B------:R-:W-:-:S04]  /*7da0*/  LOP3.LUT R3, RZ, R4, RZ, 0x33, !PT ;  /* 0x00000004ff037212 */ /* 0x000fc800078e33ff */
[----:B------:R-:W-:-:S07]  /*7db0*/  IADD3.X R5, PT, PT, R3, UR15, RZ, P1, !PT ;  /* 0x0000000f03057c10 */ /* 0x000fce0008ffe4ff */
.L_x_5807:
[----:B------:R-:W-:Y:S05]  /*7dc0*/  BSYNC.RECONVERGENT B0 ;  /* 0x0000000000007941 */ /* 0x000fea0003800200 */
.L_x_5803:
        /* <DEDUP_REMOVED lines=14> */
.L_x_5813:
[----:B------:R-:W-:Y:S05]  /*7eb0*/  BSYNC.RECONVERGENT B1 ;  /* 0x0000000000017941 */ /* 0x000fea0003800200 */
.L_x_5812:
[--C-:B-----5:R-:W-:Y:S02]  /*7ec0*/  IADD3 R6, P1, P2, R4, UR7, R3.reuse ;  /* 0x0000000704067c10 */ /* 0x120fe4000fa3e003 */
[----:B------:R-:W-:-:S04]  /*7ed0*/  SHF.R.S32.HI R3, RZ, 0x1f, R3 ;  /* 0x0000001fff037819 */ /* 0x000fc80000011403 */
[----:B------:R-:W-:Y:S01]  /*7ee0*/  IADD3.X R5, PT, PT, R5, UR10, R3, P1, P2 ;  /* 0x0000000a05057c10 */ /* 0x000fe20008fe4403 */
[----:B------:R-:W-:Y:S06]  /*7ef0*/  BRA `(.L_x_5814) ;  /* 0x0000000000447947 */ /* 0x000fec0003800000 */
.L_x_5811:
        /* <DEDUP_REMOVED lines=9> */
.L_x_5816:
[----:B------:R-:W-:Y:S05]  /*7f90*/  BSYNC.RECONVERGENT B1 ;  /* 0x0000000000017941 */ /* 0x000fea0003800200 */
.L_x_5815:
[----:B------:R-:W0:Y:S01]  /*7fa0*/  LDCU.64 UR14, c[0x0][0x3c0] ;  /* 0x00007800ff0e77ac */ /* 0x000e220008000a00 */
[----:B------:R-:W-:-:S04]  /*7fb0*/  IADD3 R3, P1, P2, R3, UR5, R8 ;  /* 0x0000000503037c10 */ /* 0x000fc8000fa3e008 */
[----:B------:R-:W-:Y:S02]  /*7fc0*/  LOP3.LUT R3, RZ, R3, RZ, 0x33, !PT ;  /* 0x00000003ff037212 */ /* 0x000fe400078e33ff */
[----:B------:R-:W-:Y:S02]  /*7fd0*/  IADD3.X R4, PT, PT, R6, UR11, RZ, P1, P2 ;  /* 0x0000000b06047c10 */ /* 0x000fe40008fe44ff */
[----:B0-----:R-:W-:Y:S02]  /*7fe0*/  IADD3 R6, P1, PT, R3, UR14, RZ ;  /* 0x0000000e03067c10 */ /* 0x001fe4000ff3e0ff */
[----:B------:R-:W-:-:S04]  /*7ff0*/  LOP3.LUT R3, RZ, R4, RZ, 0x33, !PT ;  /* 0x00000004ff037212 */ /* 0x000fc800078e33ff */
[----:B------:R-:W-:-:S07]  /*8000*/  IADD3.X R5, PT, PT, R3, UR15, RZ, P1, !PT ;  /* 0x0000000f03057c10 */ /* 0x000fce0008ffe4ff */
.L_x_5814:
[----:B------:R-:W-:Y:S05]  /*8010*/  BSYNC.RECONVERGENT B0 ;  /* 0x0000000000007941 */ /* 0x000fea0003800200 */
.L_x_5810:
        /* <DEDUP_REMOVED lines=14> */
.L_x_5820:
[----:B------:R-:W-:Y:S05]  /*8100*/  BSYNC.RECONVERGENT B1 ;  /* 0x0000000000017941 */ /* 0x000fea0003800200 */
.L_x_5819:
[--C-:B-----5:R-:W-:Y:S02]  /*8110*/  IADD3 R6, P1, P2, R4, UR7, R3.reuse ;  /* 0x0000000704067c10 */ /* 0x120fe4000fa3e003 */
[----:B------:R-:W-:-:S04]  /*8120*/  SHF.R.S32.HI R3, RZ, 0x1f, R3 ;  /* 0x0000001fff037819 */ /* 0x000fc80000011403 */
[----:B------:R-:W-:Y:S01]  /*8130*/  IADD3.X R5, PT, PT, R5, UR10, R3, P1, P2 ;  /* 0x0000000a05057c10 */ /* 0x000fe20008fe4403 */
[----:B------:R-:W-:Y:S06]  /*8140*/  BRA `(.L_x_5821) ;  /* 0x0000000000447947 */ /* 0x000fec0003800000 */
.L_x_5818:
        /* <DEDUP_REMOVED lines=9> */
.L_x_5823:
[----:B------:R-:W-:Y:S05]  /*81e0*/  BSYNC.RECONVERGENT B1 ;  /* 0x0000000000017941 */ /* 0x000fea0003800200 */
.L_x_5822:
[----:B------:R-:W0:Y:S01]  /*81f0*/  LDCU.64 UR14, c[0x0][0x3c0] ;  /* 0x00007800ff0e77ac */ /* 0x000e220008000a00 */
[----:B------:R-:W-:-:S04]  /*8200*/  IADD3 R3, P1, P2, R3, UR5, R8 ;  /* 0x0000000503037c10 */ /* 0x000fc8000fa3e008 */
[----:B------:R-:W-:Y:S02]  /*8210*/  LOP3.LUT R3, RZ, R3, RZ, 0x33, !PT ;  /* 0x00000003ff037212 */ /* 0x000fe400078e33ff */
[----:B------:R-:W-:Y:S02]  /*8220*/  IADD3.X R4, PT, PT, R6, UR11, RZ, P1, P2 ;  /* 0x0000000b06047c10 */ /* 0x000fe40008fe44ff */
[----:B0-----:R-:W-:Y:S02]  /*8230*/  IADD3 R6, P1, PT, R3, UR14, RZ ;  /* 0x0000000e03067c10 */ /* 0x001fe4000ff3e0ff */
[----:B------:R-:W-:-:S04]  /*8240*/  LOP3.LUT R3, RZ, R4, RZ, 0x33, !PT ;  /* 0x00000004ff037212 */ /* 0x000fc800078e33ff */
[----:B------:R-:W-:-:S07]  /*8250*/  IADD3.X R5, PT, PT, R3, UR15, RZ, P1, !PT ;  /* 0x0000000f03057c10 */ /* 0x000fce0008ffe4ff */
.L_x_5821:
[----:B------:R-:W-:Y:S05]  /*8260*/  BSYNC.RECONVERGENT B0 ;  /* 0x0000000000007941 */ /* 0x000fea0003800200 */
.L_x_5817:
        /* <DEDUP_REMOVED lines=14> */
.L_x_5827:
[----:B------:R-:W-:Y:S05]  /*8350*/  BSYNC.RECONVERGENT B1 ;  /* 0x0000000000017941 */ /* 0x000fea0003800200 */
.L_x_5826:
[--C-:B-----5:R-:W-:Y:S02]  /*8360*/  IADD3 R6, P1, P2, R4, UR7, R3.reuse ;  /* 0x0000000704067c10 */ /* 0x120fe4000fa3e003 */
[----:B------:R-:W-:-:S04]  /*8370*/  SHF.R.S32.HI R3, RZ, 0x1f, R3 ;  /* 0x0000001fff037819 */ /* 0x000fc80000011403 */
[----:B------:R-:W-:Y:S01]  /*8380*/  IADD3.X R5, PT, PT, R5, UR10, R3, P1, P2 ;  /* 0x0000000a05057c10 */ /* 0x000fe20008fe4403 */
[----:B------:R-:W-:Y:S06]  /*8390*/  BRA `(.L_x_5828) ;  /* 0x0000000000447947 */ /* 0x000fec0003800000 */
.L_x_5825:
        /* <DEDUP_REMOVED lines=9> */
.L_x_5830:
[----:B------:R-:W-:Y:S05]  /*8430*/  BSYNC.RECONVERGENT B1 ;  /* 0x0000000000017941 */ /* 0x000fea0003800200 */
.L_x_5829:
[----:B------:R-:W0:Y:S01]  /*8440*/  LDCU.64 UR14, c[0x0][0x3c0] ;  /* 0x00007800ff0e77ac */ /* 0x000e220008000a00 */
[----:B------:R-:W-:-:S04]  /*8450*/  IADD3 R3, P1, P2, R3, UR5, R8 ;  /* 0x0000000503037c10 */ /* 0x000fc8000fa3e008 */
[----:B------:R-:W-:Y:S02]  /*8460*/  LOP3.LUT R3, RZ, R3, RZ, 0x33, !PT ;  /* 0x00000003ff037212 */ /* 0x000fe400078e33ff */
[----:B------:R-:W-:Y:S02]  /*8470*/  IADD3.X R4, PT, PT, R6, UR11, RZ, P1, P2 ;  /* 0x0000000b06047c10 */ /* 0x000fe40008fe44ff */
[----:B0-----:R-:W-:Y:S02]  /*8480*/  IADD3 R6, P1, PT, R3, UR14, RZ ;  /* 0x0000000e03067c10 */ /* 0x001fe4000ff3e0ff */
[----:B------:R-:W-:-:S04]  /*8490*/  LOP3.LUT R3, RZ, R4, RZ, 0x33, !PT ;  /* 0x00000004ff037212 */ /* 0x000fc800078e33ff */
[----:B------:R-:W-:-:S07]  /*84a0*/  IADD3.X R5, PT, PT, R3, UR15, RZ, P1, !PT ;  /* 0x0000000f03057c10 */ /* 0x000fce0008ffe4ff */
.L_x_5828:
[----:B------:R-:W-:Y:S05]  /*84b0*/  BSYNC.RECONVERGENT B0 ;  /* 0x0000000000007941 */ /* 0x000fea0003800200 */
.L_x_5824:
        /* <DEDUP_REMOVED lines=14> */
.L_x_5834:
[----:B------:R-:W-:Y:S05]  /*85a0*/  BSYNC.RECONVERGENT B1 ;  /* 0x0000000000017941 */ /* 0x000fea0003800200 */
.L_x_5833:
[--C-:B-----5:R-:W-:Y:S02]  /*85b0*/  IADD3 R6, P1, P2, R4, UR7, R3.reuse ;  /* 0x0000000704067c10 */ /* 0x120fe4000fa3e003 */
[----:B------:R-:W-:-:S04]  /*85c0*/  SHF.R.S32.HI R3, RZ, 0x1f, R3 ;  /* 0x0000001fff037819 */ /* 0x000fc80000011403 */
[----:B------:R-:W-:Y:S01]  /*85d0*/  IADD3.X R5, PT, PT, R5, UR10, R3, P1, P2 ;  /* 0x0000000a05057c10 */ /* 0x000fe20008fe4403 */
[----:B------:R-:W-:Y:S06]  /*85e0*/  BRA `(.L_x_5835) ;  /* 0x0000000000447947 */ /* 0x000fec0003800000 */
.L_x_5832:
        /* <DEDUP_REMOVED lines=9> */
.L_x_5837:
[----:B------:R-:W-:Y:S05]  /*8680*/  BSYNC.RECONVERGENT B1 ;  /* 0x0000000000017941 */ /* 0x000fea0003800200 */
.L_x_5836:
[----:B------:R-:W0:Y:S01]  /*8690*/  LDCU.64 UR14, c[0x0][0x3c0] ;  /* 0x00007800ff0e77ac */ /* 0x000e220008000a00 */
[----:B------:R-:W-:-:S04]  /*86a0*/  IADD3 R3, P1, P2, R3, UR5, R8 ;  /* 0x0000000503037c10 */ /* 0x000fc8000fa3e008 */
[----:B------:R-:W-:Y:S02]  /*86b0*/  LOP3.LUT R3, RZ, R3, RZ, 0x33, !PT ;  /* 0x00000003ff037212 */ /* 0x000fe400078e33ff */
[----:B------:R-:W-:Y:S02]  /*86c0*/  IADD3.X R4, PT, PT, R6, UR11, RZ, P1, P2 ;  /* 0x0000000b06047c10 */ /* 0x000fe40008fe44ff */
[----:B0-----:R-:W-:Y:S02]  /*86d0*/  IADD3 R6, P1, PT, R3, UR14, RZ ;  /* 0x0000000e03067c10 */ /* 0x001fe4000ff3e0ff */
[----:B------:R-:W-:-:S04]  /*86e0*/  LOP3.LUT R3, RZ, R4, RZ, 0x33, !PT ;  /* 0x00000004ff037212 */ /* 0x000fc800078e33ff */
[----:B------:R-:W-:-:S07]  /*86f0*/  IADD3.X R5, PT, PT, R3, UR15, RZ, P1, !PT ;  /* 0x0000000f03057c10 */ /* 0x000fce0008ffe4ff */
.L_x_5835:
[----:B------:R-:W-:Y:S05]  /*8700*/  BSYNC.RECONVERGENT B0 ;  /* 0x0000000000007941 */ /* 0x000fea0003800200 */
.L_x_5831:
        /* <DEDUP_REMOVED lines=14> */
.L_x_5841:
[----:B------:R-:W-:Y:S05]  /*87f0*/  BSYNC.RECONVERGENT B1 ;  /* 0x0000000000017941 */ /* 0x000fea0003800200 */
.L_x_5840:
[--C-:B-----5:R-:W-:Y:S02]  /*8800*/  IADD3 R6, P1, P2, R4, UR7, R3.reuse ;  /* 0x0000000704067c10 */ /* 0x120fe4000fa3e003 */
[----:B------:R-:W-:-:S04]  /*8810*/  SHF.R.S32.HI R3, RZ, 0x1f, R3 ;  /* 0x0000001fff037819 */ /* 0x000fc80000011403 */
[----:B------:R-:W-:Y:S01]  /*8820*/  IADD3.X R5, PT, PT, R5, UR10, R3, P1, P2 ;  /* 0x0000000a05057c10 */ /* 0x000fe20008fe4403 */
[----:B------:R-:W-:Y:S06]  /*8830*/  BRA `(.L_x_5842) ;  /* 0x0000000000447947 */ /* 0x000fec0003800000 */
.L_x_5839:
        /* <DEDUP_REMOVED lines=9> */
.L_x_5844:
[----:B------:R-:W-:Y:S05]  /*88d0*/  BSYNC.RECONVERGENT B1 ;  /* 0x0000000000017941 */ /* 0x000fea0003800200 */
.L_x_5843:
[----:B------:R-:W0:Y:S01]  /*88e0*/  LDCU.64 UR14, c[0x0][0x3c0] ;  /* 0x00007800ff0e77ac */ /* 0x000e220008000a00 */
[----:B------:R-:W-:-:S04]  /*88f0*/  IADD3 R3, P1, P2, R3, UR5, R8 ;  /* 0x0000000503037c10 */ /* 0x000fc8000fa3e008 */
[----:B------:R-:W-:Y:S02]  /*8900*/  LOP3.LUT R3, RZ, R3, RZ, 0x33, !PT ;  /* 0x00000003ff037212 */ /* 0x000fe400078e33ff */
[----:B------:R-:W-:Y:S02]  /*8910*/  IADD3.X R4, PT, PT, R6, UR11, RZ, P1, P2 ;  /* 0x0000000b06047c10 */ /* 0x000fe40008fe44ff */
[----:B0-----:R-:W-:Y:S02]  /*8920*/  IADD3 R6, P1, PT, R3, UR14, RZ ;  /* 0x0000000e03067c10 */ /* 0x001fe4000ff3e0ff */
[----:B------:R-:W-:-:S04]  /*8930*/  LOP3.LUT R3, RZ, R4, RZ, 0x33, !PT ;  /* 0x00000004ff037212 */ /* 0x000fc800078e33ff */
[----:B------:R-:W-:-:S07]  /*8940*/  IADD3.X R5, PT, PT, R3, UR15, RZ, P1, !PT ;  /* 0x0000000f03057c10 */ /* 0x000fce0008ffe4ff */
.L_x_5842:
[----:B------:R-:W-:Y:S05]  /*8950*/  BSYNC.RECONVERGENT B0 ;  /* 0x0000000000007941 */ /* 0x000fea0003800200 */
.L_x_5838:
        /* <DEDUP_REMOVED lines=14> */
.L_x_5848:
[----:B------:R-:W-:Y:S05]  /*8a40*/  BSYNC.RECONVERGENT B1 ;  /* 0x0000000000017941 */ /* 0x000fea0003800200 */
.L_x_5847:
[--C-:B-----5:R-:W-:Y:S02]  /*8a50*/  IADD3 R6, P1, P2, R4, UR7, R3.reuse ;  /* 0x0000000704067c10 */ /* 0x120fe4000fa3e003 */
[----:B------:R-:W-:-:S04]  /*8a60*/  SHF.R.S32.HI R3, RZ, 0x1f, R3 ;  /* 0x0000001fff037819 */ /* 0x000fc80000011403 */
[----:B------:R-:W-:Y:S01]  /*8a70*/  IADD3.X R5, PT, PT, R5, UR10, R3, P1, P2 ;  /* 0x0000000a05057c10 */ /* 0x000fe20008fe4403 */
[----:B------:R-:W-:Y:S06]  /*8a80*/  BRA `(.L_x_5849) ;  /* 0x0000000000447947 */ /* 0x000fec0003800000 */
.L_x_5846:
        /* <DEDUP_REMOVED lines=9> */
.L_x_5851:
[----:B------:R-:W-:Y:S05]  /*8b20*/  BSYNC.RECONVERGENT B1 ;  /* 0x0000000000017941 */ /* 0x000fea0003800200 */
.L_x_5850:
[----:B------:R-:W0:Y:S01]  /*8b30*/  LDCU.64 UR14, c[0x0][0x3c0] ;  /* 0x00007800ff0e77ac */ /* 0x000e220008000a00 */
[----:B------:R-:W-:-:S04]  /*8b40*/  IADD3 R3, P1, P2, R3, UR5, R8 ;  /* 0x0000000503037c10 */ /* 0x000fc8000fa3e008 */
[----:B------:R-:W-:Y:S02]  /*8b50*/  LOP3.LUT R3, RZ, R3, RZ, 0x33, !PT ;  /* 0x00000003ff037212 */ /* 0x000fe400078e33ff */
[----:B------:R-:W-:Y:S02]  /*8b60*/  IADD3.X R4, PT, PT, R6, UR11, RZ, P1, P2 ;  /* 0x0000000b06047c10 */ /* 0x000fe40008fe44ff */
[----:B0-----:R-:W-:Y:S02]  /*8b70*/  IADD3 R6, P1, PT, R3, UR14, RZ ;  /* 0x0000000e03067c10 */ /* 0x001fe4000ff3e0ff */
[----:B------:R-:W-:-:S04]  /*8b80*/  LOP3.LUT R3, RZ, R4, RZ, 0x33, !PT ;  /* 0x00000004ff037212 */ /* 0x000fc800078e33ff */
[----:B------:R-:W-:-:S07]  /*8b90*/  IADD3.X R5, PT, PT, R3, UR15, RZ, P1, !PT ;  /* 0x0000000f03057c10 */ /* 0x000fce0008ffe4ff */
.L_x_5849:
[----:B------:R-:W-:Y:S05]  /*8ba0*/  BSYNC.RECONVERGENT B0 ;  /* 0x0000000000007941 */ /* 0x000fea0003800200 */
.L_x_5845:
        /* <DEDUP_REMOVED lines=14> */
.L_x_5855:
[----:B------:R-:W-:Y:S05]  /*8c90*/  BSYNC.RECONVERGENT B1 ;  /* 0x0000000000017941 */ /* 0x000fea0003800200 */
.L_x_5854:
[--C-:B-----5:R-:W-:Y:S02]  /*8ca0*/  IADD3 R6, P1, P2, R4, UR7, R3.reuse ;  /* 0x0000000704067c10 */ /* 0x120fe4000fa3e003 */
[----:B------:R-:W-:-:S04]  /*8cb0*/  SHF.R.S32.HI R3, RZ, 0x1f, R3 ;  /* 0x0000001fff037819 */ /* 0x000fc80000011403 */
[----:B------:R-:W-:Y:S01]  /*8cc0*/  IADD3.X R5, PT, PT, R5, UR10, R3, P1, P2 ;  /* 0x0000000a05057c10 */ /* 0x000fe20008fe4403 */
[----:B------:R-:W-:Y:S06]  /*8cd0*/  BRA `(.L_x_5856) ;  /* 0x0000000000447947 */ /* 0x000fec0003800000 */
.L_x_5853:
        /* <DEDUP_REMOVED lines=9> */
.L_x_5858:
[----:B------:R-:W-:Y:S05]  /*8d70*/  BSYNC.RECONVERGENT B1 ;  /* 0x0000000000017941 */ /* 0x000fea0003800200 */
.L_x_5857:
[----:B------:R-:W0:Y:S01]  /*8d80*/  LDCU.64 UR14, c[0x0][0x3c0] ;  /* 0x00007800ff0e77ac */ /* 0x000e220008000a00 */
[----:B------:R-:W-:-:S04]  /*8d90*/  IADD3 R3, P1, P2, R3, UR5, R8 ;  /* 0x0000000503037c10 */ /* 0x000fc8000fa3e008 */
[----:B------:R-:W-:Y:S02]  /*8da0*/  LOP3.LUT R3, RZ, R3, RZ, 0x33, !PT ;  /* 0x00000003ff037212 */ /* 0x000fe400078e33ff */
[----:B------:R-:W-:Y:S02]  /*8db0*/  IADD3.X R4, PT, PT, R6, UR11, RZ, P1, P2 ;  /* 0x0000000b06047c10 */ /* 0x000fe40008fe44ff */
[----:B0-----:R-:W-:Y:S02]  /*8dc0*/  IADD3 R6, P1, PT, R3, UR14, RZ ;  /* 0x0000000e03067c10 */ /* 0x001fe4000ff3e0ff */
[----:B------:R-:W-:-:S04]  /*8dd0*/  LOP3.LUT R3, RZ, R4, RZ, 0x33, !PT ;  /* 0x00000004ff037212 */ /* 0x000fc800078e33ff */
[----:B------:R-:W-:-:S07]  /*8de0*/  IADD3.X R5, PT, PT, R3, UR15, RZ, P1, !PT ;  /* 0x0000000f03057c10 */ /* 0x000fce0008ffe4ff */
.L_x_5856:
[----:B------:R-:W-:Y:S05]  /*8df0*/  BSYNC.RECONVERGENT B0 ;  /* 0x0000000000007941 */ /* 0x000fea0003800200 */
.L_x_5852:
        /* <DEDUP_REMOVED lines=14> */
.L_x_5862:
[----:B------:R-:W-:Y:S05]  /*8ee0*/  BSYNC.RECONVERGENT B1 ;  /* 0x0000000000017941 */ /* 0x000fea0003800200 */
.L_x_5861:
[--C-:B-----5:R-:W-:Y:S02]  /*8ef0*/  IADD3 R6, P0, P1, R4, UR7, R3.reuse ;  /* 0x0000000704067c10 */ /* 0x120fe4000f91e003 */
[----:B------:R-:W-:-:S04]  /*8f00*/  SHF.R.S32.HI R3, RZ, 0x1f, R3 ;  /* 0x0000001fff037819 */ /* 0x000fc80000011403 */
[----:B------:R-:W-:Y:S01]  /*8f10*/  IADD3.X R5, PT, PT, R5, UR10, R3, P0, P1 ;  /* 0x0000000a05057c10 */ /* 0x000fe200087e2403 */
[----:B------:R-:W-:Y:S06]  /*8f20*/  BRA `(.L_x_5863) ;  /* 0x0000000000447947 */ /* 0x000fec0003800000 */
.L_x_5860:
        /* <DEDUP_REMOVED lines=9> */
.L_x_5865:
[----:B------:R-:W-:Y:S05]  /*8fc0*/  BSYNC.RECONVERGENT B1 ;  /* 0x0000000000017941 */ /* 0x000fea0003800200 */
.L_x_5864:
[----:B------:R-:W0:Y:S01]  /*8fd0*/  LDCU.64 UR14, c[0x0][0x3c0] ;  /* 0x00007800ff0e77ac */ /* 0x000e220008000a00 */
[----:B------:R-:W-:-:S04]  /*8fe0*/  IADD3 R0, P0, P1, R0, UR5, R7 ;  /* 0x0000000500007c10 */ /* 0x000fc8000f91e007 */
[----:B------:R-:W-:Y:S02]  /*8ff0*/  LOP3.LUT R0, RZ, R0, RZ, 0x33, !PT ;  /* 0x00000000ff007212 */ /* 0x000fe400078e33ff */
[----:B------:R-:W-:Y:S02]  /*9000*/  IADD3.X R3, PT, PT, R3, UR11, RZ, P0, P1 ;  /* 0x0000000b03037c10 */ /* 0x000fe400087e24ff */
[----:B0-----:R-:W-:Y:S02]  /*9010*/  IADD3 R6, P0, PT, R0, UR14, RZ ;  /* 0x0000000e00067c10 */ /* 0x001fe4000ff1e0ff */
[----:B------:R-:W-:-:S04]  /*9020*/  LOP3.LUT R0, RZ, R3, RZ, 0x33, !PT ;  /* 0x00000003ff007212 */ /* 0x000fc800078e33ff */
[----:B------:R-:W-:-:S07]  /*9030*/  IADD3.X R5, PT, PT, R0, UR15, RZ, P0, !PT ;  /* 0x0000000f00057c10 */ /* 0x000fce00087fe4ff */
.L_x_5863:
[----:B------:R-:W-:Y:S05]  /*9040*/  BSYNC.RECONVERGENT B0 ;  /* 0x0000000000007941 */ /* 0x000fea0003800200 */
.L_x_5859:
[----:B------:R-:W0:Y:S01]  /*9050*/  LDS R3, [R2+0xab00] ;  /* 0x00ab000002037984 */ /* 0x000e220000000800 */
[----:B------:R-:W-:-:S04]  /*9060*/  LEA R4, P0, R6, UR12, 0x2 ;  /* 0x0000000c06047c11 */ /* 0x000fc8000f8010ff */
[----:B------:R-:W-:-:S05]  /*9070*/  LEA.HI.X R5, R6, UR13, R5, 0x2, P0 ;  /* 0x0000000d06057c11 */ /* 0x000fca00080f1405 */
[----:B0-----:R-:W-:Y:S01]  /*9080*/  STG.E desc[UR8][R4.64], R3 ;  /* 0x0000000304007986 */ /* 0x001fe2000c101908 */
[----:B------:R-:W-:Y:S05]  /*9090*/  EXIT ;  /* 0x000000000000794d */ /* 0x000fea0003800000 */
.L_x_5589:
[----:B------:R-:W0:Y:S01]  /*90a0*/  LDC R83, c[0x0][0x3ac] ;  /* 0x0000eb00ff537b82 */ /* 0x000e220000000800 */
[----:B------:R-:W-:Y:S01]  /*90b0*/  ISETP.NE.AND P0, PT, R84, RZ, PT ;  /* 0x000000ff5400720c */ /* 0x000fe20003f05270 */
[----:B------:R-:W-:Y:S01]  /*90c0*/  BSSY.RECONVERGENT B0, `(.L_x_5866) ;  /* 0x0000998000007945 */ /* 0x000fe20003800200 */
[----:B0-----:R-:W-:-:S11]  /*90d0*/  VIADD R83, R83, -UR5 ;  /* 0x8000000553537c36 */ /* 0x001fd60008000000 */
        /* <DEDUP_REMOVED lines=11> */
[----:B------:R-:W-:Y:S01]  /*9190*/  USEL UR5, UR11, URZ, !UP0 ;  /* 0x000000ff0b057287 */ /* 0x000fe2000c000000 */
[C---:B------:R-:W-:Y:S01]  /*91a0*/  VIADD R4, R28.reuse, 0x20 ;  /* 0x000000201c047836 */ /* 0x040fe20000000000 */
[CC--:B------:R-:W-:Y:S01]  /*91b0*/  ISETP.GE.AND P1, PT, R28.reuse, R83.reuse, PT ;  /* 0x000000531c00720c */ /* 0x0c0fe20003f26270 */
[C---:B------:R-:W-:Y:S01]  /*91c0*/  VIADD R8, R28.reuse, 0x60 ;  /* 0x000000601c087836 */ /* 0x040fe20000000000 */
[C---:B------:R-:W-:Y:S01]  /*91d0*/  IADD3 R3, P0, P5, R28.reuse, UR4, R3 ;  /* 0x000000041c037c10 */ /* 0x040fe2000fd1e003 */
[----:B------:R-:W-:Y:S01]  /*91e0*/  VIADD R12, R28, 0xa0 ;  /* 0x000000a01c0c7836 */ /* 0x000fe20000000000 */
[-C--:B------:R-:W-:Y:S01]  /*91f0*/  ISETP.GE.AND P2, PT, R4, R83.reuse, PT ;  /* 0x000000530400720c */ /* 0x080fe20003f46270 */
[----:B------:R-:W-:Y:S01]  /*9200*/  VIADD R4, R28, 0x40 ;  /* 0x000000401c047836 */ /* 0x000fe20000000000 */
[-C--:B------:R-:W-:Y:S01]  /*9210*/  ISETP.GE.AND P4, PT, R8, R83.reuse, PT ;  /* 0x000000530800720c */ /* 0x080fe20003f86270 */
[C---:B------:R-:W-:Y:S01]  /*9220*/  VIADD R8, R28.reuse, 0x80 ;  /* 0x000000801c087836 */ /* 0x040fe20000000000 */
[----:B------:R-:W-:Y:S01]  /*9230*/  IADD3.X R30, PT, PT, RZ, UR5, RZ, P0, P5 ;  /* 0x00000005ff1e7c10 */ /* 0x000fe200087ea4ff */
[----:B------:R-:W-:Y:S01]  /*9240*/  VIADD R14, R28, 0xc0 ;  /* 0x000000c01c0e7836 */ /* 0x000fe20000000000 */
[----:B------:R-:W-:-:S02]  /*9250*/  ISETP.GE.AND P3, PT, R4, R83, PT ;  /* 0x000000530400720c */ /* 0x000fc40003f66270 */
[C---:B---3--:R-:W-:Y:S02]  /*9260*/  LEA R4, P0, R3.reuse, UR12, 0x2 ;  /* 0x0000000c03047c11 */ /* 0x048fe4000f8010ff */
        /* <DEDUP_REMOVED lines=51> */
[----:B------:R-:W-:Y:S01]  /*95a0*/  BSSY.RECONVERGENT B1, `(.L_x_5868) ;  /* 0x0000168000017945 */ /* 0x000fe20003800200 */
[----:B-1----:R-:W-:Y:S01]  /*95b0*/  ULEA UR4, UR5, UR4, 0x18 ;  /* 0x0000000405047291 */ /* 0x002fe2000f8ec0ff */
[----:B0-----:R-:W-:-:S05]  /*95c0*/  IMAD R8, R12, 0x260, R3 ;  /* 0x000002600c087824 */ /* 0x001fca00078e0203 */
[----:B------:R-:W-:-:S05]  /*95d0*/  LEA R8, R8, UR4, 0x2 ;  /* 0x0000000408087c11 */ /* 0x000fca000f8e10ff */
[----:B------:R-:W-:Y:S01]  /*95e0*/  IMAD R36, R3, 0x48, R8 ;  /* 0x0000004803247824 */ /* 0x000fe200078e0208 */
[----:B--2---:R-:W-:Y:S04]  /*95f0*/  STS [R8], R2 ;  /* 0x0000000208007388 */ /* 0x004fe80000000800 */
[----:B---3--:R0:W-:Y:S04]  /*9600*/  STS [R8+0x80], R6 ;  /* 0x0000800608007388 */ /* 0x0081e80000000800 */
[----:B----4-:R-:W-:Y:S04]  /*9610*/  STS [R8+0x100], R7 ;  /* 0x0001000708007388 */ /* 0x010fe80000000800 */
[----:B-----5:R-:W-:Y:S01]  /*9620*/  STS [R8+0x180], R9 ;  /* 0x0001800908007388 */ /* 0x020fe20000000800 */
[----:B0-----:R-:W-:-:S03]  /*9630*/  IMAD R6, R0, 0x13, RZ ;  /* 0x0000001300067824 */ /* 0x001fc600078e02ff */
[----:B------:R0:W-:Y:S01]  /*9640*/  STS [R8+0x200], R10 ;  /* 0x0002000a08007388 */ /* 0x0001e20000000800 */
[C---:B------:R-:W-:Y:S01]  /*9650*/  VIADD R4, R6.reuse, 0x5 ;  /* 0x0000000506047836 */ /* 0x040fe20000000000 */
[CC--:B------:R-:W-:Y:S02]  /*9660*/  ISETP.GE.AND P0, PT, R6.reuse, R83.reuse, PT ;  /* 0x000000530600720c */ /* 0x0c0fe40003f06270 */
[----:B------:R-:W-:Y:S01]  /*9670*/  STS [R8+0x280], R11 ;  /* 0x0002800b08007388 */ /* 0x000fe20000000800 */
[----:B------:R-:W-:Y:S01]  /*9680*/  VIADD R14, R6, 0x7 ;  /* 0x00000007060e7836 */ /* 0x000fe20000000000 */
[----:B------:R-:W-:Y:S02]  /*9690*/  ISETP.GE.AND P2, PT, R4, R83, PT ;  /* 0x000000530400720c */ /* 0x000fe40003f46270 */
[----:B------:R-:W-:Y:S01]  /*96a0*/  STS [R8+0x300], R13 ;  /* 0x0003000d08007388 */ /* 0x000fe20000000800 */
[C---:B------:R-:W-:Y:S02]  /*96b0*/  VIADD R2, R6.reuse, 0xb ;  /* 0x0000000b06027836 */ /* 0x040fe40000000000 */
[C---:B0-----:R-:W-:Y:S01]  /*96c0*/  VIADD R10, R6.reuse, 0x2 ;  /* 0x00000002060a7836 */ /* 0x041fe20000000000 */
[----:B------:R-:W-:Y:S01]  /*96d0*/  STS [R8+0x380], R15 ;  /* 0x0003800f08007388 */ /* 0x000fe20000000800 */
[----:B------:R-:W-:-:S02]  /*96e0*/  VIADD R28, R6, 0xc ;  /* 0x0000000c061c7836 */ /* 0x000fc40000000000 */
[----:B------:R-:W-:Y:S01]  /*96f0*/  VIADD R30, R6, 0xd ;  /* 0x0000000d061e7836 */ /* 0x000fe20000000000 */
[----:B------:R0:W-:Y:S01]  /*9700*/  STS [R8+0x400], R16 ;  /* 0x0004001008007388 */ /* 0x0001e20000000800 */
[----:B------:R-:W-:Y:S01]  /*9710*/  ISETP.GE.AND P5, PT, R10, R83, PT ;  /* 0x000000530a00720c */ /* 0x000fe20003fa6270 */
[C---:B------:R-:W-:Y:S02]  /*9720*/  VIADD R32, R6.reuse, 0xe ;  /* 0x0000000e06207836 */ /* 0x040fe40000000000 */
[----:B------:R-:W-:Y:S01]  /*9730*/  STS [R8+0x480], R17 ;  /* 0x0004801108007388 */ /* 0x000fe20000000800 */
[C---:B------:R-:W-:Y:S02]  /*9740*/  VIADD R34, R6.reuse, 0xf ;  /* 0x0000000f06227836 */ /* 0x040fe40000000000 */
[C---:B------:R-:W-:Y:S01]  /*9750*/  VIADD R44, R6.reuse, 0x10 ;  /* 0x00000010062c7836 */ /* 0x040fe20000000000 */
[----:B------:R1:W-:Y:S01]  /*9760*/  STS [R8+0x500], R18 ;  /* 0x0005001208007388 */ /* 0x0003e20000000800 */
[----:B------:R-:W-:-:S02]  /*9770*/  VIADD R46, R6, 0x11 ;  /* 0x00000011062e7836 */ /* 0x000fc40000000000 */
[C---:B0-----:R-:W-:Y:S01]  /*9780*/  VIADD R16, R6.reuse, 0x3 ;  /* 0x0000000306107836 */ /* 0x041fe20000000000 */
[----:B------:R-:W-:Y:S01]  /*9790*/  STS [R8+0x580], R19 ;  /* 0x0005801308007388 */ /* 0x000fe20000000800 */
[----:B------:R-:W-:-:S03]  /*97a0*/  VIADD R48, R6, 0x12 ;  /* 0x0000001206307836 */ /* 0x000fc60000000000 */
[----:B------:R0:W-:Y:S01]  /*97b0*/  STS [R8+0x600], R20 ;  /* 0x0006001408007388 */ /* 0x0001e20000000800 */
[-C--:B------:R-:W-:Y:S01]  /*97c0*/  ISETP.GE.AND P4, PT, R16, R83.reuse, PT ;  /* 0x000000531000720c */ /* 0x080fe20003f86270 */
[----:B-1----:R-:W-:Y:S02]  /*97d0*/  VIADD R18, R6, 0x4 ;  /* 0x0000000406127836 */ /* 0x002fe40000000000 */
[----:B------:R-:W-:Y:S03]  /*97e0*/  STS [R8+0x680], R21 ;  /* 0x0006801508007388 */ /* 0x000fe60000000800 */
[----:B------:R-:W-:Y:S01]  /*97f0*/  ISETP.GE.AND P3, PT, R18, R83, PT ;  /* 0x000000531200720c */ /* 0x000fe20003f66270 */
[----:B------:R1:W-:Y:S01]  /*9800*/  STS [R8+0x700], R22 ;  /* 0x0007001608007388 */ /* 0x0003e20000000800 */
[----:B0-----:R-:W-:-:S03]  /*9810*/  VIADD R20, R6, 0x1 ;  /* 0x0000000106147836 */ /* 0x001fc60000000000 */
[----:B------:R-:W-:Y:S02]  /*9820*/  STS [R8+0x780], R23 ;  /* 0x0007801708007388 */ /* 0x000fe40000000800 */
[----:B------:R-:W-:Y:S02]  /*9830*/  ISETP.GE.AND P6, PT, R20, R83, PT ;  /* 0x000000531400720c */ /* 0x000fe40003fc6270 */
[----:B------:R0:W-:Y:S01]  /*9840*/  STS [R8+0x800], R24 ;  /* 0x0008001808007388 */ /* 0x0001e20000000800 */
[----:B-1----:R-:W-:-:S03]  /*9850*/  VIADD R22, R6, 0x6 ;  /* 0x0000000606167836 */ /* 0x002fc60000000000 */
[----:B------:R-:W-:Y:S02]  /*9860*/  STS [R8+0x880], R25 ;  /* 0x0008801908007388 */ /* 0x000fe40000000800 */
[----:B------:R-:W-:Y:S02]  /*9870*/  ISETP.GE.AND P1, PT, R22, R83, PT ;  /* 0x000000531600720c */ /* 0x000fe40003f26270 */
[----:B------:R1:W-:Y:S01]  /*9880*/  STS [R8+0x900], R26 ;  /* 0x0009001a08007388 */ /* 0x0003e20000000800 */
[----:B------:R-:W-:-:S03]  /*9890*/  NOP ;  /* 0x0000000000007918 */ /* 0x000fc60000000000 */
[----:B------:R-:W2:Y:S01]  /*98a0*/  LDS R88, [R36] ;  /* 0x0000000024587984 */ /* 0x000ea20000000800 */
[C---:B0-----:R-:W-:Y:S02]  /*98b0*/  VIADD R24, R6.reuse, 0x8 ;  /* 0x0000000806187836 */ /* 0x041fe40000000000 */
[C---:B-1----:R-:W-:Y:S01]  /*98c0*/  VIADD R26, R6.reuse, 0x9 ;  /* 0x00000009061a7836 */ /* 0x042fe20000000000 */
[----:B------:R-:W0:Y:S01]  /*98d0*/  LDS R87, [R36+0x4] ;  /* 0x0000040024577984 */ /* 0x000e220000000800 */
[----:B------:R-:W-:-:S03]  /*98e0*/  VIADD R8, R6, 0xa ;  /* 0x0000000a06087836 */ /* 0x000fc60000000000 */
[----:B------:R-:W1:Y:S04]  /*98f0*/  LDS R86, [R36+0x8] ;  /* 0x0000080024567984 */ /* 0x000e680000000800 */
        /* <DEDUP_REMOVED lines=8> */
[----:B--2---:R-:W-:-:S03]  /*9980*/  LOP3.LUT R15, R88, 0x1, RZ, 0xc, !PT ;  /* 0x00000001580f7812 */ /* 0x004fc600078e0cff */
[----:B------:R-:W2:Y:S01]  /*9990*/  LDS R13, [R36+0x2c] ;  /* 0x00002c00240d7984 */ /* 0x000ea20000000800 */
[----:B0-----:R-:W-:Y:S02]  /*99a0*/  LOP3.LUT R50, R87, 0x1, RZ, 0xc, !PT ;  /* 0x0000000157327812 */ /* 0x001fe400078e0cff */
[----:B------:R-:W-:Y:S01]  /*99b0*/  SEL R15, R15, 0x1, !P0 ;  /* 0x000000010f0f7807 */ /* 0x000fe20004000000 */
[----:B------:R-:W0:Y:S01]  /*99c0*/  LDS R17, [R36+0x30] ;  /* 0x0000300024117984 */ /* 0x000e220000000800 */
[----:B-1----:R-:W-:Y:S02]  /*99d0*/  LOP3.LUT R21, R86, 0x1, RZ, 0xc, !PT ;  /* 0x0000000156157812 */ /* 0x002fe400078e0cff */
[----:B------:R-:W-:Y:S01]  /*99e0*/  SEL R50, R50, 0x1, !P6 ;  /* 0x0000000132327807 */ /* 0x000fe20007000000 */
[----:B------:R-:W1:Y:S01]  /*99f0*/  LDS R19, [R36+0x34] ;  /* 0x0000340024137984 */ /* 0x000e620000000800 */
[----:B---3--:R-:W-:Y:S02]  /*9a00*/  LOP3.LUT R27, R85, 0x1, RZ, 0xc, !PT ;  /* 0x00000001551b7812 */ /* 0x008fe400078e0cff */
[----:B------:R-:W-:Y:S01]  /*9a10*/  SEL R21, R21, 0x1, !P5 ;  /* 0x0000000115157807 */ /* 0x000fe20006800000 */
[----:B------:R-:W-:Y:S01]  /*9a20*/  IMAD.IADD R23, R15, 0x1, R50 ;  /* 0x000000010f177824 */ /* 0x000fe200078e0232 */
[----:B------:R-:W3:Y:S01]  /*9a30*/  LDS R25, [R36+0x38] ;  /* 0x0000380024197984 */ /* 0x000ee20000000800 */
[----:B----4-:R-:W-:-:S02]  /*9a40*/  LOP3.LUT R33, R84, 0x1, RZ, 0xc, !PT ;  /* 0x0000000154217812 */ /* 0x010fc400078e0cff */
[----:B------:R-:W-:Y:S01]  /*9a50*/  SEL R27, R27, 0x1, !P4 ;  /* 0x000000011b1b7807 */ /* 0x000fe20006000000 */
[----:B------:R-:W-:Y:S01]  /*9a60*/  IMAD.IADD R29, R21, 0x1, R23 ;  /* 0x00000001151d7824 */ /* 0x000fe200078e0217 */
[----:B------:R-:W4:Y:S01]  /*9a70*/  LDS R31, [R36+0x3c] ;  /* 0x00003c00241f7984 */ /* 0x000f220000000800 */
[----:B-----5:R-:W-:Y:S02]  /*9a80*/  LOP3.LUT R47, R82, 0x1, RZ, 0xc, !PT ;  /* 0x00000001522f7812 */ /* 0x020fe400078e0cff */
[----:B------:R-:W-:Y:S01]  /*9a90*/  SEL R33, R33, 0x1, !P3 ;  /* 0x0000000121217807 */ /* 0x000fe20005800000 */
[----:B------:R-:W-:Y:S01]  /*9aa0*/  IMAD.IADD R35, R27, 0x1, R29 ;  /* 0x000000011b237824 */ /* 0x000fe200078e021d */
[----:B------:R-:W5:Y:S01]  /*9ab0*/  LDS R45, [R36+0x40] ;  /* 0x00004000242d7984 */ /* 0x000f620000000800 */
[----:B------:R-:W-:Y:S02]  /*9ac0*/  LOP3.LUT R52, R81, 0x1, RZ, 0xc, !PT ;  /* 0x0000000151347812 */ /* 0x000fe400078e0cff */
[----:B------:R-:W-:Y:S01]  /*9ad0*/  SEL R47, R47, 0x1, !P2 ;  /* 0x000000012f2f7807 */ /* 0x000fe20005000000 */
[----:B------:R-:W-:Y:S01]  /*9ae0*/  IMAD.IADD R49, R33, 0x1, R35 ;  /* 0x0000000121317824 */ /* 0x000fe200078e0223 */
[-C--:B------:R-:W-:Y:S01]  /*9af0*/  ISETP.GE.AND P0, PT, R14, R83.reuse, PT ;  /* 0x000000530e00720c */ /* 0x080fe20003f06270 */
[----:B------:R-:W5:Y:S01]  /*9b00*/  LDS R51, [R36+0x44] ;  /* 0x0000440024337984 */ /* 0x000f620000000800 */
[----:B------:R-:W-:Y:S01]  /*9b10*/  LOP3.LUT R55, R5, 0x1, RZ, 0xc, !PT ;  /* 0x0000000105377812 */ /* 0x000fe200078e0cff */
[----:B------:R-:W-:Y:S01]  /*9b20*/  IMAD.IADD R53, R47, 0x1, R49 ;  /* 0x000000012f357824 */ /* 0x000fe200078e0231 */
[----:B------:R-:W-:Y:S01]  /*9b30*/  SEL R52, R52, 0x1, !P1 ;  /* 0x0000000134347807 */ /* 0x000fe20004800000 */
[----:B------:R-:W5:Y:S01]  /*9b40*/  LDS R54, [R36+0x48] ;  /* 0x0000480024367984 */ /* 0x000f620000000800 */
[----:B------:R-:W-:-:S02]  /*9b50*/  ISETP.GE.AND P6, PT, R24, R83, PT ;  /* 0x000000531800720c */ /* 0x000fc40003fc6270 */
[----:B------:R-:W-:Y:S01]  /*9b60*/  LOP3.LUT R57, R7, 0x1, RZ, 0xc, !PT ;  /* 0x0000000107397812 */ /* 0x000fe200078e0cff */
[----:B------:R-:W-:Y:S01]  /*9b70*/  IMAD.IADD R56, R52, 0x1, R53 ;  /* 0x0000000134387824 */ /* 0x000fe200078e0235 */
[----:B------:R-:W-:Y:S02]  /*9b80*/  SEL R55, R55, 0x1, !P0 ;  /* 0x0000000137377807 */ /* 0x000fe40004000000 */
        /* <DEDUP_REMOVED lines=8> */
[-C--:B------:R-:W-:Y:S02]  /*9c10*/  ISETP.GE.AND P0, PT, R2, R83.reuse, PT ;  /* 0x000000530200720c */ /* 0x080fe40003f06270 */
[----:B--2---:R-:W-:Y:S01]  /*9c20*/  LOP3.LUT R63, R13, 0x1, RZ, 0xc, !PT ;  /* 0x000000010d3f7812 */ /* 0x004fe200078e0cff */
[----:B------:R-:W-:Y:S01]  /*9c30*/  IMAD.IADD R62, R59, 0x1, R60 ;  /* 0x000000013b3e7824 */ /* 0x000fe200078e023c */
[----:B------:R-:W-:Y:S02]  /*9c40*/  SEL R61, R61, 0x1, !P1 ;  /* 0x000000013d3d7807 */ /* 0x000fe40004800000 */
[----:B------:R-:W-:-:S02]  /*9c50*/  ISETP.GE.AND P1, PT, R28, R83, PT ;  /* 0x000000531c00720c */ /* 0x000fc40003f26270 */
[----:B0-----:R-:W-:Y:S01]  /*9c60*/  LOP3.LUT R65, R17, 0x1, RZ, 0xc, !PT ;  /* 0x0000000111417812 */ /* 0x001fe200078e0cff */
[----:B------:R-:W-:Y:S01]  /*9c70*/  IMAD.IADD R64, R61, 0x1, R62 ;  /* 0x000000013d407824 */ /* 0x000fe200078e023e */
[----:B------:R-:W-:Y:S02]  /*9c80*/  SEL R63, R63, 0x1, !P0 ;  /* 0x000000013f3f7807 */ /* 0x000fe40004000000 */
[-C--:B------:R-:W-:Y:S02]  /*9c90*/  ISETP.GE.AND P0, PT, R30, R83.reuse, PT ;  /* 0x000000531e00720c */ /* 0x080fe40003f06270 */
[----:B-1----:R-:W-:Y:S01]  /*9ca0*/  LOP3.LUT R67, R19, 0x1, RZ, 0xc, !PT ;  /* 0x0000000113437812 */ /* 0x002fe200078e0cff */
[----:B------:R-:W-:Y:S01]  /*9cb0*/  IMAD.IADD R66, R63, 0x1, R64 ;  /* 0x000000013f427824 */ /* 0x000fe200078e0240 */
[----:B------:R-:W-:Y:S02]  /*9cc0*/  SEL R65, R65, 0x1, !P1 ;  /* 0x0000000141417807 */ /* 0x000fe40004800000 */
[----:B------:R-:W-:-:S02]  /*9cd0*/  ISETP.GE.AND P1, PT, R32, R83, PT ;  /* 0x000000532000720c */ /* 0x000fc40003f26270 */
[----:B---3--:R-:W-:Y:S01]  /*9ce0*/  LOP3.LUT R69, R25, 0x1, RZ, 0xc, !PT ;  /* 0x0000000119457812 */ /* 0x008fe200078e0cff */
[----:B------:R-:W-:Y:S01]  /*9cf0*/  IMAD.IADD R68, R65, 0x1, R66 ;  /* 0x0000000141447824 */ /* 0x000fe200078e0242 */
[----:B------:R-:W-:Y:S02]  /*9d00*/  SEL R67, R67, 0x1, !P0 ;  /* 0x0000000143437807 */ /* 0x000fe40004000000 */
[-C--:B------:R-:W-:Y:S02]  /*9d10*/  ISETP.GE.AND P0, PT, R34, R83.reuse, PT ;  /* 0x000000532200720c */ /* 0x080fe40003f06270 */
[----:B----4-:R-:W-:Y:S01]  /*9d20*/  LOP3.LUT R71, R31, 0x1, RZ, 0xc, !PT ;  /* 0x000000011f477812 */ /* 0x010fe200078e0cff */
[----:B------:R-:W-:Y:S01]  /*9d30*/  IMAD.IADD R70, R67, 0x1, R68 ;  /* 0x0000000143467824 */ /* 0x000fe200078e0244 */
[----:B------:R-:W-:Y:S01]  /*9d40*/  SEL R69, R69, 0x1, !P1 ;  /* 0x0000000145457807 */ /* 0x000fe20004800000 */
[----:B------:R-:W-:Y:S01]  /*9d50*/  BAR.SYNC.DEFER_BLOCKING 0x0 ;  /* 0x0000000000007b1d */ /* 0x000fe20000010000 */
[----:B------:R-:W-:-:S02]  /*9d60*/  ISETP.GE.AND P1, PT, R44, R83, PT ;  /* 0x000000532c00720c */ /* 0x000fc40003f26270 */
[----:B-----5:R-:W-:Y:S01]  /*9d70*/  LOP3.LUT R73, R45, 0x1, RZ, 0xc, !PT ;  /* 0x000000012d497812 */ /* 0x020fe200078e0cff */
        /* <DEDUP_REMOVED lines=10> */
[----:B------:R-:W-:Y:S02]  /*9e20*/  SEL R77, R77, 0x1, !P1 ;  /* 0x000000014d4d7807 */ /* 0x000fe40004800000 */
[----:B------:R-:W-:Y:S01]  /*9e30*/  ISETP.NE.AND P1, PT, R3, 0x1f, PT ;  /* 0x0000001f0300780c */ /* 0x000fe20003f25270 */
[----:B------:R-:W-:Y:S01]  /*9e40*/  IMAD.IADD R78, R75, 0x1, R76 ;  /* 0x000000014b4e7824 */ /* 0x000fe200078e024c */
[----:B------:R-:W-:Y:S02]  /*9e50*/  ISETP.NE.AND P2, PT, R3, RZ, PT ;  /* 0x000000ff0300720c */ /* 0x000fe40003f45270 */
[----:B------:R-:W-:Y:S01]  /*9e60*/  ISETP.NE.AND P3, PT, R75, RZ, PT ;  /* 0x000000ff4b00720c */ /* 0x000fe20003f65270 */
[----:B------:R-:W-:-:S05]  /*9e70*/  IMAD.IADD R79, R77, 0x1, R78 ;  /* 0x000000014d4f7824 */ /* 0x000fca00078e024e */
[----:B------:R-:W0:Y:S03]  /*9e80*/  SHFL.UP P0, R36, R79, 0x1, RZ ;  /* 0x042000004f247989 */ /* 0x000e2600000000ff */
        /* <DEDUP_REMOVED lines=24> */
[----:B------:R-:W0:Y:S01]  /*a010*/  LDS.128 R36, [UR4+0x20] ;  /* 0x00002004ff247984 */ /* 0x000e220008000c00 */
[----:B------:R-:W-:Y:S02]  /*a020*/  ISETP.NE.AND P0, PT, R12, 0x4, PT ;  /* 0x000000040c00780c */ /* 0x000fe40003f05270 */
[----:B------:R-:W-:Y:S02]  /*a030*/  IMAD.IADD R41, R41, 0x1, R40 ;  /* 0x0000000129297824 */ /* 0x000fe400078e0228 */
        /* <DEDUP_REMOVED lines=10> */
[C---:B------:R-:W-:Y:S02]  /*a0e0*/  SEL R89, R43.reuse, R89, !P0 ;  /* 0x000000592b597207 */ /* 0x040fe40004000000 */
        /* <DEDUP_REMOVED lines=11> */
[----:B------:R-:W1:Y:S01]  /*a1a0*/  LDS.128 R36, [UR4+0x40] ;  /* 0x00004004ff247984 */ /* 0x000e620008000c00 */
[----:B------:R-:W-:Y:S01]  /*a1b0*/  BAR.SYNC.DEFER_BLOCKING 0x0 ;  /* 0x0000000000007b1d */ /* 0x000fe20000010000 */
        /* <DEDUP_REMOVED lines=12> */
[----:B-1----:R-:W-:Y:S01]  /*a280*/  IMAD.IADD R36, R43, 0x1, R36 ;  /* 0x000000012b247824 */ /* 0x002fe200078e0224 */
[----:B------:R-:W-:-:S04]  /*a290*/  ISETP.NE.AND P0, PT, R12, 0x10, PT ;  /* 0x000000100c00780c */ /* 0x000fc80003f05270 */
[----:B------:R-:W-:Y:S02]  /*a2a0*/  SEL R89, R43, R89, !P0 ;  /* 0x000000592b597207 */ /* 0x000fe40004000000 */
[----:B------:R-:W-:Y:S02]  /*a2b0*/  ISETP.NE.AND P0, PT, R12, 0x11, PT ;  /* 0x000000110c00780c */ /* 0x000fe40003f05270 */
[----:B------:R-:W-:Y:S02]  /*a2c0*/  SEL R12, R79, RZ, P2 ;  /* 0x000000ff4f0c7207 */ /* 0x000fe40001000000 */
[----:B------:R-:W-:Y:S01]  /*a2d0*/  SEL R89, R36, R89, !P0 ;  /* 0x0000005924597207 */ /* 0x000fe20004000000 */
[----:B------:R-:W-:Y:S01]  /*a2e0*/  IMAD.IADD R36, R37, 0x1, R36 ;  /* 0x0000000125247824 */ /* 0x000fe200078e0224 */
[----:B------:R-:W-:Y:S02]  /*a2f0*/  ISETP.GE.U32.AND P0, PT, R0, 0x20, PT ;  /* 0x000000200000780c */ /* 0x000fe40003f06070 */
[----:B------:R-:W-:-:S02]  /*a300*/  ISETP.NE.AND P2, PT, R50, RZ, PT ;  /* 0x000000ff3200720c */ /* 0x000fc40003f45270 */
[C---:B------:R-:W-:Y:S02]  /*a310*/  SEL R89, R36.reuse, R89, !P1 ;  /* 0x0000005924597207 */ /* 0x040fe40004800000 */
[----:B------:R-:W-:Y:S02]  /*a320*/  IADD3 R38, PT, PT, R36, R83, R38 ;  /* 0x0000005324267210 */ /* 0x000fe40007ffe026 */
[----:B------:R-:W-:Y:S02]  /*a330*/  SEL R3, R89, RZ, P0 ;  /* 0x000000ff59037207 */ /* 0x000fe40000000000 */
[----:B------:R-:W-:Y:S02]  /*a340*/  ISETP.NE.AND P1, PT, R15, RZ, PT ;  /* 0x000000ff0f00720c */ /* 0x000fe40003f25270 */
[----:B------:R-:W-:Y:S01]  /*a350*/  ISETP.NE.AND P0, PT, R77, RZ, PT ;  /* 0x000000ff4d00720c */ /* 0x000fe20003f05270 */
[----:B------:R-:W-:-:S04]  /*a360*/  IMAD.IADD R3, R3, 0x1, R12 ;  /* 0x0000000103037824 */ /* 0x000fc800078e020c */
[--C-:B------:R-:W-:Y:S01]  /*a370*/  IMAD.IADD R6, R6, 0x1, -R3.reuse ;  /* 0x0000000106067824 */ /* 0x100fe200078e0a03 */
[--C-:B------:R-:W-:Y:S01]  /*a380*/  IADD3 R53, PT, PT, R22, -R53, -R3.reuse ;  /* 0x8000003516357210 */ /* 0x100fe20007ffe803 */
[----:B------:R-:W-:Y:S01]  /*a390*/  VIADD R22, R38, 0xffffd2e0 ;  /* 0xffffd2e026167836 */ /* 0x000fe20000000000 */
[----:B------:R-:W-:Y:S02]  /*a3a0*/  IADD3 R10, PT, PT, R10, -R23, -R3 ;  /* 0x800000170a0a7210 */ /* 0x000fe40007ffe803 */
[----:B------:R-:W-:Y:S01]  /*a3b0*/  IADD3 R20, PT, PT, R20, -R3, -R15 ;  /* 0x8000000314147210 */ /* 0x000fe20007ffe80f */
[----:B------:R-:W-:Y:S01]  /*a3c0*/  IMAD.IADD R23, R83, 0x1, -R22 ;  /* 0x0000000153177824 */ /* 0x000fe200078e0a16 */
[--C-:B------:R-:W-:Y:S02]  /*a3d0*/  IADD3 R16, PT, PT, R16, -R29, -R3.reuse ;  /* 0x8000001d10107210 */ /* 0x100fe40007ffe803 */
[----:B------:R-:W-:Y:S01]  /*a3e0*/  IADD3 R4, PT, PT, R4, -R49, -R3 ;  /* 0x8000003104047210 */ /* 0x000fe20007ffe803 */
[----:B------:R-:W-:Y:S01]  /*a3f0*/  IMAD.IADD R12, R3, 0x1, R23 ;  /* 0x00000001030c7824 */ /* 0x000fe200078e0217 */
[----:B------:R-:W-:-:S02]  /*a400*/  IADD3 R18, PT, PT, R18, -R35, -R3 ;  /* 0x8000002312127210 */ /* 0x000fc40007ffe803 */
[----:B------:R-:W-:Y:S01]  /*a410*/  IADD3 R14, PT, PT, R14, -R56, -R3 ;  /* 0x800000380e0e7210 */ /* 0x000fe20007ffe803 */
[----:B------:R-:W-:Y:S01]  /*a420*/  IMAD.IADD R15, R15, 0x1, R12 ;  /* 0x000000010f0f7824 */ /* 0x000fe200078e020c */
[----:B------:R-:W-:Y:S02]  /*a430*/  SEL R6, R6, R12, !P1 ;  /* 0x0000000c06067207 */ /* 0x000fe40004800000 */
[----:B------:R-:W-:Y:S01]  /*a440*/  ISETP.NE.AND P1, PT, R21, RZ, PT ;  /* 0x000000ff1500720c */ /* 0x000fe20003f25270 */
[----:B------:R-:W-:Y:S01]  /*a450*/  IMAD.IADD R50, R50, 0x1, R15 ;  /* 0x0000000132327824 */ /* 0x000fe200078e020f */
[----:B------:R-:W-:Y:S02]  /*a460*/  SEL R20, R20, R15, !P2 ;  /* 0x0000000f14147207 */ /* 0x000fe40005000000 */
[----:B------:R-:W-:Y:S01]  /*a470*/  ISETP.NE.AND P2, PT, R27, RZ, PT ;  /* 0x000000ff1b00720c */ /* 0x000fe20003f45270 */
[----:B------:R-:W-:Y:S01]  /*a480*/  IMAD.IADD R21, R21, 0x1, R50 ;  /* 0x0000000115157824 */ /* 0x000fe200078e0232 */
[----:B------:R-:W-:-:S02]  /*a490*/  SEL R10, R10, R50, !P1 ;  /* 0x000000320a0a7207 */ /* 0x000fc40004800000 */
[----:B------:R-:W-:Y:S01]  /*a4a0*/  ISETP.NE.AND P1, PT, R33, RZ, PT ;  /* 0x000000ff2100720c */ /* 0x000fe20003f25270 */
[----:B------:R-:W-:Y:S01]  /*a4b0*/  IMAD.IADD R27, R27, 0x1, R21 ;  /* 0x000000011b1b7824 */ /* 0x000fe200078e0215 */
[----:B------:R-:W-:Y:S02]  /*a4c0*/  SEL R16, R16, R21, !P2 ;  /* 0x0000001510107207 */ /* 0x000fe40005000000 */
[----:B------:R-:W-:Y:S01]  /*a4d0*/  ISETP.NE.AND P2, PT, R47, RZ, PT ;  /* 0x000000ff2f00720c */ /* 0x000fe20003f45270 */
[----:B------:R-:W-:Y:S01]  /*a4e0*/  IMAD.IADD R33, R33, 0x1, R27 ;  /* 0x0000000121217824 */ /* 0x000fe200078e021b */
[----:B------:R-:W-:Y:S02]  /*a4f0*/  SEL R18, R18, R27, !P1 ;  /* 0x0000001b12127207 */ /* 0x000fe40004800000 */
[----:B------:R-:W-:Y:S02]  /*a500*/  ISETP.NE.AND P1, PT, R52, RZ, PT ;  /* 0x000000ff3400720c */ /* 0x000fe40003f25270 */
[----:B------:R-:W-:Y:S01]  /*a510*/  SEL R4, R4, R33, !P2 ;  /* 0x0000002104047207 */ /* 0x000fe20005000000 */
[----:B------:R-:W-:Y:S01]  /*a520*/  IMAD.IADD R33, R47, 0x1, R33 ;  /* 0x000000012f217824 */ /* 0x000fe200078e0221 */
[----:B------:R-:W-:-:S02]  /*a530*/  ISETP.NE.AND P2, PT, R55, RZ, PT ;  /* 0x000000ff3700720c */ /* 0x000fc40003f45270 */
[----:B------:R-:W-:Y:S01]  /*a540*/  IADD3 R26, PT, PT, R26, -R60, -R3 ;  /* 0x8000003c1a1a7210 */ /* 0x000fe20007ffe803 */
[----:B------:R-:W-:Y:S01]  /*a550*/  IMAD.IADD R52, R52, 0x1, R33 ;  /* 0x0000000134347824 */ /* 0x000fe200078e0221 */
[----:B------:R-:W-:Y:S02]  /*a560*/  SEL R53, R53, R33, !P1 ;  /* 0x0000002135357207 */ /* 0x000fe40004800000 */
[----:B------:R-:W-:Y:S02]  /*a570*/  ISETP.NE.AND P1, PT, R57, RZ, PT ;  /* 0x000000ff3900720c */ /* 0x000fe40003f25270 */
[----:B------:R-:W-:Y:S01]  /*a580*/  SEL R14, R14, R52, !P2 ;  /* 0x000000340e0e7207 */ /* 0x000fe20005000000 */
[----:B------:R-:W-:Y:S01]  /*a590*/  IMAD.IADD R52, R55, 0x1, R52 ;  /* 0x0000000137347824 */ /* 0x000fe200078e0234 */
[----:B------:R-:W-:Y:S02]  /*a5a0*/  ISETP.NE.AND P2, PT, R59, RZ, PT ;  /* 0x000000ff3b00720c */ /* 0x000fe40003f45270 */
[--C-:B------:R-:W-:Y:S01]  /*a5b0*/  IADD3 R24, PT, PT, R24, -R58, -R3.reuse ;  /* 0x8000003a18187210 */ /* 0x100fe20007ffe803 */
[----:B------:R-:W-:Y:S01]  /*a5c0*/  IMAD.IADD R57, R57, 0x1, R52 ;  /* 0x0000000139397824 */ /* 0x000fe200078e0234 */
[----:B------:R-:W-:-:S02]  /*a5d0*/  IADD3 R2, PT, PT, R2, -R64, -R3 ;  /* 0x8000004002027210 */ /* 0x000fc40007ffe803 */
[----:B------:R-:W-:Y:S02]  /*a5e0*/  SEL R24, R24, R52, !P1 ;  /* 0x0000003418187207 */ /* 0x000fe40004800000 */
[----:B------:R-:W-:Y:S01]  /*a5f0*/  SEL R26, R26, R57, !P2 ;  /* 0x000000391a1a7207 */ /* 0x000fe20005000000 */
[----:B------:R-:W-:Y:S01]  /*a600*/  IMAD.IADD R57, R59, 0x1, R57 ;  /* 0x000000013b397824 */ /* 0x000fe200078e0239 */
[----:B------:R-:W-:Y:S02]  /*a610*/  ISETP.NE.AND P1, PT, R61, RZ, PT ;  /* 0x000000ff3d00720c */ /* 0x000fe40003f25270 */
[----:B------:R-:W-:Y:S01]  /*a620*/  ISETP.NE.AND P2, PT, R63, RZ, PT ;  /* 0x000000ff3f00720c */ /* 0x000fe20003f45270 */
[----:B------:R-:W-:Y:S01]  /*a630*/  IMAD.IADD R61, R61, 0x1, R57 ;  /* 0x000000013d3d7824 */ /* 0x000fe200078e0239 */
[--C-:B------:R-:W-:Y:S02]  /*a640*/  IADD3 R8, PT, PT, R8, -R62, -R3.reuse ;  /* 0x8000003e08087210 */ /* 0x100fe40007ffe803 */
[----:B------:R-:W-:-:S02]  /*a650*/  IADD3 R30, PT, PT, R30, -R68, -R3 ;  /* 0x800000441e1e7210 */ /* 0x000fc40007ffe803 */
[----:B------:R-:W-:Y:S01]  /*a660*/  SEL R2, R2, R61, !P2 ;  /* 0x0000003d02027207 */ /* 0x000fe20005000000 */
[----:B------:R-:W-:Y:S01]  /*a670*/  IMAD.IADD R61, R63, 0x1, R61 ;  /* 0x000000013f3d7824 */ /* 0x000fe200078e023d */
[----:B------:R-:W-:Y:S02]  /*a680*/  SEL R8, R8, R57, !P1 ;  /* 0x0000003908087207 */ /* 0x000fe40004800000 */
[C---:B------:R-:W-:Y:S01]  /*a690*/  ISETP.NE.AND P1, PT, R65.reuse, RZ, PT ;  /* 0x000000ff4100720c */ /* 0x040fe20003f25270 */
[----:B------:R-:W-:Y:S01]  /*a6a0*/  IMAD.IADD R65, R65, 0x1, R61 ;  /* 0x0000000141417824 */ /* 0x000fe200078e023d */
[C---:B------:R-:W-:Y:S02]  /*a6b0*/  ISETP.NE.AND P2, PT, R67.reuse, RZ, PT ;  /* 0x000000ff4300720c */ /* 0x040fe40003f45270 */
[----:B------:R-:W-:Y:S02]  /*a6c0*/  IADD3 R28, PT, PT, R28, -R66, -R3 ;  /* 0x800000421c1c7210 */ /* 0x000fe40007ffe803 */
[----:B------:R-:W-:Y:S01]  /*a6d0*/  SEL R30, R30, R65, !P2 ;  /* 0x000000411e1e7207 */ /* 0x000fe20005000000 */
[----:B------:R-:W-:Y:S01]  /*a6e0*/  IMAD.IADD R65, R67, 0x1, R65 ;  /* 0x0000000143417824 */ /* 0x000fe200078e0241 */
[----:B------:R-:W-:-:S02]  /*a6f0*/  SEL R28, R28, R61, !P1 ;  /* 0x0000003d1c1c7207 */ /* 0x000fc40004800000 */
[----:B------:R-:W-:Y:S02]  /*a700*/  LEA R15, R6, UR4, 0x2 ;  /* 0x00000004060f7c11 */ /* 0x000fe4000f8e10ff */
[C---:B------:R-:W-:Y:S01]  /*a710*/  ISETP.NE.AND P1, PT, R69.reuse, RZ, PT ;  /* 0x000000ff4500720c */ /* 0x040fe20003f25270 */
[----:B------:R-:W-:Y:S01]  /*a720*/  IMAD.IADD R69, R69, 0x1, R65 ;  /* 0x0000000145457824 */ /* 0x000fe200078e0241 */
[----:B------:R-:W-:Y:S01]  /*a730*/  IADD3 R32, PT, PT, R32, -R70, -R3 ;  /* 0x8000004620207210 */ /* 0x000fe20007ffe803 */
[----:B------:R0:W-:Y:S01]  /*a740*/  STS [R15], R88 ;  /* 0x000000580f007388 */ /* 0x0001e20000000800 */
[----:B------:R-:W-:Y:S02]  /*a750*/  LEA R20, R20, UR4, 0x2 ;  /* 0x0000000414147c11 */ /* 0x000fe4000f8e10ff */
[----:B------:R-:W-:Y:S02]  /*a760*/  LEA R21, R10, UR4, 0x2 ;  /* 0x000000040a157c11 */ /* 0x000fe4000f8e10ff */
[C---:B------:R-:W-:Y:S01]  /*a770*/  ISETP.NE.AND P2, PT, R71.reuse, RZ, PT ;  /* 0x000000ff4700720c */ /* 0x040fe20003f45270 */
[----:B------:R-:W-:Y:S01]  /*a780*/  IMAD.IADD R71, R71, 0x1, R69 ;  /* 0x0000000147477824 */ /* 0x000fe200078e0245 */
[----:B------:R-:W-:Y:S01]  /*a790*/  LEA R16, R16, UR4, 0x2 ;  /* 0x0000000410107c11 */ /* 0x000fe2000f8e10ff */
[----:B------:R1:W-:Y:S01]  /*a7a0*/  STS [R20], R87 ;  /* 0x0000005714007388 */ /* 0x0003e20000000800 */
[----:B------:R-:W-:-:S02]  /*a7b0*/  LEA R27, R4, UR4, 0x2 ;  /* 0x00000004041b7c11 */ /* 0x000fc4000f8e10ff */
[----:B0-----:R-:W-:Y:S01]  /*a7c0*/  LEA R15, R18, UR4, 0x2 ;  /* 0x00000004120f7c11 */ /* 0x001fe2000f8e10ff */
[----:B------:R1:W-:Y:S01]  /*a7d0*/  STS [R21], R86 ;  /* 0x0000005615007388 */ /* 0x0003e20000000800 */
[----:B------:R-:W-:Y:S02]  /*a7e0*/  SEL R32, R32, R65, !P1 ;  /* 0x0000004120207207 */ /* 0x000fe40004800000 */
[----:B------:R-:W-:Y:S01]  /*a7f0*/  LEA R4, R53, UR4, 0x2 ;  /* 0x0000000435047c11 */ /* 0x000fe2000f8e10ff */
[----:B------:R1:W-:Y:S01]  /*a800*/  STS [R16], R85 ;  /* 0x0000005510007388 */ /* 0x0003e20000000800 */
[C---:B------:R-:W-:Y:S01]  /*a810*/  ISETP.NE.AND P1, PT, R73.reuse, RZ, PT ;  /* 0x000000ff4900720c */ /* 0x040fe20003f25270 */
[----:B------:R-:W-:Y:S01]  /*a820*/  IMAD.IADD R73, R73, 0x1, R71 ;  /* 0x0000000149497824 */ /* 0x000fe200078e0247 */
[----:B------:R-:W-:Y:S01]  /*a830*/  IADD3 R34, PT, PT, R34, -R72, -R3 ;  /* 0x8000004822227210 */ /* 0x000fe20007ffe803 */
[----:B------:R1:W-:Y:S01]  /*a840*/  STS [R15], R84 ;  /* 0x000000540f007388 */ /* 0x0003e20000000800 */
[----:B------:R-:W-:-:S02]  /*a850*/  LEA R14, R14, UR4, 0x2 ;  /* 0x000000040e0e7c11 */ /* 0x000fc4000f8e10ff */
[--C-:B------:R-:W-:Y:S01]  /*a860*/  IADD3 R44, PT, PT, R44, -R74, -R3.reuse ;  /* 0x8000004a2c2c7210 */ /* 0x100fe20007ffe803 */
[----:B------:R1:W-:Y:S01]  /*a870*/  STS [R27], R82 ;  /* 0x000000521b007388 */ /* 0x0003e20000000800 */
[----:B------:R-:W-:Y:S02]  /*a880*/  LEA R24, R24, UR4, 0x2 ;  /* 0x0000000418187c11 */ /* 0x000fe4000f8e10ff */
[--C-:B------:R-:W-:Y:S01]  /*a890*/  IADD3 R46, PT, PT, R46, -R76, -R3.reuse ;  /* 0x8000004c2e2e7210 */ /* 0x100fe20007ffe803 */
[----:B------:R1:W-:Y:S01]  /*a8a0*/  STS [R4], R81 ;  /* 0x0000005104007388 */ /* 0x0003e20000000800 */
[----:B------:R-:W-:Y:S02]  /*a8b0*/  LEA R26, R26, UR4, 0x2 ;  /* 0x000000041a1a7c11 */ /* 0x000fe4000f8e10ff */
[----:B------:R-:W-:Y:S01]  /*a8c0*/  IADD3 R3, PT, PT, R48, -R78, -R3 ;  /* 0x8000004e30037210 */ /* 0x000fe20007ffe803 */
[----:B------:R-:W-:Y:S01]  /*a8d0*/  @P0 IMAD.IADD R3, R75, 0x1, R73 ;  /* 0x000000014b030824 */ /* 0x000fe200078e0249 */
[----:B------:R-:W-:Y:S01]  /*a8e0*/  LEA R8, R8, UR4, 0x2 ;  /* 0x0000000408087c11 */ /* 0x000fe2000f8e10ff */
[----:B------:R1:W-:Y:S01]  /*a8f0*/  STS [R14], R5 ;  /* 0x000000050e007388 */ /* 0x0003e20000000800 */
[----:B------:R-:W-:-:S02]  /*a900*/  LEA R2, R2, UR4, 0x2 ;  /* 0x0000000402027c11 */ /* 0x000fc4000f8e10ff */
[----:B------:R-:W-:Y:S01]  /*a910*/  SEL R34, R34, R69, !P2 ;  /* 0x0000004522227207 */ /* 0x000fe20005000000 */
[----:B------:R1:W-:Y:S01]  /*a920*/  STS [R24], R7 ;  /* 0x0000000718007388 */ /* 0x0003e20000000800 */
[----:B------:R-:W-:Y:S02]  /*a930*/  LEA R28, R28, UR4, 0x2 ;  /* 0x000000041c1c7c11 */ /* 0x000fe4000f8e10ff */
[----:B------:R-:W-:Y:S01]  /*a940*/  SEL R44, R44, R71, !P1 ;  /* 0x000000472c2c7207 */ /* 0x000fe20004800000 */
[----:B------:R1:W-:Y:S01]  /*a950*/  STS [R26], R9 ;  /* 0x000000091a007388 */ /* 0x0003e20000000800 */
[----:B------:R-:W-:Y:S02]  /*a960*/  ISETP.GE.AND P0, PT, R0, R23, PT ;  /* 0x000000170000720c */ /* 0x000fe40003f06270 */
[----:B------:R-:W-:Y:S01]  /*a970*/  LEA R30, R30, UR4, 0x2 ;  /* 0x000000041e1e7c11 */ /* 0x000fe2000f8e10ff */
[----:B------:R1:W-:Y:S01]  /*a980*/  STS [R8], R11 ;  /* 0x0000000b08007388 */ /* 0x0003e20000000800 */
[----:B------:R-:W-:-:S02]  /*a990*/  SEL R46, R46, R73, !P3 ;  /* 0x000000492e2e7207 */ /* 0x000fc40005800000 */
[----:B------:R-:W-:Y:S01]  /*a9a0*/  LEA R32, R32, UR4, 0x2 ;  /* 0x0000000420207c11 */ /* 0x000fe2000f8e10ff */
[----:B------:R1:W-:Y:S01]  /*a9b0*/  STS [R2], R13 ;  /* 0x0000000d02007388 */ /* 0x0003e20000000800 */
[----:B------:R-:W-:Y:S02]  /*a9c0*/  LEA R34, R34, UR4, 0x2 ;  /* 0x0000000422227c11 */ /* 0x000fe4000f8e10ff */
[----:B------:R-:W-:Y:S01]  /*a9d0*/  LEA R44, R44, UR4, 0x2 ;  /* 0x000000042c2c7c11 */ /* 0x000fe2000f8e10ff */
[----:B------:R1:W-:Y:S01]  /*a9e0*/  STS [R28], R17 ;  /* 0x000000111c007388 */ /* 0x0003e20000000800 */
[----:B------:R-:W-:Y:S02]  /*a9f0*/  LEA R46, R46, UR4, 0x2 ;  /* 0x000000042e2e7c11 */ /* 0x000fe4000f8e10ff */
[----:B------:R-:W-:Y:S01]  /*aa00*/  LEA R3, R3, UR4, 0x2 ;  /* 0x0000000403037c11 */ /* 0x000fe2000f8e10ff */
        /* <DEDUP_REMOVED lines=15> */
[----:B--2---:R-:W-:-:S04]  /*ab00*/  IADD3 R5, P1, PT, -R2, UR10, RZ ;  /* 0x0000000a02057c10 */ /* 0x004fc8000ff3e1ff */
[----:B------:R-:W-:-:S09]  /*ab10*/  IADD3.X R4, PT, PT, ~R3, UR11, RZ, P1, !PT ;  /* 0x0000000b03047c10 */ /* 0x000fd20008ffe5ff */
.L_x_5870:
[----:B------:R-:W-:-:S04]  /*ab20*/  IADD3 R6, P1, PT, R0, R5, RZ ;  /* 0x0000000500067210 */ /* 0x000fc80007f3e0ff */
[----:B------:R-:W-:Y:S01]  /*ab30*/  LOP3.LUT R6, RZ, R6, RZ, 0x33, !PT ;  /* 0x00000006ff067212 */ /* 0x000fe200078e33ff */
[----:B------:R-:W-:-:S03]  /*ab40*/  IMAD.X R5, RZ, RZ, R4, P1 ;  /* 0x000000ffff057224 */ /* 0x000fc600008e0604 */
[----:B0-----:R-:W-:Y:S02]  /*ab50*/  IADD3 R6, P1, PT, R6, UR12, RZ ;  /* 0x0000000c06067c10 */ /* 0x001fe4000ff3e0ff */
[----:B------:R-:W-:-:S04]  /*ab60*/  LOP3.LUT R5, RZ, R5, RZ, 0x33, !PT ;  /* 0x00000005ff057212 */ /* 0x000fc800078e33ff */
[----:B------:R-:W-:Y:S01]  /*ab70*/  IADD3.X R5, PT, PT, R5, UR13, RZ, P1, !PT ;  /* 0x0000000d05057c10 */ /* 0x000fe20008ffe4ff */
[----:B------:R-:W-:Y:S06]  /*ab80*/  BRA `(.L_x_5871) ;  /* 0x0000000000247947 */ /* 0x000fec0003800000 */
.L_x_5869:
[----:B------:R-:W-:Y:S01]  /*ab90*/  UISETP.NE.AND UP0, UPT, UR6, URZ, UPT ;  /* 0x000000ff0600728c */ /* 0x000fe2000bf05270 */
[----:B-1----:R-:W-:Y:S01]  /*aba0*/  IMAD.IADD R5, R0, 0x1, -R23 ;  /* 0x0000000100057824 */ /* 0x002fe200078e0a17 */
[----:B------:R-:W-:-:S04]  /*abb0*/  CS2R R2, SRZ ;  /* 0x0000000000027805 */ /* 0x000fc8000001ff00 */
[----:B------:R-:W-:-:S13]  /*abc0*/  PLOP3.LUT P0, PT, PT, PT, UP0, 0x80, 0x8 ;  /* 0x000000000008781c */ /* 0x000fda0003f0f008 */
[----:B------:R-:W-:Y:S05]  /*abd0*/  @P0 BRA `(.L_x_5872) ;  /* 0x0000000000080947 */ /* 0x000fea0003800000 */
[----:B------:R-:W0:Y:S02]  /*abe0*/  LDC.64 R2, c[0x0][0x3d0] ;  /* 0x0000f400ff027b82 */ /* 0x000e240000000a00 */
[----:B0-----:R-:W5:Y:S02]  /*abf0*/  LDG.E.64 R2, desc[UR8][R2.64] ;  /* 0x0000000802027981 */ /* 0x001f64000c1e1b00 */
.L_x_5872:
[----:B-----5:R-:W-:-:S04]  /*ac00*/  IADD3 R6, P1, PT, R5, R2, RZ ;  /* 0x0000000205067210 */ /* 0x020fc80007f3e0ff */
[----:B------:R-:W-:-:S09]  /*ac10*/  LEA.HI.X.SX32 R5, R5, R3, 0x1, P1 ;  /* 0x0000000305057211 */ /* 0x000fd200008f0eff */
.L_x_5871:
[----:B------:R-:W-:Y:S05]  /*ac20*/  BSYNC.RECONVERGENT B1 ;  /* 0x0000000000017941 */ /* 0x000fea0003800200 */
.L_x_5868:
        /* <DEDUP_REMOVED lines=17> */
.L_x_5876:
[----:B------:R-:W-:Y:S05]  /*ad40*/  BSYNC.RECONVERGENT B2 ;  /* 0x0000000000027941 */ /* 0x000fea0003800200 */
.L_x_5875:
[----:B-----5:R-:W-:-:S04]  /*ad50*/  IADD3 R6, P1, PT, R3, R4, RZ ;  /* 0x0000000403067210 */ /* 0x020fc80007f3e0ff */
[----:B------:R-:W-:Y:S01]  /*ad60*/  LEA.HI.X.SX32 R5, R3, R5, 0x1, P1 ;  /* 0x0000000503057211 */ /* 0x000fe200008f0eff */
[----:B------:R-:W-:Y:S08]  /*ad70*/  BRA `(.L_x_5877) ;  /* 0x0000000000407947 */ /* 0x000ff00003800000 */
.L_x_5874:
[----:B------:R-:W-:Y:S01]  /*ad80*/  BSSY.RECONVERGENT B2, `(.L_x_5878) ;  /* 0x0000008000027945 */ /* 0x000fe20003800200 */
[----:B------:R-:W-:Y:S02]  /*ad90*/  IMAD.MOV.U32 R3, RZ, RZ, RZ ;  /* 0x000000ffff037224 */ /* 0x000fe400078e00ff */
[----:B------:R-:W-:Y:S01]  /*ada0*/  IMAD.MOV.U32 R6, RZ, RZ, RZ ;  /* 0x000000ffff067224 */ /* 0x000fe200078e00ff */
[----:B------:R-:W-:Y:S06]  /*adb0*/  @P0 BRA `(.L_x_5879) ;  /* 0x0000000000100947 */ /* 0x000fec0003800000 */
[----:B------:R-:W0:Y:S02]  /*adc0*/  LDC.64 R4, c[0x0][0x3d0] ;  /* 0x0000f400ff047b82 */ /* 0x000e240000000a00 */
[----:B0-----:R-:W2:Y:S02]  /*add0*/  LDG.E.64 R4, desc[UR8][R4.64] ;  /* 0x0000000804047981 */ /* 0x001ea4000c1e1b00 */
[----:B--2---:R-:W-:-:S04]  /*ade0*/  IADD3 R3, P1, PT, -R4, UR10, RZ ;  /* 0x0000000a04037c10 */ /* 0x004fc8000ff3e1ff */
[----:B------:R-:W-:-:S09]  /*adf0*/  IADD3.X R6, PT, PT, ~R5, UR11, RZ, P1, !PT ;  /* 0x0000000b05067c10 */ /* 0x000fd20008ffe5ff */
.L_x_5879:
[----:B------:R-:W-:Y:S05]  /*ae00*/  BSYNC.RECONVERGENT B2 ;  /* 0x0000000000027941 */ /* 0x000fea0003800200 */
.L_x_5878:
[----:B------:R-:W0:Y:S01]  /*ae10*/  LDCU.64 UR4, c[0x0][0x3c0] ;  /* 0x00007800ff0477ac */ /* 0x000e220008000a00 */
[----:B------:R-:W-:-:S04]  /*ae20*/  IADD3 R3, P1, PT, R8, R3, RZ ;  /* 0x0000000308037210 */ /* 0x000fc80007f3e0ff */
[----:B------:R-:W-:Y:S01]  /*ae30*/  LOP3.LUT R3, RZ, R3, RZ, 0x33, !PT ;  /* 0x00000003ff037212 */ /* 0x000fe200078e33ff */
[----:B------:R-:W-:-:S03]  /*ae40*/  IMAD.X R4, RZ, RZ, R6, P1 ;  /* 0x000000ffff047224 */ /* 0x000fc600008e0606 */
[----:B0-----:R-:W-:Y:S02]  /*ae50*/  IADD3 R6, P1, PT, R3, UR4, RZ ;  /* 0x0000000403067c10 */ /* 0x001fe4000ff3e0ff */
[----:B------:R-:W-:-:S04]  /*ae60*/  LOP3.LUT R3, RZ, R4, RZ, 0x33, !PT ;  /* 0x00000004ff037212 */ /* 0x000fc800078e33ff */
[----:B------:R-:W-:-:S07]  /*ae70*/  IADD3.X R5, PT, PT, R3, UR5, RZ, P1, !PT ;  /* 0x0000000503057c10 */ /* 0x000fce0008ffe4ff */
.L_x_5877:
[----:B------:R-:W-:Y:S05]  /*ae80*/  BSYNC.RECONVERGENT B1 ;  /* 0x0000000000017941 */ /* 0x000fea0003800200 */
.L_x_5873:
        /* <DEDUP_REMOVED lines=16> */
.L_x_5883:
[----:B------:R-:W-:Y:S05]  /*af90*/  BSYNC.RECONVERGENT B2 ;  /* 0x0000000000027941 */ /* 0x000fea0003800200 */
.L_x_5882:
[----:B-----5:R-:W-:-:S04]  /*afa0*/  IADD3 R6, P1, PT, R3, R4, RZ ;  /* 0x0000000403067210 */ /* 0x020fc80007f3e0ff */
[----:B------:R-:W-:Y:S01]  /*afb0*/  LEA.HI.X.SX32 R5, R3, R5, 0x1, P1 ;  /* 0x0000000503057211 */ /* 0x000fe200008f0eff */
[----:B------:R-:W-:Y:S08]  /*afc0*/  BRA `(.L_x_5884) ;  /* 0x0000000000407947 */ /* 0x000ff00003800000 */
.L_x_5881:
        /* <DEDUP_REMOVED lines=8> */
.L_x_5886:
[----:B------:R-:W-:Y:S05]  /*b050*/  BSYNC.RECONVERGENT B2 ;  /* 0x0000000000027941 */ /* 0x000fea0003800200 */
.L_x_5885:
[----:B------:R-:W0:Y:S01]  /*b060*/  LDCU.64 UR4, c[0x0][0x3c0] ;  /* 0x00007800ff0477ac */ /* 0x000e220008000a00 */
[----:B------:R-:W-:-:S04]  /*b070*/  IADD3 R3, P1, PT, R8, R3, RZ ;  /* 0x0000000308037210 */ /* 0x000fc80007f3e0ff */
[----:B------:R-:W-:Y:S01]  /*b080*/  LOP3.LUT R3, RZ, R3, RZ, 0x33, !PT ;  /* 0x00000003ff037212 */ /* 0x000fe200078e33ff */
[----:B------:R-:W-:-:S03]  /*b090*/  IMAD.X R4, RZ, RZ, R6, P1 ;  /* 0x000000ffff047224 */ /* 0x000fc600008e0606 */
[----:B0-----:R-:W-:Y:S02]  /*b0a0*/  IADD3 R6, P1, PT, R3, UR4, RZ ;  /* 0x0000000403067c10 */ /* 0x001fe4000ff3e0ff */
[----:B------:R-:W-:-:S04]  /*b0b0*/  LOP3.LUT R3, RZ, R4, RZ, 0x33, !PT ;  /* 0x00000004ff037212 */ /* 0x000fc800078e33ff */
[----:B------:R-:W-:-:S07]  /*b0c0*/  IADD3.X R5, PT, PT, R3, UR5, RZ, P1, !PT ;  /* 0x0000000503057c10 */ /* 0x000fce0008ffe4ff */
.L_x_5884:
[----:B------:R-:W-:Y:S05]  /*b0d0*/  BSYNC.RECONVERGENT B1 ;  /* 0x0000000000017941 */ /* 0x000fea0003800200 */
.L_x_5880:
        /* <DEDUP_REMOVED lines=16> */
.L_x_5890:
[----:B------:R-:W-:Y:S05]  /*b1e0*/  BSYNC.RECONVERGENT B2 ;  /* 0x0000000000027941 */ /* 0x000fea0003800200 */
.L_x_5889:
[----:B-----5:R-:W-:-:S04]  /*b1f0*/  IADD3 R6, P1, PT, R3, R4, RZ ;  /* 0x0000000403067210 */ /* 0x020fc80007f3e0ff */
[----:B------:R-:W-:Y:S01]  /*b200*/  LEA.HI.X.SX32 R5, R3, R5, 0x1, P1 ;  /* 0x0000000503057211 */ /* 0x000fe200008f0eff */
[----:B------:R-:W-:Y:S08]  /*b210*/  BRA `(.L_x_5891) ;  /* 0x0000000000407947 */ /* 0x000ff00003800000 */
.L_x_5888:
        /* <DEDUP_REMOVED lines=8> */
.L_x_5893:
[----:B------:R-:W-:Y:S05]  /*b2a0*/  BSYNC.RECONVERGENT B2 ;  /* 0x0000000000027941 */ /* 0x000fea0003800200 */
.L_x_5892:
[----:B------:R-:W0:Y:S01]  /*b2b0*/  LDCU.64 UR4, c[0x0][0x3c0] ;  /* 0x00007800ff0477ac */ /* 0x000e220008000a00 */
[----:B------:R-:W-:-:S04]  /*b2c0*/  IADD3 R3, P1, PT, R8, R3, RZ ;  /* 0x0000000308037210 */ /* 0x000fc80007f3e0ff */
[----:B------:R-:W-:Y:S01]  /*b2d0*/  LOP3.LUT R3, RZ, R3, RZ, 0x33, !PT ;  /* 0x00000003ff037212 */ /* 0x000fe200078e33ff */
[----:B------:R-:W-:-:S03]  /*b2e0*/  IMAD.X R4, RZ, RZ, R6, P1 ;  /* 0x000000ffff047224 */ /* 0x000fc600008e0606 */
[----:B0-----:R-:W-:Y:S02]  /*b2f0*/  IADD3 R6, P1, PT, R3, UR4, RZ ;  /* 0x0000000403067c10 */ /* 0x001fe4000ff3e0ff */
[----:B------:R-:W-:-:S04]  /*b300*/  LOP3.LUT R3, RZ, R4, RZ, 0x33, !PT ;  /* 0x00000004ff037212 */ /* 0x000fc800078e33ff */
[----:B------:R-:W-:-:S07]  /*b310*/  IADD3.X R5, PT, PT, R3, UR5, RZ, P1, !PT ;  /* 0x0000000503057c10 */ /* 0x000fce0008ffe4ff */
.L_x_5891:
[----:B------:R-:W-:Y:S05]  /*b320*/  BSYNC.RECONVERGENT B1 ;  /* 0x0000000000017941 */ /* 0x000fea0003800200 */
.L_x_5887:
        /* <DEDUP_REMOVED lines=16> */
.L_x_5897:
[----:B------:R-:W-:Y:S05]  /*b430*/  BSYNC.RECONVERGENT B2 ;  /* 0x0000000000027941 */ /* 0x000fea0003800200 */
.L_x_5896:
[----:B-----5:R-:W-:-:S04]  /*b440*/  IADD3 R6, P1, PT, R3, R4, RZ ;  /* 0x0000000403067210 */ /* 0x020fc80007f3e0ff */
[----:B------:R-:W-:Y:S01]  /*b450*/  LEA.HI.X.SX32 R5, R3, R5, 0x1, P1 ;  /* 0x0000000503057211 */ /* 0x000fe200008f0eff */
[----:B------:R-:W-:Y:S08]  /*b460*/  BRA `(.L_x_5898) ;  /* 0x0000000000407947 */ /* 0x000ff00003800000 */
.L_x_5895:
        /* <DEDUP_REMOVED lines=8> */
.L_x_5900:
[----:B------:R-:W-:Y:S05]  /*b4f0*/  BSYNC.RECONVERGENT B2 ;  /* 0x0000000000027941 */ /* 0x000fea0003800200 */
.L_x_5899:
[----:B------:R-:W0:Y:S01]  /*b500*/  LDCU.64 UR4, c[0x0][0x3c0] ;  /* 0x00007800ff0477ac */ /* 0x000e220008000a00 */
[----:B------:R-:W-:-:S04]  /*b510*/  IADD3 R3, P1, PT, R8, R3, RZ ;  /* 0x0000000308037210 */ /* 0x000fc80007f3e0ff */
[----:B------:R-:W-:Y:S01]  /*b520*/  LOP3.LUT R3, RZ, R3, RZ, 0x33, !PT ;  /* 0x00000003ff037212 */ /* 0x000fe200078e33ff */
[----:B------:R-:W-:-:S03]  /*b530*/  IMAD.X R4, RZ, RZ, R6, P1 ;  /* 0x000000ffff047224 */ /* 0x000fc600008e0606 */
[----:B0-----:R-:W-:Y:S02]  /*b540*/  IADD3 R6, P1, PT, R3, UR4, RZ ;  /* 0x0000000403067c10 */ /* 0x001fe4000ff3e0ff */
[----:B------:R-:W-:-:S04]  /*b550*/  LOP3.LUT R3, RZ, R4, RZ, 0x33, !PT ;  /* 0x00000004ff037212 */ /* 0x000fc800078e33ff */
[----:B------:R-:W-:-:S07]  /*b560*/  IADD3.X R5, PT, PT, R3, UR5, RZ, P1, !PT ;  /* 0x0000000503057c10 */ /* 0x000fce0008ffe4ff */
.L_x_5898:
[----:B------:R-:W-:Y:S05]  /*b570*/  BSYNC.RECONVERGENT B1 ;  /* 0x0000000000017941 */ /* 0x000fea0003800200 */
.L_x_5894:
        /* <DEDUP_REMOVED lines=16> */
.L_x_5904:
[----:B------:R-:W-:Y:S05]  /*b680*/  BSYNC.RECONVERGENT B2 ;  /* 0x0000000000027941 */ /* 0x000fea0003800200 */
.L_x_5903:
[----:B-----5:R-:W-:-:S04]  /*b690*/  IADD3 R6, P1, PT, R3, R4, RZ ;  /* 0x0000000403067210 */ /* 0x020fc80007f3e0ff */
[----:B------:R-:W-:Y:S01]  /*b6a0*/  LEA.HI.X.SX32 R5, R3, R5, 0x1, P1 ;  /* 0x0000000503057211 */ /* 0x000fe200008f0eff */
[----:B------:R-:W-:Y:S08]  /*b6b0*/  BRA `(.L_x_5905) ;  /* 0x0000000000407947 */ /* 0x000ff00003800000 */
.L_x_5902:
        /* <DEDUP_REMOVED lines=8> */
.L_x_5907:
[----:B------:R-:W-:Y:S05]  /*b740*/  BSYNC.RECONVERGENT B2 ;  /* 0x0000000000027941 */ /* 0x000fea0003800200 */
.L_x_5906:
[----:B------:R-:W0:Y:S01]  /*b750*/  LDCU.64 UR4, c[0x0][0x3c0] ;  /* 0x00007800ff0477ac */ /* 0x000e220008000a00 */
[----:B------:R-:W-:-:S04]  /*b760*/  IADD3 R3, P1, PT, R8, R3, RZ ;  /* 0x0000000308037210 */ /* 0x000fc80007f3e0ff */
[----:B------:R-:W-:Y:S01]  /*b770*/  LOP3.LUT R3, RZ, R3, RZ, 0x33, !PT ;  /* 0x00000003ff037212 */ /* 0x000fe200078e33ff */
[----:B------:R-:W-:-:S03]  /*b780*/  IMAD.X R4, RZ, RZ, R6, P1 ;  /* 0x000000ffff047224 */ /* 0x000fc600008e0606 */
[----:B0-----:R-:W-:Y:S02]  /*b790*/  IADD3 R6, P1, PT, R3, UR4, RZ ;  /* 0x0000000403067c10 */ /* 0x001fe4000ff3e0ff */
[----:B------:R-:W-:-:S04]  /*b7a0*/  LOP3.LUT R3, RZ, R4, RZ, 0x33, !PT ;  /* 0x00000004ff037212 */ /* 0x000fc800078e33ff */
[----:B------:R-:W-:-:S07]  /*b7b0*/  IADD3.X R5, PT, PT, R3, UR5, RZ, P1, !PT ;  /* 0x0000000503057c10 */ /* 0x000fce0008ffe4ff */
.L_x_5905:
[----:B------:R-:W-:Y:S05]  /*b7c0*/  BSYNC.RECONVERGENT B1 ;  /* 0x0000000000017941 */ /* 0x000fea0003800200 */
.L_x_5901:
        /* <DEDUP_REMOVED lines=16> */
.L_x_5911:
[----:B------:R-:W-:Y:S05]  /*b8d0*/  BSYNC.RECONVERGENT B2 ;  /* 0x0000000000027941 */ /* 0x000fea0003800200 */
.L_x_5910:
[----:B-----5:R-:W-:-:S04]  /*b8e0*/  IADD3 R6, P1, PT, R3, R4, RZ ;  /* 0x0000000403067210 */ /* 0x020fc80007f3e0ff */
[----:B------:R-:W-:Y:S01]  /*b8f0*/  LEA.HI.X.SX32 R5, R3, R5, 0x1, P1 ;  /* 0x0000000503057211 */ /* 0x000fe200008f0eff */
[----:B------:R-:W-:Y:S08]  /*b900*/  BRA `(.L_x_5912) ;  /* 0x0000000000407947 */ /* 0x000ff00003800000 */
.L_x_5909:
        /* <DEDUP_REMOVED lines=8> */
.L_x_5914:
[----:B------:R-:W-:Y:S05]  /*b990*/  BSYNC.RECONVERGENT B2 ;  /* 0x0000000000027941 */ /* 0x000fea0003800200 */
.L_x_5913:
[----:B------:R-:W0:Y:S01]  /*b9a0*/  LDCU.64 UR4, c[0x0][0x3c0] ;  /* 0x00007800ff0477ac */ /* 0x000e220008000a00 */
[----:B------:R-:W-:-:S04]  /*b9b0*/  IADD3 R3, P1, PT, R8, R3, RZ ;  /* 0x0000000308037210 */ /* 0x000fc80007f3e0ff */
[----:B------:R-:W-:Y:S01]  /*b9c0*/  LOP3.LUT R3, RZ, R3, RZ, 0x33, !PT ;  /* 0x00000003ff037212 */ /* 0x000fe200078e33ff */
[----:B------:R-:W-:-:S03]  /*b9d0*/  IMAD.X R4, RZ, RZ, R6, P1 ;  /* 0x000000ffff047224 */ /* 0x000fc600008e0606 */
[----:B0-----:R-:W-:Y:S02]  /*b9e0*/  IADD3 R6, P1, PT, R3, UR4, RZ ;  /* 0x0000000403067c10 */ /* 0x001fe4000ff3e0ff */
[----:B------:R-:W-:-:S04]  /*b9f0*/  LOP3.LUT R3, RZ, R4, RZ, 0x33, !PT ;  /* 0x00000004ff037212 */ /* 0x000fc800078e33ff */
[----:B------:R-:W-:-:S07]  /*ba00*/  IADD3.X R5, PT, PT, R3, UR5, RZ, P1, !PT ;  /* 0x0000000503057c10 */ /* 0x000fce0008ffe4ff */
.L_x_5912:
[----:B------:R-:W-:Y:S05]  /*ba10*/  BSYNC.RECONVERGENT B1 ;  /* 0x0000000000017941 */ /* 0x000fea0003800200 */
.L_x_5908:
        /* <DEDUP_REMOVED lines=16> */
.L_x_5918:
[----:B------:R-:W-:Y:S05]  /*bb20*/  BSYNC.RECONVERGENT B2 ;  /* 0x0000000000027941 */ /* 0x000fea0003800200 */
.L_x_5917:
[----:B-----5:R-:W-:-:S04]  /*bb30*/  IADD3 R6, P1, PT, R3, R4, RZ ;  /* 0x0000000403067210 */ /* 0x020fc80007f3e0ff */
[----:B------:R-:W-:Y:S01]  /*bb40*/  LEA.HI.X.SX32 R5, R3, R5, 0x1, P1 ;  /* 0x0000000503057211 */ /* 0x000fe200008f0eff */
[----:B------:R-:W-:Y:S08]  /*bb50*/  BRA `(.L_x_5919) ;  /* 0x0000000000407947 */ /* 0x000ff00003800000 */
.L_x_5916:
        /* <DEDUP_REMOVED lines=8> */
.L_x_5921:
[----:B------:R-:W-:Y:S05]  /*bbe0*/  BSYNC.RECONVERGENT B2 ;  /* 0x0000000000027941 */ /* 0x000fea0003800200 */
.L_x_5920:
[----:B------:R-:W0:Y:S01]  /*bbf0*/  LDCU.64 UR4, c[0x0][0x3c0] ;  /* 0x00007800ff0477ac */ /* 0x000e220008000a00 */
[----:B------:R-:W-:-:S04]  /*bc00*/  IADD3 R3, P1, PT, R8, R3, RZ ;  /* 0x0000000308037210 */ /* 0x000fc80007f3e0ff */
[----:B------:R-:W-:Y:S01]  /*bc10*/  LOP3.LUT R3, RZ, R3, RZ, 0x33, !PT ;  /* 0x00000003ff037212 */ /* 0x000fe200078e33ff */
[----:B------:R-:W-:-:S03]  /*bc20*/  IMAD.X R4, RZ, RZ, R6, P1 ;  /* 0x000000ffff047224 */ /* 0x000fc600008e0606 */
[----:B0-----:R-:W-:Y:S02]  /*bc30*/  IADD3 R6, P1, PT, R3, UR4, RZ ;  /* 0x0000000403067c10 */ /* 0x001fe4000ff3e0ff */
[----:B------:R-:W-:-:S04]  /*bc40*/  LOP3.LUT R3, RZ, R4, RZ, 0x33, !PT ;  /* 0x00000004ff037212 */ /* 0x000fc800078e33ff */
[----:B------:R-:W-:-:S07]  /*bc50*/  IADD3.X R5, PT, PT, R3, UR5, RZ, P1, !PT ;  /* 0x0000000503057c10 */ /* 0x000fce0008ffe4ff */
.L_x_5919:
[----:B------:R-:W-:Y:S05]  /*bc60*/  BSYNC.RECONVERGENT B1 ;  /* 0x0000000000017941 */ /* 0x000fea0003800200 */
.L_x_5915:
        /* <DEDUP_REMOVED lines=16> */
.L_x_5925:
[----:B------:R-:W-:Y:S05]  /*bd70*/  BSYNC.RECONVERGENT B2 ;  /* 0x0000000000027941 */ /* 0x000fea0003800200 */
.L_x_5924:
[----:B-----5:R-:W-:-:S04]  /*bd80*/  IADD3 R6, P1, PT, R3, R4, RZ ;  /* 0x0000000403067210 */ /* 0x020fc80007f3e0ff */
[----:B------:R-:W-:Y:S01]  /*bd90*/  LEA.HI.X.SX32 R5, R3, R5, 0x1, P1 ;  /* 0x0000000503057211 */ /* 0x000fe200008f0eff */
[----:B------:R-:W-:Y:S08]  /*bda0*/  BRA `(.L_x_5926) ;  /* 0x0000000000407947 */ /* 0x000ff00003800000 */
.L_x_5923:
        /* <DEDUP_REMOVED lines=8> */
.L_x_5928:
[----:B------:R-:W-:Y:S05]  /*be30*/  BSYNC.RECONVERGENT B2 ;  /* 0x0000000000027941 */ /* 0x000fea0003800200 */
.L_x_5927:
[----:B------:R-:W0:Y:S01]  /*be40*/  LDCU.64 UR4, c[0x0][0x3c0] ;  /* 0x00007800ff0477ac */ /* 0x000e220008000a00 */
[----:B------:R-:W-:-:S04]  /*be50*/  IADD3 R3, P1, PT, R8, R3, RZ ;  /* 0x0000000308037210 */ /* 0x000fc80007f3e0ff */
[----:B------:R-:W-:Y:S01]  /*be60*/  LOP3.LUT R3, RZ, R3, RZ, 0x33, !PT ;  /* 0x00000003ff037212 */ /* 0x000fe200078e33ff */
[----:B------:R-:W-:-:S03]  /*be70*/  IMAD.X R4, RZ, RZ, R6, P1 ;  /* 0x000000ffff047224 */ /* 0x000fc600008e0606 */
[----:B0-----:R-:W-:Y:S02]  /*be80*/  IADD3 R6, P1, PT, R3, UR4, RZ ;  /* 0x0000000403067c10 */ /* 0x001fe4000ff3e0ff */
[----:B------:R-:W-:-:S04]  /*be90*/  LOP3.LUT R3, RZ, R4, RZ, 0x33, !PT ;  /* 0x00000004ff037212 */ /* 0x000fc800078e33ff */
[----:B------:R-:W-:-:S07]  /*bea0*/  IADD3.X R5, PT, PT, R3, UR5, RZ, P1, !PT ;  /* 0x0000000503057c10 */ /* 0x000fce0008ffe4ff */
.L_x_5926:
[----:B------:R-:W-:Y:S05]  /*beb0*/  BSYNC.RECONVERGENT B1 ;  /* 0x0000000000017941 */ /* 0x000fea0003800200 */
.L_x_5922:
        /* <DEDUP_REMOVED lines=16> */
.L_x_5932:
[----:B------:R-:W-:Y:S05]  /*bfc0*/  BSYNC.RECONVERGENT B2 ;  /* 0x0000000000027941 */ /* 0x000fea0003800200 */
.L_x_5931:
[----:B-----5:R-:W-:-:S04]  /*bfd0*/  IADD3 R6, P1, PT, R3, R4, RZ ;  /* 0x0000000403067210 */ /* 0x020fc80007f3e0ff */
[----:B------:R-:W-:Y:S01]  /*bfe0*/  LEA.HI.X.SX32 R5, R3, R5, 0x1, P1 ;  /* 0x0000000503057211 */ /* 0x000fe200008f0eff */
[----:B------:R-:W-:Y:S08]  /*bff0*/  BRA `(.L_x_5933) ;  /* 0x0000000000407947 */ /* 0x000ff00003800000 */
.L_x_5930:
        /* <DEDUP_REMOVED lines=8> */
.L_x_5935:
[----:B------:R-:W-:Y:S05]  /*c080*/  BSYNC.RECONVERGENT B2 ;  /* 0x0000000000027941 */ /* 0x000fea0003800200 */
.L_x_5934:
[----:B------:R-:W0:Y:S01]  /*c090*/  LDCU.64 UR4, c[0x0][0x3c0] ;  /* 0x00007800ff0477ac */ /* 0x000e220008000a00 */
[----:B------:R-:W-:-:S04]  /*c0a0*/  IADD3 R3, P1, PT, R8, R3, RZ ;  /* 0x0000000308037210 */ /* 0x000fc80007f3e0ff */
[----:B------:R-:W-:Y:S01]  /*c0b0*/  LOP3.LUT R3, RZ, R3, RZ, 0x33, !PT ;  /* 0x00000003ff037212 */ /* 0x000fe200078e33ff */
[----:B------:R-:W-:-:S03]  /*c0c0*/  IMAD.X R4, RZ, RZ, R6, P1 ;  /* 0x000000ffff047224 */ /* 0x000fc600008e0606 */
[----:B0-----:R-:W-:Y:S02]  /*c0d0*/  IADD3 R6, P1, PT, R3, UR4, RZ ;  /* 0x0000000403067c10 */ /* 0x001fe4000ff3e0ff */
[----:B------:R-:W-:-:S04]  /*c0e0*/  LOP3.LUT R3, RZ, R4, RZ, 0x33, !PT ;  /* 0x00000004ff037212 */ /* 0x000fc800078e33ff */
[----:B------:R-:W-:-:S07]  /*c0f0*/  IADD3.X R5, PT, PT, R3, UR5, RZ, P1, !PT ;  /* 0x0000000503057c10 */ /* 0x000fce0008ffe4ff */
.L_x_5933:
[----:B------:R-:W-:Y:S05]  /*c100*/  BSYNC.RECONVERGENT B1 ;  /* 0x0000000000017941 */ /* 0x000fea0003800200 */
.L_x_5929:
        /* <DEDUP_REMOVED lines=16> */
.L_x_5939:
[----:B------:R-:W-:Y:S05]  /*c210*/  BSYNC.RECONVERGENT B2 ;  /* 0x0000000000027941 */ /* 0x000fea0003800200 */
.L_x_5938:
[----:B-----5:R-:W-:-:S04]  /*c220*/  IADD3 R6, P1, PT, R3, R4, RZ ;  /* 0x0000000403067210 */ /* 0x020fc80007f3e0ff */
[----:B------:R-:W-:Y:S01]  /*c230*/  LEA.HI.X.SX32 R5, R3, R5, 0x1, P1 ;  /* 0x0000000503057211 */ /* 0x000fe200008f0eff */
[----:B------:R-:W-:Y:S08]  /*c240*/  BRA `(.L_x_5940) ;  /* 0x0000000000407947 */ /* 0x000ff00003800000 */
.L_x_5937:
        /* <DEDUP_REMOVED lines=8> */
.L_x_5942:
[----:B------:R-:W-:Y:S05]  /*c2d0*/  BSYNC.RECONVERGENT B2 ;  /* 0x0000000000027941 */ /* 0x000fea0003800200 */
.L_x_5941:
[----:B------:R-:W0:Y:S01]  /*c2e0*/  LDCU.64 UR4, c[0x0][0x3c0] ;  /* 0x00007800ff0477ac */ /* 0x000e220008000a00 */
[----:B------:R-:W-:-:S04]  /*c2f0*/  IADD3 R3, P1, PT, R8, R3, RZ ;  /* 0x0000000308037210 */ /* 0x000fc80007f3e0ff */
[----:B------:R-:W-:Y:S01]  /*c300*/  LOP3.LUT R3, RZ, R3, RZ, 0x33, !PT ;  /* 0x00000003ff037212 */ /* 0x000fe200078e33ff */
[----:B------:R-:W-:-:S03]  /*c310*/  IMAD.X R4, RZ, RZ, R6, P1 ;  /* 0x000000ffff047224 */ /* 0x000fc600008e0606 */
[----:B0-----:R-:W-:Y:S02]  /*c320*/  IADD3 R6, P1, PT, R3, UR4, RZ ;  /* 0x0000000403067c10 */ /* 0x001fe4000ff3e0ff */
[----:B------:R-:W-:-:S04]  /*c330*/  LOP3.LUT R3, RZ, R4, RZ, 0x33, !PT ;  /* 0x00000004ff037212 */ /* 0x000fc800078e33ff */
[----:B------:R-:W-:-:S07]  /*c340*/  IADD3.X R5, PT, PT, R3, UR5, RZ, P1, !PT ;  /* 0x0000000503057c10 */ /* 0x000fce0008ffe4ff */
.L_x_5940:
[----:B------:R-:W-:Y:S05]  /*c350*/  BSYNC.RECONVERGENT B1 ;  /* 0x0000000000017941 */ /* 0x000fea0003800200 */
.L_x_5936:
        /* <DEDUP_REMOVED lines=16> */
.L_x_5946:
[----:B------:R-:W-:Y:S05]  /*c460*/  BSYNC.RECONVERGENT B2 ;  /* 0x0000000000027941 */ /* 0x000fea0003800200 */
.L_x_5945:
[----:B-----5:R-:W-:-:S04]  /*c470*/  IADD3 R6, P1, PT, R3, R4, RZ ;  /* 0x0000000403067210 */ /* 0x020fc80007f3e0ff */
[----:B------:R-:W-:Y:S01]  /*c480*/  LEA.HI.X.SX32 R5, R3, R5, 0x1, P1 ;  /* 0x0000000503057211 */ /* 0x000fe200008f0eff */
[----:B------:R-:W-:Y:S08]  /*c490*/  BRA `(.L_x_5947) ;  /* 0x0000000000407947 */ /* 0x000ff00003800000 */
.L_x_5944:
        /* <DEDUP_REMOVED lines=8> */
.L_x_5949:
[----:B------:R-:W-:Y:S05]  /*c520*/  BSYNC.RECONVERGENT B2 ;  /* 0x0000000000027941 */ /* 0x000fea0003800200 */
.L_x_5948:
[----:B------:R-:W0:Y:S01]  /*c530*/  LDCU.64 UR4, c[0x0][0x3c0] ;  /* 0x00007800ff0477ac */ /* 0x000e220008000a00 */
[----:B------:R-:W-:-:S04]  /*c540*/  IADD3 R3, P1, PT, R8, R3, RZ ;  /* 0x0000000308037210 */ /* 0x000fc80007f3e0ff */
[----:B------:R-:W-:Y:S01]  /*c550*/  LOP3.LUT R3, RZ, R3, RZ, 0x33, !PT ;  /* 0x00000003ff037212 */ /* 0x000fe200078e33ff */
[----:B------:R-:W-:-:S03]  /*c560*/  IMAD.X R4, RZ, RZ, R6, P1 ;  /* 0x000000ffff047224 */ /* 0x000fc600008e0606 */
[----:B0-----:R-:W-:Y:S02]  /*c570*/  IADD3 R6, P1, PT, R3, UR4, RZ ;  /* 0x0000000403067c10 */ /* 0x001fe4000ff3e0ff */
[----:B------:R-:W-:-:S04]  /*c580*/  LOP3.LUT R3, RZ, R4, RZ, 0x33, !PT ;  /* 0x00000004ff037212 */ /* 0x000fc800078e33ff */
[----:B------:R-:W-:-:S07]  /*c590*/  IADD3.X R5, PT, PT, R3, UR5, RZ, P1, !PT ;  /* 0x0000000503057c10 */ /* 0x000fce0008ffe4ff */
.L_x_5947:
[----:B------:R-:W-:Y:S05]  /*c5a0*/  BSYNC.RECONVERGENT B1 ;  /* 0x0000000000017941 */ /* 0x000fea0003800200 */
.L_x_5943:
        /* <DEDUP_REMOVED lines=16> */
.L_x_5953:
[----:B------:R-:W-:Y:S05]  /*c6b0*/  BSYNC.RECONVERGENT B2 ;  /* 0x0000000000027941 */ /* 0x000fea0003800200 */
.L_x_5952:
[----:B-----5:R-:W-:-:S04]  /*c6c0*/  IADD3 R6, P1, PT, R3, R4, RZ ;  /* 0x0000000403067210 */ /* 0x020fc80007f3e0ff */
[----:B------:R-:W-:Y:S01]  /*c6d0*/  LEA.HI.X.SX32 R5, R3, R5, 0x1, P1 ;  /* 0x0000000503057211 */ /* 0x000fe200008f0eff */
[----:B------:R-:W-:Y:S08]  /*c6e0*/  BRA `(.L_x_5954) ;  /* 0x0000000000407947 */ /* 0x000ff00003800000 */
.L_x_5951:
        /* <DEDUP_REMOVED lines=8> */
.L_x_5956:
[----:B------:R-:W-:Y:S05]  /*c770*/  BSYNC.RECONVERGENT B2 ;  /* 0x0000000000027941 */ /* 0x000fea0003800200 */
.L_x_5955:
[----:B------:R-:W0:Y:S01]  /*c780*/  LDCU.64 UR4, c[0x0][0x3c0] ;  /* 0x00007800ff0477ac */ /* 0x000e220008000a00 */
[----:B------:R-:W-:-:S04]  /*c790*/  IADD3 R3, P1, PT, R8, R3, RZ ;  /* 0x0000000308037210 */ /* 0x000fc80007f3e0ff */
[----:B------:R-:W-:Y:S01]  /*c7a0*/  LOP3.LUT R3, RZ, R3, RZ, 0x33, !PT ;  /* 0x00000003ff037212 */ /* 0x000fe200078e33ff */
[----:B------:R-:W-:-:S03]  /*c7b0*/  IMAD.X R4, RZ, RZ, R6, P1 ;  /* 0x000000ffff047224 */ /* 0x000fc600008e0606 */
[----:B0-----:R-:W-:Y:S02]  /*c7c0*/  IADD3 R6, P1, PT, R3, UR4, RZ ;  /* 0x0000000403067c10 */ /* 0x001fe4000ff3e0ff */
[----:B------:R-:W-:-:S04]  /*c7d0*/  LOP3.LUT R3, RZ, R4, RZ, 0x33, !PT ;  /* 0x00000004ff037212 */ /* 0x000fc800078e33ff */
[----:B------:R-:W-:-:S07]  /*c7e0*/  IADD3.X R5, PT, PT, R3, UR5, RZ, P1, !PT ;  /* 0x0000000503057c10 */ /* 0x000fce0008ffe4ff */
.L_x_5954:
[----:B------:R-:W-:Y:S05]  /*c7f0*/  BSYNC.RECONVERGENT B1 ;  /* 0x0000000000017941 */ /* 0x000fea0003800200 */
.L_x_5950:
        /* <DEDUP_REMOVED lines=16> */
.L_x_5960:
[----:B------:R-:W-:Y:S05]  /*c900*/  BSYNC.RECONVERGENT B2 ;  /* 0x0000000000027941 */ /* 0x000fea0003800200 */
.L_x_5959:
[----:B-----5:R-:W-:-:S04]  /*c910*/  IADD3 R6, P1, PT, R3, R4, RZ ;  /* 0x0000000403067210 */ /* 0x020fc80007f3e0ff */
[----:B------:R-:W-:Y:S01]  /*c920*/  LEA.HI.X.SX32 R5, R3, R5, 0x1, P1 ;  /* 0x0000000503057211 */ /* 0x000fe200008f0eff */
[----:B------:R-:W-:Y:S08]  /*c930*/  BRA `(.L_x_5961) ;  /* 0x0000000000407947 */ /* 0x000ff00003800000 */
.L_x_5958:
        /* <DEDUP_REMOVED lines=8> */
.L_x_5963:
[----:B------:R-:W-:Y:S05]  /*c9c0*/  BSYNC.RECONVERGENT B2 ;  /* 0x0000000000027941 */ /* 0x000fea0003800200 */
.L_x_5962:
[----:B------:R-:W0:Y:S01]  /*c9d0*/  LDCU.64 UR4, c[0x0][0x3c0] ;  /* 0x00007800ff0477ac */ /* 0x000e220008000a00 */
[----:B------:R-:W-:-:S04]  /*c9e0*/  IADD3 R3, P1, PT, R8, R3, RZ ;  /* 0x0000000308037210 */ /* 0x000fc80007f3e0ff */
[----:B------:R-:W-:Y:S01]  /*c9f0*/  LOP3.LUT R3, RZ, R3, RZ, 0x33, !PT ;  /* 0x00000003ff037212 */ /* 0x000fe200078e33ff */
[----:B------:R-:W-:-:S03]  /*ca00*/  IMAD.X R4, RZ, RZ, R6, P1 ;  /* 0x000000ffff047224 */ /* 0x000fc600008e0606 */
[----:B0-----:R-:W-:Y:S02]  /*ca10*/  IADD3 R6, P1, PT, R3, UR4, RZ ;  /* 0x0000000403067c10 */ /* 0x001fe4000ff3e0ff */
[----:B------:R-:W-:-:S04]  /*ca20*/  LOP3.LUT R3, RZ, R4, RZ, 0x33, !PT ;  /* 0x00000004ff037212 */ /* 0x000fc800078e33ff */
[----:B------:R-:W-:-:S07]  /*ca30*/  IADD3.X R5, PT, PT, R3, UR5, RZ, P1, !PT ;  /* 0x0000000503057c10 */ /* 0x000fce0008ffe4ff */
.L_x_5961:
[----:B------:R-:W-:Y:S05]  /*ca40*/  BSYNC.RECONVERGENT B1 ;  /* 0x0000000000017941 */ /* 0x000fea0003800200 */
.L_x_5957:
        /* <DEDUP_REMOVED lines=16> */
.L_x_5967:
[----:B------:R-:W-:Y:S05]  /*cb50*/  BSYNC.RECONVERGENT B2 ;  /* 0x0000000000027941 */ /* 0x000fea0003800200 */
.L_x_5966:
[----:B-----5:R-:W-:-:S04]  /*cb60*/  IADD3 R6, P1, PT, R3, R4, RZ ;  /* 0x0000000403067210 */ /* 0x020fc80007f3e0ff */
[----:B------:R-:W-:Y:S01]  /*cb70*/  LEA.HI.X.SX32 R5, R3, R5, 0x1, P1 ;  /* 0x0000000503057211 */ /* 0x000fe200008f0eff */
[----:B------:R-:W-:Y:S08]  /*cb80*/  BRA `(.L_x_5968) ;  /* 0x0000000000407947 */ /* 0x000ff00003800000 */
.L_x_5965:
        /* <DEDUP_REMOVED lines=8> */
.L_x_5970:
[----:B------:R-:W-:Y:S05]  /*cc10*/  BSYNC.RECONVERGENT B2 ;  /* 0x0000000000027941 */ /* 0x000fea0003800200 */
.L_x_5969:
[----:B------:R-:W0:Y:S01]  /*cc20*/  LDCU.64 UR4, c[0x0][0x3c0] ;  /* 0x00007800ff0477ac */ /* 0x000e220008000a00 */
[----:B------:R-:W-:-:S04]  /*cc30*/  IADD3 R3, P1, PT, R8, R3, RZ ;  /* 0x0000000308037210 */ /* 0x000fc80007f3e0ff */
[----:B------:R-:W-:Y:S01]  /*cc40*/  LOP3.LUT R3, RZ, R3, RZ, 0x33, !PT ;  /* 0x00000003ff037212 */ /* 0x000fe200078e33ff */
[----:B------:R-:W-:-:S03]  /*cc50*/  IMAD.X R4, RZ, RZ, R6, P1 ;  /* 0x000000ffff047224 */ /* 0x000fc600008e0606 */
[----:B0-----:R-:W-:Y:S02]  /*cc60*/  IADD3 R6, P1, PT, R3, UR4, RZ ;  /* 0x0000000403067c10 */ /* 0x001fe4000ff3e0ff */
[----:B------:R-:W-:-:S04]  /*cc70*/  LOP3.LUT R3, RZ, R4, RZ, 0x33, !PT ;  /* 0x00000004ff037212 */ /* 0x000fc800078e33ff */
[----:B------:R-:W-:-:S07]  /*cc80*/  IADD3.X R5, PT, PT, R3, UR5, RZ, P1, !PT ;  /* 0x0000000503057c10 */ /* 0x000fce0008ffe4ff */
.L_x_5968:
[----:B------:R-:W-:Y:S05]  /*cc90*/  BSYNC.RECONVERGENT B1 ;  /* 0x0000000000017941 */ /* 0x000fea0003800200 */
.L_x_5964:
        /* <DEDUP_REMOVED lines=16> */
.L_x_5974:
[----:B------:R-:W-:Y:S05]  /*cda0*/  BSYNC.RECONVERGENT B2 ;  /* 0x0000000000027941 */ /* 0x000fea0003800200 */
.L_x_5973:
[----:B-----5:R-:W-:-:S04]  /*cdb0*/  IADD3 R6, P1, PT, R3, R4, RZ ;  /* 0x0000000403067210 */ /* 0x020fc80007f3e0ff */
[----:B------:R-:W-:Y:S01]  /*cdc0*/  LEA.HI.X.SX32 R5, R3, R5, 0x1, P1 ;  /* 0x0000000503057211 */ /* 0x000fe200008f0eff */
[----:B------:R-:W-:Y:S08]  /*cdd0*/  BRA `(.L_x_5975) ;  /* 0x0000000000407947 */ /* 0x000ff00003800000 */
.L_x_5972:
        /* <DEDUP_REMOVED lines=8> */
.L_x_5977:
[----:B------:R-:W-:Y:S05]  /*ce60*/  BSYNC.RECONVERGENT B2 ;  /* 0x0000000000027941 */ /* 0x000fea0003800200 */
.L_x_5976:
[----:B------:R-:W0:Y:S01]  /*ce70*/  LDCU.64 UR4, c[0x0][0x3c0] ;  /* 0x00007800ff0477ac */ /* 0x000e220008000a00 */
[----:B------:R-:W-:-:S04]  /*ce80*/  IADD3 R3, P1, PT, R8, R3, RZ ;  /* 0x0000000308037210 */ /* 0x000fc80007f3e0ff */
[----:B------:R-:W-:Y:S01]  /*ce90*/  LOP3.LUT R3, RZ, R3, RZ, 0x33, !PT ;  /* 0x00000003ff037212 */ /* 0x000fe200078e33ff */
[----:B------:R-:W-:-:S03]  /*cea0*/  IMAD.X R4, RZ, RZ, R6, P1 ;  /* 0x000000ffff047224 */ /* 0x000fc600008e0606 */
[----:B0-----:R-:W-:Y:S02]  /*ceb0*/  IADD3 R6, P1, PT, R3, UR4, RZ ;  /* 0x0000000403067c10 */ /* 0x001fe4000ff3e0ff */
[----:B------:R-:W-:-:S04]  /*cec0*/  LOP3.LUT R3, RZ, R4, RZ, 0x33, !PT ;  /* 0x00000004ff037212 */ /* 0x000fc800078e33ff */
[----:B------:R-:W-:-:S07]  /*ced0*/  IADD3.X R5, PT, PT, R3, UR5, RZ, P1, !PT ;  /* 0x0000000503057c10 */ /* 0x000fce0008ffe4ff */
.L_x_5975:
[----:B------:R-:W-:Y:S05]  /*cee0*/  BSYNC.RECONVERGENT B1 ;  /* 0x0000000000017941 */ /* 0x000fea0003800200 */
.L_x_5971:
        /* <DEDUP_REMOVED lines=16> */
.L_x_5981:
[----:B------:R-:W-:Y:S05]  /*cff0*/  BSYNC.RECONVERGENT B2 ;  /* 0x0000000000027941 */ /* 0x000fea0003800200 */
.L_x_5980:
[----:B-----5:R-:W-:-:S04]  /*d000*/  IADD3 R6, P1, PT, R3, R4, RZ ;  /* 0x0000000403067210 */ /* 0x020fc80007f3e0ff */
[----:B------:R-:W-:Y:S01]  /*d010*/  LEA.HI.X.SX32 R5, R3, R5, 0x1, P1 ;  /* 0x0000000503057211 */ /* 0x000fe200008f0eff */
[----:B------:R-:W-:Y:S08]  /*d020*/  BRA `(.L_x_5982) ;  /* 0x0000000000407947 */ /* 0x000ff00003800000 */
.L_x_5979:
        /* <DEDUP_REMOVED lines=8> */
.L_x_5984:
[----:B------:R-:W-:Y:S05]  /*d0b0*/  BSYNC.RECONVERGENT B2 ;  /* 0x0000000000027941 */ /* 0x000fea0003800200 */
.L_x_5983:
[----:B------:R-:W0:Y:S01]  /*d0c0*/  LDCU.64 UR4, c[0x0][0x3c0] ;  /* 0x00007800ff0477ac */ /* 0x000e220008000a00 */
[----:B------:R-:W-:-:S04]  /*d0d0*/  IADD3 R3, P1, PT, R8, R3, RZ ;  /* 0x0000000308037210 */ /* 0x000fc80007f3e0ff */
[----:B------:R-:W-:Y:S01]  /*d0e0*/  LOP3.LUT R3, RZ, R3, RZ, 0x33, !PT ;  /* 0x00000003ff037212 */ /* 0x000fe200078e33ff */
[----:B------:R-:W-:-:S03]  /*d0f0*/  IMAD.X R4, RZ, RZ, R6, P1 ;  /* 0x000000ffff047224 */ /* 0x000fc600008e0606 */
[----:B0-----:R-:W-:Y:S02]  /*d100*/  IADD3 R6, P1, PT, R3, UR4, RZ ;  /* 0x0000000403067c10 */ /* 0x001fe4000ff3e0ff */
[----:B------:R-:W-:-:S04]  /*d110*/  LOP3.LUT R3, RZ, R4, RZ, 0x33, !PT ;  /* 0x00000004ff037212 */ /* 0x000fc800078e33ff */
[----:B------:R-:W-:-:S07]  /*d120*/  IADD3.X R5, PT, PT, R3, UR5, RZ, P1, !PT ;  /* 0x0000000503057c10 */ /* 0x000fce0008ffe4ff */
.L_x_5982:
[----:B------:R-:W-:Y:S05]  /*d130*/  BSYNC.RECONVERGENT B1 ;  /* 0x0000000000017941 */ /* 0x000fea0003800200 */
.L_x_5978:
        /* <DEDUP_REMOVED lines=16> */
.L_x_5988:
[----:B------:R-:W-:Y:S05]  /*d240*/  BSYNC.RECONVERGENT B2 ;  /* 0x0000000000027941 */ /* 0x000fea0003800200 */
.L_x_5987:
[----:B-----5:R-:W-:-:S04]  /*d250*/  IADD3 R6, P1, PT, R3, R4, RZ ;  /* 0x0000000403067210 */ /* 0x020fc80007f3e0ff */
[----:B------:R-:W-:Y:S01]  /*d260*/  LEA.HI.X.SX32 R5, R3, R5, 0x1, P1 ;  /* 0x0000000503057211 */ /* 0x000fe200008f0eff */
[----:B------:R-:W-:Y:S08]  /*d270*/  BRA `(.L_x_5989) ;  /* 0x0000000000407947 */ /* 0x000ff00003800000 */
.L_x_5986:
        /* <DEDUP_REMOVED lines=8> */
.L_x_5991:
[----:B------:R-:W-:Y:S05]  /*d300*/  BSYNC.RECONVERGENT B2 ;  /* 0x0000000000027941 */ /* 0x000fea0003800200 */
.L_x_5990:
[----:B------:R-:W0:Y:S01]  /*d310*/  LDCU.64 UR4, c[0x0][0x3c0] ;  /* 0x00007800ff0477ac */ /* 0x000e220008000a00 */
[----:B------:R-:W-:-:S04]  /*d320*/  IADD3 R3, P1, PT, R8, R3, RZ ;  /* 0x0000000308037210 */ /* 0x000fc80007f3e0ff */
[----:B------:R-:W-:Y:S01]  /*d330*/  LOP3.LUT R3, RZ, R3, RZ, 0x33, !PT ;  /* 0x00000003ff037212 */ /* 0x000fe200078e33ff */
[----:B------:R-:W-:-:S03]  /*d340*/  IMAD.X R4, RZ, RZ, R6, P1 ;  /* 0x000000ffff047224 */ /* 0x000fc600008e0606 */
[----:B0-----:R-:W-:Y:S02]  /*d350*/  IADD3 R6, P1, PT, R3, UR4, RZ ;  /* 0x0000000403067c10 */ /* 0x001fe4000ff3e0ff */
[----:B------:R-:W-:-:S04]  /*d360*/  LOP3.LUT R3, RZ, R4, RZ, 0x33, !PT ;  /* 0x00000004ff037212 */ /* 0x000fc800078e33ff */
[----:B------:R-:W-:-:S07]  /*d370*/  IADD3.X R5, PT, PT, R3, UR5, RZ, P1, !PT ;  /* 0x0000000503057c10 */ /* 0x000fce0008ffe4ff */
.L_x_5989:
[----:B------:R-:W-:Y:S05]  /*d380*/  BSYNC.RECONVERGENT B1 ;  /* 0x0000000000017941 */ /* 0x000fea0003800200 */
.L_x_5985:
        /* <DEDUP_REMOVED lines=16> */
.L_x_5995:
[----:B------:R-:W-:Y:S05]  /*d490*/  BSYNC.RECONVERGENT B2 ;  /* 0x0000000000027941 */ /* 0x000fea0003800200 */
.L_x_5994:
[----:B-----5:R-:W-:-:S04]  /*d4a0*/  IADD3 R6, P1, PT, R23, R4, RZ ;  /* 0x0000000417067210 */ /* 0x020fc80007f3e0ff */
[----:B------:R-:W-:Y:S01]  /*d4b0*/  LEA.HI.X.SX32 R5, R23, R5, 0x1, P1 ;  /* 0x0000000517057211 */ /* 0x000fe200008f0eff */
[----:B------:R-:W-:Y:S08]  /*d4c0*/  BRA `(.L_x_5996) ;  /* 0x0000000000407947 */ /* 0x000ff00003800000 */
.L_x_5993:
        /* <DEDUP_REMOVED lines=8> */
.L_x_5998:
[----:B------:R-:W-:Y:S05]  /*d550*/  BSYNC.RECONVERGENT B2 ;  /* 0x0000000000027941 */ /* 0x000fea0003800200 */
.L_x_5997:
[----:B------:R-:W0:Y:S01]  /*d560*/  LDCU.64 UR4, c[0x0][0x3c0] ;  /* 0x00007800ff0477ac */ /* 0x000e220008000a00 */
[----:B------:R-:W-:-:S04]  /*d570*/  IADD3 R0, P1, PT, R8, R0, RZ ;  /* 0x0000000008007210 */ /* 0x000fc80007f3e0ff */
[----:B------:R-:W-:Y:S01]  /*d580*/  LOP3.LUT R0, RZ, R0, RZ, 0x33, !PT ;  /* 0x00000000ff007212 */ /* 0x000fe200078e33ff */
[----:B------:R-:W-:-:S03]  /*d590*/  IMAD.X R3, RZ, RZ, R3, P1 ;  /* 0x000000ffff037224 */ /* 0x000fc600008e0603 */
[----:B0-----:R-:W-:Y:S02]  /*d5a0*/  IADD3 R6, P1, PT, R0, UR4, RZ ;  /* 0x0000000400067c10 */ /* 0x001fe4000ff3e0ff */
[----:B------:R-:W-:-:S04]  /*d5b0*/  LOP3.LUT R0, RZ, R3, RZ, 0x33, !PT ;  /* 0x00000003ff007212 */ /* 0x000fc800078e33ff */
[----:B------:R-:W-:-:S07]  /*d5c0*/  IADD3.X R5, PT, PT, R0, UR5, RZ, P1, !PT ;  /* 0x0000000500057c10 */ /* 0x000fce0008ffe4ff */
.L_x_5996:
[----:B------:R-:W-:Y:S05]  /*d5d0*/  BSYNC.RECONVERGENT B1 ;  /* 0x0000000000017941 */ /* 0x000fea0003800200 */
.L_x_5992:
        /* <DEDUP_REMOVED lines=8> */
.L_x_5867:
        /* <DEDUP_REMOVED lines=20> */
[-C--:B------:R-:W-:Y:S01]  /*d7a0*/  ISETP.GE.AND P6, PT, R28, R83.reuse, PT ;  /* 0x000000531c00720c */ /* 0x080fe20003fc6270 */
[----:B------:R-:W-:Y:S01]  /*d7b0*/  VIADD R30, R22, 0xc0 ;  /* 0x000000c0161e7836 */ /* 0x000fe20000000000 */
[----:B------:R-:W-:-:S02]  /*d7c0*/  ISETP.GE.AND P1, PT, R24, R83, PT ;  /* 0x000000531800720c */ /* 0x000fc40003f26270 */
[----:B------:R-:W-:Y:S02]  /*d7d0*/  IADD3.X R24, PT, PT, RZ, UR4, R3, P0, P5 ;  /* 0x00000004ff187c10 */ /* 0x000fe400087ea403 */
[C---:B---3--:R-:W-:Y:S02]  /*d7e0*/  LEA R2, P5, R23.reuse, UR6, 0x2 ;  /* 0x0000000617027c11 */ /* 0x048fe4000f8a10ff */
[-C--:B------:R-:W-:Y:S01]  /*d7f0*/  ISETP.GE.AND P0, PT, R26, R83.reuse, PT ;  /* 0x000000531a00720c */ /* 0x080fe20003f06270 */
[C---:B------:R-:W-:Y:S01]  /*d800*/  VIADD R26, R22.reuse, 0x100 ;  /* 0x00000100161a7836 */ /* 0x040fe20000000000 */
[----:B------:R-:W-:Y:S01]  /*d810*/  LEA.HI.X R3, R23, UR7, R24, 0x2, P5 ;  /* 0x0000000717037c11 */ /* 0x000fe2000a8f1418 */
[----:B------:R-:W-:Y:S01]  /*d820*/  VIADD R24, R22, 0xe0 ;  /* 0x000000e016187836 */ /* 0x000fe20000000000 */
[----:B------:R-:W-:-:S03]  /*d830*/  ISETP.GE.AND P5, PT, R30, R83, PT ;  /* 0x000000531e00720c */ /* 0x000fc60003fa6270 */
[----:B------:R-:W2:Y:S01]  /*d840*/  @!P4 LDG.E R0, desc[UR8][R2.64] ;  /* 0x000000080200c981 */ /* 0x000ea2000c1e1900 */
[-C--:B------:R-:W-:Y:S01]  /*d850*/  ISETP.GE.AND P4, PT, R24, R83.reuse, PT ;  /* 0x000000531800720c */ /* 0x080fe20003f86270 */
[----:B------:R-:W-:Y:S02]  /*d860*/  VIADD R24, R22, 0x120 ;  /* 0x0000012016187836 */ /* 0x000fe40000000000 */
[----:B------:R-:W3:Y:S01]  /*d870*/  @!P3 LDG.E R4, desc[UR8][R2.64+0x80] ;  /* 0x000080080204b981 */ /* 0x000ee2000c1e1900 */
[-C--:B------:R-:W-:Y:S01]  /*d880*/  ISETP.GE.AND P3, PT, R26, R83.reuse, PT ;  /* 0x000000531a00720c */ /* 0x080fe20003f66270 */
[----:B------:R-:W-:Y:S02]  /*d890*/  VIADD R26, R22, 0x140 ;  /* 0x00000140161a7836 */ /* 0x000fe40000000000 */
[----:B------:R-:W4:Y:S01]  /*d8a0*/  @!P2 LDG.E R5, desc[UR8][R2.64+0x100] ;  /* 0x000100080205a981 */ /* 0x000f22000c1e1900 */
        /* <DEDUP_REMOVED lines=38> */
[----:B-1----:R-:W-:-:S02]  /*db10*/  ULEA UR4, UR6, UR4, 0x18 ;  /* 0x0000000406047291 */ /* 0x002fc4000f8ec0ff */
[----:B0-----:R-:W-:-:S05]  /*db20*/  IMAD R22, R85, 0x260, R82 ;  /* 0x0000026055167824 */ /* 0x001fca00078e0252 */
[----:B------:R-:W-:-:S05]  /*db30*/  LEA R23, R22, UR4, 0x2 ;  /* 0x0000000416177c11 */ /* 0x000fca000f8e10ff */
[----:B------:R-:W-:Y:S01]  /*db40*/  IMAD R22, R82, 0x48, R23 ;  /* 0x0000004852167824 */ /* 0x000fe200078e0217 */
[----:B--2---:R-:W-:Y:S04]  /*db50*/  STS [R23], R0 ;  /* 0x0000000017007388 */ /* 0x004fe80000000800 */
[----:B---3--:R-:W-:Y:S04]  /*db60*/  STS [R23+0x80], R4 ;  /* 0x0000800417007388 */ /* 0x008fe80000000800 */
[----:B----4-:R-:W-:Y:S04]  /*db70*/  STS [R23+0x100], R5 ;  /* 0x0001000517007388 */ /* 0x010fe80000000800 */
[----:B-----5:R0:W-:Y:S04]  /*db80*/  STS [R23+0x180], R6 ;  /* 0x0001800617007388 */ /* 0x0201e80000000800 */
[----:B------:R-:W-:Y:S04]  /*db90*/  STS [R23+0x200], R7 ;  /* 0x0002000717007388 */ /* 0x000fe80000000800 */
[----:B------:R-:W-:Y:S01]  /*dba0*/  STS [R23+0x280], R8 ;  /* 0x0002800817007388 */ /* 0x000fe20000000800 */
[----:B0-----:R-:W-:-:S03]  /*dbb0*/  IMAD R6, R32, 0x13, RZ ;  /* 0x0000001320067824 */ /* 0x001fc600078e02ff */
[----:B------:R0:W-:Y:S01]  /*dbc0*/  STS [R23+0x300], R9 ;  /* 0x0003000917007388 */ /* 0x0001e20000000800 */
[C---:B------:R-:W-:Y:S01]  /*dbd0*/  VIADD R4, R6.reuse, 0x5 ;  /* 0x0000000506047836 */ /* 0x040fe20000000000 */
[CC--:B------:R-:W-:Y:S02]  /*dbe0*/  ISETP.GE.AND P0, PT, R6.reuse, R83.reuse, PT ;  /* 0x000000530600720c */ /* 0x0c0fe40003f06270 */
[----:B------:R-:W-:Y:S01]  /*dbf0*/  STS [R23+0x380], R10 ;  /* 0x0003800a17007388 */ /* 0x000fe20000000800 */
[C---:B------:R-:W-:Y:S02]  /*dc00*/  VIADD R0, R6.reuse, 0x1 ;  /* 0x0000000106007836 */ /* 0x040fe40000000000 */
[----:B------:R-:W-:Y:S01]  /*dc10*/  VIADD R2, R6, 0x2 ;  /* 0x0000000206027836 */ /* 0x000fe20000000000 */
[----:B------:R1:W-:Y:S01]  /*dc20*/  STS [R23+0x400], R11 ;  /* 0x0004000b17007388 */ /* 0x0003e20000000800 */
[-C--:B------:R-:W-:Y:S01]  /*dc30*/  ISETP.GE.AND P2, PT, R4, R83.reuse, PT ;  /* 0x000000530400720c */ /* 0x080fe20003f46270 */
[----:B0-----:R-:W-:Y:S01]  /*dc40*/  VIADD R9, R6, 0x10 ;  /* 0x0000001006097836 */ /* 0x001fe20000000000 */
[-C--:B------:R-:W-:Y:S01]  /*dc50*/  ISETP.GE.AND P6, PT, R0, R83.reuse, PT ;  /* 0x000000530000720c */ /* 0x080fe20003fc6270 */
[----:B------:R-:W-:Y:S01]  /*dc60*/  VIADD R0, R6, 0x3 ;  /* 0x0000000306007836 */ /* 0x000fe20000000000 */
[----:B------:R0:W-:Y:S01]  /*dc70*/  STS [R23+0x480], R12 ;  /* 0x0004800c17007388 */ /* 0x0001e20000000800 */
[----:B------:R-:W-:Y:S01]  /*dc80*/  ISETP.GE.AND P5, PT, R2, R83, PT ;  /* 0x000000530200720c */ /* 0x000fe20003fa6270 */
[----:B------:R-:W-:-:S02]  /*dc90*/  VIADD R2, R6, 0x4 ;  /* 0x0000000406027836 */ /* 0x000fc40000000000 */
[----:B------:R2:W-:Y:S01]  /*dca0*/  STS [R23+0x500], R13 ;  /* 0x0005000d17007388 */ /* 0x0005e20000000800 */
[-C--:B------:R-:W-:Y:S01]  /*dcb0*/  ISETP.GE.AND P4, PT, R0, R83.reuse, PT ;  /* 0x000000530000720c */ /* 0x080fe20003f86270 */
[----:B-1----:R-:W-:Y:S01]  /*dcc0*/  VIADD R11, R6, 0xe ;  /* 0x0000000e060b7836 */ /* 0x002fe20000000000 */
[----:B------:R-:W-:Y:S01]  /*dcd0*/  ISETP.GE.AND P3, PT, R2, R83, PT ;  /* 0x000000530200720c */ /* 0x000fe20003f66270 */
[----:B------:R1:W-:Y:S01]  /*dce0*/  STS [R23+0x580], R14 ;  /* 0x0005800e17007388 */ /* 0x0003e20000000800 */
[C---:B------:R-:W-:Y:S02]  /*dcf0*/  VIADD R10, R6.reuse, 0xf ;  /* 0x0000000f060a7836 */ /* 0x040fe40000000000 */
[C---:B0-----:R-:W-:Y:S01]  /*dd00*/  VIADD R12, R6.reuse, 0xd ;  /* 0x0000000d060c7836 */ /* 0x041fe20000000000 */
[----:B------:R0:W-:Y:S01]  /*dd10*/  STS [R23+0x600], R15 ;  /* 0x0006000f17007388 */ /* 0x0001e20000000800 */
[C---:B------:R-:W-:Y:S02]  /*dd20*/  VIADD R8, R6.reuse, 0x11 ;  /* 0x0000001106087836 */ /* 0x040fe40000000000 */
[C---:B--2---:R-:W-:Y:S01]  /*dd30*/  VIADD R13, R6.reuse, 0xc ;  /* 0x0000000c060d7836 */ /* 0x044fe20000000000 */
[----:B------:R2:W-:Y:S01]  /*dd40*/  STS [R23+0x680], R16 ;  /* 0x0006801017007388 */ /* 0x0005e20000000800 */
[----:B-1----:R-:W-:-:S03]  /*dd50*/  VIADD R14, R6, 0xb ;  /* 0x0000000b060e7836 */ /* 0x002fc60000000000 */
[----:B------:R1:W-:Y:S01]  /*dd60*/  STS [R23+0x700], R17 ;  /* 0x0007001117007388 */ /* 0x0003e20000000800 */
[----:B0-----:R-:W-:-:S03]  /*dd70*/  VIADD R15, R6, 0xa ;  /* 0x0000000a060f7836 */ /* 0x001fc60000000000 */
[----:B------:R0:W-:Y:S01]  /*dd80*/  STS [R23+0x780], R18 ;  /* 0x0007801217007388 */ /* 0x0001e20000000800 */
[----:B--2---:R-:W-:-:S03]  /*dd90*/  VIADD R16, R6, 0x9 ;  /* 0x0000000906107836 */ /* 0x004fc60000000000 */
[----:B------:R2:W-:Y:S01]  /*dda0*/  STS [R23+0x800], R19 ;  /* 0x0008001317007388 */ /* 0x0005e20000000800 */
[----:B-1----:R-:W-:-:S03]  /*ddb0*/  VIADD R17, R6, 0x8 ;  /* 0x0000000806117836 */ /* 0x002fc60000000000 */
[----:B------:R-:W-:Y:S01]  /*ddc0*/  STS [R23+0x880], R20 ;  /* 0x0008801417007388 */ /* 0x000fe20000000800 */
[----:B0-----:R-:W-:-:S03]  /*ddd0*/  VIADD R18, R6, 0x7 ;  /* 0x0000000706127836 */ /* 0x001fc60000000000 */
[----:B------:R-:W-:Y:S01]  /*dde0*/  STS [R23+0x900], R21 ;  /* 0x0009001517007388 */ /* 0x000fe20000000800 */
[----:B------:R-:W-:-:S03]  /*ddf0*/  NOP ;  /* 0x0000000000007918 */ /* 0x000fc60000000000 */
[----:B------:R-:W0:Y:S01]  /*de00*/  LDS R81, [R22] ;  /* 0x0000000016517984 */ /* 0x000e220000000800 */
[C---:B--2---:R-:W-:Y:S02]  /*de10*/  VIADD R19, R6.reuse, 0x6 ;  /* 0x0000000606137836 */ /* 0x044fe40000000000 */
[----:B------:R-:W-:Y:S01]  /*de20*/  VIADD R6, R6, 0x12 ;  /* 0x0000001206067836 */ /* 0x000fe20000000000 */
[----:B------:R-:W1:Y:S02]  /*de30*/  LDS R80, [R22+0x4] ;  /* 0x0000040016507984 */ /* 0x000e640000000800 */
[----:B------:R-:W-:Y:S02]  /*de40*/  ISETP.GE.AND P1, PT, R19, R83, PT ;  /* 0x000000531300720c */ /* 0x000fe40003f26270 */
        /* <DEDUP_REMOVED lines=11> */
[----:B-1----:R-:W-:Y:S02]  /*df00*/  LOP3.LUT R4, R80, 0x1, RZ, 0xc, !PT ;  /* 0x0000000150047812 */ /* 0x002fe400078e0cff */
[----:B------:R-:W-:Y:S01]  /*df10*/  SEL R7, R7, 0x1, !P0 ;  /* 0x0000000107077807 */ /* 0x000fe20004000000 */
[----:B------:R-:W1:Y:S01]  /*df20*/  LDS R69, [R22+0x30] ;  /* 0x0000300016457984 */ /* 0x000e620000000800 */
[----:B--2---:R-:W-:Y:S02]  /*df30*/  LOP3.LUT R5, R79, 0x1, RZ, 0xc, !PT ;  /* 0x000000014f057812 */ /* 0x004fe400078e0cff */
[----:B------:R-:W-:Y:S01]  /*df40*/  SEL R4, R4, 0x1, !P6 ;  /* 0x0000000104047807 */ /* 0x000fe20007000000 */
[----:B------:R-:W2:Y:S01]  /*df50*/  LDS R68, [R22+0x34] ;  /* 0x0000340016447984 */ /* 0x000ea20000000800 */
        /* <DEDUP_REMOVED lines=34> */
[----:B0-----:R-:W-:Y:S01]  /*e180*/  LOP3.LUT R50, R70, 0x1, RZ, 0xc, !PT ;  /* 0x0000000146327812 */ /* 0x001fe200078e0cff */
[----:B------:R-:W-:Y:S01]  /*e190*/  IMAD.IADD R49, R46, 0x1, R47 ;  /* 0x000000012e317824 */ /* 0x000fe200078e022f */
[----:B------:R-:W-:Y:S02]  /*e1a0*/  SEL R48, R48, 0x1, !P1 ;  /* 0x0000000130307807 */ /* 0x000fe40004800000 */
[----:B------:R-:W-:-:S02]  /*e1b0*/  ISETP.GE.AND P1, PT, R13, R83, PT ;  /* 0x000000530d00720c */ /* 0x000fc40003f26270 */
[----:B-1----:R-:W-:Y:S01]  /*e1c0*/  LOP3.LUT R52, R69, 0x1, RZ, 0xc, !PT ;  /* 0x0000000145347812 */ /* 0x002fe200078e0cff */
[----:B------:R-:W-:Y:S01]  /*e1d0*/  IMAD.IADD R51, R48, 0x1, R49 ;  /* 0x0000000130337824 */ /* 0x000fe200078e0231 */
[----:B------:R-:W-:Y:S02]  /*e1e0*/  SEL R50, R50, 0x1, !P0 ;  /* 0x0000000132327807 */ /* 0x000fe40004000000 */
[-C--:B------:R-:W-:Y:S02]  /*e1f0*/  ISETP.GE.AND P0, PT, R12, R83.reuse, PT ;  /* 0x000000530c00720c */ /* 0x080fe40003f06270 */
[----:B--2---:R-:W-:Y:S01]  /*e200*/  LOP3.LUT R54, R68, 0x1, RZ, 0xc, !PT ;  /* 0x0000000144367812 */ /* 0x004fe200078e0cff */
        /* <DEDUP_REMOVED lines=26> */
[----:B------:R-:W-:-:S03]  /*e3b0*/  ISETP.NE.AND P2, PT, R82, RZ, PT ;  /* 0x000000ff5200720c */ /* 0x000fc60003f45270 */
        /* <DEDUP_REMOVED lines=36> */
[----:B------:R-:W0:Y:S01]  /*e600*/  LDS.128 R28, [UR4+0x30] ;  /* 0x00003004ff1c7984 */ /* 0x000e220008000c00 */
        /* <DEDUP_REMOVED lines=26> */
[----:B------:R-:W-:Y:S01]  /*e7b0*/  ISETP.NE.AND P0, PT, R85, 0x10, PT ;  /* 0x000000105500780c */ /* 0x000fe20003f05270 */
[C---:B-1----:R-:W-:Y:S02]  /*e7c0*/  IMAD.IADD R24, R31.reuse, 0x1, R24 ;  /* 0x000000011f187824 */ /* 0x042fe400078e0218 */
[----:B------:R-:W-:Y:S01]  /*e7d0*/  IMAD.IADD R27, R86, 0x1, -R87 ;  /* 0x00000001561b7824 */ /* 0x000fe200078e0a57 */
[----:B------:R-:W-:Y:S01]  /*e7e0*/  SEL R88, R31, R88, !P0 ;  /* 0x000000581f587207 */ /* 0x000fe20004000000 */
[----:B------:R-:W-:Y:S01]  /*e7f0*/  IMAD.IADD R25, R25, 0x1, R24 ;  /* 0x0000000119197824 */ /* 0x000fe200078e0218 */
[----:B------:R-:W-:Y:S02]  /*e800*/  ISETP.NE.AND P0, PT, R85, 0x12, PT ;  /* 0x000000125500780c */ /* 0x000fe40003f05270 */
[----:B------:R-:W-:Y:S01]  /*e810*/  SEL R88, R24, R88, !P1 ;  /* 0x0000005818587207 */ /* 0x000fe20004800000 */
[----:B------:R-:W-:Y:S01]  /*e820*/  IMAD.IADD R23, R26, 0x1, R25 ;  /* 0x000000011a177824 */ /* 0x000fe200078e0219 */
[----:B------:R-:W-:-:S02]  /*e830*/  SEL R21, R27, RZ, P2 ;  /* 0x000000ff1b157207 */ /* 0x000fc40001000000 */
        /* <DEDUP_REMOVED lines=21> */
.L_x_6181:
[----:B------:R-:W-:Y:S05]  /*e990*/  @!P0 BRA `(.L_x_6002) ;  /* 0x0000000000748947 */ /* 0x000fea0003800000 */
[----:B------:R-:W-:-:S07]  /*e9a0*/  IMAD.MOV.U32 R26, RZ, RZ, 0x3ae ;  /* 0x000003aeff1a7424 */ /* 0x000fce00078e00ff */
.L_x_6004:
        /* <DEDUP_REMOVED lines=27> */
.L_x_6184:
[----:B------:R-:W-:Y:S05]  /*eb60*/  @P0 BRA `(.L_x_6004) ;  /* 0xfffffffc00900947 */ /* 0x000fea000383ffff */
.L_x_6002:
        /* <DEDUP_REMOVED lines=38> */
.L_x_6193:
[----:B------:R-:W-:Y:S05]  /*edd0*/  @!P0 BRA `(.L_x_6006) ;  /* 0x00000004001c8947 */ /* 0x000fea0003800000 */
[----:B------:R-:W-:-:S07]  /*ede0*/  IMAD.MOV.U32 R92, RZ, RZ, 0x3ae ;  /* 0x000003aeff5c7424 */ /* 0x000fce00078e00ff */
.L_x_6012:
        /* <DEDUP_REMOVED lines=8> */
.L_x_6196:
[----:B------:R-:W-:Y:S05]  /*ee70*/  @!P0 BRA `(.L_x_6008) ;  /* 0x0000000000748947 */ /* 0x000fea0003800000 */
[----:B------:R-:W-:-:S07]  /*ee80*/  IMAD.MOV.U32 R26, RZ, RZ, R92 ;  /* 0x000000ffff1a7224 */ /* 0x000fce00078e005c */
.L_x_6010:
        /* <DEDUP_REMOVED lines=27> */
.L_x_6199:
[----:B------:R-:W-:Y:S05]  /*f040*/  @P0 BRA `(.L_x_6010) ;  /* 0xfffffffc00900947 */ /* 0x000fea000383ffff */
.L_x_6008:
        /* <DEDUP_REMOVED lines=31> */
.L_x_6208:
[----:B------:R-:W-:Y:S05]  /*f240*/  @P0 BRA `(.L_x_6012) ;  /* 0xfffffff800e80947 */ /* 0x000fea000383ffff */
.L_x_6006:
        /* <DEDUP_REMOVED lines=15> */
.L_x_6000:
[----:B-1----:R-:W-:Y:S01]  /*f340*/  IMAD R25, R32, 0x13, RZ ;  /* 0x0000001320197824 */ /* 0x002fe200078e02ff */
[----:B------:R-:W-:Y:S05]  /*f350*/  WARPSYNC.ALL ;  /* 0x0000000000007948 */ /* 0x000fea0003800000 */
[C---:B------:R-:W-:Y:S02]  /*f360*/  VIADD R29, R25.reuse, 0x1 ;  /* 0x00000001191d7836 */ /* 0x040fe40000000000 */
[C---:B------:R-:W-:Y:S02]  /*f370*/  VIADD R31, R25.reuse, 0x2 ;  /* 0x00000002191f7836 */ /* 0x040fe40000000000 */
[----:B------:R-:W-:-:S02]  /*f380*/  VIADD R28, R25, 0x3 ;  /* 0x00000003191c7836 */ /* 0x000fc40000000000 */
[C---:B------:R-:W-:Y:S02]  /*f390*/  VIADD R85, R25.reuse, 0x4 ;  /* 0x0000000419557836 */ /* 0x040fe40000000000 */
[----:B------:R-:W-:Y:S01]  /*f3a0*/  VIADD R87, R25, 0x5 ;  /* 0x0000000519577836 */ /* 0x000fe20000000000 */
        /* <DEDUP_REMOVED lines=8> */
[----:B------:R-:W-:Y:S01]  /*f430*/  BSSY.RECONVERGENT B1, `(.L_x_6013) ;  /* 0x00000ad000017945 */ /* 0x000fe20003800200 */
[----:B0-----:R-:W-:-:S09]  /*f440*/  ULEA UR6, UR6, UR4, 0x18 ;  /* 0x0000000406067291 */ /* 0x001fd2000f8ec0ff */
[----:B------:R-:W0:Y:S04]  /*f450*/  LDS.128 R20, [UR6+0x80] ;  /* 0x00008006ff147984 */ /* 0x000e280008000c00 */
[----:B------:R-:W2:Y:S01]  /*f460*/  @P0 LDS R27, [UR6+0x60] ;  /* 0x00006006ff1b0984 */ /* 0x000ea20008000800 */
[----:B0-----:R-:W-:Y:S01]  /*f470*/  R2UR UR7, R21 ;  /* 0x00000000150772ca */ /* 0x001fe200000e0000 */
[----:B--2---:R-:W-:Y:S01]  /*f480*/  @P0 IMAD.IADD R24, R24, 0x1, R27 ;  /* 0x0000000118180824 */ /* 0x004fe200078e021b */
[----:B------:R-:W-:-:S11]  /*f490*/  ISETP.NE.AND P0, PT, R64, RZ, PT ;  /* 0x000000ff4000720c */ /* 0x000fd60003f05270 */
[--C-:B------:R-:W-:Y:S01]  /*f4a0*/  IADD3 R21, PT, PT, -R0, UR7, -R24.reuse ;  /* 0x0000000700157c10 */ /* 0x100fe2000fffe918 */
[----:B------:R-:W-:Y:S02]  /*f4b0*/  UIADD3 UR4, UPT, UPT, UR5, -UR7, URZ ;  /* 0x8000000705047290 */ /* 0x000fe4000fffe0ff */
[--C-:B------:R-:W-:Y:S01]  /*f4c0*/  IADD3 R27, PT, PT, -R55, UR7, -R24.reuse ;  /* 0x00000007371b7c10 */ /* 0x100fe2000fffe918 */
[----:B------:R-:W-:Y:S02]  /*f4d0*/  USHF.R.S32.HI UR5, URZ, 0x1f, UR7 ;  /* 0x0000001fff057899 */ /* 0x000fe40008011407 */
[--C-:B------:R-:W-:Y:S01]  /*f4e0*/  IADD3 R20, PT, PT, -R7, UR7, -R24.reuse ;  /* 0x0000000707147c10 */ /* 0x100fe2000fffe918 */
[----:B------:R-:W-:Y:S01]  /*f4f0*/  IMAD.IADD R21, R28, 0x1, R21 ;  /* 0x000000011c157824 */ /* 0x000fe200078e0215 */
[--C-:B------:R-:W-:Y:S01]  /*f500*/  IADD3 R28, PT, PT, -R45, UR7, -R24.reuse ;  /* 0x000000072d1c7c10 */ /* 0x100fe2000fffe918 */
[----:B------:R-:W-:Y:S01]  /*f510*/  IMAD.IADD R27, R12, 0x1, R27 ;  /* 0x000000010c1b7824 */ /* 0x000fe200078e021b */
[----:B------:R-:W-:Y:S01]  /*f520*/  IADD3 R30, PT, PT, -R53, UR7, -R24 ;  /* 0x00000007351e7c10 */ /* 0x000fe2000fffe918 */
[----:B------:R-:W-:Y:S01]  /*f530*/  USHF.R.S32.HI UR10, URZ, 0x1f, UR4 ;  /* 0x0000001fff0a7899 */ /* 0x000fe20008011404 */
[----:B------:R-:W-:Y:S01]  /*f540*/  IADD3 R12, PT, PT, -R83, 0x2d20, RZ ;  /* 0x00002d20530c7810 */ /* 0x000fe20007ffe1ff */
[----:B------:R-:W-:Y:S01]  /*f550*/  IMAD.IADD R17, R17, 0x1, R28 ;  /* 0x0000000111117824 */ /* 0x000fe200078e021c */
[----:B------:R-:W-:Y:S01]  /*f560*/  IADD3 R28, PT, PT, -R49, UR7, -R24 ;  /* 0x00000007311c7c10 */ /* 0x000fe2000fffe918 */
        /* <DEDUP_REMOVED lines=13> */
[--C-:B------:R-:W-:Y:S01]  /*f640*/  IADD3 R51, PT, PT, -R51, UR7, -R24.reuse ;  /* 0x0000000733337c10 */ /* 0x100fe2000fffe918 */
[----:B------:R-:W-:Y:S01]  /*f650*/  IMAD.IADD R18, R18, 0x1, R43 ;  /* 0x0000000112127824 */ /* 0x000fe200078e022b */
[--C-:B------:R-:W-:Y:S01]  /*f660*/  IADD3 R28, PT, PT, -R57, UR7, -R24.reuse ;  /* 0x00000007391c7c10 */ /* 0x100fe2000fffe918 */
[----:B------:R-:W-:Y:S01]  /*f670*/  IMAD.IADD R16, R16, 0x1, R47 ;  /* 0x0000000110107824 */ /* 0x000fe200078e022f */
[--C-:B------:R-:W-:Y:S01]  /*f680*/  IADD3 R59, PT, PT, -R59, UR7, -R24.reuse ;  /* 0x000000073b3b7c10 */ /* 0x100fe2000fffe918 */
[----:B------:R-:W-:Y:S01]  /*f690*/  IMAD.IADD R14, R14, 0x1, R51 ;  /* 0x000000010e0e7824 */ /* 0x000fe200078e0233 */
[----:B------:R-:W-:Y:S01]  /*f6a0*/  IADD3 R30, PT, PT, -R61, UR7, -R24 ;  /* 0x000000073d1e7c10 */ /* 0x000fe2000fffe918 */
[----:B------:R-:W-:Y:S01]  /*f6b0*/  IMAD.IADD R11, R11, 0x1, R28 ;  /* 0x000000010b0b7824 */ /* 0x000fe200078e021c */
[--C-:B------:R-:W-:Y:S01]  /*f6c0*/  IADD3 R63, PT, PT, -R63, UR7, -R24.reuse ;  /* 0x000000073f3f7c10 */ /* 0x100fe2000fffe918 */
[----:B------:R-:W-:Y:S01]  /*f6d0*/  IMAD.IADD R10, R10, 0x1, R59 ;  /* 0x000000010a0a7824 */ /* 0x000fe200078e023b */
[----:B------:R-:W-:Y:S01]  /*f6e0*/  IADD3 R65, PT, PT, -R65, UR7, -R24 ;  /* 0x0000000741417c10 */ /* 0x000fe2000fffe918 */
[----:B------:R-:W-:Y:S01]  /*f6f0*/  VIADD R24, R24, -UR7 ;  /* 0x8000000718187c36 */ /* 0x000fe20008000000 */
[----:B------:R-:W-:Y:S01]  /*f700*/  IADD3 R23, PT, PT, R83, R12, -R23 ;  /* 0x0000000c53177210 */ /* 0x000fe20007ffe817 */
[----:B------:R-:W-:-:S02]  /*f710*/  IMAD.IADD R9, R9, 0x1, R30 ;  /* 0x0000000109097824 */ /* 0x000fc400078e021e */
[--C-:B------:R-:W-:Y:S02]  /*f720*/  IMAD.IADD R25, R25, 0x1, -R24.reuse ;  /* 0x0000000119197824 */ /* 0x100fe400078e0a18 */
[----:B------:R-:W-:Y:S02]  /*f730*/  IMAD.IADD R24, R23, 0x1, R24 ;  /* 0x0000000117187824 */ /* 0x000fe400078e0218 */
[----:B------:R-:W-:Y:S02]  /*f740*/  IMAD.IADD R8, R8, 0x1, R63 ;  /* 0x0000000108087824 */ /* 0x000fe400078e023f */
[----:B------:R-:W-:Y:S01]  /*f750*/  IMAD.IADD R7, R7, 0x1, R24 ;  /* 0x0000000107077824 */ /* 0x000fe200078e0218 */
[----:B------:R-:W-:Y:S01]  /*f760*/  SEL R25, R25, R24, !P1 ;  /* 0x0000001819197207 */ /* 0x000fe20004800000 */
[----:B------:R-:W-:Y:S01]  /*f770*/  IMAD.IADD R6, R6, 0x1, R65 ;  /* 0x0000000106067824 */ /* 0x000fe200078e0241 */
[----:B------:R-:W-:Y:S01]  /*f780*/  BAR.SYNC.DEFER_BLOCKING 0x0 ;  /* 0x0000000000007b1d */ /* 0x000fe20000010000 */
[----:B------:R-:W-:Y:S01]  /*f790*/  IMAD.IADD R4, R4, 0x1, R7 ;  /* 0x0000000104047824 */ /* 0x000fe200078e0207 */
[----:B------:R-:W-:Y:S01]  /*f7a0*/  SEL R24, R2, R7, !P2 ;  /* 0x0000000702187207 */ /* 0x000fe20005000000 */
[----:B------:R-:W-:Y:S01]  /*f7b0*/  IMAD.IADD R22, R22, 0x1, -R12 ;  /* 0x0000000116167824 */ /* 0x000fe200078e0a0c */
[----:B------:R-:W-:-:S02]  /*f7c0*/  ISETP.NE.AND P1, PT, R5, RZ, PT ;  /* 0x000000ff0500720c */ /* 0x000fc40003f25270 */
[----:B------:R-:W-:Y:S01]  /*f7d0*/  LEA R7, R24, UR6, 0x2 ;  /* 0x0000000618077c11 */ /* 0x000fe2000f8e10ff */
[----:B------:R-:W-:Y:S01]  /*f7e0*/  IMAD.IADD R24, R5, 0x1, R4 ;  /* 0x0000000105187824 */ /* 0x000fe200078e0204 */
[C---:B------:R-:W-:Y:S02]  /*f7f0*/  ISETP.NE.AND P2, PT, R3.reuse, RZ, PT ;  /* 0x000000ff0300720c */ /* 0x040fe40003f45270 */
[----:B------:R-:W-:Y:S01]  /*f800*/  SEL R26, R26, R4, !P1 ;  /* 0x000000041a1a7207 */ /* 0x000fe20004800000 */
[----:B------:R-:W-:Y:S01]  /*f810*/  IMAD.IADD R3, R3, 0x1, R24 ;  /* 0x0000000103037824 */ /* 0x000fe200078e0218 */
[----:B------:R-:W-:Y:S02]  /*f820*/  ISETP.NE.AND P1, PT, R33, RZ, PT ;  /* 0x000000ff2100720c */ /* 0x000fe40003f25270 */
[----:B------:R-:W-:Y:S01]  /*f830*/  SEL R21, R21, R24, !P2 ;  /* 0x0000001815157207 */ /* 0x000fe20005000000 */
[----:B------:R-:W-:Y:S01]  /*f840*/  IMAD.IADD R33, R33, 0x1, R3 ;  /* 0x0000000121217824 */ /* 0x000fe200078e0203 */
[----:B------:R-:W-:-:S02]  /*f850*/  ISETP.NE.AND P2, PT, R36, RZ, PT ;  /* 0x000000ff2400720c */ /* 0x000fc40003f45270 */
[----:B------:R-:W-:Y:S01]  /*f860*/  SEL R20, R20, R3, !P1 ;  /* 0x0000000314147207 */ /* 0x000fe20004800000 */
[----:B------:R-:W-:Y:S01]  /*f870*/  IMAD.IADD R36, R36, 0x1, R33 ;  /* 0x0000000124247824 */ /* 0x000fe200078e0221 */
[C---:B------:R-:W-:Y:S02]  /*f880*/  ISETP.NE.AND P1, PT, R39.reuse, RZ, PT ;  /* 0x000000ff2700720c */ /* 0x040fe40003f25270 */
[----:B------:R-:W-:Y:S01]  /*f890*/  SEL R0, R0, R33, !P2 ;  /* 0x0000002100007207 */ /* 0x000fe20005000000 */
[----:B------:R-:W-:Y:S01]  /*f8a0*/  IMAD.IADD R39, R39, 0x1, R36 ;  /* 0x0000000127277824 */ /* 0x000fe200078e0224 */
[----:B------:R-:W-:Y:S02]  /*f8b0*/  ISETP.NE.AND P2, PT, R42, RZ, PT ;  /* 0x000000ff2a00720c */ /* 0x000fe40003f45270 */
[----:B------:R-:W-:Y:S02]  /*f8c0*/  LEA R2, R25, UR6, 0x2 ;  /* 0x0000000619027c11 */ /* 0x000fe4000f8e10ff */
[----:B------:R-:W-:Y:S01]  /*f8d0*/  SEL R18, R18, R39, !P2 ;  /* 0x0000002712127207 */ /* 0x000fe20005000000 */
[----:B------:R-:W-:Y:S01]  /*f8e0*/  IMAD.IADD R39, R42, 0x1, R39 ;  /* 0x000000012a277824 */ /* 0x000fe200078e0227 */
[----:B------:R-:W-:Y:S01]  /*f8f0*/  SEL R19, R19, R36, !P1 ;  /* 0x0000002413137207 */ /* 0x000fe20004800000 */
[----:B------:R0:W-:Y:S01]  /*f900*/  STS [R2], R81 ;  /* 0x0000005102007388 */ /* 0x0001e20000000800 */
[----:B------:R-:W-:-:S02]  /*f910*/  ISETP.NE.AND P1, PT, R44, RZ, PT ;  /* 0x000000ff2c00720c */ /* 0x000fc40003f25270 */
[----:B------:R-:W-:Y:S01]  /*f920*/  ISETP.NE.AND P2, PT, R46, RZ, PT ;  /* 0x000000ff2e00720c */ /* 0x000fe20003f45270 */
[----:B------:R2:W-:Y:S01]  /*f930*/  STS [R7], R80 ;  /* 0x0000005007007388 */ /* 0x0005e20000000800 */
[----:B------:R-:W-:Y:S02]  /*f940*/  SEL R17, R17, R39, !P1 ;  /* 0x0000002711117207 */ /* 0x000fe40004800000 */
[----:B------:R-:W-:Y:S02]  /*f950*/  ISETP.NE.AND P1, PT, R48, RZ, PT ;  /* 0x000000ff3000720c */ /* 0x000fe40003f25270 */
[----:B------:R-:W-:Y:S02]  /*f960*/  LEA R26, R26, UR6, 0x2 ;  /* 0x000000061a1a7c11 */ /* 0x000fe4000f8e10ff */
[----:B0-----:R-:W-:Y:S02]  /*f970*/  LEA R2, R17, UR6, 0x2 ;  /* 0x0000000611027c11 */ /* 0x001fe4000f8e10ff */
[----:B------:R-:W-:Y:S01]  /*f980*/  LEA R21, R21, UR6, 0x2 ;  /* 0x0000000615157c11 */ /* 0x000fe2000f8e10ff */
[----:B--2---:R-:W-:Y:S01]  /*f990*/  IMAD.IADD R7, R44, 0x1, R39 ;  /* 0x000000012c077824 */ /* 0x004fe200078e0227 */
[----:B------:R-:W-:Y:S01]  /*f9a0*/  LEA R20, R20, UR6, 0x2 ;  /* 0x0000000614147c11 */ /* 0x000fe2000f8e10ff */
[----:B------:R-:W-:Y:S01]  /*f9b0*/  STS [R26], R79 ;  /* 0x0000004f1a007388 */ /* 0x000fe20000000800 */
[----:B------:R-:W-:-:S02]  /*f9c0*/  LEA R3, R0, UR6, 0x2 ;  /* 0x0000000600037c11 */ /* 0x000fc4000f8e10ff */
[----:B------:R-:W-:Y:S01]  /*f9d0*/  SEL R16, R16, R7, !P2 ;  /* 0x0000000710107207 */ /* 0x000fe20005000000 */
[----:B------:R-:W-:Y:S01]  /*f9e0*/  IMAD.IADD R7, R46, 0x1, R7 ;  /* 0x000000012e077824 */ /* 0x000fe200078e0207 */
[----:B------:R-:W-:Y:S01]  /*f9f0*/  ISETP.NE.AND P2, PT, R50, RZ, PT ;  /* 0x000000ff3200720c */ /* 0x000fe20003f45270 */
[----:B------:R-:W-:Y:S01]  /*fa00*/  STS [R21], R78 ;  /* 0x0000004e15007388 */ /* 0x000fe20000000800 */
[----:B------:R-:W-:Y:S01]  /*fa10*/  LEA R0, R19, UR6, 0x2 ;  /* 0x0000000613007c11 */ /* 0x000fe2000f8e10ff */
[----:B------:R-:W-:Y:S01]  /*fa20*/  IMAD.IADD R17, R48, 0x1, R7 ;  /* 0x0000000130117824 */ /* 0x000fe200078e0207 */
[----:B------:R-:W-:Y:S01]  /*fa30*/  SEL R15, R15, R7, !P1 ;  /* 0x000000070f0f7207 */ /* 0x000fe20004800000 */
[----:B------:R-:W-:Y:S01]  /*fa40*/  STS [R20], R77 ;  /* 0x0000004d14007388 */ /* 0x000fe20000000800 */
[----:B------:R-:W-:Y:S02]  /*fa50*/  ISETP.NE.AND P1, PT, R52, RZ, PT ;  /* 0x000000ff3400720c */ /* 0x000fe40003f25270 */
[----:B------:R-:W-:Y:S01]  /*fa60*/  SEL R14, R14, R17, !P2 ;  /* 0x000000110e0e7207 */ /* 0x000fe20005000000 */
[----:B------:R-:W-:Y:S01]  /*fa70*/  IMAD.IADD R17, R50, 0x1, R17 ;  /* 0x0000000132117824 */ /* 0x000fe200078e0211 */
[----:B------:R-:W-:Y:S01]  /*fa80*/  ISETP.NE.AND P2, PT, R54, RZ, PT ;  /* 0x000000ff3600720c */ /* 0x000fe20003f45270 */
[----:B------:R0:W-:Y:S01]  /*fa90*/  STS [R3], R76 ;  /* 0x0000004c03007388 */ /* 0x0001e20000000800 */
[----:B------:R-:W-:Y:S01]  /*faa0*/  LEA R5, R18, UR6, 0x2 ;  /* 0x0000000612057c11 */ /* 0x000fe2000f8e10ff */
[----:B------:R-:W-:Y:S01]  /*fab0*/  IMAD.IADD R52, R52, 0x1, R17 ;  /* 0x0000000134347824 */ /* 0x000fe200078e0211 */
[----:B------:R-:W-:Y:S01]  /*fac0*/  SEL R13, R13, R17, !P1 ;  /* 0x000000110d0d7207 */ /* 0x000fe20004800000 */
[----:B------:R2:W-:Y:S01]  /*fad0*/  STS [R0], R75 ;  /* 0x0000004b00007388 */ /* 0x0005e20000000800 */
[----:B------:R-:W-:-:S02]  /*fae0*/  ISETP.NE.AND P1, PT, R56, RZ, PT ;  /* 0x000000ff3800720c */ /* 0x000fc40003f25270 */
[----:B------:R-:W-:Y:S01]  /*faf0*/  SEL R27, R27, R52, !P2 ;  /* 0x000000341b1b7207 */ /* 0x000fe20005000000 */
[----:B------:R-:W-:Y:S01]  /*fb00*/  IMAD.IADD R52, R54, 0x1, R52 ;  /* 0x0000000136347824 */ /* 0x000fe200078e0234 */
[----:B------:R3:W-:Y:S01]  /*fb10*/  STS [R5], R74 ;  /* 0x0000004a05007388 */ /* 0x0007e20000000800 */
[----:B0-----:R-:W-:Y:S02]  /*fb20*/  LEA R3, R16, UR6, 0x2 ;  /* 0x0000000610037c11 */ /* 0x001fe4000f8e10ff */
[----:B------:R-:W-:Y:S01]  /*fb30*/  ISETP.NE.AND P2, PT, R58, RZ, PT ;  /* 0x000000ff3a00720c */ /* 0x000fe20003f45270 */
[----:B------:R0:W-:Y:S01]  /*fb40*/  STS [R2], R73 ;  /* 0x0000004902007388 */ /* 0x0001e20000000800 */
[----:B------:R-:W-:Y:S02]  /*fb50*/  SEL R11, R11, R52, !P1 ;  /* 0x000000340b0b7207 */ /* 0x000fe40004800000 */
[----:B--2---:R-:W-:Y:S01]  /*fb60*/  LEA R0, R15, UR6, 0x2 ;  /* 0x000000060f007c11 */ /* 0x004fe2000f8e10ff */
[----:B------:R2:W-:Y:S01]  /*fb70*/  STS [R3], R72 ;  /* 0x0000004803007388 */ /* 0x0005e20000000800 */
[----:B------:R-:W-:-:S02]  /*fb80*/  ISETP.NE.AND P1, PT, R60, RZ, PT ;  /* 0x000000ff3c00720c */ /* 0x000fc40003f25270 */
[----:B---3--:R-:W-:Y:S01]  /*fb90*/  LEA R5, R14, UR6, 0x2 ;  /* 0x000000060e057c11 */ /* 0x008fe2000f8e10ff */
[----:B------:R3:W-:Y:S01]  /*fba0*/  STS [R0], R71 ;  /* 0x0000004700007388 */ /* 0x0007e20000000800 */
[----:B------:R-:W-:Y:S02]  /*fbb0*/  LEA R27, R27, UR6, 0x2 ;  /* 0x000000061b1b7c11 */ /* 0x000fe4000f8e10ff */
[----:B0-----:R-:W-:Y:S01]  /*fbc0*/  LEA R2, R13, UR6, 0x2 ;  /* 0x000000060d027c11 */ /* 0x001fe2000f8e10ff */
[----:B------:R-:W-:Y:S01]  /*fbd0*/  STS [R5], R70 ;  /* 0x0000004605007388 */ /* 0x000fe20000000800 */
[----:B--2---:R-:W-:-:S03]  /*fbe0*/  IMAD.IADD R3, R56, 0x1, R52 ;  /* 0x0000000138037824 */ /* 0x004fc600078e0234 */
[----:B------:R0:W-:Y:S01]  /*fbf0*/  STS [R2], R69 ;  /* 0x0000004502007388 */ /* 0x0001e20000000800 */
[----:B------:R-:W-:Y:S01]  /*fc00*/  IMAD.IADD R58, R58, 0x1, R3 ;  /* 0x000000013a3a7824 */ /* 0x000fe200078e0203 */
[----:B------:R-:W-:Y:S02]  /*fc10*/  SEL R10, R10, R3, !P2 ;  /* 0x000000030a0a7207 */ /* 0x000fe40005000000 */
[----:B------:R2:W-:Y:S01]  /*fc20*/  STS [R27], R68 ;  /* 0x000000441b007388 */ /* 0x0005e20000000800 */
[----:B---3--:R-:W-:Y:S01]  /*fc30*/  LEA R0, R11, UR6, 0x2 ;  /* 0x000000060b007c11 */ /* 0x008fe2000f8e10ff */
[----:B------:R-:W-:Y:S01]  /*fc40*/  IMAD.IADD R7, R60, 0x1, R58 ;  /* 0x000000013c077824 */ /* 0x000fe200078e023a */
[----:B------:R-:W-:Y:S02]  /*fc50*/  SEL R9, R9, R58, !P1 ;  /* 0x0000003a09097207 */ /* 0x000fe40004800000 */
[----:B------:R-:W-:Y:S01]  /*fc60*/  LEA R3, R10, UR6, 0x2 ;  /* 0x000000060a037c11 */ /* 0x000fe2000f8e10ff */
[----:B------:R-:W-:Y:S01]  /*fc70*/  @P0 IMAD.IADD R6, R62, 0x1, R7 ;  /* 0x000000013e060824 */ /* 0x000fe200078e0207 */
[----:B------:R-:W-:Y:S01]  /*fc80*/  ISETP.GE.AND P0, PT, R32, R23, PT ;  /* 0x000000172000720c */ /* 0x000fe20003f06270 */
[----:B------:R2:W-:Y:S01]  /*fc90*/  STS [R0], R67 ;  /* 0x0000004300007388 */ /* 0x0005e20000000800 */
[----:B------:R-:W-:-:S02]  /*fca0*/  SEL R8, R8, R7, !P3 ;  /* 0x0000000708087207 */ /* 0x000fc40005800000 */
[----:B0-----:R-:W-:Y:S01]  /*fcb0*/  LEA R2, R9, UR6, 0x2 ;  /* 0x0000000609027c11 */ /* 0x001fe2000f8e10ff */
[----:B------:R2:W-:Y:S01]  /*fcc0*/  STS [R3], R66 ;  /* 0x0000004203007388 */ /* 0x0005e20000000800 */
[----:B------:R-:W-:Y:S02]  /*fcd0*/  LEA R5, R8, UR6, 0x2 ;  /* 0x0000000608057c11 */ /* 0x000fe4000f8e10ff */
[----:B------:R-:W-:Y:S01]  /*fce0*/  LEA R6, R6, UR6, 0x2 ;  /* 0x0000000606067c11 */ /* 0x000fe2000f8e10ff */
[----:B------:R2:W-:Y:S04]  /*fcf0*/  STS [R2], R35 ;  /* 0x0000002302007388 */ /* 0x0005e80000000800 */
[----:B------:R2:W-:Y:S04]  /*fd00*/  STS [R5], R38 ;  /* 0x0000002605007388 */ /* 0x0005e80000000800 */
[----:B------:R2:W-:Y:S01]  /*fd10*/  STS [R6], R41 ;  /* 0x0000002906007388 */ /* 0x0005e20000000800 */
[----:B------:R-:W-:Y:S06]  /*fd20*/  BAR.SYNC.DEFER_BLOCKING 0x0 ;  /* 0x0000000000007b1d */ /* 0x000fec0000010000 */
[----:B-1----:R-:W-:Y:S05]  /*fd30*/  @P0 BRA `(.L_x_6014) ;  /* 0x0000000000480947 */ /* 0x002fea0003800000 */
[----:B------:R-:W-:Y:S01]  /*fd40*/  UISETP.NE.AND UP0, UPT, UR11, URZ, UPT ;  /* 0x000000ff0b00728c */ /* 0x000fe2000bf05270 */
[----:B--2---:R-:W-:Y:S01]  /*fd50*/  IMAD.MOV.U32 R5, RZ, RZ, RZ ;  /* 0x000000ffff057224 */ /* 0x004fe200078e00ff */
        /* <DEDUP_REMOVED lines=9> */
.L_x_6015:
[----:B------:R-:W-:-:S04]  /*fdf0*/  IADD3 R4, P1, P2, R5, UR4, R32 ;  /* 0x0000000405047c10 */ /* 0x000fc8000fa3e020 */
[----:B------:R-:W-:Y:S02]  /*fe00*/  LOP3.LUT R4, RZ, R4, RZ, 0x33, !PT ;  /* 0x00000004ff047212 */ /* 0x000fe400078e33ff */
[----:B------:R-:W-:Y:S02]  /*fe10*/  IADD3.X R3, PT, PT, R0, UR10, RZ, P1, P2 ;  /* 0x0000000a00037c10 */ /* 0x000fe40008fe44ff */
[----:B0-----:R-:W-:Y:S02]  /*fe20*/  IADD3 R4, P1, PT, R4, UR12, RZ ;  /* 0x0000000c04047c10 */ /* 0x001fe4000ff3e0ff */
[----:B------:R-:W-:-:S04]  /*fe30*/  LOP3.LUT R3, RZ, R3, RZ, 0x33, !PT ;  /* 0x00000003ff037212 */ /* 0x000fc800078e33ff */
[----:B------:R-:W-:Y:S01]  /*fe40*/  IADD3.X R3, PT, PT, R3, UR13, RZ, P1, !PT ;  /* 0x0000000d03037c10 */ /* 0x000fe20008ffe4ff */
[----:B------:R-:W-:Y:S06]  /*fe50*/  BRA `(.L_x_6016) ;  /* 0x0000000000287947 */ /* 0x000fec0003800000 */
.L_x_6014:
[----:B------:R-:W-:Y:S01]  /*fe60*/  UISETP.NE.AND UP0, UPT, UR11, URZ, UPT ;  /* 0x000000ff0b00728c */ /* 0x000fe2000bf05270 */
[----:B--2---:R-:W-:Y:S01]  /*fe70*/  IMAD.IADD R5, R32, 0x1, -R23 ;  /* 0x0000000120057824 */ /* 0x004fe200078e0a17 */
[----:B------:R-:W-:-:S04]  /*fe80*/  CS2R R2, SRZ ;  /* 0x0000000000027805 */ /* 0x000fc8000001ff00 */
[----:B------:R-:W-:-:S13]  /*fe90*/  PLOP3.LUT P0, PT, PT, PT, UP0, 0x80, 0x8 ;  /* 0x000000000008781c */ /* 0x000fda0003f0f008 */
[----:B------:R-:W-:Y:S05]  /*fea0*/  @P0 BRA `(.L_x_6017) ;  /* 0x0000000000080947 */ /* 0x000fea0003800000 */
[----:B------:R-:W0:Y:S02]  /*feb0*/  LDC.64 R2, c[0x0][0x3d0] ;  /* 0x0000f400ff027b82 */ /* 0x000e240000000a00 */
[----:B0-----:R-:W5:Y:S02]  /*fec0*/  LDG.E.64 R2, desc[UR8][R2.64] ;  /* 0x0000000802027981 */ /* 0x001f64000c1e1b00 */
.L_x_6017:
[--C-:B-----5:R-:W-:Y:S02]  /*fed0*/  IADD3 R4, P1, P2, R2, UR7, R5.reuse ;  /* 0x0000000702047c10 */ /* 0x120fe4000fa3e005 */
[----:B------:R-:W-:-:S04]  /*fee0*/  SHF.R.S32.HI R5, RZ, 0x1f, R5 ;  /* 0x0000001fff057819 */ /* 0x000fc80000011405 */
[----:B------:R-:W-:-:S07]  /*fef0*/  IADD3.X R3, PT, PT, R3, UR5, R5, P1, P2 ;  /* 0x0000000503037c10 */ /* 0x000fce0008fe4405 */
.L_x_6016:
[----:B------:R-:W-:Y:S05]  /*ff00*/  BSYNC.RECONVERGENT B1 ;  /* 0x0000000000017941 */ /* 0x000fea0003800200 */
.L_x_6013:
[C---:B------:R-:W-:Y:S01]  /*ff10*/  ISETP.GE.AND P2, PT, R32.reuse, R83, PT ;  /* 0x000000532000720c */ /* 0x040fe20003f46270 */
[----:B------:R-:W-:Y:S01]  /*ff20*/  BSSY.RECONVERGENT B1, `(.L_x_6018) ;  /* 0x0000025000017945 */ /* 0x000fe20003800200 */
[----:B------:R-:W-:-:S11]  /*ff30*/  LEA R0, R32, UR6, 0x2 ;  /* 0x0000000620007c11 */ /* 0x000fd6000f8e10ff */
[----:B------:R-:W0:Y:S01]  /*ff40*/  @!P2 LDS R5, [R0] ;  /* 0x000000000005a984 */ /* 0x000e220000000800 */
[----:B------:R-:W1:Y:S02]  /*ff50*/  @!P2 LDC.64 R6, c[0x0][0x390] ;  /* 0x0000e400ff06ab82 */ /* 0x000e640000000a00 */
[----:B-1----:R-:W-:Y:S01]  /*ff60*/  @!P2 LEA R2, P1, R4, R6, 0x2 ;  /* 0x000000060402a211 */ /* 0x002fe200078210ff */
[----:B------:R-:W-:-:S03]  /*ff70*/  VIADD R6, R32, 0x260 ;  /* 0x0000026020067836 */ /* 0x000fc60000000000 */
[----:B------:R-:W-:Y:S02]  /*ff80*/  @!P2 LEA.HI.X R3, R4, R7, R3, 0x2, P1 ;  /* 0x000000070403a211 */ /* 0x000fe400008f1403 */
[----:B------:R-:W-:-:S03]  /*ff90*/  ISETP.GE.AND P1, PT, R6, R23, PT ;  /* 0x000000170600720c */ /* 0x000fc60003f26270 */
[----:B0-----:R0:W-:Y:S10]  /*ffa0*/  @!P2 STG.E desc[UR8][R2.64], R5 ;  /* 0x000000050200a986 */ /* 0x0011f4000c101908 */
[----:B------:R-:W-:Y:S05]  /*ffb0*/  @!P1 BRA `(.L_x_6019) ;  /* 0x00000000002c9947 */ /* 0x000fea0003800000 */
[----:B------:R-:W-:Y:S01]  /*ffc0*/  BSSY.RECONVERGENT B2, `(.L_x_6020) ;  /* 0x0000006000027945 */ /* 0x000fe20003800200 */
[----:B0-----:R-:W-:Y:S01]  /*ffd0*/  IMAD.IADD R5, R6, 0x1, -R23 ;  /* 0x0000000106057824 */ /* 0x001fe200078e0a17 */
[----:B------:R-:W-:Y:S02]  /*ffe0*/  CS2R R2, SRZ ;  /* 0x0000000000027805 */ /* 0x000fe4000001ff00 */
[----:B------:R-:W-:Y:S05]  /*fff0*/  @P0 BRA `(.L_x_6021) ;  /* 0x0000000000080947 */ /* 0x000fea0003800000 */
[----:B------:R-:W0:Y:S02]  /*10000*/  LDC.64 R2, c[0x0][0x3d0] ;  /* 0x0000f400ff027b82 */ /* 0x000e240000000a00 */
[----:B0-----:R-:W5:Y:S02]  /*10010*/  LDG.E.64 R2, desc[UR8][R2.64] ;  /* 0x0000000802027981 */ /* 0x001f64000c1e1b00 */
.L_x_6021:
[----:B------:R-:W-:Y:S05]  /*10020*/  BSYNC.RECONVERGENT B2 ;  /* 0x0000000000027941 */ /* 0x000fea0003800200 */
.L_x_6020:
[--C-:B-----5:R-:W-:Y:S02]  /*10030*/  IADD3 R4, P1, P2, R2, UR7, R5.reuse ;  /* 0x0000000702047c10 */ /* 0x120fe4000fa3e005 */
[----:B------:R-:W-:-:S04]  /*10040*/  SHF.R.S32.HI R5, RZ, 0x1f, R5 ;  /* 0x0000001fff057819 */ /* 0x000fc80000011405 */
[----:B------:R-:W-:Y:S01]  /*10050*/  IADD3.X R3, PT, PT, R3, UR5, R5, P1, P2 ;  /* 0x0000000503037c10 */ /* 0x000fe20008fe4405 */
[----:B------:R-:W-:Y:S06]  /*10060*/  BRA `(.L_x_6022) ;  /* 0x0000000000407947 */ /* 0x000fec0003800000 */
.L_x_6019:
        /* <DEDUP_REMOVED lines=8> */
.L_x_6024:
[----:B------:R-:W-:Y:S05]  /*100f0*/  BSYNC.RECONVERGENT B2 ;  /* 0x0000000000027941 */ /* 0x000fea0003800200 */
.L_x_6023:
[----:B------:R-:W0:Y:S01]  /*10100*/  LDCU.64 UR12, c[0x0][0x3c0] ;  /* 0x00007800ff0c77ac */ /* 0x000e220008000a00 */
[----:B------:R-:W-:-:S04]  /*10110*/  IADD3 R2, P1, P2, R4, UR4, R6 ;  /* 0x0000000404027c10 */ /* 0x000fc8000fa3e006 */
[----:B------:R-:W-:Y:S02]  /*10120*/  LOP3.LUT R2, RZ, R2, RZ, 0x33, !PT ;  /* 0x00000002ff027212 */ /* 0x000fe400078e33ff */
[----:B------:R-:W-:Y:S02]  /*10130*/  IADD3.X R3, PT, PT, R5, UR10, RZ, P1, P2 ;  /* 0x0000000a05037c10 */ /* 0x000fe40008fe44ff */
[----:B0-----:R-:W-:Y:S02]  /*10140*/  IADD3 R4, P1, PT, R2, UR12, RZ ;  /* 0x0000000c02047c10 */ /* 0x001fe4000ff3e0ff */
[----:B------:R-:W-:-:S04]  /*10150*/  LOP3.LUT R2, RZ, R3, RZ, 0x33, !PT ;  /* 0x00000003ff027212 */ /* 0x000fc800078e33ff */
[----:B------:R-:W-:-:S07]  /*10160*/  IADD3.X R3, PT, PT, R2, UR13, RZ, P1, !PT ;  /* 0x0000000d02037c10 */ /* 0x000fce0008ffe4ff */
.L_x_6022:
[----:B------:R-:W-:Y:S05]  /*10170*/  BSYNC.RECONVERGENT B1 ;  /* 0x0000000000017941 */ /* 0x000fea0003800200 */
.L_x_6018:
[----:B------:R-:W-:Y:S01]  /*10180*/  ISETP.GE.AND P2, PT, R6, R83, PT ;  /* 0x000000530600720c */ /* 0x000fe20003f46270 */
[----:B------:R-:W-:-:S12]  /*10190*/  BSSY.RECONVERGENT B1, `(.L_x_6025) ;  /* 0x0000024000017945 */ /* 0x000fd80003800200 */
[----:B------:R-:W0:Y:S01]  /*101a0*/  @!P2 LDS R5, [R0+0x980] ;  /* 0x000980000005a984 */ /* 0x000e220000000800 */
        /* <DEDUP_REMOVED lines=13> */
.L_x_6028:
[----:B------:R-:W-:Y:S05]  /*10280*/  BSYNC.RECONVERGENT B2 ;  /* 0x0000000000027941 */ /* 0x000fea0003800200 */
.L_x_6027:
[--C-:B-----5:R-:W-:Y:S02]  /*10290*/  IADD3 R4, P1, P2, R2, UR7, R5.reuse ;  /* 0x0000000702047c10 */ /* 0x120fe4000fa3e005 */
[----:B------:R-:W-:-:S04]  /*102a0*/  SHF.R.S32.HI R5, RZ, 0x1f, R5 ;  /* 0x0000001fff057819 */ /* 0x000fc80000011405 */
[----:B------:R-:W-:Y:S01]  /*102b0*/  IADD3.X R3, PT, PT, R3, UR5, R5, P1, P2 ;  /* 0x0000000503037c10 */ /* 0x000fe20008fe4405 */
[----:B------:R-:W-:Y:S06]  /*102c0*/  BRA `(.L_x_6029) ;  /* 0x0000000000407947 */ /* 0x000fec0003800000 */
.L_x_6026:
        /* <DEDUP_REMOVED lines=8> */
.L_x_6031:
[----:B------:R-:W-:Y:S05]  /*10350*/  BSYNC.RECONVERGENT B2 ;  /* 0x0000000000027941 */ /* 0x000fea0003800200 */
.L_x_6030:
[----:B------:R-:W0:Y:S01]  /*10360*/  LDCU.64 UR12, c[0x0][0x3c0] ;  /* 0x00007800ff0c77ac */ /* 0x000e220008000a00 */
[----:B------:R-:W-:-:S04]  /*10370*/  IADD3 R2, P1, P2, R4, UR4, R6 ;  /* 0x0000000404027c10 */ /* 0x000fc8000fa3e006 */
[----:B------:R-:W-:Y:S02]  /*10380*/  LOP3.LUT R2, RZ, R2, RZ, 0x33, !PT ;  /* 0x00000002ff027212 */ /* 0x000fe400078e33ff */
[----:B------:R-:W-:Y:S02]  /*10390*/  IADD3.X R3, PT, PT, R5, UR10, RZ, P1, P2 ;  /* 0x0000000a05037c10 */ /* 0x000fe40008fe44ff */
[----:B0-----:R-:W-:Y:S02]  /*103a0*/  IADD3 R4, P1, PT, R2, UR12, RZ ;  /* 0x0000000c02047c10 */ /* 0x001fe4000ff3e0ff */
[----:B------:R-:W-:-:S04]  /*103b0*/  LOP3.LUT R2, RZ, R3, RZ, 0x33, !PT ;  /* 0x00000003ff027212 */ /* 0x000fc800078e33ff */
[----:B------:R-:W-:-:S07]  /*103c0*/  IADD3.X R3, PT, PT, R2, UR13, RZ, P1, !PT ;  /* 0x0000000d02037c10 */ /* 0x000fce0008ffe4ff */
.L_x_6029:
[----:B------:R-:W-:Y:S05]  /*103d0*/  BSYNC.RECONVERGENT B1 ;  /* 0x0000000000017941 */ /* 0x000fea0003800200 */
.L_x_6025:
        /* <DEDUP_REMOVED lines=16> */
.L_x_6035:
[----:B------:R-:W-:Y:S05]  /*104e0*/  BSYNC.RECONVERGENT B2 ;  /* 0x0000000000027941 */ /* 0x000fea0003800200 */
.L_x_6034:
[--C-:B-----5:R-:W-:Y:S02]  /*104f0*/  IADD3 R4, P1, P2, R2, UR7, R5.reuse ;  /* 0x0000000702047c10 */ /* 0x120fe4000fa3e005 */
[----:B------:R-:W-:-:S04]  /*10500*/  SHF.R.S32.HI R5, RZ, 0x1f, R5 ;  /* 0x0000001fff057819 */ /* 0x000fc80000011405 */
[----:B------:R-:W-:Y:S01]  /*10510*/  IADD3.X R3, PT, PT, R3, UR5, R5, P1, P2 ;  /* 0x0000000503037c10 */ /* 0x000fe20008fe4405 */
[----:B------:R-:W-:Y:S06]  /*10520*/  BRA `(.L_x_6036) ;  /* 0x0000000000407947 */ /* 0x000fec0003800000 */
.L_x_6033:
        /* <DEDUP_REMOVED lines=8> */
.L_x_6038:
[----:B------:R-:W-:Y:S05]  /*105b0*/  BSYNC.RECONVERGENT B2 ;  /* 0x0000000000027941 */ /* 0x000fea0003800200 */
.L_x_6037:
[----:B------:R-:W0:Y:S01]  /*105c0*/  LDCU.64 UR12, c[0x0][0x3c0] ;  /* 0x00007800ff0c77ac */ /* 0x000e220008000a00 */
[----:B------:R-:W-:-:S04]  /*105d0*/  IADD3 R2, P1, P2, R4, UR4, R6 ;  /* 0x0000000404027c10 */ /* 0x000fc8000fa3e006 */
[----:B------:R-:W-:Y:S02]  /*105e0*/  LOP3.LUT R2, RZ, R2, RZ, 0x33, !PT ;  /* 0x00000002ff027212 */ /* 0x000fe400078e33ff */
[----:B------:R-:W-:Y:S02]  /*105f0*/  IADD3.X R3, PT, PT, R5, UR10, RZ, P1, P2 ;  /* 0x0000000a05037c10 */ /* 0x000fe40008fe44ff */
[----:B0-----:R-:W-:Y:S02]  /*10600*/  IADD3 R4, P1, PT, R2, UR12, RZ ;  /* 0x0000000c02047c10 */ /* 0x001fe4000ff3e0ff */
[----:B------:R-:W-:-:S04]  /*10610*/  LOP3.LUT R2, RZ, R3, RZ, 0x33, !PT ;  /* 0x00000003ff027212 */ /* 0x000fc800078e33ff */
[----:B------:R-:W-:-:S07]  /*10620*/  IADD3.X R3, PT, PT, R2, UR13, RZ, P1, !PT ;  /* 0x0000000d02037c10 */ /* 0x000fce0008ffe4ff */
.L_x_6036:
[----:B------:R-:W-:Y:S05]  /*10630*/  BSYNC.RECONVERGENT B1 ;  /* 0x0000000000017941 */ /* 0x000fea0003800200 */
.L_x_6032:
        /* <DEDUP_REMOVED lines=16> */
.L_x_6042:
[----:B------:R-:W-:Y:S05]  /*10740*/  BSYNC.RECONVERGENT B2 ;  /* 0x0000000000027941 */ /* 0x000fea0003800200 */
.L_x_6041:
[--C-:B-----5:R-:W-:Y:S02]  /*10750*/  IADD3 R4, P1, P2, R2, UR7, R5.reuse ;  /* 0x0000000702047c10 */ /* 0x120fe4000fa3e005 */
[----:B------:R-:W-:-:S04]  /*10760*/  SHF.R.S32.HI R5, RZ, 0x1f, R5 ;  /* 0x0000001fff057819 */ /* 0x000fc80000011405 */
[----:B------:R-:W-:Y:S01]  /*10770*/  IADD3.X R3, PT, PT, R3, UR5, R5, P1, P2 ;  /* 0x0000000503037c10 */ /* 0x000fe20008fe4405 */
[----:B------:R-:W-:Y:S06]  /*10780*/  BRA `(.L_x_6043) ;  /* 0x0000000000407947 */ /* 0x000fec0003800000 */
.L_x_6040:
        /* <DEDUP_REMOVED lines=8> */
.L_x_6045:
[----:B------:R-:W-:Y:S05]  /*10810*/  BSYNC.RECONVERGENT B2 ;  /* 0x0000000000027941 */ /* 0x000fea0003800200 */
.L_x_6044:
[----:B------:R-:W0:Y:S01]  /*10820*/  LDCU.64 UR12, c[0x0][0x3c0] ;  /* 0x00007800ff0c77ac */ /* 0x000e220008000a00 */
[----:B------:R-:W-:-:S04]  /*10830*/  IADD3 R2, P1, P2, R4, UR4, R6 ;  /* 0x0000000404027c10 */ /* 0x000fc8000fa3e006 */
[----:B------:R-:W-:Y:S02]  /*10840*/  LOP3.LUT R2, RZ, R2, RZ, 0x33, !PT ;  /* 0x00000002ff027212 */ /* 0x000fe400078e33ff */
[----:B------:R-:W-:Y:S02]  /*10850*/  IADD3.X R3, PT, PT, R5, UR10, RZ, P1, P2 ;  /* 0x0000000a05037c10 */ /* 0x000fe40008fe44ff */
[----:B0-----:R-:W-:Y:S02]  /*10860*/  IADD3 R4, P1, PT, R2, UR12, RZ ;  /* 0x0000000c02047c10 */ /* 0x001fe4000ff3e0ff */
[----:B------:R-:W-:-:S04]  /*10870*/  LOP3.LUT R2, RZ, R3, RZ, 0x33, !PT ;  /* 0x00000003ff027212 */ /* 0x000fc800078e33ff */
[----:B------:R-:W-:-:S07]  /*10880*/  IADD3.X R3, PT, PT, R2, UR13, RZ, P1, !PT ;  /* 0x0000000d02037c10 */ /* 0x000fce0008ffe4ff */
.L_x_6043:
[----:B------:R-:W-:Y:S05]  /*10890*/  BSYNC.RECONVERGENT B1 ;  /* 0x0000000000017941 */ /* 0x000fea0003800200 */
.L_x_6039:
        /* <DEDUP_REMOVED lines=16> */
.L_x_6049:
[----:B------:R-:W-:Y:S05]  /*109a0*/  BSYNC.RECONVERGENT B2 ;  /* 0x0000000000027941 */ /* 0x000fea0003800200 */
.L_x_6048:
[--C-:B-----5:R-:W-:Y:S02]  /*109b0*/  IADD3 R4, P1, P2, R2, UR7, R5.reuse ;  /* 0x0000000702047c10 */ /* 0x120fe4000fa3e005 */
[----:B------:R-:W-:-:S04]  /*109c0*/  SHF.R.S32.HI R5, RZ, 0x1f, R5 ;  /* 0x0000001fff057819 */ /* 0x000fc80000011405 */
[----:B------:R-:W-:Y:S01]  /*109d0*/  IADD3.X R3, PT, PT, R3, UR5, R5, P1, P2 ;  /* 0x0000000503037c10 */ /* 0x000fe20008fe4405 */
[----:B------:R-:W-:Y:S06]  /*109e0*/  BRA `(.L_x_6050) ;  /* 0x0000000000407947 */ /* 0x000fec0003800000 */
.L_x_6047:
        /* <DEDUP_REMOVED lines=8> */
.L_x_6052:
[----:B------:R-:W-:Y:S05]  /*10a70*/  BSYNC.RECONVERGENT B2 ;  /* 0x0000000000027941 */ /* 0x000fea0003800200 */
.L_x_6051:
[----:B------:R-:W0:Y:S01]  /*10a80*/  LDCU.64 UR12, c[0x0][0x3c0] ;  /* 0x00007800ff0c77ac */ /* 0x000e220008000a00 */
[----:B------:R-:W-:-:S04]  /*10a90*/  IADD3 R2, P1, P2, R4, UR4, R6 ;  /* 0x0000000404027c10 */ /* 0x000fc8000fa3e006 */
[----:B------:R-:W-:Y:S02]  /*10aa0*/  LOP3.LUT R2, RZ, R2, RZ, 0x33, !PT ;  /* 0x00000002ff027212 */ /* 0x000fe400078e33ff */
[----:B------:R-:W-:Y:S02]  /*10ab0*/  IADD3.X R3, PT, PT, R5, UR10, RZ, P1, P2 ;  /* 0x0000000a05037c10 */ /* 0x000fe40008fe44ff */
[----:B0-----:R-:W-:Y:S02]  /*10ac0*/  IADD3 R4, P1, PT, R2, UR12, RZ ;  /* 0x0000000c02047c10 */ /* 0x001fe4000ff3e0ff */
[----:B------:R-:W-:-:S04]  /*10ad0*/  LOP3.LUT R2, RZ, R3, RZ, 0x33, !PT ;  /* 0x00000003ff027212 */ /* 0x000fc800078e33ff */
[----:B------:R-:W-:-:S07]  /*10ae0*/  IADD3.X R3, PT, PT, R2, UR13, RZ, P1, !PT ;  /* 0x0000000d02037c10 */ /* 0x000fce0008ffe4ff */
.L_x_6050:
[----:B------:R-:W-:Y:S05]  /*10af0*/  BSYNC.RECONVERGENT B1 ;  /* 0x0000000000017941 */ /* 0x000fea0003800200 */
.L_x_6046:
        /* <DEDUP_REMOVED lines=16> */
.L_x_6056:
[----:B------:R-:W-:Y:S05]  /*10c00*/  BSYNC.RECONVERGENT B2 ;  /* 0x0000000000027941 */ /* 0x000fea0003800200 */
.L_x_6055:
[--C-:B-----5:R-:W-:Y:S02]  /*10c10*/  IADD3 R4, P1, P2, R2, UR7, R5.reuse ;  /* 0x0000000702047c10 */ /* 0x120fe4000fa3e005 */
[----:B------:R-:W-:-:S04]  /*10c20*/  SHF.R.S32.HI R5, RZ, 0x1f, R5 ;  /* 0x0000001fff057819 */ /* 0x000fc80000011405 */
[----:B------:R-:W-:Y:S01]  /*10c30*/  IADD3.X R3, PT, PT, R3, UR5, R5, P1, P2 ;  /* 0x0000000503037c10 */ /* 0x000fe20008fe4405 */
[----:B------:R-:W-:Y:S06]  /*10c40*/  BRA `(.L_x_6057) ;  /* 0x0000000000407947 */ /* 0x000fec0003800000 */
.L_x_6054:
        /* <DEDUP_REMOVED lines=8> */
.L_x_6059:
[----:B------:R-:W-:Y:S05]  /*10cd0*/  BSYNC.RECONVERGENT B2 ;  /* 0x0000000000027941 */ /* 0x000fea0003800200 */
.L_x_6058:
[----:B------:R-:W0:Y:S01]  /*10ce0*/  LDCU.64 UR12, c[0x0][0x3c0] ;  /* 0x00007800ff0c77ac */ /* 0x000e220008000a00 */
[----:B------:R-:W-:-:S04]  /*10cf0*/  IADD3 R2, P1, P2, R4, UR4, R6 ;  /* 0x0000000404027c10 */ /* 0x000fc8000fa3e006 */
[----:B------:R-:W-:Y:S02]  /*10d00*/  LOP3.LUT R2, RZ, R2, RZ, 0x33, !PT ;  /* 0x00000002ff027212 */ /* 0x000fe400078e33ff */
[----:B------:R-:W-:Y:S02]  /*10d10*/  IADD3.X R3, PT, PT, R5, UR10, RZ, P1, P2 ;  /* 0x0000000a05037c10 */ /* 0x000fe40008fe44ff */
[----:B0-----:R-:W-:Y:S02]  /*10d20*/  IADD3 R4, P1, PT, R2, UR12, RZ ;  /* 0x0000000c02047c10 */ /* 0x001fe4000ff3e0ff */
[----:B------:R-:W-:-:S04]  /*10d30*/  LOP3.LUT R2, RZ, R3, RZ, 0x33, !PT ;  /* 0x00000003ff027212 */ /* 0x000fc800078e33ff */
[----:B------:R-:W-:-:S07]  /*10d40*/  IADD3.X R3, PT, PT, R2, UR13, RZ, P1, !PT ;  /* 0x0000000d02037c10 */ /* 0x000fce0008ffe4ff */
.L_x_6057:
[----:B------:R-:W-:Y:S05]  /*10d50*/  BSYNC.RECONVERGENT B1 ;  /* 0x0000000000017941 */ /* 0x000fea0003800200 */
.L_x_6053:
        /* <DEDUP_REMOVED lines=16> */
.L_x_6063:
[----:B------:R-:W-:Y:S05]  /*10e60*/  BSYNC.RECONVERGENT B2 ;  /* 0x0000000000027941 */ /* 0x000fea0003800200 */
.L_x_6062:
[--C-:B-----5:R-:W-:Y:S02]  /*10e70*/  IADD3 R4, P1, P2, R2, UR7, R5.reuse ;  /* 0x0000000702047c10 */ /* 0x120fe4000fa3e005 */
[----:B------:R-:W-:-:S04]  /*10e80*/  SHF.R.S32.HI R5, RZ, 0x1f, R5 ;  /* 0x0000001fff057819 */ /* 0x000fc80000011405 */
[----:B------:R-:W-:Y:S01]  /*10e90*/  IADD3.X R3, PT, PT, R3, UR5, R5, P1, P2 ;  /* 0x0000000503037c10 */ /* 0x000fe20008fe4405 */
[----:B------:R-:W-:Y:S06]  /*10ea0*/  BRA `(.L_x_6064) ;  /* 0x0000000000407947 */ /* 0x000fec0003800000 */
.L_x_6061:
        /* <DEDUP_REMOVED lines=8> */
.L_x_6066:
[----:B------:R-:W-:Y:S05]  /*10f30*/  BSYNC.RECONVERGENT B2 ;  /* 0x0000000000027941 */ /* 0x000fea0003800200 */
.L_x_6065:
[----:B------:R-:W0:Y:S01]  /*10f40*/  LDCU.64 UR12, c[0x0][0x3c0] ;  /* 0x00007800ff0c77ac */ /* 0x000e220008000a00 */
[----:B------:R-:W-:-:S04]  /*10f50*/  IADD3 R2, P1, P2, R4, UR4, R6 ;  /* 0x0000000404027c10 */ /* 0x000fc8000fa3e006 */
[----:B------:R-:W-:Y:S02]  /*10f60*/  LOP3.LUT R2, RZ, R2, RZ, 0x33, !PT ;  /* 0x00000002ff027212 */ /* 0x000fe400078e33ff */
[----:B------:R-:W-:Y:S02]  /*10f70*/  IADD3.X R3, PT, PT, R5, UR10, RZ, P1, P2 ;  /* 0x0000000a05037c10 */ /* 0x000fe40008fe44ff */
[----:B0-----:R-:W-:Y:S02]  /*10f80*/  IADD3 R4, P1, PT, R2, UR12, RZ ;  /* 0x0000000c02047c10 */ /* 0x001fe4000ff3e0ff */
[----:B------:R-:W-:-:S04]  /*10f90*/  LOP3.LUT R2, RZ, R3, RZ, 0x33, !PT ;  /* 0x00000003ff027212 */ /* 0x000fc800078e33ff */
[----:B------:R-:W-:-:S07]  /*10fa0*/  IADD3.X R3, PT, PT, R2, UR13, RZ, P1, !PT ;  /* 0x0000000d02037c10 */ /* 0x000fce0008ffe4ff */
.L_x_6064:
[----:B------:R-:W-:Y:S05]  /*10fb0*/  BSYNC.RECONVERGENT B1 ;  /* 0x0000000000017941 */ /* 0x000fea0003800200 */
.L_x_6060:
        /* <DEDUP_REMOVED lines=16> */
.L_x_6070:
[----:B------:R-:W-:Y:S05]  /*110c0*/  BSYNC.RECONVERGENT B2 ;  /* 0x0000000000027941 */ /* 0x000fea0003800200 */
.L_x_6069:
[--C-:B-----5:R-:W-:Y:S02]  /*110d0*/  IADD3 R4, P1, P2, R2, UR7, R5.reuse ;  /* 0x0000000702047c10 */ /* 0x120fe4000fa3e005 */
[----:B------:R-:W-:-:S04]  /*110e0*/  SHF.R.S32.HI R5, RZ, 0x1f, R5 ;  /* 0x0000001fff057819 */ /* 0x000fc80000011405 */
[----:B------:R-:W-:Y:S01]  /*110f0*/  IADD3.X R3, PT, PT, R3, UR5, R5, P1, P2 ;  /* 0x0000000503037c10 */ /* 0x000fe20008fe4405 */
[----:B------:R-:W-:Y:S06]  /*11100*/  BRA `(.L_x_6071) ;  /* 0x0000000000407947 */ /* 0x000fec0003800000 */
.L_x_6068:
        /* <DEDUP_REMOVED lines=8> */
.L_x_6073:
[----:B------:R-:W-:Y:S05]  /*11190*/  BSYNC.RECONVERGENT B2 ;  /* 0x0000000000027941 */ /* 0x000fea0003800200 */
.L_x_6072:
[----:B------:R-:W0:Y:S01]  /*111a0*/  LDCU.64 UR12, c[0x0][0x3c0] ;  /* 0x00007800ff0c77ac */ /* 0x000e220008000a00 */
[----:B------:R-:W-:-:S04]  /*111b0*/  IADD3 R2, P1, P2, R4, UR4, R6 ;  /* 0x0000000404027c10 */ /* 0x000fc8000fa3e006 */
[----:B------:R-:W-:Y:S02]  /*111c0*/  LOP3.LUT R2, RZ, R2, RZ, 0x33, !PT ;  /* 0x00000002ff027212 */ /* 0x000fe400078e33ff */
[----:B------:R-:W-:Y:S02]  /*111d0*/  IADD3.X R3, PT, PT, R5, UR10, RZ, P1, P2 ;  /* 0x0000000a05037c10 */ /* 0x000fe40008fe44ff */
[----:B0-----:R-:W-:Y:S02]  /*111e0*/  IADD3 R4, P1, PT, R2, UR12, RZ ;  /* 0x0000000c02047c10 */ /* 0x001fe4000ff3e0ff */
[----:B------:R-:W-:-:S04]  /*111f0*/  LOP3.LUT R2, RZ, R3, RZ, 0x33, !PT ;  /* 0x00000003ff027212 */ /* 0x000fc800078e33ff */
[----:B------:R-:W-:-:S07]  /*11200*/  IADD3.X R3, PT, PT, R2, UR13, RZ, P1, !PT ;  /* 0x0000000d02037c10 */ /* 0x000fce0008ffe4ff */
.L_x_6071:
[----:B------:R-:W-:Y:S05]  /*11210*/  BSYNC.RECONVERGENT B1 ;  /* 0x0000000000017941 */ /* 0x000fea0003800200 */
.L_x_6067:
        /* <DEDUP_REMOVED lines=16> */
.L_x_6077:
[----:B------:R-:W-:Y:S05]  /*11320*/  BSYNC.RECONVERGENT B2 ;  /* 0x0000000000027941 */ /* 0x000fea0003800200 */
.L_x_6076:
[--C-:B-----5:R-:W-:Y:S02]  /*11330*/  IADD3 R4, P1, P2, R2, UR7, R5.reuse ;  /* 0x0000000702047c10 */ /* 0x120fe4000fa3e005 */
[----:B------:R-:W-:-:S04]  /*11340*/  SHF.R.S32.HI R5, RZ, 0x1f, R5 ;  /* 0x0000001fff057819 */ /* 0x000fc80000011405 */
[----:B------:R-:W-:Y:S01]  /*11350*/  IADD3.X R3, PT, PT, R3, UR5, R5, P1, P2 ;  /* 0x0000000503037c10 */ /* 0x000fe20008fe4405 */
[----:B------:R-:W-:Y:S06]  /*11360*/  BRA `(.L_x_6078) ;  /* 0x0000000000407947 */ /* 0x000fec0003800000 */
.L_x_6075:
        /* <DEDUP_REMOVED lines=8> */
.L_x_6080:
[----:B------:R-:W-:Y:S05]  /*113f0*/  BSYNC.RECONVERGENT B2 ;  /* 0x0000000000027941 */ /* 0x000fea0003800200 */
.L_x_6079:
[----:B------:R-:W0:Y:S01]  /*11400*/  LDCU.64 UR12, c[0x0][0x3c0] ;  /* 0x00007800ff0c77ac */ /* 0x000e220008000a00 */
[----:B------:R-:W-:-:S04]  /*11410*/  IADD3 R2, P1, P2, R4, UR4, R6 ;  /* 0x0000000404027c10 */ /* 0x000fc8000fa3e006 */
[----:B------:R-:W-:Y:S02]  /*11420*/  LOP3.LUT R2, RZ, R2, RZ, 0x33, !PT ;  /* 0x00000002ff027212 */ /* 0x000fe400078e33ff */
[----:B------:R-:W-:Y:S02]  /*11430*/  IADD3.X R3, PT, PT, R5, UR10, RZ, P1, P2 ;  /* 0x0000000a05037c10 */ /* 0x000fe40008fe44ff */
[----:B0-----:R-:W-:Y:S02]  /*11440*/  IADD3 R4, P1, PT, R2, UR12, RZ ;  /* 0x0000000c02047c10 */ /* 0x001fe4000ff3e0ff */
[----:B------:R-:W-:-:S04]  /*11450*/  LOP3.LUT R2, RZ, R3, RZ, 0x33, !PT ;  /* 0x00000003ff027212 */ /* 0x000fc800078e33ff */
[----:B------:R-:W-:-:S07]  /*11460*/  IADD3.X R3, PT, PT, R2, UR13, RZ, P1, !PT ;  /* 0x0000000d02037c10 */ /* 0x000fce0008ffe4ff */
.L_x_6078:
[----:B------:R-:W-:Y:S05]  /*11470*/  BSYNC.RECONVERGENT B1 ;  /* 0x0000000000017941 */ /* 0x000fea0003800200 */
.L_x_6074:
        /* <DEDUP_REMOVED lines=16> */
.L_x_6084:
[----:B------:R-:W-:Y:S05]  /*11580*/  BSYNC.RECONVERGENT B2 ;  /* 0x0000000000027941 */ /* 0x000fea0003800200 */
.L_x_6083:
[--C-:B-----5:R-:W-:Y:S02]  /*11590*/  IADD3 R4, P1, P2, R2, UR7, R5.reuse ;  /* 0x0000000702047c10 */ /* 0x120fe4000fa3e005 */
[----:B------:R-:W-:-:S04]  /*115a0*/  SHF.R.S32.HI R5, RZ, 0x1f, R5 ;  /* 0x0000001fff057819 */ /* 0x000fc80000011405 */
[----:B------:R-:W-:Y:S01]  /*115b0*/  IADD3.X R3, PT, PT, R3, UR5, R5, P1, P2 ;  /* 0x0000000503037c10 */ /* 0x000fe20008fe4405 */
[----:B------:R-:W-:Y:S06]  /*115c0*/  BRA `(.L_x_6085) ;  /* 0x0000000000407947 */ /* 0x000fec0003800000 */
.L_x_6082:
        /* <DEDUP_REMOVED lines=8> */
.L_x_6087:
[----:B------:R-:W-:Y:S05]  /*11650*/  BSYNC.RECONVERGENT B2 ;  /* 0x0000000000027941 */ /* 0x000fea0003800200 */
.L_x_6086:
[----:B------:R-:W0:Y:S01]  /*11660*/  LDCU.64 UR12, c[0x0][0x3c0] ;  /* 0x00007800ff0c77ac */ /* 0x000e220008000a00 */
[----:B------:R-:W-:-:S04]  /*11670*/  IADD3 R2, P1, P2, R4, UR4, R6 ;  /* 0x0000000404027c10 */ /* 0x000fc8000fa3e006 */
[----:B------:R-:W-:Y:S02]  /*11680*/  LOP3.LUT R2, RZ, R2, RZ, 0x33, !PT ;  /* 0x00000002ff027212 */ /* 0x000fe400078e33ff */
[----:B------:R-:W-:Y:S02]  /*11690*/  IADD3.X R3, PT, PT, R5, UR10, RZ, P1, P2 ;  /* 0x0000000a05037c10 */ /* 0x000fe40008fe44ff */
[----:B0-----:R-:W-:Y:S02]  /*116a0*/  IADD3 R4, P1, PT, R2, UR12, RZ ;  /* 0x0000000c02047c10 */ /* 0x001fe4000ff3e0ff */
[----:B------:R-:W-:-:S04]  /*116b0*/  LOP3.LUT R2, RZ, R3, RZ, 0x33, !PT ;  /* 0x00000003ff027212 */ /* 0x000fc800078e33ff */
[----:B------:R-:W-:-:S07]  /*116c0*/  IADD3.X R3, PT, PT, R2, UR13, RZ, P1, !PT ;  /* 0x0000000d02037c10 */ /* 0x000fce0008ffe4ff */
.L_x_6085:
[----:B------:R-:W-:Y:S05]  /*116d0*/  BSYNC.RECONVERGENT B1 ;  /* 0x0000000000017941 */ /* 0x000fea0003800200 */
.L_x_6081:
        /* <DEDUP_REMOVED lines=16> */
.L_x_6091:
[----:B------:R-:W-:Y:S05]  /*117e0*/  BSYNC.RECONVERGENT B2 ;  /* 0x0000000000027941 */ /* 0x000fea0003800200 */
.L_x_6090:
[--C-:B-----5:R-:W-:Y:S02]  /*117f0*/  IADD3 R4, P1, P2, R2, UR7, R5.reuse ;  /* 0x0000000702047c10 */ /* 0x120fe4000fa3e005 */
[----:B------:R-:W-:-:S04]  /*11800*/  SHF.R.S32.HI R5, RZ, 0x1f, R5 ;  /* 0x0000001fff057819 */ /* 0x000fc80000011405 */
[----:B------:R-:W-:Y:S01]  /*11810*/  IADD3.X R3, PT, PT, R3, UR5, R5, P1, P2 ;  /* 0x0000000503037c10 */ /* 0x000fe20008fe4405 */
[----:B------:R-:W-:Y:S06]  /*11820*/  BRA `(.L_x_6092) ;  /* 0x0000000000407947 */ /* 0x000fec0003800000 */
.L_x_6089:
        /* <DEDUP_REMOVED lines=8> */
.L_x_6094:
[----:B------:R-:W-:Y:S05]  /*118b0*/  BSYNC.RECONVERGENT B2 ;  /* 0x0000000000027941 */ /* 0x000fea0003800200 */
.L_x_6093:
[----:B------:R-:W0:Y:S01]  /*118c0*/  LDCU.64 UR12, c[0x0][0x3c0] ;  /* 0x00007800ff0c77ac */ /* 0x000e220008000a00 */
[----:B------:R-:W-:-:S04]  /*118d0*/  IADD3 R2, P1, P2, R4, UR4, R6 ;  /* 0x0000000404027c10 */ /* 0x000fc8000fa3e006 */
[----:B------:R-:W-:Y:S02]  /*118e0*/  LOP3.LUT R2, RZ, R2, RZ, 0x33, !PT ;  /* 0x00000002ff027212 */ /* 0x000fe400078e33ff */
[----:B------:R-:W-:Y:S02]  /*118f0*/  IADD3.X R3, PT, PT, R5, UR10, RZ, P1, P2 ;  /* 0x0000000a05037c10 */ /* 0x000fe40008fe44ff */
[----:B0-----:R-:W-:Y:S02]  /*11900*/  IADD3 R4, P1, PT, R2, UR12, RZ ;  /* 0x0000000c02047c10 */ /* 0x001fe4000ff3e0ff */
[----:B------:R-:W-:-:S04]  /*11910*/  LOP3.LUT R2, RZ, R3, RZ, 0x33, !PT ;  /* 0x00000003ff027212 */ /* 0x000fc800078e33ff */
[----:B------:R-:W-:-:S07]  /*11920*/  IADD3.X R3, PT, PT, R2, UR13, RZ, P1, !PT ;  /* 0x0000000d02037c10 */ /* 0x000fce0008ffe4ff */
.L_x_6092:
[----:B------:R-:W-:Y:S05]  /*11930*/  BSYNC.RECONVERGENT B1 ;  /* 0x0000000000017941 */ /* 0x000fea0003800200 */
.L_x_6088:
        /* <DEDUP_REMOVED lines=16> */
.L_x_6098:
[----:B------:R-:W-:Y:S05]  /*11a40*/  BSYNC.RECONVERGENT B2 ;  /* 0x0000000000027941 */ /* 0x000fea0003800200 */
.L_x_6097:
[--C-:B-----5:R-:W-:Y:S02]  /*11a50*/  IADD3 R4, P1, P2, R2, UR7, R5.reuse ;  /* 0x0000000702047c10 */ /* 0x120fe4000fa3e005 */
[----:B------:R-:W-:-:S04]  /*11a60*/  SHF.R.S32.HI R5, RZ, 0x1f, R5 ;  /* 0x0000001fff057819 */ /* 0x000fc80000011405 */
[----:B------:R-:W-:Y:S01]  /*11a70*/  IADD3.X R3, PT, PT, R3, UR5, R5, P1, P2 ;  /* 0x0000000503037c10 */ /* 0x000fe20008fe4405 */
[----:B------:R-:W-:Y:S06]  /*11a80*/  BRA `(.L_x_6099) ;  /* 0x0000000000407947 */ /* 0x000fec0003800000 */
.L_x_6096:
        /* <DEDUP_REMOVED lines=8> */
.L_x_6101:
[----:B------:R-:W-:Y:S05]  /*11b10*/  BSYNC.RECONVERGENT B2 ;  /* 0x0000000000027941 */ /* 0x000fea0003800200 */
.L_x_6100:
[----:B------:R-:W0:Y:S01]  /*11b20*/  LDCU.64 UR12, c[0x0][0x3c0] ;  /* 0x00007800ff0c77ac */ /* 0x000e220008000a00 */
[----:B------:R-:W-:-:S04]  /*11b30*/  IADD3 R2, P1, P2, R4, UR4, R6 ;  /* 0x0000000404027c10 */ /* 0x000fc8000fa3e006 */
[----:B------:R-:W-:Y:S02]  /*11b40*/  LOP3.LUT R2, RZ, R2, RZ, 0x33, !PT ;  /* 0x00000002ff027212 */ /* 0x000fe400078e33ff */
[----:B------:R-:W-:Y:S02]  /*11b50*/  IADD3.X R3, PT, PT, R5, UR10, RZ, P1, P2 ;  /* 0x0000000a05037c10 */ /* 0x000fe40008fe44ff */
[----:B0-----:R-:W-:Y:S02]  /*11b60*/  IADD3 R4, P1, PT, R2, UR12, RZ ;  /* 0x0000000c02047c10 */ /* 0x001fe4000ff3e0ff */
[----:B------:R-:W-:-:S04]  /*11b70*/  LOP3.LUT R2, RZ, R3, RZ, 0x33, !PT ;  /* 0x00000003ff027212 */ /* 0x000fc800078e33ff */
[----:B------:R-:W-:-:S07]  /*11b80*/  IADD3.X R3, PT, PT, R2, UR13, RZ, P1, !PT ;  /* 0x0000000d02037c10 */ /* 0x000fce0008ffe4ff */
.L_x_6099:
[----:B------:R-:W-:Y:S05]  /*11b90*/  BSYNC.RECONVERGENT B1 ;  /* 0x0000000000017941 */ /* 0x000fea0003800200 */
.L_x_6095:
        /* <DEDUP_REMOVED lines=16> */
.L_x_6105:
[----:B------:R-:W-:Y:S05]  /*11ca0*/  BSYNC.RECONVERGENT B2 ;  /* 0x0000000000027941 */ /* 0x000fea0003800200 */
.L_x_6104:
[--C-:B-----5:R-:W-:Y:S02]  /*11cb0*/  IADD3 R4, P1, P2, R2, UR7, R5.reuse ;  /* 0x0000000702047c10 */ /* 0x120fe4000fa3e005 */
[----:B------:R-:W-:-:S04]  /*11cc0*/  SHF.R.S32.HI R5, RZ, 0x1f, R5 ;  /* 0x0000001fff057819 */ /* 0x000fc80000011405 */
[----:B------:R-:W-:Y:S01]  /*11cd0*/  IADD3.X R3, PT, PT, R3, UR5, R5, P1, P2 ;  /* 0x0000000503037c10 */ /* 0x000fe20008fe4405 */
[----:B------:R-:W-:Y:S06]  /*11ce0*/  BRA `(.L_x_6106) ;  /* 0x0000000000407947 */ /* 0x000fec0003800000 */
.L_x_6103:
        /* <DEDUP_REMOVED lines=8> */
.L_x_6108:
[----:B------:R-:W-:Y:S05]  /*11d70*/  BSYNC.RECONVERGENT B2 ;  /* 0x0000000000027941 */ /* 0x000fea0003800200 */
.L_x_6107:
[----:B------:R-:W0:Y:S01]  /*11d80*/  LDCU.64 UR12, c[0x0][0x3c0] ;  /* 0x00007800ff0c77ac */ /* 0x000e220008000a00 */
[----:B------:R-:W-:-:S04]  /*11d90*/  IADD3 R2, P1, P2, R4, UR4, R6 ;  /* 0x0000000404027c10 */ /* 0x000fc8000fa3e006 */
[----:B------:R-:W-:Y:S02]  /*11da0*/  LOP3.LUT R2, RZ, R2, RZ, 0x33, !PT ;  /* 0x00000002ff027212 */ /* 0x000fe400078e33ff */
[----:B------:R-:W-:Y:S02]  /*11db0*/  IADD3.X R3, PT, PT, R5, UR10, RZ, P1, P2 ;  /* 0x0000000a05037c10 */ /* 0x000fe40008fe44ff */
[----:B0-----:R-:W-:Y:S02]  /*11dc0*/  IADD3 R4, P1, PT, R2, UR12, RZ ;  /* 0x0000000c02047c10 */ /* 0x001fe4000ff3e0ff */
[----:B------:R-:W-:-:S04]  /*11dd0*/  LOP3.LUT R2, RZ, R3, RZ, 0x33, !PT ;  /* 0x00000003ff027212 */ /* 0x000fc800078e33ff */
[----:B------:R-:W-:-:S07]  /*11de0*/  IADD3.X R3, PT, PT, R2, UR13, RZ, P1, !PT ;  /* 0x0000000d02037c10 */ /* 0x000fce0008ffe4ff */
.L_x_6106:
[----:B------:R-:W-:Y:S05]  /*11df0*/  BSYNC.RECONVERGENT B1 ;  /* 0x0000000000017941 */ /* 0x000fea0003800200 */
.L_x_6102:
        /* <DEDUP_REMOVED lines=16> */
.L_x_6112:
[----:B------:R-:W-:Y:S05]  /*11f00*/  BSYNC.RECONVERGENT B2 ;  /* 0x0000000000027941 */ /* 0x000fea0003800200 */
.L_x_6111:
[--C-:B-----5:R-:W-:Y:S02]  /*11f10*/  IADD3 R4, P1, P2, R2, UR7, R5.reuse ;  /* 0x0000000702047c10 */ /* 0x120fe4000fa3e005 */
[----:B------:R-:W-:-:S04]  /*11f20*/  SHF.R.S32.HI R5, RZ, 0x1f, R5 ;  /* 0x0000001fff057819 */ /* 0x000fc80000011405 */
[----:B------:R-:W-:Y:S01]  /*11f30*/  IADD3.X R3, PT, PT, R3, UR5, R5, P1, P2 ;  /* 0x0000000503037c10 */ /* 0x000fe20008fe4405 */
[----:B------:R-:W-:Y:S06]  /*11f40*/  BRA `(.L_x_6113) ;  /* 0x0000000000407947 */ /* 0x000fec0003800000 */
.L_x_6110:
        /* <DEDUP_REMOVED lines=8> */
.L_x_6115:
[----:B------:R-:W-:Y:S05]  /*11fd0*/  BSYNC.RECONVERGENT B2 ;  /* 0x0000000000027941 */ /* 0x000fea0003800200 */
.L_x_6114:
[----:B------:R-:W0:Y:S01]  /*11fe0*/  LDCU.64 UR12, c[0x0][0x3c0] ;  /* 0x00007800ff0c77ac */ /* 0x000e220008000a00 */
[----:B------:R-:W-:-:S04]  /*11ff0*/  IADD3 R2, P1, P2, R4, UR4, R6 ;  /* 0x0000000404027c10 */ /* 0x000fc8000fa3e006 */
[----:B------:R-:W-:Y:S02]  /*12000*/  LOP3.LUT R2, RZ, R2, RZ, 0x33, !PT ;  /* 0x00000002ff027212 */ /* 0x000fe400078e33ff */
[----:B------:R-:W-:Y:S02]  /*12010*/  IADD3.X R3, PT, PT, R5, UR10, RZ, P1, P2 ;  /* 0x0000000a05037c10 */ /* 0x000fe40008fe44ff */
[----:B0-----:R-:W-:Y:S02]  /*12020*/  IADD3 R4, P1, PT, R2, UR12, RZ ;  /* 0x0000000c02047c10 */ /* 0x001fe4000ff3e0ff */
[----:B------:R-:W-:-:S04]  /*12030*/  LOP3.LUT R2, RZ, R3, RZ, 0x33, !PT ;  /* 0x00000003ff027212 */ /* 0x000fc800078e33ff */
[----:B------:R-:W-:-:S07]  /*12040*/  IADD3.X R3, PT, PT, R2, UR13, RZ, P1, !PT ;  /* 0x0000000d02037c10 */ /* 0x000fce0008ffe4ff */
.L_x_6113:
[----:B------:R-:W-:Y:S05]  /*12050*/  BSYNC.RECONVERGENT B1 ;  /* 0x0000000000017941 */ /* 0x000fea0003800200 */
.L_x_6109:
        /* <DEDUP_REMOVED lines=16> */
.L_x_6119:
[----:B------:R-:W-:Y:S05]  /*12160*/  BSYNC.RECONVERGENT B2 ;  /* 0x0000000000027941 */ /* 0x000fea0003800200 */
.L_x_6118:
[--C-:B-----5:R-:W-:Y:S02]  /*12170*/  IADD3 R4, P1, P2, R2, UR7, R5.reuse ;  /* 0x0000000702047c10 */ /* 0x120fe4000fa3e005 */
[----:B------:R-:W-:-:S04]  /*12180*/  SHF.R.S32.HI R5, RZ, 0x1f, R5 ;  /* 0x0000001fff057819 */ /* 0x000fc80000011405 */
[----:B------:R-:W-:Y:S01]  /*12190*/  IADD3.X R3, PT, PT, R3, UR5, R5, P1, P2 ;  /* 0x0000000503037c10 */ /* 0x000fe20008fe4405 */
[----:B------:R-:W-:Y:S06]  /*121a0*/  BRA `(.L_x_6120) ;  /* 0x0000000000407947 */ /* 0x000fec0003800000 */
.L_x_6117:
        /* <DEDUP_REMOVED lines=8> */
.L_x_6122:
[----:B------:R-:W-:Y:S05]  /*12230*/  BSYNC.RECONVERGENT B2 ;  /* 0x0000000000027941 */ /* 0x000fea0003800200 */
.L_x_6121:
[----:B------:R-:W0:Y:S01]  /*12240*/  LDCU.64 UR12, c[0x0][0x3c0] ;  /* 0x00007800ff0c77ac */ /* 0x000e220008000a00 */
[----:B------:R-:W-:-:S04]  /*12250*/  IADD3 R2, P1, P2, R4, UR4, R6 ;  /* 0x0000000404027c10 */ /* 0x000fc8000fa3e006 */
[----:B------:R-:W-:Y:S02]  /*12260*/  LOP3.LUT R2, RZ, R2, RZ, 0x33, !PT ;  /* 0x00000002ff027212 */ /* 0x000fe400078e33ff */
[----:B------:R-:W-:Y:S02]  /*12270*/  IADD3.X R3, PT, PT, R5, UR10, RZ, P1, P2 ;  /* 0x0000000a05037c10 */ /* 0x000fe40008fe44ff */
[----:B0-----:R-:W-:Y:S02]  /*12280*/  IADD3 R4, P1, PT, R2, UR12, RZ ;  /* 0x0000000c02047c10 */ /* 0x001fe4000ff3e0ff */
[----:B------:R-:W-:-:S04]  /*12290*/  LOP3.LUT R2, RZ, R3, RZ, 0x33, !PT ;  /* 0x00000003ff027212 */ /* 0x000fc800078e33ff */
[----:B------:R-:W-:-:S07]  /*122a0*/  IADD3.X R3, PT, PT, R2, UR13, RZ, P1, !PT ;  /* 0x0000000d02037c10 */ /* 0x000fce0008ffe4ff */
.L_x_6120:
[----:B------:R-:W-:Y:S05]  /*122b0*/  BSYNC.RECONVERGENT B1 ;  /* 0x0000000000017941 */ /* 0x000fea0003800200 */
.L_x_6116:
        /* <DEDUP_REMOVED lines=16> */
.L_x_6126:
[----:B------:R-:W-:Y:S05]  /*123c0*/  BSYNC.RECONVERGENT B2 ;  /* 0x0000000000027941 */ /* 0x000fea0003800200 */
.L_x_6125:
[--C-:B-----5:R-:W-:Y:S02]  /*123d0*/  IADD3 R4, P1, P2, R2, UR7, R5.reuse ;  /* 0x0000000702047c10 */ /* 0x120fe4000fa3e005 */
[----:B------:R-:W-:-:S04]  /*123e0*/  SHF.R.S32.HI R5, RZ, 0x1f, R5 ;  /* 0x0000001fff057819 */ /* 0x000fc80000011405 */
[----:B------:R-:W-:Y:S01]  /*123f0*/  IADD3.X R3, PT, PT, R3, UR5, R5, P1, P2 ;  /* 0x0000000503037c10 */ /* 0x000fe20008fe4405 */
[----:B------:R-:W-:Y:S06]  /*12400*/  BRA `(.L_x_6127) ;  /* 0x0000000000407947 */ /* 0x000fec0003800000 */
.L_x_6124:
        /* <DEDUP_REMOVED lines=8> */
.L_x_6129:
[----:B------:R-:W-:Y:S05]  /*12490*/  BSYNC.RECONVERGENT B2 ;  /* 0x0000000000027941 */ /* 0x000fea0003800200 */
.L_x_6128:
[----:B------:R-:W0:Y:S01]  /*124a0*/  LDCU.64 UR12, c[0x0][0x3c0] ;  /* 0x00007800ff0c77ac */ /* 0x000e220008000a00 */
[----:B------:R-:W-:-:S04]  /*124b0*/  IADD3 R2, P1, P2, R4, UR4, R6 ;  /* 0x0000000404027c10 */ /* 0x000fc8000fa3e006 */
[----:B------:R-:W-:Y:S02]  /*124c0*/  LOP3.LUT R2, RZ, R2, RZ, 0x33, !PT ;  /* 0x00000002ff027212 */ /* 0x000fe400078e33ff */
[----:B------:R-:W-:Y:S02]  /*124d0*/  IADD3.X R3, PT, PT, R5, UR10, RZ, P1, P2 ;  /* 0x0000000a05037c10 */ /* 0x000fe40008fe44ff */
[----:B0-----:R-:W-:Y:S02]  /*124e0*/  IADD3 R4, P1, PT, R2, UR12, RZ ;  /* 0x0000000c02047c10 */ /* 0x001fe4000ff3e0ff */
[----:B------:R-:W-:-:S04]  /*124f0*/  LOP3.LUT R2, RZ, R3, RZ, 0x33, !PT ;  /* 0x00000003ff027212 */ /* 0x000fc800078e33ff */
[----:B------:R-:W-:-:S07]  /*12500*/  IADD3.X R3, PT, PT, R2, UR13, RZ, P1, !PT ;  /* 0x0000000d02037c10 */ /* 0x000fce0008ffe4ff */
.L_x_6127:
[----:B------:R-:W-:Y:S05]  /*12510*/  BSYNC.RECONVERGENT B1 ;  /* 0x0000000000017941 */ /* 0x000fea0003800200 */
.L_x_6123:
        /* <DEDUP_REMOVED lines=16> */
.L_x_6133:
[----:B------:R-:W-:Y:S05]  /*12620*/  BSYNC.RECONVERGENT B2 ;  /* 0x0000000000027941 */ /* 0x000fea0003800200 */
.L_x_6132:
[--C-:B-----5:R-:W-:Y:S02]  /*12630*/  IADD3 R4, P1, P2, R2, UR7, R5.reuse ;  /* 0x0000000702047c10 */ /* 0x120fe4000fa3e005 */
[----:B------:R-:W-:-:S04]  /*12640*/  SHF.R.S32.HI R5, RZ, 0x1f, R5 ;  /* 0x0000001fff057819 */ /* 0x000fc80000011405 */
[----:B------:R-:W-:Y:S01]  /*12650*/  IADD3.X R3, PT, PT, R3, UR5, R5, P1, P2 ;  /* 0x0000000503037c10 */ /* 0x000fe20008fe4405 */
[----:B------:R-:W-:Y:S06]  /*12660*/  BRA `(.L_x_6134) ;  /* 0x0000000000407947 */ /* 0x000fec0003800000 */
.L_x_6131:
        /* <DEDUP_REMOVED lines=8> */
.L_x_6136:
[----:B------:R-:W-:Y:S05]  /*126f0*/  BSYNC.RECONVERGENT B2 ;  /* 0x0000000000027941 */ /* 0x000fea0003800200 */
.L_x_6135:
[----:B------:R-:W0:Y:S01]  /*12700*/  LDCU.64 UR12, c[0x0][0x3c0] ;  /* 0x00007800ff0c77ac */ /* 0x000e220008000a00 */
[----:B------:R-:W-:-:S04]  /*12710*/  IADD3 R2, P1, P2, R4, UR4, R6 ;  /* 0x0000000404027c10 */ /* 0x000fc8000fa3e006 */
[----:B------:R-:W-:Y:S02]  /*12720*/  LOP3.LUT R2, RZ, R2, RZ, 0x33, !PT ;  /* 0x00000002ff027212 */ /* 0x000fe400078e33ff */
[----:B------:R-:W-:Y:S02]  /*12730*/  IADD3.X R3, PT, PT, R5, UR10, RZ, P1, P2 ;  /* 0x0000000a05037c10 */ /* 0x000fe40008fe44ff */
[----:B0-----:R-:W-:Y:S02]  /*12740*/  IADD3 R4, P1, PT, R2, UR12, RZ ;  /* 0x0000000c02047c10 */ /* 0x001fe4000ff3e0ff */
[----:B------:R-:W-:-:S04]  /*12750*/  LOP3.LUT R2, RZ, R3, RZ, 0x33, !PT ;  /* 0x00000003ff027212 */ /* 0x000fc800078e33ff */
[----:B------:R-:W-:-:S07]  /*12760*/  IADD3.X R3, PT, PT, R2, UR13, RZ, P1, !PT ;  /* 0x0000000d02037c10 */ /* 0x000fce0008ffe4ff */
.L_x_6134:
[----:B------:R-:W-:Y:S05]  /*12770*/  BSYNC.RECONVERGENT B1 ;  /* 0x0000000000017941 */ /* 0x000fea0003800200 */
.L_x_6130:
        /* <DEDUP_REMOVED lines=10> */
[----:B------:R-:W-:Y:S01]  /*12820*/  IMAD.IADD R23, R32, 0x1, -R23 ;  /* 0x0000000120177824 */ /* 0x000fe200078e0a17 */
[----:B------:R-:W-:Y:S01]  /*12830*/  BSSY.RECONVERGENT B2, `(.L_x_6139) ;  /* 0x0000006000027945 */ /* 0x000fe20003800200 */
[----:B0-----:R-:W-:-:S03]  /*12840*/  CS2R R2, SRZ ;  /* 0x0000000000027805 */ /* 0x001fc6000001ff00 */
[----:B------:R-:W-:Y:S01]  /*12850*/  SHF.R.S32.HI R5, RZ, 0x1f, R23 ;  /* 0x0000001fff057819 */ /* 0x000fe20000011417 */
[----:B------:R-:W-:Y:S06]  /*12860*/  @P0 BRA `(.L_x_6140) ;  /* 0x0000000000080947 */ /* 0x000fec0003800000 */
[----:B------:R-:W0:Y:S02]  /*12870*/  LDC.64 R2, c[0x0][0x3d0] ;  /* 0x0000f400ff027b82 */ /* 0x000e240000000a00 */
[----:B0-----:R-:W5:Y:S02]  /*12880*/  LDG.E.64 R2, desc[UR8][R2.64] ;  /* 0x0000000802027981 */ /* 0x001f64000c1e1b00 */
.L_x_6140:
[----:B------:R-:W-:Y:S05]  /*12890*/  BSYNC.RECONVERGENT B2 ;  /* 0x0000000000027941 */ /* 0x000fea0003800200 */
.L_x_6139:
[----:B-----5:R-:W-:-:S04]  /*128a0*/  IADD3 R23, P1, P2, R2, UR7, R23 ;  /* 0x0000000702177c10 */ /* 0x020fc8000fa3e017 */
[----:B------:R-:W-:Y:S01]  /*128b0*/  IADD3.X R4, PT, PT, R3, UR5, R5, P1, P2 ;  /* 0x0000000503047c10 */ /* 0x000fe20008fe4405 */
[----:B------:R-:W-:Y:S08]  /*128c0*/  BRA `(.L_x_6141) ;  /* 0x0000000000407947 */ /* 0x000ff00003800000 */
.L_x_6138:
        /* <DEDUP_REMOVED lines=8> */
.L_x_6143:
[----:B------:R-:W-:Y:S05]  /*12950*/  BSYNC.RECONVERGENT B2 ;  /* 0x0000000000027941 */ /* 0x000fea0003800200 */
.L_x_6142:
[----:B------:R-:W0:Y:S01]  /*12960*/  LDCU.64 UR12, c[0x0][0x3c0] ;  /* 0x00007800ff0c77ac */ /* 0x000e220008000a00 */
[----:B------:R-:W-:-:S04]  /*12970*/  IADD3 R2, P1, P2, R4, UR4, R32 ;  /* 0x0000000404027c10 */ /* 0x000fc8000fa3e020 */
[----:B------:R-:W-:Y:S02]  /*12980*/  LOP3.LUT R2, RZ, R2, RZ, 0x33, !PT ;  /* 0x00000002ff027212 */ /* 0x000fe400078e33ff */
[----:B------:R-:W-:Y:S02]  /*12990*/  IADD3.X R3, PT, PT, R5, UR10, RZ, P1, P2 ;  /* 0x0000000a05037c10 */ /* 0x000fe40008fe44ff */
[----:B0-----:R-:W-:Y:S02]  /*129a0*/  IADD3 R23, P1, PT, R2, UR12, RZ ;  /* 0x0000000c02177c10 */ /* 0x001fe4000ff3e0ff */
[----:B------:R-:W-:-:S04]  /*129b0*/  LOP3.LUT R2, RZ, R3, RZ, 0x33, !PT ;  /* 0x00000003ff027212 */ /* 0x000fc800078e33ff */
[----:B------:R-:W-:-:S07]  /*129c0*/  IADD3.X R4, PT, PT, R2, UR13, RZ, P1, !PT ;  /* 0x0000000d02047c10 */ /* 0x000fce0008ffe4ff */
.L_x_6141:
[----:B------:R-:W-:Y:S05]  /*129d0*/  BSYNC.RECONVERGENT B1 ;  /* 0x0000000000017941 */ /* 0x000fea0003800200 */
.L_x_6137:
[----:B------:R-:W-:-:S13]  /*129e0*/  ISETP.GE.AND P2, PT, R32, R83, PT ;  /* 0x000000532000720c */ /* 0x000fda0003f46270 */
[----:B------:R-:W0:Y:S01]  /*129f0*/  @!P2 LDS R5, [R0+0xab00] ;  /* 0x00ab00000005a984 */ /* 0x000e220000000800 */
[----:B------:R-:W1:Y:S02]  /*12a00*/  @!P2 LDC.64 R2, c[0x0][0x390] ;  /* 0x0000e400ff02ab82 */ /* 0x000e640000000a00 */
[----:B-1----:R-:W-:-:S04]  /*12a10*/  @!P2 LEA R2, P1, R23, R2, 0x2 ;  /* 0x000000021702a211 */ /* 0x002fc800078210ff */
[----:B------:R-:W-:-:S05]  /*12a20*/  @!P2 LEA.HI.X R3, R23, R3, R4, 0x2, P1 ;  /* 0x000000031703a211 */ /* 0x000fca00008f1404 */
[----:B0-----:R1:W-:Y:S04]  /*12a30*/  @!P2 STG.E desc[UR8][R2.64], R5 ;  /* 0x000000050200a986 */ /* 0x0013e8000c101908 */
.L_x_5999:
[----:B------:R-:W-:Y:S05]  /*12a40*/  BSYNC.RECONVERGENT B0 ;  /* 0x0000000000007941 */ /* 0x000fea0003800200 */
.L_x_5866:
        /* <DEDUP_REMOVED lines=12> */
.L_x_6146:
[----:B------:R-:W-:Y:S05]  /*12b10*/  BSYNC.RECONVERGENT B0 ;  /* 0x0000000000007941 */ /* 0x000fea0003800200 */
.L_x_6145:
[----:B-----5:R-:W-:-:S04]  /*12b20*/  IADD3 R2, P0, PT, R22, R2, RZ ;  /* 0x0000000216027210 */ /* 0x020fc80007f1e0ff */
[----:B------:R-:W-:-:S05]  /*12b30*/  LEA.HI.X.SX32 R3, R22, R3, 0x1, P0 ;  /* 0x0000000316037211 */ /* 0x000fca00000f0eff */
[----:B0-----:R-:W-:Y:S01]  /*12b40*/  STG.E.64 desc[UR8][R4.64], R2 ;  /* 0x0000000204007986 */ /* 0x001fe2000c101b08 */
[----:B------:R-:W-:Y:S05]  /*12b50*/  EXIT ;  /* 0x000000000000794d */ /* 0x000fea0003800000 */
.L_x_6144:
[----:B01----:R-:W0:Y:S01]  /*12b60*/  LDC.64 R4, c[0x0][0x3d8] ;  /* 0x0000f600ff047b82 */ /* 0x003e220000000a00 */
[----:B------:R-:W-:Y:S01]  /*12b70*/  BSSY.RECONVERGENT B0, `(.L_x_6147) ;  /* 0x0000005000007945 */ /* 0x000fe20003800200 */
[----:B------:R-:W-:-:S03]  /*12b80*/  CS2R R2, SRZ ;  /* 0x0000000000027805 */ /* 0x000fc6000001ff00 */
[----:B------:R-:W-:Y:S05]  /*12b90*/  @P0 BRA `(.L_x_6148) ;  /* 0x0000000000080947 */ /* 0x000fea0003800000 */
[----:B------:R-:W1:Y:S02]  /*12ba0*/  LDC.64 R2, c[0x0][0x3d0] ;  /* 0x0000f400ff027b82 */ /* 0x000e640000000a00 */
[----:B-1----:R-:W5:Y:S02]  /*12bb0*/  LDG.E.64 R2, desc[UR8][R2.64] ;  /* 0x0000000802027981 */ /* 0x002f64000c1e1b00 */
.L_x_6148:
[----:B------:R-:W-:Y:S05]  /*12bc0*/  BSYNC.RECONVERGENT B0 ;  /* 0x0000000000007941 */ /* 0x000fea0003800200 */
.L_x_6147:
[----:B-----5:R-:W-:-:S04]  /*12bd0*/  IADD3 R2, P0, PT, R22, R2, RZ ;  /* 0x0000000216027210 */ /* 0x020fc80007f1e0ff */
[----:B------:R-:W-:-:S05]  /*12be0*/  LEA.HI.X.SX32 R3, R22, R3, 0x1, P0 ;  /* 0x0000000316037211 */ /* 0x000fca00000f0eff */
[----:B0-----:R-:W-:Y:S01]  /*12bf0*/  STG.E.64 desc[UR8][R4.64], R2 ;  /* 0x0000000204007986 */ /* 0x001fe2000c101b08 */
[----:B------:R-:W-:Y:S05]  /*12c00*/  EXIT ;  /* 0x000000000000794d */ /* 0x000fea0003800000 */
.L_x_5723:
[----:B------:R-:W-:Y:S01]  /*12c10*/  BSSY B0, `(.L_x_6149) ;  /* 0x0000006000007945 */ /* 0x000fe20003800000 */
[----:B------:R-:W-:Y:S01]  /*12c20*/  PLOP3.LUT P0, PT, P0, PT, PT, 0x8, 0x80 ;  /* 0x000000000080781c */ /* 0x000fe2000070e170 */
[----:B------:R-:W-:-:S12]  /*12c30*/  IMAD.MOV.U32 R22, RZ, RZ, -0x1 ;  /* 0xffffffffff167424 */ /* 0x000fd800078e00ff */
[----:B------:R-:W-:Y:S05]  /*12c40*/  WARPSYNC.COLLECTIVE R22, `(.L_x_6150) ;  /* 0x0000000016087348 */ /* 0x000fea0003c00000 */
[----:B------:R-:W-:Y:S01]  /*12c50*/  VOTE.ANY P0, P0 ;  /* 0x0000000000ff7806 */ /* 0x000fe20000000100 */
[----:B------:R-:W-:-:S12]  /*12c60*/  ENDCOLLECTIVE ;  /* 0x000000000000791b */ /* 0x000fd80003800000 */
.L_x_6150:
[----:B------:R-:W-:Y:S05]  /*12c70*/  BSYNC B0 ;  /* 0x0000000000007941 */ /* 0x000fea0003800000 */
.L_x_6149:
[----:B------:R-:W-:Y:S05]  /*12c80*/  BRA `(.L_x_6151) ;  /* 0xffffff2000e47947 */ /* 0x000fea000383ffff */
.L_x_5725:
[----:B------:R-:W-:Y:S01]  /*12c90*/  BSSY B0, `(.L_x_6152) ;  /* 0x0000006000007945 */ /* 0x000fe20003800000 */
[----:B------:R-:W-:Y:S01]  /*12ca0*/  PLOP3.LUT P0, PT, P0, PT, PT, 0x8, 0x80 ;  /* 0x000000000080781c */ /* 0x000fe2000070e170 */
[----:B------:R-:W-:-:S12]  /*12cb0*/  IMAD.MOV.U32 R22, RZ, RZ, -0x1 ;  /* 0xffffffffff167424 */ /* 0x000fd800078e00ff */
[----:B------:R-:W-:Y:S05]  /*12cc0*/  WARPSYNC.COLLECTIVE R22, `(.L_x_6153) ;  /* 0x0000000016087348 */ /* 0x000fea0003c00000 */
[----:B------:R-:W-:Y:S01]  /*12cd0*/  VOTE.ANY P0, P0 ;  /* 0x0000000000ff7806 */ /* 0x000fe20000000100 */
[----:B------:R-:W-:-:S12]  /*12ce0*/  ENDCOLLECTIVE ;  /* 0x000000000000791b */ /* 0x000fd80003800000 */
.L_x_6153:
[----:B------:R-:W-:Y:S05]  /*12cf0*/  BSYNC B0 ;  /* 0x0000000000007941 */ /* 0x000fea0003800000 */
.L_x_6152:
[----:B------:R-:W-:Y:S05]  /*12d00*/  BRA `(.L_x_6154) ;  /* 0xffffff2400387947 */ /* 0x000fea000383ffff */
.L_x_5727:
        /* <DEDUP_REMOVED lines=8> */
.L_x_6156:
[----:B------:R-:W-:Y:S05]  /*12d90*/  BSYNC B0 ;  /* 0x0000000000007941 */ /* 0x000fea0003800000 */
.L_x_6155:
[----:B------:R-:W-:Y:S01]  /*12da0*/  LOP3.LUT R22, R22, 0x80000000, R82, 0xec, !PT ;  /* 0x8000000016167812 */ /* 0x000fe200078eec52 */
[C---:B------:R-:W-:Y:S02]  /*12db0*/  VIADD R87, R67.reuse, 0x2 ;  /* 0x0000000243577836 */ /* 0x040fe40000000000 */
[C---:B------:R-:W-:Y:S02]  /*12dc0*/  VIADD R85, R67.reuse, 0x4 ;  /* 0x0000000443557836 */ /* 0x040fe40000000000 */
[C---:B------:R-:W-:Y:S02]  /*12dd0*/  VIADD R25, R22.reuse, 0xffffffff ;  /* 0xffffffff16197836 */ /* 0x040fe40000000000 */
[C---:B------:R-:W-:Y:S02]  /*12de0*/  VIADD R83, R67.reuse, 0x8 ;  /* 0x0000000843537836 */ /* 0x040fe40000000000 */
[----:B------:R-:W-:Y:S01]  /*12df0*/  VIADD R88, R67, 0x10 ;  /* 0x0000001043587836 */ /* 0x000fe20000000000 */
[----:B------:R-:W-:Y:S01]  /*12e00*/  LOP3.LUT R86, R22, R25, RZ, 0xc, !PT ;  /* 0x0000001916567212 */ /* 0x000fe200078e0cff */
[----:B------:R-:W-:-:S02]  /*12e10*/  IMAD.MOV.U32 R25, RZ, RZ, 0x1 ;  /* 0x00000001ff197424 */ /* 0x000fc400078e00ff */
[----:B------:R-:W-:-:S03]  /*12e20*/  IMAD.MOV.U32 R22, RZ, RZ, -0x1 ;  /* 0xffffffffff167424 */ /* 0x000fc600078e00ff */
[----:B------:R-:W0:Y:S02]  /*12e30*/  POPC R86, R86 ;  /* 0x0000005600567309 */ /* 0x000e240000000000 */
[----:B0-----:R-:W-:-:S07]  /*12e40*/  IMAD.MOV.U32 R24, RZ, RZ, R86 ;  /* 0x000000ffff187224 */ /* 0x001fce00078e0056 */
[----:B------:R-:W-:Y:S05]  /*12e50*/  WARPSYNC.COLLECTIVE R22, `(.L_x_6157) ;  /* 0x0000000016087348 */ /* 0x000fea0003c00000 */
[----:B------:R0:W1:Y:S02]  /*12e60*/  SHFL.DOWN P2, R26, R21, R25, R24 ;  /* 0x08000019151a7389 */ /* 0x0000640000040018 */
[----:B01----:R-:W-:Y:S05]  /*12e70*/  ENDCOLLECTIVE ;  /* 0x000000000000791b */ /* 0x003fea0003800000 */
.L_x_6157:
        /* <DEDUP_REMOVED lines=8> */
.L_x_6158:
        /* <DEDUP_REMOVED lines=8> */
.L_x_6159:
        /* <DEDUP_REMOVED lines=8> */
.L_x_6160:
        /* <DEDUP_REMOVED lines=8> */
.L_x_6161:
[----:B------:R-:W-:Y:S05]  /*13080*/  WARPSYNC.COLLECTIVE R22, `(.L_x_6162) ;  /* 0x0000000016087348 */ /* 0x000fea0003c00000 */
[----:B------:R-:W-:Y:S01]  /*13090*/  VOTE.ALL P0, P0 ;  /* 0x0000000000ff7806 */ /* 0x000fe20000000000 */
[----:B------:R-:W-:-:S12]  /*130a0*/  ENDCOLLECTIVE ;  /* 0x000000000000791b */ /* 0x000fd80003800000 */
.L_x_6162:
[----:B------:R-:W-:-:S04]  /*130b0*/  ISETP.GT.AND P2, PT, R88, R86, PT ;  /* 0x000000565800720c */ /* 0x000fc80003f44270 */
[----:B------:R-:W-:-:S05]  /*130c0*/  SEL R26, R26, RZ, !P2 ;  /* 0x000000ff1a1a7207 */ /* 0x000fca0005000000 */
[----:B------:R-:W-:Y:S02]  /*130d0*/  IMAD.IADD R86, R27, 0x1, R26 ;  /* 0x000000011b567824 */ /* 0x000fe400078e021a */
[----:B------:R-:W0:Y:S02]  /*130e0*/  LDC.64 R26, c[0x0][0x3a0] ;  /* 0x0000e800ff1a7b82 */ /* 0x000e240000000a00 */
[----:B0-----:R-:W-:-:S05]  /*130f0*/  IADD3 R92, P2, PT, R26, 0x100, RZ ;  /* 0x000001001a5c7810 */ /* 0x001fca0007f5e0ff */
[----:B------:R-:W-:Y:S01]  /*13100*/  IMAD.X R93, RZ, RZ, R27, P2 ;  /* 0x000000ffff5d7224 */ /* 0x000fe200010e061b */
[----:B------:R-:W-:Y:S07]  /*13110*/  BRA `(.L_x_6163) ;  /* 0xffffff2000d07947 */ /* 0x000fee000383ffff */
.L_x_5729:
[----:B------:R-:W-:Y:S01]  /*13120*/  BSSY B0, `(.L_x_6164) ;  /* 0x0000006000007945 */ /* 0x000fe20003800000 */
[----:B------:R-:W-:Y:S01]  /*13130*/  PLOP3.LUT P0, PT, P0, PT, PT, 0x8, 0x80 ;  /* 0x000000000080781c */ /* 0x000fe2000070e170 */
[----:B------:R-:W-:-:S12]  /*13140*/  IMAD.MOV.U32 R22, RZ, RZ, -0x1 ;  /* 0xffffffffff167424 */ /* 0x000fd800078e00ff */
[----:B------:R-:W-:Y:S05]  /*13150*/  WARPSYNC.COLLECTIVE R22, `(.L_x_6165) ;  /* 0x0000000016087348 */ /* 0x000fea0003c00000 */
[----:B------:R-:W-:Y:S01]  /*13160*/  VOTE.ANY P0, P0 ;  /* 0x0000000000ff7806 */ /* 0x000fe20000000100 */
[----:B------:R-:W-:-:S12]  /*13170*/  ENDCOLLECTIVE ;  /* 0x000000000000791b */ /* 0x000fd80003800000 */
.L_x_6165:
[----:B------:R-:W-:Y:S05]  /*13180*/  BSYNC B0 ;  /* 0x0000000000007941 */ /* 0x000fea0003800000 */
.L_x_6164:
[----:B------:R-:W-:Y:S05]  /*13190*/  BRA `(.L_x_6166) ;  /* 0xffffff2000d87947 */ /* 0x000fea000383ffff */
.L_x_5731:
[----:B------:R-:W-:Y:S01]  /*131a0*/  BSSY B0, `(.L_x_6167) ;  /* 0x0000006000007945 */ /* 0x000fe20003800000 */
[----:B------:R-:W-:Y:S01]  /*131b0*/  PLOP3.LUT P0, PT, P0, PT, PT, 0x8, 0x80 ;  /* 0x000000000080781c */ /* 0x000fe2000070e170 */
[----:B------:R-:W-:-:S12]  /*131c0*/  IMAD.MOV.U32 R22, RZ, RZ, -0x1 ;  /* 0xffffffffff167424 */ /* 0x000fd800078e00ff */
[----:B------:R-:W-:Y:S05]  /*131d0*/  WARPSYNC.COLLECTIVE R22, `(.L_x_6168) ;  /* 0x0000000016087348 */ /* 0x000fea0003c00000 */
[----:B------:R-:W-:Y:S01]  /*131e0*/  VOTE.ANY P0, P0 ;  /* 0x0000000000ff7806 */ /* 0x000fe20000000100 */
[----:B------:R-:W-:-:S12]  /*131f0*/  ENDCOLLECTIVE ;  /* 0x000000000000791b */ /* 0x000fd80003800000 */
.L_x_6168:
[----:B------:R-:W-:Y:S05]  /*13200*/  BSYNC B0 ;  /* 0x0000000000007941 */ /* 0x000fea0003800000 */
.L_x_6167:
[----:B------:R-:W-:Y:S05]  /*13210*/  BRA `(.L_x_6169) ;  /* 0xffffff24002c7947 */ /* 0x000fea000383ffff */
.L_x_5733:
[----:B------:R-:W-:Y:S01]  /*13220*/  BSSY B0, `(.L_x_6170) ;  /* 0x0000006000007945 */ /* 0x000fe20003800000 */
[----:B------:R-:W-:Y:S01]  /*13230*/  PLOP3.LUT P2, PT, P0, PT, PT, 0x8, 0x80 ;  /* 0x000000000080781c */ /* 0x000fe2000074e170 */
[----:B------:R-:W-:-:S12]  /*13240*/  IMAD.MOV.U32 R22, RZ, RZ, -0x1 ;  /* 0xffffffffff167424 */ /* 0x000fd800078e00ff */
[----:B------:R-:W-:Y:S05]  /*13250*/  WARPSYNC.COLLECTIVE R22, `(.L_x_6171) ;  /* 0x0000000016087348 */ /* 0x000fea0003c00000 */
[----:B------:R-:W-:Y:S01]  /*13260*/  VOTE.ANY R22, PT, P2 ;  /* 0x0000000000167806 */ /* 0x000fe200010e0100 */
[----:B------:R-:W-:Y:S06]  /*13270*/  ENDCOLLECTIVE ;  /* 0x000000000000791b */ /* 0x000fec0003800000 */
.L_x_6171:
[----:B------:R-:W-:Y:S05]  /*13280*/  BSYNC B0 ;  /* 0x0000000000007941 */ /* 0x000fea0003800000 */
.L_x_6170:
[----:B------:R-:W-:Y:S01]  /*13290*/  LOP3.LUT R22, R22, 0x80000000, R82, 0xec, !PT ;  /* 0x8000000016167812 */ /* 0x000fe200078eec52 */
[----:B------:R-:W-:-:S04]  /*132a0*/  VIADD R81, R81, 0xffffffe0 ;  /* 0xffffffe051517836 */ /* 0x000fc80000000000 */
[----:B------:R-:W-:-:S05]  /*132b0*/  VIADD R25, R22, 0xffffffff ;  /* 0xffffffff16197836 */ /* 0x000fca0000000000 */
[----:B------:R-:W-:Y:S01]  /*132c0*/  LOP3.LUT R25, R22, R25, RZ, 0xc, !PT ;  /* 0x0000001916197212 */ /* 0x000fe200078e0cff */
[----:B------:R-:W-:-:S03]  /*132d0*/  IMAD.MOV.U32 R22, RZ, RZ, -0x1 ;  /* 0xffffffffff167424 */ /* 0x000fc600078e00ff */
[----:B------:R0:W1:Y:S02]  /*132e0*/  POPC R24, R25 ;  /* 0x0000001900187309 */ /* 0x0000640000000000 */
[----:B0-----:R-:W-:Y:S01]  /*132f0*/  IMAD.MOV.U32 R25, RZ, RZ, 0x1 ;  /* 0x00000001ff197424 */ /* 0x001fe200078e00ff */
[----:B-1----:R-:W-:-:S13]  /*13300*/  ISETP.GE.AND P0, PT, R67, R24, PT ;  /* 0x000000184300720c */ /* 0x002fda0003f06270 */
[----:B------:R-:W-:Y:S05]  /*13310*/  WARPSYNC.COLLECTIVE R22, `(.L_x_6172) ;  /* 0x0000000016087348 */ /* 0x000fea0003c00000 */
[----:B------:R0:W1:Y:S02]  /*13320*/  SHFL.DOWN P2, R26, R21, R25, R24 ;  /* 0x08000019151a7389 */ /* 0x0000640000040018 */
[----:B01----:R-:W-:Y:S05]  /*13330*/  ENDCOLLECTIVE ;  /* 0x000000000000791b */ /* 0x003fea0003800000 */
.L_x_6172:
        /* <DEDUP_REMOVED lines=8> */
.L_x_6173:
        /* <DEDUP_REMOVED lines=8> */
.L_x_6174:
[----:B------:R-:W-:Y:S01]  /*13440*/  IMAD.MOV.U32 R25, RZ, RZ, 0x8 ;  /* 0x00000008ff197424 */ /* 0x000fe200078e00ff */
[----:B------:R-:W-:Y:S02]  /*13450*/  SEL R26, R26, RZ, !P0 ;  /* 0x000000ff1a1a7207 */ /* 0x000fe40004000000 */
[----:B------:R-:W-:-:S03]  /*13460*/  ISETP.GT.AND P0, PT, R83, R24, PT ;  /* 0x000000185300720c */ /* 0x000fc60003f04270 */
[----:B------:R-:W-:-:S10]  /*13470*/  IMAD.IADD R21, R89, 0x1, R26 ;  /* 0x0000000159157824 */ /* 0x000fd400078e021a */
[----:B------:R-:W-:Y:S05]  /*13480*/  WARPSYNC.COLLECTIVE R22, `(.L_x_6175) ;  /* 0x0000000016087348 */ /* 0x000fea0003c00000 */
[----:B------:R0:W1:Y:S02]  /*13490*/  SHFL.DOWN P2, R26, R21, R25, R24 ;  /* 0x08000019151a7389 */ /* 0x0000640000040018 */
[----:B01----:R-:W-:Y:S05]  /*134a0*/  ENDCOLLECTIVE ;  /* 0x000000000000791b */ /* 0x003fea0003800000 */
.L_x_6175:
        /* <DEDUP_REMOVED lines=8> */
.L_x_6176:
[----:B------:R-:W-:Y:S02]  /*13530*/  SEL R26, R26, RZ, !P0 ;  /* 0x000000ff1a1a7207 */ /* 0x000fe40004000000 */
[----:B------:R-:W-:Y:S02]  /*13540*/  ISETP.NE.AND P0, PT, R20, 0x65, PT ;  /* 0x000000651400780c */ /* 0x000fe40003f05270 */
[----:B------:R-:W-:-:S11]  /*13550*/  IADD3 R86, PT, PT, R89, R26, R86 ;  /* 0x0000001a59567210 */ /* 0x000fd60007ffe056 */
[----:B------:R-:W-:Y:S05]  /*13560*/  WARPSYNC.COLLECTIVE R22, `(.L_x_6177) ;  /* 0x0000000016087348 */ /* 0x000fea0003c00000 */
[----:B------:R-:W-:Y:S01]  /*13570*/  VOTE.ALL P0, P0 ;  /* 0x0000000000ff7806 */ /* 0x000fe20000000000 */
[----:B------:R-:W-:-:S12]  /*13580*/  ENDCOLLECTIVE ;  /* 0x000000000000791b */ /* 0x000fd80003800000 */
.L_x_6177:
[----:B------:R-:W-:Y:S05]  /*13590*/  BRA `(.L_x_6178) ;  /* 0xffffff2000cc7947 */ /* 0x000fea000383ffff */
.L_x_6001:
[----:B------:R-:W-:Y:S01]  /*135a0*/  BSSY B1, `(.L_x_6179) ;  /* 0x0000006000017945 */ /* 0x000fe20003800000 */
[----:B------:R-:W-:Y:S01]  /*135b0*/  PLOP3.LUT P0, PT, P0, PT, PT, 0x8, 0x80 ;  /* 0x000000000080781c */ /* 0x000fe2000070e170 */
[----:B------:R-:W-:-:S12]  /*135c0*/  IMAD.MOV.U32 R22, RZ, RZ, -0x1 ;  /* 0xffffffffff167424 */ /* 0x000fd800078e00ff */
[----:B------:R-:W-:Y:S05]  /*135d0*/  WARPSYNC.COLLECTIVE R22, `(.L_x_6180) ;  /* 0x0000000016087348 */ /* 0x000fea0003c00000 */
[----:B------:R-:W-:Y:S01]  /*135e0*/  VOTE.ANY P0, P0 ;  /* 0x0000000000ff7806 */ /* 0x000fe20000000100 */
[----:B------:R-:W-:-:S12]  /*135f0*/  ENDCOLLECTIVE ;  /* 0x000000000000791b */ /* 0x000fd80003800000 */
.L_x_6180:
[----:B------:R-:W-:Y:S05]  /*13600*/  BSYNC B1 ;  /* 0x0000000000017941 */ /* 0x000fea0003800000 */
.L_x_6179:
[----:B------:R-:W-:Y:S05]  /*13610*/  BRA `(.L_x_6181) ;  /* 0xffffffb000dc7947 */ /* 0x000fea000383ffff */
.L_x_6003:
[----:B------:R-:W-:Y:S01]  /*13620*/  BSSY B1, `(.L_x_6182) ;  /* 0x0000006000017945 */ /* 0x000fe20003800000 */
[----:B------:R-:W-:Y:S01]  /*13630*/  PLOP3.LUT P0, PT, P0, PT, PT, 0x8, 0x80 ;  /* 0x000000000080781c */ /* 0x000fe2000070e170 */
[----:B------:R-:W-:-:S12]  /*13640*/  IMAD.MOV.U32 R22, RZ, RZ, -0x1 ;  /* 0xffffffffff167424 */ /* 0x000fd800078e00ff */
[----:B------:R-:W-:Y:S05]  /*13650*/  WARPSYNC.COLLECTIVE R22, `(.L_x_6183) ;  /* 0x0000000016087348 */ /* 0x000fea0003c00000 */
[----:B------:R-:W-:Y:S01]  /*13660*/  VOTE.ANY P0, P0 ;  /* 0x0000000000ff7806 */ /* 0x000fe20000000100 */
[----:B------:R-:W-:-:S12]  /*13670*/  ENDCOLLECTIVE ;  /* 0x000000000000791b */ /* 0x000fd80003800000 */
.L_x_6183:
[----:B------:R-:W-:Y:S05]  /*13680*/  BSYNC B1 ;  /* 0x0000000000017941 */ /* 0x000fea0003800000 */
.L_x_6182:
[----:B------:R-:W-:Y:S05]  /*13690*/  BRA `(.L_x_6184) ;  /* 0xffffffb400307947 */ /* 0x000fea000383ffff */
.L_x_6005:
        /* <DEDUP_REMOVED lines=8> */
.L_x_6186:
[----:B------:R-:W-:Y:S05]  /*13720*/  BSYNC B1 ;  /* 0x0000000000017941 */ /* 0x000fea0003800000 */
.L_x_6185:
        /* <DEDUP_REMOVED lines=12> */
.L_x_6187:
        /* <DEDUP_REMOVED lines=8> */
.L_x_6188:
        /* <DEDUP_REMOVED lines=9> */
.L_x_6189:
        /* <DEDUP_REMOVED lines=9> */
.L_x_6190:
        /* <DEDUP_REMOVED lines=8> */
.L_x_6191:
[----:B------:R-:W-:Y:S05]  /*13a10*/  WARPSYNC.COLLECTIVE R22, `(.L_x_6192) ;  /* 0x0000000016087348 */ /* 0x000fea0003c00000 */
[----:B------:R-:W-:Y:S01]  /*13a20*/  VOTE.ALL P0, P0 ;  /* 0x0000000000ff7806 */ /* 0x000fe20000000000 */
[----:B------:R-:W-:-:S12]  /*13a30*/  ENDCOLLECTIVE ;  /* 0x000000000000791b */ /* 0x000fd80003800000 */
.L_x_6192:
[----:B------:R-:W0:Y:S01]  /*13a40*/  LDC.64 R20, c[0x0][0x3a0] ;  /* 0x0000e800ff147b82 */ /* 0x000e220000000a00 */
[----:B------:R-:W-:-:S04]  /*13a50*/  ISETP.GT.AND P2, PT, R87, R92, PT ;  /* 0x0000005c5700720c */ /* 0x000fc80003f44270 */
[----:B------:R-:W-:-:S05]  /*13a60*/  SEL R26, R26, RZ, !P2 ;  /* 0x000000ff1a1a7207 */ /* 0x000fca0005000000 */
[----:B------:R-:W-:Y:S01]  /*13a70*/  IMAD.IADD R86, R93, 0x1, R26 ;  /* 0x000000015d567824 */ /* 0x000fe200078e021a */
[----:B0-----:R-:W-:-:S05]  /*13a80*/  IADD3 R88, P2, PT, R20, 0x100, RZ ;  /* 0x0000010014587810 */ /* 0x001fca0007f5e0ff */
[----:B------:R-:W-:Y:S01]  /*13a90*/  IMAD.X R89, RZ, RZ, R21, P2 ;  /* 0x000000ffff597224 */ /* 0x000fe200010e0615 */
[----:B------:R-:W-:Y:S07]  /*13aa0*/  BRA `(.L_x_6193) ;  /* 0xffffffb000c87947 */ /* 0x000fee000383ffff */
.L_x_6007:
[----:B------:R-:W-:Y:S01]  /*13ab0*/  BSSY B1, `(.L_x_6194) ;  /* 0x0000006000017945 */ /* 0x000fe20003800000 */
[----:B------:R-:W-:Y:S01]  /*13ac0*/  PLOP3.LUT P0, PT, P0, PT, PT, 0x8, 0x80 ;  /* 0x000000000080781c */ /* 0x000fe2000070e170 */
[----:B------:R-:W-:-:S12]  /*13ad0*/  IMAD.MOV.U32 R22, RZ, RZ, -0x1 ;  /* 0xffffffffff167424 */ /* 0x000fd800078e00ff */
[----:B------:R-:W-:Y:S05]  /*13ae0*/  WARPSYNC.COLLECTIVE R22, `(.L_x_6195) ;  /* 0x0000000016087348 */ /* 0x000fea0003c00000 */
[----:B------:R-:W-:Y:S01]  /*13af0*/  VOTE.ANY P0, P0 ;  /* 0x0000000000ff7806 */ /* 0x000fe20000000100 */
[----:B------:R-:W-:-:S12]  /*13b00*/  ENDCOLLECTIVE ;  /* 0x000000000000791b */ /* 0x000fd80003800000 */
.L_x_6195:
[----:B------:R-:W-:Y:S05]  /*13b10*/  BSYNC B1 ;  /* 0x0000000000017941 */ /* 0x000fea0003800000 */
.L_x_6194:
[----:B------:R-:W-:Y:S05]  /*13b20*/  BRA `(.L_x_6196) ;  /* 0xffffffb000d07947 */ /* 0x000fea000383ffff */
.L_x_6009:
[----:B------:R-:W-:Y:S01]  /*13b30*/  BSSY B1, `(.L_x_6197) ;  /* 0x0000006000017945 */ /* 0x000fe20003800000 */
[----:B------:R-:W-:Y:S01]  /*13b40*/  PLOP3.LUT P0, PT, P0, PT, PT, 0x8, 0x80 ;  /* 0x000000000080781c */ /* 0x000fe2000070e170 */
[----:B------:R-:W-:-:S12]  /*13b50*/  IMAD.MOV.U32 R22, RZ, RZ, -0x1 ;  /* 0xffffffffff167424 */ /* 0x000fd800078e00ff */
[----:B------:R-:W-:Y:S05]  /*13b60*/  WARPSYNC.COLLECTIVE R22, `(.L_x_6198) ;  /* 0x0000000016087348 */ /* 0x000fea0003c00000 */
[----:B------:R-:W-:Y:S01]  /*13b70*/  VOTE.ANY P0, P0 ;  /* 0x0000000000ff7806 */ /* 0x000fe20000000100 */
[----:B------:R-:W-:-:S12]  /*13b80*/  ENDCOLLECTIVE ;  /* 0x000000000000791b */ /* 0x000fd80003800000 */
.L_x_6198:
[----:B------:R-:W-:Y:S05]  /*13b90*/  BSYNC B1 ;  /* 0x0000000000017941 */ /* 0x000fea0003800000 */
.L_x_6197:
[----:B------:R-:W-:Y:S05]  /*13ba0*/  BRA `(.L_x_6199) ;  /* 0xffffffb400247947 */ /* 0x000fea000383ffff */
.L_x_6011:
[----:B------:R-:W-:Y:S01]  /*13bb0*/  BSSY B1, `(.L_x_6200) ;  /* 0x0000006000017945 */ /* 0x000fe20003800000 */
[----:B------:R-:W-:Y:S01]  /*13bc0*/  PLOP3.LUT P2, PT, P0, PT, PT, 0x8, 0x80 ;  /* 0x000000000080781c */ /* 0x000fe2000074e170 */
[----:B------:R-:W-:-:S12]  /*13bd0*/  IMAD.MOV.U32 R22, RZ, RZ, -0x1 ;  /* 0xffffffffff167424 */ /* 0x000fd800078e00ff */
[----:B------:R-:W-:Y:S05]  /*13be0*/  WARPSYNC.COLLECTIVE R22, `(.L_x_6201) ;  /* 0x0000000016087348 */ /* 0x000fea0003c00000 */
[----:B------:R-:W-:Y:S01]  /*13bf0*/  VOTE.ANY R22, PT, P2 ;  /* 0x0000000000167806 */ /* 0x000fe200010e0100 */
[----:B------:R-:W-:Y:S06]  /*13c00*/  ENDCOLLECTIVE ;  /* 0x000000000000791b */ /* 0x000fec0003800000 */
.L_x_6201:
[----:B------:R-:W-:Y:S05]  /*13c10*/  BSYNC B1 ;  /* 0x0000000000017941 */ /* 0x000fea0003800000 */
.L_x_6200:
        /* <DEDUP_REMOVED lines=11> */
.L_x_6202:
        /* <DEDUP_REMOVED lines=8> */
.L_x_6203:
        /* <DEDUP_REMOVED lines=8> */
.L_x_6204:
[----:B------:R-:W-:Y:S01]  /*13dd0*/  IMAD.MOV.U32 R25, RZ, RZ, 0x8 ;  /* 0x00000008ff197424 */ /* 0x000fe200078e00ff */
[----:B------:R-:W-:Y:S02]  /*13de0*/  SEL R26, R26, RZ, !P0 ;  /* 0x000000ff1a1a7207 */ /* 0x000fe40004000000 */
[----:B------:R-:W-:-:S03]  /*13df0*/  ISETP.GT.AND P0, PT, R31, R24, PT ;  /* 0x000000181f00720c */ /* 0x000fc60003f04270 */
[----:B------:R-:W-:-:S10]  /*13e00*/  IMAD.IADD R21, R93, 0x1, R26 ;  /* 0x000000015d157824 */ /* 0x000fd400078e021a */
[----:B------:R-:W-:Y:S05]  /*13e10*/  WARPSYNC.COLLECTIVE R22, `(.L_x_6205) ;  /* 0x0000000016087348 */ /* 0x000fea0003c00000 */
[----:B------:R0:W1:Y:S02]  /*13e20*/  SHFL.DOWN P2, R26, R21, R25, R24 ;  /* 0x08000019151a7389 */ /* 0x0000640000040018 */
[----:B01----:R-:W-:Y:S05]  /*13e30*/  ENDCOLLECTIVE ;  /* 0x000000000000791b */ /* 0x003fea0003800000 */
.L_x_6205:
        /* <DEDUP_REMOVED lines=8> */
.L_x_6206:
[----:B------:R-:W-:Y:S02]  /*13ec0*/  SEL R26, R26, RZ, !P0 ;  /* 0x000000ff1a1a7207 */ /* 0x000fe40004000000 */
[----:B------:R-:W-:Y:S02]  /*13ed0*/  ISETP.NE.AND P0, PT, R20, 0x65, PT ;  /* 0x000000651400780c */ /* 0x000fe40003f05270 */
[----:B------:R-:W-:-:S11]  /*13ee0*/  IADD3 R86, PT, PT, R93, R26, R86 ;  /* 0x0000001a5d567210 */ /* 0x000fd60007ffe056 */
[----:B------:R-:W-:Y:S05]  /*13ef0*/  WARPSYNC.COLLECTIVE R22, `(.L_x_6207) ;  /* 0x0000000016087348 */ /* 0x000fea0003c00000 */
[----:B------:R-:W-:Y:S01]  /*13f00*/  VOTE.ALL P0, P0 ;  /* 0x0000000000ff7806 */ /* 0x000fe20000000000 */
[----:B------:R-:W-:-:S12]  /*13f10*/  ENDCOLLECTIVE ;  /* 0x000000000000791b */ /* 0x000fd80003800000 */
.L_x_6207:
[----:B------:R-:W-:Y:S05]  /*13f20*/  BRA `(.L_x_6208) ;  /* 0xffffffb000c47947 */ /* 0x000fea000383ffff */
.L_x_6209:
        /* <DEDUP_REMOVED lines=13> */
.L_x_14386:


//--------------------- .text._ZN3cub18CUB_300001_SM_10006detail6select23DeviceSelectSweepKernelINS2_10policy_hubIiNS0_8NullTypeEiLb0ELNS0_10SelectImplE2EE10Policy1000EPiPS5_N6thrust24THRUST_300001_SM_1000_NS6detail15normal_iteratorINSC_10device_ptrIiEEEES9_NS0_13ScanTileStateIiLb1EEE7is_evenS5_iNS2_19streaming_context_tIiLb0EEELS6_2EEEvT0_T1_T2_T3_T4_T5_T6_T7_iT8_NS1_7vsmem_tE --------------------------
	.section	.text._ZN3cub18CUB_300001_SM_10006detail6select23DeviceSelectSweepKernelINS2_10policy_hubIiNS0_8NullTypeEiLb0ELNS0_10SelectImplE2EE10Policy1000EPiPS5_N6thrust24THRUST_300001_SM_1000_NS6detail15normal_iteratorINSC_10device_ptrIiEEEES9_NS0_13ScanTileStateIiLb1EEE7is_evenS5_iNS2_19streaming_context_tIiLb0EEELS6_2EEEvT0_T1_T2_T3_T4_T5_T6_T7_iT8_NS1_7vsmem_tE,"ax",@progbits
	.align	128
        .global         _ZN3cub18CUB_300001_SM_10006detail6select23DeviceSelectSweepKernelINS2_10policy_hubIiNS0_8NullTypeEiLb0ELNS0_10SelectImplE2EE10Policy1000EPiPS5_N6thrust24THRUST_300001_SM_1000_NS6detail15normal_iteratorINSC_10device_ptrIiEEEES9_NS0_13ScanTileStateIiLb1EEE7is_evenS5_iNS2_19streaming_context_tIiLb0EEELS6_2EEEvT0_T1_T2_T3_T4_T5_T6_T7_iT8_NS1_7vsmem_tE
        .type           _ZN3cub18CUB_300001_SM_10006detail6select23DeviceSelectSweepKernelINS2_10policy_hubIiNS0_8NullTypeEiLb0ELNS0_10SelectImplE2EE10Policy1000EPiPS5_N6thrust24THRUST_300001_SM_1000_NS6detail15normal_iteratorINSC_10device_ptrIiEEEES9_NS0_13ScanTileStateIiLb1EEE7is_evenS5_iNS2_19streaming_context_tIiLb0EEELS6_2EEEvT0_T1_T2_T3_T4_T5_T6_T7_iT8_NS1_7vsmem_tE,@function
        .size           _ZN3cub18CUB_300001_SM_10006detail6select23DeviceSelectSweepKernelINS2_10policy_hubIiNS0_8NullTypeEiLb0ELNS0_10SelectImplE2EE10Policy1000EPiPS5_N6thrust24THRUST_300001_SM_1000_NS6detail15normal_iteratorINSC_10device_ptrIiEEEES9_NS0_13ScanTileStateIiLb1EEE7is_evenS5_iNS2_19streaming_context_tIiLb0EEELS6_2EEEvT0_T1_T2_T3_T4_T5_T6_T7_iT8_NS1_7vsmem_tE,(.L_x_14387 - _ZN3cub18CUB_300001_SM_10006detail6select23DeviceSelectSweepKernelINS2_10policy_hubIiNS0_8NullTypeEiLb0ELNS0_10SelectImplE2EE10Policy1000EPiPS5_N6thrust24THRUST_300001_SM_1000_NS6detail15normal_iteratorINSC_10device_ptrIiEEEES9_NS0_13ScanTileStateIiLb1EEE7is_evenS5_iNS2_19streaming_context_tIiLb0EEELS6_2EEEvT0_T1_T2_T3_T4_T5_T6_T7_iT8_NS1_7vsmem_tE)
        .other          _ZN3cub18CUB_300001_SM_10006detail6select23DeviceSelectSweepKernelINS2_10policy_hubIiNS0_8NullTypeEiLb0ELNS0_10SelectImplE2EE10Policy1000EPiPS5_N6thrust24THRUST_300001_SM_1000_NS6detail15normal_iteratorINSC_10device_ptrIiEEEES9_NS0_13ScanTileStateIiLb1EEE7is_evenS5_iNS2_19streaming_context_tIiLb0EEELS6_2EEEvT0_T1_T2_T3_T4_T5_T6_T7_iT8_NS1_7vsmem_tE,@"STO_CUDA_ENTRY STV_DEFAULT"
_ZN3cub18CUB_300001_SM_10006detail6select23DeviceSelectSweepKernelINS2_10policy_hubIiNS0_8NullTypeEiLb0ELNS0_10SelectImplE2EE10Policy1000EPiPS5_N6thrust24THRUST_300001_SM_1000_NS6detail15normal_iteratorINSC_10device_ptrIiEEEES9_NS0_13ScanTileStateIiLb1EEE7is_evenS5_iNS2_19streaming_context_tIiLb0EEELS6_2EEEvT0_T1_T2_T3_T4_T5_T6_T7_iT8_NS1_7vsmem_tE:
.text._ZN3cub18CUB_300001_SM_10006detail6select23DeviceSelectSweepKernelINS2_10policy_hubIiNS0_8NullTypeEiLb0ELNS0_10SelectImplE2EE10Policy1000EPiPS5_N6thrust24THRUST_300001_SM_1000_NS6detail15normal_iteratorINSC_10device_ptrIiEEEES9_NS0_13ScanTileStateIiLb1EEE7is_evenS5_iNS2_19streaming_context_tIiLb0EEELS6_2EEEvT0_T1_T2_T3_T4_T5_T6_T7_iT8_NS1_7vsmem_tE:
        /* <DEDUP_REMOVED lines=19> */
[----:B------:R-:W-:-:S04]  /*0130*/  IMAD R2, R3, 0x13, R2 ;  /* 0x0000001303027824 */ /* 0x000fc800078e0202 */
[----:B------:R-:W-:-:S04]  /*0140*/  IMAD R35, R35, 0x2d20, R2 ;  /* 0x00002d2023237824 */ /* 0x000fc800078e0202 */
[----:B--2---:R-:W-:-:S05]  /*0150*/  IMAD.WIDE.U32 R4, R35, 0x4, R4 ;  /* 0x0000000423047825 */ /* 0x004fca00078e0004 */
        /* <DEDUP_REMOVED lines=23> */
[C---:B------:R-:W-:Y:S01]  /*02d0*/  ISETP.GE.U32.AND P4, PT, R0.reuse, 0x20, PT ;  /* 0x000000200000780c */ /* 0x040fe20003f86070 */
[----:B------:R-:W-:Y:S01]  /*02e0*/  VIADD R56, R0, 0x260 ;  /* 0x0000026000387836 */ /* 0x000fe20000000000 */
[----:B------:R-:W-:Y:S01]  /*02f0*/  ISETP.NE.AND P3, PT, R2, 0x12, PT ;  /* 0x000000120200780c */ /* 0x000fe20003f65270 */
[----:B------:R-:W-:-:S02]  /*0300*/  VIADD R54, R0, 0x720 ;  /* 0x0000072000367836 */ /* 0x000fc40000000000 */
[C---:B------:R-:W-:Y:S02]  /*0310*/  VIADD R50, R0.reuse, 0xe40 ;  /* 0x00000e4000327836 */ /* 0x040fe40000000000 */
[C---:B------:R-:W-:Y:S02]  /*0320*/  VIADD R62, R0.reuse, 0x1300 ;  /* 0x00001300003e7836 */ /* 0x040fe40000000000 */
[C---:B------:R-:W-:Y:S02]  /*0330*/  VIADD R64, R0.reuse, 0x1560 ;  /* 0x0000156000407836 */ /* 0x040fe40000000000 */
[C---:B------:R-:W-:Y:S02]  /*0340*/  VIADD R66, R0.reuse, 0x1c80 ;  /* 0x00001c8000427836 */ /* 0x040fe40000000000 */
[C---:B------:R-:W-:Y:S02]  /*0350*/  VIADD R68, R0.reuse, 0x1ee0 ;  /* 0x00001ee000447836 */ /* 0x040fe40000000000 */
[----:B------:R-:W-:-:S02]  /*0360*/  VIADD R70, R0, 0x2140 ;  /* 0x0000214000467836 */ /* 0x000fc40000000000 */
[C---:B------:R-:W-:Y:S02]  /*0370*/  VIADD R72, R0.reuse, 0x23a0 ;  /* 0x000023a000487836 */ /* 0x040fe40000000000 */
[C---:B------:R-:W-:Y:S01]  /*0380*/  VIADD R74, R0.reuse, 0x2600 ;  /* 0x00002600004a7836 */ /* 0x040fe20000000000 */
[----:B-1----:R-:W-:Y:S01]  /*0390*/  ULEA UR4, UR5, UR4, 0x18 ;  /* 0x0000000405047291 */ /* 0x002fe2000f8ec0ff */
[C---:B------:R-:W-:Y:S01]  /*03a0*/  VIADD R76, R0.reuse, 0x2860 ;  /* 0x00002860004c7836 */ /* 0x040fe20000000000 */
[----:B------:R-:W1:Y:S01]  /*03b0*/  LDCU UR5, c[0x0][0x3ac] ;  /* 0x00007580ff0577ac */ /* 0x000e620008000800 */
[----:B------:R-:W-:Y:S02]  /*03c0*/  VIADD R78, R0, 0x2ac0 ;  /* 0x00002ac0004e7836 */ /* 0x000fe40000000000 */
[----:B0-----:R-:W-:Y:S01]  /*03d0*/  IMAD R20, R2, 0x260, R3 ;  /* 0x0000026002147824 */ /* 0x001fe200078e0203 */
[C---:B------:R-:W-:Y:S02]  /*03e0*/  ISETP.NE.AND P1, PT, R3.reuse, 0x1f, PT ;  /* 0x0000001f0300780c */ /* 0x040fe40003f25270 */
[----:B------:R-:W-:-:S02]  /*03f0*/  ISETP.NE.AND P2, PT, R3, RZ, PT ;  /* 0x000000ff0300720c */ /* 0x000fc40003f45270 */
[----:B------:R-:W-:Y:S02]  /*0400*/  LEA R29, R20, UR4, 0x2 ;  /* 0x00000004141d7c11 */ /* 0x000fe4000f8e10ff */
[----:B-1----:R-:W-:-:S03]  /*0410*/  IADD3 R57, PT, PT, -R0, UR5, RZ ;  /* 0x0000000500397c10 */ /* 0x002fc6000fffe1ff */
        /* <DEDUP_REMOVED lines=33> */
[----:B0-----:R-:W-:-:S02]  /*0630*/  LOP3.LUT R40, R20, 0x1, RZ, 0xc, !PT ;  /* 0x0000000114287812 */ /* 0x001fc400078e0cff */
[----:B------:R-:W-:Y:S01]  /*0640*/  LOP3.LUT R3, R20, 0x1, RZ, 0xc0, !PT ;  /* 0x0000000114037812 */ /* 0x000fe200078ec0ff */
[----:B------:R-:W0:Y:S01]  /*0650*/  LDS R32, [R4+0x2c] ;  /* 0x00002c0004207984 */ /* 0x000e220000000800 */
[----:B-1----:R-:W-:Y:S02]  /*0660*/  LOP3.LUT R5, R21, 0x1, RZ, 0xc, !PT ;  /* 0x0000000115057812 */ /* 0x002fe400078e0cff */
[----:B------:R-:W-:Y:S01]  /*0670*/  ISETP.NE.AND P5, PT, R3, RZ, PT ;  /* 0x000000ff0300720c */ /* 0x000fe20003fa5270 */
[----:B------:R-:W1:Y:S01]  /*0680*/  LDS R31, [R4+0x30] ;  /* 0x00003000041f7984 */ /* 0x000e620000000800 */
[----:B--2---:R-:W-:-:S03]  /*0690*/  LOP3.LUT R35, R23, 0x1, RZ, 0xc, !PT ;  /* 0x0000000117237812 */ /* 0x004fc600078e0cff */
[----:B------:R-:W2:Y:S01]  /*06a0*/  LDS R30, [R4+0x34] ;  /* 0x00003400041e7984 */ /* 0x000ea20000000800 */
[----:B---3--:R-:W-:Y:S02]  /*06b0*/  LOP3.LUT R36, R17, 0x1, RZ, 0xc, !PT ;  /* 0x0000000111247812 */ /* 0x008fe400078e0cff */
[----:B------:R-:W-:Y:S01]  /*06c0*/  IADD3 R5, PT, PT, R35, R5, R40 ;  /* 0x0000000523057210 */ /* 0x000fe20007ffe028 */
[----:B------:R-:W3:Y:S01]  /*06d0*/  LDS R29, [R4+0x38] ;  /* 0x00003800041d7984 */ /* 0x000ee20000000800 */
[----:B----4-:R-:W-:-:S03]  /*06e0*/  LOP3.LUT R7, R24, 0x1, RZ, 0xc, !PT ;  /* 0x0000000118077812 */ /* 0x010fc600078e0cff */
[----:B------:R-:W4:Y:S01]  /*06f0*/  LDS R28, [R4+0x3c] ;  /* 0x00003c00041c7984 */ /* 0x000f220000000800 */
[----:B------:R-:W-:Y:S02]  /*0700*/  IADD3 R7, PT, PT, R7, R36, R5 ;  /* 0x0000002407077210 */ /* 0x000fe40007ffe005 */
[----:B-----5:R-:W-:Y:S01]  /*0710*/  LOP3.LUT R5, R19, 0x1, RZ, 0xc, !PT ;  /* 0x0000000113057812 */ /* 0x020fe200078e0cff */
[----:B------:R-:W5:Y:S01]  /*0720*/  LDS R27, [R4+0x40] ;  /* 0x00004000041b7984 */ /* 0x000f620000000800 */
[----:B------:R-:W-:-:S03]  /*0730*/  LOP3.LUT R6, R22, 0x1, RZ, 0xc, !PT ;  /* 0x0000000116067812 */ /* 0x000fc600078e0cff */
[----:B------:R-:W5:Y:S01]  /*0740*/  LDS R26, [R4+0x44] ;  /* 0x00004400041a7984 */ /* 0x000f620000000800 */
[----:B------:R-:W-:Y:S02]  /*0750*/  IADD3 R5, PT, PT, R6, R5, R7 ;  /* 0x0000000506057210 */ /* 0x000fe40007ffe007 */
[----:B------:R-:W-:Y:S01]  /*0760*/  LOP3.LUT R38, R16, 0x1, RZ, 0xc, !PT ;  /* 0x0000000110267812 */ /* 0x000fe200078e0cff */
[----:B------:R1:W5:Y:S01]  /*0770*/  LDS R25, [R4+0x48] ;  /* 0x0000480004197984 */ /* 0x0003620000000800 */
[----:B------:R-:W-:Y:S02]  /*0780*/  LOP3.LUT R37, R18, 0x1, RZ, 0xc, !PT ;  /* 0x0000000112257812 */ /* 0x000fe400078e0cff */
[----:B------:R-:W-:Y:S02]  /*0790*/  LOP3.LUT R3, R16, 0x1, RZ, 0xc0, !PT ;  /* 0x0000000110037812 */ /* 0x000fe400078ec0ff */
[----:B------:R-:W-:Y:S02]  /*07a0*/  LOP3.LUT R39, R34, 0x1, RZ, 0xc, !PT ;  /* 0x0000000122277812 */ /* 0x000fe400078e0cff */
[----:B------:R-:W-:-:S02]  /*07b0*/  IADD3 R42, PT, PT, R37, R38, R5 ;  /* 0x00000026252a7210 */ /* 0x000fc40007ffe005 */
[----:B------:R-:W-:-:S03]  /*07c0*/  LOP3.LUT R6, R33, 0x1, RZ, 0xc, !PT ;  /* 0x0000000121067812 */ /* 0x000fc600078e0cff */
[----:B------:R-:W-:Y:S01]  /*07d0*/  IMAD.IADD R41, R39, 0x1, R42 ;  /* 0x0000000127297824 */ /* 0x000fe200078e022a */
[----:B0-----:R-:W-:Y:S02]  /*07e0*/  LOP3.LUT R5, R32, 0x1, RZ, 0xc, !PT ;  /* 0x0000000120057812 */ /* 0x001fe400078e0cff */
[----:B-1----:R-:W-:Y:S02]  /*07f0*/  LOP3.LUT R4, R31, 0x1, RZ, 0xc, !PT ;  /* 0x000000011f047812 */ /* 0x002fe400078e0cff */
[----:B------:R-:W-:Y:S02]  /*0800*/  IADD3 R6, PT, PT, R5, R6, R41 ;  /* 0x0000000605067210 */ /* 0x000fe40007ffe029 */
[----:B--2---:R-:W-:-:S04]  /*0810*/  LOP3.LUT R5, R30, 0x1, RZ, 0xc, !PT ;  /* 0x000000011e057812 */ /* 0x004fc800078e0cff */
[----:B------:R-:W-:Y:S02]  /*0820*/  IADD3 R6, PT, PT, R5, R4, R6 ;  /* 0x0000000405067210 */ /* 0x000fe40007ffe006 */
[----:B---3--:R-:W-:Y:S02]  /*0830*/  LOP3.LUT R4, R29, 0x1, RZ, 0xc, !PT ;  /* 0x000000011d047812 */ /* 0x008fe400078e0cff */
[----:B----4-:R-:W-:-:S04]  /*0840*/  LOP3.LUT R5, R28, 0x1, RZ, 0xc, !PT ;  /* 0x000000011c057812 */ /* 0x010fc800078e0cff */
[----:B------:R-:W-:Y:S02]  /*0850*/  IADD3 R7, PT, PT, R5, R4, R6 ;  /* 0x0000000405077210 */ /* 0x000fe40007ffe006 */
[----:B-----5:R-:W-:Y:S02]  /*0860*/  LOP3.LUT R4, R27, 0x1, RZ, 0xc, !PT ;  /* 0x000000011b047812 */ /* 0x020fe400078e0cff */
[----:B------:R-:W-:Y:S02]  /*0870*/  LOP3.LUT R5, R26, 0x1, RZ, 0xc, !PT ;  /* 0x000000011a057812 */ /* 0x000fe400078e0cff */
        /* <DEDUP_REMOVED lines=56> */
[C---:B------:R-:W-:Y:S01]  /*0c00*/  ISETP.NE.AND P0, PT, R2.reuse, 0xc, PT ;  /* 0x0000000c0200780c */ /* 0x040fe20003f05270 */
[----:B0-----:R-:W-:Y:S01]  /*0c10*/  IMAD.IADD R12, R7, 0x1, R12 ;  /* 0x00000001070c7824 */ /* 0x001fe200078e020c */
[----:B------:R-:W-:Y:S02]  /*0c20*/  LOP3.LUT R6, R25, 0x1, RZ, 0xc0, !PT ;  /* 0x0000000119067812 */ /* 0x000fe400078ec0ff */
[----:B------:R-:W-:Y:S01]  /*0c30*/  SEL R45, R7, R45, !P0 ;  /* 0x0000002d072d7207 */ /* 0x000fe20004000000 */
[----:B------:R-:W-:Y:S01]  /*0c40*/  IMAD.IADD R13, R13, 0x1, R12 ;  /* 0x000000010d0d7824 */ /* 0x000fe200078e020c */
[----:B------:R-:W-:-:S03]  /*0c50*/  ISETP.NE.AND P0, PT, R2, 0xd, PT ;  /* 0x0000000d0200780c */ /* 0x000fc60003f05270 */
[----:B------:R-:W-:Y:S01]  /*0c60*/  IMAD.IADD R14, R14, 0x1, R13 ;  /* 0x000000010e0e7824 */ /* 0x000fe200078e020d */
[----:B------:R-:W-:Y:S02]  /*0c70*/  SEL R45, R12, R45, !P0 ;  /* 0x0000002d0c2d7207 */ /* 0x000fe40004000000 */
[----:B------:R-:W-:Y:S01]  /*0c80*/  ISETP.NE.AND P0, PT, R2, 0xe, PT ;  /* 0x0000000e0200780c */ /* 0x000fe20003f05270 */
[----:B------:R-:W-:-:S03]  /*0c90*/  IMAD.IADD R15, R15, 0x1, R14 ;  /* 0x000000010f0f7824 */ /* 0x000fc600078e020e */
[----:B------:R-:W-:Y:S02]  /*0ca0*/  SEL R45, R13, R45, !P0 ;  /* 0x0000002d0d2d7207 */ /* 0x000fe40004000000 */
[----:B------:R-:W-:Y:S01]  /*0cb0*/  ISETP.NE.AND P0, PT, R2, 0xf, PT ;  /* 0x0000000f0200780c */ /* 0x000fe20003f05270 */
[----:B-1----:R-:W-:Y:S01]  /*0cc0*/  IMAD.IADD R8, R15, 0x1, R8 ;  /* 0x000000010f087824 */ /* 0x002fe200078e0208 */
[----:B------:R-:W-:Y:S02]  /*0cd0*/  LOP3.LUT R13, R21, 0x1, RZ, 0xc, !PT ;  /* 0x00000001150d7812 */ /* 0x000fe400078e0cff */
[----:B------:R-:W-:Y:S01]  /*0ce0*/  SEL R45, R14, R45, !P0 ;  /* 0x0000002d0e2d7207 */ /* 0x000fe20004000000 */
[----:B------:R-:W-:Y:S01]  /*0cf0*/  IMAD.IADD R9, R9, 0x1, R8 ;  /* 0x0000000109097824 */ /* 0x000fe200078e0208 */
[----:B------:R-:W-:Y:S02]  /*0d00*/  ISETP.NE.AND P0, PT, R2, 0x10, PT ;  /* 0x000000100200780c */ /* 0x000fe40003f05270 */
[----:B------:R-:W-:-:S02]  /*0d10*/  LOP3.LUT R2, R17, 0x1, RZ, 0xc0, !PT ;  /* 0x0000000111027812 */ /* 0x000fc400078ec0ff */
[----:B------:R-:W-:Y:S02]  /*0d20*/  SEL R45, R15, R45, !P0 ;  /* 0x0000002d0f2d7207 */ /* 0x000fe40004000000 */
[----:B------:R-:W-:Y:S02]  /*0d30*/  ISETP.NE.U32.AND P0, PT, R4, 0x1, PT ;  /* 0x000000010400780c */ /* 0x000fe40003f05070 */
[----:B------:R-:W-:Y:S02]  /*0d40*/  SEL R45, R8, R45, !P1 ;  /* 0x0000002d082d7207 */ /* 0x000fe40004800000 */
[----:B------:R-:W-:Y:S02]  /*0d50*/  ISETP.NE.AND P1, PT, R2, RZ, PT ;  /* 0x000000ff0200720c */ /* 0x000fe40003f25270 */
[----:B------:R-:W-:Y:S02]  /*0d60*/  SEL R45, R9, R45, !P3 ;  /* 0x0000002d092d7207 */ /* 0x000fe40005800000 */
[----:B------:R-:W-:-:S02]  /*0d70*/  SEL R2, R43, RZ, P2 ;  /* 0x000000ff2b027207 */ /* 0x000fc40001000000 */
[----:B------:R-:W-:Y:S02]  /*0d80*/  SEL R45, R45, RZ, P4 ;  /* 0x000000ff2d2d7207 */ /* 0x000fe40002000000 */
[----:B------:R-:W-:Y:S01]  /*0d90*/  ISETP.NE.U32.AND P2, PT, R3, 0x1, PT ;  /* 0x000000010300780c */ /* 0x000fe20003f45070 */
[----:B------:R-:W-:Y:S01]  /*0da0*/  IMAD.IADD R3, R10, 0x1, R9 ;  /* 0x000000010a037824 */ /* 0x000fe200078e0209 */
[----:B------:R-:W-:Y:S01]  /*0db0*/  LOP3.LUT R4, R18, 0x1, RZ, 0xc0, !PT ;  /* 0x0000000112047812 */ /* 0x000fe200078ec0ff */
[----:B------:R-:W-:Y:S01]  /*0dc0*/  IMAD.IADD R45, R45, 0x1, R2 ;  /* 0x000000012d2d7824 */ /* 0x000fe200078e0202 */
[----:B------:R-:W-:Y:S02]  /*0dd0*/  LOP3.LUT P4, RZ, R21, 0x1, RZ, 0xc0, !PT ;  /* 0x0000000115ff7812 */ /* 0x000fe4000788c0ff */
[----:B------:R-:W-:Y:S01]  /*0de0*/  IADD3 R9, PT, PT, -R3, 0x2d20, RZ ;  /* 0x00002d2003097810 */ /* 0x000fe20007ffe1ff */
[--C-:B------:R-:W-:Y:S01]  /*0df0*/  IMAD.IADD R7, R40, 0x1, R45.reuse ;  /* 0x0000000128077824 */ /* 0x100fe200078e022d */
[----:B------:R-:W-:Y:S01]  /*0e00*/  ISETP.NE.U32.AND P3, PT, R4, 0x1, PT ;  /* 0x000000010400780c */ /* 0x000fe20003f65070 */
[C---:B------:R-:W-:Y:S01]  /*0e10*/  IMAD R8, R0.reuse, 0x13, -R45 ;  /* 0x0000001300087824 */ /* 0x040fe200078e0a2d */
[----:B------:R-:W-:Y:S01]  /*0e20*/  ISETP.GE.AND P6, PT, R0, R9, PT ;  /* 0x000000090000720c */ /* 0x000fe20003fc6270 */
[C---:B------:R-:W-:Y:S01]  /*0e30*/  IMAD.IADD R5, R45.reuse, 0x1, R9 ;  /* 0x000000012d057824 */ /* 0x040fe200078e0209 */
[----:B------:R-:W-:Y:S01]  /*0e40*/  LOP3.LUT R4, R34, 0x1, RZ, 0xc0, !PT ;  /* 0x0000000122047812 */ /* 0x000fe200078ec0ff */
[----:B------:R-:W-:Y:S01]  /*0e50*/  IMAD R7, R0, 0x13, -R7 ;  /* 0x0000001300077824 */ /* 0x000fe200078e0a07 */
[----:B------:R-:W-:Y:S01]  /*0e60*/  LOP3.LUT R10, R22, 0x1, RZ, 0xc, !PT ;  /* 0x00000001160a7812 */ /* 0x000fe200078e0cff */
[----:B------:R-:W-:Y:S01]  /*0e70*/  IMAD.IADD R2, R40, 0x1, R5 ;  /* 0x0000000128027824 */ /* 0x000fe200078e0205 */
[----:B------:R-:W-:Y:S01]  /*0e80*/  IADD3 R40, PT, PT, R45, R13, R40 ;  /* 0x0000000d2d287210 */ /* 0x000fe20007ffe028 */
[----:B------:R-:W-:Y:S01]  /*0e90*/  VIADD R7, R7, 0x1 ;  /* 0x0000000107077836 */ /* 0x000fe20000000000 */
[----:B------:R-:W-:Y:S01]  /*0ea0*/  SEL R8, R5, R8, !P5 ;  /* 0x0000000805087207 */ /* 0x000fe20006800000 */
[----:B------:R-:W-:Y:S01]  /*0eb0*/  IMAD.IADD R13, R2, 0x1, R13 ;  /* 0x00000001020d7824 */ /* 0x000fe200078e020d */
[----:B------:R-:W-:Y:S01]  /*0ec0*/  ISETP.NE.AND P5, PT, R4, RZ, PT ;  /* 0x000000ff0400720c */ /* 0x000fe20003fa5270 */
[--C-:B------:R-:W-:Y:S01]  /*0ed0*/  IMAD.IADD R5, R35, 0x1, R40.reuse ;  /* 0x0000000123057824 */ /* 0x100fe200078e0228 */
[----:B------:R-:W-:Y:S01]  /*0ee0*/  SEL R11, R2, R7, !P4 ;  /* 0x00000007020b7207 */ /* 0x000fe20006000000 */
[----:B------:R-:W-:Y:S01]  /*0ef0*/  IMAD R2, R0, 0x13, -R40 ;  /* 0x0000001300027824 */ /* 0x000fe200078e0a28 */
[----:B------:R-:W-:Y:S01]  /*0f00*/  LOP3.LUT R4, RZ, R0, RZ, 0x33, !PT ;  /* 0x00000000ff047212 */ /* 0x000fe200078e33ff */
[----:B------:R-:W-:Y:S01]  /*0f10*/  IMAD.IADD R15, R36, 0x1, R5 ;  /* 0x00000001240f7824 */ /* 0x000fe200078e0205 */
[----:B------:R-:W-:Y:S01]  /*0f20*/  ISETP.NE.U32.AND P4, PT, R6, 0x1, PT ;  /* 0x000000010600780c */ /* 0x000fe20003f85070 */
[----:B------:R-:W-:Y:S01]  /*0f30*/  VIADD R2, R2, 0x2 ;  /* 0x0000000202027836 */ /* 0x000fe20000000000 */
[----:B------:R-:W-:Y:S01]  /*0f40*/  LOP3.LUT R6, R19, 0x1, RZ, 0xc, !PT ;  /* 0x0000000113067812 */ /* 0x000fe200078e0cff */
[----:B------:R-:W-:-:S02]  /*0f50*/  IMAD.IADD R7, R0, 0x1, -R9 ;  /* 0x0000000100077824 */ /* 0x000fc400078e0a09 */
[----:B------:R-:W-:Y:S01]  /*0f60*/  @!P6 VIADD R7, R4, UR5 ;  /* 0x000000050407ec36 */ /* 0x000fe20008000000 */
[----:B------:R-:W-:Y:S01]  /*0f70*/  SEL R12, R2, R13, !P0 ;  /* 0x0000000d020c7207 */ /* 0x000fe20004000000 */
[----:B------:R-:W-:Y:S01]  /*0f80*/  IMAD.IADD R13, R35, 0x1, R13 ;  /* 0x00000001230d7824 */ /* 0x000fe200078e020d */
[----:B------:R-:W-:Y:S01]  /*0f90*/  LOP3.LUT R4, R24, 0x1, RZ, 0xc, !PT ;  /* 0x0000000118047812 */ /* 0x000fe200078e0cff */
[----:B------:R-:W-:Y:S01]  /*0fa0*/  IMAD R2, R0, 0x13, -R15 ;  /* 0x0000001300027824 */ /* 0x000fe200078e0a0f */
[----:B------:R-:W-:Y:S01]  /*0fb0*/  LOP3.LUT P0, RZ, R24, 0x1, RZ, 0xc0, !PT ;  /* 0x0000000118ff7812 */ /* 0x000fe2000780c0ff */
[----:B------:R-:W-:Y:S01]  /*0fc0*/  IMAD.IADD R47, R42, 0x1, R45 ;  /* 0x000000012a2f7824 */ /* 0x000fe200078e022d */
[----:B------:R-:W-:Y:S01]  /*0fd0*/  ISETP.GE.AND P6, PT, R50, R9, PT ;  /* 0x000000093200720c */ /* 0x000fe20003fc6270 */
[----:B------:R-:W-:Y:S01]  /*0fe0*/  IMAD R5, R0, 0x13, -R5 ;  /* 0x0000001300057824 */ /* 0x000fe200078e0a05 */
[----:B------:R-:W-:Y:S01]  /*0ff0*/  LEA R12, R12, UR4, 0x2 ;  /* 0x000000040c0c7c11 */ /* 0x000fe2000f8e10ff */
[----:B------:R-:W-:-:S02]  /*1000*/  IMAD.IADD R45, R41, 0x1, R45 ;  /* 0x00000001292d7824 */ /* 0x000fc400078e022d */
[----:B------:R-:W-:Y:S02]  /*1010*/  IMAD.IADD R41, R15, 0x1, R4 ;  /* 0x000000010f297824 */ /* 0x000fe400078e0204 */
[----:B------:R-:W-:Y:S02]  /*1020*/  IMAD.IADD R35, R36, 0x1, R13 ;  /* 0x0000000124237824 */ /* 0x000fe400078e020d */
[----:B------:R-:W-:Y:S02]  /*1030*/  VIADD R2, R2, 0x4 ;  /* 0x0000000402027836 */ /* 0x000fe40000000000 */
[----:B------:R-:W-:Y:S02]  /*1040*/  VIADD R5, R5, 0x3 ;  /* 0x0000000305057836 */ /* 0x000fe40000000000 */
[----:B------:R-:W-:Y:S01]  /*1050*/  IMAD.IADD R43, R41, 0x1, R6 ;  /* 0x00000001292b7824 */ /* 0x000fe200078e0206 */
[C---:B------:R-:W-:Y:S01]  /*1060*/  SEL R14, R35.reuse, R2, !P0 ;  /* 0x00000002230e7207 */ /* 0x040fe20004000000 */
[----:B------:R-:W-:Y:S01]  /*1070*/  IMAD.IADD R35, R35, 0x1, R4 ;  /* 0x0000000123237824 */ /* 0x000fe200078e0204 */
[----:B------:R-:W-:Y:S01]  /*1080*/  SEL R15, R13, R5, !P1 ;  /* 0x000000050d0f7207 */ /* 0x000fe20004800000 */
[----:B------:R-:W-:Y:S01]  /*1090*/  IMAD.IADD R13, R43, 0x1, R10 ;  /* 0x000000012b0d7824 */ /* 0x000fe200078e020a */
[----:B------:R-:W-:Y:S01]  /*10a0*/  LOP3.LUT P1, RZ, R22, 0x1, RZ, 0xc0, !PT ;  /* 0x0000000116ff7812 */ /* 0x000fe2000782c0ff */
[C---:B------:R-:W-:Y:S01]  /*10b0*/  IMAD R43, R0.reuse, 0x13, -R43 ;  /* 0x00000013002b7824 */ /* 0x040fe200078e0a2b */
[----:B------:R-:W-:Y:S01]  /*10c0*/  LOP3.LUT P0, RZ, R19, 0x1, RZ, 0xc0, !PT ;  /* 0x0000000113ff7812 */ /* 0x000fe2000780c0ff */
[----:B------:R-:W-:Y:S01]  /*10d0*/  IMAD.IADD R5, R35, 0x1, R6 ;  /* 0x0000000123057824 */ /* 0x000fe200078e0206 */
[----:B------:R-:W-:Y:S01]  /*10e0*/  LOP3.LUT R6, R33, 0x1, RZ, 0xc, !PT ;  /* 0x0000000121067812 */ /* 0x000fe200078e0cff */
[----:B------:R-:W-:-:S02]  /*10f0*/  IMAD R2, R0, 0x13, -R13 ;  /* 0x0000001300027824 */ /* 0x000fc400078e0a0d */
[----:B------:R-:W-:Y:S02]  /*1100*/  VIADD R40, R43, 0x6 ;  /* 0x000000062b287836 */ /* 0x000fe40000000000 */
[C---:B------:R-:W-:Y:S01]  /*1110*/  IMAD.IADD R43, R5.reuse, 0x1, R10 ;  /* 0x00000001052b7824 */ /* 0x040fe200078e020a */
[----:B------:R-:W-:Y:S01]  /*1120*/  LOP3.LUT R10, R32, 0x1, RZ, 0xc, !PT ;  /* 0x00000001200a7812 */ /* 0x000fe200078e0cff */
[----:B------:R-:W-:Y:S01]  /*1130*/  IMAD.IADD R13, R38, 0x1, R13 ;  /* 0x00000001260d7824 */ /* 0x000fe200078e020d */
[----:B------:R-:W-:Y:S01]  /*1140*/  SEL R40, R5, R40, !P1 ;  /* 0x0000002805287207 */ /* 0x000fe20004800000 */
[----:B------:R-:W-:Y:S01]  /*1150*/  IMAD R41, R0, 0x13, -R41 ;  /* 0x0000001300297824 */ /* 0x000fe200078e0a29 */
[----:B------:R-:W-:Y:S01]  /*1160*/  LOP3.LUT P1, RZ, R31, 0x1, RZ, 0xc0, !PT ;  /* 0x000000011fff7812 */ /* 0x000fe2000782c0ff */
[----:B------:R-:W-:Y:S02]  /*1170*/  VIADD R2, R2, 0x7 ;  /* 0x0000000702027836 */ /* 0x000fe40000000000 */
[----:B------:R-:W-:-:S02]  /*1180*/  IMAD.IADD R38, R38, 0x1, R43 ;  /* 0x0000000126267824 */ /* 0x000fc400078e022b */
[----:B------:R-:W-:Y:S02]  /*1190*/  IMAD R13, R0, 0x13, -R13 ;  /* 0x00000013000d7824 */ /* 0x000fe400078e0a0d */
[----:B------:R-:W-:Y:S01]  /*11a0*/  VIADD R36, R41, 0x5 ;  /* 0x0000000529247836 */ /* 0x000fe20000000000 */
[----:B------:R-:W-:Y:S01]  /*11b0*/  SEL R41, R2, R43, !P2 ;  /* 0x0000002b02297207 */ /* 0x000fe20005000000 */
[----:B------:R-:W-:Y:S01]  /*11c0*/  IMAD.IADD R2, R37, 0x1, R38 ;  /* 0x0000000125027824 */ /* 0x000fe200078e0226 */
[----:B------:R-:W-:Y:S01]  /*11d0*/  LOP3.LUT R37, R28, 0x1, RZ, 0xc, !PT ;  /* 0x000000011c257812 */ /* 0x000fe200078e0cff */
[----:B------:R-:W-:Y:S01]  /*11e0*/  VIADD R13, R13, 0x8 ;  /* 0x000000080d0d7836 */ /* 0x000fe20000000000 */
[----:B------:R-:W-:Y:S01]  /*11f0*/  SEL R36, R35, R36, !P0 ;  /* 0x0000002423247207 */ /* 0x000fe20004000000 */
[C---:B------:R-:W-:Y:S01]  /*1200*/  IMAD R47, R0.reuse, 0x13, -R47 ;  /* 0x00000013002f7824 */ /* 0x040fe200078e0a2f */
[----:B------:R-:W-:Y:S01]  /*1210*/  LOP3.LUT P0, RZ, R33, 0x1, RZ, 0xc0, !PT ;  /* 0x0000000121ff7812 */ /* 0x000fe2000780c0ff */
[----:B------:R-:W-:Y:S01]  /*1220*/  IMAD R4, R0, 0x13, -R45 ;  /* 0x0000001300047824 */ /* 0x000fe200078e0a2d */
[----:B------:R-:W-:Y:S01]  /*1230*/  LOP3.LUT P2, RZ, R27, 0x1, RZ, 0xc0, !PT ;  /* 0x000000011bff7812 */ /* 0x000fe2000784c0ff */
[----:B------:R-:W-:Y:S01]  /*1240*/  IMAD.IADD R45, R45, 0x1, R6 ;  /* 0x000000012d2d7824 */ /* 0x000fe200078e0206 */
[----:B------:R-:W-:Y:S01]  /*1250*/  LEA R36, R36, UR4, 0x2 ;  /* 0x0000000424247c11 */ /* 0x000fe2000f8e10ff */
[----:B------:R-:W-:Y:S01]  /*1260*/  IMAD.IADD R5, R39, 0x1, R2 ;  /* 0x0000000127057824 */ /* 0x000fe200078e0202 */
[----:B------:R-:W-:Y:S01]  /*1270*/  SEL R39, R13, R38, !P3 ;  /* 0x000000260d277207 */ /* 0x000fe20005800000 */
[----:B------:R-:W-:Y:S01]  /*1280*/  VIADD R43, R47, 0x9 ;  /* 0x000000092f2b7836 */ /* 0x000fe20000000000 */
[----:B------:R-:W-:Y:S01]  /*1290*/  LOP3.LUT R38, R27, 0x1, RZ, 0xc, !PT ;  /* 0x000000011b267812 */ /* 0x000fe200078e0cff */
[----:B------:R-:W-:Y:S01]  /*12a0*/  VIADD R4, R4, 0xa ;  /* 0x0000000a04047836 */ /* 0x000fe20000000000 */
[----:B------:R-:W-:Y:S01]  /*12b0*/  LOP3.LUT P3, RZ, R26, 0x1, RZ, 0xc0, !PT ;  /* 0x000000011aff7812 */ /* 0x000fe2000786c0ff */
[----:B------:R-:W-:Y:S01]  /*12c0*/  IMAD.IADD R13, R45, 0x1, R10 ;  /* 0x000000012d0d7824 */ /* 0x000fe200078e020a */
[----:B------:R-:W-:Y:S01]  /*12d0*/  SEL R43, R2, R43, !P5 ;  /* 0x0000002b022b7207 */ /* 0x000fe20006800000 */
[----:B------:R-:W-:Y:S01]  /*12e0*/  IMAD R45, R0, 0x13, -R45 ;  /* 0x00000013002d7824 */ /* 0x000fe200078e0a2d */
[C---:B------:R-:W-:Y:S01]  /*12f0*/  SEL R42, R5.reuse, R4, !P0 ;  /* 0x00000004052a7207 */ /* 0x040fe20004000000 */
[----:B------:R-:W-:Y:S01]  /*1300*/  IMAD.IADD R6, R5, 0x1, R6 ;  /* 0x0000000105067824 */ /* 0x000fe200078e0206 */
[----:B------:R-:W-:Y:S01]  /*1310*/  LOP3.LUT P0, RZ, R32, 0x1, RZ, 0xc0, !PT ;  /* 0x0000000120ff7812 */ /* 0x000fe2000780c0ff */
[----:B------:R-:W-:Y:S01]  /*1320*/  IMAD R2, R0, 0x13, -R13 ;  /* 0x0000001300027824 */ /* 0x000fe200078e0a0d */
[----:B------:R-:W-:Y:S01]  /*1330*/  LOP3.LUT R4, R31, 0x1, RZ, 0xc, !PT ;  /* 0x000000011f047812 */ /* 0x000fe200078e0cff */
[----:B------:R-:W-:Y:S01]  /*1340*/  VIADD R45, R45, 0xb ;  /* 0x0000000b2d2d7836 */ /* 0x000fe20000000000 */
[----:B------:R-:W-:Y:S01]  /*1350*/  LEA R41, R41, UR4, 0x2 ;  /* 0x0000000429297c11 */ /* 0x000fe2000f8e10ff */
[----:B------:R-:W-:Y:S01]  /*1360*/  VIADD R2, R2, 0xc ;  /* 0x0000000c02027836 */ /* 0x000fe20000000000 */
[----:B------:R-:W-:Y:S01]  /*1370*/  LEA R39, R39, UR4, 0x2 ;  /* 0x0000000427277c11 */ /* 0x000fe2000f8e10ff */
[C---:B------:R-:W-:Y:S01]  /*1380*/  IMAD.IADD R5, R6.reuse, 0x1, R10 ;  /* 0x0000000106057824 */ /* 0x040fe200078e020a */
[----:B------:R-:W-:Y:S01]  /*1390*/  SEL R46, R6, R45, !P0 ;  /* 0x0000002d062e7207 */ /* 0x000fe20004000000 */
[----:B------:R-:W-:Y:S01]  /*13a0*/  IMAD.IADD R13, R13, 0x1, R4 ;  /* 0x000000010d0d7824 */ /* 0x000fe200078e0204 */
[----:B------:R-:W-:Y:S01]  /*13b0*/  LOP3.LUT R6, R30, 0x1, RZ, 0xc, !PT ;  /* 0x000000011e067812 */ /* 0x000fe200078e0cff */
[----:B------:R-:W-:Y:S01]  /*13c0*/  IMAD.IADD R50, R50, 0x1, -R9 ;  /* 0x0000000132327824 */ /* 0x000fe200078e0a09 */
[----:B------:R-:W-:Y:S01]  /*13d0*/  SEL R45, R5, R2, !P1 ;  /* 0x00000002052d7207 */ /* 0x000fe20004800000 */
[C---:B------:R-:W-:Y:S01]  /*13e0*/  IMAD R2, R0.reuse, 0x13, -R13 ;  /* 0x0000001300027824 */ /* 0x040fe200078e0a0d */
[----:B------:R-:W-:Y:S01]  /*13f0*/  ISETP.NE.AND P0, PT, R0, RZ, PT ;  /* 0x000000ff0000720c */ /* 0x000fe20003f05270 */
[----:B------:R-:W-:Y:S01]  /*1400*/  IMAD.IADD R13, R13, 0x1, R6 ;  /* 0x000000010d0d7824 */ /* 0x000fe200078e0206 */
[----:B------:R-:W-:Y:S01]  /*1410*/  LOP3.LUT R10, R29, 0x1, RZ, 0xc, !PT ;  /* 0x000000011d0a7812 */ /* 0x000fe200078e0cff */
[----:B------:R-:W-:Y:S01]  /*1420*/  IMAD.IADD R5, R5, 0x1, R4 ;  /* 0x0000000105057824 */ /* 0x000fe200078e0204 */
[----:B------:R-:W-:Y:S01]  /*1430*/  LOP3.LUT P1, RZ, R30, 0x1, RZ, 0xc0, !PT ;  /* 0x000000011eff7812 */ /* 0x000fe2000782c0ff */
[----:B------:R-:W-:Y:S01]  /*1440*/  VIADD R2, R2, 0xd ;  /* 0x0000000d02027836 */ /* 0x000fe20000000000 */
[----:B------:R-:W-:Y:S01]  /*1450*/  LEA R43, R43, UR4, 0x2 ;  /* 0x000000042b2b7c11 */ /* 0x000fe2000f8e10ff */
[----:B------:R-:W-:Y:S01]  /*1460*/  IMAD.IADD R35, R13, 0x1, R10 ;  /* 0x000000010d237824 */ /* 0x000fe200078e020a */
[----:B------:R-:W-:Y:S01]  /*1470*/  LEA R42, R42, UR4, 0x2 ;  /* 0x000000042a2a7c11 */ /* 0x000fe2000f8e10ff */
[----:B------:R-:W-:Y:S01]  /*1480*/  IMAD R4, R0, 0x13, -R13 ;  /* 0x0000001300047824 */ /* 0x000fe200078e0a0d */
[----:B------:R-:W-:Y:S01]  /*1490*/  SEL R47, R5, R2, !P1 ;  /* 0x00000002052f7207 */ /* 0x000fe20004800000 */
[----:B------:R-:W-:Y:S01]  /*14a0*/  IMAD.IADD R49, R35, 0x1, R37 ;  /* 0x0000000123317824 */ /* 0x000fe200078e0225 */
[----:B------:R-:W-:Y:S01]  /*14b0*/  LOP3.LUT P1, RZ, R29, 0x1, RZ, 0xc0, !PT ;  /* 0x000000011dff7812 */ /* 0x000fe2000782c0ff */
[----:B------:R-:W-:Y:S01]  /*14c0*/  IMAD.IADD R13, R5, 0x1, R6 ;  /* 0x00000001050d7824 */ /* 0x000fe200078e0206 */
[----:B------:R-:W-:Y:S01]  /*14d0*/  LEA R47, R47, UR4, 0x2 ;  /* 0x000000042f2f7c11 */ /* 0x000fe2000f8e10ff */
[----:B------:R-:W-:-:S02]  /*14e0*/  VIADD R48, R4, 0xe ;  /* 0x0000000e04307836 */ /* 0x000fc40000000000 */
[----:B------:R-:W0:Y:S01]  /*14f0*/  @!P0 LDC.64 R4, c[0x0][0x3a0] ;  /* 0x0000e800ff048b82 */ /* 0x000e220000000a00 */
[----:B------:R-:W-:Y:S02]  /*1500*/  IMAD.IADD R51, R49, 0x1, R38 ;  /* 0x0000000131337824 */ /* 0x000fe400078e0226 */
[C---:B------:R-:W-:Y:S01]  /*1510*/  IMAD.IADD R10, R13.reuse, 0x1, R10 ;  /* 0x000000010d0a7824 */ /* 0x040fe200078e020a */
[----:B------:R-:W-:Y:S01]  /*1520*/  SEL R48, R13, R48, !P1 ;  /* 0x000000300d307207 */ /* 0x000fe20004800000 */
[----:B------:R-:W-:Y:S01]  /*1530*/  IMAD R35, R0, 0x13, -R35 ;  /* 0x0000001300237824 */ /* 0x000fe200078e0a23 */
[----:B------:R-:W-:Y:S01]  /*1540*/  LOP3.LUT P1, RZ, R28, 0x1, RZ, 0xc0, !PT ;  /* 0x000000011cff7812 */ /* 0x000fe2000782c0ff */
[----:B------:R-:W-:Y:S01]  /*1550*/  IMAD R49, R0, 0x13, -R49 ;  /* 0x0000001300317824 */ /* 0x000fe200078e0a31 */
[----:B------:R-:W-:Y:S01]  /*1560*/  LEA R48, R48, UR4, 0x2 ;  /* 0x0000000430307c11 */ /* 0x000fe2000f8e10ff */
[----:B------:R-:W-:Y:S02]  /*1570*/  IMAD.IADD R13, R51, 0x1, R44 ;  /* 0x00000001330d7824 */ /* 0x000fe400078e022c */
[----:B------:R-:W-:-:S02]  /*1580*/  IMAD.IADD R6, R10, 0x1, R37 ;  /* 0x000000010a067824 */ /* 0x000fc400078e0225 */
[----:B------:R-:W-:Y:S02]  /*1590*/  VIADD R35, R35, 0xf ;  /* 0x0000000f23237836 */ /* 0x000fe40000000000 */
[----:B------:R-:W-:Y:S02]  /*15a0*/  VIADD R49, R49, 0x10 ;  /* 0x0000001031317836 */ /* 0x000fe40000000000 */
[----:B------:R-:W-:Y:S01]  /*15b0*/  IMAD R51, R0, 0x13, -R51 ;  /* 0x0000001300337824 */ /* 0x000fe200078e0a33 */
[----:B------:R-:W-:Y:S01]  /*15c0*/  SEL R58, R10, R35, !P1 ;  /* 0x000000230a3a7207 */ /* 0x000fe20004800000 */
[----:B------:R-:W-:Y:S01]  /*15d0*/  IMAD R13, R0, 0x13, -R13 ;  /* 0x00000013000d7824 */ /* 0x000fe200078e0a0d */
[C---:B------:R-:W-:Y:S01]  /*15e0*/  SEL R59, R6.reuse, R49, !P2 ;  /* 0x00000031063b7207 */ /* 0x040fe20005000000 */
[----:B------:R-:W-:Y:S01]  /*15f0*/  IMAD.IADD R38, R6, 0x1, R38 ;  /* 0x0000000106267824 */ /* 0x000fe200078e0226 */
[----:B------:R-:W-:Y:S01]  /*1600*/  ISETP.GE.AND P2, PT, R54, R9, PT ;  /* 0x000000093600720c */ /* 0x000fe20003f46270 */
[----:B------:R-:W-:-:S02]  /*1610*/  VIADD R51, R51, 0x11 ;  /* 0x0000001133337836 */ /* 0x000fc40000000000 */
[C---:B------:R-:W-:Y:S02]  /*1620*/  VIADD R6, R0.reuse, 0x4c0 ;  /* 0x000004c000067836 */ /* 0x040fe40000000000 */
[----:B------:R-:W-:Y:S01]  /*1630*/  VIADD R10, R0, 0x980 ;  /* 0x00000980000a7836 */ /* 0x000fe20000000000 */
[----:B------:R-:W-:Y:S01]  /*1640*/  SEL R60, R38, R51, !P3 ;  /* 0x00000033263c7207 */ /* 0x000fe20005800000 */
[----:B------:R-:W-:Y:S01]  /*1650*/  VIADD R52, R13, 0x12 ;  /* 0x000000120d347836 */ /* 0x000fe20000000000 */
[-C--:B------:R-:W-:Y:S01]  /*1660*/  ISETP.GE.AND P3, PT, R6, R9.reuse, PT ;  /* 0x000000090600720c */ /* 0x080fe20003f66270 */
[----:B------:R-:W-:Y:S01]  /*1670*/  @P4 IMAD.IADD R52, R38, 0x1, R44 ;  /* 0x0000000126344824 */ /* 0x000fe200078e022c */
[-C--:B------:R-:W-:Y:S01]  /*1680*/  ISETP.GE.AND P4, PT, R56, R9.reuse, PT ;  /* 0x000000093800720c */ /* 0x080fe20003f86270 */
[----:B------:R-:W-:Y:S01]  /*1690*/  @!P0 IMAD.MOV.U32 R2, RZ, RZ, 0x65 ;  /* 0x00000065ff028424 */ /* 0x000fe200078e00ff */
[-C--:B------:R-:W-:Y:S01]  /*16a0*/  ISETP.GE.AND P1, PT, R10, R9.reuse, PT ;  /* 0x000000090a00720c */ /* 0x080fe20003f26270 */
[----:B------:R-:W-:Y:S01]  /*16b0*/  VIADD R38, R0, 0xbe0 ;  /* 0x00000be000267836 */ /* 0x000fe20000000000 */
[----:B------:R-:W-:Y:S01]  /*16c0*/  LEA R52, R52, UR4, 0x2 ;  /* 0x0000000434347c11 */ /* 0x000fe2000f8e10ff */
[----:B------:R-:W-:Y:S01]  /*16d0*/  VIADD R44, R0, 0x10a0 ;  /* 0x000010a0002c7836 */ /* 0x000fe20000000000 */
[----:B0-----:R0:W-:Y:S01]  /*16e0*/  @!P0 ST.E.64.STRONG.GPU desc[UR8][R4.64+0x100], R2 ;  /* 0x0001000204008985 */ /* 0x0011e2000c10fb08 */
[--C-:B------:R-:W-:Y:S01]  /*16f0*/  IMAD.IADD R56, R56, 0x1, -R9.reuse ;  /* 0x0000000138387824 */ /* 0x100fe200078e0a09 */
[-C--:B------:R-:W-:Y:S01]  /*1700*/  ISETP.GE.AND P0, PT, R38, R9.reuse, PT ;  /* 0x000000092600720c */ /* 0x080fe20003f06270 */
[--C-:B------:R-:W-:Y:S01]  /*1710*/  IMAD.IADD R55, R6, 0x1, -R9.reuse ;  /* 0x0000000106377824 */ /* 0x100fe200078e0a09 */
[----:B------:R-:W-:Y:S01]  /*1720*/  ISETP.GE.AND P5, PT, R44, R9, PT ;  /* 0x000000092c00720c */ /* 0x000fe20003fa6270 */
[----:B------:R-:W-:-:S02]  /*1730*/  IMAD.IADD R54, R54, 0x1, -R9 ;  /* 0x0000000136367824 */ /* 0x000fc400078e0a09 */
[--C-:B------:R-:W-:Y:S02]  /*1740*/  IMAD.IADD R53, R10, 0x1, -R9.reuse ;  /* 0x000000010a357824 */ /* 0x100fe400078e0a09 */
[C---:B------:R-:W-:Y:S01]  /*1750*/  @!P4 VIADD R56, R57.reuse, 0xfffffd9f ;  /* 0xfffffd9f3938c836 */ /* 0x040fe20000000000 */
[-C--:B------:R-:W-:Y:S01]  /*1760*/  ISETP.GE.AND P4, PT, R62, R9.reuse, PT ;  /* 0x000000093e00720c */ /* 0x080fe20003f86270 */
[C---:B------:R-:W-:Y:S01]  /*1770*/  @!P3 VIADD R55, R57.reuse, 0xfffffb3f ;  /* 0xfffffb3f3937b836 */ /* 0x040fe20000000000 */
[-C--:B------:R-:W-:Y:S01]  /*1780*/  ISETP.GE.AND P3, PT, R64, R9.reuse, PT ;  /* 0x000000094000720c */ /* 0x080fe20003f66270 */
[C---:B------:R-:W-:Y:S02]  /*1790*/  @!P2 VIADD R54, R57.reuse, 0xfffff8df ;  /* 0xfffff8df3936a836 */ /* 0x040fe40000000000 */
[C---:B0-----:R-:W-:Y:S02]  /*17a0*/  VIADD R2, R0.reuse, 0x17c0 ;  /* 0x000017c000027836 */ /* 0x041fe40000000000 */
[C---:B------:R-:W-:Y:S01]  /*17b0*/  VIADD R4, R0.reuse, 0x1a20 ;  /* 0x00001a2000047836 */ /* 0x040fe20000000000 */
[----:B------:R-:W-:Y:S01]  /*17c0*/  LEA R0, R0, UR4, 0x2 ;  /* 0x0000000400007c11 */ /* 0x000fe2000f8e10ff */
[----:B------:R-:W-:Y:S01]  /*17d0*/  BAR.SYNC.DEFER_BLOCKING 0x0 ;  /* 0x0000000000007b1d */ /* 0x000fe20000010000 */
[----:B------:R-:W-:Y:S01]  /*17e0*/  @!P1 VIADD R53, R57, 0xfffff67f ;  /* 0xfffff67f39359836 */ /* 0x000fe20000000000 */
[-C--:B------:R-:W-:Y:S01]  /*17f0*/  ISETP.GE.AND P2, PT, R2, R9.reuse, PT ;  /* 0x000000090200720c */ /* 0x080fe20003f46270 */
[--C-:B------:R-:W-:Y:S01]  /*1800*/  IMAD.IADD R51, R38, 0x1, -R9.reuse ;  /* 0x0000000126337824 */ /* 0x100fe200078e0a09 */
[----:B------:R-:W-:Y:S01]  /*1810*/  ISETP.GE.AND P1, PT, R4, R9, PT ;  /* 0x000000090400720c */ /* 0x000fe20003f26270 */
[----:B------:R-:W-:-:S02]  /*1820*/  IMAD.IADD R49, R44, 0x1, -R9 ;  /* 0x000000012c317824 */ /* 0x000fc400078e0a09 */
[--C-:B------:R-:W-:Y:S01]  /*1830*/  IMAD.IADD R44, R62, 0x1, -R9.reuse ;  /* 0x000000013e2c7824 */ /* 0x100fe200078e0a09 */
[----:B------:R-:W-:Y:S01]  /*1840*/  LEA R62, R15, UR4, 0x2 ;  /* 0x000000040f3e7c11 */ /* 0x000fe2000f8e10ff */
[--C-:B------:R-:W-:Y:S01]  /*1850*/  IMAD.IADD R38, R64, 0x1, -R9.reuse ;  /* 0x0000000140267824 */ /* 0x100fe200078e0a09 */
[----:B------:R-:W-:Y:S01]  /*1860*/  LEA R15, R40, UR4, 0x2 ;  /* 0x00000004280f7c11 */ /* 0x000fe2000f8e10ff */
[--C-:B------:R-:W-:Y:S02]  /*1870*/  IMAD.IADD R37, R2, 0x1, -R9.reuse ;  /* 0x0000000102257824 */ /* 0x100fe400078e0a09 */
[--C-:B------:R-:W-:Y:S02]  /*1880*/  IMAD.IADD R35, R4, 0x1, -R9.reuse ;  /* 0x0000000104237824 */ /* 0x100fe400078e0a09 */
[C---:B------:R-:W-:Y:S01]  /*1890*/  @!P0 VIADD R51, R57.reuse, 0xfffff41f ;  /* 0xfffff41f39338836 */ /* 0x040fe20000000000 */
[-C--:B------:R-:W-:Y:S01]  /*18a0*/  ISETP.GE.AND P0, PT, R66, R9.reuse, PT ;  /* 0x000000094200720c */ /* 0x080fe20003f06270 */
        /* <DEDUP_REMOVED lines=10> */
[----:B------:R-:W-:Y:S01]  /*1950*/  @!P1 VIADD R35, R57, 0xffffe5df ;  /* 0xffffe5df39239836 */ /* 0x000fe20000000000 */
[----:B------:R-:W-:Y:S01]  /*1960*/  ISETP.GE.AND P1, PT, R78, R9, PT ;  /* 0x000000094e00720c */ /* 0x000fe20003f26270 */
[----:B------:R-:W-:-:S02]  /*1970*/  IMAD.IADD R13, R66, 0x1, -R9 ;  /* 0x00000001420d7824 */ /* 0x000fc400078e0a09 */
[--C-:B------:R-:W-:Y:S02]  /*1980*/  IMAD.IADD R10, R68, 0x1, -R9.reuse ;  /* 0x00000001440a7824 */ /* 0x100fe400078e0a09 */
[--C-:B------:R-:W-:Y:S02]  /*1990*/  IMAD.IADD R6, R70, 0x1, -R9.reuse ;  /* 0x0000000146067824 */ /* 0x100fe400078e0a09 */
[--C-:B------:R-:W-:Y:S02]  /*19a0*/  IMAD.IADD R5, R72, 0x1, -R9.reuse ;  /* 0x0000000148057824 */ /* 0x100fe400078e0a09 */
[--C-:B------:R-:W-:Y:S02]  /*19b0*/  IMAD.IADD R3, R74, 0x1, -R9.reuse ;  /* 0x000000014a037824 */ /* 0x100fe400078e0a09 */
[--C-:B------:R-:W-:Y:S02]  /*19c0*/  IMAD.IADD R2, R76, 0x1, -R9.reuse ;  /* 0x000000014c027824 */ /* 0x100fe400078e0a09 */
[----:B------:R-:W-:Y:S01]  /*19d0*/  IMAD.IADD R4, R78, 0x1, -R9 ;  /* 0x000000014e047824 */ /* 0x000fe200078e0a09 */
[----:B------:R-:W-:Y:S01]  /*19e0*/  LEA R9, R8, UR4, 0x2 ;  /* 0x0000000408097c11 */ /* 0x000fe2000f8e10ff */
[----:B------:R-:W-:Y:S01]  /*19f0*/  @!P0 VIADD R13, R57, 0xffffe37f ;  /* 0xffffe37f390d8836 */ /* 0x000fe20000000000 */
[----:B------:R-:W-:Y:S01]  /*1a00*/  LEA R8, R11, UR4, 0x2 ;  /* 0x000000040b087c11 */ /* 0x000fe2000f8e10ff */
[C---:B------:R-:W-:Y:S01]  /*1a10*/  @!P6 VIADD R10, R57.reuse, 0xffffe11f ;  /* 0xffffe11f390ae836 */ /* 0x040fe20000000000 */
[----:B------:R-:W-:Y:S01]  /*1a20*/  LEA R11, R14, UR4, 0x2 ;  /* 0x000000040e0b7c11 */ /* 0x000fe2000f8e10ff */
[----:B------:R0:W-:Y:S01]  /*1a30*/  STS [R9], R20 ;  /* 0x0000001409007388 */ /* 0x0001e20000000800 */
[----:B------:R-:W-:-:S02]  /*1a40*/  @!P5 VIADD R6, R57, 0xffffdebf ;  /* 0xffffdebf3906d836 */ /* 0x000fc40000000000 */
[C---:B------:R-:W-:Y:S01]  /*1a50*/  @!P4 VIADD R5, R57.reuse, 0xffffdc5f ;  /* 0xffffdc5f3905c836 */ /* 0x040fe20000000000 */
[----:B------:R1:W-:Y:S01]  /*1a60*/  STS [R8], R21 ;  /* 0x0000001508007388 */ /* 0x0003e20000000800 */
[C---:B------:R-:W-:Y:S02]  /*1a70*/  @!P3 VIADD R3, R57.reuse, 0xffffd9ff ;  /* 0xffffd9ff3903b836 */ /* 0x040fe40000000000 */
[C---:B------:R-:W-:Y:S01]  /*1a80*/  @!P2 VIADD R2, R57.reuse, 0xffffd79f ;  /* 0xffffd79f3902a836 */ /* 0x040fe20000000000 */
[----:B------:R2:W-:Y:S01]  /*1a90*/  STS [R12], R23 ;  /* 0x000000170c007388 */ /* 0x0005e20000000800 */
[----:B------:R-:W-:Y:S01]  /*1aa0*/  @!P1 VIADD R4, R57, 0xffffd53f ;  /* 0xffffd53f39049836 */ /* 0x000fe20000000000 */
[----:B0-----:R-:W-:Y:S02]  /*1ab0*/  LEA R9, R46, UR4, 0x2 ;  /* 0x000000042e097c11 */ /* 0x001fe4000f8e10ff */
[----:B------:R-:W-:Y:S01]  /*1ac0*/  STS [R62], R17 ;  /* 0x000000113e007388 */ /* 0x000fe20000000800 */
[----:B-1----:R-:W-:-:S03]  /*1ad0*/  LEA R8, R45, UR4, 0x2 ;  /* 0x000000042d087c11 */ /* 0x002fc6000f8e10ff */
[----:B------:R0:W-:Y:S01]  /*1ae0*/  STS [R11], R24 ;  /* 0x000000180b007388 */ /* 0x0001e20000000800 */
[----:B--2---:R-:W-:-:S03]  /*1af0*/  LEA R12, R59, UR4, 0x2 ;  /* 0x000000043b0c7c11 */ /* 0x004fc6000f8e10ff */
[----:B------:R-:W-:Y:S04]  /*1b00*/  STS [R36], R19 ;  /* 0x0000001324007388 */ /* 0x000fe80000000800 */
[----:B------:R1:W-:Y:S01]  /*1b10*/  STS [R15], R22 ;  /* 0x000000160f007388 */ /* 0x0003e20000000800 */
[----:B0-----:R-:W-:-:S03]  /*1b20*/  LEA R11, R58, UR4, 0x2 ;  /* 0x000000043a0b7c11 */ /* 0x001fc6000f8e10ff */
[----:B------:R-:W-:Y:S04]  /*1b30*/  STS [R41], R16 ;  /* 0x0000001029007388 */ /* 0x000fe80000000800 */
[----:B------:R-:W-:Y:S01]  /*1b40*/  STS [R39], R18 ;  /* 0x0000001227007388 */ /* 0x000fe20000000800 */
[----:B-1----:R-:W-:-:S03]  /*1b50*/  LEA R15, R60, UR4, 0x2 ;  /* 0x000000043c0f7c11 */ /* 0x002fc6000f8e10ff */
[----:B------:R-:W-:Y:S04]  /*1b60*/  STS [R43], R34 ;  /* 0x000000222b007388 */ /* 0x000fe80000000800 */
[----:B------:R-:W-:Y:S04]  /*1b70*/  STS [R42], R33 ;  /* 0x000000212a007388 */ /* 0x000fe80000000800 */
[----:B------:R-:W-:Y:S04]  /*1b80*/  STS [R9], R32 ;  /* 0x0000002009007388 */ /* 0x000fe80000000800 */
[----:B------:R0:W-:Y:S04]  /*1b90*/  STS [R8], R31 ;  /* 0x0000001f08007388 */ /* 0x0001e80000000800 */
[----:B------:R-:W-:Y:S04]  /*1ba0*/  STS [R47], R30 ;  /* 0x0000001e2f007388 */ /* 0x000fe80000000800 */
[----:B------:R-:W-:Y:S01]  /*1bb0*/  STS [R48], R29 ;  /* 0x0000001d30007388 */ /* 0x000fe20000000800 */
[----:B0-----:R-:W0:Y:S03]  /*1bc0*/  LDC.64 R8, c[0x0][0x390] ;  /* 0x0000e400ff087b82 */ /* 0x001e260000000a00 */
[----:B------:R-:W-:Y:S04]  /*1bd0*/  STS [R11], R28 ;  /* 0x0000001c0b007388 */ /* 0x000fe80000000800 */
[----:B------:R-:W-:Y:S04]  /*1be0*/  STS [R12], R27 ;  /* 0x0000001b0c007388 */ /* 0x000fe80000000800 */
[----:B------:R0:W-:Y:S04]  /*1bf0*/  STS [R15], R26 ;  /* 0x0000001a0f007388 */ /* 0x0001e80000000800 */
[----:B------:R1:W-:Y:S01]  /*1c00*/  STS [R52], R25 ;  /* 0x0000001934007388 */ /* 0x0003e20000000800 */
[----:B------:R-:W-:Y:S01]  /*1c10*/  BAR.SYNC.DEFER_BLOCKING 0x0 ;  /* 0x0000000000007b1d */ /* 0x000fe20000010000 */
[----:B0-----:R-:W-:-:S04]  /*1c20*/  IMAD.WIDE R14, R7, 0x4, R8 ;  /* 0x00000004070e7825 */ /* 0x001fc800078e0208 */
[----:B------:R-:W-:-:S04]  /*1c30*/  IMAD.WIDE R56, R56, 0x4, R8 ;  /* 0x0000000438387825 */ /* 0x000fc800078e0208 */
[----:B------:R-:W-:-:S04]  /*1c40*/  IMAD.WIDE R16, R55, 0x4, R8 ;  /* 0x0000000437107825 */ /* 0x000fc800078e0208 */
[----:B------:R-:W-:-:S04]  /*1c50*/  IMAD.WIDE R54, R54, 0x4, R8 ;  /* 0x0000000436367825 */ /* 0x000fc800078e0208 */
[--C-:B------:R-:W-:Y:S01]  /*1c60*/  IMAD.WIDE R18, R53, 0x4, R8.reuse ;  /* 0x0000000435127825 */ /* 0x100fe200078e0208 */
[----:B------:R-:W0:Y:S03]  /*1c70*/  LDS R33, [R0] ;  /* 0x0000000000217984 */ /* 0x000e260000000800 */
[--C-:B------:R-:W-:Y:S01]  /*1c80*/  IMAD.WIDE R20, R51, 0x4, R8.reuse ;  /* 0x0000000433147825 */ /* 0x100fe200078e0208 */
[----:B------:R-:W2:Y:S03]  /*1c90*/  LDS R41, [R0+0x980] ;  /* 0x0009800000297984 */ /* 0x000ea60000000800 */
[--C-:B------:R-:W-:Y:S01]  /*1ca0*/  IMAD.WIDE R50, R50, 0x4, R8.reuse ;  /* 0x0000000432327825 */ /* 0x100fe200078e0208 */
[----:B------:R-:W3:Y:S03]  /*1cb0*/  LDS R43, [R0+0x1300] ;  /* 0x00130000002b7984 */ /* 0x000ee60000000800 */
[--C-:B------:R-:W-:Y:S01]  /*1cc0*/  IMAD.WIDE R22, R49, 0x4, R8.reuse ;  /* 0x0000000431167825 */ /* 0x100fe200078e0208 */
[----:B------:R-:W4:Y:S03]  /*1cd0*/  LDS R47, [R0+0x1c80] ;  /* 0x001c8000002f7984 */ /* 0x000f260000000800 */
[--C-:B------:R-:W-:Y:S01]  /*1ce0*/  IMAD.WIDE R44, R44, 0x4, R8.reuse ;  /* 0x000000042c2c7825 */ /* 0x100fe200078e0208 */
[----:B------:R-:W5:Y:S03]  /*1cf0*/  LDS R59, [R0+0x2600] ;  /* 0x00260000003b7984 */ /* 0x000f660000000800 */
[--C-:B------:R-:W-:Y:S01]  /*1d00*/  IMAD.WIDE R38, R38, 0x4, R8.reuse ;  /* 0x0000000426267825 */ /* 0x100fe200078e0208 */
[----:B------:R-:W5:Y:S03]  /*1d10*/  LDS R61, [R0+0x2f80] ;  /* 0x002f8000003d7984 */ /* 0x000f660000000800 */
[--C-:B-1----:R-:W-:Y:S01]  /*1d20*/  IMAD.WIDE R24, R37, 0x4, R8.reuse ;  /* 0x0000000425187825 */ /* 0x102fe200078e0208 */
[----:B------:R-:W1:Y:S03]  /*1d30*/  LDS R63, [R0+0x3900] ;  /* 0x00390000003f7984 */ /* 0x000e660000000800 */
[--C-:B------:R-:W-:Y:S01]  /*1d40*/  IMAD.WIDE R26, R35, 0x4, R8.reuse ;  /* 0x00000004231a7825 */ /* 0x100fe200078e0208 */
        /* <DEDUP_REMOVED lines=13> */
[----:B------:R-:W-:Y:S01]  /*1e20*/  IMAD.WIDE R4, R4, 0x4, R8 ;  /* 0x0000000404047825 */ /* 0x000fe200078e0208 */
[----:B------:R-:W1:Y:S04]  /*1e30*/  LDS R79, [R0+0x8500] ;  /* 0x00850000004f7984 */ /* 0x000e680000000800 */
[----:B------:R-:W1:Y:S04]  /*1e40*/  LDS R81, [R0+0x8e80] ;  /* 0x008e800000517984 */ /* 0x000e680000000800 */
[----:B------:R-:W1:Y:S04]  /*1e50*/  LDS R83, [R0+0x9800] ;  /* 0x0098000000537984 */ /* 0x000e680000000800 */
[----:B------:R-:W1:Y:S04]  /*1e60*/  LDS R85, [R0+0xa180] ;  /* 0x00a1800000557984 */ /* 0x000e680000000800 */
[----:B------:R-:W1:Y:S04]  /*1e70*/  LDS R87, [R0+0xab00] ;  /* 0x00ab000000577984 */ /* 0x000e680000000800 */
[----:B0-----:R-:W-:Y:S04]  /*1e80*/  STG.E desc[UR8][R14.64], R33 ;  /* 0x000000210e007986 */ /* 0x001fe8000c101908 */
[----:B--2---:R-:W-:Y:S04]  /*1e90*/  STG.E desc[UR8][R56.64], R41 ;  /* 0x0000002938007986 */ /* 0x004fe8000c101908 */
[----:B---3--:R-:W-:Y:S04]  /*1ea0*/  STG.E desc[UR8][R16.64], R43 ;  /* 0x0000002b10007986 */ /* 0x008fe8000c101908 */
[----:B----4-:R-:W-:Y:S04]  /*1eb0*/  STG.E desc[UR8][R54.64], R47 ;  /* 0x0000002f36007986 */ /* 0x010fe8000c101908 */
[----:B-----5:R-:W-:Y:S04]  /*1ec0*/  STG.E desc[UR8][R18.64], R59 ;  /* 0x0000003b12007986 */ /* 0x020fe8000c101908 */
[----:B------:R-:W-:Y:S04]  /*1ed0*/  STG.E desc[UR8][R20.64], R61 ;  /* 0x0000003d14007986 */ /* 0x000fe8000c101908 */
[----:B-1----:R-:W-:Y:S04]  /*1ee0*/  STG.E desc[UR8][R50.64], R63 ;  /* 0x0000003f32007986 */ /* 0x002fe8000c101908 */
        /* <DEDUP_REMOVED lines=13> */
.L_x_6211:
[----:B------:R-:W0:Y:S01]  /*1fc0*/  S2R R0, SR_TID.X ;  /* 0x0000000000007919 */ /* 0x000e220000002100 */
[----:B------:R-:W1:Y:S01]  /*1fd0*/  LDC R2, c[0x0][0x374] ;  /* 0x0000dd00ff027b82 */ /* 0x000e620000000800 */
[----:B------:R-:W2:Y:S01]  /*1fe0*/  LDCU.64 UR4, c[0x0][0x380] ;  /* 0x00007000ff0477ac */ /* 0x000ea20008000a00 */
[----:B-1----:R-:W-:-:S04]  /*1ff0*/  IMAD R35, R2, UR6, R35 ;  /* 0x0000000602237c24 */ /* 0x002fc8000f8e0223 */
[----:B------:R-:W-:Y:S01]  /*2000*/  IMAD R33, R35, 0x2d20, RZ ;  /* 0x00002d2023217824 */ /* 0x000fe200078e02ff */
[C---:B0-----:R-:W-:Y:S02]  /*2010*/  LOP3.LUT R3, R0.reuse, 0x1f, RZ, 0xc0, !PT ;  /* 0x0000001f00037812 */ /* 0x041fe400078ec0ff */
[----:B------:R-:W-:-:S05]  /*2020*/  LOP3.LUT R4, R0, 0x3e0, RZ, 0xc0, !PT ;  /* 0x000003e000047812 */ /* 0x000fca00078ec0ff */
[----:B------:R-:W-:-:S05]  /*2030*/  IMAD R4, R4, 0x13, R3 ;  /* 0x0000001304047824 */ /* 0x000fca00078e0203 */
[----:B------:R-:W-:-:S04]  /*2040*/  IADD3 R3, P0, PT, R4, R33, RZ ;  /* 0x0000002104037210 */ /* 0x000fc80007f1e0ff */
[----:B------:R-:W-:Y:S02]  /*2050*/  LEA.HI.X.SX32 R4, R33, RZ, 0x1, P0 ;  /* 0x000000ff21047211 */ /* 0x000fe400000f0eff */
[----:B--2---:R-:W-:-:S04]  /*2060*/  LEA R2, P0, R3, UR4, 0x2 ;  /* 0x0000000403027c11 */ /* 0x004fc8000f8010ff */
        /* <DEDUP_REMOVED lines=20> */
[----:B------:R-:W0:Y:S01]  /*21b0*/  S2R R34, SR_LANEID ;  /* 0x0000000000227919 */ /* 0x000e220000000000 */
[----:B------:R-:W1:Y:S01]  /*21c0*/  S2UR UR5, SR_CgaCtaId ;  /* 0x00000000000579c3 */ /* 0x000e620000008800 */
[----:B------:R-:W-:Y:S01]  /*21d0*/  SHF.R.U32.HI R37, RZ, 0x5, R0 ;  /* 0x00000005ff257819 */ /* 0x000fe20000011600 */
[----:B------:R-:W-:-:S02]  /*21e0*/  UMOV UR4, 0x400 ;  /* 0x0000040000047882 */ /* 0x000fc40000000000 */
[----:B-1----:R-:W-:Y:S02]  /*21f0*/  ULEA UR4, UR5, UR4, 0x18 ;  /* 0x0000000405047291 */ /* 0x002fe4000f8ec0ff */
[----:B0-----:R-:W-:-:S05]  /*2200*/  IMAD R16, R37, 0x260, R34 ;  /* 0x0000026025107824 */ /* 0x001fca00078e0222 */
[----:B------:R-:W-:-:S05]  /*2210*/  LEA R25, R16, UR4, 0x2 ;  /* 0x0000000410197c11 */ /* 0x000fca000f8e10ff */
[----:B--2---:R0:W-:Y:S04]  /*2220*/  STS [R25+0x180], R7 ;  /* 0x0001800719007388 */ /* 0x0041e80000000800 */
[----:B---3--:R-:W-:Y:S01]  /*2230*/  STS [R25], R4 ;  /* 0x0000000419007388 */ /* 0x008fe20000000800 */
        /* <DEDUP_REMOVED lines=35> */
[----:B------:R-:W5:Y:S01]  /*2470*/  LDS R22, [R7+0x40] ;  /* 0x0000400007167984 */ /* 0x000f620000000800 */
[----:B0-----:R-:W-:-:S02]  /*2480*/  LOP3.LUT R4, R16, 0x1, RZ, 0xc, !PT ;  /* 0x0000000110047812 */ /* 0x001fc400078e0cff */
[----:B-1----:R-:W-:Y:S01]  /*2490*/  LOP3.LUT R5, R17, 0x1, RZ, 0xc, !PT ;  /* 0x0000000111057812 */ /* 0x002fe200078e0cff */
[----:B------:R-:W0:Y:S01]  /*24a0*/  LDS R21, [R7+0x44] ;  /* 0x0000440007157984 */ /* 0x000e220000000800 */
[----:B--2---:R-:W-:-:S03]  /*24b0*/  LOP3.LUT R6, R18, 0x1, RZ, 0xc, !PT ;  /* 0x0000000112067812 */ /* 0x004fc600078e0cff */
[----:B------:R-:W1:Y:S01]  /*24c0*/  LDS R20, [R7+0x48] ;  /* 0x0000480007147984 */ /* 0x000e620000000800 */
[----:B------:R-:W-:Y:S02]  /*24d0*/  IADD3 R6, PT, PT, R6, R5, R4 ;  /* 0x0000000506067210 */ /* 0x000fe40007ffe004 */
[----:B---3--:R-:W-:Y:S02]  /*24e0*/  LOP3.LUT R4, R19, 0x1, RZ, 0xc, !PT ;  /* 0x0000000113047812 */ /* 0x008fe400078e0cff */
[----:B----4-:R-:W-:-:S04]  /*24f0*/  LOP3.LUT R5, R2, 0x1, RZ, 0xc, !PT ;  /* 0x0000000102057812 */ /* 0x010fc800078e0cff */
[----:B------:R-:W-:Y:S02]  /*2500*/  IADD3 R6, PT, PT, R5, R4, R6 ;  /* 0x0000000405067210 */ /* 0x000fe40007ffe006 */
[----:B-----5:R-:W-:Y:S02]  /*2510*/  LOP3.LUT R4, R3, 0x1, RZ, 0xc, !PT ;  /* 0x0000000103047812 */ /* 0x020fe400078e0cff */
[----:B------:R-:W-:-:S04]  /*2520*/  LOP3.LUT R5, R32, 0x1, RZ, 0xc, !PT ;  /* 0x0000000120057812 */ /* 0x000fc800078e0cff */
[----:B------:R-:W-:Y:S02]  /*2530*/  IADD3 R6, PT, PT, R5, R4, R6 ;  /* 0x0000000405067210 */ /* 0x000fe40007ffe006 */
[----:B------:R-:W-:Y:S02]  /*2540*/  LOP3.LUT R4, R31, 0x1, RZ, 0xc, !PT ;  /* 0x000000011f047812 */ /* 0x000fe400078e0cff */
        /* <DEDUP_REMOVED lines=12> */
[----:B------:R-:W-:Y:S02]  /*2610*/  LOP3.LUT R5, R22, 0x1, RZ, 0xc, !PT ;  /* 0x0000000116057812 */ /* 0x000fe400078e0cff */
[----:B0-----:R-:W-:Y:S02]  /*2620*/  LOP3.LUT R6, R21, 0x1, RZ, 0xc, !PT ;  /* 0x0000000115067812 */ /* 0x001fe400078e0cff */
[----:B-1----:R-:W-:Y:S02]  /*2630*/  LOP3.LUT R7, R20, 0x1, RZ, 0xc, !PT ;  /* 0x0000000114077812 */ /* 0x002fe400078e0cff */
[----:B------:R-:W-:Y:S01]  /*2640*/  IADD3 R4, PT, PT, R5, R4, R8 ;  /* 0x0000000405047210 */ /* 0x000fe20007ffe008 */
[----:B------:R-:W-:Y:S03]  /*2650*/  BAR.SYNC.DEFER_BLOCKING 0x0 ;  /* 0x0000000000007b1d */ /* 0x000fe60000010000 */
[----:B------:R-:W-:-:S05]  /*2660*/  IADD3 R36, PT, PT, R7, R6, R4 ;  /* 0x0000000607247210 */ /* 0x000fca0007ffe004 */
        /* <DEDUP_REMOVED lines=27> */
[----:B------:R-:W-:-:S04]  /*2820*/  ISETP.NE.AND P0, PT, R37, 0x5, PT ;  /* 0x000000052500780c */ /* 0x000fc80003f05270 */
[----:B------:R-:W-:Y:S02]  /*2830*/  SEL R38, R8, R12, !P0 ;  /* 0x0000000c08267207 */ /* 0x000fe40004000000 */
[----:B------:R-:W0:Y:S01]  /*2840*/  LDS.128 R12, [UR4+0x30] ;  /* 0x00003004ff0c7984 */ /* 0x000e220008000c00 */
        /* <DEDUP_REMOVED lines=8> */
[----:B--2---:R-:W-:-:S03]  /*28d0*/  IMAD.IADD R4, R11, 0x1, R4 ;  /* 0x000000010b047824 */ /* 0x004fc600078e0204 */
        /* <DEDUP_REMOVED lines=12> */
[----:B0-----:R-:W-:-:S03]  /*29a0*/  IMAD.IADD R12, R7, 0x1, R12 ;  /* 0x00000001070c7824 */ /* 0x001fc600078e020c */
        /* <DEDUP_REMOVED lines=11> */
[----:B-1----:R-:W-:Y:S01]  /*2a60*/  IMAD.IADD R8, R15, 0x1, R8 ;  /* 0x000000010f087824 */ /* 0x002fe200078e0208 */
        /* <DEDUP_REMOVED lines=8> */
[----:B------:R-:W-:Y:S02]  /*2af0*/  ISETP.GT.U32.AND P0, PT, R0, 0x1f, PT ;  /* 0x0000001f0000780c */ /* 0x000fe40003f04070 */
        /* <DEDUP_REMOVED lines=21> */
.L_x_6245:
[----:B------:R-:W-:Y:S05]  /*2c50*/  @!P0 BRA `(.L_x_6214) ;  /* 0x0000000000848947 */ /* 0x000fea0003800000 */
[----:B------:R-:W-:-:S07]  /*2c60*/  IMAD.MOV.U32 R8, RZ, RZ, 0x16a ;  /* 0x0000016aff087424 */ /* 0x000fce00078e00ff */
.L_x_6216:
        /* <DEDUP_REMOVED lines=29> */
.L_x_6248:
[----:B------:R-:W-:Y:S05]  /*2e40*/  @P0 BRA `(.L_x_6216) ;  /* 0xfffffffc00880947 */ /* 0x000fea000383ffff */
[----:B------:R-:W-:Y:S02]  /*2e50*/  IMAD.MOV.U32 R8, RZ, RZ, R36 ;  /* 0x000000ffff087224 */ /* 0x000fe400078e0024 */
[----:B------:R-:W-:-:S07]  /*2e60*/  IMAD.MOV.U32 R9, RZ, RZ, R37 ;  /* 0x000000ffff097224 */ /* 0x000fce00078e0025 */
.L_x_6214:
[----:B------:R-:W-:Y:S01]  /*2e70*/  UMOV UR5, 0xffffffff ;  /* 0xffffffff00057882 */ /* 0x000fe20000000000 */
[----:B------:R-:W-:Y:S02]  /*2e80*/  ISETP.NE.AND P0, PT, R8, 0x65, PT ;  /* 0x000000650800780c */ /* 0x000fe40003f05270 */
[----:B------:R-:W-:Y:S11]  /*2e90*/  BRA.DIV UR5, `(.L_x_6217) ;  /* 0x0000007a05d47947 */ /* 0x000ff6000b800000 */
[----:B------:R-:W0:Y:S01]  /*2ea0*/  S2R R14, SR_GEMASK ;  /* 0x00000000000e7919 */ /* 0x000e220000003c00 */
[----:B------:R-:W-:Y:S01]  /*2eb0*/  VOTE.ANY R13, PT, !P0 ;  /* 0x00000000000d7806 */ /* 0x000fe200040e0100 */
[C---:B------:R-:W-:Y:S01]  /*2ec0*/  VIADD R36, R34.reuse, 0x2 ;  /* 0x0000000222247836 */ /* 0x040fe20000000000 */
[----:B------:R-:W1:Y:S01]  /*2ed0*/  LDC.64 R44, c[0x0][0x3a0] ;  /* 0x0000e800ff2c7b82 */ /* 0x000e620000000a00 */
[C---:B------:R-:W-:Y:S02]  /*2ee0*/  VIADD R39, R34.reuse, 0x4 ;  /* 0x0000000422277836 */ /* 0x040fe40000000000 */
[----:B------:R-:W-:Y:S01]  /*2ef0*/  VIADD R40, R34, 0x8 ;  /* 0x0000000822287836 */ /* 0x000fe20000000000 */
[----:B-1----:R-:W-:Y:S02]  /*2f00*/  IADD3 R44, P2, PT, R44, 0x100, RZ ;  /* 0x000001002c2c7810 */ /* 0x002fe40007f5e0ff */
[----:B0-----:R-:W-:-:S03]  /*2f10*/  LOP3.LUT R13, R13, 0x80000000, R14, 0xec, !PT ;  /* 0x800000000d0d7812 */ /* 0x001fc600078eec0e */
[----:B------:R-:W-:Y:S02]  /*2f20*/  IMAD.X R45, RZ, RZ, R45, P2 ;  /* 0x000000ffff2d7224 */ /* 0x000fe400010e062d */
        /* <DEDUP_REMOVED lines=24> */
[----:B0-----:R-:W-:-:S05]  /*30b0*/  SEL R42, R37, RZ, !P1 ;  /* 0x000000ff252a7207 */ /* 0x001fca0004800000 */
[----:B------:R-:W-:-:S07]  /*30c0*/  IMAD.IADD R42, R13, 0x1, R42 ;  /* 0x000000010d2a7824 */ /* 0x000fce00078e022a */
.L_x_6257:
[----:B------:R-:W-:Y:S05]  /*30d0*/  @!P0 BRA `(.L_x_6218) ;  /* 0x00000004002c8947 */ /* 0x000fea0003800000 */
[----:B------:R-:W-:-:S07]  /*30e0*/  IMAD.MOV.U32 R43, RZ, RZ, 0x16a ;  /* 0x0000016aff2b7424 */ /* 0x000fce00078e00ff */
.L_x_6224:
        /* <DEDUP_REMOVED lines=8> */
.L_x_6260:
[----:B------:R-:W-:Y:S05]  /*3170*/  @!P0 BRA `(.L_x_6220) ;  /* 0x0000000000848947 */ /* 0x000fea0003800000 */
[----:B------:R-:W-:-:S07]  /*3180*/  IMAD.MOV.U32 R12, RZ, RZ, R43 ;  /* 0x000000ffff0c7224 */ /* 0x000fce00078e002b */
.L_x_6222:
        /* <DEDUP_REMOVED lines=29> */
.L_x_6263:
[----:B------:R-:W-:Y:S05]  /*3360*/  @P0 BRA `(.L_x_6222) ;  /* 0xfffffffc00880947 */ /* 0x000fea000383ffff */
[----:B------:R-:W-:Y:S02]  /*3370*/  IMAD.MOV.U32 R12, RZ, RZ, R46 ;  /* 0x000000ffff0c7224 */ /* 0x000fe400078e002e */
[----:B------:R-:W-:-:S07]  /*3380*/  IMAD.MOV.U32 R13, RZ, RZ, R47 ;  /* 0x000000ffff0d7224 */ /* 0x000fce00078e002f */
.L_x_6220:
        /* <DEDUP_REMOVED lines=31> */
.L_x_6272:
[----:B------:R-:W-:Y:S05]  /*3580*/  @P0 BRA `(.L_x_6224) ;  /* 0xfffffff800d80947 */ /* 0x000fea000383ffff */
.L_x_6218:
        /* <DEDUP_REMOVED lines=16> */
.L_x_6212:
[----:B------:R-:W-:Y:S05]  /*3690*/  WARPSYNC.ALL ;  /* 0x0000000000007948 */ /* 0x000fea0003800000 */
[----:B------:R-:W0:Y:S08]  /*36a0*/  S2UR UR6, SR_CgaCtaId ;  /* 0x00000000000679c3 */ /* 0x000e300000008800 */
[----:B------:R-:W-:Y:S01]  /*36b0*/  BAR.SYNC.DEFER_BLOCKING 0x0 ;  /* 0x0000000000007b1d */ /* 0x000fe20000010000 */
[C---:B------:R-:W-:Y:S01]  /*36c0*/  ISETP.NE.AND P0, PT, R0.reuse, RZ, PT ;  /* 0x000000ff0000720c */ /* 0x040fe20003f05270 */
[----:B------:R-:W-:Y:S01]  /*36d0*/  VIADD R56, R0, 0x2600 ;  /* 0x0000260000387836 */ /* 0x000fe20000000000 */
[----:B--2---:R-:W-:Y:S01]  /*36e0*/  LOP3.LUT R6, R16, 0x1, RZ, 0xc, !PT ;  /* 0x0000000110067812 */ /* 0x004fe200078e0cff */
[----:B------:R-:W-:Y:S01]  /*36f0*/  VIADD R58, R0, 0x2ac0 ;  /* 0x00002ac0003a7836 */ /* 0x000fe20000000000 */
[----:B------:R-:W-:Y:S01]  /*3700*/  LOP3.LUT R67, R17, 0x1, RZ, 0xc, !PT ;  /* 0x0000000111437812 */ /* 0x000fe200078e0cff */
[----:B------:R-:W-:Y:S01]  /*3710*/  UMOV UR5, 0x400 ;  /* 0x0000040000057882 */ /* 0x000fe20000000000 */
[----:B------:R-:W-:-:S02]  /*3720*/  LOP3.LUT R41, R18, 0x1, RZ, 0xc, !PT ;  /* 0x0000000112297812 */ /* 0x000fc400078e0cff */
[----:B------:R-:W-:Y:S02]  /*3730*/  LOP3.LUT R39, R19, 0x1, RZ, 0xc, !PT ;  /* 0x0000000113277812 */ /* 0x000fe400078e0cff */
[----:B------:R-:W-:Y:S02]  /*3740*/  LOP3.LUT R38, R2, 0x1, RZ, 0xc, !PT ;  /* 0x0000000102267812 */ /* 0x000fe400078e0cff */
[----:B------:R-:W-:Y:S02]  /*3750*/  LOP3.LUT R36, R3, 0x1, RZ, 0xc, !PT ;  /* 0x0000000103247812 */ /* 0x000fe400078e0cff */
[----:B------:R-:W-:Y:S02]  /*3760*/  LOP3.LUT R34, R32, 0x1, RZ, 0xc, !PT ;  /* 0x0000000120227812 */ /* 0x000fe400078e0cff */
[----:B------:R-:W-:Y:S02]  /*3770*/  LOP3.LUT R15, R31, 0x1, RZ, 0xc, !PT ;  /* 0x000000011f0f7812 */ /* 0x000fe400078e0cff */
[----:B------:R-:W-:-:S02]  /*3780*/  LOP3.LUT R14, R30, 0x1, RZ, 0xc, !PT ;  /* 0x000000011e0e7812 */ /* 0x000fc400078e0cff */
[----:B------:R-:W-:Y:S01]  /*3790*/  LOP3.LUT R37, R29, 0x1, RZ, 0xc, !PT ;  /* 0x000000011d257812 */ /* 0x000fe200078e0cff */
[----:B0-----:R-:W-:Y:S01]  /*37a0*/  ULEA UR5, UR6, UR5, 0x18 ;  /* 0x0000000506057291 */ /* 0x001fe2000f8ec0ff */
[----:B------:R-:W-:Y:S01]  /*37b0*/  LOP3.LUT R35, R28, 0x1, RZ, 0xc, !PT ;  /* 0x000000011c237812 */ /* 0x000fe200078e0cff */
[----:B------:R-:W0:Y:S01]  /*37c0*/  LDCU UR6, c[0x0][0x3ac] ;  /* 0x00007580ff0677ac */ /* 0x000e220008000800 */
[----:B------:R-:W-:Y:S02]  /*37d0*/  LOP3.LUT R13, R27, 0x1, RZ, 0xc, !PT ;  /* 0x000000011b0d7812 */ /* 0x000fe400078e0cff */
[----:B------:R-:W-:Y:S02]  /*37e0*/  LOP3.LUT R12, R26, 0x1, RZ, 0xc, !PT ;  /* 0x000000011a0c7812 */ /* 0x000fe400078e0cff */
[----:B------:R-:W-:Y:S02]  /*37f0*/  LOP3.LUT R10, R24, 0x1, RZ, 0xc, !PT ;  /* 0x00000001180a7812 */ /* 0x000fe400078e0cff */
[----:B------:R-:W1:Y:S01]  /*3800*/  @P0 LDS R4, [UR5+0x60] ;  /* 0x00006005ff040984 */ /* 0x000e620008000800 */
[----:B------:R-:W-:-:S02]  /*3810*/  LOP3.LUT R9, R23, 0x1, RZ, 0xc, !PT ;  /* 0x0000000117097812 */ /* 0x000fc400078e0cff */
[----:B------:R-:W-:Y:S01]  /*3820*/  LOP3.LUT R7, R20, 0x1, RZ, 0xc0, !PT ;  /* 0x0000000114077812 */ /* 0x000fe200078ec0ff */
[----:B------:R-:W2:Y:S01]  /*3830*/  LDS R81, [UR5+0x84] ;  /* 0x00008405ff517984 */ /* 0x000ea20008000800 */
[----:B------:R-:W-:Y:S02]  /*3840*/  LOP3.LUT P5, RZ, R17, 0x1, RZ, 0xc0, !PT ;  /* 0x0000000111ff7812 */ /* 0x000fe400078ac0ff */
[----:B------:R-:W-:Y:S01]  /*3850*/  ISETP.NE.U32.AND P4, PT, R7, 0x1, PT ;  /* 0x000000010700780c */ /* 0x000fe20003f85070 */
[----:B------:R-:W3:Y:S01]  /*3860*/  LDS R51, [UR5+0x8c] ;  /* 0x00008c05ff337984 */ /* 0x000ee20008000800 */
[----:B------:R-:W-:Y:S01]  /*3870*/  LOP3.LUT R7, R22, 0x1, RZ, 0xc, !PT ;  /* 0x0000000116077812 */ /* 0x000fe200078e0cff */
[----:B------:R-:W-:Y:S01]  /*3880*/  BAR.SYNC.DEFER_BLOCKING 0x0 ;  /* 0x0000000000007b1d */ /* 0x000fe20000010000 */
[----:B------:R-:W-:Y:S02]  /*3890*/  LOP3.LUT P6, RZ, R18, 0x1, RZ, 0xc0, !PT ;  /* 0x0000000112ff7812 */ /* 0x000fe400078cc0ff */
[----:B------:R-:W-:Y:S01]  /*38a0*/  LOP3.LUT R8, R21, 0x1, RZ, 0xc, !PT ;  /* 0x0000000115087812 */ /* 0x000fe200078e0cff */
[----:B-1----:R-:W-:Y:S01]  /*38b0*/  @P0 IMAD.IADD R11, R11, 0x1, R4 ;  /* 0x000000010b0b0824 */ /* 0x002fe200078e0204 */
[----:B------:R-:W-:-:S03]  /*38c0*/  LOP3.LUT P0, RZ, R16, 0x1, RZ, 0xc0, !PT ;  /* 0x0000000110ff7812 */ /* 0x000fc6000780c0ff */
[----:B------:R-:W-:Y:S01]  /*38d0*/  IMAD.IADD R40, R6, 0x1, R11 ;  /* 0x0000000106287824 */ /* 0x000fe200078e020b */
[--C-:B--2---:R-:W-:Y:S01]  /*38e0*/  IADD3 R33, PT, PT, R0, R33, -R81.reuse ;  /* 0x0000002100217210 */ /* 0x104fe20007ffe851 */
[----:B------:R-:W-:Y:S02]  /*38f0*/  IMAD.IADD R11, R11, 0x1, -R81 ;  /* 0x000000010b0b7824 */ /* 0x000fe400078e0a51 */
[----:B------:R-:W-:Y:S01]  /*3900*/  IMAD.IADD R42, R40, 0x1, R67 ;  /* 0x00000001282a7824 */ /* 0x000fe200078e0243 */
[----:B---3--:R-:W-:Y:S01]  /*3910*/  IADD3 R5, PT, PT, -R51, 0x2d20, RZ ;  /* 0x00002d2033057810 */ /* 0x008fe20007ffe1ff */
[----:B------:R-:W-:Y:S01]  /*3920*/  IMAD R4, R0, 0x13, -R11 ;  /* 0x0000001300047824 */ /* 0x000fe200078e0a0b */
[----:B------:R-:W-:Y:S01]  /*3930*/  LOP3.LUT R33, RZ, R33, RZ, 0x33, !PT ;  /* 0x00000021ff217212 */ /* 0x000fe200078e33ff */
[----:B------:R-:W-:Y:S02]  /*3940*/  IMAD.IADD R44, R42, 0x1, R41 ;  /* 0x000000012a2c7824 */ /* 0x000fe400078e0229 */
[----:B------:R-:W-:-:S02]  /*3950*/  IMAD.IADD R11, R5, 0x1, R11 ;  /* 0x00000001050b7824 */ /* 0x000fc400078e020b */
[----:B------:R-:W-:Y:S02]  /*3960*/  IMAD.IADD R43, R44, 0x1, R39 ;  /* 0x000000012c2b7824 */ /* 0x000fe400078e0227 */
[----:B------:R-:W-:Y:S01]  /*3970*/  IMAD.IADD R54, R6, 0x1, R11 ;  /* 0x0000000106367824 */ /* 0x000fe200078e020b */
[----:B------:R-:W-:Y:S01]  /*3980*/  SEL R4, R11, R4, !P0 ;  /* 0x000000040b047207 */ /* 0x000fe20004000000 */
[----:B------:R-:W-:Y:S01]  /*3990*/  IMAD.IADD R45, R43, 0x1, R38 ;  /* 0x000000012b2d7824 */ /* 0x000fe200078e0226 */
[----:B------:R-:W-:Y:S01]  /*39a0*/  LOP3.LUT R11, R25, 0x1, RZ, 0xc, !PT ;  /* 0x00000001190b7812 */ /* 0x000fe200078e0cff */
[----:B------:R-:W-:Y:S01]  /*39b0*/  IMAD.IADD R69, R81, 0x1, -R40 ;  /* 0x0000000151457824 */ /* 0x000fe200078e0a28 */
[----:B------:R-:W-:Y:S01]  /*39c0*/  IADD3 R6, PT, PT, R0, R51, R81 ;  /* 0x0000003300067210 */ /* 0x000fe20007ffe051 */
[----:B------:R-:W-:Y:S02]  /*39d0*/  IMAD.IADD R47, R45, 0x1, R36 ;  /* 0x000000012d2f7824 */ /* 0x000fe400078e0224 */
[----:B------:R-:W-:-:S02]  /*39e0*/  IMAD.IADD R71, R81, 0x1, -R42 ;  /* 0x0000000151477824 */ /* 0x000fc400078e0a2a */
[----:B------:R-:W-:Y:S02]  /*39f0*/  IMAD.IADD R46, R47, 0x1, R34 ;  /* 0x000000012f2e7824 */ /* 0x000fe400078e0222 */
[C---:B------:R-:W-:Y:S02]  /*3a00*/  IMAD.IADD R79, R81.reuse, 0x1, -R47 ;  /* 0x00000001514f7824 */ /* 0x040fe400078e0a2f */
[----:B------:R-:W-:Y:S02]  /*3a10*/  IMAD.IADD R63, R46, 0x1, R15 ;  /* 0x000000012e3f7824 */ /* 0x000fe400078e020f */
[----:B------:R-:W-:Y:S02]  /*3a20*/  IMAD.IADD R73, R81, 0x1, -R44 ;  /* 0x0000000151497824 */ /* 0x000fe400078e0a2c */
[----:B------:R-:W-:Y:S02]  /*3a30*/  IMAD.IADD R48, R63, 0x1, R14 ;  /* 0x000000013f307824 */ /* 0x000fe400078e020e */
[----:B------:R-:W-:-:S02]  /*3a40*/  IMAD R69, R0, 0x13, R69 ;  /* 0x0000001300457824 */ /* 0x000fc400078e0245 */
[----:B------:R-:W-:Y:S02]  /*3a50*/  IMAD.IADD R50, R48, 0x1, R37 ;  /* 0x0000000130327824 */ /* 0x000fe400078e0225 */
[----:B------:R-:W-:Y:S02]  /*3a60*/  IMAD R71, R0, 0x13, R71 ;  /* 0x0000001300477824 */ /* 0x000fe400078e0247 */
[----:B------:R-:W-:Y:S02]  /*3a70*/  IMAD.IADD R52, R50, 0x1, R35 ;  /* 0x0000000132347824 */ /* 0x000fe400078e0223 */
[C---:B------:R-:W-:Y:S02]  /*3a80*/  IMAD.IADD R75, R81.reuse, 0x1, -R43 ;  /* 0x00000001514b7824 */ /* 0x040fe400078e0a2b */
[----:B------:R-:W-:Y:S02]  /*3a90*/  IMAD.IADD R49, R52, 0x1, R13 ;  /* 0x0000000134317824 */ /* 0x000fe400078e020d */
[----:B------:R-:W-:-:S02]  /*3aa0*/  IMAD.IADD R77, R81, 0x1, -R45 ;  /* 0x00000001514d7824 */ /* 0x000fc400078e0a2d */
[----:B------:R-:W-:Y:S02]  /*3ab0*/  IMAD.IADD R40, R49, 0x1, R12 ;  /* 0x0000000131287824 */ /* 0x000fe400078e020c */
[C---:B------:R-:W-:Y:S02]  /*3ac0*/  IMAD.IADD R47, R81.reuse, 0x1, -R49 ;  /* 0x00000001512f7824 */ /* 0x040fe400078e0a31 */
[----:B------:R-:W-:Y:S02]  /*3ad0*/  IMAD.IADD R51, R40, 0x1, R11 ;  /* 0x0000000128337824 */ /* 0x000fe400078e020b */
[----:B------:R-:W-:Y:S02]  /*3ae0*/  IMAD.IADD R53, R81, 0x1, -R40 ;  /* 0x0000000151357824 */ /* 0x000fe400078e0a28 */
[----:B------:R-:W-:Y:S02]  /*3af0*/  VIADD R40, R0, 0x260 ;  /* 0x0000026000287836 */ /* 0x000fe40000000000 */
[----:B------:R-:W-:-:S02]  /*3b00*/  IMAD.IADD R42, R51, 0x1, R10 ;  /* 0x00000001332a7824 */ /* 0x000fc400078e020a */
[----:B------:R-:W-:Y:S01]  /*3b10*/  VIADD R71, R71, 0x2 ;  /* 0x0000000247477836 */ /* 0x000fe20000000000 */
[-C--:B------:R-:W-:Y:S01]  /*3b20*/  ISETP.GE.AND P3, PT, R40, R5.reuse, PT ;  /* 0x000000052800720c */ /* 0x080fe20003f66270 */
[----:B------:R-:W-:Y:S02]  /*3b30*/  VIADD R40, R0, 0x4c0 ;  /* 0x000004c000287836 */ /* 0x000fe40000000000 */
[----:B------:R-:W-:Y:S02]  /*3b40*/  IMAD.IADD R44, R42, 0x1, R9 ;  /* 0x000000012a2c7824 */ /* 0x000fe400078e0209 */
[----:B------:R-:W-:Y:S01]  /*3b50*/  IMAD.IADD R49, R81, 0x1, -R42 ;  /* 0x0000000151317824 */ /* 0x000fe200078e0a2a */
[----:B------:R-:W-:Y:S01]  /*3b60*/  ISETP.GE.AND P2, PT, R40, R5, PT ;  /* 0x000000052800720c */ /* 0x000fe20003f46270 */
[C---:B------:R-:W-:Y:S02]  /*3b70*/  VIADD R42, R0.reuse, 0x720 ;  /* 0x00000720002a7836 */ /* 0x040fe40000000000 */
[----:B------:R-:W-:-:S02]  /*3b80*/  VIADD R40, R0, 0x980 ;  /* 0x0000098000287836 */ /* 0x000fc40000000000 */
[----:B------:R-:W-:Y:S01]  /*3b90*/  IMAD R73, R0, 0x13, R73 ;  /* 0x0000001300497824 */ /* 0x000fe200078e0249 */
[-C--:B------:R-:W-:Y:S01]  /*3ba0*/  ISETP.GE.AND P1, PT, R42, R5.reuse, PT ;  /* 0x000000052a00720c */ /* 0x080fe20003f26270 */
[----:B------:R-:W-:Y:S01]  /*3bb0*/  IMAD.IADD R42, R67, 0x1, R54 ;  /* 0x00000001432a7824 */ /* 0x000fe200078e0236 */
[----:B------:R-:W-:Y:S01]  /*3bc0*/  ISETP.GE.AND P0, PT, R40, R5, PT ;  /* 0x000000052800720c */ /* 0x000fe20003f06270 */
[----:B------:R-:W-:Y:S02]  /*3bd0*/  VIADD R40, R69, 0x1 ;  /* 0x0000000145287836 */ /* 0x000fe40000000000 */
[----:B------:R-:W-:Y:S02]  /*3be0*/  IMAD.IADD R45, R44, 0x1, R7 ;  /* 0x000000012c2d7824 */ /* 0x000fe400078e0207 */
[----:B------:R-:W-:Y:S01]  /*3bf0*/  IMAD.IADD R61, R81, 0x1, -R44 ;  /* 0x00000001513d7824 */ /* 0x000fe200078e0a2c */
[----:B------:R-:W-:Y:S01]  /*3c00*/  SEL R40, R54, R40, !P5 ;  /* 0x0000002836287207 */ /* 0x000fe20006800000 */
[----:B------:R-:W-:Y:S01]  /*3c10*/  IMAD.IADD R44, R41, 0x1, R42 ;  /* 0x00000001292c7824 */ /* 0x000fe200078e022a */
[----:B------:R-:W-:Y:S01]  /*3c20*/  SEL R41, R42, R71, !P6 ;  /* 0x000000472a297207 */ /* 0x000fe20007000000 */
[----:B------:R-:W-:Y:S01]  /*3c30*/  IMAD R75, R0, 0x13, R75 ;  /* 0x00000013004b7824 */ /* 0x000fe200078e024b */
[----:B------:R-:W-:Y:S01]  /*3c40*/  LOP3.LUT P5, RZ, R19, 0x1, RZ, 0xc0, !PT ;  /* 0x0000000113ff7812 */ /* 0x000fe200078ac0ff */
[----:B------:R-:W-:Y:S01]  /*3c50*/  VIADD R73, R73, 0x3 ;  /* 0x0000000349497836 */ /* 0x000fe20000000000 */
[----:B------:R-:W-:Y:S01]  /*3c60*/  LOP3.LUT P6, RZ, R2, 0x1, RZ, 0xc0, !PT ;  /* 0x0000000102ff7812 */ /* 0x000fe200078cc0ff */
[----:B------:R-:W-:Y:S01]  /*3c70*/  IMAD.IADD R42, R39, 0x1, R44 ;  /* 0x00000001272a7824 */ /* 0x000fe200078e022c */
[----:B------:R-:W-:Y:S01]  /*3c80*/  LEA R40, R40, UR5, 0x2 ;  /* 0x0000000528287c11 */ /* 0x000fe2000f8e10ff */
[----:B------:R-:W-:Y:S01]  /*3c90*/  VIADD R75, R75, 0x4 ;  /* 0x000000044b4b7836 */ /* 0x000fe20000000000 */
[----:B------:R-:W-:Y:S01]  /*3ca0*/  SEL R39, R44, R73, !P5 ;  /* 0x000000492c277207 */ /* 0x000fe20006800000 */
[----:B------:R-:W-:Y:S01]  /*3cb0*/  IMAD R77, R0, 0x13, R77 ;  /* 0x00000013004d7824 */ /* 0x000fe200078e024d */
[----:B------:R-:W-:Y:S01]  /*3cc0*/  LOP3.LUT P5, RZ, R3, 0x1, RZ, 0xc0, !PT ;  /* 0x0000000103ff7812 */ /* 0x000fe200078ac0ff */
[----:B------:R-:W-:Y:S01]  /*3cd0*/  IMAD.IADD R44, R38, 0x1, R42 ;  /* 0x00000001262c7824 */ /* 0x000fe200078e022a */
[----:B------:R-:W-:Y:S01]  /*3ce0*/  SEL R38, R42, R75, !P6 ;  /* 0x0000004b2a267207 */ /* 0x000fe20007000000 */
[----:B------:R-:W-:Y:S01]  /*3cf0*/  IMAD.IADD R65, R81, 0x1, -R46 ;  /* 0x0000000151417824 */ /* 0x000fe200078e0a2e */
[----:B------:R-:W-:Y:S01]  /*3d00*/  LOP3.LUT P6, RZ, R32, 0x1, RZ, 0xc0, !PT ;  /* 0x0000000120ff7812 */ /* 0x000fe200078cc0ff */
[----:B------:R-:W-:Y:S01]  /*3d10*/  IMAD R79, R0, 0x13, R79 ;  /* 0x00000013004f7824 */ /* 0x000fe200078e024f */
[----:B------:R-:W-:Y:S01]  /*3d20*/  LEA R41, R41, UR5, 0x2 ;  /* 0x0000000529297c11 */ /* 0x000fe2000f8e10ff */
[----:B------:R-:W-:-:S02]  /*3d30*/  VIADD R77, R77, 0x5 ;  /* 0x000000054d4d7836 */ /* 0x000fc40000000000 */
[----:B------:R-:W-:Y:S02]  /*3d40*/  IMAD.IADD R42, R36, 0x1, R44 ;  /* 0x00000001242a7824 */ /* 0x000fe400078e022c */
[----:B------:R-:W-:Y:S01]  /*3d50*/  IMAD.IADD R63, R81, 0x1, -R63 ;  /* 0x00000001513f7824 */ /* 0x000fe200078e0a3f */
[----:B------:R-:W-:Y:S01]  /*3d60*/  SEL R36, R44, R77, !P5 ;  /* 0x0000004d2c247207 */ /* 0x000fe20006800000 */
[----:B------:R-:W-:Y:S01]  /*3d70*/  VIADD R79, R79, 0x6 ;  /* 0x000000064f4f7836 */ /* 0x000fe20000000000 */
[----:B------:R-:W-:Y:S01]  /*3d80*/  LOP3.LUT P5, RZ, R31, 0x1, RZ, 0xc0, !PT ;  /* 0x000000011fff7812 */ /* 0x000fe200078ac0ff */
[----:B------:R-:W-:Y:S01]  /*3d90*/  IMAD R65, R0, 0x13, R65 ;  /* 0x0000001300417824 */ /* 0x000fe200078e0241 */
[----:B------:R-:W-:Y:S01]  /*3da0*/  LEA R36, R36, UR5, 0x2 ;  /* 0x0000000524247c11 */ /* 0x000fe2000f8e10ff */
[----:B------:R-:W-:Y:S01]  /*3db0*/  IMAD.IADD R44, R34, 0x1, R42 ;  /* 0x00000001222c7824 */ /* 0x000fe200078e022a */
[----:B------:R-:W-:Y:S01]  /*3dc0*/  SEL R34, R42, R79, !P6 ;  /* 0x0000004f2a227207 */ /* 0x000fe20007000000 */
[----:B------:R-:W-:Y:S01]  /*3dd0*/  IMAD.IADD R59, R81, 0x1, -R48 ;  /* 0x00000001513b7824 */ /* 0x000fe200078e0a30 */
[----:B------:R-:W-:Y:S01]  /*3de0*/  LOP3.LUT P6, RZ, R30, 0x1, RZ, 0xc0, !PT ;  /* 0x000000011eff7812 */ /* 0x000fe200078cc0ff */
[----:B------:R-:W-:-:S02]  /*3df0*/  IMAD R63, R0, 0x13, R63 ;  /* 0x00000013003f7824 */ /* 0x000fc400078e023f */
[----:B------:R-:W-:Y:S02]  /*3e00*/  VIADD R65, R65, 0x7 ;  /* 0x0000000741417836 */ /* 0x000fe40000000000 */
[----:B------:R-:W-:Y:S02]  /*3e10*/  IMAD.IADD R42, R15, 0x1, R44 ;  /* 0x000000010f2a7824 */ /* 0x000fe400078e022c */
[----:B------:R-:W-:Y:S01]  /*3e20*/  IMAD.IADD R57, R81, 0x1, -R50 ;  /* 0x0000000151397824 */ /* 0x000fe200078e0a32 */
[----:B------:R-:W-:Y:S01]  /*3e30*/  SEL R15, R44, R65, !P5 ;  /* 0x000000412c0f7207 */ /* 0x000fe20006800000 */
[----:B------:R-:W-:Y:S01]  /*3e40*/  VIADD R63, R63, 0x8 ;  /* 0x000000083f3f7836 */ /* 0x000fe20000000000 */
[----:B------:R-:W-:Y:S01]  /*3e50*/  LOP3.LUT P5, RZ, R29, 0x1, RZ, 0xc0, !PT ;  /* 0x000000011dff7812 */ /* 0x000fe200078ac0ff */
[----:B------:R-:W-:Y:S02]  /*3e60*/  IMAD R59, R0, 0x13, R59 ;  /* 0x00000013003b7824 */ /* 0x000fe400078e023b */
[----:B------:R-:W-:Y:S01]  /*3e70*/  IMAD.IADD R44, R14, 0x1, R42 ;  /* 0x000000010e2c7824 */ /* 0x000fe200078e022a */
[----:B------:R-:W-:Y:S01]  /*3e80*/  SEL R14, R42, R63, !P6 ;  /* 0x0000003f2a0e7207 */ /* 0x000fe20007000000 */
[----:B------:R-:W-:Y:S01]  /*3e90*/  IMAD R57, R0, 0x13, R57 ;  /* 0x0000001300397824 */ /* 0x000fe200078e0239 */
[----:B------:R-:W-:Y:S01]  /*3ea0*/  LOP3.LUT P6, RZ, R28, 0x1, RZ, 0xc0, !PT ;  /* 0x000000011cff7812 */ /* 0x000fe200078cc0ff */
[----:B------:R-:W-:-:S02]  /*3eb0*/  VIADD R59, R59, 0x9 ;  /* 0x000000093b3b7836 */ /* 0x000fc40000000000 */
[----:B------:R-:W-:Y:S02]  /*3ec0*/  IMAD.IADD R42, R37, 0x1, R44 ;  /* 0x00000001252a7824 */ /* 0x000fe400078e022c */
[----:B------:R-:W-:Y:S01]  /*3ed0*/  IMAD.IADD R55, R81, 0x1, -R52 ;  /* 0x0000000151377824 */ /* 0x000fe200078e0a34 */
[----:B------:R-:W-:Y:S01]  /*3ee0*/  SEL R37, R44, R59, !P5 ;  /* 0x0000003b2c257207 */ /* 0x000fe20006800000 */
[----:B------:R-:W-:Y:S01]  /*3ef0*/  VIADD R57, R57, 0xa ;  /* 0x0000000a39397836 */ /* 0x000fe20000000000 */
[----:B------:R-:W-:Y:S01]  /*3f00*/  LOP3.LUT P5, RZ, R27, 0x1, RZ, 0xc0, !PT ;  /* 0x000000011bff7812 */ /* 0x000fe200078ac0ff */
[----:B------:R-:W-:Y:S02]  /*3f10*/  IMAD.IADD R44, R35, 0x1, R42 ;  /* 0x00000001232c7824 */ /* 0x000fe400078e022a */
[----:B------:R-:W-:Y:S01]  /*3f20*/  IMAD R55, R0, 0x13, R55 ;  /* 0x0000001300377824 */ /* 0x000fe200078e0237 */
[----:B------:R-:W-:Y:S01]  /*3f30*/  SEL R35, R42, R57, !P6 ;  /* 0x000000392a237207 */ /* 0x000fe20007000000 */
[----:B------:R-:W-:Y:S01]  /*3f40*/  IMAD.IADD R42, R13, 0x1, R44 ;  /* 0x000000010d2a7824 */ /* 0x000fe200078e022c */
[----:B------:R-:W-:Y:S01]  /*3f50*/  LOP3.LUT P6, RZ, R26, 0x1, RZ, 0xc0, !PT ;  /* 0x000000011aff7812 */ /* 0x000fe200078cc0ff */
[----:B------:R-:W-:Y:S01]  /*3f60*/  IMAD R47, R0, 0x13, R47 ;  /* 0x00000013002f7824 */ /* 0x000fe200078e022f */
[----:B------:R-:W-:Y:S01]  /*3f70*/  LEA R35, R35, UR5, 0x2 ;  /* 0x0000000523237c11 */ /* 0x000fe2000f8e10ff */
[----:B------:R-:W-:-:S02]  /*3f80*/  VIADD R55, R55, 0xb ;  /* 0x0000000b37377836 */ /* 0x000fc40000000000 */
[----:B------:R-:W-:Y:S02]  /*3f90*/  IMAD.IADD R51, R81, 0x1, -R51 ;  /* 0x0000000151337824 */ /* 0x000fe400078e0a33 */
[----:B------:R-:W-:Y:S01]  /*3fa0*/  IMAD R53, R0, 0x13, R53 ;  /* 0x0000001300357824 */ /* 0x000fe200078e0235 */
[----:B------:R-:W-:Y:S01]  /*3fb0*/  SEL R13, R44, R55, !P5 ;  /* 0x000000372c0d7207 */ /* 0x000fe20006800000 */
[----:B------:R-:W-:Y:S01]  /*3fc0*/  IMAD.IADD R46, R12, 0x1, R42 ;  /* 0x000000010c2e7824 */ /* 0x000fe200078e022a */
[----:B------:R-:W-:Y:S01]  /*3fd0*/  LOP3.LUT P5, RZ, R25, 0x1, RZ, 0xc0, !PT ;  /* 0x0000000119ff7812 */ /* 0x000fe200078ac0ff */
[----:B------:R-:W-:Y:S02]  /*3fe0*/  VIADD R47, R47, 0xc ;  /* 0x0000000c2f2f7836 */ /* 0x000fe40000000000 */
[----:B------:R-:W-:Y:S02]  /*3ff0*/  IMAD R51, R0, 0x13, R51 ;  /* 0x0000001300337824 */ /* 0x000fe400078e0233 */
[----:B------:R-:W-:Y:S01]  /*4000*/  VIADD R44, R53, 0xd ;  /* 0x0000000d352c7836 */ /* 0x000fe20000000000 */
[----:B------:R-:W-:Y:S01]  /*4010*/  SEL R12, R42, R47, !P6 ;  /* 0x0000002f2a0c7207 */ /* 0x000fe20007000000 */
[----:B------:R-:W-:Y:S01]  /*4020*/  IMAD.IADD R11, R11, 0x1, R46 ;  /* 0x000000010b0b7824 */ /* 0x000fe200078e022e */
[----:B------:R-:W-:Y:S01]  /*4030*/  LOP3.LUT P6, RZ, R24, 0x1, RZ, 0xc0, !PT ;  /* 0x0000000118ff7812 */ /* 0x000fe200078cc0ff */
[----:B------:R-:W-:Y:S01]  /*4040*/  IMAD R49, R0, 0x13, R49 ;  /* 0x0000001300317824 */ /* 0x000fe200078e0231 */
[----:B------:R-:W-:Y:S01]  /*4050*/  SEL R44, R46, R44, !P5 ;  /* 0x0000002c2e2c7207 */ /* 0x000fe20006800000 */
[----:B------:R-:W-:Y:S01]  /*4060*/  VIADD R51, R51, 0xe ;  /* 0x0000000e33337836 */ /* 0x000fe20000000000 */
[----:B------:R-:W-:Y:S01]  /*4070*/  LOP3.LUT P5, RZ, R23, 0x1, RZ, 0xc0, !PT ;  /* 0x0000000117ff7812 */ /* 0x000fe200078ac0ff */
[----:B------:R-:W-:Y:S01]  /*4080*/  VIADD R42, R0, 0xbe0 ;  /* 0x00000be0002a7836 */ /* 0x000fe20000000000 */
[----:B------:R-:W-:Y:S01]  /*4090*/  LEA R53, R34, UR5, 0x2 ;  /* 0x0000000522357c11 */ /* 0x000fe2000f8e10ff */
[----:B------:R-:W-:Y:S01]  /*40a0*/  IMAD.IADD R10, R10, 0x1, R11 ;  /* 0x000000010a0a7824 */ /* 0x000fe200078e020b */
[----:B------:R-:W-:Y:S01]  /*40b0*/  SEL R46, R11, R51, !P6 ;  /* 0x000000330b2e7207 */ /* 0x000fe20007000000 */
[----:B------:R-:W-:Y:S01]  /*40c0*/  VIADD R48, R49, 0xf ;  /* 0x0000000f31307836 */ /* 0x000fe20000000000 */
[----:B------:R-:W-:Y:S01]  /*40d0*/  ISETP.GE.AND P6, PT, R42, R5, PT ;  /* 0x000000052a00720c */ /* 0x000fe20003fc6270 */
[----:B------:R-:W-:Y:S01]  /*40e0*/  IMAD R61, R0, 0x13, R61 ;  /* 0x00000013003d7824 */ /* 0x000fe200078e023d */
[----:B------:R-:W-:Y:S01]  /*40f0*/  LEA R34, R15, UR5, 0x2 ;  /* 0x000000050f227c11 */ /* 0x000fe2000f8e10ff */
[C---:B------:R-:W-:Y:S01]  /*4100*/  IMAD.IADD R43, R81.reuse, 0x1, -R45 ;  /* 0x00000001512b7824 */ /* 0x040fe200078e0a2d */
[----:B------:R-:W-:Y:S01]  /*4110*/  IADD3 R45, PT, PT, R81, -R45, -R8 ;  /* 0x8000002d512d7210 */ /* 0x000fe20007ffe808 */
[----:B------:R-:W-:Y:S01]  /*4120*/  IMAD.IADD R42, R9, 0x1, R10 ;  /* 0x00000001092a7824 */ /* 0x000fe200078e020a */
[----:B------:R-:W-:Y:S01]  /*4130*/  SEL R48, R10, R48, !P5 ;  /* 0x000000300a307207 */ /* 0x000fe20006800000 */
[----:B------:R-:W-:Y:S01]  /*4140*/  VIADD R61, R61, 0x10 ;  /* 0x000000103d3d7836 */ /* 0x000fe20000000000 */
[----:B------:R-:W-:Y:S01]  /*4150*/  LOP3.LUT P5, RZ, R22, 0x1, RZ, 0xc0, !PT ;  /* 0x0000000116ff7812 */ /* 0x000fe200078ac0ff */
[----:B------:R-:W-:Y:S01]  /*4160*/  IMAD R43, R0, 0x13, R43 ;  /* 0x00000013002b7824 */ /* 0x000fe200078e022b */
[----:B------:R-:W-:Y:S01]  /*4170*/  LEA R15, R14, UR5, 0x2 ;  /* 0x000000050e0f7c11 */ /* 0x000fe2000f8e10ff */
[----:B------:R-:W-:Y:S01]  /*4180*/  IMAD R45, R0, 0x13, R45 ;  /* 0x00000013002d7824 */ /* 0x000fe200078e022d */
[----:B------:R-:W-:Y:S01]  /*4190*/  SEL R61, R42, R61, !P5 ;  /* 0x0000003d2a3d7207 */ /* 0x000fe20006800000 */
[----:B------:R-:W-:Y:S01]  /*41a0*/  IMAD.IADD R7, R7, 0x1, R42 ;  /* 0x0000000107077824 */ /* 0x000fe200078e022a */
[----:B------:R-:W-:Y:S01]  /*41b0*/  LOP3.LUT P5, RZ, R21, 0x1, RZ, 0xc0, !PT ;  /* 0x0000000115ff7812 */ /* 0x000fe200078ac0ff */
[----:B------:R-:W-:Y:S01]  /*41c0*/  VIADD R43, R43, 0x11 ;  /* 0x000000112b2b7836 */ /* 0x000fe20000000000 */
[----:B------:R-:W-:Y:S01]  /*41d0*/  LEA R14, R13, UR5, 0x2 ;  /* 0x000000050d0e7c11 */ /* 0x000fe2000f8e10ff */
[----:B------:R-:W-:Y:S01]  /*41e0*/  VIADD R10, R0, 0xe40 ;  /* 0x00000e40000a7836 */ /* 0x000fe20000000000 */
[----:B------:R-:W-:Y:S01]  /*41f0*/  LEA R44, R44, UR5, 0x2 ;  /* 0x000000052c2c7c11 */ /* 0x000fe2000f8e10ff */
[----:B------:R-:W-:Y:S01]  /*4200*/  VIADD R54, R45, 0x12 ;  /* 0x000000122d367836 */ /* 0x000fe20000000000 */
[----:B------:R-:W-:Y:S01]  /*4210*/  SEL R52, R7, R43, !P5 ;  /* 0x0000002b07347207 */ /* 0x000fe20006800000 */
[----:B------:R-:W-:Y:S01]  /*4220*/  @P4 IMAD.IADD R54, R8, 0x1, R7 ;  /* 0x0000000108364824 */ /* 0x000fe200078e0207 */
[-C--:B------:R-:W-:Y:S01]  /*4230*/  ISETP.GE.AND P4, PT, R0, R5.reuse, PT ;  /* 0x000000050000720c */ /* 0x080fe20003f86270 */
[----:B0-----:R-:W-:Y:S01]  /*4240*/  VIADD R50, R33, UR6 ;  /* 0x0000000621327c36 */ /* 0x001fe20008000000 */
[----:B------:R-:W-:Y:S01]  /*4250*/  ISETP.GE.AND P5, PT, R10, R5, PT ;  /* 0x000000050a00720c */ /* 0x000fe20003fa6270 */
[----:B------:R-:W-:Y:S01]  /*4260*/  VIADD R51, R6, 0xffffd2e0 ;  /* 0xffffd2e006337836 */ /* 0x000fe20000000000 */
[----:B------:R-:W-:Y:S01]  /*4270*/  LEA R13, R46, UR5, 0x2 ;  /* 0x000000052e0d7c11 */ /* 0x000fe2000f8e10ff */
[----:B------:R-:W-:Y:S01]  /*4280*/  VIADD R8, R0, 0x10a0 ;  /* 0x000010a000087836 */ /* 0x000fe20000000000 */
[----:B------:R-:W-:Y:S01]  /*4290*/  LEA R48, R48, UR5, 0x2 ;  /* 0x0000000530307c11 */ /* 0x000fe2000f8e10ff */
[----:B------:R-:W-:Y:S01]  /*42a0*/  VIADD R10, R0, 0x1300 ;  /* 0x00001300000a7836 */ /* 0x000fe20000000000 */
[C---:B------:R-:W-:Y:S01]  /*42b0*/  SEL R51, R50.reuse, R51, !P4 ;  /* 0x0000003332337207 */ /* 0x040fe20006000000 */
[----:B------:R-:W-:Y:S01]  /*42c0*/  VIADD R49, R50, 0xfffffda0 ;  /* 0xfffffda032317836 */ /* 0x000fe20000000000 */
[-C--:B------:R-:W-:Y:S01]  /*42d0*/  ISETP.GE.AND P4, PT, R8, R5.reuse, PT ;  /* 0x000000050800720c */ /* 0x080fe20003f86270 */
[----:B------:R-:W-:Y:S01]  /*42e0*/  VIADD R8, R0, 0x1560 ;  /* 0x0000156000087836 */ /* 0x000fe20000000000 */
[----:B------:R-:W-:Y:S01]  /*42f0*/  LEA R61, R61, UR5, 0x2 ;  /* 0x000000053d3d7c11 */ /* 0x000fe2000f8e10ff */
[----:B------:R-:W-:Y:S01]  /*4300*/  @P3 VIADD R49, R6, 0xffffd540 ;  /* 0xffffd54006313836 */ /* 0x000fe20000000000 */
[----:B------:R-:W-:Y:S01]  /*4310*/  ISETP.GE.AND P3, PT, R10, R5, PT ;  /* 0x000000050a00720c */ /* 0x000fe20003f66270 */
[----:B------:R-:W-:Y:S01]  /*4320*/  VIADD R47, R50, 0xfffffb40 ;  /* 0xfffffb40322f7836 */ /* 0x000fe20000000000 */
[----:B------:R-:W-:Y:S01]  /*4330*/  LEA R52, R52, UR5, 0x2 ;  /* 0x0000000534347c11 */ /* 0x000fe2000f8e10ff */
[----:B------:R-:W-:-:S02]  /*4340*/  VIADD R10, R0, 0x17c0 ;  /* 0x000017c0000a7836 */ /* 0x000fc40000000000 */
[----:B------:R-:W-:Y:S01]  /*4350*/  @P2 VIADD R47, R6, 0xffffd7a0 ;  /* 0xffffd7a0062f2836 */ /* 0x000fe20000000000 */
[-C--:B------:R-:W-:Y:S01]  /*4360*/  ISETP.GE.AND P2, PT, R8, R5.reuse, PT ;  /* 0x000000050800720c */ /* 0x080fe20003f46270 */
[----:B------:R-:W-:Y:S02]  /*4370*/  VIADD R45, R50, 0xfffff8e0 ;  /* 0xfffff8e0322d7836 */ /* 0x000fe40000000000 */
[----:B------:R-:W-:Y:S02]  /*4380*/  VIADD R8, R0, 0x1a20 ;  /* 0x00001a2000087836 */ /* 0x000fe40000000000 */
[----:B------:R-:W-:Y:S01]  /*4390*/  @P1 VIADD R45, R6, 0xffffda00 ;  /* 0xffffda00062d1836 */ /* 0x000fe20000000000 */
[----:B------:R-:W-:Y:S01]  /*43a0*/  ISETP.GE.AND P1, PT, R10, R5, PT ;  /* 0x000000050a00720c */ /* 0x000fe20003f26270 */
[----:B------:R-:W-:Y:S02]  /*43b0*/  VIADD R43, R50, 0xfffff680 ;  /* 0xfffff680322b7836 */ /* 0x000fe40000000000 */
        /* <DEDUP_REMOVED lines=13> */
[----:B------:R-:W-:Y:S02]  /*4490*/  VIADD R9, R50, 0xffffeaa0 ;  /* 0xffffeaa032097836 */ /* 0x000fe40000000000 */
[----:B------:R-:W-:Y:S01]  /*44a0*/  @P4 VIADD R11, R6, 0xffffe380 ;  /* 0xffffe380060b4836 */ /* 0x000fe20000000000 */
[-C--:B------:R-:W-:Y:S01]  /*44b0*/  ISETP.GE.AND P4, PT, R10, R5.reuse, PT ;  /* 0x000000050a00720c */ /* 0x080fe20003f86270 */
[----:B------:R-:W-:Y:S01]  /*44c0*/  @P2 VIADD R9, R6, 0xffffe840 ;  /* 0xffffe84006092836 */ /* 0x000fe20000000000 */
[----:B------:R-:W-:Y:S01]  /*44d0*/  ISETP.GE.AND P2, PT, R56, R5, PT ;  /* 0x000000053800720c */ /* 0x000fe20003f46270 */
[----:B------:R-:W-:-:S02]  /*44e0*/  VIADD R10, R50, 0xffffed00 ;  /* 0xffffed00320a7836 */ /* 0x000fc40000000000 */
[C---:B------:R-:W-:Y:S01]  /*44f0*/  VIADD R56, R0.reuse, 0x2860 ;  /* 0x0000286000387836 */ /* 0x040fe20000000000 */
[----:B------:R-:W-:Y:S01]  /*4500*/  LEA R0, R0, UR5, 0x2 ;  /* 0x0000000500007c11 */ /* 0x000fe2000f8e10ff */
[----:B------:R-:W-:Y:S01]  /*4510*/  @P3 VIADD R10, R6, 0xffffe5e0 ;  /* 0xffffe5e0060a3836 */ /* 0x000fe20000000000 */
[-C--:B------:R-:W-:Y:S01]  /*4520*/  ISETP.GE.AND P3, PT, R8, R5.reuse, PT ;  /* 0x000000050800720c */ /* 0x080fe20003f66270 */
[C---:B------:R-:W-:Y:S02]  /*4530*/  VIADD R8, R50.reuse, 0xffffe840 ;  /* 0xffffe84032087836 */ /* 0x040fe40000000000 */
[----:B------:R-:W-:Y:S02]  /*4540*/  VIADD R7, R50, 0xffffe5e0 ;  /* 0xffffe5e032077836 */ /* 0x000fe40000000000 */
[----:B------:R-:W-:Y:S01]  /*4550*/  @P1 VIADD R8, R6, 0xffffeaa0 ;  /* 0xffffeaa006081836 */ /* 0x000fe20000000000 */
[-C--:B------:R-:W-:Y:S01]  /*4560*/  ISETP.GE.AND P1, PT, R56, R5.reuse, PT ;  /* 0x000000053800720c */ /* 0x080fe20003f26270 */
[----:B------:R-:W-:Y:S01]  /*4570*/  @P0 VIADD R7, R6, 0xffffed00 ;  /* 0xffffed0006070836 */ /* 0x000fe20000000000 */
[----:B------:R-:W-:Y:S01]  /*4580*/  ISETP.GE.AND P0, PT, R58, R5, PT ;  /* 0x000000053a00720c */ /* 0x000fe20003f06270 */
[----:B------:R-:W-:Y:S01]  /*4590*/  VIADD R83, R50, 0xffffd7a0 ;  /* 0xffffd7a032537836 */ /* 0x000fe20000000000 */
[----:B------:R-:W-:Y:S01]  /*45a0*/  LEA R5, R4, UR5, 0x2 ;  /* 0x0000000504057c11 */ /* 0x000fe2000f8e10ff */
[----:B------:R-:W-:Y:S01]  /*45b0*/  VIADD R87, R50, 0xffffd540 ;  /* 0xffffd54032577836 */ /* 0x000fe20000000000 */
[----:B------:R-:W-:-:S02]  /*45c0*/  LEA R4, R39, UR5, 0x2 ;  /* 0x0000000527047c11 */ /* 0x000fc4000f8e10ff */
[----:B------:R-:W-:Y:S01]  /*45d0*/  LEA R39, R38, UR5, 0x2 ;  /* 0x0000000526277c11 */ /* 0x000fe2000f8e10ff */
[----:B------:R0:W-:Y:S04]  /*45e0*/  STS [R5], R16 ;  /* 0x0000001005007388 */ /* 0x0001e80000000800 */
[----:B------:R-:W-:Y:S01]  /*45f0*/  STS [R40], R17 ;  /* 0x0000001128007388 */ /* 0x000fe20000000800 */
[C---:B------:R-:W-:Y:S02]  /*4600*/  @P1 VIADD R83, R6.reuse, 0xfffffb40 ;  /* 0xfffffb4006531836 */ /* 0x040fe40000000000 */
[----:B------:R-:W-:Y:S01]  /*4610*/  @P0 VIADD R87, R6, 0xfffffda0 ;  /* 0xfffffda006570836 */ /* 0x000fe20000000000 */
[----:B------:R-:W-:Y:S01]  /*4620*/  STS [R41], R18 ;  /* 0x0000001229007388 */ /* 0x000fe20000000800 */
[----:B0-----:R-:W-:-:S03]  /*4630*/  LEA R5, R12, UR5, 0x2 ;  /* 0x000000050c057c11 */ /* 0x001fc6000f8e10ff */
[----:B------:R0:W-:Y:S04]  /*4640*/  STS [R4], R19 ;  /* 0x0000001304007388 */ /* 0x0001e80000000800 */
[----:B------:R-:W-:Y:S04]  /*4650*/  STS [R39], R2 ;  /* 0x0000000227007388 */ /* 0x000fe80000000800 */
[----:B------:R1:W-:Y:S01]  /*4660*/  STS [R36], R3 ;  /* 0x0000000324007388 */ /* 0x0003e20000000800 */
[----:B0-----:R-:W-:Y:S01]  /*4670*/  LEA R4, R37, UR5, 0x2 ;  /* 0x0000000525047c11 */ /* 0x001fe2000f8e10ff */
[----:B------:R-:W-:-:S02]  /*4680*/  VIADD R37, R50, 0xffffda00 ;  /* 0xffffda0032257836 */ /* 0x000fc40000000000 */
[----:B------:R-:W-:Y:S01]  /*4690*/  STS [R53], R32 ;  /* 0x0000002035007388 */ /* 0x000fe20000000800 */
[----:B------:R-:W-:-:S03]  /*46a0*/  @P2 VIADD R37, R6, 0xfffff8e0 ;  /* 0xfffff8e006252836 */ /* 0x000fc60000000000 */
[----:B------:R0:W-:Y:S01]  /*46b0*/  STS [R34], R31 ;  /* 0x0000001f22007388 */ /* 0x0001e20000000800 */
[----:B-1----:R-:W1:Y:S03]  /*46c0*/  LDC.64 R2, c[0x0][0x390] ;  /* 0x0000e400ff027b82 */ /* 0x002e660000000a00 */
[----:B------:R2:W-:Y:S04]  /*46d0*/  STS [R15], R30 ;  /* 0x0000001e0f007388 */ /* 0x0005e80000000800 */
[----:B------:R3:W-:Y:S01]  /*46e0*/  STS [R4], R29 ;  /* 0x0000001d04007388 */ /* 0x0007e20000000800 */
[----:B0-----:R-:W-:-:S03]  /*46f0*/  VIADD R31, R50, 0xffffdec0 ;  /* 0xffffdec0321f7836 */ /* 0x001fc60000000000 */
[----:B------:R0:W-:Y:S01]  /*4700*/  STS [R35], R28 ;  /* 0x0000001c23007388 */ /* 0x0001e20000000800 */
[----:B------:R-:W-:Y:S01]  /*4710*/  @P4 VIADD R31, R6, 0xfffff420 ;  /* 0xfffff420061f4836 */ /* 0x000fe20000000000 */
[----:B--2---:R-:W-:Y:S02]  /*4720*/  LEA R15, R54, UR5, 0x2 ;  /* 0x00000005360f7c11 */ /* 0x004fe4000f8e10ff */
[----:B------:R-:W-:Y:S01]  /*4730*/  STS [R14], R27 ;  /* 0x0000001b0e007388 */ /* 0x000fe20000000800 */
[----:B---3--:R-:W-:-:S03]  /*4740*/  VIADD R29, R50, 0xffffe120 ;  /* 0xffffe120321d7836 */ /* 0x008fc60000000000 */
[----:B------:R2:W-:Y:S01]  /*4750*/  STS [R5], R26 ;  /* 0x0000001a05007388 */ /* 0x0005e20000000800 */
[----:B------:R-:W-:Y:S02]  /*4760*/  @P5 VIADD R29, R6, 0xfffff1c0 ;  /* 0xfffff1c0061d5836 */ /* 0x000fe40000000000 */
[----:B0-----:R-:W-:Y:S01]  /*4770*/  VIADD R35, R50, 0xffffdc60 ;  /* 0xffffdc6032237836 */ /* 0x001fe20000000000 */
[----:B------:R-:W-:Y:S01]  /*4780*/  STS [R44], R25 ;  /* 0x000000192c007388 */ /* 0x000fe20000000800 */
[----:B------:R-:W-:Y:S02]  /*4790*/  @P3 VIADD R35, R6, 0xfffff680 ;  /* 0xfffff68006233836 */ /* 0x000fe40000000000 */
[--C-:B-1----:R-:W-:Y:S01]  /*47a0*/  IMAD.WIDE R16, R45, 0x4, R2.reuse ;  /* 0x000000042d107825 */ /* 0x102fe200078e0202 */
[----:B------:R0:W-:Y:S03]  /*47b0*/  STS [R13], R24 ;  /* 0x000000180d007388 */ /* 0x0001e60000000800 */
[--C-:B--2---:R-:W-:Y:S01]  /*47c0*/  IMAD.WIDE R4, R51, 0x4, R2.reuse ;  /* 0x0000000433047825 */ /* 0x104fe200078e0202 */
[----:B------:R-:W-:Y:S03]  /*47d0*/  STS [R48], R23 ;  /* 0x0000001730007388 */ /* 0x000fe60000000800 */
[--C-:B------:R-:W-:Y:S01]  /*47e0*/  IMAD.WIDE R18, R43, 0x4, R2.reuse ;  /* 0x000000042b127825 */ /* 0x100fe200078e0202 */
[----:B------:R1:W-:Y:S03]  /*47f0*/  STS [R61], R22 ;  /* 0x000000163d007388 */ /* 0x0003e60000000800 */
[--C-:B0-----:R-:W-:Y:S01]  /*4800*/  IMAD.WIDE R12, R49, 0x4, R2.reuse ;  /* 0x00000004310c7825 */ /* 0x101fe200078e0202 */
[----:B------:R-:W-:Y:S03]  /*4810*/  STS [R52], R21 ;  /* 0x0000001534007388 */ /* 0x000fe60000000800 */
[--C-:B------:R-:W-:Y:S01]  /*4820*/  IMAD.WIDE R42, R42, 0x4, R2.reuse ;  /* 0x000000042a2a7825 */ /* 0x100fe200078e0202 */
[----:B------:R0:W-:Y:S03]  /*4830*/  STS [R15], R20 ;  /* 0x000000140f007388 */ /* 0x0001e60000000800 */
[----:B------:R-:W-:Y:S01]  /*4840*/  VIADD R27, R50, 0xffffe380 ;  /* 0xffffe380321b7836 */ /* 0x000fe20000000000 */
[----:B------:R-:W-:Y:S01]  /*4850*/  BAR.SYNC.DEFER_BLOCKING 0x0 ;  /* 0x0000000000007b1d */ /* 0x000fe20000010000 */
[----:B-1----:R-:W-:-:S04]  /*4860*/  IMAD.WIDE R22, R11, 0x4, R2 ;  /* 0x000000040b167825 */ /* 0x002fc800078e0202 */
[----:B------:R-:W-:Y:S02]  /*4870*/  @P6 VIADD R27, R6, 0xffffef60 ;  /* 0xffffef60061b6836 */ /* 0x000fe40000000000 */
[----:B0-----:R-:W-:-:S04]  /*4880*/  IMAD.WIDE R14, R47, 0x4, R2 ;  /* 0x000000042f0e7825 */ /* 0x001fc800078e0202 */
[----:B------:R-:W-:-:S04]  /*4890*/  IMAD.WIDE R20, R33, 0x4, R2 ;  /* 0x0000000421147825 */ /* 0x000fc800078e0202 */
[----:B------:R-:W-:-:S04]  /*48a0*/  IMAD.WIDE R10, R10, 0x4, R2 ;  /* 0x000000040a0a7825 */ /* 0x000fc800078e0202 */
[----:B------:R-:W-:-:S04]  /*48b0*/  IMAD.WIDE R24, R9, 0x4, R2 ;  /* 0x0000000409187825 */ /* 0x000fc800078e0202 */
[--C-:B------:R-:W-:Y:S01]  /*48c0*/  IMAD.WIDE R8, R8, 0x4, R2.reuse ;  /* 0x0000000408087825 */ /* 0x100fe200078e0202 */
[----:B------:R-:W0:Y:S03]  /*48d0*/  LDS R39, [R0] ;  /* 0x0000000000277984 */ /* 0x000e260000000800 */
[--C-:B------:R-:W-:Y:S01]  /*48e0*/  IMAD.WIDE R6, R7, 0x4, R2.reuse ;  /* 0x0000000407067825 */ /* 0x100fe200078e0202 */
[----:B------:R-:W1:Y:S03]  /*48f0*/  LDS R41, [R0+0x980] ;  /* 0x0009800000297984 */ /* 0x000e660000000800 */
        /* <DEDUP_REMOVED lines=10> */
[--C-:B------:R-:W-:Y:S01]  /*49a0*/  IMAD.WIDE R36, R83, 0x4, R2.reuse ;  /* 0x0000000453247825 */ /* 0x100fe200078e0202 */
[----:B------:R-:W5:Y:S03]  /*49b0*/  LDS R63, [R0+0x4280] ;  /* 0x00428000003f7984 */ /* 0x000f660000000800 */
[----:B------:R-:W-:Y:S01]  /*49c0*/  IMAD.WIDE R2, R87, 0x4, R2 ;  /* 0x0000000457027825 */ /* 0x000fe200078e0202 */
        /* <DEDUP_REMOVED lines=11> */
[----:B0-----:R-:W-:Y:S04]  /*4a80*/  STG.E desc[UR8][R4.64], R39 ;  /* 0x0000002704007986 */ /* 0x001fe8000c101908 */
        /* <DEDUP_REMOVED lines=19> */
.L_x_6210:
[----:B------:R-:W0:Y:S01]  /*4bc0*/  LDC R0, c[0x0][0x3ac] ;  /* 0x0000eb00ff007b82 */ /* 0x000e220000000800 */
[----:B------:R-:W-:Y:S01]  /*4bd0*/  ISETP.NE.AND P0, PT, R2, RZ, PT ;  /* 0x000000ff0200720c */ /* 0x000fe20003f05270 */
[----:B------:R-:W-:Y:S01]  /*4be0*/  BSSY.RECONVERGENT B0, `(.L_x_6225) ;  /* 0x00005ca000007945 */ /* 0x000fe20003800200 */
[----:B0-----:R-:W-:-:S11]  /*4bf0*/  IMAD.IADD R6, R0, 0x1, -R3 ;  /* 0x0000000100067824 */ /* 0x001fd600078e0a03 */
        /* <DEDUP_REMOVED lines=8> */
[C---:B------:R-:W-:Y:S02]  /*4c80*/  VIADD R11, R28.reuse, 0x40 ;  /* 0x000000401c0b7836 */ /* 0x040fe40000000000 */
[----:B------:R-:W-:Y:S01]  /*4c90*/  IMAD.IADD R3, R3, 0x1, R28 ;  /* 0x0000000103037824 */ /* 0x000fe200078e021c */
[-C--:B------:R-:W-:Y:S01]  /*4ca0*/  ISETP.GE.AND P2, PT, R9, R6.reuse, PT ;  /* 0x000000060900720c */ /* 0x080fe20003f46270 */
[C---:B------:R-:W-:Y:S01]  /*4cb0*/  VIADD R9, R28.reuse, 0x60 ;  /* 0x000000601c097836 */ /* 0x040fe20000000000 */
[-C--:B------:R-:W-:Y:S01]  /*4cc0*/  ISETP.GE.AND P3, PT, R11, R6.reuse, PT ;  /* 0x000000060b00720c */ /* 0x080fe20003f66270 */
[----:B------:R-:W-:Y:S02]  /*4cd0*/  VIADD R11, R28, 0x80 ;  /* 0x000000801c0b7836 */ /* 0x000fe40000000000 */
[----:B-1----:R-:W-:Y:S01]  /*4ce0*/  IMAD.WIDE.U32 R4, R3, 0x4, R4 ;  /* 0x0000000403047825 */ /* 0x002fe200078e0004 */
[----:B------:R-:W-:-:S02]  /*4cf0*/  ISETP.GE.AND P4, PT, R9, R6, PT ;  /* 0x000000060900720c */ /* 0x000fc40003f86270 */
[-C--:B------:R-:W-:Y:S01]  /*4d00*/  ISETP.GE.AND P5, PT, R11, R6.reuse, PT ;  /* 0x000000060b00720c */ /* 0x080fe20003fa6270 */
[C---:B------:R-:W-:Y:S01]  /*4d10*/  VIADD R9, R28.reuse, 0xa0 ;  /* 0x000000a01c097836 */ /* 0x040fe20000000000 */
[----:B------:R-:W2:Y:S01]  /*4d20*/  @!P1 LDG.E R7, desc[UR8][R4.64] ;  /* 0x0000000804079981 */ /* 0x000ea2000c1e1900 */
[C---:B------:R-:W-:Y:S02]  /*4d30*/  VIADD R3, R28.reuse, 0xe0 ;  /* 0x000000e01c037836 */ /* 0x040fe40000000000 */
[C---:B------:R-:W-:Y:S01]  /*4d40*/  VIADD R11, R28.reuse, 0xc0 ;  /* 0x000000c01c0b7836 */ /* 0x040fe20000000000 */
[-C--:B------:R-:W-:Y:S01]  /*4d50*/  ISETP.GE.AND P6, PT, R9, R6.reuse, PT ;  /* 0x000000060900720c */ /* 0x080fe20003fc6270 */
[C---:B------:R-:W-:Y:S01]  /*4d60*/  VIADD R9, R28.reuse, 0x100 ;  /* 0x000001001c097836 */ /* 0x040fe20000000000 */
[----:B------:R-:W3:Y:S01]  /*4d70*/  @!P2 LDG.E R8, desc[UR8][R4.64+0x80] ;  /* 0x000080080408a981 */ /* 0x000ee2000c1e1900 */
[-C--:B------:R-:W-:Y:S01]  /*4d80*/  ISETP.GE.AND P1, PT, R3, R6.reuse, PT ;  /* 0x000000060300720c */ /* 0x080fe20003f26270 */
[C---:B------:R-:W-:Y:S01]  /*4d90*/  VIADD R3, R28.reuse, 0x120 ;  /* 0x000001201c037836 */ /* 0x040fe20000000000 */
[-C--:B------:R-:W-:Y:S01]  /*4da0*/  ISETP.GE.AND P0, PT, R11, R6.reuse, PT ;  /* 0x000000060b00720c */ /* 0x080fe20003f06270 */
[----:B------:R-:W4:Y:S01]  /*4db0*/  @!P3 LDG.E R10, desc[UR8][R4.64+0x100] ;  /* 0x00010008040ab981 */ /* 0x000f22000c1e1900 */
[-C--:B------:R-:W-:Y:S01]  /*4dc0*/  ISETP.GE.AND P2, PT, R9, R6.reuse, PT ;  /* 0x000000060900720c */ /* 0x080fe20003f46270 */
[C---:B------:R-:W-:Y:S01]  /*4dd0*/  VIADD R9, R28.reuse, 0x140 ;  /* 0x000001401c097836 */ /* 0x040fe20000000000 */
[----:B------:R-:W-:Y:S01]  /*4de0*/  ISETP.GE.AND P3, PT, R3, R6, PT ;  /* 0x000000060300720c */ /* 0x000fe20003f66270 */
[----:B------:R-:W5:Y:S01]  /*4df0*/  @!P4 LDG.E R12, desc[UR8][R4.64+0x180] ;  /* 0x00018008040cc981 */ /* 0x000f62000c1e1900 */
[----:B------:R-:W-:-:S02]  /*4e00*/  VIADD R3, R28, 0x160 ;  /* 0x000001601c037836 */ /* 0x000fc40000000000 */
[-C--:B------:R-:W-:Y:S01]  /*4e10*/  ISETP.GE.AND P4, PT, R9, R6.reuse, PT ;  /* 0x000000060900720c */ /* 0x080fe20003f86270 */
[C---:B------:R-:W-:Y:S01]  /*4e20*/  VIADD R9, R28.reuse, 0x180 ;  /* 0x000001801c097836 */ /* 0x040fe20000000000 */
        /* <DEDUP_REMOVED lines=30> */
[----:B------:R-:W1:Y:S01]  /*5010*/  S2UR UR5, SR_CgaCtaId ;  /* 0x00000000000579c3 */ /* 0x000e620000008800 */
[----:B------:R-:W-:Y:S01]  /*5020*/  SHF.R.U32.HI R51, RZ, 0x5, R2 ;  /* 0x00000005ff337819 */ /* 0x000fe20000011602 */
[----:B------:R-:W-:-:S06]  /*5030*/  UMOV UR4, 0x400 ;  /* 0x0000040000047882 */ /* 0x000fcc0000000000 */
[----:B0-----:R-:W0:Y:S01]  /*5040*/  LDC R4, c[0x0][0x374] ;  /* 0x0000dd00ff047b82 */ /* 0x001e220000000800 */
[----:B-1----:R-:W-:Y:S01]  /*5050*/  ULEA UR4, UR5, UR4, 0x18 ;  /* 0x0000000405047291 */ /* 0x002fe2000f8ec0ff */
[----:B------:R-:W-:-:S05]  /*5060*/  IMAD R3, R51, 0x260, R48 ;  /* 0x0000026033037824 */ /* 0x000fca00078e0230 */
[----:B------:R-:W-:-:S05]  /*5070*/  LEA R9, R3, UR4, 0x2 ;  /* 0x0000000403097c11 */ /* 0x000fca000f8e10ff */
[----:B------:R-:W-:Y:S02]  /*5080*/  IMAD R5, R48, 0x48, R9 ;  /* 0x0000004830057824 */ /* 0x000fe400078e0209 */
[----:B0-----:R-:W-:Y:S02]  /*5090*/  IMAD R3, R4, UR6, R35 ;  /* 0x0000000604037c24 */ /* 0x001fe4000f8e0223 */
[----:B------:R-:W-:Y:S02]  /*50a0*/  IMAD R50, R2, 0x13, RZ ;  /* 0x0000001302327824 */ /* 0x000fe400078e02ff */
[----:B------:R-:W-:Y:S02]  /*50b0*/  IMAD R3, R3, -0x2d20, R0 ;  /* 0xffffd2e003037824 */ /* 0x000fe400078e0200 */
[C---:B------:R-:W-:Y:S02]  /*50c0*/  VIADD R4, R50.reuse, 0x4 ;  /* 0x0000000432047836 */ /* 0x040fe40000000000 */
[----:B------:R-:W-:-:S03]  /*50d0*/  VIADD R52, R50, 0x1 ;  /* 0x0000000132347836 */ /* 0x000fc60000000000 */
[-C--:B------:R-:W-:Y:S01]  /*50e0*/  ISETP.GE.AND P5, PT, R4, R3.reuse, PT ;  /* 0x000000030400720c */ /* 0x080fe20003fa6270 */
[C---:B------:R-:W-:Y:S01]  /*50f0*/  VIADD R4, R50.reuse, 0x6 ;  /* 0x0000000632047836 */ /* 0x040fe20000000000 */
[CC--:B------:R-:W-:Y:S01]  /*5100*/  ISETP.GE.AND P4, PT, R50.reuse, R3.reuse, PT ;  /* 0x000000033200720c */ /* 0x0c0fe20003f86270 */
[----:B------:R-:W-:Y:S01]  /*5110*/  VIADD R56, R50, 0x2 ;  /* 0x0000000232387836 */ /* 0x000fe20000000000 */
[-C--:B------:R-:W-:Y:S02]  /*5120*/  ISETP.GE.AND P3, PT, R52, R3.reuse, PT ;  /* 0x000000033400720c */ /* 0x080fe40003f66270 */
[----:B------:R-:W-:Y:S01]  /*5130*/  ISETP.GE.AND P0, PT, R4, R3, PT ;  /* 0x000000030400720c */ /* 0x000fe20003f06270 */
[C---:B------:R-:W-:Y:S02]  /*5140*/  VIADD R4, R50.reuse, 0xc ;  /* 0x0000000c32047836 */ /* 0x040fe40000000000 */
[C---:B------:R-:W-:Y:S02]  /*5150*/  VIADD R54, R50.reuse, 0x3 ;  /* 0x0000000332367836 */ /* 0x040fe40000000000 */
[----:B------:R-:W-:-:S02]  /*5160*/  VIADD R60, R50, 0x7 ;  /* 0x00000007323c7836 */ /* 0x000fc40000000000 */
[----:B------:R-:W-:Y:S01]  /*5170*/  VIADD R58, R50, 0x8 ;  /* 0x00000008323a7836 */ /* 0x000fe20000000000 */
        /* <DEDUP_REMOVED lines=32> */
[----:B------:R-:W0:Y:S04]  /*5380*/  LDS R29, [R5+0x2c] ;  /* 0x00002c00051d7984 */ /* 0x000e280000000800 */
[----:B------:R-:W0:Y:S01]  /*5390*/  LDS R28, [R5+0x30] ;  /* 0x00003000051c7984 */ /* 0x000e220000000800 */
[----:B-1----:R-:W-:Y:S02]  /*53a0*/  LOP3.LUT R32, R20, 0x1, RZ, 0xc, !PT ;  /* 0x0000000114207812 */ /* 0x002fe400078e0cff */
[----:B------:R-:W-:Y:S01]  /*53b0*/  SEL R53, R53, 0x1, !P4 ;  /* 0x0000000135357807 */ /* 0x000fe20006000000 */
[----:B------:R-:W1:Y:S01]  /*53c0*/  LDS R27, [R5+0x34] ;  /* 0x00003400051b7984 */ /* 0x000e620000000800 */
[----:B------:R-:W-:Y:S02]  /*53d0*/  ISETP.GE.AND P4, PT, R56, R3, PT ;  /* 0x000000033800720c */ /* 0x000fe40003f86270 */
[----:B--2---:R-:W-:Y:S01]  /*53e0*/  LOP3.LUT R49, R19, 0x1, RZ, 0xc, !PT ;  /* 0x0000000113317812 */ /* 0x004fe200078e0cff */
[----:B------:R-:W2:Y:S01]  /*53f0*/  LDS R26, [R5+0x38] ;  /* 0x00003800051a7984 */ /* 0x000ea20000000800 */
[----:B------:R-:W-:Y:S01]  /*5400*/  VIADD R6, R50, 0x5 ;  /* 0x0000000532067836 */ /* 0x000fe20000000000 */
[----:B------:R-:W-:-:S02]  /*5410*/  SEL R32, R32, 0x1, !P3 ;  /* 0x0000000120207807 */ /* 0x000fc40005800000 */
[----:B------:R-:W2:Y:S01]  /*5420*/  LDS R23, [R5+0x3c] ;  /* 0x00003c0005177984 */ /* 0x000ea20000000800 */
[-C--:B------:R-:W-:Y:S01]  /*5430*/  ISETP.GE.AND P3, PT, R4, R3.reuse, PT ;  /* 0x000000030400720c */ /* 0x080fe20003f66270 */
[----:B------:R-:W-:Y:S01]  /*5440*/  VIADD R4, R50, 0xd ;  /* 0x0000000d32047836 */ /* 0x000fe20000000000 */
[----:B------:R-:W-:Y:S01]  /*5450*/  SEL R49, R49, 0x1, !P4 ;  /* 0x0000000131317807 */ /* 0x000fe20006000000 */
[----:B------:R-:W2:Y:S01]  /*5460*/  LDS R17, [R5+0x40] ;  /* 0x0000400005117984 */ /* 0x000ea20000000800 */
[-C--:B------:R-:W-:Y:S02]  /*5470*/  ISETP.GE.AND P4, PT, R54, R3.reuse, PT ;  /* 0x000000033600720c */ /* 0x080fe40003f86270 */
[----:B---3--:R-:W-:Y:S01]  /*5480*/  LOP3.LUT R46, R45, 0x1, RZ, 0xc, !PT ;  /* 0x000000012d2e7812 */ /* 0x008fe200078e0cff */
[----:B------:R-:W3:Y:S01]  /*5490*/  LDS R16, [R5+0x44] ;  /* 0x0000440005107984 */ /* 0x000ee20000000800 */
[----:B------:R-:W-:Y:S02]  /*54a0*/  ISETP.GE.AND P6, PT, R6, R3, PT ;  /* 0x000000030600720c */ /* 0x000fe40003fc6270 */
[----:B----4-:R-:W-:Y:S01]  /*54b0*/  LOP3.LUT R47, R41, 0x1, RZ, 0xc, !PT ;  /* 0x00000001292f7812 */ /* 0x010fe200078e0cff */
[----:B------:R4:W3:Y:S01]  /*54c0*/  LDS R18, [R5+0x48] ;  /* 0x0000480005127984 */ /* 0x0008e20000000800 */
[----:B------:R-:W-:-:S02]  /*54d0*/  SEL R46, R46, 0x1, !P4 ;  /* 0x000000012e2e7807 */ /* 0x000fc40006000000 */
[-C--:B------:R-:W-:Y:S01]  /*54e0*/  ISETP.GE.AND P4, PT, R4, R3.reuse, PT ;  /* 0x000000030400720c */ /* 0x080fe20003f86270 */
[----:B------:R-:W-:Y:S01]  /*54f0*/  VIADD R4, R50, 0xa ;  /* 0x0000000a32047836 */ /* 0x000fe20000000000 */
[----:B-----5:R-:W-:Y:S02]  /*5500*/  LOP3.LUT R42, R38, 0x1, RZ, 0xc, !PT ;  /* 0x00000001262a7812 */ /* 0x020fe400078e0cff */
[----:B------:R-:W-:Y:S02]  /*5510*/  SEL R47, R47, 0x1, !P6 ;  /* 0x000000012f2f7807 */ /* 0x000fe40007000000 */
[----:B------:R-:W-:Y:S02]  /*5520*/  ISETP.GE.AND P6, PT, R60, R3, PT ;  /* 0x000000033c00720c */ /* 0x000fe40003fc6270 */
[----:B------:R-:W-:Y:S02]  /*5530*/  LOP3.LUT R40, R37, 0x1, RZ, 0xc, !PT ;  /* 0x0000000125287812 */ /* 0x000fe400078e0cff */
[----:B------:R-:W-:-:S02]  /*5540*/  SEL R42, R42, 0x1, !P0 ;  /* 0x000000012a2a7807 */ /* 0x000fc40004000000 */
[-C--:B------:R-:W-:Y:S01]  /*5550*/  ISETP.GE.AND P0, PT, R4, R3.reuse, PT ;  /* 0x000000030400720c */ /* 0x080fe20003f06270 */
[----:B------:R-:W-:Y:S01]  /*5560*/  VIADD R4, R50, 0xf ;  /* 0x0000000f32047836 */ /* 0x000fe20000000000 */
[----:B------:R-:W-:Y:S02]  /*5570*/  SEL R40, R40, 0x1, !P6 ;  /* 0x0000000128287807 */ /* 0x000fe40007000000 */
[----:B------:R-:W-:Y:S02]  /*5580*/  ISETP.GE.AND P6, PT, R58, R3, PT ;  /* 0x000000033a00720c */ /* 0x000fe40003fc6270 */
[----:B------:R-:W-:Y:S02]  /*5590*/  LOP3.LUT R39, R35, 0x1, RZ, 0xc, !PT ;  /* 0x0000000123277812 */ /* 0x000fe400078e0cff */
[----:B------:R-:W-:Y:S02]  /*55a0*/  LOP3.LUT R43, R44, 0x1, RZ, 0xc, !PT ;  /* 0x000000012c2b7812 */ /* 0x000fe400078e0cff */
[----:B------:R-:W-:-:S02]  /*55b0*/  SEL R39, R39, 0x1, !P6 ;  /* 0x0000000127277807 */ /* 0x000fc40007000000 */
[-C--:B------:R-:W-:Y:S01]  /*55c0*/  ISETP.GE.AND P6, PT, R4, R3.reuse, PT ;  /* 0x000000030400720c */ /* 0x080fe20003fc6270 */
[C---:B------:R-:W-:Y:S01]  /*55d0*/  VIADD R6, R50.reuse, 0x9 ;  /* 0x0000000932067836 */ /* 0x040fe20000000000 */
[----:B------:R-:W-:Y:S02]  /*55e0*/  SEL R43, R43, 0x1, !P5 ;  /* 0x000000012b2b7807 */ /* 0x000fe40006800000 */
[----:B------:R-:W-:Y:S01]  /*55f0*/  IADD3 R4, PT, PT, R49, R32, R53 ;  /* 0x0000002031047210 */ /* 0x000fe20007ffe035 */
[----:B------:R-:W-:Y:S01]  /*5600*/  VIADD R8, R50, 0xb ;  /* 0x0000000b32087836 */ /* 0x000fe20000000000 */
[----:B------:R-:W-:Y:S02]  /*5610*/  ISETP.GE.AND P1, PT, R6, R3, PT ;  /* 0x000000030600720c */ /* 0x000fe40003f26270 */
[----:B----4-:R-:W-:Y:S01]  /*5620*/  IADD3 R5, PT, PT, R43, R46, R4 ;  /* 0x0000002e2b057210 */ /* 0x010fe20007ffe004 */
[----:B------:R-:W-:Y:S01]  /*5630*/  VIADD R6, R50, 0xe ;  /* 0x0000000e32067836 */ /* 0x000fe20000000000 */
[----:B------:R-:W-:-:S02]  /*5640*/  LOP3.LUT R36, R34, 0x1, RZ, 0xc, !PT ;  /* 0x0000000122247812 */ /* 0x000fc400078e0cff */
[----:B------:R-:W-:Y:S02]  /*5650*/  LOP3.LUT R4, R31, 0x1, RZ, 0xc, !PT ;  /* 0x000000011f047812 */ /* 0x000fe400078e0cff */
[----:B------:R-:W-:Y:S02]  /*5660*/  IADD3 R7, PT, PT, R42, R47, R5 ;  /* 0x0000002f2a077210 */ /* 0x000fe40007ffe005 */
[-C--:B------:R-:W-:Y:S02]  /*5670*/  ISETP.GE.AND P2, PT, R8, R3.reuse, PT ;  /* 0x000000030800720c */ /* 0x080fe40003f46270 */
[----:B------:R-:W-:Y:S01]  /*5680*/  ISETP.GE.AND P5, PT, R6, R3, PT ;  /* 0x000000030600720c */ /* 0x000fe20003fa6270 */
[----:B------:R-:W-:Y:S01]  /*5690*/  VIADD R6, R50, 0x10 ;  /* 0x0000001032067836 */ /* 0x000fe20000000000 */
[----:B------:R-:W-:Y:S02]  /*56a0*/  SEL R36, R36, 0x1, !P1 ;  /* 0x0000000124247807 */ /* 0x000fe40004800000 */
[----:B0-----:R-:W-:-:S02]  /*56b0*/  LOP3.LUT R33, R29, 0x1, RZ, 0xc, !PT ;  /* 0x000000011d217812 */ /* 0x001fc400078e0cff */
[----:B------:R-:W-:Y:S02]  /*56c0*/  LOP3.LUT R22, R28, 0x1, RZ, 0xc, !PT ;  /* 0x000000011c167812 */ /* 0x000fe400078e0cff */
[----:B------:R-:W-:Y:S02]  /*56d0*/  SEL R5, R4, 0x1, !P0 ;  /* 0x0000000104057807 */ /* 0x000fe40004000000 */
[----:B------:R-:W-:Y:S02]  /*56e0*/  IADD3 R7, PT, PT, R39, R40, R7 ;  /* 0x0000002827077210 */ /* 0x000fe40007ffe007 */
[----:B------:R-:W-:Y:S02]  /*56f0*/  SEL R33, R33, 0x1, !P2 ;  /* 0x0000000121217807 */ /* 0x000fe40005000000 */
[----:B------:R-:W-:Y:S02]  /*5700*/  SEL R22, R22, 0x1, !P3 ;  /* 0x0000000116167807 */ /* 0x000fe40005800000 */
[----:B------:R-:W-:-:S02]  /*5710*/  IADD3 R7, PT, PT, R5, R36, R7 ;  /* 0x0000002405077210 */ /* 0x000fc40007ffe007 */
[----:B-1----:R-:W-:Y:S02]  /*5720*/  LOP3.LUT R30, R27, 0x1, RZ, 0xc, !PT ;  /* 0x000000011b1e7812 */ /* 0x002fe400078e0cff */
[----:B--2---:R-:W-:Y:S01]  /*5730*/  LOP3.LUT R25, R26, 0x1, RZ, 0xc, !PT ;  /* 0x000000011a197812 */ /* 0x004fe200078e0cff */
[----:B------:R-:W-:Y:S01]  /*5740*/  VIADD R8, R50, 0x12 ;  /* 0x0000001232087836 */ /* 0x000fe20000000000 */
[----:B------:R-:W-:Y:S01]  /*5750*/  ISETP.GE.AND P1, PT, R6, R3, PT ;  /* 0x000000030600720c */ /* 0x000fe20003f26270 */
[----:B------:R-:W-:Y:S01]  /*5760*/  VIADD R6, R50, 0x11 ;  /* 0x0000001132067836 */ /* 0x000fe20000000000 */
[----:B------:R-:W-:Y:S02]  /*5770*/  LOP3.LUT R4, R23, 0x1, RZ, 0xc, !PT ;  /* 0x0000000117047812 */ /* 0x000fe400078e0cff */
[----:B------:R-:W-:Y:S02]  /*5780*/  LOP3.LUT R5, R17, 0x1, RZ, 0xc, !PT ;  /* 0x0000000111057812 */ /* 0x000fe400078e0cff */
[----:B------:R-:W-:-:S02]  /*5790*/  SEL R30, R30, 0x1, !P4 ;  /* 0x000000011e1e7807 */ /* 0x000fc40006000000 */
[----:B------:R-:W-:Y:S02]  /*57a0*/  SEL R25, R25, 0x1, !P5 ;  /* 0x0000000119197807 */ /* 0x000fe40006800000 */
[----:B------:R-:W-:Y:S02]  /*57b0*/  IADD3 R7, PT, PT, R22, R33, R7 ;  /* 0x0000002116077210 */ /* 0x000fe40007ffe007 */
[-C--:B------:R-:W-:Y:S01]  /*57c0*/  ISETP.GE.AND P2, PT, R6, R3.reuse, PT ;  /* 0x000000030600720c */ /* 0x080fe20003f46270 */
[----:B------:R-:W-:Y:S01]  /*57d0*/  BAR.SYNC.DEFER_BLOCKING 0x0 ;  /* 0x0000000000007b1d */ /* 0x000fe20000010000 */
[----:B------:R-:W-:Y:S02]  /*57e0*/  ISETP.GE.AND P3, PT, R8, R3, PT ;  /* 0x000000030800720c */ /* 0x000fe40003f66270 */
[----:B---3--:R-:W-:Y:S02]  /*57f0*/  LOP3.LUT R24, R16, 0x1, RZ, 0xc, !PT ;  /* 0x0000000110187812 */ /* 0x008fe400078e0cff */
[----:B------:R-:W-:-:S02]  /*5800*/  LOP3.LUT R55, R18, 0x1, RZ, 0xc, !PT ;  /* 0x0000000112377812 */ /* 0x000fc400078e0cff */
[----:B------:R-:W-:Y:S02]  /*5810*/  SEL R4, R4, 0x1, !P6 ;  /* 0x0000000104047807 */ /* 0x000fe40007000000 */
[----:B------:R-:W-:Y:S02]  /*5820*/  SEL R5, R5, 0x1, !P1 ;  /* 0x0000000105057807 */ /* 0x000fe40004800000 */
[----:B------:R-:W-:Y:S02]  /*5830*/  IADD3 R7, PT, PT, R25, R30, R7 ;  /* 0x0000001e19077210 */ /* 0x000fe40007ffe007 */
[----:B------:R-:W-:Y:S02]  /*5840*/  SEL R24, R24, 0x1, !P2 ;  /* 0x0000000118187807 */ /* 0x000fe40005000000 */
[----:B------:R-:W-:Y:S02]  /*5850*/  SEL R55, R55, 0x1, !P3 ;  /* 0x0000000137377807 */ /* 0x000fe40005800000 */
        /* <DEDUP_REMOVED lines=44> */
[----:B------:R-:W-:Y:S01]  /*5b20*/  IMAD.IADD R5, R5, 0x1, R4 ;  /* 0x0000000105057824 */ /* 0x000fe200078e0204 */
[----:B------:R-:W1:Y:S02]  /*5b30*/  LDS.128 R8, [UR4+0x40] ;  /* 0x00004004ff087984 */ /* 0x000e640008000c00 */
[----:B------:R-:W-:Y:S01]  /*5b40*/  SEL R57, R4, R57, !P2 ;  /* 0x0000003904397207 */ /* 0x000fe20005000000 */
[----:B------:R-:W-:Y:S01]  /*5b50*/  BAR.SYNC.DEFER_BLOCKING 0x0 ;  /* 0x0000000000007b1d */ /* 0x000fe20000010000 */
[----:B------:R-:W-:Y:S01]  /*5b60*/  ISETP.NE.AND P2, PT, R51, 0xa, PT ;  /* 0x0000000a3300780c */ /* 0x000fe20003f45270 */
[----:B------:R-:W-:-:S03]  /*5b70*/  IMAD.IADD R6, R6, 0x1, R5 ;  /* 0x0000000106067824 */ /* 0x000fc600078e0205 */
[----:B------:R-:W-:Y:S02]  /*5b80*/  SEL R57, R5, R57, !P2 ;  /* 0x0000003905397207 */ /* 0x000fe40005000000 */
[----:B------:R-:W-:Y:S01]  /*5b90*/  ISETP.NE.AND P2, PT, R51, 0xb, PT ;  /* 0x0000000b3300780c */ /* 0x000fe20003f45270 */
[----:B------:R-:W-:-:S03]  /*5ba0*/  IMAD.IADD R7, R7, 0x1, R6 ;  /* 0x0000000107077824 */ /* 0x000fc600078e0206 */
[----:B------:R-:W-:Y:S01]  /*5bb0*/  SEL R57, R6, R57, !P2 ;  /* 0x0000003906397207 */ /* 0x000fe20005000000 */
[----:B------:R-:W-:Y:S01]  /*5bc0*/  IMAD.IADD R6, R53, 0x1, R32 ;  /* 0x0000000135067824 */ /* 0x000fe200078e0220 */
[----:B------:R-:W-:Y:S01]  /*5bd0*/  ISETP.NE.AND P2, PT, R51, 0xc, PT ;  /* 0x0000000c3300780c */ /* 0x000fe20003f45270 */
[----:B0-----:R-:W-:Y:S02]  /*5be0*/  IMAD.IADD R12, R7, 0x1, R12 ;  /* 0x00000001070c7824 */ /* 0x001fe400078e020c */
[----:B------:R-:W-:Y:S01]  /*5bf0*/  IMAD.IADD R5, R49, 0x1, R6 ;  /* 0x0000000131057824 */ /* 0x000fe200078e0206 */
[----:B------:R-:W-:Y:S02]  /*5c00*/  SEL R57, R7, R57, !P2 ;  /* 0x0000003907397207 */ /* 0x000fe40005000000 */
[----:B------:R-:W-:Y:S01]  /*5c10*/  ISETP.NE.AND P2, PT, R51, 0xd, PT ;  /* 0x0000000d3300780c */ /* 0x000fe20003f45270 */
[----:B------:R-:W-:Y:S02]  /*5c20*/  IMAD.IADD R4, R46, 0x1, R5 ;  /* 0x000000012e047824 */ /* 0x000fe400078e0205 */
[----:B------:R-:W-:Y:S01]  /*5c30*/  IMAD.IADD R13, R13, 0x1, R12 ;  /* 0x000000010d0d7824 */ /* 0x000fe200078e020c */
[----:B------:R-:W-:Y:S01]  /*5c40*/  SEL R57, R12, R57, !P2 ;  /* 0x000000390c397207 */ /* 0x000fe20005000000 */
[----:B------:R-:W-:Y:S01]  /*5c50*/  IMAD.IADD R12, R43, 0x1, R4 ;  /* 0x000000012b0c7824 */ /* 0x000fe200078e0204 */
[----:B------:R-:W-:-:S03]  /*5c60*/  ISETP.NE.AND P2, PT, R51, 0xe, PT ;  /* 0x0000000e3300780c */ /* 0x000fc60003f45270 */
[----:B------:R-:W-:Y:S01]  /*5c70*/  IMAD.IADD R7, R47, 0x1, R12 ;  /* 0x000000012f077824 */ /* 0x000fe200078e020c */
[----:B------:R-:W-:Y:S01]  /*5c80*/  SEL R57, R13, R57, !P2 ;  /* 0x000000390d397207 */ /* 0x000fe20005000000 */
[----:B------:R-:W-:Y:S02]  /*5c90*/  IMAD.IADD R14, R14, 0x1, R13 ;  /* 0x000000010e0e7824 */ /* 0x000fe400078e020d */
[----:B------:R-:W-:Y:S01]  /*5ca0*/  IMAD.IADD R61, R42, 0x1, R7 ;  /* 0x000000012a3d7824 */ /* 0x000fe200078e0207 */
[----:B------:R-:W-:Y:S01]  /*5cb0*/  ISETP.NE.AND P2, PT, R51, 0xf, PT ;  /* 0x0000000f3300780c */ /* 0x000fe20003f45270 */
[----:B------:R-:W-:Y:S02]  /*5cc0*/  IMAD.IADD R15, R15, 0x1, R14 ;  /* 0x000000010f0f7824 */ /* 0x000fe400078e020e */
[----:B------:R-:W-:Y:S01]  /*5cd0*/  IMAD.IADD R63, R40, 0x1, R61 ;  /* 0x00000001283f7824 */ /* 0x000fe200078e023d */
[----:B------:R-:W-:Y:S02]  /*5ce0*/  SEL R57, R14, R57, !P2 ;  /* 0x000000390e397207 */ /* 0x000fe40005000000 */
[----:B------:R-:W-:Y:S01]  /*5cf0*/  LOP3.LUT R14, R31, 0x1, RZ, 0xc, !PT ;  /* 0x000000011f0e7812 */ /* 0x000fe200078e0cff */
[----:B------:R-:W-:-:S02]  /*5d00*/  IMAD.IADD R13, R39, 0x1, R63 ;  /* 0x00000001270d7824 */ /* 0x000fc400078e023f */
[----:B-1----:R-:W-:Y:S01]  /*5d10*/  IMAD.IADD R64, R15, 0x1, R8 ;  /* 0x000000010f407824 */ /* 0x002fe200078e0208 */
[----:B------:R-:W-:Y:S01]  /*5d20*/  SEL R8, R14, 0x1, !P0 ;  /* 0x000000010e087807 */ /* 0x000fe20004000000 */
[----:B------:R-:W-:Y:S01]  /*5d30*/  IMAD.IADD R65, R36, 0x1, R13 ;  /* 0x0000000124417824 */ /* 0x000fe200078e020d */
[C---:B------:R-:W-:Y:S02]  /*5d40*/  ISETP.NE.AND P2, PT, R51.reuse, 0x10, PT ;  /* 0x000000103300780c */ /* 0x040fe40003f45270 */
[----:B------:R-:W-:Y:S01]  /*5d50*/  ISETP.NE.AND P0, PT, R51, 0x11, PT ;  /* 0x000000113300780c */ /* 0x000fe20003f05270 */
[----:B------:R-:W-:Y:S01]  /*5d60*/  IMAD.IADD R14, R8, 0x1, R65 ;  /* 0x00000001080e7824 */ /* 0x000fe200078e0241 */
[----:B------:R-:W-:Y:S02]  /*5d70*/  SEL R57, R15, R57, !P2 ;  /* 0x000000390f397207 */ /* 0x000fe40005000000 */
[----:B------:R-:W-:Y:S01]  /*5d80*/  ISETP.NE.AND P2, PT, R51, 0x12, PT ;  /* 0x000000123300780c */ /* 0x000fe20003f45270 */
[----:B------:R-:W-:Y:S01]  /*5d90*/  IMAD.IADD R51, R33, 0x1, R14 ;  /* 0x0000000121337824 */ /* 0x000fe200078e020e */
[----:B------:R-:W-:Y:S01]  /*5da0*/  SEL R57, R64, R57, !P0 ;  /* 0x0000003940397207 */ /* 0x000fe20004000000 */
[----:B------:R-:W-:Y:S01]  /*5db0*/  IMAD.IADD R64, R9, 0x1, R64 ;  /* 0x0000000109407824 */ /* 0x000fe200078e0240 */
[----:B------:R-:W-:Y:S01]  /*5dc0*/  ISETP.NE.AND P3, PT, R48, RZ, PT ;  /* 0x000000ff3000720c */ /* 0x000fe20003f65270 */
[----:B------:R-:W-:-:S03]  /*5dd0*/  IMAD.IADD R59, R22, 0x1, R51 ;  /* 0x00000001163b7824 */ /* 0x000fc600078e0233 */
[C---:B------:R-:W-:Y:S02]  /*5de0*/  IADD3 R48, PT, PT, R64.reuse, R3, R10 ;  /* 0x0000000340307210 */ /* 0x040fe40007ffe00a */
[----:B------:R-:W-:Y:S01]  /*5df0*/  SEL R15, R64, R57, !P2 ;  /* 0x00000039400f7207 */ /* 0x000fe20005000000 */
[----:B------:R-:W-:Y:S01]  /*5e00*/  IMAD.IADD R64, R30, 0x1, R59 ;  /* 0x000000011e407824 */ /* 0x000fe200078e023b */
[----:B------:R-:W-:Y:S02]  /*5e10*/  LOP3.LUT R10, R23, 0x1, RZ, 0xc, !PT ;  /* 0x00000001170a7812 */ /* 0x000fe400078e0cff */
[----:B------:R-:W-:Y:S01]  /*5e20*/  LOP3.LUT R9, R17, 0x1, RZ, 0xc, !PT ;  /* 0x0000000111097812 */ /* 0x000fe200078e0cff */
[----:B------:R-:W-:Y:S01]  /*5e30*/  IMAD.IADD R67, R25, 0x1, R64 ;  /* 0x0000000119437824 */ /* 0x000fe200078e0240 */
[----:B------:R-:W-:Y:S02]  /*5e40*/  SEL R10, R10, 0x1, !P6 ;  /* 0x000000010a0a7807 */ /* 0x000fe40007000000 */
[----:B------:R-:W-:-:S03]  /*5e50*/  SEL R9, R9, 0x1, !P1 ;  /* 0x0000000109097807 */ /* 0x000fc60004800000 */
[----:B------:R-:W-:-:S04]  /*5e60*/  IMAD.IADD R66, R10, 0x1, R67 ;  /* 0x000000010a427824 */ /* 0x000fc800078e0243 */
[----:B------:R-:W-:-:S04]  /*5e70*/  IMAD.IADD R57, R9, 0x1, R66 ;  /* 0x0000000109397824 */ /* 0x000fc800078e0242 */
[----:B------:R-:W-:Y:S01]  /*5e80*/  IMAD.IADD R11, R24, 0x1, R57 ;  /* 0x00000001180b7824 */ /* 0x000fe200078e0239 */
[----:B------:R-:W-:-:S04]  /*5e90*/  ISETP.GE.U32.AND P0, PT, R2, 0x20, PT ;  /* 0x000000200200780c */ /* 0x000fc80003f06070 */
[----:B------:R-:W-:Y:S02]  /*5ea0*/  IADD3 R62, PT, PT, R62, -R55, -R11 ;  /* 0x800000373e3e7210 */ /* 0x000fe40007ffe80b */
[----:B------:R-:W-:Y:S02]  /*5eb0*/  SEL R15, R15, RZ, P0 ;  /* 0x000000ff0f0f7207 */ /* 0x000fe40000000000 */
[----:B------:R-:W-:-:S05]  /*5ec0*/  SEL R62, R62, RZ, P3 ;  /* 0x000000ff3e3e7207 */ /* 0x000fca0001800000 */
[----:B------:R-:W-:-:S05]  /*5ed0*/  IMAD.IADD R62, R15, 0x1, R62 ;  /* 0x000000010f3e7824 */ /* 0x000fca00078e023e */
[--C-:B------:R-:W-:Y:S01]  /*5ee0*/  IADD3 R56, PT, PT, R56, -R6, -R62.reuse ;  /* 0x8000000638387210 */ /* 0x100fe20007ffe83e */
[----:B------:R-:W-:Y:S01]  /*5ef0*/  VIADD R6, R48, 0xffffd2e0 ;  /* 0xffffd2e030067836 */ /* 0x000fe20000000000 */
[----:B------:R-:W-:-:S03]  /*5f00*/  IADD3 R54, PT, PT, R54, -R5, -R62 ;  /* 0x8000000536367210 */ /* 0x000fc60007ffe83e */
[----:B------:R-:W-:Y:S01]  /*5f10*/  IMAD.IADD R5, R3, 0x1, -R6 ;  /* 0x0000000103057824 */ /* 0x000fe200078e0a06 */
[----:B------:R-:W-:Y:S01]  /*5f20*/  ISETP.NE.AND P1, PT, R53, RZ, PT ;  /* 0x000000ff3500720c */ /* 0x000fe20003f25270 */
[----:B------:R-:W-:Y:S02]  /*5f30*/  IMAD R15, R2, 0x13, -R62 ;  /* 0x00000013020f7824 */ /* 0x000fe400078e0a3e */
[----:B------:R-:W-:Y:S01]  /*5f40*/  IMAD.IADD R48, R62, 0x1, R5 ;  /* 0x000000013e307824 */ /* 0x000fe200078e0205 */
[----:B------:R-:W-:-:S03]  /*5f50*/  IADD3 R68, PT, PT, R52, -R62, -R53 ;  /* 0x8000003e34447210 */ /* 0x000fc60007ffe835 */
[----:B------:R-:W-:Y:S01]  /*5f60*/  IMAD.IADD R69, R53, 0x1, R48 ;  /* 0x0000000135457824 */ /* 0x000fe200078e0230 */
[----:B------:R-:W-:Y:S02]  /*5f70*/  SEL R52, R15, R48, !P1 ;  /* 0x000000300f347207 */ /* 0x000fe40004800000 */
[C---:B------:R-:W-:Y:S01]  /*5f80*/  ISETP.NE.AND P1, PT, R32.reuse, RZ, PT ;  /* 0x000000ff2000720c */ /* 0x040fe20003f25270 */
[----:B------:R-:W-:Y:S01]  /*5f90*/  IMAD.IADD R32, R32, 0x1, R69 ;  /* 0x0000000120207824 */ /* 0x000fe200078e0245 */
[--C-:B------:R-:W-:Y:S01]  /*5fa0*/  IADD3 R60, PT, PT, R60, -R61, -R62.reuse ;  /* 0x8000003d3c3c7210 */ /* 0x100fe20007ffe83e */
[----:B------:R-:W-:Y:S01]  /*5fb0*/  VIADD R15, R50, 0xa ;  /* 0x0000000a320f7836 */ /* 0x000fe20000000000 */
[----:B------:R-:W-:Y:S01]  /*5fc0*/  SEL R68, R68, R69, !P1 ;  /* 0x0000004544447207 */ /* 0x000fe20004800000 */
[----:B------:R-:W-:Y:S01]  /*5fd0*/  IMAD.IADD R61, R4, 0x1, R62 ;  /* 0x00000001043d7824 */ /* 0x000fe200078e023e */
[C---:B------:R-:W-:Y:S01]  /*5fe0*/  ISETP.NE.AND P1, PT, R49.reuse, RZ, PT ;  /* 0x000000ff3100720c */ /* 0x040fe20003f25270 */
[----:B------:R-:W-:Y:S01]  /*5ff0*/  IMAD.IADD R49, R49, 0x1, R32 ;  /* 0x0000000131317824 */ /* 0x000fe200078e0220 */
[--C-:B------:R-:W-:Y:S01]  /*6000*/  IADD3 R15, PT, PT, R15, -R65, -R62.reuse ;  /* 0x800000410f0f7210 */ /* 0x100fe20007ffe83e */
[----:B------:R-:W-:Y:S01]  /*6010*/  IMAD R61, R2, 0x13, -R61 ;  /* 0x00000013023d7824 */ /* 0x000fe200078e0a3d */
[----:B------:R-:W-:Y:S01]  /*6020*/  SEL R56, R56, R32, !P1 ;  /* 0x0000002038387207 */ /* 0x000fe20004800000 */
[----:B------:R-:W-:Y:S01]  /*6030*/  IMAD.IADD R65, R7, 0x1, R62 ;  /* 0x0000000107417824 */ /* 0x000fe200078e023e */
[C---:B------:R-:W-:Y:S01]  /*6040*/  ISETP.NE.AND P1, PT, R46.reuse, RZ, PT ;  /* 0x000000ff2e00720c */ /* 0x040fe20003f25270 */
[----:B------:R-:W-:-:S02]  /*6050*/  IMAD.IADD R46, R46, 0x1, R49 ;  /* 0x000000012e2e7824 */ /* 0x000fc400078e0231 */
[----:B------:R-:W-:Y:S01]  /*6060*/  VIADD R61, R61, 0x4 ;  /* 0x000000043d3d7836 */ /* 0x000fe20000000000 */
[----:B------:R-:W-:Y:S01]  /*6070*/  SEL R54, R54, R49, !P1 ;  /* 0x0000003136367207 */ /* 0x000fe20004800000 */
[C---:B------:R-:W-:Y:S01]  /*6080*/  IMAD.IADD R4, R43.reuse, 0x1, R46 ;  /* 0x000000012b047824 */ /* 0x040fe200078e022e */
[----:B------:R-:W-:Y:S01]  /*6090*/  ISETP.NE.AND P1, PT, R43, RZ, PT ;  /* 0x000000ff2b00720c */ /* 0x000fe20003f25270 */
[----:B------:R-:W-:Y:S01]  /*60a0*/  IMAD R65, R2, 0x13, -R65 ;  /* 0x0000001302417824 */ /* 0x000fe200078e0a41 */
[--C-:B------:R-:W-:Y:S01]  /*60b0*/  IADD3 R58, PT, PT, R58, -R63, -R62.reuse ;  /* 0x8000003f3a3a7210 */ /* 0x100fe20007ffe83e */
[----:B------:R-:W-:Y:S01]  /*60c0*/  IMAD.IADD R63, R12, 0x1, R62 ;  /* 0x000000010c3f7824 */ /* 0x000fe200078e023e */
[C---:B------:R-:W-:Y:S01]  /*60d0*/  ISETP.NE.AND P2, PT, R47.reuse, RZ, PT ;  /* 0x000000ff2f00720c */ /* 0x040fe20003f45270 */
[----:B------:R-:W-:Y:S01]  /*60e0*/  IMAD.IADD R47, R47, 0x1, R4 ;  /* 0x000000012f2f7824 */ /* 0x000fe200078e0204 */
[----:B------:R-:W-:Y:S01]  /*60f0*/  SEL R61, R61, R46, !P1 ;  /* 0x0000002e3d3d7207 */ /* 0x000fe20004800000 */
[----:B------:R-:W-:Y:S01]  /*6100*/  VIADD R65, R65, 0x6 ;  /* 0x0000000641417836 */ /* 0x000fe20000000000 */
[----:B------:R-:W-:Y:S01]  /*6110*/  ISETP.NE.AND P1, PT, R42, RZ, PT ;  /* 0x000000ff2a00720c */ /* 0x000fe20003f25270 */
[----:B------:R-:W-:-:S02]  /*6120*/  IMAD R63, R2, 0x13, -R63 ;  /* 0x00000013023f7824 */ /* 0x000fc400078e0a3f */
[----:B------:R-:W-:Y:S01]  /*6130*/  IMAD.IADD R13, R13, 0x1, R62 ;  /* 0x000000010d0d7824 */ /* 0x000fe200078e023e */
[----:B------:R-:W-:Y:S01]  /*6140*/  SEL R65, R65, R47, !P1 ;  /* 0x0000002f41417207 */ /* 0x000fe20004800000 */
[----:B------:R-:W-:Y:S02]  /*6150*/  IMAD.IADD R47, R42, 0x1, R47 ;  /* 0x000000012a2f7824 */ /* 0x000fe400078e022f */
[----:B------:R-:W-:Y:S01]  /*6160*/  VIADD R63, R63, 0x5 ;  /* 0x000000053f3f7836 */ /* 0x000fe20000000000 */
[C---:B------:R-:W-:Y:S01]  /*6170*/  ISETP.NE.AND P1, PT, R40.reuse, RZ, PT ;  /* 0x000000ff2800720c */ /* 0x040fe20003f25270 */
[----:B------:R-:W-:Y:S02]  /*6180*/  IMAD.IADD R40, R40, 0x1, R47 ;  /* 0x0000000128287824 */ /* 0x000fe400078e022f */
[----:B------:R-:W-:Y:S01]  /*6190*/  IMAD R13, R2, 0x13, -R13 ;  /* 0x00000013020d7824 */ /* 0x000fe200078e0a0d */
[----:B------:R-:W-:Y:S02]  /*61a0*/  SEL R63, R63, R4, !P2 ;  /* 0x000000043f3f7207 */ /* 0x000fe40005000000 */
[C---:B------:R-:W-:Y:S01]  /*61b0*/  ISETP.NE.AND P2, PT, R39.reuse, RZ, PT ;  /* 0x000000ff2700720c */ /* 0x040fe20003f45270 */
[----:B------:R-:W-:Y:S01]  /*61c0*/  IMAD.IADD R39, R39, 0x1, R40 ;  /* 0x0000000127277824 */ /* 0x000fe200078e0228 */
[----:B------:R-:W-:Y:S01]  /*61d0*/  SEL R60, R60, R47, !P1 ;  /* 0x0000002f3c3c7207 */ /* 0x000fe20004800000 */
[----:B------:R-:W-:Y:S01]  /*61e0*/  VIADD R13, R13, 0x9 ;  /* 0x000000090d0d7836 */ /* 0x000fe20000000000 */
[----:B------:R-:W-:Y:S01]  /*61f0*/  ISETP.NE.AND P1, PT, R36, RZ, PT ;  /* 0x000000ff2400720c */ /* 0x000fe20003f25270 */
[----:B------:R-:W-:-:S02]  /*6200*/  IMAD.IADD R7, R14, 0x1, R62 ;  /* 0x000000010e077824 */ /* 0x000fc400078e023e */
[----:B------:R-:W-:Y:S01]  /*6210*/  VIADD R53, R50, 0x10 ;  /* 0x0000001032357836 */ /* 0x000fe20000000000 */
[----:B------:R-:W-:Y:S01]  /*6220*/  SEL R13, R13, R39, !P1 ;  /* 0x000000270d0d7207 */ /* 0x000fe20004800000 */
[----:B------:R-:W-:Y:S01]  /*6230*/  IMAD.IADD R36, R36, 0x1, R39 ;  /* 0x0000000124247824 */ /* 0x000fe200078e0227 */
[----:B------:R-:W-:Y:S01]  /*6240*/  ISETP.NE.AND P1, PT, R8, RZ, PT ;  /* 0x000000ff0800720c */ /* 0x000fe20003f25270 */
[----:B------:R-:W-:Y:S02]  /*6250*/  IMAD R7, R2, 0x13, -R7 ;  /* 0x0000001302077824 */ /* 0x000fe400078e0a07 */
[----:B------:R-:W-:Y:S01]  /*6260*/  VIADD R48, R50, 0xf ;  /* 0x0000000f32307836 */ /* 0x000fe20000000000 */
[--C-:B------:R-:W-:Y:S01]  /*6270*/  IADD3 R50, PT, PT, R53, -R66, -R62.reuse ;  /* 0x8000004235327210 */ /* 0x100fe20007ffe83e */
[----:B------:R-:W-:Y:S01]  /*6280*/  IMAD.IADD R53, R59, 0x1, R62 ;  /* 0x000000013b357824 */ /* 0x000fe200078e023e */
[----:B------:R-:W-:Y:S01]  /*6290*/  SEL R15, R15, R36, !P1 ;  /* 0x000000240f0f7207 */ /* 0x000fe20004800000 */
[----:B------:R-:W-:Y:S01]  /*62a0*/  IMAD.IADD R8, R8, 0x1, R36 ;  /* 0x0000000108087824 */ /* 0x000fe200078e0224 */
[----:B------:R-:W-:Y:S01]  /*62b0*/  ISETP.NE.AND P1, PT, R33, RZ, PT ;  /* 0x000000ff2100720c */ /* 0x000fe20003f25270 */
[----:B------:R-:W-:-:S02]  /*62c0*/  VIADD R7, R7, 0xb ;  /* 0x0000000b07077836 */ /* 0x000fc40000000000 */
[----:B------:R-:W-:Y:S02]  /*62d0*/  IMAD.IADD R51, R51, 0x1, R62 ;  /* 0x0000000133337824 */ /* 0x000fe400078e023e */
[----:B------:R-:W-:Y:S02]  /*62e0*/  IMAD.IADD R33, R33, 0x1, R8 ;  /* 0x0000000121217824 */ /* 0x000fe400078e0208 */
[C---:B------:R-:W-:Y:S01]  /*62f0*/  IMAD R53, R2.reuse, 0x13, -R53 ;  /* 0x0000001302357824 */ /* 0x040fe200078e0a35 */
[----:B------:R-:W-:Y:S01]  /*6300*/  SEL R7, R7, R8, !P1 ;  /* 0x0000000807077207 */ /* 0x000fe20004800000 */
[----:B------:R-:W-:Y:S01]  /*6310*/  IMAD R51, R2, 0x13, -R51 ;  /* 0x0000001302337824 */ /* 0x000fe200078e0a33 */
[----:B------:R-:W-:Y:S01]  /*6320*/  ISETP.NE.AND P1, PT, R22, RZ, PT ;  /* 0x000000ff1600720c */ /* 0x000fe20003f25270 */
[----:B------:R-:W-:Y:S01]  /*6330*/  VIADD R53, R53, 0xd ;  /* 0x0000000d35357836 */ /* 0x000fe20000000000 */
[----:B------:R-:W-:Y:S01]  /*6340*/  SEL R58, R58, R40, !P2 ;  /* 0x000000283a3a7207 */ /* 0x000fe20005000000 */
[----:B------:R-:W-:Y:S01]  /*6350*/  IMAD.IADD R22, R22, 0x1, R33 ;  /* 0x0000000116167824 */ /* 0x000fe200078e0221 */
[----:B------:R-:W-:Y:S01]  /*6360*/  ISETP.NE.AND P2, PT, R30, RZ, PT ;  /* 0x000000ff1e00720c */ /* 0x000fe20003f45270 */
[----:B------:R-:W-:Y:S01]  /*6370*/  VIADD R51, R51, 0xc ;  /* 0x0000000c33337836 */ /* 0x000fe20000000000 */
[----:B------:R-:W-:Y:S01]  /*6380*/  ISETP.NE.AND P0, PT, R55, RZ, PT ;  /* 0x000000ff3700720c */ /* 0x000fe20003f05270 */
[----:B------:R-:W-:Y:S01]  /*6390*/  IMAD.IADD R55, R64, 0x1, R62 ;  /* 0x0000000140377824 */ /* 0x000fe200078e023e */
[----:B------:R-:W-:Y:S01]  /*63a0*/  SEL R53, R53, R22, !P2 ;  /* 0x0000001635357207 */ /* 0x000fe20005000000 */
[----:B------:R-:W-:Y:S01]  /*63b0*/  IMAD.IADD R22, R30, 0x1, R22 ;  /* 0x000000011e167824 */ /* 0x000fe200078e0216 */
[----:B------:R-:W-:Y:S01]  /*63c0*/  LEA R52, R52, UR4, 0x2 ;  /* 0x0000000434347c11 */ /* 0x000fe2000f8e10ff */
[----:B------:R-:W-:Y:S01]  /*63d0*/  IMAD R55, R2, 0x13, -R55 ;  /* 0x0000001302377824 */ /* 0x000fe200078e0a37 */
[----:B------:R-:W-:-:S02]  /*63e0*/  LEA R59, R68, UR4, 0x2 ;  /* 0x00000004443b7c11 */ /* 0x000fc4000f8e10ff */
[----:B------:R-:W-:Y:S02]  /*63f0*/  LEA R56, R56, UR4, 0x2 ;  /* 0x0000000438387c11 */ /* 0x000fe4000f8e10ff */
[----:B------:R-:W-:Y:S01]  /*6400*/  SEL R51, R51, R33, !P1 ;  /* 0x0000002133337207 */ /* 0x000fe20004800000 */
[----:B------:R-:W-:Y:S01]  /*6410*/  IMAD.IADD R57, R57, 0x1, R62 ;  /* 0x0000000139397824 */ /* 0x000fe200078e023e */
[----:B------:R-:W-:Y:S02]  /*6420*/  LEA R54, R54, UR4, 0x2 ;  /* 0x0000000436367c11 */ /* 0x000fe4000f8e10ff */
[C---:B------:R-:W-:Y:S01]  /*6430*/  ISETP.NE.AND P1, PT, R25.reuse, RZ, PT ;  /* 0x000000ff1900720c */ /* 0x040fe20003f25270 */
[----:B------:R-:W-:Y:S01]  /*6440*/  IMAD.IADD R25, R25, 0x1, R22 ;  /* 0x0000000119197824 */ /* 0x000fe200078e0216 */
[----:B------:R-:W-:Y:S01]  /*6450*/  LEA R61, R61, UR4, 0x2 ;  /* 0x000000043d3d7c11 */ /* 0x000fe2000f8e10ff */
[----:B------:R-:W-:Y:S01]  /*6460*/  STS [R52], R21 ;  /* 0x0000001534007388 */ /* 0x000fe20000000800 */
[----:B------:R-:W-:Y:S01]  /*6470*/  LEA R4, R63, UR4, 0x2 ;  /* 0x000000043f047c11 */ /* 0x000fe2000f8e10ff */
[----:B------:R-:W-:Y:S01]  /*6480*/  VIADD R55, R55, 0xe ;  /* 0x0000000e37377836 */ /* 0x000fe20000000000 */
[----:B------:R-:W-:Y:S01]  /*6490*/  LEA R65, R65, UR4, 0x2 ;  /* 0x0000000441417c11 */ /* 0x000fe2000f8e10ff */
[----:B------:R-:W-:Y:S01]  /*64a0*/  STS [R59], R20 ;  /* 0x000000143b007388 */ /* 0x000fe20000000800 */
[----:B------:R-:W-:Y:S01]  /*64b0*/  ISETP.NE.AND P2, PT, R10, RZ, PT ;  /* 0x000000ff0a00720c */ /* 0x000fe20003f45270 */
[--C-:B------:R-:W-:Y:S01]  /*64c0*/  IMAD.IADD R11, R11, 0x1, R62.reuse ;  /* 0x000000010b0b7824 */ /* 0x100fe200078e023e */
[----:B------:R-:W-:Y:S01]  /*64d0*/  IADD3 R48, PT, PT, R48, -R67, -R62 ;  /* 0x8000004330307210 */ /* 0x000fe20007ffe83e */
[----:B------:R-:W-:Y:S01]  /*64e0*/  STS [R56], R19 ;  /* 0x0000001338007388 */ /* 0x000fe20000000800 */
[----:B------:R-:W-:Y:S01]  /*64f0*/  LEA R60, R60, UR4, 0x2 ;  /* 0x000000043c3c7c11 */ /* 0x000fe2000f8e10ff */
[----:B------:R-:W-:Y:S01]  /*6500*/  IMAD.IADD R10, R10, 0x1, R25 ;  /* 0x000000010a0a7824 */ /* 0x000fe200078e0219 */
[----:B------:R-:W-:Y:S01]  /*6510*/  LEA R58, R58, UR4, 0x2 ;  /* 0x000000043a3a7c11 */ /* 0x000fe2000f8e10ff */
[----:B------:R-:W-:Y:S01]  /*6520*/  STS [R54], R45 ;  /* 0x0000002d36007388 */ /* 0x000fe20000000800 */
[----:B------:R-:W-:Y:S01]  /*6530*/  IMAD R57, R2, 0x13, -R57 ;  /* 0x0000001302397824 */ /* 0x000fe200078e0a39 */
[----:B------:R-:W-:-:S02]  /*6540*/  LEA R13, R13, UR4, 0x2 ;  /* 0x000000040d0d7c11 */ /* 0x000fc4000f8e10ff */
[----:B------:R-:W-:Y:S01]  /*6550*/  STS [R61], R44 ;  /* 0x0000002c3d007388 */ /* 0x000fe20000000800 */
[----:B------:R-:W-:Y:S01]  /*6560*/  SEL R55, R55, R22, !P1 ;  /* 0x0000001637377207 */ /* 0x000fe20004800000 */
[----:B------:R-:W-:Y:S01]  /*6570*/  IMAD R11, R2, 0x13, -R11 ;  /* 0x00000013020b7824 */ /* 0x000fe200078e0a0b */
[C---:B------:R-:W-:Y:S01]  /*6580*/  ISETP.NE.AND P1, PT, R9.reuse, RZ, PT ;  /* 0x000000ff0900720c */ /* 0x040fe20003f25270 */
[----:B------:R0:W-:Y:S01]  /*6590*/  STS [R4], R41 ;  /* 0x0000002904007388 */ /* 0x0001e20000000800 */
[----:B------:R-:W-:Y:S01]  /*65a0*/  SEL R48, R48, R25, !P2 ;  /* 0x0000001930307207 */ /* 0x000fe20005000000 */
[----:B------:R-:W-:Y:S01]  /*65b0*/  IMAD.IADD R9, R9, 0x1, R10 ;  /* 0x0000000109097824 */ /* 0x000fe200078e020a */
[----:B------:R-:W-:Y:S01]  /*65c0*/  ISETP.NE.AND P2, PT, R24, RZ, PT ;  /* 0x000000ff1800720c */ /* 0x000fe20003f45270 */
[----:B------:R-:W-:Y:S01]  /*65d0*/  STS [R65], R38 ;  /* 0x0000002641007388 */ /* 0x000fe20000000800 */
[----:B------:R-:W-:Y:S01]  /*65e0*/  VIADD R57, R57, 0x11 ;  /* 0x0000001139397836 */ /* 0x000fe20000000000 */
[----:B------:R-:W-:-:S02]  /*65f0*/  LEA R8, R7, UR4, 0x2 ;  /* 0x0000000407087c11 */ /* 0x000fc4000f8e10ff */
[----:B------:R-:W-:Y:S01]  /*6600*/  STS [R60], R37 ;  /* 0x000000253c007388 */ /* 0x000fe20000000800 */
[----:B0-----:R-:W-:-:S03]  /*6610*/  LEA R4, R15, UR4, 0x2 ;  /* 0x000000040f047c11 */ /* 0x001fc6000f8e10ff */
[----:B------:R-:W-:Y:S01]  /*6620*/  STS [R58], R35 ;  /* 0x000000233a007388 */ /* 0x000fe20000000800 */
[----:B------:R-:W-:Y:S01]  /*6630*/  LEA R51, R51, UR4, 0x2 ;  /* 0x0000000433337c11 */ /* 0x000fe2000f8e10ff */
[----:B------:R-:W-:Y:S01]  /*6640*/  VIADD R11, R11, 0x12 ;  /* 0x000000120b0b7836 */ /* 0x000fe20000000000 */
[----:B------:R-:W-:Y:S01]  /*6650*/  SEL R50, R50, R10, !P1 ;  /* 0x0000000a32327207 */ /* 0x000fe20004800000 */
[----:B------:R-:W-:Y:S01]  /*6660*/  STS [R13], R34 ;  /* 0x000000220d007388 */ /* 0x000fe20000000800 */
[----:B------:R-:W-:Y:S01]  /*6670*/  @P0 IMAD.IADD R11, R24, 0x1, R9 ;  /* 0x00000001180b0824 */ /* 0x000fe200078e0209 */
[----:B------:R-:W-:Y:S02]  /*6680*/  SEL R57, R57, R9, !P2 ;  /* 0x0000000939397207 */ /* 0x000fe40005000000 */
[----:B------:R0:W-:Y:S01]  /*6690*/  STS [R4], R31 ;  /* 0x0000001f04007388 */ /* 0x0001e20000000800 */
[----:B------:R-:W-:Y:S02]  /*66a0*/  LEA R55, R55, UR4, 0x2 ;  /* 0x0000000437377c11 */ /* 0x000fe4000f8e10ff */
[----:B------:R-:W-:Y:S01]  /*66b0*/  LEA R48, R48, UR4, 0x2 ;  /* 0x0000000430307c11 */ /* 0x000fe2000f8e10ff */
[----:B------:R1:W-:Y:S01]  /*66c0*/  STS [R8], R29 ;  /* 0x0000001d08007388 */ /* 0x0003e20000000800 */
[----:B------:R-:W-:-:S02]  /*66d0*/  LEA R50, R50, UR4, 0x2 ;  /* 0x0000000432327c11 */ /* 0x000fc4000f8e10ff */
[----:B0-----:R-:W-:Y:S01]  /*66e0*/  LEA R4, R53, UR4, 0x2 ;  /* 0x0000000435047c11 */ /* 0x001fe2000f8e10ff */
[----:B------:R-:W-:Y:S01]  /*66f0*/  STS [R51], R28 ;  /* 0x0000001c33007388 */ /* 0x000fe20000000800 */
[----:B------:R-:W-:Y:S02]  /*6700*/  LEA R57, R57, UR4, 0x2 ;  /* 0x0000000439397c11 */ /* 0x000fe4000f8e10ff */
[----:B------:R-:W-:Y:S01]  /*6710*/  LEA R9, R11, UR4, 0x2 ;  /* 0x000000040b097c11 */ /* 0x000fe2000f8e10ff */
[----:B------:R0:W-:Y:S04]  /*6720*/  STS [R4], R27 ;  /* 0x0000001b04007388 */ /* 0x0001e80000000800 */
[----:B------:R-:W-:Y:S04]  /*6730*/  STS [R55], R26 ;  /* 0x0000001a37007388 */ /* 0x000fe80000000800 */
[----:B------:R-:W-:Y:S04]  /*6740*/  STS [R48], R23 ;  /* 0x0000001730007388 */ /* 0x000fe80000000800 */
[----:B------:R-:W-:Y:S04]  /*6750*/  STS [R50], R17 ;  /* 0x0000001132007388 */ /* 0x000fe80000000800 */
[----:B------:R2:W-:Y:S04]  /*6760*/  STS [R57], R16 ;  /* 0x0000001039007388 */ /* 0x0005e80000000800 */
[----:B------:R3:W-:Y:S01]  /*6770*/  STS [R9], R18 ;  /* 0x0000001209007388 */ /* 0x0007e20000000800 */
[----:B-1----:R-:W-:-:S02]  /*6780*/  VIADD R8, R2, 0x260 ;  /* 0x0000026002087836 */ /* 0x002fc40000000000 */
[C---:B------:R-:W-:Y:S02]  /*6790*/  VIADD R20, R2.reuse, 0x4c0 ;  /* 0x000004c002147836 */ /* 0x040fe40000000000 */
[C---:B------:R-:W-:Y:S02]  /*67a0*/  VIADD R22, R2.reuse, 0x720 ;  /* 0x0000072002167836 */ /* 0x040fe40000000000 */
[----:B------:R-:W-:Y:S01]  /*67b0*/  VIADD R24, R2, 0x980 ;  /* 0x0000098002187836 */ /* 0x000fe20000000000 */
[-C--:B------:R-:W-:Y:S02]  /*67c0*/  ISETP.GE.AND P0, PT, R8, R3.reuse, PT ;  /* 0x000000030800720c */ /* 0x080fe40003f06270 */
[-C--:B------:R-:W-:Y:S02]  /*67d0*/  ISETP.GE.AND P2, PT, R20, R3.reuse, PT ;  /* 0x000000031400720c */ /* 0x080fe40003f46270 */
[-C--:B------:R-:W-:Y:S02]  /*67e0*/  ISETP.GE.AND P1, PT, R22, R3.reuse, PT ;  /* 0x000000031600720c */ /* 0x080fe40003f26270 */
[----:B------:R-:W-:-:S02]  /*67f0*/  ISETP.GE.AND P5, PT, R24, R3, PT ;  /* 0x000000031800720c */ /* 0x000fc40003fa6270 */
[----:B0-----:R-:W-:Y:S01]  /*6800*/  LEA R4, R2, UR4, 0x2 ;  /* 0x0000000402047c11 */ /* 0x001fe2000f8e10ff */
[----:B------:R-:W-:Y:S01]  /*6810*/  BAR.SYNC.DEFER_BLOCKING 0x0 ;  /* 0x0000000000007b1d */ /* 0x000fe20000010000 */
[-C--:B------:R-:W-:Y:S02]  /*6820*/  ISETP.GE.AND P6, PT, R22, R5.reuse, !P1 ;  /* 0x000000051600720c */ /* 0x080fe40004fc6270 */
[----:B------:R-:W-:-:S05]  /*6830*/  ISETP.GE.AND P4, PT, R8, R5, !P0 ;  /* 0x000000050800720c */ /* 0x000fca0004786270 */
[----:B------:R-:W0:Y:S01]  /*6840*/  @!P0 LDC.64 R10, c[0x0][0x390] ;  /* 0x0000e400ff0a8b82 */ /* 0x000e220000000a00 */
[----:B------:R-:W-:-:S07]  /*6850*/  IMAD.IADD R7, R0, 0x1, -R2 ;  /* 0x0000000100077824 */ /* 0x000fce00078e0a02 */
[----:B------:R-:W1:Y:S01]  /*6860*/  @!P2 LDC.64 R12, c[0x0][0x390] ;  /* 0x0000e400ff0cab82 */ /* 0x000e620000000a00 */
[----:B------:R-:W-:-:S07]  /*6870*/  ISETP.GE.AND P3, PT, R20, R5, !P2 ;  /* 0x000000051400720c */ /* 0x000fce0005766270 */
[----:B------:R-:W4:Y:S01]  /*6880*/  @!P1 LDC.64 R14, c[0x0][0x390] ;  /* 0x0000e400ff0e9b82 */ /* 0x000f220000000a00 */
[----:B------:R0:W4:Y:S04]  /*6890*/  @!P0 LDS R25, [R4+0x980] ;  /* 0x0009800004198984 */ /* 0x0001280000000800 */
[----:B------:R0:W4:Y:S03]  /*68a0*/  @!P2 LDS R27, [R4+0x1300] ;  /* 0x00130000041ba984 */ /* 0x0001260000000800 */
[----:B--2---:R-:W2:Y:S01]  /*68b0*/  @!P5 LDC.64 R16, c[0x0][0x390] ;  /* 0x0000e400ff10db82 */ /* 0x004ea20000000a00 */
[----:B------:R0:W2:Y:S04]  /*68c0*/  @!P1 LDS R29, [R4+0x1c80] ;  /* 0x001c8000041d9984 */ /* 0x0000a80000000800 */
[----:B------:R0:W2:Y:S01]  /*68d0*/  @!P5 LDS R31, [R4+0x2600] ;  /* 0x00260000041fd984 */ /* 0x0000a20000000800 */
[----:B------:R-:W-:-:S02]  /*68e0*/  @!P1 VIADD R23, R7, 0xfffff8df ;  /* 0xfffff8df07179836 */ /* 0x000fc40000000000 */
[--C-:B------:R-:W-:Y:S01]  /*68f0*/  @P6 IMAD.IADD R23, R22, 0x1, -R5.reuse ;  /* 0x0000000116176824 */ /* 0x100fe200078e0a05 */
[----:B------:R-:W-:Y:S01]  /*6900*/  ISETP.GE.AND P6, PT, R2, R3, PT ;  /* 0x000000030200720c */ /* 0x000fe20003fc6270 */
[C---:B---3--:R-:W-:Y:S02]  /*6910*/  @!P0 VIADD R9, R7.reuse, 0xfffffd9f ;  /* 0xfffffd9f07098836 */ /* 0x048fe40000000000 */
[--C-:B------:R-:W-:Y:S01]  /*6920*/  @P4 IMAD.IADD R9, R8, 0x1, -R5.reuse ;  /* 0x0000000108094824 */ /* 0x100fe200078e0a05 */
[----:B------:R-:W-:Y:S01]  /*6930*/  ISETP.GE.AND P4, PT, R24, R5, !P5 ;  /* 0x000000051800720c */ /* 0x000fe20006f86270 */
[----:B------:R-:W-:Y:S02]  /*6940*/  @!P2 VIADD R19, R7, 0xfffffb3f ;  /* 0xfffffb3f0713a836 */ /* 0x000fe40000000000 */
[----:B------:R-:W-:Y:S01]  /*6950*/  VIADD R18, R2, 0xbe0 ;  /* 0x00000be002127836 */ /* 0x000fe20000000000 */
[----:B------:R-:W-:Y:S01]  /*6960*/  BSSY.RECONVERGENT B1, `(.L_x_6227) ;  /* 0x0000010000017945 */ /* 0x000fe20003800200 */
[----:B------:R-:W-:-:S02]  /*6970*/  @P3 IMAD.IADD R19, R20, 0x1, -R5 ;  /* 0x0000000114133824 */ /* 0x000fc400078e0a05 */
[----:B------:R-:W-:Y:S01]  /*6980*/  @!P5 VIADD R33, R7, 0xfffff67f ;  /* 0xfffff67f0721d836 */ /* 0x000fe20000000000 */
[----:B------:R-:W-:Y:S01]  /*6990*/  ISETP.GE.AND P3, PT, R18, R3, PT ;  /* 0x000000031200720c */ /* 0x000fe20003f66270 */
[----:B0-----:R-:W-:-:S04]  /*69a0*/  @!P0 IMAD.WIDE R10, R9, 0x4, R10 ;  /* 0x00000004090a8825 */ /* 0x001fc800078e020a */
[----:B------:R-:W-:Y:S02]  /*69b0*/  @P4 IMAD.IADD R33, R24, 0x1, -R5 ;  /* 0x0000000118214824 */ /* 0x000fe400078e0a05 */
[----:B-1----:R-:W-:Y:S01]  /*69c0*/  @!P2 IMAD.WIDE R12, R19, 0x4, R12 ;  /* 0x00000004130ca825 */ /* 0x002fe200078e020c */
[----:B------:R-:W-:Y:S06]  /*69d0*/  @P6 BRA `(.L_x_6228) ;  /* 0x0000000000206947 */ /* 0x000fec0003800000 */
[----:B------:R-:W0:Y:S01]  /*69e0*/  LDS R19, [R4] ;  /* 0x0000000004137984 */ /* 0x000e220000000800 */
[----:B------:R-:W1:Y:S01]  /*69f0*/  LDC.64 R8, c[0x0][0x390] ;  /* 0x0000e400ff087b82 */ /* 0x000e620000000a00 */
[----:B------:R-:W-:Y:S02]  /*6a00*/  ISETP.GE.AND P4, PT, R2, R5, PT ;  /* 0x000000050200720c */ /* 0x000fe40003f86270 */
[----:B------:R-:W-:-:S05]  /*6a10*/  LOP3.LUT R21, RZ, R2, RZ, 0x33, !PT ;  /* 0x00000002ff157212 */ /* 0x000fca00078e33ff */
[----:B------:R-:W-:-:S06]  /*6a20*/  IMAD.IADD R21, R21, 0x1, R0 ;  /* 0x0000000115157824 */ /* 0x000fcc00078e0200 */
[----:B------:R-:W-:-:S04]  /*6a30*/  @P4 IMAD.IADD R21, R2, 0x1, -R5 ;  /* 0x0000000102154824 */ /* 0x000fc800078e0a05 */
[----:B-1----:R-:W-:-:S05]  /*6a40*/  IMAD.WIDE R8, R21, 0x4, R8 ;  /* 0x0000000415087825 */ /* 0x002fca00078e0208 */
[----:B0-----:R0:W-:Y:S02]  /*6a50*/  STG.E desc[UR8][R8.64], R19 ;  /* 0x0000001308007986 */ /* 0x0011e4000c101908 */
.L_x_6228:
[----:B------:R-:W-:Y:S05]  /*6a60*/  BSYNC.RECONVERGENT B1 ;  /* 0x0000000000017941 */ /* 0x000fea0003800200 */
.L_x_6227:
[----:B------:R-:W-:Y:S01]  /*6a70*/  VIADD R0, R2, 0xe40 ;  /* 0x00000e4002007836 */ /* 0x000fe20000000000 */
[----:B0-----:R-:W0:Y:S01]  /*6a80*/  @!P3 LDS R19, [R4+0x2f80] ;  /* 0x002f80000413b984 */ /* 0x001e220000000800 */
[----:B------:R-:W-:Y:S01]  /*6a90*/  ISETP.GE.AND P6, PT, R18, R5, !P3 ;  /* 0x000000051200720c */ /* 0x000fe20005fc6270 */
[----:B----4-:R-:W-:Y:S02]  /*6aa0*/  @!P1 IMAD.WIDE R8, R23, 0x4, R14 ;  /* 0x0000000417089825 */ /* 0x010fe400078e020e */
[----:B------:R1:W-:Y:S01]  /*6ab0*/  @!P0 STG.E desc[UR8][R10.64], R25 ;  /* 0x000000190a008986 */ /* 0x0003e2000c101908 */
[C---:B------:R-:W-:Y:S01]  /*6ac0*/  ISETP.GE.AND P0, PT, R0.reuse, R3, PT ;  /* 0x000000030000720c */ /* 0x040fe20003f06270 */
[----:B--2---:R-:W-:Y:S02]  /*6ad0*/  @!P5 IMAD.WIDE R14, R33, 0x4, R16 ;  /* 0x00000004210ed825 */ /* 0x004fe400078e0210 */
[----:B------:R2:W-:Y:S01]  /*6ae0*/  @!P2 STG.E desc[UR8][R12.64], R27 ;  /* 0x0000001b0c00a986 */ /* 0x0005e2000c101908 */
[----:B------:R-:W-:Y:S01]  /*6af0*/  ISETP.GE.AND P4, PT, R0, R5, !P0 ;  /* 0x000000050000720c */ /* 0x000fe20004786270 */
[----:B------:R-:W-:-:S02]  /*6b00*/  VIADD R20, R2, 0x1300 ;  /* 0x0000130002147836 */ /* 0x000fc40000000000 */
[C---:B------:R-:W-:Y:S01]  /*6b10*/  VIADD R16, R2.reuse, 0x10a0 ;  /* 0x000010a002107836 */ /* 0x040fe20000000000 */
[----:B------:R3:W-:Y:S01]  /*6b20*/  @!P1 STG.E desc[UR8][R8.64], R29 ;  /* 0x0000001d08009986 */ /* 0x0007e2000c101908 */
[----:B------:R-:W-:Y:S01]  /*6b30*/  VIADD R22, R2, 0x1a20 ;  /* 0x00001a2002167836 */ /* 0x000fe20000000000 */
[-C--:B------:R-:W-:Y:S01]  /*6b40*/  ISETP.GE.AND P1, PT, R20, R3.reuse, PT ;  /* 0x000000031400720c */ /* 0x080fe20003f26270 */
[----:B-1----:R-:W1:Y:S01]  /*6b50*/  @!P3 LDC.64 R10, c[0x0][0x390] ;  /* 0x0000e400ff0abb82 */ /* 0x002e620000000a00 */
[C---:B------:R-:W-:Y:S01]  /*6b60*/  ISETP.GE.AND P2, PT, R16.reuse, R3, PT ;  /* 0x000000031000720c */ /* 0x040fe20003f46270 */
[----:B------:R4:W-:Y:S01]  /*6b70*/  @!P5 STG.E desc[UR8][R14.64], R31 ;  /* 0x0000001f0e00d986 */ /* 0x0009e2000c101908 */
[C---:B------:R-:W-:Y:S02]  /*6b80*/  @!P0 VIADD R25, R7.reuse, 0xfffff1bf ;  /* 0xfffff1bf07198836 */ /* 0x040fe40000000000 */
[----:B--2---:R-:W-:Y:S01]  /*6b90*/  @!P3 VIADD R13, R7, 0xfffff41f ;  /* 0xfffff41f070db836 */ /* 0x004fe20000000000 */
[-C--:B------:R-:W-:Y:S01]  /*6ba0*/  ISETP.GE.AND P5, PT, R16, R5.reuse, !P2 ;  /* 0x000000051000720c */ /* 0x080fe200057a6270 */
[--C-:B------:R-:W-:Y:S01]  /*6bb0*/  @P6 IMAD.IADD R13, R18, 0x1, -R5.reuse ;  /* 0x00000001120d6824 */ /* 0x100fe200078e0a05 */
[----:B------:R-:W-:Y:S01]  /*6bc0*/  ISETP.GE.AND P6, PT, R20, R5, !P1 ;  /* 0x000000051400720c */ /* 0x000fe20004fc6270 */
[----:B------:R-:W-:Y:S01]  /*6bd0*/  VIADD R12, R2, 0x1560 ;  /* 0x00001560020c7836 */ /* 0x000fe20000000000 */
[----:B------:R-:W2:Y:S01]  /*6be0*/  @!P0 LDS R23, [R4+0x3900] ;  /* 0x0039000004178984 */ /* 0x000ea20000000800 */
[----:B------:R-:W-:-:S02]  /*6bf0*/  @P4 IMAD.IADD R25, R0, 0x1, -R5 ;  /* 0x0000000100194824 */ /* 0x000fc400078e0a05 */
[----:B------:R-:W-:Y:S01]  /*6c00*/  VIADD R0, R2, 0x17c0 ;  /* 0x000017c002007836 */ /* 0x000fe20000000000 */
[----:B------:R-:W-:Y:S01]  /*6c10*/  ISETP.GE.AND P4, PT, R12, R3, PT ;  /* 0x000000030c00720c */ /* 0x000fe20003f86270 */
[C---:B------:R-:W-:Y:S01]  /*6c20*/  @!P1 VIADD R33, R7.reuse, 0xffffecff ;  /* 0xffffecff07219836 */ /* 0x040fe20000000000 */
[----:B------:R-:W5:Y:S01]  /*6c30*/  @!P2 LDS R27, [R4+0x4280] ;  /* 0x00428000041ba984 */ /* 0x000f620000000800 */
[----:B---3--:R-:W-:Y:S01]  /*6c40*/  @!P2 VIADD R29, R7, 0xffffef5f ;  /* 0xffffef5f071da836 */ /* 0x008fe20000000000 */
[----:B----4-:R-:W3:Y:S01]  /*6c50*/  @!P1 LDC.64 R14, c[0x0][0x390] ;  /* 0x0000e400ff0e9b82 */ /* 0x010ee20000000a00 */
[--C-:B------:R-:W-:Y:S01]  /*6c60*/  @P5 IMAD.IADD R29, R16, 0x1, -R5.reuse ;  /* 0x00000001101d5824 */ /* 0x100fe200078e0a05 */
[----:B------:R-:W-:Y:S01]  /*6c70*/  ISETP.GE.AND P5, PT, R12, R5, !P4 ;  /* 0x000000050c00720c */ /* 0x000fe200067a6270 */
[----:B------:R-:W-:Y:S01]  /*6c80*/  @P6 IMAD.IADD R33, R20, 0x1, -R5 ;  /* 0x0000000114216824 */ /* 0x000fe200078e0a05 */
[----:B------:R-:W-:Y:S01]  /*6c90*/  ISETP.GE.AND P6, PT, R0, R3, PT ;  /* 0x000000030000720c */ /* 0x000fe20003fc6270 */
[----:B------:R-:W4:Y:S01]  /*6ca0*/  @!P1 LDS R31, [R4+0x4c00] ;  /* 0x004c0000041f9984 */ /* 0x000f220000000800 */
[----:B-1----:R-:W-:-:S02]  /*6cb0*/  @!P3 IMAD.WIDE R8, R13, 0x4, R10 ;  /* 0x000000040d08b825 */ /* 0x002fc400078e020a */
[----:B------:R-:W1:Y:S01]  /*6cc0*/  @!P0 LDC.64 R10, c[0x0][0x390] ;  /* 0x0000e400ff0a8b82 */ /* 0x000e620000000a00 */
[----:B------:R-:W4:Y:S01]  /*6cd0*/  @!P4 LDS R35, [R4+0x5580] ;  /* 0x005580000423c984 */ /* 0x000f220000000800 */
[----:B------:R-:W-:-:S03]  /*6ce0*/  @!P4 VIADD R37, R7, 0xffffea9f ;  /* 0xffffea9f0725c836 */ /* 0x000fc60000000000 */
[----:B0-----:R1:W-:Y:S01]  /*6cf0*/  @!P3 STG.E desc[UR8][R8.64], R19 ;  /* 0x000000130800b986 */ /* 0x0013e2000c101908 */
[----:B------:R-:W-:Y:S01]  /*6d00*/  ISETP.GE.AND P3, PT, R22, R3, PT ;  /* 0x000000031600720c */ /* 0x000fe20003f66270 */
[----:B------:R-:W-:Y:S01]  /*6d10*/  @P5 IMAD.IADD R37, R12, 0x1, -R5 ;  /* 0x000000010c255824 */ /* 0x000fe200078e0a05 */
[----:B------:R-:W-:Y:S01]  /*6d20*/  ISETP.GE.AND P5, PT, R0, R5, !P6 ;  /* 0x000000050000720c */ /* 0x000fe200077a6270 */
[----:B------:R-:W0:Y:S01]  /*6d30*/  @!P6 LDS R39, [R4+0x5f00] ;  /* 0x005f00000427e984 */ /* 0x000e220000000800 */
[----:B------:R-:W5:Y:S01]  /*6d40*/  @!P2 LDC.64 R12, c[0x0][0x390] ;  /* 0x0000e400ff0cab82 */ /* 0x000f620000000a00 */
[----:B------:R-:W-:-:S07]  /*6d50*/  @!P6 VIADD R41, R7, 0xffffe83f ;  /* 0xffffe83f0729e836 */ /* 0x000fce0000000000 */
[----:B------:R-:W4:Y:S01]  /*6d60*/  @!P4 LDC.64 R16, c[0x0][0x390] ;  /* 0x0000e400ff10cb82 */ /* 0x000f220000000a00 */
[----:B------:R-:W0:Y:S01]  /*6d70*/  @!P3 LDS R43, [R4+0x6880] ;  /* 0x00688000042bb984 */ /* 0x000e220000000800 */
[----:B------:R-:W-:Y:S02]  /*6d80*/  @!P3 VIADD R45, R7, 0xffffe5df ;  /* 0xffffe5df072db836 */ /* 0x000fe40000000000 */
[----:B------:R-:W-:Y:S01]  /*6d90*/  @P5 IMAD.IADD R41, R0, 0x1, -R5 ;  /* 0x0000000100295824 */ /* 0x000fe200078e0a05 */
[----:B------:R-:W-:Y:S01]  /*6da0*/  ISETP.GE.AND P5, PT, R22, R5, !P3 ;  /* 0x000000051600720c */ /* 0x000fe20005fa6270 */
[----:B-1----:R-:W-:Y:S02]  /*6db0*/  @!P0 IMAD.WIDE R8, R25, 0x4, R10 ;  /* 0x0000000419088825 */ /* 0x002fe400078e020a */
[----:B------:R-:W1:Y:S02]  /*6dc0*/  @!P6 LDC.64 R18, c[0x0][0x390] ;  /* 0x0000e400ff12eb82 */ /* 0x000e640000000a00 */
[----:B------:R-:W-:Y:S01]  /*6dd0*/  VIADD R0, R2, 0x1c80 ;  /* 0x00001c8002007836 */ /* 0x000fe20000000000 */
[----:B--2---:R2:W-:Y:S05]  /*6de0*/  @!P0 STG.E desc[UR8][R8.64], R23 ;  /* 0x0000001708008986 */ /* 0x0045ea000c101908 */
[----:B------:R-:W2:Y:S01]  /*6df0*/  @!P3 LDC.64 R20, c[0x0][0x390] ;  /* 0x0000e400ff14bb82 */ /* 0x000ea20000000a00 */
[----:B-----5:R-:W-:-:S04]  /*6e00*/  @!P2 IMAD.WIDE R10, R29, 0x4, R12 ;  /* 0x000000041d0aa825 */ /* 0x020fc800078e020c */
[----:B---3--:R-:W-:Y:S01]  /*6e10*/  @!P1 IMAD.WIDE R12, R33, 0x4, R14 ;  /* 0x00000004210c9825 */ /* 0x008fe200078e020e */
[----:B------:R3:W-:Y:S01]  /*6e20*/  @!P2 STG.E desc[UR8][R10.64], R27 ;  /* 0x0000001b0a00a986 */ /* 0x0007e2000c101908 */
[C---:B------:R-:W-:Y:S02]  /*6e30*/  ISETP.GE.AND P2, PT, R0.reuse, R3, PT ;  /* 0x000000030000720c */ /* 0x040fe40003f46270 */
[----:B----4-:R-:W-:Y:S01]  /*6e40*/  @!P4 IMAD.WIDE R14, R37, 0x4, R16 ;  /* 0x00000004250ec825 */ /* 0x010fe200078e0210 */
[----:B------:R4:W-:Y:S01]  /*6e50*/  @!P1 STG.E desc[UR8][R12.64], R31 ;  /* 0x0000001f0c009986 */ /* 0x0009e2000c101908 */
[----:B------:R-:W-:Y:S02]  /*6e60*/  ISETP.GE.AND P0, PT, R0, R5, !P2 ;  /* 0x000000050000720c */ /* 0x000fe40005706270 */
[----:B------:R-:W-:Y:S01]  /*6e70*/  @P5 IMAD.IADD R45, R22, 0x1, -R5 ;  /* 0x00000001162d5824 */ /* 0x000fe200078e0a05 */
[----:B------:R-:W-:Y:S01]  /*6e80*/  @!P4 STG.E desc[UR8][R14.64], R35 ;  /* 0x000000230e00c986 */ /* 0x000fe2000c101908 */
[----:B------:R-:W-:-:S02]  /*6e90*/  VIADD R22, R2, 0x2140 ;  /* 0x0000214002167836 */ /* 0x000fc40000000000 */
[----:B-1----:R-:W-:-:S03]  /*6ea0*/  @!P6 IMAD.WIDE R16, R41, 0x4, R18 ;  /* 0x000000042910e825 */ /* 0x002fc600078e0212 */
[----:B------:R-:W-:Y:S01]  /*6eb0*/  ISETP.GE.AND P1, PT, R22, R3, PT ;  /* 0x000000031600720c */ /* 0x000fe20003f26270 */
[----:B------:R-:W-:Y:S01]  /*6ec0*/  VIADD R18, R2, 0x1ee0 ;  /* 0x00001ee002127836 */ /* 0x000fe20000000000 */
[----:B0-----:R-:W-:Y:S01]  /*6ed0*/  @!P6 STG.E desc[UR8][R16.64], R39 ;  /* 0x000000271000e986 */ /* 0x001fe2000c101908 */
[----:B--2---:R-:W-:Y:S01]  /*6ee0*/  @!P2 VIADD R23, R7, 0xffffe37f ;  /* 0xffffe37f0717a836 */ /* 0x004fe20000000000 */
[----:B------:R-:W-:Y:S01]  /*6ef0*/  ISETP.GE.AND P5, PT, R22, R5, !P1 ;  /* 0x000000051600720c */ /* 0x000fe20004fa6270 */
[----:B------:R-:W-:Y:S01]  /*6f00*/  @!P3 IMAD.WIDE R8, R45, 0x4, R20 ;  /* 0x000000042d08b825 */ /* 0x000fe200078e0214 */
[----:B------:R-:W-:Y:S01]  /*6f10*/  ISETP.GE.AND P4, PT, R18, R3, PT ;  /* 0x000000031200720c */ /* 0x000fe20003f86270 */
[----:B------:R-:W0:Y:S02]  /*6f20*/  @!P2 LDS R21, [R4+0x7200] ;  /* 0x007200000415a984 */ /* 0x000e240000000800 */
[----:B---3--:R-:W-:Y:S01]  /*6f30*/  VIADD R10, R2, 0x23a0 ;  /* 0x000023a0020a7836 */ /* 0x008fe20000000000 */
[----:B------:R-:W-:Y:S01]  /*6f40*/  ISETP.GE.AND P6, PT, R18, R5, !P4 ;  /* 0x000000051200720c */ /* 0x000fe200067c6270 */
[--C-:B------:R-:W-:Y:S01]  /*6f50*/  @P0 IMAD.IADD R23, R0, 0x1, -R5.reuse ;  /* 0x0000000100170824 */ /* 0x100fe200078e0a05 */
[----:B------:R1:W-:Y:S01]  /*6f60*/  @!P3 STG.E desc[UR8][R8.64], R43 ;  /* 0x0000002b0800b986 */ /* 0x0003e2000c101908 */
[----:B------:R-:W-:Y:S01]  /*6f70*/  VIADD R0, R2, 0x2600 ;  /* 0x0000260002007836 */ /* 0x000fe20000000000 */
[----:B------:R-:W-:Y:S01]  /*6f80*/  ISETP.GE.AND P3, PT, R10, R3, PT ;  /* 0x000000030a00720c */ /* 0x000fe20003f66270 */
[----:B------:R-:W-:Y:S01]  /*6f90*/  VIADD R20, R2, 0x2860 ;  /* 0x0000286002147836 */ /* 0x000fe20000000000 */
[----:B------:R-:W-:Y:S01]  /*6fa0*/  @!P1 LDS R29, [R4+0x8500] ;  /* 0x00850000041d9984 */ /* 0x000fe20000000800 */
[C---:B----4-:R-:W-:Y:S01]  /*6fb0*/  @!P1 VIADD R31, R7.reuse, 0xffffdebf ;  /* 0xffffdebf071f9836 */ /* 0x050fe20000000000 */
[----:B------:R-:W-:Y:S01]  /*6fc0*/  ISETP.GE.AND P0, PT, R10, R5, !P3 ;  /* 0x000000050a00720c */ /* 0x000fe20005f06270 */
[C---:B------:R-:W-:Y:S01]  /*6fd0*/  @!P4 VIADD R27, R7.reuse, 0xffffe11f ;  /* 0xffffe11f071bc836 */ /* 0x040fe20000000000 */
[----:B------:R-:W2:Y:S01]  /*6fe0*/  @!P4 LDS R25, [R4+0x7b80] ;  /* 0x007b80000419c984 */ /* 0x000ea20000000800 */
[--C-:B------:R-:W-:Y:S01]  /*6ff0*/  @P5 IMAD.IADD R31, R22, 0x1, -R5.reuse ;  /* 0x00000001161f5824 */ /* 0x100fe200078e0a05 */
[-C--:B------:R-:W-:Y:S01]  /*7000*/  ISETP.GE.AND P5, PT, R20, R3.reuse, PT ;  /* 0x000000031400720c */ /* 0x080fe20003fa6270 */
[----:B------:R-:W-:Y:S01]  /*7010*/  @P6 IMAD.IADD R27, R18, 0x1, -R5 ;  /* 0x00000001121b6824 */ /* 0x000fe200078e0a05 */
[----:B------:R-:W-:Y:S01]  /*7020*/  ISETP.GE.AND P6, PT, R0, R3, PT ;  /* 0x000000030000720c */ /* 0x000fe20003fc6270 */
[----:B-1----:R-:W1:Y:S01]  /*7030*/  @!P2 LDC.64 R8, c[0x0][0x390] ;  /* 0x0000e400ff08ab82 */ /* 0x002e620000000a00 */
[----:B------:R-:W-:Y:S01]  /*7040*/  VIADD R2, R2, 0x2ac0 ;  /* 0x00002ac002027836 */ /* 0x000fe20000000000 */
[----:B------:R-:W3:Y:S01]  /*7050*/  @!P3 LDS R33, [R4+0x8e80] ;  /* 0x008e80000421b984 */ /* 0x000ee20000000800 */
[----:B------:R-:W-:-:S03]  /*7060*/  @!P3 VIADD R35, R7, 0xffffdc5f ;  /* 0xffffdc5f0723b836 */ /* 0x000fc60000000000 */
[--C-:B------:R-:W-:Y:S01]  /*7070*/  @P0 IMAD.IADD R35, R10, 0x1, -R5.reuse ;  /* 0x000000010a230824 */ /* 0x100fe200078e0a05 */
[CC--:B------:R-:W-:Y:S01]  /*7080*/  ISETP.GE.AND P0, PT, R0.reuse, R5.reuse, !P6 ;  /* 0x000000050000720c */ /* 0x0c0fe20007706270 */
[----:B------:R-:W4:Y:S02]  /*7090*/  @!P4 LDC.64 R10, c[0x0][0x390] ;  /* 0x0000e400ff0acb82 */ /* 0x000f240000000a00 */
[----:B------:R-:W-:Y:S01]  /*70a0*/  @!P5 LDS R41, [R4+0xa180] ;  /* 0x00a180000429d984 */ /* 0x000fe20000000800 */
[C---:B------:R-:W-:Y:S02]  /*70b0*/  @!P5 VIADD R43, R7.reuse, 0xffffd79f ;  /* 0xffffd79f072bd836 */ /* 0x040fe40000000000 */
[----:B------:R-:W-:Y:S01]  /*70c0*/  @!P6 VIADD R39, R7, 0xffffd9ff ;  /* 0xffffd9ff0727e836 */ /* 0x000fe20000000000 */
[----:B------:R-:W5:Y:S02]  /*70d0*/  @!P6 LDS R37, [R4+0x9800] ;  /* 0x009800000425e984 */ /* 0x000f640000000800 */
[----:B------:R-:W3:Y:S04]  /*70e0*/  @!P1 LDC.64 R12, c[0x0][0x390] ;  /* 0x0000e400ff0c9b82 */ /* 0x000ee80000000a00 */
[----:B------:R-:W-:Y:S01]  /*70f0*/  @P0 IMAD.IADD R39, R0, 0x1, -R5 ;  /* 0x0000000100270824 */ /* 0x000fe200078e0a05 */
[----:B------:R-:W-:-:S03]  /*7100*/  ISETP.GE.AND P0, PT, R20, R5, !P5 ;  /* 0x000000051400720c */ /* 0x000fc60006f06270 */
[----:B------:R-:W5:Y:S01]  /*7110*/  @!P3 LDC.64 R14, c[0x0][0x390] ;  /* 0x0000e400ff0ebb82 */ /* 0x000f620000000a00 */
[----:B-1----:R-:W-:-:S05]  /*7120*/  @!P2 IMAD.WIDE R8, R23, 0x4, R8 ;  /* 0x000000041708a825 */ /* 0x002fca00078e0208 */
[----:B0-----:R0:W-:Y:S02]  /*7130*/  @!P2 STG.E desc[UR8][R8.64], R21 ;  /* 0x000000150800a986 */ /* 0x0011e4000c101908 */
[----:B------:R-:W1:Y:S01]  /*7140*/  @!P6 LDC.64 R16, c[0x0][0x390] ;  /* 0x0000e400ff10eb82 */ /* 0x000e620000000a00 */
[----:B----4-:R-:W-:-:S04]  /*7150*/  @!P4 IMAD.WIDE R10, R27, 0x4, R10 ;  /* 0x000000041b0ac825 */ /* 0x010fc800078e020a */
[----:B------:R-:W-:Y:S01]  /*7160*/  @P0 IMAD.IADD R43, R20, 0x1, -R5 ;  /* 0x00000001142b0824 */ /* 0x000fe200078e0a05 */
[----:B--2---:R0:W-:Y:S01]  /*7170*/  @!P4 STG.E desc[UR8][R10.64], R25 ;  /* 0x000000190a00c986 */ /* 0x0041e2000c101908 */
[----:B------:R-:W-:Y:S01]  /*7180*/  ISETP.GE.AND P0, PT, R2, R5, PT ;  /* 0x000000050200720c */ /* 0x000fe20003f06270 */
[----:B------:R-:W2:Y:S01]  /*7190*/  @!P5 LDC.64 R18, c[0x0][0x390] ;  /* 0x0000e400ff12db82 */ /* 0x000ea20000000a00 */
[----:B---3--:R-:W-:-:S04]  /*71a0*/  @!P1 IMAD.WIDE R12, R31, 0x4, R12 ;  /* 0x000000041f0c9825 */ /* 0x008fc800078e020c */
[C---:B------:R-:W-:Y:S01]  /*71b0*/  IMAD.IADD R5, R2.reuse, 0x1, -R5 ;  /* 0x0000000102057824 */ /* 0x040fe200078e0a05 */
[----:B------:R0:W-:Y:S01]  /*71c0*/  @!P1 STG.E desc[UR8][R12.64], R29 ;  /* 0x0000001d0c009986 */ /* 0x0001e2000c101908 */
[----:B------:R-:W-:Y:S01]  /*71d0*/  ISETP.GE.AND P1, PT, R2, R3, PT ;  /* 0x000000030200720c */ /* 0x000fe20003f26270 */
[----:B-----5:R-:W-:-:S04]  /*71e0*/  @!P3 IMAD.WIDE R14, R35, 0x4, R14 ;  /* 0x00000004230eb825 */ /* 0x020fc800078e020e */
[----:B------:R-:W-:Y:S01]  /*71f0*/  @!P0 VIADD R5, R7, 0xffffd53f ;  /* 0xffffd53f07058836 */ /* 0x000fe20000000000 */
[----:B------:R0:W-:Y:S01]  /*7200*/  @!P3 STG.E desc[UR8][R14.64], R33 ;  /* 0x000000210e00b986 */ /* 0x0001e2000c101908 */
[----:B-1----:R-:W-:-:S05]  /*7210*/  @!P6 IMAD.WIDE R16, R39, 0x4, R16 ;  /* 0x000000042710e825 */ /* 0x002fca00078e0210 */
[----:B------:R0:W-:Y:S01]  /*7220*/  @!P6 STG.E desc[UR8][R16.64], R37 ;  /* 0x000000251000e986 */ /* 0x0001e2000c101908 */
[----:B--2---:R-:W-:-:S05]  /*7230*/  @!P5 IMAD.WIDE R18, R43, 0x4, R18 ;  /* 0x000000042b12d825 */ /* 0x004fca00078e0212 */
[----:B------:R0:W-:Y:S01]  /*7240*/  @!P5 STG.E desc[UR8][R18.64], R41 ;  /* 0x000000291200d986 */ /* 0x0001e2000c101908 */
[----:B------:R-:W-:Y:S05]  /*7250*/  @P1 BRA `(.L_x_6229) ;  /* 0x0000003400881947 */ /* 0x000fea0003800000 */
[----:B------:R-:W1:Y:S01]  /*7260*/  LDS R7, [R4+0xab00] ;  /* 0x00ab000004077984 */ /* 0x000e620000000800 */
[----:B------:R-:W2:Y:S02]  /*7270*/  LDC.64 R2, c[0x0][0x390] ;  /* 0x0000e400ff027b82 */ /* 0x000ea40000000a00 */
[----:B--2---:R-:W-:-:S05]  /*7280*/  IMAD.WIDE R2, R5, 0x4, R2 ;  /* 0x0000000405027825 */ /* 0x004fca00078e0202 */
[----:B-1----:R1:W-:Y:S01]  /*7290*/  STG.E desc[UR8][R2.64], R7 ;  /* 0x0000000702007986 */ /* 0x0023e2000c101908 */
[----:B------:R-:W-:Y:S05]  /*72a0*/  BRA `(.L_x_6229) ;  /* 0x0000003400747947 */ /* 0x000fea0003800000 */
.L_x_6226:
        /* <DEDUP_REMOVED lines=9> */
[-C--:B------:R-:W-:Y:S02]  /*7340*/  ISETP.GE.AND P3, PT, R5, R6.reuse, PT ;  /* 0x000000060500720c */ /* 0x080fe40003f66270 */
[----:B------:R-:W-:Y:S02]  /*7350*/  IADD3 R5, P0, PT, R3, R25, RZ ;  /* 0x0000001903057210 */ /* 0x000fe40007f1e0ff */
[----:B------:R-:W-:Y:S01]  /*7360*/  ISETP.GE.AND P2, PT, R27, R6, PT ;  /* 0x000000061b00720c */ /* 0x000fe20003f46270 */
[----:B------:R-:W-:Y:S01]  /*7370*/  VIADD R27, R25, 0x80 ;  /* 0x00000080191b7836 */ /* 0x000fe20000000000 */
[----:B------:R-:W-:Y:S01]  /*7380*/  LEA.HI.X.SX32 R26, R3, RZ, 0x1, P0 ;  /* 0x000000ff031a7211 */ /* 0x000fe200000f0eff */
[----:B------:R-:W-:Y:S01]  /*7390*/  VIADD R3, R25, 0xa0 ;  /* 0x000000a019037836 */ /* 0x000fe20000000000 */
[----:B-1----:R-:W-:-:S02]  /*73a0*/  LEA R4, P5, R5, UR4, 0x2 ;  /* 0x0000000405047c11 */ /* 0x002fc4000f8a10ff */
[-C--:B------:R-:W-:Y:S01]  /*73b0*/  ISETP.GE.AND P1, PT, R29, R6.reuse, PT ;  /* 0x000000061d00720c */ /* 0x080fe20003f26270 */
[----:B------:R-:W-:Y:S01]  /*73c0*/  VIADD R29, R25, 0xc0 ;  /* 0x000000c0191d7836 */ /* 0x000fe20000000000 */
[----:B------:R-:W-:Y:S02]  /*73d0*/  LEA.HI.X R5, R5, UR5, R26, 0x2, P5 ;  /* 0x0000000505057c11 */ /* 0x000fe4000a8f141a */
[-C--:B------:R-:W-:Y:S01]  /*73e0*/  ISETP.GE.AND P6, PT, R3, R6.reuse, PT ;  /* 0x000000060300720c */ /* 0x080fe20003fc6270 */
[----:B------:R-:W-:Y:S01]  /*73f0*/  VIADD R3, R25, 0xe0 ;  /* 0x000000e019037836 */ /* 0x000fe20000000000 */
[-C--:B------:R-:W-:Y:S01]  /*7400*/  ISETP.GE.AND P0, PT, R27, R6.reuse, PT ;  /* 0x000000061b00720c */ /* 0x080fe20003f06270 */
[----:B------:R-:W2:Y:S01]  /*7410*/  @!P4 LDG.E R7, desc[UR8][R4.64] ;  /* 0x000000080407c981 */ /* 0x000ea2000c1e1900 */
[----:B------:R-:W-:Y:S01]  /*7420*/  VIADD R27, R25, 0x100 ;  /* 0x00000100191b7836 */ /* 0x000fe20000000000 */
[-C--:B------:R-:W-:Y:S02]  /*7430*/  ISETP.GE.AND P5, PT, R29, R6.reuse, PT ;  /* 0x000000061d00720c */ /* 0x080fe40003fa6270 */
        /* <DEDUP_REMOVED lines=44> */
[----:B0-----:R-:W-:Y:S02]  /*7700*/  ULEA UR4, UR5, UR4, 0x18 ;  /* 0x0000000405047291 */ /* 0x001fe4000f8ec0ff */
[----:B-1----:R-:W-:-:S05]  /*7710*/  IMAD R25, R36, 0x260, R3 ;  /* 0x0000026024197824 */ /* 0x002fca00078e0203 */
[----:B------:R-:W-:Y:S01]  /*7720*/  LEA R25, R25, UR4, 0x2 ;  /* 0x0000000419197c11 */ /* 0x000fe2000f8e10ff */
[----:B------:R-:W0:Y:S02]  /*7730*/  LDC R4, c[0x0][0x374] ;  /* 0x0000dd00ff047b82 */ /* 0x000e240000000800 */
[----:B0-----:R-:W-:-:S04]  /*7740*/  IMAD R35, R4, UR6, R35 ;  /* 0x0000000604237c24 */ /* 0x001fc8000f8e0223 */
[----:B------:R-:W-:Y:S01]  /*7750*/  IMAD R0, R35, -0x2d20, R0 ;  /* 0xffffd2e023007824 */ /* 0x000fe200078e0200 */
[----:B--2---:R-:W-:Y:S04]  /*7760*/  STS [R25], R7 ;  /* 0x0000000719007388 */ /* 0x004fe80000000800 */
[----:B---3--:R-:W-:Y:S04]  /*7770*/  STS [R25+0x80], R8 ;  /* 0x0000800819007388 */ /* 0x008fe80000000800 */
[----:B----4-:R0:W-:Y:S04]  /*7780*/  STS [R25+0x100], R9 ;  /* 0x0001000919007388 */ /* 0x0101e80000000800 */
[----:B-----5:R-:W-:Y:S01]  /*7790*/  STS [R25+0x180], R10 ;  /* 0x0001800a19007388 */ /* 0x020fe20000000800 */
[----:B0-----:R-:W-:-:S03]  /*77a0*/  IMAD R9, R3, 0x48, R25 ;  /* 0x0000004803097824 */ /* 0x001fc600078e0219 */
        /* <DEDUP_REMOVED lines=29> */
[----:B------:R-:W-:Y:S01]  /*7980*/  VIADD R7, R11, 0x2 ;  /* 0x000000020b077836 */ /* 0x000fe20000000000 */
[-C--:B------:R-:W-:Y:S02]  /*7990*/  ISETP.GE.AND P1, PT, R5, R0.reuse, PT ;  /* 0x000000000500720c */ /* 0x080fe40003f26270 */
[-C--:B------:R-:W-:Y:S01]  /*79a0*/  ISETP.GE.AND P0, PT, R11, R0.reuse, PT ;  /* 0x000000000b00720c */ /* 0x080fe20003f06270 */
[----:B------:R-:W0:Y:S01]  /*79b0*/  LDS R27, [R9+0x2c] ;  /* 0x00002c00091b7984 */ /* 0x000e220000000800 */
[----:B------:R-:W-:Y:S02]  /*79c0*/  ISETP.GE.AND P2, PT, R7, R0, PT ;  /* 0x000000000700720c */ /* 0x000fe40003f46270 */
[----:B-1----:R-:W-:Y:S01]  /*79d0*/  LOP3.LUT R4, R16, 0x1, RZ, 0xc, !PT ;  /* 0x0000000110047812 */ /* 0x002fe200078e0cff */
[----:B------:R-:W1:Y:S01]  /*79e0*/  LDS R28, [R9+0x30] ;  /* 0x00003000091c7984 */ /* 0x000e620000000800 */
[----:B--2---:R-:W-:-:S02]  /*79f0*/  LOP3.LUT R5, R17, 0x1, RZ, 0xc, !PT ;  /* 0x0000000111057812 */ /* 0x004fc400078e0cff */
[----:B---3--:R-:W-:Y:S01]  /*7a00*/  LOP3.LUT R6, R18, 0x1, RZ, 0xc, !PT ;  /* 0x0000000112067812 */ /* 0x008fe200078e0cff */
[C---:B------:R-:W-:Y:S01]  /*7a10*/  VIADD R7, R11.reuse, 0x4 ;  /* 0x000000040b077836 */ /* 0x040fe20000000000 */
[----:B------:R-:W-:Y:S01]  /*7a20*/  SEL R4, R4, 0x1, !P0 ;  /* 0x0000000104047807 */ /* 0x000fe20004000000 */
[----:B------:R-:W-:Y:S01]  /*7a30*/  VIADD R13, R11, 0x3 ;  /* 0x000000030b0d7836 */ /* 0x000fe20000000000 */
[----:B------:R-:W-:Y:S01]  /*7a40*/  SEL R5, R5, 0x1, !P1 ;  /* 0x0000000105057807 */ /* 0x000fe20004800000 */
[----:B------:R-:W2:Y:S01]  /*7a50*/  LDS R29, [R9+0x34] ;  /* 0x00003400091d7984 */ /* 0x000ea20000000800 */
[----:B------:R-:W-:Y:S02]  /*7a60*/  SEL R6, R6, 0x1, !P2 ;  /* 0x0000000106067807 */ /* 0x000fe40005000000 */
[-C--:B------:R-:W-:Y:S01]  /*7a70*/  ISETP.GE.AND P0, PT, R7, R0.reuse, PT ;  /* 0x000000000700720c */ /* 0x080fe20003f06270 */
[C---:B------:R-:W-:Y:S01]  /*7a80*/  VIADD R7, R11.reuse, 0x7 ;  /* 0x000000070b077836 */ /* 0x040fe20000000000 */
[----:B------:R-:W-:Y:S01]  /*7a90*/  IADD3 R8, PT, PT, R6, R5, R4 ;  /* 0x0000000506087210 */ /* 0x000fe20007ffe004 */
[----:B------:R-:W-:Y:S01]  /*7aa0*/  VIADD R15, R11, 0x6 ;  /* 0x000000060b0f7836 */ /* 0x000fe20000000000 */
[----:B------:R-:W-:Y:S01]  /*7ab0*/  ISETP.GE.AND P3, PT, R13, R0, PT ;  /* 0x000000000d00720c */ /* 0x000fe20003f66270 */
[----:B------:R-:W-:Y:S01]  /*7ac0*/  VIADD R13, R11, 0x5 ;  /* 0x000000050b0d7836 */ /* 0x000fe20000000000 */
[----:B----4-:R-:W-:Y:S01]  /*7ad0*/  LOP3.LUT R4, R19, 0x1, RZ, 0xc, !PT ;  /* 0x0000000113047812 */ /* 0x010fe200078e0cff */
[----:B------:R-:W3:Y:S01]  /*7ae0*/  LDS R30, [R9+0x38] ;  /* 0x00003800091e7984 */ /* 0x000ee20000000800 */
[----:B-----5:R-:W-:-:S02]  /*7af0*/  LOP3.LUT R5, R20, 0x1, RZ, 0xc, !PT ;  /* 0x0000000114057812 */ /* 0x020fc400078e0cff */
[----:B------:R-:W-:Y:S01]  /*7b00*/  SEL R4, R4, 0x1, !P3 ;  /* 0x0000000104047807 */ /* 0x000fe20005800000 */
[----:B------:R-:W4:Y:S01]  /*7b10*/  LDS R32, [R9+0x3c] ;  /* 0x00003c0009207984 */ /* 0x000f220000000800 */
[----:B------:R-:W-:Y:S02]  /*7b20*/  SEL R5, R5, 0x1, !P0 ;  /* 0x0000000105057807 */ /* 0x000fe40004000000 */
[-C--:B------:R-:W-:Y:S01]  /*7b30*/  ISETP.GE.AND P0, PT, R7, R0.reuse, PT ;  /* 0x000000000700720c */ /* 0x080fe20003f06270 */
[----:B------:R-:W5:Y:S01]  /*7b40*/  LDS R33, [R9+0x40] ;  /* 0x0000400009217984 */ /* 0x000f620000000800 */
[-C--:B------:R-:W-:Y:S02]  /*7b50*/  ISETP.GE.AND P1, PT, R13, R0.reuse, PT ;  /* 0x000000000d00720c */ /* 0x080fe40003f26270 */
[----:B------:R-:W-:Y:S01]  /*7b60*/  ISETP.GE.AND P2, PT, R15, R0, PT ;  /* 0x000000000f00720c */ /* 0x000fe20003f46270 */
[----:B------:R-:W5:Y:S01]  /*7b70*/  LDS R34, [R9+0x44] ;  /* 0x0000440009227984 */ /* 0x000f620000000800 */
[----:B------:R-:W-:-:S02]  /*7b80*/  LOP3.LUT R6, R21, 0x1, RZ, 0xc, !PT ;  /* 0x0000000115067812 */ /* 0x000fc400078e0cff */
[----:B------:R-:W-:Y:S01]  /*7b90*/  LOP3.LUT R7, R22, 0x1, RZ, 0xc, !PT ;  /* 0x0000000116077812 */ /* 0x000fe200078e0cff */
[----:B------:R1:W5:Y:S01]  /*7ba0*/  LDS R31, [R9+0x48] ;  /* 0x00004800091f7984 */ /* 0x0003620000000800 */
[----:B------:R-:W-:Y:S01]  /*7bb0*/  IADD3 R4, PT, PT, R5, R4, R8 ;  /* 0x0000000405047210 */ /* 0x000fe20007ffe008 */
[----:B------:R-:W-:Y:S01]  /*7bc0*/  VIADD R5, R11, 0x8 ;  /* 0x000000080b057836 */ /* 0x000fe20000000000 */
[----:B------:R-:W-:Y:S02]  /*7bd0*/  SEL R6, R6, 0x1, !P1 ;  /* 0x0000000106067807 */ /* 0x000fe40004800000 */
[----:B------:R-:W-:Y:S01]  /*7be0*/  SEL R7, R7, 0x1, !P2 ;  /* 0x0000000107077807 */ /* 0x000fe20005000000 */
[----:B------:R-:W-:Y:S01]  /*7bf0*/  BAR.SYNC.DEFER_BLOCKING 0x0 ;  /* 0x0000000000007b1d */ /* 0x000fe20000010000 */
[----:B------:R-:W-:Y:S02]  /*7c00*/  ISETP.GE.AND P1, PT, R5, R0, PT ;  /* 0x000000000500720c */ /* 0x000fe40003f26270 */
[----:B------:R-:W-:-:S02]  /*7c10*/  IADD3 R6, PT, PT, R7, R6, R4 ;  /* 0x0000000607067210 */ /* 0x000fc40007ffe004 */
[----:B------:R-:W-:Y:S02]  /*7c20*/  LOP3.LUT R4, R23, 0x1, RZ, 0xc, !PT ;  /* 0x0000000117047812 */ /* 0x000fe400078e0cff */
[----:B------:R-:W-:Y:S01]  /*7c30*/  LOP3.LUT R5, R24, 0x1, RZ, 0xc, !PT ;  /* 0x0000000118057812 */ /* 0x000fe200078e0cff */
[C---:B------:R-:W-:Y:S01]  /*7c40*/  VIADD R7, R11.reuse, 0x9 ;  /* 0x000000090b077836 */ /* 0x040fe20000000000 */
[----:B------:R-:W-:Y:S01]  /*7c50*/  SEL R4, R4, 0x1, !P0 ;  /* 0x0000000104047807 */ /* 0x000fe20004000000 */
[----:B------:R-:W-:Y:S01]  /*7c60*/  VIADD R13, R11, 0xa ;  /* 0x0000000a0b0d7836 */ /* 0x000fe20000000000 */
[----:B------:R-:W-:Y:S02]  /*7c70*/  SEL R5, R5, 0x1, !P1 ;  /* 0x0000000105057807 */ /* 0x000fe40004800000 */
[----:B------:R-:W-:Y:S02]  /*7c80*/  ISETP.GE.AND P0, PT, R7, R0, PT ;  /* 0x000000000700720c */ /* 0x000fe40003f06270 */
[----:B------:R-:W-:-:S02]  /*7c90*/  IADD3 R6, PT, PT, R5, R4, R6 ;  /* 0x0000000405067210 */ /* 0x000fc40007ffe006 */
[-C--:B------:R-:W-:Y:S02]  /*7ca0*/  ISETP.GE.AND P1, PT, R13, R0.reuse, PT ;  /* 0x000000000d00720c */ /* 0x080fe40003f26270 */
[----:B0-----:R-:W-:Y:S02]  /*7cb0*/  LOP3.LUT R4, R25, 0x1, RZ, 0xc, !PT ;  /* 0x0000000119047812 */ /* 0x001fe400078e0cff */
[----:B------:R-:W-:Y:S01]  /*7cc0*/  LOP3.LUT R5, R26, 0x1, RZ, 0xc, !PT ;  /* 0x000000011a057812 */ /* 0x000fe200078e0cff */
[C---:B------:R-:W-:Y:S01]  /*7cd0*/  VIADD R7, R11.reuse, 0xb ;  /* 0x0000000b0b077836 */ /* 0x040fe20000000000 */
[----:B------:R-:W-:Y:S01]  /*7ce0*/  SEL R4, R4, 0x1, !P0 ;  /* 0x0000000104047807 */ /* 0x000fe20004000000 */
[----:B------:R-:W-:Y:S01]  /*7cf0*/  VIADD R13, R11, 0xc ;  /* 0x0000000c0b0d7836 */ /* 0x000fe20000000000 */
[----:B------:R-:W-:Y:S02]  /*7d00*/  SEL R5, R5, 0x1, !P1 ;  /* 0x0000000105057807 */ /* 0x000fe40004800000 */
[----:B------:R-:W-:-:S02]  /*7d10*/  ISETP.GE.AND P0, PT, R7, R0, PT ;  /* 0x000000000700720c */ /* 0x000fc40003f06270 */
[----:B------:R-:W-:Y:S02]  /*7d20*/  IADD3 R6, PT, PT, R5, R4, R6 ;  /* 0x0000000405067210 */ /* 0x000fe40007ffe006 */
[----:B------:R-:W-:Y:S02]  /*7d30*/  ISETP.GE.AND P1, PT, R13, R0, PT ;  /* 0x000000000d00720c */ /* 0x000fe40003f26270 */
[----:B------:R-:W-:Y:S02]  /*7d40*/  LOP3.LUT R4, R27, 0x1, RZ, 0xc, !PT ;  /* 0x000000011b047812 */ /* 0x000fe400078e0cff */
[----:B-1----:R-:W-:Y:S01]  /*7d50*/  LOP3.LUT R5, R28, 0x1, RZ, 0xc, !PT ;  /* 0x000000011c057812 */ /* 0x002fe200078e0cff */
[C---:B------:R-:W-:Y:S01]  /*7d60*/  VIADD R7, R11.reuse, 0xd ;  /* 0x0000000d0b077836 */ /* 0x040fe20000000000 */
[----:B------:R-:W-:Y:S01]  /*7d70*/  SEL R4, R4, 0x1, !P0 ;  /* 0x0000000104047807 */ /* 0x000fe20004000000 */
[----:B------:R-:W-:Y:S01]  /*7d80*/  VIADD R9, R11, 0xe ;  /* 0x0000000e0b097836 */ /* 0x000fe20000000000 */
[----:B------:R-:W-:-:S02]  /*7d90*/  SEL R5, R5, 0x1, !P1 ;  /* 0x0000000105057807 */ /* 0x000fc40004800000 */
[----:B------:R-:W-:Y:S02]  /*7da0*/  ISETP.GE.AND P0, PT, R7, R0, PT ;  /* 0x000000000700720c */ /* 0x000fe40003f06270 */
[----:B------:R-:W-:Y:S02]  /*7db0*/  IADD3 R6, PT, PT, R5, R4, R6 ;  /* 0x0000000405067210 */ /* 0x000fe40007ffe006 */
[-C--:B------:R-:W-:Y:S02]  /*7dc0*/  ISETP.GE.AND P1, PT, R9, R0.reuse, PT ;  /* 0x000000000900720c */ /* 0x080fe40003f26270 */
[----:B--2---:R-:W-:Y:S02]  /*7dd0*/  LOP3.LUT R4, R29, 0x1, RZ, 0xc, !PT ;  /* 0x000000011d047812 */ /* 0x004fe400078e0cff */
[----:B---3--:R-:W-:Y:S01]  /*7de0*/  LOP3.LUT R5, R30, 0x1, RZ, 0xc, !PT ;  /* 0x000000011e057812 */ /* 0x008fe200078e0cff */
[C---:B------:R-:W-:Y:S01]  /*7df0*/  VIADD R13, R11.reuse, 0xf ;  /* 0x0000000f0b0d7836 */ /* 0x040fe20000000000 */
[----:B------:R-:W-:Y:S01]  /*7e00*/  SEL R4, R4, 0x1, !P0 ;  /* 0x0000000104047807 */ /* 0x000fe20004000000 */
[----:B------:R-:W-:Y:S01]  /*7e10*/  VIADD R7, R11, 0x10 ;  /* 0x000000100b077836 */ /* 0x000fe20000000000 */
[----:B------:R-:W-:Y:S01]  /*7e20*/  SEL R5, R5, 0x1, !P1 ;  /* 0x0000000105057807 */ /* 0x000fe20004800000 */
[----:B------:R-:W-:Y:S01]  /*7e30*/  VIADD R9, R11, 0x11 ;  /* 0x000000110b097836 */ /* 0x000fe20000000000 */
[----:B------:R-:W-:Y:S01]  /*7e40*/  ISETP.GE.AND P2, PT, R13, R0, PT ;  /* 0x000000000d00720c */ /* 0x000fe20003f46270 */
[----:B------:R-:W-:Y:S01]  /*7e50*/  VIADD R11, R11, 0x12 ;  /* 0x000000120b0b7836 */ /* 0x000fe20000000000 */
[----:B------:R-:W-:-:S02]  /*7e60*/  IADD3 R8, PT, PT, R5, R4, R6 ;  /* 0x0000000405087210 */ /* 0x000fc40007ffe006 */
[-C--:B------:R-:W-:Y:S02]  /*7e70*/  ISETP.GE.AND P0, PT, R7, R0.reuse, PT ;  /* 0x000000000700720c */ /* 0x080fe40003f06270 */
[----:B----4-:R-:W-:Y:S02]  /*7e80*/  LOP3.LUT R4, R32, 0x1, RZ, 0xc, !PT ;  /* 0x0000000120047812 */ /* 0x010fe400078e0cff */
[----:B-----5:R-:W-:Y:S02]  /*7e90*/  LOP3.LUT R5, R33, 0x1, RZ, 0xc, !PT ;  /* 0x0000000121057812 */ /* 0x020fe400078e0cff */
[-C--:B------:R-:W-:Y:S02]  /*7ea0*/  ISETP.GE.AND P1, PT, R9, R0.reuse, PT ;  /* 0x000000000900720c */ /* 0x080fe40003f26270 */
[----:B------:R-:W-:Y:S02]  /*7eb0*/  ISETP.GE.AND P3, PT, R11, R0, PT ;  /* 0x000000000b00720c */ /* 0x000fe40003f66270 */
[----:B------:R-:W-:-:S02]  /*7ec0*/  LOP3.LUT R6, R34, 0x1, RZ, 0xc, !PT ;  /* 0x0000000122067812 */ /* 0x000fc400078e0cff */
[----:B------:R-:W-:Y:S02]  /*7ed0*/  LOP3.LUT R7, R31, 0x1, RZ, 0xc, !PT ;  /* 0x000000011f077812 */ /* 0x000fe400078e0cff */
[----:B------:R-:W-:Y:S02]  /*7ee0*/  SEL R4, R4, 0x1, !P2 ;  /* 0x0000000104047807 */ /* 0x000fe40005000000 */
[----:B------:R-:W-:Y:S02]  /*7ef0*/  SEL R5, R5, 0x1, !P0 ;  /* 0x0000000105057807 */ /* 0x000fe40004000000 */
        /* <DEDUP_REMOVED lines=66> */
[C---:B------:R-:W-:Y:S01]  /*8320*/  ISETP.NE.AND P0, PT, R36.reuse, 0x10, PT ;  /* 0x000000102400780c */ /* 0x040fe20003f05270 */
[C---:B-1----:R-:W-:Y:S01]  /*8330*/  IMAD.IADD R8, R15.reuse, 0x1, R8 ;  /* 0x000000010f087824 */ /* 0x042fe200078e0208 */
[C---:B------:R-:W-:Y:S02]  /*8340*/  ISETP.NE.AND P1, PT, R36.reuse, 0x11, PT ;  /* 0x000000112400780c */ /* 0x040fe40003f25270 */
        /* <DEDUP_REMOVED lines=29> */
.L_x_6275:
[----:B------:R-:W-:Y:S05]  /*8520*/  @!P0 BRA `(.L_x_6232) ;  /* 0x0000000000848947 */ /* 0x000fea0003800000 */
[----:B------:R-:W-:-:S07]  /*8530*/  IMAD.MOV.U32 R8, RZ, RZ, 0x16a ;  /* 0x0000016aff087424 */ /* 0x000fce00078e00ff */
.L_x_6234:
        /* <DEDUP_REMOVED lines=29> */
.L_x_6278:
[----:B------:R-:W-:Y:S05]  /*8710*/  @P0 BRA `(.L_x_6234) ;  /* 0xfffffffc00880947 */ /* 0x000fea000383ffff */
[----:B------:R-:W-:Y:S02]  /*8720*/  IMAD.MOV.U32 R8, RZ, RZ, R36 ;  /* 0x000000ffff087224 */ /* 0x000fe400078e0024 */
[----:B------:R-:W-:-:S07]  /*8730*/  IMAD.MOV.U32 R9, RZ, RZ, R37 ;  /* 0x000000ffff097224 */ /* 0x000fce00078e0025 */
.L_x_6232:
        /* <DEDUP_REMOVED lines=38> */
.L_x_6287:
[----:B------:R-:W-:Y:S05]  /*89a0*/  @!P0 BRA `(.L_x_6236) ;  /* 0x00000004002c8947 */ /* 0x000fea0003800000 */
[----:B------:R-:W-:-:S07]  /*89b0*/  IMAD.MOV.U32 R43, RZ, RZ, 0x16a ;  /* 0x0000016aff2b7424 */ /* 0x000fce00078e00ff */
.L_x_6242:
        /* <DEDUP_REMOVED lines=8> */
.L_x_6290:
[----:B------:R-:W-:Y:S05]  /*8a40*/  @!P0 BRA `(.L_x_6238) ;  /* 0x0000000000848947 */ /* 0x000fea0003800000 */
[----:B------:R-:W-:-:S07]  /*8a50*/  IMAD.MOV.U32 R12, RZ, RZ, R43 ;  /* 0x000000ffff0c7224 */ /* 0x000fce00078e002b */
.L_x_6240:
        /* <DEDUP_REMOVED lines=29> */
.L_x_6293:
[----:B------:R-:W-:Y:S05]  /*8c30*/  @P0 BRA `(.L_x_6240) ;  /* 0xfffffffc00880947 */ /* 0x000fea000383ffff */
[----:B------:R-:W-:Y:S02]  /*8c40*/  IMAD.MOV.U32 R12, RZ, RZ, R46 ;  /* 0x000000ffff0c7224 */ /* 0x000fe400078e002e */
[----:B------:R-:W-:-:S07]  /*8c50*/  IMAD.MOV.U32 R13, RZ, RZ, R47 ;  /* 0x000000ffff0d7224 */ /* 0x000fce00078e002f */
.L_x_6238:
        /* <DEDUP_REMOVED lines=31> */
.L_x_6302:
[----:B------:R-:W-:Y:S05]  /*8e50*/  @P0 BRA `(.L_x_6242) ;  /* 0xfffffff800d80947 */ /* 0x000fea000383ffff */
.L_x_6236:
        /* <DEDUP_REMOVED lines=16> */
.L_x_6230:
[----:B------:R-:W-:Y:S05]  /*8f60*/  WARPSYNC.ALL ;  /* 0x0000000000007948 */ /* 0x000fea0003800000 */
[----:B------:R-:W0:Y:S08]  /*8f70*/  S2UR UR5, SR_CgaCtaId ;  /* 0x00000000000579c3 */ /* 0x000e300000008800 */
[----:B------:R-:W-:Y:S01]  /*8f80*/  BAR.SYNC.DEFER_BLOCKING 0x0 ;  /* 0x0000000000007b1d */ /* 0x000fe20000010000 */
[C---:B------:R-:W-:Y:S01]  /*8f90*/  ISETP.NE.AND P0, PT, R2.reuse, RZ, PT ;  /* 0x000000ff0200720c */ /* 0x040fe20003f05270 */
[----:B--2---:R-:W-:Y:S01]  /*8fa0*/  IMAD R9, R2, 0x13, RZ ;  /* 0x0000001302097824 */ /* 0x004fe200078e02ff */
[----:B------:R-:W-:-:S02]  /*8fb0*/  LOP3.LUT R10, R16, 0x1, RZ, 0xc, !PT ;  /* 0x00000001100a7812 */ /* 0x000fc400078e0cff */
[----:B------:R-:W-:Y:S01]  /*8fc0*/  LOP3.LUT R13, R31, 0x1, RZ, 0xc, !PT ;  /* 0x000000011f0d7812 */ /* 0x000fe200078e0cff */
[----:B------:R-:W-:Y:S01]  /*8fd0*/  UMOV UR4, 0x400 ;  /* 0x0000040000047882 */ /* 0x000fe20000000000 */
[----:B------:R-:W-:Y:S01]  /*8fe0*/  VIADD R11, R9, 0x12 ;  /* 0x00000012090b7836 */ /* 0x000fe20000000000 */
[----:B------:R-:W-:Y:S01]  /*8ff0*/  LOP3.LUT R12, R17, 0x1, RZ, 0xc, !PT ;  /* 0x00000001110c7812 */ /* 0x000fe200078e0cff */
[C---:B------:R-:W-:Y:S01]  /*9000*/  VIADD R35, R9.reuse, 0x1 ;  /* 0x0000000109237836 */ /* 0x040fe20000000000 */
[----:B------:R-:W-:Y:S01]  /*9010*/  ISETP.GE.AND P4, PT, R2, R0, PT ;  /* 0x000000000200720c */ /* 0x000fe20003f86270 */
        /* <DEDUP_REMOVED lines=17> */
[----:B------:R-:W-:Y:S01]  /*9130*/  SEL R14, R13, 0x1, !P0 ;  /* 0x000000010d0e7807 */ /* 0x000fe20004000000 */
[----:B------:R-:W-:Y:S01]  /*9140*/  IMAD.IADD R6, R6, 0x1, -R3 ;  /* 0x0000000106067824 */ /* 0x000fe200078e0a03 */
[----:B------:R-:W-:Y:S01]  /*9150*/  ISETP.NE.AND P1, PT, R15, RZ, PT ;  /* 0x000000ff0f00720c */ /* 0x000fe20003f25270 */
[----:B------:R-:W-:Y:S01]  /*9160*/  IMAD.IADD R13, R7, 0x1, R4 ;  /* 0x00000001070d7824 */ /* 0x000fe200078e0204 */
[----:B------:R-:W-:Y:S02]  /*9170*/  ISETP.NE.AND P0, PT, R14, RZ, PT ;  /* 0x000000ff0e00720c */ /* 0x000fe40003f05270 */
[----:B------:R-:W-:Y:S01]  /*9180*/  LOP3.LUT R14, R18, 0x1, RZ, 0xc, !PT ;  /* 0x00000001120e7812 */ /* 0x000fe200078e0cff */
[----:B------:R-:W-:Y:S01]  /*9190*/  IMAD.IADD R15, R15, 0x1, R13 ;  /* 0x000000010f0f7824 */ /* 0x000fe200078e020d */
[----:B------:R-:W-:-:S02]  /*91a0*/  SEL R10, R10, R13, !P1 ;  /* 0x0000000d0a0a7207 */ /* 0x000fc40004800000 */
[C---:B------:R-:W-:Y:S02]  /*91b0*/  ISETP.NE.AND P1, PT, R12.reuse, RZ, PT ;  /* 0x000000ff0c00720c */ /* 0x040fe40003f25270 */
[--C-:B------:R-:W-:Y:S01]  /*91c0*/  IADD3 R4, PT, PT, R35, R5, -R8.reuse ;  /* 0x0000000523047210 */ /* 0x100fe20007ffe808 */
[----:B------:R-:W-:Y:S01]  /*91d0*/  IMAD.IADD R8, R12, 0x1, R8 ;  /* 0x000000010c087824 */ /* 0x000fe200078e0208 */
[----:B------:R-:W-:Y:S01]  /*91e0*/  SEL R14, R14, 0x1, !P2 ;  /* 0x000000010e0e7807 */ /* 0x000fe20005000000 */
[----:B------:R-:W-:Y:S01]  /*91f0*/  VIADD R35, R9, 0x3 ;  /* 0x0000000309237836 */ /* 0x000fe20000000000 */
[----:B------:R-:W-:Y:S01]  /*9200*/  SEL R4, R4, R15, !P1 ;  /* 0x0000000f04047207 */ /* 0x000fe20004800000 */
[----:B------:R-:W-:Y:S01]  /*9210*/  IMAD.IADD R15, R12, 0x1, R15 ;  /* 0x000000010c0f7824 */ /* 0x000fe200078e020f */
[----:B------:R-:W-:Y:S02]  /*9220*/  LEA R13, R10, UR4, 0x2 ;  /* 0x000000040a0d7c11 */ /* 0x000fe4000f8e10ff */
[----:B------:R-:W-:-:S02]  /*9230*/  ISETP.NE.AND P1, PT, R14, RZ, PT ;  /* 0x000000ff0e00720c */ /* 0x000fc40003f25270 */
[--C-:B------:R-:W-:Y:S01]  /*9240*/  IADD3 R10, PT, PT, R37, R5, -R8.reuse ;  /* 0x00000005250a7210 */ /* 0x100fe20007ffe808 */
[----:B------:R-:W-:Y:S01]  /*9250*/  VIADD R37, R9, 0x4 ;  /* 0x0000000409257836 */ /* 0x000fe20000000000 */
[----:B------:R-:W-:Y:S01]  /*9260*/  LOP3.LUT R12, R19, 0x1, RZ, 0xc, !PT ;  /* 0x00000001130c7812 */ /* 0x000fe200078e0cff */
[----:B------:R-:W-:Y:S01]  /*9270*/  IMAD.IADD R8, R14, 0x1, R8 ;  /* 0x000000010e087824 */ /* 0x000fe200078e0208 */
[----:B------:R-:W-:Y:S01]  /*9280*/  ISETP.GE.AND P2, PT, R35, R0, PT ;  /* 0x000000002300720c */ /* 0x000fe20003f46270 */
[----:B------:R0:W-:Y:S01]  /*9290*/  STS [R13], R16 ;  /* 0x000000100d007388 */ /* 0x0001e20000000800 */
[----:B------:R-:W-:Y:S01]  /*92a0*/  SEL R10, R10, R15, !P1 ;  /* 0x0000000f0a0a7207 */ /* 0x000fe20004800000 */
[----:B------:R-:W-:Y:S01]  /*92b0*/  IMAD.IADD R15, R14, 0x1, R15 ;  /* 0x000000010e0f7824 */ /* 0x000fe200078e020f */
[----:B------:R-:W-:Y:S02]  /*92c0*/  LEA R4, R4, UR4, 0x2 ;  /* 0x0000000404047c11 */ /* 0x000fe4000f8e10ff */
[----:B------:R-:W-:-:S02]  /*92d0*/  SEL R14, R12, 0x1, !P2 ;  /* 0x000000010c0e7807 */ /* 0x000fc40005000000 */
[----:B------:R-:W-:Y:S01]  /*92e0*/  ISETP.GE.AND P2, PT, R37, R0, PT ;  /* 0x000000002500720c */ /* 0x000fe20003f46270 */
[----:B------:R1:W-:Y:S01]  /*92f0*/  STS [R4], R17 ;  /* 0x0000001104007388 */ /* 0x0003e20000000800 */
[----:B------:R-:W-:Y:S02]  /*9300*/  ISETP.NE.AND P1, PT, R14, RZ, PT ;  /* 0x000000ff0e00720c */ /* 0x000fe40003f25270 */
[----:B0-----:R-:W-:Y:S02]  /*9310*/  LOP3.LUT R16, R20, 0x1, RZ, 0xc, !PT ;  /* 0x0000000114107812 */ /* 0x001fe400078e0cff */
[--C-:B------:R-:W-:Y:S01]  /*9320*/  IADD3 R12, PT, PT, R35, R5, -R8.reuse ;  /* 0x00000005230c7210 */ /* 0x100fe20007ffe808 */
[----:B------:R-:W-:Y:S01]  /*9330*/  IMAD.IADD R8, R14, 0x1, R8 ;  /* 0x000000010e087824 */ /* 0x000fe200078e0208 */
[----:B------:R-:W-:Y:S01]  /*9340*/  SEL R16, R16, 0x1, !P2 ;  /* 0x0000000110107807 */ /* 0x000fe20005000000 */
[C---:B------:R-:W-:Y:S01]  /*9350*/  VIADD R35, R9.reuse, 0x6 ;  /* 0x0000000609237836 */ /* 0x040fe20000000000 */
[----:B------:R-:W-:Y:S01]  /*9360*/  SEL R12, R12, R15, !P1 ;  /* 0x0000000f0c0c7207 */ /* 0x000fe20004800000 */
[----:B-1----:R-:W-:Y:S01]  /*9370*/  VIADD R17, R9, 0x5 ;  /* 0x0000000509117836 */ /* 0x002fe20000000000 */
[----:B------:R-:W-:Y:S01]  /*9380*/  LEA R13, R10, UR4, 0x2 ;  /* 0x000000040a0d7c11 */ /* 0x000fe2000f8e10ff */
[----:B------:R-:W-:Y:S01]  /*9390*/  IMAD.IADD R15, R14, 0x1, R15 ;  /* 0x000000010e0f7824 */ /* 0x000fe200078e020f */
[----:B------:R-:W-:-:S02]  /*93a0*/  LOP3.LUT R10, R21, 0x1, RZ, 0xc, !PT ;  /* 0x00000001150a7812 */ /* 0x000fc400078e0cff */
[C---:B------:R-:W-:Y:S01]  /*93b0*/  ISETP.NE.AND P1, PT, R16.reuse, RZ, PT ;  /* 0x000000ff1000720c */ /* 0x040fe20003f25270 */
[----:B------:R0:W-:Y:S01]  /*93c0*/  STS [R13], R18 ;  /* 0x000000120d007388 */ /* 0x0001e20000000800 */
[--C-:B------:R-:W-:Y:S01]  /*93d0*/  IADD3 R4, PT, PT, R37, R5, -R8.reuse ;  /* 0x0000000525047210 */ /* 0x100fe20007ffe808 */
[----:B------:R-:W-:Y:S01]  /*93e0*/  IMAD.IADD R8, R16, 0x1, R8 ;  /* 0x0000000110087824 */ /* 0x000fe200078e0208 */
[-C--:B------:R-:W-:Y:S02]  /*93f0*/  ISETP.GE.AND P2, PT, R17, R0.reuse, PT ;  /* 0x000000001100720c */ /* 0x080fe40003f46270 */
[----:B------:R-:W-:Y:S01]  /*9400*/  SEL R4, R4, R15, !P1 ;  /* 0x0000000f04047207 */ /* 0x000fe20004800000 */
[----:B------:R-:W-:Y:S01]  /*9410*/  IMAD.IADD R15, R16, 0x1, R15 ;  /* 0x00000001100f7824 */ /* 0x000fe200078e020f */
[----:B------:R-:W-:Y:S02]  /*9420*/  SEL R14, R10, 0x1, !P2 ;  /* 0x000000010a0e7807 */ /* 0x000fe40005000000 */
[----:B------:R-:W-:Y:S01]  /*9430*/  LOP3.LUT R16, R22, 0x1, RZ, 0xc, !PT ;  /* 0x0000000116107812 */ /* 0x000fe200078e0cff */
[----:B0-----:R-:W0:Y:S01]  /*9440*/  S2R R18, SR_CTAID.Y ;  /* 0x0000000000127919 */ /* 0x001e220000002600 */
        /* <DEDUP_REMOVED lines=9> */
[----:B------:R-:W-:Y:S01]  /*94e0*/  LEA R13, R4, UR4, 0x2 ;  /* 0x00000004040d7c11 */ /* 0x000fe2000f8e10ff */
[----:B------:R-:W-:Y:S01]  /*94f0*/  IMAD.IADD R15, R14, 0x1, R15 ;  /* 0x000000010e0f7824 */ /* 0x000fe200078e020f */
[----:B------:R-:W-:-:S02]  /*9500*/  ISETP.NE.AND P1, PT, R16, RZ, PT ;  /* 0x000000ff1000720c */ /* 0x000fc40003f25270 */
[--C-:B------:R-:W-:Y:S01]  /*9510*/  IADD3 R4, PT, PT, R35, R5, -R8.reuse ;  /* 0x0000000523047210 */ /* 0x100fe20007ffe808 */
[----:B------:R-:W-:Y:S01]  /*9520*/  IMAD.IADD R8, R16, 0x1, R8 ;  /* 0x0000000110087824 */ /* 0x000fe200078e0208 */
[----:B------:R-:W-:Y:S01]  /*9530*/  ISETP.GE.AND P2, PT, R17, R0, PT ;  /* 0x000000001100720c */ /* 0x000fe20003f46270 */
[----:B------:R2:W-:Y:S01]  /*9540*/  STS [R13], R20 ;  /* 0x000000140d007388 */ /* 0x0005e20000000800 */
[----:B------:R-:W-:Y:S01]  /*9550*/  SEL R4, R4, R15, !P1 ;  /* 0x0000000f04047207 */ /* 0x000fe20004800000 */
[----:B-1----:R-:W-:Y:S01]  /*9560*/  VIADD R19, R9, 0x8 ;  /* 0x0000000809137836 */ /* 0x002fe20000000000 */
[----:B------:R-:W-:Y:S01]  /*9570*/  LOP3.LUT R12, R23, 0x1, RZ, 0xc, !PT ;  /* 0x00000001170c7812 */ /* 0x000fe200078e0cff */
[----:B------:R-:W-:Y:S01]  /*9580*/  IMAD.IADD R15, R16, 0x1, R15 ;  /* 0x00000001100f7824 */ /* 0x000fe200078e020f */
[----:B------:R-:W-:Y:S02]  /*9590*/  LOP3.LUT R16, R24, 0x1, RZ, 0xc, !PT ;  /* 0x0000000118107812 */ /* 0x000fe400078e0cff */
[----:B------:R-:W-:-:S02]  /*95a0*/  SEL R14, R12, 0x1, !P2 ;  /* 0x000000010c0e7807 */ /* 0x000fc40005000000 */
[----:B------:R-:W-:Y:S01]  /*95b0*/  ISETP.GE.AND P2, PT, R19, R0, PT ;  /* 0x000000001300720c */ /* 0x000fe20003f46270 */
[----:B--2---:R-:W-:Y:S01]  /*95c0*/  VIADD R20, R2, 0x980 ;  /* 0x0000098002147836 */ /* 0x004fe20000000000 */
        /* <DEDUP_REMOVED lines=12> */
[----:B------:R-:W-:Y:S01]  /*9690*/  VIADD R19, R9, 0xa ;  /* 0x0000000a09137836 */ /* 0x000fe20000000000 */
[----:B------:R-:W-:Y:S01]  /*96a0*/  ISETP.GE.AND P2, PT, R17, R0, PT ;  /* 0x000000001100720c */ /* 0x000fe20003f46270 */
[----:B------:R-:W-:Y:S01]  /*96b0*/  IMAD.IADD R8, R16, 0x1, R8 ;  /* 0x0000000110087824 */ /* 0x000fe200078e0208 */
[----:B------:R-:W-:Y:S01]  /*96c0*/  SEL R4, R4, R15, !P1 ;  /* 0x0000000f04047207 */ /* 0x000fe20004800000 */
[----:B------:R-:W-:Y:S01]  /*96d0*/  IMAD.IADD R15, R16, 0x1, R15 ;  /* 0x00000001100f7824 */ /* 0x000fe200078e020f */
[----:B-1----:R-:W-:Y:S01]  /*96e0*/  LOP3.LUT R10, R25, 0x1, RZ, 0xc, !PT ;  /* 0x00000001190a7812 */ /* 0x002fe200078e0cff */
[----:B------:R1:W-:Y:S01]  /*96f0*/  STS [R13], R22 ;  /* 0x000000160d007388 */ /* 0x0003e20000000800 */
[----:B------:R-:W-:Y:S02]  /*9700*/  LOP3.LUT R16, R26, 0x1, RZ, 0xc, !PT ;  /* 0x000000011a107812 */ /* 0x000fe400078e0cff */
[----:B------:R-:W-:-:S02]  /*9710*/  SEL R14, R10, 0x1, !P2 ;  /* 0x000000010a0e7807 */ /* 0x000fc40005000000 */
[----:B------:R-:W-:Y:S02]  /*9720*/  ISETP.GE.AND P2, PT, R19, R0, PT ;  /* 0x000000001300720c */ /* 0x000fe40003f46270 */
[----:B------:R-:W-:Y:S02]  /*9730*/  LEA R12, R12, UR4, 0x2 ;  /* 0x000000040c0c7c11 */ /* 0x000fe4000f8e10ff */
[----:B------:R-:W-:Y:S01]  /*9740*/  ISETP.NE.AND P1, PT, R14, RZ, PT ;  /* 0x000000ff0e00720c */ /* 0x000fe20003f25270 */
[----:B-1----:R-:W-:Y:S01]  /*9750*/  VIADD R22, R2, 0xbe0 ;  /* 0x00000be002167836 */ /* 0x002fe20000000000 */
        /* <DEDUP_REMOVED lines=11> */
[-C--:B------:R-:W-:Y:S01]  /*9810*/  ISETP.GE.AND P2, PT, R17, R0.reuse, PT ;  /* 0x000000001100720c */ /* 0x080fe20003f46270 */
[----:B------:R-:W-:Y:S01]  /*9820*/  IMAD.IADD R8, R16, 0x1, R8 ;  /* 0x0000000110087824 */ /* 0x000fe200078e0208 */
[----:B------:R-:W-:Y:S01]  /*9830*/  SEL R4, R4, R15, !P1 ;  /* 0x0000000f04047207 */ /* 0x000fe20004800000 */
[----:B------:R-:W-:Y:S01]  /*9840*/  IMAD.IADD R15, R16, 0x1, R15 ;  /* 0x00000001100f7824 */ /* 0x000fe200078e020f */
[----:B-1----:R-:W-:Y:S01]  /*9850*/  LOP3.LUT R12, R27, 0x1, RZ, 0xc, !PT ;  /* 0x000000011b0c7812 */ /* 0x002fe200078e0cff */
[----:B------:R1:W-:Y:S01]  /*9860*/  STS [R13], R24 ;  /* 0x000000180d007388 */ /* 0x0003e20000000800 */
[----:B------:R-:W-:Y:S02]  /*9870*/  LOP3.LUT R16, R28, 0x1, RZ, 0xc, !PT ;  /* 0x000000011c107812 */ /* 0x000fe400078e0cff */
[----:B------:R-:W-:Y:S01]  /*9880*/  SEL R14, R12, 0x1, !P2 ;  /* 0x000000010c0e7807 */ /* 0x000fe20005000000 */
[----:B------:R-:W0:Y:S01]  /*9890*/  S2R R23, SR_CTAID.X ;  /* 0x0000000000177919 */ /* 0x000e220000002500 */
[----:B------:R-:W-:-:S02]  /*98a0*/  ISETP.GE.AND P2, PT, R19, R0, PT ;  /* 0x000000001300720c */ /* 0x000fc40003f46270 */
        /* <DEDUP_REMOVED lines=22> */
[-C--:B------:R-:W-:Y:S02]  /*9a10*/  ISETP.GE.AND P2, PT, R19, R0.reuse, PT ;  /* 0x000000001300720c */ /* 0x080fe40003f46270 */
[----:B------:R-:W-:Y:S02]  /*9a20*/  LEA R12, R12, UR4, 0x2 ;  /* 0x000000040c0c7c11 */ /* 0x000fe4000f8e10ff */
[--C-:B------:R-:W-:Y:S01]  /*9a30*/  IADD3 R10, PT, PT, R17, R5, -R8.reuse ;  /* 0x00000005110a7210 */ /* 0x100fe20007ffe808 */
[----:B------:R-:W-:Y:S01]  /*9a40*/  VIADD R17, R9, 0xf ;  /* 0x0000000f09117836 */ /* 0x000fe20000000000 */
[C---:B------:R-:W-:Y:S01]  /*9a50*/  ISETP.NE.AND P1, PT, R14.reuse, RZ, PT ;  /* 0x000000ff0e00720c */ /* 0x040fe20003f25270 */
[----:B------:R-:W-:Y:S01]  /*9a60*/  IMAD.IADD R8, R14, 0x1, R8 ;  /* 0x000000010e087824 */ /* 0x000fe200078e0208 */
[----:B------:R-:W-:Y:S01]  /*9a70*/  SEL R16, R16, 0x1, !P2 ;  /* 0x0000000110107807 */ /* 0x000fe20005000000 */
[----:B------:R2:W-:Y:S01]  /*9a80*/  STS [R12], R27 ;  /* 0x0000001b0c007388 */ /* 0x0005e20000000800 */
[----:B-1----:R-:W-:Y:S01]  /*9a90*/  LEA R13, R4, UR4, 0x2 ;  /* 0x00000004040d7c11 */ /* 0x002fe2000f8e10ff */
[----:B------:R-:W-:Y:S01]  /*9aa0*/  VIADD R26, R2, 0x10a0 ;  /* 0x000010a0021a7836 */ /* 0x000fe20000000000 */
[----:B------:R-:W-:Y:S01]  /*9ab0*/  SEL R10, R10, R15, !P1 ;  /* 0x0000000f0a0a7207 */ /* 0x000fe20004800000 */
[----:B------:R-:W-:Y:S01]  /*9ac0*/  IMAD.IADD R15, R14, 0x1, R15 ;  /* 0x000000010e0f7824 */ /* 0x000fe200078e020f */
[----:B------:R-:W-:Y:S01]  /*9ad0*/  ISETP.GE.AND P2, PT, R17, R0, PT ;  /* 0x000000001100720c */ /* 0x000fe20003f46270 */
[----:B------:R1:W-:Y:S01]  /*9ae0*/  STS [R13], R28 ;  /* 0x0000001c0d007388 */ /* 0x0003e20000000800 */
[--C-:B------:R-:W-:Y:S01]  /*9af0*/  IADD3 R4, PT, PT, R19, R5, -R8.reuse ;  /* 0x0000000513047210 */ /* 0x100fe20007ffe808 */
[C---:B------:R-:W-:Y:S01]  /*9b00*/  IMAD.IADD R8, R16.reuse, 0x1, R8 ;  /* 0x0000000110087824 */ /* 0x040fe200078e0208 */
[----:B------:R-:W-:Y:S01]  /*9b10*/  ISETP.NE.AND P1, PT, R16, RZ, PT ;  /* 0x000000ff1000720c */ /* 0x000fe20003f25270 */
[----:B------:R-:W-:Y:S01]  /*9b20*/  VIADD R19, R9, 0x11 ;  /* 0x0000001109137836 */ /* 0x000fe20000000000 */
[----:B--2---:R-:W-:-:S02]  /*9b30*/  LOP3.LUT R12, R32, 0x1, RZ, 0xc, !PT ;  /* 0x00000001200c7812 */ /* 0x004fc400078e0cff */
[----:B------:R-:W-:Y:S01]  /*9b40*/  SEL R4, R4, R15, !P1 ;  /* 0x0000000f04047207 */ /* 0x000fe20004800000 */
[----:B------:R-:W-:Y:S01]  /*9b50*/  IMAD.IADD R15, R16, 0x1, R15 ;  /* 0x00000001100f7824 */ /* 0x000fe200078e020f */
[----:B------:R-:W-:Y:S01]  /*9b60*/  SEL R14, R12, 0x1, !P2 ;  /* 0x000000010c0e7807 */ /* 0x000fe20005000000 */
[----:B-1----:R-:W-:Y:S01]  /*9b70*/  VIADD R28, R2, 0x1c80 ;  /* 0x00001c80021c7836 */ /* 0x002fe20000000000 */
[--C-:B------:R-:W-:Y:S01]  /*9b80*/  IADD3 R12, PT, PT, R17, R5, -R8.reuse ;  /* 0x00000005110c7210 */ /* 0x100fe20007ffe808 */
[----:B------:R-:W-:Y:S01]  /*9b90*/  VIADD R17, R9, 0x10 ;  /* 0x0000001009117836 */ /* 0x000fe20000000000 */
[C---:B------:R-:W-:Y:S01]  /*9ba0*/  ISETP.NE.AND P1, PT, R14.reuse, RZ, PT ;  /* 0x000000ff0e00720c */ /* 0x040fe20003f25270 */
[----:B------:R-:W-:Y:S01]  /*9bb0*/  IMAD.IADD R8, R14, 0x1, R8 ;  /* 0x000000010e087824 */ /* 0x000fe200078e0208 */
[----:B------:R-:W-:Y:S02]  /*9bc0*/  LEA R13, R4, UR4, 0x2 ;  /* 0x00000004040d7c11 */ /* 0x000fe4000f8e10ff */
[----:B------:R-:W-:Y:S01]  /*9bd0*/  SEL R12, R12, R15, !P1 ;  /* 0x0000000f0c0c7207 */ /* 0x000fe20004800000 */
[----:B------:R-:W-:Y:S01]  /*9be0*/  IMAD.IADD R15, R14, 0x1, R15 ;  /* 0x000000010e0f7824 */ /* 0x000fe200078e020f */
[----:B------:R-:W-:Y:S01]  /*9bf0*/  LOP3.LUT R4, R33, 0x1, RZ, 0xc, !PT ;  /* 0x0000000121047812 */ /* 0x000fe200078e0cff */
[----:B------:R-:W0:Y:S01]  /*9c00*/  LDC R14, c[0x0][0x374] ;  /* 0x0000dd00ff0e7b82 */ /* 0x000e220000000800 */
[----:B------:R-:W-:-:S02]  /*9c10*/  ISETP.GE.AND P1, PT, R17, R0, PT ;  /* 0x000000001100720c */ /* 0x000fc40003f26270 */
[----:B------:R-:W-:Y:S02]  /*9c20*/  LEA R10, R10, UR4, 0x2 ;  /* 0x000000040a0a7c11 */ /* 0x000fe4000f8e10ff */
[----:B------:R-:W-:Y:S02]  /*9c30*/  SEL R9, R4, 0x1, !P1 ;  /* 0x0000000104097807 */ /* 0x000fe40004800000 */
[----:B------:R-:W-:Y:S01]  /*9c40*/  ISETP.GE.AND P1, PT, R19, R0, PT ;  /* 0x000000001300720c */ /* 0x000fe20003f26270 */
[----:B------:R1:W-:Y:S01]  /*9c50*/  STS [R10], R29 ;  /* 0x0000001d0a007388 */ /* 0x0003e20000000800 */
[--C-:B------:R-:W-:Y:S01]  /*9c60*/  IADD3 R4, PT, PT, R17, R5, -R8.reuse ;  /* 0x0000000511047210 */ /* 0x100fe20007ffe808 */
[----:B------:R-:W-:Y:S01]  /*9c70*/  IMAD.IADD R8, R9, 0x1, R8 ;  /* 0x0000000109087824 */ /* 0x000fe200078e0208 */
[----:B------:R-:W-:Y:S01]  /*9c80*/  @!P4 ISETP.GE.AND P5, PT, R2, R7, PT ;  /* 0x000000070200c20c */ /* 0x000fe20003fa6270 */
[----:B------:R2:W-:Y:S01]  /*9c90*/  STS [R13], R30 ;  /* 0x0000001e0d007388 */ /* 0x0005e20000000800 */
[----:B-1----:R-:W-:-:S04]  /*9ca0*/  LOP3.LUT R10, R34, 0x1, RZ, 0xc, !PT ;  /* 0x00000001220a7812 */ /* 0x002fc800078e0cff */
[----:B------:R-:W-:Y:S01]  /*9cb0*/  SEL R16, R10, 0x1, !P1 ;  /* 0x000000010a107807 */ /* 0x000fe20004800000 */
[----:B--2---:R-:W-:Y:S01]  /*9cc0*/  IMAD.IADD R13, R9, 0x1, R15 ;  /* 0x00000001090d7824 */ /* 0x004fe200078e020f */
[----:B------:R-:W-:Y:S02]  /*9cd0*/  IADD3 R10, PT, PT, R19, R5, -R8 ;  /* 0x00000005130a7210 */ /* 0x000fe40007ffe808 */
[----:B------:R-:W-:Y:S02]  /*9ce0*/  IADD3 R8, PT, PT, R5, -R8, -R16 ;  /* 0x8000000805087210 */ /* 0x000fe40007ffe810 */
[----:B------:R-:W-:Y:S02]  /*9cf0*/  ISETP.NE.AND P1, PT, R9, RZ, PT ;  /* 0x000000ff0900720c */ /* 0x000fe40003f25270 */
[----:B------:R-:W-:Y:S01]  /*9d00*/  ISETP.NE.AND P2, PT, R16, RZ, PT ;  /* 0x000000ff1000720c */ /* 0x000fe20003f45270 */
[----:B------:R-:W-:Y:S01]  /*9d10*/  IMAD.IADD R8, R11, 0x1, R8 ;  /* 0x000000010b087824 */ /* 0x000fe200078e0208 */
[----:B------:R-:W-:Y:S01]  /*9d20*/  SEL R4, R4, R15, !P1 ;  /* 0x0000000f04047207 */ /* 0x000fe20004800000 */
[----:B------:R-:W-:Y:S01]  /*9d30*/  @P0 IMAD.IADD R8, R16, 0x1, R13 ;  /* 0x0000000110080824 */ /* 0x000fe200078e020d */
[----:B------:R-:W-:Y:S01]  /*9d40*/  SEL R10, R10, R13, !P2 ;  /* 0x0000000d0a0a7207 */ /* 0x000fe20005000000 */
[----:B------:R-:W-:Y:S01]  /*9d50*/  VIADD R15, R2, 0x260 ;  /* 0x00000260020f7836 */ /* 0x000fe20000000000 */
[----:B------:R-:W-:Y:S01]  /*9d60*/  LEA R9, R12, UR4, 0x2 ;  /* 0x000000040c097c11 */ /* 0x000fe2000f8e10ff */
[----:B------:R-:W-:Y:S01]  /*9d70*/  VIADD R16, R2, 0x4c0 ;  /* 0x000004c002107836 */ /* 0x000fe20000000000 */
[----:B------:R-:W-:-:S02]  /*9d80*/  LEA R4, R4, UR4, 0x2 ;  /* 0x0000000404047c11 */ /* 0x000fc4000f8e10ff */
[----:B------:R-:W-:Y:S01]  /*9d90*/  LEA R13, R10, UR4, 0x2 ;  /* 0x000000040a0d7c11 */ /* 0x000fe2000f8e10ff */
[----:B------:R-:W-:Y:S01]  /*9da0*/  STS [R9], R32 ;  /* 0x0000002009007388 */ /* 0x000fe20000000800 */
[----:B------:R-:W-:Y:S01]  /*9db0*/  LEA R12, R8, UR4, 0x2 ;  /* 0x00000004080c7c11 */ /* 0x000fe2000f8e10ff */
[----:B------:R-:W1:Y:S01]  /*9dc0*/  @!P4 LDC.64 R10, c[0x0][0x390] ;  /* 0x0000e400ff0acb82 */ /* 0x000e620000000a00 */
[CC--:B------:R-:W-:Y:S01]  /*9dd0*/  ISETP.GE.AND P6, PT, R15.reuse, R0.reuse, PT ;  /* 0x000000000f00720c */ /* 0x0c0fe20003fc6270 */
[----:B------:R0:W-:Y:S01]  /*9de0*/  STS [R4], R33 ;  /* 0x0000002104007388 */ /* 0x0001e20000000800 */
[----:B------:R-:W-:Y:S01]  /*9df0*/  LEA R8, R2, UR4, 0x2 ;  /* 0x0000000402087c11 */ /* 0x000fe2000f8e10ff */
[----:B------:R-:W2:Y:S01]  /*9e00*/  LDCU UR4, c[0x0][0x3ac] ;  /* 0x00007580ff0477ac */ /* 0x000ea20008000800 */
[----:B------:R-:W-:Y:S01]  /*9e10*/  ISETP.GE.AND P0, PT, R16, R0, PT ;  /* 0x000000001000720c */ /* 0x000fe20003f06270 */
[----:B------:R-:W-:Y:S01]  /*9e20*/  STS [R13], R34 ;  /* 0x000000220d007388 */ /* 0x000fe20000000800 */
[----:B------:R-:W-:-:S02]  /*9e30*/  ISETP.GE.OR P3, PT, R15, R7, P6 ;  /* 0x000000070f00720c */ /* 0x000fc40003766670 */
[----:B------:R-:W-:Y:S01]  /*9e40*/  ISETP.GE.AND P2, PT, R20, R0, PT ;  /* 0x000000001400720c */ /* 0x000fe20003f46270 */
[----:B------:R3:W-:Y:S01]  /*9e50*/  STS [R12], R31 ;  /* 0x0000001f0c007388 */ /* 0x0007e20000000800 */
[----:B0-----:R-:W-:Y:S01]  /*9e60*/  IMAD R4, R23, R14, R18 ;  /* 0x0000000e17047224 */ /* 0x001fe200078e0212 */
[----:B------:R-:W-:Y:S01]  /*9e70*/  BAR.SYNC.DEFER_BLOCKING 0x0 ;  /* 0x0000000000007b1d */ /* 0x000fe20000010000 */
[----:B------:R-:W-:Y:S02]  /*9e80*/  VIADD R18, R2, 0x720 ;  /* 0x0000072002127836 */ /* 0x000fe40000000000 */
[----:B------:R-:W-:Y:S01]  /*9e90*/  IMAD R9, R4, 0x2d20, -R5 ;  /* 0x00002d2004097824 */ /* 0x000fe200078e0a05 */
[----:B------:R-:W-:-:S04]  /*9ea0*/  IADD3 R5, PT, PT, R2, R5, -R7 ;  /* 0x0000000502057210 */ /* 0x000fc80007ffe807 */
[----:B---3--:R-:W0:Y:S01]  /*9eb0*/  @!P6 LDC.64 R12, c[0x0][0x390] ;  /* 0x0000e400ff0ceb82 */ /* 0x008e220000000a00 */
[----:B------:R-:W-:Y:S01]  /*9ec0*/  IMAD.IADD R9, R9, 0x1, R2 ;  /* 0x0000000109097824 */ /* 0x000fe200078e0202 */
[----:B------:R-:W-:Y:S01]  /*9ed0*/  ISETP.GE.AND P1, PT, R18, R0, PT ;  /* 0x000000001200720c */ /* 0x000fe20003f26270 */
[----:B------:R-:W-:-:S03]  /*9ee0*/  @!P6 VIADD R19, R5, 0x260 ;  /* 0x000002600513e836 */ /* 0x000fc60000000000 */
[----:B------:R-:W-:Y:S02]  /*9ef0*/  LOP3.LUT R4, RZ, R9, RZ, 0x33, !PT ;  /* 0x00000009ff047212 */ /* 0x000fe400078e33ff */
[----:B------:R-:W3:Y:S03]  /*9f00*/  @!P0 LDC.64 R14, c[0x0][0x390] ;  /* 0x0000e400ff0e8b82 */ /* 0x000ee60000000a00 */
[----:B--2---:R-:W-:-:S04]  /*9f10*/  VIADD R4, R4, UR4 ;  /* 0x0000000404047c36 */ /* 0x004fc80008000000 */
[C---:B------:R-:W-:Y:S01]  /*9f20*/  @!P3 VIADD R19, R4.reuse, 0xfffffda0 ;  /* 0xfffffda00413b836 */ /* 0x040fe20000000000 */
[----:B------:R-:W-:Y:S01]  /*9f30*/  @!P4 SEL R9, R4, R5, !P5 ;  /* 0x000000050409c207 */ /* 0x000fe20006800000 */
[----:B------:R-:W2:Y:S01]  /*9f40*/  @!P4 LDS R21, [R8] ;  /* 0x000000000815c984 */ /* 0x000ea20000000800 */
[----:B------:R-:W-:Y:S02]  /*9f50*/  ISETP.GE.OR P5, PT, R16, R7, P0 ;  /* 0x000000071000720c */ /* 0x000fe400007a6670 */
[----:B------:R-:W-:Y:S01]  /*9f60*/  ISETP.GE.AND P3, PT, R22, R0, PT ;  /* 0x000000001600720c */ /* 0x000fe20003f66270 */
[----:B------:R-:W4:Y:S01]  /*9f70*/  @!P6 LDS R23, [R8+0x980] ;  /* 0x000980000817e984 */ /* 0x000f220000000800 */
[----:B-1----:R-:W-:Y:S01]  /*9f80*/  @!P4 IMAD.WIDE R10, R9, 0x4, R10 ;  /* 0x00000004090ac825 */ /* 0x002fe200078e020a */
[----:B------:R-:W1:Y:S02]  /*9f90*/  @!P1 LDC.64 R16, c[0x0][0x390] ;  /* 0x0000e400ff109b82 */ /* 0x000e640000000a00 */
[----:B------:R-:W5:Y:S01]  /*9fa0*/  @!P0 LDS R25, [R8+0x1300] ;  /* 0x0013000008198984 */ /* 0x000f620000000800 */
[----:B0-----:R-:W-:-:S03]  /*9fb0*/  @!P6 IMAD.WIDE R12, R19, 0x4, R12 ;  /* 0x00000004130ce825 */ /* 0x001fc600078e020c */
[----:B------:R-:W0:Y:S01]  /*9fc0*/  @!P1 LDS R27, [R8+0x1c80] ;  /* 0x001c8000081b9984 */ /* 0x000e220000000800 */
[----:B------:R-:W-:Y:S02]  /*9fd0*/  @!P0 VIADD R9, R5, 0x4c0 ;  /* 0x000004c005098836 */ /* 0x000fe40000000000 */
[----:B------:R-:W-:Y:S01]  /*9fe0*/  @!P5 VIADD R9, R4, 0xfffffb40 ;  /* 0xfffffb400409d836 */ /* 0x000fe20000000000 */
[----:B------:R-:W0:Y:S01]  /*9ff0*/  @!P2 LDS R29, [R8+0x2600] ;  /* 0x00260000081da984 */ /* 0x000e220000000800 */
[----:B------:R-:W-:Y:S02]  /*a000*/  ISETP.GE.OR P5, PT, R20, R7, P2 ;  /* 0x000000071400720c */ /* 0x000fe400017a6670 */
[----:B---3--:R-:W-:Y:S01]  /*a010*/  @!P0 IMAD.WIDE R14, R9, 0x4, R14 ;  /* 0x00000004090e8825 */ /* 0x008fe200078e020e */
[----:B------:R-:W3:Y:S03]  /*a020*/  @!P3 LDS R31, [R8+0x2f80] ;  /* 0x002f8000081fb984 */ /* 0x000ee60000000800 */
[----:B------:R-:W-:-:S07]  /*a030*/  @!P2 VIADD R9, R5, 0x980 ;  /* 0x000009800509a836 */ /* 0x000fce0000000000 */
[----:B------:R-:W-:Y:S01]  /*a040*/  @!P5 VIADD R9, R4, 0xfffff680 ;  /* 0xfffff6800409d836 */ /* 0x000fe20000000000 */
[----:B--2---:R2:W-:Y:S01]  /*a050*/  @!P4 STG.E desc[UR8][R10.64], R21 ;  /* 0x000000150a00c986 */ /* 0x0045e2000c101908 */
[----:B------:R-:W-:Y:S02]  /*a060*/  ISETP.GE.OR P4, PT, R18, R7, P1 ;  /* 0x000000071200720c */ /* 0x000fe40000f86670 */
[----:B------:R-:W3:Y:S01]  /*a070*/  @!P2 LDC.64 R18, c[0x0][0x390] ;  /* 0x0000e400ff12ab82 */ /* 0x000ee20000000a00 */
[----:B----4-:R-:W-:Y:S01]  /*a080*/  @!P6 STG.E desc[UR8][R12.64], R23 ;  /* 0x000000170c00e986 */ /* 0x010fe2000c101908 */
[----:B------:R-:W-:-:S03]  /*a090*/  ISETP.GE.AND P6, PT, R24, R0, PT ;  /* 0x000000001800720c */ /* 0x000fc60003fc6270 */
[----:B-----5:R4:W-:Y:S01]  /*a0a0*/  @!P0 STG.E desc[UR8][R14.64], R25 ;  /* 0x000000190e008986 */ /* 0x0209e2000c101908 */
[----:B------:R-:W-:Y:S02]  /*a0b0*/  ISETP.GE.AND P0, PT, R26, R0, PT ;  /* 0x000000001a00720c */ /* 0x000fe40003f06270 */
[-C--:B------:R-:W-:Y:S01]  /*a0c0*/  ISETP.GE.OR P5, PT, R24, R7.reuse, P6 ;  /* 0x000000071800720c */ /* 0x080fe200037a6670 */
[----:B--2---:R-:W2:Y:S01]  /*a0d0*/  @!P3 LDC.64 R20, c[0x0][0x390] ;  /* 0x0000e400ff14bb82 */ /* 0x004ea20000000a00 */
[----:B------:R-:W-:Y:S02]  /*a0e0*/  @!P1 VIADD R11, R5, 0x720 ;  /* 0x00000720050b9836 */ /* 0x000fe40000000000 */
[----:B------:R-:W-:Y:S01]  /*a0f0*/  @!P4 VIADD R11, R4, 0xfffff8e0 ;  /* 0xfffff8e0040bc836 */ /* 0x000fe20000000000 */
[----:B------:R-:W-:Y:S01]  /*a100*/  ISETP.GE.OR P4, PT, R22, R7, P3 ;  /* 0x000000071600720c */ /* 0x000fe20001f86670 */
[----:B------:R-:W-:Y:S01]  /*a110*/  VIADD R22, R2, 0x1300 ;  /* 0x0000130002167836 */ /* 0x000fe20000000000 */
[----:B------:R-:W5:Y:S01]  /*a120*/  @!P6 LDS R33, [R8+0x3900] ;  /* 0x003900000821e984 */ /* 0x000f620000000800 */
[----:B-1----:R-:W-:-:S02]  /*a130*/  @!P1 IMAD.WIDE R10, R11, 0x4, R16 ;  /* 0x000000040b0a9825 */ /* 0x002fc400078e0210 */
[----:B------:R-:W1:Y:S01]  /*a140*/  @!P6 LDC.64 R16, c[0x0][0x390] ;  /* 0x0000e400ff10eb82 */ /* 0x000e620000000a00 */
[----:B------:R-:W5:Y:S01]  /*a150*/  @!P0 LDS R23, [R8+0x4280] ;  /* 0x0042800008178984 */ /* 0x000f620000000800 */
[----:B----4-:R-:W-:Y:S02]  /*a160*/  @!P3 VIADD R15, R5, 0xbe0 ;  /* 0x00000be0050fb836 */ /* 0x010fe40000000000 */
[----:B------:R-:W-:Y:S01]  /*a170*/  VIADD R24, R2, 0x1560 ;  /* 0x0000156002187836 */ /* 0x000fe20000000000 */
[----:B0-----:R-:W-:Y:S01]  /*a180*/  @!P1 STG.E desc[UR8][R10.64], R27 ;  /* 0x0000001b0a009986 */ /* 0x001fe2000c101908 */
[-C--:B------:R-:W-:Y:S01]  /*a190*/  ISETP.GE.AND P1, PT, R22, R0.reuse, PT ;  /* 0x000000001600720c */ /* 0x080fe20003f26270 */
[----:B---3--:R-:W-:Y:S02]  /*a1a0*/  @!P2 IMAD.WIDE R12, R9, 0x4, R18 ;  /* 0x00000004090ca825 */ /* 0x008fe400078e0212 */
[----:B------:R-:W0:Y:S02]  /*a1b0*/  @!P0 LDC.64 R18, c[0x0][0x390] ;  /* 0x0000e400ff128b82 */ /* 0x000e240000000a00 */
[----:B------:R-:W-:Y:S01]  /*a1c0*/  @!P4 VIADD R15, R4, 0xfffff420 ;  /* 0xfffff420040fc836 */ /* 0x000fe20000000000 */
[----:B------:R-:W-:Y:S01]  /*a1d0*/  ISETP.GE.OR P4, PT, R26, R7, P0 ;  /* 0x000000071a00720c */ /* 0x000fe20000786670 */
[----:B------:R3:W-:Y:S01]  /*a1e0*/  @!P2 STG.E desc[UR8][R12.64], R29 ;  /* 0x0000001d0c00a986 */ /* 0x0007e2000c101908 */
[----:B------:R-:W-:Y:S01]  /*a1f0*/  ISETP.GE.AND P2, PT, R24, R0, PT ;  /* 0x000000001800720c */ /* 0x000fe20003f46270 */
[----:B--2---:R-:W-:-:S04]  /*a200*/  @!P3 IMAD.WIDE R14, R15, 0x4, R20 ;  /* 0x000000040f0eb825 */ /* 0x004fc800078e0214 */
[----:B------:R-:W2:Y:S01]  /*a210*/  @!P1 LDS R25, [R8+0x4c00] ;  /* 0x004c000008199984 */ /* 0x000ea20000000800 */
[C---:B------:R-:W-:Y:S02]  /*a220*/  VIADD R20, R2.reuse, 0x17c0 ;  /* 0x000017c002147836 */ /* 0x040fe40000000000 */
[----:B------:R-:W-:Y:S01]  /*a230*/  VIADD R26, R2, 0x1a20 ;  /* 0x00001a20021a7836 */ /* 0x000fe20000000000 */
[----:B------:R4:W-:Y:S01]  /*a240*/  @!P3 STG.E desc[UR8][R14.64], R31 ;  /* 0x0000001f0e00b986 */ /* 0x0009e2000c101908 */
[C---:B------:R-:W-:Y:S01]  /*a250*/  @!P6 VIADD R9, R5.reuse, 0xe40 ;  /* 0x00000e400509e836 */ /* 0x040fe20000000000 */
[-C--:B------:R-:W-:Y:S01]  /*a260*/  ISETP.GE.AND P3, PT, R20, R0.reuse, PT ;  /* 0x000000001400720c */ /* 0x080fe20003f66270 */
[----:B---3--:R-:W-:Y:S01]  /*a270*/  @!P0 VIADD R13, R5, 0x10a0 ;  /* 0x000010a0050d8836 */ /* 0x008fe20000000000 */
[----:B------:R-:W3:Y:S01]  /*a280*/  @!P2 LDS R27, [R8+0x5580] ;  /* 0x00558000081ba984 */ /* 0x000ee20000000800 */
[----:B------:R-:W-:Y:S01]  /*a290*/  @!P5 VIADD R9, R4, 0xfffff1c0 ;  /* 0xfffff1c00409d836 */ /* 0x000fe20000000000 */
[-C--:B------:R-:W-:Y:S01]  /*a2a0*/  ISETP.GE.AND P5, PT, R28, R0.reuse, PT ;  /* 0x000000001c00720c */ /* 0x080fe20003fa6270 */
[----:B------:R-:W-:Y:S01]  /*a2b0*/  @!P4 VIADD R13, R4, 0xffffef60 ;  /* 0xffffef60040dc836 */ /* 0x000fe20000000000 */
[----:B------:R-:W-:Y:S01]  /*a2c0*/  ISETP.GE.AND P4, PT, R26, R0, PT ;  /* 0x000000001a00720c */ /* 0x000fe20003f86270 */
[----:B-1----:R-:W-:-:S02]  /*a2d0*/  @!P6 IMAD.WIDE R10, R9, 0x4, R16 ;  /* 0x00000004090ae825 */ /* 0x002fc400078e0210 */
[----:B------:R-:W1:Y:S02]  /*a2e0*/  @!P1 LDC.64 R16, c[0x0][0x390] ;  /* 0x0000e400ff109b82 */ /* 0x000e640000000a00 */
[----:B0-----:R-:W-:Y:S01]  /*a2f0*/  @!P0 IMAD.WIDE R12, R13, 0x4, R18 ;  /* 0x000000040d0c8825 */ /* 0x001fe200078e0212 */
[----:B-----5:R1:W-:Y:S01]  /*a300*/  @!P6 STG.E desc[UR8][R10.64], R33 ;  /* 0x000000210a00e986 */ /* 0x0203e2000c101908 */
[----:B------:R-:W-:Y:S02]  /*a310*/  ISETP.GE.OR P6, PT, R22, R7, P1 ;  /* 0x000000071600720c */ /* 0x000fe40000fc6670 */
[C---:B------:R-:W-:Y:S01]  /*a320*/  @!P1 VIADD R9, R5.reuse, 0x1300 ;  /* 0x0000130005099836 */ /* 0x040fe20000000000 */
[----:B------:R-:W0:Y:S01]  /*a330*/  @!P3 LDS R31, [R8+0x5f00] ;  /* 0x005f0000081fb984 */ /* 0x000e220000000800 */
[----:B----4-:R-:W4:Y:S01]  /*a340*/  @!P2 LDC.64 R14, c[0x0][0x390] ;  /* 0x0000e400ff0eab82 */ /* 0x010f220000000a00 */
[----:B------:R-:W-:Y:S02]  /*a350*/  @!P2 VIADD R29, R5, 0x1560 ;  /* 0x00001560051da836 */ /* 0x000fe40000000000 */
[----:B------:R-:W5:Y:S01]  /*a360*/  @!P4 LDS R35, [R8+0x6880] ;  /* 0x006880000823c984 */ /* 0x000f620000000800 */
[----:B------:R-:W-:-:S03]  /*a370*/  VIADD R22, R2, 0x2140 ;  /* 0x0000214002167836 */ /* 0x000fc60000000000 */
[----:B------:R3:W-:Y:S01]  /*a380*/  @!P0 STG.E desc[UR8][R12.64], R23 ;  /* 0x000000170c008986 */ /* 0x0007e2000c101908 */
[-C--:B------:R-:W-:Y:S01]  /*a390*/  ISETP.GE.OR P0, PT, R24, R7.reuse, P2 ;  /* 0x000000071800720c */ /* 0x080fe20001706670 */
[----:B------:R-:W-:Y:S01]  /*a3a0*/  @!P6 VIADD R9, R4, 0xffffed00 ;  /* 0xffffed000409e836 */ /* 0x000fe20000000000 */
[----:B------:R-:W0:Y:S01]  /*a3b0*/  @!P3 LDC.64 R18, c[0x0][0x390] ;  /* 0x0000e400ff12bb82 */ /* 0x000e220000000a00 */
[----:B------:R-:W5:Y:S01]  /*a3c0*/  @!P5 LDS R37, [R8+0x7200] ;  /* 0x007200000825d984 */ /* 0x000f620000000800 */
[----:B------:R-:W-:Y:S01]  /*a3d0*/  ISETP.GE.OR P6, PT, R20, R7, P3 ;  /* 0x000000071400720c */ /* 0x000fe20001fc6670 */
[----:B------:R-:W-:Y:S02]  /*a3e0*/  VIADD R24, R2, 0x23a0 ;  /* 0x000023a002187836 */ /* 0x000fe40000000000 */
[----:B-1----:R-:W-:-:S03]  /*a3f0*/  @!P1 IMAD.WIDE R10, R9, 0x4, R16 ;  /* 0x00000004090a9825 */ /* 0x002fc600078e0210 */
[----:B------:R-:W1:Y:S01]  /*a400*/  @!P4 LDC.64 R20, c[0x0][0x390] ;  /* 0x0000e400ff14cb82 */ /* 0x000e620000000a00 */
[C---:B------:R-:W-:Y:S01]  /*a410*/  @!P3 VIADD R9, R5.reuse, 0x17c0 ;  /* 0x000017c00509b836 */ /* 0x040fe20000000000 */
[----:B--2---:R0:W-:Y:S01]  /*a420*/  @!P1 STG.E desc[UR8][R10.64], R25 ;  /* 0x000000190a009986 */ /* 0x0041e2000c101908 */
[----:B------:R-:W-:Y:S01]  /*a430*/  @!P0 VIADD R29, R4, 0xffffeaa0 ;  /* 0xffffeaa0041d8836 */ /* 0x000fe20000000000 */
[-C--:B------:R-:W-:Y:S01]  /*a440*/  ISETP.GE.OR P0, PT, R26, R7.reuse, P4 ;  /* 0x000000071a00720c */ /* 0x080fe20002706670 */
[----:B---3--:R-:W-:Y:S01]  /*a450*/  @!P5 VIADD R23, R5, 0x1c80 ;  /* 0x00001c800517d836 */ /* 0x008fe20000000000 */
[----:B------:R-:W-:Y:S02]  /*a460*/  ISETP.GE.OR P1, PT, R28, R7, P5 ;  /* 0x000000071c00720c */ /* 0x000fe40002f26670 */
[----:B------:R-:W2:Y:S01]  /*a470*/  @!P5 LDC.64 R16, c[0x0][0x390] ;  /* 0x0000e400ff10db82 */ /* 0x000ea20000000a00 */
[----:B----4-:R-:W-:-:S04]  /*a480*/  @!P2 IMAD.WIDE R12, R29, 0x4, R14 ;  /* 0x000000041d0ca825 */ /* 0x010fc800078e020e */
[----:B------:R-:W-:Y:S01]  /*a490*/  VIADD R14, R2, 0x1ee0 ;  /* 0x00001ee0020e7836 */ /* 0x000fe20000000000 */
[----:B------:R1:W-:Y:S01]  /*a4a0*/  @!P2 STG.E desc[UR8][R12.64], R27 ;  /* 0x0000001b0c00a986 */ /* 0x0003e2000c101908 */
[----:B------:R-:W-:Y:S02]  /*a4b0*/  @!P6 VIADD R9, R4, 0xffffe840 ;  /* 0xffffe8400409e836 */ /* 0x000fe40000000000 */
[----:B------:R-:W-:Y:S01]  /*a4c0*/  @!P4 VIADD R15, R5, 0x1a20 ;  /* 0x00001a20050fc836 */ /* 0x000fe20000000000 */
[-C--:B------:R-:W-:Y:S01]  /*a4d0*/  ISETP.GE.AND P2, PT, R14, R0.reuse, PT ;  /* 0x000000000e00720c */ /* 0x080fe20003f46270 */
[----:B------:R-:W-:Y:S01]  /*a4e0*/  @!P0 VIADD R15, R4, 0xffffe5e0 ;  /* 0xffffe5e0040f8836 */ /* 0x000fe20000000000 */
[----:B------:R-:W-:Y:S01]  /*a4f0*/  ISETP.GE.AND P0, PT, R24, R0, PT ;  /* 0x000000001800720c */ /* 0x000fe20003f06270 */
[----:B0-----:R-:W-:Y:S01]  /*a500*/  @!P3 IMAD.WIDE R10, R9, 0x4, R18 ;  /* 0x00000004090ab825 */ /* 0x001fe200078e0212 */
[----:B------:R-:W-:-:S03]  /*a510*/  ISETP.GE.OR P6, PT, R14, R7, P2 ;  /* 0x000000070e00720c */ /* 0x000fc600017c6670 */
[----:B------:R-:W-:Y:S01]  /*a520*/  @!P1 VIADD R23, R4, 0xffffe380 ;  /* 0xffffe38004179836 */ /* 0x000fe20000000000 */
[C---:B------:R-:W-:Y:S01]  /*a530*/  ISETP.GE.AND P1, PT, R22.reuse, R0, PT ;  /* 0x000000001600720c */ /* 0x040fe20003f26270 */
[----:B-1----:R-:W-:Y:S01]  /*a540*/  @!P4 IMAD.WIDE R12, R15, 0x4, R20 ;  /* 0x000000040f0cc825 */ /* 0x002fe200078e0214 */
[----:B------:R0:W-:Y:S02]  /*a550*/  @!P3 STG.E desc[UR8][R10.64], R31 ;  /* 0x0000001f0a00b986 */ /* 0x0001e4000c101908 */
[-C--:B------:R-:W-:Y:S01]  /*a560*/  ISETP.GE.OR P3, PT, R22, R7.reuse, P1 ;  /* 0x000000071600720c */ /* 0x080fe20000f66670 */
[----:B------:R-:W-:Y:S01]  /*a570*/  @!P2 VIADD R9, R5, 0x1ee0 ;  /* 0x00001ee00509a836 */ /* 0x000fe20000000000 */
[----:B-----5:R1:W-:Y:S01]  /*a580*/  @!P4 STG.E desc[UR8][R12.64], R35 ;  /* 0x000000230c00c986 */ /* 0x0203e2000c101908 */
[----:B------:R-:W-:Y:S01]  /*a590*/  ISETP.GE.OR P4, PT, R24, R7, P0 ;  /* 0x000000071800720c */ /* 0x000fe20000786670 */
[----:B--2---:R-:W-:Y:S02]  /*a5a0*/  @!P5 IMAD.WIDE R14, R23, 0x4, R16 ;  /* 0x00000004170ed825 */ /* 0x004fe400078e0210 */
[----:B------:R-:W2:Y:S02]  /*a5b0*/  @!P2 LDS R23, [R8+0x7b80] ;  /* 0x007b80000817a984 */ /* 0x000ea40000000800 */
[----:B------:R-:W-:-:S02]  /*a5c0*/  VIADD R16, R2, 0x2600 ;  /* 0x0000260002107836 */ /* 0x000fc40000000000 */
[C---:B------:R-:W-:Y:S01]  /*a5d0*/  VIADD R17, R2.reuse, 0x2860 ;  /* 0x0000286002117836 */ /* 0x040fe20000000000 */
[----:B------:R3:W-:Y:S01]  /*a5e0*/  @!P5 STG.E desc[UR8][R14.64], R37 ;  /* 0x000000250e00d986 */ /* 0x0007e2000c101908 */
[----:B------:R-:W-:Y:S01]  /*a5f0*/  VIADD R2, R2, 0x2ac0 ;  /* 0x00002ac002027836 */ /* 0x000fe20000000000 */
[-C--:B------:R-:W-:Y:S01]  /*a600*/  ISETP.GE.AND P5, PT, R16, R0.reuse, PT ;  /* 0x000000001000720c */ /* 0x080fe20003fa6270 */
[----:B------:R-:W-:Y:S01]  /*a610*/  @!P1 VIADD R27, R5, 0x2140 ;  /* 0x00002140051b9836 */ /* 0x000fe20000000000 */
[----:B------:R-:W4:Y:S01]  /*a620*/  @!P1 LDS R25, [R8+0x8500] ;  /* 0x0085000008199984 */ /* 0x000f220000000800 */
[C---:B------:R-:W-:Y:S01]  /*a630*/  @!P6 VIADD R9, R4.reuse, 0xffffe120 ;  /* 0xffffe1200409e836 */ /* 0x040fe20000000000 */
[-C--:B------:R-:W-:Y:S01]  /*a640*/  ISETP.GE.AND P6, PT, R17, R0.reuse, PT ;  /* 0x000000001100720c */ /* 0x080fe20003fc6270 */
[----:B------:R-:W-:Y:S01]  /*a650*/  @!P3 VIADD R27, R4, 0xffffdec0 ;  /* 0xffffdec0041bb836 */ /* 0x000fe20000000000 */
[----:B------:R-:W-:Y:S01]  /*a660*/  ISETP.GE.AND P3, PT, R2, R0, PT ;  /* 0x000000000200720c */ /* 0x000fe20003f66270 */
[C---:B0-----:R-:W-:Y:S01]  /*a670*/  @!P0 VIADD R31, R5.reuse, 0x23a0 ;  /* 0x000023a0051f8836 */ /* 0x041fe20000000000 */
[----:B------:R-:W0:Y:S01]  /*a680*/  @!P0 LDS R29, [R8+0x8e80] ;  /* 0x008e8000081d8984 */ /* 0x000e220000000800 */
[----:B------:R-:W-:Y:S01]  /*a690*/  @!P4 VIADD R31, R4, 0xffffdc60 ;  /* 0xffffdc60041fc836 */ /* 0x000fe20000000000 */
[----:B------:R-:W-:Y:S01]  /*a6a0*/  ISETP.GE.OR P4, PT, R16, R7, P5 ;  /* 0x000000071000720c */ /* 0x000fe20002f86670 */
[----:B------:R-:W5:Y:S02]  /*a6b0*/  @!P2 LDC.64 R10, c[0x0][0x390] ;  /* 0x0000e400ff0aab82 */ /* 0x000f640000000a00 */
[----:B------:R-:W0:Y:S01]  /*a6c0*/  @!P5 LDS R33, [R8+0x9800] ;  /* 0x009800000821d984 */ /* 0x000e220000000800 */
[----:B-1----:R-:W-:-:S03]  /*a6d0*/  @!P5 VIADD R35, R5, 0x2600 ;  /* 0x000026000523d836 */ /* 0x002fc60000000000 */
[----:B------:R-:W1:Y:S01]  /*a6e0*/  @!P6 LDS R37, [R8+0xa180] ;  /* 0x00a180000825e984 */ /* 0x000e620000000800 */
[----:B------:R-:W-:Y:S01]  /*a6f0*/  @!P6 VIADD R39, R5, 0x2860 ;  /* 0x000028600527e836 */ /* 0x000fe20000000000 */
[----:B------:R-:W4:Y:S02]  /*a700*/  @!P1 LDC.64 R12, c[0x0][0x390] ;  /* 0x0000e400ff0c9b82 */ /* 0x000f240000000a00 */
[----:B------:R5:W1:Y:S02]  /*a710*/  @!P3 LDS R41, [R8+0xab00] ;  /* 0x00ab00000829b984 */ /* 0x000a640000000800 */
[----:B------:R-:W-:Y:S01]  /*a720*/  @!P4 VIADD R35, R4, 0xffffda00 ;  /* 0xffffda000423c836 */ /* 0x000fe20000000000 */
[----:B------:R-:W-:-:S03]  /*a730*/  ISETP.GE.OR P4, PT, R17, R7, P6 ;  /* 0x000000071100720c */ /* 0x000fc60003786670 */
[----:B---3--:R-:W3:Y:S08]  /*a740*/  @!P0 LDC.64 R14, c[0x0][0x390] ;  /* 0x0000e400ff0e8b82 */ /* 0x008ef00000000a00 */
[----:B------:R-:W0:Y:S01]  /*a750*/  @!P5 LDC.64 R16, c[0x0][0x390] ;  /* 0x0000e400ff10db82 */ /* 0x000e220000000a00 */
[----:B-----5:R-:W-:-:S04]  /*a760*/  @!P2 IMAD.WIDE R8, R9, 0x4, R10 ;  /* 0x000000040908a825 */ /* 0x020fc800078e020a */
[----:B------:R-:W-:Y:S01]  /*a770*/  @!P4 VIADD R39, R4, 0xffffd7a0 ;  /* 0xffffd7a00427c836 */ /* 0x000fe20000000000 */
[----:B------:R-:W-:Y:S01]  /*a780*/  ISETP.GE.AND P4, PT, R2, R7, PT ;  /* 0x000000070200720c */ /* 0x000fe20003f86270 */
[----:B------:R-:W-:Y:S01]  /*a790*/  VIADD R7, R4, 0xffffd540 ;  /* 0xffffd54004077836 */ /* 0x000fe20000000000 */
[----:B------:R-:W5:Y:S01]  /*a7a0*/  @!P6 LDC.64 R18, c[0x0][0x390] ;  /* 0x0000e400ff12eb82 */ /* 0x000f620000000a00 */
[----:B--2---:R2:W-:Y:S07]  /*a7b0*/  @!P2 STG.E desc[UR8][R8.64], R23 ;  /* 0x000000170800a986 */ /* 0x0045ee000c101908 */
[----:B------:R-:W1:Y:S01]  /*a7c0*/  @!P3 LDC.64 R20, c[0x0][0x390] ;  /* 0x0000e400ff14bb82 */ /* 0x000e620000000a00 */
[----:B---3--:R-:W-:-:S04]  /*a7d0*/  @!P0 IMAD.WIDE R10, R31, 0x4, R14 ;  /* 0x000000041f0a8825 */ /* 0x008fc800078e020e */
[----:B------:R-:W-:Y:S02]  /*a7e0*/  @P4 VIADD R7, R5, 0x2ac0 ;  /* 0x00002ac005074836 */ /* 0x000fe40000000000 */
[----:B----4-:R-:W-:-:S04]  /*a7f0*/  @!P1 IMAD.WIDE R4, R27, 0x4, R12 ;  /* 0x000000041b049825 */ /* 0x010fc800078e020c */
[----:B0-----:R-:W-:Y:S01]  /*a800*/  @!P5 IMAD.WIDE R12, R35, 0x4, R16 ;  /* 0x00000004230cd825 */ /* 0x001fe200078e0210 */
[----:B------:R2:W-:Y:S03]  /*a810*/  @!P1 STG.E desc[UR8][R4.64], R25 ;  /* 0x0000001904009986 */ /* 0x0005e6000c101908 */
[----:B-----5:R-:W-:Y:S01]  /*a820*/  @!P6 IMAD.WIDE R14, R39, 0x4, R18 ;  /* 0x00000004270ee825 */ /* 0x020fe200078e0212 */
[----:B------:R2:W-:Y:S04]  /*a830*/  @!P0 STG.E desc[UR8][R10.64], R29 ;  /* 0x0000001d0a008986 */ /* 0x0005e8000c101908 */
[----:B------:R2:W-:Y:S01]  /*a840*/  @!P5 STG.E desc[UR8][R12.64], R33 ;  /* 0x000000210c00d986 */ /* 0x0005e2000c101908 */
[----:B-1----:R-:W-:-:S03]  /*a850*/  @!P3 IMAD.WIDE R16, R7, 0x4, R20 ;  /* 0x000000040710b825 */ /* 0x002fc600078e0214 */
[----:B------:R2:W-:Y:S04]  /*a860*/  @!P6 STG.E desc[UR8][R14.64], R37 ;  /* 0x000000250e00e986 */ /* 0x0005e8000c101908 */
[----:B------:R2:W-:Y:S02]  /*a870*/  @!P3 STG.E desc[UR8][R16.64], R41 ;  /* 0x000000291000b986 */ /* 0x0005e4000c101908 */
.L_x_6229:
[----:B------:R-:W-:Y:S05]  /*a880*/  BSYNC.RECONVERGENT B0 ;  /* 0x0000000000007941 */ /* 0x000fea0003800200 */
.L_x_6225:
[----:B------:R-:W3:Y:S02]  /*a890*/  S2R R0, SR_TID.X ;  /* 0x0000000000007919 */ /* 0x000ee40000002100 */
[----:B---3--:R-:W-:-:S13]  /*a8a0*/  ISETP.NE.AND P0, PT, R0, RZ, PT ;  /* 0x000000ff0000720c */ /* 0x008fda0003f05270 */
[----:B------:R-:W-:Y:S05]  /*a8b0*/  @P0 EXIT ;  /* 0x000000000000094d */ /* 0x000fea0003800000 */
[----:B-1----:R-:W1:Y:S02]  /*a8c0*/  LDC.64 R2, c[0x0][0x398] ;  /* 0x0000e600ff027b82 */ /* 0x002e640000000a00 */
[----:B-1----:R-:W-:Y:S01]  /*a8d0*/  STG.E desc[UR8][R2.64], R6 ;  /* 0x0000000602007986 */ /* 0x002fe2000c101908 */
[----:B------:R-:W-:Y:S05]  /*a8e0*/  EXIT ;  /* 0x000000000000794d */ /* 0x000fea0003800000 */
.L_x_6213:
[----:B------:R-:W-:Y:S01]  /*a8f0*/  BSSY B0, `(.L_x_6243) ;  /* 0x0000006000007945 */ /* 0x000fe20003800000 */
[----:B------:R-:W-:Y:S01]  /*a900*/  PLOP3.LUT P0, PT, P0, PT, PT, 0x8, 0x80 ;  /* 0x000000000080781c */ /* 0x000fe2000070e170 */
[----:B------:R-:W-:-:S12]  /*a910*/  IMAD.MOV.U32 R4, RZ, RZ, -0x1 ;  /* 0xffffffffff047424 */ /* 0x000fd800078e00ff */
[----:B------:R-:W-:Y:S05]  /*a920*/  WARPSYNC.COLLECTIVE R4, `(.L_x_6244) ;  /* 0x0000000004087348 */ /* 0x000fea0003c00000 */
[----:B------:R-:W-:Y:S01]  /*a930*/  VOTE.ANY P0, P0 ;  /* 0x0000000000ff7806 */ /* 0x000fe20000000100 */
[----:B------:R-:W-:-:S12]  /*a940*/  ENDCOLLECTIVE ;  /* 0x000000000000791b */ /* 0x000fd80003800000 */
.L_x_6244:
[----:B------:R-:W-:Y:S05]  /*a950*/  BSYNC B0 ;  /* 0x0000000000007941 */ /* 0x000fea0003800000 */
.L_x_6243:
[----:B------:R-:W-:Y:S05]  /*a960*/  BRA `(.L_x_6245) ;  /* 0xffffff8000b87947 */ /* 0x000fea000383ffff */
.L_x_6215:
[----:B------:R-:W-:Y:S01]  /*a970*/  BSSY B0, `(.L_x_6246) ;  /* 0x0000006000007945 */ /* 0x000fe20003800000 */
[----:B------:R-:W-:Y:S01]  /*a980*/  PLOP3.LUT P0, PT, P0, PT, PT, 0x8, 0x80 ;  /* 0x000000000080781c */ /* 0x000fe2000070e170 */
[----:B------:R-:W-:-:S12]  /*a990*/  IMAD.MOV.U32 R4, RZ, RZ, -0x1 ;  /* 0xffffffffff047424 */ /* 0x000fd800078e00ff */
[----:B------:R-:W-:Y:S05]  /*a9a0*/  WARPSYNC.COLLECTIVE R4, `(.L_x_6247) ;  /* 0x0000000004087348 */ /* 0x000fea0003c00000 */
[----:B------:R-:W-:Y:S01]  /*a9b0*/  VOTE.ANY P0, P0 ;  /* 0x0000000000ff7806 */ /* 0x000fe20000000100 */
[----:B------:R-:W-:-:S12]  /*a9c0*/  ENDCOLLECTIVE ;  /* 0x000000000000791b */ /* 0x000fd80003800000 */
.L_x_6247:
[----:B------:R-:W-:Y:S05]  /*a9d0*/  BSYNC B0 ;  /* 0x0000000000007941 */ /* 0x000fea0003800000 */
.L_x_6246:
[----:B------:R-:W-:Y:S05]  /*a9e0*/  BRA `(.L_x_6248) ;  /* 0xffffff8400147947 */ /* 0x000fea000383ffff */
.L_x_6217:
[----:B------:R-:W0:Y:S01]  /*a9f0*/  S2R R14, SR_GEMASK ;  /* 0x00000000000e7919 */ /* 0x000e220000003c00 */
[----:B------:R-:W-:Y:S01]  /*aa00*/  BSSY B0, `(.L_x_6249) ;  /* 0x0000006000007945 */ /* 0x000fe20003800000 */
[----:B------:R-:W-:Y:S01]  /*aa10*/  PLOP3.LUT P0, PT, P0, PT, PT, 0x8, 0x80 ;  /* 0x000000000080781c */ /* 0x000fe2000070e170 */
[----:B------:R-:W-:-:S12]  /*aa20*/  IMAD.MOV.U32 R4, RZ, RZ, -0x1 ;  /* 0xffffffffff047424 */ /* 0x000fd800078e00ff */
[----:B0-----:R-:W-:Y:S05]  /*aa30*/  WARPSYNC.COLLECTIVE R4, `(.L_x_6250) ;  /* 0x0000000004087348 */ /* 0x001fea0003c00000 */
[----:B------:R-:W-:Y:S01]  /*aa40*/  VOTE.ANY R4, PT, P0 ;  /* 0x0000000000047806 */ /* 0x000fe200000e0100 */
[----:B0-----:R-:W-:Y:S06]  /*aa50*/  ENDCOLLECTIVE ;  /* 0x000000000000791b */ /* 0x001fec0003800000 */
.L_x_6250:
[----:B------:R-:W-:Y:S05]  /*aa60*/  BSYNC B0 ;  /* 0x0000000000007941 */ /* 0x000fea0003800000 */
.L_x_6249:
[----:B------:R-:W-:Y:S01]  /*aa70*/  IMAD.MOV.U32 R13, RZ, RZ, R4 ;  /* 0x000000ffff0d7224 */ /* 0x000fe200078e0004 */
[----:B------:R-:W0:Y:S01]  /*aa80*/  LDC.64 R44, c[0x0][0x3a0] ;  /* 0x0000e800ff2c7b82 */ /* 0x000e220000000a00 */
[----:B------:R-:W-:Y:S02]  /*aa90*/  IMAD.MOV.U32 R49, RZ, RZ, R9 ;  /* 0x000000ffff317224 */ /* 0x000fe400078e0009 */
[----:B------:R-:W-:Y:S01]  /*aaa0*/  IMAD.MOV.U32 R15, RZ, RZ, 0x1 ;  /* 0x00000001ff0f7424 */ /* 0x000fe200078e00ff */
[----:B------:R-:W-:Y:S01]  /*aab0*/  LOP3.LUT R13, R13, 0x80000000, R14, 0xec, !PT ;  /* 0x800000000d0d7812 */ /* 0x000fe200078eec0e */
[C---:B------:R-:W-:Y:S02]  /*aac0*/  VIADD R39, R34.reuse, 0x4 ;  /* 0x0000000422277836 */ /* 0x040fe40000000000 */
[----:B------:R-:W-:Y:S02]  /*aad0*/  VIADD R40, R34, 0x8 ;  /* 0x0000000822287836 */ /* 0x000fe40000000000 */
[----:B------:R-:W-:-:S05]  /*aae0*/  VIADD R4, R13, 0xffffffff ;  /* 0xffffffff0d047836 */ /* 0x000fca0000000000 */
[----:B------:R-:W-:Y:S01]  /*aaf0*/  LOP3.LUT R12, R13, R4, RZ, 0xc, !PT ;  /* 0x000000040d0c7212 */ /* 0x000fe200078e0cff */
[----:B------:R-:W-:-:S03]  /*ab00*/  IMAD.MOV.U32 R4, RZ, RZ, -0x1 ;  /* 0xffffffffff047424 */ /* 0x000fc600078e00ff */
[----:B------:R1:W2:Y:S01]  /*ab10*/  POPC R38, R12 ;  /* 0x0000000c00267309 */ /* 0x0002a20000000000 */
[----:B0-----:R-:W-:-:S05]  /*ab20*/  IADD3 R44, P2, PT, R44, 0x100, RZ ;  /* 0x000001002c2c7810 */ /* 0x001fca0007f5e0ff */
[----:B-12---:R-:W-:-:S08]  /*ab30*/  IMAD.X R45, RZ, RZ, R45, P2 ;  /* 0x000000ffff2d7224 */ /* 0x006fd000010e062d */
[----:B------:R-:W-:Y:S05]  /*ab40*/  WARPSYNC.COLLECTIVE R4, `(.L_x_6251) ;  /* 0x0000000004087348 */ /* 0x000fea0003c00000 */
[----:B------:R0:W1:Y:S02]  /*ab50*/  SHFL.DOWN P0, R37, R49, R15, R38 ;  /* 0x0800000f31257389 */ /* 0x0000640000000026 */
[----:B01----:R-:W-:Y:S05]  /*ab60*/  ENDCOLLECTIVE ;  /* 0x000000000000791b */ /* 0x003fea0003800000 */
.L_x_6251:
        /* <DEDUP_REMOVED lines=9> */
.L_x_6252:
        /* <DEDUP_REMOVED lines=8> */
.L_x_6253:
[----:B------:R-:W-:Y:S01]  /*ac80*/  IMAD.MOV.U32 R15, RZ, RZ, 0x8 ;  /* 0x00000008ff0f7424 */ /* 0x000fe200078e00ff */
[----:B------:R-:W-:-:S04]  /*ac90*/  ISETP.GT.AND P0, PT, R39, R38, PT ;  /* 0x000000262700720c */ /* 0x000fc80003f04270 */
        /* <DEDUP_REMOVED lines=8> */
.L_x_6254:
        /* <DEDUP_REMOVED lines=8> */
.L_x_6255:
[----:B------:R-:W-:Y:S02]  /*ada0*/  ISETP.NE.AND P0, PT, R8, 0x65, PT ;  /* 0x000000650800780c */ /* 0x000fe40003f05270 */
[----:B------:R-:W-:-:S05]  /*adb0*/  SEL R42, R37, RZ, !P1 ;  /* 0x000000ff252a7207 */ /* 0x000fca0004800000 */
[----:B------:R-:W-:-:S07]  /*adc0*/  IMAD.IADD R42, R13, 0x1, R42 ;  /* 0x000000010d2a7824 */ /* 0x000fce00078e022a */
[----:B------:R-:W-:Y:S05]  /*add0*/  WARPSYNC.COLLECTIVE R4, `(.L_x_6256) ;  /* 0x0000000004087348 */ /* 0x000fea0003c00000 */
[----:B------:R-:W-:Y:S01]  /*ade0*/  VOTE.ALL P0, P0 ;  /* 0x0000000000ff7806 */ /* 0x000fe20000000000 */
[----:B------:R-:W-:-:S12]  /*adf0*/  ENDCOLLECTIVE ;  /* 0x000000000000791b */ /* 0x000fd80003800000 */
.L_x_6256:
[----:B------:R-:W-:Y:S05]  /*ae00*/  BRA `(.L_x_6257) ;  /* 0xffffff8000b07947 */ /* 0x000fea000383ffff */
.L_x_6219:
[----:B------:R-:W-:Y:S01]  /*ae10*/  BSSY B0, `(.L_x_6258) ;  /* 0x0000006000007945 */ /* 0x000fe20003800000 */
[----:B------:R-:W-:Y:S01]  /*ae20*/  PLOP3.LUT P0, PT, P0, PT, PT, 0x8, 0x80 ;  /* 0x000000000080781c */ /* 0x000fe2000070e170 */
[----:B------:R-:W-:-:S12]  /*ae30*/  IMAD.MOV.U32 R4, RZ, RZ, -0x1 ;  /* 0xffffffffff047424 */ /* 0x000fd800078e00ff */
[----:B------:R-:W-:Y:S05]  /*ae40*/  WARPSYNC.COLLECTIVE R4, `(.L_x_6259) ;  /* 0x0000000004087348 */ /* 0x000fea0003c00000 */
[----:B------:R-:W-:Y:S01]  /*ae50*/  VOTE.ANY P0, P0 ;  /* 0x0000000000ff7806 */ /* 0x000fe20000000100 */
[----:B------:R-:W-:-:S12]  /*ae60*/  ENDCOLLECTIVE ;  /* 0x000000000000791b */ /* 0x000fd80003800000 */
.L_x_6259:
[----:B------:R-:W-:Y:S05]  /*ae70*/  BSYNC B0 ;  /* 0x0000000000007941 */ /* 0x000fea0003800000 */
.L_x_6258:
[----:B------:R-:W-:Y:S05]  /*ae80*/  BRA `(.L_x_6260) ;  /* 0xffffff8000b87947 */ /* 0x000fea000383ffff */
.L_x_6221:
[----:B------:R-:W-:Y:S01]  /*ae90*/  BSSY B0, `(.L_x_6261) ;  /* 0x0000006000007945 */ /* 0x000fe20003800000 */
[----:B------:R-:W-:Y:S01]  /*aea0*/  PLOP3.LUT P0, PT, P0, PT, PT, 0x8, 0x80 ;  /* 0x000000000080781c */ /* 0x000fe2000070e170 */
[----:B------:R-:W-:-:S12]  /*aeb0*/  IMAD.MOV.U32 R4, RZ, RZ, -0x1 ;  /* 0xffffffffff047424 */ /* 0x000fd800078e00ff */
[----:B------:R-:W-:Y:S05]  /*aec0*/  WARPSYNC.COLLECTIVE R4, `(.L_x_6262) ;  /* 0x0000000004087348 */ /* 0x000fea0003c00000 */
[----:B------:R-:W-:Y:S01]  /*aed0*/  VOTE.ANY P0, P0 ;  /* 0x0000000000ff7806 */ /* 0x000fe20000000100 */
[----:B------:R-:W-:-:S12]  /*aee0*/  ENDCOLLECTIVE ;  /* 0x000000000000791b */ /* 0x000fd80003800000 */
.L_x_6262:
[----:B------:R-:W-:Y:S05]  /*aef0*/  BSYNC B0 ;  /* 0x0000000000007941 */ /* 0x000fea0003800000 */
.L_x_6261:
[----:B------:R-:W-:Y:S05]  /*af00*/  BRA `(.L_x_6263) ;  /* 0xffffff8400147947 */ /* 0x000fea000383ffff */
.L_x_6223:
[----:B------:R-:W-:Y:S01]  /*af10*/  BSSY B0, `(.L_x_6264) ;  /* 0x0000006000007945 */ /* 0x000fe20003800000 */
[----:B------:R-:W-:Y:S01]  /*af20*/  PLOP3.LUT P0, PT, P0, PT, PT, 0x8, 0x80 ;  /* 0x000000000080781c */ /* 0x000fe2000070e170 */
[----:B------:R-:W-:-:S12]  /*af30*/  IMAD.MOV.U32 R4, RZ, RZ, -0x1 ;  /* 0xffffffffff047424 */ /* 0x000fd800078e00ff */
[----:B------:R-:W-:Y:S05]  /*af40*/  WARPSYNC.COLLECTIVE R4, `(.L_x_6265) ;  /* 0x0000000004087348 */ /* 0x000fea0003c00000 */
[----:B------:R-:W-:Y:S01]  /*af50*/  VOTE.ANY R4, PT, P0 ;  /* 0x0000000000047806 */ /* 0x000fe200000e0100 */
[----:B------:R-:W-:Y:S06]  /*af60*/  ENDCOLLECTIVE ;  /* 0x000000000000791b */ /* 0x000fec0003800000 */
.L_x_6265:
[----:B------:R-:W-:Y:S05]  /*af70*/  BSYNC B0 ;  /* 0x0000000000007941 */ /* 0x000fea0003800000 */
.L_x_6264:
[----:B------:R-:W-:Y:S02]  /*af80*/  IMAD.MOV.U32 R9, RZ, RZ, R4 ;  /* 0x000000ffff097224 */ /* 0x000fe400078e0004 */
[----:B------:R-:W-:Y:S02]  /*af90*/  IMAD.MOV.U32 R49, RZ, RZ, R13 ;  /* 0x000000ffff317224 */ /* 0x000fe400078e000d */
[----:B------:R-:W-:Y:S01]  /*afa0*/  IMAD.MOV.U32 R15, RZ, RZ, 0x1 ;  /* 0x00000001ff0f7424 */ /* 0x000fe200078e00ff */
[----:B------:R-:W-:Y:S01]  /*afb0*/  LOP3.LUT R9, R9, 0x80000000, R14, 0xec, !PT ;  /* 0x8000000009097812 */ /* 0x000fe200078eec0e */
[----:B------:R-:W-:-:S04]  /*afc0*/  VIADD R11, R11, 0xffffffe0 ;  /* 0xffffffe00b0b7836 */ /* 0x000fc80000000000 */
[----:B------:R-:W-:-:S05]  /*afd0*/  VIADD R4, R9, 0xffffffff ;  /* 0xffffffff09047836 */ /* 0x000fca0000000000 */
[----:B------:R-:W-:Y:S01]  /*afe0*/  LOP3.LUT R8, R9, R4, RZ, 0xc, !PT ;  /* 0x0000000409087212 */ /* 0x000fe200078e0cff */
[----:B------:R-:W-:-:S03]  /*aff0*/  IMAD.MOV.U32 R4, RZ, RZ, -0x1 ;  /* 0xffffffffff047424 */ /* 0x000fc600078e00ff */
[----:B------:R0:W1:Y:S04]  /*b000*/  POPC R38, R8 ;  /* 0x0000000800267309 */ /* 0x0000680000000000 */
[----:B01----:R-:W-:Y:S05]  /*b010*/  WARPSYNC.COLLECTIVE R4, `(.L_x_6266) ;  /* 0x0000000004087348 */ /* 0x003fea0003c00000 */
[----:B-1----:R1:W2:Y:S02]  /*b020*/  SHFL.DOWN P0, R37, R49, R15, R38 ;  /* 0x0800000f31257389 */ /* 0x0022a40000000026 */
[----:B012---:R-:W-:Y:S05]  /*b030*/  ENDCOLLECTIVE ;  /* 0x000000000000791b */ /* 0x007fea0003800000 */
.L_x_6266:
[-C--:B------:R-:W-:Y:S01]  /*b040*/  ISETP.GT.AND P1, PT, R41, R38.reuse, PT ;  /* 0x000000262900720c */ /* 0x080fe20003f24270 */
        /* <DEDUP_REMOVED lines=8> */
.L_x_6267:
        /* <DEDUP_REMOVED lines=8> */
.L_x_6268:
        /* <DEDUP_REMOVED lines=8> */
.L_x_6269:
        /* <DEDUP_REMOVED lines=8> */
.L_x_6270:
[----:B------:R-:W-:Y:S02]  /*b250*/  ISETP.NE.AND P0, PT, R12, 0x65, PT ;  /* 0x000000650c00780c */ /* 0x000fe40003f05270 */
[----:B------:R-:W-:-:S04]  /*b260*/  SEL R37, R37, RZ, !P1 ;  /* 0x000000ff25257207 */ /* 0x000fc80004800000 */
[----:B------:R-:W-:-:S07]  /*b270*/  IADD3 R42, PT, PT, R9, R37, R42 ;  /* 0x00000025092a7210 */ /* 0x000fce0007ffe02a */
[----:B------:R-:W-:Y:S05]  /*b280*/  WARPSYNC.COLLECTIVE R4, `(.L_x_6271) ;  /* 0x0000000004087348 */ /* 0x000fea0003c00000 */
[----:B------:R-:W-:Y:S01]  /*b290*/  VOTE.ALL P0, P0 ;  /* 0x0000000000ff7806 */ /* 0x000fe20000000000 */
[----:B------:R-:W-:-:S12]  /*b2a0*/  ENDCOLLECTIVE ;  /* 0x000000000000791b */ /* 0x000fd80003800000 */
.L_x_6271:
[----:B------:R-:W-:Y:S05]  /*b2b0*/  BRA `(.L_x_6272) ;  /* 0xffffff8000b07947 */ /* 0x000fea000383ffff */
.L_x_6231:
[----:B------:R-:W-:Y:S01]  /*b2c0*/  BSSY B1, `(.L_x_6273) ;  /* 0x0000006000017945 */ /* 0x000fe20003800000 */
[----:B------:R-:W-:Y:S01]  /*b2d0*/  PLOP3.LUT P0, PT, P0, PT, PT, 0x8, 0x80 ;  /* 0x000000000080781c */ /* 0x000fe2000070e170 */
[----:B------:R-:W-:-:S12]  /*b2e0*/  IMAD.MOV.U32 R4, RZ, RZ, -0x1 ;  /* 0xffffffffff047424 */ /* 0x000fd800078e00ff */
[----:B------:R-:W-:Y:S05]  /*b2f0*/  WARPSYNC.COLLECTIVE R4, `(.L_x_6274) ;  /* 0x0000000004087348 */ /* 0x000fea0003c00000 */
[----:B------:R-:W-:Y:S01]  /*b300*/  VOTE.ANY P0, P0 ;  /* 0x0000000000ff7806 */ /* 0x000fe20000000100 */
[----:B------:R-:W-:-:S12]  /*b310*/  ENDCOLLECTIVE ;  /* 0x000000000000791b */ /* 0x000fd80003800000 */
.L_x_6274:
[----:B------:R-:W-:Y:S05]  /*b320*/  BSYNC B1 ;  /* 0x0000000000017941 */ /* 0x000fea0003800000 */
.L_x_6273:
[----:B------:R-:W-:Y:S05]  /*b330*/  BRA `(.L_x_6275) ;  /* 0xffffffd000787947 */ /* 0x000fea000383ffff */
.L_x_6233:
[----:B------:R-:W-:Y:S01]  /*b340*/  BSSY B1, `(.L_x_6276) ;  /* 0x0000006000017945 */ /* 0x000fe20003800000 */
[----:B------:R-:W-:Y:S01]  /*b350*/  PLOP3.LUT P0, PT, P0, PT, PT, 0x8, 0x80 ;  /* 0x000000000080781c */ /* 0x000fe2000070e170 */
[----:B------:R-:W-:-:S12]  /*b360*/  IMAD.MOV.U32 R4, RZ, RZ, -0x1 ;  /* 0xffffffffff047424 */ /* 0x000fd800078e00ff */
[----:B------:R-:W-:Y:S05]  /*b370*/  WARPSYNC.COLLECTIVE R4, `(.L_x_6277) ;  /* 0x0000000004087348 */ /* 0x000fea0003c00000 */
[----:B------:R-:W-:Y:S01]  /*b380*/  VOTE.ANY P0, P0 ;  /* 0x0000000000ff7806 */ /* 0x000fe20000000100 */
[----:B------:R-:W-:-:S12]  /*b390*/  ENDCOLLECTIVE ;  /* 0x000000000000791b */ /* 0x000fd80003800000 */
.L_x_6277:
[----:B------:R-:W-:Y:S05]  /*b3a0*/  BSYNC B1 ;  /* 0x0000000000017941 */ /* 0x000fea0003800000 */
.L_x_6276:
[----:B------:R-:W-:Y:S05]  /*b3b0*/  BRA `(.L_x_6278) ;  /* 0xffffffd000d47947 */ /* 0x000fea000383ffff */
.L_x_6235:
[----:B------:R-:W0:Y:S01]  /*b3c0*/  S2R R14, SR_GEMASK ;  /* 0x00000000000e7919 */ /* 0x000e220000003c00 */
[----:B------:R-:W-:Y:S01]  /*b3d0*/  BSSY B1, `(.L_x_6279) ;  /* 0x0000006000017945 */ /* 0x000fe20003800000 */
[----:B------:R-:W-:Y:S01]  /*b3e0*/  PLOP3.LUT P0, PT, P0, PT, PT, 0x8, 0x80 ;  /* 0x000000000080781c */ /* 0x000fe2000070e170 */
[----:B------:R-:W-:-:S12]  /*b3f0*/  IMAD.MOV.U32 R4, RZ, RZ, -0x1 ;  /* 0xffffffffff047424 */ /* 0x000fd800078e00ff */
[----:B0-----:R-:W-:Y:S05]  /*b400*/  WARPSYNC.COLLECTIVE R4, `(.L_x_6280) ;  /* 0x0000000004087348 */ /* 0x001fea0003c00000 */
[----:B------:R-:W-:Y:S01]  /*b410*/  VOTE.ANY R4, PT, P0 ;  /* 0x0000000000047806 */ /* 0x000fe200000e0100 */
[----:B0-----:R-:W-:Y:S06]  /*b420*/  ENDCOLLECTIVE ;  /* 0x000000000000791b */ /* 0x001fec0003800000 */
.L_x_6280:
[----:B------:R-:W-:Y:S05]  /*b430*/  BSYNC B1 ;  /* 0x0000000000017941 */ /* 0x000fea0003800000 */
.L_x_6279:
        /* <DEDUP_REMOVED lines=16> */
.L_x_6281:
        /* <DEDUP_REMOVED lines=9> */
.L_x_6282:
        /* <DEDUP_REMOVED lines=8> */
.L_x_6283:
        /* <DEDUP_REMOVED lines=10> */
.L_x_6284:
        /* <DEDUP_REMOVED lines=8> */
.L_x_6285:
[----:B------:R-:W-:Y:S02]  /*b770*/  ISETP.NE.AND P0, PT, R8, 0x65, PT ;  /* 0x000000650800780c */ /* 0x000fe40003f05270 */
[----:B------:R-:W-:-:S05]  /*b780*/  SEL R42, R37, RZ, !P1 ;  /* 0x000000ff252a7207 */ /* 0x000fca0004800000 */
[----:B------:R-:W-:-:S07]  /*b790*/  IMAD.IADD R42, R13, 0x1, R42 ;  /* 0x000000010d2a7824 */ /* 0x000fce00078e022a */
[----:B------:R-:W-:Y:S05]  /*b7a0*/  WARPSYNC.COLLECTIVE R4, `(.L_x_6286) ;  /* 0x0000000004087348 */ /* 0x000fea0003c00000 */
[----:B------:R-:W-:Y:S01]  /*b7b0*/  VOTE.ALL P0, P0 ;  /* 0x0000000000ff7806 */ /* 0x000fe20000000000 */
[----:B------:R-:W-:-:S12]  /*b7c0*/  ENDCOLLECTIVE ;  /* 0x000000000000791b */ /* 0x000fd80003800000 */
.L_x_6286:
[----:B------:R-:W-:Y:S05]  /*b7d0*/  BRA `(.L_x_6287) ;  /* 0xffffffd000707947 */ /* 0x000fea000383ffff */
.L_x_6237:
[----:B------:R-:W-:Y:S01]  /*b7e0*/  BSSY B1, `(.L_x_6288) ;  /* 0x0000006000017945 */ /* 0x000fe20003800000 */
[----:B------:R-:W-:Y:S01]  /*b7f0*/  PLOP3.LUT P0, PT, P0, PT, PT, 0x8, 0x80 ;  /* 0x000000000080781c */ /* 0x000fe2000070e170 */
[----:B------:R-:W-:-:S12]  /*b800*/  IMAD.MOV.U32 R4, RZ, RZ, -0x1 ;  /* 0xffffffffff047424 */ /* 0x000fd800078e00ff */
[----:B------:R-:W-:Y:S05]  /*b810*/  WARPSYNC.COLLECTIVE R4, `(.L_x_6289) ;  /* 0x0000000004087348 */ /* 0x000fea0003c00000 */
[----:B------:R-:W-:Y:S01]  /*b820*/  VOTE.ANY P0, P0 ;  /* 0x0000000000ff7806 */ /* 0x000fe20000000100 */
[----:B------:R-:W-:-:S12]  /*b830*/  ENDCOLLECTIVE ;  /* 0x000000000000791b */ /* 0x000fd80003800000 */
.L_x_6289:
[----:B------:R-:W-:Y:S05]  /*b840*/  BSYNC B1 ;  /* 0x0000000000017941 */ /* 0x000fea0003800000 */
.L_x_6288:
[----:B------:R-:W-:Y:S05]  /*b850*/  BRA `(.L_x_6290) ;  /* 0xffffffd000787947 */ /* 0x000fea000383ffff */
.L_x_6239:
[----:B------:R-:W-:Y:S01]  /*b860*/  BSSY B1, `(.L_x_6291) ;  /* 0x0000006000017945 */ /* 0x000fe20003800000 */
[----:B------:R-:W-:Y:S01]  /*b870*/  PLOP3.LUT P0, PT, P0, PT, PT, 0x8, 0x80 ;  /* 0x000000000080781c */ /* 0x000fe2000070e170 */
[----:B------:R-:W-:-:S12]  /*b880*/  IMAD.MOV.U32 R4, RZ, RZ, -0x1 ;  /* 0xffffffffff047424 */ /* 0x000fd800078e00ff */
[----:B------:R-:W-:Y:S05]  /*b890*/  WARPSYNC.COLLECTIVE R4, `(.L_x_6292) ;  /* 0x0000000004087348 */ /* 0x000fea0003c00000 */
[----:B------:R-:W-:Y:S01]  /*b8a0*/  VOTE.ANY P0, P0 ;  /* 0x0000000000ff7806 */ /* 0x000fe20000000100 */
[----:B------:R-:W-:-:S12]  /*b8b0*/  ENDCOLLECTIVE ;  /* 0x000000000000791b */ /* 0x000fd80003800000 */
.L_x_6292:
[----:B------:R-:W-:Y:S05]  /*b8c0*/  BSYNC B1 ;  /* 0x0000000000017941 */ /* 0x000fea0003800000 */
.L_x_6291:
[----:B------:R-:W-:Y:S05]  /*b8d0*/  BRA `(.L_x_6293) ;  /* 0xffffffd000d47947 */ /* 0x000fea000383ffff */
.L_x_6241:
[----:B------:R-:W-:Y:S01]  /*b8e0*/  BSSY B1, `(.L_x_6294) ;  /* 0x0000006000017945 */ /* 0x000fe20003800000 */
[----:B------:R-:W-:Y:S01]  /*b8f0*/  PLOP3.LUT P0, PT, P0, PT, PT, 0x8, 0x80 ;  /* 0x000000000080781c */ /* 0x000fe2000070e170 */
[----:B------:R-:W-:-:S12]  /*b900*/  IMAD.MOV.U32 R4, RZ, RZ, -0x1 ;  /* 0xffffffffff047424 */ /* 0x000fd800078e00ff */
[----:B------:R-:W-:Y:S05]  /*b910*/  WARPSYNC.COLLECTIVE R4, `(.L_x_6295) ;  /* 0x0000000004087348 */ /* 0x000fea0003c00000 */
[----:B------:R-:W-:Y:S01]  /*b920*/  VOTE.ANY R4, PT, P0 ;  /* 0x0000000000047806 */ /* 0x000fe200000e0100 */
[----:B------:R-:W-:Y:S06]  /*b930*/  ENDCOLLECTIVE ;  /* 0x000000000000791b */ /* 0x000fec0003800000 */
.L_x_6295:
[----:B------:R-:W-:Y:S05]  /*b940*/  BSYNC B1 ;  /* 0x0000000000017941 */ /* 0x000fea0003800000 */
.L_x_6294:
        /* <DEDUP_REMOVED lines=12> */
.L_x_6296:
        /* <DEDUP_REMOVED lines=9> */
.L_x_6297:
        /* <DEDUP_REMOVED lines=8> */
.L_x_6298:
        /* <DEDUP_REMOVED lines=8> */
.L_x_6299:
        /* <DEDUP_REMOVED lines=8> */
.L_x_6300:
[----:B------:R-:W-:Y:S02]  /*bc20*/  ISETP.NE.AND P0, PT, R12, 0x65, PT ;  /* 0x000000650c00780c */ /* 0x000fe40003f05270 */
[----:B------:R-:W-:-:S04]  /*bc30*/  SEL R37, R37, RZ, !P1 ;  /* 0x000000ff25257207 */ /* 0x000fc80004800000 */
[----:B------:R-:W-:-:S07]  /*bc40*/  IADD3 R42, PT, PT, R9, R37, R42 ;  /* 0x00000025092a7210 */ /* 0x000fce0007ffe02a */
[----:B------:R-:W-:Y:S05]  /*bc50*/  WARPSYNC.COLLECTIVE R4, `(.L_x_6301) ;  /* 0x0000000004087348 */ /* 0x000fea0003c00000 */
[----:B------:R-:W-:Y:S01]  /*bc60*/  VOTE.ALL P0, P0 ;  /* 0x0000000000ff7806 */ /* 0x000fe20000000000 */
[----:B------:R-:W-:-:S12]  /*bc70*/  ENDCOLLECTIVE ;  /* 0x000000000000791b */ /* 0x000fd80003800000 */
.L_x_6301:
[----:B------:R-:W-:Y:S05]  /*bc80*/  BRA `(.L_x_6302) ;  /* 0xffffffd000707947 */ /* 0x000fea000383ffff */
.L_x_6303:
        /* <DEDUP_REMOVED lines=15> */
.L_x_14387:


//--------------------- .text._ZN3cub18CUB_300001_SM_10006detail4scan16DeviceScanKernelINS2_10policy_hubIiiimN4cuda3std3__44plusIiEEE10Policy1000EN6thrust24THRUST_300001_SM_1000_NS18transform_iteratorINS7_6negateIiEENSD_6detail15normal_iteratorINSD_10device_ptrIiEEEEiiEESL_NS0_13ScanTileStateIiLb1EEES9_NS0_8NullTypeEmiLb0ESP_EEvT0_T1_T2_iT3_T4_T5_ --------------------------
	.section	.text._ZN3cub18CUB_300001_SM_10006detail4scan16DeviceScanKernelINS2_10policy_hubIiiimN4cuda3std3__44plusIiEEE10Policy1000EN6thrust24THRUST_300001_SM_1000_NS18transform_iteratorINS7_6negateIiEENSD_6detail15normal_iteratorINSD_10device_ptrIiEEEEiiEESL_NS0_13ScanTileStateIiLb1EEES9_NS0_8NullTypeEmiLb0ESP_EEvT0_T1_T2_iT3_T4_T5_,"ax",@progbits
	.align	128
        .global         _ZN3cub18CUB_300001_SM_10006detail4scan16DeviceScanKernelINS2_10policy_hubIiiimN4cuda3std3__44plusIiEEE10Policy1000EN6thrust24THRUST_300001_SM_1000_NS18transform_iteratorINS7_6negateIiEENSD_6detail15normal_iteratorINSD_10device_ptrIiEEEEiiEESL_NS0_13ScanTileStateIiLb1EEES9_NS0_8NullTypeEmiLb0ESP_EEvT0_T1_T2_iT3_T4_T5_
        .type           _ZN3cub18CUB_300001_SM_10006detail4scan16DeviceScanKernelINS2_10policy_hubIiiimN4cuda3std3__44plusIiEEE10Policy1000EN6thrust24THRUST_300001_SM_1000_NS18transform_iteratorINS7_6negateIiEENSD_6detail15normal_iteratorINSD_10device_ptrIiEEEEiiEESL_NS0_13ScanTileStateIiLb1EEES9_NS0_8NullTypeEmiLb0ESP_EEvT0_T1_T2_iT3_T4_T5_,@function
        .size           _ZN3cub18CUB_300001_SM_10006detail4scan16DeviceScanKernelINS2_10policy_hubIiiimN4cuda3std3__44plusIiEEE10Policy1000EN6thrust24THRUST_300001_SM_1000_NS18transform_iteratorINS7_6negateIiEENSD_6detail15normal_iteratorINSD_10device_ptrIiEEEEiiEESL_NS0_13ScanTileStateIiLb1EEES9_NS0_8NullTypeEmiLb0ESP_EEvT0_T1_T2_iT3_T4_T5_,(.L_x_14388 - _ZN3cub18CUB_300001_SM_10006detail4scan16DeviceScanKernelINS2_10policy_hubIiiimN4cuda3std3__44plusIiEEE10Policy1000EN6thrust24THRUST_300001_SM_1000_NS18transform_iteratorINS7_6negateIiEENSD_6detail15normal_iteratorINSD_10device_ptrIiEEEEiiEESL_NS0_13ScanTileStateIiLb1EEES9_NS0_8NullTypeEmiLb0ESP_EEvT0_T1_T2_iT3_T4_T5_)
        .other          _ZN3cub18CUB_300001_SM_10006detail4scan16DeviceScanKernelINS2_10policy_hubIiiimN4cuda3std3__44plusIiEEE10Policy1000EN6thrust24THRUST_300001_SM_1000_NS18transform_iteratorINS7_6negateIiEENSD_6detail15normal_iteratorINSD_10device_ptrIiEEEEiiEESL_NS0_13ScanTileStateIiLb1EEES9_NS0_8NullTypeEmiLb0ESP_EEvT0_T1_T2_iT3_T4_T5_,@"STO_CUDA_ENTRY STV_DEFAULT"
_ZN3cub18CUB_300001_SM_10006detail4scan16DeviceScanKernelINS2_10policy_hubIiiimN4cuda3std3__44plusIiEEE10Policy1000EN6thrust24THRUST_300001_SM_1000_NS18transform_iteratorINS7_6negateIiEENSD_6detail15normal_iteratorINSD_10device_ptrIiEEEEiiEESL_NS0_13ScanTileStateIiLb1EEES9_NS0_8NullTypeEmiLb0ESP_EEvT0_T1_T2_iT3_T4_T5_:
.text._ZN3cub18CUB_300001_SM_10006detail4scan16DeviceScanKernelINS2_10policy_hubIiiimN4cuda3std3__44plusIiEEE10Policy1000EN6thrust24THRUST_300001_SM_1000_NS18transform_iteratorINS7_6negateIiEENSD_6detail15normal_iteratorINSD_10device_ptrIiEEEEiiEESL_NS0_13ScanTileStateIiLb1EEES9_NS0_8NullTypeEmiLb0ESP_EEvT0_T1_T2_iT3_T4_T5_:
[----:B------:R-:W-:Y:S08]  /*0000*/  LDC R1, c[0x0][0x37c] ;  /* 0x0000df00ff017b82 */ /* 0x000ff00000000800 */
[----:B------:R-:W0:Y:S01]  /*0010*/  S2UR UR6, SR_CTAID.X ;  /* 0x00000000000679c3 */ /* 0x000e220000002500 */
[----:B------:R-:W0:Y:S01]  /*0020*/  LDCU UR4, c[0x0][0x3a0] ;  /* 0x00007400ff0477ac */ /* 0x000e220008000800 */
[----:B------:R-:W1:Y:S01]  /*0030*/  LDCU.64 UR8, c[0x0][0x3a8] ;  /* 0x00007500ff0877ac */ /* 0x000e620008000a00 */
[----:B------:R-:W2:Y:S01]  /*0040*/  LDCU.64 UR12, c[0x0][0x358] ;  /* 0x00006b00ff0c77ac */ /* 0x000ea20008000a00 */
[----:B0-----:R-:W-:-:S04]  /*0050*/  UIADD3 UR6, UPT, UPT, UR6, UR4, URZ ;  /* 0x0000000406067290 */ /* 0x001fc8000fffe0ff */
[----:B------:R-:W-:-:S04]  /*0060*/  UIMAD.WIDE UR10, UR6, 0x1ee0, URZ ;  /* 0x00001ee0060a78a5 */ /* 0x000fc8000f8e02ff */
[----:B-1----:R-:W-:-:S04]  /*0070*/  UIADD3 UR7, UP0, UPT, -UR10, UR8, URZ ;  /* 0x000000080a077290 */ /* 0x002fc8000ff1e1ff */
[----:B------:R-:W-:Y:S02]  /*0080*/  UIADD3.X UR4, UPT, UPT, ~UR11, UR9, URZ, UP0, !UPT ;  /* 0x000000090b047290 */ /* 0x000fe400087fe5ff */
[----:B------:R-:W-:-:S04]  /*0090*/  UISETP.GE.U32.AND UP0, UPT, UR7, 0x1ee1, UPT ;  /* 0x00001ee10700788c */ /* 0x000fc8000bf06070 */
[----:B------:R-:W-:-:S09]  /*00a0*/  UISETP.GE.U32.AND.EX UP0, UPT, UR4, URZ, UPT, UP0 ;  /* 0x000000ff0400728c */ /* 0x000fd2000bf06100 */
[----:B--2---:R-:W-:Y:S05]  /*00b0*/  BRA.U !UP0, `(.L_x_6304) ;  /* 0x0000001d08a07547 */ /* 0x004fea000b800000 */
[----:B------:R-:W0:Y:S01]  /*00c0*/  S2R R35, SR_TID.X ;  /* 0x0000000000237919 */ /* 0x000e220000002100 */
[----:B------:R-:W1:Y:S01]  /*00d0*/  LDCU.64 UR4, c[0x0][0x380] ;  /* 0x00007000ff0477ac */ /* 0x000e620008000a00 */
[C---:B0-----:R-:W-:Y:S02]  /*00e0*/  LOP3.LUT R0, R35.reuse, 0x1f, RZ, 0xc0, !PT ;  /* 0x0000001f23007812 */ /* 0x041fe400078ec0ff */
[----:B------:R-:W-:-:S05]  /*00f0*/  LOP3.LUT R3, R35, 0x3e0, RZ, 0xc0, !PT ;  /* 0x000003e023037812 */ /* 0x000fca00078ec0ff */
[----:B------:R-:W-:-:S05]  /*0100*/  IMAD R0, R3, 0x13, R0 ;  /* 0x0000001303007824 */ /* 0x000fca00078e0200 */
[----:B------:R-:W-:-:S05]  /*0110*/  IADD3 R0, P0, PT, R0, UR10, RZ ;  /* 0x0000000a00007c10 */ /* 0x000fca000ff1e0ff */
[----:B------:R-:W-:Y:S02]  /*0120*/  IMAD.X R41, RZ, RZ, UR11, P0 ;  /* 0x0000000bff297e24 */ /* 0x000fe400080e06ff */
[----:B------:R-:W-:-:S03]  /*0130*/  IMAD.SHL.U32 R42, R0, 0x4, RZ ;  /* 0x00000004002a7824 */ /* 0x000fc600078e00ff */
[----:B------:R-:W-:Y:S02]  /*0140*/  SHF.L.U64.HI R41, R0, 0x2, R41 ;  /* 0x0000000200297819 */ /* 0x000fe40000010229 */
[----:B-1----:R-:W-:-:S04]  /*0150*/  IADD3 R2, P0, PT, R42, UR4, RZ ;  /* 0x000000042a027c10 */ /* 0x002fc8000ff1e0ff */
[----:B------:R-:W-:-:S05]  /*0160*/  IADD3.X R3, PT, PT, R41, UR5, RZ, P0, !PT ;  /* 0x0000000529037c10 */ /* 0x000fca00087fe4ff */
        /* <DEDUP_REMOVED lines=21> */
[----:B------:R-:W-:Y:S01]  /*02c0*/  SHF.R.U32.HI R32, RZ, 0x5, R35 ;  /* 0x00000005ff207819 */ /* 0x000fe20000011623 */
[----:B------:R-:W-:-:S02]  /*02d0*/  UMOV UR4, 0x400 ;  /* 0x0000040000047882 */ /* 0x000fc40000000000 */
[----:B-1----:R-:W-:Y:S02]  /*02e0*/  ULEA UR4, UR5, UR4, 0x18 ;  /* 0x0000000405047291 */ /* 0x002fe4000f8ec0ff */
[----:B0-----:R-:W-:-:S05]  /*02f0*/  IMAD R28, R32, 0x260, R44 ;  /* 0x00000260201c7824 */ /* 0x001fca00078e022c */
[----:B------:R-:W-:Y:S01]  /*0300*/  LEA R28, R28, UR4, 0x2 ;  /* 0x000000041c1c7c11 */ /* 0x000fe2000f8e10ff */
[----:B------:R-:W-:Y:S01]  /*0310*/  UISETP.NE.AND UP0, UPT, UR6, URZ, UPT ;  /* 0x000000ff0600728c */ /* 0x000fe2000bf05270 */
[----:B------:R-:W-:Y:S01]  /*0320*/  BSSY.RECONVERGENT B0, `(.L_x_6305) ;  /* 0x000016f000007945 */ /* 0x000fe20003800200 */
[----:B--2---:R-:W-:Y:S02]  /*0330*/  IMAD.MOV R23, RZ, RZ, -R0 ;  /* 0x000000ffff177224 */ /* 0x004fe400078e0a00 */
[----:B---3--:R-:W-:Y:S02]  /*0340*/  IMAD.MOV R5, RZ, RZ, -R5 ;  /* 0x000000ffff057224 */ /* 0x008fe400078e0a05 */
[----:B----4-:R-:W-:Y:S02]  /*0350*/  IMAD.MOV R3, RZ, RZ, -R6 ;  /* 0x000000ffff037224 */ /* 0x010fe400078e0a06 */
[----:B-----5:R-:W-:Y:S02]  /*0360*/  IMAD.MOV R7, RZ, RZ, -R7 ;  /* 0x000000ffff077224 */ /* 0x020fe400078e0a07 */
[----:B------:R-:W-:Y:S01]  /*0370*/  IMAD.MOV R9, RZ, RZ, -R9 ;  /* 0x000000ffff097224 */ /* 0x000fe200078e0a09 */
[----:B------:R-:W-:Y:S01]  /*0380*/  STS [R28], R23 ;  /* 0x000000171c007388 */ /* 0x000fe20000000800 */
[----:B------:R-:W-:-:S03]  /*0390*/  IMAD.MOV R27, RZ, RZ, -R8 ;  /* 0x000000ffff1b7224 */ /* 0x000fc600078e0a08 */
[----:B------:R-:W-:Y:S01]  /*03a0*/  STS [R28+0x100], R5 ;  /* 0x000100051c007388 */ /* 0x000fe20000000800 */
[----:B------:R-:W-:-:S03]  /*03b0*/  IMAD.MOV R25, RZ, RZ, -R4 ;  /* 0x000000ffff197224 */ /* 0x000fc600078e0a04 */
[----:B------:R0:W-:Y:S01]  /*03c0*/  STS [R28+0x180], R3 ;  /* 0x000180031c007388 */ /* 0x0001e20000000800 */
[----:B------:R-:W-:-:S03]  /*03d0*/  IMAD.MOV R29, RZ, RZ, -R10 ;  /* 0x000000ffff1d7224 */ /* 0x000fc600078e0a0a */
[----:B------:R-:W-:Y:S01]  /*03e0*/  STS [R28+0x200], R7 ;  /* 0x000200071c007388 */ /* 0x000fe20000000800 */
[----:B------:R-:W-:-:S03]  /*03f0*/  IMAD.MOV R11, RZ, RZ, -R11 ;  /* 0x000000ffff0b7224 */ /* 0x000fc600078e0a0b */
[----:B------:R-:W-:Y:S01]  /*0400*/  STS [R28+0x300], R9 ;  /* 0x000300091c007388 */ /* 0x000fe20000000800 */
[----:B0-----:R-:W-:-:S03]  /*0410*/  IMAD.MOV R3, RZ, RZ, -R12 ;  /* 0x000000ffff037224 */ /* 0x001fc600078e0a0c */
[----:B------:R0:W-:Y:S01]  /*0420*/  STS [R28+0x280], R27 ;  /* 0x0002801b1c007388 */ /* 0x0001e20000000800 */
[----:B------:R-:W-:Y:S02]  /*0430*/  IMAD.MOV R13, RZ, RZ, -R13 ;  /* 0x000000ffff0d7224 */ /* 0x000fe400078e0a0d */
[----:B------:R-:W-:Y:S02]  /*0440*/  IMAD.MOV R5, RZ, RZ, -R14 ;  /* 0x000000ffff057224 */ /* 0x000fe400078e0a0e */
[----:B------:R-:W-:Y:S02]  /*0450*/  IMAD.MOV R15, RZ, RZ, -R15 ;  /* 0x000000ffff0f7224 */ /* 0x000fe400078e0a0f */
[----:B0-----:R-:W-:Y:S02]  /*0460*/  IMAD R27, R44, 0x48, R28 ;  /* 0x000000482c1b7824 */ /* 0x001fe400078e021c */
[----:B------:R-:W-:Y:S02]  /*0470*/  IMAD.MOV R23, RZ, RZ, -R16 ;  /* 0x000000ffff177224 */ /* 0x000fe400078e0a10 */
[----:B------:R-:W-:-:S02]  /*0480*/  IMAD.MOV R17, RZ, RZ, -R17 ;  /* 0x000000ffff117224 */ /* 0x000fc400078e0a11 */
[----:B------:R-:W-:Y:S02]  /*0490*/  IMAD.MOV R7, RZ, RZ, -R18 ;  /* 0x000000ffff077224 */ /* 0x000fe400078e0a12 */
[----:B------:R-:W-:Y:S02]  /*04a0*/  IMAD.MOV R19, RZ, RZ, -R19 ;  /* 0x000000ffff137224 */ /* 0x000fe400078e0a13 */
[----:B------:R-:W-:Y:S02]  /*04b0*/  IMAD.MOV R9, RZ, RZ, -R20 ;  /* 0x000000ffff097224 */ /* 0x000fe400078e0a14 */
[----:B------:R-:W-:Y:S01]  /*04c0*/  IMAD.MOV R21, RZ, RZ, -R21 ;  /* 0x000000ffff157224 */ /* 0x000fe200078e0a15 */
[----:B------:R0:W-:Y:S04]  /*04d0*/  STS [R28+0x80], R25 ;  /* 0x000080191c007388 */ /* 0x0001e80000000800 */
        /* <DEDUP_REMOVED lines=11> */
[----:B------:R0:W-:Y:S01]  /*0590*/  STS [R28+0x900], R21 ;  /* 0x000900151c007388 */ /* 0x0001e20000000800 */
[----:B------:R-:W-:-:S03]  /*05a0*/  NOP ;  /* 0x0000000000007918 */ /* 0x000fc60000000000 */
[----:B------:R0:W1:Y:S04]  /*05b0*/  LDS R26, [R27] ;  /* 0x000000001b1a7984 */ /* 0x0000680000000800 */
[----:B------:R0:W2:Y:S04]  /*05c0*/  LDS R25, [R27+0x4] ;  /* 0x000004001b197984 */ /* 0x0000a80000000800 */
        /* <DEDUP_REMOVED lines=18> */
[----:B-1234-:R-:W-:Y:S05]  /*06f0*/  BRA.U UP0, `(.L_x_6306) ;  /* 0x00000005004c7547 */ /* 0x01efea000b800000 */
[----:B------:R-:W-:Y:S02]  /*0700*/  IADD3 R8, PT, PT, R24, R25, R26 ;  /* 0x0000001918087210 */ /* 0x000fe40007ffe01a */
[C---:B------:R-:W-:Y:S02]  /*0710*/  ISETP.GT.AND P0, PT, R44.reuse, RZ, PT ;  /* 0x000000ff2c00720c */ /* 0x040fe40003f04270 */
[----:B0-----:R-:W-:Y:S02]  /*0720*/  IADD3 R8, PT, PT, R39, R40, R8 ;  /* 0x0000002827087210 */ /* 0x001fe40007ffe008 */
[----:B------:R-:W-:Y:S02]  /*0730*/  ISETP.NE.AND P1, PT, R44, 0x1f, PT ;  /* 0x0000001f2c00780c */ /* 0x000fe40003f25270 */
[----:B------:R-:W-:Y:S02]  /*0740*/  IADD3 R8, PT, PT, R30, R31, R8 ;  /* 0x0000001f1e087210 */ /* 0x000fe40007ffe008 */
[----:B------:R-:W-:-:S02]  /*0750*/  ISETP.GE.U32.AND P2, PT, R35, 0x20, PT ;  /* 0x000000202300780c */ /* 0x000fc40003f46070 */
[----:B------:R-:W-:Y:S02]  /*0760*/  IADD3 R8, PT, PT, R23, R29, R8 ;  /* 0x0000001d17087210 */ /* 0x000fe40007ffe008 */
[----:B------:R-:W-:Y:S02]  /*0770*/  ISETP.NE.AND P3, PT, R44, RZ, PT ;  /* 0x000000ff2c00720c */ /* 0x000fe40003f65270 */
[----:B------:R-:W-:-:S03]  /*0780*/  IADD3 R8, PT, PT, R21, R22, R8 ;  /* 0x0000001615087210 */ /* 0x000fc60007ffe008 */
[----:B------:R-:W-:Y:S02]  /*0790*/  @!P1 LEA R34, R32, UR4, 0x2 ;  /* 0x0000000420229c11 */ /* 0x000fe4000f8e10ff */
[----:B------:R-:W-:-:S04]  /*07a0*/  IADD3 R8, PT, PT, R7, R20, R8 ;  /* 0x0000001407087210 */ /* 0x000fc80007ffe008 */
[----:B------:R-:W-:-:S04]  /*07b0*/  IADD3 R8, PT, PT, R5, R6, R8 ;  /* 0x0000000605087210 */ /* 0x000fc80007ffe008 */
[----:B------:R-:W-:-:S04]  /*07c0*/  IADD3 R9, PT, PT, R3, R4, R8 ;  /* 0x0000000403097210 */ /* 0x000fc80007ffe008 */
[----:B------:R-:W-:-:S05]  /*07d0*/  IADD3 R9, PT, PT, R0, R2, R9 ;  /* 0x0000000200097210 */ /* 0x000fca0007ffe009 */
[----:B------:R-:W0:Y:S02]  /*07e0*/  SHFL.UP PT, R8, R9, 0x1, RZ ;  /* 0x0420000009087989 */ /* 0x000e2400000e00ff */
[----:B0-----:R-:W-:Y:S02]  /*07f0*/  SEL R8, R8, RZ, P0 ;  /* 0x000000ff08087207 */ /* 0x001fe40000000000 */
[----:B------:R-:W-:-:S03]  /*0800*/  ISETP.GE.AND P0, PT, R44, 0x2, PT ;  /* 0x000000022c00780c */ /* 0x000fc60003f06270 */
[----:B------:R-:W-:-:S05]  /*0810*/  IMAD.IADD R8, R9, 0x1, R8 ;  /* 0x0000000109087824 */ /* 0x000fca00078e0208 */
        /* <DEDUP_REMOVED lines=14> */
[----:B------:R-:W-:-:S03]  /*0900*/  ISETP.NE.AND P0, PT, R32, 0x2, PT ;  /* 0x000000022000780c */ /* 0x000fc60003f05270 */
[----:B------:R-:W-:-:S05]  /*0910*/  IMAD.IADD R33, R16, 0x1, R33 ;  /* 0x0000000110217824 */ /* 0x000fca00078e0221 */
[----:B------:R-:W-:Y:S01]  /*0920*/  @!P1 STS [R34+0x10], R33 ;  /* 0x0000102122009388 */ /* 0x000fe20000000800 */
[----:B------:R-:W-:Y:S01]  /*0930*/  BAR.SYNC.DEFER_BLOCKING 0x0 ;  /* 0x0000000000007b1d */ /* 0x000fe20000010000 */
[----:B------:R-:W-:-:S05]  /*0940*/  ISETP.NE.AND P1, PT, R32, 0xc, PT ;  /* 0x0000000c2000780c */ /* 0x000fca0003f25270 */
[----:B------:R-:W-:Y:S04]  /*0950*/  SHFL.UP PT, R33, R33, 0x1, RZ ;  /* 0x0420000021217989 */ /* 0x000fe800000e00ff */
[----:B------:R-:W0:Y:S04]  /*0960*/  LDS.128 R8, [UR4+0x10] ;  /* 0x00001004ff087984 */ /* 0x000e280008000c00 */
        /* <DEDUP_REMOVED lines=33> */
[----:B------:R-:W-:Y:S02]  /*0b80*/  ISETP.NE.AND P0, PT, R35, RZ, PT ;  /* 0x000000ff2300720c */ /* 0x000fe40003f05270 */
[----:B------:R-:W-:-:S05]  /*0b90*/  SEL R8, R19, R8, !P1 ;  /* 0x0000000813087207 */ /* 0x000fca0004800000 */
[----:B------:R-:W-:-:S06]  /*0ba0*/  @P2 IMAD.IADD R33, R8, 0x1, R9 ;  /* 0x0000000108212824 */ /* 0x000fcc00078e0209 */
[----:B------:R-:W-:Y:S05]  /*0bb0*/  @P0 BRA `(.L_x_6307) ;  /* 0x0000000c00940947 */ /* 0x000fea0003800000 */
[----:B------:R-:W0:Y:S01]  /*0bc0*/  LDS R12, [UR4+0x40] ;  /* 0x00004004ff0c7984 */ /* 0x000e220008000800 */
[----:B------:R-:W1:Y:S01]  /*0bd0*/  LDC.64 R10, c[0x0][0x398] ;  /* 0x0000e600ff0a7b82 */ /* 0x000e620000000a00 */
[----:B------:R-:W-:Y:S02]  /*0be0*/  IMAD.MOV.U32 R8, RZ, RZ, 0x65 ;  /* 0x00000065ff087424 */ /* 0x000fe400078e00ff */
[----:B------:R-:W-:Y:S02]  /*0bf0*/  IMAD.MOV.U32 R33, RZ, RZ, RZ ;  /* 0x000000ffff217224 */ /* 0x000fe400078e00ff */
[----:B0-----:R-:W-:-:S05]  /*0c00*/  IMAD.IADD R9, R19, 0x1, R12 ;  /* 0x0000000113097824 */ /* 0x001fca00078e020c */
[----:B-1----:R0:W-:Y:S01]  /*0c10*/  ST.E.64.STRONG.GPU desc[UR12][R10.64+0x100], R8 ;  /* 0x000100080a007985 */ /* 0x0021e2000c10fb0c */
[----:B------:R-:W-:Y:S05]  /*0c20*/  BRA `(.L_x_6307) ;  /* 0x0000000c00787947 */ /* 0x000fea0003800000 */
.L_x_6306:
[----:B------:R-:W-:Y:S02]  /*0c30*/  IADD3 R8, PT, PT, R24, R25, R26 ;  /* 0x0000001918087210 */ /* 0x000fe40007ffe01a */
[C---:B------:R-:W-:Y:S02]  /*0c40*/  ISETP.GT.AND P0, PT, R44.reuse, RZ, PT ;  /* 0x000000ff2c00720c */ /* 0x040fe40003f04270 */
[----:B0-----:R-:W-:Y:S02]  /*0c50*/  IADD3 R8, PT, PT, R39, R40, R8 ;  /* 0x0000002827087210 */ /* 0x001fe40007ffe008 */
[----:B------:R-:W-:Y:S02]  /*0c60*/  ISETP.NE.AND P1, PT, R44, 0x1f, PT ;  /* 0x0000001f2c00780c */ /* 0x000fe40003f25270 */
[----:B------:R-:W-:Y:S02]  /*0c70*/  IADD3 R8, PT, PT, R30, R31, R8 ;  /* 0x0000001f1e087210 */ /* 0x000fe40007ffe008 */
[----:B------:R-:W-:-:S02]  /*0c80*/  ISETP.NE.AND P2, PT, R44, RZ, PT ;  /* 0x000000ff2c00720c */ /* 0x000fc40003f45270 */
[----:B------:R-:W-:-:S04]  /*0c90*/  IADD3 R8, PT, PT, R23, R29, R8 ;  /* 0x0000001d17087210 */ /* 0x000fc80007ffe008 */
        /* <DEDUP_REMOVED lines=45> */
[----:B------:R-:W-:Y:S01]  /*0f70*/  IMAD.IADD R14, R14, 0x1, R13 ;  /* 0x000000010e0e7824 */ /* 0x000fe200078e020d */
[----:B------:R-:W0:Y:S02]  /*0f80*/  LDS R11, [UR4+0x40] ;  /* 0x00004004ff0b7984 */ /* 0x000e240008000800 */
        /* <DEDUP_REMOVED lines=18> */
[----:B------:R-:W-:Y:S01]  /*10b0*/  ISETP.GT.U32.AND P0, PT, R35, 0x1f, PT ;  /* 0x0000001f2300780c */ /* 0x000fe20003f04070 */
[C---:B0-----:R-:W-:Y:S01]  /*10c0*/  IMAD.IADD R11, R19.reuse, 0x1, R11 ;  /* 0x00000001130b7824 */ /* 0x041fe200078e020b */
[----:B------:R-:W-:Y:S02]  /*10d0*/  SEL R8, R19, R8, !P1 ;  /* 0x0000000813087207 */ /* 0x000fe40004800000 */
[----:B------:R-:W-:-:S03]  /*10e0*/  ISETP.GE.U32.AND P1, PT, R35, 0x20, PT ;  /* 0x000000202300780c */ /* 0x000fc60003f26070 */
[----:B------:R-:W-:-:S05]  /*10f0*/  IMAD.IADD R8, R8, 0x1, R9 ;  /* 0x0000000108087824 */ /* 0x000fca00078e0209 */
[----:B------:R-:W-:Y:S01]  /*1100*/  SEL R43, R33, R8, !P1 ;  /* 0x00000008212b7207 */ /* 0x000fe20004800000 */
[----:B------:R-:W-:Y:S06]  /*1110*/  @P0 BRA `(.L_x_6308) ;  /* 0x0000000800140947 */ /* 0x000fec0003800000 */
[----:B------:R-:W0:Y:S01]  /*1120*/  LDC.64 R16, c[0x0][0x398] ;  /* 0x0000e600ff107b82 */ /* 0x000e220000000a00 */
[----:B------:R-:W-:Y:S01]  /*1130*/  ISETP.NE.AND P1, PT, R35, RZ, PT ;  /* 0x000000ff2300720c */ /* 0x000fe20003f25270 */
[----:B------:R-:W-:Y:S01]  /*1140*/  IMAD.U32 R13, RZ, RZ, UR6 ;  /* 0x00000006ff0d7e24 */ /* 0x000fe2000f8e00ff */
[----:B------:R-:W-:-:S05]  /*1150*/  LOP3.LUT R18, RZ, R35, RZ, 0x33, !PT ;  /* 0x00000023ff127212 */ /* 0x000fca00078e33ff */
[----:B------:R-:W-:-:S06]  /*1160*/  VIADD R18, R18, UR6 ;  /* 0x0000000612127c36 */ /* 0x000fcc0008000000 */
        /* <DEDUP_REMOVED lines=11> */
.L_x_6338:
[----:B------:R-:W-:Y:S05]  /*1220*/  @!P0 BRA `(.L_x_6310) ;  /* 0x0000000000248947 */ /* 0x000fea0003800000 */
[----:B------:R-:W-:-:S07]  /*1230*/  IMAD.MOV.U32 R9, RZ, RZ, 0x1de ;  /* 0x000001deff097424 */ /* 0x000fce00078e00ff */
.L_x_6312:
[----:B------:R-:W-:Y:S05]  /*1240*/  NANOSLEEP R9 ;  /* 0x000000090000735d */ /* 0x000fea0003800000 */
[----:B------:R-:W2:Y:S01]  /*1250*/  LD.E.64.STRONG.GPU R14, desc[UR12][R16.64+0x100] ;  /* 0x0001000c100e7980 */ /* 0x000ea2000c10fb00 */
[----:B------:R-:W-:Y:S01]  /*1260*/  UMOV UR5, 0xffffffff ;  /* 0xffffffff00057882 */ /* 0x000fe20000000000 */
[----:B------:R-:W-:Y:S02]  /*1270*/  SHF.R.U32.HI R9, RZ, 0x1, R9 ;  /* 0x00000001ff097819 */ /* 0x000fe40000011609 */
[----:B--2---:R-:W-:Y:S01]  /*1280*/  ISETP.NE.AND P0, PT, R14, 0x63, PT ;  /* 0x000000630e00780c */ /* 0x004fe20003f05270 */
[----:B------:R-:W-:-:S12]  /*1290*/  BRA.DIV UR5, `(.L_x_6311) ;  /* 0x0000003205787947 */ /* 0x000fd8000b800000 */
[----:B------:R-:W-:-:S13]  /*12a0*/  VOTE.ANY P0, !P0 ;  /* 0x0000000000ff7806 */ /* 0x000fda0004000100 */
.L_x_6341:
[----:B------:R-:W-:Y:S05]  /*12b0*/  @P0 BRA `(.L_x_6312) ;  /* 0xfffffffc00e00947 */ /* 0x000fea000383ffff */
.L_x_6310:
        /* <DEDUP_REMOVED lines=16> */
[-C--:B------:R-:W-:Y:S02]  /*13c0*/  ISETP.GT.AND P2, PT, R34, R38.reuse, PT ;  /* 0x000000262200720c */ /* 0x080fe40003f44270 */
[----:B-1----:R-:W-:Y:S02]  /*13d0*/  SEL R16, R16, RZ, !P0 ;  /* 0x000000ff10107207 */ /* 0x002fe40004000000 */
[----:B------:R-:W-:-:S03]  /*13e0*/  ISETP.GT.AND P0, PT, R33, R38, PT ;  /* 0x000000262100720c */ /* 0x000fc60003f04270 */
[----:B------:R-:W-:-:S05]  /*13f0*/  IMAD.IADD R17, R16, 0x1, R15 ;  /* 0x0000000110117824 */ /* 0x000fca00078e020f */
[----:B------:R-:W1:Y:S02]  /*1400*/  SHFL.DOWN PT, R16, R17, 0x2, R38 ;  /* 0x0840000011107989 */ /* 0x000e6400000e0026 */
[----:B-1----:R-:W-:Y:S02]  /*1410*/  SEL R16, R16, RZ, !P0 ;  /* 0x000000ff10107207 */ /* 0x002fe40004000000 */
[----:B------:R-:W-:-:S03]  /*1420*/  ISETP.GT.AND P0, PT, R32, R38, PT ;  /* 0x000000262000720c */ /* 0x000fc60003f04270 */
[----:B------:R-:W-:-:S05]  /*1430*/  IMAD.IADD R35, R17, 0x1, R16 ;  /* 0x0000000111237824 */ /* 0x000fca00078e0210 */
[----:B------:R-:W1:Y:S02]  /*1440*/  SHFL.DOWN PT, R16, R35, 0x4, R38 ;  /* 0x0880000023107989 */ /* 0x000e6400000e0026 */
[----:B-1----:R-:W-:Y:S02]  /*1450*/  SEL R16, R16, RZ, !P0 ;  /* 0x000000ff10107207 */ /* 0x002fe40004000000 */
[----:B------:R-:W-:-:S03]  /*1460*/  ISETP.GT.AND P0, PT, R19, R38, PT ;  /* 0x000000261300720c */ /* 0x000fc60003f04270 */
[----:B------:R-:W-:Y:S01]  /*1470*/  IMAD.IADD R37, R35, 0x1, R16 ;  /* 0x0000000123257824 */ /* 0x000fe200078e0210 */
[----:B0-----:R-:W-:-:S04]  /*1480*/  IADD3 R35, P3, PT, R8, 0x100, RZ ;  /* 0x0000010008237810 */ /* 0x001fc80007f7e0ff */
        /* <DEDUP_REMOVED lines=9> */
.L_x_6350:
[----:B------:R-:W-:Y:S05]  /*1520*/  @!P0 BRA `(.L_x_6314) ;  /* 0x0000000000d48947 */ /* 0x000fea0003800000 */
[----:B------:R-:W-:-:S07]  /*1530*/  IMAD.MOV.U32 R38, RZ, RZ, 0x1de ;  /* 0x000001deff267424 */ /* 0x000fce00078e00ff */
.L_x_6320:
        /* <DEDUP_REMOVED lines=10> */
.L_x_6353:
[----:B------:R-:W-:Y:S05]  /*15e0*/  @!P0 BRA `(.L_x_6316) ;  /* 0x0000000000248947 */ /* 0x000fea0003800000 */
[----:B------:R-:W-:-:S07]  /*15f0*/  IMAD.MOV.U32 R9, RZ, RZ, R38 ;  /* 0x000000ffff097224 */ /* 0x000fce00078e0026 */
.L_x_6318:
[----:B------:R-:W-:Y:S05]  /*1600*/  NANOSLEEP R9 ;  /* 0x000000090000735d */ /* 0x000fea0003800000 */
[----:B------:R-:W2:Y:S01]  /*1610*/  LD.E.64.STRONG.GPU R14, desc[UR12][R16.64+-0x100] ;  /* 0xffff000c100e7980 */ /* 0x000ea2000c10fb00 */
[----:B------:R-:W-:Y:S01]  /*1620*/  UMOV UR5, 0xffffffff ;  /* 0xffffffff00057882 */ /* 0x000fe20000000000 */
[----:B------:R-:W-:Y:S02]  /*1630*/  SHF.R.U32.HI R9, RZ, 0x1, R9 ;  /* 0x00000001ff097819 */ /* 0x000fe40000011609 */
[----:B--2---:R-:W-:Y:S01]  /*1640*/  ISETP.NE.AND P0, PT, R14, 0x63, PT ;  /* 0x000000630e00780c */ /* 0x004fe20003f05270 */
[----:B------:R-:W-:-:S12]  /*1650*/  BRA.DIV UR5, `(.L_x_6317) ;  /* 0x0000003205d07947 */ /* 0x000fd8000b800000 */
[----:B------:R-:W-:-:S13]  /*1660*/  VOTE.ANY P0, !P0 ;  /* 0x0000000000ff7806 */ /* 0x000fda0004000100 */
.L_x_6356:
[----:B------:R-:W-:Y:S05]  /*1670*/  @P0 BRA `(.L_x_6318) ;  /* 0xfffffffc00e00947 */ /* 0x000fea000383ffff */
.L_x_6316:
        /* <DEDUP_REMOVED lines=31> */
.L_x_6365:
[----:B------:R-:W-:Y:S05]  /*1870*/  @P0 BRA `(.L_x_6320) ;  /* 0xfffffffc00300947 */ /* 0x000fea000383ffff */
.L_x_6314:
        /* <DEDUP_REMOVED lines=15> */
.L_x_6308:
[----:B------:R-:W-:Y:S05]  /*1970*/  WARPSYNC.ALL ;  /* 0x0000000000007948 */ /* 0x000fea0003800000 */
[----:B------:R-:W0:Y:S08]  /*1980*/  S2UR UR7, SR_CgaCtaId ;  /* 0x00000000000779c3 */ /* 0x000e300000008800 */
[----:B------:R-:W-:Y:S06]  /*1990*/  BAR.SYNC.DEFER_BLOCKING 0x0 ;  /* 0x0000000000007b1d */ /* 0x000fec0000010000 */
[----:B------:R-:W-:Y:S01]  /*19a0*/  UMOV UR5, 0x400 ;  /* 0x0000040000057882 */ /* 0x000fe20000000000 */
[----:B-1----:R-:W1:Y:S01]  /*19b0*/  S2R R10, SR_TID.X ;  /* 0x00000000000a7919 */ /* 0x002e620000002100 */
[----:B0-----:R-:W-:-:S09]  /*19c0*/  ULEA UR5, UR7, UR5, 0x18 ;  /* 0x0000000507057291 */ /* 0x001fd2000f8ec0ff */
[----:B------:R-:W0:Y:S01]  /*19d0*/  LDS R9, [UR5+0x54] ;  /* 0x00005405ff097984 */ /* 0x000e220008000800 */
[----:B-1----:R-:W-:-:S04]  /*19e0*/  ISETP.NE.AND P0, PT, R10, RZ, PT ;  /* 0x000000ff0a00720c */ /* 0x002fc80003f05270 */
[----:B0-----:R-:W-:-:S05]  /*19f0*/  SEL R9, R9, RZ, P0 ;  /* 0x000000ff09097207 */ /* 0x001fca0000000000 */
[----:B------:R-:W-:-:S07]  /*1a00*/  IMAD.IADD R33, R9, 0x1, R8 ;  /* 0x0000000109217824 */ /* 0x000fce00078e0208 */
.L_x_6307:
[----:B------:R-:W-:Y:S05]  /*1a10*/  BSYNC.RECONVERGENT B0 ;  /* 0x0000000000007941 */ /* 0x000fea0003800200 */
.L_x_6305:
[----:B------:R-:W-:Y:S01]  /*1a20*/  IMAD.IADD R26, R26, 0x1, R33 ;  /* 0x000000011a1a7824 */ /* 0x000fe200078e0221 */
[----:B------:R-:W-:Y:S03]  /*1a30*/  BAR.SYNC.DEFER_BLOCKING 0x0 ;  /* 0x0000000000007b1d */ /* 0x000fe60000010000 */
[----:B------:R-:W-:-:S03]  /*1a40*/  IMAD.IADD R25, R25, 0x1, R26 ;  /* 0x0000000119197824 */ /* 0x000fc600078e021a */
[----:B------:R-:W1:Y:S01]  /*1a50*/  LDCU.64 UR8, c[0x0][0x390] ;  /* 0x00007200ff0877ac */ /* 0x000e620008000a00 */
[----:B------:R-:W-:-:S04]  /*1a60*/  IMAD.IADD R24, R24, 0x1, R25 ;  /* 0x0000000118187824 */ /* 0x000fc800078e0219 */
[----:B------:R-:W-:-:S04]  /*1a70*/  IMAD.IADD R40, R40, 0x1, R24 ;  /* 0x0000000128287824 */ /* 0x000fc800078e0218 */
[----:B0-----:R-:W-:-:S04]  /*1a80*/  IMAD.IADD R8, R39, 0x1, R40 ;  /* 0x0000000127087824 */ /* 0x001fc800078e0228 */
[----:B------:R-:W-:-:S04]  /*1a90*/  IMAD.IADD R31, R31, 0x1, R8 ;  /* 0x000000011f1f7824 */ /* 0x000fc800078e0208 */
[----:B------:R-:W-:Y:S01]  /*1aa0*/  IMAD.IADD R30, R30, 0x1, R31 ;  /* 0x000000011e1e7824 */ /* 0x000fe200078e021f */
[----:B------:R-:W-:Y:S01]  /*1ab0*/  STS [R27], R26 ;  /* 0x0000001a1b007388 */ /* 0x000fe20000000800 */
[----:B-1----:R-:W-:Y:S02]  /*1ac0*/  IADD3 R42, P0, PT, R42, UR8, RZ ;  /* 0x000000082a2a7c10 */ /* 0x002fe4000ff1e0ff */
[----:B------:R-:W-:Y:S01]  /*1ad0*/  IMAD.IADD R10, R29, 0x1, R30 ;  /* 0x000000011d0a7824 */ /* 0x000fe200078e021e */
[----:B------:R-:W-:Y:S01]  /*1ae0*/  STS [R27+0x4], R25 ;  /* 0x000004191b007388 */ /* 0x000fe20000000800 */
[----:B------:R-:W-:Y:S02]  /*1af0*/  IADD3.X R43, PT, PT, R41, UR9, RZ, P0, !PT ;  /* 0x00000009292b7c10 */ /* 0x000fe400087fe4ff */
[----:B------:R-:W-:Y:S01]  /*1b00*/  IMAD.IADD R23, R23, 0x1, R10 ;  /* 0x0000000117177824 */ /* 0x000fe200078e020a */
[----:B------:R-:W-:Y:S03]  /*1b10*/  STS [R27+0x8], R24 ;  /* 0x000008181b007388 */ /* 0x000fe60000000800 */
        /* <DEDUP_REMOVED lines=66> */
.L_x_6304:
[----:B------:R-:W-:-:S04]  /*1f40*/  ISETP.NE.U32.AND P0, PT, RZ, UR7, PT ;  /* 0x00000007ff007c0c */ /* 0x000fc8000bf05070 */
[----:B------:R-:W-:-:S13]  /*1f50*/  ISETP.NE.AND.EX P0, PT, RZ, UR4, PT, P0 ;  /* 0x00000004ff007c0c */ /* 0x000fda000bf05300 */
[----:B------:R-:W-:Y:S05]  /*1f60*/  @!P0 EXIT ;  /* 0x000000000000894d */ /* 0x000fea0003800000 */
[----:B------:R-:W0:Y:S01]  /*1f70*/  S2R R43, SR_TID.X ;  /* 0x00000000002b7919 */ /* 0x000e220000002100 */
[----:B------:R-:W1:Y:S02]  /*1f80*/  LDCU.64 UR4, c[0x0][0x380] ;  /* 0x00007000ff0477ac */ /* 0x000e640008000a00 */
[----:B-1----:R-:W-:-:S06]  /*1f90*/  UIMAD.WIDE UR4, UR6, 0x7b80, UR4 ;  /* 0x00007b80060478a5 */ /* 0x002fcc000f8e0204 */
[----:B------:R-:W-:Y:S02]  /*1fa0*/  IMAD.U32 R4, RZ, RZ, UR4 ;  /* 0x00000004ff047e24 */ /* 0x000fe4000f8e00ff */
[----:B------:R-:W-:Y:S01]  /*1fb0*/  IMAD.U32 R5, RZ, RZ, UR5 ;  /* 0x00000005ff057e24 */ /* 0x000fe2000f8e00ff */
[----:B0-----:R-:W-:-:S04]  /*1fc0*/  LOP3.LUT R28, R43, 0x1f, RZ, 0xc0, !PT ;  /* 0x0000001f2b1c7812 */ /* 0x001fc800078ec0ff */
[----:B------:R-:W2:Y:S01]  /*1fd0*/  LDG.E R4, desc[UR12][R4.64] ;  /* 0x0000000c04047981 */ /* 0x000ea2000c1e1900 */
[----:B------:R-:W-:-:S05]  /*1fe0*/  LOP3.LUT R3, R43, 0x3e0, RZ, 0xc0, !PT ;  /* 0x000003e02b037812 */ /* 0x000fca00078ec0ff */
[----:B------:R-:W-:-:S04]  /*1ff0*/  IMAD R28, R3, 0x13, R28 ;  /* 0x00000013031c7824 */ /* 0x000fc800078e021c */
[C---:B------:R-:W-:Y:S01]  /*2000*/  VIADD R0, R28.reuse, 0x20 ;  /* 0x000000201c007836 */ /* 0x040fe20000000000 */
[C---:B------:R-:W-:Y:S01]  /*2010*/  ISETP.GE.U32.AND P1, PT, R28.reuse, UR7, PT ;  /* 0x000000071c007c0c */ /* 0x040fe2000bf26070 */
[----:B------:R-:W-:-:S03]  /*2020*/  VIADD R6, R28, 0x60 ;  /* 0x000000601c067836 */ /* 0x000fc60000000000 */
[----:B------:R-:W-:Y:S01]  /*2030*/  ISETP.GE.U32.AND P2, PT, R0, UR7, PT ;  /* 0x0000000700007c0c */ /* 0x000fe2000bf46070 */
[C---:B------:R-:W-:Y:S01]  /*2040*/  VIADD R0, R28.reuse, 0x40 ;  /* 0x000000401c007836 */ /* 0x040fe20000000000 */
[----:B------:R-:W-:Y:S02]  /*2050*/  LEA R2, P0, R28, UR4, 0x2 ;  /* 0x000000041c027c11 */ /* 0x000fe4000f8010ff */
[----:B------:R-:W-:Y:S02]  /*2060*/  ISETP.GE.U32.AND P4, PT, R6, UR7, PT ;  /* 0x0000000706007c0c */ /* 0x000fe4000bf86070 */
[----:B------:R-:W-:Y:S01]  /*2070*/  ISETP.GE.U32.AND P3, PT, R0, UR7, PT ;  /* 0x0000000700007c0c */ /* 0x000fe2000bf66070 */
[----:B------:R-:W-:Y:S02]  /*2080*/  VIADD R0, R28, 0x80 ;  /* 0x000000801c007836 */ /* 0x000fe40000000000 */
[----:B------:R-:W-:-:S03]  /*2090*/  IMAD.X R3, RZ, RZ, UR5, P0 ;  /* 0x00000005ff037e24 */ /* 0x000fc600080e06ff */
[----:B------:R-:W-:Y:S02]  /*20a0*/  ISETP.GE.U32.AND P5, PT, R0, UR7, PT ;  /* 0x0000000700007c0c */ /* 0x000fe4000bfa6070 */
[----:B------:R-:W3:Y:S04]  /*20b0*/  @!P1 LDG.E R7, desc[UR12][R2.64] ;  /* 0x0000000c02079981 */ /* 0x000ee8000c1e1900 */
[----:B------:R-:W4:Y:S04]  /*20c0*/  @!P2 LDG.E R8, desc[UR12][R2.64+0x80] ;  /* 0x0000800c0208a981 */ /* 0x000f28000c1e1900 */
[----:B------:R-:W5:Y:S04]  /*20d0*/  @!P4 LDG.E R9, desc[UR12][R2.64+0x180] ;  /* 0x0001800c0209c981 */ /* 0x000f68000c1e1900 */
[----:B------:R-:W5:Y:S04]  /*20e0*/  @!P3 LDG.E R5, desc[UR12][R2.64+0x100] ;  /* 0x0001000c0205b981 */ /* 0x000f68000c1e1900 */
[----:B------:R-:W5:Y:S01]  /*20f0*/  @!P5 LDG.E R11, desc[UR12][R2.64+0x200] ;  /* 0x0002000c020bd981 */ /* 0x000f62000c1e1900 */
[----:B------:R-:W-:-:S02]  /*2100*/  VIADD R6, R28, 0xa0 ;  /* 0x000000a01c067836 */ /* 0x000fc40000000000 */
[C---:B------:R-:W-:Y:S02]  /*2110*/  VIADD R10, R28.reuse, 0xc0 ;  /* 0x000000c01c0a7836 */ /* 0x040fe40000000000 */
[----:B------:R-:W-:Y:S01]  /*2120*/  VIADD R12, R28, 0xe0 ;  /* 0x000000e01c0c7836 */ /* 0x000fe20000000000 */
[----:B------:R-:W-:Y:S01]  /*2130*/  ISETP.GE.U32.AND P6, PT, R6, UR7, PT ;  /* 0x0000000706007c0c */ /* 0x000fe2000bfc6070 */
[----:B------:R-:W-:Y:S01]  /*2140*/  VIADD R41, R28, 0x100 ;  /* 0x000001001c297836 */ /* 0x000fe20000000000 */
[----:B------:R-:W-:-:S11]  /*2150*/  ISETP.GE.U32.AND P0, PT, R10, UR7, PT ;  /* 0x000000070a007c0c */ /* 0x000fd6000bf06070 */
[----:B------:R-:W5:Y:S01]  /*2160*/  @!P6 LDG.E R16, desc[UR12][R2.64+0x280] ;  /* 0x0002800c0210e981 */ /* 0x000f62000c1e1900 */
[----:B--2---:R-:W-:-:S04]  /*2170*/  IMAD.MOV R4, RZ, RZ, -R4 ;  /* 0x000000ffff047224 */ /* 0x004fc800078e0a04 */
[----:B------:R-:W-:-:S04]  /*2180*/  IMAD.MOV.U32 R0, RZ, RZ, R4 ;  /* 0x000000ffff007224 */ /* 0x000fc800078e0004 */
[--C-:B------:R-:W-:Y:S02]  /*2190*/  IMAD.MOV.U32 R6, RZ, RZ, R0.reuse ;  /* 0x000000ffff067224 */ /* 0x100fe400078e0000 */
[----:B------:R-:W-:Y:S02]  /*21a0*/  IMAD.MOV.U32 R10, RZ, RZ, R0 ;  /* 0x000000ffff0a7224 */ /* 0x000fe400078e0000 */
[----:B---3--:R-:W-:Y:S01]  /*21b0*/  @!P1 IMAD.MOV R4, RZ, RZ, -R7 ;  /* 0x000000ffff049224 */ /* 0x008fe200078e0a07 */
[----:B------:R-:W-:Y:S01]  /*21c0*/  ISETP.GE.U32.AND P1, PT, R12, UR7, PT ;  /* 0x000000070c007c0c */ /* 0x000fe2000bf26070 */
[C---:B------:R-:W-:Y:S02]  /*21d0*/  VIADD R12, R28.reuse, 0x140 ;  /* 0x000001401c0c7836 */ /* 0x040fe40000000000 */
[----:B----4-:R-:W-:Y:S01]  /*21e0*/  @!P2 IMAD.MOV R6, RZ, RZ, -R8 ;  /* 0x000000ffff06a224 */ /* 0x010fe200078e0a08 */
[----:B------:R-:W-:Y:S01]  /*21f0*/  ISETP.GE.U32.AND P2, PT, R41, UR7, PT ;  /* 0x0000000729007c0c */ /* 0x000fe2000bf46070 */
[----:B------:R-:W-:-:S02]  /*2200*/  VIADD R7, R28, 0x120 ;  /* 0x000001201c077836 */ /* 0x000fc40000000000 */
[----:B-----5:R-:W-:Y:S02]  /*2210*/  @!P4 IMAD.MOV R10, RZ, RZ, -R9 ;  /* 0x000000ffff0ac224 */ /* 0x020fe400078e0a09 */
[----:B------:R-:W-:Y:S01]  /*2220*/  VIADD R9, R28, 0x160 ;  /* 0x000001601c097836 */ /* 0x000fe20000000000 */
[----:B------:R-:W-:Y:S01]  /*2230*/  ISETP.GE.U32.AND P4, PT, R12, UR7, PT ;  /* 0x000000070c007c0c */ /* 0x000fe2000bf86070 */
[--C-:B------:R-:W-:Y:S02]  /*2240*/  IMAD.MOV.U32 R8, RZ, RZ, R0.reuse ;  /* 0x000000ffff087224 */ /* 0x100fe400078e0000 */
[--C-:B------:R-:W-:Y:S02]  /*2250*/  IMAD.MOV.U32 R12, RZ, RZ, R0.reuse ;  /* 0x000000ffff0c7224 */ /* 0x100fe400078e0000 */
[----:B------:R-:W-:Y:S01]  /*2260*/  @!P3 IMAD.MOV R8, RZ, RZ, -R5 ;  /* 0x000000ffff08b224 */ /* 0x000fe200078e0a05 */
[----:B------:R-:W-:Y:S01]  /*2270*/  ISETP.GE.U32.AND P3, PT, R7, UR7, PT ;  /* 0x0000000707007c0c */ /* 0x000fe2000bf66070 */
[----:B------:R-:W-:Y:S01]  /*2280*/  @!P5 IMAD.MOV R12, RZ, RZ, -R11 ;  /* 0x000000ffff0cd224 */ /* 0x000fe200078e0a0b */
[----:B------:R-:W-:Y:S01]  /*2290*/  ISETP.GE.U32.AND P5, PT, R9, UR7, PT ;  /* 0x0000000709007c0c */ /* 0x000fe2000bfa6070 */
[----:B------:R-:W2:Y:S04]  /*22a0*/  @!P0 LDG.E R5, desc[UR12][R2.64+0x300] ;  /* 0x0003000c02058981 */ /* 0x000ea8000c1e1900 */
[----:B------:R-:W3:Y:S04]  /*22b0*/  @!P1 LDG.E R7, desc[UR12][R2.64+0x380] ;  /* 0x0003800c02079981 */ /* 0x000ee8000c1e1900 */
[----:B------:R-:W4:Y:S04]  /*22c0*/  @!P2 LDG.E R9, desc[UR12][R2.64+0x400] ;  /* 0x0004000c0209a981 */ /* 0x000f28000c1e1900 */
[----:B------:R-:W5:Y:S04]  /*22d0*/  @!P3 LDG.E R11, desc[UR12][R2.64+0x480] ;  /* 0x0004800c020bb981 */ /* 0x000f68000c1e1900 */
[----:B------:R-:W5:Y:S04]  /*22e0*/  @!P4 LDG.E R13, desc[UR12][R2.64+0x500] ;  /* 0x0005000c020dc981 */ /* 0x000f68000c1e1900 */
[----:B------:R-:W5:Y:S01]  /*22f0*/  @!P5 LDG.E R15, desc[UR12][R2.64+0x580] ;  /* 0x0005800c020fd981 */ /* 0x000f62000c1e1900 */
[----:B------:R-:W-:-:S02]  /*2300*/  IMAD.MOV.U32 R14, RZ, RZ, R0 ;  /* 0x000000ffff0e7224 */ /* 0x000fc400078e0000 */
[----:B------:R-:W-:Y:S02]  /*2310*/  @!P6 IMAD.MOV R14, RZ, RZ, -R16 ;  /* 0x000000ffff0ee224 */ /* 0x000fe400078e0a10 */
[--C-:B------:R-:W-:Y:S02]  /*2320*/  IMAD.MOV.U32 R16, RZ, RZ, R0.reuse ;  /* 0x000000ffff107224 */ /* 0x100fe400078e0000 */
[--C-:B------:R-:W-:Y:S02]  /*2330*/  IMAD.MOV.U32 R18, RZ, RZ, R0.reuse ;  /* 0x000000ffff127224 */ /* 0x100fe400078e0000 */
[----:B------:R-:W-:Y:S02]  /*2340*/  IMAD.MOV.U32 R20, RZ, RZ, R0 ;  /* 0x000000ffff147224 */ /* 0x000fe400078e0000 */
[C---:B------:R-:W-:Y:S02]  /*2350*/  VIADD R17, R28.reuse, 0x180 ;  /* 0x000001801c117836 */ /* 0x040fe40000000000 */
[----:B------:R-:W-:-:S02]  /*2360*/  VIADD R19, R28, 0x1a0 ;  /* 0x000001a01c137836 */ /* 0x000fc40000000000 */
[----:B------:R-:W-:Y:S02]  /*2370*/  VIADD R40, R28, 0x240 ;  /* 0x000002401c287836 */ /* 0x000fe40000000000 */
[--C-:B------:R-:W-:Y:S02]  /*2380*/  IMAD.MOV.U32 R22, RZ, RZ, R0.reuse ;  /* 0x000000ffff167224 */ /* 0x100fe400078e0000 */
[--C-:B------:R-:W-:Y:S02]  /*2390*/  IMAD.MOV.U32 R24, RZ, RZ, R0.reuse ;  /* 0x000000ffff187224 */ /* 0x100fe400078e0000 */
[----:B------:R-:W-:Y:S01]  /*23a0*/  IMAD.MOV.U32 R26, RZ, RZ, R0 ;  /* 0x000000ffff1a7224 */ /* 0x000fe200078e0000 */
[----:B------:R-:W-:-:S13]  /*23b0*/  ISETP.GE.U32.AND P6, PT, R17, UR7, PT ;  /* 0x0000000711007c0c */ /* 0x000fda000bfc6070 */
[----:B------:R-:W5:Y:S01]  /*23c0*/  @!P6 LDG.E R17, desc[UR12][R2.64+0x600] ;  /* 0x0006000c0211e981 */ /* 0x000f62000c1e1900 */
[----:B--2---:R-:W-:Y:S02]  /*23d0*/  @!P0 IMAD.MOV R16, RZ, RZ, -R5 ;  /* 0x000000ffff108224 */ /* 0x004fe400078e0a05 */
[C---:B------:R-:W-:Y:S02]  /*23e0*/  VIADD R5, R28.reuse, 0x1c0 ;  /* 0x000001c01c057836 */ /* 0x040fe40000000000 */
[----:B---3--:R-:W-:Y:S02]  /*23f0*/  @!P1 IMAD.MOV R18, RZ, RZ, -R7 ;  /* 0x000000ffff129224 */ /* 0x008fe400078e0a07 */
[C---:B------:R-:W-:Y:S01]  /*2400*/  VIADD R7, R28.reuse, 0x1e0 ;  /* 0x000001e01c077836 */ /* 0x040fe20000000000 */
[----:B------:R-:W-:Y:S01]  /*2410*/  ISETP.GE.U32.AND P1, PT, R5, UR7, PT ;  /* 0x0000000705007c0c */ /* 0x000fe2000bf26070 */
[----:B----4-:R-:W-:Y:S02]  /*2420*/  @!P2 IMAD.MOV R20, RZ, RZ, -R9 ;  /* 0x000000ffff14a224 */ /* 0x010fe400078e0a09 */
[C---:B------:R-:W-:Y:S01]  /*2430*/  VIADD R5, R28.reuse, 0x200 ;  /* 0x000002001c057836 */ /* 0x040fe20000000000 */
[----:B------:R-:W-:Y:S01]  /*2440*/  ISETP.GE.U32.AND P2, PT, R7, UR7, PT ;  /* 0x0000000707007c0c */ /* 0x000fe2000bf46070 */
[----:B------:R-:W-:Y:S01]  /*2450*/  VIADD R7, R28, 0x220 ;  /* 0x000002201c077836 */ /* 0x000fe20000000000 */
[----:B------:R-:W-:Y:S01]  /*2460*/  ISETP.GE.U32.AND P0, PT, R19, UR7, PT ;  /* 0x0000000713007c0c */ /* 0x000fe2000bf06070 */
[----:B-----5:R-:W-:Y:S01]  /*2470*/  @!P3 IMAD.MOV R22, RZ, RZ, -R11 ;  /* 0x000000ffff16b224 */ /* 0x020fe200078e0a0b */
[----:B------:R-:W-:Y:S01]  /*2480*/  ISETP.GE.U32.AND P3, PT, R5, UR7, PT ;  /* 0x0000000705007c0c */ /* 0x000fe2000bf66070 */
[----:B------:R-:W-:Y:S01]  /*2490*/  @!P4 IMAD.MOV R24, RZ, RZ, -R13 ;  /* 0x000000ffff18c224 */ /* 0x000fe200078e0a0d */
[----:B------:R-:W-:Y:S01]  /*24a0*/  ISETP.GE.U32.AND P4, PT, R7, UR7, PT ;  /* 0x0000000707007c0c */ /* 0x000fe2000bf86070 */
[----:B------:R-:W-:Y:S01]  /*24b0*/  @!P5 IMAD.MOV R26, RZ, RZ, -R15 ;  /* 0x000000ffff1ad224 */ /* 0x000fe200078e0a0f */
[----:B------:R-:W-:Y:S01]  /*24c0*/  ISETP.GE.U32.AND P5, PT, R40, UR7, PT ;  /* 0x0000000728007c0c */ /* 0x000fe2000bfa6070 */
[----:B------:R-:W2:Y:S06]  /*24d0*/  @!P1 LDG.E R7, desc[UR12][R2.64+0x700] ;  /* 0x0007000c02079981 */ /* 0x000eac000c1e1900 */
[----:B------:R-:W3:Y:S04]  /*24e0*/  @!P0 LDG.E R5, desc[UR12][R2.64+0x680] ;  /* 0x0006800c02058981 */ /* 0x000ee8000c1e1900 */
[----:B------:R-:W4:Y:S04]  /*24f0*/  @!P2 LDG.E R9, desc[UR12][R2.64+0x780] ;  /* 0x0007800c0209a981 */ /* 0x000f28000c1e1900 */
[----:B------:R-:W5:Y:S04]  /*2500*/  @!P3 LDG.E R11, desc[UR12][R2.64+0x800] ;  /* 0x0008000c020bb981 */ /* 0x000f68000c1e1900 */
[----:B------:R-:W5:Y:S04]  /*2510*/  @!P4 LDG.E R13, desc[UR12][R2.64+0x880] ;  /* 0x0008800c020dc981 */ /* 0x000f68000c1e1900 */
[----:B------:R0:W5:Y:S01]  /*2520*/  @!P5 LDG.E R15, desc[UR12][R2.64+0x900] ;  /* 0x0009000c020fd981 */ /* 0x000162000c1e1900 */
[----:B------:R-:W1:Y:S01]  /*2530*/  S2R R35, SR_LANEID ;  /* 0x0000000000237919 */ /* 0x000e620000000000 */
[----:B------:R-:W1:Y:S01]  /*2540*/  S2UR UR5, SR_CgaCtaId ;  /* 0x00000000000579c3 */ /* 0x000e620000008800 */
[----:B------:R-:W-:Y:S01]  /*2550*/  SHF.R.U32.HI R36, RZ, 0x5, R43 ;  /* 0x00000005ff247819 */ /* 0x000fe2000001162b */
[----:B------:R-:W-:Y:S01]  /*2560*/  UMOV UR4, 0x400 ;  /* 0x0000040000047882 */ /* 0x000fe20000000000 */
[----:B------:R-:W-:-:S02]  /*2570*/  IMAD.MOV.U32 R30, RZ, RZ, R0 ;  /* 0x000000ffff1e7224 */ /* 0x000fc400078e0000 */
[----:B0-----:R-:W-:Y:S02]  /*2580*/  IMAD.MOV.U32 R2, RZ, RZ, R0 ;  /* 0x000000ffff027224 */ /* 0x001fe400078e0000 */
[----:B------:R-:W-:Y:S01]  /*2590*/  @!P6 IMAD.MOV R2, RZ, RZ, -R17 ;  /* 0x000000ffff02e224 */ /* 0x000fe200078e0a11 */
[----:B-1----:R-:W-:Y:S01]  /*25a0*/  ULEA UR4, UR5, UR4, 0x18 ;  /* 0x0000000405047291 */ /* 0x002fe2000f8ec0ff */
[----:B------:R-:W-:-:S05]  /*25b0*/  IMAD R27, R36, 0x260, R35 ;  /* 0x00000260241b7824 */ /* 0x000fca00078e0223 */
[----:B------:R-:W-:-:S05]  /*25c0*/  LEA R27, R27, UR4, 0x2 ;  /* 0x000000041b1b7c11 */ /* 0x000fca000f8e10ff */
[----:B------:R0:W-:Y:S04]  /*25d0*/  STS [R27], R4 ;  /* 0x000000041b007388 */ /* 0x0001e80000000800 */
[----:B------:R1:W-:Y:S04]  /*25e0*/  STS [R27+0x80], R6 ;  /* 0x000080061b007388 */ /* 0x0003e80000000800 */
[----:B------:R1:W-:Y:S01]  /*25f0*/  STS [R27+0x100], R8 ;  /* 0x000100081b007388 */ /* 0x0003e20000000800 */
[----:B0-----:R-:W-:-:S03]  /*2600*/  IMAD.MOV.U32 R4, RZ, RZ, R0 ;  /* 0x000000ffff047224 */ /* 0x001fc600078e0000 */
[----:B------:R0:W-:Y:S01]  /*2610*/  STS [R27+0x180], R10 ;  /* 0x0001800a1b007388 */ /* 0x0001e20000000800 */
[----:B-1----:R-:W-:-:S03]  /*2620*/  IMAD.MOV.U32 R6, RZ, RZ, R0 ;  /* 0x000000ffff067224 */ /* 0x002fc600078e0000 */
[----:B------:R1:W-:Y:S01]  /*2630*/  STS [R27+0x580], R26 ;  /* 0x0005801a1b007388 */ /* 0x0003e20000000800 */
[--C-:B------:R-:W-:Y:S02]  /*2640*/  IMAD.MOV.U32 R8, RZ, RZ, R0.reuse ;  /* 0x000000ffff087224 */ /* 0x100fe400078e0000 */
[----:B0-----:R-:W-:Y:S01]  /*2650*/  IMAD.MOV.U32 R10, RZ, RZ, R0 ;  /* 0x000000ffff0a7224 */ /* 0x001fe200078e0000 */
[----:B------:R0:W-:Y:S01]  /*2660*/  STS [R27+0x200], R12 ;  /* 0x0002000c1b007388 */ /* 0x0001e20000000800 */
[----:B-1----:R-:W-:-:S03]  /*2670*/  IMAD R26, R35, 0x48, R27 ;  /* 0x00000048231a7824 */ /* 0x002fc600078e021b */
[----:B------:R0:W-:Y:S04]  /*2680*/  STS [R27+0x280], R14 ;  /* 0x0002800e1b007388 */ /* 0x0001e80000000800 */
[----:B------:R0:W-:Y:S04]  /*2690*/  STS [R27+0x300], R16 ;  /* 0x000300101b007388 */ /* 0x0001e80000000800 */
[----:B------:R0:W-:Y:S04]  /*26a0*/  STS [R27+0x380], R18 ;  /* 0x000380121b007388 */ /* 0x0001e80000000800 */
[----:B------:R0:W-:Y:S04]  /*26b0*/  STS [R27+0x400], R20 ;  /* 0x000400141b007388 */ /* 0x0001e80000000800 */
[----:B------:R0:W-:Y:S04]  /*26c0*/  STS [R27+0x480], R22 ;  /* 0x000480161b007388 */ /* 0x0001e80000000800 */
[----:B------:R0:W-:Y:S04]  /*26d0*/  STS [R27+0x500], R24 ;  /* 0x000500181b007388 */ /* 0x0001e80000000800 */
[----:B------:R0:W-:Y:S01]  /*26e0*/  STS [R27+0x600], R2 ;  /* 0x000600021b007388 */ /* 0x0001e20000000800 */
[----:B------:R-:W-:Y:S01]  /*26f0*/  UISETP.NE.AND UP0, UPT, UR6, URZ, UPT ;  /* 0x000000ff0600728c */ /* 0x000fe2000bf05270 */
[----:B--2---:R-:W-:-:S02]  /*2700*/  @!P1 IMAD.MOV R4, RZ, RZ, -R7 ;  /* 0x000000ffff049224 */ /* 0x004fc400078e0a07 */
[----:B---3--:R-:W-:Y:S02]  /*2710*/  @!P0 IMAD.MOV R30, RZ, RZ, -R5 ;  /* 0x000000ffff1e8224 */ /* 0x008fe400078e0a05 */
[----:B----4-:R-:W-:Y:S02]  /*2720*/  @!P2 IMAD.MOV R6, RZ, RZ, -R9 ;  /* 0x000000ffff06a224 */ /* 0x010fe400078e0a09 */
[----:B-----5:R-:W-:Y:S02]  /*2730*/  @!P3 IMAD.MOV R8, RZ, RZ, -R11 ;  /* 0x000000ffff08b224 */ /* 0x020fe400078e0a0b */
[----:B------:R-:W-:Y:S02]  /*2740*/  @!P4 IMAD.MOV R10, RZ, RZ, -R13 ;  /* 0x000000ffff0ac224 */ /* 0x000fe400078e0a0d */
[----:B------:R-:W-:Y:S01]  /*2750*/  @!P5 IMAD.MOV R0, RZ, RZ, -R15 ;  /* 0x000000ffff00d224 */ /* 0x000fe200078e0a0f */
        /* <DEDUP_REMOVED lines=28> */
[----:B0-----:R-:W-:Y:S02]  /*2920*/  IADD3 R8, PT, PT, R23, R24, R25 ;  /* 0x0000001817087210 */ /* 0x001fe40007ffe019 */
[----:B------:R-:W-:Y:S02]  /*2930*/  ISETP.GT.AND P0, PT, R35, RZ, PT ;  /* 0x000000ff2300720c */ /* 0x000fe40003f04270 */
[----:B------:R-:W-:Y:S02]  /*2940*/  IADD3 R8, PT, PT, R33, R34, R8 ;  /* 0x0000002221087210 */ /* 0x000fe40007ffe008 */
[----:B------:R-:W-:Y:S02]  /*2950*/  ISETP.NE.AND P1, PT, R35, 0x1f, PT ;  /* 0x0000001f2300780c */ /* 0x000fe40003f25270 */
[----:B------:R-:W-:Y:S02]  /*2960*/  IADD3 R8, PT, PT, R31, R32, R8 ;  /* 0x000000201f087210 */ /* 0x000fe40007ffe008 */
[----:B------:R-:W-:-:S02]  /*2970*/  ISETP.NE.AND P2, PT, R36, 0xc, PT ;  /* 0x0000000c2400780c */ /* 0x000fc40003f45270 */
[----:B------:R-:W-:Y:S02]  /*2980*/  IADD3 R8, PT, PT, R29, R30, R8 ;  /* 0x0000001e1d087210 */ /* 0x000fe40007ffe008 */
[----:B------:R-:W-:Y:S02]  /*2990*/  ISETP.GE.U32.AND P3, PT, R43, 0x20, PT ;  /* 0x000000202b00780c */ /* 0x000fe40003f66070 */
        /* <DEDUP_REMOVED lines=60> */
[----:B------:R-:W-:Y:S02]  /*2d60*/  ISETP.NE.AND P0, PT, R35, RZ, PT ;  /* 0x000000ff2300720c */ /* 0x000fe40003f05270 */
[----:B------:R-:W-:Y:S01]  /*2d70*/  SEL R8, R18, R8, !P1 ;  /* 0x0000000812087207 */ /* 0x000fe20004800000 */
[----:B------:R-:W-:Y:S01]  /*2d80*/  @!P2 IMAD.IADD R8, R19, 0x1, R18 ;  /* 0x000000011308a824 */ /* 0x000fe200078e0212 */
[----:B------:R-:W-:Y:S02]  /*2d90*/  SEL R9, R37, RZ, P0 ;  /* 0x000000ff25097207 */ /* 0x000fe40000000000 */
[----:B------:R-:W-:-:S03]  /*2da0*/  ISETP.NE.AND P0, PT, R43, RZ, PT ;  /* 0x000000ff2b00720c */ /* 0x000fc60003f05270 */
[----:B------:R-:W-:-:S05]  /*2db0*/  @P3 IMAD.IADD R37, R8, 0x1, R9 ;  /* 0x0000000108253824 */ /* 0x000fca00078e0209 */
[----:B------:R-:W-:Y:S01]  /*2dc0*/  SEL R8, R37, RZ, P0 ;  /* 0x000000ff25087207 */ /* 0x000fe20000000000 */
[----:B------:R-:W-:Y:S06]  /*2dd0*/  BRA `(.L_x_6322) ;  /* 0x0000000c00847947 */ /* 0x000fec0003800000 */
.L_x_6321:
[----:B0-----:R-:W-:Y:S02]  /*2de0*/  IADD3 R8, PT, PT, R23, R24, R25 ;  /* 0x0000001817087210 */ /* 0x001fe40007ffe019 */
[----:B------:R-:W-:Y:S02]  /*2df0*/  ISETP.GT.AND P0, PT, R35, RZ, PT ;  /* 0x000000ff2300720c */ /* 0x000fe40003f04270 */
[----:B------:R-:W-:Y:S02]  /*2e00*/  IADD3 R8, PT, PT, R33, R34, R8 ;  /* 0x0000002221087210 */ /* 0x000fe40007ffe008 */
        /* <DEDUP_REMOVED lines=92> */
.L_x_6368:
[----:B------:R-:W-:Y:S05]  /*33d0*/  @!P0 BRA `(.L_x_6325) ;  /* 0x0000000000248947 */ /* 0x000fea0003800000 */
[----:B------:R-:W-:-:S07]  /*33e0*/  IMAD.MOV.U32 R9, RZ, RZ, 0x1de ;  /* 0x000001deff097424 */ /* 0x000fce00078e00ff */
.L_x_6327:
[----:B------:R-:W-:Y:S05]  /*33f0*/  NANOSLEEP R9 ;  /* 0x000000090000735d */ /* 0x000fea0003800000 */
[----:B------:R-:W2:Y:S01]  /*3400*/  LD.E.64.STRONG.GPU R14, desc[UR12][R16.64+0x100] ;  /* 0x0001000c100e7980 */ /* 0x000ea2000c10fb00 */
[----:B------:R-:W-:Y:S01]  /*3410*/  UMOV UR5, 0xffffffff ;  /* 0xffffffff00057882 */ /* 0x000fe20000000000 */
[----:B------:R-:W-:Y:S02]  /*3420*/  SHF.R.U32.HI R9, RZ, 0x1, R9 ;  /* 0x00000001ff097819 */ /* 0x000fe40000011609 */
[----:B--2---:R-:W-:Y:S01]  /*3430*/  ISETP.NE.AND P0, PT, R14, 0x63, PT ;  /* 0x000000630e00780c */ /* 0x004fe20003f05270 */
[----:B------:R-:W-:-:S12]  /*3440*/  BRA.DIV UR5, `(.L_x_6326) ;  /* 0x0000001a05687947 */ /* 0x000fd8000b800000 */
[----:B------:R-:W-:-:S13]  /*3450*/  VOTE.ANY P0, !P0 ;  /* 0x0000000000ff7806 */ /* 0x000fda0004000100 */
.L_x_6371:
[----:B------:R-:W-:Y:S05]  /*3460*/  @P0 BRA `(.L_x_6327) ;  /* 0xfffffffc00e00947 */ /* 0x000fea000383ffff */
.L_x_6325:
[----:B------:R-:W-:Y:S01]  /*3470*/  UMOV UR5, 0xffffffff ;  /* 0xffffffff00057882 */ /* 0x000fe20000000000 */
[----:B------:R-:W-:Y:S02]  /*3480*/  ISETP.NE.AND P2, PT, R14, 0x65, PT ;  /* 0x000000650e00780c */ /* 0x000fe40003f45270 */
[----:B------:R-:W-:Y:S11]  /*3490*/  BRA.DIV UR5, `(.L_x_6328) ;  /* 0x0000001a05747947 */ /* 0x000ff6000b800000 */
        /* <DEDUP_REMOVED lines=25> */
[----:B------:R-:W1:Y:S01]  /*3630*/  SHFL.DOWN PT, R16, R37, 0x8, R38 ;  /* 0x0900000025107989 */ /* 0x000e6200000e0026 */
[----:B0-----:R-:W-:Y:S02]  /*3640*/  IADD3 R36, P3, PT, R8, 0x100, RZ ;  /* 0x0000010008247810 */ /* 0x001fe40007f7e0ff */
[----:B-1----:R-:W-:Y:S02]  /*3650*/  SEL R16, R16, RZ, !P0 ;  /* 0x000000ff10107207 */ /* 0x002fe40004000000 */
[----:B------:R-:W-:-:S03]  /*3660*/  ISETP.NE.AND P0, PT, R14, 0x65, PT ;  /* 0x000000650e00780c */ /* 0x000fc60003f05270 */
[----:B------:R-:W-:Y:S02]  /*3670*/  IMAD.IADD R17, R37, 0x1, R16 ;  /* 0x0000000125117824 */ /* 0x000fe400078e0210 */
[----:B------:R-:W-:-:S03]  /*3680*/  IMAD.X R37, RZ, RZ, R9, P3 ;  /* 0x000000ffff257224 */ /* 0x000fc600018e0609 */
[----:B------:R-:W0:Y:S05]  /*3690*/  SHFL.DOWN PT, R16, R17, 0x10, R38 ;  /* 0x0a00000011107989 */ /* 0x000e2a00000e0026 */
[----:B------:R-:W-:Y:S02]  /*36a0*/  VOTE.ALL P0, P0 ;  /* 0x0000000000ff7806 */ /* 0x000fe40000000000 */
[----:B0-----:R-:W-:-:S05]  /*36b0*/  SEL R16, R16, RZ, !P2 ;  /* 0x000000ff10107207 */ /* 0x001fca0005000000 */
[----:B------:R-:W-:-:S07]  /*36c0*/  IMAD.IADD R19, R17, 0x1, R16 ;  /* 0x0000000111137824 */ /* 0x000fce00078e0210 */
.L_x_6380:
[----:B------:R-:W-:Y:S05]  /*36d0*/  @!P0 BRA `(.L_x_6329) ;  /* 0x0000000000e48947 */ /* 0x000fea0003800000 */
[----:B------:R-:W-:-:S07]  /*36e0*/  IMAD.MOV.U32 R38, RZ, RZ, 0x1de ;  /* 0x000001deff267424 */ /* 0x000fce00078e00ff */
.L_x_6335:
        /* <DEDUP_REMOVED lines=10> */
.L_x_6383:
[----:B------:R-:W-:Y:S05]  /*3790*/  @!P0 BRA `(.L_x_6331) ;  /* 0x0000000000248947 */ /* 0x000fea0003800000 */
[----:B------:R-:W-:-:S07]  /*37a0*/  IMAD.MOV.U32 R9, RZ, RZ, R38 ;  /* 0x000000ffff097224 */ /* 0x000fce00078e0026 */
.L_x_6333:
[----:B------:R-:W-:Y:S05]  /*37b0*/  NANOSLEEP R9 ;  /* 0x000000090000735d */ /* 0x000fea0003800000 */
[----:B------:R-:W2:Y:S01]  /*37c0*/  LD.E.64.STRONG.GPU R14, desc[UR12][R16.64+-0x100] ;  /* 0xffff000c100e7980 */ /* 0x000ea2000c10fb00 */
[----:B------:R-:W-:Y:S01]  /*37d0*/  UMOV UR5, 0xffffffff ;  /* 0xffffffff00057882 */ /* 0x000fe20000000000 */
[----:B------:R-:W-:Y:S02]  /*37e0*/  SHF.R.U32.HI R9, RZ, 0x1, R9 ;  /* 0x00000001ff097819 */ /* 0x000fe40000011609 */
[----:B--2---:R-:W-:Y:S01]  /*37f0*/  ISETP.NE.AND P0, PT, R14, 0x63, PT ;  /* 0x000000630e00780c */ /* 0x004fe20003f05270 */
[----:B------:R-:W-:-:S12]  /*3800*/  BRA.DIV UR5, `(.L_x_6332) ;  /* 0x0000001a05c07947 */ /* 0x000fd8000b800000 */
[----:B------:R-:W-:-:S13]  /*3810*/  VOTE.ANY P0, !P0 ;  /* 0x0000000000ff7806 */ /* 0x000fda0004000100 */
.L_x_6386:
[----:B------:R-:W-:Y:S05]  /*3820*/  @P0 BRA `(.L_x_6333) ;  /* 0xfffffffc00e00947 */ /* 0x000fea000383ffff */
.L_x_6331:
        /* <DEDUP_REMOVED lines=8> */
[----:B------:R-:W-:-:S05]  /*38b0*/  VIADD R8, R35, 0x2 ;  /* 0x0000000223087836 */ /* 0x000fca0000000000 */
[----:B------:R-:W0:Y:S02]  /*38c0*/  POPC R9, R9 ;  /* 0x0000000900097309 */ /* 0x000e240000000000 */
[----:B0-----:R-:W0:Y:S01]  /*38d0*/  SHFL.DOWN PT, R16, R15, 0x1, R9 ;  /* 0x082000000f107989 */ /* 0x001e2200000e0009 */
[----:B------:R-:W-:-:S04]  /*38e0*/  ISETP.GE.AND P0, PT, R35, R9, PT ;  /* 0x000000092300720c */ /* 0x000fc80003f06270 */
        /* <DEDUP_REMOVED lines=23> */
.L_x_6395:
[----:B------:R-:W-:Y:S05]  /*3a60*/  @P0 BRA `(.L_x_6335) ;  /* 0xfffffffc00200947 */ /* 0x000fea000383ffff */
.L_x_6329:
        /* <DEDUP_REMOVED lines=15> */
.L_x_6323:
[----:B------:R-:W-:Y:S05]  /*3b60*/  WARPSYNC.ALL ;  /* 0x0000000000007948 */ /* 0x000fea0003800000 */
[----:B------:R-:W0:Y:S08]  /*3b70*/  S2UR UR5, SR_CgaCtaId ;  /* 0x00000000000579c3 */ /* 0x000e300000008800 */
[----:B------:R-:W-:Y:S01]  /*3b80*/  BAR.SYNC.DEFER_BLOCKING 0x0 ;  /* 0x0000000000007b1d */ /* 0x000fe20000010000 */
[----:B------:R-:W-:-:S05]  /*3b90*/  ISETP.NE.AND P0, PT, R43, RZ, PT ;  /* 0x000000ff2b00720c */ /* 0x000fca0003f05270 */
[----:B------:R-:W-:Y:S02]  /*3ba0*/  UMOV UR4, 0x400 ;  /* 0x0000040000047882 */ /* 0x000fe40000000000 */
[----:B0-----:R-:W-:-:S09]  /*3bb0*/  ULEA UR4, UR5, UR4, 0x18 ;  /* 0x0000000405047291 */ /* 0x001fd2000f8ec0ff */
[----:B------:R-:W0:Y:S02]  /*3bc0*/  LDS R9, [UR4+0x54] ;  /* 0x00005404ff097984 */ /* 0x000e240008000800 */
[----:B0-----:R-:W-:-:S05]  /*3bd0*/  SEL R9, R9, RZ, P0 ;  /* 0x000000ff09097207 */ /* 0x001fca0000000000 */
[----:B------:R-:W-:-:S07]  /*3be0*/  IMAD.IADD R8, R9, 0x1, R8 ;  /* 0x0000000109087824 */ /* 0x000fce00078e0208 */
.L_x_6322:
[----:B------:R-:W-:Y:S01]  /*3bf0*/  IMAD.IADD R25, R25, 0x1, R8 ;  /* 0x0000000119197824 */ /* 0x000fe200078e0208 */
[----:B------:R-:W-:Y:S01]  /*3c00*/  BAR.SYNC.DEFER_BLOCKING 0x0 ;  /* 0x0000000000007b1d */ /* 0x000fe20000010000 */
[----:B------:R-:W-:Y:S01]  /*3c10*/  ISETP.NE.AND P0, PT, R43, RZ, PT ;  /* 0x000000ff2b00720c */ /* 0x000fe20003f05270 */
[----:B-1----:R-:W-:Y:S02]  /*3c20*/  IMAD.U32 R10, RZ, RZ, UR7 ;  /* 0x00000007ff0a7e24 */ /* 0x002fe4000f8e00ff */
[----:B------:R-:W-:Y:S02]  /*3c30*/  IMAD.IADD R24, R24, 0x1, R25 ;  /* 0x0000000118187824 */ /* 0x000fe400078e0219 */
[----:B------:R-:W0:Y:S02]  /*3c40*/  LDCU.64 UR8, c[0x0][0x390] ;  /* 0x00007200ff0877ac */ /* 0x000e240008000a00 */
[----:B------:R-:W-:-:S04]  /*3c50*/  IMAD.IADD R23, R23, 0x1, R24 ;  /* 0x0000000117177824 */ /* 0x000fc800078e0218 */
[----:B------:R-:W-:-:S04]  /*3c60*/  IMAD.IADD R34, R34, 0x1, R23 ;  /* 0x0000000122227824 */ /* 0x000fc800078e0217 */
[----:B------:R-:W-:-:S04]  /*3c70*/  IMAD.IADD R33, R33, 0x1, R34 ;  /* 0x0000000121217824 */ /* 0x000fc800078e0222 */
[----:B------:R-:W-:-:S04]  /*3c80*/  IMAD.IADD R32, R32, 0x1, R33 ;  /* 0x0000000120207824 */ /* 0x000fc800078e0221 */
[----:B------:R-:W-:Y:S01]  /*3c90*/  IMAD.IADD R31, R31, 0x1, R32 ;  /* 0x000000011f1f7824 */ /* 0x000fe200078e0220 */
[----:B------:R-:W-:Y:S03]  /*3ca0*/  STS [R26], R25 ;  /* 0x000000191a007388 */ /* 0x000fe60000000800 */
        /* <DEDUP_REMOVED lines=27> */
[----:B------:R1:W-:Y:S04]  /*3e60*/  STS [R26+0x40], R3 ;  /* 0x000040031a007388 */ /* 0x0003e80000000800 */
[----:B------:R-:W-:Y:S04]  /*3e70*/  STS [R26+0x44], R9 ;  /* 0x000044091a007388 */ /* 0x000fe80000000800 */
[----:B------:R-:W-:Y:S01]  /*3e80*/  STS [R26+0x48], R11 ;  /* 0x0000480b1a007388 */ /* 0x000fe20000000800 */
[----:B------:R-:W-:-:S03]  /*3e90*/  NOP ;  /* 0x0000000000007918 */ /* 0x000fc60000000000 */
[----:B------:R-:W-:Y:S04]  /*3ea0*/  LDS R33, [R27] ;  /* 0x000000001b217984 */ /* 0x000fe80000000800 */
        /* <DEDUP_REMOVED lines=18> */
[----:B------:R2:W-:Y:S01]  /*3fd0*/  @!P0 STS [UR4+0x7b80], R10 ;  /* 0x007b800aff008988 */ /* 0x0005e20008000804 */
[----:B------:R-:W-:Y:S01]  /*3fe0*/  BAR.SYNC.DEFER_BLOCKING 0x0 ;  /* 0x0000000000007b1d */ /* 0x000fe20000010000 */
[----:B-1----:R-:W-:-:S05]  /*3ff0*/  IADD3 R3, P0, PT, R28, UR10, RZ ;  /* 0x0000000a1c037c10 */ /* 0x002fca000ff1e0ff */
[----:B------:R-:W1:Y:S01]  /*4000*/  S2R R2, SR_TID.X ;  /* 0x0000000000027919 */ /* 0x000e620000002100 */
[----:B------:R-:W3:Y:S01]  /*4010*/  LDS R29, [UR4+0x7b80] ;  /* 0x007b8004ff1d7984 */ /* 0x000ee20008000800 */
[C---:B-1----:R-:W-:Y:S02]  /*4020*/  LOP3.LUT R4, R2.reuse, 0x3e0, RZ, 0xc0, !PT ;  /* 0x000003e002047812 */ /* 0x042fe400078ec0ff */
[----:B------:R-:W-:-:S05]  /*4030*/  LOP3.LUT R2, R2, 0x1f, RZ, 0xc0, !PT ;  /* 0x0000001f02027812 */ /* 0x000fca00078ec0ff */
[----:B------:R-:W-:Y:S02]  /*4040*/  IMAD R6, R4, 0x13, R2 ;  /* 0x0000001304067824 */ /* 0x000fe400078e0202 */
[----:B------:R-:W-:Y:S01]  /*4050*/  IMAD.X R4, RZ, RZ, UR11, P0 ;  /* 0x0000000bff047e24 */ /* 0x000fe200080e06ff */
[C---:B0-----:R-:W-:Y:S01]  /*4060*/  LEA R2, P0, R3.reuse, UR8, 0x2 ;  /* 0x0000000803027c11 */ /* 0x041fe2000f8010ff */
[C---:B------:R-:W-:Y:S02]  /*4070*/  VIADD R8, R6.reuse, 0x20 ;  /* 0x0000002006087836 */ /* 0x040fe40000000000 */
[C---:B--2---:R-:W-:Y:S01]  /*4080*/  VIADD R10, R6.reuse, 0xa0 ;  /* 0x000000a0060a7836 */ /* 0x044fe20000000000 */
[----:B------:R-:W-:Y:S01]  /*4090*/  LEA.HI.X R3, R3, UR9, R4, 0x2, P0 ;  /* 0x0000000903037c11 */ /* 0x000fe200080f1404 */
[----:B------:R-:W-:Y:S01]  /*40a0*/  VIADD R4, R6, 0x40 ;  /* 0x0000004006047836 */ /* 0x000fe20000000000 */
[-C--:B---3--:R-:W-:Y:S02]  /*40b0*/  ISETP.GE.AND P1, PT, R28, R29.reuse, PT ;  /* 0x0000001d1c00720c */ /* 0x088fe40003f26270 */
        /* <DEDUP_REMOVED lines=9> */
[----:B------:R0:W-:Y:S01]  /*4150*/  @!P1 STG.E desc[UR12][R2.64], R33 ;  /* 0x0000002102009986 */ /* 0x0001e2000c10190c */
[-C--:B------:R-:W-:Y:S01]  /*4160*/  ISETP.GE.AND P0, PT, R8, R29.reuse, PT ;  /* 0x0000001d0800720c */ /* 0x080fe20003f06270 */
[----:B------:R-:W-:Y:S01]  /*4170*/  VIADD R8, R6, 0x140 ;  /* 0x0000014006087836 */ /* 0x000fe20000000000 */
[-C--:B------:R-:W-:Y:S01]  /*4180*/  ISETP.GE.AND P1, PT, R4, R29.reuse, PT ;  /* 0x0000001d0400720c */ /* 0x080fe20003f26270 */
[----:B------:R-:W-:Y:S01]  /*4190*/  VIADD R4, R6, 0x120 ;  /* 0x0000012006047836 */ /* 0x000fe20000000000 */
[----:B------:R0:W-:Y:S04]  /*41a0*/  @!P3 STG.E desc[UR12][R2.64+0x100], R37 ;  /* 0x000100250200b986 */ /* 0x0001e8000c10190c */
[----:B------:R0:W-:Y:S01]  /*41b0*/  @!P4 STG.E desc[UR12][R2.64+0x180], R39 ;  /* 0x000180270200c986 */ /* 0x0001e2000c10190c */
[-C--:B------:R-:W-:Y:S01]  /*41c0*/  ISETP.GE.AND P3, PT, R4, R29.reuse, PT ;  /* 0x0000001d0400720c */ /* 0x080fe20003f66270 */
[----:B------:R-:W-:Y:S01]  /*41d0*/  VIADD R4, R6, 0x160 ;  /* 0x0000016006047836 */ /* 0x000fe20000000000 */
[-C--:B------:R-:W-:Y:S01]  /*41e0*/  ISETP.GE.AND P4, PT, R8, R29.reuse, PT ;  /* 0x0000001d0800720c */ /* 0x080fe20003f86270 */
[----:B------:R-:W-:Y:S01]  /*41f0*/  VIADD R8, R6, 0x180 ;  /* 0x0000018006087836 */ /* 0x000fe20000000000 */
[----:B------:R0:W-:Y:S01]  /*4200*/  @!P2 STG.E desc[UR12][R2.64+0x80], R35 ;  /* 0x000080230200a986 */ /* 0x0001e2000c10190c */
[----:B------:R-:W-:-:S03]  /*4210*/  ISETP.GE.AND P2, PT, R41, R29, PT ;  /* 0x0000001d2900720c */ /* 0x000fc60003f46270 */
        /* <DEDUP_REMOVED lines=30> */
.L_x_6309:
[----:B------:R-:W-:Y:S01]  /*4400*/  BSSY B1, `(.L_x_6336) ;  /* 0x0000006000017945 */ /* 0x000fe20003800000 */
[----:B------:R-:W-:Y:S01]  /*4410*/  PLOP3.LUT P0, PT, P0, PT, PT, 0x8, 0x80 ;  /* 0x000000000080781c */ /* 0x000fe2000070e170 */
[----:B------:R-:W-:-:S12]  /*4420*/  IMAD.MOV.U32 R8, RZ, RZ, -0x1 ;  /* 0xffffffffff087424 */ /* 0x000fd800078e00ff */
[----:B------:R-:W-:Y:S05]  /*4430*/  WARPSYNC.COLLECTIVE R8, `(.L_x_6337) ;  /* 0x0000000008087348 */ /* 0x000fea0003c00000 */
[----:B------:R-:W-:Y:S01]  /*4440*/  VOTE.ANY P0, P0 ;  /* 0x0000000000ff7806 */ /* 0x000fe20000000100 */
[----:B------:R-:W-:-:S12]  /*4450*/  ENDCOLLECTIVE ;  /* 0x000000000000791b */ /* 0x000fd80003800000 */
.L_x_6337:
[----:B------:R-:W-:Y:S05]  /*4460*/  BSYNC B1 ;  /* 0x0000000000017941 */ /* 0x000fea0003800000 */
.L_x_6336:
[----:B------:R-:W-:Y:S05]  /*4470*/  BRA `(.L_x_6338) ;  /* 0xffffffcc00687947 */ /* 0x000fea000383ffff */
.L_x_6311:
[----:B------:R-:W-:Y:S01]  /*4480*/  BSSY B1, `(.L_x_6339) ;  /* 0x0000006000017945 */ /* 0x000fe20003800000 */
[----:B------:R-:W-:Y:S01]  /*4490*/  PLOP3.LUT P0, PT, P0, PT, PT, 0x8, 0x80 ;  /* 0x000000000080781c */ /* 0x000fe2000070e170 */
[----:B------:R-:W-:-:S12]  /*44a0*/  IMAD.MOV.U32 R8, RZ, RZ, -0x1 ;  /* 0xffffffffff087424 */ /* 0x000fd800078e00ff */
[----:B------:R-:W-:Y:S05]  /*44b0*/  WARPSYNC.COLLECTIVE R8, `(.L_x_6340) ;  /* 0x0000000008087348 */ /* 0x000fea0003c00000 */
[----:B------:R-:W-:Y:S01]  /*44c0*/  VOTE.ANY P0, P0 ;  /* 0x0000000000ff7806 */ /* 0x000fe20000000100 */
[----:B------:R-:W-:-:S12]  /*44d0*/  ENDCOLLECTIVE ;  /* 0x000000000000791b */ /* 0x000fd80003800000 */
.L_x_6340:
[----:B------:R-:W-:Y:S05]  /*44e0*/  BSYNC B1 ;  /* 0x0000000000017941 */ /* 0x000fea0003800000 */
.L_x_6339:
[----:B------:R-:W-:Y:S05]  /*44f0*/  BRA `(.L_x_6341) ;  /* 0xffffffcc006c7947 */ /* 0x000fea000383ffff */
.L_x_6313:
        /* <DEDUP_REMOVED lines=8> */
.L_x_6343:
[----:B------:R-:W-:Y:S05]  /*4580*/  BSYNC B1 ;  /* 0x0000000000017941 */ /* 0x000fea0003800000 */
.L_x_6342:
[----:B------:R-:W-:Y:S01]  /*4590*/  LOP3.LUT R8, R8, 0x80000000, R45, 0xec, !PT ;  /* 0x8000000008087812 */ /* 0x000fe200078eec2d */
[----:B------:R-:W-:Y:S02]  /*45a0*/  IMAD.MOV.U32 R10, RZ, RZ, 0x1 ;  /* 0x00000001ff0a7424 */ /* 0x000fe400078e00ff */
[----:B------:R-:W-:Y:S02]  /*45b0*/  VIADD R33, R44, 0x2 ;  /* 0x000000022c217836 */ /* 0x000fe40000000000 */
[----:B------:R-:W-:Y:S02]  /*45c0*/  VIADD R9, R8, 0xffffffff ;  /* 0xffffffff08097836 */ /* 0x000fe40000000000 */
[C---:B------:R-:W-:Y:S02]  /*45d0*/  VIADD R32, R44.reuse, 0x4 ;  /* 0x000000042c207836 */ /* 0x040fe40000000000 */
[----:B------:R-:W-:Y:S01]  /*45e0*/  VIADD R19, R44, 0x8 ;  /* 0x000000082c137836 */ /* 0x000fe20000000000 */
[----:B------:R-:W-:Y:S01]  /*45f0*/  LOP3.LUT R38, R8, R9, RZ, 0xc, !PT ;  /* 0x0000000908267212 */ /* 0x000fe200078e0cff */
[----:B------:R-:W-:-:S02]  /*4600*/  IMAD.MOV.U32 R8, RZ, RZ, -0x1 ;  /* 0xffffffffff087424 */ /* 0x000fc400078e00ff */
[----:B------:R-:W-:-:S03]  /*4610*/  VIADD R34, R44, 0x10 ;  /* 0x000000102c227836 */ /* 0x000fc60000000000 */
[----:B------:R-:W0:Y:S02]  /*4620*/  POPC R38, R38 ;  /* 0x0000002600267309 */ /* 0x000e240000000000 */
[----:B0-----:R-:W-:-:S07]  /*4630*/  IMAD.MOV.U32 R9, RZ, RZ, R38 ;  /* 0x000000ffff097224 */ /* 0x001fce00078e0026 */
[----:B------:R-:W-:Y:S05]  /*4640*/  WARPSYNC.COLLECTIVE R8, `(.L_x_6344) ;  /* 0x0000000008087348 */ /* 0x000fea0003c00000 */
[----:B------:R0:W1:Y:S02]  /*4650*/  SHFL.DOWN P2, R16, R15, R10, R9 ;  /* 0x0800000a0f107389 */ /* 0x0000640000040009 */
[----:B01----:R-:W-:Y:S05]  /*4660*/  ENDCOLLECTIVE ;  /* 0x000000000000791b */ /* 0x003fea0003800000 */
.L_x_6344:
        /* <DEDUP_REMOVED lines=8> */
.L_x_6345:
        /* <DEDUP_REMOVED lines=8> */
.L_x_6346:
        /* <DEDUP_REMOVED lines=8> */
.L_x_6347:
        /* <DEDUP_REMOVED lines=8> */
.L_x_6348:
[----:B------:R-:W0:Y:S01]  /*4870*/  LDC.64 R8, c[0x0][0x398] ;  /* 0x0000e600ff087b82 */ /* 0x000e220000000a00 */
[----:B------:R-:W-:-:S04]  /*4880*/  ISETP.GT.AND P2, PT, R34, R38, PT ;  /* 0x000000262200720c */ /* 0x000fc80003f44270 */
[----:B------:R-:W-:-:S05]  /*4890*/  SEL R16, R16, RZ, !P2 ;  /* 0x000000ff10107207 */ /* 0x000fca0005000000 */
[----:B------:R-:W-:Y:S01]  /*48a0*/  IMAD.IADD R36, R17, 0x1, R16 ;  /* 0x0000000111247824 */ /* 0x000fe200078e0210 */
[----:B0-----:R-:W-:Y:S01]  /*48b0*/  IADD3 R35, P2, PT, R8, 0x100, RZ ;  /* 0x0000010008237810 */ /* 0x001fe20007f5e0ff */
[----:B------:R-:W-:-:S04]  /*48c0*/  IMAD.MOV.U32 R8, RZ, RZ, -0x1 ;  /* 0xffffffffff087424 */ /* 0x000fc800078e00ff */
[----:B------:R-:W-:-:S08]  /*48d0*/  IMAD.X R37, RZ, RZ, R9, P2 ;  /* 0x000000ffff257224 */ /* 0x000fd000010e0609 */
[----:B------:R-:W-:Y:S05]  /*48e0*/  WARPSYNC.COLLECTIVE R8, `(.L_x_6349) ;  /* 0x0000000008087348 */ /* 0x000fea0003c00000 */
[----:B------:R-:W-:Y:S01]  /*48f0*/  VOTE.ALL P0, P0 ;  /* 0x0000000000ff7806 */ /* 0x000fe20000000000 */
[----:B------:R-:W-:-:S12]  /*4900*/  ENDCOLLECTIVE ;  /* 0x000000000000791b */ /* 0x000fd80003800000 */
.L_x_6349:
[----:B------:R-:W-:Y:S05]  /*4910*/  BRA `(.L_x_6350) ;  /* 0xffffffcc00007947 */ /* 0x000fea000383ffff */
.L_x_6315:
[----:B------:R-:W-:Y:S01]  /*4920*/  BSSY B1, `(.L_x_6351) ;  /* 0x0000006000017945 */ /* 0x000fe20003800000 */
[----:B------:R-:W-:Y:S01]  /*4930*/  PLOP3.LUT P0, PT, P0, PT, PT, 0x8, 0x80 ;  /* 0x000000000080781c */ /* 0x000fe2000070e170 */
[----:B------:R-:W-:-:S12]  /*4940*/  IMAD.MOV.U32 R8, RZ, RZ, -0x1 ;  /* 0xffffffffff087424 */ /* 0x000fd800078e00ff */
[----:B------:R-:W-:Y:S05]  /*4950*/  WARPSYNC.COLLECTIVE R8, `(.L_x_6352) ;  /* 0x0000000008087348 */ /* 0x000fea0003c00000 */
[----:B------:R-:W-:Y:S01]  /*4960*/  VOTE.ANY P0, P0 ;  /* 0x0000000000ff7806 */ /* 0x000fe20000000100 */
[----:B------:R-:W-:-:S12]  /*4970*/  ENDCOLLECTIVE ;  /* 0x000000000000791b */ /* 0x000fd80003800000 */
.L_x_6352:
[----:B------:R-:W-:Y:S05]  /*4980*/  BSYNC B1 ;  /* 0x0000000000017941 */ /* 0x000fea0003800000 */
.L_x_6351:
[----:B------:R-:W-:Y:S05]  /*4990*/  BRA `(.L_x_6353) ;  /* 0xffffffcc00107947 */ /* 0x000fea000383ffff */
.L_x_6317:
[----:B------:R-:W-:Y:S01]  /*49a0*/  BSSY B1, `(.L_x_6354) ;  /* 0x0000006000017945 */ /* 0x000fe20003800000 */
[----:B------:R-:W-:Y:S01]  /*49b0*/  PLOP3.LUT P0, PT, P0, PT, PT, 0x8, 0x80 ;  /* 0x000000000080781c */ /* 0x000fe2000070e170 */
[----:B------:R-:W-:-:S12]  /*49c0*/  IMAD.MOV.U32 R8, RZ, RZ, -0x1 ;  /* 0xffffffffff087424 */ /* 0x000fd800078e00ff */
[----:B------:R-:W-:Y:S05]  /*49d0*/  WARPSYNC.COLLECTIVE R8, `(.L_x_6355) ;  /* 0x0000000008087348 */ /* 0x000fea0003c00000 */
[----:B------:R-:W-:Y:S01]  /*49e0*/  VOTE.ANY P0, P0 ;  /* 0x0000000000ff7806 */ /* 0x000fe20000000100 */
[----:B------:R-:W-:-:S12]  /*49f0*/  ENDCOLLECTIVE ;  /* 0x000000000000791b */ /* 0x000fd80003800000 */
.L_x_6355:
[----:B------:R-:W-:Y:S05]  /*4a00*/  BSYNC B1 ;  /* 0x0000000000017941 */ /* 0x000fea0003800000 */
.L_x_6354:
[----:B------:R-:W-:Y:S05]  /*4a10*/  BRA `(.L_x_6356) ;  /* 0xffffffcc00147947 */ /* 0x000fea000383ffff */
.L_x_6319:
[----:B------:R-:W-:Y:S01]  /*4a20*/  BSSY B1, `(.L_x_6357) ;  /* 0x0000006000017945 */ /* 0x000fe20003800000 */
[----:B------:R-:W-:Y:S01]  /*4a30*/  PLOP3.LUT P2, PT, P0, PT, PT, 0x8, 0x80 ;  /* 0x000000000080781c */ /* 0x000fe2000074e170 */
[----:B------:R-:W-:-:S12]  /*4a40*/  IMAD.MOV.U32 R8, RZ, RZ, -0x1 ;  /* 0xffffffffff087424 */ /* 0x000fd800078e00ff */
[----:B------:R-:W-:Y:S05]  /*4a50*/  WARPSYNC.COLLECTIVE R8, `(.L_x_6358) ;  /* 0x0000000008087348 */ /* 0x000fea0003c00000 */
[----:B------:R-:W-:Y:S01]  /*4a60*/  VOTE.ANY R8, PT, P2 ;  /* 0x0000000000087806 */ /* 0x000fe200010e0100 */
[----:B------:R-:W-:Y:S06]  /*4a70*/  ENDCOLLECTIVE ;  /* 0x000000000000791b */ /* 0x000fec0003800000 */
.L_x_6358:
[----:B------:R-:W-:Y:S05]  /*4a80*/  BSYNC B1 ;  /* 0x0000000000017941 */ /* 0x000fea0003800000 */
.L_x_6357:
        /* <DEDUP_REMOVED lines=10> */
.L_x_6359:
[----:B------:R-:W-:Y:S01]  /*4b30*/  ISETP.GE.AND P0, PT, R44, R9, PT ;  /* 0x000000092c00720c */ /* 0x000fe20003f06270 */
[----:B------:R-:W-:-:S03]  /*4b40*/  IMAD.MOV.U32 R10, RZ, RZ, 0x2 ;  /* 0x00000002ff0a7424 */ /* 0x000fc600078e00ff */
[----:B------:R-:W-:Y:S02]  /*4b50*/  SEL R16, R16, RZ, !P0 ;  /* 0x000000ff10107207 */ /* 0x000fe40004000000 */
[----:B------:R-:W-:-:S03]  /*4b60*/  ISETP.GT.AND P0, PT, R33, R9, PT ;  /* 0x000000092100720c */ /* 0x000fc60003f04270 */
[----:B------:R-:W-:-:S10]  /*4b70*/  IMAD.IADD R15, R16, 0x1, R15 ;  /* 0x00000001100f7824 */ /* 0x000fd400078e020f */
[----:B------:R-:W-:Y:S05]  /*4b80*/  WARPSYNC.COLLECTIVE R8, `(.L_x_6360) ;  /* 0x0000000008087348 */ /* 0x000fea0003c00000 */
[----:B------:R0:W1:Y:S02]  /*4b90*/  SHFL.DOWN P2, R16, R15, R10, R9 ;  /* 0x0800000a0f107389 */ /* 0x0000640000040009 */
[----:B01----:R-:W-:Y:S05]  /*4ba0*/  ENDCOLLECTIVE ;  /* 0x000000000000791b */ /* 0x003fea0003800000 */
.L_x_6360:
[----:B------:R-:W-:Y:S01]  /*4bb0*/  IMAD.MOV.U32 R10, RZ, RZ, 0x4 ;  /* 0x00000004ff0a7424 */ /* 0x000fe200078e00ff */
[----:B------:R-:W-:Y:S02]  /*4bc0*/  SEL R16, R16, RZ, !P0 ;  /* 0x000000ff10107207 */ /* 0x000fe40004000000 */
[----:B------:R-:W-:-:S03]  /*4bd0*/  ISETP.GT.AND P0, PT, R32, R9, PT ;  /* 0x000000092000720c */ /* 0x000fc60003f04270 */
[----:B------:R-:W-:-:S10]  /*4be0*/  IMAD.IADD R15, R15, 0x1, R16 ;  /* 0x000000010f0f7824 */ /* 0x000fd400078e0210 */
[----:B------:R-:W-:Y:S05]  /*4bf0*/  WARPSYNC.COLLECTIVE R8, `(.L_x_6361) ;  /* 0x0000000008087348 */ /* 0x000fea0003c00000 */
[----:B------:R0:W1:Y:S02]  /*4c00*/  SHFL.DOWN P2, R16, R15, R10, R9 ;  /* 0x0800000a0f107389 */ /* 0x0000640000040009 */
[----:B01----:R-:W-:Y:S05]  /*4c10*/  ENDCOLLECTIVE ;  /* 0x000000000000791b */ /* 0x003fea0003800000 */
.L_x_6361:
[----:B------:R-:W-:Y:S01]  /*4c20*/  IMAD.MOV.U32 R10, RZ, RZ, 0x8 ;  /* 0x00000008ff0a7424 */ /* 0x000fe200078e00ff */
[----:B------:R-:W-:Y:S02]  /*4c30*/  SEL R16, R16, RZ, !P0 ;  /* 0x000000ff10107207 */ /* 0x000fe40004000000 */
[----:B------:R-:W-:-:S03]  /*4c40*/  ISETP.GT.AND P0, PT, R19, R9, PT ;  /* 0x000000091300720c */ /* 0x000fc60003f04270 */
[----:B------:R-:W-:-:S10]  /*4c50*/  IMAD.IADD R15, R15, 0x1, R16 ;  /* 0x000000010f0f7824 */ /* 0x000fd400078e0210 */
[----:B------:R-:W-:Y:S05]  /*4c60*/  WARPSYNC.COLLECTIVE R8, `(.L_x_6362) ;  /* 0x0000000008087348 */ /* 0x000fea0003c00000 */
[----:B------:R0:W1:Y:S02]  /*4c70*/  SHFL.DOWN P2, R16, R15, R10, R9 ;  /* 0x0800000a0f107389 */ /* 0x0000640000040009 */
[----:B01----:R-:W-:Y:S05]  /*4c80*/  ENDCOLLECTIVE ;  /* 0x000000000000791b */ /* 0x003fea0003800000 */
.L_x_6362:
[----:B------:R-:W-:Y:S01]  /*4c90*/  IMAD.MOV.U32 R10, RZ, RZ, 0x10 ;  /* 0x00000010ff0a7424 */ /* 0x000fe200078e00ff */
[----:B------:R-:W-:Y:S02]  /*4ca0*/  SEL R16, R16, RZ, !P0 ;  /* 0x000000ff10107207 */ /* 0x000fe40004000000 */
[----:B------:R-:W-:-:S03]  /*4cb0*/  ISETP.GT.AND P0, PT, R34, R9, PT ;  /* 0x000000092200720c */ /* 0x000fc60003f04270 */
[----:B------:R-:W-:-:S10]  /*4cc0*/  IMAD.IADD R15, R15, 0x1, R16 ;  /* 0x000000010f0f7824 */ /* 0x000fd400078e0210 */
[----:B------:R-:W-:Y:S05]  /*4cd0*/  WARPSYNC.COLLECTIVE R8, `(.L_x_6363) ;  /* 0x0000000008087348 */ /* 0x000fea0003c00000 */
[----:B------:R0:W1:Y:S02]  /*4ce0*/  SHFL.DOWN P2, R16, R15, R10, R9 ;  /* 0x0800000a0f107389 */ /* 0x0000640000040009 */
[----:B01----:R-:W-:Y:S05]  /*4cf0*/  ENDCOLLECTIVE ;  /* 0x000000000000791b */ /* 0x003fea0003800000 */
.L_x_6363:
[----:B------:R-:W-:Y:S02]  /*4d00*/  SEL R16, R16, RZ, !P0 ;  /* 0x000000ff10107207 */ /* 0x000fe40004000000 */
[----:B------:R-:W-:Y:S02]  /*4d10*/  ISETP.NE.AND P0, PT, R14, 0x65, PT ;  /* 0x000000650e00780c */ /* 0x000fe40003f05270 */
[----:B------:R-:W-:-:S11]  /*4d20*/  IADD3 R36, PT, PT, R15, R16, R36 ;  /* 0x000000100f247210 */ /* 0x000fd60007ffe024 */
[----:B------:R-:W-:Y:S05]  /*4d30*/  WARPSYNC.COLLECTIVE R8, `(.L_x_6364) ;  /* 0x0000000008087348 */ /* 0x000fea0003c00000 */
[----:B------:R-:W-:Y:S01]  /*4d40*/  VOTE.ALL P0, P0 ;  /* 0x0000000000ff7806 */ /* 0x000fe20000000000 */
[----:B------:R-:W-:-:S12]  /*4d50*/  ENDCOLLECTIVE ;  /* 0x000000000000791b */ /* 0x000fd80003800000 */
.L_x_6364:
[----:B------:R-:W-:Y:S05]  /*4d60*/  BRA `(.L_x_6365) ;  /* 0xffffffc800c07947 */ /* 0x000fea000383ffff */
.L_x_6324:
[----:B------:R-:W-:Y:S01]  /*4d70*/  BSSY B0, `(.L_x_6366) ;  /* 0x0000006000007945 */ /* 0x000fe20003800000 */
[----:B------:R-:W-:Y:S01]  /*4d80*/  PLOP3.LUT P0, PT, P0, PT, PT, 0x8, 0x80 ;  /* 0x000000000080781c */ /* 0x000fe2000070e170 */
[----:B------:R-:W-:-:S12]  /*4d90*/  IMAD.MOV.U32 R8, RZ, RZ, -0x1 ;  /* 0xffffffffff087424 */ /* 0x000fd800078e00ff */
[----:B------:R-:W-:Y:S05]  /*4da0*/  WARPSYNC.COLLECTIVE R8, `(.L_x_6367) ;  /* 0x0000000008087348 */ /* 0x000fea0003c00000 */
[----:B------:R-:W-:Y:S01]  /*4db0*/  VOTE.ANY P0, P0 ;  /* 0x0000000000ff7806 */ /* 0x000fe20000000100 */
[----:B------:R-:W-:-:S12]  /*4dc0*/  ENDCOLLECTIVE ;  /* 0x000000000000791b */ /* 0x000fd80003800000 */
.L_x_6367:
[----:B------:R-:W-:Y:S05]  /*4dd0*/  BSYNC B0 ;  /* 0x0000000000007941 */ /* 0x000fea0003800000 */
.L_x_6366:
[----:B------:R-:W-:Y:S05]  /*4de0*/  BRA `(.L_x_6368) ;  /* 0xffffffe400787947 */ /* 0x000fea000383ffff */
.L_x_6326:
[----:B------:R-:W-:Y:S01]  /*4df0*/  BSSY B0, `(.L_x_6369) ;  /* 0x0000006000007945 */ /* 0x000fe20003800000 */
[----:B------:R-:W-:Y:S01]  /*4e00*/  PLOP3.LUT P0, PT, P0, PT, PT, 0x8, 0x80 ;  /* 0x000000000080781c */ /* 0x000fe2000070e170 */
[----:B------:R-:W-:-:S12]  /*4e10*/  IMAD.MOV.U32 R8, RZ, RZ, -0x1 ;  /* 0xffffffffff087424 */ /* 0x000fd800078e00ff */
[----:B------:R-:W-:Y:S05]  /*4e20*/  WARPSYNC.COLLECTIVE R8, `(.L_x_6370) ;  /* 0x0000000008087348 */ /* 0x000fea0003c00000 */
[----:B------:R-:W-:Y:S01]  /*4e30*/  VOTE.ANY P0, P0 ;  /* 0x0000000000ff7806 */ /* 0x000fe20000000100 */
[----:B------:R-:W-:-:S12]  /*4e40*/  ENDCOLLECTIVE ;  /* 0x000000000000791b */ /* 0x000fd80003800000 */
.L_x_6370:
[----:B------:R-:W-:Y:S05]  /*4e50*/  BSYNC B0 ;  /* 0x0000000000007941 */ /* 0x000fea0003800000 */
.L_x_6369:
[----:B------:R-:W-:Y:S05]  /*4e60*/  BRA `(.L_x_6371) ;  /* 0xffffffe4007c7947 */ /* 0x000fea000383ffff */
.L_x_6328:
        /* <DEDUP_REMOVED lines=8> */
.L_x_6373:
[----:B------:R-:W-:Y:S05]  /*4ef0*/  BSYNC B0 ;  /* 0x0000000000007941 */ /* 0x000fea0003800000 */
.L_x_6372:
[----:B------:R-:W-:Y:S01]  /*4f00*/  LOP3.LUT R8, R8, 0x80000000, R42, 0xec, !PT ;  /* 0x8000000008087812 */ /* 0x000fe200078eec2a */
[----:B------:R-:W-:Y:S02]  /*4f10*/  IMAD.MOV.U32 R10, RZ, RZ, 0x1 ;  /* 0x00000001ff0a7424 */ /* 0x000fe400078e00ff */
[----:B------:R-:W-:Y:S02]  /*4f20*/  VIADD R19, R35, 0x2 ;  /* 0x0000000223137836 */ /* 0x000fe40000000000 */
[----:B------:R-:W-:-:S05]  /*4f30*/  VIADD R9, R8, 0xffffffff ;  /* 0xffffffff08097836 */ /* 0x000fca0000000000 */
[----:B------:R-:W-:Y:S01]  /*4f40*/  LOP3.LUT R38, R8, R9, RZ, 0xc, !PT ;  /* 0x0000000908267212 */ /* 0x000fe200078e0cff */
[----:B------:R-:W-:-:S05]  /*4f50*/  IMAD.MOV.U32 R8, RZ, RZ, -0x1 ;  /* 0xffffffffff087424 */ /* 0x000fca00078e00ff */
[----:B------:R-:W0:Y:S02]  /*4f60*/  POPC R38, R38 ;  /* 0x0000002600267309 */ /* 0x000e240000000000 */
[----:B0-----:R-:W-:Y:S01]  /*4f70*/  IMAD.MOV.U32 R9, RZ, RZ, R38 ;  /* 0x000000ffff097224 */ /* 0x001fe200078e0026 */
[----:B------:R-:W-:-:S13]  /*4f80*/  ISETP.GT.AND P3, PT, R19, R38, PT ;  /* 0x000000261300720c */ /* 0x000fda0003f64270 */
[----:B------:R-:W-:Y:S05]  /*4f90*/  WARPSYNC.COLLECTIVE R8, `(.L_x_6374) ;  /* 0x0000000008087348 */ /* 0x000fea0003c00000 */
[----:B------:R0:W1:Y:S02]  /*4fa0*/  SHFL.DOWN P2, R16, R15, R10, R9 ;  /* 0x0800000a0f107389 */ /* 0x0000640000040009 */
[----:B01----:R-:W-:Y:S05]  /*4fb0*/  ENDCOLLECTIVE ;  /* 0x000000000000791b */ /* 0x003fea0003800000 */
.L_x_6374:
        /* <DEDUP_REMOVED lines=8> */
.L_x_6375:
        /* <DEDUP_REMOVED lines=10> */
.L_x_6376:
        /* <DEDUP_REMOVED lines=9> */
.L_x_6377:
[----:B------:R-:W-:Y:S01]  /*5170*/  IMAD.MOV.U32 R10, RZ, RZ, 0x10 ;  /* 0x00000010ff0a7424 */ /* 0x000fe200078e00ff */
[----:B------:R-:W-:-:S05]  /*5180*/  SEL R16, R16, RZ, !P3 ;  /* 0x000000ff10107207 */ /* 0x000fca0005800000 */
[----:B------:R-:W-:-:S04]  /*5190*/  IMAD.IADD R17, R37, 0x1, R16 ;  /* 0x0000000125117824 */ /* 0x000fc800078e0210 */
[----:B------:R-:W-:-:S07]  /*51a0*/  IMAD.MOV.U32 R15, RZ, RZ, R17 ;  /* 0x000000ffff0f7224 */ /* 0x000fce00078e0011 */
[----:B------:R-:W-:Y:S05]  /*51b0*/  WARPSYNC.COLLECTIVE R8, `(.L_x_6378) ;  /* 0x0000000008087348 */ /* 0x000fea0003c00000 */
[----:B------:R0:W1:Y:S02]  /*51c0*/  SHFL.DOWN P2, R16, R15, R10, R9 ;  /* 0x0800000a0f107389 */ /* 0x0000640000040009 */
[----:B01----:R-:W-:Y:S05]  /*51d0*/  ENDCOLLECTIVE ;  /* 0x000000000000791b */ /* 0x003fea0003800000 */
.L_x_6378:
        /* <DEDUP_REMOVED lines=10> */
.L_x_6379:
[----:B------:R-:W-:Y:S05]  /*5280*/  BRA `(.L_x_6380) ;  /* 0xffffffe400107947 */ /* 0x000fea000383ffff */
.L_x_6330:
[----:B------:R-:W-:Y:S01]  /*5290*/  BSSY B0, `(.L_x_6381) ;  /* 0x0000006000007945 */ /* 0x000fe20003800000 */
[----:B------:R-:W-:Y:S01]  /*52a0*/  PLOP3.LUT P0, PT, P0, PT, PT, 0x8, 0x80 ;  /* 0x000000000080781c */ /* 0x000fe2000070e170 */
[----:B------:R-:W-:-:S12]  /*52b0*/  IMAD.MOV.U32 R8, RZ, RZ, -0x1 ;  /* 0xffffffffff087424 */ /* 0x000fd800078e00ff */
[----:B------:R-:W-:Y:S05]  /*52c0*/  WARPSYNC.COLLECTIVE R8, `(.L_x_6382) ;  /* 0x0000000008087348 */ /* 0x000fea0003c00000 */
[----:B------:R-:W-:Y:S01]  /*52d0*/  VOTE.ANY P0, P0 ;  /* 0x0000000000ff7806 */ /* 0x000fe20000000100 */
[----:B------:R-:W-:-:S12]  /*52e0*/  ENDCOLLECTIVE ;  /* 0x000000000000791b */ /* 0x000fd80003800000 */
.L_x_6382:
[----:B------:R-:W-:Y:S05]  /*52f0*/  BSYNC B0 ;  /* 0x0000000000007941 */ /* 0x000fea0003800000 */
.L_x_6381:
[----:B------:R-:W-:Y:S05]  /*5300*/  BRA `(.L_x_6383) ;  /* 0xffffffe400207947 */ /* 0x000fea000383ffff */
.L_x_6332:
[----:B------:R-:W-:Y:S01]  /*5310*/  BSSY B0, `(.L_x_6384) ;  /* 0x0000006000007945 */ /* 0x000fe20003800000 */
[----:B------:R-:W-:Y:S01]  /*5320*/  PLOP3.LUT P0, PT, P0, PT, PT, 0x8, 0x80 ;  /* 0x000000000080781c */ /* 0x000fe2000070e170 */
[----:B------:R-:W-:-:S12]  /*5330*/  IMAD.MOV.U32 R8, RZ, RZ, -0x1 ;  /* 0xffffffffff087424 */ /* 0x000fd800078e00ff */
[----:B------:R-:W-:Y:S05]  /*5340*/  WARPSYNC.COLLECTIVE R8, `(.L_x_6385) ;  /* 0x0000000008087348 */ /* 0x000fea0003c00000 */
[----:B------:R-:W-:Y:S01]  /*5350*/  VOTE.ANY P0, P0 ;  /* 0x0000000000ff7806 */ /* 0x000fe20000000100 */
[----:B------:R-:W-:-:S12]  /*5360*/  ENDCOLLECTIVE ;  /* 0x000000000000791b */ /* 0x000fd80003800000 */
.L_x_6385:
[----:B------:R-:W-:Y:S05]  /*5370*/  BSYNC B0 ;  /* 0x0000000000007941 */ /* 0x000fea0003800000 */
.L_x_6384:
[----:B------:R-:W-:Y:S05]  /*5380*/  BRA `(.L_x_6386) ;  /* 0xffffffe400247947 */ /* 0x000fea000383ffff */
.L_x_6334:
[----:B------:R-:W-:Y:S01]  /*5390*/  BSSY B0, `(.L_x_6387) ;  /* 0x0000006000007945 */ /* 0x000fe20003800000 */
[----:B------:R-:W-:Y:S01]  /*53a0*/  PLOP3.LUT P2, PT, P0, PT, PT, 0x8, 0x80 ;  /* 0x000000000080781c */ /* 0x000fe2000074e170 */
[----:B------:R-:W-:-:S12]  /*53b0*/  IMAD.MOV.U32 R8, RZ, RZ, -0x1 ;  /* 0xffffffffff087424 */ /* 0x000fd800078e00ff */
[----:B------:R-:W-:Y:S05]  /*53c0*/  WARPSYNC.COLLECTIVE R8, `(.L_x_6388) ;  /* 0x0000000008087348 */ /* 0x000fea0003c00000 */
[----:B------:R-:W-:Y:S01]  /*53d0*/  VOTE.ANY R8, PT, P2 ;  /* 0x0000000000087806 */ /* 0x000fe200010e0100 */
[----:B------:R-:W-:Y:S06]  /*53e0*/  ENDCOLLECTIVE ;  /* 0x000000000000791b */ /* 0x000fec0003800000 */
.L_x_6388:
[----:B------:R-:W-:Y:S05]  /*53f0*/  BSYNC B0 ;  /* 0x0000000000007941 */ /* 0x000fea0003800000 */
.L_x_6387:
        /* <DEDUP_REMOVED lines=10> */
.L_x_6389:
        /* <DEDUP_REMOVED lines=10> */
.L_x_6390:
        /* <DEDUP_REMOVED lines=9> */
.L_x_6391:
[----:B------:R-:W-:Y:S01]  /*55d0*/  IMAD.MOV.U32 R10, RZ, RZ, 0x8 ;  /* 0x00000008ff0a7424 */ /* 0x000fe200078e00ff */
[----:B------:R-:W-:-:S05]  /*55e0*/  SEL R16, R16, RZ, !P0 ;  /* 0x000000ff10107207 */ /* 0x000fca0004000000 */
[----:B------:R-:W-:Y:S02]  /*55f0*/  IMAD.IADD R45, R17, 0x1, R16 ;  /* 0x00000001112d7824 */ /* 0x000fe400078e0210 */
[C---:B------:R-:W-:Y:S02]  /*5600*/  VIADD R16, R35.reuse, 0x8 ;  /* 0x0000000823107836 */ /* 0x040fe40000000000 */
[----:B------:R-:W-:Y:S02]  /*5610*/  IMAD.MOV.U32 R15, RZ, RZ, R45 ;  /* 0x000000ffff0f7224 */ /* 0x000fe400078e002d */
[----:B------:R-:W-:Y:S01]  /*5620*/  VIADD R17, R35, 0x10 ;  /* 0x0000001023117836 */ /* 0x000fe20000000000 */
[----:B------:R-:W-:-:S13]  /*5630*/  ISETP.GT.AND P0, PT, R16, R9, PT ;  /* 0x000000091000720c */ /* 0x000fda0003f04270 */
[----:B------:R-:W-:Y:S05]  /*5640*/  WARPSYNC.COLLECTIVE R8, `(.L_x_6392) ;  /* 0x0000000008087348 */ /* 0x000fea0003c00000 */
[----:B------:R0:W1:Y:S02]  /*5650*/  SHFL.DOWN P2, R16, R15, R10, R9 ;  /* 0x0800000a0f107389 */ /* 0x0000640000040009 */
[----:B01----:R-:W-:Y:S05]  /*5660*/  ENDCOLLECTIVE ;  /* 0x000000000000791b */ /* 0x003fea0003800000 */
.L_x_6392:
        /* <DEDUP_REMOVED lines=8> */
.L_x_6393:
[----:B------:R-:W-:Y:S02]  /*56f0*/  SEL R16, R16, RZ, !P0 ;  /* 0x000000ff10107207 */ /* 0x000fe40004000000 */
[----:B------:R-:W-:Y:S02]  /*5700*/  ISETP.NE.AND P0, PT, R14, 0x65, PT ;  /* 0x000000650e00780c */ /* 0x000fe40003f05270 */
[----:B------:R-:W-:-:S11]  /*5710*/  IADD3 R19, PT, PT, R44, R16, R19 ;  /* 0x000000102c137210 */ /* 0x000fd60007ffe013 */
[----:B------:R-:W-:Y:S05]  /*5720*/  WARPSYNC.COLLECTIVE R8, `(.L_x_6394) ;  /* 0x0000000008087348 */ /* 0x000fea0003c00000 */
[----:B------:R-:W-:Y:S01]  /*5730*/  VOTE.ALL P0, P0 ;  /* 0x0000000000ff7806 */ /* 0x000fe20000000000 */
[----:B------:R-:W-:-:S12]  /*5740*/  ENDCOLLECTIVE ;  /* 0x000000000000791b */ /* 0x000fd80003800000 */
.L_x_6394:
[----:B------:R-:W-:Y:S05]  /*5750*/  BRA `(.L_x_6395) ;  /* 0xffffffe000c07947 */ /* 0x000fea000383ffff */
.L_x_6396:
        /* <DEDUP_REMOVED lines=10> */
.L_x_14388:


//--------------------- .text._ZN3cub18CUB_300001_SM_10006detail4scan16DeviceScanKernelINS2_10policy_hubIiiijN4cuda3std3__44plusIiEEE10Policy1000EN6thrust24THRUST_300001_SM_1000_NS18transform_iteratorINS7_6negateIiEENSD_6detail15normal_iteratorINSD_10device_ptrIiEEEEiiEESL_NS0_13ScanTileStateIiLb1EEES9_NS0_8NullTypeEjiLb0ESP_EEvT0_T1_T2_iT3_T4_T5_ --------------------------
	.section	.text._ZN3cub18CUB_300001_SM_10006detail4scan16DeviceScanKernelINS2_10policy_hubIiiijN4cuda3std3__44plusIiEEE10Policy1000EN6thrust24THRUST_300001_SM_1000_NS18transform_iteratorINS7_6negateIiEENSD_6detail15normal_iteratorINSD_10device_ptrIiEEEEiiEESL_NS0_13ScanTileStateIiLb1EEES9_NS0_8NullTypeEjiLb0ESP_EEvT0_T1_T2_iT3_T4_T5_,"ax",@progbits
	.align	128
        .global         _ZN3cub18CUB_300001_SM_10006detail4scan16DeviceScanKernelINS2_10policy_hubIiiijN4cuda3std3__44plusIiEEE10Policy1000EN6thrust24THRUST_300001_SM_1000_NS18transform_iteratorINS7_6negateIiEENSD_6detail15normal_iteratorINSD_10device_ptrIiEEEEiiEESL_NS0_13ScanTileStateIiLb1EEES9_NS0_8NullTypeEjiLb0ESP_EEvT0_T1_T2_iT3_T4_T5_
        .type           _ZN3cub18CUB_300001_SM_10006detail4scan16DeviceScanKernelINS2_10policy_hubIiiijN4cuda3std3__44plusIiEEE10Policy1000EN6thrust24THRUST_300001_SM_1000_NS18transform_iteratorINS7_6negateIiEENSD_6detail15normal_iteratorINSD_10device_ptrIiEEEEiiEESL_NS0_13ScanTileStateIiLb1EEES9_NS0_8NullTypeEjiLb0ESP_EEvT0_T1_T2_iT3_T4_T5_,@function
        .size           _ZN3cub18CUB_300001_SM_10006detail4scan16DeviceScanKernelINS2_10policy_hubIiiijN4cuda3std3__44plusIiEEE10Policy1000EN6thrust24THRUST_300001_SM_1000_NS18transform_iteratorINS7_6negateIiEENSD_6detail15normal_iteratorINSD_10device_ptrIiEEEEiiEESL_NS0_13ScanTileStateIiLb1EEES9_NS0_8NullTypeEjiLb0ESP_EEvT0_T1_T2_iT3_T4_T5_,(.L_x_14389 - _ZN3cub18CUB_300001_SM_10006detail4scan16DeviceScanKernelINS2_10policy_hubIiiijN4cuda3std3__44plusIiEEE10Policy1000EN6thrust24THRUST_300001_SM_1000_NS18transform_iteratorINS7_6negateIiEENSD_6detail15normal_iteratorINSD_10device_ptrIiEEEEiiEESL_NS0_13ScanTileStateIiLb1EEES9_NS0_8NullTypeEjiLb0ESP_EEvT0_T1_T2_iT3_T4_T5_)
        .other          _ZN3cub18CUB_300001_SM_10006detail4scan16DeviceScanKernelINS2_10policy_hubIiiijN4cuda3std3__44plusIiEEE10Policy1000EN6thrust24THRUST_300001_SM_1000_NS18transform_iteratorINS7_6negateIiEENSD_6detail15normal_iteratorINSD_10device_ptrIiEEEEiiEESL_NS0_13ScanTileStateIiLb1EEES9_NS0_8NullTypeEjiLb0ESP_EEvT0_T1_T2_iT3_T4_T5_,@"STO_CUDA_ENTRY STV_DEFAULT"
_ZN3cub18CUB_300001_SM_10006detail4scan16DeviceScanKernelINS2_10policy_hubIiiijN4cuda3std3__44plusIiEEE10Policy1000EN6thrust24THRUST_300001_SM_1000_NS18transform_iteratorINS7_6negateIiEENSD_6detail15normal_iteratorINSD_10device_ptrIiEEEEiiEESL_NS0_13ScanTileStateIiLb1EEES9_NS0_8NullTypeEjiLb0ESP_EEvT0_T1_T2_iT3_T4_T5_:
.text._ZN3cub18CUB_300001_SM_10006detail4scan16DeviceScanKernelINS2_10policy_hubIiiijN4cuda3std3__44plusIiEEE10Policy1000EN6thrust24THRUST_300001_SM_1000_NS18transform_iteratorINS7_6negateIiEENSD_6detail15normal_iteratorINSD_10device_ptrIiEEEEiiEESL_NS0_13ScanTileStateIiLb1EEES9_NS0_8NullTypeEjiLb0ESP_EEvT0_T1_T2_iT3_T4_T5_:
[----:B------:R-:W-:Y:S08]  /*0000*/  LDC R1, c[0x0][0x37c] ;  /* 0x0000df00ff017b82 */ /* 0x000ff00000000800 */
[----:B------:R-:W0:Y:S01]  /*0010*/  S2UR UR4, SR_CTAID.X ;  /* 0x00000000000479c3 */ /* 0x000e220000002500 */
[----:B------:R-:W1:Y:S01]  /*0020*/  LDCU UR5, c[0x0][0x3a8] ;  /* 0x00007500ff0577ac */ /* 0x000e620008000800 */
[----:B------:R-:W2:Y:S06]  /*0030*/  LDCU.64 UR8, c[0x0][0x358] ;  /* 0x00006b00ff0877ac */ /* 0x000eac0008000a00 */
[----:B------:R-:W0:Y:S02]  /*0040*/  LDC R42, c[0x0][0x3a0] ;  /* 0x0000e800ff2a7b82 */ /* 0x000e240000000800 */
[----:B0-----:R-:W-:-:S04]  /*0050*/  VIADD R42, R42, UR4 ;  /* 0x000000042a2a7c36 */ /* 0x001fc80008000000 */
[----:B------:R-:W-:-:S05]  /*0060*/  IMAD R5, R42, 0x2100, RZ ;  /* 0x000021002a057824 */ /* 0x000fca00078e02ff */
[----:B-1----:R-:W-:-:S04]  /*0070*/  IADD3 R0, PT, PT, -R5, UR5, RZ ;  /* 0x0000000505007c10 */ /* 0x002fc8000fffe1ff */
[----:B------:R-:W-:-:S13]  /*0080*/  ISETP.GE.U32.AND P0, PT, R0, 0x2101, PT ;  /* 0x000021010000780c */ /* 0x000fda0003f06070 */
[----:B--2---:R-:W-:Y:S05]  /*0090*/  @!P0 BRA `(.L_x_6397) ;  /* 0x0000002000508947 */ /* 0x004fea0003800000 */
[----:B------:R-:W0:Y:S01]  /*00a0*/  S2R R16, SR_TID.X ;  /* 0x0000000000107919 */ /* 0x000e220000002100 */
[----:B------:R-:W1:Y:S01]  /*00b0*/  LDCU.64 UR4, c[0x0][0x380] ;  /* 0x00007000ff0477ac */ /* 0x000e620008000a00 */
        /* <DEDUP_REMOVED lines=34> */
[----:B------:R-:W-:Y:S01]  /*02e0*/  UMOV UR4, 0x400 ;  /* 0x0000040000047882 */ /* 0x000fe20000000000 */
[----:B------:R-:W-:Y:S01]  /*02f0*/  ISETP.NE.AND P0, PT, R42, RZ, PT ;  /* 0x000000ff2a00720c */ /* 0x000fe20003f05270 */
[----:B-1----:R-:W-:-:S02]  /*0300*/  ULEA UR4, UR5, UR4, 0x18 ;  /* 0x0000000405047291 */ /* 0x002fc4000f8ec0ff */
[----:B0-----:R-:W-:-:S05]  /*0310*/  IMAD R27, R40, 0x2c0, R39 ;  /* 0x000002c0281b7824 */ /* 0x001fca00078e0227 */
[----:B------:R-:W-:Y:S01]  /*0320*/  LEA R28, R27, UR4, 0x2 ;  /* 0x000000041b1c7c11 */ /* 0x000fe2000f8e10ff */
[----:B------:R-:W-:Y:S01]  /*0330*/  BSSY.RECONVERGENT B0, `(.L_x_6398) ;  /* 0x000018e000007945 */ /* 0x000fe20003800200 */
[----:B--2---:R-:W-:Y:S02]  /*0340*/  IMAD.MOV R27, RZ, RZ, -R4 ;  /* 0x000000ffff1b7224 */ /* 0x004fe400078e0a04 */
[----:B---3--:R-:W-:-:S03]  /*0350*/  IMAD.MOV R5, RZ, RZ, -R5 ;  /* 0x000000ffff057224 */ /* 0x008fc600078e0a05 */
[----:B------:R-:W-:Y:S01]  /*0360*/  STS [R28], R27 ;  /* 0x0000001b1c007388 */ /* 0x000fe20000000800 */
[----:B----4-:R-:W-:-:S03]  /*0370*/  IMAD.MOV R3, RZ, RZ, -R6 ;  /* 0x000000ffff037224 */ /* 0x010fc600078e0a06 */
[----:B------:R0:W-:Y:S01]  /*0380*/  STS [R28+0x80], R5 ;  /* 0x000080051c007388 */ /* 0x0001e20000000800 */
[----:B-----5:R-:W-:Y:S02]  /*0390*/  IMAD.MOV R7, RZ, RZ, -R7 ;  /* 0x000000ffff077224 */ /* 0x020fe400078e0a07 */
[----:B------:R-:W-:Y:S02]  /*03a0*/  IMAD.MOV R9, RZ, RZ, -R9 ;  /* 0x000000ffff097224 */ /* 0x000fe400078e0a09 */
[----:B0-----:R-:W-:Y:S02]  /*03b0*/  IMAD.MOV R5, RZ, RZ, -R12 ;  /* 0x000000ffff057224 */ /* 0x001fe400078e0a0c */
[----:B------:R-:W-:Y:S01]  /*03c0*/  IMAD.MOV R27, RZ, RZ, -R14 ;  /* 0x000000ffff1b7224 */ /* 0x000fe200078e0a0e */
[----:B------:R0:W-:Y:S01]  /*03d0*/  STS [R28+0x100], R3 ;  /* 0x000100031c007388 */ /* 0x0001e20000000800 */
[----:B------:R-:W-:-:S03]  /*03e0*/  IMAD.MOV R17, RZ, RZ, -R17 ;  /* 0x000000ffff117224 */ /* 0x000fc600078e0a11 */
[----:B------:R-:W-:Y:S01]  /*03f0*/  STS [R28+0x180], R7 ;  /* 0x000180071c007388 */ /* 0x000fe20000000800 */
[----:B------:R-:W-:-:S03]  /*0400*/  IMAD.MOV R29, RZ, RZ, -R8 ;  /* 0x000000ffff1d7224 */ /* 0x000fc600078e0a08 */
[----:B------:R-:W-:Y:S01]  /*0410*/  STS [R28+0x280], R9 ;  /* 0x000280091c007388 */ /* 0x000fe20000000800 */
[----:B------:R-:W-:-:S03]  /*0420*/  IMAD.MOV R31, RZ, RZ, -R10 ;  /* 0x000000ffff1f7224 */ /* 0x000fc600078e0a0a */
[----:B------:R-:W-:Y:S01]  /*0430*/  STS [R28+0x400], R5 ;  /* 0x000400051c007388 */ /* 0x000fe20000000800 */
[----:B------:R-:W-:-:S03]  /*0440*/  IMAD.MOV R11, RZ, RZ, -R11 ;  /* 0x000000ffff0b7224 */ /* 0x000fc600078e0a0b */
[----:B------:R-:W-:Y:S01]  /*0450*/  STS [R28+0x500], R27 ;  /* 0x0005001b1c007388 */ /* 0x000fe20000000800 */
[----:B------:R-:W-:-:S03]  /*0460*/  IMAD.MOV R13, RZ, RZ, -R13 ;  /* 0x000000ffff0d7224 */ /* 0x000fc600078e0a0d */
[----:B------:R1:W-:Y:S01]  /*0470*/  STS [R28+0x600], R17 ;  /* 0x000600111c007388 */ /* 0x0003e20000000800 */
[----:B------:R-:W-:Y:S02]  /*0480*/  IMAD.MOV R15, RZ, RZ, -R15 ;  /* 0x000000ffff0f7224 */ /* 0x000fe400078e0a0f */
[----:B0-----:R-:W-:Y:S02]  /*0490*/  IMAD.MOV R3, RZ, RZ, -R18 ;  /* 0x000000ffff037224 */ /* 0x001fe400078e0a12 */
[----:B------:R-:W-:Y:S02]  /*04a0*/  IMAD.MOV R19, RZ, RZ, -R19 ;  /* 0x000000ffff137224 */ /* 0x000fe400078e0a13 */
[----:B-1----:R-:W-:Y:S02]  /*04b0*/  IMAD R17, R39, 0x54, R28 ;  /* 0x0000005427117824 */ /* 0x002fe400078e021c */
[----:B------:R-:W-:Y:S02]  /*04c0*/  IMAD.MOV R7, RZ, RZ, -R20 ;  /* 0x000000ffff077224 */ /* 0x000fe400078e0a14 */
[----:B------:R-:W-:-:S02]  /*04d0*/  IMAD.MOV R21, RZ, RZ, -R21 ;  /* 0x000000ffff157224 */ /* 0x000fc400078e0a15 */
[----:B------:R-:W-:Y:S02]  /*04e0*/  IMAD.MOV R5, RZ, RZ, -R22 ;  /* 0x000000ffff057224 */ /* 0x000fe400078e0a16 */
        /* <DEDUP_REMOVED lines=19> */
[----:B------:R0:W1:Y:S04]  /*0620*/  LDS.64 R36, [R17] ;  /* 0x0000000011247984 */ /* 0x0000680000000a00 */
[----:B------:R0:W2:Y:S04]  /*0630*/  LDS.64 R34, [R17+0x8] ;  /* 0x0000080011227984 */ /* 0x0000a80000000a00 */
[----:B------:R0:W3:Y:S04]  /*0640*/  LDS.64 R32, [R17+0x10] ;  /* 0x0000100011207984 */ /* 0x0000e80000000a00 */
[----:B------:R0:W4:Y:S04]  /*0650*/  LDS.64 R18, [R17+0x18] ;  /* 0x0000180011127984 */ /* 0x0001280000000a00 */
[----:B------:R0:W0:Y:S04]  /*0660*/  LDS.64 R14, [R17+0x20] ;  /* 0x00002000110e7984 */ /* 0x0000280000000a00 */
[----:B------:R0:W0:Y:S04]  /*0670*/  LDS.64 R12, [R17+0x28] ;  /* 0x00002800110c7984 */ /* 0x0000280000000a00 */
[----:B------:R0:W0:Y:S04]  /*0680*/  LDS.64 R10, [R17+0x30] ;  /* 0x00003000110a7984 */ /* 0x0000280000000a00 */
[----:B------:R0:W0:Y:S04]  /*0690*/  LDS.64 R8, [R17+0x38] ;  /* 0x0000380011087984 */ /* 0x0000280000000a00 */
[----:B------:R0:W0:Y:S04]  /*06a0*/  LDS.64 R6, [R17+0x40] ;  /* 0x0000400011067984 */ /* 0x0000280000000a00 */
[----:B------:R0:W0:Y:S04]  /*06b0*/  LDS.64 R4, [R17+0x48] ;  /* 0x0000480011047984 */ /* 0x0000280000000a00 */
[----:B------:R0:W0:Y:S01]  /*06c0*/  LDS.64 R2, [R17+0x50] ;  /* 0x0000500011027984 */ /* 0x0000220000000a00 */
[----:B------:R-:W-:Y:S06]  /*06d0*/  BAR.SYNC.DEFER_BLOCKING 0x0 ;  /* 0x0000000000007b1d */ /* 0x000fec0000010000 */
[----:B-1----:R-:W-:Y:S05]  /*06e0*/  @P0 BRA `(.L_x_6399) ;  /* 0x0000000400440947 */ /* 0x002fea0003800000 */
[----:B0-2---:R-:W-:Y:S02]  /*06f0*/  IADD3 R17, PT, PT, R34, R37, R36 ;  /* 0x0000002522117210 */ /* 0x005fe40007ffe024 */
[C---:B------:R-:W-:Y:S02]  /*0700*/  ISETP.GT.AND P0, PT, R39.reuse, RZ, PT ;  /* 0x000000ff2700720c */ /* 0x040fe40003f04270 */
[----:B---3--:R-:W-:Y:S02]  /*0710*/  IADD3 R17, PT, PT, R32, R35, R17 ;  /* 0x0000002320117210 */ /* 0x008fe40007ffe011 */
[----:B------:R-:W-:Y:S02]  /*0720*/  ISETP.NE.AND P1, PT, R39, 0x1f, PT ;  /* 0x0000001f2700780c */ /* 0x000fe40003f25270 */
[----:B----4-:R-:W-:Y:S02]  /*0730*/  IADD3 R17, PT, PT, R18, R33, R17 ;  /* 0x0000002112117210 */ /* 0x010fe40007ffe011 */
        /* <DEDUP_REMOVED lines=8> */
[----:B------:R-:W-:-:S04]  /*07c0*/  IADD3 R17, PT, PT, R4, R7, R17 ;  /* 0x0000000704117210 */ /* 0x000fc80007ffe011 */
[----:B------:R-:W-:-:S05]  /*07d0*/  IADD3 R20, PT, PT, R2, R5, R17 ;  /* 0x0000000502147210 */ /* 0x000fca0007ffe011 */
        /* <DEDUP_REMOVED lines=24> */
[----:B------:R-:W0:Y:S04]  /*0960*/  SHFL.UP PT, R41, R41, 0x1, RZ ;  /* 0x0420000029297989 */ /* 0x000e2800000e00ff */
[----:B------:R-:W1:Y:S04]  /*0970*/  LDS.128 R20, [UR4+0x10] ;  /* 0x00001004ff147984 */ /* 0x000e680008000c00 */
[----:B------:R-:W2:Y:S04]  /*0980*/  LDS.128 R24, [UR4+0x20] ;  /* 0x00002004ff187984 */ /* 0x000ea80008000c00 */
[----:B------:R-:W3:Y:S01]  /*0990*/  LDS.128 R28, [UR4+0x30] ;  /* 0x00003004ff1c7984 */ /* 0x000ee20008000c00 */
[----:B0-----:R-:W-:Y:S01]  /*09a0*/  SEL R17, R41, RZ, P3 ;  /* 0x000000ff29117207 */ /* 0x001fe20001800000 */
[----:B-1----:R-:W-:-:S04]  /*09b0*/  IMAD.IADD R21, R20, 0x1, R21 ;  /* 0x0000000114157824 */ /* 0x002fc800078e0215 */
[----:B------:R-:W-:Y:S01]  /*09c0*/  IMAD.IADD R22, R22, 0x1, R21 ;  /* 0x0000000116167824 */ /* 0x000fe200078e0215 */
[----:B------:R-:W-:Y:S02]  /*09d0*/  SEL R20, R21, R20, !P0 ;  /* 0x0000001415147207 */ /* 0x000fe40004000000 */
[----:B------:R-:W-:Y:S01]  /*09e0*/  ISETP.NE.AND P0, PT, R40, 0x3, PT ;  /* 0x000000032800780c */ /* 0x000fe20003f05270 */
[----:B------:R-:W-:-:S03]  /*09f0*/  IMAD.IADD R23, R23, 0x1, R22 ;  /* 0x0000000117177824 */ /* 0x000fc600078e0216 */
[----:B------:R-:W-:Y:S01]  /*0a00*/  SEL R20, R22, R20, !P0 ;  /* 0x0000001416147207 */ /* 0x000fe20004000000 */
[----:B--2---:R-:W-:Y:S01]  /*0a10*/  IMAD.IADD R24, R23, 0x1, R24 ;  /* 0x0000000117187824 */ /* 0x004fe200078e0218 */
        /* <DEDUP_REMOVED lines=8> */
[----:B---3--:R-:W-:Y:S01]  /*0aa0*/  IMAD.IADD R28, R27, 0x1, R28 ;  /* 0x000000011b1c7824 */ /* 0x008fe200078e021c */
        /* <DEDUP_REMOVED lines=16> */
[----:B------:R-:W0:Y:S01]  /*0bb0*/  LDC.64 R16, c[0x0][0x398] ;  /* 0x0000e600ff107b82 */ /* 0x000e220000000a00 */
[----:B------:R-:W-:Y:S02]  /*0bc0*/  IMAD.MOV.U32 R30, RZ, RZ, 0x65 ;  /* 0x00000065ff1e7424 */ /* 0x000fe400078e00ff */
[----:B------:R-:W-:-:S03]  /*0bd0*/  IMAD.MOV.U32 R41, RZ, RZ, RZ ;  /* 0x000000ffff297224 */ /* 0x000fc600078e00ff */
[----:B0-----:R0:W-:Y:S01]  /*0be0*/  ST.E.64.STRONG.GPU desc[UR8][R16.64+0x100], R30 ;  /* 0x0001001e10007985 */ /* 0x0011e2000c10fb08 */
[----:B------:R-:W-:Y:S05]  /*0bf0*/  BRA `(.L_x_6400) ;  /* 0x0000001000047947 */ /* 0x000fea0003800000 */
.L_x_6399:
[----:B0-2---:R-:W-:Y:S02]  /*0c00*/  IADD3 R17, PT, PT, R34, R37, R36 ;  /* 0x0000002522117210 */ /* 0x005fe40007ffe024 */
[C---:B------:R-:W-:Y:S02]  /*0c10*/  ISETP.GT.AND P0, PT, R39.reuse, RZ, PT ;  /* 0x000000ff2700720c */ /* 0x040fe40003f04270 */
[----:B---3--:R-:W-:Y:S02]  /*0c20*/  IADD3 R17, PT, PT, R32, R35, R17 ;  /* 0x0000002320117210 */ /* 0x008fe40007ffe011 */
[C---:B------:R-:W-:Y:S02]  /*0c30*/  ISETP.NE.AND P1, PT, R39.reuse, 0x1f, PT ;  /* 0x0000001f2700780c */ /* 0x040fe40003f25270 */
[----:B----4-:R-:W-:Y:S02]  /*0c40*/  IADD3 R17, PT, PT, R18, R33, R17 ;  /* 0x0000002112117210 */ /* 0x010fe40007ffe011 */
[----:B------:R-:W-:-:S02]  /*0c50*/  ISETP.NE.AND P2, PT, R39, RZ, PT ;  /* 0x000000ff2700720c */ /* 0x000fc40003f45270 */
[----:B------:R-:W-:-:S04]  /*0c60*/  IADD3 R17, PT, PT, R14, R19, R17 ;  /* 0x000000130e117210 */ /* 0x000fc80007ffe011 */
        /* <DEDUP_REMOVED lines=46> */
[----:B------:R-:W0:Y:S02]  /*0f50*/  SHFL.UP PT, R23, R41, 0x1, RZ ;  /* 0x0420000029177989 */ /* 0x000e2400000e00ff */
        /* <DEDUP_REMOVED lines=13> */
[----:B0-----:R-:W-:Y:S02]  /*1030*/  SEL R17, R23, RZ, P2 ;  /* 0x000000ff17117207 */ /* 0x001fe40001000000 */
[----:B------:R-:W-:Y:S02]  /*1040*/  SEL R20, R28, R20, !P0 ;  /* 0x000000141c147207 */ /* 0x000fe40004000000 */
[----:B------:R-:W-:-:S04]  /*1050*/  ISETP.NE.AND P0, PT, R40, 0xa, PT ;  /* 0x0000000a2800780c */ /* 0x000fc80003f05270 */
[----:B------:R-:W-:Y:S02]  /*1060*/  SEL R20, R29, R20, !P0 ;  /* 0x000000141d147207 */ /* 0x000fe40004000000 */
[----:B------:R-:W-:Y:S02]  /*1070*/  ISETP.GT.U32.AND P0, PT, R16, 0x1f, PT ;  /* 0x0000001f1000780c */ /* 0x000fe40003f04070 */
        /* <DEDUP_REMOVED lines=20> */
.L_x_6431:
[----:B------:R-:W-:Y:S05]  /*11c0*/  @!P0 BRA `(.L_x_6403) ;  /* 0x0000000000748947 */ /* 0x000fea0003800000 */
[----:B------:R-:W-:-:S07]  /*11d0*/  IMAD.MOV.U32 R22, RZ, RZ, 0x3b8 ;  /* 0x000003b8ff167424 */ /* 0x000fce00078e00ff */
.L_x_6405:
        /* <DEDUP_REMOVED lines=27> */
.L_x_6434:
[----:B------:R-:W-:Y:S05]  /*1390*/  @P0 BRA `(.L_x_6405) ;  /* 0xfffffffc00900947 */ /* 0x000fea000383ffff */
.L_x_6403:
        /* <DEDUP_REMOVED lines=38> */
.L_x_6443:
[----:B------:R-:W-:Y:S05]  /*1600*/  @!P0 BRA `(.L_x_6407) ;  /* 0x00000004001c8947 */ /* 0x000fea0003800000 */
[----:B------:R-:W-:-:S07]  /*1610*/  IMAD.MOV.U32 R47, RZ, RZ, 0x3b8 ;  /* 0x000003b8ff2f7424 */ /* 0x000fce00078e00ff */
.L_x_6413:
        /* <DEDUP_REMOVED lines=8> */
.L_x_6446:
[----:B------:R-:W-:Y:S05]  /*16a0*/  @!P0 BRA `(.L_x_6409) ;  /* 0x0000000000748947 */ /* 0x000fea0003800000 */
[----:B------:R-:W-:-:S07]  /*16b0*/  IMAD.MOV.U32 R22, RZ, RZ, R47 ;  /* 0x000000ffff167224 */ /* 0x000fce00078e002f */
.L_x_6411:
        /* <DEDUP_REMOVED lines=27> */
.L_x_6449:
[----:B------:R-:W-:Y:S05]  /*1870*/  @P0 BRA `(.L_x_6411) ;  /* 0xfffffffc00900947 */ /* 0x000fea000383ffff */
.L_x_6409:
        /* <DEDUP_REMOVED lines=31> */
.L_x_6458:
[----:B------:R-:W-:Y:S05]  /*1a70*/  @P0 BRA `(.L_x_6413) ;  /* 0xfffffff800e80947 */ /* 0x000fea000383ffff */
.L_x_6407:
        /* <DEDUP_REMOVED lines=15> */
.L_x_6401:
[----:B------:R-:W-:Y:S05]  /*1b70*/  WARPSYNC.ALL ;  /* 0x0000000000007948 */ /* 0x000fea0003800000 */
[----:B------:R-:W0:Y:S08]  /*1b80*/  S2UR UR6, SR_CgaCtaId ;  /* 0x00000000000679c3 */ /* 0x000e300000008800 */
[----:B------:R-:W-:Y:S06]  /*1b90*/  BAR.SYNC.DEFER_BLOCKING 0x0 ;  /* 0x0000000000007b1d */ /* 0x000fec0000010000 */
[----:B------:R-:W-:Y:S01]  /*1ba0*/  UMOV UR5, 0x400 ;  /* 0x0000040000057882 */ /* 0x000fe20000000000 */
[----:B------:R-:W2:Y:S01]  /*1bb0*/  S2R R17, SR_TID.X ;  /* 0x0000000000117919 */ /* 0x000ea20000002100 */
[----:B0-----:R-:W-:-:S09]  /*1bc0*/  ULEA UR5, UR6, UR5, 0x18 ;  /* 0x0000000506057291 */ /* 0x001fd2000f8ec0ff */
[----:B-1----:R-:W0:Y:S01]  /*1bd0*/  LDS R16, [UR5+0x4c] ;  /* 0x00004c05ff107984 */ /* 0x002e220008000800 */
[----:B--2---:R-:W-:-:S04]  /*1be0*/  ISETP.NE.AND P0, PT, R17, RZ, PT ;  /* 0x000000ff1100720c */ /* 0x004fc80003f05270 */
[----:B0-----:R-:W-:-:S05]  /*1bf0*/  SEL R41, R16, RZ, P0 ;  /* 0x000000ff10297207 */ /* 0x001fca0000000000 */
[----:B------:R-:W-:-:S07]  /*1c00*/  IMAD.IADD R41, R41, 0x1, R20 ;  /* 0x0000000129297824 */ /* 0x000fce00078e0214 */
.L_x_6400:
[----:B------:R-:W-:Y:S05]  /*1c10*/  BSYNC.RECONVERGENT B0 ;  /* 0x0000000000007941 */ /* 0x000fea0003800200 */
.L_x_6398:
[----:B------:R-:W-:Y:S01]  /*1c20*/  IMAD.IADD R36, R36, 0x1, R41 ;  /* 0x0000000124247824 */ /* 0x000fe200078e0229 */
[----:B0-----:R-:W0:Y:S01]  /*1c30*/  S2R R16, SR_TID.X ;  /* 0x0000000000107919 */ /* 0x001e220000002100 */
[----:B------:R-:W1:Y:S01]  /*1c40*/  S2UR UR6, SR_CgaCtaId ;  /* 0x00000000000679c3 */ /* 0x000e620000008800 */
[----:B------:R-:W-:Y:S01]  /*1c50*/  UMOV UR5, 0x400 ;  /* 0x0000040000057882 */ /* 0x000fe20000000000 */
[----:B------:R-:W-:Y:S01]  /*1c60*/  IMAD.IADD R37, R37, 0x1, R36 ;  /* 0x0000000125257824 */ /* 0x000fe200078e0224 */
[----:B------:R-:W2:Y:S03]  /*1c70*/  S2R R17, SR_LANEID ;  /* 0x0000000000117919 */ /* 0x000ea60000000000 */
[----:B------:R-:W-:Y:S02]  /*1c80*/  IMAD.IADD R34, R34, 0x1, R37 ;  /* 0x0000000122227824 */ /* 0x000fe400078e0225 */
[----:B------:R-:W-:Y:S02]  /*1c90*/  BAR.SYNC.DEFER_BLOCKING 0x0 ;  /* 0x0000000000007b1d */ /* 0x000fe40000010000 */
[----:B------:R-:W-:-:S04]  /*1ca0*/  IMAD.IADD R35, R35, 0x1, R34 ;  /* 0x0000000123237824 */ /* 0x000fc800078e0222 */
[----:B------:R-:W-:-:S04]  /*1cb0*/  IMAD.IADD R32, R32, 0x1, R35 ;  /* 0x0000000120207824 */ /* 0x000fc800078e0223 */
[----:B------:R-:W-:-:S04]  /*1cc0*/  IMAD.IADD R33, R33, 0x1, R32 ;  /* 0x0000000121217824 */ /* 0x000fc800078e0220 */
[----:B------:R-:W-:Y:S01]  /*1cd0*/  IMAD.IADD R18, R18, 0x1, R33 ;  /* 0x0000000112127824 */ /* 0x000fe200078e0221 */
[----:B-1----:R-:W-:-:S03]  /*1ce0*/  ULEA UR5, UR6, UR5, 0x18 ;  /* 0x0000000506057291 */ /* 0x002fc6000f8ec0ff */
[----:B------:R-:W-:Y:S01]  /*1cf0*/  IMAD.IADD R19, R19, 0x1, R18 ;  /* 0x0000000113137824 */ /* 0x000fe200078e0212 */
[----:B------:R-:W1:Y:S03]  /*1d00*/  LDCU.64 UR6, c[0x0][0x390] ;  /* 0x00007200ff0677ac */ /* 0x000e660008000a00 */
[----:B------:R-:W-:Y:S01]  /*1d10*/  IMAD.IADD R14, R14, 0x1, R19 ;  /* 0x000000010e0e7824 */ /* 0x000fe200078e0213 */
[----:B0-----:R-:W-:-:S03]  /*1d20*/  SHF.R.U32.HI R16, RZ, 0x5, R16 ;  /* 0x00000005ff107819 */ /* 0x001fc60000011610 */
[----:B------:R-:W-:Y:S02]  /*1d30*/  IMAD.IADD R15, R15, 0x1, R14 ;  /* 0x000000010f0f7824 */ /* 0x000fe400078e020e */
[----:B--2---:R-:W-:Y:S02]  /*1d40*/  IMAD R16, R16, 0x2c0, R17 ;  /* 0x000002c010107824 */ /* 0x004fe400078e0211 */
[----:B------:R-:W-:-:S03]  /*1d50*/  IMAD.IADD R12, R12, 0x1, R15 ;  /* 0x000000010c0c7824 */ /* 0x000fc600078e020f */
[----:B------:R-:W-:Y:S01]  /*1d60*/  LEA R16, R16, UR5, 0x2 ;  /* 0x0000000510107c11 */ /* 0x000fe2000f8e10ff */
[----:B------:R-:W-:Y:S01]  /*1d70*/  IMAD.IADD R13, R13, 0x1, R12 ;  /* 0x000000010d0d7824 */ /* 0x000fe200078e020c */
[----:B-1----:R-:W-:-:S03]  /*1d80*/  IADD3 R38, P0, PT, R38, UR6, RZ ;  /* 0x0000000626267c10 */ /* 0x002fc6000ff1e0ff */
[----:B------:R-:W-:Y:S02]  /*1d90*/  IMAD.IADD R10, R10, 0x1, R13 ;  /* 0x000000010a0a7824 */ /* 0x000fe400078e020d */
[----:B------:R-:W-:Y:S01]  /*1da0*/  IMAD R20, R17, 0x54, R16 ;  /* 0x0000005411147824 */ /* 0x000fe200078e0210 */
[----:B------:R-:W-:Y:S01]  /*1db0*/  IADD3.X R39, PT, PT, R0, UR7, RZ, P0, !PT ;  /* 0x0000000700277c10 */ /* 0x000fe200087fe4ff */
[----:B------:R-:W-:-:S03]  /*1dc0*/  IMAD.IADD R11, R11, 0x1, R10 ;  /* 0x000000010b0b7824 */ /* 0x000fc600078e020a */
[----:B------:R-:W-:Y:S01]  /*1dd0*/  STS.64 [R20], R36 ;  /* 0x0000002414007388 */ /* 0x000fe20000000a00 */
[----:B------:R-:W-:-:S03]  /*1de0*/  IMAD.IADD R8, R8, 0x1, R11 ;  /* 0x0000000108087824 */ /* 0x000fc600078e020b */
[----:B------:R-:W-:Y:S01]  /*1df0*/  STS.64 [R20+0x8], R34 ;  /* 0x0000082214007388 */ /* 0x000fe20000000a00 */
        /* <DEDUP_REMOVED lines=13> */
[----:B------:R-:W-:Y:S04]  /*1ed0*/  STS.64 [R20+0x40], R6 ;  /* 0x0000400614007388 */ /* 0x000fe80000000a00 */
[----:B------:R-:W-:Y:S04]  /*1ee0*/  STS.64 [R20+0x48], R4 ;  /* 0x0000480414007388 */ /* 0x000fe80000000a00 */
[----:B------:R-:W-:Y:S01]  /*1ef0*/  STS.64 [R20+0x50], R2 ;  /* 0x0000500214007388 */ /* 0x000fe20000000a00 */
        /* <DEDUP_REMOVED lines=46> */
.L_x_6397:
[----:B------:R-:W-:-:S13]  /*21e0*/  ISETP.NE.AND P0, PT, R0, RZ, PT ;  /* 0x000000ff0000720c */ /* 0x000fda0003f05270 */
[----:B------:R-:W-:Y:S05]  /*21f0*/  @!P0 EXIT ;  /* 0x000000000000894d */ /* 0x000fea0003800000 */
[----:B------:R-:W0:Y:S01]  /*2200*/  S2R R2, SR_TID.X ;  /* 0x0000000000027919 */ /* 0x000e220000002100 */
[----:B------:R-:W1:Y:S02]  /*2210*/  LDC.64 R6, c[0x0][0x380] ;  /* 0x0000e000ff067b82 */ /* 0x000e640000000a00 */
[----:B-1----:R-:W-:Y:S01]  /*2220*/  IMAD.WIDE.U32 R6, R5, 0x4, R6 ;  /* 0x0000000405067825 */ /* 0x002fe200078e0006 */
[C---:B0-----:R-:W-:Y:S02]  /*2230*/  LOP3.LUT R3, R2.reuse, 0x1f, RZ, 0xc0, !PT ;  /* 0x0000001f02037812 */ /* 0x041fe400078ec0ff */
[----:B------:R-:W-:-:S05]  /*2240*/  LOP3.LUT R4, R2, 0x3e0, RZ, 0xc0, !PT ;  /* 0x000003e002047812 */ /* 0x000fca00078ec0ff */
[----:B------:R-:W-:-:S05]  /*2250*/  IMAD R3, R4, 0x16, R3 ;  /* 0x0000001604037824 */ /* 0x000fca00078e0203 */
[C---:B------:R-:W-:Y:S02]  /*2260*/  ISETP.GE.U32.AND P6, PT, R3.reuse, R0, PT ;  /* 0x000000000300720c */ /* 0x040fe40003fc6070 */
[----:B------:R-:W-:Y:S02]  /*2270*/  LEA R4, P0, R3, R6, 0x2 ;  /* 0x0000000603047211 */ /* 0x000fe400078010ff */
[----:B------:R-:W2:Y:S03]  /*2280*/  LDG.E R6, desc[UR8][R6.64] ;  /* 0x0000000806067981 */ /* 0x000ea6000c1e1900 */
[----:B------:R-:W-:-:S06]  /*2290*/  IMAD.X R5, RZ, RZ, R7, P0 ;  /* 0x000000ffff057224 */ /* 0x000fcc00000e0607 */
[----:B------:R-:W3:Y:S01]  /*22a0*/  @!P6 LDG.E R8, desc[UR8][R4.64] ;  /* 0x000000080408e981 */ /* 0x000ee2000c1e1900 */
[C---:B------:R-:W-:Y:S02]  /*22b0*/  VIADD R9, R3.reuse, 0x20 ;  /* 0x0000002003097836 */ /* 0x040fe40000000000 */
[----:B------:R-:W-:-:S03]  /*22c0*/  VIADD R11, R3, 0x40 ;  /* 0x00000040030b7836 */ /* 0x000fc60000000000 */
[-C--:B------:R-:W-:Y:S01]  /*22d0*/  ISETP.GE.U32.AND P5, PT, R9, R0.reuse, PT ;  /* 0x000000000900720c */ /* 0x080fe20003fa6070 */
[----:B------:R-:W-:Y:S01]  /*22e0*/  VIADD R9, R3, 0x60 ;  /* 0x0000006003097836 */ /* 0x000fe20000000000 */
[----:B------:R-:W-:Y:S01]  /*22f0*/  ISETP.GE.U32.AND P0, PT, R11, R0, PT ;  /* 0x000000000b00720c */ /* 0x000fe20003f06070 */
[----:B------:R-:W-:-:S03]  /*2300*/  VIADD R11, R3, 0x80 ;  /* 0x00000080030b7836 */ /* 0x000fc60000000000 */
[-C--:B------:R-:W-:Y:S01]  /*2310*/  ISETP.GE.U32.AND P4, PT, R9, R0.reuse, PT ;  /* 0x000000000900720c */ /* 0x080fe20003f86070 */
[----:B------:R-:W-:Y:S01]  /*2320*/  VIADD R13, R3, 0xc0 ;  /* 0x000000c0030d7836 */ /* 0x000fe20000000000 */
[-C--:B------:R-:W-:Y:S01]  /*2330*/  ISETP.GE.U32.AND P3, PT, R11, R0.reuse, PT ;  /* 0x000000000b00720c */ /* 0x080fe20003f66070 */
[C---:B------:R-:W-:Y:S02]  /*2340*/  VIADD R11, R3.reuse, 0xa0 ;  /* 0x000000a0030b7836 */ /* 0x040fe40000000000 */
[----:B------:R-:W-:Y:S02]  /*2350*/  VIADD R15, R3, 0xe0 ;  /* 0x000000e0030f7836 */ /* 0x000fe40000000000 */
[----:B------:R-:W4:Y:S01]  /*2360*/  @!P5 LDG.E R7, desc[UR8][R4.64+0x80] ;  /* 0x000080080407d981 */ /* 0x000f22000c1e1900 */
[-C--:B------:R-:W-:Y:S02]  /*2370*/  ISETP.GE.U32.AND P2, PT, R11, R0.reuse, PT ;  /* 0x000000000b00720c */ /* 0x080fe40003f46070 */
[----:B------:R-:W-:Y:S01]  /*2380*/  ISETP.GE.U32.AND P1, PT, R13, R0, PT ;  /* 0x000000000d00720c */ /* 0x000fe20003f26070 */
[----:B------:R-:W5:Y:S04]  /*2390*/  @!P0 LDG.E R9, desc[UR8][R4.64+0x100] ;  /* 0x0001000804098981 */ /* 0x000f68000c1e1900 */
[----:B------:R-:W5:Y:S04]  /*23a0*/  @!P4 LDG.E R11, desc[UR8][R4.64+0x180] ;  /* 0x00018008040bc981 */ /* 0x000f68000c1e1900 */
[----:B------:R-:W5:Y:S04]  /*23b0*/  @!P3 LDG.E R13, desc[UR8][R4.64+0x200] ;  /* 0x00020008040db981 */ /* 0x000f68000c1e1900 */
[----:B------:R-:W5:Y:S01]  /*23c0*/  @!P1 LDG.E R17, desc[UR8][R4.64+0x300] ;  /* 0x0003000804119981 */ /* 0x000f62000c1e1900 */
[----:B--2---:R-:W-:-:S04]  /*23d0*/  IMAD.MOV R6, RZ, RZ, -R6 ;  /* 0x000000ffff067224 */ /* 0x004fc800078e0a06 */
[----:B------:R-:W-:Y:S02]  /*23e0*/  IMAD.MOV.U32 R16, RZ, RZ, R6 ;  /* 0x000000ffff107224 */ /* 0x000fe400078e0006 */
[----:B---3--:R-:W-:Y:S01]  /*23f0*/  @!P6 IMAD.MOV R6, RZ, RZ, -R8 ;  /* 0x000000ffff06e224 */ /* 0x008fe200078e0a08 */
[----:B------:R-:W-:Y:S02]  /*2400*/  ISETP.GE.U32.AND P6, PT, R15, R0, PT ;  /* 0x000000000f00720c */ /* 0x000fe40003fc6070 */
[----:B------:R-:W2:Y:S11]  /*2410*/  @!P2 LDG.E R15, desc[UR8][R4.64+0x280] ;  /* 0x00028008040fa981 */ /* 0x000eb6000c1e1900 */
[----:B------:R-:W3:Y:S01]  /*2420*/  @!P6 LDG.E R19, desc[UR8][R4.64+0x380] ;  /* 0x000380080413e981 */ /* 0x000ee2000c1e1900 */
[----:B------:R-:W-:-:S02]  /*2430*/  IMAD.MOV.U32 R10, RZ, RZ, R16 ;  /* 0x000000ffff0a7224 */ /* 0x000fc400078e0010 */
[C---:B------:R-:W-:Y:S02]  /*2440*/  VIADD R23, R3.reuse, 0x120 ;  /* 0x0000012003177836 */ /* 0x040fe40000000000 */
[----:B----4-:R-:W-:Y:S02]  /*2450*/  @!P5 IMAD.MOV R10, RZ, RZ, -R7 ;  /* 0x000000ffff0ad224 */ /* 0x010fe400078e0a07 */
[C---:B------:R-:W-:Y:S02]  /*2460*/  VIADD R7, R3.reuse, 0x140 ;  /* 0x0000014003077836 */ /* 0x040fe40000000000 */
[----:B------:R-:W-:Y:S02]  /*2470*/  VIADD R21, R3, 0x100 ;  /* 0x0000010003157836 */ /* 0x000fe40000000000 */
[--C-:B------:R-:W-:Y:S02]  /*2480*/  IMAD.MOV.U32 R8, RZ, RZ, R16.reuse ;  /* 0x000000ffff087224 */ /* 0x100fe400078e0010 */
[----:B------:R-:W-:-:S02]  /*2490*/  IMAD.MOV.U32 R14, RZ, RZ, R16 ;  /* 0x000000ffff0e7224 */ /* 0x000fc400078e0010 */
[----:B-----5:R-:W-:Y:S01]  /*24a0*/  @!P0 IMAD.MOV R8, RZ, RZ, -R9 ;  /* 0x000000ffff088224 */ /* 0x020fe200078e0a09 */
[-C--:B------:R-:W-:Y:S01]  /*24b0*/  ISETP.GE.U32.AND P0, PT, R23, R0.reuse, PT ;  /* 0x000000001700720c */ /* 0x080fe20003f06070 */
[----:B------:R-:W-:Y:S01]  /*24c0*/  @!P4 IMAD.MOV R14, RZ, RZ, -R11 ;  /* 0x000000ffff0ec224 */ /* 0x000fe200078e0a0b */
[-C--:B------:R-:W-:Y:S01]  /*24d0*/  ISETP.GE.U32.AND P4, PT, R7, R0.reuse, PT ;  /* 0x000000000700720c */ /* 0x080fe20003f86070 */
[----:B------:R-:W-:Y:S01]  /*24e0*/  VIADD R9, R3, 0x160 ;  /* 0x0000016003097836 */ /* 0x000fe20000000000 */
[-C--:B------:R-:W-:Y:S01]  /*24f0*/  ISETP.GE.U32.AND P5, PT, R21, R0.reuse, PT ;  /* 0x000000001500720c */ /* 0x080fe20003fa6070 */
[----:B------:R-:W-:Y:S02]  /*2500*/  IMAD.MOV.U32 R12, RZ, RZ, R16 ;  /* 0x000000ffff0c7224 */ /* 0x000fe400078e0010 */
[----:B------:R-:W-:Y:S01]  /*2510*/  @!P3 IMAD.MOV R12, RZ, RZ, -R13 ;  /* 0x000000ffff0cb224 */ /* 0x000fe200078e0a0d */
[----:B------:R-:W-:Y:S01]  /*2520*/  ISETP.GE.U32.AND P3, PT, R9, R0, PT ;  /* 0x000000000900720c */ /* 0x000fe20003f66070 */
[----:B------:R-:W-:-:S02]  /*2530*/  VIADD R7, R3, 0x180 ;  /* 0x0000018003077836 */ /* 0x000fc40000000000 */
[C---:B------:R-:W-:Y:S02]  /*2540*/  VIADD R9, R3.reuse, 0x1a0 ;  /* 0x000001a003097836 */ /* 0x040fe40000000000 */
[----:B------:R-:W-:Y:S02]  /*2550*/  VIADD R11, R3, 0x1c0 ;  /* 0x000001c0030b7836 */ /* 0x000fe40000000000 */
[--C-:B------:R-:W-:Y:S02]  /*2560*/  IMAD.MOV.U32 R18, RZ, RZ, R16.reuse ;  /* 0x000000ffff127224 */ /* 0x100fe400078e0010 */
[--C-:B------:R-:W-:Y:S01]  /*2570*/  IMAD.MOV.U32 R20, RZ, RZ, R16.reuse ;  /* 0x000000ffff147224 */ /* 0x100fe200078e0010 */
[----:B------:R-:W4:Y:S01]  /*2580*/  @!P5 LDG.E R21, desc[UR8][R4.64+0x400] ;  /* 0x000400080415d981 */ /* 0x000f22000c1e1900 */
[----:B------:R-:W-:Y:S02]  /*2590*/  IMAD.MOV.U32 R22, RZ, RZ, R16 ;  /* 0x000000ffff167224 */ /* 0x000fe400078e0010 */
[----:B------:R-:W-:Y:S01]  /*25a0*/  @!P1 IMAD.MOV R20, RZ, RZ, -R17 ;  /* 0x000000ffff149224 */ /* 0x000fe200078e0a11 */
[----:B------:R-:W-:-:S02]  /*25b0*/  ISETP.GE.U32.AND P1, PT, R9, R0, PT ;  /* 0x000000000900720c */ /* 0x000fc40003f26070 */
[----:B------:R-:W5:Y:S01]  /*25c0*/  @!P4 LDG.E R9, desc[UR8][R4.64+0x500] ;  /* 0x000500080409c981 */ /* 0x000f62000c1e1900 */
[----:B--2---:R-:W-:Y:S01]  /*25d0*/  @!P2 IMAD.MOV R18, RZ, RZ, -R15 ;  /* 0x000000ffff12a224 */ /* 0x004fe200078e0a0f */
[----:B------:R-:W-:-:S09]  /*25e0*/  ISETP.GE.U32.AND P2, PT, R7, R0, PT ;  /* 0x000000000700720c */ /* 0x000fd20003f46070 */
[----:B------:R-:W2:Y:S04]  /*25f0*/  @!P1 LDG.E R15, desc[UR8][R4.64+0x680] ;  /* 0x00068008040f9981 */ /* 0x000ea8000c1e1900 */
[----:B------:R-:W2:Y:S01]  /*2600*/  @!P0 LDG.E R7, desc[UR8][R4.64+0x480] ;  /* 0x0004800804078981 */ /* 0x000ea2000c1e1900 */
[----:B---3--:R-:W-:Y:S01]  /*2610*/  @!P6 IMAD.MOV R22, RZ, RZ, -R19 ;  /* 0x000000ffff16e224 */ /* 0x008fe200078e0a13 */
[----:B------:R-:W-:Y:S02]  /*2620*/  ISETP.GE.U32.AND P6, PT, R11, R0, PT ;  /* 0x000000000b00720c */ /* 0x000fe40003fc6070 */
[----:B------:R-:W3:Y:S04]  /*2630*/  @!P3 LDG.E R11, desc[UR8][R4.64+0x580] ;  /* 0x00058008040bb981 */ /* 0x000ee8000c1e1900 */
[----:B------:R-:W3:Y:S07]  /*2640*/  @!P2 LDG.E R13, desc[UR8][R4.64+0x600] ;  /* 0x00060008040da981 */ /* 0x000eee000c1e1900 */
[----:B------:R-:W3:Y:S01]  /*2650*/  @!P6 LDG.E R17, desc[UR8][R4.64+0x700] ;  /* 0x000700080411e981 */ /* 0x000ee2000c1e1900 */
[----:B------:R-:W-:-:S02]  /*2660*/  IMAD.MOV.U32 R26, RZ, RZ, R16 ;  /* 0x000000ffff1a7224 */ /* 0x000fc400078e0010 */
[--C-:B------:R-:W-:Y:S02]  /*2670*/  IMAD.MOV.U32 R28, RZ, RZ, R16.reuse ;  /* 0x000000ffff1c7224 */ /* 0x100fe400078e0010 */
[--C-:B------:R-:W-:Y:S02]  /*2680*/  IMAD.MOV.U32 R24, RZ, RZ, R16.reuse ;  /* 0x000000ffff187224 */ /* 0x100fe400078e0010 */
[----:B------:R-:W-:Y:S02]  /*2690*/  IMAD.MOV.U32 R30, RZ, RZ, R16 ;  /* 0x000000ffff1e7224 */ /* 0x000fe400078e0010 */
[C---:B------:R-:W-:Y:S02]  /*26a0*/  VIADD R19, R3.reuse, 0x1e0 ;  /* 0x000001e003137836 */ /* 0x040fe40000000000 */
[----:B------:R-:W-:Y:S02]  /*26b0*/  VIADD R39, R3, 0x2a0 ;  /* 0x000002a003277836 */ /* 0x000fe40000000000 */
[----:B----4-:R-:W-:-:S02]  /*26c0*/  @!P5 IMAD.MOV R24, RZ, RZ, -R21 ;  /* 0x000000ffff18d224 */ /* 0x010fc400078e0a15 */
[C---:B------:R-:W-:Y:S02]  /*26d0*/  VIADD R21, R3.reuse, 0x200 ;  /* 0x0000020003157836 */ /* 0x040fe40000000000 */
[----:B-----5:R-:W-:Y:S02]  /*26e0*/  @!P4 IMAD.MOV R28, RZ, RZ, -R9 ;  /* 0x000000ffff1cc224 */ /* 0x020fe400078e0a09 */
[----:B------:R-:W-:Y:S02]  /*26f0*/  VIADD R9, R3, 0x240 ;  /* 0x0000024003097836 */ /* 0x000fe40000000000 */
[--C-:B------:R-:W-:Y:S02]  /*2700*/  IMAD.MOV.U32 R32, RZ, RZ, R16.reuse ;  /* 0x000000ffff207224 */ /* 0x100fe400078e0010 */
[--C-:B------:R-:W-:Y:S02]  /*2710*/  IMAD.MOV.U32 R34, RZ, RZ, R16.reuse ;  /* 0x000000ffff227224 */ /* 0x100fe400078e0010 */
[----:B------:R-:W-:Y:S01]  /*2720*/  IMAD.MOV.U32 R36, RZ, RZ, R16 ;  /* 0x000000ffff247224 */ /* 0x000fe200078e0010 */
[----:B------:R-:W-:-:S13]  /*2730*/  ISETP.GE.U32.AND P5, PT, R19, R0, PT ;  /* 0x000000001300720c */ /* 0x000fda0003fa6070 */
[----:B------:R-:W4:Y:S01]  /*2740*/  @!P5 LDG.E R19, desc[UR8][R4.64+0x780] ;  /* 0x000780080413d981 */ /* 0x000f22000c1e1900 */
[----:B--2---:R-:W-:Y:S02]  /*2750*/  @!P0 IMAD.MOV R26, RZ, RZ, -R7 ;  /* 0x000000ffff1a8224 */ /* 0x004fe400078e0a07 */
[----:B------:R-:W-:Y:S01]  /*2760*/  VIADD R7, R3, 0x220 ;  /* 0x0000022003077836 */ /* 0x000fe20000000000 */
[----:B------:R-:W-:-:S04]  /*2770*/  ISETP.GE.U32.AND P0, PT, R21, R0, PT ;  /* 0x000000001500720c */ /* 0x000fc80003f06070 */
[-C--:B------:R-:W-:Y:S01]  /*2780*/  ISETP.GE.U32.AND P4, PT, R7, R0.reuse, PT ;  /* 0x000000000700720c */ /* 0x080fe20003f86070 */
[----:B---3--:R-:W-:Y:S01]  /*2790*/  @!P3 IMAD.MOV R30, RZ, RZ, -R11 ;  /* 0x000000ffff1eb224 */ /* 0x008fe200078e0a0b */
[-C--:B------:R-:W-:Y:S01]  /*27a0*/  ISETP.GE.U32.AND P3, PT, R9, R0.reuse, PT ;  /* 0x000000000900720c */ /* 0x080fe20003f66070 */
[C---:B------:R-:W-:Y:S02]  /*27b0*/  VIADD R7, R3.reuse, 0x260 ;  /* 0x0000026003077836 */ /* 0x040fe40000000000 */
[----:B------:R-:W-:Y:S02]  /*27c0*/  VIADD R9, R3, 0x280 ;  /* 0x0000028003097836 */ /* 0x000fe40000000000 */
[----:B------:R-:W-:Y:S01]  /*27d0*/  @!P2 IMAD.MOV R32, RZ, RZ, -R13 ;  /* 0x000000ffff20a224 */ /* 0x000fe200078e0a0d */
[-C--:B------:R-:W-:Y:S01]  /*27e0*/  ISETP.GE.U32.AND P2, PT, R7, R0.reuse, PT ;  /* 0x000000000700720c */ /* 0x080fe20003f46070 */
[----:B------:R-:W-:Y:S01]  /*27f0*/  @!P1 IMAD.MOV R34, RZ, RZ, -R15 ;  /* 0x000000ffff229224 */ /* 0x000fe200078e0a0f */
[-C--:B------:R-:W-:Y:S01]  /*2800*/  ISETP.GE.U32.AND P1, PT, R9, R0.reuse, PT ;  /* 0x000000000900720c */ /* 0x080fe20003f26070 */
[----:B------:R-:W2:Y:S01]  /*2810*/  @!P0 LDG.E R7, desc[UR8][R4.64+0x800] ;  /* 0x0008000804078981 */ /* 0x000ea2000c1e1900 */
[----:B------:R-:W-:Y:S01]  /*2820*/  @!P6 IMAD.MOV R36, RZ, RZ, -R17 ;  /* 0x000000ffff24e224 */ /* 0x000fe200078e0a11 */
[----:B------:R-:W-:-:S02]  /*2830*/  ISETP.GE.U32.AND P6, PT, R39, R0, PT ;  /* 0x000000002700720c */ /* 0x000fc40003fc6070 */
[----:B------:R-:W3:Y:S04]  /*2840*/  @!P4 LDG.E R9, desc[UR8][R4.64+0x880] ;  /* 0x000880080409c981 */ /* 0x000ee8000c1e1900 */
[----:B------:R-:W5:Y:S04]  /*2850*/  @!P3 LDG.E R11, desc[UR8][R4.64+0x900] ;  /* 0x00090008040bb981 */ /* 0x000f68000c1e1900 */
[----:B------:R-:W5:Y:S04]  /*2860*/  @!P2 LDG.E R13, desc[UR8][R4.64+0x980] ;  /* 0x00098008040da981 */ /* 0x000f68000c1e1900 */
[----:B------:R-:W5:Y:S04]  /*2870*/  @!P1 LDG.E R15, desc[UR8][R4.64+0xa00] ;  /* 0x000a0008040f9981 */ /* 0x000f68000c1e1900 */
[----:B------:R0:W5:Y:S01]  /*2880*/  @!P6 LDG.E R17, desc[UR8][R4.64+0xa80] ;  /* 0x000a80080411e981 */ /* 0x000162000c1e1900 */
[----:B------:R-:W1:Y:S01]  /*2890*/  S2R R38, SR_LANEID ;  /* 0x0000000000267919 */ /* 0x000e620000000000 */
[----:B------:R-:W4:Y:S01]  /*28a0*/  S2UR UR5, SR_CgaCtaId ;  /* 0x00000000000579c3 */ /* 0x000f220000008800 */
[----:B------:R-:W-:Y:S01]  /*28b0*/  SHF.R.U32.HI R43, RZ, 0x5, R2 ;  /* 0x00000005ff2b7819 */ /* 0x000fe20000011602 */
[----:B------:R-:W-:Y:S01]  /*28c0*/  UMOV UR4, 0x400 ;  /* 0x0000040000047882 */ /* 0x000fe20000000000 */
[----:B0-----:R-:W-:Y:S01]  /*28d0*/  IMAD.MOV.U32 R4, RZ, RZ, R16 ;  /* 0x000000ffff047224 */ /* 0x001fe200078e0010 */
[----:B----4-:R-:W-:-:S02]  /*28e0*/  ULEA UR4, UR5, UR4, 0x18 ;  /* 0x0000000405047291 */ /* 0x010fc4000f8ec0ff */
[----:B-1----:R-:W-:-:S05]  /*28f0*/  IMAD R41, R43, 0x2c0, R38 ;  /* 0x000002c02b297824 */ /* 0x002fca00078e0226 */
[----:B------:R-:W-:-:S05]  /*2900*/  LEA R41, R41, UR4, 0x2 ;  /* 0x0000000429297c11 */ /* 0x000fca000f8e10ff */
[----:B------:R0:W-:Y:S01]  /*2910*/  STS [R41], R6 ;  /* 0x0000000629007388 */ /* 0x0001e20000000800 */
[----:B------:R-:W-:-:S03]  /*2920*/  @!P5 IMAD.MOV R4, RZ, RZ, -R19 ;  /* 0x000000ffff04d224 */ /* 0x000fc600078e0a13 */
[----:B------:R1:W-:Y:S01]  /*2930*/  STS [R41+0x180], R14 ;  /* 0x0001800e29007388 */ /* 0x0003e20000000800 */
[----:B0-----:R-:W-:-:S03]  /*2940*/  IMAD.MOV.U32 R6, RZ, RZ, R16 ;  /* 0x000000ffff067224 */ /* 0x001fc600078e0010 */
[----:B------:R0:W-:Y:S01]  /*2950*/  STS [R41+0x200], R12 ;  /* 0x0002000c29007388 */ /* 0x0001e20000000800 */
[----:B-1----:R-:W-:-:S03]  /*2960*/  IMAD.MOV.U32 R14, RZ, RZ, R16 ;  /* 0x000000ffff0e7224 */ /* 0x002fc600078e0010 */
[----:B------:R1:W-:Y:S04]  /*2970*/  STS [R41+0x280], R18 ;  /* 0x0002801229007388 */ /* 0x0003e80000000800 */
[----:B------:R4:W-:Y:S01]  /*2980*/  STS [R41+0x300], R20 ;  /* 0x0003001429007388 */ /* 0x0009e20000000800 */
[--C-:B0-----:R-:W-:Y:S02]  /*2990*/  IMAD.MOV.U32 R12, RZ, RZ, R16.reuse ;  /* 0x000000ffff0c7224 */ /* 0x101fe400078e0010 */
[--C-:B-1----:R-:W-:Y:S02]  /*29a0*/  IMAD.MOV.U32 R18, RZ, RZ, R16.reuse ;  /* 0x000000ffff127224 */ /* 0x102fe400078e0010 */
[----:B----4-:R-:W-:Y:S02]  /*29b0*/  IMAD.MOV.U32 R20, RZ, RZ, R16 ;  /* 0x000000ffff147224 */ /* 0x010fe400078e0010 */
[----:B------:R-:W-:Y:S01]  /*29c0*/  IMAD R40, R38, 0x54, R41 ;  /* 0x0000005426287824 */ /* 0x000fe200078e0229 */
        /* <DEDUP_REMOVED lines=11> */
[----:B--2---:R-:W-:Y:S01]  /*2a80*/  @!P0 IMAD.MOV R6, RZ, RZ, -R7 ;  /* 0x000000ffff068224 */ /* 0x004fe200078e0a07 */
[----:B------:R-:W-:Y:S01]  /*2a90*/  ISETP.NE.AND P0, PT, R42, RZ, PT ;  /* 0x000000ff2a00720c */ /* 0x000fe20003f05270 */
[----:B---3--:R-:W-:-:S02]  /*2aa0*/  @!P4 IMAD.MOV R12, RZ, RZ, -R9 ;  /* 0x000000ffff0cc224 */ /* 0x008fc400078e0a09 */
[----:B-----5:R-:W-:Y:S02]  /*2ab0*/  @!P3 IMAD.MOV R14, RZ, RZ, -R11 ;  /* 0x000000ffff0eb224 */ /* 0x020fe400078e0a0b */
[----:B------:R-:W-:Y:S02]  /*2ac0*/  @!P2 IMAD.MOV R18, RZ, RZ, -R13 ;  /* 0x000000ffff12a224 */ /* 0x000fe400078e0a0d */
        /* <DEDUP_REMOVED lines=23> */
[----:B------:R-:W-:Y:S02]  /*2c40*/  ISETP.GT.AND P0, PT, R38, RZ, PT ;  /* 0x000000ff2600720c */ /* 0x000fe40003f04270 */
[----:B---3--:R-:W-:Y:S02]  /*2c50*/  IADD3 R16, PT, PT, R8, R7, R16 ;  /* 0x0000000708107210 */ /* 0x008fe40007ffe010 */
[----:B------:R-:W-:Y:S02]  /*2c60*/  ISETP.NE.AND P1, PT, R38, 0x1f, PT ;  /* 0x0000001f2600780c */ /* 0x000fe40003f25270 */
[----:B----4-:R-:W-:Y:S02]  /*2c70*/  IADD3 R16, PT, PT, R10, R9, R16 ;  /* 0x000000090a107210 */ /* 0x010fe40007ffe010 */
        /* <DEDUP_REMOVED lines=70> */
.L_x_6414:
[----:B0-2---:R-:W-:Y:S02]  /*30e0*/  IADD3 R16, PT, PT, R6, R5, R4 ;  /* 0x0000000506107210 */ /* 0x005fe40007ffe004 */
[----:B------:R-:W-:Y:S02]  /*30f0*/  ISETP.GT.AND P0, PT, R38, RZ, PT ;  /* 0x000000ff2600720c */ /* 0x000fe40003f04270 */
[----:B---3--:R-:W-:Y:S02]  /*3100*/  IADD3 R16, PT, PT, R8, R7, R16 ;  /* 0x0000000708107210 */ /* 0x008fe40007ffe010 */
[----:B------:R-:W-:Y:S02]  /*3110*/  ISETP.NE.AND P1, PT, R38, 0x1f, PT ;  /* 0x0000001f2600780c */ /* 0x000fe40003f25270 */
        /* <DEDUP_REMOVED lines=88> */
.L_x_6461:
[----:B------:R-:W-:Y:S05]  /*36a0*/  @!P0 BRA `(.L_x_6418) ;  /* 0x0000000000748947 */ /* 0x000fea0003800000 */
[----:B------:R-:W-:-:S07]  /*36b0*/  IMAD.MOV.U32 R20, RZ, RZ, 0x3b8 ;  /* 0x000003b8ff147424 */ /* 0x000fce00078e00ff */
.L_x_6420:
        /* <DEDUP_REMOVED lines=27> */
.L_x_6464:
[----:B------:R-:W-:Y:S05]  /*3870*/  @P0 BRA `(.L_x_6420) ;  /* 0xfffffffc00900947 */ /* 0x000fea000383ffff */
.L_x_6418:
        /* <DEDUP_REMOVED lines=23> */
[----:B------:R-:W-:-:S03]  /*39f0*/  ISETP.GT.AND P0, PT, R16, R47, PT ;  /* 0x0000002f1000720c */ /* 0x000fc60003f04270 */
[----:B------:R-:W-:-:S05]  /*3a00*/  IMAD.IADD R50, R46, 0x1, R17 ;  /* 0x000000012e327824 */ /* 0x000fca00078e0211 */
[----:B------:R-:W0:Y:S02]  /*3a10*/  SHFL.DOWN PT, R22, R50, 0x8, R47 ;  /* 0x0900000032167989 */ /* 0x000e2400000e002f */
[----:B0-----:R-:W-:Y:S02]  /*3a20*/  SEL R17, R22, RZ, !P0 ;  /* 0x000000ff16117207 */ /* 0x001fe40004000000 */
[----:B------:R-:W-:Y:S01]  /*3a30*/  ISETP.NE.AND P0, PT, R18, 0x65, PT ;  /* 0x000000651200780c */ /* 0x000fe20003f05270 */
[----:B------:R-:W-:Y:S02]  /*3a40*/  VIADD R18, R38, 0x10 ;  /* 0x0000001026127836 */ /* 0x000fe40000000000 */
[----:B------:R-:W-:Y:S02]  /*3a50*/  IMAD.IADD R48, R50, 0x1, R17 ;  /* 0x0000000132307824 */ /* 0x000fe400078e0211 */
[----:B------:R-:W0:Y:S01]  /*3a60*/  LDC.64 R16, c[0x0][0x398] ;  /* 0x0000e600ff107b82 */ /* 0x000e220000000a00 */
[----:B------:R-:W-:-:S02]  /*3a70*/  ISETP.GT.AND P2, PT, R18, R47, PT ;  /* 0x0000002f1200720c */ /* 0x000fc40003f44270 */
[----:B------:R-:W1:Y:S05]  /*3a80*/  SHFL.DOWN PT, R22, R48, 0x10, R47 ;  /* 0x0a00000030167989 */ /* 0x000e6a00000e002f */
[----:B------:R-:W-:Y:S02]  /*3a90*/  VOTE.ALL P0, P0 ;  /* 0x0000000000ff7806 */ /* 0x000fe40000000000 */
[----:B0-----:R-:W-:Y:S02]  /*3aa0*/  IADD3 R44, P3, PT, R16, 0x100, RZ ;  /* 0x00000100102c7810 */ /* 0x001fe40007f7e0ff */
[----:B-1----:R-:W-:-:S03]  /*3ab0*/  SEL R19, R22, RZ, !P2 ;  /* 0x000000ff16137207 */ /* 0x002fc60005000000 */
[----:B------:R-:W-:Y:S02]  /*3ac0*/  IMAD.X R45, RZ, RZ, R17, P3 ;  /* 0x000000ffff2d7224 */ /* 0x000fe400018e0611 */
[----:B------:R-:W-:-:S07]  /*3ad0*/  IMAD.IADD R46, R48, 0x1, R19 ;  /* 0x00000001302e7824 */ /* 0x000fce00078e0213 */
.L_x_6473:
[----:B------:R-:W-:Y:S05]  /*3ae0*/  @!P0 BRA `(.L_x_6422) ;  /* 0x00000004002c8947 */ /* 0x000fea0003800000 */
[----:B------:R-:W-:-:S07]  /*3af0*/  IMAD.MOV.U32 R47, RZ, RZ, 0x3b8 ;  /* 0x000003b8ff2f7424 */ /* 0x000fce00078e00ff */
.L_x_6428:
        /* <DEDUP_REMOVED lines=8> */
.L_x_6476:
[----:B------:R-:W-:Y:S05]  /*3b80*/  @!P0 BRA `(.L_x_6424) ;  /* 0x0000000000748947 */ /* 0x000fea0003800000 */
[----:B------:R-:W-:-:S07]  /*3b90*/  IMAD.MOV.U32 R20, RZ, RZ, R47 ;  /* 0x000000ffff147224 */ /* 0x000fce00078e002f */
.L_x_6426:
        /* <DEDUP_REMOVED lines=27> */
.L_x_6479:
[----:B------:R-:W-:Y:S05]  /*3d50*/  @P0 BRA `(.L_x_6426) ;  /* 0xfffffffc00900947 */ /* 0x000fea000383ffff */
.L_x_6424:
[----:B------:R-:W-:Y:S01]  /*3d60*/  UMOV UR5, 0xffffffff ;  /* 0xffffffff00057882 */ /* 0x000fe20000000000 */
[----:B------:R-:W-:Y:S02]  /*3d70*/  ISETP.NE.AND P0, PT, R18, 0x65, PT ;  /* 0x000000651200780c */ /* 0x000fe40003f05270 */
[----:B------:R-:W-:Y:S11]  /*3d80*/  BRA.DIV UR5, `(.L_x_6427) ;  /* 0x0000001e051c7947 */ /* 0x000ff6000b800000 */
[----:B------:R-:W-:Y:S01]  /*3d90*/  VOTE.ANY R21, PT, !P0 ;  /* 0x0000000000157806 */ /* 0x000fe200040e0100 */
[----:B------:R-:W-:Y:S02]  /*3da0*/  VIADD R20, R38, 0x2 ;  /* 0x0000000226147836 */ /* 0x000fe40000000000 */
[----:B------:R-:W-:Y:S01]  /*3db0*/  VIADD R43, R43, 0xffffffe0 ;  /* 0xffffffe02b2b7836 */ /* 0x000fe20000000000 */
[----:B------:R-:W-:-:S05]  /*3dc0*/  LOP3.LUT R21, R21, 0x80000000, R26, 0xec, !PT ;  /* 0x8000000015157812 */ /* 0x000fca00078eec1a */
        /* <DEDUP_REMOVED lines=28> */
.L_x_6488:
[----:B------:R-:W-:Y:S05]  /*3f90*/  @P0 BRA `(.L_x_6428) ;  /* 0xfffffff800d80947 */ /* 0x000fea000383ffff */
.L_x_6422:
        /* <DEDUP_REMOVED lines=15> */
.L_x_6416:
[----:B------:R-:W-:Y:S05]  /*4090*/  WARPSYNC.ALL ;  /* 0x0000000000007948 */ /* 0x000fea0003800000 */
[----:B------:R-:W0:Y:S08]  /*40a0*/  S2UR UR5, SR_CgaCtaId ;  /* 0x00000000000579c3 */ /* 0x000e300000008800 */
[----:B------:R-:W-:Y:S01]  /*40b0*/  BAR.SYNC.DEFER_BLOCKING 0x0 ;  /* 0x0000000000007b1d */ /* 0x000fe20000010000 */
[----:B------:R-:W-:-:S05]  /*40c0*/  ISETP.NE.AND P0, PT, R2, RZ, PT ;  /* 0x000000ff0200720c */ /* 0x000fca0003f05270 */
[----:B------:R-:W-:Y:S02]  /*40d0*/  UMOV UR4, 0x400 ;  /* 0x0000040000047882 */ /* 0x000fe40000000000 */
[----:B0-----:R-:W-:-:S09]  /*40e0*/  ULEA UR4, UR5, UR4, 0x18 ;  /* 0x0000000405047291 */ /* 0x001fd2000f8ec0ff */
[----:B-1----:R-:W0:Y:S02]  /*40f0*/  LDS R16, [UR4+0x4c] ;  /* 0x00004c04ff107984 */ /* 0x002e240008000800 */
[----:B0-----:R-:W-:-:S05]  /*4100*/  SEL R16, R16, RZ, P0 ;  /* 0x000000ff10107207 */ /* 0x001fca0000000000 */
[----:B------:R-:W-:-:S07]  /*4110*/  IMAD.IADD R17, R16, 0x1, R17 ;  /* 0x0000000110117824 */ /* 0x000fce00078e0211 */
.L_x_6415:
[----:B------:R-:W-:Y:S01]  /*4120*/  IMAD.IADD R4, R4, 0x1, R17 ;  /* 0x0000000104047824 */ /* 0x000fe200078e0211 */
[----:B------:R-:W-:Y:S01]  /*4130*/  BAR.SYNC.DEFER_BLOCKING 0x0 ;  /* 0x0000000000007b1d */ /* 0x000fe20000010000 */
[----:B------:R-:W-:Y:S02]  /*4140*/  ISETP.NE.AND P0, PT, R2, RZ, PT ;  /* 0x000000ff0200720c */ /* 0x000fe40003f05270 */
[----:B------:R-:W-:-:S05]  /*4150*/  IMAD.IADD R5, R5, 0x1, R4 ;  /* 0x0000000105057824 */ /* 0x000fca00078e0204 */
[----:B------:R-:W0:Y:S01]  /*4160*/  S2UR UR5, SR_CTAID.X ;  /* 0x00000000000579c3 */ /* 0x000e220000002500 */
[----:B------:R-:W-:Y:S01]  /*4170*/  IMAD.IADD R6, R6, 0x1, R5 ;  /* 0x0000000106067824 */ /* 0x000fe200078e0205 */
[----:B------:R-:W1:Y:S03]  /*4180*/  LDCU.64 UR6, c[0x0][0x390] ;  /* 0x00007200ff0677ac */ /* 0x000e660008000a00 */
[----:B------:R-:W-:-:S04]  /*4190*/  IMAD.IADD R7, R7, 0x1, R6 ;  /* 0x0000000107077824 */ /* 0x000fc800078e0206 */
[----:B------:R-:W-:-:S04]  /*41a0*/  IMAD.IADD R8, R8, 0x1, R7 ;  /* 0x0000000108087824 */ /* 0x000fc800078e0207 */
[----:B------:R-:W-:-:S04]  /*41b0*/  IMAD.IADD R9, R9, 0x1, R8 ;  /* 0x0000000109097824 */ /* 0x000fc800078e0208 */
[----:B------:R-:W-:Y:S01]  /*41c0*/  IMAD.IADD R10, R10, 0x1, R9 ;  /* 0x000000010a0a7824 */ /* 0x000fe200078e0209 */
[----:B------:R2:W-:Y:S03]  /*41d0*/  STS.64 [R40], R4 ;  /* 0x0000000428007388 */ /* 0x0005e60000000a00 */
[----:B------:R-:W-:Y:S01]  /*41e0*/  IMAD.IADD R11, R11, 0x1, R10 ;  /* 0x000000010b0b7824 */ /* 0x000fe200078e020a */
[----:B------:R-:W-:Y:S03]  /*41f0*/  STS.64 [R40+0x8], R6 ;  /* 0x0000080628007388 */ /* 0x000fe60000000a00 */
[----:B------:R-:W-:Y:S01]  /*4200*/  IMAD.IADD R12, R12, 0x1, R11 ;  /* 0x000000010c0c7824 */ /* 0x000fe200078e020b */
[----:B------:R3:W-:Y:S03]  /*4210*/  STS.64 [R40+0x10], R8 ;  /* 0x0000100828007388 */ /* 0x0007e60000000a00 */
[----:B------:R-:W-:Y:S01]  /*4220*/  IMAD.IADD R13, R13, 0x1, R12 ;  /* 0x000000010d0d7824 */ /* 0x000fe200078e020c */
[----:B------:R-:W-:Y:S01]  /*4230*/  STS.64 [R40+0x18], R10 ;  /* 0x0000180a28007388 */ /* 0x000fe20000000a00 */
[----:B--2---:R-:W0:Y:S02]  /*4240*/  LDC R4, c[0x0][0x3a0] ;  /* 0x0000e800ff047b82 */ /* 0x004e240000000800 */
[----:B------:R-:W-:Y:S01]  /*4250*/  IMAD.IADD R14, R14, 0x1, R13 ;  /* 0x000000010e0e7824 */ /* 0x000fe200078e020d */
[----:B------:R2:W-:Y:S03]  /*4260*/  STS.64 [R40+0x20], R12 ;  /* 0x0000200c28007388 */ /* 0x0005e60000000a00 */
[----:B------:R-:W-:Y:S01]  /*4270*/  IMAD.IADD R15, R15, 0x1, R14 ;  /* 0x000000010f0f7824 */ /* 0x000fe200078e020e */
[----:B------:R-:W4:Y:S03]  /*4280*/  S2R R5, SR_TID.X ;  /* 0x0000000000057919 */ /* 0x000f260000002100 */
[----:B------:R-:W-:Y:S01]  /*4290*/  IMAD.IADD R28, R28, 0x1, R15 ;  /* 0x000000011c1c7824 */ /* 0x000fe200078e020f */
[----:B------:R-:W-:Y:S03]  /*42a0*/  STS.64 [R40+0x28], R14 ;  /* 0x0000280e28007388 */ /* 0x000fe60000000a00 */
[----:B------:R-:W-:Y:S01]  /*42b0*/  IMAD.IADD R29, R29, 0x1, R28 ;  /* 0x000000011d1d7824 */ /* 0x000fe200078e021c */
[----:B---3--:R-:W3:Y:S03]  /*42c0*/  S2R R8, SR_TID.X ;  /* 0x0000000000087919 */ /* 0x008ee60000002100 */
[----:B------:R-:W-:Y:S01]  /*42d0*/  IMAD.IADD R30, R30, 0x1, R29 ;  /* 0x000000011e1e7824 */ /* 0x000fe200078e021d */
[----:B------:R-:W-:Y:S03]  /*42e0*/  STS.64 [R40+0x30], R28 ;  /* 0x0000301c28007388 */ /* 0x000fe60000000a00 */
[----:B------:R-:W-:-:S02]  /*42f0*/  IMAD.IADD R31, R31, 0x1, R30 ;  /* 0x000000011f1f7824 */ /* 0x000fc400078e021e */
[----:B0-----:R-:W-:Y:S02]  /*4300*/  VIADD R4, R4, UR5 ;  /* 0x0000000504047c36 */ /* 0x001fe40008000000 */
[----:B------:R-:W-:Y:S01]  /*4310*/  IMAD.IADD R32, R32, 0x1, R31 ;  /* 0x0000000120207824 */ /* 0x000fe200078e021f */
[----:B------:R-:W-:Y:S01]  /*4320*/  STS.64 [R40+0x38], R30 ;  /* 0x0000381e28007388 */ /* 0x000fe20000000a00 */
[----:B--2---:R-:W-:Y:S02]  /*4330*/  IMAD R12, R4, 0x2100, RZ ;  /* 0x00002100040c7824 */ /* 0x004fe400078e02ff */
[----:B------:R-:W-:-:S04]  /*4340*/  IMAD.IADD R33, R33, 0x1, R32 ;  /* 0x0000000121217824 */ /* 0x000fc800078e0220 */
[----:B------:R-:W-:Y:S01]  /*4350*/  IMAD.IADD R34, R34, 0x1, R33 ;  /* 0x0000000122227824 */ /* 0x000fe200078e0221 */
[----:B------:R-:W-:Y:S03]  /*4360*/  STS.64 [R40+0x40], R32 ;  /* 0x0000402028007388 */ /* 0x000fe60000000a00 */
[----:B------:R-:W-:Y:S01]  /*4370*/  IMAD.IADD R35, R35, 0x1, R34 ;  /* 0x0000000123237824 */ /* 0x000fe200078e0222 */
[C---:B----4-:R-:W-:Y:S02]  /*4380*/  LOP3.LUT R4, R5.reuse, 0x3e0, RZ, 0xc0, !PT ;  /* 0x000003e005047812 */ /* 0x050fe400078ec0ff */
[----:B------:R-:W-:Y:S01]  /*4390*/  LOP3.LUT R6, R5, 0x1f, RZ, 0xc0, !PT ;  /* 0x0000001f05067812 */ /* 0x000fe200078ec0ff */
[----:B------:R-:W-:Y:S01]  /*43a0*/  IMAD.IADD R36, R36, 0x1, R35 ;  /* 0x0000000124247824 */ /* 0x000fe200078e0223 */
[----:B------:R-:W-:Y:S03]  /*43b0*/  STS.64 [R40+0x48], R34 ;  /* 0x0000482228007388 */ /* 0x000fe60000000a00 */
[----:B------:R-:W-:Y:S01]  /*43c0*/  IMAD.IADD R37, R37, 0x1, R36 ;  /* 0x0000000125257824 */ /* 0x000fe200078e0224 */
[----:B---3--:R-:W-:Y:S01]  /*43d0*/  LOP3.LUT R10, R8, 0x1f, RZ, 0xc0, !PT ;  /* 0x0000001f080a7812 */ /* 0x008fe200078ec0ff */
[----:B------:R-:W-:-:S03]  /*43e0*/  IMAD R6, R4, 0x16, R6 ;  /* 0x0000001604067824 */ /* 0x000fc600078e0206 */
[----:B------:R-:W-:Y:S01]  /*43f0*/  STS.64 [R40+0x50], R36 ;  /* 0x0000502428007388 */ /* 0x000fe20000000a00 */
        /* <DEDUP_REMOVED lines=22> */
[----:B------:R0:W-:Y:S04]  /*4560*/  LDS R25, [R41+0xa80] ;  /* 0x000a800029197984 */ /* 0x0001e80000000800 */
[----:B------:R2:W-:Y:S01]  /*4570*/  @!P0 STS [UR4+0x8400], R0 ;  /* 0x00840000ff008988 */ /* 0x0005e20008000804 */
[----:B------:R-:W-:Y:S01]  /*4580*/  BAR.SYNC.DEFER_BLOCKING 0x0 ;  /* 0x0000000000007b1d */ /* 0x000fe20000010000 */
[----:B0-----:R-:W-:Y:S01]  /*4590*/  LOP3.LUT R41, R8, 0x3e0, RZ, 0xc0, !PT ;  /* 0x000003e008297812 */ /* 0x001fe200078ec0ff */
[----:B------:R-:W-:Y:S01]  /*45a0*/  VIADD R8, R6, 0x80 ;  /* 0x0000008006087836 */ /* 0x000fe20000000000 */
[----:B------:R-:W-:-:S03]  /*45b0*/  IADD3 R5, P0, PT, R12, R3, RZ ;  /* 0x000000030c057210 */ /* 0x000fc60007f1e0ff */
[----:B------:R-:W-:Y:S02]  /*45c0*/  IMAD R10, R41, 0x16, R10 ;  /* 0x00000016290a7824 */ /* 0x000fe400078e020a */
[----:B------:R-:W-:Y:S02]  /*45d0*/  VIADD R41, R6, 0x20 ;  /* 0x0000002006297836 */ /* 0x000fe40000000000 */
[----:B--2---:R-:W-:Y:S01]  /*45e0*/  IMAD.X R0, RZ, RZ, RZ, P0 ;  /* 0x000000ffff007224 */ /* 0x004fe200000e06ff */
[----:B-1----:R-:W-:-:S04]  /*45f0*/  LEA R4, P0, R5, UR6, 0x2 ;  /* 0x0000000605047c11 */ /* 0x002fc8000f8010ff */
[----:B------:R-:W-:Y:S01]  /*4600*/  LEA.HI.X R5, R5, UR7, R0, 0x2, P0 ;  /* 0x0000000705057c11 */ /* 0x000fe200080f1400 */
[----:B------:R-:W-:Y:S01]  /*4610*/  VIADD R0, R10, 0xe0 ;  /* 0x000000e00a007836 */ /* 0x000fe20000000000 */
[----:B------:R-:W0:Y:S02]  /*4620*/  LDS R2, [UR4+0x8400] ;  /* 0x00840004ff027984 */ /* 0x000e240008000800 */
[-C--:B0-----:R-:W-:Y:S01]  /*4630*/  ISETP.GE.AND P6, PT, R3, R2.reuse, PT ;  /* 0x000000020300720c */ /* 0x081fe20003fc6270 */
[C---:B------:R-:W-:Y:S01]  /*4640*/  VIADD R3, R6.reuse, 0xa0 ;  /* 0x000000a006037836 */ /* 0x040fe20000000000 */
[-C--:B------:R-:W-:Y:S01]  /*4650*/  ISETP.GE.AND P5, PT, R41, R2.reuse, PT ;  /* 0x000000022900720c */ /* 0x080fe20003fa6270 */
[----:B------:R-:W-:Y:S01]  /*4660*/  VIADD R41, R6, 0xc0 ;  /* 0x000000c006297836 */ /* 0x000fe20000000000 */
[-C--:B------:R-:W-:Y:S01]  /*4670*/  ISETP.GE.AND P0, PT, R8, R2.reuse, PT ;  /* 0x000000020800720c */ /* 0x080fe20003f06270 */
[----:B------:R-:W-:Y:S01]  /*4680*/  VIADD R8, R10, 0x40 ;  /* 0x000000400a087836 */ /* 0x000fe20000000000 */
[-C--:B------:R-:W-:Y:S01]  /*4690*/  ISETP.GE.AND P4, PT, R3, R2.reuse, PT ;  /* 0x000000020300720c */ /* 0x080fe20003f86270 */
[C---:B------:R-:W-:Y:S01]  /*46a0*/  VIADD R3, R6.reuse, 0x100 ;  /* 0x0000010006037836 */ /* 0x040fe20000000000 */
[-C--:B------:R-:W-:Y:S01]  /*46b0*/  ISETP.GE.AND P2, PT, R41, R2.reuse, PT ;  /* 0x000000022900720c */ /* 0x080fe20003f46270 */
[----:B------:R-:W-:Y:S01]  /*46c0*/  VIADD R41, R6, 0x120 ;  /* 0x0000012006297836 */ /* 0x000fe20000000000 */
[----:B------:R-:W-:-:S02]  /*46d0*/  ISETP.GE.AND P3, PT, R8, R2, PT ;  /* 0x000000020800720c */ /* 0x000fc40003f66270 */
[-C--:B------:R-:W-:Y:S01]  /*46e0*/  ISETP.GE.AND P1, PT, R0, R2.reuse, PT ;  /* 0x000000020000720c */ /* 0x080fe20003f26270 */
[----:B------:R-:W-:Y:S01]  /*46f0*/  @!P6 STG.E desc[UR8][R4.64], R45 ;  /* 0x0000002d0400e986 */ /* 0x000fe2000c101908 */
[-C--:B------:R-:W-:Y:S01]  /*4700*/  ISETP.GE.AND P6, PT, R3, R2.reuse, PT ;  /* 0x000000020300720c */ /* 0x080fe20003fc6270 */
[----:B------:R-:W-:Y:S02]  /*4710*/  VIADD R3, R6, 0x140 ;  /* 0x0000014006037836 */ /* 0x000fe40000000000 */
[----:B------:R-:W-:Y:S01]  /*4720*/  @!P5 STG.E desc[UR8][R4.64+0x80], R47 ;  /* 0x0000802f0400d986 */ /* 0x000fe2000c101908 */
[-C--:B------:R-:W-:Y:S01]  /*4730*/  ISETP.GE.AND P5, PT, R41, R2.reuse, PT ;  /* 0x000000022900720c */ /* 0x080fe20003fa6270 */
[C---:B------:R-:W-:Y:S02]  /*4740*/  VIADD R41, R10.reuse, 0x160 ;  /* 0x000001600a297836 */ /* 0x040fe40000000000 */
[----:B------:R-:W-:Y:S01]  /*4750*/  @!P0 STG.E desc[UR8][R4.64+0x200], R49 ;  /* 0x0002003104008986 */ /* 0x000fe2000c101908 */
[----:B------:R-:W-:Y:S01]  /*4760*/  ISETP.GE.AND P0, PT, R3, R2, PT ;  /* 0x000000020300720c */ /* 0x000fe20003f06270 */
[----:B------:R-:W-:-:S02]  /*4770*/  VIADD R3, R10, 0x180 ;  /* 0x000001800a037836 */ /* 0x000fc40000000000 */
[----:B------:R-:W-:Y:S01]  /*4780*/  @!P4 STG.E desc[UR8][R4.64+0x280], R51 ;  /* 0x000280330400c986 */ /* 0x000fe2000c101908 */
[-C--:B------:R-:W-:Y:S01]  /*4790*/  ISETP.GE.AND P4, PT, R41, R2.reuse, PT ;  /* 0x000000022900720c */ /* 0x080fe20003f86270 */
[----:B------:R-:W-:Y:S02]  /*47a0*/  VIADD R41, R10, 0x60 ;  /* 0x000000600a297836 */ /* 0x000fe40000000000 */
[----:B------:R-:W-:Y:S01]  /*47b0*/  @!P2 STG.E desc[UR8][R4.64+0x300], R53 ;  /* 0x000300350400a986 */ /* 0x000fe2000c101908 */
[-C--:B------:R-:W-:Y:S01]  /*47c0*/  ISETP.GE.AND P2, PT, R3, R2.reuse, PT ;  /* 0x000000020300720c */ /* 0x080fe20003f46270 */
[----:B------:R-:W-:Y:S02]  /*47d0*/  VIADD R3, R6, 0x1a0 ;  /* 0x000001a006037836 */ /* 0x000fe40000000000 */
[----:B------:R0:W-:Y:S01]  /*47e0*/  @!P3 STG.E desc[UR8][R4.64+0x100], R43 ;  /* 0x0001002b0400b986 */ /* 0x0001e2000c101908 */
[----:B------:R-:W-:Y:S01]  /*47f0*/  ISETP.GE.AND P3, PT, R41, R2, PT ;  /* 0x000000022900720c */ /* 0x000fe20003f66270 */
[----:B------:R-:W-:-:S02]  /*4800*/  VIADD R41, R10, 0x1c0 ;  /* 0x000001c00a297836 */ /* 0x000fc40000000000 */
[----:B------:R-:W-:Y:S01]  /*4810*/  @!P1 STG.E desc[UR8][R4.64+0x380], R37 ;  /* 0x0003802504009986 */ /* 0x000fe2000c101908 */
[-C--:B------:R-:W-:Y:S01]  /*4820*/  ISETP.GE.AND P1, PT, R3, R2.reuse, PT ;  /* 0x000000020300720c */ /* 0x080fe20003f26270 */
[C---:B------:R-:W-:Y:S02]  /*4830*/  VIADD R3, R6.reuse, 0x1e0 ;  /* 0x000001e006037836 */ /* 0x040fe40000000000 */
[----:B------:R1:W-:Y:S01]  /*4840*/  @!P6 STG.E desc[UR8][R4.64+0x400], R35 ;  /* 0x000400230400e986 */ /* 0x0003e2000c101908 */
[-C--:B------:R-:W-:Y:S01]  /*4850*/  ISETP.GE.AND P6, PT, R41, R2.reuse, PT ;  /* 0x000000022900720c */ /* 0x080fe20003fc6270 */
[C---:B------:R-:W-:Y:S02]  /*4860*/  VIADD R41, R6.reuse, 0x200 ;  /* 0x0000020006297836 */ /* 0x040fe40000000000 */
[----:B------:R2:W-:Y:S01]  /*4870*/  @!P5 STG.E desc[UR8][R4.64+0x480], R33 ;  /* 0x000480210400d986 */ /* 0x0005e2000c101908 */
[----:B------:R-:W-:Y:S01]  /*4880*/  ISETP.GE.AND P5, PT, R3, R2, PT ;  /* 0x000000020300720c */ /* 0x000fe20003fa6270 */
[----:B------:R-:W-:-:S02]  /*4890*/  VIADD R3, R6, 0x240 ;  /* 0x0000024006037836 */ /* 0x000fc40000000000 */
[----:B------:R2:W-:Y:S01]  /*48a0*/  @!P3 STG.E desc[UR8][R4.64+0x180], R27 ;  /* 0x0001801b0400b986 */ /* 0x0005e2000c101908 */
[C---:B0-----:R-:W-:Y:S02]  /*48b0*/  VIADD R43, R10.reuse, 0x220 ;  /* 0x000002200a2b7836 */ /* 0x041fe40000000000 */
[-C--:B------:R-:W-:Y:S01]  /*48c0*/  ISETP.GE.AND P3, PT, R3, R2.reuse, PT ;  /* 0x000000020300720c */ /* 0x080fe20003f66270 */
[----:B-1----:R-:W-:Y:S01]  /*48d0*/  VIADD R35, R10, 0x260 ;  /* 0x000002600a237836 */ /* 0x002fe20000000000 */
[----:B------:R2:W-:Y:S01]  /*48e0*/  @!P0 STG.E desc[UR8][R4.64+0x500], R31 ;  /* 0x0005001f04008986 */ /* 0x0005e2000c101908 */
[----:B------:R-:W-:Y:S01]  /*48f0*/  VIADD R3, R6, 0x280 ;  /* 0x0000028006037836 */ /* 0x000fe20000000000 */
[-C--:B------:R-:W-:Y:S02]  /*4900*/  ISETP.GE.AND P0, PT, R41, R2.reuse, PT ;  /* 0x000000022900720c */ /* 0x080fe40003f06270 */
        /* <DEDUP_REMOVED lines=17> */
.L_x_6402:
[----:B------:R-:W-:Y:S01]  /*4a20*/  BSSY B1, `(.L_x_6429) ;  /* 0x0000006000017945 */ /* 0x000fe20003800000 */
[----:B------:R-:W-:Y:S01]  /*4a30*/  PLOP3.LUT P0, PT, P0, PT, PT, 0x8, 0x80 ;  /* 0x000000000080781c */ /* 0x000fe2000070e170 */
[----:B------:R-:W-:-:S12]  /*4a40*/  IMAD.MOV.U32 R21, RZ, RZ, -0x1 ;  /* 0xffffffffff157424 */ /* 0x000fd800078e00ff */
[----:B------:R-:W-:Y:S05]  /*4a50*/  WARPSYNC.COLLECTIVE R21, `(.L_x_6430) ;  /* 0x0000000015087348 */ /* 0x000fea0003c00000 */
[----:B------:R-:W-:Y:S01]  /*4a60*/  VOTE.ANY P0, P0 ;  /* 0x0000000000ff7806 */ /* 0x000fe20000000100 */
[----:B------:R-:W-:-:S12]  /*4a70*/  ENDCOLLECTIVE ;  /* 0x000000000000791b */ /* 0x000fd80003800000 */
.L_x_6430:
[----:B------:R-:W-:Y:S05]  /*4a80*/  BSYNC B1 ;  /* 0x0000000000017941 */ /* 0x000fea0003800000 */
.L_x_6429:
[----:B------:R-:W-:Y:S05]  /*4a90*/  BRA `(.L_x_6431) ;  /* 0xffffffc400c87947 */ /* 0x000fea000383ffff */
.L_x_6404:
[----:B------:R-:W-:Y:S01]  /*4aa0*/  BSSY B1, `(.L_x_6432) ;  /* 0x0000006000017945 */ /* 0x000fe20003800000 */
[----:B------:R-:W-:Y:S01]  /*4ab0*/  PLOP3.LUT P0, PT, P0, PT, PT, 0x8, 0x80 ;  /* 0x000000000080781c */ /* 0x000fe2000070e170 */
[----:B------:R-:W-:-:S12]  /*4ac0*/  IMAD.MOV.U32 R21, RZ, RZ, -0x1 ;  /* 0xffffffffff157424 */ /* 0x000fd800078e00ff */
[----:B------:R-:W-:Y:S05]  /*4ad0*/  WARPSYNC.COLLECTIVE R21, `(.L_x_6433) ;  /* 0x0000000015087348 */ /* 0x000fea0003c00000 */
[----:B------:R-:W-:Y:S01]  /*4ae0*/  VOTE.ANY P0, P0 ;  /* 0x0000000000ff7806 */ /* 0x000fe20000000100 */
[----:B------:R-:W-:-:S12]  /*4af0*/  ENDCOLLECTIVE ;  /* 0x000000000000791b */ /* 0x000fd80003800000 */
.L_x_6433:
[----:B------:R-:W-:Y:S05]  /*4b00*/  BSYNC B1 ;  /* 0x0000000000017941 */ /* 0x000fea0003800000 */
.L_x_6432:
[----:B------:R-:W-:Y:S05]  /*4b10*/  BRA `(.L_x_6434) ;  /* 0xffffffc8001c7947 */ /* 0x000fea000383ffff */
.L_x_6406:
[----:B------:R-:W0:Y:S01]  /*4b20*/  S2R R25, SR_GEMASK ;  /* 0x0000000000197919 */ /* 0x000e220000003c00 */
[----:B------:R-:W-:Y:S01]  /*4b30*/  BSSY B1, `(.L_x_6435) ;  /* 0x0000006000017945 */ /* 0x000fe20003800000 */
[----:B------:R-:W-:Y:S01]  /*4b40*/  PLOP3.LUT P0, PT, P0, PT, PT, 0x8, 0x80 ;  /* 0x000000000080781c */ /* 0x000fe2000070e170 */
[----:B------:R-:W-:-:S12]  /*4b50*/  IMAD.MOV.U32 R21, RZ, RZ, -0x1 ;  /* 0xffffffffff157424 */ /* 0x000fd800078e00ff */
[----:B0-----:R-:W-:Y:S05]  /*4b60*/  WARPSYNC.COLLECTIVE R21, `(.L_x_6436) ;  /* 0x0000000015087348 */ /* 0x001fea0003c00000 */
[----:B------:R-:W-:Y:S01]  /*4b70*/  VOTE.ANY R21, PT, P0 ;  /* 0x0000000000157806 */ /* 0x000fe200000e0100 */
[----:B0-----:R-:W-:Y:S06]  /*4b80*/  ENDCOLLECTIVE ;  /* 0x000000000000791b */ /* 0x001fec0003800000 */
.L_x_6436:
[----:B------:R-:W-:Y:S05]  /*4b90*/  BSYNC B1 ;  /* 0x0000000000017941 */ /* 0x000fea0003800000 */
.L_x_6435:
[----:B------:R-:W-:Y:S01]  /*4ba0*/  LOP3.LUT R21, R21, 0x80000000, R25, 0xec, !PT ;  /* 0x8000000015157812 */ /* 0x000fe200078eec19 */
[----:B------:R-:W-:Y:S02]  /*4bb0*/  IMAD.MOV.U32 R20, RZ, RZ, R29 ;  /* 0x000000ffff147224 */ /* 0x000fe400078e001d */
[----:B------:R-:W-:Y:S02]  /*4bc0*/  VIADD R41, R39, 0x2 ;  /* 0x0000000227297836 */ /* 0x000fe40000000000 */
[----:B------:R-:W-:Y:S02]  /*4bd0*/  VIADD R16, R21, 0xffffffff ;  /* 0xffffffff15107836 */ /* 0x000fe40000000000 */
[C---:B------:R-:W-:Y:S02]  /*4be0*/  VIADD R40, R39.reuse, 0x4 ;  /* 0x0000000427287836 */ /* 0x040fe40000000000 */
[----:B------:R-:W-:Y:S01]  /*4bf0*/  VIADD R30, R39, 0x8 ;  /* 0x00000008271e7836 */ /* 0x000fe20000000000 */
[----:B------:R-:W-:Y:S01]  /*4c00*/  LOP3.LUT R48, R21, R16, RZ, 0xc, !PT ;  /* 0x0000001015307212 */ /* 0x000fe200078e0cff */
[----:B------:R-:W-:-:S02]  /*4c10*/  IMAD.MOV.U32 R16, RZ, RZ, 0x1 ;  /* 0x00000001ff107424 */ /* 0x000fc400078e00ff */
[----:B------:R-:W-:-:S03]  /*4c20*/  IMAD.MOV.U32 R21, RZ, RZ, -0x1 ;  /* 0xffffffffff157424 */ /* 0x000fc600078e00ff */
[----:B------:R-:W0:Y:S02]  /*4c30*/  POPC R48, R48 ;  /* 0x0000003000307309 */ /* 0x000e240000000000 */
[----:B0-----:R-:W-:Y:S01]  /*4c40*/  IMAD.MOV.U32 R17, RZ, RZ, R48 ;  /* 0x000000ffff117224 */ /* 0x001fe200078e0030 */
[----:B------:R-:W-:-:S13]  /*4c50*/  ISETP.GE.AND P0, PT, R39, R48, PT ;  /* 0x000000302700720c */ /* 0x000fda0003f06270 */
[----:B------:R-:W-:Y:S05]  /*4c60*/  WARPSYNC.COLLECTIVE R21, `(.L_x_6437) ;  /* 0x0000000015087348 */ /* 0x000fea0003c00000 */
[----:B------:R0:W1:Y:S02]  /*4c70*/  SHFL.DOWN P3, R22, R20, R16, R17 ;  /* 0x0800001014167389 */ /* 0x0000640000060011 */
[----:B01----:R-:W-:Y:S05]  /*4c80*/  ENDCOLLECTIVE ;  /* 0x000000000000791b */ /* 0x003fea0003800000 */
.L_x_6437:
        /* <DEDUP_REMOVED lines=8> */
.L_x_6438:
        /* <DEDUP_REMOVED lines=10> */
.L_x_6439:
        /* <DEDUP_REMOVED lines=8> */
.L_x_6440:
[----:B------:R-:W-:Y:S01]  /*4e30*/  IMAD.MOV.U32 R16, RZ, RZ, 0x10 ;  /* 0x00000010ff107424 */ /* 0x000fe200078e00ff */
[----:B------:R-:W-:Y:S02]  /*4e40*/  SEL R22, R22, RZ, !P0 ;  /* 0x000000ff16167207 */ /* 0x000fe40004000000 */
[----:B------:R-:W-:-:S03]  /*4e50*/  ISETP.NE.AND P0, PT, R28, 0x65, PT ;  /* 0x000000651c00780c */ /* 0x000fc60003f05270 */
[----:B------:R-:W-:Y:S02]  /*4e60*/  IMAD.IADD R47, R29, 0x1, R22 ;  /* 0x000000011d2f7824 */ /* 0x000fe400078e0216 */
[----:B------:R-:W0:Y:S02]  /*4e70*/  LDC.64 R28, c[0x0][0x398] ;  /* 0x0000e600ff1c7b82 */ /* 0x000e240000000a00 */
[----:B------:R-:W-:-:S07]  /*4e80*/  IMAD.MOV.U32 R20, RZ, RZ, R47 ;  /* 0x000000ffff147224 */ /* 0x000fce00078e002f */
[----:B0-----:R-:W-:Y:S05]  /*4e90*/  WARPSYNC.COLLECTIVE R21, `(.L_x_6441) ;  /* 0x0000000015087348 */ /* 0x001fea0003c00000 */
[----:B------:R1:W2:Y:S02]  /*4ea0*/  SHFL.DOWN P3, R22, R20, R16, R17 ;  /* 0x0800001014167389 */ /* 0x0002a40000060011 */
[----:B012---:R-:W-:Y:S05]  /*4eb0*/  ENDCOLLECTIVE ;  /* 0x000000000000791b */ /* 0x007fea0003800000 */
.L_x_6441:
[----:B------:R-:W-:Y:S05]  /*4ec0*/  WARPSYNC.COLLECTIVE R21, `(.L_x_6442) ;  /* 0x0000000015087348 */ /* 0x000fea0003c00000 */
[----:B------:R-:W-:Y:S01]  /*4ed0*/  VOTE.ALL P0, P0 ;  /* 0x0000000000ff7806 */ /* 0x000fe20000000000 */
[----:B------:R-:W-:-:S12]  /*4ee0*/  ENDCOLLECTIVE ;  /* 0x000000000000791b */ /* 0x000fd80003800000 */
.L_x_6442:
[----:B------:R-:W-:Y:S02]  /*4ef0*/  IADD3 R44, P3, PT, R28, 0x100, RZ ;  /* 0x000001001c2c7810 */ /* 0x000fe40007f7e0ff */
[----:B------:R-:W-:-:S03]  /*4f00*/  SEL R22, R22, RZ, !P2 ;  /* 0x000000ff16167207 */ /* 0x000fc60005000000 */
[----:B------:R-:W-:Y:S02]  /*4f10*/  IMAD.X R45, RZ, RZ, R29, P3 ;  /* 0x000000ffff2d7224 */ /* 0x000fe400018e061d */
[----:B------:R-:W-:Y:S01]  /*4f20*/  IMAD.IADD R46, R47, 0x1, R22 ;  /* 0x000000012f2e7824 */ /* 0x000fe200078e0216 */
[----:B------:R-:W-:Y:S06]  /*4f30*/  BRA `(.L_x_6443) ;  /* 0xffffffc400b07947 */ /* 0x000fec000383ffff */
.L_x_6408:
[----:B------:R-:W-:Y:S01]  /*4f40*/  BSSY B1, `(.L_x_6444) ;  /* 0x0000006000017945 */ /* 0x000fe20003800000 */
[----:B------:R-:W-:Y:S01]  /*4f50*/  PLOP3.LUT P0, PT, P0, PT, PT, 0x8, 0x80 ;  /* 0x000000000080781c */ /* 0x000fe2000070e170 */
[----:B------:R-:W-:-:S12]  /*4f60*/  IMAD.MOV.U32 R21, RZ, RZ, -0x1 ;  /* 0xffffffffff157424 */ /* 0x000fd800078e00ff */
[----:B------:R-:W-:Y:S05]  /*4f70*/  WARPSYNC.COLLECTIVE R21, `(.L_x_6445) ;  /* 0x0000000015087348 */ /* 0x000fea0003c00000 */
[----:B------:R-:W-:Y:S01]  /*4f80*/  VOTE.ANY P0, P0 ;  /* 0x0000000000ff7806 */ /* 0x000fe20000000100 */
[----:B------:R-:W-:-:S12]  /*4f90*/  ENDCOLLECTIVE ;  /* 0x000000000000791b */ /* 0x000fd80003800000 */
.L_x_6445:
[----:B------:R-:W-:Y:S05]  /*4fa0*/  BSYNC B1 ;  /* 0x0000000000017941 */ /* 0x000fea0003800000 */
.L_x_6444:
[----:B------:R-:W-:Y:S05]  /*4fb0*/  BRA `(.L_x_6446) ;  /* 0xffffffc400b87947 */ /* 0x000fea000383ffff */
.L_x_6410:
[----:B------:R-:W-:Y:S01]  /*4fc0*/  BSSY B1, `(.L_x_6447) ;  /* 0x0000006000017945 */ /* 0x000fe20003800000 */
[----:B------:R-:W-:Y:S01]  /*4fd0*/  PLOP3.LUT P0, PT, P0, PT, PT, 0x8, 0x80 ;  /* 0x000000000080781c */ /* 0x000fe2000070e170 */
[----:B------:R-:W-:-:S12]  /*4fe0*/  IMAD.MOV.U32 R21, RZ, RZ, -0x1 ;  /* 0xffffffffff157424 */ /* 0x000fd800078e00ff */
[----:B------:R-:W-:Y:S05]  /*4ff0*/  WARPSYNC.COLLECTIVE R21, `(.L_x_6448) ;  /* 0x0000000015087348 */ /* 0x000fea0003c00000 */
[----:B------:R-:W-:Y:S01]  /*5000*/  VOTE.ANY P0, P0 ;  /* 0x0000000000ff7806 */ /* 0x000fe20000000100 */
[----:B------:R-:W-:-:S12]  /*5010*/  ENDCOLLECTIVE ;  /* 0x000000000000791b */ /* 0x000fd80003800000 */
.L_x_6448:
[----:B------:R-:W-:Y:S05]  /*5020*/  BSYNC B1 ;  /* 0x0000000000017941 */ /* 0x000fea0003800000 */
.L_x_6447:
[----:B------:R-:W-:Y:S05]  /*5030*/  BRA `(.L_x_6449) ;  /* 0xffffffc8000c7947 */ /* 0x000fea000383ffff */
.L_x_6412:
[----:B------:R-:W-:Y:S01]  /*5040*/  BSSY B1, `(.L_x_6450) ;  /* 0x0000006000017945 */ /* 0x000fe20003800000 */
[----:B------:R-:W-:Y:S01]  /*5050*/  PLOP3.LUT P0, PT, P0, PT, PT, 0x8, 0x80 ;  /* 0x000000000080781c */ /* 0x000fe2000070e170 */
[----:B------:R-:W-:-:S12]  /*5060*/  IMAD.MOV.U32 R21, RZ, RZ, -0x1 ;  /* 0xffffffffff157424 */ /* 0x000fd800078e00ff */
[----:B------:R-:W-:Y:S05]  /*5070*/  WARPSYNC.COLLECTIVE R21, `(.L_x_6451) ;  /* 0x0000000015087348 */ /* 0x000fea0003c00000 */
[----:B------:R-:W-:Y:S01]  /*5080*/  VOTE.ANY R21, PT, P0 ;  /* 0x0000000000157806 */ /* 0x000fe200000e0100 */
[----:B------:R-:W-:Y:S06]  /*5090*/  ENDCOLLECTIVE ;  /* 0x000000000000791b */ /* 0x000fec0003800000 */
.L_x_6451:
[----:B------:R-:W-:Y:S05]  /*50a0*/  BSYNC B1 ;  /* 0x0000000000017941 */ /* 0x000fea0003800000 */
.L_x_6450:
        /* <DEDUP_REMOVED lines=11> */
.L_x_6452:
        /* <DEDUP_REMOVED lines=9> */
.L_x_6453:
        /* <DEDUP_REMOVED lines=8> */
.L_x_6454:
        /* <DEDUP_REMOVED lines=8> */
.L_x_6455:
        /* <DEDUP_REMOVED lines=8> */
.L_x_6456:
[----:B------:R-:W-:Y:S02]  /*5370*/  SEL R22, R22, RZ, !P0 ;  /* 0x000000ff16167207 */ /* 0x000fe40004000000 */
[----:B------:R-:W-:Y:S02]  /*5380*/  ISETP.NE.AND P0, PT, R28, 0x65, PT ;  /* 0x000000651c00780c */ /* 0x000fe40003f05270 */
[----:B------:R-:W-:-:S11]  /*5390*/  IADD3 R46, PT, PT, R29, R22, R46 ;  /* 0x000000161d2e7210 */ /* 0x000fd60007ffe02e */
[----:B------:R-:W-:Y:S05]  /*53a0*/  WARPSYNC.COLLECTIVE R21, `(.L_x_6457) ;  /* 0x0000000015087348 */ /* 0x000fea0003c00000 */
[----:B------:R-:W-:Y:S01]  /*53b0*/  VOTE.ALL P0, P0 ;  /* 0x0000000000ff7806 */ /* 0x000fe20000000000 */
[----:B------:R-:W-:-:S12]  /*53c0*/  ENDCOLLECTIVE ;  /* 0x000000000000791b */ /* 0x000fd80003800000 */
.L_x_6457:
[----:B------:R-:W-:Y:S05]  /*53d0*/  BRA `(.L_x_6458) ;  /* 0xffffffc400a47947 */ /* 0x000fea000383ffff */
.L_x_6417:
[----:B------:R-:W-:Y:S01]  /*53e0*/  BSSY B0, `(.L_x_6459) ;  /* 0x0000006000007945 */ /* 0x000fe20003800000 */
[----:B------:R-:W-:Y:S01]  /*53f0*/  PLOP3.LUT P0, PT, P0, PT, PT, 0x8, 0x80 ;  /* 0x000000000080781c */ /* 0x000fe2000070e170 */
[----:B------:R-:W-:-:S12]  /*5400*/  IMAD.MOV.U32 R21, RZ, RZ, -0x1 ;  /* 0xffffffffff157424 */ /* 0x000fd800078e00ff */
[----:B------:R-:W-:Y:S05]  /*5410*/  WARPSYNC.COLLECTIVE R21, `(.L_x_6460) ;  /* 0x0000000015087348 */ /* 0x000fea0003c00000 */
[----:B------:R-:W-:Y:S01]  /*5420*/  VOTE.ANY P0, P0 ;  /* 0x0000000000ff7806 */ /* 0x000fe20000000100 */
[----:B------:R-:W-:-:S12]  /*5430*/  ENDCOLLECTIVE ;  /* 0x000000000000791b */ /* 0x000fd80003800000 */
.L_x_6460:
[----:B------:R-:W-:Y:S05]  /*5440*/  BSYNC B0 ;  /* 0x0000000000007941 */ /* 0x000fea0003800000 */
.L_x_6459:
[----:B------:R-:W-:Y:S05]  /*5450*/  BRA `(.L_x_6461) ;  /* 0xffffffe000907947 */ /* 0x000fea000383ffff */
.L_x_6419:
[----:B------:R-:W-:Y:S01]  /*5460*/  BSSY B0, `(.L_x_6462) ;  /* 0x0000006000007945 */ /* 0x000fe20003800000 */
[----:B------:R-:W-:Y:S01]  /*5470*/  PLOP3.LUT P0, PT, P0, PT, PT, 0x8, 0x80 ;  /* 0x000000000080781c */ /* 0x000fe2000070e170 */
[----:B------:R-:W-:-:S12]  /*5480*/  IMAD.MOV.U32 R21, RZ, RZ, -0x1 ;  /* 0xffffffffff157424 */ /* 0x000fd800078e00ff */
[----:B------:R-:W-:Y:S05]  /*5490*/  WARPSYNC.COLLECTIVE R21, `(.L_x_6463) ;  /* 0x0000000015087348 */ /* 0x000fea0003c00000 */
[----:B------:R-:W-:Y:S01]  /*54a0*/  VOTE.ANY P0, P0 ;  /* 0x0000000000ff7806 */ /* 0x000fe20000000100 */
[----:B------:R-:W-:-:S12]  /*54b0*/  ENDCOLLECTIVE ;  /* 0x000000000000791b */ /* 0x000fd80003800000 */
.L_x_6463:
[----:B------:R-:W-:Y:S05]  /*54c0*/  BSYNC B0 ;  /* 0x0000000000007941 */ /* 0x000fea0003800000 */
.L_x_6462:
[----:B------:R-:W-:Y:S05]  /*54d0*/  BRA `(.L_x_6464) ;  /* 0xffffffe000e47947 */ /* 0x000fea000383ffff */
.L_x_6421:
[----:B------:R-:W0:Y:S01]  /*54e0*/  S2R R26, SR_GEMASK ;  /* 0x00000000001a7919 */ /* 0x000e220000003c00 */
[----:B------:R-:W-:Y:S01]  /*54f0*/  BSSY B0, `(.L_x_6465) ;  /* 0x0000006000007945 */ /* 0x000fe20003800000 */
[----:B------:R-:W-:Y:S01]  /*5500*/  PLOP3.LUT P0, PT, P0, PT, PT, 0x8, 0x80 ;  /* 0x000000000080781c */ /* 0x000fe2000070e170 */
[----:B------:R-:W-:-:S12]  /*5510*/  IMAD.MOV.U32 R21, RZ, RZ, -0x1 ;  /* 0xffffffffff157424 */ /* 0x000fd800078e00ff */
[----:B0-----:R-:W-:Y:S05]  /*5520*/  WARPSYNC.COLLECTIVE R21, `(.L_x_6466) ;  /* 0x0000000015087348 */ /* 0x001fea0003c00000 */
[----:B------:R-:W-:Y:S01]  /*5530*/  VOTE.ANY R21, PT, P0 ;  /* 0x0000000000157806 */ /* 0x000fe200000e0100 */
[----:B0-----:R-:W-:Y:S06]  /*5540*/  ENDCOLLECTIVE ;  /* 0x000000000000791b */ /* 0x001fec0003800000 */
.L_x_6466:
[----:B------:R-:W-:Y:S05]  /*5550*/  BSYNC B0 ;  /* 0x0000000000007941 */ /* 0x000fea0003800000 */
.L_x_6465:
[----:B------:R-:W-:Y:S01]  /*5560*/  LOP3.LUT R21, R21, 0x80000000, R26, 0xec, !PT ;  /* 0x8000000015157812 */ /* 0x000fe200078eec1a */
[----:B------:R-:W-:-:S04]  /*5570*/  IMAD.MOV.U32 R20, RZ, RZ, R19 ;  /* 0x000000ffff147224 */ /* 0x000fc800078e0013 */
        /* <DEDUP_REMOVED lines=10> */
.L_x_6467:
        /* <DEDUP_REMOVED lines=9> */
.L_x_6468:
        /* <DEDUP_REMOVED lines=9> */
.L_x_6469:
        /* <DEDUP_REMOVED lines=9> */
.L_x_6470:
[----:B------:R-:W-:Y:S01]  /*57d0*/  IMAD.MOV.U32 R16, RZ, RZ, 0x10 ;  /* 0x00000010ff107424 */ /* 0x000fe200078e00ff */
[----:B------:R-:W-:Y:S02]  /*57e0*/  SEL R19, R22, RZ, !P0 ;  /* 0x000000ff16137207 */ /* 0x000fe40004000000 */
[----:B------:R-:W-:Y:S01]  /*57f0*/  ISETP.NE.AND P0, PT, R18, 0x65, PT ;  /* 0x000000651200780c */ /* 0x000fe20003f05270 */
[----:B------:R-:W-:Y:S02]  /*5800*/  VIADD R18, R38, 0x10 ;  /* 0x0000001026127836 */ /* 0x000fe40000000000 */
[----:B------:R-:W-:-:S03]  /*5810*/  IMAD.IADD R48, R50, 0x1, R19 ;  /* 0x0000000132307824 */ /* 0x000fc600078e0213 */
[----:B------:R-:W-:Y:S01]  /*5820*/  ISETP.GT.AND P2, PT, R18, R47, PT ;  /* 0x0000002f1200720c */ /* 0x000fe20003f44270 */
[----:B------:R-:W-:Y:S01]  /*5830*/  IMAD.MOV.U32 R20, RZ, RZ, R48 ;  /* 0x000000ffff147224 */ /* 0x000fe200078e0030 */
[----:B------:R-:W0:Y:S11]  /*5840*/  LDC.64 R18, c[0x0][0x398] ;  /* 0x0000e600ff127b82 */ /* 0x000e360000000a00 */
[----:B0-----:R-:W-:Y:S05]  /*5850*/  WARPSYNC.COLLECTIVE R21, `(.L_x_6471) ;  /* 0x0000000015087348 */ /* 0x001fea0003c00000 */
[----:B------:R1:W2:Y:S02]  /*5860*/  SHFL.DOWN P3, R22, R20, R16, R17 ;  /* 0x0800001014167389 */ /* 0x0002a40000060011 */
[----:B012---:R-:W-:Y:S05]  /*5870*/  ENDCOLLECTIVE ;  /* 0x000000000000791b */ /* 0x007fea0003800000 */
.L_x_6471:
[----:B------:R-:W-:Y:S05]  /*5880*/  WARPSYNC.COLLECTIVE R21, `(.L_x_6472) ;  /* 0x0000000015087348 */ /* 0x000fea0003c00000 */
[----:B------:R-:W-:Y:S01]  /*5890*/  VOTE.ALL P0, P0 ;  /* 0x0000000000ff7806 */ /* 0x000fe20000000000 */
[----:B------:R-:W-:-:S12]  /*58a0*/  ENDCOLLECTIVE ;  /* 0x000000000000791b */ /* 0x000fd80003800000 */
.L_x_6472:
[----:B------:R-:W-:Y:S02]  /*58b0*/  SEL R45, R22, RZ, !P2 ;  /* 0x000000ff162d7207 */ /* 0x000fe40005000000 */
[----:B------:R-:W-:-:S03]  /*58c0*/  IADD3 R44, P3, PT, R18, 0x100, RZ ;  /* 0x00000100122c7810 */ /* 0x000fc60007f7e0ff */
[----:B------:R-:W-:Y:S02]  /*58d0*/  IMAD.IADD R46, R48, 0x1, R45 ;  /* 0x00000001302e7824 */ /* 0x000fe400078e022d */
[----:B------:R-:W-:Y:S01]  /*58e0*/  IMAD.X R45, RZ, RZ, R19, P3 ;  /* 0x000000ffff2d7224 */ /* 0x000fe200018e0613 */
[----:B------:R-:W-:Y:S07]  /*58f0*/  BRA `(.L_x_6473) ;  /* 0xffffffe000787947 */ /* 0x000fee000383ffff */
.L_x_6423:
[----:B------:R-:W-:Y:S01]  /*5900*/  BSSY B0, `(.L_x_6474) ;  /* 0x0000006000007945 */ /* 0x000fe20003800000 */
[----:B------:R-:W-:Y:S01]  /*5910*/  PLOP3.LUT P0, PT, P0, PT, PT, 0x8, 0x80 ;  /* 0x000000000080781c */ /* 0x000fe2000070e170 */
[----:B------:R-:W-:-:S12]  /*5920*/  IMAD.MOV.U32 R21, RZ, RZ, -0x1 ;  /* 0xffffffffff157424 */ /* 0x000fd800078e00ff */
[----:B------:R-:W-:Y:S05]  /*5930*/  WARPSYNC.COLLECTIVE R21, `(.L_x_6475) ;  /* 0x0000000015087348 */ /* 0x000fea0003c00000 */
[----:B------:R-:W-:Y:S01]  /*5940*/  VOTE.ANY P0, P0 ;  /* 0x0000000000ff7806 */ /* 0x000fe20000000100 */
[----:B------:R-:W-:-:S12]  /*5950*/  ENDCOLLECTIVE ;  /* 0x000000000000791b */ /* 0x000fd80003800000 */
.L_x_6475:
[----:B------:R-:W-:Y:S05]  /*5960*/  BSYNC B0 ;  /* 0x0000000000007941 */ /* 0x000fea0003800000 */
.L_x_6474:
[----:B------:R-:W-:Y:S05]  /*5970*/  BRA `(.L_x_6476) ;  /* 0xffffffe000807947 */ /* 0x000fea000383ffff */
.L_x_6425:
[----:B------:R-:W-:Y:S01]  /*5980*/  BSSY B0, `(.L_x_6477) ;  /* 0x0000006000007945 */ /* 0x000fe20003800000 */
[----:B------:R-:W-:Y:S01]  /*5990*/  PLOP3.LUT P0, PT, P0, PT, PT, 0x8, 0x80 ;  /* 0x000000000080781c */ /* 0x000fe2000070e170 */
[----:B------:R-:W-:-:S12]  /*59a0*/  IMAD.MOV.U32 R21, RZ, RZ, -0x1 ;  /* 0xffffffffff157424 */ /* 0x000fd800078e00ff */
[----:B------:R-:W-:Y:S05]  /*59b0*/  WARPSYNC.COLLECTIVE R21, `(.L_x_6478) ;  /* 0x0000000015087348 */ /* 0x000fea0003c00000 */
[----:B------:R-:W-:Y:S01]  /*59c0*/  VOTE.ANY P0, P0 ;  /* 0x0000000000ff7806 */ /* 0x000fe20000000100 */
[----:B------:R-:W-:-:S12]  /*59d0*/  ENDCOLLECTIVE ;  /* 0x000000000000791b */ /* 0x000fd80003800000 */
.L_x_6478:
[----:B------:R-:W-:Y:S05]  /*59e0*/  BSYNC B0 ;  /* 0x0000000000007941 */ /* 0x000fea0003800000 */
.L_x_6477:
[----:B------:R-:W-:Y:S05]  /*59f0*/  BRA `(.L_x_6479) ;  /* 0xffffffe000d47947 */ /* 0x000fea000383ffff */
.L_x_6427:
[----:B------:R-:W-:Y:S01]  /*5a00*/  BSSY B0, `(.L_x_6480) ;  /* 0x0000006000007945 */ /* 0x000fe20003800000 */
[----:B------:R-:W-:Y:S01]  /*5a10*/  PLOP3.LUT P0, PT, P0, PT, PT, 0x8, 0x80 ;  /* 0x000000000080781c */ /* 0x000fe2000070e170 */
[----:B------:R-:W-:-:S12]  /*5a20*/  IMAD.MOV.U32 R21, RZ, RZ, -0x1 ;  /* 0xffffffffff157424 */ /* 0x000fd800078e00ff */
[----:B------:R-:W-:Y:S05]  /*5a30*/  WARPSYNC.COLLECTIVE R21, `(.L_x_6481) ;  /* 0x0000000015087348 */ /* 0x000fea0003c00000 */
[----:B------:R-:W-:Y:S01]  /*5a40*/  VOTE.ANY R21, PT, P0 ;  /* 0x0000000000157806 */ /* 0x000fe200000e0100 */
[----:B------:R-:W-:Y:S06]  /*5a50*/  ENDCOLLECTIVE ;  /* 0x000000000000791b */ /* 0x000fec0003800000 */
.L_x_6481:
[----:B------:R-:W-:Y:S05]  /*5a60*/  BSYNC B0 ;  /* 0x0000000000007941 */ /* 0x000fea0003800000 */
.L_x_6480:
        /* <DEDUP_REMOVED lines=11> */
.L_x_6482:
        /* <DEDUP_REMOVED lines=10> */
.L_x_6483:
        /* <DEDUP_REMOVED lines=10> */
.L_x_6484:
        /* <DEDUP_REMOVED lines=9> */
.L_x_6485:
        /* <DEDUP_REMOVED lines=8> */
.L_x_6486:
[----:B------:R-:W-:Y:S02]  /*5d70*/  SEL R22, R22, RZ, !P0 ;  /* 0x000000ff16167207 */ /* 0x000fe40004000000 */
[----:B------:R-:W-:Y:S02]  /*5d80*/  ISETP.NE.AND P0, PT, R18, 0x65, PT ;  /* 0x000000651200780c */ /* 0x000fe40003f05270 */
[----:B------:R-:W-:-:S11]  /*5d90*/  IADD3 R46, PT, PT, R19, R22, R46 ;  /* 0x00000016132e7210 */ /* 0x000fd60007ffe02e */
[----:B------:R-:W-:Y:S05]  /*5da0*/  WARPSYNC.COLLECTIVE R21, `(.L_x_6487) ;  /* 0x0000000015087348 */ /* 0x000fea0003c00000 */
[----:B------:R-:W-:Y:S01]  /*5db0*/  VOTE.ALL P0, P0 ;  /* 0x0000000000ff7806 */ /* 0x000fe20000000000 */
[----:B------:R-:W-:-:S12]  /*5dc0*/  ENDCOLLECTIVE ;  /* 0x000000000000791b */ /* 0x000fd80003800000 */
.L_x_6487:
[----:B------:R-:W-:Y:S05]  /*5dd0*/  BRA `(.L_x_6488) ;  /* 0xffffffe0006c7947 */ /* 0x000fea000383ffff */
.L_x_6489:
        /* <DEDUP_REMOVED lines=10> */
.L_x_14389:


//--------------------- .text._ZN3cub18CUB_300001_SM_10006detail4scan16DeviceScanKernelINS2_10policy_hubIiiimN4cuda3std3__44plusIiEEE10Policy1000EN6thrust24THRUST_300001_SM_1000_NS18transform_iteratorINS7_6negateIiEENSD_6detail15normal_iteratorINSD_10device_ptrIiEEEEiiEESL_NS0_13ScanTileStateIiLb1EEES9_NS1_10InputValueIiPiEEmiLb0EiEEvT0_T1_T2_iT3_T4_T5_ --------------------------
	.section	.text._ZN3cub18CUB_300001_SM_10006detail4scan16DeviceScanKernelINS2_10policy_hubIiiimN4cuda3std3__44plusIiEEE10Policy1000EN6thrust24THRUST_300001_SM_1000_NS18transform_iteratorINS7_6negateIiEENSD_6detail15normal_iteratorINSD_10device_ptrIiEEEEiiEESL_NS0_13ScanTileStateIiLb1EEES9_NS1_10InputValueIiPiEEmiLb0EiEEvT0_T1_T2_iT3_T4_T5_,"ax",@progbits
	.align	128
        .global         _ZN3cub18CUB_300001_SM_10006detail4scan16DeviceScanKernelINS2_10policy_hubIiiimN4cuda3std3__44plusIiEEE10Policy1000EN6thrust24THRUST_300001_SM_1000_NS18transform_iteratorINS7_6negateIiEENSD_6detail15normal_iteratorINSD_10device_ptrIiEEEEiiEESL_NS0_13ScanTileStateIiLb1EEES9_NS1_10InputValueIiPiEEmiLb0EiEEvT0_T1_T2_iT3_T4_T5_
        .type           _ZN3cub18CUB_300001_SM_10006detail4scan16DeviceScanKernelINS2_10policy_hubIiiimN4cuda3std3__44plusIiEEE10Policy1000EN6thrust24THRUST_300001_SM_1000_NS18transform_iteratorINS7_6negateIiEENSD_6detail15normal_iteratorINSD_10device_ptrIiEEEEiiEESL_NS0_13ScanTileStateIiLb1EEES9_NS1_10InputValueIiPiEEmiLb0EiEEvT0_T1_T2_iT3_T4_T5_,@function
        .size           _ZN3cub18CUB_300001_SM_10006detail4scan16DeviceScanKernelINS2_10policy_hubIiiimN4cuda3std3__44plusIiEEE10Policy1000EN6thrust24THRUST_300001_SM_1000_NS18transform_iteratorINS7_6negateIiEENSD_6detail15normal_iteratorINSD_10device_ptrIiEEEEiiEESL_NS0_13ScanTileStateIiLb1EEES9_NS1_10InputValueIiPiEEmiLb0EiEEvT0_T1_T2_iT3_T4_T5_,(.L_x_14390 - _ZN3cub18CUB_300001_SM_10006detail4scan16DeviceScanKernelINS2_10policy_hubIiiimN4cuda3std3__44plusIiEEE10Policy1000EN6thrust24THRUST_300001_SM_1000_NS18transform_iteratorINS7_6negateIiEENSD_6detail15normal_iteratorINSD_10device_ptrIiEEEEiiEESL_NS0_13ScanTileStateIiLb1EEES9_NS1_10InputValueIiPiEEmiLb0EiEEvT0_T1_T2_iT3_T4_T5_)
        .other          _ZN3cub18CUB_300001_SM_10006detail4scan16DeviceScanKernelINS2_10policy_hubIiiimN4cuda3std3__44plusIiEEE10Policy1000EN6thrust24THRUST_300001_SM_1000_NS18transform_iteratorINS7_6negateIiEENSD_6detail15normal_iteratorINSD_10device_ptrIiEEEEiiEESL_NS0_13ScanTileStateIiLb1EEES9_NS1_10InputValueIiPiEEmiLb0EiEEvT0_T1_T2_iT3_T4_T5_,@"STO_CUDA_ENTRY STV_DEFAULT"
_ZN3cub18CUB_300001_SM_10006detail4scan16DeviceScanKernelINS2_10policy_hubIiiimN4cuda3std3__44plusIiEEE10Policy1000EN6thrust24THRUST_300001_SM_1000_NS18transform_iteratorINS7_6negateIiEENSD_6detail15normal_iteratorINSD_10device_ptrIiEEEEiiEESL_NS0_13ScanTileStateIiLb1EEES9_NS1_10InputValueIiPiEEmiLb0EiEEvT0_T1_T2_iT3_T4_T5_:
.text._ZN3cub18CUB_300001_SM_10006detail4scan16DeviceScanKernelINS2_10policy_hubIiiimN4cuda3std3__44plusIiEEE10Policy1000EN6thrust24THRUST_300001_SM_1000_NS18transform_iteratorINS7_6negateIiEENSD_6detail15normal_iteratorINSD_10device_ptrIiEEEEiiEESL_NS0_13ScanTileStateIiLb1EEES9_NS1_10InputValueIiPiEEmiLb0EiEEvT0_T1_T2_iT3_T4_T5_:
[----:B------:R-:W-:Y:S01]  /*0000*/  LDC R1, c[0x0][0x37c] ;  /* 0x0000df00ff017b82 */ /* 0x000fe20000000800 */
[----:B------:R-:W0:Y:S01]  /*0010*/  LDCU UR4, c[0x0][0x3a8] ;  /* 0x00007500ff0477ac */ /* 0x000e220008000800 */
[----:B------:R-:W1:Y:S06]  /*0020*/  LDCU.64 UR12, c[0x0][0x358] ;  /* 0x00006b00ff0c77ac */ /* 0x000e6c0008000a00 */
[----:B------:R-:W2:Y:S01]  /*0030*/  S2UR UR6, SR_CTAID.X ;  /* 0x00000000000679c3 */ /* 0x000ea20000002500 */
[----:B------:R-:W3:Y:S01]  /*0040*/  LDCU.64 UR8, c[0x0][0x3b8] ;  /* 0x00007700ff0877ac */ /* 0x000ee20008000a00 */
[----:B0-----:R-:W-:-:S06]  /*0050*/  UPRMT UR4, UR4, 0x7770, URZ ;  /* 0x0000777004047896 */ /* 0x001fcc00080000ff */
[----:B------:R-:W-:-:S05]  /*0060*/  ISETP.NE.AND P0, PT, RZ, UR4, PT ;  /* 0x00000004ff007c0c */ /* 0x000fca000bf05270 */
[----:B------:R-:W2:Y:S08]  /*0070*/  LDCU UR4, c[0x0][0x3a0] ;  /* 0x00007400ff0477ac */ /* 0x000eb00008000800 */
[----:B------:R-:W1:Y:S02]  /*0080*/  @P0 LDC.64 R2, c[0x0][0x3b0] ;  /* 0x0000ec00ff020b82 */ /* 0x000e640000000a00 */
[----:B-1----:R0:W5:Y:S01]  /*0090*/  @P0 LDG.E R39, desc[UR12][R2.64] ;  /* 0x0000000c02270981 */ /* 0x002162000c1e1900 */
[----:B--2---:R-:W-:-:S04]  /*00a0*/  UIADD3 UR6, UPT, UPT, UR6, UR4, URZ ;  /* 0x0000000406067290 */ /* 0x004fc8000fffe0ff */
[----:B------:R-:W-:-:S04]  /*00b0*/  UIMAD.WIDE UR10, UR6, 0x1ee0, URZ ;  /* 0x00001ee0060a78a5 */ /* 0x000fc8000f8e02ff */
[----:B---3--:R-:W-:-:S04]  /*00c0*/  UIADD3 UR7, UP0, UPT, -UR10, UR8, URZ ;  /* 0x000000080a077290 */ /* 0x008fc8000ff1e1ff */
[----:B------:R-:W-:Y:S02]  /*00d0*/  UIADD3.X UR4, UPT, UPT, ~UR11, UR9, URZ, UP0, !UPT ;  /* 0x000000090b047290 */ /* 0x000fe400087fe5ff */
[----:B------:R-:W-:-:S04]  /*00e0*/  UISETP.GE.U32.AND UP0, UPT, UR7, 0x1ee1, UPT ;  /* 0x00001ee10700788c */ /* 0x000fc8000bf06070 */
[----:B------:R-:W-:Y:S01]  /*00f0*/  UISETP.GE.U32.AND.EX UP0, UPT, UR4, URZ, UPT, UP0 ;  /* 0x000000ff0400728c */ /* 0x000fe2000bf06100 */
[----:B------:R-:W1:Y:S08]  /*0100*/  @!P0 LDC R39, c[0x0][0x3b0] ;  /* 0x0000ec00ff278b82 */ /* 0x000e700000000800 */
[----:B0-----:R-:W-:Y:S05]  /*0110*/  BRA.U !UP0, `(.L_x_6490) ;  /* 0x0000001d08907547 */ /* 0x001fea000b800000 */
[----:B------:R-:W0:Y:S01]  /*0120*/  S2R R35, SR_TID.X ;  /* 0x0000000000237919 */ /* 0x000e220000002100 */
[----:B------:R-:W2:Y:S01]  /*0130*/  LDCU.64 UR4, c[0x0][0x380] ;  /* 0x00007000ff0477ac */ /* 0x000ea20008000a00 */
[C---:B0-----:R-:W-:Y:S02]  /*0140*/  LOP3.LUT R0, R35.reuse, 0x1f, RZ, 0xc0, !PT ;  /* 0x0000001f23007812 */ /* 0x041fe400078ec0ff */
[----:B------:R-:W-:-:S05]  /*0150*/  LOP3.LUT R3, R35, 0x3e0, RZ, 0xc0, !PT ;  /* 0x000003e023037812 */ /* 0x000fca00078ec0ff */
[----:B------:R-:W-:-:S05]  /*0160*/  IMAD R0, R3, 0x13, R0 ;  /* 0x0000001303007824 */ /* 0x000fca00078e0200 */
[----:B------:R-:W-:-:S05]  /*0170*/  IADD3 R0, P0, PT, R0, UR10, RZ ;  /* 0x0000000a00007c10 */ /* 0x000fca000ff1e0ff */
[----:B------:R-:W-:Y:S02]  /*0180*/  IMAD.X R3, RZ, RZ, UR11, P0 ;  /* 0x0000000bff037e24 */ /* 0x000fe400080e06ff */
[----:B------:R-:W-:-:S03]  /*0190*/  IMAD.SHL.U32 R31, R0, 0x4, RZ ;  /* 0x00000004001f7824 */ /* 0x000fc600078e00ff */
[----:B------:R-:W-:Y:S02]  /*01a0*/  SHF.L.U64.HI R30, R0, 0x2, R3 ;  /* 0x00000002001e7819 */ /* 0x000fe40000010203 */
[----:B--2---:R-:W-:-:S04]  /*01b0*/  IADD3 R2, P0, PT, R31, UR4, RZ ;  /* 0x000000041f027c10 */ /* 0x004fc8000ff1e0ff */
[----:B------:R-:W-:-:S05]  /*01c0*/  IADD3.X R3, PT, PT, R30, UR5, RZ, P0, !PT ;  /* 0x000000051e037c10 */ /* 0x000fca00087fe4ff */
        /* <DEDUP_REMOVED lines=27> */
[----:B------:R-:W-:Y:S01]  /*0380*/  UISETP.NE.AND UP0, UPT, UR6, URZ, UPT ;  /* 0x000000ff0600728c */ /* 0x000fe2000bf05270 */
[----:B------:R-:W-:Y:S01]  /*0390*/  BSSY.RECONVERGENT B0, `(.L_x_6491) ;  /* 0x000016b000007945 */ /* 0x000fe20003800200 */
[----:B--2---:R-:W-:Y:S02]  /*03a0*/  IMAD.MOV R5, RZ, RZ, -R5 ;  /* 0x000000ffff057224 */ /* 0x004fe400078e0a05 */
[----:B---3--:R-:W-:Y:S02]  /*03b0*/  IMAD.MOV R7, RZ, RZ, -R7 ;  /* 0x000000ffff077224 */ /* 0x008fe400078e0a07 */
[----:B----4-:R-:W-:Y:S02]  /*03c0*/  IMAD.MOV R3, RZ, RZ, -R8 ;  /* 0x000000ffff037224 */ /* 0x010fe400078e0a08 */
[----:B------:R-:W-:Y:S02]  /*03d0*/  IMAD.MOV R9, RZ, RZ, -R9 ;  /* 0x000000ffff097224 */ /* 0x000fe400078e0a09 */
[----:B------:R-:W-:Y:S01]  /*03e0*/  IMAD.MOV R11, RZ, RZ, -R11 ;  /* 0x000000ffff0b7224 */ /* 0x000fe200078e0a0b */
[----:B------:R0:W-:Y:S01]  /*03f0*/  STS [R34+0x80], R5 ;  /* 0x0000800522007388 */ /* 0x0001e20000000800 */
[----:B------:R-:W-:-:S03]  /*0400*/  IMAD.MOV R23, RZ, RZ, -R4 ;  /* 0x000000ffff177224 */ /* 0x000fc600078e0a04 */
[----:B------:R1:W-:Y:S01]  /*0410*/  STS [R34+0x180], R7 ;  /* 0x0001800722007388 */ /* 0x0003e20000000800 */
[----:B------:R-:W-:-:S03]  /*0420*/  IMAD.MOV R25, RZ, RZ, -R6 ;  /* 0x000000ffff197224 */ /* 0x000fc600078e0a06 */
[----:B------:R2:W-:Y:S01]  /*0430*/  STS [R34+0x200], R3 ;  /* 0x0002000322007388 */ /* 0x0005e20000000800 */
[----:B------:R-:W-:-:S03]  /*0440*/  IMAD.MOV R27, RZ, RZ, -R10 ;  /* 0x000000ffff1b7224 */ /* 0x000fc600078e0a0a */
[----:B------:R3:W-:Y:S01]  /*0450*/  STS [R34+0x280], R9 ;  /* 0x0002800922007388 */ /* 0x0007e20000000800 */
[----:B------:R-:W-:-:S03]  /*0460*/  IMAD.MOV R29, RZ, RZ, -R12 ;  /* 0x000000ffff1d7224 */ /* 0x000fc600078e0a0c */
[----:B------:R4:W-:Y:S01]  /*0470*/  STS [R34+0x380], R11 ;  /* 0x0003800b22007388 */ /* 0x0009e20000000800 */
[----:B------:R-:W-:Y:S02]  /*0480*/  IMAD.MOV R13, RZ, RZ, -R13 ;  /* 0x000000ffff0d7224 */ /* 0x000fe400078e0a0d */
[----:B0-----:R-:W-:Y:S02]  /*0490*/  IMAD.MOV R5, RZ, RZ, -R14 ;  /* 0x000000ffff057224 */ /* 0x001fe400078e0a0e */
[----:B------:R-:W-:Y:S02]  /*04a0*/  IMAD.MOV R15, RZ, RZ, -R15 ;  /* 0x000000ffff0f7224 */ /* 0x000fe400078e0a0f */
[----:B-1----:R-:W-:Y:S02]  /*04b0*/  IMAD.MOV R7, RZ, RZ, -R16 ;  /* 0x000000ffff077224 */ /* 0x002fe400078e0a10 */
[----:B------:R-:W-:Y:S02]  /*04c0*/  IMAD.MOV R17, RZ, RZ, -R17 ;  /* 0x000000ffff117224 */ /* 0x000fe400078e0a11 */
[----:B--2---:R-:W-:-:S02]  /*04d0*/  IMAD.MOV R3, RZ, RZ, -R18 ;  /* 0x000000ffff037224 */ /* 0x004fc400078e0a12 */
[----:B------:R-:W-:Y:S02]  /*04e0*/  IMAD.MOV R19, RZ, RZ, -R19 ;  /* 0x000000ffff137224 */ /* 0x000fe400078e0a13 */
[----:B---3--:R-:W-:Y:S02]  /*04f0*/  IMAD.MOV R9, RZ, RZ, -R20 ;  /* 0x000000ffff097224 */ /* 0x008fe400078e0a14 */
[----:B----4-:R-:W-:Y:S02]  /*0500*/  IMAD.MOV R11, RZ, RZ, -R0 ;  /* 0x000000ffff0b7224 */ /* 0x010fe400078e0a00 */
[----:B------:R-:W-:Y:S01]  /*0510*/  IMAD.MOV R21, RZ, RZ, -R21 ;  /* 0x000000ffff157224 */ /* 0x000fe200078e0a15 */
[----:B------:R0:W-:Y:S04]  /*0520*/  STS [R34], R23 ;  /* 0x0000001722007388 */ /* 0x0001e80000000800 */
        /* <DEDUP_REMOVED lines=38> */
[C---:B------:R-:W-:Y:S02]  /*0790*/  ISETP.NE.AND P1, PT, R37.reuse, 0x1f, PT ;  /* 0x0000001f2500780c */ /* 0x040fe40003f25270 */
        /* <DEDUP_REMOVED lines=55> */
[----:B------:R-:W0:Y:S01]  /*0b10*/  LDS R8, [UR4+0x40] ;  /* 0x00004004ff087984 */ /* 0x000e220008000800 */
[----:B------:R-:W-:Y:S02]  /*0b20*/  IMAD.IADD R17, R17, 0x1, R16 ;  /* 0x0000000111117824 */ /* 0x000fe400078e0210 */
        /* <DEDUP_REMOVED lines=8> */
[----:B------:R-:W-:-:S04]  /*0bb0*/  ISETP.NE.AND P0, PT, R36, 0xb, PT ;  /* 0x0000000b2400780c */ /* 0x000fc80003f05270 */
[----:B------:R-:W-:Y:S01]  /*0bc0*/  SEL R9, R18, R9, !P0 ;  /* 0x0000000912097207 */ /* 0x000fe20004000000 */
[----:B------:R-:W-:Y:S01]  /*0bd0*/  IMAD.IADD R18, R19, 0x1, R18 ;  /* 0x0000000113127824 */ /* 0x000fe200078e0212 */
[----:B------:R-:W-:-:S04]  /*0be0*/  ISETP.GE.U32.AND P0, PT, R35, 0x20, PT ;  /* 0x000000202300780c */ /* 0x000fc80003f06070 */
[C---:B------:R-:W-:Y:S02]  /*0bf0*/  SEL R9, R18.reuse, R9, !P1 ;  /* 0x0000000912097207 */ /* 0x040fe40004800000 */
[----:B------:R-:W-:Y:S02]  /*0c00*/  ISETP.NE.AND P1, PT, R35, RZ, PT ;  /* 0x000000ff2300720c */ /* 0x000fe40003f25270 */
[----:B------:R-:W-:Y:S02]  /*0c10*/  SEL R10, R9, RZ, P0 ;  /* 0x000000ff090a7207 */ /* 0x000fe40000000000 */
[--C-:B0----5:R-:W-:Y:S02]  /*0c20*/  IADD3 R9, PT, PT, R18, R8, R39.reuse ;  /* 0x0000000812097210 */ /* 0x121fe40007ffe027 */
[----:B------:R-:W-:-:S07]  /*0c30*/  IADD3 R38, PT, PT, R10, R38, R39 ;  /* 0x000000260a267210 */ /* 0x000fce0007ffe027 */
[----:B------:R-:W-:Y:S05]  /*0c40*/  @P1 BRA `(.L_x_6493) ;  /* 0x0000000c007c1947 */ /* 0x000fea0003800000 */
[----:B------:R-:W0:Y:S01]  /*0c50*/  LDC.64 R10, c[0x0][0x398] ;  /* 0x0000e600ff0a7b82 */ /* 0x000e220000000a00 */
[----:B------:R-:W-:-:S05]  /*0c60*/  IMAD.MOV.U32 R8, RZ, RZ, 0x65 ;  /* 0x00000065ff087424 */ /* 0x000fca00078e00ff */
[----:B0-----:R0:W-:Y:S01]  /*0c70*/  ST.E.64.STRONG.GPU desc[UR12][R10.64+0x100], R8 ;  /* 0x000100080a007985 */ /* 0x0011e2000c10fb0c */
[----:B------:R-:W-:Y:S05]  /*0c80*/  BRA `(.L_x_6493) ;  /* 0x0000000c006c7947 */ /* 0x000fea0003800000 */
.L_x_6492:
        /* <DEDUP_REMOVED lines=8> */
[----:B-----5:R-:W-:Y:S02]  /*0d10*/  @!P1 LEA R39, R36, UR4, 0x2 ;  /* 0x0000000424279c11 */ /* 0x020fe4000f8e10ff */
        /* <DEDUP_REMOVED lines=36> */
[----:B------:R-:W0:Y:S02]  /*0f60*/  LDS R9, [UR4+0x40] ;  /* 0x00004004ff097984 */ /* 0x000e240008000800 */
        /* <DEDUP_REMOVED lines=22> */
[----:B------:R-:W-:Y:S01]  /*10d0*/  ISETP.NE.AND P0, PT, R36, 0xa, PT ;  /* 0x0000000a2400780c */ /* 0x000fe20003f05270 */
[----:B0-----:R-:W-:-:S03]  /*10e0*/  IMAD.IADD R9, R19, 0x1, R9 ;  /* 0x0000000113097824 */ /* 0x001fc600078e0209 */
        /* <DEDUP_REMOVED lines=25> */
.L_x_6524:
[----:B------:R-:W-:Y:S05]  /*1280*/  @!P0 BRA `(.L_x_6496) ;  /* 0x0000000000248947 */ /* 0x000fea0003800000 */
[----:B------:R-:W-:-:S07]  /*1290*/  IMAD.MOV.U32 R8, RZ, RZ, 0x1de ;  /* 0x000001deff087424 */ /* 0x000fce00078e00ff */
.L_x_6498:
[----:B------:R-:W-:Y:S05]  /*12a0*/  NANOSLEEP R8 ;  /* 0x000000080000735d */ /* 0x000fea0003800000 */
[----:B------:R-:W2:Y:S01]  /*12b0*/  LD.E.64.STRONG.GPU R12, desc[UR12][R14.64+0x100] ;  /* 0x0001000c0e0c7980 */ /* 0x000ea2000c10fb00 */
[----:B------:R-:W-:Y:S01]  /*12c0*/  UMOV UR5, 0xffffffff ;  /* 0xffffffff00057882 */ /* 0x000fe20000000000 */
[----:B------:R-:W-:Y:S02]  /*12d0*/  SHF.R.U32.HI R8, RZ, 0x1, R8 ;  /* 0x00000001ff087819 */ /* 0x000fe40000011608 */
[----:B--2---:R-:W-:Y:S01]  /*12e0*/  ISETP.NE.AND P0, PT, R12, 0x63, PT ;  /* 0x000000630c00780c */ /* 0x004fe20003f05270 */
[----:B------:R-:W-:-:S12]  /*12f0*/  BRA.DIV UR5, `(.L_x_6497) ;  /* 0x0000003205587947 */ /* 0x000fd8000b800000 */
[----:B------:R-:W-:-:S13]  /*1300*/  VOTE.ANY P0, !P0 ;  /* 0x0000000000ff7806 */ /* 0x000fda0004000100 */
.L_x_6527:
[----:B------:R-:W-:Y:S05]  /*1310*/  @P0 BRA `(.L_x_6498) ;  /* 0xfffffffc00e00947 */ /* 0x000fea000383ffff */
.L_x_6496:
        /* <DEDUP_REMOVED lines=18> */
[----:B0-----:R-:W-:-:S05]  /*1440*/  SEL R19, R16, RZ, !P0 ;  /* 0x000000ff10137207 */ /* 0x001fca0004000000 */
[----:B------:R-:W-:Y:S02]  /*1450*/  IMAD.IADD R40, R36, 0x1, R19 ;  /* 0x0000000124287824 */ /* 0x000fe400078e0213 */
[C---:B------:R-:W-:Y:S02]  /*1460*/  VIADD R19, R37.reuse, 0x4 ;  /* 0x0000000425137836 */ /* 0x040fe40000000000 */
[----:B------:R-:W-:Y:S01]  /*1470*/  VIADD R36, R37, 0x8 ;  /* 0x0000000825247836 */ /* 0x000fe20000000000 */
[----:B------:R-:W0:Y:S02]  /*1480*/  SHFL.DOWN PT, R16, R40, 0x4, R15 ;  /* 0x0880000028107989 */ /* 0x000e2400000e000f */
[----:B------:R-:W-:-:S04]  /*1490*/  ISETP.GT.AND P0, PT, R19, R15, PT ;  /* 0x0000000f1300720c */ /* 0x000fc80003f04270 */
[----:B0-----:R-:W-:Y:S02]  /*14a0*/  SEL R11, R16, RZ, !P0 ;  /* 0x000000ff100b7207 */ /* 0x001fe40004000000 */
[----:B------:R-:W-:-:S03]  /*14b0*/  ISETP.GT.AND P0, PT, R36, R15, PT ;  /* 0x0000000f2400720c */ /* 0x000fc60003f04270 */
[----:B------:R-:W-:Y:S02]  /*14c0*/  IMAD.IADD R42, R40, 0x1, R11 ;  /* 0x00000001282a7824 */ /* 0x000fe400078e020b */
[----:B------:R-:W0:Y:S03]  /*14d0*/  LDC.64 R10, c[0x0][0x398] ;  /* 0x0000e600ff0a7b82 */ /* 0x000e260000000a00 */
[----:B------:R-:W1:Y:S02]  /*14e0*/  SHFL.DOWN PT, R16, R42, 0x8, R15 ;  /* 0x090000002a107989 */ /* 0x000e6400000e000f */
[----:B-1----:R-:W-:Y:S02]  /*14f0*/  SEL R41, R16, RZ, !P0 ;  /* 0x000000ff10297207 */ /* 0x002fe40004000000 */
[----:B------:R-:W-:-:S03]  /*1500*/  ISETP.NE.AND P0, PT, R12, 0x65, PT ;  /* 0x000000650c00780c */ /* 0x000fc60003f05270 */
[----:B------:R-:W-:Y:S01]  /*1510*/  IMAD.IADD R41, R42, 0x1, R41 ;  /* 0x000000012a297824 */ /* 0x000fe200078e0229 */
[----:B0-----:R-:W-:-:S04]  /*1520*/  IADD3 R42, P3, PT, R10, 0x100, RZ ;  /* 0x000001000a2a7810 */ /* 0x001fc80007f7e0ff */
[----:B------:R-:W0:Y:S01]  /*1530*/  SHFL.DOWN PT, R16, R41, 0x10, R15 ;  /* 0x0a00000029107989 */ /* 0x000e2200000e000f */
[----:B------:R-:W-:-:S04]  /*1540*/  IMAD.X R43, RZ, RZ, R11, P3 ;  /* 0x000000ffff2b7224 */ /* 0x000fc800018e060b */
[----:B------:R-:W-:Y:S02]  /*1550*/  VOTE.ALL P0, P0 ;  /* 0x0000000000ff7806 */ /* 0x000fe40000000000 */
[----:B0-----:R-:W-:-:S05]  /*1560*/  SEL R16, R16, RZ, !P2 ;  /* 0x000000ff10107207 */ /* 0x001fca0005000000 */
[----:B------:R-:W-:-:S07]  /*1570*/  IMAD.IADD R40, R41, 0x1, R16 ;  /* 0x0000000129287824 */ /* 0x000fce00078e0210 */
.L_x_6536:
[----:B------:R-:W-:Y:S05]  /*1580*/  @!P0 BRA `(.L_x_6500) ;  /* 0x0000000000cc8947 */ /* 0x000fea0003800000 */
[----:B------:R-:W-:-:S07]  /*1590*/  IMAD.MOV.U32 R11, RZ, RZ, 0x1de ;  /* 0x000001deff0b7424 */ /* 0x000fce00078e00ff */
.L_x_6506:
        /* <DEDUP_REMOVED lines=8> */
.L_x_6539:
[----:B------:R-:W-:Y:S05]  /*1620*/  @!P0 BRA `(.L_x_6502) ;  /* 0x0000000000248947 */ /* 0x000fea0003800000 */
[----:B------:R-:W-:-:S07]  /*1630*/  IMAD.MOV.U32 R16, RZ, RZ, R11 ;  /* 0x000000ffff107224 */ /* 0x000fce00078e000b */
.L_x_6504:
[----:B------:R-:W-:Y:S05]  /*1640*/  NANOSLEEP R16 ;  /* 0x000000100000735d */ /* 0x000fea0003800000 */
[----:B------:R-:W2:Y:S01]  /*1650*/  LD.E.64.STRONG.GPU R12, desc[UR12][R14.64+-0x100] ;  /* 0xffff000c0e0c7980 */ /* 0x000ea2000c10fb00 */
[----:B------:R-:W-:Y:S01]  /*1660*/  UMOV UR5, 0xffffffff ;  /* 0xffffffff00057882 */ /* 0x000fe20000000000 */
[----:B------:R-:W-:Y:S02]  /*1670*/  SHF.R.U32.HI R16, RZ, 0x1, R16 ;  /* 0x00000001ff107819 */ /* 0x000fe40000011610 */
[----:B--2---:R-:W-:Y:S01]  /*1680*/  ISETP.NE.AND P0, PT, R12, 0x63, PT ;  /* 0x000000630c00780c */ /* 0x004fe20003f05270 */
[----:B------:R-:W-:-:S12]  /*1690*/  BRA.DIV UR5, `(.L_x_6503) ;  /* 0x0000003205b07947 */ /* 0x000fd8000b800000 */
[----:B------:R-:W-:-:S13]  /*16a0*/  VOTE.ANY P0, !P0 ;  /* 0x0000000000ff7806 */ /* 0x000fda0004000100 */
.L_x_6542:
[----:B------:R-:W-:Y:S05]  /*16b0*/  @P0 BRA `(.L_x_6504) ;  /* 0xfffffffc00e00947 */ /* 0x000fea000383ffff */
.L_x_6502:
        /* <DEDUP_REMOVED lines=31> */
.L_x_6551:
[----:B------:R-:W-:Y:S05]  /*18b0*/  @P0 BRA `(.L_x_6506) ;  /* 0xfffffffc00380947 */ /* 0x000fea000383ffff */
.L_x_6500:
        /* <DEDUP_REMOVED lines=15> */
.L_x_6494:
        /* <DEDUP_REMOVED lines=9> */
.L_x_6493:
[----:B------:R-:W-:Y:S05]  /*1a40*/  BSYNC.RECONVERGENT B0 ;  /* 0x0000000000007941 */ /* 0x000fea0003800200 */
.L_x_6491:
[----:B------:R-:W-:Y:S01]  /*1a50*/  IMAD.IADD R32, R32, 0x1, R38 ;  /* 0x0000000120207824 */ /* 0x000fe200078e0226 */
[----:B------:R-:W-:Y:S03]  /*1a60*/  BAR.SYNC.DEFER_BLOCKING 0x0 ;  /* 0x0000000000007b1d */ /* 0x000fe60000010000 */
[----:B------:R-:W-:-:S03]  /*1a70*/  IMAD.IADD R29, R29, 0x1, R32 ;  /* 0x000000011d1d7824 */ /* 0x000fc600078e0220 */
[----:B------:R-:W1:Y:S01]  /*1a80*/  LDCU.64 UR8, c[0x0][0x390] ;  /* 0x00007200ff0877ac */ /* 0x000e620008000a00 */
        /* <DEDUP_REMOVED lines=36> */
[----:B0-----:R-:W0:Y:S01]  /*1cd0*/  LDS R9, [R34] ;  /* 0x0000000022097984 */ /* 0x001e220000000800 */
[----:B-1----:R-:W-:-:S03]  /*1ce0*/  IADD3 R2, P0, PT, R31, UR8, RZ ;  /* 0x000000081f027c10 */ /* 0x002fc6000ff1e0ff */
[----:B------:R-:W1:Y:S01]  /*1cf0*/  LDS R7, [R34+0x80] ;  /* 0x0000800022077984 */ /* 0x000e620000000800 */
[----:B------:R-:W-:-:S03]  /*1d00*/  IADD3.X R3, PT, PT, R30, UR9, RZ, P0, !PT ;  /* 0x000000091e037c10 */ /* 0x000fc600087fe4ff */
        /* <DEDUP_REMOVED lines=37> */
.L_x_6490:
[----:B------:R-:W-:-:S04]  /*1f60*/  ISETP.NE.U32.AND P0, PT, RZ, UR7, PT ;  /* 0x00000007ff007c0c */ /* 0x000fc8000bf05070 */
[----:B------:R-:W-:-:S13]  /*1f70*/  ISETP.NE.AND.EX P0, PT, RZ, UR4, PT, P0 ;  /* 0x00000004ff007c0c */ /* 0x000fda000bf05300 */
[----:B------:R-:W-:Y:S05]  /*1f80*/  @!P0 EXIT ;  /* 0x000000000000894d */ /* 0x000fea0003800000 */
[----:B------:R-:W0:Y:S01]  /*1f90*/  S2R R31, SR_TID.X ;  /* 0x00000000001f7919 */ /* 0x000e220000002100 */
[----:B------:R-:W2:Y:S02]  /*1fa0*/  LDCU.64 UR4, c[0x0][0x380] ;  /* 0x00007000ff0477ac */ /* 0x000ea40008000a00 */
[----:B--2---:R-:W-:-:S06]  /*1fb0*/  UIMAD.WIDE UR4, UR6, 0x7b80, UR4 ;  /* 0x00007b80060478a5 */ /* 0x004fcc000f8e0204 */
        /* <DEDUP_REMOVED lines=19> */
[----:B------:R-:W4:Y:S04]  /*20f0*/  @!P4 LDG.E R9, desc[UR12][R2.64+0x180] ;  /* 0x0001800c0209c981 */ /* 0x000f28000c1e1900 */
[----:B------:R-:W4:Y:S04]  /*2100*/  @!P3 LDG.E R5, desc[UR12][R2.64+0x100] ;  /* 0x0001000c0205b981 */ /* 0x000f28000c1e1900 */
[----:B------:R-:W4:Y:S01]  /*2110*/  @!P5 LDG.E R11, desc[UR12][R2.64+0x200] ;  /* 0x0002000c020bd981 */ /* 0x000f22000c1e1900 */
[----:B------:R-:W-:-:S02]  /*2120*/  VIADD R10, R30, 0xa0 ;  /* 0x000000a01e0a7836 */ /* 0x000fc40000000000 */
[----:B------:R-:W-:-:S03]  /*2130*/  VIADD R12, R30, 0xc0 ;  /* 0x000000c01e0c7836 */ /* 0x000fc60000000000 */
[----:B------:R-:W-:Y:S01]  /*2140*/  ISETP.GE.U32.AND P6, PT, R10, UR7, PT ;  /* 0x000000070a007c0c */ /* 0x000fe2000bfc6070 */
[----:B------:R-:W-:Y:S01]  /*2150*/  VIADD R37, R30, 0xe0 ;  /* 0x000000e01e257836 */ /* 0x000fe20000000000 */
[----:B------:R-:W-:Y:S01]  /*2160*/  ISETP.GE.U32.AND P0, PT, R12, UR7, PT ;  /* 0x000000070c007c0c */ /* 0x000fe2000bf06070 */
[----:B------:R-:W-:-:S10]  /*2170*/  VIADD R36, R30, 0x100 ;  /* 0x000001001e247836 */ /* 0x000fd40000000000 */
[----:B------:R-:W4:Y:S01]  /*2180*/  @!P6 LDG.E R16, desc[UR12][R2.64+0x280] ;  /* 0x0002800c0210e981 */ /* 0x000f22000c1e1900 */
[----:B--2---:R-:W-:-:S04]  /*2190*/  IMAD.MOV R6, RZ, RZ, -R4 ;  /* 0x000000ffff067224 */ /* 0x004fc800078e0a04 */
[----:B------:R-:W-:-:S04]  /*21a0*/  IMAD.MOV.U32 R0, RZ, RZ, R6 ;  /* 0x000000ffff007224 */ /* 0x000fc800078e0006 */
[--C-:B------:R-:W-:Y:S02]  /*21b0*/  IMAD.MOV.U32 R4, RZ, RZ, R0.reuse ;  /* 0x000000ffff047224 */ /* 0x100fe400078e0000 */
[--C-:B------:R-:W-:Y:S02]  /*21c0*/  IMAD.MOV.U32 R10, RZ, RZ, R0.reuse ;  /* 0x000000ffff0a7224 */ /* 0x100fe400078e0000 */
[----:B------:R-:W-:Y:S02]  /*21d0*/  IMAD.MOV.U32 R12, RZ, RZ, R0 ;  /* 0x000000ffff0c7224 */ /* 0x000fe400078e0000 */
[----:B---3--:R-:W-:Y:S02]  /*21e0*/  @!P1 IMAD.MOV R6, RZ, RZ, -R7 ;  /* 0x000000ffff069224 */ /* 0x008fe400078e0a07 */
[----:B------:R-:W-:Y:S02]  /*21f0*/  VIADD R7, R30, 0x120 ;  /* 0x000001201e077836 */ /* 0x000fe40000000000 */
[----:B----4-:R-:W-:Y:S01]  /*2200*/  @!P2 IMAD.MOV R4, RZ, RZ, -R8 ;  /* 0x000000ffff04a224 */ /* 0x010fe200078e0a08 */
[----:B------:R-:W-:Y:S01]  /*2210*/  ISETP.GE.U32.AND P1, PT, R37, UR7, PT ;  /* 0x0000000725007c0c */ /* 0x000fe2000bf26070 */
[----:B------:R-:W-:Y:S01]  /*2220*/  IMAD.MOV.U32 R8, RZ, RZ, R0 ;  /* 0x000000ffff087224 */ /* 0x000fe200078e0000 */
[----:B------:R-:W-:Y:S01]  /*2230*/  ISETP.GE.U32.AND P2, PT, R7, UR7, PT ;  /* 0x0000000707007c0c */ /* 0x000fe2000bf46070 */
[----:B------:R-:W-:-:S02]  /*2240*/  @!P4 IMAD.MOV R8, RZ, RZ, -R9 ;  /* 0x000000ffff08c224 */ /* 0x000fc400078e0a09 */
[C---:B------:R-:W-:Y:S02]  /*2250*/  VIADD R7, R30.reuse, 0x140 ;  /* 0x000001401e077836 */ /* 0x040fe40000000000 */
[----:B------:R-:W-:Y:S02]  /*2260*/  VIADD R9, R30, 0x160 ;  /* 0x000001601e097836 */ /* 0x000fe40000000000 */
[----:B------:R-:W-:Y:S01]  /*2270*/  @!P3 IMAD.MOV R10, RZ, RZ, -R5 ;  /* 0x000000ffff0ab224 */ /* 0x000fe200078e0a05 */
[----:B------:R-:W-:Y:S01]  /*2280*/  ISETP.GE.U32.AND P3, PT, R36, UR7, PT ;  /* 0x0000000724007c0c */ /* 0x000fe2000bf66070 */
[----:B------:R-:W-:Y:S01]  /*2290*/  @!P5 IMAD.MOV R12, RZ, RZ, -R11 ;  /* 0x000000ffff0cd224 */ /* 0x000fe200078e0a0b */
[----:B------:R-:W-:Y:S01]  /*22a0*/  ISETP.GE.U32.AND P4, PT, R7, UR7, PT ;  /* 0x0000000707007c0c */ /* 0x000fe2000bf86070 */
[----:B------:R-:W2:Y:S01]  /*22b0*/  @!P0 LDG.E R5, desc[UR12][R2.64+0x300] ;  /* 0x0003000c02058981 */ /* 0x000ea2000c1e1900 */
[----:B------:R-:W-:-:S03]  /*22c0*/  ISETP.GE.U32.AND P5, PT, R9, UR7, PT ;  /* 0x0000000709007c0c */ /* 0x000fc6000bfa6070 */
[----:B------:R-:W3:Y:S04]  /*22d0*/  @!P1 LDG.E R7, desc[UR12][R2.64+0x380] ;  /* 0x0003800c02079981 */ /* 0x000ee8000c1e1900 */
[----:B------:R-:W4:Y:S04]  /*22e0*/  @!P2 LDG.E R11, desc[UR12][R2.64+0x480] ;  /* 0x0004800c020ba981 */ /* 0x000f28000c1e1900 */
[----:B------:R-:W4:Y:S04]  /*22f0*/  @!P3 LDG.E R9, desc[UR12][R2.64+0x400] ;  /* 0x0004000c0209b981 */ /* 0x000f28000c1e1900 */
[----:B------:R-:W4:Y:S04]  /*2300*/  @!P4 LDG.E R13, desc[UR12][R2.64+0x500] ;  /* 0x0005000c020dc981 */ /* 0x000f28000c1e1900 */
[----:B------:R-:W4:Y:S01]  /*2310*/  @!P5 LDG.E R15, desc[UR12][R2.64+0x580] ;  /* 0x0005800c020fd981 */ /* 0x000f22000c1e1900 */
[----:B------:R-:W-:-:S02]  /*2320*/  IMAD.MOV.U32 R14, RZ, RZ, R0 ;  /* 0x000000ffff0e7224 */ /* 0x000fc400078e0000 */
[----:B------:R-:W-:Y:S02]  /*2330*/  @!P6 IMAD.MOV R14, RZ, RZ, -R16 ;  /* 0x000000ffff0ee224 */ /* 0x000fe400078e0a10 */
[--C-:B------:R-:W-:Y:S02]  /*2340*/  IMAD.MOV.U32 R16, RZ, RZ, R0.reuse ;  /* 0x000000ffff107224 */ /* 0x100fe400078e0000 */
[----:B------:R-:W-:Y:S02]  /*2350*/  IMAD.MOV.U32 R18, RZ, RZ, R0 ;  /* 0x000000ffff127224 */ /* 0x000fe400078e0000 */
[C---:B------:R-:W-:Y:S02]  /*2360*/  VIADD R17, R30.reuse, 0x180 ;  /* 0x000001801e117836 */ /* 0x040fe40000000000 */
[C---:B------:R-:W-:Y:S02]  /*2370*/  VIADD R19, R30.reuse, 0x1a0 ;  /* 0x000001a01e137836 */ /* 0x040fe40000000000 */
[----:B------:R-:W-:-:S02]  /*2380*/  VIADD R35, R30, 0x220 ;  /* 0x000002201e237836 */ /* 0x000fc40000000000 */
[----:B------:R-:W-:Y:S02]  /*2390*/  VIADD R34, R30, 0x240 ;  /* 0x000002401e227836 */ /* 0x000fe40000000000 */
[--C-:B------:R-:W-:Y:S02]  /*23a0*/  IMAD.MOV.U32 R20, RZ, RZ, R0.reuse ;  /* 0x000000ffff147224 */ /* 0x100fe400078e0000 */
[--C-:B------:R-:W-:Y:S02]  /*23b0*/  IMAD.MOV.U32 R22, RZ, RZ, R0.reuse ;  /* 0x000000ffff167224 */ /* 0x100fe400078e0000 */
[--C-:B------:R-:W-:Y:S02]  /*23c0*/  IMAD.MOV.U32 R24, RZ, RZ, R0.reuse ;  /* 0x000000ffff187224 */ /* 0x100fe400078e0000 */
[----:B------:R-:W-:Y:S01]  /*23d0*/  IMAD.MOV.U32 R26, RZ, RZ, R0 ;  /* 0x000000ffff1a7224 */ /* 0x000fe200078e0000 */
[----:B------:R-:W-:-:S13]  /*23e0*/  ISETP.GE.U32.AND P6, PT, R17, UR7, PT ;  /* 0x0000000711007c0c */ /* 0x000fda000bfc6070 */
[----:B------:R-:W4:Y:S01]  /*23f0*/  @!P6 LDG.E R17, desc[UR12][R2.64+0x600] ;  /* 0x0006000c0211e981 */ /* 0x000f22000c1e1900 */
[----:B--2---:R-:W-:Y:S02]  /*2400*/  @!P0 IMAD.MOV R16, RZ, RZ, -R5 ;  /* 0x000000ffff108224 */ /* 0x004fe400078e0a05 */
[C---:B------:R-:W-:Y:S02]  /*2410*/  VIADD R5, R30.reuse, 0x1c0 ;  /* 0x000001c01e057836 */ /* 0x040fe40000000000 */
[----:B---3--:R-:W-:Y:S02]  /*2420*/  @!P1 IMAD.MOV R18, RZ, RZ, -R7 ;  /* 0x000000ffff129224 */ /* 0x008fe400078e0a07 */
[C---:B------:R-:W-:Y:S01]  /*2430*/  VIADD R7, R30.reuse, 0x1e0 ;  /* 0x000001e01e077836 */ /* 0x040fe20000000000 */
[----:B------:R-:W-:Y:S01]  /*2440*/  ISETP.GE.U32.AND P1, PT, R5, UR7, PT ;  /* 0x0000000705007c0c */ /* 0x000fe2000bf26070 */
[----:B------:R-:W-:Y:S01]  /*2450*/  VIADD R5, R30, 0x200 ;  /* 0x000002001e057836 */ /* 0x000fe20000000000 */
[----:B------:R-:W-:Y:S01]  /*2460*/  ISETP.GE.U32.AND P0, PT, R19, UR7, PT ;  /* 0x0000000713007c0c */ /* 0x000fe2000bf06070 */
[----:B----4-:R-:W-:-:S02]  /*2470*/  @!P2 IMAD.MOV R22, RZ, RZ, -R11 ;  /* 0x000000ffff16a224 */ /* 0x010fc400078e0a0b */
[----:B------:R-:W-:Y:S01]  /*2480*/  @!P3 IMAD.MOV R20, RZ, RZ, -R9 ;  /* 0x000000ffff14b224 */ /* 0x000fe200078e0a09 */
[----:B------:R-:W-:Y:S02]  /*2490*/  ISETP.GE.U32.AND P3, PT, R7, UR7, PT ;  /* 0x0000000707007c0c */ /* 0x000fe4000bf66070 */
[----:B------:R-:W-:Y:S01]  /*24a0*/  ISETP.GE.U32.AND P2, PT, R5, UR7, PT ;  /* 0x0000000705007c0c */ /* 0x000fe2000bf46070 */
[----:B------:R-:W-:Y:S01]  /*24b0*/  @!P4 IMAD.MOV R24, RZ, RZ, -R13 ;  /* 0x000000ffff18c224 */ /* 0x000fe200078e0a0d */
[----:B------:R-:W-:Y:S01]  /*24c0*/  ISETP.GE.U32.AND P4, PT, R35, UR7, PT ;  /* 0x0000000723007c0c */ /* 0x000fe2000bf86070 */
[----:B------:R-:W-:Y:S01]  /*24d0*/  @!P5 IMAD.MOV R26, RZ, RZ, -R15 ;  /* 0x000000ffff1ad224 */ /* 0x000fe200078e0a0f */
[----:B------:R-:W-:-:S03]  /*24e0*/  ISETP.GE.U32.AND P5, PT, R34, UR7, PT ;  /* 0x0000000722007c0c */ /* 0x000fc6000bfa6070 */
[----:B------:R-:W2:Y:S04]  /*24f0*/  @!P0 LDG.E R5, desc[UR12][R2.64+0x680] ;  /* 0x0006800c02058981 */ /* 0x000ea8000c1e1900 */
[----:B------:R-:W3:Y:S04]  /*2500*/  @!P1 LDG.E R7, desc[UR12][R2.64+0x700] ;  /* 0x0007000c02079981 */ /* 0x000ee8000c1e1900 */
[----:B------:R-:W4:Y:S04]  /*2510*/  @!P3 LDG.E R9, desc[UR12][R2.64+0x780] ;  /* 0x0007800c0209b981 */ /* 0x000f28000c1e1900 */
[----:B------:R-:W4:Y:S04]  /*2520*/  @!P2 LDG.E R11, desc[UR12][R2.64+0x800] ;  /* 0x0008000c020ba981 */ /* 0x000f28000c1e1900 */
[----:B------:R-:W4:Y:S04]  /*2530*/  @!P4 LDG.E R13, desc[UR12][R2.64+0x880] ;  /* 0x0008800c020dc981 */ /* 0x000f28000c1e1900 */
[----:B------:R0:W4:Y:S01]  /*2540*/  @!P5 LDG.E R15, desc[UR12][R2.64+0x900] ;  /* 0x0009000c020fd981 */ /* 0x000122000c1e1900 */
        /* <DEDUP_REMOVED lines=15> */
[--C-:B-1----:R-:W-:Y:S02]  /*2640*/  IMAD.MOV.U32 R4, RZ, RZ, R0.reuse ;  /* 0x000000ffff047224 */ /* 0x102fe400078e0000 */
[--C-:B------:R-:W-:Y:S02]  /*2650*/  IMAD.MOV.U32 R10, RZ, RZ, R0.reuse ;  /* 0x000000ffff0a7224 */ /* 0x100fe400078e0000 */
[----:B0-----:R-:W-:Y:S01]  /*2660*/  IMAD.MOV.U32 R8, RZ, RZ, R0 ;  /* 0x000000ffff087224 */ /* 0x001fe200078e0000 */
        /* <DEDUP_REMOVED lines=13> */
[----:B------:R-:W-:Y:S02]  /*2740*/  @!P2 IMAD.MOV R8, RZ, RZ, -R11 ;  /* 0x000000ffff08a224 */ /* 0x000fe400078e0a0b */
[----:B------:R-:W-:Y:S02]  /*2750*/  IMAD R11, R38, 0x48, R29 ;  /* 0x00000048260b7824 */ /* 0x000fe400078e021d */
        /* <DEDUP_REMOVED lines=93> */
[C---:B------:R-:W-:Y:S02]  /*2d30*/  ISETP.NE.AND P0, PT, R41.reuse, 0xa, PT ;  /* 0x0000000a2900780c */ /* 0x040fe40003f05270 */
[----:B------:R-:W-:Y:S02]  /*2d40*/  SEL R8, R16, R8, !P1 ;  /* 0x0000000810087207 */ /* 0x000fe40004800000 */
[----:B------:R-:W-:Y:S02]  /*2d50*/  ISETP.NE.AND P1, PT, R41, 0xb, PT ;  /* 0x0000000b2900780c */ /* 0x000fe40003f25270 */
[----:B------:R-:W-:Y:S02]  /*2d60*/  SEL R8, R17, R8, !P0 ;  /* 0x0000000811087207 */ /* 0x000fe40004000000 */
[----:B------:R-:W-:-:S02]  /*2d70*/  ISETP.GE.U32.AND P0, PT, R31, 0x20, PT ;  /* 0x000000201f00780c */ /* 0x000fc40003f06070 */
[----:B------:R-:W-:Y:S01]  /*2d80*/  SEL R8, R18, R8, !P1 ;  /* 0x0000000812087207 */ /* 0x000fe20004800000 */
[----:B------:R-:W-:Y:S01]  /*2d90*/  @!P2 IMAD.IADD R8, R19, 0x1, R18 ;  /* 0x000000011308a824 */ /* 0x000fe200078e0212 */
[----:B------:R-:W-:-:S04]  /*2da0*/  ISETP.NE.AND P1, PT, R38, RZ, PT ;  /* 0x000000ff2600720c */ /* 0x000fc80003f25270 */
[----:B------:R-:W-:Y:S02]  /*2db0*/  SEL R40, R40, RZ, P1 ;  /* 0x000000ff28287207 */ /* 0x000fe40000800000 */
[----:B------:R-:W-:-:S04]  /*2dc0*/  SEL R8, R8, RZ, P0 ;  /* 0x000000ff08087207 */ /* 0x000fc80000000000 */
[----:B-----5:R-:W-:Y:S01]  /*2dd0*/  IADD3 R39, PT, PT, R8, R40, R39 ;  /* 0x0000002808277210 */ /* 0x020fe20007ffe027 */
[----:B------:R-:W-:Y:S06]  /*2de0*/  BRA `(.L_x_6508) ;  /* 0x0000000c007c7947 */ /* 0x000fec0003800000 */
.L_x_6507:
        /* <DEDUP_REMOVED lines=30> */
[----:B0----5:R-:W-:Y:S02]  /*2fd0*/  SEL R39, R8, RZ, P0 ;  /* 0x000000ff08277207 */ /* 0x021fe40000000000 */
        /* <DEDUP_REMOVED lines=64> */
.L_x_6554:
[----:B------:R-:W-:Y:S05]  /*33e0*/  @!P0 BRA `(.L_x_6511) ;  /* 0x0000000000248947 */ /* 0x000fea0003800000 */
[----:B------:R-:W-:-:S07]  /*33f0*/  IMAD.MOV.U32 R14, RZ, RZ, 0x1de ;  /* 0x000001deff0e7424 */ /* 0x000fce00078e00ff */
.L_x_6513:
[----:B------:R-:W-:Y:S05]  /*3400*/  NANOSLEEP R14 ;  /* 0x0000000e0000735d */ /* 0x000fea0003800000 */
[----:B------:R-:W2:Y:S01]  /*3410*/  LD.E.64.STRONG.GPU R8, desc[UR12][R12.64+0x100] ;  /* 0x0001000c0c087980 */ /* 0x000ea2000c10fb00 */
[----:B------:R-:W-:Y:S01]  /*3420*/  UMOV UR5, 0xffffffff ;  /* 0xffffffff00057882 */ /* 0x000fe20000000000 */
[----:B------:R-:W-:Y:S02]  /*3430*/  SHF.R.U32.HI R14, RZ, 0x1, R14 ;  /* 0x00000001ff0e7819 */ /* 0x000fe4000001160e */
[----:B--2---:R-:W-:Y:S01]  /*3440*/  ISETP.NE.AND P0, PT, R8, 0x63, PT ;  /* 0x000000630800780c */ /* 0x004fe20003f05270 */
[----:B------:R-:W-:-:S12]  /*3450*/  BRA.DIV UR5, `(.L_x_6512) ;  /* 0x0000001a05607947 */ /* 0x000fd8000b800000 */
[----:B------:R-:W-:-:S13]  /*3460*/  VOTE.ANY P0, !P0 ;  /* 0x0000000000ff7806 */ /* 0x000fda0004000100 */
.L_x_6557:
[----:B------:R-:W-:Y:S05]  /*3470*/  @P0 BRA `(.L_x_6513) ;  /* 0xfffffffc00e00947 */ /* 0x000fea000383ffff */
.L_x_6511:
[----:B------:R-:W-:Y:S01]  /*3480*/  UMOV UR5, 0xffffffff ;  /* 0xffffffff00057882 */ /* 0x000fe20000000000 */
[----:B------:R-:W-:Y:S02]  /*3490*/  ISETP.NE.AND P2, PT, R8, 0x65, PT ;  /* 0x000000650800780c */ /* 0x000fe40003f45270 */
[----:B------:R-:W-:Y:S11]  /*34a0*/  BRA.DIV UR5, `(.L_x_6514) ;  /* 0x0000001a056c7947 */ /* 0x000ff6000b800000 */
[----:B------:R-:W0:Y:S01]  /*34b0*/  S2R R19, SR_GEMASK ;  /* 0x0000000000137919 */ /* 0x000e220000003c00 */
[----:B------:R-:W-:-:S04]  /*34c0*/  VOTE.ANY R10, PT, !P2 ;  /* 0x00000000000a7806 */ /* 0x000fc800050e0100 */
[----:B0-----:R-:W-:-:S05]  /*34d0*/  LOP3.LUT R10, R10, 0x80000000, R19, 0xec, !PT ;  /* 0x800000000a0a7812 */ /* 0x001fca00078eec13 */
[----:B------:R-:W-:-:S05]  /*34e0*/  VIADD R13, R10, 0xffffffff ;  /* 0xffffffff0a0d7836 */ /* 0x000fca0000000000 */
[----:B------:R-:W-:Y:S01]  /*34f0*/  LOP3.LUT R13, R10, R13, RZ, 0xc, !PT ;  /* 0x0000000d0a0d7212 */ /* 0x000fe200078e0cff */
[----:B------:R-:W-:-:S03]  /*3500*/  VIADD R10, R38, 0x2 ;  /* 0x00000002260a7836 */ /* 0x000fc60000000000 */
        /* <DEDUP_REMOVED lines=11> */
[----:B------:R-:W-:Y:S02]  /*35c0*/  IMAD.IADD R40, R12, 0x1, R39 ;  /* 0x000000010c287824 */ /* 0x000fe400078e0227 */
[----:B------:R-:W0:Y:S03]  /*35d0*/  LDC.64 R12, c[0x0][0x398] ;  /* 0x0000e600ff0c7b82 */ /* 0x000e260000000a00 */
[----:B------:R-:W1:Y:S02]  /*35e0*/  SHFL.DOWN PT, R16, R40, 0x4, R15 ;  /* 0x0880000028107989 */ /* 0x000e6400000e000f */
[----:B-1----:R-:W-:-:S02]  /*35f0*/  SEL R9, R16, RZ, !P0 ;  /* 0x000000ff10097207 */ /* 0x002fc40004000000 */
[----:B------:R-:W-:-:S03]  /*3600*/  ISETP.GT.AND P0, PT, R10, R15, PT ;  /* 0x0000000f0a00720c */ /* 0x000fc60003f04270 */
[----:B------:R-:W-:Y:S01]  /*3610*/  IMAD.IADD R9, R40, 0x1, R9 ;  /* 0x0000000128097824 */ /* 0x000fe200078e0209 */
[----:B0-----:R-:W-:-:S04]  /*3620*/  IADD3 R40, P3, PT, R12, 0x100, RZ ;  /* 0x000001000c287810 */ /* 0x001fc80007f7e0ff */
[----:B------:R-:W0:Y:S01]  /*3630*/  SHFL.DOWN PT, R16, R9, 0x8, R15 ;  /* 0x0900000009107989 */ /* 0x000e2200000e000f */
[----:B------:R-:W-:Y:S01]  /*3640*/  IMAD.X R41, RZ, RZ, R13, P3 ;  /* 0x000000ffff297224 */ /* 0x000fe200018e060d */
[----:B0-----:R-:W-:Y:S02]  /*3650*/  SEL R16, R16, RZ, !P0 ;  /* 0x000000ff10107207 */ /* 0x001fe40004000000 */
[----:B------:R-:W-:Y:S01]  /*3660*/  ISETP.NE.AND P0, PT, R8, 0x65, PT ;  /* 0x000000650800780c */ /* 0x000fe20003f05270 */
[----:B------:R-:W-:Y:S02]  /*3670*/  VIADD R8, R38, 0x10 ;  /* 0x0000001026087836 */ /* 0x000fe40000000000 */
[----:B------:R-:W-:-:S03]  /*3680*/  IMAD.IADD R44, R9, 0x1, R16 ;  /* 0x00000001092c7824 */ /* 0x000fc600078e0210 */
[----:B------:R-:W-:Y:S02]  /*3690*/  ISETP.GT.AND P2, PT, R8, R15, PT ;  /* 0x0000000f0800720c */ /* 0x000fe40003f44270 */
[----:B------:R-:W0:Y:S05]  /*36a0*/  SHFL.DOWN PT, R16, R44, 0x10, R15 ;  /* 0x0a0000002c107989 */ /* 0x000e2a00000e000f */
[----:B------:R-:W-:Y:S02]  /*36b0*/  VOTE.ALL P0, P0 ;  /* 0x0000000000ff7806 */ /* 0x000fe40000000000 */
[----:B0-----:R-:W-:-:S05]  /*36c0*/  SEL R9, R16, RZ, !P2 ;  /* 0x000000ff10097207 */ /* 0x001fca0005000000 */
[----:B------:R-:W-:-:S07]  /*36d0*/  IMAD.IADD R12, R44, 0x1, R9 ;  /* 0x000000012c0c7824 */ /* 0x000fce00078e0209 */
.L_x_6566:
[----:B------:R-:W-:Y:S05]  /*36e0*/  @!P0 BRA `(.L_x_6515) ;  /* 0x0000000000dc8947 */ /* 0x000fea0003800000 */
[----:B------:R-:W-:-:S07]  /*36f0*/  IMAD.MOV.U32 R39, RZ, RZ, 0x1de ;  /* 0x000001deff277424 */ /* 0x000fce00078e00ff */
.L_x_6521:
        /* <DEDUP_REMOVED lines=8> */
.L_x_6569:
[----:B------:R-:W-:Y:S05]  /*3780*/  @!P0 BRA `(.L_x_6517) ;  /* 0x0000000000248947 */ /* 0x000fea0003800000 */
[----:B------:R-:W-:-:S07]  /*3790*/  IMAD.MOV.U32 R13, RZ, RZ, R39 ;  /* 0x000000ffff0d7224 */ /* 0x000fce00078e0027 */
.L_x_6519:
[----:B------:R-:W-:Y:S05]  /*37a0*/  NANOSLEEP R13 ;  /* 0x0000000d0000735d */ /* 0x000fea0003800000 */
[----:B------:R-:W2:Y:S01]  /*37b0*/  LD.E.64.STRONG.GPU R8, desc[UR12][R14.64+-0x100] ;  /* 0xffff000c0e087980 */ /* 0x000ea2000c10fb00 */
[----:B------:R-:W-:Y:S01]  /*37c0*/  UMOV UR5, 0xffffffff ;  /* 0xffffffff00057882 */ /* 0x000fe20000000000 */
[----:B------:R-:W-:Y:S02]  /*37d0*/  SHF.R.U32.HI R13, RZ, 0x1, R13 ;  /* 0x00000001ff0d7819 */ /* 0x000fe4000001160d */
[----:B--2---:R-:W-:Y:S01]  /*37e0*/  ISETP.NE.AND P0, PT, R8, 0x63, PT ;  /* 0x000000630800780c */ /* 0x004fe20003f05270 */
[----:B------:R-:W-:-:S12]  /*37f0*/  BRA.DIV UR5, `(.L_x_6518) ;  /* 0x0000001a05bc7947 */ /* 0x000fd8000b800000 */
[----:B------:R-:W-:-:S13]  /*3800*/  VOTE.ANY P0, !P0 ;  /* 0x0000000000ff7806 */ /* 0x000fda0004000100 */
.L_x_6572:
[----:B------:R-:W-:Y:S05]  /*3810*/  @P0 BRA `(.L_x_6519) ;  /* 0xfffffffc00e00947 */ /* 0x000fea000383ffff */
.L_x_6517:
        /* <DEDUP_REMOVED lines=29> */
[----:B------:R-:W-:-:S03]  /*39f0*/  IMAD.IADD R44, R9, 0x1, R16 ;  /* 0x00000001092c7824 */ /* 0x000fc600078e0210 */
[----:B------:R-:W-:Y:S02]  /*3a00*/  ISETP.GT.AND P2, PT, R8, R15, PT ;  /* 0x0000000f0800720c */ /* 0x000fe40003f44270 */
[----:B------:R-:W0:Y:S05]  /*3a10*/  SHFL.DOWN PT, R16, R44, 0x10, R15 ;  /* 0x0a0000002c107989 */ /* 0x000e2a00000e000f */
[----:B------:R-:W-:Y:S02]  /*3a20*/  VOTE.ALL P0, P0 ;  /* 0x0000000000ff7806 */ /* 0x000fe40000000000 */
[----:B0-----:R-:W-:-:S04]  /*3a30*/  SEL R13, R16, RZ, !P2 ;  /* 0x000000ff100d7207 */ /* 0x001fc80005000000 */
[----:B------:R-:W-:-:S07]  /*3a40*/  IADD3 R12, PT, PT, R44, R13, R12 ;  /* 0x0000000d2c0c7210 */ /* 0x000fce0007ffe00c */
.L_x_6581:
[----:B------:R-:W-:Y:S05]  /*3a50*/  @P0 BRA `(.L_x_6521) ;  /* 0xfffffffc00280947 */ /* 0x000fea000383ffff */
.L_x_6515:
        /* <DEDUP_REMOVED lines=15> */
.L_x_6509:
        /* <DEDUP_REMOVED lines=9> */
.L_x_6508:
[----:B------:R-:W-:Y:S01]  /*3be0*/  IMAD.IADD R32, R32, 0x1, R39 ;  /* 0x0000000120207824 */ /* 0x000fe200078e0227 */
[----:B------:R-:W0:Y:S01]  /*3bf0*/  S2R R8, SR_LANEID ;  /* 0x0000000000087919 */ /* 0x000e220000000000 */
[----:B------:R-:W-:Y:S02]  /*3c00*/  BAR.SYNC.DEFER_BLOCKING 0x0 ;  /* 0x0000000000007b1d */ /* 0x000fe40000010000 */
[----:B------:R-:W-:Y:S01]  /*3c10*/  IMAD.IADD R33, R33, 0x1, R32 ;  /* 0x0000000121217824 */ /* 0x000fe200078e0220 */
[----:B------:R-:W-:Y:S01]  /*3c20*/  ISETP.NE.AND P0, PT, R31, RZ, PT ;  /* 0x000000ff1f00720c */ /* 0x000fe20003f05270 */
[----:B------:R-:W-:Y:S02]  /*3c30*/  IMAD.U32 R12, RZ, RZ, UR7 ;  /* 0x00000007ff0c7e24 */ /* 0x000fe4000f8e00ff */
[----:B------:R-:W-:Y:S01]  /*3c40*/  IMAD.IADD R28, R28, 0x1, R33 ;  /* 0x000000011c1c7824 */ /* 0x000fe200078e0221 */
[----:B------:R-:W1:Y:S03]  /*3c50*/  LDCU.64 UR8, c[0x0][0x390] ;  /* 0x00007200ff0877ac */ /* 0x000e660008000a00 */
[----:B------:R-:W-:-:S04]  /*3c60*/  IMAD.IADD R27, R27, 0x1, R28 ;  /* 0x000000011b1b7824 */ /* 0x000fc800078e021c */
[----:B------:R-:W-:-:S04]  /*3c70*/  IMAD.IADD R26, R26, 0x1, R27 ;  /* 0x000000011a1a7824 */ /* 0x000fc800078e021b */
[----:B------:R-:W-:-:S04]  /*3c80*/  IMAD.IADD R25, R25, 0x1, R26 ;  /* 0x0000000119197824 */ /* 0x000fc800078e021a */
[----:B------:R-:W-:-:S04]  /*3c90*/  IMAD.IADD R24, R24, 0x1, R25 ;  /* 0x0000000118187824 */ /* 0x000fc800078e0219 */
[----:B------:R-:W-:Y:S02]  /*3ca0*/  IMAD.IADD R23, R23, 0x1, R24 ;  /* 0x0000000117177824 */ /* 0x000fe400078e0218 */
[----:B0-----:R-:W-:Y:S02]  /*3cb0*/  IMAD R8, R8, 0x48, R29 ;  /* 0x0000004808087824 */ /* 0x001fe400078e021d */
[----:B------:R-:W-:-:S03]  /*3cc0*/  IMAD.IADD R22, R22, 0x1, R23 ;  /* 0x0000000116167824 */ /* 0x000fc600078e0217 */
[----:B------:R-:W-:Y:S01]  /*3cd0*/  STS [R8], R39 ;  /* 0x0000002708007388 */ /* 0x000fe20000000800 */
[----:B------:R-:W-:-:S03]  /*3ce0*/  IMAD.IADD R21, R21, 0x1, R22 ;  /* 0x0000000115157824 */ /* 0x000fc600078e0216 */
[----:B------:R-:W-:Y:S01]  /*3cf0*/  STS [R8+0x4], R32 ;  /* 0x0000042008007388 */ /* 0x000fe20000000800 */
        /* <DEDUP_REMOVED lines=47> */
[----:B0-----:R-:W-:-:S05]  /*3ff0*/  IADD3 R0, P0, PT, R30, UR10, RZ ;  /* 0x0000000a1e007c10 */ /* 0x001fca000ff1e0ff */
[----:B------:R-:W0:Y:S01]  /*4000*/  S2R R2, SR_TID.X ;  /* 0x0000000000027919 */ /* 0x000e220000002100 */
[----:B------:R-:W3:Y:S01]  /*4010*/  LDS R31, [UR4+0x7b80] ;  /* 0x007b8004ff1f7984 */ /* 0x000ee20008000800 */
[C---:B0-----:R-:W-:Y:S02]  /*4020*/  LOP3.LUT R3, R2.reuse, 0x3e0, RZ, 0xc0, !PT ;  /* 0x000003e002037812 */ /* 0x041fe400078ec0ff */
[----:B------:R-:W-:-:S05]  /*4030*/  LOP3.LUT R2, R2, 0x1f, RZ, 0xc0, !PT ;  /* 0x0000001f02027812 */ /* 0x000fca00078ec0ff */
[----:B------:R-:W-:Y:S02]  /*4040*/  IMAD R8, R3, 0x13, R2 ;  /* 0x0000001303087824 */ /* 0x000fe400078e0202 */
[----:B------:R-:W-:Y:S01]  /*4050*/  IMAD.X R3, RZ, RZ, UR11, P0 ;  /* 0x0000000bff037e24 */ /* 0x000fe200080e06ff */
[----:B-1----:R-:W-:Y:S01]  /*4060*/  LEA R2, P0, R0, UR8, 0x2 ;  /* 0x0000000800027c11 */ /* 0x002fe2000f8010ff */
[C---:B------:R-:W-:Y:S02]  /*4070*/  VIADD R10, R8.reuse, 0x20 ;  /* 0x00000020080a7836 */ /* 0x040fe40000000000 */
[----:B--2---:R-:W-:Y:S01]  /*4080*/  VIADD R12, R8, 0x40 ;  /* 0x00000040080c7836 */ /* 0x004fe20000000000 */
[----:B------:R-:W-:Y:S01]  /*4090*/  LEA.HI.X R3, R0, UR9, R3, 0x2, P0 ;  /* 0x0000000900037c11 */ /* 0x000fe200080f1403 */
[C---:B------:R-:W-:Y:S02]  /*40a0*/  VIADD R0, R8.reuse, 0x60 ;  /* 0x0000006008007836 */ /* 0x040fe40000000000 */
[----:B------:R-:W-:Y:S01]  /*40b0*/  VIADD R14, R8, 0xc0 ;  /* 0x000000c0080e7836 */ /* 0x000fe20000000000 */
[-C--:B---3--:R-:W-:Y:S01]  /*40c0*/  ISETP.GE.AND P2, PT, R10, R31.reuse, PT ;  /* 0x0000001f0a00720c */ /* 0x088fe20003f46270 */
[----:B------:R-:W-:Y:S01]  /*40d0*/  VIADD R10, R8, 0x80 ;  /* 0x00000080080a7836 */ /* 0x000fe20000000000 */
[-C--:B------:R-:W-:Y:S01]  /*40e0*/  ISETP.GE.AND P3, PT, R12, R31.reuse, PT ;  /* 0x0000001f0c00720c */ /* 0x080fe20003f66270 */
[----:B------:R-:W-:Y:S01]  /*40f0*/  VIADD R12, R8, 0xa0 ;  /* 0x000000a0080c7836 */ /* 0x000fe20000000000 */
[----:B------:R-:W-:-:S02]  /*4100*/  ISETP.GE.AND P1, PT, R30, R31, PT ;  /* 0x0000001f1e00720c */ /* 0x000fc40003f26270 */
[-C--:B------:R-:W-:Y:S01]  /*4110*/  ISETP.GE.AND P4, PT, R0, R31.reuse, PT ;  /* 0x0000001f0000720c */ /* 0x080fe20003f86270 */
[----:B------:R-:W-:Y:S01]  /*4120*/  VIADD R0, R8, 0x120 ;  /* 0x0000012008007836 */ /* 0x000fe20000000000 */
[-C--:B------:R-:W-:Y:S01]  /*4130*/  ISETP.GE.AND P5, PT, R10, R31.reuse, PT ;  /* 0x0000001f0a00720c */ /* 0x080fe20003fa6270 */
[----:B------:R-:W-:Y:S01]  /*4140*/  VIADD R10, R8, 0x140 ;  /* 0x00000140080a7836 */ /* 0x000fe20000000000 */
[-C--:B------:R-:W-:Y:S02]  /*4150*/  ISETP.GE.AND P6, PT, R12, R31.reuse, PT ;  /* 0x0000001f0c00720c */ /* 0x080fe40003fc6270 */
[-C--:B------:R-:W-:Y:S01]  /*4160*/  ISETP.GE.AND P0, PT, R14, R31.reuse, PT ;  /* 0x0000001f0e00720c */ /* 0x080fe20003f06270 */
[----:B------:R0:W-:Y:S01]  /*4170*/  @!P2 STG.E desc[UR12][R2.64+0x80], R41 ;  /* 0x000080290200a986 */ /* 0x0001e2000c10190c */
[----:B------:R-:W-:-:S03]  /*4180*/  ISETP.GE.AND P2, PT, R36, R31, PT ;  /* 0x0000001f2400720c */ /* 0x000fc60003f46270 */
[----:B------:R0:W-:Y:S01]  /*4190*/  @!P3 STG.E desc[UR12][R2.64+0x100], R43 ;  /* 0x0001002b0200b986 */ /* 0x0001e2000c10190c */
[-C--:B------:R-:W-:Y:S01]  /*41a0*/  ISETP.GE.AND P3, PT, R0, R31.reuse, PT ;  /* 0x0000001f0000720c */ /* 0x080fe20003f66270 */
[----:B------:R-:W-:Y:S02]  /*41b0*/  VIADD R0, R8, 0x160 ;  /* 0x0000016008007836 */ /* 0x000fe40000000000 */
        /* <DEDUP_REMOVED lines=34> */
.L_x_6495:
[----:B------:R-:W-:Y:S01]  /*43e0*/  BSSY B1, `(.L_x_6522) ;  /* 0x0000006000017945 */ /* 0x000fe20003800000 */
[----:B------:R-:W-:Y:S01]  /*43f0*/  PLOP3.LUT P0, PT, P0, PT, PT, 0x8, 0x80 ;  /* 0x000000000080781c */ /* 0x000fe2000070e170 */
[----:B------:R-:W-:-:S12]  /*4400*/  IMAD.MOV.U32 R10, RZ, RZ, -0x1 ;  /* 0xffffffffff0a7424 */ /* 0x000fd800078e00ff */
[----:B------:R-:W-:Y:S05]  /*4410*/  WARPSYNC.COLLECTIVE R10, `(.L_x_6523) ;  /* 0x000000000a087348 */ /* 0x000fea0003c00000 */
[----:B------:R-:W-:Y:S01]  /*4420*/  VOTE.ANY P0, P0 ;  /* 0x0000000000ff7806 */ /* 0x000fe20000000100 */
[----:B------:R-:W-:-:S12]  /*4430*/  ENDCOLLECTIVE ;  /* 0x000000000000791b */ /* 0x000fd80003800000 */
.L_x_6523:
[----:B------:R-:W-:Y:S05]  /*4440*/  BSYNC B1 ;  /* 0x0000000000017941 */ /* 0x000fea0003800000 */
.L_x_6522:
[----:B------:R-:W-:Y:S05]  /*4450*/  BRA `(.L_x_6524) ;  /* 0xffffffcc00887947 */ /* 0x000fea000383ffff */
.L_x_6497:
[----:B------:R-:W-:Y:S01]  /*4460*/  BSSY B1, `(.L_x_6525) ;  /* 0x0000006000017945 */ /* 0x000fe20003800000 */
[----:B------:R-:W-:Y:S01]  /*4470*/  PLOP3.LUT P0, PT, P0, PT, PT, 0x8, 0x80 ;  /* 0x000000000080781c */ /* 0x000fe2000070e170 */
[----:B------:R-:W-:-:S12]  /*4480*/  IMAD.MOV.U32 R10, RZ, RZ, -0x1 ;  /* 0xffffffffff0a7424 */ /* 0x000fd800078e00ff */
[----:B------:R-:W-:Y:S05]  /*4490*/  WARPSYNC.COLLECTIVE R10, `(.L_x_6526) ;  /* 0x000000000a087348 */ /* 0x000fea0003c00000 */
[----:B------:R-:W-:Y:S01]  /*44a0*/  VOTE.ANY P0, P0 ;  /* 0x0000000000ff7806 */ /* 0x000fe20000000100 */
[----:B------:R-:W-:-:S12]  /*44b0*/  ENDCOLLECTIVE ;  /* 0x000000000000791b */ /* 0x000fd80003800000 */
.L_x_6526:
[----:B------:R-:W-:Y:S05]  /*44c0*/  BSYNC B1 ;  /* 0x0000000000017941 */ /* 0x000fea0003800000 */
.L_x_6525:
[----:B------:R-:W-:Y:S05]  /*44d0*/  BRA `(.L_x_6527) ;  /* 0xffffffcc008c7947 */ /* 0x000fea000383ffff */
.L_x_6499:
[----:B------:R-:W0:Y:S01]  /*44e0*/  S2R R8, SR_GEMASK ;  /* 0x0000000000087919 */ /* 0x000e220000003c00 */
[----:B------:R-:W-:Y:S01]  /*44f0*/  BSSY B1, `(.L_x_6528) ;  /* 0x0000006000017945 */ /* 0x000fe20003800000 */
[----:B------:R-:W-:Y:S01]  /*4500*/  PLOP3.LUT P2, PT, P0, PT, PT, 0x8, 0x80 ;  /* 0x000000000080781c */ /* 0x000fe2000074e170 */
[----:B------:R-:W-:-:S12]  /*4510*/  IMAD.MOV.U32 R10, RZ, RZ, -0x1 ;  /* 0xffffffffff0a7424 */ /* 0x000fd800078e00ff */
[----:B0-----:R-:W-:Y:S05]  /*4520*/  WARPSYNC.COLLECTIVE R10, `(.L_x_6529) ;  /* 0x000000000a087348 */ /* 0x001fea0003c00000 */
[----:B------:R-:W-:Y:S01]  /*4530*/  VOTE.ANY R10, PT, P2 ;  /* 0x00000000000a7806 */ /* 0x000fe200010e0100 */
[----:B0-----:R-:W-:Y:S06]  /*4540*/  ENDCOLLECTIVE ;  /* 0x000000000000791b */ /* 0x001fec0003800000 */
.L_x_6529:
[----:B------:R-:W-:Y:S05]  /*4550*/  BSYNC B1 ;  /* 0x0000000000017941 */ /* 0x000fea0003800000 */
.L_x_6528:
[----:B------:R-:W-:Y:S01]  /*4560*/  LOP3.LUT R10, R10, 0x80000000, R8, 0xec, !PT ;  /* 0x800000000a0a7812 */ /* 0x000fe200078eec08 */
[----:B------:R-:W-:Y:S01]  /*4570*/  IMAD.MOV.U32 R14, RZ, RZ, 0x1 ;  /* 0x00000001ff0e7424 */ /* 0x000fe200078e00ff */
[----:B------:R-:W-:Y:S01]  /*4580*/  ISETP.NE.AND P0, PT, R12, 0x65, PT ;  /* 0x000000650c00780c */ /* 0x000fe20003f05270 */
        /* <DEDUP_REMOVED lines=10> */
.L_x_6530:
        /* <DEDUP_REMOVED lines=8> */
.L_x_6531:
        /* <DEDUP_REMOVED lines=9> */
.L_x_6532:
        /* <DEDUP_REMOVED lines=8> */
.L_x_6533:
        /* <DEDUP_REMOVED lines=8> */
.L_x_6534:
[----:B------:R-:W-:Y:S05]  /*4840*/  WARPSYNC.COLLECTIVE R10, `(.L_x_6535) ;  /* 0x000000000a087348 */ /* 0x000fea0003c00000 */
[----:B------:R-:W-:Y:S01]  /*4850*/  VOTE.ALL P0, P0 ;  /* 0x0000000000ff7806 */ /* 0x000fe20000000000 */
[----:B------:R-:W-:-:S12]  /*4860*/  ENDCOLLECTIVE ;  /* 0x000000000000791b */ /* 0x000fd80003800000 */
.L_x_6535:
[----:B------:R-:W0:Y:S01]  /*4870*/  LDC.64 R12, c[0x0][0x398] ;  /* 0x0000e600ff0c7b82 */ /* 0x000e220000000a00 */
[----:B------:R-:W-:-:S04]  /*4880*/  ISETP.GT.AND P2, PT, R39, R15, PT ;  /* 0x0000000f2700720c */ /* 0x000fc80003f44270 */
[----:B------:R-:W-:-:S05]  /*4890*/  SEL R16, R16, RZ, !P2 ;  /* 0x000000ff10107207 */ /* 0x000fca0005000000 */
[----:B------:R-:W-:Y:S01]  /*48a0*/  IMAD.IADD R40, R41, 0x1, R16 ;  /* 0x0000000129287824 */ /* 0x000fe200078e0210 */
[----:B0-----:R-:W-:-:S05]  /*48b0*/  IADD3 R42, P2, PT, R12, 0x100, RZ ;  /* 0x000001000c2a7810 */ /* 0x001fca0007f5e0ff */
[----:B------:R-:W-:Y:S01]  /*48c0*/  IMAD.X R43, RZ, RZ, R13, P2 ;  /* 0x000000ffff2b7224 */ /* 0x000fe200010e060d */
[----:B------:R-:W-:Y:S07]  /*48d0*/  BRA `(.L_x_6536) ;  /* 0xffffffcc00287947 */ /* 0x000fee000383ffff */
.L_x_6501:
[----:B------:R-:W-:Y:S01]  /*48e0*/  BSSY B1, `(.L_x_6537) ;  /* 0x0000006000017945 */ /* 0x000fe20003800000 */
[----:B------:R-:W-:Y:S01]  /*48f0*/  PLOP3.LUT P0, PT, P0, PT, PT, 0x8, 0x80 ;  /* 0x000000000080781c */ /* 0x000fe2000070e170 */
[----:B------:R-:W-:-:S12]  /*4900*/  IMAD.MOV.U32 R10, RZ, RZ, -0x1 ;  /* 0xffffffffff0a7424 */ /* 0x000fd800078e00ff */
[----:B------:R-:W-:Y:S05]  /*4910*/  WARPSYNC.COLLECTIVE R10, `(.L_x_6538) ;  /* 0x000000000a087348 */ /* 0x000fea0003c00000 */
[----:B------:R-:W-:Y:S01]  /*4920*/  VOTE.ANY P0, P0 ;  /* 0x0000000000ff7806 */ /* 0x000fe20000000100 */
[----:B------:R-:W-:-:S12]  /*4930*/  ENDCOLLECTIVE ;  /* 0x000000000000791b */ /* 0x000fd80003800000 */
.L_x_6538:
[----:B------:R-:W-:Y:S05]  /*4940*/  BSYNC B1 ;  /* 0x0000000000017941 */ /* 0x000fea0003800000 */
.L_x_6537:
[----:B------:R-:W-:Y:S05]  /*4950*/  BRA `(.L_x_6539) ;  /* 0xffffffcc00307947 */ /* 0x000fea000383ffff */
.L_x_6503:
[----:B------:R-:W-:Y:S01]  /*4960*/  BSSY B1, `(.L_x_6540) ;  /* 0x0000006000017945 */ /* 0x000fe20003800000 */
[----:B------:R-:W-:Y:S01]  /*4970*/  PLOP3.LUT P0, PT, P0, PT, PT, 0x8, 0x80 ;  /* 0x000000000080781c */ /* 0x000fe2000070e170 */
[----:B------:R-:W-:-:S12]  /*4980*/  IMAD.MOV.U32 R10, RZ, RZ, -0x1 ;  /* 0xffffffffff0a7424 */ /* 0x000fd800078e00ff */
[----:B------:R-:W-:Y:S05]  /*4990*/  WARPSYNC.COLLECTIVE R10, `(.L_x_6541) ;  /* 0x000000000a087348 */ /* 0x000fea0003c00000 */
[----:B------:R-:W-:Y:S01]  /*49a0*/  VOTE.ANY P0, P0 ;  /* 0x0000000000ff7806 */ /* 0x000fe20000000100 */
[----:B------:R-:W-:-:S12]  /*49b0*/  ENDCOLLECTIVE ;  /* 0x000000000000791b */ /* 0x000fd80003800000 */
.L_x_6541:
[----:B------:R-:W-:Y:S05]  /*49c0*/  BSYNC B1 ;  /* 0x0000000000017941 */ /* 0x000fea0003800000 */
.L_x_6540:
[----:B------:R-:W-:Y:S05]  /*49d0*/  BRA `(.L_x_6542) ;  /* 0xffffffcc00347947 */ /* 0x000fea000383ffff */
.L_x_6505:
[----:B------:R-:W-:Y:S01]  /*49e0*/  BSSY B1, `(.L_x_6543) ;  /* 0x0000006000017945 */ /* 0x000fe20003800000 */
[----:B------:R-:W-:Y:S01]  /*49f0*/  PLOP3.LUT P2, PT, P0, PT, PT, 0x8, 0x80 ;  /* 0x000000000080781c */ /* 0x000fe2000074e170 */
[----:B------:R-:W-:-:S12]  /*4a00*/  IMAD.MOV.U32 R10, RZ, RZ, -0x1 ;  /* 0xffffffffff0a7424 */ /* 0x000fd800078e00ff */
[----:B------:R-:W-:Y:S05]  /*4a10*/  WARPSYNC.COLLECTIVE R10, `(.L_x_6544) ;  /* 0x000000000a087348 */ /* 0x000fea0003c00000 */
[----:B------:R-:W-:Y:S01]  /*4a20*/  VOTE.ANY R10, PT, P2 ;  /* 0x00000000000a7806 */ /* 0x000fe200010e0100 */
[----:B------:R-:W-:Y:S06]  /*4a30*/  ENDCOLLECTIVE ;  /* 0x000000000000791b */ /* 0x000fec0003800000 */
.L_x_6544:
[----:B------:R-:W-:Y:S05]  /*4a40*/  BSYNC B1 ;  /* 0x0000000000017941 */ /* 0x000fea0003800000 */
.L_x_6543:
        /* <DEDUP_REMOVED lines=10> */
.L_x_6545:
        /* <DEDUP_REMOVED lines=9> */
.L_x_6546:
        /* <DEDUP_REMOVED lines=8> */
.L_x_6547:
[----:B------:R-:W-:Y:S01]  /*4c00*/  IMAD.MOV.U32 R14, RZ, RZ, 0x8 ;  /* 0x00000008ff0e7424 */ /* 0x000fe200078e00ff */
[----:B------:R-:W-:Y:S02]  /*4c10*/  SEL R16, R16, RZ, !P0 ;  /* 0x000000ff10107207 */ /* 0x000fe40004000000 */
[----:B------:R-:W-:-:S03]  /*4c20*/  ISETP.GT.AND P0, PT, R36, R15, PT ;  /* 0x0000000f2400720c */ /* 0x000fc60003f04270 */
[----:B------:R-:W-:-:S10]  /*4c30*/  IMAD.IADD R13, R41, 0x1, R16 ;  /* 0x00000001290d7824 */ /* 0x000fd400078e0210 */
[----:B------:R-:W-:Y:S05]  /*4c40*/  WARPSYNC.COLLECTIVE R10, `(.L_x_6548) ;  /* 0x000000000a087348 */ /* 0x000fea0003c00000 */
[----:B------:R0:W1:Y:S02]  /*4c50*/  SHFL.DOWN P2, R16, R13, R14, R15 ;  /* 0x0800000e0d107389 */ /* 0x000064000004000f */
[----:B01----:R-:W-:Y:S05]  /*4c60*/  ENDCOLLECTIVE ;  /* 0x000000000000791b */ /* 0x003fea0003800000 */
.L_x_6548:
        /* <DEDUP_REMOVED lines=8> */
.L_x_6549:
[----:B------:R-:W-:Y:S02]  /*4cf0*/  SEL R16, R16, RZ, !P0 ;  /* 0x000000ff10107207 */ /* 0x000fe40004000000 */
[----:B------:R-:W-:Y:S02]  /*4d00*/  ISETP.NE.AND P0, PT, R12, 0x65, PT ;  /* 0x000000650c00780c */ /* 0x000fe40003f05270 */
[----:B------:R-:W-:-:S11]  /*4d10*/  IADD3 R40, PT, PT, R41, R16, R40 ;  /* 0x0000001029287210 */ /* 0x000fd60007ffe028 */
[----:B------:R-:W-:Y:S05]  /*4d20*/  WARPSYNC.COLLECTIVE R10, `(.L_x_6550) ;  /* 0x000000000a087348 */ /* 0x000fea0003c00000 */
[----:B------:R-:W-:Y:S01]  /*4d30*/  VOTE.ALL P0, P0 ;  /* 0x0000000000ff7806 */ /* 0x000fe20000000000 */
[----:B------:R-:W-:-:S12]  /*4d40*/  ENDCOLLECTIVE ;  /* 0x000000000000791b */ /* 0x000fd80003800000 */
.L_x_6550:
[----:B------:R-:W-:Y:S05]  /*4d50*/  BRA `(.L_x_6551) ;  /* 0xffffffc800d47947 */ /* 0x000fea000383ffff */
.L_x_6510:
[----:B------:R-:W-:Y:S01]  /*4d60*/  BSSY B0, `(.L_x_6552) ;  /* 0x0000006000007945 */ /* 0x000fe20003800000 */
[----:B------:R-:W-:Y:S01]  /*4d70*/  PLOP3.LUT P0, PT, P0, PT, PT, 0x8, 0x80 ;  /* 0x000000000080781c */ /* 0x000fe2000070e170 */
[----:B------:R-:W-:-:S12]  /*4d80*/  IMAD.MOV.U32 R10, RZ, RZ, -0x1 ;  /* 0xffffffffff0a7424 */ /* 0x000fd800078e00ff */
[----:B------:R-:W-:Y:S05]  /*4d90*/  WARPSYNC.COLLECTIVE R10, `(.L_x_6553) ;  /* 0x000000000a087348 */ /* 0x000fea0003c00000 */
[----:B------:R-:W-:Y:S01]  /*4da0*/  VOTE.ANY P0, P0 ;  /* 0x0000000000ff7806 */ /* 0x000fe20000000100 */
[----:B------:R-:W-:-:S12]  /*4db0*/  ENDCOLLECTIVE ;  /* 0x000000000000791b */ /* 0x000fd80003800000 */
.L_x_6553:
[----:B------:R-:W-:Y:S05]  /*4dc0*/  BSYNC B0 ;  /* 0x0000000000007941 */ /* 0x000fea0003800000 */
.L_x_6552:
[----:B------:R-:W-:Y:S05]  /*4dd0*/  BRA `(.L_x_6554) ;  /* 0xffffffe400807947 */ /* 0x000fea000383ffff */
.L_x_6512:
[----:B------:R-:W-:Y:S01]  /*4de0*/  BSSY B0, `(.L_x_6555) ;  /* 0x0000006000007945 */ /* 0x000fe20003800000 */
[----:B------:R-:W-:Y:S01]  /*4df0*/  PLOP3.LUT P0, PT, P0, PT, PT, 0x8, 0x80 ;  /* 0x000000000080781c */ /* 0x000fe2000070e170 */
[----:B------:R-:W-:-:S12]  /*4e00*/  IMAD.MOV.U32 R10, RZ, RZ, -0x1 ;  /* 0xffffffffff0a7424 */ /* 0x000fd800078e00ff */
[----:B------:R-:W-:Y:S05]  /*4e10*/  WARPSYNC.COLLECTIVE R10, `(.L_x_6556) ;  /* 0x000000000a087348 */ /* 0x000fea0003c00000 */
[----:B------:R-:W-:Y:S01]  /*4e20*/  VOTE.ANY P0, P0 ;  /* 0x0000000000ff7806 */ /* 0x000fe20000000100 */
[----:B------:R-:W-:-:S12]  /*4e30*/  ENDCOLLECTIVE ;  /* 0x000000000000791b */ /* 0x000fd80003800000 */
.L_x_6556:
[----:B------:R-:W-:Y:S05]  /*4e40*/  BSYNC B0 ;  /* 0x0000000000007941 */ /* 0x000fea0003800000 */
.L_x_6555:
[----:B------:R-:W-:Y:S05]  /*4e50*/  BRA `(.L_x_6557) ;  /* 0xffffffe400847947 */ /* 0x000fea000383ffff */
.L_x_6514:
        /* <DEDUP_REMOVED lines=8> */
.L_x_6559:
[----:B------:R-:W-:Y:S05]  /*4ee0*/  BSYNC B0 ;  /* 0x0000000000007941 */ /* 0x000fea0003800000 */
.L_x_6558:
[----:B------:R-:W-:Y:S01]  /*4ef0*/  LOP3.LUT R10, R10, 0x80000000, R19, 0xec, !PT ;  /* 0x800000000a0a7812 */ /* 0x000fe200078eec13 */
[----:B------:R-:W-:-:S04]  /*4f00*/  IMAD.MOV.U32 R14, RZ, RZ, 0x1 ;  /* 0x00000001ff0e7424 */ /* 0x000fc800078e00ff */
[----:B------:R-:W-:-:S05]  /*4f10*/  VIADD R13, R10, 0xffffffff ;  /* 0xffffffff0a0d7836 */ /* 0x000fca0000000000 */
[----:B------:R-:W-:Y:S01]  /*4f20*/  LOP3.LUT R8, R10, R13, RZ, 0xc, !PT ;  /* 0x0000000d0a087212 */ /* 0x000fe200078e0cff */
[----:B------:R-:W-:Y:S02]  /*4f30*/  IMAD.MOV.U32 R13, RZ, RZ, R9 ;  /* 0x000000ffff0d7224 */ /* 0x000fe400078e0009 */
[----:B------:R-:W-:Y:S01]  /*4f40*/  IMAD.MOV.U32 R10, RZ, RZ, -0x1 ;  /* 0xffffffffff0a7424 */ /* 0x000fe200078e00ff */
[----:B------:R0:W1:Y:S02]  /*4f50*/  POPC R15, R8 ;  /* 0x00000008000f7309 */ /* 0x0000640000000000 */
[----:B0-----:R-:W-:-:S07]  /*4f60*/  VIADD R8, R38, 0x4 ;  /* 0x0000000426087836 */ /* 0x001fce0000000000 */
[----:B-1----:R-:W-:Y:S05]  /*4f70*/  WARPSYNC.COLLECTIVE R10, `(.L_x_6560) ;  /* 0x000000000a087348 */ /* 0x002fea0003c00000 */
[----:B-1----:R0:W1:Y:S02]  /*4f80*/  SHFL.DOWN P2, R16, R13, R14, R15 ;  /* 0x0800000e0d107389 */ /* 0x002064000004000f */
[----:B01----:R-:W-:Y:S05]  /*4f90*/  ENDCOLLECTIVE ;  /* 0x000000000000791b */ /* 0x003fea0003800000 */
.L_x_6560:
[----:B------:R-:W-:Y:S01]  /*4fa0*/  IMAD.MOV.U32 R14, RZ, RZ, 0x2 ;  /* 0x00000002ff0e7424 */ /* 0x000fe200078e00ff */
[----:B------:R-:W-:-:S04]  /*4fb0*/  ISETP.GE.AND P2, PT, R38, R15, PT ;  /* 0x0000000f2600720c */ /* 0x000fc80003f46270 */
        /* <DEDUP_REMOVED lines=8> */
.L_x_6561:
        /* <DEDUP_REMOVED lines=9> */
.L_x_6562:
        /* <DEDUP_REMOVED lines=9> */
.L_x_6563:
[----:B------:R-:W-:Y:S01]  /*5160*/  IMAD.MOV.U32 R14, RZ, RZ, 0x10 ;  /* 0x00000010ff0e7424 */ /* 0x000fe200078e00ff */
[----:B------:R-:W-:-:S05]  /*5170*/  SEL R16, R16, RZ, !P3 ;  /* 0x000000ff10107207 */ /* 0x000fca0005800000 */
[----:B------:R-:W-:-:S04]  /*5180*/  IMAD.IADD R44, R9, 0x1, R16 ;  /* 0x00000001092c7824 */ /* 0x000fc800078e0210 */
[----:B------:R-:W-:-:S07]  /*5190*/  IMAD.MOV.U32 R13, RZ, RZ, R44 ;  /* 0x000000ffff0d7224 */ /* 0x000fce00078e002c */
[----:B------:R-:W-:Y:S05]  /*51a0*/  WARPSYNC.COLLECTIVE R10, `(.L_x_6564) ;  /* 0x000000000a087348 */ /* 0x000fea0003c00000 */
[----:B------:R0:W1:Y:S02]  /*51b0*/  SHFL.DOWN P2, R16, R13, R14, R15 ;  /* 0x0800000e0d107389 */ /* 0x000064000004000f */
[----:B01----:R-:W-:Y:S05]  /*51c0*/  ENDCOLLECTIVE ;  /* 0x000000000000791b */ /* 0x003fea0003800000 */
.L_x_6564:
[----:B------:R-:W-:Y:S05]  /*51d0*/  WARPSYNC.COLLECTIVE R10, `(.L_x_6565) ;  /* 0x000000000a087348 */ /* 0x000fea0003c00000 */
[----:B------:R-:W-:Y:S01]  /*51e0*/  VOTE.ALL P0, P0 ;  /* 0x0000000000ff7806 */ /* 0x000fe20000000000 */
[----:B------:R-:W-:-:S12]  /*51f0*/  ENDCOLLECTIVE ;  /* 0x000000000000791b */ /* 0x000fd80003800000 */
.L_x_6565:
[----:B------:R-:W-:-:S04]  /*5200*/  ISETP.GT.AND P2, PT, R8, R15, PT ;  /* 0x0000000f0800720c */ /* 0x000fc80003f44270 */
[----:B------:R-:W-:-:S05]  /*5210*/  SEL R9, R16, RZ, !P2 ;  /* 0x000000ff10097207 */ /* 0x000fca0005000000 */
[----:B------:R-:W-:Y:S02]  /*5220*/  IMAD.IADD R12, R44, 0x1, R9 ;  /* 0x000000012c0c7824 */ /* 0x000fe400078e0209 */
[----:B------:R-:W0:Y:S02]  /*5230*/  LDC.64 R8, c[0x0][0x398] ;  /* 0x0000e600ff087b82 */ /* 0x000e240000000a00 */
[----:B0-----:R-:W-:-:S05]  /*5240*/  IADD3 R40, P2, PT, R8, 0x100, RZ ;  /* 0x0000010008287810 */ /* 0x001fca0007f5e0ff */
[----:B------:R-:W-:Y:S01]  /*5250*/  IMAD.X R41, RZ, RZ, R9, P2 ;  /* 0x000000ffff297224 */ /* 0x000fe200010e0609 */
[----:B------:R-:W-:Y:S07]  /*5260*/  BRA `(.L_x_6566) ;  /* 0xffffffe4001c7947 */ /* 0x000fee000383ffff */
.L_x_6516:
[----:B------:R-:W-:Y:S01]  /*5270*/  BSSY B0, `(.L_x_6567) ;  /* 0x0000006000007945 */ /* 0x000fe20003800000 */
[----:B------:R-:W-:Y:S01]  /*5280*/  PLOP3.LUT P0, PT, P0, PT, PT, 0x8, 0x80 ;  /* 0x000000000080781c */ /* 0x000fe2000070e170 */
[----:B------:R-:W-:-:S12]  /*5290*/  IMAD.MOV.U32 R10, RZ, RZ, -0x1 ;  /* 0xffffffffff0a7424 */ /* 0x000fd800078e00ff */
[----:B------:R-:W-:Y:S05]  /*52a0*/  WARPSYNC.COLLECTIVE R10, `(.L_x_6568) ;  /* 0x000000000a087348 */ /* 0x000fea0003c00000 */
[----:B------:R-:W-:Y:S01]  /*52b0*/  VOTE.ANY P0, P0 ;  /* 0x0000000000ff7806 */ /* 0x000fe20000000100 */
[----:B------:R-:W-:-:S12]  /*52c0*/  ENDCOLLECTIVE ;  /* 0x000000000000791b */ /* 0x000fd80003800000 */
.L_x_6568:
[----:B------:R-:W-:Y:S05]  /*52d0*/  BSYNC B0 ;  /* 0x0000000000007941 */ /* 0x000fea0003800000 */
.L_x_6567:
[----:B------:R-:W-:Y:S05]  /*52e0*/  BRA `(.L_x_6569) ;  /* 0xffffffe400247947 */ /* 0x000fea000383ffff */
.L_x_6518:
[----:B------:R-:W-:Y:S01]  /*52f0*/  BSSY B0, `(.L_x_6570) ;  /* 0x0000006000007945 */ /* 0x000fe20003800000 */
[----:B------:R-:W-:Y:S01]  /*5300*/  PLOP3.LUT P0, PT, P0, PT, PT, 0x8, 0x80 ;  /* 0x000000000080781c */ /* 0x000fe2000070e170 */
[----:B------:R-:W-:-:S12]  /*5310*/  IMAD.MOV.U32 R10, RZ, RZ, -0x1 ;  /* 0xffffffffff0a7424 */ /* 0x000fd800078e00ff */
[----:B------:R-:W-:Y:S05]  /*5320*/  WARPSYNC.COLLECTIVE R10, `(.L_x_6571) ;  /* 0x000000000a087348 */ /* 0x000fea0003c00000 */
[----:B------:R-:W-:Y:S01]  /*5330*/  VOTE.ANY P0, P0 ;  /* 0x0000000000ff7806 */ /* 0x000fe20000000100 */
[----:B------:R-:W-:-:S12]  /*5340*/  ENDCOLLECTIVE ;  /* 0x000000000000791b */ /* 0x000fd80003800000 */
.L_x_6571:
[----:B------:R-:W-:Y:S05]  /*5350*/  BSYNC B0 ;  /* 0x0000000000007941 */ /* 0x000fea0003800000 */
.L_x_6570:
[----:B------:R-:W-:Y:S05]  /*5360*/  BRA `(.L_x_6572) ;  /* 0xffffffe400287947 */ /* 0x000fea000383ffff */
.L_x_6520:
[----:B------:R-:W-:Y:S01]  /*5370*/  BSSY B0, `(.L_x_6573) ;  /* 0x0000006000007945 */ /* 0x000fe20003800000 */
[----:B------:R-:W-:Y:S01]  /*5380*/  PLOP3.LUT P2, PT, P0, PT, PT, 0x8, 0x80 ;  /* 0x000000000080781c */ /* 0x000fe2000074e170 */
[----:B------:R-:W-:-:S12]  /*5390*/  IMAD.MOV.U32 R10, RZ, RZ, -0x1 ;  /* 0xffffffffff0a7424 */ /* 0x000fd800078e00ff */
[----:B------:R-:W-:Y:S05]  /*53a0*/  WARPSYNC.COLLECTIVE R10, `(.L_x_6574) ;  /* 0x000000000a087348 */ /* 0x000fea0003c00000 */
[----:B------:R-:W-:Y:S01]  /*53b0*/  VOTE.ANY R10, PT, P2 ;  /* 0x00000000000a7806 */ /* 0x000fe200010e0100 */
[----:B------:R-:W-:Y:S06]  /*53c0*/  ENDCOLLECTIVE ;  /* 0x000000000000791b */ /* 0x000fec0003800000 */
.L_x_6574:
[----:B------:R-:W-:Y:S05]  /*53d0*/  BSYNC B0 ;  /* 0x0000000000007941 */ /* 0x000fea0003800000 */
.L_x_6573:
        /* <DEDUP_REMOVED lines=11> */
.L_x_6575:
        /* <DEDUP_REMOVED lines=10> */
.L_x_6576:
        /* <DEDUP_REMOVED lines=9> */
.L_x_6577:
        /* <DEDUP_REMOVED lines=9> */
.L_x_6578:
        /* <DEDUP_REMOVED lines=9> */
.L_x_6579:
[----:B------:R-:W-:Y:S02]  /*56e0*/  SEL R9, R16, RZ, !P0 ;  /* 0x000000ff10097207 */ /* 0x000fe40004000000 */
[----:B------:R-:W-:Y:S02]  /*56f0*/  ISETP.NE.AND P0, PT, R8, 0x65, PT ;  /* 0x000000650800780c */ /* 0x000fe40003f05270 */
[----:B------:R-:W-:-:S11]  /*5700*/  IADD3 R12, PT, PT, R44, R9, R12 ;  /* 0x000000092c0c7210 */ /* 0x000fd60007ffe00c */
[----:B------:R-:W-:Y:S05]  /*5710*/  WARPSYNC.COLLECTIVE R10, `(.L_x_6580) ;  /* 0x000000000a087348 */ /* 0x000fea0003c00000 */
[----:B------:R-:W-:Y:S01]  /*5720*/  VOTE.ALL P0, P0 ;  /* 0x0000000000ff7806 */ /* 0x000fe20000000000 */
[----:B------:R-:W-:-:S12]  /*5730*/  ENDCOLLECTIVE ;  /* 0x000000000000791b */ /* 0x000fd80003800000 */
.L_x_6580:
[----:B------:R-:W-:Y:S05]  /*5740*/  BRA `(.L_x_6581) ;  /* 0xffffffe000c07947 */ /* 0x000fea000383ffff */
.L_x_6582:
        /* <DEDUP_REMOVED lines=11> */
.L_x_14390:


//--------------------- .text._ZN3cub18CUB_300001_SM_10006detail4scan16DeviceScanKernelINS2_10policy_hubIiiijN4cuda3std3__44plusIiEEE10Policy1000EN6thrust24THRUST_300001_SM_1000_NS18transform_iteratorINS7_6negateIiEENSD_6detail15normal_iteratorINSD_10device_ptrIiEEEEiiEESL_NS0_13ScanTileStateIiLb1EEES9_NS1_10InputValueIiPiEEjiLb0EiEEvT0_T1_T2_iT3_T4_T5_ --------------------------
	.section	.text._ZN3cub18CUB_300001_SM_10006detail4scan16DeviceScanKernelINS2_10policy_hubIiiijN4cuda3std3__44plusIiEEE10Policy1000EN6thrust24THRUST_300001_SM_1000_NS18transform_iteratorINS7_6negateIiEENSD_6detail15normal_iteratorINSD_10device_ptrIiEEEEiiEESL_NS0_13ScanTileStateIiLb1EEES9_NS1_10InputValueIiPiEEjiLb0EiEEvT0_T1_T2_iT3_T4_T5_,"ax",@progbits
	.align	128
        .global         _ZN3cub18CUB_300001_SM_10006detail4scan16DeviceScanKernelINS2_10policy_hubIiiijN4cuda3std3__44plusIiEEE10Policy1000EN6thrust24THRUST_300001_SM_1000_NS18transform_iteratorINS7_6negateIiEENSD_6detail15normal_iteratorINSD_10device_ptrIiEEEEiiEESL_NS0_13ScanTileStateIiLb1EEES9_NS1_10InputValueIiPiEEjiLb0EiEEvT0_T1_T2_iT3_T4_T5_
        .type           _ZN3cub18CUB_300001_SM_10006detail4scan16DeviceScanKernelINS2_10policy_hubIiiijN4cuda3std3__44plusIiEEE10Policy1000EN6thrust24THRUST_300001_SM_1000_NS18transform_iteratorINS7_6negateIiEENSD_6detail15normal_iteratorINSD_10device_ptrIiEEEEiiEESL_NS0_13ScanTileStateIiLb1EEES9_NS1_10InputValueIiPiEEjiLb0EiEEvT0_T1_T2_iT3_T4_T5_,@function
        .size           _ZN3cub18CUB_300001_SM_10006detail4scan16DeviceScanKernelINS2_10policy_hubIiiijN4cuda3std3__44plusIiEEE10Policy1000EN6thrust24THRUST_300001_SM_1000_NS18transform_iteratorINS7_6negateIiEENSD_6detail15normal_iteratorINSD_10device_ptrIiEEEEiiEESL_NS0_13ScanTileStateIiLb1EEES9_NS1_10InputValueIiPiEEjiLb0EiEEvT0_T1_T2_iT3_T4_T5_,(.L_x_14391 - _ZN3cub18CUB_300001_SM_10006detail4scan16DeviceScanKernelINS2_10policy_hubIiiijN4cuda3std3__44plusIiEEE10Policy1000EN6thrust24THRUST_300001_SM_1000_NS18transform_iteratorINS7_6negateIiEENSD_6detail15normal_iteratorINSD_10device_ptrIiEEEEiiEESL_NS0_13ScanTileStateIiLb1EEES9_NS1_10InputValueIiPiEEjiLb0EiEEvT0_T1_T2_iT3_T4_T5_)
        .other          _ZN3cub18CUB_300001_SM_10006detail4scan16DeviceScanKernelINS2_10policy_hubIiiijN4cuda3std3__44plusIiEEE10Policy1000EN6thrust24THRUST_300001_SM_1000_NS18transform_iteratorINS7_6negateIiEENSD_6detail15normal_iteratorINSD_10device_ptrIiEEEEiiEESL_NS0_13ScanTileStateIiLb1EEES9_NS1_10InputValueIiPiEEjiLb0EiEEvT0_T1_T2_iT3_T4_T5_,@"STO_CUDA_ENTRY STV_DEFAULT"
_ZN3cub18CUB_300001_SM_10006detail4scan16DeviceScanKernelINS2_10policy_hubIiiijN4cuda3std3__44plusIiEEE10Policy1000EN6thrust24THRUST_300001_SM_1000_NS18transform_iteratorINS7_6negateIiEENSD_6detail15normal_iteratorINSD_10device_ptrIiEEEEiiEESL_NS0_13ScanTileStateIiLb1EEES9_NS1_10InputValueIiPiEEjiLb0EiEEvT0_T1_T2_iT3_T4_T5_:
.text._ZN3cub18CUB_300001_SM_10006detail4scan16DeviceScanKernelINS2_10policy_hubIiiijN4cuda3std3__44plusIiEEE10Policy1000EN6thrust24THRUST_300001_SM_1000_NS18transform_iteratorINS7_6negateIiEENSD_6detail15normal_iteratorINSD_10device_ptrIiEEEEiiEESL_NS0_13ScanTileStateIiLb1EEES9_NS1_10InputValueIiPiEEjiLb0EiEEvT0_T1_T2_iT3_T4_T5_:
[----:B------:R-:W-:Y:S01]  /*0000*/  LDC R1, c[0x0][0x37c] ;  /* 0x0000df00ff017b82 */ /* 0x000fe20000000800 */
[----:B------:R-:W0:Y:S07]  /*0010*/  LDCU UR4, c[0x0][0x3a8] ;  /* 0x00007500ff0477ac */ /* 0x000e2e0008000800 */
[----:B------:R-:W1:Y:S01]  /*0020*/  LDC R42, c[0x0][0x3a0] ;  /* 0x0000e800ff2a7b82 */ /* 0x000e620000000800 */
[----:B------:R-:W2:Y:S01]  /*0030*/  LDCU.64 UR8, c[0x0][0x358] ;  /* 0x00006b00ff0877ac */ /* 0x000ea20008000a00 */
[----:B------:R-:W3:Y:S01]  /*0040*/  LDCU UR5, c[0x0][0x3b8] ;  /* 0x00007700ff0577ac */ /* 0x000ee20008000800 */
[----:B0-----:R-:W-:-:S06]  /*0050*/  UPRMT UR4, UR4, 0x7770, URZ ;  /* 0x0000777004047896 */ /* 0x001fcc00080000ff */
[----:B------:R-:W-:-:S13]  /*0060*/  ISETP.NE.AND P0, PT, RZ, UR4, PT ;  /* 0x00000004ff007c0c */ /* 0x000fda000bf05270 */
[----:B------:R-:W2:Y:S02]  /*0070*/  @P0 LDC.64 R2, c[0x0][0x3b0] ;  /* 0x0000ec00ff020b82 */ /* 0x000ea40000000a00 */
[----:B--2---:R0:W5:Y:S06]  /*0080*/  @P0 LDG.E R44, desc[UR8][R2.64] ;  /* 0x00000008022c0981 */ /* 0x00416c000c1e1900 */
[----:B------:R-:W1:Y:S02]  /*0090*/  S2UR UR4, SR_CTAID.X ;  /* 0x00000000000479c3 */ /* 0x000e640000002500 */
[----:B-1----:R-:W-:-:S04]  /*00a0*/  VIADD R42, R42, UR4 ;  /* 0x000000042a2a7c36 */ /* 0x002fc80008000000 */
[----:B------:R-:W-:-:S05]  /*00b0*/  IMAD R5, R42, 0x2100, RZ ;  /* 0x000021002a057824 */ /* 0x000fca00078e02ff */
[----:B---3--:R-:W-:Y:S01]  /*00c0*/  IADD3 R0, PT, PT, -R5, UR5, RZ ;  /* 0x0000000505007c10 */ /* 0x008fe2000fffe1ff */
[----:B------:R-:W1:Y:S03]  /*00d0*/  @!P0 LDC R44, c[0x0][0x3b0] ;  /* 0x0000ec00ff2c8b82 */ /* 0x000e660000000800 */
[----:B------:R-:W-:-:S13]  /*00e0*/  ISETP.GE.U32.AND P0, PT, R0, 0x2101, PT ;  /* 0x000021010000780c */ /* 0x000fda0003f06070 */
[----:B0-----:R-:W-:Y:S05]  /*00f0*/  @!P0 BRA `(.L_x_6583) ;  /* 0x0000002000548947 */ /* 0x001fea0003800000 */
[----:B------:R-:W0:Y:S01]  /*0100*/  S2R R16, SR_TID.X ;  /* 0x0000000000107919 */ /* 0x000e220000002100 */
[----:B------:R-:W2:Y:S01]  /*0110*/  LDCU.64 UR4, c[0x0][0x380] ;  /* 0x00007000ff0477ac */ /* 0x000ea20008000a00 */
[C---:B0-----:R-:W-:Y:S02]  /*0120*/  LOP3.LUT R0, R16.reuse, 0x1f, RZ, 0xc0, !PT ;  /* 0x0000001f10007812 */ /* 0x041fe400078ec0ff */
[----:B------:R-:W-:-:S05]  /*0130*/  LOP3.LUT R3, R16, 0x3e0, RZ, 0xc0, !PT ;  /* 0x000003e010037812 */ /* 0x000fca00078ec0ff */
[----:B------:R-:W-:-:S05]  /*0140*/  IMAD R0, R3, 0x16, R0 ;  /* 0x0000001603007824 */ /* 0x000fca00078e0200 */
[----:B------:R-:W-:-:S05]  /*0150*/  IADD3 R0, P0, PT, R5, R0, RZ ;  /* 0x0000000005007210 */ /* 0x000fca0007f1e0ff */
[----:B------:R-:W-:Y:S02]  /*0160*/  IMAD.X R3, RZ, RZ, RZ, P0 ;  /* 0x000000ffff037224 */ /* 0x000fe400000e06ff */
        /* <DEDUP_REMOVED lines=40> */
[----:B------:R-:W-:Y:S02]  /*03f0*/  IMAD.MOV R7, RZ, RZ, -R7 ;  /* 0x000000ffff077224 */ /* 0x000fe400078e0a07 */
        /* <DEDUP_REMOVED lines=123> */
[----:B------:R-:W-:Y:S02]  /*0bb0*/  SEL R20, R29, R20, !P1 ;  /* 0x000000141d147207 */ /* 0x000fe40004800000 */
[----:B------:R-:W-:Y:S02]  /*0bc0*/  ISETP.NE.AND P1, PT, R16, RZ, PT ;  /* 0x000000ff1000720c */ /* 0x000fe40003f25270 */
[----:B------:R-:W-:Y:S02]  /*0bd0*/  SEL R16, R3, RZ, P2 ;  /* 0x000000ff03107207 */ /* 0x000fe40001000000 */
[----:B------:R-:W-:Y:S02]  /*0be0*/  SEL R3, R20, RZ, P0 ;  /* 0x000000ff14037207 */ /* 0x000fe40000000000 */
[--C-:B-----5:R-:W-:Y:S02]  /*0bf0*/  IADD3 R31, PT, PT, R29, R31, R44.reuse ;  /* 0x0000001f1d1f7210 */ /* 0x120fe40007ffe02c */
[----:B------:R-:W-:-:S05]  /*0c00*/  IADD3 R44, PT, PT, R3, R16, R44 ;  /* 0x00000010032c7210 */ /* 0x000fca0007ffe02c */
[----:B------:R-:W-:Y:S05]  /*0c10*/  @P1 BRA `(.L_x_6586) ;  /* 0x00000010001c1947 */ /* 0x000fea0003800000 */
[----:B------:R-:W0:Y:S01]  /*0c20*/  LDC.64 R16, c[0x0][0x398] ;  /* 0x0000e600ff107b82 */ /* 0x000e220000000a00 */
[----:B------:R-:W-:-:S05]  /*0c30*/  IMAD.MOV.U32 R30, RZ, RZ, 0x65 ;  /* 0x00000065ff1e7424 */ /* 0x000fca00078e00ff */
[----:B0-----:R0:W-:Y:S01]  /*0c40*/  ST.E.64.STRONG.GPU desc[UR8][R16.64+0x100], R30 ;  /* 0x0001001e10007985 */ /* 0x0011e2000c10fb08 */
[----:B------:R-:W-:Y:S05]  /*0c50*/  BRA `(.L_x_6586) ;  /* 0x00000010000c7947 */ /* 0x000fea0003800000 */
.L_x_6585:
        /* <DEDUP_REMOVED lines=8> */
[----:B-----5:R-:W-:Y:S02]  /*0ce0*/  @!P1 LEA R44, R40, UR4, 0x2 ;  /* 0x00000004282c9c11 */ /* 0x020fe4000f8e10ff */
        /* <DEDUP_REMOVED lines=83> */
.L_x_6617:
[----:B------:R-:W-:Y:S05]  /*1220*/  @!P0 BRA `(.L_x_6589) ;  /* 0x0000000000748947 */ /* 0x000fea0003800000 */
[----:B------:R-:W-:-:S07]  /*1230*/  IMAD.MOV.U32 R3, RZ, RZ, 0x3b8 ;  /* 0x000003b8ff037424 */ /* 0x000fce00078e00ff */
.L_x_6591:
        /* <DEDUP_REMOVED lines=27> */
.L_x_6620:
[----:B------:R-:W-:Y:S05]  /*13f0*/  @P0 BRA `(.L_x_6591) ;  /* 0xfffffffc00900947 */ /* 0x000fea000383ffff */
.L_x_6589:
        /* <DEDUP_REMOVED lines=24> */
[----:B------:R-:W-:Y:S02]  /*1580*/  IMAD.IADD R29, R3, 0x1, R22 ;  /* 0x00000001031d7824 */ /* 0x000fe400078e0216 */
[----:B------:R-:W-:-:S03]  /*1590*/  IMAD.X R3, RZ, RZ, R17, P3 ;  /* 0x000000ffff037224 */ /* 0x000fc600018e0611 */
        /* <DEDUP_REMOVED lines=12> */
.L_x_6629:
[----:B------:R-:W-:Y:S05]  /*1660*/  @!P0 BRA `(.L_x_6593) ;  /* 0x0000000400248947 */ /* 0x000fea0003800000 */
[----:B------:R-:W-:-:S07]  /*1670*/  IMAD.MOV.U32 R29, RZ, RZ, 0x3b8 ;  /* 0x000003b8ff1d7424 */ /* 0x000fce00078e00ff */
.L_x_6599:
        /* <DEDUP_REMOVED lines=10> */
.L_x_6632:
[----:B------:R-:W-:Y:S05]  /*1720*/  @!P0 BRA `(.L_x_6595) ;  /* 0x0000000000748947 */ /* 0x000fea0003800000 */
[----:B------:R-:W-:-:S07]  /*1730*/  IMAD.MOV.U32 R22, RZ, RZ, R29 ;  /* 0x000000ffff167224 */ /* 0x000fce00078e001d */
.L_x_6597:
        /* <DEDUP_REMOVED lines=27> */
.L_x_6635:
[----:B------:R-:W-:Y:S05]  /*18f0*/  @P0 BRA `(.L_x_6597) ;  /* 0xfffffffc00900947 */ /* 0x000fea000383ffff */
.L_x_6595:
        /* <DEDUP_REMOVED lines=31> */
.L_x_6644:
[----:B------:R-:W-:Y:S05]  /*1af0*/  @P0 BRA `(.L_x_6599) ;  /* 0xfffffff800e00947 */ /* 0x000fea000383ffff */
.L_x_6593:
        /* <DEDUP_REMOVED lines=15> */
.L_x_6587:
        /* <DEDUP_REMOVED lines=10> */
.L_x_6586:
[----:B------:R-:W-:Y:S05]  /*1c90*/  BSYNC.RECONVERGENT B0 ;  /* 0x0000000000007941 */ /* 0x000fea0003800200 */
.L_x_6584:
[----:B------:R-:W-:Y:S01]  /*1ca0*/  IMAD.IADD R45, R36, 0x1, R44 ;  /* 0x00000001242d7824 */ /* 0x000fe200078e022c */
[----:B------:R-:W1:Y:S01]  /*1cb0*/  S2R R3, SR_TID.X ;  /* 0x0000000000037919 */ /* 0x000e620000002100 */
[----:B------:R-:W2:Y:S01]  /*1cc0*/  S2UR UR6, SR_CgaCtaId ;  /* 0x00000000000679c3 */ /* 0x000ea20000008800 */
[----:B------:R-:W-:Y:S01]  /*1cd0*/  UMOV UR5, 0x400 ;  /* 0x0000040000057882 */ /* 0x000fe20000000000 */
[----:B0-----:R-:W-:Y:S01]  /*1ce0*/  IMAD.IADD R16, R37, 0x1, R45 ;  /* 0x0000000125107824 */ /* 0x001fe200078e022d */
[----:B------:R-:W0:Y:S03]  /*1cf0*/  S2R R24, SR_LANEID ;  /* 0x0000000000187919 */ /* 0x000e260000000000 */
[----:B------:R-:W-:Y:S02]  /*1d00*/  IMAD.IADD R17, R34, 0x1, R16 ;  /* 0x0000000122117824 */ /* 0x000fe400078e0210 */
[----:B------:R-:W-:Y:S02]  /*1d10*/  BAR.SYNC.DEFER_BLOCKING 0x0 ;  /* 0x0000000000007b1d */ /* 0x000fe40000010000 */
[----:B------:R-:W-:-:S04]  /*1d20*/  IMAD.IADD R22, R35, 0x1, R17 ;  /* 0x0000000123167824 */ /* 0x000fc800078e0211 */
[----:B------:R-:W-:-:S04]  /*1d30*/  IMAD.IADD R23, R32, 0x1, R22 ;  /* 0x0000000120177824 */ /* 0x000fc800078e0216 */
[----:B------:R-:W-:-:S04]  /*1d40*/  IMAD.IADD R20, R33, 0x1, R23 ;  /* 0x0000000121147824 */ /* 0x000fc800078e0217 */
[----:B------:R-:W-:Y:S01]  /*1d50*/  IMAD.IADD R21, R18, 0x1, R20 ;  /* 0x0000000112157824 */ /* 0x000fe200078e0214 */
[----:B--2---:R-:W-:-:S03]  /*1d60*/  ULEA UR5, UR6, UR5, 0x18 ;  /* 0x0000000506057291 */ /* 0x004fc6000f8ec0ff */
[----:B------:R-:W-:Y:S01]  /*1d70*/  IMAD.IADD R18, R19, 0x1, R21 ;  /* 0x0000000113127824 */ /* 0x000fe200078e0215 */
[----:B------:R-:W2:Y:S03]  /*1d80*/  LDCU.64 UR6, c[0x0][0x390] ;  /* 0x00007200ff0677ac */ /* 0x000ea60008000a00 */
[----:B------:R-:W-:Y:S01]  /*1d90*/  IMAD.IADD R19, R14, 0x1, R18 ;  /* 0x000000010e137824 */ /* 0x000fe200078e0212 */
[----:B-1----:R-:W-:-:S03]  /*1da0*/  SHF.R.U32.HI R3, RZ, 0x5, R3 ;  /* 0x00000005ff037819 */ /* 0x002fc60000011603 */
[----:B------:R-:W-:Y:S02]  /*1db0*/  IMAD.IADD R14, R15, 0x1, R19 ;  /* 0x000000010f0e7824 */ /* 0x000fe400078e0213 */
[----:B0-----:R-:W-:Y:S02]  /*1dc0*/  IMAD R3, R3, 0x2c0, R24 ;  /* 0x000002c003037824 */ /* 0x001fe400078e0218 */
[----:B------:R-:W-:-:S03]  /*1dd0*/  IMAD.IADD R15, R12, 0x1, R14 ;  /* 0x000000010c0f7824 */ /* 0x000fc600078e020e */
[----:B------:R-:W-:Y:S01]  /*1de0*/  LEA R49, R3, UR5, 0x2 ;  /* 0x0000000503317c11 */ /* 0x000fe2000f8e10ff */
[----:B------:R-:W-:Y:S01]  /*1df0*/  IMAD.IADD R12, R13, 0x1, R15 ;  /* 0x000000010d0c7824 */ /* 0x000fe200078e020f */
[----:B--2---:R-:W-:-:S03]  /*1e00*/  IADD3 R38, P0, PT, R38, UR6, RZ ;  /* 0x0000000626267c10 */ /* 0x004fc6000ff1e0ff */
        /* <DEDUP_REMOVED lines=68> */
.L_x_6583:
[----:B------:R-:W-:-:S13]  /*2250*/  ISETP.NE.AND P0, PT, R0, RZ, PT ;  /* 0x000000ff0000720c */ /* 0x000fda0003f05270 */
[----:B------:R-:W-:Y:S05]  /*2260*/  @!P0 EXIT ;  /* 0x000000000000894d */ /* 0x000fea0003800000 */
[----:B------:R-:W0:Y:S01]  /*2270*/  S2R R2, SR_TID.X ;  /* 0x0000000000027919 */ /* 0x000e220000002100 */
[----:B------:R-:W2:Y:S02]  /*2280*/  LDC.64 R6, c[0x0][0x380] ;  /* 0x0000e000ff067b82 */ /* 0x000ea40000000a00 */
[----:B--2---:R-:W-:Y:S01]  /*2290*/  IMAD.WIDE.U32 R6, R5, 0x4, R6 ;  /* 0x0000000405067825 */ /* 0x004fe200078e0006 */
        /* <DEDUP_REMOVED lines=22> */
[----:B------:R-:W4:Y:S04]  /*2400*/  @!P0 LDG.E R9, desc[UR8][R4.64+0x100] ;  /* 0x0001000804098981 */ /* 0x000f28000c1e1900 */
[----:B------:R-:W4:Y:S04]  /*2410*/  @!P4 LDG.E R11, desc[UR8][R4.64+0x180] ;  /* 0x00018008040bc981 */ /* 0x000f28000c1e1900 */
[----:B------:R-:W4:Y:S04]  /*2420*/  @!P3 LDG.E R13, desc[UR8][R4.64+0x200] ;  /* 0x00020008040db981 */ /* 0x000f28000c1e1900 */
[----:B------:R-:W4:Y:S01]  /*2430*/  @!P1 LDG.E R17, desc[UR8][R4.64+0x300] ;  /* 0x0003000804119981 */ /* 0x000f22000c1e1900 */
        /* <DEDUP_REMOVED lines=13> */
[----:B------:R-:W-:Y:S01]  /*2510*/  @!P0 IMAD.MOV R8, RZ, RZ, -R9 ;  /* 0x000000ffff088224 */ /* 0x000fe200078e0a09 */
        /* <DEDUP_REMOVED lines=17> */
[----:B------:R-:W4:Y:S01]  /*2630*/  @!P4 LDG.E R9, desc[UR8][R4.64+0x500] ;  /* 0x000500080409c981 */ /* 0x000f22000c1e1900 */
        /* <DEDUP_REMOVED lines=17> */
[----:B------:R-:W-:Y:S02]  /*2750*/  @!P4 IMAD.MOV R28, RZ, RZ, -R9 ;  /* 0x000000ffff1cc224 */ /* 0x000fe400078e0a09 */
        /* <DEDUP_REMOVED lines=22> */
[----:B------:R-:W3:Y:S04]  /*28c0*/  @!P3 LDG.E R11, desc[UR8][R4.64+0x900] ;  /* 0x00090008040bb981 */ /* 0x000ee8000c1e1900 */
[----:B------:R-:W3:Y:S04]  /*28d0*/  @!P2 LDG.E R13, desc[UR8][R4.64+0x980] ;  /* 0x00098008040da981 */ /* 0x000ee8000c1e1900 */
[----:B------:R-:W3:Y:S04]  /*28e0*/  @!P1 LDG.E R15, desc[UR8][R4.64+0xa00] ;  /* 0x000a0008040f9981 */ /* 0x000ee8000c1e1900 */
[----:B------:R0:W3:Y:S01]  /*28f0*/  @!P6 LDG.E R17, desc[UR8][R4.64+0xa80] ;  /* 0x000a80080411e981 */ /* 0x0000e2000c1e1900 */
        /* <DEDUP_REMOVED lines=34> */
[----:B------:R-:W-:Y:S02]  /*2b20*/  @!P3 IMAD.MOV R14, RZ, RZ, -R11 ;  /* 0x000000ffff0eb224 */ /* 0x000fe400078e0a0b */
        /* <DEDUP_REMOVED lines=89> */
[----:B------:R-:W-:Y:S02]  /*30c0*/  ISETP.GE.U32.AND P0, PT, R2, 0x20, PT ;  /* 0x000000200200780c */ /* 0x000fe40003f06070 */
[----:B------:R-:W-:Y:S01]  /*30d0*/  SEL R16, R25, R16, !P1 ;  /* 0x0000001019107207 */ /* 0x000fe20004800000 */
[----:B------:R-:W-:Y:S01]  /*30e0*/  @!P2 IMAD.IADD R16, R26, 0x1, R25 ;  /* 0x000000011a10a824 */ /* 0x000fe200078e0219 */
[----:B------:R-:W-:-:S04]  /*30f0*/  ISETP.NE.AND P1, PT, R38, RZ, PT ;  /* 0x000000ff2600720c */ /* 0x000fc80003f25270 */
[----:B------:R-:W-:Y:S02]  /*3100*/  SEL R37, R37, RZ, P1 ;  /* 0x000000ff25257207 */ /* 0x000fe40000800000 */
[----:B------:R-:W-:-:S04]  /*3110*/  SEL R17, R16, RZ, P0 ;  /* 0x000000ff10117207 */ /* 0x000fc80000000000 */
[----:B-----5:R-:W-:Y:S01]  /*3120*/  IADD3 R44, PT, PT, R17, R37, R44 ;  /* 0x00000025112c7210 */ /* 0x020fe20007ffe02c */
[----:B------:R-:W-:Y:S06]  /*3130*/  BRA `(.L_x_6601) ;  /* 0x0000001000107947 */ /* 0x000fec0003800000 */
.L_x_6600:
        /* <DEDUP_REMOVED lines=92> */
.L_x_6647:
[----:B------:R-:W-:Y:S05]  /*3700*/  @!P0 BRA `(.L_x_6604) ;  /* 0x0000000000748947 */ /* 0x000fea0003800000 */
[----:B------:R-:W-:-:S07]  /*3710*/  IMAD.MOV.U32 R20, RZ, RZ, 0x3b8 ;  /* 0x000003b8ff147424 */ /* 0x000fce00078e00ff */
.L_x_6606:
        /* <DEDUP_REMOVED lines=27> */
.L_x_6650:
[----:B------:R-:W-:Y:S05]  /*38d0*/  @P0 BRA `(.L_x_6606) ;  /* 0xfffffffc00900947 */ /* 0x000fea000383ffff */
.L_x_6604:
        /* <DEDUP_REMOVED lines=15> */
[----:B------:R-:W-:Y:S01]  /*39d0*/  ISETP.GT.AND P0, PT, R17, R20, PT ;  /* 0x000000141100720c */ /* 0x000fe20003f04270 */
[----:B------:R-:W-:-:S02]  /*39e0*/  VIADD R17, R38, 0x4 ;  /* 0x0000000426117836 */ /* 0x000fc40000000000 */
        /* <DEDUP_REMOVED lines=12> */
[----:B0-----:R-:W-:-:S05]  /*3ab0*/  IADD3 R44, P3, PT, R16, 0x100, RZ ;  /* 0x00000100102c7810 */ /* 0x001fca0007f7e0ff */
[----:B------:R-:W-:Y:S01]  /*3ac0*/  IMAD.X R45, RZ, RZ, R17, P3 ;  /* 0x000000ffff2d7224 */ /* 0x000fe200018e0611 */
[----:B-1----:R-:W-:Y:S02]  /*3ad0*/  SEL R22, R22, RZ, !P0 ;  /* 0x000000ff16167207 */ /* 0x002fe40004000000 */
[----:B------:R-:W-:-:S03]  /*3ae0*/  ISETP.NE.AND P0, PT, R18, 0x65, PT ;  /* 0x000000651200780c */ /* 0x000fc60003f05270 */
[----:B------:R-:W-:-:S05]  /*3af0*/  IMAD.IADD R43, R19, 0x1, R22 ;  /* 0x00000001132b7824 */ /* 0x000fca00078e0216 */
[----:B------:R-:W0:Y:S05]  /*3b00*/  SHFL.DOWN PT, R22, R43, 0x10, R20 ;  /* 0x0a0000002b167989 */ /* 0x000e2a00000e0014 */
[----:B------:R-:W-:Y:S02]  /*3b10*/  VOTE.ALL P0, P0 ;  /* 0x0000000000ff7806 */ /* 0x000fe40000000000 */
[----:B0-----:R-:W-:-:S05]  /*3b20*/  SEL R22, R22, RZ, !P2 ;  /* 0x000000ff16167207 */ /* 0x001fca0005000000 */
[----:B------:R-:W-:-:S07]  /*3b30*/  IMAD.IADD R46, R43, 0x1, R22 ;  /* 0x000000012b2e7824 */ /* 0x000fce00078e0216 */
.L_x_6659:
[----:B------:R-:W-:Y:S05]  /*3b40*/  @!P0 BRA `(.L_x_6608) ;  /* 0x00000004002c8947 */ /* 0x000fea0003800000 */
[----:B------:R-:W-:-:S07]  /*3b50*/  IMAD.MOV.U32 R43, RZ, RZ, 0x3b8 ;  /* 0x000003b8ff2b7424 */ /* 0x000fce00078e00ff */
.L_x_6614:
        /* <DEDUP_REMOVED lines=8> */
.L_x_6662:
[----:B------:R-:W-:Y:S05]  /*3be0*/  @!P0 BRA `(.L_x_6610) ;  /* 0x0000000000748947 */ /* 0x000fea0003800000 */
[----:B------:R-:W-:-:S07]  /*3bf0*/  IMAD.MOV.U32 R20, RZ, RZ, R43 ;  /* 0x000000ffff147224 */ /* 0x000fce00078e002b */
.L_x_6612:
        /* <DEDUP_REMOVED lines=27> */
.L_x_6665:
[----:B------:R-:W-:Y:S05]  /*3db0*/  @P0 BRA `(.L_x_6612) ;  /* 0xfffffffc00900947 */ /* 0x000fea000383ffff */
.L_x_6610:
        /* <DEDUP_REMOVED lines=35> */
.L_x_6674:
[----:B------:R-:W-:Y:S05]  /*3ff0*/  @P0 BRA `(.L_x_6614) ;  /* 0xfffffff800d80947 */ /* 0x000fea000383ffff */
.L_x_6608:
        /* <DEDUP_REMOVED lines=15> */
.L_x_6602:
        /* <DEDUP_REMOVED lines=9> */
.L_x_6601:
        /* <DEDUP_REMOVED lines=11> */
[----:B------:R-:W-:Y:S03]  /*4230*/  STS.64 [R40], R44 ;  /* 0x0000002c28007388 */ /* 0x000fe60000000a00 */
[----:B------:R-:W-:Y:S01]  /*4240*/  IMAD.IADD R10, R11, 0x1, R9 ;  /* 0x000000010b0a7824 */ /* 0x000fe200078e0209 */
[----:B------:R2:W-:Y:S03]  /*4250*/  STS.64 [R40+0x8], R4 ;  /* 0x0000080428007388 */ /* 0x0005e60000000a00 */
        /* <DEDUP_REMOVED lines=27> */
[----:B------:R-:W-:Y:S02]  /*4410*/  LOP3.LUT R6, R5, 0x1f, RZ, 0xc0, !PT ;  /* 0x0000001f05067812 */ /* 0x000fe400078ec0ff */
[----:B------:R-:W-:Y:S01]  /*4420*/  STS.64 [R40+0x50], R22 ;  /* 0x0000501628007388 */ /* 0x000fe20000000a00 */
[----:B------:R-:W-:-:S03]  /*4430*/  NOP ;  /* 0x0000000000007918 */ /* 0x000fc60000000000 */
[----:B------:R-:W-:Y:S01]  /*4440*/  LDS R45, [R41] ;  /* 0x00000000292d7984 */ /* 0x000fe20000000800 */
[----:B---3--:R-:W-:Y:S01]  /*4450*/  LOP3.LUT R10, R8, 0x1f, RZ, 0xc0, !PT ;  /* 0x0000001f080a7812 */ /* 0x008fe200078ec0ff */
[----:B------:R-:W-:Y:S02]  /*4460*/  IMAD R6, R4, 0x16, R6 ;  /* 0x0000001604067824 */ /* 0x000fe400078e0206 */
        /* <DEDUP_REMOVED lines=44> */
[-C--:B------:R-:W-:Y:S01]  /*4730*/  ISETP.GE.AND P1, PT, R8, R2.reuse, PT ;  /* 0x000000020800720c */ /* 0x080fe20003f26270 */
[----:B------:R0:W-:Y:S01]  /*4740*/  @!P6 STG.E desc[UR8][R4.64], R45 ;  /* 0x0000002d0400e986 */ /* 0x0001e2000c101908 */
[-C--:B------:R-:W-:Y:S01]  /*4750*/  ISETP.GE.AND P6, PT, R3, R2.reuse, PT ;  /* 0x000000020300720c */ /* 0x080fe20003fc6270 */
[C---:B------:R-:W-:Y:S02]  /*4760*/  VIADD R3, R10.reuse, 0x140 ;  /* 0x000001400a037836 */ /* 0x040fe40000000000 */
[----:B------:R-:W-:Y:S01]  /*4770*/  @!P5 STG.E desc[UR8][R4.64+0x180], R47 ;  /* 0x0001802f0400d986 */ /* 0x000fe2000c101908 */
[-C--:B------:R-:W-:Y:S01]  /*4780*/  ISETP.GE.AND P5, PT, R41, R2.reuse, PT ;  /* 0x000000022900720c */ /* 0x080fe20003fa6270 */
[----:B------:R-:W-:Y:S02]  /*4790*/  VIADD R41, R10, 0x40 ;  /* 0x000000400a297836 */ /* 0x000fe40000000000 */
        /* <DEDUP_REMOVED lines=15> */
[----:B------:R1:W-:Y:S01]  /*4890*/  @!P6 STG.E desc[UR8][R4.64+0x400], R35 ;  /* 0x000400230400e986 */ /* 0x0003e2000c101908 */
[-C--:B------:R-:W-:Y:S01]  /*48a0*/  ISETP.GE.AND P6, PT, R41, R2.reuse, PT ;  /* 0x000000022900720c */ /* 0x080fe20003fc6270 */
[----:B0-----:R-:W-:Y:S02]  /*48b0*/  VIADD R45, R10, 0x1e0 ;  /* 0x000001e00a2d7836 */ /* 0x001fe40000000000 */
[----:B------:R0:W-:Y:S01]  /*48c0*/  @!P0 STG.E desc[UR8][R4.64+0x100], R31 ;  /* 0x0001001f04008986 */ /* 0x0001e2000c101908 */
[----:B------:R-:W-:Y:S01]  /*48d0*/  ISETP.GE.AND P0, PT, R3, R2, PT ;  /* 0x000000020300720c */ /* 0x000fe20003f06270 */
[----:B------:R-:W-:-:S02]  /*48e0*/  VIADD R3, R6, 0x240 ;  /* 0x0000024006037836 */ /* 0x000fc40000000000 */
[----:B------:R0:W-:Y:S01]  /*48f0*/  @!P3 STG.E desc[UR8][R4.64+0x580], R27 ;  /* 0x0005801b0400b986 */ /* 0x0001e2000c101908 */
[C---:B------:R-:W-:Y:S02]  /*4900*/  VIADD R41, R10.reuse, 0x220 ;  /* 0x000002200a297836 */ /* 0x040fe40000000000 */
        /* <DEDUP_REMOVED lines=22> */
.L_x_6588:
[----:B------:R-:W-:Y:S01]  /*4a70*/  BSSY B1, `(.L_x_6615) ;  /* 0x0000006000017945 */ /* 0x000fe20003800000 */
[----:B------:R-:W-:Y:S01]  /*4a80*/  PLOP3.LUT P0, PT, P0, PT, PT, 0x8, 0x80 ;  /* 0x000000000080781c */ /* 0x000fe2000070e170 */
[----:B------:R-:W-:-:S12]  /*4a90*/  IMAD.MOV.U32 R21, RZ, RZ, -0x1 ;  /* 0xffffffffff157424 */ /* 0x000fd800078e00ff */
[----:B------:R-:W-:Y:S05]  /*4aa0*/  WARPSYNC.COLLECTIVE R21, `(.L_x_6616) ;  /* 0x0000000015087348 */ /* 0x000fea0003c00000 */
[----:B------:R-:W-:Y:S01]  /*4ab0*/  VOTE.ANY P0, P0 ;  /* 0x0000000000ff7806 */ /* 0x000fe20000000100 */
[----:B------:R-:W-:-:S12]  /*4ac0*/  ENDCOLLECTIVE ;  /* 0x000000000000791b */ /* 0x000fd80003800000 */
.L_x_6616:
[----:B------:R-:W-:Y:S05]  /*4ad0*/  BSYNC B1 ;  /* 0x0000000000017941 */ /* 0x000fea0003800000 */
.L_x_6615:
[----:B------:R-:W-:Y:S05]  /*4ae0*/  BRA `(.L_x_6617) ;  /* 0xffffffc400cc7947 */ /* 0x000fea000383ffff */
.L_x_6590:
[----:B------:R-:W-:Y:S01]  /*4af0*/  BSSY B1, `(.L_x_6618) ;  /* 0x0000006000017945 */ /* 0x000fe20003800000 */
[----:B------:R-:W-:Y:S01]  /*4b00*/  PLOP3.LUT P0, PT, P0, PT, PT, 0x8, 0x80 ;  /* 0x000000000080781c */ /* 0x000fe2000070e170 */
[----:B------:R-:W-:-:S12]  /*4b10*/  IMAD.MOV.U32 R21, RZ, RZ, -0x1 ;  /* 0xffffffffff157424 */ /* 0x000fd800078e00ff */
[----:B------:R-:W-:Y:S05]  /*4b20*/  WARPSYNC.COLLECTIVE R21, `(.L_x_6619) ;  /* 0x0000000015087348 */ /* 0x000fea0003c00000 */
[----:B------:R-:W-:Y:S01]  /*4b30*/  VOTE.ANY P0, P0 ;  /* 0x0000000000ff7806 */ /* 0x000fe20000000100 */
[----:B------:R-:W-:-:S12]  /*4b40*/  ENDCOLLECTIVE ;  /* 0x000000000000791b */ /* 0x000fd80003800000 */
.L_x_6619:
[----:B------:R-:W-:Y:S05]  /*4b50*/  BSYNC B1 ;  /* 0x0000000000017941 */ /* 0x000fea0003800000 */
.L_x_6618:
[----:B------:R-:W-:Y:S05]  /*4b60*/  BRA `(.L_x_6620) ;  /* 0xffffffc800207947 */ /* 0x000fea000383ffff */
.L_x_6592:
[----:B------:R-:W0:Y:S01]  /*4b70*/  S2R R30, SR_GEMASK ;  /* 0x00000000001e7919 */ /* 0x000e220000003c00 */
[----:B------:R-:W-:Y:S01]  /*4b80*/  BSSY B1, `(.L_x_6621) ;  /* 0x0000006000017945 */ /* 0x000fe20003800000 */
[----:B------:R-:W-:Y:S01]  /*4b90*/  PLOP3.LUT P0, PT, P0, PT, PT, 0x8, 0x80 ;  /* 0x000000000080781c */ /* 0x000fe2000070e170 */
[----:B------:R-:W-:-:S12]  /*4ba0*/  IMAD.MOV.U32 R21, RZ, RZ, -0x1 ;  /* 0xffffffffff157424 */ /* 0x000fd800078e00ff */
[----:B0-----:R-:W-:Y:S05]  /*4bb0*/  WARPSYNC.COLLECTIVE R21, `(.L_x_6622) ;  /* 0x0000000015087348 */ /* 0x001fea0003c00000 */
[----:B------:R-:W-:Y:S01]  /*4bc0*/  VOTE.ANY R21, PT, P0 ;  /* 0x0000000000157806 */ /* 0x000fe200000e0100 */
[----:B0-----:R-:W-:Y:S06]  /*4bd0*/  ENDCOLLECTIVE ;  /* 0x000000000000791b */ /* 0x001fec0003800000 */
.L_x_6622:
[----:B------:R-:W-:Y:S05]  /*4be0*/  BSYNC B1 ;  /* 0x0000000000017941 */ /* 0x000fea0003800000 */
.L_x_6621:
[----:B------:R-:W-:Y:S01]  /*4bf0*/  LOP3.LUT R21, R21, 0x80000000, R30, 0xec, !PT ;  /* 0x8000000015157812 */ /* 0x000fe200078eec1e */
[----:B------:R-:W-:Y:S02]  /*4c00*/  IMAD.MOV.U32 R17, RZ, RZ, 0x1 ;  /* 0x00000001ff117424 */ /* 0x000fe400078e00ff */
[----:B------:R-:W-:Y:S02]  /*4c10*/  VIADD R41, R39, 0x2 ;  /* 0x0000000227297836 */ /* 0x000fe40000000000 */
[----:B------:R-:W-:Y:S02]  /*4c20*/  VIADD R16, R21, 0xffffffff ;  /* 0xffffffff15107836 */ /* 0x000fe40000000000 */
[C---:B------:R-:W-:Y:S02]  /*4c30*/  VIADD R43, R39.reuse, 0x4 ;  /* 0x00000004272b7836 */ /* 0x040fe40000000000 */
[----:B------:R-:W-:Y:S01]  /*4c40*/  VIADD R44, R39, 0x8 ;  /* 0x00000008272c7836 */ /* 0x000fe20000000000 */
[----:B------:R-:W-:Y:S01]  /*4c50*/  LOP3.LUT R28, R21, R16, RZ, 0xc, !PT ;  /* 0x00000010151c7212 */ /* 0x000fe200078e0cff */
[----:B------:R-:W-:-:S02]  /*4c60*/  IMAD.MOV.U32 R16, RZ, RZ, R27 ;  /* 0x000000ffff107224 */ /* 0x000fc400078e001b */
[----:B------:R-:W-:Y:S01]  /*4c70*/  IMAD.MOV.U32 R21, RZ, RZ, -0x1 ;  /* 0xffffffffff157424 */ /* 0x000fe200078e00ff */
[----:B------:R0:W1:Y:S01]  /*4c80*/  POPC R20, R28 ;  /* 0x0000001c00147309 */ /* 0x0000620000000000 */
[----:B------:R-:W-:-:S07]  /*4c90*/  VIADD R45, R39, 0x10 ;  /* 0x00000010272d7836 */ /* 0x000fce0000000000 */
[----:B01----:R-:W-:Y:S05]  /*4ca0*/  WARPSYNC.COLLECTIVE R21, `(.L_x_6623) ;  /* 0x0000000015087348 */ /* 0x003fea0003c00000 */
[----:B-1----:R1:W2:Y:S02]  /*4cb0*/  SHFL.DOWN P3, R22, R16, R17, R20 ;  /* 0x0800001110167389 */ /* 0x0022a40000060014 */
[----:B012---:R-:W-:Y:S05]  /*4cc0*/  ENDCOLLECTIVE ;  /* 0x000000000000791b */ /* 0x007fea0003800000 */
.L_x_6623:
[-C--:B------:R-:W-:Y:S02]  /*4cd0*/  ISETP.GE.AND P0, PT, R39, R20.reuse, PT ;  /* 0x000000142700720c */ /* 0x080fe40003f06270 */
[-C--:B------:R-:W-:Y:S01]  /*4ce0*/  ISETP.GT.AND P2, PT, R45, R20.reuse, PT ;  /* 0x000000142d00720c */ /* 0x080fe20003f44270 */
        /* <DEDUP_REMOVED lines=8> */
.L_x_6624:
        /* <DEDUP_REMOVED lines=8> */
.L_x_6625:
        /* <DEDUP_REMOVED lines=9> */
.L_x_6626:
        /* <DEDUP_REMOVED lines=8> */
.L_x_6627:
[----:B------:R-:W-:Y:S05]  /*4f00*/  WARPSYNC.COLLECTIVE R21, `(.L_x_6628) ;  /* 0x0000000015087348 */ /* 0x000fea0003c00000 */
[----:B------:R-:W-:Y:S01]  /*4f10*/  VOTE.ALL P0, P0 ;  /* 0x0000000000ff7806 */ /* 0x000fe20000000000 */
[----:B------:R-:W-:-:S12]  /*4f20*/  ENDCOLLECTIVE ;  /* 0x000000000000791b */ /* 0x000fd80003800000 */
.L_x_6628:
[----:B------:R-:W-:Y:S02]  /*4f30*/  IADD3 R28, P3, PT, R28, 0x100, RZ ;  /* 0x000001001c1c7810 */ /* 0x000fe40007f7e0ff */
[----:B------:R-:W-:-:S03]  /*4f40*/  SEL R22, R22, RZ, !P2 ;  /* 0x000000ff16167207 */ /* 0x000fc60005000000 */
[----:B------:R-:W-:Y:S02]  /*4f50*/  IMAD.X R3, RZ, RZ, R29, P3 ;  /* 0x000000ffff037224 */ /* 0x000fe400018e061d */
[----:B------:R-:W-:Y:S01]  /*4f60*/  IMAD.IADD R46, R47, 0x1, R22 ;  /* 0x000000012f2e7824 */ /* 0x000fe200078e0216 */
[----:B------:R-:W-:Y:S06]  /*4f70*/  BRA `(.L_x_6629) ;  /* 0xffffffc400b87947 */ /* 0x000fec000383ffff */
.L_x_6594:
[----:B------:R-:W-:Y:S01]  /*4f80*/  BSSY B1, `(.L_x_6630) ;  /* 0x0000006000017945 */ /* 0x000fe20003800000 */
[----:B------:R-:W-:Y:S01]  /*4f90*/  PLOP3.LUT P0, PT, P0, PT, PT, 0x8, 0x80 ;  /* 0x000000000080781c */ /* 0x000fe2000070e170 */
[----:B------:R-:W-:-:S12]  /*4fa0*/  IMAD.MOV.U32 R21, RZ, RZ, -0x1 ;  /* 0xffffffffff157424 */ /* 0x000fd800078e00ff */
[----:B------:R-:W-:Y:S05]  /*4fb0*/  WARPSYNC.COLLECTIVE R21, `(.L_x_6631) ;  /* 0x0000000015087348 */ /* 0x000fea0003c00000 */
[----:B------:R-:W-:Y:S01]  /*4fc0*/  VOTE.ANY P0, P0 ;  /* 0x0000000000ff7806 */ /* 0x000fe20000000100 */
[----:B------:R-:W-:-:S12]  /*4fd0*/  ENDCOLLECTIVE ;  /* 0x000000000000791b */ /* 0x000fd80003800000 */
.L_x_6631:
[----:B------:R-:W-:Y:S05]  /*4fe0*/  BSYNC B1 ;  /* 0x0000000000017941 */ /* 0x000fea0003800000 */
.L_x_6630:
[----:B------:R-:W-:Y:S05]  /*4ff0*/  BRA `(.L_x_6632) ;  /* 0xffffffc400c87947 */ /* 0x000fea000383ffff */
.L_x_6596:
[----:B------:R-:W-:Y:S01]  /*5000*/  BSSY B1, `(.L_x_6633) ;  /* 0x0000006000017945 */ /* 0x000fe20003800000 */
[----:B------:R-:W-:Y:S01]  /*5010*/  PLOP3.LUT P0, PT, P0, PT, PT, 0x8, 0x80 ;  /* 0x000000000080781c */ /* 0x000fe2000070e170 */
[----:B------:R-:W-:-:S12]  /*5020*/  IMAD.MOV.U32 R21, RZ, RZ, -0x1 ;  /* 0xffffffffff157424 */ /* 0x000fd800078e00ff */
[----:B------:R-:W-:Y:S05]  /*5030*/  WARPSYNC.COLLECTIVE R21, `(.L_x_6634) ;  /* 0x0000000015087348 */ /* 0x000fea0003c00000 */
[----:B------:R-:W-:Y:S01]  /*5040*/  VOTE.ANY P0, P0 ;  /* 0x0000000000ff7806 */ /* 0x000fe20000000100 */
[----:B------:R-:W-:-:S12]  /*5050*/  ENDCOLLECTIVE ;  /* 0x000000000000791b */ /* 0x000fd80003800000 */
.L_x_6634:
[----:B------:R-:W-:Y:S05]  /*5060*/  BSYNC B1 ;  /* 0x0000000000017941 */ /* 0x000fea0003800000 */
.L_x_6633:
[----:B------:R-:W-:Y:S05]  /*5070*/  BRA `(.L_x_6635) ;  /* 0xffffffc8001c7947 */ /* 0x000fea000383ffff */
.L_x_6598:
[----:B------:R-:W-:Y:S01]  /*5080*/  BSSY B1, `(.L_x_6636) ;  /* 0x0000006000017945 */ /* 0x000fe20003800000 */
[----:B------:R-:W-:Y:S01]  /*5090*/  PLOP3.LUT P0, PT, P0, PT, PT, 0x8, 0x80 ;  /* 0x000000000080781c */ /* 0x000fe2000070e170 */
[----:B------:R-:W-:-:S12]  /*50a0*/  IMAD.MOV.U32 R21, RZ, RZ, -0x1 ;  /* 0xffffffffff157424 */ /* 0x000fd800078e00ff */
[----:B------:R-:W-:Y:S05]  /*50b0*/  WARPSYNC.COLLECTIVE R21, `(.L_x_6637) ;  /* 0x0000000015087348 */ /* 0x000fea0003c00000 */
[----:B------:R-:W-:Y:S01]  /*50c0*/  VOTE.ANY R21, PT, P0 ;  /* 0x0000000000157806 */ /* 0x000fe200000e0100 */
[----:B------:R-:W-:Y:S06]  /*50d0*/  ENDCOLLECTIVE ;  /* 0x000000000000791b */ /* 0x000fec0003800000 */
.L_x_6637:
[----:B------:R-:W-:Y:S05]  /*50e0*/  BSYNC B1 ;  /* 0x0000000000017941 */ /* 0x000fea0003800000 */
.L_x_6636:
        /* <DEDUP_REMOVED lines=11> */
.L_x_6638:
        /* <DEDUP_REMOVED lines=9> */
.L_x_6639:
        /* <DEDUP_REMOVED lines=8> */
.L_x_6640:
        /* <DEDUP_REMOVED lines=8> */
.L_x_6641:
        /* <DEDUP_REMOVED lines=8> */
.L_x_6642:
[----:B------:R-:W-:Y:S02]  /*53b0*/  SEL R22, R22, RZ, !P0 ;  /* 0x000000ff16167207 */ /* 0x000fe40004000000 */
[----:B------:R-:W-:Y:S02]  /*53c0*/  ISETP.NE.AND P0, PT, R26, 0x65, PT ;  /* 0x000000651a00780c */ /* 0x000fe40003f05270 */
[----:B------:R-:W-:-:S11]  /*53d0*/  IADD3 R46, PT, PT, R47, R22, R46 ;  /* 0x000000162f2e7210 */ /* 0x000fd60007ffe02e */
[----:B------:R-:W-:Y:S05]  /*53e0*/  WARPSYNC.COLLECTIVE R21, `(.L_x_6643) ;  /* 0x0000000015087348 */ /* 0x000fea0003c00000 */
[----:B------:R-:W-:Y:S01]  /*53f0*/  VOTE.ALL P0, P0 ;  /* 0x0000000000ff7806 */ /* 0x000fe20000000000 */
[----:B------:R-:W-:-:S12]  /*5400*/  ENDCOLLECTIVE ;  /* 0x000000000000791b */ /* 0x000fd80003800000 */
.L_x_6643:
[----:B------:R-:W-:Y:S05]  /*5410*/  BRA `(.L_x_6644) ;  /* 0xffffffc400b47947 */ /* 0x000fea000383ffff */
.L_x_6603:
[----:B------:R-:W-:Y:S01]  /*5420*/  BSSY B0, `(.L_x_6645) ;  /* 0x0000006000007945 */ /* 0x000fe20003800000 */
[----:B------:R-:W-:Y:S01]  /*5430*/  PLOP3.LUT P0, PT, P0, PT, PT, 0x8, 0x80 ;  /* 0x000000000080781c */ /* 0x000fe2000070e170 */
[----:B------:R-:W-:-:S12]  /*5440*/  IMAD.MOV.U32 R21, RZ, RZ, -0x1 ;  /* 0xffffffffff157424 */ /* 0x000fd800078e00ff */
[----:B------:R-:W-:Y:S05]  /*5450*/  WARPSYNC.COLLECTIVE R21, `(.L_x_6646) ;  /* 0x0000000015087348 */ /* 0x000fea0003c00000 */
[----:B------:R-:W-:Y:S01]  /*5460*/  VOTE.ANY P0, P0 ;  /* 0x0000000000ff7806 */ /* 0x000fe20000000100 */
[----:B------:R-:W-:-:S12]  /*5470*/  ENDCOLLECTIVE ;  /* 0x000000000000791b */ /* 0x000fd80003800000 */
.L_x_6646:
[----:B------:R-:W-:Y:S05]  /*5480*/  BSYNC B0 ;  /* 0x0000000000007941 */ /* 0x000fea0003800000 */
.L_x_6645:
[----:B------:R-:W-:Y:S05]  /*5490*/  BRA `(.L_x_6647) ;  /* 0xffffffe000987947 */ /* 0x000fea000383ffff */
.L_x_6605:
[----:B------:R-:W-:Y:S01]  /*54a0*/  BSSY B0, `(.L_x_6648) ;  /* 0x0000006000007945 */ /* 0x000fe20003800000 */
[----:B------:R-:W-:Y:S01]  /*54b0*/  PLOP3.LUT P0, PT, P0, PT, PT, 0x8, 0x80 ;  /* 0x000000000080781c */ /* 0x000fe2000070e170 */
[----:B------:R-:W-:-:S12]  /*54c0*/  IMAD.MOV.U32 R21, RZ, RZ, -0x1 ;  /* 0xffffffffff157424 */ /* 0x000fd800078e00ff */
[----:B------:R-:W-:Y:S05]  /*54d0*/  WARPSYNC.COLLECTIVE R21, `(.L_x_6649) ;  /* 0x0000000015087348 */ /* 0x000fea0003c00000 */
[----:B------:R-:W-:Y:S01]  /*54e0*/  VOTE.ANY P0, P0 ;  /* 0x0000000000ff7806 */ /* 0x000fe20000000100 */
[----:B------:R-:W-:-:S12]  /*54f0*/  ENDCOLLECTIVE ;  /* 0x000000000000791b */ /* 0x000fd80003800000 */
.L_x_6649:
[----:B------:R-:W-:Y:S05]  /*5500*/  BSYNC B0 ;  /* 0x0000000000007941 */ /* 0x000fea0003800000 */
.L_x_6648:
[----:B------:R-:W-:Y:S05]  /*5510*/  BRA `(.L_x_6650) ;  /* 0xffffffe000ec7947 */ /* 0x000fea000383ffff */
.L_x_6607:
[----:B------:R-:W0:Y:S01]  /*5520*/  S2R R26, SR_GEMASK ;  /* 0x00000000001a7919 */ /* 0x000e220000003c00 */
[----:B------:R-:W-:Y:S01]  /*5530*/  BSSY B0, `(.L_x_6651) ;  /* 0x0000006000007945 */ /* 0x000fe20003800000 */
[----:B------:R-:W-:Y:S01]  /*5540*/  PLOP3.LUT P0, PT, P0, PT, PT, 0x8, 0x80 ;  /* 0x000000000080781c */ /* 0x000fe2000070e170 */
[----:B------:R-:W-:-:S12]  /*5550*/  IMAD.MOV.U32 R21, RZ, RZ, -0x1 ;  /* 0xffffffffff157424 */ /* 0x000fd800078e00ff */
[----:B0-----:R-:W-:Y:S05]  /*5560*/  WARPSYNC.COLLECTIVE R21, `(.L_x_6652) ;  /* 0x0000000015087348 */ /* 0x001fea0003c00000 */
[----:B------:R-:W-:Y:S01]  /*5570*/  VOTE.ANY R21, PT, P0 ;  /* 0x0000000000157806 */ /* 0x000fe200000e0100 */
[----:B0-----:R-:W-:Y:S06]  /*5580*/  ENDCOLLECTIVE ;  /* 0x000000000000791b */ /* 0x001fec0003800000 */
.L_x_6652:
[----:B------:R-:W-:Y:S05]  /*5590*/  BSYNC B0 ;  /* 0x0000000000007941 */ /* 0x000fea0003800000 */
.L_x_6651:
[----:B------:R-:W-:Y:S01]  /*55a0*/  LOP3.LUT R21, R21, 0x80000000, R26, 0xec, !PT ;  /* 0x8000000015157812 */ /* 0x000fe200078eec1a */
[----:B------:R-:W-:-:S04]  /*55b0*/  IMAD.MOV.U32 R17, RZ, RZ, 0x1 ;  /* 0x00000001ff117424 */ /* 0x000fc800078e00ff */
        /* <DEDUP_REMOVED lines=8> */
.L_x_6653:
[----:B------:R-:W-:Y:S01]  /*5640*/  ISETP.GE.AND P0, PT, R38, R20, PT ;  /* 0x000000142600720c */ /* 0x000fe20003f06270 */
[----:B------:R-:W-:-:S03]  /*5650*/  IMAD.MOV.U32 R17, RZ, RZ, 0x2 ;  /* 0x00000002ff117424 */ /* 0x000fc600078e00ff */
        /* <DEDUP_REMOVED lines=9> */
.L_x_6654:
        /* <DEDUP_REMOVED lines=9> */
.L_x_6655:
        /* <DEDUP_REMOVED lines=9> */
.L_x_6656:
[----:B------:R-:W-:Y:S01]  /*5810*/  IMAD.MOV.U32 R17, RZ, RZ, 0x10 ;  /* 0x00000010ff117424 */ /* 0x000fe200078e00ff */
[----:B------:R-:W-:Y:S02]  /*5820*/  SEL R22, R22, RZ, !P0 ;  /* 0x000000ff16167207 */ /* 0x000fe40004000000 */
[----:B------:R-:W-:-:S03]  /*5830*/  ISETP.NE.AND P0, PT, R18, 0x65, PT ;  /* 0x000000651200780c */ /* 0x000fc60003f05270 */
[----:B------:R-:W-:Y:S02]  /*5840*/  IMAD.IADD R43, R19, 0x1, R22 ;  /* 0x00000001132b7824 */ /* 0x000fe400078e0216 */
[----:B------:R-:W-:Y:S02]  /*5850*/  VIADD R19, R38, 0x10 ;  /* 0x0000001026137836 */ /* 0x000fe40000000000 */
[----:B------:R-:W-:-:S03]  /*5860*/  IMAD.MOV.U32 R16, RZ, RZ, R43 ;  /* 0x000000ffff107224 */ /* 0x000fc600078e002b */
[----:B------:R-:W-:-:S13]  /*5870*/  ISETP.GT.AND P2, PT, R19, R20, PT ;  /* 0x000000141300720c */ /* 0x000fda0003f44270 */
[----:B------:R-:W-:Y:S05]  /*5880*/  WARPSYNC.COLLECTIVE R21, `(.L_x_6657) ;  /* 0x0000000015087348 */ /* 0x000fea0003c00000 */
[----:B------:R0:W1:Y:S02]  /*5890*/  SHFL.DOWN P3, R22, R16, R17, R20 ;  /* 0x0800001110167389 */ /* 0x0000640000060014 */
[----:B01----:R-:W-:Y:S05]  /*58a0*/  ENDCOLLECTIVE ;  /* 0x000000000000791b */ /* 0x003fea0003800000 */
.L_x_6657:
[----:B------:R-:W-:Y:S05]  /*58b0*/  WARPSYNC.COLLECTIVE R21, `(.L_x_6658) ;  /* 0x0000000015087348 */ /* 0x000fea0003c00000 */
[----:B------:R-:W-:Y:S01]  /*58c0*/  VOTE.ALL P0, P0 ;  /* 0x0000000000ff7806 */ /* 0x000fe20000000000 */
[----:B------:R-:W-:-:S12]  /*58d0*/  ENDCOLLECTIVE ;  /* 0x000000000000791b */ /* 0x000fd80003800000 */
.L_x_6658:
[----:B------:R-:W-:Y:S02]  /*58e0*/  IADD3 R44, P3, PT, R44, 0x100, RZ ;  /* 0x000001002c2c7810 */ /* 0x000fe40007f7e0ff */
[----:B------:R-:W-:-:S03]  /*58f0*/  SEL R22, R22, RZ, !P2 ;  /* 0x000000ff16167207 */ /* 0x000fc60005000000 */
[----:B------:R-:W-:Y:S02]  /*5900*/  IMAD.X R45, RZ, RZ, R45, P3 ;  /* 0x000000ffff2d7224 */ /* 0x000fe400018e062d */
[----:B------:R-:W-:Y:S01]  /*5910*/  IMAD.IADD R46, R43, 0x1, R22 ;  /* 0x000000012b2e7824 */ /* 0x000fe200078e0216 */
[----:B------:R-:W-:Y:S06]  /*5920*/  BRA `(.L_x_6659) ;  /* 0xffffffe000847947 */ /* 0x000fec000383ffff */
.L_x_6609:
[----:B------:R-:W-:Y:S01]  /*5930*/  BSSY B0, `(.L_x_6660) ;  /* 0x0000006000007945 */ /* 0x000fe20003800000 */
[----:B------:R-:W-:Y:S01]  /*5940*/  PLOP3.LUT P0, PT, P0, PT, PT, 0x8, 0x80 ;  /* 0x000000000080781c */ /* 0x000fe2000070e170 */
[----:B------:R-:W-:-:S12]  /*5950*/  IMAD.MOV.U32 R21, RZ, RZ, -0x1 ;  /* 0xffffffffff157424 */ /* 0x000fd800078e00ff */
[----:B------:R-:W-:Y:S05]  /*5960*/  WARPSYNC.COLLECTIVE R21, `(.L_x_6661) ;  /* 0x0000000015087348 */ /* 0x000fea0003c00000 */
[----:B------:R-:W-:Y:S01]  /*5970*/  VOTE.ANY P0, P0 ;  /* 0x0000000000ff7806 */ /* 0x000fe20000000100 */
[----:B------:R-:W-:-:S12]  /*5980*/  ENDCOLLECTIVE ;  /* 0x000000000000791b */ /* 0x000fd80003800000 */
.L_x_6661:
[----:B------:R-:W-:Y:S05]  /*5990*/  BSYNC B0 ;  /* 0x0000000000007941 */ /* 0x000fea0003800000 */
.L_x_6660:
[----:B------:R-:W-:Y:S05]  /*59a0*/  BRA `(.L_x_6662) ;  /* 0xffffffe0008c7947 */ /* 0x000fea000383ffff */
.L_x_6611:
[----:B------:R-:W-:Y:S01]  /*59b0*/  BSSY B0, `(.L_x_6663) ;  /* 0x0000006000007945 */ /* 0x000fe20003800000 */
[----:B------:R-:W-:Y:S01]  /*59c0*/  PLOP3.LUT P0, PT, P0, PT, PT, 0x8, 0x80 ;  /* 0x000000000080781c */ /* 0x000fe2000070e170 */
[----:B------:R-:W-:-:S12]  /*59d0*/  IMAD.MOV.U32 R21, RZ, RZ, -0x1 ;  /* 0xffffffffff157424 */ /* 0x000fd800078e00ff */
[----:B------:R-:W-:Y:S05]  /*59e0*/  WARPSYNC.COLLECTIVE R21, `(.L_x_6664) ;  /* 0x0000000015087348 */ /* 0x000fea0003c00000 */
[----:B------:R-:W-:Y:S01]  /*59f0*/  VOTE.ANY P0, P0 ;  /* 0x0000000000ff7806 */ /* 0x000fe20000000100 */
[----:B------:R-:W-:-:S12]  /*5a00*/  ENDCOLLECTIVE ;  /* 0x000000000000791b */ /* 0x000fd80003800000 */
.L_x_6664:
[----:B------:R-:W-:Y:S05]  /*5a10*/  BSYNC B0 ;  /* 0x0000000000007941 */ /* 0x000fea0003800000 */
.L_x_6663:
[----:B------:R-:W-:Y:S05]  /*5a20*/  BRA `(.L_x_6665) ;  /* 0xffffffe000e07947 */ /* 0x000fea000383ffff */
.L_x_6613:
[----:B------:R-:W-:Y:S01]  /*5a30*/  BSSY B0, `(.L_x_6666) ;  /* 0x0000006000007945 */ /* 0x000fe20003800000 */
[----:B------:R-:W-:Y:S01]  /*5a40*/  PLOP3.LUT P0, PT, P0, PT, PT, 0x8, 0x80 ;  /* 0x000000000080781c */ /* 0x000fe2000070e170 */
[----:B------:R-:W-:-:S12]  /*5a50*/  IMAD.MOV.U32 R21, RZ, RZ, -0x1 ;  /* 0xffffffffff157424 */ /* 0x000fd800078e00ff */
[----:B------:R-:W-:Y:S05]  /*5a60*/  WARPSYNC.COLLECTIVE R21, `(.L_x_6667) ;  /* 0x0000000015087348 */ /* 0x000fea0003c00000 */
[----:B------:R-:W-:Y:S01]  /*5a70*/  VOTE.ANY R21, PT, P0 ;  /* 0x0000000000157806 */ /* 0x000fe200000e0100 */
[----:B------:R-:W-:Y:S06]  /*5a80*/  ENDCOLLECTIVE ;  /* 0x000000000000791b */ /* 0x000fec0003800000 */
.L_x_6667:
[----:B------:R-:W-:Y:S05]  /*5a90*/  BSYNC B0 ;  /* 0x0000000000007941 */ /* 0x000fea0003800000 */
.L_x_6666:
        /* <DEDUP_REMOVED lines=11> */
.L_x_6668:
        /* <DEDUP_REMOVED lines=11> */
.L_x_6669:
        /* <DEDUP_REMOVED lines=9> */
.L_x_6670:
        /* <DEDUP_REMOVED lines=8> */
.L_x_6671:
        /* <DEDUP_REMOVED lines=9> */
.L_x_6672:
[----:B------:R-:W-:Y:S02]  /*5da0*/  SEL R22, R22, RZ, !P0 ;  /* 0x000000ff16167207 */ /* 0x000fe40004000000 */
[----:B------:R-:W-:Y:S02]  /*5db0*/  ISETP.NE.AND P0, PT, R18, 0x65, PT ;  /* 0x000000651200780c */ /* 0x000fe40003f05270 */
[----:B------:R-:W-:-:S11]  /*5dc0*/  IADD3 R46, PT, PT, R47, R22, R46 ;  /* 0x000000162f2e7210 */ /* 0x000fd60007ffe02e */
[----:B------:R-:W-:Y:S05]  /*5dd0*/  WARPSYNC.COLLECTIVE R21, `(.L_x_6673) ;  /* 0x0000000015087348 */ /* 0x000fea0003c00000 */
[----:B------:R-:W-:Y:S01]  /*5de0*/  VOTE.ALL P0, P0 ;  /* 0x0000000000ff7806 */ /* 0x000fe20000000000 */
[----:B------:R-:W-:-:S12]  /*5df0*/  ENDCOLLECTIVE ;  /* 0x000000000000791b */ /* 0x000fd80003800000 */
.L_x_6673:
[----:B------:R-:W-:Y:S05]  /*5e00*/  BRA `(.L_x_6674) ;  /* 0xffffffe000787947 */ /* 0x000fea000383ffff */
.L_x_6675:
        /* <DEDUP_REMOVED lines=15> */
.L_x_14391:


//--------------------- .text._ZN3cub18CUB_300001_SM_10006detail4scan23DeviceCompactInitKernelINS0_13ScanTileStateIiLb1EEEPlEEvT_iT0_ --------------------------
	.section	.text._ZN3cub18CUB_300001_SM_10006detail4scan23DeviceCompactInitKernelINS0_13ScanTileStateIiLb1EEEPlEEvT_iT0_,"ax",@progbits
	.align	128
        .global         _ZN3cub18CUB_300001_SM_10006detail4scan23DeviceCompactInitKernelINS0_13ScanTileStateIiLb1EEEPlEEvT_iT0_
        .type           _ZN3cub18CUB_300001_SM_10006detail4scan23DeviceCompactInitKernelINS0_13ScanTileStateIiLb1EEEPlEEvT_iT0_,@function
        .size           _ZN3cub18CUB_300001_SM_10006detail4scan23DeviceCompactInitKernelINS0_13ScanTileStateIiLb1EEEPlEEvT_iT0_,(.L_x_14392 - _ZN3cub18CUB_300001_SM_10006detail4scan23DeviceCompactInitKernelINS0_13ScanTileStateIiLb1EEEPlEEvT_iT0_)
        .other          _ZN3cub18CUB_300001_SM_10006detail4scan23DeviceCompactInitKernelINS0_13ScanTileStateIiLb1EEEPlEEvT_iT0_,@"STO_CUDA_ENTRY STV_DEFAULT"
_ZN3cub18CUB_300001_SM_10006detail4scan23DeviceCompactInitKernelINS0_13ScanTileStateIiLb1EEEPlEEvT_iT0_:
.text._ZN3cub18CUB_300001_SM_10006detail4scan23DeviceCompactInitKernelINS0_13ScanTileStateIiLb1EEEPlEEvT_iT0_:
[----:B------:R-:W-:Y:S01]  /*0000*/  LDC R1, c[0x0][0x37c] ;  /* 0x0000df00ff017b82 */ /* 0x000fe20000000800 */
[----:B------:R-:W0:Y:S07]  /*0010*/  S2R R0, SR_TID.X ;  /* 0x0000000000007919 */ /* 0x000e2e0000002100 */
[----:B------:R-:W1:Y:S01]  /*0020*/  S2UR UR6, SR_CTAID.X ;  /* 0x00000000000679c3 */ /* 0x000e620000002500 */
[----:B------:R-:W2:Y:S07]  /*0030*/  LDCU UR4, c[0x0][0x388] ;  /* 0x00007100ff0477ac */ /* 0x000eae0008000800 */
[----:B------:R-:W1:Y:S01]  /*0040*/  LDC R7, c[0x0][0x360] ;  /* 0x0000d800ff077b82 */ /* 0x000e620000000800 */
[C---:B0-----:R-:W-:Y:S01]  /*0050*/  ISETP.GT.U32.AND P0, PT, R0.reuse, 0x1f, PT ;  /* 0x0000001f0000780c */ /* 0x041fe20003f04070 */
[----:B-1----:R-:W-:Y:S01]  /*0060*/  IMAD R7, R7, UR6, R0 ;  /* 0x0000000607077c24 */ /* 0x002fe2000f8e0200 */
[----:B------:R-:W-:-:S02]  /*0070*/  LOP3.LUT P2, RZ, R0, UR6, RZ, 0xfc, !PT ;  /* 0x0000000600ff7c12 */ /* 0x000fc4000f84fcff */
[----:B------:R-:W-:Y:S02]  /*0080*/  ISETP.NE.OR P0, PT, RZ, UR6, P0 ;  /* 0x00000006ff007c0c */ /* 0x000fe40008705670 */
[----:B--2---:R-:W-:Y:S01]  /*0090*/  ISETP.GE.AND P1, PT, R7, UR4, PT ;  /* 0x0000000407007c0c */ /* 0x004fe2000bf26270 */
[----:B------:R-:W0:Y:S10]  /*00a0*/  LDCU.64 UR4, c[0x0][0x358] ;  /* 0x00006b00ff0477ac */ /* 0x000e340008000a00 */
[----:B------:R-:W1:Y:S02]  /*00b0*/  @!P0 LDC.64 R4, c[0x0][0x380] ;  /* 0x0000e000ff048b82 */ /* 0x000e640000000a00 */
[----:B------:R-:W-:-:S06]  /*00c0*/  @!P1 MOV R6, 0x63 ;  /* 0x0000006300069802 */ /* 0x000fcc0000000f00 */
[----:B------:R-:W2:Y:S01]  /*00d0*/  @!P1 LDC.64 R2, c[0x0][0x380] ;  /* 0x0000e000ff029b82 */ /* 0x000ea20000000a00 */
[----:B-1----:R-:W-:-:S04]  /*00e0*/  @!P0 IMAD.WIDE.U32 R4, R0, 0x8, R4 ;  /* 0x0000000800048825 */ /* 0x002fc800078e0004 */
[----:B--2---:R-:W-:-:S04]  /*00f0*/  @!P1 IMAD.WIDE R2, R7, 0x8, R2 ;  /* 0x0000000807029825 */ /* 0x004fc800078e0202 */
[----:B------:R-:W-:-:S05]  /*0100*/  IMAD.MOV.U32 R7, RZ, RZ, RZ ;  /* 0x000000ffff077224 */ /* 0x000fca00078e00ff */
[----:B0-----:R0:W-:Y:S04]  /*0110*/  @!P1 STG.E.64 desc[UR4][R2.64+0x100], R6 ;  /* 0x0001000602009986 */ /* 0x0011e8000c101b04 */
[----:B------:R0:W-:Y:S01]  /*0120*/  @!P0 STG.E.64 desc[UR4][R4.64], RZ ;  /* 0x000000ff04008986 */ /* 0x0001e2000c101b04 */
[----:B------:R-:W-:Y:S05]  /*0130*/  @P2 EXIT ;  /* 0x000000000000294d */ /* 0x000fea0003800000 */
[----:B0-----:R-:W0:Y:S02]  /*0140*/  LDC.64 R2, c[0x0][0x390] ;  /* 0x0000e400ff027b82 */ /* 0x001e240000000a00 */
[----:B0-----:R-:W-:Y:S01]  /*0150*/  STG.E.64 desc[UR4][R2.64], RZ ;  /* 0x000000ff02007986 */ /* 0x001fe2000c101b04 */
[----:B------:R-:W-:Y:S05]  /*0160*/  EXIT ;  /* 0x000000000000794d */ /* 0x000fea0003800000 */
.L_x_6676:
        /* <DEDUP_REMOVED lines=9> */
.L_x_14392:


//--------------------- .text._ZN3cub18CUB_300001_SM_10006detail4scan23DeviceCompactInitKernelINS0_13ScanTileStateIiLb1EEEPiEEvT_iT0_ --------------------------
	.section	.text._ZN3cub18CUB_300001_SM_10006detail4scan23DeviceCompactInitKernelINS0_13ScanTileStateIiLb1EEEPiEEvT_iT0_,"ax",@progbits
	.align	128
        .global         _ZN3cub18CUB_300001_SM_10006detail4scan23DeviceCompactInitKernelINS0_13ScanTileStateIiLb1EEEPiEEvT_iT0_
        .type           _ZN3cub18CUB_300001_SM_10006detail4scan23DeviceCompactInitKernelINS0_13ScanTileStateIiLb1EEEPiEEvT_iT0_,@function
        .size           _ZN3cub18CUB_300001_SM_10006detail4scan23DeviceCompactInitKernelINS0_13ScanTileStateIiLb1EEEPiEEvT_iT0_,(.L_x_14393 - _ZN3cub18CUB_300001_SM_10006detail4scan23DeviceCompactInitKernelINS0_13ScanTileStateIiLb1EEEPiEEvT_iT0_)
        .other          _ZN3cub18CUB_300001_SM_10006detail4scan23DeviceCompactInitKernelINS0_13ScanTileStateIiLb1EEEPiEEvT_iT0_,@"STO_CUDA_ENTRY STV_DEFAULT"
_ZN3cub18CUB_300001_SM_10006detail4scan23DeviceCompactInitKernelINS0_13ScanTileStateIiLb1EEEPiEEvT_iT0_:
.text._ZN3cub18CUB_300001_SM_10006detail4scan23DeviceCompactInitKernelINS0_13ScanTileStateIiLb1EEEPiEEvT_iT0_:
        /* <DEDUP_REMOVED lines=21> */
[----:B0-----:R-:W-:Y:S01]  /*0150*/  STG.E desc[UR4][R2.64], RZ ;  /* 0x000000ff02007986 */ /* 0x001fe2000c101904 */
[----:B------:R-:W-:Y:S05]  /*0160*/  EXIT ;  /* 0x000000000000794d */ /* 0x000fea0003800000 */
.L_x_6677:
        /* <DEDUP_REMOVED lines=9> */
.L_x_14393:


//--------------------- .text._ZN3cub18CUB_300001_SM_10006detail4scan23DeviceCompactInitKernelINS0_13ScanTileStateIyLb1EEEPmEEvT_iT0_ --------------------------
	.section	.text._ZN3cub18CUB_300001_SM_10006detail4scan23DeviceCompactInitKernelINS0_13ScanTileStateIyLb1EEEPmEEvT_iT0_,"ax",@progbits
	.align	128
        .global         _ZN3cub18CUB_300001_SM_10006detail4scan23DeviceCompactInitKernelINS0_13ScanTileStateIyLb1EEEPmEEvT_iT0_
        .type           _ZN3cub18CUB_300001_SM_10006detail4scan23DeviceCompactInitKernelINS0_13ScanTileStateIyLb1EEEPmEEvT_iT0_,@function
        .size           _ZN3cub18CUB_300001_SM_10006detail4scan23DeviceCompactInitKernelINS0_13ScanTileStateIyLb1EEEPmEEvT_iT0_,(.L_x_14394 - _ZN3cub18CUB_300001_SM_10006detail4scan23DeviceCompactInitKernelINS0_13ScanTileStateIyLb1EEEPmEEvT_iT0_)
        .other          _ZN3cub18CUB_300001_SM_10006detail4scan23DeviceCompactInitKernelINS0_13ScanTileStateIyLb1EEEPmEEvT_iT0_,@"STO_CUDA_ENTRY STV_DEFAULT"
_ZN3cub18CUB_300001_SM_10006detail4scan23DeviceCompactInitKernelINS0_13ScanTileStateIyLb1EEEPmEEvT_iT0_:
.text._ZN3cub18CUB_300001_SM_10006detail4scan23DeviceCompactInitKernelINS0_13ScanTileStateIyLb1EEEPmEEvT_iT0_:
[----:B------:R-:W-:Y:S01]  /*0000*/  LDC R1, c[0x0][0x37c] ;  /* 0x0000df00ff017b82 */ /* 0x000fe20000000800 */
[----:B------:R-:W0:Y:S07]  /*0010*/  S2R R0, SR_TID.X ;  /* 0x0000000000007919 */ /* 0x000e2e0000002100 */
[----:B------:R-:W1:Y:S01]  /*0020*/  S2UR UR6, SR_CTAID.X ;  /* 0x00000000000679c3 */ /* 0x000e620000002500 */
[----:B------:R-:W2:Y:S01]  /*0030*/  LDCU UR4, c[0x0][0x388] ;  /* 0x00007100ff0477ac */ /* 0x000ea20008000800 */
[----:B------:R-:W-:-:S06]  /*0040*/  CS2R R10, SRZ ;  /* 0x00000000000a7805 */ /* 0x000fcc000001ff00 */
[----:B------:R-:W1:Y:S01]  /*0050*/  LDC R7, c[0x0][0x360] ;  /* 0x0000d800ff077b82 */ /* 0x000e620000000800 */
[C---:B0-----:R-:W-:Y:S01]  /*0060*/  ISETP.GT.U32.AND P0, PT, R0.reuse, 0x1f, PT ;  /* 0x0000001f0000780c */ /* 0x041fe20003f04070 */
[----:B-1----:R-:W-:Y:S01]  /*0070*/  IMAD R7, R7, UR6, R0 ;  /* 0x0000000607077c24 */ /* 0x002fe2000f8e0200 */
[----:B------:R-:W-:Y:S02]  /*0080*/  LOP3.LUT P2, RZ, R0, UR6, RZ, 0xfc, !PT ;  /* 0x0000000600ff7c12 */ /* 0x000fe4000f84fcff */
[----:B------:R-:W-:Y:S02]  /*0090*/  ISETP.NE.OR P0, PT, RZ, UR6, P0 ;  /* 0x00000006ff007c0c */ /* 0x000fe40008705670 */
[----:B--2---:R-:W-:Y:S01]  /*00a0*/  ISETP.GE.AND P1, PT, R7, UR4, PT ;  /* 0x0000000407007c0c */ /* 0x004fe2000bf26270 */
[----:B------:R-:W0:Y:S10]  /*00b0*/  LDCU.64 UR4, c[0x0][0x358] ;  /* 0x00006b00ff0477ac */ /* 0x000e340008000a00 */
[----:B------:R-:W1:Y:S02]  /*00c0*/  @!P0 LDC.64 R4, c[0x0][0x380] ;  /* 0x0000e000ff048b82 */ /* 0x000e640000000a00 */
[----:B------:R-:W-:-:S02]  /*00d0*/  @!P1 IMAD.MOV.U32 R8, RZ, RZ, 0x63 ;  /* 0x00000063ff089424 */ /* 0x000fc400078e00ff */
[----:B------:R-:W-:-:S04]  /*00e0*/  @!P1 IMAD.MOV.U32 R9, RZ, RZ, 0x0 ;  /* 0x00000000ff099424 */ /* 0x000fc800078e00ff */
[----:B------:R-:W2:Y:S01]  /*00f0*/  @!P1 LDC.64 R2, c[0x0][0x380] ;  /* 0x0000e000ff029b82 */ /* 0x000ea20000000a00 */
[----:B-1----:R-:W-:-:S04]  /*0100*/  @!P0 IMAD.WIDE.U32 R4, R0, 0x10, R4 ;  /* 0x0000001000048825 */ /* 0x002fc800078e0004 */
[----:B--2---:R-:W-:-:S05]  /*0110*/  @!P1 IMAD.WIDE R2, R7, 0x10, R2 ;  /* 0x0000001007029825 */ /* 0x004fca00078e0202 */
[----:B0-----:R0:W-:Y:S04]  /*0120*/  @!P1 STG.E.128 desc[UR4][R2.64+0x200], R8 ;  /* 0x0002000802009986 */ /* 0x0011e8000c101d04 */
[----:B------:R0:W-:Y:S01]  /*0130*/  @!P0 STG.E.128 desc[UR4][R4.64], RZ ;  /* 0x000000ff04008986 */ /* 0x0001e2000c101d04 */
[----:B------:R-:W-:Y:S05]  /*0140*/  @P2 EXIT ;  /* 0x000000000000294d */ /* 0x000fea0003800000 */
[----:B0-----:R-:W0:Y:S02]  /*0150*/  LDC.64 R2, c[0x0][0x390] ;  /* 0x0000e400ff027b82 */ /* 0x001e240000000a00 */
[----:B0-----:R-:W-:Y:S01]  /*0160*/  STG.E.64 desc[UR4][R2.64], RZ ;  /* 0x000000ff02007986 */ /* 0x001fe2000c101b04 */
[----:B------:R-:W-:Y:S05]  /*0170*/  EXIT ;  /* 0x000000000000794d */ /* 0x000fea0003800000 */
.L_x_6678:
        /* <DEDUP_REMOVED lines=16> */
.L_x_14394:


//--------------------- .text._ZN3cub18CUB_300001_SM_10006detail4scan23DeviceCompactInitKernelINS0_13ScanTileStateIjLb1EEEPjEEvT_iT0_ --------------------------
	.section	.text._ZN3cub18CUB_300001_SM_10006detail4scan23DeviceCompactInitKernelINS0_13ScanTileStateIjLb1EEEPjEEvT_iT0_,"ax",@progbits
	.align	128
        .global         _ZN3cub18CUB_300001_SM_10006detail4scan23DeviceCompactInitKernelINS0_13ScanTileStateIjLb1EEEPjEEvT_iT0_
        .type           _ZN3cub18CUB_300001_SM_10006detail4scan23DeviceCompactInitKernelINS0_13ScanTileStateIjLb1EEEPjEEvT_iT0_,@function
        .size           _ZN3cub18CUB_300001_SM_10006detail4scan23DeviceCompactInitKernelINS0_13ScanTileStateIjLb1EEEPjEEvT_iT0_,(.L_x_14395 - _ZN3cub18CUB_300001_SM_10006detail4scan23DeviceCompactInitKernelINS0_13ScanTileStateIjLb1EEEPjEEvT_iT0_)
        .other          _ZN3cub18CUB_300001_SM_10006detail4scan23DeviceCompactInitKernelINS0_13ScanTileStateIjLb1EEEPjEEvT_iT0_,@"STO_CUDA_ENTRY STV_DEFAULT"
_ZN3cub18CUB_300001_SM_10006detail4scan23DeviceCompactInitKernelINS0_13ScanTileStateIjLb1EEEPjEEvT_iT0_:
.text._ZN3cub18CUB_300001_SM_10006detail4scan23DeviceCompactInitKernelINS0_13ScanTileStateIjLb1EEEPjEEvT_iT0_:
        /* <DEDUP_REMOVED lines=23> */
.L_x_6679:
        /* <DEDUP_REMOVED lines=9> */
.L_x_14395:


//--------------------- .text._ZN3cub18CUB_300001_SM_10006detail4scan16DeviceScanKernelINS2_10policy_hubIiiimN4cuda3__47maximumIiEEE10Policy1000EN6thrust24THRUST_300001_SM_1000_NS6detail15normal_iteratorINSC_10device_ptrIiEEEESH_NS0_13ScanTileStateIiLb1EEES8_NS1_10InputValueIiPiEEmiLb0EiEEvT0_T1_T2_iT3_T4_T5_ --------------------------
	.section	.text._ZN3cub18CUB_300001_SM_10006detail4scan16DeviceScanKernelINS2_10policy_hubIiiimN4cuda3__47maximumIiEEE10Policy1000EN6thrust24THRUST_300001_SM_1000_NS6detail15normal_iteratorINSC_10device_ptrIiEEEESH_NS0_13ScanTileStateIiLb1EEES8_NS1_10InputValueIiPiEEmiLb0EiEEvT0_T1_T2_iT3_T4_T5_,"ax",@progbits
	.align	128
        .global         _ZN3cub18CUB_300001_SM_10006detail4scan16DeviceScanKernelINS2_10policy_hubIiiimN4cuda3__47maximumIiEEE10Policy1000EN6thrust24THRUST_300001_SM_1000_NS6detail15normal_iteratorINSC_10device_ptrIiEEEESH_NS0_13ScanTileStateIiLb1EEES8_NS1_10InputValueIiPiEEmiLb0EiEEvT0_T1_T2_iT3_T4_T5_
        .type           _ZN3cub18CUB_300001_SM_10006detail4scan16DeviceScanKernelINS2_10policy_hubIiiimN4cuda3__47maximumIiEEE10Policy1000EN6thrust24THRUST_300001_SM_1000_NS6detail15normal_iteratorINSC_10device_ptrIiEEEESH_NS0_13ScanTileStateIiLb1EEES8_NS1_10InputValueIiPiEEmiLb0EiEEvT0_T1_T2_iT3_T4_T5_,@function
        .size           _ZN3cub18CUB_300001_SM_10006detail4scan16DeviceScanKernelINS2_10policy_hubIiiimN4cuda3__47maximumIiEEE10Policy1000EN6thrust24THRUST_300001_SM_1000_NS6detail15normal_iteratorINSC_10device_ptrIiEEEESH_NS0_13ScanTileStateIiLb1EEES8_NS1_10InputValueIiPiEEmiLb0EiEEvT0_T1_T2_iT3_T4_T5_,(.L_x_14396 - _ZN3cub18CUB_300001_SM_10006detail4scan16DeviceScanKernelINS2_10policy_hubIiiimN4cuda3__47maximumIiEEE10Policy1000EN6thrust24THRUST_300001_SM_1000_NS6detail15normal_iteratorINSC_10device_ptrIiEEEESH_NS0_13ScanTileStateIiLb1EEES8_NS1_10InputValueIiPiEEmiLb0EiEEvT0_T1_T2_iT3_T4_T5_)
        .other          _ZN3cub18CUB_300001_SM_10006detail4scan16DeviceScanKernelINS2_10policy_hubIiiimN4cuda3__47maximumIiEEE10Policy1000EN6thrust24THRUST_300001_SM_1000_NS6detail15normal_iteratorINSC_10device_ptrIiEEEESH_NS0_13ScanTileStateIiLb1EEES8_NS1_10InputValueIiPiEEmiLb0EiEEvT0_T1_T2_iT3_T4_T5_,@"STO_CUDA_ENTRY STV_DEFAULT"
_ZN3cub18CUB_300001_SM_10006detail4scan16DeviceScanKernelINS2_10policy_hubIiiimN4cuda3__47maximumIiEEE10Policy1000EN6thrust24THRUST_300001_SM_1000_NS6detail15normal_iteratorINSC_10device_ptrIiEEEESH_NS0_13ScanTileStateIiLb1EEES8_NS1_10InputValueIiPiEEmiLb0EiEEvT0_T1_T2_iT3_T4_T5_:
.text._ZN3cub18CUB_300001_SM_10006detail4scan16DeviceScanKernelINS2_10policy_hubIiiimN4cuda3__47maximumIiEEE10Policy1000EN6thrust24THRUST_300001_SM_1000_NS6detail15normal_iteratorINSC_10device_ptrIiEEEESH_NS0_13ScanTileStateIiLb1EEES8_NS1_10InputValueIiPiEEmiLb0EiEEvT0_T1_T2_iT3_T4_T5_:
[----:B------:R-:W-:Y:S01]  /*0000*/  LDC R1, c[0x0][0x37c] ;  /* 0x0000df00ff017b82 */ /* 0x000fe20000000800 */
[----:B------:R-:W0:Y:S01]  /*0010*/  LDCU UR4, c[0x0][0x3a0] ;  /* 0x00007400ff0477ac */ /* 0x000e220008000800 */
[----:B------:R-:W1:Y:S06]  /*0020*/  LDCU.64 UR12, c[0x0][0x358] ;  /* 0x00006b00ff0c77ac */ /* 0x000e6c0008000a00 */
[----:B------:R-:W2:Y:S01]  /*0030*/  S2UR UR5, SR_CTAID.X ;  /* 0x00000000000579c3 */ /* 0x000ea20000002500 */
[----:B------:R-:W2:Y:S01]  /*0040*/  LDCU UR9, c[0x0][0x398] ;  /* 0x00007300ff0977ac */ /* 0x000ea20008000800 */
[----:B------:R-:W3:Y:S01]  /*0050*/  LDCU.64 UR6, c[0x0][0x3b0] ;  /* 0x00007600ff0677ac */ /* 0x000ee20008000a00 */
[----:B0-----:R-:W-:-:S06]  /*0060*/  UPRMT UR4, UR4, 0x7770, URZ ;  /* 0x0000777004047896 */ /* 0x001fcc00080000ff */
[----:B------:R-:W-:-:S13]  /*0070*/  ISETP.NE.AND P0, PT, RZ, UR4, PT ;  /* 0x00000004ff007c0c */ /* 0x000fda000bf05270 */
        /* <DEDUP_REMOVED lines=45> */
[----:B------:R-:W0:Y:S01]  /*0350*/  S2UR UR5, SR_CgaCtaId ;  /* 0x00000000000579c3 */ /* 0x000e220000008800 */
[----:B------:R-:W-:Y:S01]  /*0360*/  SHF.R.U32.HI R28, RZ, 0x5, R37 ;  /* 0x00000005ff1c7819 */ /* 0x000fe20000011625 */
[----:B------:R-:W-:Y:S01]  /*0370*/  UMOV UR4, 0x400 ;  /* 0x0000040000047882 */ /* 0x000fe20000000000 */
[----:B------:R-:W1:Y:S01]  /*0380*/  S2R R31, SR_LANEID ;  /* 0x00000000001f7919 */ /* 0x000e620000000000 */
[----:B------:R-:W-:Y:S01]  /*0390*/  UISETP.NE.AND UP0, UPT, UR8, URZ, UPT ;  /* 0x000000ff0800728c */ /* 0x000fe2000bf05270 */
[----:B------:R-:W-:Y:S01]  /*03a0*/  BSSY.RECONVERGENT B0, `(.L_x_6681) ;  /* 0x0000148000007945 */ /* 0x000fe20003800200 */
[----:B0-----:R-:W-:Y:S01]  /*03b0*/  ULEA UR4, UR5, UR4, 0x18 ;  /* 0x0000000405047291 */ /* 0x001fe2000f8ec0ff */
[----:B-1----:R-:W-:-:S05]  /*03c0*/  IMAD R36, R28, 0x300, R31 ;  /* 0x000003001c247824 */ /* 0x002fca00078e021f */
[----:B------:R-:W-:-:S05]  /*03d0*/  LEA R36, R36, UR4, 0x2 ;  /* 0x0000000424247c11 */ /* 0x000fca000f8e10ff */
[----:B------:R-:W-:Y:S01]  /*03e0*/  IMAD R0, R31, 0x5c, R36 ;  /* 0x0000005c1f007824 */ /* 0x000fe200078e0224 */
[----:B--2---:R0:W-:Y:S04]  /*03f0*/  STS [R36], R7 ;  /* 0x0000000724007388 */ /* 0x0041e80000000800 */
[----:B---3--:R0:W-:Y:S04]  /*0400*/  STS [R36+0x80], R9 ;  /* 0x0000800924007388 */ /* 0x0081e80000000800 */
[----:B----4-:R0:W-:Y:S04]  /*0410*/  STS [R36+0x100], R11 ;  /* 0x0001000b24007388 */ /* 0x0101e80000000800 */
        /* <DEDUP_REMOVED lines=22> */
[----:B------:R0:W1:Y:S04]  /*0580*/  LDS.128 R32, [R0] ;  /* 0x0000000000207984 */ /* 0x0000680000000c00 */
[----:B------:R0:W2:Y:S04]  /*0590*/  LDS.128 R24, [R0+0x10] ;  /* 0x0000100000187984 */ /* 0x0000a80000000c00 */
[----:B------:R0:W3:Y:S04]  /*05a0*/  LDS.128 R20, [R0+0x20] ;  /* 0x0000200000147984 */ /* 0x0000e80000000c00 */
[----:B------:R0:W4:Y:S04]  /*05b0*/  LDS.128 R12, [R0+0x30] ;  /* 0x00003000000c7984 */ /* 0x0001280000000c00 */
[----:B------:R0:W0:Y:S04]  /*05c0*/  LDS.128 R8, [R0+0x40] ;  /* 0x0000400000087984 */ /* 0x0000280000000c00 */
[----:B------:R0:W0:Y:S01]  /*05d0*/  LDS.128 R4, [R0+0x50] ;  /* 0x0000500000047984 */ /* 0x0000220000000c00 */
[----:B------:R-:W-:Y:S06]  /*05e0*/  BAR.SYNC.DEFER_BLOCKING 0x0 ;  /* 0x0000000000007b1d */ /* 0x000fec0000010000 */
[----:B------:R-:W-:Y:S05]  /*05f0*/  BRA.U UP0, `(.L_x_6682) ;  /* 0x0000000500307547 */ /* 0x000fea000b800000 */
[----:B0-----:R-:W-:Y:S02]  /*0600*/  VIMNMX3 R41, R5, R6, R7, !PT ;  /* 0x000000060529720f */ /* 0x001fe40007800107 */
[----:B-1----:R-:W-:Y:S02]  /*0610*/  VIMNMX3 R7, R32, R33, R34, !PT ;  /* 0x000000212007720f */ /* 0x002fe40007800122 */
[----:B--2---:R-:W-:Y:S02]  /*0620*/  VIMNMX3 R16, R35, R24, R25, !PT ;  /* 0x000000182310720f */ /* 0x004fe40007800119 */
[----:B---3--:R-:W-:Y:S02]  /*0630*/  VIMNMX3 R17, R26, R27, R20, !PT ;  /* 0x0000001b1a11720f */ /* 0x008fe40007800114 */
[----:B------:R-:W-:Y:S02]  /*0640*/  VIMNMX3 R18, R21, R22, R23, !PT ;  /* 0x000000161512720f */ /* 0x000fe40007800117 */
[----:B----4-:R-:W-:-:S02]  /*0650*/  VIMNMX3 R19, R12, R13, R14, !PT ;  /* 0x0000000d0c13720f */ /* 0x010fc4000780010e */
[----:B------:R-:W-:Y:S02]  /*0660*/  VIMNMX3 R29, R15, R8, R9, !PT ;  /* 0x000000080f1d720f */ /* 0x000fe40007800109 */
[----:B------:R-:W-:Y:S02]  /*0670*/  VIMNMX3 R30, R10, R11, R4, !PT ;  /* 0x0000000b0a1e720f */ /* 0x000fe40007800104 */
[----:B------:R-:W-:Y:S02]  /*0680*/  VIMNMX3 R7, R7, R16, R17, !PT ;  /* 0x000000100707720f */ /* 0x000fe40007800111 */
[----:B------:R-:W-:Y:S02]  /*0690*/  VIMNMX3 R18, R18, R19, R29, !PT ;  /* 0x000000131212720f */ /* 0x000fe4000780011d */
[----:B------:R-:W-:Y:S02]  /*06a0*/  VIMNMX R30, PT, PT, R30, R41, !PT ;  /* 0x000000291e1e7248 */ /* 0x000fe40007fe0100 */
[----:B------:R-:W-:-:S02]  /*06b0*/  ISETP.GE.AND P0, PT, R31, 0x1, PT ;  /* 0x000000011f00780c */ /* 0x000fc40003f06270 */
[----:B------:R-:W-:Y:S02]  /*06c0*/  VIMNMX3 R7, R7, R18, R30, !PT ;  /* 0x000000120707720f */ /* 0x000fe4000780011e */
[----:B------:R-:W-:Y:S02]  /*06d0*/  ISETP.NE.AND P1, PT, R28, 0x3, PT ;  /* 0x000000031c00780c */ /* 0x000fe40003f25270 */
[----:B------:R-:W-:Y:S01]  /*06e0*/  ISETP.NE.AND P2, PT, R31, RZ, PT ;  /* 0x000000ff1f00720c */ /* 0x000fe20003f45270 */
[----:B------:R-:W0:Y:S06]  /*06f0*/  SHFL.UP PT, R16, R7, 0x1, RZ ;  /* 0x0420000007107989 */ /* 0x000e2c00000e00ff */
[----:B0-----:R-:W-:-:S02]  /*0700*/  @P0 VIMNMX R7, PT, PT, R7, R16, !PT ;  /* 0x0000001007070248 */ /* 0x001fc40007fe0100 */
[----:B------:R-:W-:-:S03]  /*0710*/  ISETP.GE.AND P0, PT, R31, 0x2, PT ;  /* 0x000000021f00780c */ /* 0x000fc60003f06270 */
[----:B------:R-:W0:Y:S10]  /*0720*/  SHFL.UP PT, R16, R7, 0x2, RZ ;  /* 0x0440000007107989 */ /* 0x000e3400000e00ff */
[----:B0-----:R-:W-:-:S02]  /*0730*/  @P0 VIMNMX R7, PT, PT, R7, R16, !PT ;  /* 0x0000001007070248 */ /* 0x001fc40007fe0100 */
[----:B------:R-:W-:-:S03]  /*0740*/  ISETP.GE.AND P0, PT, R31, 0x4, PT ;  /* 0x000000041f00780c */ /* 0x000fc60003f06270 */
[----:B------:R-:W0:Y:S10]  /*0750*/  SHFL.UP PT, R16, R7, 0x4, RZ ;  /* 0x0480000007107989 */ /* 0x000e3400000e00ff */
[----:B0-----:R-:W-:-:S02]  /*0760*/  @P0 VIMNMX R7, PT, PT, R7, R16, !PT ;  /* 0x0000001007070248 */ /* 0x001fc40007fe0100 */
[----:B------:R-:W-:-:S03]  /*0770*/  ISETP.GE.AND P0, PT, R31, 0x8, PT ;  /* 0x000000081f00780c */ /* 0x000fc60003f06270 */
[----:B------:R-:W0:Y:S10]  /*0780*/  SHFL.UP PT, R16, R7, 0x8, RZ ;  /* 0x0500000007107989 */ /* 0x000e3400000e00ff */
[----:B0-----:R-:W-:-:S02]  /*0790*/  @P0 VIMNMX R7, PT, PT, R7, R16, !PT ;  /* 0x0000001007070248 */ /* 0x001fc40007fe0100 */
[----:B------:R-:W-:-:S03]  /*07a0*/  ISETP.NE.AND P0, PT, R31, 0x1f, PT ;  /* 0x0000001f1f00780c */ /* 0x000fc60003f05270 */
[----:B------:R-:W0:Y:S10]  /*07b0*/  SHFL.UP PT, R16, R7, 0x10, RZ ;  /* 0x0600000007107989 */ /* 0x000e3400000e00ff */
[----:B------:R-:W-:-:S02]  /*07c0*/  @!P0 LEA R41, R28, UR4, 0x2 ;  /* 0x000000041c298c11 */ /* 0x000fc4000f8e10ff */
[----:B0-----:R-:W-:-:S05]  /*07d0*/  VIMNMX R30, PT, PT, R7, R16, !PT ;  /* 0x00000010071e7248 */ /* 0x001fca0007fe0100 */
[----:B------:R-:W-:Y:S01]  /*07e0*/  @!P0 STS [R41+0x10], R30 ;  /* 0x0000101e29008388 */ /* 0x000fe20000000800 */
[----:B------:R-:W-:Y:S01]  /*07f0*/  BAR.SYNC.DEFER_BLOCKING 0x0 ;  /* 0x0000000000007b1d */ /* 0x000fe20000010000 */
[----:B------:R-:W-:-:S04]  /*0800*/  ISETP.GE.AND P0, PT, R31, 0x10, PT ;  /* 0x000000101f00780c */ /* 0x000fc80003f06270 */
[----:B------:R-:W-:Y:S02]  /*0810*/  SEL R29, R7, R30, !P0 ;  /* 0x0000001e071d7207 */ /* 0x000fe40004000000 */
[----:B------:R-:W-:-:S04]  /*0820*/  ISETP.NE.AND P0, PT, R28, 0x2, PT ;  /* 0x000000021c00780c */ /* 0x000fc80003f05270 */
[----:B------:R-:W-:Y:S04]  /*0830*/  SHFL.UP PT, R29, R29, 0x1, RZ ;  /* 0x042000001d1d7989 */ /* 0x000fe800000e00ff */
[----:B------:R-:W0:Y:S02]  /*0840*/  LDS.128 R16, [UR4+0x10] ;  /* 0x00001004ff107984 */ /* 0x000e240008000c00 */
[----:B0-----:R-:W-:-:S04]  /*0850*/  VIMNMX R17, PT, PT, R16, R17, !PT ;  /* 0x0000001110117248 */ /* 0x001fc80007fe0100 */
[----:B------:R-:W-:Y:S02]  /*0860*/  SEL R7, R17, R16, !P0 ;  /* 0x0000001011077207 */ /* 0x000fe40004000000 */
[----:B------:R-:W-:Y:S02]  /*0870*/  VIMNMX R18, PT, PT, R18, R17, !PT ;  /* 0x0000001112127248 */ /* 0x000fe40007fe0100 */
[----:B------:R-:W-:Y:S02]  /*0880*/  ISETP.GE.U32.AND P0, PT, R37, 0x20, PT ;  /* 0x000000202500780c */ /* 0x000fe40003f06070 */
[----:B------:R-:W-:Y:S02]  /*0890*/  SEL R16, R18, R7, !P1 ;  /* 0x0000000712107207 */ /* 0x000fe40004800000 */
[----:B------:R-:W-:Y:S02]  /*08a0*/  VIMNMX R18, PT, PT, R19, R18, !PT ;  /* 0x0000001213127248 */ /* 0x000fe40007fe0100 */
[----:B-----5:R-:W-:-:S04]  /*08b0*/  VIMNMX R16, PT, PT, R16, R39, !PT ;  /* 0x0000002710107248 */ /* 0x020fc80007fe0100 */
[----:B------:R-:W-:Y:S02]  /*08c0*/  SEL R28, R39, R16, !P0 ;  /* 0x00000010271c7207 */ /* 0x000fe40004000000 */
[----:B------:R-:W-:Y:S02]  /*08d0*/  ISETP.NE.AND P0, PT, R37, RZ, PT ;  /* 0x000000ff2500720c */ /* 0x000fe40003f05270 */
[----:B------:R-:W-:Y:S02]  /*08e0*/  @P2 VIMNMX R28, PT, PT, R29, R28, !PT ;  /* 0x0000001c1d1c2248 */ /* 0x000fe40007fe0100 */
[----:B------:R-:W-:Y:S02]  /*08f0*/  VIMNMX R39, PT, PT, R18, R39, !PT ;  /* 0x0000002712277248 */ /* 0x000fe40007fe0100 */
[----:B------:R-:W-:-:S04]  /*0900*/  VIMNMX R29, PT, PT, R32, R28, !PT ;  /* 0x0000001c201d7248 */ /* 0x000fc80007fe0100 */
        /* <DEDUP_REMOVED lines=21> */
[----:B------:R-:W-:Y:S01]  /*0a60*/  VIMNMX R11, PT, PT, R6, R10, !PT ;  /* 0x0000000a060b7248 */ /* 0x000fe20007fe0100 */
[----:B------:R-:W-:Y:S06]  /*0a70*/  @P0 BRA `(.L_x_6683) ;  /* 0x0000000c00680947 */ /* 0x000fec0003800000 */
[----:B------:R-:W0:Y:S01]  /*0a80*/  LDC.64 R4, c[0x0][0x390] ;  /* 0x0000e400ff047b82 */ /* 0x000e220000000a00 */
[----:B------:R-:W-:-:S05]  /*0a90*/  IMAD.MOV.U32 R38, RZ, RZ, 0x65 ;  /* 0x00000065ff267424 */ /* 0x000fca00078e00ff */
[----:B0-----:R0:W-:Y:S01]  /*0aa0*/  ST.E.64.STRONG.GPU desc[UR12][R4.64+0x100], R38 ;  /* 0x0001002604007985 */ /* 0x0011e2000c10fb0c */
[----:B------:R-:W-:Y:S05]  /*0ab0*/  BRA `(.L_x_6683) ;  /* 0x0000000c00587947 */ /* 0x000fea0003800000 */
.L_x_6682:
[----:B0----5:R-:W-:Y:S02]  /*0ac0*/  VIMNMX3 R39, R5, R6, R7, !PT ;  /* 0x000000060527720f */ /* 0x021fe40007800107 */
        /* <DEDUP_REMOVED lines=12> */
[----:B------:R-:W-:Y:S02]  /*0b90*/  ISETP.NE.AND P2, PT, R31, RZ, PT ;  /* 0x000000ff1f00720c */ /* 0x000fe40003f45270 */
[----:B------:R-:W-:Y:S01]  /*0ba0*/  ISETP.NE.AND P1, PT, R28, 0x3, PT ;  /* 0x000000031c00780c */ /* 0x000fe20003f25270 */
        /* <DEDUP_REMOVED lines=24> */
[----:B------:R-:W-:Y:S02]  /*0d30*/  ISETP.GT.U32.AND P0, PT, R37, 0x1f, PT ;  /* 0x0000001f2500780c */ /* 0x000fe40003f04070 */
[----:B------:R-:W-:-:S04]  /*0d40*/  VIMNMX R17, PT, PT, R18, R17, !PT ;  /* 0x0000001112117248 */ /* 0x000fc80007fe0100 */
[----:B------:R-:W-:Y:S02]  /*0d50*/  SEL R28, R17, R16, !P1 ;  /* 0x00000010111c7207 */ /* 0x000fe40004800000 */
[----:B------:R-:W-:Y:S02]  /*0d60*/  ISETP.GE.U32.AND P1, PT, R37, 0x20, PT ;  /* 0x000000202500780c */ /* 0x000fe40003f26070 */
[----:B------:R-:W-:Y:S02]  /*0d70*/  @P2 VIMNMX R28, PT, PT, R29, R28, !PT ;  /* 0x0000001c1d1c2248 */ /* 0x000fe40007fe0100 */
[----:B------:R-:W-:Y:S02]  /*0d80*/  VIMNMX R17, PT, PT, R19, R17, !PT ;  /* 0x0000001113117248 */ /* 0x000fe40007fe0100 */
[----:B------:R-:W-:Y:S01]  /*0d90*/  SEL R18, R29, R28, !P1 ;  /* 0x0000001c1d127207 */ /* 0x000fe20004800000 */
[----:B------:R-:W-:Y:S06]  /*0da0*/  @P0 BRA `(.L_x_6684) ;  /* 0x0000000800200947 */ /* 0x000fec0003800000 */
[----:B------:R-:W0:Y:S01]  /*0db0*/  LDC.64 R28, c[0x0][0x390] ;  /* 0x0000e400ff1c7b82 */ /* 0x000e220000000a00 */
[----:B------:R-:W-:Y:S01]  /*0dc0*/  ISETP.NE.AND P0, PT, R37, RZ, PT ;  /* 0x000000ff2500720c */ /* 0x000fe20003f05270 */
[----:B------:R-:W-:Y:S01]  /*0dd0*/  IMAD.U32 R47, RZ, RZ, UR8 ;  /* 0x00000008ff2f7e24 */ /* 0x000fe2000f8e00ff */
[----:B------:R-:W-:-:S05]  /*0de0*/  LOP3.LUT R40, RZ, R37, RZ, 0x33, !PT ;  /* 0x00000025ff287212 */ /* 0x000fca00078e33ff */
[----:B------:R-:W1:Y:S01]  /*0df0*/  LDC R7, c[0x0][0x370] ;  /* 0x0000dc00ff077b82 */ /* 0x000e620000000800 */
[----:B------:R-:W-:-:S05]  /*0e00*/  VIADD R40, R40, UR8 ;  /* 0x0000000828287c36 */ /* 0x000fca0008000000 */
        /* <DEDUP_REMOVED lines=8> */
.L_x_6685:
[----:B------:R-:W-:Y:S05]  /*0e90*/  NANOSLEEP 0x4dd ;  /* 0x000004dd0000795d */ /* 0x000fea0003800000 */
[----:B------:R-:W-:Y:S01]  /*0ea0*/  NOP ;  /* 0x0000000000007918 */ /* 0x000fe20000000000 */
.L_x_6686:
[----:B------:R-:W-:-:S05]  /*0eb0*/  IMAD.WIDE R28, R40, 0x8, R28 ;  /* 0x00000008281c7825 */ /* 0x000fca00078e021c */
[----:B------:R-:W2:Y:S01]  /*0ec0*/  LD.E.64.STRONG.GPU R38, desc[UR12][R28.64+0x100] ;  /* 0x0001000c1c267980 */ /* 0x000ea2000c10fb00 */
[----:B------:R-:W-:Y:S01]  /*0ed0*/  UMOV UR5, 0xffffffff ;  /* 0xffffffff00057882 */ /* 0x000fe20000000000 */
[----:B--2---:R-:W-:Y:S02]  /*0ee0*/  ISETP.NE.AND P0, PT, R38, 0x63, PT ;  /* 0x000000632600780c */ /* 0x004fe40003f05270 */
[----:B------:R-:W-:Y:S11]  /*0ef0*/  BRA.DIV UR5, `(.L_x_6687) ;  /* 0x0000002e05d87947 */ /* 0x000ff6000b800000 */
[----:B------:R-:W-:-:S13]  /*0f00*/  VOTE.ANY P0, !P0 ;  /* 0x0000000000ff7806 */ /* 0x000fda0004000100 */
.L_x_6726:
[----:B------:R-:W-:Y:S05]  /*0f10*/  @!P0 BRA `(.L_x_6688) ;  /* 0x0000000000308947 */ /* 0x000fea0003800000 */
.L_x_6692:
[----:B------:R-:W-:Y:S05]  /*0f20*/  YIELD ;  /* 0x0000000000007946 */ /* 0x000fea0003800000 */
[----:B------:R-:W-:Y:S05]  /*0f30*/  @P1 BRA `(.L_x_6689) ;  /* 0x0000000000081947 */ /* 0x000fea0003800000 */
[----:B------:R0:W-:Y:S06]  /*0f40*/  MEMBAR.SC.CTA ;  /* 0x0000000000007992 */ /* 0x0001ec0000000000 */
[----:B0-----:R-:W-:Y:S05]  /*0f50*/  BRA `(.L_x_6690) ;  /* 0x0000000000087947 */ /* 0x001fea0003800000 */
.L_x_6689:
[----:B------:R-:W-:Y:S05]  /*0f60*/  NANOSLEEP 0x288 ;  /* 0x000002880000795d */ /* 0x000fea0003800000 */
[----:B------:R-:W-:Y:S01]  /*0f70*/  NOP ;  /* 0x0000000000007918 */ /* 0x000fe20000000000 */
.L_x_6690:
[----:B------:R-:W2:Y:S01]  /*0f80*/  LD.E.64.STRONG.GPU R38, desc[UR12][R28.64+0x100] ;  /* 0x0001000c1c267980 */ /* 0x000ea2000c10fb00 */
[----:B------:R-:W-:Y:S01]  /*0f90*/  UMOV UR5, 0xffffffff ;  /* 0xffffffff00057882 */ /* 0x000fe20000000000 */
[----:B--2---:R-:W-:Y:S02]  /*0fa0*/  ISETP.NE.AND P0, PT, R38, 0x63, PT ;  /* 0x000000632600780c */ /* 0x004fe40003f05270 */
[----:B------:R-:W-:Y:S11]  /*0fb0*/  BRA.DIV UR5, `(.L_x_6691) ;  /* 0x0000002e05c87947 */ /* 0x000ff6000b800000 */
[----:B------:R-:W-:-:S13]  /*0fc0*/  VOTE.ANY P0, !P0 ;  /* 0x0000000000ff7806 */ /* 0x000fda0004000100 */
.L_x_6729:
[----:B------:R-:W-:Y:S05]  /*0fd0*/  @P0 BRA `(.L_x_6692) ;  /* 0xfffffffc00d00947 */ /* 0x000fea000383ffff */
.L_x_6688:
[----:B------:R-:W-:Y:S01]  /*0fe0*/  UMOV UR5, 0xffffffff ;  /* 0xffffffff00057882 */ /* 0x000fe20000000000 */
[----:B------:R-:W-:Y:S01]  /*0ff0*/  ISETP.NE.AND P0, PT, R38, 0x65, PT ;  /* 0x000000652600780c */ /* 0x000fe20003f05270 */
[----:B------:R-:W-:Y:S01]  /*1000*/  IMAD.MOV.U32 R50, RZ, RZ, R39 ;  /* 0x000000ffff327224 */ /* 0x000fe200078e0027 */
        /* <DEDUP_REMOVED lines=15> */
[----:B0-----:R-:W-:-:S09]  /*1100*/  IADD3 R48, P2, PT, R28, 0x100, RZ ;  /* 0x000001001c307810 */ /* 0x001fd20007f5e0ff */
[----:B-1----:R-:W-:Y:S01]  /*1110*/  @!P0 VIMNMX R50, PT, PT, R39, R50, !PT ;  /* 0x0000003227328248 */ /* 0x002fe20007fe0100 */
[----:B------:R-:W-:Y:S01]  /*1120*/  IMAD.X R49, RZ, RZ, R29, P2 ;  /* 0x000000ffff317224 */ /* 0x000fe200010e061d */
[----:B------:R-:W-:-:S03]  /*1130*/  ISETP.GT.AND P0, PT, R41, R30, PT ;  /* 0x0000001e2900720c */ /* 0x000fc60003f04270 */
[----:B------:R-:W0:Y:S10]  /*1140*/  SHFL.DOWN PT, R39, R50, 0x2, R30 ;  /* 0x0840000032277989 */ /* 0x000e3400000e001e */
[----:B0-----:R-:W-:-:S02]  /*1150*/  @!P0 VIMNMX R50, PT, PT, R50, R39, !PT ;  /* 0x0000002732328248 */ /* 0x001fc40007fe0100 */
[----:B------:R-:W-:-:S03]  /*1160*/  ISETP.GT.AND P0, PT, R42, R30, PT ;  /* 0x0000001e2a00720c */ /* 0x000fc60003f04270 */
[----:B------:R-:W0:Y:S10]  /*1170*/  SHFL.DOWN PT, R39, R50, 0x4, R30 ;  /* 0x0880000032277989 */ /* 0x000e3400000e001e */
[----:B0-----:R-:W-:-:S02]  /*1180*/  @!P0 VIMNMX R50, PT, PT, R50, R39, !PT ;  /* 0x0000002732328248 */ /* 0x001fc40007fe0100 */
[----:B------:R-:W-:-:S03]  /*1190*/  ISETP.GT.AND P0, PT, R43, R30, PT ;  /* 0x0000001e2b00720c */ /* 0x000fc60003f04270 */
[----:B------:R-:W0:Y:S10]  /*11a0*/  SHFL.DOWN PT, R39, R50, 0x8, R30 ;  /* 0x0900000032277989 */ /* 0x000e3400000e001e */
[----:B0-----:R-:W-:-:S02]  /*11b0*/  @!P0 VIMNMX R50, PT, PT, R50, R39, !PT ;  /* 0x0000002732328248 */ /* 0x001fc40007fe0100 */
[----:B------:R-:W-:-:S03]  /*11c0*/  ISETP.NE.AND P0, PT, R38, 0x65, PT ;  /* 0x000000652600780c */ /* 0x000fc60003f05270 */
[----:B------:R-:W0:Y:S10]  /*11d0*/  SHFL.DOWN PT, R39, R50, 0x10, R30 ;  /* 0x0a00000032277989 */ /* 0x000e3400000e001e */
[----:B------:R-:W-:-:S02]  /*11e0*/  VOTE.ALL P0, P0 ;  /* 0x0000000000ff7806 */ /* 0x000fc40000000000 */
[----:B0-----:R-:W-:-:S11]  /*11f0*/  @!P1 VIMNMX R50, PT, PT, R50, R39, !PT ;  /* 0x0000002732329248 */ /* 0x001fd60007fe0100 */
.L_x_6738:
[----:B------:R-:W-:Y:S05]  /*1200*/  @!P0 BRA `(.L_x_6694) ;  /* 0x0000000000c88947 */ /* 0x000fea0003800000 */
.L_x_6702:
[----:B------:R-:W-:-:S05]  /*1210*/  IMAD.WIDE R28, R40, 0x8, R48 ;  /* 0x00000008281c7825 */ /* 0x000fca00078e0230 */
[----:B------:R-:W2:Y:S01]  /*1220*/  LD.E.64.STRONG.GPU R38, desc[UR12][R28.64+-0x100] ;  /* 0xffff000c1c267980 */ /* 0x000ea2000c10fb00 */
[----:B------:R-:W-:Y:S05]  /*1230*/  YIELD ;  /* 0x0000000000007946 */ /* 0x000fea0003800000 */
[----:B------:R-:W-:Y:S01]  /*1240*/  UMOV UR5, 0xffffffff ;  /* 0xffffffff00057882 */ /* 0x000fe20000000000 */
[----:B--2---:R-:W-:Y:S02]  /*1250*/  ISETP.NE.AND P0, PT, R38, 0x63, PT ;  /* 0x000000632600780c */ /* 0x004fe40003f05270 */
[----:B------:R-:W-:Y:S11]  /*1260*/  BRA.DIV UR5, `(.L_x_6695) ;  /* 0x00000032052c7947 */ /* 0x000ff6000b800000 */
[----:B------:R-:W-:-:S13]  /*1270*/  VOTE.ANY P0, !P0 ;  /* 0x0000000000ff7806 */ /* 0x000fda0004000100 */
.L_x_6741:
[----:B------:R-:W-:Y:S05]  /*1280*/  @!P0 BRA `(.L_x_6696) ;  /* 0x0000000000348947 */ /* 0x000fea0003800000 */
[----:B------:R-:W-:-:S13]  /*1290*/  ISETP.GT.U32.AND P1, PT, R7, 0x1f3, PT ;  /* 0x000001f30700780c */ /* 0x000fda0003f24070 */
.L_x_6700:
[----:B------:R-:W-:Y:S05]  /*12a0*/  YIELD ;  /* 0x0000000000007946 */ /* 0x000fea0003800000 */
[----:B------:R-:W-:Y:S05]  /*12b0*/  @P1 BRA `(.L_x_6697) ;  /* 0x0000000000081947 */ /* 0x000fea0003800000 */
[----:B------:R0:W-:Y:S06]  /*12c0*/  MEMBAR.SC.CTA ;  /* 0x0000000000007992 */ /* 0x0001ec0000000000 */
[----:B0-----:R-:W-:Y:S05]  /*12d0*/  BRA `(.L_x_6698) ;  /* 0x0000000000087947 */ /* 0x001fea0003800000 */
.L_x_6697:
[----:B------:R-:W-:Y:S05]  /*12e0*/  NANOSLEEP 0x288 ;  /* 0x000002880000795d */ /* 0x000fea0003800000 */
[----:B------:R-:W-:Y:S01]  /*12f0*/  NOP ;  /* 0x0000000000007918 */ /* 0x000fe20000000000 */
.L_x_6698:
[----:B------:R-:W2:Y:S01]  /*1300*/  LD.E.64.STRONG.GPU R38, desc[UR12][R28.64+-0x100] ;  /* 0xffff000c1c267980 */ /* 0x000ea2000c10fb00 */
[----:B------:R-:W-:Y:S01]  /*1310*/  UMOV UR5, 0xffffffff ;  /* 0xffffffff00057882 */ /* 0x000fe20000000000 */
[----:B--2---:R-:W-:Y:S02]  /*1320*/  ISETP.NE.AND P0, PT, R38, 0x63, PT ;  /* 0x000000632600780c */ /* 0x004fe40003f05270 */
[----:B------:R-:W-:Y:S11]  /*1330*/  BRA.DIV UR5, `(.L_x_6699) ;  /* 0x0000003205187947 */ /* 0x000ff6000b800000 */
[----:B------:R-:W-:-:S13]  /*1340*/  VOTE.ANY P0, !P0 ;  /* 0x0000000000ff7806 */ /* 0x000fda0004000100 */
.L_x_6744:
[----:B------:R-:W-:Y:S05]  /*1350*/  @P0 BRA `(.L_x_6700) ;  /* 0xfffffffc00d00947 */ /* 0x000fea000383ffff */
.L_x_6696:
[----:B------:R-:W-:Y:S01]  /*1360*/  UMOV UR5, 0xffffffff ;  /* 0xffffffff00057882 */ /* 0x000fe20000000000 */
[----:B------:R-:W-:Y:S01]  /*1370*/  ISETP.NE.AND P0, PT, R38, 0x65, PT ;  /* 0x000000652600780c */ /* 0x000fe20003f05270 */
[----:B------:R-:W-:Y:S01]  /*1380*/  IMAD.MOV.U32 R45, RZ, RZ, R39 ;  /* 0x000000ffff2d7224 */ /* 0x000fe200078e0027 */
        /* <DEDUP_REMOVED lines=9> */
[----:B------:R-:W-:-:S11]  /*1420*/  ISETP.GT.AND P1, PT, R44, R30, PT ;  /* 0x0000001e2c00720c */ /* 0x000fd60003f24270 */
[----:B0-----:R-:W-:Y:S02]  /*1430*/  @!P0 VIMNMX R45, PT, PT, R39, R45, !PT ;  /* 0x0000002d272d8248 */ /* 0x001fe40007fe0100 */
        /* <DEDUP_REMOVED lines=12> */
[----:B0-----:R-:W-:-:S04]  /*1500*/  @!P1 VIMNMX R45, PT, PT, R45, R39, !PT ;  /* 0x000000272d2d9248 */ /* 0x001fc80007fe0100 */
[----:B------:R-:W-:-:S07]  /*1510*/  VIMNMX R50, PT, PT, R45, R50, !PT ;  /* 0x000000322d327248 */ /* 0x000fce0007fe0100 */
.L_x_6753:
[----:B------:R-:W-:Y:S05]  /*1520*/  @P0 BRA `(.L_x_6702) ;  /* 0xfffffffc00380947 */ /* 0x000fea000383ffff */
.L_x_6694:
[----:B------:R-:W-:Y:S02]  /*1530*/  ISETP.NE.AND P1, PT, R37, RZ, PT ;  /* 0x000000ff2500720c */ /* 0x000fe40003f25270 */
[----:B------:R-:W-:-:S11]  /*1540*/  ISETP.NE.AND P0, PT, R31, RZ, PT ;  /* 0x000000ff1f00720c */ /* 0x000fd60003f05270 */
[----:B------:R-:W0:Y:S01]  /*1550*/  @!P1 S2R R28, SR_CgaCtaId ;  /* 0x00000000001c9919 */ /* 0x000e220000008800 */
[----:B------:R-:W-:Y:S01]  /*1560*/  @!P1 MOV R7, 0x400 ;  /* 0x0000040000079802 */ /* 0x000fe20000000f00 */
[----:B------:R-:W-:Y:S01]  /*1570*/  @!P1 IMAD.MOV.U32 R16, RZ, RZ, 0x65 ;  /* 0x00000065ff109424 */ /* 0x000fe200078e00ff */
[----:B------:R-:W-:Y:S01]  /*1580*/  @!P0 MOV R19, 0x400 ;  /* 0x0000040000138802 */ /* 0x000fe20000000f00 */
[----:B------:R-:W1:Y:S01]  /*1590*/  @!P0 S2R R30, SR_CgaCtaId ;  /* 0x00000000001e8919 */ /* 0x000e620000008800 */
[----:B------:R-:W-:-:S05]  /*15a0*/  @!P1 VIMNMX R17, PT, PT, R17, R50, !PT ;  /* 0x0000003211119248 */ /* 0x000fca0007fe0100 */
        /* <DEDUP_REMOVED lines=8> */
.L_x_6684:
[----:B------:R-:W-:Y:S05]  /*1630*/  WARPSYNC.ALL ;  /* 0x0000000000007948 */ /* 0x000fea0003800000 */
[----:B------:R-:W0:Y:S08]  /*1640*/  S2UR UR6, SR_CgaCtaId ;  /* 0x00000000000679c3 */ /* 0x000e300000008800 */
[----:B------:R-:W-:Y:S01]  /*1650*/  BAR.SYNC.DEFER_BLOCKING 0x0 ;  /* 0x0000000000007b1d */ /* 0x000fe20000010000 */
[----:B------:R-:W-:-:S05]  /*1660*/  ISETP.NE.AND P0, PT, R37, RZ, PT ;  /* 0x000000ff2500720c */ /* 0x000fca0003f05270 */
[----:B------:R-:W-:Y:S02]  /*1670*/  UMOV UR5, 0x400 ;  /* 0x0000040000057882 */ /* 0x000fe40000000000 */
[----:B0-----:R-:W-:-:S09]  /*1680*/  ULEA UR5, UR6, UR5, 0x18 ;  /* 0x0000000506057291 */ /* 0x001fd2000f8ec0ff */
[----:B--2---:R-:W0:Y:S02]  /*1690*/  LDS R7, [UR5+0x24] ;  /* 0x00002405ff077984 */ /* 0x004e240008000800 */
[----:B0-----:R-:W-:-:S04]  /*16a0*/  @P0 VIMNMX R28, PT, PT, R7, R28, !PT ;  /* 0x0000001c071c0248 */ /* 0x001fc80007fe0100 */
        /* <DEDUP_REMOVED lines=22> */
[----:B------:R-:W-:-:S07]  /*1810*/  VIMNMX R11, PT, PT, R6, R10, !PT ;  /* 0x0000000a060b7248 */ /* 0x000fce0007fe0100 */
.L_x_6683:
[----:B------:R-:W-:Y:S05]  /*1820*/  BSYNC.RECONVERGENT B0 ;  /* 0x0000000000007941 */ /* 0x000fea0003800200 */
.L_x_6681:
[----:B------:R-:W-:Y:S06]  /*1830*/  BAR.SYNC.DEFER_BLOCKING 0x0 ;  /* 0x0000000000007b1d */ /* 0x000fec0000010000 */
[----:B------:R-:W0:Y:S01]  /*1840*/  LDCU.64 UR6, c[0x0][0x388] ;  /* 0x00007100ff0677ac */ /* 0x000e220008000a00 */
[----:B------:R-:W-:Y:S01]  /*1850*/  STS.128 [R0], R28 ;  /* 0x0000001c00007388 */ /* 0x000fe20000000c00 */
[----:B0-----:R-:W-:-:S03]  /*1860*/  IADD3 R4, P0, PT, R3, UR6, RZ ;  /* 0x0000000603047c10 */ /* 0x001fc6000ff1e0ff */
[----:B------:R-:W-:Y:S01]  /*1870*/  STS.128 [R0+0x10], R32 ;  /* 0x0000102000007388 */ /* 0x000fe20000000c00 */
[----:B------:R-:W-:-:S03]  /*1880*/  IADD3.X R5, PT, PT, R2, UR7, RZ, P0, !PT ;  /* 0x0000000702057c10 */ /* 0x000fc600087fe4ff */
[----:B------:R-:W-:Y:S04]  /*1890*/  STS.128 [R0+0x20], R24 ;  /* 0x0000201800007388 */ /* 0x000fe80000000c00 */
[----:B------:R-:W-:Y:S04]  /*18a0*/  STS.128 [R0+0x30], R20 ;  /* 0x0000301400007388 */ /* 0x000fe80000000c00 */
[----:B------:R-:W-:Y:S04]  /*18b0*/  STS.128 [R0+0x40], R12 ;  /* 0x0000400c00007388 */ /* 0x000fe80000000c00 */
[----:B------:R-:W-:Y:S01]  /*18c0*/  STS.128 [R0+0x50], R8 ;  /* 0x0000500800007388 */ /* 0x000fe20000000c00 */
        /* <DEDUP_REMOVED lines=50> */
.L_x_6680:
[----:B------:R-:W-:-:S04]  /*1bf0*/  ISETP.NE.U32.AND P0, PT, RZ, UR6, PT ;  /* 0x00000006ff007c0c */ /* 0x000fc8000bf05070 */
[----:B------:R-:W-:-:S13]  /*1c00*/  ISETP.NE.AND.EX P0, PT, RZ, UR4, PT, P0 ;  /* 0x00000004ff007c0c */ /* 0x000fda000bf05300 */
[----:B------:R-:W-:Y:S05]  /*1c10*/  @!P0 EXIT ;  /* 0x000000000000894d */ /* 0x000fea0003800000 */
[----:B------:R-:W0:Y:S02]  /*1c20*/  LDCU.64 UR4, c[0x0][0x380] ;  /* 0x00007000ff0477ac */ /* 0x000e240008000a00 */
[----:B0-----:R-:W-:-:S06]  /*1c30*/  UIMAD.WIDE UR4, UR8, 0x3000, UR4 ;  /* 0x00003000080478a5 */ /* 0x001fcc000f8e0204 */
[----:B------:R-:W-:Y:S02]  /*1c40*/  IMAD.U32 R5, RZ, RZ, UR5 ;  /* 0x00000005ff057e24 */ /* 0x000fe4000f8e00ff */
[----:B------:R-:W-:-:S05]  /*1c50*/  IMAD.U32 R4, RZ, RZ, UR4 ;  /* 0x00000004ff047e24 */ /* 0x000fca000f8e00ff */
[----:B------:R0:W2:Y:S01]  /*1c60*/  LDG.E R5, desc[UR12][R4.64] ;  /* 0x0000000c04057981 */ /* 0x0000a2000c1e1900 */
[----:B------:R-:W3:Y:S02]  /*1c70*/  S2R R0, SR_TID.X ;  /* 0x0000000000007919 */ /* 0x000ee40000002100 */
[C---:B---3--:R-:W-:Y:S02]  /*1c80*/  LOP3.LUT R2, R0.reuse, 0x1f, RZ, 0xc0, !PT ;  /* 0x0000001f00027812 */ /* 0x048fe400078ec0ff */
[----:B------:R-:W-:-:S05]  /*1c90*/  LOP3.LUT R3, R0, 0x3e0, RZ, 0xc0, !PT ;  /* 0x000003e000037812 */ /* 0x000fca00078ec0ff */
[----:B------:R-:W-:-:S04]  /*1ca0*/  IMAD R2, R3, 0x18, R2 ;  /* 0x0000001803027824 */ /* 0x000fc800078e0202 */
[C---:B------:R-:W-:Y:S01]  /*1cb0*/  VIADD R3, R2.reuse, 0x20 ;  /* 0x0000002002037836 */ /* 0x040fe20000000000 */
[C---:B------:R-:W-:Y:S01]  /*1cc0*/  ISETP.GE.U32.AND P2, PT, R2.reuse, UR6, PT ;  /* 0x0000000602007c0c */ /* 0x040fe2000bf46070 */
[C---:B------:R-:W-:Y:S01]  /*1cd0*/  VIADD R6, R2.reuse, 0x40 ;  /* 0x0000004002067836 */ /* 0x040fe20000000000 */
[C---:B------:R-:W-:Y:S01]  /*1ce0*/  LEA R8, P3, R2.reuse, UR4, 0x2 ;  /* 0x0000000402087c11 */ /* 0x040fe2000f8610ff */
[C---:B------:R-:W-:Y:S01]  /*1cf0*/  VIADD R7, R2.reuse, 0x60 ;  /* 0x0000006002077836 */ /* 0x040fe20000000000 */
[----:B------:R-:W-:Y:S01]  /*1d00*/  ISETP.GE.U32.AND P6, PT, R3, UR6, PT ;  /* 0x0000000603007c0c */ /* 0x000fe2000bfc6070 */
[----:B------:R-:W-:Y:S01]  /*1d10*/  VIADD R3, R2, 0x80 ;  /* 0x0000008002037836 */ /* 0x000fe20000000000 */
[----:B------:R-:W-:Y:S01]  /*1d20*/  ISETP.GE.U32.AND P5, PT, R6, UR6, PT ;  /* 0x0000000606007c0c */ /* 0x000fe2000bfa6070 */
[----:B------:R-:W-:Y:S01]  /*1d30*/  IMAD.X R9, RZ, RZ, UR5, P3 ;  /* 0x00000005ff097e24 */ /* 0x000fe200098e06ff */
[----:B------:R-:W-:Y:S01]  /*1d40*/  ISETP.GE.U32.AND P1, PT, R7, UR6, PT ;  /* 0x0000000607007c0c */ /* 0x000fe2000bf26070 */
[C---:B0-----:R-:W-:Y:S01]  /*1d50*/  VIADD R4, R2.reuse, 0xa0 ;  /* 0x000000a002047836 */ /* 0x041fe20000000000 */
[----:B------:R-:W-:Y:S01]  /*1d60*/  ISETP.GE.U32.AND P0, PT, R3, UR6, PT ;  /* 0x0000000603007c0c */ /* 0x000fe2000bf06070 */
[----:B------:R-:W-:-:S03]  /*1d70*/  VIADD R3, R2, 0xc0 ;  /* 0x000000c002037836 */ /* 0x000fc60000000000 */
[----:B------:R-:W-:Y:S01]  /*1d80*/  ISETP.GE.U32.AND P4, PT, R4, UR6, PT ;  /* 0x0000000604007c0c */ /* 0x000fe2000bf86070 */
[C---:B------:R-:W-:Y:S01]  /*1d90*/  VIADD R4, R2.reuse, 0x100 ;  /* 0x0000010002047836 */ /* 0x040fe20000000000 */
[----:B------:R-:W-:Y:S01]  /*1da0*/  ISETP.GE.U32.AND P3, PT, R3, UR6, PT ;  /* 0x0000000603007c0c */ /* 0x000fe2000bf66070 */
[C---:B------:R-:W-:Y:S02]  /*1db0*/  VIADD R3, R2.reuse, 0xe0 ;  /* 0x000000e002037836 */ /* 0x040fe40000000000 */
[C---:B------:R-:W-:Y:S02]  /*1dc0*/  VIADD R38, R2.reuse, 0x240 ;  /* 0x0000024002267836 */ /* 0x040fe40000000000 */
[C---:B------:R-:W-:Y:S02]  /*1dd0*/  VIADD R37, R2.reuse, 0x260 ;  /* 0x0000026002257836 */ /* 0x040fe40000000000 */
[C---:B------:R-:W-:Y:S02]  /*1de0*/  VIADD R36, R2.reuse, 0x280 ;  /* 0x0000028002247836 */ /* 0x040fe40000000000 */
[----:B------:R-:W-:-:S02]  /*1df0*/  VIADD R7, R2, 0x2a0 ;  /* 0x000002a002077836 */ /* 0x000fc40000000000 */
[C---:B------:R-:W-:Y:S02]  /*1e00*/  VIADD R6, R2.reuse, 0x2c0 ;  /* 0x000002c002067836 */ /* 0x040fe40000000000 */
[----:B--2---:R-:W-:Y:S02]  /*1e10*/  IMAD.MOV.U32 R29, RZ, RZ, R5 ;  /* 0x000000ffff1d7224 */ /* 0x004fe400078e0005 */
[----:B------:R-:W2:Y:S01]  /*1e20*/  @!P2 LDG.E R5, desc[UR12][R8.64] ;  /* 0x0000000c0805a981 */ /* 0x000ea2000c1e1900 */
[----:B------:R-:W-:Y:S01]  /*1e30*/  ISETP.GE.U32.AND P2, PT, R3, UR6, PT ;  /* 0x0000000603007c0c */ /* 0x000fe2000bf46070 */
[--C-:B------:R-:W-:Y:S02]  /*1e40*/  IMAD.MOV.U32 R13, RZ, RZ, R29.reuse ;  /* 0x000000ffff0d7224 */ /* 0x100fe400078e001d */
[----:B------:R-:W-:Y:S02]  /*1e50*/  VIADD R3, R2, 0x120 ;  /* 0x0000012002037836 */ /* 0x000fe40000000000 */
[----:B------:R-:W-:-:S02]  /*1e60*/  IMAD.MOV.U32 R11, RZ, RZ, R29 ;  /* 0x000000ffff0b7224 */ /* 0x000fc400078e001d */
[--C-:B------:R-:W-:Y:S01]  /*1e70*/  IMAD.MOV.U32 R17, RZ, RZ, R29.reuse ;  /* 0x000000ffff117224 */ /* 0x100fe200078e001d */
[----:B------:R-:W3:Y:S01]  /*1e80*/  @!P5 LDG.E R13, desc[UR12][R8.64+0x100] ;  /* 0x0001000c080dd981 */ /* 0x000ee2000c1e1900 */
[----:B------:R-:W-:Y:S01]  /*1e90*/  ISETP.GE.U32.AND P5, PT, R3, UR6, PT ;  /* 0x0000000603007c0c */ /* 0x000fe2000bfa6070 */
[----:B------:R-:W-:Y:S02]  /*1ea0*/  VIADD R3, R2, 0x160 ;  /* 0x0000016002037836 */ /* 0x000fe40000000000 */
[----:B------:R-:W4:Y:S01]  /*1eb0*/  @!P6 LDG.E R11, desc[UR12][R8.64+0x80] ;  /* 0x0000800c080be981 */ /* 0x000f22000c1e1900 */
[--C-:B------:R-:W-:Y:S01]  /*1ec0*/  IMAD.MOV.U32 R15, RZ, RZ, R29.reuse ;  /* 0x000000ffff0f7224 */ /* 0x100fe200078e001d */
[----:B------:R-:W-:Y:S01]  /*1ed0*/  ISETP.GE.U32.AND P6, PT, R4, UR6, PT ;  /* 0x0000000604007c0c */ /* 0x000fe2000bfc6070 */
[----:B------:R-:W-:Y:S01]  /*1ee0*/  IMAD.MOV.U32 R19, RZ, RZ, R29 ;  /* 0x000000ffff137224 */ /* 0x000fe200078e001d */
[----:B------:R-:W4:Y:S01]  /*1ef0*/  @!P0 LDG.E R17, desc[UR12][R8.64+0x200] ;  /* 0x0002000c08118981 */ /* 0x000f22000c1e1900 */
[----:B------:R-:W-:Y:S01]  /*1f00*/  ISETP.GE.U32.AND P0, PT, R3, UR6, PT ;  /* 0x0000000603007c0c */ /* 0x000fe2000bf06070 */
[----:B------:R-:W-:-:S02]  /*1f10*/  VIADD R4, R2, 0x140 ;  /* 0x0000014002047836 */ /* 0x000fc40000000000 */
[----:B------:R-:W-:Y:S01]  /*1f20*/  VIADD R3, R2, 0x180 ;  /* 0x0000018002037836 */ /* 0x000fe20000000000 */
[----:B------:R-:W4:Y:S01]  /*1f30*/  @!P1 LDG.E R15, desc[UR12][R8.64+0x180] ;  /* 0x0001800c080f9981 */ /* 0x000f22000c1e1900 */
[--C-:B------:R-:W-:Y:S01]  /*1f40*/  IMAD.MOV.U32 R21, RZ, RZ, R29.reuse ;  /* 0x000000ffff157224 */ /* 0x100fe200078e001d */
[----:B------:R-:W-:Y:S01]  /*1f50*/  ISETP.GE.U32.AND P1, PT, R4, UR6, PT ;  /* 0x0000000604007c0c */ /* 0x000fe2000bf26070 */
[--C-:B------:R-:W-:Y:S01]  /*1f60*/  IMAD.MOV.U32 R23, RZ, RZ, R29.reuse ;  /* 0x000000ffff177224 */ /* 0x100fe200078e001d */
[----:B------:R-:W4:Y:S01]  /*1f70*/  @!P4 LDG.E R19, desc[UR12][R8.64+0x280] ;  /* 0x0002800c0813c981 */ /* 0x000f22000c1e1900 */
[----:B------:R-:W-:Y:S01]  /*1f80*/  ISETP.GE.U32.AND P4, PT, R3, UR6, PT ;  /* 0x0000000603007c0c */ /* 0x000fe2000bf86070 */
[C---:B------:R-:W-:Y:S02]  /*1f90*/  VIADD R4, R2.reuse, 0x1a0 ;  /* 0x000001a002047836 */ /* 0x040fe40000000000 */
[----:B------:R-:W-:Y:S01]  /*1fa0*/  VIADD R3, R2, 0x1c0 ;  /* 0x000001c002037836 */ /* 0x000fe20000000000 */
        /* <DEDUP_REMOVED lines=10> */
[----:B------:R-:W-:Y:S02]  /*2050*/  ISETP.GE.U32.AND P6, PT, R3, UR6, PT ;  /* 0x0000000603007c0c */ /* 0x000fe4000bfc6070 */
[----:B------:R-:W4:Y:S01]  /*2060*/  @!P5 LDG.E R27, desc[UR12][R8.64+0x480] ;  /* 0x0004800c081bd981 */ /* 0x000f22000c1e1900 */
[----:B------:R-:W-:Y:S01]  /*2070*/  ISETP.GE.U32.AND P5, PT, R4, UR6, PT ;  /* 0x0000000604007c0c */ /* 0x000fe2000bfa6070 */
[----:B------:R-:W-:Y:S02]  /*2080*/  VIADD R3, R2, 0x220 ;  /* 0x0000022002037836 */ /* 0x000fe40000000000 */
[----:B------:R-:W4:Y:S01]  /*2090*/  @!P1 LDG.E R31, desc[UR12][R8.64+0x500] ;  /* 0x0005000c081f9981 */ /* 0x000f22000c1e1900 */
[----:B------:R-:W-:-:S02]  /*20a0*/  IMAD.MOV.U32 R33, RZ, RZ, R29 ;  /* 0x000000ffff217224 */ /* 0x000fc400078e001d */
[--C-:B------:R-:W-:Y:S01]  /*20b0*/  IMAD.MOV.U32 R35, RZ, RZ, R29.reuse ;  /* 0x000000ffff237224 */ /* 0x100fe200078e001d */
[----:B------:R-:W-:Y:S01]  /*20c0*/  ISETP.GE.U32.AND P1, PT, R3, UR6, PT ;  /* 0x0000000603007c0c */ /* 0x000fe2000bf26070 */
[--C-:B------:R-:W-:Y:S02]  /*20d0*/  IMAD.MOV.U32 R41, RZ, RZ, R29.reuse ;  /* 0x000000ffff297224 */ /* 0x100fe400078e001d */
[--C-:B------:R-:W-:Y:S01]  /*20e0*/  IMAD.MOV.U32 R45, RZ, RZ, R29.reuse ;  /* 0x000000ffff2d7224 */ /* 0x100fe200078e001d */
[----:B------:R-:W4:Y:S01]  /*20f0*/  @!P0 LDG.E R33, desc[UR12][R8.64+0x580] ;  /* 0x0005800c08218981 */ /* 0x000f22000c1e1900 */
[--C-:B------:R-:W-:Y:S02]  /*2100*/  IMAD.MOV.U32 R47, RZ, RZ, R29.reuse ;  /* 0x000000ffff2f7224 */ /* 0x100fe400078e001d */
[----:B------:R-:W-:Y:S01]  /*2110*/  IMAD.MOV.U32 R49, RZ, RZ, R29 ;  /* 0x000000ffff317224 */ /* 0x000fe200078e001d */
[----:B------:R-:W4:Y:S01]  /*2120*/  @!P4 LDG.E R35, desc[UR12][R8.64+0x600] ;  /* 0x0006000c0823c981 */ /* 0x000f22000c1e1900 */
[----:B------:R-:W-:Y:S01]  /*2130*/  VIADD R3, R2, 0x2e0 ;  /* 0x000002e002037836 */ /* 0x000fe20000000000 */
[----:B------:R-:W-:-:S02]  /*2140*/  ISETP.GE.U32.AND P0, PT, R38, UR6, PT ;  /* 0x0000000626007c0c */ /* 0x000fc4000bf06070 */
[----:B------:R-:W4:Y:S01]  /*2150*/  @!P3 LDG.E R41, desc[UR12][R8.64+0x680] ;  /* 0x0006800c0829b981 */ /* 0x000f22000c1e1900 */
[----:B------:R-:W-:Y:S02]  /*2160*/  ISETP.GE.U32.AND P4, PT, R37, UR6, PT ;  /* 0x0000000625007c0c */ /* 0x000fe4000bf86070 */
[----:B------:R-:W-:Y:S01]  /*2170*/  ISETP.GE.U32.AND P3, PT, R36, UR6, PT ;  /* 0x0000000624007c0c */ /* 0x000fe2000bf66070 */
[----:B------:R-:W4:Y:S01]  /*2180*/  @!P2 LDG.E R45, desc[UR12][R8.64+0x700] ;  /* 0x0007000c082da981 */ /* 0x000f22000c1e1900 */
[----:B------:R-:W-:-:S03]  /*2190*/  ISETP.GE.U32.AND P2, PT, R7, UR6, PT ;  /* 0x0000000607007c0c */ /* 0x000fc6000bf46070 */
[----:B------:R-:W4:Y:S01]  /*21a0*/  @!P6 LDG.E R47, desc[UR12][R8.64+0x780] ;  /* 0x0007800c082fe981 */ /* 0x000f22000c1e1900 */
[----:B------:R-:W-:-:S03]  /*21b0*/  ISETP.GE.U32.AND P6, PT, R6, UR6, PT ;  /* 0x0000000606007c0c */ /* 0x000fc6000bfc6070 */
[----:B------:R-:W4:Y:S01]  /*21c0*/  @!P5 LDG.E R49, desc[UR12][R8.64+0x800] ;  /* 0x0008000c0831d981 */ /* 0x000f22000c1e1900 */
[----:B------:R-:W-:Y:S01]  /*21d0*/  ISETP.GE.U32.AND P5, PT, R3, UR6, PT ;  /* 0x0000000603007c0c */ /* 0x000fe2000bfa6070 */
[--C-:B------:R-:W-:Y:S02]  /*21e0*/  IMAD.MOV.U32 R51, RZ, RZ, R29.reuse ;  /* 0x000000ffff337224 */ /* 0x100fe400078e001d */
[--C-:B------:R-:W-:Y:S02]  /*21f0*/  IMAD.MOV.U32 R53, RZ, RZ, R29.reuse ;  /* 0x000000ffff357224 */ /* 0x100fe400078e001d */
[--C-:B------:R-:W-:Y:S02]  /*2200*/  IMAD.MOV.U32 R16, RZ, RZ, R29.reuse ;  /* 0x000000ffff107224 */ /* 0x100fe400078e001d */
[--C-:B------:R-:W-:Y:S01]  /*2210*/  IMAD.MOV.U32 R18, RZ, RZ, R29.reuse ;  /* 0x000000ffff127224 */ /* 0x100fe200078e001d */
[----:B------:R-:W4:Y:S01]  /*2220*/  @!P1 LDG.E R51, desc[UR12][R8.64+0x880] ;  /* 0x0008800c08339981 */ /* 0x000f22000c1e1900 */
[----:B------:R-:W-:-:S02]  /*2230*/  IMAD.MOV.U32 R28, RZ, RZ, R29 ;  /* 0x000000ffff1c7224 */ /* 0x000fc400078e001d */
[----:B------:R-:W-:Y:S01]  /*2240*/  IMAD.MOV.U32 R30, RZ, RZ, R29 ;  /* 0x000000ffff1e7224 */ /* 0x000fe200078e001d */
        /* <DEDUP_REMOVED lines=12> */
[----:B------:R-:W-:Y:S01]  /*2310*/  LEA R4, R4, UR4, 0x2 ;  /* 0x0000000404047c11 */ /* 0x000fe2000f8e10ff */
[----:B------:R-:W-:-:S04]  /*2320*/  UISETP.NE.AND UP0, UPT, UR8, URZ, UPT ;  /* 0x000000ff0800728c */ /* 0x000fc8000bf05270 */
[----:B--2---:R0:W-:Y:S02]  /*2330*/  STS [R4], R5 ;  /* 0x0000000504007388 */ /* 0x0041e40000000800 */
[----:B0-----:R-:W-:Y:S02]  /*2340*/  IMAD R5, R43, 0x5c, R4 ;  /* 0x0000005c2b057824 */ /* 0x001fe400078e0204 */
        /* <DEDUP_REMOVED lines=46> */
[----:B------:R-:W-:Y:S01]  /*2630*/  ISETP.GE.U32.AND P2, PT, R0, 0x20, PT ;  /* 0x000000200000780c */ /* 0x000fe20003f46070 */
[----:B------:R-:W0:Y:S01]  /*2640*/  SHFL.UP PT, R28, R19, 0x1, RZ ;  /* 0x04200000131c7989 */ /* 0x000e2200000e00ff */
[----:B------:R-:W-:-:S05]  /*2650*/  ISETP.NE.AND P3, PT, R43, RZ, PT ;  /* 0x000000ff2b00720c */ /* 0x000fca0003f65270 */
[----:B0-----:R-:W-:Y:S02]  /*2660*/  @P0 VIMNMX R19, PT, PT, R19, R28, !PT ;  /* 0x0000001c13130248 */ /* 0x001fe40007fe0100 */
        /* <DEDUP_REMOVED lines=17> */
[----:B------:R-:W-:-:S03]  /*2780*/  ISETP.NE.AND P0, PT, R40, 0x2, PT ;  /* 0x000000022800780c */ /* 0x000fc60003f05270 */
[----:B------:R-:W-:Y:S04]  /*2790*/  SHFL.UP PT, R44, R41, 0x1, RZ ;  /* 0x04200000292c7989 */ /* 0x000fe800000e00ff */
[----:B------:R-:W0:Y:S02]  /*27a0*/  LDS.128 R28, [UR4+0x10] ;  /* 0x00001004ff1c7984 */ /* 0x000e240008000c00 */
[----:B0-----:R-:W-:-:S04]  /*27b0*/  VIMNMX R29, PT, PT, R28, R29, !PT ;  /* 0x0000001d1c1d7248 */ /* 0x001fc80007fe0100 */
[----:B------:R-:W-:Y:S02]  /*27c0*/  SEL R28, R29, R28, !P0 ;  /* 0x0000001c1d1c7207 */ /* 0x000fe40004000000 */
[----:B------:R-:W-:-:S04]  /*27d0*/  @!P1 VIMNMX R28, PT, PT, R30, R29, !PT ;  /* 0x0000001d1e1c9248 */ /* 0x000fc80007fe0100 */
[----:B-----5:R-:W-:-:S04]  /*27e0*/  @P2 VIMNMX R39, PT, PT, R28, R39, !PT ;  /* 0x000000271c272248 */ /* 0x020fc80007fe0100 */
[----:B------:R-:W-:-:S04]  /*27f0*/  @P3 VIMNMX R39, PT, PT, R44, R39, !PT ;  /* 0x000000272c273248 */ /* 0x000fc80007fe0100 */
[----:B------:R-:W-:Y:S01]  /*2800*/  VIMNMX R29, PT, PT, R12, R39, !PT ;  /* 0x000000270c1d7248 */ /* 0x000fe20007fe0100 */
[----:B------:R-:W-:-:S03]  /*2810*/  IMAD.MOV.U32 R28, RZ, RZ, R39 ;  /* 0x000000ffff1c7224 */ /* 0x000fc600078e0027 */
        /* <DEDUP_REMOVED lines=22> */
[----:B------:R-:W-:Y:S06]  /*2980*/  BRA `(.L_x_6704) ;  /* 0x0000000c00707947 */ /* 0x000fec0003800000 */
.L_x_6703:
[----:B0-----:R-:W-:Y:S02]  /*2990*/  VIMNMX3 R42, R17, R18, R19, !PT ;  /* 0x00000012112a720f */ /* 0x001fe40007800113 */
[----:B-1----:R-:W-:Y:S02]  /*29a0*/  VIMNMX3 R19, R12, R13, R14, !PT ;  /* 0x0000000d0c13720f */ /* 0x002fe4000780010e */
[----:B--2---:R-:W-:Y:S02]  /*29b0*/  VIMNMX3 R28, R15, R8, R9, !PT ;  /* 0x000000080f1c720f */ /* 0x004fe40007800109 */
[----:B---3--:R-:W-:Y:S02]  /*29c0*/  VIMNMX3 R29, R10, R11, R32, !PT ;  /* 0x0000000b0a1d720f */ /* 0x008fe40007800120 */
[----:B------:R-:W-:Y:S02]  /*29d0*/  VIMNMX3 R30, R33, R34, R35, !PT ;  /* 0x00000022211e720f */ /* 0x000fe40007800123 */
[----:B----4-:R-:W-:-:S02]  /*29e0*/  VIMNMX3 R31, R24, R25, R26, !PT ;  /* 0x00000019181f720f */ /* 0x010fc4000780011a */
[----:B-----5:R-:W-:Y:S02]  /*29f0*/  VIMNMX3 R39, R27, R20, R21, !PT ;  /* 0x000000141b27720f */ /* 0x020fe40007800115 */
        /* <DEDUP_REMOVED lines=42> */
[----:B------:R-:W-:-:S06]  /*2ca0*/  IMAD.U32 R47, RZ, RZ, UR8 ;  /* 0x00000008ff2f7e24 */ /* 0x000fcc000f8e00ff */
[----:B------:R-:W1:Y:S06]  /*2cb0*/  LDC R19, c[0x0][0x370] ;  /* 0x0000dc00ff137b82 */ /* 0x000e6c0000000800 */
        /* <DEDUP_REMOVED lines=8> */
.L_x_6706:
[----:B------:R-:W-:Y:S05]  /*2d40*/  NANOSLEEP 0x4dd ;  /* 0x000004dd0000795d */ /* 0x000fea0003800000 */
[----:B------:R-:W-:Y:S01]  /*2d50*/  NOP ;  /* 0x0000000000007918 */ /* 0x000fe20000000000 */
.L_x_6707:
[----:B------:R-:W0:Y:S01]  /*2d60*/  S2R R28, SR_CTAID.X ;  /* 0x00000000001c7919 */ /* 0x000e220000002500 */
[----:B------:R-:W-:-:S04]  /*2d70*/  LOP3.LUT R19, RZ, R0, RZ, 0x33, !PT ;  /* 0x00000000ff137212 */ /* 0x000fc800078e33ff */
[----:B0-----:R-:W-:-:S05]  /*2d80*/  IADD3 R19, PT, PT, R19, UR9, R28 ;  /* 0x0000000913137c10 */ /* 0x001fca000fffe01c */
[----:B------:R-:W-:-:S05]  /*2d90*/  IMAD.WIDE R40, R19, 0x8, R40 ;  /* 0x0000000813287825 */ /* 0x000fca00078e0228 */
[----:B------:R-:W2:Y:S01]  /*2da0*/  LD.E.64.STRONG.GPU R28, desc[UR12][R40.64+0x100] ;  /* 0x0001000c281c7980 */ /* 0x000ea2000c10fb00 */
[----:B------:R-:W-:Y:S01]  /*2db0*/  UMOV UR5, 0xffffffff ;  /* 0xffffffff00057882 */ /* 0x000fe20000000000 */
[----:B--2---:R-:W-:Y:S02]  /*2dc0*/  ISETP.NE.AND P0, PT, R28, 0x63, PT ;  /* 0x000000631c00780c */ /* 0x004fe40003f05270 */
[----:B------:R-:W-:Y:S11]  /*2dd0*/  BRA.DIV UR5, `(.L_x_6708) ;  /* 0x0000001a05687947 */ /* 0x000ff6000b800000 */
[----:B------:R-:W-:-:S13]  /*2de0*/  VOTE.ANY P0, !P0 ;  /* 0x0000000000ff7806 */ /* 0x000fda0004000100 */
.L_x_6756:
[----:B------:R-:W-:Y:S05]  /*2df0*/  @!P0 BRA `(.L_x_6709) ;  /* 0x0000000000308947 */ /* 0x000fea0003800000 */
.L_x_6713:
[----:B------:R-:W-:Y:S05]  /*2e00*/  YIELD ;  /* 0x0000000000007946 */ /* 0x000fea0003800000 */
[----:B------:R-:W-:Y:S05]  /*2e10*/  @P1 BRA `(.L_x_6710) ;  /* 0x0000000000081947 */ /* 0x000fea0003800000 */
[----:B------:R0:W-:Y:S06]  /*2e20*/  MEMBAR.SC.CTA ;  /* 0x0000000000007992 */ /* 0x0001ec0000000000 */
[----:B0-----:R-:W-:Y:S05]  /*2e30*/  BRA `(.L_x_6711) ;  /* 0x0000000000087947 */ /* 0x001fea0003800000 */
.L_x_6710:
[----:B------:R-:W-:Y:S05]  /*2e40*/  NANOSLEEP 0x288 ;  /* 0x000002880000795d */ /* 0x000fea0003800000 */
[----:B------:R-:W-:Y:S01]  /*2e50*/  NOP ;  /* 0x0000000000007918 */ /* 0x000fe20000000000 */
.L_x_6711:
[----:B------:R-:W2:Y:S01]  /*2e60*/  LD.E.64.STRONG.GPU R28, desc[UR12][R40.64+0x100] ;  /* 0x0001000c281c7980 */ /* 0x000ea2000c10fb00 */
[----:B------:R-:W-:Y:S01]  /*2e70*/  UMOV UR5, 0xffffffff ;  /* 0xffffffff00057882 */ /* 0x000fe20000000000 */
[----:B--2---:R-:W-:Y:S02]  /*2e80*/  ISETP.NE.AND P0, PT, R28, 0x63, PT ;  /* 0x000000631c00780c */ /* 0x004fe40003f05270 */
[----:B------:R-:W-:Y:S11]  /*2e90*/  BRA.DIV UR5, `(.L_x_6712) ;  /* 0x0000001a05587947 */ /* 0x000ff6000b800000 */
[----:B------:R-:W-:-:S13]  /*2ea0*/  VOTE.ANY P0, !P0 ;  /* 0x0000000000ff7806 */ /* 0x000fda0004000100 */
.L_x_6759:
[----:B------:R-:W-:Y:S05]  /*2eb0*/  @P0 BRA `(.L_x_6713) ;  /* 0xfffffffc00d00947 */ /* 0x000fea000383ffff */
.L_x_6709:
[----:B------:R-:W0:Y:S01]  /*2ec0*/  S2UR UR5, SR_CTAID.X ;  /* 0x00000000000579c3 */ /* 0x000e220000002500 */
[----:B------:R-:W-:Y:S01]  /*2ed0*/  LOP3.LUT R45, RZ, R0, RZ, 0x33, !PT ;  /* 0x00000000ff2d7212 */ /* 0x000fe200078e33ff */
[----:B------:R-:W-:Y:S01]  /*2ee0*/  IMAD.MOV.U32 R50, RZ, RZ, R29 ;  /* 0x000000ffff327224 */ /* 0x000fe200078e001d */
[----:B------:R-:W-:-:S05]  /*2ef0*/  ISETP.NE.AND P3, PT, R28, 0x65, PT ;  /* 0x000000651c00780c */ /* 0x000fca0003f65270 */
[----:B------:R-:W0:Y:S02]  /*2f00*/  LDC R30, c[0x0][0x398] ;  /* 0x0000e600ff1e7b82 */ /* 0x000e240000000800 */
[----:B0-----:R-:W-:Y:S01]  /*2f10*/  IADD3 R45, PT, PT, R45, UR5, R30 ;  /* 0x000000052d2d7c10 */ /* 0x001fe2000fffe01e */
[----:B------:R-:W-:-:S03]  /*2f20*/  UMOV UR5, 0xffffffff ;  /* 0xffffffff00057882 */ /* 0x000fc60000000000 */
[----:B------:R-:W-:Y:S05]  /*2f30*/  BRA.DIV UR5, `(.L_x_6714) ;  /* 0x0000001a05507947 */ /* 0x000fea000b800000 */
[----:B------:R-:W0:Y:S01]  /*2f40*/  S2R R44, SR_GEMASK ;  /* 0x00000000002c7919 */ /* 0x000e220000003c00 */
[----:B------:R-:W-:Y:S01]  /*2f50*/  VOTE.ANY R19, PT, !P3 ;  /* 0x0000000000137806 */ /* 0x000fe200058e0100 */
[----:B------:R-:W1:Y:S02]  /*2f60*/  LDC.64 R40, c[0x0][0x390] ;  /* 0x0000e400ff287b82 */ /* 0x000e640000000a00 */
[----:B-1----:R-:W-:-:S05]  /*2f70*/  IADD3 R48, P4, PT, R40, 0x100, RZ ;  /* 0x0000010028307810 */ /* 0x002fca0007f9e0ff */
[----:B------:R-:W-:Y:S01]  /*2f80*/  IMAD.X R49, RZ, RZ, R41, P4 ;  /* 0x000000ffff317224 */ /* 0x000fe200020e0629 */
[----:B0-----:R-:W-:-:S05]  /*2f90*/  LOP3.LUT R19, R19, 0x80000000, R44, 0xec, !PT ;  /* 0x8000000013137812 */ /* 0x001fca00078eec2c */
[----:B------:R-:W-:-:S05]  /*2fa0*/  VIADD R30, R19, 0xffffffff ;  /* 0xffffffff131e7836 */ /* 0x000fca0000000000 */
[----:B------:R-:W-:Y:S01]  /*2fb0*/  LOP3.LUT R30, R19, R30, RZ, 0xc, !PT ;  /* 0x0000001e131e7212 */ /* 0x000fe200078e0cff */
[----:B------:R-:W-:-:S05]  /*2fc0*/  VIADD R19, R43, 0x2 ;  /* 0x000000022b137836 */ /* 0x000fca0000000000 */
[----:B------:R-:W0:Y:S02]  /*2fd0*/  POPC R30, R30 ;  /* 0x0000001e001e7309 */ /* 0x000e240000000000 */
[----:B0-----:R-:W0:Y:S01]  /*2fe0*/  SHFL.DOWN PT, R39, R50, 0x1, R30 ;  /* 0x0820000032277989 */ /* 0x001e2200000e001e */
[----:B------:R-:W-:-:S13]  /*2ff0*/  ISETP.GE.AND P0, PT, R43, R30, PT ;  /* 0x0000001e2b00720c */ /* 0x000fda0003f06270 */
[----:B0-----:R-:W-:Y:S02]  /*3000*/  @!P0 VIMNMX R50, PT, PT, R39, R50, !PT ;  /* 0x0000003227328248 */ /* 0x001fe40007fe0100 */
[----:B------:R-:W-:Y:S01]  /*3010*/  ISETP.GT.AND P0, PT, R19, R30, PT ;  /* 0x0000001e1300720c */ /* 0x000fe20003f04270 */
[----:B------:R-:W-:Y:S02]  /*3020*/  VIADD R19, R43, 0x4 ;  /* 0x000000042b137836 */ /* 0x000fe40000000000 */
[----:B------:R-:W0:Y:S10]  /*3030*/  SHFL.DOWN PT, R39, R50, 0x2, R30 ;  /* 0x0840000032277989 */ /* 0x000e3400000e001e */
[----:B0-----:R-:W-:-:S02]  /*3040*/  @!P0 VIMNMX R50, PT, PT, R50, R39, !PT ;  /* 0x0000002732328248 */ /* 0x001fc40007fe0100 */
[----:B------:R-:W-:Y:S01]  /*3050*/  ISETP.GT.AND P0, PT, R19, R30, PT ;  /* 0x0000001e1300720c */ /* 0x000fe20003f04270 */
[----:B------:R-:W-:Y:S02]  /*3060*/  VIADD R19, R43, 0x8 ;  /* 0x000000082b137836 */ /* 0x000fe40000000000 */
[----:B------:R-:W0:Y:S10]  /*3070*/  SHFL.DOWN PT, R39, R50, 0x4, R30 ;  /* 0x0880000032277989 */ /* 0x000e3400000e001e */
[----:B0-----:R-:W-:-:S02]  /*3080*/  @!P0 VIMNMX R50, PT, PT, R50, R39, !PT ;  /* 0x0000002732328248 */ /* 0x001fc40007fe0100 */
[-C--:B------:R-:W-:Y:S01]  /*3090*/  ISETP.GT.AND P0, PT, R19, R30.reuse, PT ;  /* 0x0000001e1300720c */ /* 0x080fe20003f04270 */
[----:B------:R-:W-:Y:S02]  /*30a0*/  VIADD R19, R43, 0x10 ;  /* 0x000000102b137836 */ /* 0x000fe40000000000 */
[----:B------:R-:W0:Y:S03]  /*30b0*/  SHFL.DOWN PT, R39, R50, 0x8, R30 ;  /* 0x0900000032277989 */ /* 0x000e2600000e001e */
[----:B------:R-:W-:-:S07]  /*30c0*/  ISETP.GT.AND P3, PT, R19, R30, PT ;  /* 0x0000001e1300720c */ /* 0x000fce0003f64270 */
[----:B0-----:R-:W-:Y:S02]  /*30d0*/  @!P0 VIMNMX R50, PT, PT, R50, R39, !PT ;  /* 0x0000002732328248 */ /* 0x001fe40007fe0100 */
[----:B------:R-:W-:-:S03]  /*30e0*/  ISETP.NE.AND P0, PT, R28, 0x65, PT ;  /* 0x000000651c00780c */ /* 0x000fc60003f05270 */
[----:B------:R-:W0:Y:S10]  /*30f0*/  SHFL.DOWN PT, R39, R50, 0x10, R30 ;  /* 0x0a00000032277989 */ /* 0x000e3400000e001e */
[----:B------:R-:W-:-:S02]  /*3100*/  VOTE.ALL P0, P0 ;  /* 0x0000000000ff7806 */ /* 0x000fc40000000000 */
[----:B0-----:R-:W-:-:S11]  /*3110*/  @!P3 VIMNMX R50, PT, PT, R50, R39, !PT ;  /* 0x000000273232b248 */ /* 0x001fd60007fe0100 */
.L_x_6768:
[----:B------:R-:W-:Y:S05]  /*3120*/  @!P0 BRA `(.L_x_6715) ;  /* 0x0000000000d08947 */ /* 0x000fea0003800000 */
.L_x_6723:
[----:B------:R-:W-:-:S05]  /*3130*/  IMAD.WIDE R28, R45, 0x8, R48 ;  /* 0x000000082d1c7825 */ /* 0x000fca00078e0230 */
[----:B------:R-:W2:Y:S01]  /*3140*/  LD.E.64.STRONG.GPU R40, desc[UR12][R28.64+-0x100] ;  /* 0xffff000c1c287980 */ /* 0x000ea2000c10fb00 */
[----:B------:R-:W-:Y:S05]  /*3150*/  YIELD ;  /* 0x0000000000007946 */ /* 0x000fea0003800000 */
[----:B------:R-:W-:Y:S01]  /*3160*/  UMOV UR5, 0xffffffff ;  /* 0xffffffff00057882 */ /* 0x000fe20000000000 */
[----:B--2---:R-:W-:Y:S02]  /*3170*/  ISETP.NE.AND P0, PT, R40, 0x63, PT ;  /* 0x000000632800780c */ /* 0x004fe40003f05270 */
[----:B------:R-:W-:Y:S11]  /*3180*/  BRA.DIV UR5, `(.L_x_6716) ;  /* 0x0000001a05ac7947 */ /* 0x000ff6000b800000 */
[----:B------:R-:W-:-:S13]  /*3190*/  VOTE.ANY P0, !P0 ;  /* 0x0000000000ff7806 */ /* 0x000fda0004000100 */
.L_x_6771:
[----:B------:R-:W-:Y:S05]  /*31a0*/  @!P0 BRA `(.L_x_6717) ;  /* 0x0000000000308947 */ /* 0x000fea0003800000 */
.L_x_6721:
[----:B------:R-:W-:Y:S05]  /*31b0*/  YIELD ;  /* 0x0000000000007946 */ /* 0x000fea0003800000 */
[----:B------:R-:W-:Y:S05]  /*31c0*/  @P1 BRA `(.L_x_6718) ;  /* 0x0000000000081947 */ /* 0x000fea0003800000 */
[----:B------:R0:W-:Y:S06]  /*31d0*/  MEMBAR.SC.CTA ;  /* 0x0000000000007992 */ /* 0x0001ec0000000000 */
[----:B0-----:R-:W-:Y:S05]  /*31e0*/  BRA `(.L_x_6719) ;  /* 0x0000000000087947 */ /* 0x001fea0003800000 */
.L_x_6718:
[----:B------:R-:W-:Y:S05]  /*31f0*/  NANOSLEEP 0x288 ;  /* 0x000002880000795d */ /* 0x000fea0003800000 */
[----:B------:R-:W-:Y:S01]  /*3200*/  NOP ;  /* 0x0000000000007918 */ /* 0x000fe20000000000 */
.L_x_6719:
[----:B------:R-:W2:Y:S01]  /*3210*/  LD.E.64.STRONG.GPU R40, desc[UR12][R28.64+-0x100] ;  /* 0xffff000c1c287980 */ /* 0x000ea2000c10fb00 */
[----:B------:R-:W-:Y:S01]  /*3220*/  UMOV UR5, 0xffffffff ;  /* 0xffffffff00057882 */ /* 0x000fe20000000000 */
[----:B--2---:R-:W-:Y:S02]  /*3230*/  ISETP.NE.AND P0, PT, R40, 0x63, PT ;  /* 0x000000632800780c */ /* 0x004fe40003f05270 */
[----:B------:R-:W-:Y:S11]  /*3240*/  BRA.DIV UR5, `(.L_x_6720) ;  /* 0x0000001a059c7947 */ /* 0x000ff6000b800000 */
[----:B------:R-:W-:-:S13]  /*3250*/  VOTE.ANY P0, !P0 ;  /* 0x0000000000ff7806 */ /* 0x000fda0004000100 */
.L_x_6774:
[----:B------:R-:W-:Y:S05]  /*3260*/  @P0 BRA `(.L_x_6721) ;  /* 0xfffffffc00d00947 */ /* 0x000fea000383ffff */
.L_x_6717:
        /* <DEDUP_REMOVED lines=29> */
[----:B0-----:R-:W-:-:S04]  /*3440*/  @!P3 VIMNMX R41, PT, PT, R41, R39, !PT ;  /* 0x000000272929b248 */ /* 0x001fc80007fe0100 */
[----:B------:R-:W-:-:S07]  /*3450*/  VIMNMX R50, PT, PT, R41, R50, !PT ;  /* 0x0000003229327248 */ /* 0x000fce0007fe0100 */
.L_x_6783:
[----:B------:R-:W-:Y:S05]  /*3460*/  @P0 BRA `(.L_x_6723) ;  /* 0xfffffffc00300947 */ /* 0x000fea000383ffff */
.L_x_6715:
[----:B------:R-:W-:Y:S01]  /*3470*/  ISETP.NE.AND P0, PT, R43, RZ, PT ;  /* 0x000000ff2b00720c */ /* 0x000fe20003f05270 */
[----:B------:R-:W0:Y:S01]  /*3480*/  @!P2 S2R R28, SR_CgaCtaId ;  /* 0x00000000001ca919 */ /* 0x000e220000008800 */
[----:B------:R-:W-:Y:S01]  /*3490*/  @!P2 MOV R19, 0x400 ;  /* 0x000004000013a802 */ /* 0x000fe20000000f00 */
[----:B------:R-:W-:Y:S01]  /*34a0*/  @!P2 IMAD.MOV.U32 R30, RZ, RZ, 0x65 ;  /* 0x00000065ff1ea424 */ /* 0x000fe200078e00ff */
[----:B------:R-:W-:-:S05]  /*34b0*/  @!P2 VIMNMX R31, PT, PT, R31, R50, !PT ;  /* 0x000000321f1fa248 */ /* 0x000fca0007fe0100 */
[----:B------:R1:W-:Y:S04]  /*34c0*/  @!P2 ST.E.64.STRONG.GPU desc[UR12][R46.64+0x100], R30 ;  /* 0x0001001e2e00a985 */ /* 0x0003e8000c10fb0c */
[----:B------:R-:W2:Y:S01]  /*34d0*/  @!P0 S2R R40, SR_CgaCtaId ;  /* 0x0000000000288919 */ /* 0x000ea20000008800 */
[----:B------:R-:W-:Y:S02]  /*34e0*/  @!P0 MOV R29, 0x400 ;  /* 0x00000400001d8802 */ /* 0x000fe40000000f00 */
[----:B0-----:R-:W-:Y:S01]  /*34f0*/  @!P2 LEA R19, R28, R19, 0x18 ;  /* 0x000000131c13a211 */ /* 0x001fe200078ec0ff */
[----:B------:R-:W-:Y:S02]  /*3500*/  IMAD.MOV.U32 R28, RZ, RZ, R42 ;  /* 0x000000ffff1c7224 */ /* 0x000fe400078e002a */
[----:B------:R-:W-:-:S02]  /*3510*/  @!P0 IMAD.MOV.U32 R28, RZ, RZ, R50 ;  /* 0x000000ffff1c8224 */ /* 0x000fc400078e0032 */
[----:B------:R1:W-:Y:S04]  /*3520*/  @!P2 STS [R19+0x8], R31 ;  /* 0x0000081f1300a388 */ /* 0x0003e80000000800 */
[----:B------:R1:W-:Y:S01]  /*3530*/  @!P2 STS [R19+0x4], R50 ;  /* 0x000004321300a388 */ /* 0x0003e20000000800 */
[----:B--2---:R-:W-:-:S05]  /*3540*/  @!P0 LEA R29, R40, R29, 0x18 ;  /* 0x0000001d281d8211 */ /* 0x004fca00078ec0ff */
[----:B------:R1:W-:Y:S02]  /*3550*/  @!P0 STS [R29+0x24], R50 ;  /* 0x000024321d008388 */ /* 0x0003e40000000800 */
.L_x_6705:
[----:B------:R-:W-:Y:S05]  /*3560*/  WARPSYNC.ALL ;  /* 0x0000000000007948 */ /* 0x000fea0003800000 */
[----:B------:R-:W0:Y:S08]  /*3570*/  S2UR UR5, SR_CgaCtaId ;  /* 0x00000000000579c3 */ /* 0x000e300000008800 */
[----:B------:R-:W-:Y:S01]  /*3580*/  BAR.SYNC.DEFER_BLOCKING 0x0 ;  /* 0x0000000000007b1d */ /* 0x000fe20000010000 */
[----:B------:R-:W-:-:S05]  /*3590*/  ISETP.NE.AND P0, PT, R0, RZ, PT ;  /* 0x000000ff0000720c */ /* 0x000fca0003f05270 */
[----:B------:R-:W-:Y:S02]  /*35a0*/  UMOV UR4, 0x400 ;  /* 0x0000040000047882 */ /* 0x000fe40000000000 */
[----:B0-----:R-:W-:-:S09]  /*35b0*/  ULEA UR4, UR5, UR4, 0x18 ;  /* 0x0000000405047291 */ /* 0x001fd2000f8ec0ff */
[----:B-1----:R-:W0:Y:S02]  /*35c0*/  LDS R19, [UR4+0x24] ;  /* 0x00002404ff137984 */ /* 0x002e240008000800 */
        /* <DEDUP_REMOVED lines=24> */
.L_x_6704:
[----:B------:R-:W-:Y:S01]  /*3750*/  BAR.SYNC.DEFER_BLOCKING 0x0 ;  /* 0x0000000000007b1d */ /* 0x000fe20000010000 */
[----:B------:R-:W-:Y:S01]  /*3760*/  ISETP.NE.AND P0, PT, R0, RZ, PT ;  /* 0x000000ff0000720c */ /* 0x000fe20003f05270 */
[----:B------:R-:W-:-:S04]  /*3770*/  IMAD.U32 R18, RZ, RZ, UR6 ;  /* 0x00000006ff127e24 */ /* 0x000fc8000f8e00ff */
[----:B------:R-:W0:Y:S01]  /*3780*/  LDCU.64 UR8, c[0x0][0x388] ;  /* 0x00007100ff0877ac */ /* 0x000e220008000a00 */
[----:B------:R-:W1:Y:S01]  /*3790*/  S2R R16, SR_TID.X ;  /* 0x0000000000107919 */ /* 0x000e620000002100 */
[----:B------:R-:W-:Y:S04]  /*37a0*/  STS.128 [R5], R28 ;  /* 0x0000001c05007388 */ /* 0x000fe80000000c00 */
[----:B------:R-:W-:Y:S04]  /*37b0*/  STS.128 [R5+0x10], R12 ;  /* 0x0000100c05007388 */ /* 0x000fe80000000c00 */
[----:B------:R1:W-:Y:S04]  /*37c0*/  STS.128 [R5+0x20], R8 ;  /* 0x0000200805007388 */ /* 0x0003e80000000c00 */
[----:B------:R-:W-:Y:S04]  /*37d0*/  STS.128 [R5+0x30], R32 ;  /* 0x0000302005007388 */ /* 0x000fe80000000c00 */
[----:B------:R-:W-:Y:S04]  /*37e0*/  STS.128 [R5+0x40], R24 ;  /* 0x0000401805007388 */ /* 0x000fe80000000c00 */
[----:B------:R-:W-:Y:S01]  /*37f0*/  STS.128 [R5+0x50], R20 ;  /* 0x0000501405007388 */ /* 0x000fe20000000c00 */
[----:B------:R-:W-:-:S03]  /*3800*/  NOP ;  /* 0x0000000000007918 */ /* 0x000fc60000000000 */
[----:B------:R-:W-:Y:S01]  /*3810*/  LDS R51, [R4] ;  /* 0x0000000004337984 */ /* 0x000fe20000000800 */
[C---:B-1----:R-:W-:Y:S02]  /*3820*/  LOP3.LUT R8, R16.reuse, 0x1f, RZ, 0xc0, !PT ;  /* 0x0000001f10087812 */ /* 0x042fe400078ec0ff */
[----:B------:R-:W-:Y:S01]  /*3830*/  LOP3.LUT R16, R16, 0x3e0, RZ, 0xc0, !PT ;  /* 0x000003e010107812 */ /* 0x000fe200078ec0ff */
[----:B------:R-:W-:Y:S04]  /*3840*/  LDS R53, [R4+0x80] ;  /* 0x0000800004357984 */ /* 0x000fe80000000800 */
[----:B------:R-:W-:Y:S01]  /*3850*/  LDS R0, [R4+0x100] ;  /* 0x0001000004007984 */ /* 0x000fe20000000800 */
[----:B------:R-:W-:-:S03]  /*3860*/  IMAD R16, R16, 0x18, R8 ;  /* 0x0000001810107824 */ /* 0x000fc600078e0208 */
        /* <DEDUP_REMOVED lines=23> */
[----:B------:R-:W-:Y:S01]  /*39e0*/  IADD3 R9, P0, PT, R2, UR10, RZ ;  /* 0x0000000a02097c10 */ /* 0x000fe2000ff1e0ff */
[----:B-1----:R-:W-:-:S02]  /*39f0*/  VIADD R4, R16, 0x20 ;  /* 0x0000002010047836 */ /* 0x002fc40000000000 */
[----:B--2---:R-:W-:Y:S02]  /*3a00*/  VIADD R18, R16, 0x40 ;  /* 0x0000004010127836 */ /* 0x004fe40000000000 */
[----:B------:R-:W-:Y:S01]  /*3a10*/  IMAD.X R14, RZ, RZ, UR11, P0 ;  /* 0x0000000bff0e7e24 */ /* 0x000fe200080e06ff */
[----:B0-----:R-:W-:-:S04]  /*3a20*/  LEA R8, P0, R9, UR8, 0x2 ;  /* 0x0000000809087c11 */ /* 0x001fc8000f8010ff */
[----:B------:R-:W-:Y:S01]  /*3a30*/  LEA.HI.X R9, R9, UR9, R14, 0x2, P0 ;  /* 0x0000000909097c11 */ /* 0x000fe200080f140e */
[----:B------:R-:W-:Y:S01]  /*3a40*/  VIADD R14, R16, 0xa0 ;  /* 0x000000a0100e7836 */ /* 0x000fe20000000000 */
[----:B------:R-:W0:Y:S02]  /*3a50*/  LDS R47, [UR4+0x3000] ;  /* 0x00300004ff2f7984 */ /* 0x000e240008000800 */
[-C--:B0-----:R-:W-:Y:S01]  /*3a60*/  ISETP.GE.AND P2, PT, R2, R47.reuse, PT ;  /* 0x0000002f0200720c */ /* 0x081fe20003f46270 */
        /* <DEDUP_REMOVED lines=11> */
[----:B------:R-:W-:Y:S01]  /*3b20*/  @!P2 STG.E desc[UR12][R8.64], R51 ;  /* 0x000000330800a986 */ /* 0x000fe2000c10190c */
[-C--:B------:R-:W-:Y:S01]  /*3b30*/  ISETP.GE.AND P2, PT, R2, R47.reuse, PT ;  /* 0x0000002f0200720c */ /* 0x080fe20003f46270 */
[----:B------:R-:W-:Y:S02]  /*3b40*/  VIADD R2, R16, 0x120 ;  /* 0x0000012010027836 */ /* 0x000fe40000000000 */
[----:B------:R0:W-:Y:S03]  /*3b50*/  @!P5 STG.E desc[UR12][R8.64+0x100], R0 ;  /* 0x000100000800d986 */ /* 0x0001e6000c10190c */
[-C--:B------:R-:W-:Y:S01]  /*3b60*/  ISETP.GE.AND P5, PT, R2, R47.reuse, PT ;  /* 0x0000002f0200720c */ /* 0x080fe20003fa6270 */
[----:B------:R-:W-:Y:S01]  /*3b70*/  VIADD R2, R16, 0x160 ;  /* 0x0000016010027836 */ /* 0x000fe20000000000 */
[----:B------:R1:W-:Y:S01]  /*3b80*/  @!P6 STG.E desc[UR12][R8.64+0x80], R53 ;  /* 0x000080350800e986 */ /* 0x0003e2000c10190c */
[----:B------:R-:W-:Y:S01]  /*3b90*/  ISETP.GE.AND P6, PT, R4, R47, PT ;  /* 0x0000002f0400720c */ /* 0x000fe20003fc6270 */
[----:B------:R-:W-:-:S02]  /*3ba0*/  VIADD R4, R16, 0x140 ;  /* 0x0000014010047836 */ /* 0x000fc40000000000 */
[----:B------:R1:W-:Y:S01]  /*3bb0*/  @!P0 STG.E desc[UR12][R8.64+0x200], R10 ;  /* 0x0002000a08008986 */ /* 0x0003e2000c10190c */
[-C--:B------:R-:W-:Y:S01]  /*3bc0*/  ISETP.GE.AND P0, PT, R2, R47.reuse, PT ;  /* 0x0000002f0200720c */ /* 0x080fe20003f06270 */
[C---:B------:R-:W-:Y:S02]  /*3bd0*/  VIADD R2, R16.reuse, 0x1a0 ;  /* 0x000001a010027836 */ /* 0x040fe40000000000 */
[----:B0-----:R-:W-:Y:S01]  /*3be0*/  VIADD R0, R16, 0x1c0 ;  /* 0x000001c010007836 */ /* 0x001fe20000000000 */
        /* <DEDUP_REMOVED lines=39> */
.L_x_6687:
[----:B------:R-:W-:Y:S01]  /*3e60*/  BSSY B1, `(.L_x_6724) ;  /* 0x0000006000017945 */ /* 0x000fe20003800000 */
[----:B------:R-:W-:Y:S01]  /*3e70*/  PLOP3.LUT P0, PT, P0, PT, PT, 0x8, 0x80 ;  /* 0x000000000080781c */ /* 0x000fe2000070e170 */
[----:B------:R-:W-:-:S12]  /*3e80*/  IMAD.MOV.U32 R19, RZ, RZ, -0x1 ;  /* 0xffffffffff137424 */ /* 0x000fd800078e00ff */
[----:B------:R-:W-:Y:S05]  /*3e90*/  WARPSYNC.COLLECTIVE R19, `(.L_x_6725) ;  /* 0x0000000013087348 */ /* 0x000fea0003c00000 */
[----:B------:R-:W-:Y:S01]  /*3ea0*/  VOTE.ANY P0, P0 ;  /* 0x0000000000ff7806 */ /* 0x000fe20000000100 */
[----:B------:R-:W-:-:S12]  /*3eb0*/  ENDCOLLECTIVE ;  /* 0x000000000000791b */ /* 0x000fd80003800000 */
.L_x_6725:
[----:B------:R-:W-:Y:S05]  /*3ec0*/  BSYNC B1 ;  /* 0x0000000000017941 */ /* 0x000fea0003800000 */
.L_x_6724:
[----:B------:R-:W-:Y:S05]  /*3ed0*/  BRA `(.L_x_6726) ;  /* 0xffffffd0000c7947 */ /* 0x000fea000383ffff */
.L_x_6691:
[----:B------:R-:W-:Y:S01]  /*3ee0*/  BSSY B1, `(.L_x_6727) ;  /* 0x0000006000017945 */ /* 0x000fe20003800000 */
[----:B------:R-:W-:Y:S01]  /*3ef0*/  PLOP3.LUT P0, PT, P0, PT, PT, 0x8, 0x80 ;  /* 0x000000000080781c */ /* 0x000fe2000070e170 */
[----:B------:R-:W-:-:S12]  /*3f00*/  IMAD.MOV.U32 R19, RZ, RZ, -0x1 ;  /* 0xffffffffff137424 */ /* 0x000fd800078e00ff */
[----:B------:R-:W-:Y:S05]  /*3f10*/  WARPSYNC.COLLECTIVE R19, `(.L_x_6728) ;  /* 0x0000000013087348 */ /* 0x000fea0003c00000 */
[----:B------:R-:W-:Y:S01]  /*3f20*/  VOTE.ANY P0, P0 ;  /* 0x0000000000ff7806 */ /* 0x000fe20000000100 */
[----:B------:R-:W-:-:S12]  /*3f30*/  ENDCOLLECTIVE ;  /* 0x000000000000791b */ /* 0x000fd80003800000 */
.L_x_6728:
[----:B------:R-:W-:Y:S05]  /*3f40*/  BSYNC B1 ;  /* 0x0000000000017941 */ /* 0x000fea0003800000 */
.L_x_6727:
[----:B------:R-:W-:Y:S05]  /*3f50*/  BRA `(.L_x_6729) ;  /* 0xffffffd0001c7947 */ /* 0x000fea000383ffff */
.L_x_6693:
[----:B------:R-:W0:Y:S01]  /*3f60*/  S2R R16, SR_GEMASK ;  /* 0x0000000000107919 */ /* 0x000e220000003c00 */
[----:B------:R-:W-:Y:S01]  /*3f70*/  BSSY B1, `(.L_x_6730) ;  /* 0x0000006000017945 */ /* 0x000fe20003800000 */
[----:B------:R-:W-:Y:S01]  /*3f80*/  PLOP3.LUT P3, PT, P0, PT, PT, 0x8, 0x80 ;  /* 0x000000000080781c */ /* 0x000fe2000076e170 */
[----:B------:R-:W-:-:S12]  /*3f90*/  IMAD.MOV.U32 R19, RZ, RZ, -0x1 ;  /* 0xffffffffff137424 */ /* 0x000fd800078e00ff */
[----:B0-----:R-:W-:Y:S05]  /*3fa0*/  WARPSYNC.COLLECTIVE R19, `(.L_x_6731) ;  /* 0x0000000013087348 */ /* 0x001fea0003c00000 */
[----:B------:R-:W-:Y:S01]  /*3fb0*/  VOTE.ANY R19, PT, P3 ;  /* 0x0000000000137806 */ /* 0x000fe200018e0100 */
[----:B0-----:R-:W-:Y:S06]  /*3fc0*/  ENDCOLLECTIVE ;  /* 0x000000000000791b */ /* 0x001fec0003800000 */
.L_x_6731:
[----:B------:R-:W-:Y:S05]  /*3fd0*/  BSYNC B1 ;  /* 0x0000000000017941 */ /* 0x000fea0003800000 */
.L_x_6730:
        /* <DEDUP_REMOVED lines=9> */
[----:B------:R0:W1:Y:S02]  /*4070*/  POPC R30, R41 ;  /* 0x00000029001e7309 */ /* 0x0000640000000000 */
[----:B0-----:R-:W-:-:S07]  /*4080*/  VIADD R41, R31, 0x2 ;  /* 0x000000021f297836 */ /* 0x001fce0000000000 */
[----:B-1----:R-:W-:Y:S05]  /*4090*/  WARPSYNC.COLLECTIVE R19, `(.L_x_6732) ;  /* 0x0000000013087348 */ /* 0x002fea0003c00000 */
[----:B-1----:R0:W1:Y:S02]  /*40a0*/  SHFL.DOWN P3, R39, R28, R29, R30 ;  /* 0x0800001d1c277389 */ /* 0x002064000006001e */
[----:B01----:R-:W-:Y:S05]  /*40b0*/  ENDCOLLECTIVE ;  /* 0x000000000000791b */ /* 0x003fea0003800000 */
.L_x_6732:
[-C--:B------:R-:W-:Y:S02]  /*40c0*/  ISETP.GE.AND P0, PT, R31, R30.reuse, PT ;  /* 0x0000001e1f00720c */ /* 0x080fe40003f06270 */
[----:B------:R-:W-:Y:S01]  /*40d0*/  ISETP.GT.AND P1, PT, R41, R30, PT ;  /* 0x0000001e2900720c */ /* 0x000fe20003f24270 */
[----:B------:R-:W-:-:S10]  /*40e0*/  IMAD.MOV.U32 R29, RZ, RZ, 0x2 ;  /* 0x00000002ff1d7424 */ /* 0x000fd400078e00ff */
[----:B------:R-:W-:Y:S02]  /*40f0*/  @!P0 VIMNMX R50, PT, PT, R39, R50, !PT ;  /* 0x0000003227328248 */ /* 0x000fe40007fe0100 */
[----:B------:R-:W-:-:S03]  /*4100*/  ISETP.NE.AND P0, PT, R38, 0x65, PT ;  /* 0x000000652600780c */ /* 0x000fc60003f05270 */
[----:B------:R-:W-:-:S10]  /*4110*/  IMAD.MOV.U32 R28, RZ, RZ, R50 ;  /* 0x000000ffff1c7224 */ /* 0x000fd400078e0032 */
[----:B------:R-:W-:Y:S05]  /*4120*/  WARPSYNC.COLLECTIVE R19, `(.L_x_6733) ;  /* 0x0000000013087348 */ /* 0x000fea0003c00000 */
[----:B------:R0:W1:Y:S02]  /*4130*/  SHFL.DOWN P3, R39, R28, R29, R30 ;  /* 0x0800001d1c277389 */ /* 0x000064000006001e */
[----:B01----:R-:W-:Y:S05]  /*4140*/  ENDCOLLECTIVE ;  /* 0x000000000000791b */ /* 0x003fea0003800000 */
.L_x_6733:
[----:B------:R-:W-:Y:S01]  /*4150*/  IMAD.MOV.U32 R29, RZ, RZ, 0x4 ;  /* 0x00000004ff1d7424 */ /* 0x000fe200078e00ff */
[----:B------:R-:W-:Y:S02]  /*4160*/  @!P1 VIMNMX R50, PT, PT, R50, R39, !PT ;  /* 0x0000002732329248 */ /* 0x000fe40007fe0100 */
[----:B------:R-:W-:-:S03]  /*4170*/  ISETP.GT.AND P1, PT, R42, R30, PT ;  /* 0x0000001e2a00720c */ /* 0x000fc60003f24270 */
[----:B------:R-:W-:-:S10]  /*4180*/  IMAD.MOV.U32 R28, RZ, RZ, R50 ;  /* 0x000000ffff1c7224 */ /* 0x000fd400078e0032 */
[----:B------:R-:W-:Y:S05]  /*4190*/  WARPSYNC.COLLECTIVE R19, `(.L_x_6734) ;  /* 0x0000000013087348 */ /* 0x000fea0003c00000 */
[----:B------:R0:W1:Y:S02]  /*41a0*/  SHFL.DOWN P3, R39, R28, R29, R30 ;  /* 0x0800001d1c277389 */ /* 0x000064000006001e */
[----:B01----:R-:W-:Y:S05]  /*41b0*/  ENDCOLLECTIVE ;  /* 0x000000000000791b */ /* 0x003fea0003800000 */
.L_x_6734:
[----:B------:R-:W-:Y:S01]  /*41c0*/  IMAD.MOV.U32 R29, RZ, RZ, 0x8 ;  /* 0x00000008ff1d7424 */ /* 0x000fe200078e00ff */
[----:B------:R-:W-:Y:S02]  /*41d0*/  @!P1 VIMNMX R50, PT, PT, R50, R39, !PT ;  /* 0x0000002732329248 */ /* 0x000fe40007fe0100 */
[----:B------:R-:W-:-:S03]  /*41e0*/  ISETP.GT.AND P1, PT, R43, R30, PT ;  /* 0x0000001e2b00720c */ /* 0x000fc60003f24270 */
[----:B------:R-:W-:-:S10]  /*41f0*/  IMAD.MOV.U32 R28, RZ, RZ, R50 ;  /* 0x000000ffff1c7224 */ /* 0x000fd400078e0032 */
[----:B------:R-:W-:Y:S05]  /*4200*/  WARPSYNC.COLLECTIVE R19, `(.L_x_6735) ;  /* 0x0000000013087348 */ /* 0x000fea0003c00000 */
[----:B------:R0:W1:Y:S02]  /*4210*/  SHFL.DOWN P3, R39, R28, R29, R30 ;  /* 0x0800001d1c277389 */ /* 0x000064000006001e */
[----:B01----:R-:W-:Y:S05]  /*4220*/  ENDCOLLECTIVE ;  /* 0x000000000000791b */ /* 0x003fea0003800000 */
.L_x_6735:
[----:B------:R-:W-:Y:S01]  /*4230*/  IMAD.MOV.U32 R29, RZ, RZ, 0x10 ;  /* 0x00000010ff1d7424 */ /* 0x000fe200078e00ff */
[----:B------:R-:W-:Y:S02]  /*4240*/  @!P1 VIMNMX R50, PT, PT, R50, R39, !PT ;  /* 0x0000002732329248 */ /* 0x000fe40007fe0100 */
[----:B------:R-:W-:-:S03]  /*4250*/  ISETP.GT.AND P1, PT, R44, R30, PT ;  /* 0x0000001e2c00720c */ /* 0x000fc60003f24270 */
[----:B------:R-:W-:-:S10]  /*4260*/  IMAD.MOV.U32 R28, RZ, RZ, R50 ;  /* 0x000000ffff1c7224 */ /* 0x000fd400078e0032 */
[----:B------:R-:W-:Y:S05]  /*4270*/  WARPSYNC.COLLECTIVE R19, `(.L_x_6736) ;  /* 0x0000000013087348 */ /* 0x000fea0003c00000 */
[----:B------:R0:W1:Y:S02]  /*4280*/  SHFL.DOWN P3, R39, R28, R29, R30 ;  /* 0x0800001d1c277389 */ /* 0x000064000006001e */
[----:B01----:R-:W-:Y:S05]  /*4290*/  ENDCOLLECTIVE ;  /* 0x000000000000791b */ /* 0x003fea0003800000 */
.L_x_6736:
[----:B------:R-:W-:Y:S05]  /*42a0*/  WARPSYNC.COLLECTIVE R19, `(.L_x_6737) ;  /* 0x0000000013087348 */ /* 0x000fea0003c00000 */
[----:B------:R-:W-:Y:S01]  /*42b0*/  VOTE.ALL P0, P0 ;  /* 0x0000000000ff7806 */ /* 0x000fe20000000000 */
[----:B------:R-:W-:-:S12]  /*42c0*/  ENDCOLLECTIVE ;  /* 0x000000000000791b */ /* 0x000fd80003800000 */
.L_x_6737:
[----:B------:R-:W-:Y:S02]  /*42d0*/  @!P1 VIMNMX R50, PT, PT, R50, R39, !PT ;  /* 0x0000002732329248 */ /* 0x000fe40007fe0100 */
[----:B------:R-:W0:Y:S02]  /*42e0*/  LDC.64 R38, c[0x0][0x390] ;  /* 0x0000e400ff267b82 */ /* 0x000e240000000a00 */
[----:B0-----:R-:W-:-:S05]  /*42f0*/  IADD3 R48, P1, PT, R38, 0x100, RZ ;  /* 0x0000010026307810 */ /* 0x001fca0007f3e0ff */
[----:B------:R-:W-:Y:S01]  /*4300*/  IMAD.X R49, RZ, RZ, R39, P1 ;  /* 0x000000ffff317224 */ /* 0x000fe200008e0627 */
[----:B------:R-:W-:Y:S07]  /*4310*/  BRA `(.L_x_6738) ;  /* 0xffffffcc00b87947 */ /* 0x000fee000383ffff */
.L_x_6695:
[----:B------:R-:W-:Y:S01]  /*4320*/  BSSY B1, `(.L_x_6739) ;  /* 0x0000006000017945 */ /* 0x000fe20003800000 */
[----:B------:R-:W-:Y:S01]  /*4330*/  PLOP3.LUT P0, PT, P0, PT, PT, 0x8, 0x80 ;  /* 0x000000000080781c */ /* 0x000fe2000070e170 */
[----:B------:R-:W-:-:S12]  /*4340*/  IMAD.MOV.U32 R19, RZ, RZ, -0x1 ;  /* 0xffffffffff137424 */ /* 0x000fd800078e00ff */
[----:B------:R-:W-:Y:S05]  /*4350*/  WARPSYNC.COLLECTIVE R19, `(.L_x_6740) ;  /* 0x0000000013087348 */ /* 0x000fea0003c00000 */
[----:B------:R-:W-:Y:S01]  /*4360*/  VOTE.ANY P0, P0 ;  /* 0x0000000000ff7806 */ /* 0x000fe20000000100 */
[----:B------:R-:W-:-:S12]  /*4370*/  ENDCOLLECTIVE ;  /* 0x000000000000791b */ /* 0x000fd80003800000 */
.L_x_6740:
[----:B------:R-:W-:Y:S05]  /*4380*/  BSYNC B1 ;  /* 0x0000000000017941 */ /* 0x000fea0003800000 */
.L_x_6739:
[----:B------:R-:W-:Y:S05]  /*4390*/  BRA `(.L_x_6741) ;  /* 0xffffffcc00b87947 */ /* 0x000fea000383ffff */
.L_x_6699:
[----:B------:R-:W-:Y:S01]  /*43a0*/  BSSY B1, `(.L_x_6742) ;  /* 0x0000006000017945 */ /* 0x000fe20003800000 */
[----:B------:R-:W-:Y:S01]  /*43b0*/  PLOP3.LUT P0, PT, P0, PT, PT, 0x8, 0x80 ;  /* 0x000000000080781c */ /* 0x000fe2000070e170 */
[----:B------:R-:W-:-:S12]  /*43c0*/  IMAD.MOV.U32 R19, RZ, RZ, -0x1 ;  /* 0xffffffffff137424 */ /* 0x000fd800078e00ff */
[----:B------:R-:W-:Y:S05]  /*43d0*/  WARPSYNC.COLLECTIVE R19, `(.L_x_6743) ;  /* 0x0000000013087348 */ /* 0x000fea0003c00000 */
[----:B------:R-:W-:Y:S01]  /*43e0*/  VOTE.ANY P0, P0 ;  /* 0x0000000000ff7806 */ /* 0x000fe20000000100 */
[----:B------:R-:W-:-:S12]  /*43f0*/  ENDCOLLECTIVE ;  /* 0x000000000000791b */ /* 0x000fd80003800000 */
.L_x_6743:
[----:B------:R-:W-:Y:S05]  /*4400*/  BSYNC B1 ;  /* 0x0000000000017941 */ /* 0x000fea0003800000 */
.L_x_6742:
[----:B------:R-:W-:Y:S05]  /*4410*/  BRA `(.L_x_6744) ;  /* 0xffffffcc00cc7947 */ /* 0x000fea000383ffff */
.L_x_6701:
[----:B------:R-:W-:Y:S01]  /*4420*/  BSSY B1, `(.L_x_6745) ;  /* 0x0000006000017945 */ /* 0x000fe20003800000 */
[----:B------:R-:W-:Y:S01]  /*4430*/  PLOP3.LUT P3, PT, P0, PT, PT, 0x8, 0x80 ;  /* 0x000000000080781c */ /* 0x000fe2000076e170 */
[----:B------:R-:W-:-:S12]  /*4440*/  IMAD.MOV.U32 R19, RZ, RZ, -0x1 ;  /* 0xffffffffff137424 */ /* 0x000fd800078e00ff */
[----:B------:R-:W-:Y:S05]  /*4450*/  WARPSYNC.COLLECTIVE R19, `(.L_x_6746) ;  /* 0x0000000013087348 */ /* 0x000fea0003c00000 */
[----:B------:R-:W-:Y:S01]  /*4460*/  VOTE.ANY R19, PT, P3 ;  /* 0x0000000000137806 */ /* 0x000fe200018e0100 */
[----:B------:R-:W-:Y:S06]  /*4470*/  ENDCOLLECTIVE ;  /* 0x000000000000791b */ /* 0x000fec0003800000 */
.L_x_6746:
[----:B------:R-:W-:Y:S05]  /*4480*/  BSYNC B1 ;  /* 0x0000000000017941 */ /* 0x000fea0003800000 */
.L_x_6745:
        /* <DEDUP_REMOVED lines=11> */
.L_x_6747:
[----:B------:R-:W-:Y:S01]  /*4540*/  ISETP.GE.AND P0, PT, R31, R30, PT ;  /* 0x0000001e1f00720c */ /* 0x000fe20003f06270 */
[----:B------:R-:W-:-:S12]  /*4550*/  IMAD.MOV.U32 R29, RZ, RZ, 0x2 ;  /* 0x00000002ff1d7424 */ /* 0x000fd800078e00ff */
[----:B------:R-:W-:Y:S02]  /*4560*/  @!P0 VIMNMX R45, PT, PT, R39, R45, !PT ;  /* 0x0000002d272d8248 */ /* 0x000fe40007fe0100 */
[----:B------:R-:W-:-:S03]  /*4570*/  ISETP.GT.AND P0, PT, R41, R30, PT ;  /* 0x0000001e2900720c */ /* 0x000fc60003f04270 */
[----:B------:R-:W-:-:S10]  /*4580*/  IMAD.MOV.U32 R28, RZ, RZ, R45 ;  /* 0x000000ffff1c7224 */ /* 0x000fd400078e002d */
[----:B------:R-:W-:Y:S05]  /*4590*/  WARPSYNC.COLLECTIVE R19, `(.L_x_6748) ;  /* 0x0000000013087348 */ /* 0x000fea0003c00000 */
[----:B------:R0:W1:Y:S02]  /*45a0*/  SHFL.DOWN P3, R39, R28, R29, R30 ;  /* 0x0800001d1c277389 */ /* 0x000064000006001e */
[----:B01----:R-:W-:Y:S05]  /*45b0*/  ENDCOLLECTIVE ;  /* 0x000000000000791b */ /* 0x003fea0003800000 */
.L_x_6748:
[----:B------:R-:W-:Y:S01]  /*45c0*/  IMAD.MOV.U32 R29, RZ, RZ, 0x4 ;  /* 0x00000004ff1d7424 */ /* 0x000fe200078e00ff */
[----:B------:R-:W-:Y:S02]  /*45d0*/  @!P0 VIMNMX R45, PT, PT, R45, R39, !PT ;  /* 0x000000272d2d8248 */ /* 0x000fe40007fe0100 */
[----:B------:R-:W-:-:S03]  /*45e0*/  ISETP.GT.AND P0, PT, R42, R30, PT ;  /* 0x0000001e2a00720c */ /* 0x000fc60003f04270 */
[----:B------:R-:W-:-:S10]  /*45f0*/  IMAD.MOV.U32 R28, RZ, RZ, R45 ;  /* 0x000000ffff1c7224 */ /* 0x000fd400078e002d */
[----:B------:R-:W-:Y:S05]  /*4600*/  WARPSYNC.COLLECTIVE R19, `(.L_x_6749) ;  /* 0x0000000013087348 */ /* 0x000fea0003c00000 */
[----:B------:R0:W1:Y:S02]  /*4610*/  SHFL.DOWN P3, R39, R28, R29, R30 ;  /* 0x0800001d1c277389 */ /* 0x000064000006001e */
[----:B01----:R-:W-:Y:S05]  /*4620*/  ENDCOLLECTIVE ;  /* 0x000000000000791b */ /* 0x003fea0003800000 */
.L_x_6749:
[----:B------:R-:W-:Y:S01]  /*4630*/  IMAD.MOV.U32 R29, RZ, RZ, 0x8 ;  /* 0x00000008ff1d7424 */ /* 0x000fe200078e00ff */
[----:B------:R-:W-:Y:S02]  /*4640*/  @!P0 VIMNMX R45, PT, PT, R45, R39, !PT ;  /* 0x000000272d2d8248 */ /* 0x000fe40007fe0100 */
[----:B------:R-:W-:-:S03]  /*4650*/  ISETP.GT.AND P0, PT, R43, R30, PT ;  /* 0x0000001e2b00720c */ /* 0x000fc60003f04270 */
[----:B------:R-:W-:-:S10]  /*4660*/  IMAD.MOV.U32 R28, RZ, RZ, R45 ;  /* 0x000000ffff1c7224 */ /* 0x000fd400078e002d */
[----:B------:R-:W-:Y:S05]  /*4670*/  WARPSYNC.COLLECTIVE R19, `(.L_x_6750) ;  /* 0x0000000013087348 */ /* 0x000fea0003c00000 */
[----:B------:R0:W1:Y:S02]  /*4680*/  SHFL.DOWN P3, R39, R28, R29, R30 ;  /* 0x0800001d1c277389 */ /* 0x000064000006001e */
[----:B01----:R-:W-:Y:S05]  /*4690*/  ENDCOLLECTIVE ;  /* 0x000000000000791b */ /* 0x003fea0003800000 */
.L_x_6750:
[----:B------:R-:W-:Y:S01]  /*46a0*/  IMAD.MOV.U32 R29, RZ, RZ, 0x10 ;  /* 0x00000010ff1d7424 */ /* 0x000fe200078e00ff */
[----:B------:R-:W-:Y:S02]  /*46b0*/  @!P0 VIMNMX R45, PT, PT, R45, R39, !PT ;  /* 0x000000272d2d8248 */ /* 0x000fe40007fe0100 */
[----:B------:R-:W-:-:S03]  /*46c0*/  ISETP.GT.AND P0, PT, R44, R30, PT ;  /* 0x0000001e2c00720c */ /* 0x000fc60003f04270 */
[----:B------:R-:W-:-:S10]  /*46d0*/  IMAD.MOV.U32 R28, RZ, RZ, R45 ;  /* 0x000000ffff1c7224 */ /* 0x000fd400078e002d */
[----:B------:R-:W-:Y:S05]  /*46e0*/  WARPSYNC.COLLECTIVE R19, `(.L_x_6751) ;  /* 0x0000000013087348 */ /* 0x000fea0003c00000 */
[----:B------:R0:W1:Y:S02]  /*46f0*/  SHFL.DOWN P3, R39, R28, R29, R30 ;  /* 0x0800001d1c277389 */ /* 0x000064000006001e */
[----:B01----:R-:W-:Y:S05]  /*4700*/  ENDCOLLECTIVE ;  /* 0x000000000000791b */ /* 0x003fea0003800000 */
.L_x_6751:
[----:B------:R-:W-:Y:S02]  /*4710*/  @!P0 VIMNMX R45, PT, PT, R45, R39, !PT ;  /* 0x000000272d2d8248 */ /* 0x000fe40007fe0100 */
[----:B------:R-:W-:Y:S02]  /*4720*/  ISETP.NE.AND P0, PT, R38, 0x65, PT ;  /* 0x000000652600780c */ /* 0x000fe40003f05270 */
[----:B------:R-:W-:-:S11]  /*4730*/  VIMNMX R50, PT, PT, R45, R50, !PT ;  /* 0x000000322d327248 */ /* 0x000fd60007fe0100 */
[----:B------:R-:W-:Y:S05]  /*4740*/  WARPSYNC.COLLECTIVE R19, `(.L_x_6752) ;  /* 0x0000000013087348 */ /* 0x000fea0003c00000 */
[----:B------:R-:W-:Y:S01]  /*4750*/  VOTE.ALL P0, P0 ;  /* 0x0000000000ff7806 */ /* 0x000fe20000000000 */
[----:B------:R-:W-:-:S12]  /*4760*/  ENDCOLLECTIVE ;  /* 0x000000000000791b */ /* 0x000fd80003800000 */
.L_x_6752:
[----:B------:R-:W-:Y:S05]  /*4770*/  BRA `(.L_x_6753) ;  /* 0xffffffcc00687947 */ /* 0x000fea000383ffff */
.L_x_6708:
[----:B------:R-:W-:Y:S01]  /*4780*/  BSSY B0, `(.L_x_6754) ;  /* 0x0000006000007945 */ /* 0x000fe20003800000 */
[----:B------:R-:W-:Y:S01]  /*4790*/  PLOP3.LUT P0, PT, P0, PT, PT, 0x8, 0x80 ;  /* 0x000000000080781c */ /* 0x000fe2000070e170 */
[----:B------:R-:W-:-:S12]  /*47a0*/  IMAD.MOV.U32 R19, RZ, RZ, -0x1 ;  /* 0xffffffffff137424 */ /* 0x000fd800078e00ff */
[----:B------:R-:W-:Y:S05]  /*47b0*/  WARPSYNC.COLLECTIVE R19, `(.L_x_6755) ;  /* 0x0000000013087348 */ /* 0x000fea0003c00000 */
[----:B------:R-:W-:Y:S01]  /*47c0*/  VOTE.ANY P0, P0 ;  /* 0x0000000000ff7806 */ /* 0x000fe20000000100 */
[----:B------:R-:W-:-:S12]  /*47d0*/  ENDCOLLECTIVE ;  /* 0x000000000000791b */ /* 0x000fd80003800000 */
.L_x_6755:
[----:B------:R-:W-:Y:S05]  /*47e0*/  BSYNC B0 ;  /* 0x0000000000007941 */ /* 0x000fea0003800000 */
.L_x_6754:
[----:B------:R-:W-:Y:S05]  /*47f0*/  BRA `(.L_x_6756) ;  /* 0xffffffe4007c7947 */ /* 0x000fea000383ffff */
.L_x_6712:
[----:B------:R-:W-:Y:S01]  /*4800*/  BSSY B0, `(.L_x_6757) ;  /* 0x0000006000007945 */ /* 0x000fe20003800000 */
[----:B------:R-:W-:Y:S01]  /*4810*/  PLOP3.LUT P0, PT, P0, PT, PT, 0x8, 0x80 ;  /* 0x000000000080781c */ /* 0x000fe2000070e170 */
[----:B------:R-:W-:-:S12]  /*4820*/  IMAD.MOV.U32 R19, RZ, RZ, -0x1 ;  /* 0xffffffffff137424 */ /* 0x000fd800078e00ff */
[----:B------:R-:W-:Y:S05]  /*4830*/  WARPSYNC.COLLECTIVE R19, `(.L_x_6758) ;  /* 0x0000000013087348 */ /* 0x000fea0003c00000 */
[----:B------:R-:W-:Y:S01]  /*4840*/  VOTE.ANY P0, P0 ;  /* 0x0000000000ff7806 */ /* 0x000fe20000000100 */
[----:B------:R-:W-:-:S12]  /*4850*/  ENDCOLLECTIVE ;  /* 0x000000000000791b */ /* 0x000fd80003800000 */
.L_x_6758:
[----:B------:R-:W-:Y:S05]  /*4860*/  BSYNC B0 ;  /* 0x0000000000007941 */ /* 0x000fea0003800000 */
.L_x_6757:
[----:B------:R-:W-:Y:S05]  /*4870*/  BRA `(.L_x_6759) ;  /* 0xffffffe4008c7947 */ /* 0x000fea000383ffff */
.L_x_6714:
        /* <DEDUP_REMOVED lines=8> */
.L_x_6761:
[----:B------:R-:W-:Y:S05]  /*4900*/  BSYNC B0 ;  /* 0x0000000000007941 */ /* 0x000fea0003800000 */
.L_x_6760:
        /* <DEDUP_REMOVED lines=11> */
.L_x_6762:
[----:B------:R-:W-:Y:S01]  /*49c0*/  IMAD.MOV.U32 R29, RZ, RZ, 0x2 ;  /* 0x00000002ff1d7424 */ /* 0x000fe200078e00ff */
[----:B------:R-:W-:-:S13]  /*49d0*/  ISETP.GE.AND P3, PT, R43, R30, PT ;  /* 0x0000001e2b00720c */ /* 0x000fda0003f66270 */
[----:B------:R-:W-:Y:S01]  /*49e0*/  @!P3 VIMNMX R50, PT, PT, R39, R50, !PT ;  /* 0x000000322732b248 */ /* 0x000fe20007fe0100 */
[----:B------:R-:W-:-:S04]  /*49f0*/  VIADD R39, R43, 0x2 ;  /* 0x000000022b277836 */ /* 0x000fc80000000000 */
[----:B------:R-:W-:Y:S01]  /*4a00*/  IMAD.MOV.U32 R28, RZ, RZ, R50 ;  /* 0x000000ffff1c7224 */ /* 0x000fe200078e0032 */
[----:B------:R-:W-:-:S13]  /*4a10*/  ISETP.GT.AND P4, PT, R39, R30, PT ;  /* 0x0000001e2700720c */ /* 0x000fda0003f84270 */
[----:B------:R-:W-:Y:S05]  /*4a20*/  WARPSYNC.COLLECTIVE R19, `(.L_x_6763) ;  /* 0x0000000013087348 */ /* 0x000fea0003c00000 */
[----:B------:R0:W1:Y:S02]  /*4a30*/  SHFL.DOWN P3, R39, R28, R29, R30 ;  /* 0x0800001d1c277389 */ /* 0x000064000006001e */
[----:B01----:R-:W-:Y:S05]  /*4a40*/  ENDCOLLECTIVE ;  /* 0x000000000000791b */ /* 0x003fea0003800000 */
.L_x_6763:
[----:B------:R-:W-:Y:S01]  /*4a50*/  IMAD.MOV.U32 R29, RZ, RZ, 0x4 ;  /* 0x00000004ff1d7424 */ /* 0x000fe200078e00ff */
[----:B------:R-:W-:Y:S01]  /*4a60*/  @!P4 VIMNMX R50, PT, PT, R50, R39, !PT ;  /* 0x000000273232c248 */ /* 0x000fe20007fe0100 */
[----:B------:R-:W-:-:S04]  /*4a70*/  VIADD R39, R43, 0x4 ;  /* 0x000000042b277836 */ /* 0x000fc80000000000 */
[----:B------:R-:W-:Y:S01]  /*4a80*/  IMAD.MOV.U32 R28, RZ, RZ, R50 ;  /* 0x000000ffff1c7224 */ /* 0x000fe200078e0032 */
[----:B------:R-:W-:-:S13]  /*4a90*/  ISETP.GT.AND P4, PT, R39, R30, PT ;  /* 0x0000001e2700720c */ /* 0x000fda0003f84270 */
[----:B------:R-:W-:Y:S05]  /*4aa0*/  WARPSYNC.COLLECTIVE R19, `(.L_x_6764) ;  /* 0x0000000013087348 */ /* 0x000fea0003c00000 */
[----:B------:R0:W1:Y:S02]  /*4ab0*/  SHFL.DOWN P3, R39, R28, R29, R30 ;  /* 0x0800001d1c277389 */ /* 0x000064000006001e */
[----:B01----:R-:W-:Y:S05]  /*4ac0*/  ENDCOLLECTIVE ;  /* 0x000000000000791b */ /* 0x003fea0003800000 */
.L_x_6764:
        /* <DEDUP_REMOVED lines=8> */
.L_x_6765:
[----:B------:R-:W-:Y:S01]  /*4b50*/  IMAD.MOV.U32 R29, RZ, RZ, 0x10 ;  /* 0x00000010ff1d7424 */ /* 0x000fe200078e00ff */
[----:B------:R-:W-:-:S05]  /*4b60*/  @!P4 VIMNMX R50, PT, PT, R50, R39, !PT ;  /* 0x000000273232c248 */ /* 0x000fca0007fe0100 */
[----:B------:R-:W-:-:S07]  /*4b70*/  IMAD.MOV.U32 R28, RZ, RZ, R50 ;  /* 0x000000ffff1c7224 */ /* 0x000fce00078e0032 */
[----:B------:R-:W-:Y:S05]  /*4b80*/  WARPSYNC.COLLECTIVE R19, `(.L_x_6766) ;  /* 0x0000000013087348 */ /* 0x000fea0003c00000 */
[----:B------:R0:W1:Y:S02]  /*4b90*/  SHFL.DOWN P3, R39, R28, R29, R30 ;  /* 0x0800001d1c277389 */ /* 0x000064000006001e */
[----:B01----:R-:W-:Y:S05]  /*4ba0*/  ENDCOLLECTIVE ;  /* 0x000000000000791b */ /* 0x003fea0003800000 */
.L_x_6766:
[----:B------:R-:W-:Y:S05]  /*4bb0*/  WARPSYNC.COLLECTIVE R19, `(.L_x_6767) ;  /* 0x0000000013087348 */ /* 0x000fea0003c00000 */
[----:B------:R-:W-:Y:S01]  /*4bc0*/  VOTE.ALL P0, P0 ;  /* 0x0000000000ff7806 */ /* 0x000fe20000000000 */
[----:B------:R-:W-:-:S12]  /*4bd0*/  ENDCOLLECTIVE ;  /* 0x000000000000791b */ /* 0x000fd80003800000 */
.L_x_6767:
[----:B------:R-:W-:Y:S02]  /*4be0*/  ISETP.GT.AND P3, PT, R41, R30, PT ;  /* 0x0000001e2900720c */ /* 0x000fe40003f64270 */
[----:B------:R-:W0:Y:S11]  /*4bf0*/  LDC.64 R40, c[0x0][0x390] ;  /* 0x0000e400ff287b82 */ /* 0x000e360000000a00 */
[----:B------:R-:W-:-:S02]  /*4c00*/  @!P3 VIMNMX R50, PT, PT, R50, R39, !PT ;  /* 0x000000273232b248 */ /* 0x000fc40007fe0100 */
[----:B0-----:R-:W-:-:S05]  /*4c10*/  IADD3 R48, P3, PT, R40, 0x100, RZ ;  /* 0x0000010028307810 */ /* 0x001fca0007f7e0ff */
[----:B------:R-:W-:Y:S01]  /*4c20*/  IMAD.X R49, RZ, RZ, R41, P3 ;  /* 0x000000ffff317224 */ /* 0x000fe200018e0629 */
[----:B------:R-:W-:Y:S07]  /*4c30*/  BRA `(.L_x_6768) ;  /* 0xffffffe400387947 */ /* 0x000fee000383ffff */
.L_x_6716:
[----:B------:R-:W-:Y:S01]  /*4c40*/  BSSY B0, `(.L_x_6769) ;  /* 0x0000006000007945 */ /* 0x000fe20003800000 */
[----:B------:R-:W-:Y:S01]  /*4c50*/  PLOP3.LUT P0, PT, P0, PT, PT, 0x8, 0x80 ;  /* 0x000000000080781c */ /* 0x000fe2000070e170 */
[----:B------:R-:W-:-:S12]  /*4c60*/  IMAD.MOV.U32 R19, RZ, RZ, -0x1 ;  /* 0xffffffffff137424 */ /* 0x000fd800078e00ff */
[----:B------:R-:W-:Y:S05]  /*4c70*/  WARPSYNC.COLLECTIVE R19, `(.L_x_6770) ;  /* 0x0000000013087348 */ /* 0x000fea0003c00000 */
[----:B------:R-:W-:Y:S01]  /*4c80*/  VOTE.ANY P0, P0 ;  /* 0x0000000000ff7806 */ /* 0x000fe20000000100 */
[----:B------:R-:W-:-:S12]  /*4c90*/  ENDCOLLECTIVE ;  /* 0x000000000000791b */ /* 0x000fd80003800000 */
.L_x_6770:
[----:B------:R-:W-:Y:S05]  /*4ca0*/  BSYNC B0 ;  /* 0x0000000000007941 */ /* 0x000fea0003800000 */
.L_x_6769:
[----:B------:R-:W-:Y:S05]  /*4cb0*/  BRA `(.L_x_6771) ;  /* 0xffffffe400387947 */ /* 0x000fea000383ffff */
.L_x_6720:
[----:B------:R-:W-:Y:S01]  /*4cc0*/  BSSY B0, `(.L_x_6772) ;  /* 0x0000006000007945 */ /* 0x000fe20003800000 */
[----:B------:R-:W-:Y:S01]  /*4cd0*/  PLOP3.LUT P0, PT, P0, PT, PT, 0x8, 0x80 ;  /* 0x000000000080781c */ /* 0x000fe2000070e170 */
[----:B------:R-:W-:-:S12]  /*4ce0*/  IMAD.MOV.U32 R19, RZ, RZ, -0x1 ;  /* 0xffffffffff137424 */ /* 0x000fd800078e00ff */
[----:B------:R-:W-:Y:S05]  /*4cf0*/  WARPSYNC.COLLECTIVE R19, `(.L_x_6773) ;  /* 0x0000000013087348 */ /* 0x000fea0003c00000 */
[----:B------:R-:W-:Y:S01]  /*4d00*/  VOTE.ANY P0, P0 ;  /* 0x0000000000ff7806 */ /* 0x000fe20000000100 */
[----:B------:R-:W-:-:S12]  /*4d10*/  ENDCOLLECTIVE ;  /* 0x000000000000791b */ /* 0x000fd80003800000 */
.L_x_6773:
[----:B------:R-:W-:Y:S05]  /*4d20*/  BSYNC B0 ;  /* 0x0000000000007941 */ /* 0x000fea0003800000 */
.L_x_6772:
[----:B------:R-:W-:Y:S05]  /*4d30*/  BRA `(.L_x_6774) ;  /* 0xffffffe400487947 */ /* 0x000fea000383ffff */
.L_x_6722:
[----:B------:R-:W-:Y:S01]  /*4d40*/  BSSY B0, `(.L_x_6775) ;  /* 0x0000006000007945 */ /* 0x000fe20003800000 */
[----:B------:R-:W-:Y:S01]  /*4d50*/  PLOP3.LUT P3, PT, P0, PT, PT, 0x8, 0x80 ;  /* 0x000000000080781c */ /* 0x000fe2000076e170 */
[----:B------:R-:W-:-:S12]  /*4d60*/  IMAD.MOV.U32 R19, RZ, RZ, -0x1 ;  /* 0xffffffffff137424 */ /* 0x000fd800078e00ff */
[----:B------:R-:W-:Y:S05]  /*4d70*/  WARPSYNC.COLLECTIVE R19, `(.L_x_6776) ;  /* 0x0000000013087348 */ /* 0x000fea0003c00000 */
[----:B------:R-:W-:Y:S01]  /*4d80*/  VOTE.ANY R19, PT, P3 ;  /* 0x0000000000137806 */ /* 0x000fe200018e0100 */
[----:B------:R-:W-:Y:S06]  /*4d90*/  ENDCOLLECTIVE ;  /* 0x000000000000791b */ /* 0x000fec0003800000 */
.L_x_6776:
[----:B------:R-:W-:Y:S05]  /*4da0*/  BSYNC B0 ;  /* 0x0000000000007941 */ /* 0x000fea0003800000 */
.L_x_6775:
[----:B------:R-:W-:Y:S01]  /*4db0*/  LOP3.LUT R19, R19, 0x80000000, R44, 0xec, !PT ;  /* 0x8000000013137812 */ /* 0x000fe200078eec2c */
[----:B------:R-:W-:Y:S02]  /*4dc0*/  IMAD.MOV.U32 R29, RZ, RZ, 0x1 ;  /* 0x00000001ff1d7424 */ /* 0x000fe400078e00ff */
[----:B------:R-:W-:Y:S02]  /*4dd0*/  VIADD R45, R45, 0xffffffe0 ;  /* 0xffffffe02d2d7836 */ /* 0x000fe40000000000 */
        /* <DEDUP_REMOVED lines=9> */
.L_x_6777:
[----:B------:R-:W-:Y:S01]  /*4e70*/  ISETP.GE.AND P0, PT, R43, R30, PT ;  /* 0x0000001e2b00720c */ /* 0x000fe20003f06270 */
[----:B------:R-:W-:-:S12]  /*4e80*/  IMAD.MOV.U32 R29, RZ, RZ, 0x2 ;  /* 0x00000002ff1d7424 */ /* 0x000fd800078e00ff */
[----:B------:R-:W-:Y:S01]  /*4e90*/  @!P0 VIMNMX R41, PT, PT, R39, R41, !PT ;  /* 0x0000002927298248 */ /* 0x000fe20007fe0100 */
[----:B------:R-:W-:-:S04]  /*4ea0*/  VIADD R39, R43, 0x2 ;  /* 0x000000022b277836 */ /* 0x000fc80000000000 */
[----:B------:R-:W-:Y:S01]  /*4eb0*/  IMAD.MOV.U32 R28, RZ, RZ, R41 ;  /* 0x000000ffff1c7224 */ /* 0x000fe200078e0029 */
[----:B------:R-:W-:-:S13]  /*4ec0*/  ISETP.GT.AND P0, PT, R39, R30, PT ;  /* 0x0000001e2700720c */ /* 0x000fda0003f04270 */
[----:B------:R-:W-:Y:S05]  /*4ed0*/  WARPSYNC.COLLECTIVE R19, `(.L_x_6778) ;  /* 0x0000000013087348 */ /* 0x000fea0003c00000 */
[----:B------:R0:W1:Y:S02]  /*4ee0*/  SHFL.DOWN P3, R39, R28, R29, R30 ;  /* 0x0800001d1c277389 */ /* 0x000064000006001e */
[----:B01----:R-:W-:Y:S05]  /*4ef0*/  ENDCOLLECTIVE ;  /* 0x000000000000791b */ /* 0x003fea0003800000 */
.L_x_6778:
        /* <DEDUP_REMOVED lines=8> */
.L_x_6779:
        /* <DEDUP_REMOVED lines=8> */
.L_x_6780:
[----:B------:R-:W-:Y:S01]  /*5000*/  IMAD.MOV.U32 R29, RZ, RZ, 0x10 ;  /* 0x00000010ff1d7424 */ /* 0x000fe200078e00ff */
[----:B------:R-:W-:Y:S02]  /*5010*/  @!P0 VIMNMX R41, PT, PT, R41, R39, !PT ;  /* 0x0000002729298248 */ /* 0x000fe40007fe0100 */
[----:B------:R-:W-:-:S03]  /*5020*/  ISETP.GT.AND P0, PT, R51, R30, PT ;  /* 0x0000001e3300720c */ /* 0x000fc60003f04270 */
[----:B------:R-:W-:-:S10]  /*5030*/  IMAD.MOV.U32 R28, RZ, RZ, R41 ;  /* 0x000000ffff1c7224 */ /* 0x000fd400078e0029 */
[----:B------:R-:W-:Y:S05]  /*5040*/  WARPSYNC.COLLECTIVE R19, `(.L_x_6781) ;  /* 0x0000000013087348 */ /* 0x000fea0003c00000 */
[----:B------:R0:W1:Y:S02]  /*5050*/  SHFL.DOWN P3, R39, R28, R29, R30 ;  /* 0x0800001d1c277389 */ /* 0x000064000006001e */
[----:B01----:R-:W-:Y:S05]  /*5060*/  ENDCOLLECTIVE ;  /* 0x000000000000791b */ /* 0x003fea0003800000 */
.L_x_6781:
[----:B------:R-:W-:Y:S02]  /*5070*/  @!P0 VIMNMX R41, PT, PT, R41, R39, !PT ;  /* 0x0000002729298248 */ /* 0x000fe40007fe0100 */
[----:B------:R-:W-:Y:S02]  /*5080*/  ISETP.NE.AND P0, PT, R40, 0x65, PT ;  /* 0x000000652800780c */ /* 0x000fe40003f05270 */
[----:B------:R-:W-:-:S11]  /*5090*/  VIMNMX R50, PT, PT, R41, R50, !PT ;  /* 0x0000003229327248 */ /* 0x000fd60007fe0100 */
[----:B------:R-:W-:Y:S05]  /*50a0*/  WARPSYNC.COLLECTIVE R19, `(.L_x_6782) ;  /* 0x0000000013087348 */ /* 0x000fea0003c00000 */
[----:B------:R-:W-:Y:S01]  /*50b0*/  VOTE.ALL P0, P0 ;  /* 0x0000000000ff7806 */ /* 0x000fe20000000000 */
[----:B------:R-:W-:-:S12]  /*50c0*/  ENDCOLLECTIVE ;  /* 0x000000000000791b */ /* 0x000fd80003800000 */
.L_x_6782:
[----:B------:R-:W-:Y:S05]  /*50d0*/  BRA `(.L_x_6783) ;  /* 0xffffffe000e07947 */ /* 0x000fea000383ffff */
.L_x_6784:
        /* <DEDUP_REMOVED lines=10> */
.L_x_14396:


//--------------------- .text._ZN3cub18CUB_300001_SM_10006detail4scan16DeviceScanKernelINS2_10policy_hubIiiijN4cuda3__47maximumIiEEE10Policy1000EN6thrust24THRUST_300001_SM_1000_NS6detail15normal_iteratorINSC_10device_ptrIiEEEESH_NS0_13ScanTileStateIiLb1EEES8_NS1_10InputValueIiPiEEjiLb0EiEEvT0_T1_T2_iT3_T4_T5_ --------------------------
	.section	.text._ZN3cub18CUB_300001_SM_10006detail4scan16DeviceScanKernelINS2_10policy_hubIiiijN4cuda3__47maximumIiEEE10Policy1000EN6thrust24THRUST_300001_SM_1000_NS6detail15normal_iteratorINSC_10device_ptrIiEEEESH_NS0_13ScanTileStateIiLb1EEES8_NS1_10InputValueIiPiEEjiLb0EiEEvT0_T1_T2_iT3_T4_T5_,"ax",@progbits
	.align	128
        .global         _ZN3cub18CUB_300001_SM_10006detail4scan16DeviceScanKernelINS2_10policy_hubIiiijN4cuda3__47maximumIiEEE10Policy1000EN6thrust24THRUST_300001_SM_1000_NS6detail15normal_iteratorINSC_10device_ptrIiEEEESH_NS0_13ScanTileStateIiLb1EEES8_NS1_10InputValueIiPiEEjiLb0EiEEvT0_T1_T2_iT3_T4_T5_
        .type           _ZN3cub18CUB_300001_SM_10006detail4scan16DeviceScanKernelINS2_10policy_hubIiiijN4cuda3__47maximumIiEEE10Policy1000EN6thrust24THRUST_300001_SM_1000_NS6detail15normal_iteratorINSC_10device_ptrIiEEEESH_NS0_13ScanTileStateIiLb1EEES8_NS1_10InputValueIiPiEEjiLb0EiEEvT0_T1_T2_iT3_T4_T5_,@function
        .size           _ZN3cub18CUB_300001_SM_10006detail4scan16DeviceScanKernelINS2_10policy_hubIiiijN4cuda3__47maximumIiEEE10Policy1000EN6thrust24THRUST_300001_SM_1000_NS6detail15normal_iteratorINSC_10device_ptrIiEEEESH_NS0_13ScanTileStateIiLb1EEES8_NS1_10InputValueIiPiEEjiLb0EiEEvT0_T1_T2_iT3_T4_T5_,(.L_x_14397 - _ZN3cub18CUB_300001_SM_10006detail4scan16DeviceScanKernelINS2_10policy_hubIiiijN4cuda3__47maximumIiEEE10Policy1000EN6thrust24THRUST_300001_SM_1000_NS6detail15normal_iteratorINSC_10device_ptrIiEEEESH_NS0_13ScanTileStateIiLb1EEES8_NS1_10InputValueIiPiEEjiLb0EiEEvT0_T1_T2_iT3_T4_T5_)
        .other          _ZN3cub18CUB_300001_SM_10006detail4scan16DeviceScanKernelINS2_10policy_hubIiiijN4cuda3__47maximumIiEEE10Policy1000EN6thrust24THRUST_300001_SM_1000_NS6detail15normal_iteratorINSC_10device_ptrIiEEEESH_NS0_13ScanTileStateIiLb1EEES8_NS1_10InputValueIiPiEEjiLb0EiEEvT0_T1_T2_iT3_T4_T5_,@"STO_CUDA_ENTRY STV_DEFAULT"
_ZN3cub18CUB_300001_SM_10006detail4scan16DeviceScanKernelINS2_10policy_hubIiiijN4cuda3__47maximumIiEEE10Policy1000EN6thrust24THRUST_300001_SM_1000_NS6detail15normal_iteratorINSC_10device_ptrIiEEEESH_NS0_13ScanTileStateIiLb1EEES8_NS1_10InputValueIiPiEEjiLb0EiEEvT0_T1_T2_iT3_T4_T5_:
.text._ZN3cub18CUB_300001_SM_10006detail4scan16DeviceScanKernelINS2_10policy_hubIiiijN4cuda3__47maximumIiEEE10Policy1000EN6thrust24THRUST_300001_SM_1000_NS6detail15normal_iteratorINSC_10device_ptrIiEEEESH_NS0_13ScanTileStateIiLb1EEES8_NS1_10InputValueIiPiEEjiLb0EiEEvT0_T1_T2_iT3_T4_T5_:
[----:B------:R-:W-:Y:S01]  /*0000*/  LDC R1, c[0x0][0x37c] ;  /* 0x0000df00ff017b82 */ /* 0x000fe20000000800 */
[----:B------:R-:W0:Y:S01]  /*0010*/  LDCU UR4, c[0x0][0x3a0] ;  /* 0x00007400ff0477ac */ /* 0x000e220008000800 */
[----:B------:R-:W1:Y:S01]  /*0020*/  LDCU.64 UR10, c[0x0][0x358] ;  /* 0x00006b00ff0a77ac */ /* 0x000e620008000a00 */
[----:B------:R-:W2:Y:S01]  /*0030*/  LDCU UR9, c[0x0][0x398] ;  /* 0x00007300ff0977ac */ /* 0x000ea20008000800 */
[----:B------:R-:W3:Y:S01]  /*0040*/  LDCU UR6, c[0x0][0x3b0] ;  /* 0x00007600ff0677ac */ /* 0x000ee20008000800 */
[----:B0-----:R-:W-:-:S06]  /*0050*/  UPRMT UR4, UR4, 0x7770, URZ ;  /* 0x0000777004047896 */ /* 0x001fcc00080000ff */
[----:B------:R-:W-:-:S13]  /*0060*/  ISETP.NE.AND P0, PT, RZ, UR4, PT ;  /* 0x00000004ff007c0c */ /* 0x000fda000bf05270 */
[----:B------:R-:W1:Y:S02]  /*0070*/  @P0 LDC.64 R2, c[0x0][0x3a8] ;  /* 0x0000ea00ff020b82 */ /* 0x000e640000000a00 */
[----:B-1----:R0:W5:Y:S06]  /*0080*/  @P0 LDG.E R41, desc[UR10][R2.64] ;  /* 0x0000000a02290981 */ /* 0x00216c000c1e1900 */
[----:B------:R-:W2:Y:S02]  /*0090*/  S2UR UR4, SR_CTAID.X ;  /* 0x00000000000479c3 */ /* 0x000ea40000002500 */
[----:B--2---:R-:W-:-:S04]  /*00a0*/  UIADD3 UR7, UPT, UPT, UR4, UR9, URZ ;  /* 0x0000000904077290 */ /* 0x004fc8000fffe0ff */
[----:B------:R-:W-:-:S04]  /*00b0*/  UIMAD UR8, UR7, 0xc00, URZ ;  /* 0x00000c00070878a4 */ /* 0x000fc8000f8e02ff */
[----:B---3--:R-:W-:-:S04]  /*00c0*/  UIADD3 UR6, UPT, UPT, -UR8, UR6, URZ ;  /* 0x0000000608067290 */ /* 0x008fc8000fffe1ff */
[----:B------:R-:W-:Y:S01]  /*00d0*/  UISETP.GE.U32.AND UP0, UPT, UR6, 0xc01, UPT ;  /* 0x00000c010600788c */ /* 0x000fe2000bf06070 */
        /* <DEDUP_REMOVED lines=156> */
.L_x_6787:
        /* <DEDUP_REMOVED lines=47> */
[----:B-----5:R-:W0:Y:S01]  /*0d90*/  LDC.64 R40, c[0x0][0x390] ;  /* 0x0000e400ff287b82 */ /* 0x020e220000000a00 */
        /* <DEDUP_REMOVED lines=13> */
.L_x_6790:
[----:B------:R-:W-:Y:S05]  /*0e70*/  NANOSLEEP 0x4dd ;  /* 0x000004dd0000795d */ /* 0x000fea0003800000 */
[----:B------:R-:W-:Y:S01]  /*0e80*/  NOP ;  /* 0x0000000000007918 */ /* 0x000fe20000000000 */
.L_x_6791:
[----:B------:R-:W-:-:S05]  /*0e90*/  IMAD.WIDE R40, R38, 0x8, R40 ;  /* 0x0000000826287825 */ /* 0x000fca00078e0228 */
[----:B------:R-:W2:Y:S01]  /*0ea0*/  LD.E.64.STRONG.GPU R28, desc[UR10][R40.64+0x100] ;  /* 0x0001000a281c7980 */ /* 0x000ea2000c10fb00 */
[----:B------:R-:W-:Y:S01]  /*0eb0*/  UMOV UR5, 0xffffffff ;  /* 0xffffffff00057882 */ /* 0x000fe20000000000 */
[----:B--2---:R-:W-:Y:S02]  /*0ec0*/  ISETP.NE.AND P0, PT, R28, 0x63, PT ;  /* 0x000000631c00780c */ /* 0x004fe40003f05270 */
[----:B------:R-:W-:Y:S11]  /*0ed0*/  BRA.DIV UR5, `(.L_x_6792) ;  /* 0x0000002e05d47947 */ /* 0x000ff6000b800000 */
[----:B------:R-:W-:-:S13]  /*0ee0*/  VOTE.ANY P0, !P0 ;  /* 0x0000000000ff7806 */ /* 0x000fda0004000100 */
.L_x_6831:
[----:B------:R-:W-:Y:S05]  /*0ef0*/  @!P0 BRA `(.L_x_6793) ;  /* 0x0000000000308947 */ /* 0x000fea0003800000 */
.L_x_6797:
[----:B------:R-:W-:Y:S05]  /*0f00*/  YIELD ;  /* 0x0000000000007946 */ /* 0x000fea0003800000 */
[----:B------:R-:W-:Y:S05]  /*0f10*/  @P1 BRA `(.L_x_6794) ;  /* 0x0000000000081947 */ /* 0x000fea0003800000 */
[----:B------:R0:W-:Y:S06]  /*0f20*/  MEMBAR.SC.CTA ;  /* 0x0000000000007992 */ /* 0x0001ec0000000000 */
[----:B0-----:R-:W-:Y:S05]  /*0f30*/  BRA `(.L_x_6795) ;  /* 0x0000000000087947 */ /* 0x001fea0003800000 */
.L_x_6794:
[----:B------:R-:W-:Y:S05]  /*0f40*/  NANOSLEEP 0x288 ;  /* 0x000002880000795d */ /* 0x000fea0003800000 */
[----:B------:R-:W-:Y:S01]  /*0f50*/  NOP ;  /* 0x0000000000007918 */ /* 0x000fe20000000000 */
.L_x_6795:
[----:B------:R-:W2:Y:S01]  /*0f60*/  LD.E.64.STRONG.GPU R28, desc[UR10][R40.64+0x100] ;  /* 0x0001000a281c7980 */ /* 0x000ea2000c10fb00 */
[----:B------:R-:W-:Y:S01]  /*0f70*/  UMOV UR5, 0xffffffff ;  /* 0xffffffff00057882 */ /* 0x000fe20000000000 */
[----:B--2---:R-:W-:Y:S02]  /*0f80*/  ISETP.NE.AND P0, PT, R28, 0x63, PT ;  /* 0x000000631c00780c */ /* 0x004fe40003f05270 */
[----:B------:R-:W-:Y:S11]  /*0f90*/  BRA.DIV UR5, `(.L_x_6796) ;  /* 0x0000002e05c47947 */ /* 0x000ff6000b800000 */
[----:B------:R-:W-:-:S13]  /*0fa0*/  VOTE.ANY P0, !P0 ;  /* 0x0000000000ff7806 */ /* 0x000fda0004000100 */
.L_x_6834:
[----:B------:R-:W-:Y:S05]  /*0fb0*/  @P0 BRA `(.L_x_6797) ;  /* 0xfffffffc00d00947 */ /* 0x000fea000383ffff */
.L_x_6793:
[----:B------:R-:W-:Y:S01]  /*0fc0*/  UMOV UR5, 0xffffffff ;  /* 0xffffffff00057882 */ /* 0x000fe20000000000 */
[----:B------:R-:W-:Y:S01]  /*0fd0*/  ISETP.NE.AND P0, PT, R28, 0x65, PT ;  /* 0x000000651c00780c */ /* 0x000fe20003f05270 */
[----:B------:R-:W-:Y:S01]  /*0fe0*/  IMAD.MOV.U32 R50, RZ, RZ, R29 ;  /* 0x000000ffff327224 */ /* 0x000fe200078e001d */
[----:B------:R-:W-:Y:S11]  /*0ff0*/  BRA.DIV UR5, `(.L_x_6798) ;  /* 0x0000002e05cc7947 */ /* 0x000ff6000b800000 */
[----:B------:R-:W0:Y:S01]  /*1000*/  S2R R16, SR_GEMASK ;  /* 0x0000000000107919 */ /* 0x000e220000003c00 */
[----:B------:R-:W-:Y:S01]  /*1010*/  VOTE.ANY R19, PT, !P0 ;  /* 0x0000000000137806 */ /* 0x000fe200040e0100 */
[C---:B------:R-:W-:Y:S01]  /*1020*/  VIADD R39, R31.reuse, 0x2 ;  /* 0x000000021f277836 */ /* 0x040fe20000000000 */
[----:B------:R-:W1:Y:S01]  /*1030*/  LDC.64 R40, c[0x0][0x390] ;  /* 0x0000e400ff287b82 */ /* 0x000e620000000a00 */
[C---:B------:R-:W-:Y:S02]  /*1040*/  VIADD R42, R31.reuse, 0x4 ;  /* 0x000000041f2a7836 */ /* 0x040fe40000000000 */
        /* <DEDUP_REMOVED lines=25> */
.L_x_6843:
[----:B------:R-:W-:Y:S05]  /*11e0*/  @!P0 BRA `(.L_x_6799) ;  /* 0x0000000000c88947 */ /* 0x000fea0003800000 */
.L_x_6807:
[----:B------:R-:W-:-:S05]  /*11f0*/  IMAD.WIDE R40, R38, 0x8, R48 ;  /* 0x0000000826287825 */ /* 0x000fca00078e0230 */
[----:B------:R-:W2:Y:S01]  /*1200*/  LD.E.64.STRONG.GPU R28, desc[UR10][R40.64+-0x100] ;  /* 0xffff000a281c7980 */ /* 0x000ea2000c10fb00 */
[----:B------:R-:W-:Y:S05]  /*1210*/  YIELD ;  /* 0x0000000000007946 */ /* 0x000fea0003800000 */
[----:B------:R-:W-:Y:S01]  /*1220*/  UMOV UR5, 0xffffffff ;  /* 0xffffffff00057882 */ /* 0x000fe20000000000 */
[----:B--2---:R-:W-:Y:S02]  /*1230*/  ISETP.NE.AND P0, PT, R28, 0x63, PT ;  /* 0x000000631c00780c */ /* 0x004fe40003f05270 */
[----:B------:R-:W-:Y:S11]  /*1240*/  BRA.DIV UR5, `(.L_x_6800) ;  /* 0x00000032052c7947 */ /* 0x000ff6000b800000 */
[----:B------:R-:W-:-:S13]  /*1250*/  VOTE.ANY P0, !P0 ;  /* 0x0000000000ff7806 */ /* 0x000fda0004000100 */
.L_x_6846:
[----:B------:R-:W-:Y:S05]  /*1260*/  @!P0 BRA `(.L_x_6801) ;  /* 0x0000000000348947 */ /* 0x000fea0003800000 */
[----:B------:R-:W-:-:S13]  /*1270*/  ISETP.GT.U32.AND P1, PT, R7, 0x1f3, PT ;  /* 0x000001f30700780c */ /* 0x000fda0003f24070 */
.L_x_6805:
[----:B------:R-:W-:Y:S05]  /*1280*/  YIELD ;  /* 0x0000000000007946 */ /* 0x000fea0003800000 */
[----:B------:R-:W-:Y:S05]  /*1290*/  @P1 BRA `(.L_x_6802) ;  /* 0x0000000000081947 */ /* 0x000fea0003800000 */
[----:B------:R0:W-:Y:S06]  /*12a0*/  MEMBAR.SC.CTA ;  /* 0x0000000000007992 */ /* 0x0001ec0000000000 */
[----:B0-----:R-:W-:Y:S05]  /*12b0*/  BRA `(.L_x_6803) ;  /* 0x0000000000087947 */ /* 0x001fea0003800000 */
.L_x_6802:
[----:B------:R-:W-:Y:S05]  /*12c0*/  NANOSLEEP 0x288 ;  /* 0x000002880000795d */ /* 0x000fea0003800000 */
[----:B------:R-:W-:Y:S01]  /*12d0*/  NOP ;  /* 0x0000000000007918 */ /* 0x000fe20000000000 */
.L_x_6803:
[----:B------:R-:W2:Y:S01]  /*12e0*/  LD.E.64.STRONG.GPU R28, desc[UR10][R40.64+-0x100] ;  /* 0xffff000a281c7980 */ /* 0x000ea2000c10fb00 */
[----:B------:R-:W-:Y:S01]  /*12f0*/  UMOV UR5, 0xffffffff ;  /* 0xffffffff00057882 */ /* 0x000fe20000000000 */
[----:B--2---:R-:W-:Y:S02]  /*1300*/  ISETP.NE.AND P0, PT, R28, 0x63, PT ;  /* 0x000000631c00780c */ /* 0x004fe40003f05270 */
[----:B------:R-:W-:Y:S11]  /*1310*/  BRA.DIV UR5, `(.L_x_6804) ;  /* 0x0000003205187947 */ /* 0x000ff6000b800000 */
[----:B------:R-:W-:-:S13]  /*1320*/  VOTE.ANY P0, !P0 ;  /* 0x0000000000ff7806 */ /* 0x000fda0004000100 */
.L_x_6849:
[----:B------:R-:W-:Y:S05]  /*1330*/  @P0 BRA `(.L_x_6805) ;  /* 0xfffffffc00d00947 */ /* 0x000fea000383ffff */
.L_x_6801:
        /* <DEDUP_REMOVED lines=28> */
.L_x_6858:
[----:B------:R-:W-:Y:S05]  /*1500*/  @P0 BRA `(.L_x_6807) ;  /* 0xfffffffc00380947 */ /* 0x000fea000383ffff */
.L_x_6799:
        /* <DEDUP_REMOVED lines=16> */
.L_x_6789:
        /* <DEDUP_REMOVED lines=31> */
.L_x_6788:
[----:B------:R-:W-:Y:S05]  /*1800*/  BSYNC.RECONVERGENT B0 ;  /* 0x0000000000007941 */ /* 0x000fea0003800200 */
.L_x_6786:
        /* <DEDUP_REMOVED lines=28> */
[----:B-----5:R-:W4:Y:S04]  /*19d0*/  LDS R41, [R36+0x880] ;  /* 0x0008800024297984 */ /* 0x020f280000000800 */
[----:B------:R-:W4:Y:S04]  /*19e0*/  LDS R43, [R36+0x900] ;  /* 0x00090000242b7984 */ /* 0x000f280000000800 */
[----:B------:R-:W4:Y:S04]  /*19f0*/  LDS R45, [R36+0x980] ;  /* 0x00098000242d7984 */ /* 0x000f280000000800 */
[----:B------:R-:W4:Y:S04]  /*1a00*/  LDS R47, [R36+0xa00] ;  /* 0x000a0000242f7984 */ /* 0x000f280000000800 */
[----:B------:R-:W4:Y:S04]  /*1a10*/  LDS R49, [R36+0xa80] ;  /* 0x000a800024317984 */ /* 0x000f280000000800 */
[----:B------:R-:W4:Y:S04]  /*1a20*/  LDS R51, [R36+0xb00] ;  /* 0x000b000024337984 */ /* 0x000f280000000800 */
[----:B------:R-:W4:Y:S04]  /*1a30*/  LDS R53, [R36+0xb80] ;  /* 0x000b800024357984 */ /* 0x000f280000000800 */
[----:B0-----:R-:W-:Y:S04]  /*1a40*/  STG.E desc[UR10][R4.64], R7 ;  /* 0x0000000704007986 */ /* 0x001fe8000c10190a */
[----:B-1----:R-:W-:Y:S04]  /*1a50*/  STG.E desc[UR10][R4.64+0x80], R17 ;  /* 0x0000801104007986 */ /* 0x002fe8000c10190a */
[----:B--2---:R-:W-:Y:S04]  /*1a60*/  STG.E desc[UR10][R4.64+0x100], R19 ;  /* 0x0001001304007986 */ /* 0x004fe8000c10190a */
[----:B---3--:R-:W-:Y:S04]  /*1a70*/  STG.E desc[UR10][R4.64+0x180], R29 ;  /* 0x0001801d04007986 */ /* 0x008fe8000c10190a */
[----:B----4-:R-:W-:Y:S04]  /*1a80*/  STG.E desc[UR10][R4.64+0x200], R31 ;  /* 0x0002001f04007986 */ /* 0x010fe8000c10190a */
        /* <DEDUP_REMOVED lines=20> */
.L_x_6785:
[----:B------:R-:W-:-:S13]  /*1bd0*/  ISETP.NE.AND P0, PT, RZ, UR6, PT ;  /* 0x00000006ff007c0c */ /* 0x000fda000bf05270 */
[----:B------:R-:W-:Y:S05]  /*1be0*/  @!P0 EXIT ;  /* 0x000000000000894d */ /* 0x000fea0003800000 */
[----:B------:R-:W0:Y:S02]  /*1bf0*/  LDCU.64 UR4, c[0x0][0x380] ;  /* 0x00007000ff0477ac */ /* 0x000e240008000a00 */
[----:B0-----:R-:W-:-:S06]  /*1c00*/  UIMAD.WIDE.U32 UR4, UR8, 0x4, UR4 ;  /* 0x00000004080478a5 */ /* 0x001fcc000f8e0004 */
        /* <DEDUP_REMOVED lines=17> */
[C---:B------:R-:W-:Y:S01]  /*1d20*/  VIADD R6, R2.reuse, 0xc0 ;  /* 0x000000c002067836 */ /* 0x040fe20000000000 */
[----:B------:R-:W-:Y:S01]  /*1d30*/  ISETP.GE.U32.AND P0, PT, R3, UR6, PT ;  /* 0x0000000603007c0c */ /* 0x000fe2000bf06070 */
[----:B------:R-:W-:-:S02]  /*1d40*/  VIADD R3, R2, 0xe0 ;  /* 0x000000e002037836 */ /* 0x000fc40000000000 */
[----:B0-----:R-:W-:Y:S01]  /*1d50*/  VIADD R4, R2, 0xa0 ;  /* 0x000000a002047836 */ /* 0x001fe20000000000 */
[----:B------:R-:W-:-:S04]  /*1d60*/  ISETP.GE.U32.AND P3, PT, R6, UR6, PT ;  /* 0x0000000606007c0c */ /* 0x000fc8000bf66070 */
[----:B------:R-:W-:Y:S01]  /*1d70*/  ISETP.GE.U32.AND P4, PT, R4, UR6, PT ;  /* 0x0000000604007c0c */ /* 0x000fe2000bf86070 */
[C---:B------:R-:W-:Y:S02]  /*1d80*/  VIADD R4, R2.reuse, 0x120 ;  /* 0x0000012002047836 */ /* 0x040fe40000000000 */
        /* <DEDUP_REMOVED lines=12> */
[----:B------:R-:W3:Y:S01]  /*1e50*/  @!P6 LDG.E R11, desc[UR10][R8.64+0x80] ;  /* 0x0000800a080be981 */ /* 0x000ee2000c1e1900 */
[----:B------:R-:W-:Y:S01]  /*1e60*/  ISETP.GE.U32.AND P6, PT, R3, UR6, PT ;  /* 0x0000000603007c0c */ /* 0x000fe2000bfc6070 */
[C---:B------:R-:W-:Y:S02]  /*1e70*/  VIADD R3, R2.reuse, 0x140 ;  /* 0x0000014002037836 */ /* 0x040fe40000000000 */
[----:B------:R-:W4:Y:S01]  /*1e80*/  @!P1 LDG.E R15, desc[UR10][R8.64+0x180] ;  /* 0x0001800a080f9981 */ /* 0x000f22000c1e1900 */
[--C-:B------:R-:W-:Y:S02]  /*1e90*/  IMAD.MOV.U32 R17, RZ, RZ, R29.reuse ;  /* 0x000000ffff117224 */ /* 0x100fe400078e001d */
[----:B------:R-:W-:Y:S01]  /*1ea0*/  ISETP.GE.U32.AND P1, PT, R3, UR6, PT ;  /* 0x0000000603007c0c */ /* 0x000fe2000bf26070 */
[C---:B------:R-:W-:Y:S02]  /*1eb0*/  VIADD R3, R2.reuse, 0x160 ;  /* 0x0000016002037836 */ /* 0x040fe40000000000 */
[--C-:B------:R-:W-:Y:S01]  /*1ec0*/  IMAD.MOV.U32 R13, RZ, RZ, R29.reuse ;  /* 0x000000ffff0d7224 */ /* 0x100fe200078e001d */
[----:B------:R-:W4:Y:S01]  /*1ed0*/  @!P0 LDG.E R17, desc[UR10][R8.64+0x200] ;  /* 0x0002000a08118981 */ /* 0x000f22000c1e1900 */
[----:B------:R-:W-:Y:S01]  /*1ee0*/  IMAD.MOV.U32 R21, RZ, RZ, R29 ;  /* 0x000000ffff157224 */ /* 0x000fe200078e001d */
[----:B------:R-:W-:Y:S01]  /*1ef0*/  ISETP.GE.U32.AND P0, PT, R3, UR6, PT ;  /* 0x0000000603007c0c */ /* 0x000fe2000bf06070 */
[----:B------:R-:W-:-:S02]  /*1f00*/  VIADD R3, R2, 0x1a0 ;  /* 0x000001a002037836 */ /* 0x000fc40000000000 */
[----:B------:R-:W4:Y:S01]  /*1f10*/  @!P5 LDG.E R13, desc[UR10][R8.64+0x100] ;  /* 0x0001000a080dd981 */ /* 0x000f22000c1e1900 */
[----:B------:R-:W-:Y:S01]  /*1f20*/  ISETP.GE.U32.AND P5, PT, R4, UR6, PT ;  /* 0x0000000604007c0c */ /* 0x000fe2000bfa6070 */
[--C-:B------:R-:W-:Y:S02]  /*1f30*/  IMAD.MOV.U32 R19, RZ, RZ, R29.reuse ;  /* 0x000000ffff137224 */ /* 0x100fe400078e001d */
[----:B------:R-:W4:Y:S01]  /*1f40*/  @!P3 LDG.E R21, desc[UR10][R8.64+0x300] ;  /* 0x0003000a0815b981 */ /* 0x000f22000c1e1900 */
[--C-:B------:R-:W-:Y:S01]  /*1f50*/  IMAD.MOV.U32 R23, RZ, RZ, R29.reuse ;  /* 0x000000ffff177224 */ /* 0x100fe200078e001d */
[----:B------:R-:W-:Y:S01]  /*1f60*/  ISETP.GE.U32.AND P3, PT, R3, UR6, PT ;  /* 0x0000000603007c0c */ /* 0x000fe2000bf66070 */
[C---:B------:R-:W-:Y:S01]  /*1f70*/  VIADD R4, R2.reuse, 0x180 ;  /* 0x0000018002047836 */ /* 0x040fe20000000000 */
[----:B------:R-:W4:Y:S01]  /*1f80*/  @!P4 LDG.E R19, desc[UR10][R8.64+0x280] ;  /* 0x0002800a0813c981 */ /* 0x000f22000c1e1900 */
[----:B------:R-:W-:Y:S02]  /*1f90*/  VIADD R3, R2, 0x1c0 ;  /* 0x000001c002037836 */ /* 0x000fe40000000000 */
[--C-:B------:R-:W-:Y:S01]  /*1fa0*/  IMAD.MOV.U32 R25, RZ, RZ, R29.reuse ;  /* 0x000000ffff197224 */ /* 0x100fe200078e001d */
[----:B------:R-:W4:Y:S01]  /*1fb0*/  @!P2 LDG.E R23, desc[UR10][R8.64+0x380] ;  /* 0x0003800a0817a981 */ /* 0x000f22000c1e1900 */
[----:B------:R-:W-:Y:S01]  /*1fc0*/  IMAD.MOV.U32 R27, RZ, RZ, R29 ;  /* 0x000000ffff1b7224 */ /* 0x000fe200078e001d */
[----:B------:R-:W-:Y:S01]  /*1fd0*/  ISETP.GE.U32.AND P4, PT, R4, UR6, PT ;  /* 0x0000000604007c0c */ /* 0x000fe2000bf86070 */
[C---:B------:R-:W-:Y:S01]  /*1fe0*/  VIADD R4, R2.reuse, 0x1e0 ;  /* 0x000001e002047836 */ /* 0x040fe20000000000 */
[----:B------:R-:W-:Y:S01]  /*1ff0*/  ISETP.GE.U32.AND P2, PT, R3, UR6, PT ;  /* 0x0000000603007c0c */ /* 0x000fe2000bf46070 */
[----:B------:R-:W-:Y:S01]  /*2000*/  VIADD R3, R2, 0x200 ;  /* 0x0000020002037836 */ /* 0x000fe20000000000 */
[----:B------:R-:W4:Y:S02]  /*2010*/  @!P6 LDG.E R25, desc[UR10][R8.64+0x400] ;  /* 0x0004000a0819e981 */ /* 0x000f24000c1e1900 */
[----:B------:R-:W-:-:S02]  /*2020*/  ISETP.GE.U32.AND P6, PT, R4, UR6, PT ;  /* 0x0000000604007c0c */ /* 0x000fc4000bfc6070 */
        /* <DEDUP_REMOVED lines=8> */
[--C-:B------:R-:W-:Y:S01]  /*20b0*/  IMAD.MOV.U32 R49, RZ, RZ, R29.reuse ;  /* 0x000000ffff317224 */ /* 0x100fe200078e001d */
[----:B------:R-:W4:Y:S01]  /*20c0*/  @!P0 LDG.E R33, desc[UR10][R8.64+0x580] ;  /* 0x0005800a08218981 */ /* 0x000f22000c1e1900 */
[----:B------:R-:W-:Y:S02]  /*20d0*/  IMAD.MOV.U32 R51, RZ, RZ, R29 ;  /* 0x000000ffff337224 */ /* 0x000fe400078e001d */
[----:B------:R-:W-:Y:S01]  /*20e0*/  VIADD R3, R2, 0x2e0 ;  /* 0x000002e002037836 */ /* 0x000fe20000000000 */
[----:B------:R-:W4:Y:S01]  /*20f0*/  @!P4 LDG.E R35, desc[UR10][R8.64+0x600] ;  /* 0x0006000a0823c981 */ /* 0x000f22000c1e1900 */
[----:B------:R-:W-:Y:S02]  /*2100*/  ISETP.GE.U32.AND P1, PT, R39, UR6, PT ;  /* 0x0000000627007c0c */ /* 0x000fe4000bf26070 */
[----:B------:R-:W-:Y:S01]  /*2110*/  ISETP.GE.U32.AND P0, PT, R38, UR6, PT ;  /* 0x0000000626007c0c */ /* 0x000fe2000bf06070 */
[----:B------:R-:W4:Y:S01]  /*2120*/  @!P3 LDG.E R45, desc[UR10][R8.64+0x680] ;  /* 0x0006800a082db981 */ /* 0x000f22000c1e1900 */
[----:B------:R-:W-:-:S02]  /*2130*/  ISETP.GE.U32.AND P4, PT, R37, UR6, PT ;  /* 0x0000000625007c0c */ /* 0x000fc4000bf86070 */
        /* <DEDUP_REMOVED lines=130> */
.L_x_6808:
        /* <DEDUP_REMOVED lines=59> */
.L_x_6811:
[----:B------:R-:W-:Y:S05]  /*2d10*/  NANOSLEEP 0x4dd ;  /* 0x000004dd0000795d */ /* 0x000fea0003800000 */
[----:B------:R-:W-:Y:S01]  /*2d20*/  NOP ;  /* 0x0000000000007918 */ /* 0x000fe20000000000 */
.L_x_6812:
        /* <DEDUP_REMOVED lines=9> */
.L_x_6861:
[----:B------:R-:W-:Y:S05]  /*2dc0*/  @!P0 BRA `(.L_x_6814) ;  /* 0x0000000000308947 */ /* 0x000fea0003800000 */
.L_x_6818:
[----:B------:R-:W-:Y:S05]  /*2dd0*/  YIELD ;  /* 0x0000000000007946 */ /* 0x000fea0003800000 */
[----:B------:R-:W-:Y:S05]  /*2de0*/  @P1 BRA `(.L_x_6815) ;  /* 0x0000000000081947 */ /* 0x000fea0003800000 */
[----:B------:R0:W-:Y:S06]  /*2df0*/  MEMBAR.SC.CTA ;  /* 0x0000000000007992 */ /* 0x0001ec0000000000 */
[----:B0-----:R-:W-:Y:S05]  /*2e00*/  BRA `(.L_x_6816) ;  /* 0x0000000000087947 */ /* 0x001fea0003800000 */
.L_x_6815:
[----:B------:R-:W-:Y:S05]  /*2e10*/  NANOSLEEP 0x288 ;  /* 0x000002880000795d */ /* 0x000fea0003800000 */
[----:B------:R-:W-:Y:S01]  /*2e20*/  NOP ;  /* 0x0000000000007918 */ /* 0x000fe20000000000 */
.L_x_6816:
[----:B------:R-:W2:Y:S01]  /*2e30*/  LD.E.64.STRONG.GPU R28, desc[UR10][R40.64+0x100] ;  /* 0x0001000a281c7980 */ /* 0x000ea2000c10fb00 */
[----:B------:R-:W-:Y:S01]  /*2e40*/  UMOV UR5, 0xffffffff ;  /* 0xffffffff00057882 */ /* 0x000fe20000000000 */
[----:B--2---:R-:W-:Y:S02]  /*2e50*/  ISETP.NE.AND P0, PT, R28, 0x63, PT ;  /* 0x000000631c00780c */ /* 0x004fe40003f05270 */
[----:B------:R-:W-:Y:S11]  /*2e60*/  BRA.DIV UR5, `(.L_x_6817) ;  /* 0x0000001a055c7947 */ /* 0x000ff6000b800000 */
[----:B------:R-:W-:-:S13]  /*2e70*/  VOTE.ANY P0, !P0 ;  /* 0x0000000000ff7806 */ /* 0x000fda0004000100 */
.L_x_6864:
[----:B------:R-:W-:Y:S05]  /*2e80*/  @P0 BRA `(.L_x_6818) ;  /* 0xfffffffc00d00947 */ /* 0x000fea000383ffff */
.L_x_6814:
        /* <DEDUP_REMOVED lines=17> */
[----:B------:R-:W-:-:S13]  /*2fa0*/  ISETP.GE.AND P0, PT, R43, R49, PT ;  /* 0x000000312b00720c */ /* 0x000fda0003f06270 */
[----:B0-----:R-:W-:Y:S02]  /*2fb0*/  @!P0 VIMNMX R48, PT, PT, R29, R48, !PT ;  /* 0x000000301d308248 */ /* 0x001fe40007fe0100 */
[----:B------:R-:W-:Y:S01]  /*2fc0*/  ISETP.GT.AND P0, PT, R40, R49, PT ;  /* 0x000000312800720c */ /* 0x000fe20003f04270 */
[----:B------:R-:W-:Y:S02]  /*2fd0*/  VIADD R40, R43, 0x4 ;  /* 0x000000042b287836 */ /* 0x000fe40000000000 */
[----:B------:R-:W0:Y:S10]  /*2fe0*/  SHFL.DOWN PT, R29, R48, 0x2, R49 ;  /* 0x08400000301d7989 */ /* 0x000e3400000e0031 */
[----:B0-----:R-:W-:-:S02]  /*2ff0*/  @!P0 VIMNMX R48, PT, PT, R48, R29, !PT ;  /* 0x0000001d30308248 */ /* 0x001fc40007fe0100 */
[----:B------:R-:W-:Y:S02]  /*3000*/  ISETP.GT.AND P0, PT, R40, R49, PT ;  /* 0x000000312800720c */ /* 0x000fe40003f04270 */
[----:B------:R-:W0:Y:S01]  /*3010*/  LDC.64 R40, c[0x0][0x390] ;  /* 0x0000e400ff287b82 */ /* 0x000e220000000a00 */
[----:B------:R-:W1:Y:S01]  /*3020*/  SHFL.DOWN PT, R29, R48, 0x4, R49 ;  /* 0x08800000301d7989 */ /* 0x000e6200000e0031 */
[----:B0-----:R-:W-:-:S09]  /*3030*/  IADD3 R46, P4, PT, R40, 0x100, RZ ;  /* 0x00000100282e7810 */ /* 0x001fd20007f9e0ff */
[----:B-1----:R-:W-:Y:S02]  /*3040*/  @!P0 VIMNMX R48, PT, PT, R48, R29, !PT ;  /* 0x0000001d30308248 */ /* 0x002fe40007fe0100 */
[----:B------:R-:W-:Y:S01]  /*3050*/  ISETP.GT.AND P0, PT, R30, R49, PT ;  /* 0x000000311e00720c */ /* 0x000fe20003f04270 */
[----:B------:R-:W-:Y:S02]  /*3060*/  IMAD.X R47, RZ, RZ, R41, P4 ;  /* 0x000000ffff2f7224 */ /* 0x000fe400020e0629 */
[----:B------:R-:W0:Y:S10]  /*3070*/  SHFL.DOWN PT, R29, R48, 0x8, R49 ;  /* 0x09000000301d7989 */ /* 0x000e3400000e0031 */
[----:B0-----:R-:W-:-:S02]  /*3080*/  @!P0 VIMNMX R48, PT, PT, R48, R29, !PT ;  /* 0x0000001d30308248 */ /* 0x001fc40007fe0100 */
[----:B------:R-:W-:Y:S01]  /*3090*/  ISETP.NE.AND P0, PT, R28, 0x65, PT ;  /* 0x000000651c00780c */ /* 0x000fe20003f05270 */
[----:B------:R-:W-:Y:S02]  /*30a0*/  VIADD R28, R43, 0x10 ;  /* 0x000000102b1c7836 */ /* 0x000fe40000000000 */
[----:B------:R-:W0:Y:S03]  /*30b0*/  SHFL.DOWN PT, R29, R48, 0x10, R49 ;  /* 0x0a000000301d7989 */ /* 0x000e2600000e0031 */
[----:B------:R-:W-:-:S07]  /*30c0*/  ISETP.GT.AND P3, PT, R28, R49, PT ;  /* 0x000000311c00720c */ /* 0x000fce0003f64270 */
[----:B------:R-:W-:-:S06]  /*30d0*/  VOTE.ALL P0, P0 ;  /* 0x0000000000ff7806 */ /* 0x000fcc0000000000 */
[----:B0-----:R-:W-:-:S07]  /*30e0*/  @!P3 VIMNMX R48, PT, PT, R48, R29, !PT ;  /* 0x0000001d3030b248 */ /* 0x001fce0007fe0100 */
.L_x_6873:
[----:B------:R-:W-:Y:S05]  /*30f0*/  @!P0 BRA `(.L_x_6820) ;  /* 0x0000000000d48947 */ /* 0x000fea0003800000 */
.L_x_6828:
[----:B------:R-:W-:-:S05]  /*3100*/  IMAD.WIDE R40, R45, 0x8, R46 ;  /* 0x000000082d287825 */ /* 0x000fca00078e022e */
[----:B------:R-:W2:Y:S01]  /*3110*/  LD.E.64.STRONG.GPU R28, desc[UR10][R40.64+-0x100] ;  /* 0xffff000a281c7980 */ /* 0x000ea2000c10fb00 */
[----:B------:R-:W-:Y:S05]  /*3120*/  YIELD ;  /* 0x0000000000007946 */ /* 0x000fea0003800000 */
[----:B------:R-:W-:Y:S01]  /*3130*/  UMOV UR5, 0xffffffff ;  /* 0xffffffff00057882 */ /* 0x000fe20000000000 */
[----:B--2---:R-:W-:Y:S02]  /*3140*/  ISETP.NE.AND P0, PT, R28, 0x63, PT ;  /* 0x000000631c00780c */ /* 0x004fe40003f05270 */
[----:B------:R-:W-:Y:S11]  /*3150*/  BRA.DIV UR5, `(.L_x_6821) ;  /* 0x0000001a05b47947 */ /* 0x000ff6000b800000 */
[----:B------:R-:W-:-:S13]  /*3160*/  VOTE.ANY P0, !P0 ;  /* 0x0000000000ff7806 */ /* 0x000fda0004000100 */
.L_x_6876:
[----:B------:R-:W-:Y:S05]  /*3170*/  @!P0 BRA `(.L_x_6822) ;  /* 0x0000000000308947 */ /* 0x000fea0003800000 */
.L_x_6826:
[----:B------:R-:W-:Y:S05]  /*3180*/  YIELD ;  /* 0x0000000000007946 */ /* 0x000fea0003800000 */
[----:B------:R-:W-:Y:S05]  /*3190*/  @P1 BRA `(.L_x_6823) ;  /* 0x0000000000081947 */ /* 0x000fea0003800000 */
[----:B------:R0:W-:Y:S06]  /*31a0*/  MEMBAR.SC.CTA ;  /* 0x0000000000007992 */ /* 0x0001ec0000000000 */
[----:B0-----:R-:W-:Y:S05]  /*31b0*/  BRA `(.L_x_6824) ;  /* 0x0000000000087947 */ /* 0x001fea0003800000 */
.L_x_6823:
[----:B------:R-:W-:Y:S05]  /*31c0*/  NANOSLEEP 0x288 ;  /* 0x000002880000795d */ /* 0x000fea0003800000 */
[----:B------:R-:W-:Y:S01]  /*31d0*/  NOP ;  /* 0x0000000000007918 */ /* 0x000fe20000000000 */
.L_x_6824:
[----:B------:R-:W2:Y:S01]  /*31e0*/  LD.E.64.STRONG.GPU R28, desc[UR10][R40.64+-0x100] ;  /* 0xffff000a281c7980 */ /* 0x000ea2000c10fb00 */
[----:B------:R-:W-:Y:S01]  /*31f0*/  UMOV UR5, 0xffffffff ;  /* 0xffffffff00057882 */ /* 0x000fe20000000000 */
[----:B--2---:R-:W-:Y:S02]  /*3200*/  ISETP.NE.AND P0, PT, R28, 0x63, PT ;  /* 0x000000631c00780c */ /* 0x004fe40003f05270 */
[----:B------:R-:W-:Y:S11]  /*3210*/  BRA.DIV UR5, `(.L_x_6825) ;  /* 0x0000001a05a47947 */ /* 0x000ff6000b800000 */
[----:B------:R-:W-:-:S13]  /*3220*/  VOTE.ANY P0, !P0 ;  /* 0x0000000000ff7806 */ /* 0x000fda0004000100 */
.L_x_6879:
[----:B------:R-:W-:Y:S05]  /*3230*/  @P0 BRA `(.L_x_6826) ;  /* 0xfffffffc00d00947 */ /* 0x000fea000383ffff */
.L_x_6822:
[----:B------:R-:W-:Y:S01]  /*3240*/  UMOV UR5, 0xffffffff ;  /* 0xffffffff00057882 */ /* 0x000fe20000000000 */
[----:B------:R-:W-:Y:S01]  /*3250*/  ISETP.NE.AND P0, PT, R28, 0x65, PT ;  /* 0x000000651c00780c */ /* 0x000fe20003f05270 */
[----:B------:R-:W-:Y:S01]  /*3260*/  IMAD.MOV.U32 R49, RZ, RZ, R29 ;  /* 0x000000ffff317224 */ /* 0x000fe200078e001d */
        /* <DEDUP_REMOVED lines=22> */
[----:B------:R-:W-:Y:S01]  /*33d0*/  ISETP.NE.AND P0, PT, R28, 0x65, PT ;  /* 0x000000651c00780c */ /* 0x000fe20003f05270 */
[----:B------:R-:W-:Y:S02]  /*33e0*/  VIADD R28, R43, 0x10 ;  /* 0x000000102b1c7836 */ /* 0x000fe40000000000 */
[----:B------:R-:W0:Y:S03]  /*33f0*/  SHFL.DOWN PT, R29, R49, 0x10, R41 ;  /* 0x0a000000311d7989 */ /* 0x000e2600000e0029 */
[----:B------:R-:W-:-:S07]  /*3400*/  ISETP.GT.AND P3, PT, R28, R41, PT ;  /* 0x000000291c00720c */ /* 0x000fce0003f64270 */
[----:B------:R-:W-:-:S06]  /*3410*/  VOTE.ALL P0, P0 ;  /* 0x0000000000ff7806 */ /* 0x000fcc0000000000 */
[----:B0-----:R-:W-:-:S04]  /*3420*/  @!P3 VIMNMX R49, PT, PT, R49, R29, !PT ;  /* 0x0000001d3131b248 */ /* 0x001fc80007fe0100 */
[----:B------:R-:W-:-:S07]  /*3430*/  VIMNMX R48, PT, PT, R49, R48, !PT ;  /* 0x0000003031307248 */ /* 0x000fce0007fe0100 */
.L_x_6888:
[----:B------:R-:W-:Y:S05]  /*3440*/  @P0 BRA `(.L_x_6828) ;  /* 0xfffffffc002c0947 */ /* 0x000fea000383ffff */
.L_x_6820:
        /* <DEDUP_REMOVED lines=15> */
.L_x_6810:
        /* <DEDUP_REMOVED lines=31> */
.L_x_6809:
        /* <DEDUP_REMOVED lines=18> */
[----:B------:R-:W-:Y:S01]  /*3850*/  LDS R12, [R4+0x180] ;  /* 0x00018000040c7984 */ /* 0x000fe20000000800 */
[----:B------:R-:W-:-:S03]  /*3860*/  VIADD R14, R40, 0x40 ;  /* 0x00000040280e7836 */ /* 0x000fc60000000000 */
        /* <DEDUP_REMOVED lines=20> */
[----:B------:R-:W-:Y:S01]  /*39b0*/  @!P0 STS [UR4+0x3000], R42 ;  /* 0x0030002aff008988 */ /* 0x000fe20008000804 */
[----:B------:R-:W-:Y:S01]  /*39c0*/  BAR.SYNC.DEFER_BLOCKING 0x0 ;  /* 0x0000000000007b1d */ /* 0x000fe20000010000 */
[----:B------:R-:W-:Y:S01]  /*39d0*/  IADD3 R9, P0, PT, R2, UR8, RZ ;  /* 0x0000000802097c10 */ /* 0x000fe2000ff1e0ff */
[----:B-1----:R-:W-:-:S04]  /*39e0*/  VIADD R4, R40, 0x20 ;  /* 0x0000002028047836 */ /* 0x002fc80000000000 */
[----:B------:R-:W-:Y:S01]  /*39f0*/  IMAD.X R10, RZ, RZ, RZ, P0 ;  /* 0x000000ffff0a7224 */ /* 0x000fe200000e06ff */
        /* <DEDUP_REMOVED lines=18> */
[----:B------:R-:W-:Y:S02]  /*3b20*/  VIADD R2, R40, 0x120 ;  /* 0x0000012028027836 */ /* 0x000fe40000000000 */
[----:B------:R-:W-:Y:S03]  /*3b30*/  @!P5 STG.E desc[UR10][R8.64+0x100], R18 ;  /* 0x000100120800d986 */ /* 0x000fe6000c10190a */
[-C--:B------:R-:W-:Y:S01]  /*3b40*/  ISETP.GE.AND P5, PT, R2, R0.reuse, PT ;  /* 0x000000000200720c */ /* 0x080fe20003fa6270 */
[----:B------:R-:W-:Y:S01]  /*3b50*/  VIADD R2, R40, 0x160 ;  /* 0x0000016028027836 */ /* 0x000fe20000000000 */
[----:B------:R-:W-:Y:S01]  /*3b60*/  @!P6 STG.E desc[UR10][R8.64+0x80], R16 ;  /* 0x000080100800e986 */ /* 0x000fe2000c10190a */
[----:B------:R-:W-:Y:S01]  /*3b70*/  ISETP.GE.AND P6, PT, R4, R0, PT ;  /* 0x000000000400720c */ /* 0x000fe20003fc6270 */
[----:B------:R-:W-:-:S02]  /*3b80*/  VIADD R4, R40, 0x140 ;  /* 0x0000014028047836 */ /* 0x000fc40000000000 */
[----:B------:R1:W-:Y:S01]  /*3b90*/  @!P0 STG.E desc[UR10][R8.64+0x200], R51 ;  /* 0x0002003308008986 */ /* 0x0003e2000c10190a */
[-C--:B------:R-:W-:Y:S01]  /*3ba0*/  ISETP.GE.AND P0, PT, R2, R0.reuse, PT ;  /* 0x000000000200720c */ /* 0x080fe20003f06270 */
[C---:B0-----:R-:W-:Y:S02]  /*3bb0*/  VIADD R53, R40.reuse, 0x180 ;  /* 0x0000018028357836 */ /* 0x041fe40000000000 */
[C---:B------:R-:W-:Y:S01]  /*3bc0*/  VIADD R2, R40.reuse, 0x1a0 ;  /* 0x000001a028027836 */ /* 0x040fe20000000000 */
[----:B------:R0:W-:Y:S02]  /*3bd0*/  @!P4 STG.E desc[UR10][R8.64+0x280], R47 ;  /* 0x0002802f0800c986 */ /* 0x0001e4000c10190a */
[-C--:B------:R-:W-:Y:S01]  /*3be0*/  ISETP.GE.AND P4, PT, R53, R0.reuse, PT ;  /* 0x000000003500720c */ /* 0x080fe20003f86270 */
[----:B------:R-:W-:Y:S01]  /*3bf0*/  VIADD R53, R40, 0x1c0 ;  /* 0x000001c028357836 */ /* 0x000fe20000000000 */
[----:B------:R0:W-:Y:S01]  /*3c00*/  @!P3 STG.E desc[UR10][R8.64+0x300], R45 ;  /* 0x0003002d0800b986 */ /* 0x0001e2000c10190a */
[----:B------:R-:W-:Y:S01]  /*3c10*/  ISETP.GE.AND P3, PT, R2, R0, PT ;  /* 0x000000000200720c */ /* 0x000fe20003f66270 */
[----:B------:R-:W-:-:S02]  /*3c20*/  VIADD R2, R40, 0x1e0 ;  /* 0x000001e028027836 */ /* 0x000fc40000000000 */
[----:B-1----:R-:W-:Y:S01]  /*3c30*/  VIADD R51, R40, 0x200 ;  /* 0x0000020028337836 */ /* 0x002fe20000000000 */
        /* <DEDUP_REMOVED lines=31> */
.L_x_6792:
[----:B------:R-:W-:Y:S01]  /*3e30*/  BSSY B1, `(.L_x_6829) ;  /* 0x0000006000017945 */ /* 0x000fe20003800000 */
[----:B------:R-:W-:Y:S01]  /*3e40*/  PLOP3.LUT P0, PT, P0, PT, PT, 0x8, 0x80 ;  /* 0x000000000080781c */ /* 0x000fe2000070e170 */
[----:B------:R-:W-:-:S12]  /*3e50*/  IMAD.MOV.U32 R19, RZ, RZ, -0x1 ;  /* 0xffffffffff137424 */ /* 0x000fd800078e00ff */
[----:B------:R-:W-:Y:S05]  /*3e60*/  WARPSYNC.COLLECTIVE R19, `(.L_x_6830) ;  /* 0x0000000013087348 */ /* 0x000fea0003c00000 */
[----:B------:R-:W-:Y:S01]  /*3e70*/  VOTE.ANY P0, P0 ;  /* 0x0000000000ff7806 */ /* 0x000fe20000000100 */
[----:B------:R-:W-:-:S12]  /*3e80*/  ENDCOLLECTIVE ;  /* 0x000000000000791b */ /* 0x000fd80003800000 */
.L_x_6830:
[----:B------:R-:W-:Y:S05]  /*3e90*/  BSYNC B1 ;  /* 0x0000000000017941 */ /* 0x000fea0003800000 */
.L_x_6829:
[----:B------:R-:W-:Y:S05]  /*3ea0*/  BRA `(.L_x_6831) ;  /* 0xffffffd000107947 */ /* 0x000fea000383ffff */
.L_x_6796:
[----:B------:R-:W-:Y:S01]  /*3eb0*/  BSSY B1, `(.L_x_6832) ;  /* 0x0000006000017945 */ /* 0x000fe20003800000 */
[----:B------:R-:W-:Y:S01]  /*3ec0*/  PLOP3.LUT P0, PT, P0, PT, PT, 0x8, 0x80 ;  /* 0x000000000080781c */ /* 0x000fe2000070e170 */
[----:B------:R-:W-:-:S12]  /*3ed0*/  IMAD.MOV.U32 R19, RZ, RZ, -0x1 ;  /* 0xffffffffff137424 */ /* 0x000fd800078e00ff */
[----:B------:R-:W-:Y:S05]  /*3ee0*/  WARPSYNC.COLLECTIVE R19, `(.L_x_6833) ;  /* 0x0000000013087348 */ /* 0x000fea0003c00000 */
[----:B------:R-:W-:Y:S01]  /*3ef0*/  VOTE.ANY P0, P0 ;  /* 0x0000000000ff7806 */ /* 0x000fe20000000100 */
[----:B------:R-:W-:-:S12]  /*3f00*/  ENDCOLLECTIVE ;  /* 0x000000000000791b */ /* 0x000fd80003800000 */
.L_x_6833:
[----:B------:R-:W-:Y:S05]  /*3f10*/  BSYNC B1 ;  /* 0x0000000000017941 */ /* 0x000fea0003800000 */
.L_x_6832:
[----:B------:R-:W-:Y:S05]  /*3f20*/  BRA `(.L_x_6834) ;  /* 0xffffffd000207947 */ /* 0x000fea000383ffff */
.L_x_6798:
[----:B------:R-:W0:Y:S01]  /*3f30*/  S2R R16, SR_GEMASK ;  /* 0x0000000000107919 */ /* 0x000e220000003c00 */
[----:B------:R-:W-:Y:S01]  /*3f40*/  BSSY B1, `(.L_x_6835) ;  /* 0x0000006000017945 */ /* 0x000fe20003800000 */
[----:B------:R-:W-:Y:S01]  /*3f50*/  PLOP3.LUT P3, PT, P0, PT, PT, 0x8, 0x80 ;  /* 0x000000000080781c */ /* 0x000fe2000076e170 */
[----:B------:R-:W-:-:S12]  /*3f60*/  IMAD.MOV.U32 R19, RZ, RZ, -0x1 ;  /* 0xffffffffff137424 */ /* 0x000fd800078e00ff */
[----:B0-----:R-:W-:Y:S05]  /*3f70*/  WARPSYNC.COLLECTIVE R19, `(.L_x_6836) ;  /* 0x0000000013087348 */ /* 0x001fea0003c00000 */
[----:B------:R-:W-:Y:S01]  /*3f80*/  VOTE.ANY R19, PT, P3 ;  /* 0x0000000000137806 */ /* 0x000fe200018e0100 */
[----:B0-----:R-:W-:Y:S06]  /*3f90*/  ENDCOLLECTIVE ;  /* 0x000000000000791b */ /* 0x001fec0003800000 */
.L_x_6836:
[----:B------:R-:W-:Y:S05]  /*3fa0*/  BSYNC B1 ;  /* 0x0000000000017941 */ /* 0x000fea0003800000 */
.L_x_6835:
        /* <DEDUP_REMOVED lines=8> */
[----:B------:R-:W-:Y:S02]  /*4030*/  IMAD.MOV.U32 R19, RZ, RZ, -0x1 ;  /* 0xffffffffff137424 */ /* 0x000fe400078e00ff */
[C---:B------:R-:W-:Y:S01]  /*4040*/  VIADD R44, R31.reuse, 0x10 ;  /* 0x000000101f2c7836 */ /* 0x040fe20000000000 */
[----:B------:R-:W0:Y:S02]  /*4050*/  POPC R45, R45 ;  /* 0x0000002d002d7309 */ /* 0x000e240000000000 */
[----:B0-----:R-:W-:Y:S01]  /*4060*/  IMAD.MOV.U32 R41, RZ, RZ, R45 ;  /* 0x000000ffff297224 */ /* 0x001fe200078e002d */
[-C--:B------:R-:W-:Y:S02]  /*4070*/  ISETP.GE.AND P0, PT, R31, R45.reuse, PT ;  /* 0x0000002d1f00720c */ /* 0x080fe40003f06270 */
[----:B------:R-:W-:-:S13]  /*4080*/  ISETP.GT.AND P1, PT, R39, R45, PT ;  /* 0x0000002d2700720c */ /* 0x000fda0003f24270 */
[----:B------:R-:W-:Y:S05]  /*4090*/  WARPSYNC.COLLECTIVE R19, `(.L_x_6837) ;  /* 0x0000000013087348 */ /* 0x000fea0003c00000 */
[----:B------:R0:W1:Y:S02]  /*40a0*/  SHFL.DOWN P3, R29, R30, R40, R41 ;  /* 0x080000281e1d7389 */ /* 0x0000640000060029 */
[----:B01----:R-:W-:Y:S05]  /*40b0*/  ENDCOLLECTIVE ;  /* 0x000000000000791b */ /* 0x003fea0003800000 */
.L_x_6837:
[----:B------:R-:W-:Y:S01]  /*40c0*/  IMAD.MOV.U32 R40, RZ, RZ, 0x2 ;  /* 0x00000002ff287424 */ /* 0x000fe200078e00ff */
[----:B------:R-:W-:Y:S02]  /*40d0*/  @!P0 VIMNMX R50, PT, PT, R29, R50, !PT ;  /* 0x000000321d328248 */ /* 0x000fe40007fe0100 */
[----:B------:R-:W-:-:S03]  /*40e0*/  ISETP.NE.AND P0, PT, R28, 0x65, PT ;  /* 0x000000651c00780c */ /* 0x000fc60003f05270 */
[----:B------:R-:W-:-:S10]  /*40f0*/  IMAD.MOV.U32 R30, RZ, RZ, R50 ;  /* 0x000000ffff1e7224 */ /* 0x000fd400078e0032 */
[----:B------:R-:W-:Y:S05]  /*4100*/  WARPSYNC.COLLECTIVE R19, `(.L_x_6838) ;  /* 0x0000000013087348 */ /* 0x000fea0003c00000 */
[----:B------:R0:W1:Y:S02]  /*4110*/  SHFL.DOWN P3, R29, R30, R40, R41 ;  /* 0x080000281e1d7389 */ /* 0x0000640000060029 */
[----:B01----:R-:W-:Y:S05]  /*4120*/  ENDCOLLECTIVE ;  /* 0x000000000000791b */ /* 0x003fea0003800000 */
.L_x_6838:
[----:B------:R-:W-:Y:S01]  /*4130*/  IMAD.MOV.U32 R40, RZ, RZ, 0x4 ;  /* 0x00000004ff287424 */ /* 0x000fe200078e00ff */
[----:B------:R-:W-:Y:S02]  /*4140*/  @!P1 VIMNMX R50, PT, PT, R50, R29, !PT ;  /* 0x0000001d32329248 */ /* 0x000fe40007fe0100 */
[----:B------:R-:W-:-:S03]  /*4150*/  ISETP.GT.AND P1, PT, R42, R45, PT ;  /* 0x0000002d2a00720c */ /* 0x000fc60003f24270 */
[----:B------:R-:W-:-:S10]  /*4160*/  IMAD.MOV.U32 R30, RZ, RZ, R50 ;  /* 0x000000ffff1e7224 */ /* 0x000fd400078e0032 */
[----:B------:R-:W-:Y:S05]  /*4170*/  WARPSYNC.COLLECTIVE R19, `(.L_x_6839) ;  /* 0x0000000013087348 */ /* 0x000fea0003c00000 */
[----:B------:R0:W1:Y:S02]  /*4180*/  SHFL.DOWN P3, R29, R30, R40, R41 ;  /* 0x080000281e1d7389 */ /* 0x0000640000060029 */
[----:B01----:R-:W-:Y:S05]  /*4190*/  ENDCOLLECTIVE ;  /* 0x000000000000791b */ /* 0x003fea0003800000 */
.L_x_6839:
[----:B------:R-:W-:Y:S01]  /*41a0*/  IMAD.MOV.U32 R40, RZ, RZ, 0x8 ;  /* 0x00000008ff287424 */ /* 0x000fe200078e00ff */
[----:B------:R-:W-:Y:S02]  /*41b0*/  @!P1 VIMNMX R50, PT, PT, R50, R29, !PT ;  /* 0x0000001d32329248 */ /* 0x000fe40007fe0100 */
[----:B------:R-:W-:-:S03]  /*41c0*/  ISETP.GT.AND P1, PT, R43, R45, PT ;  /* 0x0000002d2b00720c */ /* 0x000fc60003f24270 */
[----:B------:R-:W-:-:S10]  /*41d0*/  IMAD.MOV.U32 R30, RZ, RZ, R50 ;  /* 0x000000ffff1e7224 */ /* 0x000fd400078e0032 */
[----:B------:R-:W-:Y:S05]  /*41e0*/  WARPSYNC.COLLECTIVE R19, `(.L_x_6840) ;  /* 0x0000000013087348 */ /* 0x000fea0003c00000 */
[----:B------:R0:W1:Y:S02]  /*41f0*/  SHFL.DOWN P3, R29, R30, R40, R41 ;  /* 0x080000281e1d7389 */ /* 0x0000640000060029 */
[----:B01----:R-:W-:Y:S05]  /*4200*/  ENDCOLLECTIVE ;  /* 0x000000000000791b */ /* 0x003fea0003800000 */
.L_x_6840:
[----:B------:R-:W-:Y:S01]  /*4210*/  IMAD.MOV.U32 R40, RZ, RZ, 0x10 ;  /* 0x00000010ff287424 */ /* 0x000fe200078e00ff */
[----:B------:R-:W-:Y:S02]  /*4220*/  @!P1 VIMNMX R50, PT, PT, R50, R29, !PT ;  /* 0x0000001d32329248 */ /* 0x000fe40007fe0100 */
[----:B------:R-:W-:-:S03]  /*4230*/  ISETP.GT.AND P1, PT, R44, R45, PT ;  /* 0x0000002d2c00720c */ /* 0x000fc60003f24270 */
[----:B------:R-:W-:-:S10]  /*4240*/  IMAD.MOV.U32 R30, RZ, RZ, R50 ;  /* 0x000000ffff1e7224 */ /* 0x000fd400078e0032 */
[----:B------:R-:W-:Y:S05]  /*4250*/  WARPSYNC.COLLECTIVE R19, `(.L_x_6841) ;  /* 0x0000000013087348 */ /* 0x000fea0003c00000 */
[----:B------:R0:W1:Y:S02]  /*4260*/  SHFL.DOWN P3, R29, R30, R40, R41 ;  /* 0x080000281e1d7389 */ /* 0x0000640000060029 */
[----:B01----:R-:W-:Y:S05]  /*4270*/  ENDCOLLECTIVE ;  /* 0x000000000000791b */ /* 0x003fea0003800000 */
.L_x_6841:
[----:B------:R-:W-:Y:S05]  /*4280*/  WARPSYNC.COLLECTIVE R19, `(.L_x_6842) ;  /* 0x0000000013087348 */ /* 0x000fea0003c00000 */
[----:B------:R-:W-:Y:S01]  /*4290*/  VOTE.ALL P0, P0 ;  /* 0x0000000000ff7806 */ /* 0x000fe20000000000 */
[----:B------:R-:W-:-:S12]  /*42a0*/  ENDCOLLECTIVE ;  /* 0x000000000000791b */ /* 0x000fd80003800000 */
.L_x_6842:
[----:B------:R-:W-:Y:S02]  /*42b0*/  @!P1 VIMNMX R50, PT, PT, R50, R29, !PT ;  /* 0x0000001d32329248 */ /* 0x000fe40007fe0100 */
[----:B------:R-:W0:Y:S02]  /*42c0*/  LDC.64 R28, c[0x0][0x390] ;  /* 0x0000e400ff1c7b82 */ /* 0x000e240000000a00 */
[----:B0-----:R-:W-:-:S05]  /*42d0*/  IADD3 R48, P1, PT, R28, 0x100, RZ ;  /* 0x000001001c307810 */ /* 0x001fca0007f3e0ff */
[----:B------:R-:W-:Y:S01]  /*42e0*/  IMAD.X R49, RZ, RZ, R29, P1 ;  /* 0x000000ffff317224 */ /* 0x000fe200008e061d */
[----:B------:R-:W-:Y:S07]  /*42f0*/  BRA `(.L_x_6843) ;  /* 0xffffffcc00b87947 */ /* 0x000fee000383ffff */
.L_x_6800:
[----:B------:R-:W-:Y:S01]  /*4300*/  BSSY B1, `(.L_x_6844) ;  /* 0x0000006000017945 */ /* 0x000fe20003800000 */
[----:B------:R-:W-:Y:S01]  /*4310*/  PLOP3.LUT P0, PT, P0, PT, PT, 0x8, 0x80 ;  /* 0x000000000080781c */ /* 0x000fe2000070e170 */
[----:B------:R-:W-:-:S12]  /*4320*/  IMAD.MOV.U32 R19, RZ, RZ, -0x1 ;  /* 0xffffffffff137424 */ /* 0x000fd800078e00ff */
[----:B------:R-:W-:Y:S05]  /*4330*/  WARPSYNC.COLLECTIVE R19, `(.L_x_6845) ;  /* 0x0000000013087348 */ /* 0x000fea0003c00000 */
[----:B------:R-:W-:Y:S01]  /*4340*/  VOTE.ANY P0, P0 ;  /* 0x0000000000ff7806 */ /* 0x000fe20000000100 */
[----:B------:R-:W-:-:S12]  /*4350*/  ENDCOLLECTIVE ;  /* 0x000000000000791b */ /* 0x000fd80003800000 */
.L_x_6845:
[----:B------:R-:W-:Y:S05]  /*4360*/  BSYNC B1 ;  /* 0x0000000000017941 */ /* 0x000fea0003800000 */
.L_x_6844:
[----:B------:R-:W-:Y:S05]  /*4370*/  BRA `(.L_x_6846) ;  /* 0xffffffcc00b87947 */ /* 0x000fea000383ffff */
.L_x_6804:
[----:B------:R-:W-:Y:S01]  /*4380*/  BSSY B1, `(.L_x_6847) ;  /* 0x0000006000017945 */ /* 0x000fe20003800000 */
[----:B------:R-:W-:Y:S01]  /*4390*/  PLOP3.LUT P0, PT, P0, PT, PT, 0x8, 0x80 ;  /* 0x000000000080781c */ /* 0x000fe2000070e170 */
[----:B------:R-:W-:-:S12]  /*43a0*/  IMAD.MOV.U32 R19, RZ, RZ, -0x1 ;  /* 0xffffffffff137424 */ /* 0x000fd800078e00ff */
[----:B------:R-:W-:Y:S05]  /*43b0*/  WARPSYNC.COLLECTIVE R19, `(.L_x_6848) ;  /* 0x0000000013087348 */ /* 0x000fea0003c00000 */
[----:B------:R-:W-:Y:S01]  /*43c0*/  VOTE.ANY P0, P0 ;  /* 0x0000000000ff7806 */ /* 0x000fe20000000100 */
[----:B------:R-:W-:-:S12]  /*43d0*/  ENDCOLLECTIVE ;  /* 0x000000000000791b */ /* 0x000fd80003800000 */
.L_x_6848:
[----:B------:R-:W-:Y:S05]  /*43e0*/  BSYNC B1 ;  /* 0x0000000000017941 */ /* 0x000fea0003800000 */
.L_x_6847:
[----:B------:R-:W-:Y:S05]  /*43f0*/  BRA `(.L_x_6849) ;  /* 0xffffffcc00cc7947 */ /* 0x000fea000383ffff */
.L_x_6806:
[----:B------:R-:W-:Y:S01]  /*4400*/  BSSY B1, `(.L_x_6850) ;  /* 0x0000006000017945 */ /* 0x000fe20003800000 */
[----:B------:R-:W-:Y:S01]  /*4410*/  PLOP3.LUT P3, PT, P0, PT, PT, 0x8, 0x80 ;  /* 0x000000000080781c */ /* 0x000fe2000076e170 */
[----:B------:R-:W-:-:S12]  /*4420*/  IMAD.MOV.U32 R19, RZ, RZ, -0x1 ;  /* 0xffffffffff137424 */ /* 0x000fd800078e00ff */
[----:B------:R-:W-:Y:S05]  /*4430*/  WARPSYNC.COLLECTIVE R19, `(.L_x_6851) ;  /* 0x0000000013087348 */ /* 0x000fea0003c00000 */
[----:B------:R-:W-:Y:S01]  /*4440*/  VOTE.ANY R19, PT, P3 ;  /* 0x0000000000137806 */ /* 0x000fe200018e0100 */
[----:B------:R-:W-:Y:S06]  /*4450*/  ENDCOLLECTIVE ;  /* 0x000000000000791b */ /* 0x000fec0003800000 */
.L_x_6851:
[----:B------:R-:W-:Y:S05]  /*4460*/  BSYNC B1 ;  /* 0x0000000000017941 */ /* 0x000fea0003800000 */
.L_x_6850:
        /* <DEDUP_REMOVED lines=11> */
.L_x_6852:
        /* <DEDUP_REMOVED lines=8> */
.L_x_6853:
[----:B------:R-:W-:Y:S01]  /*45a0*/  IMAD.MOV.U32 R40, RZ, RZ, 0x4 ;  /* 0x00000004ff287424 */ /* 0x000fe200078e00ff */
[----:B------:R-:W-:Y:S02]  /*45b0*/  @!P0 VIMNMX R45, PT, PT, R45, R29, !PT ;  /* 0x0000001d2d2d8248 */ /* 0x000fe40007fe0100 */
[----:B------:R-:W-:-:S03]  /*45c0*/  ISETP.GT.AND P0, PT, R42, R41, PT ;  /* 0x000000292a00720c */ /* 0x000fc60003f04270 */
[----:B------:R-:W-:-:S10]  /*45d0*/  IMAD.MOV.U32 R30, RZ, RZ, R45 ;  /* 0x000000ffff1e7224 */ /* 0x000fd400078e002d */
[----:B------:R-:W-:Y:S05]  /*45e0*/  WARPSYNC.COLLECTIVE R19, `(.L_x_6854) ;  /* 0x0000000013087348 */ /* 0x000fea0003c00000 */
[----:B------:R0:W1:Y:S02]  /*45f0*/  SHFL.DOWN P3, R29, R30, R40, R41 ;  /* 0x080000281e1d7389 */ /* 0x0000640000060029 */
[----:B01----:R-:W-:Y:S05]  /*4600*/  ENDCOLLECTIVE ;  /* 0x000000000000791b */ /* 0x003fea0003800000 */
.L_x_6854:
[----:B------:R-:W-:Y:S01]  /*4610*/  IMAD.MOV.U32 R40, RZ, RZ, 0x8 ;  /* 0x00000008ff287424 */ /* 0x000fe200078e00ff */
[----:B------:R-:W-:Y:S02]  /*4620*/  @!P0 VIMNMX R45, PT, PT, R45, R29, !PT ;  /* 0x0000001d2d2d8248 */ /* 0x000fe40007fe0100 */
[----:B------:R-:W-:-:S03]  /*4630*/  ISETP.GT.AND P0, PT, R43, R41, PT ;  /* 0x000000292b00720c */ /* 0x000fc60003f04270 */
[----:B------:R-:W-:-:S10]  /*4640*/  IMAD.MOV.U32 R30, RZ, RZ, R45 ;  /* 0x000000ffff1e7224 */ /* 0x000fd400078e002d */
[----:B------:R-:W-:Y:S05]  /*4650*/  WARPSYNC.COLLECTIVE R19, `(.L_x_6855) ;  /* 0x0000000013087348 */ /* 0x000fea0003c00000 */
[----:B------:R0:W1:Y:S02]  /*4660*/  SHFL.DOWN P3, R29, R30, R40, R41 ;  /* 0x080000281e1d7389 */ /* 0x0000640000060029 */
[----:B01----:R-:W-:Y:S05]  /*4670*/  ENDCOLLECTIVE ;  /* 0x000000000000791b */ /* 0x003fea0003800000 */
.L_x_6855:
[----:B------:R-:W-:Y:S01]  /*4680*/  IMAD.MOV.U32 R40, RZ, RZ, 0x10 ;  /* 0x00000010ff287424 */ /* 0x000fe200078e00ff */
[----:B------:R-:W-:Y:S02]  /*4690*/  @!P0 VIMNMX R45, PT, PT, R45, R29, !PT ;  /* 0x0000001d2d2d8248 */ /* 0x000fe40007fe0100 */
[----:B------:R-:W-:-:S03]  /*46a0*/  ISETP.GT.AND P0, PT, R44, R41, PT ;  /* 0x000000292c00720c */ /* 0x000fc60003f04270 */
[----:B------:R-:W-:-:S10]  /*46b0*/  IMAD.MOV.U32 R30, RZ, RZ, R45 ;  /* 0x000000ffff1e7224 */ /* 0x000fd400078e002d */
[----:B------:R-:W-:Y:S05]  /*46c0*/  WARPSYNC.COLLECTIVE R19, `(.L_x_6856) ;  /* 0x0000000013087348 */ /* 0x000fea0003c00000 */
[----:B------:R0:W1:Y:S02]  /*46d0*/  SHFL.DOWN P3, R29, R30, R40, R41 ;  /* 0x080000281e1d7389 */ /* 0x0000640000060029 */
[----:B01----:R-:W-:Y:S05]  /*46e0*/  ENDCOLLECTIVE ;  /* 0x000000000000791b */ /* 0x003fea0003800000 */
.L_x_6856:
[----:B------:R-:W-:Y:S02]  /*46f0*/  @!P0 VIMNMX R45, PT, PT, R45, R29, !PT ;  /* 0x0000001d2d2d8248 */ /* 0x000fe40007fe0100 */
[----:B------:R-:W-:Y:S02]  /*4700*/  ISETP.NE.AND P0, PT, R28, 0x65, PT ;  /* 0x000000651c00780c */ /* 0x000fe40003f05270 */
[----:B------:R-:W-:-:S11]  /*4710*/  VIMNMX R50, PT, PT, R45, R50, !PT ;  /* 0x000000322d327248 */ /* 0x000fd60007fe0100 */
[----:B------:R-:W-:Y:S05]  /*4720*/  WARPSYNC.COLLECTIVE R19, `(.L_x_6857) ;  /* 0x0000000013087348 */ /* 0x000fea0003c00000 */
[----:B------:R-:W-:Y:S01]  /*4730*/  VOTE.ALL P0, P0 ;  /* 0x0000000000ff7806 */ /* 0x000fe20000000000 */
[----:B------:R-:W-:-:S12]  /*4740*/  ENDCOLLECTIVE ;  /* 0x000000000000791b */ /* 0x000fd80003800000 */
.L_x_6857:
[----:B------:R-:W-:Y:S05]  /*4750*/  BRA `(.L_x_6858) ;  /* 0xffffffcc00687947 */ /* 0x000fea000383ffff */
.L_x_6813:
[----:B------:R-:W-:Y:S01]  /*4760*/  BSSY B0, `(.L_x_6859) ;  /* 0x0000006000007945 */ /* 0x000fe20003800000 */
[----:B------:R-:W-:Y:S01]  /*4770*/  PLOP3.LUT P0, PT, P0, PT, PT, 0x8, 0x80 ;  /* 0x000000000080781c */ /* 0x000fe2000070e170 */
[----:B------:R-:W-:-:S12]  /*4780*/  IMAD.MOV.U32 R19, RZ, RZ, -0x1 ;  /* 0xffffffffff137424 */ /* 0x000fd800078e00ff */
[----:B------:R-:W-:Y:S05]  /*4790*/  WARPSYNC.COLLECTIVE R19, `(.L_x_6860) ;  /* 0x0000000013087348 */ /* 0x000fea0003c00000 */
[----:B------:R-:W-:Y:S01]  /*47a0*/  VOTE.ANY P0, P0 ;  /* 0x0000000000ff7806 */ /* 0x000fe20000000100 */
[----:B------:R-:W-:-:S12]  /*47b0*/  ENDCOLLECTIVE ;  /* 0x000000000000791b */ /* 0x000fd80003800000 */
.L_x_6860:
[----:B------:R-:W-:Y:S05]  /*47c0*/  BSYNC B0 ;  /* 0x0000000000007941 */ /* 0x000fea0003800000 */
.L_x_6859:
[----:B------:R-:W-:Y:S05]  /*47d0*/  BRA `(.L_x_6861) ;  /* 0xffffffe400787947 */ /* 0x000fea000383ffff */
.L_x_6817:
[----:B------:R-:W-:Y:S01]  /*47e0*/  BSSY B0, `(.L_x_6862) ;  /* 0x0000006000007945 */ /* 0x000fe20003800000 */
[----:B------:R-:W-:Y:S01]  /*47f0*/  PLOP3.LUT P0, PT, P0, PT, PT, 0x8, 0x80 ;  /* 0x000000000080781c */ /* 0x000fe2000070e170 */
[----:B------:R-:W-:-:S12]  /*4800*/  IMAD.MOV.U32 R19, RZ, RZ, -0x1 ;  /* 0xffffffffff137424 */ /* 0x000fd800078e00ff */
[----:B------:R-:W-:Y:S05]  /*4810*/  WARPSYNC.COLLECTIVE R19, `(.L_x_6863) ;  /* 0x0000000013087348 */ /* 0x000fea0003c00000 */
[----:B------:R-:W-:Y:S01]  /*4820*/  VOTE.ANY P0, P0 ;  /* 0x0000000000ff7806 */ /* 0x000fe20000000100 */
[----:B------:R-:W-:-:S12]  /*4830*/  ENDCOLLECTIVE ;  /* 0x000000000000791b */ /* 0x000fd80003800000 */
.L_x_6863:
[----:B------:R-:W-:Y:S05]  /*4840*/  BSYNC B0 ;  /* 0x0000000000007941 */ /* 0x000fea0003800000 */
.L_x_6862:
[----:B------:R-:W-:Y:S05]  /*4850*/  BRA `(.L_x_6864) ;  /* 0xffffffe400887947 */ /* 0x000fea000383ffff */
.L_x_6819:
        /* <DEDUP_REMOVED lines=8> */
.L_x_6866:
[----:B------:R-:W-:Y:S05]  /*48e0*/  BSYNC B0 ;  /* 0x0000000000007941 */ /* 0x000fea0003800000 */
.L_x_6865:
[----:B------:R-:W-:Y:S01]  /*48f0*/  LOP3.LUT R19, R19, 0x80000000, R44, 0xec, !PT ;  /* 0x8000000013137812 */ /* 0x000fe200078eec2c */
[----:B------:R-:W-:Y:S02]  /*4900*/  IMAD.MOV.U32 R30, RZ, RZ, R48 ;  /* 0x000000ffff1e7224 */ /* 0x000fe400078e0030 */
[----:B------:R-:W-:Y:S02]  /*4910*/  IMAD.MOV.U32 R40, RZ, RZ, 0x1 ;  /* 0x00000001ff287424 */ /* 0x000fe400078e00ff */
[----:B------:R-:W-:Y:S02]  /*4920*/  VIADD R28, R19, 0xffffffff ;  /* 0xffffffff131c7836 */ /* 0x000fe40000000000 */
[----:B------:R-:W-:-:S03]  /*4930*/  VIADD R46, R43, 0x2 ;  /* 0x000000022b2e7836 */ /* 0x000fc60000000000 */
[----:B------:R-:W-:Y:S01]  /*4940*/  LOP3.LUT R28, R19, R28, RZ, 0xc, !PT ;  /* 0x0000001c131c7212 */ /* 0x000fe200078e0cff */
[----:B------:R-:W-:-:S03]  /*4950*/  IMAD.MOV.U32 R19, RZ, RZ, -0x1 ;  /* 0xffffffffff137424 */ /* 0x000fc600078e00ff */
[----:B------:R0:W1:Y:S02]  /*4960*/  POPC R49, R28 ;  /* 0x0000001c00317309 */ /* 0x0000640000000000 */
[----:B0-----:R-:W-:Y:S02]  /*4970*/  VIADD R28, R43, 0x4 ;  /* 0x000000042b1c7836 */ /* 0x001fe40000000000 */
[----:B-1----:R-:W-:Y:S01]  /*4980*/  IMAD.MOV.U32 R41, RZ, RZ, R49 ;  /* 0x000000ffff297224 */ /* 0x002fe200078e0031 */
[----:B------:R-:W-:-:S13]  /*4990*/  ISETP.GT.AND P4, PT, R46, R49, PT ;  /* 0x000000312e00720c */ /* 0x000fda0003f84270 */
[----:B------:R-:W-:Y:S05]  /*49a0*/  WARPSYNC.COLLECTIVE R19, `(.L_x_6867) ;  /* 0x0000000013087348 */ /* 0x000fea0003c00000 */
[----:B------:R0:W1:Y:S02]  /*49b0*/  SHFL.DOWN P3, R29, R30, R40, R41 ;  /* 0x080000281e1d7389 */ /* 0x0000640000060029 */
[----:B01----:R-:W-:Y:S05]  /*49c0*/  ENDCOLLECTIVE ;  /* 0x000000000000791b */ /* 0x003fea0003800000 */
.L_x_6867:
[----:B------:R-:W-:Y:S01]  /*49d0*/  IMAD.MOV.U32 R40, RZ, RZ, 0x2 ;  /* 0x00000002ff287424 */ /* 0x000fe200078e00ff */
[----:B------:R-:W-:-:S13]  /*49e0*/  ISETP.GE.AND P3, PT, R43, R49, PT ;  /* 0x000000312b00720c */ /* 0x000fda0003f66270 */
[----:B------:R-:W-:-:S05]  /*49f0*/  @!P3 VIMNMX R48, PT, PT, R29, R48, !PT ;  /* 0x000000301d30b248 */ /* 0x000fca0007fe0100 */
[----:B------:R-:W-:-:S07]  /*4a00*/  IMAD.MOV.U32 R30, RZ, RZ, R48 ;  /* 0x000000ffff1e7224 */ /* 0x000fce00078e0030 */
[----:B------:R-:W-:Y:S05]  /*4a10*/  WARPSYNC.COLLECTIVE R19, `(.L_x_6868) ;  /* 0x0000000013087348 */ /* 0x000fea0003c00000 */
[----:B------:R0:W1:Y:S02]  /*4a20*/  SHFL.DOWN P3, R29, R30, R40, R41 ;  /* 0x080000281e1d7389 */ /* 0x0000640000060029 */
[----:B01----:R-:W-:Y:S05]  /*4a30*/  ENDCOLLECTIVE ;  /* 0x000000000000791b */ /* 0x003fea0003800000 */
.L_x_6868:
[----:B------:R-:W-:Y:S01]  /*4a40*/  IMAD.MOV.U32 R40, RZ, RZ, 0x4 ;  /* 0x00000004ff287424 */ /* 0x000fe200078e00ff */
[----:B------:R-:W-:Y:S02]  /*4a50*/  @!P4 VIMNMX R48, PT, PT, R48, R29, !PT ;  /* 0x0000001d3030c248 */ /* 0x000fe40007fe0100 */
[----:B------:R-:W-:Y:S01]  /*4a60*/  ISETP.GT.AND P4, PT, R28, R49, PT ;  /* 0x000000311c00720c */ /* 0x000fe20003f84270 */
[----:B------:R-:W-:Y:S02]  /*4a70*/  VIADD R28, R43, 0x8 ;  /* 0x000000082b1c7836 */ /* 0x000fe40000000000 */
[----:B------:R-:W-:-:S10]  /*4a80*/  IMAD.MOV.U32 R30, RZ, RZ, R48 ;  /* 0x000000ffff1e7224 */ /* 0x000fd400078e0030 */
[----:B------:R-:W-:Y:S05]  /*4a90*/  WARPSYNC.COLLECTIVE R19, `(.L_x_6869) ;  /* 0x0000000013087348 */ /* 0x000fea0003c00000 */
[----:B------:R0:W1:Y:S02]  /*4aa0*/  SHFL.DOWN P3, R29, R30, R40, R41 ;  /* 0x080000281e1d7389 */ /* 0x0000640000060029 */
[----:B01----:R-:W-:Y:S05]  /*4ab0*/  ENDCOLLECTIVE ;  /* 0x000000000000791b */ /* 0x003fea0003800000 */
.L_x_6869:
        /* <DEDUP_REMOVED lines=8> */
.L_x_6870:
[----:B------:R-:W-:Y:S01]  /*4b40*/  IMAD.MOV.U32 R40, RZ, RZ, 0x10 ;  /* 0x00000010ff287424 */ /* 0x000fe200078e00ff */
[----:B------:R-:W-:-:S05]  /*4b50*/  @!P4 VIMNMX R48, PT, PT, R48, R29, !PT ;  /* 0x0000001d3030c248 */ /* 0x000fca0007fe0100 */
[----:B------:R-:W-:-:S07]  /*4b60*/  IMAD.MOV.U32 R30, RZ, RZ, R48 ;  /* 0x000000ffff1e7224 */ /* 0x000fce00078e0030 */
[----:B------:R-:W-:Y:S05]  /*4b70*/  WARPSYNC.COLLECTIVE R19, `(.L_x_6871) ;  /* 0x0000000013087348 */ /* 0x000fea0003c00000 */
[----:B------:R0:W1:Y:S02]  /*4b80*/  SHFL.DOWN P3, R29, R30, R40, R41 ;  /* 0x080000281e1d7389 */ /* 0x0000640000060029 */
[----:B01----:R-:W-:Y:S05]  /*4b90*/  ENDCOLLECTIVE ;  /* 0x000000000000791b */ /* 0x003fea0003800000 */
.L_x_6871:
[----:B------:R-:W-:Y:S05]  /*4ba0*/  WARPSYNC.COLLECTIVE R19, `(.L_x_6872) ;  /* 0x0000000013087348 */ /* 0x000fea0003c00000 */
[----:B------:R-:W-:Y:S01]  /*4bb0*/  VOTE.ALL P0, P0 ;  /* 0x0000000000ff7806 */ /* 0x000fe20000000000 */
[----:B------:R-:W-:-:S12]  /*4bc0*/  ENDCOLLECTIVE ;  /* 0x000000000000791b */ /* 0x000fd80003800000 */
.L_x_6872:
[----:B------:R-:W-:-:S13]  /*4bd0*/  ISETP.GT.AND P3, PT, R28, R49, PT ;  /* 0x000000311c00720c */ /* 0x000fda0003f64270 */
[----:B------:R-:W-:Y:S02]  /*4be0*/  @!P3 VIMNMX R48, PT, PT, R48, R29, !PT ;  /* 0x0000001d3030b248 */ /* 0x000fe40007fe0100 */
[----:B------:R-:W0:Y:S02]  /*4bf0*/  LDC.64 R28, c[0x0][0x390] ;  /* 0x0000e400ff1c7b82 */ /* 0x000e240000000a00 */
[----:B0-----:R-:W-:-:S05]  /*4c00*/  IADD3 R46, P3, PT, R28, 0x100, RZ ;  /* 0x000001001c2e7810 */ /* 0x001fca0007f7e0ff */
[----:B------:R-:W-:Y:S01]  /*4c10*/  IMAD.X R47, RZ, RZ, R29, P3 ;  /* 0x000000ffff2f7224 */ /* 0x000fe200018e061d */
[----:B------:R-:W-:Y:S07]  /*4c20*/  BRA `(.L_x_6873) ;  /* 0xffffffe400307947 */ /* 0x000fee000383ffff */
.L_x_6821:
[----:B------:R-:W-:Y:S01]  /*4c30*/  BSSY B0, `(.L_x_6874) ;  /* 0x0000006000007945 */ /* 0x000fe20003800000 */
[----:B------:R-:W-:Y:S01]  /*4c40*/  PLOP3.LUT P0, PT, P0, PT, PT, 0x8, 0x80 ;  /* 0x000000000080781c */ /* 0x000fe2000070e170 */
[----:B------:R-:W-:-:S12]  /*4c50*/  IMAD.MOV.U32 R19, RZ, RZ, -0x1 ;  /* 0xffffffffff137424 */ /* 0x000fd800078e00ff */
[----:B------:R-:W-:Y:S05]  /*4c60*/  WARPSYNC.COLLECTIVE R19, `(.L_x_6875) ;  /* 0x0000000013087348 */ /* 0x000fea0003c00000 */
[----:B------:R-:W-:Y:S01]  /*4c70*/  VOTE.ANY P0, P0 ;  /* 0x0000000000ff7806 */ /* 0x000fe20000000100 */
[----:B------:R-:W-:-:S12]  /*4c80*/  ENDCOLLECTIVE ;  /* 0x000000000000791b */ /* 0x000fd80003800000 */
.L_x_6875:
[----:B------:R-:W-:Y:S05]  /*4c90*/  BSYNC B0 ;  /* 0x0000000000007941 */ /* 0x000fea0003800000 */
.L_x_6874:
[----:B------:R-:W-:Y:S05]  /*4ca0*/  BRA `(.L_x_6876) ;  /* 0xffffffe400307947 */ /* 0x000fea000383ffff */
.L_x_6825:
[----:B------:R-:W-:Y:S01]  /*4cb0*/  BSSY B0, `(.L_x_6877) ;  /* 0x0000006000007945 */ /* 0x000fe20003800000 */
[----:B------:R-:W-:Y:S01]  /*4cc0*/  PLOP3.LUT P0, PT, P0, PT, PT, 0x8, 0x80 ;  /* 0x000000000080781c */ /* 0x000fe2000070e170 */
[----:B------:R-:W-:-:S12]  /*4cd0*/  IMAD.MOV.U32 R19, RZ, RZ, -0x1 ;  /* 0xffffffffff137424 */ /* 0x000fd800078e00ff */
[----:B------:R-:W-:Y:S05]  /*4ce0*/  WARPSYNC.COLLECTIVE R19, `(.L_x_6878) ;  /* 0x0000000013087348 */ /* 0x000fea0003c00000 */
[----:B------:R-:W-:Y:S01]  /*4cf0*/  VOTE.ANY P0, P0 ;  /* 0x0000000000ff7806 */ /* 0x000fe20000000100 */
[----:B------:R-:W-:-:S12]  /*4d00*/  ENDCOLLECTIVE ;  /* 0x000000000000791b */ /* 0x000fd80003800000 */
.L_x_6878:
[----:B------:R-:W-:Y:S05]  /*4d10*/  BSYNC B0 ;  /* 0x0000000000007941 */ /* 0x000fea0003800000 */
.L_x_6877:
[----:B------:R-:W-:Y:S05]  /*4d20*/  BRA `(.L_x_6879) ;  /* 0xffffffe400407947 */ /* 0x000fea000383ffff */
.L_x_6827:
[----:B------:R-:W-:Y:S01]  /*4d30*/  BSSY B0, `(.L_x_6880) ;  /* 0x0000006000007945 */ /* 0x000fe20003800000 */
[----:B------:R-:W-:Y:S01]  /*4d40*/  PLOP3.LUT P3, PT, P0, PT, PT, 0x8, 0x80 ;  /* 0x000000000080781c */ /* 0x000fe2000076e170 */
[----:B------:R-:W-:-:S12]  /*4d50*/  IMAD.MOV.U32 R19, RZ, RZ, -0x1 ;  /* 0xffffffffff137424 */ /* 0x000fd800078e00ff */
[----:B------:R-:W-:Y:S05]  /*4d60*/  WARPSYNC.COLLECTIVE R19, `(.L_x_6881) ;  /* 0x0000000013087348 */ /* 0x000fea0003c00000 */
[----:B------:R-:W-:Y:S01]  /*4d70*/  VOTE.ANY R19, PT, P3 ;  /* 0x0000000000137806 */ /* 0x000fe200018e0100 */
[----:B------:R-:W-:Y:S06]  /*4d80*/  ENDCOLLECTIVE ;  /* 0x000000000000791b */ /* 0x000fec0003800000 */
.L_x_6881:
[----:B------:R-:W-:Y:S05]  /*4d90*/  BSYNC B0 ;  /* 0x0000000000007941 */ /* 0x000fea0003800000 */
.L_x_6880:
        /* <DEDUP_REMOVED lines=12> */
.L_x_6882:
        /* <DEDUP_REMOVED lines=9> */
.L_x_6883:
        /* <DEDUP_REMOVED lines=8> */
.L_x_6884:
        /* <DEDUP_REMOVED lines=8> */
.L_x_6885:
[----:B------:R-:W-:Y:S01]  /*4ff0*/  IMAD.MOV.U32 R40, RZ, RZ, 0x10 ;  /* 0x00000010ff287424 */ /* 0x000fe200078e00ff */
[----:B------:R-:W-:Y:S02]  /*5000*/  @!P0 VIMNMX R49, PT, PT, R49, R29, !PT ;  /* 0x0000001d31318248 */ /* 0x000fe40007fe0100 */
[----:B------:R-:W-:-:S03]  /*5010*/  ISETP.GT.AND P0, PT, R52, R41, PT ;  /* 0x000000293400720c */ /* 0x000fc60003f04270 */
[----:B------:R-:W-:-:S10]  /*5020*/  IMAD.MOV.U32 R30, RZ, RZ, R49 ;  /* 0x000000ffff1e7224 */ /* 0x000fd400078e0031 */
[----:B------:R-:W-:Y:S05]  /*5030*/  WARPSYNC.COLLECTIVE R19, `(.L_x_6886) ;  /* 0x0000000013087348 */ /* 0x000fea0003c00000 */
[----:B------:R0:W1:Y:S02]  /*5040*/  SHFL.DOWN P3, R29, R30, R40, R41 ;  /* 0x080000281e1d7389 */ /* 0x0000640000060029 */
[----:B01----:R-:W-:Y:S05]  /*5050*/  ENDCOLLECTIVE ;  /* 0x000000000000791b */ /* 0x003fea0003800000 */
.L_x_6886:
[----:B------:R-:W-:Y:S02]  /*5060*/  @!P0 VIMNMX R49, PT, PT, R49, R29, !PT ;  /* 0x0000001d31318248 */ /* 0x000fe40007fe0100 */
[----:B------:R-:W-:Y:S02]  /*5070*/  ISETP.NE.AND P0, PT, R28, 0x65, PT ;  /* 0x000000651c00780c */ /* 0x000fe40003f05270 */
[----:B------:R-:W-:-:S11]  /*5080*/  VIMNMX R48, PT, PT, R49, R48, !PT ;  /* 0x0000003031307248 */ /* 0x000fd60007fe0100 */
[----:B------:R-:W-:Y:S05]  /*5090*/  WARPSYNC.COLLECTIVE R19, `(.L_x_6887) ;  /* 0x0000000013087348 */ /* 0x000fea0003c00000 */
[----:B------:R-:W-:Y:S01]  /*50a0*/  VOTE.ALL P0, P0 ;  /* 0x0000000000ff7806 */ /* 0x000fe20000000000 */
[----:B------:R-:W-:-:S12]  /*50b0*/  ENDCOLLECTIVE ;  /* 0x000000000000791b */ /* 0x000fd80003800000 */
.L_x_6887:
[----:B------:R-:W-:Y:S05]  /*50c0*/  BRA `(.L_x_6888) ;  /* 0xffffffe000dc7947 */ /* 0x000fea000383ffff */
.L_x_6889:
        /* <DEDUP_REMOVED lines=11> */
.L_x_14397:


//--------------------- .text._ZN3cub18CUB_300001_SM_10006detail4scan16DeviceScanKernelINS2_10policy_hubIiiimN4cuda3std3__44plusIvEEE10Policy1000EN6thrust24THRUST_300001_SM_1000_NS6detail15normal_iteratorINSD_10device_ptrIiEEEESI_NS0_13ScanTileStateIiLb1EEES9_NS1_10InputValueIiPiEEmiLb0EiEEvT0_T1_T2_iT3_T4_T5_ --------------------------
	.section	.text._ZN3cub18CUB_300001_SM_10006detail4scan16DeviceScanKernelINS2_10policy_hubIiiimN4cuda3std3__44plusIvEEE10Policy1000EN6thrust24THRUST_300001_SM_1000_NS6detail15normal_iteratorINSD_10device_ptrIiEEEESI_NS0_13ScanTileStateIiLb1EEES9_NS1_10InputValueIiPiEEmiLb0EiEEvT0_T1_T2_iT3_T4_T5_,"ax",@progbits
	.align	128
        .global         _ZN3cub18CUB_300001_SM_10006detail4scan16DeviceScanKernelINS2_10policy_hubIiiimN4cuda3std3__44plusIvEEE10Policy1000EN6thrust24THRUST_300001_SM_1000_NS6detail15normal_iteratorINSD_10device_ptrIiEEEESI_NS0_13ScanTileStateIiLb1EEES9_NS1_10InputValueIiPiEEmiLb0EiEEvT0_T1_T2_iT3_T4_T5_
        .type           _ZN3cub18CUB_300001_SM_10006detail4scan16DeviceScanKernelINS2_10policy_hubIiiimN4cuda3std3__44plusIvEEE10Policy1000EN6thrust24THRUST_300001_SM_1000_NS6detail15normal_iteratorINSD_10device_ptrIiEEEESI_NS0_13ScanTileStateIiLb1EEES9_NS1_10InputValueIiPiEEmiLb0EiEEvT0_T1_T2_iT3_T4_T5_,@function
        .size           _ZN3cub18CUB_300001_SM_10006detail4scan16DeviceScanKernelINS2_10policy_hubIiiimN4cuda3std3__44plusIvEEE10Policy1000EN6thrust24THRUST_300001_SM_1000_NS6detail15normal_iteratorINSD_10device_ptrIiEEEESI_NS0_13ScanTileStateIiLb1EEES9_NS1_10InputValueIiPiEEmiLb0EiEEvT0_T1_T2_iT3_T4_T5_,(.L_x_14398 - _ZN3cub18CUB_300001_SM_10006detail4scan16DeviceScanKernelINS2_10policy_hubIiiimN4cuda3std3__44plusIvEEE10Policy1000EN6thrust24THRUST_300001_SM_1000_NS6detail15normal_iteratorINSD_10device_ptrIiEEEESI_NS0_13ScanTileStateIiLb1EEES9_NS1_10InputValueIiPiEEmiLb0EiEEvT0_T1_T2_iT3_T4_T5_)
        .other          _ZN3cub18CUB_300001_SM_10006detail4scan16DeviceScanKernelINS2_10policy_hubIiiimN4cuda3std3__44plusIvEEE10Policy1000EN6thrust24THRUST_300001_SM_1000_NS6detail15normal_iteratorINSD_10device_ptrIiEEEESI_NS0_13ScanTileStateIiLb1EEES9_NS1_10InputValueIiPiEEmiLb0EiEEvT0_T1_T2_iT3_T4_T5_,@"STO_CUDA_ENTRY STV_DEFAULT"
_ZN3cub18CUB_300001_SM_10006detail4scan16DeviceScanKernelINS2_10policy_hubIiiimN4cuda3std3__44plusIvEEE10Policy1000EN6thrust24THRUST_300001_SM_1000_NS6detail15normal_iteratorINSD_10device_ptrIiEEEESI_NS0_13ScanTileStateIiLb1EEES9_NS1_10InputValueIiPiEEmiLb0EiEEvT0_T1_T2_iT3_T4_T5_:
.text._ZN3cub18CUB_300001_SM_10006detail4scan16DeviceScanKernelINS2_10policy_hubIiiimN4cuda3std3__44plusIvEEE10Policy1000EN6thrust24THRUST_300001_SM_1000_NS6detail15normal_iteratorINSD_10device_ptrIiEEEESI_NS0_13ScanTileStateIiLb1EEES9_NS1_10InputValueIiPiEEmiLb0EiEEvT0_T1_T2_iT3_T4_T5_:
        /* <DEDUP_REMOVED lines=100> */
[C---:B------:R-:W-:Y:S02]  /*0640*/  ISETP.NE.AND P1, PT, R37.reuse, 0x1f, PT ;  /* 0x0000001f2500780c */ /* 0x040fe40003f25270 */
[----:B------:R-:W-:Y:S02]  /*0650*/  IADD3 R8, PT, PT, R26, R27, R8 ;  /* 0x0000001b1a087210 */ /* 0x000fe40007ffe008 */
[----:B------:R-:W-:Y:S02]  /*0660*/  ISETP.NE.AND P2, PT, R37, RZ, PT ;  /* 0x000000ff2500720c */ /* 0x000fe40003f45270 */
        /* <DEDUP_REMOVED lines=22> */
[----:B------:R-:W-:Y:S02]  /*07d0*/  ISETP.NE.AND P1, PT, R36, 0xc, PT ;  /* 0x0000000c2400780c */ /* 0x000fe40003f25270 */
[----:B------:R-:W-:-:S03]  /*07e0*/  SEL R38, R38, RZ, P2 ;  /* 0x000000ff26267207 */ /* 0x000fc60001000000 */
        /* <DEDUP_REMOVED lines=45> */
.L_x_6892:
        /* <DEDUP_REMOVED lines=20> */
[----:B-----5:R-:W0:Y:S02]  /*0c00*/  SHFL.UP P0, R39, R40, 0x10, RZ ;  /* 0x0600000028277989 */ /* 0x020e2400000000ff */
[----:B0-----:R-:W-:Y:S01]  /*0c10*/  @P0 IMAD.IADD R39, R40, 0x1, R39 ;  /* 0x0000000128270824 */ /* 0x001fe200078e0227 */
[----:B------:R-:W-:-:S04]  /*0c20*/  ISETP.NE.AND P0, PT, R36, 0x2, PT ;  /* 0x000000022400780c */ /* 0x000fc80003f05270 */
        /* <DEDUP_REMOVED lines=35> */
[----:B------:R-:W-:Y:S01]  /*0e60*/  SEL R8, R17, R8, !P0 ;  /* 0x0000000811087207 */ /* 0x000fe20004000000 */
[----:B------:R-:W-:Y:S01]  /*0e70*/  IMAD.IADD R17, R39, 0x1, -R38 ;  /* 0x0000000127117824 */ /* 0x000fe200078e0a26 */
[----:B------:R-:W-:-:S04]  /*0e80*/  ISETP.NE.AND P0, PT, R36, 0xb, PT ;  /* 0x0000000b2400780c */ /* 0x000fc80003f05270 */
[----:B------:R-:W-:Y:S02]  /*0e90*/  SEL R8, R18, R8, !P0 ;  /* 0x0000000812087207 */ /* 0x000fe40004000000 */
[----:B------:R-:W-:Y:S02]  /*0ea0*/  ISETP.GT.U32.AND P0, PT, R35, 0x1f, PT ;  /* 0x0000001f2300780c */ /* 0x000fe40003f04070 */
        /* <DEDUP_REMOVED lines=22> */
.L_x_6924:
[----:B------:R-:W-:Y:S05]  /*1010*/  @!P0 BRA `(.L_x_6896) ;  /* 0x0000000000248947 */ /* 0x000fea0003800000 */
[----:B------:R-:W-:-:S07]  /*1020*/  IMAD.MOV.U32 R8, RZ, RZ, 0x1de ;  /* 0x000001deff087424 */ /* 0x000fce00078e00ff */
.L_x_6898:
[----:B------:R-:W-:Y:S05]  /*1030*/  NANOSLEEP R8 ;  /* 0x000000080000735d */ /* 0x000fea0003800000 */
[----:B------:R-:W2:Y:S01]  /*1040*/  LD.E.64.STRONG.GPU R12, desc[UR12][R14.64+0x100] ;  /* 0x0001000c0e0c7980 */ /* 0x000ea2000c10fb00 */
[----:B------:R-:W-:Y:S01]  /*1050*/  UMOV UR5, 0xffffffff ;  /* 0xffffffff00057882 */ /* 0x000fe20000000000 */
[----:B------:R-:W-:Y:S02]  /*1060*/  SHF.R.U32.HI R8, RZ, 0x1, R8 ;  /* 0x00000001ff087819 */ /* 0x000fe40000011608 */
[----:B--2---:R-:W-:Y:S01]  /*1070*/  ISETP.NE.AND P0, PT, R12, 0x63, PT ;  /* 0x000000630c00780c */ /* 0x004fe20003f05270 */
[----:B------:R-:W-:-:S12]  /*1080*/  BRA.DIV UR5, `(.L_x_6897) ;  /* 0x0000002e05b87947 */ /* 0x000fd8000b800000 */
[----:B------:R-:W-:-:S13]  /*1090*/  VOTE.ANY P0, !P0 ;  /* 0x0000000000ff7806 */ /* 0x000fda0004000100 */
.L_x_6927:
[----:B------:R-:W-:Y:S05]  /*10a0*/  @P0 BRA `(.L_x_6898) ;  /* 0xfffffffc00e00947 */ /* 0x000fea000383ffff */
.L_x_6896:
        /* <DEDUP_REMOVED lines=38> */
.L_x_6936:
[----:B------:R-:W-:Y:S05]  /*1310*/  @!P0 BRA `(.L_x_6900) ;  /* 0x0000000000cc8947 */ /* 0x000fea0003800000 */
[----:B------:R-:W-:-:S07]  /*1320*/  IMAD.MOV.U32 R11, RZ, RZ, 0x1de ;  /* 0x000001deff0b7424 */ /* 0x000fce00078e00ff */
.L_x_6906:
        /* <DEDUP_REMOVED lines=8> */
.L_x_6939:
[----:B------:R-:W-:Y:S05]  /*13b0*/  @!P0 BRA `(.L_x_6902) ;  /* 0x0000000000248947 */ /* 0x000fea0003800000 */
[----:B------:R-:W-:-:S07]  /*13c0*/  IMAD.MOV.U32 R16, RZ, RZ, R11 ;  /* 0x000000ffff107224 */ /* 0x000fce00078e000b */
.L_x_6904:
[----:B------:R-:W-:Y:S05]  /*13d0*/  NANOSLEEP R16 ;  /* 0x000000100000735d */ /* 0x000fea0003800000 */
[----:B------:R-:W2:Y:S01]  /*13e0*/  LD.E.64.STRONG.GPU R12, desc[UR12][R14.64+-0x100] ;  /* 0xffff000c0e0c7980 */ /* 0x000ea2000c10fb00 */
[----:B------:R-:W-:Y:S01]  /*13f0*/  UMOV UR5, 0xffffffff ;  /* 0xffffffff00057882 */ /* 0x000fe20000000000 */
[----:B------:R-:W-:Y:S02]  /*1400*/  SHF.R.U32.HI R16, RZ, 0x1, R16 ;  /* 0x00000001ff107819 */ /* 0x000fe40000011610 */
[----:B--2---:R-:W-:Y:S01]  /*1410*/  ISETP.NE.AND P0, PT, R12, 0x63, PT ;  /* 0x000000630c00780c */ /* 0x004fe20003f05270 */
[----:B------:R-:W-:-:S12]  /*1420*/  BRA.DIV UR5, `(.L_x_6903) ;  /* 0x0000003205107947 */ /* 0x000fd8000b800000 */
[----:B------:R-:W-:-:S13]  /*1430*/  VOTE.ANY P0, !P0 ;  /* 0x0000000000ff7806 */ /* 0x000fda0004000100 */
.L_x_6942:
[----:B------:R-:W-:Y:S05]  /*1440*/  @P0 BRA `(.L_x_6904) ;  /* 0xfffffffc00e00947 */ /* 0x000fea000383ffff */
.L_x_6902:
        /* <DEDUP_REMOVED lines=31> */
.L_x_6951:
[----:B------:R-:W-:Y:S05]  /*1640*/  @P0 BRA `(.L_x_6906) ;  /* 0xfffffffc00380947 */ /* 0x000fea000383ffff */
.L_x_6900:
        /* <DEDUP_REMOVED lines=15> */
.L_x_6894:
        /* <DEDUP_REMOVED lines=9> */
.L_x_6893:
[----:B------:R-:W-:Y:S05]  /*17d0*/  BSYNC.RECONVERGENT B0 ;  /* 0x0000000000007941 */ /* 0x000fea0003800200 */
.L_x_6891:
        /* <DEDUP_REMOVED lines=81> */
.L_x_6890:
        /* <DEDUP_REMOVED lines=15> */
[C---:B0-----:R-:W-:Y:S01]  /*1de0*/  LEA R2, P0, R30.reuse, UR4, 0x2 ;  /* 0x000000041e027c11 */ /* 0x041fe2000f8010ff */
[----:B------:R-:W-:Y:S01]  /*1df0*/  VIADD R3, R30, 0x80 ;  /* 0x000000801e037836 */ /* 0x000fe20000000000 */
[----:B------:R-:W-:Y:S01]  /*1e00*/  ISETP.GE.U32.AND P2, PT, R4, UR7, PT ;  /* 0x0000000704007c0c */ /* 0x000fe2000bf46070 */
        /* <DEDUP_REMOVED lines=9> */
[----:B------:R-:W-:Y:S01]  /*1ea0*/  VIADD R37, R30, 0x100 ;  /* 0x000001001e257836 */ /* 0x000fe20000000000 */
[----:B------:R-:W-:Y:S01]  /*1eb0*/  ISETP.GE.U32.AND P4, PT, R6, UR7, PT ;  /* 0x0000000706007c0c */ /* 0x000fe2000bf86070 */
[C---:B------:R-:W-:Y:S02]  /*1ec0*/  VIADD R7, R30.reuse, 0x140 ;  /* 0x000001401e077836 */ /* 0x040fe40000000000 */
[C---:B------:R-:W-:Y:S02]  /*1ed0*/  VIADD R36, R30.reuse, 0x120 ;  /* 0x000001201e247836 */ /* 0x040fe40000000000 */
[C---:B------:R-:W-:Y:S02]  /*1ee0*/  VIADD R35, R30.reuse, 0x220 ;  /* 0x000002201e237836 */ /* 0x040fe40000000000 */
[----:B------:R-:W-:Y:S02]  /*1ef0*/  VIADD R34, R30, 0x240 ;  /* 0x000002401e227836 */ /* 0x000fe40000000000 */
[----:B--2---:R-:W-:-:S02]  /*1f00*/  IMAD.MOV.U32 R4, RZ, RZ, R0 ;  /* 0x000000ffff047224 */ /* 0x004fc400078e0000 */
[----:B------:R-:W2:Y:S02]  /*1f10*/  @!P1 LDG.E R0, desc[UR12][R2.64] ;  /* 0x0000000c02009981 */ /* 0x000ea4000c1e1900 */
[--C-:B------:R-:W-:Y:S01]  /*1f20*/  IMAD.MOV.U32 R12, RZ, RZ, R4.reuse ;  /* 0x000000ffff0c7224 */ /* 0x100fe200078e0004 */
[----:B------:R-:W-:Y:S01]  /*1f30*/  ISETP.GE.U32.AND P1, PT, R5, UR7, PT ;  /* 0x0000000705007c0c */ /* 0x000fe2000bf26070 */
[--C-:B------:R-:W-:Y:S02]  /*1f40*/  IMAD.MOV.U32 R8, RZ, RZ, R4.reuse ;  /* 0x000000ffff087224 */ /* 0x100fe400078e0004 */
[C---:B------:R-:W-:Y:S02]  /*1f50*/  VIADD R5, R30.reuse, 0x160 ;  /* 0x000001601e057836 */ /* 0x040fe40000000000 */
[--C-:B------:R-:W-:Y:S01]  /*1f60*/  IMAD.MOV.U32 R6, RZ, RZ, R4.reuse ;  /* 0x000000ffff067224 */ /* 0x100fe200078e0004 */
[----:B------:R-:W3:Y:S01]  /*1f70*/  @!P5 LDG.E R12, desc[UR12][R2.64+0x200] ;  /* 0x0002000c020cd981 */ /* 0x000ee2000c1e1900 */
[--C-:B------:R-:W-:Y:S01]  /*1f80*/  IMAD.MOV.U32 R14, RZ, RZ, R4.reuse ;  /* 0x000000ffff0e7224 */ /* 0x100fe200078e0004 */
[----:B------:R-:W-:Y:S01]  /*1f90*/  ISETP.GE.U32.AND P5, PT, R37, UR7, PT ;  /* 0x0000000725007c0c */ /* 0x000fe2000bfa6070 */
[----:B------:R-:W-:Y:S01]  /*1fa0*/  IMAD.MOV.U32 R16, RZ, RZ, R4 ;  /* 0x000000ffff107224 */ /* 0x000fe200078e0004 */
[----:B------:R-:W4:Y:S01]  /*1fb0*/  @!P3 LDG.E R8, desc[UR12][R2.64+0x100] ;  /* 0x0001000c0208b981 */ /* 0x000f22000c1e1900 */
[----:B------:R-:W-:Y:S01]  /*1fc0*/  ISETP.GE.U32.AND P3, PT, R5, UR7, PT ;  /* 0x0000000705007c0c */ /* 0x000fe2000bf66070 */
[----:B------:R-:W-:-:S02]  /*1fd0*/  VIADD R5, R30, 0x1a0 ;  /* 0x000001a01e057836 */ /* 0x000fc40000000000 */
[----:B------:R-:W4:Y:S01]  /*1fe0*/  @!P2 LDG.E R6, desc[UR12][R2.64+0x80] ;  /* 0x0000800c0206a981 */ /* 0x000f22000c1e1900 */
[----:B------:R-:W-:Y:S01]  /*1ff0*/  ISETP.GE.U32.AND P2, PT, R7, UR7, PT ;  /* 0x0000000707007c0c */ /* 0x000fe2000bf46070 */
[--C-:B------:R-:W-:Y:S02]  /*2000*/  IMAD.MOV.U32 R10, RZ, RZ, R4.reuse ;  /* 0x000000ffff0a7224 */ /* 0x100fe400078e0004 */
[----:B------:R-:W4:Y:S01]  /*2010*/  @!P6 LDG.E R14, desc[UR12][R2.64+0x280] ;  /* 0x0002800c020ee981 */ /* 0x000f22000c1e1900 */
[----:B------:R-:W-:Y:S01]  /*2020*/  ISETP.GE.U32.AND P6, PT, R36, UR7, PT ;  /* 0x0000000724007c0c */ /* 0x000fe2000bfc6070 */
[----:B------:R-:W-:Y:S02]  /*2030*/  IMAD.MOV.U32 R20, RZ, RZ, R4 ;  /* 0x000000ffff147224 */ /* 0x000fe400078e0004 */
[----:B------:R-:W4:Y:S01]  /*2040*/  @!P0 LDG.E R16, desc[UR12][R2.64+0x300] ;  /* 0x0003000c02108981 */ /* 0x000f22000c1e1900 */
[----:B------:R-:W-:Y:S01]  /*2050*/  ISETP.GE.U32.AND P0, PT, R5, UR7, PT ;  /* 0x0000000705007c0c */ /* 0x000fe2000bf06070 */
[----:B------:R-:W-:-:S02]  /*2060*/  VIADD R7, R30, 0x180 ;  /* 0x000001801e077836 */ /* 0x000fc40000000000 */
[C---:B------:R-:W-:Y:S01]  /*2070*/  VIADD R5, R30.reuse, 0x1e0 ;  /* 0x000001e01e057836 */ /* 0x040fe20000000000 */
[----:B------:R-:W4:Y:S01]  /*2080*/  @!P4 LDG.E R10, desc[UR12][R2.64+0x180] ;  /* 0x0001800c020ac981 */ /* 0x000f22000c1e1900 */
[--C-:B------:R-:W-:Y:S01]  /*2090*/  IMAD.MOV.U32 R18, RZ, RZ, R4.reuse ;  /* 0x000000ffff127224 */ /* 0x100fe200078e0004 */
[----:B------:R-:W-:Y:S01]  /*20a0*/  ISETP.GE.U32.AND P4, PT, R7, UR7, PT ;  /* 0x0000000707007c0c */ /* 0x000fe2000bf86070 */
[--C-:B------:R-:W-:Y:S01]  /*20b0*/  IMAD.MOV.U32 R22, RZ, RZ, R4.reuse ;  /* 0x000000ffff167224 */ /* 0x100fe200078e0004 */
[----:B------:R-:W4:Y:S01]  /*20c0*/  @!P5 LDG.E R20, desc[UR12][R2.64+0x400] ;  /* 0x0004000c0214d981 */ /* 0x000f22000c1e1900 */
[--C-:B------:R-:W-:Y:S01]  /*20d0*/  IMAD.MOV.U32 R24, RZ, RZ, R4.reuse ;  /* 0x000000ffff187224 */ /* 0x100fe200078e0004 */
[----:B------:R-:W-:Y:S01]  /*20e0*/  ISETP.GE.U32.AND P5, PT, R5, UR7, PT ;  /* 0x0000000705007c0c */ /* 0x000fe2000bfa6070 */
[----:B------:R-:W-:Y:S01]  /*20f0*/  IMAD.MOV.U32 R26, RZ, RZ, R4 ;  /* 0x000000ffff1a7224 */ /* 0x000fe200078e0004 */
[----:B------:R-:W4:Y:S01]  /*2100*/  @!P1 LDG.E R18, desc[UR12][R2.64+0x380] ;  /* 0x0003800c02129981 */ /* 0x000f22000c1e1900 */
[----:B------:R-:W-:-:S02]  /*2110*/  VIADD R7, R30, 0x1c0 ;  /* 0x000001c01e077836 */ /* 0x000fc40000000000 */
[----:B------:R-:W-:Y:S01]  /*2120*/  VIADD R5, R30, 0x200 ;  /* 0x000002001e057836 */ /* 0x000fe20000000000 */
[----:B------:R-:W4:Y:S02]  /*2130*/  @!P6 LDG.E R22, desc[UR12][R2.64+0x480] ;  /* 0x0004800c0216e981 */ /* 0x000f24000c1e1900 */
[----:B------:R-:W-:Y:S02]  /*2140*/  ISETP.GE.U32.AND P1, PT, R7, UR7, PT ;  /* 0x0000000707007c0c */ /* 0x000fe4000bf26070 */
[----:B------:R-:W4:Y:S01]  /*2150*/  @!P2 LDG.E R24, desc[UR12][R2.64+0x500] ;  /* 0x0005000c0218a981 */ /* 0x000f22000c1e1900 */
[----:B------:R-:W-:Y:S02]  /*2160*/  ISETP.GE.U32.AND P6, PT, R5, UR7, PT ;  /* 0x0000000705007c0c */ /* 0x000fe4000bfc6070 */
[----:B------:R-:W-:Y:S01]  /*2170*/  ISETP.GE.U32.AND P2, PT, R35, UR7, PT ;  /* 0x0000000723007c0c */ /* 0x000fe2000bf46070 */
[----:B------:R-:W4:Y:S01]  /*2180*/  @!P3 LDG.E R26, desc[UR12][R2.64+0x580] ;  /* 0x0005800c021ab981 */ /* 0x000f22000c1e1900 */
[----:B------:R-:W-:Y:S01]  /*2190*/  ISETP.GE.U32.AND P3, PT, R34, UR7, PT ;  /* 0x0000000722007c0c */ /* 0x000fe2000bf66070 */
[----:B------:R-:W-:-:S02]  /*21a0*/  IMAD.MOV.U32 R28, RZ, RZ, R4 ;  /* 0x000000ffff1c7224 */ /* 0x000fc400078e0004 */
[--C-:B------:R-:W-:Y:S02]  /*21b0*/  IMAD.MOV.U32 R40, RZ, RZ, R4.reuse ;  /* 0x000000ffff287224 */ /* 0x100fe400078e0004 */
[--C-:B------:R-:W-:Y:S02]  /*21c0*/  IMAD.MOV.U32 R42, RZ, RZ, R4.reuse ;  /* 0x000000ffff2a7224 */ /* 0x100fe400078e0004 */
[--C-:B------:R-:W-:Y:S01]  /*21d0*/  IMAD.MOV.U32 R44, RZ, RZ, R4.reuse ;  /* 0x000000ffff2c7224 */ /* 0x100fe200078e0004 */
[----:B------:R-:W4:Y:S01]  /*21e0*/  @!P4 LDG.E R28, desc[UR12][R2.64+0x600] ;  /* 0x0006000c021cc981 */ /* 0x000f22000c1e1900 */
[--C-:B------:R-:W-:Y:S02]  /*21f0*/  IMAD.MOV.U32 R5, RZ, RZ, R4.reuse ;  /* 0x000000ffff057224 */ /* 0x100fe400078e0004 */
        /* <DEDUP_REMOVED lines=15> */
[----:B--2---:R-:W-:Y:S04]  /*22f0*/  STS [R29], R0 ;  /* 0x000000001d007388 */ /* 0x004fe80000000800 */
[----:B---3--:R-:W-:Y:S04]  /*2300*/  STS [R29+0x200], R12 ;  /* 0x0002000c1d007388 */ /* 0x008fe80000000800 */
[----:B----4-:R0:W-:Y:S04]  /*2310*/  STS [R29+0x100], R8 ;  /* 0x000100081d007388 */ /* 0x0101e80000000800 */
[----:B------:R1:W-:Y:S01]  /*2320*/  STS [R29+0x80], R6 ;  /* 0x000080061d007388 */ /* 0x0003e20000000800 */
[----:B0-----:R-:W-:-:S03]  /*2330*/  IMAD R8, R38, 0x48, R29 ;  /* 0x0000004826087824 */ /* 0x001fc600078e021d */
        /* <DEDUP_REMOVED lines=16> */
[----:B------:R1:W0:Y:S04]  /*2440*/  LDS R32, [R8] ;  /* 0x0000000008207984 */ /* 0x0002280000000800 */
        /* <DEDUP_REMOVED lines=19> */
[----:B--234-:R-:W-:Y:S05]  /*2580*/  BRA.U UP0, `(.L_x_6907) ;  /* 0x0000000500047547 */ /* 0x01cfea000b800000 */
[----:B01----:R-:W-:Y:S02]  /*2590*/  IADD3 R8, PT, PT, R28, R33, R32 ;  /* 0x000000211c087210 */ /* 0x003fe40007ffe020 */
[----:B------:R-:W-:Y:S02]  /*25a0*/  ISETP.NE.AND P1, PT, R38, 0x1f, PT ;  /* 0x0000001f2600780c */ /* 0x000fe40003f25270 */
[----:B------:R-:W-:Y:S02]  /*25b0*/  IADD3 R8, PT, PT, R26, R27, R8 ;  /* 0x0000001b1a087210 */ /* 0x000fe40007ffe008 */
[----:B------:R-:W-:Y:S02]  /*25c0*/  ISETP.NE.AND P2, PT, R41, 0xc, PT ;  /* 0x0000000c2900780c */ /* 0x000fe40003f45270 */
        /* <DEDUP_REMOVED lines=61> */
.L_x_6907:
[----:B01----:R-:W-:Y:S02]  /*29a0*/  IADD3 R8, PT, PT, R28, R33, R32 ;  /* 0x000000211c087210 */ /* 0x003fe40007ffe020 */
[----:B------:R-:W-:Y:S02]  /*29b0*/  ISETP.NE.AND P1, PT, R38, 0x1f, PT ;  /* 0x0000001f2600780c */ /* 0x000fe40003f25270 */
        /* <DEDUP_REMOVED lines=9> */
[----:B-----5:R-:W-:-:S05]  /*2a50*/  IADD3 R39, PT, PT, R9, R0, R8 ;  /* 0x0000000009277210 */ /* 0x020fca0007ffe008 */
        /* <DEDUP_REMOVED lines=45> */
[----:B------:R-:W-:Y:S01]  /*2d30*/  SEL R8, R17, R8, !P0 ;  /* 0x0000000811087207 */ /* 0x000fe20004000000 */
[----:B------:R-:W-:Y:S01]  /*2d40*/  IMAD.IADD R17, R40, 0x1, -R39 ;  /* 0x0000000128117824 */ /* 0x000fe200078e0a27 */
[----:B------:R-:W-:-:S04]  /*2d50*/  ISETP.NE.AND P0, PT, R41, 0xb, PT ;  /* 0x0000000b2900780c */ /* 0x000fc80003f05270 */
[----:B------:R-:W-:Y:S02]  /*2d60*/  SEL R8, R18, R8, !P0 ;  /* 0x0000000812087207 */ /* 0x000fe40004000000 */
[----:B------:R-:W-:Y:S01]  /*2d70*/  ISETP.GT.U32.AND P0, PT, R31, 0x1f, PT ;  /* 0x0000001f1f00780c */ /* 0x000fe20003f04070 */
[----:B0-----:R-:W-:Y:S01]  /*2d80*/  IMAD.IADD R11, R19, 0x1, R11 ;  /* 0x00000001130b7824 */ /* 0x001fe200078e020b */
        /* <DEDUP_REMOVED lines=22> */
.L_x_6954:
[----:B------:R-:W-:Y:S05]  /*2ef0*/  @!P0 BRA `(.L_x_6911) ;  /* 0x0000000000248947 */ /* 0x000fea0003800000 */
[----:B------:R-:W-:-:S07]  /*2f00*/  IMAD.MOV.U32 R14, RZ, RZ, 0x1de ;  /* 0x000001deff0e7424 */ /* 0x000fce00078e00ff */
.L_x_6913:
[----:B------:R-:W-:Y:S05]  /*2f10*/  NANOSLEEP R14 ;  /* 0x0000000e0000735d */ /* 0x000fea0003800000 */
[----:B------:R-:W2:Y:S01]  /*2f20*/  LD.E.64.STRONG.GPU R8, desc[UR12][R12.64+0x100] ;  /* 0x0001000c0c087980 */ /* 0x000ea2000c10fb00 */
[----:B------:R-:W-:Y:S01]  /*2f30*/  UMOV UR5, 0xffffffff ;  /* 0xffffffff00057882 */ /* 0x000fe20000000000 */
[----:B------:R-:W-:Y:S02]  /*2f40*/  SHF.R.U32.HI R14, RZ, 0x1, R14 ;  /* 0x00000001ff0e7819 */ /* 0x000fe4000001160e */
[----:B--2---:R-:W-:Y:S01]  /*2f50*/  ISETP.NE.AND P0, PT, R8, 0x63, PT ;  /* 0x000000630800780c */ /* 0x004fe20003f05270 */
[----:B------:R-:W-:-:S12]  /*2f60*/  BRA.DIV UR5, `(.L_x_6912) ;  /* 0x0000001a05607947 */ /* 0x000fd8000b800000 */
[----:B------:R-:W-:-:S13]  /*2f70*/  VOTE.ANY P0, !P0 ;  /* 0x0000000000ff7806 */ /* 0x000fda0004000100 */
.L_x_6957:
[----:B------:R-:W-:Y:S05]  /*2f80*/  @P0 BRA `(.L_x_6913) ;  /* 0xfffffffc00e00947 */ /* 0x000fea000383ffff */
.L_x_6911:
        /* <DEDUP_REMOVED lines=38> */
.L_x_6966:
[----:B------:R-:W-:Y:S05]  /*31f0*/  @!P0 BRA `(.L_x_6915) ;  /* 0x0000000000dc8947 */ /* 0x000fea0003800000 */
[----:B------:R-:W-:-:S07]  /*3200*/  IMAD.MOV.U32 R39, RZ, RZ, 0x1de ;  /* 0x000001deff277424 */ /* 0x000fce00078e00ff */
.L_x_6921:
        /* <DEDUP_REMOVED lines=8> */
.L_x_6969:
[----:B------:R-:W-:Y:S05]  /*3290*/  @!P0 BRA `(.L_x_6917) ;  /* 0x0000000000248947 */ /* 0x000fea0003800000 */
[----:B------:R-:W-:-:S07]  /*32a0*/  IMAD.MOV.U32 R13, RZ, RZ, R39 ;  /* 0x000000ffff0d7224 */ /* 0x000fce00078e0027 */
.L_x_6919:
[----:B------:R-:W-:Y:S05]  /*32b0*/  NANOSLEEP R13 ;  /* 0x0000000d0000735d */ /* 0x000fea0003800000 */
[----:B------:R-:W2:Y:S01]  /*32c0*/  LD.E.64.STRONG.GPU R8, desc[UR12][R14.64+-0x100] ;  /* 0xffff000c0e087980 */ /* 0x000ea2000c10fb00 */
[----:B------:R-:W-:Y:S01]  /*32d0*/  UMOV UR5, 0xffffffff ;  /* 0xffffffff00057882 */ /* 0x000fe20000000000 */
[----:B------:R-:W-:Y:S02]  /*32e0*/  SHF.R.U32.HI R13, RZ, 0x1, R13 ;  /* 0x00000001ff0d7819 */ /* 0x000fe4000001160d */
[----:B--2---:R-:W-:Y:S01]  /*32f0*/  ISETP.NE.AND P0, PT, R8, 0x63, PT ;  /* 0x000000630800780c */ /* 0x004fe20003f05270 */
[----:B------:R-:W-:-:S12]  /*3300*/  BRA.DIV UR5, `(.L_x_6918) ;  /* 0x0000001a05bc7947 */ /* 0x000fd8000b800000 */
[----:B------:R-:W-:-:S13]  /*3310*/  VOTE.ANY P0, !P0 ;  /* 0x0000000000ff7806 */ /* 0x000fda0004000100 */
.L_x_6972:
[----:B------:R-:W-:Y:S05]  /*3320*/  @P0 BRA `(.L_x_6919) ;  /* 0xfffffffc00e00947 */ /* 0x000fea000383ffff */
.L_x_6917:
        /* <DEDUP_REMOVED lines=35> */
.L_x_6981:
[----:B------:R-:W-:Y:S05]  /*3560*/  @P0 BRA `(.L_x_6921) ;  /* 0xfffffffc00280947 */ /* 0x000fea000383ffff */
.L_x_6915:
        /* <DEDUP_REMOVED lines=15> */
.L_x_6909:
        /* <DEDUP_REMOVED lines=9> */
.L_x_6908:
        /* <DEDUP_REMOVED lines=128> */
.L_x_6895:
[----:B------:R-:W-:Y:S01]  /*3ef0*/  BSSY B1, `(.L_x_6922) ;  /* 0x0000006000017945 */ /* 0x000fe20003800000 */
[----:B------:R-:W-:Y:S01]  /*3f00*/  PLOP3.LUT P0, PT, P0, PT, PT, 0x8, 0x80 ;  /* 0x000000000080781c */ /* 0x000fe2000070e170 */
[----:B------:R-:W-:-:S12]  /*3f10*/  IMAD.MOV.U32 R10, RZ, RZ, -0x1 ;  /* 0xffffffffff0a7424 */ /* 0x000fd800078e00ff */
[----:B------:R-:W-:Y:S05]  /*3f20*/  WARPSYNC.COLLECTIVE R10, `(.L_x_6923) ;  /* 0x000000000a087348 */ /* 0x000fea0003c00000 */
[----:B------:R-:W-:Y:S01]  /*3f30*/  VOTE.ANY P0, P0 ;  /* 0x0000000000ff7806 */ /* 0x000fe20000000100 */
[----:B------:R-:W-:-:S12]  /*3f40*/  ENDCOLLECTIVE ;  /* 0x000000000000791b */ /* 0x000fd80003800000 */
.L_x_6923:
[----:B------:R-:W-:Y:S05]  /*3f50*/  BSYNC B1 ;  /* 0x0000000000017941 */ /* 0x000fea0003800000 */
.L_x_6922:
[----:B------:R-:W-:Y:S05]  /*3f60*/  BRA `(.L_x_6924) ;  /* 0xffffffd000287947 */ /* 0x000fea000383ffff */
.L_x_6897:
[----:B------:R-:W-:Y:S01]  /*3f70*/  BSSY B1, `(.L_x_6925) ;  /* 0x0000006000017945 */ /* 0x000fe20003800000 */
[----:B------:R-:W-:Y:S01]  /*3f80*/  PLOP3.LUT P0, PT, P0, PT, PT, 0x8, 0x80 ;  /* 0x000000000080781c */ /* 0x000fe2000070e170 */
[----:B------:R-:W-:-:S12]  /*3f90*/  IMAD.MOV.U32 R10, RZ, RZ, -0x1 ;  /* 0xffffffffff0a7424 */ /* 0x000fd800078e00ff */
[----:B------:R-:W-:Y:S05]  /*3fa0*/  WARPSYNC.COLLECTIVE R10, `(.L_x_6926) ;  /* 0x000000000a087348 */ /* 0x000fea0003c00000 */
[----:B------:R-:W-:Y:S01]  /*3fb0*/  VOTE.ANY P0, P0 ;  /* 0x0000000000ff7806 */ /* 0x000fe20000000100 */
[----:B------:R-:W-:-:S12]  /*3fc0*/  ENDCOLLECTIVE ;  /* 0x000000000000791b */ /* 0x000fd80003800000 */
.L_x_6926:
[----:B------:R-:W-:Y:S05]  /*3fd0*/  BSYNC B1 ;  /* 0x0000000000017941 */ /* 0x000fea0003800000 */
.L_x_6925:
[----:B------:R-:W-:Y:S05]  /*3fe0*/  BRA `(.L_x_6927) ;  /* 0xffffffd0002c7947 */ /* 0x000fea000383ffff */
.L_x_6899:
[----:B------:R-:W0:Y:S01]  /*3ff0*/  S2R R8, SR_GEMASK ;  /* 0x0000000000087919 */ /* 0x000e220000003c00 */
[----:B------:R-:W-:Y:S01]  /*4000*/  BSSY B1, `(.L_x_6928) ;  /* 0x0000006000017945 */ /* 0x000fe20003800000 */
[----:B------:R-:W-:Y:S01]  /*4010*/  PLOP3.LUT P2, PT, P0, PT, PT, 0x8, 0x80 ;  /* 0x000000000080781c */ /* 0x000fe2000074e170 */
[----:B------:R-:W-:-:S12]  /*4020*/  IMAD.MOV.U32 R10, RZ, RZ, -0x1 ;  /* 0xffffffffff0a7424 */ /* 0x000fd800078e00ff */
[----:B0-----:R-:W-:Y:S05]  /*4030*/  WARPSYNC.COLLECTIVE R10, `(.L_x_6929) ;  /* 0x000000000a087348 */ /* 0x001fea0003c00000 */
[----:B------:R-:W-:Y:S01]  /*4040*/  VOTE.ANY R10, PT, P2 ;  /* 0x00000000000a7806 */ /* 0x000fe200010e0100 */
[----:B0-----:R-:W-:Y:S06]  /*4050*/  ENDCOLLECTIVE ;  /* 0x000000000000791b */ /* 0x001fec0003800000 */
.L_x_6929:
[----:B------:R-:W-:Y:S05]  /*4060*/  BSYNC B1 ;  /* 0x0000000000017941 */ /* 0x000fea0003800000 */
.L_x_6928:
        /* <DEDUP_REMOVED lines=13> */
.L_x_6930:
        /* <DEDUP_REMOVED lines=8> */
.L_x_6931:
        /* <DEDUP_REMOVED lines=9> */
.L_x_6932:
        /* <DEDUP_REMOVED lines=8> */
.L_x_6933:
        /* <DEDUP_REMOVED lines=8> */
.L_x_6934:
[----:B------:R-:W-:Y:S05]  /*4350*/  WARPSYNC.COLLECTIVE R10, `(.L_x_6935) ;  /* 0x000000000a087348 */ /* 0x000fea0003c00000 */
[----:B------:R-:W-:Y:S01]  /*4360*/  VOTE.ALL P0, P0 ;  /* 0x0000000000ff7806 */ /* 0x000fe20000000000 */
[----:B------:R-:W-:-:S12]  /*4370*/  ENDCOLLECTIVE ;  /* 0x000000000000791b */ /* 0x000fd80003800000 */
.L_x_6935:
[----:B------:R-:W0:Y:S01]  /*4380*/  LDC.64 R12, c[0x0][0x390] ;  /* 0x0000e400ff0c7b82 */ /* 0x000e220000000a00 */
[----:B------:R-:W-:-:S04]  /*4390*/  ISETP.GT.AND P2, PT, R39, R15, PT ;  /* 0x0000000f2700720c */ /* 0x000fc80003f44270 */
[----:B------:R-:W-:-:S05]  /*43a0*/  SEL R16, R16, RZ, !P2 ;  /* 0x000000ff10107207 */ /* 0x000fca0005000000 */
[----:B------:R-:W-:Y:S01]  /*43b0*/  IMAD.IADD R40, R41, 0x1, R16 ;  /* 0x0000000129287824 */ /* 0x000fe200078e0210 */
[----:B0-----:R-:W-:-:S05]  /*43c0*/  IADD3 R42, P2, PT, R12, 0x100, RZ ;  /* 0x000001000c2a7810 */ /* 0x001fca0007f5e0ff */
[----:B------:R-:W-:Y:S01]  /*43d0*/  IMAD.X R43, RZ, RZ, R13, P2 ;  /* 0x000000ffff2b7224 */ /* 0x000fe200010e060d */
[----:B------:R-:W-:Y:S07]  /*43e0*/  BRA `(.L_x_6936) ;  /* 0xffffffcc00c87947 */ /* 0x000fee000383ffff */
.L_x_6901:
[----:B------:R-:W-:Y:S01]  /*43f0*/  BSSY B1, `(.L_x_6937) ;  /* 0x0000006000017945 */ /* 0x000fe20003800000 */
[----:B------:R-:W-:Y:S01]  /*4400*/  PLOP3.LUT P0, PT, P0, PT, PT, 0x8, 0x80 ;  /* 0x000000000080781c */ /* 0x000fe2000070e170 */
[----:B------:R-:W-:-:S12]  /*4410*/  IMAD.MOV.U32 R10, RZ, RZ, -0x1 ;  /* 0xffffffffff0a7424 */ /* 0x000fd800078e00ff */
[----:B------:R-:W-:Y:S05]  /*4420*/  WARPSYNC.COLLECTIVE R10, `(.L_x_6938) ;  /* 0x000000000a087348 */ /* 0x000fea0003c00000 */
[----:B------:R-:W-:Y:S01]  /*4430*/  VOTE.ANY P0, P0 ;  /* 0x0000000000ff7806 */ /* 0x000fe20000000100 */
[----:B------:R-:W-:-:S12]  /*4440*/  ENDCOLLECTIVE ;  /* 0x000000000000791b */ /* 0x000fd80003800000 */
.L_x_6938:
[----:B------:R-:W-:Y:S05]  /*4450*/  BSYNC B1 ;  /* 0x0000000000017941 */ /* 0x000fea0003800000 */
.L_x_6937:
[----:B------:R-:W-:Y:S05]  /*4460*/  BRA `(.L_x_6939) ;  /* 0xffffffcc00d07947 */ /* 0x000fea000383ffff */
.L_x_6903:
[----:B------:R-:W-:Y:S01]  /*4470*/  BSSY B1, `(.L_x_6940) ;  /* 0x0000006000017945 */ /* 0x000fe20003800000 */
[----:B------:R-:W-:Y:S01]  /*4480*/  PLOP3.LUT P0, PT, P0, PT, PT, 0x8, 0x80 ;  /* 0x000000000080781c */ /* 0x000fe2000070e170 */
[----:B------:R-:W-:-:S12]  /*4490*/  IMAD.MOV.U32 R10, RZ, RZ, -0x1 ;  /* 0xffffffffff0a7424 */ /* 0x000fd800078e00ff */
[----:B------:R-:W-:Y:S05]  /*44a0*/  WARPSYNC.COLLECTIVE R10, `(.L_x_6941) ;  /* 0x000000000a087348 */ /* 0x000fea0003c00000 */
[----:B------:R-:W-:Y:S01]  /*44b0*/  VOTE.ANY P0, P0 ;  /* 0x0000000000ff7806 */ /* 0x000fe20000000100 */
[----:B------:R-:W-:-:S12]  /*44c0*/  ENDCOLLECTIVE ;  /* 0x000000000000791b */ /* 0x000fd80003800000 */
.L_x_6941:
[----:B------:R-:W-:Y:S05]  /*44d0*/  BSYNC B1 ;  /* 0x0000000000017941 */ /* 0x000fea0003800000 */
.L_x_6940:
[----:B------:R-:W-:Y:S05]  /*44e0*/  BRA `(.L_x_6942) ;  /* 0xffffffcc00d47947 */ /* 0x000fea000383ffff */
.L_x_6905:
[----:B------:R-:W-:Y:S01]  /*44f0*/  BSSY B1, `(.L_x_6943) ;  /* 0x0000006000017945 */ /* 0x000fe20003800000 */
[----:B------:R-:W-:Y:S01]  /*4500*/  PLOP3.LUT P2, PT, P0, PT, PT, 0x8, 0x80 ;  /* 0x000000000080781c */ /* 0x000fe2000074e170 */
[----:B------:R-:W-:-:S12]  /*4510*/  IMAD.MOV.U32 R10, RZ, RZ, -0x1 ;  /* 0xffffffffff0a7424 */ /* 0x000fd800078e00ff */
[----:B------:R-:W-:Y:S05]  /*4520*/  WARPSYNC.COLLECTIVE R10, `(.L_x_6944) ;  /* 0x000000000a087348 */ /* 0x000fea0003c00000 */
[----:B------:R-:W-:Y:S01]  /*4530*/  VOTE.ANY R10, PT, P2 ;  /* 0x00000000000a7806 */ /* 0x000fe200010e0100 */
[----:B------:R-:W-:Y:S06]  /*4540*/  ENDCOLLECTIVE ;  /* 0x000000000000791b */ /* 0x000fec0003800000 */
.L_x_6944:
[----:B------:R-:W-:Y:S05]  /*4550*/  BSYNC B1 ;  /* 0x0000000000017941 */ /* 0x000fea0003800000 */
.L_x_6943:
        /* <DEDUP_REMOVED lines=10> */
.L_x_6945:
        /* <DEDUP_REMOVED lines=9> */
.L_x_6946:
        /* <DEDUP_REMOVED lines=8> */
.L_x_6947:
[----:B------:R-:W-:Y:S01]  /*4710*/  IMAD.MOV.U32 R14, RZ, RZ, 0x8 ;  /* 0x00000008ff0e7424 */ /* 0x000fe200078e00ff */
[----:B------:R-:W-:Y:S02]  /*4720*/  SEL R16, R16, RZ, !P0 ;  /* 0x000000ff10107207 */ /* 0x000fe40004000000 */
[----:B------:R-:W-:-:S03]  /*4730*/  ISETP.GT.AND P0, PT, R36, R15, PT ;  /* 0x0000000f2400720c */ /* 0x000fc60003f04270 */
[----:B------:R-:W-:-:S10]  /*4740*/  IMAD.IADD R13, R41, 0x1, R16 ;  /* 0x00000001290d7824 */ /* 0x000fd400078e0210 */
[----:B------:R-:W-:Y:S05]  /*4750*/  WARPSYNC.COLLECTIVE R10, `(.L_x_6948) ;  /* 0x000000000a087348 */ /* 0x000fea0003c00000 */
[----:B------:R0:W1:Y:S02]  /*4760*/  SHFL.DOWN P2, R16, R13, R14, R15 ;  /* 0x0800000e0d107389 */ /* 0x000064000004000f */
[----:B01----:R-:W-:Y:S05]  /*4770*/  ENDCOLLECTIVE ;  /* 0x000000000000791b */ /* 0x003fea0003800000 */
.L_x_6948:
        /* <DEDUP_REMOVED lines=8> */
.L_x_6949:
[----:B------:R-:W-:Y:S02]  /*4800*/  SEL R16, R16, RZ, !P0 ;  /* 0x000000ff10107207 */ /* 0x000fe40004000000 */
[----:B------:R-:W-:Y:S02]  /*4810*/  ISETP.NE.AND P0, PT, R12, 0x65, PT ;  /* 0x000000650c00780c */ /* 0x000fe40003f05270 */
[----:B------:R-:W-:-:S11]  /*4820*/  IADD3 R40, PT, PT, R41, R16, R40 ;  /* 0x0000001029287210 */ /* 0x000fd60007ffe028 */
[----:B------:R-:W-:Y:S05]  /*4830*/  WARPSYNC.COLLECTIVE R10, `(.L_x_6950) ;  /* 0x000000000a087348 */ /* 0x000fea0003c00000 */
[----:B------:R-:W-:Y:S01]  /*4840*/  VOTE.ALL P0, P0 ;  /* 0x0000000000ff7806 */ /* 0x000fe20000000000 */
[----:B------:R-:W-:-:S12]  /*4850*/  ENDCOLLECTIVE ;  /* 0x000000000000791b */ /* 0x000fd80003800000 */
.L_x_6950:
[----:B------:R-:W-:Y:S05]  /*4860*/  BRA `(.L_x_6951) ;  /* 0xffffffcc00747947 */ /* 0x000fea000383ffff */
.L_x_6910:
[----:B------:R-:W-:Y:S01]  /*4870*/  BSSY B0, `(.L_x_6952) ;  /* 0x0000006000007945 */ /* 0x000fe20003800000 */
[----:B------:R-:W-:Y:S01]  /*4880*/  PLOP3.LUT P0, PT, P0, PT, PT, 0x8, 0x80 ;  /* 0x000000000080781c */ /* 0x000fe2000070e170 */
[----:B------:R-:W-:-:S12]  /*4890*/  IMAD.MOV.U32 R10, RZ, RZ, -0x1 ;  /* 0xffffffffff0a7424 */ /* 0x000fd800078e00ff */
[----:B------:R-:W-:Y:S05]  /*48a0*/  WARPSYNC.COLLECTIVE R10, `(.L_x_6953) ;  /* 0x000000000a087348 */ /* 0x000fea0003c00000 */
[----:B------:R-:W-:Y:S01]  /*48b0*/  VOTE.ANY P0, P0 ;  /* 0x0000000000ff7806 */ /* 0x000fe20000000100 */
[----:B------:R-:W-:-:S12]  /*48c0*/  ENDCOLLECTIVE ;  /* 0x000000000000791b */ /* 0x000fd80003800000 */
.L_x_6953:
[----:B------:R-:W-:Y:S05]  /*48d0*/  BSYNC B0 ;  /* 0x0000000000007941 */ /* 0x000fea0003800000 */
.L_x_6952:
[----:B------:R-:W-:Y:S05]  /*48e0*/  BRA `(.L_x_6954) ;  /* 0xffffffe400807947 */ /* 0x000fea000383ffff */
.L_x_6912:
[----:B------:R-:W-:Y:S01]  /*48f0*/  BSSY B0, `(.L_x_6955) ;  /* 0x0000006000007945 */ /* 0x000fe20003800000 */
[----:B------:R-:W-:Y:S01]  /*4900*/  PLOP3.LUT P0, PT, P0, PT, PT, 0x8, 0x80 ;  /* 0x000000000080781c */ /* 0x000fe2000070e170 */
[----:B------:R-:W-:-:S12]  /*4910*/  IMAD.MOV.U32 R10, RZ, RZ, -0x1 ;  /* 0xffffffffff0a7424 */ /* 0x000fd800078e00ff */
[----:B------:R-:W-:Y:S05]  /*4920*/  WARPSYNC.COLLECTIVE R10, `(.L_x_6956) ;  /* 0x000000000a087348 */ /* 0x000fea0003c00000 */
[----:B------:R-:W-:Y:S01]  /*4930*/  VOTE.ANY P0, P0 ;  /* 0x0000000000ff7806 */ /* 0x000fe20000000100 */
[----:B------:R-:W-:-:S12]  /*4940*/  ENDCOLLECTIVE ;  /* 0x000000000000791b */ /* 0x000fd80003800000 */
.L_x_6956:
[----:B------:R-:W-:Y:S05]  /*4950*/  BSYNC B0 ;  /* 0x0000000000007941 */ /* 0x000fea0003800000 */
.L_x_6955:
[----:B------:R-:W-:Y:S05]  /*4960*/  BRA `(.L_x_6957) ;  /* 0xffffffe400847947 */ /* 0x000fea000383ffff */
.L_x_6914:
        /* <DEDUP_REMOVED lines=8> */
.L_x_6959:
[----:B------:R-:W-:Y:S05]  /*49f0*/  BSYNC B0 ;  /* 0x0000000000007941 */ /* 0x000fea0003800000 */
.L_x_6958:
        /* <DEDUP_REMOVED lines=11> */
.L_x_6960:
        /* <DEDUP_REMOVED lines=10> */
.L_x_6961:
        /* <DEDUP_REMOVED lines=9> */
.L_x_6962:
        /* <DEDUP_REMOVED lines=9> */
.L_x_6963:
[----:B------:R-:W-:Y:S01]  /*4c70*/  IMAD.MOV.U32 R14, RZ, RZ, 0x10 ;  /* 0x00000010ff0e7424 */ /* 0x000fe200078e00ff */
[----:B------:R-:W-:-:S05]  /*4c80*/  SEL R16, R16, RZ, !P3 ;  /* 0x000000ff10107207 */ /* 0x000fca0005800000 */
[----:B------:R-:W-:-:S04]  /*4c90*/  IMAD.IADD R44, R9, 0x1, R16 ;  /* 0x00000001092c7824 */ /* 0x000fc800078e0210 */
[----:B------:R-:W-:-:S07]  /*4ca0*/  IMAD.MOV.U32 R13, RZ, RZ, R44 ;  /* 0x000000ffff0d7224 */ /* 0x000fce00078e002c */
[----:B------:R-:W-:Y:S05]  /*4cb0*/  WARPSYNC.COLLECTIVE R10, `(.L_x_6964) ;  /* 0x000000000a087348 */ /* 0x000fea0003c00000 */
[----:B------:R0:W1:Y:S02]  /*4cc0*/  SHFL.DOWN P2, R16, R13, R14, R15 ;  /* 0x0800000e0d107389 */ /* 0x000064000004000f */
[----:B01----:R-:W-:Y:S05]  /*4cd0*/  ENDCOLLECTIVE ;  /* 0x000000000000791b */ /* 0x003fea0003800000 */
.L_x_6964:
[----:B------:R-:W-:Y:S05]  /*4ce0*/  WARPSYNC.COLLECTIVE R10, `(.L_x_6965) ;  /* 0x000000000a087348 */ /* 0x000fea0003c00000 */
[----:B------:R-:W-:Y:S01]  /*4cf0*/  VOTE.ALL P0, P0 ;  /* 0x0000000000ff7806 */ /* 0x000fe20000000000 */
[----:B------:R-:W-:-:S12]  /*4d00*/  ENDCOLLECTIVE ;  /* 0x000000000000791b */ /* 0x000fd80003800000 */
.L_x_6965:
[----:B------:R-:W-:-:S04]  /*4d10*/  ISETP.GT.AND P2, PT, R8, R15, PT ;  /* 0x0000000f0800720c */ /* 0x000fc80003f44270 */
[----:B------:R-:W-:-:S05]  /*4d20*/  SEL R9, R16, RZ, !P2 ;  /* 0x000000ff10097207 */ /* 0x000fca0005000000 */
[----:B------:R-:W-:Y:S02]  /*4d30*/  IMAD.IADD R12, R44, 0x1, R9 ;  /* 0x000000012c0c7824 */ /* 0x000fe400078e0209 */
[----:B------:R-:W0:Y:S02]  /*4d40*/  LDC.64 R8, c[0x0][0x390] ;  /* 0x0000e400ff087b82 */ /* 0x000e240000000a00 */
[----:B0-----:R-:W-:-:S05]  /*4d50*/  IADD3 R40, P2, PT, R8, 0x100, RZ ;  /* 0x0000010008287810 */ /* 0x001fca0007f5e0ff */
[----:B------:R-:W-:Y:S01]  /*4d60*/  IMAD.X R41, RZ, RZ, R9, P2 ;  /* 0x000000ffff297224 */ /* 0x000fe200010e0609 */
[----:B------:R-:W-:Y:S07]  /*4d70*/  BRA `(.L_x_6966) ;  /* 0xffffffe4001c7947 */ /* 0x000fee000383ffff */
.L_x_6916:
[----:B------:R-:W-:Y:S01]  /*4d80*/  BSSY B0, `(.L_x_6967) ;  /* 0x0000006000007945 */ /* 0x000fe20003800000 */
[----:B------:R-:W-:Y:S01]  /*4d90*/  PLOP3.LUT P0, PT, P0, PT, PT, 0x8, 0x80 ;  /* 0x000000000080781c */ /* 0x000fe2000070e170 */
[----:B------:R-:W-:-:S12]  /*4da0*/  IMAD.MOV.U32 R10, RZ, RZ, -0x1 ;  /* 0xffffffffff0a7424 */ /* 0x000fd800078e00ff */
[----:B------:R-:W-:Y:S05]  /*4db0*/  WARPSYNC.COLLECTIVE R10, `(.L_x_6968) ;  /* 0x000000000a087348 */ /* 0x000fea0003c00000 */
[----:B------:R-:W-:Y:S01]  /*4dc0*/  VOTE.ANY P0, P0 ;  /* 0x0000000000ff7806 */ /* 0x000fe20000000100 */
[----:B------:R-:W-:-:S12]  /*4dd0*/  ENDCOLLECTIVE ;  /* 0x000000000000791b */ /* 0x000fd80003800000 */
.L_x_6968:
[----:B------:R-:W-:Y:S05]  /*4de0*/  BSYNC B0 ;  /* 0x0000000000007941 */ /* 0x000fea0003800000 */
.L_x_6967:
[----:B------:R-:W-:Y:S05]  /*4df0*/  BRA `(.L_x_6969) ;  /* 0xffffffe400247947 */ /* 0x000fea000383ffff */
.L_x_6918:
[----:B------:R-:W-:Y:S01]  /*4e00*/  BSSY B0, `(.L_x_6970) ;  /* 0x0000006000007945 */ /* 0x000fe20003800000 */
[----:B------:R-:W-:Y:S01]  /*4e10*/  PLOP3.LUT P0, PT, P0, PT, PT, 0x8, 0x80 ;  /* 0x000000000080781c */ /* 0x000fe2000070e170 */
[----:B------:R-:W-:-:S12]  /*4e20*/  IMAD.MOV.U32 R10, RZ, RZ, -0x1 ;  /* 0xffffffffff0a7424 */ /* 0x000fd800078e00ff */
[----:B------:R-:W-:Y:S05]  /*4e30*/  WARPSYNC.COLLECTIVE R10, `(.L_x_6971) ;  /* 0x000000000a087348 */ /* 0x000fea0003c00000 */
[----:B------:R-:W-:Y:S01]  /*4e40*/  VOTE.ANY P0, P0 ;  /* 0x0000000000ff7806 */ /* 0x000fe20000000100 */
[----:B------:R-:W-:-:S12]  /*4e50*/  ENDCOLLECTIVE ;  /* 0x000000000000791b */ /* 0x000fd80003800000 */
.L_x_6971:
[----:B------:R-:W-:Y:S05]  /*4e60*/  BSYNC B0 ;  /* 0x0000000000007941 */ /* 0x000fea0003800000 */
.L_x_6970:
[----:B------:R-:W-:Y:S05]  /*4e70*/  BRA `(.L_x_6972) ;  /* 0xffffffe400287947 */ /* 0x000fea000383ffff */
.L_x_6920:
[----:B------:R-:W-:Y:S01]  /*4e80*/  BSSY B0, `(.L_x_6973) ;  /* 0x0000006000007945 */ /* 0x000fe20003800000 */
[----:B------:R-:W-:Y:S01]  /*4e90*/  PLOP3.LUT P2, PT, P0, PT, PT, 0x8, 0x80 ;  /* 0x000000000080781c */ /* 0x000fe2000074e170 */
[----:B------:R-:W-:-:S12]  /*4ea0*/  IMAD.MOV.U32 R10, RZ, RZ, -0x1 ;  /* 0xffffffffff0a7424 */ /* 0x000fd800078e00ff */
[----:B------:R-:W-:Y:S05]  /*4eb0*/  WARPSYNC.COLLECTIVE R10, `(.L_x_6974) ;  /* 0x000000000a087348 */ /* 0x000fea0003c00000 */
[----:B------:R-:W-:Y:S01]  /*4ec0*/  VOTE.ANY R10, PT, P2 ;  /* 0x00000000000a7806 */ /* 0x000fe200010e0100 */
[----:B------:R-:W-:Y:S06]  /*4ed0*/  ENDCOLLECTIVE ;  /* 0x000000000000791b */ /* 0x000fec0003800000 */
.L_x_6974:
[----:B------:R-:W-:Y:S05]  /*4ee0*/  BSYNC B0 ;  /* 0x0000000000007941 */ /* 0x000fea0003800000 */
.L_x_6973:
        /* <DEDUP_REMOVED lines=11> */
.L_x_6975:
        /* <DEDUP_REMOVED lines=10> */
.L_x_6976:
        /* <DEDUP_REMOVED lines=9> */
.L_x_6977:
        /* <DEDUP_REMOVED lines=9> */
.L_x_6978:
        /* <DEDUP_REMOVED lines=9> */
.L_x_6979:
[----:B------:R-:W-:Y:S02]  /*51f0*/  SEL R9, R16, RZ, !P0 ;  /* 0x000000ff10097207 */ /* 0x000fe40004000000 */
[----:B------:R-:W-:Y:S02]  /*5200*/  ISETP.NE.AND P0, PT, R8, 0x65, PT ;  /* 0x000000650800780c */ /* 0x000fe40003f05270 */
[----:B------:R-:W-:-:S11]  /*5210*/  IADD3 R12, PT, PT, R44, R9, R12 ;  /* 0x000000092c0c7210 */ /* 0x000fd60007ffe00c */
[----:B------:R-:W-:Y:S05]  /*5220*/  WARPSYNC.COLLECTIVE R10, `(.L_x_6980) ;  /* 0x000000000a087348 */ /* 0x000fea0003c00000 */
[----:B------:R-:W-:Y:S01]  /*5230*/  VOTE.ALL P0, P0 ;  /* 0x0000000000ff7806 */ /* 0x000fe20000000000 */
[----:B------:R-:W-:-:S12]  /*5240*/  ENDCOLLECTIVE ;  /* 0x000000000000791b */ /* 0x000fd80003800000 */
.L_x_6980:
[----:B------:R-:W-:Y:S05]  /*5250*/  BRA `(.L_x_6981) ;  /* 0xffffffe000c07947 */ /* 0x000fea000383ffff */
.L_x_6982:
        /* <DEDUP_REMOVED lines=10> */
.L_x_14398:


//--------------------- .text._ZN3cub18CUB_300001_SM_10006detail4scan16DeviceScanKernelINS2_10policy_hubIiiijN4cuda3std3__44plusIvEEE10Policy1000EN6thrust24THRUST_300001_SM_1000_NS6detail15normal_iteratorINSD_10device_ptrIiEEEESI_NS0_13ScanTileStateIiLb1EEES9_NS1_10InputValueIiPiEEjiLb0EiEEvT0_T1_T2_iT3_T4_T5_ --------------------------
	.section	.text._ZN3cub18CUB_300001_SM_10006detail4scan16DeviceScanKernelINS2_10policy_hubIiiijN4cuda3std3__44plusIvEEE10Policy1000EN6thrust24THRUST_300001_SM_1000_NS6detail15normal_iteratorINSD_10device_ptrIiEEEESI_NS0_13ScanTileStateIiLb1EEES9_NS1_10InputValueIiPiEEjiLb0EiEEvT0_T1_T2_iT3_T4_T5_,"ax",@progbits
	.align	128
        .global         _ZN3cub18CUB_300001_SM_10006detail4scan16DeviceScanKernelINS2_10policy_hubIiiijN4cuda3std3__44plusIvEEE10Policy1000EN6thrust24THRUST_300001_SM_1000_NS6detail15normal_iteratorINSD_10device_ptrIiEEEESI_NS0_13ScanTileStateIiLb1EEES9_NS1_10InputValueIiPiEEjiLb0EiEEvT0_T1_T2_iT3_T4_T5_
        .type           _ZN3cub18CUB_300001_SM_10006detail4scan16DeviceScanKernelINS2_10policy_hubIiiijN4cuda3std3__44plusIvEEE10Policy1000EN6thrust24THRUST_300001_SM_1000_NS6detail15normal_iteratorINSD_10device_ptrIiEEEESI_NS0_13ScanTileStateIiLb1EEES9_NS1_10InputValueIiPiEEjiLb0EiEEvT0_T1_T2_iT3_T4_T5_,@function
        .size           _ZN3cub18CUB_300001_SM_10006detail4scan16DeviceScanKernelINS2_10policy_hubIiiijN4cuda3std3__44plusIvEEE10Policy1000EN6thrust24THRUST_300001_SM_1000_NS6detail15normal_iteratorINSD_10device_ptrIiEEEESI_NS0_13ScanTileStateIiLb1EEES9_NS1_10InputValueIiPiEEjiLb0EiEEvT0_T1_T2_iT3_T4_T5_,(.L_x_14399 - _ZN3cub18CUB_300001_SM_10006detail4scan16DeviceScanKernelINS2_10policy_hubIiiijN4cuda3std3__44plusIvEEE10Policy1000EN6thrust24THRUST_300001_SM_1000_NS6detail15normal_iteratorINSD_10device_ptrIiEEEESI_NS0_13ScanTileStateIiLb1EEES9_NS1_10InputValueIiPiEEjiLb0EiEEvT0_T1_T2_iT3_T4_T5_)
        .other          _ZN3cub18CUB_300001_SM_10006detail4scan16DeviceScanKernelINS2_10policy_hubIiiijN4cuda3std3__44plusIvEEE10Policy1000EN6thrust24THRUST_300001_SM_1000_NS6detail15normal_iteratorINSD_10device_ptrIiEEEESI_NS0_13ScanTileStateIiLb1EEES9_NS1_10InputValueIiPiEEjiLb0EiEEvT0_T1_T2_iT3_T4_T5_,@"STO_CUDA_ENTRY STV_DEFAULT"
_ZN3cub18CUB_300001_SM_10006detail4scan16DeviceScanKernelINS2_10policy_hubIiiijN4cuda3std3__44plusIvEEE10Policy1000EN6thrust24THRUST_300001_SM_1000_NS6detail15normal_iteratorINSD_10device_ptrIiEEEESI_NS0_13ScanTileStateIiLb1EEES9_NS1_10InputValueIiPiEEjiLb0EiEEvT0_T1_T2_iT3_T4_T5_:
.text._ZN3cub18CUB_300001_SM_10006detail4scan16DeviceScanKernelINS2_10policy_hubIiiijN4cuda3std3__44plusIvEEE10Policy1000EN6thrust24THRUST_300001_SM_1000_NS6detail15normal_iteratorINSD_10device_ptrIiEEEESI_NS0_13ScanTileStateIiLb1EEES9_NS1_10InputValueIiPiEEjiLb0EiEEvT0_T1_T2_iT3_T4_T5_:
        /* <DEDUP_REMOVED lines=53> */
[----:B------:R-:W-:Y:S01]  /*0350*/  ISETP.NE.AND P0, PT, R42, RZ, PT ;  /* 0x000000ff2a00720c */ /* 0x000fe20003f05270 */
        /* <DEDUP_REMOVED lines=42> */
[C---:B------:R-:W-:Y:S02]  /*0600*/  ISETP.NE.AND P1, PT, R39.reuse, 0x1f, PT ;  /* 0x0000001f2700780c */ /* 0x040fe40003f25270 */
[----:B---3--:R-:W-:Y:S02]  /*0610*/  IADD3 R17, PT, PT, R32, R35, R17 ;  /* 0x0000002320117210 */ /* 0x008fe40007ffe011 */
[----:B------:R-:W-:Y:S02]  /*0620*/  ISETP.NE.AND P2, PT, R39, RZ, PT ;  /* 0x000000ff2700720c */ /* 0x000fe40003f45270 */
[----:B----4-:R-:W-:-:S04]  /*0630*/  IADD3 R17, PT, PT, R18, R33, R17 ;  /* 0x0000002112117210 */ /* 0x010fc80007ffe011 */
[----:B------:R-:W-:-:S03]  /*0640*/  IADD3 R17, PT, PT, R14, R19, R17 ;  /* 0x000000130e117210 */ /* 0x000fc60007ffe011 */
[----:B------:R-:W-:Y:S02]  /*0650*/  @!P1 LEA R43, R40, UR4, 0x2 ;  /* 0x00000004282b9c11 */ /* 0x000fe4000f8e10ff */
[----:B------:R-:W-:-:S04]  /*0660*/  IADD3 R17, PT, PT, R12, R15, R17 ;  /* 0x0000000f0c117210 */ /* 0x000fc80007ffe011 */
[----:B------:R-:W-:-:S04]  /*0670*/  IADD3 R17, PT, PT, R10, R13, R17 ;  /* 0x0000000d0a117210 */ /* 0x000fc80007ffe011 */
[----:B------:R-:W-:-:S04]  /*0680*/  IADD3 R17, PT, PT, R8, R11, R17 ;  /* 0x0000000b08117210 */ /* 0x000fc80007ffe011 */
        /* <DEDUP_REMOVED lines=44> */
[----:B------:R-:W-:Y:S02]  /*0950*/  ISETP.NE.AND P0, PT, R40, 0xa, PT ;  /* 0x0000000a2800780c */ /* 0x000fe40003f05270 */
[----:B------:R-:W-:Y:S02]  /*0960*/  SEL R20, R28, R20, !P1 ;  /* 0x000000141c147207 */ /* 0x000fe40004800000 */
[----:B------:R-:W-:Y:S02]  /*0970*/  ISETP.NE.AND P1, PT, R40, 0xb, PT ;  /* 0x0000000b2800780c */ /* 0x000fe40003f25270 */
        /* <DEDUP_REMOVED lines=14> */
.L_x_6985:
        /* <DEDUP_REMOVED lines=61> */
[----:B------:R-:W-:-:S02]  /*0e30*/  ISETP.GT.U32.AND P0, PT, R16, 0x1f, PT ;  /* 0x0000001f1000780c */ /* 0x000fc40003f04070 */
        /* <DEDUP_REMOVED lines=20> */
.L_x_7017:
[----:B------:R-:W-:Y:S05]  /*0f80*/  @!P0 BRA `(.L_x_6989) ;  /* 0x0000000000748947 */ /* 0x000fea0003800000 */
[----:B------:R-:W-:-:S07]  /*0f90*/  IMAD.MOV.U32 R3, RZ, RZ, 0x3b8 ;  /* 0x000003b8ff037424 */ /* 0x000fce00078e00ff */
.L_x_6991:
        /* <DEDUP_REMOVED lines=27> */
.L_x_7020:
[----:B------:R-:W-:Y:S05]  /*1150*/  @P0 BRA `(.L_x_6991) ;  /* 0xfffffffc00900947 */ /* 0x000fea000383ffff */
.L_x_6989:
        /* <DEDUP_REMOVED lines=38> */
.L_x_7029:
[----:B------:R-:W-:Y:S05]  /*13c0*/  @!P0 BRA `(.L_x_6993) ;  /* 0x0000000400248947 */ /* 0x000fea0003800000 */
[----:B------:R-:W-:-:S07]  /*13d0*/  IMAD.MOV.U32 R29, RZ, RZ, 0x3b8 ;  /* 0x000003b8ff1d7424 */ /* 0x000fce00078e00ff */
.L_x_6999:
        /* <DEDUP_REMOVED lines=10> */
.L_x_7032:
[----:B------:R-:W-:Y:S05]  /*1480*/  @!P0 BRA `(.L_x_6995) ;  /* 0x0000000000748947 */ /* 0x000fea0003800000 */
[----:B------:R-:W-:-:S07]  /*1490*/  IMAD.MOV.U32 R22, RZ, RZ, R29 ;  /* 0x000000ffff167224 */ /* 0x000fce00078e001d */
.L_x_6997:
        /* <DEDUP_REMOVED lines=27> */
.L_x_7035:
[----:B------:R-:W-:Y:S05]  /*1650*/  @P0 BRA `(.L_x_6997) ;  /* 0xfffffffc00900947 */ /* 0x000fea000383ffff */
.L_x_6995:
        /* <DEDUP_REMOVED lines=31> */
.L_x_7044:
[----:B------:R-:W-:Y:S05]  /*1850*/  @P0 BRA `(.L_x_6999) ;  /* 0xfffffff800e00947 */ /* 0x000fea000383ffff */
.L_x_6993:
        /* <DEDUP_REMOVED lines=15> */
.L_x_6987:
        /* <DEDUP_REMOVED lines=10> */
.L_x_6986:
[----:B------:R-:W-:Y:S05]  /*19f0*/  BSYNC.RECONVERGENT B0 ;  /* 0x0000000000007941 */ /* 0x000fea0003800200 */
.L_x_6984:
        /* <DEDUP_REMOVED lines=91> */
.L_x_6983:
[----:B------:R-:W-:-:S13]  /*1fb0*/  ISETP.NE.AND P0, PT, R0, RZ, PT ;  /* 0x000000ff0000720c */ /* 0x000fda0003f05270 */
[----:B------:R-:W-:Y:S05]  /*1fc0*/  @!P0 EXIT ;  /* 0x000000000000894d */ /* 0x000fea0003800000 */
[----:B------:R-:W0:Y:S02]  /*1fd0*/  LDC.64 R4, c[0x0][0x380] ;  /* 0x0000e000ff047b82 */ /* 0x000e240000000a00 */
[----:B0-----:R-:W-:-:S05]  /*1fe0*/  IMAD.WIDE.U32 R4, R7, 0x4, R4 ;  /* 0x0000000407047825 */ /* 0x001fca00078e0004 */
[----:B------:R0:W2:Y:S01]  /*1ff0*/  LDG.E R6, desc[UR8][R4.64] ;  /* 0x0000000804067981 */ /* 0x0000a2000c1e1900 */
[----:B------:R-:W3:Y:S02]  /*2000*/  S2R R2, SR_TID.X ;  /* 0x0000000000027919 */ /* 0x000ee40000002100 */
[C---:B---3--:R-:W-:Y:S02]  /*2010*/  LOP3.LUT R3, R2.reuse, 0x1f, RZ, 0xc0, !PT ;  /* 0x0000001f02037812 */ /* 0x048fe400078ec0ff */
[----:B------:R-:W-:-:S05]  /*2020*/  LOP3.LUT R8, R2, 0x3e0, RZ, 0xc0, !PT ;  /* 0x000003e002087812 */ /* 0x000fca00078ec0ff */
[----:B------:R-:W-:-:S04]  /*2030*/  IMAD R3, R8, 0x16, R3 ;  /* 0x0000001608037824 */ /* 0x000fc800078e0203 */
[C---:B------:R-:W-:Y:S01]  /*2040*/  VIADD R7, R3.reuse, 0x20 ;  /* 0x0000002003077836 */ /* 0x040fe20000000000 */
[C---:B------:R-:W-:Y:S01]  /*2050*/  ISETP.GE.U32.AND P6, PT, R3.reuse, R0, PT ;  /* 0x000000000300720c */ /* 0x040fe20003fc6070 */
[C---:B------:R-:W-:Y:S01]  /*2060*/  VIADD R9, R3.reuse, 0x40 ;  /* 0x0000004003097836 */ /* 0x040fe20000000000 */
[C---:B0-----:R-:W-:Y:S01]  /*2070*/  LEA R4, P1, R3.reuse, R4, 0x2 ;  /* 0x0000000403047211 */ /* 0x041fe200078210ff */
[----:B------:R-:W-:Y:S01]  /*2080*/  VIADD R11, R3, 0x60 ;  /* 0x00000060030b7836 */ /* 0x000fe20000000000 */
[-C--:B------:R-:W-:Y:S01]  /*2090*/  ISETP.GE.U32.AND P5, PT, R7, R0.reuse, PT ;  /* 0x000000000700720c */ /* 0x080fe20003fa6070 */
[----:B------:R-:W-:Y:S01]  /*20a0*/  VIADD R7, R3, 0x80 ;  /* 0x0000008003077836 */ /* 0x000fe20000000000 */
[-C--:B------:R-:W-:Y:S01]  /*20b0*/  ISETP.GE.U32.AND P0, PT, R9, R0.reuse, PT ;  /* 0x000000000900720c */ /* 0x080fe20003f06070 */
[----:B------:R-:W-:Y:S01]  /*20c0*/  IMAD.X R5, RZ, RZ, R5, P1 ;  /* 0x000000ffff057224 */ /* 0x000fe200008e0605 */
        /* <DEDUP_REMOVED lines=9> */
[----:B--2---:R-:W-:Y:S02]  /*2160*/  IMAD.MOV.U32 R16, RZ, RZ, R6 ;  /* 0x000000ffff107224 */ /* 0x004fe400078e0006 */
[----:B------:R-:W2:Y:S01]  /*2170*/  @!P6 LDG.E R6, desc[UR8][R4.64] ;  /* 0x000000080406e981 */ /* 0x000ea2000c1e1900 */
[----:B------:R-:W-:Y:S01]  /*2180*/  ISETP.GE.U32.AND P6, PT, R7, R0, PT ;  /* 0x000000000700720c */ /* 0x000fe20003fc6070 */
[----:B------:R-:W-:-:S02]  /*2190*/  IMAD.MOV.U32 R10, RZ, RZ, R16 ;  /* 0x000000ffff0a7224 */ /* 0x000fc400078e0010 */
[----:B------:R-:W-:Y:S02]  /*21a0*/  VIADD R7, R3, 0x120 ;  /* 0x0000012003077836 */ /* 0x000fe40000000000 */
[--C-:B------:R-:W-:Y:S02]  /*21b0*/  IMAD.MOV.U32 R12, RZ, RZ, R16.reuse ;  /* 0x000000ffff0c7224 */ /* 0x100fe400078e0010 */
[----:B------:R-:W3:Y:S01]  /*21c0*/  @!P0 LDG.E R10, desc[UR8][R4.64+0x100] ;  /* 0x00010008040a8981 */ /* 0x000ee2000c1e1900 */
[-C--:B------:R-:W-:Y:S01]  /*21d0*/  ISETP.GE.U32.AND P0, PT, R7, R0.reuse, PT ;  /* 0x000000000700720c */ /* 0x080fe20003f06070 */
[----:B------:R-:W-:Y:S02]  /*21e0*/  VIADD R7, R3, 0x140 ;  /* 0x0000014003077836 */ /* 0x000fe40000000000 */
[--C-:B------:R-:W-:Y:S01]  /*21f0*/  IMAD.MOV.U32 R8, RZ, RZ, R16.reuse ;  /* 0x000000ffff087224 */ /* 0x100fe200078e0010 */
[----:B------:R-:W4:Y:S01]  /*2200*/  @!P4 LDG.E R12, desc[UR8][R4.64+0x180] ;  /* 0x00018008040cc981 */ /* 0x000f22000c1e1900 */
[----:B------:R-:W-:Y:S01]  /*2210*/  IMAD.MOV.U32 R18, RZ, RZ, R16 ;  /* 0x000000ffff127224 */ /* 0x000fe200078e0010 */
[----:B------:R-:W-:Y:S01]  /*2220*/  ISETP.GE.U32.AND P4, PT, R7, R0, PT ;  /* 0x000000000700720c */ /* 0x000fe20003f86070 */
[----:B------:R-:W-:-:S02]  /*2230*/  VIADD R7, R3, 0x180 ;  /* 0x0000018003077836 */ /* 0x000fc40000000000 */
[----:B------:R-:W4:Y:S01]  /*2240*/  @!P5 LDG.E R8, desc[UR8][R4.64+0x80] ;  /* 0x000080080408d981 */ /* 0x000f22000c1e1900 */
[-C--:B------:R-:W-:Y:S01]  /*2250*/  ISETP.GE.U32.AND P5, PT, R9, R0.reuse, PT ;  /* 0x000000000900720c */ /* 0x080fe20003fa6070 */
[--C-:B------:R-:W-:Y:S02]  /*2260*/  IMAD.MOV.U32 R20, RZ, RZ, R16.reuse ;  /* 0x000000ffff147224 */ /* 0x100fe400078e0010 */
[----:B------:R-:W4:Y:S01]  /*2270*/  @!P2 LDG.E R18, desc[UR8][R4.64+0x280] ;  /* 0x000280080412a981 */ /* 0x000f22000c1e1900 */
[-C--:B------:R-:W-:Y:S01]  /*2280*/  ISETP.GE.U32.AND P2, PT, R7, R0.reuse, PT ;  /* 0x000000000700720c */ /* 0x080fe20003f46070 */
[C---:B------:R-:W-:Y:S02]  /*2290*/  VIADD R7, R3.reuse, 0x1a0 ;  /* 0x000001a003077836 */ /* 0x040fe40000000000 */
[--C-:B------:R-:W-:Y:S01]  /*22a0*/  IMAD.MOV.U32 R14, RZ, RZ, R16.reuse ;  /* 0x000000ffff0e7224 */ /* 0x100fe200078e0010 */
[----:B------:R-:W4:Y:S01]  /*22b0*/  @!P1 LDG.E R20, desc[UR8][R4.64+0x300] ;  /* 0x0003000804149981 */ /* 0x000f22000c1e1900 */
[----:B------:R-:W-:Y:S01]  /*22c0*/  VIADD R9, R3, 0x160 ;  /* 0x0000016003097836 */ /* 0x000fe20000000000 */
[----:B------:R-:W-:Y:S01]  /*22d0*/  ISETP.GE.U32.AND P1, PT, R7, R0, PT ;  /* 0x000000000700720c */ /* 0x000fe20003f26070 */
[----:B------:R-:W-:-:S02]  /*22e0*/  IMAD.MOV.U32 R24, RZ, RZ, R16 ;  /* 0x000000ffff187224 */ /* 0x000fc400078e0010 */
[----:B------:R-:W-:Y:S01]  /*22f0*/  VIADD R7, R3, 0x1e0 ;  /* 0x000001e003077836 */ /* 0x000fe20000000000 */
[----:B------:R-:W4:Y:S01]  /*2300*/  @!P3 LDG.E R14, desc[UR8][R4.64+0x200] ;  /* 0x00020008040eb981 */ /* 0x000f22000c1e1900 */
[--C-:B------:R-:W-:Y:S01]  /*2310*/  IMAD.MOV.U32 R22, RZ, RZ, R16.reuse ;  /* 0x000000ffff167224 */ /* 0x100fe200078e0010 */
[-C--:B------:R-:W-:Y:S01]  /*2320*/  ISETP.GE.U32.AND P3, PT, R9, R0.reuse, PT ;  /* 0x000000000900720c */ /* 0x080fe20003f66070 */
[----:B------:R-:W-:Y:S01]  /*2330*/  VIADD R9, R3, 0x1c0 ;  /* 0x000001c003097836 */ /* 0x000fe20000000000 */
[----:B------:R-:W4:Y:S01]  /*2340*/  @!P5 LDG.E R24, desc[UR8][R4.64+0x400] ;  /* 0x000400080418d981 */ /* 0x000f22000c1e1900 */
[--C-:B------:R-:W-:Y:S01]  /*2350*/  IMAD.MOV.U32 R26, RZ, RZ, R16.reuse ;  /* 0x000000ffff1a7224 */ /* 0x100fe200078e0010 */
[-C--:B------:R-:W-:Y:S01]  /*2360*/  ISETP.GE.U32.AND P5, PT, R7, R0.reuse, PT ;  /* 0x000000000700720c */ /* 0x080fe20003fa6070 */
[----:B------:R-:W-:Y:S01]  /*2370*/  VIADD R7, R3, 0x200 ;  /* 0x0000020003077836 */ /* 0x000fe20000000000 */
[----:B------:R-:W4:Y:S01]  /*2380*/  @!P6 LDG.E R22, desc[UR8][R4.64+0x380] ;  /* 0x000380080416e981 */ /* 0x000f22000c1e1900 */
[----:B------:R-:W-:Y:S01]  /*2390*/  ISETP.GE.U32.AND P6, PT, R9, R0, PT ;  /* 0x000000000900720c */ /* 0x000fe20003fc6070 */
[----:B------:R-:W-:-:S02]  /*23a0*/  IMAD.MOV.U32 R28, RZ, RZ, R16 ;  /* 0x000000ffff1c7224 */ /* 0x000fc400078e0010 */
[--C-:B------:R-:W-:Y:S01]  /*23b0*/  IMAD.MOV.U32 R30, RZ, RZ, R16.reuse ;  /* 0x000000ffff1e7224 */ /* 0x100fe200078e0010 */
[----:B------:R-:W4:Y:S01]  /*23c0*/  @!P0 LDG.E R26, desc[UR8][R4.64+0x480] ;  /* 0x00048008041a8981 */ /* 0x000f22000c1e1900 */
[-C--:B------:R-:W-:Y:S01]  /*23d0*/  ISETP.GE.U32.AND P0, PT, R7, R0.reuse, PT ;  /* 0x000000000700720c */ /* 0x080fe20003f06070 */
[C---:B------:R-:W-:Y:S02]  /*23e0*/  VIADD R9, R3.reuse, 0x220 ;  /* 0x0000022003097836 */ /* 0x040fe40000000000 */
[----:B------:R-:W-:Y:S01]  /*23f0*/  VIADD R7, R3, 0x240 ;  /* 0x0000024003077836 */ /* 0x000fe20000000000 */
[----:B------:R-:W4:Y:S01]  /*2400*/  @!P4 LDG.E R28, desc[UR8][R4.64+0x500] ;  /* 0x00050008041cc981 */ /* 0x000f22000c1e1900 */
[--C-:B------:R-:W-:Y:S01]  /*2410*/  IMAD.MOV.U32 R32, RZ, RZ, R16.reuse ;  /* 0x000000ffff207224 */ /* 0x100fe200078e0010 */
[-C--:B------:R-:W-:Y:S01]  /*2420*/  ISETP.GE.U32.AND P4, PT, R9, R0.reuse, PT ;  /* 0x000000000900720c */ /* 0x080fe20003f86070 */
[--C-:B------:R-:W-:Y:S01]  /*2430*/  IMAD.MOV.U32 R34, RZ, RZ, R16.reuse ;  /* 0x000000ffff227224 */ /* 0x100fe200078e0010 */
[----:B------:R-:W4:Y:S01]  /*2440*/  @!P3 LDG.E R30, desc[UR8][R4.64+0x580] ;  /* 0x00058008041eb981 */ /* 0x000f22000c1e1900 */
[----:B------:R-:W-:Y:S01]  /*2450*/  IMAD.MOV.U32 R36, RZ, RZ, R16 ;  /* 0x000000ffff247224 */ /* 0x000fe200078e0010 */
[----:B------:R-:W-:Y:S01]  /*2460*/  ISETP.GE.U32.AND P3, PT, R7, R0, PT ;  /* 0x000000000700720c */ /* 0x000fe20003f66070 */
[C---:B------:R-:W-:Y:S01]  /*2470*/  VIADD R7, R3.reuse, 0x260 ;  /* 0x0000026003077836 */ /* 0x040fe20000000000 */
[----:B------:R-:W4:Y:S01]  /*2480*/  @!P2 LDG.E R32, desc[UR8][R4.64+0x600] ;  /* 0x000600080420a981 */ /* 0x000f22000c1e1900 */
[----:B------:R-:W-:-:S03]  /*2490*/  VIADD R9, R3, 0x280 ;  /* 0x0000028003097836 */ /* 0x000fc60000000000 */
[----:B------:R-:W4:Y:S01]  /*24a0*/  @!P1 LDG.E R34, desc[UR8][R4.64+0x680] ;  /* 0x0006800804229981 */ /* 0x000f22000c1e1900 */
[-C--:B------:R-:W-:Y:S02]  /*24b0*/  ISETP.GE.U32.AND P2, PT, R7, R0.reuse, PT ;  /* 0x000000000700720c */ /* 0x080fe40003f46070 */
[-C--:B------:R-:W-:Y:S01]  /*24c0*/  ISETP.GE.U32.AND P1, PT, R9, R0.reuse, PT ;  /* 0x000000000900720c */ /* 0x080fe20003f26070 */
[----:B------:R-:W4:Y:S01]  /*24d0*/  @!P6 LDG.E R36, desc[UR8][R4.64+0x700] ;  /* 0x000700080424e981 */ /* 0x000f22000c1e1900 */
[----:B------:R-:W-:Y:S01]  /*24e0*/  ISETP.GE.U32.AND P6, PT, R39, R0, PT ;  /* 0x000000002700720c */ /* 0x000fe20003fc6070 */
[--C-:B------:R-:W-:Y:S02]  /*24f0*/  IMAD.MOV.U32 R46, RZ, RZ, R16.reuse ;  /* 0x000000ffff2e7224 */ /* 0x100fe400078e0010 */
[--C-:B------:R-:W-:Y:S02]  /*2500*/  IMAD.MOV.U32 R48, RZ, RZ, R16.reuse ;  /* 0x000000ffff307224 */ /* 0x100fe400078e0010 */
[----:B------:R-:W-:-:S02]  /*2510*/  IMAD.MOV.U32 R50, RZ, RZ, R16 ;  /* 0x000000ffff327224 */ /* 0x000fc400078e0010 */
        /* <DEDUP_REMOVED lines=13> */
[----:B------:R-:W-:Y:S01]  /*25f0*/  UMOV UR4, 0x400 ;  /* 0x0000040000047882 */ /* 0x000fe20000000000 */
[----:B------:R-:W-:Y:S01]  /*2600*/  ISETP.NE.AND P0, PT, R42, RZ, PT ;  /* 0x000000ff2a00720c */ /* 0x000fe20003f05270 */
[----:B-1----:R-:W-:-:S02]  /*2610*/  ULEA UR4, UR5, UR4, 0x18 ;  /* 0x0000000405047291 */ /* 0x002fc4000f8ec0ff */
[----:B0-----:R-:W-:-:S05]  /*2620*/  IMAD R41, R43, 0x2c0, R38 ;  /* 0x000002c02b297824 */ /* 0x001fca00078e0226 */
        /* <DEDUP_REMOVED lines=39> */
[----:B------:R-:W-:Y:S02]  /*28a0*/  ISETP.NE.AND P1, PT, R38, 0x1f, PT ;  /* 0x0000001f2600780c */ /* 0x000fe40003f25270 */
[----:B---3--:R-:W-:Y:S02]  /*28b0*/  IADD3 R16, PT, PT, R8, R7, R16 ;  /* 0x0000000708107210 */ /* 0x008fe40007ffe010 */
[----:B------:R-:W-:Y:S02]  /*28c0*/  ISETP.NE.AND P2, PT, R43, 0xb, PT ;  /* 0x0000000b2b00780c */ /* 0x000fe40003f45270 */
        /* <DEDUP_REMOVED lines=52> */
[----:B------:R-:W-:Y:S02]  /*2c10*/  ISETP.NE.AND P1, PT, R38, RZ, PT ;  /* 0x000000ff2600720c */ /* 0x000fe40003f25270 */
[----:B------:R-:W-:Y:S01]  /*2c20*/  SEL R16, R25, R16, !P0 ;  /* 0x0000001019107207 */ /* 0x000fe20004000000 */
[----:B------:R-:W-:Y:S01]  /*2c30*/  @!P2 IMAD.IADD R16, R26, 0x1, R25 ;  /* 0x000000011a10a824 */ /* 0x000fe200078e0219 */
[----:B------:R-:W-:-:S02]  /*2c40*/  ISETP.GE.U32.AND P0, PT, R2, 0x20, PT ;  /* 0x000000200200780c */ /* 0x000fc40003f06070 */
[----:B------:R-:W-:Y:S02]  /*2c50*/  SEL R37, R37, RZ, P1 ;  /* 0x000000ff25257207 */ /* 0x000fe40000800000 */
[----:B------:R-:W-:-:S04]  /*2c60*/  SEL R17, R16, RZ, P0 ;  /* 0x000000ff10117207 */ /* 0x000fc80000000000 */
[----:B-----5:R-:W-:Y:S01]  /*2c70*/  IADD3 R44, PT, PT, R17, R37, R44 ;  /* 0x00000025112c7210 */ /* 0x020fe20007ffe02c */
[----:B------:R-:W-:Y:S06]  /*2c80*/  BRA `(.L_x_7001) ;  /* 0x0000000c00e87947 */ /* 0x000fec0003800000 */
.L_x_7000:
[----:B0-2---:R-:W-:Y:S02]  /*2c90*/  IADD3 R16, PT, PT, R6, R5, R4 ;  /* 0x0000000506107210 */ /* 0x005fe40007ffe004 */
[----:B------:R-:W-:Y:S02]  /*2ca0*/  ISETP.NE.AND P1, PT, R38, 0x1f, PT ;  /* 0x0000001f2600780c */ /* 0x000fe40003f25270 */
        /* <DEDUP_REMOVED lines=52> */
[----:B------:R-:W-:Y:S01]  /*2ff0*/  SEL R16, R23, R16, !P0 ;  /* 0x0000001017107207 */ /* 0x000fe20004000000 */
[----:B------:R-:W-:Y:S01]  /*3000*/  IMAD.IADD R23, R44, 0x1, -R37 ;  /* 0x000000012c177824 */ /* 0x000fe200078e0a25 */
[C---:B------:R-:W-:Y:S02]  /*3010*/  ISETP.NE.AND P0, PT, R43.reuse, 0xa, PT ;  /* 0x0000000a2b00780c */ /* 0x040fe40003f05270 */
[----:B------:R-:W-:Y:S02]  /*3020*/  SEL R16, R24, R16, !P1 ;  /* 0x0000001018107207 */ /* 0x000fe40004800000 */
[----:B------:R-:W-:Y:S02]  /*3030*/  ISETP.NE.AND P1, PT, R43, 0xb, PT ;  /* 0x0000000b2b00780c */ /* 0x000fe40003f25270 */
[----:B------:R-:W-:Y:S02]  /*3040*/  SEL R16, R25, R16, !P0 ;  /* 0x0000001019107207 */ /* 0x000fe40004000000 */
[----:B------:R-:W-:-:S02]  /*3050*/  ISETP.GT.U32.AND P0, PT, R2, 0x1f, PT ;  /* 0x0000001f0200780c */ /* 0x000fc40003f04070 */
        /* <DEDUP_REMOVED lines=21> */
.L_x_7047:
[----:B------:R-:W-:Y:S05]  /*31b0*/  @!P0 BRA `(.L_x_7004) ;  /* 0x0000000000748947 */ /* 0x000fea0003800000 */
[----:B------:R-:W-:-:S07]  /*31c0*/  IMAD.MOV.U32 R20, RZ, RZ, 0x3b8 ;  /* 0x000003b8ff147424 */ /* 0x000fce00078e00ff */
.L_x_7006:
        /* <DEDUP_REMOVED lines=27> */
.L_x_7050:
[----:B------:R-:W-:Y:S05]  /*3380*/  @P0 BRA `(.L_x_7006) ;  /* 0xfffffffc00900947 */ /* 0x000fea000383ffff */
.L_x_7004:
        /* <DEDUP_REMOVED lines=38> */
.L_x_7059:
[----:B------:R-:W-:Y:S05]  /*35f0*/  @!P0 BRA `(.L_x_7008) ;  /* 0x00000004002c8947 */ /* 0x000fea0003800000 */
[----:B------:R-:W-:-:S07]  /*3600*/  IMAD.MOV.U32 R43, RZ, RZ, 0x3b8 ;  /* 0x000003b8ff2b7424 */ /* 0x000fce00078e00ff */
.L_x_7014:
        /* <DEDUP_REMOVED lines=8> */
.L_x_7062:
[----:B------:R-:W-:Y:S05]  /*3690*/  @!P0 BRA `(.L_x_7010) ;  /* 0x0000000000748947 */ /* 0x000fea0003800000 */
[----:B------:R-:W-:-:S07]  /*36a0*/  IMAD.MOV.U32 R20, RZ, RZ, R43 ;  /* 0x000000ffff147224 */ /* 0x000fce00078e002b */
.L_x_7012:
        /* <DEDUP_REMOVED lines=27> */
.L_x_7065:
[----:B------:R-:W-:Y:S05]  /*3860*/  @P0 BRA `(.L_x_7012) ;  /* 0xfffffffc00900947 */ /* 0x000fea000383ffff */
.L_x_7010:
        /* <DEDUP_REMOVED lines=35> */
.L_x_7074:
[----:B------:R-:W-:Y:S05]  /*3aa0*/  @P0 BRA `(.L_x_7014) ;  /* 0xfffffff800d80947 */ /* 0x000fea000383ffff */
.L_x_7008:
        /* <DEDUP_REMOVED lines=15> */
.L_x_7002:
        /* <DEDUP_REMOVED lines=9> */
.L_x_7001:
        /* <DEDUP_REMOVED lines=15> */
[----:B------:R3:W-:Y:S03]  /*3d20*/  STS.64 [R40+0x10], R6 ;  /* 0x0000100628007388 */ /* 0x0007e60000000a00 */
[----:B------:R-:W-:Y:S01]  /*3d30*/  IMAD.IADD R12, R13, 0x1, R11 ;  /* 0x000000010d0c7824 */ /* 0x000fe200078e020b */
[----:B------:R-:W-:Y:S03]  /*3d40*/  STS.64 [R40+0x18], R8 ;  /* 0x0000180828007388 */ /* 0x000fe60000000a00 */
        /* <DEDUP_REMOVED lines=56> */
[----:B--2---:R-:W-:Y:S01]  /*40d0*/  IMAD.X R0, RZ, RZ, RZ, P0 ;  /* 0x000000ffff007224 */ /* 0x004fe200000e06ff */
[----:B-1----:R-:W-:Y:S01]  /*40e0*/  LEA R4, P0, R5, UR6, 0x2 ;  /* 0x0000000605047c11 */ /* 0x002fe2000f8010ff */
[----:B------:R-:W-:-:S03]  /*40f0*/  VIADD R41, R10, 0x20 ;  /* 0x000000200a297836 */ /* 0x000fc60000000000 */
[----:B------:R-:W-:Y:S01]  /*4100*/  LEA.HI.X R5, R5, UR7, R0, 0x2, P0 ;  /* 0x0000000705057c11 */ /* 0x000fe200080f1400 */
[C---:B------:R-:W-:Y:S01]  /*4110*/  VIADD R0, R8.reuse, 0xc0 ;  /* 0x000000c008007836 */ /* 0x040fe20000000000 */
[----:B------:R-:W0:Y:S02]  /*4120*/  LDS R2, [UR4+0x8400] ;  /* 0x00840004ff027984 */ /* 0x000e240008000800 */
[-C--:B0-----:R-:W-:Y:S01]  /*4130*/  ISETP.GE.AND P6, PT, R3, R2.reuse, PT ;  /* 0x000000020300720c */ /* 0x081fe20003fc6270 */
[C---:B------:R-:W-:Y:S01]  /*4140*/  VIADD R3, R8.reuse, 0x80 ;  /* 0x0000008008037836 */ /* 0x040fe20000000000 */
[-C--:B------:R-:W-:Y:S01]  /*4150*/  ISETP.GE.AND P5, PT, R41, R2.reuse, PT ;  /* 0x000000022900720c */ /* 0x080fe20003fa6270 */
[----:B------:R-:W-:Y:S01]  /*4160*/  VIADD R41, R8, 0xa0 ;  /* 0x000000a008297836 */ /* 0x000fe20000000000 */
[-C--:B------:R-:W-:Y:S01]  /*4170*/  ISETP.GE.AND P0, PT, R6, R2.reuse, PT ;  /* 0x000000020600720c */ /* 0x080fe20003f06270 */
        /* <DEDUP_REMOVED lines=8> */
[----:B------:R-:W-:Y:S01]  /*4200*/  @!P6 STG.E desc[UR8][R4.64], R45 ;  /* 0x0000002d0400e986 */ /* 0x000fe2000c101908 */
[----:B------:R-:W-:Y:S01]  /*4210*/  ISETP.GE.AND P6, PT, R3, R2, PT ;  /* 0x000000020300720c */ /* 0x000fe20003fc6270 */
[----:B------:R-:W-:-:S02]  /*4220*/  VIADD R3, R10, 0x140 ;  /* 0x000001400a037836 */ /* 0x000fc40000000000 */
[----:B------:R-:W-:Y:S01]  /*4230*/  @!P5 STG.E desc[UR8][R4.64+0x80], R47 ;  /* 0x0000802f0400d986 */ /* 0x000fe2000c101908 */
[-C--:B------:R-:W-:Y:S01]  /*4240*/  ISETP.GE.AND P5, PT, R41, R2.reuse, PT ;  /* 0x000000022900720c */ /* 0x080fe20003fa6270 */
[C---:B------:R-:W-:Y:S02]  /*4250*/  VIADD R41, R10.reuse, 0x160 ;  /* 0x000001600a297836 */ /* 0x040fe40000000000 */
        /* <DEDUP_REMOVED lines=10> */
[----:B------:R-:W-:-:S03]  /*4300*/  ISETP.GE.AND P4, PT, R0, R2, PT ;  /* 0x000000020000720c */ /* 0x000fc60003f86270 */
[----:B------:R0:W-:Y:S01]  /*4310*/  @!P1 STG.E desc[UR8][R4.64+0x380], R37 ;  /* 0x0003802504009986 */ /* 0x0001e2000c101908 */
[-C--:B------:R-:W-:Y:S01]  /*4320*/  ISETP.GE.AND P1, PT, R41, R2.reuse, PT ;  /* 0x000000022900720c */ /* 0x080fe20003f26270 */
[C---:B------:R-:W-:Y:S02]  /*4330*/  VIADD R41, R8.reuse, 0x1e0 ;  /* 0x000001e008297836 */ /* 0x040fe40000000000 */
[----:B------:R-:W-:Y:S01]  /*4340*/  @!P6 STG.E desc[UR8][R4.64+0x400], R35 ;  /* 0x000400230400e986 */ /* 0x000fe2000c101908 */
[-C--:B------:R-:W-:Y:S01]  /*4350*/  ISETP.GE.AND P6, PT, R3, R2.reuse, PT ;  /* 0x000000020300720c */ /* 0x080fe20003fc6270 */
[----:B------:R-:W-:Y:S02]  /*4360*/  VIADD R3, R8, 0x200 ;  /* 0x0000020008037836 */ /* 0x000fe40000000000 */
[----:B------:R1:W-:Y:S01]  /*4370*/  @!P5 STG.E desc[UR8][R4.64+0x480], R33 ;  /* 0x000480210400d986 */ /* 0x0003e2000c101908 */
[----:B------:R-:W-:Y:S01]  /*4380*/  ISETP.GE.AND P5, PT, R41, R2, PT ;  /* 0x000000022900720c */ /* 0x000fe20003fa6270 */
[----:B------:R-:W-:-:S02]  /*4390*/  VIADD R41, R10, 0x220 ;  /* 0x000002200a297836 */ /* 0x000fc40000000000 */
[----:B------:R2:W-:Y:S01]  /*43a0*/  @!P0 STG.E desc[UR8][R4.64+0x500], R31 ;  /* 0x0005001f04008986 */ /* 0x0005e2000c101908 */
[-C--:B------:R-:W-:Y:S01]  /*43b0*/  ISETP.GE.AND P0, PT, R3, R2.reuse, PT ;  /* 0x000000020300720c */ /* 0x080fe20003f06270 */
[----:B0-----:R-:W-:Y:S02]  /*43c0*/  VIADD R37, R10, 0x240 ;  /* 0x000002400a257836 */ /* 0x001fe40000000000 */
[C---:B------:R-:W-:Y:S01]  /*43d0*/  VIADD R3, R8.reuse, 0x260 ;  /* 0x0000026008037836 */ /* 0x040fe20000000000 */
[----:B------:R2:W-:Y:S01]  /*43e0*/  @!P4 STG.E desc[UR8][R4.64+0x100], R29 ;  /* 0x0001001d0400c986 */ /* 0x0005e2000c101908 */
[-C--:B------:R-:W-:Y:S01]  /*43f0*/  ISETP.GE.AND P4, PT, R41, R2.reuse, PT ;  /* 0x000000022900720c */ /* 0x080fe20003f86270 */
[----:B-1----:R-:W-:Y:S02]  /*4400*/  VIADD R33, R8, 0x280 ;  /* 0x0000028008217836 */ /* 0x002fe40000000000 */
        /* <DEDUP_REMOVED lines=17> */
.L_x_6988:
[----:B------:R-:W-:Y:S01]  /*4520*/  BSSY B1, `(.L_x_7015) ;  /* 0x0000006000017945 */ /* 0x000fe20003800000 */
[----:B------:R-:W-:Y:S01]  /*4530*/  PLOP3.LUT P0, PT, P0, PT, PT, 0x8, 0x80 ;  /* 0x000000000080781c */ /* 0x000fe2000070e170 */
[----:B------:R-:W-:-:S12]  /*4540*/  IMAD.MOV.U32 R21, RZ, RZ, -0x1 ;  /* 0xffffffffff157424 */ /* 0x000fd800078e00ff */
[----:B------:R-:W-:Y:S05]  /*4550*/  WARPSYNC.COLLECTIVE R21, `(.L_x_7016) ;  /* 0x0000000015087348 */ /* 0x000fea0003c00000 */
[----:B------:R-:W-:Y:S01]  /*4560*/  VOTE.ANY P0, P0 ;  /* 0x0000000000ff7806 */ /* 0x000fe20000000100 */
[----:B------:R-:W-:-:S12]  /*4570*/  ENDCOLLECTIVE ;  /* 0x000000000000791b */ /* 0x000fd80003800000 */
.L_x_7016:
[----:B------:R-:W-:Y:S05]  /*4580*/  BSYNC B1 ;  /* 0x0000000000017941 */ /* 0x000fea0003800000 */
.L_x_7015:
[----:B------:R-:W-:Y:S05]  /*4590*/  BRA `(.L_x_7017) ;  /* 0xffffffc800787947 */ /* 0x000fea000383ffff */
.L_x_6990:
[----:B------:R-:W-:Y:S01]  /*45a0*/  BSSY B1, `(.L_x_7018) ;  /* 0x0000006000017945 */ /* 0x000fe20003800000 */
[----:B------:R-:W-:Y:S01]  /*45b0*/  PLOP3.LUT P0, PT, P0, PT, PT, 0x8, 0x80 ;  /* 0x000000000080781c */ /* 0x000fe2000070e170 */
[----:B------:R-:W-:-:S12]  /*45c0*/  IMAD.MOV.U32 R21, RZ, RZ, -0x1 ;  /* 0xffffffffff157424 */ /* 0x000fd800078e00ff */
[----:B------:R-:W-:Y:S05]  /*45d0*/  WARPSYNC.COLLECTIVE R21, `(.L_x_7019) ;  /* 0x0000000015087348 */ /* 0x000fea0003c00000 */
[----:B------:R-:W-:Y:S01]  /*45e0*/  VOTE.ANY P0, P0 ;  /* 0x0000000000ff7806 */ /* 0x000fe20000000100 */
[----:B------:R-:W-:-:S12]  /*45f0*/  ENDCOLLECTIVE ;  /* 0x000000000000791b */ /* 0x000fd80003800000 */
.L_x_7019:
[----:B------:R-:W-:Y:S05]  /*4600*/  BSYNC B1 ;  /* 0x0000000000017941 */ /* 0x000fea0003800000 */
.L_x_7018:
[----:B------:R-:W-:Y:S05]  /*4610*/  BRA `(.L_x_7020) ;  /* 0xffffffc800cc7947 */ /* 0x000fea000383ffff */
.L_x_6992:
[----:B------:R-:W0:Y:S01]  /*4620*/  S2R R30, SR_GEMASK ;  /* 0x00000000001e7919 */ /* 0x000e220000003c00 */
[----:B------:R-:W-:Y:S01]  /*4630*/  BSSY B1, `(.L_x_7021) ;  /* 0x0000006000017945 */ /* 0x000fe20003800000 */
[----:B------:R-:W-:Y:S01]  /*4640*/  PLOP3.LUT P0, PT, P0, PT, PT, 0x8, 0x80 ;  /* 0x000000000080781c */ /* 0x000fe2000070e170 */
[----:B------:R-:W-:-:S12]  /*4650*/  IMAD.MOV.U32 R21, RZ, RZ, -0x1 ;  /* 0xffffffffff157424 */ /* 0x000fd800078e00ff */
[----:B0-----:R-:W-:Y:S05]  /*4660*/  WARPSYNC.COLLECTIVE R21, `(.L_x_7022) ;  /* 0x0000000015087348 */ /* 0x001fea0003c00000 */
[----:B------:R-:W-:Y:S01]  /*4670*/  VOTE.ANY R21, PT, P0 ;  /* 0x0000000000157806 */ /* 0x000fe200000e0100 */
[----:B0-----:R-:W-:Y:S06]  /*4680*/  ENDCOLLECTIVE ;  /* 0x000000000000791b */ /* 0x001fec0003800000 */
.L_x_7022:
[----:B------:R-:W-:Y:S05]  /*4690*/  BSYNC B1 ;  /* 0x0000000000017941 */ /* 0x000fea0003800000 */
.L_x_7021:
        /* <DEDUP_REMOVED lines=14> */
.L_x_7023:
        /* <DEDUP_REMOVED lines=10> */
.L_x_7024:
        /* <DEDUP_REMOVED lines=8> */
.L_x_7025:
        /* <DEDUP_REMOVED lines=9> */
.L_x_7026:
        /* <DEDUP_REMOVED lines=8> */
.L_x_7027:
[----:B------:R-:W-:Y:S05]  /*49b0*/  WARPSYNC.COLLECTIVE R21, `(.L_x_7028) ;  /* 0x0000000015087348 */ /* 0x000fea0003c00000 */
[----:B------:R-:W-:Y:S01]  /*49c0*/  VOTE.ALL P0, P0 ;  /* 0x0000000000ff7806 */ /* 0x000fe20000000000 */
[----:B------:R-:W-:-:S12]  /*49d0*/  ENDCOLLECTIVE ;  /* 0x000000000000791b */ /* 0x000fd80003800000 */
.L_x_7028:
[----:B------:R-:W-:Y:S02]  /*49e0*/  IADD3 R28, P3, PT, R28, 0x100, RZ ;  /* 0x000001001c1c7810 */ /* 0x000fe40007f7e0ff */
[----:B------:R-:W-:-:S03]  /*49f0*/  SEL R22, R22, RZ, !P2 ;  /* 0x000000ff16167207 */ /* 0x000fc60005000000 */
[----:B------:R-:W-:Y:S02]  /*4a00*/  IMAD.X R3, RZ, RZ, R29, P3 ;  /* 0x000000ffff037224 */ /* 0x000fe400018e061d */
[----:B------:R-:W-:Y:S01]  /*4a10*/  IMAD.IADD R46, R47, 0x1, R22 ;  /* 0x000000012f2e7824 */ /* 0x000fe200078e0216 */
[----:B------:R-:W-:Y:S06]  /*4a20*/  BRA `(.L_x_7029) ;  /* 0xffffffc800647947 */ /* 0x000fec000383ffff */
.L_x_6994:
[----:B------:R-:W-:Y:S01]  /*4a30*/  BSSY B1, `(.L_x_7030) ;  /* 0x0000006000017945 */ /* 0x000fe20003800000 */
[----:B------:R-:W-:Y:S01]  /*4a40*/  PLOP3.LUT P0, PT, P0, PT, PT, 0x8, 0x80 ;  /* 0x000000000080781c */ /* 0x000fe2000070e170 */
[----:B------:R-:W-:-:S12]  /*4a50*/  IMAD.MOV.U32 R21, RZ, RZ, -0x1 ;  /* 0xffffffffff157424 */ /* 0x000fd800078e00ff */
[----:B------:R-:W-:Y:S05]  /*4a60*/  WARPSYNC.COLLECTIVE R21, `(.L_x_7031) ;  /* 0x0000000015087348 */ /* 0x000fea0003c00000 */
[----:B------:R-:W-:Y:S01]  /*4a70*/  VOTE.ANY P0, P0 ;  /* 0x0000000000ff7806 */ /* 0x000fe20000000100 */
[----:B------:R-:W-:-:S12]  /*4a80*/  ENDCOLLECTIVE ;  /* 0x000000000000791b */ /* 0x000fd80003800000 */
.L_x_7031:
[----:B------:R-:W-:Y:S05]  /*4a90*/  BSYNC B1 ;  /* 0x0000000000017941 */ /* 0x000fea0003800000 */
.L_x_7030:
[----:B------:R-:W-:Y:S05]  /*4aa0*/  BRA `(.L_x_7032) ;  /* 0xffffffc800747947 */ /* 0x000fea000383ffff */
.L_x_6996:
[----:B------:R-:W-:Y:S01]  /*4ab0*/  BSSY B1, `(.L_x_7033) ;  /* 0x0000006000017945 */ /* 0x000fe20003800000 */
[----:B------:R-:W-:Y:S01]  /*4ac0*/  PLOP3.LUT P0, PT, P0, PT, PT, 0x8, 0x80 ;  /* 0x000000000080781c */ /* 0x000fe2000070e170 */
[----:B------:R-:W-:-:S12]  /*4ad0*/  IMAD.MOV.U32 R21, RZ, RZ, -0x1 ;  /* 0xffffffffff157424 */ /* 0x000fd800078e00ff */
[----:B------:R-:W-:Y:S05]  /*4ae0*/  WARPSYNC.COLLECTIVE R21, `(.L_x_7034) ;  /* 0x0000000015087348 */ /* 0x000fea0003c00000 */
[----:B------:R-:W-:Y:S01]  /*4af0*/  VOTE.ANY P0, P0 ;  /* 0x0000000000ff7806 */ /* 0x000fe20000000100 */
[----:B------:R-:W-:-:S12]  /*4b00*/  ENDCOLLECTIVE ;  /* 0x000000000000791b */ /* 0x000fd80003800000 */
.L_x_7034:
[----:B------:R-:W-:Y:S05]  /*4b10*/  BSYNC B1 ;  /* 0x0000000000017941 */ /* 0x000fea0003800000 */
.L_x_7033:
[----:B------:R-:W-:Y:S05]  /*4b20*/  BRA `(.L_x_7035) ;  /* 0xffffffc800c87947 */ /* 0x000fea000383ffff */
.L_x_6998:
[----:B------:R-:W-:Y:S01]  /*4b30*/  BSSY B1, `(.L_x_7036) ;  /* 0x0000006000017945 */ /* 0x000fe20003800000 */
[----:B------:R-:W-:Y:S01]  /*4b40*/  PLOP3.LUT P0, PT, P0, PT, PT, 0x8, 0x80 ;  /* 0x000000000080781c */ /* 0x000fe2000070e170 */
[----:B------:R-:W-:-:S12]  /*4b50*/  IMAD.MOV.U32 R21, RZ, RZ, -0x1 ;  /* 0xffffffffff157424 */ /* 0x000fd800078e00ff */
[----:B------:R-:W-:Y:S05]  /*4b60*/  WARPSYNC.COLLECTIVE R21, `(.L_x_7037) ;  /* 0x0000000015087348 */ /* 0x000fea0003c00000 */
[----:B------:R-:W-:Y:S01]  /*4b70*/  VOTE.ANY R21, PT, P0 ;  /* 0x0000000000157806 */ /* 0x000fe200000e0100 */
[----:B------:R-:W-:Y:S06]  /*4b80*/  ENDCOLLECTIVE ;  /* 0x000000000000791b */ /* 0x000fec0003800000 */
.L_x_7037:
[----:B------:R-:W-:Y:S05]  /*4b90*/  BSYNC B1 ;  /* 0x0000000000017941 */ /* 0x000fea0003800000 */
.L_x_7036:
        /* <DEDUP_REMOVED lines=11> */
.L_x_7038:
        /* <DEDUP_REMOVED lines=9> */
.L_x_7039:
        /* <DEDUP_REMOVED lines=8> */
.L_x_7040:
        /* <DEDUP_REMOVED lines=8> */
.L_x_7041:
        /* <DEDUP_REMOVED lines=8> */
.L_x_7042:
[----:B------:R-:W-:Y:S02]  /*4e60*/  SEL R22, R22, RZ, !P0 ;  /* 0x000000ff16167207 */ /* 0x000fe40004000000 */
[----:B------:R-:W-:Y:S02]  /*4e70*/  ISETP.NE.AND P0, PT, R26, 0x65, PT ;  /* 0x000000651a00780c */ /* 0x000fe40003f05270 */
[----:B------:R-:W-:-:S11]  /*4e80*/  IADD3 R46, PT, PT, R47, R22, R46 ;  /* 0x000000162f2e7210 */ /* 0x000fd60007ffe02e */
[----:B------:R-:W-:Y:S05]  /*4e90*/  WARPSYNC.COLLECTIVE R21, `(.L_x_7043) ;  /* 0x0000000015087348 */ /* 0x000fea0003c00000 */
[----:B------:R-:W-:Y:S01]  /*4ea0*/  VOTE.ALL P0, P0 ;  /* 0x0000000000ff7806 */ /* 0x000fe20000000000 */
[----:B------:R-:W-:-:S12]  /*4eb0*/  ENDCOLLECTIVE ;  /* 0x000000000000791b */ /* 0x000fd80003800000 */
.L_x_7043:
[----:B------:R-:W-:Y:S05]  /*4ec0*/  BRA `(.L_x_7044) ;  /* 0xffffffc800607947 */ /* 0x000fea000383ffff */
.L_x_7003:
[----:B------:R-:W-:Y:S01]  /*4ed0*/  BSSY B0, `(.L_x_7045) ;  /* 0x0000006000007945 */ /* 0x000fe20003800000 */
[----:B------:R-:W-:Y:S01]  /*4ee0*/  PLOP3.LUT P0, PT, P0, PT, PT, 0x8, 0x80 ;  /* 0x000000000080781c */ /* 0x000fe2000070e170 */
[----:B------:R-:W-:-:S12]  /*4ef0*/  IMAD.MOV.U32 R21, RZ, RZ, -0x1 ;  /* 0xffffffffff157424 */ /* 0x000fd800078e00ff */
[----:B------:R-:W-:Y:S05]  /*4f00*/  WARPSYNC.COLLECTIVE R21, `(.L_x_7046) ;  /* 0x0000000015087348 */ /* 0x000fea0003c00000 */
[----:B------:R-:W-:Y:S01]  /*4f10*/  VOTE.ANY P0, P0 ;  /* 0x0000000000ff7806 */ /* 0x000fe20000000100 */
[----:B------:R-:W-:-:S12]  /*4f20*/  ENDCOLLECTIVE ;  /* 0x000000000000791b */ /* 0x000fd80003800000 */
.L_x_7046:
[----:B------:R-:W-:Y:S05]  /*4f30*/  BSYNC B0 ;  /* 0x0000000000007941 */ /* 0x000fea0003800000 */
.L_x_7045:
[----:B------:R-:W-:Y:S05]  /*4f40*/  BRA `(.L_x_7047) ;  /* 0xffffffe000987947 */ /* 0x000fea000383ffff */
.L_x_7005:
[----:B------:R-:W-:Y:S01]  /*4f50*/  BSSY B0, `(.L_x_7048) ;  /* 0x0000006000007945 */ /* 0x000fe20003800000 */
[----:B------:R-:W-:Y:S01]  /*4f60*/  PLOP3.LUT P0, PT, P0, PT, PT, 0x8, 0x80 ;  /* 0x000000000080781c */ /* 0x000fe2000070e170 */
[----:B------:R-:W-:-:S12]  /*4f70*/  IMAD.MOV.U32 R21, RZ, RZ, -0x1 ;  /* 0xffffffffff157424 */ /* 0x000fd800078e00ff */
[----:B------:R-:W-:Y:S05]  /*4f80*/  WARPSYNC.COLLECTIVE R21, `(.L_x_7049) ;  /* 0x0000000015087348 */ /* 0x000fea0003c00000 */
[----:B------:R-:W-:Y:S01]  /*4f90*/  VOTE.ANY P0, P0 ;  /* 0x0000000000ff7806 */ /* 0x000fe20000000100 */
[----:B------:R-:W-:-:S12]  /*4fa0*/  ENDCOLLECTIVE ;  /* 0x000000000000791b */ /* 0x000fd80003800000 */
.L_x_7049:
[----:B------:R-:W-:Y:S05]  /*4fb0*/  BSYNC B0 ;  /* 0x0000000000007941 */ /* 0x000fea0003800000 */
.L_x_7048:
[----:B------:R-:W-:Y:S05]  /*4fc0*/  BRA `(.L_x_7050) ;  /* 0xffffffe000ec7947 */ /* 0x000fea000383ffff */
.L_x_7007:
[----:B------:R-:W0:Y:S01]  /*4fd0*/  S2R R26, SR_GEMASK ;  /* 0x00000000001a7919 */ /* 0x000e220000003c00 */
[----:B------:R-:W-:Y:S01]  /*4fe0*/  BSSY B0, `(.L_x_7051) ;  /* 0x0000006000007945 */ /* 0x000fe20003800000 */
[----:B------:R-:W-:Y:S01]  /*4ff0*/  PLOP3.LUT P0, PT, P0, PT, PT, 0x8, 0x80 ;  /* 0x000000000080781c */ /* 0x000fe2000070e170 */
[----:B------:R-:W-:-:S12]  /*5000*/  IMAD.MOV.U32 R21, RZ, RZ, -0x1 ;  /* 0xffffffffff157424 */ /* 0x000fd800078e00ff */
[----:B0-----:R-:W-:Y:S05]  /*5010*/  WARPSYNC.COLLECTIVE R21, `(.L_x_7052) ;  /* 0x0000000015087348 */ /* 0x001fea0003c00000 */
[----:B------:R-:W-:Y:S01]  /*5020*/  VOTE.ANY R21, PT, P0 ;  /* 0x0000000000157806 */ /* 0x000fe200000e0100 */
[----:B0-----:R-:W-:Y:S06]  /*5030*/  ENDCOLLECTIVE ;  /* 0x000000000000791b */ /* 0x001fec0003800000 */
.L_x_7052:
[----:B------:R-:W-:Y:S05]  /*5040*/  BSYNC B0 ;  /* 0x0000000000007941 */ /* 0x000fea0003800000 */
.L_x_7051:
        /* <DEDUP_REMOVED lines=10> */
.L_x_7053:
        /* <DEDUP_REMOVED lines=11> */
.L_x_7054:
        /* <DEDUP_REMOVED lines=9> */
.L_x_7055:
        /* <DEDUP_REMOVED lines=9> */
.L_x_7056:
        /* <DEDUP_REMOVED lines=10> */
.L_x_7057:
[----:B------:R-:W-:Y:S05]  /*5360*/  WARPSYNC.COLLECTIVE R21, `(.L_x_7058) ;  /* 0x0000000015087348 */ /* 0x000fea0003c00000 */
[----:B------:R-:W-:Y:S01]  /*5370*/  VOTE.ALL P0, P0 ;  /* 0x0000000000ff7806 */ /* 0x000fe20000000000 */
[----:B------:R-:W-:-:S12]  /*5380*/  ENDCOLLECTIVE ;  /* 0x000000000000791b */ /* 0x000fd80003800000 */
.L_x_7058:
[----:B------:R-:W-:Y:S02]  /*5390*/  IADD3 R44, P3, PT, R44, 0x100, RZ ;  /* 0x000001002c2c7810 */ /* 0x000fe40007f7e0ff */
[----:B------:R-:W-:-:S03]  /*53a0*/  SEL R22, R22, RZ, !P2 ;  /* 0x000000ff16167207 */ /* 0x000fc60005000000 */
[----:B------:R-:W-:Y:S02]  /*53b0*/  IMAD.X R45, RZ, RZ, R45, P3 ;  /* 0x000000ffff2d7224 */ /* 0x000fe400018e062d */
[----:B------:R-:W-:Y:S01]  /*53c0*/  IMAD.IADD R46, R43, 0x1, R22 ;  /* 0x000000012b2e7824 */ /* 0x000fe200078e0216 */
[----:B------:R-:W-:Y:S06]  /*53d0*/  BRA `(.L_x_7059) ;  /* 0xffffffe000847947 */ /* 0x000fec000383ffff */
.L_x_7009:
[----:B------:R-:W-:Y:S01]  /*53e0*/  BSSY B0, `(.L_x_7060) ;  /* 0x0000006000007945 */ /* 0x000fe20003800000 */
[----:B------:R-:W-:Y:S01]  /*53f0*/  PLOP3.LUT P0, PT, P0, PT, PT, 0x8, 0x80 ;  /* 0x000000000080781c */ /* 0x000fe2000070e170 */
[----:B------:R-:W-:-:S12]  /*5400*/  IMAD.MOV.U32 R21, RZ, RZ, -0x1 ;  /* 0xffffffffff157424 */ /* 0x000fd800078e00ff */
[----:B------:R-:W-:Y:S05]  /*5410*/  WARPSYNC.COLLECTIVE R21, `(.L_x_7061) ;  /* 0x0000000015087348 */ /* 0x000fea0003c00000 */
[----:B------:R-:W-:Y:S01]  /*5420*/  VOTE.ANY P0, P0 ;  /* 0x0000000000ff7806 */ /* 0x000fe20000000100 */
[----:B------:R-:W-:-:S12]  /*5430*/  ENDCOLLECTIVE ;  /* 0x000000000000791b */ /* 0x000fd80003800000 */
.L_x_7061:
[----:B------:R-:W-:Y:S05]  /*5440*/  BSYNC B0 ;  /* 0x0000000000007941 */ /* 0x000fea0003800000 */
.L_x_7060:
[----:B------:R-:W-:Y:S05]  /*5450*/  BRA `(.L_x_7062) ;  /* 0xffffffe0008c7947 */ /* 0x000fea000383ffff */
.L_x_7011:
[----:B------:R-:W-:Y:S01]  /*5460*/  BSSY B0, `(.L_x_7063) ;  /* 0x0000006000007945 */ /* 0x000fe20003800000 */
[----:B------:R-:W-:Y:S01]  /*5470*/  PLOP3.LUT P0, PT, P0, PT, PT, 0x8, 0x80 ;  /* 0x000000000080781c */ /* 0x000fe2000070e170 */
[----:B------:R-:W-:-:S12]  /*5480*/  IMAD.MOV.U32 R21, RZ, RZ, -0x1 ;  /* 0xffffffffff157424 */ /* 0x000fd800078e00ff */
[----:B------:R-:W-:Y:S05]  /*5490*/  WARPSYNC.COLLECTIVE R21, `(.L_x_7064) ;  /* 0x0000000015087348 */ /* 0x000fea0003c00000 */
[----:B------:R-:W-:Y:S01]  /*54a0*/  VOTE.ANY P0, P0 ;  /* 0x0000000000ff7806 */ /* 0x000fe20000000100 */
[----:B------:R-:W-:-:S12]  /*54b0*/  ENDCOLLECTIVE ;  /* 0x000000000000791b */ /* 0x000fd80003800000 */
.L_x_7064:
[----:B------:R-:W-:Y:S05]  /*54c0*/  BSYNC B0 ;  /* 0x0000000000007941 */ /* 0x000fea0003800000 */
.L_x_7063:
[----:B------:R-:W-:Y:S05]  /*54d0*/  BRA `(.L_x_7065) ;  /* 0xffffffe000e07947 */ /* 0x000fea000383ffff */
.L_x_7013:
[----:B------:R-:W-:Y:S01]  /*54e0*/  BSSY B0, `(.L_x_7066) ;  /* 0x0000006000007945 */ /* 0x000fe20003800000 */
[----:B------:R-:W-:Y:S01]  /*54f0*/  PLOP3.LUT P0, PT, P0, PT, PT, 0x8, 0x80 ;  /* 0x000000000080781c */ /* 0x000fe2000070e170 */
[----:B------:R-:W-:-:S12]  /*5500*/  IMAD.MOV.U32 R21, RZ, RZ, -0x1 ;  /* 0xffffffffff157424 */ /* 0x000fd800078e00ff */
[----:B------:R-:W-:Y:S05]  /*5510*/  WARPSYNC.COLLECTIVE R21, `(.L_x_7067) ;  /* 0x0000000015087348 */ /* 0x000fea0003c00000 */
[----:B------:R-:W-:Y:S01]  /*5520*/  VOTE.ANY R21, PT, P0 ;  /* 0x0000000000157806 */ /* 0x000fe200000e0100 */
[----:B------:R-:W-:Y:S06]  /*5530*/  ENDCOLLECTIVE ;  /* 0x000000000000791b */ /* 0x000fec0003800000 */
.L_x_7067:
[----:B------:R-:W-:Y:S05]  /*5540*/  BSYNC B0 ;  /* 0x0000000000007941 */ /* 0x000fea0003800000 */
.L_x_7066:
        /* <DEDUP_REMOVED lines=11> */
.L_x_7068:
        /* <DEDUP_REMOVED lines=11> */
.L_x_7069:
        /* <DEDUP_REMOVED lines=9> */
.L_x_7070:
        /* <DEDUP_REMOVED lines=8> */
.L_x_7071:
        /* <DEDUP_REMOVED lines=9> */
.L_x_7072:
[----:B------:R-:W-:Y:S02]  /*5850*/  SEL R22, R22, RZ, !P0 ;  /* 0x000000ff16167207 */ /* 0x000fe40004000000 */
[----:B------:R-:W-:Y:S02]  /*5860*/  ISETP.NE.AND P0, PT, R18, 0x65, PT ;  /* 0x000000651200780c */ /* 0x000fe40003f05270 */
[----:B------:R-:W-:-:S11]  /*5870*/  IADD3 R46, PT, PT, R47, R22, R46 ;  /* 0x000000162f2e7210 */ /* 0x000fd60007ffe02e */
[----:B------:R-:W-:Y:S05]  /*5880*/  WARPSYNC.COLLECTIVE R21, `(.L_x_7073) ;  /* 0x0000000015087348 */ /* 0x000fea0003c00000 */
[----:B------:R-:W-:Y:S01]  /*5890*/  VOTE.ALL P0, P0 ;  /* 0x0000000000ff7806 */ /* 0x000fe20000000000 */
[----:B------:R-:W-:-:S12]  /*58a0*/  ENDCOLLECTIVE ;  /* 0x000000000000791b */ /* 0x000fd80003800000 */
.L_x_7073:
[----:B------:R-:W-:Y:S05]  /*58b0*/  BRA `(.L_x_7074) ;  /* 0xffffffe000787947 */ /* 0x000fea000383ffff */
.L_x_7075:
        /* <DEDUP_REMOVED lines=12> */
.L_x_14399:


//--------------------- .text._ZN3cub18CUB_300001_SM_10006detail4scan20DeviceScanInitKernelINS0_13ScanTileStateIiLb1EEEEEvT_i --------------------------
	.section	.text._ZN3cub18CUB_300001_SM_10006detail4scan20DeviceScanInitKernelINS0_13ScanTileStateIiLb1EEEEEvT_i,"ax",@progbits
	.align	128
        .global         _ZN3cub18CUB_300001_SM_10006detail4scan20DeviceScanInitKernelINS0_13ScanTileStateIiLb1EEEEEvT_i
        .type           _ZN3cub18CUB_300001_SM_10006detail4scan20DeviceScanInitKernelINS0_13ScanTileStateIiLb1EEEEEvT_i,@function
        .size           _ZN3cub18CUB_300001_SM_10006detail4scan20DeviceScanInitKernelINS0_13ScanTileStateIiLb1EEEEEvT_i,(.L_x_14400 - _ZN3cub18CUB_300001_SM_10006detail4scan20DeviceScanInitKernelINS0_13ScanTileStateIiLb1EEEEEvT_i)
        .other          _ZN3cub18CUB_300001_SM_10006detail4scan20DeviceScanInitKernelINS0_13ScanTileStateIiLb1EEEEEvT_i,@"STO_CUDA_ENTRY STV_DEFAULT"
_ZN3cub18CUB_300001_SM_10006detail4scan20DeviceScanInitKernelINS0_13ScanTileStateIiLb1EEEEEvT_i:
.text._ZN3cub18CUB_300001_SM_10006detail4scan20DeviceScanInitKernelINS0_13ScanTileStateIiLb1EEEEEvT_i:
[----:B------:R-:W-:Y:S01]  /*0000*/  LDC R1, c[0x0][0x37c] ;  /* 0x0000df00ff017b82 */ /* 0x000fe20000000800 */
[----:B------:R-:W0:Y:S07]  /*0010*/  S2R R0, SR_TID.X ;  /* 0x0000000000007919 */ /* 0x000e2e0000002100 */
[----:B------:R-:W1:Y:S01]  /*0020*/  S2UR UR6, SR_CTAID.X ;  /* 0x00000000000679c3 */ /* 0x000e620000002500 */
[----:B------:R-:W2:Y:S07]  /*0030*/  LDCU UR4, c[0x0][0x388] ;  /* 0x00007100ff0477ac */ /* 0x000eae0008000800 */
[----:B------:R-:W1:Y:S01]  /*0040*/  LDC R5, c[0x0][0x360] ;  /* 0x0000d800ff057b82 */ /* 0x000e620000000800 */
[----:B0-----:R-:W-:Y:S01]  /*0050*/  ISETP.GT.U32.AND P0, PT, R0, 0x1f, PT ;  /* 0x0000001f0000780c */ /* 0x001fe20003f04070 */
[----:B-1----:R-:W-:-:S03]  /*0060*/  IMAD R5, R5, UR6, R0 ;  /* 0x0000000605057c24 */ /* 0x002fc6000f8e0200 */
[----:B------:R-:W-:Y:S02]  /*0070*/  ISETP.NE.OR P0, PT, RZ, UR6, P0 ;  /* 0x00000006ff007c0c */ /* 0x000fe40008705670 */
[----:B--2---:R-:W-:Y:S01]  /*0080*/  ISETP.GE.AND P1, PT, R5, UR4, PT ;  /* 0x0000000405007c0c */ /* 0x004fe2000bf26270 */
[----:B------:R-:W0:-:S12]  /*0090*/  LDCU.64 UR4, c[0x0][0x358] ;  /* 0x00006b00ff0477ac */ /* 0x000e180008000a00 */
[----:B------:R-:W1:Y:S01]  /*00a0*/  @!P1 LDC.64 R2, c[0x0][0x380] ;  /* 0x0000e000ff029b82 */ /* 0x000e620000000a00 */
[----:B------:R-:W-:Y:S01]  /*00b0*/  @!P1 MOV R4, 0x63 ;  /* 0x0000006300049802 */ /* 0x000fe20000000f00 */
[----:B-1----:R-:W-:-:S04]  /*00c0*/  @!P1 IMAD.WIDE R2, R5, 0x8, R2 ;  /* 0x0000000805029825 */ /* 0x002fc800078e0202 */
[----:B------:R-:W-:-:S05]  /*00d0*/  HFMA2 R5, -RZ, RZ, 0, 0 ;  /* 0x00000000ff057431 */ /* 0x000fca00000001ff */
[----:B0-----:R0:W-:Y:S01]  /*00e0*/  @!P1 STG.E.64 desc[UR4][R2.64+0x100], R4 ;  /* 0x0001000402009986 */ /* 0x0011e2000c101b04 */
[----:B------:R-:W-:Y:S05]  /*00f0*/  @P0 EXIT ;  /* 0x000000000000094d */ /* 0x000fea0003800000 */
[----:B0-----:R-:W0:Y:S02]  /*0100*/  LDC.64 R2, c[0x0][0x380] ;  /* 0x0000e000ff027b82 */ /* 0x001e240000000a00 */
[----:B0-----:R-:W-:-:S05]  /*0110*/  IMAD.WIDE.U32 R2, R0, 0x8, R2 ;  /* 0x0000000800027825 */ /* 0x001fca00078e0002 */
[----:B------:R-:W-:Y:S01]  /*0120*/  STG.E.64 desc[UR4][R2.64], RZ ;  /* 0x000000ff02007986 */ /* 0x000fe2000c101b04 */
[----:B------:R-:W-:Y:S05]  /*0130*/  EXIT ;  /* 0x000000000000794d */ /* 0x000fea0003800000 */
.L_x_7076:
        /* <DEDUP_REMOVED lines=12> */
.L_x_14400:


//--------------------- .text._ZN3cub18CUB_300001_SM_10006detail9transform16transform_kernelINS2_10policy_hubILb1EN4cuda3std3__45tupleIJN6thrust24THRUST_300001_SM_1000_NS6detail15normal_iteratorINSA_10device_ptrIiEEEEEEEE10policy1000ElNSA_8cuda_cub9__replace14new_value_if_fINSB_14equal_to_valueIiEEiiEESF_JPiEEEvT0_iT1_T2_DpNS2_10kernel_argIT3_EE --------------------------
	.section	.text._ZN3cub18CUB_300001_SM_10006detail9transform16transform_kernelINS2_10policy_hubILb1EN4cuda3std3__45tupleIJN6thrust24THRUST_300001_SM_1000_NS6detail15normal_iteratorINSA_10device_ptrIiEEEEEEEE10policy1000ElNSA_8cuda_cub9__replace14new_value_if_fINSB_14equal_to_valueIiEEiiEESF_JPiEEEvT0_iT1_T2_DpNS2_10kernel_argIT3_EE,"ax",@progbits
	.align	128
        .global         _ZN3cub18CUB_300001_SM_10006detail9transform16transform_kernelINS2_10policy_hubILb1EN4cuda3std3__45tupleIJN6thrust24THRUST_300001_SM_1000_NS6detail15normal_iteratorINSA_10device_ptrIiEEEEEEEE10policy1000ElNSA_8cuda_cub9__replace14new_value_if_fINSB_14equal_to_valueIiEEiiEESF_JPiEEEvT0_iT1_T2_DpNS2_10kernel_argIT3_EE
        .type           _ZN3cub18CUB_300001_SM_10006detail9transform16transform_kernelINS2_10policy_hubILb1EN4cuda3std3__45tupleIJN6thrust24THRUST_300001_SM_1000_NS6detail15normal_iteratorINSA_10device_ptrIiEEEEEEEE10policy1000ElNSA_8cuda_cub9__replace14new_value_if_fINSB_14equal_to_valueIiEEiiEESF_JPiEEEvT0_iT1_T2_DpNS2_10kernel_argIT3_EE,@function
        .size           _ZN3cub18CUB_300001_SM_10006detail9transform16transform_kernelINS2_10policy_hubILb1EN4cuda3std3__45tupleIJN6thrust24THRUST_300001_SM_1000_NS6detail15normal_iteratorINSA_10device_ptrIiEEEEEEEE10policy1000ElNSA_8cuda_cub9__replace14new_value_if_fINSB_14equal_to_valueIiEEiiEESF_JPiEEEvT0_iT1_T2_DpNS2_10kernel_argIT3_EE,(.L_x_14401 - _ZN3cub18CUB_300001_SM_10006detail9transform16transform_kernelINS2_10policy_hubILb1EN4cuda3std3__45tupleIJN6thrust24THRUST_300001_SM_1000_NS6detail15normal_iteratorINSA_10device_ptrIiEEEEEEEE10policy1000ElNSA_8cuda_cub9__replace14new_value_if_fINSB_14equal_to_valueIiEEiiEESF_JPiEEEvT0_iT1_T2_DpNS2_10kernel_argIT3_EE)
        .other          _ZN3cub18CUB_300001_SM_10006detail9transform16transform_kernelINS2_10policy_hubILb1EN4cuda3std3__45tupleIJN6thrust24THRUST_300001_SM_1000_NS6detail15normal_iteratorINSA_10device_ptrIiEEEEEEEE10policy1000ElNSA_8cuda_cub9__replace14new_value_if_fINSB_14equal_to_valueIiEEiiEESF_JPiEEEvT0_iT1_T2_DpNS2_10kernel_argIT3_EE,@"STO_CUDA_ENTRY STV_DEFAULT"
_ZN3cub18CUB_300001_SM_10006detail9transform16transform_kernelINS2_10policy_hubILb1EN4cuda3std3__45tupleIJN6thrust24THRUST_300001_SM_1000_NS6detail15normal_iteratorINSA_10device_ptrIiEEEEEEEE10policy1000ElNSA_8cuda_cub9__replace14new_value_if_fINSB_14equal_to_valueIiEEiiEESF_JPiEEEvT0_iT1_T2_DpNS2_10kernel_argIT3_EE:
.text._ZN3cub18CUB_300001_SM_10006detail9transform16transform_kernelINS2_10policy_hubILb1EN4cuda3std3__45tupleIJN6thrust24THRUST_300001_SM_1000_NS6detail15normal_iteratorINSA_10device_ptrIiEEEEEEEE10policy1000ElNSA_8cuda_cub9__replace14new_value_if_fINSB_14equal_to_valueIiEEiiEESF_JPiEEEvT0_iT1_T2_DpNS2_10kernel_argIT3_EE:
[----:B------:R-:W-:Y:S08]  /*0000*/  LDC R1, c[0x0][0x37c] ;  /* 0x0000df00ff017b82 */ /* 0x000ff00000000800 */
[----:B------:R-:W0:Y:S01]  /*0010*/  LDC R0, c[0x0][0x388] ;  /* 0x0000e200ff007b82 */ /* 0x000e220000000800 */
[----:B------:R-:W1:Y:S01]  /*0020*/  LDCU.64 UR6, c[0x0][0x380] ;  /* 0x00007000ff0677ac */ /* 0x000e620008000a00 */
[----:B------:R-:W2:Y:S01]  /*0030*/  S2R R9, SR_TID.X ;  /* 0x0000000000097919 */ /* 0x000ea20000002100 */
[----:B------:R-:W-:Y:S05]  /*0040*/  BSSY.RECONVERGENT B0, `(.L_x_7077) ;  /* 0x000001a000007945 */ /* 0x000fea0003800200 */
[----:B------:R-:W3:Y:S01]  /*0050*/  S2UR UR4, SR_CTAID.X ;  /* 0x00000000000479c3 */ /* 0x000ee20000002500 */
[----:B0-----:R-:W-:-:S05]  /*0060*/  IMAD.SHL.U32 R5, R0, 0x80, RZ ;  /* 0x0000008000057824 */ /* 0x001fca00078e00ff */
[----:B------:R-:W-:Y:S01]  /*0070*/  SHF.R.S32.HI R4, RZ, 0x1f, R5 ;  /* 0x0000001fff047819 */ /* 0x000fe20000011405 */
[----:B---3--:R-:W-:-:S04]  /*0080*/  IMAD.WIDE.U32 R2, R5, UR4, RZ ;  /* 0x0000000405027c25 */ /* 0x008fc8000f8e00ff */
[----:B------:R-:W-:Y:S01]  /*0090*/  IMAD R13, R4, UR4, RZ ;  /* 0x00000004040d7c24 */ /* 0x000fe2000f8e02ff */
[----:B-1----:R-:W-:Y:S01]  /*00a0*/  IADD3 R8, P1, PT, -R2, UR6, RZ ;  /* 0x0000000602087c10 */ /* 0x002fe2000ff3e1ff */
[----:B--2---:R-:W-:Y:S02]  /*00b0*/  IMAD.SHL.U32 R11, R9, 0x80, RZ ;  /* 0x00000080090b7824 */ /* 0x004fe400078e00ff */
[----:B------:R-:W-:Y:S01]  /*00c0*/  IMAD.IADD R13, R3, 0x1, R13 ;  /* 0x00000001030d7824 */ /* 0x000fe200078e020d */
[----:B------:R-:W-:-:S04]  /*00d0*/  ISETP.LT.U32.AND P0, PT, R8, R5, PT ;  /* 0x000000050800720c */ /* 0x000fc80003f01070 */
[----:B------:R-:W-:-:S04]  /*00e0*/  IADD3.X R7, PT, PT, ~R13, UR7, RZ, P1, !PT ;  /* 0x000000070d077c10 */ /* 0x000fc80008ffe5ff */
[----:B------:R-:W-:-:S04]  /*00f0*/  ISETP.LT.AND.EX P0, PT, R7, R4, PT, P0 ;  /* 0x000000040700720c */ /* 0x000fc80003f01300 */
[----:B------:R-:W-:-:S05]  /*0100*/  SEL R8, R8, R5, P0 ;  /* 0x0000000508087207 */ /* 0x000fca0000000000 */
[----:B------:R-:W-:-:S05]  /*0110*/  IMAD.SHL.U32 R4, R8, 0x4, RZ ;  /* 0x0000000408047824 */ /* 0x000fca00078e00ff */
[----:B------:R-:W-:-:S13]  /*0120*/  ISETP.GE.AND P0, PT, R11, R4, PT ;  /* 0x000000040b00720c */ /* 0x000fda0003f06270 */
[----:B------:R-:W-:Y:S05]  /*0130*/  @P0 BRA `(.L_x_7078) ;  /* 0x0000000000280947 */ /* 0x000fea0003800000 */
[----:B------:R-:W0:Y:S02]  /*0140*/  LDC.64 R6, c[0x0][0x3a0] ;  /* 0x0000e800ff067b82 */ /* 0x000e240000000a00 */
[----:B0-----:R-:W-:-:S04]  /*0150*/  LEA R6, P0, R2, R6, 0x2 ;  /* 0x0000000602067211 */ /* 0x001fc800078010ff */
[----:B------:R-:W-:-:S03]  /*0160*/  LEA.HI.X R7, R2, R7, R13, 0x2, P0 ;  /* 0x0000000702077211 */ /* 0x000fc600000f140d */
[----:B------:R-:W-:-:S07]  /*0170*/  IMAD.WIDE.U32 R6, R9, 0x80, R6 ;  /* 0x0000008009067825 */ /* 0x000fce00078e0006 */
.L_x_7079:
[----:B------:R-:W-:Y:S01]  /*0180*/  VIADD R11, R11, 0x4000 ;  /* 0x000040000b0b7836 */ /* 0x000fe20000000000 */
[----:B------:R0:W-:Y:S04]  /*0190*/  CCTL.E.PF2 [R6] ;  /* 0x000000000600798f */ /* 0x0001e80000800100 */
[----:B------:R-:W-:Y:S02]  /*01a0*/  ISETP.GE.AND P0, PT, R11, R4, PT ;  /* 0x000000040b00720c */ /* 0x000fe40003f06270 */
[----:B0-----:R-:W-:-:S05]  /*01b0*/  IADD3 R6, P1, PT, R6, 0x4000, RZ ;  /* 0x0000400006067810 */ /* 0x001fca0007f3e0ff */
[----:B------:R-:W-:-:S06]  /*01c0*/  IMAD.X R7, RZ, RZ, R7, P1 ;  /* 0x000000ffff077224 */ /* 0x000fcc00008e0607 */
[----:B------:R-:W-:Y:S05]  /*01d0*/  @!P0 BRA `(.L_x_7079) ;  /* 0xfffffffc00e88947 */ /* 0x000fea000383ffff */
.L_x_7078:
[----:B------:R-:W-:Y:S05]  /*01e0*/  BSYNC.RECONVERGENT B0 ;  /* 0x0000000000007941 */ /* 0x000fea0003800200 */
.L_x_7077:
[----:B------:R-:W0:Y:S01]  /*01f0*/  LDCU.64 UR8, c[0x0][0x3a0] ;  /* 0x00007400ff0877ac */ /* 0x000e220008000a00 */
[----:B------:R-:W-:Y:S01]  /*0200*/  ISETP.NE.AND P0, PT, R5, R8, PT ;  /* 0x000000080500720c */ /* 0x000fe20003f05270 */
[C---:B------:R-:W-:Y:S01]  /*0210*/  IMAD.SHL.U32 R6, R2.reuse, 0x4, RZ ;  /* 0x0000000402067824 */ /* 0x040fe200078e00ff */
[----:B------:R-:W-:Y:S01]  /*0220*/  SHF.L.U64.HI R7, R2, 0x2, R13 ;  /* 0x0000000202077819 */ /* 0x000fe2000001020d */
[----:B------:R-:W1:Y:S01]  /*0230*/  LDCU.64 UR6, c[0x0][0x398] ;  /* 0x00007300ff0677ac */ /* 0x000e620008000a00 */
[----:B------:R-:W2:Y:S02]  /*0240*/  LDCU.64 UR4, c[0x0][0x358] ;  /* 0x00006b00ff0477ac */ /* 0x000ea40008000a00 */
[C---:B0-----:R-:W-:Y:S02]  /*0250*/  IADD3 R2, P1, PT, R6.reuse, UR8, RZ ;  /* 0x0000000806027c10 */ /* 0x041fe4000ff3e0ff */
[----:B-1----:R-:W-:Y:S02]  /*0260*/  IADD3 R4, P2, PT, R6, UR6, RZ ;  /* 0x0000000606047c10 */ /* 0x002fe4000ff5e0ff */
[----:B------:R-:W-:-:S02]  /*0270*/  IADD3.X R3, PT, PT, R7, UR9, RZ, P1, !PT ;  /* 0x0000000907037c10 */ /* 0x000fc40008ffe4ff */
[----:B------:R-:W-:Y:S01]  /*0280*/  IADD3.X R5, PT, PT, R7, UR7, RZ, P2, !PT ;  /* 0x0000000707057c10 */ /* 0x000fe200097fe4ff */
[----:B--2---:R-:W-:Y:S08]  /*0290*/  @!P0 BRA `(.L_x_7080) ;  /* 0x0000001800488947 */ /* 0x004ff00003800000 */
[----:B------:R-:W-:-:S13]  /*02a0*/  ISETP.GE.AND P0, PT, R0, 0x1, PT ;  /* 0x000000010000780c */ /* 0x000fda0003f06270 */
[----:B------:R-:W-:Y:S05]  /*02b0*/  @!P0 EXIT ;  /* 0x000000000000894d */ /* 0x000fea0003800000 */
[C---:B------:R-:W-:Y:S01]  /*02c0*/  ISETP.GE.U32.AND P0, PT, R0.reuse, 0x4, PT ;  /* 0x000000040000780c */ /* 0x040fe20003f06070 */
[----:B------:R-:W-:Y:S01]  /*02d0*/  IMAD.MOV.U32 R10, RZ, RZ, RZ ;  /* 0x000000ffff0a7224 */ /* 0x000fe200078e00ff */
[----:B------:R-:W-:-:S11]  /*02e0*/  LOP3.LUT R6, R0, 0x3, RZ, 0xc0, !PT ;  /* 0x0000000300067812 */ /* 0x000fd600078ec0ff */
[----:B------:R-:W-:Y:S05]  /*02f0*/  @!P0 BRA `(.L_x_7081) ;  /* 0x0000001400e48947 */ /* 0x000fea0003800000 */
[----:B------:R-:W-:-:S13]  /*0300*/  ISETP.GE.AND P2, PT, R9, R8, PT ;  /* 0x000000080900720c */ /* 0x000fda0003f46270 */
[C---:B------:R-:W-:Y:S01]  /*0310*/  @!P2 IMAD.WIDE R10, R9.reuse, 0x4, R2 ;  /* 0x00000004090aa825 */ /* 0x040fe200078e0202 */
[----:B------:R-:W0:Y:S04]  /*0320*/  @!P2 LDC R12, c[0x0][0x38c] ;  /* 0x0000e300ff0cab82 */ /* 0x000e280000000800 */
[----:B------:R-:W0:Y:S01]  /*0330*/  @!P2 LDG.E R7, desc[UR4][R10.64] ;  /* 0x000000040a07a981 */ /* 0x000e22000c1e1900 */
[----:B------:R-:W-:Y:S01]  /*0340*/  PLOP3.LUT P0, PT, PT, PT, PT, 0x80, 0x8 ;  /* 0x000000000008781c */ /* 0x000fe20003f0f070 */
[----:B------:R-:W-:Y:S01]  /*0350*/  VIADD R17, R9, 0x80 ;  /* 0x0000008009117836 */ /* 0x000fe20000000000 */
[----:B0-----:R-:W-:Y:S01]  /*0360*/  @!P2 ISETP.NE.AND P1, PT, R7, R12, PT ;  /* 0x0000000c0700a20c */ /* 0x001fe20003f25270 */
[----:B------:R-:W-:-:S03]  /*0370*/  @!P2 IMAD.WIDE R12, R9, 0x4, R4 ;  /* 0x00000004090ca825 */ /* 0x000fc600078e0204 */
[----:B------:R-:W-:Y:S02]  /*0380*/  @!P2 PLOP3.LUT P0, PT, P1, PT, PT, 0x80, 0x8 ;  /* 0x000000000008a81c */ /* 0x000fe40000f0f070 */
[----:B------:R-:W-:-:S11]  /*0390*/  ISETP.GE.AND P1, PT, R17, R8, PT ;  /* 0x000000081100720c */ /* 0x000fd60003f26270 */
[----:B------:R-:W0:Y:S02]  /*03a0*/  @!P0 LDC R7, c[0x0][0x390] ;  /* 0x0000e400ff078b82 */ /* 0x000e240000000800 */
[----:B------:R-:W-:-:S06]  /*03b0*/  @!P1 IMAD.WIDE R14, R17, 0x4, R2 ;  /* 0x00000004110e9825 */ /* 0x000fcc00078e0202 */
[----:B------:R-:W1:Y:S01]  /*03c0*/  @!P1 LDC R10, c[0x0][0x38c] ;  /* 0x0000e300ff0a9b82 */ /* 0x000e620000000800 */
[----:B0-----:R0:W-:Y:S04]  /*03d0*/  @!P2 STG.E desc[UR4][R12.64], R7 ;  /* 0x000000070c00a986 */ /* 0x0011e8000c101904 */
[----:B------:R-:W1:Y:S01]  /*03e0*/  @!P1 LDG.E R19, desc[UR4][R14.64] ;  /* 0x000000040e139981 */ /* 0x000e62000c1e1900 */
[----:B------:R-:W-:Y:S01]  /*03f0*/  PLOP3.LUT P0, PT, PT, PT, PT, 0x80, 0x8 ;  /* 0x000000000008781c */ /* 0x000fe20003f0f070 */
[----:B------:R-:W-:Y:S01]  /*0400*/  VIADD R21, R9, 0x100 ;  /* 0x0000010009157836 */ /* 0x000fe20000000000 */
[----:B-1----:R-:W-:Y:S01]  /*0410*/  @!P1 ISETP.NE.AND P2, PT, R19, R10, PT ;  /* 0x0000000a1300920c */ /* 0x002fe20003f45270 */
[----:B------:R-:W-:-:S03]  /*0420*/  @!P1 IMAD.WIDE R10, R17, 0x4, R4 ;  /* 0x00000004110a9825 */ /* 0x000fc600078e0204 */
[----:B------:R-:W-:Y:S02]  /*0430*/  @!P1 PLOP3.LUT P0, PT, P2, PT, PT, 0x80, 0x8 ;  /* 0x000000000008981c */ /* 0x000fe4000170f070 */
[----:B------:R-:W-:-:S11]  /*0440*/  ISETP.GE.AND P2, PT, R21, R8, PT ;  /* 0x000000081500720c */ /* 0x000fd60003f46270 */
[----:B------:R-:W1:Y:S02]  /*0450*/  @!P0 LDC R19, c[0x0][0x390] ;  /* 0x0000e400ff138b82 */ /* 0x000e640000000800 */
[----:B------:R-:W-:-:S06]  /*0460*/  @!P2 IMAD.WIDE R16, R21, 0x4, R2 ;  /* 0x000000041510a825 */ /* 0x000fcc00078e0202 */
[----:B0-----:R-:W0:Y:S01]  /*0470*/  @!P2 LDC R12, c[0x0][0x38c] ;  /* 0x0000e300ff0cab82 */ /* 0x001e220000000800 */
[----:B-1----:R1:W-:Y:S04]  /*0480*/  @!P1 STG.E desc[UR4][R10.64], R19 ;  /* 0x000000130a009986 */ /* 0x0023e8000c101904 */
        /* <DEDUP_REMOVED lines=9> */
[----:B-1----:R-:W1:Y:S01]  /*0520*/  @!P1 LDC R10, c[0x0][0x38c] ;  /* 0x0000e300ff0a9b82 */ /* 0x002e620000000800 */
[----:B0-----:R0:W-:Y:S04]  /*0530*/  @!P2 STG.E desc[UR4][R12.64], R7 ;  /* 0x000000070c00a986 */ /* 0x0011e8000c101904 */
[----:B------:R-:W1:Y:S01]  /*0540*/  @!P1 LDG.E R11, desc[UR4][R14.64] ;  /* 0x000000040e0b9981 */ /* 0x000e62000c1e1900 */
[----:B------:R-:W-:Y:S01]  /*0550*/  PLOP3.LUT P0, PT, PT, PT, PT, 0x80, 0x8 ;  /* 0x000000000008781c */ /* 0x000fe20003f0f070 */
[----:B------:R-:W-:Y:S01]  /*0560*/  @!P1 IMAD.WIDE R16, R23, 0x4, R4 ;  /* 0x0000000417109825 */ /* 0x000fe200078e0204 */
[----:B-1----:R-:W-:Y:S02]  /*0570*/  @!P1 ISETP.NE.AND P2, PT, R11, R10, PT ;  /* 0x0000000a0b00920c */ /* 0x002fe40003f45270 */
[----:B------:R-:W-:-:S02]  /*0580*/  LOP3.LUT R10, R0, 0x7ffffffc, RZ, 0xc0, !PT ;  /* 0x7ffffffc000a7812 */ /* 0x000fc400078ec0ff */
[----:B------:R-:W-:-:S13]  /*0590*/  @!P1 PLOP3.LUT P0, PT, P2, PT, PT, 0x80, 0x8 ;  /* 0x000000000008981c */ /* 0x000fda000170f070 */
[----:B------:R-:W1:Y:S01]  /*05a0*/  @!P0 LDC R11, c[0x0][0x390] ;  /* 0x0000e400ff0b8b82 */ /* 0x000e620000000800 */
[----:B------:R-:W-:Y:S01]  /*05b0*/  ISETP.NE.AND P0, PT, R10, 0x4, PT ;  /* 0x000000040a00780c */ /* 0x000fe20003f05270 */
[----:B-1----:R0:W-:-:S12]  /*05c0*/  @!P1 STG.E desc[UR4][R16.64], R11 ;  /* 0x0000000b10009986 */ /* 0x0021d8000c101904 */
[----:B------:R-:W-:Y:S05]  /*05d0*/  @!P0 BRA `(.L_x_7081) ;  /* 0x00000014002c8947 */ /* 0x000fea0003800000 */
[----:B0-----:R-:W-:-:S05]  /*05e0*/  IMAD.MOV.U32 R7, RZ, RZ, 0x4 ;  /* 0x00000004ff077424 */ /* 0x001fca00078e00ff */
[----:B------:R-:W-:-:S13]  /*05f0*/  ISETP.GE.AND P0, PT, R7, R10, PT ;  /* 0x0000000a0700720c */ /* 0x000fda0003f06270 */
[----:B------:R-:W-:Y:S05]  /*0600*/  @P0 BRA `(.L_x_7082) ;  /* 0x0000001000640947 */ /* 0x000fea0003800000 */
[----:B------:R-:W-:Y:S01]  /*0610*/  IMAD.IADD R0, R10, 0x1, -R7 ;  /* 0x000000010a007824 */ /* 0x000fe200078e0a07 */
[----:B------:R-:W-:-:S04]  /*0620*/  PLOP3.LUT P0, PT, PT, PT, PT, 0x80, 0x8 ;  /* 0x000000000008781c */ /* 0x000fc80003f0f070 */
[----:B------:R-:W-:-:S13]  /*0630*/  ISETP.GT.AND P1, PT, R0, 0xc, PT ;  /* 0x0000000c0000780c */ /* 0x000fda0003f24270 */
[----:B------:R-:W-:Y:S05]  /*0640*/  @!P1 BRA `(.L_x_7083) ;  /* 0x0000000800d49947 */ /* 0x000fea0003800000 */
[----:B------:R-:W-:Y:S01]  /*0650*/  PLOP3.LUT P0, PT, PT, PT, PT, 0x8, 0x80 ;  /* 0x000000000080781c */ /* 0x000fe20003f0e170 */
[----:B------:R-:W-:-:S12]  /*0660*/  VIADD R0, R10, 0xfffffff4 ;  /* 0xfffffff40a007836 */ /* 0x000fd80000000000 */
.L_x_7084:
[----:B0-----:R-:W-:-:S05]  /*0670*/  IMAD R11, R7, 0x80, R9 ;  /* 0x00000080070b7824 */ /* 0x001fca00078e0209 */
        /* <DEDUP_REMOVED lines=173> */
[----:B------:R-:W-:-:S13]  /*1150*/  @!P2 PLOP3.LUT P1, PT, P3, PT, PT, 0x80, 0x8 ;  /* 0x000000000008a81c */ /* 0x000fda0001f2f070 */
[----:B------:R-:W1:Y:S01]  /*1160*/  @!P1 LDC R11, c[0x0][0x390] ;  /* 0x0000e400ff0b9b82 */ /* 0x000e620000000800 */
[----:B------:R-:W-:Y:S01]  /*1170*/  ISETP.GE.AND P1, PT, R7, R0, PT ;  /* 0x000000000700720c */ /* 0x000fe20003f26270 */
[----:B-1----:R0:W-:-:S12]  /*1180*/  @!P2 STG.E desc[UR4][R12.64], R11 ;  /* 0x0000000b0c00a986 */ /* 0x0021d8000c101904 */
[----:B------:R-:W-:Y:S05]  /*1190*/  @!P1 BRA `(.L_x_7084) ;  /* 0xfffffff400349947 */ /* 0x000fea000383ffff */
.L_x_7083:
[----:B------:R-:W-:-:S05]  /*11a0*/  IMAD.IADD R0, R10, 0x1, -R7 ;  /* 0x000000010a007824 */ /* 0x000fca00078e0a07 */
[----:B------:R-:W-:-:S13]  /*11b0*/  ISETP.GT.AND P1, PT, R0, 0x4, PT ;  /* 0x000000040000780c */ /* 0x000fda0003f24270 */
[----:B------:R-:W-:Y:S05]  /*11c0*/  @!P1 BRA `(.L_x_7085) ;  /* 0x00000004006c9947 */ /* 0x000fea0003800000 */
[----:B------:R-:W-:-:S05]  /*11d0*/  IMAD R23, R7, 0x80, R9 ;  /* 0x0000008007177824 */ /* 0x000fca00078e0209 */
[----:B------:R-:W-:-:S13]  /*11e0*/  ISETP.GE.AND P2, PT, R23, R8, PT ;  /* 0x000000081700720c */ /* 0x000fda0003f46270 */
[C---:B0-----:R-:W-:Y:S01]  /*11f0*/  @!P2 IMAD.WIDE R12, R23.reuse, 0x4, R2 ;  /* 0x00000004170ca825 */ /* 0x041fe200078e0202 */
[----:B------:R-:W0:Y:S04]  /*1200*/  @!P2 LDC R0, c[0x0][0x38c] ;  /* 0x0000e300ff00ab82 */ /* 0x000e280000000800 */
[----:B------:R-:W0:Y:S01]  /*1210*/  @!P2 LDG.E R11, desc[UR4][R12.64] ;  /* 0x000000040c0ba981 */ /* 0x000e22000c1e1900 */
[----:B------:R-:W-:Y:S01]  /*1220*/  PLOP3.LUT P0, PT, PT, PT, PT, 0x80, 0x8 ;  /* 0x000000000008781c */ /* 0x000fe20003f0f070 */
[C---:B------:R-:W-:Y:S02]  /*1230*/  VIADD R19, R23.reuse, 0x80 ;  /* 0x0000008017137836 */ /* 0x040fe40000000000 */
[----:B------:R-:W-:Y:S01]  /*1240*/  @!P2 IMAD.WIDE R14, R23, 0x4, R4 ;  /* 0x00000004170ea825 */ /* 0x000fe200078e0204 */
[----:B0-----:R-:W-:-:S04]  /*1250*/  @!P2 ISETP.NE.AND P1, PT, R11, R0, PT ;  /* 0x000000000b00a20c */ /* 0x001fc80003f25270 */
        /* <DEDUP_REMOVED lines=8> */
[----:B------:R-:W-:Y:S02]  /*12e0*/  VIADD R25, R23, 0x100 ;  /* 0x0000010017197836 */ /* 0x000fe40000000000 */
[----:B------:R-:W-:Y:S01]  /*12f0*/  @!P1 IMAD.WIDE R12, R19, 0x4, R4 ;  /* 0x00000004130c9825 */ /* 0x000fe200078e0204 */
[----:B-1----:R-:W-:-:S04]  /*1300*/  @!P1 ISETP.NE.AND P2, PT, R21, R0, PT ;  /* 0x000000001500920c */ /* 0x002fc80003f45270 */
[----:B------:R-:W-:Y:S02]  /*1310*/  @!P1 PLOP3.LUT P0, PT, P2, PT, PT, 0x80, 0x8 ;  /* 0x000000000008981c */ /* 0x000fe4000170f070 */
[----:B------:R-:W-:-:S11]  /*1320*/  ISETP.GE.AND P2, PT, R25, R8, PT ;  /* 0x000000081900720c */ /* 0x000fd60003f46270 */
[----:B------:R-:W1:Y:S02]  /*1330*/  @!P0 LDC R21, c[0x0][0x390] ;  /* 0x0000e400ff158b82 */ /* 0x000e640000000800 */
[----:B------:R-:W-:-:S06]  /*1340*/  @!P2 IMAD.WIDE R18, R25, 0x4, R2 ;  /* 0x000000041912a825 */ /* 0x000fcc00078e0202 */
[----:B------:R-:W2:Y:S01]  /*1350*/  @!P2 LDC R0, c[0x0][0x38c] ;  /* 0x0000e300ff00ab82 */ /* 0x000ea20000000800 */
[----:B-1----:R1:W-:Y:S04]  /*1360*/  @!P1 STG.E desc[UR4][R12.64], R21 ;  /* 0x000000150c009986 */ /* 0x0023e8000c101904 */
[----:B0-----:R-:W2:Y:S01]  /*1370*/  @!P2 LDG.E R11, desc[UR4][R18.64] ;  /* 0x00000004120ba981 */ /* 0x001ea2000c1e1900 */
[----:B------:R-:W-:Y:S01]  /*1380*/  PLOP3.LUT P0, PT, PT, PT, PT, 0x80, 0x8 ;  /* 0x000000000008781c */ /* 0x000fe20003f0f070 */
[----:B------:R-:W-:Y:S02]  /*1390*/  VIADD R23, R23, 0x180 ;  /* 0x0000018017177836 */ /* 0x000fe40000000000 */
[----:B------:R-:W-:Y:S01]  /*13a0*/  @!P2 IMAD.WIDE R14, R25, 0x4, R4 ;  /* 0x00000004190ea825 */ /* 0x000fe200078e0204 */
[----:B--2---:R-:W-:-:S04]  /*13b0*/  @!P2 ISETP.NE.AND P1, PT, R11, R0, PT ;  /* 0x000000000b00a20c */ /* 0x004fc80003f25270 */
[----:B------:R-:W-:Y:S02]  /*13c0*/  @!P2 PLOP3.LUT P0, PT, P1, PT, PT, 0x80, 0x8 ;  /* 0x000000000008a81c */ /* 0x000fe40000f0f070 */
[----:B------:R-:W-:-:S11]  /*13d0*/  ISETP.GE.AND P1, PT, R23, R8, PT ;  /* 0x000000081700720c */ /* 0x000fd60003f26270 */
[----:B------:R-:W0:Y:S02]  /*13e0*/  @!P0 LDC R11, c[0x0][0x390] ;  /* 0x0000e400ff0b8b82 */ /* 0x000e240000000800 */
[----:B------:R-:W-:-:S06]  /*13f0*/  @!P1 IMAD.WIDE R16, R23, 0x4, R2 ;  /* 0x0000000417109825 */ /* 0x000fcc00078e0202 */
[----:B------:R-:W2:Y:S01]  /*1400*/  @!P1 LDC R0, c[0x0][0x38c] ;  /* 0x0000e300ff009b82 */ /* 0x000ea20000000800 */
[----:B0-----:R0:W-:Y:S04]  /*1410*/  @!P2 STG.E desc[UR4][R14.64], R11 ;  /* 0x0000000b0e00a986 */ /* 0x0011e8000c101904 */
[----:B-1----:R-:W2:Y:S01]  /*1420*/  @!P1 LDG.E R21, desc[UR4][R16.64] ;  /* 0x0000000410159981 */ /* 0x002ea2000c1e1900 */
[----:B------:R-:W-:Y:S01]  /*1430*/  PLOP3.LUT P0, PT, PT, PT, PT, 0x80, 0x8 ;  /* 0x000000000008781c */ /* 0x000fe20003f0f070 */
[----:B------:R-:W-:Y:S01]  /*1440*/  @!P1 IMAD.WIDE R12, R23, 0x4, R4 ;  /* 0x00000004170c9825 */ /* 0x000fe200078e0204 */
[----:B--2---:R-:W-:-:S03]  /*1450*/  @!P1 ISETP.NE.AND P2, PT, R21, R0, PT ;  /* 0x000000001500920c */ /* 0x004fc60003f45270 */
[----:B------:R-:W-:Y:S01]  /*1460*/  VIADD R0, R7, 0x4 ;  /* 0x0000000407007836 */ /* 0x000fe20000000000 */
[----:B------:R-:W-:-:S03]  /*1470*/  @!P1 PLOP3.LUT P0, PT, P2, PT, PT, 0x80, 0x8 ;  /* 0x000000000008981c */ /* 0x000fc6000170f070 */
[----:B------:R-:W-:-:S05]  /*1480*/  IMAD R7, R0, 0x80, R9 ;  /* 0x0000008000077824 */ /* 0x000fca00078e0209 */
[----:B------:R-:W-:-:S05]  /*1490*/  ISETP.GE.AND P2, PT, R7, R8, PT ;  /* 0x000000080700720c */ /* 0x000fca0003f46270 */
[----:B------:R-:W1:Y:S08]  /*14a0*/  @!P0 LDC R21, c[0x0][0x390] ;  /* 0x0000e400ff158b82 */ /* 0x000e700000000800 */
[C---:B0-----:R-:W-:Y:S01]  /*14b0*/  @!P2 IMAD.WIDE R14, R7.reuse, 0x4, R2 ;  /* 0x00000004070ea825 */ /* 0x041fe200078e0202 */
[----:B------:R-:W0:Y:S01]  /*14c0*/  @!P2 LDC R16, c[0x0][0x38c] ;  /* 0x0000e300ff10ab82 */ /* 0x000e220000000800 */
        /* <DEDUP_REMOVED lines=35> */
[----:B------:R-:W-:Y:S02]  /*1700*/  PLOP3.LUT P0, PT, PT, PT, PT, 0x80, 0x8 ;  /* 0x000000000008781c */ /* 0x000fe40003f0f070 */
[----:B-1----:R-:W-:Y:S01]  /*1710*/  @!P1 ISETP.NE.AND P2, PT, R15, R12, PT ;  /* 0x0000000c0f00920c */ /* 0x002fe20003f45270 */
[----:B------:R-:W-:-:S03]  /*1720*/  @!P1 IMAD.WIDE R12, R7, 0x4, R4 ;  /* 0x00000004070c9825 */ /* 0x000fc600078e0204 */
[----:B------:R-:W-:Y:S01]  /*1730*/  @!P1 PLOP3.LUT P0, PT, P2, PT, PT, 0x80, 0x8 ;  /* 0x000000000008981c */ /* 0x000fe2000170f070 */
[----:B------:R-:W-:-:S12]  /*1740*/  VIADD R7, R0, 0x4 ;  /* 0x0000000400077836 */ /* 0x000fd80000000000 */
[----:B------:R-:W0:Y:S01]  /*1750*/  @!P0 LDC R15, c[0x0][0x390] ;  /* 0x0000e400ff0f8b82 */ /* 0x000e220000000800 */
[----:B------:R-:W-:Y:S01]  /*1760*/  PLOP3.LUT P0, PT, PT, PT, PT, 0x8, 0x80 ;  /* 0x000000000080781c */ /* 0x000fe20003f0e170 */
[----:B0-----:R2:W-:-:S12]  /*1770*/  @!P1 STG.E desc[UR4][R12.64], R15 ;  /* 0x0000000f0c009986 */ /* 0x0015d8000c101904 */
.L_x_7085:
[----:B------:R-:W-:-:S13]  /*1780*/  ISETP.EQ.AND P1, PT, R7, R10, PT ;  /* 0x0000000a0700720c */ /* 0x000fda0003f22270 */
[----:B------:R-:W-:Y:S05]  /*1790*/  @!P0 BRA P1, `(.L_x_7081) ;  /* 0x0000000000bc8947 */ /* 0x000fea0000800000 */
.L_x_7082:
[----:B------:R-:W-:-:S05]  /*17a0*/  IMAD R23, R7, 0x80, R9 ;  /* 0x0000008007177824 */ /* 0x000fca00078e0209 */
[----:B------:R-:W-:-:S13]  /*17b0*/  ISETP.GE.AND P2, PT, R23, R8, PT ;  /* 0x000000081700720c */ /* 0x000fda0003f46270 */
[C---:B0-23--:R-:W-:Y:S01]  /*17c0*/  @!P2 IMAD.WIDE R14, R23.reuse, 0x4, R2 ;  /* 0x00000004170ea825 */ /* 0x04dfe200078e0202 */
        /* <DEDUP_REMOVED lines=36> */
[----:B------:R-:W-:-:S04]  /*1a10*/  @!P1 IMAD.WIDE R14, R23, 0x4, R4 ;  /* 0x00000004170e9825 */ /* 0x000fc800078e0204 */
[----:B------:R-:W-:Y:S01]  /*1a20*/  VIADD R7, R7, 0x4 ;  /* 0x0000000407077836 */ /* 0x000fe20000000000 */
[----:B--2---:R-:W-:-:S04]  /*1a30*/  @!P1 ISETP.NE.AND P2, PT, R11, R0, PT ;  /* 0x000000000b00920c */ /* 0x004fc80003f45270 */
[----:B------:R-:W-:-:S13]  /*1a40*/  @!P1 PLOP3.LUT P0, PT, P2, PT, PT, 0x80, 0x8 ;  /* 0x000000000008981c */ /* 0x000fda000170f070 */
[----:B------:R-:W0:Y:S01]  /*1a50*/  @!P0 LDC R11, c[0x0][0x390] ;  /* 0x0000e400ff0b8b82 */ /* 0x000e220000000800 */
[----:B------:R-:W-:Y:S01]  /*1a60*/  ISETP.NE.AND P0, PT, R7, R10, PT ;  /* 0x0000000a0700720c */ /* 0x000fe20003f05270 */
[----:B0-----:R3:W-:-:S12]  /*1a70*/  @!P1 STG.E desc[UR4][R14.64], R11 ;  /* 0x0000000b0e009986 */ /* 0x0017d8000c101904 */
[----:B------:R-:W-:Y:S05]  /*1a80*/  @P0 BRA `(.L_x_7082) ;  /* 0xfffffffc00440947 */ /* 0x000fea000383ffff */
.L_x_7081:
[----:B------:R-:W-:-:S13]  /*1a90*/  ISETP.NE.AND P0, PT, R6, RZ, PT ;  /* 0x000000ff0600720c */ /* 0x000fda0003f05270 */
[----:B------:R-:W-:Y:S05]  /*1aa0*/  @!P0 EXIT ;  /* 0x000000000000894d */ /* 0x000fea0003800000 */
[----:B------:R-:W-:Y:S02]  /*1ab0*/  IMAD R9, R10, 0x80, R9 ;  /* 0x000000800a097824 */ /* 0x000fe400078e0209 */
[----:B------:R-:W-:-:S07]  /*1ac0*/  IMAD.MOV R0, RZ, RZ, -R6 ;  /* 0x000000ffff007224 */ /* 0x000fce00078e0a06 */
.L_x_7086:
[----:B------:R-:W-:-:S13]  /*1ad0*/  ISETP.GE.AND P1, PT, R9, R8, PT ;  /* 0x000000080900720c */ /* 0x000fda0003f26270 */
[----:B0-----:R-:W-:Y:S01]  /*1ae0*/  @!P1 IMAD.WIDE R6, R9, 0x4, R2 ;  /* 0x0000000409069825 */ /* 0x001fe200078e0202 */
[----:B-1----:R-:W0:Y:S04]  /*1af0*/  @!P1 LDC R10, c[0x0][0x38c] ;  /* 0x0000e300ff0a9b82 */ /* 0x002e280000000800 */
[----:B--2---:R-:W0:Y:S01]  /*1b00*/  @!P1 LDG.E R13, desc[UR4][R6.64] ;  /* 0x00000004060d9981 */ /* 0x004e22000c1e1900 */
[----:B------:R-:W-:Y:S01]  /*1b10*/  PLOP3.LUT P0, PT, PT, PT, PT, 0x80, 0x8 ;  /* 0x000000000008781c */ /* 0x000fe20003f0f070 */
[----:B------:R-:W-:Y:S01]  /*1b20*/  VIADD R0, R0, 0x1 ;  /* 0x0000000100007836 */ /* 0x000fe20000000000 */
[----:B0-----:R-:W-:Y:S01]  /*1b30*/  @!P1 ISETP.NE.AND P2, PT, R13, R10, PT ;  /* 0x0000000a0d00920c */ /* 0x001fe20003f45270 */
[----:B---3--:R-:W-:-:S03]  /*1b40*/  @!P1 IMAD.WIDE R10, R9, 0x4, R4 ;  /* 0x00000004090a9825 */ /* 0x008fc600078e0204 */
[----:B------:R-:W-:Y:S01]  /*1b50*/  @!P1 PLOP3.LUT P0, PT, P2, PT, PT, 0x80, 0x8 ;  /* 0x000000000008981c */ /* 0x000fe2000170f070 */
[----:B------:R-:W-:-:S12]  /*1b60*/  VIADD R9, R9, 0x80 ;  /* 0x0000008009097836 */ /* 0x000fd80000000000 */
[----:B------:R-:W0:Y:S01]  /*1b70*/  @!P0 LDC R13, c[0x0][0x390] ;  /* 0x0000e400ff0d8b82 */ /* 0x000e220000000800 */
[----:B------:R-:W-:Y:S01]  /*1b80*/  ISETP.NE.AND P0, PT, R0, RZ, PT ;  /* 0x000000ff0000720c */ /* 0x000fe20003f05270 */
[----:B0-----:R1:W-:-:S12]  /*1b90*/  @!P1 STG.E desc[UR4][R10.64], R13 ;  /* 0x0000000d0a009986 */ /* 0x0013d8000c101904 */
[----:B------:R-:W-:Y:S05]  /*1ba0*/  @P0 BRA `(.L_x_7086) ;  /* 0xfffffffc00c80947 */ /* 0x000fea000383ffff */
[----:B------:R-:W-:Y:S05]  /*1bb0*/  EXIT ;  /* 0x000000000000794d */ /* 0x000fea0003800000 */
.L_x_7080:
[----:B------:R-:W-:-:S13]  /*1bc0*/  ISETP.GE.AND P0, PT, R0, 0x1, PT ;  /* 0x000000010000780c */ /* 0x000fda0003f06270 */
[----:B------:R-:W-:Y:S05]  /*1bd0*/  @!P0 EXIT ;  /* 0x000000000000894d */ /* 0x000fea0003800000 */
[C---:B------:R-:W-:Y:S01]  /*1be0*/  ISETP.GE.U32.AND P1, PT, R0.reuse, 0x8, PT ;  /* 0x000000080000780c */ /* 0x040fe20003f26070 */
[----:B------:R-:W-:Y:S01]  /*1bf0*/  IMAD.MOV.U32 R8, RZ, RZ, RZ ;  /* 0x000000ffff087224 */ /* 0x000fe200078e00ff */
[----:B------:R-:W-:-:S04]  /*1c00*/  LOP3.LUT R24, R0, 0x7, RZ, 0xc0, !PT ;  /* 0x0000000700187812 */ /* 0x000fc800078ec0ff */
[----:B------:R-:W-:-:S07]  /*1c10*/  ISETP.NE.AND P0, PT, R24, RZ, PT ;  /* 0x000000ff1800720c */ /* 0x000fce0003f05270 */
[----:B------:R-:W-:Y:S06]  /*1c20*/  @!P1 BRA `(.L_x_7087) ;  /* 0x0000000000d89947 */ /* 0x000fec0003800000 */
[C---:B------:R-:W-:Y:S01]  /*1c30*/  IMAD.WIDE.U32 R16, R9.reuse, 0x4, R6 ;  /* 0x0000000409107825 */ /* 0x040fe200078e0006 */
[----:B------:R-:W-:Y:S01]  /*1c40*/  LOP3.LUT R8, R0, 0x7ffffff8, RZ, 0xc0, !PT ;  /* 0x7ffffff800087812 */ /* 0x000fe200078ec0ff */
[----:B------:R-:W0:Y:S02]  /*1c50*/  LDCU UR10, c[0x0][0x38c] ;  /* 0x00007180ff0a77ac */ /* 0x000e240008000800 */
[----:B------:R-:W-:Y:S02]  /*1c60*/  IMAD.MOV.U32 R19, RZ, RZ, R17 ;  /* 0x000000ffff137224 */ /* 0x000fe400078e0011 */
[----:B------:R-:W-:Y:S01]  /*1c70*/  VIADD R17, R9, 0x80 ;  /* 0x0000008009117836 */ /* 0x000fe20000000000 */
[----:B------:R-:W1:Y:S01]  /*1c80*/  LDCU UR11, c[0x0][0x390] ;  /* 0x00007200ff0b77ac */ /* 0x000e620008000800 */
[----:B------:R-:W-:-:S07]  /*1c90*/  IMAD.MOV R18, RZ, RZ, -R8 ;  /* 0x000000ffff127224 */ /* 0x000fce00078e0a08 */
.L_x_7088:
[----:B------:R-:W-:-:S04]  /*1ca0*/  IADD3 R20, P1, PT, R16, UR8, RZ ;  /* 0x0000000810147c10 */ /* 0x000fc8000ff3e0ff */
[----:B--2---:R-:W-:-:S05]  /*1cb0*/  IADD3.X R21, PT, PT, R19, UR9, RZ, P1, !PT ;  /* 0x0000000913157c10 */ /* 0x004fca0008ffe4ff */
[----:B------:R-:W0:Y:S01]  /*1cc0*/  LDG.E R20, desc[UR4][R20.64] ;  /* 0x0000000414147981 */ /* 0x000e22000c1e1900 */
[----:B------:R-:W-:Y:S01]  /*1cd0*/  IMAD.WIDE R12, R17, 0x4, R6 ;  /* 0x00000004110c7825 */ /* 0x000fe200078e0206 */
[----:B------:R-:W-:Y:S02]  /*1ce0*/  IADD3 R14, P2, PT, R16, UR6, RZ ;  /* 0x00000006100e7c10 */ /* 0x000fe4000ff5e0ff */
[----:B------:R-:W-:Y:S02]  /*1cf0*/  IADD3 R10, P3, PT, R12, UR8, RZ ;  /* 0x000000080c0a7c10 */ /* 0x000fe4000ff7e0ff */
[----:B------:R-:W-:Y:S02]  /*1d00*/  IADD3.X R15, PT, PT, R19, UR7, RZ, P2, !PT ;  /* 0x00000007130f7c10 */ /* 0x000fe400097fe4ff */
[----:B------:R-:W-:Y:S02]  /*1d10*/  IADD3.X R11, PT, PT, R13, UR9, RZ, P3, !PT ;  /* 0x000000090d0b7c10 */ /* 0x000fe40009ffe4ff */
[----:B0-----:R-:W-:-:S04]  /*1d20*/  ISETP.NE.AND P1, PT, R20, UR10, PT ;  /* 0x0000000a14007c0c */ /* 0x001fc8000bf25270 */
[----:B-1----:R-:W-:-:S05]  /*1d30*/  SEL R23, R20, UR11, P1 ;  /* 0x0000000b14177c07 */ /* 0x002fca0008800000 */
[----:B------:R0:W-:Y:S04]  /*1d40*/  STG.E desc[UR4][R14.64], R23 ;  /* 0x000000170e007986 */ /* 0x0001e8000c101904 */
[----:B------:R-:W2:Y:S01]  /*1d50*/  LDG.E R22, desc[UR4][R10.64] ;  /* 0x000000040a167981 */ /* 0x000ea2000c1e1900 */
[----:B------:R-:W-:-:S04]  /*1d60*/  IADD3 R12, P2, PT, R12, UR6, RZ ;  /* 0x000000060c0c7c10 */ /* 0x000fc8000ff5e0ff */
[----:B------:R-:W-:Y:S02]  /*1d70*/  IADD3.X R13, PT, PT, R13, UR7, RZ, P2, !PT ;  /* 0x000000070d0d7c10 */ /* 0x000fe400097fe4ff */
[----:B--2---:R-:W-:-:S04]  /*1d80*/  ISETP.NE.AND P1, PT, R22, UR10, PT ;  /* 0x0000000a16007c0c */ /* 0x004fc8000bf25270 */
[----:B------:R-:W-:-:S05]  /*1d90*/  SEL R21, R22, UR11, P1 ;  /* 0x0000000b16157c07 */ /* 0x000fca0008800000 */
[----:B------:R1:W-:Y:S04]  /*1da0*/  STG.E desc[UR4][R12.64], R21 ;  /* 0x000000150c007986 */ /* 0x0003e8000c101904 */
[----:B------:R-:W2:Y:S02]  /*1db0*/  LDG.E R20, desc[UR4][R10.64+0x200] ;  /* 0x000200040a147981 */ /* 0x000ea4000c1e1900 */
[----:B--2---:R-:W-:-:S04]  /*1dc0*/  ISETP.NE.AND P1, PT, R20, UR10, PT ;  /* 0x0000000a14007c0c */ /* 0x004fc8000bf25270 */
[----:B------:R-:W-:-:S05]  /*1dd0*/  SEL R25, R20, UR11, P1 ;  /* 0x0000000b14197c07 */ /* 0x000fca0008800000 */
[----:B------:R-:W-:Y:S04]  /*1de0*/  STG.E desc[UR4][R12.64+0x200], R25 ;  /* 0x000200190c007986 */ /* 0x000fe8000c101904 */
[----:B0-----:R-:W2:Y:S02]  /*1df0*/  LDG.E R14, desc[UR4][R10.64+0x400] ;  /* 0x000400040a0e7981 */ /* 0x001ea4000c1e1900 */
[----:B--2---:R-:W-:-:S04]  /*1e00*/  ISETP.NE.AND P1, PT, R14, UR10, PT ;  /* 0x0000000a0e007c0c */ /* 0x004fc8000bf25270 */
[----:B------:R-:W-:-:S05]  /*1e10*/  SEL R15, R14, UR11, P1 ;  /* 0x0000000b0e0f7c07 */ /* 0x000fca0008800000 */
[----:B------:R0:W-:Y:S04]  /*1e20*/  STG.E desc[UR4][R12.64+0x400], R15 ;  /* 0x0004000f0c007986 */ /* 0x0001e8000c101904 */
[----:B------:R-:W2:Y:S02]  /*1e30*/  LDG.E R14, desc[UR4][R10.64+0x600] ;  /* 0x000600040a0e7981 */ /* 0x000ea4000c1e1900 */
[----:B--2---:R-:W-:-:S04]  /*1e40*/  ISETP.NE.AND P1, PT, R14, UR10, PT ;  /* 0x0000000a0e007c0c */ /* 0x004fc8000bf25270 */
[----:B-1----:R-:W-:-:S05]  /*1e50*/  SEL R21, R14, UR11, P1 ;  /* 0x0000000b0e157c07 */ /* 0x002fca0008800000 */
[----:B------:R1:W-:Y:S04]  /*1e60*/  STG.E desc[UR4][R12.64+0x600], R21 ;  /* 0x000600150c007986 */ /* 0x0003e8000c101904 */
[----:B------:R-:W2:Y:S02]  /*1e70*/  LDG.E R14, desc[UR4][R10.64+0x800] ;  /* 0x000800040a0e7981 */ /* 0x000ea4000c1e1900 */
[----:B--2---:R-:W-:-:S04]  /*1e80*/  ISETP.NE.AND P1, PT, R14, UR10, PT ;  /* 0x0000000a0e007c0c */ /* 0x004fc8000bf25270 */
[----:B------:R-:W-:-:S05]  /*1e90*/  SEL R23, R14, UR11, P1 ;  /* 0x0000000b0e177c07 */ /* 0x000fca0008800000 */
[----:B------:R2:W-:Y:S04]  /*1ea0*/  STG.E desc[UR4][R12.64+0x800], R23 ;  /* 0x000800170c007986 */ /* 0x0005e8000c101904 */
[----:B------:R-:W3:Y:S02]  /*1eb0*/  LDG.E R14, desc[UR4][R10.64+0xa00] ;  /* 0x000a00040a0e7981 */ /* 0x000ee4000c1e1900 */
[----:B---3--:R-:W-:-:S04]  /*1ec0*/  ISETP.NE.AND P1, PT, R14, UR10, PT ;  /* 0x0000000a0e007c0c */ /* 0x008fc8000bf25270 */
[----:B0-----:R-:W-:-:S05]  /*1ed0*/  SEL R15, R14, UR11, P1 ;  /* 0x0000000b0e0f7c07 */ /* 0x001fca0008800000 */
[----:B------:R2:W-:Y:S04]  /*1ee0*/  STG.E desc[UR4][R12.64+0xa00], R15 ;  /* 0x000a000f0c007986 */ /* 0x0005e8000c101904 */
[----:B------:R-:W3:Y:S01]  /*1ef0*/  LDG.E R14, desc[UR4][R10.64+0xc00] ;  /* 0x000c00040a0e7981 */ /* 0x000ee2000c1e1900 */
[----:B------:R-:W-:Y:S01]  /*1f00*/  VIADD R18, R18, 0x8 ;  /* 0x0000000812127836 */ /* 0x000fe20000000000 */
[----:B------:R-:W-:Y:S01]  /*1f10*/  IADD3 R16, P2, PT, R16, 0x1000, RZ ;  /* 0x0000100010107810 */ /* 0x000fe20007f5e0ff */
[----:B------:R-:W-:-:S04]  /*1f20*/  VIADD R17, R17, 0x400 ;  /* 0x0000040011117836 */ /* 0x000fc80000000000 */
[----:B------:R-:W-:Y:S01]  /*1f30*/  IMAD.X R19, RZ, RZ, R19, P2 ;  /* 0x000000ffff137224 */ /* 0x000fe200010e0613 */
[----:B---3--:R-:W-:-:S04]  /*1f40*/  ISETP.NE.AND P1, PT, R14, UR10, PT ;  /* 0x0000000a0e007c0c */ /* 0x008fc8000bf25270 */
[----:B-1----:R-:W-:Y:S02]  /*1f50*/  SEL R21, R14, UR11, P1 ;  /* 0x0000000b0e157c07 */ /* 0x002fe40008800000 */
[----:B------:R-:W-:-:S03]  /*1f60*/  ISETP.NE.AND P1, PT, R18, RZ, PT ;  /* 0x000000ff1200720c */ /* 0x000fc60003f25270 */
[----:B------:R2:W-:Y:S10]  /*1f70*/  STG.E desc[UR4][R12.64+0xc00], R21 ;  /* 0x000c00150c007986 */ /* 0x0005f4000c101904 */
[----:B------:R-:W-:Y:S05]  /*1f80*/  @P1 BRA `(.L_x_7088) ;  /* 0xfffffffc00441947 */ /* 0x000fea000383ffff */
.L_x_7087:
[----:B------:R-:W-:Y:S05]  /*1f90*/  @!P0 EXIT ;  /* 0x000000000000894d */ /* 0x000fea0003800000 */
[----:B------:R-:W-:Y:S02]  /*1fa0*/  ISETP.GE.U32.AND P1, PT, R24, 0x4, PT ;  /* 0x000000041800780c */ /* 0x000fe40003f26070 */
[----:B------:R-:W-:-:S04]  /*1fb0*/  LOP3.LUT R14, R0, 0x3, RZ, 0xc0, !PT ;  /* 0x00000003000e7812 */ /* 0x000fc800078ec0ff */
[----:B------:R-:W-:-:S07]  /*1fc0*/  ISETP.NE.AND P0, PT, R14, RZ, PT ;  /* 0x000000ff0e00720c */ /* 0x000fce0003f05270 */
[----:B------:R-:W-:Y:S06]  /*1fd0*/  @!P1 BRA `(.L_x_7089) ;  /* 0x0000000000589947 */ /* 0x000fec0003800000 */
[----:B------:R-:W-:Y:S01]  /*1fe0*/  IMAD R7, R8, 0x80, R9 ;  /* 0x0000008008077824 */ /* 0x000fe200078e0209 */
[----:B------:R-:W0:Y:S03]  /*1ff0*/  LDCU UR6, c[0x0][0x38c] ;  /* 0x00007180ff0677ac */ /* 0x000e260008000800 */
[C---:B------:R-:W-:Y:S01]  /*2000*/  IMAD.WIDE R10, R7.reuse, 0x4, R2 ;  /* 0x00000004070a7825 */ /* 0x040fe200078e0202 */
[----:B------:R-:W1:Y:S04]  /*2010*/  LDCU UR7, c[0x0][0x390] ;  /* 0x00007200ff0777ac */ /* 0x000e680008000800 */
[----:B--2---:R-:W0:Y:S01]  /*2020*/  LDG.E R12, desc[UR4][R10.64] ;  /* 0x000000040a0c7981 */ /* 0x004e22000c1e1900 */
[----:B------:R-:W-:Y:S01]  /*2030*/  IMAD.WIDE R6, R7, 0x4, R4 ;  /* 0x0000000407067825 */ /* 0x000fe200078e0204 */
[----:B0-----:R-:W-:-:S04]  /*2040*/  ISETP.NE.AND P1, PT, R12, UR6, PT ;  /* 0x000000060c007c0c */ /* 0x001fc8000bf25270 */
[----:B-1----:R-:W-:-:S05]  /*2050*/  SEL R13, R12, UR7, P1 ;  /* 0x000000070c0d7c07 */ /* 0x002fca0008800000 */
[----:B------:R0:W-:Y:S04]  /*2060*/  STG.E desc[UR4][R6.64], R13 ;  /* 0x0000000d06007986 */ /* 0x0001e8000c101904 */
[----:B------:R-:W2:Y:S02]  /*2070*/  LDG.E R12, desc[UR4][R10.64+0x200] ;  /* 0x000200040a0c7981 */ /* 0x000ea4000c1e1900 */
[----:B--2---:R-:W-:-:S04]  /*2080*/  ISETP.NE.AND P1, PT, R12, UR6, PT ;  /* 0x000000060c007c0c */ /* 0x004fc8000bf25270 */
[----:B------:R-:W-:-:S05]  /*2090*/  SEL R15, R12, UR7, P1 ;  /* 0x000000070c0f7c07 */ /* 0x000fca0008800000 */
[----:B------:R1:W-:Y:S04]  /*20a0*/  STG.E desc[UR4][R6.64+0x200], R15 ;  /* 0x0002000f06007986 */ /* 0x0003e8000c101904 */
[----:B------:R-:W2:Y:S02]  /*20b0*/  LDG.E R12, desc[UR4][R10.64+0x400] ;  /* 0x000400040a0c7981 */ /* 0x000ea4000c1e1900 */
[----:B--2---:R-:W-:-:S04]  /*20c0*/  ISETP.NE.AND P1, PT, R12, UR6, PT ;  /* 0x000000060c007c0c */ /* 0x004fc8000bf25270 */
[----:B------:R-:W-:-:S05]  /*20d0*/  SEL R17, R12, UR7, P1 ;  /* 0x000000070c117c07 */ /* 0x000fca0008800000 */
[----:B------:R1:W-:Y:S04]  /*20e0*/  STG.E desc[UR4][R6.64+0x400], R17 ;  /* 0x0004001106007986 */ /* 0x0003e8000c101904 */
[----:B------:R-:W2:Y:S01]  /*20f0*/  LDG.E R12, desc[UR4][R10.64+0x600] ;  /* 0x000600040a0c7981 */ /* 0x000ea2000c1e1900 */
[----:B------:R-:W-:Y:S01]  /*2100*/  VIADD R8, R8, 0x4 ;  /* 0x0000000408087836 */ /* 0x000fe20000000000 */
[----:B--2---:R-:W-:-:S04]  /*2110*/  ISETP.NE.AND P1, PT, R12, UR6, PT ;  /* 0x000000060c007c0c */ /* 0x004fc8000bf25270 */
[----:B0-----:R-:W-:-:S05]  /*2120*/  SEL R13, R12, UR7, P1 ;  /* 0x000000070c0d7c07 */ /* 0x001fca0008800000 */
[----:B------:R1:W-:Y:S04]  /*2130*/  STG.E desc[UR4][R6.64+0x600], R13 ;  /* 0x0006000d06007986 */ /* 0x0003e8000c101904 */
.L_x_7089:
[----:B------:R-:W-:Y:S05]  /*2140*/  @!P0 EXIT ;  /* 0x000000000000894d */ /* 0x000fea0003800000 */
[----:B------:R-:W-:Y:S02]  /*2150*/  ISETP.NE.AND P0, PT, R14, 0x1, PT ;  /* 0x000000010e00780c */ /* 0x000fe40003f05270 */
[----:B------:R-:W-:-:S04]  /*2160*/  LOP3.LUT R0, R0, 0x1, RZ, 0xc0, !PT ;  /* 0x0000000100007812 */ /* 0x000fc800078ec0ff */
[----:B------:R-:W-:-:S07]  /*2170*/  ISETP.NE.U32.AND P1, PT, R0, 0x1, PT ;  /* 0x000000010000780c */ /* 0x000fce0003f25070 */
[----:B------:R-:W-:Y:S06]  /*2180*/  @!P0 BRA `(.L_x_7090) ;  /* 0x0000000000388947 */ /* 0x000fec0003800000 */
[----:B------:R-:W-:Y:S01]  /*2190*/  IMAD R11, R8, 0x80, R9 ;  /* 0x00000080080b7824 */ /* 0x000fe200078e0209 */
[----:B------:R-:W0:Y:S03]  /*21a0*/  LDCU UR6, c[0x0][0x38c] ;  /* 0x00007180ff0677ac */ /* 0x000e260008000800 */
[C---:B-1----:R-:W-:Y:S01]  /*21b0*/  IMAD.WIDE R6, R11.reuse, 0x4, R2 ;  /* 0x000000040b067825 */ /* 0x042fe200078e0202 */
[----:B------:R-:W2:Y:S04]  /*21c0*/  LDCU UR7, c[0x0][0x390] ;  /* 0x00007200ff0777ac */ /* 0x000ea80008000800 */
[----:B------:R-:W0:Y:S01]  /*21d0*/  LDG.E R0, desc[UR4][R6.64] ;  /* 0x0000000406007981 */ /* 0x000e22000c1e1900 */
[----:B------:R-:W-:Y:S01]  /*21e0*/  IMAD.WIDE R10, R11, 0x4, R4 ;  /* 0x000000040b0a7825 */ /* 0x000fe200078e0204 */
[----:B0-----:R-:W-:-:S04]  /*21f0*/  ISETP.NE.AND P0, PT, R0, UR6, PT ;  /* 0x0000000600007c0c */ /* 0x001fc8000bf05270 */
[----:B--2---:R-:W-:-:S05]  /*2200*/  SEL R13, R0, UR7, P0 ;  /* 0x00000007000d7c07 */ /* 0x004fca0008000000 */
[----:B------:R0:W-:Y:S04]  /*2210*/  STG.E desc[UR4][R10.64], R13 ;  /* 0x0000000d0a007986 */ /* 0x0001e8000c101904 */
[----:B------:R-:W2:Y:S01]  /*2220*/  LDG.E R0, desc[UR4][R6.64+0x200] ;  /* 0x0002000406007981 */ /* 0x000ea2000c1e1900 */
[----:B------:R-:W-:Y:S01]  /*2230*/  VIADD R8, R8, 0x2 ;  /* 0x0000000208087836 */ /* 0x000fe20000000000 */
[----:B--2---:R-:W-:-:S04]  /*2240*/  ISETP.NE.AND P0, PT, R0, UR6, PT ;  /* 0x0000000600007c0c */ /* 0x004fc8000bf05270 */
[----:B------:R-:W-:-:S05]  /*2250*/  SEL R15, R0, UR7, P0 ;  /* 0x00000007000f7c07 */ /* 0x000fca0008000000 */
[----:B------:R0:W-:Y:S04]  /*2260*/  STG.E desc[UR4][R10.64+0x200], R15 ;  /* 0x0002000f0a007986 */ /* 0x0001e8000c101904 */
.L_x_7090:
[----:B------:R-:W-:Y:S05]  /*2270*/  @P1 EXIT ;  /* 0x000000000000194d */ /* 0x000fea0003800000 */
[----:B------:R-:W-:Y:S01]  /*2280*/  IMAD R9, R8, 0x80, R9 ;  /* 0x0000008008097824 */ /* 0x000fe200078e0209 */
[----:B------:R-:W3:Y:S03]  /*2290*/  LDCU UR6, c[0x0][0x38c] ;  /* 0x00007180ff0677ac */ /* 0x000ee60008000800 */
[----:B------:R-:W-:-:S05]  /*22a0*/  IMAD.WIDE R2, R9, 0x4, R2 ;  /* 0x0000000409027825 */ /* 0x000fca00078e0202 */
[----:B-1----:R-:W3:Y:S01]  /*22b0*/  LDG.E R7, desc[UR4][R2.64] ;  /* 0x0000000402077981 */ /* 0x002ee2000c1e1900 */
[----:B------:R-:W-:Y:S01]  /*22c0*/  IMAD.WIDE R4, R9, 0x4, R4 ;  /* 0x0000000409047825 */ /* 0x000fe200078e0204 */
[----:B---3--:R-:W-:-:S13]  /*22d0*/  ISETP.NE.AND P0, PT, R7, UR6, PT ;  /* 0x0000000607007c0c */ /* 0x008fda000bf05270 */
[----:B------:R-:W1:Y:S02]  /*22e0*/  @!P0 LDC R7, c[0x0][0x390] ;  /* 0x0000e400ff078b82 */ /* 0x000e640000000800 */
[----:B-1----:R-:W-:Y:S01]  /*22f0*/  STG.E desc[UR4][R4.64], R7 ;  /* 0x0000000704007986 */ /* 0x002fe2000c101904 */
[----:B------:R-:W-:Y:S05]  /*2300*/  EXIT ;  /* 0x000000000000794d */ /* 0x000fea0003800000 */
.L_x_7091:
        /* <DEDUP_REMOVED lines=15> */
.L_x_14401:


//--------------------- .text._ZN3cub18CUB_300001_SM_10006detail9transform16transform_kernelINS2_10policy_hubILb1EN4cuda3std3__45tupleIJN6thrust24THRUST_300001_SM_1000_NS6detail15normal_iteratorINSA_10device_ptrIiEEEEEEEE10policy1000EiNSA_8cuda_cub9__replace14new_value_if_fINSB_14equal_to_valueIiEEiiEESF_JPiEEEvT0_iT1_T2_DpNS2_10kernel_argIT3_EE --------------------------
	.section	.text._ZN3cub18CUB_300001_SM_10006detail9transform16transform_kernelINS2_10policy_hubILb1EN4cuda3std3__45tupleIJN6thrust24THRUST_300001_SM_1000_NS6detail15normal_iteratorINSA_10device_ptrIiEEEEEEEE10policy1000EiNSA_8cuda_cub9__replace14new_value_if_fINSB_14equal_to_valueIiEEiiEESF_JPiEEEvT0_iT1_T2_DpNS2_10kernel_argIT3_EE,"ax",@progbits
	.align	128
        .global         _ZN3cub18CUB_300001_SM_10006detail9transform16transform_kernelINS2_10policy_hubILb1EN4cuda3std3__45tupleIJN6thrust24THRUST_300001_SM_1000_NS6detail15normal_iteratorINSA_10device_ptrIiEEEEEEEE10policy1000EiNSA_8cuda_cub9__replace14new_value_if_fINSB_14equal_to_valueIiEEiiEESF_JPiEEEvT0_iT1_T2_DpNS2_10kernel_argIT3_EE
        .type           _ZN3cub18CUB_300001_SM_10006detail9transform16transform_kernelINS2_10policy_hubILb1EN4cuda3std3__45tupleIJN6thrust24THRUST_300001_SM_1000_NS6detail15normal_iteratorINSA_10device_ptrIiEEEEEEEE10policy1000EiNSA_8cuda_cub9__replace14new_value_if_fINSB_14equal_to_valueIiEEiiEESF_JPiEEEvT0_iT1_T2_DpNS2_10kernel_argIT3_EE,@function
        .size           _ZN3cub18CUB_300001_SM_10006detail9transform16transform_kernelINS2_10policy_hubILb1EN4cuda3std3__45tupleIJN6thrust24THRUST_300001_SM_1000_NS6detail15normal_iteratorINSA_10device_ptrIiEEEEEEEE10policy1000EiNSA_8cuda_cub9__replace14new_value_if_fINSB_14equal_to_valueIiEEiiEESF_JPiEEEvT0_iT1_T2_DpNS2_10kernel_argIT3_EE,(.L_x_14402 - _ZN3cub18CUB_300001_SM_10006detail9transform16transform_kernelINS2_10policy_hubILb1EN4cuda3std3__45tupleIJN6thrust24THRUST_300001_SM_1000_NS6detail15normal_iteratorINSA_10device_ptrIiEEEEEEEE10policy1000EiNSA_8cuda_cub9__replace14new_value_if_fINSB_14equal_to_valueIiEEiiEESF_JPiEEEvT0_iT1_T2_DpNS2_10kernel_argIT3_EE)
        .other          _ZN3cub18CUB_300001_SM_10006detail9transform16transform_kernelINS2_10policy_hubILb1EN4cuda3std3__45tupleIJN6thrust24THRUST_300001_SM_1000_NS6detail15normal_iteratorINSA_10device_ptrIiEEEEEEEE10policy1000EiNSA_8cuda_cub9__replace14new_value_if_fINSB_14equal_to_valueIiEEiiEESF_JPiEEEvT0_iT1_T2_DpNS2_10kernel_argIT3_EE,@"STO_CUDA_ENTRY STV_DEFAULT"
_ZN3cub18CUB_300001_SM_10006detail9transform16transform_kernelINS2_10policy_hubILb1EN4cuda3std3__45tupleIJN6thrust24THRUST_300001_SM_1000_NS6detail15normal_iteratorINSA_10device_ptrIiEEEEEEEE10policy1000EiNSA_8cuda_cub9__replace14new_value_if_fINSB_14equal_to_valueIiEEiiEESF_JPiEEEvT0_iT1_T2_DpNS2_10kernel_argIT3_EE:
.text._ZN3cub18CUB_300001_SM_10006detail9transform16transform_kernelINS2_10policy_hubILb1EN4cuda3std3__45tupleIJN6thrust24THRUST_300001_SM_1000_NS6detail15normal_iteratorINSA_10device_ptrIiEEEEEEEE10policy1000EiNSA_8cuda_cub9__replace14new_value_if_fINSB_14equal_to_valueIiEEiiEESF_JPiEEEvT0_iT1_T2_DpNS2_10kernel_argIT3_EE:
[----:B------:R-:W-:Y:S08]  /*0000*/  LDC R1, c[0x0][0x37c] ;  /* 0x0000df00ff017b82 */ /* 0x000ff00000000800 */
[----:B------:R-:W0:Y:S01]  /*0010*/  LDC.64 R6, c[0x0][0x380] ;  /* 0x0000e000ff067b82 */ /* 0x000e220000000a00 */
[----:B------:R-:W1:Y:S01]  /*0020*/  S2R R11, SR_TID.X ;  /* 0x00000000000b7919 */ /* 0x000e620000002100 */
[----:B------:R-:W-:Y:S06]  /*0030*/  BSSY.RECONVERGENT B0, `(.L_x_7092) ;  /* 0x0000013000007945 */ /* 0x000fec0003800200 */
[----:B------:R-:W2:Y:S01]  /*0040*/  S2UR UR4, SR_CTAID.X ;  /* 0x00000000000479c3 */ /* 0x000ea20000002500 */
[----:B0-----:R-:W-:-:S04]  /*0050*/  IMAD.SHL.U32 R5, R7, 0x80, RZ ;  /* 0x0000008007057824 */ /* 0x001fc800078e00ff */
[----:B--2---:R-:W-:Y:S02]  /*0060*/  IMAD R9, R5, UR4, RZ ;  /* 0x0000000405097c24 */ /* 0x004fe4000f8e02ff */
[----:B-1----:R-:W-:Y:S02]  /*0070*/  IMAD.SHL.U32 R13, R11, 0x80, RZ ;  /* 0x000000800b0d7824 */ /* 0x002fe400078e00ff */
[----:B------:R-:W-:-:S05]  /*0080*/  IMAD.IADD R6, R6, 0x1, -R9 ;  /* 0x0000000106067824 */ /* 0x000fca00078e0a09 */
[----:B------:R-:W-:-:S05]  /*0090*/  VIMNMX R0, PT, PT, R5, R6, PT ;  /* 0x0000000605007248 */ /* 0x000fca0003fe0100 */
[----:B------:R-:W-:-:S05]  /*00a0*/  IMAD.SHL.U32 R4, R0, 0x4, RZ ;  /* 0x0000000400047824 */ /* 0x000fca00078e00ff */
[----:B------:R-:W-:-:S13]  /*00b0*/  ISETP.GE.AND P0, PT, R13, R4, PT ;  /* 0x000000040d00720c */ /* 0x000fda0003f06270 */
[----:B------:R-:W-:Y:S05]  /*00c0*/  @P0 BRA `(.L_x_7093) ;  /* 0x0000000000240947 */ /* 0x000fea0003800000 */
[----:B------:R-:W0:Y:S02]  /*00d0*/  LDC.64 R2, c[0x0][0x398] ;  /* 0x0000e600ff027b82 */ /* 0x000e240000000a00 */
[----:B0-----:R-:W-:-:S04]  /*00e0*/  IMAD.WIDE.U32 R2, R11, 0x80, R2 ;  /* 0x000000800b027825 */ /* 0x001fc800078e0002 */
[----:B------:R-:W-:-:S07]  /*00f0*/  IMAD.WIDE R2, R9, 0x4, R2 ;  /* 0x0000000409027825 */ /* 0x000fce00078e0202 */
.L_x_7094:
[----:B------:R-:W-:Y:S01]  /*0100*/  VIADD R13, R13, 0x4000 ;  /* 0x000040000d0d7836 */ /* 0x000fe20000000000 */
[----:B------:R0:W-:Y:S04]  /*0110*/  CCTL.E.PF2 [R2] ;  /* 0x000000000200798f */ /* 0x0001e80000800100 */
[----:B------:R-:W-:Y:S02]  /*0120*/  ISETP.GE.AND P0, PT, R13, R4, PT ;  /* 0x000000040d00720c */ /* 0x000fe40003f06270 */
[----:B0-----:R-:W-:-:S05]  /*0130*/  IADD3 R2, P1, PT, R2, 0x4000, RZ ;  /* 0x0000400002027810 */ /* 0x001fca0007f3e0ff */
[----:B------:R-:W-:-:S06]  /*0140*/  IMAD.X R3, RZ, RZ, R3, P1 ;  /* 0x000000ffff037224 */ /* 0x000fcc00008e0603 */
[----:B------:R-:W-:Y:S05]  /*0150*/  @!P0 BRA `(.L_x_7094) ;  /* 0xfffffffc00e88947 */ /* 0x000fea000383ffff */
.L_x_7093:
[----:B------:R-:W-:Y:S05]  /*0160*/  BSYNC.RECONVERGENT B0 ;  /* 0x0000000000007941 */ /* 0x000fea0003800200 */
.L_x_7092:
[----:B------:R-:W0:Y:S01]  /*0170*/  LDCU.128 UR8, c[0x0][0x390] ;  /* 0x00007200ff0877ac */ /* 0x000e220008000c00 */
[----:B------:R-:W-:Y:S01]  /*0180*/  ISETP.GT.AND P0, PT, R5, R6, PT ;  /* 0x000000060500720c */ /* 0x000fe20003f04270 */
[----:B------:R-:W-:Y:S01]  /*0190*/  IMAD.WIDE R8, R9, 0x4, RZ ;  /* 0x0000000409087825 */ /* 0x000fe200078e02ff */
[----:B------:R-:W1:Y:S02]  /*01a0*/  LDCU.64 UR4, c[0x0][0x358] ;  /* 0x00006b00ff0477ac */ /* 0x000e640008000a00 */
[C---:B0-----:R-:W-:Y:S02]  /*01b0*/  IADD3 R2, P1, PT, R8.reuse, UR10, RZ ;  /* 0x0000000a08027c10 */ /* 0x041fe4000ff3e0ff */
[----:B------:R-:W-:Y:S02]  /*01c0*/  IADD3 R4, P2, PT, R8, UR8, RZ ;  /* 0x0000000808047c10 */ /* 0x000fe4000ff5e0ff */
[C---:B------:R-:W-:Y:S02]  /*01d0*/  IADD3.X R3, PT, PT, R9.reuse, UR11, RZ, P1, !PT ;  /* 0x0000000b09037c10 */ /* 0x040fe40008ffe4ff */
[----:B------:R-:W-:-:S03]  /*01e0*/  IADD3.X R5, PT, PT, R9, UR9, RZ, P2, !PT ;  /* 0x0000000909057c10 */ /* 0x000fc600097fe4ff */
[----:B-1----:R-:W-:Y:S06]  /*01f0*/  @P0 BRA `(.L_x_7095) ;  /* 0x0000000400c80947 */ /* 0x002fec0003800000 */
[----:B------:R-:W-:-:S13]  /*0200*/  ISETP.GE.AND P0, PT, R7, 0x1, PT ;  /* 0x000000010700780c */ /* 0x000fda0003f06270 */
[----:B------:R-:W-:Y:S05]  /*0210*/  @!P0 EXIT ;  /* 0x000000000000894d */ /* 0x000fea0003800000 */
[C---:B------:R-:W-:Y:S01]  /*0220*/  ISETP.GE.U32.AND P1, PT, R7.reuse, 0x8, PT ;  /* 0x000000080700780c */ /* 0x040fe20003f26070 */
[----:B------:R-:W-:Y:S01]  /*0230*/  IMAD.MOV.U32 R0, RZ, RZ, RZ ;  /* 0x000000ffff007224 */ /* 0x000fe200078e00ff */
[----:B------:R-:W-:-:S04]  /*0240*/  LOP3.LUT R24, R7, 0x7, RZ, 0xc0, !PT ;  /* 0x0000000707187812 */ /* 0x000fc800078ec0ff */
[----:B------:R-:W-:-:S07]  /*0250*/  ISETP.NE.AND P0, PT, R24, RZ, PT ;  /* 0x000000ff1800720c */ /* 0x000fce0003f05270 */
[----:B------:R-:W-:Y:S06]  /*0260*/  @!P1 BRA `(.L_x_7096) ;  /* 0x0000000000d49947 */ /* 0x000fec0003800000 */
[----:B------:R-:W-:Y:S01]  /*0270*/  LOP3.LUT R0, R7, 0x7ffffff8, RZ, 0xc0, !PT ;  /* 0x7ffffff807007812 */ /* 0x000fe200078ec0ff */
[C---:B------:R-:W-:Y:S01]  /*0280*/  IMAD.WIDE.U32 R20, R11.reuse, 0x4, R8 ;  /* 0x000000040b147825 */ /* 0x040fe200078e0008 */
[----:B------:R-:W0:Y:S03]  /*0290*/  LDCU.64 UR6, c[0x0][0x388] ;  /* 0x00007100ff0677ac */ /* 0x000e260008000a00 */
[----:B------:R-:W-:Y:S02]  /*02a0*/  IMAD.MOV.U32 R6, RZ, RZ, R20 ;  /* 0x000000ffff067224 */ /* 0x000fe400078e0014 */
[----:B------:R-:W-:Y:S02]  /*02b0*/  VIADD R19, R11, 0x80 ;  /* 0x000000800b137836 */ /* 0x000fe40000000000 */
[----:B------:R-:W-:-:S07]  /*02c0*/  IMAD.MOV R10, RZ, RZ, -R0 ;  /* 0x000000ffff0a7224 */ /* 0x000fce00078e0a00 */
.L_x_7097:
        /* <DEDUP_REMOVED lines=9> */
[----:B------:R-:W-:-:S05]  /*0360*/  SEL R25, R22, UR7, P1 ;  /* 0x0000000716197c07 */ /* 0x000fca0008800000 */
        /* <DEDUP_REMOVED lines=37> */
.L_x_7096:
[----:B------:R-:W-:Y:S05]  /*05c0*/  @!P0 EXIT ;  /* 0x000000000000894d */ /* 0x000fea0003800000 */
[----:B------:R-:W-:Y:S02]  /*05d0*/  ISETP.GE.U32.AND P1, PT, R24, 0x4, PT ;  /* 0x000000041800780c */ /* 0x000fe40003f26070 */
[----:B------:R-:W-:-:S04]  /*05e0*/  LOP3.LUT R10, R7, 0x3, RZ, 0xc0, !PT ;  /* 0x00000003070a7812 */ /* 0x000fc800078ec0ff */
[----:B------:R-:W-:-:S07]  /*05f0*/  ISETP.NE.AND P0, PT, R10, RZ, PT ;  /* 0x000000ff0a00720c */ /* 0x000fce0003f05270 */
[----:B------:R-:W-:Y:S06]  /*0600*/  @!P1 BRA `(.L_x_7098) ;  /* 0x0000000000549947 */ /* 0x000fec0003800000 */
[----:B------:R-:W-:Y:S01]  /*0610*/  IMAD R9, R0, 0x80, R11 ;  /* 0x0000008000097824 */ /* 0x000fe200078e020b */
[----:B------:R-:W0:Y:S03]  /*0620*/  LDCU.64 UR6, c[0x0][0x388] ;  /* 0x00007100ff0677ac */ /* 0x000e260008000a00 */
[----:B------:R-:W-:-:S05]  /*0630*/  IMAD.WIDE R12, R9, 0x4, R2 ;  /* 0x00000004090c7825 */ /* 0x000fca00078e0202 */
[----:B------:R-:W0:Y:S01]  /*0640*/  LDG.E R6, desc[UR4][R12.64] ;  /* 0x000000040c067981 */ /* 0x000e22000c1e1900 */
[----:B------:R-:W-:Y:S01]  /*0650*/  IMAD.WIDE R8, R9, 0x4, R4 ;  /* 0x0000000409087825 */ /* 0x000fe200078e0204 */
[----:B0-----:R-:W-:-:S04]  /*0660*/  ISETP.NE.AND P1, PT, R6, UR6, PT ;  /* 0x0000000606007c0c */ /* 0x001fc8000bf25270 */
[----:B--2---:R-:W-:-:S05]  /*0670*/  SEL R15, R6, UR7, P1 ;  /* 0x00000007060f7c07 */ /* 0x004fca0008800000 */
        /* <DEDUP_REMOVED lines=14> */
.L_x_7098:
[----:B------:R-:W-:Y:S05]  /*0760*/  @!P0 EXIT ;  /* 0x000000000000894d */ /* 0x000fea0003800000 */
[----:B------:R-:W-:Y:S02]  /*0770*/  ISETP.NE.AND P0, PT, R10, 0x1, PT ;  /* 0x000000010a00780c */ /* 0x000fe40003f05270 */
[----:B------:R-:W-:-:S04]  /*0780*/  LOP3.LUT R7, R7, 0x1, RZ, 0xc0, !PT ;  /* 0x0000000107077812 */ /* 0x000fc800078ec0ff */
[----:B------:R-:W-:-:S07]  /*0790*/  ISETP.NE.U32.AND P1, PT, R7, 0x1, PT ;  /* 0x000000010700780c */ /* 0x000fce0003f25070 */
[----:B------:R-:W-:Y:S06]  /*07a0*/  @!P0 BRA `(.L_x_7099) ;  /* 0x0000000000348947 */ /* 0x000fec0003800000 */
[----:B-1----:R-:W-:Y:S01]  /*07b0*/  IMAD R9, R0, 0x80, R11 ;  /* 0x0000008000097824 */ /* 0x002fe200078e020b */
[----:B------:R-:W0:Y:S03]  /*07c0*/  LDCU.64 UR6, c[0x0][0x388] ;  /* 0x00007100ff0677ac */ /* 0x000e260008000a00 */
[----:B------:R-:W-:-:S05]  /*07d0*/  IMAD.WIDE R6, R9, 0x4, R2 ;  /* 0x0000000409067825 */ /* 0x000fca00078e0202 */
[----:B------:R-:W0:Y:S01]  /*07e0*/  LDG.E R10, desc[UR4][R6.64] ;  /* 0x00000004060a7981 */ /* 0x000e22000c1e1900 */
[----:B------:R-:W-:Y:S01]  /*07f0*/  IMAD.WIDE R8, R9, 0x4, R4 ;  /* 0x0000000409087825 */ /* 0x000fe200078e0204 */
[----:B0-----:R-:W-:-:S04]  /*0800*/  ISETP.NE.AND P0, PT, R10, UR6, PT ;  /* 0x000000060a007c0c */ /* 0x001fc8000bf05270 */
[----:B------:R-:W-:-:S05]  /*0810*/  SEL R13, R10, UR7, P0 ;  /* 0x000000070a0d7c07 */ /* 0x000fca0008000000 */
[----:B------:R0:W-:Y:S04]  /*0820*/  STG.E desc[UR4][R8.64], R13 ;  /* 0x0000000d08007986 */ /* 0x0001e8000c101904 */
[----:B------:R-:W3:Y:S01]  /*0830*/  LDG.E R10, desc[UR4][R6.64+0x200] ;  /* 0x00020004060a7981 */ /* 0x000ee2000c1e1900 */
[----:B------:R-:W-:Y:S01]  /*0840*/  VIADD R0, R0, 0x2 ;  /* 0x0000000200007836 */ /* 0x000fe20000000000 */
[----:B---3--:R-:W-:-:S04]  /*0850*/  ISETP.NE.AND P0, PT, R10, UR6, PT ;  /* 0x000000060a007c0c */ /* 0x008fc8000bf05270 */
[----:B--2---:R-:W-:-:S05]  /*0860*/  SEL R15, R10, UR7, P0 ;  /* 0x000000070a0f7c07 */ /* 0x004fca0008000000 */
[----:B------:R0:W-:Y:S04]  /*0870*/  STG.E desc[UR4][R8.64+0x200], R15 ;  /* 0x0002000f08007986 */ /* 0x0001e8000c101904 */
.L_x_7099:
[----:B------:R-:W-:Y:S05]  /*0880*/  @P1 EXIT ;  /* 0x000000000000194d */ /* 0x000fea0003800000 */
[----:B------:R-:W-:Y:S01]  /*0890*/  IMAD R11, R0, 0x80, R11 ;  /* 0x00000080000b7824 */ /* 0x000fe200078e020b */
[----:B------:R-:W3:Y:S03]  /*08a0*/  LDCU UR6, c[0x0][0x388] ;  /* 0x00007100ff0677ac */ /* 0x000ee60008000800 */
[----:B------:R-:W-:-:S05]  /*08b0*/  IMAD.WIDE R2, R11, 0x4, R2 ;  /* 0x000000040b027825 */ /* 0x000fca00078e0202 */
[----:B------:R-:W3:Y:S01]  /*08c0*/  LDG.E R7, desc[UR4][R2.64] ;  /* 0x0000000402077981 */ /* 0x000ee2000c1e1900 */
[----:B------:R-:W-:Y:S01]  /*08d0*/  IMAD.WIDE R4, R11, 0x4, R4 ;  /* 0x000000040b047825 */ /* 0x000fe200078e0204 */
[----:B---3--:R-:W-:-:S13]  /*08e0*/  ISETP.NE.AND P0, PT, R7, UR6, PT ;  /* 0x0000000607007c0c */ /* 0x008fda000bf05270 */
[----:B------:R-:W3:Y:S02]  /*08f0*/  @!P0 LDC R7, c[0x0][0x38c] ;  /* 0x0000e300ff078b82 */ /* 0x000ee40000000800 */
[----:B---3--:R-:W-:Y:S01]  /*0900*/  STG.E desc[UR4][R4.64], R7 ;  /* 0x0000000704007986 */ /* 0x008fe2000c101904 */
[----:B------:R-:W-:Y:S05]  /*0910*/  EXIT ;  /* 0x000000000000794d */ /* 0x000fea0003800000 */
.L_x_7095:
[----:B------:R-:W-:-:S13]  /*0920*/  ISETP.GE.AND P0, PT, R7, 0x1, PT ;  /* 0x000000010700780c */ /* 0x000fda0003f06270 */
[----:B------:R-:W-:Y:S05]  /*0930*/  @!P0 EXIT ;  /* 0x000000000000894d */ /* 0x000fea0003800000 */
[C---:B------:R-:W-:Y:S01]  /*0940*/  ISETP.GE.U32.AND P0, PT, R7.reuse, 0x4, PT ;  /* 0x000000040700780c */ /* 0x040fe20003f06070 */
[----:B------:R-:W-:Y:S01]  /*0950*/  IMAD.MOV.U32 R8, RZ, RZ, RZ ;  /* 0x000000ffff087224 */ /* 0x000fe200078e00ff */
[----:B------:R-:W-:-:S11]  /*0960*/  LOP3.LUT R6, R7, 0x3, RZ, 0xc0, !PT ;  /* 0x0000000307067812 */ /* 0x000fd600078ec0ff */
[----:B------:R-:W-:Y:S05]  /*0970*/  @!P0 BRA `(.L_x_7100) ;  /* 0x0000001400308947 */ /* 0x000fea0003800000 */
[----:B------:R-:W-:Y:S01]  /*0980*/  LOP3.LUT R8, R7, 0x7ffffffc, RZ, 0xc0, !PT ;  /* 0x7ffffffc07087812 */ /* 0x000fe200078ec0ff */
[----:B------:R-:W-:-:S03]  /*0990*/  IMAD.MOV.U32 R7, RZ, RZ, RZ ;  /* 0x000000ffff077224 */ /* 0x000fc600078e00ff */
[----:B------:R-:W-:-:S13]  /*09a0*/  ISETP.GT.AND P0, PT, R8, RZ, PT ;  /* 0x000000ff0800720c */ /* 0x000fda0003f04270 */
[----:B------:R-:W-:Y:S05]  /*09b0*/  @!P0 BRA `(.L_x_7101) ;  /* 0x0000001000648947 */ /* 0x000fea0003800000 */
[----:B------:R-:W-:Y:S01]  /*09c0*/  IMAD.IADD R9, R8, 0x1, -R7 ;  /* 0x0000000108097824 */ /* 0x000fe200078e0a07 */
[----:B------:R-:W-:-:S04]  /*09d0*/  PLOP3.LUT P0, PT, PT, PT, PT, 0x80, 0x8 ;  /* 0x000000000008781c */ /* 0x000fc80003f0f070 */
[----:B------:R-:W-:-:S13]  /*09e0*/  ISETP.GT.AND P1, PT, R9, 0xc, PT ;  /* 0x0000000c0900780c */ /* 0x000fda0003f24270 */
[----:B------:R-:W-:Y:S05]  /*09f0*/  @!P1 BRA `(.L_x_7102) ;  /* 0x0000000800d49947 */ /* 0x000fea0003800000 */
[----:B------:R-:W-:Y:S01]  /*0a00*/  PLOP3.LUT P0, PT, PT, PT, PT, 0x8, 0x80 ;  /* 0x000000000080781c */ /* 0x000fe20003f0e170 */
[----:B------:R-:W-:-:S12]  /*0a10*/  VIADD R10, R8, 0xfffffff4 ;  /* 0xfffffff4080a7836 */ /* 0x000fd80000000000 */
.L_x_7103:
        /* <DEDUP_REMOVED lines=179> */
.L_x_7102:
[----:B0-----:R-:W-:-:S05]  /*1550*/  IMAD.IADD R9, R8, 0x1, -R7 ;  /* 0x0000000108097824 */ /* 0x001fca00078e0a07 */
[----:B------:R-:W-:-:S13]  /*1560*/  ISETP.GT.AND P1, PT, R9, 0x4, PT ;  /* 0x000000040900780c */ /* 0x000fda0003f24270 */
[----:B------:R-:W-:Y:S05]  /*1570*/  @!P1 BRA `(.L_x_7104) ;  /* 0x00000004006c9947 */ /* 0x000fea0003800000 */
[----:B------:R-:W-:-:S05]  /*1580*/  IMAD R23, R7, 0x80, R11 ;  /* 0x0000008007177824 */ /* 0x000fca00078e020b */
[----:B------:R-:W-:-:S13]  /*1590*/  ISETP.GE.AND P2, PT, R23, R0, PT ;  /* 0x000000001700720c */ /* 0x000fda0003f46270 */
[C---:B------:R-:W-:Y:S01]  /*15a0*/  @!P2 IMAD.WIDE R12, R23.reuse, 0x4, R2 ;  /* 0x00000004170ca825 */ /* 0x040fe200078e0202 */
        /* <DEDUP_REMOVED lines=85> */
[----:B------:R-:W1:Y:S01]  /*1b00*/  @!P0 LDC R15, c[0x0][0x38c] ;  /* 0x0000e300ff0f8b82 */ /* 0x000e620000000800 */
[----:B------:R-:W-:Y:S01]  /*1b10*/  PLOP3.LUT P0, PT, PT, PT, PT, 0x8, 0x80 ;  /* 0x000000000080781c */ /* 0x000fe20003f0e170 */
[----:B-1----:R0:W-:-:S12]  /*1b20*/  @!P1 STG.E desc[UR4][R12.64], R15 ;  /* 0x0000000f0c009986 */ /* 0x0021d8000c101904 */
.L_x_7104:
[----:B------:R-:W-:-:S13]  /*1b30*/  ISETP.NE.OR P0, PT, R7, R8, P0 ;  /* 0x000000080700720c */ /* 0x000fda0000705670 */
[----:B------:R-:W-:Y:S05]  /*1b40*/  @!P0 BRA `(.L_x_7100) ;  /* 0x0000000000bc8947 */ /* 0x000fea0003800000 */
.L_x_7101:
[----:B------:R-:W-:-:S05]  /*1b50*/  IMAD R23, R7, 0x80, R11 ;  /* 0x0000008007177824 */ /* 0x000fca00078e020b */
[----:B------:R-:W-:-:S13]  /*1b60*/  ISETP.GE.AND P2, PT, R23, R0, PT ;  /* 0x000000001700720c */ /* 0x000fda0003f46270 */
[C---:B0--3--:R-:W-:Y:S01]  /*1b70*/  @!P2 IMAD.WIDE R12, R23.reuse, 0x4, R2 ;  /* 0x00000004170ca825 */ /* 0x049fe200078e0202 */
        /* <DEDUP_REMOVED lines=34> */
[----:B------:R-:W2:Y:S01]  /*1da0*/  @!P1 LDG.E R19, desc[UR4][R16.64] ;  /* 0x0000000410139981 */ /* 0x000ea2000c1e1900 */
[----:B------:R-:W-:Y:S01]  /*1db0*/  PLOP3.LUT P0, PT, PT, PT, PT, 0x80, 0x8 ;  /* 0x000000000008781c */ /* 0x000fe20003f0f070 */
[----:B-1----:R-:W-:-:S04]  /*1dc0*/  @!P1 IMAD.WIDE R12, R23, 0x4, R4 ;  /* 0x00000004170c9825 */ /* 0x002fc800078e0204 */
[----:B------:R-:W-:Y:S01]  /*1dd0*/  VIADD R7, R7, 0x4 ;  /* 0x0000000407077836 */ /* 0x000fe20000000000 */
[----:B--2---:R-:W-:-:S04]  /*1de0*/  @!P1 ISETP.NE.AND P2, PT, R19, R10, PT ;  /* 0x0000000a1300920c */ /* 0x004fc80003f45270 */
[----:B------:R-:W-:-:S13]  /*1df0*/  @!P1 PLOP3.LUT P0, PT, P2, PT, PT, 0x80, 0x8 ;  /* 0x000000000008981c */ /* 0x000fda000170f070 */
[----:B------:R-:W0:Y:S01]  /*1e00*/  @!P0 LDC R19, c[0x0][0x38c] ;  /* 0x0000e300ff138b82 */ /* 0x000e220000000800 */
[----:B------:R-:W-:Y:S01]  /*1e10*/  ISETP.NE.AND P0, PT, R7, R8, PT ;  /* 0x000000080700720c */ /* 0x000fe20003f05270 */
[----:B0-----:R3:W-:-:S12]  /*1e20*/  @!P1 STG.E desc[UR4][R12.64], R19 ;  /* 0x000000130c009986 */ /* 0x0017d8000c101904 */
[----:B------:R-:W-:Y:S05]  /*1e30*/  @P0 BRA `(.L_x_7101) ;  /* 0xfffffffc00440947 */ /* 0x000fea000383ffff */
.L_x_7100:
[----:B------:R-:W-:-:S13]  /*1e40*/  ISETP.NE.AND P0, PT, R6, RZ, PT ;  /* 0x000000ff0600720c */ /* 0x000fda0003f05270 */
[----:B------:R-:W-:Y:S05]  /*1e50*/  @!P0 EXIT ;  /* 0x000000000000894d */ /* 0x000fea0003800000 */
[----:B------:R-:W-:Y:S02]  /*1e60*/  IMAD R11, R8, 0x80, R11 ;  /* 0x00000080080b7824 */ /* 0x000fe400078e020b */
[----:B------:R-:W-:-:S07]  /*1e70*/  IMAD.MOV R10, RZ, RZ, -R6 ;  /* 0x000000ffff0a7224 */ /* 0x000fce00078e0a06 */
.L_x_7105:
[----:B------:R-:W-:-:S13]  /*1e80*/  ISETP.GE.AND P1, PT, R11, R0, PT ;  /* 0x000000000b00720c */ /* 0x000fda0003f26270 */
[----:B------:R-:W-:Y:S01]  /*1e90*/  @!P1 IMAD.WIDE R6, R11, 0x4, R2 ;  /* 0x000000040b069825 */ /* 0x000fe200078e0202 */
[----:B0-----:R-:W1:Y:S04]  /*1ea0*/  @!P1 LDC R8, c[0x0][0x388] ;  /* 0x0000e200ff089b82 */ /* 0x001e680000000800 */
[----:B0--3--:R-:W1:Y:S01]  /*1eb0*/  @!P1 LDG.E R13, desc[UR4][R6.64] ;  /* 0x00000004060d9981 */ /* 0x009e62000c1e1900 */
[----:B------:R-:W-:Y:S01]  /*1ec0*/  PLOP3.LUT P0, PT, PT, PT, PT, 0x80, 0x8 ;  /* 0x000000000008781c */ /* 0x000fe20003f0f070 */
[----:B------:R-:W-:Y:S01]  /*1ed0*/  VIADD R10, R10, 0x1 ;  /* 0x000000010a0a7836 */ /* 0x000fe20000000000 */
[----:B-1----:R-:W-:Y:S01]  /*1ee0*/  @!P1 ISETP.NE.AND P2, PT, R13, R8, PT ;  /* 0x000000080d00920c */ /* 0x002fe20003f45270 */
[----:B------:R-:W-:-:S03]  /*1ef0*/  @!P1 IMAD.WIDE R8, R11, 0x4, R4 ;  /* 0x000000040b089825 */ /* 0x000fc600078e0204 */
[----:B------:R-:W-:-:S13]  /*1f00*/  @!P1 PLOP3.LUT P0, PT, P2, PT, PT, 0x80, 0x8 ;  /* 0x000000000008981c */ /* 0x000fda000170f070 */
[----:B------:R-:W0:Y:S01]  /*1f10*/  @!P0 LDC R13, c[0x0][0x38c] ;  /* 0x0000e300ff0d8b82 */ /* 0x000e220000000800 */
[----:B------:R-:W-:Y:S01]  /*1f20*/  ISETP.NE.AND P0, PT, R10, RZ, PT ;  /* 0x000000ff0a00720c */ /* 0x000fe20003f05270 */
[----:B0-----:R0:W-:-:S12]  /*1f30*/  @!P1 STG.E desc[UR4][R8.64], R13 ;  /* 0x0000000d08009986 */ /* 0x0011d8000c101904 */
[----:B------:R-:W-:Y:S05]  /*1f40*/  @!P0 EXIT ;  /* 0x000000000000894d */ /* 0x000fea0003800000 */
[----:B------:R-:W-:Y:S01]  /*1f50*/  VIADD R11, R11, 0x80 ;  /* 0x000000800b0b7836 */ /* 0x000fe20000000000 */
[----:B------:R-:W-:Y:S06]  /*1f60*/  BRA `(.L_x_7105) ;  /* 0xfffffffc00c47947 */ /* 0x000fec000383ffff */
.L_x_7106:
        /* <DEDUP_REMOVED lines=9> */
.L_x_14402:


//--------------------- .text._ZN3cub18CUB_300001_SM_10006detail8for_each13static_kernelINS2_12policy_hub_t12policy_500_tElNS2_12op_wrapper_tIlN6thrust24THRUST_300001_SM_1000_NS6system6detail7generic6detail21binary_search_functorINS8_6detail15normal_iteratorINS8_10device_ptrIiEEEEN4cuda3std3__44lessIiEENSC_3ubfEEENS8_12zip_iteratorINSL_5tupleIJNSF_INS8_7pointerIiNS8_8cuda_cub3tagENS8_11use_defaultESV_EEEENSF_INSS_IlSU_SV_SV_EEEEEEEEEEEEEvT0_T1_ --------------------------
	.section	.text._ZN3cub18CUB_300001_SM_10006detail8for_each13static_kernelINS2_12policy_hub_t12policy_500_tElNS2_12op_wrapper_tIlN6thrust24THRUST_300001_SM_1000_NS6system6detail7generic6detail21binary_search_functorINS8_6detail15normal_iteratorINS8_10device_ptrIiEEEEN4cuda3std3__44lessIiEENSC_3ubfEEENS8_12zip_iteratorINSL_5tupleIJNSF_INS8_7pointerIiNS8_8cuda_cub3tagENS8_11use_defaultESV_EEEENSF_INSS_IlSU_SV_SV_EEEEEEEEEEEEEvT0_T1_,"ax",@progbits
	.align	128
        .global         _ZN3cub18CUB_300001_SM_10006detail8for_each13static_kernelINS2_12policy_hub_t12policy_500_tElNS2_12op_wrapper_tIlN6thrust24THRUST_300001_SM_1000_NS6system6detail7generic6detail21binary_search_functorINS8_6detail15normal_iteratorINS8_10device_ptrIiEEEEN4cuda3std3__44lessIiEENSC_3ubfEEENS8_12zip_iteratorINSL_5tupleIJNSF_INS8_7pointerIiNS8_8cuda_cub3tagENS8_11use_defaultESV_EEEENSF_INSS_IlSU_SV_SV_EEEEEEEEEEEEEvT0_T1_
        .type           _ZN3cub18CUB_300001_SM_10006detail8for_each13static_kernelINS2_12policy_hub_t12policy_500_tElNS2_12op_wrapper_tIlN6thrust24THRUST_300001_SM_1000_NS6system6detail7generic6detail21binary_search_functorINS8_6detail15normal_iteratorINS8_10device_ptrIiEEEEN4cuda3std3__44lessIiEENSC_3ubfEEENS8_12zip_iteratorINSL_5tupleIJNSF_INS8_7pointerIiNS8_8cuda_cub3tagENS8_11use_defaultESV_EEEENSF_INSS_IlSU_SV_SV_EEEEEEEEEEEEEvT0_T1_,@function
        .size           _ZN3cub18CUB_300001_SM_10006detail8for_each13static_kernelINS2_12policy_hub_t12policy_500_tElNS2_12op_wrapper_tIlN6thrust24THRUST_300001_SM_1000_NS6system6detail7generic6detail21binary_search_functorINS8_6detail15normal_iteratorINS8_10device_ptrIiEEEEN4cuda3std3__44lessIiEENSC_3ubfEEENS8_12zip_iteratorINSL_5tupleIJNSF_INS8_7pointerIiNS8_8cuda_cub3tagENS8_11use_defaultESV_EEEENSF_INSS_IlSU_SV_SV_EEEEEEEEEEEEEvT0_T1_,(.L_x_14403 - _ZN3cub18CUB_300001_SM_10006detail8for_each13static_kernelINS2_12policy_hub_t12policy_500_tElNS2_12op_wrapper_tIlN6thrust24THRUST_300001_SM_1000_NS6system6detail7generic6detail21binary_search_functorINS8_6detail15normal_iteratorINS8_10device_ptrIiEEEEN4cuda3std3__44lessIiEENSC_3ubfEEENS8_12zip_iteratorINSL_5tupleIJNSF_INS8_7pointerIiNS8_8cuda_cub3tagENS8_11use_defaultESV_EEEENSF_INSS_IlSU_SV_SV_EEEEEEEEEEEEEvT0_T1_)
        .other          _ZN3cub18CUB_300001_SM_10006detail8for_each13static_kernelINS2_12policy_hub_t12policy_500_tElNS2_12op_wrapper_tIlN6thrust24THRUST_300001_SM_1000_NS6system6detail7generic6detail21binary_search_functorINS8_6detail15normal_iteratorINS8_10device_ptrIiEEEEN4cuda3std3__44lessIiEENSC_3ubfEEENS8_12zip_iteratorINSL_5tupleIJNSF_INS8_7pointerIiNS8_8cuda_cub3tagENS8_11use_defaultESV_EEEENSF_INSS_IlSU_SV_SV_EEEEEEEEEEEEEvT0_T1_,@"STO_CUDA_ENTRY STV_DEFAULT"
_ZN3cub18CUB_300001_SM_10006detail8for_each13static_kernelINS2_12policy_hub_t12policy_500_tElNS2_12op_wrapper_tIlN6thrust24THRUST_300001_SM_1000_NS6system6detail7generic6detail21binary_search_functorINS8_6detail15normal_iteratorINS8_10device_ptrIiEEEEN4cuda3std3__44lessIiEENSC_3ubfEEENS8_12zip_iteratorINSL_5tupleIJNSF_INS8_7pointerIiNS8_8cuda_cub3tagENS8_11use_defaultESV_EEEENSF_INSS_IlSU_SV_SV_EEEEEEEEEEEEEvT0_T1_:
.text._ZN3cub18CUB_300001_SM_10006detail8for_each13static_kernelINS2_12policy_hub_t12policy_500_tElNS2_12op_wrapper_tIlN6thrust24THRUST_300001_SM_1000_NS6system6detail7generic6detail21binary_search_functorINS8_6detail15normal_iteratorINS8_10device_ptrIiEEEEN4cuda3std3__44lessIiEENSC_3ubfEEENS8_12zip_iteratorINSL_5tupleIJNSF_INS8_7pointerIiNS8_8cuda_cub3tagENS8_11use_defaultESV_EEEENSF_INSS_IlSU_SV_SV_EEEEEEEEEEEEEvT0_T1_:
[----:B------:R-:W-:Y:S08]  /*0000*/  LDC R1, c[0x0][0x37c] ;  /* 0x0000df00ff017b82 */ /* 0x000ff00000000800 */
[----:B------:R-:W0:Y:S01]  /*0010*/  S2UR UR4, SR_CTAID.X ;  /* 0x00000000000479c3 */ /* 0x000e220000002500 */
[----:B------:R-:W1:Y:S01]  /*0020*/  LDCU.64 UR6, c[0x0][0x380] ;  /* 0x00007000ff0677ac */ /* 0x000e620008000a00 */
[----:B------:R-:W2:Y:S01]  /*0030*/  LDCU.64 UR10, c[0x0][0x358] ;  /* 0x00006b00ff0a77ac */ /* 0x000ea20008000a00 */
[----:B0-----:R-:W-:-:S04]  /*0040*/  UIMAD.WIDE.U32 UR4, UR4, 0x200, URZ ;  /* 0x00000200040478a5 */ /* 0x001fc8000f8e00ff */
[----:B-1----:R-:W-:-:S04]  /*0050*/  UIADD3 UR6, UP0, UPT, -UR4, UR6, URZ ;  /* 0x0000000604067290 */ /* 0x002fc8000ff1e1ff */
[----:B------:R-:W-:Y:S02]  /*0060*/  UIADD3.X UR7, UPT, UPT, ~UR5, UR7, URZ, UP0, !UPT ;  /* 0x0000000705077290 */ /* 0x000fe400087fe5ff */
[----:B------:R-:W-:-:S04]  /*0070*/  UISETP.GE.U32.AND UP0, UPT, UR6, 0x200, UPT ;  /* 0x000002000600788c */ /* 0x000fc8000bf06070 */
[----:B------:R-:W-:-:S09]  /*0080*/  UISETP.GE.AND.EX UP0, UPT, UR7, URZ, UPT, UP0 ;  /* 0x000000ff0700728c */ /* 0x000fd2000bf06300 */
[----:B--2---:R-:W-:Y:S05]  /*0090*/  BRA.U !UP0, `(.L_x_7107) ;  /* 0x0000000508607547 */ /* 0x004fea000b800000 */
[----:B------:R-:W0:Y:S01]  /*00a0*/  LDCU.64 UR6, c[0x0][0x3a0] ;  /* 0x00007400ff0677ac */ /* 0x000e220008000a00 */
[----:B------:R-:W1:Y:S01]  /*00b0*/  S2R R0, SR_TID.X ;  /* 0x0000000000007919 */ /* 0x000e620000002100 */
[----:B------:R-:W0:Y:S02]  /*00c0*/  LDCU.64 UR8, c[0x0][0x398] ;  /* 0x00007300ff0877ac */ /* 0x000e240008000a00 */
[----:B0-----:R-:W-:-:S04]  /*00d0*/  UIADD3 UR6, UP0, UPT, UR6, -UR8, URZ ;  /* 0x8000000806067290 */ /* 0x001fc8000ff1e0ff */
[----:B------:R-:W-:-:S04]  /*00e0*/  UIADD3.X UR7, UPT, UPT, UR7, ~UR9, URZ, UP0, !UPT ;  /* 0x8000000907077290 */ /* 0x000fc800087fe4ff */
[----:B------:R-:W-:Y:S02]  /*00f0*/  USHF.R.S64 UR6, UR6, 0x2, UR7 ;  /* 0x0000000206067899 */ /* 0x000fe40008001007 */
[----:B------:R-:W-:Y:S02]  /*0100*/  USHF.R.S32.HI UR7, URZ, 0x2, UR7 ;  /* 0x00000002ff077899 */ /* 0x000fe40008011407 */
[----:B------:R-:W-:-:S04]  /*0110*/  UISETP.GE.U32.AND UP0, UPT, UR6, 0x1, UPT ;  /* 0x000000010600788c */ /* 0x000fc8000bf06070 */
[----:B------:R-:W-:-:S09]  /*0120*/  UISETP.GE.AND.EX UP0, UPT, UR7, URZ, UPT, UP0 ;  /* 0x000000ff0700728c */ /* 0x000fd2000bf06300 */
[----:B-1----:R-:W-:Y:S05]  /*0130*/  BRA.U !UP0, `(.L_x_7108) ;  /* 0x0000000508187547 */ /* 0x002fea000b800000 */
[----:B------:R-:W0:Y:S01]  /*0140*/  LDCU.64 UR12, c[0x0][0x388] ;  /* 0x00007100ff0c77ac */ /* 0x000e220008000a00 */
[----:B------:R-:W-:-:S05]  /*0150*/  IADD3 R3, P0, PT, R0, UR4, RZ ;  /* 0x0000000400037c10 */ /* 0x000fca000ff1e0ff */
[----:B------:R-:W-:Y:S01]  /*0160*/  IMAD.X R4, RZ, RZ, UR5, P0 ;  /* 0x00000005ff047e24 */ /* 0x000fe200080e06ff */
[----:B------:R-:W1:Y:S01]  /*0170*/  LDCU.64 UR4, c[0x0][0x390] ;  /* 0x00007200ff0477ac */ /* 0x000e620008000a00 */
[----:B0-----:R-:W-:-:S04]  /*0180*/  LEA R6, P0, R3, UR12, 0x2 ;  /* 0x0000000c03067c11 */ /* 0x001fc8000f8010ff */
[----:B------:R-:W-:-:S05]  /*0190*/  LEA.HI.X R7, R3, UR13, R4, 0x2, P0 ;  /* 0x0000000d03077c11 */ /* 0x000fca00080f1404 */
[----:B------:R0:W5:Y:S01]  /*01a0*/  LDG.E R5, desc[UR10][R6.64] ;  /* 0x0000000a06057981 */ /* 0x000162000c1e1900 */
[C---:B-1----:R-:W-:Y:S01]  /*01b0*/  LEA R2, P0, R3.reuse, UR4, 0x3 ;  /* 0x0000000403027c11 */ /* 0x042fe2000f8018ff */
[----:B------:R-:W-:Y:S01]  /*01c0*/  IMAD.U32 R0, RZ, RZ, UR6 ;  /* 0x00000006ff007e24 */ /* 0x000fe2000f8e00ff */
[----:B------:R-:W-:Y:S01]  /*01d0*/  BSSY.RECONVERGENT B0, `(.L_x_7109) ;  /* 0x000001b000007945 */ /* 0x000fe20003800200 */
[----:B------:R-:W-:Y:S02]  /*01e0*/  CS2R R16, SRZ ;  /* 0x0000000000107805 */ /* 0x000fe4000001ff00 */
[----:B------:R-:W-:Y:S01]  /*01f0*/  LEA.HI.X R3, R3, UR5, R4, 0x3, P0 ;  /* 0x0000000503037c11 */ /* 0x000fe200080f1c04 */
[----:B------:R-:W-:Y:S02]  /*0200*/  IMAD.U32 R4, RZ, RZ, UR7 ;  /* 0x00000007ff047e24 */ /* 0x000fe4000f8e00ff */
[----:B------:R-:W-:Y:S02]  /*0210*/  IMAD.MOV.U32 R15, RZ, RZ, R0 ;  /* 0x000000ffff0f7224 */ /* 0x000fe400078e0000 */
[----:B0-----:R-:W-:-:S07]  /*0220*/  IMAD.MOV.U32 R14, RZ, RZ, R4 ;  /* 0x000000ffff0e7224 */ /* 0x001fce00078e0004 */
.L_x_7110:
[----:B------:R-:W-:-:S05]  /*0230*/  IADD3 R12, P0, PT, -R16, R15, RZ ;  /* 0x0000000f100c7210 */ /* 0x000fca0007f1e1ff */
[----:B------:R-:W-:-:S05]  /*0240*/  IMAD.X R13, R14, 0x1, ~R17, P0 ;  /* 0x000000010e0d7824 */ /* 0x000fca00000e0e11 */
[----:B------:R-:W-:-:S05]  /*0250*/  LEA.HI R12, P0, R13, R12, RZ, 0x1 ;  /* 0x0000000c0d0c7211 */ /* 0x000fca00078108ff */
[----:B------:R-:W-:-:S05]  /*0260*/  IMAD.X R13, RZ, RZ, R13, P0 ;  /* 0x000000ffff0d7224 */ /* 0x000fca00000e060d */
[--C-:B------:R-:W-:Y:S02]  /*0270*/  SHF.R.S64 R12, R12, 0x1, R13.reuse ;  /* 0x000000010c0c7819 */ /* 0x100fe4000000100d */
[----:B------:R-:W-:Y:S02]  /*0280*/  SHF.R.S32.HI R13, RZ, 0x1, R13 ;  /* 0x00000001ff0d7819 */ /* 0x000fe4000001140d */
[----:B------:R-:W-:-:S05]  /*0290*/  IADD3 R12, P0, PT, R16, R12, RZ ;  /* 0x0000000c100c7210 */ /* 0x000fca0007f1e0ff */
[----:B------:R-:W-:Y:S01]  /*02a0*/  IMAD.X R13, R17, 0x1, R13, P0 ;  /* 0x00000001110d7824 */ /* 0x000fe200000e060d */
[----:B------:R-:W-:-:S04]  /*02b0*/  LEA R8, P0, R12, UR8, 0x2 ;  /* 0x000000080c087c11 */ /* 0x000fc8000f8010ff */
[----:B------:R-:W-:-:S05]  /*02c0*/  LEA.HI.X R9, R12, UR9, R13, 0x2, P0 ;  /* 0x000000090c097c11 */ /* 0x000fca00080f140d */
[----:B------:R-:W2:Y:S01]  /*02d0*/  LDG.E R8, desc[UR10][R8.64] ;  /* 0x0000000a08087981 */ /* 0x000ea2000c1e1900 */
[----:B------:R-:W-:-:S05]  /*02e0*/  IADD3 R10, P1, PT, R12, 0x1, RZ ;  /* 0x000000010c0a7810 */ /* 0x000fca0007f3e0ff */
[----:B------:R-:W-:Y:S01]  /*02f0*/  IMAD.X R11, RZ, RZ, R13, P1 ;  /* 0x000000ffff0b7224 */ /* 0x000fe200008e060d */
[----:B--2--5:R-:W-:-:S04]  /*0300*/  ISETP.GE.AND P0, PT, R5, R8, PT ;  /* 0x000000080500720c */ /* 0x024fc80003f06270 */
[----:B------:R-:W-:Y:S02]  /*0310*/  SEL R15, R12, R15, !P0 ;  /* 0x0000000f0c0f7207 */ /* 0x000fe40004000000 */
[----:B------:R-:W-:Y:S02]  /*0320*/  SEL R16, R16, R10, !P0 ;  /* 0x0000000a10107207 */ /* 0x000fe40004000000 */
[----:B------:R-:W-:Y:S02]  /*0330*/  SEL R14, R13, R14, !P0 ;  /* 0x0000000e0d0e7207 */ /* 0x000fe40004000000 */
[----:B------:R-:W-:Y:S02]  /*0340*/  SEL R17, R17, R11, !P0 ;  /* 0x0000000b11117207 */ /* 0x000fe40004000000 */
[----:B------:R-:W-:-:S04]  /*0350*/  ISETP.GE.U32.AND P0, PT, R16, R15, PT ;  /* 0x0000000f1000720c */ /* 0x000fc80003f06070 */
[----:B------:R-:W-:-:S13]  /*0360*/  ISETP.GE.AND.EX P0, PT, R17, R14, PT, P0 ;  /* 0x0000000e1100720c */ /* 0x000fda0003f06300 */
[----:B------:R-:W-:Y:S05]  /*0370*/  @!P0 BRA `(.L_x_7110) ;  /* 0xfffffffc00ac8947 */ /* 0x000fea000383ffff */
[----:B------:R-:W-:Y:S05]  /*0380*/  BSYNC.RECONVERGENT B0 ;  /* 0x0000000000007941 */ /* 0x000fea0003800200 */
.L_x_7109:
[----:B------:R-:W-:Y:S02]  /*0390*/  IMAD.MOV.U32 R8, RZ, RZ, R16 ;  /* 0x000000ffff087224 */ /* 0x000fe400078e0010 */
[----:B------:R-:W-:-:S05]  /*03a0*/  IMAD.MOV.U32 R9, RZ, RZ, R17 ;  /* 0x000000ffff097224 */ /* 0x000fca00078e0011 */
[----:B------:R0:W-:Y:S04]  /*03b0*/  STG.E.64 desc[UR10][R2.64], R8 ;  /* 0x0000000802007986 */ /* 0x0001e8000c101b0a */
[----:B------:R0:W5:Y:S01]  /*03c0*/  LDG.E R5, desc[UR10][R6.64+0x400] ;  /* 0x0004000a06057981 */ /* 0x000162000c1e1900 */
[----:B------:R-:W-:Y:S01]  /*03d0*/  BSSY.RECONVERGENT B0, `(.L_x_7111) ;  /* 0x0000018000007945 */ /* 0x000fe20003800200 */
[----:B------:R-:W-:Y:S02]  /*03e0*/  IMAD.MOV.U32 R13, RZ, RZ, RZ ;  /* 0x000000ffff0d7224 */ /* 0x000fe400078e00ff */
[----:B------:R-:W-:-:S07]  /*03f0*/  IMAD.MOV.U32 R15, RZ, RZ, RZ ;  /* 0x000000ffff0f7224 */ /* 0x000fce00078e00ff */
.L_x_7112:
[----:B------:R-:W-:-:S05]  /*0400*/  IADD3 R11, P0, PT, R0, -R13, RZ ;  /* 0x8000000d000b7210 */ /* 0x000fca0007f1e0ff */
[----:B------:R-:W-:-:S05]  /*0410*/  IMAD.X R10, R4, 0x1, ~R15, P0 ;  /* 0x00000001040a7824 */ /* 0x000fca00000e0e0f */
[----:B------:R-:W-:-:S05]  /*0420*/  LEA.HI R11, P0, R10, R11, RZ, 0x1 ;  /* 0x0000000b0a0b7211 */ /* 0x000fca00078108ff */
[----:B------:R-:W-:-:S05]  /*0430*/  IMAD.X R10, RZ, RZ, R10, P0 ;  /* 0x000000ffff0a7224 */ /* 0x000fca00000e060a */
[--C-:B------:R-:W-:Y:S02]  /*0440*/  SHF.R.S64 R11, R11, 0x1, R10.reuse ;  /* 0x000000010b0b7819 */ /* 0x100fe4000000100a */
[----:B------:R-:W-:Y:S02]  /*0450*/  SHF.R.S32.HI R10, RZ, 0x1, R10 ;  /* 0x00000001ff0a7819 */ /* 0x000fe4000001140a */
[----:B------:R-:W-:-:S05]  /*0460*/  IADD3 R11, P0, PT, R13, R11, RZ ;  /* 0x0000000b0d0b7210 */ /* 0x000fca0007f1e0ff */
[----:B------:R-:W-:Y:S01]  /*0470*/  IMAD.X R10, R15, 0x1, R10, P0 ;  /* 0x000000010f0a7824 */ /* 0x000fe200000e060a */
[----:B0-----:R-:W-:-:S04]  /*0480*/  LEA R6, P0, R11, UR8, 0x2 ;  /* 0x000000080b067c11 */ /* 0x001fc8000f8010ff */
        /* <DEDUP_REMOVED lines=13> */
.L_x_7111:
[----:B------:R-:W-:Y:S02]  /*0560*/  IMAD.MOV.U32 R4, RZ, RZ, R13 ;  /* 0x000000ffff047224 */ /* 0x000fe400078e000d */
[----:B------:R-:W-:-:S05]  /*0570*/  IMAD.MOV.U32 R5, RZ, RZ, R15 ;  /* 0x000000ffff057224 */ /* 0x000fca00078e000f */
[----:B------:R-:W-:Y:S01]  /*0580*/  STG.E.64 desc[UR10][R2.64+0x800], R4 ;  /* 0x0008000402007986 */ /* 0x000fe2000c101b0a */
[----:B------:R-:W-:Y:S05]  /*0590*/  EXIT ;  /* 0x000000000000794d */ /* 0x000fea0003800000 */
.L_x_7108:
[----:B------:R-:W0:Y:S01]  /*05a0*/  LDCU.64 UR6, c[0x0][0x390] ;  /* 0x00007200ff0677ac */ /* 0x000e220008000a00 */
[----:B------:R-:W-:-:S05]  /*05b0*/  IADD3 R0, P0, PT, R0, UR4, RZ ;  /* 0x0000000400007c10 */ /* 0x000fca000ff1e0ff */
[----:B------:R-:W-:Y:S01]  /*05c0*/  IMAD.X R3, RZ, RZ, UR5, P0 ;  /* 0x00000005ff037e24 */ /* 0x000fe200080e06ff */
[----:B0-----:R-:W-:-:S04]  /*05d0*/  LEA R2, P0, R0, UR6, 0x3 ;  /* 0x0000000600027c11 */ /* 0x001fc8000f8018ff */
[----:B------:R-:W-:-:S05]  /*05e0*/  LEA.HI.X R3, R0, UR7, R3, 0x3, P0 ;  /* 0x0000000700037c11 */ /* 0x000fca00080f1c03 */
[----:B------:R-:W-:Y:S04]  /*05f0*/  STG.E.64 desc[UR10][R2.64], RZ ;  /* 0x000000ff02007986 */ /* 0x000fe8000c101b0a */
[----:B------:R-:W-:Y:S01]  /*0600*/  STG.E.64 desc[UR10][R2.64+0x800], RZ ;  /* 0x000800ff02007986 */ /* 0x000fe2000c101b0a */
[----:B------:R-:W-:Y:S05]  /*0610*/  EXIT ;  /* 0x000000000000794d */ /* 0x000fea0003800000 */
.L_x_7107:
[----:B------:R-:W0:Y:S01]  /*0620*/  LDCU.64 UR8, c[0x0][0x3a0] ;  /* 0x00007400ff0877ac */ /* 0x000e220008000a00 */
[----:B------:R-:W1:Y:S01]  /*0630*/  S2R R5, SR_TID.X ;  /* 0x0000000000057919 */ /* 0x000e620000002100 */
[----:B------:R-:W0:Y:S01]  /*0640*/  LDCU.64 UR12, c[0x0][0x398] ;  /* 0x00007300ff0c77ac */ /* 0x000e220008000a00 */
[----:B------:R-:W-:Y:S02]  /*0650*/  USHF.R.S32.HI UR7, URZ, 0x1f, UR6 ;  /* 0x0000001fff077899 */ /* 0x000fe40008011406 */
[----:B0-----:R-:W-:-:S04]  /*0660*/  UIADD3 UR8, UP0, UPT, UR8, -UR12, URZ ;  /* 0x8000000c08087290 */ /* 0x001fc8000ff1e0ff */
[----:B------:R-:W-:-:S04]  /*0670*/  UIADD3.X UR9, UPT, UPT, UR9, ~UR13, URZ, UP0, !UPT ;  /* 0x8000000d09097290 */ /* 0x000fc800087fe4ff */
[----:B------:R-:W-:Y:S02]  /*0680*/  USHF.R.S64 UR8, UR8, 0x2, UR9 ;  /* 0x0000000208087899 */ /* 0x000fe40008001009 */
[----:B------:R-:W-:Y:S02]  /*0690*/  USHF.R.S32.HI UR9, URZ, 0x2, UR9 ;  /* 0x00000002ff097899 */ /* 0x000fe40008011409 */
[----:B------:R-:W-:-:S04]  /*06a0*/  UISETP.GE.U32.AND UP0, UPT, UR8, 0x1, UPT ;  /* 0x000000010800788c */ /* 0x000fc8000bf06070 */
[----:B------:R-:W-:-:S09]  /*06b0*/  UISETP.GE.AND.EX UP0, UPT, UR9, URZ, UPT, UP0 ;  /* 0x000000ff0900728c */ /* 0x000fd2000bf06300 */
[----:B-1----:R-:W-:Y:S05]  /*06c0*/  BRA.U !UP0, `(.L_x_7113) ;  /* 0x0000000508687547 */ /* 0x002fea000b800000 */
[----:B------:R-:W-:Y:S01]  /*06d0*/  IMAD.U32 R0, RZ, RZ, UR7 ;  /* 0x00000007ff007e24 */ /* 0x000fe2000f8e00ff */
[----:B------:R-:W-:Y:S01]  /*06e0*/  ISETP.LT.U32.AND P0, PT, R5, UR6, PT ;  /* 0x0000000605007c0c */ /* 0x000fe2000bf01070 */
[----:B------:R-:W-:Y:S01]  /*06f0*/  IMAD.U32 R4, RZ, RZ, UR9 ;  /* 0x00000009ff047e24 */ /* 0x000fe2000f8e00ff */
[----:B------:R-:W-:Y:S02]  /*0700*/  BSSY.RECONVERGENT B0, `(.L_x_7114) ;  /* 0x000002b000007945 */ /* 0x000fe40003800200 */
[----:B------:R-:W-:Y:S01]  /*0710*/  ISETP.GT.AND.EX P0, PT, R0, RZ, PT, P0 ;  /* 0x000000ff0000720c */ /* 0x000fe20003f04300 */
[----:B------:R-:W-:-:S12]  /*0720*/  IMAD.U32 R0, RZ, RZ, UR8 ;  /* 0x00000008ff007e24 */ /* 0x000fd8000f8e00ff */
[----:B------:R-:W-:Y:S05]  /*0730*/  @!P0 BRA `(.L_x_7115) ;  /* 0x00000000009c8947 */ /* 0x000fea0003800000 */
[----:B------:R-:W0:Y:S01]  /*0740*/  LDCU.64 UR8, c[0x0][0x388] ;  /* 0x00007100ff0877ac */ /* 0x000e220008000a00 */
[----:B------:R-:W-:-:S05]  /*0750*/  IADD3 R3, P0, PT, R5, UR4, RZ ;  /* 0x0000000405037c10 */ /* 0x000fca000ff1e0ff */
[----:B------:R-:W-:Y:S01]  /*0760*/  IMAD.X R10, RZ, RZ, UR5, P0 ;  /* 0x00000005ff0a7e24 */ /* 0x000fe200080e06ff */
[----:B0-----:R-:W-:-:S04]  /*0770*/  LEA R6, P0, R3, UR8, 0x2 ;  /* 0x0000000803067c11 */ /* 0x001fc8000f8010ff */
[----:B------:R-:W-:Y:S01]  /*0780*/  LEA.HI.X R7, R3, UR9, R10, 0x2, P0 ;  /* 0x0000000903077c11 */ /* 0x000fe200080f140a */
[----:B------:R-:W0:Y:S04]  /*0790*/  LDCU.64 UR8, c[0x0][0x390] ;  /* 0x00007200ff0877ac */ /* 0x000e280008000a00 */
[----:B------:R1:W5:Y:S01]  /*07a0*/  LDG.E R8, desc[UR10][R6.64] ;  /* 0x0000000a06087981 */ /* 0x000362000c1e1900 */
[----:B------:R-:W-:Y:S01]  /*07b0*/  BSSY.RECONVERGENT B1, `(.L_x_7116) ;  /* 0x000001c000017945 */ /* 0x000fe20003800200 */
[----:B------:R-:W-:Y:S02]  /*07c0*/  IMAD.MOV.U32 R15, RZ, RZ, RZ ;  /* 0x000000ffff0f7224 */ /* 0x000fe400078e00ff */
[----:B------:R-:W-:Y:S02]  /*07d0*/  IMAD.MOV.U32 R16, RZ, RZ, RZ ;  /* 0x000000ffff107224 */ /* 0x000fe400078e00ff */
[----:B------:R-:W-:-:S02]  /*07e0*/  IMAD.MOV.U32 R14, RZ, RZ, R0 ;  /* 0x000000ffff0e7224 */ /* 0x000fc400078e0000 */
[----:B------:R-:W-:Y:S01]  /*07f0*/  IMAD.MOV.U32 R13, RZ, RZ, R4 ;  /* 0x000000ffff0d7224 */ /* 0x000fe200078e0004 */
[----:B0-----:R-:W-:-:S04]  /*0800*/  LEA R2, P0, R3, UR8, 0x3 ;  /* 0x0000000803027c11 */ /* 0x001fc8000f8018ff */
[----:B-1----:R-:W-:-:S09]  /*0810*/  LEA.HI.X R3, R3, UR9, R10, 0x3, P0 ;  /* 0x0000000903037c11 */ /* 0x002fd200080f1c0a */
.L_x_7117:
        /* <DEDUP_REMOVED lines=9> */
[----:B------:R-:W-:-:S06]  /*08b0*/  LEA.HI.X R7, R11, UR13, R12, 0x2, P0 ;  /* 0x0000000d0b077c11 */ /* 0x000fcc00080f140c */
        /* <DEDUP_REMOVED lines=12> */
.L_x_7116:
[----:B------:R-:W-:Y:S02]  /*0980*/  IMAD.MOV.U32 R6, RZ, RZ, R15 ;  /* 0x000000ffff067224 */ /* 0x000fe400078e000f */
[----:B------:R-:W-:-:S05]  /*0990*/  IMAD.MOV.U32 R7, RZ, RZ, R16 ;  /* 0x000000ffff077224 */ /* 0x000fca00078e0010 */
[----:B------:R0:W-:Y:S02]  /*09a0*/  STG.E.64 desc[UR10][R2.64], R6 ;  /* 0x0000000602007986 */ /* 0x0001e4000c101b0a */
.L_x_7115:
[----:B------:R-:W-:Y:S05]  /*09b0*/  BSYNC.RECONVERGENT B0 ;  /* 0x0000000000007941 */ /* 0x000fea0003800200 */
.L_x_7114:
[----:B0-----:R-:W-:Y:S02]  /*09c0*/  VIADD R2, R5, 0x100 ;  /* 0x0000010005027836 */ /* 0x001fe40000000000 */
[----:B------:R-:W-:-:S03]  /*09d0*/  IMAD.U32 R3, RZ, RZ, UR7 ;  /* 0x00000007ff037e24 */ /* 0x000fc6000f8e00ff */
[----:B------:R-:W-:-:S04]  /*09e0*/  ISETP.LT.U32.AND P0, PT, R2, UR6, PT ;  /* 0x0000000602007c0c */ /* 0x000fc8000bf01070 */
[----:B------:R-:W-:-:S13]  /*09f0*/  ISETP.GT.AND.EX P0, PT, R3, RZ, PT, P0 ;  /* 0x000000ff0300720c */ /* 0x000fda0003f04300 */
[----:B------:R-:W-:Y:S05]  /*0a00*/  @!P0 EXIT ;  /* 0x000000000000894d */ /* 0x000fea0003800000 */
        /* <DEDUP_REMOVED lines=8> */
[----:B------:R-:W-:Y:S01]  /*0a90*/  BSSY.RECONVERGENT B0, `(.L_x_7118) ;  /* 0x0000019000007945 */ /* 0x000fe20003800200 */
[----:B------:R-:W-:Y:S02]  /*0aa0*/  IMAD.MOV.U32 R13, RZ, RZ, RZ ;  /* 0x000000ffff0d7224 */ /* 0x000fe400078e00ff */
[----:B------:R-:W-:Y:S01]  /*0ab0*/  LEA.HI.X R3, R3, UR5, R8, 0x3, P0 ;  /* 0x0000000503037c11 */ /* 0x000fe200080f1c08 */
[----:B------:R-:W-:-:S08]  /*0ac0*/  IMAD.MOV.U32 R15, RZ, RZ, RZ ;  /* 0x000000ffff0f7224 */ /* 0x000fd000078e00ff */
.L_x_7119:
        /* <DEDUP_REMOVED lines=22> */
.L_x_7118:
[----:B------:R-:W-:Y:S02]  /*0c30*/  IMAD.MOV.U32 R4, RZ, RZ, R13 ;  /* 0x000000ffff047224 */ /* 0x000fe400078e000d */
[----:B------:R-:W-:-:S05]  /*0c40*/  IMAD.MOV.U32 R5, RZ, RZ, R15 ;  /* 0x000000ffff057224 */ /* 0x000fca00078e000f */
[----:B------:R-:W-:Y:S01]  /*0c50*/  STG.E.64 desc[UR10][R2.64+0x800], R4 ;  /* 0x0008000402007986 */ /* 0x000fe2000c101b0a */
[----:B------:R-:W-:Y:S05]  /*0c60*/  EXIT ;  /* 0x000000000000794d */ /* 0x000fea0003800000 */
.L_x_7113:
[----:B------:R-:W0:Y:S01]  /*0c70*/  LDCU.64 UR8, c[0x0][0x390] ;  /* 0x00007200ff0877ac */ /* 0x000e220008000a00 */
[----:B------:R-:W-:Y:S01]  /*0c80*/  IMAD.U32 R2, RZ, RZ, UR7 ;  /* 0x00000007ff027e24 */ /* 0x000fe2000f8e00ff */
[C---:B------:R-:W-:Y:S02]  /*0c90*/  IADD3 R0, P1, PT, R5.reuse, UR4, RZ ;  /* 0x0000000405007c10 */ /* 0x040fe4000ff3e0ff */
[C---:B------:R-:W-:Y:S01]  /*0ca0*/  ISETP.LT.U32.AND P0, PT, R5.reuse, UR6, PT ;  /* 0x0000000605007c0c */ /* 0x040fe2000bf01070 */
[----:B------:R-:W-:Y:S02]  /*0cb0*/  VIADD R5, R5, 0x100 ;  /* 0x0000010005057836 */ /* 0x000fe40000000000 */
[----:B------:R-:W-:Y:S01]  /*0cc0*/  IMAD.X R3, RZ, RZ, UR5, P1 ;  /* 0x00000005ff037e24 */ /* 0x000fe200088e06ff */
[----:B------:R-:W-:Y:S02]  /*0cd0*/  ISETP.GT.AND.EX P0, PT, R2, RZ, PT, P0 ;  /* 0x000000ff0200720c */ /* 0x000fe40003f04300 */
[----:B------:R-:W-:-:S02]  /*0ce0*/  ISETP.LT.U32.AND P1, PT, R5, UR6, PT ;  /* 0x0000000605007c0c */ /* 0x000fc4000bf21070 */
[----:B0-----:R-:W-:-:S04]  /*0cf0*/  LEA R2, P2, R0, UR8, 0x3 ;  /* 0x0000000800027c11 */ /* 0x001fc8000f8418ff */
[----:B------:R-:W-:Y:S01]  /*0d00*/  LEA.HI.X R3, R0, UR9, R3, 0x3, P2 ;  /* 0x0000000900037c11 */ /* 0x000fe200090f1c03 */
[----:B------:R-:W-:-:S04]  /*0d10*/  IMAD.U32 R0, RZ, RZ, UR7 ;  /* 0x00000007ff007e24 */ /* 0x000fc8000f8e00ff */
[----:B------:R0:W-:Y:S01]  /*0d20*/  @P0 STG.E.64 desc[UR10][R2.64], RZ ;  /* 0x000000ff02000986 */ /* 0x0001e2000c101b0a */
[----:B------:R-:W-:-:S13]  /*0d30*/  ISETP.GT.AND.EX P1, PT, R0, RZ, PT, P1 ;  /* 0x000000ff0000720c */ /* 0x000fda0003f24310 */
[----:B0-----:R-:W-:Y:S05]  /*0d40*/  @!P1 EXIT ;  /* 0x000000000000994d */ /* 0x001fea0003800000 */
[----:B------:R-:W-:Y:S01]  /*0d50*/  STG.E.64 desc[UR10][R2.64+0x800], RZ ;  /* 0x000800ff02007986 */ /* 0x000fe2000c101b0a */
[----:B------:R-:W-:Y:S05]  /*0d60*/  EXIT ;  /* 0x000000000000794d */ /* 0x000fea0003800000 */
.L_x_7120:
        /* <DEDUP_REMOVED lines=9> */
.L_x_14403:


//--------------------- .text._ZN3cub18CUB_300001_SM_10006detail8for_each13static_kernelINS2_12policy_hub_t12policy_500_tElNS2_12op_wrapper_tIlN6thrust24THRUST_300001_SM_1000_NS6system6detail7generic6detail21binary_search_functorINS8_6detail15normal_iteratorINS8_10device_ptrIiEEEEN4cuda3std3__44lessIiEENSC_3lbfEEENS8_12zip_iteratorINSL_5tupleIJNSF_INS8_7pointerIiNS8_8cuda_cub3tagENS8_11use_defaultESV_EEEENSF_INSS_IlSU_SV_SV_EEEEEEEEEEEEEvT0_T1_ --------------------------
	.section	.text._ZN3cub18CUB_300001_SM_10006detail8for_each13static_kernelINS2_12policy_hub_t12policy_500_tElNS2_12op_wrapper_tIlN6thrust24THRUST_300001_SM_1000_NS6system6detail7generic6detail21binary_search_functorINS8_6detail15normal_iteratorINS8_10device_ptrIiEEEEN4cuda3std3__44lessIiEENSC_3lbfEEENS8_12zip_iteratorINSL_5tupleIJNSF_INS8_7pointerIiNS8_8cuda_cub3tagENS8_11use_defaultESV_EEEENSF_INSS_IlSU_SV_SV_EEEEEEEEEEEEEvT0_T1_,"ax",@progbits
	.align	128
        .global         _ZN3cub18CUB_300001_SM_10006detail8for_each13static_kernelINS2_12policy_hub_t12policy_500_tElNS2_12op_wrapper_tIlN6thrust24THRUST_300001_SM_1000_NS6system6detail7generic6detail21binary_search_functorINS8_6detail15normal_iteratorINS8_10device_ptrIiEEEEN4cuda3std3__44lessIiEENSC_3lbfEEENS8_12zip_iteratorINSL_5tupleIJNSF_INS8_7pointerIiNS8_8cuda_cub3tagENS8_11use_defaultESV_EEEENSF_INSS_IlSU_SV_SV_EEEEEEEEEEEEEvT0_T1_
        .type           _ZN3cub18CUB_300001_SM_10006detail8for_each13static_kernelINS2_12policy_hub_t12policy_500_tElNS2_12op_wrapper_tIlN6thrust24THRUST_300001_SM_1000_NS6system6detail7generic6detail21binary_search_functorINS8_6detail15normal_iteratorINS8_10device_ptrIiEEEEN4cuda3std3__44lessIiEENSC_3lbfEEENS8_12zip_iteratorINSL_5tupleIJNSF_INS8_7pointerIiNS8_8cuda_cub3tagENS8_11use_defaultESV_EEEENSF_INSS_IlSU_SV_SV_EEEEEEEEEEEEEvT0_T1_,@function
        .size           _ZN3cub18CUB_300001_SM_10006detail8for_each13static_kernelINS2_12policy_hub_t12policy_500_tElNS2_12op_wrapper_tIlN6thrust24THRUST_300001_SM_1000_NS6system6detail7generic6detail21binary_search_functorINS8_6detail15normal_iteratorINS8_10device_ptrIiEEEEN4cuda3std3__44lessIiEENSC_3lbfEEENS8_12zip_iteratorINSL_5tupleIJNSF_INS8_7pointerIiNS8_8cuda_cub3tagENS8_11use_defaultESV_EEEENSF_INSS_IlSU_SV_SV_EEEEEEEEEEEEEvT0_T1_,(.L_x_14404 - _ZN3cub18CUB_300001_SM_10006detail8for_each13static_kernelINS2_12policy_hub_t12policy_500_tElNS2_12op_wrapper_tIlN6thrust24THRUST_300001_SM_1000_NS6system6detail7generic6detail21binary_search_functorINS8_6detail15normal_iteratorINS8_10device_ptrIiEEEEN4cuda3std3__44lessIiEENSC_3lbfEEENS8_12zip_iteratorINSL_5tupleIJNSF_INS8_7pointerIiNS8_8cuda_cub3tagENS8_11use_defaultESV_EEEENSF_INSS_IlSU_SV_SV_EEEEEEEEEEEEEvT0_T1_)
        .other          _ZN3cub18CUB_300001_SM_10006detail8for_each13static_kernelINS2_12policy_hub_t12policy_500_tElNS2_12op_wrapper_tIlN6thrust24THRUST_300001_SM_1000_NS6system6detail7generic6detail21binary_search_functorINS8_6detail15normal_iteratorINS8_10device_ptrIiEEEEN4cuda3std3__44lessIiEENSC_3lbfEEENS8_12zip_iteratorINSL_5tupleIJNSF_INS8_7pointerIiNS8_8cuda_cub3tagENS8_11use_defaultESV_EEEENSF_INSS_IlSU_SV_SV_EEEEEEEEEEEEEvT0_T1_,@"STO_CUDA_ENTRY STV_DEFAULT"
_ZN3cub18CUB_300001_SM_10006detail8for_each13static_kernelINS2_12policy_hub_t12policy_500_tElNS2_12op_wrapper_tIlN6thrust24THRUST_300001_SM_1000_NS6system6detail7generic6detail21binary_search_functorINS8_6detail15normal_iteratorINS8_10device_ptrIiEEEEN4cuda3std3__44lessIiEENSC_3lbfEEENS8_12zip_iteratorINSL_5tupleIJNSF_INS8_7pointerIiNS8_8cuda_cub3tagENS8_11use_defaultESV_EEEENSF_INSS_IlSU_SV_SV_EEEEEEEEEEEEEvT0_T1_:
.text._ZN3cub18CUB_300001_SM_10006detail8for_each13static_kernelINS2_12policy_hub_t12policy_500_tElNS2_12op_wrapper_tIlN6thrust24THRUST_300001_SM_1000_NS6system6detail7generic6detail21binary_search_functorINS8_6detail15normal_iteratorINS8_10device_ptrIiEEEEN4cuda3std3__44lessIiEENSC_3lbfEEENS8_12zip_iteratorINSL_5tupleIJNSF_INS8_7pointerIiNS8_8cuda_cub3tagENS8_11use_defaultESV_EEEENSF_INSS_IlSU_SV_SV_EEEEEEEEEEEEEvT0_T1_:
        /* <DEDUP_REMOVED lines=35> */
.L_x_7124:
        /* <DEDUP_REMOVED lines=22> */
.L_x_7123:
[----:B------:R-:W-:Y:S02]  /*0390*/  IMAD.MOV.U32 R8, RZ, RZ, R16 ;  /* 0x000000ffff087224 */ /* 0x000fe400078e0010 */
[----:B------:R-:W-:-:S05]  /*03a0*/  IMAD.MOV.U32 R9, RZ, RZ, R17 ;  /* 0x000000ffff097224 */ /* 0x000fca00078e0011 */
[----:B------:R0:W-:Y:S04]  /*03b0*/  STG.E.64 desc[UR10][R2.64], R8 ;  /* 0x0000000802007986 */ /* 0x0001e8000c101b0a */
[----:B------:R0:W5:Y:S01]  /*03c0*/  LDG.E R5, desc[UR10][R6.64+0x400] ;  /* 0x0004000a06057981 */ /* 0x000162000c1e1900 */
[----:B------:R-:W-:Y:S01]  /*03d0*/  BSSY.RECONVERGENT B0, `(.L_x_7125) ;  /* 0x0000018000007945 */ /* 0x000fe20003800200 */
[----:B------:R-:W-:Y:S02]  /*03e0*/  IMAD.MOV.U32 R13, RZ, RZ, RZ ;  /* 0x000000ffff0d7224 */ /* 0x000fe400078e00ff */
[----:B------:R-:W-:-:S07]  /*03f0*/  IMAD.MOV.U32 R15, RZ, RZ, RZ ;  /* 0x000000ffff0f7224 */ /* 0x000fce00078e00ff */
.L_x_7126:
        /* <DEDUP_REMOVED lines=22> */
.L_x_7125:
[----:B------:R-:W-:Y:S02]  /*0560*/  IMAD.MOV.U32 R4, RZ, RZ, R13 ;  /* 0x000000ffff047224 */ /* 0x000fe400078e000d */
[----:B------:R-:W-:-:S05]  /*0570*/  IMAD.MOV.U32 R5, RZ, RZ, R15 ;  /* 0x000000ffff057224 */ /* 0x000fca00078e000f */
[----:B------:R-:W-:Y:S01]  /*0580*/  STG.E.64 desc[UR10][R2.64+0x800], R4 ;  /* 0x0008000402007986 */ /* 0x000fe2000c101b0a */
[----:B------:R-:W-:Y:S05]  /*0590*/  EXIT ;  /* 0x000000000000794d */ /* 0x000fea0003800000 */
.L_x_7122:
        /* <DEDUP_REMOVED lines=8> */
.L_x_7121:
        /* <DEDUP_REMOVED lines=32> */
.L_x_7131:
        /* <DEDUP_REMOVED lines=22> */
.L_x_7130:
[----:B------:R-:W-:Y:S02]  /*0980*/  IMAD.MOV.U32 R6, RZ, RZ, R15 ;  /* 0x000000ffff067224 */ /* 0x000fe400078e000f */
[----:B------:R-:W-:-:S05]  /*0990*/  IMAD.MOV.U32 R7, RZ, RZ, R16 ;  /* 0x000000ffff077224 */ /* 0x000fca00078e0010 */
[----:B------:R0:W-:Y:S02]  /*09a0*/  STG.E.64 desc[UR10][R2.64], R6 ;  /* 0x0000000602007986 */ /* 0x0001e4000c101b0a */
.L_x_7129:
[----:B------:R-:W-:Y:S05]  /*09b0*/  BSYNC.RECONVERGENT B0 ;  /* 0x0000000000007941 */ /* 0x000fea0003800200 */
.L_x_7128:
        /* <DEDUP_REMOVED lines=17> */
.L_x_7133:
        /* <DEDUP_REMOVED lines=22> */
.L_x_7132:
[----:B------:R-:W-:Y:S02]  /*0c30*/  IMAD.MOV.U32 R4, RZ, RZ, R13 ;  /* 0x000000ffff047224 */ /* 0x000fe400078e000d */
[----:B------:R-:W-:-:S05]  /*0c40*/  IMAD.MOV.U32 R5, RZ, RZ, R15 ;  /* 0x000000ffff057224 */ /* 0x000fca00078e000f */
[----:B------:R-:W-:Y:S01]  /*0c50*/  STG.E.64 desc[UR10][R2.64+0x800], R4 ;  /* 0x0008000402007986 */ /* 0x000fe2000c101b0a */
[----:B------:R-:W-:Y:S05]  /*0c60*/  EXIT ;  /* 0x000000000000794d */ /* 0x000fea0003800000 */
.L_x_7127:
        /* <DEDUP_REMOVED lines=16> */
.L_x_7134:
        /* <DEDUP_REMOVED lines=9> */
.L_x_14404:


//--------------------- .text._ZN3cub18CUB_300001_SM_10006detail8for_each13static_kernelINS2_12policy_hub_t12policy_500_tElNS2_12op_wrapper_tIlN6thrust24THRUST_300001_SM_1000_NS6system6detail7generic6detail21binary_search_functorINS8_6detail15normal_iteratorINS8_10device_ptrIiEEEEN4cuda3std3__44lessIiEENSC_3ubfEEENS8_12zip_iteratorINSL_5tupleIJNSF_INS8_7pointerIiNS8_8cuda_cub5par_tENS8_11use_defaultESV_EEEENSF_INSS_IlSU_SV_SV_EEEEEEEEEEEEEvT0_T1_ --------------------------
	.section	.text._ZN3cub18CUB_300001_SM_10006detail8for_each13static_kernelINS2_12policy_hub_t12policy_500_tElNS2_12op_wrapper_tIlN6thrust24THRUST_300001_SM_1000_NS6system6detail7generic6detail21binary_search_functorINS8_6detail15normal_iteratorINS8_10device_ptrIiEEEEN4cuda3std3__44lessIiEENSC_3ubfEEENS8_12zip_iteratorINSL_5tupleIJNSF_INS8_7pointerIiNS8_8cuda_cub5par_tENS8_11use_defaultESV_EEEENSF_INSS_IlSU_SV_SV_EEEEEEEEEEEEEvT0_T1_,"ax",@progbits
	.align	128
        .global         _ZN3cub18CUB_300001_SM_10006detail8for_each13static_kernelINS2_12policy_hub_t12policy_500_tElNS2_12op_wrapper_tIlN6thrust24THRUST_300001_SM_1000_NS6system6detail7generic6detail21binary_search_functorINS8_6detail15normal_iteratorINS8_10device_ptrIiEEEEN4cuda3std3__44lessIiEENSC_3ubfEEENS8_12zip_iteratorINSL_5tupleIJNSF_INS8_7pointerIiNS8_8cuda_cub5par_tENS8_11use_defaultESV_EEEENSF_INSS_IlSU_SV_SV_EEEEEEEEEEEEEvT0_T1_
        .type           _ZN3cub18CUB_300001_SM_10006detail8for_each13static_kernelINS2_12policy_hub_t12policy_500_tElNS2_12op_wrapper_tIlN6thrust24THRUST_300001_SM_1000_NS6system6detail7generic6detail21binary_search_functorINS8_6detail15normal_iteratorINS8_10device_ptrIiEEEEN4cuda3std3__44lessIiEENSC_3ubfEEENS8_12zip_iteratorINSL_5tupleIJNSF_INS8_7pointerIiNS8_8cuda_cub5par_tENS8_11use_defaultESV_EEEENSF_INSS_IlSU_SV_SV_EEEEEEEEEEEEEvT0_T1_,@function
        .size           _ZN3cub18CUB_300001_SM_10006detail8for_each13static_kernelINS2_12policy_hub_t12policy_500_tElNS2_12op_wrapper_tIlN6thrust24THRUST_300001_SM_1000_NS6system6detail7generic6detail21binary_search_functorINS8_6detail15normal_iteratorINS8_10device_ptrIiEEEEN4cuda3std3__44lessIiEENSC_3ubfEEENS8_12zip_iteratorINSL_5tupleIJNSF_INS8_7pointerIiNS8_8cuda_cub5par_tENS8_11use_defaultESV_EEEENSF_INSS_IlSU_SV_SV_EEEEEEEEEEEEEvT0_T1_,(.L_x_14405 - _ZN3cub18CUB_300001_SM_10006detail8for_each13static_kernelINS2_12policy_hub_t12policy_500_tElNS2_12op_wrapper_tIlN6thrust24THRUST_300001_SM_1000_NS6system6detail7generic6detail21binary_search_functorINS8_6detail15normal_iteratorINS8_10device_ptrIiEEEEN4cuda3std3__44lessIiEENSC_3ubfEEENS8_12zip_iteratorINSL_5tupleIJNSF_INS8_7pointerIiNS8_8cuda_cub5par_tENS8_11use_defaultESV_EEEENSF_INSS_IlSU_SV_SV_EEEEEEEEEEEEEvT0_T1_)
        .other          _ZN3cub18CUB_300001_SM_10006detail8for_each13static_kernelINS2_12policy_hub_t12policy_500_tElNS2_12op_wrapper_tIlN6thrust24THRUST_300001_SM_1000_NS6system6detail7generic6detail21binary_search_functorINS8_6detail15normal_iteratorINS8_10device_ptrIiEEEEN4cuda3std3__44lessIiEENSC_3ubfEEENS8_12zip_iteratorINSL_5tupleIJNSF_INS8_7pointerIiNS8_8cuda_cub5par_tENS8_11use_defaultESV_EEEENSF_INSS_IlSU_SV_SV_EEEEEEEEEEEEEvT0_T1_,@"STO_CUDA_ENTRY STV_DEFAULT"
_ZN3cub18CUB_300001_SM_10006detail8for_each13static_kernelINS2_12policy_hub_t12policy_500_tElNS2_12op_wrapper_tIlN6thrust24THRUST_300001_SM_1000_NS6system6detail7generic6detail21binary_search_functorINS8_6detail15normal_iteratorINS8_10device_ptrIiEEEEN4cuda3std3__44lessIiEENSC_3ubfEEENS8_12zip_iteratorINSL_5tupleIJNSF_INS8_7pointerIiNS8_8cuda_cub5par_tENS8_11use_defaultESV_EEEENSF_INSS_IlSU_SV_SV_EEEEEEEEEEEEEvT0_T1_:
.text._ZN3cub18CUB_300001_SM_10006detail8for_each13static_kernelINS2_12policy_hub_t12policy_500_tElNS2_12op_wrapper_tIlN6thrust24THRUST_300001_SM_1000_NS6system6detail7generic6detail21binary_search_functorINS8_6detail15normal_iteratorINS8_10device_ptrIiEEEEN4cuda3std3__44lessIiEENSC_3ubfEEENS8_12zip_iteratorINSL_5tupleIJNSF_INS8_7pointerIiNS8_8cuda_cub5par_tENS8_11use_defaultESV_EEEENSF_INSS_IlSU_SV_SV_EEEEEEEEEEEEEvT0_T1_:
        /* <DEDUP_REMOVED lines=35> */
.L_x_7138:
        /* <DEDUP_REMOVED lines=22> */
.L_x_7137:
[----:B------:R-:W-:Y:S02]  /*0390*/  IMAD.MOV.U32 R8, RZ, RZ, R16 ;  /* 0x000000ffff087224 */ /* 0x000fe400078e0010 */
[----:B------:R-:W-:-:S05]  /*03a0*/  IMAD.MOV.U32 R9, RZ, RZ, R17 ;  /* 0x000000ffff097224 */ /* 0x000fca00078e0011 */
[----:B------:R0:W-:Y:S04]  /*03b0*/  STG.E.64 desc[UR10][R2.64], R8 ;  /* 0x0000000802007986 */ /* 0x0001e8000c101b0a */
[----:B------:R0:W5:Y:S01]  /*03c0*/  LDG.E R5, desc[UR10][R6.64+0x400] ;  /* 0x0004000a06057981 */ /* 0x000162000c1e1900 */
[----:B------:R-:W-:Y:S01]  /*03d0*/  BSSY.RECONVERGENT B0, `(.L_x_7139) ;  /* 0x0000018000007945 */ /* 0x000fe20003800200 */
[----:B------:R-:W-:Y:S02]  /*03e0*/  IMAD.MOV.U32 R13, RZ, RZ, RZ ;  /* 0x000000ffff0d7224 */ /* 0x000fe400078e00ff */
[----:B------:R-:W-:-:S07]  /*03f0*/  IMAD.MOV.U32 R15, RZ, RZ, RZ ;  /* 0x000000ffff0f7224 */ /* 0x000fce00078e00ff */
.L_x_7140:
        /* <DEDUP_REMOVED lines=22> */
.L_x_7139:
[----:B------:R-:W-:Y:S02]  /*0560*/  IMAD.MOV.U32 R4, RZ, RZ, R13 ;  /* 0x000000ffff047224 */ /* 0x000fe400078e000d */
[----:B------:R-:W-:-:S05]  /*0570*/  IMAD.MOV.U32 R5, RZ, RZ, R15 ;  /* 0x000000ffff057224 */ /* 0x000fca00078e000f */
[----:B------:R-:W-:Y:S01]  /*0580*/  STG.E.64 desc[UR10][R2.64+0x800], R4 ;  /* 0x0008000402007986 */ /* 0x000fe2000c101b0a */
[----:B------:R-:W-:Y:S05]  /*0590*/  EXIT ;  /* 0x000000000000794d */ /* 0x000fea0003800000 */
.L_x_7136:
        /* <DEDUP_REMOVED lines=8> */
.L_x_7135:
        /* <DEDUP_REMOVED lines=32> */
.L_x_7145:
        /* <DEDUP_REMOVED lines=22> */
.L_x_7144:
[----:B------:R-:W-:Y:S02]  /*0980*/  IMAD.MOV.U32 R6, RZ, RZ, R15 ;  /* 0x000000ffff067224 */ /* 0x000fe400078e000f */
[----:B------:R-:W-:-:S05]  /*0990*/  IMAD.MOV.U32 R7, RZ, RZ, R16 ;  /* 0x000000ffff077224 */ /* 0x000fca00078e0010 */
[----:B------:R0:W-:Y:S02]  /*09a0*/  STG.E.64 desc[UR10][R2.64], R6 ;  /* 0x0000000602007986 */ /* 0x0001e4000c101b0a */
.L_x_7143:
[----:B------:R-:W-:Y:S05]  /*09b0*/  BSYNC.RECONVERGENT B0 ;  /* 0x0000000000007941 */ /* 0x000fea0003800200 */
.L_x_7142:
        /* <DEDUP_REMOVED lines=17> */
.L_x_7147:
        /* <DEDUP_REMOVED lines=22> */
.L_x_7146:
[----:B------:R-:W-:Y:S02]  /*0c30*/  IMAD.MOV.U32 R4, RZ, RZ, R13 ;  /* 0x000000ffff047224 */ /* 0x000fe400078e000d */
[----:B------:R-:W-:-:S05]  /*0c40*/  IMAD.MOV.U32 R5, RZ, RZ, R15 ;  /* 0x000000ffff057224 */ /* 0x000fca00078e000f */
[----:B------:R-:W-:Y:S01]  /*0c50*/  STG.E.64 desc[UR10][R2.64+0x800], R4 ;  /* 0x0008000402007986 */ /* 0x000fe2000c101b0a */
[----:B------:R-:W-:Y:S05]  /*0c60*/  EXIT ;  /* 0x000000000000794d */ /* 0x000fea0003800000 */
.L_x_7141:
        /* <DEDUP_REMOVED lines=16> */
.L_x_7148:
        /* <DEDUP_REMOVED lines=9> */
.L_x_14405:


//--------------------- .text._ZN3cub18CUB_300001_SM_10006detail8for_each13static_kernelINS2_12policy_hub_t12policy_500_tElNS2_12op_wrapper_tIlN6thrust24THRUST_300001_SM_1000_NS6system6detail7generic6detail21binary_search_functorINS8_6detail15normal_iteratorINS8_10device_ptrIiEEEEN4cuda3std3__44lessIiEENSC_3lbfEEENS8_12zip_iteratorINSL_5tupleIJNSF_INS8_7pointerIiNS8_8cuda_cub5par_tENS8_11use_defaultESV_EEEENSF_INSS_IlSU_SV_SV_EEEEEEEEEEEEEvT0_T1_ --------------------------
	.section	.text._ZN3cub18CUB_300001_SM_10006detail8for_each13static_kernelINS2_12policy_hub_t12policy_500_tElNS2_12op_wrapper_tIlN6thrust24THRUST_300001_SM_1000_NS6system6detail7generic6detail21binary_search_functorINS8_6detail15normal_iteratorINS8_10device_ptrIiEEEEN4cuda3std3__44lessIiEENSC_3lbfEEENS8_12zip_iteratorINSL_5tupleIJNSF_INS8_7pointerIiNS8_8cuda_cub5par_tENS8_11use_defaultESV_EEEENSF_INSS_IlSU_SV_SV_EEEEEEEEEEEEEvT0_T1_,"ax",@progbits
	.align	128
        .global         _ZN3cub18CUB_300001_SM_10006detail8for_each13static_kernelINS2_12policy_hub_t12policy_500_tElNS2_12op_wrapper_tIlN6thrust24THRUST_300001_SM_1000_NS6system6detail7generic6detail21binary_search_functorINS8_6detail15normal_iteratorINS8_10device_ptrIiEEEEN4cuda3std3__44lessIiEENSC_3lbfEEENS8_12zip_iteratorINSL_5tupleIJNSF_INS8_7pointerIiNS8_8cuda_cub5par_tENS8_11use_defaultESV_EEEENSF_INSS_IlSU_SV_SV_EEEEEEEEEEEEEvT0_T1_
        .type           _ZN3cub18CUB_300001_SM_10006detail8for_each13static_kernelINS2_12policy_hub_t12policy_500_tElNS2_12op_wrapper_tIlN6thrust24THRUST_300001_SM_1000_NS6system6detail7generic6detail21binary_search_functorINS8_6detail15normal_iteratorINS8_10device_ptrIiEEEEN4cuda3std3__44lessIiEENSC_3lbfEEENS8_12zip_iteratorINSL_5tupleIJNSF_INS8_7pointerIiNS8_8cuda_cub5par_tENS8_11use_defaultESV_EEEENSF_INSS_IlSU_SV_SV_EEEEEEEEEEEEEvT0_T1_,@function
        .size           _ZN3cub18CUB_300001_SM_10006detail8for_each13static_kernelINS2_12policy_hub_t12policy_500_tElNS2_12op_wrapper_tIlN6thrust24THRUST_300001_SM_1000_NS6system6detail7generic6detail21binary_search_functorINS8_6detail15normal_iteratorINS8_10device_ptrIiEEEEN4cuda3std3__44lessIiEENSC_3lbfEEENS8_12zip_iteratorINSL_5tupleIJNSF_INS8_7pointerIiNS8_8cuda_cub5par_tENS8_11use_defaultESV_EEEENSF_INSS_IlSU_SV_SV_EEEEEEEEEEEEEvT0_T1_,(.L_x_14406 - _ZN3cub18CUB_300001_SM_10006detail8for_each13static_kernelINS2_12policy_hub_t12policy_500_tElNS2_12op_wrapper_tIlN6thrust24THRUST_300001_SM_1000_NS6system6detail7generic6detail21binary_search_functorINS8_6detail15normal_iteratorINS8_10device_ptrIiEEEEN4cuda3std3__44lessIiEENSC_3lbfEEENS8_12zip_iteratorINSL_5tupleIJNSF_INS8_7pointerIiNS8_8cuda_cub5par_tENS8_11use_defaultESV_EEEENSF_INSS_IlSU_SV_SV_EEEEEEEEEEEEEvT0_T1_)
        .other          _ZN3cub18CUB_300001_SM_10006detail8for_each13static_kernelINS2_12policy_hub_t12policy_500_tElNS2_12op_wrapper_tIlN6thrust24THRUST_300001_SM_1000_NS6system6detail7generic6detail21binary_search_functorINS8_6detail15normal_iteratorINS8_10device_ptrIiEEEEN4cuda3std3__44lessIiEENSC_3lbfEEENS8_12zip_iteratorINSL_5tupleIJNSF_INS8_7pointerIiNS8_8cuda_cub5par_tENS8_11use_defaultESV_EEEENSF_INSS_IlSU_SV_SV_EEEEEEEEEEEEEvT0_T1_,@"STO_CUDA_ENTRY STV_DEFAULT"
_ZN3cub18CUB_300001_SM_10006detail8for_each13static_kernelINS2_12policy_hub_t12policy_500_tElNS2_12op_wrapper_tIlN6thrust24THRUST_300001_SM_1000_NS6system6detail7generic6detail21binary_search_functorINS8_6detail15normal_iteratorINS8_10device_ptrIiEEEEN4cuda3std3__44lessIiEENSC_3lbfEEENS8_12zip_iteratorINSL_5tupleIJNSF_INS8_7pointerIiNS8_8cuda_cub5par_tENS8_11use_defaultESV_EEEENSF_INSS_IlSU_SV_SV_EEEEEEEEEEEEEvT0_T1_:
.text._ZN3cub18CUB_300001_SM_10006detail8for_each13static_kernelINS2_12policy_hub_t12policy_500_tElNS2_12op_wrapper_tIlN6thrust24THRUST_300001_SM_1000_NS6system6detail7generic6detail21binary_search_functorINS8_6detail15normal_iteratorINS8_10device_ptrIiEEEEN4cuda3std3__44lessIiEENSC_3lbfEEENS8_12zip_iteratorINSL_5tupleIJNSF_INS8_7pointerIiNS8_8cuda_cub5par_tENS8_11use_defaultESV_EEEENSF_INSS_IlSU_SV_SV_EEEEEEEEEEEEEvT0_T1_:
        /* <DEDUP_REMOVED lines=35> */
.L_x_7152:
        /* <DEDUP_REMOVED lines=22> */
.L_x_7151:
[----:B------:R-:W-:Y:S02]  /*0390*/  IMAD.MOV.U32 R8, RZ, RZ, R16 ;  /* 0x000000ffff087224 */ /* 0x000fe400078e0010 */
[----:B------:R-:W-:-:S05]  /*03a0*/  IMAD.MOV.U32 R9, RZ, RZ, R17 ;  /* 0x000000ffff097224 */ /* 0x000fca00078e0011 */
[----:B------:R0:W-:Y:S04]  /*03b0*/  STG.E.64 desc[UR10][R2.64], R8 ;  /* 0x0000000802007986 */ /* 0x0001e8000c101b0a */
[----:B------:R0:W5:Y:S01]  /*03c0*/  LDG.E R5, desc[UR10][R6.64+0x400] ;  /* 0x0004000a06057981 */ /* 0x000162000c1e1900 */
[----:B------:R-:W-:Y:S01]  /*03d0*/  BSSY.RECONVERGENT B0, `(.L_x_7153) ;  /* 0x0000018000007945 */ /* 0x000fe20003800200 */
[----:B------:R-:W-:Y:S02]  /*03e0*/  IMAD.MOV.U32 R13, RZ, RZ, RZ ;  /* 0x000000ffff0d7224 */ /* 0x000fe400078e00ff */
[----:B------:R-:W-:-:S07]  /*03f0*/  IMAD.MOV.U32 R15, RZ, RZ, RZ ;  /* 0x000000ffff0f7224 */ /* 0x000fce00078e00ff */
.L_x_7154:
        /* <DEDUP_REMOVED lines=22> */
.L_x_7153:
[----:B------:R-:W-:Y:S02]  /*0560*/  IMAD.MOV.U32 R4, RZ, RZ, R13 ;  /* 0x000000ffff047224 */ /* 0x000fe400078e000d */
[----:B------:R-:W-:-:S05]  /*0570*/  IMAD.MOV.U32 R5, RZ, RZ, R15 ;  /* 0x000000ffff057224 */ /* 0x000fca00078e000f */
[----:B------:R-:W-:Y:S01]  /*0580*/  STG.E.64 desc[UR10][R2.64+0x800], R4 ;  /* 0x0008000402007986 */ /* 0x000fe2000c101b0a */
[----:B------:R-:W-:Y:S05]  /*0590*/  EXIT ;  /* 0x000000000000794d */ /* 0x000fea0003800000 */
.L_x_7150:
        /* <DEDUP_REMOVED lines=8> */
.L_x_7149:
        /* <DEDUP_REMOVED lines=32> */
.L_x_7159:
        /* <DEDUP_REMOVED lines=22> */
.L_x_7158:
[----:B------:R-:W-:Y:S02]  /*0980*/  IMAD.MOV.U32 R6, RZ, RZ, R15 ;  /* 0x000000ffff067224 */ /* 0x000fe400078e000f */
[----:B------:R-:W-:-:S05]  /*0990*/  IMAD.MOV.U32 R7, RZ, RZ, R16 ;  /* 0x000000ffff077224 */ /* 0x000fca00078e0010 */
[----:B------:R0:W-:Y:S02]  /*09a0*/  STG.E.64 desc[UR10][R2.64], R6 ;  /* 0x0000000602007986 */ /* 0x0001e4000c101b0a */
.L_x_7157:
[----:B------:R-:W-:Y:S05]  /*09b0*/  BSYNC.RECONVERGENT B0 ;  /* 0x0000000000007941 */ /* 0x000fea0003800200 */
.L_x_7156:
        /* <DEDUP_REMOVED lines=17> */
.L_x_7161:
        /* <DEDUP_REMOVED lines=22> */
.L_x_7160:
[----:B------:R-:W-:Y:S02]  /*0c30*/  IMAD.MOV.U32 R4, RZ, RZ, R13 ;  /* 0x000000ffff047224 */ /* 0x000fe400078e000d */
[----:B------:R-:W-:-:S05]  /*0c40*/  IMAD.MOV.U32 R5, RZ, RZ, R15 ;  /* 0x000000ffff057224 */ /* 0x000fca00078e000f */
[----:B------:R-:W-:Y:S01]  /*0c50*/  STG.E.64 desc[UR10][R2.64+0x800], R4 ;  /* 0x0008000402007986 */ /* 0x000fe2000c101b0a */
[----:B------:R-:W-:Y:S05]  /*0c60*/  EXIT ;  /* 0x000000000000794d */ /* 0x000fea0003800000 */
.L_x_7155:
        /* <DEDUP_REMOVED lines=16> */
.L_x_7162:
        /* <DEDUP_REMOVED lines=9> */
.L_x_14406:


//--------------------- .text._ZN3cub18CUB_300001_SM_10006detail8for_each13static_kernelINS2_12policy_hub_t12policy_500_tElNS2_12op_wrapper_tIlN6thrust24THRUST_300001_SM_1000_NS6system6detail7generic6detail21binary_search_functorINS8_6detail15normal_iteratorINS8_10device_ptrIiEEEENSC_18binary_search_lessENSC_3ubfEEENS8_12zip_iteratorIN4cuda3std3__45tupleIJNSF_INS8_7pointerIiNS8_8cuda_cub3tagENS8_11use_defaultESU_EEEENSF_INSR_IlST_SU_SU_EEEEEEEEEEEEEvT0_T1_ --------------------------
	.section	.text._ZN3cub18CUB_300001_SM_10006detail8for_each13static_kernelINS2_12policy_hub_t12policy_500_tElNS2_12op_wrapper_tIlN6thrust24THRUST_300001_SM_1000_NS6system6detail7generic6detail21binary_search_functorINS8_6detail15normal_iteratorINS8_10device_ptrIiEEEENSC_18binary_search_lessENSC_3ubfEEENS8_12zip_iteratorIN4cuda3std3__45tupleIJNSF_INS8_7pointerIiNS8_8cuda_cub3tagENS8_11use_defaultESU_EEEENSF_INSR_IlST_SU_SU_EEEEEEEEEEEEEvT0_T1_,"ax",@progbits
	.align	128
        .global         _ZN3cub18CUB_300001_SM_10006detail8for_each13static_kernelINS2_12policy_hub_t12policy_500_tElNS2_12op_wrapper_tIlN6thrust24THRUST_300001_SM_1000_NS6system6detail7generic6detail21binary_search_functorINS8_6detail15normal_iteratorINS8_10device_ptrIiEEEENSC_18binary_search_lessENSC_3ubfEEENS8_12zip_iteratorIN4cuda3std3__45tupleIJNSF_INS8_7pointerIiNS8_8cuda_cub3tagENS8_11use_defaultESU_EEEENSF_INSR_IlST_SU_SU_EEEEEEEEEEEEEvT0_T1_
        .type           _ZN3cub18CUB_300001_SM_10006detail8for_each13static_kernelINS2_12policy_hub_t12policy_500_tElNS2_12op_wrapper_tIlN6thrust24THRUST_300001_SM_1000_NS6system6detail7generic6detail21binary_search_functorINS8_6detail15normal_iteratorINS8_10device_ptrIiEEEENSC_18binary_search_lessENSC_3ubfEEENS8_12zip_iteratorIN4cuda3std3__45tupleIJNSF_INS8_7pointerIiNS8_8cuda_cub3tagENS8_11use_defaultESU_EEEENSF_INSR_IlST_SU_SU_EEEEEEEEEEEEEvT0_T1_,@function
        .size           _ZN3cub18CUB_300001_SM_10006detail8for_each13static_kernelINS2_12policy_hub_t12policy_500_tElNS2_12op_wrapper_tIlN6thrust24THRUST_300001_SM_1000_NS6system6detail7generic6detail21binary_search_functorINS8_6detail15normal_iteratorINS8_10device_ptrIiEEEENSC_18binary_search_lessENSC_3ubfEEENS8_12zip_iteratorIN4cuda3std3__45tupleIJNSF_INS8_7pointerIiNS8_8cuda_cub3tagENS8_11use_defaultESU_EEEENSF_INSR_IlST_SU_SU_EEEEEEEEEEEEEvT0_T1_,(.L_x_14407 - _ZN3cub18CUB_300001_SM_10006detail8for_each13static_kernelINS2_12policy_hub_t12policy_500_tElNS2_12op_wrapper_tIlN6thrust24THRUST_300001_SM_1000_NS6system6detail7generic6detail21binary_search_functorINS8_6detail15normal_iteratorINS8_10device_ptrIiEEEENSC_18binary_search_lessENSC_3ubfEEENS8_12zip_iteratorIN4cuda3std3__45tupleIJNSF_INS8_7pointerIiNS8_8cuda_cub3tagENS8_11use_defaultESU_EEEENSF_INSR_IlST_SU_SU_EEEEEEEEEEEEEvT0_T1_)
        .other          _ZN3cub18CUB_300001_SM_10006detail8for_each13static_kernelINS2_12policy_hub_t12policy_500_tElNS2_12op_wrapper_tIlN6thrust24THRUST_300001_SM_1000_NS6system6detail7generic6detail21binary_search_functorINS8_6detail15normal_iteratorINS8_10device_ptrIiEEEENSC_18binary_search_lessENSC_3ubfEEENS8_12zip_iteratorIN4cuda3std3__45tupleIJNSF_INS8_7pointerIiNS8_8cuda_cub3tagENS8_11use_defaultESU_EEEENSF_INSR_IlST_SU_SU_EEEEEEEEEEEEEvT0_T1_,@"STO_CUDA_ENTRY STV_DEFAULT"
_ZN3cub18CUB_300001_SM_10006detail8for_each13static_kernelINS2_12policy_hub_t12policy_500_tElNS2_12op_wrapper_tIlN6thrust24THRUST_300001_SM_1000_NS6system6detail7generic6detail21binary_search_functorINS8_6detail15normal_iteratorINS8_10device_ptrIiEEEENSC_18binary_search_lessENSC_3ubfEEENS8_12zip_iteratorIN4cuda3std3__45tupleIJNSF_INS8_7pointerIiNS8_8cuda_cub3tagENS8_11use_defaultESU_EEEENSF_INSR_IlST_SU_SU_EEEEEEEEEEEEEvT0_T1_:
.text._ZN3cub18CUB_300001_SM_10006detail8for_each13static_kernelINS2_12policy_hub_t12policy_500_tElNS2_12op_wrapper_tIlN6thrust24THRUST_300001_SM_1000_NS6system6detail7generic6detail21binary_search_functorINS8_6detail15normal_iteratorINS8_10device_ptrIiEEEENSC_18binary_search_lessENSC_3ubfEEENS8_12zip_iteratorIN4cuda3std3__45tupleIJNSF_INS8_7pointerIiNS8_8cuda_cub3tagENS8_11use_defaultESU_EEEENSF_INSR_IlST_SU_SU_EEEEEEEEEEEEEvT0_T1_:
        /* <DEDUP_REMOVED lines=35> */
.L_x_7166:
        /* <DEDUP_REMOVED lines=22> */
.L_x_7165:
[----:B------:R-:W-:Y:S02]  /*0390*/  IMAD.MOV.U32 R8, RZ, RZ, R16 ;  /* 0x000000ffff087224 */ /* 0x000fe400078e0010 */
[----:B------:R-:W-:-:S05]  /*03a0*/  IMAD.MOV.U32 R9, RZ, RZ, R17 ;  /* 0x000000ffff097224 */ /* 0x000fca00078e0011 */
[----:B------:R0:W-:Y:S04]  /*03b0*/  STG.E.64 desc[UR10][R2.64], R8 ;  /* 0x0000000802007986 */ /* 0x0001e8000c101b0a */
[----:B------:R0:W5:Y:S01]  /*03c0*/  LDG.E R5, desc[UR10][R6.64+0x400] ;  /* 0x0004000a06057981 */ /* 0x000162000c1e1900 */
[----:B------:R-:W-:Y:S01]  /*03d0*/  BSSY.RECONVERGENT B0, `(.L_x_7167) ;  /* 0x0000018000007945 */ /* 0x000fe20003800200 */
[----:B------:R-:W-:Y:S02]  /*03e0*/  IMAD.MOV.U32 R13, RZ, RZ, RZ ;  /* 0x000000ffff0d7224 */ /* 0x000fe400078e00ff */
[----:B------:R-:W-:-:S07]  /*03f0*/  IMAD.MOV.U32 R15, RZ, RZ, RZ ;  /* 0x000000ffff0f7224 */ /* 0x000fce00078e00ff */
.L_x_7168:
        /* <DEDUP_REMOVED lines=22> */
.L_x_7167:
[----:B------:R-:W-:Y:S02]  /*0560*/  IMAD.MOV.U32 R4, RZ, RZ, R13 ;  /* 0x000000ffff047224 */ /* 0x000fe400078e000d */
[----:B------:R-:W-:-:S05]  /*0570*/  IMAD.MOV.U32 R5, RZ, RZ, R15 ;  /* 0x000000ffff057224 */ /* 0x000fca00078e000f */
[----:B------:R-:W-:Y:S01]  /*0580*/  STG.E.64 desc[UR10][R2.64+0x800], R4 ;  /* 0x0008000402007986 */ /* 0x000fe2000c101b0a */
[----:B------:R-:W-:Y:S05]  /*0590*/  EXIT ;  /* 0x000000000000794d */ /* 0x000fea0003800000 */
.L_x_7164:
        /* <DEDUP_REMOVED lines=8> */
.L_x_7163:
        /* <DEDUP_REMOVED lines=32> */
.L_x_7173:
        /* <DEDUP_REMOVED lines=22> */
.L_x_7172:
[----:B------:R-:W-:Y:S02]  /*0980*/  IMAD.MOV.U32 R6, RZ, RZ, R15 ;  /* 0x000000ffff067224 */ /* 0x000fe400078e000f */
[----:B------:R-:W-:-:S05]  /*0990*/  IMAD.MOV.U32 R7, RZ, RZ, R16 ;  /* 0x000000ffff077224 */ /* 0x000fca00078e0010 */
[----:B------:R0:W-:Y:S02]  /*09a0*/  STG.E.64 desc[UR10][R2.64], R6 ;  /* 0x0000000602007986 */ /* 0x0001e4000c101b0a */
.L_x_7171:
[----:B------:R-:W-:Y:S05]  /*09b0*/  BSYNC.RECONVERGENT B0 ;  /* 0x0000000000007941 */ /* 0x000fea0003800200 */
.L_x_7170:
        /* <DEDUP_REMOVED lines=17> */
.L_x_7175:
        /* <DEDUP_REMOVED lines=22> */
.L_x_7174:
[----:B------:R-:W-:Y:S02]  /*0c30*/  IMAD.MOV.U32 R4, RZ, RZ, R13 ;  /* 0x000000ffff047224 */ /* 0x000fe400078e000d */
[----:B------:R-:W-:-:S05]  /*0c40*/  IMAD.MOV.U32 R5, RZ, RZ, R15 ;  /* 0x000000ffff057224 */ /* 0x000fca00078e000f */
[----:B------:R-:W-:Y:S01]  /*0c50*/  STG.E.64 desc[UR10][R2.64+0x800], R4 ;  /* 0x0008000402007986 */ /* 0x000fe2000c101b0a */
[----:B------:R-:W-:Y:S05]  /*0c60*/  EXIT ;  /* 0x000000000000794d */ /* 0x000fea0003800000 */
.L_x_7169:
        /* <DEDUP_REMOVED lines=16> */
.L_x_7176:
        /* <DEDUP_REMOVED lines=9> */
.L_x_14407:


//--------------------- .text._ZN3cub18CUB_300001_SM_10006detail8for_each13static_kernelINS2_12policy_hub_t12policy_500_tElNS2_12op_wrapper_tIlN6thrust24THRUST_300001_SM_1000_NS6system6detail7generic6detail21binary_search_functorINS8_6detail15normal_iteratorINS8_10device_ptrIiEEEENSC_18binary_search_lessENSC_3lbfEEENS8_12zip_iteratorIN4cuda3std3__45tupleIJNSF_INS8_7pointerIiNS8_8cuda_cub3tagENS8_11use_defaultESU_EEEENSF_INSR_IlST_SU_SU_EEEEEEEEEEEEEvT0_T1_ --------------------------
	.section	.text._ZN3cub18CUB_300001_SM_10006detail8for_each13static_kernelINS2_12policy_hub_t12policy_500_tElNS2_12op_wrapper_tIlN6thrust24THRUST_300001_SM_1000_NS6system6detail7generic6detail21binary_search_functorINS8_6detail15normal_iteratorINS8_10device_ptrIiEEEENSC_18binary_search_lessENSC_3lbfEEENS8_12zip_iteratorIN4cuda3std3__45tupleIJNSF_INS8_7pointerIiNS8_8cuda_cub3tagENS8_11use_defaultESU_EEEENSF_INSR_IlST_SU_SU_EEEEEEEEEEEEEvT0_T1_,"ax",@progbits
	.align	128
        .global         _ZN3cub18CUB_300001_SM_10006detail8for_each13static_kernelINS2_12policy_hub_t12policy_500_tElNS2_12op_wrapper_tIlN6thrust24THRUST_300001_SM_1000_NS6system6detail7generic6detail21binary_search_functorINS8_6detail15normal_iteratorINS8_10device_ptrIiEEEENSC_18binary_search_lessENSC_3lbfEEENS8_12zip_iteratorIN4cuda3std3__45tupleIJNSF_INS8_7pointerIiNS8_8cuda_cub3tagENS8_11use_defaultESU_EEEENSF_INSR_IlST_SU_SU_EEEEEEEEEEEEEvT0_T1_
        .type           _ZN3cub18CUB_300001_SM_10006detail8for_each13static_kernelINS2_12policy_hub_t12policy_500_tElNS2_12op_wrapper_tIlN6thrust24THRUST_300001_SM_1000_NS6system6detail7generic6detail21binary_search_functorINS8_6detail15normal_iteratorINS8_10device_ptrIiEEEENSC_18binary_search_lessENSC_3lbfEEENS8_12zip_iteratorIN4cuda3std3__45tupleIJNSF_INS8_7pointerIiNS8_8cuda_cub3tagENS8_11use_defaultESU_EEEENSF_INSR_IlST_SU_SU_EEEEEEEEEEEEEvT0_T1_,@function
        .size           _ZN3cub18CUB_300001_SM_10006detail8for_each13static_kernelINS2_12policy_hub_t12policy_500_tElNS2_12op_wrapper_tIlN6thrust24THRUST_300001_SM_1000_NS6system6detail7generic6detail21binary_search_functorINS8_6detail15normal_iteratorINS8_10device_ptrIiEEEENSC_18binary_search_lessENSC_3lbfEEENS8_12zip_iteratorIN4cuda3std3__45tupleIJNSF_INS8_7pointerIiNS8_8cuda_cub3tagENS8_11use_defaultESU_EEEENSF_INSR_IlST_SU_SU_EEEEEEEEEEEEEvT0_T1_,(.L_x_14408 - _ZN3cub18CUB_300001_SM_10006detail8for_each13static_kernelINS2_12policy_hub_t12policy_500_tElNS2_12op_wrapper_tIlN6thrust24THRUST_300001_SM_1000_NS6system6detail7generic6detail21binary_search_functorINS8_6detail15normal_iteratorINS8_10device_ptrIiEEEENSC_18binary_search_lessENSC_3lbfEEENS8_12zip_iteratorIN4cuda3std3__45tupleIJNSF_INS8_7pointerIiNS8_8cuda_cub3tagENS8_11use_defaultESU_EEEENSF_INSR_IlST_SU_SU_EEEEEEEEEEEEEvT0_T1_)
        .other          _ZN3cub18CUB_300001_SM_10006detail8for_each13static_kernelINS2_12policy_hub_t12policy_500_tElNS2_12op_wrapper_tIlN6thrust24THRUST_300001_SM_1000_NS6system6detail7generic6detail21binary_search_functorINS8_6detail15normal_iteratorINS8_10device_ptrIiEEEENSC_18binary_search_lessENSC_3lbfEEENS8_12zip_iteratorIN4cuda3std3__45tupleIJNSF_INS8_7pointerIiNS8_8cuda_cub3tagENS8_11use_defaultESU_EEEENSF_INSR_IlST_SU_SU_EEEEEEEEEEEEEvT0_T1_,@"STO_CUDA_ENTRY STV_DEFAULT"
_ZN3cub18CUB_300001_SM_10006detail8for_each13static_kernelINS2_12policy_hub_t12policy_500_tElNS2_12op_wrapper_tIlN6thrust24THRUST_300001_SM_1000_NS6system6detail7generic6detail21binary_search_functorINS8_6detail15normal_iteratorINS8_10device_ptrIiEEEENSC_18binary_search_lessENSC_3lbfEEENS8_12zip_iteratorIN4cuda3std3__45tupleIJNSF_INS8_7pointerIiNS8_8cuda_cub3tagENS8_11use_defaultESU_EEEENSF_INSR_IlST_SU_SU_EEEEEEEEEEEEEvT0_T1_:
.text._ZN3cub18CUB_300001_SM_10006detail8for_each13static_kernelINS2_12policy_hub_t12policy_500_tElNS2_12op_wrapper_tIlN6thrust24THRUST_300001_SM_1000_NS6system6detail7generic6detail21binary_search_functorINS8_6detail15normal_iteratorINS8_10device_ptrIiEEEENSC_18binary_search_lessENSC_3lbfEEENS8_12zip_iteratorIN4cuda3std3__45tupleIJNSF_INS8_7pointerIiNS8_8cuda_cub3tagENS8_11use_defaultESU_EEEENSF_INSR_IlST_SU_SU_EEEEEEEEEEEEEvT0_T1_:
        /* <DEDUP_REMOVED lines=35> */
.L_x_7180:
        /* <DEDUP_REMOVED lines=22> */
.L_x_7179:
[----:B------:R-:W-:Y:S02]  /*0390*/  IMAD.MOV.U32 R8, RZ, RZ, R16 ;  /* 0x000000ffff087224 */ /* 0x000fe400078e0010 */
[----:B------:R-:W-:-:S05]  /*03a0*/  IMAD.MOV.U32 R9, RZ, RZ, R17 ;  /* 0x000000ffff097224 */ /* 0x000fca00078e0011 */
[----:B------:R0:W-:Y:S04]  /*03b0*/  STG.E.64 desc[UR10][R2.64], R8 ;  /* 0x0000000802007986 */ /* 0x0001e8000c101b0a */
[----:B------:R0:W5:Y:S01]  /*03c0*/  LDG.E R5, desc[UR10][R6.64+0x400] ;  /* 0x0004000a06057981 */ /* 0x000162000c1e1900 */
[----:B------:R-:W-:Y:S01]  /*03d0*/  BSSY.RECONVERGENT B0, `(.L_x_7181) ;  /* 0x0000018000007945 */ /* 0x000fe20003800200 */
[----:B------:R-:W-:Y:S02]  /*03e0*/  IMAD.MOV.U32 R13, RZ, RZ, RZ ;  /* 0x000000ffff0d7224 */ /* 0x000fe400078e00ff */
[----:B------:R-:W-:-:S07]  /*03f0*/  IMAD.MOV.U32 R15, RZ, RZ, RZ ;  /* 0x000000ffff0f7224 */ /* 0x000fce00078e00ff */
.L_x_7182:
        /* <DEDUP_REMOVED lines=22> */
.L_x_7181:
[----:B------:R-:W-:Y:S02]  /*0560*/  IMAD.MOV.U32 R4, RZ, RZ, R13 ;  /* 0x000000ffff047224 */ /* 0x000fe400078e000d */
[----:B------:R-:W-:-:S05]  /*0570*/  IMAD.MOV.U32 R5, RZ, RZ, R15 ;  /* 0x000000ffff057224 */ /* 0x000fca00078e000f */
[----:B------:R-:W-:Y:S01]  /*0580*/  STG.E.64 desc[UR10][R2.64+0x800], R4 ;  /* 0x0008000402007986 */ /* 0x000fe2000c101b0a */
[----:B------:R-:W-:Y:S05]  /*0590*/  EXIT ;  /* 0x000000000000794d */ /* 0x000fea0003800000 */
.L_x_7178:
        /* <DEDUP_REMOVED lines=8> */
.L_x_7177:
        /* <DEDUP_REMOVED lines=32> */
.L_x_7187:
        /* <DEDUP_REMOVED lines=22> */
.L_x_7186:
[----:B------:R-:W-:Y:S02]  /*0980*/  IMAD.MOV.U32 R6, RZ, RZ, R15 ;  /* 0x000000ffff067224 */ /* 0x000fe400078e000f */
[----:B------:R-:W-:-:S05]  /*0990*/  IMAD.MOV.U32 R7, RZ, RZ, R16 ;  /* 0x000000ffff077224 */ /* 0x000fca00078e0010 */
[----:B------:R0:W-:Y:S02]  /*09a0*/  STG.E.64 desc[UR10][R2.64], R6 ;  /* 0x0000000602007986 */ /* 0x0001e4000c101b0a */
.L_x_7185:
[----:B------:R-:W-:Y:S05]  /*09b0*/  BSYNC.RECONVERGENT B0 ;  /* 0x0000000000007941 */ /* 0x000fea0003800200 */
.L_x_7184:
        /* <DEDUP_REMOVED lines=17> */
.L_x_7189:
        /* <DEDUP_REMOVED lines=22> */
.L_x_7188:
[----:B------:R-:W-:Y:S02]  /*0c30*/  IMAD.MOV.U32 R4, RZ, RZ, R13 ;  /* 0x000000ffff047224 */ /* 0x000fe400078e000d */
[----:B------:R-:W-:-:S05]  /*0c40*/  IMAD.MOV.U32 R5, RZ, RZ, R15 ;  /* 0x000000ffff057224 */ /* 0x000fca00078e000f */
[----:B------:R-:W-:Y:S01]  /*0c50*/  STG.E.64 desc[UR10][R2.64+0x800], R4 ;  /* 0x0008000402007986 */ /* 0x000fe2000c101b0a */
[----:B------:R-:W-:Y:S05]  /*0c60*/  EXIT ;  /* 0x000000000000794d */ /* 0x000fea0003800000 */
.L_x_7183:
        /* <DEDUP_REMOVED lines=16> */
.L_x_7190:
        /* <DEDUP_REMOVED lines=9> */
.L_x_14408:


//--------------------- .text._ZN3cub18CUB_300001_SM_10006detail8for_each13static_kernelINS2_12policy_hub_t12policy_500_tElNS2_12op_wrapper_tIlN6thrust24THRUST_300001_SM_1000_NS6system6detail7generic6detail21binary_search_functorINS8_6detail15normal_iteratorINS8_10device_ptrIiEEEENSC_18binary_search_lessENSC_3ubfEEENS8_12zip_iteratorIN4cuda3std3__45tupleIJNSF_INS8_7pointerIiNS8_8cuda_cub5par_tENS8_11use_defaultESU_EEEENSF_INSR_IlST_SU_SU_EEEEEEEEEEEEEvT0_T1_ --------------------------
	.section	.text._ZN3cub18CUB_300001_SM_10006detail8for_each13static_kernelINS2_12policy_hub_t12policy_500_tElNS2_12op_wrapper_tIlN6thrust24THRUST_300001_SM_1000_NS6system6detail7generic6detail21binary_search_functorINS8_6detail15normal_iteratorINS8_10device_ptrIiEEEENSC_18binary_search_lessENSC_3ubfEEENS8_12zip_iteratorIN4cuda3std3__45tupleIJNSF_INS8_7pointerIiNS8_8cuda_cub5par_tENS8_11use_defaultESU_EEEENSF_INSR_IlST_SU_SU_EEEEEEEEEEEEEvT0_T1_,"ax",@progbits
	.align	128
        .global         _ZN3cub18CUB_300001_SM_10006detail8for_each13static_kernelINS2_12policy_hub_t12policy_500_tElNS2_12op_wrapper_tIlN6thrust24THRUST_300001_SM_1000_NS6system6detail7generic6detail21binary_search_functorINS8_6detail15normal_iteratorINS8_10device_ptrIiEEEENSC_18binary_search_lessENSC_3ubfEEENS8_12zip_iteratorIN4cuda3std3__45tupleIJNSF_INS8_7pointerIiNS8_8cuda_cub5par_tENS8_11use_defaultESU_EEEENSF_INSR_IlST_SU_SU_EEEEEEEEEEEEEvT0_T1_
        .type           _ZN3cub18CUB_300001_SM_10006detail8for_each13static_kernelINS2_12policy_hub_t12policy_500_tElNS2_12op_wrapper_tIlN6thrust24THRUST_300001_SM_1000_NS6system6detail7generic6detail21binary_search_functorINS8_6detail15normal_iteratorINS8_10device_ptrIiEEEENSC_18binary_search_lessENSC_3ubfEEENS8_12zip_iteratorIN4cuda3std3__45tupleIJNSF_INS8_7pointerIiNS8_8cuda_cub5par_tENS8_11use_defaultESU_EEEENSF_INSR_IlST_SU_SU_EEEEEEEEEEEEEvT0_T1_,@function
        .size           _ZN3cub18CUB_300001_SM_10006detail8for_each13static_kernelINS2_12policy_hub_t12policy_500_tElNS2_12op_wrapper_tIlN6thrust24THRUST_300001_SM_1000_NS6system6detail7generic6detail21binary_search_functorINS8_6detail15normal_iteratorINS8_10device_ptrIiEEEENSC_18binary_search_lessENSC_3ubfEEENS8_12zip_iteratorIN4cuda3std3__45tupleIJNSF_INS8_7pointerIiNS8_8cuda_cub5par_tENS8_11use_defaultESU_EEEENSF_INSR_IlST_SU_SU_EEEEEEEEEEEEEvT0_T1_,(.L_x_14409 - _ZN3cub18CUB_300001_SM_10006detail8for_each13static_kernelINS2_12policy_hub_t12policy_500_tElNS2_12op_wrapper_tIlN6thrust24THRUST_300001_SM_1000_NS6system6detail7generic6detail21binary_search_functorINS8_6detail15normal_iteratorINS8_10device_ptrIiEEEENSC_18binary_search_lessENSC_3ubfEEENS8_12zip_iteratorIN4cuda3std3__45tupleIJNSF_INS8_7pointerIiNS8_8cuda_cub5par_tENS8_11use_defaultESU_EEEENSF_INSR_IlST_SU_SU_EEEEEEEEEEEEEvT0_T1_)
        .other          _ZN3cub18CUB_300001_SM_10006detail8for_each13static_kernelINS2_12policy_hub_t12policy_500_tElNS2_12op_wrapper_tIlN6thrust24THRUST_300001_SM_1000_NS6system6detail7generic6detail21binary_search_functorINS8_6detail15normal_iteratorINS8_10device_ptrIiEEEENSC_18binary_search_lessENSC_3ubfEEENS8_12zip_iteratorIN4cuda3std3__45tupleIJNSF_INS8_7pointerIiNS8_8cuda_cub5par_tENS8_11use_defaultESU_EEEENSF_INSR_IlST_SU_SU_EEEEEEEEEEEEEvT0_T1_,@"STO_CUDA_ENTRY STV_DEFAULT"
_ZN3cub18CUB_300001_SM_10006detail8for_each13static_kernelINS2_12policy_hub_t12policy_500_tElNS2_12op_wrapper_tIlN6thrust24THRUST_300001_SM_1000_NS6system6detail7generic6detail21binary_search_functorINS8_6detail15normal_iteratorINS8_10device_ptrIiEEEENSC_18binary_search_lessENSC_3ubfEEENS8_12zip_iteratorIN4cuda3std3__45tupleIJNSF_INS8_7pointerIiNS8_8cuda_cub5par_tENS8_11use_defaultESU_EEEENSF_INSR_IlST_SU_SU_EEEEEEEEEEEEEvT0_T1_:
.text._ZN3cub18CUB_300001_SM_10006detail8for_each13static_kernelINS2_12policy_hub_t12policy_500_tElNS2_12op_wrapper_tIlN6thrust24THRUST_300001_SM_1000_NS6system6detail7generic6detail21binary_search_functorINS8_6detail15normal_iteratorINS8_10device_ptrIiEEEENSC_18binary_search_lessENSC_3ubfEEENS8_12zip_iteratorIN4cuda3std3__45tupleIJNSF_INS8_7pointerIiNS8_8cuda_cub5par_tENS8_11use_defaultESU_EEEENSF_INSR_IlST_SU_SU_EEEEEEEEEEEEEvT0_T1_:
        /* <DEDUP_REMOVED lines=35> */
.L_x_7194:
        /* <DEDUP_REMOVED lines=22> */
.L_x_7193:
[----:B------:R-:W-:Y:S02]  /*0390*/  IMAD.MOV.U32 R8, RZ, RZ, R16 ;  /* 0x000000ffff087224 */ /* 0x000fe400078e0010 */
[----:B------:R-:W-:-:S05]  /*03a0*/  IMAD.MOV.U32 R9, RZ, RZ, R17 ;  /* 0x000000ffff097224 */ /* 0x000fca00078e0011 */
[----:B------:R0:W-:Y:S04]  /*03b0*/  STG.E.64 desc[UR10][R2.64], R8 ;  /* 0x0000000802007986 */ /* 0x0001e8000c101b0a */
[----:B------:R0:W5:Y:S01]  /*03c0*/  LDG.E R5, desc[UR10][R6.64+0x400] ;  /* 0x0004000a06057981 */ /* 0x000162000c1e1900 */
[----:B------:R-:W-:Y:S01]  /*03d0*/  BSSY.RECONVERGENT B0, `(.L_x_7195) ;  /* 0x0000018000007945 */ /* 0x000fe20003800200 */
[----:B------:R-:W-:Y:S02]  /*03e0*/  IMAD.MOV.U32 R13, RZ, RZ, RZ ;  /* 0x000000ffff0d7224 */ /* 0x000fe400078e00ff */
[----:B------:R-:W-:-:S07]  /*03f0*/  IMAD.MOV.U32 R15, RZ, RZ, RZ ;  /* 0x000000ffff0f7224 */ /* 0x000fce00078e00ff */
.L_x_7196:
        /* <DEDUP_REMOVED lines=22> */
.L_x_7195:
[----:B------:R-:W-:Y:S02]  /*0560*/  IMAD.MOV.U32 R4, RZ, RZ, R13 ;  /* 0x000000ffff047224 */ /* 0x000fe400078e000d */
[----:B------:R-:W-:-:S05]  /*0570*/  IMAD.MOV.U32 R5, RZ, RZ, R15 ;  /* 0x000000ffff057224 */ /* 0x000fca00078e000f */
[----:B------:R-:W-:Y:S01]  /*0580*/  STG.E.64 desc[UR10][R2.64+0x800], R4 ;  /* 0x0008000402007986 */ /* 0x000fe2000c101b0a */
[----:B------:R-:W-:Y:S05]  /*0590*/  EXIT ;  /* 0x000000000000794d */ /* 0x000fea0003800000 */
.L_x_7192:
        /* <DEDUP_REMOVED lines=8> */
.L_x_7191:
        /* <DEDUP_REMOVED lines=32> */
.L_x_7201:
        /* <DEDUP_REMOVED lines=22> */
.L_x_7200:
[----:B------:R-:W-:Y:S02]  /*0980*/  IMAD.MOV.U32 R6, RZ, RZ, R15 ;  /* 0x000000ffff067224 */ /* 0x000fe400078e000f */
[----:B------:R-:W-:-:S05]  /*0990*/  IMAD.MOV.U32 R7, RZ, RZ, R16 ;  /* 0x000000ffff077224 */ /* 0x000fca00078e0010 */
[----:B------:R0:W-:Y:S02]  /*09a0*/  STG.E.64 desc[UR10][R2.64], R6 ;  /* 0x0000000602007986 */ /* 0x0001e4000c101b0a */
.L_x_7199:
[----:B------:R-:W-:Y:S05]  /*09b0*/  BSYNC.RECONVERGENT B0 ;  /* 0x0000000000007941 */ /* 0x000fea0003800200 */
.L_x_7198:
        /* <DEDUP_REMOVED lines=17> */
.L_x_7203:
        /* <DEDUP_REMOVED lines=22> */
.L_x_7202:
[----:B------:R-:W-:Y:S02]  /*0c30*/  IMAD.MOV.U32 R4, RZ, RZ, R13 ;  /* 0x000000ffff047224 */ /* 0x000fe400078e000d */
[----:B------:R-:W-:-:S05]  /*0c40*/  IMAD.MOV.U32 R5, RZ, RZ, R15 ;  /* 0x000000ffff057224 */ /* 0x000fca00078e000f */
[----:B------:R-:W-:Y:S01]  /*0c50*/  STG.E.64 desc[UR10][R2.64+0x800], R4 ;  /* 0x0008000402007986 */ /* 0x000fe2000c101b0a */
[----:B------:R-:W-:Y:S05]  /*0c60*/  EXIT ;  /* 0x000000000000794d */ /* 0x000fea0003800000 */
.L_x_7197:
        /* <DEDUP_REMOVED lines=16> */
.L_x_7204:
        /* <DEDUP_REMOVED lines=9> */
.L_x_14409:


//--------------------- .text._ZN3cub18CUB_300001_SM_10006detail8for_each13static_kernelINS2_12policy_hub_t12policy_500_tElNS2_12op_wrapper_tIlN6thrust24THRUST_300001_SM_1000_NS6system6detail7generic6detail21binary_search_functorINS8_6detail15normal_iteratorINS8_10device_ptrIiEEEENSC_18binary_search_lessENSC_3lbfEEENS8_12zip_iteratorIN4cuda3std3__45tupleIJNSF_INS8_7pointerIiNS8_8cuda_cub5par_tENS8_11use_defaultESU_EEEENSF_INSR_IlST_SU_SU_EEEEEEEEEEEEEvT0_T1_ --------------------------
	.section	.text._ZN3cub18CUB_300001_SM_10006detail8for_each13static_kernelINS2_12policy_hub_t12policy_500_tElNS2_12op_wrapper_tIlN6thrust24THRUST_300001_SM_1000_NS6system6detail7generic6detail21binary_search_functorINS8_6detail15normal_iteratorINS8_10device_ptrIiEEEENSC_18binary_search_lessENSC_3lbfEEENS8_12zip_iteratorIN4cuda3std3__45tupleIJNSF_INS8_7pointerIiNS8_8cuda_cub5par_tENS8_11use_defaultESU_EEEENSF_INSR_IlST_SU_SU_EEEEEEEEEEEEEvT0_T1_,"ax",@progbits
	.align	128
        .global         _ZN3cub18CUB_300001_SM_10006detail8for_each13static_kernelINS2_12policy_hub_t12policy_500_tElNS2_12op_wrapper_tIlN6thrust24THRUST_300001_SM_1000_NS6system6detail7generic6detail21binary_search_functorINS8_6detail15normal_iteratorINS8_10device_ptrIiEEEENSC_18binary_search_lessENSC_3lbfEEENS8_12zip_iteratorIN4cuda3std3__45tupleIJNSF_INS8_7pointerIiNS8_8cuda_cub5par_tENS8_11use_defaultESU_EEEENSF_INSR_IlST_SU_SU_EEEEEEEEEEEEEvT0_T1_
        .type           _ZN3cub18CUB_300001_SM_10006detail8for_each13static_kernelINS2_12policy_hub_t12policy_500_tElNS2_12op_wrapper_tIlN6thrust24THRUST_300001_SM_1000_NS6system6detail7generic6detail21binary_search_functorINS8_6detail15normal_iteratorINS8_10device_ptrIiEEEENSC_18binary_search_lessENSC_3lbfEEENS8_12zip_iteratorIN4cuda3std3__45tupleIJNSF_INS8_7pointerIiNS8_8cuda_cub5par_tENS8_11use_defaultESU_EEEENSF_INSR_IlST_SU_SU_EEEEEEEEEEEEEvT0_T1_,@function
        .size           _ZN3cub18CUB_300001_SM_10006detail8for_each13static_kernelINS2_12policy_hub_t12policy_500_tElNS2_12op_wrapper_tIlN6thrust24THRUST_300001_SM_1000_NS6system6detail7generic6detail21binary_search_functorINS8_6detail15normal_iteratorINS8_10device_ptrIiEEEENSC_18binary_search_lessENSC_3lbfEEENS8_12zip_iteratorIN4cuda3std3__45tupleIJNSF_INS8_7pointerIiNS8_8cuda_cub5par_tENS8_11use_defaultESU_EEEENSF_INSR_IlST_SU_SU_EEEEEEEEEEEEEvT0_T1_,(.L_x_14410 - _ZN3cub18CUB_300001_SM_10006detail8for_each13static_kernelINS2_12policy_hub_t12policy_500_tElNS2_12op_wrapper_tIlN6thrust24THRUST_300001_SM_1000_NS6system6detail7generic6detail21binary_search_functorINS8_6detail15normal_iteratorINS8_10device_ptrIiEEEENSC_18binary_search_lessENSC_3lbfEEENS8_12zip_iteratorIN4cuda3std3__45tupleIJNSF_INS8_7pointerIiNS8_8cuda_cub5par_tENS8_11use_defaultESU_EEEENSF_INSR_IlST_SU_SU_EEEEEEEEEEEEEvT0_T1_)
        .other          _ZN3cub18CUB_300001_SM_10006detail8for_each13static_kernelINS2_12policy_hub_t12policy_500_tElNS2_12op_wrapper_tIlN6thrust24THRUST_300001_SM_1000_NS6system6detail7generic6detail21binary_search_functorINS8_6detail15normal_iteratorINS8_10device_ptrIiEEEENSC_18binary_search_lessENSC_3lbfEEENS8_12zip_iteratorIN4cuda3std3__45tupleIJNSF_INS8_7pointerIiNS8_8cuda_cub5par_tENS8_11use_defaultESU_EEEENSF_INSR_IlST_SU_SU_EEEEEEEEEEEEEvT0_T1_,@"STO_CUDA_ENTRY STV_DEFAULT"
_ZN3cub18CUB_300001_SM_10006detail8for_each13static_kernelINS2_12policy_hub_t12policy_500_tElNS2_12op_wrapper_tIlN6thrust24THRUST_300001_SM_1000_NS6system6detail7generic6detail21binary_search_functorINS8_6detail15normal_iteratorINS8_10device_ptrIiEEEENSC_18binary_search_lessENSC_3lbfEEENS8_12zip_iteratorIN4cuda3std3__45tupleIJNSF_INS8_7pointerIiNS8_8cuda_cub5par_tENS8_11use_defaultESU_EEEENSF_INSR_IlST_SU_SU_EEEEEEEEEEEEEvT0_T1_:
.text._ZN3cub18CUB_300001_SM_10006detail8for_each13static_kernelINS2_12policy_hub_t12policy_500_tElNS2_12op_wrapper_tIlN6thrust24THRUST_300001_SM_1000_NS6system6detail7generic6detail21binary_search_functorINS8_6detail15normal_iteratorINS8_10device_ptrIiEEEENSC_18binary_search_lessENSC_3lbfEEENS8_12zip_iteratorIN4cuda3std3__45tupleIJNSF_INS8_7pointerIiNS8_8cuda_cub5par_tENS8_11use_defaultESU_EEEENSF_INSR_IlST_SU_SU_EEEEEEEEEEEEEvT0_T1_:
        /* <DEDUP_REMOVED lines=35> */
.L_x_7208:
        /* <DEDUP_REMOVED lines=22> */
.L_x_7207:
[----:B------:R-:W-:Y:S02]  /*0390*/  IMAD.MOV.U32 R8, RZ, RZ, R16 ;  /* 0x000000ffff087224 */ /* 0x000fe400078e0010 */
[----:B------:R-:W-:-:S05]  /*03a0*/  IMAD.MOV.U32 R9, RZ, RZ, R17 ;  /* 0x000000ffff097224 */ /* 0x000fca00078e0011 */
[----:B------:R0:W-:Y:S04]  /*03b0*/  STG.E.64 desc[UR10][R2.64], R8 ;  /* 0x0000000802007986 */ /* 0x0001e8000c101b0a */
[----:B------:R0:W5:Y:S01]  /*03c0*/  LDG.E R5, desc[UR10][R6.64+0x400] ;  /* 0x0004000a06057981 */ /* 0x000162000c1e1900 */
[----:B------:R-:W-:Y:S01]  /*03d0*/  BSSY.RECONVERGENT B0, `(.L_x_7209) ;  /* 0x0000018000007945 */ /* 0x000fe20003800200 */
[----:B------:R-:W-:Y:S02]  /*03e0*/  IMAD.MOV.U32 R13, RZ, RZ, RZ ;  /* 0x000000ffff0d7224 */ /* 0x000fe400078e00ff */
[----:B------:R-:W-:-:S07]  /*03f0*/  IMAD.MOV.U32 R15, RZ, RZ, RZ ;  /* 0x000000ffff0f7224 */ /* 0x000fce00078e00ff */
.L_x_7210:
        /* <DEDUP_REMOVED lines=22> */
.L_x_7209:
[----:B------:R-:W-:Y:S02]  /*0560*/  IMAD.MOV.U32 R4, RZ, RZ, R13 ;  /* 0x000000ffff047224 */ /* 0x000fe400078e000d */
[----:B------:R-:W-:-:S05]  /*0570*/  IMAD.MOV.U32 R5, RZ, RZ, R15 ;  /* 0x000000ffff057224 */ /* 0x000fca00078e000f */
[----:B------:R-:W-:Y:S01]  /*0580*/  STG.E.64 desc[UR10][R2.64+0x800], R4 ;  /* 0x0008000402007986 */ /* 0x000fe2000c101b0a */
[----:B------:R-:W-:Y:S05]  /*0590*/  EXIT ;  /* 0x000000000000794d */ /* 0x000fea0003800000 */
.L_x_7206:
        /* <DEDUP_REMOVED lines=8> */
.L_x_7205:
        /* <DEDUP_REMOVED lines=32> */
.L_x_7215:
        /* <DEDUP_REMOVED lines=22> */
.L_x_7214:
[----:B------:R-:W-:Y:S02]  /*0980*/  IMAD.MOV.U32 R6, RZ, RZ, R15 ;  /* 0x000000ffff067224 */ /* 0x000fe400078e000f */
[----:B------:R-:W-:-:S05]  /*0990*/  IMAD.MOV.U32 R7, RZ, RZ, R16 ;  /* 0x000000ffff077224 */ /* 0x000fca00078e0010 */
[----:B------:R0:W-:Y:S02]  /*09a0*/  STG.E.64 desc[UR10][R2.64], R6 ;  /* 0x0000000602007986 */ /* 0x0001e4000c101b0a */
.L_x_7213:
[----:B------:R-:W-:Y:S05]  /*09b0*/  BSYNC.RECONVERGENT B0 ;  /* 0x0000000000007941 */ /* 0x000fea0003800200 */
.L_x_7212:
        /* <DEDUP_REMOVED lines=17> */
.L_x_7217:
        /* <DEDUP_REMOVED lines=22> */
.L_x_7216:
[----:B------:R-:W-:Y:S02]  /*0c30*/  IMAD.MOV.U32 R4, RZ, RZ, R13 ;  /* 0x000000ffff047224 */ /* 0x000fe400078e000d */
[----:B------:R-:W-:-:S05]  /*0c40*/  IMAD.MOV.U32 R5, RZ, RZ, R15 ;  /* 0x000000ffff057224 */ /* 0x000fca00078e000f */
[----:B------:R-:W-:Y:S01]  /*0c50*/  STG.E.64 desc[UR10][R2.64+0x800], R4 ;  /* 0x0008000402007986 */ /* 0x000fe2000c101b0a */
[----:B------:R-:W-:Y:S05]  /*0c60*/  EXIT ;  /* 0x000000000000794d */ /* 0x000fea0003800000 */
.L_x_7211:
        /* <DEDUP_REMOVED lines=16> */
.L_x_7218:
        /* <DEDUP_REMOVED lines=9> */
.L_x_14410:


//--------------------- .text._ZN3cub18CUB_300001_SM_10006detail8for_each13static_kernelINS2_12policy_hub_t12policy_500_tElN6thrust24THRUST_300001_SM_1000_NS8cuda_cub13__swap_ranges6swap_fINS7_6detail15normal_iteratorINS7_10device_ptrIiEEEENS7_16reverse_iteratorISF_EEEEEEvT0_T1_ --------------------------
	.section	.text._ZN3cub18CUB_300001_SM_10006detail8for_each13static_kernelINS2_12policy_hub_t12policy_500_tElN6thrust24THRUST_300001_SM_1000_NS8cuda_cub13__swap_ranges6swap_fINS7_6detail15normal_iteratorINS7_10device_ptrIiEEEENS7_16reverse_iteratorISF_EEEEEEvT0_T1_,"ax",@progbits
	.align	128
        .global         _ZN3cub18CUB_300001_SM_10006detail8for_each13static_kernelINS2_12policy_hub_t12policy_500_tElN6thrust24THRUST_300001_SM_1000_NS8cuda_cub13__swap_ranges6swap_fINS7_6detail15normal_iteratorINS7_10device_ptrIiEEEENS7_16reverse_iteratorISF_EEEEEEvT0_T1_
        .type           _ZN3cub18CUB_300001_SM_10006detail8for_each13static_kernelINS2_12policy_hub_t12policy_500_tElN6thrust24THRUST_300001_SM_1000_NS8cuda_cub13__swap_ranges6swap_fINS7_6detail15normal_iteratorINS7_10device_ptrIiEEEENS7_16reverse_iteratorISF_EEEEEEvT0_T1_,@function
        .size           _ZN3cub18CUB_300001_SM_10006detail8for_each13static_kernelINS2_12policy_hub_t12policy_500_tElN6thrust24THRUST_300001_SM_1000_NS8cuda_cub13__swap_ranges6swap_fINS7_6detail15normal_iteratorINS7_10device_ptrIiEEEENS7_16reverse_iteratorISF_EEEEEEvT0_T1_,(.L_x_14411 - _ZN3cub18CUB_300001_SM_10006detail8for_each13static_kernelINS2_12policy_hub_t12policy_500_tElN6thrust24THRUST_300001_SM_1000_NS8cuda_cub13__swap_ranges6swap_fINS7_6detail15normal_iteratorINS7_10device_ptrIiEEEENS7_16reverse_iteratorISF_EEEEEEvT0_T1_)
        .other          _ZN3cub18CUB_300001_SM_10006detail8for_each13static_kernelINS2_12policy_hub_t12policy_500_tElN6thrust24THRUST_300001_SM_1000_NS8cuda_cub13__swap_ranges6swap_fINS7_6detail15normal_iteratorINS7_10device_ptrIiEEEENS7_16reverse_iteratorISF_EEEEEEvT0_T1_,@"STO_CUDA_ENTRY STV_DEFAULT"
_ZN3cub18CUB_300001_SM_10006detail8for_each13static_kernelINS2_12policy_hub_t12policy_500_tElN6thrust24THRUST_300001_SM_1000_NS8cuda_cub13__swap_ranges6swap_fINS7_6detail15normal_iteratorINS7_10device_ptrIiEEEENS7_16reverse_iteratorISF_EEEEEEvT0_T1_:
.text._ZN3cub18CUB_300001_SM_10006detail8for_each13static_kernelINS2_12policy_hub_t12policy_500_tElN6thrust24THRUST_300001_SM_1000_NS8cuda_cub13__swap_ranges6swap_fINS7_6detail15normal_iteratorINS7_10device_ptrIiEEEENS7_16reverse_iteratorISF_EEEEEEvT0_T1_:
        /* <DEDUP_REMOVED lines=10> */
[----:B------:R-:W0:Y:S01]  /*00a0*/  S2R R0, SR_TID.X ;  /* 0x0000000000007919 */ /* 0x000e220000002100 */
[----:B------:R-:W1:Y:S01]  /*00b0*/  LDCU.64 UR10, c[0x0][0x388] ;  /* 0x00007100ff0a77ac */ /* 0x000e620008000a00 */
[----:B------:R-:W2:Y:S01]  /*00c0*/  LDCU.64 UR12, c[0x0][0x390] ;  /* 0x00007200ff0c77ac */ /* 0x000ea20008000a00 */
[----:B0-----:R-:W-:-:S05]  /*00d0*/  IADD3 R0, P0, PT, R0, UR4, RZ ;  /* 0x0000000400007c10 */ /* 0x001fca000ff1e0ff */
[----:B------:R-:W-:Y:S02]  /*00e0*/  IMAD.SHL.U32 R4, R0, 0x4, RZ ;  /* 0x0000000400047824 */ /* 0x000fe400078e00ff */
[----:B------:R-:W-:-:S03]  /*00f0*/  IMAD.X R3, RZ, RZ, UR5, P0 ;  /* 0x00000005ff037e24 */ /* 0x000fc600080e06ff */
[----:B-1----:R-:W-:Y:S02]  /*0100*/  IADD3 R2, P0, PT, R4, UR10, RZ ;  /* 0x0000000a04027c10 */ /* 0x002fe4000ff1e0ff */
[----:B------:R-:W-:Y:S02]  /*0110*/  SHF.L.U64.HI R0, R0, 0x2, R3 ;  /* 0x0000000200007819 */ /* 0x000fe40000010203 */
[----:B--2---:R-:W-:Y:S02]  /*0120*/  IADD3 R4, P1, PT, -R4, UR12, RZ ;  /* 0x0000000c04047c10 */ /* 0x004fe4000ff3e1ff */
[C---:B------:R-:W-:Y:S02]  /*0130*/  IADD3.X R3, PT, PT, R0.reuse, UR11, RZ, P0, !PT ;  /* 0x0000000b00037c10 */ /* 0x040fe400087fe4ff */
[----:B------:R-:W-:-:S03]  /*0140*/  IADD3.X R5, PT, PT, ~R0, UR13, RZ, P1, !PT ;  /* 0x0000000d00057c10 */ /* 0x000fc60008ffe5ff */
[----:B------:R-:W2:Y:S04]  /*0150*/  LDG.E R7, desc[UR8][R2.64] ;  /* 0x0000000802077981 */ /* 0x000ea8000c1e1900 */
[----:B------:R-:W3:Y:S04]  /*0160*/  LDG.E R9, desc[UR8][R4.64+-0x4] ;  /* 0xfffffc0804097981 */ /* 0x000ee8000c1e1900 */
[----:B---3--:R-:W-:Y:S04]  /*0170*/  STG.E desc[UR8][R2.64], R9 ;  /* 0x0000000902007986 */ /* 0x008fe8000c101908 */
[----:B--2---:R-:W-:Y:S04]  /*0180*/  STG.E desc[UR8][R4.64+-0x4], R7 ;  /* 0xfffffc0704007986 */ /* 0x004fe8000c101908 */
[----:B------:R-:W2:Y:S04]  /*0190*/  LDG.E R13, desc[UR8][R4.64+-0x404] ;  /* 0xfffbfc08040d7981 */ /* 0x000ea8000c1e1900 */
[----:B------:R-:W3:Y:S04]  /*01a0*/  LDG.E R11, desc[UR8][R2.64+0x400] ;  /* 0x00040008020b7981 */ /* 0x000ee8000c1e1900 */
[----:B--2---:R-:W-:Y:S04]  /*01b0*/  STG.E desc[UR8][R2.64+0x400], R13 ;  /* 0x0004000d02007986 */ /* 0x004fe8000c101908 */
[----:B---3--:R-:W-:Y:S01]  /*01c0*/  STG.E desc[UR8][R4.64+-0x404], R11 ;  /* 0xfffbfc0b04007986 */ /* 0x008fe2000c101908 */
[----:B------:R-:W-:Y:S05]  /*01d0*/  EXIT ;  /* 0x000000000000794d */ /* 0x000fea0003800000 */
.L_x_7219:
[----:B------:R-:W0:Y:S01]  /*01e0*/  S2R R0, SR_TID.X ;  /* 0x0000000000007919 */ /* 0x000e220000002100 */
[----:B------:R-:W-:Y:S01]  /*01f0*/  USHF.R.S32.HI UR7, URZ, 0x1f, UR6 ;  /* 0x0000001fff077899 */ /* 0x000fe20008011406 */
[----:B------:R-:W-:Y:S05]  /*0200*/  BSSY.RECONVERGENT B0, `(.L_x_7220) ;  /* 0x0000017000007945 */ /* 0x000fea0003800200 */
[----:B------:R-:W-:Y:S01]  /*0210*/  IMAD.U32 R3, RZ, RZ, UR7 ;  /* 0x00000007ff037e24 */ /* 0x000fe2000f8e00ff */
[C---:B0-----:R-:W-:Y:S01]  /*0220*/  ISETP.LT.U32.AND P1, PT, R0.reuse, UR6, PT ;  /* 0x0000000600007c0c */ /* 0x041fe2000bf21070 */
[----:B------:R-:W-:-:S03]  /*0230*/  VIADD R2, R0, 0x100 ;  /* 0x0000010000027836 */ /* 0x000fc60000000000 */
[----:B------:R-:W-:Y:S02]  /*0240*/  ISETP.GT.AND.EX P1, PT, R3, RZ, PT, P1 ;  /* 0x000000ff0300720c */ /* 0x000fe40003f24310 */
[----:B------:R-:W-:Y:S01]  /*0250*/  ISETP.LT.U32.AND P0, PT, R2, UR6, PT ;  /* 0x0000000602007c0c */ /* 0x000fe2000bf01070 */
[----:B------:R-:W-:-:S05]  /*0260*/  IMAD.U32 R2, RZ, RZ, UR7 ;  /* 0x00000007ff027e24 */ /* 0x000fca000f8e00ff */
[----:B------:R-:W-:-:S05]  /*0270*/  ISETP.GT.AND.EX P0, PT, R2, RZ, PT, P0 ;  /* 0x000000ff0200720c */ /* 0x000fca0003f04300 */
[----:B------:R-:W-:Y:S08]  /*0280*/  @!P1 BRA `(.L_x_7221) ;  /* 0x0000000000389947 */ /* 0x000ff00003800000 */
[----:B------:R-:W0:Y:S01]  /*0290*/  LDCU.64 UR10, c[0x0][0x388] ;  /* 0x00007100ff0a77ac */ /* 0x000e220008000a00 */
[----:B------:R-:W-:Y:S01]  /*02a0*/  IADD3 R2, P1, PT, R0, UR4, RZ ;  /* 0x0000000400027c10 */ /* 0x000fe2000ff3e0ff */
[----:B------:R-:W1:Y:S04]  /*02b0*/  LDCU.64 UR12, c[0x0][0x390] ;  /* 0x00007200ff0c77ac */ /* 0x000e680008000a00 */
[----:B------:R-:W-:Y:S02]  /*02c0*/  IMAD.X R3, RZ, RZ, UR5, P1 ;  /* 0x00000005ff037e24 */ /* 0x000fe400088e06ff */
[----:B------:R-:W-:-:S03]  /*02d0*/  IMAD.SHL.U32 R4, R2, 0x4, RZ ;  /* 0x0000000402047824 */ /* 0x000fc600078e00ff */
[----:B------:R-:W-:Y:S02]  /*02e0*/  SHF.L.U64.HI R5, R2, 0x2, R3 ;  /* 0x0000000202057819 */ /* 0x000fe40000010203 */
[C---:B0-----:R-:W-:Y:S02]  /*02f0*/  IADD3 R2, P1, PT, R4.reuse, UR10, RZ ;  /* 0x0000000a04027c10 */ /* 0x041fe4000ff3e0ff */
[----:B-1----:R-:W-:Y:S02]  /*0300*/  IADD3 R4, P2, PT, -R4, UR12, RZ ;  /* 0x0000000c04047c10 */ /* 0x002fe4000ff5e1ff */
[C---:B------:R-:W-:Y:S02]  /*0310*/  IADD3.X R3, PT, PT, R5.reuse, UR11, RZ, P1, !PT ;  /* 0x0000000b05037c10 */ /* 0x040fe40008ffe4ff */
[----:B------:R-:W-:-:S03]  /*0320*/  IADD3.X R5, PT, PT, ~R5, UR13, RZ, P2, !PT ;  /* 0x0000000d05057c10 */ /* 0x000fc600097fe5ff */
[----:B------:R-:W2:Y:S04]  /*0330*/  LDG.E R7, desc[UR8][R2.64] ;  /* 0x0000000802077981 */ /* 0x000ea8000c1e1900 */
[----:B------:R-:W3:Y:S04]  /*0340*/  LDG.E R9, desc[UR8][R4.64+-0x4] ;  /* 0xfffffc0804097981 */ /* 0x000ee8000c1e1900 */
[----:B---3--:R0:W-:Y:S04]  /*0350*/  STG.E desc[UR8][R2.64], R9 ;  /* 0x0000000902007986 */ /* 0x0081e8000c101908 */
[----:B--2---:R0:W-:Y:S02]  /*0360*/  STG.E desc[UR8][R4.64+-0x4], R7 ;  /* 0xfffffc0704007986 */ /* 0x0041e4000c101908 */
.L_x_7221:
[----:B------:R-:W-:Y:S05]  /*0370*/  BSYNC.RECONVERGENT B0 ;  /* 0x0000000000007941 */ /* 0x000fea0003800200 */
.L_x_7220:
[----:B------:R-:W-:Y:S05]  /*0380*/  @!P0 EXIT ;  /* 0x000000000000894d */ /* 0x000fea0003800000 */
[----:B------:R-:W1:Y:S01]  /*0390*/  LDCU.64 UR6, c[0x0][0x388] ;  /* 0x00007100ff0677ac */ /* 0x000e620008000a00 */
[----:B------:R-:W-:Y:S01]  /*03a0*/  IADD3 R0, P0, PT, R0, UR4, RZ ;  /* 0x0000000400007c10 */ /* 0x000fe2000ff1e0ff */
[----:B------:R-:W2:Y:S04]  /*03b0*/  LDCU.64 UR10, c[0x0][0x390] ;  /* 0x00007200ff0a77ac */ /* 0x000ea80008000a00 */
[----:B0-----:R-:W-:Y:S02]  /*03c0*/  IMAD.SHL.U32 R4, R0, 0x4, RZ ;  /* 0x0000000400047824 */ /* 0x001fe400078e00ff */
[----:B------:R-:W-:-:S05]  /*03d0*/  IMAD.X R3, RZ, RZ, UR5, P0 ;  /* 0x00000005ff037e24 */ /* 0x000fca00080e06ff */
[----:B------:R-:W-:Y:S02]  /*03e0*/  SHF.L.U64.HI R0, R0, 0x2, R3 ;  /* 0x0000000200007819 */ /* 0x000fe40000010203 */
[C---:B-1----:R-:W-:Y:S02]  /*03f0*/  IADD3 R2, P0, PT, R4.reuse, UR6, RZ ;  /* 0x0000000604027c10 */ /* 0x042fe4000ff1e0ff */
[----:B--2---:R-:W-:Y:S02]  /*0400*/  IADD3 R4, P1, PT, -R4, UR10, RZ ;  /* 0x0000000a04047c10 */ /* 0x004fe4000ff3e1ff */
[C---:B------:R-:W-:Y:S02]  /*0410*/  IADD3.X R3, PT, PT, R0.reuse, UR7, RZ, P0, !PT ;  /* 0x0000000700037c10 */ /* 0x040fe400087fe4ff */
[----:B------:R-:W-:-:S03]  /*0420*/  IADD3.X R5, PT, PT, ~R0, UR11, RZ, P1, !PT ;  /* 0x0000000b00057c10 */ /* 0x000fc60008ffe5ff */
[----:B------:R-:W2:Y:S04]  /*0430*/  LDG.E R7, desc[UR8][R2.64+0x400] ;  /* 0x0004000802077981 */ /* 0x000ea8000c1e1900 */
[----:B------:R-:W3:Y:S04]  /*0440*/  LDG.E R9, desc[UR8][R4.64+-0x404] ;  /* 0xfffbfc0804097981 */ /* 0x000ee8000c1e1900 */
[----:B---3--:R-:W-:Y:S04]  /*0450*/  STG.E desc[UR8][R2.64+0x400], R9 ;  /* 0x0004000902007986 */ /* 0x008fe8000c101908 */
[----:B--2---:R-:W-:Y:S01]  /*0460*/  STG.E desc[UR8][R4.64+-0x404], R7 ;  /* 0xfffbfc0704007986 */ /* 0x004fe2000c101908 */
[----:B------:R-:W-:Y:S05]  /*0470*/  EXIT ;  /* 0x000000000000794d */ /* 0x000fea0003800000 */
.L_x_7222:
        /* <DEDUP_REMOVED lines=16> */
.L_x_14411:


//--------------------- .text._ZN3cub18CUB_300001_SM_10006detail8for_each13static_kernelINS2_12policy_hub_t12policy_500_tElN6thrust24THRUST_300001_SM_1000_NS8cuda_cub10__tabulate7functorINS7_6detail15normal_iteratorINS7_10device_ptrIiEEEEN4cuda3std3__46negateIiEElEEEEvT0_T1_ --------------------------
	.section	.text._ZN3cub18CUB_300001_SM_10006detail8for_each13static_kernelINS2_12policy_hub_t12policy_500_tElN6thrust24THRUST_300001_SM_1000_NS8cuda_cub10__tabulate7functorINS7_6detail15normal_iteratorINS7_10device_ptrIiEEEEN4cuda3std3__46negateIiEElEEEEvT0_T1_,"ax",@progbits
	.align	128
        .global         _ZN3cub18CUB_300001_SM_10006detail8for_each13static_kernelINS2_12policy_hub_t12policy_500_tElN6thrust24THRUST_300001_SM_1000_NS8cuda_cub10__tabulate7functorINS7_6detail15normal_iteratorINS7_10device_ptrIiEEEEN4cuda3std3__46negateIiEElEEEEvT0_T1_
        .type           _ZN3cub18CUB_300001_SM_10006detail8for_each13static_kernelINS2_12policy_hub_t12policy_500_tElN6thrust24THRUST_300001_SM_1000_NS8cuda_cub10__tabulate7functorINS7_6detail15normal_iteratorINS7_10device_ptrIiEEEEN4cuda3std3__46negateIiEElEEEEvT0_T1_,@function
        .size           _ZN3cub18CUB_300001_SM_10006detail8for_each13static_kernelINS2_12policy_hub_t12policy_500_tElN6thrust24THRUST_300001_SM_1000_NS8cuda_cub10__tabulate7functorINS7_6detail15normal_iteratorINS7_10device_ptrIiEEEEN4cuda3std3__46negateIiEElEEEEvT0_T1_,(.L_x_14412 - _ZN3cub18CUB_300001_SM_10006detail8for_each13static_kernelINS2_12policy_hub_t12policy_500_tElN6thrust24THRUST_300001_SM_1000_NS8cuda_cub10__tabulate7functorINS7_6detail15normal_iteratorINS7_10device_ptrIiEEEEN4cuda3std3__46negateIiEElEEEEvT0_T1_)
        .other          _ZN3cub18CUB_300001_SM_10006detail8for_each13static_kernelINS2_12policy_hub_t12policy_500_tElN6thrust24THRUST_300001_SM_1000_NS8cuda_cub10__tabulate7functorINS7_6detail15normal_iteratorINS7_10device_ptrIiEEEEN4cuda3std3__46negateIiEElEEEEvT0_T1_,@"STO_CUDA_ENTRY STV_DEFAULT"
_ZN3cub18CUB_300001_SM_10006detail8for_each13static_kernelINS2_12policy_hub_t12policy_500_tElN6thrust24THRUST_300001_SM_1000_NS8cuda_cub10__tabulate7functorINS7_6detail15normal_iteratorINS7_10device_ptrIiEEEEN4cuda3std3__46negateIiEElEEEEvT0_T1_:
.text._ZN3cub18CUB_300001_SM_10006detail8for_each13static_kernelINS2_12policy_hub_t12policy_500_tElN6thrust24THRUST_300001_SM_1000_NS8cuda_cub10__tabulate7functorINS7_6detail15normal_iteratorINS7_10device_ptrIiEEEEN4cuda3std3__46negateIiEElEEEEvT0_T1_:
        /* <DEDUP_REMOVED lines=12> */
[----:B0-----:R-:W-:-:S04]  /*00c0*/  IADD3 R0, P0, PT, R0, UR4, RZ ;  /* 0x0000000400007c10 */ /* 0x001fc8000ff1e0ff */
[C---:B------:R-:W-:Y:S01]  /*00d0*/  IADD3 R5, PT, PT, -R0.reuse, -0x100, RZ ;  /* 0xffffff0000057810 */ /* 0x040fe20007ffe1ff */
[----:B------:R-:W-:Y:S01]  /*00e0*/  IMAD.X R3, RZ, RZ, UR5, P0 ;  /* 0x00000005ff037e24 */ /* 0x000fe200080e06ff */
[----:B-1----:R-:W-:Y:S01]  /*00f0*/  LEA R2, P0, R0, UR6, 0x2 ;  /* 0x0000000600027c11 */ /* 0x002fe2000f8010ff */
[----:B------:R-:W-:-:S03]  /*0100*/  IMAD.MOV R7, RZ, RZ, -R0 ;  /* 0x000000ffff077224 */ /* 0x000fc600078e0a00 */
[----:B------:R-:W-:-:S05]  /*0110*/  LEA.HI.X R3, R0, UR7, R3, 0x2, P0 ;  /* 0x0000000700037c11 */ /* 0x000fca00080f1403 */
[----:B------:R-:W-:Y:S04]  /*0120*/  STG.E desc[UR8][R2.64], R7 ;  /* 0x0000000702007986 */ /* 0x000fe8000c101908 */
[----:B------:R-:W-:Y:S01]  /*0130*/  STG.E desc[UR8][R2.64+0x400], R5 ;  /* 0x0004000502007986 */ /* 0x000fe2000c101908 */
[----:B------:R-:W-:Y:S05]  /*0140*/  EXIT ;  /* 0x000000000000794d */ /* 0x000fea0003800000 */
.L_x_7223:
[----:B------:R-:W0:Y:S01]  /*0150*/  S2R R2, SR_TID.X ;  /* 0x0000000000027919 */ /* 0x000e220000002100 */
[----:B------:R-:W-:-:S06]  /*0160*/  USHF.R.S32.HI UR7, URZ, 0x1f, UR6 ;  /* 0x0000001fff077899 */ /* 0x000fcc0008011406 */
[----:B------:R-:W-:Y:S02]  /*0170*/  IMAD.U32 R0, RZ, RZ, UR7 ;  /* 0x00000007ff007e24 */ /* 0x000fe4000f8e00ff */
[----:B------:R-:W-:Y:S01]  /*0180*/  IMAD.U32 R5, RZ, RZ, UR7 ;  /* 0x00000007ff057e24 */ /* 0x000fe2000f8e00ff */
[----:B0-----:R-:W-:-:S04]  /*0190*/  ISETP.LT.U32.AND P0, PT, R2, UR6, PT ;  /* 0x0000000602007c0c */ /* 0x001fc8000bf01070 */
[----:B------:R-:W-:Y:S01]  /*01a0*/  ISETP.GT.AND.EX P0, PT, R0, RZ, PT, P0 ;  /* 0x000000ff0000720c */ /* 0x000fe20003f04300 */
[----:B------:R-:W-:-:S05]  /*01b0*/  VIADD R0, R2, 0x100 ;  /* 0x0000010002007836 */ /* 0x000fca0000000000 */
[----:B------:R-:W-:-:S04]  /*01c0*/  ISETP.LT.U32.AND P1, PT, R0, UR6, PT ;  /* 0x0000000600007c0c */ /* 0x000fc8000bf21070 */
[----:B------:R-:W-:-:S03]  /*01d0*/  ISETP.GT.AND.EX P1, PT, R5, RZ, PT, P1 ;  /* 0x000000ff0500720c */ /* 0x000fc60003f24310 */
[----:B------:R-:W0:Y:S01]  /*01e0*/  @P0 LDC.64 R6, c[0x0][0x388] ;  /* 0x0000e200ff060b82 */ /* 0x000e220000000a00 */
[----:B------:R-:W-:-:S05]  /*01f0*/  @P0 IADD3 R4, P2, PT, R2, UR4, RZ ;  /* 0x0000000402040c10 */ /* 0x000fca000ff5e0ff */
[----:B------:R-:W-:Y:S02]  /*0200*/  @P0 IMAD.X R3, RZ, RZ, UR5, P2 ;  /* 0x00000005ff030e24 */ /* 0x000fe400090e06ff */
[----:B------:R-:W-:Y:S01]  /*0210*/  @P0 IMAD.MOV R5, RZ, RZ, -R4 ;  /* 0x000000ffff050224 */ /* 0x000fe200078e0a04 */
[----:B0-----:R-:W-:-:S04]  /*0220*/  @P0 LEA R2, P2, R4, R6, 0x2 ;  /* 0x0000000604020211 */ /* 0x001fc800078410ff */
[----:B------:R-:W-:-:S05]  /*0230*/  @P0 LEA.HI.X R3, R4, R7, R3, 0x2, P2 ;  /* 0x0000000704030211 */ /* 0x000fca00010f1403 */
[----:B------:R0:W-:Y:S01]  /*0240*/  @P0 STG.E desc[UR8][R2.64], R5 ;  /* 0x0000000502000986 */ /* 0x0001e2000c101908 */
[----:B------:R-:W-:Y:S05]  /*0250*/  @!P1 EXIT ;  /* 0x000000000000994d */ /* 0x000fea0003800000 */
[----:B------:R-:W1:Y:S01]  /*0260*/  LDCU.64 UR6, c[0x0][0x388] ;  /* 0x00007100ff0677ac */ /* 0x000e620008000a00 */
[----:B------:R-:W-:-:S05]  /*0270*/  IADD3 R0, P0, PT, R0, UR4, RZ ;  /* 0x0000000400007c10 */ /* 0x000fca000ff1e0ff */
[----:B0-----:R-:W-:Y:S02]  /*0280*/  IMAD.X R3, RZ, RZ, UR5, P0 ;  /* 0x00000005ff037e24 */ /* 0x001fe400080e06ff */
[----:B------:R-:W-:Y:S01]  /*0290*/  IMAD.MOV R5, RZ, RZ, -R0 ;  /* 0x000000ffff057224 */ /* 0x000fe200078e0a00 */
[----:B-1----:R-:W-:-:S04]  /*02a0*/  LEA R2, P0, R0, UR6, 0x2 ;  /* 0x0000000600027c11 */ /* 0x002fc8000f8010ff */
[----:B------:R-:W-:-:S05]  /*02b0*/  LEA.HI.X R3, R0, UR7, R3, 0x2, P0 ;  /* 0x0000000700037c11 */ /* 0x000fca00080f1403 */
[----:B------:R-:W-:Y:S01]  /*02c0*/  STG.E desc[UR8][R2.64], R5 ;  /* 0x0000000502007986 */ /* 0x000fe2000c101908 */
[----:B------:R-:W-:Y:S05]  /*02d0*/  EXIT ;  /* 0x000000000000794d */ /* 0x000fea0003800000 */
.L_x_7224:
        /* <DEDUP_REMOVED lines=10> */
.L_x_14412:


//--------------------- .text._ZN3cub18CUB_300001_SM_10006detail8for_each13static_kernelINS2_12policy_hub_t12policy_500_tEmNS2_12op_wrapper_tIm11add_functorN6thrust24THRUST_300001_SM_1000_NS6detail15normal_iteratorINS9_10device_ptrIiEEEEEEEEvT0_T1_ --------------------------
	.section	.text._ZN3cub18CUB_300001_SM_10006detail8for_each13static_kernelINS2_12policy_hub_t12policy_500_tEmNS2_12op_wrapper_tIm11add_functorN6thrust24THRUST_300001_SM_1000_NS6detail15normal_iteratorINS9_10device_ptrIiEEEEEEEEvT0_T1_,"ax",@progbits
	.align	128
        .global         _ZN3cub18CUB_300001_SM_10006detail8for_each13static_kernelINS2_12policy_hub_t12policy_500_tEmNS2_12op_wrapper_tIm11add_functorN6thrust24THRUST_300001_SM_1000_NS6detail15normal_iteratorINS9_10device_ptrIiEEEEEEEEvT0_T1_
        .type           _ZN3cub18CUB_300001_SM_10006detail8for_each13static_kernelINS2_12policy_hub_t12policy_500_tEmNS2_12op_wrapper_tIm11add_functorN6thrust24THRUST_300001_SM_1000_NS6detail15normal_iteratorINS9_10device_ptrIiEEEEEEEEvT0_T1_,@function
        .size           _ZN3cub18CUB_300001_SM_10006detail8for_each13static_kernelINS2_12policy_hub_t12policy_500_tEmNS2_12op_wrapper_tIm11add_functorN6thrust24THRUST_300001_SM_1000_NS6detail15normal_iteratorINS9_10device_ptrIiEEEEEEEEvT0_T1_,(.L_x_14413 - _ZN3cub18CUB_300001_SM_10006detail8for_each13static_kernelINS2_12policy_hub_t12policy_500_tEmNS2_12op_wrapper_tIm11add_functorN6thrust24THRUST_300001_SM_1000_NS6detail15normal_iteratorINS9_10device_ptrIiEEEEEEEEvT0_T1_)
        .other          _ZN3cub18CUB_300001_SM_10006detail8for_each13static_kernelINS2_12policy_hub_t12policy_500_tEmNS2_12op_wrapper_tIm11add_functorN6thrust24THRUST_300001_SM_1000_NS6detail15normal_iteratorINS9_10device_ptrIiEEEEEEEEvT0_T1_,@"STO_CUDA_ENTRY STV_DEFAULT"
_ZN3cub18CUB_300001_SM_10006detail8for_each13static_kernelINS2_12policy_hub_t12policy_500_tEmNS2_12op_wrapper_tIm11add_functorN6thrust24THRUST_300001_SM_1000_NS6detail15normal_iteratorINS9_10device_ptrIiEEEEEEEEvT0_T1_:
.text._ZN3cub18CUB_300001_SM_10006detail8for_each13static_kernelINS2_12policy_hub_t12policy_500_tEmNS2_12op_wrapper_tIm11add_functorN6thrust24THRUST_300001_SM_1000_NS6detail15normal_iteratorINS9_10device_ptrIiEEEEEEEEvT0_T1_:
        /* <DEDUP_REMOVED lines=8> */
[----:B------:R-:W-:-:S09]  /*0080*/  UISETP.GE.U32.AND.EX UP0, UPT, UR7, URZ, UPT, UP0 ;  /* 0x000000ff0700728c */ /* 0x000fd2000bf06100 */
[----:B--2---:R-:W-:Y:S05]  /*0090*/  BRA.U !UP0, `(.L_x_7225) ;  /* 0x0000000108347547 */ /* 0x004fea000b800000 */
[----:B------:R-:W0:Y:S01]  /*00a0*/  S2R R0, SR_TID.X ;  /* 0x0000000000007919 */ /* 0x000e220000002100 */
[----:B------:R-:W1:Y:S01]  /*00b0*/  LDCU.64 UR10, c[0x0][0x388] ;  /* 0x00007100ff0a77ac */ /* 0x000e620008000a00 */
[----:B0-----:R-:W-:-:S05]  /*00c0*/  IADD3 R0, P0, PT, R0, UR4, RZ ;  /* 0x0000000400007c10 */ /* 0x001fca000ff1e0ff */
[----:B------:R-:W-:Y:S01]  /*00d0*/  IMAD.X R3, RZ, RZ, UR5, P0 ;  /* 0x00000005ff037e24 */ /* 0x000fe200080e06ff */
[----:B-1----:R-:W-:-:S04]  /*00e0*/  LEA R2, P0, R0, UR10, 0x2 ;  /* 0x0000000a00027c11 */ /* 0x002fc8000f8010ff */
[----:B------:R-:W-:-:S05]  /*00f0*/  LEA.HI.X R3, R0, UR11, R3, 0x2, P0 ;  /* 0x0000000b00037c11 */ /* 0x000fca00080f1403 */
[----:B------:R-:W2:Y:S04]  /*0100*/  LDG.E R0, desc[UR8][R2.64] ;  /* 0x0000000802007981 */ /* 0x000ea8000c1e1900 */
[----:B------:R-:W3:Y:S01]  /*0110*/  LDG.E R4, desc[UR8][R2.64+0x400] ;  /* 0x0004000802047981 */ /* 0x000ee2000c1e1900 */
[----:B--2---:R-:W-:Y:S02]  /*0120*/  VIADD R5, R0, 0x1 ;  /* 0x0000000100057836 */ /* 0x004fe40000000000 */
[----:B---3--:R-:W-:-:S03]  /*0130*/  VIADD R7, R4, 0x1 ;  /* 0x0000000104077836 */ /* 0x008fc60000000000 */
[----:B------:R-:W-:Y:S04]  /*0140*/  STG.E desc[UR8][R2.64], R5 ;  /* 0x0000000502007986 */ /* 0x000fe8000c101908 */
[----:B------:R-:W-:Y:S01]  /*0150*/  STG.E desc[UR8][R2.64+0x400], R7 ;  /* 0x0004000702007986 */ /* 0x000fe2000c101908 */
[----:B------:R-:W-:Y:S05]  /*0160*/  EXIT ;  /* 0x000000000000794d */ /* 0x000fea0003800000 */
.L_x_7225:
[----:B------:R-:W0:Y:S01]  /*0170*/  S2R R0, SR_TID.X ;  /* 0x0000000000007919 */ /* 0x000e220000002100 */
[----:B------:R-:W1:Y:S01]  /*0180*/  LDCU.64 UR10, c[0x0][0x388] ;  /* 0x00007100ff0a77ac */ /* 0x000e620008000a00 */
[----:B------:R-:W-:Y:S01]  /*0190*/  IMAD.U32 R4, RZ, RZ, UR7 ;  /* 0x00000007ff047e24 */ /* 0x000fe2000f8e00ff */
[----:B------:R-:W-:Y:S01]  /*01a0*/  BSSY.RECONVERGENT B0, `(.L_x_7226) ;  /* 0x000000f000007945 */ /* 0x000fe20003800200 */
[----:B------:R-:W-:Y:S01]  /*01b0*/  IMAD.U32 R5, RZ, RZ, UR7 ;  /* 0x00000007ff057e24 */ /* 0x000fe2000f8e00ff */
[C---:B0-----:R-:W-:Y:S01]  /*01c0*/  ISETP.LT.U32.AND P1, PT, R0.reuse, UR6, PT ;  /* 0x0000000600007c0c */ /* 0x041fe2000bf21070 */
[C---:B------:R-:W-:Y:S01]  /*01d0*/  VIADD R2, R0.reuse, 0x100 ;  /* 0x0000010000027836 */ /* 0x040fe20000000000 */
[----:B------:R-:W-:Y:S02]  /*01e0*/  IADD3 R0, P2, PT, R0, UR4, RZ ;  /* 0x0000000400007c10 */ /* 0x000fe4000ff5e0ff */
[----:B------:R-:W-:Y:S02]  /*01f0*/  ISETP.GT.U32.AND.EX P1, PT, R4, RZ, PT, P1 ;  /* 0x000000ff0400720c */ /* 0x000fe40003f24110 */
[----:B------:R-:W-:Y:S01]  /*0200*/  ISETP.LT.U32.AND P0, PT, R2, UR6, PT ;  /* 0x0000000602007c0c */ /* 0x000fe2000bf01070 */
[----:B------:R-:W-:Y:S01]  /*0210*/  IMAD.X R3, RZ, RZ, UR5, P2 ;  /* 0x00000005ff037e24 */ /* 0x000fe200090e06ff */
[----:B-1----:R-:W-:-:S02]  /*0220*/  LEA R2, P2, R0, UR10, 0x2 ;  /* 0x0000000a00027c11 */ /* 0x002fc4000f8410ff */
[----:B------:R-:W-:Y:S02]  /*0230*/  ISETP.GT.U32.AND.EX P0, PT, R5, RZ, PT, P0 ;  /* 0x000000ff0500720c */ /* 0x000fe40003f04100 */
[----:B------:R-:W-:-:S05]  /*0240*/  LEA.HI.X R3, R0, UR11, R3, 0x2, P2 ;  /* 0x0000000b00037c11 */ /* 0x000fca00090f1403 */
[----:B------:R-:W-:Y:S06]  /*0250*/  @!P1 BRA `(.L_x_7227) ;  /* 0x00000000000c9947 */ /* 0x000fec0003800000 */
[----:B------:R-:W2:Y:S02]  /*0260*/  LDG.E R0, desc[UR8][R2.64] ;  /* 0x0000000802007981 */ /* 0x000ea4000c1e1900 */
[----:B--2---:R-:W-:-:S05]  /*0270*/  VIADD R5, R0, 0x1 ;  /* 0x0000000100057836 */ /* 0x004fca0000000000 */
[----:B------:R0:W-:Y:S02]  /*0280*/  STG.E desc[UR8][R2.64], R5 ;  /* 0x0000000502007986 */ /* 0x0001e4000c101908 */
.L_x_7227:
[----:B------:R-:W-:Y:S05]  /*0290*/  BSYNC.RECONVERGENT B0 ;  /* 0x0000000000007941 */ /* 0x000fea0003800200 */
.L_x_7226:
[----:B------:R-:W-:Y:S05]  /*02a0*/  @!P0 EXIT ;  /* 0x000000000000894d */ /* 0x000fea0003800000 */
[----:B------:R-:W0:Y:S02]  /*02b0*/  LDG.E R0, desc[UR8][R2.64+0x400] ;  /* 0x0004000802007981 */ /* 0x000e24000c1e1900 */
[----:B0-----:R-:W-:-:S05]  /*02c0*/  VIADD R5, R0, 0x1 ;  /* 0x0000000100057836 */ /* 0x001fca0000000000 */
[----:B------:R-:W-:Y:S01]  /*02d0*/  STG.E desc[UR8][R2.64+0x400], R5 ;  /* 0x0004000502007986 */ /* 0x000fe2000c101908 */
[----:B------:R-:W-:Y:S05]  /*02e0*/  EXIT ;  /* 0x000000000000794d */ /* 0x000fea0003800000 */
.L_x_7228:
        /* <DEDUP_REMOVED lines=9> */
.L_x_14413:


//--------------------- .text._ZN3cub18CUB_300001_SM_10006detail8for_each13static_kernelINS2_12policy_hub_t12policy_500_tElN6thrust24THRUST_300001_SM_1000_NS8cuda_cub20__uninitialized_copy7functorINS7_6detail15normal_iteratorINS7_10device_ptrIiEEEENSC_INS7_7pointerIiNS8_3tagENS7_11use_defaultESI_EEEEEEEEvT0_T1_ --------------------------
	.section	.text._ZN3cub18CUB_300001_SM_10006detail8for_each13static_kernelINS2_12policy_hub_t12policy_500_tElN6thrust24THRUST_300001_SM_1000_NS8cuda_cub20__uninitialized_copy7functorINS7_6detail15normal_iteratorINS7_10device_ptrIiEEEENSC_INS7_7pointerIiNS8_3tagENS7_11use_defaultESI_EEEEEEEEvT0_T1_,"ax",@progbits
	.align	128
        .global         _ZN3cub18CUB_300001_SM_10006detail8for_each13static_kernelINS2_12policy_hub_t12policy_500_tElN6thrust24THRUST_300001_SM_1000_NS8cuda_cub20__uninitialized_copy7functorINS7_6detail15normal_iteratorINS7_10device_ptrIiEEEENSC_INS7_7pointerIiNS8_3tagENS7_11use_defaultESI_EEEEEEEEvT0_T1_
        .type           _ZN3cub18CUB_300001_SM_10006detail8for_each13static_kernelINS2_12policy_hub_t12policy_500_tElN6thrust24THRUST_300001_SM_1000_NS8cuda_cub20__uninitialized_copy7functorINS7_6detail15normal_iteratorINS7_10device_ptrIiEEEENSC_INS7_7pointerIiNS8_3tagENS7_11use_defaultESI_EEEEEEEEvT0_T1_,@function
        .size           _ZN3cub18CUB_300001_SM_10006detail8for_each13static_kernelINS2_12policy_hub_t12policy_500_tElN6thrust24THRUST_300001_SM_1000_NS8cuda_cub20__uninitialized_copy7functorINS7_6detail15normal_iteratorINS7_10device_ptrIiEEEENSC_INS7_7pointerIiNS8_3tagENS7_11use_defaultESI_EEEEEEEEvT0_T1_,(.L_x_14414 - _ZN3cub18CUB_300001_SM_10006detail8for_each13static_kernelINS2_12policy_hub_t12policy_500_tElN6thrust24THRUST_300001_SM_1000_NS8cuda_cub20__uninitialized_copy7functorINS7_6detail15normal_iteratorINS7_10device_ptrIiEEEENSC_INS7_7pointerIiNS8_3tagENS7_11use_defaultESI_EEEEEEEEvT0_T1_)
        .other          _ZN3cub18CUB_300001_SM_10006detail8for_each13static_kernelINS2_12policy_hub_t12policy_500_tElN6thrust24THRUST_300001_SM_1000_NS8cuda_cub20__uninitialized_copy7functorINS7_6detail15normal_iteratorINS7_10device_ptrIiEEEENSC_INS7_7pointerIiNS8_3tagENS7_11use_defaultESI_EEEEEEEEvT0_T1_,@"STO_CUDA_ENTRY STV_DEFAULT"
_ZN3cub18CUB_300001_SM_10006detail8for_each13static_kernelINS2_12policy_hub_t12policy_500_tElN6thrust24THRUST_300001_SM_1000_NS8cuda_cub20__uninitialized_copy7functorINS7_6detail15normal_iteratorINS7_10device_ptrIiEEEENSC_INS7_7pointerIiNS8_3tagENS7_11use_defaultESI_EEEEEEEEvT0_T1_:
.text._ZN3cub18CUB_300001_SM_10006detail8for_each13static_kernelINS2_12policy_hub_t12policy_500_tElN6thrust24THRUST_300001_SM_1000_NS8cuda_cub20__uninitialized_copy7functorINS7_6detail15normal_iteratorINS7_10device_ptrIiEEEENSC_INS7_7pointerIiNS8_3tagENS7_11use_defaultESI_EEEEEEEEvT0_T1_:
        /* <DEDUP_REMOVED lines=12> */
[----:B0-----:R-:W-:-:S05]  /*00c0*/  IADD3 R0, P0, PT, R0, UR4, RZ ;  /* 0x0000000400007c10 */ /* 0x001fca000ff1e0ff */
[----:B------:R-:W-:Y:S02]  /*00d0*/  IMAD.X R3, RZ, RZ, UR5, P0 ;  /* 0x00000005ff037e24 */ /* 0x000fe400080e06ff */
[----:B------:R-:W-:-:S03]  /*00e0*/  IMAD.SHL.U32 R4, R0, 0x4, RZ ;  /* 0x0000000400047824 */ /* 0x000fc600078e00ff */
[----:B------:R-:W-:Y:S02]  /*00f0*/  SHF.L.U64.HI R0, R0, 0x2, R3 ;  /* 0x0000000200007819 */ /* 0x000fe40000010203 */
[----:B-1----:R-:W-:-:S04]  /*0100*/  IADD3 R2, P0, PT, R4, UR10, RZ ;  /* 0x0000000a04027c10 */ /* 0x002fc8000ff1e0ff */
[----:B------:R-:W-:Y:S01]  /*0110*/  IADD3.X R3, PT, PT, R0, UR11, RZ, P0, !PT ;  /* 0x0000000b00037c10 */ /* 0x000fe200087fe4ff */
[----:B------:R-:W0:Y:S04]  /*0120*/  LDCU.64 UR10, c[0x0][0x390] ;  /* 0x00007200ff0a77ac */ /* 0x000e280008000a00 */
[----:B------:R-:W2:Y:S01]  /*0130*/  LDG.E R7, desc[UR8][R2.64] ;  /* 0x0000000802077981 */ /* 0x000ea2000c1e1900 */
[----:B0-----:R-:W-:-:S04]  /*0140*/  IADD3 R4, P0, PT, R4, UR10, RZ ;  /* 0x0000000a04047c10 */ /* 0x001fc8000ff1e0ff */
[----:B------:R-:W-:-:S05]  /*0150*/  IADD3.X R5, PT, PT, R0, UR11, RZ, P0, !PT ;  /* 0x0000000b00057c10 */ /* 0x000fca00087fe4ff */
[----:B--2---:R-:W-:Y:S04]  /*0160*/  STG.E desc[UR8][R4.64], R7 ;  /* 0x0000000704007986 */ /* 0x004fe8000c101908 */
[----:B------:R-:W2:Y:S04]  /*0170*/  LDG.E R9, desc[UR8][R2.64+0x400] ;  /* 0x0004000802097981 */ /* 0x000ea8000c1e1900 */
[----:B--2---:R-:W-:Y:S01]  /*0180*/  STG.E desc[UR8][R4.64+0x400], R9 ;  /* 0x0004000904007986 */ /* 0x004fe2000c101908 */
[----:B------:R-:W-:Y:S05]  /*0190*/  EXIT ;  /* 0x000000000000794d */ /* 0x000fea0003800000 */
.L_x_7229:
        /* <DEDUP_REMOVED lines=12> */
[----:B------:R-:W-:-:S05]  /*0260*/  IADD3 R2, P0, PT, R0, UR4, RZ ;  /* 0x0000000400027c10 */ /* 0x000fca000ff1e0ff */
[----:B------:R-:W-:Y:S02]  /*0270*/  IMAD.X R3, RZ, RZ, UR5, P0 ;  /* 0x00000005ff037e24 */ /* 0x000fe400080e06ff */
[----:B------:R-:W-:-:S03]  /*0280*/  IMAD.SHL.U32 R4, R2, 0x4, RZ ;  /* 0x0000000402047824 */ /* 0x000fc600078e00ff */
[----:B------:R-:W-:Y:S02]  /*0290*/  SHF.L.U64.HI R5, R2, 0x2, R3 ;  /* 0x0000000202057819 */ /* 0x000fe40000010203 */
[----:B0-----:R-:W-:-:S04]  /*02a0*/  IADD3 R2, P0, PT, R4, UR10, RZ ;  /* 0x0000000a04027c10 */ /* 0x001fc8000ff1e0ff */
[----:B------:R-:W-:Y:S01]  /*02b0*/  IADD3.X R3, PT, PT, R5, UR11, RZ, P0, !PT ;  /* 0x0000000b05037c10 */ /* 0x000fe200087fe4ff */
[----:B------:R-:W0:Y:S05]  /*02c0*/  LDCU.64 UR10, c[0x0][0x390] ;  /* 0x00007200ff0a77ac */ /* 0x000e2a0008000a00 */
[----:B------:R-:W2:Y:S01]  /*02d0*/  LDG.E R3, desc[UR8][R2.64] ;  /* 0x0000000802037981 */ /* 0x000ea2000c1e1900 */
[----:B0-----:R-:W-:-:S04]  /*02e0*/  IADD3 R4, P0, PT, R4, UR10, RZ ;  /* 0x0000000a04047c10 */ /* 0x001fc8000ff1e0ff */
[----:B------:R-:W-:-:S05]  /*02f0*/  IADD3.X R5, PT, PT, R5, UR11, RZ, P0, !PT ;  /* 0x0000000b05057c10 */ /* 0x000fca00087fe4ff */
[----:B--2---:R0:W-:Y:S04]  /*0300*/  STG.E desc[UR8][R4.64], R3 ;  /* 0x0000000304007986 */ /* 0x0041e8000c101908 */
.L_x_7231:
[----:B------:R-:W-:Y:S05]  /*0310*/  BSYNC.RECONVERGENT B0 ;  /* 0x0000000000007941 */ /* 0x000fea0003800200 */
.L_x_7230:
[----:B------:R-:W-:Y:S05]  /*0320*/  @!P1 EXIT ;  /* 0x000000000000994d */ /* 0x000fea0003800000 */
[----:B------:R-:W1:Y:S01]  /*0330*/  LDCU.64 UR6, c[0x0][0x388] ;  /* 0x00007100ff0677ac */ /* 0x000e620008000a00 */
[----:B------:R-:W-:-:S05]  /*0340*/  IADD3 R0, P0, PT, R0, UR4, RZ ;  /* 0x0000000400007c10 */ /* 0x000fca000ff1e0ff */
[----:B0-----:R-:W-:Y:S02]  /*0350*/  IMAD.X R3, RZ, RZ, UR5, P0 ;  /* 0x00000005ff037e24 */ /* 0x001fe400080e06ff */
[----:B------:R-:W-:-:S03]  /*0360*/  IMAD.SHL.U32 R4, R0, 0x4, RZ ;  /* 0x0000000400047824 */ /* 0x000fc600078e00ff */
[----:B------:R-:W-:Y:S02]  /*0370*/  SHF.L.U64.HI R0, R0, 0x2, R3 ;  /* 0x0000000200007819 */ /* 0x000fe40000010203 */
[----:B-1----:R-:W-:-:S04]  /*0380*/  IADD3 R2, P0, PT, R4, UR6, RZ ;  /* 0x0000000604027c10 */ /* 0x002fc8000ff1e0ff */
[----:B------:R-:W-:Y:S01]  /*0390*/  IADD3.X R3, PT, PT, R0, UR7, RZ, P0, !PT ;  /* 0x0000000700037c10 */ /* 0x000fe200087fe4ff */
[----:B------:R-:W0:Y:S05]  /*03a0*/  LDCU.64 UR6, c[0x0][0x390] ;  /* 0x00007200ff0677ac */ /* 0x000e2a0008000a00 */
[----:B------:R-:W2:Y:S01]  /*03b0*/  LDG.E R3, desc[UR8][R2.64+0x400] ;  /* 0x0004000802037981 */ /* 0x000ea2000c1e1900 */
[----:B0-----:R-:W-:-:S04]  /*03c0*/  IADD3 R4, P0, PT, R4, UR6, RZ ;  /* 0x0000000604047c10 */ /* 0x001fc8000ff1e0ff */
[----:B------:R-:W-:-:S05]  /*03d0*/  IADD3.X R5, PT, PT, R0, UR7, RZ, P0, !PT ;  /* 0x0000000700057c10 */ /* 0x000fca00087fe4ff */
[----:B--2---:R-:W-:Y:S01]  /*03e0*/  STG.E desc[UR8][R4.64+0x400], R3 ;  /* 0x0004000304007986 */ /* 0x004fe2000c101908 */
[----:B------:R-:W-:Y:S05]  /*03f0*/  EXIT ;  /* 0x000000000000794d */ /* 0x000fea0003800000 */
.L_x_7232:
        /* <DEDUP_REMOVED lines=16> */
.L_x_14414:


//--------------------- .text._ZN3cub18CUB_300001_SM_10006detail8for_each13static_kernelINS2_12policy_hub_t12policy_500_tElN6thrust24THRUST_300001_SM_1000_NS8cuda_cub20__uninitialized_copy7functorINS7_6detail15normal_iteratorINS7_10device_ptrIiEEEENSC_INS7_7pointerIiNS8_5par_tENS7_11use_defaultESI_EEEEEEEEvT0_T1_ --------------------------
	.section	.text._ZN3cub18CUB_300001_SM_10006detail8for_each13static_kernelINS2_12policy_hub_t12policy_500_tElN6thrust24THRUST_300001_SM_1000_NS8cuda_cub20__uninitialized_copy7functorINS7_6detail15normal_iteratorINS7_10device_ptrIiEEEENSC_INS7_7pointerIiNS8_5par_tENS7_11use_defaultESI_EEEEEEEEvT0_T1_,"ax",@progbits
	.align	128
        .global         _ZN3cub18CUB_300001_SM_10006detail8for_each13static_kernelINS2_12policy_hub_t12policy_500_tElN6thrust24THRUST_300001_SM_1000_NS8cuda_cub20__uninitialized_copy7functorINS7_6detail15normal_iteratorINS7_10device_ptrIiEEEENSC_INS7_7pointerIiNS8_5par_tENS7_11use_defaultESI_EEEEEEEEvT0_T1_
        .type           _ZN3cub18CUB_300001_SM_10006detail8for_each13static_kernelINS2_12policy_hub_t12policy_500_tElN6thrust24THRUST_300001_SM_1000_NS8cuda_cub20__uninitialized_copy7functorINS7_6detail15normal_iteratorINS7_10device_ptrIiEEEENSC_INS7_7pointerIiNS8_5par_tENS7_11use_defaultESI_EEEEEEEEvT0_T1_,@function
        .size           _ZN3cub18CUB_300001_SM_10006detail8for_each13static_kernelINS2_12policy_hub_t12policy_500_tElN6thrust24THRUST_300001_SM_1000_NS8cuda_cub20__uninitialized_copy7functorINS7_6detail15normal_iteratorINS7_10device_ptrIiEEEENSC_INS7_7pointerIiNS8_5par_tENS7_11use_defaultESI_EEEEEEEEvT0_T1_,(.L_x_14415 - _ZN3cub18CUB_300001_SM_10006detail8for_each13static_kernelINS2_12policy_hub_t12policy_500_tElN6thrust24THRUST_300001_SM_1000_NS8cuda_cub20__uninitialized_copy7functorINS7_6detail15normal_iteratorINS7_10device_ptrIiEEEENSC_INS7_7pointerIiNS8_5par_tENS7_11use_defaultESI_EEEEEEEEvT0_T1_)
        .other          _ZN3cub18CUB_300001_SM_10006detail8for_each13static_kernelINS2_12policy_hub_t12policy_500_tElN6thrust24THRUST_300001_SM_1000_NS8cuda_cub20__uninitialized_copy7functorINS7_6detail15normal_iteratorINS7_10device_ptrIiEEEENSC_INS7_7pointerIiNS8_5par_tENS7_11use_defaultESI_EEEEEEEEvT0_T1_,@"STO_CUDA_ENTRY STV_DEFAULT"
_ZN3cub18CUB_300001_SM_10006detail8for_each13static_kernelINS2_12policy_hub_t12policy_500_tElN6thrust24THRUST_300001_SM_1000_NS8cuda_cub20__uninitialized_copy7functorINS7_6detail15normal_iteratorINS7_10device_ptrIiEEEENSC_INS7_7pointerIiNS8_5par_tENS7_11use_defaultESI_EEEEEEEEvT0_T1_:
.text._ZN3cub18CUB_300001_SM_10006detail8for_each13static_kernelINS2_12policy_hub_t12policy_500_tElN6thrust24THRUST_300001_SM_1000_NS8cuda_cub20__uninitialized_copy7functorINS7_6detail15normal_iteratorINS7_10device_ptrIiEEEENSC_INS7_7pointerIiNS8_5par_tENS7_11use_defaultESI_EEEEEEEEvT0_T1_:
        /* <DEDUP_REMOVED lines=26> */
.L_x_7233:
        /* <DEDUP_REMOVED lines=23> */
.L_x_7235:
[----:B------:R-:W-:Y:S05]  /*0310*/  BSYNC.RECONVERGENT B0 ;  /* 0x0000000000007941 */ /* 0x000fea0003800200 */
.L_x_7234:
        /* <DEDUP_REMOVED lines=14> */
.L_x_7236:
        /* <DEDUP_REMOVED lines=16> */
.L_x_14415:


//--------------------- .text._ZN3cub18CUB_300001_SM_10006detail8for_each13static_kernelINS2_12policy_hub_t12policy_500_tEmN6thrust24THRUST_300001_SM_1000_NS8cuda_cub20__uninitialized_fill7functorINS7_10device_ptrIiEEiEEEEvT0_T1_ --------------------------
	.section	.text._ZN3cub18CUB_300001_SM_10006detail8for_each13static_kernelINS2_12policy_hub_t12policy_500_tEmN6thrust24THRUST_300001_SM_1000_NS8cuda_cub20__uninitialized_fill7functorINS7_10device_ptrIiEEiEEEEvT0_T1_,"ax",@progbits
	.align	128
        .global         _ZN3cub18CUB_300001_SM_10006detail8for_each13static_kernelINS2_12policy_hub_t12policy_500_tEmN6thrust24THRUST_300001_SM_1000_NS8cuda_cub20__uninitialized_fill7functorINS7_10device_ptrIiEEiEEEEvT0_T1_
        .type           _ZN3cub18CUB_300001_SM_10006detail8for_each13static_kernelINS2_12policy_hub_t12policy_500_tEmN6thrust24THRUST_300001_SM_1000_NS8cuda_cub20__uninitialized_fill7functorINS7_10device_ptrIiEEiEEEEvT0_T1_,@function
        .size           _ZN3cub18CUB_300001_SM_10006detail8for_each13static_kernelINS2_12policy_hub_t12policy_500_tEmN6thrust24THRUST_300001_SM_1000_NS8cuda_cub20__uninitialized_fill7functorINS7_10device_ptrIiEEiEEEEvT0_T1_,(.L_x_14416 - _ZN3cub18CUB_300001_SM_10006detail8for_each13static_kernelINS2_12policy_hub_t12policy_500_tEmN6thrust24THRUST_300001_SM_1000_NS8cuda_cub20__uninitialized_fill7functorINS7_10device_ptrIiEEiEEEEvT0_T1_)
        .other          _ZN3cub18CUB_300001_SM_10006detail8for_each13static_kernelINS2_12policy_hub_t12policy_500_tEmN6thrust24THRUST_300001_SM_1000_NS8cuda_cub20__uninitialized_fill7functorINS7_10device_ptrIiEEiEEEEvT0_T1_,@"STO_CUDA_ENTRY STV_DEFAULT"
_ZN3cub18CUB_300001_SM_10006detail8for_each13static_kernelINS2_12policy_hub_t12policy_500_tEmN6thrust24THRUST_300001_SM_1000_NS8cuda_cub20__uninitialized_fill7functorINS7_10device_ptrIiEEiEEEEvT0_T1_:
.text._ZN3cub18CUB_300001_SM_10006detail8for_each13static_kernelINS2_12policy_hub_t12policy_500_tEmN6thrust24THRUST_300001_SM_1000_NS8cuda_cub20__uninitialized_fill7functorINS7_10device_ptrIiEEiEEEEvT0_T1_:
        /* <DEDUP_REMOVED lines=12> */
[----:B------:R-:W2:Y:S01]  /*00c0*/  LDC R5, c[0x0][0x390] ;  /* 0x0000e400ff057b82 */ /* 0x000ea20000000800 */
[----:B0-----:R-:W-:-:S05]  /*00d0*/  IADD3 R0, P0, PT, R0, UR4, RZ ;  /* 0x0000000400007c10 */ /* 0x001fca000ff1e0ff */
[----:B------:R-:W-:Y:S01]  /*00e0*/  IMAD.X R3, RZ, RZ, UR5, P0 ;  /* 0x00000005ff037e24 */ /* 0x000fe200080e06ff */
[----:B-1----:R-:W-:-:S04]  /*00f0*/  LEA R2, P0, R0, UR6, 0x2 ;  /* 0x0000000600027c11 */ /* 0x002fc8000f8010ff */
[----:B------:R-:W-:-:S05]  /*0100*/  LEA.HI.X R3, R0, UR7, R3, 0x2, P0 ;  /* 0x0000000700037c11 */ /* 0x000fca00080f1403 */
[----:B--2---:R-:W-:Y:S04]  /*0110*/  STG.E desc[UR8][R2.64], R5 ;  /* 0x0000000502007986 */ /* 0x004fe8000c101908 */
[----:B------:R-:W-:Y:S01]  /*0120*/  STG.E desc[UR8][R2.64+0x400], R5 ;  /* 0x0004000502007986 */ /* 0x000fe2000c101908 */
[----:B------:R-:W-:Y:S05]  /*0130*/  EXIT ;  /* 0x000000000000794d */ /* 0x000fea0003800000 */
.L_x_7237:
[----:B------:R-:W0:Y:S01]  /*0140*/  S2R R0, SR_TID.X ;  /* 0x0000000000007919 */ /* 0x000e220000002100 */
[----:B------:R-:W-:Y:S01]  /*0150*/  IMAD.U32 R2, RZ, RZ, UR7 ;  /* 0x00000007ff027e24 */ /* 0x000fe2000f8e00ff */
[----:B------:R-:W1:Y:S01]  /*0160*/  LDCU.64 UR10, c[0x0][0x388] ;  /* 0x00007100ff0a77ac */ /* 0x000e620008000a00 */
[----:B------:R-:W-:Y:S01]  /*0170*/  IMAD.U32 R4, RZ, RZ, UR7 ;  /* 0x00000007ff047e24 */ /* 0x000fe2000f8e00ff */
[----:B0-----:R-:W-:-:S04]  /*0180*/  ISETP.LT.U32.AND P0, PT, R0, UR6, PT ;  /* 0x0000000600007c0c */ /* 0x001fc8000bf01070 */
[----:B------:R-:W-:Y:S01]  /*0190*/  ISETP.GT.U32.AND.EX P0, PT, R2, RZ, PT, P0 ;  /* 0x000000ff0200720c */ /* 0x000fe20003f04100 */
[C---:B------:R-:W-:Y:S01]  /*01a0*/  VIADD R2, R0.reuse, 0x100 ;  /* 0x0000010000027836 */ /* 0x040fe20000000000 */
[----:B------:R-:W-:-:S04]  /*01b0*/  IADD3 R0, P2, PT, R0, UR4, RZ ;  /* 0x0000000400007c10 */ /* 0x000fc8000ff5e0ff */
[----:B------:R-:W-:Y:S01]  /*01c0*/  ISETP.LT.U32.AND P1, PT, R2, UR6, PT ;  /* 0x0000000602007c0c */ /* 0x000fe2000bf21070 */
[----:B------:R-:W-:Y:S01]  /*01d0*/  IMAD.X R3, RZ, RZ, UR5, P2 ;  /* 0x00000005ff037e24 */ /* 0x000fe200090e06ff */
[----:B-1----:R-:W-:Y:S02]  /*01e0*/  LEA R2, P2, R0, UR10, 0x2 ;  /* 0x0000000a00027c11 */ /* 0x002fe4000f8410ff */
[----:B------:R-:W-:Y:S02]  /*01f0*/  ISETP.GT.U32.AND.EX P1, PT, R4, RZ, PT, P1 ;  /* 0x000000ff0400720c */ /* 0x000fe40003f24110 */
[----:B------:R-:W-:Y:S01]  /*0200*/  LEA.HI.X R3, R0, UR11, R3, 0x2, P2 ;  /* 0x0000000b00037c11 */ /* 0x000fe200090f1403 */
[----:B------:R-:W0:Y:S04]  /*0210*/  @P0 LDC R5, c[0x0][0x390] ;  /* 0x0000e400ff050b82 */ /* 0x000e280000000800 */
[----:B0-----:R0:W-:Y:S06]  /*0220*/  @P0 STG.E desc[UR8][R2.64], R5 ;  /* 0x0000000502000986 */ /* 0x0011ec000c101908 */
[----:B------:R-:W-:Y:S05]  /*0230*/  @!P1 EXIT ;  /* 0x000000000000994d */ /* 0x000fea0003800000 */
[----:B0-----:R-:W0:Y:S02]  /*0240*/  LDC R5, c[0x0][0x390] ;  /* 0x0000e400ff057b82 */ /* 0x001e240000000800 */
[----:B0-----:R-:W-:Y:S01]  /*0250*/  STG.E desc[UR8][R2.64+0x400], R5 ;  /* 0x0004000502007986 */ /* 0x001fe2000c101908 */
[----:B------:R-:W-:Y:S05]  /*0260*/  EXIT ;  /* 0x000000000000794d */ /* 0x000fea0003800000 */
.L_x_7238:
        /* <DEDUP_REMOVED lines=9> */
.L_x_14416:


//--------------------- .text._ZN3cub18CUB_300001_SM_10006detail11EmptyKernelIvEEvv --------------------------
	.section	.text._ZN3cub18CUB_300001_SM_10006detail11EmptyKernelIvEEvv,"ax",@progbits
	.align	128
        .global         _ZN3cub18CUB_300001_SM_10006detail11EmptyKernelIvEEvv
        .type           _ZN3cub18CUB_300001_SM_10006detail11EmptyKernelIvEEvv,@function
        .size           _ZN3cub18CUB_300001_SM_10006detail11EmptyKernelIvEEvv,(.L_x_14417 - _ZN3cub18CUB_300001_SM_10006detail11EmptyKernelIvEEvv)
        .other          _ZN3cub18CUB_300001_SM_10006detail11EmptyKernelIvEEvv,@"STO_CUDA_ENTRY STV_DEFAULT"
_ZN3cub18CUB_300001_SM_10006detail11EmptyKernelIvEEvv:
.text._ZN3cub18CUB_300001_SM_10006detail11EmptyKernelIvEEvv:
[----:B------:R-:W-:Y:S01]  /*0000*/  LDC R1, c[0x0][0x37c] ;  /* 0x0000df00ff017b82 */ /* 0x000fe20000000800 */
[----:B------:R-:W-:Y:S05]  /*0010*/  EXIT ;  /* 0x000000000000794d */ /* 0x000fea0003800000 */
.L_x_7239:
        /* <DEDUP_REMOVED lines=14> */
.L_x_14417:


//--------------------- .text._ZN6thrust24THRUST_300001_SM_1000_NS8cuda_cub4core6detail13_kernel_agentINS1_16__set_operations10SetOpAgentINS0_12zip_iteratorIN4cuda3std3__45tupleIJNS0_6detail15normal_iteratorINS0_10device_ptrIiEEEESG_EEEEENS7_INSB_IJSG_NS0_17constant_iteratorIiNS0_11use_defaultESK_EEEEEEEPNSB_IJiiEEESP_SI_SP_lNSC_13compare_firstINSA_7greaterIiEEEENS5_23serial_set_intersectionENSA_17integral_constantIbLb0EEEEEJSI_SN_SP_SP_llSI_SP_ST_SU_PNSA_4pairIllEEPmN3cub18CUB_300001_SM_100013ScanTileStateIlLb1EEEEEEvDpT0_ --------------------------
	.section	.text._ZN6thrust24THRUST_300001_SM_1000_NS8cuda_cub4core6detail13_kernel_agentINS1_16__set_operations10SetOpAgentINS0_12zip_iteratorIN4cuda3std3__45tupleIJNS0_6detail15normal_iteratorINS0_10device_ptrIiEEEESG_EEEEENS7_INSB_IJSG_NS0_17constant_iteratorIiNS0_11use_defaultESK_EEEEEEEPNSB_IJiiEEESP_SI_SP_lNSC_13compare_firstINSA_7greaterIiEEEENS5_23serial_set_intersectionENSA_17integral_constantIbLb0EEEEEJSI_SN_SP_SP_llSI_SP_ST_SU_PNSA_4pairIllEEPmN3cub18CUB_300001_SM_100013ScanTileStateIlLb1EEEEEEvDpT0_,"ax",@progbits
	.align	128
        .global         _ZN6thrust24THRUST_300001_SM_1000_NS8cuda_cub4core6detail13_kernel_agentINS1_16__set_operations10SetOpAgentINS0_12zip_iteratorIN4cuda3std3__45tupleIJNS0_6detail15normal_iteratorINS0_10device_ptrIiEEEESG_EEEEENS7_INSB_IJSG_NS0_17constant_iteratorIiNS0_11use_defaultESK_EEEEEEEPNSB_IJiiEEESP_SI_SP_lNSC_13compare_firstINSA_7greaterIiEEEENS5_23serial_set_intersectionENSA_17integral_constantIbLb0EEEEEJSI_SN_SP_SP_llSI_SP_ST_SU_PNSA_4pairIllEEPmN3cub18CUB_300001_SM_100013ScanTileStateIlLb1EEEEEEvDpT0_
        .type           _ZN6thrust24THRUST_300001_SM_1000_NS8cuda_cub4core6detail13_kernel_agentINS1_16__set_operations10SetOpAgentINS0_12zip_iteratorIN4cuda3std3__45tupleIJNS0_6detail15normal_iteratorINS0_10device_ptrIiEEEESG_EEEEENS7_INSB_IJSG_NS0_17constant_iteratorIiNS0_11use_defaultESK_EEEEEEEPNSB_IJiiEEESP_SI_SP_lNSC_13compare_firstINSA_7greaterIiEEEENS5_23serial_set_intersectionENSA_17integral_constantIbLb0EEEEEJSI_SN_SP_SP_llSI_SP_ST_SU_PNSA_4pairIllEEPmN3cub18CUB_300001_SM_100013ScanTileStateIlLb1EEEEEEvDpT0_,@function
        .size           _ZN6thrust24THRUST_300001_SM_1000_NS8cuda_cub4core6detail13_kernel_agentINS1_16__set_operations10SetOpAgentINS0_12zip_iteratorIN4cuda3std3__45tupleIJNS0_6detail15normal_iteratorINS0_10device_ptrIiEEEESG_EEEEENS7_INSB_IJSG_NS0_17constant_iteratorIiNS0_11use_defaultESK_EEEEEEEPNSB_IJiiEEESP_SI_SP_lNSC_13compare_firstINSA_7greaterIiEEEENS5_23serial_set_intersectionENSA_17integral_constantIbLb0EEEEEJSI_SN_SP_SP_llSI_SP_ST_SU_PNSA_4pairIllEEPmN3cub18CUB_300001_SM_100013ScanTileStateIlLb1EEEEEEvDpT0_,(.L_x_14418 - _ZN6thrust24THRUST_300001_SM_1000_NS8cuda_cub4core6detail13_kernel_agentINS1_16__set_operations10SetOpAgentINS0_12zip_iteratorIN4cuda3std3__45tupleIJNS0_6detail15normal_iteratorINS0_10device_ptrIiEEEESG_EEEEENS7_INSB_IJSG_NS0_17constant_iteratorIiNS0_11use_defaultESK_EEEEEEEPNSB_IJiiEEESP_SI_SP_lNSC_13compare_firstINSA_7greaterIiEEEENS5_23serial_set_intersectionENSA_17integral_constantIbLb0EEEEEJSI_SN_SP_SP_llSI_SP_ST_SU_PNSA_4pairIllEEPmN3cub18CUB_300001_SM_100013ScanTileStateIlLb1EEEEEEvDpT0_)
        .other          _ZN6thrust24THRUST_300001_SM_1000_NS8cuda_cub4core6detail13_kernel_agentINS1_16__set_operations10SetOpAgentINS0_12zip_iteratorIN4cuda3std3__45tupleIJNS0_6detail15normal_iteratorINS0_10device_ptrIiEEEESG_EEEEENS7_INSB_IJSG_NS0_17constant_iteratorIiNS0_11use_defaultESK_EEEEEEEPNSB_IJiiEEESP_SI_SP_lNSC_13compare_firstINSA_7greaterIiEEEENS5_23serial_set_intersectionENSA_17integral_constantIbLb0EEEEEJSI_SN_SP_SP_llSI_SP_ST_SU_PNSA_4pairIllEEPmN3cub18CUB_300001_SM_100013ScanTileStateIlLb1EEEEEEvDpT0_,@"STO_CUDA_ENTRY STV_DEFAULT"
_ZN6thrust24THRUST_300001_SM_1000_NS8cuda_cub4core6detail13_kernel_agentINS1_16__set_operations10SetOpAgentINS0_12zip_iteratorIN4cuda3std3__45tupleIJNS0_6detail15normal_iteratorINS0_10device_ptrIiEEEESG_EEEEENS7_INSB_IJSG_NS0_17constant_iteratorIiNS0_11use_defaultESK_EEEEEEEPNSB_IJiiEEESP_SI_SP_lNSC_13compare_firstINSA_7greaterIiEEEENS5_23serial_set_intersectionENSA_17integral_constantIbLb0EEEEEJSI_SN_SP_SP_llSI_SP_ST_SU_PNSA_4pairIllEEPmN3cub18CUB_300001_SM_100013ScanTileStateIlLb1EEEEEEvDpT0_:
.text._ZN6thrust24THRUST_300001_SM_1000_NS8cuda_cub4core6detail13_kernel_agentINS1_16__set_operations10SetOpAgentINS0_12zip_iteratorIN4cuda3std3__45tupleIJNS0_6detail15normal_iteratorINS0_10device_ptrIiEEEESG_EEEEENS7_INSB_IJSG_NS0_17constant_iteratorIiNS0_11use_defaultESK_EEEEEEEPNSB_IJiiEEESP_SI_SP_lNSC_13compare_firstINSA_7greaterIiEEEENS5_23serial_set_intersectionENSA_17integral_constantIbLb0EEEEEJSI_SN_SP_SP_llSI_SP_ST_SU_PNSA_4pairIllEEPmN3cub18CUB_300001_SM_100013ScanTileStateIlLb1EEEEEEvDpT0_:
[----:B------:R-:W-:Y:S01]  /*0000*/  LDC R1, c[0x0][0x37c] ;  /* 0x0000df00ff017b82 */ /* 0x000fe20000000800 */
[----:B------:R-:W0:Y:S01]  /*0010*/  S2R R3, SR_CTAID.X ;  /* 0x0000000000037919 */ /* 0x000e220000002500 */
[----:B------:R-:W1:Y:S01]  /*0020*/  LDCU UR4, c[0x0][0x370] ;  /* 0x00006e00ff0477ac */ /* 0x000e620008000800 */
[----:B------:R-:W2:Y:S01]  /*0030*/  LDCU.64 UR6, c[0x0][0x358] ;  /* 0x00006b00ff0677ac */ /* 0x000ea20008000a00 */
[----:B-1----:R-:W-:-:S06]  /*0040*/  UIADD3 UR4, UPT, UPT, UR4, -0x1, URZ ;  /* 0xffffffff04047890 */ /* 0x002fcc000fffe0ff */
[----:B0-----:R-:W-:-:S13]  /*0050*/  ISETP.GE.U32.AND P0, PT, R3, UR4, PT ;  /* 0x0000000403007c0c */ /* 0x001fda000bf06070 */
[----:B--2---:R-:W-:Y:S05]  /*0060*/  @P0 BRA `(.L_x_7240) ;  /* 0x0000004400c40947 */ /* 0x004fea0003800000 */
[----:B------:R-:W0:Y:S01]  /*0070*/  LDC.64 R12, c[0x0][0x3e8] ;  /* 0x0000fa00ff0c7b82 */ /* 0x000e220000000a00 */
[----:B------:R-:W1:Y:S01]  /*0080*/  S2R R37, SR_TID.X ;  /* 0x0000000000257919 */ /* 0x000e620000002100 */
[----:B------:R-:W2:Y:S01]  /*0090*/  LDCU.64 UR4, c[0x0][0x390] ;  /* 0x00007200ff0477ac */ /* 0x000ea20008000a00 */
[----:B------:R-:W3:Y:S01]  /*00a0*/  LDCU.128 UR8, c[0x0][0x380] ;  /* 0x00007000ff0877ac */ /* 0x000ee20008000c00 */
[----:B0-----:R-:W-:-:S05]  /*00b0*/  IMAD.WIDE.U32 R12, R3, 0x10, R12 ;  /* 0x00000010030c7825 */ /* 0x001fca00078e000c */
[----:B------:R-:W4:Y:S04]  /*00c0*/  LDG.E R5, desc[UR6][R12.64+0x10] ;  /* 0x000010060c057981 */ /* 0x000f28000c1e1900 */
[----:B------:R-:W4:Y:S04]  /*00d0*/  LDG.E.64 R14, desc[UR6][R12.64] ;  /* 0x000000060c0e7981 */ /* 0x000f28000c1e1b00 */
[----:B------:R-:W2:Y:S01]  /*00e0*/  LDG.E.64 R8, desc[UR6][R12.64+0x8] ;  /* 0x000008060c087981 */ /* 0x000ea2000c1e1b00 */
[C---:B-1----:R-:W-:Y:S01]  /*00f0*/  VIADD R7, R37.reuse, 0x200 ;  /* 0x0000020025077836 */ /* 0x042fe20000000000 */
[----:B------:R-:W-:Y:S01]  /*0100*/  LOP3.LUT R11, R37, 0x400, RZ, 0xfc, !PT ;  /* 0x00000400250b7812 */ /* 0x000fe200078efcff */
[----:B----4-:R-:W-:-:S04]  /*0110*/  IMAD.IADD R0, R5, 0x1, -R14 ;  /* 0x0000000105007824 */ /* 0x010fc800078e0a0e */
[----:B------:R-:W-:Y:S01]  /*0120*/  IMAD.IADD R5, R37, 0x1, -R0 ;  /* 0x0000000125057824 */ /* 0x000fe200078e0a00 */
[-C--:B------:R-:W-:Y:S02]  /*0130*/  ISETP.GE.AND P6, PT, R7, R0.reuse, PT ;  /* 0x000000000700720c */ /* 0x080fe40003fc6270 */
[----:B------:R-:W-:Y:S02]  /*0140*/  ISETP.GE.AND P1, PT, R11, R0, PT ;  /* 0x000000000b00720c */ /* 0x000fe40003f26270 */
[----:B--2---:R-:W-:-:S04]  /*0150*/  IADD3 R2, P0, PT, R8, R5, RZ ;  /* 0x0000000508027210 */ /* 0x004fc80007f1e0ff */
[----:B------:R-:W-:Y:S02]  /*0160*/  LEA.HI.X.SX32 R5, R5, R9, 0x1, P0 ;  /* 0x0000000905057211 */ /* 0x000fe400000f0eff */
[----:B------:R-:W-:-:S04]  /*0170*/  LEA R10, P0, R2, UR4, 0x2 ;  /* 0x00000004020a7c11 */ /* 0x000fc8000f8010ff */
[----:B------:R-:W-:-:S05]  /*0180*/  LEA.HI.X R11, R2, UR5, R5, 0x2, P0 ;  /* 0x00000005020b7c11 */ /* 0x000fca00080f1405 */
[----:B------:R0:W5:Y:S01]  /*0190*/  @P6 LDG.E R6, desc[UR6][R10.64+0x800] ;  /* 0x000800060a066981 */ /* 0x000162000c1e1900 */
[----:B------:R-:W1:Y:S01]  /*01a0*/  @P6 LDC R7, c[0x0][0x3a0] ;  /* 0x0000e800ff076b82 */ /* 0x000e620000000800 */
[----:B------:R-:W-:Y:S02]  /*01b0*/  IADD3 R2, P0, PT, R14, R37, RZ ;  /* 0x000000250e027210 */ /* 0x000fe40007f1e0ff */
[----:B------:R0:W5:Y:S01]  /*01c0*/  @P1 LDG.E R4, desc[UR6][R10.64+0x1000] ;  /* 0x001000060a041981 */ /* 0x000162000c1e1900 */
[C---:B------:R-:W-:Y:S01]  /*01d0*/  VIADD R9, R37.reuse, 0x600 ;  /* 0x0000060025097836 */ /* 0x040fe20000000000 */
[C---:B------:R-:W-:Y:S01]  /*01e0*/  LOP3.LUT R19, R37.reuse, 0x800, RZ, 0xfc, !PT ;  /* 0x0000080025137812 */ /* 0x040fe200078efcff */
[----:B------:R-:W-:Y:S01]  /*01f0*/  IMAD.SHL.U32 R16, R2, 0x4, RZ ;  /* 0x0000000402107824 */ /* 0x000fe200078e00ff */
[----:B------:R-:W-:Y:S01]  /*0200*/  LOP3.LUT R23, R37, 0xc00, RZ, 0xfc, !PT ;  /* 0x00000c0025177812 */ /* 0x000fe200078efcff */
[----:B------:R-:W-:Y:S01]  /*0210*/  IMAD.X R15, RZ, RZ, R15, P0 ;  /* 0x000000ffff0f7224 */ /* 0x000fe200000e060f */
[----:B------:R-:W-:Y:S01]  /*0220*/  ISETP.GE.AND P3, PT, R19, R0, PT ;  /* 0x000000001300720c */ /* 0x000fe20003f66270 */
[----:B------:R-:W-:Y:S01]  /*0230*/  VIADD R21, R37, 0xa00 ;  /* 0x00000a0025157836 */ /* 0x000fe20000000000 */
[----:B---3--:R-:W-:Y:S01]  /*0240*/  IADD3 R14, P0, PT, R16, UR8, RZ ;  /* 0x00000008100e7c10 */ /* 0x008fe2000ff1e0ff */
[----:B------:R-:W2:Y:S01]  /*0250*/  @P1 LDC R5, c[0x0][0x3a0] ;  /* 0x0000e800ff051b82 */ /* 0x000ea20000000800 */
[----:B------:R-:W-:-:S02]  /*0260*/  SHF.L.U64.HI R2, R2, 0x2, R15 ;  /* 0x0000000202027819 */ /* 0x000fc4000001020f */
[----:B------:R-:W-:Y:S02]  /*0270*/  IADD3 R16, P2, PT, R16, UR10, RZ ;  /* 0x0000000a10107c10 */ /* 0x000fe4000ff5e0ff */
[C---:B------:R-:W-:Y:S02]  /*0280*/  IADD3.X R15, PT, PT, R2.reuse, UR9, RZ, P0, !PT ;  /* 0x00000009020f7c10 */ /* 0x040fe400087fe4ff */
[----:B------:R-:W-:Y:S02]  /*0290*/  IADD3.X R17, PT, PT, R2, UR11, RZ, P2, !PT ;  /* 0x0000000b02117c10 */ /* 0x000fe400097fe4ff */
[-C--:B------:R-:W-:Y:S01]  /*02a0*/  ISETP.GE.AND P2, PT, R9, R0.reuse, PT ;  /* 0x000000000900720c */ /* 0x080fe20003f46270 */
[----:B------:R-:W-:Y:S01]  /*02b0*/  VIADD R9, R37, 0xe00 ;  /* 0x00000e0025097836 */ /* 0x000fe20000000000 */
[-C--:B------:R-:W-:Y:S01]  /*02c0*/  ISETP.GE.AND P4, PT, R21, R0.reuse, PT ;  /* 0x000000001500720c */ /* 0x080fe20003f86270 */
[----:B------:R0:W5:Y:S01]  /*02d0*/  @!P6 LDG.E R7, desc[UR6][R16.64+0x800] ;  /* 0x000800061007e981 */ /* 0x000162000c1e1900 */
[----:B------:R-:W-:-:S02]  /*02e0*/  ISETP.GE.AND P5, PT, R23, R0, PT ;  /* 0x000000001700720c */ /* 0x000fc40003fa6270 */
[C---:B------:R-:W-:Y:S01]  /*02f0*/  ISETP.GE.AND P0, PT, R37.reuse, R0, PT ;  /* 0x000000002500720c */ /* 0x040fe20003f06270 */
[----:B------:R0:W5:Y:S01]  /*0300*/  @P3 LDG.E R24, desc[UR6][R10.64+0x2000] ;  /* 0x002000060a183981 */ /* 0x000162000c1e1900 */
[----:B------:R-:W-:-:S05]  /*0310*/  LOP3.LUT R19, R37, 0x1000, RZ, 0xfc, !PT ;  /* 0x0000100025137812 */ /* 0x000fca00078efcff */
[----:B------:R0:W5:Y:S04]  /*0320*/  @P2 LDG.E R22, desc[UR6][R10.64+0x1800] ;  /* 0x001800060a162981 */ /* 0x000168000c1e1900 */
[----:B------:R0:W5:Y:S04]  /*0330*/  @P4 LDG.E R26, desc[UR6][R10.64+0x2800] ;  /* 0x002800060a1a4981 */ /* 0x000168000c1e1900 */
[----:B------:R0:W5:Y:S04]  /*0340*/  @!P0 LDG.E R18, desc[UR6][R14.64] ;  /* 0x000000060e128981 */ /* 0x000168000c1e1900 */
[----:B------:R0:W5:Y:S04]  /*0350*/  @P5 LDG.E R28, desc[UR6][R10.64+0x3000] ;  /* 0x003000060a1c5981 */ /* 0x000168000c1e1900 */
[----:B------:R0:W5:Y:S04]  /*0360*/  @!P1 LDG.E R5, desc[UR6][R16.64+0x1000] ;  /* 0x0010000610059981 */ /* 0x000168000c1e1900 */
[----:B------:R0:W5:Y:S01]  /*0370*/  @!P6 LDG.E R6, desc[UR6][R14.64+0x800] ;  /* 0x000800060e06e981 */ /* 0x000162000c1e1900 */
[----:B------:R-:W-:-:S03]  /*0380*/  ISETP.GE.AND P6, PT, R9, R0, PT ;  /* 0x000000000900720c */ /* 0x000fc60003fc6270 */
[----:B------:R0:W5:Y:S04]  /*0390*/  @!P1 LDG.E R4, desc[UR6][R14.64+0x1000] ;  /* 0x001000060e049981 */ /* 0x000168000c1e1900 */
[----:B------:R-:W3:Y:S06]  /*03a0*/  LDG.E R9, desc[UR6][R12.64+0x18] ;  /* 0x000018060c097981 */ /* 0x000eec000c1e1900 */
[----:B------:R0:W5:Y:S01]  /*03b0*/  @P6 LDG.E R30, desc[UR6][R10.64+0x3800] ;  /* 0x003800060a1e6981 */ /* 0x000162000c1e1900 */
[----:B------:R-:W-:Y:S01]  /*03c0*/  ISETP.GE.AND P1, PT, R19, R0, PT ;  /* 0x000000001300720c */ /* 0x000fe20003f26270 */
[----:B------:R-:W4:Y:S02]  /*03d0*/  @P2 LDC R23, c[0x0][0x3a0] ;  /* 0x0000e800ff172b82 */ /* 0x000f240000000800 */
[----:B------:R0:W5:Y:S06]  /*03e0*/  @!P0 LDG.E R19, desc[UR6][R16.64] ;  /* 0x0000000610138981 */ /* 0x00016c000c1e1900 */
[----:B------:R-:W0:Y:S04]  /*03f0*/  @P3 LDC R25, c[0x0][0x3a0] ;  /* 0x0000e800ff193b82 */ /* 0x000e280000000800 */
[----:B------:R0:W5:Y:S04]  /*0400*/  @P1 LDG.E R32, desc[UR6][R10.64+0x4000] ;  /* 0x004000060a201981 */ /* 0x000168000c1e1900 */
[----:B------:R-:W0:Y:S01]  /*0410*/  @P4 LDC R27, c[0x0][0x3a0] ;  /* 0x0000e800ff1b4b82 */ /* 0x000e220000000800 */
[----:B------:R0:W5:Y:S04]  /*0420*/  @!P3 LDG.E R24, desc[UR6][R14.64+0x2000] ;  /* 0x002000060e18b981 */ /* 0x000168000c1e1900 */
[----:B------:R0:W5:Y:S03]  /*0430*/  @!P2 LDG.E R22, desc[UR6][R14.64+0x1800] ;  /* 0x001800060e16a981 */ /* 0x000166000c1e1900 */
[----:B------:R-:W0:Y:S01]  /*0440*/  @P5 LDC R29, c[0x0][0x3a0] ;  /* 0x0000e800ff1d5b82 */ /* 0x000e220000000800 */
[----:B------:R0:W5:Y:S04]  /*0450*/  @!P2 LDG.E R23, desc[UR6][R16.64+0x1800] ;  /* 0x001800061017a981 */ /* 0x000168000c1e1900 */
[----:B------:R0:W5:Y:S03]  /*0460*/  @P0 LDG.E R18, desc[UR6][R10.64] ;  /* 0x000000060a120981 */ /* 0x000166000c1e1900 */
[----:B------:R-:W0:Y:S01]  /*0470*/  @P6 LDC R31, c[0x0][0x3a0] ;  /* 0x0000e800ff1f6b82 */ /* 0x000e220000000800 */
[----:B------:R0:W5:Y:S04]  /*0480*/  @!P3 LDG.E R25, desc[UR6][R16.64+0x2000] ;  /* 0x002000061019b981 */ /* 0x000168000c1e1900 */
[----:B------:R0:W5:Y:S04]  /*0490*/  @!P4 LDG.E R26, desc[UR6][R14.64+0x2800] ;  /* 0x002800060e1ac981 */ /* 0x000168000c1e1900 */
[----:B------:R0:W5:Y:S04]  /*04a0*/  @!P4 LDG.E R27, desc[UR6][R16.64+0x2800] ;  /* 0x00280006101bc981 */ /* 0x000168000c1e1900 */
[----:B------:R0:W5:Y:S04]  /*04b0*/  @!P5 LDG.E R28, desc[UR6][R14.64+0x3000] ;  /* 0x003000060e1cd981 */ /* 0x000168000c1e1900 */
[----:B------:R0:W5:Y:S04]  /*04c0*/  @!P5 LDG.E R29, desc[UR6][R16.64+0x3000] ;  /* 0x00300006101dd981 */ /* 0x000168000c1e1900 */
[----:B------:R0:W5:Y:S04]  /*04d0*/  @!P6 LDG.E R31, desc[UR6][R16.64+0x3800] ;  /* 0x00380006101fe981 */ /* 0x000168000c1e1900 */
[----:B------:R0:W5:Y:S01]  /*04e0*/  @!P6 LDG.E R30, desc[UR6][R14.64+0x3800] ;  /* 0x003800060e1ee981 */ /* 0x000162000c1e1900 */
[----:B------:R-:W0:Y:S01]  /*04f0*/  @P1 LDC R33, c[0x0][0x3a0] ;  /* 0x0000e800ff211b82 */ /* 0x000e220000000800 */
[----:B---3--:R-:W-:-:S02]  /*0500*/  IMAD.IADD R9, R9, 0x1, -R8 ;  /* 0x0000000109097824 */ /* 0x008fc400078e0a08 */
[----:B------:R-:W-:Y:S02]  /*0510*/  VIADD R13, R37, 0x1200 ;  /* 0x00001200250d7836 */ /* 0x000fe40000000000 */
[----:B------:R-:W-:Y:S01]  /*0520*/  IMAD.IADD R2, R0, 0x1, R9 ;  /* 0x0000000100027824 */ /* 0x000fe200078e0209 */
[----:B------:R3:W5:Y:S04]  /*0530*/  @!P1 LDG.E R32, desc[UR6][R14.64+0x4000] ;  /* 0x004000060e209981 */ /* 0x000768000c1e1900 */
[----:B------:R3:W5:Y:S01]  /*0540*/  @!P1 LDG.E R33, desc[UR6][R16.64+0x4000] ;  /* 0x0040000610219981 */ /* 0x000762000c1e1900 */
[----:B------:R-:W-:Y:S01]  /*0550*/  ISETP.GE.AND P1, PT, R13, R2, PT ;  /* 0x000000020d00720c */ /* 0x000fe20003f26270 */
[----:B------:R-:W-:Y:S01]  /*0560*/  BSSY.RECONVERGENT B0, `(.L_x_7241) ;  /* 0x0000008000007945 */ /* 0x000fe20003800200 */
[----:B------:R-:W-:-:S11]  /*0570*/  CS2R R34, SRZ ;  /* 0x0000000000227805 */ /* 0x000fd6000001ff00 */
[----:B01234-:R-:W-:Y:S05]  /*0580*/  @P1 BRA `(.L_x_7242) ;  /* 0x0000000000141947 */ /* 0x01ffea0003800000 */
[----:B------:R-:W-:-:S13]  /*0590*/  ISETP.GE.AND P1, PT, R13, R0, PT ;  /* 0x000000000d00720c */ /* 0x000fda0003f26270 */
[----:B------:R0:W5:Y:S04]  /*05a0*/  @!P1 LDG.E R34, desc[UR6][R14.64+0x4800] ;  /* 0x004800060e229981 */ /* 0x000168000c1e1900 */
[----:B------:R0:W5:Y:S04]  /*05b0*/  @!P1 LDG.E R35, desc[UR6][R16.64+0x4800] ;  /* 0x0048000610239981 */ /* 0x000168000c1e1900 */
[----:B------:R0:W5:Y:S01]  /*05c0*/  @P1 LDG.E R34, desc[UR6][R10.64+0x4800] ;  /* 0x004800060a221981 */ /* 0x000162000c1e1900 */
[----:B------:R-:W1:Y:S02]  /*05d0*/  @P1 LDC R35, c[0x0][0x3a0] ;  /* 0x0000e800ff231b82 */ /* 0x000e640000000800 */
.L_x_7242:
[----:B------:R-:W-:Y:S05]  /*05e0*/  BSYNC.RECONVERGENT B0 ;  /* 0x0000000000007941 */ /* 0x000fea0003800200 */
.L_x_7241:
[----:B------:R-:W2:Y:S01]  /*05f0*/  S2UR UR5, SR_CgaCtaId ;  /* 0x00000000000579c3 */ /* 0x000ea20000008800 */
[----:B0-----:R-:W-:Y:S01]  /*0600*/  IMAD R11, R37, 0xa, RZ ;  /* 0x0000000a250b7824 */ /* 0x001fe200078e02ff */
[----:B------:R-:W-:Y:S01]  /*0610*/  UMOV UR4, 0x400 ;  /* 0x0000040000047882 */ /* 0x000fe20000000000 */
[----:B------:R-:W-:Y:S03]  /*0620*/  BSSY.RECONVERGENT B0, `(.L_x_7243) ;  /* 0x0000024000007945 */ /* 0x000fe60003800200 */
[----:B------:R-:W-:Y:S02]  /*0630*/  VIMNMX R2, PT, PT, R2, R11, PT ;  /* 0x0000000b02027248 */ /* 0x000fe40003fe0100 */
[----:B-----5:R-:W0:Y:S02]  /*0640*/  @P0 LDC R19, c[0x0][0x3a0] ;  /* 0x0000e800ff130b82 */ /* 0x020e240000000800 */
[----:B------:R-:W-:-:S02]  /*0650*/  VIADDMNMX R21, R2, -R9, RZ, !PT ;  /* 0x8000000902157246 */ /* 0x000fc400078001ff */
[----:B------:R-:W-:-:S04]  /*0660*/  VIMNMX R12, PT, PT, R0, R2, PT ;  /* 0x00000002000c7248 */ /* 0x000fc80003fe0100 */
[----:B------:R-:W-:Y:S01]  /*0670*/  ISETP.GE.AND P0, PT, R21, R12, PT ;  /* 0x0000000c1500720c */ /* 0x000fe20003f06270 */
[----:B--2---:R-:W-:-:S06]  /*0680*/  ULEA UR4, UR5, UR4, 0x18 ;  /* 0x0000000405047291 */ /* 0x004fcc000f8ec0ff */
[----:B------:R-:W-:-:S04]  /*0690*/  IMAD.U32 R38, RZ, RZ, UR4 ;  /* 0x00000004ff267e24 */ /* 0x000fc8000f8e00ff */
[----:B------:R-:W-:Y:S02]  /*06a0*/  IMAD R13, R37, 0x8, R38 ;  /* 0x00000008250d7824 */ /* 0x000fe400078e0226 */
[----:B------:R-:W-:-:S03]  /*06b0*/  VIADD R8, R38, 0x800 ;  /* 0x0000080026087836 */ /* 0x000fc60000000000 */
[----:B-1----:R1:W-:Y:S01]  /*06c0*/  STS.64 [R13+0x9800], R34 ;  /* 0x009800220d007388 */ /* 0x0023e20000000a00 */
[----:B------:R-:W-:-:S03]  /*06d0*/  IMAD R10, R0, 0x8, R8 ;  /* 0x00000008000a7824 */ /* 0x000fc600078e0208 */
[----:B0-----:R1:W-:Y:S04]  /*06e0*/  STS.64 [R13+0x800], R18 ;  /* 0x000800120d007388 */ /* 0x0013e80000000a00 */
[----:B------:R1:W-:Y:S04]  /*06f0*/  STS.64 [R13+0x1800], R6 ;  /* 0x001800060d007388 */ /* 0x0003e80000000a00 */
[----:B------:R1:W-:Y:S04]  /*0700*/  STS.64 [R13+0x2800], R4 ;  /* 0x002800040d007388 */ /* 0x0003e80000000a00 */
[----:B------:R1:W-:Y:S04]  /*0710*/  STS.64 [R13+0x3800], R22 ;  /* 0x003800160d007388 */ /* 0x0003e80000000a00 */
[----:B------:R1:W-:Y:S04]  /*0720*/  STS.64 [R13+0x4800], R24 ;  /* 0x004800180d007388 */ /* 0x0003e80000000a00 */
[----:B------:R1:W-:Y:S04]  /*0730*/  STS.64 [R13+0x5800], R26 ;  /* 0x0058001a0d007388 */ /* 0x0003e80000000a00 */
[----:B------:R1:W-:Y:S04]  /*0740*/  STS.64 [R13+0x6800], R28 ;  /* 0x0068001c0d007388 */ /* 0x0003e80000000a00 */
[----:B------:R1:W-:Y:S04]  /*0750*/  STS.64 [R13+0x7800], R30 ;  /* 0x0078001e0d007388 */ /* 0x0003e80000000a00 */
[----:B------:R1:W-:Y:S01]  /*0760*/  STS.64 [R13+0x8800], R32 ;  /* 0x008800200d007388 */ /* 0x0003e20000000a00 */
[----:B------:R-:W-:Y:S06]  /*0770*/  BAR.SYNC.DEFER_BLOCKING 0x0 ;  /* 0x0000000000007b1d */ /* 0x000fec0000010000 */
[----:B------:R-:W-:Y:S05]  /*0780*/  @P0 BRA `(.L_x_7244) ;  /* 0x0000000000340947 */ /* 0x000fea0003800000 */
.L_x_7245:
[----:B-1----:R-:W-:-:S05]  /*0790*/  IMAD.IADD R4, R12, 0x1, R21 ;  /* 0x000000010c047824 */ /* 0x002fca00078e0215 */
[----:B------:R-:W-:-:S04]  /*07a0*/  SHF.R.S32.HI R5, RZ, 0x1, R4 ;  /* 0x00000001ff057819 */ /* 0x000fc80000011404 */
[----:B------:R-:W-:Y:S01]  /*07b0*/  LOP3.LUT R7, RZ, R5, RZ, 0x33, !PT ;  /* 0x00000005ff077212 */ /* 0x000fe200078e33ff */
[----:B------:R-:W-:-:S04]  /*07c0*/  IMAD R4, R5, 0x8, R38 ;  /* 0x0000000805047824 */ /* 0x000fc800078e0226 */
[----:B------:R-:W-:Y:S02]  /*07d0*/  IMAD.IADD R7, R2, 0x1, R7 ;  /* 0x0000000102077824 */ /* 0x000fe400078e0207 */
[----:B------:R-:W-:Y:S02]  /*07e0*/  LDS R4, [R4+0x800] ;  /* 0x0008000004047984 */ /* 0x000fe40000000800 */
[----:B------:R-:W-:-:S06]  /*07f0*/  IMAD R7, R7, 0x8, R10 ;  /* 0x0000000807077824 */ /* 0x000fcc00078e020a */
[----:B------:R-:W0:Y:S02]  /*0800*/  LDS R7, [R7] ;  /* 0x0000000007077984 */ /* 0x000e240000000800 */
[----:B0-----:R-:W-:-:S04]  /*0810*/  ISETP.GT.AND P0, PT, R7, R4, PT ;  /* 0x000000040700720c */ /* 0x001fc80003f04270 */
[----:B------:R-:W-:-:S09]  /*0820*/  SEL R12, R5, R12, P0 ;  /* 0x0000000c050c7207 */ /* 0x000fd20000000000 */
[----:B------:R-:W-:-:S05]  /*0830*/  @!P0 VIADD R21, R5, 0x1 ;  /* 0x0000000105158836 */ /* 0x000fca0000000000 */
[----:B------:R-:W-:-:S13]  /*0840*/  ISETP.GE.AND P0, PT, R21, R12, PT ;  /* 0x0000000c1500720c */ /* 0x000fda0003f06270 */
[----:B------:R-:W-:Y:S05]  /*0850*/  @!P0 BRA `(.L_x_7245) ;  /* 0xfffffffc00cc8947 */ /* 0x000fea000383ffff */
.L_x_7244:
[----:B------:R-:W-:Y:S05]  /*0860*/  BSYNC.RECONVERGENT B0 ;  /* 0x0000000000007941 */ /* 0x000fea0003800200 */
.L_x_7243:
[----:B-1----:R-:W-:Y:S01]  /*0870*/  IMAD.IADD R4, R2, 0x1, -R21 ;  /* 0x0000000102047824 */ /* 0x002fe200078e0a15 */
[----:B------:R-:W-:Y:S01]  /*0880*/  BSSY.RECONVERGENT B0, `(.L_x_7246) ;  /* 0x0000092000007945 */ /* 0x000fe20003800200 */
[----:B------:R-:W-:-:S03]  /*0890*/  IMAD.MOV.U32 R5, RZ, RZ, RZ ;  /* 0x000000ffff057224 */ /* 0x000fc600078e00ff */
[----:B------:R-:W-:-:S13]  /*08a0*/  ISETP.GE.AND P0, PT, R4, R9, PT ;  /* 0x000000090400720c */ /* 0x000fda0003f06270 */
[----:B------:R-:W-:Y:S05]  /*08b0*/  @P0 BRA `(.L_x_7247) ;  /* 0x0000000800380947 */ /* 0x000fea0003800000 */
[----:B------:R-:W-:Y:S01]  /*08c0*/  ISETP.GE.AND P1, PT, R21, 0x1, PT ;  /* 0x000000011500780c */ /* 0x000fe20003f26270 */
[----:B------:R-:W-:Y:S01]  /*08d0*/  IMAD R6, R4, 0x8, R10 ;  /* 0x0000000804067824 */ /* 0x000fe200078e020a */
[----:B------:R-:W-:Y:S01]  /*08e0*/  BSSY.RECONVERGENT B1, `(.L_x_7248) ;  /* 0x0000036000017945 */ /* 0x000fe20003800200 */
[----:B------:R-:W-:-:S03]  /*08f0*/  IMAD.MOV.U32 R7, RZ, RZ, R21 ;  /* 0x000000ffff077224 */ /* 0x000fc600078e0015 */
[----:B------:R-:W-:Y:S01]  /*0900*/  BSSY.RELIABLE B2, `(.L_x_7249) ;  /* 0x000002a000027945 */ /* 0x000fe20003800100 */
[----:B------:R-:W-:-:S06]  /*0910*/  IMAD.MOV.U32 R12, RZ, RZ, RZ ;  /* 0x000000ffff0c7224 */ /* 0x000fcc00078e00ff */
[----:B------:R-:W-:-:S05]  /*0920*/  @P1 IMAD R5, R21, 0x1ff, RZ ;  /* 0x000001ff15051824 */ /* 0x000fca00078e02ff */
[----:B------:R-:W-:Y:S02]  /*0930*/  @P1 SHF.R.S32.HI R11, RZ, 0x9, R5 ;  /* 0x00000009ff0b1819 */ /* 0x000fe40000011405 */
[----:B------:R-:W-:Y:S03]  /*0940*/  LDS R5, [R6] ;  /* 0x0000000006057984 */ /* 0x000fe60000000800 */
[----:B------:R-:W-:-:S05]  /*0950*/  @P1 IMAD R13, R11, 0x8, R38 ;  /* 0x000000080b0d1824 */ /* 0x000fca00078e0226 */
[----:B------:R-:W0:Y:S02]  /*0960*/  @P1 LDS R14, [R13+0x800] ;  /* 0x000800000d0e1984 */ /* 0x000e240000000800 */
[----:B0-----:R-:W-:Y:S01]  /*0970*/  @P1 ISETP.GT.AND P0, PT, R14, R5, PT ;  /* 0x000000050e00120c */ /* 0x001fe20003f04270 */
[----:B------:R-:W-:-:S03]  /*0980*/  @P1 VIADD R14, R11, 0x1 ;  /* 0x000000010b0e1836 */ /* 0x000fc60000000000 */
[----:B------:R-:W-:Y:S02]  /*0990*/  @P1 SEL R7, R21, R11, P0 ;  /* 0x0000000b15071207 */ /* 0x000fe40000000000 */
[----:B------:R-:W-:-:S04]  /*09a0*/  @P1 SEL R12, R14, RZ, P0 ;  /* 0x000000ff0e0c1207 */ /* 0x000fc80000000000 */
[----:B------:R-:W-:-:S13]  /*09b0*/  ISETP.GE.AND P0, PT, R12, R7, PT ;  /* 0x000000070c00720c */ /* 0x000fda0003f06270 */
[----:B------:R-:W-:Y:S05]  /*09c0*/  @P0 BRA `(.L_x_7250) ;  /* 0x0000000000400947 */ /* 0x000fea0003800000 */
[----:B------:R-:W-:-:S05]  /*09d0*/  IMAD R11, R7, 0x7f, R12 ;  /* 0x0000007f070b7824 */ /* 0x000fca00078e020c */
[----:B------:R-:W-:-:S05]  /*09e0*/  SHF.R.S32.HI R11, RZ, 0x7, R11 ;  /* 0x00000007ff0b7819 */ /* 0x000fca000001140b */
[----:B------:R-:W-:-:S05]  /*09f0*/  IMAD R13, R11, 0x8, R38 ;  /* 0x000000080b0d7824 */ /* 0x000fca00078e0226 */
[----:B------:R-:W0:Y:S02]  /*0a00*/  LDS R14, [R13+0x800] ;  /* 0x000800000d0e7984 */ /* 0x000e240000000800 */
[----:B0-----:R-:W-:-:S04]  /*0a10*/  ISETP.GT.AND P0, PT, R14, R5, PT ;  /* 0x000000050e00720c */ /* 0x001fc80003f04270 */
[----:B------:R-:W-:-:S09]  /*0a20*/  SEL R7, R7, R11, P0 ;  /* 0x0000000b07077207 */ /* 0x000fd20000000000 */
[----:B------:R-:W-:-:S05]  /*0a30*/  @P0 VIADD R12, R11, 0x1 ;  /* 0x000000010b0c0836 */ /* 0x000fca0000000000 */
        /* <DEDUP_REMOVED lines=8> */
[----:B------:R-:W-:-:S07]  /*0ac0*/  @P0 VIADD R12, R11, 0x1 ;  /* 0x000000010b0c0836 */ /* 0x000fce0000000000 */
.L_x_7250:
[----:B------:R-:W-:-:S13]  /*0ad0*/  ISETP.GE.AND P0, PT, R12, R7, PT ;  /* 0x000000070c00720c */ /* 0x000fda0003f06270 */
[----:B------:R-:W-:Y:S05]  /*0ae0*/  @P0 BREAK.RELIABLE B2 ;  /* 0x0000000000020942 */ /* 0x000fea0003800100 */
        /* <DEDUP_REMOVED lines=8> */
.L_x_7251:
[----:B------:R-:W-:-:S13]  /*0b70*/  ISETP.GE.AND P0, PT, R12, R7, PT ;  /* 0x000000070c00720c */ /* 0x000fda0003f06270 */
[----:B------:R-:W-:Y:S05]  /*0b80*/  @P0 BREAK.RELIABLE B2 ;  /* 0x0000000000020942 */ /* 0x000fea0003800100 */
[----:B------:R-:W-:Y:S05]  /*0b90*/  @P0 BRA `(.L_x_7252) ;  /* 0x0000000000280947 */ /* 0x000fea0003800000 */
[----:B------:R-:W-:Y:S05]  /*0ba0*/  BSYNC.RELIABLE B2 ;  /* 0x0000000000027941 */ /* 0x000fea0003800100 */
.L_x_7249:
[----:B------:R-:W-:-:S05]  /*0bb0*/  IMAD.IADD R11, R7, 0x1, R12 ;  /* 0x00000001070b7824 */ /* 0x000fca00078e020c */
[----:B------:R-:W-:-:S05]  /*0bc0*/  SHF.R.S32.HI R11, RZ, 0x1, R11 ;  /* 0x00000001ff0b7819 */ /* 0x000fca000001140b */
[----:B------:R-:W-:-:S05]  /*0bd0*/  IMAD R13, R11, 0x8, R38 ;  /* 0x000000080b0d7824 */ /* 0x000fca00078e0226 */
[----:B------:R-:W0:Y:S02]  /*0be0*/  LDS R14, [R13+0x800] ;  /* 0x000800000d0e7984 */ /* 0x000e240000000800 */
[----:B0-----:R-:W-:-:S04]  /*0bf0*/  ISETP.GT.AND P0, PT, R14, R5, PT ;  /* 0x000000050e00720c */ /* 0x001fc80003f04270 */
[----:B------:R-:W-:-:S09]  /*0c00*/  SEL R7, R7, R11, P0 ;  /* 0x0000000b07077207 */ /* 0x000fd20000000000 */
[----:B------:R-:W-:-:S05]  /*0c10*/  @P0 VIADD R12, R11, 0x1 ;  /* 0x000000010b0c0836 */ /* 0x000fca0000000000 */
[----:B------:R-:W-:-:S13]  /*0c20*/  ISETP.GE.AND P0, PT, R12, R7, PT ;  /* 0x000000070c00720c */ /* 0x000fda0003f06270 */
[----:B------:R-:W-:Y:S05]  /*0c30*/  @!P0 BRA `(.L_x_7249) ;  /* 0xfffffffc00dc8947 */ /* 0x000fea000383ffff */
.L_x_7252:
[----:B------:R-:W-:Y:S05]  /*0c40*/  BSYNC.RECONVERGENT B1 ;  /* 0x0000000000017941 */ /* 0x000fea0003800200 */
.L_x_7248:
[C---:B------:R-:W-:Y:S01]  /*0c50*/  ISETP.GE.AND P1, PT, R4.reuse, 0x1, PT ;  /* 0x000000010400780c */ /* 0x040fe20003f26270 */
[----:B------:R-:W-:Y:S01]  /*0c60*/  IMAD.MOV.U32 R14, RZ, RZ, R4 ;  /* 0x000000ffff0e7224 */ /* 0x000fe200078e0004 */
[----:B------:R-:W-:Y:S04]  /*0c70*/  BSSY.RECONVERGENT B1, `(.L_x_7253) ;  /* 0x0000034000017945 */ /* 0x000fe80003800200 */
[----:B------:R-:W-:Y:S07]  /*0c80*/  BSSY.RELIABLE B2, `(.L_x_7254) ;  /* 0x0000029000027945 */ /* 0x000fee0003800100 */
[----:B------:R-:W-:-:S05]  /*0c90*/  @P1 IMAD R7, R4, 0x1ff, RZ ;  /* 0x000001ff04071824 */ /* 0x000fca00078e02ff */
[----:B------:R-:W-:Y:S01]  /*0ca0*/  @P1 SHF.R.S32.HI R11, RZ, 0x9, R7 ;  /* 0x00000009ff0b1819 */ /* 0x000fe20000011407 */
[----:B------:R-:W-:-:S04]  /*0cb0*/  IMAD.MOV.U32 R7, RZ, RZ, RZ ;  /* 0x000000ffff077224 */ /* 0x000fc800078e00ff */
[C---:B------:R-:W-:Y:S02]  /*0cc0*/  @P1 IMAD R13, R11.reuse, 0x8, R10 ;  /* 0x000000080b0d1824 */ /* 0x040fe400078e020a */
[----:B------:R-:W-:-:S03]  /*0cd0*/  @P1 VIADD R15, R11, 0x1 ;  /* 0x000000010b0f1836 */ /* 0x000fc60000000000 */
[----:B------:R-:W0:Y:S02]  /*0ce0*/  @P1 LDS R16, [R13] ;  /* 0x000000000d101984 */ /* 0x000e240000000800 */
[----:B0-----:R-:W-:-:S04]  /*0cf0*/  @P1 ISETP.GT.AND P0, PT, R16, R5, PT ;  /* 0x000000051000120c */ /* 0x001fc80003f04270 */
[----:B------:R-:W-:Y:S02]  /*0d00*/  @P1 SEL R14, R4, R11, P0 ;  /* 0x0000000b040e1207 */ /* 0x000fe40000000000 */
[----:B------:R-:W-:-:S04]  /*0d10*/  @P1 SEL R7, R15, RZ, P0 ;  /* 0x000000ff0f071207 */ /* 0x000fc80000000000 */
[----:B------:R-:W-:-:S13]  /*0d20*/  ISETP.GE.AND P0, PT, R7, R14, PT ;  /* 0x0000000e0700720c */ /* 0x000fda0003f06270 */
[----:B------:R-:W-:Y:S05]  /*0d30*/  @P0 BRA `(.L_x_7255) ;  /* 0x0000000000400947 */ /* 0x000fea0003800000 */
[----:B------:R-:W-:-:S05]  /*0d40*/  IMAD R11, R14, 0x7f, R7 ;  /* 0x0000007f0e0b7824 */ /* 0x000fca00078e0207 */
[----:B------:R-:W-:-:S05]  /*0d50*/  SHF.R.S32.HI R11, RZ, 0x7, R11 ;  /* 0x00000007ff0b7819 */ /* 0x000fca000001140b */
[----:B------:R-:W-:-:S05]  /*0d60*/  IMAD R13, R11, 0x8, R10 ;  /* 0x000000080b0d7824 */ /* 0x000fca00078e020a */
[----:B------:R-:W0:Y:S02]  /*0d70*/  LDS R16, [R13] ;  /* 0x000000000d107984 */ /* 0x000e240000000800 */
        /* <DEDUP_REMOVED lines=11> */
[----:B------:R-:W-:-:S07]  /*0e30*/  @P0 VIADD R7, R11, 0x1 ;  /* 0x000000010b070836 */ /* 0x000fce0000000000 */
.L_x_7255:
[----:B------:R-:W-:-:S13]  /*0e40*/  ISETP.GE.AND P0, PT, R7, R14, PT ;  /* 0x0000000e0700720c */ /* 0x000fda0003f06270 */
[----:B------:R-:W-:Y:S05]  /*0e50*/  @P0 BREAK.RELIABLE B2 ;  /* 0x0000000000020942 */ /* 0x000fea0003800100 */
        /* <DEDUP_REMOVED lines=8> */
.L_x_7256:
[----:B------:R-:W-:-:S13]  /*0ee0*/  ISETP.GE.AND P0, PT, R7, R14, PT ;  /* 0x0000000e0700720c */ /* 0x000fda0003f06270 */
[----:B------:R-:W-:Y:S05]  /*0ef0*/  @P0 BREAK.RELIABLE B2 ;  /* 0x0000000000020942 */ /* 0x000fea0003800100 */
[----:B------:R-:W-:Y:S05]  /*0f00*/  @P0 BRA `(.L_x_7257) ;  /* 0x0000000000280947 */ /* 0x000fea0003800000 */
[----:B------:R-:W-:Y:S05]  /*0f10*/  BSYNC.RELIABLE B2 ;  /* 0x0000000000027941 */ /* 0x000fea0003800100 */
.L_x_7254:
[----:B------:R-:W-:-:S05]  /*0f20*/  IMAD.IADD R11, R14, 0x1, R7 ;  /* 0x000000010e0b7824 */ /* 0x000fca00078e0207 */
[----:B------:R-:W-:-:S05]  /*0f30*/  SHF.R.S32.HI R11, RZ, 0x1, R11 ;  /* 0x00000001ff0b7819 */ /* 0x000fca000001140b */
[----:B------:R-:W-:-:S05]  /*0f40*/  IMAD R13, R11, 0x8, R10 ;  /* 0x000000080b0d7824 */ /* 0x000fca00078e020a */
[----:B------:R-:W0:Y:S02]  /*0f50*/  LDS R16, [R13] ;  /* 0x000000000d107984 */ /* 0x000e240000000800 */
[----:B0-----:R-:W-:-:S04]  /*0f60*/  ISETP.GT.AND P0, PT, R16, R5, PT ;  /* 0x000000051000720c */ /* 0x001fc80003f04270 */
[----:B------:R-:W-:-:S09]  /*0f70*/  SEL R14, R14, R11, P0 ;  /* 0x0000000b0e0e7207 */ /* 0x000fd20000000000 */
[----:B------:R-:W-:-:S05]  /*0f80*/  @P0 VIADD R7, R11, 0x1 ;  /* 0x000000010b070836 */ /* 0x000fca0000000000 */
[----:B------:R-:W-:-:S13]  /*0f90*/  ISETP.GE.AND P0, PT, R7, R14, PT ;  /* 0x0000000e0700720c */ /* 0x000fda0003f06270 */
[----:B------:R-:W-:Y:S05]  /*0fa0*/  @!P0 BRA `(.L_x_7254) ;  /* 0xfffffffc00dc8947 */ /* 0x000fea000383ffff */
.L_x_7257:
[----:B------:R-:W-:Y:S05]  /*0fb0*/  BSYNC.RECONVERGENT B1 ;  /* 0x0000000000017941 */ /* 0x000fea0003800200 */
.L_x_7253:
[----:B------:R-:W-:Y:S01]  /*0fc0*/  IMAD.IADD R13, R4, 0x1, -R7 ;  /* 0x00000001040d7824 */ /* 0x000fe200078e0a07 */
[----:B------:R-:W-:Y:S04]  /*0fd0*/  BSSY.RECONVERGENT B1, `(.L_x_7258) ;  /* 0x0000014000017945 */ /* 0x000fe80003800200 */
[----:B------:R-:W-:-:S04]  /*0fe0*/  IADD3 R16, PT, PT, R13, R21, -R12 ;  /* 0x000000150d107210 */ /* 0x000fc80007ffe80c */
[----:B------:R-:W-:-:S04]  /*0ff0*/  SHF.R.S32.HI R10, RZ, 0x1, R16 ;  /* 0x00000001ff0a7819 */ /* 0x000fc80000011410 */
[----:B------:R-:W-:-:S04]  /*1000*/  VIMNMX R15, PT, PT, R13, R10, !PT ;  /* 0x0000000a0d0f7248 */ /* 0x000fc80007fe0100 */
[----:B------:R-:W-:-:S04]  /*1010*/  IADD3 R10, PT, PT, R7, 0x1, R15 ;  /* 0x00000001070a7810 */ /* 0x000fc80007ffe00f */
[----:B------:R-:W-:-:S05]  /*1020*/  VIMNMX R7, PT, PT, R10, R9, PT ;  /* 0x000000090a077248 */ /* 0x000fca0003fe0100 */
[----:B------:R-:W-:Y:S02]  /*1030*/  IMAD.IADD R7, R7, 0x1, -R4 ;  /* 0x0000000107077824 */ /* 0x000fe400078e0a04 */
[----:B------:R-:W-:-:S03]  /*1040*/  IMAD.MOV.U32 R4, RZ, RZ, RZ ;  /* 0x000000ffff047224 */ /* 0x000fc600078e00ff */
[----:B------:R-:W-:-:S13]  /*1050*/  ISETP.GE.AND P0, PT, R7, 0x1, PT ;  /* 0x000000010700780c */ /* 0x000fda0003f06270 */
[----:B------:R-:W-:Y:S05]  /*1060*/  @!P0 BRA `(.L_x_7259) ;  /* 0x0000000000288947 */ /* 0x000fea0003800000 */
[----:B------:R-:W-:-:S07]  /*1070*/  IMAD.MOV.U32 R4, RZ, RZ, RZ ;  /* 0x000000ffff047224 */ /* 0x000fce00078e00ff */
.L_x_7260:
[----:B------:R-:W-:-:S05]  /*1080*/  IMAD.IADD R10, R4, 0x1, R7 ;  /* 0x00000001040a7824 */ /* 0x000fca00078e0207 */
[----:B------:R-:W-:-:S05]  /*1090*/  SHF.R.S32.HI R10, RZ, 0x1, R10 ;  /* 0x00000001ff0a7819 */ /* 0x000fca000001140a */
[----:B------:R-:W-:-:S05]  /*10a0*/  IMAD R11, R10, 0x8, R6 ;  /* 0x000000080a0b7824 */ /* 0x000fca00078e0206 */
[----:B------:R-:W0:Y:S02]  /*10b0*/  LDS R14, [R11] ;  /* 0x000000000b0e7984 */ /* 0x000e240000000800 */
[----:B0-----:R-:W-:-:S04]  /*10c0*/  ISETP.GT.AND P0, PT, R5, R14, PT ;  /* 0x0000000e0500720c */ /* 0x001fc80003f04270 */
[----:B------:R-:W-:-:S09]  /*10d0*/  SEL R7, R10, R7, P0 ;  /* 0x000000070a077207 */ /* 0x000fd20000000000 */
[----:B------:R-:W-:-:S05]  /*10e0*/  @!P0 VIADD R4, R10, 0x1 ;  /* 0x000000010a048836 */ /* 0x000fca0000000000 */
[----:B------:R-:W-:-:S13]  /*10f0*/  ISETP.GE.AND P0, PT, R4, R7, PT ;  /* 0x000000070400720c */ /* 0x000fda0003f06270 */
[----:B------:R-:W-:Y:S05]  /*1100*/  @!P0 BRA `(.L_x_7260) ;  /* 0xfffffffc00dc8947 */ /* 0x000fea000383ffff */
.L_x_7259:
[----:B------:R-:W-:Y:S05]  /*1110*/  BSYNC.RECONVERGENT B1 ;  /* 0x0000000000017941 */ /* 0x000fea0003800200 */
.L_x_7258:
[----:B------:R-:W-:-:S05]  /*1120*/  IMAD.IADD R4, R13, 0x1, R4 ;  /* 0x000000010d047824 */ /* 0x000fca00078e0204 */
[CC--:B------:R-:W-:Y:S02]  /*1130*/  VIMNMX R5, PT, PT, R15.reuse, R4.reuse, PT ;  /* 0x000000040f057248 */ /* 0x0c0fe40003fe0100 */
[----:B------:R-:W-:-:S03]  /*1140*/  ISETP.GE.AND P0, PT, R15, R4, PT ;  /* 0x000000040f00720c */ /* 0x000fc60003f06270 */
[----:B------:R-:W-:Y:S02]  /*1150*/  IMAD.IADD R21, R16, 0x1, -R5 ;  /* 0x0000000110157824 */ /* 0x000fe400078e0a05 */
[----:B------:R-:W-:-:S05]  /*1160*/  VIADD R4, R5, 0x1 ;  /* 0x0000000105047836 */ /* 0x000fca0000000000 */
[C---:B------:R-:W-:Y:S01]  /*1170*/  ISETP.EQ.AND P0, PT, R21.reuse, R4, !P0 ;  /* 0x000000041500720c */ /* 0x040fe20004702270 */
[----:B------:R-:W-:-:S03]  /*1180*/  IMAD.IADD R21, R21, 0x1, R12 ;  /* 0x0000000115157824 */ /* 0x000fc600078e020c */
[----:B------:R-:W-:-:S09]  /*1190*/  SEL R5, RZ, 0x1, !P0 ;  /* 0x00000001ff057807 */ /* 0x000fd20004000000 */
.L_x_7247:
[----:B------:R-:W-:Y:S05]  /*11a0*/  BSYNC.RECONVERGENT B0 ;  /* 0x0000000000007941 */ /* 0x000fea0003800200 */
.L_x_7246:
[----:B------:R-:W-:Y:S05]  /*11b0*/  WARPSYNC.ALL ;  /* 0x0000000000007948 */ /* 0x000fea0003800000 */
[C---:B------:R-:W-:Y:S01]  /*11c0*/  ISETP.NE.AND P0, PT, R37.reuse, RZ, PT ;  /* 0x000000ff2500720c */ /* 0x040fe20003f05270 */
[----:B------:R-:W-:Y:S01]  /*11d0*/  VIADD R6, R37, 0xffffffff ;  /* 0xffffffff25067836 */ /* 0x000fe20000000000 */
[----:B------:R-:W-:Y:S01]  /*11e0*/  IADD3 R5, PT, PT, R5, R2, -R21 ;  /* 0x0000000205057210 */ /* 0x000fe20007ffe815 */
[----:B------:R-:W-:Y:S01]  /*11f0*/  IMAD.U32 R4, R0, 0x10000, RZ ;  /* 0x0001000000047824 */ /* 0x000fe200078e00ff */
[----:B------:R-:W-:Y:S01]  /*1200*/  BSSY.RECONVERGENT B0, `(.L_x_7261) ;  /* 0x0000273000007945 */ /* 0x000fe20003800200 */
[C---:B------:R-:W-:Y:S01]  /*1210*/  IMAD.U32 R2, R21.reuse, 0x10000, RZ ;  /* 0x0001000015027824 */ /* 0x040fe200078e00ff */
[----:B------:R-:W-:Y:S01]  /*1220*/  SEL R7, R6, 0x1ff, P0 ;  /* 0x000001ff06077807 */ /* 0x000fe20000000000 */
[----:B------:R-:W-:Y:S01]  /*1230*/  IMAD.IADD R19, R0, 0x1, R5 ;  /* 0x0000000100137824 */ /* 0x000fe200078e0205 */
[----:B------:R-:W-:Y:S01]  /*1240*/  LOP3.LUT R9, R4, R9, RZ, 0xfc, !PT ;  /* 0x0000000904097212 */ /* 0x000fe200078efcff */
[----:B------:R-:W-:-:S02]  /*1250*/  IMAD R12, R21, 0x8, R8 ;  /* 0x00000008150c7824 */ /* 0x000fc400078e0208 */
[--C-:B------:R-:W-:Y:S02]  /*1260*/  IMAD R10, R7, 0x4, R38.reuse ;  /* 0x00000004070a7824 */ /* 0x100fe400078e0226 */
[----:B------:R-:W-:Y:S01]  /*1270*/  @P0 LOP3.LUT R9, R5, R2, RZ, 0xfc, !PT ;  /* 0x0000000205090212 */ /* 0x000fe200078efcff */
[--C-:B------:R-:W-:Y:S02]  /*1280*/  IMAD R2, R19, 0x8, R38.reuse ;  /* 0x0000000813027824 */ /* 0x100fe400078e0226 */
[----:B------:R-:W-:Y:S02]  /*1290*/  IMAD R11, R37, 0x4, R38 ;  /* 0x00000004250b7824 */ /* 0x000fe400078e0226 */
[----:B------:R-:W-:Y:S01]  /*12a0*/  STS [R10], R9 ;  /* 0x000000090a007388 */ /* 0x000fe20000000800 */
[----:B------:R-:W-:Y:S01]  /*12b0*/  IMAD R8, R19, 0x8, R8 ;  /* 0x0000000813087824 */ /* 0x000fe200078e0208 */
[----:B------:R-:W-:Y:S06]  /*12c0*/  BAR.SYNC.DEFER_BLOCKING 0x0 ;  /* 0x0000000000007b1d */ /* 0x000fec0000010000 */
[----:B------:R-:W0:Y:S04]  /*12d0*/  LDS R2, [R2+0x800] ;  /* 0x0008000002027984 */ /* 0x000e280000000800 */
[----:B------:R-:W1:Y:S04]  /*12e0*/  LDS.64 R4, [R12] ;  /* 0x000000000c047984 */ /* 0x000e680000000a00 */
[----:B------:R-:W2:Y:S01]  /*12f0*/  LDS R11, [R11] ;  /* 0x000000000b0b7984 */ /* 0x000ea20000000800 */
[----:B0-----:R-:W-:Y:S01]  /*1300*/  IMAD.MOV.U32 R23, RZ, RZ, R2 ;  /* 0x000000ffff177224 */ /* 0x001fe200078e0002 */
[----:B-1----:R-:W-:Y:S01]  /*1310*/  ISETP.GT.AND P2, PT, R4, R2, PT ;  /* 0x000000020400720c */ /* 0x002fe20003f44270 */
[----:B------:R-:W-:Y:S01]  /*1320*/  IMAD.MOV.U32 R6, RZ, RZ, R4 ;  /* 0x000000ffff067224 */ /* 0x000fe200078e0004 */
[----:B------:R-:W-:Y:S01]  /*1330*/  ISETP.GT.AND P1, PT, R2, R4, PT ;  /* 0x000000040200720c */ /* 0x000fe20003f24270 */
[----:B------:R-:W-:Y:S01]  /*1340*/  IMAD.MOV.U32 R7, RZ, RZ, R5 ;  /* 0x000000ffff077224 */ /* 0x000fe200078e0005 */
[----:B--2---:R-:W-:-:S02]  /*1350*/  LOP3.LUT R25, R11, 0xffff, RZ, 0xc0, !PT ;  /* 0x0000ffff0b197812 */ /* 0x004fc400078ec0ff */
[----:B------:R-:W-:-:S03]  /*1360*/  SHF.R.S32.HI R24, RZ, 0x10, R11 ;  /* 0x00000010ff187819 */ /* 0x000fc6000001140b */
[C---:B------:R-:W-:Y:S01]  /*1370*/  IMAD.IADD R25, R0.reuse, 0x1, R25 ;  /* 0x0000000100197824 */ /* 0x040fe200078e0219 */
[----:B------:R-:W-:-:S03]  /*1380*/  LOP3.LUT R0, R0, 0xfffffffb, RZ, 0xc0, !PT ;  /* 0xfffffffb00007812 */ /* 0x000fc600078ec0ff */
[----:B------:R-:W-:Y:S01]  /*1390*/  @!P2 LDS R23, [R8+0x8] ;  /* 0x000008000817a984 */ /* 0x000fe20000000800 */
[CC--:B------:R-:W-:Y:S01]  /*13a0*/  ISETP.GE.AND P0, PT, R19.reuse, R25.reuse, PT ;  /* 0x000000191300720c */ /* 0x0c0fe20003f06270 */
[----:B------:R-:W-:Y:S02]  /*13b0*/  @!P2 VIADD R19, R19, 0x1 ;  /* 0x000000011313a836 */ /* 0x000fe40000000000 */
[----:B------:R-:W0:Y:S01]  /*13c0*/  @!P1 LDS.64 R6, [R12+0x8] ;  /* 0x000008000c069984 */ /* 0x000e220000000a00 */
[C---:B------:R-:W-:Y:S01]  /*13d0*/  ISETP.LT.AND P0, PT, R21.reuse, R24, !P0 ;  /* 0x000000181500720c */ /* 0x040fe20004701270 */
[----:B------:R-:W-:Y:S01]  /*13e0*/  @!P1 VIADD R21, R21, 0x1 ;  /* 0x0000000115159836 */ /* 0x000fe20000000000 */
[----:B------:R-:W-:Y:S02]  /*13f0*/  ISETP.GE.AND P1, PT, R19, R25, PT ;  /* 0x000000191300720c */ /* 0x000fe40003f26270 */
[----:B------:R-:W-:Y:S02]  /*1400*/  ISETP.EQ.AND P0, PT, R2, R4, P0 ;  /* 0x000000040200720c */ /* 0x000fe40000702270 */
[----:B------:R-:W-:-:S02]  /*1410*/  ISETP.GE.OR P1, PT, R21, R24, P1 ;  /* 0x000000181500720c */ /* 0x000fc40000f26670 */
[----:B------:R-:W-:Y:S02]  /*1420*/  SEL R4, RZ, 0x1, !P0 ;  /* 0x00000001ff047807 */ /* 0x000fe40004000000 */
[CC--:B0-----:R-:W-:Y:S01]  /*1430*/  ISETP.GT.AND P3, PT, R23.reuse, R6.reuse, PT ;  /* 0x000000061700720c */ /* 0x0c1fe20003f64270 */
[----:B------:R-:W-:Y:S01]  /*1440*/  IMAD.MOV.U32 R8, RZ, RZ, R6 ;  /* 0x000000ffff087224 */ /* 0x000fe200078e0006 */
[----:B------:R-:W-:Y:S01]  /*1450*/  ISETP.GT.AND P5, PT, R6, R23, PT ;  /* 0x000000170600720c */ /* 0x000fe20003fa4270 */
[----:B------:R-:W-:Y:S01]  /*1460*/  IMAD.MOV.U32 R9, RZ, RZ, R7 ;  /* 0x000000ffff097224 */ /* 0x000fe200078e0007 */
[----:B------:R-:W-:-:S09]  /*1470*/  ISETP.NE.OR P2, PT, R23, R6, P1 ;  /* 0x000000061700720c */ /* 0x000fd20000f45670 */
[--C-:B------:R-:W-:Y:S02]  /*1480*/  @!P3 IMAD R10, R21, 0x8, R38.reuse ;  /* 0x00000008150ab824 */ /* 0x100fe400078e0226 */
[C---:B------:R-:W-:Y:S02]  /*1490*/  @!P5 IMAD R12, R19.reuse, 0x8, R38 ;  /* 0x00000008130cd824 */ /* 0x040fe400078e0226 */
[----:B------:R-:W-:Y:S01]  /*14a0*/  @!P5 VIADD R13, R19, 0x1 ;  /* 0x00000001130dd836 */ /* 0x000fe20000000000 */
[----:B------:R-:W0:Y:S01]  /*14b0*/  @!P3 LDS.64 R8, [R10+0x808] ;  /* 0x000808000a08b984 */ /* 0x000e220000000a00 */
[----:B------:R-:W-:Y:S02]  /*14c0*/  @!P3 VIADD R11, R21, 0x1 ;  /* 0x00000001150bb836 */ /* 0x000fe40000000000 */
[----:B------:R-:W-:Y:S01]  /*14d0*/  @!P5 IMAD.MOV.U32 R19, RZ, RZ, R13 ;  /* 0x000000ffff13d224 */ /* 0x000fe200078e000d */
[----:B------:R-:W1:Y:S01]  /*14e0*/  @!P5 LDS R23, [R12+0x808] ;  /* 0x000808000c17d984 */ /* 0x000e620000000800 */
[----:B------:R-:W-:-:S03]  /*14f0*/  @!P3 IMAD.MOV.U32 R21, RZ, RZ, R11 ;  /* 0x000000ffff15b224 */ /* 0x000fc600078e000b */
[----:B------:R-:W-:-:S04]  /*1500*/  ISETP.GE.AND P1, PT, R19, R25, PT ;  /* 0x000000191300720c */ /* 0x000fc80003f26270 */
[----:B------:R-:W-:Y:S01]  /*1510*/  ISETP.GE.OR P1, PT, R21, R24, P1 ;  /* 0x000000181500720c */ /* 0x000fe20000f26670 */
[----:B0-----:R-:W-:Y:S02]  /*1520*/  IMAD.MOV.U32 R10, RZ, RZ, R8 ;  /* 0x000000ffff0a7224 */ /* 0x001fe400078e0008 */
[----:B------:R-:W-:Y:S01]  /*1530*/  IMAD.MOV.U32 R11, RZ, RZ, R9 ;  /* 0x000000ffff0b7224 */ /* 0x000fe200078e0009 */
[----:B-1----:R-:W-:Y:S02]  /*1540*/  ISETP.GT.AND P4, PT, R8, R23, PT ;  /* 0x000000170800720c */ /* 0x002fe40003f84270 */
[CC--:B------:R-:W-:Y:S02]  /*1550*/  ISETP.GT.AND P6, PT, R23.reuse, R8.reuse, PT ;  /* 0x000000081700720c */ /* 0x0c0fe40003fc4270 */
[----:B------:R-:W-:-:S09]  /*1560*/  ISETP.NE.OR P1, PT, R23, R8, P1 ;  /* 0x000000081700720c */ /* 0x000fd20000f25670 */
[--C-:B------:R-:W-:Y:S02]  /*1570*/  @!P4 IMAD R15, R19, 0x8, R38.reuse ;  /* 0x00000008130fc824 */ /* 0x100fe400078e0226 */
[----:B------:R-:W-:Y:S02]  /*1580*/  @!P6 IMAD R14, R21, 0x8, R38 ;  /* 0x00000008150ee824 */ /* 0x000fe400078e0226 */
[----:B------:R-:W-:Y:S01]  /*1590*/  @!P4 VIADD R13, R19, 0x1 ;  /* 0x00000001130dc836 */ /* 0x000fe20000000000 */
[----:B------:R-:W-:Y:S01]  /*15a0*/  @!P4 LDS R23, [R15+0x808] ;  /* 0x000808000f17c984 */ /* 0x000fe20000000800 */
[----:B------:R-:W-:Y:S02]  /*15b0*/  @!P6 VIADD R12, R21, 0x1 ;  /* 0x00000001150ce836 */ /* 0x000fe40000000000 */
[----:B------:R-:W-:Y:S01]  /*15c0*/  @!P4 IMAD.MOV.U32 R19, RZ, RZ, R13 ;  /* 0x000000ffff13c224 */ /* 0x000fe200078e000d */
[----:B------:R-:W0:Y:S01]  /*15d0*/  @!P6 LDS.64 R10, [R14+0x808] ;  /* 0x000808000e0ae984 */ /* 0x000e220000000a00 */
[----:B------:R-:W-:-:S03]  /*15e0*/  @!P6 IMAD.MOV.U32 R21, RZ, RZ, R12 ;  /* 0x000000ffff15e224 */ /* 0x000fc600078e000c */
[----:B------:R-:W-:-:S04]  /*15f0*/  ISETP.GE.AND P4, PT, R19, R25, PT ;  /* 0x000000191300720c */ /* 0x000fc80003f86270 */
[----:B------:R-:W-:Y:S02]  /*1600*/  ISETP.GE.OR P4, PT, R21, R24, P4 ;  /* 0x000000181500720c */ /* 0x000fe40002786670 */
[CC--:B0-----:R-:W-:Y:S01]  /*1610*/  ISETP.GT.AND P3, PT, R23.reuse, R10.reuse, PT ;  /* 0x0000000a1700720c */ /* 0x0c1fe20003f64270 */
[----:B------:R-:W-:Y:S01]  /*1620*/  IMAD.MOV.U32 R12, RZ, RZ, R10 ;  /* 0x000000ffff0c7224 */ /* 0x000fe200078e000a */
[----:B------:R-:W-:Y:S01]  /*1630*/  ISETP.GT.AND P5, PT, R10, R23, PT ;  /* 0x000000170a00720c */ /* 0x000fe20003fa4270 */
[----:B------:R-:W-:Y:S01]  /*1640*/  IMAD.MOV.U32 R13, RZ, RZ, R11 ;  /* 0x000000ffff0d7224 */ /* 0x000fe200078e000b */
[----:B------:R-:W-:-:S09]  /*1650*/  ISETP.NE.OR P4, PT, R23, R10, P4 ;  /* 0x0000000a1700720c */ /* 0x000fd20002785670 */
[--C-:B------:R-:W-:Y:S02]  /*1660*/  @!P3 IMAD R15, R21, 0x8, R38.reuse ;  /* 0x00000008150fb824 */ /* 0x100fe400078e0226 */
[----:B------:R-:W-:Y:S02]  /*1670*/  @!P5 IMAD R16, R19, 0x8, R38 ;  /* 0x000000081310d824 */ /* 0x000fe400078e0226 */
[----:B------:R-:W-:Y:S01]  /*1680*/  @!P3 VIADD R14, R21, 0x1 ;  /* 0x00000001150eb836 */ /* 0x000fe20000000000 */
[----:B------:R-:W0:Y:S01]  /*1690*/  @!P3 LDS.64 R12, [R15+0x808] ;  /* 0x000808000f0cb984 */ /* 0x000e220000000a00 */
[----:B------:R-:W-:Y:S02]  /*16a0*/  @P4 LOP3.LUT R0, R0, 0x4, RZ, 0xfc, !PT ;  /* 0x0000000400004812 */ /* 0x000fe400078efcff */
[----:B------:R-:W-:Y:S01]  /*16b0*/  @!P3 IMAD.MOV.U32 R21, RZ, RZ, R14 ;  /* 0x000000ffff15b224 */ /* 0x000fe200078e000e */
[----:B------:R-:W1:Y:S01]  /*16c0*/  @!P5 LDS R23, [R16+0x808] ;  /* 0x000808001017d984 */ /* 0x000e620000000800 */
[----:B------:R-:W-:Y:S01]  /*16d0*/  @!P5 VIADD R14, R19, 0x1 ;  /* 0x00000001130ed836 */ /* 0x000fe20000000000 */
[----:B------:R-:W-:-:S03]  /*16e0*/  LOP3.LUT R0, R0, 0xfffffffd, RZ, 0xc0, !PT ;  /* 0xfffffffd00007812 */ /* 0x000fc600078ec0ff */
[----:B------:R-:W-:-:S05]  /*16f0*/  @!P5 IMAD.MOV.U32 R19, RZ, RZ, R14 ;  /* 0x000000ffff13d224 */ /* 0x000fca00078e000e */
        /* <DEDUP_REMOVED lines=8> */
[C---:B------:R-:W-:Y:S02]  /*1780*/  @!P3 IMAD R18, R21.reuse, 0x8, R38 ;  /* 0x000000081512b824 */ /* 0x040fe400078e0226 */
[----:B------:R-:W-:Y:S01]  /*1790*/  @!P3 VIADD R16, R21, 0x1 ;  /* 0x000000011510b836 */ /* 0x000fe20000000000 */
[----:B------:R-:W-:Y:S01]  /*17a0*/  @!P4 LDS R23, [R20+0x808] ;  /* 0x000808001417c984 */ /* 0x000fe20000000800 */
[----:B------:R-:W-:Y:S02]  /*17b0*/  @P5 LOP3.LUT R0, R0, 0x2, RZ, 0xfc, !PT ;  /* 0x0000000200005812 */ /* 0x000fe400078efcff */
[----:B------:R-:W-:Y:S01]  /*17c0*/  @!P3 IMAD.MOV.U32 R21, RZ, RZ, R16 ;  /* 0x000000ffff15b224 */ /* 0x000fe200078e0010 */
[----:B------:R-:W0:Y:S01]  /*17d0*/  @!P3 LDS.64 R14, [R18+0x808] ;  /* 0x00080800120eb984 */ /* 0x000e220000000a00 */
[----:B------:R-:W-:-:S04]  /*17e0*/  @!P4 VIADD R16, R19, 0x1 ;  /* 0x000000011310c836 */ /* 0x000fc80000000000 */
[----:B------:R-:W-:-:S05]  /*17f0*/  @!P4 IMAD.MOV.U32 R19, RZ, RZ, R16 ;  /* 0x000000ffff13c224 */ /* 0x000fca00078e0010 */
[----:B------:R-:W-:-:S04]  /*1800*/  ISETP.GE.AND P4, PT, R19, R25, PT ;  /* 0x000000191300720c */ /* 0x000fc80003f86270 */
[----:B------:R-:W-:Y:S02]  /*1810*/  ISETP.GE.OR P4, PT, R21, R24, P4 ;  /* 0x000000181500720c */ /* 0x000fe40002786670 */
[CC--:B0-----:R-:W-:Y:S01]  /*1820*/  ISETP.GT.AND P3, PT, R23.reuse, R14.reuse, PT ;  /* 0x0000000e1700720c */ /* 0x0c1fe20003f64270 */
[----:B------:R-:W-:Y:S01]  /*1830*/  IMAD.MOV.U32 R16, RZ, RZ, R14 ;  /* 0x000000ffff107224 */ /* 0x000fe200078e000e */
[----:B------:R-:W-:Y:S01]  /*1840*/  ISETP.NE.OR P6, PT, R23, R14, P4 ;  /* 0x0000000e1700720c */ /* 0x000fe200027c5670 */
[----:B------:R-:W-:Y:S01]  /*1850*/  IMAD.MOV.U32 R17, RZ, RZ, R15 ;  /* 0x000000ffff117224 */ /* 0x000fe200078e000f */
[C---:B------:R-:W-:Y:S02]  /*1860*/  LOP3.LUT P4, RZ, R0.reuse, 0x4, RZ, 0xc0, !PT ;  /* 0x0000000400ff7812 */ /* 0x040fe4000788c0ff */
[----:B------:R-:W-:-:S07]  /*1870*/  LOP3.LUT R0, R0, 0xfffffffe, RZ, 0xc0, !PT ;  /* 0xfffffffe00007812 */ /* 0x000fce00078ec0ff */
[C---:B------:R-:W-:Y:S02]  /*1880*/  @!P3 IMAD R22, R21.reuse, 0x8, R38 ;  /* 0x000000081516b824 */ /* 0x040fe400078e0226 */
[----:B------:R-:W-:Y:S01]  /*1890*/  @!P3 VIADD R20, R21, 0x1 ;  /* 0x000000011514b836 */ /* 0x000fe20000000000 */
[----:B------:R-:W-:Y:S02]  /*18a0*/  @P6 LOP3.LUT R0, R0, 0x1, RZ, 0xfc, !PT ;  /* 0x0000000100006812 */ /* 0x000fe400078efcff */
[----:B------:R-:W-:Y:S01]  /*18b0*/  @!P3 LDS.64 R16, [R22+0x808] ;  /* 0x000808001610b984 */ /* 0x000fe20000000a00 */
[----:B------:R-:W-:Y:S01]  /*18c0*/  @!P3 IMAD.MOV.U32 R21, RZ, RZ, R20 ;  /* 0x000000ffff15b224 */ /* 0x000fe200078e0014 */
[----:B------:R-:W-:-:S13]  /*18d0*/  ISETP.GT.AND P3, PT, R14, R23, PT ;  /* 0x000000170e00720c */ /* 0x000fda0003f64270 */
[C---:B------:R-:W-:Y:S02]  /*18e0*/  @!P3 IMAD R27, R19.reuse, 0x8, R38 ;  /* 0x00000008131bb824 */ /* 0x040fe400078e0226 */
[----:B------:R-:W-:-:S03]  /*18f0*/  @!P3 VIADD R18, R19, 0x1 ;  /* 0x000000011312b836 */ /* 0x000fc60000000000 */
[----:B------:R0:W1:Y:S01]  /*1900*/  @!P3 LDS R23, [R27+0x808] ;  /* 0x000808001b17b984 */ /* 0x0000620000000800 */
[----:B------:R-:W-:-:S04]  /*1910*/  @!P3 IMAD.MOV.U32 R19, RZ, RZ, R18 ;  /* 0x000000ffff13b224 */ /* 0x000fc800078e0012 */
[----:B------:R-:W-:Y:S02]  /*1920*/  IMAD.MOV.U32 R26, RZ, RZ, R19 ;  /* 0x000000ffff1a7224 */ /* 0x000fe400078e0013 */
[----:B0-----:R-:W-:Y:S01]  /*1930*/  IMAD.MOV.U32 R27, RZ, RZ, R21 ;  /* 0x000000ffff1b7224 */ /* 0x001fe200078e0015 */
[----:B-1----:R-:W-:Y:S01]  /*1940*/  ISETP.GT.AND P3, PT, R16, R23, PT ;  /* 0x000000171000720c */ /* 0x002fe20003f64270 */
[----:B------:R-:W-:-:S12]  /*1950*/  IMAD.MOV.U32 R29, RZ, RZ, R23 ;  /* 0x000000ffff1d7224 */ /* 0x000fd800078e0017 */
[C---:B------:R-:W-:Y:S02]  /*1960*/  @!P3 IMAD R20, R19.reuse, 0x8, R38 ;  /* 0x000000081314b824 */ /* 0x040fe400078e0226 */
[----:B------:R-:W-:-:S03]  /*1970*/  @!P3 VIADD R26, R19, 0x1 ;  /* 0x00000001131ab836 */ /* 0x000fc60000000000 */
[----:B------:R-:W-:Y:S01]  /*1980*/  @!P3 LDS R29, [R20+0x808] ;  /* 0x00080800141db984 */ /* 0x000fe20000000800 */
[----:B------:R-:W-:-:S04]  /*1990*/  ISETP.NE.AND P3, PT, R23, R16, PT ;  /* 0x000000101700720c */ /* 0x000fc80003f65270 */
[----:B------:R-:W-:Y:S02]  /*19a0*/  SEL R18, RZ, 0x40, P3 ;  /* 0x00000040ff127807 */ /* 0x000fe40001800000 */
[----:B------:R-:W-:Y:S01]  /*19b0*/  ISETP.GE.AND P3, PT, R19, R25, PT ;  /* 0x000000191300720c */ /* 0x000fe20003f66270 */
[----:B------:R-:W-:-:S03]  /*19c0*/  IMAD.MOV.U32 R19, RZ, RZ, R17 ;  /* 0x000000ffff137224 */ /* 0x000fc600078e0011 */
[----:B------:R-:W-:Y:S01]  /*19d0*/  SEL R28, R18, RZ, !P3 ;  /* 0x000000ff121c7207 */ /* 0x000fe20005800000 */
[----:B------:R-:W-:Y:S01]  /*19e0*/  IMAD.MOV.U32 R18, RZ, RZ, R16 ;  /* 0x000000ffff127224 */ /* 0x000fe200078e0010 */
[----:B------:R-:W-:-:S13]  /*19f0*/  ISETP.GT.AND P3, PT, R23, R16, PT ;  /* 0x000000101700720c */ /* 0x000fda0003f64270 */
[C---:B------:R-:W-:Y:S02]  /*1a00*/  @!P3 IMAD R22, R21.reuse, 0x8, R38 ;  /* 0x000000081516b824 */ /* 0x040fe400078e0226 */
[----:B------:R-:W-:-:S03]  /*1a10*/  @!P3 VIADD R27, R21, 0x1 ;  /* 0x00000001151bb836 */ /* 0x000fc60000000000 */
[----:B------:R-:W0:Y:S01]  /*1a20*/  @!P3 LDS.64 R18, [R22+0x808] ;  /* 0x000808001612b984 */ /* 0x000e220000000a00 */
[----:B------:R-:W-:-:S04]  /*1a30*/  ISETP.GE.AND P3, PT, R21, R24, PT ;  /* 0x000000181500720c */ /* 0x000fc80003f66270 */
[----:B------:R-:W-:Y:S02]  /*1a40*/  SEL R31, R28, RZ, !P3 ;  /* 0x000000ff1c1f7207 */ /* 0x000fe40005800000 */
[----:B0-----:R-:W-:Y:S01]  /*1a50*/  ISETP.NE.AND P3, PT, R29, R18, PT ;  /* 0x000000121d00720c */ /* 0x001fe20003f65270 */
[----:B------:R-:W-:-:S03]  /*1a60*/  IMAD.MOV.U32 R21, RZ, RZ, R19 ;  /* 0x000000ffff157224 */ /* 0x000fc600078e0013 */
[----:B------:R-:W-:Y:S02]  /*1a70*/  SEL R20, RZ, 0x80, P3 ;  /* 0x00000080ff147807 */ /* 0x000fe40001800000 */
[----:B------:R-:W-:-:S04]  /*1a80*/  ISETP.GE.AND P3, PT, R26, R25, PT ;  /* 0x000000191a00720c */ /* 0x000fc80003f66270 */
[----:B------:R-:W-:Y:S02]  /*1a90*/  SEL R20, R20, RZ, !P3 ;  /* 0x000000ff14147207 */ /* 0x000fe40005800000 */
[----:B------:R-:W-:-:S04]  /*1aa0*/  ISETP.GE.AND P3, PT, R27, R24, PT ;  /* 0x000000181b00720c */ /* 0x000fc80003f66270 */
[----:B------:R-:W-:Y:S01]  /*1ab0*/  SEL R36, R20, RZ, !P3 ;  /* 0x000000ff14247207 */ /* 0x000fe20005800000 */
[----:B------:R-:W-:Y:S01]  /*1ac0*/  IMAD.MOV.U32 R20, RZ, RZ, R18 ;  /* 0x000000ffff147224 */ /* 0x000fe200078e0012 */
[----:B------:R-:W-:-:S13]  /*1ad0*/  ISETP.GT.AND P3, PT, R29, R18, PT ;  /* 0x000000121d00720c */ /* 0x000fda0003f64270 */
[C---:B------:R-:W-:Y:S02]  /*1ae0*/  @!P3 IMAD R22, R27.reuse, 0x8, R38 ;  /* 0x000000081b16b824 */ /* 0x040fe400078e0226 */
[----:B------:R-:W-:-:S03]  /*1af0*/  @!P3 VIADD R23, R27, 0x1 ;  /* 0x000000011b17b836 */ /* 0x000fc60000000000 */
[----:B------:R-:W0:Y:S01]  /*1b00*/  @!P3 LDS.64 R20, [R22+0x808] ;  /* 0x000808001614b984 */ /* 0x000e220000000a00 */
[----:B------:R-:W-:Y:S01]  /*1b10*/  @!P3 IMAD.MOV.U32 R27, RZ, RZ, R23 ;  /* 0x000000ffff1bb224 */ /* 0x000fe200078e0017 */
[----:B------:R-:W-:-:S03]  /*1b20*/  ISETP.GT.AND P3, PT, R18, R29, PT ;  /* 0x0000001d1200720c */ /* 0x000fc60003f64270 */
[----:B------:R-:W-:-:S10]  /*1b30*/  IMAD.MOV.U32 R33, RZ, RZ, R27 ;  /* 0x000000ffff217224 */ /* 0x000fd400078e001b */
[C---:B------:R-:W-:Y:S02]  /*1b40*/  @!P3 IMAD R28, R26.reuse, 0x8, R38 ;  /* 0x000000081a1cb824 */ /* 0x040fe400078e0226 */
[----:B------:R-:W-:-:S03]  /*1b50*/  @!P3 VIADD R23, R26, 0x1 ;  /* 0x000000011a17b836 */ /* 0x000fc60000000000 */
[----:B------:R-:W1:Y:S01]  /*1b60*/  @!P3 LDS R29, [R28+0x808] ;  /* 0x000808001c1db984 */ /* 0x000e620000000800 */
        /* <DEDUP_REMOVED lines=10> */
[----:B------:R-:W-:Y:S02]  /*1c10*/  ISETP.GE.AND P3, PT, R26, R25, PT ;  /* 0x000000191a00720c */ /* 0x000fe40003f66270 */
[----:B------:R-:W-:Y:S02]  /*1c20*/  SEL R26, RZ, 0x4, P1 ;  /* 0x00000004ff1a7807 */ /* 0x000fe40000800000 */
[----:B------:R-:W-:Y:S01]  /*1c30*/  SEL R34, R22, RZ, !P3 ;  /* 0x000000ff16227207 */ /* 0x000fe20005800000 */
[----:B------:R-:W-:Y:S01]  /*1c40*/  IMAD.MOV.U32 R22, RZ, RZ, R20 ;  /* 0x000000ffff167224 */ /* 0x000fe200078e0014 */
[----:B------:R-:W-:Y:S02]  /*1c50*/  ISETP.GT.AND P3, PT, R29, R20, PT ;  /* 0x000000141d00720c */ /* 0x000fe40003f64270 */
[----:B------:R-:W-:-:S04]  /*1c60*/  SEL R29, RZ, 0x2, P2 ;  /* 0x00000002ff1d7807 */ /* 0x000fc80001000000 */
[----:B------:R-:W-:Y:S02]  /*1c70*/  IADD3 R26, PT, PT, R26, R29, R4 ;  /* 0x0000001d1a1a7210 */ /* 0x000fe40007ffe004 */
[----:B------:R-:W-:Y:S02]  /*1c80*/  SEL R29, RZ, 0x8, P4 ;  /* 0x00000008ff1d7807 */ /* 0x000fe40002000000 */
[----:B------:R-:W-:-:S03]  /*1c90*/  SEL R4, RZ, 0x10, P5 ;  /* 0x00000010ff047807 */ /* 0x000fc60002800000 */
[C---:B------:R-:W-:Y:S01]  /*1ca0*/  @!P3 IMAD R28, R27.reuse, 0x8, R38 ;  /* 0x000000081b1cb824 */ /* 0x040fe200078e0226 */
[----:B------:R-:W-:Y:S01]  /*1cb0*/  IADD3 R4, PT, PT, R4, R26, R29 ;  /* 0x0000001a04047210 */ /* 0x000fe20007ffe01d */
[----:B------:R-:W-:-:S03]  /*1cc0*/  @!P3 VIADD R33, R27, 0x1 ;  /* 0x000000011b21b836 */ /* 0x000fc60000000000 */
[----:B------:R-:W0:Y:S01]  /*1cd0*/  @!P3 LDS.64 R22, [R28+0x808] ;  /* 0x000808001c16b984 */ /* 0x000e220000000a00 */
[----:B------:R-:W-:Y:S01]  /*1ce0*/  BAR.SYNC.DEFER_BLOCKING 0x0 ;  /* 0x0000000000007b1d */ /* 0x000fe20000010000 */
[----:B0-----:R-:W-:-:S04]  /*1cf0*/  ISETP.NE.AND P3, PT, R35, R22, PT ;  /* 0x000000162300720c */ /* 0x001fc80003f65270 */
[----:B------:R-:W-:Y:S02]  /*1d00*/  SEL R32, RZ, 0x200, P3 ;  /* 0x00000200ff207807 */ /* 0x000fe40001800000 */
[----:B------:R-:W-:Y:S02]  /*1d10*/  ISETP.GE.AND P3, PT, R30, R25, PT ;  /* 0x000000191e00720c */ /* 0x000fe40003f66270 */
[----:B------:R-:W-:Y:S02]  /*1d20*/  SEL R25, RZ, 0x20, P6 ;  /* 0x00000020ff197807 */ /* 0x000fe40003000000 */
[----:B------:R-:W-:Y:S02]  /*1d30*/  SEL R32, R32, RZ, !P3 ;  /* 0x000000ff20207207 */ /* 0x000fe40005800000 */
[----:B------:R-:W-:Y:S01]  /*1d40*/  ISETP.GE.AND P3, PT, R33, R24, PT ;  /* 0x000000182100720c */ /* 0x000fe20003f66270 */
[----:B------:R-:W-:-:S03]  /*1d50*/  IMAD.IADD R4, R4, 0x1, R25 ;  /* 0x0000000104047824 */ /* 0x000fc600078e0219 */
[----:B------:R-:W-:Y:S02]  /*1d60*/  SEL R25, R32, RZ, !P3 ;  /* 0x000000ff20197207 */ /* 0x000fe40005800000 */
[----:B------:R-:W-:Y:S02]  /*1d70*/  ISETP.GE.AND P3, PT, R27, R24, PT ;  /* 0x000000181b00720c */ /* 0x000fe40003f66270 */
[----:B------:R-:W-:Y:S02]  /*1d80*/  IADD3 R36, PT, PT, R4, R31, R36 ;  /* 0x0000001f04247210 */ /* 0x000fe40007ffe024 */
[----:B------:R-:W-:Y:S02]  /*1d90*/  SEL R4, R34, RZ, !P3 ;  /* 0x000000ff22047207 */ /* 0x000fe40005800000 */
[----:B------:R-:W-:Y:S02]  /*1da0*/  ISETP.NE.AND P3, PT, R3, RZ, PT ;  /* 0x000000ff0300720c */ /* 0x000fe40003f65270 */
[----:B------:R-:W-:-:S04]  /*1db0*/  IADD3 R4, PT, PT, R36, R4, R25 ;  /* 0x0000000424047210 */ /* 0x000fc80007ffe019 */
[----:B------:R0:W1:Y:S07]  /*1dc0*/  POPC R39, R4 ;  /* 0x0000000400277309 */ /* 0x00006e0000000000 */
[----:B------:R-:W-:Y:S05]  /*1dd0*/  @P3 BRA `(.L_x_7262) ;  /* 0x0000000400c83947 */ /* 0x000fea0003800000 */
[----:B------:R-:W2:Y:S01]  /*1de0*/  S2R R3, SR_LANEID ;  /* 0x0000000000037919 */ /* 0x000ea20000000000 */
[----:B-1----:R-:W1:Y:S01]  /*1df0*/  SHFL.UP PT, R24, R39, 0x1, RZ ;  /* 0x0420000027187989 */ /* 0x002e6200000e00ff */
[----:B--2---:R-:W-:-:S04]  /*1e00*/  ISETP.GE.AND P3, PT, R3, 0x1, PT ;  /* 0x000000010300780c */ /* 0x004fc80003f66270 */
[----:B-1----:R-:W-:-:S04]  /*1e10*/  SEL R24, R24, RZ, P3 ;  /* 0x000000ff18187207 */ /* 0x002fc80001800000 */
[----:B------:R-:W-:-:S05]  /*1e20*/  IADD3 R29, P3, PT, R39, R24, RZ ;  /* 0x00000018271d7210 */ /* 0x000fca0007f7e0ff */
[----:B------:R-:W-:Y:S01]  /*1e30*/  IMAD.X R28, RZ, RZ, RZ, P3 ;  /* 0x000000ffff1c7224 */ /* 0x000fe200018e06ff */
[----:B------:R-:W1:Y:S01]  /*1e40*/  SHFL.UP PT, R24, R29, 0x2, RZ ;  /* 0x044000001d187989 */ /* 0x000e6200000e00ff */
[----:B------:R-:W-:-:S03]  /*1e50*/  ISETP.GE.AND P3, PT, R3, 0x2, PT ;  /* 0x000000020300780c */ /* 0x000fc60003f66270 */
[----:B------:R-:W2:Y:S01]  /*1e60*/  SHFL.UP PT, R25, R28, 0x2, RZ ;  /* 0x044000001c197989 */ /* 0x000ea200000e00ff */
[----:B-1----:R-:W-:Y:S02]  /*1e70*/  SEL R24, R24, RZ, P3 ;  /* 0x000000ff18187207 */ /* 0x002fe40001800000 */
[----:B--2---:R-:W-:Y:S02]  /*1e80*/  SEL R25, R25, RZ, P3 ;  /* 0x000000ff19197207 */ /* 0x004fe40001800000 */
[----:B------:R-:W-:-:S05]  /*1e90*/  IADD3 R27, P3, PT, R24, R29, RZ ;  /* 0x0000001d181b7210 */ /* 0x000fca0007f7e0ff */
[----:B------:R-:W-:Y:S01]  /*1ea0*/  IMAD.X R26, R25, 0x1, R28, P3 ;  /* 0x00000001191a7824 */ /* 0x000fe200018e061c */
        /* <DEDUP_REMOVED lines=21> */
[----:B------:R-:W-:-:S13]  /*2000*/  ISETP.NE.AND P3, PT, R3, 0x1f, PT ;  /* 0x0000001f0300780c */ /* 0x000fda0003f65270 */
[----:B------:R-:W-:-:S04]  /*2010*/  @!P3 SHF.R.U32.HI R24, RZ, 0x2, R37 ;  /* 0x00000002ff18b819 */ /* 0x000fc80000011625 */
[----:B------:R-:W-:-:S05]  /*2020*/  @!P3 LOP3.LUT R25, R24, 0xf8, RZ, 0xc0, !PT ;  /* 0x000000f81819b812 */ /* 0x000fca00078ec0ff */
[----:B------:R-:W-:-:S05]  /*2030*/  @!P3 IMAD.IADD R45, R38, 0x1, R25 ;  /* 0x00000001262db824 */ /* 0x000fca00078e0219 */
[----:B------:R-:W-:Y:S01]  /*2040*/  @!P3 STS.64 [R45], R40 ;  /* 0x000000282d00b388 */ /* 0x000fe20000000a00 */
[----:B------:R-:W-:Y:S06]  /*2050*/  BAR.SYNC.DEFER_BLOCKING 0x0 ;  /* 0x0000000000007b1d */ /* 0x000fec0000010000 */
[----:B------:R-:W1:Y:S04]  /*2060*/  LDS.128 R28, [R38] ;  /* 0x00000000261c7984 */ /* 0x000e680000000c00 */
[----:B------:R-:W2:Y:S04]  /*2070*/  LDS.128 R32, [R38+0x10] ;  /* 0x0000100026207984 */ /* 0x000ea80000000c00 */
[----:B------:R-:W3:Y:S01]  /*2080*/  LDS.128 R24, [R38+0x20] ;  /* 0x0000200026187984 */ /* 0x000ee20000000c00 */
[----:B-1----:R-:W-:-:S04]  /*2090*/  IADD3 R53, P3, PT, R28, R30, RZ ;  /* 0x0000001e1c357210 */ /* 0x002fc80007f7e0ff */
[----:B--2---:R-:W-:-:S04]  /*20a0*/  IADD3 R49, P4, PT, R32, R53, RZ ;  /* 0x0000003520317210 */ /* 0x004fc80007f9e0ff */
[----:B------:R-:W-:Y:S02]  /*20b0*/  IADD3.X R57, PT, PT, R33, R29, R31, P4, P3 ;  /* 0x0000001d21397210 */ /* 0x000fe400027e641f */
[----:B------:R-:W-:-:S04]  /*20c0*/  IADD3 R47, P3, PT, R34, R49, RZ ;  /* 0x00000031222f7210 */ /* 0x000fc80007f7e0ff */
[----:B---3--:R-:W-:-:S04]  /*20d0*/  IADD3 R43, P4, PT, R24, R47, RZ ;  /* 0x0000002f182b7210 */ /* 0x008fc80007f9e0ff */
[----:B------:R-:W-:Y:S02]  /*20e0*/  IADD3.X R57, PT, PT, R25, R35, R57, P4, P3 ;  /* 0x0000002319397210 */ /* 0x000fe400027e6439 */
[----:B------:R-:W1:Y:S01]  /*20f0*/  LDS.128 R32, [R38+0x30] ;  /* 0x0000300026207984 */ /* 0x000e620000000c00 */
[----:B------:R-:W-:-:S04]  /*2100*/  IADD3 R45, P3, PT, R26, R43, RZ ;  /* 0x0000002b1a2d7210 */ /* 0x000fc80007f7e0ff */
[----:B-1----:R-:W-:Y:S02]  /*2110*/  IADD3 R41, P4, PT, R32, R45, RZ ;  /* 0x0000002d20297210 */ /* 0x002fe40007f9e0ff */
[----:B------:R-:W-:Y:S02]  /*2120*/  SHF.R.U32.HI R32, RZ, 0x5, R37 ;  /* 0x00000005ff207819 */ /* 0x000fe40000011625 */
[----:B------:R-:W-:Y:S02]  /*2130*/  IADD3.X R57, PT, PT, R33, R27, R57, P4, P3 ;  /* 0x0000001b21397210 */ /* 0x000fe400027e6439 */
[----:B------:R-:W1:Y:S01]  /*2140*/  LDS.128 R24, [R38+0x40] ;  /* 0x0000400026187984 */ /* 0x000e620000000c00 */
[----:B------:R-:W-:-:S04]  /*2150*/  IADD3 R51, P3, PT, R34, R41, RZ ;  /* 0x0000002922337210 */ /* 0x000fc80007f7e0ff */
[----:B-1----:R-:W-:-:S04]  /*2160*/  IADD3 R33, P4, PT, R24, R51, RZ ;  /* 0x0000003318217210 */ /* 0x002fc80007f9e0ff */
[----:B------:R-:W-:Y:S02]  /*2170*/  IADD3.X R57, PT, PT, R25, R35, R57, P4, P3 ;  /* 0x0000002319397210 */ /* 0x000fe400027e6439 */
[----:B------:R-:W-:-:S04]  /*2180*/  ISETP.NE.AND P3, PT, R32, 0x2, PT ;  /* 0x000000022000780c */ /* 0x000fc80003f65270 */
[----:B------:R-:W-:Y:S02]  /*2190*/  SEL R24, R53, R28, !P3 ;  /* 0x0000001c35187207 */ /* 0x000fe40005800000 */
        /* <DEDUP_REMOVED lines=13> */
[----:B------:R-:W-:-:S04]  /*2270*/  ISETP.NE.AND P3, PT, R32, 0x5, PT ;  /* 0x000000052000780c */ /* 0x000fc80003f65270 */
[----:B------:R-:W-:Y:S02]  /*2280*/  SEL R24, R43, R24, !P3 ;  /* 0x000000182b187207 */ /* 0x000fe40005800000 */
[----:B------:R-:W-:-:S04]  /*2290*/  IADD3 R43, P3, PT, R26, R49, RZ ;  /* 0x000000311a2b7210 */ /* 0x000fc80007f7e0ff */
[----:B-1----:R-:W-:-:S04]  /*22a0*/  IADD3 R25, P4, PT, R28, R43, RZ ;  /* 0x0000002b1c197210 */ /* 0x002fc80007f9e0ff */
[----:B------:R-:W-:Y:S02]  /*22b0*/  IADD3.X R27, PT, PT, R29, R27, R57, P4, P3 ;  /* 0x0000001b1d1b7210 */ /* 0x000fe400027e6439 */
[----:B------:R-:W-:Y:S02]  /*22c0*/  CS2R R28, SRZ ;  /* 0x00000000001c7805 */ /* 0x000fe4000001ff00 */
        /* <DEDUP_REMOVED lines=14> */
[----:B------:R-:W-:Y:S01]  /*23b0*/  ISETP.NE.AND P3, PT, R3, RZ, PT ;  /* 0x000000ff0300720c */ /* 0x000fe20003f65270 */
[----:B------:R-:W-:-:S05]  /*23c0*/  IMAD.IADD R3, R40, 0x1, -R39 ;  /* 0x0000000128037824 */ /* 0x000fca00078e0a27 */
[----:B------:R-:W-:Y:S02]  /*23d0*/  SEL R3, R3, RZ, P3 ;  /* 0x000000ff03037207 */ /* 0x000fe40001800000 */
[----:B------:R-:W-:-:S04]  /*23e0*/  ISETP.NE.AND P3, PT, R32, 0xd, PT ;  /* 0x0000000d2000780c */ /* 0x000fc80003f65270 */
[----:B------:R-:W-:Y:S02]  /*23f0*/  SEL R24, R49, R24, !P3 ;  /* 0x0000001831187207 */ /* 0x000fe40005800000 */
[----:B------:R-:W-:-:S04]  /*2400*/  ISETP.NE.AND P3, PT, R32, 0xe, PT ;  /* 0x0000000e2000780c */ /* 0x000fc80003f65270 */
[----:B------:R-:W-:Y:S02]  /*2410*/  SEL R24, R43, R24, !P3 ;  /* 0x000000182b187207 */ /* 0x000fe40005800000 */
[----:B------:R-:W-:-:S04]  /*2420*/  ISETP.NE.AND P3, PT, R32, 0xf, PT ;  /* 0x0000000f2000780c */ /* 0x000fc80003f65270 */
[----:B------:R-:W-:Y:S02]  /*2430*/  SEL R32, R25, R24, !P3 ;  /* 0x0000001819207207 */ /* 0x000fe40005800000 */
[----:B------:R-:W-:-:S04]  /*2440*/  ISETP.GE.U32.AND P3, PT, R37, 0x20, PT ;  /* 0x000000202500780c */ /* 0x000fc80003f66070 */
[----:B------:R-:W-:Y:S02]  /*2450*/  SEL R32, R32, RZ, P3 ;  /* 0x000000ff20207207 */ /* 0x000fe40001800000 */
[----:B------:R-:W-:-:S03]  /*2460*/  IADD3 R26, P3, PT, R30, R25, RZ ;  /* 0x000000191e1a7210 */ /* 0x000fc60007f7e0ff */
[----:B------:R-:W-:Y:S02]  /*2470*/  IMAD.IADD R32, R3, 0x1, R32 ;  /* 0x0000000103207824 */ /* 0x000fe400078e0220 */
[----:B------:R-:W-:Y:S01]  /*2480*/  IMAD.X R27, R31, 0x1, R27, P3 ;  /* 0x000000011f1b7824 */ /* 0x000fe200018e061b */
[----:B------:R-:W-:-:S13]  /*2490*/  ISETP.NE.AND P3, PT, R37, RZ, PT ;  /* 0x000000ff2500720c */ /* 0x000fda0003f65270 */
[----:B------:R-:W-:Y:S05]  /*24a0*/  @P3 BRA `(.L_x_7263) ;  /* 0x0000001400203947 */ /* 0x000fea0003800000 */
[----:B------:R-:W1:Y:S01]  /*24b0*/  LDC.64 R30, c[0x0][0x3f8] ;  /* 0x0000fe00ff1e7b82 */ /* 0x000e620000000a00 */
[----:B------:R-:W-:Y:S02]  /*24c0*/  IMAD.MOV.U32 R24, RZ, RZ, 0x65 ;  /* 0x00000065ff187424 */ /* 0x000fe400078e00ff */
[----:B------:R-:W-:-:S05]  /*24d0*/  IMAD.MOV.U32 R25, RZ, RZ, 0x0 ;  /* 0x00000000ff197424 */ /* 0x000fca00078e00ff */
[----:B-1----:R1:W-:Y:S01]  /*24e0*/  ST.E.128.STRONG.GPU desc[UR6][R30.64+0x200], R24 ;  /* 0x000200181e007985 */ /* 0x0023e2000c10fd06 */
[----:B------:R-:W-:Y:S05]  /*24f0*/  BRA `(.L_x_7263) ;  /* 0x00000014000c7947 */ /* 0x000fea0003800000 */
.L_x_7262:
        /* <DEDUP_REMOVED lines=99> */
[----:B------:R-:W-:-:S05]  /*2b30*/  IADD3 R34, P3, PT, R30, R45, RZ ;  /* 0x0000002d1e227210 */ /* 0x000fca0007f7e0ff */
[----:B------:R-:W-:Y:S01]  /*2b40*/  IMAD.X R41, R31, 0x1, R27, P3 ;  /* 0x000000011f297824 */ /* 0x000fe200018e061b */
[----:B------:R-:W-:-:S04]  /*2b50*/  ISETP.NE.AND P3, PT, R40, RZ, PT ;  /* 0x000000ff2800720c */ /* 0x000fc80003f65270 */
[----:B------:R-:W-:Y:S02]  /*2b60*/  SEL R24, R35, RZ, P3 ;  /* 0x000000ff23187207 */ /* 0x000fe40001800000 */
[----:B------:R-:W-:-:S03]  /*2b70*/  ISETP.GE.U32.AND P3, PT, R37, 0x20, PT ;  /* 0x000000202500780c */ /* 0x000fc60003f66070 */
[----:B------:R-:W-:-:S05]  /*2b80*/  IMAD.IADD R32, R24, 0x1, R25 ;  /* 0x0000000118207824 */ /* 0x000fca00078e0219 */
[----:B------:R-:W-:Y:S02]  /*2b90*/  SEL R35, R35, R32, !P3 ;  /* 0x0000002023237207 */ /* 0x000fe40005800000 */
[----:B------:R-:W-:-:S13]  /*2ba0*/  ISETP.GT.U32.AND P3, PT, R37, 0x1f, PT ;  /* 0x0000001f2500780c */ /* 0x000fda0003f64070 */
[----:B------:R-:W-:Y:S05]  /*2bb0*/  @P3 BRA `(.L_x_7264) ;  /* 0x0000000c00303947 */ /* 0x000fea0003800000 */
[----:B------:R-:W1:Y:S01]  /*2bc0*/  LDC.64 R32, c[0x0][0x3f8] ;  /* 0x0000fe00ff207b82 */ /* 0x000e620000000a00 */
[----:B------:R-:W-:Y:S01]  /*2bd0*/  ISETP.NE.AND P3, PT, R37, RZ, PT ;  /* 0x000000ff2500720c */ /* 0x000fe20003f65270 */
[----:B------:R-:W2:-:S12]  /*2be0*/  LDCU UR4, c[0x0][0x370] ;  /* 0x00006e00ff0477ac */ /* 0x000e980008000800 */
[----:B------:R-:W-:Y:S02]  /*2bf0*/  @!P3 IMAD.MOV.U32 R26, RZ, RZ, R34 ;  /* 0x000000ffff1ab224 */ /* 0x000fe400078e0022 */
[----:B------:R-:W-:Y:S02]  /*2c00*/  @!P3 IMAD.MOV.U32 R27, RZ, RZ, R41 ;  /* 0x000000ffff1bb224 */ /* 0x000fe400078e0029 */
[----:B------:R-:W-:Y:S02]  /*2c10*/  @!P3 IMAD.MOV.U32 R24, RZ, RZ, 0x64 ;  /* 0x00000064ff18b424 */ /* 0x000fe400078e00ff */
[----:B------:R-:W-:Y:S01]  /*2c20*/  @!P3 IMAD.MOV.U32 R25, RZ, RZ, 0x0 ;  /* 0x00000000ff19b424 */ /* 0x000fe200078e00ff */
[----:B------:R3:W-:Y:S01]  /*2c30*/  @!P3 STS.64 [R38+0xb8], R26 ;  /* 0x0000b81a2600b388 */ /* 0x0007e20000000a00 */
[----:B--2---:R-:W-:Y:S01]  /*2c40*/  UISETP.GT.U32.AND UP0, UPT, UR4, 0x1f3, UPT ;  /* 0x000001f30400788c */ /* 0x004fe2000bf04070 */
[----:B-1----:R-:W-:-:S05]  /*2c50*/  IMAD.WIDE.U32 R32, R3, 0x10, R32 ;  /* 0x0000001003207825 */ /* 0x002fca00078e0020 */
[----:B------:R3:W-:Y:S03]  /*2c60*/  @!P3 ST.E.128.STRONG.GPU desc[UR6][R32.64+0x200], R24 ;  /* 0x000200182000b985 */ /* 0x0007e6000c10fd06 */
[----:B------:R-:W-:Y:S05]  /*2c70*/  BRA.U UP0, `(.L_x_7265) ;  /* 0x0000000100087547 */ /* 0x000fea000b800000 */
[----:B------:R1:W-:Y:S06]  /*2c80*/  MEMBAR.SC.CTA ;  /* 0x0000000000007992 */ /* 0x0003ec0000000000 */
[----:B-1----:R-:W-:Y:S05]  /*2c90*/  BRA `(.L_x_7266) ;  /* 0x0000000000087947 */ /* 0x002fea0003800000 */
.L_x_7265:
[----:B------:R-:W-:Y:S05]  /*2ca0*/  NANOSLEEP 0x1c2 ;  /* 0x000001c20000795d */ /* 0x000fea0003800000 */
[----:B------:R-:W-:Y:S01]  /*2cb0*/  NOP ;  /* 0x0000000000007918 */ /* 0x000fe20000000000 */
.L_x_7266:
[----:B---3--:R-:W-:-:S03]  /*2cc0*/  IMAD.WIDE.U32 R24, R37, 0x10, RZ ;  /* 0x0000001025187825 */ /* 0x008fc600078e00ff */
[----:B------:R-:W-:Y:S02]  /*2cd0*/  LOP3.LUT R29, R24, 0xfffffff0, RZ, 0x3c, !PT ;  /* 0xfffffff0181d7812 */ /* 0x000fe400078e3cff */
[----:B------:R-:W-:Y:S02]  /*2ce0*/  LOP3.LUT R25, RZ, R25, RZ, 0x33, !PT ;  /* 0x00000019ff197212 */ /* 0x000fe400078e33ff */
[----:B------:R-:W-:-:S05]  /*2cf0*/  IADD3 R28, P3, PT, R32, R29, RZ ;  /* 0x0000001d201c7210 */ /* 0x000fca0007f7e0ff */
[----:B------:R-:W-:-:S05]  /*2d00*/  IMAD.X R29, R33, 0x1, R25, P3 ;  /* 0x00000001211d7824 */ /* 0x000fca00018e0619 */
[----:B------:R-:W2:Y:S01]  /*2d10*/  LD.E.128.STRONG.GPU R24, desc[UR6][R28.64+0x200] ;  /* 0x000200061c187980 */ /* 0x000ea2000c10fd00 */
[----:B------:R-:W1:Y:S01]  /*2d20*/  LDC R30, c[0x0][0x370] ;  /* 0x0000dc00ff1e7b82 */ /* 0x000e620000000800 */
[----:B------:R-:W-:Y:S01]  /*2d30*/  UMOV UR4, 0xffffffff ;  /* 0xffffffff00047882 */ /* 0x000fe20000000000 */
[----:B--2---:R-:W-:-:S04]  /*2d40*/  ISETP.NE.U32.AND P3, PT, R24, 0x63, PT ;  /* 0x000000631800780c */ /* 0x004fc80003f65070 */
[----:B------:R-:W-:Y:S01]  /*2d50*/  ISETP.NE.AND.EX P3, PT, R25, RZ, PT, P3 ;  /* 0x000000ff1900720c */ /* 0x000fe20003f65330 */
[----:B-1----:R-:W-:-:S12]  /*2d60*/  BRA.DIV UR4, `(.L_x_7267) ;  /* 0x0000006604047947 */ /* 0x002fd8000b800000 */
[----:B------:R-:W-:-:S13]  /*2d70*/  VOTE.ANY P3, !P3 ;  /* 0x0000000000ff7806 */ /* 0x000fda0005860100 */
.L_x_7366:
[----:B------:R-:W-:Y:S05]  /*2d80*/  @!P3 BRA `(.L_x_7268) ;  /* 0x000000000038b947 */ /* 0x000fea0003800000 */
[----:B------:R-:W-:-:S13]  /*2d90*/  ISETP.GT.U32.AND P4, PT, R30, 0x1f3, PT ;  /* 0x000001f31e00780c */ /* 0x000fda0003f84070 */
.L_x_7272:
[----:B------:R-:W-:Y:S05]  /*2da0*/  YIELD ;  /* 0x0000000000007946 */ /* 0x000fea0003800000 */
[----:B------:R-:W-:Y:S05]  /*2db0*/  @P4 BRA `(.L_x_7269) ;  /* 0x0000000000084947 */ /* 0x000fea0003800000 */
[----:B------:R1:W-:Y:S06]  /*2dc0*/  MEMBAR.SC.CTA ;  /* 0x0000000000007992 */ /* 0x0003ec0000000000 */
[----:B-1----:R-:W-:Y:S05]  /*2dd0*/  BRA `(.L_x_7270) ;  /* 0x0000000000087947 */ /* 0x002fea0003800000 */
.L_x_7269:
[----:B------:R-:W-:Y:S05]  /*2de0*/  NANOSLEEP 0x15e ;  /* 0x0000015e0000795d */ /* 0x000fea0003800000 */
[----:B------:R-:W-:Y:S01]  /*2df0*/  NOP ;  /* 0x0000000000007918 */ /* 0x000fe20000000000 */
.L_x_7270:
[----:B------:R-:W2:Y:S01]  /*2e00*/  LD.E.128.STRONG.GPU R24, desc[UR6][R28.64+0x200] ;  /* 0x000200061c187980 */ /* 0x000ea2000c10fd00 */
[----:B------:R-:W-:Y:S01]  /*2e10*/  UMOV UR4, 0xffffffff ;  /* 0xffffffff00047882 */ /* 0x000fe20000000000 */
[----:B--2---:R-:W-:-:S04]  /*2e20*/  ISETP.NE.U32.AND P3, PT, R24, 0x63, PT ;  /* 0x000000631800780c */ /* 0x004fc80003f65070 */
[----:B------:R-:W-:Y:S01]  /*2e30*/  ISETP.NE.AND.EX P3, PT, R25, RZ, PT, P3 ;  /* 0x000000ff1900720c */ /* 0x000fe20003f65330 */
[----:B------:R-:W-:-:S12]  /*2e40*/  BRA.DIV UR4, `(.L_x_7271) ;  /* 0x0000006204ec7947 */ /* 0x000fd8000b800000 */
[----:B------:R-:W-:-:S13]  /*2e50*/  VOTE.ANY P3, !P3 ;  /* 0x0000000000ff7806 */ /* 0x000fda0005860100 */
.L_x_7369:
[----:B------:R-:W-:Y:S05]  /*2e60*/  @P3 BRA `(.L_x_7272) ;  /* 0xfffffffc00cc3947 */ /* 0x000fea000383ffff */
.L_x_7268:
[----:B------:R-:W-:Y:S01]  /*2e70*/  UMOV UR4, 0xffffffff ;  /* 0xffffffff00047882 */ /* 0x000fe20000000000 */
[----:B------:R-:W-:-:S04]  /*2e80*/  ISETP.NE.U32.AND P3, PT, R24, 0x65, PT ;  /* 0x000000651800780c */ /* 0x000fc80003f65070 */
[----:B------:R-:W-:Y:S01]  /*2e90*/  ISETP.NE.AND.EX P3, PT, R25, RZ, PT, P3 ;  /* 0x000000ff1900720c */ /* 0x000fe20003f65330 */
[----:B------:R-:W-:-:S12]  /*2ea0*/  BRA.DIV UR4, `(.L_x_7273) ;  /* 0x0000006204f47947 */ /* 0x000fd8000b800000 */
[----:B------:R-:W1:Y:S01]  /*2eb0*/  S2R R37, SR_GEMASK ;  /* 0x0000000000257919 */ /* 0x000e620000003c00 */
[----:B------:R-:W-:Y:S01]  /*2ec0*/  VOTE.ANY R3, PT, !P3 ;  /* 0x0000000000037806 */ /* 0x000fe200058e0100 */
[----:B------:R-:W2:Y:S01]  /*2ed0*/  LDCU.64 UR4, c[0x0][0x3f8] ;  /* 0x00007f00ff0477ac */ /* 0x000ea20008000a00 */
[----:B------:R-:W3:Y:S01]  /*2ee0*/  S2UR UR8, SR_CTAID.X ;  /* 0x00000000000879c3 */ /* 0x000ee20000002500 */
[----:B------:R-:W4:Y:S01]  /*2ef0*/  S2R R29, SR_TID.X ;  /* 0x00000000001d7919 */ /* 0x000f220000002100 */
[----:B--2---:R-:W-:-:S04]  /*2f00*/  UIADD3 UR4, UP0, UPT, UR4, 0x200, URZ ;  /* 0x0000020004047890 */ /* 0x004fc8000ff1e0ff */
[----:B------:R-:W-:Y:S01]  /*2f10*/  UIADD3.X UR5, UPT, UPT, URZ, UR5, URZ, UP0, !UPT ;  /* 0x00000005ff057290 */ /* 0x000fe200087fe4ff */
[----:B-1----:R-:W-:-:S05]  /*2f20*/  LOP3.LUT R3, R3, 0x80000000, R37, 0xec, !PT ;  /* 0x8000000003037812 */ /* 0x002fca00078eec25 */
[----:B------:R-:W-:-:S05]  /*2f30*/  VIADD R28, R3, 0xffffffff ;  /* 0xffffffff031c7836 */ /* 0x000fca0000000000 */
[----:B------:R-:W-:Y:S01]  /*2f40*/  LOP3.LUT R28, R3, R28, RZ, 0xc, !PT ;  /* 0x0000001c031c7212 */ /* 0x000fe200078e0cff */
[----:B------:R-:W-:-:S05]  /*2f50*/  VIADD R3, R40, 0x2 ;  /* 0x0000000228037836 */ /* 0x000fca0000000000 */
[----:B------:R-:W1:Y:S02]  /*2f60*/  POPC R28, R28 ;  /* 0x0000001c001c7309 */ /* 0x000e640000000000 */
[----:B-1----:R-:W1:Y:S01]  /*2f70*/  SHFL.DOWN PT, R38, R26, 0x1, R28 ;  /* 0x082000001a267989 */ /* 0x002e6200000e001c */
[----:B------:R-:W-:-:S03]  /*2f80*/  ISETP.GE.AND P3, PT, R40, R28, PT ;  /* 0x0000001c2800720c */ /* 0x000fc60003f66270 */
[----:B------:R-:W2:Y:S01]  /*2f90*/  SHFL.DOWN PT, R31, R27, 0x1, R28 ;  /* 0x082000001b1f7989 */ /* 0x000ea200000e001c */
[----:B-1----:R-:W-:Y:S02]  /*2fa0*/  SEL R39, R38, RZ, !P3 ;  /* 0x000000ff26277207 */ /* 0x002fe40005800000 */
[----:B--2---:R-:W-:Y:S02]  /*2fb0*/  SEL R31, R31, RZ, !P3 ;  /* 0x000000ff1f1f7207 */ /* 0x004fe40005800000 */
[----:B------:R-:W-:-:S05]  /*2fc0*/  IADD3 R39, P3, PT, R26, R39, RZ ;  /* 0x000000271a277210 */ /* 0x000fca0007f7e0ff */
[----:B------:R-:W-:Y:S01]  /*2fd0*/  IMAD.X R43, R27, 0x1, R31, P3 ;  /* 0x000000011b2b7824 */ /* 0x000fe200018e061f */
[----:B------:R-:W-:Y:S01]  /*2fe0*/  ISETP.GT.AND P3, PT, R3, R28, PT ;  /* 0x0000001c0300720c */ /* 0x000fe20003f64270 */
[----:B------:R-:W1:Y:S01]  /*2ff0*/  SHFL.DOWN PT, R31, R39, 0x2, R28 ;  /* 0x08400000271f7989 */ /* 0x000e6200000e001c */
[----:B------:R-:W-:-:S03]  /*3000*/  VIADD R3, R40, 0x4 ;  /* 0x0000000428037836 */ /* 0x000fc60000000000 */
[----:B------:R-:W2:Y:S01]  /*3010*/  SHFL.DOWN PT, R38, R43, 0x2, R28 ;  /* 0x084000002b267989 */ /* 0x000ea200000e001c */
[----:B-1----:R-:W-:Y:S02]  /*3020*/  SEL R31, R31, RZ, !P3 ;  /* 0x000000ff1f1f7207 */ /* 0x002fe40005800000 */
[----:B--2---:R-:W-:Y:S02]  /*3030*/  SEL R38, R38, RZ, !P3 ;  /* 0x000000ff26267207 */ /* 0x004fe40005800000 */
[----:B------:R-:W-:-:S05]  /*3040*/  IADD3 R27, P3, PT, R31, R39, RZ ;  /* 0x000000271f1b7210 */ /* 0x000fca0007f7e0ff */
[----:B------:R-:W-:Y:S01]  /*3050*/  IMAD.X R45, R38, 0x1, R43, P3 ;  /* 0x00000001262d7824 */ /* 0x000fe200018e062b */
[----:B------:R-:W1:Y:S01]  /*3060*/  SHFL.DOWN PT, R31, R27, 0x4, R28 ;  /* 0x088000001b1f7989 */ /* 0x000e6200000e001c */
[----:B------:R-:W-:Y:S01]  /*3070*/  ISETP.GT.AND P3, PT, R3, R28, PT ;  /* 0x0000001c0300720c */ /* 0x000fe20003f64270 */
[----:B------:R-:W-:Y:S02]  /*3080*/  VIADD R3, R40, 0x8 ;  /* 0x0000000828037836 */ /* 0x000fe40000000000 */
        /* <DEDUP_REMOVED lines=11> */
[----:B------:R-:W-:Y:S01]  /*3140*/  IADD3 R27, P3, PT, R27, R39, RZ ;  /* 0x000000271b1b7210 */ /* 0x000fe20007f7e0ff */
[----:B------:R-:W-:-:S04]  /*3150*/  IMAD.U32 R39, RZ, RZ, UR5 ;  /* 0x00000005ff277e24 */ /* 0x000fc8000f8e00ff */
[----:B------:R-:W-:Y:S01]  /*3160*/  IMAD.X R38, R26, 0x1, R43, P3 ;  /* 0x000000011a267824 */ /* 0x000fe200018e062b */
[----:B------:R-:W-:Y:S01]  /*3170*/  ISETP.GT.AND P3, PT, R3, R28, PT ;  /* 0x0000001c0300720c */ /* 0x000fe20003f64270 */
[----:B------:R-:W1:Y:S01]  /*3180*/  SHFL.DOWN PT, R26, R27, 0x10, R28 ;  /* 0x0a0000001b1a7989 */ /* 0x000e6200000e001c */
[----:B----4-:R-:W-:-:S03]  /*3190*/  LOP3.LUT R3, RZ, R29, RZ, 0x33, !PT ;  /* 0x0000001dff037212 */ /* 0x010fc600078e33ff */
[----:B------:R-:W2:Y:S02]  /*31a0*/  SHFL.DOWN PT, R31, R38, 0x10, R28 ;  /* 0x0a000000261f7989 */ /* 0x000ea400000e001c */
[----:B---3--:R-:W-:Y:S01]  /*31b0*/  VIADD R45, R3, UR8 ;  /* 0x00000008032d7c36 */ /* 0x008fe20008000000 */
[----:B-1----:R-:W-:Y:S02]  /*31c0*/  SEL R26, R26, RZ, !P3 ;  /* 0x000000ff1a1a7207 */ /* 0x002fe40005800000 */
[----:B--2---:R-:W-:Y:S02]  /*31d0*/  SEL R31, R31, RZ, !P3 ;  /* 0x000000ff1f1f7207 */ /* 0x004fe40005800000 */
[----:B------:R-:W-:-:S05]  /*31e0*/  IADD3 R42, P3, PT, R26, R27, RZ ;  /* 0x0000001b1a2a7210 */ /* 0x000fca0007f7e0ff */
[----:B------:R-:W-:Y:S01]  /*31f0*/  IMAD.X R43, R31, 0x1, R38, P3 ;  /* 0x000000011f2b7824 */ /* 0x000fe200018e0626 */
[----:B------:R-:W-:Y:S01]  /*3200*/  ISETP.NE.U32.AND P3, PT, R24, 0x65, PT ;  /* 0x000000651800780c */ /* 0x000fe20003f65070 */
[----:B------:R-:W-:-:S03]  /*3210*/  IMAD.U32 R38, RZ, RZ, UR4 ;  /* 0x00000004ff267e24 */ /* 0x000fc6000f8e00ff */
[----:B------:R-:W-:-:S13]  /*3220*/  ISETP.NE.AND.EX P3, PT, R25, RZ, PT, P3 ;  /* 0x000000ff1900720c */ /* 0x000fda0003f65330 */
[----:B------:R-:W-:-:S13]  /*3230*/  VOTE.ALL P3, P3 ;  /* 0x0000000000ff7806 */ /* 0x000fda0001860000 */
.L_x_7383:
[----:B------:R-:W-:Y:S05]  /*3240*/  @!P3 BRA `(.L_x_7274) ;  /* 0x000000040034b947 */ /* 0x000fea0003800000 */
.L_x_7282:
        /* <DEDUP_REMOVED lines=8> */
.L_x_7386:
[----:B------:R-:W-:Y:S05]  /*32d0*/  @!P3 BRA `(.L_x_7276) ;  /* 0x00000000003cb947 */ /* 0x000fea0003800000 */
.L_x_7280:
[----:B------:R-:W-:Y:S05]  /*32e0*/  YIELD ;  /* 0x0000000000007946 */ /* 0x000fea0003800000 */
[----:B------:R-:W1:Y:S02]  /*32f0*/  LDCU UR4, c[0x0][0x370] ;  /* 0x00006e00ff0477ac */ /* 0x000e640008000800 */
[----:B-1----:R-:W-:-:S09]  /*3300*/  UISETP.GT.U32.AND UP0, UPT, UR4, 0x1f3, UPT ;  /* 0x000001f30400788c */ /* 0x002fd2000bf04070 */
[----:B------:R-:W-:Y:S05]  /*3310*/  BRA.U UP0, `(.L_x_7277) ;  /* 0x0000000100087547 */ /* 0x000fea000b800000 */
[----:B------:R1:W-:Y:S06]  /*3320*/  MEMBAR.SC.CTA ;  /* 0x0000000000007992 */ /* 0x0003ec0000000000 */
[----:B-1----:R-:W-:Y:S05]  /*3330*/  BRA `(.L_x_7278) ;  /* 0x0000000000087947 */ /* 0x002fea0003800000 */
.L_x_7277:
[----:B------:R-:W-:Y:S05]  /*3340*/  NANOSLEEP 0x15e ;  /* 0x0000015e0000795d */ /* 0x000fea0003800000 */
[----:B------:R-:W-:Y:S01]  /*3350*/  NOP ;  /* 0x0000000000007918 */ /* 0x000fe20000000000 */
.L_x_7278:
[----:B------:R-:W2:Y:S01]  /*3360*/  LD.E.128.STRONG.GPU R24, desc[UR6][R28.64+-0x200] ;  /* 0xfffe00061c187980 */ /* 0x000ea2000c10fd00 */
[----:B------:R-:W-:Y:S01]  /*3370*/  UMOV UR4, 0xffffffff ;  /* 0xffffffff00047882 */ /* 0x000fe20000000000 */
[----:B--2---:R-:W-:-:S04]  /*3380*/  ISETP.NE.U32.AND P3, PT, R24, 0x63, PT ;  /* 0x000000631800780c */ /* 0x004fc80003f65070 */
[----:B------:R-:W-:Y:S01]  /*3390*/  ISETP.NE.AND.EX P3, PT, R25, RZ, PT, P3 ;  /* 0x000000ff1900720c */ /* 0x000fe20003f65330 */
[----:B------:R-:W-:-:S12]  /*33a0*/  BRA.DIV UR4, `(.L_x_7279) ;  /* 0x0000006604807947 */ /* 0x000fd8000b800000 */
[----:B------:R-:W-:-:S13]  /*33b0*/  VOTE.ANY P3, !P3 ;  /* 0x0000000000ff7806 */ /* 0x000fda0005860100 */
.L_x_7389:
[----:B------:R-:W-:Y:S05]  /*33c0*/  @P3 BRA `(.L_x_7280) ;  /* 0xfffffffc00c43947 */ /* 0x000fea000383ffff */
.L_x_7276:
        /* <DEDUP_REMOVED lines=8> */
[----:B------:R-:W-:-:S06]  /*3450*/  LOP3.LUT R28, R3, R28, RZ, 0xc, !PT ;  /* 0x0000001c031c7212 */ /* 0x000fcc00078e0cff */
[----:B------:R-:W1:Y:S02]  /*3460*/  POPC R28, R28 ;  /* 0x0000001c001c7309 */ /* 0x000e640000000000 */
[----:B-1----:R-:W1:Y:S01]  /*3470*/  SHFL.DOWN PT, R44, R26, 0x1, R28 ;  /* 0x082000001a2c7989 */ /* 0x002e6200000e001c */
[----:B------:R-:W-:-:S03]  /*3480*/  ISETP.GE.AND P3, PT, R40, R28, PT ;  /* 0x0000001c2800720c */ /* 0x000fc60003f66270 */
[----:B------:R-:W2:Y:S01]  /*3490*/  SHFL.DOWN PT, R31, R27, 0x1, R28 ;  /* 0x082000001b1f7989 */ /* 0x000ea200000e001c */
[----:B-1----:R-:W-:Y:S02]  /*34a0*/  SEL R3, R44, RZ, !P3 ;  /* 0x000000ff2c037207 */ /* 0x002fe40005800000 */
[----:B--2---:R-:W-:Y:S02]  /*34b0*/  SEL R31, R31, RZ, !P3 ;  /* 0x000000ff1f1f7207 */ /* 0x004fe40005800000 */
[----:B------:R-:W-:Y:S01]  /*34c0*/  IADD3 R46, P3, PT, R26, R3, RZ ;  /* 0x000000031a2e7210 */ /* 0x000fe20007f7e0ff */
[----:B------:R-:W-:-:S04]  /*34d0*/  VIADD R3, R40, 0x2 ;  /* 0x0000000228037836 */ /* 0x000fc80000000000 */
        /* <DEDUP_REMOVED lines=25> */
[----:B------:R-:W-:Y:S01]  /*3670*/  ISETP.GT.AND P3, PT, R3, R28, PT ;  /* 0x0000001c0300720c */ /* 0x000fe20003f64270 */
[----:B------:R-:W1:Y:S04]  /*3680*/  SHFL.DOWN PT, R26, R27, 0x10, R28 ;  /* 0x0a0000001b1a7989 */ /* 0x000e6800000e001c */
[----:B------:R-:W2:Y:S01]  /*3690*/  SHFL.DOWN PT, R31, R44, 0x10, R28 ;  /* 0x0a0000002c1f7989 */ /* 0x000ea200000e001c */
[----:B-1----:R-:W-:Y:S02]  /*36a0*/  SEL R3, R26, RZ, !P3 ;  /* 0x000000ff1a037207 */ /* 0x002fe40005800000 */
[----:B--2---:R-:W-:Y:S02]  /*36b0*/  SEL R26, R31, RZ, !P3 ;  /* 0x000000ff1f1a7207 */ /* 0x004fe40005800000 */
[----:B------:R-:W-:-:S04]  /*36c0*/  IADD3 R42, P3, P4, R3, R27, R42 ;  /* 0x0000001b032a7210 */ /* 0x000fc80007c7e02a */
[----:B------:R-:W-:Y:S02]  /*36d0*/  IADD3.X R43, PT, PT, R26, R44, R43, P3, P4 ;  /* 0x0000002c1a2b7210 */ /* 0x000fe40001fe842b */
[----:B------:R-:W-:-:S04]  /*36e0*/  ISETP.NE.U32.AND P4, PT, R24, 0x65, PT ;  /* 0x000000651800780c */ /* 0x000fc80003f85070 */
[----:B------:R-:W-:-:S13]  /*36f0*/  ISETP.NE.AND.EX P4, PT, R25, RZ, PT, P4 ;  /* 0x000000ff1900720c */ /* 0x000fda0003f85340 */
[----:B------:R-:W-:-:S13]  /*3700*/  VOTE.ALL P3, P4 ;  /* 0x0000000000ff7806 */ /* 0x000fda0002060000 */
.L_x_7403:
[----:B------:R-:W-:Y:S05]  /*3710*/  @P3 BRA `(.L_x_7282) ;  /* 0xfffffff800cc3947 */ /* 0x000fea000383ffff */
.L_x_7274:
[----:B------:R-:W1:Y:S01]  /*3720*/  S2R R37, SR_TID.X ;  /* 0x0000000000257919 */ /* 0x000e620000002100 */
[----:B------:R-:W-:Y:S01]  /*3730*/  BSSY.RECONVERGENT B1, `(.L_x_7283) ;  /* 0x000000d000017945 */ /* 0x000fe20003800200 */
[----:B-1----:R-:W-:-:S13]  /*3740*/  ISETP.NE.AND P3, PT, R37, RZ, PT ;  /* 0x000000ff2500720c */ /* 0x002fda0003f65270 */
[----:B------:R-:W-:Y:S05]  /*3750*/  @P3 BRA `(.L_x_7284) ;  /* 0x0000000000283947 */ /* 0x000fea0003800000 */
[----:B------:R-:W1:Y:S01]  /*3760*/  S2UR UR5, SR_CgaCtaId ;  /* 0x00000000000579c3 */ /* 0x000e620000008800 */
[----:B------:R-:W-:Y:S01]  /*3770*/  IADD3 R26, P3, PT, R42, R34, RZ ;  /* 0x000000222a1a7210 */ /* 0x000fe20007f7e0ff */
[----:B------:R-:W-:Y:S01]  /*3780*/  UMOV UR4, 0x400 ;  /* 0x0000040000047882 */ /* 0x000fe20000000000 */
[----:B------:R-:W-:Y:S02]  /*3790*/  IMAD.MOV.U32 R24, RZ, RZ, 0x65 ;  /* 0x00000065ff187424 */ /* 0x000fe400078e00ff */
[----:B------:R-:W-:Y:S02]  /*37a0*/  IMAD.MOV.U32 R25, RZ, RZ, 0x0 ;  /* 0x00000000ff197424 */ /* 0x000fe400078e00ff */
[----:B------:R-:W-:-:S05]  /*37b0*/  IMAD.X R27, R43, 0x1, R41, P3 ;  /* 0x000000012b1b7824 */ /* 0x000fca00018e0629 */
[----:B------:R2:W-:Y:S01]  /*37c0*/  ST.E.128.STRONG.GPU desc[UR6][R32.64+0x200], R24 ;  /* 0x0002001820007985 */ /* 0x0005e2000c10fd06 */
[----:B-1----:R-:W-:-:S09]  /*37d0*/  ULEA UR4, UR5, UR4, 0x18 ;  /* 0x0000000405047291 */ /* 0x002fd2000f8ec0ff */
[----:B------:R2:W-:Y:S04]  /*37e0*/  STS.64 [UR4+0xb0], R26 ;  /* 0x0000b01aff007988 */ /* 0x0005e80008000a04 */
[----:B------:R2:W-:Y:S02]  /*37f0*/  STS.64 [UR4+0xa8], R42 ;  /* 0x0000a82aff007988 */ /* 0x0005e40008000a04 */
.L_x_7284:
[----:B------:R-:W-:Y:S05]  /*3800*/  BSYNC.RECONVERGENT B1 ;  /* 0x0000000000017941 */ /* 0x000fea0003800200 */
.L_x_7283:
[----:B------:R-:W-:Y:S01]  /*3810*/  ISETP.NE.AND P3, PT, R40, RZ, PT ;  /* 0x000000ff2800720c */ /* 0x000fe20003f65270 */
[----:B--2---:R-:W-:-:S12]  /*3820*/  IMAD.MOV.U32 R32, RZ, RZ, R35 ;  /* 0x000000ffff207224 */ /* 0x004fd800078e0023 */
[----:B------:R-:W1:Y:S01]  /*3830*/  @!P3 S2R R24, SR_CgaCtaId ;  /* 0x000000000018b919 */ /* 0x000e620000008800 */
[----:B------:R-:W-:Y:S01]  /*3840*/  @!P3 MOV R3, 0x400 ;  /* 0x000004000003b802 */ /* 0x000fe20000000f00 */
[----:B------:R-:W-:-:S03]  /*3850*/  @!P3 IMAD.MOV.U32 R32, RZ, RZ, R42 ;  /* 0x000000ffff20b224 */ /* 0x000fc600078e002a */
[----:B-1----:R-:W-:-:S05]  /*3860*/  @!P3 LEA R3, R24, R3, 0x18 ;  /* 0x000000031803b211 */ /* 0x002fca00078ec0ff */
[----:B------:R1:W-:Y:S02]  /*3870*/  @!P3 STS.64 [R3+0x90], R42 ;  /* 0x0000902a0300b388 */ /* 0x0003e40000000a00 */
.L_x_7264:
[----:B------:R-:W-:Y:S05]  /*3880*/  WARPSYNC.ALL ;  /* 0x0000000000007948 */ /* 0x000fea0003800000 */
[----:B------:R-:W-:Y:S01]  /*3890*/  ISETP.NE.AND P3, PT, R37, RZ, PT ;  /* 0x000000ff2500720c */ /* 0x000fe20003f65270 */
[----:B------:R-:W2:Y:S08]  /*38a0*/  S2UR UR5, SR_CgaCtaId ;  /* 0x00000000000579c3 */ /* 0x000eb00000008800 */
[----:B------:R-:W-:Y:S06]  /*38b0*/  BAR.SYNC.DEFER_BLOCKING 0x0 ;  /* 0x0000000000007b1d */ /* 0x000fec0000010000 */
[----:B------:R-:W-:-:S02]  /*38c0*/  UMOV UR4, 0x400 ;  /* 0x0000040000047882 */ /* 0x000fc40000000000 */
[----:B--2---:R-:W-:-:S06]  /*38d0*/  ULEA UR4, UR5, UR4, 0x18 ;  /* 0x0000000405047291 */ /* 0x004fcc000f8ec0ff */
[----:B------:R-:W-:-:S03]  /*38e0*/  IMAD.U32 R38, RZ, RZ, UR4 ;  /* 0x00000004ff267e24 */ /* 0x000fc6000f8e00ff */
[----:B-1----:R-:W1:Y:S04]  /*38f0*/  @P3 LDS R3, [UR4+0x90] ;  /* 0x00009004ff033984 */ /* 0x002e680008000800 */
[----:B------:R2:W3:Y:S04]  /*3900*/  LDS.64 R28, [R38+0xa8] ;  /* 0x0000a800261c7984 */ /* 0x0004e80000000a00 */
[----:B------:R2:W4:Y:S02]  /*3910*/  LDS.64 R26, [R38+0xb8] ;  /* 0x0000b800261a7984 */ /* 0x0005240000000a00 */
[----:B-12---:R-:W-:-:S07]  /*3920*/  @P3 IMAD.IADD R32, R3, 0x1, R32 ;  /* 0x0000000103203824 */ /* 0x006fce00078e0220 */
.L_x_7263:
[----:B------:R-:W-:Y:S05]  /*3930*/  BSYNC.RECONVERGENT B0 ;  /* 0x0000000000007941 */ /* 0x000fea0003800200 */
.L_x_7261:
[----:B-1-3--:R-:W-:Y:S01]  /*3940*/  IMAD.IADD R25, R32, 0x1, -R28 ;  /* 0x0000000120197824 */ /* 0x00afe200078e0a1c */
[----:B------:R-:W-:Y:S01]  /*3950*/  BAR.SYNC.DEFER_BLOCKING 0x0 ;  /* 0x0000000000007b1d */ /* 0x000fe20000010000 */
[C---:B------:R-:W-:Y:S02]  /*3960*/  LOP3.LUT P3, RZ, R0.reuse, 0x4, RZ, 0xc0, !PT ;  /* 0x0000000400ff7812 */ /* 0x040fe4000786c0ff */
[C---:B------:R-:W-:Y:S01]  /*3970*/  @P0 VIADD R3, R25.reuse, 0x1 ;  /* 0x0000000119030836 */ /* 0x040fe20000000000 */
[C---:B------:R-:W-:Y:S01]  /*3980*/  LOP3.LUT P6, RZ, R0.reuse, 0x2, RZ, 0xc0, !PT ;  /* 0x0000000200ff7812 */ /* 0x040fe200078cc0ff */
[----:B------:R-:W-:Y:S01]  /*3990*/  @P0 IMAD R24, R25, 0x8, R38 ;  /* 0x0000000819180824 */ /* 0x000fe200078e0226 */
[----:B------:R-:W-:Y:S01]  /*39a0*/  LOP3.LUT P5, RZ, R0, 0x1, RZ, 0xc0, !PT ;  /* 0x0000000100ff7812 */ /* 0x000fe200078ac0ff */
[----:B------:R-:W-:Y:S01]  /*39b0*/  @P0 IMAD.MOV.U32 R25, RZ, RZ, R3 ;  /* 0x000000ffff190224 */ /* 0x000fe200078e0003 */
[----:B------:R-:W-:-:S03]  /*39c0*/  LOP3.LUT P4, RZ, R36, 0x80, RZ, 0xc0, !PT ;  /* 0x0000008024ff7812 */ /* 0x000fc6000788c0ff */
[C---:B------:R-:W-:Y:S02]  /*39d0*/  @!P2 VIADD R3, R25.reuse, 0x1 ;  /* 0x000000011903a836 */ /* 0x040fe40000000000 */
[----:B------:R-:W-:Y:S02]  /*39e0*/  @!P2 IMAD R30, R25, 0x8, R38 ;  /* 0x00000008191ea824 */ /* 0x000fe400078e0226 */
[----:B------:R-:W-:-:S04]  /*39f0*/  @!P2 IMAD.MOV.U32 R25, RZ, RZ, R3 ;  /* 0x000000ffff19a224 */ /* 0x000fc800078e0003 */
[C---:B------:R-:W-:Y:S02]  /*3a00*/  @!P1 VIADD R3, R25.reuse, 0x1 ;  /* 0x0000000119039836 */ /* 0x040fe40000000000 */
[----:B------:R-:W-:Y:S02]  /*3a10*/  @!P1 IMAD R31, R25, 0x8, R38 ;  /* 0x00000008191f9824 */ /* 0x000fe400078e0226 */
[----:B------:R-:W-:-:S04]  /*3a20*/  @!P1 IMAD.MOV.U32 R25, RZ, RZ, R3 ;  /* 0x000000ffff199224 */ /* 0x000fc800078e0003 */
[C---:B------:R-:W-:Y:S02]  /*3a30*/  @!P3 VIADD R3, R25.reuse, 0x1 ;  /* 0x000000011903b836 */ /* 0x040fe40000000000 */
[--C-:B------:R-:W-:Y:S02]  /*3a40*/  @!P3 IMAD R32, R25, 0x8, R38.reuse ;  /* 0x000000081920b824 */ /* 0x100fe400078e0226 */
[----:B------:R-:W-:Y:S01]  /*3a50*/  @!P3 IMAD.MOV.U32 R25, RZ, RZ, R3 ;  /* 0x000000ffff19b224 */ /* 0x000fe200078e0003 */
[----:B------:R-:W-:Y:S01]  /*3a60*/  LOP3.LUT P3, RZ, R36, 0x40, RZ, 0xc0, !PT ;  /* 0x0000004024ff7812 */ /* 0x000fe2000786c0ff */
[----:B------:R-:W-:Y:S02]  /*3a70*/  IMAD.MOV.U32 R3, RZ, RZ, R5 ;  /* 0x000000ffff037224 */ /* 0x000fe400078e0005 */
[C---:B------:R-:W-:Y:S02]  /*3a80*/  @!P6 VIADD R33, R25.reuse, 0x1 ;  /* 0x000000011921e836 */ /* 0x040fe40000000000 */
[----:B------:R-:W-:Y:S01]  /*3a90*/  @!P6 IMAD R5, R25, 0x8, R38 ;  /* 0x000000081905e824 */ /* 0x000fe200078e0226 */
[----:B------:R1:W-:Y:S01]  /*3aa0*/  @P0 STS.64 [R24+0x800], R2 ;  /* 0x0008000218000388 */ /* 0x0003e20000000a00 */
[----:B------:R-:W-:-:S03]  /*3ab0*/  @!P6 IMAD.MOV.U32 R25, RZ, RZ, R33 ;  /* 0x000000ffff19e224 */ /* 0x000fc600078e0021 */
[----:B------:R2:W-:Y:S01]  /*3ac0*/  @!P2 STS.64 [R30+0x800], R6 ;  /* 0x000800061e00a388 */ /* 0x0005e20000000a00 */
[C---:B------:R-:W-:Y:S01]  /*3ad0*/  @!P5 VIADD R34, R25.reuse, 0x1 ;  /* 0x000000011922d836 */ /* 0x040fe20000000000 */
[----:B------:R-:W-:Y:S01]  /*3ae0*/  LOP3.LUT P2, RZ, R0, 0x4, RZ, 0xc0, !PT ;  /* 0x0000000400ff7812 */ /* 0x000fe2000784c0ff */
[----:B------:R-:W-:Y:S01]  /*3af0*/  @!P5 IMAD R33, R25, 0x8, R38 ;  /* 0x000000081921d824 */ /* 0x000fe200078e0226 */
[----:B------:R2:W-:Y:S01]  /*3b00*/  @!P1 STS.64 [R31+0x800], R8 ;  /* 0x000800081f009388 */ /* 0x0005e20000000a00 */
[----:B------:R-:W-:Y:S01]  /*3b10*/  @!P5 IMAD.MOV.U32 R25, RZ, RZ, R34 ;  /* 0x000000ffff19d224 */ /* 0x000fe200078e0022 */
[----:B------:R-:W-:-:S03]  /*3b20*/  R2P PR, R4.B1, 0x3 ;  /* 0x0000000304007804 */ /* 0x000fc60000001000 */
[C---:B------:R-:W-:Y:S02]  /*3b30*/  @P3 VIADD R0, R25.reuse, 0x1 ;  /* 0x0000000119003836 */ /* 0x040fe40000000000 */
[----:B0-----:R-:W-:Y:S02]  /*3b40*/  @P3 IMAD R4, R25, 0x8, R38 ;  /* 0x0000000819043824 */ /* 0x001fe400078e0226 */
[----:B------:R-:W-:Y:S02]  /*3b50*/  @P3 IMAD.MOV.U32 R25, RZ, RZ, R0 ;  /* 0x000000ffff193224 */ /* 0x000fe400078e0000 */
[----:B------:R2:W-:Y:S01]  /*3b60*/  @!P2 STS.64 [R32+0x800], R10 ;  /* 0x0008000a2000a388 */ /* 0x0005e20000000a00 */
[----:B----4-:R-:W-:Y:S01]  /*3b70*/  ISETP.GE.AND P2, PT, R37, R26, PT ;  /* 0x0000001a2500720c */ /* 0x010fe20003f46270 */
[C---:B------:R-:W-:Y:S02]  /*3b80*/  @P4 VIADD R0, R25.reuse, 0x1 ;  /* 0x0000000119004836 */ /* 0x040fe40000000000 */
[----:B-1----:R-:W-:Y:S01]  /*3b90*/  @P4 IMAD R2, R25, 0x8, R38 ;  /* 0x0000000819024824 */ /* 0x002fe200078e0226 */
[----:B------:R2:W-:Y:S01]  /*3ba0*/  @!P6 STS.64 [R5+0x800], R12 ;  /* 0x0008000c0500e388 */ /* 0x0005e20000000a00 */
[----:B------:R-:W-:-:S03]  /*3bb0*/  @P4 IMAD.MOV.U32 R25, RZ, RZ, R0 ;  /* 0x000000ffff194224 */ /* 0x000fc600078e0000 */
[----:B------:R2:W-:Y:S01]  /*3bc0*/  @!P5 STS.64 [R33+0x800], R14 ;  /* 0x0008000e2100d388 */ /* 0x0005e20000000a00 */
[C---:B------:R-:W-:Y:S02]  /*3bd0*/  @P0 VIADD R0, R25.reuse, 0x1 ;  /* 0x0000000119000836 */ /* 0x040fe40000000000 */
[----:B------:R-:W-:Y:S01]  /*3be0*/  @P0 IMAD R3, R25, 0x8, R38 ;  /* 0x0000000819030824 */ /* 0x000fe200078e0226 */
[----:B------:R2:W-:Y:S01]  /*3bf0*/  @P3 STS.64 [R4+0x800], R16 ;  /* 0x0008001004003388 */ /* 0x0005e20000000a00 */
[----:B------:R-:W-:-:S03]  /*3c00*/  @P0 IMAD.MOV.U32 R25, RZ, RZ, R0 ;  /* 0x000000ffff190224 */ /* 0x000fc600078e0000 */
[----:B------:R2:W-:Y:S01]  /*3c10*/  @P4 STS.64 [R2+0x800], R18 ;  /* 0x0008001202004388 */ /* 0x0005e20000000a00 */
[----:B------:R-:W-:-:S03]  /*3c20*/  @P1 IMAD R25, R25, 0x8, R38 ;  /* 0x0000000819191824 */ /* 0x000fc600078e0226 */
[----:B------:R2:W-:Y:S04]  /*3c30*/  @P0 STS.64 [R3+0x800], R20 ;  /* 0x0008001403000388 */ /* 0x0005e80000000a00 */
[----:B------:R2:W-:Y:S01]  /*3c40*/  @P1 STS.64 [R25+0x800], R22 ;  /* 0x0008001619001388 */ /* 0x0005e20000000a00 */
[----:B------:R-:W-:Y:S06]  /*3c50*/  BAR.SYNC.DEFER_BLOCKING 0x0 ;  /* 0x0000000000007b1d */ /* 0x000fec0000010000 */
[----:B------:R-:W-:Y:S05]  /*3c60*/  @P2 EXIT ;  /* 0x000000000000294d */ /* 0x000fea0003800000 */
[----:B--2---:R-:W-:Y:S01]  /*3c70*/  LOP3.LUT R3, RZ, R37, RZ, 0x33, !PT ;  /* 0x00000025ff037212 */ /* 0x004fe200078e33ff */
[----:B------:R-:W-:Y:S04]  /*3c80*/  BSSY.RECONVERGENT B0, `(.L_x_7285) ;  /* 0x0000027000007945 */ /* 0x000fe80003800200 */
[----:B------:R-:W-:-:S05]  /*3c90*/  IMAD.IADD R3, R3, 0x1, R26 ;  /* 0x0000000103037824 */ /* 0x000fca00078e021a */
[C---:B------:R-:W-:Y:S02]  /*3ca0*/  LOP3.LUT R0, R3.reuse, 0x600, RZ, 0xc0, !PT ;  /* 0x0000060003007812 */ /* 0x040fe400078ec0ff */
[----:B------:R-:W-:Y:S02]  /*3cb0*/  ISETP.GE.U32.AND P0, PT, R3, 0x600, PT ;  /* 0x000006000300780c */ /* 0x000fe40003f06070 */
[----:B------:R-:W-:-:S13]  /*3cc0*/  ISETP.NE.AND P1, PT, R0, 0x600, PT ;  /* 0x000006000000780c */ /* 0x000fda0003f25270 */
[----:B------:R-:W-:Y:S05]  /*3cd0*/  @!P1 BRA `(.L_x_7286) ;  /* 0x0000000000849947 */ /* 0x000fea0003800000 */
[----:B------:R-:W0:Y:S01]  /*3ce0*/  LDCU.64 UR4, c[0x0][0x3d0] ;  /* 0x00007a00ff0477ac */ /* 0x000e220008000a00 */
[----:B------:R-:W-:Y:S02]  /*3cf0*/  IADD3 R10, P1, PT, R37, R28, RZ ;  /* 0x0000001c250a7210 */ /* 0x000fe40007f3e0ff */
[----:B------:R-:W-:Y:S01]  /*3d00*/  LEA.HI R0, R3, 0x1, RZ, 0x17 ;  /* 0x0000000103007811 */ /* 0x000fe200078fb8ff */
[----:B------:R-:W1:Y:S02]  /*3d10*/  LDCU.64 UR8, c[0x0][0x3c8] ;  /* 0x00007900ff0877ac */ /* 0x000e640008000a00 */
[----:B------:R-:W-:Y:S02]  /*3d20*/  IMAD.X R3, RZ, RZ, R29, P1 ;  /* 0x000000ffff037224 */ /* 0x000fe400008e061d */
[C---:B------:R-:W-:Y:S01]  /*3d30*/  IMAD.SHL.U32 R2, R0.reuse, 0x200, RZ ;  /* 0x0000020000027824 */ /* 0x040fe200078e00ff */
[----:B------:R-:W-:Y:S01]  /*3d40*/  LOP3.LUT R0, R0, 0x3, RZ, 0xc0, !PT ;  /* 0x0000000300007812 */ /* 0x000fe200078ec0ff */
[C---:B------:R-:W-:Y:S01]  /*3d50*/  IMAD.SHL.U32 R7, R10.reuse, 0x4, RZ ;  /* 0x000000040a077824 */ /* 0x040fe200078e00ff */
[----:B------:R-:W-:-:S02]  /*3d60*/  SHF.L.U64.HI R10, R10, 0x2, R3 ;  /* 0x000000020a0a7819 */ /* 0x000fc40000010203 */
[----:B------:R-:W-:Y:S01]  /*3d70*/  LOP3.LUT R4, R2, 0x600, RZ, 0xc0, !PT ;  /* 0x0000060002047812 */ /* 0x000fe200078ec0ff */
[----:B------:R-:W-:Y:S02]  /*3d80*/  IMAD R2, R37, 0x8, R38 ;  /* 0x0000000825027824 */ /* 0x000fe400078e0226 */
[----:B------:R-:W-:Y:S01]  /*3d90*/  IMAD.MOV R0, RZ, RZ, -R0 ;  /* 0x000000ffff007224 */ /* 0x000fe200078e0a00 */
[----:B0-----:R-:W-:Y:S01]  /*3da0*/  IADD3 R11, P1, PT, R7, UR4, RZ ;  /* 0x00000004070b7c10 */ /* 0x001fe2000ff3e0ff */
[----:B------:R-:W-:Y:S02]  /*3db0*/  IMAD.IADD R37, R37, 0x1, R4 ;  /* 0x0000000125257824 */ /* 0x000fe400078e0204 */
[----:B------:R-:W-:Y:S01]  /*3dc0*/  VIADD R6, R2, 0x800 ;  /* 0x0000080002067836 */ /* 0x000fe20000000000 */
[----:B-1----:R-:W-:Y:S02]  /*3dd0*/  IADD3 R7, P2, PT, R7, UR8, RZ ;  /* 0x0000000807077c10 */ /* 0x002fe4000ff5e0ff */
[----:B------:R-:W-:-:S02]  /*3de0*/  IADD3.X R12, PT, PT, R10, UR5, RZ, P1, !PT ;  /* 0x000000050a0c7c10 */ /* 0x000fc40008ffe4ff */
[----:B------:R-:W-:-:S09]  /*3df0*/  IADD3.X R10, PT, PT, R10, UR9, RZ, P2, !PT ;  /* 0x000000090a0a7c10 */ /* 0x000fd200097fe4ff */
.L_x_7287:
[----:B0-----:R0:W1:Y:S01]  /*3e00*/  LDS.64 R8, [R6] ;  /* 0x0000000006087984 */ /* 0x0010620000000a00 */
[----:B------:R-:W-:Y:S01]  /*3e10*/  IMAD.MOV.U32 R2, RZ, RZ, R7 ;  /* 0x000000ffff027224 */ /* 0x000fe200078e0007 */
[----:B------:R-:W-:Y:S01]  /*3e20*/  IADD3 R7, P3, PT, R7, 0x800, RZ ;  /* 0x0000080007077810 */ /* 0x000fe20007f7e0ff */
[----:B------:R-:W-:Y:S02]  /*3e30*/  IMAD.MOV.U32 R3, RZ, RZ, R10 ;  /* 0x000000ffff037224 */ /* 0x000fe400078e000a */
[----:B------:R-:W-:Y:S01]  /*3e40*/  IMAD.MOV.U32 R4, RZ, RZ, R11 ;  /* 0x000000ffff047224 */ /* 0x000fe200078e000b */
[----:B------:R-:W-:Y:S01]  /*3e50*/  IADD3 R11, P2, PT, R11, 0x800, RZ ;  /* 0x000008000b0b7810 */ /* 0x000fe20007f5e0ff */
[----:B------:R-:W-:Y:S02]  /*3e60*/  IMAD.MOV.U32 R5, RZ, RZ, R12 ;  /* 0x000000ffff057224 */ /* 0x000fe400078e000c */
[----:B------:R-:W-:Y:S02]  /*3e70*/  VIADD R0, R0, 0x1 ;  /* 0x0000000100007836 */ /* 0x000fe40000000000 */
[----:B0-----:R-:W-:-:S02]  /*3e80*/  VIADD R6, R6, 0x1000 ;  /* 0x0000100006067836 */ /* 0x001fc40000000000 */
[----:B------:R-:W-:Y:S01]  /*3e90*/  IMAD.X R12, RZ, RZ, R12, P2 ;  /* 0x000000ffff0c7224 */ /* 0x000fe200010e060c */
[----:B------:R-:W-:Y:S01]  /*3ea0*/  ISETP.NE.AND P1, PT, R0, RZ, PT ;  /* 0x000000ff0000720c */ /* 0x000fe20003f25270 */
[----:B------:R-:W-:Y:S01]  /*3eb0*/  IMAD.X R10, RZ, RZ, R10, P3 ;  /* 0x000000ffff0a7224 */ /* 0x000fe200018e060a */
[----:B-1----:R0:W-:Y:S04]  /*3ec0*/  STG.E desc[UR6][R2.64], R8 ;  /* 0x0000000802007986 */ /* 0x0021e8000c101906 */
[----:B------:R0:W-:Y:S07]  /*3ed0*/  STG.E desc[UR6][R4.64], R9 ;  /* 0x0000000904007986 */ /* 0x0001ee000c101906 */
[----:B------:R-:W-:Y:S05]  /*3ee0*/  @P1 BRA `(.L_x_7287) ;  /* 0xfffffffc00c41947 */ /* 0x000fea000383ffff */
.L_x_7286:
[----:B------:R-:W-:Y:S05]  /*3ef0*/  BSYNC.RECONVERGENT B0 ;  /* 0x0000000000007941 */ /* 0x000fea0003800200 */
.L_x_7285:
[----:B------:R-:W-:Y:S05]  /*3f00*/  @!P0 EXIT ;  /* 0x000000000000894d */ /* 0x000fea0003800000 */
[----:B------:R-:W1:Y:S01]  /*3f10*/  LDCU.64 UR4, c[0x0][0x3c8] ;  /* 0x00007900ff0477ac */ /* 0x000e620008000a00 */
[----:B0-----:R-:W-:Y:S01]  /*3f20*/  IMAD.IADD R3, R26, 0x1, -R37 ;  /* 0x000000011a037824 */ /* 0x001fe200078e0a25 */
[C---:B------:R-:W-:Y:S01]  /*3f30*/  IADD3 R0, P0, PT, R37.reuse, R28, RZ ;  /* 0x0000001c25007210 */ /* 0x040fe20007f1e0ff */
[----:B------:R-:W-:Y:S01]  /*3f40*/  IMAD R38, R37, 0x8, R38 ;  /* 0x0000000825267824 */ /* 0x000fe200078e0226 */
[----:B------:R-:W0:Y:S01]  /*3f50*/  LDCU.64 UR8, c[0x0][0x3d0] ;  /* 0x00007a00ff0877ac */ /* 0x000e220008000a00 */
[----:B------:R-:W-:Y:S01]  /*3f60*/  BSSY.RECONVERGENT B0, `(.L_x_7288) ;  /* 0x000004a000007945 */ /* 0x000fe20003800200 */
[----:B------:R-:W-:Y:S01]  /*3f70*/  ISETP.GT.AND P1, PT, R3, 0x1800, PT ;  /* 0x000018000300780c */ /* 0x000fe20003f24270 */
[----:B------:R-:W-:Y:S01]  /*3f80*/  IMAD.X R29, RZ, RZ, R29, P0 ;  /* 0x000000ffff1d7224 */ /* 0x000fe200000e061d */
[----:B------:R-:W-:-:S04]  /*3f90*/  LEA R2, P0, R0, 0x1000, 0x2 ;  /* 0x0000100000027811 */ /* 0x000fc800078010ff */
[----:B------:R-:W-:Y:S02]  /*3fa0*/  LEA.HI.X R0, R0, RZ, R29, 0x2, P0 ;  /* 0x000000ff00007211 */ /* 0x000fe400000f141d */
[C---:B-1----:R-:W-:Y:S02]  /*3fb0*/  IADD3 R4, P0, PT, R2.reuse, UR4, RZ ;  /* 0x0000000402047c10 */ /* 0x042fe4000ff1e0ff */
[----:B0-----:R-:W-:Y:S02]  /*3fc0*/  IADD3 R2, P2, PT, R2, UR8, RZ ;  /* 0x0000000802027c10 */ /* 0x001fe4000ff5e0ff */
[C---:B------:R-:W-:Y:S02]  /*3fd0*/  IADD3.X R5, PT, PT, R0.reuse, UR5, RZ, P0, !PT ;  /* 0x0000000500057c10 */ /* 0x040fe400087fe4ff */
[----:B------:R-:W-:Y:S01]  /*3fe0*/  IADD3.X R3, PT, PT, R0, UR9, RZ, P2, !PT ;  /* 0x0000000900037c10 */ /* 0x000fe200097fe4ff */
[----:B------:R-:W-:Y:S01]  /*3ff0*/  VIADD R0, R38, 0x2800 ;  /* 0x0000280026007836 */ /* 0x000fe20000000000 */
[----:B------:R-:W-:Y:S01]  /*4000*/  PLOP3.LUT P0, PT, PT, PT, PT, 0x80, 0x8 ;  /* 0x000000000008781c */ /* 0x000fe20003f0f070 */
[----:B------:R-:W-:-:S12]  /*4010*/  @!P1 BRA `(.L_x_7289) ;  /* 0x0000000000f89947 */ /* 0x000fd80003800000 */
[----:B------:R-:W-:Y:S01]  /*4020*/  PLOP3.LUT P0, PT, PT, PT, PT, 0x8, 0x80 ;  /* 0x000000000080781c */ /* 0x000fe20003f0e170 */
[----:B------:R-:W-:-:S12]  /*4030*/  VIADD R36, R26, 0xffffe800 ;  /* 0xffffe8001a247836 */ /* 0x000fd80000000000 */
.L_x_7290:
[----:B------:R-:W0:Y:S01]  /*4040*/  LDS.64 R6, [R0+-0x2000] ;  /* 0xffe0000000067984 */ /* 0x000e220000000a00 */
[----:B------:R-:W-:-:S03]  /*4050*/  VIADD R37, R37, 0x2000 ;  /* 0x0000200025257836 */ /* 0x000fc60000000000 */
[----:B------:R-:W1:Y:S02]  /*4060*/  LDS.64 R8, [R0+-0x1000] ;  /* 0xfff0000000087984 */ /* 0x000e640000000a00 */
[----:B------:R-:W-:Y:S02]  /*4070*/  ISETP.GE.AND P1, PT, R37, R36, PT ;  /* 0x000000242500720c */ /* 0x000fe40003f26270 */
[----:B------:R-:W2:Y:S04]  /*4080*/  LDS.64 R10, [R0] ;  /* 0x00000000000a7984 */ /* 0x000ea80000000a00 */
[----:B------:R-:W3:Y:S04]  /*4090*/  LDS.64 R12, [R0+0x1000] ;  /* 0x00100000000c7984 */ /* 0x000ee80000000a00 */
[----:B------:R-:W4:Y:S04]  /*40a0*/  LDS.64 R14, [R0+0x2000] ;  /* 0x00200000000e7984 */ /* 0x000f280000000a00 */
[----:B------:R-:W5:Y:S04]  /*40b0*/  LDS.64 R16, [R0+0x3000] ;  /* 0x0030000000107984 */ /* 0x000f680000000a00 */
        /* <DEDUP_REMOVED lines=9> */
[----:B------:R1:W5:Y:S04]  /*4150*/  LDS.64 R40, [R0+0xd000] ;  /* 0x00d0000000287984 */ /* 0x0003680000000a00 */
[----:B0-----:R0:W-:Y:S04]  /*4160*/  STG.E desc[UR6][R4.64+-0x1000], R6 ;  /* 0xfff0000604007986 */ /* 0x0011e8000c101906 */
[----:B------:R3:W-:Y:S01]  /*4170*/  STG.E desc[UR6][R2.64+-0x1000], R7 ;  /* 0xfff0000702007986 */ /* 0x0007e2000c101906 */
[----:B-1----:R-:W-:-:S03]  /*4180*/  VIADD R0, R0, 0x10000 ;  /* 0x0001000000007836 */ /* 0x002fc60000000000 */
[----:B------:R1:W-:Y:S04]  /*4190*/  STG.E desc[UR6][R4.64+-0x800], R8 ;  /* 0xfff8000804007986 */ /* 0x0003e8000c101906 */
[----:B------:R4:W-:Y:S01]  /*41a0*/  STG.E desc[UR6][R2.64+-0x800], R9 ;  /* 0xfff8000902007986 */ /* 0x0009e2000c101906 */
[----:B0-----:R-:W-:-:S03]  /*41b0*/  IADD3 R6, P3, PT, R2, 0x8000, RZ ;  /* 0x0000800002067810 */ /* 0x001fc60007f7e0ff */
[----:B--2---:R-:W-:Y:S02]  /*41c0*/  STG.E desc[UR6][R4.64], R10 ;  /* 0x0000000a04007986 */ /* 0x004fe4000c101906 */
[----:B---3--:R-:W-:Y:S02]  /*41d0*/  IMAD.X R7, RZ, RZ, R3, P3 ;  /* 0x000000ffff077224 */ /* 0x008fe400018e0603 */
[----:B------:R-:W-:Y:S01]  /*41e0*/  STG.E desc[UR6][R2.64], R11 ;  /* 0x0000000b02007986 */ /* 0x000fe2000c101906 */
[----:B-1----:R-:W-:-:S03]  /*41f0*/  IADD3 R8, P2, PT, R4, 0x8000, RZ ;  /* 0x0000800004087810 */ /* 0x002fc60007f5e0ff */
[----:B------:R-:W-:Y:S02]  /*4200*/  STG.E desc[UR6][R4.64+0x800], R12 ;  /* 0x0008000c04007986 */ /* 0x000fe4000c101906 */
[----:B----4-:R-:W-:Y:S02]  /*4210*/  IMAD.X R9, RZ, RZ, R5, P2 ;  /* 0x000000ffff097224 */ /* 0x010fe400010e0605 */
[----:B------:R-:W-:Y:S04]  /*4220*/  STG.E desc[UR6][R2.64+0x800], R13 ;  /* 0x0008000d02007986 */ /* 0x000fe8000c101906 */
[----:B------:R-:W-:Y:S04]  /*4230*/  STG.E desc[UR6][R4.64+0x1000], R14 ;  /* 0x0010000e04007986 */ /* 0x000fe8000c101906 */
[----:B------:R-:W-:Y:S04]  /*4240*/  STG.E desc[UR6][R2.64+0x1000], R15 ;  /* 0x0010000f02007986 */ /* 0x000fe8000c101906 */
        /* <DEDUP_REMOVED lines=20> */
[----:B------:R0:W-:Y:S04]  /*4390*/  STG.E desc[UR6][R4.64+0x6800], R40 ;  /* 0x0068002804007986 */ /* 0x0001e8000c101906 */
[----:B------:R1:W-:Y:S01]  /*43a0*/  STG.E desc[UR6][R2.64+0x6800], R41 ;  /* 0x0068002902007986 */ /* 0x0003e2000c101906 */
[----:B0-----:R-:W-:-:S02]  /*43b0*/  IMAD.MOV.U32 R4, RZ, RZ, R8 ;  /* 0x000000ffff047224 */ /* 0x001fc400078e0008 */
[----:B------:R-:W-:Y:S02]  /*43c0*/  IMAD.MOV.U32 R5, RZ, RZ, R9 ;  /* 0x000000ffff057224 */ /* 0x000fe400078e0009 */
[----:B-1----:R-:W-:Y:S02]  /*43d0*/  IMAD.MOV.U32 R2, RZ, RZ, R6 ;  /* 0x000000ffff027224 */ /* 0x002fe400078e0006 */
[----:B------:R-:W-:Y:S01]  /*43e0*/  IMAD.MOV.U32 R3, RZ, RZ, R7 ;  /* 0x000000ffff037224 */ /* 0x000fe200078e0007 */
[----:B------:R-:W-:Y:S06]  /*43f0*/  @!P1 BRA `(.L_x_7290) ;  /* 0xfffffffc00109947 */ /* 0x000fec000383ffff */
.L_x_7289:
[----:B------:R-:W-:Y:S05]  /*4400*/  BSYNC.RECONVERGENT B0 ;  /* 0x0000000000007941 */ /* 0x000fea0003800200 */
.L_x_7288:
[----:B------:R-:W-:Y:S01]  /*4410*/  IMAD.IADD R6, R26, 0x1, -R37 ;  /* 0x000000011a067824 */ /* 0x000fe200078e0a25 */
[----:B------:R-:W-:Y:S04]  /*4420*/  BSSY.RECONVERGENT B0, `(.L_x_7291) ;  /* 0x0000026000007945 */ /* 0x000fe80003800200 */
[----:B------:R-:W-:-:S13]  /*4430*/  ISETP.GT.AND P1, PT, R6, 0x800, PT ;  /* 0x000008000600780c */ /* 0x000fda0003f24270 */
[----:B------:R-:W-:Y:S05]  /*4440*/  @!P1 BRA `(.L_x_7292) ;  /* 0x00000000008c9947 */ /* 0x000fea0003800000 */
[----:B------:R-:W0:Y:S01]  /*4450*/  LDS.64 R6, [R0+-0x2000] ;  /* 0xffe0000000067984 */ /* 0x000e220000000a00 */
[----:B------:R-:W-:Y:S01]  /*4460*/  PLOP3.LUT P0, PT, PT, PT, PT, 0x8, 0x80 ;  /* 0x000000000080781c */ /* 0x000fe20003f0e170 */
[----:B------:R-:W-:Y:S02]  /*4470*/  VIADD R37, R37, 0x1000 ;  /* 0x0000100025257836 */ /* 0x000fe40000000000 */
[----:B------:R-:W1:Y:S04]  /*4480*/  LDS.64 R8, [R0+-0x1000] ;  /* 0xfff0000000087984 */ /* 0x000e680000000a00 */
[----:B------:R-:W2:Y:S04]  /*4490*/  LDS.64 R10, [R0] ;  /* 0x00000000000a7984 */ /* 0x000ea80000000a00 */
[----:B------:R-:W3:Y:S04]  /*44a0*/  LDS.64 R12, [R0+0x1000] ;  /* 0x00100000000c7984 */ /* 0x000ee80000000a00 */
[----:B------:R-:W4:Y:S04]  /*44b0*/  LDS.64 R14, [R0+0x2000] ;  /* 0x00200000000e7984 */ /* 0x000f280000000a00 */
[----:B------:R-:W5:Y:S04]  /*44c0*/  LDS.64 R16, [R0+0x3000] ;  /* 0x0030000000107984 */ /* 0x000f680000000a00 */
[----:B------:R-:W5:Y:S04]  /*44d0*/  LDS.64 R18, [R0+0x4000] ;  /* 0x0040000000127984 */ /* 0x000f680000000a00 */
[----:B------:R0:W5:Y:S02]  /*44e0*/  LDS.64 R20, [R0+0x5000] ;  /* 0x0050000000147984 */ /* 0x0001640000000a00 */
[----:B0-----:R-:W-:-:S02]  /*44f0*/  VIADD R0, R0, 0x8000 ;  /* 0x0000800000007836 */ /* 0x001fc40000000000 */
[----:B------:R0:W-:Y:S04]  /*4500*/  STG.E desc[UR6][R4.64+-0x1000], R6 ;  /* 0xfff0000604007986 */ /* 0x0001e8000c101906 */
[----:B------:R3:W-:Y:S04]  /*4510*/  STG.E desc[UR6][R2.64+-0x1000], R7 ;  /* 0xfff0000702007986 */ /* 0x0007e8000c101906 */
[----:B-1----:R1:W-:Y:S04]  /*4520*/  STG.E desc[UR6][R4.64+-0x800], R8 ;  /* 0xfff8000804007986 */ /* 0x0023e8000c101906 */
        /* <DEDUP_REMOVED lines=20> */
[----:B------:R-:W-:-:S07]  /*4670*/  IMAD.MOV.U32 R3, RZ, RZ, R7 ;  /* 0x000000ffff037224 */ /* 0x000fce00078e0007 */
.L_x_7292:
[----:B------:R-:W-:Y:S05]  /*4680*/  BSYNC.RECONVERGENT B0 ;  /* 0x0000000000007941 */ /* 0x000fea0003800200 */
.L_x_7291:
[----:B------:R-:W-:-:S13]  /*4690*/  ISETP.LT.OR P0, PT, R37, R26, P0 ;  /* 0x0000001a2500720c */ /* 0x000fda0000701670 */
[----:B------:R-:W-:Y:S05]  /*46a0*/  @!P0 EXIT ;  /* 0x000000000000894d */ /* 0x000fea0003800000 */
[----:B------:R-:W0:Y:S04]  /*46b0*/  LDS.64 R6, [R0+-0x2000] ;  /* 0xffe0000000067984 */ /* 0x000e280000000a00 */
[----:B------:R-:W1:Y:S04]  /*46c0*/  LDS.64 R8, [R0+-0x1000] ;  /* 0xfff0000000087984 */ /* 0x000e680000000a00 */
[----:B------:R-:W2:Y:S04]  /*46d0*/  LDS.64 R10, [R0] ;  /* 0x00000000000a7984 */ /* 0x000ea80000000a00 */
[----:B------:R-:W3:Y:S04]  /*46e0*/  LDS.64 R12, [R0+0x1000] ;  /* 0x00100000000c7984 */ /* 0x000ee80000000a00 */
[----:B0-----:R-:W-:Y:S04]  /*46f0*/  STG.E desc[UR6][R4.64+-0x1000], R6 ;  /* 0xfff0000604007986 */ /* 0x001fe8000c101906 */
[----:B------:R-:W-:Y:S04]  /*4700*/  STG.E desc[UR6][R2.64+-0x1000], R7 ;  /* 0xfff0000702007986 */ /* 0x000fe8000c101906 */
[----:B-1----:R-:W-:Y:S04]  /*4710*/  STG.E desc[UR6][R4.64+-0x800], R8 ;  /* 0xfff8000804007986 */ /* 0x002fe8000c101906 */
[----:B------:R-:W-:Y:S04]  /*4720*/  STG.E desc[UR6][R2.64+-0x800], R9 ;  /* 0xfff8000902007986 */ /* 0x000fe8000c101906 */
[----:B--2---:R-:W-:Y:S04]  /*4730*/  STG.E desc[UR6][R4.64], R10 ;  /* 0x0000000a04007986 */ /* 0x004fe8000c101906 */
[----:B------:R-:W-:Y:S04]  /*4740*/  STG.E desc[UR6][R2.64], R11 ;  /* 0x0000000b02007986 */ /* 0x000fe8000c101906 */
[----:B---3--:R-:W-:Y:S04]  /*4750*/  STG.E desc[UR6][R4.64+0x800], R12 ;  /* 0x0008000c04007986 */ /* 0x008fe8000c101906 */
[----:B------:R-:W-:Y:S01]  /*4760*/  STG.E desc[UR6][R2.64+0x800], R13 ;  /* 0x0008000d02007986 */ /* 0x000fe2000c101906 */
[----:B------:R-:W-:Y:S05]  /*4770*/  EXIT ;  /* 0x000000000000794d */ /* 0x000fea0003800000 */
.L_x_7240:
[----:B------:R-:W0:Y:S01]  /*4780*/  LDC.64 R4, c[0x0][0x3e8] ;  /* 0x0000fa00ff047b82 */ /* 0x000e220000000a00 */
[----:B------:R-:W1:Y:S01]  /*4790*/  S2R R37, SR_TID.X ;  /* 0x0000000000257919 */ /* 0x000e620000002100 */
[----:B------:R-:W2:Y:S01]  /*47a0*/  LDCU.64 UR4, c[0x0][0x390] ;  /* 0x00007200ff0477ac */ /* 0x000ea20008000a00 */
[----:B------:R-:W3:Y:S01]  /*47b0*/  LDCU.128 UR8, c[0x0][0x380] ;  /* 0x00007000ff0877ac */ /* 0x000ee20008000c00 */
[----:B0-----:R-:W-:-:S05]  /*47c0*/  IMAD.WIDE.U32 R6, R3, 0x10, R4 ;  /* 0x0000001003067825 */ /* 0x001fca00078e0004 */
[----:B------:R-:W4:Y:S04]  /*47d0*/  LDG.E R9, desc[UR6][R6.64+0x10] ;  /* 0x0000100606097981 */ /* 0x000f28000c1e1900 */
[----:B------:R-:W4:Y:S04]  /*47e0*/  LDG.E.64 R4, desc[UR6][R6.64] ;  /* 0x0000000606047981 */ /* 0x000f28000c1e1b00 */
[----:B------:R-:W5:Y:S04]  /*47f0*/  LDG.E.64 R12, desc[UR6][R6.64+0x8] ;  /* 0x00000806060c7981 */ /* 0x000f68000c1e1b00 */
[----:B------:R-:W2:Y:S01]  /*4800*/  LDG.E R11, desc[UR6][R6.64+0x18] ;  /* 0x00001806060b7981 */ /* 0x000ea2000c1e1900 */
[C---:B-1----:R-:W-:Y:S01]  /*4810*/  VIADD R19, R37.reuse, 0x200 ;  /* 0x0000020025137836 */ /* 0x042fe20000000000 */
[----:B------:R-:W-:Y:S01]  /*4820*/  LOP3.LUT R21, R37, 0x400, RZ, 0xfc, !PT ;  /* 0x0000040025157812 */ /* 0x000fe200078efcff */
[----:B------:R-:W-:Y:S01]  /*4830*/  BSSY.RECONVERGENT B0, `(.L_x_7293) ;  /* 0x000001d000007945 */ /* 0x000fe20003800200 */
[----:B------:R-:W-:-:S02]  /*4840*/  CS2R R16, SRZ ;  /* 0x0000000000107805 */ /* 0x000fc4000001ff00 */
[----:B------:R-:W-:Y:S01]  /*4850*/  CS2R R14, SRZ ;  /* 0x00000000000e7805 */ /* 0x000fe2000001ff00 */
[----:B----4-:R-:W-:Y:S01]  /*4860*/  IMAD.IADD R0, R9, 0x1, -R4 ;  /* 0x0000000109007824 */ /* 0x010fe200078e0a04 */
[----:B------:R-:W-:-:S03]  /*4870*/  IADD3 R4, P0, PT, R4, R37, RZ ;  /* 0x0000002504047210 */ /* 0x000fc60007f1e0ff */
[----:B------:R-:W-:Y:S02]  /*4880*/  IMAD.IADD R9, R37, 0x1, -R0 ;  /* 0x0000000125097824 */ /* 0x000fe400078e0a00 */
[----:B------:R-:W-:Y:S02]  /*4890*/  IMAD.X R5, RZ, RZ, R5, P0 ;  /* 0x000000ffff057224 */ /* 0x000fe400000e0605 */
[----:B------:R-:W-:Y:S01]  /*48a0*/  IMAD.SHL.U32 R8, R4, 0x4, RZ ;  /* 0x0000000404087824 */ /* 0x000fe200078e00ff */
[----:B-----5:R-:W-:Y:S02]  /*48b0*/  IADD3 R2, P2, PT, R12, R9, RZ ;  /* 0x000000090c027210 */ /* 0x020fe40007f5e0ff */
[----:B------:R-:W-:Y:S01]  /*48c0*/  SHF.L.U64.HI R4, R4, 0x2, R5 ;  /* 0x0000000204047819 */ /* 0x000fe20000010205 */
[----:B--2---:R-:W-:Y:S01]  /*48d0*/  IMAD.IADD R5, R11, 0x1, -R12 ;  /* 0x000000010b057824 */ /* 0x004fe200078e0a0c */
[----:B------:R-:W-:Y:S02]  /*48e0*/  LEA.HI.X.SX32 R13, R9, R13, 0x1, P2 ;  /* 0x0000000d090d7211 */ /* 0x000fe400010f0eff */
[----:B------:R-:W-:-:S02]  /*48f0*/  LEA R10, P2, R2, UR4, 0x2 ;  /* 0x00000004020a7c11 */ /* 0x000fc4000f8410ff */
[----:B---3--:R-:W-:Y:S02]  /*4900*/  IADD3 R6, P0, PT, R8, UR8, RZ ;  /* 0x0000000808067c10 */ /* 0x008fe4000ff1e0ff */
[----:B------:R-:W-:Y:S01]  /*4910*/  LEA.HI.X R11, R2, UR5, R13, 0x2, P2 ;  /* 0x00000005020b7c11 */ /* 0x000fe200090f140d */
[----:B------:R-:W-:Y:S01]  /*4920*/  IMAD.IADD R2, R0, 0x1, R5 ;  /* 0x0000000100027824 */ /* 0x000fe200078e0205 */
[----:B------:R-:W-:Y:S01]  /*4930*/  IADD3.X R7, PT, PT, R4, UR9, RZ, P0, !PT ;  /* 0x0000000904077c10 */ /* 0x000fe200087fe4ff */
[----:B------:R-:W-:Y:S01]  /*4940*/  IMAD.MOV.U32 R13, RZ, RZ, RZ ;  /* 0x000000ffff0d7224 */ /* 0x000fe200078e00ff */
[----:B------:R-:W-:Y:S02]  /*4950*/  IADD3 R8, P1, PT, R8, UR10, RZ ;  /* 0x0000000a08087c10 */ /* 0x000fe4000ff3e0ff */
[----:B------:R-:W-:Y:S02]  /*4960*/  ISETP.GE.AND P0, PT, R37, R2, PT ;  /* 0x000000022500720c */ /* 0x000fe40003f06270 */
[----:B------:R-:W-:-:S02]  /*4970*/  IADD3.X R9, PT, PT, R4, UR11, RZ, P1, !PT ;  /* 0x0000000b04097c10 */ /* 0x000fc40008ffe4ff */
[-C--:B------:R-:W-:Y:S02]  /*4980*/  ISETP.GE.AND P1, PT, R19, R2.reuse, PT ;  /* 0x000000021300720c */ /* 0x080fe40003f26270 */
[----:B------:R-:W-:-:S07]  /*4990*/  ISETP.GE.AND P2, PT, R21, R2, PT ;  /* 0x000000021500720c */ /* 0x000fce0003f46270 */
[----:B------:R-:W-:Y:S06]  /*49a0*/  @P0 BRA `(.L_x_7294) ;  /* 0x0000000000140947 */ /* 0x000fec0003800000 */
[----:B------:R-:W-:-:S13]  /*49b0*/  ISETP.GE.AND P0, PT, R37, R0, PT ;  /* 0x000000002500720c */ /* 0x000fda0003f06270 */
[----:B------:R0:W5:Y:S04]  /*49c0*/  @!P0 LDG.E R16, desc[UR6][R6.64] ;  /* 0x0000000606108981 */ /* 0x000168000c1e1900 */
[----:B------:R0:W5:Y:S04]  /*49d0*/  @!P0 LDG.E R17, desc[UR6][R8.64] ;  /* 0x0000000608118981 */ /* 0x000168000c1e1900 */
[----:B------:R0:W5:Y:S01]  /*49e0*/  @P0 LDG.E R16, desc[UR6][R10.64] ;  /* 0x000000060a100981 */ /* 0x000162000c1e1900 */
[----:B------:R-:W1:Y:S02]  /*49f0*/  @P0 LDC R17, c[0x0][0x3a0] ;  /* 0x0000e800ff110b82 */ /* 0x000e640000000800 */
.L_x_7294:
[----:B------:R-:W-:Y:S05]  /*4a00*/  BSYNC.RECONVERGENT B0 ;  /* 0x0000000000007941 */ /* 0x000fea0003800200 */
.L_x_7293:
[----:B------:R-:W-:Y:S04]  /*4a10*/  BSSY.RECONVERGENT B0, `(.L_x_7295) ;  /* 0x0000007000007945 */ /* 0x000fe80003800200 */
[----:B------:R-:W-:Y:S05]  /*4a20*/  @P1 BRA `(.L_x_7296) ;  /* 0x0000000000141947 */ /* 0x000fea0003800000 */
[----:B------:R-:W-:-:S13]  /*4a30*/  ISETP.GE.AND P0, PT, R19, R0, PT ;  /* 0x000000001300720c */ /* 0x000fda0003f06270 */
[----:B------:R2:W5:Y:S01]  /*4a40*/  @P0 LDG.E R14, desc[UR6][R10.64+0x800] ;  /* 0x000800060a0e0981 */ /* 0x000562000c1e1900 */
[----:B------:R-:W3:Y:S03]  /*4a50*/  @P0 LDC R15, c[0x0][0x3a0] ;  /* 0x0000e800ff0f0b82 */ /* 0x000ee60000000800 */
[----:B------:R2:W5:Y:S04]  /*4a60*/  @!P0 LDG.E R15, desc[UR6][R8.64+0x800] ;  /* 0x00080006080f8981 */ /* 0x000568000c1e1900 */
[----:B---3--:R2:W5:Y:S02]  /*4a70*/  @!P0 LDG.E R14, desc[UR6][R6.64+0x800] ;  /* 0x00080006060e8981 */ /* 0x008564000c1e1900 */
.L_x_7296:
[----:B------:R-:W-:Y:S05]  /*4a80*/  BSYNC.RECONVERGENT B0 ;  /* 0x0000000000007941 */ /* 0x000fea0003800200 */
.L_x_7295:
[----:B------:R-:W-:Y:S01]  /*4a90*/  BSSY.RECONVERGENT B0, `(.L_x_7297) ;  /* 0x000000a000007945 */ /* 0x000fe20003800200 */
[C---:B------:R-:W-:Y:S01]  /*4aa0*/  VIADD R23, R37.reuse, 0x600 ;  /* 0x0000060025177836 */ /* 0x040fe20000000000 */
[----:B------:R-:W-:Y:S01]  /*4ab0*/  LOP3.LUT R25, R37, 0x800, RZ, 0xfc, !PT ;  /* 0x0000080025197812 */ /* 0x000fe200078efcff */
[----:B------:R-:W-:Y:S01]  /*4ac0*/  IMAD.MOV.U32 R12, RZ, RZ, RZ ;  /* 0x000000ffff0c7224 */ /* 0x000fe200078e00ff */
[----:B------:R-:W-:Y:S06]  /*4ad0*/  @P2 BRA `(.L_x_7298) ;  /* 0x0000000000142947 */ /* 0x000fec0003800000 */
[----:B------:R-:W-:-:S13]  /*4ae0*/  ISETP.GE.AND P0, PT, R21, R0, PT ;  /* 0x000000001500720c */ /* 0x000fda0003f06270 */
[----:B------:R3:W5:Y:S01]  /*4af0*/  @P0 LDG.E R12, desc[UR6][R10.64+0x1000] ;  /* 0x001000060a0c0981 */ /* 0x000762000c1e1900 */
[----:B------:R-:W4:Y:S03]  /*4b00*/  @P0 LDC R13, c[0x0][0x3a0] ;  /* 0x0000e800ff0d0b82 */ /* 0x000f260000000800 */
[----:B------:R3:W5:Y:S04]  /*4b10*/  @!P0 LDG.E R13, desc[UR6][R8.64+0x1000] ;  /* 0x00100006080d8981 */ /* 0x000768000c1e1900 */
[----:B----4-:R3:W5:Y:S02]  /*4b20*/  @!P0 LDG.E R12, desc[UR6][R6.64+0x1000] ;  /* 0x00100006060c8981 */ /* 0x010764000c1e1900 */
.L_x_7298:
[----:B------:R-:W-:Y:S05]  /*4b30*/  BSYNC.RECONVERGENT B0 ;  /* 0x0000000000007941 */ /* 0x000fea0003800200 */
.L_x_7297:
[-C--:B------:R-:W-:Y:S01]  /*4b40*/  ISETP.GE.AND P6, PT, R23, R2.reuse, PT ;  /* 0x000000021700720c */ /* 0x080fe20003fc6270 */
[C---:B------:R-:W-:Y:S01]  /*4b50*/  VIADD R21, R37.reuse, 0xa00 ;  /* 0x00000a0025157836 */ /* 0x040fe20000000000 */
[C---:B------:R-:W-:Y:S01]  /*4b60*/  LOP3.LUT R29, R37.reuse, 0xc00, RZ, 0xfc, !PT ;  /* 0x00000c00251d7812 */ /* 0x040fe200078efcff */
[C---:B------:R-:W-:Y:S01]  /*4b70*/  VIADD R31, R37.reuse, 0xe00 ;  /* 0x00000e00251f7836 */ /* 0x040fe20000000000 */
[C---:B------:R-:W-:Y:S01]  /*4b80*/  LOP3.LUT R35, R37.reuse, 0x1000, RZ, 0xfc, !PT ;  /* 0x0000100025237812 */ /* 0x040fe200078efcff */
[----:B------:R-:W-:Y:S01]  /*4b90*/  VIADD R39, R37, 0x1200 ;  /* 0x0000120025277836 */ /* 0x000fe20000000000 */
[----:B------:R-:W-:Y:S01]  /*4ba0*/  BSSY.RECONVERGENT B0, `(.L_x_7299) ;  /* 0x000000e000007945 */ /* 0x000fe20003800200 */
[-C--:B------:R-:W-:Y:S02]  /*4bb0*/  ISETP.GE.AND P0, PT, R25, R2.reuse, PT ;  /* 0x000000021900720c */ /* 0x080fe40003f06270 */
[----:B------:R-:W-:Y:S02]  /*4bc0*/  CS2R R18, SRZ ;  /* 0x0000000000127805 */ /* 0x000fe4000001ff00 */
[----:B------:R-:W-:-:S02]  /*4bd0*/  ISETP.GE.AND P1, PT, R21, R2, PT ;  /* 0x000000021500720c */ /* 0x000fc40003f26270 */
[-C--:B------:R-:W-:Y:S02]  /*4be0*/  ISETP.GE.AND P2, PT, R29, R2.reuse, PT ;  /* 0x000000021d00720c */ /* 0x080fe40003f46270 */
[-C--:B------:R-:W-:Y:S02]  /*4bf0*/  ISETP.GE.AND P3, PT, R31, R2.reuse, PT ;  /* 0x000000021f00720c */ /* 0x080fe40003f66270 */
[-C--:B------:R-:W-:Y:S02]  /*4c00*/  ISETP.GE.AND P4, PT, R35, R2.reuse, PT ;  /* 0x000000022300720c */ /* 0x080fe40003f86270 */
[----:B------:R-:W-:Y:S01]  /*4c10*/  ISETP.GE.AND P5, PT, R39, R2, PT ;  /* 0x000000022700720c */ /* 0x000fe20003fa6270 */
[----:B------:R-:W-:-:S12]  /*4c20*/  @P6 BRA `(.L_x_7300) ;  /* 0x0000000000146947 */ /* 0x000fd80003800000 */
[----:B------:R-:W-:-:S13]  /*4c30*/  ISETP.GE.AND P6, PT, R23, R0, PT ;  /* 0x000000001700720c */ /* 0x000fda0003fc6270 */
[----:B------:R4:W5:Y:S01]  /*4c40*/  @P6 LDG.E R18, desc[UR6][R10.64+0x1800] ;  /* 0x001800060a126981 */ /* 0x000962000c1e1900 */
[----:B------:R-:W0:Y:S03]  /*4c50*/  @P6 LDC R19, c[0x0][0x3a0] ;  /* 0x0000e800ff136b82 */ /* 0x000e260000000800 */
[----:B------:R4:W5:Y:S04]  /*4c60*/  @!P6 LDG.E R19, desc[UR6][R8.64+0x1800] ;  /* 0x001800060813e981 */ /* 0x000968000c1e1900 */
[----:B0-----:R4:W5:Y:S02]  /*4c70*/  @!P6 LDG.E R18, desc[UR6][R6.64+0x1800] ;  /* 0x001800060612e981 */ /* 0x001964000c1e1900 */
.L_x_7300:
[----:B------:R-:W-:Y:S05]  /*4c80*/  BSYNC.RECONVERGENT B0 ;  /* 0x0000000000007941 */ /* 0x000fea0003800200 */
.L_x_7299:
[----:B------:R-:W-:Y:S01]  /*4c90*/  BSSY.RECONVERGENT B0, `(.L_x_7301) ;  /* 0x0000008000007945 */ /* 0x000fe20003800200 */
[----:B------:R-:W-:-:S03]  /*4ca0*/  CS2R R22, SRZ ;  /* 0x0000000000167805 */ /* 0x000fc6000001ff00 */
[----:B------:R-:W-:Y:S05]  /*4cb0*/  @P0 BRA `(.L_x_7302) ;  /* 0x0000000000140947 */ /* 0x000fea0003800000 */
[----:B------:R-:W-:-:S13]  /*4cc0*/  ISETP.GE.AND P0, PT, R25, R0, PT ;  /* 0x000000001900720c */ /* 0x000fda0003f06270 */
[----:B------:R0:W5:Y:S01]  /*4cd0*/  @P0 LDG.E R22, desc[UR6][R10.64+0x2000] ;  /* 0x002000060a160981 */ /* 0x000162000c1e1900 */
[----:B------:R-:W0:Y:S03]  /*4ce0*/  @P0 LDC R23, c[0x0][0x3a0] ;  /* 0x0000e800ff170b82 */ /* 0x000e260000000800 */
[----:B------:R0:W5:Y:S04]  /*4cf0*/  @!P0 LDG.E R23, desc[UR6][R8.64+0x2000] ;  /* 0x0020000608178981 */ /* 0x000168000c1e1900 */
[----:B------:R0:W5:Y:S02]  /*4d00*/  @!P0 LDG.E R22, desc[UR6][R6.64+0x2000] ;  /* 0x0020000606168981 */ /* 0x000164000c1e1900 */
.L_x_7302:
[----:B------:R-:W-:Y:S05]  /*4d10*/  BSYNC.RECONVERGENT B0 ;  /* 0x0000000000007941 */ /* 0x000fea0003800200 */
.L_x_7301:
        /* <DEDUP_REMOVED lines=8> */
.L_x_7304:
[----:B------:R-:W-:Y:S05]  /*4da0*/  BSYNC.RECONVERGENT B0 ;  /* 0x0000000000007941 */ /* 0x000fea0003800200 */
.L_x_7303:
        /* <DEDUP_REMOVED lines=8> */
.L_x_7306:
[----:B------:R-:W-:Y:S05]  /*4e30*/  BSYNC.RECONVERGENT B0 ;  /* 0x0000000000007941 */ /* 0x000fea0003800200 */
.L_x_7305:
        /* <DEDUP_REMOVED lines=8> */
.L_x_7308:
[----:B------:R-:W-:Y:S05]  /*4ec0*/  BSYNC.RECONVERGENT B0 ;  /* 0x0000000000007941 */ /* 0x000fea0003800200 */
.L_x_7307:
[----:B------:R-:W-:Y:S01]  /*4ed0*/  BSSY.RECONVERGENT B0, `(.L_x_7309) ;  /* 0x0000009000007945 */ /* 0x000fe20003800200 */
[----:B------:R-:W-:Y:S01]  /*4ee0*/  CS2R R30, SRZ ;  /* 0x00000000001e7805 */ /* 0x000fe2000001ff00 */
[----:B------:R-:W-:Y:S02]  /*4ef0*/  IMAD.MOV.U32 R33, RZ, RZ, RZ ;  /* 0x000000ffff217224 */ /* 0x000fe400078e00ff */
[----:B------:R-:W-:Y:S05]  /*4f00*/  @P4 BRA `(.L_x_7310) ;  /* 0x0000000000144947 */ /* 0x000fea0003800000 */
[----:B------:R-:W-:-:S13]  /*4f10*/  ISETP.GE.AND P0, PT, R35, R0, PT ;  /* 0x000000002300720c */ /* 0x000fda0003f06270 */
[----:B------:R0:W5:Y:S01]  /*4f20*/  @P0 LDG.E R30, desc[UR6][R10.64+0x4000] ;  /* 0x004000060a1e0981 */ /* 0x000162000c1e1900 */
[----:B------:R-:W0:Y:S03]  /*4f30*/  @P0 LDC R31, c[0x0][0x3a0] ;  /* 0x0000e800ff1f0b82 */ /* 0x000e260000000800 */
[----:B------:R0:W5:Y:S04]  /*4f40*/  @!P0 LDG.E R31, desc[UR6][R8.64+0x4000] ;  /* 0x00400006081f8981 */ /* 0x000168000c1e1900 */
[----:B------:R0:W5:Y:S02]  /*4f50*/  @!P0 LDG.E R30, desc[UR6][R6.64+0x4000] ;  /* 0x00400006061e8981 */ /* 0x000164000c1e1900 */
.L_x_7310:
[----:B------:R-:W-:Y:S05]  /*4f60*/  BSYNC.RECONVERGENT B0 ;  /* 0x0000000000007941 */ /* 0x000fea0003800200 */
.L_x_7309:
[----:B------:R-:W-:Y:S01]  /*4f70*/  BSSY.RECONVERGENT B0, `(.L_x_7311) ;  /* 0x0000008000007945 */ /* 0x000fe20003800200 */
[----:B------:R-:W-:-:S03]  /*4f80*/  IMAD.MOV.U32 R32, RZ, RZ, RZ ;  /* 0x000000ffff207224 */ /* 0x000fc600078e00ff */
[----:B------:R-:W-:Y:S05]  /*4f90*/  @P5 BRA `(.L_x_7312) ;  /* 0x0000000000145947 */ /* 0x000fea0003800000 */
[----:B------:R-:W-:-:S13]  /*4fa0*/  ISETP.GE.AND P0, PT, R39, R0, PT ;  /* 0x000000002700720c */ /* 0x000fda0003f06270 */
[----:B------:R0:W5:Y:S01]  /*4fb0*/  @P0 LDG.E R32, desc[UR6][R10.64+0x4800] ;  /* 0x004800060a200981 */ /* 0x000162000c1e1900 */
[----:B------:R-:W0:Y:S03]  /*4fc0*/  @P0 LDC R33, c[0x0][0x3a0] ;  /* 0x0000e800ff210b82 */ /* 0x000e260000000800 */
[----:B------:R0:W5:Y:S04]  /*4fd0*/  @!P0 LDG.E R33, desc[UR6][R8.64+0x4800] ;  /* 0x0048000608218981 */ /* 0x000168000c1e1900 */
[----:B------:R0:W5:Y:S02]  /*4fe0*/  @!P0 LDG.E R32, desc[UR6][R6.64+0x4800] ;  /* 0x0048000606208981 */ /* 0x000164000c1e1900 */
.L_x_7312:
[----:B------:R-:W-:Y:S05]  /*4ff0*/  BSYNC.RECONVERGENT B0 ;  /* 0x0000000000007941 */ /* 0x000fea0003800200 */
.L_x_7311:
[----:B------:R-:W1:Y:S01]  /*5000*/  S2UR UR5, SR_CgaCtaId ;  /* 0x00000000000579c3 */ /* 0x000e620000008800 */
[----:B0-234-:R-:W-:Y:S01]  /*5010*/  IMAD R7, R37, 0xa, RZ ;  /* 0x0000000a25077824 */ /* 0x01dfe200078e02ff */
[----:B------:R-:W-:Y:S01]  /*5020*/  UMOV UR4, 0x400 ;  /* 0x0000040000047882 */ /* 0x000fe20000000000 */
[----:B------:R-:W-:Y:S03]  /*5030*/  BSSY.RECONVERGENT B0, `(.L_x_7313) ;  /* 0x0000023000007945 */ /* 0x000fe60003800200 */
[----:B------:R-:W-:-:S04]  /*5040*/  VIMNMX R2, PT, PT, R7, R2, PT ;  /* 0x0000000207027248 */ /* 0x000fc80003fe0100 */
[----:B------:R-:W-:Y:S02]  /*5050*/  VIADDMNMX R21, R2, -R5, RZ, !PT ;  /* 0x8000000502157246 */ /* 0x000fe400078001ff */
[----:B------:R-:W-:-:S04]  /*5060*/  VIMNMX R8, PT, PT, R0, R2, PT ;  /* 0x0000000200087248 */ /* 0x000fc80003fe0100 */
[----:B------:R-:W-:Y:S01]  /*5070*/  ISETP.GE.AND P0, PT, R21, R8, PT ;  /* 0x000000081500720c */ /* 0x000fe20003f06270 */
[----:B-1----:R-:W-:-:S06]  /*5080*/  ULEA UR4, UR5, UR4, 0x18 ;  /* 0x0000000405047291 */ /* 0x002fcc000f8ec0ff */
[----:B------:R-:W-:-:S04]  /*5090*/  IMAD.U32 R38, RZ, RZ, UR4 ;  /* 0x00000004ff267e24 */ /* 0x000fc8000f8e00ff */
[----:B------:R-:W-:Y:S02]  /*50a0*/  IMAD R7, R37, 0x8, R38 ;  /* 0x0000000825077824 */ /* 0x000fe400078e0226 */
[----:B------:R-:W-:-:S03]  /*50b0*/  VIADD R6, R38, 0x800 ;  /* 0x0000080026067836 */ /* 0x000fc60000000000 */
[----:B-----5:R0:W-:Y:S01]  /*50c0*/  STS.64 [R7+0x800], R16 ;  /* 0x0008001007007388 */ /* 0x0201e20000000a00 */
[----:B------:R-:W-:-:S03]  /*50d0*/  IMAD R4, R0, 0x8, R6 ;  /* 0x0000000800047824 */ /* 0x000fc600078e0206 */
[----:B------:R0:W-:Y:S04]  /*50e0*/  STS.64 [R7+0x1800], R14 ;  /* 0x0018000e07007388 */ /* 0x0001e80000000a00 */
        /* <DEDUP_REMOVED lines=10> */
.L_x_7315:
[----:B0-----:R-:W-:-:S05]  /*5190*/  IMAD.IADD R7, R8, 0x1, R21 ;  /* 0x0000000108077824 */ /* 0x001fca00078e0215 */
[----:B------:R-:W-:-:S04]  /*51a0*/  SHF.R.S32.HI R7, RZ, 0x1, R7 ;  /* 0x00000001ff077819 */ /* 0x000fc80000011407 */
[----:B------:R-:W-:-:S05]  /*51b0*/  LOP3.LUT R9, RZ, R7, RZ, 0x33, !PT ;  /* 0x00000007ff097212 */ /* 0x000fca00078e33ff */
[----:B------:R-:W-:Y:S02]  /*51c0*/  IMAD.IADD R11, R2, 0x1, R9 ;  /* 0x00000001020b7824 */ /* 0x000fe400078e0209 */
[----:B------:R-:W-:Y:S02]  /*51d0*/  IMAD R9, R7, 0x8, R38 ;  /* 0x0000000807097824 */ /* 0x000fe400078e0226 */
[----:B------:R-:W-:-:S04]  /*51e0*/  IMAD R11, R11, 0x8, R4 ;  /* 0x000000080b0b7824 */ /* 0x000fc800078e0204 */
[----:B------:R-:W-:Y:S04]  /*51f0*/  LDS R9, [R9+0x800] ;  /* 0x0008000009097984 */ /* 0x000fe80000000800 */
[----:B------:R-:W0:Y:S02]  /*5200*/  LDS R10, [R11] ;  /* 0x000000000b0a7984 */ /* 0x000e240000000800 */
[----:B0-----:R-:W-:-:S04]  /*5210*/  ISETP.GT.AND P0, PT, R10, R9, PT ;  /* 0x000000090a00720c */ /* 0x001fc80003f04270 */
[----:B------:R-:W-:-:S09]  /*5220*/  SEL R8, R7, R8, P0 ;  /* 0x0000000807087207 */ /* 0x000fd20000000000 */
[----:B------:R-:W-:-:S05]  /*5230*/  @!P0 VIADD R21, R7, 0x1 ;  /* 0x0000000107158836 */ /* 0x000fca0000000000 */
[----:B------:R-:W-:-:S13]  /*5240*/  ISETP.GE.AND P0, PT, R21, R8, PT ;  /* 0x000000081500720c */ /* 0x000fda0003f06270 */
[----:B------:R-:W-:Y:S05]  /*5250*/  @!P0 BRA `(.L_x_7315) ;  /* 0xfffffffc00cc8947 */ /* 0x000fea000383ffff */
.L_x_7314:
[----:B------:R-:W-:Y:S05]  /*5260*/  BSYNC.RECONVERGENT B0 ;  /* 0x0000000000007941 */ /* 0x000fea0003800200 */
.L_x_7313:
[----:B0-----:R-:W-:Y:S01]  /*5270*/  IMAD.IADD R7, R2, 0x1, -R21 ;  /* 0x0000000102077824 */ /* 0x001fe200078e0a15 */
        /* <DEDUP_REMOVED lines=13> */
[C---:B------:R-:W-:Y:S02]  /*5350*/  @P1 IMAD R13, R12.reuse, 0x8, R38 ;  /* 0x000000080c0d1824 */ /* 0x040fe400078e0226 */
[----:B------:R-:W-:-:S04]  /*5360*/  @P1 VIADD R14, R12, 0x1 ;  /* 0x000000010c0e1836 */ /* 0x000fc80000000000 */
[----:B------:R-:W0:Y:S02]  /*5370*/  @P1 LDS R13, [R13+0x800] ;  /* 0x000800000d0d1984 */ /* 0x000e240000000800 */
[----:B0-----:R-:W-:-:S04]  /*5380*/  @P1 ISETP.GT.AND P0, PT, R13, R8, PT ;  /* 0x000000080d00120c */ /* 0x001fc80003f04270 */
[----:B------:R-:W-:Y:S02]  /*5390*/  @P1 SEL R11, R21, R12, P0 ;  /* 0x0000000c150b1207 */ /* 0x000fe40000000000 */
[----:B------:R-:W-:-:S04]  /*53a0*/  @P1 SEL R10, R14, RZ, P0 ;  /* 0x000000ff0e0a1207 */ /* 0x000fc80000000000 */
[----:B------:R-:W-:-:S13]  /*53b0*/  ISETP.GE.AND P0, PT, R10, R11, PT ;  /* 0x0000000b0a00720c */ /* 0x000fda0003f06270 */
[----:B------:R-:W-:Y:S05]  /*53c0*/  @P0 BRA `(.L_x_7320) ;  /* 0x0000000000400947 */ /* 0x000fea0003800000 */
[----:B------:R-:W-:-:S05]  /*53d0*/  IMAD R12, R11, 0x7f, R10 ;  /* 0x0000007f0b0c7824 */ /* 0x000fca00078e020a */
[----:B------:R-:W-:-:S05]  /*53e0*/  SHF.R.S32.HI R12, RZ, 0x7, R12 ;  /* 0x00000007ff0c7819 */ /* 0x000fca000001140c */
[----:B------:R-:W-:-:S06]  /*53f0*/  IMAD R13, R12, 0x8, R38 ;  /* 0x000000080c0d7824 */ /* 0x000fcc00078e0226 */
        /* <DEDUP_REMOVED lines=12> */
[----:B------:R-:W-:-:S07]  /*54c0*/  @P0 VIADD R10, R12, 0x1 ;  /* 0x000000010c0a0836 */ /* 0x000fce0000000000 */
.L_x_7320:
[----:B------:R-:W-:-:S13]  /*54d0*/  ISETP.GE.AND P0, PT, R10, R11, PT ;  /* 0x0000000b0a00720c */ /* 0x000fda0003f06270 */
[----:B------:R-:W-:Y:S05]  /*54e0*/  @P0 BREAK.RELIABLE B2 ;  /* 0x0000000000020942 */ /* 0x000fea0003800100 */
        /* <DEDUP_REMOVED lines=8> */
.L_x_7321:
[----:B------:R-:W-:-:S13]  /*5570*/  ISETP.GE.AND P0, PT, R10, R11, PT ;  /* 0x0000000b0a00720c */ /* 0x000fda0003f06270 */
[----:B------:R-:W-:Y:S05]  /*5580*/  @P0 BREAK.RELIABLE B2 ;  /* 0x0000000000020942 */ /* 0x000fea0003800100 */
[----:B------:R-:W-:Y:S05]  /*5590*/  @P0 BRA `(.L_x_7322) ;  /* 0x0000000000280947 */ /* 0x000fea0003800000 */
[----:B------:R-:W-:Y:S05]  /*55a0*/  BSYNC.RELIABLE B2 ;  /* 0x0000000000027941 */ /* 0x000fea0003800100 */
.L_x_7319:
[----:B------:R-:W-:-:S05]  /*55b0*/  IMAD.IADD R12, R11, 0x1, R10 ;  /* 0x000000010b0c7824 */ /* 0x000fca00078e020a */
[----:B------:R-:W-:-:S05]  /*55c0*/  SHF.R.S32.HI R12, RZ, 0x1, R12 ;  /* 0x00000001ff0c7819 */ /* 0x000fca000001140c */
[----:B------:R-:W-:-:S06]  /*55d0*/  IMAD R13, R12, 0x8, R38 ;  /* 0x000000080c0d7824 */ /* 0x000fcc00078e0226 */
[----:B------:R-:W0:Y:S02]  /*55e0*/  LDS R13, [R13+0x800] ;  /* 0x000800000d0d7984 */ /* 0x000e240000000800 */
[----:B0-----:R-:W-:-:S04]  /*55f0*/  ISETP.GT.AND P0, PT, R13, R8, PT ;  /* 0x000000080d00720c */ /* 0x001fc80003f04270 */
[----:B------:R-:W-:-:S09]  /*5600*/  SEL R11, R11, R12, P0 ;  /* 0x0000000c0b0b7207 */ /* 0x000fd20000000000 */
[----:B------:R-:W-:-:S05]  /*5610*/  @P0 VIADD R10, R12, 0x1 ;  /* 0x000000010c0a0836 */ /* 0x000fca0000000000 */
[----:B------:R-:W-:-:S13]  /*5620*/  ISETP.GE.AND P0, PT, R10, R11, PT ;  /* 0x0000000b0a00720c */ /* 0x000fda0003f06270 */
[----:B------:R-:W-:Y:S05]  /*5630*/  @!P0 BRA `(.L_x_7319) ;  /* 0xfffffffc00dc8947 */ /* 0x000fea000383ffff */
.L_x_7322:
[----:B------:R-:W-:Y:S05]  /*5640*/  BSYNC.RECONVERGENT B1 ;  /* 0x0000000000017941 */ /* 0x000fea0003800200 */
.L_x_7318:
[C---:B------:R-:W-:Y:S01]  /*5650*/  ISETP.GE.AND P1, PT, R7.reuse, 0x1, PT ;  /* 0x000000010700780c */ /* 0x040fe20003f26270 */
[----:B------:R-:W-:Y:S01]  /*5660*/  IMAD.MOV.U32 R12, RZ, RZ, RZ ;  /* 0x000000ffff0c7224 */ /* 0x000fe200078e00ff */
[----:B------:R-:W-:Y:S04]  /*5670*/  BSSY.RECONVERGENT B1, `(.L_x_7323) ;  /* 0x0000034000017945 */ /* 0x000fe80003800200 */
[----:B------:R-:W-:Y:S07]  /*5680*/  BSSY.RELIABLE B2, `(.L_x_7324) ;  /* 0x0000029000027945 */ /* 0x000fee0003800100 */
[----:B------:R-:W-:-:S05]  /*5690*/  @P1 IMAD R11, R7, 0x1ff, RZ ;  /* 0x000001ff070b1824 */ /* 0x000fca00078e02ff */
[----:B------:R-:W-:Y:S01]  /*56a0*/  @P1 SHF.R.S32.HI R13, RZ, 0x9, R11 ;  /* 0x00000009ff0d1819 */ /* 0x000fe2000001140b */
[----:B------:R-:W-:-:S04]  /*56b0*/  IMAD.MOV.U32 R11, RZ, RZ, R7 ;  /* 0x000000ffff0b7224 */ /* 0x000fc800078e0007 */
[----:B------:R-:W-:-:S05]  /*56c0*/  @P1 IMAD R14, R13, 0x8, R4 ;  /* 0x000000080d0e1824 */ /* 0x000fca00078e0204 */
[----:B------:R-:W0:Y:S02]  /*56d0*/  @P1 LDS R15, [R14] ;  /* 0x000000000e0f1984 */ /* 0x000e240000000800 */
        /* <DEDUP_REMOVED lines=22> */
.L_x_7325:
        /* <DEDUP_REMOVED lines=10> */
.L_x_7326:
[----:B------:R-:W-:-:S13]  /*58e0*/  ISETP.GE.AND P0, PT, R12, R11, PT ;  /* 0x0000000b0c00720c */ /* 0x000fda0003f06270 */
[----:B------:R-:W-:Y:S05]  /*58f0*/  @P0 BREAK.RELIABLE B2 ;  /* 0x0000000000020942 */ /* 0x000fea0003800100 */
[----:B------:R-:W-:Y:S05]  /*5900*/  @P0 BRA `(.L_x_7327) ;  /* 0x0000000000280947 */ /* 0x000fea0003800000 */
[----:B------:R-:W-:Y:S05]  /*5910*/  BSYNC.RELIABLE B2 ;  /* 0x0000000000027941 */ /* 0x000fea0003800100 */
.L_x_7324:
        /* <DEDUP_REMOVED lines=9> */
.L_x_7327:
[----:B------:R-:W-:Y:S05]  /*59b0*/  BSYNC.RECONVERGENT B1 ;  /* 0x0000000000017941 */ /* 0x000fea0003800200 */
.L_x_7323:
        /* <DEDUP_REMOVED lines=12> */
.L_x_7330:
[----:B------:R-:W-:-:S05]  /*5a80*/  IMAD.IADD R4, R7, 0x1, R12 ;  /* 0x0000000107047824 */ /* 0x000fca00078e020c */
[----:B------:R-:W-:-:S05]  /*5a90*/  SHF.R.S32.HI R4, RZ, 0x1, R4 ;  /* 0x00000001ff047819 */ /* 0x000fca0000011404 */
[----:B------:R-:W-:-:S06]  /*5aa0*/  IMAD R11, R4, 0x8, R9 ;  /* 0x00000008040b7824 */ /* 0x000fcc00078e0209 */
[----:B------:R-:W0:Y:S02]  /*5ab0*/  LDS R11, [R11] ;  /* 0x000000000b0b7984 */ /* 0x000e240000000800 */
[----:B0-----:R-:W-:-:S04]  /*5ac0*/  ISETP.GT.AND P0, PT, R8, R11, PT ;  /* 0x0000000b0800720c */ /* 0x001fc80003f04270 */
[----:B------:R-:W-:-:S09]  /*5ad0*/  SEL R12, R4, R12, P0 ;  /* 0x0000000c040c7207 */ /* 0x000fd20000000000 */
[----:B------:R-:W-:-:S05]  /*5ae0*/  @!P0 VIADD R7, R4, 0x1 ;  /* 0x0000000104078836 */ /* 0x000fca0000000000 */
[----:B------:R-:W-:-:S13]  /*5af0*/  ISETP.GE.AND P0, PT, R7, R12, PT ;  /* 0x0000000c0700720c */ /* 0x000fda0003f06270 */
[----:B------:R-:W-:Y:S05]  /*5b00*/  @!P0 BRA `(.L_x_7330) ;  /* 0xfffffffc00dc8947 */ /* 0x000fea000383ffff */
.L_x_7329:
[----:B------:R-:W-:Y:S05]  /*5b10*/  BSYNC.RECONVERGENT B1 ;  /* 0x0000000000017941 */ /* 0x000fea0003800200 */
.L_x_7328:
        /* <DEDUP_REMOVED lines=8> */
.L_x_7317:
[----:B------:R-:W-:Y:S05]  /*5ba0*/  BSYNC.RECONVERGENT B0 ;  /* 0x0000000000007941 */ /* 0x000fea0003800200 */
.L_x_7316:
[----:B------:R-:W-:Y:S05]  /*5bb0*/  WARPSYNC.ALL ;  /* 0x0000000000007948 */ /* 0x000fea0003800000 */
[C---:B------:R-:W-:Y:S01]  /*5bc0*/  ISETP.NE.AND P0, PT, R37.reuse, RZ, PT ;  /* 0x000000ff2500720c */ /* 0x040fe20003f05270 */
[----:B------:R-:W-:Y:S01]  /*5bd0*/  VIADD R9, R37, 0xffffffff ;  /* 0xffffffff25097836 */ /* 0x000fe20000000000 */
[----:B------:R-:W-:Y:S01]  /*5be0*/  IADD3 R7, PT, PT, R8, R2, -R21 ;  /* 0x0000000208077210 */ /* 0x000fe20007ffe815 */
[C---:B------:R-:W-:Y:S02]  /*5bf0*/  IMAD.U32 R4, R0.reuse, 0x10000, RZ ;  /* 0x0001000000047824 */ /* 0x040fe400078e00ff */
[----:B------:R-:W-:Y:S01]  /*5c00*/  IMAD.U32 R2, R21, 0x10000, RZ ;  /* 0x0001000015027824 */ /* 0x000fe200078e00ff */
[----:B------:R-:W-:Y:S01]  /*5c10*/  SEL R9, R9, 0x1ff, P0 ;  /* 0x000001ff09097807 */ /* 0x000fe20000000000 */
[----:B------:R-:W-:Y:S01]  /*5c20*/  IMAD.IADD R19, R0, 0x1, R7 ;  /* 0x0000000100137824 */ /* 0x000fe200078e0207 */
[----:B------:R-:W-:Y:S01]  /*5c30*/  LOP3.LUT R8, R4, R5, RZ, 0xfc, !PT ;  /* 0x0000000504087212 */ /* 0x000fe200078efcff */
[----:B------:R-:W-:-:S02]  /*5c40*/  IMAD R10, R21, 0x8, R6 ;  /* 0x00000008150a7824 */ /* 0x000fc400078e0206 */
[--C-:B------:R-:W-:Y:S02]  /*5c50*/  IMAD R11, R37, 0x4, R38.reuse ;  /* 0x00000004250b7824 */ /* 0x100fe400078e0226 */
[----:B------:R-:W-:Y:S01]  /*5c60*/  @P0 LOP3.LUT R8, R7, R2, RZ, 0xfc, !PT ;  /* 0x0000000207080212 */ /* 0x000fe200078efcff */
[--C-:B------:R-:W-:Y:S02]  /*5c70*/  IMAD R7, R9, 0x4, R38.reuse ;  /* 0x0000000409077824 */ /* 0x100fe400078e0226 */
[C---:B------:R-:W-:Y:S02]  /*5c80*/  IMAD R2, R19.reuse, 0x8, R38 ;  /* 0x0000000813027824 */ /* 0x040fe400078e0226 */
[----:B------:R-:W-:Y:S01]  /*5c90*/  IMAD R9, R19, 0x8, R6 ;  /* 0x0000000813097824 */ /* 0x000fe200078e0206 */
[----:B------:R-:W-:Y:S01]  /*5ca0*/  STS [R7], R8 ;  /* 0x0000000807007388 */ /* 0x000fe20000000800 */
        /* <DEDUP_REMOVED lines=253> */
[----:B------:R-:W-:Y:S01]  /*6c80*/  IADD3 R43, P3, PT, R26, R49, RZ ;  /* 0x000000311a2b7210 */ /* 0x000fe20007f7e0ff */
[----:B------:R-:W-:-:S03]  /*6c90*/  IMAD.IADD R26, R40, 0x1, -R39 ;  /* 0x00000001281a7824 */ /* 0x000fc600078e0a27 */
        /* <DEDUP_REMOVED lines=26> */
[----:B------:R-:W-:Y:S02]  /*6e40*/  IADD3 R30, P3, PT, R30, R25, RZ ;  /* 0x000000191e1e7210 */ /* 0x000fe40007f7e0ff */
[----:B------:R-:W-:Y:S01]  /*6e50*/  CS2R R24, SRZ ;  /* 0x0000000000187805 */ /* 0x000fe2000001ff00 */
[----:B------:R-:W-:Y:S02]  /*6e60*/  IMAD.IADD R26, R26, 0x1, R3 ;  /* 0x000000011a1a7824 */ /* 0x000fe400078e0203 */
[----:B------:R-:W-:Y:S01]  /*6e70*/  IMAD.X R31, R31, 0x1, R27, P3 ;  /* 0x000000011f1f7824 */ /* 0x000fe200018e061b */
[----:B------:R-:W-:Y:S07]  /*6e80*/  BRA `(.L_x_7332) ;  /* 0x00000014000c7947 */ /* 0x000fee0003800000 */
.L_x_7331:
        /* <DEDUP_REMOVED lines=122> */
.L_x_7334:
[----:B------:R-:W-:Y:S05]  /*7630*/  NANOSLEEP 0x1c2 ;  /* 0x000001c20000795d */ /* 0x000fea0003800000 */
[----:B------:R-:W-:Y:S01]  /*7640*/  NOP ;  /* 0x0000000000007918 */ /* 0x000fe20000000000 */
.L_x_7335:
        /* <DEDUP_REMOVED lines=12> */
.L_x_7406:
[----:B------:R-:W-:Y:S05]  /*7710*/  @!P3 BRA `(.L_x_7337) ;  /* 0x000000000038b947 */ /* 0x000fea0003800000 */
[----:B------:R-:W-:-:S13]  /*7720*/  ISETP.GT.U32.AND P4, PT, R30, 0x1f3, PT ;  /* 0x000001f31e00780c */ /* 0x000fda0003f84070 */
.L_x_7341:
[----:B------:R-:W-:Y:S05]  /*7730*/  YIELD ;  /* 0x0000000000007946 */ /* 0x000fea0003800000 */
[----:B------:R-:W-:Y:S05]  /*7740*/  @P4 BRA `(.L_x_7338) ;  /* 0x0000000000084947 */ /* 0x000fea0003800000 */
[----:B------:R1:W-:Y:S06]  /*7750*/  MEMBAR.SC.CTA ;  /* 0x0000000000007992 */ /* 0x0003ec0000000000 */
[----:B-1----:R-:W-:Y:S05]  /*7760*/  BRA `(.L_x_7339) ;  /* 0x0000000000087947 */ /* 0x002fea0003800000 */
.L_x_7338:
[----:B------:R-:W-:Y:S05]  /*7770*/  NANOSLEEP 0x15e ;  /* 0x0000015e0000795d */ /* 0x000fea0003800000 */
[----:B------:R-:W-:Y:S01]  /*7780*/  NOP ;  /* 0x0000000000007918 */ /* 0x000fe20000000000 */
.L_x_7339:
[----:B------:R-:W2:Y:S01]  /*7790*/  LD.E.128.STRONG.GPU R24, desc[UR6][R28.64+0x200] ;  /* 0x000200061c187980 */ /* 0x000ea2000c10fd00 */
[----:B------:R-:W-:Y:S01]  /*77a0*/  UMOV UR4, 0xffffffff ;  /* 0xffffffff00047882 */ /* 0x000fe20000000000 */
[----:B--2---:R-:W-:-:S04]  /*77b0*/  ISETP.NE.U32.AND P3, PT, R24, 0x63, PT ;  /* 0x000000631800780c */ /* 0x004fc80003f65070 */
[----:B------:R-:W-:Y:S01]  /*77c0*/  ISETP.NE.AND.EX P3, PT, R25, RZ, PT, P3 ;  /* 0x000000ff1900720c */ /* 0x000fe20003f65330 */
[----:B------:R-:W-:-:S12]  /*77d0*/  BRA.DIV UR4, `(.L_x_7340) ;  /* 0x0000002a04407947 */ /* 0x000fd8000b800000 */
[----:B------:R-:W-:-:S13]  /*77e0*/  VOTE.ANY P3, !P3 ;  /* 0x0000000000ff7806 */ /* 0x000fda0005860100 */
.L_x_7409:
[----:B------:R-:W-:Y:S05]  /*77f0*/  @P3 BRA `(.L_x_7341) ;  /* 0xfffffffc00cc3947 */ /* 0x000fea000383ffff */
.L_x_7337:
        /* <DEDUP_REMOVED lines=11> */
[----:B-1----:R-:W-:Y:S02]  /*78b0*/  LOP3.LUT R3, R3, 0x80000000, R37, 0xec, !PT ;  /* 0x8000000003037812 */ /* 0x002fe400078eec25 */
[----:B----4-:R-:W-:-:S03]  /*78c0*/  LOP3.LUT R29, RZ, R29, RZ, 0x33, !PT ;  /* 0x0000001dff1d7212 */ /* 0x010fc600078e33ff */
        /* <DEDUP_REMOVED lines=31> */
[----:B---3--:R-:W-:Y:S01]  /*7ac0*/  VIADD R45, R29, UR8 ;  /* 0x000000081d2d7c36 */ /* 0x008fe20008000000 */
[----:B-1----:R-:W-:Y:S02]  /*7ad0*/  SEL R27, R31, RZ, !P3 ;  /* 0x000000ff1f1b7207 */ /* 0x002fe40005800000 */
[----:B--2---:R-:W-:Y:S02]  /*7ae0*/  SEL R26, R26, RZ, !P3 ;  /* 0x000000ff1a1a7207 */ /* 0x004fe40005800000 */
[----:B------:R-:W-:Y:S01]  /*7af0*/  IADD3 R27, P3, PT, R27, R39, RZ ;  /* 0x000000271b1b7210 */ /* 0x000fe20007f7e0ff */
[----:B------:R-:W-:-:S04]  /*7b00*/  IMAD.U32 R39, RZ, RZ, UR5 ;  /* 0x00000005ff277e24 */ /* 0x000fc8000f8e00ff */
[----:B------:R-:W-:Y:S01]  /*7b10*/  IMAD.X R38, R26, 0x1, R43, P3 ;  /* 0x000000011a267824 */ /* 0x000fe200018e062b */
[----:B------:R-:W-:Y:S01]  /*7b20*/  ISETP.GT.AND P3, PT, R3, R28, PT ;  /* 0x0000001c0300720c */ /* 0x000fe20003f64270 */
[----:B------:R-:W1:Y:S04]  /*7b30*/  SHFL.DOWN PT, R26, R27, 0x10, R28 ;  /* 0x0a0000001b1a7989 */ /* 0x000e6800000e001c */
[----:B------:R-:W2:Y:S01]  /*7b40*/  SHFL.DOWN PT, R31, R38, 0x10, R28 ;  /* 0x0a000000261f7989 */ /* 0x000ea200000e001c */
        /* <DEDUP_REMOVED lines=8> */
.L_x_7423:
[----:B------:R-:W-:Y:S05]  /*7bd0*/  @!P3 BRA `(.L_x_7343) ;  /* 0x000000040034b947 */ /* 0x000fea0003800000 */
.L_x_7351:
        /* <DEDUP_REMOVED lines=8> */
.L_x_7426:
[----:B------:R-:W-:Y:S05]  /*7c60*/  @!P3 BRA `(.L_x_7345) ;  /* 0x00000000003cb947 */ /* 0x000fea0003800000 */
.L_x_7349:
[----:B------:R-:W-:Y:S05]  /*7c70*/  YIELD ;  /* 0x0000000000007946 */ /* 0x000fea0003800000 */
[----:B------:R-:W1:Y:S02]  /*7c80*/  LDCU UR4, c[0x0][0x370] ;  /* 0x00006e00ff0477ac */ /* 0x000e640008000800 */
[----:B-1----:R-:W-:-:S09]  /*7c90*/  UISETP.GT.U32.AND UP0, UPT, UR4, 0x1f3, UPT ;  /* 0x000001f30400788c */ /* 0x002fd2000bf04070 */
[----:B------:R-:W-:Y:S05]  /*7ca0*/  BRA.U UP0, `(.L_x_7346) ;  /* 0x0000000100087547 */ /* 0x000fea000b800000 */
[----:B------:R1:W-:Y:S06]  /*7cb0*/  MEMBAR.SC.CTA ;  /* 0x0000000000007992 */ /* 0x0003ec0000000000 */
[----:B-1----:R-:W-:Y:S05]  /*7cc0*/  BRA `(.L_x_7347) ;  /* 0x0000000000087947 */ /* 0x002fea0003800000 */
.L_x_7346:
[----:B------:R-:W-:Y:S05]  /*7cd0*/  NANOSLEEP 0x15e ;  /* 0x0000015e0000795d */ /* 0x000fea0003800000 */
[----:B------:R-:W-:Y:S01]  /*7ce0*/  NOP ;  /* 0x0000000000007918 */ /* 0x000fe20000000000 */
.L_x_7347:
[----:B------:R-:W2:Y:S01]  /*7cf0*/  LD.E.128.STRONG.GPU R24, desc[UR6][R28.64+-0x200] ;  /* 0xfffe00061c187980 */ /* 0x000ea2000c10fd00 */
[----:B------:R-:W-:Y:S01]  /*7d00*/  UMOV UR4, 0xffffffff ;  /* 0xffffffff00047882 */ /* 0x000fe20000000000 */
[----:B--2---:R-:W-:-:S04]  /*7d10*/  ISETP.NE.U32.AND P3, PT, R24, 0x63, PT ;  /* 0x000000631800780c */ /* 0x004fc80003f65070 */
[----:B------:R-:W-:Y:S01]  /*7d20*/  ISETP.NE.AND.EX P3, PT, R25, RZ, PT, P3 ;  /* 0x000000ff1900720c */ /* 0x000fe20003f65330 */
[----:B------:R-:W-:-:S12]  /*7d30*/  BRA.DIV UR4, `(.L_x_7348) ;  /* 0x0000002a04d47947 */ /* 0x000fd8000b800000 */
[----:B------:R-:W-:-:S13]  /*7d40*/  VOTE.ANY P3, !P3 ;  /* 0x0000000000ff7806 */ /* 0x000fda0005860100 */
.L_x_7429:
[----:B------:R-:W-:Y:S05]  /*7d50*/  @P3 BRA `(.L_x_7349) ;  /* 0xfffffffc00c43947 */ /* 0x000fea000383ffff */
.L_x_7345:
        /* <DEDUP_REMOVED lines=52> */
.L_x_7443:
[----:B------:R-:W-:Y:S05]  /*80a0*/  @P3 BRA `(.L_x_7351) ;  /* 0xfffffff800cc3947 */ /* 0x000fea000383ffff */
.L_x_7343:
        /* <DEDUP_REMOVED lines=14> */
.L_x_7353:
[----:B------:R-:W-:Y:S05]  /*8190*/  BSYNC.RECONVERGENT B0 ;  /* 0x0000000000007941 */ /* 0x000fea0003800200 */
.L_x_7352:
[----:B------:R-:W-:Y:S01]  /*81a0*/  ISETP.NE.AND P3, PT, R40, RZ, PT ;  /* 0x000000ff2800720c */ /* 0x000fe20003f65270 */
[----:B--2---:R-:W-:-:S12]  /*81b0*/  IMAD.MOV.U32 R26, RZ, RZ, R35 ;  /* 0x000000ffff1a7224 */ /* 0x004fd800078e0023 */
[----:B------:R-:W1:Y:S01]  /*81c0*/  @!P3 S2R R24, SR_CgaCtaId ;  /* 0x000000000018b919 */ /* 0x000e620000008800 */
[----:B------:R-:W-:Y:S01]  /*81d0*/  @!P3 MOV R3, 0x400 ;  /* 0x000004000003b802 */ /* 0x000fe20000000f00 */
[----:B------:R-:W-:-:S03]  /*81e0*/  @!P3 IMAD.MOV.U32 R26, RZ, RZ, R42 ;  /* 0x000000ffff1ab224 */ /* 0x000fc600078e002a */
[----:B-1----:R-:W-:-:S05]  /*81f0*/  @!P3 LEA R3, R24, R3, 0x18 ;  /* 0x000000031803b211 */ /* 0x002fca00078ec0ff */
[----:B------:R1:W-:Y:S02]  /*8200*/  @!P3 STS.64 [R3+0x90], R42 ;  /* 0x0000902a0300b388 */ /* 0x0003e40000000a00 */
.L_x_7333:
        /* <DEDUP_REMOVED lines=11> */
.L_x_7332:
[----:B---3--:R-:W-:Y:S01]  /*82c0*/  IMAD.IADD R27, R26, 0x1, -R24 ;  /* 0x000000011a1b7824 */ /* 0x008fe200078e0a18 */
[----:B------:R-:W-:Y:S01]  /*82d0*/  BAR.SYNC.DEFER_BLOCKING 0x0 ;  /* 0x0000000000007b1d */ /* 0x000fe20000010000 */
[C---:B------:R-:W-:Y:S02]  /*82e0*/  LOP3.LUT P6, RZ, R0.reuse, 0x4, RZ, 0xc0, !PT ;  /* 0x0000000400ff7812 */ /* 0x040fe400078cc0ff */
[C---:B------:R-:W-:Y:S01]  /*82f0*/  @P2 VIADD R3, R27.reuse, 0x1 ;  /* 0x000000011b032836 */ /* 0x040fe20000000000 */
[C---:B------:R-:W-:Y:S02]  /*8300*/  LOP3.LUT P5, RZ, R0.reuse, 0x2, RZ, 0xc0, !PT ;  /* 0x0000000200ff7812 */ /* 0x040fe400078ac0ff */
[----:B------:R-:W-:Y:S01]  /*8310*/  LOP3.LUT P4, RZ, R0, 0x1, RZ, 0xc0, !PT ;  /* 0x0000000100ff7812 */ /* 0x000fe2000788c0ff */
[----:B------:R-:W-:Y:S01]  /*8320*/  @P2 IMAD R0, R27, 0x8, R38 ;  /* 0x000000081b002824 */ /* 0x000fe200078e0226 */
[----:B------:R-:W-:Y:S01]  /*8330*/  LOP3.LUT P3, RZ, R36, 0x40, RZ, 0xc0, !PT ;  /* 0x0000004024ff7812 */ /* 0x000fe2000786c0ff */
[----:B------:R-:W-:Y:S01]  /*8340*/  @P2 IMAD.MOV.U32 R27, RZ, RZ, R3 ;  /* 0x000000ffff1b2224 */ /* 0x000fe200078e0003 */
[----:B------:R-:W-:Y:S03]  /*8350*/  BSSY.RECONVERGENT B0, `(.L_x_7354) ;  /* 0x00000db000007945 */ /* 0x000fe60003800200 */
[----:B------:R-:W-:-:S02]  /*8360*/  @!P0 VIADD R3, R27, 0x1 ;  /* 0x000000011b038836 */ /* 0x000fc40000000000 */
[----:B------:R-:W-:Y:S02]  /*8370*/  @!P0 IMAD R26, R27, 0x8, R38 ;  /* 0x000000081b1a8824 */ /* 0x000fe400078e0226 */
[----:B------:R-:W-:-:S04]  /*8380*/  @!P0 IMAD.MOV.U32 R27, RZ, RZ, R3 ;  /* 0x000000ffff1b8224 */ /* 0x000fc800078e0003 */
[C---:B------:R-:W-:Y:S02]  /*8390*/  @!P1 VIADD R3, R27.reuse, 0x1 ;  /* 0x000000011b039836 */ /* 0x040fe40000000000 */
[----:B------:R-:W-:Y:S02]  /*83a0*/  @!P1 IMAD R28, R27, 0x8, R38 ;  /* 0x000000081b1c9824 */ /* 0x000fe400078e0226 */
[----:B------:R-:W-:-:S04]  /*83b0*/  @!P1 IMAD.MOV.U32 R27, RZ, RZ, R3 ;  /* 0x000000ffff1b9224 */ /* 0x000fc800078e0003 */
[C---:B------:R-:W-:Y:S02]  /*83c0*/  @!P6 VIADD R3, R27.reuse, 0x1 ;  /* 0x000000011b03e836 */ /* 0x040fe40000000000 */
[--C-:B------:R-:W-:Y:S02]  /*83d0*/  @!P6 IMAD R29, R27, 0x8, R38.reuse ;  /* 0x000000081b1de824 */ /* 0x100fe400078e0226 */
[----:B------:R-:W-:Y:S02]  /*83e0*/  @!P6 IMAD.MOV.U32 R27, RZ, RZ, R3 ;  /* 0x000000ffff1be224 */ /* 0x000fe400078e0003 */
[----:B------:R-:W-:Y:S02]  /*83f0*/  IMAD.MOV.U32 R3, RZ, RZ, R5 ;  /* 0x000000ffff037224 */ /* 0x000fe400078e0005 */
[C---:B------:R-:W-:Y:S02]  /*8400*/  @!P5 VIADD R32, R27.reuse, 0x1 ;  /* 0x000000011b20d836 */ /* 0x040fe40000000000 */
[----:B------:R-:W-:Y:S01]  /*8410*/  @!P5 IMAD R5, R27, 0x8, R38 ;  /* 0x000000081b05d824 */ /* 0x000fe200078e0226 */
[----:B------:R1:W-:Y:S01]  /*8420*/  @P2 STS.64 [R0+0x800], R2 ;  /* 0x0008000200002388 */ /* 0x0003e20000000a00 */
[----:B------:R-:W-:Y:S01]  /*8430*/  @!P5 IMAD.MOV.U32 R27, RZ, RZ, R32 ;  /* 0x000000ffff1bd224 */ /* 0x000fe200078e0020 */
[----:B------:R-:W-:-:S02]  /*8440*/  LOP3.LUT P2, RZ, R36, 0x80, RZ, 0xc0, !PT ;  /* 0x0000008024ff7812 */ /* 0x000fc4000784c0ff */
[----:B------:R2:W-:Y:S01]  /*8450*/  @!P0 STS.64 [R26+0x800], R6 ;  /* 0x000800061a008388 */ /* 0x0005e20000000a00 */
[C---:B------:R-:W-:Y:S02]  /*8460*/  @!P4 VIADD R33, R27.reuse, 0x1 ;  /* 0x000000011b21c836 */ /* 0x040fe40000000000 */
[--C-:B------:R-:W-:Y:S01]  /*8470*/  @!P4 IMAD R32, R27, 0x8, R38.reuse ;  /* 0x000000081b20c824 */ /* 0x100fe200078e0226 */
[----:B------:R2:W-:Y:S01]  /*8480*/  @!P1 STS.64 [R28+0x800], R8 ;  /* 0x000800081c009388 */ /* 0x0005e20000000a00 */
[----:B------:R-:W-:Y:S01]  /*8490*/  @!P4 IMAD.MOV.U32 R27, RZ, RZ, R33 ;  /* 0x000000ffff1bc224 */ /* 0x000fe200078e0021 */
[----:B------:R-:W-:Y:S02]  /*84a0*/  R2P PR, R4.B1, 0x3 ;  /* 0x0000000304007804 */ /* 0x000fe40000001000 */
[----:B------:R2:W-:Y:S01]  /*84b0*/  @!P6 STS.64 [R29+0x800], R10 ;  /* 0x0008000a1d00e388 */ /* 0x0005e20000000a00 */
[C---:B------:R-:W-:Y:S02]  /*84c0*/  @P3 VIADD R33, R27.reuse, 0x1 ;  /* 0x000000011b213836 */ /* 0x040fe40000000000 */
[----:B0-----:R-:W-:Y:S01]  /*84d0*/  @P3 IMAD R4, R27, 0x8, R38 ;  /* 0x000000081b043824 */ /* 0x001fe200078e0226 */
[----:B------:R2:W-:Y:S01]  /*84e0*/  @!P5 STS.64 [R5+0x800], R12 ;  /* 0x0008000c0500d388 */ /* 0x0005e20000000a00 */
[----:B------:R-:W-:-:S03]  /*84f0*/  @P3 IMAD.MOV.U32 R27, RZ, RZ, R33 ;  /* 0x000000ffff1b3224 */ /* 0x000fc600078e0021 */
[----:B------:R2:W-:Y:S01]  /*8500*/  @!P4 STS.64 [R32+0x800], R14 ;  /* 0x0008000e2000c388 */ /* 0x0005e20000000a00 */
[C---:B------:R-:W-:Y:S02]  /*8510*/  @P2 VIADD R33, R27.reuse, 0x1 ;  /* 0x000000011b212836 */ /* 0x040fe40000000000 */
[----:B-1----:R-:W-:Y:S01]  /*8520*/  @P2 IMAD R0, R27, 0x8, R38 ;  /* 0x000000081b002824 */ /* 0x002fe200078e0226 */
[----:B------:R2:W-:Y:S01]  /*8530*/  @P3 STS.64 [R4+0x800], R16 ;  /* 0x0008001004003388 */ /* 0x0005e20000000a00 */
[----:B------:R-:W-:-:S03]  /*8540*/  @P2 IMAD.MOV.U32 R27, RZ, RZ, R33 ;  /* 0x000000ffff1b2224 */ /* 0x000fc600078e0021 */
[----:B------:R2:W-:Y:S01]  /*8550*/  @P2 STS.64 [R0+0x800], R18 ;  /* 0x0008001200002388 */ /* 0x0005e20000000a00 */
[C---:B------:R-:W-:Y:S02]  /*8560*/  @P0 IMAD R3, R27.reuse, 0x8, R38 ;  /* 0x000000081b030824 */ /* 0x040fe400078e0226 */
[----:B------:R-:W-:-:S03]  /*8570*/  @P0 VIADD R2, R27, 0x1 ;  /* 0x000000011b020836 */ /* 0x000fc60000000000 */
[----:B------:R2:W-:Y:S01]  /*8580*/  @P0 STS.64 [R3+0x800], R20 ;  /* 0x0008001403000388 */ /* 0x0005e20000000a00 */
[----:B------:R-:W-:Y:S01]  /*8590*/  @P0 IMAD.MOV.U32 R27, RZ, RZ, R2 ;  /* 0x000000ffff1b0224 */ /* 0x000fe200078e0002 */
[----:B----4-:R-:W-:-:S03]  /*85a0*/  ISETP.GE.AND P0, PT, R37, R30, PT ;  /* 0x0000001e2500720c */ /* 0x010fc60003f06270 */
[----:B------:R-:W-:-:S05]  /*85b0*/  @P1 IMAD R27, R27, 0x8, R38 ;  /* 0x000000081b1b1824 */ /* 0x000fca00078e0226 */
[----:B------:R2:W-:Y:S01]  /*85c0*/  @P1 STS.64 [R27+0x800], R22 ;  /* 0x000800161b001388 */ /* 0x0005e20000000a00 */
[----:B------:R-:W-:Y:S06]  /*85d0*/  BAR.SYNC.DEFER_BLOCKING 0x0 ;  /* 0x0000000000007b1d */ /* 0x000fec0000010000 */
[----:B------:R-:W-:Y:S05]  /*85e0*/  @P0 BRA `(.L_x_7355) ;  /* 0x0000000800c40947 */ /* 0x000fea0003800000 */
[----:B--2---:R-:W-:Y:S01]  /*85f0*/  LOP3.LUT R3, RZ, R37, RZ, 0x33, !PT ;  /* 0x00000025ff037212 */ /* 0x004fe200078e33ff */
[----:B------:R-:W-:Y:S01]  /*8600*/  BSSY.RECONVERGENT B1, `(.L_x_7356) ;  /* 0x0000028000017945 */ /* 0x000fe20003800200 */
[----:B------:R-:W-:-:S03]  /*8610*/  IMAD.MOV.U32 R7, RZ, RZ, R37 ;  /* 0x000000ffff077224 */ /* 0x000fc600078e0025 */
[----:B------:R-:W-:-:S05]  /*8620*/  IMAD.IADD R0, R3, 0x1, R30 ;  /* 0x0000000103007824 */ /* 0x000fca00078e021e */
[C---:B------:R-:W-:Y:S02]  /*8630*/  LOP3.LUT R2, R0.reuse, 0x600, RZ, 0xc0, !PT ;  /* 0x0000060000027812 */ /* 0x040fe400078ec0ff */
[----:B------:R-:W-:Y:S02]  /*8640*/  ISETP.GE.U32.AND P0, PT, R0, 0x600, PT ;  /* 0x000006000000780c */ /* 0x000fe40003f06070 */
[----:B------:R-:W-:-:S13]  /*8650*/  ISETP.NE.AND P1, PT, R2, 0x600, PT ;  /* 0x000006000200780c */ /* 0x000fda0003f25270 */
[----:B------:R-:W-:Y:S05]  /*8660*/  @!P1 BRA `(.L_x_7357) ;  /* 0x0000000000849947 */ /* 0x000fea0003800000 */
[----:B------:R-:W0:Y:S01]  /*8670*/  LDCU.64 UR4, c[0x0][0x3d0] ;  /* 0x00007a00ff0477ac */ /* 0x000e220008000a00 */
[C---:B------:R-:W-:Y:S01]  /*8680*/  IADD3 R11, P1, PT, R37.reuse, R24, RZ ;  /* 0x00000018250b7210 */ /* 0x040fe20007f3e0ff */
[----:B------:R-:W-:Y:S01]  /*8690*/  IMAD R6, R37, 0x8, R38 ;  /* 0x0000000825067824 */ /* 0x000fe200078e0226 */
[----:B------:R-:W-:Y:S01]  /*86a0*/  LEA.HI R0, R0, 0x1, RZ, 0x17 ;  /* 0x0000000100007811 */ /* 0x000fe200078fb8ff */
[----:B------:R-:W1:Y:S02]  /*86b0*/  LDCU.64 UR8, c[0x0][0x3c8] ;  /* 0x00007900ff0877ac */ /* 0x000e640008000a00 */
[----:B------:R-:W-:Y:S02]  /*86c0*/  IMAD.X R2, RZ, RZ, R25, P1 ;  /* 0x000000ffff027224 */ /* 0x000fe400008e0619 */
[C---:B------:R-:W-:Y:S02]  /*86d0*/  IMAD.SHL.U32 R10, R11.reuse, 0x4, RZ ;  /* 0x000000040b0a7824 */ /* 0x040fe400078e00ff */
[----:B------:R-:W-:Y:S01]  /*86e0*/  VIADD R6, R6, 0x800 ;  /* 0x0000080006067836 */ /* 0x000fe20000000000 */
[----:B------:R-:W-:Y:S01]  /*86f0*/  SHF.L.U64.HI R11, R11, 0x2, R2 ;  /* 0x000000020b0b7819 */ /* 0x000fe20000010202 */
[C---:B------:R-:W-:Y:S01]  /*8700*/  IMAD.SHL.U32 R2, R0.reuse, 0x200, RZ ;  /* 0x0000020000027824 */ /* 0x040fe200078e00ff */
[----:B------:R-:W-:-:S04]  /*8710*/  LOP3.LUT R0, R0, 0x3, RZ, 0xc0, !PT ;  /* 0x0000000300007812 */ /* 0x000fc800078ec0ff */
[----:B------:R-:W-:Y:S01]  /*8720*/  LOP3.LUT R2, R2, 0x600, RZ, 0xc0, !PT ;  /* 0x0000060002027812 */ /* 0x000fe200078ec0ff */
[----:B------:R-:W-:Y:S01]  /*8730*/  IMAD.MOV R0, RZ, RZ, -R0 ;  /* 0x000000ffff007224 */ /* 0x000fe200078e0a00 */
[C---:B0-----:R-:W-:Y:S02]  /*8740*/  IADD3 R12, P1, PT, R10.reuse, UR4, RZ ;  /* 0x000000040a0c7c10 */ /* 0x041fe4000ff3e0ff */
[----:B-1----:R-:W-:Y:S01]  /*8750*/  IADD3 R10, P2, PT, R10, UR8, RZ ;  /* 0x000000080a0a7c10 */ /* 0x002fe2000ff5e0ff */
[----:B------:R-:W-:Y:S01]  /*8760*/  IMAD.IADD R7, R2, 0x1, R37 ;  /* 0x0000000102077824 */ /* 0x000fe200078e0225 */
[C---:B------:R-:W-:Y:S02]  /*8770*/  IADD3.X R13, PT, PT, R11.reuse, UR5, RZ, P1, !PT ;  /* 0x000000050b0d7c10 */ /* 0x040fe40008ffe4ff */
[----:B------:R-:W-:-:S09]  /*8780*/  IADD3.X R11, PT, PT, R11, UR9, RZ, P2, !PT ;  /* 0x000000090b0b7c10 */ /* 0x000fd200097fe4ff */
.L_x_7358:
        /* <DEDUP_REMOVED lines=15> */
.L_x_7357:
[----:B------:R-:W-:Y:S05]  /*8880*/  BSYNC.RECONVERGENT B1 ;  /* 0x0000000000017941 */ /* 0x000fea0003800200 */
.L_x_7356:
[----:B------:R-:W-:Y:S05]  /*8890*/  @!P0 BRA `(.L_x_7355) ;  /* 0x0000000800188947 */ /* 0x000fea0003800000 */
[----:B0-----:R-:W-:Y:S01]  /*88a0*/  IADD3 R3, P0, PT, R7, R24, RZ ;  /* 0x0000001807037210 */ /* 0x001fe20007f1e0ff */
[----:B------:R-:W0:Y:S01]  /*88b0*/  LDCU.64 UR4, c[0x0][0x3c8] ;  /* 0x00007900ff0477ac */ /* 0x000e220008000a00 */
[----:B------:R-:W-:Y:S03]  /*88c0*/  BSSY.RECONVERGENT B1, `(.L_x_7359) ;  /* 0x000004d000017945 */ /* 0x000fe60003800200 */
[----:B------:R-:W-:Y:S01]  /*88d0*/  IMAD.X R0, RZ, RZ, R25, P0 ;  /* 0x000000ffff007224 */ /* 0x000fe200000e0619 */
[----:B------:R-:W1:Y:S01]  /*88e0*/  LDCU.64 UR8, c[0x0][0x3d0] ;  /* 0x00007a00ff0877ac */ /* 0x000e620008000a00 */
[----:B------:R-:W-:-:S04]  /*88f0*/  LEA R2, P0, R3, 0x1000, 0x2 ;  /* 0x0000100003027811 */ /* 0x000fc800078010ff */
[----:B------:R-:W-:Y:S01]  /*8900*/  LEA.HI.X R3, R3, RZ, R0, 0x2, P0 ;  /* 0x000000ff03037211 */ /* 0x000fe200000f1400 */
[----:B------:R-:W-:-:S05]  /*8910*/  IMAD.IADD R0, R30, 0x1, -R7 ;  /* 0x000000011e007824 */ /* 0x000fca00078e0a07 */
[----:B------:R-:W-:Y:S01]  /*8920*/  ISETP.GT.AND P1, PT, R0, 0x1800, PT ;  /* 0x000018000000780c */ /* 0x000fe20003f24270 */
[----:B------:R-:W-:Y:S01]  /*8930*/  IMAD R0, R7, 0x8, R38 ;  /* 0x0000000807007824 */ /* 0x000fe200078e0226 */
[----:B0-----:R-:W-:-:S03]  /*8940*/  IADD3 R4, P0, PT, R2, UR4, RZ ;  /* 0x0000000402047c10 */ /* 0x001fc6000ff1e0ff */
[----:B------:R-:W-:Y:S01]  /*8950*/  VIADD R0, R0, 0x2800 ;  /* 0x0000280000007836 */ /* 0x000fe20000000000 */
[C---:B------:R-:W-:Y:S02]  /*8960*/  IADD3.X R5, PT, PT, R3.reuse, UR5, RZ, P0, !PT ;  /* 0x0000000503057c10 */ /* 0x040fe400087fe4ff */
[----:B-1----:R-:W-:Y:S02]  /*8970*/  IADD3 R2, P2, PT, R2, UR8, RZ ;  /* 0x0000000802027c10 */ /* 0x002fe4000ff5e0ff */
[----:B------:R-:W-:Y:S02]  /*8980*/  PLOP3.LUT P0, PT, PT, PT, PT, 0x80, 0x8 ;  /* 0x000000000008781c */ /* 0x000fe40003f0f070 */
[----:B------:R-:W-:Y:S01]  /*8990*/  IADD3.X R3, PT, PT, R3, UR9, RZ, P2, !PT ;  /* 0x0000000903037c10 */ /* 0x000fe200097fe4ff */
[----:B------:R-:W-:Y:S10]  /*89a0*/  @!P1 BRA `(.L_x_7360) ;  /* 0x0000000000f89947 */ /* 0x000ff40003800000 */
[----:B------:R-:W-:Y:S01]  /*89b0*/  PLOP3.LUT P0, PT, PT, PT, PT, 0x8, 0x80 ;  /* 0x000000000080781c */ /* 0x000fe20003f0e170 */
[----:B------:R-:W-:-:S12]  /*89c0*/  VIADD R36, R30, 0xffffe800 ;  /* 0xffffe8001e247836 */ /* 0x000fd80000000000 */
.L_x_7361:
[----:B------:R-:W0:Y:S01]  /*89d0*/  LDS.64 R8, [R0+-0x2000] ;  /* 0xffe0000000087984 */ /* 0x000e220000000a00 */
[----:B------:R-:W-:Y:S01]  /*89e0*/  VIADD R7, R7, 0x2000 ;  /* 0x0000200007077836 */ /* 0x000fe20000000000 */
[----:B------:R-:W-:Y:S02]  /*89f0*/  IADD3 R6, P3, PT, R2, 0x8000, RZ ;  /* 0x0000800002067810 */ /* 0x000fe40007f7e0ff */
        /* <DEDUP_REMOVED lines=19> */
[----:B------:R-:W-:Y:S04]  /*8b30*/  STG.E desc[UR6][R4.64+-0x800], R10 ;  /* 0xfff8000a04007986 */ /* 0x000fe8000c101906 */
[----:B------:R1:W-:Y:S01]  /*8b40*/  STG.E desc[UR6][R2.64+-0x800], R11 ;  /* 0xfff8000b02007986 */ /* 0x0003e2000c101906 */
[----:B0-----:R-:W-:-:S03]  /*8b50*/  IADD3 R8, P2, PT, R4, 0x8000, RZ ;  /* 0x0000800004087810 */ /* 0x001fc60007f5e0ff */
[----:B--2---:R-:W-:Y:S01]  /*8b60*/  STG.E desc[UR6][R4.64], R12 ;  /* 0x0000000c04007986 */ /* 0x004fe2000c101906 */
[----:B---3--:R-:W-:-:S03]  /*8b70*/  IMAD.X R9, RZ, RZ, R3, P3 ;  /* 0x000000ffff097224 */ /* 0x008fc600018e0603 */
[----:B------:R-:W-:Y:S04]  /*8b80*/  STG.E desc[UR6][R2.64], R13 ;  /* 0x0000000d02007986 */ /* 0x000fe8000c101906 */
[----:B------:R-:W-:Y:S01]  /*8b90*/  STG.E desc[UR6][R4.64+0x800], R14 ;  /* 0x0008000e04007986 */ /* 0x000fe2000c101906 */
[----:B-1----:R-:W-:-:S03]  /*8ba0*/  IMAD.X R11, RZ, RZ, R5, P2 ;  /* 0x000000ffff0b7224 */ /* 0x002fc600010e0605 */
[----:B------:R-:W-:Y:S04]  /*8bb0*/  STG.E desc[UR6][R2.64+0x800], R15 ;  /* 0x0008000f02007986 */ /* 0x000fe8000c101906 */
[----:B----4-:R-:W-:Y:S04]  /*8bc0*/  STG.E desc[UR6][R4.64+0x1000], R16 ;  /* 0x0010001004007986 */ /* 0x010fe8000c101906 */
        /* <DEDUP_REMOVED lines=28> */
.L_x_7360:
[----:B------:R-:W-:Y:S05]  /*8d90*/  BSYNC.RECONVERGENT B1 ;  /* 0x0000000000017941 */ /* 0x000fea0003800200 */
.L_x_7359:
[----:B------:R-:W-:Y:S01]  /*8da0*/  IMAD.IADD R6, R30, 0x1, -R7 ;  /* 0x000000011e067824 */ /* 0x000fe200078e0a07 */
[----:B------:R-:W-:Y:S04]  /*8db0*/  BSSY.RECONVERGENT B1, `(.L_x_7362) ;  /* 0x0000026000017945 */ /* 0x000fe80003800200 */
[----:B------:R-:W-:-:S13]  /*8dc0*/  ISETP.GT.AND P1, PT, R6, 0x800, PT ;  /* 0x000008000600780c */ /* 0x000fda0003f24270 */
[----:B------:R-:W-:Y:S05]  /*8dd0*/  @!P1 BRA `(.L_x_7363) ;  /* 0x00000000008c9947 */ /* 0x000fea0003800000 */
[----:B------:R-:W0:Y:S01]  /*8de0*/  LDS.64 R8, [R0+-0x2000] ;  /* 0xffe0000000087984 */ /* 0x000e220000000a00 */
[----:B------:R-:W-:Y:S01]  /*8df0*/  IADD3 R6, P2, PT, R2, 0x4000, RZ ;  /* 0x0000400002067810 */ /* 0x000fe20007f5e0ff */
[----:B------:R-:W-:Y:S01]  /*8e00*/  VIADD R7, R7, 0x1000 ;  /* 0x0000100007077836 */ /* 0x000fe20000000000 */
[----:B------:R-:W-:Y:S01]  /*8e10*/  PLOP3.LUT P0, PT, PT, PT, PT, 0x8, 0x80 ;  /* 0x000000000080781c */ /* 0x000fe20003f0e170 */
        /* <DEDUP_REMOVED lines=10> */
[----:B-1----:R-:W-:Y:S04]  /*8ec0*/  STG.E desc[UR6][R4.64+-0x800], R10 ;  /* 0xfff8000a04007986 */ /* 0x002fe8000c101906 */
        /* <DEDUP_REMOVED lines=20> */
.L_x_7363:
[----:B------:R-:W-:Y:S05]  /*9010*/  BSYNC.RECONVERGENT B1 ;  /* 0x0000000000017941 */ /* 0x000fea0003800200 */
.L_x_7362:
[----:B------:R-:W-:-:S13]  /*9020*/  ISETP.LT.OR P0, PT, R7, R30, P0 ;  /* 0x0000001e0700720c */ /* 0x000fda0000701670 */
[----:B------:R-:W-:Y:S05]  /*9030*/  @!P0 BRA `(.L_x_7355) ;  /* 0x0000000000308947 */ /* 0x000fea0003800000 */
[----:B------:R-:W0:Y:S04]  /*9040*/  LDS.64 R6, [R0+-0x2000] ;  /* 0xffe0000000067984 */ /* 0x000e280000000a00 */
[----:B------:R-:W1:Y:S04]  /*9050*/  LDS.64 R8, [R0+-0x1000] ;  /* 0xfff0000000087984 */ /* 0x000e680000000a00 */
[----:B------:R-:W2:Y:S04]  /*9060*/  LDS.64 R10, [R0] ;  /* 0x00000000000a7984 */ /* 0x000ea80000000a00 */
[----:B------:R-:W3:Y:S04]  /*9070*/  LDS.64 R12, [R0+0x1000] ;  /* 0x00100000000c7984 */ /* 0x000ee80000000a00 */
[----:B0-----:R4:W-:Y:S04]  /*9080*/  STG.E desc[UR6][R4.64+-0x1000], R6 ;  /* 0xfff0000604007986 */ /* 0x0019e8000c101906 */
[----:B------:R4:W-:Y:S04]  /*9090*/  STG.E desc[UR6][R2.64+-0x1000], R7 ;  /* 0xfff0000702007986 */ /* 0x0009e8000c101906 */
[----:B-1----:R4:W-:Y:S04]  /*90a0*/  STG.E desc[UR6][R4.64+-0x800], R8 ;  /* 0xfff8000804007986 */ /* 0x0029e8000c101906 */
[----:B------:R4:W-:Y:S04]  /*90b0*/  STG.E desc[UR6][R2.64+-0x800], R9 ;  /* 0xfff8000902007986 */ /* 0x0009e8000c101906 */
[----:B--2---:R4:W-:Y:S04]  /*90c0*/  STG.E desc[UR6][R4.64], R10 ;  /* 0x0000000a04007986 */ /* 0x0049e8000c101906 */
[----:B------:R4:W-:Y:S04]  /*90d0*/  STG.E desc[UR6][R2.64], R11 ;  /* 0x0000000b02007986 */ /* 0x0009e8000c101906 */
[----:B---3--:R4:W-:Y:S04]  /*90e0*/  STG.E desc[UR6][R4.64+0x800], R12 ;  /* 0x0008000c04007986 */ /* 0x0089e8000c101906 */
[----:B------:R4:W-:Y:S02]  /*90f0*/  STG.E desc[UR6][R2.64+0x800], R13 ;  /* 0x0008000d02007986 */ /* 0x0009e4000c101906 */
.L_x_7355:
[----:B------:R-:W-:Y:S05]  /*9100*/  BSYNC.RECONVERGENT B0 ;  /* 0x0000000000007941 */ /* 0x000fea0003800200 */
.L_x_7354:
[----:B------:R-:W-:-:S13]  /*9110*/  ISETP.NE.AND P0, PT, R37, RZ, PT ;  /* 0x000000ff2500720c */ /* 0x000fda0003f05270 */
[----:B------:R-:W-:Y:S05]  /*9120*/  @P0 EXIT ;  /* 0x000000000000094d */ /* 0x000fea0003800000 */
[----:B0-2-4-:R-:W0:Y:S01]  /*9130*/  LDC.64 R2, c[0x0][0x3f0] ;  /* 0x0000fc00ff027b82 */ /* 0x015e220000000a00 */
[----:B------:R-:W-:-:S05]  /*9140*/  IADD3 R30, P0, PT, R30, R24, RZ ;  /* 0x000000181e1e7210 */ /* 0x000fca0007f1e0ff */
[----:B------:R-:W-:-:S05]  /*9150*/  IMAD.X R31, R31, 0x1, R25, P0 ;  /* 0x000000011f1f7824 */ /* 0x000fca00000e0619 */
[----:B0-----:R-:W-:Y:S01]  /*9160*/  STG.E.64 desc[UR6][R2.64], R30 ;  /* 0x0000001e02007986 */ /* 0x001fe2000c101b06 */
[----:B------:R-:W-:Y:S05]  /*9170*/  EXIT ;  /* 0x000000000000794d */ /* 0x000fea0003800000 */
.L_x_7267:
[----:B------:R-:W-:Y:S01]  /*9180*/  BSSY B1, `(.L_x_7364) ;  /* 0x0000006000017945 */ /* 0x000fe20003800000 */
[----:B------:R-:W-:Y:S01]  /*9190*/  PLOP3.LUT P3, PT, P3, PT, PT, 0x8, 0x80 ;  /* 0x000000000080781c */ /* 0x000fe20001f6e170 */
[----:B------:R-:W-:-:S12]  /*91a0*/  IMAD.MOV.U32 R3, RZ, RZ, -0x1 ;  /* 0xffffffffff037424 */ /* 0x000fd800078e00ff */
[----:B0-----:R-:W-:Y:S05]  /*91b0*/  WARPSYNC.COLLECTIVE R3, `(.L_x_7365) ;  /* 0x0000000003087348 */ /* 0x001fea0003c00000 */
[----:B------:R-:W-:Y:S01]  /*91c0*/  VOTE.ANY P3, P3 ;  /* 0x0000000000ff7806 */ /* 0x000fe20001860100 */
[----:B0-----:R-:W-:-:S12]  /*91d0*/  ENDCOLLECTIVE ;  /* 0x000000000000791b */ /* 0x001fd80003800000 */
.L_x_7365:
[----:B------:R-:W-:Y:S05]  /*91e0*/  BSYNC B1 ;  /* 0x0000000000017941 */ /* 0x000fea0003800000 */
.L_x_7364:
[----:B------:R-:W-:Y:S05]  /*91f0*/  BRA `(.L_x_7366) ;  /* 0xffffff9800e07947 */ /* 0x000fea000383ffff */
.L_x_7271:
[----:B------:R-:W-:Y:S01]  /*9200*/  BSSY B1, `(.L_x_7367) ;  /* 0x0000006000017945 */ /* 0x000fe20003800000 */
[----:B------:R-:W-:Y:S01]  /*9210*/  PLOP3.LUT P3, PT, P3, PT, PT, 0x8, 0x80 ;  /* 0x000000000080781c */ /* 0x000fe20001f6e170 */
[----:B------:R-:W-:-:S12]  /*9220*/  IMAD.MOV.U32 R3, RZ, RZ, -0x1 ;  /* 0xffffffffff037424 */ /* 0x000fd800078e00ff */
[----:B0-----:R-:W-:Y:S05]  /*9230*/  WARPSYNC.COLLECTIVE R3, `(.L_x_7368) ;  /* 0x0000000003087348 */ /* 0x001fea0003c00000 */
[----:B------:R-:W-:Y:S01]  /*9240*/  VOTE.ANY P3, P3 ;  /* 0x0000000000ff7806 */ /* 0x000fe20001860100 */
[----:B0-----:R-:W-:-:S12]  /*9250*/  ENDCOLLECTIVE ;  /* 0x000000000000791b */ /* 0x001fd80003800000 */
.L_x_7368:
[----:B------:R-:W-:Y:S05]  /*9260*/  BSYNC B1 ;  /* 0x0000000000017941 */ /* 0x000fea0003800000 */
.L_x_7367:
[----:B------:R-:W-:Y:S05]  /*9270*/  BRA `(.L_x_7369) ;  /* 0xffffff9800f87947 */ /* 0x000fea000383ffff */
.L_x_7273:
[----:B------:R-:W1:Y:S01]  /*9280*/  S2R R37, SR_GEMASK ;  /* 0x0000000000257919 */ /* 0x000e620000003c00 */
[----:B------:R-:W-:Y:S01]  /*9290*/  BSSY B1, `(.L_x_7370) ;  /* 0x0000006000017945 */ /* 0x000fe20003800000 */
[----:B------:R-:W-:Y:S01]  /*92a0*/  PLOP3.LUT P3, PT, P3, PT, PT, 0x8, 0x80 ;  /* 0x000000000080781c */ /* 0x000fe20001f6e170 */
[----:B------:R-:W-:-:S12]  /*92b0*/  IMAD.MOV.U32 R3, RZ, RZ, -0x1 ;  /* 0xffffffffff037424 */ /* 0x000fd800078e00ff */
[----:B01----:R-:W-:Y:S05]  /*92c0*/  WARPSYNC.COLLECTIVE R3, `(.L_x_7371) ;  /* 0x0000000003087348 */ /* 0x003fea0003c00000 */
[----:B------:R-:W-:Y:S01]  /*92d0*/  VOTE.ANY R3, PT, P3 ;  /* 0x0000000000037806 */ /* 0x000fe200018e0100 */
[----:B01----:R-:W-:Y:S06]  /*92e0*/  ENDCOLLECTIVE ;  /* 0x000000000000791b */ /* 0x003fec0003800000 */
.L_x_7371:
[----:B------:R-:W-:Y:S05]  /*92f0*/  BSYNC B1 ;  /* 0x0000000000017941 */ /* 0x000fea0003800000 */
.L_x_7370:
[----:B------:R-:W-:Y:S01]  /*9300*/  LOP3.LUT R3, R3, 0x80000000, R37, 0xec, !PT ;  /* 0x8000000003037812 */ /* 0x000fe200078eec25 */
[----:B------:R-:W-:Y:S02]  /*9310*/  IMAD.MOV.U32 R30, RZ, RZ, R26 ;  /* 0x000000ffff1e7224 */ /* 0x000fe400078e001a */
[----:B------:R-:W-:Y:S02]  /*9320*/  IMAD.MOV.U32 R29, RZ, RZ, 0x1 ;  /* 0x00000001ff1d7424 */ /* 0x000fe400078e00ff */
[----:B------:R-:W-:-:S05]  /*9330*/  VIADD R28, R3, 0xffffffff ;  /* 0xffffffff031c7836 */ /* 0x000fca0000000000 */
[----:B------:R-:W-:Y:S01]  /*9340*/  LOP3.LUT R39, R3, R28, RZ, 0xc, !PT ;  /* 0x0000001c03277212 */ /* 0x000fe200078e0cff */
[----:B------:R-:W-:-:S03]  /*9350*/  IMAD.MOV.U32 R3, RZ, RZ, -0x1 ;  /* 0xffffffffff037424 */ /* 0x000fc600078e00ff */
[----:B------:R0:W1:Y:S04]  /*9360*/  POPC R28, R39 ;  /* 0x00000027001c7309 */ /* 0x0000680000000000 */
[----:B01----:R-:W-:Y:S05]  /*9370*/  WARPSYNC.COLLECTIVE R3, `(.L_x_7372) ;  /* 0x0000000003087348 */ /* 0x003fea0003c00000 */
[----:B-1----:R1:W2:Y:S02]  /*9380*/  SHFL.DOWN P3, R31, R30, R29, R28 ;  /* 0x0800001d1e1f7389 */ /* 0x0022a4000006001c */
[----:B012---:R-:W-:Y:S05]  /*9390*/  ENDCOLLECTIVE ;  /* 0x000000000000791b */ /* 0x007fea0003800000 */
.L_x_7372:
[----:B------:R-:W-:Y:S02]  /*93a0*/  IMAD.MOV.U32 R30, RZ, RZ, R27 ;  /* 0x000000ffff1e7224 */ /* 0x000fe400078e001b */
[----:B------:R-:W-:-:S07]  /*93b0*/  IMAD.MOV.U32 R38, RZ, RZ, R31 ;  /* 0x000000ffff267224 */ /* 0x000fce00078e001f */
[----:B------:R-:W-:Y:S05]  /*93c0*/  WARPSYNC.COLLECTIVE R3, `(.L_x_7373) ;  /* 0x0000000003087348 */ /* 0x000fea0003c00000 */
[----:B------:R0:W1:Y:S02]  /*93d0*/  SHFL.DOWN P3, R31, R30, R29, R28 ;  /* 0x0800001d1e1f7389 */ /* 0x000064000006001c */
[----:B01----:R-:W-:Y:S05]  /*93e0*/  ENDCOLLECTIVE ;  /* 0x000000000000791b */ /* 0x003fea0003800000 */
.L_x_7373:
        /* <DEDUP_REMOVED lines=11> */
.L_x_7374:
[----:B------:R-:W-:Y:S01]  /*94a0*/  ISETP.GT.AND P4, PT, R27, R28, PT ;  /* 0x0000001c1b00720c */ /* 0x000fe20003f84270 */
[----:B------:R-:W-:-:S03]  /*94b0*/  IMAD.MOV.U32 R30, RZ, RZ, R43 ;  /* 0x000000ffff1e7224 */ /* 0x000fc600078e002b */
[----:B------:R-:W-:-:S09]  /*94c0*/  SEL R26, R31, RZ, !P4 ;  /* 0x000000ff1f1a7207 */ /* 0x000fd20006000000 */
[----:B------:R-:W-:Y:S05]  /*94d0*/  WARPSYNC.COLLECTIVE R3, `(.L_x_7375) ;  /* 0x0000000003087348 */ /* 0x000fea0003c00000 */
[----:B------:R0:W1:Y:S02]  /*94e0*/  SHFL.DOWN P3, R31, R30, R29, R28 ;  /* 0x0800001d1e1f7389 */ /* 0x000064000006001c */
[----:B01----:R-:W-:Y:S05]  /*94f0*/  ENDCOLLECTIVE ;  /* 0x000000000000791b */ /* 0x003fea0003800000 */
.L_x_7375:
        /* <DEDUP_REMOVED lines=10> */
.L_x_7376:
[----:B------:R-:W-:-:S04]  /*95a0*/  IMAD.X R45, R38, 0x1, R43, P5 ;  /* 0x00000001262d7824 */ /* 0x000fc800028e062b */
[----:B------:R-:W-:Y:S01]  /*95b0*/  IMAD.MOV.U32 R30, RZ, RZ, R45 ;  /* 0x000000ffff1e7224 */ /* 0x000fe200078e002d */
[----:B------:R-:W-:-:S07]  /*95c0*/  SEL R26, R31, RZ, !P4 ;  /* 0x000000ff1f1a7207 */ /* 0x000fce0006000000 */
[----:B------:R-:W-:Y:S05]  /*95d0*/  WARPSYNC.COLLECTIVE R3, `(.L_x_7377) ;  /* 0x0000000003087348 */ /* 0x000fea0003c00000 */
[----:B------:R0:W1:Y:S02]  /*95e0*/  SHFL.DOWN P3, R31, R30, R29, R28 ;  /* 0x0800001d1e1f7389 */ /* 0x000064000006001c */
[----:B01----:R-:W-:Y:S05]  /*95f0*/  ENDCOLLECTIVE ;  /* 0x000000000000791b */ /* 0x003fea0003800000 */
.L_x_7377:
        /* <DEDUP_REMOVED lines=8> */
.L_x_7378:
        /* <DEDUP_REMOVED lines=8> */
.L_x_7379:
        /* <DEDUP_REMOVED lines=8> */
.L_x_7380:
[----:B------:R-:W-:-:S05]  /*9780*/  SEL R26, R26, RZ, !P4 ;  /* 0x000000ff1a1a7207 */ /* 0x000fca0006000000 */
[----:B------:R-:W-:-:S04]  /*9790*/  IMAD.X R38, R26, 0x1, R43, P5 ;  /* 0x000000011a267824 */ /* 0x000fc800028e062b */
[----:B------:R-:W-:Y:S02]  /*97a0*/  IMAD.MOV.U32 R30, RZ, RZ, R38 ;  /* 0x000000ffff1e7224 */ /* 0x000fe400078e0026 */
[----:B------:R-:W-:-:S07]  /*97b0*/  IMAD.MOV.U32 R26, RZ, RZ, R31 ;  /* 0x000000ffff1a7224 */ /* 0x000fce00078e001f */
[----:B------:R-:W-:Y:S05]  /*97c0*/  WARPSYNC.COLLECTIVE R3, `(.L_x_7381) ;  /* 0x0000000003087348 */ /* 0x000fea0003c00000 */
[----:B------:R0:W1:Y:S02]  /*97d0*/  SHFL.DOWN P3, R31, R30, R29, R28 ;  /* 0x0800001d1e1f7389 */ /* 0x000064000006001c */
[----:B01----:R-:W-:Y:S05]  /*97e0*/  ENDCOLLECTIVE ;  /* 0x000000000000791b */ /* 0x003fea0003800000 */
.L_x_7381:
[----:B------:R-:W0:Y:S01]  /*97f0*/  LDCU.64 UR4, c[0x0][0x3f8] ;  /* 0x00007f00ff0477ac */ /* 0x000e220008000a00 */
[----:B------:R-:W1:Y:S01]  /*9800*/  S2UR UR8, SR_CTAID.X ;  /* 0x00000000000879c3 */ /* 0x000e620000002500 */
        /* <DEDUP_REMOVED lines=9> */
[----:B------:R-:W-:Y:S01]  /*98a0*/  IMAD.U32 R38, RZ, RZ, UR4 ;  /* 0x00000004ff267e24 */ /* 0x000fe2000f8e00ff */
[----:B------:R-:W0:Y:S02]  /*98b0*/  S2R R24, SR_TID.X ;  /* 0x0000000000187919 */ /* 0x000e240000002100 */
[----:B------:R-:W-:Y:S02]  /*98c0*/  ISETP.NE.AND.EX P3, PT, R25, RZ, PT, P3 ;  /* 0x000000ff1900720c */ /* 0x000fe40003f65330 */
[----:B0-----:R-:W-:-:S05]  /*98d0*/  LOP3.LUT R24, RZ, R24, RZ, 0x33, !PT ;  /* 0x00000018ff187212 */ /* 0x001fca00078e33ff */
[----:B-1----:R-:W-:-:S07]  /*98e0*/  VIADD R45, R24, UR8 ;  /* 0x00000008182d7c36 */ /* 0x002fce0008000000 */
[----:B------:R-:W-:Y:S05]  /*98f0*/  WARPSYNC.COLLECTIVE R3, `(.L_x_7382) ;  /* 0x0000000003087348 */ /* 0x000fea0003c00000 */
[----:B------:R-:W-:Y:S01]  /*9900*/  VOTE.ALL P3, P3 ;  /* 0x0000000000ff7806 */ /* 0x000fe20001860000 */
[----:B------:R-:W-:-:S12]  /*9910*/  ENDCOLLECTIVE ;  /* 0x000000000000791b */ /* 0x000fd80003800000 */
.L_x_7382:
[----:B------:R-:W-:Y:S05]  /*9920*/  BRA `(.L_x_7383) ;  /* 0xffffff9800447947 */ /* 0x000fea000383ffff */
.L_x_7275:
[----:B------:R-:W-:Y:S01]  /*9930*/  BSSY B1, `(.L_x_7384) ;  /* 0x0000006000017945 */ /* 0x000fe20003800000 */
[----:B------:R-:W-:Y:S01]  /*9940*/  PLOP3.LUT P3, PT, P3, PT, PT, 0x8, 0x80 ;  /* 0x000000000080781c */ /* 0x000fe20001f6e170 */
[----:B------:R-:W-:-:S12]  /*9950*/  IMAD.MOV.U32 R3, RZ, RZ, -0x1 ;  /* 0xffffffffff037424 */ /* 0x000fd800078e00ff */
[----:B0-----:R-:W-:Y:S05]  /*9960*/  WARPSYNC.COLLECTIVE R3, `(.L_x_7385) ;  /* 0x0000000003087348 */ /* 0x001fea0003c00000 */
[----:B------:R-:W-:Y:S01]  /*9970*/  VOTE.ANY P3, P3 ;  /* 0x0000000000ff7806 */ /* 0x000fe20001860100 */
[----:B0-----:R-:W-:-:S12]  /*9980*/  ENDCOLLECTIVE ;  /* 0x000000000000791b */ /* 0x001fd80003800000 */
.L_x_7385:
[----:B------:R-:W-:Y:S05]  /*9990*/  BSYNC B1 ;  /* 0x0000000000017941 */ /* 0x000fea0003800000 */
.L_x_7384:
[----:B------:R-:W-:Y:S05]  /*99a0*/  BRA `(.L_x_7386) ;  /* 0xffffff9800487947 */ /* 0x000fea000383ffff */
.L_x_7279:
[----:B------:R-:W-:Y:S01]  /*99b0*/  BSSY B1, `(.L_x_7387) ;  /* 0x0000006000017945 */ /* 0x000fe20003800000 */
[----:B------:R-:W-:Y:S01]  /*99c0*/  PLOP3.LUT P3, PT, P3, PT, PT, 0x8, 0x80 ;  /* 0x000000000080781c */ /* 0x000fe20001f6e170 */
[----:B------:R-:W-:-:S12]  /*99d0*/  IMAD.MOV.U32 R3, RZ, RZ, -0x1 ;  /* 0xffffffffff037424 */ /* 0x000fd800078e00ff */
[----:B0-----:R-:W-:Y:S05]  /*99e0*/  WARPSYNC.COLLECTIVE R3, `(.L_x_7388) ;  /* 0x0000000003087348 */ /* 0x001fea0003c00000 */
[----:B------:R-:W-:Y:S01]  /*99f0*/  VOTE.ANY P3, P3 ;  /* 0x0000000000ff7806 */ /* 0x000fe20001860100 */
[----:B0-----:R-:W-:-:S12]  /*9a00*/  ENDCOLLECTIVE ;  /* 0x000000000000791b */ /* 0x001fd80003800000 */
.L_x_7388:
[----:B------:R-:W-:Y:S05]  /*9a10*/  BSYNC B1 ;  /* 0x0000000000017941 */ /* 0x000fea0003800000 */
.L_x_7387:
[----:B------:R-:W-:Y:S05]  /*9a20*/  BRA `(.L_x_7389) ;  /* 0xffffff9800647947 */ /* 0x000fea000383ffff */
.L_x_7281:
[----:B------:R-:W-:Y:S01]  /*9a30*/  ISETP.NE.U32.AND P4, PT, R24, 0x65, PT ;  /* 0x000000651800780c */ /* 0x000fe20003f85070 */
[----:B------:R-:W-:Y:S01]  /*9a40*/  BSSY B1, `(.L_x_7390) ;  /* 0x0000007000017945 */ /* 0x000fe20003800000 */
[----:B------:R-:W-:Y:S01]  /*9a50*/  PLOP3.LUT P3, PT, P3, PT, PT, 0x8, 0x80 ;  /* 0x000000000080781c */ /* 0x000fe20001f6e170 */
[----:B------:R-:W-:Y:S01]  /*9a60*/  IMAD.MOV.U32 R3, RZ, RZ, -0x1 ;  /* 0xffffffffff037424 */ /* 0x000fe200078e00ff */
[----:B------:R-:W-:-:S13]  /*9a70*/  ISETP.NE.AND.EX P4, PT, R25, RZ, PT, P4 ;  /* 0x000000ff1900720c */ /* 0x000fda0003f85340 */
[----:B0-----:R-:W-:Y:S05]  /*9a80*/  WARPSYNC.COLLECTIVE R3, `(.L_x_7391) ;  /* 0x0000000003087348 */ /* 0x001fea0003c00000 */
[----:B------:R-:W-:Y:S01]  /*9a90*/  VOTE.ANY R3, PT, P3 ;  /* 0x0000000000037806 */ /* 0x000fe200018e0100 */
[----:B0-----:R-:W-:Y:S06]  /*9aa0*/  ENDCOLLECTIVE ;  /* 0x000000000000791b */ /* 0x001fec0003800000 */
.L_x_7391:
[----:B------:R-:W-:Y:S05]  /*9ab0*/  BSYNC B1 ;  /* 0x0000000000017941 */ /* 0x000fea0003800000 */
.L_x_7390:
        /* <DEDUP_REMOVED lines=11> */
.L_x_7392:
[----:B------:R-:W-:Y:S02]  /*9b70*/  IMAD.MOV.U32 R30, RZ, RZ, R27 ;  /* 0x000000ffff1e7224 */ /* 0x000fe400078e001b */
[----:B------:R-:W-:-:S07]  /*9b80*/  IMAD.MOV.U32 R44, RZ, RZ, R31 ;  /* 0x000000ffff2c7224 */ /* 0x000fce00078e001f */
[----:B------:R-:W-:Y:S05]  /*9b90*/  WARPSYNC.COLLECTIVE R3, `(.L_x_7393) ;  /* 0x0000000003087348 */ /* 0x000fea0003c00000 */
[----:B------:R0:W1:Y:S02]  /*9ba0*/  SHFL.DOWN P3, R31, R30, R29, R28 ;  /* 0x0800001d1e1f7389 */ /* 0x000064000006001c */
[----:B01----:R-:W-:Y:S05]  /*9bb0*/  ENDCOLLECTIVE ;  /* 0x000000000000791b */ /* 0x003fea0003800000 */
.L_x_7393:
[----:B------:R-:W-:Y:S01]  /*9bc0*/  IMAD.MOV.U32 R29, RZ, RZ, 0x2 ;  /* 0x00000002ff1d7424 */ /* 0x000fe200078e00ff */
[----:B------:R-:W-:-:S04]  /*9bd0*/  ISETP.GE.AND P3, PT, R40, R28, PT ;  /* 0x0000001c2800720c */ /* 0x000fc80003f66270 */
[----:B------:R-:W-:Y:S02]  /*9be0*/  SEL R25, R44, RZ, !P3 ;  /* 0x000000ff2c197207 */ /* 0x000fe40005800000 */
[----:B------:R-:W-:Y:S02]  /*9bf0*/  SEL R31, R31, RZ, !P3 ;  /* 0x000000ff1f1f7207 */ /* 0x000fe40005800000 */
[----:B------:R-:W-:Y:S01]  /*9c00*/  IADD3 R46, P3, PT, R26, R25, RZ ;  /* 0x000000191a2e7210 */ /* 0x000fe20007f7e0ff */
[----:B------:R-:W-:-:S04]  /*9c10*/  VIADD R25, R40, 0x2 ;  /* 0x0000000228197836 */ /* 0x000fc80000000000 */
[----:B------:R-:W-:Y:S01]  /*9c20*/  IMAD.MOV.U32 R30, RZ, RZ, R46 ;  /* 0x000000ffff1e7224 */ /* 0x000fe200078e002e */
[----:B------:R-:W-:Y:S01]  /*9c30*/  ISETP.GT.AND P5, PT, R25, R28, PT ;  /* 0x0000001c1900720c */ /* 0x000fe20003fa4270 */
[----:B------:R-:W-:Y:S02]  /*9c40*/  IMAD.X R47, R27, 0x1, R31, P3 ;  /* 0x000000011b2f7824 */ /* 0x000fe400018e061f */
[----:B------:R-:W-:-:S10]  /*9c50*/  VIADD R25, R40, 0x4 ;  /* 0x0000000428197836 */ /* 0x000fd40000000000 */
[----:B------:R-:W-:Y:S05]  /*9c60*/  WARPSYNC.COLLECTIVE R3, `(.L_x_7394) ;  /* 0x0000000003087348 */ /* 0x000fea0003c00000 */
[----:B------:R0:W1:Y:S02]  /*9c70*/  SHFL.DOWN P3, R31, R30, R29, R28 ;  /* 0x0800001d1e1f7389 */ /* 0x000064000006001c */
[----:B01----:R-:W-:Y:S05]  /*9c80*/  ENDCOLLECTIVE ;  /* 0x000000000000791b */ /* 0x003fea0003800000 */
.L_x_7394:
[----:B------:R-:W-:Y:S01]  /*9c90*/  IMAD.MOV.U32 R30, RZ, RZ, R47 ;  /* 0x000000ffff1e7224 */ /* 0x000fe200078e002f */
[----:B------:R-:W-:-:S07]  /*9ca0*/  SEL R27, R31, RZ, !P5 ;  /* 0x000000ff1f1b7207 */ /* 0x000fce0006800000 */
[----:B------:R-:W-:Y:S05]  /*9cb0*/  WARPSYNC.COLLECTIVE R3, `(.L_x_7395) ;  /* 0x0000000003087348 */ /* 0x000fea0003c00000 */
[----:B------:R0:W1:Y:S02]  /*9cc0*/  SHFL.DOWN P3, R31, R30, R29, R28 ;  /* 0x0800001d1e1f7389 */ /* 0x000064000006001c */
[----:B01----:R-:W-:Y:S05]  /*9cd0*/  ENDCOLLECTIVE ;  /* 0x000000000000791b */ /* 0x003fea0003800000 */
.L_x_7395:
[----:B------:R-:W-:-:S05]  /*9ce0*/  IADD3 R27, P6, PT, R27, R46, RZ ;  /* 0x0000002e1b1b7210 */ /* 0x000fca0007fde0ff */
[----:B------:R-:W-:Y:S02]  /*9cf0*/  IMAD.MOV.U32 R30, RZ, RZ, R27 ;  /* 0x000000ffff1e7224 */ /* 0x000fe400078e001b */
[----:B------:R-:W-:Y:S02]  /*9d00*/  IMAD.MOV.U32 R29, RZ, RZ, 0x4 ;  /* 0x00000004ff1d7424 */ /* 0x000fe400078e00ff */
[----:B------:R-:W-:-:S07]  /*9d10*/  IMAD.MOV.U32 R44, RZ, RZ, R31 ;  /* 0x000000ffff2c7224 */ /* 0x000fce00078e001f */
[----:B------:R-:W-:Y:S05]  /*9d20*/  WARPSYNC.COLLECTIVE R3, `(.L_x_7396) ;  /* 0x0000000003087348 */ /* 0x000fea0003c00000 */
[----:B------:R0:W1:Y:S02]  /*9d30*/  SHFL.DOWN P3, R31, R30, R29, R28 ;  /* 0x0800001d1e1f7389 */ /* 0x000064000006001c */
[----:B01----:R-:W-:Y:S05]  /*9d40*/  ENDCOLLECTIVE ;  /* 0x000000000000791b */ /* 0x003fea0003800000 */
.L_x_7396:
[----:B------:R-:W-:Y:S02]  /*9d50*/  SEL R44, R44, RZ, !P5 ;  /* 0x000000ff2c2c7207 */ /* 0x000fe40006800000 */
[----:B------:R-:W-:Y:S01]  /*9d60*/  ISETP.GT.AND P5, PT, R25, R28, PT ;  /* 0x0000001c1900720c */ /* 0x000fe20003fa4270 */
[----:B------:R-:W-:Y:S02]  /*9d70*/  VIADD R25, R40, 0x8 ;  /* 0x0000000828197836 */ /* 0x000fe40000000000 */
[----:B------:R-:W-:-:S04]  /*9d80*/  IMAD.X R49, R44, 0x1, R47, P6 ;  /* 0x000000012c317824 */ /* 0x000fc800030e062f */
[----:B------:R-:W-:Y:S01]  /*9d90*/  IMAD.MOV.U32 R30, RZ, RZ, R49 ;  /* 0x000000ffff1e7224 */ /* 0x000fe200078e0031 */
[----:B------:R-:W-:-:S07]  /*9da0*/  SEL R46, R31, RZ, !P5 ;  /* 0x000000ff1f2e7207 */ /* 0x000fce0006800000 */
[----:B------:R-:W-:Y:S05]  /*9db0*/  WARPSYNC.COLLECTIVE R3, `(.L_x_7397) ;  /* 0x0000000003087348 */ /* 0x000fea0003c00000 */
[----:B------:R0:W1:Y:S02]  /*9dc0*/  SHFL.DOWN P3, R31, R30, R29, R28 ;  /* 0x0800001d1e1f7389 */ /* 0x000064000006001c */
[----:B01----:R-:W-:Y:S05]  /*9dd0*/  ENDCOLLECTIVE ;  /* 0x000000000000791b */ /* 0x003fea0003800000 */
.L_x_7397:
[----:B------:R-:W-:-:S05]  /*9de0*/  IADD3 R46, P6, PT, R46, R27, RZ ;  /* 0x0000001b2e2e7210 */ /* 0x000fca0007fde0ff */
[----:B------:R-:W-:Y:S02]  /*9df0*/  IMAD.MOV.U32 R30, RZ, RZ, R46 ;  /* 0x000000ffff1e7224 */ /* 0x000fe400078e002e */
[----:B------:R-:W-:Y:S02]  /*9e00*/  IMAD.MOV.U32 R29, RZ, RZ, 0x8 ;  /* 0x00000008ff1d7424 */ /* 0x000fe400078e00ff */
[----:B------:R-:W-:-:S07]  /*9e10*/  IMAD.MOV.U32 R26, RZ, RZ, R31 ;  /* 0x000000ffff1a7224 */ /* 0x000fce00078e001f */
[----:B------:R-:W-:Y:S05]  /*9e20*/  WARPSYNC.COLLECTIVE R3, `(.L_x_7398) ;  /* 0x0000000003087348 */ /* 0x000fea0003c00000 */
[----:B------:R0:W1:Y:S02]  /*9e30*/  SHFL.DOWN P3, R31, R30, R29, R28 ;  /* 0x0800001d1e1f7389 */ /* 0x000064000006001c */
[----:B01----:R-:W-:Y:S05]  /*9e40*/  ENDCOLLECTIVE ;  /* 0x000000000000791b */ /* 0x003fea0003800000 */
.L_x_7398:
        /* <DEDUP_REMOVED lines=9> */
.L_x_7399:
[----:B------:R-:W-:-:S05]  /*9ee0*/  IADD3 R27, P6, PT, R27, R46, RZ ;  /* 0x0000002e1b1b7210 */ /* 0x000fca0007fde0ff */
[----:B------:R-:W-:Y:S02]  /*9ef0*/  IMAD.MOV.U32 R30, RZ, RZ, R27 ;  /* 0x000000ffff1e7224 */ /* 0x000fe400078e001b */
[----:B------:R-:W-:Y:S02]  /*9f00*/  IMAD.MOV.U32 R29, RZ, RZ, 0x10 ;  /* 0x00000010ff1d7424 */ /* 0x000fe400078e00ff */
[----:B------:R-:W-:-:S07]  /*9f10*/  IMAD.MOV.U32 R26, RZ, RZ, R31 ;  /* 0x000000ffff1a7224 */ /* 0x000fce00078e001f */
[----:B------:R-:W-:Y:S05]  /*9f20*/  WARPSYNC.COLLECTIVE R3, `(.L_x_7400) ;  /* 0x0000000003087348 */ /* 0x000fea0003c00000 */
[----:B------:R0:W1:Y:S02]  /*9f30*/  SHFL.DOWN P3, R31, R30, R29, R28 ;  /* 0x0800001d1e1f7389 */ /* 0x000064000006001c */
[----:B01----:R-:W-:Y:S05]  /*9f40*/  ENDCOLLECTIVE ;  /* 0x000000000000791b */ /* 0x003fea0003800000 */
.L_x_7400:
[----:B------:R-:W-:-:S05]  /*9f50*/  SEL R26, R26, RZ, !P5 ;  /* 0x000000ff1a1a7207 */ /* 0x000fca0006800000 */
[----:B------:R-:W-:-:S04]  /*9f60*/  IMAD.X R44, R26, 0x1, R47, P6 ;  /* 0x000000011a2c7824 */ /* 0x000fc800030e062f */
[----:B------:R-:W-:Y:S02]  /*9f70*/  IMAD.MOV.U32 R30, RZ, RZ, R44 ;  /* 0x000000ffff1e7224 */ /* 0x000fe400078e002c */
[----:B------:R-:W-:-:S07]  /*9f80*/  IMAD.MOV.U32 R26, RZ, RZ, R31 ;  /* 0x000000ffff1a7224 */ /* 0x000fce00078e001f */
[----:B------:R-:W-:Y:S05]  /*9f90*/  WARPSYNC.COLLECTIVE R3, `(.L_x_7401) ;  /* 0x0000000003087348 */ /* 0x000fea0003c00000 */
[----:B------:R0:W1:Y:S02]  /*9fa0*/  SHFL.DOWN P3, R31, R30, R29, R28 ;  /* 0x0800001d1e1f7389 */ /* 0x000064000006001c */
[----:B01----:R-:W-:Y:S05]  /*9fb0*/  ENDCOLLECTIVE ;  /* 0x000000000000791b */ /* 0x003fea0003800000 */
.L_x_7401:
[----:B------:R-:W-:-:S04]  /*9fc0*/  ISETP.GT.AND P3, PT, R25, R28, PT ;  /* 0x0000001c1900720c */ /* 0x000fc80003f64270 */
[----:B------:R-:W-:Y:S02]  /*9fd0*/  SEL R26, R26, RZ, !P3 ;  /* 0x000000ff1a1a7207 */ /* 0x000fe40005800000 */
[----:B------:R-:W-:Y:S02]  /*9fe0*/  SEL R31, R31, RZ, !P3 ;  /* 0x000000ff1f1f7207 */ /* 0x000fe40005800000 */
[----:B------:R-:W-:-:S04]  /*9ff0*/  IADD3 R42, P3, P5, R26, R27, R42 ;  /* 0x0000001b1a2a7210 */ /* 0x000fc80007d7e02a */
[----:B------:R-:W-:Y:S02]  /*a000*/  IADD3.X R43, PT, PT, R31, R44, R43, P3, P5 ;  /* 0x0000002c1f2b7210 */ /* 0x000fe40001fea42b */
[----:B------:R-:W-:-:S13]  /*a010*/  PLOP3.LUT P3, PT, P4, PT, PT, 0x80, 0x8 ;  /* 0x000000000008781c */ /* 0x000fda000276f070 */
[----:B------:R-:W-:Y:S05]  /*a020*/  WARPSYNC.COLLECTIVE R3, `(.L_x_7402) ;  /* 0x0000000003087348 */ /* 0x000fea0003c00000 */
[----:B------:R-:W-:Y:S01]  /*a030*/  VOTE.ALL P3, P3 ;  /* 0x0000000000ff7806 */ /* 0x000fe20001860000 */
[----:B------:R-:W-:-:S12]  /*a040*/  ENDCOLLECTIVE ;  /* 0x000000000000791b */ /* 0x000fd80003800000 */
.L_x_7402:
[----:B------:R-:W-:Y:S05]  /*a050*/  BRA `(.L_x_7403) ;  /* 0xffffff9400ac7947 */ /* 0x000fea000383ffff */
.L_x_7336:
[----:B------:R-:W-:Y:S01]  /*a060*/  BSSY B0, `(.L_x_7404) ;  /* 0x0000006000007945 */ /* 0x000fe20003800000 */
[----:B------:R-:W-:Y:S01]  /*a070*/  PLOP3.LUT P3, PT, P3, PT, PT, 0x8, 0x80 ;  /* 0x000000000080781c */ /* 0x000fe20001f6e170 */
[----:B------:R-:W-:-:S12]  /*a080*/  IMAD.MOV.U32 R3, RZ, RZ, -0x1 ;  /* 0xffffffffff037424 */ /* 0x000fd800078e00ff */
[----:B0-----:R-:W-:Y:S05]  /*a090*/  WARPSYNC.COLLECTIVE R3, `(.L_x_7405) ;  /* 0x0000000003087348 */ /* 0x001fea0003c00000 */
[----:B------:R-:W-:Y:S01]  /*a0a0*/  VOTE.ANY P3, P3 ;  /* 0x0000000000ff7806 */ /* 0x000fe20001860100 */
[----:B0-----:R-:W-:-:S12]  /*a0b0*/  ENDCOLLECTIVE ;  /* 0x000000000000791b */ /* 0x001fd80003800000 */
.L_x_7405:
[----:B------:R-:W-:Y:S05]  /*a0c0*/  BSYNC B0 ;  /* 0x0000000000007941 */ /* 0x000fea0003800000 */
.L_x_7404:
[----:B------:R-:W-:Y:S05]  /*a0d0*/  BRA `(.L_x_7406) ;  /* 0xffffffd4008c7947 */ /* 0x000fea000383ffff */
.L_x_7340:
[----:B------:R-:W-:Y:S01]  /*a0e0*/  BSSY B0, `(.L_x_7407) ;  /* 0x0000006000007945 */ /* 0x000fe20003800000 */
[----:B------:R-:W-:Y:S01]  /*a0f0*/  PLOP3.LUT P3, PT, P3, PT, PT, 0x8, 0x80 ;  /* 0x000000000080781c */ /* 0x000fe20001f6e170 */
[----:B------:R-:W-:-:S12]  /*a100*/  IMAD.MOV.U32 R3, RZ, RZ, -0x1 ;  /* 0xffffffffff037424 */ /* 0x000fd800078e00ff */
[----:B0-----:R-:W-:Y:S05]  /*a110*/  WARPSYNC.COLLECTIVE R3, `(.L_x_7408) ;  /* 0x0000000003087348 */ /* 0x001fea0003c00000 */
[----:B------:R-:W-:Y:S01]  /*a120*/  VOTE.ANY P3, P3 ;  /* 0x0000000000ff7806 */ /* 0x000fe20001860100 */
[----:B0-----:R-:W-:-:S12]  /*a130*/  ENDCOLLECTIVE ;  /* 0x000000000000791b */ /* 0x001fd80003800000 */
.L_x_7408:
[----:B------:R-:W-:Y:S05]  /*a140*/  BSYNC B0 ;  /* 0x0000000000007941 */ /* 0x000fea0003800000 */
.L_x_7407:
[----:B------:R-:W-:Y:S05]  /*a150*/  BRA `(.L_x_7409) ;  /* 0xffffffd400a47947 */ /* 0x000fea000383ffff */
.L_x_7342:
[----:B------:R-:W1:Y:S01]  /*a160*/  S2R R37, SR_GEMASK ;  /* 0x0000000000257919 */ /* 0x000e620000003c00 */
[----:B------:R-:W-:Y:S01]  /*a170*/  BSSY B0, `(.L_x_7410) ;  /* 0x0000006000007945 */ /* 0x000fe20003800000 */
[----:B------:R-:W-:Y:S01]  /*a180*/  PLOP3.LUT P3, PT, P3, PT, PT, 0x8, 0x80 ;  /* 0x000000000080781c */ /* 0x000fe20001f6e170 */
[----:B------:R-:W-:-:S12]  /*a190*/  IMAD.MOV.U32 R3, RZ, RZ, -0x1 ;  /* 0xffffffffff037424 */ /* 0x000fd800078e00ff */
[----:B01----:R-:W-:Y:S05]  /*a1a0*/  WARPSYNC.COLLECTIVE R3, `(.L_x_7411) ;  /* 0x0000000003087348 */ /* 0x003fea0003c00000 */
[----:B------:R-:W-:Y:S01]  /*a1b0*/  VOTE.ANY R3, PT, P3 ;  /* 0x0000000000037806 */ /* 0x000fe200018e0100 */
[----:B01----:R-:W-:Y:S06]  /*a1c0*/  ENDCOLLECTIVE ;  /* 0x000000000000791b */ /* 0x003fec0003800000 */
.L_x_7411:
[----:B------:R-:W-:Y:S05]  /*a1d0*/  BSYNC B0 ;  /* 0x0000000000007941 */ /* 0x000fea0003800000 */
.L_x_7410:
        /* <DEDUP_REMOVED lines=10> */
.L_x_7412:
[----:B------:R-:W-:Y:S02]  /*a280*/  IMAD.MOV.U32 R30, RZ, RZ, R27 ;  /* 0x000000ffff1e7224 */ /* 0x000fe400078e001b */
[----:B------:R-:W-:-:S07]  /*a290*/  IMAD.MOV.U32 R38, RZ, RZ, R31 ;  /* 0x000000ffff267224 */ /* 0x000fce00078e001f */
[----:B------:R-:W-:Y:S05]  /*a2a0*/  WARPSYNC.COLLECTIVE R3, `(.L_x_7413) ;  /* 0x0000000003087348 */ /* 0x000fea0003c00000 */
[----:B------:R0:W1:Y:S02]  /*a2b0*/  SHFL.DOWN P3, R31, R30, R29, R28 ;  /* 0x0800001d1e1f7389 */ /* 0x000064000006001c */
[----:B01----:R-:W-:Y:S05]  /*a2c0*/  ENDCOLLECTIVE ;  /* 0x000000000000791b */ /* 0x003fea0003800000 */
.L_x_7413:
        /* <DEDUP_REMOVED lines=11> */
.L_x_7414:
[----:B------:R-:W-:Y:S01]  /*a380*/  ISETP.GT.AND P4, PT, R27, R28, PT ;  /* 0x0000001c1b00720c */ /* 0x000fe20003f84270 */
[----:B------:R-:W-:-:S03]  /*a390*/  IMAD.MOV.U32 R30, RZ, RZ, R43 ;  /* 0x000000ffff1e7224 */ /* 0x000fc600078e002b */
[----:B------:R-:W-:-:S09]  /*a3a0*/  SEL R26, R31, RZ, !P4 ;  /* 0x000000ff1f1a7207 */ /* 0x000fd20006000000 */
[----:B------:R-:W-:Y:S05]  /*a3b0*/  WARPSYNC.COLLECTIVE R3, `(.L_x_7415) ;  /* 0x0000000003087348 */ /* 0x000fea0003c00000 */
[----:B------:R0:W1:Y:S02]  /*a3c0*/  SHFL.DOWN P3, R31, R30, R29, R28 ;  /* 0x0800001d1e1f7389 */ /* 0x000064000006001c */
[----:B01----:R-:W-:Y:S05]  /*a3d0*/  ENDCOLLECTIVE ;  /* 0x000000000000791b */ /* 0x003fea0003800000 */
.L_x_7415:
        /* <DEDUP_REMOVED lines=10> */
.L_x_7416:
[----:B------:R-:W-:-:S04]  /*a480*/  IMAD.X R45, R38, 0x1, R43, P5 ;  /* 0x00000001262d7824 */ /* 0x000fc800028e062b */
[----:B------:R-:W-:Y:S01]  /*a490*/  IMAD.MOV.U32 R30, RZ, RZ, R45 ;  /* 0x000000ffff1e7224 */ /* 0x000fe200078e002d */
[----:B------:R-:W-:-:S07]  /*a4a0*/  SEL R26, R31, RZ, !P4 ;  /* 0x000000ff1f1a7207 */ /* 0x000fce0006000000 */
[----:B------:R-:W-:Y:S05]  /*a4b0*/  WARPSYNC.COLLECTIVE R3, `(.L_x_7417) ;  /* 0x0000000003087348 */ /* 0x000fea0003c00000 */
[----:B------:R0:W1:Y:S02]  /*a4c0*/  SHFL.DOWN P3, R31, R30, R29, R28 ;  /* 0x0800001d1e1f7389 */ /* 0x000064000006001c */
[----:B01----:R-:W-:Y:S05]  /*a4d0*/  ENDCOLLECTIVE ;  /* 0x000000000000791b */ /* 0x003fea0003800000 */
.L_x_7417:
        /* <DEDUP_REMOVED lines=8> */
.L_x_7418:
        /* <DEDUP_REMOVED lines=8> */
.L_x_7419:
        /* <DEDUP_REMOVED lines=8> */
.L_x_7420:
[----:B------:R-:W-:-:S05]  /*a660*/  SEL R26, R26, RZ, !P4 ;  /* 0x000000ff1a1a7207 */ /* 0x000fca0006000000 */
[----:B------:R-:W-:-:S04]  /*a670*/  IMAD.X R38, R26, 0x1, R43, P5 ;  /* 0x000000011a267824 */ /* 0x000fc800028e062b */
[----:B------:R-:W-:Y:S02]  /*a680*/  IMAD.MOV.U32 R30, RZ, RZ, R38 ;  /* 0x000000ffff1e7224 */ /* 0x000fe400078e0026 */
[----:B------:R-:W-:-:S07]  /*a690*/  IMAD.MOV.U32 R26, RZ, RZ, R31 ;  /* 0x000000ffff1a7224 */ /* 0x000fce00078e001f */
[----:B------:R-:W-:Y:S05]  /*a6a0*/  WARPSYNC.COLLECTIVE R3, `(.L_x_7421) ;  /* 0x0000000003087348 */ /* 0x000fea0003c00000 */
[----:B------:R0:W1:Y:S02]  /*a6b0*/  SHFL.DOWN P3, R31, R30, R29, R28 ;  /* 0x0800001d1e1f7389 */ /* 0x000064000006001c */
[----:B01----:R-:W-:Y:S05]  /*a6c0*/  ENDCOLLECTIVE ;  /* 0x000000000000791b */ /* 0x003fea0003800000 */
.L_x_7421:
        /* <DEDUP_REMOVED lines=19> */
.L_x_7422:
[----:B------:R-:W-:Y:S05]  /*a800*/  BRA `(.L_x_7423) ;  /* 0xffffffd000f07947 */ /* 0x000fea000383ffff */
.L_x_7344:
[----:B------:R-:W-:Y:S01]  /*a810*/  BSSY B0, `(.L_x_7424) ;  /* 0x0000006000007945 */ /* 0x000fe20003800000 */
[----:B------:R-:W-:Y:S01]  /*a820*/  PLOP3.LUT P3, PT, P3, PT, PT, 0x8, 0x80 ;  /* 0x000000000080781c */ /* 0x000fe20001f6e170 */
[----:B------:R-:W-:-:S12]  /*a830*/  IMAD.MOV.U32 R3, RZ, RZ, -0x1 ;  /* 0xffffffffff037424 */ /* 0x000fd800078e00ff */
[----:B0-----:R-:W-:Y:S05]  /*a840*/  WARPSYNC.COLLECTIVE R3, `(.L_x_7425) ;  /* 0x0000000003087348 */ /* 0x001fea0003c00000 */
[----:B------:R-:W-:Y:S01]  /*a850*/  VOTE.ANY P3, P3 ;  /* 0x0000000000ff7806 */ /* 0x000fe20001860100 */
[----:B0-----:R-:W-:-:S12]  /*a860*/  ENDCOLLECTIVE ;  /* 0x000000000000791b */ /* 0x001fd80003800000 */
.L_x_7425:
[----:B------:R-:W-:Y:S05]  /*a870*/  BSYNC B0 ;  /* 0x0000000000007941 */ /* 0x000fea0003800000 */
.L_x_7424:
[----:B------:R-:W-:Y:S05]  /*a880*/  BRA `(.L_x_7426) ;  /* 0xffffffd000f47947 */ /* 0x000fea000383ffff */
.L_x_7348:
[----:B------:R-:W-:Y:S01]  /*a890*/  BSSY B0, `(.L_x_7427) ;  /* 0x0000006000007945 */ /* 0x000fe20003800000 */
[----:B------:R-:W-:Y:S01]  /*a8a0*/  PLOP3.LUT P3, PT, P3, PT, PT, 0x8, 0x80 ;  /* 0x000000000080781c */ /* 0x000fe20001f6e170 */
[----:B------:R-:W-:-:S12]  /*a8b0*/  IMAD.MOV.U32 R3, RZ, RZ, -0x1 ;  /* 0xffffffffff037424 */ /* 0x000fd800078e00ff */
[----:B0-----:R-:W-:Y:S05]  /*a8c0*/  WARPSYNC.COLLECTIVE R3, `(.L_x_7428) ;  /* 0x0000000003087348 */ /* 0x001fea0003c00000 */
[----:B------:R-:W-:Y:S01]  /*a8d0*/  VOTE.ANY P3, P3 ;  /* 0x0000000000ff7806 */ /* 0x000fe20001860100 */
[----:B0-----:R-:W-:-:S12]  /*a8e0*/  ENDCOLLECTIVE ;  /* 0x000000000000791b */ /* 0x001fd80003800000 */
.L_x_7428:
[----:B------:R-:W-:Y:S05]  /*a8f0*/  BSYNC B0 ;  /* 0x0000000000007941 */ /* 0x000fea0003800000 */
.L_x_7427:
[----:B------:R-:W-:Y:S05]  /*a900*/  BRA `(.L_x_7429) ;  /* 0xffffffd400107947 */ /* 0x000fea000383ffff */
.L_x_7350:
        /* <DEDUP_REMOVED lines=8> */
.L_x_7431:
[----:B------:R-:W-:Y:S05]  /*a990*/  BSYNC B0 ;  /* 0x0000000000007941 */ /* 0x000fea0003800000 */
.L_x_7430:
        /* <DEDUP_REMOVED lines=11> */
.L_x_7432:
[----:B------:R-:W-:Y:S02]  /*aa50*/  IMAD.MOV.U32 R30, RZ, RZ, R27 ;  /* 0x000000ffff1e7224 */ /* 0x000fe400078e001b */
[----:B------:R-:W-:-:S07]  /*aa60*/  IMAD.MOV.U32 R44, RZ, RZ, R31 ;  /* 0x000000ffff2c7224 */ /* 0x000fce00078e001f */
[----:B------:R-:W-:Y:S05]  /*aa70*/  WARPSYNC.COLLECTIVE R3, `(.L_x_7433) ;  /* 0x0000000003087348 */ /* 0x000fea0003c00000 */
[----:B------:R0:W1:Y:S02]  /*aa80*/  SHFL.DOWN P3, R31, R30, R29, R28 ;  /* 0x0800001d1e1f7389 */ /* 0x000064000006001c */
[----:B01----:R-:W-:Y:S05]  /*aa90*/  ENDCOLLECTIVE ;  /* 0x000000000000791b */ /* 0x003fea0003800000 */
.L_x_7433:
        /* <DEDUP_REMOVED lines=13> */
.L_x_7434:
[----:B------:R-:W-:Y:S01]  /*ab70*/  IMAD.MOV.U32 R30, RZ, RZ, R47 ;  /* 0x000000ffff1e7224 */ /* 0x000fe200078e002f */
[----:B------:R-:W-:-:S07]  /*ab80*/  SEL R27, R31, RZ, !P5 ;  /* 0x000000ff1f1b7207 */ /* 0x000fce0006800000 */
[----:B------:R-:W-:Y:S05]  /*ab90*/  WARPSYNC.COLLECTIVE R3, `(.L_x_7435) ;  /* 0x0000000003087348 */ /* 0x000fea0003c00000 */
[----:B------:R0:W1:Y:S02]  /*aba0*/  SHFL.DOWN P3, R31, R30, R29, R28 ;  /* 0x0800001d1e1f7389 */ /* 0x000064000006001c */
[----:B01----:R-:W-:Y:S05]  /*abb0*/  ENDCOLLECTIVE ;  /* 0x000000000000791b */ /* 0x003fea0003800000 */
.L_x_7435:
[----:B------:R-:W-:-:S05]  /*abc0*/  IADD3 R27, P6, PT, R27, R46, RZ ;  /* 0x0000002e1b1b7210 */ /* 0x000fca0007fde0ff */
[----:B------:R-:W-:Y:S02]  /*abd0*/  IMAD.MOV.U32 R30, RZ, RZ, R27 ;  /* 0x000000ffff1e7224 */ /* 0x000fe400078e001b */
[----:B------:R-:W-:Y:S02]  /*abe0*/  IMAD.MOV.U32 R29, RZ, RZ, 0x4 ;  /* 0x00000004ff1d7424 */ /* 0x000fe400078e00ff */
[----:B------:R-:W-:-:S07]  /*abf0*/  IMAD.MOV.U32 R44, RZ, RZ, R31 ;  /* 0x000000ffff2c7224 */ /* 0x000fce00078e001f */
[----:B------:R-:W-:Y:S05]  /*ac00*/  WARPSYNC.COLLECTIVE R3, `(.L_x_7436) ;  /* 0x0000000003087348 */ /* 0x000fea0003c00000 */
[----:B------:R0:W1:Y:S02]  /*ac10*/  SHFL.DOWN P3, R31, R30, R29, R28 ;  /* 0x0800001d1e1f7389 */ /* 0x000064000006001c */
[----:B01----:R-:W-:Y:S05]  /*ac20*/  ENDCOLLECTIVE ;  /* 0x000000000000791b */ /* 0x003fea0003800000 */
.L_x_7436:
        /* <DEDUP_REMOVED lines=9> */
.L_x_7437:
[----:B------:R-:W-:-:S05]  /*acc0*/  IADD3 R46, P6, PT, R46, R27, RZ ;  /* 0x0000001b2e2e7210 */ /* 0x000fca0007fde0ff */
[----:B------:R-:W-:Y:S02]  /*acd0*/  IMAD.MOV.U32 R30, RZ, RZ, R46 ;  /* 0x000000ffff1e7224 */ /* 0x000fe400078e002e */
[----:B------:R-:W-:Y:S02]  /*ace0*/  IMAD.MOV.U32 R29, RZ, RZ, 0x8 ;  /* 0x00000008ff1d7424 */ /* 0x000fe400078e00ff */
[----:B------:R-:W-:-:S07]  /*acf0*/  IMAD.MOV.U32 R26, RZ, RZ, R31 ;  /* 0x000000ffff1a7224 */ /* 0x000fce00078e001f */
[----:B------:R-:W-:Y:S05]  /*ad00*/  WARPSYNC.COLLECTIVE R3, `(.L_x_7438) ;  /* 0x0000000003087348 */ /* 0x000fea0003c00000 */
[----:B------:R0:W1:Y:S02]  /*ad10*/  SHFL.DOWN P3, R31, R30, R29, R28 ;  /* 0x0800001d1e1f7389 */ /* 0x000064000006001c */
[----:B01----:R-:W-:Y:S05]  /*ad20*/  ENDCOLLECTIVE ;  /* 0x000000000000791b */ /* 0x003fea0003800000 */
.L_x_7438:
        /* <DEDUP_REMOVED lines=9> */
.L_x_7439:
[----:B------:R-:W-:-:S05]  /*adc0*/  IADD3 R27, P6, PT, R27, R46, RZ ;  /* 0x0000002e1b1b7210 */ /* 0x000fca0007fde0ff */
[----:B------:R-:W-:Y:S02]  /*add0*/  IMAD.MOV.U32 R30, RZ, RZ, R27 ;  /* 0x000000ffff1e7224 */ /* 0x000fe400078e001b */
[----:B------:R-:W-:Y:S02]  /*ade0*/  IMAD.MOV.U32 R29, RZ, RZ, 0x10 ;  /* 0x00000010ff1d7424 */ /* 0x000fe400078e00ff */
[----:B------:R-:W-:-:S07]  /*adf0*/  IMAD.MOV.U32 R26, RZ, RZ, R31 ;  /* 0x000000ffff1a7224 */ /* 0x000fce00078e001f */
[----:B------:R-:W-:Y:S05]  /*ae00*/  WARPSYNC.COLLECTIVE R3, `(.L_x_7440) ;  /* 0x0000000003087348 */ /* 0x000fea0003c00000 */
[----:B------:R0:W1:Y:S02]  /*ae10*/  SHFL.DOWN P3, R31, R30, R29, R28 ;  /* 0x0800001d1e1f7389 */ /* 0x000064000006001c */
[----:B01----:R-:W-:Y:S05]  /*ae20*/  ENDCOLLECTIVE ;  /* 0x000000000000791b */ /* 0x003fea0003800000 */
.L_x_7440:
[----:B------:R-:W-:-:S05]  /*ae30*/  SEL R26, R26, RZ, !P5 ;  /* 0x000000ff1a1a7207 */ /* 0x000fca0006800000 */
[----:B------:R-:W-:-:S04]  /*ae40*/  IMAD.X R44, R26, 0x1, R47, P6 ;  /* 0x000000011a2c7824 */ /* 0x000fc800030e062f */
[----:B------:R-:W-:Y:S02]  /*ae50*/  IMAD.MOV.U32 R30, RZ, RZ, R44 ;  /* 0x000000ffff1e7224 */ /* 0x000fe400078e002c */
[----:B------:R-:W-:-:S07]  /*ae60*/  IMAD.MOV.U32 R26, RZ, RZ, R31 ;  /* 0x000000ffff1a7224 */ /* 0x000fce00078e001f */
[----:B------:R-:W-:Y:S05]  /*ae70*/  WARPSYNC.COLLECTIVE R3, `(.L_x_7441) ;  /* 0x0000000003087348 */ /* 0x000fea0003c00000 */
[----:B------:R0:W1:Y:S02]  /*ae80*/  SHFL.DOWN P3, R31, R30, R29, R28 ;  /* 0x0800001d1e1f7389 */ /* 0x000064000006001c */
[----:B01----:R-:W-:Y:S05]  /*ae90*/  ENDCOLLECTIVE ;  /* 0x000000000000791b */ /* 0x003fea0003800000 */
.L_x_7441:
        /* <DEDUP_REMOVED lines=9> */
.L_x_7442:
[----:B------:R-:W-:Y:S05]  /*af30*/  BRA `(.L_x_7443) ;  /* 0xffffffd000587947 */ /* 0x000fea000383ffff */
.L_x_7444:
        /* <DEDUP_REMOVED lines=12> */
.L_x_14418:


//--------------------- .text._ZN6thrust24THRUST_300001_SM_1000_NS8cuda_cub4core6detail13_kernel_agentINS1_16__set_operations14PartitionAgentINS0_12zip_iteratorIN4cuda3std3__45tupleIJNS0_6detail15normal_iteratorINS0_10device_ptrIiEEEESG_EEEEENS7_INSB_IJSG_NS0_17constant_iteratorIiNS0_11use_defaultESK_EEEEEEElNSC_13compare_firstINSA_7greaterIiEEEEEEJSI_SN_lllPNSA_4pairIllEESR_iEEEvDpT0_ --------------------------
	.section	.text._ZN6thrust24THRUST_300001_SM_1000_NS8cuda_cub4core6detail13_kernel_agentINS1_16__set_operations14PartitionAgentINS0_12zip_iteratorIN4cuda3std3__45tupleIJNS0_6detail15normal_iteratorINS0_10device_ptrIiEEEESG_EEEEENS7_INSB_IJSG_NS0_17constant_iteratorIiNS0_11use_defaultESK_EEEEEEElNSC_13compare_firstINSA_7greaterIiEEEEEEJSI_SN_lllPNSA_4pairIllEESR_iEEEvDpT0_,"ax",@progbits
	.align	128
        .global         _ZN6thrust24THRUST_300001_SM_1000_NS8cuda_cub4core6detail13_kernel_agentINS1_16__set_operations14PartitionAgentINS0_12zip_iteratorIN4cuda3std3__45tupleIJNS0_6detail15normal_iteratorINS0_10device_ptrIiEEEESG_EEEEENS7_INSB_IJSG_NS0_17constant_iteratorIiNS0_11use_defaultESK_EEEEEEElNSC_13compare_firstINSA_7greaterIiEEEEEEJSI_SN_lllPNSA_4pairIllEESR_iEEEvDpT0_
        .type           _ZN6thrust24THRUST_300001_SM_1000_NS8cuda_cub4core6detail13_kernel_agentINS1_16__set_operations14PartitionAgentINS0_12zip_iteratorIN4cuda3std3__45tupleIJNS0_6detail15normal_iteratorINS0_10device_ptrIiEEEESG_EEEEENS7_INSB_IJSG_NS0_17constant_iteratorIiNS0_11use_defaultESK_EEEEEEElNSC_13compare_firstINSA_7greaterIiEEEEEEJSI_SN_lllPNSA_4pairIllEESR_iEEEvDpT0_,@function
        .size           _ZN6thrust24THRUST_300001_SM_1000_NS8cuda_cub4core6detail13_kernel_agentINS1_16__set_operations14PartitionAgentINS0_12zip_iteratorIN4cuda3std3__45tupleIJNS0_6detail15normal_iteratorINS0_10device_ptrIiEEEESG_EEEEENS7_INSB_IJSG_NS0_17constant_iteratorIiNS0_11use_defaultESK_EEEEEEElNSC_13compare_firstINSA_7greaterIiEEEEEEJSI_SN_lllPNSA_4pairIllEESR_iEEEvDpT0_,(.L_x_14419 - _ZN6thrust24THRUST_300001_SM_1000_NS8cuda_cub4core6detail13_kernel_agentINS1_16__set_operations14PartitionAgentINS0_12zip_iteratorIN4cuda3std3__45tupleIJNS0_6detail15normal_iteratorINS0_10device_ptrIiEEEESG_EEEEENS7_INSB_IJSG_NS0_17constant_iteratorIiNS0_11use_defaultESK_EEEEEEElNSC_13compare_firstINSA_7greaterIiEEEEEEJSI_SN_lllPNSA_4pairIllEESR_iEEEvDpT0_)
        .other          _ZN6thrust24THRUST_300001_SM_1000_NS8cuda_cub4core6detail13_kernel_agentINS1_16__set_operations14PartitionAgentINS0_12zip_iteratorIN4cuda3std3__45tupleIJNS0_6detail15normal_iteratorINS0_10device_ptrIiEEEESG_EEEEENS7_INSB_IJSG_NS0_17constant_iteratorIiNS0_11use_defaultESK_EEEEEEElNSC_13compare_firstINSA_7greaterIiEEEEEEJSI_SN_lllPNSA_4pairIllEESR_iEEEvDpT0_,@"STO_CUDA_ENTRY STV_DEFAULT"
_ZN6thrust24THRUST_300001_SM_1000_NS8cuda_cub4core6detail13_kernel_agentINS1_16__set_operations14PartitionAgentINS0_12zip_iteratorIN4cuda3std3__45tupleIJNS0_6detail15normal_iteratorINS0_10device_ptrIiEEEESG_EEEEENS7_INSB_IJSG_NS0_17constant_iteratorIiNS0_11use_defaultESK_EEEEEEElNSC_13compare_firstINSA_7greaterIiEEEEEEJSI_SN_lllPNSA_4pairIllEESR_iEEEvDpT0_:
.text._ZN6thrust24THRUST_300001_SM_1000_NS8cuda_cub4core6detail13_kernel_agentINS1_16__set_operations14PartitionAgentINS0_12zip_iteratorIN4cuda3std3__45tupleIJNS0_6detail15normal_iteratorINS0_10device_ptrIiEEEESG_EEEEENS7_INSB_IJSG_NS0_17constant_iteratorIiNS0_11use_defaultESK_EEEEEEElNSC_13compare_firstINSA_7greaterIiEEEEEEJSI_SN_lllPNSA_4pairIllEESR_iEEEvDpT0_:
[----:B------:R-:W-:Y:S01]  /*0000*/  LDC R1, c[0x0][0x37c] ;  /* 0x0000df00ff017b82 */ /* 0x000fe20000000800 */
[----:B------:R-:W0:Y:S01]  /*0010*/  S2R R0, SR_CTAID.X ;  /* 0x0000000000007919 */ /* 0x000e220000002500 */
[----:B------:R-:W0:Y:S01]  /*0020*/  LDCU UR4, c[0x0][0x360] ;  /* 0x00006c00ff0477ac */ /* 0x000e220008000800 */
[----:B------:R-:W0:Y:S01]  /*0030*/  S2R R3, SR_TID.X ;  /* 0x0000000000037919 */ /* 0x000e220000002100 */
[----:B------:R-:W1:Y:S01]  /*0040*/  LDCU.64 UR6, c[0x0][0x3b8] ;  /* 0x00007700ff0677ac */ /* 0x000e620008000a00 */
[----:B0-----:R-:W-:-:S05]  /*0050*/  IMAD R0, R0, UR4, R3 ;  /* 0x0000000400007c24 */ /* 0x001fca000f8e0203 */
[----:B-1----:R-:W-:-:S04]  /*0060*/  ISETP.GE.U32.AND P0, PT, R0, UR6, PT ;  /* 0x0000000600007c0c */ /* 0x002fc8000bf06070 */
[----:B------:R-:W-:-:S13]  /*0070*/  ISETP.GE.AND.EX P0, PT, RZ, UR7, PT, P0 ;  /* 0x00000007ff007c0c */ /* 0x000fda000bf06300 */
[----:B------:R-:W-:Y:S05]  /*0080*/  @P0 EXIT ;  /* 0x000000000000094d */ /* 0x000fea0003800000 */
[----:B------:R-:W0:Y:S01]  /*0090*/  LDCU UR5, c[0x0][0x3cc] ;  /* 0x00007980ff0577ac */ /* 0x000e220008000800 */
[----:B------:R-:W1:Y:S01]  /*00a0*/  LDC.64 R8, c[0x0][0x3a8] ;  /* 0x0000ea00ff087b82 */ /* 0x000e620000000a00 */
[----:B------:R-:W-:Y:S01]  /*00b0*/  BSSY.RECONVERGENT B0, `(.L_x_7445) ;  /* 0x0000034000007945 */ /* 0x000fe20003800200 */
[----:B------:R-:W1:Y:S01]  /*00c0*/  LDCU.64 UR8, c[0x0][0x3b0] ;  /* 0x00007600ff0877ac */ /* 0x000e620008000a00 */
[----:B------:R-:W2:Y:S01]  /*00d0*/  LDCU.64 UR6, c[0x0][0x358] ;  /* 0x00006b00ff0677ac */ /* 0x000ea20008000a00 */
[----:B------:R-:W3:Y:S01]  /*00e0*/  LDCU.64 UR10, c[0x0][0x390] ;  /* 0x00007200ff0a77ac */ /* 0x000ee20008000a00 */
[----:B0-----:R-:W-:Y:S02]  /*00f0*/  USHF.R.S32.HI UR4, URZ, 0x1f, UR5 ;  /* 0x0000001fff047899 */ /* 0x001fe40008011405 */
[----:B------:R-:W-:-:S04]  /*0100*/  IMAD.WIDE.U32 R2, R0, UR5, RZ ;  /* 0x0000000500027c25 */ /* 0x000fc8000f8e00ff */
[----:B------:R-:W-:Y:S01]  /*0110*/  IMAD R7, R0, UR4, RZ ;  /* 0x0000000400077c24 */ /* 0x000fe2000f8e02ff */
[----:B-1----:R-:W-:-:S03]  /*0120*/  IADD3 R5, P1, PT, R8, UR8, RZ ;  /* 0x0000000808057c10 */ /* 0x002fc6000ff3e0ff */
[----:B------:R-:W-:Y:S01]  /*0130*/  IMAD.IADD R7, R3, 0x1, R7 ;  /* 0x0000000103077824 */ /* 0x000fe200078e0207 */
[----:B------:R-:W-:Y:S01]  /*0140*/  ISETP.LT.U32.AND P0, PT, R5, R2, PT ;  /* 0x000000020500720c */ /* 0x000fe20003f01070 */
[----:B------:R-:W0:Y:S01]  /*0150*/  LDCU.64 UR4, c[0x0][0x380] ;  /* 0x00007000ff0477ac */ /* 0x000e220008000a00 */
[----:B------:R-:W-:-:S04]  /*0160*/  IADD3.X R6, PT, PT, R9, UR9, RZ, P1, !PT ;  /* 0x0000000909067c10 */ /* 0x000fc80008ffe4ff */
[----:B------:R-:W-:-:S04]  /*0170*/  ISETP.LT.AND.EX P0, PT, R6, R7, PT, P0 ;  /* 0x000000070600720c */ /* 0x000fc80003f01300 */
[----:B------:R-:W-:Y:S02]  /*0180*/  SEL R3, R5, R2, P0 ;  /* 0x0000000205037207 */ /* 0x000fe40000000000 */
[----:B------:R-:W-:Y:S02]  /*0190*/  SEL R2, R6, R7, P0 ;  /* 0x0000000706027207 */ /* 0x000fe40000000000 */
[C---:B------:R-:W-:Y:S02]  /*01a0*/  IADD3 R4, P2, PT, R3.reuse, -UR8, RZ ;  /* 0x8000000803047c10 */ /* 0x040fe4000ff5e0ff */
[----:B------:R-:W-:Y:S02]  /*01b0*/  ISETP.LT.U32.AND P1, PT, R3, R8, PT ;  /* 0x000000080300720c */ /* 0x000fe40003f21070 */
[----:B------:R-:W-:Y:S02]  /*01c0*/  ISETP.GT.U32.AND P0, PT, R4, RZ, PT ;  /* 0x000000ff0400720c */ /* 0x000fe40003f04070 */
[----:B------:R-:W-:-:S02]  /*01d0*/  IADD3.X R5, PT, PT, R2, ~UR9, RZ, P2, !PT ;  /* 0x8000000902057c10 */ /* 0x000fc400097fe4ff */
[-C--:B------:R-:W-:Y:S02]  /*01e0*/  ISETP.LT.AND.EX P1, PT, R2, R9.reuse, PT, P1 ;  /* 0x000000090200720c */ /* 0x080fe40003f21310 */
[----:B------:R-:W-:Y:S02]  /*01f0*/  ISETP.GT.AND.EX P0, PT, R5, RZ, PT, P0 ;  /* 0x000000ff0500720c */ /* 0x000fe40003f04300 */
[----:B------:R-:W-:Y:S02]  /*0200*/  SEL R15, R3, R8, P1 ;  /* 0x00000008030f7207 */ /* 0x000fe40000800000 */
[----:B------:R-:W-:Y:S02]  /*0210*/  SEL R4, R4, RZ, P0 ;  /* 0x000000ff04047207 */ /* 0x000fe40000000000 */
[----:B------:R-:W-:Y:S02]  /*0220*/  SEL R5, R5, RZ, P0 ;  /* 0x000000ff05057207 */ /* 0x000fe40000000000 */
[----:B------:R-:W-:-:S02]  /*0230*/  SEL R14, R2, R9, P1 ;  /* 0x00000009020e7207 */ /* 0x000fc40000800000 */
[----:B------:R-:W-:-:S04]  /*0240*/  ISETP.GE.U32.AND P0, PT, R4, R15, PT ;  /* 0x0000000f0400720c */ /* 0x000fc80003f06070 */
[----:B------:R-:W-:-:S13]  /*0250*/  ISETP.GE.AND.EX P0, PT, R5, R14, PT, P0 ;  /* 0x0000000e0500720c */ /* 0x000fda0003f06300 */
[----:B0-23--:R-:W-:Y:S05]  /*0260*/  @P0 BRA `(.L_x_7446) ;  /* 0x0000000000600947 */ /* 0x00dfea0003800000 */
.L_x_7447:
[----:B------:R-:W-:-:S05]  /*0270*/  IADD3 R12, P0, PT, R4, R15, RZ ;  /* 0x0000000f040c7210 */ /* 0x000fca0007f1e0ff */
[----:B------:R-:W-:-:S05]  /*0280*/  IMAD.X R13, R5, 0x1, R14, P0 ;  /* 0x00000001050d7824 */ /* 0x000fca00000e060e */
[--C-:B------:R-:W-:Y:S02]  /*0290*/  SHF.R.U64 R12, R12, 0x1, R13.reuse ;  /* 0x000000010c0c7819 */ /* 0x100fe4000000120d */
[----:B------:R-:W-:Y:S02]  /*02a0*/  SHF.R.U32.HI R13, RZ, 0x1, R13 ;  /* 0x00000001ff0d7819 */ /* 0x000fe4000001160d */
[----:B------:R-:W-:Y:S02]  /*02b0*/  LOP3.LUT R6, RZ, R12, RZ, 0x33, !PT ;  /* 0x0000000cff067212 */ /* 0x000fe400078e33ff */
[----:B------:R-:W-:Y:S02]  /*02c0*/  LOP3.LUT R7, RZ, R13, RZ, 0x33, !PT ;  /* 0x0000000dff077212 */ /* 0x000fe400078e33ff */
[----:B------:R-:W-:Y:S02]  /*02d0*/  IADD3 R9, P1, PT, R6, R3, RZ ;  /* 0x0000000306097210 */ /* 0x000fe40007f3e0ff */
[----:B------:R-:W-:-:S03]  /*02e0*/  LEA R6, P0, R12, UR4, 0x2 ;  /* 0x000000040c067c11 */ /* 0x000fc6000f8010ff */
[----:B------:R-:W-:Y:S01]  /*02f0*/  IMAD.X R10, R7, 0x1, R2, P1 ;  /* 0x00000001070a7824 */ /* 0x000fe200008e0602 */
[C---:B------:R-:W-:Y:S02]  /*0300*/  LEA R8, P1, R9.reuse, UR10, 0x2 ;  /* 0x0000000a09087c11 */ /* 0x040fe4000f8210ff */
[----:B------:R-:W-:Y:S02]  /*0310*/  LEA.HI.X R7, R12, UR5, R13, 0x2, P0 ;  /* 0x000000050c077c11 */ /* 0x000fe400080f140d */
[----:B------:R-:W-:-:S03]  /*0320*/  LEA.HI.X R9, R9, UR11, R10, 0x2, P1 ;  /* 0x0000000b09097c11 */ /* 0x000fc600088f140a */
[----:B------:R-:W2:Y:S04]  /*0330*/  LDG.E R6, desc[UR6][R6.64] ;  /* 0x0000000606067981 */ /* 0x000ea8000c1e1900 */
[----:B------:R-:W2:Y:S01]  /*0340*/  LDG.E R9, desc[UR6][R8.64] ;  /* 0x0000000608097981 */ /* 0x000ea2000c1e1900 */
[----:B------:R-:W-:-:S05]  /*0350*/  IADD3 R11, P1, PT, R12, 0x1, RZ ;  /* 0x000000010c0b7810 */ /* 0x000fca0007f3e0ff */
[----:B------:R-:W-:Y:S01]  /*0360*/  IMAD.X R10, RZ, RZ, R13, P1 ;  /* 0x000000ffff0a7224 */ /* 0x000fe200008e060d */
[----:B--2---:R-:W-:-:S04]  /*0370*/  ISETP.GT.AND P0, PT, R9, R6, PT ;  /* 0x000000060900720c */ /* 0x004fc80003f04270 */
[----:B------:R-:W-:Y:S02]  /*0380*/  SEL R4, R4, R11, P0 ;  /* 0x0000000b04047207 */ /* 0x000fe40000000000 */
[----:B------:R-:W-:Y:S02]  /*0390*/  SEL R15, R12, R15, P0 ;  /* 0x0000000f0c0f7207 */ /* 0x000fe40000000000 */
[----:B------:R-:W-:Y:S02]  /*03a0*/  SEL R5, R5, R10, P0 ;  /* 0x0000000a05057207 */ /* 0x000fe40000000000 */
[----:B------:R-:W-:Y:S02]  /*03b0*/  SEL R14, R13, R14, P0 ;  /* 0x0000000e0d0e7207 */ /* 0x000fe40000000000 */
[----:B------:R-:W-:-:S04]  /*03c0*/  ISETP.GE.U32.AND P0, PT, R4, R15, PT ;  /* 0x0000000f0400720c */ /* 0x000fc80003f06070 */
[----:B------:R-:W-:-:S13]  /*03d0*/  ISETP.GE.AND.EX P0, PT, R5, R14, PT, P0 ;  /* 0x0000000e0500720c */ /* 0x000fda0003f06300 */
[----:B------:R-:W-:Y:S05]  /*03e0*/  @!P0 BRA `(.L_x_7447) ;  /* 0xfffffffc00a08947 */ /* 0x000fea000383ffff */
.L_x_7446:
[----:B------:R-:W-:Y:S05]  /*03f0*/  BSYNC.RECONVERGENT B0 ;  /* 0x0000000000007941 */ /* 0x000fea0003800200 */
.L_x_7445:
[----:B------:R-:W-:Y:S01]  /*0400*/  IADD3 R6, P1, PT, -R4, R3, RZ ;  /* 0x0000000304067210 */ /* 0x000fe20007f3e1ff */
[----:B------:R-:W0:Y:S01]  /*0410*/  LDCU.64 UR12, c[0x0][0x380] ;  /* 0x00007000ff0c77ac */ /* 0x000e220008000a00 */
[----:B------:R-:W-:Y:S01]  /*0420*/  BSSY.RECONVERGENT B1, `(.L_x_7448) ;  /* 0x0000116000017945 */ /* 0x000fe20003800200 */
[----:B------:R-:W-:Y:S01]  /*0430*/  IMAD.MOV.U32 R8, RZ, RZ, RZ ;  /* 0x000000ffff087224 */ /* 0x000fe200078e00ff */
[----:B------:R-:W-:Y:S01]  /*0440*/  ISETP.GE.U32.AND P0, PT, R6, UR8, PT ;  /* 0x0000000806007c0c */ /* 0x000fe2000bf06070 */
[----:B------:R-:W-:Y:S01]  /*0450*/  IMAD.X R7, R2, 0x1, ~R5, P1 ;  /* 0x0000000102077824 */ /* 0x000fe200008e0e05 */
[----:B------:R-:W-:-:S04]  /*0460*/  UMOV UR4, URZ ;  /* 0x000000ff00047c82 */ /* 0x000fc80008000000 */
[----:B------:R-:W-:-:S13]  /*0470*/  ISETP.GE.AND.EX P0, PT, R7, UR9, PT, P0 ;  /* 0x0000000907007c0c */ /* 0x000fda000bf06300 */
[----:B0-----:R-:W-:Y:S05]  /*0480*/  @P0 BRA `(.L_x_7449) ;  /* 0x00000010003c0947 */ /* 0x001fea0003800000 */
[----:B------:R-:W0:Y:S02]  /*0490*/  LDC.64 R14, c[0x0][0x390] ;  /* 0x0000e400ff0e7b82 */ /* 0x000e240000000a00 */
[----:B0-----:R-:W-:-:S04]  /*04a0*/  LEA R16, P0, R6, R14, 0x2 ;  /* 0x0000000e06107211 */ /* 0x001fc800078010ff */
[----:B------:R-:W-:-:S05]  /*04b0*/  LEA.HI.X R17, R6, R15, R7, 0x2, P0 ;  /* 0x0000000f06117211 */ /* 0x000fca00000f1407 */
[----:B------:R0:W5:Y:S01]  /*04c0*/  LDG.E R8, desc[UR6][R16.64] ;  /* 0x0000000610087981 */ /* 0x000162000c1e1900 */
[----:B------:R-:W-:Y:S01]  /*04d0*/  ISETP.GE.U32.AND P0, PT, R4, 0x1, PT ;  /* 0x000000010400780c */ /* 0x000fe20003f06070 */
[----:B------:R-:W-:Y:S01]  /*04e0*/  BSSY.RECONVERGENT B0, `(.L_x_7450) ;  /* 0x0000050000007945 */ /* 0x000fe20003800200 */
[----:B------:R-:W-:Y:S01]  /*04f0*/  IMAD.MOV.U32 R21, RZ, RZ, RZ ;  /* 0x000000ffff157224 */ /* 0x000fe200078e00ff */
[----:B------:R-:W-:Y:S02]  /*0500*/  CS2R R10, SRZ ;  /* 0x00000000000a7805 */ /* 0x000fe4000001ff00 */
[----:B------:R-:W-:Y:S01]  /*0510*/  ISETP.GE.AND.EX P0, PT, R5, RZ, PT, P0 ;  /* 0x000000ff0500720c */ /* 0x000fe20003f06300 */
[----:B------:R-:W-:-:S12]  /*0520*/  IMAD.MOV.U32 R22, RZ, RZ, RZ ;  /* 0x000000ffff167224 */ /* 0x000fd800078e00ff */
[----:B0-----:R-:W-:Y:S05]  /*0530*/  @!P0 BRA `(.L_x_7451) ;  /* 0x0000000400288947 */ /* 0x001fea0003800000 */
[----:B------:R-:W0:Y:S01]  /*0540*/  LDC.64 R12, c[0x0][0x380] ;  /* 0x0000e000ff0c7b82 */ /* 0x000e220000000a00 */
[----:B------:R-:W-:Y:S02]  /*0550*/  IMAD R9, R5, 0x1ff, RZ ;  /* 0x000001ff05097824 */ /* 0x000fe400078e02ff */
[----:B------:R-:W-:-:S04]  /*0560*/  IMAD.WIDE.U32 R10, R4, 0x1ff, RZ ;  /* 0x000001ff040a7825 */ /* 0x000fc800078e00ff */
[----:B------:R-:W-:-:S05]  /*0570*/  IMAD.IADD R9, R11, 0x1, R9 ;  /* 0x000000010b097824 */ /* 0x000fca00078e0209 */
[--C-:B------:R-:W-:Y:S02]  /*0580*/  SHF.R.U64 R21, R10, 0x9, R9.reuse ;  /* 0x000000090a157819 */ /* 0x100fe40000001209 */
[----:B------:R-:W-:Y:S02]  /*0590*/  SHF.R.U32.HI R22, RZ, 0x9, R9 ;  /* 0x00000009ff167819 */ /* 0x000fe40000011609 */
[----:B0-----:R-:W-:-:S04]  /*05a0*/  LEA R18, P0, R21, R12, 0x2 ;  /* 0x0000000c15127211 */ /* 0x001fc800078010ff */
[----:B------:R-:W-:-:S06]  /*05b0*/  LEA.HI.X R19, R21, R13, R22, 0x2, P0 ;  /* 0x0000000d15137211 */ /* 0x000fcc00000f1416 */
[----:B------:R-:W2:Y:S01]  /*05c0*/  LDG.E R19, desc[UR6][R18.64] ;  /* 0x0000000612137981 */ /* 0x000ea2000c1e1900 */
[----:B------:R-:W-:Y:S01]  /*05d0*/  IADD3 R10, P1, PT, R21, 0x1, RZ ;  /* 0x00000001150a7810 */ /* 0x000fe20007f3e0ff */
[----:B------:R-:W-:Y:S04]  /*05e0*/  BSSY.RECONVERGENT B2, `(.L_x_7452) ;  /* 0x0000019000027945 */ /* 0x000fe80003800200 */
[----:B------:R-:W-:Y:S01]  /*05f0*/  IMAD.X R11, RZ, RZ, R22, P1 ;  /* 0x000000ffff0b7224 */ /* 0x000fe200008e0616 */
[----:B--2--5:R-:W-:-:S04]  /*0600*/  ISETP.GT.AND P0, PT, R19, R8, PT ;  /* 0x000000081300720c */ /* 0x024fc80003f04270 */
[----:B------:R-:W-:Y:S02]  /*0610*/  SEL R21, R4, R21, P0 ;  /* 0x0000001504157207 */ /* 0x000fe40000000000 */
[----:B------:R-:W-:Y:S02]  /*0620*/  SEL R10, R10, RZ, P0 ;  /* 0x000000ff0a0a7207 */ /* 0x000fe40000000000 */
[----:B------:R-:W-:Y:S02]  /*0630*/  SEL R22, R5, R22, P0 ;  /* 0x0000001605167207 */ /* 0x000fe40000000000 */
[----:B------:R-:W-:Y:S02]  /*0640*/  SEL R11, R11, RZ, P0 ;  /* 0x000000ff0b0b7207 */ /* 0x000fe40000000000 */
[----:B------:R-:W-:-:S04]  /*0650*/  ISETP.GE.U32.AND P0, PT, R10, R21, PT ;  /* 0x000000150a00720c */ /* 0x000fc80003f06070 */
[----:B------:R-:W-:-:S13]  /*0660*/  ISETP.GE.U32.AND.EX P0, PT, R11, R22, PT, P0 ;  /* 0x000000160b00720c */ /* 0x000fda0003f06100 */
[----:B------:R-:W-:Y:S05]  /*0670*/  @P0 BRA `(.L_x_7453) ;  /* 0x00000000003c0947 */ /* 0x000fea0003800000 */
[----:B------:R-:W-:Y:S02]  /*0680*/  IMAD R23, R22, 0x7f, RZ ;  /* 0x0000007f16177824 */ /* 0x000fe400078e02ff */
[----:B------:R-:W-:-:S04]  /*0690*/  IMAD.WIDE.U32 R18, R21, 0x7f, R10 ;  /* 0x0000007f15127825 */ /* 0x000fc800078e000a */
[----:B------:R-:W-:-:S05]  /*06a0*/  IMAD.IADD R23, R19, 0x1, R23 ;  /* 0x0000000113177824 */ /* 0x000fca00078e0217 */
[--C-:B------:R-:W-:Y:S02]  /*06b0*/  SHF.R.U64 R24, R18, 0x7, R23.reuse ;  /* 0x0000000712187819 */ /* 0x100fe40000001217 */
[----:B------:R-:W-:Y:S02]  /*06c0*/  SHF.R.U32.HI R23, RZ, 0x7, R23 ;  /* 0x00000007ff177819 */ /* 0x000fe40000011617 */
[----:B------:R-:W-:-:S04]  /*06d0*/  LEA R18, P0, R24, R12, 0x2 ;  /* 0x0000000c18127211 */ /* 0x000fc800078010ff */
[----:B------:R-:W-:-:S06]  /*06e0*/  LEA.HI.X R19, R24, R13, R23, 0x2, P0 ;  /* 0x0000000d18137211 */ /* 0x000fcc00000f1417 */
[----:B------:R-:W2:Y:S01]  /*06f0*/  LDG.E R19, desc[UR6][R18.64] ;  /* 0x0000000612137981 */ /* 0x000ea2000c1e1900 */
[----:B------:R-:W-:-:S05]  /*0700*/  IADD3 R9, P1, PT, R24, 0x1, RZ ;  /* 0x0000000118097810 */ /* 0x000fca0007f3e0ff */
[----:B------:R-:W-:Y:S01]  /*0710*/  IMAD.X R20, RZ, RZ, R23, P1 ;  /* 0x000000ffff147224 */ /* 0x000fe200008e0617 */
[----:B--2---:R-:W-:-:S04]  /*0720*/  ISETP.GT.AND P0, PT, R19, R8, PT ;  /* 0x000000081300720c */ /* 0x004fc80003f04270 */
[----:B------:R-:W-:Y:S02]  /*0730*/  SEL R21, R21, R24, P0 ;  /* 0x0000001815157207 */ /* 0x000fe40000000000 */
[----:B------:R-:W-:Y:S02]  /*0740*/  SEL R10, R9, R10, P0 ;  /* 0x0000000a090a7207 */ /* 0x000fe40000000000 */
[----:B------:R-:W-:Y:S02]  /*0750*/  SEL R22, R22, R23, P0 ;  /* 0x0000001716167207 */ /* 0x000fe40000000000 */
[----:B------:R-:W-:-:S07]  /*0760*/  SEL R11, R20, R11, P0 ;  /* 0x0000000b140b7207 */ /* 0x000fce0000000000 */
.L_x_7453:
[----:B------:R-:W-:Y:S05]  /*0770*/  BSYNC.RECONVERGENT B2 ;  /* 0x0000000000027941 */ /* 0x000fea0003800200 */
.L_x_7452:
[----:B------:R-:W-:Y:S01]  /*0780*/  ISETP.GE.U32.AND P0, PT, R10, R21, PT ;  /* 0x000000150a00720c */ /* 0x000fe20003f06070 */
[----:B------:R-:W-:Y:S03]  /*0790*/  BSSY.RECONVERGENT B2, `(.L_x_7454) ;  /* 0x0000012000027945 */ /* 0x000fe60003800200 */
        /* <DEDUP_REMOVED lines=17> */
.L_x_7455:
[----:B------:R-:W-:Y:S05]  /*08b0*/  BSYNC.RECONVERGENT B2 ;  /* 0x0000000000027941 */ /* 0x000fea0003800200 */
.L_x_7454:
        /* <DEDUP_REMOVED lines=18> */
.L_x_7451:
[----:B------:R-:W-:Y:S05]  /*09e0*/  BSYNC.RECONVERGENT B0 ;  /* 0x0000000000007941 */ /* 0x000fea0003800200 */
.L_x_7450:
[----:B------:R-:W-:-:S04]  /*09f0*/  ISETP.GE.U32.AND P0, PT, R6, 0x1, PT ;  /* 0x000000010600780c */ /* 0x000fc80003f06070 */
[----:B------:R-:W-:-:S13]  /*0a00*/  ISETP.GE.AND.EX P0, PT, R7, RZ, PT, P0 ;  /* 0x000000ff0700720c */ /* 0x000fda0003f06300 */
[----:B------:R-:W-:Y:S02]  /*0a10*/  @P0 IMAD R9, R7, 0x1ff, RZ ;  /* 0x000001ff07090824 */ /* 0x000fe400078e02ff */
[----:B------:R-:W-:-:S04]  /*0a20*/  @P0 IMAD.WIDE.U32 R12, R6, 0x1ff, RZ ;  /* 0x000001ff060c0825 */ /* 0x000fc800078e00ff */
[----:B------:R-:W-:-:S05]  /*0a30*/  @P0 IMAD.IADD R9, R13, 0x1, R9 ;  /* 0x000000010d090824 */ /* 0x000fca00078e0209 */
[--C-:B------:R-:W-:Y:S02]  /*0a40*/  @P0 SHF.R.U64 R25, R12, 0x9, R9.reuse ;  /* 0x000000090c190819 */ /* 0x100fe40000001209 */
[----:B------:R-:W-:Y:S02]  /*0a50*/  @P0 SHF.R.U32.HI R26, RZ, 0x9, R9 ;  /* 0x00000009ff1a0819 */ /* 0x000fe40000011609 */
[----:B------:R-:W-:-:S04]  /*0a60*/  @P0 LEA R18, P1, R25, R14, 0x2 ;  /* 0x0000000e19120211 */ /* 0x000fc800078210ff */
[----:B------:R-:W-:-:S06]  /*0a70*/  @P0 LEA.HI.X R19, R25, R15, R26, 0x2, P1 ;  /* 0x0000000f19130211 */ /* 0x000fcc00008f141a */
[----:B------:R-:W2:Y:S01]  /*0a80*/  @P0 LDG.E R19, desc[UR6][R18.64] ;  /* 0x0000000612130981 */ /* 0x000ea2000c1e1900 */
[----:B------:R-:W-:Y:S02]  /*0a90*/  @P0 IADD3 R23, P2, PT, R25, 0x1, RZ ;  /* 0x0000000119170810 */ /* 0x000fe40007f5e0ff */
[----:B------:R-:W-:Y:S01]  /*0aa0*/  CS2R R12, SRZ ;  /* 0x00000000000c7805 */ /* 0x000fe2000001ff00 */
[----:B------:R-:W-:Y:S01]  /*0ab0*/  IMAD.MOV.U32 R9, RZ, RZ, R6 ;  /* 0x000000ffff097224 */ /* 0x000fe200078e0006 */
[----:B------:R-:W-:Y:S01]  /*0ac0*/  BSSY.RECONVERGENT B0, `(.L_x_7456) ;  /* 0x000001e000007945 */ /* 0x000fe20003800200 */
[----:B------:R-:W-:Y:S02]  /*0ad0*/  IMAD.MOV.U32 R20, RZ, RZ, R7 ;  /* 0x000000ffff147224 */ /* 0x000fe400078e0007 */
[----:B------:R-:W-:Y:S01]  /*0ae0*/  @P0 IMAD.X R24, RZ, RZ, R26, P2 ;  /* 0x000000ffff180224 */ /* 0x000fe200010e061a */
[----:B--2--5:R-:W-:-:S04]  /*0af0*/  @P0 ISETP.GT.AND P1, PT, R19, R8, PT ;  /* 0x000000081300020c */ /* 0x024fc80003f24270 */
[----:B------:R-:W-:Y:S02]  /*0b00*/  @P0 SEL R12, R23, RZ, P1 ;  /* 0x000000ff170c0207 */ /* 0x000fe40000800000 */
[----:B------:R-:W-:Y:S02]  /*0b10*/  @P0 SEL R9, R6, R25, P1 ;  /* 0x0000001906090207 */ /* 0x000fe40000800000 */
[----:B------:R-:W-:Y:S02]  /*0b20*/  @P0 SEL R20, R7, R26, P1 ;  /* 0x0000001a07140207 */ /* 0x000fe40000800000 */
[----:B------:R-:W-:Y:S02]  /*0b30*/  @P0 SEL R13, R24, RZ, P1 ;  /* 0x000000ff180d0207 */ /* 0x000fe40000800000 */
[----:B------:R-:W-:Y:S02]  /*0b40*/  ISETP.GE.U32.AND P1, PT, R10, R21, PT ;  /* 0x000000150a00720c */ /* 0x000fe40003f26070 */
[----:B------:R-:W-:-:S02]  /*0b50*/  ISETP.GE.U32.AND P0, PT, R12, R9, PT ;  /* 0x000000090c00720c */ /* 0x000fc40003f06070 */
[----:B------:R-:W-:Y:S02]  /*0b60*/  ISETP.GE.U32.AND.EX P1, PT, R11, R22, PT, P1 ;  /* 0x000000160b00720c */ /* 0x000fe40003f26110 */
[----:B------:R-:W-:-:S11]  /*0b70*/  ISETP.GE.AND.EX P0, PT, R13, R20, PT, P0 ;  /* 0x000000140d00720c */ /* 0x000fd60003f06300 */
[----:B------:R-:W-:Y:S05]  /*0b80*/  @P1 BRA `(.L_x_7457) ;  /* 0x0000000000441947 */ /* 0x000fea0003800000 */
.L_x_7458:
[----:B------:R-:W-:-:S05]  /*0b90*/  IADD3 R26, P1, PT, R21, R10, RZ ;  /* 0x0000000a151a7210 */ /* 0x000fca0007f3e0ff */
[----:B------:R-:W-:-:S05]  /*0ba0*/  IMAD.X R25, R22, 0x1, R11, P1 ;  /* 0x0000000116197824 */ /* 0x000fca00008e060b */
[--C-:B------:R-:W-:Y:S02]  /*0bb0*/  SHF.R.S64 R26, R26, 0x1, R25.reuse ;  /* 0x000000011a1a7819 */ /* 0x100fe40000001019 */
[----:B------:R-:W-:Y:S02]  /*0bc0*/  SHF.R.S32.HI R25, RZ, 0x1, R25 ;  /* 0x00000001ff197819 */ /* 0x000fe40000011419 */
[----:B------:R-:W-:-:S04]  /*0bd0*/  LEA R18, P1, R26, UR12, 0x2 ;  /* 0x0000000c1a127c11 */ /* 0x000fc8000f8210ff */
[----:B------:R-:W-:-:S06]  /*0be0*/  LEA.HI.X R19, R26, UR13, R25, 0x2, P1 ;  /* 0x0000000d1a137c11 */ /* 0x000fcc00088f1419 */
        /* <DEDUP_REMOVED lines=11> */
.L_x_7457:
[----:B------:R-:W-:Y:S05]  /*0ca0*/  BSYNC.RECONVERGENT B0 ;  /* 0x0000000000007941 */ /* 0x000fea0003800200 */
.L_x_7456:
[----:B------:R-:W-:Y:S04]  /*0cb0*/  BSSY.RECONVERGENT B0, `(.L_x_7459) ;  /* 0x0000011000007945 */ /* 0x000fe80003800200 */
        /* <DEDUP_REMOVED lines=16> */
.L_x_7460:
[----:B------:R-:W-:Y:S05]  /*0dc0*/  BSYNC.RECONVERGENT B0 ;  /* 0x0000000000007941 */ /* 0x000fea0003800200 */
.L_x_7459:
[----:B------:R-:W-:Y:S01]  /*0dd0*/  ISETP.GE.U32.AND P0, PT, R12, R9, PT ;  /* 0x000000090c00720c */ /* 0x000fe20003f06070 */
[----:B------:R-:W-:Y:S03]  /*0de0*/  BSSY.RECONVERGENT B0, `(.L_x_7461) ;  /* 0x0000012000007945 */ /* 0x000fe60003800200 */
[----:B------:R-:W-:-:S13]  /*0df0*/  ISETP.GE.AND.EX P0, PT, R13, R20, PT, P0 ;  /* 0x000000140d00720c */ /* 0x000fda0003f06300 */
        /* <DEDUP_REMOVED lines=16> */
.L_x_7462:
[----:B------:R-:W-:Y:S05]  /*0f00*/  BSYNC.RECONVERGENT B0 ;  /* 0x0000000000007941 */ /* 0x000fea0003800200 */
.L_x_7461:
        /* <DEDUP_REMOVED lines=19> */
.L_x_7464:
[----:B------:R-:W-:Y:S05]  /*1040*/  BSYNC.RECONVERGENT B0 ;  /* 0x0000000000007941 */ /* 0x000fea0003800200 */
.L_x_7463:
[----:B------:R-:W-:Y:S01]  /*1050*/  ISETP.GE.U32.AND P0, PT, R12, R9, PT ;  /* 0x000000090c00720c */ /* 0x000fe20003f06070 */
[----:B------:R-:W-:Y:S03]  /*1060*/  BSSY.RECONVERGENT B0, `(.L_x_7465) ;  /* 0x0000014000007945 */ /* 0x000fe60003800200 */
[----:B------:R-:W-:-:S13]  /*1070*/  ISETP.GE.AND.EX P0, PT, R13, R20, PT, P0 ;  /* 0x000000140d00720c */ /* 0x000fda0003f06300 */
[----:B------:R-:W-:Y:S05]  /*1080*/  @P0 BRA `(.L_x_7466) ;  /* 0x0000000000440947 */ /* 0x000fea0003800000 */
.L_x_7467:
[----:B------:R-:W-:-:S05]  /*1090*/  IADD3 R24, P0, PT, R12, R9, RZ ;  /* 0x000000090c187210 */ /* 0x000fca0007f1e0ff */
[----:B------:R-:W-:-:S05]  /*10a0*/  IMAD.X R23, R13, 0x1, R20, P0 ;  /* 0x000000010d177824 */ /* 0x000fca00000e0614 */
[--C-:B------:R-:W-:Y:S02]  /*10b0*/  SHF.R.S64 R24, R24, 0x1, R23.reuse ;  /* 0x0000000118187819 */ /* 0x100fe40000001017 */
[----:B------:R-:W-:Y:S02]  /*10c0*/  SHF.R.S32.HI R23, RZ, 0x1, R23 ;  /* 0x00000001ff177819 */ /* 0x000fe40000011417 */
        /* <DEDUP_REMOVED lines=13> */
.L_x_7466:
[----:B------:R-:W-:Y:S05]  /*11a0*/  BSYNC.RECONVERGENT B0 ;  /* 0x0000000000007941 */ /* 0x000fea0003800200 */
.L_x_7465:
[----:B------:R-:W-:Y:S01]  /*11b0*/  IADD3 R19, P0, PT, -R12, R6, RZ ;  /* 0x000000060c137210 */ /* 0x000fe20007f1e1ff */
[----:B------:R-:W-:Y:S01]  /*11c0*/  BSSY.RECONVERGENT B0, `(.L_x_7468) ;  /* 0x000002a000007945 */ /* 0x000fe20003800200 */
[----:B------:R-:W-:Y:S02]  /*11d0*/  IMAD.MOV.U32 R22, RZ, RZ, RZ ;  /* 0x000000ffff167224 */ /* 0x000fe400078e00ff */
[----:B------:R-:W-:Y:S01]  /*11e0*/  IADD3 R18, P1, P2, R19, R4, -R10 ;  /* 0x0000000413127210 */ /* 0x000fe20007a3e80a */
[----:B------:R-:W-:-:S05]  /*11f0*/  IMAD.X R20, R7, 0x1, ~R13, P0 ;  /* 0x0000000107147824 */ /* 0x000fca00000e0e0d */
[----:B------:R-:W-:-:S04]  /*1200*/  IADD3.X R9, PT, PT, R20, R5, ~R11, P1, P2 ;  /* 0x0000000514097210 */ /* 0x000fc80000fe4c0b */
[--C-:B------:R-:W-:Y:S02]  /*1210*/  SHF.R.S64 R4, R18, 0x1, R9.reuse ;  /* 0x0000000112047819 */ /* 0x100fe40000001009 */
[----:B------:R-:W-:Y:S02]  /*1220*/  SHF.R.S32.HI R5, RZ, 0x1, R9 ;  /* 0x00000001ff057819 */ /* 0x000fe40000011409 */
[----:B------:R-:W-:-:S04]  /*1230*/  ISETP.GT.U32.AND P0, PT, R4, R19, PT ;  /* 0x000000130400720c */ /* 0x000fc80003f04070 */
[----:B------:R-:W-:-:S04]  /*1240*/  ISETP.GT.AND.EX P0, PT, R5, R20, PT, P0 ;  /* 0x000000140500720c */ /* 0x000fc80003f04300 */
[----:B------:R-:W-:Y:S02]  /*1250*/  SEL R15, R4, R19, P0 ;  /* 0x00000013040f7207 */ /* 0x000fe40000000000 */
[----:B------:R-:W-:Y:S02]  /*1260*/  SEL R14, R5, R20, P0 ;  /* 0x00000014050e7207 */ /* 0x000fe40000000000 */
[----:B------:R-:W-:-:S04]  /*1270*/  IADD3 R12, P0, P1, R12, 0x1, R15 ;  /* 0x000000010c0c7810 */ /* 0x000fc8000791e00f */
[----:B------:R-:W-:Y:S02]  /*1280*/  IADD3.X R13, PT, PT, R13, RZ, R14, P0, P1 ;  /* 0x000000ff0d0d7210 */ /* 0x000fe400007e240e */
[----:B------:R-:W-:-:S04]  /*1290*/  ISETP.LT.U32.AND P0, PT, R12, UR8, PT ;  /* 0x000000080c007c0c */ /* 0x000fc8000bf01070 */
[----:B------:R-:W-:-:S04]  /*12a0*/  ISETP.LT.AND.EX P0, PT, R13, UR9, PT, P0 ;  /* 0x000000090d007c0c */ /* 0x000fc8000bf01300 */
[----:B------:R-:W-:Y:S02]  /*12b0*/  SEL R23, R12, UR8, P0 ;  /* 0x000000080c177c07 */ /* 0x000fe40008000000 */
[----:B------:R-:W-:Y:S02]  /*12c0*/  SEL R24, R13, UR9, P0 ;  /* 0x000000090d187c07 */ /* 0x000fe40008000000 */
[----:B------:R-:W-:-:S05]  /*12d0*/  IADD3 R23, P0, PT, R23, -R6, RZ ;  /* 0x8000000617177210 */ /* 0x000fca0007f1e0ff */
[----:B------:R-:W-:Y:S01]  /*12e0*/  IMAD.X R24, R24, 0x1, ~R7, P0 ;  /* 0x0000000118187824 */ /* 0x000fe200000e0e07 */
[----:B------:R-:W-:Y:S01]  /*12f0*/  ISETP.GE.U32.AND P0, PT, R23, 0x1, PT ;  /* 0x000000011700780c */ /* 0x000fe20003f06070 */
[----:B------:R-:W-:-:S03]  /*1300*/  IMAD.MOV.U32 R7, RZ, RZ, RZ ;  /* 0x000000ffff077224 */ /* 0x000fc600078e00ff */
[----:B------:R-:W-:-:S13]  /*1310*/  ISETP.GE.AND.EX P0, PT, R24, RZ, PT, P0 ;  /* 0x000000ff1800720c */ /* 0x000fda0003f06300 */
[----:B------:R-:W-:Y:S05]  /*1320*/  @!P0 BRA `(.L_x_7469) ;  /* 0x00000000004c8947 */ /* 0x000fea0003800000 */
[----:B------:R-:W-:Y:S02]  /*1330*/  IMAD.MOV.U32 R22, RZ, RZ, RZ ;  /* 0x000000ffff167224 */ /* 0x000fe400078e00ff */
[----:B------:R-:W-:-:S07]  /*1340*/  IMAD.MOV.U32 R7, RZ, RZ, RZ ;  /* 0x000000ffff077224 */ /* 0x000fce00078e00ff */
.L_x_7470:
[----:B------:R-:W-:-:S05]  /*1350*/  IADD3 R13, P0, PT, R23, R22, RZ ;  /* 0x00000016170d7210 */ /* 0x000fca0007f1e0ff */
[----:B------:R-:W-:-:S05]  /*1360*/  IMAD.X R4, R24, 0x1, R7, P0 ;  /* 0x0000000118047824 */ /* 0x000fca00000e0607 */
        /* <DEDUP_REMOVED lines=15> */
.L_x_7469:
[----:B------:R-:W-:Y:S05]  /*1460*/  BSYNC.RECONVERGENT B0 ;  /* 0x0000000000007941 */ /* 0x000fea0003800200 */
.L_x_7468:
[----:B------:R-:W-:-:S04]  /*1470*/  IADD3 R4, P0, PT, R22, R19, RZ ;  /* 0x0000001316047210 */ /* 0x000fc80007f1e0ff */
[----:B------:R-:W-:Y:S01]  /*1480*/  ISETP.GE.U32.AND P1, PT, R15, R4, PT ;  /* 0x000000040f00720c */ /* 0x000fe20003f26070 */
[----:B------:R-:W-:Y:S01]  /*1490*/  IMAD.X R13, R7, 0x1, R20, P0 ;  /* 0x00000001070d7824 */ /* 0x000fe200000e0614 */
[----:B------:R-:W-:-:S04]  /*14a0*/  ISETP.LT.U32.AND P0, PT, R4, R15, PT ;  /* 0x0000000f0400720c */ /* 0x000fc80003f01070 */
[----:B------:R-:W-:-:S04]  /*14b0*/  ISETP.LT.AND.EX P0, PT, R13, R14, PT, P0 ;  /* 0x0000000e0d00720c */ /* 0x000fc80003f01300 */
[----:B------:R-:W-:Y:S02]  /*14c0*/  SEL R5, R4, R15, P0 ;  /* 0x0000000f04057207 */ /* 0x000fe40000000000 */
[----:B------:R-:W-:Y:S02]  /*14d0*/  SEL R8, R13, R14, P0 ;  /* 0x0000000e0d087207 */ /* 0x000fe40000000000 */
[C---:B------:R-:W-:Y:S02]  /*14e0*/  IADD3 R7, P2, PT, -R5.reuse, R18, RZ ;  /* 0x0000001205077210 */ /* 0x040fe40007f5e1ff */
[----:B------:R-:W-:Y:S02]  /*14f0*/  IADD3 R4, P3, PT, R5, 0x1, RZ ;  /* 0x0000000105047810 */ /* 0x000fe40007f7e0ff */
[----:B------:R-:W-:Y:S01]  /*1500*/  ISETP.GE.AND.EX P0, PT, R14, R13, PT, P1 ;  /* 0x0000000d0e00720c */ /* 0x000fe20003f06310 */
[--C-:B------:R-:W-:Y:S01]  /*1510*/  IMAD.X R6, R9, 0x1, ~R8.reuse, P2 ;  /* 0x0000000109067824 */ /* 0x100fe200010e0e08 */
[----:B------:R-:W-:Y:S01]  /*1520*/  ISETP.EQ.U32.AND P1, PT, R7, R4, PT ;  /* 0x000000040700720c */ /* 0x000fe20003f22070 */
[----:B------:R-:W-:Y:S01]  /*1530*/  IMAD.X R5, RZ, RZ, R8, P3 ;  /* 0x000000ffff057224 */ /* 0x000fe200018e0608 */
[----:B------:R-:W-:-:S04]  /*1540*/  IADD3 R4, P2, PT, R10, R7, RZ ;  /* 0x000000070a047210 */ /* 0x000fc80007f5e0ff */
[----:B------:R-:W-:Y:S01]  /*1550*/  ISETP.EQ.AND.EX P0, PT, R6, R5, !P0, P1 ;  /* 0x000000050600720c */ /* 0x000fe20004702310 */
[----:B------:R-:W-:-:S03]  /*1560*/  IMAD.X R5, R11, 0x1, R6, P2 ;  /* 0x000000010b057824 */ /* 0x000fc600010e0606 */
[----:B------:R-:W-:-:S09]  /*1570*/  SEL R8, RZ, 0x1, !P0 ;  /* 0x00000001ff087807 */ /* 0x000fd20004000000 */
.L_x_7449:
[----:B------:R-:W-:Y:S05]  /*1580*/  BSYNC.RECONVERGENT B1 ;  /* 0x0000000000017941 */ /* 0x000fea0003800200 */
.L_x_7448:
[----:B------:R-:W0:Y:S01]  /*1590*/  LDCU.64 UR10, c[0x0][0x3c0] ;  /* 0x00007800ff0a77ac */ /* 0x000e220008000a00 */
[----:B------:R-:W-:-:S04]  /*15a0*/  IADD3 R8, P0, P1, R8, R3, -R4 ;  /* 0x0000000308087210 */ /* 0x000fc8000791e804 */
[----:B------:R-:W-:Y:S02]  /*15b0*/  IADD3.X R9, PT, PT, R2, UR4, ~R5, P0, P1 ;  /* 0x0000000402097c10 */ /* 0x000fe400087e2c05 */
[----:B0-----:R-:W-:-:S04]  /*15c0*/  LEA R6, P2, R0, UR10, 0x4 ;  /* 0x0000000a00067c11 */ /* 0x001fc8000f8420ff */
[----:B------:R-:W-:-:S05]  /*15d0*/  LEA.HI.X R7, R0, UR11, RZ, 0x4, P2 ;  /* 0x0000000b00077c11 */ /* 0x000fca00090f24ff */
[----:B------:R-:W-:Y:S04]  /*15e0*/  STG.E.64 desc[UR6][R6.64], R4 ;  /* 0x0000000406007986 */ /* 0x000fe8000c101b06 */
[----:B------:R-:W-:Y:S01]  /*15f0*/  STG.E.64 desc[UR6][R6.64+0x8], R8 ;  /* 0x0000080806007986 */ /* 0x000fe2000c101b06 */
[----:B------:R-:W-:Y:S05]  /*1600*/  EXIT ;  /* 0x000000000000794d */ /* 0x000fea0003800000 */
.L_x_7471:
        /* <DEDUP_REMOVED lines=15> */
.L_x_14419:


//--------------------- .text._ZN6thrust24THRUST_300001_SM_1000_NS8cuda_cub4core6detail13_kernel_agentINS1_16__set_operations10SetOpAgentINS0_12zip_iteratorIN4cuda3std3__45tupleIJNS0_6detail15normal_iteratorINS0_10device_ptrIiEEEESG_EEEEENS7_INSB_IJSG_NS0_17constant_iteratorIiNS0_11use_defaultESK_EEEEEEEPNSB_IJiiEEESP_SI_SP_iNSC_13compare_firstINSA_7greaterIiEEEENS5_23serial_set_intersectionENSA_17integral_constantIbLb0EEEEEJSI_SN_SP_SP_iiSI_SP_ST_SU_PNSA_4pairIiiEEPmN3cub18CUB_300001_SM_100013ScanTileStateIiLb1EEEEEEvDpT0_ --------------------------
	.section	.text._ZN6thrust24THRUST_300001_SM_1000_NS8cuda_cub4core6detail13_kernel_agentINS1_16__set_operations10SetOpAgentINS0_12zip_iteratorIN4cuda3std3__45tupleIJNS0_6detail15normal_iteratorINS0_10device_ptrIiEEEESG_EEEEENS7_INSB_IJSG_NS0_17constant_iteratorIiNS0_11use_defaultESK_EEEEEEEPNSB_IJiiEEESP_SI_SP_iNSC_13compare_firstINSA_7greaterIiEEEENS5_23serial_set_intersectionENSA_17integral_constantIbLb0EEEEEJSI_SN_SP_SP_iiSI_SP_ST_SU_PNSA_4pairIiiEEPmN3cub18CUB_300001_SM_100013ScanTileStateIiLb1EEEEEEvDpT0_,"ax",@progbits
	.align	128
        .global         _ZN6thrust24THRUST_300001_SM_1000_NS8cuda_cub4core6detail13_kernel_agentINS1_16__set_operations10SetOpAgentINS0_12zip_iteratorIN4cuda3std3__45tupleIJNS0_6detail15normal_iteratorINS0_10device_ptrIiEEEESG_EEEEENS7_INSB_IJSG_NS0_17constant_iteratorIiNS0_11use_defaultESK_EEEEEEEPNSB_IJiiEEESP_SI_SP_iNSC_13compare_firstINSA_7greaterIiEEEENS5_23serial_set_intersectionENSA_17integral_constantIbLb0EEEEEJSI_SN_SP_SP_iiSI_SP_ST_SU_PNSA_4pairIiiEEPmN3cub18CUB_300001_SM_100013ScanTileStateIiLb1EEEEEEvDpT0_
        .type           _ZN6thrust24THRUST_300001_SM_1000_NS8cuda_cub4core6detail13_kernel_agentINS1_16__set_operations10SetOpAgentINS0_12zip_iteratorIN4cuda3std3__45tupleIJNS0_6detail15normal_iteratorINS0_10device_ptrIiEEEESG_EEEEENS7_INSB_IJSG_NS0_17constant_iteratorIiNS0_11use_defaultESK_EEEEEEEPNSB_IJiiEEESP_SI_SP_iNSC_13compare_firstINSA_7greaterIiEEEENS5_23serial_set_intersectionENSA_17integral_constantIbLb0EEEEEJSI_SN_SP_SP_iiSI_SP_ST_SU_PNSA_4pairIiiEEPmN3cub18CUB_300001_SM_100013ScanTileStateIiLb1EEEEEEvDpT0_,@function
        .size           _ZN6thrust24THRUST_300001_SM_1000_NS8cuda_cub4core6detail13_kernel_agentINS1_16__set_operations10SetOpAgentINS0_12zip_iteratorIN4cuda3std3__45tupleIJNS0_6detail15normal_iteratorINS0_10device_ptrIiEEEESG_EEEEENS7_INSB_IJSG_NS0_17constant_iteratorIiNS0_11use_defaultESK_EEEEEEEPNSB_IJiiEEESP_SI_SP_iNSC_13compare_firstINSA_7greaterIiEEEENS5_23serial_set_intersectionENSA_17integral_constantIbLb0EEEEEJSI_SN_SP_SP_iiSI_SP_ST_SU_PNSA_4pairIiiEEPmN3cub18CUB_300001_SM_100013ScanTileStateIiLb1EEEEEEvDpT0_,(.L_x_14420 - _ZN6thrust24THRUST_300001_SM_1000_NS8cuda_cub4core6detail13_kernel_agentINS1_16__set_operations10SetOpAgentINS0_12zip_iteratorIN4cuda3std3__45tupleIJNS0_6detail15normal_iteratorINS0_10device_ptrIiEEEESG_EEEEENS7_INSB_IJSG_NS0_17constant_iteratorIiNS0_11use_defaultESK_EEEEEEEPNSB_IJiiEEESP_SI_SP_iNSC_13compare_firstINSA_7greaterIiEEEENS5_23serial_set_intersectionENSA_17integral_constantIbLb0EEEEEJSI_SN_SP_SP_iiSI_SP_ST_SU_PNSA_4pairIiiEEPmN3cub18CUB_300001_SM_100013ScanTileStateIiLb1EEEEEEvDpT0_)
        .other          _ZN6thrust24THRUST_300001_SM_1000_NS8cuda_cub4core6detail13_kernel_agentINS1_16__set_operations10SetOpAgentINS0_12zip_iteratorIN4cuda3std3__45tupleIJNS0_6detail15normal_iteratorINS0_10device_ptrIiEEEESG_EEEEENS7_INSB_IJSG_NS0_17constant_iteratorIiNS0_11use_defaultESK_EEEEEEEPNSB_IJiiEEESP_SI_SP_iNSC_13compare_firstINSA_7greaterIiEEEENS5_23serial_set_intersectionENSA_17integral_constantIbLb0EEEEEJSI_SN_SP_SP_iiSI_SP_ST_SU_PNSA_4pairIiiEEPmN3cub18CUB_300001_SM_100013ScanTileStateIiLb1EEEEEEvDpT0_,@"STO_CUDA_ENTRY STV_DEFAULT"
_ZN6thrust24THRUST_300001_SM_1000_NS8cuda_cub4core6detail13_kernel_agentINS1_16__set_operations10SetOpAgentINS0_12zip_iteratorIN4cuda3std3__45tupleIJNS0_6detail15normal_iteratorINS0_10device_ptrIiEEEESG_EEEEENS7_INSB_IJSG_NS0_17constant_iteratorIiNS0_11use_defaultESK_EEEEEEEPNSB_IJiiEEESP_SI_SP_iNSC_13compare_firstINSA_7greaterIiEEEENS5_23serial_set_intersectionENSA_17integral_constantIbLb0EEEEEJSI_SN_SP_SP_iiSI_SP_ST_SU_PNSA_4pairIiiEEPmN3cub18CUB_300001_SM_100013ScanTileStateIiLb1EEEEEEvDpT0_:
.text._ZN6thrust24THRUST_300001_SM_1000_NS8cuda_cub4core6detail13_kernel_agentINS1_16__set_operations10SetOpAgentINS0_12zip_iteratorIN4cuda3std3__45tupleIJNS0_6detail15normal_iteratorINS0_10device_ptrIiEEEESG_EEEEENS7_INSB_IJSG_NS0_17constant_iteratorIiNS0_11use_defaultESK_EEEEEEEPNSB_IJiiEEESP_SI_SP_iNSC_13compare_firstINSA_7greaterIiEEEENS5_23serial_set_intersectionENSA_17integral_constantIbLb0EEEEEJSI_SN_SP_SP_iiSI_SP_ST_SU_PNSA_4pairIiiEEPmN3cub18CUB_300001_SM_100013ScanTileStateIiLb1EEEEEEvDpT0_:
        /* <DEDUP_REMOVED lines=9> */
[----:B------:R-:W2:Y:S06]  /*0090*/  LDCU.128 UR4, c[0x0][0x380] ;  /* 0x00007000ff0477ac */ /* 0x000eac0008000c00 */
[----:B------:R-:W3:Y:S01]  /*00a0*/  LDC.64 R22, c[0x0][0x390] ;  /* 0x0000e400ff167b82 */ /* 0x000ee20000000a00 */
[----:B0-----:R-:W-:-:S05]  /*00b0*/  IMAD.WIDE.U32 R10, R0, 0x8, R10 ;  /* 0x00000008000a7825 */ /* 0x001fca00078e000a */
[----:B------:R-:W4:Y:S04]  /*00c0*/  LDG.E R3, desc[UR8][R10.64] ;  /* 0x000000080a037981 */ /* 0x000f28000c1e1900 */
[----:B------:R-:W4:Y:S04]  /*00d0*/  LDG.E R2, desc[UR8][R10.64+0x8] ;  /* 0x000008080a027981 */ /* 0x000f28000c1e1900 */
[----:B------:R-:W3:Y:S01]  /*00e0*/  LDG.E R31, desc[UR8][R10.64+0x4] ;  /* 0x000004080a1f7981 */ /* 0x000ee2000c1e1900 */
[C---:B-1----:R-:W-:Y:S01]  /*00f0*/  LOP3.LUT R4, R38.reuse, 0x400, RZ, 0xfc, !PT ;  /* 0x0000040026047812 */ /* 0x042fe200078efcff */
[C---:B------:R-:W-:Y:S01]  /*0100*/  VIADD R18, R38.reuse, 0xa00 ;  /* 0x00000a0026127836 */ /* 0x040fe20000000000 */
[----:B------:R-:W-:-:S02]  /*0110*/  LOP3.LUT R16, R38, 0x800, RZ, 0xfc, !PT ;  /* 0x0000080026107812 */ /* 0x000fc400078efcff */
[----:B------:R-:W-:Y:S01]  /*0120*/  LOP3.LUT R20, R38, 0xc00, RZ, 0xfc, !PT ;  /* 0x00000c0026147812 */ /* 0x000fe200078efcff */
[----:B------:R-:W2:Y:S01]  /*0130*/  LDG.E R10, desc[UR8][R10.64+0xc] ;  /* 0x00000c080a0a7981 */ /* 0x000ea2000c1e1900 */
[----:B----4-:R-:W-:Y:S02]  /*0140*/  IMAD.IADD R7, R2, 0x1, -R3 ;  /* 0x0000000102077824 */ /* 0x010fe400078e0a03 */
[----:B------:R-:W-:Y:S02]  /*0150*/  VIADD R2, R38, 0x200 ;  /* 0x0000020026027836 */ /* 0x000fe40000000000 */
[----:B---3--:R-:W-:Y:S01]  /*0160*/  IMAD.WIDE R22, R31, 0x4, R22 ;  /* 0x000000041f167825 */ /* 0x008fe200078e0216 */
[----:B------:R-:W-:Y:S02]  /*0170*/  SHF.R.S32.HI R5, RZ, 0x1f, R7 ;  /* 0x0000001fff057819 */ /* 0x000fe40000011407 */
[----:B------:R-:W-:Y:S02]  /*0180*/  IADD3 R9, P0, PT, -R7, R38, RZ ;  /* 0x0000002607097210 */ /* 0x000fe40007f1e1ff */
[----:B------:R-:W-:-:S02]  /*0190*/  ISETP.GE.AND P6, PT, R2, R7, PT ;  /* 0x000000070200720c */ /* 0x000fc40003fc6270 */
[----:B------:R-:W-:Y:S01]  /*01a0*/  ISETP.GE.AND P1, PT, R4, R7, PT ;  /* 0x000000070400720c */ /* 0x000fe20003f26270 */
[----:B------:R-:W-:Y:S01]  /*01b0*/  IMAD.X R5, RZ, RZ, ~R5, P0 ;  /* 0x000000ffff057224 */ /* 0x000fe200000e0e05 */
[----:B------:R-:W-:-:S04]  /*01c0*/  LEA R8, P0, R9, R22, 0x2 ;  /* 0x0000001609087211 */ /* 0x000fc800078010ff */
[----:B------:R-:W-:-:S05]  /*01d0*/  LEA.HI.X R9, R9, R23, R5, 0x2, P0 ;  /* 0x0000001709097211 */ /* 0x000fca00000f1405 */
[----:B------:R-:W5:Y:S01]  /*01e0*/  @P6 LDG.E R2, desc[UR8][R8.64+0x800] ;  /* 0x0008000808026981 */ /* 0x000f62000c1e1900 */
[----:B------:R-:W-:-:S03]  /*01f0*/  IADD3 R6, P0, PT, R3, R38, RZ ;  /* 0x0000002603067210 */ /* 0x000fc60007f1e0ff */
[----:B------:R-:W5:Y:S01]  /*0200*/  @P1 LDG.E R4, desc[UR8][R8.64+0x1000] ;  /* 0x0010000808041981 */ /* 0x000f62000c1e1900 */
[----:B------:R-:W-:Y:S01]  /*0210*/  LEA.HI.X.SX32 R5, R3, RZ, 0x1, P0 ;  /* 0x000000ff03057211 */ /* 0x000fe200000f0eff */
[----:B------:R-:W-:Y:S01]  /*0220*/  IMAD.SHL.U32 R12, R6, 0x4, RZ ;  /* 0x00000004060c7824 */ /* 0x000fe200078e00ff */
[----:B------:R-:W0:Y:S01]  /*0230*/  @P6 LDC R3, c[0x0][0x3a0] ;  /* 0x0000e800ff036b82 */ /* 0x000e220000000800 */
[----:B------:R-:W-:Y:S02]  /*0240*/  ISETP.GE.AND P3, PT, R16, R7, PT ;  /* 0x000000071000720c */ /* 0x000fe40003f66270 */
[----:B------:R-:W-:Y:S02]  /*0250*/  SHF.L.U64.HI R6, R6, 0x2, R5 ;  /* 0x0000000206067819 */ /* 0x000fe40000010205 */
[C---:B--2---:R-:W-:Y:S02]  /*0260*/  IADD3 R14, P0, PT, R12.reuse, UR4, RZ ;  /* 0x000000040c0e7c10 */ /* 0x044fe4000ff1e0ff */
[----:B------:R-:W-:Y:S01]  /*0270*/  IADD3 R12, P2, PT, R12, UR6, RZ ;  /* 0x000000060c0c7c10 */ /* 0x000fe2000ff5e0ff */
[----:B------:R-:W1:Y:S01]  /*0280*/  @P1 LDC R5, c[0x0][0x3a0] ;  /* 0x0000e800ff051b82 */ /* 0x000e620000000800 */
[----:B------:R-:W-:-:S02]  /*0290*/  IADD3.X R15, PT, PT, R6, UR5, RZ, P0, !PT ;  /* 0x00000005060f7c10 */ /* 0x000fc400087fe4ff */
[----:B------:R-:W-:Y:S01]  /*02a0*/  IADD3.X R13, PT, PT, R6, UR7, RZ, P2, !PT ;  /* 0x00000007060d7c10 */ /* 0x000fe200097fe4ff */
[----:B------:R-:W-:Y:S01]  /*02b0*/  VIADD R6, R38, 0x600 ;  /* 0x0000060026067836 */ /* 0x000fe20000000000 */
[-C--:B------:R-:W-:Y:S01]  /*02c0*/  ISETP.GE.AND P4, PT, R18, R7.reuse, PT ;  /* 0x000000071200720c */ /* 0x080fe20003f86270 */
[----:B------:R-:W5:Y:S01]  /*02d0*/  @P3 LDG.E R26, desc[UR8][R8.64+0x2000] ;  /* 0x00200008081a3981 */ /* 0x000f62000c1e1900 */
[-C--:B------:R-:W-:Y:S02]  /*02e0*/  ISETP.GE.AND P5, PT, R20, R7.reuse, PT ;  /* 0x000000071400720c */ /* 0x080fe40003fa6270 */
[-C--:B------:R-:W-:Y:S01]  /*02f0*/  ISETP.GE.AND P2, PT, R6, R7.reuse, PT ;  /* 0x000000070600720c */ /* 0x080fe20003f46270 */
[C---:B------:R-:W-:Y:S01]  /*0300*/  VIADD R6, R38.reuse, 0xe00 ;  /* 0x00000e0026067836 */ /* 0x040fe20000000000 */
[C---:B------:R-:W-:Y:S01]  /*0310*/  LOP3.LUT R16, R38.reuse, 0x1000, RZ, 0xfc, !PT ;  /* 0x0000100026107812 */ /* 0x040fe200078efcff */
[----:B------:R-:W2:Y:S01]  /*0320*/  @P3 LDC R27, c[0x0][0x3a0] ;  /* 0x0000e800ff1b3b82 */ /* 0x000ea20000000800 */
[-C--:B------:R-:W-:Y:S01]  /*0330*/  ISETP.GE.AND P0, PT, R38, R7.reuse, PT ;  /* 0x000000072600720c */ /* 0x080fe20003f06270 */
[----:B------:R-:W5:Y:S04]  /*0340*/  @!P6 LDG.E R3, desc[UR8][R12.64+0x800] ;  /* 0x000800080c03e981 */ /* 0x000f68000c1e1900 */
[----:B------:R-:W5:Y:S04]  /*0350*/  @P4 LDG.E R24, desc[UR8][R8.64+0x2800] ;  /* 0x0028000808184981 */ /* 0x000f68000c1e1900 */
[----:B------:R-:W5:Y:S04]  /*0360*/  @P2 LDG.E R28, desc[UR8][R8.64+0x1800] ;  /* 0x00180008081c2981 */ /* 0x000f68000c1e1900 */
[----:B------:R-:W5:Y:S04]  /*0370*/  @P5 LDG.E R20, desc[UR8][R8.64+0x3000] ;  /* 0x0030000808145981 */ /* 0x000f68000c1e1900 */
[----:B------:R-:W5:Y:S04]  /*0380*/  @!P1 LDG.E R5, desc[UR8][R12.64+0x1000] ;  /* 0x001000080c059981 */ /* 0x000f68000c1e1900 */
[----:B------:R-:W5:Y:S01]  /*0390*/  @!P6 LDG.E R2, desc[UR8][R14.64+0x800] ;  /* 0x000800080e02e981 */ /* 0x000f62000c1e1900 */
[----:B------:R-:W-:-:S03]  /*03a0*/  ISETP.GE.AND P6, PT, R6, R7, PT ;  /* 0x000000070600720c */ /* 0x000fc60003fc6270 */
[----:B------:R-:W5:Y:S01]  /*03b0*/  @!P1 LDG.E R4, desc[UR8][R14.64+0x1000] ;  /* 0x001000080e049981 */ /* 0x000f62000c1e1900 */
[----:B------:R-:W3:Y:S08]  /*03c0*/  @P2 LDC R29, c[0x0][0x3a0] ;  /* 0x0000e800ff1d2b82 */ /* 0x000ef00000000800 */
[----:B------:R-:W4:Y:S01]  /*03d0*/  @P4 LDC R25, c[0x0][0x3a0] ;  /* 0x0000e800ff194b82 */ /* 0x000f220000000800 */
[----:B------:R-:W5:Y:S01]  /*03e0*/  @P6 LDG.E R18, desc[UR8][R8.64+0x3800] ;  /* 0x0038000808126981 */ /* 0x000f62000c1e1900 */
[----:B------:R-:W-:-:S06]  /*03f0*/  ISETP.GE.AND P1, PT, R16, R7, PT ;  /* 0x000000071000720c */ /* 0x000fcc0003f26270 */
[----:B------:R-:W0:Y:S01]  /*0400*/  @P5 LDC R21, c[0x0][0x3a0] ;  /* 0x0000e800ff155b82 */ /* 0x000e220000000800 */
[----:B------:R-:W-:Y:S01]  /*0410*/  @P0 IMAD.IADD R33, R38, 0x1, -R7 ;  /* 0x0000000126210824 */ /* 0x000fe200078e0a07 */
[----:B------:R-:W5:Y:S04]  /*0420*/  @!P0 LDG.E R32, desc[UR8][R14.64] ;  /* 0x000000080e208981 */ /* 0x000f68000c1e1900 */
[----:B------:R-:W5:Y:S02]  /*0430*/  @!P3 LDG.E R27, desc[UR8][R12.64+0x2000] ;  /* 0x002000080c1bb981 */ /* 0x000f64000c1e1900 */
[----:B------:R-:W0:Y:S02]  /*0440*/  @P6 LDC R19, c[0x0][0x3a0] ;  /* 0x0000e800ff136b82 */ /* 0x000e240000000800 */
[----:B------:R-:W5:Y:S01]  /*0450*/  @P1 LDG.E R16, desc[UR8][R8.64+0x4000] ;  /* 0x0040000808101981 */ /* 0x000f62000c1e1900 */
[----:B------:R-:W-:-:S03]  /*0460*/  @P0 IMAD.WIDE R22, R33, 0x4, R22 ;  /* 0x0000000421160825 */ /* 0x000fc600078e0216 */
[----:B------:R-:W5:Y:S04]  /*0470*/  @!P0 LDG.E R33, desc[UR8][R12.64] ;  /* 0x000000080c218981 */ /* 0x000f68000c1e1900 */
        /* <DEDUP_REMOVED lines=8> */
[----:B------:R-:W5:Y:S01]  /*0500*/  @!P6 LDG.E R18, desc[UR8][R14.64+0x3800] ;  /* 0x003800080e12e981 */ /* 0x000f62000c1e1900 */
[----:B------:R-:W0:Y:S01]  /*0510*/  @P1 LDC R17, c[0x0][0x3a0] ;  /* 0x0000e800ff111b82 */ /* 0x000e220000000800 */
[----:B------:R-:W-:-:S02]  /*0520*/  IMAD.IADD R10, R10, 0x1, -R31 ;  /* 0x000000010a0a7824 */ /* 0x000fc400078e0a1f */
[----:B------:R-:W-:Y:S02]  /*0530*/  VIADD R11, R38, 0x1200 ;  /* 0x00001200260b7836 */ /* 0x000fe40000000000 */
[----:B------:R-:W-:Y:S01]  /*0540*/  IMAD.IADD R6, R7, 0x1, R10 ;  /* 0x0000000107067824 */ /* 0x000fe200078e020a */
[----:B------:R-:W-:Y:S01]  /*0550*/  BSSY.RECONVERGENT B0, `(.L_x_7473) ;  /* 0x000000c000007945 */ /* 0x000fe20003800200 */
[----:B------:R1:W5:Y:S04]  /*0560*/  @P0 LDG.E R32, desc[UR8][R22.64] ;  /* 0x0000000816200981 */ /* 0x000368000c1e1900 */
[----:B------:R0:W5:Y:S04]  /*0570*/  @!P1 LDG.E R16, desc[UR8][R14.64+0x4000] ;  /* 0x004000080e109981 */ /* 0x000168000c1e1900 */
[----:B------:R0:W5:Y:S01]  /*0580*/  @!P1 LDG.E R17, desc[UR8][R12.64+0x4000] ;  /* 0x004000080c119981 */ /* 0x000162000c1e1900 */
[----:B------:R-:W-:-:S02]  /*0590*/  ISETP.GE.AND P1, PT, R11, R6, PT ;  /* 0x000000060b00720c */ /* 0x000fc40003f26270 */
[----:B-1----:R-:W-:-:S11]  /*05a0*/  CS2R R22, SRZ ;  /* 0x0000000000167805 */ /* 0x002fd6000001ff00 */
[----:B0-234-:R-:W-:Y:S05]  /*05b0*/  @P1 BRA `(.L_x_7474) ;  /* 0x0000000000141947 */ /* 0x01dfea0003800000 */
[----:B------:R-:W-:-:S13]  /*05c0*/  ISETP.GE.AND P1, PT, R11, R7, PT ;  /* 0x000000070b00720c */ /* 0x000fda0003f26270 */
[----:B------:R0:W5:Y:S04]  /*05d0*/  @!P1 LDG.E R22, desc[UR8][R14.64+0x4800] ;  /* 0x004800080e169981 */ /* 0x000168000c1e1900 */
[----:B------:R0:W5:Y:S04]  /*05e0*/  @!P1 LDG.E R23, desc[UR8][R12.64+0x4800] ;  /* 0x004800080c179981 */ /* 0x000168000c1e1900 */
[----:B------:R0:W5:Y:S01]  /*05f0*/  @P1 LDG.E R22, desc[UR8][R8.64+0x4800] ;  /* 0x0048000808161981 */ /* 0x000162000c1e1900 */
[----:B------:R-:W1:Y:S02]  /*0600*/  @P1 LDC R23, c[0x0][0x3a0] ;  /* 0x0000e800ff171b82 */ /* 0x000e640000000800 */
.L_x_7474:
[----:B------:R-:W-:Y:S05]  /*0610*/  BSYNC.RECONVERGENT B0 ;  /* 0x0000000000007941 */ /* 0x000fea0003800200 */
.L_x_7473:
        /* <DEDUP_REMOVED lines=26> */
.L_x_7477:
[----:B-1----:R-:W-:-:S05]  /*07c0*/  IMAD.IADD R2, R11, 0x1, R6 ;  /* 0x000000010b027824 */ /* 0x002fca00078e0206 */
[----:B------:R-:W-:-:S04]  /*07d0*/  SHF.R.S32.HI R2, RZ, 0x1, R2 ;  /* 0x00000001ff027819 */ /* 0x000fc80000011402 */
[----:B------:R-:W-:Y:S01]  /*07e0*/  LOP3.LUT R4, RZ, R2, RZ, 0x33, !PT ;  /* 0x00000002ff047212 */ /* 0x000fe200078e33ff */
[----:B------:R-:W-:-:S04]  /*07f0*/  IMAD R3, R2, 0x8, R39 ;  /* 0x0000000802037824 */ /* 0x000fc800078e0227 */
[----:B------:R-:W-:Y:S02]  /*0800*/  IMAD.IADD R5, R9, 0x1, R4 ;  /* 0x0000000109057824 */ /* 0x000fe400078e0204 */
[----:B------:R-:W-:Y:S02]  /*0810*/  LDS R3, [R3+0x800] ;  /* 0x0008000003037984 */ /* 0x000fe40000000800 */
[----:B------:R-:W-:-:S05]  /*0820*/  IMAD R5, R5, 0x8, R8 ;  /* 0x0000000805057824 */ /* 0x000fca00078e0208 */
[----:B------:R-:W0:Y:S02]  /*0830*/  LDS R4, [R5] ;  /* 0x0000000005047984 */ /* 0x000e240000000800 */
[----:B0-----:R-:W-:-:S04]  /*0840*/  ISETP.GT.AND P0, PT, R4, R3, PT ;  /* 0x000000030400720c */ /* 0x001fc80003f04270 */
[----:B------:R-:W-:-:S09]  /*0850*/  SEL R11, R2, R11, P0 ;  /* 0x0000000b020b7207 */ /* 0x000fd20000000000 */
[----:B------:R-:W-:-:S05]  /*0860*/  @!P0 VIADD R6, R2, 0x1 ;  /* 0x0000000102068836 */ /* 0x000fca0000000000 */
[----:B------:R-:W-:-:S13]  /*0870*/  ISETP.GE.AND P0, PT, R6, R11, PT ;  /* 0x0000000b0600720c */ /* 0x000fda0003f06270 */
[----:B------:R-:W-:Y:S05]  /*0880*/  @!P0 BRA `(.L_x_7477) ;  /* 0xfffffffc00cc8947 */ /* 0x000fea000383ffff */
.L_x_7476:
[----:B------:R-:W-:Y:S05]  /*0890*/  BSYNC.RECONVERGENT B0 ;  /* 0x0000000000007941 */ /* 0x000fea0003800200 */
.L_x_7475:
[----:B------:R-:W-:Y:S01]  /*08a0*/  IMAD.IADD R11, R9, 0x1, -R6 ;  /* 0x00000001090b7824 */ /* 0x000fe200078e0a06 */
[----:B------:R-:W-:Y:S01]  /*08b0*/  BSSY.RECONVERGENT B0, `(.L_x_7478) ;  /* 0x0000092000007945 */ /* 0x000fe20003800200 */
[----:B-1----:R-:W-:-:S03]  /*08c0*/  IMAD.MOV.U32 R2, RZ, RZ, RZ ;  /* 0x000000ffff027224 */ /* 0x002fc600078e00ff */
        /* <DEDUP_REMOVED lines=35> */
.L_x_7482:
        /* <DEDUP_REMOVED lines=10> */
.L_x_7483:
[----:B------:R-:W-:-:S13]  /*0ba0*/  ISETP.GE.AND P0, PT, R5, R4, PT ;  /* 0x000000040500720c */ /* 0x000fda0003f06270 */
[----:B------:R-:W-:Y:S05]  /*0bb0*/  @P0 BREAK.RELIABLE B2 ;  /* 0x0000000000020942 */ /* 0x000fea0003800100 */
[----:B------:R-:W-:Y:S05]  /*0bc0*/  @P0 BRA `(.L_x_7484) ;  /* 0x0000000000280947 */ /* 0x000fea0003800000 */
[----:B------:R-:W-:Y:S05]  /*0bd0*/  BSYNC.RELIABLE B2 ;  /* 0x0000000000027941 */ /* 0x000fea0003800100 */
.L_x_7481:
        /* <DEDUP_REMOVED lines=9> */
.L_x_7484:
[----:B------:R-:W-:Y:S05]  /*0c70*/  BSYNC.RECONVERGENT B1 ;  /* 0x0000000000017941 */ /* 0x000fea0003800200 */
.L_x_7480:
[C---:B------:R-:W-:Y:S01]  /*0c80*/  ISETP.GE.AND P1, PT, R11.reuse, 0x1, PT ;  /* 0x000000010b00780c */ /* 0x040fe20003f26270 */
[----:B------:R-:W-:Y:S01]  /*0c90*/  IMAD.MOV.U32 R13, RZ, RZ, R11 ;  /* 0x000000ffff0d7224 */ /* 0x000fe200078e000b */
[----:B------:R-:W-:Y:S04]  /*0ca0*/  BSSY.RECONVERGENT B1, `(.L_x_7485) ;  /* 0x0000034000017945 */ /* 0x000fe80003800200 */
[----:B------:R-:W-:Y:S07]  /*0cb0*/  BSSY.RELIABLE B2, `(.L_x_7486) ;  /* 0x0000029000027945 */ /* 0x000fee0003800100 */
[----:B------:R-:W-:-:S05]  /*0cc0*/  @P1 IMAD R4, R11, 0x1ff, RZ ;  /* 0x000001ff0b041824 */ /* 0x000fca00078e02ff */
[----:B------:R-:W-:Y:S01]  /*0cd0*/  @P1 SHF.R.S32.HI R12, RZ, 0x9, R4 ;  /* 0x00000009ff0c1819 */ /* 0x000fe20000011404 */
[----:B------:R-:W-:-:S04]  /*0ce0*/  IMAD.MOV.U32 R4, RZ, RZ, RZ ;  /* 0x000000ffff047224 */ /* 0x000fc800078e00ff */
        /* <DEDUP_REMOVED lines=24> */
.L_x_7487:
        /* <DEDUP_REMOVED lines=10> */
.L_x_7488:
[----:B------:R-:W-:-:S13]  /*0f10*/  ISETP.GE.AND P0, PT, R4, R13, PT ;  /* 0x0000000d0400720c */ /* 0x000fda0003f06270 */
[----:B------:R-:W-:Y:S05]  /*0f20*/  @P0 BREAK.RELIABLE B2 ;  /* 0x0000000000020942 */ /* 0x000fea0003800100 */
[----:B------:R-:W-:Y:S05]  /*0f30*/  @P0 BRA `(.L_x_7489) ;  /* 0x0000000000280947 */ /* 0x000fea0003800000 */
[----:B------:R-:W-:Y:S05]  /*0f40*/  BSYNC.RELIABLE B2 ;  /* 0x0000000000027941 */ /* 0x000fea0003800100 */
.L_x_7486:
        /* <DEDUP_REMOVED lines=9> */
.L_x_7489:
[----:B------:R-:W-:Y:S05]  /*0fe0*/  BSYNC.RECONVERGENT B1 ;  /* 0x0000000000017941 */ /* 0x000fea0003800200 */
.L_x_7485:
        /* <DEDUP_REMOVED lines=12> */
.L_x_7492:
        /* <DEDUP_REMOVED lines=9> */
.L_x_7491:
[----:B------:R-:W-:Y:S05]  /*1140*/  BSYNC.RECONVERGENT B1 ;  /* 0x0000000000017941 */ /* 0x000fea0003800200 */
.L_x_7490:
        /* <DEDUP_REMOVED lines=8> */
.L_x_7479:
[----:B------:R-:W-:Y:S05]  /*11d0*/  BSYNC.RECONVERGENT B0 ;  /* 0x0000000000007941 */ /* 0x000fea0003800200 */
.L_x_7478:
[----:B------:R-:W-:Y:S05]  /*11e0*/  WARPSYNC.ALL ;  /* 0x0000000000007948 */ /* 0x000fea0003800000 */
[----:B------:R-:W-:Y:S01]  /*11f0*/  ISETP.NE.AND P0, PT, R38, RZ, PT ;  /* 0x000000ff2600720c */ /* 0x000fe20003f05270 */
[----:B------:R-:W-:Y:S01]  /*1200*/  IMAD.U32 R3, R7, 0x10000, RZ ;  /* 0x0001000007037824 */ /* 0x000fe200078e00ff */
[----:B------:R-:W-:Y:S01]  /*1210*/  IADD3 R9, PT, PT, R2, R9, -R6 ;  /* 0x0000000902097210 */ /* 0x000fe20007ffe806 */
[----:B------:R-:W-:Y:S01]  /*1220*/  VIADD R5, R38, 0xffffffff ;  /* 0xffffffff26057836 */ /* 0x000fe20000000000 */
[----:B------:R-:W-:Y:S01]  /*1230*/  LOP3.LUT R2, R2, 0xfffffffd, RZ, 0xc0, !PT ;  /* 0xfffffffd02027812 */ /* 0x000fe200078ec0ff */
[C---:B------:R-:W-:Y:S01]  /*1240*/  IMAD.U32 R4, R6.reuse, 0x10000, RZ ;  /* 0x0001000006047824 */ /* 0x040fe200078e00ff */
[----:B------:R-:W-:Y:S01]  /*1250*/  LOP3.LUT R3, R3, R10, RZ, 0xfc, !PT ;  /* 0x0000000a03037212 */ /* 0x000fe200078efcff */
[----:B------:R-:W-:Y:S01]  /*1260*/  IMAD R11, R9, 0x8, R8 ;  /* 0x00000008090b7824 */ /* 0x000fe200078e0208 */
[----:B------:R-:W-:Y:S01]  /*1270*/  SEL R10, R5, 0x1ff, P0 ;  /* 0x000001ff050a7807 */ /* 0x000fe20000000000 */
[--C-:B------:R-:W-:Y:S01]  /*1280*/  IMAD R12, R6, 0x8, R39.reuse ;  /* 0x00000008060c7824 */ /* 0x100fe200078e0227 */
[----:B------:R-:W-:Y:S03]  /*1290*/  BSSY.RECONVERGENT B0, `(.L_x_7493) ;  /* 0x00001ed000007945 */ /* 0x000fe60003800200 */
[----:B------:R-:W-:Y:S01]  /*12a0*/  @P0 LOP3.LUT R3, R9, R4, RZ, 0xfc, !PT ;  /* 0x0000000409030212 */ /* 0x000fe200078efcff */
[----:B------:R-:W-:-:S02]  /*12b0*/  IMAD R10, R10, 0x4, R39 ;  /* 0x000000040a0a7824 */ /* 0x000fc400078e0227 */
[----:B------:R-:W-:-:S03]  /*12c0*/  IMAD R4, R38, 0x4, R39 ;  /* 0x0000000426047824 */ /* 0x000fc600078e0227 */
[----:B------:R0:W-:Y:S01]  /*12d0*/  STS [R10], R3 ;  /* 0x000000030a007388 */ /* 0x0001e20000000800 */
[----:B------:R-:W-:Y:S01]  /*12e0*/  BAR.SYNC.DEFER_BLOCKING 0x0 ;  /* 0x0000000000007b1d */ /* 0x000fe20000010000 */
[----:B0-----:R-:W-:-:S05]  /*12f0*/  IMAD.IADD R10, R7, 0x1, R9 ;  /* 0x00000001070a7824 */ /* 0x001fca00078e0209 */
[----:B------:R-:W0:Y:S04]  /*1300*/  LDS R36, [R11] ;  /* 0x000000000b247984 */ /* 0x000e280000000800 */
[----:B------:R-:W1:Y:S04]  /*1310*/  LDS.64 R34, [R12+0x800] ;  /* 0x000800000c227984 */ /* 0x000e680000000a00 */
        /* <DEDUP_REMOVED lines=8> */
[----:B------:R-:W-:-:S04]  /*13a0*/  IMAD.IADD R7, R7, 0x1, R8 ;  /* 0x0000000107077824 */ /* 0x000fc800078e0208 */
[----:B------:R-:W-:Y:S01]  /*13b0*/  @!P2 LDS R5, [R11+0x8] ;  /* 0x000008000b05a984 */ /* 0x000fe20000000800 */
[C---:B------:R-:W-:Y:S01]  /*13c0*/  ISETP.GE.AND P0, PT, R10.reuse, R7, PT ;  /* 0x000000070a00720c */ /* 0x040fe20003f06270 */
[----:B------:R-:W-:Y:S02]  /*13d0*/  @!P2 VIADD R10, R10, 0x1 ;  /* 0x000000010a0aa836 */ /* 0x000fe40000000000 */
[----:B------:R-:W0:Y:S01]  /*13e0*/  @!P1 LDS.64 R32, [R12+0x808] ;  /* 0x000808000c209984 */ /* 0x000e220000000a00 */
[C---:B------:R-:W-:Y:S01]  /*13f0*/  ISETP.LT.AND P0, PT, R6.reuse, R3, !P0 ;  /* 0x000000030600720c */ /* 0x040fe20004701270 */
[----:B------:R-:W-:Y:S01]  /*1400*/  @!P1 VIADD R6, R6, 0x1 ;  /* 0x0000000106069836 */ /* 0x000fe20000000000 */
[----:B------:R-:W-:Y:S02]  /*1410*/  ISETP.GE.AND P1, PT, R10, R7, PT ;  /* 0x000000070a00720c */ /* 0x000fe40003f26270 */
[----:B------:R-:W-:Y:S02]  /*1420*/  ISETP.EQ.AND P0, PT, R36, R34, P0 ;  /* 0x000000222400720c */ /* 0x000fe40000702270 */
[----:B------:R-:W-:-:S02]  /*1430*/  ISETP.GE.OR P1, PT, R6, R3, P1 ;  /* 0x000000030600720c */ /* 0x000fc40000f26670 */
        /* <DEDUP_REMOVED lines=42> */
[----:B------:R-:W-:-:S04]  /*16e0*/  @!P5 VIADD R4, R10, 0x1 ;  /* 0x000000010a04d836 */ /* 0x000fc80000000000 */
[----:B------:R-:W-:-:S05]  /*16f0*/  @!P5 IMAD.MOV.U32 R10, RZ, RZ, R4 ;  /* 0x000000ffff0ad224 */ /* 0x000fca00078e0004 */
[----:B------:R-:W-:-:S04]  /*1700*/  ISETP.GE.AND P5, PT, R10, R7, PT ;  /* 0x000000070a00720c */ /* 0x000fc80003fa6270 */
[----:B------:R-:W-:Y:S01]  /*1710*/  ISETP.GE.OR P5, PT, R6, R3, P5 ;  /* 0x000000030600720c */ /* 0x000fe20002fa6670 */
[----:B0-----:R-:W-:Y:S02]  /*1720*/  IMAD.MOV.U32 R24, RZ, RZ, R26 ;  /* 0x000000ffff187224 */ /* 0x001fe400078e001a */
[----:B------:R-:W-:Y:S01]  /*1730*/  IMAD.MOV.U32 R25, RZ, RZ, R27 ;  /* 0x000000ffff197224 */ /* 0x000fe200078e001b */
[----:B-1----:R-:W-:Y:S02]  /*1740*/  ISETP.GT.AND P4, PT, R26, R5, PT ;  /* 0x000000051a00720c */ /* 0x002fe40003f84270 */
[CC--:B------:R-:W-:Y:S02]  /*1750*/  ISETP.GT.AND P3, PT, R5.reuse, R26.reuse, PT ;  /* 0x0000001a0500720c */ /* 0x0c0fe40003f64270 */
[----:B------:R-:W-:Y:S02]  /*1760*/  ISETP.NE.OR P6, PT, R5, R26, P5 ;  /* 0x0000001a0500720c */ /* 0x000fe40002fc5670 */
[----:B------:R-:W-:-:S07]  /*1770*/  LOP3.LUT P5, RZ, R2, 0x2, RZ, 0xc0, !PT ;  /* 0x0000000202ff7812 */ /* 0x000fce00078ac0ff */
[--C-:B------:R-:W-:Y:S02]  /*1780*/  @!P4 IMAD R9, R10, 0x8, R39.reuse ;  /* 0x000000080a09c824 */ /* 0x100fe400078e0227 */
[C---:B------:R-:W-:Y:S02]  /*1790*/  @!P3 IMAD R8, R6.reuse, 0x8, R39 ;  /* 0x000000080608b824 */ /* 0x040fe400078e0227 */
[----:B------:R-:W-:Y:S01]  /*17a0*/  @!P3 VIADD R4, R6, 0x1 ;  /* 0x000000010604b836 */ /* 0x000fe20000000000 */
[----:B------:R-:W-:Y:S03]  /*17b0*/  @!P4 LDS R5, [R9+0x808] ;  /* 0x000808000905c984 */ /* 0x000fe60000000800 */
        /* <DEDUP_REMOVED lines=9> */
[----:B------:R-:W-:-:S10]  /*1850*/  IMAD.MOV.U32 R23, RZ, RZ, R25 ;  /* 0x000000ffff177224 */ /* 0x000fd400078e0019 */
[C---:B------:R-:W-:Y:S02]  /*1860*/  @!P3 IMAD R11, R6.reuse, 0x8, R39 ;  /* 0x00000008060bb824 */ /* 0x040fe400078e0227 */
[----:B------:R-:W-:-:S03]  /*1870*/  @!P3 VIADD R4, R6, 0x1 ;  /* 0x000000010604b836 */ /* 0x000fc60000000000 */
[----:B------:R-:W0:Y:S01]  /*1880*/  @!P3 LDS.64 R22, [R11+0x808] ;  /* 0x000808000b16b984 */ /* 0x000e220000000a00 */
[----:B------:R-:W-:Y:S01]  /*1890*/  @!P3 IMAD.MOV.U32 R6, RZ, RZ, R4 ;  /* 0x000000ffff06b224 */ /* 0x000fe200078e0004 */
[----:B------:R-:W-:-:S13]  /*18a0*/  ISETP.GT.AND P3, PT, R24, R5, PT ;  /* 0x000000051800720c */ /* 0x000fda0003f64270 */
[C---:B------:R-:W-:Y:S02]  /*18b0*/  @!P3 IMAD R12, R10.reuse, 0x8, R39 ;  /* 0x000000080a0cb824 */ /* 0x040fe400078e0227 */
[----:B------:R-:W-:-:S03]  /*18c0*/  @!P3 VIADD R4, R10, 0x1 ;  /* 0x000000010a04b836 */ /* 0x000fc60000000000 */
[----:B------:R-:W1:Y:S01]  /*18d0*/  @!P3 LDS R5, [R12+0x808] ;  /* 0x000808000c05b984 */ /* 0x000e620000000800 */
[----:B------:R-:W-:-:S04]  /*18e0*/  @!P3 IMAD.MOV.U32 R10, RZ, RZ, R4 ;  /* 0x000000ffff0ab224 */ /* 0x000fc800078e0004 */
[----:B------:R-:W-:Y:S02]  /*18f0*/  IMAD.MOV.U32 R8, RZ, RZ, R10 ;  /* 0x000000ffff087224 */ /* 0x000fe400078e000a */
[----:B0-----:R-:W-:Y:S02]  /*1900*/  IMAD.MOV.U32 R20, RZ, RZ, R22 ;  /* 0x000000ffff147224 */ /* 0x001fe400078e0016 */
[----:B------:R-:W-:Y:S01]  /*1910*/  IMAD.MOV.U32 R21, RZ, RZ, R23 ;  /* 0x000000ffff157224 */ /* 0x000fe200078e0017 */
[----:B-1----:R-:W-:Y:S01]  /*1920*/  ISETP.GT.AND P3, PT, R22, R5, PT ;  /* 0x000000051600720c */ /* 0x002fe20003f64270 */
[----:B------:R-:W-:-:S12]  /*1930*/  IMAD.MOV.U32 R9, RZ, RZ, R5 ;  /* 0x000000ffff097224 */ /* 0x000fd800078e0005 */
[C---:B------:R-:W-:Y:S02]  /*1940*/  @!P3 IMAD R11, R10.reuse, 0x8, R39 ;  /* 0x000000080a0bb824 */ /* 0x040fe400078e0227 */
[----:B------:R-:W-:-:S03]  /*1950*/  @!P3 VIADD R8, R10, 0x1 ;  /* 0x000000010a08b836 */ /* 0x000fc60000000000 */
[----:B------:R0:W-:Y:S01]  /*1960*/  @!P3 LDS R9, [R11+0x808] ;  /* 0x000808000b09b984 */ /* 0x0001e20000000800 */
[----:B------:R-:W-:-:S04]  /*1970*/  ISETP.NE.AND P3, PT, R5, R22, PT ;  /* 0x000000160500720c */ /* 0x000fc80003f65270 */
[----:B------:R-:W-:Y:S02]  /*1980*/  SEL R4, RZ, 0x40, P3 ;  /* 0x00000040ff047807 */ /* 0x000fe40001800000 */
[----:B------:R-:W-:-:S04]  /*1990*/  ISETP.GE.AND P3, PT, R10, R7, PT ;  /* 0x000000070a00720c */ /* 0x000fc80003f66270 */
[----:B------:R-:W-:Y:S01]  /*19a0*/  SEL R10, R4, RZ, !P3 ;  /* 0x000000ff040a7207 */ /* 0x000fe20005800000 */
[----:B------:R-:W-:Y:S01]  /*19b0*/  IMAD.MOV.U32 R4, RZ, RZ, R6 ;  /* 0x000000ffff047224 */ /* 0x000fe200078e0006 */
[----:B------:R-:W-:-:S13]  /*19c0*/  ISETP.GT.AND P3, PT, R5, R22, PT ;  /* 0x000000160500720c */ /* 0x000fda0003f64270 */
[C---:B------:R-:W-:Y:S02]  /*19d0*/  @!P3 IMAD R5, R6.reuse, 0x8, R39 ;  /* 0x000000080605b824 */ /* 0x040fe400078e0227 */
[----:B------:R-:W-:-:S03]  /*19e0*/  @!P3 VIADD R4, R6, 0x1 ;  /* 0x000000010604b836 */ /* 0x000fc60000000000 */
[----:B------:R-:W1:Y:S01]  /*19f0*/  @!P3 LDS.64 R20, [R5+0x808] ;  /* 0x000808000514b984 */ /* 0x000e620000000a00 */
[----:B------:R-:W-:-:S04]  /*1a00*/  ISETP.GE.AND P3, PT, R6, R3, PT ;  /* 0x000000030600720c */ /* 0x000fc80003f66270 */
[----:B0-----:R-:W-:Y:S02]  /*1a10*/  SEL R11, R10, RZ, !P3 ;  /* 0x000000ff0a0b7207 */ /* 0x001fe40005800000 */
[----:B-1----:R-:W-:Y:S01]  /*1a20*/  ISETP.NE.AND P3, PT, R9, R20, PT ;  /* 0x000000140900720c */ /* 0x002fe20003f65270 */
[----:B------:R-:W-:Y:S02]  /*1a30*/  IMAD.MOV.U32 R18, RZ, RZ, R20 ;  /* 0x000000ffff127224 */ /* 0x000fe400078e0014 */
[----:B------:R-:W-:Y:S01]  /*1a40*/  IMAD.MOV.U32 R19, RZ, RZ, R21 ;  /* 0x000000ffff137224 */ /* 0x000fe200078e0015 */
[----:B------:R-:W-:Y:S02]  /*1a50*/  SEL R6, RZ, 0x80, P3 ;  /* 0x00000080ff067807 */ /* 0x000fe40001800000 */
[----:B------:R-:W-:-:S04]  /*1a60*/  ISETP.GE.AND P3, PT, R8, R7, PT ;  /* 0x000000070800720c */ /* 0x000fc80003f66270 */
[----:B------:R-:W-:Y:S02]  /*1a70*/  SEL R6, R6, RZ, !P3 ;  /* 0x000000ff06067207 */ /* 0x000fe40005800000 */
[----:B------:R-:W-:-:S04]  /*1a80*/  ISETP.GE.AND P3, PT, R4, R3, PT ;  /* 0x000000030400720c */ /* 0x000fc80003f66270 */
[----:B------:R-:W-:Y:S02]  /*1a90*/  SEL R6, R6, RZ, !P3 ;  /* 0x000000ff06067207 */ /* 0x000fe40005800000 */
[----:B------:R-:W-:-:S13]  /*1aa0*/  ISETP.GT.AND P3, PT, R9, R20, PT ;  /* 0x000000140900720c */ /* 0x000fda0003f64270 */
        /* <DEDUP_REMOVED lines=8> */
[----:B------:R-:W-:Y:S02]  /*1b30*/  @!P3 IMAD.MOV.U32 R8, RZ, RZ, R10 ;  /* 0x000000ffff08b224 */ /* 0x000fe400078e000a */
[----:B------:R-:W-:Y:S02]  /*1b40*/  IMAD.MOV.U32 R10, RZ, RZ, R4 ;  /* 0x000000ffff0a7224 */ /* 0x000fe400078e0004 */
[----:B------:R-:W-:Y:S02]  /*1b50*/  IMAD.MOV.U32 R14, RZ, RZ, R8 ;  /* 0x000000ffff0e7224 */ /* 0x000fe400078e0008 */
[----:B0-----:R-:W-:Y:S02]  /*1b60*/  IMAD.MOV.U32 R16, RZ, RZ, R18 ;  /* 0x000000ffff107224 */ /* 0x001fe400078e0012 */
[----:B------:R-:W-:Y:S01]  /*1b70*/  IMAD.MOV.U32 R17, RZ, RZ, R19 ;  /* 0x000000ffff117224 */ /* 0x000fe200078e0013 */
        /* <DEDUP_REMOVED lines=9> */
[----:B------:R-:W-:Y:S02]  /*1c10*/  SEL R37, R5, RZ, !P3 ;  /* 0x000000ff05257207 */ /* 0x000fe40005800000 */
[----:B------:R-:W-:Y:S02]  /*1c20*/  ISETP.GT.AND P3, PT, R9, R18, PT ;  /* 0x000000120900720c */ /* 0x000fe40003f64270 */
[----:B------:R-:W-:-:S02]  /*1c30*/  SEL R5, RZ, 0x1, !P0 ;  /* 0x00000001ff057807 */ /* 0x000fc40004000000 */
[----:B------:R-:W-:-:S04]  /*1c40*/  SEL R9, RZ, 0x4, P1 ;  /* 0x00000004ff097807 */ /* 0x000fc80000800000 */
[----:B------:R-:W-:Y:S02]  /*1c50*/  IADD3 R9, PT, PT, R9, R8, R5 ;  /* 0x0000000809097210 */ /* 0x000fe40007ffe005 */
[----:B------:R-:W-:Y:S02]  /*1c60*/  SEL R8, RZ, 0x8, P5 ;  /* 0x00000008ff087807 */ /* 0x000fe40002800000 */
[----:B------:R-:W-:Y:S01]  /*1c70*/  SEL R5, RZ, 0x10, P6 ;  /* 0x00000010ff057807 */ /* 0x000fe20003000000 */
[C---:B------:R-:W-:Y:S02]  /*1c80*/  @!P3 IMAD R12, R4.reuse, 0x8, R39 ;  /* 0x00000008040cb824 */ /* 0x040fe400078e0227 */
[----:B------:R-:W-:Y:S01]  /*1c90*/  @!P3 VIADD R10, R4, 0x1 ;  /* 0x00000001040ab836 */ /* 0x000fe20000000000 */
[----:B------:R-:W-:Y:S02]  /*1ca0*/  IADD3 R5, PT, PT, R5, R9, R8 ;  /* 0x0000000905057210 */ /* 0x000fe40007ffe008 */
[----:B------:R-:W0:Y:S01]  /*1cb0*/  @!P3 LDS.64 R16, [R12+0x808] ;  /* 0x000808000c10b984 */ /* 0x000e220000000a00 */
[----:B------:R-:W-:-:S05]  /*1cc0*/  SEL R8, RZ, 0x20, P4 ;  /* 0x00000020ff087807 */ /* 0x000fca0002000000 */
[----:B------:R-:W-:-:S05]  /*1cd0*/  IMAD.IADD R5, R5, 0x1, R8 ;  /* 0x0000000105057824 */ /* 0x000fca00078e0208 */
[----:B------:R-:W-:Y:S01]  /*1ce0*/  IADD3 R34, PT, PT, R5, R11, R6 ;  /* 0x0000000b05227210 */ /* 0x000fe20007ffe006 */
[----:B------:R-:W-:Y:S01]  /*1cf0*/  BAR.SYNC.DEFER_BLOCKING 0x0 ;  /* 0x0000000000007b1d */ /* 0x000fe20000010000 */
[----:B0-----:R-:W-:-:S04]  /*1d00*/  ISETP.NE.AND P3, PT, R13, R16, PT ;  /* 0x000000100d00720c */ /* 0x001fc80003f65270 */
[----:B------:R-:W-:Y:S02]  /*1d10*/  SEL R13, RZ, 0x200, P3 ;  /* 0x00000200ff0d7807 */ /* 0x000fe40001800000 */
[----:B------:R-:W-:-:S04]  /*1d20*/  ISETP.GE.AND P3, PT, R14, R7, PT ;  /* 0x000000070e00720c */ /* 0x000fc80003f66270 */
[----:B------:R-:W-:Y:S02]  /*1d30*/  SEL R13, R13, RZ, !P3 ;  /* 0x000000ff0d0d7207 */ /* 0x000fe40005800000 */
[----:B------:R-:W-:-:S04]  /*1d40*/  ISETP.GE.AND P3, PT, R10, R3, PT ;  /* 0x000000030a00720c */ /* 0x000fc80003f66270 */
[----:B------:R-:W-:Y:S02]  /*1d50*/  SEL R13, R13, RZ, !P3 ;  /* 0x000000ff0d0d7207 */ /* 0x000fe40005800000 */
[----:B------:R-:W-:-:S04]  /*1d60*/  ISETP.GE.AND P3, PT, R4, R3, PT ;  /* 0x000000030400720c */ /* 0x000fc80003f66270 */
[----:B------:R-:W-:Y:S02]  /*1d70*/  SEL R3, R37, RZ, !P3 ;  /* 0x000000ff25037207 */ /* 0x000fe40005800000 */
[----:B------:R-:W-:Y:S02]  /*1d80*/  ISETP.NE.AND P3, PT, R0, RZ, PT ;  /* 0x000000ff0000720c */ /* 0x000fe40003f65270 */
[----:B------:R-:W-:-:S04]  /*1d90*/  IADD3 R3, PT, PT, R34, R3, R13 ;  /* 0x0000000322037210 */ /* 0x000fc80007ffe00d */
[----:B------:R0:W1:Y:S07]  /*1da0*/  POPC R40, R3 ;  /* 0x0000000300287309 */ /* 0x00006e0000000000 */
[----:B------:R-:W-:Y:S05]  /*1db0*/  @P3 BRA `(.L_x_7494) ;  /* 0x0000000400303947 */ /* 0x000fea0003800000 */
[----:B-1----:R-:W1:Y:S01]  /*1dc0*/  SHFL.UP P3, R5, R40, 0x1, RZ ;  /* 0x0420000028057989 */ /* 0x002e6200000600ff */
[----:B------:R-:W-:Y:S01]  /*1dd0*/  SHF.R.U32.HI R0, RZ, 0x5, R38 ;  /* 0x00000005ff007819 */ /* 0x000fe20000011626 */
[----:B------:R-:W2:Y:S01]  /*1de0*/  S2R R9, SR_LANEID ;  /* 0x0000000000097919 */ /* 0x000ea20000000000 */
[----:B-1----:R-:W-:-:S05]  /*1df0*/  @P3 IMAD.IADD R5, R40, 0x1, R5 ;  /* 0x0000000128053824 */ /* 0x002fca00078e0205 */
[----:B------:R-:W1:Y:S02]  /*1e00*/  SHFL.UP P3, R4, R5, 0x2, RZ ;  /* 0x0440000005047989 */ /* 0x000e6400000600ff */
[----:B-1----:R-:W-:-:S05]  /*1e10*/  @P3 IMAD.IADD R4, R5, 0x1, R4 ;  /* 0x0000000105043824 */ /* 0x002fca00078e0204 */
[----:B------:R-:W1:Y:S02]  /*1e20*/  SHFL.UP P3, R7, R4, 0x4, RZ ;  /* 0x0480000004077989 */ /* 0x000e6400000600ff */
[----:B-1----:R-:W-:-:S05]  /*1e30*/  @P3 IMAD.IADD R7, R4, 0x1, R7 ;  /* 0x0000000104073824 */ /* 0x002fca00078e0207 */
[----:B------:R-:W1:Y:S02]  /*1e40*/  SHFL.UP P3, R8, R7, 0x8, RZ ;  /* 0x0500000007087989 */ /* 0x000e6400000600ff */
[----:B-1----:R-:W-:-:S05]  /*1e50*/  @P3 IMAD.IADD R8, R7, 0x1, R8 ;  /* 0x0000000107083824 */ /* 0x002fca00078e0208 */
[----:B------:R-:W1:Y:S02]  /*1e60*/  SHFL.UP P3, R41, R8, 0x10, RZ ;  /* 0x0600000008297989 */ /* 0x000e6400000600ff */
[----:B-1----:R-:W-:Y:S01]  /*1e70*/  @P3 IMAD.IADD R41, R8, 0x1, R41 ;  /* 0x0000000108293824 */ /* 0x002fe200078e0229 */
[----:B--2---:R-:W-:-:S03]  /*1e80*/  ISETP.NE.AND P3, PT, R9, 0x1f, PT ;  /* 0x0000001f0900780c */ /* 0x004fc60003f65270 */
[----:B------:R-:W-:-:S10]  /*1e90*/  IMAD.IADD R37, R41, 0x1, -R40 ;  /* 0x0000000129257824 */ /* 0x000fd400078e0a28 */
[----:B------:R-:W-:-:S05]  /*1ea0*/  @!P3 IMAD R42, R0, 0x4, R39 ;  /* 0x00000004002ab824 */ /* 0x000fca00078e0227 */
[----:B------:R-:W-:Y:S01]  /*1eb0*/  @!P3 STS [R42], R41 ;  /* 0x000000292a00b388 */ /* 0x000fe20000000800 */
[----:B------:R-:W-:Y:S01]  /*1ec0*/  BAR.SYNC.DEFER_BLOCKING 0x0 ;  /* 0x0000000000007b1d */ /* 0x000fe20000010000 */
[----:B------:R-:W-:-:S04]  /*1ed0*/  ISETP.NE.AND P3, PT, R9, RZ, PT ;  /* 0x000000ff0900720c */ /* 0x000fc80003f65270 */
[----:B------:R-:W-:Y:S02]  /*1ee0*/  SEL R37, R37, RZ, P3 ;  /* 0x000000ff25257207 */ /* 0x000fe40001800000 */
[----:B------:R-:W-:Y:S01]  /*1ef0*/  ISETP.NE.AND P3, PT, R0, 0x2, PT ;  /* 0x000000020000780c */ /* 0x000fe20003f65270 */
[----:B------:R-:W1:Y:S04]  /*1f00*/  LDS.128 R12, [R39] ;  /* 0x00000000270c7984 */ /* 0x000e680000000c00 */
[----:B------:R-:W2:Y:S04]  /*1f10*/  LDS.128 R4, [R39+0x10] ;  /* 0x0000100027047984 */ /* 0x000ea80000000c00 */
[----:B------:R-:W3:Y:S01]  /*1f20*/  LDS.128 R8, [R39+0x20] ;  /* 0x0000200027087984 */ /* 0x000ee20000000c00 */
        /* <DEDUP_REMOVED lines=14> */
[----:B------:R-:W1:Y:S01]  /*2010*/  LDS.128 R12, [R39+0x30] ;  /* 0x00003000270c7984 */ /* 0x000e620000000c00 */
[C---:B------:R-:W-:Y:S02]  /*2020*/  ISETP.NE.AND P3, PT, R0.reuse, 0x6, PT ;  /* 0x000000060000780c */ /* 0x040fe40003f65270 */
[----:B---3--:R-:W-:Y:S02]  /*2030*/  IMAD.IADD R8, R7, 0x1, R8 ;  /* 0x0000000107087824 */ /* 0x008fe400078e0208 */
        /* <DEDUP_REMOVED lines=8> */
[----:B------:R-:W-:Y:S01]  /*20c0*/  IMAD.MOV.U32 R7, RZ, RZ, RZ ;  /* 0x000000ffff077224 */ /* 0x000fe200078e00ff */
[----:B------:R-:W-:-:S04]  /*20d0*/  ISETP.NE.AND P3, PT, R0, 0x9, PT ;  /* 0x000000090000780c */ /* 0x000fc80003f65270 */
[----:B------:R-:W-:Y:S02]  /*20e0*/  SEL R40, R8, R40, !P3 ;  /* 0x0000002808287207 */ /* 0x000fe40005800000 */
[----:B------:R-:W-:-:S04]  /*20f0*/  ISETP.NE.AND P3, PT, R0, 0xa, PT ;  /* 0x0000000a0000780c */ /* 0x000fc80003f65270 */
[----:B------:R-:W-:Y:S02]  /*2100*/  SEL R40, R9, R40, !P3 ;  /* 0x0000002809287207 */ /* 0x000fe40005800000 */
[----:B------:R-:W-:-:S04]  /*2110*/  ISETP.NE.AND P3, PT, R0, 0xb, PT ;  /* 0x0000000b0000780c */ /* 0x000fc80003f65270 */
        /* <DEDUP_REMOVED lines=13> */
[----:B------:R-:W-:-:S04]  /*21f0*/  ISETP.GE.U32.AND P3, PT, R38, 0x20, PT ;  /* 0x000000202600780c */ /* 0x000fc80003f66070 */
[----:B------:R-:W-:Y:S02]  /*2200*/  SEL R40, R40, RZ, P3 ;  /* 0x000000ff28287207 */ /* 0x000fe40001800000 */
[----:B------:R-:W-:-:S03]  /*2210*/  ISETP.NE.AND P3, PT, R38, RZ, PT ;  /* 0x000000ff2600720c */ /* 0x000fc60003f65270 */
[----:B------:R-:W-:-:S10]  /*2220*/  IMAD.IADD R6, R40, 0x1, R37 ;  /* 0x0000000128067824 */ /* 0x000fd400078e0225 */
[----:B------:R-:W-:Y:S05]  /*2230*/  @P3 BRA `(.L_x_7495) ;  /* 0x0000000c00c83947 */ /* 0x000fea0003800000 */
[----:B------:R-:W1:Y:S01]  /*2240*/  LDC.64 R4, c[0x0][0x3f0] ;  /* 0x0000fc00ff047b82 */ /* 0x000e620000000a00 */
[----:B------:R-:W-:-:S05]  /*2250*/  IMAD.MOV.U32 R14, RZ, RZ, 0x65 ;  /* 0x00000065ff0e7424 */ /* 0x000fca00078e00ff */
[----:B-1----:R1:W-:Y:S01]  /*2260*/  ST.E.64.STRONG.GPU desc[UR8][R4.64+0x100], R14 ;  /* 0x0001000e04007985 */ /* 0x0023e2000c10fb08 */
[----:B------:R-:W-:Y:S05]  /*2270*/  BRA `(.L_x_7495) ;  /* 0x0000000c00b87947 */ /* 0x000fea0003800000 */
.L_x_7494:
        /* <DEDUP_REMOVED lines=12> */
[----:B--2---:R-:W-:-:S13]  /*2340*/  ISETP.NE.AND P3, PT, R37, 0x1f, PT ;  /* 0x0000001f2500780c */ /* 0x004fda0003f65270 */
[----:B------:R-:W-:-:S04]  /*2350*/  @!P3 SHF.R.U32.HI R6, RZ, 0x3, R38 ;  /* 0x00000003ff06b819 */ /* 0x000fc80000011626 */
[----:B------:R-:W-:-:S05]  /*2360*/  @!P3 LOP3.LUT R6, R6, 0x7c, RZ, 0xc0, !PT ;  /* 0x0000007c0606b812 */ /* 0x000fca00078ec0ff */
[----:B------:R-:W-:-:S05]  /*2370*/  @!P3 IMAD.IADD R44, R39, 0x1, R6 ;  /* 0x00000001272cb824 */ /* 0x000fca00078e0206 */
[----:B------:R1:W-:Y:S01]  /*2380*/  @!P3 STS [R44], R41 ;  /* 0x000000292c00b388 */ /* 0x0003e20000000800 */
[----:B------:R-:W-:Y:S01]  /*2390*/  BAR.SYNC.DEFER_BLOCKING 0x0 ;  /* 0x0000000000007b1d */ /* 0x000fe20000010000 */
[----:B------:R-:W-:Y:S01]  /*23a0*/  ISETP.NE.AND P3, PT, R42, 0x2, PT ;  /* 0x000000022a00780c */ /* 0x000fe20003f65270 */
[----:B-1----:R-:W-:-:S04]  /*23b0*/  IMAD.IADD R41, R41, 0x1, -R40 ;  /* 0x0000000129297824 */ /* 0x002fc800078e0a28 */
        /* <DEDUP_REMOVED lines=20> */
[----:B------:R-:W1:Y:S01]  /*2500*/  LDS.128 R12, [R39+0x30] ;  /* 0x00003000270c7984 */ /* 0x000e620000000c00 */
        /* <DEDUP_REMOVED lines=14> */
[C---:B------:R-:W-:Y:S02]  /*25f0*/  SEL R4, R11.reuse, R4, !P3 ;  /* 0x000000040b047207 */ /* 0x040fe40005800000 */
[----:B------:R-:W-:Y:S01]  /*2600*/  ISETP.NE.AND P3, PT, R42, 0xd, PT ;  /* 0x0000000d2a00780c */ /* 0x000fe20003f65270 */
[----:B-1----:R-:W-:-:S04]  /*2610*/  IMAD.IADD R12, R11, 0x1, R12 ;  /* 0x000000010b0c7824 */ /* 0x002fc800078e020c */
        /* <DEDUP_REMOVED lines=16> */
[----:B------:R-:W-:-:S07]  /*2720*/  ISETP.NE.AND P3, PT, R38, RZ, PT ;  /* 0x000000ff2600720c */ /* 0x000fce0003f65270 */
[----:B------:R-:W2:Y:S06]  /*2730*/  LDC R4, c[0x0][0x370] ;  /* 0x0000dc00ff047b82 */ /* 0x000eac0000000800 */
[----:B------:R-:W-:Y:S01]  /*2740*/  @!P3 IMAD.MOV.U32 R14, RZ, RZ, 0x64 ;  /* 0x00000064ff0eb424 */ /* 0x000fe200078e00ff */
[----:B------:R3:W-:Y:S01]  /*2750*/  @!P3 STS [R39+0x6c], R15 ;  /* 0x00006c0f2700b388 */ /* 0x0007e20000000800 */
[----:B-1----:R-:W-:-:S05]  /*2760*/  IMAD.WIDE.U32 R8, R0, 0x8, R8 ;  /* 0x0000000800087825 */ /* 0x002fca00078e0008 */
[----:B------:R3:W-:Y:S01]  /*2770*/  @!P3 ST.E.64.STRONG.GPU desc[UR8][R8.64+0x100], R14 ;  /* 0x0001000e0800b985 */ /* 0x0007e2000c10fb08 */
[----:B--2---:R-:W-:-:S13]  /*2780*/  ISETP.GT.U32.AND P5, PT, R4, 0x1f3, PT ;  /* 0x000001f30400780c */ /* 0x004fda0003fa4070 */
[----:B---3--:R-:W-:Y:S05]  /*2790*/  @P5 BRA `(.L_x_7497) ;  /* 0x0000000000085947 */ /* 0x008fea0003800000 */
[----:B------:R1:W-:Y:S06]  /*27a0*/  MEMBAR.SC.CTA ;  /* 0x0000000000007992 */ /* 0x0003ec0000000000 */
[----:B-1----:R-:W-:Y:S05]  /*27b0*/  BRA `(.L_x_7498) ;  /* 0x0000000000087947 */ /* 0x002fea0003800000 */
.L_x_7497:
[----:B------:R-:W-:Y:S05]  /*27c0*/  NANOSLEEP 0x1c2 ;  /* 0x000001c20000795d */ /* 0x000fea0003800000 */
[----:B------:R-:W-:Y:S01]  /*27d0*/  NOP ;  /* 0x0000000000007918 */ /* 0x000fe20000000000 */
.L_x_7498:
[----:B------:R-:W-:-:S03]  /*27e0*/  IMAD.WIDE.U32 R4, R38, 0x8, RZ ;  /* 0x0000000826047825 */ /* 0x000fc600078e00ff */
[----:B------:R-:W-:Y:S02]  /*27f0*/  LOP3.LUT R7, R4, 0xfffffff8, RZ, 0x3c, !PT ;  /* 0xfffffff804077812 */ /* 0x000fe400078e3cff */
[----:B------:R-:W-:Y:S02]  /*2800*/  LOP3.LUT R5, RZ, R5, RZ, 0x33, !PT ;  /* 0x00000005ff057212 */ /* 0x000fe400078e33ff */
[----:B------:R-:W-:-:S05]  /*2810*/  IADD3 R6, P3, PT, R8, R7, RZ ;  /* 0x0000000708067210 */ /* 0x000fca0007f7e0ff */
[----:B------:R-:W-:-:S05]  /*2820*/  IMAD.X R7, R9, 0x1, R5, P3 ;  /* 0x0000000109077824 */ /* 0x000fca00018e0605 */
[----:B------:R-:W2:Y:S01]  /*2830*/  LD.E.64.STRONG.GPU R10, desc[UR8][R6.64+0x100] ;  /* 0x00010008060a7980 */ /* 0x000ea2000c10fb00 */
[----:B------:R-:W-:Y:S01]  /*2840*/  UMOV UR4, 0xffffffff ;  /* 0xffffffff00047882 */ /* 0x000fe20000000000 */
[----:B--2---:R-:W-:Y:S02]  /*2850*/  ISETP.NE.AND P3, PT, R10, 0x63, PT ;  /* 0x000000630a00780c */ /* 0x004fe40003f65270 */
[----:B------:R-:W-:Y:S11]  /*2860*/  BRA.DIV UR4, `(.L_x_7499) ;  /* 0x0000005a04207947 */ /* 0x000ff6000b800000 */
[----:B------:R-:W-:-:S13]  /*2870*/  VOTE.ANY P3, !P3 ;  /* 0x0000000000ff7806 */ /* 0x000fda0005860100 */
.L_x_7594:
[----:B------:R-:W-:Y:S05]  /*2880*/  @!P3 BRA `(.L_x_7500) ;  /* 0x000000000030b947 */ /* 0x000fea0003800000 */
.L_x_7504:
[----:B------:R-:W-:Y:S05]  /*2890*/  YIELD ;  /* 0x0000000000007946 */ /* 0x000fea0003800000 */
[----:B------:R-:W-:Y:S05]  /*28a0*/  @P5 BRA `(.L_x_7501) ;  /* 0x0000000000085947 */ /* 0x000fea0003800000 */
[----:B------:R1:W-:Y:S06]  /*28b0*/  MEMBAR.SC.CTA ;  /* 0x0000000000007992 */ /* 0x0003ec0000000000 */
[----:B-1----:R-:W-:Y:S05]  /*28c0*/  BRA `(.L_x_7502) ;  /* 0x0000000000087947 */ /* 0x002fea0003800000 */
.L_x_7501:
[----:B------:R-:W-:Y:S05]  /*28d0*/  NANOSLEEP 0x15e ;  /* 0x0000015e0000795d */ /* 0x000fea0003800000 */
[----:B------:R-:W-:Y:S01]  /*28e0*/  NOP ;  /* 0x0000000000007918 */ /* 0x000fe20000000000 */
.L_x_7502:
[----:B------:R-:W2:Y:S01]  /*28f0*/  LD.E.64.STRONG.GPU R10, desc[UR8][R6.64+0x100] ;  /* 0x00010008060a7980 */ /* 0x000ea2000c10fb00 */
[----:B------:R-:W-:Y:S01]  /*2900*/  UMOV UR4, 0xffffffff ;  /* 0xffffffff00047882 */ /* 0x000fe20000000000 */
[----:B--2---:R-:W-:Y:S02]  /*2910*/  ISETP.NE.AND P3, PT, R10, 0x63, PT ;  /* 0x000000630a00780c */ /* 0x004fe40003f65270 */
[----:B------:R-:W-:Y:S11]  /*2920*/  BRA.DIV UR4, `(.L_x_7503) ;  /* 0x0000005a04107947 */ /* 0x000ff6000b800000 */
[----:B------:R-:W-:-:S13]  /*2930*/  VOTE.ANY P3, !P3 ;  /* 0x0000000000ff7806 */ /* 0x000fda0005860100 */
.L_x_7597:
[----:B------:R-:W-:Y:S05]  /*2940*/  @P3 BRA `(.L_x_7504) ;  /* 0xfffffffc00d03947 */ /* 0x000fea000383ffff */
.L_x_7500:
[----:B------:R-:W-:Y:S01]  /*2950*/  UMOV UR4, 0xffffffff ;  /* 0xffffffff00047882 */ /* 0x000fe20000000000 */
[----:B------:R-:W-:Y:S02]  /*2960*/  ISETP.NE.AND P3, PT, R10, 0x65, PT ;  /* 0x000000650a00780c */ /* 0x000fe40003f65270 */
[----:B------:R-:W-:Y:S11]  /*2970*/  BRA.DIV UR4, `(.L_x_7505) ;  /* 0x0000005a041c7947 */ /* 0x000ff6000b800000 */
[----:B------:R-:W1:Y:S01]  /*2980*/  S2R R13, SR_GEMASK ;  /* 0x00000000000d7919 */ /* 0x000e620000003c00 */
[----:B------:R-:W-:Y:S01]  /*2990*/  VOTE.ANY R4, PT, !P3 ;  /* 0x0000000000047806 */ /* 0x000fe200058e0100 */
[----:B------:R-:W-:Y:S01]  /*29a0*/  VIADD R7, R37, 0x2 ;  /* 0x0000000225077836 */ /* 0x000fe20000000000 */
[----:B------:R-:W2:Y:S01]  /*29b0*/  S2UR UR4, SR_CTAID.X ;  /* 0x00000000000479c3 */ /* 0x000ea20000002500 */
[----:B------:R-:W-:Y:S02]  /*29c0*/  ISETP.NE.AND P5, PT, R10, 0x65, PT ;  /* 0x000000650a00780c */ /* 0x000fe40003fa5270 */
[----:B-1----:R-:W-:-:S05]  /*29d0*/  LOP3.LUT R4, R4, 0x80000000, R13, 0xec, !PT ;  /* 0x8000000004047812 */ /* 0x002fca00078eec0d */
[----:B------:R-:W-:-:S05]  /*29e0*/  VIADD R5, R4, 0xffffffff ;  /* 0xffffffff04057836 */ /* 0x000fca0000000000 */
[----:B------:R-:W-:Y:S02]  /*29f0*/  LOP3.LUT R5, R4, R5, RZ, 0xc, !PT ;  /* 0x0000000504057212 */ /* 0x000fe400078e0cff */
[----:B------:R-:W-:Y:S02]  /*2a00*/  LOP3.LUT R4, RZ, R38, RZ, 0x33, !PT ;  /* 0x00000026ff047212 */ /* 0x000fe400078e33ff */
[----:B------:R1:W3:Y:S02]  /*2a10*/  POPC R0, R5 ;  /* 0x0000000500007309 */ /* 0x0002e40000000000 */
[C---:B-1----:R-:W-:Y:S01]  /*2a20*/  VIADD R5, R37.reuse, 0x4 ;  /* 0x0000000425057836 */ /* 0x042fe20000000000 */
[----:B---3--:R-:W1:Y:S01]  /*2a30*/  SHFL.DOWN PT, R6, R11, 0x1, R0 ;  /* 0x082000000b067989 */ /* 0x008e6200000e0000 */
[----:B------:R-:W-:-:S04]  /*2a40*/  ISETP.GE.AND P3, PT, R37, R0, PT ;  /* 0x000000002500720c */ /* 0x000fc80003f66270 */
[----:B-1----:R-:W-:Y:S02]  /*2a50*/  SEL R6, R6, RZ, !P3 ;  /* 0x000000ff06067207 */ /* 0x002fe40005800000 */
[----:B------:R-:W-:-:S03]  /*2a60*/  ISETP.GT.AND P3, PT, R7, R0, PT ;  /* 0x000000000700720c */ /* 0x000fc60003f64270 */
[----:B------:R-:W-:-:S05]  /*2a70*/  IMAD.IADD R39, R6, 0x1, R11 ;  /* 0x0000000106277824 */ /* 0x000fca00078e020b */
[----:B------:R-:W1:Y:S02]  /*2a80*/  SHFL.DOWN PT, R6, R39, 0x2, R0 ;  /* 0x0840000027067989 */ /* 0x000e6400000e0000 */
[----:B-1----:R-:W-:Y:S02]  /*2a90*/  SEL R6, R6, RZ, !P3 ;  /* 0x000000ff06067207 */ /* 0x002fe40005800000 */
[----:B------:R-:W-:Y:S01]  /*2aa0*/  ISETP.GT.AND P3, PT, R5, R0, PT ;  /* 0x000000000500720c */ /* 0x000fe20003f64270 */
[----:B------:R-:W-:Y:S02]  /*2ab0*/  VIADD R5, R37, 0x8 ;  /* 0x0000000825057836 */ /* 0x000fe40000000000 */
[----:B------:R-:W-:-:S05]  /*2ac0*/  IMAD.IADD R41, R39, 0x1, R6 ;  /* 0x0000000127297824 */ /* 0x000fca00078e0206 */
[----:B------:R-:W1:Y:S02]  /*2ad0*/  SHFL.DOWN PT, R6, R41, 0x4, R0 ;  /* 0x0880000029067989 */ /* 0x000e6400000e0000 */
[----:B-1----:R-:W-:Y:S02]  /*2ae0*/  SEL R6, R6, RZ, !P3 ;  /* 0x000000ff06067207 */ /* 0x002fe40005800000 */
[----:B------:R-:W-:Y:S01]  /*2af0*/  ISETP.GT.AND P3, PT, R5, R0, PT ;  /* 0x000000000500720c */ /* 0x000fe20003f64270 */
[----:B------:R-:W-:Y:S02]  /*2b00*/  VIADD R5, R37, 0x10 ;  /* 0x0000001025057836 */ /* 0x000fe40000000000 */
[----:B------:R-:W-:Y:S02]  /*2b10*/  IMAD.IADD R11, R41, 0x1, R6 ;  /* 0x00000001290b7824 */ /* 0x000fe400078e0206 */
[----:B------:R-:W1:Y:S03]  /*2b20*/  LDC.64 R40, c[0x0][0x3f0] ;  /* 0x0000fc00ff287b82 */ /* 0x000e660000000a00 */
[----:B------:R-:W3:Y:S02]  /*2b30*/  SHFL.DOWN PT, R6, R11, 0x8, R0 ;  /* 0x090000000b067989 */ /* 0x000ee400000e0000 */
[----:B---3--:R-:W-:-:S02]  /*2b40*/  SEL R6, R6, RZ, !P3 ;  /* 0x000000ff06067207 */ /* 0x008fc40005800000 */
[----:B------:R-:W-:-:S03]  /*2b50*/  ISETP.GT.AND P3, PT, R5, R0, PT ;  /* 0x000000000500720c */ /* 0x000fc60003f64270 */
[----:B------:R-:W-:-:S05]  /*2b60*/  IMAD.IADD R43, R11, 0x1, R6 ;  /* 0x000000010b2b7824 */ /* 0x000fca00078e0206 */
[----:B------:R-:W3:Y:S02]  /*2b70*/  SHFL.DOWN PT, R6, R43, 0x10, R0 ;  /* 0x0a0000002b067989 */ /* 0x000ee400000e0000 */
[----:B---3--:R-:W-:Y:S02]  /*2b80*/  SEL R6, R6, RZ, !P3 ;  /* 0x000000ff06067207 */ /* 0x008fe40005800000 */
[----:B-1----:R-:W-:-:S03]  /*2b90*/  IADD3 R14, P3, PT, R40, 0x100, RZ ;  /* 0x00000100280e7810 */ /* 0x002fc60007f7e0ff */
[----:B------:R-:W-:Y:S02]  /*2ba0*/  IMAD.IADD R40, R43, 0x1, R6 ;  /* 0x000000012b287824 */ /* 0x000fe400078e0206 */
[----:B------:R-:W-:Y:S01]  /*2bb0*/  IMAD.X R39, RZ, RZ, R41, P3 ;  /* 0x000000ffff277224 */ /* 0x000fe200018e0629 */
[----:B------:R-:W-:Y:S01]  /*2bc0*/  VOTE.ALL P3, P5 ;  /* 0x0000000000ff7806 */ /* 0x000fe20002860000 */
[----:B--2---:R-:W-:-:S12]  /*2bd0*/  VIADD R41, R4, UR4 ;  /* 0x0000000404297c36 */ /* 0x004fd80008000000 */
.L_x_7606:
[----:B------:R-:W-:Y:S05]  /*2be0*/  @!P3 BRA `(.L_x_7506) ;  /* 0x0000000000f0b947 */ /* 0x000fea0003800000 */
.L_x_7514:
        /* <DEDUP_REMOVED lines=9> */
.L_x_7609:
[----:B------:R-:W-:Y:S05]  /*2c80*/  @!P3 BRA `(.L_x_7508) ;  /* 0x000000000038b947 */ /* 0x000fea0003800000 */
.L_x_7512:
[----:B------:R-:W-:Y:S05]  /*2c90*/  YIELD ;  /* 0x0000000000007946 */ /* 0x000fea0003800000 */
[----:B------:R-:W1:Y:S02]  /*2ca0*/  LDCU UR4, c[0x0][0x370] ;  /* 0x00006e00ff0477ac */ /* 0x000e640008000800 */
[----:B-1----:R-:W-:-:S09]  /*2cb0*/  UISETP.GT.U32.AND UP0, UPT, UR4, 0x1f3, UPT ;  /* 0x000001f30400788c */ /* 0x002fd2000bf04070 */
[----:B------:R-:W-:Y:S05]  /*2cc0*/  BRA.U UP0, `(.L_x_7509) ;  /* 0x0000000100087547 */ /* 0x000fea000b800000 */
[----:B------:R1:W-:Y:S06]  /*2cd0*/  MEMBAR.SC.CTA ;  /* 0x0000000000007992 */ /* 0x0003ec0000000000 */
[----:B-1----:R-:W-:Y:S05]  /*2ce0*/  BRA `(.L_x_7510) ;  /* 0x0000000000087947 */ /* 0x002fea0003800000 */
.L_x_7509:
[----:B------:R-:W-:Y:S05]  /*2cf0*/  NANOSLEEP 0x15e ;  /* 0x0000015e0000795d */ /* 0x000fea0003800000 */
[----:B------:R-:W-:Y:S01]  /*2d00*/  NOP ;  /* 0x0000000000007918 */ /* 0x000fe20000000000 */
.L_x_7510:
[----:B------:R-:W2:Y:S01]  /*2d10*/  LD.E.64.STRONG.GPU R10, desc[UR8][R6.64+-0x100] ;  /* 0xffff0008060a7980 */ /* 0x000ea2000c10fb00 */
[----:B------:R-:W-:Y:S01]  /*2d20*/  UMOV UR4, 0xffffffff ;  /* 0xffffffff00047882 */ /* 0x000fe20000000000 */
[----:B--2---:R-:W-:Y:S02]  /*2d30*/  ISETP.NE.AND P3, PT, R10, 0x63, PT ;  /* 0x000000630a00780c */ /* 0x004fe40003f65270 */
[----:B------:R-:W-:Y:S11]  /*2d40*/  BRA.DIV UR4, `(.L_x_7511) ;  /* 0x0000005a04687947 */ /* 0x000ff6000b800000 */
[----:B------:R-:W-:-:S13]  /*2d50*/  VOTE.ANY P3, !P3 ;  /* 0x0000000000ff7806 */ /* 0x000fda0005860100 */
.L_x_7612:
[----:B------:R-:W-:Y:S05]  /*2d60*/  @P3 BRA `(.L_x_7512) ;  /* 0xfffffffc00c83947 */ /* 0x000fea000383ffff */
.L_x_7508:
        /* <DEDUP_REMOVED lines=9> */
[----:B------:R1:W2:Y:S02]  /*2e00*/  POPC R0, R5 ;  /* 0x0000000500007309 */ /* 0x0002a40000000000 */
[C---:B-1----:R-:W-:Y:S01]  /*2e10*/  VIADD R5, R37.reuse, 0x4 ;  /* 0x0000000425057836 */ /* 0x042fe20000000000 */
[----:B--2---:R-:W1:Y:S01]  /*2e20*/  SHFL.DOWN PT, R6, R11, 0x1, R0 ;  /* 0x082000000b067989 */ /* 0x004e6200000e0000 */
        /* <DEDUP_REMOVED lines=16> */
[----:B------:R-:W-:-:S03]  /*2f30*/  ISETP.GT.AND P3, PT, R5, R0, PT ;  /* 0x000000000500720c */ /* 0x000fc60003f64270 */
[----:B------:R-:W-:-:S05]  /*2f40*/  IMAD.IADD R43, R11, 0x1, R6 ;  /* 0x000000010b2b7824 */ /* 0x000fca00078e0206 */
[----:B------:R-:W1:Y:S02]  /*2f50*/  SHFL.DOWN PT, R6, R43, 0x10, R0 ;  /* 0x0a0000002b067989 */ /* 0x000e6400000e0000 */
[----:B-1----:R-:W-:Y:S02]  /*2f60*/  SEL R6, R6, RZ, !P3 ;  /* 0x000000ff06067207 */ /* 0x002fe40005800000 */
[----:B------:R-:W-:Y:S02]  /*2f70*/  ISETP.NE.AND P3, PT, R10, 0x65, PT ;  /* 0x000000650a00780c */ /* 0x000fe40003f65270 */
[----:B------:R-:W-:-:S11]  /*2f80*/  IADD3 R40, PT, PT, R43, R6, R40 ;  /* 0x000000062b287210 */ /* 0x000fd60007ffe028 */
[----:B------:R-:W-:-:S13]  /*2f90*/  VOTE.ALL P3, P3 ;  /* 0x0000000000ff7806 */ /* 0x000fda0001860000 */
.L_x_7621:
[----:B------:R-:W-:Y:S05]  /*2fa0*/  @P3 BRA `(.L_x_7514) ;  /* 0xfffffffc00103947 */ /* 0x000fea000383ffff */
.L_x_7506:
[----:B------:R-:W-:Y:S01]  /*2fb0*/  ISETP.NE.AND P3, PT, R38, RZ, PT ;  /* 0x000000ff2600720c */ /* 0x000fe20003f65270 */
[----:B------:R-:W-:-:S12]  /*2fc0*/  IMAD.MOV.U32 R6, RZ, RZ, R12 ;  /* 0x000000ffff067224 */ /* 0x000fd800078e000c */
[----:B------:R-:W1:Y:S01]  /*2fd0*/  @!P3 S2R R5, SR_CgaCtaId ;  /* 0x000000000005b919 */ /* 0x000e620000008800 */
[----:B------:R-:W-:Y:S01]  /*2fe0*/  @!P3 MOV R0, 0x400 ;  /* 0x000004000000b802 */ /* 0x000fe20000000f00 */
[----:B------:R-:W-:Y:S02]  /*2ff0*/  @!P3 IMAD.IADD R15, R15, 0x1, R40 ;  /* 0x000000010f0fb824 */ /* 0x000fe400078e0228 */
[----:B------:R-:W-:-:S05]  /*3000*/  @!P3 IMAD.MOV.U32 R14, RZ, RZ, 0x65 ;  /* 0x00000065ff0eb424 */ /* 0x000fca00078e00ff */
[----:B------:R2:W-:Y:S01]  /*3010*/  @!P3 ST.E.64.STRONG.GPU desc[UR8][R8.64+0x100], R14 ;  /* 0x0001000e0800b985 */ /* 0x0005e2000c10fb08 */
[----:B-1----:R-:W-:-:S05]  /*3020*/  @!P3 LEA R0, R5, R0, 0x18 ;  /* 0x000000000500b211 */ /* 0x002fca00078ec0ff */
[----:B------:R2:W-:Y:S04]  /*3030*/  @!P3 STS [R0+0x64], R40 ;  /* 0x000064280000b388 */ /* 0x0005e80000000800 */
[----:B------:R2:W-:Y:S01]  /*3040*/  @!P3 STS [R0+0x68], R15 ;  /* 0x0000680f0000b388 */ /* 0x0005e20000000800 */
[----:B------:R-:W-:-:S13]  /*3050*/  ISETP.NE.AND P3, PT, R37, RZ, PT ;  /* 0x000000ff2500720c */ /* 0x000fda0003f65270 */
[----:B------:R-:W1:Y:S01]  /*3060*/  @!P3 S2R R5, SR_CgaCtaId ;  /* 0x000000000005b919 */ /* 0x000e620000008800 */
[----:B------:R-:W-:Y:S01]  /*3070*/  @!P3 MOV R4, 0x400 ;  /* 0x000004000004b802 */ /* 0x000fe20000000f00 */
[----:B------:R-:W-:-:S03]  /*3080*/  @!P3 IMAD.MOV.U32 R6, RZ, RZ, R40 ;  /* 0x000000ffff06b224 */ /* 0x000fc600078e0028 */
[----:B-1----:R-:W-:-:S05]  /*3090*/  @!P3 LEA R5, R5, R4, 0x18 ;  /* 0x000000040505b211 */ /* 0x002fca00078ec0ff */
[----:B------:R2:W-:Y:S02]  /*30a0*/  @!P3 STS [R5+0x50], R40 ;  /* 0x000050280500b388 */ /* 0x0005e40000000800 */
.L_x_7496:
[----:B------:R-:W-:Y:S05]  /*30b0*/  WARPSYNC.ALL ;  /* 0x0000000000007948 */ /* 0x000fea0003800000 */
[----:B------:R-:W-:Y:S01]  /*30c0*/  ISETP.NE.AND P3, PT, R38, RZ, PT ;  /* 0x000000ff2600720c */ /* 0x000fe20003f65270 */
[----:B------:R-:W1:Y:S08]  /*30d0*/  S2UR UR5, SR_CgaCtaId ;  /* 0x00000000000579c3 */ /* 0x000e700000008800 */
[----:B------:R-:W-:Y:S06]  /*30e0*/  BAR.SYNC.DEFER_BLOCKING 0x0 ;  /* 0x0000000000007b1d */ /* 0x000fec0000010000 */
[----:B------:R-:W-:-:S02]  /*30f0*/  UMOV UR4, 0x400 ;  /* 0x0000040000047882 */ /* 0x000fc40000000000 */
[----:B-1----:R-:W-:-:S06]  /*3100*/  ULEA UR4, UR5, UR4, 0x18 ;  /* 0x0000000405047291 */ /* 0x002fcc000f8ec0ff */
[----:B------:R-:W-:-:S03]  /*3110*/  IMAD.U32 R39, RZ, RZ, UR4 ;  /* 0x00000004ff277e24 */ /* 0x000fc6000f8e00ff */
[----:B--2---:R-:W1:Y:S04]  /*3120*/  @P3 LDS R5, [UR4+0x50] ;  /* 0x00005004ff053984 */ /* 0x004e680008000800 */
[----:B------:R2:W3:Y:S04]  /*3130*/  LDS R7, [R39+0x64] ;  /* 0x0000640027077984 */ /* 0x0004e80000000800 */
[----:B------:R2:W4:Y:S02]  /*3140*/  LDS R15, [R39+0x6c] ;  /* 0x00006c00270f7984 */ /* 0x0005240000000800 */
[----:B-12---:R-:W-:-:S07]  /*3150*/  @P3 IMAD.IADD R6, R6, 0x1, R5 ;  /* 0x0000000106063824 */ /* 0x006fce00078e0205 */
.L_x_7495:
[----:B------:R-:W-:Y:S05]  /*3160*/  BSYNC.RECONVERGENT B0 ;  /* 0x0000000000007941 */ /* 0x000fea0003800200 */
.L_x_7493:
[----:B---3--:R-:W-:Y:S01]  /*3170*/  IMAD.IADD R6, R6, 0x1, -R7 ;  /* 0x0000000106067824 */ /* 0x008fe200078e0a07 */
[----:B------:R-:W-:Y:S01]  /*3180*/  BAR.SYNC.DEFER_BLOCKING 0x0 ;  /* 0x0000000000007b1d */ /* 0x000fe20000010000 */
[----:B------:R-:W-:Y:S01]  /*3190*/  LOP3.LUT P3, RZ, R2, 0x2, RZ, 0xc0, !PT ;  /* 0x0000000202ff7812 */ /* 0x000fe2000786c0ff */
[----:B------:R-:W-:Y:S01]  /*31a0*/  IMAD.MOV.U32 R37, RZ, RZ, R35 ;  /* 0x000000ffff257224 */ /* 0x000fe200078e0023 */
[----:B------:R-:W-:Y:S01]  /*31b0*/  LOP3.LUT P5, RZ, R34, 0x80, RZ, 0xc0, !PT ;  /* 0x0000008022ff7812 */ /* 0x000fe200078ac0ff */
[C---:B-1----:R-:W-:Y:S02]  /*31c0*/  @P0 VIADD R4, R6.reuse, 0x1 ;  /* 0x0000000106040836 */ /* 0x042fe40000000000 */
[----:B------:R-:W-:Y:S02]  /*31d0*/  @P0 IMAD R0, R6, 0x8, R39 ;  /* 0x0000000806000824 */ /* 0x000fe400078e0227 */
[----:B------:R-:W-:-:S04]  /*31e0*/  @P0 IMAD.MOV.U32 R6, RZ, RZ, R4 ;  /* 0x000000ffff060224 */ /* 0x000fc800078e0004 */
[C---:B------:R-:W-:Y:S02]  /*31f0*/  @!P2 VIADD R5, R6.reuse, 0x1 ;  /* 0x000000010605a836 */ /* 0x040fe40000000000 */
[----:B------:R-:W-:Y:S02]  /*3200*/  @!P2 IMAD R4, R6, 0x8, R39 ;  /* 0x000000080604a824 */ /* 0x000fe400078e0227 */
[----:B------:R-:W-:-:S04]  /*3210*/  @!P2 IMAD.MOV.U32 R6, RZ, RZ, R5 ;  /* 0x000000ffff06a224 */ /* 0x000fc800078e0005 */
[C---:B------:R-:W-:Y:S02]  /*3220*/  @!P1 VIADD R8, R6.reuse, 0x1 ;  /* 0x0000000106089836 */ /* 0x040fe40000000000 */
[--C-:B------:R-:W-:Y:S02]  /*3230*/  @!P1 IMAD R5, R6, 0x8, R39.reuse ;  /* 0x0000000806059824 */ /* 0x100fe400078e0227 */
[----:B------:R-:W-:Y:S01]  /*3240*/  @!P1 IMAD.MOV.U32 R6, RZ, RZ, R8 ;  /* 0x000000ffff069224 */ /* 0x000fe200078e0008 */
[----:B------:R1:W-:Y:S03]  /*3250*/  @P0 STS.64 [R0+0x800], R36 ;  /* 0x0008002400000388 */ /* 0x0003e60000000a00 */
[C---:B------:R-:W-:Y:S01]  /*3260*/  @!P3 VIADD R9, R6.reuse, 0x1 ;  /* 0x000000010609b836 */ /* 0x040fe20000000000 */
[----:B------:R2:W-:Y:S01]  /*3270*/  @!P2 STS.64 [R4+0x800], R32 ;  /* 0x000800200400a388 */ /* 0x0005e20000000a00 */
[----:B------:R-:W-:Y:S01]  /*3280*/  @!P3 IMAD R8, R6, 0x8, R39 ;  /* 0x000000080608b824 */ /* 0x000fe200078e0227 */
[----:B------:R-:W-:Y:S01]  /*3290*/  LOP3.LUT P2, RZ, R2, 0x2, RZ, 0xc0, !PT ;  /* 0x0000000202ff7812 */ /* 0x000fe2000784c0ff */
[----:B------:R-:W-:Y:S01]  /*32a0*/  @!P3 IMAD.MOV.U32 R6, RZ, RZ, R9 ;  /* 0x000000ffff06b224 */ /* 0x000fe200078e0009 */
[----:B------:R-:W-:Y:S01]  /*32b0*/  LOP3.LUT P3, RZ, R34, 0x40, RZ, 0xc0, !PT ;  /* 0x0000004022ff7812 */ /* 0x000fe2000786c0ff */
[----:B------:R2:W-:Y:S02]  /*32c0*/  @!P1 STS.64 [R5+0x800], R30 ;  /* 0x0008001e05009388 */ /* 0x0005e40000000a00 */
[C---:B------:R-:W-:Y:S01]  /*32d0*/  @!P6 VIADD R10, R6.reuse, 0x1 ;  /* 0x00000001060ae836 */ /* 0x040fe20000000000 */
[----:B------:R-:W-:Y:S01]  /*32e0*/  R2P PR, R3.B1, 0x3 ;  /* 0x0000000303007804 */ /* 0x000fe20000001000 */
[----:B------:R-:W-:-:S02]  /*32f0*/  @!P6 IMAD R9, R6, 0x8, R39 ;  /* 0x000000080609e824 */ /* 0x000fc400078e0227 */
[----:B------:R-:W-:-:S04]  /*3300*/  @!P6 IMAD.MOV.U32 R6, RZ, RZ, R10 ;  /* 0x000000ffff06e224 */ /* 0x000fc800078e000a */
[C---:B------:R-:W-:Y:S01]  /*3310*/  @!P4 VIADD R11, R6.reuse, 0x1 ;  /* 0x00000001060bc836 */ /* 0x040fe20000000000 */
[----:B------:R2:W-:Y:S01]  /*3320*/  @!P2 STS.64 [R8+0x800], R28 ;  /* 0x0008001c0800a388 */ /* 0x0005e20000000a00 */
[----:B------:R-:W-:Y:S01]  /*3330*/  @!P4 IMAD R10, R6, 0x8, R39 ;  /* 0x00000008060ac824 */ /* 0x000fe200078e0227 */
[----:B----4-:R-:W-:Y:S01]  /*3340*/  ISETP.GE.AND P2, PT, R38, R15, PT ;  /* 0x0000000f2600720c */ /* 0x010fe20003f46270 */
[----:B------:R-:W-:Y:S01]  /*3350*/  @!P4 IMAD.MOV.U32 R6, RZ, RZ, R11 ;  /* 0x000000ffff06c224 */ /* 0x000fe200078e000b */
[----:B------:R2:W-:Y:S03]  /*3360*/  @!P6 STS.64 [R9+0x800], R26 ;  /* 0x0008001a0900e388 */ /* 0x0005e60000000a00 */
[C---:B------:R-:W-:Y:S01]  /*3370*/  @P3 VIADD R2, R6.reuse, 0x1 ;  /* 0x0000000106023836 */ /* 0x040fe20000000000 */
[----:B------:R2:W-:Y:S01]  /*3380*/  @!P4 STS.64 [R10+0x800], R24 ;  /* 0x000800180a00c388 */ /* 0x0005e20000000a00 */
[----:B0-----:R-:W-:-:S02]  /*3390*/  @P3 IMAD R3, R6, 0x8, R39 ;  /* 0x0000000806033824 */ /* 0x001fc400078e0227 */
[----:B------:R-:W-:-:S03]  /*33a0*/  @P3 IMAD.MOV.U32 R6, RZ, RZ, R2 ;  /* 0x000000ffff063224 */ /* 0x000fc600078e0002 */
[----:B------:R2:W-:Y:S01]  /*33b0*/  @P3 STS.64 [R3+0x800], R22 ;  /* 0x0008001603003388 */ /* 0x0005e20000000a00 */
[C---:B------:R-:W-:Y:S02]  /*33c0*/  @P5 VIADD R2, R6.reuse, 0x1 ;  /* 0x0000000106025836 */ /* 0x040fe40000000000 */
[----:B-1----:R-:W-:Y:S02]  /*33d0*/  @P5 IMAD R0, R6, 0x8, R39 ;  /* 0x0000000806005824 */ /* 0x002fe400078e0227 */
[----:B------:R-:W-:-:S03]  /*33e0*/  @P5 IMAD.MOV.U32 R6, RZ, RZ, R2 ;  /* 0x000000ffff065224 */ /* 0x000fc600078e0002 */
[----:B------:R2:W-:Y:S01]  /*33f0*/  @P5 STS.64 [R0+0x800], R20 ;  /* 0x0008001400005388 */ /* 0x0005e20000000a00 */
[C---:B------:R-:W-:Y:S02]  /*3400*/  @P0 VIADD R2, R6.reuse, 0x1 ;  /* 0x0000000106020836 */ /* 0x040fe40000000000 */
[----:B------:R-:W-:Y:S02]  /*3410*/  @P0 IMAD R11, R6, 0x8, R39 ;  /* 0x00000008060b0824 */ /* 0x000fe400078e0227 */
[----:B------:R-:W-:-:S03]  /*3420*/  @P0 IMAD.MOV.U32 R6, RZ, RZ, R2 ;  /* 0x000000ffff060224 */ /* 0x000fc600078e0002 */
[----:B------:R2:W-:Y:S01]  /*3430*/  @P0 STS.64 [R11+0x800], R18 ;  /* 0x000800120b000388 */ /* 0x0005e20000000a00 */
[----:B------:R-:W-:-:S05]  /*3440*/  @P1 IMAD R6, R6, 0x8, R39 ;  /* 0x0000000806061824 */ /* 0x000fca00078e0227 */
        /* <DEDUP_REMOVED lines=10> */
[----:B------:R-:W0:Y:S01]  /*34f0*/  LDC.64 R10, c[0x0][0x3c0] ;  /* 0x0000f000ff0a7b82 */ /* 0x000e220000000a00 */
[----:B------:R-:W-:Y:S01]  /*3500*/  LEA.HI R0, R0, 0x1, RZ, 0x17 ;  /* 0x0000000100007811 */ /* 0x000fe200078fb8ff */
[C---:B------:R-:W-:Y:S02]  /*3510*/  IMAD R6, R38.reuse, 0x8, R39 ;  /* 0x0000000826067824 */ /* 0x040fe400078e0227 */
[----:B------:R-:W-:Y:S02]  /*3520*/  IMAD.IADD R13, R38, 0x1, R7 ;  /* 0x00000001260d7824 */ /* 0x000fe400078e0207 */
[C---:B------:R-:W-:Y:S01]  /*3530*/  IMAD.SHL.U32 R2, R0.reuse, 0x200, RZ ;  /* 0x0000020000027824 */ /* 0x040fe200078e00ff */
[----:B------:R-:W-:Y:S01]  /*3540*/  LOP3.LUT R0, R0, 0x3, RZ, 0xc0, !PT ;  /* 0x0000000300007812 */ /* 0x000fe200078ec0ff */
[----:B------:R-:W1:Y:S01]  /*3550*/  LDC.64 R8, c[0x0][0x3c8] ;  /* 0x0000f200ff087b82 */ /* 0x000e620000000a00 */
[----:B------:R-:W-:Y:S02]  /*3560*/  VIADD R6, R6, 0x800 ;  /* 0x0000080006067836 */ /* 0x000fe40000000000 */
[----:B------:R-:W-:Y:S01]  /*3570*/  LOP3.LUT R3, R2, 0x600, RZ, 0xc0, !PT ;  /* 0x0000060002037812 */ /* 0x000fe200078ec0ff */
[----:B------:R-:W-:-:S04]  /*3580*/  IMAD.MOV R0, RZ, RZ, -R0 ;  /* 0x000000ffff007224 */ /* 0x000fc800078e0a00 */
[----:B------:R-:W-:-:S07]  /*3590*/  IMAD.IADD R38, R38, 0x1, R3 ;  /* 0x0000000126267824 */ /* 0x000fce00078e0203 */
.L_x_7517:
[----:B--2---:R2:W3:Y:S01]  /*35a0*/  LDS.64 R16, [R6] ;  /* 0x0000000006107984 */ /* 0x0044e20000000a00 */
[----:B0-----:R-:W-:-:S04]  /*35b0*/  IMAD.WIDE R4, R13, 0x4, R10 ;  /* 0x000000040d047825 */ /* 0x001fc800078e020a */
[----:B-1----:R-:W-:-:S04]  /*35c0*/  IMAD.WIDE R2, R13, 0x4, R8 ;  /* 0x000000040d027825 */ /* 0x002fc800078e0208 */
[----:B------:R-:W-:Y:S02]  /*35d0*/  VIADD R0, R0, 0x1 ;  /* 0x0000000100007836 */ /* 0x000fe40000000000 */
[----:B------:R-:W-:Y:S02]  /*35e0*/  VIADD R13, R13, 0x200 ;  /* 0x000002000d0d7836 */ /* 0x000fe40000000000 */
[----:B--2---:R-:W-:Y:S01]  /*35f0*/  VIADD R6, R6, 0x1000 ;  /* 0x0000100006067836 */ /* 0x004fe20000000000 */
[----:B------:R-:W-:Y:S01]  /*3600*/  ISETP.NE.AND P0, PT, R0, RZ, PT ;  /* 0x000000ff0000720c */ /* 0x000fe20003f05270 */
[----:B---3--:R2:W-:Y:S04]  /*3610*/  STG.E desc[UR8][R4.64], R16 ;  /* 0x0000001004007986 */ /* 0x0085e8000c101908 */
[----:B------:R2:W-:Y:S08]  /*3620*/  STG.E desc[UR8][R2.64], R17 ;  /* 0x0000001102007986 */ /* 0x0005f0000c101908 */
[----:B------:R-:W-:Y:S05]  /*3630*/  @P0 BRA `(.L_x_7517) ;  /* 0xfffffffc00d80947 */ /* 0x000fea000383ffff */
.L_x_7516:
[----:B------:R-:W-:Y:S05]  /*3640*/  BSYNC.RECONVERGENT B0 ;  /* 0x0000000000007941 */ /* 0x000fea0003800200 */
.L_x_7515:
[----:B------:R-:W-:Y:S05]  /*3650*/  @!P1 EXIT ;  /* 0x000000000000994d */ /* 0x000fea0003800000 */
[----:B------:R-:W0:Y:S01]  /*3660*/  LDCU.128 UR4, c[0x0][0x3c0] ;  /* 0x00007800ff0477ac */ /* 0x000e220008000c00 */
[----:B------:R-:W-:Y:S01]  /*3670*/  IMAD.IADD R0, R15, 0x1, -R38 ;  /* 0x000000010f007824 */ /* 0x000fe200078e0a26 */
[----:B------:R-:W-:Y:S01]  /*3680*/  BSSY.RECONVERGENT B0, `(.L_x_7518) ;  /* 0x0000051000007945 */ /* 0x000fe20003800200 */
[----:B------:R-:W-:Y:S01]  /*3690*/  IMAD.IADD R7, R38, 0x1, R7 ;  /* 0x0000000126077824 */ /* 0x000fe200078e0207 */
[----:B------:R-:W-:Y:S02]  /*36a0*/  PLOP3.LUT P0, PT, PT, PT, PT, 0x80, 0x8 ;  /* 0x000000000008781c */ /* 0x000fe40003f0f070 */
[----:B------:R-:W-:Y:S01]  /*36b0*/  ISETP.GT.AND P1, PT, R0, 0x1800, PT ;  /* 0x000018000000780c */ /* 0x000fe20003f24270 */
[----:B------:R-:W-:-:S04]  /*36c0*/  IMAD R0, R38, 0x8, R39 ;  /* 0x0000000826007824 */ /* 0x000fc800078e0227 */
[----:B------:R-:W-:Y:S01]  /*36d0*/  VIADD R0, R0, 0x2800 ;  /* 0x0000280000007836 */ /* 0x000fe20000000000 */
[----:B0-----:R-:W-:Y:S02]  /*36e0*/  UIADD3 UR4, UP0, UPT, UR4, 0x1000, URZ ;  /* 0x0000100004047890 */ /* 0x001fe4000ff1e0ff */
[----:B------:R-:W-:Y:S02]  /*36f0*/  UIADD3 UR6, UP1, UPT, UR6, 0x1000, URZ ;  /* 0x0000100006067890 */ /* 0x000fe4000ff3e0ff */
[----:B------:R-:W-:Y:S02]  /*3700*/  UIADD3.X UR5, UPT, UPT, URZ, UR5, URZ, UP0, !UPT ;  /* 0x00000005ff057290 */ /* 0x000fe400087fe4ff */
[----:B------:R-:W-:Y:S01]  /*3710*/  UIADD3.X UR7, UPT, UPT, URZ, UR7, URZ, UP1, !UPT ;  /* 0x00000007ff077290 */ /* 0x000fe20008ffe4ff */
[----:B--2---:R-:W-:Y:S02]  /*3720*/  IMAD.U32 R4, RZ, RZ, UR4 ;  /* 0x00000004ff047e24 */ /* 0x004fe4000f8e00ff */
[----:B------:R-:W-:-:S02]  /*3730*/  IMAD.U32 R2, RZ, RZ, UR6 ;  /* 0x00000006ff027e24 */ /* 0x000fc4000f8e00ff */
[----:B------:R-:W-:Y:S02]  /*3740*/  IMAD.U32 R5, RZ, RZ, UR5 ;  /* 0x00000005ff057e24 */ /* 0x000fe4000f8e00ff */
[----:B------:R-:W-:Y:S01]  /*3750*/  IMAD.U32 R3, RZ, RZ, UR7 ;  /* 0x00000007ff037e24 */ /* 0x000fe2000f8e00ff */
[----:B------:R-:W-:Y:S06]  /*3760*/  @!P1 BRA `(.L_x_7519) ;  /* 0x0000000400089947 */ /* 0x000fec0003800000 */
[----:B------:R-:W-:Y:S01]  /*3770*/  PLOP3.LUT P0, PT, PT, PT, PT, 0x8, 0x80 ;  /* 0x000000000080781c */ /* 0x000fe20003f0e170 */
[----:B------:R-:W-:-:S12]  /*3780*/  VIADD R51, R15, 0xffffe800 ;  /* 0xffffe8000f337836 */ /* 0x000fd80000000000 */
.L_x_7520:
[----:B---3--:R-:W0:Y:S01]  /*3790*/  LDS.64 R32, [R0+-0x2000] ;  /* 0xffe0000000207984 */ /* 0x008e220000000a00 */
[----:B------:R-:W-:-:S03]  /*37a0*/  IMAD.WIDE R28, R7, 0x4, R4 ;  /* 0x00000004071c7825 */ /* 0x000fc600078e0204 */
[----:B------:R-:W1:Y:S01]  /*37b0*/  LDS.64 R36, [R0+-0x1000] ;  /* 0xfff0000000247984 */ /* 0x000e620000000a00 */
[----:B------:R-:W-:-:S03]  /*37c0*/  IMAD.WIDE R30, R7, 0x4, R2 ;  /* 0x00000004071e7825 */ /* 0x000fc600078e0202 */
[----:B------:R-:W2:Y:S01]  /*37d0*/  LDS.64 R40, [R0] ;  /* 0x0000000000287984 */ /* 0x000ea20000000a00 */
[C---:B------:R-:W-:Y:S02]  /*37e0*/  VIADD R35, R7.reuse, 0x800 ;  /* 0x0000080007237836 */ /* 0x040fe40000000000 */
[----:B------:R-:W-:Y:S01]  /*37f0*/  VIADD R39, R7, 0x1000 ;  /* 0x0000100007277836 */ /* 0x000fe20000000000 */
[----:B------:R-:W3:Y:S01]  /*3800*/  LDS.64 R42, [R0+0x1000] ;  /* 0x00100000002a7984 */ /* 0x000ee20000000a00 */
[----:B------:R-:W-:-:S03]  /*3810*/  VIADD R38, R38, 0x2000 ;  /* 0x0000200026267836 */ /* 0x000fc60000000000 */
[----:B------:R-:W4:Y:S02]  /*3820*/  LDS.64 R44, [R0+0x2000] ;  /* 0x00200000002c7984 */ /* 0x000f240000000a00 */
[----:B------:R-:W-:Y:S02]  /*3830*/  ISETP.GE.AND P1, PT, R38, R51, PT ;  /* 0x000000332600720c */ /* 0x000fe40003f26270 */
        /* <DEDUP_REMOVED lines=11> */
[----:B0-----:R-:W-:Y:S04]  /*38f0*/  STG.E desc[UR8][R28.64+-0x1000], R32 ;  /* 0xfff000201c007986 */ /* 0x001fe8000c101908 */
[----:B------:R0:W-:Y:S01]  /*3900*/  STG.E desc[UR8][R30.64+-0x1000], R33 ;  /* 0xfff000211e007986 */ /* 0x0001e2000c101908 */
[----:B-1----:R-:W-:-:S03]  /*3910*/  VIADD R0, R0, 0x10000 ;  /* 0x0001000000007836 */ /* 0x002fc60000000000 */
[----:B------:R-:W-:Y:S04]  /*3920*/  STG.E desc[UR8][R28.64+-0x800], R36 ;  /* 0xfff800241c007986 */ /* 0x000fe8000c101908 */
[----:B------:R1:W-:Y:S01]  /*3930*/  STG.E desc[UR8][R30.64+-0x800], R37 ;  /* 0xfff800251e007986 */ /* 0x0003e2000c101908 */
[----:B0-----:R-:W-:-:S03]  /*3940*/  IMAD.WIDE R32, R35, 0x4, R4 ;  /* 0x0000000423207825 */ /* 0x001fc600078e0204 */
[----:B--2---:R-:W-:Y:S01]  /*3950*/  STG.E desc[UR8][R28.64], R40 ;  /* 0x000000281c007986 */ /* 0x004fe2000c101908 */
[----:B------:R-:W-:-:S03]  /*3960*/  IMAD.WIDE R34, R35, 0x4, R2 ;  /* 0x0000000423227825 */ /* 0x000fc600078e0202 */
[----:B------:R0:W-:Y:S01]  /*3970*/  STG.E desc[UR8][R30.64], R41 ;  /* 0x000000291e007986 */ /* 0x0001e2000c101908 */
[----:B-1----:R-:W-:-:S03]  /*3980*/  IMAD.WIDE R36, R39, 0x4, R4 ;  /* 0x0000000427247825 */ /* 0x002fc600078e0204 */
[----:B---3--:R1:W-:Y:S04]  /*3990*/  STG.E desc[UR8][R28.64+0x800], R42 ;  /* 0x0008002a1c007986 */ /* 0x0083e8000c101908 */
[----:B------:R2:W-:Y:S04]  /*39a0*/  STG.E desc[UR8][R30.64+0x800], R43 ;  /* 0x0008002b1e007986 */ /* 0x0005e8000c101908 */
[----:B----4-:R3:W-:Y:S01]  /*39b0*/  STG.E desc[UR8][R32.64+-0x1000], R44 ;  /* 0xfff0002c20007986 */ /* 0x0107e2000c101908 */
[C---:B0-----:R-:W-:Y:S02]  /*39c0*/  VIADD R41, R7.reuse, 0x1800 ;  /* 0x0000180007297836 */ /* 0x041fe40000000000 */
[----:B------:R-:W-:Y:S01]  /*39d0*/  VIADD R7, R7, 0x2000 ;  /* 0x0000200007077836 */ /* 0x000fe20000000000 */
[----:B------:R3:W-:Y:S01]  /*39e0*/  STG.E desc[UR8][R34.64+-0x1000], R45 ;  /* 0xfff0002d22007986 */ /* 0x0007e2000c101908 */
[----:B-1----:R-:W-:-:S03]  /*39f0*/  IMAD.WIDE R28, R39, 0x4, R2 ;  /* 0x00000004271c7825 */ /* 0x002fc600078e0202 */
[----:B-----5:R3:W-:Y:S01]  /*3a00*/  STG.E desc[UR8][R32.64+-0x800], R46 ;  /* 0xfff8002e20007986 */ /* 0x0207e2000c101908 */
[----:B--2---:R-:W-:-:S03]  /*3a10*/  IMAD.WIDE R30, R41, 0x4, R4 ;  /* 0x00000004291e7825 */ /* 0x004fc600078e0204 */
[----:B------:R3:W-:Y:S01]  /*3a20*/  STG.E desc[UR8][R34.64+-0x800], R47 ;  /* 0xfff8002f22007986 */ /* 0x0007e2000c101908 */
[----:B------:R-:W-:-:S03]  /*3a30*/  IMAD.WIDE R40, R41, 0x4, R2 ;  /* 0x0000000429287825 */ /* 0x000fc600078e0202 */
        /* <DEDUP_REMOVED lines=20> */
[----:B------:R-:W-:Y:S05]  /*3b80*/  @!P1 BRA `(.L_x_7520) ;  /* 0xfffffffc00009947 */ /* 0x000fea000383ffff */
.L_x_7519:
[----:B------:R-:W-:Y:S05]  /*3b90*/  BSYNC.RECONVERGENT B0 ;  /* 0x0000000000007941 */ /* 0x000fea0003800200 */
.L_x_7518:
[----:B------:R-:W-:Y:S01]  /*3ba0*/  IMAD.IADD R6, R15, 0x1, -R38 ;  /* 0x000000010f067824 */ /* 0x000fe200078e0a26 */
[----:B------:R-:W-:Y:S04]  /*3bb0*/  BSSY.RECONVERGENT B0, `(.L_x_7521) ;  /* 0x0000024000007945 */ /* 0x000fe80003800200 */
[----:B------:R-:W-:-:S13]  /*3bc0*/  ISETP.GT.AND P1, PT, R6, 0x800, PT ;  /* 0x000008000600780c */ /* 0x000fda0003f24270 */
[----:B------:R-:W-:Y:S05]  /*3bd0*/  @!P1 BRA `(.L_x_7522) ;  /* 0x0000000000849947 */ /* 0x000fea0003800000 */
[----:B---3--:R-:W0:Y:S01]  /*3be0*/  LDS.64 R18, [R0+-0x2000] ;  /* 0xffe0000000127984 */ /* 0x008e220000000a00 */
[C---:B------:R-:W-:Y:S01]  /*3bf0*/  IMAD.WIDE R8, R7.reuse, 0x4, R4 ;  /* 0x0000000407087825 */ /* 0x040fe200078e0204 */
[----:B------:R-:W-:Y:S02]  /*3c00*/  PLOP3.LUT P0, PT, PT, PT, PT, 0x8, 0x80 ;  /* 0x000000000080781c */ /* 0x000fe40003f0e170 */
[----:B------:R-:W1:Y:S01]  /*3c10*/  LDS.64 R20, [R0+-0x1000] ;  /* 0xfff0000000147984 */ /* 0x000e620000000a00 */
[----:B------:R-:W-:-:S03]  /*3c20*/  IMAD.WIDE R10, R7, 0x4, R2 ;  /* 0x00000004070a7825 */ /* 0x000fc600078e0202 */
[----:B------:R-:W2:Y:S01]  /*3c30*/  LDS.64 R22, [R0] ;  /* 0x0000000000167984 */ /* 0x000ea20000000a00 */
[----:B------:R-:W-:Y:S02]  /*3c40*/  VIADD R17, R7, 0x800 ;  /* 0x0000080007117836 */ /* 0x000fe40000000000 */
[----:B------:R-:W-:Y:S01]  /*3c50*/  VIADD R38, R38, 0x1000 ;  /* 0x0000100026267836 */ /* 0x000fe20000000000 */
[----:B------:R-:W3:Y:S01]  /*3c60*/  LDS.64 R24, [R0+0x1000] ;  /* 0x0010000000187984 */ /* 0x000ee20000000a00 */
[----:B------:R-:W-:-:S03]  /*3c70*/  IMAD.WIDE R12, R17, 0x4, R4 ;  /* 0x00000004110c7825 */ /* 0x000fc600078e0204 */
[----:B------:R-:W4:Y:S01]  /*3c80*/  LDS.64 R26, [R0+0x2000] ;  /* 0x00200000001a7984 */ /* 0x000f220000000a00 */
[----:B------:R-:W-:-:S03]  /*3c90*/  IMAD.WIDE R16, R17, 0x4, R2 ;  /* 0x0000000411107825 */ /* 0x000fc600078e0202 */
[----:B------:R-:W5:Y:S01]  /*3ca0*/  LDS.64 R28, [R0+0x3000] ;  /* 0x00300000001c7984 */ /* 0x000f620000000a00 */
[----:B------:R-:W-:-:S03]  /*3cb0*/  VIADD R7, R7, 0x1000 ;  /* 0x0000100007077836 */ /* 0x000fc60000000000 */
[----:B------:R-:W5:Y:S04]  /*3cc0*/  LDS.64 R30, [R0+0x4000] ;  /* 0x00400000001e7984 */ /* 0x000f680000000a00 */
[----:B------:R0:W5:Y:S02]  /*3cd0*/  LDS.64 R32, [R0+0x5000] ;  /* 0x0050000000207984 */ /* 0x0001640000000a00 */
[----:B0-----:R-:W-:Y:S02]  /*3ce0*/  VIADD R0, R0, 0x8000 ;  /* 0x0000800000007836 */ /* 0x001fe40000000000 */
[----:B------:R0:W-:Y:S04]  /*3cf0*/  STG.E desc[UR8][R8.64+-0x1000], R18 ;  /* 0xfff0001208007986 */ /* 0x0001e8000c101908 */
[----:B------:R0:W-:Y:S04]  /*3d00*/  STG.E desc[UR8][R10.64+-0x1000], R19 ;  /* 0xfff000130a007986 */ /* 0x0001e8000c101908 */
[----:B-1----:R0:W-:Y:S04]  /*3d10*/  STG.E desc[UR8][R8.64+-0x800], R20 ;  /* 0xfff8001408007986 */ /* 0x0021e8000c101908 */
[----:B------:R0:W-:Y:S04]  /*3d20*/  STG.E desc[UR8][R10.64+-0x800], R21 ;  /* 0xfff800150a007986 */ /* 0x0001e8000c101908 */
[----:B--2---:R0:W-:Y:S04]  /*3d30*/  STG.E desc[UR8][R8.64], R22 ;  /* 0x0000001608007986 */ /* 0x0041e8000c101908 */
[----:B------:R0:W-:Y:S04]  /*3d40*/  STG.E desc[UR8][R10.64], R23 ;  /* 0x000000170a007986 */ /* 0x0001e8000c101908 */
[----:B---3--:R0:W-:Y:S04]  /*3d50*/  STG.E desc[UR8][R8.64+0x800], R24 ;  /* 0x0008001808007986 */ /* 0x0081e8000c101908 */
[----:B------:R0:W-:Y:S04]  /*3d60*/  STG.E desc[UR8][R10.64+0x800], R25 ;  /* 0x000800190a007986 */ /* 0x0001e8000c101908 */
[----:B----4-:R0:W-:Y:S04]  /*3d70*/  STG.E desc[UR8][R12.64+-0x1000], R26 ;  /* 0xfff0001a0c007986 */ /* 0x0101e8000c101908 */
[----:B------:R0:W-:Y:S04]  /*3d80*/  STG.E desc[UR8][R16.64+-0x1000], R27 ;  /* 0xfff0001b10007986 */ /* 0x0001e8000c101908 */
[----:B-----5:R0:W-:Y:S04]  /*3d90*/  STG.E desc[UR8][R12.64+-0x800], R28 ;  /* 0xfff8001c0c007986 */ /* 0x0201e8000c101908 */
[----:B------:R0:W-:Y:S04]  /*3da0*/  STG.E desc[UR8][R16.64+-0x800], R29 ;  /* 0xfff8001d10007986 */ /* 0x0001e8000c101908 */
[----:B------:R0:W-:Y:S04]  /*3db0*/  STG.E desc[UR8][R12.64], R30 ;  /* 0x0000001e0c007986 */ /* 0x0001e8000c101908 */
[----:B------:R0:W-:Y:S04]  /*3dc0*/  STG.E desc[UR8][R16.64], R31 ;  /* 0x0000001f10007986 */ /* 0x0001e8000c101908 */
[----:B------:R0:W-:Y:S04]  /*3dd0*/  STG.E desc[UR8][R12.64+0x800], R32 ;  /* 0x000800200c007986 */ /* 0x0001e8000c101908 */
[----:B------:R0:W-:Y:S02]  /*3de0*/  STG.E desc[UR8][R16.64+0x800], R33 ;  /* 0x0008002110007986 */ /* 0x0001e4000c101908 */
.L_x_7522:
[----:B------:R-:W-:Y:S05]  /*3df0*/  BSYNC.RECONVERGENT B0 ;  /* 0x0000000000007941 */ /* 0x000fea0003800200 */
.L_x_7521:
[----:B------:R-:W-:-:S13]  /*3e00*/  ISETP.LT.OR P0, PT, R38, R15, P0 ;  /* 0x0000000f2600720c */ /* 0x000fda0000701670 */
[----:B------:R-:W-:Y:S05]  /*3e10*/  @!P0 EXIT ;  /* 0x000000000000894d */ /* 0x000fea0003800000 */
[----:B0--3--:R-:W0:Y:S01]  /*3e20*/  LDS.64 R8, [R0+-0x2000] ;  /* 0xffe0000000087984 */ /* 0x009e220000000a00 */
[----:B------:R-:W-:-:S03]  /*3e30*/  IMAD.WIDE R4, R7, 0x4, R4 ;  /* 0x0000000407047825 */ /* 0x000fc600078e0204 */
[----:B------:R-:W1:Y:S01]  /*3e40*/  LDS.64 R10, [R0+-0x1000] ;  /* 0xfff00000000a7984 */ /* 0x000e620000000a00 */
[----:B------:R-:W-:-:S03]  /*3e50*/  IMAD.WIDE R2, R7, 0x4, R2 ;  /* 0x0000000407027825 */ /* 0x000fc600078e0202 */
        /* <DEDUP_REMOVED lines=11> */
.L_x_7472:
[----:B------:R-:W0:Y:S01]  /*3f10*/  LDC.64 R2, c[0x0][0x3e0] ;  /* 0x0000f800ff027b82 */ /* 0x000e220000000a00 */
[----:B------:R-:W1:Y:S01]  /*3f20*/  LDCU.128 UR4, c[0x0][0x380] ;  /* 0x00007000ff0477ac */ /* 0x000e620008000c00 */
[----:B0-----:R-:W-:-:S05]  /*3f30*/  IMAD.WIDE.U32 R4, R0, 0x8, R2 ;  /* 0x0000000800047825 */ /* 0x001fca00078e0002 */
[----:B------:R-:W2:Y:S04]  /*3f40*/  LDG.E R6, desc[UR8][R4.64] ;  /* 0x0000000804067981 */ /* 0x000ea8000c1e1900 */
[----:B------:R-:W3:Y:S04]  /*3f50*/  LDG.E R8, desc[UR8][R4.64+0x4] ;  /* 0x0000040804087981 */ /* 0x000ee8000c1e1900 */
[----:B------:R-:W4:Y:S04]  /*3f60*/  LDG.E R7, desc[UR8][R4.64+0x8] ;  /* 0x0000080804077981 */ /* 0x000f28000c1e1900 */
[----:B------:R0:W5:Y:S01]  /*3f70*/  LDG.E R11, desc[UR8][R4.64+0xc] ;  /* 0x00000c08040b7981 */ /* 0x000162000c1e1900 */
[----:B------:R-:W-:Y:S01]  /*3f80*/  BSSY.RECONVERGENT B0, `(.L_x_7523) ;  /* 0x000001c000007945 */ /* 0x000fe20003800200 */
[----:B------:R-:W2:Y:S01]  /*3f90*/  S2R R3, SR_TID.X ;  /* 0x0000000000037919 */ /* 0x000ea20000002100 */
[----:B0-----:R-:W-:-:S02]  /*3fa0*/  CS2R R4, SRZ ;  /* 0x0000000000047805 */ /* 0x001fc4000001ff00 */
[----:B--2---:R-:W-:Y:S02]  /*3fb0*/  IADD3 R9, P0, PT, R6, R3, RZ ;  /* 0x0000000306097210 */ /* 0x004fe40007f1e0ff */
[----:B---3--:R-:W-:-:S03]  /*3fc0*/  SHF.R.S32.HI R14, RZ, 0x1f, R8 ;  /* 0x0000001fff0e7819 */ /* 0x008fc60000011408 */
[----:B------:R-:W-:Y:S02]  /*3fd0*/  IMAD.SHL.U32 R12, R9, 0x4, RZ ;  /* 0x00000004090c7824 */ /* 0x000fe400078e00ff */
[----:B----4-:R-:W-:Y:S01]  /*3fe0*/  IMAD.IADD R2, R7, 0x1, -R6 ;  /* 0x0000000107027824 */ /* 0x010fe200078e0a06 */
[----:B------:R-:W-:Y:S02]  /*3ff0*/  LEA.HI.X.SX32 R6, R6, RZ, 0x1, P0 ;  /* 0x000000ff06067211 */ /* 0x000fe400000f0eff */
[C---:B-1----:R-:W-:Y:S01]  /*4000*/  IADD3 R16, P1, PT, R12.reuse, UR4, RZ ;  /* 0x000000040c107c10 */ /* 0x042fe2000ff3e0ff */
[----:B-----5:R-:W-:Y:S01]  /*4010*/  IMAD.IADD R11, R11, 0x1, -R8 ;  /* 0x000000010b0b7824 */ /* 0x020fe200078e0a08 */
[----:B------:R-:W-:Y:S02]  /*4020*/  SHF.L.U64.HI R6, R9, 0x2, R6 ;  /* 0x0000000209067819 */ /* 0x000fe40000010206 */
[----:B------:R-:W-:Y:S01]  /*4030*/  IADD3 R12, P2, PT, R12, UR6, RZ ;  /* 0x000000060c0c7c10 */ /* 0x000fe2000ff5e0ff */
[----:B------:R-:W-:Y:S01]  /*4040*/  IMAD.IADD R10, R2, 0x1, R11 ;  /* 0x00000001020a7824 */ /* 0x000fe200078e020b */
[----:B------:R-:W-:-:S02]  /*4050*/  IADD3.X R17, PT, PT, R6, UR5, RZ, P1, !PT ;  /* 0x0000000506117c10 */ /* 0x000fc40008ffe4ff */
[----:B------:R-:W-:Y:S02]  /*4060*/  IADD3.X R13, PT, PT, R6, UR7, RZ, P2, !PT ;  /* 0x00000007060d7c10 */ /* 0x000fe400097fe4ff */
[----:B------:R-:W-:-:S13]  /*4070*/  ISETP.GE.AND P0, PT, R3, R10, PT ;  /* 0x0000000a0300720c */ /* 0x000fda0003f06270 */
[----:B------:R-:W-:Y:S05]  /*4080*/  @P0 BRA `(.L_x_7524) ;  /* 0x00000000002c0947 */ /* 0x000fea0003800000 */
[----:B------:R-:W-:-:S13]  /*4090*/  ISETP.GE.AND P0, PT, R3, R2, PT ;  /* 0x000000020300720c */ /* 0x000fda0003f06270 */
[----:B------:R0:W5:Y:S01]  /*40a0*/  @!P0 LDG.E R4, desc[UR8][R16.64] ;  /* 0x0000000810048981 */ /* 0x000162000c1e1900 */
[----:B------:R-:W1:Y:S03]  /*40b0*/  @P0 LDC.64 R20, c[0x0][0x390] ;  /* 0x0000e400ff140b82 */ /* 0x000e660000000a00 */
[----:B------:R0:W5:Y:S01]  /*40c0*/  @!P0 LDG.E R5, desc[UR8][R12.64] ;  /* 0x000000080c058981 */ /* 0x000162000c1e1900 */
[----:B------:R-:W-:-:S05]  /*40d0*/  @P0 IMAD.IADD R7, R3, 0x1, -R2 ;  /* 0x0000000103070824 */ /* 0x000fca00078e0a02 */
[----:B------:R-:W-:-:S04]  /*40e0*/  @P0 IADD3 R9, P1, PT, R8, R7, RZ ;  /* 0x0000000708090210 */ /* 0x000fc80007f3e0ff */
[----:B------:R-:W-:Y:S02]  /*40f0*/  @P0 LEA.HI.X.SX32 R18, R7, R14, 0x1, P1 ;  /* 0x0000000e07120211 */ /* 0x000fe400008f0eff */
[----:B-1----:R-:W-:-:S04]  /*4100*/  @P0 LEA R6, P1, R9, R20, 0x2 ;  /* 0x0000001409060211 */ /* 0x002fc800078210ff */
[----:B------:R-:W-:-:S05]  /*4110*/  @P0 LEA.HI.X R7, R9, R21, R18, 0x2, P1 ;  /* 0x0000001509070211 */ /* 0x000fca00008f1412 */
[----:B------:R0:W5:Y:S01]  /*4120*/  @P0 LDG.E R4, desc[UR8][R6.64] ;  /* 0x0000000806040981 */ /* 0x000162000c1e1900 */
[----:B------:R-:W1:Y:S03]  /*4130*/  @P0 LDC R5, c[0x0][0x3a0] ;  /* 0x0000e800ff050b82 */ /* 0x000e660000000800 */
.L_x_7524:
[----:B------:R-:W-:Y:S05]  /*4140*/  BSYNC.RECONVERGENT B0 ;  /* 0x0000000000007941 */ /* 0x000fea0003800200 */
.L_x_7523:
[----:B------:R-:W2:Y:S01]  /*4150*/  LDCU.64 UR4, c[0x0][0x390] ;  /* 0x00007200ff0477ac */ /* 0x000ea20008000a00 */
[--C-:B------:R-:W-:Y:S01]  /*4160*/  IADD3 R8, P0, P1, R8, R3, -R2.reuse ;  /* 0x0000000308087210 */ /* 0x100fe2000791e802 */
[C---:B------:R-:W-:Y:S01]  /*4170*/  VIADD R15, R3.reuse, 0x200 ;  /* 0x00000200030f7836 */ /* 0x040fe20000000000 */
[----:B0-----:R-:W-:Y:S01]  /*4180*/  SHF.R.S32.HI R7, RZ, 0x1f, R2 ;  /* 0x0000001fff077819 */ /* 0x001fe20000011402 */
[----:B------:R-:W-:Y:S01]  /*4190*/  BSSY.RECONVERGENT B0, `(.L_x_7525) ;  /* 0x000000f000007945 */ /* 0x000fe20003800200 */
[----:B------:R-:W-:Y:S02]  /*41a0*/  LOP3.LUT R21, R3, 0x400, RZ, 0xfc, !PT ;  /* 0x0000040003157812 */ /* 0x000fe400078efcff */
[----:B------:R-:W-:Y:S02]  /*41b0*/  IADD3.X R7, PT, PT, R14, RZ, ~R7, P0, P1 ;  /* 0x000000ff0e077210 */ /* 0x000fe400007e2c07 */
[-C--:B------:R-:W-:Y:S02]  /*41c0*/  ISETP.GE.AND P0, PT, R15, R10.reuse, PT ;  /* 0x0000000a0f00720c */ /* 0x080fe40003f06270 */
[----:B------:R-:W-:-:S02]  /*41d0*/  ISETP.GE.AND P1, PT, R21, R10, PT ;  /* 0x0000000a1500720c */ /* 0x000fc40003f26270 */
[----:B--2---:R-:W-:-:S04]  /*41e0*/  LEA R18, P2, R8, UR4, 0x2 ;  /* 0x0000000408127c11 */ /* 0x004fc8000f8410ff */
[----:B------:R-:W-:Y:S02]  /*41f0*/  LEA.HI.X R19, R8, UR5, R7, 0x2, P2 ;  /* 0x0000000508137c11 */ /* 0x000fe400090f1407 */
[----:B------:R-:W-:Y:S01]  /*4200*/  CS2R R8, SRZ ;  /* 0x0000000000087805 */ /* 0x000fe2000001ff00 */
[----:B------:R-:W-:Y:S02]  /*4210*/  IMAD.MOV.U32 R7, RZ, RZ, RZ ;  /* 0x000000ffff077224 */ /* 0x000fe400078e00ff */
[----:B------:R-:W-:Y:S05]  /*4220*/  @P0 BRA `(.L_x_7526) ;  /* 0x0000000000140947 */ /* 0x000fea0003800000 */
[----:B------:R-:W-:-:S13]  /*4230*/  ISETP.GE.AND P0, PT, R15, R2, PT ;  /* 0x000000020f00720c */ /* 0x000fda0003f06270 */
[----:B------:R0:W5:Y:S01]  /*4240*/  @P0 LDG.E R8, desc[UR8][R18.64+0x800] ;  /* 0x0008000812080981 */ /* 0x000162000c1e1900 */
[----:B------:R-:W2:Y:S03]  /*4250*/  @P0 LDC R9, c[0x0][0x3a0] ;  /* 0x0000e800ff090b82 */ /* 0x000ea60000000800 */
[----:B------:R0:W5:Y:S04]  /*4260*/  @!P0 LDG.E R9, desc[UR8][R12.64+0x800] ;  /* 0x000800080c098981 */ /* 0x000168000c1e1900 */
[----:B--2---:R0:W5:Y:S02]  /*4270*/  @!P0 LDG.E R8, desc[UR8][R16.64+0x800] ;  /* 0x0008000810088981 */ /* 0x004164000c1e1900 */
.L_x_7526:
[----:B------:R-:W-:Y:S05]  /*4280*/  BSYNC.RECONVERGENT B0 ;  /* 0x0000000000007941 */ /* 0x000fea0003800200 */
.L_x_7525:
[----:B------:R-:W-:Y:S01]  /*4290*/  BSSY.RECONVERGENT B0, `(.L_x_7527) ;  /* 0x000000a000007945 */ /* 0x000fe20003800200 */
[C---:B------:R-:W-:Y:S01]  /*42a0*/  VIADD R23, R3.reuse, 0x600 ;  /* 0x0000060003177836 */ /* 0x040fe20000000000 */
[----:B------:R-:W-:Y:S01]  /*42b0*/  LOP3.LUT R25, R3, 0x800, RZ, 0xfc, !PT ;  /* 0x0000080003197812 */ /* 0x000fe200078efcff */
[----:B------:R-:W-:Y:S01]  /*42c0*/  IMAD.MOV.U32 R6, RZ, RZ, RZ ;  /* 0x000000ffff067224 */ /* 0x000fe200078e00ff */
[----:B------:R-:W-:Y:S06]  /*42d0*/  @P1 BRA `(.L_x_7528) ;  /* 0x0000000000141947 */ /* 0x000fec0003800000 */
[----:B------:R-:W-:-:S13]  /*42e0*/  ISETP.GE.AND P0, PT, R21, R2, PT ;  /* 0x000000021500720c */ /* 0x000fda0003f06270 */
[----:B------:R2:W5:Y:S01]  /*42f0*/  @P0 LDG.E R6, desc[UR8][R18.64+0x1000] ;  /* 0x0010000812060981 */ /* 0x000562000c1e1900 */
[----:B------:R-:W3:Y:S03]  /*4300*/  @P0 LDC R7, c[0x0][0x3a0] ;  /* 0x0000e800ff070b82 */ /* 0x000ee60000000800 */
[----:B------:R2:W5:Y:S04]  /*4310*/  @!P0 LDG.E R7, desc[UR8][R12.64+0x1000] ;  /* 0x001000080c078981 */ /* 0x000568000c1e1900 */
[----:B---3--:R2:W5:Y:S02]  /*4320*/  @!P0 LDG.E R6, desc[UR8][R16.64+0x1000] ;  /* 0x0010000810068981 */ /* 0x008564000c1e1900 */
.L_x_7528:
[----:B------:R-:W-:Y:S05]  /*4330*/  BSYNC.RECONVERGENT B0 ;  /* 0x0000000000007941 */ /* 0x000fea0003800200 */
.L_x_7527:
        /* <DEDUP_REMOVED lines=17> */
[----:B------:R-:W4:Y:S03]  /*4450*/  @P6 LDC R15, c[0x0][0x3a0] ;  /* 0x0000e800ff0f6b82 */ /* 0x000f260000000800 */
[----:B------:R3:W5:Y:S04]  /*4460*/  @!P6 LDG.E R15, desc[UR8][R12.64+0x1800] ;  /* 0x001800080c0fe981 */ /* 0x000768000c1e1900 */
[----:B----4-:R3:W5:Y:S02]  /*4470*/  @!P6 LDG.E R14, desc[UR8][R16.64+0x1800] ;  /* 0x00180008100ee981 */ /* 0x010764000c1e1900 */
.L_x_7530:
[----:B------:R-:W-:Y:S05]  /*4480*/  BSYNC.RECONVERGENT B0 ;  /* 0x0000000000007941 */ /* 0x000fea0003800200 */
.L_x_7529:
[----:B------:R-:W-:Y:S01]  /*4490*/  BSSY.RECONVERGENT B0, `(.L_x_7531) ;  /* 0x0000008000007945 */ /* 0x000fe20003800200 */
[----:B------:R-:W-:-:S03]  /*44a0*/  CS2R R20, SRZ ;  /* 0x0000000000147805 */ /* 0x000fc6000001ff00 */
[----:B------:R-:W-:Y:S05]  /*44b0*/  @P0 BRA `(.L_x_7532) ;  /* 0x0000000000140947 */ /* 0x000fea0003800000 */
[----:B------:R-:W-:-:S13]  /*44c0*/  ISETP.GE.AND P0, PT, R25, R2, PT ;  /* 0x000000021900720c */ /* 0x000fda0003f06270 */
[----:B------:R4:W5:Y:S01]  /*44d0*/  @P0 LDG.E R20, desc[UR8][R18.64+0x2000] ;  /* 0x0020000812140981 */ /* 0x000962000c1e1900 */
[----:B------:R-:W0:Y:S03]  /*44e0*/  @P0 LDC R21, c[0x0][0x3a0] ;  /* 0x0000e800ff150b82 */ /* 0x000e260000000800 */
[----:B------:R4:W5:Y:S04]  /*44f0*/  @!P0 LDG.E R21, desc[UR8][R12.64+0x2000] ;  /* 0x002000080c158981 */ /* 0x000968000c1e1900 */
[----:B0-----:R4:W5:Y:S02]  /*4500*/  @!P0 LDG.E R20, desc[UR8][R16.64+0x2000] ;  /* 0x0020000810148981 */ /* 0x001964000c1e1900 */
.L_x_7532:
[----:B------:R-:W-:Y:S05]  /*4510*/  BSYNC.RECONVERGENT B0 ;  /* 0x0000000000007941 */ /* 0x000fea0003800200 */
.L_x_7531:
        /* <DEDUP_REMOVED lines=8> */
.L_x_7534:
[----:B------:R-:W-:Y:S05]  /*45a0*/  BSYNC.RECONVERGENT B0 ;  /* 0x0000000000007941 */ /* 0x000fea0003800200 */
.L_x_7533:
        /* <DEDUP_REMOVED lines=8> */
.L_x_7536:
[----:B------:R-:W-:Y:S05]  /*4630*/  BSYNC.RECONVERGENT B0 ;  /* 0x0000000000007941 */ /* 0x000fea0003800200 */
.L_x_7535:
        /* <DEDUP_REMOVED lines=8> */
.L_x_7538:
[----:B------:R-:W-:Y:S05]  /*46c0*/  BSYNC.RECONVERGENT B0 ;  /* 0x0000000000007941 */ /* 0x000fea0003800200 */
.L_x_7537:
        /* <DEDUP_REMOVED lines=9> */
.L_x_7540:
[----:B------:R-:W-:Y:S05]  /*4760*/  BSYNC.RECONVERGENT B0 ;  /* 0x0000000000007941 */ /* 0x000fea0003800200 */
.L_x_7539:
        /* <DEDUP_REMOVED lines=8> */
.L_x_7542:
[----:B------:R-:W-:Y:S05]  /*47f0*/  BSYNC.RECONVERGENT B0 ;  /* 0x0000000000007941 */ /* 0x000fea0003800200 */
.L_x_7541:
        /* <DEDUP_REMOVED lines=12> */
[----:B-----5:R0:W-:Y:S04]  /*48c0*/  STS.64 [R16+0x800], R4 ;  /* 0x0008000410007388 */ /* 0x0201e80000000a00 */
[----:B------:R1:W-:Y:S04]  /*48d0*/  STS.64 [R16+0x1800], R8 ;  /* 0x0018000810007388 */ /* 0x0003e80000000a00 */
[----:B------:R1:W-:Y:S04]  /*48e0*/  STS.64 [R16+0x2800], R6 ;  /* 0x0028000610007388 */ /* 0x0003e80000000a00 */
[----:B------:R1:W-:Y:S01]  /*48f0*/  STS.64 [R16+0x3800], R14 ;  /* 0x0038000e10007388 */ /* 0x0003e20000000a00 */
[----:B0-----:R-:W-:-:S03]  /*4900*/  IMAD R4, R2, 0x8, R17 ;  /* 0x0000000802047824 */ /* 0x001fc600078e0211 */
        /* <DEDUP_REMOVED lines=8> */
.L_x_7545:
[----:B------:R-:W-:-:S05]  /*4990*/  IMAD.IADD R5, R12, 0x1, R13 ;  /* 0x000000010c057824 */ /* 0x000fca00078e020d */
[----:B------:R-:W-:-:S04]  /*49a0*/  SHF.R.S32.HI R5, RZ, 0x1, R5 ;  /* 0x00000001ff057819 */ /* 0x000fc80000011405 */
[----:B-1----:R-:W-:Y:S01]  /*49b0*/  LOP3.LUT R7, RZ, R5, RZ, 0x33, !PT ;  /* 0x00000005ff077212 */ /* 0x002fe200078e33ff */
        /* <DEDUP_REMOVED lines=10> */
.L_x_7544:
[----:B------:R-:W-:Y:S05]  /*4a60*/  BSYNC.RECONVERGENT B0 ;  /* 0x0000000000007941 */ /* 0x000fea0003800200 */
.L_x_7543:
        /* <DEDUP_REMOVED lines=38> */
.L_x_7550:
        /* <DEDUP_REMOVED lines=10> */
.L_x_7551:
[----:B------:R-:W-:-:S13]  /*4d70*/  ISETP.GE.AND P0, PT, R8, R9, PT ;  /* 0x000000090800720c */ /* 0x000fda0003f06270 */
[----:B------:R-:W-:Y:S05]  /*4d80*/  @P0 BREAK.RELIABLE B2 ;  /* 0x0000000000020942 */ /* 0x000fea0003800100 */
[----:B------:R-:W-:Y:S05]  /*4d90*/  @P0 BRA `(.L_x_7552) ;  /* 0x0000000000280947 */ /* 0x000fea0003800000 */
[----:B------:R-:W-:Y:S05]  /*4da0*/  BSYNC.RELIABLE B2 ;  /* 0x0000000000027941 */ /* 0x000fea0003800100 */
.L_x_7549:
        /* <DEDUP_REMOVED lines=9> */
.L_x_7552:
[----:B------:R-:W-:Y:S05]  /*4e40*/  BSYNC.RECONVERGENT B1 ;  /* 0x0000000000017941 */ /* 0x000fea0003800200 */
.L_x_7548:
        /* <DEDUP_REMOVED lines=31> */
.L_x_7555:
        /* <DEDUP_REMOVED lines=10> */
.L_x_7556:
[----:B------:R-:W-:-:S13]  /*50e0*/  ISETP.GE.AND P0, PT, R12, R9, PT ;  /* 0x000000090c00720c */ /* 0x000fda0003f06270 */
[----:B------:R-:W-:Y:S05]  /*50f0*/  @P0 BREAK.RELIABLE B2 ;  /* 0x0000000000020942 */ /* 0x000fea0003800100 */
[----:B------:R-:W-:Y:S05]  /*5100*/  @P0 BRA `(.L_x_7557) ;  /* 0x0000000000280947 */ /* 0x000fea0003800000 */
[----:B------:R-:W-:Y:S05]  /*5110*/  BSYNC.RELIABLE B2 ;  /* 0x0000000000027941 */ /* 0x000fea0003800100 */
.L_x_7554:
        /* <DEDUP_REMOVED lines=9> */
.L_x_7557:
[----:B------:R-:W-:Y:S05]  /*51b0*/  BSYNC.RECONVERGENT B1 ;  /* 0x0000000000017941 */ /* 0x000fea0003800200 */
.L_x_7553:
        /* <DEDUP_REMOVED lines=12> */
.L_x_7560:
        /* <DEDUP_REMOVED lines=9> */
.L_x_7559:
[----:B------:R-:W-:Y:S05]  /*5310*/  BSYNC.RECONVERGENT B1 ;  /* 0x0000000000017941 */ /* 0x000fea0003800200 */
.L_x_7558:
        /* <DEDUP_REMOVED lines=8> */
.L_x_7547:
[----:B------:R-:W-:Y:S05]  /*53a0*/  BSYNC.RECONVERGENT B0 ;  /* 0x0000000000007941 */ /* 0x000fea0003800200 */
.L_x_7546:
[----:B------:R-:W-:Y:S05]  /*53b0*/  WARPSYNC.ALL ;  /* 0x0000000000007948 */ /* 0x000fea0003800000 */
[----:B------:R-:W-:Y:S01]  /*53c0*/  ISETP.NE.AND P0, PT, R3, RZ, PT ;  /* 0x000000ff0300720c */ /* 0x000fe20003f05270 */
[----:B------:R-:W-:Y:S01]  /*53d0*/  IMAD.U32 R6, R2, 0x10000, RZ ;  /* 0x0001000002067824 */ /* 0x000fe200078e00ff */
[----:B------:R-:W-:Y:S01]  /*53e0*/  IADD3 R5, PT, PT, R5, R10, -R13 ;  /* 0x0000000a05057210 */ /* 0x000fe20007ffe80d */
[----:B------:R-:W-:Y:S02]  /*53f0*/  VIADD R7, R3, 0xffffffff ;  /* 0xffffffff03077836 */ /* 0x000fe40000000000 */
[C---:B------:R-:W-:Y:S01]  /*5400*/  IMAD R10, R13.reuse, 0x8, R40 ;  /* 0x000000080d0a7824 */ /* 0x040fe200078e0228 */
[----:B------:R-:W-:Y:S01]  /*5410*/  LOP3.LUT R11, R6, R11, RZ, 0xfc, !PT ;  /* 0x0000000b060b7212 */ /* 0x000fe200078efcff */
[----:B------:R-:W-:Y:S01]  /*5420*/  IMAD.U32 R6, R13, 0x10000, RZ ;  /* 0x000100000d067824 */ /* 0x000fe200078e00ff */
[----:B------:R-:W-:Y:S01]  /*5430*/  SEL R7, R7, 0x1ff, P0 ;  /* 0x000001ff07077807 */ /* 0x000fe20000000000 */
[----:B------:R-:W-:-:S02]  /*5440*/  IMAD R8, R5, 0x8, R4 ;  /* 0x0000000805087824 */ /* 0x000fc400078e0204 */
[--C-:B------:R-:W-:Y:S02]  /*5450*/  IMAD R4, R3, 0x4, R40.reuse ;  /* 0x0000000403047824 */ /* 0x100fe400078e0228 */
[----:B------:R-:W-:Y:S01]  /*5460*/  @P0 LOP3.LUT R11, R5, R6, RZ, 0xfc, !PT ;  /* 0x00000006050b0212 */ /* 0x000fe200078efcff */
[----:B------:R-:W-:-:S05]  /*5470*/  IMAD R6, R7, 0x4, R40 ;  /* 0x0000000407067824 */ /* 0x000fca00078e0228 */
        /* <DEDUP_REMOVED lines=29> */
[C-C-:B------:R-:W-:Y:S02]  /*5650*/  @!P1 IMAD R10, R13.reuse, 0x8, R40.reuse ;  /* 0x000000080d0a9824 */ /* 0x140fe400078e0228 */
        /* <DEDUP_REMOVED lines=14> */
[C-C-:B------:R-:W-:Y:S02]  /*5740*/  @!P4 IMAD R11, R6.reuse, 0x8, R40.reuse ;  /* 0x00000008060bc824 */ /* 0x140fe400078e0228 */
[C---:B------:R-:W-:Y:S02]  /*5750*/  @!P6 IMAD R8, R13.reuse, 0x8, R40 ;  /* 0x000000080d08e824 */ /* 0x040fe400078e0228 */
        /* <DEDUP_REMOVED lines=13> */
[C-C-:B------:R-:W-:Y:S02]  /*5830*/  @!P3 IMAD R10, R13.reuse, 0x8, R40.reuse ;  /* 0x000000080d0ab824 */ /* 0x140fe400078e0228 */
        /* <DEDUP_REMOVED lines=16> */
[C-C-:B------:R-:W-:Y:S02]  /*5940*/  @!P4 IMAD R10, R6.reuse, 0x8, R40.reuse ;  /* 0x00000008060ac824 */ /* 0x140fe400078e0228 */
        /* <DEDUP_REMOVED lines=57> */
[----:B------:R1:W2:Y:S01]  /*5ce0*/  @!P3 LDS R11, [R13+0x808] ;  /* 0x000808000d0bb984 */ /* 0x0002a20000000800 */
[----:B------:R-:W-:-:S04]  /*5cf0*/  @!P3 IMAD.MOV.U32 R8, RZ, RZ, R10 ;  /* 0x000000ffff08b224 */ /* 0x000fc800078e000a */
[----:B------:R-:W-:Y:S02]  /*5d00*/  IMAD.MOV.U32 R14, RZ, RZ, R8 ;  /* 0x000000ffff0e7224 */ /* 0x000fe400078e0008 */
[----:B-1----:R-:W-:Y:S02]  /*5d10*/  IMAD.MOV.U32 R13, RZ, RZ, R7 ;  /* 0x000000ffff0d7224 */ /* 0x002fe400078e0007 */
[----:B0-----:R-:W-:Y:S02]  /*5d20*/  IMAD.MOV.U32 R16, RZ, RZ, R18 ;  /* 0x000000ffff107224 */ /* 0x001fe400078e0012 */
[----:B------:R-:W-:Y:S01]  /*5d30*/  IMAD.MOV.U32 R17, RZ, RZ, R19 ;  /* 0x000000ffff117224 */ /* 0x000fe200078e0013 */
[----:B--2---:R-:W-:Y:S01]  /*5d40*/  ISETP.GT.AND P3, PT, R18, R11, PT ;  /* 0x0000000b1200720c */ /* 0x004fe20003f64270 */
        /* <DEDUP_REMOVED lines=73> */
[----:B------:R-:W-:Y:S01]  /*61e0*/  ISETP.NE.AND P3, PT, R37, 0x6, PT ;  /* 0x000000062500780c */ /* 0x000fe20003f65270 */
[----:B------:R-:W-:Y:S02]  /*61f0*/  IMAD.MOV.U32 R4, RZ, RZ, RZ ;  /* 0x000000ffff047224 */ /* 0x000fe400078e00ff */
        /* <DEDUP_REMOVED lines=26> */
[----:B------:R-:W-:-:S04]  /*63a0*/  ISETP.GE.U32.AND P3, PT, R3, 0x20, PT ;  /* 0x000000200300780c */ /* 0x000fc80003f66070 */
[----:B------:R-:W-:Y:S01]  /*63b0*/  SEL R6, R0, RZ, P3 ;  /* 0x000000ff00067207 */ /* 0x000fe20001800000 */
[----:B------:R-:W-:-:S04]  /*63c0*/  IMAD.IADD R0, R15, 0x1, R14 ;  /* 0x000000010f007824 */ /* 0x000fc800078e020e */
[----:B------:R-:W-:Y:S01]  /*63d0*/  IMAD.IADD R39, R6, 0x1, R39 ;  /* 0x0000000106277824 */ /* 0x000fe200078e0227 */
[----:B------:R-:W-:Y:S06]  /*63e0*/  BRA `(.L_x_7562) ;  /* 0x0000000c00b87947 */ /* 0x000fec0003800000 */
.L_x_7561:
        /* <DEDUP_REMOVED lines=16> */
[----:B------:R-:W-:Y:S01]  /*64f0*/  @!P3 STS [R43], R42 ;  /* 0x0000002a2b00b388 */ /* 0x000fe20000000800 */
[----:B------:R-:W-:Y:S01]  /*6500*/  BAR.SYNC.DEFER_BLOCKING 0x0 ;  /* 0x0000000000007b1d */ /* 0x000fe20000010000 */
[----:B------:R-:W-:-:S05]  /*6510*/  ISETP.NE.AND P3, PT, R41, 0x2, PT ;  /* 0x000000022900780c */ /* 0x000fca0003f65270 */
        /* <DEDUP_REMOVED lines=37> */
[----:B-1----:R-:W-:-:S04]  /*6770*/  IMAD.IADD R12, R11, 0x1, R12 ;  /* 0x000000010b0c7824 */ /* 0x002fc800078e020c */
[----:B------:R-:W-:Y:S01]  /*6780*/  IMAD.IADD R13, R13, 0x1, R12 ;  /* 0x000000010d0d7824 */ /* 0x000fe200078e020c */
[----:B------:R-:W-:Y:S01]  /*6790*/  SEL R4, R12, R4, !P3 ;  /* 0x000000040c047207 */ /* 0x000fe20005800000 */
[----:B------:R-:W-:Y:S01]  /*67a0*/  IMAD.IADD R12, R42, 0x1, -R39 ;  /* 0x000000012a0c7824 */ /* 0x000fe200078e0a27 */
        /* <DEDUP_REMOVED lines=24> */
.L_x_7564:
[----:B------:R-:W-:Y:S05]  /*6930*/  NANOSLEEP 0x1c2 ;  /* 0x000001c20000795d */ /* 0x000fea0003800000 */
[----:B------:R-:W-:Y:S01]  /*6940*/  NOP ;  /* 0x0000000000007918 */ /* 0x000fe20000000000 */
.L_x_7565:
        /* <DEDUP_REMOVED lines=10> */
.L_x_7624:
[----:B------:R-:W-:Y:S05]  /*69f0*/  @!P3 BRA `(.L_x_7567) ;  /* 0x000000000030b947 */ /* 0x000fea0003800000 */
.L_x_7571:
[----:B------:R-:W-:Y:S05]  /*6a00*/  YIELD ;  /* 0x0000000000007946 */ /* 0x000fea0003800000 */
[----:B------:R-:W-:Y:S05]  /*6a10*/  @P5 BRA `(.L_x_7568) ;  /* 0x0000000000085947 */ /* 0x000fea0003800000 */
[----:B------:R1:W-:Y:S06]  /*6a20*/  MEMBAR.SC.CTA ;  /* 0x0000000000007992 */ /* 0x0003ec0000000000 */
[----:B-1----:R-:W-:Y:S05]  /*6a30*/  BRA `(.L_x_7569) ;  /* 0x0000000000087947 */ /* 0x002fea0003800000 */
.L_x_7568:
[----:B------:R-:W-:Y:S05]  /*6a40*/  NANOSLEEP 0x15e ;  /* 0x0000015e0000795d */ /* 0x000fea0003800000 */
[----:B------:R-:W-:Y:S01]  /*6a50*/  NOP ;  /* 0x0000000000007918 */ /* 0x000fe20000000000 */
.L_x_7569:
[----:B------:R-:W2:Y:S01]  /*6a60*/  LD.E.64.STRONG.GPU R10, desc[UR8][R6.64+0x100] ;  /* 0x00010008060a7980 */ /* 0x000ea2000c10fb00 */
[----:B------:R-:W-:Y:S01]  /*6a70*/  UMOV UR4, 0xffffffff ;  /* 0xffffffff00047882 */ /* 0x000fe20000000000 */
[----:B--2---:R-:W-:Y:S02]  /*6a80*/  ISETP.NE.AND P3, PT, R10, 0x63, PT ;  /* 0x000000630a00780c */ /* 0x004fe40003f65270 */
[----:B------:R-:W-:Y:S11]  /*6a90*/  BRA.DIV UR4, `(.L_x_7570) ;  /* 0x00000022044c7947 */ /* 0x000ff6000b800000 */
[----:B------:R-:W-:-:S13]  /*6aa0*/  VOTE.ANY P3, !P3 ;  /* 0x0000000000ff7806 */ /* 0x000fda0005860100 */
.L_x_7627:
[----:B------:R-:W-:Y:S05]  /*6ab0*/  @P3 BRA `(.L_x_7571) ;  /* 0xfffffffc00d03947 */ /* 0x000fea000383ffff */
.L_x_7567:
        /* <DEDUP_REMOVED lines=41> */
.L_x_7636:
[----:B------:R-:W-:Y:S05]  /*6d50*/  @!P3 BRA `(.L_x_7573) ;  /* 0x0000000000f0b947 */ /* 0x000fea0003800000 */
.L_x_7581:
        /* <DEDUP_REMOVED lines=9> */
.L_x_7639:
[----:B------:R-:W-:Y:S05]  /*6df0*/  @!P3 BRA `(.L_x_7575) ;  /* 0x000000000038b947 */ /* 0x000fea0003800000 */
.L_x_7579:
[----:B------:R-:W-:Y:S05]  /*6e00*/  YIELD ;  /* 0x0000000000007946 */ /* 0x000fea0003800000 */
[----:B------:R-:W1:Y:S02]  /*6e10*/  LDCU UR4, c[0x0][0x370] ;  /* 0x00006e00ff0477ac */ /* 0x000e640008000800 */
[----:B-1----:R-:W-:-:S09]  /*6e20*/  UISETP.GT.U32.AND UP0, UPT, UR4, 0x1f3, UPT ;  /* 0x000001f30400788c */ /* 0x002fd2000bf04070 */
[----:B------:R-:W-:Y:S05]  /*6e30*/  BRA.U UP0, `(.L_x_7576) ;  /* 0x0000000100087547 */ /* 0x000fea000b800000 */
[----:B------:R1:W-:Y:S06]  /*6e40*/  MEMBAR.SC.CTA ;  /* 0x0000000000007992 */ /* 0x0003ec0000000000 */
[----:B-1----:R-:W-:Y:S05]  /*6e50*/  BRA `(.L_x_7577) ;  /* 0x0000000000087947 */ /* 0x002fea0003800000 */
.L_x_7576:
[----:B------:R-:W-:Y:S05]  /*6e60*/  NANOSLEEP 0x15e ;  /* 0x0000015e0000795d */ /* 0x000fea0003800000 */
[----:B------:R-:W-:Y:S01]  /*6e70*/  NOP ;  /* 0x0000000000007918 */ /* 0x000fe20000000000 */
.L_x_7577:
[----:B------:R-:W2:Y:S01]  /*6e80*/  LD.E.64.STRONG.GPU R10, desc[UR8][R6.64+-0x100] ;  /* 0xffff0008060a7980 */ /* 0x000ea2000c10fb00 */
[----:B------:R-:W-:Y:S01]  /*6e90*/  UMOV UR4, 0xffffffff ;  /* 0xffffffff00047882 */ /* 0x000fe20000000000 */
[----:B--2---:R-:W-:Y:S02]  /*6ea0*/  ISETP.NE.AND P3, PT, R10, 0x63, PT ;  /* 0x000000630a00780c */ /* 0x004fe40003f65270 */
[----:B------:R-:W-:Y:S11]  /*6eb0*/  BRA.DIV UR4, `(.L_x_7578) ;  /* 0x0000002204a47947 */ /* 0x000ff6000b800000 */
[----:B------:R-:W-:-:S13]  /*6ec0*/  VOTE.ANY P3, !P3 ;  /* 0x0000000000ff7806 */ /* 0x000fda0005860100 */
.L_x_7642:
[----:B------:R-:W-:Y:S05]  /*6ed0*/  @P3 BRA `(.L_x_7579) ;  /* 0xfffffffc00c83947 */ /* 0x000fea000383ffff */
.L_x_7575:
        /* <DEDUP_REMOVED lines=35> */
.L_x_7651:
[----:B------:R-:W-:Y:S05]  /*7110*/  @P3 BRA `(.L_x_7581) ;  /* 0xfffffffc00103947 */ /* 0x000fea000383ffff */
.L_x_7573:
        /* <DEDUP_REMOVED lines=16> */
.L_x_7563:
[----:B------:R-:W-:Y:S05]  /*7220*/  WARPSYNC.ALL ;  /* 0x0000000000007948 */ /* 0x000fea0003800000 */
[----:B------:R-:W-:Y:S01]  /*7230*/  ISETP.NE.AND P3, PT, R3, RZ, PT ;  /* 0x000000ff0300720c */ /* 0x000fe20003f65270 */
[----:B------:R-:W1:Y:S08]  /*7240*/  S2UR UR5, SR_CgaCtaId ;  /* 0x00000000000579c3 */ /* 0x000e700000008800 */
[----:B------:R-:W-:Y:S06]  /*7250*/  BAR.SYNC.DEFER_BLOCKING 0x0 ;  /* 0x0000000000007b1d */ /* 0x000fec0000010000 */
[----:B------:R-:W-:-:S02]  /*7260*/  UMOV UR4, 0x400 ;  /* 0x0000040000047882 */ /* 0x000fc40000000000 */
[----:B-1----:R-:W-:-:S06]  /*7270*/  ULEA UR4, UR5, UR4, 0x18 ;  /* 0x0000000405047291 */ /* 0x002fcc000f8ec0ff */
[----:B--2---:R-:W-:-:S03]  /*7280*/  IMAD.U32 R40, RZ, RZ, UR4 ;  /* 0x00000004ff287e24 */ /* 0x004fc6000f8e00ff */
[----:B------:R-:W1:Y:S04]  /*7290*/  @P3 LDS R6, [UR4+0x50] ;  /* 0x00005004ff063984 */ /* 0x000e680008000800 */
[----:B------:R2:W3:Y:S04]  /*72a0*/  LDS R4, [R40+0x64] ;  /* 0x0000640028047984 */ /* 0x0004e80000000800 */
[----:B------:R2:W4:Y:S02]  /*72b0*/  LDS R0, [R40+0x6c] ;  /* 0x00006c0028007984 */ /* 0x0005240000000800 */
[----:B-12---:R-:W-:-:S07]  /*72c0*/  @P3 IMAD.IADD R39, R39, 0x1, R6 ;  /* 0x0000000127273824 */ /* 0x006fce00078e0206 */
.L_x_7562:
[----:B---3--:R-:W-:Y:S01]  /*72d0*/  IMAD.IADD R39, R39, 0x1, -R4 ;  /* 0x0000000127277824 */ /* 0x008fe200078e0a04 */
[----:B------:R-:W-:Y:S01]  /*72e0*/  BAR.SYNC.DEFER_BLOCKING 0x0 ;  /* 0x0000000000007b1d */ /* 0x000fe20000010000 */
[----:B------:R-:W-:Y:S01]  /*72f0*/  LOP3.LUT P5, RZ, R2, 0x2, RZ, 0xc0, !PT ;  /* 0x0000000202ff7812 */ /* 0x000fe200078ac0ff */
[----:B------:R-:W-:Y:S01]  /*7300*/  IMAD.MOV.U32 R37, RZ, RZ, R35 ;  /* 0x000000ffff257224 */ /* 0x000fe200078e0023 */
[----:B------:R-:W-:Y:S01]  /*7310*/  LOP3.LUT P3, RZ, R34, 0x40, RZ, 0xc0, !PT ;  /* 0x0000004022ff7812 */ /* 0x000fe2000786c0ff */
[C---:B------:R-:W-:Y:S02]  /*7320*/  @P2 VIADD R5, R39.reuse, 0x1 ;  /* 0x0000000127052836 */ /* 0x040fe40000000000 */
[----:B------:R-:W-:Y:S01]  /*7330*/  @P2 IMAD R2, R39, 0x8, R40 ;  /* 0x0000000827022824 */ /* 0x000fe200078e0228 */
[----:B------:R-:W-:Y:S01]  /*7340*/  BSSY.RECONVERGENT B0, `(.L_x_7582) ;  /* 0x00000d3000007945 */ /* 0x000fe20003800200 */
[----:B------:R-:W-:-:S04]  /*7350*/  @P2 IMAD.MOV.U32 R39, RZ, RZ, R5 ;  /* 0x000000ffff272224 */ /* 0x000fc800078e0005 */
[C---:B------:R-:W-:Y:S02]  /*7360*/  @!P0 VIADD R6, R39.reuse, 0x1 ;  /* 0x0000000127068836 */ /* 0x040fe40000000000 */
[----:B------:R-:W-:Y:S02]  /*7370*/  @!P0 IMAD R5, R39, 0x8, R40 ;  /* 0x0000000827058824 */ /* 0x000fe400078e0228 */
[----:B------:R-:W-:-:S04]  /*7380*/  @!P0 IMAD.MOV.U32 R39, RZ, RZ, R6 ;  /* 0x000000ffff278224 */ /* 0x000fc800078e0006 */
[C---:B------:R-:W-:Y:S02]  /*7390*/  @!P1 VIADD R7, R39.reuse, 0x1 ;  /* 0x0000000127079836 */ /* 0x040fe40000000000 */
[--C-:B------:R-:W-:Y:S02]  /*73a0*/  @!P1 IMAD R6, R39, 0x8, R40.reuse ;  /* 0x0000000827069824 */ /* 0x100fe400078e0228 */
[----:B------:R-:W-:Y:S01]  /*73b0*/  @!P1 IMAD.MOV.U32 R39, RZ, RZ, R7 ;  /* 0x000000ffff279224 */ /* 0x000fe200078e0007 */
[----:B------:R1:W-:Y:S01]  /*73c0*/  @P2 STS.64 [R2+0x800], R36 ;  /* 0x0008002402002388 */ /* 0x0003e20000000a00 */
[----:B------:R-:W-:Y:S02]  /*73d0*/  LOP3.LUT P2, RZ, R34, 0x80, RZ, 0xc0, !PT ;  /* 0x0000008022ff7812 */ /* 0x000fe4000784c0ff */
[C---:B------:R-:W-:Y:S01]  /*73e0*/  @!P5 VIADD R8, R39.reuse, 0x1 ;  /* 0x000000012708d836 */ /* 0x040fe20000000000 */
[----:B------:R2:W-:Y:S01]  /*73f0*/  @!P0 STS.64 [R5+0x800], R32 ;  /* 0x0008002005008388 */ /* 0x0005e20000000a00 */
[----:B------:R-:W-:-:S02]  /*7400*/  @!P5 IMAD R7, R39, 0x8, R40 ;  /* 0x000000082707d824 */ /* 0x000fc400078e0228 */
[----:B------:R-:W-:Y:S01]  /*7410*/  @!P5 IMAD.MOV.U32 R39, RZ, RZ, R8 ;  /* 0x000000ffff27d224 */ /* 0x000fe200078e0008 */
[----:B------:R2:W-:Y:S01]  /*7420*/  @!P1 STS.64 [R6+0x800], R30 ;  /* 0x0008001e06009388 */ /* 0x0005e20000000a00 */
[----:B------:R-:W-:Y:S02]  /*7430*/  R2P PR, R38.B1, 0x3 ;  /* 0x0000000326007804 */ /* 0x000fe40000001000 */
[C---:B------:R-:W-:Y:S01]  /*7440*/  @!P6 VIADD R9, R39.reuse, 0x1 ;  /* 0x000000012709e836 */ /* 0x040fe20000000000 */
[----:B------:R2:W-:Y:S01]  /*7450*/  @!P5 STS.64 [R7+0x800], R28 ;  /* 0x0008001c0700d388 */ /* 0x0005e20000000a00 */
[----:B------:R-:W-:Y:S02]  /*7460*/  @!P6 IMAD R8, R39, 0x8, R40 ;  /* 0x000000082708e824 */ /* 0x000fe400078e0228 */
[----:B------:R-:W-:-:S03]  /*7470*/  @!P6 IMAD.MOV.U32 R39, RZ, RZ, R9 ;  /* 0x000000ffff27e224 */ /* 0x000fc600078e0009 */
[----:B------:R2:W-:Y:S01]  /*7480*/  @!P6 STS.64 [R8+0x800], R26 ;  /* 0x0008001a0800e388 */ /* 0x0005e20000000a00 */
[C---:B------:R-:W-:Y:S02]  /*7490*/  @!P4 VIADD R10, R39.reuse, 0x1 ;  /* 0x00000001270ac836 */ /* 0x040fe40000000000 */
[----:B------:R-:W-:Y:S02]  /*74a0*/  @!P4 IMAD R9, R39, 0x8, R40 ;  /* 0x000000082709c824 */ /* 0x000fe400078e0228 */
[----:B------:R-:W-:-:S03]  /*74b0*/  @!P4 IMAD.MOV.U32 R39, RZ, RZ, R10 ;  /* 0x000000ffff27c224 */ /* 0x000fc600078e000a */
[----:B------:R2:W-:Y:S01]  /*74c0*/  @!P4 STS.64 [R9+0x800], R24 ;  /* 0x000800180900c388 */ /* 0x0005e20000000a00 */
[C---:B------:R-:W-:Y:S02]  /*74d0*/  @P3 VIADD R10, R39.reuse, 0x1 ;  /* 0x00000001270a3836 */ /* 0x040fe40000000000 */
[----:B------:R-:W-:Y:S02]  /*74e0*/  @P3 IMAD R11, R39, 0x8, R40 ;  /* 0x00000008270b3824 */ /* 0x000fe400078e0228 */
[----:B------:R-:W-:-:S03]  /*74f0*/  @P3 IMAD.MOV.U32 R39, RZ, RZ, R10 ;  /* 0x000000ffff273224 */ /* 0x000fc600078e000a */
[----:B------:R2:W-:Y:S01]  /*7500*/  @P3 STS.64 [R11+0x800], R22 ;  /* 0x000800160b003388 */ /* 0x0005e20000000a00 */
[C---:B------:R-:W-:Y:S02]  /*7510*/  @P2 VIADD R10, R39.reuse, 0x1 ;  /* 0x00000001270a2836 */ /* 0x040fe40000000000 */
[----:B-1----:R-:W-:Y:S02]  /*7520*/  @P2 IMAD R2, R39, 0x8, R40 ;  /* 0x0000000827022824 */ /* 0x002fe400078e0228 */
        /* <DEDUP_REMOVED lines=12> */
[----:B------:R-:W-:Y:S04]  /*75f0*/  BSSY.RECONVERGENT B1, `(.L_x_7584) ;  /* 0x000001c000017945 */ /* 0x000fe80003800200 */
[----:B------:R-:W-:-:S05]  /*7600*/  IMAD.IADD R2, R5, 0x1, R0 ;  /* 0x0000000105027824 */ /* 0x000fca00078e0200 */
[C---:B------:R-:W-:Y:S02]  /*7610*/  LOP3.LUT R5, R2.reuse, 0x600, RZ, 0xc0, !PT ;  /* 0x0000060002057812 */ /* 0x040fe400078ec0ff */
[----:B------:R-:W-:Y:S02]  /*7620*/  ISETP.GE.U32.AND P1, PT, R2, 0x600, PT ;  /* 0x000006000200780c */ /* 0x000fe40003f26070 */
[----:B------:R-:W-:Y:S01]  /*7630*/  ISETP.NE.AND P0, PT, R5, 0x600, PT ;  /* 0x000006000500780c */ /* 0x000fe20003f05270 */
[----:B------:R-:W-:-:S12]  /*7640*/  IMAD.MOV.U32 R5, RZ, RZ, R3 ;  /* 0x000000ffff057224 */ /* 0x000fd800078e0003 */
[----:B------:R-:W-:Y:S05]  /*7650*/  @!P0 BRA `(.L_x_7585) ;  /* 0x0000000000548947 */ /* 0x000fea0003800000 */
[----:B------:R-:W1:Y:S01]  /*7660*/  LDC.64 R12, c[0x0][0x3c0] ;  /* 0x0000f000ff0c7b82 */ /* 0x000e620000000a00 */
[----:B------:R-:W-:Y:S01]  /*7670*/  LEA.HI R2, R2, 0x1, RZ, 0x17 ;  /* 0x0000000102027811 */ /* 0x000fe200078fb8ff */
[C---:B------:R-:W-:Y:S02]  /*7680*/  IMAD R14, R3.reuse, 0x8, R40 ;  /* 0x00000008030e7824 */ /* 0x040fe400078e0228 */
[----:B------:R-:W-:Y:S02]  /*7690*/  IMAD.IADD R15, R3, 0x1, R4 ;  /* 0x00000001030f7824 */ /* 0x000fe400078e0204 */
[C---:B------:R-:W-:Y:S01]  /*76a0*/  IMAD.SHL.U32 R5, R2.reuse, 0x200, RZ ;  /* 0x0000020002057824 */ /* 0x040fe200078e00ff */
[----:B------:R-:W-:Y:S01]  /*76b0*/  LOP3.LUT R2, R2, 0x3, RZ, 0xc0, !PT ;  /* 0x0000000302027812 */ /* 0x000fe200078ec0ff */
[----:B------:R-:W2:Y:S01]  /*76c0*/  LDC.64 R10, c[0x0][0x3c8] ;  /* 0x0000f200ff0a7b82 */ /* 0x000ea20000000a00 */
[----:B------:R-:W-:Y:S02]  /*76d0*/  VIADD R14, R14, 0x800 ;  /* 0x000008000e0e7836 */ /* 0x000fe40000000000 */
[----:B------:R-:W-:Y:S01]  /*76e0*/  LOP3.LUT R6, R5, 0x600, RZ, 0xc0, !PT ;  /* 0x0000060005067812 */ /* 0x000fe200078ec0ff */
[----:B------:R-:W-:-:S04]  /*76f0*/  IMAD.MOV R2, RZ, RZ, -R2 ;  /* 0x000000ffff027224 */ /* 0x000fc800078e0a02 */
[----:B------:R-:W-:-:S07]  /*7700*/  IMAD.IADD R5, R6, 0x1, R3 ;  /* 0x0000000106057824 */ /* 0x000fce00078e0203 */
.L_x_7586:
[----:B---3--:R3:W4:Y:S01]  /*7710*/  LDS.64 R16, [R14] ;  /* 0x000000000e107984 */ /* 0x0087220000000a00 */
[----:B-1----:R-:W-:-:S04]  /*7720*/  IMAD.WIDE R8, R15, 0x4, R12 ;  /* 0x000000040f087825 */ /* 0x002fc800078e020c */
[----:B--2---:R-:W-:-:S04]  /*7730*/  IMAD.WIDE R6, R15, 0x4, R10 ;  /* 0x000000040f067825 */ /* 0x004fc800078e020a */
[----:B------:R-:W-:Y:S02]  /*7740*/  VIADD R2, R2, 0x1 ;  /* 0x0000000102027836 */ /* 0x000fe40000000000 */
[----:B------:R-:W-:Y:S02]  /*7750*/  VIADD R15, R15, 0x200 ;  /* 0x000002000f0f7836 */ /* 0x000fe40000000000 */
[----:B---3--:R-:W-:Y:S01]  /*7760*/  VIADD R14, R14, 0x1000 ;  /* 0x000010000e0e7836 */ /* 0x008fe20000000000 */
[----:B------:R-:W-:Y:S01]  /*7770*/  ISETP.NE.AND P0, PT, R2, RZ, PT ;  /* 0x000000ff0200720c */ /* 0x000fe20003f05270 */
[----:B----4-:R3:W-:Y:S04]  /*7780*/  STG.E desc[UR8][R8.64], R16 ;  /* 0x0000001008007986 */ /* 0x0107e8000c101908 */
[----:B------:R3:W-:Y:S08]  /*7790*/  STG.E desc[UR8][R6.64], R17 ;  /* 0x0000001106007986 */ /* 0x0007f0000c101908 */
[----:B------:R-:W-:Y:S05]  /*77a0*/  @P0 BRA `(.L_x_7586) ;  /* 0xfffffffc00d80947 */ /* 0x000fea000383ffff */
.L_x_7585:
[----:B------:R-:W-:Y:S05]  /*77b0*/  BSYNC.RECONVERGENT B1 ;  /* 0x0000000000017941 */ /* 0x000fea0003800200 */
.L_x_7584:
[----:B------:R-:W-:Y:S05]  /*77c0*/  @!P1 BRA `(.L_x_7583) ;  /* 0x0000000800289947 */ /* 0x000fea0003800000 */
[----:B------:R-:W1:Y:S01]  /*77d0*/  LDCU.128 UR4, c[0x0][0x3c0] ;  /* 0x00007800ff0477ac */ /* 0x000e620008000c00 */
[----:B------:R-:W-:Y:S01]  /*77e0*/  IMAD.IADD R2, R0, 0x1, -R5 ;  /* 0x0000000100027824 */ /* 0x000fe200078e0a05 */
[----:B------:R-:W-:Y:S01]  /*77f0*/  BSSY.RECONVERGENT B1, `(.L_x_7587) ;  /* 0x0000051000017945 */ /* 0x000fe20003800200 */
[----:B------:R-:W-:Y:S01]  /*7800*/  PLOP3.LUT P0, PT, PT, PT, PT, 0x80, 0x8 ;  /* 0x000000000008781c */ /* 0x000fe20003f0f070 */
[C---:B------:R-:W-:Y:S02]  /*7810*/  IMAD.IADD R11, R5.reuse, 0x1, R4 ;  /* 0x00000001050b7824 */ /* 0x040fe400078e0204 */
[----:B------:R-:W-:Y:S01]  /*7820*/  ISETP.GT.AND P1, PT, R2, 0x1800, PT ;  /* 0x000018000200780c */ /* 0x000fe20003f24270 */
[----:B------:R-:W-:-:S04]  /*7830*/  IMAD R2, R5, 0x8, R40 ;  /* 0x0000000805027824 */ /* 0x000fc800078e0228 */
[----:B------:R-:W-:Y:S01]  /*7840*/  VIADD R2, R2, 0x2800 ;  /* 0x0000280002027836 */ /* 0x000fe20000000000 */
[----:B-1----:R-:W-:Y:S02]  /*7850*/  UIADD3 UR4, UP0, UPT, UR4, 0x1000, URZ ;  /* 0x0000100004047890 */ /* 0x002fe4000ff1e0ff */
[----:B------:R-:W-:Y:S02]  /*7860*/  UIADD3 UR6, UP1, UPT, UR6, 0x1000, URZ ;  /* 0x0000100006067890 */ /* 0x000fe4000ff3e0ff */
[----:B------:R-:W-:Y:S02]  /*7870*/  UIADD3.X UR5, UPT, UPT, URZ, UR5, URZ, UP0, !UPT ;  /* 0x00000005ff057290 */ /* 0x000fe400087fe4ff */
[----:B------:R-:W-:Y:S01]  /*7880*/  UIADD3.X UR7, UPT, UPT, URZ, UR7, URZ, UP1, !UPT ;  /* 0x00000007ff077290 */ /* 0x000fe20008ffe4ff */
[----:B---3--:R-:W-:Y:S02]  /*7890*/  IMAD.U32 R8, RZ, RZ, UR4 ;  /* 0x00000004ff087e24 */ /* 0x008fe4000f8e00ff */
[----:B------:R-:W-:-:S02]  /*78a0*/  IMAD.U32 R6, RZ, RZ, UR6 ;  /* 0x00000006ff067e24 */ /* 0x000fc4000f8e00ff */
[----:B------:R-:W-:Y:S02]  /*78b0*/  IMAD.U32 R9, RZ, RZ, UR5 ;  /* 0x00000005ff097e24 */ /* 0x000fe4000f8e00ff */
[----:B------:R-:W-:Y:S01]  /*78c0*/  IMAD.U32 R7, RZ, RZ, UR7 ;  /* 0x00000007ff077e24 */ /* 0x000fe2000f8e00ff */
[----:B------:R-:W-:Y:S06]  /*78d0*/  @!P1 BRA `(.L_x_7588) ;  /* 0x0000000400089947 */ /* 0x000fec0003800000 */
[----:B------:R-:W-:Y:S01]  /*78e0*/  PLOP3.LUT P0, PT, PT, PT, PT, 0x8, 0x80 ;  /* 0x000000000080781c */ /* 0x000fe20003f0e170 */
[----:B------:R-:W-:-:S12]  /*78f0*/  VIADD R10, R0, 0xffffe800 ;  /* 0xffffe800000a7836 */ /* 0x000fd80000000000 */
.L_x_7589:
[----:B--2---:R-:W1:Y:S01]  /*7900*/  LDS.64 R40, [R2+-0x2000] ;  /* 0xffe0000002287984 */ /* 0x004e620000000a00 */
[----:B------:R-:W-:-:S03]  /*7910*/  IMAD.WIDE R36, R11, 0x4, R8 ;  /* 0x000000040b247825 */ /* 0x000fc600078e0208 */
[----:B------:R-:W2:Y:S01]  /*7920*/  LDS.64 R42, [R2+-0x1000] ;  /* 0xfff00000022a7984 */ /* 0x000ea20000000a00 */
[----:B0-----:R-:W-:-:S03]  /*7930*/  IMAD.WIDE R38, R11, 0x4, R6 ;  /* 0x000000040b267825 */ /* 0x001fc600078e0206 */
[----:B------:R-:W0:Y:S01]  /*7940*/  LDS.64 R44, [R2] ;  /* 0x00000000022c7984 */ /* 0x000e220000000a00 */
[----:B------:R-:W-:Y:S02]  /*7950*/  VIADD R49, R11, 0x800 ;  /* 0x000008000b317836 */ /* 0x000fe40000000000 */
[----:B------:R-:W-:Y:S01]  /*7960*/  VIADD R5, R5, 0x2000 ;  /* 0x0000200005057836 */ /* 0x000fe20000000000 */
[----:B------:R-:W3:Y:S04]  /*7970*/  LDS.64 R46, [R2+0x1000] ;  /* 0x00100000022e7984 */ /* 0x000ee80000000a00 */
[----:B------:R-:W4:Y:S01]  /*7980*/  LDS.64 R34, [R2+0x2000] ;  /* 0x0020000002227984 */ /* 0x000f220000000a00 */
[----:B------:R-:W-:-:S03]  /*7990*/  ISETP.GE.AND P1, PT, R5, R10, PT ;  /* 0x0000000a0500720c */ /* 0x000fc60003f26270 */
        /* <DEDUP_REMOVED lines=11> */
[----:B-1----:R-:W-:Y:S04]  /*7a50*/  STG.E desc[UR8][R36.64+-0x1000], R40 ;  /* 0xfff0002824007986 */ /* 0x002fe8000c101908 */
[----:B------:R1:W-:Y:S01]  /*7a60*/  STG.E desc[UR8][R38.64+-0x1000], R41 ;  /* 0xfff0002926007986 */ /* 0x0003e2000c101908 */
[----:B--2---:R-:W-:-:S03]  /*7a70*/  VIADD R2, R2, 0x10000 ;  /* 0x0001000002027836 */ /* 0x004fc60000000000 */
[----:B------:R-:W-:Y:S04]  /*7a80*/  STG.E desc[UR8][R36.64+-0x800], R42 ;  /* 0xfff8002a24007986 */ /* 0x000fe8000c101908 */
[----:B------:R2:W-:Y:S01]  /*7a90*/  STG.E desc[UR8][R38.64+-0x800], R43 ;  /* 0xfff8002b26007986 */ /* 0x0005e2000c101908 */
[----:B-1----:R-:W-:-:S03]  /*7aa0*/  IMAD.WIDE R40, R49, 0x4, R8 ;  /* 0x0000000431287825 */ /* 0x002fc600078e0208 */
[----:B0-----:R-:W-:Y:S04]  /*7ab0*/  STG.E desc[UR8][R36.64], R44 ;  /* 0x0000002c24007986 */ /* 0x001fe8000c101908 */
[----:B------:R0:W-:Y:S01]  /*7ac0*/  STG.E desc[UR8][R38.64], R45 ;  /* 0x0000002d26007986 */ /* 0x0001e2000c101908 */
[----:B--2---:R-:W-:-:S03]  /*7ad0*/  IMAD.WIDE R42, R49, 0x4, R6 ;  /* 0x00000004312a7825 */ /* 0x004fc600078e0206 */
[----:B---3--:R1:W-:Y:S01]  /*7ae0*/  STG.E desc[UR8][R36.64+0x800], R46 ;  /* 0x0008002e24007986 */ /* 0x0083e2000c101908 */
[----:B------:R-:W-:-:S03]  /*7af0*/  VIADD R49, R11, 0x1000 ;  /* 0x000010000b317836 */ /* 0x000fc60000000000 */
[----:B------:R2:W-:Y:S04]  /*7b00*/  STG.E desc[UR8][R38.64+0x800], R47 ;  /* 0x0008002f26007986 */ /* 0x0005e8000c101908 */
[----:B----4-:R-:W-:Y:S01]  /*7b10*/  STG.E desc[UR8][R40.64+-0x1000], R34 ;  /* 0xfff0002228007986 */ /* 0x010fe2000c101908 */
[C---:B0-----:R-:W-:Y:S02]  /*7b20*/  VIADD R45, R11.reuse, 0x1800 ;  /* 0x000018000b2d7836 */ /* 0x041fe40000000000 */
[----:B------:R-:W-:Y:S01]  /*7b30*/  VIADD R11, R11, 0x2000 ;  /* 0x000020000b0b7836 */ /* 0x000fe20000000000 */
[----:B------:R-:W-:Y:S01]  /*7b40*/  STG.E desc[UR8][R42.64+-0x1000], R35 ;  /* 0xfff000232a007986 */ /* 0x000fe2000c101908 */
[----:B-1----:R-:W-:-:S03]  /*7b50*/  IMAD.WIDE R36, R49, 0x4, R8 ;  /* 0x0000000431247825 */ /* 0x002fc600078e0208 */
[----:B-----5:R-:W-:Y:S01]  /*7b60*/  STG.E desc[UR8][R40.64+-0x800], R32 ;  /* 0xfff8002028007986 */ /* 0x020fe2000c101908 */
[----:B--2---:R-:W-:-:S03]  /*7b70*/  IMAD.WIDE R38, R49, 0x4, R6 ;  /* 0x0000000431267825 */ /* 0x004fc600078e0206 */
[----:B------:R0:W-:Y:S04]  /*7b80*/  STG.E desc[UR8][R42.64+-0x800], R33 ;  /* 0xfff800212a007986 */ /* 0x0001e8000c101908 */
[----:B------:R-:W-:Y:S04]  /*7b90*/  STG.E desc[UR8][R40.64], R28 ;  /* 0x0000001c28007986 */ /* 0x000fe8000c101908 */
[----:B------:R1:W-:Y:S04]  /*7ba0*/  STG.E desc[UR8][R42.64], R29 ;  /* 0x0000001d2a007986 */ /* 0x0003e8000c101908 */
[----:B------:R2:W-:Y:S01]  /*7bb0*/  STG.E desc[UR8][R40.64+0x800], R16 ;  /* 0x0008001028007986 */ /* 0x0005e2000c101908 */
[----:B0-----:R-:W-:-:S03]  /*7bc0*/  IMAD.WIDE R32, R45, 0x4, R8 ;  /* 0x000000042d207825 */ /* 0x001fc600078e0208 */
[----:B------:R2:W-:Y:S04]  /*7bd0*/  STG.E desc[UR8][R42.64+0x800], R17 ;  /* 0x000800112a007986 */ /* 0x0005e8000c101908 */
[----:B------:R2:W-:Y:S01]  /*7be0*/  STG.E desc[UR8][R36.64+-0x1000], R18 ;  /* 0xfff0001224007986 */ /* 0x0005e2000c101908 */
[----:B-1----:R-:W-:-:S03]  /*7bf0*/  IMAD.WIDE R28, R45, 0x4, R6 ;  /* 0x000000042d1c7825 */ /* 0x002fc600078e0206 */
        /* <DEDUP_REMOVED lines=16> */
.L_x_7588:
[----:B------:R-:W-:Y:S05]  /*7d00*/  BSYNC.RECONVERGENT B1 ;  /* 0x0000000000017941 */ /* 0x000fea0003800200 */
.L_x_7587:
[----:B------:R-:W-:Y:S01]  /*7d10*/  IMAD.IADD R10, R0, 0x1, -R5 ;  /* 0x00000001000a7824 */ /* 0x000fe200078e0a05 */
[----:B------:R-:W-:Y:S04]  /*7d20*/  BSSY.RECONVERGENT B1, `(.L_x_7590) ;  /* 0x0000024000017945 */ /* 0x000fe80003800200 */
[----:B------:R-:W-:-:S13]  /*7d30*/  ISETP.GT.AND P1, PT, R10, 0x800, PT ;  /* 0x000008000a00780c */ /* 0x000fda0003f24270 */
[----:B------:R-:W-:Y:S05]  /*7d40*/  @!P1 BRA `(.L_x_7591) ;  /* 0x0000000000849947 */ /* 0x000fea0003800000 */
[----:B--2---:R-:W1:Y:S01]  /*7d50*/  LDS.64 R20, [R2+-0x2000] ;  /* 0xffe0000002147984 */ /* 0x004e620000000a00 */
[C---:B------:R-:W-:Y:S01]  /*7d60*/  IMAD.WIDE R12, R11.reuse, 0x4, R8 ;  /* 0x000000040b0c7825 */ /* 0x040fe200078e0208 */
[----:B------:R-:W-:Y:S02]  /*7d70*/  PLOP3.LUT P0, PT, PT, PT, PT, 0x8, 0x80 ;  /* 0x000000000080781c */ /* 0x000fe40003f0e170 */
[----:B------:R-:W2:Y:S01]  /*7d80*/  LDS.64 R22, [R2+-0x1000] ;  /* 0xfff0000002167984 */ /* 0x000ea20000000a00 */
[----:B------:R-:W-:-:S03]  /*7d90*/  IMAD.WIDE R14, R11, 0x4, R6 ;  /* 0x000000040b0e7825 */ /* 0x000fc600078e0206 */
[----:B------:R-:W3:Y:S01]  /*7da0*/  LDS.64 R24, [R2] ;  /* 0x0000000002187984 */ /* 0x000ee20000000a00 */
[----:B------:R-:W-:Y:S02]  /*7db0*/  VIADD R19, R11, 0x800 ;  /* 0x000008000b137836 */ /* 0x000fe40000000000 */
[----:B------:R-:W-:Y:S01]  /*7dc0*/  VIADD R5, R5, 0x1000 ;  /* 0x0000100005057836 */ /* 0x000fe20000000000 */
[----:B------:R-:W4:Y:S01]  /*7dd0*/  LDS.64 R26, [R2+0x1000] ;  /* 0x00100000021a7984 */ /* 0x000f220000000a00 */
[----:B------:R-:W-:-:S03]  /*7de0*/  IMAD.WIDE R16, R19, 0x4, R8 ;  /* 0x0000000413107825 */ /* 0x000fc600078e0208 */
[----:B------:R-:W5:Y:S01]  /*7df0*/  LDS.64 R28, [R2+0x2000] ;  /* 0x00200000021c7984 */ /* 0x000f620000000a00 */
[----:B------:R-:W-:-:S03]  /*7e00*/  IMAD.WIDE R18, R19, 0x4, R6 ;  /* 0x0000000413127825 */ /* 0x000fc600078e0206 */
[----:B------:R-:W0:Y:S01]  /*7e10*/  LDS.64 R30, [R2+0x3000] ;  /* 0x00300000021e7984 */ /* 0x000e220000000a00 */
[----:B------:R-:W-:-:S03]  /*7e20*/  VIADD R11, R11, 0x1000 ;  /* 0x000010000b0b7836 */ /* 0x000fc60000000000 */
[----:B------:R-:W0:Y:S04]  /*7e30*/  LDS.64 R32, [R2+0x4000] ;  /* 0x0040000002207984 */ /* 0x000e280000000a00 */
[----:B------:R1:W0:Y:S02]  /*7e40*/  LDS.64 R34, [R2+0x5000] ;  /* 0x0050000002227984 */ /* 0x0002240000000a00 */
[----:B-1----:R-:W-:Y:S02]  /*7e50*/  VIADD R2, R2, 0x8000 ;  /* 0x0000800002027836 */ /* 0x002fe40000000000 */
[----:B------:R1:W-:Y:S04]  /*7e60*/  STG.E desc[UR8][R12.64+-0x1000], R20 ;  /* 0xfff000140c007986 */ /* 0x0003e8000c101908 */
        /* <DEDUP_REMOVED lines=9> */
[----:B0-----:R1:W-:Y:S04]  /*7f00*/  STG.E desc[UR8][R16.64+-0x800], R30 ;  /* 0xfff8001e10007986 */ /* 0x0013e8000c101908 */
[----:B------:R1:W-:Y:S04]  /*7f10*/  STG.E desc[UR8][R18.64+-0x800], R31 ;  /* 0xfff8001f12007986 */ /* 0x0003e8000c101908 */
[----:B------:R1:W-:Y:S04]  /*7f20*/  STG.E desc[UR8][R16.64], R32 ;  /* 0x0000002010007986 */ /* 0x0003e8000c101908 */
[----:B------:R1:W-:Y:S04]  /*7f30*/  STG.E desc[UR8][R18.64], R33 ;  /* 0x0000002112007986 */ /* 0x0003e8000c101908 */
[----:B------:R1:W-:Y:S04]  /*7f40*/  STG.E desc[UR8][R16.64+0x800], R34 ;  /* 0x0008002210007986 */ /* 0x0003e8000c101908 */
[----:B------:R1:W-:Y:S02]  /*7f50*/  STG.E desc[UR8][R18.64+0x800], R35 ;  /* 0x0008002312007986 */ /* 0x0003e4000c101908 */
.L_x_7591:
[----:B------:R-:W-:Y:S05]  /*7f60*/  BSYNC.RECONVERGENT B1 ;  /* 0x0000000000017941 */ /* 0x000fea0003800200 */
.L_x_7590:
[----:B------:R-:W-:-:S13]  /*7f70*/  ISETP.LT.OR P0, PT, R5, R0, P0 ;  /* 0x000000000500720c */ /* 0x000fda0000701670 */
[----:B------:R-:W-:Y:S05]  /*7f80*/  @!P0 BRA `(.L_x_7583) ;  /* 0x0000000000388947 */ /* 0x000fea0003800000 */
[----:B-12---:R-:W1:Y:S01]  /*7f90*/  LDS.64 R12, [R2+-0x2000] ;  /* 0xffe00000020c7984 */ /* 0x006e620000000a00 */
[----:B------:R-:W-:-:S03]  /*7fa0*/  IMAD.WIDE R8, R11, 0x4, R8 ;  /* 0x000000040b087825 */ /* 0x000fc600078e0208 */
[----:B------:R-:W2:Y:S01]  /*7fb0*/  LDS.64 R14, [R2+-0x1000] ;  /* 0xfff00000020e7984 */ /* 0x000ea20000000a00 */
[----:B------:R-:W-:-:S03]  /*7fc0*/  IMAD.WIDE R6, R11, 0x4, R6 ;  /* 0x000000040b067825 */ /* 0x000fc600078e0206 */
[----:B------:R-:W3:Y:S04]  /*7fd0*/  LDS.64 R16, [R2] ;  /* 0x0000000002107984 */ /* 0x000ee80000000a00 */
[----:B------:R-:W4:Y:S04]  /*7fe0*/  LDS.64 R18, [R2+0x1000] ;  /* 0x0010000002127984 */ /* 0x000f280000000a00 */
[----:B-1----:R1:W-:Y:S04]  /*7ff0*/  STG.E desc[UR8][R8.64+-0x1000], R12 ;  /* 0xfff0000c08007986 */ /* 0x0023e8000c101908 */
[----:B------:R1:W-:Y:S04]  /*8000*/  STG.E desc[UR8][R6.64+-0x1000], R13 ;  /* 0xfff0000d06007986 */ /* 0x0003e8000c101908 */
[----:B--2---:R1:W-:Y:S04]  /*8010*/  STG.E desc[UR8][R8.64+-0x800], R14 ;  /* 0xfff8000e08007986 */ /* 0x0043e8000c101908 */
[----:B------:R1:W-:Y:S04]  /*8020*/  STG.E desc[UR8][R6.64+-0x800], R15 ;  /* 0xfff8000f06007986 */ /* 0x0003e8000c101908 */
[----:B---3--:R1:W-:Y:S04]  /*8030*/  STG.E desc[UR8][R8.64], R16 ;  /* 0x0000001008007986 */ /* 0x0083e8000c101908 */
[----:B------:R1:W-:Y:S04]  /*8040*/  STG.E desc[UR8][R6.64], R17 ;  /* 0x0000001106007986 */ /* 0x0003e8000c101908 */
[----:B----4-:R1:W-:Y:S04]  /*8050*/  STG.E desc[UR8][R8.64+0x800], R18 ;  /* 0x0008001208007986 */ /* 0x0103e8000c101908 */
[----:B------:R1:W-:Y:S02]  /*8060*/  STG.E desc[UR8][R6.64+0x800], R19 ;  /* 0x0008001306007986 */ /* 0x0003e4000c101908 */
.L_x_7583:
[----:B------:R-:W-:Y:S05]  /*8070*/  BSYNC.RECONVERGENT B0 ;  /* 0x0000000000007941 */ /* 0x000fea0003800200 */
.L_x_7582:
[----:B------:R-:W-:-:S13]  /*8080*/  ISETP.NE.AND P0, PT, R3, RZ, PT ;  /* 0x000000ff0300720c */ /* 0x000fda0003f05270 */
[----:B------:R-:W-:Y:S05]  /*8090*/  @P0 EXIT ;  /* 0x000000000000094d */ /* 0x000fea0003800000 */
[----:B--2---:R-:W2:Y:S01]  /*80a0*/  LDC.64 R2, c[0x0][0x3e8] ;  /* 0x0000fa00ff027b82 */ /* 0x004ea20000000a00 */
[----:B------:R-:W-:-:S05]  /*80b0*/  IMAD.IADD R4, R4, 0x1, R0 ;  /* 0x0000000104047824 */ /* 0x000fca00078e0200 */
[----:B------:R-:W-:-:S05]  /*80c0*/  SHF.R.S32.HI R5, RZ, 0x1f, R4 ;  /* 0x0000001fff057819 */ /* 0x000fca0000011404 */
[----:B--2---:R-:W-:Y:S01]  /*80d0*/  STG.E.64 desc[UR8][R2.64], R4 ;  /* 0x0000000402007986 */ /* 0x004fe2000c101b08 */
[----:B------:R-:W-:Y:S05]  /*80e0*/  EXIT ;  /* 0x000000000000794d */ /* 0x000fea0003800000 */
.L_x_7499:
[----:B------:R-:W-:Y:S01]  /*80f0*/  BSSY B1, `(.L_x_7592) ;  /* 0x0000006000017945 */ /* 0x000fe20003800000 */
[----:B------:R-:W-:Y:S01]  /*8100*/  PLOP3.LUT P3, PT, P3, PT, PT, 0x8, 0x80 ;  /* 0x000000000080781c */ /* 0x000fe20001f6e170 */
[----:B------:R-:W-:-:S12]  /*8110*/  IMAD.MOV.U32 R4, RZ, RZ, -0x1 ;  /* 0xffffffffff047424 */ /* 0x000fd800078e00ff */
[----:B0-----:R-:W-:Y:S05]  /*8120*/  WARPSYNC.COLLECTIVE R4, `(.L_x_7593) ;  /* 0x0000000004087348 */ /* 0x001fea0003c00000 */
[----:B------:R-:W-:Y:S01]  /*8130*/  VOTE.ANY P3, P3 ;  /* 0x0000000000ff7806 */ /* 0x000fe20001860100 */
[----:B0-----:R-:W-:-:S12]  /*8140*/  ENDCOLLECTIVE ;  /* 0x000000000000791b */ /* 0x001fd80003800000 */
.L_x_7593:
[----:B------:R-:W-:Y:S05]  /*8150*/  BSYNC B1 ;  /* 0x0000000000017941 */ /* 0x000fea0003800000 */
.L_x_7592:
[----:B------:R-:W-:Y:S05]  /*8160*/  BRA `(.L_x_7594) ;  /* 0xffffffa400c47947 */ /* 0x000fea000383ffff */
.L_x_7503:
[----:B------:R-:W-:Y:S01]  /*8170*/  BSSY B1, `(.L_x_7595) ;  /* 0x0000006000017945 */ /* 0x000fe20003800000 */
[----:B------:R-:W-:Y:S01]  /*8180*/  PLOP3.LUT P3, PT, P3, PT, PT, 0x8, 0x80 ;  /* 0x000000000080781c */ /* 0x000fe20001f6e170 */
[----:B------:R-:W-:-:S12]  /*8190*/  IMAD.MOV.U32 R4, RZ, RZ, -0x1 ;  /* 0xffffffffff047424 */ /* 0x000fd800078e00ff */
[----:B0-----:R-:W-:Y:S05]  /*81a0*/  WARPSYNC.COLLECTIVE R4, `(.L_x_7596) ;  /* 0x0000000004087348 */ /* 0x001fea0003c00000 */
[----:B------:R-:W-:Y:S01]  /*81b0*/  VOTE.ANY P3, P3 ;  /* 0x0000000000ff7806 */ /* 0x000fe20001860100 */
[----:B0-----:R-:W-:-:S12]  /*81c0*/  ENDCOLLECTIVE ;  /* 0x000000000000791b */ /* 0x001fd80003800000 */
.L_x_7596:
[----:B------:R-:W-:Y:S05]  /*81d0*/  BSYNC B1 ;  /* 0x0000000000017941 */ /* 0x000fea0003800000 */
.L_x_7595:
[----:B------:R-:W-:Y:S05]  /*81e0*/  BRA `(.L_x_7597) ;  /* 0xffffffa400d47947 */ /* 0x000fea000383ffff */
.L_x_7505:
[----:B------:R-:W1:Y:S01]  /*81f0*/  S2R R13, SR_GEMASK ;  /* 0x00000000000d7919 */ /* 0x000e620000003c00 */
[----:B------:R-:W-:Y:S01]  /*8200*/  BSSY B1, `(.L_x_7598) ;  /* 0x0000006000017945 */ /* 0x000fe20003800000 */
[----:B------:R-:W-:Y:S01]  /*8210*/  PLOP3.LUT P3, PT, P3, PT, PT, 0x8, 0x80 ;  /* 0x000000000080781c */ /* 0x000fe20001f6e170 */
[----:B------:R-:W-:-:S12]  /*8220*/  IMAD.MOV.U32 R4, RZ, RZ, -0x1 ;  /* 0xffffffffff047424 */ /* 0x000fd800078e00ff */
[----:B01----:R-:W-:Y:S05]  /*8230*/  WARPSYNC.COLLECTIVE R4, `(.L_x_7599) ;  /* 0x0000000004087348 */ /* 0x003fea0003c00000 */
[----:B------:R-:W-:Y:S01]  /*8240*/  VOTE.ANY R4, PT, P3 ;  /* 0x0000000000047806 */ /* 0x000fe200018e0100 */
[----:B01----:R-:W-:Y:S06]  /*8250*/  ENDCOLLECTIVE ;  /* 0x000000000000791b */ /* 0x003fec0003800000 */
.L_x_7599:
[----:B------:R-:W-:Y:S05]  /*8260*/  BSYNC B1 ;  /* 0x0000000000017941 */ /* 0x000fea0003800000 */
.L_x_7598:
[----:B------:R-:W-:Y:S01]  /*8270*/  LOP3.LUT R4, R4, 0x80000000, R13, 0xec, !PT ;  /* 0x8000000004047812 */ /* 0x000fe200078eec0d */
[----:B------:R-:W-:Y:S01]  /*8280*/  IMAD.MOV.U32 R7, RZ, RZ, R11 ;  /* 0x000000ffff077224 */ /* 0x000fe200078e000b */
[----:B------:R-:W-:-:S03]  /*8290*/  LOP3.LUT R2, R2, 0xfffffffe, RZ, 0xc0, !PT ;  /* 0xfffffffe02027812 */ /* 0x000fc600078ec0ff */
        /* <DEDUP_REMOVED lines=8> */
.L_x_7600:
[----:B------:R-:W-:Y:S01]  /*8320*/  IMAD.MOV.U32 R5, RZ, RZ, 0x2 ;  /* 0x00000002ff057424 */ /* 0x000fe200078e00ff */
[----:B------:R-:W-:-:S04]  /*8330*/  ISETP.GE.AND P3, PT, R37, R0, PT ;  /* 0x000000002500720c */ /* 0x000fc80003f66270 */
        /* <DEDUP_REMOVED lines=9> */
.L_x_7601:
        /* <DEDUP_REMOVED lines=9> */
.L_x_7602:
[----:B------:R-:W-:Y:S01]  /*8460*/  IMAD.MOV.U32 R5, RZ, RZ, 0x8 ;  /* 0x00000008ff057424 */ /* 0x000fe200078e00ff */
[----:B------:R-:W-:Y:S02]  /*8470*/  SEL R6, R6, RZ, !P5 ;  /* 0x000000ff06067207 */ /* 0x000fe40006800000 */
[----:B------:R-:W-:-:S03]  /*8480*/  ISETP.GT.AND P5, PT, R39, R0, PT ;  /* 0x000000002700720c */ /* 0x000fc60003fa4270 */
[----:B------:R-:W-:Y:S01]  /*8490*/  IMAD.IADD R11, R41, 0x1, R6 ;  /* 0x00000001290b7824 */ /* 0x000fe200078e0206 */
[----:B------:R-:W-:-:S03]  /*84a0*/  LOP3.LUT R41, RZ, R38, RZ, 0x33, !PT ;  /* 0x00000026ff297212 */ /* 0x000fc600078e33ff */
[----:B------:R-:W-:-:S07]  /*84b0*/  IMAD.MOV.U32 R7, RZ, RZ, R11 ;  /* 0x000000ffff077224 */ /* 0x000fce00078e000b */
[----:B------:R-:W-:Y:S05]  /*84c0*/  WARPSYNC.COLLECTIVE R4, `(.L_x_7603) ;  /* 0x0000000004087348 */ /* 0x000fea0003c00000 */
[----:B------:R0:W1:Y:S02]  /*84d0*/  SHFL.DOWN P3, R6, R7, R5, R0 ;  /* 0x0800000507067389 */ /* 0x0000640000060000 */
[----:B01----:R-:W-:Y:S05]  /*84e0*/  ENDCOLLECTIVE ;  /* 0x000000000000791b */ /* 0x003fea0003800000 */
.L_x_7603:
[----:B------:R-:W-:Y:S01]  /*84f0*/  IMAD.MOV.U32 R5, RZ, RZ, 0x10 ;  /* 0x00000010ff057424 */ /* 0x000fe200078e00ff */
[----:B------:R-:W-:Y:S02]  /*8500*/  SEL R6, R6, RZ, !P5 ;  /* 0x000000ff06067207 */ /* 0x000fe40006800000 */
[----:B------:R-:W-:-:S03]  /*8510*/  ISETP.NE.AND P5, PT, R10, 0x65, PT ;  /* 0x000000650a00780c */ /* 0x000fc60003fa5270 */
[----:B------:R-:W-:Y:S02]  /*8520*/  IMAD.IADD R43, R11, 0x1, R6 ;  /* 0x000000010b2b7824 */ /* 0x000fe400078e0206 */
[----:B------:R-:W-:Y:S02]  /*8530*/  VIADD R11, R37, 0x10 ;  /* 0x00000010250b7836 */ /* 0x000fe40000000000 */
[----:B------:R-:W-:-:S03]  /*8540*/  IMAD.MOV.U32 R7, RZ, RZ, R43 ;  /* 0x000000ffff077224 */ /* 0x000fc600078e002b */
[----:B------:R-:W-:Y:S02]  /*8550*/  ISETP.GT.AND P3, PT, R11, R0, PT ;  /* 0x000000000b00720c */ /* 0x000fe40003f64270 */
[----:B------:R-:W0:Y:S11]  /*8560*/  LDC.64 R10, c[0x0][0x3f0] ;  /* 0x0000fc00ff0a7b82 */ /* 0x000e360000000a00 */
[----:B------:R-:W-:-:S02]  /*8570*/  @P3 LOP3.LUT R2, R2, 0x1, RZ, 0xfc, !PT ;  /* 0x0000000102023812 */ /* 0x000fc400078efcff */
[----:B0-----:R-:W-:-:S05]  /*8580*/  IADD3 R14, P3, PT, R10, 0x100, RZ ;  /* 0x000001000a0e7810 */ /* 0x001fca0007f7e0ff */
[----:B------:R-:W-:-:S08]  /*8590*/  IMAD.X R39, RZ, RZ, R11, P3 ;  /* 0x000000ffff277224 */ /* 0x000fd000018e060b */
[----:B------:R-:W-:Y:S05]  /*85a0*/  WARPSYNC.COLLECTIVE R4, `(.L_x_7604) ;  /* 0x0000000004087348 */ /* 0x000fea0003c00000 */
[----:B------:R0:W1:Y:S02]  /*85b0*/  SHFL.DOWN P3, R6, R7, R5, R0 ;  /* 0x0800000507067389 */ /* 0x0000640000060000 */
[----:B01----:R-:W-:Y:S05]  /*85c0*/  ENDCOLLECTIVE ;  /* 0x000000000000791b */ /* 0x003fea0003800000 */
.L_x_7604:
[----:B------:R-:W0:Y:S01]  /*85d0*/  S2UR UR4, SR_CTAID.X ;  /* 0x00000000000479c3 */ /* 0x000e220000002500 */
[----:B------:R-:W-:Y:S01]  /*85e0*/  LOP3.LUT P3, RZ, R2, 0x1, RZ, 0xc0, !PT ;  /* 0x0000000102ff7812 */ /* 0x000fe2000786c0ff */
[----:B0-----:R-:W-:-:S03]  /*85f0*/  VIADD R41, R41, UR4 ;  /* 0x0000000429297c36 */ /* 0x001fc60008000000 */
[----:B------:R-:W-:Y:S02]  /*8600*/  SEL R6, R6, RZ, !P3 ;  /* 0x000000ff06067207 */ /* 0x000fe40005800000 */
[----:B------:R-:W-:-:S03]  /*8610*/  PLOP3.LUT P3, PT, P5, PT, PT, 0x80, 0x8 ;  /* 0x000000000008781c */ /* 0x000fc60002f6f070 */
[----:B------:R-:W-:-:S10]  /*8620*/  IMAD.IADD R40, R43, 0x1, R6 ;  /* 0x000000012b287824 */ /* 0x000fd400078e0206 */
[----:B------:R-:W-:Y:S05]  /*8630*/  WARPSYNC.COLLECTIVE R4, `(.L_x_7605) ;  /* 0x0000000004087348 */ /* 0x000fea0003c00000 */
[----:B------:R-:W-:Y:S01]  /*8640*/  VOTE.ALL P3, P3 ;  /* 0x0000000000ff7806 */ /* 0x000fe20001860000 */
[----:B------:R-:W-:-:S12]  /*8650*/  ENDCOLLECTIVE ;  /* 0x000000000000791b */ /* 0x000fd80003800000 */
.L_x_7605:
[----:B------:R-:W-:Y:S05]  /*8660*/  BRA `(.L_x_7606) ;  /* 0xffffffa4005c7947 */ /* 0x000fea000383ffff */
.L_x_7507:
[----:B------:R-:W-:Y:S01]  /*8670*/  BSSY B1, `(.L_x_7607) ;  /* 0x0000006000017945 */ /* 0x000fe20003800000 */
[----:B------:R-:W-:Y:S01]  /*8680*/  PLOP3.LUT P3, PT, P3, PT, PT, 0x8, 0x80 ;  /* 0x000000000080781c */ /* 0x000fe20001f6e170 */
[----:B------:R-:W-:-:S12]  /*8690*/  IMAD.MOV.U32 R4, RZ, RZ, -0x1 ;  /* 0xffffffffff047424 */ /* 0x000fd800078e00ff */
[----:B0-----:R-:W-:Y:S05]  /*86a0*/  WARPSYNC.COLLECTIVE R4, `(.L_x_7608) ;  /* 0x0000000004087348 */ /* 0x001fea0003c00000 */
[----:B------:R-:W-:Y:S01]  /*86b0*/  VOTE.ANY P3, P3 ;  /* 0x0000000000ff7806 */ /* 0x000fe20001860100 */
[----:B0-----:R-:W-:-:S12]  /*86c0*/  ENDCOLLECTIVE ;  /* 0x000000000000791b */ /* 0x001fd80003800000 */
.L_x_7608:
[----:B------:R-:W-:Y:S05]  /*86d0*/  BSYNC B1 ;  /* 0x0000000000017941 */ /* 0x000fea0003800000 */
.L_x_7607:
[----:B------:R-:W-:Y:S05]  /*86e0*/  BRA `(.L_x_7609) ;  /* 0xffffffa400647947 */ /* 0x000fea000383ffff */
.L_x_7511:
[----:B------:R-:W-:Y:S01]  /*86f0*/  BSSY B1, `(.L_x_7610) ;  /* 0x0000006000017945 */ /* 0x000fe20003800000 */
[----:B------:R-:W-:Y:S01]  /*8700*/  PLOP3.LUT P3, PT, P3, PT, PT, 0x8, 0x80 ;  /* 0x000000000080781c */ /* 0x000fe20001f6e170 */
[----:B------:R-:W-:-:S12]  /*8710*/  IMAD.MOV.U32 R4, RZ, RZ, -0x1 ;  /* 0xffffffffff047424 */ /* 0x000fd800078e00ff */
[----:B0-----:R-:W-:Y:S05]  /*8720*/  WARPSYNC.COLLECTIVE R4, `(.L_x_7611) ;  /* 0x0000000004087348 */ /* 0x001fea0003c00000 */
[----:B------:R-:W-:Y:S01]  /*8730*/  VOTE.ANY P3, P3 ;  /* 0x0000000000ff7806 */ /* 0x000fe20001860100 */
[----:B0-----:R-:W-:-:S12]  /*8740*/  ENDCOLLECTIVE ;  /* 0x000000000000791b */ /* 0x001fd80003800000 */
.L_x_7611:
[----:B------:R-:W-:Y:S05]  /*8750*/  BSYNC B1 ;  /* 0x0000000000017941 */ /* 0x000fea0003800000 */
.L_x_7610:
[----:B------:R-:W-:Y:S05]  /*8760*/  BRA `(.L_x_7612) ;  /* 0xffffffa4007c7947 */ /* 0x000fea000383ffff */
.L_x_7513:
[----:B------:R-:W-:Y:S01]  /*8770*/  BSSY B1, `(.L_x_7613) ;  /* 0x0000006000017945 */ /* 0x000fe20003800000 */
[----:B------:R-:W-:Y:S01]  /*8780*/  PLOP3.LUT P3, PT, P3, PT, PT, 0x8, 0x80 ;  /* 0x000000000080781c */ /* 0x000fe20001f6e170 */
[----:B------:R-:W-:-:S12]  /*8790*/  IMAD.MOV.U32 R4, RZ, RZ, -0x1 ;  /* 0xffffffffff047424 */ /* 0x000fd800078e00ff */
[----:B0-----:R-:W-:Y:S05]  /*87a0*/  WARPSYNC.COLLECTIVE R4, `(.L_x_7614) ;  /* 0x0000000004087348 */ /* 0x001fea0003c00000 */
[----:B------:R-:W-:Y:S01]  /*87b0*/  VOTE.ANY R4, PT, P3 ;  /* 0x0000000000047806 */ /* 0x000fe200018e0100 */
[----:B0-----:R-:W-:Y:S06]  /*87c0*/  ENDCOLLECTIVE ;  /* 0x000000000000791b */ /* 0x001fec0003800000 */
.L_x_7614:
[----:B------:R-:W-:Y:S05]  /*87d0*/  BSYNC B1 ;  /* 0x0000000000017941 */ /* 0x000fea0003800000 */
.L_x_7613:
        /* <DEDUP_REMOVED lines=11> */
.L_x_7615:
        /* <DEDUP_REMOVED lines=11> */
.L_x_7616:
        /* <DEDUP_REMOVED lines=9> */
.L_x_7617:
        /* <DEDUP_REMOVED lines=8> */
.L_x_7618:
[----:B------:R-:W-:Y:S01]  /*8a50*/  IMAD.MOV.U32 R5, RZ, RZ, 0x10 ;  /* 0x00000010ff057424 */ /* 0x000fe200078e00ff */
[----:B------:R-:W-:-:S05]  /*8a60*/  SEL R6, R6, RZ, !P5 ;  /* 0x000000ff06067207 */ /* 0x000fca0006800000 */
[----:B------:R-:W-:Y:S02]  /*8a70*/  IMAD.IADD R43, R11, 0x1, R6 ;  /* 0x000000010b2b7824 */ /* 0x000fe400078e0206 */
[----:B------:R-:W-:Y:S02]  /*8a80*/  VIADD R11, R37, 0x10 ;  /* 0x00000010250b7836 */ /* 0x000fe40000000000 */
[----:B------:R-:W-:-:S07]  /*8a90*/  IMAD.MOV.U32 R7, RZ, RZ, R43 ;  /* 0x000000ffff077224 */ /* 0x000fce00078e002b */
[----:B------:R-:W-:Y:S05]  /*8aa0*/  WARPSYNC.COLLECTIVE R4, `(.L_x_7619) ;  /* 0x0000000004087348 */ /* 0x000fea0003c00000 */
[----:B------:R0:W1:Y:S02]  /*8ab0*/  SHFL.DOWN P3, R6, R7, R5, R0 ;  /* 0x0800000507067389 */ /* 0x0000640000060000 */
[----:B01----:R-:W-:Y:S05]  /*8ac0*/  ENDCOLLECTIVE ;  /* 0x000000000000791b */ /* 0x003fea0003800000 */
.L_x_7619:
[----:B------:R-:W-:-:S04]  /*8ad0*/  ISETP.GT.AND P3, PT, R11, R0, PT ;  /* 0x000000000b00720c */ /* 0x000fc80003f64270 */
[----:B------:R-:W-:Y:S02]  /*8ae0*/  SEL R6, R6, RZ, !P3 ;  /* 0x000000ff06067207 */ /* 0x000fe40005800000 */
[----:B------:R-:W-:Y:S02]  /*8af0*/  ISETP.NE.AND P3, PT, R10, 0x65, PT ;  /* 0x000000650a00780c */ /* 0x000fe40003f65270 */
[----:B------:R-:W-:-:S11]  /*8b00*/  IADD3 R40, PT, PT, R43, R6, R40 ;  /* 0x000000062b287210 */ /* 0x000fd60007ffe028 */
[----:B------:R-:W-:Y:S05]  /*8b10*/  WARPSYNC.COLLECTIVE R4, `(.L_x_7620) ;  /* 0x0000000004087348 */ /* 0x000fea0003c00000 */
[----:B------:R-:W-:Y:S01]  /*8b20*/  VOTE.ALL P3, P3 ;  /* 0x0000000000ff7806 */ /* 0x000fe20001860000 */
[----:B------:R-:W-:-:S12]  /*8b30*/  ENDCOLLECTIVE ;  /* 0x000000000000791b */ /* 0x000fd80003800000 */
.L_x_7620:
[----:B------:R-:W-:Y:S05]  /*8b40*/  BRA `(.L_x_7621) ;  /* 0xffffffa400147947 */ /* 0x000fea000383ffff */
.L_x_7566:
[----:B------:R-:W-:Y:S01]  /*8b50*/  BSSY B0, `(.L_x_7622) ;  /* 0x0000006000007945 */ /* 0x000fe20003800000 */
[----:B------:R-:W-:Y:S01]  /*8b60*/  PLOP3.LUT P3, PT, P3, PT, PT, 0x8, 0x80 ;  /* 0x000000000080781c */ /* 0x000fe20001f6e170 */
[----:B------:R-:W-:-:S12]  /*8b70*/  IMAD.MOV.U32 R4, RZ, RZ, -0x1 ;  /* 0xffffffffff047424 */ /* 0x000fd800078e00ff */
[----:B0-----:R-:W-:Y:S05]  /*8b80*/  WARPSYNC.COLLECTIVE R4, `(.L_x_7623) ;  /* 0x0000000004087348 */ /* 0x001fea0003c00000 */
[----:B------:R-:W-:Y:S01]  /*8b90*/  VOTE.ANY P3, P3 ;  /* 0x0000000000ff7806 */ /* 0x000fe20001860100 */
[----:B0-----:R-:W-:-:S12]  /*8ba0*/  ENDCOLLECTIVE ;  /* 0x000000000000791b */ /* 0x001fd80003800000 */
.L_x_7623:
[----:B------:R-:W-:Y:S05]  /*8bb0*/  BSYNC B0 ;  /* 0x0000000000007941 */ /* 0x000fea0003800000 */
.L_x_7622:
[----:B------:R-:W-:Y:S05]  /*8bc0*/  BRA `(.L_x_7624) ;  /* 0xffffffdc00887947 */ /* 0x000fea000383ffff */
.L_x_7570:
[----:B------:R-:W-:Y:S01]  /*8bd0*/  BSSY B0, `(.L_x_7625) ;  /* 0x0000006000007945 */ /* 0x000fe20003800000 */
[----:B------:R-:W-:Y:S01]  /*8be0*/  PLOP3.LUT P3, PT, P3, PT, PT, 0x8, 0x80 ;  /* 0x000000000080781c */ /* 0x000fe20001f6e170 */
[----:B------:R-:W-:-:S12]  /*8bf0*/  IMAD.MOV.U32 R4, RZ, RZ, -0x1 ;  /* 0xffffffffff047424 */ /* 0x000fd800078e00ff */
[----:B0-----:R-:W-:Y:S05]  /*8c00*/  WARPSYNC.COLLECTIVE R4, `(.L_x_7626) ;  /* 0x0000000004087348 */ /* 0x001fea0003c00000 */
[----:B------:R-:W-:Y:S01]  /*8c10*/  VOTE.ANY P3, P3 ;  /* 0x0000000000ff7806 */ /* 0x000fe20001860100 */
[----:B0-----:R-:W-:-:S12]  /*8c20*/  ENDCOLLECTIVE ;  /* 0x000000000000791b */ /* 0x001fd80003800000 */
.L_x_7626:
[----:B------:R-:W-:Y:S05]  /*8c30*/  BSYNC B0 ;  /* 0x0000000000007941 */ /* 0x000fea0003800000 */
.L_x_7625:
[----:B------:R-:W-:Y:S05]  /*8c40*/  BRA `(.L_x_7627) ;  /* 0xffffffdc00987947 */ /* 0x000fea000383ffff */
.L_x_7572:
[----:B------:R-:W1:Y:S01]  /*8c50*/  S2R R13, SR_GEMASK ;  /* 0x00000000000d7919 */ /* 0x000e620000003c00 */
[----:B------:R-:W-:Y:S01]  /*8c60*/  BSSY B0, `(.L_x_7628) ;  /* 0x0000006000007945 */ /* 0x000fe20003800000 */
[----:B------:R-:W-:Y:S01]  /*8c70*/  PLOP3.LUT P3, PT, P3, PT, PT, 0x8, 0x80 ;  /* 0x000000000080781c */ /* 0x000fe20001f6e170 */
[----:B------:R-:W-:-:S12]  /*8c80*/  IMAD.MOV.U32 R4, RZ, RZ, -0x1 ;  /* 0xffffffffff047424 */ /* 0x000fd800078e00ff */
[----:B01----:R-:W-:Y:S05]  /*8c90*/  WARPSYNC.COLLECTIVE R4, `(.L_x_7629) ;  /* 0x0000000004087348 */ /* 0x003fea0003c00000 */
[----:B------:R-:W-:Y:S01]  /*8ca0*/  VOTE.ANY R4, PT, P3 ;  /* 0x0000000000047806 */ /* 0x000fe200018e0100 */
[----:B01----:R-:W-:Y:S06]  /*8cb0*/  ENDCOLLECTIVE ;  /* 0x000000000000791b */ /* 0x003fec0003800000 */
.L_x_7629:
[----:B------:R-:W-:Y:S05]  /*8cc0*/  BSYNC B0 ;  /* 0x0000000000007941 */ /* 0x000fea0003800000 */
.L_x_7628:
        /* <DEDUP_REMOVED lines=11> */
.L_x_7630:
        /* <DEDUP_REMOVED lines=11> */
.L_x_7631:
        /* <DEDUP_REMOVED lines=9> */
.L_x_7632:
        /* <DEDUP_REMOVED lines=9> */
.L_x_7633:
        /* <DEDUP_REMOVED lines=14> */
.L_x_7634:
        /* <DEDUP_REMOVED lines=9> */
.L_x_7635:
[----:B------:R-:W-:Y:S05]  /*90c0*/  BRA `(.L_x_7636) ;  /* 0xffffffdc00207947 */ /* 0x000fea000383ffff */
.L_x_7574:
[----:B------:R-:W-:Y:S01]  /*90d0*/  BSSY B0, `(.L_x_7637) ;  /* 0x0000006000007945 */ /* 0x000fe20003800000 */
[----:B------:R-:W-:Y:S01]  /*90e0*/  PLOP3.LUT P3, PT, P3, PT, PT, 0x8, 0x80 ;  /* 0x000000000080781c */ /* 0x000fe20001f6e170 */
[----:B------:R-:W-:-:S12]  /*90f0*/  IMAD.MOV.U32 R4, RZ, RZ, -0x1 ;  /* 0xffffffffff047424 */ /* 0x000fd800078e00ff */
[----:B0-----:R-:W-:Y:S05]  /*9100*/  WARPSYNC.COLLECTIVE R4, `(.L_x_7638) ;  /* 0x0000000004087348 */ /* 0x001fea0003c00000 */
[----:B------:R-:W-:Y:S01]  /*9110*/  VOTE.ANY P3, P3 ;  /* 0x0000000000ff7806 */ /* 0x000fe20001860100 */
[----:B0-----:R-:W-:-:S12]  /*9120*/  ENDCOLLECTIVE ;  /* 0x000000000000791b */ /* 0x001fd80003800000 */
.L_x_7638:
[----:B------:R-:W-:Y:S05]  /*9130*/  BSYNC B0 ;  /* 0x0000000000007941 */ /* 0x000fea0003800000 */
.L_x_7637:
[----:B------:R-:W-:Y:S05]  /*9140*/  BRA `(.L_x_7639) ;  /* 0xffffffdc00287947 */ /* 0x000fea000383ffff */
.L_x_7578:
[----:B------:R-:W-:Y:S01]  /*9150*/  BSSY B0, `(.L_x_7640) ;  /* 0x0000006000007945 */ /* 0x000fe20003800000 */
[----:B------:R-:W-:Y:S01]  /*9160*/  PLOP3.LUT P3, PT, P3, PT, PT, 0x8, 0x80 ;  /* 0x000000000080781c */ /* 0x000fe20001f6e170 */
[----:B------:R-:W-:-:S12]  /*9170*/  IMAD.MOV.U32 R4, RZ, RZ, -0x1 ;  /* 0xffffffffff047424 */ /* 0x000fd800078e00ff */
[----:B0-----:R-:W-:Y:S05]  /*9180*/  WARPSYNC.COLLECTIVE R4, `(.L_x_7641) ;  /* 0x0000000004087348 */ /* 0x001fea0003c00000 */
[----:B------:R-:W-:Y:S01]  /*9190*/  VOTE.ANY P3, P3 ;  /* 0x0000000000ff7806 */ /* 0x000fe20001860100 */
[----:B0-----:R-:W-:-:S12]  /*91a0*/  ENDCOLLECTIVE ;  /* 0x000000000000791b */ /* 0x001fd80003800000 */
.L_x_7641:
[----:B------:R-:W-:Y:S05]  /*91b0*/  BSYNC B0 ;  /* 0x0000000000007941 */ /* 0x000fea0003800000 */
.L_x_7640:
[----:B------:R-:W-:Y:S05]  /*91c0*/  BRA `(.L_x_7642) ;  /* 0xffffffdc00407947 */ /* 0x000fea000383ffff */
.L_x_7580:
[----:B------:R-:W-:Y:S01]  /*91d0*/  BSSY B0, `(.L_x_7643) ;  /* 0x0000006000007945 */ /* 0x000fe20003800000 */
[----:B------:R-:W-:Y:S01]  /*91e0*/  PLOP3.LUT P3, PT, P3, PT, PT, 0x8, 0x80 ;  /* 0x000000000080781c */ /* 0x000fe20001f6e170 */
[----:B------:R-:W-:-:S12]  /*91f0*/  IMAD.MOV.U32 R4, RZ, RZ, -0x1 ;  /* 0xffffffffff047424 */ /* 0x000fd800078e00ff */
[----:B0-----:R-:W-:Y:S05]  /*9200*/  WARPSYNC.COLLECTIVE R4, `(.L_x_7644) ;  /* 0x0000000004087348 */ /* 0x001fea0003c00000 */
[----:B------:R-:W-:Y:S01]  /*9210*/  VOTE.ANY R4, PT, P3 ;  /* 0x0000000000047806 */ /* 0x000fe200018e0100 */
[----:B0-----:R-:W-:Y:S06]  /*9220*/  ENDCOLLECTIVE ;  /* 0x000000000000791b */ /* 0x001fec0003800000 */
.L_x_7644:
[----:B------:R-:W-:Y:S05]  /*9230*/  BSYNC B0 ;  /* 0x0000000000007941 */ /* 0x000fea0003800000 */
.L_x_7643:
        /* <DEDUP_REMOVED lines=11> */
.L_x_7645:
        /* <DEDUP_REMOVED lines=11> */
.L_x_7646:
        /* <DEDUP_REMOVED lines=9> */
.L_x_7647:
        /* <DEDUP_REMOVED lines=8> */
.L_x_7648:
        /* <DEDUP_REMOVED lines=8> */
.L_x_7649:
[----:B------:R-:W-:-:S04]  /*9530*/  ISETP.GT.AND P3, PT, R11, R0, PT ;  /* 0x000000000b00720c */ /* 0x000fc80003f64270 */
[----:B------:R-:W-:Y:S02]  /*9540*/  SEL R6, R6, RZ, !P3 ;  /* 0x000000ff06067207 */ /* 0x000fe40005800000 */
[----:B------:R-:W-:Y:S02]  /*9550*/  ISETP.NE.AND P3, PT, R10, 0x65, PT ;  /* 0x000000650a00780c */ /* 0x000fe40003f65270 */
[----:B------:R-:W-:-:S11]  /*9560*/  IADD3 R40, PT, PT, R43, R6, R40 ;  /* 0x000000062b287210 */ /* 0x000fd60007ffe028 */
[----:B------:R-:W-:Y:S05]  /*9570*/  WARPSYNC.COLLECTIVE R4, `(.L_x_7650) ;  /* 0x0000000004087348 */ /* 0x000fea0003c00000 */
[----:B------:R-:W-:Y:S01]  /*9580*/  VOTE.ALL P3, P3 ;  /* 0x0000000000ff7806 */ /* 0x000fe20001860000 */
[----:B------:R-:W-:-:S12]  /*9590*/  ENDCOLLECTIVE ;  /* 0x000000000000791b */ /* 0x000fd80003800000 */
.L_x_7650:
[----:B------:R-:W-:Y:S05]  /*95a0*/  BRA `(.L_x_7651) ;  /* 0xffffffd800d87947 */ /* 0x000fea000383ffff */
.L_x_7652:
        /* <DEDUP_REMOVED lines=13> */
.L_x_14420:


//--------------------- .text._ZN6thrust24THRUST_300001_SM_1000_NS8cuda_cub4core6detail13_kernel_agentINS1_16__set_operations14PartitionAgentINS0_12zip_iteratorIN4cuda3std3__45tupleIJNS0_6detail15normal_iteratorINS0_10device_ptrIiEEEESG_EEEEENS7_INSB_IJSG_NS0_17constant_iteratorIiNS0_11use_defaultESK_EEEEEEEiNSC_13compare_firstINSA_7greaterIiEEEEEEJSI_SN_iiiPNSA_4pairIiiEESR_iEEEvDpT0_ --------------------------
	.section	.text._ZN6thrust24THRUST_300001_SM_1000_NS8cuda_cub4core6detail13_kernel_agentINS1_16__set_operations14PartitionAgentINS0_12zip_iteratorIN4cuda3std3__45tupleIJNS0_6detail15normal_iteratorINS0_10device_ptrIiEEEESG_EEEEENS7_INSB_IJSG_NS0_17constant_iteratorIiNS0_11use_defaultESK_EEEEEEEiNSC_13compare_firstINSA_7greaterIiEEEEEEJSI_SN_iiiPNSA_4pairIiiEESR_iEEEvDpT0_,"ax",@progbits
	.align	128
        .global         _ZN6thrust24THRUST_300001_SM_1000_NS8cuda_cub4core6detail13_kernel_agentINS1_16__set_operations14PartitionAgentINS0_12zip_iteratorIN4cuda3std3__45tupleIJNS0_6detail15normal_iteratorINS0_10device_ptrIiEEEESG_EEEEENS7_INSB_IJSG_NS0_17constant_iteratorIiNS0_11use_defaultESK_EEEEEEEiNSC_13compare_firstINSA_7greaterIiEEEEEEJSI_SN_iiiPNSA_4pairIiiEESR_iEEEvDpT0_
        .type           _ZN6thrust24THRUST_300001_SM_1000_NS8cuda_cub4core6detail13_kernel_agentINS1_16__set_operations14PartitionAgentINS0_12zip_iteratorIN4cuda3std3__45tupleIJNS0_6detail15normal_iteratorINS0_10device_ptrIiEEEESG_EEEEENS7_INSB_IJSG_NS0_17constant_iteratorIiNS0_11use_defaultESK_EEEEEEEiNSC_13compare_firstINSA_7greaterIiEEEEEEJSI_SN_iiiPNSA_4pairIiiEESR_iEEEvDpT0_,@function
        .size           _ZN6thrust24THRUST_300001_SM_1000_NS8cuda_cub4core6detail13_kernel_agentINS1_16__set_operations14PartitionAgentINS0_12zip_iteratorIN4cuda3std3__45tupleIJNS0_6detail15normal_iteratorINS0_10device_ptrIiEEEESG_EEEEENS7_INSB_IJSG_NS0_17constant_iteratorIiNS0_11use_defaultESK_EEEEEEEiNSC_13compare_firstINSA_7greaterIiEEEEEEJSI_SN_iiiPNSA_4pairIiiEESR_iEEEvDpT0_,(.L_x_14421 - _ZN6thrust24THRUST_300001_SM_1000_NS8cuda_cub4core6detail13_kernel_agentINS1_16__set_operations14PartitionAgentINS0_12zip_iteratorIN4cuda3std3__45tupleIJNS0_6detail15normal_iteratorINS0_10device_ptrIiEEEESG_EEEEENS7_INSB_IJSG_NS0_17constant_iteratorIiNS0_11use_defaultESK_EEEEEEEiNSC_13compare_firstINSA_7greaterIiEEEEEEJSI_SN_iiiPNSA_4pairIiiEESR_iEEEvDpT0_)
        .other          _ZN6thrust24THRUST_300001_SM_1000_NS8cuda_cub4core6detail13_kernel_agentINS1_16__set_operations14PartitionAgentINS0_12zip_iteratorIN4cuda3std3__45tupleIJNS0_6detail15normal_iteratorINS0_10device_ptrIiEEEESG_EEEEENS7_INSB_IJSG_NS0_17constant_iteratorIiNS0_11use_defaultESK_EEEEEEEiNSC_13compare_firstINSA_7greaterIiEEEEEEJSI_SN_iiiPNSA_4pairIiiEESR_iEEEvDpT0_,@"STO_CUDA_ENTRY STV_DEFAULT"
_ZN6thrust24THRUST_300001_SM_1000_NS8cuda_cub4core6detail13_kernel_agentINS1_16__set_operations14PartitionAgentINS0_12zip_iteratorIN4cuda3std3__45tupleIJNS0_6detail15normal_iteratorINS0_10device_ptrIiEEEESG_EEEEENS7_INSB_IJSG_NS0_17constant_iteratorIiNS0_11use_defaultESK_EEEEEEEiNSC_13compare_firstINSA_7greaterIiEEEEEEJSI_SN_iiiPNSA_4pairIiiEESR_iEEEvDpT0_:
.text._ZN6thrust24THRUST_300001_SM_1000_NS8cuda_cub4core6detail13_kernel_agentINS1_16__set_operations14PartitionAgentINS0_12zip_iteratorIN4cuda3std3__45tupleIJNS0_6detail15normal_iteratorINS0_10device_ptrIiEEEESG_EEEEENS7_INSB_IJSG_NS0_17constant_iteratorIiNS0_11use_defaultESK_EEEEEEEiNSC_13compare_firstINSA_7greaterIiEEEEEEJSI_SN_iiiPNSA_4pairIiiEESR_iEEEvDpT0_:
[----:B------:R-:W-:Y:S01]  /*0000*/  LDC R1, c[0x0][0x37c] ;  /* 0x0000df00ff017b82 */ /* 0x000fe20000000800 */
[----:B------:R-:W0:Y:S01]  /*0010*/  S2R R0, SR_CTAID.X ;  /* 0x0000000000007919 */ /* 0x000e220000002500 */
[----:B------:R-:W0:Y:S01]  /*0020*/  LDCU UR4, c[0x0][0x360] ;  /* 0x00006c00ff0477ac */ /* 0x000e220008000800 */
[----:B------:R-:W0:Y:S01]  /*0030*/  S2R R3, SR_TID.X ;  /* 0x0000000000037919 */ /* 0x000e220000002100 */
[----:B------:R-:W1:Y:S01]  /*0040*/  LDCU UR5, c[0x0][0x3b0] ;  /* 0x00007600ff0577ac */ /* 0x000e620008000800 */
[----:B0-----:R-:W-:-:S05]  /*0050*/  IMAD R0, R0, UR4, R3 ;  /* 0x0000000400007c24 */ /* 0x001fca000f8e0203 */
[----:B-1----:R-:W-:-:S13]  /*0060*/  ISETP.GE.AND P0, PT, R0, UR5, PT ;  /* 0x0000000500007c0c */ /* 0x002fda000bf06270 */
[----:B------:R-:W-:Y:S05]  /*0070*/  @P0 EXIT ;  /* 0x000000000000094d */ /* 0x000fea0003800000 */
[----:B------:R-:W0:Y:S01]  /*0080*/  LDC.64 R2, c[0x0][0x3a8] ;  /* 0x0000ea00ff027b82 */ /* 0x000e220000000a00 */
[----:B------:R-:W1:Y:S01]  /*0090*/  LDCU UR4, c[0x0][0x3c4] ;  /* 0x00007880ff0477ac */ /* 0x000e620008000800 */
[----:B------:R-:W-:Y:S01]  /*00a0*/  BSSY.RECONVERGENT B0, `(.L_x_7653) ;  /* 0x0000017000007945 */ /* 0x000fe20003800200 */
[----:B-1----:R-:W-:Y:S01]  /*00b0*/  IMAD R8, R0, UR4, RZ ;  /* 0x0000000400087c24 */ /* 0x002fe2000f8e02ff */
[----:B------:R-:W1:Y:S04]  /*00c0*/  LDCU.64 UR4, c[0x0][0x358] ;  /* 0x00006b00ff0477ac */ /* 0x000e680008000a00 */
[----:B0-----:R-:W-:-:S04]  /*00d0*/  VIADDMNMX R8, R3, R2, R8, PT ;  /* 0x0000000203087246 */ /* 0x001fc80003800108 */
[C---:B------:R-:W-:Y:S02]  /*00e0*/  VIMNMX R2, PT, PT, R8.reuse, R2, PT ;  /* 0x0000000208027248 */ /* 0x040fe40003fe0100 */
[----:B------:R-:W-:-:S04]  /*00f0*/  VIADDMNMX R9, R8, -R3, RZ, !PT ;  /* 0x8000000308097246 */ /* 0x000fc800078001ff */
[----:B------:R-:W-:-:S13]  /*0100*/  ISETP.GE.AND P0, PT, R9, R2, PT ;  /* 0x000000020900720c */ /* 0x000fda0003f06270 */
[----:B-1----:R-:W-:Y:S05]  /*0110*/  @P0 BRA `(.L_x_7654) ;  /* 0x00000000003c0947 */ /* 0x002fea0003800000 */
[----:B------:R-:W0:Y:S08]  /*0120*/  LDC.64 R4, c[0x0][0x380] ;  /* 0x0000e000ff047b82 */ /* 0x000e300000000a00 */
[----:B------:R-:W1:Y:S02]  /*0130*/  LDC.64 R6, c[0x0][0x390] ;  /* 0x0000e400ff067b82 */ /* 0x000e640000000a00 */
.L_x_7655:
[----:B------:R-:W-:-:S05]  /*0140*/  IMAD.IADD R10, R2, 0x1, R9 ;  /* 0x00000001020a7824 */ /* 0x000fca00078e0209 */
[----:B------:R-:W-:-:S04]  /*0150*/  SHF.R.U32.HI R15, RZ, 0x1, R10 ;  /* 0x00000001ff0f7819 */ /* 0x000fc8000001160a */
[----:B------:R-:W-:-:S05]  /*0160*/  LOP3.LUT R11, RZ, R15, RZ, 0x33, !PT ;  /* 0x0000000fff0b7212 */ /* 0x000fca00078e33ff */
[----:B------:R-:W-:Y:S02]  /*0170*/  IMAD.IADD R13, R8, 0x1, R11 ;  /* 0x00000001080d7824 */ /* 0x000fe400078e020b */
[----:B0-----:R-:W-:-:S04]  /*0180*/  IMAD.WIDE.U32 R10, R15, 0x4, R4 ;  /* 0x000000040f0a7825 */ /* 0x001fc800078e0004 */
[----:B-1----:R-:W-:Y:S02]  /*0190*/  IMAD.WIDE R12, R13, 0x4, R6 ;  /* 0x000000040d0c7825 */ /* 0x002fe400078e0206 */
[----:B------:R-:W2:Y:S04]  /*01a0*/  LDG.E R10, desc[UR4][R10.64] ;  /* 0x000000040a0a7981 */ /* 0x000ea8000c1e1900 */
[----:B------:R-:W2:Y:S02]  /*01b0*/  LDG.E R13, desc[UR4][R12.64] ;  /* 0x000000040c0d7981 */ /* 0x000ea4000c1e1900 */
[----:B--2---:R-:W-:-:S04]  /*01c0*/  ISETP.GT.AND P0, PT, R13, R10, PT ;  /* 0x0000000a0d00720c */ /* 0x004fc80003f04270 */
[----:B------:R-:W-:-:S09]  /*01d0*/  SEL R2, R15, R2, P0 ;  /* 0x000000020f027207 */ /* 0x000fd20000000000 */
[----:B------:R-:W-:-:S05]  /*01e0*/  @!P0 VIADD R9, R15, 0x1 ;  /* 0x000000010f098836 */ /* 0x000fca0000000000 */
[----:B------:R-:W-:-:S13]  /*01f0*/  ISETP.GE.AND P0, PT, R9, R2, PT ;  /* 0x000000020900720c */ /* 0x000fda0003f06270 */
[----:B------:R-:W-:Y:S05]  /*0200*/  @!P0 BRA `(.L_x_7655) ;  /* 0xfffffffc00cc8947 */ /* 0x000fea000383ffff */
.L_x_7654:
[----:B------:R-:W-:Y:S05]  /*0210*/  BSYNC.RECONVERGENT B0 ;  /* 0x0000000000007941 */ /* 0x000fea0003800200 */
.L_x_7653:
[----:B------:R-:W-:Y:S01]  /*0220*/  IMAD.IADD R2, R8, 0x1, -R9 ;  /* 0x0000000108027824 */ /* 0x000fe200078e0a09 */
[----:B------:R-:W-:Y:S01]  /*0230*/  BSSY.RECONVERGENT B0, `(.L_x_7656) ;  /* 0x00000bb000007945 */ /* 0x000fe20003800200 */
[----:B------:R-:W-:-:S03]  /*0240*/  IMAD.MOV.U32 R4, RZ, RZ, RZ ;  /* 0x000000ffff047224 */ /* 0x000fc600078e00ff */
[----:B------:R-:W-:-:S13]  /*0250*/  ISETP.GE.AND P0, PT, R2, R3, PT ;  /* 0x000000030200720c */ /* 0x000fda0003f06270 */
[----:B------:R-:W-:Y:S05]  /*0260*/  @P0 BRA `(.L_x_7657) ;  /* 0x0000000800dc0947 */ /* 0x000fea0003800000 */
[----:B------:R-:W0:Y:S02]  /*0270*/  LDC.64 R4, c[0x0][0x390] ;  /* 0x0000e400ff047b82 */ /* 0x000e240000000a00 */
[----:B0-----:R-:W-:-:S05]  /*0280*/  IMAD.WIDE R6, R2, 0x4, R4 ;  /* 0x0000000402067825 */ /* 0x001fca00078e0204 */
[----:B------:R0:W5:Y:S01]  /*0290*/  LDG.E R12, desc[UR4][R6.64] ;  /* 0x00000004060c7981 */ /* 0x000162000c1e1900 */
[----:B------:R-:W-:Y:S01]  /*02a0*/  ISETP.GE.AND P0, PT, R9, 0x1, PT ;  /* 0x000000010900780c */ /* 0x000fe20003f06270 */
[----:B------:R-:W-:Y:S04]  /*02b0*/  BSSY.RECONVERGENT B1, `(.L_x_7658) ;  /* 0x0000046000017945 */ /* 0x000fe80003800200 */
[----:B------:R-:W-:Y:S01]  /*02c0*/  BSSY.RELIABLE B2, `(.L_x_7659) ;  /* 0x000003a000027945 */ /* 0x000fe20003800100 */
[----:B------:R-:W-:Y:S02]  /*02d0*/  IMAD.MOV.U32 R13, RZ, RZ, RZ ;  /* 0x000000ffff0d7224 */ /* 0x000fe400078e00ff */
[----:B------:R-:W-:-:S05]  /*02e0*/  IMAD.MOV.U32 R14, RZ, RZ, RZ ;  /* 0x000000ffff0e7224 */ /* 0x000fca00078e00ff */
[----:B0-----:R-:W-:Y:S05]  /*02f0*/  @!P0 BRA `(.L_x_7660) ;  /* 0x0000000000c88947 */ /* 0x001fea0003800000 */
[----:B------:R-:W0:Y:S01]  /*0300*/  LDC.64 R10, c[0x0][0x380] ;  /* 0x0000e000ff0a7b82 */ /* 0x000e220000000a00 */
[----:B------:R-:W-:-:S05]  /*0310*/  IMAD.WIDE.U32 R14, R9, 0x1ff, RZ ;  /* 0x000001ff090e7825 */ /* 0x000fca00078e00ff */
[--C-:B------:R-:W-:Y:S02]  /*0320*/  SHF.R.U64 R18, R14, 0x9, R15.reuse ;  /* 0x000000090e127819 */ /* 0x100fe4000000120f */
[----:B------:R-:W-:Y:S02]  /*0330*/  SHF.R.U32.HI R14, RZ, 0x9, R15 ;  /* 0x00000009ff0e7819 */ /* 0x000fe4000001160f */
[----:B0-----:R-:W-:-:S04]  /*0340*/  LEA R16, P0, R18, R10, 0x2 ;  /* 0x0000000a12107211 */ /* 0x001fc800078010ff */
[----:B------:R-:W-:-:S06]  /*0350*/  LEA.HI.X R17, R18, R11, R14, 0x2, P0 ;  /* 0x0000000b12117211 */ /* 0x000fcc00000f140e */
[----:B------:R-:W2:Y:S01]  /*0360*/  LDG.E R17, desc[UR4][R16.64] ;  /* 0x0000000410117981 */ /* 0x000ea2000c1e1900 */
[----:B------:R-:W-:Y:S01]  /*0370*/  VIADD R14, R18, 0x1 ;  /* 0x00000001120e7836 */ /* 0x000fe20000000000 */
[----:B------:R-:W-:Y:S01]  /*0380*/  BSSY.RECONVERGENT B3, `(.L_x_7661) ;  /* 0x0000010000037945 */ /* 0x000fe20003800200 */
[----:B--2--5:R-:W-:-:S04]  /*0390*/  ISETP.GT.AND P0, PT, R17, R12, PT ;  /* 0x0000000c1100720c */ /* 0x024fc80003f04270 */
[----:B------:R-:W-:Y:S02]  /*03a0*/  SEL R13, R9, R18, P0 ;  /* 0x00000012090d7207 */ /* 0x000fe40000000000 */
[----:B------:R-:W-:-:S04]  /*03b0*/  SEL R14, R14, RZ, P0 ;  /* 0x000000ff0e0e7207 */ /* 0x000fc80000000000 */
[----:B------:R-:W-:-:S13]  /*03c0*/  ISETP.GE.U32.AND P0, PT, R14, R13, PT ;  /* 0x0000000d0e00720c */ /* 0x000fda0003f06070 */
[----:B------:R-:W-:Y:S05]  /*03d0*/  @P0 BRA `(.L_x_7662) ;  /* 0x0000000000280947 */ /* 0x000fea0003800000 */
[----:B------:R-:W-:Y:S02]  /*03e0*/  IMAD.MOV.U32 R15, RZ, RZ, RZ ;  /* 0x000000ffff0f7224 */ /* 0x000fe400078e00ff */
[----:B------:R-:W-:-:S05]  /*03f0*/  IMAD.WIDE.U32 R16, R13, 0x7f, R14 ;  /* 0x0000007f0d107825 */ /* 0x000fca00078e000e */
[--C-:B------:R-:W-:Y:S02]  /*0400*/  SHF.R.U64 R18, R16, 0x7, R17.reuse ;  /* 0x0000000710127819 */ /* 0x100fe40000001211 */
[----:B------:R-:W-:Y:S02]  /*0410*/  SHF.R.U32.HI R17, RZ, 0x7, R17 ;  /* 0x00000007ff117819 */ /* 0x000fe40000011611 */
[----:B------:R-:W-:-:S04]  /*0420*/  LEA R16, P0, R18, R10, 0x2 ;  /* 0x0000000a12107211 */ /* 0x000fc800078010ff */
[----:B------:R-:W-:-:S06]  /*0430*/  LEA.HI.X R17, R18, R11, R17, 0x2, P0 ;  /* 0x0000000b12117211 */ /* 0x000fcc00000f1411 */
[----:B------:R-:W2:Y:S02]  /*0440*/  LDG.E R17, desc[UR4][R16.64] ;  /* 0x0000000410117981 */ /* 0x000ea4000c1e1900 */
[----:B--2---:R-:W-:-:S04]  /*0450*/  ISETP.GT.AND P0, PT, R17, R12, PT ;  /* 0x0000000c1100720c */ /* 0x004fc80003f04270 */
[----:B------:R-:W-:-:S09]  /*0460*/  SEL R13, R13, R18, P0 ;  /* 0x000000120d0d7207 */ /* 0x000fd20000000000 */
[----:B------:R-:W-:-:S07]  /*0470*/  @P0 VIADD R14, R18, 0x1 ;  /* 0x00000001120e0836 */ /* 0x000fce0000000000 */
.L_x_7662:
[----:B------:R-:W-:Y:S05]  /*0480*/  BSYNC.RECONVERGENT B3 ;  /* 0x0000000000037941 */ /* 0x000fea0003800200 */
.L_x_7661:
        /* <DEDUP_REMOVED lines=11> */
[----:B------:R-:W-:-:S05]  /*0540*/  @P0 VIADD R14, R18, 0x1 ;  /* 0x00000001120e0836 */ /* 0x000fca0000000000 */
[----:B------:R-:W-:-:S13]  /*0550*/  ISETP.GE.U32.AND P0, PT, R14, R13, PT ;  /* 0x0000000d0e00720c */ /* 0x000fda0003f06070 */
[----:B------:R-:W-:Y:S05]  /*0560*/  @P0 BREAK.RELIABLE B2 ;  /* 0x0000000000020942 */ /* 0x000fea0003800100 */
        /* <DEDUP_REMOVED lines=11> */
.L_x_7660:
[----:B------:R-:W0:Y:S01]  /*0620*/  LDC.64 R10, c[0x0][0x380] ;  /* 0x0000e000ff0a7b82 */ /* 0x000e220000000a00 */
[----:B------:R-:W-:-:S13]  /*0630*/  ISETP.GE.U32.AND P0, PT, R14, R13, PT ;  /* 0x0000000d0e00720c */ /* 0x000fda0003f06070 */
[----:B------:R-:W-:Y:S05]  /*0640*/  @P0 BREAK.RELIABLE B2 ;  /* 0x0000000000020942 */ /* 0x000fea0003800100 */
[----:B------:R-:W-:Y:S05]  /*0650*/  @P0 BRA `(.L_x_7663) ;  /* 0x00000000002c0947 */ /* 0x000fea0003800000 */
[----:B------:R-:W-:Y:S05]  /*0660*/  BSYNC.RELIABLE B2 ;  /* 0x0000000000027941 */ /* 0x000fea0003800100 */
.L_x_7659:
[CC--:B------:R-:W-:Y:S02]  /*0670*/  LOP3.LUT R15, R14.reuse, R13.reuse, RZ, 0xc0, !PT ;  /* 0x0000000d0e0f7212 */ /* 0x0c0fe400078ec0ff */
[----:B------:R-:W-:-:S04]  /*0680*/  LOP3.LUT R16, R14, R13, RZ, 0x3c, !PT ;  /* 0x0000000d0e107212 */ /* 0x000fc800078e3cff */
[----:B------:R-:W-:-:S05]  /*0690*/  LEA.HI.SX32 R15, R16, R15, 0x1f ;  /* 0x0000000f100f7211 */ /* 0x000fca00078ffaff */
[----:B0-----:R-:W-:-:S06]  /*06a0*/  IMAD.WIDE R16, R15, 0x4, R10 ;  /* 0x000000040f107825 */ /* 0x001fcc00078e020a */
[----:B------:R-:W2:Y:S02]  /*06b0*/  LDG.E R17, desc[UR4][R16.64] ;  /* 0x0000000410117981 */ /* 0x000ea4000c1e1900 */
[----:B--2--5:R-:W-:-:S04]  /*06c0*/  ISETP.GT.AND P0, PT, R17, R12, PT ;  /* 0x0000000c1100720c */ /* 0x024fc80003f04270 */
[----:B------:R-:W-:-:S09]  /*06d0*/  SEL R13, R13, R15, P0 ;  /* 0x0000000f0d0d7207 */ /* 0x000fd20000000000 */
[----:B------:R-:W-:-:S05]  /*06e0*/  @P0 VIADD R14, R15, 0x1 ;  /* 0x000000010f0e0836 */ /* 0x000fca0000000000 */
[----:B------:R-:W-:-:S13]  /*06f0*/  ISETP.GE.AND P0, PT, R14, R13, PT ;  /* 0x0000000d0e00720c */ /* 0x000fda0003f06270 */
[----:B------:R-:W-:Y:S05]  /*0700*/  @!P0 BRA `(.L_x_7659) ;  /* 0xfffffffc00d88947 */ /* 0x000fea000383ffff */
.L_x_7663:
[----:B------:R-:W-:Y:S05]  /*0710*/  BSYNC.RECONVERGENT B1 ;  /* 0x0000000000017941 */ /* 0x000fea0003800200 */
.L_x_7658:
[----:B------:R-:W-:Y:S01]  /*0720*/  ISETP.GE.AND P0, PT, R2, 0x1, PT ;  /* 0x000000010200780c */ /* 0x000fe20003f06270 */
[----:B------:R-:W-:Y:S01]  /*0730*/  BSSY.RECONVERGENT B1, `(.L_x_7664) ;  /* 0x000000f000017945 */ /* 0x000fe20003800200 */
[----:B0-----:R-:W-:Y:S02]  /*0740*/  IMAD.MOV.U32 R10, RZ, RZ, RZ ;  /* 0x000000ffff0a7224 */ /* 0x001fe400078e00ff */
[----:B------:R-:W-:-:S09]  /*0750*/  IMAD.MOV.U32 R11, RZ, RZ, R2 ;  /* 0x000000ffff0b7224 */ /* 0x000fd200078e0002 */
[----:B------:R-:W-:Y:S05]  /*0760*/  @!P0 BRA `(.L_x_7665) ;  /* 0x00000000002c8947 */ /* 0x000fea0003800000 */
[----:B------:R-:W0:Y:S01]  /*0770*/  LDCU.64 UR6, c[0x0][0x390] ;  /* 0x00007200ff0677ac */ /* 0x000e220008000a00 */
[----:B------:R-:W-:-:S05]  /*0780*/  IMAD.WIDE.U32 R10, R2, 0x1ff, RZ ;  /* 0x000001ff020a7825 */ /* 0x000fca00078e00ff */
[--C-:B------:R-:W-:Y:S02]  /*0790*/  SHF.R.U64 R13, R10, 0x9, R11.reuse ;  /* 0x000000090a0d7819 */ /* 0x100fe4000000120b */
[----:B------:R-:W-:Y:S02]  /*07a0*/  SHF.R.U32.HI R10, RZ, 0x9, R11 ;  /* 0x00000009ff0a7819 */ /* 0x000fe4000001160b */
[----:B0-----:R-:W-:-:S04]  /*07b0*/  LEA R16, P0, R13, UR6, 0x2 ;  /* 0x000000060d107c11 */ /* 0x001fc8000f8010ff */
[----:B------:R-:W-:-:S06]  /*07c0*/  LEA.HI.X R17, R13, UR7, R10, 0x2, P0 ;  /* 0x000000070d117c11 */ /* 0x000fcc00080f140a */
[----:B------:R-:W2:Y:S01]  /*07d0*/  LDG.E R17, desc[UR4][R16.64] ;  /* 0x0000000410117981 */ /* 0x000ea2000c1e1900 */
[----:B------:R-:W-:Y:S01]  /*07e0*/  VIADD R10, R13, 0x1 ;  /* 0x000000010d0a7836 */ /* 0x000fe20000000000 */
[----:B--2--5:R-:W-:-:S04]  /*07f0*/  ISETP.GT.AND P0, PT, R17, R12, PT ;  /* 0x0000000c1100720c */ /* 0x024fc80003f04270 */
[----:B------:R-:W-:Y:S02]  /*0800*/  SEL R11, R2, R13, P0 ;  /* 0x0000000d020b7207 */ /* 0x000fe40000000000 */
[----:B------:R-:W-:-:S07]  /*0810*/  SEL R10, R10, RZ, P0 ;  /* 0x000000ff0a0a7207 */ /* 0x000fce0000000000 */
.L_x_7665:
[----:B------:R-:W-:Y:S05]  /*0820*/  BSYNC.RECONVERGENT B1 ;  /* 0x0000000000017941 */ /* 0x000fea0003800200 */
.L_x_7664:
[----:B------:R-:W-:Y:S01]  /*0830*/  ISETP.GE.AND P0, PT, R10, R11, PT ;  /* 0x0000000b0a00720c */ /* 0x000fe20003f06270 */
[----:B------:R-:W-:Y:S04]  /*0840*/  BSSY.RECONVERGENT B1, `(.L_x_7666) ;  /* 0x000003a000017945 */ /* 0x000fe80003800200 */
[----:B------:R-:W-:Y:S08]  /*0850*/  BSSY.RELIABLE B2, `(.L_x_7667) ;  /* 0x000002e000027945 */ /* 0x000ff00003800100 */
[----:B------:R-:W-:Y:S05]  /*0860*/  @P0 BRA `(.L_x_7668) ;  /* 0x0000000000680947 */ /* 0x000fea0003800000 */
[----:B------:R-:W0:Y:S01]  /*0870*/  LDCU.64 UR6, c[0x0][0x390] ;  /* 0x00007200ff0677ac */ /* 0x000e220008000a00 */
[----:B------:R-:W-:Y:S02]  /*0880*/  IMAD.MOV.U32 R16, RZ, RZ, R10 ;  /* 0x000000ffff107224 */ /* 0x000fe400078e000a */
[----:B------:R-:W-:Y:S02]  /*0890*/  IMAD.MOV.U32 R17, RZ, RZ, RZ ;  /* 0x000000ffff117224 */ /* 0x000fe400078e00ff */
[----:B------:R-:W-:-:S05]  /*08a0*/  IMAD.WIDE.U32 R16, R11, 0x7f, R16 ;  /* 0x0000007f0b107825 */ /* 0x000fca00078e0010 */
[--C-:B------:R-:W-:Y:S02]  /*08b0*/  SHF.R.U64 R18, R16, 0x7, R17.reuse ;  /* 0x0000000710127819 */ /* 0x100fe40000001211 */
[----:B------:R-:W-:Y:S02]  /*08c0*/  SHF.R.U32.HI R17, RZ, 0x7, R17 ;  /* 0x00000007ff117819 */ /* 0x000fe40000011611 */
[----:B0-----:R-:W-:-:S04]  /*08d0*/  LEA R16, P0, R18, UR6, 0x2 ;  /* 0x0000000612107c11 */ /* 0x001fc8000f8010ff */
[----:B------:R-:W-:-:S06]  /*08e0*/  LEA.HI.X R17, R18, UR7, R17, 0x2, P0 ;  /* 0x0000000712117c11 */ /* 0x000fcc00080f1411 */
[----:B------:R-:W2:Y:S02]  /*08f0*/  LDG.E R17, desc[UR4][R16.64] ;  /* 0x0000000410117981 */ /* 0x000ea4000c1e1900 */
[----:B--2--5:R-:W-:-:S04]  /*0900*/  ISETP.GT.AND P0, PT, R17, R12, PT ;  /* 0x0000000c1100720c */ /* 0x024fc80003f04270 */
[----:B------:R-:W-:-:S09]  /*0910*/  SEL R11, R11, R18, P0 ;  /* 0x000000120b0b7207 */ /* 0x000fd20000000000 */
[----:B------:R-:W-:-:S05]  /*0920*/  @P0 VIADD R10, R18, 0x1 ;  /* 0x00000001120a0836 */ /* 0x000fca0000000000 */
[----:B------:R-:W-:-:S13]  /*0930*/  ISETP.GE.AND P0, PT, R10, R11, PT ;  /* 0x0000000b0a00720c */ /* 0x000fda0003f06270 */
        /* <DEDUP_REMOVED lines=10> */
[----:B--2---:R-:W-:-:S04]  /*09e0*/  ISETP.GT.AND P0, PT, R17, R12, PT ;  /* 0x0000000c1100720c */ /* 0x004fc80003f04270 */
[----:B------:R-:W-:-:S09]  /*09f0*/  SEL R11, R11, R18, P0 ;  /* 0x000000120b0b7207 */ /* 0x000fd20000000000 */
[----:B------:R-:W-:-:S07]  /*0a00*/  @P0 VIADD R10, R18, 0x1 ;  /* 0x00000001120a0836 */ /* 0x000fce0000000000 */
.L_x_7668:
[----:B------:R-:W-:-:S13]  /*0a10*/  ISETP.GE.AND P0, PT, R10, R11, PT ;  /* 0x0000000b0a00720c */ /* 0x000fda0003f06270 */
[----:B------:R-:W-:Y:S05]  /*0a20*/  @P0 BREAK.RELIABLE B2 ;  /* 0x0000000000020942 */ /* 0x000fea0003800100 */
        /* <DEDUP_REMOVED lines=12> */
[----:B------:R-:W-:-:S07]  /*0af0*/  @P0 VIADD R10, R18, 0x1 ;  /* 0x00000001120a0836 */ /* 0x000fce0000000000 */
.L_x_7669:
[----:B------:R-:W-:-:S13]  /*0b00*/  ISETP.GE.AND P0, PT, R10, R11, PT ;  /* 0x0000000b0a00720c */ /* 0x000fda0003f06270 */
[----:B------:R-:W-:Y:S05]  /*0b10*/  @P0 BREAK.RELIABLE B2 ;  /* 0x0000000000020942 */ /* 0x000fea0003800100 */
[----:B------:R-:W-:Y:S05]  /*0b20*/  @P0 BRA `(.L_x_7670) ;  /* 0x00000000002c0947 */ /* 0x000fea0003800000 */
[----:B------:R-:W-:Y:S05]  /*0b30*/  BSYNC.RELIABLE B2 ;  /* 0x0000000000027941 */ /* 0x000fea0003800100 */
.L_x_7667:
[CC--:B------:R-:W-:Y:S02]  /*0b40*/  LOP3.LUT R13, R10.reuse, R11.reuse, RZ, 0xc0, !PT ;  /* 0x0000000b0a0d7212 */ /* 0x0c0fe400078ec0ff */
[----:B------:R-:W-:-:S04]  /*0b50*/  LOP3.LUT R16, R10, R11, RZ, 0x3c, !PT ;  /* 0x0000000b0a107212 */ /* 0x000fc800078e3cff */
[----:B------:R-:W-:-:S05]  /*0b60*/  LEA.HI.SX32 R13, R16, R13, 0x1f ;  /* 0x0000000d100d7211 */ /* 0x000fca00078ffaff */
[----:B------:R-:W-:-:S06]  /*0b70*/  IMAD.WIDE R16, R13, 0x4, R4 ;  /* 0x000000040d107825 */ /* 0x000fcc00078e0204 */
[----:B------:R-:W2:Y:S02]  /*0b80*/  LDG.E R17, desc[UR4][R16.64] ;  /* 0x0000000410117981 */ /* 0x000ea4000c1e1900 */
[----:B--2---:R-:W-:-:S04]  /*0b90*/  ISETP.GT.AND P0, PT, R17, R12, PT ;  /* 0x0000000c1100720c */ /* 0x004fc80003f04270 */
[----:B------:R-:W-:-:S09]  /*0ba0*/  SEL R11, R11, R13, P0 ;  /* 0x0000000d0b0b7207 */ /* 0x000fd20000000000 */
[----:B------:R-:W-:-:S05]  /*0bb0*/  @P0 VIADD R10, R13, 0x1 ;  /* 0x000000010d0a0836 */ /* 0x000fca0000000000 */
[----:B------:R-:W-:-:S13]  /*0bc0*/  ISETP.GE.AND P0, PT, R10, R11, PT ;  /* 0x0000000b0a00720c */ /* 0x000fda0003f06270 */
[----:B------:R-:W-:Y:S05]  /*0bd0*/  @!P0 BRA `(.L_x_7667) ;  /* 0xfffffffc00d88947 */ /* 0x000fea000383ffff */
.L_x_7670:
[----:B------:R-:W-:Y:S05]  /*0be0*/  BSYNC.RECONVERGENT B1 ;  /* 0x0000000000017941 */ /* 0x000fea0003800200 */
.L_x_7666:
[----:B------:R-:W-:Y:S01]  /*0bf0*/  IMAD.IADD R11, R2, 0x1, -R10 ;  /* 0x00000001020b7824 */ /* 0x000fe200078e0a0a */
[----:B------:R-:W-:Y:S01]  /*0c00*/  BSSY.RECONVERGENT B1, `(.L_x_7671) ;  /* 0x0000015000017945 */ /* 0x000fe20003800200 */
[----:B------:R-:W-:-:S03]  /*0c10*/  IMAD.MOV.U32 R5, RZ, RZ, RZ ;  /* 0x000000ffff057224 */ /* 0x000fc600078e00ff */
[----:B------:R-:W-:-:S04]  /*0c20*/  IADD3 R13, PT, PT, R11, R9, -R14 ;  /* 0x000000090b0d7210 */ /* 0x000fc80007ffe80e */
[----:B------:R-:W-:-:S04]  /*0c30*/  SHF.R.S32.HI R4, RZ, 0x1, R13 ;  /* 0x00000001ff047819 */ /* 0x000fc8000001140d */
[----:B------:R-:W-:-:S04]  /*0c40*/  VIMNMX R16, PT, PT, R11, R4, !PT ;  /* 0x000000040b107248 */ /* 0x000fc80007fe0100 */
[----:B------:R-:W-:-:S04]  /*0c50*/  IADD3 R10, PT, PT, R10, 0x1, R16 ;  /* 0x000000010a0a7810 */ /* 0x000fc80007ffe010 */
[----:B------:R-:W-:-:S05]  /*0c60*/  VIMNMX R3, PT, PT, R10, R3, PT ;  /* 0x000000030a037248 */ /* 0x000fca0003fe0100 */
[----:B------:R-:W-:-:S05]  /*0c70*/  IMAD.IADD R3, R3, 0x1, -R2 ;  /* 0x0000000103037824 */ /* 0x000fca00078e0a02 */
[----:B------:R-:W-:-:S13]  /*0c80*/  ISETP.GE.AND P0, PT, R3, 0x1, PT ;  /* 0x000000010300780c */ /* 0x000fda0003f06270 */
[----:B------:R-:W-:Y:S05]  /*0c90*/  @!P0 BRA `(.L_x_7672) ;  /* 0x00000000002c8947 */ /* 0x000fea0003800000 */
[----:B------:R-:W-:Y:S02]  /*0ca0*/  IMAD.MOV.U32 R4, RZ, RZ, R3 ;  /* 0x000000ffff047224 */ /* 0x000fe400078e0003 */
[----:B------:R-:W-:-:S07]  /*0cb0*/  IMAD.MOV.U32 R5, RZ, RZ, RZ ;  /* 0x000000ffff057224 */ /* 0x000fce00078e00ff */
.L_x_7673:
[----:B------:R-:W-:-:S05]  /*0cc0*/  IMAD.IADD R2, R5, 0x1, R4 ;  /* 0x0000000105027824 */ /* 0x000fca00078e0204 */
[----:B------:R-:W-:-:S05]  /*0cd0*/  SHF.R.S32.HI R9, RZ, 0x1, R2 ;  /* 0x00000001ff097819 */ /* 0x000fca0000011402 */
[----:B------:R-:W-:-:S06]  /*0ce0*/  IMAD.WIDE R2, R9, 0x4, R6 ;  /* 0x0000000409027825 */ /* 0x000fcc00078e0206 */
[----:B------:R-:W2:Y:S02]  /*0cf0*/  LDG.E R3, desc[UR4][R2.64] ;  /* 0x0000000402037981 */ /* 0x000ea4000c1e1900 */
[----:B--2--5:R-:W-:-:S04]  /*0d00*/  ISETP.GT.AND P0, PT, R12, R3, PT ;  /* 0x000000030c00720c */ /* 0x024fc80003f04270 */
[----:B------:R-:W-:-:S09]  /*0d10*/  SEL R4, R9, R4, P0 ;  /* 0x0000000409047207 */ /* 0x000fd20000000000 */
[----:B------:R-:W-:-:S05]  /*0d20*/  @!P0 VIADD R5, R9, 0x1 ;  /* 0x0000000109058836 */ /* 0x000fca0000000000 */
[----:B------:R-:W-:-:S13]  /*0d30*/  ISETP.GE.AND P0, PT, R5, R4, PT ;  /* 0x000000040500720c */ /* 0x000fda0003f06270 */
[----:B------:R-:W-:Y:S05]  /*0d40*/  @!P0 BRA `(.L_x_7673) ;  /* 0xfffffffc00dc8947 */ /* 0x000fea000383ffff */
.L_x_7672:
[----:B------:R-:W-:Y:S05]  /*0d50*/  BSYNC.RECONVERGENT B1 ;  /* 0x0000000000017941 */ /* 0x000fea0003800200 */
.L_x_7671:
        /* <DEDUP_REMOVED lines=8> */
.L_x_7657:
[----:B------:R-:W-:Y:S05]  /*0de0*/  BSYNC.RECONVERGENT B0 ;  /* 0x0000000000007941 */ /* 0x000fea0003800200 */
.L_x_7656:
[----:B------:R-:W-:Y:S05]  /*0df0*/  WARPSYNC.ALL ;  /* 0x0000000000007948 */ /* 0x000fea0003800000 */
[----:B------:R-:W0:Y:S01]  /*0e00*/  LDC.64 R2, c[0x0][0x3b8] ;  /* 0x0000ee00ff027b82 */ /* 0x000e220000000a00 */
[----:B------:R-:W-:Y:S01]  /*0e10*/  IADD3 R5, PT, PT, R4, R8, -R9 ;  /* 0x0000000804057210 */ /* 0x000fe20007ffe809 */
[----:B0-----:R-:W-:-:S05]  /*0e20*/  IMAD.WIDE R2, R0, 0x8, R2 ;  /* 0x0000000800027825 */ /* 0x001fca00078e0202 */
[----:B------:R-:W-:Y:S04]  /*0e30*/  STG.E desc[UR4][R2.64], R9 ;  /* 0x0000000902007986 */ /* 0x000fe8000c101904 */
[----:B------:R-:W-:Y:S01]  /*0e40*/  STG.E desc[UR4][R2.64+0x4], R5 ;  /* 0x0000040502007986 */ /* 0x000fe2000c101904 */
[----:B------:R-:W-:Y:S05]  /*0e50*/  EXIT ;  /* 0x000000000000794d */ /* 0x000fea0003800000 */
.L_x_7674:
        /* <DEDUP_REMOVED lines=10> */
.L_x_14421:


//--------------------- .text._ZN6thrust24THRUST_300001_SM_1000_NS8cuda_cub4core6detail13_kernel_agentINS1_16__set_operations10SetOpAgentINS0_12zip_iteratorIN4cuda3std3__45tupleIJNS0_6detail15normal_iteratorINS0_10device_ptrIiEEEESG_EEEEENS7_INSB_IJSG_NS0_17constant_iteratorIiNS0_11use_defaultESK_EEEEEEEPNSB_IJiiEEESP_SI_SP_lNSC_13compare_firstINSA_4lessIiEEEENS5_23serial_set_intersectionENSA_17integral_constantIbLb0EEEEEJSI_SN_SP_SP_llSI_SP_ST_SU_PNSA_4pairIllEEPmN3cub18CUB_300001_SM_100013ScanTileStateIlLb1EEEEEEvDpT0_ --------------------------
	.section	.text._ZN6thrust24THRUST_300001_SM_1000_NS8cuda_cub4core6detail13_kernel_agentINS1_16__set_operations10SetOpAgentINS0_12zip_iteratorIN4cuda3std3__45tupleIJNS0_6detail15normal_iteratorINS0_10device_ptrIiEEEESG_EEEEENS7_INSB_IJSG_NS0_17constant_iteratorIiNS0_11use_defaultESK_EEEEEEEPNSB_IJiiEEESP_SI_SP_lNSC_13compare_firstINSA_4lessIiEEEENS5_23serial_set_intersectionENSA_17integral_constantIbLb0EEEEEJSI_SN_SP_SP_llSI_SP_ST_SU_PNSA_4pairIllEEPmN3cub18CUB_300001_SM_100013ScanTileStateIlLb1EEEEEEvDpT0_,"ax",@progbits
	.align	128
        .global         _ZN6thrust24THRUST_300001_SM_1000_NS8cuda_cub4core6detail13_kernel_agentINS1_16__set_operations10SetOpAgentINS0_12zip_iteratorIN4cuda3std3__45tupleIJNS0_6detail15normal_iteratorINS0_10device_ptrIiEEEESG_EEEEENS7_INSB_IJSG_NS0_17constant_iteratorIiNS0_11use_defaultESK_EEEEEEEPNSB_IJiiEEESP_SI_SP_lNSC_13compare_firstINSA_4lessIiEEEENS5_23serial_set_intersectionENSA_17integral_constantIbLb0EEEEEJSI_SN_SP_SP_llSI_SP_ST_SU_PNSA_4pairIllEEPmN3cub18CUB_300001_SM_100013ScanTileStateIlLb1EEEEEEvDpT0_
        .type           _ZN6thrust24THRUST_300001_SM_1000_NS8cuda_cub4core6detail13_kernel_agentINS1_16__set_operations10SetOpAgentINS0_12zip_iteratorIN4cuda3std3__45tupleIJNS0_6detail15normal_iteratorINS0_10device_ptrIiEEEESG_EEEEENS7_INSB_IJSG_NS0_17constant_iteratorIiNS0_11use_defaultESK_EEEEEEEPNSB_IJiiEEESP_SI_SP_lNSC_13compare_firstINSA_4lessIiEEEENS5_23serial_set_intersectionENSA_17integral_constantIbLb0EEEEEJSI_SN_SP_SP_llSI_SP_ST_SU_PNSA_4pairIllEEPmN3cub18CUB_300001_SM_100013ScanTileStateIlLb1EEEEEEvDpT0_,@function
        .size           _ZN6thrust24THRUST_300001_SM_1000_NS8cuda_cub4core6detail13_kernel_agentINS1_16__set_operations10SetOpAgentINS0_12zip_iteratorIN4cuda3std3__45tupleIJNS0_6detail15normal_iteratorINS0_10device_ptrIiEEEESG_EEEEENS7_INSB_IJSG_NS0_17constant_iteratorIiNS0_11use_defaultESK_EEEEEEEPNSB_IJiiEEESP_SI_SP_lNSC_13compare_firstINSA_4lessIiEEEENS5_23serial_set_intersectionENSA_17integral_constantIbLb0EEEEEJSI_SN_SP_SP_llSI_SP_ST_SU_PNSA_4pairIllEEPmN3cub18CUB_300001_SM_100013ScanTileStateIlLb1EEEEEEvDpT0_,(.L_x_14422 - _ZN6thrust24THRUST_300001_SM_1000_NS8cuda_cub4core6detail13_kernel_agentINS1_16__set_operations10SetOpAgentINS0_12zip_iteratorIN4cuda3std3__45tupleIJNS0_6detail15normal_iteratorINS0_10device_ptrIiEEEESG_EEEEENS7_INSB_IJSG_NS0_17constant_iteratorIiNS0_11use_defaultESK_EEEEEEEPNSB_IJiiEEESP_SI_SP_lNSC_13compare_firstINSA_4lessIiEEEENS5_23serial_set_intersectionENSA_17integral_constantIbLb0EEEEEJSI_SN_SP_SP_llSI_SP_ST_SU_PNSA_4pairIllEEPmN3cub18CUB_300001_SM_100013ScanTileStateIlLb1EEEEEEvDpT0_)
        .other          _ZN6thrust24THRUST_300001_SM_1000_NS8cuda_cub4core6detail13_kernel_agentINS1_16__set_operations10SetOpAgentINS0_12zip_iteratorIN4cuda3std3__45tupleIJNS0_6detail15normal_iteratorINS0_10device_ptrIiEEEESG_EEEEENS7_INSB_IJSG_NS0_17constant_iteratorIiNS0_11use_defaultESK_EEEEEEEPNSB_IJiiEEESP_SI_SP_lNSC_13compare_firstINSA_4lessIiEEEENS5_23serial_set_intersectionENSA_17integral_constantIbLb0EEEEEJSI_SN_SP_SP_llSI_SP_ST_SU_PNSA_4pairIllEEPmN3cub18CUB_300001_SM_100013ScanTileStateIlLb1EEEEEEvDpT0_,@"STO_CUDA_ENTRY STV_DEFAULT"
_ZN6thrust24THRUST_300001_SM_1000_NS8cuda_cub4core6detail13_kernel_agentINS1_16__set_operations10SetOpAgentINS0_12zip_iteratorIN4cuda3std3__45tupleIJNS0_6detail15normal_iteratorINS0_10device_ptrIiEEEESG_EEEEENS7_INSB_IJSG_NS0_17constant_iteratorIiNS0_11use_defaultESK_EEEEEEEPNSB_IJiiEEESP_SI_SP_lNSC_13compare_firstINSA_4lessIiEEEENS5_23serial_set_intersectionENSA_17integral_constantIbLb0EEEEEJSI_SN_SP_SP_llSI_SP_ST_SU_PNSA_4pairIllEEPmN3cub18CUB_300001_SM_100013ScanTileStateIlLb1EEEEEEvDpT0_:
.text._ZN6thrust24THRUST_300001_SM_1000_NS8cuda_cub4core6detail13_kernel_agentINS1_16__set_operations10SetOpAgentINS0_12zip_iteratorIN4cuda3std3__45tupleIJNS0_6detail15normal_iteratorINS0_10device_ptrIiEEEESG_EEEEENS7_INSB_IJSG_NS0_17constant_iteratorIiNS0_11use_defaultESK_EEEEEEEPNSB_IJiiEEESP_SI_SP_lNSC_13compare_firstINSA_4lessIiEEEENS5_23serial_set_intersectionENSA_17integral_constantIbLb0EEEEEJSI_SN_SP_SP_llSI_SP_ST_SU_PNSA_4pairIllEEPmN3cub18CUB_300001_SM_100013ScanTileStateIlLb1EEEEEEvDpT0_:
        /* <DEDUP_REMOVED lines=94> */
.L_x_7677:
[----:B------:R-:W-:Y:S05]  /*05e0*/  BSYNC.RECONVERGENT B0 ;  /* 0x0000000000007941 */ /* 0x000fea0003800200 */
.L_x_7676:
        /* <DEDUP_REMOVED lines=26> */
.L_x_7680:
        /* <DEDUP_REMOVED lines=8> */
[----:B0-----:R-:W-:-:S04]  /*0810*/  ISETP.GE.AND P0, PT, R7, R4, PT ;  /* 0x000000040700720c */ /* 0x001fc80003f06270 */
[----:B------:R-:W-:-:S09]  /*0820*/  SEL R12, R5, R12, !P0 ;  /* 0x0000000c050c7207 */ /* 0x000fd20004000000 */
[----:B------:R-:W-:-:S05]  /*0830*/  @P0 VIADD R21, R5, 0x1 ;  /* 0x0000000105150836 */ /* 0x000fca0000000000 */
[----:B------:R-:W-:-:S13]  /*0840*/  ISETP.GE.AND P0, PT, R21, R12, PT ;  /* 0x0000000c1500720c */ /* 0x000fda0003f06270 */
[----:B------:R-:W-:Y:S05]  /*0850*/  @!P0 BRA `(.L_x_7680) ;  /* 0xfffffffc00cc8947 */ /* 0x000fea000383ffff */
.L_x_7679:
[----:B------:R-:W-:Y:S05]  /*0860*/  BSYNC.RECONVERGENT B0 ;  /* 0x0000000000007941 */ /* 0x000fea0003800200 */
.L_x_7678:
        /* <DEDUP_REMOVED lines=16> */
[----:B0-----:R-:W-:Y:S01]  /*0970*/  @P0 ISETP.GE.AND P1, PT, R14, R5, PT ;  /* 0x000000050e00020c */ /* 0x001fe20003f26270 */
[----:B------:R-:W-:-:S03]  /*0980*/  @P0 VIADD R14, R11, 0x1 ;  /* 0x000000010b0e0836 */ /* 0x000fc60000000000 */
[----:B------:R-:W-:Y:S02]  /*0990*/  @P0 SEL R7, R21, R11, !P1 ;  /* 0x0000000b15070207 */ /* 0x000fe40004800000 */
[----:B------:R-:W-:-:S04]  /*09a0*/  @P0 SEL R12, R14, RZ, !P1 ;  /* 0x000000ff0e0c0207 */ /* 0x000fc80004800000 */
[----:B------:R-:W-:-:S13]  /*09b0*/  ISETP.GE.AND P0, PT, R12, R7, PT ;  /* 0x000000070c00720c */ /* 0x000fda0003f06270 */
[----:B------:R-:W-:Y:S05]  /*09c0*/  @P0 BRA `(.L_x_7685) ;  /* 0x0000000000400947 */ /* 0x000fea0003800000 */
[----:B------:R-:W-:-:S05]  /*09d0*/  IMAD R11, R7, 0x7f, R12 ;  /* 0x0000007f070b7824 */ /* 0x000fca00078e020c */
[----:B------:R-:W-:-:S05]  /*09e0*/  SHF.R.S32.HI R11, RZ, 0x7, R11 ;  /* 0x00000007ff0b7819 */ /* 0x000fca000001140b */
[----:B------:R-:W-:-:S05]  /*09f0*/  IMAD R13, R11, 0x8, R38 ;  /* 0x000000080b0d7824 */ /* 0x000fca00078e0226 */
[----:B------:R-:W0:Y:S02]  /*0a00*/  LDS R14, [R13+0x800] ;  /* 0x000800000d0e7984 */ /* 0x000e240000000800 */
[----:B0-----:R-:W-:-:S04]  /*0a10*/  ISETP.GE.AND P0, PT, R14, R5, PT ;  /* 0x000000050e00720c */ /* 0x001fc80003f06270 */
[----:B------:R-:W-:-:S09]  /*0a20*/  SEL R7, R7, R11, !P0 ;  /* 0x0000000b07077207 */ /* 0x000fd20004000000 */
[----:B------:R-:W-:-:S05]  /*0a30*/  @!P0 VIADD R12, R11, 0x1 ;  /* 0x000000010b0c8836 */ /* 0x000fca0000000000 */
        /* <DEDUP_REMOVED lines=8> */
[----:B------:R-:W-:-:S07]  /*0ac0*/  @!P0 VIADD R12, R11, 0x1 ;  /* 0x000000010b0c8836 */ /* 0x000fce0000000000 */
.L_x_7685:
[----:B------:R-:W-:-:S13]  /*0ad0*/  ISETP.GE.AND P0, PT, R12, R7, PT ;  /* 0x000000070c00720c */ /* 0x000fda0003f06270 */
[----:B------:R-:W-:Y:S05]  /*0ae0*/  @P0 BREAK.RELIABLE B2 ;  /* 0x0000000000020942 */ /* 0x000fea0003800100 */
        /* <DEDUP_REMOVED lines=8> */
.L_x_7686:
[----:B------:R-:W-:-:S13]  /*0b70*/  ISETP.GE.AND P0, PT, R12, R7, PT ;  /* 0x000000070c00720c */ /* 0x000fda0003f06270 */
[----:B------:R-:W-:Y:S05]  /*0b80*/  @P0 BREAK.RELIABLE B2 ;  /* 0x0000000000020942 */ /* 0x000fea0003800100 */
[----:B------:R-:W-:Y:S05]  /*0b90*/  @P0 BRA `(.L_x_7687) ;  /* 0x0000000000280947 */ /* 0x000fea0003800000 */
[----:B------:R-:W-:Y:S05]  /*0ba0*/  BSYNC.RELIABLE B2 ;  /* 0x0000000000027941 */ /* 0x000fea0003800100 */
.L_x_7684:
[----:B------:R-:W-:-:S05]  /*0bb0*/  IMAD.IADD R11, R7, 0x1, R12 ;  /* 0x00000001070b7824 */ /* 0x000fca00078e020c */
[----:B------:R-:W-:-:S05]  /*0bc0*/  SHF.R.S32.HI R11, RZ, 0x1, R11 ;  /* 0x00000001ff0b7819 */ /* 0x000fca000001140b */
[----:B------:R-:W-:-:S05]  /*0bd0*/  IMAD R13, R11, 0x8, R38 ;  /* 0x000000080b0d7824 */ /* 0x000fca00078e0226 */
[----:B------:R-:W0:Y:S02]  /*0be0*/  LDS R14, [R13+0x800] ;  /* 0x000800000d0e7984 */ /* 0x000e240000000800 */
[----:B0-----:R-:W-:-:S04]  /*0bf0*/  ISETP.GE.AND P0, PT, R14, R5, PT ;  /* 0x000000050e00720c */ /* 0x001fc80003f06270 */
[----:B------:R-:W-:-:S09]  /*0c00*/  SEL R7, R7, R11, !P0 ;  /* 0x0000000b07077207 */ /* 0x000fd20004000000 */
[----:B------:R-:W-:-:S05]  /*0c10*/  @!P0 VIADD R12, R11, 0x1 ;  /* 0x000000010b0c8836 */ /* 0x000fca0000000000 */
[----:B------:R-:W-:-:S13]  /*0c20*/  ISETP.GE.AND P0, PT, R12, R7, PT ;  /* 0x000000070c00720c */ /* 0x000fda0003f06270 */
[----:B------:R-:W-:Y:S05]  /*0c30*/  @!P0 BRA `(.L_x_7684) ;  /* 0xfffffffc00dc8947 */ /* 0x000fea000383ffff */
.L_x_7687:
[----:B------:R-:W-:Y:S05]  /*0c40*/  BSYNC.RECONVERGENT B1 ;  /* 0x0000000000017941 */ /* 0x000fea0003800200 */
.L_x_7683:
        /* <DEDUP_REMOVED lines=10> */
[----:B0-----:R-:W-:-:S04]  /*0cf0*/  @P0 ISETP.GE.AND P1, PT, R16, R5, PT ;  /* 0x000000051000020c */ /* 0x001fc80003f26270 */
[----:B------:R-:W-:Y:S02]  /*0d00*/  @P0 SEL R14, R4, R11, !P1 ;  /* 0x0000000b040e0207 */ /* 0x000fe40004800000 */
[----:B------:R-:W-:-:S04]  /*0d10*/  @P0 SEL R7, R15, RZ, !P1 ;  /* 0x000000ff0f070207 */ /* 0x000fc80004800000 */
[----:B------:R-:W-:-:S13]  /*0d20*/  ISETP.GE.AND P0, PT, R7, R14, PT ;  /* 0x0000000e0700720c */ /* 0x000fda0003f06270 */
[----:B------:R-:W-:Y:S05]  /*0d30*/  @P0 BRA `(.L_x_7690) ;  /* 0x0000000000400947 */ /* 0x000fea0003800000 */
[----:B------:R-:W-:-:S05]  /*0d40*/  IMAD R11, R14, 0x7f, R7 ;  /* 0x0000007f0e0b7824 */ /* 0x000fca00078e0207 */
[----:B------:R-:W-:-:S05]  /*0d50*/  SHF.R.S32.HI R11, RZ, 0x7, R11 ;  /* 0x00000007ff0b7819 */ /* 0x000fca000001140b */
[----:B------:R-:W-:-:S05]  /*0d60*/  IMAD R13, R11, 0x8, R10 ;  /* 0x000000080b0d7824 */ /* 0x000fca00078e020a */
[----:B------:R-:W0:Y:S02]  /*0d70*/  LDS R16, [R13] ;  /* 0x000000000d107984 */ /* 0x000e240000000800 */
        /* <DEDUP_REMOVED lines=11> */
[----:B------:R-:W-:-:S07]  /*0e30*/  @!P0 VIADD R7, R11, 0x1 ;  /* 0x000000010b078836 */ /* 0x000fce0000000000 */
.L_x_7690:
[----:B------:R-:W-:-:S13]  /*0e40*/  ISETP.GE.AND P0, PT, R7, R14, PT ;  /* 0x0000000e0700720c */ /* 0x000fda0003f06270 */
[----:B------:R-:W-:Y:S05]  /*0e50*/  @P0 BREAK.RELIABLE B2 ;  /* 0x0000000000020942 */ /* 0x000fea0003800100 */
        /* <DEDUP_REMOVED lines=8> */
.L_x_7691:
[----:B------:R-:W-:-:S13]  /*0ee0*/  ISETP.GE.AND P0, PT, R7, R14, PT ;  /* 0x0000000e0700720c */ /* 0x000fda0003f06270 */
[----:B------:R-:W-:Y:S05]  /*0ef0*/  @P0 BREAK.RELIABLE B2 ;  /* 0x0000000000020942 */ /* 0x000fea0003800100 */
[----:B------:R-:W-:Y:S05]  /*0f00*/  @P0 BRA `(.L_x_7692) ;  /* 0x0000000000280947 */ /* 0x000fea0003800000 */
[----:B------:R-:W-:Y:S05]  /*0f10*/  BSYNC.RELIABLE B2 ;  /* 0x0000000000027941 */ /* 0x000fea0003800100 */
.L_x_7689:
[----:B------:R-:W-:-:S05]  /*0f20*/  IMAD.IADD R11, R14, 0x1, R7 ;  /* 0x000000010e0b7824 */ /* 0x000fca00078e0207 */
[----:B------:R-:W-:-:S05]  /*0f30*/  SHF.R.S32.HI R11, RZ, 0x1, R11 ;  /* 0x00000001ff0b7819 */ /* 0x000fca000001140b */
[----:B------:R-:W-:-:S05]  /*0f40*/  IMAD R13, R11, 0x8, R10 ;  /* 0x000000080b0d7824 */ /* 0x000fca00078e020a */
[----:B------:R-:W0:Y:S02]  /*0f50*/  LDS R16, [R13] ;  /* 0x000000000d107984 */ /* 0x000e240000000800 */
[----:B0-----:R-:W-:-:S04]  /*0f60*/  ISETP.GE.AND P0, PT, R16, R5, PT ;  /* 0x000000051000720c */ /* 0x001fc80003f06270 */
[----:B------:R-:W-:-:S09]  /*0f70*/  SEL R14, R14, R11, !P0 ;  /* 0x0000000b0e0e7207 */ /* 0x000fd20004000000 */
[----:B------:R-:W-:-:S05]  /*0f80*/  @!P0 VIADD R7, R11, 0x1 ;  /* 0x000000010b078836 */ /* 0x000fca0000000000 */
[----:B------:R-:W-:-:S13]  /*0f90*/  ISETP.GE.AND P0, PT, R7, R14, PT ;  /* 0x0000000e0700720c */ /* 0x000fda0003f06270 */
[----:B------:R-:W-:Y:S05]  /*0fa0*/  @!P0 BRA `(.L_x_7689) ;  /* 0xfffffffc00dc8947 */ /* 0x000fea000383ffff */
.L_x_7692:
[----:B------:R-:W-:Y:S05]  /*0fb0*/  BSYNC.RECONVERGENT B1 ;  /* 0x0000000000017941 */ /* 0x000fea0003800200 */
.L_x_7688:
        /* <DEDUP_REMOVED lines=12> */
.L_x_7695:
[----:B------:R-:W-:-:S05]  /*1080*/  IMAD.IADD R10, R4, 0x1, R7 ;  /* 0x00000001040a7824 */ /* 0x000fca00078e0207 */
[----:B------:R-:W-:-:S05]  /*1090*/  SHF.R.S32.HI R10, RZ, 0x1, R10 ;  /* 0x00000001ff0a7819 */ /* 0x000fca000001140a */
[----:B------:R-:W-:-:S05]  /*10a0*/  IMAD R11, R10, 0x8, R6 ;  /* 0x000000080a0b7824 */ /* 0x000fca00078e0206 */
[----:B------:R-:W0:Y:S02]  /*10b0*/  LDS R14, [R11] ;  /* 0x000000000b0e7984 */ /* 0x000e240000000800 */
[----:B0-----:R-:W-:-:S04]  /*10c0*/  ISETP.GE.AND P0, PT, R5, R14, PT ;  /* 0x0000000e0500720c */ /* 0x001fc80003f06270 */
[----:B------:R-:W-:-:S09]  /*10d0*/  SEL R7, R10, R7, !P0 ;  /* 0x000000070a077207 */ /* 0x000fd20004000000 */
[----:B------:R-:W-:-:S05]  /*10e0*/  @P0 VIADD R4, R10, 0x1 ;  /* 0x000000010a040836 */ /* 0x000fca0000000000 */
[----:B------:R-:W-:-:S13]  /*10f0*/  ISETP.GE.AND P0, PT, R4, R7, PT ;  /* 0x000000070400720c */ /* 0x000fda0003f06270 */
[----:B------:R-:W-:Y:S05]  /*1100*/  @!P0 BRA `(.L_x_7695) ;  /* 0xfffffffc00dc8947 */ /* 0x000fea000383ffff */
.L_x_7694:
[----:B------:R-:W-:Y:S05]  /*1110*/  BSYNC.RECONVERGENT B1 ;  /* 0x0000000000017941 */ /* 0x000fea0003800200 */
.L_x_7693:
        /* <DEDUP_REMOVED lines=8> */
.L_x_7682:
[----:B------:R-:W-:Y:S05]  /*11a0*/  BSYNC.RECONVERGENT B0 ;  /* 0x0000000000007941 */ /* 0x000fea0003800200 */
.L_x_7681:
        /* <DEDUP_REMOVED lines=22> */
[----:B-1----:R-:W-:Y:S01]  /*1310*/  ISETP.GE.AND P2, PT, R4, R2, PT ;  /* 0x000000020400720c */ /* 0x002fe20003f46270 */
[----:B------:R-:W-:Y:S01]  /*1320*/  IMAD.MOV.U32 R6, RZ, RZ, R4 ;  /* 0x000000ffff067224 */ /* 0x000fe200078e0004 */
[----:B------:R-:W-:Y:S01]  /*1330*/  ISETP.GE.AND P1, PT, R2, R4, PT ;  /* 0x000000040200720c */ /* 0x000fe20003f26270 */
[----:B------:R-:W-:Y:S01]  /*1340*/  IMAD.MOV.U32 R7, RZ, RZ, R5 ;  /* 0x000000ffff077224 */ /* 0x000fe200078e0005 */
[----:B--2---:R-:W-:-:S02]  /*1350*/  LOP3.LUT R25, R11, 0xffff, RZ, 0xc0, !PT ;  /* 0x0000ffff0b197812 */ /* 0x004fc400078ec0ff */
[----:B------:R-:W-:-:S03]  /*1360*/  SHF.R.S32.HI R24, RZ, 0x10, R11 ;  /* 0x00000010ff187819 */ /* 0x000fc6000001140b */
[C---:B------:R-:W-:Y:S01]  /*1370*/  IMAD.IADD R25, R0.reuse, 0x1, R25 ;  /* 0x0000000100197824 */ /* 0x040fe200078e0219 */
[----:B------:R-:W-:-:S03]  /*1380*/  LOP3.LUT R0, R0, 0xfffffffb, RZ, 0xc0, !PT ;  /* 0xfffffffb00007812 */ /* 0x000fc600078ec0ff */
[----:B------:R-:W-:Y:S01]  /*1390*/  @P2 LDS R23, [R8+0x8] ;  /* 0x0000080008172984 */ /* 0x000fe20000000800 */
[CC--:B------:R-:W-:Y:S01]  /*13a0*/  ISETP.GE.AND P0, PT, R19.reuse, R25.reuse, PT ;  /* 0x000000191300720c */ /* 0x0c0fe20003f06270 */
[----:B------:R-:W-:Y:S02]  /*13b0*/  @P2 VIADD R19, R19, 0x1 ;  /* 0x0000000113132836 */ /* 0x000fe40000000000 */
[----:B------:R-:W0:Y:S01]  /*13c0*/  @P1 LDS.64 R6, [R12+0x8] ;  /* 0x000008000c061984 */ /* 0x000e220000000a00 */
[C---:B------:R-:W-:Y:S01]  /*13d0*/  ISETP.LT.AND P0, PT, R21.reuse, R24, !P0 ;  /* 0x000000181500720c */ /* 0x040fe20004701270 */
[----:B------:R-:W-:Y:S01]  /*13e0*/  @P1 VIADD R21, R21, 0x1 ;  /* 0x0000000115151836 */ /* 0x000fe20000000000 */
[----:B------:R-:W-:Y:S02]  /*13f0*/  ISETP.GE.AND P1, PT, R19, R25, PT ;  /* 0x000000191300720c */ /* 0x000fe40003f26270 */
[----:B------:R-:W-:Y:S02]  /*1400*/  ISETP.EQ.AND P0, PT, R2, R4, P0 ;  /* 0x000000040200720c */ /* 0x000fe40000702270 */
[----:B------:R-:W-:-:S02]  /*1410*/  ISETP.GE.OR P1, PT, R21, R24, P1 ;  /* 0x000000181500720c */ /* 0x000fc40000f26670 */
[----:B------:R-:W-:Y:S02]  /*1420*/  SEL R4, RZ, 0x1, !P0 ;  /* 0x00000001ff047807 */ /* 0x000fe40004000000 */
[CC--:B0-----:R-:W-:Y:S01]  /*1430*/  ISETP.GE.AND P3, PT, R23.reuse, R6.reuse, PT ;  /* 0x000000061700720c */ /* 0x0c1fe20003f66270 */
[----:B------:R-:W-:Y:S01]  /*1440*/  IMAD.MOV.U32 R8, RZ, RZ, R6 ;  /* 0x000000ffff087224 */ /* 0x000fe200078e0006 */
[----:B------:R-:W-:Y:S01]  /*1450*/  ISETP.GE.AND P5, PT, R6, R23, PT ;  /* 0x000000170600720c */ /* 0x000fe20003fa6270 */
[----:B------:R-:W-:Y:S01]  /*1460*/  IMAD.MOV.U32 R9, RZ, RZ, R7 ;  /* 0x000000ffff097224 */ /* 0x000fe200078e0007 */
[----:B------:R-:W-:-:S09]  /*1470*/  ISETP.NE.OR P2, PT, R23, R6, P1 ;  /* 0x000000061700720c */ /* 0x000fd20000f45670 */
[--C-:B------:R-:W-:Y:S02]  /*1480*/  @P3 IMAD R10, R21, 0x8, R38.reuse ;  /* 0x00000008150a3824 */ /* 0x100fe400078e0226 */
[C---:B------:R-:W-:Y:S02]  /*1490*/  @P5 IMAD R12, R19.reuse, 0x8, R38 ;  /* 0x00000008130c5824 */ /* 0x040fe400078e0226 */
[----:B------:R-:W-:Y:S01]  /*14a0*/  @P5 VIADD R13, R19, 0x1 ;  /* 0x00000001130d5836 */ /* 0x000fe20000000000 */
[----:B------:R-:W0:Y:S01]  /*14b0*/  @P3 LDS.64 R8, [R10+0x808] ;  /* 0x000808000a083984 */ /* 0x000e220000000a00 */
[----:B------:R-:W-:Y:S02]  /*14c0*/  @P3 VIADD R11, R21, 0x1 ;  /* 0x00000001150b3836 */ /* 0x000fe40000000000 */
[----:B------:R-:W-:Y:S01]  /*14d0*/  @P5 IMAD.MOV.U32 R19, RZ, RZ, R13 ;  /* 0x000000ffff135224 */ /* 0x000fe200078e000d */
[----:B------:R-:W1:Y:S01]  /*14e0*/  @P5 LDS R23, [R12+0x808] ;  /* 0x000808000c175984 */ /* 0x000e620000000800 */
[----:B------:R-:W-:-:S03]  /*14f0*/  @P3 IMAD.MOV.U32 R21, RZ, RZ, R11 ;  /* 0x000000ffff153224 */ /* 0x000fc600078e000b */
[----:B------:R-:W-:-:S04]  /*1500*/  ISETP.GE.AND P1, PT, R19, R25, PT ;  /* 0x000000191300720c */ /* 0x000fc80003f26270 */
[----:B------:R-:W-:Y:S01]  /*1510*/  ISETP.GE.OR P1, PT, R21, R24, P1 ;  /* 0x000000181500720c */ /* 0x000fe20000f26670 */
[----:B0-----:R-:W-:Y:S02]  /*1520*/  IMAD.MOV.U32 R10, RZ, RZ, R8 ;  /* 0x000000ffff0a7224 */ /* 0x001fe400078e0008 */
[----:B------:R-:W-:Y:S01]  /*1530*/  IMAD.MOV.U32 R11, RZ, RZ, R9 ;  /* 0x000000ffff0b7224 */ /* 0x000fe200078e0009 */
[----:B-1----:R-:W-:Y:S02]  /*1540*/  ISETP.GE.AND P4, PT, R8, R23, PT ;  /* 0x000000170800720c */ /* 0x002fe40003f86270 */
[CC--:B------:R-:W-:Y:S02]  /*1550*/  ISETP.GE.AND P6, PT, R23.reuse, R8.reuse, PT ;  /* 0x000000081700720c */ /* 0x0c0fe40003fc6270 */
[----:B------:R-:W-:-:S09]  /*1560*/  ISETP.NE.OR P1, PT, R23, R8, P1 ;  /* 0x000000081700720c */ /* 0x000fd20000f25670 */
[--C-:B------:R-:W-:Y:S02]  /*1570*/  @P4 IMAD R15, R19, 0x8, R38.reuse ;  /* 0x00000008130f4824 */ /* 0x100fe400078e0226 */
[----:B------:R-:W-:Y:S02]  /*1580*/  @P6 IMAD R14, R21, 0x8, R38 ;  /* 0x00000008150e6824 */ /* 0x000fe400078e0226 */
[----:B------:R-:W-:Y:S01]  /*1590*/  @P4 VIADD R13, R19, 0x1 ;  /* 0x00000001130d4836 */ /* 0x000fe20000000000 */
[----:B------:R-:W-:Y:S01]  /*15a0*/  @P4 LDS R23, [R15+0x808] ;  /* 0x000808000f174984 */ /* 0x000fe20000000800 */
[----:B------:R-:W-:Y:S02]  /*15b0*/  @P6 VIADD R12, R21, 0x1 ;  /* 0x00000001150c6836 */ /* 0x000fe40000000000 */
[----:B------:R-:W-:Y:S01]  /*15c0*/  @P4 IMAD.MOV.U32 R19, RZ, RZ, R13 ;  /* 0x000000ffff134224 */ /* 0x000fe200078e000d */
[----:B------:R-:W0:Y:S01]  /*15d0*/  @P6 LDS.64 R10, [R14+0x808] ;  /* 0x000808000e0a6984 */ /* 0x000e220000000a00 */
[----:B------:R-:W-:-:S03]  /*15e0*/  @P6 IMAD.MOV.U32 R21, RZ, RZ, R12 ;  /* 0x000000ffff156224 */ /* 0x000fc600078e000c */
[----:B------:R-:W-:-:S04]  /*15f0*/  ISETP.GE.AND P4, PT, R19, R25, PT ;  /* 0x000000191300720c */ /* 0x000fc80003f86270 */
[----:B------:R-:W-:Y:S02]  /*1600*/  ISETP.GE.OR P4, PT, R21, R24, P4 ;  /* 0x000000181500720c */ /* 0x000fe40002786670 */
[CC--:B0-----:R-:W-:Y:S01]  /*1610*/  ISETP.GE.AND P3, PT, R23.reuse, R10.reuse, PT ;  /* 0x0000000a1700720c */ /* 0x0c1fe20003f66270 */
[----:B------:R-:W-:Y:S01]  /*1620*/  IMAD.MOV.U32 R12, RZ, RZ, R10 ;  /* 0x000000ffff0c7224 */ /* 0x000fe200078e000a */
[----:B------:R-:W-:Y:S01]  /*1630*/  ISETP.GE.AND P5, PT, R10, R23, PT ;  /* 0x000000170a00720c */ /* 0x000fe20003fa6270 */
[----:B------:R-:W-:Y:S01]  /*1640*/  IMAD.MOV.U32 R13, RZ, RZ, R11 ;  /* 0x000000ffff0d7224 */ /* 0x000fe200078e000b */
[----:B------:R-:W-:-:S09]  /*1650*/  ISETP.NE.OR P4, PT, R23, R10, P4 ;  /* 0x0000000a1700720c */ /* 0x000fd20002785670 */
[--C-:B------:R-:W-:Y:S02]  /*1660*/  @P3 IMAD R15, R21, 0x8, R38.reuse ;  /* 0x00000008150f3824 */ /* 0x100fe400078e0226 */
[----:B------:R-:W-:Y:S02]  /*1670*/  @P5 IMAD R16, R19, 0x8, R38 ;  /* 0x0000000813105824 */ /* 0x000fe400078e0226 */
[----:B------:R-:W-:Y:S01]  /*1680*/  @P3 VIADD R14, R21, 0x1 ;  /* 0x00000001150e3836 */ /* 0x000fe20000000000 */
[----:B------:R-:W0:Y:S01]  /*1690*/  @P3 LDS.64 R12, [R15+0x808] ;  /* 0x000808000f0c3984 */ /* 0x000e220000000a00 */
[----:B------:R-:W-:Y:S02]  /*16a0*/  @P4 LOP3.LUT R0, R0, 0x4, RZ, 0xfc, !PT ;  /* 0x0000000400004812 */ /* 0x000fe400078efcff */
[----:B------:R-:W-:Y:S01]  /*16b0*/  @P3 IMAD.MOV.U32 R21, RZ, RZ, R14 ;  /* 0x000000ffff153224 */ /* 0x000fe200078e000e */
[----:B------:R-:W1:Y:S01]  /*16c0*/  @P5 LDS R23, [R16+0x808] ;  /* 0x0008080010175984 */ /* 0x000e620000000800 */
[----:B------:R-:W-:Y:S01]  /*16d0*/  @P5 VIADD R14, R19, 0x1 ;  /* 0x00000001130e5836 */ /* 0x000fe20000000000 */
[----:B------:R-:W-:-:S03]  /*16e0*/  LOP3.LUT R0, R0, 0xfffffffd, RZ, 0xc0, !PT ;  /* 0xfffffffd00007812 */ /* 0x000fc600078ec0ff */
[----:B------:R-:W-:-:S05]  /*16f0*/  @P5 IMAD.MOV.U32 R19, RZ, RZ, R14 ;  /* 0x000000ffff135224 */ /* 0x000fca00078e000e */
        /* <DEDUP_REMOVED lines=8> */
[C---:B------:R-:W-:Y:S02]  /*1780*/  @P3 IMAD R18, R21.reuse, 0x8, R38 ;  /* 0x0000000815123824 */ /* 0x040fe400078e0226 */
[----:B------:R-:W-:Y:S01]  /*1790*/  @P3 VIADD R16, R21, 0x1 ;  /* 0x0000000115103836 */ /* 0x000fe20000000000 */
[----:B------:R-:W-:Y:S01]  /*17a0*/  @P4 LDS R23, [R20+0x808] ;  /* 0x0008080014174984 */ /* 0x000fe20000000800 */
[----:B------:R-:W-:Y:S02]  /*17b0*/  @P5 LOP3.LUT R0, R0, 0x2, RZ, 0xfc, !PT ;  /* 0x0000000200005812 */ /* 0x000fe400078efcff */
[----:B------:R-:W-:Y:S01]  /*17c0*/  @P3 IMAD.MOV.U32 R21, RZ, RZ, R16 ;  /* 0x000000ffff153224 */ /* 0x000fe200078e0010 */
[----:B------:R-:W0:Y:S01]  /*17d0*/  @P3 LDS.64 R14, [R18+0x808] ;  /* 0x00080800120e3984 */ /* 0x000e220000000a00 */
[----:B------:R-:W-:-:S04]  /*17e0*/  @P4 VIADD R16, R19, 0x1 ;  /* 0x0000000113104836 */ /* 0x000fc80000000000 */
[----:B------:R-:W-:-:S05]  /*17f0*/  @P4 IMAD.MOV.U32 R19, RZ, RZ, R16 ;  /* 0x000000ffff134224 */ /* 0x000fca00078e0010 */
[----:B------:R-:W-:-:S04]  /*1800*/  ISETP.GE.AND P4, PT, R19, R25, PT ;  /* 0x000000191300720c */ /* 0x000fc80003f86270 */
[----:B------:R-:W-:Y:S02]  /*1810*/  ISETP.GE.OR P4, PT, R21, R24, P4 ;  /* 0x000000181500720c */ /* 0x000fe40002786670 */
[CC--:B0-----:R-:W-:Y:S01]  /*1820*/  ISETP.GE.AND P3, PT, R23.reuse, R14.reuse, PT ;  /* 0x0000000e1700720c */ /* 0x0c1fe20003f66270 */
[----:B------:R-:W-:Y:S01]  /*1830*/  IMAD.MOV.U32 R16, RZ, RZ, R14 ;  /* 0x000000ffff107224 */ /* 0x000fe200078e000e */
[----:B------:R-:W-:Y:S01]  /*1840*/  ISETP.NE.OR P6, PT, R23, R14, P4 ;  /* 0x0000000e1700720c */ /* 0x000fe200027c5670 */
[----:B------:R-:W-:Y:S01]  /*1850*/  IMAD.MOV.U32 R17, RZ, RZ, R15 ;  /* 0x000000ffff117224 */ /* 0x000fe200078e000f */
[C---:B------:R-:W-:Y:S02]  /*1860*/  LOP3.LUT P4, RZ, R0.reuse, 0x4, RZ, 0xc0, !PT ;  /* 0x0000000400ff7812 */ /* 0x040fe4000788c0ff */
[----:B------:R-:W-:-:S07]  /*1870*/  LOP3.LUT R0, R0, 0xfffffffe, RZ, 0xc0, !PT ;  /* 0xfffffffe00007812 */ /* 0x000fce00078ec0ff */
[C---:B------:R-:W-:Y:S02]  /*1880*/  @P3 IMAD R22, R21.reuse, 0x8, R38 ;  /* 0x0000000815163824 */ /* 0x040fe400078e0226 */
[----:B------:R-:W-:Y:S01]  /*1890*/  @P3 VIADD R20, R21, 0x1 ;  /* 0x0000000115143836 */ /* 0x000fe20000000000 */
[----:B------:R-:W-:Y:S02]  /*18a0*/  @P6 LOP3.LUT R0, R0, 0x1, RZ, 0xfc, !PT ;  /* 0x0000000100006812 */ /* 0x000fe400078efcff */
[----:B------:R-:W-:Y:S01]  /*18b0*/  @P3 LDS.64 R16, [R22+0x808] ;  /* 0x0008080016103984 */ /* 0x000fe20000000a00 */
[----:B------:R-:W-:Y:S01]  /*18c0*/  @P3 IMAD.MOV.U32 R21, RZ, RZ, R20 ;  /* 0x000000ffff153224 */ /* 0x000fe200078e0014 */
[----:B------:R-:W-:-:S13]  /*18d0*/  ISETP.GE.AND P3, PT, R14, R23, PT ;  /* 0x000000170e00720c */ /* 0x000fda0003f66270 */
[C---:B------:R-:W-:Y:S02]  /*18e0*/  @P3 IMAD R27, R19.reuse, 0x8, R38 ;  /* 0x00000008131b3824 */ /* 0x040fe400078e0226 */
[----:B------:R-:W-:-:S03]  /*18f0*/  @P3 VIADD R18, R19, 0x1 ;  /* 0x0000000113123836 */ /* 0x000fc60000000000 */
[----:B------:R0:W1:Y:S01]  /*1900*/  @P3 LDS R23, [R27+0x808] ;  /* 0x000808001b173984 */ /* 0x0000620000000800 */
[----:B------:R-:W-:-:S04]  /*1910*/  @P3 IMAD.MOV.U32 R19, RZ, RZ, R18 ;  /* 0x000000ffff133224 */ /* 0x000fc800078e0012 */
[----:B------:R-:W-:Y:S02]  /*1920*/  IMAD.MOV.U32 R26, RZ, RZ, R19 ;  /* 0x000000ffff1a7224 */ /* 0x000fe400078e0013 */
[----:B0-----:R-:W-:Y:S01]  /*1930*/  IMAD.MOV.U32 R27, RZ, RZ, R21 ;  /* 0x000000ffff1b7224 */ /* 0x001fe200078e0015 */
[----:B-1----:R-:W-:Y:S01]  /*1940*/  ISETP.GE.AND P3, PT, R16, R23, PT ;  /* 0x000000171000720c */ /* 0x002fe20003f66270 */
[----:B------:R-:W-:-:S12]  /*1950*/  IMAD.MOV.U32 R29, RZ, RZ, R23 ;  /* 0x000000ffff1d7224 */ /* 0x000fd800078e0017 */
[C---:B------:R-:W-:Y:S02]  /*1960*/  @P3 IMAD R20, R19.reuse, 0x8, R38 ;  /* 0x0000000813143824 */ /* 0x040fe400078e0226 */
[----:B------:R-:W-:-:S03]  /*1970*/  @P3 VIADD R26, R19, 0x1 ;  /* 0x00000001131a3836 */ /* 0x000fc60000000000 */
[----:B------:R-:W-:Y:S01]  /*1980*/  @P3 LDS R29, [R20+0x808] ;  /* 0x00080800141d3984 */ /* 0x000fe20000000800 */
[----:B------:R-:W-:-:S04]  /*1990*/  ISETP.NE.AND P3, PT, R23, R16, PT ;  /* 0x000000101700720c */ /* 0x000fc80003f65270 */
[----:B------:R-:W-:Y:S02]  /*19a0*/  SEL R18, RZ, 0x40, P3 ;  /* 0x00000040ff127807 */ /* 0x000fe40001800000 */
[----:B------:R-:W-:Y:S01]  /*19b0*/  ISETP.GE.AND P3, PT, R19, R25, PT ;  /* 0x000000191300720c */ /* 0x000fe20003f66270 */
[----:B------:R-:W-:-:S03]  /*19c0*/  IMAD.MOV.U32 R19, RZ, RZ, R17 ;  /* 0x000000ffff137224 */ /* 0x000fc600078e0011 */
[----:B------:R-:W-:Y:S01]  /*19d0*/  SEL R28, R18, RZ, !P3 ;  /* 0x000000ff121c7207 */ /* 0x000fe20005800000 */
[----:B------:R-:W-:Y:S01]  /*19e0*/  IMAD.MOV.U32 R18, RZ, RZ, R16 ;  /* 0x000000ffff127224 */ /* 0x000fe200078e0010 */
[----:B------:R-:W-:-:S13]  /*19f0*/  ISETP.GE.AND P3, PT, R23, R16, PT ;  /* 0x000000101700720c */ /* 0x000fda0003f66270 */
[C---:B------:R-:W-:Y:S02]  /*1a00*/  @P3 IMAD R22, R21.reuse, 0x8, R38 ;  /* 0x0000000815163824 */ /* 0x040fe400078e0226 */
[----:B------:R-:W-:-:S03]  /*1a10*/  @P3 VIADD R27, R21, 0x1 ;  /* 0x00000001151b3836 */ /* 0x000fc60000000000 */
[----:B------:R-:W0:Y:S01]  /*1a20*/  @P3 LDS.64 R18, [R22+0x808] ;  /* 0x0008080016123984 */ /* 0x000e220000000a00 */
        /* <DEDUP_REMOVED lines=10> */
[----:B------:R-:W-:-:S13]  /*1ad0*/  ISETP.GE.AND P3, PT, R29, R18, PT ;  /* 0x000000121d00720c */ /* 0x000fda0003f66270 */
[C---:B------:R-:W-:Y:S02]  /*1ae0*/  @P3 IMAD R22, R27.reuse, 0x8, R38 ;  /* 0x000000081b163824 */ /* 0x040fe400078e0226 */
[----:B------:R-:W-:-:S03]  /*1af0*/  @P3 VIADD R23, R27, 0x1 ;  /* 0x000000011b173836 */ /* 0x000fc60000000000 */
[----:B------:R-:W0:Y:S01]  /*1b00*/  @P3 LDS.64 R20, [R22+0x808] ;  /* 0x0008080016143984 */ /* 0x000e220000000a00 */
[----:B------:R-:W-:Y:S01]  /*1b10*/  @P3 IMAD.MOV.U32 R27, RZ, RZ, R23 ;  /* 0x000000ffff1b3224 */ /* 0x000fe200078e0017 */
[----:B------:R-:W-:-:S03]  /*1b20*/  ISETP.GE.AND P3, PT, R18, R29, PT ;  /* 0x0000001d1200720c */ /* 0x000fc60003f66270 */
[----:B------:R-:W-:-:S10]  /*1b30*/  IMAD.MOV.U32 R33, RZ, RZ, R27 ;  /* 0x000000ffff217224 */ /* 0x000fd400078e001b */
[C---:B------:R-:W-:Y:S02]  /*1b40*/  @P3 IMAD R28, R26.reuse, 0x8, R38 ;  /* 0x000000081a1c3824 */ /* 0x040fe400078e0226 */
[----:B------:R-:W-:-:S03]  /*1b50*/  @P3 VIADD R23, R26, 0x1 ;  /* 0x000000011a173836 */ /* 0x000fc60000000000 */
[----:B------:R-:W1:Y:S01]  /*1b60*/  @P3 LDS R29, [R28+0x808] ;  /* 0x000808001c1d3984 */ /* 0x000e620000000800 */
        /* <DEDUP_REMOVED lines=10> */
[----:B------:R-:W-:Y:S02]  /*1c10*/  ISETP.GE.AND P3, PT, R26, R25, PT ;  /* 0x000000191a00720c */ /* 0x000fe40003f66270 */
[----:B------:R-:W-:Y:S02]  /*1c20*/  SEL R26, RZ, 0x4, P1 ;  /* 0x00000004ff1a7807 */ /* 0x000fe40000800000 */
[----:B------:R-:W-:Y:S01]  /*1c30*/  SEL R34, R22, RZ, !P3 ;  /* 0x000000ff16227207 */ /* 0x000fe20005800000 */
[----:B------:R-:W-:Y:S01]  /*1c40*/  IMAD.MOV.U32 R22, RZ, RZ, R20 ;  /* 0x000000ffff167224 */ /* 0x000fe200078e0014 */
[----:B------:R-:W-:Y:S02]  /*1c50*/  ISETP.GE.AND P3, PT, R29, R20, PT ;  /* 0x000000141d00720c */ /* 0x000fe40003f66270 */
[----:B------:R-:W-:-:S04]  /*1c60*/  SEL R29, RZ, 0x2, P2 ;  /* 0x00000002ff1d7807 */ /* 0x000fc80001000000 */
[----:B------:R-:W-:Y:S02]  /*1c70*/  IADD3 R26, PT, PT, R26, R29, R4 ;  /* 0x0000001d1a1a7210 */ /* 0x000fe40007ffe004 */
[----:B------:R-:W-:Y:S02]  /*1c80*/  SEL R29, RZ, 0x8, P4 ;  /* 0x00000008ff1d7807 */ /* 0x000fe40002000000 */
[----:B------:R-:W-:-:S03]  /*1c90*/  SEL R4, RZ, 0x10, P5 ;  /* 0x00000010ff047807 */ /* 0x000fc60002800000 */
[C---:B------:R-:W-:Y:S01]  /*1ca0*/  @P3 IMAD R28, R27.reuse, 0x8, R38 ;  /* 0x000000081b1c3824 */ /* 0x040fe200078e0226 */
[----:B------:R-:W-:Y:S01]  /*1cb0*/  IADD3 R4, PT, PT, R4, R26, R29 ;  /* 0x0000001a04047210 */ /* 0x000fe20007ffe01d */
[----:B------:R-:W-:-:S03]  /*1cc0*/  @P3 VIADD R33, R27, 0x1 ;  /* 0x000000011b213836 */ /* 0x000fc60000000000 */
[----:B------:R-:W0:Y:S01]  /*1cd0*/  @P3 LDS.64 R22, [R28+0x808] ;  /* 0x000808001c163984 */ /* 0x000e220000000a00 */
        /* <DEDUP_REMOVED lines=130> */
.L_x_7697:
        /* <DEDUP_REMOVED lines=122> */
.L_x_7700:
[----:B------:R-:W-:Y:S05]  /*2ca0*/  NANOSLEEP 0x1c2 ;  /* 0x000001c20000795d */ /* 0x000fea0003800000 */
[----:B------:R-:W-:Y:S01]  /*2cb0*/  NOP ;  /* 0x0000000000007918 */ /* 0x000fe20000000000 */
.L_x_7701:
        /* <DEDUP_REMOVED lines=12> */
.L_x_7801:
[----:B------:R-:W-:Y:S05]  /*2d80*/  @!P3 BRA `(.L_x_7703) ;  /* 0x000000000038b947 */ /* 0x000fea0003800000 */
[----:B------:R-:W-:-:S13]  /*2d90*/  ISETP.GT.U32.AND P4, PT, R30, 0x1f3, PT ;  /* 0x000001f31e00780c */ /* 0x000fda0003f84070 */
.L_x_7707:
[----:B------:R-:W-:Y:S05]  /*2da0*/  YIELD ;  /* 0x0000000000007946 */ /* 0x000fea0003800000 */
[----:B------:R-:W-:Y:S05]  /*2db0*/  @P4 BRA `(.L_x_7704) ;  /* 0x0000000000084947 */ /* 0x000fea0003800000 */
[----:B------:R1:W-:Y:S06]  /*2dc0*/  MEMBAR.SC.CTA ;  /* 0x0000000000007992 */ /* 0x0003ec0000000000 */
[----:B-1----:R-:W-:Y:S05]  /*2dd0*/  BRA `(.L_x_7705) ;  /* 0x0000000000087947 */ /* 0x002fea0003800000 */
.L_x_7704:
[----:B------:R-:W-:Y:S05]  /*2de0*/  NANOSLEEP 0x15e ;  /* 0x0000015e0000795d */ /* 0x000fea0003800000 */
[----:B------:R-:W-:Y:S01]  /*2df0*/  NOP ;  /* 0x0000000000007918 */ /* 0x000fe20000000000 */
.L_x_7705:
[----:B------:R-:W2:Y:S01]  /*2e00*/  LD.E.128.STRONG.GPU R24, desc[UR6][R28.64+0x200] ;  /* 0x000200061c187980 */ /* 0x000ea2000c10fd00 */
[----:B------:R-:W-:Y:S01]  /*2e10*/  UMOV UR4, 0xffffffff ;  /* 0xffffffff00047882 */ /* 0x000fe20000000000 */
[----:B--2---:R-:W-:-:S04]  /*2e20*/  ISETP.NE.U32.AND P3, PT, R24, 0x63, PT ;  /* 0x000000631800780c */ /* 0x004fc80003f65070 */
[----:B------:R-:W-:Y:S01]  /*2e30*/  ISETP.NE.AND.EX P3, PT, R25, RZ, PT, P3 ;  /* 0x000000ff1900720c */ /* 0x000fe20003f65330 */
[----:B------:R-:W-:-:S12]  /*2e40*/  BRA.DIV UR4, `(.L_x_7706) ;  /* 0x0000006204ec7947 */ /* 0x000fd8000b800000 */
[----:B------:R-:W-:-:S13]  /*2e50*/  VOTE.ANY P3, !P3 ;  /* 0x0000000000ff7806 */ /* 0x000fda0005860100 */
.L_x_7804:
[----:B------:R-:W-:Y:S05]  /*2e60*/  @P3 BRA `(.L_x_7707) ;  /* 0xfffffffc00cc3947 */ /* 0x000fea000383ffff */
.L_x_7703:
        /* <DEDUP_REMOVED lines=61> */
.L_x_7818:
[----:B------:R-:W-:Y:S05]  /*3240*/  @!P3 BRA `(.L_x_7709) ;  /* 0x000000040034b947 */ /* 0x000fea0003800000 */
.L_x_7717:
        /* <DEDUP_REMOVED lines=8> */
.L_x_7821:
[----:B------:R-:W-:Y:S05]  /*32d0*/  @!P3 BRA `(.L_x_7711) ;  /* 0x00000000003cb947 */ /* 0x000fea0003800000 */
.L_x_7715:
[----:B------:R-:W-:Y:S05]  /*32e0*/  YIELD ;  /* 0x0000000000007946 */ /* 0x000fea0003800000 */
[----:B------:R-:W1:Y:S02]  /*32f0*/  LDCU UR4, c[0x0][0x370] ;  /* 0x00006e00ff0477ac */ /* 0x000e640008000800 */
[----:B-1----:R-:W-:-:S09]  /*3300*/  UISETP.GT.U32.AND UP0, UPT, UR4, 0x1f3, UPT ;  /* 0x000001f30400788c */ /* 0x002fd2000bf04070 */
[----:B------:R-:W-:Y:S05]  /*3310*/  BRA.U UP0, `(.L_x_7712) ;  /* 0x0000000100087547 */ /* 0x000fea000b800000 */
[----:B------:R1:W-:Y:S06]  /*3320*/  MEMBAR.SC.CTA ;  /* 0x0000000000007992 */ /* 0x0003ec0000000000 */
[----:B-1----:R-:W-:Y:S05]  /*3330*/  BRA `(.L_x_7713) ;  /* 0x0000000000087947 */ /* 0x002fea0003800000 */
.L_x_7712:
[----:B------:R-:W-:Y:S05]  /*3340*/  NANOSLEEP 0x15e ;  /* 0x0000015e0000795d */ /* 0x000fea0003800000 */
[----:B------:R-:W-:Y:S01]  /*3350*/  NOP ;  /* 0x0000000000007918 */ /* 0x000fe20000000000 */
.L_x_7713:
[----:B------:R-:W2:Y:S01]  /*3360*/  LD.E.128.STRONG.GPU R24, desc[UR6][R28.64+-0x200] ;  /* 0xfffe00061c187980 */ /* 0x000ea2000c10fd00 */
[----:B------:R-:W-:Y:S01]  /*3370*/  UMOV UR4, 0xffffffff ;  /* 0xffffffff00047882 */ /* 0x000fe20000000000 */
[----:B--2---:R-:W-:-:S04]  /*3380*/  ISETP.NE.U32.AND P3, PT, R24, 0x63, PT ;  /* 0x000000631800780c */ /* 0x004fc80003f65070 */
[----:B------:R-:W-:Y:S01]  /*3390*/  ISETP.NE.AND.EX P3, PT, R25, RZ, PT, P3 ;  /* 0x000000ff1900720c */ /* 0x000fe20003f65330 */
[----:B------:R-:W-:-:S12]  /*33a0*/  BRA.DIV UR4, `(.L_x_7714) ;  /* 0x0000006604807947 */ /* 0x000fd8000b800000 */
[----:B------:R-:W-:-:S13]  /*33b0*/  VOTE.ANY P3, !P3 ;  /* 0x0000000000ff7806 */ /* 0x000fda0005860100 */
.L_x_7824:
[----:B------:R-:W-:Y:S05]  /*33c0*/  @P3 BRA `(.L_x_7715) ;  /* 0xfffffffc00c43947 */ /* 0x000fea000383ffff */
.L_x_7711:
        /* <DEDUP_REMOVED lines=52> */
.L_x_7838:
[----:B------:R-:W-:Y:S05]  /*3710*/  @P3 BRA `(.L_x_7717) ;  /* 0xfffffff800cc3947 */ /* 0x000fea000383ffff */
.L_x_7709:
        /* <DEDUP_REMOVED lines=14> */
.L_x_7719:
[----:B------:R-:W-:Y:S05]  /*3800*/  BSYNC.RECONVERGENT B1 ;  /* 0x0000000000017941 */ /* 0x000fea0003800200 */
.L_x_7718:
[----:B------:R-:W-:Y:S01]  /*3810*/  ISETP.NE.AND P3, PT, R40, RZ, PT ;  /* 0x000000ff2800720c */ /* 0x000fe20003f65270 */
[----:B--2---:R-:W-:-:S12]  /*3820*/  IMAD.MOV.U32 R32, RZ, RZ, R35 ;  /* 0x000000ffff207224 */ /* 0x004fd800078e0023 */
[----:B------:R-:W1:Y:S01]  /*3830*/  @!P3 S2R R24, SR_CgaCtaId ;  /* 0x000000000018b919 */ /* 0x000e620000008800 */
[----:B------:R-:W-:Y:S01]  /*3840*/  @!P3 MOV R3, 0x400 ;  /* 0x000004000003b802 */ /* 0x000fe20000000f00 */
[----:B------:R-:W-:-:S03]  /*3850*/  @!P3 IMAD.MOV.U32 R32, RZ, RZ, R42 ;  /* 0x000000ffff20b224 */ /* 0x000fc600078e002a */
[----:B-1----:R-:W-:-:S05]  /*3860*/  @!P3 LEA R3, R24, R3, 0x18 ;  /* 0x000000031803b211 */ /* 0x002fca00078ec0ff */
[----:B------:R1:W-:Y:S02]  /*3870*/  @!P3 STS.64 [R3+0x90], R42 ;  /* 0x0000902a0300b388 */ /* 0x0003e40000000a00 */
.L_x_7699:
        /* <DEDUP_REMOVED lines=11> */
.L_x_7698:
[----:B------:R-:W-:Y:S05]  /*3930*/  BSYNC.RECONVERGENT B0 ;  /* 0x0000000000007941 */ /* 0x000fea0003800200 */
.L_x_7696:
        /* <DEDUP_REMOVED lines=76> */
.L_x_7722:
        /* <DEDUP_REMOVED lines=15> */
.L_x_7721:
[----:B------:R-:W-:Y:S05]  /*3ef0*/  BSYNC.RECONVERGENT B0 ;  /* 0x0000000000007941 */ /* 0x000fea0003800200 */
.L_x_7720:
        /* <DEDUP_REMOVED lines=20> */
.L_x_7725:
        /* <DEDUP_REMOVED lines=60> */
.L_x_7724:
[----:B------:R-:W-:Y:S05]  /*4400*/  BSYNC.RECONVERGENT B0 ;  /* 0x0000000000007941 */ /* 0x000fea0003800200 */
.L_x_7723:
        /* <DEDUP_REMOVED lines=39> */
.L_x_7727:
[----:B------:R-:W-:Y:S05]  /*4680*/  BSYNC.RECONVERGENT B0 ;  /* 0x0000000000007941 */ /* 0x000fea0003800200 */
.L_x_7726:
        /* <DEDUP_REMOVED lines=15> */
.L_x_7675:
        /* <DEDUP_REMOVED lines=40> */
.L_x_7729:
[----:B------:R-:W-:Y:S05]  /*4a00*/  BSYNC.RECONVERGENT B0 ;  /* 0x0000000000007941 */ /* 0x000fea0003800200 */
.L_x_7728:
[----:B------:R-:W-:Y:S04]  /*4a10*/  BSSY.RECONVERGENT B0, `(.L_x_7730) ;  /* 0x0000007000007945 */ /* 0x000fe80003800200 */
[----:B------:R-:W-:Y:S05]  /*4a20*/  @P1 BRA `(.L_x_7731) ;  /* 0x0000000000141947 */ /* 0x000fea0003800000 */
[----:B------:R-:W-:-:S13]  /*4a30*/  ISETP.GE.AND P0, PT, R19, R0, PT ;  /* 0x000000001300720c */ /* 0x000fda0003f06270 */
[----:B------:R2:W5:Y:S01]  /*4a40*/  @P0 LDG.E R14, desc[UR6][R10.64+0x800] ;  /* 0x000800060a0e0981 */ /* 0x000562000c1e1900 */
[----:B------:R-:W3:Y:S03]  /*4a50*/  @P0 LDC R15, c[0x0][0x3a0] ;  /* 0x0000e800ff0f0b82 */ /* 0x000ee60000000800 */
[----:B------:R2:W5:Y:S04]  /*4a60*/  @!P0 LDG.E R15, desc[UR6][R8.64+0x800] ;  /* 0x00080006080f8981 */ /* 0x000568000c1e1900 */
[----:B---3--:R2:W5:Y:S02]  /*4a70*/  @!P0 LDG.E R14, desc[UR6][R6.64+0x800] ;  /* 0x00080006060e8981 */ /* 0x008564000c1e1900 */
.L_x_7731:
[----:B------:R-:W-:Y:S05]  /*4a80*/  BSYNC.RECONVERGENT B0 ;  /* 0x0000000000007941 */ /* 0x000fea0003800200 */
.L_x_7730:
        /* <DEDUP_REMOVED lines=10> */
.L_x_7733:
[----:B------:R-:W-:Y:S05]  /*4b30*/  BSYNC.RECONVERGENT B0 ;  /* 0x0000000000007941 */ /* 0x000fea0003800200 */
.L_x_7732:
        /* <DEDUP_REMOVED lines=20> */
.L_x_7735:
[----:B------:R-:W-:Y:S05]  /*4c80*/  BSYNC.RECONVERGENT B0 ;  /* 0x0000000000007941 */ /* 0x000fea0003800200 */
.L_x_7734:
        /* <DEDUP_REMOVED lines=8> */
.L_x_7737:
[----:B------:R-:W-:Y:S05]  /*4d10*/  BSYNC.RECONVERGENT B0 ;  /* 0x0000000000007941 */ /* 0x000fea0003800200 */
.L_x_7736:
        /* <DEDUP_REMOVED lines=8> */
.L_x_7739:
[----:B------:R-:W-:Y:S05]  /*4da0*/  BSYNC.RECONVERGENT B0 ;  /* 0x0000000000007941 */ /* 0x000fea0003800200 */
.L_x_7738:
        /* <DEDUP_REMOVED lines=8> */
.L_x_7741:
[----:B------:R-:W-:Y:S05]  /*4e30*/  BSYNC.RECONVERGENT B0 ;  /* 0x0000000000007941 */ /* 0x000fea0003800200 */
.L_x_7740:
        /* <DEDUP_REMOVED lines=8> */
.L_x_7743:
[----:B------:R-:W-:Y:S05]  /*4ec0*/  BSYNC.RECONVERGENT B0 ;  /* 0x0000000000007941 */ /* 0x000fea0003800200 */
.L_x_7742:
        /* <DEDUP_REMOVED lines=9> */
.L_x_7745:
[----:B------:R-:W-:Y:S05]  /*4f60*/  BSYNC.RECONVERGENT B0 ;  /* 0x0000000000007941 */ /* 0x000fea0003800200 */
.L_x_7744:
        /* <DEDUP_REMOVED lines=8> */
.L_x_7747:
[----:B------:R-:W-:Y:S05]  /*4ff0*/  BSYNC.RECONVERGENT B0 ;  /* 0x0000000000007941 */ /* 0x000fea0003800200 */
.L_x_7746:
        /* <DEDUP_REMOVED lines=25> */
.L_x_7750:
        /* <DEDUP_REMOVED lines=8> */
[----:B0-----:R-:W-:-:S04]  /*5210*/  ISETP.GE.AND P0, PT, R10, R9, PT ;  /* 0x000000090a00720c */ /* 0x001fc80003f06270 */
[----:B------:R-:W-:-:S09]  /*5220*/  SEL R8, R7, R8, !P0 ;  /* 0x0000000807087207 */ /* 0x000fd20004000000 */
[----:B------:R-:W-:-:S05]  /*5230*/  @P0 VIADD R21, R7, 0x1 ;  /* 0x0000000107150836 */ /* 0x000fca0000000000 */
[----:B------:R-:W-:-:S13]  /*5240*/  ISETP.GE.AND P0, PT, R21, R8, PT ;  /* 0x000000081500720c */ /* 0x000fda0003f06270 */
[----:B------:R-:W-:Y:S05]  /*5250*/  @!P0 BRA `(.L_x_7750) ;  /* 0xfffffffc00cc8947 */ /* 0x000fea000383ffff */
.L_x_7749:
[----:B------:R-:W-:Y:S05]  /*5260*/  BSYNC.RECONVERGENT B0 ;  /* 0x0000000000007941 */ /* 0x000fea0003800200 */
.L_x_7748:
        /* <DEDUP_REMOVED lines=17> */
[----:B0-----:R-:W-:-:S04]  /*5380*/  @P0 ISETP.GE.AND P1, PT, R13, R8, PT ;  /* 0x000000080d00020c */ /* 0x001fc80003f26270 */
[----:B------:R-:W-:Y:S02]  /*5390*/  @P0 SEL R11, R21, R12, !P1 ;  /* 0x0000000c150b0207 */ /* 0x000fe40004800000 */
[----:B------:R-:W-:-:S04]  /*53a0*/  @P0 SEL R10, R14, RZ, !P1 ;  /* 0x000000ff0e0a0207 */ /* 0x000fc80004800000 */
[----:B------:R-:W-:-:S13]  /*53b0*/  ISETP.GE.AND P0, PT, R10, R11, PT ;  /* 0x0000000b0a00720c */ /* 0x000fda0003f06270 */
[----:B------:R-:W-:Y:S05]  /*53c0*/  @P0 BRA `(.L_x_7755) ;  /* 0x0000000000400947 */ /* 0x000fea0003800000 */
[----:B------:R-:W-:-:S05]  /*53d0*/  IMAD R12, R11, 0x7f, R10 ;  /* 0x0000007f0b0c7824 */ /* 0x000fca00078e020a */
[----:B------:R-:W-:-:S05]  /*53e0*/  SHF.R.S32.HI R12, RZ, 0x7, R12 ;  /* 0x00000007ff0c7819 */ /* 0x000fca000001140c */
[----:B------:R-:W-:-:S06]  /*53f0*/  IMAD R13, R12, 0x8, R38 ;  /* 0x000000080c0d7824 */ /* 0x000fcc00078e0226 */
        /* <DEDUP_REMOVED lines=12> */
[----:B------:R-:W-:-:S07]  /*54c0*/  @!P0 VIADD R10, R12, 0x1 ;  /* 0x000000010c0a8836 */ /* 0x000fce0000000000 */
.L_x_7755:
[----:B------:R-:W-:-:S13]  /*54d0*/  ISETP.GE.AND P0, PT, R10, R11, PT ;  /* 0x0000000b0a00720c */ /* 0x000fda0003f06270 */
[----:B------:R-:W-:Y:S05]  /*54e0*/  @P0 BREAK.RELIABLE B2 ;  /* 0x0000000000020942 */ /* 0x000fea0003800100 */
        /* <DEDUP_REMOVED lines=8> */
.L_x_7756:
[----:B------:R-:W-:-:S13]  /*5570*/  ISETP.GE.AND P0, PT, R10, R11, PT ;  /* 0x0000000b0a00720c */ /* 0x000fda0003f06270 */
[----:B------:R-:W-:Y:S05]  /*5580*/  @P0 BREAK.RELIABLE B2 ;  /* 0x0000000000020942 */ /* 0x000fea0003800100 */
[----:B------:R-:W-:Y:S05]  /*5590*/  @P0 BRA `(.L_x_7757) ;  /* 0x0000000000280947 */ /* 0x000fea0003800000 */
[----:B------:R-:W-:Y:S05]  /*55a0*/  BSYNC.RELIABLE B2 ;  /* 0x0000000000027941 */ /* 0x000fea0003800100 */
.L_x_7754:
[----:B------:R-:W-:-:S05]  /*55b0*/  IMAD.IADD R12, R11, 0x1, R10 ;  /* 0x000000010b0c7824 */ /* 0x000fca00078e020a */
[----:B------:R-:W-:-:S05]  /*55c0*/  SHF.R.S32.HI R12, RZ, 0x1, R12 ;  /* 0x00000001ff0c7819 */ /* 0x000fca000001140c */
[----:B------:R-:W-:-:S06]  /*55d0*/  IMAD R13, R12, 0x8, R38 ;  /* 0x000000080c0d7824 */ /* 0x000fcc00078e0226 */
[----:B------:R-:W0:Y:S02]  /*55e0*/  LDS R13, [R13+0x800] ;  /* 0x000800000d0d7984 */ /* 0x000e240000000800 */
[----:B0-----:R-:W-:-:S04]  /*55f0*/  ISETP.GE.AND P0, PT, R13, R8, PT ;  /* 0x000000080d00720c */ /* 0x001fc80003f06270 */
[----:B------:R-:W-:-:S09]  /*5600*/  SEL R11, R11, R12, !P0 ;  /* 0x0000000c0b0b7207 */ /* 0x000fd20004000000 */
[----:B------:R-:W-:-:S05]  /*5610*/  @!P0 VIADD R10, R12, 0x1 ;  /* 0x000000010c0a8836 */ /* 0x000fca0000000000 */
[----:B------:R-:W-:-:S13]  /*5620*/  ISETP.GE.AND P0, PT, R10, R11, PT ;  /* 0x0000000b0a00720c */ /* 0x000fda0003f06270 */
[----:B------:R-:W-:Y:S05]  /*5630*/  @!P0 BRA `(.L_x_7754) ;  /* 0xfffffffc00dc8947 */ /* 0x000fea000383ffff */
.L_x_7757:
[----:B------:R-:W-:Y:S05]  /*5640*/  BSYNC.RECONVERGENT B1 ;  /* 0x0000000000017941 */ /* 0x000fea0003800200 */
.L_x_7753:
        /* <DEDUP_REMOVED lines=31> */
.L_x_7760:
        /* <DEDUP_REMOVED lines=10> */
.L_x_7761:
[----:B------:R-:W-:-:S13]  /*58e0*/  ISETP.GE.AND P0, PT, R12, R11, PT ;  /* 0x0000000b0c00720c */ /* 0x000fda0003f06270 */
[----:B------:R-:W-:Y:S05]  /*58f0*/  @P0 BREAK.RELIABLE B2 ;  /* 0x0000000000020942 */ /* 0x000fea0003800100 */
[----:B------:R-:W-:Y:S05]  /*5900*/  @P0 BRA `(.L_x_7762) ;  /* 0x0000000000280947 */ /* 0x000fea0003800000 */
[----:B------:R-:W-:Y:S05]  /*5910*/  BSYNC.RELIABLE B2 ;  /* 0x0000000000027941 */ /* 0x000fea0003800100 */
.L_x_7759:
        /* <DEDUP_REMOVED lines=9> */
.L_x_7762:
[----:B------:R-:W-:Y:S05]  /*59b0*/  BSYNC.RECONVERGENT B1 ;  /* 0x0000000000017941 */ /* 0x000fea0003800200 */
.L_x_7758:
        /* <DEDUP_REMOVED lines=12> */
.L_x_7765:
[----:B------:R-:W-:-:S05]  /*5a80*/  IMAD.IADD R4, R7, 0x1, R12 ;  /* 0x0000000107047824 */ /* 0x000fca00078e020c */
[----:B------:R-:W-:-:S05]  /*5a90*/  SHF.R.S32.HI R4, RZ, 0x1, R4 ;  /* 0x00000001ff047819 */ /* 0x000fca0000011404 */
[----:B------:R-:W-:-:S06]  /*5aa0*/  IMAD R11, R4, 0x8, R9 ;  /* 0x00000008040b7824 */ /* 0x000fcc00078e0209 */
[----:B------:R-:W0:Y:S02]  /*5ab0*/  LDS R11, [R11] ;  /* 0x000000000b0b7984 */ /* 0x000e240000000800 */
[----:B0-----:R-:W-:-:S04]  /*5ac0*/  ISETP.GE.AND P0, PT, R8, R11, PT ;  /* 0x0000000b0800720c */ /* 0x001fc80003f06270 */
[----:B------:R-:W-:-:S09]  /*5ad0*/  SEL R12, R4, R12, !P0 ;  /* 0x0000000c040c7207 */ /* 0x000fd20004000000 */
[----:B------:R-:W-:-:S05]  /*5ae0*/  @P0 VIADD R7, R4, 0x1 ;  /* 0x0000000104070836 */ /* 0x000fca0000000000 */
[----:B------:R-:W-:-:S13]  /*5af0*/  ISETP.GE.AND P0, PT, R7, R12, PT ;  /* 0x0000000c0700720c */ /* 0x000fda0003f06270 */
[----:B------:R-:W-:Y:S05]  /*5b00*/  @!P0 BRA `(.L_x_7765) ;  /* 0xfffffffc00dc8947 */ /* 0x000fea000383ffff */
.L_x_7764:
[----:B------:R-:W-:Y:S05]  /*5b10*/  BSYNC.RECONVERGENT B1 ;  /* 0x0000000000017941 */ /* 0x000fea0003800200 */
.L_x_7763:
        /* <DEDUP_REMOVED lines=8> */
.L_x_7752:
[----:B------:R-:W-:Y:S05]  /*5ba0*/  BSYNC.RECONVERGENT B0 ;  /* 0x0000000000007941 */ /* 0x000fea0003800200 */
.L_x_7751:
        /* <DEDUP_REMOVED lines=302> */
.L_x_7766:
        /* <DEDUP_REMOVED lines=122> */
.L_x_7769:
[----:B------:R-:W-:Y:S05]  /*7630*/  NANOSLEEP 0x1c2 ;  /* 0x000001c20000795d */ /* 0x000fea0003800000 */
[----:B------:R-:W-:Y:S01]  /*7640*/  NOP ;  /* 0x0000000000007918 */ /* 0x000fe20000000000 */
.L_x_7770:
        /* <DEDUP_REMOVED lines=12> */
.L_x_7841:
[----:B------:R-:W-:Y:S05]  /*7710*/  @!P3 BRA `(.L_x_7772) ;  /* 0x000000000038b947 */ /* 0x000fea0003800000 */
[----:B------:R-:W-:-:S13]  /*7720*/  ISETP.GT.U32.AND P4, PT, R30, 0x1f3, PT ;  /* 0x000001f31e00780c */ /* 0x000fda0003f84070 */
.L_x_7776:
[----:B------:R-:W-:Y:S05]  /*7730*/  YIELD ;  /* 0x0000000000007946 */ /* 0x000fea0003800000 */
[----:B------:R-:W-:Y:S05]  /*7740*/  @P4 BRA `(.L_x_7773) ;  /* 0x0000000000084947 */ /* 0x000fea0003800000 */
[----:B------:R1:W-:Y:S06]  /*7750*/  MEMBAR.SC.CTA ;  /* 0x0000000000007992 */ /* 0x0003ec0000000000 */
[----:B-1----:R-:W-:Y:S05]  /*7760*/  BRA `(.L_x_7774) ;  /* 0x0000000000087947 */ /* 0x002fea0003800000 */
.L_x_7773:
[----:B------:R-:W-:Y:S05]  /*7770*/  NANOSLEEP 0x15e ;  /* 0x0000015e0000795d */ /* 0x000fea0003800000 */
[----:B------:R-:W-:Y:S01]  /*7780*/  NOP ;  /* 0x0000000000007918 */ /* 0x000fe20000000000 */
.L_x_7774:
[----:B------:R-:W2:Y:S01]  /*7790*/  LD.E.128.STRONG.GPU R24, desc[UR6][R28.64+0x200] ;  /* 0x000200061c187980 */ /* 0x000ea2000c10fd00 */
[----:B------:R-:W-:Y:S01]  /*77a0*/  UMOV UR4, 0xffffffff ;  /* 0xffffffff00047882 */ /* 0x000fe20000000000 */
[----:B--2---:R-:W-:-:S04]  /*77b0*/  ISETP.NE.U32.AND P3, PT, R24, 0x63, PT ;  /* 0x000000631800780c */ /* 0x004fc80003f65070 */
[----:B------:R-:W-:Y:S01]  /*77c0*/  ISETP.NE.AND.EX P3, PT, R25, RZ, PT, P3 ;  /* 0x000000ff1900720c */ /* 0x000fe20003f65330 */
[----:B------:R-:W-:-:S12]  /*77d0*/  BRA.DIV UR4, `(.L_x_7775) ;  /* 0x0000002a04407947 */ /* 0x000fd8000b800000 */
[----:B------:R-:W-:-:S13]  /*77e0*/  VOTE.ANY P3, !P3 ;  /* 0x0000000000ff7806 */ /* 0x000fda0005860100 */
.L_x_7844:
[----:B------:R-:W-:Y:S05]  /*77f0*/  @P3 BRA `(.L_x_7776) ;  /* 0xfffffffc00cc3947 */ /* 0x000fea000383ffff */
.L_x_7772:
        /* <DEDUP_REMOVED lines=61> */
.L_x_7858:
[----:B------:R-:W-:Y:S05]  /*7bd0*/  @!P3 BRA `(.L_x_7778) ;  /* 0x000000040034b947 */ /* 0x000fea0003800000 */
.L_x_7786:
        /* <DEDUP_REMOVED lines=8> */
.L_x_7861:
[----:B------:R-:W-:Y:S05]  /*7c60*/  @!P3 BRA `(.L_x_7780) ;  /* 0x00000000003cb947 */ /* 0x000fea0003800000 */
.L_x_7784:
[----:B------:R-:W-:Y:S05]  /*7c70*/  YIELD ;  /* 0x0000000000007946 */ /* 0x000fea0003800000 */
[----:B------:R-:W1:Y:S02]  /*7c80*/  LDCU UR4, c[0x0][0x370] ;  /* 0x00006e00ff0477ac */ /* 0x000e640008000800 */
[----:B-1----:R-:W-:-:S09]  /*7c90*/  UISETP.GT.U32.AND UP0, UPT, UR4, 0x1f3, UPT ;  /* 0x000001f30400788c */ /* 0x002fd2000bf04070 */
[----:B------:R-:W-:Y:S05]  /*7ca0*/  BRA.U UP0, `(.L_x_7781) ;  /* 0x0000000100087547 */ /* 0x000fea000b800000 */
[----:B------:R1:W-:Y:S06]  /*7cb0*/  MEMBAR.SC.CTA ;  /* 0x0000000000007992 */ /* 0x0003ec0000000000 */
[----:B-1----:R-:W-:Y:S05]  /*7cc0*/  BRA `(.L_x_7782) ;  /* 0x0000000000087947 */ /* 0x002fea0003800000 */
.L_x_7781:
[----:B------:R-:W-:Y:S05]  /*7cd0*/  NANOSLEEP 0x15e ;  /* 0x0000015e0000795d */ /* 0x000fea0003800000 */
[----:B------:R-:W-:Y:S01]  /*7ce0*/  NOP ;  /* 0x0000000000007918 */ /* 0x000fe20000000000 */
.L_x_7782:
[----:B------:R-:W2:Y:S01]  /*7cf0*/  LD.E.128.STRONG.GPU R24, desc[UR6][R28.64+-0x200] ;  /* 0xfffe00061c187980 */ /* 0x000ea2000c10fd00 */
[----:B------:R-:W-:Y:S01]  /*7d00*/  UMOV UR4, 0xffffffff ;  /* 0xffffffff00047882 */ /* 0x000fe20000000000 */
[----:B--2---:R-:W-:-:S04]  /*7d10*/  ISETP.NE.U32.AND P3, PT, R24, 0x63, PT ;  /* 0x000000631800780c */ /* 0x004fc80003f65070 */
[----:B------:R-:W-:Y:S01]  /*7d20*/  ISETP.NE.AND.EX P3, PT, R25, RZ, PT, P3 ;  /* 0x000000ff1900720c */ /* 0x000fe20003f65330 */
[----:B------:R-:W-:-:S12]  /*7d30*/  BRA.DIV UR4, `(.L_x_7783) ;  /* 0x0000002a04d47947 */ /* 0x000fd8000b800000 */
[----:B------:R-:W-:-:S13]  /*7d40*/  VOTE.ANY P3, !P3 ;  /* 0x0000000000ff7806 */ /* 0x000fda0005860100 */
.L_x_7864:
[----:B------:R-:W-:Y:S05]  /*7d50*/  @P3 BRA `(.L_x_7784) ;  /* 0xfffffffc00c43947 */ /* 0x000fea000383ffff */
.L_x_7780:
        /* <DEDUP_REMOVED lines=52> */
.L_x_7878:
[----:B------:R-:W-:Y:S05]  /*80a0*/  @P3 BRA `(.L_x_7786) ;  /* 0xfffffff800cc3947 */ /* 0x000fea000383ffff */
.L_x_7778:
        /* <DEDUP_REMOVED lines=14> */
.L_x_7788:
[----:B------:R-:W-:Y:S05]  /*8190*/  BSYNC.RECONVERGENT B0 ;  /* 0x0000000000007941 */ /* 0x000fea0003800200 */
.L_x_7787:
[----:B------:R-:W-:Y:S01]  /*81a0*/  ISETP.NE.AND P3, PT, R40, RZ, PT ;  /* 0x000000ff2800720c */ /* 0x000fe20003f65270 */
[----:B--2---:R-:W-:-:S12]  /*81b0*/  IMAD.MOV.U32 R26, RZ, RZ, R35 ;  /* 0x000000ffff1a7224 */ /* 0x004fd800078e0023 */
[----:B------:R-:W1:Y:S01]  /*81c0*/  @!P3 S2R R24, SR_CgaCtaId ;  /* 0x000000000018b919 */ /* 0x000e620000008800 */
[----:B------:R-:W-:Y:S01]  /*81d0*/  @!P3 MOV R3, 0x400 ;  /* 0x000004000003b802 */ /* 0x000fe20000000f00 */
[----:B------:R-:W-:-:S03]  /*81e0*/  @!P3 IMAD.MOV.U32 R26, RZ, RZ, R42 ;  /* 0x000000ffff1ab224 */ /* 0x000fc600078e002a */
[----:B-1----:R-:W-:-:S05]  /*81f0*/  @!P3 LEA R3, R24, R3, 0x18 ;  /* 0x000000031803b211 */ /* 0x002fca00078ec0ff */
[----:B------:R1:W-:Y:S02]  /*8200*/  @!P3 STS.64 [R3+0x90], R42 ;  /* 0x0000902a0300b388 */ /* 0x0003e40000000a00 */
.L_x_7768:
        /* <DEDUP_REMOVED lines=11> */
.L_x_7767:
        /* <DEDUP_REMOVED lines=77> */
.L_x_7793:
        /* <DEDUP_REMOVED lines=15> */
.L_x_7792:
[----:B------:R-:W-:Y:S05]  /*8880*/  BSYNC.RECONVERGENT B1 ;  /* 0x0000000000017941 */ /* 0x000fea0003800200 */
.L_x_7791:
        /* <DEDUP_REMOVED lines=20> */
.L_x_7796:
        /* <DEDUP_REMOVED lines=60> */
.L_x_7795:
[----:B------:R-:W-:Y:S05]  /*8d90*/  BSYNC.RECONVERGENT B1 ;  /* 0x0000000000017941 */ /* 0x000fea0003800200 */
.L_x_7794:
        /* <DEDUP_REMOVED lines=39> */
.L_x_7798:
[----:B------:R-:W-:Y:S05]  /*9010*/  BSYNC.RECONVERGENT B1 ;  /* 0x0000000000017941 */ /* 0x000fea0003800200 */
.L_x_7797:
        /* <DEDUP_REMOVED lines=14> */
.L_x_7790:
[----:B------:R-:W-:Y:S05]  /*9100*/  BSYNC.RECONVERGENT B0 ;  /* 0x0000000000007941 */ /* 0x000fea0003800200 */
.L_x_7789:
[----:B------:R-:W-:-:S13]  /*9110*/  ISETP.NE.AND P0, PT, R37, RZ, PT ;  /* 0x000000ff2500720c */ /* 0x000fda0003f05270 */
[----:B------:R-:W-:Y:S05]  /*9120*/  @P0 EXIT ;  /* 0x000000000000094d */ /* 0x000fea0003800000 */
[----:B0-2-4-:R-:W0:Y:S01]  /*9130*/  LDC.64 R2, c[0x0][0x3f0] ;  /* 0x0000fc00ff027b82 */ /* 0x015e220000000a00 */
[----:B------:R-:W-:-:S05]  /*9140*/  IADD3 R30, P0, PT, R30, R24, RZ ;  /* 0x000000181e1e7210 */ /* 0x000fca0007f1e0ff */
[----:B------:R-:W-:-:S05]  /*9150*/  IMAD.X R31, R31, 0x1, R25, P0 ;  /* 0x000000011f1f7824 */ /* 0x000fca00000e0619 */
[----:B0-----:R-:W-:Y:S01]  /*9160*/  STG.E.64 desc[UR6][R2.64], R30 ;  /* 0x0000001e02007986 */ /* 0x001fe2000c101b06 */
[----:B------:R-:W-:Y:S05]  /*9170*/  EXIT ;  /* 0x000000000000794d */ /* 0x000fea0003800000 */
.L_x_7702:
[----:B------:R-:W-:Y:S01]  /*9180*/  BSSY B1, `(.L_x_7799) ;  /* 0x0000006000017945 */ /* 0x000fe20003800000 */
[----:B------:R-:W-:Y:S01]  /*9190*/  PLOP3.LUT P3, PT, P3, PT, PT, 0x8, 0x80 ;  /* 0x000000000080781c */ /* 0x000fe20001f6e170 */
[----:B------:R-:W-:-:S12]  /*91a0*/  IMAD.MOV.U32 R3, RZ, RZ, -0x1 ;  /* 0xffffffffff037424 */ /* 0x000fd800078e00ff */
[----:B0-----:R-:W-:Y:S05]  /*91b0*/  WARPSYNC.COLLECTIVE R3, `(.L_x_7800) ;  /* 0x0000000003087348 */ /* 0x001fea0003c00000 */
[----:B------:R-:W-:Y:S01]  /*91c0*/  VOTE.ANY P3, P3 ;  /* 0x0000000000ff7806 */ /* 0x000fe20001860100 */
[----:B0-----:R-:W-:-:S12]  /*91d0*/  ENDCOLLECTIVE ;  /* 0x000000000000791b */ /* 0x001fd80003800000 */
.L_x_7800:
[----:B------:R-:W-:Y:S05]  /*91e0*/  BSYNC B1 ;  /* 0x0000000000017941 */ /* 0x000fea0003800000 */
.L_x_7799:
[----:B------:R-:W-:Y:S05]  /*91f0*/  BRA `(.L_x_7801) ;  /* 0xffffff9800e07947 */ /* 0x000fea000383ffff */
.L_x_7706:
[----:B------:R-:W-:Y:S01]  /*9200*/  BSSY B1, `(.L_x_7802) ;  /* 0x0000006000017945 */ /* 0x000fe20003800000 */
[----:B------:R-:W-:Y:S01]  /*9210*/  PLOP3.LUT P3, PT, P3, PT, PT, 0x8, 0x80 ;  /* 0x000000000080781c */ /* 0x000fe20001f6e170 */
[----:B------:R-:W-:-:S12]  /*9220*/  IMAD.MOV.U32 R3, RZ, RZ, -0x1 ;  /* 0xffffffffff037424 */ /* 0x000fd800078e00ff */
[----:B0-----:R-:W-:Y:S05]  /*9230*/  WARPSYNC.COLLECTIVE R3, `(.L_x_7803) ;  /* 0x0000000003087348 */ /* 0x001fea0003c00000 */
[----:B------:R-:W-:Y:S01]  /*9240*/  VOTE.ANY P3, P3 ;  /* 0x0000000000ff7806 */ /* 0x000fe20001860100 */
[----:B0-----:R-:W-:-:S12]  /*9250*/  ENDCOLLECTIVE ;  /* 0x000000000000791b */ /* 0x001fd80003800000 */
.L_x_7803:
[----:B------:R-:W-:Y:S05]  /*9260*/  BSYNC B1 ;  /* 0x0000000000017941 */ /* 0x000fea0003800000 */
.L_x_7802:
[----:B------:R-:W-:Y:S05]  /*9270*/  BRA `(.L_x_7804) ;  /* 0xffffff9800f87947 */ /* 0x000fea000383ffff */
.L_x_7708:
[----:B------:R-:W1:Y:S01]  /*9280*/  S2R R37, SR_GEMASK ;  /* 0x0000000000257919 */ /* 0x000e620000003c00 */
[----:B------:R-:W-:Y:S01]  /*9290*/  BSSY B1, `(.L_x_7805) ;  /* 0x0000006000017945 */ /* 0x000fe20003800000 */
[----:B------:R-:W-:Y:S01]  /*92a0*/  PLOP3.LUT P3, PT, P3, PT, PT, 0x8, 0x80 ;  /* 0x000000000080781c */ /* 0x000fe20001f6e170 */
[----:B------:R-:W-:-:S12]  /*92b0*/  IMAD.MOV.U32 R3, RZ, RZ, -0x1 ;  /* 0xffffffffff037424 */ /* 0x000fd800078e00ff */
[----:B01----:R-:W-:Y:S05]  /*92c0*/  WARPSYNC.COLLECTIVE R3, `(.L_x_7806) ;  /* 0x0000000003087348 */ /* 0x003fea0003c00000 */
[----:B------:R-:W-:Y:S01]  /*92d0*/  VOTE.ANY R3, PT, P3 ;  /* 0x0000000000037806 */ /* 0x000fe200018e0100 */
[----:B01----:R-:W-:Y:S06]  /*92e0*/  ENDCOLLECTIVE ;  /* 0x000000000000791b */ /* 0x003fec0003800000 */
.L_x_7806:
[----:B------:R-:W-:Y:S05]  /*92f0*/  BSYNC B1 ;  /* 0x0000000000017941 */ /* 0x000fea0003800000 */
.L_x_7805:
        /* <DEDUP_REMOVED lines=10> */
.L_x_7807:
[----:B------:R-:W-:Y:S02]  /*93a0*/  IMAD.MOV.U32 R30, RZ, RZ, R27 ;  /* 0x000000ffff1e7224 */ /* 0x000fe400078e001b */
[----:B------:R-:W-:-:S07]  /*93b0*/  IMAD.MOV.U32 R38, RZ, RZ, R31 ;  /* 0x000000ffff267224 */ /* 0x000fce00078e001f */
[----:B------:R-:W-:Y:S05]  /*93c0*/  WARPSYNC.COLLECTIVE R3, `(.L_x_7808) ;  /* 0x0000000003087348 */ /* 0x000fea0003c00000 */
[----:B------:R0:W1:Y:S02]  /*93d0*/  SHFL.DOWN P3, R31, R30, R29, R28 ;  /* 0x0800001d1e1f7389 */ /* 0x000064000006001c */
[----:B01----:R-:W-:Y:S05]  /*93e0*/  ENDCOLLECTIVE ;  /* 0x000000000000791b */ /* 0x003fea0003800000 */
.L_x_7808:
        /* <DEDUP_REMOVED lines=11> */
.L_x_7809:
[----:B------:R-:W-:Y:S01]  /*94a0*/  ISETP.GT.AND P4, PT, R27, R28, PT ;  /* 0x0000001c1b00720c */ /* 0x000fe20003f84270 */
[----:B------:R-:W-:-:S03]  /*94b0*/  IMAD.MOV.U32 R30, RZ, RZ, R43 ;  /* 0x000000ffff1e7224 */ /* 0x000fc600078e002b */
[----:B------:R-:W-:-:S09]  /*94c0*/  SEL R26, R31, RZ, !P4 ;  /* 0x000000ff1f1a7207 */ /* 0x000fd20006000000 */
[----:B------:R-:W-:Y:S05]  /*94d0*/  WARPSYNC.COLLECTIVE R3, `(.L_x_7810) ;  /* 0x0000000003087348 */ /* 0x000fea0003c00000 */
[----:B------:R0:W1:Y:S02]  /*94e0*/  SHFL.DOWN P3, R31, R30, R29, R28 ;  /* 0x0800001d1e1f7389 */ /* 0x000064000006001c */
[----:B01----:R-:W-:Y:S05]  /*94f0*/  ENDCOLLECTIVE ;  /* 0x000000000000791b */ /* 0x003fea0003800000 */
.L_x_7810:
        /* <DEDUP_REMOVED lines=10> */
.L_x_7811:
[----:B------:R-:W-:-:S04]  /*95a0*/  IMAD.X R45, R38, 0x1, R43, P5 ;  /* 0x00000001262d7824 */ /* 0x000fc800028e062b */
[----:B------:R-:W-:Y:S01]  /*95b0*/  IMAD.MOV.U32 R30, RZ, RZ, R45 ;  /* 0x000000ffff1e7224 */ /* 0x000fe200078e002d */
[----:B------:R-:W-:-:S07]  /*95c0*/  SEL R26, R31, RZ, !P4 ;  /* 0x000000ff1f1a7207 */ /* 0x000fce0006000000 */
[----:B------:R-:W-:Y:S05]  /*95d0*/  WARPSYNC.COLLECTIVE R3, `(.L_x_7812) ;  /* 0x0000000003087348 */ /* 0x000fea0003c00000 */
[----:B------:R0:W1:Y:S02]  /*95e0*/  SHFL.DOWN P3, R31, R30, R29, R28 ;  /* 0x0800001d1e1f7389 */ /* 0x000064000006001c */
[----:B01----:R-:W-:Y:S05]  /*95f0*/  ENDCOLLECTIVE ;  /* 0x000000000000791b */ /* 0x003fea0003800000 */
.L_x_7812:
        /* <DEDUP_REMOVED lines=8> */
.L_x_7813:
        /* <DEDUP_REMOVED lines=8> */
.L_x_7814:
        /* <DEDUP_REMOVED lines=8> */
.L_x_7815:
[----:B------:R-:W-:-:S05]  /*9780*/  SEL R26, R26, RZ, !P4 ;  /* 0x000000ff1a1a7207 */ /* 0x000fca0006000000 */
[----:B------:R-:W-:-:S04]  /*9790*/  IMAD.X R38, R26, 0x1, R43, P5 ;  /* 0x000000011a267824 */ /* 0x000fc800028e062b */
[----:B------:R-:W-:Y:S02]  /*97a0*/  IMAD.MOV.U32 R30, RZ, RZ, R38 ;  /* 0x000000ffff1e7224 */ /* 0x000fe400078e0026 */
[----:B------:R-:W-:-:S07]  /*97b0*/  IMAD.MOV.U32 R26, RZ, RZ, R31 ;  /* 0x000000ffff1a7224 */ /* 0x000fce00078e001f */
[----:B------:R-:W-:Y:S05]  /*97c0*/  WARPSYNC.COLLECTIVE R3, `(.L_x_7816) ;  /* 0x0000000003087348 */ /* 0x000fea0003c00000 */
[----:B------:R0:W1:Y:S02]  /*97d0*/  SHFL.DOWN P3, R31, R30, R29, R28 ;  /* 0x0800001d1e1f7389 */ /* 0x000064000006001c */
[----:B01----:R-:W-:Y:S05]  /*97e0*/  ENDCOLLECTIVE ;  /* 0x000000000000791b */ /* 0x003fea0003800000 */
.L_x_7816:
        /* <DEDUP_REMOVED lines=19> */
.L_x_7817:
[----:B------:R-:W-:Y:S05]  /*9920*/  BRA `(.L_x_7818) ;  /* 0xffffff9800447947 */ /* 0x000fea000383ffff */
.L_x_7710:
[----:B------:R-:W-:Y:S01]  /*9930*/  BSSY B1, `(.L_x_7819) ;  /* 0x0000006000017945 */ /* 0x000fe20003800000 */
[----:B------:R-:W-:Y:S01]  /*9940*/  PLOP3.LUT P3, PT, P3, PT, PT, 0x8, 0x80 ;  /* 0x000000000080781c */ /* 0x000fe20001f6e170 */
[----:B------:R-:W-:-:S12]  /*9950*/  IMAD.MOV.U32 R3, RZ, RZ, -0x1 ;  /* 0xffffffffff037424 */ /* 0x000fd800078e00ff */
[----:B0-----:R-:W-:Y:S05]  /*9960*/  WARPSYNC.COLLECTIVE R3, `(.L_x_7820) ;  /* 0x0000000003087348 */ /* 0x001fea0003c00000 */
[----:B------:R-:W-:Y:S01]  /*9970*/  VOTE.ANY P3, P3 ;  /* 0x0000000000ff7806 */ /* 0x000fe20001860100 */
[----:B0-----:R-:W-:-:S12]  /*9980*/  ENDCOLLECTIVE ;  /* 0x000000000000791b */ /* 0x001fd80003800000 */
.L_x_7820:
[----:B------:R-:W-:Y:S05]  /*9990*/  BSYNC B1 ;  /* 0x0000000000017941 */ /* 0x000fea0003800000 */
.L_x_7819:
[----:B------:R-:W-:Y:S05]  /*99a0*/  BRA `(.L_x_7821) ;  /* 0xffffff9800487947 */ /* 0x000fea000383ffff */
.L_x_7714:
[----:B------:R-:W-:Y:S01]  /*99b0*/  BSSY B1, `(.L_x_7822) ;  /* 0x0000006000017945 */ /* 0x000fe20003800000 */
[----:B------:R-:W-:Y:S01]  /*99c0*/  PLOP3.LUT P3, PT, P3, PT, PT, 0x8, 0x80 ;  /* 0x000000000080781c */ /* 0x000fe20001f6e170 */
[----:B------:R-:W-:-:S12]  /*99d0*/  IMAD.MOV.U32 R3, RZ, RZ, -0x1 ;  /* 0xffffffffff037424 */ /* 0x000fd800078e00ff */
[----:B0-----:R-:W-:Y:S05]  /*99e0*/  WARPSYNC.COLLECTIVE R3, `(.L_x_7823) ;  /* 0x0000000003087348 */ /* 0x001fea0003c00000 */
[----:B------:R-:W-:Y:S01]  /*99f0*/  VOTE.ANY P3, P3 ;  /* 0x0000000000ff7806 */ /* 0x000fe20001860100 */
[----:B0-----:R-:W-:-:S12]  /*9a00*/  ENDCOLLECTIVE ;  /* 0x000000000000791b */ /* 0x001fd80003800000 */
.L_x_7823:
[----:B------:R-:W-:Y:S05]  /*9a10*/  BSYNC B1 ;  /* 0x0000000000017941 */ /* 0x000fea0003800000 */
.L_x_7822:
[----:B------:R-:W-:Y:S05]  /*9a20*/  BRA `(.L_x_7824) ;  /* 0xffffff9800647947 */ /* 0x000fea000383ffff */
.L_x_7716:
        /* <DEDUP_REMOVED lines=8> */
.L_x_7826:
[----:B------:R-:W-:Y:S05]  /*9ab0*/  BSYNC B1 ;  /* 0x0000000000017941 */ /* 0x000fea0003800000 */
.L_x_7825:
        /* <DEDUP_REMOVED lines=11> */
.L_x_7827:
[----:B------:R-:W-:Y:S02]  /*9b70*/  IMAD.MOV.U32 R30, RZ, RZ, R27 ;  /* 0x000000ffff1e7224 */ /* 0x000fe400078e001b */
[----:B------:R-:W-:-:S07]  /*9b80*/  IMAD.MOV.U32 R44, RZ, RZ, R31 ;  /* 0x000000ffff2c7224 */ /* 0x000fce00078e001f */
[----:B------:R-:W-:Y:S05]  /*9b90*/  WARPSYNC.COLLECTIVE R3, `(.L_x_7828) ;  /* 0x0000000003087348 */ /* 0x000fea0003c00000 */
[----:B------:R0:W1:Y:S02]  /*9ba0*/  SHFL.DOWN P3, R31, R30, R29, R28 ;  /* 0x0800001d1e1f7389 */ /* 0x000064000006001c */
[----:B01----:R-:W-:Y:S05]  /*9bb0*/  ENDCOLLECTIVE ;  /* 0x000000000000791b */ /* 0x003fea0003800000 */
.L_x_7828:
        /* <DEDUP_REMOVED lines=13> */
.L_x_7829:
[----:B------:R-:W-:Y:S01]  /*9c90*/  IMAD.MOV.U32 R30, RZ, RZ, R47 ;  /* 0x000000ffff1e7224 */ /* 0x000fe200078e002f */
[----:B------:R-:W-:-:S07]  /*9ca0*/  SEL R27, R31, RZ, !P5 ;  /* 0x000000ff1f1b7207 */ /* 0x000fce0006800000 */
[----:B------:R-:W-:Y:S05]  /*9cb0*/  WARPSYNC.COLLECTIVE R3, `(.L_x_7830) ;  /* 0x0000000003087348 */ /* 0x000fea0003c00000 */
[----:B------:R0:W1:Y:S02]  /*9cc0*/  SHFL.DOWN P3, R31, R30, R29, R28 ;  /* 0x0800001d1e1f7389 */ /* 0x000064000006001c */
[----:B01----:R-:W-:Y:S05]  /*9cd0*/  ENDCOLLECTIVE ;  /* 0x000000000000791b */ /* 0x003fea0003800000 */
.L_x_7830:
[----:B------:R-:W-:-:S05]  /*9ce0*/  IADD3 R27, P6, PT, R27, R46, RZ ;  /* 0x0000002e1b1b7210 */ /* 0x000fca0007fde0ff */
[----:B------:R-:W-:Y:S02]  /*9cf0*/  IMAD.MOV.U32 R30, RZ, RZ, R27 ;  /* 0x000000ffff1e7224 */ /* 0x000fe400078e001b */
[----:B------:R-:W-:Y:S02]  /*9d00*/  IMAD.MOV.U32 R29, RZ, RZ, 0x4 ;  /* 0x00000004ff1d7424 */ /* 0x000fe400078e00ff */
[----:B------:R-:W-:-:S07]  /*9d10*/  IMAD.MOV.U32 R44, RZ, RZ, R31 ;  /* 0x000000ffff2c7224 */ /* 0x000fce00078e001f */
[----:B------:R-:W-:Y:S05]  /*9d20*/  WARPSYNC.COLLECTIVE R3, `(.L_x_7831) ;  /* 0x0000000003087348 */ /* 0x000fea0003c00000 */
[----:B------:R0:W1:Y:S02]  /*9d30*/  SHFL.DOWN P3, R31, R30, R29, R28 ;  /* 0x0800001d1e1f7389 */ /* 0x000064000006001c */
[----:B01----:R-:W-:Y:S05]  /*9d40*/  ENDCOLLECTIVE ;  /* 0x000000000000791b */ /* 0x003fea0003800000 */
.L_x_7831:
        /* <DEDUP_REMOVED lines=9> */
.L_x_7832:
[----:B------:R-:W-:-:S05]  /*9de0*/  IADD3 R46, P6, PT, R46, R27, RZ ;  /* 0x0000001b2e2e7210 */ /* 0x000fca0007fde0ff */
[----:B------:R-:W-:Y:S02]  /*9df0*/  IMAD.MOV.U32 R30, RZ, RZ, R46 ;  /* 0x000000ffff1e7224 */ /* 0x000fe400078e002e */
[----:B------:R-:W-:Y:S02]  /*9e00*/  IMAD.MOV.U32 R29, RZ, RZ, 0x8 ;  /* 0x00000008ff1d7424 */ /* 0x000fe400078e00ff */
[----:B------:R-:W-:-:S07]  /*9e10*/  IMAD.MOV.U32 R26, RZ, RZ, R31 ;  /* 0x000000ffff1a7224 */ /* 0x000fce00078e001f */
[----:B------:R-:W-:Y:S05]  /*9e20*/  WARPSYNC.COLLECTIVE R3, `(.L_x_7833) ;  /* 0x0000000003087348 */ /* 0x000fea0003c00000 */
[----:B------:R0:W1:Y:S02]  /*9e30*/  SHFL.DOWN P3, R31, R30, R29, R28 ;  /* 0x0800001d1e1f7389 */ /* 0x000064000006001c */
[----:B01----:R-:W-:Y:S05]  /*9e40*/  ENDCOLLECTIVE ;  /* 0x000000000000791b */ /* 0x003fea0003800000 */
.L_x_7833:
        /* <DEDUP_REMOVED lines=9> */
.L_x_7834:
[----:B------:R-:W-:-:S05]  /*9ee0*/  IADD3 R27, P6, PT, R27, R46, RZ ;  /* 0x0000002e1b1b7210 */ /* 0x000fca0007fde0ff */
[----:B------:R-:W-:Y:S02]  /*9ef0*/  IMAD.MOV.U32 R30, RZ, RZ, R27 ;  /* 0x000000ffff1e7224 */ /* 0x000fe400078e001b */
[----:B------:R-:W-:Y:S02]  /*9f00*/  IMAD.MOV.U32 R29, RZ, RZ, 0x10 ;  /* 0x00000010ff1d7424 */ /* 0x000fe400078e00ff */
[----:B------:R-:W-:-:S07]  /*9f10*/  IMAD.MOV.U32 R26, RZ, RZ, R31 ;  /* 0x000000ffff1a7224 */ /* 0x000fce00078e001f */
[----:B------:R-:W-:Y:S05]  /*9f20*/  WARPSYNC.COLLECTIVE R3, `(.L_x_7835) ;  /* 0x0000000003087348 */ /* 0x000fea0003c00000 */
[----:B------:R0:W1:Y:S02]  /*9f30*/  SHFL.DOWN P3, R31, R30, R29, R28 ;  /* 0x0800001d1e1f7389 */ /* 0x000064000006001c */
[----:B01----:R-:W-:Y:S05]  /*9f40*/  ENDCOLLECTIVE ;  /* 0x000000000000791b */ /* 0x003fea0003800000 */
.L_x_7835:
[----:B------:R-:W-:-:S05]  /*9f50*/  SEL R26, R26, RZ, !P5 ;  /* 0x000000ff1a1a7207 */ /* 0x000fca0006800000 */
[----:B------:R-:W-:-:S04]  /*9f60*/  IMAD.X R44, R26, 0x1, R47, P6 ;  /* 0x000000011a2c7824 */ /* 0x000fc800030e062f */
[----:B------:R-:W-:Y:S02]  /*9f70*/  IMAD.MOV.U32 R30, RZ, RZ, R44 ;  /* 0x000000ffff1e7224 */ /* 0x000fe400078e002c */
[----:B------:R-:W-:-:S07]  /*9f80*/  IMAD.MOV.U32 R26, RZ, RZ, R31 ;  /* 0x000000ffff1a7224 */ /* 0x000fce00078e001f */
[----:B------:R-:W-:Y:S05]  /*9f90*/  WARPSYNC.COLLECTIVE R3, `(.L_x_7836) ;  /* 0x0000000003087348 */ /* 0x000fea0003c00000 */
[----:B------:R0:W1:Y:S02]  /*9fa0*/  SHFL.DOWN P3, R31, R30, R29, R28 ;  /* 0x0800001d1e1f7389 */ /* 0x000064000006001c */
[----:B01----:R-:W-:Y:S05]  /*9fb0*/  ENDCOLLECTIVE ;  /* 0x000000000000791b */ /* 0x003fea0003800000 */
.L_x_7836:
        /* <DEDUP_REMOVED lines=9> */
.L_x_7837:
[----:B------:R-:W-:Y:S05]  /*a050*/  BRA `(.L_x_7838) ;  /* 0xffffff9400ac7947 */ /* 0x000fea000383ffff */
.L_x_7771:
[----:B------:R-:W-:Y:S01]  /*a060*/  BSSY B0, `(.L_x_7839) ;  /* 0x0000006000007945 */ /* 0x000fe20003800000 */
[----:B------:R-:W-:Y:S01]  /*a070*/  PLOP3.LUT P3, PT, P3, PT, PT, 0x8, 0x80 ;  /* 0x000000000080781c */ /* 0x000fe20001f6e170 */
[----:B------:R-:W-:-:S12]  /*a080*/  IMAD.MOV.U32 R3, RZ, RZ, -0x1 ;  /* 0xffffffffff037424 */ /* 0x000fd800078e00ff */
[----:B0-----:R-:W-:Y:S05]  /*a090*/  WARPSYNC.COLLECTIVE R3, `(.L_x_7840) ;  /* 0x0000000003087348 */ /* 0x001fea0003c00000 */
[----:B------:R-:W-:Y:S01]  /*a0a0*/  VOTE.ANY P3, P3 ;  /* 0x0000000000ff7806 */ /* 0x000fe20001860100 */
[----:B0-----:R-:W-:-:S12]  /*a0b0*/  ENDCOLLECTIVE ;  /* 0x000000000000791b */ /* 0x001fd80003800000 */
.L_x_7840:
[----:B------:R-:W-:Y:S05]  /*a0c0*/  BSYNC B0 ;  /* 0x0000000000007941 */ /* 0x000fea0003800000 */
.L_x_7839:
[----:B------:R-:W-:Y:S05]  /*a0d0*/  BRA `(.L_x_7841) ;  /* 0xffffffd4008c7947 */ /* 0x000fea000383ffff */
.L_x_7775:
[----:B------:R-:W-:Y:S01]  /*a0e0*/  BSSY B0, `(.L_x_7842) ;  /* 0x0000006000007945 */ /* 0x000fe20003800000 */
[----:B------:R-:W-:Y:S01]  /*a0f0*/  PLOP3.LUT P3, PT, P3, PT, PT, 0x8, 0x80 ;  /* 0x000000000080781c */ /* 0x000fe20001f6e170 */
[----:B------:R-:W-:-:S12]  /*a100*/  IMAD.MOV.U32 R3, RZ, RZ, -0x1 ;  /* 0xffffffffff037424 */ /* 0x000fd800078e00ff */
[----:B0-----:R-:W-:Y:S05]  /*a110*/  WARPSYNC.COLLECTIVE R3, `(.L_x_7843) ;  /* 0x0000000003087348 */ /* 0x001fea0003c00000 */
[----:B------:R-:W-:Y:S01]  /*a120*/  VOTE.ANY P3, P3 ;  /* 0x0000000000ff7806 */ /* 0x000fe20001860100 */
[----:B0-----:R-:W-:-:S12]  /*a130*/  ENDCOLLECTIVE ;  /* 0x000000000000791b */ /* 0x001fd80003800000 */
.L_x_7843:
[----:B------:R-:W-:Y:S05]  /*a140*/  BSYNC B0 ;  /* 0x0000000000007941 */ /* 0x000fea0003800000 */
.L_x_7842:
[----:B------:R-:W-:Y:S05]  /*a150*/  BRA `(.L_x_7844) ;  /* 0xffffffd400a47947 */ /* 0x000fea000383ffff */
.L_x_7777:
[----:B------:R-:W1:Y:S01]  /*a160*/  S2R R37, SR_GEMASK ;  /* 0x0000000000257919 */ /* 0x000e620000003c00 */
[----:B------:R-:W-:Y:S01]  /*a170*/  BSSY B0, `(.L_x_7845) ;  /* 0x0000006000007945 */ /* 0x000fe20003800000 */
[----:B------:R-:W-:Y:S01]  /*a180*/  PLOP3.LUT P3, PT, P3, PT, PT, 0x8, 0x80 ;  /* 0x000000000080781c */ /* 0x000fe20001f6e170 */
[----:B------:R-:W-:-:S12]  /*a190*/  IMAD.MOV.U32 R3, RZ, RZ, -0x1 ;  /* 0xffffffffff037424 */ /* 0x000fd800078e00ff */
[----:B01----:R-:W-:Y:S05]  /*a1a0*/  WARPSYNC.COLLECTIVE R3, `(.L_x_7846) ;  /* 0x0000000003087348 */ /* 0x003fea0003c00000 */
[----:B------:R-:W-:Y:S01]  /*a1b0*/  VOTE.ANY R3, PT, P3 ;  /* 0x0000000000037806 */ /* 0x000fe200018e0100 */
[----:B01----:R-:W-:Y:S06]  /*a1c0*/  ENDCOLLECTIVE ;  /* 0x000000000000791b */ /* 0x003fec0003800000 */
.L_x_7846:
[----:B------:R-:W-:Y:S05]  /*a1d0*/  BSYNC B0 ;  /* 0x0000000000007941 */ /* 0x000fea0003800000 */
.L_x_7845:
        /* <DEDUP_REMOVED lines=10> */
.L_x_7847:
[----:B------:R-:W-:Y:S02]  /*a280*/  IMAD.MOV.U32 R30, RZ, RZ, R27 ;  /* 0x000000ffff1e7224 */ /* 0x000fe400078e001b */
[----:B------:R-:W-:-:S07]  /*a290*/  IMAD.MOV.U32 R38, RZ, RZ, R31 ;  /* 0x000000ffff267224 */ /* 0x000fce00078e001f */
[----:B------:R-:W-:Y:S05]  /*a2a0*/  WARPSYNC.COLLECTIVE R3, `(.L_x_7848) ;  /* 0x0000000003087348 */ /* 0x000fea0003c00000 */
[----:B------:R0:W1:Y:S02]  /*a2b0*/  SHFL.DOWN P3, R31, R30, R29, R28 ;  /* 0x0800001d1e1f7389 */ /* 0x000064000006001c */
[----:B01----:R-:W-:Y:S05]  /*a2c0*/  ENDCOLLECTIVE ;  /* 0x000000000000791b */ /* 0x003fea0003800000 */
.L_x_7848:
        /* <DEDUP_REMOVED lines=11> */
.L_x_7849:
[----:B------:R-:W-:Y:S01]  /*a380*/  ISETP.GT.AND P4, PT, R27, R28, PT ;  /* 0x0000001c1b00720c */ /* 0x000fe20003f84270 */
[----:B------:R-:W-:-:S03]  /*a390*/  IMAD.MOV.U32 R30, RZ, RZ, R43 ;  /* 0x000000ffff1e7224 */ /* 0x000fc600078e002b */
[----:B------:R-:W-:-:S09]  /*a3a0*/  SEL R26, R31, RZ, !P4 ;  /* 0x000000ff1f1a7207 */ /* 0x000fd20006000000 */
[----:B------:R-:W-:Y:S05]  /*a3b0*/  WARPSYNC.COLLECTIVE R3, `(.L_x_7850) ;  /* 0x0000000003087348 */ /* 0x000fea0003c00000 */
[----:B------:R0:W1:Y:S02]  /*a3c0*/  SHFL.DOWN P3, R31, R30, R29, R28 ;  /* 0x0800001d1e1f7389 */ /* 0x000064000006001c */
[----:B01----:R-:W-:Y:S05]  /*a3d0*/  ENDCOLLECTIVE ;  /* 0x000000000000791b */ /* 0x003fea0003800000 */
.L_x_7850:
        /* <DEDUP_REMOVED lines=10> */
.L_x_7851:
[----:B------:R-:W-:-:S04]  /*a480*/  IMAD.X R45, R38, 0x1, R43, P5 ;  /* 0x00000001262d7824 */ /* 0x000fc800028e062b */
[----:B------:R-:W-:Y:S01]  /*a490*/  IMAD.MOV.U32 R30, RZ, RZ, R45 ;  /* 0x000000ffff1e7224 */ /* 0x000fe200078e002d */
[----:B------:R-:W-:-:S07]  /*a4a0*/  SEL R26, R31, RZ, !P4 ;  /* 0x000000ff1f1a7207 */ /* 0x000fce0006000000 */
[----:B------:R-:W-:Y:S05]  /*a4b0*/  WARPSYNC.COLLECTIVE R3, `(.L_x_7852) ;  /* 0x0000000003087348 */ /* 0x000fea0003c00000 */
[----:B------:R0:W1:Y:S02]  /*a4c0*/  SHFL.DOWN P3, R31, R30, R29, R28 ;  /* 0x0800001d1e1f7389 */ /* 0x000064000006001c */
[----:B01----:R-:W-:Y:S05]  /*a4d0*/  ENDCOLLECTIVE ;  /* 0x000000000000791b */ /* 0x003fea0003800000 */
.L_x_7852:
        /* <DEDUP_REMOVED lines=8> */
.L_x_7853:
        /* <DEDUP_REMOVED lines=8> */
.L_x_7854:
        /* <DEDUP_REMOVED lines=8> */
.L_x_7855:
[----:B------:R-:W-:-:S05]  /*a660*/  SEL R26, R26, RZ, !P4 ;  /* 0x000000ff1a1a7207 */ /* 0x000fca0006000000 */
[----:B------:R-:W-:-:S04]  /*a670*/  IMAD.X R38, R26, 0x1, R43, P5 ;  /* 0x000000011a267824 */ /* 0x000fc800028e062b */
[----:B------:R-:W-:Y:S02]  /*a680*/  IMAD.MOV.U32 R30, RZ, RZ, R38 ;  /* 0x000000ffff1e7224 */ /* 0x000fe400078e0026 */
[----:B------:R-:W-:-:S07]  /*a690*/  IMAD.MOV.U32 R26, RZ, RZ, R31 ;  /* 0x000000ffff1a7224 */ /* 0x000fce00078e001f */
[----:B------:R-:W-:Y:S05]  /*a6a0*/  WARPSYNC.COLLECTIVE R3, `(.L_x_7856) ;  /* 0x0000000003087348 */ /* 0x000fea0003c00000 */
[----:B------:R0:W1:Y:S02]  /*a6b0*/  SHFL.DOWN P3, R31, R30, R29, R28 ;  /* 0x0800001d1e1f7389 */ /* 0x000064000006001c */
[----:B01----:R-:W-:Y:S05]  /*a6c0*/  ENDCOLLECTIVE ;  /* 0x000000000000791b */ /* 0x003fea0003800000 */
.L_x_7856:
        /* <DEDUP_REMOVED lines=19> */
.L_x_7857:
[----:B------:R-:W-:Y:S05]  /*a800*/  BRA `(.L_x_7858) ;  /* 0xffffffd000f07947 */ /* 0x000fea000383ffff */
.L_x_7779:
[----:B------:R-:W-:Y:S01]  /*a810*/  BSSY B0, `(.L_x_7859) ;  /* 0x0000006000007945 */ /* 0x000fe20003800000 */
[----:B------:R-:W-:Y:S01]  /*a820*/  PLOP3.LUT P3, PT, P3, PT, PT, 0x8, 0x80 ;  /* 0x000000000080781c */ /* 0x000fe20001f6e170 */
[----:B------:R-:W-:-:S12]  /*a830*/  IMAD.MOV.U32 R3, RZ, RZ, -0x1 ;  /* 0xffffffffff037424 */ /* 0x000fd800078e00ff */
[----:B0-----:R-:W-:Y:S05]  /*a840*/  WARPSYNC.COLLECTIVE R3, `(.L_x_7860) ;  /* 0x0000000003087348 */ /* 0x001fea0003c00000 */
[----:B------:R-:W-:Y:S01]  /*a850*/  VOTE.ANY P3, P3 ;  /* 0x0000000000ff7806 */ /* 0x000fe20001860100 */
[----:B0-----:R-:W-:-:S12]  /*a860*/  ENDCOLLECTIVE ;  /* 0x000000000000791b */ /* 0x001fd80003800000 */
.L_x_7860:
[----:B------:R-:W-:Y:S05]  /*a870*/  BSYNC B0 ;  /* 0x0000000000007941 */ /* 0x000fea0003800000 */
.L_x_7859:
[----:B------:R-:W-:Y:S05]  /*a880*/  BRA `(.L_x_7861) ;  /* 0xffffffd000f47947 */ /* 0x000fea000383ffff */
.L_x_7783:
[----:B------:R-:W-:Y:S01]  /*a890*/  BSSY B0, `(.L_x_7862) ;  /* 0x0000006000007945 */ /* 0x000fe20003800000 */
[----:B------:R-:W-:Y:S01]  /*a8a0*/  PLOP3.LUT P3, PT, P3, PT, PT, 0x8, 0x80 ;  /* 0x000000000080781c */ /* 0x000fe20001f6e170 */
[----:B------:R-:W-:-:S12]  /*a8b0*/  IMAD.MOV.U32 R3, RZ, RZ, -0x1 ;  /* 0xffffffffff037424 */ /* 0x000fd800078e00ff */
[----:B0-----:R-:W-:Y:S05]  /*a8c0*/  WARPSYNC.COLLECTIVE R3, `(.L_x_7863) ;  /* 0x0000000003087348 */ /* 0x001fea0003c00000 */
[----:B------:R-:W-:Y:S01]  /*a8d0*/  VOTE.ANY P3, P3 ;  /* 0x0000000000ff7806 */ /* 0x000fe20001860100 */
[----:B0-----:R-:W-:-:S12]  /*a8e0*/  ENDCOLLECTIVE ;  /* 0x000000000000791b */ /* 0x001fd80003800000 */
.L_x_7863:
[----:B------:R-:W-:Y:S05]  /*a8f0*/  BSYNC B0 ;  /* 0x0000000000007941 */ /* 0x000fea0003800000 */
.L_x_7862:
[----:B------:R-:W-:Y:S05]  /*a900*/  BRA `(.L_x_7864) ;  /* 0xffffffd400107947 */ /* 0x000fea000383ffff */
.L_x_7785:
        /* <DEDUP_REMOVED lines=8> */
.L_x_7866:
[----:B------:R-:W-:Y:S05]  /*a990*/  BSYNC B0 ;  /* 0x0000000000007941 */ /* 0x000fea0003800000 */
.L_x_7865:
        /* <DEDUP_REMOVED lines=11> */
.L_x_7867:
[----:B------:R-:W-:Y:S02]  /*aa50*/  IMAD.MOV.U32 R30, RZ, RZ, R27 ;  /* 0x000000ffff1e7224 */ /* 0x000fe400078e001b */
[----:B------:R-:W-:-:S07]  /*aa60*/  IMAD.MOV.U32 R44, RZ, RZ, R31 ;  /* 0x000000ffff2c7224 */ /* 0x000fce00078e001f */
[----:B------:R-:W-:Y:S05]  /*aa70*/  WARPSYNC.COLLECTIVE R3, `(.L_x_7868) ;  /* 0x0000000003087348 */ /* 0x000fea0003c00000 */
[----:B------:R0:W1:Y:S02]  /*aa80*/  SHFL.DOWN P3, R31, R30, R29, R28 ;  /* 0x0800001d1e1f7389 */ /* 0x000064000006001c */
[----:B01----:R-:W-:Y:S05]  /*aa90*/  ENDCOLLECTIVE ;  /* 0x000000000000791b */ /* 0x003fea0003800000 */
.L_x_7868:
        /* <DEDUP_REMOVED lines=13> */
.L_x_7869:
[----:B------:R-:W-:Y:S01]  /*ab70*/  IMAD.MOV.U32 R30, RZ, RZ, R47 ;  /* 0x000000ffff1e7224 */ /* 0x000fe200078e002f */
[----:B------:R-:W-:-:S07]  /*ab80*/  SEL R27, R31, RZ, !P5 ;  /* 0x000000ff1f1b7207 */ /* 0x000fce0006800000 */
[----:B------:R-:W-:Y:S05]  /*ab90*/  WARPSYNC.COLLECTIVE R3, `(.L_x_7870) ;  /* 0x0000000003087348 */ /* 0x000fea0003c00000 */
[----:B------:R0:W1:Y:S02]  /*aba0*/  SHFL.DOWN P3, R31, R30, R29, R28 ;  /* 0x0800001d1e1f7389 */ /* 0x000064000006001c */
[----:B01----:R-:W-:Y:S05]  /*abb0*/  ENDCOLLECTIVE ;  /* 0x000000000000791b */ /* 0x003fea0003800000 */
.L_x_7870:
[----:B------:R-:W-:-:S05]  /*abc0*/  IADD3 R27, P6, PT, R27, R46, RZ ;  /* 0x0000002e1b1b7210 */ /* 0x000fca0007fde0ff */
[----:B------:R-:W-:Y:S02]  /*abd0*/  IMAD.MOV.U32 R30, RZ, RZ, R27 ;  /* 0x000000ffff1e7224 */ /* 0x000fe400078e001b */
[----:B------:R-:W-:Y:S02]  /*abe0*/  IMAD.MOV.U32 R29, RZ, RZ, 0x4 ;  /* 0x00000004ff1d7424 */ /* 0x000fe400078e00ff */
[----:B------:R-:W-:-:S07]  /*abf0*/  IMAD.MOV.U32 R44, RZ, RZ, R31 ;  /* 0x000000ffff2c7224 */ /* 0x000fce00078e001f */
[----:B------:R-:W-:Y:S05]  /*ac00*/  WARPSYNC.COLLECTIVE R3, `(.L_x_7871) ;  /* 0x0000000003087348 */ /* 0x000fea0003c00000 */
[----:B------:R0:W1:Y:S02]  /*ac10*/  SHFL.DOWN P3, R31, R30, R29, R28 ;  /* 0x0800001d1e1f7389 */ /* 0x000064000006001c */
[----:B01----:R-:W-:Y:S05]  /*ac20*/  ENDCOLLECTIVE ;  /* 0x000000000000791b */ /* 0x003fea0003800000 */
.L_x_7871:
        /* <DEDUP_REMOVED lines=9> */
.L_x_7872:
[----:B------:R-:W-:-:S05]  /*acc0*/  IADD3 R46, P6, PT, R46, R27, RZ ;  /* 0x0000001b2e2e7210 */ /* 0x000fca0007fde0ff */
[----:B------:R-:W-:Y:S02]  /*acd0*/  IMAD.MOV.U32 R30, RZ, RZ, R46 ;  /* 0x000000ffff1e7224 */ /* 0x000fe400078e002e */
[----:B------:R-:W-:Y:S02]  /*ace0*/  IMAD.MOV.U32 R29, RZ, RZ, 0x8 ;  /* 0x00000008ff1d7424 */ /* 0x000fe400078e00ff */
[----:B------:R-:W-:-:S07]  /*acf0*/  IMAD.MOV.U32 R26, RZ, RZ, R31 ;  /* 0x000000ffff1a7224 */ /* 0x000fce00078e001f */
[----:B------:R-:W-:Y:S05]  /*ad00*/  WARPSYNC.COLLECTIVE R3, `(.L_x_7873) ;  /* 0x0000000003087348 */ /* 0x000fea0003c00000 */
[----:B------:R0:W1:Y:S02]  /*ad10*/  SHFL.DOWN P3, R31, R30, R29, R28 ;  /* 0x0800001d1e1f7389 */ /* 0x000064000006001c */
[----:B01----:R-:W-:Y:S05]  /*ad20*/  ENDCOLLECTIVE ;  /* 0x000000000000791b */ /* 0x003fea0003800000 */
.L_x_7873:
        /* <DEDUP_REMOVED lines=9> */
.L_x_7874:
[----:B------:R-:W-:-:S05]  /*adc0*/  IADD3 R27, P6, PT, R27, R46, RZ ;  /* 0x0000002e1b1b7210 */ /* 0x000fca0007fde0ff */
[----:B------:R-:W-:Y:S02]  /*add0*/  IMAD.MOV.U32 R30, RZ, RZ, R27 ;  /* 0x000000ffff1e7224 */ /* 0x000fe400078e001b */
[----:B------:R-:W-:Y:S02]  /*ade0*/  IMAD.MOV.U32 R29, RZ, RZ, 0x10 ;  /* 0x00000010ff1d7424 */ /* 0x000fe400078e00ff */
[----:B------:R-:W-:-:S07]  /*adf0*/  IMAD.MOV.U32 R26, RZ, RZ, R31 ;  /* 0x000000ffff1a7224 */ /* 0x000fce00078e001f */
[----:B------:R-:W-:Y:S05]  /*ae00*/  WARPSYNC.COLLECTIVE R3, `(.L_x_7875) ;  /* 0x0000000003087348 */ /* 0x000fea0003c00000 */
[----:B------:R0:W1:Y:S02]  /*ae10*/  SHFL.DOWN P3, R31, R30, R29, R28 ;  /* 0x0800001d1e1f7389 */ /* 0x000064000006001c */
[----:B01----:R-:W-:Y:S05]  /*ae20*/  ENDCOLLECTIVE ;  /* 0x000000000000791b */ /* 0x003fea0003800000 */
.L_x_7875:
[----:B------:R-:W-:-:S05]  /*ae30*/  SEL R26, R26, RZ, !P5 ;  /* 0x000000ff1a1a7207 */ /* 0x000fca0006800000 */
[----:B------:R-:W-:-:S04]  /*ae40*/  IMAD.X R44, R26, 0x1, R47, P6 ;  /* 0x000000011a2c7824 */ /* 0x000fc800030e062f */
[----:B------:R-:W-:Y:S02]  /*ae50*/  IMAD.MOV.U32 R30, RZ, RZ, R44 ;  /* 0x000000ffff1e7224 */ /* 0x000fe400078e002c */
[----:B------:R-:W-:-:S07]  /*ae60*/  IMAD.MOV.U32 R26, RZ, RZ, R31 ;  /* 0x000000ffff1a7224 */ /* 0x000fce00078e001f */
[----:B------:R-:W-:Y:S05]  /*ae70*/  WARPSYNC.COLLECTIVE R3, `(.L_x_7876) ;  /* 0x0000000003087348 */ /* 0x000fea0003c00000 */
[----:B------:R0:W1:Y:S02]  /*ae80*/  SHFL.DOWN P3, R31, R30, R29, R28 ;  /* 0x0800001d1e1f7389 */ /* 0x000064000006001c */
[----:B01----:R-:W-:Y:S05]  /*ae90*/  ENDCOLLECTIVE ;  /* 0x000000000000791b */ /* 0x003fea0003800000 */
.L_x_7876:
        /* <DEDUP_REMOVED lines=9> */
.L_x_7877:
[----:B------:R-:W-:Y:S05]  /*af30*/  BRA `(.L_x_7878) ;  /* 0xffffffd000587947 */ /* 0x000fea000383ffff */
.L_x_7879:
        /* <DEDUP_REMOVED lines=12> */
.L_x_14422:


//--------------------- .text._ZN6thrust24THRUST_300001_SM_1000_NS8cuda_cub4core6detail13_kernel_agentINS1_16__set_operations14PartitionAgentINS0_12zip_iteratorIN4cuda3std3__45tupleIJNS0_6detail15normal_iteratorINS0_10device_ptrIiEEEESG_EEEEENS7_INSB_IJSG_NS0_17constant_iteratorIiNS0_11use_defaultESK_EEEEEEElNSC_13compare_firstINSA_4lessIiEEEEEEJSI_SN_lllPNSA_4pairIllEESR_iEEEvDpT0_ --------------------------
	.section	.text._ZN6thrust24THRUST_300001_SM_1000_NS8cuda_cub4core6detail13_kernel_agentINS1_16__set_operations14PartitionAgentINS0_12zip_iteratorIN4cuda3std3__45tupleIJNS0_6detail15normal_iteratorINS0_10device_ptrIiEEEESG_EEEEENS7_INSB_IJSG_NS0_17constant_iteratorIiNS0_11use_defaultESK_EEEEEEElNSC_13compare_firstINSA_4lessIiEEEEEEJSI_SN_lllPNSA_4pairIllEESR_iEEEvDpT0_,"ax",@progbits
	.align	128
        .global         _ZN6thrust24THRUST_300001_SM_1000_NS8cuda_cub4core6detail13_kernel_agentINS1_16__set_operations14PartitionAgentINS0_12zip_iteratorIN4cuda3std3__45tupleIJNS0_6detail15normal_iteratorINS0_10device_ptrIiEEEESG_EEEEENS7_INSB_IJSG_NS0_17constant_iteratorIiNS0_11use_defaultESK_EEEEEEElNSC_13compare_firstINSA_4lessIiEEEEEEJSI_SN_lllPNSA_4pairIllEESR_iEEEvDpT0_
        .type           _ZN6thrust24THRUST_300001_SM_1000_NS8cuda_cub4core6detail13_kernel_agentINS1_16__set_operations14PartitionAgentINS0_12zip_iteratorIN4cuda3std3__45tupleIJNS0_6detail15normal_iteratorINS0_10device_ptrIiEEEESG_EEEEENS7_INSB_IJSG_NS0_17constant_iteratorIiNS0_11use_defaultESK_EEEEEEElNSC_13compare_firstINSA_4lessIiEEEEEEJSI_SN_lllPNSA_4pairIllEESR_iEEEvDpT0_,@function
        .size           _ZN6thrust24THRUST_300001_SM_1000_NS8cuda_cub4core6detail13_kernel_agentINS1_16__set_operations14PartitionAgentINS0_12zip_iteratorIN4cuda3std3__45tupleIJNS0_6detail15normal_iteratorINS0_10device_ptrIiEEEESG_EEEEENS7_INSB_IJSG_NS0_17constant_iteratorIiNS0_11use_defaultESK_EEEEEEElNSC_13compare_firstINSA_4lessIiEEEEEEJSI_SN_lllPNSA_4pairIllEESR_iEEEvDpT0_,(.L_x_14423 - _ZN6thrust24THRUST_300001_SM_1000_NS8cuda_cub4core6detail13_kernel_agentINS1_16__set_operations14PartitionAgentINS0_12zip_iteratorIN4cuda3std3__45tupleIJNS0_6detail15normal_iteratorINS0_10device_ptrIiEEEESG_EEEEENS7_INSB_IJSG_NS0_17constant_iteratorIiNS0_11use_defaultESK_EEEEEEElNSC_13compare_firstINSA_4lessIiEEEEEEJSI_SN_lllPNSA_4pairIllEESR_iEEEvDpT0_)
        .other          _ZN6thrust24THRUST_300001_SM_1000_NS8cuda_cub4core6detail13_kernel_agentINS1_16__set_operations14PartitionAgentINS0_12zip_iteratorIN4cuda3std3__45tupleIJNS0_6detail15normal_iteratorINS0_10device_ptrIiEEEESG_EEEEENS7_INSB_IJSG_NS0_17constant_iteratorIiNS0_11use_defaultESK_EEEEEEElNSC_13compare_firstINSA_4lessIiEEEEEEJSI_SN_lllPNSA_4pairIllEESR_iEEEvDpT0_,@"STO_CUDA_ENTRY STV_DEFAULT"
_ZN6thrust24THRUST_300001_SM_1000_NS8cuda_cub4core6detail13_kernel_agentINS1_16__set_operations14PartitionAgentINS0_12zip_iteratorIN4cuda3std3__45tupleIJNS0_6detail15normal_iteratorINS0_10device_ptrIiEEEESG_EEEEENS7_INSB_IJSG_NS0_17constant_iteratorIiNS0_11use_defaultESK_EEEEEEElNSC_13compare_firstINSA_4lessIiEEEEEEJSI_SN_lllPNSA_4pairIllEESR_iEEEvDpT0_:
.text._ZN6thrust24THRUST_300001_SM_1000_NS8cuda_cub4core6detail13_kernel_agentINS1_16__set_operations14PartitionAgentINS0_12zip_iteratorIN4cuda3std3__45tupleIJNS0_6detail15normal_iteratorINS0_10device_ptrIiEEEESG_EEEEENS7_INSB_IJSG_NS0_17constant_iteratorIiNS0_11use_defaultESK_EEEEEEElNSC_13compare_firstINSA_4lessIiEEEEEEJSI_SN_lllPNSA_4pairIllEESR_iEEEvDpT0_:
        /* <DEDUP_REMOVED lines=39> */
.L_x_7882:
        /* <DEDUP_REMOVED lines=16> */
[----:B--2---:R-:W-:-:S04]  /*0370*/  ISETP.GE.AND P0, PT, R9, R6, PT ;  /* 0x000000060900720c */ /* 0x004fc80003f06270 */
[----:B------:R-:W-:Y:S02]  /*0380*/  SEL R4, R4, R11, !P0 ;  /* 0x0000000b04047207 */ /* 0x000fe40004000000 */
[----:B------:R-:W-:Y:S02]  /*0390*/  SEL R15, R12, R15, !P0 ;  /* 0x0000000f0c0f7207 */ /* 0x000fe40004000000 */
[----:B------:R-:W-:Y:S02]  /*03a0*/  SEL R5, R5, R10, !P0 ;  /* 0x0000000a05057207 */ /* 0x000fe40004000000 */
[----:B------:R-:W-:Y:S02]  /*03b0*/  SEL R14, R13, R14, !P0 ;  /* 0x0000000e0d0e7207 */ /* 0x000fe40004000000 */
[----:B------:R-:W-:-:S04]  /*03c0*/  ISETP.GE.U32.AND P0, PT, R4, R15, PT ;  /* 0x0000000f0400720c */ /* 0x000fc80003f06070 */
[----:B------:R-:W-:-:S13]  /*03d0*/  ISETP.GE.AND.EX P0, PT, R5, R14, PT, P0 ;  /* 0x0000000e0500720c */ /* 0x000fda0003f06300 */
[----:B------:R-:W-:Y:S05]  /*03e0*/  @!P0 BRA `(.L_x_7882) ;  /* 0xfffffffc00a08947 */ /* 0x000fea000383ffff */
.L_x_7881:
[----:B------:R-:W-:Y:S05]  /*03f0*/  BSYNC.RECONVERGENT B0 ;  /* 0x0000000000007941 */ /* 0x000fea0003800200 */
.L_x_7880:
        /* <DEDUP_REMOVED lines=32> */
[----:B--2--5:R-:W-:-:S04]  /*0600*/  ISETP.GE.AND P0, PT, R19, R8, PT ;  /* 0x000000081300720c */ /* 0x024fc80003f06270 */
[----:B------:R-:W-:Y:S02]  /*0610*/  SEL R21, R4, R21, !P0 ;  /* 0x0000001504157207 */ /* 0x000fe40004000000 */
[----:B------:R-:W-:Y:S02]  /*0620*/  SEL R10, R10, RZ, !P0 ;  /* 0x000000ff0a0a7207 */ /* 0x000fe40004000000 */
[----:B------:R-:W-:Y:S02]  /*0630*/  SEL R22, R5, R22, !P0 ;  /* 0x0000001605167207 */ /* 0x000fe40004000000 */
[----:B------:R-:W-:Y:S02]  /*0640*/  SEL R11, R11, RZ, !P0 ;  /* 0x000000ff0b0b7207 */ /* 0x000fe40004000000 */
        /* <DEDUP_REMOVED lines=13> */
[----:B--2---:R-:W-:-:S04]  /*0720*/  ISETP.GE.AND P0, PT, R19, R8, PT ;  /* 0x000000081300720c */ /* 0x004fc80003f06270 */
[----:B------:R-:W-:Y:S02]  /*0730*/  SEL R21, R21, R24, !P0 ;  /* 0x0000001815157207 */ /* 0x000fe40004000000 */
[----:B------:R-:W-:Y:S02]  /*0740*/  SEL R10, R9, R10, !P0 ;  /* 0x0000000a090a7207 */ /* 0x000fe40004000000 */
[----:B------:R-:W-:Y:S02]  /*0750*/  SEL R22, R22, R23, !P0 ;  /* 0x0000001716167207 */ /* 0x000fe40004000000 */
[----:B------:R-:W-:-:S07]  /*0760*/  SEL R11, R20, R11, !P0 ;  /* 0x0000000b140b7207 */ /* 0x000fce0004000000 */
.L_x_7888:
[----:B------:R-:W-:Y:S05]  /*0770*/  BSYNC.RECONVERGENT B2 ;  /* 0x0000000000027941 */ /* 0x000fea0003800200 */
.L_x_7887:
        /* <DEDUP_REMOVED lines=19> */
.L_x_7890:
[----:B------:R-:W-:Y:S05]  /*08b0*/  BSYNC.RECONVERGENT B2 ;  /* 0x0000000000027941 */ /* 0x000fea0003800200 */
.L_x_7889:
        /* <DEDUP_REMOVED lines=18> */
.L_x_7886:
[----:B------:R-:W-:Y:S05]  /*09e0*/  BSYNC.RECONVERGENT B0 ;  /* 0x0000000000007941 */ /* 0x000fea0003800200 */
.L_x_7885:
        /* <DEDUP_REMOVED lines=16> */
[----:B--2--5:R-:W-:-:S04]  /*0af0*/  @P0 ISETP.GE.AND P1, PT, R19, R8, PT ;  /* 0x000000081300020c */ /* 0x024fc80003f26270 */
[----:B------:R-:W-:Y:S02]  /*0b00*/  @P0 SEL R12, R23, RZ, !P1 ;  /* 0x000000ff170c0207 */ /* 0x000fe40004800000 */
[----:B------:R-:W-:Y:S02]  /*0b10*/  @P0 SEL R9, R6, R25, !P1 ;  /* 0x0000001906090207 */ /* 0x000fe40004800000 */
[----:B------:R-:W-:Y:S02]  /*0b20*/  @P0 SEL R20, R7, R26, !P1 ;  /* 0x0000001a07140207 */ /* 0x000fe40004800000 */
[----:B------:R-:W-:Y:S02]  /*0b30*/  @P0 SEL R13, R24, RZ, !P1 ;  /* 0x000000ff180d0207 */ /* 0x000fe40004800000 */
[----:B------:R-:W-:Y:S02]  /*0b40*/  ISETP.GE.U32.AND P1, PT, R10, R21, PT ;  /* 0x000000150a00720c */ /* 0x000fe40003f26070 */
[----:B------:R-:W-:-:S02]  /*0b50*/  ISETP.GE.U32.AND P0, PT, R12, R9, PT ;  /* 0x000000090c00720c */ /* 0x000fc40003f06070 */
[----:B------:R-:W-:Y:S02]  /*0b60*/  ISETP.GE.U32.AND.EX P1, PT, R11, R22, PT, P1 ;  /* 0x000000160b00720c */ /* 0x000fe40003f26110 */
[----:B------:R-:W-:-:S11]  /*0b70*/  ISETP.GE.AND.EX P0, PT, R13, R20, PT, P0 ;  /* 0x000000140d00720c */ /* 0x000fd60003f06300 */
[----:B------:R-:W-:Y:S05]  /*0b80*/  @P1 BRA `(.L_x_7892) ;  /* 0x0000000000441947 */ /* 0x000fea0003800000 */
.L_x_7893:
        /* <DEDUP_REMOVED lines=17> */
.L_x_7892:
[----:B------:R-:W-:Y:S05]  /*0ca0*/  BSYNC.RECONVERGENT B0 ;  /* 0x0000000000007941 */ /* 0x000fea0003800200 */
.L_x_7891:
        /* <DEDUP_REMOVED lines=17> */
.L_x_7895:
[----:B------:R-:W-:Y:S05]  /*0dc0*/  BSYNC.RECONVERGENT B0 ;  /* 0x0000000000007941 */ /* 0x000fea0003800200 */
.L_x_7894:
        /* <DEDUP_REMOVED lines=19> */
.L_x_7897:
[----:B------:R-:W-:Y:S05]  /*0f00*/  BSYNC.RECONVERGENT B0 ;  /* 0x0000000000007941 */ /* 0x000fea0003800200 */
.L_x_7896:
        /* <DEDUP_REMOVED lines=19> */
.L_x_7899:
[----:B------:R-:W-:Y:S05]  /*1040*/  BSYNC.RECONVERGENT B0 ;  /* 0x0000000000007941 */ /* 0x000fea0003800200 */
.L_x_7898:
[----:B------:R-:W-:Y:S01]  /*1050*/  ISETP.GE.U32.AND P0, PT, R12, R9, PT ;  /* 0x000000090c00720c */ /* 0x000fe20003f06070 */
[----:B------:R-:W-:Y:S03]  /*1060*/  BSSY.RECONVERGENT B0, `(.L_x_7900) ;  /* 0x0000014000007945 */ /* 0x000fe60003800200 */
[----:B------:R-:W-:-:S13]  /*1070*/  ISETP.GE.AND.EX P0, PT, R13, R20, PT, P0 ;  /* 0x000000140d00720c */ /* 0x000fda0003f06300 */
[----:B------:R-:W-:Y:S05]  /*1080*/  @P0 BRA `(.L_x_7901) ;  /* 0x0000000000440947 */ /* 0x000fea0003800000 */
.L_x_7902:
        /* <DEDUP_REMOVED lines=17> */
.L_x_7901:
[----:B------:R-:W-:Y:S05]  /*11a0*/  BSYNC.RECONVERGENT B0 ;  /* 0x0000000000007941 */ /* 0x000fea0003800200 */
.L_x_7900:
        /* <DEDUP_REMOVED lines=26> */
.L_x_7905:
        /* <DEDUP_REMOVED lines=17> */
.L_x_7904:
[----:B------:R-:W-:Y:S05]  /*1460*/  BSYNC.RECONVERGENT B0 ;  /* 0x0000000000007941 */ /* 0x000fea0003800200 */
.L_x_7903:
        /* <DEDUP_REMOVED lines=17> */
.L_x_7884:
[----:B------:R-:W-:Y:S05]  /*1580*/  BSYNC.RECONVERGENT B1 ;  /* 0x0000000000017941 */ /* 0x000fea0003800200 */
.L_x_7883:
        /* <DEDUP_REMOVED lines=8> */
.L_x_7906:
        /* <DEDUP_REMOVED lines=15> */
.L_x_14423:


//--------------------- .text._ZN6thrust24THRUST_300001_SM_1000_NS8cuda_cub4core6detail13_kernel_agentINS1_16__set_operations10SetOpAgentINS0_12zip_iteratorIN4cuda3std3__45tupleIJNS0_6detail15normal_iteratorINS0_10device_ptrIiEEEESG_EEEEENS7_INSB_IJSG_NS0_17constant_iteratorIiNS0_11use_defaultESK_EEEEEEEPNSB_IJiiEEESP_SI_SP_iNSC_13compare_firstINSA_4lessIiEEEENS5_23serial_set_intersectionENSA_17integral_constantIbLb0EEEEEJSI_SN_SP_SP_iiSI_SP_ST_SU_PNSA_4pairIiiEEPmN3cub18CUB_300001_SM_100013ScanTileStateIiLb1EEEEEEvDpT0_ --------------------------
	.section	.text._ZN6thrust24THRUST_300001_SM_1000_NS8cuda_cub4core6detail13_kernel_agentINS1_16__set_operations10SetOpAgentINS0_12zip_iteratorIN4cuda3std3__45tupleIJNS0_6detail15normal_iteratorINS0_10device_ptrIiEEEESG_EEEEENS7_INSB_IJSG_NS0_17constant_iteratorIiNS0_11use_defaultESK_EEEEEEEPNSB_IJiiEEESP_SI_SP_iNSC_13compare_firstINSA_4lessIiEEEENS5_23serial_set_intersectionENSA_17integral_constantIbLb0EEEEEJSI_SN_SP_SP_iiSI_SP_ST_SU_PNSA_4pairIiiEEPmN3cub18CUB_300001_SM_100013ScanTileStateIiLb1EEEEEEvDpT0_,"ax",@progbits
	.align	128
        .global         _ZN6thrust24THRUST_300001_SM_1000_NS8cuda_cub4core6detail13_kernel_agentINS1_16__set_operations10SetOpAgentINS0_12zip_iteratorIN4cuda3std3__45tupleIJNS0_6detail15normal_iteratorINS0_10device_ptrIiEEEESG_EEEEENS7_INSB_IJSG_NS0_17constant_iteratorIiNS0_11use_defaultESK_EEEEEEEPNSB_IJiiEEESP_SI_SP_iNSC_13compare_firstINSA_4lessIiEEEENS5_23serial_set_intersectionENSA_17integral_constantIbLb0EEEEEJSI_SN_SP_SP_iiSI_SP_ST_SU_PNSA_4pairIiiEEPmN3cub18CUB_300001_SM_100013ScanTileStateIiLb1EEEEEEvDpT0_
        .type           _ZN6thrust24THRUST_300001_SM_1000_NS8cuda_cub4core6detail13_kernel_agentINS1_16__set_operations10SetOpAgentINS0_12zip_iteratorIN4cuda3std3__45tupleIJNS0_6detail15normal_iteratorINS0_10device_ptrIiEEEESG_EEEEENS7_INSB_IJSG_NS0_17constant_iteratorIiNS0_11use_defaultESK_EEEEEEEPNSB_IJiiEEESP_SI_SP_iNSC_13compare_firstINSA_4lessIiEEEENS5_23serial_set_intersectionENSA_17integral_constantIbLb0EEEEEJSI_SN_SP_SP_iiSI_SP_ST_SU_PNSA_4pairIiiEEPmN3cub18CUB_300001_SM_100013ScanTileStateIiLb1EEEEEEvDpT0_,@function
        .size           _ZN6thrust24THRUST_300001_SM_1000_NS8cuda_cub4core6detail13_kernel_agentINS1_16__set_operations10SetOpAgentINS0_12zip_iteratorIN4cuda3std3__45tupleIJNS0_6detail15normal_iteratorINS0_10device_ptrIiEEEESG_EEEEENS7_INSB_IJSG_NS0_17constant_iteratorIiNS0_11use_defaultESK_EEEEEEEPNSB_IJiiEEESP_SI_SP_iNSC_13compare_firstINSA_4lessIiEEEENS5_23serial_set_intersectionENSA_17integral_constantIbLb0EEEEEJSI_SN_SP_SP_iiSI_SP_ST_SU_PNSA_4pairIiiEEPmN3cub18CUB_300001_SM_100013ScanTileStateIiLb1EEEEEEvDpT0_,(.L_x_14424 - _ZN6thrust24THRUST_300001_SM_1000_NS8cuda_cub4core6detail13_kernel_agentINS1_16__set_operations10SetOpAgentINS0_12zip_iteratorIN4cuda3std3__45tupleIJNS0_6detail15normal_iteratorINS0_10device_ptrIiEEEESG_EEEEENS7_INSB_IJSG_NS0_17constant_iteratorIiNS0_11use_defaultESK_EEEEEEEPNSB_IJiiEEESP_SI_SP_iNSC_13compare_firstINSA_4lessIiEEEENS5_23serial_set_intersectionENSA_17integral_constantIbLb0EEEEEJSI_SN_SP_SP_iiSI_SP_ST_SU_PNSA_4pairIiiEEPmN3cub18CUB_300001_SM_100013ScanTileStateIiLb1EEEEEEvDpT0_)
        .other          _ZN6thrust24THRUST_300001_SM_1000_NS8cuda_cub4core6detail13_kernel_agentINS1_16__set_operations10SetOpAgentINS0_12zip_iteratorIN4cuda3std3__45tupleIJNS0_6detail15normal_iteratorINS0_10device_ptrIiEEEESG_EEEEENS7_INSB_IJSG_NS0_17constant_iteratorIiNS0_11use_defaultESK_EEEEEEEPNSB_IJiiEEESP_SI_SP_iNSC_13compare_firstINSA_4lessIiEEEENS5_23serial_set_intersectionENSA_17integral_constantIbLb0EEEEEJSI_SN_SP_SP_iiSI_SP_ST_SU_PNSA_4pairIiiEEPmN3cub18CUB_300001_SM_100013ScanTileStateIiLb1EEEEEEvDpT0_,@"STO_CUDA_ENTRY STV_DEFAULT"
_ZN6thrust24THRUST_300001_SM_1000_NS8cuda_cub4core6detail13_kernel_agentINS1_16__set_operations10SetOpAgentINS0_12zip_iteratorIN4cuda3std3__45tupleIJNS0_6detail15normal_iteratorINS0_10device_ptrIiEEEESG_EEEEENS7_INSB_IJSG_NS0_17constant_iteratorIiNS0_11use_defaultESK_EEEEEEEPNSB_IJiiEEESP_SI_SP_iNSC_13compare_firstINSA_4lessIiEEEENS5_23serial_set_intersectionENSA_17integral_constantIbLb0EEEEEJSI_SN_SP_SP_iiSI_SP_ST_SU_PNSA_4pairIiiEEPmN3cub18CUB_300001_SM_100013ScanTileStateIiLb1EEEEEEvDpT0_:
.text._ZN6thrust24THRUST_300001_SM_1000_NS8cuda_cub4core6detail13_kernel_agentINS1_16__set_operations10SetOpAgentINS0_12zip_iteratorIN4cuda3std3__45tupleIJNS0_6detail15normal_iteratorINS0_10device_ptrIiEEEESG_EEEEENS7_INSB_IJSG_NS0_17constant_iteratorIiNS0_11use_defaultESK_EEEEEEEPNSB_IJiiEEESP_SI_SP_iNSC_13compare_firstINSA_4lessIiEEEENS5_23serial_set_intersectionENSA_17integral_constantIbLb0EEEEEJSI_SN_SP_SP_iiSI_SP_ST_SU_PNSA_4pairIiiEEPmN3cub18CUB_300001_SM_100013ScanTileStateIiLb1EEEEEEvDpT0_:
        /* <DEDUP_REMOVED lines=97> */
.L_x_7909:
[----:B------:R-:W-:Y:S05]  /*0610*/  BSYNC.RECONVERGENT B0 ;  /* 0x0000000000007941 */ /* 0x000fea0003800200 */
.L_x_7908:
        /* <DEDUP_REMOVED lines=26> */
.L_x_7912:
        /* <DEDUP_REMOVED lines=8> */
[----:B0-----:R-:W-:-:S04]  /*0840*/  ISETP.GE.AND P0, PT, R4, R3, PT ;  /* 0x000000030400720c */ /* 0x001fc80003f06270 */
[----:B------:R-:W-:-:S09]  /*0850*/  SEL R11, R2, R11, !P0 ;  /* 0x0000000b020b7207 */ /* 0x000fd20004000000 */
[----:B------:R-:W-:-:S05]  /*0860*/  @P0 VIADD R6, R2, 0x1 ;  /* 0x0000000102060836 */ /* 0x000fca0000000000 */
[----:B------:R-:W-:-:S13]  /*0870*/  ISETP.GE.AND P0, PT, R6, R11, PT ;  /* 0x0000000b0600720c */ /* 0x000fda0003f06270 */
[----:B------:R-:W-:Y:S05]  /*0880*/  @!P0 BRA `(.L_x_7912) ;  /* 0xfffffffc00cc8947 */ /* 0x000fea000383ffff */
.L_x_7911:
[----:B------:R-:W-:Y:S05]  /*0890*/  BSYNC.RECONVERGENT B0 ;  /* 0x0000000000007941 */ /* 0x000fea0003800200 */
.L_x_7910:
        /* <DEDUP_REMOVED lines=38> */
.L_x_7917:
        /* <DEDUP_REMOVED lines=10> */
.L_x_7918:
[----:B------:R-:W-:-:S13]  /*0ba0*/  ISETP.GE.AND P0, PT, R5, R4, PT ;  /* 0x000000040500720c */ /* 0x000fda0003f06270 */
[----:B------:R-:W-:Y:S05]  /*0bb0*/  @P0 BREAK.RELIABLE B2 ;  /* 0x0000000000020942 */ /* 0x000fea0003800100 */
[----:B------:R-:W-:Y:S05]  /*0bc0*/  @P0 BRA `(.L_x_7919) ;  /* 0x0000000000280947 */ /* 0x000fea0003800000 */
[----:B------:R-:W-:Y:S05]  /*0bd0*/  BSYNC.RELIABLE B2 ;  /* 0x0000000000027941 */ /* 0x000fea0003800100 */
.L_x_7916:
        /* <DEDUP_REMOVED lines=9> */
.L_x_7919:
[----:B------:R-:W-:Y:S05]  /*0c70*/  BSYNC.RECONVERGENT B1 ;  /* 0x0000000000017941 */ /* 0x000fea0003800200 */
.L_x_7915:
        /* <DEDUP_REMOVED lines=31> */
.L_x_7922:
        /* <DEDUP_REMOVED lines=10> */
.L_x_7923:
[----:B------:R-:W-:-:S13]  /*0f10*/  ISETP.GE.AND P0, PT, R4, R13, PT ;  /* 0x0000000d0400720c */ /* 0x000fda0003f06270 */
[----:B------:R-:W-:Y:S05]  /*0f20*/  @P0 BREAK.RELIABLE B2 ;  /* 0x0000000000020942 */ /* 0x000fea0003800100 */
[----:B------:R-:W-:Y:S05]  /*0f30*/  @P0 BRA `(.L_x_7924) ;  /* 0x0000000000280947 */ /* 0x000fea0003800000 */
[----:B------:R-:W-:Y:S05]  /*0f40*/  BSYNC.RELIABLE B2 ;  /* 0x0000000000027941 */ /* 0x000fea0003800100 */
.L_x_7921:
        /* <DEDUP_REMOVED lines=9> */
.L_x_7924:
[----:B------:R-:W-:Y:S05]  /*0fe0*/  BSYNC.RECONVERGENT B1 ;  /* 0x0000000000017941 */ /* 0x000fea0003800200 */
.L_x_7920:
        /* <DEDUP_REMOVED lines=12> */
.L_x_7927:
        /* <DEDUP_REMOVED lines=9> */
.L_x_7926:
[----:B------:R-:W-:Y:S05]  /*1140*/  BSYNC.RECONVERGENT B1 ;  /* 0x0000000000017941 */ /* 0x000fea0003800200 */
.L_x_7925:
        /* <DEDUP_REMOVED lines=8> */
.L_x_7914:
[----:B------:R-:W-:Y:S05]  /*11d0*/  BSYNC.RECONVERGENT B0 ;  /* 0x0000000000007941 */ /* 0x000fea0003800200 */
.L_x_7913:
        /* <DEDUP_REMOVED lines=28> */
[----:B------:R-:W-:-:S04]  /*13a0*/  IMAD.IADD R7, R7, 0x1, R8 ;  /* 0x0000000107077824 */ /* 0x000fc800078e0208 */
[----:B------:R-:W-:Y:S01]  /*13b0*/  @P2 LDS R5, [R11+0x8] ;  /* 0x000008000b052984 */ /* 0x000fe20000000800 */
[C---:B------:R-:W-:Y:S01]  /*13c0*/  ISETP.GE.AND P0, PT, R10.reuse, R7, PT ;  /* 0x000000070a00720c */ /* 0x040fe20003f06270 */
[----:B------:R-:W-:Y:S02]  /*13d0*/  @P2 VIADD R10, R10, 0x1 ;  /* 0x000000010a0a2836 */ /* 0x000fe40000000000 */
[----:B------:R-:W0:Y:S01]  /*13e0*/  @P1 LDS.64 R32, [R12+0x808] ;  /* 0x000808000c201984 */ /* 0x000e220000000a00 */
[C---:B------:R-:W-:Y:S01]  /*13f0*/  ISETP.LT.AND P0, PT, R6.reuse, R3, !P0 ;  /* 0x000000030600720c */ /* 0x040fe20004701270 */
[----:B------:R-:W-:Y:S01]  /*1400*/  @P1 VIADD R6, R6, 0x1 ;  /* 0x0000000106061836 */ /* 0x000fe20000000000 */
[----:B------:R-:W-:Y:S02]  /*1410*/  ISETP.GE.AND P1, PT, R10, R7, PT ;  /* 0x000000070a00720c */ /* 0x000fe40003f26270 */
[----:B------:R-:W-:Y:S02]  /*1420*/  ISETP.EQ.AND P0, PT, R36, R34, P0 ;  /* 0x000000222400720c */ /* 0x000fe40000702270 */
[----:B------:R-:W-:-:S02]  /*1430*/  ISETP.GE.OR P1, PT, R6, R3, P1 ;  /* 0x000000030600720c */ /* 0x000fc40000f26670 */
        /* <DEDUP_REMOVED lines=42> */
[----:B------:R-:W-:-:S04]  /*16e0*/  @P5 VIADD R4, R10, 0x1 ;  /* 0x000000010a045836 */ /* 0x000fc80000000000 */
[----:B------:R-:W-:-:S05]  /*16f0*/  @P5 IMAD.MOV.U32 R10, RZ, RZ, R4 ;  /* 0x000000ffff0a5224 */ /* 0x000fca00078e0004 */
[----:B------:R-:W-:-:S04]  /*1700*/  ISETP.GE.AND P5, PT, R10, R7, PT ;  /* 0x000000070a00720c */ /* 0x000fc80003fa6270 */
[----:B------:R-:W-:Y:S01]  /*1710*/  ISETP.GE.OR P5, PT, R6, R3, P5 ;  /* 0x000000030600720c */ /* 0x000fe20002fa6670 */
[----:B0-----:R-:W-:Y:S02]  /*1720*/  IMAD.MOV.U32 R24, RZ, RZ, R26 ;  /* 0x000000ffff187224 */ /* 0x001fe400078e001a */
[----:B------:R-:W-:Y:S01]  /*1730*/  IMAD.MOV.U32 R25, RZ, RZ, R27 ;  /* 0x000000ffff197224 */ /* 0x000fe200078e001b */
[----:B-1----:R-:W-:Y:S02]  /*1740*/  ISETP.GE.AND P4, PT, R26, R5, PT ;  /* 0x000000051a00720c */ /* 0x002fe40003f86270 */
[CC--:B------:R-:W-:Y:S02]  /*1750*/  ISETP.GE.AND P3, PT, R5.reuse, R26.reuse, PT ;  /* 0x0000001a0500720c */ /* 0x0c0fe40003f66270 */
[----:B------:R-:W-:Y:S02]  /*1760*/  ISETP.NE.OR P6, PT, R5, R26, P5 ;  /* 0x0000001a0500720c */ /* 0x000fe40002fc5670 */
[----:B------:R-:W-:-:S07]  /*1770*/  LOP3.LUT P5, RZ, R2, 0x2, RZ, 0xc0, !PT ;  /* 0x0000000202ff7812 */ /* 0x000fce00078ac0ff */
[--C-:B------:R-:W-:Y:S02]  /*1780*/  @P4 IMAD R9, R10, 0x8, R39.reuse ;  /* 0x000000080a094824 */ /* 0x100fe400078e0227 */
[C---:B------:R-:W-:Y:S02]  /*1790*/  @P3 IMAD R8, R6.reuse, 0x8, R39 ;  /* 0x0000000806083824 */ /* 0x040fe400078e0227 */
[----:B------:R-:W-:Y:S01]  /*17a0*/  @P3 VIADD R4, R6, 0x1 ;  /* 0x0000000106043836 */ /* 0x000fe20000000000 */
[----:B------:R-:W-:Y:S03]  /*17b0*/  @P4 LDS R5, [R9+0x808] ;  /* 0x0008080009054984 */ /* 0x000fe60000000800 */
        /* <DEDUP_REMOVED lines=9> */
[----:B------:R-:W-:-:S10]  /*1850*/  IMAD.MOV.U32 R23, RZ, RZ, R25 ;  /* 0x000000ffff177224 */ /* 0x000fd400078e0019 */
[C---:B------:R-:W-:Y:S02]  /*1860*/  @P3 IMAD R11, R6.reuse, 0x8, R39 ;  /* 0x00000008060b3824 */ /* 0x040fe400078e0227 */
[----:B------:R-:W-:-:S03]  /*1870*/  @P3 VIADD R4, R6, 0x1 ;  /* 0x0000000106043836 */ /* 0x000fc60000000000 */
[----:B------:R-:W0:Y:S01]  /*1880*/  @P3 LDS.64 R22, [R11+0x808] ;  /* 0x000808000b163984 */ /* 0x000e220000000a00 */
[----:B------:R-:W-:Y:S01]  /*1890*/  @P3 IMAD.MOV.U32 R6, RZ, RZ, R4 ;  /* 0x000000ffff063224 */ /* 0x000fe200078e0004 */
[----:B------:R-:W-:-:S13]  /*18a0*/  ISETP.GE.AND P3, PT, R24, R5, PT ;  /* 0x000000051800720c */ /* 0x000fda0003f66270 */
[C---:B------:R-:W-:Y:S02]  /*18b0*/  @P3 IMAD R12, R10.reuse, 0x8, R39 ;  /* 0x000000080a0c3824 */ /* 0x040fe400078e0227 */
[----:B------:R-:W-:-:S03]  /*18c0*/  @P3 VIADD R4, R10, 0x1 ;  /* 0x000000010a043836 */ /* 0x000fc60000000000 */
[----:B------:R-:W1:Y:S01]  /*18d0*/  @P3 LDS R5, [R12+0x808] ;  /* 0x000808000c053984 */ /* 0x000e620000000800 */
[----:B------:R-:W-:-:S04]  /*18e0*/  @P3 IMAD.MOV.U32 R10, RZ, RZ, R4 ;  /* 0x000000ffff0a3224 */ /* 0x000fc800078e0004 */
[----:B------:R-:W-:Y:S02]  /*18f0*/  IMAD.MOV.U32 R8, RZ, RZ, R10 ;  /* 0x000000ffff087224 */ /* 0x000fe400078e000a */
[----:B0-----:R-:W-:Y:S02]  /*1900*/  IMAD.MOV.U32 R20, RZ, RZ, R22 ;  /* 0x000000ffff147224 */ /* 0x001fe400078e0016 */
[----:B------:R-:W-:Y:S01]  /*1910*/  IMAD.MOV.U32 R21, RZ, RZ, R23 ;  /* 0x000000ffff157224 */ /* 0x000fe200078e0017 */
[----:B-1----:R-:W-:Y:S01]  /*1920*/  ISETP.GE.AND P3, PT, R22, R5, PT ;  /* 0x000000051600720c */ /* 0x002fe20003f66270 */
[----:B------:R-:W-:-:S12]  /*1930*/  IMAD.MOV.U32 R9, RZ, RZ, R5 ;  /* 0x000000ffff097224 */ /* 0x000fd800078e0005 */
[C---:B------:R-:W-:Y:S02]  /*1940*/  @P3 IMAD R11, R10.reuse, 0x8, R39 ;  /* 0x000000080a0b3824 */ /* 0x040fe400078e0227 */
[----:B------:R-:W-:-:S03]  /*1950*/  @P3 VIADD R8, R10, 0x1 ;  /* 0x000000010a083836 */ /* 0x000fc60000000000 */
[----:B------:R0:W-:Y:S01]  /*1960*/  @P3 LDS R9, [R11+0x808] ;  /* 0x000808000b093984 */ /* 0x0001e20000000800 */
[----:B------:R-:W-:-:S04]  /*1970*/  ISETP.NE.AND P3, PT, R5, R22, PT ;  /* 0x000000160500720c */ /* 0x000fc80003f65270 */
[----:B------:R-:W-:Y:S02]  /*1980*/  SEL R4, RZ, 0x40, P3 ;  /* 0x00000040ff047807 */ /* 0x000fe40001800000 */
[----:B------:R-:W-:-:S04]  /*1990*/  ISETP.GE.AND P3, PT, R10, R7, PT ;  /* 0x000000070a00720c */ /* 0x000fc80003f66270 */
[----:B------:R-:W-:Y:S01]  /*19a0*/  SEL R10, R4, RZ, !P3 ;  /* 0x000000ff040a7207 */ /* 0x000fe20005800000 */
[----:B------:R-:W-:Y:S01]  /*19b0*/  IMAD.MOV.U32 R4, RZ, RZ, R6 ;  /* 0x000000ffff047224 */ /* 0x000fe200078e0006 */
[----:B------:R-:W-:-:S13]  /*19c0*/  ISETP.GE.AND P3, PT, R5, R22, PT ;  /* 0x000000160500720c */ /* 0x000fda0003f66270 */
[C---:B------:R-:W-:Y:S02]  /*19d0*/  @P3 IMAD R5, R6.reuse, 0x8, R39 ;  /* 0x0000000806053824 */ /* 0x040fe400078e0227 */
[----:B------:R-:W-:-:S03]  /*19e0*/  @P3 VIADD R4, R6, 0x1 ;  /* 0x0000000106043836 */ /* 0x000fc60000000000 */
[----:B------:R-:W1:Y:S01]  /*19f0*/  @P3 LDS.64 R20, [R5+0x808] ;  /* 0x0008080005143984 */ /* 0x000e620000000a00 */
        /* <DEDUP_REMOVED lines=10> */
[----:B------:R-:W-:-:S13]  /*1aa0*/  ISETP.GE.AND P3, PT, R9, R20, PT ;  /* 0x000000140900720c */ /* 0x000fda0003f66270 */
        /* <DEDUP_REMOVED lines=8> */
[----:B------:R-:W-:Y:S02]  /*1b30*/  @P3 IMAD.MOV.U32 R8, RZ, RZ, R10 ;  /* 0x000000ffff083224 */ /* 0x000fe400078e000a */
[----:B------:R-:W-:Y:S02]  /*1b40*/  IMAD.MOV.U32 R10, RZ, RZ, R4 ;  /* 0x000000ffff0a7224 */ /* 0x000fe400078e0004 */
[----:B------:R-:W-:Y:S02]  /*1b50*/  IMAD.MOV.U32 R14, RZ, RZ, R8 ;  /* 0x000000ffff0e7224 */ /* 0x000fe400078e0008 */
[----:B0-----:R-:W-:Y:S02]  /*1b60*/  IMAD.MOV.U32 R16, RZ, RZ, R18 ;  /* 0x000000ffff107224 */ /* 0x001fe400078e0012 */
[----:B------:R-:W-:Y:S01]  /*1b70*/  IMAD.MOV.U32 R17, RZ, RZ, R19 ;  /* 0x000000ffff117224 */ /* 0x000fe200078e0013 */
        /* <DEDUP_REMOVED lines=9> */
[----:B------:R-:W-:Y:S02]  /*1c10*/  SEL R37, R5, RZ, !P3 ;  /* 0x000000ff05257207 */ /* 0x000fe40005800000 */
[----:B------:R-:W-:Y:S02]  /*1c20*/  ISETP.GE.AND P3, PT, R9, R18, PT ;  /* 0x000000120900720c */ /* 0x000fe40003f66270 */
[----:B------:R-:W-:-:S02]  /*1c30*/  SEL R5, RZ, 0x1, !P0 ;  /* 0x00000001ff057807 */ /* 0x000fc40004000000 */
[----:B------:R-:W-:-:S04]  /*1c40*/  SEL R9, RZ, 0x4, P1 ;  /* 0x00000004ff097807 */ /* 0x000fc80000800000 */
[----:B------:R-:W-:Y:S02]  /*1c50*/  IADD3 R9, PT, PT, R9, R8, R5 ;  /* 0x0000000809097210 */ /* 0x000fe40007ffe005 */
[----:B------:R-:W-:Y:S02]  /*1c60*/  SEL R8, RZ, 0x8, P5 ;  /* 0x00000008ff087807 */ /* 0x000fe40002800000 */
[----:B------:R-:W-:Y:S01]  /*1c70*/  SEL R5, RZ, 0x10, P6 ;  /* 0x00000010ff057807 */ /* 0x000fe20003000000 */
[C---:B------:R-:W-:Y:S02]  /*1c80*/  @P3 IMAD R12, R4.reuse, 0x8, R39 ;  /* 0x00000008040c3824 */ /* 0x040fe400078e0227 */
[----:B------:R-:W-:Y:S01]  /*1c90*/  @P3 VIADD R10, R4, 0x1 ;  /* 0x00000001040a3836 */ /* 0x000fe20000000000 */
[----:B------:R-:W-:Y:S02]  /*1ca0*/  IADD3 R5, PT, PT, R5, R9, R8 ;  /* 0x0000000905057210 */ /* 0x000fe40007ffe008 */
[----:B------:R-:W0:Y:S01]  /*1cb0*/  @P3 LDS.64 R16, [R12+0x808] ;  /* 0x000808000c103984 */ /* 0x000e220000000a00 */
        /* <DEDUP_REMOVED lines=92> */
.L_x_7929:
        /* <DEDUP_REMOVED lines=84> */
.L_x_7932:
[----:B------:R-:W-:Y:S05]  /*27c0*/  NANOSLEEP 0x1c2 ;  /* 0x000001c20000795d */ /* 0x000fea0003800000 */
[----:B------:R-:W-:Y:S01]  /*27d0*/  NOP ;  /* 0x0000000000007918 */ /* 0x000fe20000000000 */
.L_x_7933:
        /* <DEDUP_REMOVED lines=10> */
.L_x_8029:
[----:B------:R-:W-:Y:S05]  /*2880*/  @!P3 BRA `(.L_x_7935) ;  /* 0x000000000030b947 */ /* 0x000fea0003800000 */
.L_x_7939:
[----:B------:R-:W-:Y:S05]  /*2890*/  YIELD ;  /* 0x0000000000007946 */ /* 0x000fea0003800000 */
[----:B------:R-:W-:Y:S05]  /*28a0*/  @P5 BRA `(.L_x_7936) ;  /* 0x0000000000085947 */ /* 0x000fea0003800000 */
[----:B------:R1:W-:Y:S06]  /*28b0*/  MEMBAR.SC.CTA ;  /* 0x0000000000007992 */ /* 0x0003ec0000000000 */
[----:B-1----:R-:W-:Y:S05]  /*28c0*/  BRA `(.L_x_7937) ;  /* 0x0000000000087947 */ /* 0x002fea0003800000 */
.L_x_7936:
[----:B------:R-:W-:Y:S05]  /*28d0*/  NANOSLEEP 0x15e ;  /* 0x0000015e0000795d */ /* 0x000fea0003800000 */
[----:B------:R-:W-:Y:S01]  /*28e0*/  NOP ;  /* 0x0000000000007918 */ /* 0x000fe20000000000 */
.L_x_7937:
[----:B------:R-:W2:Y:S01]  /*28f0*/  LD.E.64.STRONG.GPU R10, desc[UR8][R6.64+0x100] ;  /* 0x00010008060a7980 */ /* 0x000ea2000c10fb00 */
[----:B------:R-:W-:Y:S01]  /*2900*/  UMOV UR4, 0xffffffff ;  /* 0xffffffff00047882 */ /* 0x000fe20000000000 */
[----:B--2---:R-:W-:Y:S02]  /*2910*/  ISETP.NE.AND P3, PT, R10, 0x63, PT ;  /* 0x000000630a00780c */ /* 0x004fe40003f65270 */
[----:B------:R-:W-:Y:S11]  /*2920*/  BRA.DIV UR4, `(.L_x_7938) ;  /* 0x0000005a04107947 */ /* 0x000ff6000b800000 */
[----:B------:R-:W-:-:S13]  /*2930*/  VOTE.ANY P3, !P3 ;  /* 0x0000000000ff7806 */ /* 0x000fda0005860100 */
.L_x_8032:
[----:B------:R-:W-:Y:S05]  /*2940*/  @P3 BRA `(.L_x_7939) ;  /* 0xfffffffc00d03947 */ /* 0x000fea000383ffff */
.L_x_7935:
        /* <DEDUP_REMOVED lines=41> */
.L_x_8041:
[----:B------:R-:W-:Y:S05]  /*2be0*/  @!P3 BRA `(.L_x_7941) ;  /* 0x0000000000f0b947 */ /* 0x000fea0003800000 */
.L_x_7949:
        /* <DEDUP_REMOVED lines=9> */
.L_x_8044:
[----:B------:R-:W-:Y:S05]  /*2c80*/  @!P3 BRA `(.L_x_7943) ;  /* 0x000000000038b947 */ /* 0x000fea0003800000 */
.L_x_7947:
[----:B------:R-:W-:Y:S05]  /*2c90*/  YIELD ;  /* 0x0000000000007946 */ /* 0x000fea0003800000 */
[----:B------:R-:W1:Y:S02]  /*2ca0*/  LDCU UR4, c[0x0][0x370] ;  /* 0x00006e00ff0477ac */ /* 0x000e640008000800 */
[----:B-1----:R-:W-:-:S09]  /*2cb0*/  UISETP.GT.U32.AND UP0, UPT, UR4, 0x1f3, UPT ;  /* 0x000001f30400788c */ /* 0x002fd2000bf04070 */
[----:B------:R-:W-:Y:S05]  /*2cc0*/  BRA.U UP0, `(.L_x_7944) ;  /* 0x0000000100087547 */ /* 0x000fea000b800000 */
[----:B------:R1:W-:Y:S06]  /*2cd0*/  MEMBAR.SC.CTA ;  /* 0x0000000000007992 */ /* 0x0003ec0000000000 */
[----:B-1----:R-:W-:Y:S05]  /*2ce0*/  BRA `(.L_x_7945) ;  /* 0x0000000000087947 */ /* 0x002fea0003800000 */
.L_x_7944:
[----:B------:R-:W-:Y:S05]  /*2cf0*/  NANOSLEEP 0x15e ;  /* 0x0000015e0000795d */ /* 0x000fea0003800000 */
[----:B------:R-:W-:Y:S01]  /*2d00*/  NOP ;  /* 0x0000000000007918 */ /* 0x000fe20000000000 */
.L_x_7945:
[----:B------:R-:W2:Y:S01]  /*2d10*/  LD.E.64.STRONG.GPU R10, desc[UR8][R6.64+-0x100] ;  /* 0xffff0008060a7980 */ /* 0x000ea2000c10fb00 */
[----:B------:R-:W-:Y:S01]  /*2d20*/  UMOV UR4, 0xffffffff ;  /* 0xffffffff00047882 */ /* 0x000fe20000000000 */
[----:B--2---:R-:W-:Y:S02]  /*2d30*/  ISETP.NE.AND P3, PT, R10, 0x63, PT ;  /* 0x000000630a00780c */ /* 0x004fe40003f65270 */
[----:B------:R-:W-:Y:S11]  /*2d40*/  BRA.DIV UR4, `(.L_x_7946) ;  /* 0x0000005a04687947 */ /* 0x000ff6000b800000 */
[----:B------:R-:W-:-:S13]  /*2d50*/  VOTE.ANY P3, !P3 ;  /* 0x0000000000ff7806 */ /* 0x000fda0005860100 */
.L_x_8047:
[----:B------:R-:W-:Y:S05]  /*2d60*/  @P3 BRA `(.L_x_7947) ;  /* 0xfffffffc00c83947 */ /* 0x000fea000383ffff */
.L_x_7943:
        /* <DEDUP_REMOVED lines=35> */
.L_x_8056:
[----:B------:R-:W-:Y:S05]  /*2fa0*/  @P3 BRA `(.L_x_7949) ;  /* 0xfffffffc00103947 */ /* 0x000fea000383ffff */
.L_x_7941:
        /* <DEDUP_REMOVED lines=16> */
.L_x_7931:
        /* <DEDUP_REMOVED lines=11> */
.L_x_7930:
[----:B------:R-:W-:Y:S05]  /*3160*/  BSYNC.RECONVERGENT B0 ;  /* 0x0000000000007941 */ /* 0x000fea0003800200 */
.L_x_7928:
        /* <DEDUP_REMOVED lines=67> */
.L_x_7952:
        /* <DEDUP_REMOVED lines=10> */
.L_x_7951:
[----:B------:R-:W-:Y:S05]  /*3640*/  BSYNC.RECONVERGENT B0 ;  /* 0x0000000000007941 */ /* 0x000fea0003800200 */
.L_x_7950:
        /* <DEDUP_REMOVED lines=20> */
.L_x_7955:
        /* <DEDUP_REMOVED lines=64> */
.L_x_7954:
[----:B------:R-:W-:Y:S05]  /*3b90*/  BSYNC.RECONVERGENT B0 ;  /* 0x0000000000007941 */ /* 0x000fea0003800200 */
.L_x_7953:
        /* <DEDUP_REMOVED lines=37> */
.L_x_7957:
[----:B------:R-:W-:Y:S05]  /*3df0*/  BSYNC.RECONVERGENT B0 ;  /* 0x0000000000007941 */ /* 0x000fea0003800200 */
.L_x_7956:
        /* <DEDUP_REMOVED lines=17> */
.L_x_7907:
        /* <DEDUP_REMOVED lines=35> */
.L_x_7959:
[----:B------:R-:W-:Y:S05]  /*4140*/  BSYNC.RECONVERGENT B0 ;  /* 0x0000000000007941 */ /* 0x000fea0003800200 */
.L_x_7958:
        /* <DEDUP_REMOVED lines=19> */
.L_x_7961:
[----:B------:R-:W-:Y:S05]  /*4280*/  BSYNC.RECONVERGENT B0 ;  /* 0x0000000000007941 */ /* 0x000fea0003800200 */
.L_x_7960:
        /* <DEDUP_REMOVED lines=10> */
.L_x_7963:
[----:B------:R-:W-:Y:S05]  /*4330*/  BSYNC.RECONVERGENT B0 ;  /* 0x0000000000007941 */ /* 0x000fea0003800200 */
.L_x_7962:
        /* <DEDUP_REMOVED lines=20> */
.L_x_7965:
[----:B------:R-:W-:Y:S05]  /*4480*/  BSYNC.RECONVERGENT B0 ;  /* 0x0000000000007941 */ /* 0x000fea0003800200 */
.L_x_7964:
        /* <DEDUP_REMOVED lines=8> */
.L_x_7967:
[----:B------:R-:W-:Y:S05]  /*4510*/  BSYNC.RECONVERGENT B0 ;  /* 0x0000000000007941 */ /* 0x000fea0003800200 */
.L_x_7966:
        /* <DEDUP_REMOVED lines=8> */
.L_x_7969:
[----:B------:R-:W-:Y:S05]  /*45a0*/  BSYNC.RECONVERGENT B0 ;  /* 0x0000000000007941 */ /* 0x000fea0003800200 */
.L_x_7968:
        /* <DEDUP_REMOVED lines=8> */
.L_x_7971:
[----:B------:R-:W-:Y:S05]  /*4630*/  BSYNC.RECONVERGENT B0 ;  /* 0x0000000000007941 */ /* 0x000fea0003800200 */
.L_x_7970:
        /* <DEDUP_REMOVED lines=8> */
.L_x_7973:
[----:B------:R-:W-:Y:S05]  /*46c0*/  BSYNC.RECONVERGENT B0 ;  /* 0x0000000000007941 */ /* 0x000fea0003800200 */
.L_x_7972:
        /* <DEDUP_REMOVED lines=9> */
.L_x_7975:
[----:B------:R-:W-:Y:S05]  /*4760*/  BSYNC.RECONVERGENT B0 ;  /* 0x0000000000007941 */ /* 0x000fea0003800200 */
.L_x_7974:
        /* <DEDUP_REMOVED lines=8> */
.L_x_7977:
[----:B------:R-:W-:Y:S05]  /*47f0*/  BSYNC.RECONVERGENT B0 ;  /* 0x0000000000007941 */ /* 0x000fea0003800200 */
.L_x_7976:
        /* <DEDUP_REMOVED lines=25> */
.L_x_7980:
        /* <DEDUP_REMOVED lines=13> */
.L_x_7979:
[----:B------:R-:W-:Y:S05]  /*4a60*/  BSYNC.RECONVERGENT B0 ;  /* 0x0000000000007941 */ /* 0x000fea0003800200 */
.L_x_7978:
        /* <DEDUP_REMOVED lines=38> */
.L_x_7985:
        /* <DEDUP_REMOVED lines=10> */
.L_x_7986:
[----:B------:R-:W-:-:S13]  /*4d70*/  ISETP.GE.AND P0, PT, R8, R9, PT ;  /* 0x000000090800720c */ /* 0x000fda0003f06270 */
[----:B------:R-:W-:Y:S05]  /*4d80*/  @P0 BREAK.RELIABLE B2 ;  /* 0x0000000000020942 */ /* 0x000fea0003800100 */
[----:B------:R-:W-:Y:S05]  /*4d90*/  @P0 BRA `(.L_x_7987) ;  /* 0x0000000000280947 */ /* 0x000fea0003800000 */
[----:B------:R-:W-:Y:S05]  /*4da0*/  BSYNC.RELIABLE B2 ;  /* 0x0000000000027941 */ /* 0x000fea0003800100 */
.L_x_7984:
        /* <DEDUP_REMOVED lines=9> */
.L_x_7987:
[----:B------:R-:W-:Y:S05]  /*4e40*/  BSYNC.RECONVERGENT B1 ;  /* 0x0000000000017941 */ /* 0x000fea0003800200 */
.L_x_7983:
        /* <DEDUP_REMOVED lines=31> */
.L_x_7990:
        /* <DEDUP_REMOVED lines=10> */
.L_x_7991:
[----:B------:R-:W-:-:S13]  /*50e0*/  ISETP.GE.AND P0, PT, R12, R9, PT ;  /* 0x000000090c00720c */ /* 0x000fda0003f06270 */
[----:B------:R-:W-:Y:S05]  /*50f0*/  @P0 BREAK.RELIABLE B2 ;  /* 0x0000000000020942 */ /* 0x000fea0003800100 */
[----:B------:R-:W-:Y:S05]  /*5100*/  @P0 BRA `(.L_x_7992) ;  /* 0x0000000000280947 */ /* 0x000fea0003800000 */
[----:B------:R-:W-:Y:S05]  /*5110*/  BSYNC.RELIABLE B2 ;  /* 0x0000000000027941 */ /* 0x000fea0003800100 */
.L_x_7989:
        /* <DEDUP_REMOVED lines=9> */
.L_x_7992:
[----:B------:R-:W-:Y:S05]  /*51b0*/  BSYNC.RECONVERGENT B1 ;  /* 0x0000000000017941 */ /* 0x000fea0003800200 */
.L_x_7988:
        /* <DEDUP_REMOVED lines=12> */
.L_x_7995:
        /* <DEDUP_REMOVED lines=9> */
.L_x_7994:
[----:B------:R-:W-:Y:S05]  /*5310*/  BSYNC.RECONVERGENT B1 ;  /* 0x0000000000017941 */ /* 0x000fea0003800200 */
.L_x_7993:
        /* <DEDUP_REMOVED lines=8> */
.L_x_7982:
[----:B------:R-:W-:Y:S05]  /*53a0*/  BSYNC.RECONVERGENT B0 ;  /* 0x0000000000007941 */ /* 0x000fea0003800200 */
.L_x_7981:
        /* <DEDUP_REMOVED lines=42> */
[C-C-:B------:R-:W-:Y:S02]  /*5650*/  @P1 IMAD R10, R13.reuse, 0x8, R40.reuse ;  /* 0x000000080d0a1824 */ /* 0x140fe400078e0228 */
        /* <DEDUP_REMOVED lines=14> */
[C-C-:B------:R-:W-:Y:S02]  /*5740*/  @P4 IMAD R11, R6.reuse, 0x8, R40.reuse ;  /* 0x00000008060b4824 */ /* 0x140fe400078e0228 */
[C---:B------:R-:W-:Y:S02]  /*5750*/  @P6 IMAD R8, R13.reuse, 0x8, R40 ;  /* 0x000000080d086824 */ /* 0x040fe400078e0228 */
        /* <DEDUP_REMOVED lines=13> */
[C-C-:B------:R-:W-:Y:S02]  /*5830*/  @P3 IMAD R10, R13.reuse, 0x8, R40.reuse ;  /* 0x000000080d0a3824 */ /* 0x140fe400078e0228 */
        /* <DEDUP_REMOVED lines=16> */
[C-C-:B------:R-:W-:Y:S02]  /*5940*/  @P4 IMAD R10, R6.reuse, 0x8, R40.reuse ;  /* 0x00000008060a4824 */ /* 0x140fe400078e0228 */
        /* <DEDUP_REMOVED lines=57> */
[----:B------:R1:W2:Y:S01]  /*5ce0*/  @P3 LDS R11, [R13+0x808] ;  /* 0x000808000d0b3984 */ /* 0x0002a20000000800 */
[----:B------:R-:W-:-:S04]  /*5cf0*/  @P3 IMAD.MOV.U32 R8, RZ, RZ, R10 ;  /* 0x000000ffff083224 */ /* 0x000fc800078e000a */
[----:B------:R-:W-:Y:S02]  /*5d00*/  IMAD.MOV.U32 R14, RZ, RZ, R8 ;  /* 0x000000ffff0e7224 */ /* 0x000fe400078e0008 */
[----:B-1----:R-:W-:Y:S02]  /*5d10*/  IMAD.MOV.U32 R13, RZ, RZ, R7 ;  /* 0x000000ffff0d7224 */ /* 0x002fe400078e0007 */
[----:B0-----:R-:W-:Y:S02]  /*5d20*/  IMAD.MOV.U32 R16, RZ, RZ, R18 ;  /* 0x000000ffff107224 */ /* 0x001fe400078e0012 */
[----:B------:R-:W-:Y:S01]  /*5d30*/  IMAD.MOV.U32 R17, RZ, RZ, R19 ;  /* 0x000000ffff117224 */ /* 0x000fe200078e0013 */
[----:B--2---:R-:W-:Y:S01]  /*5d40*/  ISETP.GE.AND P3, PT, R18, R11, PT ;  /* 0x0000000b1200720c */ /* 0x004fe20003f66270 */
        /* <DEDUP_REMOVED lines=106> */
.L_x_7996:
        /* <DEDUP_REMOVED lines=84> */
.L_x_7999:
[----:B------:R-:W-:Y:S05]  /*6930*/  NANOSLEEP 0x1c2 ;  /* 0x000001c20000795d */ /* 0x000fea0003800000 */
[----:B------:R-:W-:Y:S01]  /*6940*/  NOP ;  /* 0x0000000000007918 */ /* 0x000fe20000000000 */
.L_x_8000:
        /* <DEDUP_REMOVED lines=10> */
.L_x_8059:
[----:B------:R-:W-:Y:S05]  /*69f0*/  @!P3 BRA `(.L_x_8002) ;  /* 0x000000000030b947 */ /* 0x000fea0003800000 */
.L_x_8006:
[----:B------:R-:W-:Y:S05]  /*6a00*/  YIELD ;  /* 0x0000000000007946 */ /* 0x000fea0003800000 */
[----:B------:R-:W-:Y:S05]  /*6a10*/  @P5 BRA `(.L_x_8003) ;  /* 0x0000000000085947 */ /* 0x000fea0003800000 */
[----:B------:R1:W-:Y:S06]  /*6a20*/  MEMBAR.SC.CTA ;  /* 0x0000000000007992 */ /* 0x0003ec0000000000 */
[----:B-1----:R-:W-:Y:S05]  /*6a30*/  BRA `(.L_x_8004) ;  /* 0x0000000000087947 */ /* 0x002fea0003800000 */
.L_x_8003:
[----:B------:R-:W-:Y:S05]  /*6a40*/  NANOSLEEP 0x15e ;  /* 0x0000015e0000795d */ /* 0x000fea0003800000 */
[----:B------:R-:W-:Y:S01]  /*6a50*/  NOP ;  /* 0x0000000000007918 */ /* 0x000fe20000000000 */
.L_x_8004:
[----:B------:R-:W2:Y:S01]  /*6a60*/  LD.E.64.STRONG.GPU R10, desc[UR8][R6.64+0x100] ;  /* 0x00010008060a7980 */ /* 0x000ea2000c10fb00 */
[----:B------:R-:W-:Y:S01]  /*6a70*/  UMOV UR4, 0xffffffff ;  /* 0xffffffff00047882 */ /* 0x000fe20000000000 */
[----:B--2---:R-:W-:Y:S02]  /*6a80*/  ISETP.NE.AND P3, PT, R10, 0x63, PT ;  /* 0x000000630a00780c */ /* 0x004fe40003f65270 */
[----:B------:R-:W-:Y:S11]  /*6a90*/  BRA.DIV UR4, `(.L_x_8005) ;  /* 0x00000022044c7947 */ /* 0x000ff6000b800000 */
[----:B------:R-:W-:-:S13]  /*6aa0*/  VOTE.ANY P3, !P3 ;  /* 0x0000000000ff7806 */ /* 0x000fda0005860100 */
.L_x_8062:
[----:B------:R-:W-:Y:S05]  /*6ab0*/  @P3 BRA `(.L_x_8006) ;  /* 0xfffffffc00d03947 */ /* 0x000fea000383ffff */
.L_x_8002:
        /* <DEDUP_REMOVED lines=41> */
.L_x_8071:
[----:B------:R-:W-:Y:S05]  /*6d50*/  @!P3 BRA `(.L_x_8008) ;  /* 0x0000000000f0b947 */ /* 0x000fea0003800000 */
.L_x_8016:
        /* <DEDUP_REMOVED lines=9> */
.L_x_8074:
[----:B------:R-:W-:Y:S05]  /*6df0*/  @!P3 BRA `(.L_x_8010) ;  /* 0x000000000038b947 */ /* 0x000fea0003800000 */
.L_x_8014:
[----:B------:R-:W-:Y:S05]  /*6e00*/  YIELD ;  /* 0x0000000000007946 */ /* 0x000fea0003800000 */
[----:B------:R-:W1:Y:S02]  /*6e10*/  LDCU UR4, c[0x0][0x370] ;  /* 0x00006e00ff0477ac */ /* 0x000e640008000800 */
[----:B-1----:R-:W-:-:S09]  /*6e20*/  UISETP.GT.U32.AND UP0, UPT, UR4, 0x1f3, UPT ;  /* 0x000001f30400788c */ /* 0x002fd2000bf04070 */
[----:B------:R-:W-:Y:S05]  /*6e30*/  BRA.U UP0, `(.L_x_8011) ;  /* 0x0000000100087547 */ /* 0x000fea000b800000 */
[----:B------:R1:W-:Y:S06]  /*6e40*/  MEMBAR.SC.CTA ;  /* 0x0000000000007992 */ /* 0x0003ec0000000000 */
[----:B-1----:R-:W-:Y:S05]  /*6e50*/  BRA `(.L_x_8012) ;  /* 0x0000000000087947 */ /* 0x002fea0003800000 */
.L_x_8011:
[----:B------:R-:W-:Y:S05]  /*6e60*/  NANOSLEEP 0x15e ;  /* 0x0000015e0000795d */ /* 0x000fea0003800000 */
[----:B------:R-:W-:Y:S01]  /*6e70*/  NOP ;  /* 0x0000000000007918 */ /* 0x000fe20000000000 */
.L_x_8012:
[----:B------:R-:W2:Y:S01]  /*6e80*/  LD.E.64.STRONG.GPU R10, desc[UR8][R6.64+-0x100] ;  /* 0xffff0008060a7980 */ /* 0x000ea2000c10fb00 */
[----:B------:R-:W-:Y:S01]  /*6e90*/  UMOV UR4, 0xffffffff ;  /* 0xffffffff00047882 */ /* 0x000fe20000000000 */
[----:B--2---:R-:W-:Y:S02]  /*6ea0*/  ISETP.NE.AND P3, PT, R10, 0x63, PT ;  /* 0x000000630a00780c */ /* 0x004fe40003f65270 */
[----:B------:R-:W-:Y:S11]  /*6eb0*/  BRA.DIV UR4, `(.L_x_8013) ;  /* 0x0000002204a47947 */ /* 0x000ff6000b800000 */
[----:B------:R-:W-:-:S13]  /*6ec0*/  VOTE.ANY P3, !P3 ;  /* 0x0000000000ff7806 */ /* 0x000fda0005860100 */
.L_x_8077:
[----:B------:R-:W-:Y:S05]  /*6ed0*/  @P3 BRA `(.L_x_8014) ;  /* 0xfffffffc00c83947 */ /* 0x000fea000383ffff */
.L_x_8010:
        /* <DEDUP_REMOVED lines=35> */
.L_x_8086:
[----:B------:R-:W-:Y:S05]  /*7110*/  @P3 BRA `(.L_x_8016) ;  /* 0xfffffffc00103947 */ /* 0x000fea000383ffff */
.L_x_8008:
        /* <DEDUP_REMOVED lines=16> */
.L_x_7998:
        /* <DEDUP_REMOVED lines=11> */
.L_x_7997:
        /* <DEDUP_REMOVED lines=68> */
.L_x_8021:
        /* <DEDUP_REMOVED lines=10> */
.L_x_8020:
[----:B------:R-:W-:Y:S05]  /*77b0*/  BSYNC.RECONVERGENT B1 ;  /* 0x0000000000017941 */ /* 0x000fea0003800200 */
.L_x_8019:
        /* <DEDUP_REMOVED lines=20> */
.L_x_8024:
        /* <DEDUP_REMOVED lines=64> */
.L_x_8023:
[----:B------:R-:W-:Y:S05]  /*7d00*/  BSYNC.RECONVERGENT B1 ;  /* 0x0000000000017941 */ /* 0x000fea0003800200 */
.L_x_8022:
        /* <DEDUP_REMOVED lines=37> */
.L_x_8026:
[----:B------:R-:W-:Y:S05]  /*7f60*/  BSYNC.RECONVERGENT B1 ;  /* 0x0000000000017941 */ /* 0x000fea0003800200 */
.L_x_8025:
        /* <DEDUP_REMOVED lines=16> */
.L_x_8018:
[----:B------:R-:W-:Y:S05]  /*8070*/  BSYNC.RECONVERGENT B0 ;  /* 0x0000000000007941 */ /* 0x000fea0003800200 */
.L_x_8017:
[----:B------:R-:W-:-:S13]  /*8080*/  ISETP.NE.AND P0, PT, R3, RZ, PT ;  /* 0x000000ff0300720c */ /* 0x000fda0003f05270 */
[----:B------:R-:W-:Y:S05]  /*8090*/  @P0 EXIT ;  /* 0x000000000000094d */ /* 0x000fea0003800000 */
[----:B--2---:R-:W2:Y:S01]  /*80a0*/  LDC.64 R2, c[0x0][0x3e8] ;  /* 0x0000fa00ff027b82 */ /* 0x004ea20000000a00 */
[----:B------:R-:W-:-:S05]  /*80b0*/  IMAD.IADD R4, R4, 0x1, R0 ;  /* 0x0000000104047824 */ /* 0x000fca00078e0200 */
[----:B------:R-:W-:-:S05]  /*80c0*/  SHF.R.S32.HI R5, RZ, 0x1f, R4 ;  /* 0x0000001fff057819 */ /* 0x000fca0000011404 */
[----:B--2---:R-:W-:Y:S01]  /*80d0*/  STG.E.64 desc[UR8][R2.64], R4 ;  /* 0x0000000402007986 */ /* 0x004fe2000c101b08 */
[----:B------:R-:W-:Y:S05]  /*80e0*/  EXIT ;  /* 0x000000000000794d */ /* 0x000fea0003800000 */
.L_x_7934:
[----:B------:R-:W-:Y:S01]  /*80f0*/  BSSY B1, `(.L_x_8027) ;  /* 0x0000006000017945 */ /* 0x000fe20003800000 */
[----:B------:R-:W-:Y:S01]  /*8100*/  PLOP3.LUT P3, PT, P3, PT, PT, 0x8, 0x80 ;  /* 0x000000000080781c */ /* 0x000fe20001f6e170 */
[----:B------:R-:W-:-:S12]  /*8110*/  IMAD.MOV.U32 R4, RZ, RZ, -0x1 ;  /* 0xffffffffff047424 */ /* 0x000fd800078e00ff */
[----:B0-----:R-:W-:Y:S05]  /*8120*/  WARPSYNC.COLLECTIVE R4, `(.L_x_8028) ;  /* 0x0000000004087348 */ /* 0x001fea0003c00000 */
[----:B------:R-:W-:Y:S01]  /*8130*/  VOTE.ANY P3, P3 ;  /* 0x0000000000ff7806 */ /* 0x000fe20001860100 */
[----:B0-----:R-:W-:-:S12]  /*8140*/  ENDCOLLECTIVE ;  /* 0x000000000000791b */ /* 0x001fd80003800000 */
.L_x_8028:
[----:B------:R-:W-:Y:S05]  /*8150*/  BSYNC B1 ;  /* 0x0000000000017941 */ /* 0x000fea0003800000 */
.L_x_8027:
[----:B------:R-:W-:Y:S05]  /*8160*/  BRA `(.L_x_8029) ;  /* 0xffffffa400c47947 */ /* 0x000fea000383ffff */
.L_x_7938:
[----:B------:R-:W-:Y:S01]  /*8170*/  BSSY B1, `(.L_x_8030) ;  /* 0x0000006000017945 */ /* 0x000fe20003800000 */
[----:B------:R-:W-:Y:S01]  /*8180*/  PLOP3.LUT P3, PT, P3, PT, PT, 0x8, 0x80 ;  /* 0x000000000080781c */ /* 0x000fe20001f6e170 */
[----:B------:R-:W-:-:S12]  /*8190*/  IMAD.MOV.U32 R4, RZ, RZ, -0x1 ;  /* 0xffffffffff047424 */ /* 0x000fd800078e00ff */
[----:B0-----:R-:W-:Y:S05]  /*81a0*/  WARPSYNC.COLLECTIVE R4, `(.L_x_8031) ;  /* 0x0000000004087348 */ /* 0x001fea0003c00000 */
[----:B------:R-:W-:Y:S01]  /*81b0*/  VOTE.ANY P3, P3 ;  /* 0x0000000000ff7806 */ /* 0x000fe20001860100 */
[----:B0-----:R-:W-:-:S12]  /*81c0*/  ENDCOLLECTIVE ;  /* 0x000000000000791b */ /* 0x001fd80003800000 */
.L_x_8031:
[----:B------:R-:W-:Y:S05]  /*81d0*/  BSYNC B1 ;  /* 0x0000000000017941 */ /* 0x000fea0003800000 */
.L_x_8030:
[----:B------:R-:W-:Y:S05]  /*81e0*/  BRA `(.L_x_8032) ;  /* 0xffffffa400d47947 */ /* 0x000fea000383ffff */
.L_x_7940:
[----:B------:R-:W1:Y:S01]  /*81f0*/  S2R R13, SR_GEMASK ;  /* 0x00000000000d7919 */ /* 0x000e620000003c00 */
[----:B------:R-:W-:Y:S01]  /*8200*/  BSSY B1, `(.L_x_8033) ;  /* 0x0000006000017945 */ /* 0x000fe20003800000 */
[----:B------:R-:W-:Y:S01]  /*8210*/  PLOP3.LUT P3, PT, P3, PT, PT, 0x8, 0x80 ;  /* 0x000000000080781c */ /* 0x000fe20001f6e170 */
[----:B------:R-:W-:-:S12]  /*8220*/  IMAD.MOV.U32 R4, RZ, RZ, -0x1 ;  /* 0xffffffffff047424 */ /* 0x000fd800078e00ff */
[----:B01----:R-:W-:Y:S05]  /*8230*/  WARPSYNC.COLLECTIVE R4, `(.L_x_8034) ;  /* 0x0000000004087348 */ /* 0x003fea0003c00000 */
[----:B------:R-:W-:Y:S01]  /*8240*/  VOTE.ANY R4, PT, P3 ;  /* 0x0000000000047806 */ /* 0x000fe200018e0100 */
[----:B01----:R-:W-:Y:S06]  /*8250*/  ENDCOLLECTIVE ;  /* 0x000000000000791b */ /* 0x003fec0003800000 */
.L_x_8034:
[----:B------:R-:W-:Y:S05]  /*8260*/  BSYNC B1 ;  /* 0x0000000000017941 */ /* 0x000fea0003800000 */
.L_x_8033:
        /* <DEDUP_REMOVED lines=11> */
.L_x_8035:
        /* <DEDUP_REMOVED lines=11> */
.L_x_8036:
        /* <DEDUP_REMOVED lines=9> */
.L_x_8037:
        /* <DEDUP_REMOVED lines=9> */
.L_x_8038:
        /* <DEDUP_REMOVED lines=14> */
.L_x_8039:
        /* <DEDUP_REMOVED lines=9> */
.L_x_8040:
[----:B------:R-:W-:Y:S05]  /*8660*/  BRA `(.L_x_8041) ;  /* 0xffffffa4005c7947 */ /* 0x000fea000383ffff */
.L_x_7942:
[----:B------:R-:W-:Y:S01]  /*8670*/  BSSY B1, `(.L_x_8042) ;  /* 0x0000006000017945 */ /* 0x000fe20003800000 */
[----:B------:R-:W-:Y:S01]  /*8680*/  PLOP3.LUT P3, PT, P3, PT, PT, 0x8, 0x80 ;  /* 0x000000000080781c */ /* 0x000fe20001f6e170 */
[----:B------:R-:W-:-:S12]  /*8690*/  IMAD.MOV.U32 R4, RZ, RZ, -0x1 ;  /* 0xffffffffff047424 */ /* 0x000fd800078e00ff */
[----:B0-----:R-:W-:Y:S05]  /*86a0*/  WARPSYNC.COLLECTIVE R4, `(.L_x_8043) ;  /* 0x0000000004087348 */ /* 0x001fea0003c00000 */
[----:B------:R-:W-:Y:S01]  /*86b0*/  VOTE.ANY P3, P3 ;  /* 0x0000000000ff7806 */ /* 0x000fe20001860100 */
[----:B0-----:R-:W-:-:S12]  /*86c0*/  ENDCOLLECTIVE ;  /* 0x000000000000791b */ /* 0x001fd80003800000 */
.L_x_8043:
[----:B------:R-:W-:Y:S05]  /*86d0*/  BSYNC B1 ;  /* 0x0000000000017941 */ /* 0x000fea0003800000 */
.L_x_8042:
[----:B------:R-:W-:Y:S05]  /*86e0*/  BRA `(.L_x_8044) ;  /* 0xffffffa400647947 */ /* 0x000fea000383ffff */
.L_x_7946:
[----:B------:R-:W-:Y:S01]  /*86f0*/  BSSY B1, `(.L_x_8045) ;  /* 0x0000006000017945 */ /* 0x000fe20003800000 */
[----:B------:R-:W-:Y:S01]  /*8700*/  PLOP3.LUT P3, PT, P3, PT, PT, 0x8, 0x80 ;  /* 0x000000000080781c */ /* 0x000fe20001f6e170 */
[----:B------:R-:W-:-:S12]  /*8710*/  IMAD.MOV.U32 R4, RZ, RZ, -0x1 ;  /* 0xffffffffff047424 */ /* 0x000fd800078e00ff */
[----:B0-----:R-:W-:Y:S05]  /*8720*/  WARPSYNC.COLLECTIVE R4, `(.L_x_8046) ;  /* 0x0000000004087348 */ /* 0x001fea0003c00000 */
[----:B------:R-:W-:Y:S01]  /*8730*/  VOTE.ANY P3, P3 ;  /* 0x0000000000ff7806 */ /* 0x000fe20001860100 */
[----:B0-----:R-:W-:-:S12]  /*8740*/  ENDCOLLECTIVE ;  /* 0x000000000000791b */ /* 0x001fd80003800000 */
.L_x_8046:
[----:B------:R-:W-:Y:S05]  /*8750*/  BSYNC B1 ;  /* 0x0000000000017941 */ /* 0x000fea0003800000 */
.L_x_8045:
[----:B------:R-:W-:Y:S05]  /*8760*/  BRA `(.L_x_8047) ;  /* 0xffffffa4007c7947 */ /* 0x000fea000383ffff */
.L_x_7948:
[----:B------:R-:W-:Y:S01]  /*8770*/  BSSY B1, `(.L_x_8048) ;  /* 0x0000006000017945 */ /* 0x000fe20003800000 */
[----:B------:R-:W-:Y:S01]  /*8780*/  PLOP3.LUT P3, PT, P3, PT, PT, 0x8, 0x80 ;  /* 0x000000000080781c */ /* 0x000fe20001f6e170 */
[----:B------:R-:W-:-:S12]  /*8790*/  IMAD.MOV.U32 R4, RZ, RZ, -0x1 ;  /* 0xffffffffff047424 */ /* 0x000fd800078e00ff */
[----:B0-----:R-:W-:Y:S05]  /*87a0*/  WARPSYNC.COLLECTIVE R4, `(.L_x_8049) ;  /* 0x0000000004087348 */ /* 0x001fea0003c00000 */
[----:B------:R-:W-:Y:S01]  /*87b0*/  VOTE.ANY R4, PT, P3 ;  /* 0x0000000000047806 */ /* 0x000fe200018e0100 */
[----:B0-----:R-:W-:Y:S06]  /*87c0*/  ENDCOLLECTIVE ;  /* 0x000000000000791b */ /* 0x001fec0003800000 */
.L_x_8049:
[----:B------:R-:W-:Y:S05]  /*87d0*/  BSYNC B1 ;  /* 0x0000000000017941 */ /* 0x000fea0003800000 */
.L_x_8048:
        /* <DEDUP_REMOVED lines=11> */
.L_x_8050:
        /* <DEDUP_REMOVED lines=11> */
.L_x_8051:
        /* <DEDUP_REMOVED lines=9> */
.L_x_8052:
        /* <DEDUP_REMOVED lines=8> */
.L_x_8053:
        /* <DEDUP_REMOVED lines=8> */
.L_x_8054:
[----:B------:R-:W-:-:S04]  /*8ad0*/  ISETP.GT.AND P3, PT, R11, R0, PT ;  /* 0x000000000b00720c */ /* 0x000fc80003f64270 */
[----:B------:R-:W-:Y:S02]  /*8ae0*/  SEL R6, R6, RZ, !P3 ;  /* 0x000000ff06067207 */ /* 0x000fe40005800000 */
[----:B------:R-:W-:Y:S02]  /*8af0*/  ISETP.NE.AND P3, PT, R10, 0x65, PT ;  /* 0x000000650a00780c */ /* 0x000fe40003f65270 */
[----:B------:R-:W-:-:S11]  /*8b00*/  IADD3 R40, PT, PT, R43, R6, R40 ;  /* 0x000000062b287210 */ /* 0x000fd60007ffe028 */
[----:B------:R-:W-:Y:S05]  /*8b10*/  WARPSYNC.COLLECTIVE R4, `(.L_x_8055) ;  /* 0x0000000004087348 */ /* 0x000fea0003c00000 */
[----:B------:R-:W-:Y:S01]  /*8b20*/  VOTE.ALL P3, P3 ;  /* 0x0000000000ff7806 */ /* 0x000fe20001860000 */
[----:B------:R-:W-:-:S12]  /*8b30*/  ENDCOLLECTIVE ;  /* 0x000000000000791b */ /* 0x000fd80003800000 */
.L_x_8055:
[----:B------:R-:W-:Y:S05]  /*8b40*/  BRA `(.L_x_8056) ;  /* 0xffffffa400147947 */ /* 0x000fea000383ffff */
.L_x_8001:
[----:B------:R-:W-:Y:S01]  /*8b50*/  BSSY B0, `(.L_x_8057) ;  /* 0x0000006000007945 */ /* 0x000fe20003800000 */
[----:B------:R-:W-:Y:S01]  /*8b60*/  PLOP3.LUT P3, PT, P3, PT, PT, 0x8, 0x80 ;  /* 0x000000000080781c */ /* 0x000fe20001f6e170 */
[----:B------:R-:W-:-:S12]  /*8b70*/  IMAD.MOV.U32 R4, RZ, RZ, -0x1 ;  /* 0xffffffffff047424 */ /* 0x000fd800078e00ff */
[----:B0-----:R-:W-:Y:S05]  /*8b80*/  WARPSYNC.COLLECTIVE R4, `(.L_x_8058) ;  /* 0x0000000004087348 */ /* 0x001fea0003c00000 */
[----:B------:R-:W-:Y:S01]  /*8b90*/  VOTE.ANY P3, P3 ;  /* 0x0000000000ff7806 */ /* 0x000fe20001860100 */
[----:B0-----:R-:W-:-:S12]  /*8ba0*/  ENDCOLLECTIVE ;  /* 0x000000000000791b */ /* 0x001fd80003800000 */
.L_x_8058:
[----:B------:R-:W-:Y:S05]  /*8bb0*/  BSYNC B0 ;  /* 0x0000000000007941 */ /* 0x000fea0003800000 */
.L_x_8057:
[----:B------:R-:W-:Y:S05]  /*8bc0*/  BRA `(.L_x_8059) ;  /* 0xffffffdc00887947 */ /* 0x000fea000383ffff */
.L_x_8005:
[----:B------:R-:W-:Y:S01]  /*8bd0*/  BSSY B0, `(.L_x_8060) ;  /* 0x0000006000007945 */ /* 0x000fe20003800000 */
[----:B------:R-:W-:Y:S01]  /*8be0*/  PLOP3.LUT P3, PT, P3, PT, PT, 0x8, 0x80 ;  /* 0x000000000080781c */ /* 0x000fe20001f6e170 */
[----:B------:R-:W-:-:S12]  /*8bf0*/  IMAD.MOV.U32 R4, RZ, RZ, -0x1 ;  /* 0xffffffffff047424 */ /* 0x000fd800078e00ff */
[----:B0-----:R-:W-:Y:S05]  /*8c00*/  WARPSYNC.COLLECTIVE R4, `(.L_x_8061) ;  /* 0x0000000004087348 */ /* 0x001fea0003c00000 */
[----:B------:R-:W-:Y:S01]  /*8c10*/  VOTE.ANY P3, P3 ;  /* 0x0000000000ff7806 */ /* 0x000fe20001860100 */
[----:B0-----:R-:W-:-:S12]  /*8c20*/  ENDCOLLECTIVE ;  /* 0x000000000000791b */ /* 0x001fd80003800000 */
.L_x_8061:
[----:B------:R-:W-:Y:S05]  /*8c30*/  BSYNC B0 ;  /* 0x0000000000007941 */ /* 0x000fea0003800000 */
.L_x_8060:
[----:B------:R-:W-:Y:S05]  /*8c40*/  BRA `(.L_x_8062) ;  /* 0xffffffdc00987947 */ /* 0x000fea000383ffff */
.L_x_8007:
[----:B------:R-:W1:Y:S01]  /*8c50*/  S2R R13, SR_GEMASK ;  /* 0x00000000000d7919 */ /* 0x000e620000003c00 */
[----:B------:R-:W-:Y:S01]  /*8c60*/  BSSY B0, `(.L_x_8063) ;  /* 0x0000006000007945 */ /* 0x000fe20003800000 */
[----:B------:R-:W-:Y:S01]  /*8c70*/  PLOP3.LUT P3, PT, P3, PT, PT, 0x8, 0x80 ;  /* 0x000000000080781c */ /* 0x000fe20001f6e170 */
[----:B------:R-:W-:-:S12]  /*8c80*/  IMAD.MOV.U32 R4, RZ, RZ, -0x1 ;  /* 0xffffffffff047424 */ /* 0x000fd800078e00ff */
[----:B01----:R-:W-:Y:S05]  /*8c90*/  WARPSYNC.COLLECTIVE R4, `(.L_x_8064) ;  /* 0x0000000004087348 */ /* 0x003fea0003c00000 */
[----:B------:R-:W-:Y:S01]  /*8ca0*/  VOTE.ANY R4, PT, P3 ;  /* 0x0000000000047806 */ /* 0x000fe200018e0100 */
[----:B01----:R-:W-:Y:S06]  /*8cb0*/  ENDCOLLECTIVE ;  /* 0x000000000000791b */ /* 0x003fec0003800000 */
.L_x_8064:
[----:B------:R-:W-:Y:S05]  /*8cc0*/  BSYNC B0 ;  /* 0x0000000000007941 */ /* 0x000fea0003800000 */
.L_x_8063:
        /* <DEDUP_REMOVED lines=11> */
.L_x_8065:
        /* <DEDUP_REMOVED lines=11> */
.L_x_8066:
        /* <DEDUP_REMOVED lines=9> */
.L_x_8067:
        /* <DEDUP_REMOVED lines=9> */
.L_x_8068:
        /* <DEDUP_REMOVED lines=14> */
.L_x_8069:
        /* <DEDUP_REMOVED lines=9> */
.L_x_8070:
[----:B------:R-:W-:Y:S05]  /*90c0*/  BRA `(.L_x_8071) ;  /* 0xffffffdc00207947 */ /* 0x000fea000383ffff */
.L_x_8009:
[----:B------:R-:W-:Y:S01]  /*90d0*/  BSSY B0, `(.L_x_8072) ;  /* 0x0000006000007945 */ /* 0x000fe20003800000 */
[----:B------:R-:W-:Y:S01]  /*90e0*/  PLOP3.LUT P3, PT, P3, PT, PT, 0x8, 0x80 ;  /* 0x000000000080781c */ /* 0x000fe20001f6e170 */
[----:B------:R-:W-:-:S12]  /*90f0*/  IMAD.MOV.U32 R4, RZ, RZ, -0x1 ;  /* 0xffffffffff047424 */ /* 0x000fd800078e00ff */
[----:B0-----:R-:W-:Y:S05]  /*9100*/  WARPSYNC.COLLECTIVE R4, `(.L_x_8073) ;  /* 0x0000000004087348 */ /* 0x001fea0003c00000 */
[----:B------:R-:W-:Y:S01]  /*9110*/  VOTE.ANY P3, P3 ;  /* 0x0000000000ff7806 */ /* 0x000fe20001860100 */
[----:B0-----:R-:W-:-:S12]  /*9120*/  ENDCOLLECTIVE ;  /* 0x000000000000791b */ /* 0x001fd80003800000 */
.L_x_8073:
[----:B------:R-:W-:Y:S05]  /*9130*/  BSYNC B0 ;  /* 0x0000000000007941 */ /* 0x000fea0003800000 */
.L_x_8072:
[----:B------:R-:W-:Y:S05]  /*9140*/  BRA `(.L_x_8074) ;  /* 0xffffffdc00287947 */ /* 0x000fea000383ffff */
.L_x_8013:
[----:B------:R-:W-:Y:S01]  /*9150*/  BSSY B0, `(.L_x_8075) ;  /* 0x0000006000007945 */ /* 0x000fe20003800000 */
[----:B------:R-:W-:Y:S01]  /*9160*/  PLOP3.LUT P3, PT, P3, PT, PT, 0x8, 0x80 ;  /* 0x000000000080781c */ /* 0x000fe20001f6e170 */
[----:B------:R-:W-:-:S12]  /*9170*/  IMAD.MOV.U32 R4, RZ, RZ, -0x1 ;  /* 0xffffffffff047424 */ /* 0x000fd800078e00ff */
[----:B0-----:R-:W-:Y:S05]  /*9180*/  WARPSYNC.COLLECTIVE R4, `(.L_x_8076) ;  /* 0x0000000004087348 */ /* 0x001fea0003c00000 */
[----:B------:R-:W-:Y:S01]  /*9190*/  VOTE.ANY P3, P3 ;  /* 0x0000000000ff7806 */ /* 0x000fe20001860100 */
[----:B0-----:R-:W-:-:S12]  /*91a0*/  ENDCOLLECTIVE ;  /* 0x000000000000791b */ /* 0x001fd80003800000 */
.L_x_8076:
[----:B------:R-:W-:Y:S05]  /*91b0*/  BSYNC B0 ;  /* 0x0000000000007941 */ /* 0x000fea0003800000 */
.L_x_8075:
[----:B------:R-:W-:Y:S05]  /*91c0*/  BRA `(.L_x_8077) ;  /* 0xffffffdc00407947 */ /* 0x000fea000383ffff */
.L_x_8015:
[----:B------:R-:W-:Y:S01]  /*91d0*/  BSSY B0, `(.L_x_8078) ;  /* 0x0000006000007945 */ /* 0x000fe20003800000 */
[----:B------:R-:W-:Y:S01]  /*91e0*/  PLOP3.LUT P3, PT, P3, PT, PT, 0x8, 0x80 ;  /* 0x000000000080781c */ /* 0x000fe20001f6e170 */
[----:B------:R-:W-:-:S12]  /*91f0*/  IMAD.MOV.U32 R4, RZ, RZ, -0x1 ;  /* 0xffffffffff047424 */ /* 0x000fd800078e00ff */
[----:B0-----:R-:W-:Y:S05]  /*9200*/  WARPSYNC.COLLECTIVE R4, `(.L_x_8079) ;  /* 0x0000000004087348 */ /* 0x001fea0003c00000 */
[----:B------:R-:W-:Y:S01]  /*9210*/  VOTE.ANY R4, PT, P3 ;  /* 0x0000000000047806 */ /* 0x000fe200018e0100 */
[----:B0-----:R-:W-:Y:S06]  /*9220*/  ENDCOLLECTIVE ;  /* 0x000000000000791b */ /* 0x001fec0003800000 */
.L_x_8079:
[----:B------:R-:W-:Y:S05]  /*9230*/  BSYNC B0 ;  /* 0x0000000000007941 */ /* 0x000fea0003800000 */
.L_x_8078:
        /* <DEDUP_REMOVED lines=11> */
.L_x_8080:
        /* <DEDUP_REMOVED lines=11> */
.L_x_8081:
        /* <DEDUP_REMOVED lines=9> */
.L_x_8082:
        /* <DEDUP_REMOVED lines=8> */
.L_x_8083:
        /* <DEDUP_REMOVED lines=8> */
.L_x_8084:
[----:B------:R-:W-:-:S04]  /*9530*/  ISETP.GT.AND P3, PT, R11, R0, PT ;  /* 0x000000000b00720c */ /* 0x000fc80003f64270 */
[----:B------:R-:W-:Y:S02]  /*9540*/  SEL R6, R6, RZ, !P3 ;  /* 0x000000ff06067207 */ /* 0x000fe40005800000 */
[----:B------:R-:W-:Y:S02]  /*9550*/  ISETP.NE.AND P3, PT, R10, 0x65, PT ;  /* 0x000000650a00780c */ /* 0x000fe40003f65270 */
[----:B------:R-:W-:-:S11]  /*9560*/  IADD3 R40, PT, PT, R43, R6, R40 ;  /* 0x000000062b287210 */ /* 0x000fd60007ffe028 */
[----:B------:R-:W-:Y:S05]  /*9570*/  WARPSYNC.COLLECTIVE R4, `(.L_x_8085) ;  /* 0x0000000004087348 */ /* 0x000fea0003c00000 */
[----:B------:R-:W-:Y:S01]  /*9580*/  VOTE.ALL P3, P3 ;  /* 0x0000000000ff7806 */ /* 0x000fe20001860000 */
[----:B------:R-:W-:-:S12]  /*9590*/  ENDCOLLECTIVE ;  /* 0x000000000000791b */ /* 0x000fd80003800000 */
.L_x_8085:
[----:B------:R-:W-:Y:S05]  /*95a0*/  BRA `(.L_x_8086) ;  /* 0xffffffd800d87947 */ /* 0x000fea000383ffff */
.L_x_8087:
        /* <DEDUP_REMOVED lines=13> */
.L_x_14424:


//--------------------- .text._ZN6thrust24THRUST_300001_SM_1000_NS8cuda_cub4core6detail13_kernel_agentINS1_16__set_operations14PartitionAgentINS0_12zip_iteratorIN4cuda3std3__45tupleIJNS0_6detail15normal_iteratorINS0_10device_ptrIiEEEESG_EEEEENS7_INSB_IJSG_NS0_17constant_iteratorIiNS0_11use_defaultESK_EEEEEEEiNSC_13compare_firstINSA_4lessIiEEEEEEJSI_SN_iiiPNSA_4pairIiiEESR_iEEEvDpT0_ --------------------------
	.section	.text._ZN6thrust24THRUST_300001_SM_1000_NS8cuda_cub4core6detail13_kernel_agentINS1_16__set_operations14PartitionAgentINS0_12zip_iteratorIN4cuda3std3__45tupleIJNS0_6detail15normal_iteratorINS0_10device_ptrIiEEEESG_EEEEENS7_INSB_IJSG_NS0_17constant_iteratorIiNS0_11use_defaultESK_EEEEEEEiNSC_13compare_firstINSA_4lessIiEEEEEEJSI_SN_iiiPNSA_4pairIiiEESR_iEEEvDpT0_,"ax",@progbits
	.align	128
        .global         _ZN6thrust24THRUST_300001_SM_1000_NS8cuda_cub4core6detail13_kernel_agentINS1_16__set_operations14PartitionAgentINS0_12zip_iteratorIN4cuda3std3__45tupleIJNS0_6detail15normal_iteratorINS0_10device_ptrIiEEEESG_EEEEENS7_INSB_IJSG_NS0_17constant_iteratorIiNS0_11use_defaultESK_EEEEEEEiNSC_13compare_firstINSA_4lessIiEEEEEEJSI_SN_iiiPNSA_4pairIiiEESR_iEEEvDpT0_
        .type           _ZN6thrust24THRUST_300001_SM_1000_NS8cuda_cub4core6detail13_kernel_agentINS1_16__set_operations14PartitionAgentINS0_12zip_iteratorIN4cuda3std3__45tupleIJNS0_6detail15normal_iteratorINS0_10device_ptrIiEEEESG_EEEEENS7_INSB_IJSG_NS0_17constant_iteratorIiNS0_11use_defaultESK_EEEEEEEiNSC_13compare_firstINSA_4lessIiEEEEEEJSI_SN_iiiPNSA_4pairIiiEESR_iEEEvDpT0_,@function
        .size           _ZN6thrust24THRUST_300001_SM_1000_NS8cuda_cub4core6detail13_kernel_agentINS1_16__set_operations14PartitionAgentINS0_12zip_iteratorIN4cuda3std3__45tupleIJNS0_6detail15normal_iteratorINS0_10device_ptrIiEEEESG_EEEEENS7_INSB_IJSG_NS0_17constant_iteratorIiNS0_11use_defaultESK_EEEEEEEiNSC_13compare_firstINSA_4lessIiEEEEEEJSI_SN_iiiPNSA_4pairIiiEESR_iEEEvDpT0_,(.L_x_14425 - _ZN6thrust24THRUST_300001_SM_1000_NS8cuda_cub4core6detail13_kernel_agentINS1_16__set_operations14PartitionAgentINS0_12zip_iteratorIN4cuda3std3__45tupleIJNS0_6detail15normal_iteratorINS0_10device_ptrIiEEEESG_EEEEENS7_INSB_IJSG_NS0_17constant_iteratorIiNS0_11use_defaultESK_EEEEEEEiNSC_13compare_firstINSA_4lessIiEEEEEEJSI_SN_iiiPNSA_4pairIiiEESR_iEEEvDpT0_)
        .other          _ZN6thrust24THRUST_300001_SM_1000_NS8cuda_cub4core6detail13_kernel_agentINS1_16__set_operations14PartitionAgentINS0_12zip_iteratorIN4cuda3std3__45tupleIJNS0_6detail15normal_iteratorINS0_10device_ptrIiEEEESG_EEEEENS7_INSB_IJSG_NS0_17constant_iteratorIiNS0_11use_defaultESK_EEEEEEEiNSC_13compare_firstINSA_4lessIiEEEEEEJSI_SN_iiiPNSA_4pairIiiEESR_iEEEvDpT0_,@"STO_CUDA_ENTRY STV_DEFAULT"
_ZN6thrust24THRUST_300001_SM_1000_NS8cuda_cub4core6detail13_kernel_agentINS1_16__set_operations14PartitionAgentINS0_12zip_iteratorIN4cuda3std3__45tupleIJNS0_6detail15normal_iteratorINS0_10device_ptrIiEEEESG_EEEEENS7_INSB_IJSG_NS0_17constant_iteratorIiNS0_11use_defaultESK_EEEEEEEiNSC_13compare_firstINSA_4lessIiEEEEEEJSI_SN_iiiPNSA_4pairIiiEESR_iEEEvDpT0_:
.text._ZN6thrust24THRUST_300001_SM_1000_NS8cuda_cub4core6detail13_kernel_agentINS1_16__set_operations14PartitionAgentINS0_12zip_iteratorIN4cuda3std3__45tupleIJNS0_6detail15normal_iteratorINS0_10device_ptrIiEEEESG_EEEEENS7_INSB_IJSG_NS0_17constant_iteratorIiNS0_11use_defaultESK_EEEEEEEiNSC_13compare_firstINSA_4lessIiEEEEEEJSI_SN_iiiPNSA_4pairIiiEESR_iEEEvDpT0_:
        /* <DEDUP_REMOVED lines=20> */
.L_x_8090:
        /* <DEDUP_REMOVED lines=8> */
[----:B--2---:R-:W-:-:S04]  /*01c0*/  ISETP.GE.AND P0, PT, R13, R10, PT ;  /* 0x0000000a0d00720c */ /* 0x004fc80003f06270 */
[----:B------:R-:W-:-:S09]  /*01d0*/  SEL R2, R15, R2, !P0 ;  /* 0x000000020f027207 */ /* 0x000fd20004000000 */
[----:B------:R-:W-:-:S05]  /*01e0*/  @P0 VIADD R9, R15, 0x1 ;  /* 0x000000010f090836 */ /* 0x000fca0000000000 */
[----:B------:R-:W-:-:S13]  /*01f0*/  ISETP.GE.AND P0, PT, R9, R2, PT ;  /* 0x000000020900720c */ /* 0x000fda0003f06270 */
[----:B------:R-:W-:Y:S05]  /*0200*/  @!P0 BRA `(.L_x_8090) ;  /* 0xfffffffc00cc8947 */ /* 0x000fea000383ffff */
.L_x_8089:
[----:B------:R-:W-:Y:S05]  /*0210*/  BSYNC.RECONVERGENT B0 ;  /* 0x0000000000007941 */ /* 0x000fea0003800200 */
.L_x_8088:
        /* <DEDUP_REMOVED lines=23> */
[----:B--2--5:R-:W-:-:S04]  /*0390*/  ISETP.GE.AND P0, PT, R17, R12, PT ;  /* 0x0000000c1100720c */ /* 0x024fc80003f06270 */
[----:B------:R-:W-:Y:S02]  /*03a0*/  SEL R13, R9, R18, !P0 ;  /* 0x00000012090d7207 */ /* 0x000fe40004000000 */
[----:B------:R-:W-:-:S04]  /*03b0*/  SEL R14, R14, RZ, !P0 ;  /* 0x000000ff0e0e7207 */ /* 0x000fc80004000000 */
        /* <DEDUP_REMOVED lines=9> */
[----:B--2---:R-:W-:-:S04]  /*0450*/  ISETP.GE.AND P0, PT, R17, R12, PT ;  /* 0x0000000c1100720c */ /* 0x004fc80003f06270 */
[----:B------:R-:W-:-:S09]  /*0460*/  SEL R13, R13, R18, !P0 ;  /* 0x000000120d0d7207 */ /* 0x000fd20004000000 */
[----:B------:R-:W-:-:S07]  /*0470*/  @!P0 VIADD R14, R18, 0x1 ;  /* 0x00000001120e8836 */ /* 0x000fce0000000000 */
.L_x_8097:
[----:B------:R-:W-:Y:S05]  /*0480*/  BSYNC.RECONVERGENT B3 ;  /* 0x0000000000037941 */ /* 0x000fea0003800200 */
.L_x_8096:
        /* <DEDUP_REMOVED lines=11> */
[----:B------:R-:W-:-:S05]  /*0540*/  @!P0 VIADD R14, R18, 0x1 ;  /* 0x00000001120e8836 */ /* 0x000fca0000000000 */
        /* <DEDUP_REMOVED lines=13> */
.L_x_8095:
[----:B------:R-:W0:Y:S01]  /*0620*/  LDC.64 R10, c[0x0][0x380] ;  /* 0x0000e000ff0a7b82 */ /* 0x000e220000000a00 */
[----:B------:R-:W-:-:S13]  /*0630*/  ISETP.GE.U32.AND P0, PT, R14, R13, PT ;  /* 0x0000000d0e00720c */ /* 0x000fda0003f06070 */
[----:B------:R-:W-:Y:S05]  /*0640*/  @P0 BREAK.RELIABLE B2 ;  /* 0x0000000000020942 */ /* 0x000fea0003800100 */
[----:B------:R-:W-:Y:S05]  /*0650*/  @P0 BRA `(.L_x_8098) ;  /* 0x00000000002c0947 */ /* 0x000fea0003800000 */
[----:B------:R-:W-:Y:S05]  /*0660*/  BSYNC.RELIABLE B2 ;  /* 0x0000000000027941 */ /* 0x000fea0003800100 */
.L_x_8094:
[CC--:B------:R-:W-:Y:S02]  /*0670*/  LOP3.LUT R15, R14.reuse, R13.reuse, RZ, 0xc0, !PT ;  /* 0x0000000d0e0f7212 */ /* 0x0c0fe400078ec0ff */
[----:B------:R-:W-:-:S04]  /*0680*/  LOP3.LUT R16, R14, R13, RZ, 0x3c, !PT ;  /* 0x0000000d0e107212 */ /* 0x000fc800078e3cff */
[----:B------:R-:W-:-:S05]  /*0690*/  LEA.HI.SX32 R15, R16, R15, 0x1f ;  /* 0x0000000f100f7211 */ /* 0x000fca00078ffaff */
[----:B0-----:R-:W-:-:S06]  /*06a0*/  IMAD.WIDE R16, R15, 0x4, R10 ;  /* 0x000000040f107825 */ /* 0x001fcc00078e020a */
[----:B------:R-:W2:Y:S02]  /*06b0*/  LDG.E R17, desc[UR4][R16.64] ;  /* 0x0000000410117981 */ /* 0x000ea4000c1e1900 */
[----:B--2--5:R-:W-:-:S04]  /*06c0*/  ISETP.GE.AND P0, PT, R17, R12, PT ;  /* 0x0000000c1100720c */ /* 0x024fc80003f06270 */
[----:B------:R-:W-:-:S09]  /*06d0*/  SEL R13, R13, R15, !P0 ;  /* 0x0000000f0d0d7207 */ /* 0x000fd20004000000 */
[----:B------:R-:W-:-:S05]  /*06e0*/  @!P0 VIADD R14, R15, 0x1 ;  /* 0x000000010f0e8836 */ /* 0x000fca0000000000 */
[----:B------:R-:W-:-:S13]  /*06f0*/  ISETP.GE.AND P0, PT, R14, R13, PT ;  /* 0x0000000d0e00720c */ /* 0x000fda0003f06270 */
[----:B------:R-:W-:Y:S05]  /*0700*/  @!P0 BRA `(.L_x_8094) ;  /* 0xfffffffc00d88947 */ /* 0x000fea000383ffff */
.L_x_8098:
[----:B------:R-:W-:Y:S05]  /*0710*/  BSYNC.RECONVERGENT B1 ;  /* 0x0000000000017941 */ /* 0x000fea0003800200 */
.L_x_8093:
        /* <DEDUP_REMOVED lines=13> */
[----:B--2--5:R-:W-:-:S04]  /*07f0*/  ISETP.GE.AND P0, PT, R17, R12, PT ;  /* 0x0000000c1100720c */ /* 0x024fc80003f06270 */
[----:B------:R-:W-:Y:S02]  /*0800*/  SEL R11, R2, R13, !P0 ;  /* 0x0000000d020b7207 */ /* 0x000fe40004000000 */
[----:B------:R-:W-:-:S07]  /*0810*/  SEL R10, R10, RZ, !P0 ;  /* 0x000000ff0a0a7207 */ /* 0x000fce0004000000 */
.L_x_8100:
[----:B------:R-:W-:Y:S05]  /*0820*/  BSYNC.RECONVERGENT B1 ;  /* 0x0000000000017941 */ /* 0x000fea0003800200 */
.L_x_8099:
        /* <DEDUP_REMOVED lines=13> */
[----:B--2--5:R-:W-:-:S04]  /*0900*/  ISETP.GE.AND P0, PT, R17, R12, PT ;  /* 0x0000000c1100720c */ /* 0x024fc80003f06270 */
[----:B------:R-:W-:-:S09]  /*0910*/  SEL R11, R11, R18, !P0 ;  /* 0x000000120b0b7207 */ /* 0x000fd20004000000 */
[----:B------:R-:W-:-:S05]  /*0920*/  @!P0 VIADD R10, R18, 0x1 ;  /* 0x00000001120a8836 */ /* 0x000fca0000000000 */
        /* <DEDUP_REMOVED lines=11> */
[----:B--2---:R-:W-:-:S04]  /*09e0*/  ISETP.GE.AND P0, PT, R17, R12, PT ;  /* 0x0000000c1100720c */ /* 0x004fc80003f06270 */
[----:B------:R-:W-:-:S09]  /*09f0*/  SEL R11, R11, R18, !P0 ;  /* 0x000000120b0b7207 */ /* 0x000fd20004000000 */
[----:B------:R-:W-:-:S07]  /*0a00*/  @!P0 VIADD R10, R18, 0x1 ;  /* 0x00000001120a8836 */ /* 0x000fce0000000000 */
.L_x_8103:
        /* <DEDUP_REMOVED lines=14> */
[----:B------:R-:W-:-:S07]  /*0af0*/  @!P0 VIADD R10, R18, 0x1 ;  /* 0x00000001120a8836 */ /* 0x000fce0000000000 */
.L_x_8104:
[----:B------:R-:W-:-:S13]  /*0b00*/  ISETP.GE.AND P0, PT, R10, R11, PT ;  /* 0x0000000b0a00720c */ /* 0x000fda0003f06270 */
[----:B------:R-:W-:Y:S05]  /*0b10*/  @P0 BREAK.RELIABLE B2 ;  /* 0x0000000000020942 */ /* 0x000fea0003800100 */
[----:B------:R-:W-:Y:S05]  /*0b20*/  @P0 BRA `(.L_x_8105) ;  /* 0x00000000002c0947 */ /* 0x000fea0003800000 */
[----:B------:R-:W-:Y:S05]  /*0b30*/  BSYNC.RELIABLE B2 ;  /* 0x0000000000027941 */ /* 0x000fea0003800100 */
.L_x_8102:
[CC--:B------:R-:W-:Y:S02]  /*0b40*/  LOP3.LUT R13, R10.reuse, R11.reuse, RZ, 0xc0, !PT ;  /* 0x0000000b0a0d7212 */ /* 0x0c0fe400078ec0ff */
[----:B------:R-:W-:-:S04]  /*0b50*/  LOP3.LUT R16, R10, R11, RZ, 0x3c, !PT ;  /* 0x0000000b0a107212 */ /* 0x000fc800078e3cff */
[----:B------:R-:W-:-:S05]  /*0b60*/  LEA.HI.SX32 R13, R16, R13, 0x1f ;  /* 0x0000000d100d7211 */ /* 0x000fca00078ffaff */
[----:B------:R-:W-:-:S06]  /*0b70*/  IMAD.WIDE R16, R13, 0x4, R4 ;  /* 0x000000040d107825 */ /* 0x000fcc00078e0204 */
[----:B------:R-:W2:Y:S02]  /*0b80*/  LDG.E R17, desc[UR4][R16.64] ;  /* 0x0000000410117981 */ /* 0x000ea4000c1e1900 */
[----:B--2---:R-:W-:-:S04]  /*0b90*/  ISETP.GE.AND P0, PT, R17, R12, PT ;  /* 0x0000000c1100720c */ /* 0x004fc80003f06270 */
[----:B------:R-:W-:-:S09]  /*0ba0*/  SEL R11, R11, R13, !P0 ;  /* 0x0000000d0b0b7207 */ /* 0x000fd20004000000 */
[----:B------:R-:W-:-:S05]  /*0bb0*/  @!P0 VIADD R10, R13, 0x1 ;  /* 0x000000010d0a8836 */ /* 0x000fca0000000000 */
[----:B------:R-:W-:-:S13]  /*0bc0*/  ISETP.GE.AND P0, PT, R10, R11, PT ;  /* 0x0000000b0a00720c */ /* 0x000fda0003f06270 */
[----:B------:R-:W-:Y:S05]  /*0bd0*/  @!P0 BRA `(.L_x_8102) ;  /* 0xfffffffc00d88947 */ /* 0x000fea000383ffff */
.L_x_8105:
[----:B------:R-:W-:Y:S05]  /*0be0*/  BSYNC.RECONVERGENT B1 ;  /* 0x0000000000017941 */ /* 0x000fea0003800200 */
.L_x_8101:
        /* <DEDUP_REMOVED lines=13> */
.L_x_8108:
[----:B------:R-:W-:-:S05]  /*0cc0*/  IMAD.IADD R2, R5, 0x1, R4 ;  /* 0x0000000105027824 */ /* 0x000fca00078e0204 */
[----:B------:R-:W-:-:S05]  /*0cd0*/  SHF.R.S32.HI R9, RZ, 0x1, R2 ;  /* 0x00000001ff097819 */ /* 0x000fca0000011402 */
[----:B------:R-:W-:-:S06]  /*0ce0*/  IMAD.WIDE R2, R9, 0x4, R6 ;  /* 0x0000000409027825 */ /* 0x000fcc00078e0206 */
[----:B------:R-:W2:Y:S02]  /*0cf0*/  LDG.E R3, desc[UR4][R2.64] ;  /* 0x0000000402037981 */ /* 0x000ea4000c1e1900 */
[----:B--2--5:R-:W-:-:S04]  /*0d00*/  ISETP.GE.AND P0, PT, R12, R3, PT ;  /* 0x000000030c00720c */ /* 0x024fc80003f06270 */
[----:B------:R-:W-:-:S09]  /*0d10*/  SEL R4, R9, R4, !P0 ;  /* 0x0000000409047207 */ /* 0x000fd20004000000 */
[----:B------:R-:W-:-:S05]  /*0d20*/  @P0 VIADD R5, R9, 0x1 ;  /* 0x0000000109050836 */ /* 0x000fca0000000000 */
[----:B------:R-:W-:-:S13]  /*0d30*/  ISETP.GE.AND P0, PT, R5, R4, PT ;  /* 0x000000040500720c */ /* 0x000fda0003f06270 */
[----:B------:R-:W-:Y:S05]  /*0d40*/  @!P0 BRA `(.L_x_8108) ;  /* 0xfffffffc00dc8947 */ /* 0x000fea000383ffff */
.L_x_8107:
[----:B------:R-:W-:Y:S05]  /*0d50*/  BSYNC.RECONVERGENT B1 ;  /* 0x0000000000017941 */ /* 0x000fea0003800200 */
.L_x_8106:
        /* <DEDUP_REMOVED lines=8> */
.L_x_8092:
[----:B------:R-:W-:Y:S05]  /*0de0*/  BSYNC.RECONVERGENT B0 ;  /* 0x0000000000007941 */ /* 0x000fea0003800200 */
.L_x_8091:
[----:B------:R-:W-:Y:S05]  /*0df0*/  WARPSYNC.ALL ;  /* 0x0000000000007948 */ /* 0x000fea0003800000 */
[----:B------:R-:W0:Y:S01]  /*0e00*/  LDC.64 R2, c[0x0][0x3b8] ;  /* 0x0000ee00ff027b82 */ /* 0x000e220000000a00 */
[----:B------:R-:W-:Y:S01]  /*0e10*/  IADD3 R5, PT, PT, R4, R8, -R9 ;  /* 0x0000000804057210 */ /* 0x000fe20007ffe809 */
[----:B0-----:R-:W-:-:S05]  /*0e20*/  IMAD.WIDE R2, R0, 0x8, R2 ;  /* 0x0000000800027825 */ /* 0x001fca00078e0202 */
[----:B------:R-:W-:Y:S04]  /*0e30*/  STG.E desc[UR4][R2.64], R9 ;  /* 0x0000000902007986 */ /* 0x000fe8000c101904 */
[----:B------:R-:W-:Y:S01]  /*0e40*/  STG.E desc[UR4][R2.64+0x4], R5 ;  /* 0x0000040502007986 */ /* 0x000fe2000c101904 */
[----:B------:R-:W-:Y:S05]  /*0e50*/  EXIT ;  /* 0x000000000000794d */ /* 0x000fea0003800000 */
.L_x_8109:
        /* <DEDUP_REMOVED lines=10> */
.L_x_14425:


//--------------------- .text._ZN6thrust24THRUST_300001_SM_1000_NS8cuda_cub4core6detail13_kernel_agentINS1_16__set_operations10SetOpAgentINS0_6detail15normal_iteratorINS0_10device_ptrIiEEEESB_PiSC_SB_SC_lN4cuda3std3__47greaterIiEENS5_21serial_set_differenceENSF_17integral_constantIbLb0EEEEEJSB_SB_SC_SC_llSB_SC_SH_SI_PNSF_4pairIllEEPmN3cub18CUB_300001_SM_100013ScanTileStateIlLb1EEEEEEvDpT0_ --------------------------
	.section	.text._ZN6thrust24THRUST_300001_SM_1000_NS8cuda_cub4core6detail13_kernel_agentINS1_16__set_operations10SetOpAgentINS0_6detail15normal_iteratorINS0_10device_ptrIiEEEESB_PiSC_SB_SC_lN4cuda3std3__47greaterIiEENS5_21serial_set_differenceENSF_17integral_constantIbLb0EEEEEJSB_SB_SC_SC_llSB_SC_SH_SI_PNSF_4pairIllEEPmN3cub18CUB_300001_SM_100013ScanTileStateIlLb1EEEEEEvDpT0_,"ax",@progbits
	.align	128
        .global         _ZN6thrust24THRUST_300001_SM_1000_NS8cuda_cub4core6detail13_kernel_agentINS1_16__set_operations10SetOpAgentINS0_6detail15normal_iteratorINS0_10device_ptrIiEEEESB_PiSC_SB_SC_lN4cuda3std3__47greaterIiEENS5_21serial_set_differenceENSF_17integral_constantIbLb0EEEEEJSB_SB_SC_SC_llSB_SC_SH_SI_PNSF_4pairIllEEPmN3cub18CUB_300001_SM_100013ScanTileStateIlLb1EEEEEEvDpT0_
        .type           _ZN6thrust24THRUST_300001_SM_1000_NS8cuda_cub4core6detail13_kernel_agentINS1_16__set_operations10SetOpAgentINS0_6detail15normal_iteratorINS0_10device_ptrIiEEEESB_PiSC_SB_SC_lN4cuda3std3__47greaterIiEENS5_21serial_set_differenceENSF_17integral_constantIbLb0EEEEEJSB_SB_SC_SC_llSB_SC_SH_SI_PNSF_4pairIllEEPmN3cub18CUB_300001_SM_100013ScanTileStateIlLb1EEEEEEvDpT0_,@function
        .size           _ZN6thrust24THRUST_300001_SM_1000_NS8cuda_cub4core6detail13_kernel_agentINS1_16__set_operations10SetOpAgentINS0_6detail15normal_iteratorINS0_10device_ptrIiEEEESB_PiSC_SB_SC_lN4cuda3std3__47greaterIiEENS5_21serial_set_differenceENSF_17integral_constantIbLb0EEEEEJSB_SB_SC_SC_llSB_SC_SH_SI_PNSF_4pairIllEEPmN3cub18CUB_300001_SM_100013ScanTileStateIlLb1EEEEEEvDpT0_,(.L_x_14426 - _ZN6thrust24THRUST_300001_SM_1000_NS8cuda_cub4core6detail13_kernel_agentINS1_16__set_operations10SetOpAgentINS0_6detail15normal_iteratorINS0_10device_ptrIiEEEESB_PiSC_SB_SC_lN4cuda3std3__47greaterIiEENS5_21serial_set_differenceENSF_17integral_constantIbLb0EEEEEJSB_SB_SC_SC_llSB_SC_SH_SI_PNSF_4pairIllEEPmN3cub18CUB_300001_SM_100013ScanTileStateIlLb1EEEEEEvDpT0_)
        .other          _ZN6thrust24THRUST_300001_SM_1000_NS8cuda_cub4core6detail13_kernel_agentINS1_16__set_operations10SetOpAgentINS0_6detail15normal_iteratorINS0_10device_ptrIiEEEESB_PiSC_SB_SC_lN4cuda3std3__47greaterIiEENS5_21serial_set_differenceENSF_17integral_constantIbLb0EEEEEJSB_SB_SC_SC_llSB_SC_SH_SI_PNSF_4pairIllEEPmN3cub18CUB_300001_SM_100013ScanTileStateIlLb1EEEEEEvDpT0_,@"STO_CUDA_ENTRY STV_DEFAULT"
_ZN6thrust24THRUST_300001_SM_1000_NS8cuda_cub4core6detail13_kernel_agentINS1_16__set_operations10SetOpAgentINS0_6detail15normal_iteratorINS0_10device_ptrIiEEEESB_PiSC_SB_SC_lN4cuda3std3__47greaterIiEENS5_21serial_set_differenceENSF_17integral_constantIbLb0EEEEEJSB_SB_SC_SC_llSB_SC_SH_SI_PNSF_4pairIllEEPmN3cub18CUB_300001_SM_100013ScanTileStateIlLb1EEEEEEvDpT0_:
.text._ZN6thrust24THRUST_300001_SM_1000_NS8cuda_cub4core6detail13_kernel_agentINS1_16__set_operations10SetOpAgentINS0_6detail15normal_iteratorINS0_10device_ptrIiEEEESB_PiSC_SB_SC_lN4cuda3std3__47greaterIiEENS5_21serial_set_differenceENSF_17integral_constantIbLb0EEEEEJSB_SB_SC_SC_llSB_SC_SH_SI_PNSF_4pairIllEEPmN3cub18CUB_300001_SM_100013ScanTileStateIlLb1EEEEEEvDpT0_:
        /* <DEDUP_REMOVED lines=9> */
[----:B------:R-:W2:Y:S01]  /*0090*/  LDCU.128 UR8, c[0x0][0x380] ;  /* 0x00007000ff0877ac */ /* 0x000ea20008000c00 */
[----:B0-----:R-:W-:-:S05]  /*00a0*/  IMAD.WIDE.U32 R6, R20, 0x10, R6 ;  /* 0x0000001014067825 */ /* 0x001fca00078e0006 */
[----:B------:R-:W3:Y:S04]  /*00b0*/  LDG.E.64 R4, desc[UR6][R6.64] ;  /* 0x0000000606047981 */ /* 0x000ee8000c1e1b00 */
[----:B------:R-:W4:Y:S04]  /*00c0*/  LDG.E R9, desc[UR6][R6.64+0x10] ;  /* 0x0000100606097981 */ /* 0x000f28000c1e1900 */
[----:B------:R-:W2:Y:S01]  /*00d0*/  LDG.E.64 R2, desc[UR6][R6.64+0x8] ;  /* 0x0000080606027981 */ /* 0x000ea2000c1e1b00 */
[----:B-1----:R-:W-:Y:S01]  /*00e0*/  VIADD R11, R41, 0x200 ;  /* 0x00000200290b7836 */ /* 0x002fe20000000000 */
[----:B---3--:R-:W-:Y:S01]  /*00f0*/  IADD3 R8, P0, PT, R4, R41, RZ ;  /* 0x0000002904087210 */ /* 0x008fe20007f1e0ff */
[----:B----4-:R-:W-:-:S04]  /*0100*/  IMAD.IADD R10, R9, 0x1, -R4 ;  /* 0x00000001090a7824 */ /* 0x010fc800078e0a04 */
[----:B------:R-:W-:Y:S01]  /*0110*/  IMAD.X R5, RZ, RZ, R5, P0 ;  /* 0x000000ffff057224 */ /* 0x000fe200000e0605 */
[----:B--2---:R-:W-:Y:S01]  /*0120*/  LEA R4, P0, R8, UR8, 0x2 ;  /* 0x0000000808047c11 */ /* 0x004fe2000f8010ff */
[----:B------:R-:W-:Y:S01]  /*0130*/  IMAD.IADD R9, R41, 0x1, -R10 ;  /* 0x0000000129097824 */ /* 0x000fe200078e0a0a */
[-C--:B------:R-:W-:Y:S02]  /*0140*/  ISETP.GE.AND P3, PT, R11, R10.reuse, PT ;  /* 0x0000000a0b00720c */ /* 0x080fe40003f66270 */
[C---:B------:R-:W-:Y:S02]  /*0150*/  ISETP.GE.AND P4, PT, R41.reuse, R10, PT ;  /* 0x0000000a2900720c */ /* 0x040fe40003f86270 */
[----:B------:R-:W-:Y:S02]  /*0160*/  IADD3 R0, P1, PT, R2, R9, RZ ;  /* 0x0000000902007210 */ /* 0x000fe40007f3e0ff */
[----:B------:R-:W-:Y:S02]  /*0170*/  LOP3.LUT R11, R41, 0x400, RZ, 0xfc, !PT ;  /* 0x00000400290b7812 */ /* 0x000fe400078efcff */
[----:B------:R-:W-:Y:S01]  /*0180*/  LEA.HI.X.SX32 R9, R9, R3, 0x1, P1 ;  /* 0x0000000309097211 */ /* 0x000fe200008f0eff */
[----:B------:R-:W-:Y:S01]  /*0190*/  VIADD R3, R41, 0x600 ;  /* 0x0000060029037836 */ /* 0x000fe20000000000 */
[----:B------:R-:W-:-:S02]  /*01a0*/  LEA.HI.X R5, R8, UR9, R5, 0x2, P0 ;  /* 0x0000000908057c11 */ /* 0x000fc400080f1405 */
[C---:B------:R-:W-:Y:S02]  /*01b0*/  LEA R8, P0, R0.reuse, UR10, 0x2 ;  /* 0x0000000a00087c11 */ /* 0x040fe4000f8010ff */
[-C--:B------:R-:W-:Y:S01]  /*01c0*/  ISETP.GE.AND P2, PT, R11, R10.reuse, PT ;  /* 0x0000000a0b00720c */ /* 0x080fe20003f46270 */
[----:B------:R0:W5:Y:S01]  /*01d0*/  @!P4 LDG.E R12, desc[UR6][R4.64] ;  /* 0x00000006040cc981 */ /* 0x000162000c1e1900 */
[----:B------:R-:W-:Y:S02]  /*01e0*/  ISETP.GE.AND P1, PT, R3, R10, PT ;  /* 0x0000000a0300720c */ /* 0x000fe40003f26270 */
[----:B------:R-:W-:-:S05]  /*01f0*/  LEA.HI.X R9, R0, UR11, R9, 0x2, P0 ;  /* 0x0000000b00097c11 */ /* 0x000fca00080f1409 */
[----:B------:R0:W5:Y:S04]  /*0200*/  @P3 LDG.E R13, desc[UR6][R8.64+0x800] ;  /* 0x00080006080d3981 */ /* 0x000168000c1e1900 */
[----:B------:R0:W5:Y:S04]  /*0210*/  @P2 LDG.E R14, desc[UR6][R8.64+0x1000] ;  /* 0x00100006080e2981 */ /* 0x000168000c1e1900 */
[----:B------:R0:W5:Y:S01]  /*0220*/  @P1 LDG.E R15, desc[UR6][R8.64+0x1800] ;  /* 0x00180006080f1981 */ /* 0x000162000c1e1900 */
[C---:B------:R-:W-:Y:S01]  /*0230*/  LOP3.LUT R3, R41.reuse, 0x800, RZ, 0xfc, !PT ;  /* 0x0000080029037812 */ /* 0x040fe200078efcff */
[----:B------:R-:W-:-:S03]  /*0240*/  VIADD R11, R41, 0xa00 ;  /* 0x00000a00290b7836 */ /* 0x000fc60000000000 */
[-C--:B------:R-:W-:Y:S02]  /*0250*/  ISETP.GE.AND P0, PT, R3, R10.reuse, PT ;  /* 0x0000000a0300720c */ /* 0x080fe40003f06270 */
[----:B------:R-:W-:Y:S02]  /*0260*/  LOP3.LUT R3, R41, 0xc00, RZ, 0xfc, !PT ;  /* 0x00000c0029037812 */ /* 0x000fe400078efcff */
[-C--:B------:R-:W-:Y:S02]  /*0270*/  ISETP.GE.AND P6, PT, R11, R10.reuse, PT ;  /* 0x0000000a0b00720c */ /* 0x080fe40003fc6270 */
[----:B------:R-:W-:Y:S01]  /*0280*/  ISETP.GE.AND P5, PT, R3, R10, PT ;  /* 0x0000000a0300720c */ /* 0x000fe20003fa6270 */
[C---:B------:R-:W-:Y:S01]  /*0290*/  VIADD R11, R41.reuse, 0xe00 ;  /* 0x00000e00290b7836 */ /* 0x040fe20000000000 */
[----:B------:R-:W-:-:S05]  /*02a0*/  LOP3.LUT R3, R41, 0x1000, RZ, 0xfc, !PT ;  /* 0x0000100029037812 */ /* 0x000fca00078efcff */
[----:B------:R0:W5:Y:S04]  /*02b0*/  @P0 LDG.E R16, desc[UR6][R8.64+0x2000] ;  /* 0x0020000608100981 */ /* 0x000168000c1e1900 */
[----:B------:R0:W5:Y:S04]  /*02c0*/  @P6 LDG.E R17, desc[UR6][R8.64+0x2800] ;  /* 0x0028000608116981 */ /* 0x000168000c1e1900 */
[----:B------:R0:W5:Y:S04]  /*02d0*/  @P5 LDG.E R18, desc[UR6][R8.64+0x3000] ;  /* 0x0030000608125981 */ /* 0x000168000c1e1900 */
[----:B------:R0:W5:Y:S01]  /*02e0*/  @P4 LDG.E R12, desc[UR6][R8.64] ;  /* 0x00000006080c4981 */ /* 0x000162000c1e1900 */
[----:B------:R-:W-:-:S02]  /*02f0*/  ISETP.GE.AND P4, PT, R11, R10, PT ;  /* 0x0000000a0b00720c */ /* 0x000fc40003f86270 */
[----:B------:R-:W-:Y:S01]  /*0300*/  LOP3.LUT R11, R41, 0x1400, RZ, 0xfc, !PT ;  /* 0x00001400290b7812 */ /* 0x000fe200078efcff */
[----:B------:R0:W5:Y:S01]  /*0310*/  @!P3 LDG.E R13, desc[UR6][R4.64+0x800] ;  /* 0x00080006040db981 */ /* 0x000162000c1e1900 */
[-C--:B------:R-:W-:Y:S01]  /*0320*/  ISETP.GE.AND P3, PT, R3, R10.reuse, PT ;  /* 0x0000000a0300720c */ /* 0x080fe20003f66270 */
[----:B------:R-:W-:Y:S02]  /*0330*/  VIADD R3, R41, 0x1200 ;  /* 0x0000120029037836 */ /* 0x000fe40000000000 */
[----:B------:R0:W5:Y:S03]  /*0340*/  @!P2 LDG.E R14, desc[UR6][R4.64+0x1000] ;  /* 0x00100006040ea981 */ /* 0x000166000c1e1900 */
[-C--:B------:R-:W-:Y:S01]  /*0350*/  ISETP.GE.AND P2, PT, R3, R10.reuse, PT ;  /* 0x0000000a0300720c */ /* 0x080fe20003f46270 */
[----:B------:R0:W5:Y:S01]  /*0360*/  @!P1 LDG.E R15, desc[UR6][R4.64+0x1800] ;  /* 0x00180006040f9981 */ /* 0x000162000c1e1900 */
[----:B------:R-:W-:-:S03]  /*0370*/  ISETP.GE.AND P1, PT, R11, R10, PT ;  /* 0x0000000a0b00720c */ /* 0x000fc60003f26270 */
[----:B------:R0:W5:Y:S04]  /*0380*/  @P4 LDG.E R19, desc[UR6][R8.64+0x3800] ;  /* 0x0038000608134981 */ /* 0x000168000c1e1900 */
[----:B------:R0:W5:Y:S04]  /*0390*/  @P3 LDG.E R21, desc[UR6][R8.64+0x4000] ;  /* 0x0040000608153981 */ /* 0x000168000c1e1900 */
[----:B------:R0:W5:Y:S04]  /*03a0*/  @P2 LDG.E R22, desc[UR6][R8.64+0x4800] ;  /* 0x0048000608162981 */ /* 0x000168000c1e1900 */
[----:B------:R0:W5:Y:S01]  /*03b0*/  @P1 LDG.E R23, desc[UR6][R8.64+0x5000] ;  /* 0x0050000608171981 */ /* 0x000162000c1e1900 */
[----:B------:R-:W-:-:S03]  /*03c0*/  VIADD R3, R41, 0x1600 ;  /* 0x0000160029037836 */ /* 0x000fc60000000000 */
[----:B------:R0:W5:Y:S02]  /*03d0*/  @!P0 LDG.E R16, desc[UR6][R4.64+0x2000] ;  /* 0x0020000604108981 */ /* 0x000164000c1e1900 */
[-C--:B------:R-:W-:Y:S01]  /*03e0*/  ISETP.GE.AND P0, PT, R3, R10.reuse, PT ;  /* 0x0000000a0300720c */ /* 0x080fe20003f06270 */
[C---:B------:R-:W-:Y:S01]  /*03f0*/  VIADD R3, R41.reuse, 0x1a00 ;  /* 0x00001a0029037836 */ /* 0x040fe20000000000 */
[----:B------:R-:W-:Y:S01]  /*0400*/  LOP3.LUT R11, R41, 0x1800, RZ, 0xfc, !PT ;  /* 0x00001800290b7812 */ /* 0x000fe200078efcff */
[----:B------:R0:W5:Y:S04]  /*0410*/  @!P6 LDG.E R17, desc[UR6][R4.64+0x2800] ;  /* 0x002800060411e981 */ /* 0x000168000c1e1900 */
[----:B------:R0:W5:Y:S01]  /*0420*/  @!P5 LDG.E R18, desc[UR6][R4.64+0x3000] ;  /* 0x003000060412d981 */ /* 0x000162000c1e1900 */
[-C--:B------:R-:W-:Y:S01]  /*0430*/  ISETP.GE.AND P5, PT, R3, R10.reuse, PT ;  /* 0x0000000a0300720c */ /* 0x080fe20003fa6270 */
[----:B------:R-:W-:Y:S01]  /*0440*/  VIADD R3, R41, 0x1e00 ;  /* 0x00001e0029037836 */ /* 0x000fe20000000000 */
[----:B------:R-:W-:-:S02]  /*0450*/  ISETP.GE.AND P6, PT, R11, R10, PT ;  /* 0x0000000a0b00720c */ /* 0x000fc40003fc6270 */
[----:B------:R-:W-:Y:S01]  /*0460*/  LOP3.LUT R11, R41, 0x1c00, RZ, 0xfc, !PT ;  /* 0x00001c00290b7812 */ /* 0x000fe200078efcff */
[----:B------:R0:W5:Y:S08]  /*0470*/  @P0 LDG.E R24, desc[UR6][R8.64+0x5800] ;  /* 0x0058000608180981 */ /* 0x000170000c1e1900 */
[----:B------:R0:W5:Y:S04]  /*0480*/  @P5 LDG.E R26, desc[UR6][R8.64+0x6800] ;  /* 0x00680006081a5981 */ /* 0x000168000c1e1900 */
[----:B------:R0:W5:Y:S04]  /*0490*/  @P6 LDG.E R25, desc[UR6][R8.64+0x6000] ;  /* 0x0060000608196981 */ /* 0x000168000c1e1900 */
[----:B------:R0:W5:Y:S01]  /*04a0*/  @!P4 LDG.E R19, desc[UR6][R4.64+0x3800] ;  /* 0x003800060413c981 */ /* 0x000162000c1e1900 */
[----:B------:R-:W-:-:S03]  /*04b0*/  ISETP.GE.AND P4, PT, R11, R10, PT ;  /* 0x0000000a0b00720c */ /* 0x000fc60003f86270 */
[----:B------:R0:W5:Y:S01]  /*04c0*/  @!P3 LDG.E R21, desc[UR6][R4.64+0x4000] ;  /* 0x004000060415b981 */ /* 0x000162000c1e1900 */
[-C--:B------:R-:W-:Y:S01]  /*04d0*/  ISETP.GE.AND P3, PT, R3, R10.reuse, PT ;  /* 0x0000000a0300720c */ /* 0x080fe20003f66270 */
[C---:B------:R-:W-:Y:S01]  /*04e0*/  VIADD R3, R41.reuse, 0x2200 ;  /* 0x0000220029037836 */ /* 0x040fe20000000000 */
[----:B------:R-:W-:Y:S01]  /*04f0*/  LOP3.LUT R11, R41, 0x2000, RZ, 0xfc, !PT ;  /* 0x00002000290b7812 */ /* 0x000fe200078efcff */
[----:B------:R0:W5:Y:S03]  /*0500*/  @!P2 LDG.E R22, desc[UR6][R4.64+0x4800] ;  /* 0x004800060416a981 */ /* 0x000166000c1e1900 */
[-C--:B------:R-:W-:Y:S01]  /*0510*/  ISETP.GE.AND P2, PT, R11, R10.reuse, PT ;  /* 0x0000000a0b00720c */ /* 0x080fe20003f46270 */
[----:B------:R0:W5:Y:S01]  /*0520*/  @!P1 LDG.E R23, desc[UR6][R4.64+0x5000] ;  /* 0x0050000604179981 */ /* 0x000162000c1e1900 */
[----:B------:R-:W-:-:S03]  /*0530*/  ISETP.GE.AND P1, PT, R3, R10, PT ;  /* 0x0000000a0300720c */ /* 0x000fc60003f26270 */
[----:B------:R0:W5:Y:S04]  /*0540*/  @P4 LDG.E R27, desc[UR6][R8.64+0x7000] ;  /* 0x00700006081b4981 */ /* 0x000168000c1e1900 */
[----:B------:R0:W5:Y:S04]  /*0550*/  @P3 LDG.E R28, desc[UR6][R8.64+0x7800] ;  /* 0x00780006081c3981 */ /* 0x000168000c1e1900 */
[----:B------:R0:W5:Y:S04]  /*0560*/  @P2 LDG.E R29, desc[UR6][R8.64+0x8000] ;  /* 0x00800006081d2981 */ /* 0x000168000c1e1900 */
[----:B------:R0:W5:Y:S04]  /*0570*/  @P1 LDG.E R30, desc[UR6][R8.64+0x8800] ;  /* 0x00880006081e1981 */ /* 0x000168000c1e1900 */
[----:B------:R-:W2:Y:S04]  /*0580*/  LDG.E R11, desc[UR6][R6.64+0x18] ;  /* 0x00001806060b7981 */ /* 0x000ea8000c1e1900 */
[----:B------:R0:W5:Y:S04]  /*0590*/  @!P0 LDG.E R24, desc[UR6][R4.64+0x5800] ;  /* 0x0058000604188981 */ /* 0x000168000c1e1900 */
[----:B------:R0:W5:Y:S04]  /*05a0*/  @!P5 LDG.E R26, desc[UR6][R4.64+0x6800] ;  /* 0x00680006041ad981 */ /* 0x000168000c1e1900 */
[----:B------:R0:W5:Y:S04]  /*05b0*/  @!P6 LDG.E R25, desc[UR6][R4.64+0x6000] ;  /* 0x006000060419e981 */ /* 0x000168000c1e1900 */
[----:B------:R0:W5:Y:S04]  /*05c0*/  @!P4 LDG.E R27, desc[UR6][R4.64+0x7000] ;  /* 0x00700006041bc981 */ /* 0x000168000c1e1900 */
[----:B------:R0:W5:Y:S04]  /*05d0*/  @!P3 LDG.E R28, desc[UR6][R4.64+0x7800] ;  /* 0x00780006041cb981 */ /* 0x000168000c1e1900 */
[----:B------:R0:W5:Y:S04]  /*05e0*/  @!P2 LDG.E R29, desc[UR6][R4.64+0x8000] ;  /* 0x00800006041da981 */ /* 0x000168000c1e1900 */
[----:B------:R0:W5:Y:S01]  /*05f0*/  @!P1 LDG.E R30, desc[UR6][R4.64+0x8800] ;  /* 0x00880006041e9981 */ /* 0x000162000c1e1900 */
[----:B--2---:R-:W-:Y:S01]  /*0600*/  IMAD.IADD R11, R11, 0x1, -R2 ;  /* 0x000000010b0b7824 */ /* 0x004fe200078e0a02 */
[----:B------:R-:W-:-:S03]  /*0610*/  LOP3.LUT R3, R41, 0x2400, RZ, 0xfc, !PT ;  /* 0x0000240029037812 */ /* 0x000fc600078efcff */
[----:B------:R-:W-:-:S05]  /*0620*/  IMAD.IADD R0, R10, 0x1, R11 ;  /* 0x000000010a007824 */ /* 0x000fca00078e020b */
[----:B------:R-:W-:Y:S01]  /*0630*/  ISETP.GE.AND P0, PT, R3, R0, PT ;  /* 0x000000000300720c */ /* 0x000fe20003f06270 */
[----:B------:R-:W-:-:S12]  /*0640*/  BSSY.RECONVERGENT B0, `(.L_x_8111) ;  /* 0x0000005000007945 */ /* 0x000fd80003800200 */
[----:B0-----:R-:W-:Y:S05]  /*0650*/  @P0 BRA `(.L_x_8112) ;  /* 0x00000000000c0947 */ /* 0x001fea0003800000 */
[----:B------:R-:W-:-:S13]  /*0660*/  ISETP.GE.AND P0, PT, R3, R10, PT ;  /* 0x0000000a0300720c */ /* 0x000fda0003f06270 */
[----:B------:R0:W5:Y:S04]  /*0670*/  @!P0 LDG.E R2, desc[UR6][R4.64+0x9000] ;  /* 0x0090000604028981 */ /* 0x000168000c1e1900 */
[----:B------:R0:W5:Y:S02]  /*0680*/  @P0 LDG.E R2, desc[UR6][R8.64+0x9000] ;  /* 0x0090000608020981 */ /* 0x000164000c1e1900 */
.L_x_8112:
[----:B------:R-:W-:Y:S05]  /*0690*/  BSYNC.RECONVERGENT B0 ;  /* 0x0000000000007941 */ /* 0x000fea0003800200 */
.L_x_8111:
[----:B------:R-:W1:Y:S01]  /*06a0*/  S2UR UR5, SR_CgaCtaId ;  /* 0x00000000000579c3 */ /* 0x000e620000008800 */
[----:B------:R-:W-:Y:S01]  /*06b0*/  IMAD R3, R41, 0x13, RZ ;  /* 0x0000001329037824 */ /* 0x000fe200078e02ff */
        /* <DEDUP_REMOVED lines=8> */
[----:B0-----:R-:W-:-:S05]  /*0740*/  IMAD R5, R41, 0x4, R40 ;  /* 0x0000000429057824 */ /* 0x001fca00078e0228 */
[----:B-----5:R0:W-:Y:S04]  /*0750*/  STS [R5+0x9800], R2 ;  /* 0x0098000205007388 */ /* 0x0201e80000000800 */
[----:B------:R1:W-:Y:S04]  /*0760*/  STS [R5+0x800], R12 ;  /* 0x0008000c05007388 */ /* 0x0003e80000000800 */
[----:B------:R1:W-:Y:S01]  /*0770*/  STS [R5+0x1000], R13 ;  /* 0x0010000d05007388 */ /* 0x0003e20000000800 */
[----:B0-----:R-:W-:-:S03]  /*0780*/  VIADD R2, R40, 0x800 ;  /* 0x0000080028027836 */ /* 0x001fc60000000000 */
[----:B------:R1:W-:Y:S01]  /*0790*/  STS [R5+0x1800], R14 ;  /* 0x0018000e05007388 */ /* 0x0003e20000000800 */
[----:B------:R-:W-:-:S03]  /*07a0*/  IMAD R4, R10, 0x4, R2 ;  /* 0x000000040a047824 */ /* 0x000fc600078e0202 */
        /* <DEDUP_REMOVED lines=15> */
[----:B------:R-:W-:Y:S06]  /*08a0*/  BAR.SYNC.DEFER_BLOCKING 0x0 ;  /* 0x0000000000007b1d */ /* 0x000fec0000010000 */
[----:B------:R-:W-:Y:S05]  /*08b0*/  @P0 BRA `(.L_x_8114) ;  /* 0x0000000000340947 */ /* 0x000fea0003800000 */
.L_x_8115:
[----:B-1----:R-:W-:-:S05]  /*08c0*/  IMAD.IADD R5, R6, 0x1, R3 ;  /* 0x0000000106057824 */ /* 0x002fca00078e0203 */
        /* <DEDUP_REMOVED lines=12> */
.L_x_8114:
[----:B------:R-:W-:Y:S05]  /*0990*/  BSYNC.RECONVERGENT B0 ;  /* 0x0000000000007941 */ /* 0x000fea0003800200 */
.L_x_8113:
[----:B------:R-:W-:Y:S01]  /*09a0*/  IMAD.IADD R6, R0, 0x1, -R3 ;  /* 0x0000000100067824 */ /* 0x000fe200078e0a03 */
[----:B------:R-:W-:Y:S01]  /*09b0*/  BSSY.RECONVERGENT B0, `(.L_x_8116) ;  /* 0x0000093000007945 */ /* 0x000fe20003800200 */
[----:B------:R-:W-:Y:S02]  /*09c0*/  IMAD.MOV.U32 R7, RZ, RZ, RZ ;  /* 0x000000ffff077224 */ /* 0x000fe400078e00ff */
[----:B-1----:R-:W-:Y:S01]  /*09d0*/  IMAD R5, R41, 0x4, R2 ;  /* 0x0000000429057824 */ /* 0x002fe200078e0202 */
        /* <DEDUP_REMOVED lines=35> */
.L_x_8120:
        /* <DEDUP_REMOVED lines=10> */
.L_x_8121:
[----:B------:R-:W-:-:S13]  /*0cb0*/  ISETP.GE.AND P0, PT, R12, R9, PT ;  /* 0x000000090c00720c */ /* 0x000fda0003f06270 */
[----:B------:R-:W-:Y:S05]  /*0cc0*/  @P0 BREAK.RELIABLE B2 ;  /* 0x0000000000020942 */ /* 0x000fea0003800100 */
[----:B------:R-:W-:Y:S05]  /*0cd0*/  @P0 BRA `(.L_x_8122) ;  /* 0x0000000000280947 */ /* 0x000fea0003800000 */
[----:B------:R-:W-:Y:S05]  /*0ce0*/  BSYNC.RELIABLE B2 ;  /* 0x0000000000027941 */ /* 0x000fea0003800100 */
.L_x_8119:
        /* <DEDUP_REMOVED lines=9> */
.L_x_8122:
[----:B------:R-:W-:Y:S05]  /*0d80*/  BSYNC.RECONVERGENT B1 ;  /* 0x0000000000017941 */ /* 0x000fea0003800200 */
.L_x_8118:
        /* <DEDUP_REMOVED lines=31> */
.L_x_8125:
        /* <DEDUP_REMOVED lines=10> */
.L_x_8126:
[----:B------:R-:W-:-:S13]  /*1020*/  ISETP.GE.AND P0, PT, R9, R14, PT ;  /* 0x0000000e0900720c */ /* 0x000fda0003f06270 */
[----:B------:R-:W-:Y:S05]  /*1030*/  @P0 BREAK.RELIABLE B2 ;  /* 0x0000000000020942 */ /* 0x000fea0003800100 */
[----:B------:R-:W-:Y:S05]  /*1040*/  @P0 BRA `(.L_x_8127) ;  /* 0x0000000000280947 */ /* 0x000fea0003800000 */
[----:B------:R-:W-:Y:S05]  /*1050*/  BSYNC.RELIABLE B2 ;  /* 0x0000000000027941 */ /* 0x000fea0003800100 */
.L_x_8124:
        /* <DEDUP_REMOVED lines=9> */
.L_x_8127:
[----:B------:R-:W-:Y:S05]  /*10f0*/  BSYNC.RECONVERGENT B1 ;  /* 0x0000000000017941 */ /* 0x000fea0003800200 */
.L_x_8123:
[----:B------:R-:W-:Y:S01]  /*1100*/  IMAD.IADD R13, R6, 0x1, -R9 ;  /* 0x00000001060d7824 */ /* 0x000fe200078e0a09 */
[----:B------:R-:W-:Y:S04]  /*1110*/  BSSY.RECONVERGENT B1, `(.L_x_8128) ;  /* 0x0000014000017945 */ /* 0x000fe80003800200 */
[----:B------:R-:W-:-:S04]  /*1120*/  IADD3 R16, PT, PT, R13, R3, -R12 ;  /* 0x000000030d107210 */ /* 0x000fc80007ffe80c */
[----:B------:R-:W-:-:S04]  /*1130*/  SHF.R.S32.HI R3, RZ, 0x1, R16 ;  /* 0x00000001ff037819 */ /* 0x000fc80000011410 */
[----:B------:R-:W-:-:S04]  /*1140*/  VIMNMX R15, PT, PT, R13, R3, !PT ;  /* 0x000000030d0f7248 */ /* 0x000fc80007fe0100 */
[----:B------:R-:W-:-:S04]  /*1150*/  IADD3 R4, PT, PT, R9, 0x1, R15 ;  /* 0x0000000109047810 */ /* 0x000fc80007ffe00f */
[----:B------:R-:W-:Y:S01]  /*1160*/  VIMNMX R3, PT, PT, R4, R11, PT ;  /* 0x0000000b04037248 */ /* 0x000fe20003fe0100 */
[----:B------:R-:W-:-:S04]  /*1170*/  IMAD.MOV.U32 R4, RZ, RZ, RZ ;  /* 0x000000ffff047224 */ /* 0x000fc800078e00ff */
[----:B------:R-:W-:-:S05]  /*1180*/  IMAD.IADD R3, R3, 0x1, -R6 ;  /* 0x0000000103037824 */ /* 0x000fca00078e0a06 */
[----:B------:R-:W-:-:S13]  /*1190*/  ISETP.GE.AND P0, PT, R3, 0x1, PT ;  /* 0x000000010300780c */ /* 0x000fda0003f06270 */
[----:B------:R-:W-:Y:S05]  /*11a0*/  @!P0 BRA `(.L_x_8129) ;  /* 0x0000000000288947 */ /* 0x000fea0003800000 */
[----:B------:R-:W-:-:S07]  /*11b0*/  IMAD.MOV.U32 R4, RZ, RZ, RZ ;  /* 0x000000ffff047224 */ /* 0x000fce00078e00ff */
.L_x_8130:
        /* <DEDUP_REMOVED lines=9> */
.L_x_8129:
[----:B------:R-:W-:Y:S05]  /*1250*/  BSYNC.RECONVERGENT B1 ;  /* 0x0000000000017941 */ /* 0x000fea0003800200 */
.L_x_8128:
[----:B------:R-:W-:-:S05]  /*1260*/  IMAD.IADD R4, R13, 0x1, R4 ;  /* 0x000000010d047824 */ /* 0x000fca00078e0204 */
[CC--:B------:R-:W-:Y:S02]  /*1270*/  VIMNMX R3, PT, PT, R15.reuse, R4.reuse, PT ;  /* 0x000000040f037248 */ /* 0x0c0fe40003fe0100 */
[----:B------:R-:W-:-:S03]  /*1280*/  ISETP.GE.AND P0, PT, R15, R4, PT ;  /* 0x000000040f00720c */ /* 0x000fc60003f06270 */
[----:B------:R-:W-:Y:S02]  /*1290*/  IMAD.IADD R7, R16, 0x1, -R3 ;  /* 0x0000000110077824 */ /* 0x000fe400078e0a03 */
[----:B------:R-:W-:Y:S02]  /*12a0*/  VIADD R4, R3, 0x1 ;  /* 0x0000000103047836 */ /* 0x000fe40000000000 */
[----:B------:R-:W-:-:S03]  /*12b0*/  IMAD.IADD R3, R7, 0x1, R12 ;  /* 0x0000000107037824 */ /* 0x000fc600078e020c */
[----:B------:R-:W-:-:S04]  /*12c0*/  ISETP.EQ.AND P0, PT, R7, R4, !P0 ;  /* 0x000000040700720c */ /* 0x000fc80004702270 */
[----:B------:R-:W-:-:S09]  /*12d0*/  SEL R7, RZ, 0x1, !P0 ;  /* 0x00000001ff077807 */ /* 0x000fd20004000000 */
.L_x_8117:
[----:B------:R-:W-:Y:S05]  /*12e0*/  BSYNC.RECONVERGENT B0 ;  /* 0x0000000000007941 */ /* 0x000fea0003800200 */
.L_x_8116:
[----:B------:R-:W-:Y:S05]  /*12f0*/  WARPSYNC.ALL ;  /* 0x0000000000007948 */ /* 0x000fea0003800000 */
[C---:B------:R-:W-:Y:S01]  /*1300*/  ISETP.NE.AND P0, PT, R41.reuse, RZ, PT ;  /* 0x000000ff2900720c */ /* 0x040fe20003f05270 */
[----:B------:R-:W-:Y:S01]  /*1310*/  VIADD R6, R41, 0xffffffff ;  /* 0xffffffff29067836 */ /* 0x000fe20000000000 */
[----:B------:R-:W-:Y:S01]  /*1320*/  IADD3 R7, PT, PT, R7, R0, -R3 ;  /* 0x0000000007077210 */ /* 0x000fe20007ffe803 */
[----:B------:R-:W-:Y:S01]  /*1330*/  IMAD.U32 R4, R10, 0x10000, RZ ;  /* 0x000100000a047824 */ /* 0x000fe200078e00ff */
[----:B------:R-:W-:Y:S01]  /*1340*/  LOP3.LUT R39, R39, 0xffffffef, RZ, 0xc0, !PT ;  /* 0xffffffef27277812 */ /* 0x000fe200078ec0ff */
[C---:B------:R-:W-:Y:S01]  /*1350*/  IMAD.U32 R0, R3.reuse, 0x10000, RZ ;  /* 0x0001000003007824 */ /* 0x040fe200078e00ff */
[----:B------:R-:W-:Y:S01]  /*1360*/  SEL R9, R6, 0x1ff, P0 ;  /* 0x000001ff06097807 */ /* 0x000fe20000000000 */
[----:B------:R-:W-:Y:S01]  /*1370*/  IMAD.IADD R6, R10, 0x1, R7 ;  /* 0x000000010a067824 */ /* 0x000fe200078e0207 */
[----:B------:R-:W-:Y:S01]  /*1380*/  LOP3.LUT R4, R4, R11, RZ, 0xfc, !PT ;  /* 0x0000000b04047212 */ /* 0x000fe200078efcff */
[----:B------:R-:W-:Y:S01]  /*1390*/  IMAD R8, R3, 0x4, R2 ;  /* 0x0000000403087824 */ /* 0x000fe200078e0202 */
[----:B------:R-:W-:Y:S01]  /*13a0*/  BSSY.RECONVERGENT B0, `(.L_x_8131) ;  /* 0x0000334000007945 */ /* 0x000fe20003800200 */
[----:B------:R-:W-:-:S02]  /*13b0*/  IMAD R9, R9, 0x4, R40 ;  /* 0x0000000409097824 */ /* 0x000fc400078e0228 */
[----:B------:R-:W-:Y:S01]  /*13c0*/  @P0 LOP3.LUT R4, R7, R0, RZ, 0xfc, !PT ;  /* 0x0000000007040212 */ /* 0x000fe200078efcff */
[C---:B------:R-:W-:Y:S02]  /*13d0*/  IMAD R11, R6.reuse, 0x4, R40 ;  /* 0x00000004060b7824 */ /* 0x040fe400078e0228 */
[----:B------:R-:W-:Y:S02]  /*13e0*/  IMAD R2, R6, 0x4, R2 ;  /* 0x0000000406027824 */ /* 0x000fe400078e0202 */
[----:B------:R-:W-:Y:S01]  /*13f0*/  STS [R9], R4 ;  /* 0x0000000409007388 */ /* 0x000fe20000000800 */
[----:B------:R-:W-:Y:S06]  /*1400*/  BAR.SYNC.DEFER_BLOCKING 0x0 ;  /* 0x0000000000007b1d */ /* 0x000fec0000010000 */
[----:B------:R-:W0:Y:S04]  /*1410*/  LDS R5, [R5+-0x800] ;  /* 0xfff8000005057984 */ /* 0x000e280000000800 */
[----:B------:R-:W-:Y:S04]  /*1420*/  LDS R11, [R11+0x800] ;  /* 0x000800000b0b7984 */ /* 0x000fe80000000800 */
[----:B------:R-:W1:Y:S01]  /*1430*/  LDS R0, [R8] ;  /* 0x0000000008007984 */ /* 0x000e620000000800 */
[----:B0-----:R-:W-:-:S05]  /*1440*/  LOP3.LUT R7, R5, 0xffff, RZ, 0xc0, !PT ;  /* 0x0000ffff05077812 */ /* 0x001fca00078ec0ff */
[----:B------:R-:W-:Y:S01]  /*1450*/  IMAD.IADD R7, R10, 0x1, R7 ;  /* 0x000000010a077824 */ /* 0x000fe200078e0207 */
[----:B------:R-:W-:Y:S01]  /*1460*/  SHF.R.S32.HI R10, RZ, 0x10, R5 ;  /* 0x00000010ff0a7819 */ /* 0x000fe20000011405 */
[C---:B------:R-:W-:Y:S02]  /*1470*/  IMAD.IADD R5, R3.reuse, 0x1, R6 ;  /* 0x0000000103057824 */ /* 0x040fe400078e0206 */
[----:B-1----:R-:W-:Y:S01]  /*1480*/  IMAD.MOV.U32 R38, RZ, RZ, R0 ;  /* 0x000000ffff267224 */ /* 0x002fe200078e0000 */
[----:B------:R-:W-:Y:S02]  /*1490*/  ISETP.GE.AND P0, PT, R6, R7, PT ;  /* 0x000000070600720c */ /* 0x000fe40003f06270 */
[CC--:B------:R-:W-:Y:S02]  /*14a0*/  ISETP.GE.AND P2, PT, R3.reuse, R10.reuse, PT ;  /* 0x0000000a0300720c */ /* 0x0c0fe40003f46270 */
[CC--:B------:R-:W-:Y:S02]  /*14b0*/  ISETP.GE.OR P1, PT, R3.reuse, R10.reuse, P0 ;  /* 0x0000000a0300720c */ /* 0x0c0fe40000726670 */
[----:B------:R-:W-:-:S11]  /*14c0*/  ISETP.LT.AND P3, PT, R3, R10, P0 ;  /* 0x0000000a0300720c */ /* 0x000fd60000761270 */
[----:B------:R-:W-:Y:S02]  /*14d0*/  @!P1 ISETP.GT.AND P3, PT, R0, R11, PT ;  /* 0x0000000b0000920c */ /* 0x000fe40003f64270 */
[----:B------:R-:W-:-:S11]  /*14e0*/  @!P1 ISETP.GT.AND P2, PT, R11, R0, PT ;  /* 0x000000000b00920c */ /* 0x000fd60003f44270 */
[----:B------:R-:W-:Y:S01]  /*14f0*/  @!P3 LDS R11, [R2+0x4] ;  /* 0x00000400020bb984 */ /* 0x000fe20000000800 */
[----:B------:R-:W-:Y:S01]  /*1500*/  @!P3 VIADD R6, R6, 0x1 ;  /* 0x000000010606b836 */ /* 0x000fe20000000000 */
[----:B------:R-:W-:Y:S01]  /*1510*/  @P3 LOP3.LUT R39, R39, 0x10, RZ, 0xfc, !PT ;  /* 0x0000001027273812 */ /* 0x000fe200078efcff */
[----:B------:R-:W-:Y:S01]  /*1520*/  @!P2 VIADD R3, R3, 0x1 ;  /* 0x000000010303a836 */ /* 0x000fe20000000000 */
[----:B------:R-:W0:Y:S02]  /*1530*/  @!P2 LDS R38, [R8+0x4] ;  /* 0x000004000826a984 */ /* 0x000e240000000800 */
[----:B------:R-:W-:Y:S01]  /*1540*/  ISETP.GE.AND P0, PT, R6, R7, PT ;  /* 0x000000070600720c */ /* 0x000fe20003f06270 */
[C---:B------:R-:W-:Y:S01]  /*1550*/  IMAD.IADD R17, R3.reuse, 0x1, R6 ;  /* 0x0000000103117824 */ /* 0x040fe200078e0206 */
[CC--:B------:R-:W-:Y:S02]  /*1560*/  ISETP.GE.AND P2, PT, R3.reuse, R10.reuse, PT ;  /* 0x0000000a0300720c */ /* 0x0c0fe40003f46270 */
[----:B------:R-:W-:-:S02]  /*1570*/  ISETP.GE.OR P1, PT, R3, R10, P0 ;  /* 0x0000000a0300720c */ /* 0x000fc40000726670 */
[----:B------:R-:W-:Y:S02]  /*1580*/  ISETP.LT.AND P0, PT, R3, R10, P0 ;  /* 0x0000000a0300720c */ /* 0x000fe40000701270 */
[----:B------:R-:W-:-:S09]  /*1590*/  LOP3.LUT R39, R39, 0xfffffffb, RZ, 0xc0, !PT ;  /* 0xfffffffb27277812 */ /* 0x000fd200078ec0ff */
[----:B0-----:R-:W-:Y:S01]  /*15a0*/  @!P1 ISETP.GT.AND P2, PT, R11, R38, PT ;  /* 0x000000260b00920c */ /* 0x001fe20003f44270 */
[----:B------:R-:W-:Y:S01]  /*15b0*/  IMAD.MOV.U32 R37, RZ, RZ, R38 ;  /* 0x000000ffff257224 */ /* 0x000fe200078e0026 */
[----:B------:R-:W-:-:S04]  /*15c0*/  @!P1 ISETP.GT.AND P0, PT, R38, R11, PT ;  /* 0x0000000b2600920c */ /* 0x000fc80003f04270 */
[----:B------:R-:W-:-:S07]  /*15d0*/  P2R R22, PR, RZ, 0x1 ;  /* 0x00000001ff167803 */ /* 0x000fce0000000000 */
[C-C-:B------:R-:W-:Y:S02]  /*15e0*/  @!P2 IMAD R2, R3.reuse, 0x4, R40.reuse ;  /* 0x000000040302a824 */ /* 0x140fe400078e0228 */
[C---:B------:R-:W-:Y:S02]  /*15f0*/  @!P0 IMAD R4, R6.reuse, 0x4, R40 ;  /* 0x0000000406048824 */ /* 0x040fe400078e0228 */
[----:B------:R-:W-:Y:S01]  /*1600*/  @!P0 VIADD R9, R6, 0x1 ;  /* 0x0000000106098836 */ /* 0x000fe20000000000 */
[----:B------:R-:W0:Y:S01]  /*1610*/  @!P2 LDS R37, [R2+0x804] ;  /* 0x000804000225a984 */ /* 0x000e220000000800 */
[----:B------:R-:W-:Y:S02]  /*1620*/  @!P2 VIADD R8, R3, 0x1 ;  /* 0x000000010308a836 */ /* 0x000fe40000000000 */
[----:B------:R-:W-:Y:S01]  /*1630*/  @!P0 IMAD.MOV.U32 R6, RZ, RZ, R9 ;  /* 0x000000ffff068224 */ /* 0x000fe200078e0009 */
[----:B------:R-:W1:Y:S01]  /*1640*/  @!P0 LDS R11, [R4+0x804] ;  /* 0x00080400040b8984 */ /* 0x000e620000000800 */
[----:B------:R-:W-:-:S03]  /*1650*/  @!P2 IMAD.MOV.U32 R3, RZ, RZ, R8 ;  /* 0x000000ffff03a224 */ /* 0x000fc600078e0008 */
[----:B------:R-:W-:Y:S01]  /*1660*/  ISETP.GE.AND P2, PT, R6, R7, PT ;  /* 0x000000070600720c */ /* 0x000fe20003f46270 */
[C---:B------:R-:W-:Y:S01]  /*1670*/  IMAD.IADD R9, R3.reuse, 0x1, R6 ;  /* 0x0000000103097824 */ /* 0x040fe200078e0206 */
[CC--:B------:R-:W-:Y:S02]  /*1680*/  ISETP.GE.AND P1, PT, R3.reuse, R10.reuse, PT ;  /* 0x0000000a0300720c */ /* 0x0c0fe40003f26270 */
[CC--:B------:R-:W-:Y:S02]  /*1690*/  ISETP.GE.OR P3, PT, R3.reuse, R10.reuse, P2 ;  /* 0x0000000a0300720c */ /* 0x0c0fe40001766670 */
[----:B------:R-:W-:Y:S01]  /*16a0*/  ISETP.LT.AND P2, PT, R3, R10, P2 ;  /* 0x0000000a0300720c */ /* 0x000fe20001741270 */
[----:B0-----:R-:W-:-:S10]  /*16b0*/  IMAD.MOV.U32 R36, RZ, RZ, R37 ;  /* 0x000000ffff247224 */ /* 0x001fd400078e0025 */
[----:B-1----:R-:W-:Y:S02]  /*16c0*/  @!P3 ISETP.GT.AND P1, PT, R11, R37, PT ;  /* 0x000000250b00b20c */ /* 0x002fe40003f24270 */
        /* <DEDUP_REMOVED lines=17> */
[----:B------:R-:W-:-:S11]  /*17e0*/  @!P4 ISETP.GT.AND P5, PT, R36, R11, PT ;  /* 0x0000000b2400c20c */ /* 0x000fd60003fa4270 */
[--C-:B------:R-:W-:Y:S02]  /*17f0*/  @!P3 IMAD R4, R3, 0x4, R40.reuse ;  /* 0x000000040304b824 */ /* 0x100fe400078e0228 */
[C---:B------:R-:W-:Y:S01]  /*1800*/  @!P5 IMAD R12, R6.reuse, 0x4, R40 ;  /* 0x00000004060cd824 */ /* 0x040fe200078e0228 */
[----:B------:R-:W-:Y:S01]  /*1810*/  @P5 LOP3.LUT R39, R39, 0x4, RZ, 0xfc, !PT ;  /* 0x0000000427275812 */ /* 0x000fe200078efcff */
[----:B------:R-:W-:Y:S01]  /*1820*/  @!P5 VIADD R8, R6, 0x1 ;  /* 0x000000010608d836 */ /* 0x000fe20000000000 */
[----:B------:R-:W0:Y:S01]  /*1830*/  @!P3 LDS R35, [R4+0x804] ;  /* 0x000804000423b984 */ /* 0x000e220000000800 */
[----:B------:R-:W-:Y:S01]  /*1840*/  @!P3 VIADD R2, R3, 0x1 ;  /* 0x000000010302b836 */ /* 0x000fe20000000000 */
[----:B------:R-:W-:Y:S01]  /*1850*/  LOP3.LUT R39, R39, 0xfffffff7, RZ, 0xc0, !PT ;  /* 0xfffffff727277812 */ /* 0x000fe200078ec0ff */
        /* <DEDUP_REMOVED lines=11> */
[C-C-:B------:R-:W-:Y:S01]  /*1910*/  @!P0 IMAD R12, R6.reuse, 0x4, R40.reuse ;  /* 0x00000004060c8824 */ /* 0x140fe200078e0228 */
[----:B------:R-:W-:Y:S01]  /*1920*/  @P0 LOP3.LUT R39, R39, 0x8, RZ, 0xfc, !PT ;  /* 0x0000000827270812 */ /* 0x000fe200078efcff */
[C---:B------:R-:W-:Y:S02]  /*1930*/  @!P3 IMAD R4, R3.reuse, 0x4, R40 ;  /* 0x000000040304b824 */ /* 0x040fe400078e0228 */
[----:B------:R-:W-:Y:S01]  /*1940*/  @!P0 VIADD R8, R6, 0x1 ;  /* 0x0000000106088836 */ /* 0x000fe20000000000 */
[----:B------:R-:W-:Y:S01]  /*1950*/  @!P0 LDS R11, [R12+0x804] ;  /* 0x000804000c0b8984 */ /* 0x000fe20000000800 */
[----:B------:R-:W-:Y:S02]  /*1960*/  @!P3 VIADD R2, R3, 0x1 ;  /* 0x000000010302b836 */ /* 0x000fe40000000000 */
[----:B------:R-:W-:Y:S01]  /*1970*/  @!P0 IMAD.MOV.U32 R6, RZ, RZ, R8 ;  /* 0x000000ffff068224 */ /* 0x000fe200078e0008 */
[----:B------:R-:W0:Y:S01]  /*1980*/  @!P3 LDS R34, [R4+0x804] ;  /* 0x000804000422b984 */ /* 0x000e220000000800 */
[----:B------:R-:W-:-:S02]  /*1990*/  @!P3 IMAD.MOV.U32 R3, RZ, RZ, R2 ;  /* 0x000000ffff03b224 */ /* 0x000fc400078e0002 */
[----:B------:R-:W-:Y:S01]  /*19a0*/  IMAD.MOV.U32 R8, RZ, RZ, R6 ;  /* 0x000000ffff087224 */ /* 0x000fe200078e0006 */
[----:B------:R-:W-:Y:S01]  /*19b0*/  ISETP.GE.AND P4, PT, R6, R7, PT ;  /* 0x000000070600720c */ /* 0x000fe20003f86270 */
[----:B------:R-:W-:Y:S01]  /*19c0*/  IMAD.MOV.U32 R23, RZ, RZ, R3 ;  /* 0x000000ffff177224 */ /* 0x000fe200078e0003 */
[CC--:B------:R-:W-:Y:S02]  /*19d0*/  ISETP.GE.AND P3, PT, R3.reuse, R10.reuse, PT ;  /* 0x0000000a0300720c */ /* 0x0c0fe40003f66270 */
[CC--:B------:R-:W-:Y:S02]  /*19e0*/  ISETP.GE.OR P1, PT, R3.reuse, R10.reuse, P4 ;  /* 0x0000000a0300720c */ /* 0x0c0fe40002726670 */
[----:B------:R-:W-:-:S11]  /*19f0*/  ISETP.LT.AND P4, PT, R3, R10, P4 ;  /* 0x0000000a0300720c */ /* 0x000fd60002781270 */
[----:B0-----:R-:W-:Y:S01]  /*1a00*/  @!P1 ISETP.GT.AND P3, PT, R11, R34, PT ;  /* 0x000000220b00920c */ /* 0x001fe20003f64270 */
[----:B------:R-:W-:Y:S01]  /*1a10*/  IMAD.MOV.U32 R33, RZ, RZ, R34 ;  /* 0x000000ffff217224 */ /* 0x000fe200078e0022 */
[----:B------:R-:W-:-:S11]  /*1a20*/  @!P1 ISETP.GT.AND P4, PT, R34, R11, PT ;  /* 0x0000000b2200920c */ /* 0x000fd60003f84270 */
[C-C-:B------:R-:W-:Y:S02]  /*1a30*/  @!P3 IMAD R2, R3.reuse, 0x4, R40.reuse ;  /* 0x000000040302b824 */ /* 0x140fe400078e0228 */
[C---:B------:R-:W-:Y:S02]  /*1a40*/  @!P4 IMAD R4, R6.reuse, 0x4, R40 ;  /* 0x000000040604c824 */ /* 0x040fe400078e0228 */
[C---:B------:R-:W-:Y:S01]  /*1a50*/  @!P4 VIADD R8, R6.reuse, 0x1 ;  /* 0x000000010608c836 */ /* 0x040fe20000000000 */
[----:B------:R-:W0:Y:S01]  /*1a60*/  @!P3 LDS R33, [R2+0x804] ;  /* 0x000804000221b984 */ /* 0x000e220000000800 */
[----:B------:R-:W-:Y:S02]  /*1a70*/  @!P3 VIADD R23, R3, 0x1 ;  /* 0x000000010317b836 */ /* 0x000fe40000000000 */
[----:B------:R-:W-:Y:S01]  /*1a80*/  IMAD.IADD R3, R6, 0x1, R3 ;  /* 0x0000000106037824 */ /* 0x000fe200078e0203 */
[----:B------:R-:W1:Y:S01]  /*1a90*/  @!P4 LDS R11, [R4+0x804] ;  /* 0x00080400040bc984 */ /* 0x000e620000000800 */
[----:B------:R-:W-:Y:S01]  /*1aa0*/  ISETP.GE.AND P1, PT, R8, R7, PT ;  /* 0x000000070800720c */ /* 0x000fe20003f26270 */
[C---:B------:R-:W-:Y:S01]  /*1ab0*/  IMAD.IADD R19, R23.reuse, 0x1, R8 ;  /* 0x0000000117137824 */ /* 0x040fe200078e0208 */
[----:B------:R-:W-:-:S02]  /*1ac0*/  ISETP.GE.AND P5, PT, R23, R10, PT ;  /* 0x0000000a1700720c */ /* 0x000fc40003fa6270 */
[CC--:B------:R-:W-:Y:S02]  /*1ad0*/  ISETP.GE.OR P3, PT, R23.reuse, R10.reuse, P1 ;  /* 0x0000000a1700720c */ /* 0x0c0fe40000f66670 */
[----:B------:R-:W-:Y:S01]  /*1ae0*/  ISETP.LT.AND P1, PT, R23, R10, P1 ;  /* 0x0000000a1700720c */ /* 0x000fe20000f21270 */
[----:B0-----:R-:W-:-:S10]  /*1af0*/  IMAD.MOV.U32 R32, RZ, RZ, R33 ;  /* 0x000000ffff207224 */ /* 0x001fd400078e0021 */
[----:B-1----:R-:W-:Y:S02]  /*1b00*/  @!P3 ISETP.GT.AND P5, PT, R11, R33, PT ;  /* 0x000000210b00b20c */ /* 0x002fe40003fa4270 */
[----:B------:R-:W-:-:S11]  /*1b10*/  @!P3 ISETP.GT.AND P1, PT, R33, R11, PT ;  /* 0x0000000b2100b20c */ /* 0x000fd60003f24270 */
[C-C-:B------:R-:W-:Y:S02]  /*1b20*/  @!P5 IMAD R2, R23.reuse, 0x4, R40.reuse ;  /* 0x000000041702d824 */ /* 0x140fe400078e0228 */
[C---:B------:R-:W-:Y:S02]  /*1b30*/  @!P1 IMAD R12, R8.reuse, 0x4, R40 ;  /* 0x00000004080c9824 */ /* 0x040fe400078e0228 */
[----:B------:R-:W-:Y:S01]  /*1b40*/  @!P5 VIADD R4, R23, 0x1 ;  /* 0x000000011704d836 */ /* 0x000fe20000000000 */
[----:B------:R-:W0:Y:S03]  /*1b50*/  @!P5 LDS R32, [R2+0x804] ;  /* 0x000804000220d984 */ /* 0x000e260000000800 */
[----:B------:R-:W-:Y:S01]  /*1b60*/  @!P5 IMAD.MOV.U32 R23, RZ, RZ, R4 ;  /* 0x000000ffff17d224 */ /* 0x000fe200078e0004 */
[----:B------:R-:W1:Y:S01]  /*1b70*/  @!P1 LDS R11, [R12+0x804] ;  /* 0x000804000c0b9984 */ /* 0x000e620000000800 */
[----:B------:R-:W-:-:S02]  /*1b80*/  @!P1 VIADD R4, R8, 0x1 ;  /* 0x0000000108049836 */ /* 0x000fc40000000000 */
[----:B------:R-:W-:Y:S01]  /*1b90*/  IMAD.MOV.U32 R21, RZ, RZ, R23 ;  /* 0x000000ffff157224 */ /* 0x000fe200078e0017 */
[----:B------:R-:W-:Y:S01]  /*1ba0*/  ISETP.GE.AND P5, PT, R23, R10, PT ;  /* 0x0000000a1700720c */ /* 0x000fe20003fa6270 */
[----:B------:R-:W-:-:S04]  /*1bb0*/  @!P1 IMAD.MOV.U32 R8, RZ, RZ, R4 ;  /* 0x000000ffff089224 */ /* 0x000fc800078e0004 */
[----:B------:R-:W-:Y:S01]  /*1bc0*/  IMAD.MOV.U32 R4, RZ, RZ, R8 ;  /* 0x000000ffff047224 */ /* 0x000fe200078e0008 */
[----:B------:R-:W-:-:S04]  /*1bd0*/  ISETP.GE.AND P6, PT, R8, R7, PT ;  /* 0x000000070800720c */ /* 0x000fc80003fc6270 */
[CC--:B------:R-:W-:Y:S02]  /*1be0*/  ISETP.GE.OR P3, PT, R23.reuse, R10.reuse, P6 ;  /* 0x0000000a1700720c */ /* 0x0c0fe40003766670 */
[----:B------:R-:W-:Y:S01]  /*1bf0*/  ISETP.LT.AND P0, PT, R23, R10, P6 ;  /* 0x0000000a1700720c */ /* 0x000fe20003701270 */
[----:B0-----:R-:W-:-:S10]  /*1c00*/  IMAD.MOV.U32 R31, RZ, RZ, R32 ;  /* 0x000000ffff1f7224 */ /* 0x001fd400078e0020 */
[----:B-1----:R-:W-:Y:S02]  /*1c10*/  @!P3 ISETP.GT.AND P5, PT, R11, R32, PT ;  /* 0x000000200b00b20c */ /* 0x002fe40003fa4270 */
        /* <DEDUP_REMOVED lines=19> */
[----:B------:R-:W0:Y:S01]  /*1d50*/  @!P5 LDS R30, [R14+0x804] ;  /* 0x000804000e1ed984 */ /* 0x000e220000000800 */
[----:B------:R-:W-:Y:S02]  /*1d60*/  @!P5 VIADD R2, R21, 0x1 ;  /* 0x000000011502d836 */ /* 0x000fe40000000000 */
[----:B------:R-:W-:Y:S01]  /*1d70*/  @!P3 IMAD.MOV.U32 R4, RZ, RZ, R12 ;  /* 0x000000ffff04b224 */ /* 0x000fe200078e000c */
[----:B------:R-:W1:Y:S01]  /*1d80*/  @!P3 LDS R11, [R16+0x804] ;  /* 0x00080400100bb984 */ /* 0x000e620000000800 */
[----:B------:R-:W-:Y:S01]  /*1d90*/  @!P5 IMAD.MOV.U32 R21, RZ, RZ, R2 ;  /* 0x000000ffff15d224 */ /* 0x000fe200078e0002 */
[----:B------:R-:W-:Y:S01]  /*1da0*/  SEL R2, RZ, 0x20, !P4 ;  /* 0x00000020ff027807 */ /* 0x000fe20006000000 */
[----:B------:R-:W-:Y:S01]  /*1db0*/  IMAD.IADD R12, R10, 0x1, R7 ;  /* 0x000000010a0c7824 */ /* 0x000fe200078e0207 */
[----:B------:R-:W-:-:S02]  /*1dc0*/  ISETP.GE.AND P4, PT, R4, R7, PT ;  /* 0x000000070400720c */ /* 0x000fc40003f86270 */
[CC--:B------:R-:W-:Y:S02]  /*1dd0*/  ISETP.GE.AND P5, PT, R21.reuse, R10.reuse, PT ;  /* 0x0000000a1500720c */ /* 0x0c0fe40003fa6270 */
[CC--:B------:R-:W-:Y:S02]  /*1de0*/  ISETP.GE.OR P6, PT, R21.reuse, R10.reuse, P4 ;  /* 0x0000000a1500720c */ /* 0x0c0fe400027c6670 */
[----:B------:R-:W-:Y:S01]  /*1df0*/  ISETP.LT.AND P4, PT, R21, R10, P4 ;  /* 0x0000000a1500720c */ /* 0x000fe20002781270 */
[----:B0-----:R-:W-:-:S10]  /*1e00*/  IMAD.MOV.U32 R29, RZ, RZ, R30 ;  /* 0x000000ffff1d7224 */ /* 0x001fd400078e001e */
[----:B-1----:R-:W-:Y:S02]  /*1e10*/  @!P6 ISETP.GT.AND P5, PT, R11, R30, PT ;  /* 0x0000001e0b00e20c */ /* 0x002fe40003fa4270 */
[----:B------:R-:W-:Y:S02]  /*1e20*/  @!P6 ISETP.GT.AND P4, PT, R30, R11, PT ;  /* 0x0000000b1e00e20c */ /* 0x000fe40003f84270 */
[----:B------:R-:W-:Y:S01]  /*1e30*/  ISETP.GE.AND P6, PT, R3, R12, PT ;  /* 0x0000000c0300720c */ /* 0x000fe20003fc6270 */
[----:B------:R-:W-:-:S03]  /*1e40*/  IMAD.MOV.U32 R3, RZ, RZ, R21 ;  /* 0x000000ffff037224 */ /* 0x000fc600078e0015 */
[----:B------:R-:W-:Y:S01]  /*1e50*/  SEL R6, R2, RZ, !P6 ;  /* 0x000000ff02067207 */ /* 0x000fe20007000000 */
[----:B------:R-:W-:-:S04]  /*1e60*/  IMAD.MOV.U32 R2, RZ, RZ, R4 ;  /* 0x000000ffff027224 */ /* 0x000fc800078e0004 */
        /* <DEDUP_REMOVED lines=14> */
[----:B------:R-:W-:Y:S02]  /*1f50*/  @!P2 ISETP.GT.AND P6, PT, R29, R11, PT ;  /* 0x0000000b1d00a20c */ /* 0x000fe40003fc4270 */
[----:B------:R-:W-:-:S04]  /*1f60*/  ISETP.NE.AND P2, PT, R24, RZ, PT ;  /* 0x000000ff1800720c */ /* 0x000fc80003f45270 */
[----:B------:R-:W-:-:S05]  /*1f70*/  ISETP.LT.AND P2, PT, R9, R12, P2 ;  /* 0x0000000c0900720c */ /* 0x000fca0001741270 */
[C---:B------:R-:W-:Y:S02]  /*1f80*/  @!P5 IMAD R18, R3.reuse, 0x4, R40 ;  /* 0x000000040312d824 */ /* 0x040fe400078e0228 */
[----:B------:R-:W-:Y:S02]  /*1f90*/  @!P5 VIADD R14, R3, 0x1 ;  /* 0x00000001030ed836 */ /* 0x000fe40000000000 */
[C---:B------:R-:W-:Y:S01]  /*1fa0*/  @!P6 VIADD R16, R2.reuse, 0x1 ;  /* 0x000000010210e836 */ /* 0x040fe20000000000 */
[----:B------:R0:W1:Y:S01]  /*1fb0*/  @!P5 LDS R28, [R18+0x804] ;  /* 0x00080400121cd984 */ /* 0x0000620000000800 */
[----:B------:R-:W-:Y:S01]  /*1fc0*/  @!P5 IMAD.MOV.U32 R3, RZ, RZ, R14 ;  /* 0x000000ffff03d224 */ /* 0x000fe200078e000e */
[----:B------:R-:W-:Y:S02]  /*1fd0*/  SEL R14, RZ, 0x40, !P1 ;  /* 0x00000040ff0e7807 */ /* 0x000fe40004800000 */
[----:B------:R-:W-:Y:S01]  /*1fe0*/  ISETP.GE.AND P1, PT, R19, R12, PT ;  /* 0x0000000c1300720c */ /* 0x000fe20003f26270 */
[----:B0-----:R-:W-:-:S03]  /*1ff0*/  @!P6 IMAD R18, R2, 0x4, R40 ;  /* 0x000000040212e824 */ /* 0x001fc600078e0228 */
[----:B------:R-:W-:Y:S01]  /*2000*/  SEL R19, R14, RZ, !P1 ;  /* 0x000000ff0e137207 */ /* 0x000fe20004800000 */
[----:B------:R-:W-:Y:S01]  /*2010*/  @!P6 IMAD.MOV.U32 R2, RZ, RZ, R16 ;  /* 0x000000ffff02e224 */ /* 0x000fe200078e0010 */
[----:B------:R-:W-:Y:S01]  /*2020*/  SEL R14, RZ, 0x80, !P0 ;  /* 0x00000080ff0e7807 */ /* 0x000fe20004000000 */
[----:B------:R-:W0:Y:S01]  /*2030*/  @!P6 LDS R11, [R18+0x804] ;  /* 0x00080400120be984 */ /* 0x000e220000000800 */
[----:B------:R-:W-:Y:S01]  /*2040*/  ISETP.GE.AND P1, PT, R23, R12, PT ;  /* 0x0000000c1700720c */ /* 0x000fe20003f26270 */
[----:B------:R-:W-:Y:S01]  /*2050*/  IMAD.MOV.U32 R24, RZ, RZ, R2 ;  /* 0x000000ffff187224 */ /* 0x000fe200078e0002 */
[----:B------:R-:W-:Y:S01]  /*2060*/  ISETP.GE.AND P5, PT, R2, R7, PT ;  /* 0x000000070200720c */ /* 0x000fe20003fa6270 */
[----:B------:R-:W-:Y:S01]  /*2070*/  IMAD.MOV.U32 R23, RZ, RZ, R3 ;  /* 0x000000ffff177224 */ /* 0x000fe200078e0003 */
[----:B------:R-:W-:Y:S02]  /*2080*/  SEL R8, R14, RZ, !P1 ;  /* 0x000000ff0e087207 */ /* 0x000fe40004800000 */
[----:B------:R-:W-:-:S02]  /*2090*/  ISETP.GE.OR P1, PT, R3, R10, P5 ;  /* 0x0000000a0300720c */ /* 0x000fc40002f26670 */
[----:B------:R-:W-:Y:S02]  /*20a0*/  SEL R14, RZ, 0x100, !P3 ;  /* 0x00000100ff0e7807 */ /* 0x000fe40005800000 */
[CC--:B------:R-:W-:Y:S02]  /*20b0*/  ISETP.GE.AND P3, PT, R3.reuse, R10.reuse, PT ;  /* 0x0000000a0300720c */ /* 0x0c0fe40003f66270 */
[----:B------:R-:W-:Y:S02]  /*20c0*/  ISETP.LT.AND P5, PT, R3, R10, P5 ;  /* 0x0000000a0300720c */ /* 0x000fe40002fa1270 */
[----:B------:R-:W-:Y:S02]  /*20d0*/  ISETP.NE.AND P0, PT, R22, RZ, PT ;  /* 0x000000ff1600720c */ /* 0x000fe40003f05270 */
[----:B------:R-:W-:Y:S02]  /*20e0*/  SEL R16, RZ, 0x200, !P4 ;  /* 0x00000200ff107807 */ /* 0x000fe40006000000 */
[----:B------:R-:W-:-:S04]  /*20f0*/  ISETP.LT.AND P0, PT, R17, R12, P0 ;  /* 0x0000000c1100720c */ /* 0x000fc80000701270 */
[----:B------:R-:W-:Y:S01]  /*2100*/  SEL R9, RZ, 0x2, !P0 ;  /* 0x00000002ff097807 */ /* 0x000fe20004000000 */
[----:B-1----:R-:W-:Y:S01]  /*2110*/  IMAD.MOV.U32 R27, RZ, RZ, R28 ;  /* 0x000000ffff1b7224 */ /* 0x002fe200078e001c */
[----:B0-----:R-:W-:Y:S02]  /*2120*/  @!P1 ISETP.GT.AND P3, PT, R11, R28, PT ;  /* 0x0000001c0b00920c */ /* 0x001fe40003f64270 */
[----:B------:R-:W-:Y:S02]  /*2130*/  @!P1 ISETP.GT.AND P5, PT, R28, R11, PT ;  /* 0x0000000b1c00920c */ /* 0x000fe40003fa4270 */
[----:B------:R-:W-:-:S04]  /*2140*/  ISETP.GE.AND P1, PT, R25, R12, PT ;  /* 0x0000000c1900720c */ /* 0x000fc80003f26270 */
[----:B------:R-:W-:-:S05]  /*2150*/  SEL R14, R14, RZ, !P1 ;  /* 0x000000ff0e0e7207 */ /* 0x000fca0004800000 */
[C-C-:B------:R-:W-:Y:S02]  /*2160*/  @!P3 IMAD R18, R3.reuse, 0x4, R40.reuse ;  /* 0x000000040312b824 */ /* 0x140fe400078e0228 */
[C---:B------:R-:W-:Y:S02]  /*2170*/  @!P5 IMAD R22, R2.reuse, 0x4, R40 ;  /* 0x000000040216d824 */ /* 0x040fe400078e0228 */
[C---:B------:R-:W-:Y:S01]  /*2180*/  @!P5 VIADD R24, R2.reuse, 0x1 ;  /* 0x000000010218d836 */ /* 0x040fe20000000000 */
[----:B------:R0:W1:Y:S01]  /*2190*/  @!P3 LDS R27, [R18+0x804] ;  /* 0x00080400121bb984 */ /* 0x0000620000000800 */
[----:B------:R-:W-:Y:S02]  /*21a0*/  @!P3 VIADD R23, R3, 0x1 ;  /* 0x000000010317b836 */ /* 0x000fe40000000000 */
[----:B------:R-:W-:Y:S01]  /*21b0*/  IMAD.IADD R3, R2, 0x1, R3 ;  /* 0x0000000102037824 */ /* 0x000fe200078e0203 */
[----:B------:R-:W2:Y:S01]  /*21c0*/  @!P5 LDS R11, [R22+0x804] ;  /* 0x00080400160bd984 */ /* 0x000ea20000000800 */
[----:B------:R-:W-:Y:S01]  /*21d0*/  ISETP.GE.AND P1, PT, R24, R7, PT ;  /* 0x000000071800720c */ /* 0x000fe20003f26270 */
[C---:B------:R-:W-:Y:S01]  /*21e0*/  IMAD.IADD R25, R23.reuse, 0x1, R24 ;  /* 0x0000000117197824 */ /* 0x040fe200078e0218 */
[----:B------:R-:W-:-:S02]  /*21f0*/  ISETP.GE.AND P3, PT, R23, R10, PT ;  /* 0x0000000a1700720c */ /* 0x000fc40003f66270 */
[CC--:B------:R-:W-:Y:S02]  /*2200*/  ISETP.GE.OR P4, PT, R23.reuse, R10.reuse, P1 ;  /* 0x0000000a1700720c */ /* 0x0c0fe40000f86670 */
[----:B------:R-:W-:Y:S02]  /*2210*/  ISETP.LT.AND P1, PT, R23, R10, P1 ;  /* 0x0000000a1700720c */ /* 0x000fe40000f21270 */
[----:B0-----:R-:W-:Y:S02]  /*2220*/  SEL R18, RZ, 0x400, !P6 ;  /* 0x00000400ff127807 */ /* 0x001fe40007000000 */
[----:B------:R-:W-:-:S04]  /*2230*/  LOP3.LUT P6, RZ, R39, 0x8, RZ, 0xc0, !PT ;  /* 0x0000000827ff7812 */ /* 0x000fc800078cc0ff */
[-C--:B------:R-:W-:Y:S01]  /*2240*/  ISETP.LT.AND P6, PT, R15, R12.reuse, P6 ;  /* 0x0000000c0f00720c */ /* 0x080fe200037c1270 */
[----:B-1----:R-:W-:Y:S02]  /*2250*/  IMAD.MOV.U32 R26, RZ, RZ, R27 ;  /* 0x000000ffff1a7224 */ /* 0x002fe400078e001b */
[----:B--2---:R-:W-:Y:S02]  /*2260*/  @!P4 ISETP.GT.AND P1, PT, R27, R11, PT ;  /* 0x0000000b1b00c20c */ /* 0x004fe40003f24270 */
[----:B------:R-:W-:Y:S02]  /*2270*/  @!P4 ISETP.GT.AND P3, PT, R11, R27, PT ;  /* 0x0000001b0b00c20c */ /* 0x000fe40003f64270 */
[----:B------:R-:W-:Y:S02]  /*2280*/  ISETP.GE.AND P4, PT, R21, R12, PT ;  /* 0x0000000c1500720c */ /* 0x000fe40003f86270 */
[----:B------:R-:W-:Y:S02]  /*2290*/  SEL R21, RZ, 0x800, !P5 ;  /* 0x00000800ff157807 */ /* 0x000fe40006800000 */
[----:B------:R-:W-:-:S02]  /*22a0*/  SEL R16, R16, RZ, !P4 ;  /* 0x000000ff10107207 */ /* 0x000fc40006000000 */
[----:B------:R-:W-:-:S03]  /*22b0*/  ISETP.GE.AND P4, PT, R43, R12, PT ;  /* 0x0000000c2b00720c */ /* 0x000fc60003f86270 */
[--C-:B------:R-:W-:Y:S01]  /*22c0*/  @!P1 IMAD R43, R24, 0x4, R40.reuse ;  /* 0x00000004182b9824 */ /* 0x100fe200078e0228 */
[----:B------:R-:W-:Y:S01]  /*22d0*/  SEL R18, R18, RZ, !P4 ;  /* 0x000000ff12127207 */ /* 0x000fe20006000000 */
[C---:B------:R-:W-:Y:S02]  /*22e0*/  @!P3 IMAD R22, R23.reuse, 0x4, R40 ;  /* 0x000000041716b824 */ /* 0x040fe400078e0228 */
[----:B------:R-:W-:Y:S01]  /*22f0*/  @!P1 VIADD R42, R24, 0x1 ;  /* 0x00000001182a9836 */ /* 0x000fe20000000000 */
[----:B------:R-:W-:Y:S01]  /*2300*/  @!P1 LDS R11, [R43+0x804] ;  /* 0x000804002b0b9984 */ /* 0x000fe20000000800 */
[----:B------:R-:W-:Y:S02]  /*2310*/  @!P3 VIADD R4, R23, 0x1 ;  /* 0x000000011704b836 */ /* 0x000fe40000000000 */
[----:B------:R-:W-:Y:S01]  /*2320*/  @!P1 IMAD.MOV.U32 R24, RZ, RZ, R42 ;  /* 0x000000ffff189224 */ /* 0x000fe200078e002a */
[----:B------:R0:W1:Y:S01]  /*2330*/  @!P3 LDS R26, [R22+0x804] ;  /* 0x00080400161ab984 */ /* 0x0000620000000800 */
[----:B------:R-:W-:-:S02]  /*2340*/  @!P3 IMAD.MOV.U32 R23, RZ, RZ, R4 ;  /* 0x000000ffff17b224 */ /* 0x000fc400078e0004 */
[----:B------:R-:W-:Y:S01]  /*2350*/  IMAD.MOV.U32 R4, RZ, RZ, R24 ;  /* 0x000000ffff047224 */ /* 0x000fe200078e0018 */
[----:B------:R-:W-:Y:S01]  /*2360*/  ISETP.GE.AND P3, PT, R24, R7, PT ;  /* 0x000000071800720c */ /* 0x000fe20003f66270 */
[----:B------:R-:W-:Y:S01]  /*2370*/  IMAD.MOV.U32 R45, RZ, RZ, R23 ;  /* 0x000000ffff2d7224 */ /* 0x000fe200078e0017 */
[CC--:B------:R-:W-:Y:S02]  /*2380*/  ISETP.GE.AND P4, PT, R23.reuse, R10.reuse, PT ;  /* 0x0000000a1700720c */ /* 0x0c0fe40003f86270 */
[CC--:B------:R-:W-:Y:S02]  /*2390*/  ISETP.GE.OR P5, PT, R23.reuse, R10.reuse, P3 ;  /* 0x0000000a1700720c */ /* 0x0c0fe40001fa6670 */
[----:B------:R-:W-:Y:S02]  /*23a0*/  ISETP.LT.AND P3, PT, R23, R10, P3 ;  /* 0x0000000a1700720c */ /* 0x000fe40001f61270 */
[----:B0-----:R-:W-:Y:S02]  /*23b0*/  SEL R22, RZ, 0x1000, !P1 ;  /* 0x00001000ff167807 */ /* 0x001fe40004800000 */
[----:B------:R-:W-:-:S04]  /*23c0*/  ISETP.GE.AND P1, PT, R25, R12, PT ;  /* 0x0000000c1900720c */ /* 0x000fc80003f26270 */
[----:B------:R-:W-:-:S03]  /*23d0*/  SEL R22, R22, RZ, !P1 ;  /* 0x000000ff16167207 */ /* 0x000fc60004800000 */
[----:B-1----:R-:W-:Y:S01]  /*23e0*/  @!P5 ISETP.GT.AND P3, PT, R26, R11, PT ;  /* 0x0000000b1a00d20c */ /* 0x002fe20003f64270 */
[----:B------:R-:W-:Y:S01]  /*23f0*/  IMAD.MOV.U32 R25, RZ, RZ, R26 ;  /* 0x000000ffff197224 */ /* 0x000fe200078e001a */
[----:B------:R-:W-:Y:S02]  /*2400*/  @!P5 ISETP.GT.AND P4, PT, R11, R26, PT ;  /* 0x0000001a0b00d20c */ /* 0x000fe40003f84270 */
[----:B------:R-:W-:Y:S02]  /*2410*/  ISETP.GE.AND P5, PT, R3, R12, PT ;  /* 0x0000000c0300720c */ /* 0x000fe40003fa6270 */
[----:B------:R-:W-:Y:S02]  /*2420*/  SEL R42, RZ, 0x2000, !P3 ;  /* 0x00002000ff2a7807 */ /* 0x000fe40005800000 */
[----:B------:R-:W-:-:S05]  /*2430*/  SEL R21, R21, RZ, !P5 ;  /* 0x000000ff15157207 */ /* 0x000fca0006800000 */
[C-C-:B------:R-:W-:Y:S02]  /*2440*/  @!P3 IMAD R3, R24.reuse, 0x4, R40.reuse ;  /* 0x000000041803b824 */ /* 0x140fe400078e0228 */
[C---:B------:R-:W-:Y:S02]  /*2450*/  @!P4 IMAD R2, R23.reuse, 0x4, R40 ;  /* 0x000000041702c824 */ /* 0x040fe400078e0228 */
[C---:B------:R-:W-:Y:S01]  /*2460*/  @!P3 VIADD R4, R24.reuse, 0x1 ;  /* 0x000000011804b836 */ /* 0x040fe20000000000 */
[----:B------:R0:W-:Y:S01]  /*2470*/  @!P3 LDS R11, [R3+0x804] ;  /* 0x00080400030bb984 */ /* 0x0001e20000000800 */
[----:B------:R-:W-:Y:S02]  /*2480*/  @!P4 VIADD R45, R23, 0x1 ;  /* 0x00000001172dc836 */ /* 0x000fe40000000000 */
[----:B------:R-:W-:Y:S01]  /*2490*/  IMAD.IADD R23, R24, 0x1, R23 ;  /* 0x0000000118177824 */ /* 0x000fe200078e0217 */
[----:B------:R-:W1:Y:S01]  /*24a0*/  @!P4 LDS R25, [R2+0x804] ;  /* 0x000804000219c984 */ /* 0x000e620000000800 */
[----:B------:R-:W-:-:S02]  /*24b0*/  ISETP.GE.AND P1, PT, R4, R7, PT ;  /* 0x000000070400720c */ /* 0x000fc40003f26270 */
[CC--:B------:R-:W-:Y:S01]  /*24c0*/  ISETP.GE.AND P5, PT, R45.reuse, R10.reuse, PT ;  /* 0x0000000a2d00720c */ /* 0x0c0fe20003fa6270 */
[C---:B0-----:R-:W-:Y:S01]  /*24d0*/  IMAD.IADD R3, R45.reuse, 0x1, R4 ;  /* 0x000000012d037824 */ /* 0x041fe200078e0204 */
[CC--:B------:R-:W-:Y:S02]  /*24e0*/  ISETP.GE.OR P4, PT, R45.reuse, R10.reuse, P1 ;  /* 0x0000000a2d00720c */ /* 0x0c0fe40000f86670 */
[----:B------:R-:W-:Y:S02]  /*24f0*/  ISETP.LT.AND P1, PT, R45, R10, P1 ;  /* 0x0000000a2d00720c */ /* 0x000fe40000f21270 */
[----:B------:R-:W-:-:S04]  /*2500*/  ISETP.GE.AND P3, PT, R23, R12, PT ;  /* 0x0000000c1700720c */ /* 0x000fc80003f66270 */
[----:B------:R-:W-:-:S05]  /*2510*/  SEL R24, R42, RZ, !P3 ;  /* 0x000000ff2a187207 */ /* 0x000fca0005800000 */
[----:B-1----:R-:W-:Y:S01]  /*2520*/  @!P4 ISETP.GT.AND P5, PT, R11, R25, PT ;  /* 0x000000190b00c20c */ /* 0x002fe20003fa4270 */
[----:B------:R-:W-:Y:S01]  /*2530*/  IMAD.MOV.U32 R2, RZ, RZ, R25 ;  /* 0x000000ffff027224 */ /* 0x000fe200078e0019 */
[----:B------:R-:W-:-:S11]  /*2540*/  @!P4 ISETP.GT.AND P1, PT, R25, R11, PT ;  /* 0x0000000b1900c20c */ /* 0x000fd60003f24270 */
[C-C-:B------:R-:W-:Y:S02]  /*2550*/  @!P5 IMAD R42, R45.reuse, 0x4, R40.reuse ;  /* 0x000000042d2ad824 */ /* 0x140fe400078e0228 */
[C---:B------:R-:W-:Y:S02]  /*2560*/  @!P1 IMAD R43, R4.reuse, 0x4, R40 ;  /* 0x00000004042b9824 */ /* 0x040fe400078e0228 */
[----:B------:R-:W-:Y:S01]  /*2570*/  @!P1 VIADD R23, R4, 0x1 ;  /* 0x0000000104179836 */ /* 0x000fe20000000000 */
[----:B------:R0:W1:Y:S03]  /*2580*/  @!P5 LDS R2, [R42+0x804] ;  /* 0x000804002a02d984 */ /* 0x0000660000000800 */
[----:B------:R-:W-:Y:S01]  /*2590*/  @!P1 IMAD.MOV.U32 R4, RZ, RZ, R23 ;  /* 0x000000ffff049224 */ /* 0x000fe200078e0017 */
[----:B------:R2:W3:Y:S01]  /*25a0*/  @!P1 LDS R11, [R43+0x804] ;  /* 0x000804002b0b9984 */ /* 0x0004e20000000800 */
[----:B------:R-:W-:-:S02]  /*25b0*/  @!P5 VIADD R23, R45, 0x1 ;  /* 0x000000012d17d836 */ /* 0x000fc40000000000 */
[----:B0-----:R-:W-:Y:S02]  /*25c0*/  IMAD.MOV.U32 R42, RZ, RZ, R4 ;  /* 0x000000ffff2a7224 */ /* 0x001fe400078e0004 */
[----:B------:R-:W-:Y:S01]  /*25d0*/  @!P5 IMAD.MOV.U32 R45, RZ, RZ, R23 ;  /* 0x000000ffff2dd224 */ /* 0x000fe200078e0017 */
[----:B------:R-:W-:Y:S02]  /*25e0*/  ISETP.GE.AND P5, PT, R4, R7, PT ;  /* 0x000000070400720c */ /* 0x000fe40003fa6270 */
[----:B------:R-:W-:Y:S01]  /*25f0*/  SEL R23, RZ, 0x4000, !P1 ;  /* 0x00004000ff177807 */ /* 0x000fe20004800000 */
[----:B--2---:R-:W-:Y:S01]  /*2600*/  IMAD.MOV.U32 R43, RZ, RZ, R45 ;  /* 0x000000ffff2b7224 */ /* 0x004fe200078e002d */
[CC--:B------:R-:W-:Y:S02]  /*2610*/  ISETP.GE.OR P4, PT, R45.reuse, R10.reuse, P5 ;  /* 0x0000000a2d00720c */ /* 0x0c0fe40002f86670 */
[CC--:B------:R-:W-:Y:S02]  /*2620*/  ISETP.GE.AND P3, PT, R45.reuse, R10.reuse, PT ;  /* 0x0000000a2d00720c */ /* 0x0c0fe40003f66270 */
[----:B------:R-:W-:-:S02]  /*2630*/  ISETP.LT.AND P5, PT, R45, R10, P5 ;  /* 0x0000000a2d00720c */ /* 0x000fc40002fa1270 */
[----:B------:R-:W-:-:S04]  /*2640*/  ISETP.GE.AND P1, PT, R3, R12, PT ;  /* 0x0000000c0300720c */ /* 0x000fc80003f26270 */
[----:B------:R-:W-:Y:S01]  /*2650*/  SEL R23, R23, RZ, !P1 ;  /* 0x000000ff17177207 */ /* 0x000fe20004800000 */
[----:B-1----:R-:W-:Y:S02]  /*2660*/  IMAD.MOV.U32 R3, RZ, RZ, R2 ;  /* 0x000000ffff037224 */ /* 0x002fe400078e0002 */
[----:B---3--:R-:W-:Y:S02]  /*2670*/  @!P4 ISETP.GT.AND P3, PT, R11, R2, PT ;  /* 0x000000020b00c20c */ /* 0x008fe40003f64270 */
        /* <DEDUP_REMOVED lines=8> */
[----:B------:R-:W-:-:S03]  /*2700*/  ISETP.GE.AND P3, PT, R42, R7, PT ;  /* 0x000000072a00720c */ /* 0x000fc60003f66270 */
[----:B------:R-:W-:Y:S02]  /*2710*/  ISETP.GE.AND P1, PT, R45, R12, PT ;  /* 0x0000000c2d00720c */ /* 0x000fe40003f26270 */
[CC--:B------:R-:W-:Y:S02]  /*2720*/  ISETP.GE.OR P4, PT, R43.reuse, R10.reuse, P3 ;  /* 0x0000000a2b00720c */ /* 0x0c0fe40001f86670 */
[----:B------:R-:W-:Y:S02]  /*2730*/  SEL R45, RZ, 0x8000, !P5 ;  /* 0x00008000ff2d7807 */ /* 0x000fe40006800000 */
[-C--:B------:R-:W-:Y:S02]  /*2740*/  ISETP.LT.AND P3, PT, R43, R10.reuse, P3 ;  /* 0x0000000a2b00720c */ /* 0x080fe40001f61270 */
[----:B------:R-:W-:Y:S02]  /*2750*/  SEL R45, R45, RZ, !P1 ;  /* 0x000000ff2d2d7207 */ /* 0x000fe40004800000 */
[----:B------:R-:W-:-:S02]  /*2760*/  ISETP.GE.AND P1, PT, R43, R10, PT ;  /* 0x0000000a2b00720c */ /* 0x000fc40003f26270 */
[----:B------:R-:W-:Y:S01]  /*2770*/  LOP3.LUT P5, RZ, R39, 0x10, RZ, 0xc0, !PT ;  /* 0x0000001027ff7812 */ /* 0x000fe200078ac0ff */
[----:B0-----:R-:W-:Y:S02]  /*2780*/  IMAD.MOV.U32 R4, RZ, RZ, R3 ;  /* 0x000000ffff047224 */ /* 0x001fe400078e0003 */
[----:B-1----:R-:W-:Y:S02]  /*2790*/  @!P4 ISETP.GT.AND P1, PT, R11, R3, PT ;  /* 0x000000030b00c20c */ /* 0x002fe40003f24270 */
[----:B------:R-:W-:Y:S02]  /*27a0*/  @!P4 ISETP.GT.AND P3, PT, R3, R11, PT ;  /* 0x0000000b0300c20c */ /* 0x000fe40003f64270 */
[----:B------:R-:W-:Y:S01]  /*27b0*/  ISETP.LT.AND P4, PT, R5, R12, P5 ;  /* 0x0000000c0500720c */ /* 0x000fe20002f81270 */
[----:B------:R-:W-:-:S08]  /*27c0*/  IMAD.IADD R5, R43, 0x1, R42 ;  /* 0x000000012b057824 */ /* 0x000fd000078e022a */
[C-C-:B------:R-:W-:Y:S02]  /*27d0*/  @!P1 IMAD R44, R43.reuse, 0x4, R40.reuse ;  /* 0x000000042b2c9824 */ /* 0x140fe400078e0228 */
[C---:B------:R-:W-:Y:S02]  /*27e0*/  @!P3 IMAD R46, R42.reuse, 0x4, R40 ;  /* 0x000000042a2eb824 */ /* 0x040fe400078e0228 */
[----:B------:R-:W-:Y:S01]  /*27f0*/  @!P1 VIADD R17, R43, 0x1 ;  /* 0x000000012b119836 */ /* 0x000fe20000000000 */
[----:B------:R0:W-:Y:S03]  /*2800*/  @!P1 LDS R4, [R44+0x804] ;  /* 0x000804002c049984 */ /* 0x0001e60000000800 */
[----:B------:R-:W-:Y:S01]  /*2810*/  @!P1 IMAD.MOV.U32 R43, RZ, RZ, R17 ;  /* 0x000000ffff2b9224 */ /* 0x000fe200078e0011 */
[----:B------:R-:W1:Y:S01]  /*2820*/  @!P3 LDS R11, [R46+0x804] ;  /* 0x000804002e0bb984 */ /* 0x000e620000000800 */
[----:B------:R-:W-:Y:S01]  /*2830*/  ISETP.GE.AND P1, PT, R5, R12, PT ;  /* 0x0000000c0500720c */ /* 0x000fe20003f26270 */
[----:B------:R-:W-:Y:S01]  /*2840*/  @!P3 VIADD R5, R42, 0x1 ;  /* 0x000000012a05b836 */ /* 0x000fe20000000000 */
[----:B------:R-:W-:-:S02]  /*2850*/  SEL R17, RZ, 0x10000, !P3 ;  /* 0x00010000ff117807 */ /* 0x000fc40005800000 */
[-C--:B------:R-:W-:Y:S01]  /*2860*/  ISETP.GE.AND P5, PT, R43, R10.reuse, PT ;  /* 0x0000000a2b00720c */ /* 0x080fe20003fa6270 */
[----:B------:R-:W-:Y:S01]  /*2870*/  @!P3 IMAD.MOV.U32 R42, RZ, RZ, R5 ;  /* 0x000000ffff2ab224 */ /* 0x000fe200078e0005 */
[----:B------:R-:W-:Y:S02]  /*2880*/  SEL R17, R17, RZ, !P1 ;  /* 0x000000ff11117207 */ /* 0x000fe40004800000 */
[----:B0-----:R-:W-:Y:S02]  /*2890*/  SEL R44, RZ, 0x1, !P4 ;  /* 0x00000001ff2c7807 */ /* 0x001fe40006000000 */
[----:B------:R-:W-:Y:S02]  /*28a0*/  ISETP.GE.AND P3, PT, R42, R7, PT ;  /* 0x000000072a00720c */ /* 0x000fe40003f66270 */
[----:B------:R-:W-:Y:S02]  /*28b0*/  SEL R5, RZ, 0x4, !P2 ;  /* 0x00000004ff057807 */ /* 0x000fe40005000000 */
[----:B------:R-:W-:-:S02]  /*28c0*/  ISETP.GE.OR P1, PT, R43, R10, P3 ;  /* 0x0000000a2b00720c */ /* 0x000fc40001f26670 */
[----:B------:R-:W-:Y:S02]  /*28d0*/  ISETP.LT.AND P3, PT, R43, R10, P3 ;  /* 0x0000000a2b00720c */ /* 0x000fe40001f61270 */
[----:B------:R-:W-:Y:S02]  /*28e0*/  IADD3 R44, PT, PT, R5, R9, R44 ;  /* 0x00000009052c7210 */ /* 0x000fe40007ffe02c */
[----:B------:R-:W-:-:S07]  /*28f0*/  SEL R9, RZ, 0x10, !P6 ;  /* 0x00000010ff097807 */ /* 0x000fce0007000000 */
[----:B-1----:R-:W-:Y:S02]  /*2900*/  @!P1 ISETP.GT.AND P3, PT, R4, R11, PT ;  /* 0x0000000b0400920c */ /* 0x002fe40003f64270 */
[----:B------:R-:W-:Y:S02]  /*2910*/  @!P1 ISETP.GT.AND P5, PT, R11, R4, PT ;  /* 0x000000040b00920c */ /* 0x000fe40003fa4270 */
[C---:B------:R-:W-:Y:S02]  /*2920*/  LOP3.LUT P1, RZ, R39.reuse, 0x4, RZ, 0xc0, !PT ;  /* 0x0000000427ff7812 */ /* 0x040fe4000782c0ff */
[----:B------:R-:W-:Y:S02]  /*2930*/  LOP3.LUT R39, R39, 0xfffffffd, RZ, 0xc0, !PT ;  /* 0xfffffffd27277812 */ /* 0x000fe400078ec0ff */
[----:B------:R-:W-:Y:S01]  /*2940*/  ISETP.LT.AND P1, PT, R13, R12, P1 ;  /* 0x0000000c0d00720c */ /* 0x000fe20000f21270 */
[----:B------:R-:W-:Y:S01]  /*2950*/  IMAD.MOV.U32 R13, RZ, RZ, R43 ;  /* 0x000000ffff0d7224 */ /* 0x000fe200078e002b */
[----:B------:R-:W-:-:S02]  /*2960*/  @P6 LOP3.LUT R39, R39, 0x2, RZ, 0xfc, !PT ;  /* 0x0000000227276812 */ /* 0x000fc400078efcff */
[----:B------:R-:W-:Y:S01]  /*2970*/  SEL R5, RZ, 0x8, !P1 ;  /* 0x00000008ff057807 */ /* 0x000fe20004800000 */
[C-C-:B------:R-:W-:Y:S02]  /*2980*/  @!P3 IMAD R15, R42.reuse, 0x4, R40.reuse ;  /* 0x000000042a0fb824 */ /* 0x140fe400078e0228 */
[----:B------:R-:W-:Y:S01]  /*2990*/  @!P5 VIADD R13, R43, 0x1 ;  /* 0x000000012b0dd836 */ /* 0x000fe20000000000 */
[----:B------:R-:W-:Y:S01]  /*29a0*/  IADD3 R5, PT, PT, R9, R44, R5 ;  /* 0x0000002c09057210 */ /* 0x000fe20007ffe005 */
[----:B------:R-:W-:Y:S01]  /*29b0*/  @!P5 IMAD R9, R43, 0x4, R40 ;  /* 0x000000042b09d824 */ /* 0x000fe200078e0228 */
[----:B------:R0:W-:Y:S02]  /*29c0*/  @!P3 LDS R11, [R15+0x804] ;  /* 0x000804000f0bb984 */ /* 0x0001e40000000800 */
[----:B------:R-:W-:Y:S01]  /*29d0*/  IADD3 R5, PT, PT, R5, R6, R19 ;  /* 0x0000000605057210 */ /* 0x000fe20007ffe013 */
[----:B------:R-:W-:Y:S02]  /*29e0*/  IMAD.MOV.U32 R6, RZ, RZ, R4 ;  /* 0x000000ffff067224 */ /* 0x000fe400078e0004 */
[C---:B------:R-:W-:Y:S01]  /*29f0*/  IMAD.IADD R19, R42.reuse, 0x1, R43 ;  /* 0x000000012a137824 */ /* 0x040fe200078e022b */
[----:B------:R-:W-:Y:S01]  /*2a00*/  SEL R43, RZ, 0x20000, !P3 ;  /* 0x00020000ff2b7807 */ /* 0x000fe20005800000 */
[----:B------:R-:W-:-:S02]  /*2a10*/  @!P3 VIADD R42, R42, 0x1 ;  /* 0x000000012a2ab836 */ /* 0x000fc40000000000 */
[----:B------:R1:W2:Y:S01]  /*2a20*/  @!P5 LDS R6, [R9+0x804] ;  /* 0x000804000906d984 */ /* 0x0002a20000000800 */
[----:B------:R-:W-:Y:S01]  /*2a30*/  BAR.SYNC.DEFER_BLOCKING 0x0 ;  /* 0x0000000000007b1d */ /* 0x000fe20000010000 */
[----:B------:R-:W-:Y:S01]  /*2a40*/  ISETP.GE.AND P3, PT, R19, R12, PT ;  /* 0x0000000c1300720c */ /* 0x000fe20003f66270 */
[----:B0-----:R-:W-:-:S03]  /*2a50*/  IMAD.IADD R15, R42, 0x1, R13 ;  /* 0x000000012a0f7824 */ /* 0x001fc600078e020d */
[----:B------:R-:W-:Y:S02]  /*2a60*/  SEL R43, R43, RZ, !P3 ;  /* 0x000000ff2b2b7207 */ /* 0x000fe40005800000 */
[----:B------:R-:W-:Y:S02]  /*2a70*/  ISETP.GE.AND P3, PT, R42, R7, PT ;  /* 0x000000072a00720c */ /* 0x000fe40003f66270 */
[----:B------:R-:W-:Y:S02]  /*2a80*/  IADD3 R7, PT, PT, R5, R8, R14 ;  /* 0x0000000805077210 */ /* 0x000fe40007ffe00e */
[----:B------:R-:W-:Y:S02]  /*2a90*/  ISETP.GE.OR P5, PT, R13, R10, P3 ;  /* 0x0000000a0d00720c */ /* 0x000fe40001fa6670 */
[----:B------:R-:W-:Y:S02]  /*2aa0*/  IADD3 R8, PT, PT, R7, R16, R18 ;  /* 0x0000001007087210 */ /* 0x000fe40007ffe012 */
[----:B------:R-:W-:-:S02]  /*2ab0*/  ISETP.LT.AND P3, PT, R13, R10, P3 ;  /* 0x0000000a0d00720c */ /* 0x000fc40001f61270 */
[----:B-1----:R-:W-:-:S04]  /*2ac0*/  IADD3 R9, PT, PT, R8, R21, R22 ;  /* 0x0000001508097210 */ /* 0x002fc80007ffe016 */
[----:B------:R-:W-:-:S03]  /*2ad0*/  IADD3 R10, PT, PT, R9, R24, R23 ;  /* 0x00000018090a7210 */ /* 0x000fc60007ffe017 */
[----:B--2---:R-:W-:Y:S02]  /*2ae0*/  @!P5 ISETP.GT.AND P3, PT, R6, R11, PT ;  /* 0x0000000b0600d20c */ /* 0x004fe40003f64270 */
[----:B------:R-:W-:Y:S02]  /*2af0*/  ISETP.GE.AND P5, PT, R15, R12, PT ;  /* 0x0000000c0f00720c */ /* 0x000fe40003fa6270 */
[----:B------:R-:W-:Y:S02]  /*2b00*/  SEL R12, RZ, 0x40000, !P3 ;  /* 0x00040000ff0c7807 */ /* 0x000fe40005800000 */
[----:B------:R-:W-:Y:S02]  /*2b10*/  IADD3 R11, PT, PT, R10, R45, R17 ;  /* 0x0000002d0a0b7210 */ /* 0x000fe40007ffe011 */
[----:B------:R-:W-:Y:S02]  /*2b20*/  SEL R12, R12, RZ, !P5 ;  /* 0x000000ff0c0c7207 */ /* 0x000fe40006800000 */
[----:B------:R-:W-:-:S02]  /*2b30*/  ISETP.NE.AND P3, PT, R20, RZ, PT ;  /* 0x000000ff1400720c */ /* 0x000fc40003f65270 */
[----:B------:R-:W-:-:S04]  /*2b40*/  IADD3 R24, PT, PT, R11, R43, R12 ;  /* 0x0000002b0b187210 */ /* 0x000fc80007ffe00c */
[----:B------:R0:W1:Y:S07]  /*2b50*/  POPC R42, R24 ;  /* 0x00000018002a7309 */ /* 0x00006e0000000000 */
[----:B------:R-:W-:Y:S05]  /*2b60*/  @P3 BRA `(.L_x_8132) ;  /* 0x0000000400c83947 */ /* 0x000fea0003800000 */
[----:B------:R-:W2:Y:S01]  /*2b70*/  S2R R46, SR_LANEID ;  /* 0x00000000002e7919 */ /* 0x000ea20000000000 */
[----:B-1----:R-:W1:Y:S01]  /*2b80*/  SHFL.UP PT, R12, R42, 0x1, RZ ;  /* 0x042000002a0c7989 */ /* 0x002e6200000e00ff */
[C---:B--2---:R-:W-:Y:S02]  /*2b90*/  ISETP.GE.AND P3, PT, R46.reuse, 0x1, PT ;  /* 0x000000012e00780c */ /* 0x044fe40003f66270 */
[----:B------:R-:W-:Y:S02]  /*2ba0*/  ISETP.NE.AND P6, PT, R46, RZ, PT ;  /* 0x000000ff2e00720c */ /* 0x000fe40003fc5270 */
[----:B-1----:R-:W-:-:S04]  /*2bb0*/  SEL R17, R12, RZ, P3 ;  /* 0x000000ff0c117207 */ /* 0x002fc80001800000 */
[----:B------:R-:W-:-:S05]  /*2bc0*/  IADD3 R17, P3, PT, R42, R17, RZ ;  /* 0x000000112a117210 */ /* 0x000fca0007f7e0ff */
[----:B------:R-:W-:Y:S01]  /*2bd0*/  IMAD.X R14, RZ, RZ, RZ, P3 ;  /* 0x000000ffff0e7224 */ /* 0x000fe200018e06ff */
[----:B------:R-:W1:Y:S01]  /*2be0*/  SHFL.UP PT, R12, R17, 0x2, RZ ;  /* 0x04400000110c7989 */ /* 0x000e6200000e00ff */
[----:B------:R-:W-:-:S03]  /*2bf0*/  ISETP.GE.AND P3, PT, R46, 0x2, PT ;  /* 0x000000022e00780c */ /* 0x000fc60003f66270 */
[----:B------:R-:W2:Y:S01]  /*2c00*/  SHFL.UP PT, R13, R14, 0x2, RZ ;  /* 0x044000000e0d7989 */ /* 0x000ea200000e00ff */
[----:B-1----:R-:W-:-:S04]  /*2c10*/  SEL R12, R12, RZ, P3 ;  /* 0x000000ff0c0c7207 */ /* 0x002fc80001800000 */
[----:B------:R-:W-:Y:S02]  /*2c20*/  IADD3 R15, P5, PT, R12, R17, RZ ;  /* 0x000000110c0f7210 */ /* 0x000fe40007fbe0ff */
[----:B--2---:R-:W-:Y:S02]  /*2c30*/  SEL R13, R13, RZ, P3 ;  /* 0x000000ff0d0d7207 */ /* 0x004fe40001800000 */
[----:B------:R-:W-:Y:S01]  /*2c40*/  ISETP.GE.AND P3, PT, R46, 0x4, PT ;  /* 0x000000042e00780c */ /* 0x000fe20003f66270 */
[----:B------:R-:W1:Y:S02]  /*2c50*/  SHFL.UP PT, R12, R15, 0x4, RZ ;  /* 0x048000000f0c7989 */ /* 0x000e6400000e00ff */
[----:B------:R-:W-:-:S05]  /*2c60*/  IMAD.X R16, R13, 0x1, R14, P5 ;  /* 0x000000010d107824 */ /* 0x000fca00028e060e */
[----:B------:R-:W2:Y:S01]  /*2c70*/  SHFL.UP PT, R13, R16, 0x4, RZ ;  /* 0x04800000100d7989 */ /* 0x000ea200000e00ff */
[----:B-1----:R-:W-:-:S04]  /*2c80*/  SEL R12, R12, RZ, P3 ;  /* 0x000000ff0c0c7207 */ /* 0x002fc80001800000 */
[----:B------:R-:W-:Y:S02]  /*2c90*/  IADD3 R19, P5, PT, R12, R15, RZ ;  /* 0x0000000f0c137210 */ /* 0x000fe40007fbe0ff */
[----:B--2---:R-:W-:-:S03]  /*2ca0*/  SEL R13, R13, RZ, P3 ;  /* 0x000000ff0d0d7207 */ /* 0x004fc60001800000 */
[----:B------:R-:W1:Y:S01]  /*2cb0*/  SHFL.UP PT, R12, R19, 0x8, RZ ;  /* 0x05000000130c7989 */ /* 0x000e6200000e00ff */
[----:B------:R-:W-:Y:S01]  /*2cc0*/  ISETP.GE.AND P3, PT, R46, 0x8, PT ;  /* 0x000000082e00780c */ /* 0x000fe20003f66270 */
[----:B------:R-:W-:-:S05]  /*2cd0*/  IMAD.X R14, R13, 0x1, R16, P5 ;  /* 0x000000010d0e7824 */ /* 0x000fca00028e0610 */
[----:B------:R-:W2:Y:S01]  /*2ce0*/  SHFL.UP PT, R13, R14, 0x8, RZ ;  /* 0x050000000e0d7989 */ /* 0x000ea200000e00ff */
[----:B-1----:R-:W-:-:S04]  /*2cf0*/  SEL R12, R12, RZ, P3 ;  /* 0x000000ff0c0c7207 */ /* 0x002fc80001800000 */
[----:B------:R-:W-:Y:S02]  /*2d00*/  IADD3 R15, P5, PT, R12, R19, RZ ;  /* 0x000000130c0f7210 */ /* 0x000fe40007fbe0ff */
[----:B--2---:R-:W-:-:S03]  /*2d10*/  SEL R13, R13, RZ, P3 ;  /* 0x000000ff0d0d7207 */ /* 0x004fc60001800000 */
[----:B------:R-:W1:Y:S01]  /*2d20*/  SHFL.UP PT, R12, R15, 0x10, RZ ;  /* 0x060000000f0c7989 */ /* 0x000e6200000e00ff */
[C---:B------:R-:W-:Y:S01]  /*2d30*/  ISETP.NE.AND P3, PT, R46.reuse, 0x1f, PT ;  /* 0x0000001f2e00780c */ /* 0x040fe20003f65270 */
[----:B------:R-:W-:Y:S01]  /*2d40*/  IMAD.X R17, R13, 0x1, R14, P5 ;  /* 0x000000010d117824 */ /* 0x000fe200028e060e */
[----:B------:R-:W-:-:S04]  /*2d50*/  ISETP.GE.AND P5, PT, R46, 0x10, PT ;  /* 0x000000102e00780c */ /* 0x000fc80003fa6270 */
[----:B------:R-:W2:Y:S01]  /*2d60*/  SHFL.UP PT, R13, R17, 0x10, RZ ;  /* 0x06000000110d7989 */ /* 0x000ea200000e00ff */
[----:B-1----:R-:W-:-:S06]  /*2d70*/  SEL R44, R12, RZ, P5 ;  /* 0x000000ff0c2c7207 */ /* 0x002fcc0002800000 */
[----:B------:R-:W-:Y:S02]  /*2d80*/  @!P3 SHF.R.U32.HI R12, RZ, 0x2, R41 ;  /* 0x00000002ff0cb819 */ /* 0x000fe40000011629 */
[----:B--2---:R-:W-:Y:S02]  /*2d90*/  SEL R14, R13, RZ, P5 ;  /* 0x000000ff0d0e7207 */ /* 0x004fe40002800000 */
[----:B------:R-:W-:Y:S02]  /*2da0*/  IADD3 R44, P5, PT, R44, R15, RZ ;  /* 0x0000000f2c2c7210 */ /* 0x000fe40007fbe0ff */
[----:B------:R-:W-:-:S03]  /*2db0*/  @!P3 LOP3.LUT R13, R12, 0xf8, RZ, 0xc0, !PT ;  /* 0x000000f80c0db812 */ /* 0x000fc600078ec0ff */
[----:B------:R-:W-:Y:S02]  /*2dc0*/  IMAD.X R45, R14, 0x1, R17, P5 ;  /* 0x000000010e2d7824 */ /* 0x000fe400028e0611 */
        /* <DEDUP_REMOVED lines=40> */
[----:B------:R-:W-:Y:S01]  /*3050*/  SEL R12, R43, R16, !P3 ;  /* 0x000000102b0c7207 */ /* 0x000fe20005800000 */
[----:B------:R-:W-:Y:S01]  /*3060*/  IMAD.IADD R43, R44, 0x1, -R42 ;  /* 0x000000012c2b7824 */ /* 0x000fe200078e0a2a */
[----:B------:R-:W1:Y:S01]  /*3070*/  LDS.128 R16, [R40+0x70] ;  /* 0x0000700028107984 */ /* 0x000e620000000c00 */
[----:B------:R-:W-:-:S03]  /*3080*/  ISETP.NE.AND P3, PT, R20, 0x8, PT ;  /* 0x000000081400780c */ /* 0x000fc60003f65270 */
[----:B------:R-:W-:Y:S02]  /*3090*/  SEL R43, R43, RZ, P6 ;  /* 0x000000ff2b2b7207 */ /* 0x000fe40003000000 */
[----:B------:R-:W-:Y:S02]  /*30a0*/  SEL R12, R51, R12, !P3 ;  /* 0x0000000c330c7207 */ /* 0x000fe40005800000 */
[----:B------:R-:W-:-:S04]  /*30b0*/  IADD3 R51, P3, PT, R14, R47, RZ ;  /* 0x0000002f0e337210 */ /* 0x000fc80007f7e0ff */
[----:B-1----:R-:W-:-:S04]  /*30c0*/  IADD3 R13, P5, PT, R16, R51, RZ ;  /* 0x00000033100d7210 */ /* 0x002fc80007fbe0ff */
[----:B------:R-:W-:Y:S02]  /*30d0*/  IADD3.X R15, PT, PT, R17, R15, R53, P5, P3 ;  /* 0x0000000f110f7210 */ /* 0x000fe40002fe6435 */
[C---:B------:R-:W-:Y:S02]  /*30e0*/  ISETP.NE.AND P3, PT, R20.reuse, 0x9, PT ;  /* 0x000000091400780c */ /* 0x040fe40003f65270 */
[C---:B------:R-:W-:Y:S02]  /*30f0*/  ISETP.NE.AND P5, PT, R20.reuse, 0xf, PT ;  /* 0x0000000f1400780c */ /* 0x040fe40003fa5270 */
        /* <DEDUP_REMOVED lines=11> */
[----:B------:R-:W-:Y:S02]  /*31b0*/  ISETP.GE.U32.AND P3, PT, R41, 0x20, PT ;  /* 0x000000202900780c */ /* 0x000fe40003f66070 */
[----:B------:R-:W-:Y:S02]  /*31c0*/  SEL R12, R13, R12, !P5 ;  /* 0x0000000c0d0c7207 */ /* 0x000fe40006800000 */
[----:B------:R-:W-:Y:S02]  /*31d0*/  IADD3 R14, P5, PT, R18, R13, RZ ;  /* 0x0000000d120e7210 */ /* 0x000fe40007fbe0ff */
[----:B------:R-:W-:Y:S02]  /*31e0*/  SEL R12, R12, RZ, P3 ;  /* 0x000000ff0c0c7207 */ /* 0x000fe40001800000 */
[----:B------:R-:W-:Y:S01]  /*31f0*/  ISETP.NE.AND P3, PT, R41, RZ, PT ;  /* 0x000000ff2900720c */ /* 0x000fe20003f65270 */
[----:B------:R-:W-:Y:S01]  /*3200*/  IMAD.X R15, R19, 0x1, R15, P5 ;  /* 0x00000001130f7824 */ /* 0x000fe200028e060f */
[----:B------:R-:W-:Y:S01]  /*3210*/  CS2R R18, SRZ ;  /* 0x0000000000127805 */ /* 0x000fe2000001ff00 */
[----:B------:R-:W-:-:S10]  /*3220*/  IMAD.IADD R43, R43, 0x1, R12 ;  /* 0x000000012b2b7824 */ /* 0x000fd400078e020c */
[----:B------:R-:W-:Y:S05]  /*3230*/  @P3 BRA `(.L_x_8133) ;  /* 0x0000001400283947 */ /* 0x000fea0003800000 */
[----:B------:R-:W1:Y:S01]  /*3240*/  LDC.64 R16, c[0x0][0x3d8] ;  /* 0x0000f600ff107b82 */ /* 0x000e620000000a00 */
[----:B------:R-:W-:Y:S02]  /*3250*/  IMAD.MOV.U32 R12, RZ, RZ, 0x65 ;  /* 0x00000065ff0c7424 */ /* 0x000fe400078e00ff */
[----:B------:R-:W-:-:S05]  /*3260*/  IMAD.MOV.U32 R13, RZ, RZ, 0x0 ;  /* 0x00000000ff0d7424 */ /* 0x000fca00078e00ff */
[----:B-1----:R1:W-:Y:S01]  /*3270*/  ST.E.128.STRONG.GPU desc[UR6][R16.64+0x200], R12 ;  /* 0x0002000c10007985 */ /* 0x0023e2000c10fd06 */
[----:B------:R-:W-:Y:S05]  /*3280*/  BRA `(.L_x_8133) ;  /* 0x0000001400147947 */ /* 0x000fea0003800000 */
.L_x_8132:
[----:B------:R-:W2:Y:S01]  /*3290*/  S2R R21, SR_LANEID ;  /* 0x0000000000157919 */ /* 0x000ea20000000000 */
[----:B------:R-:W-:Y:S01]  /*32a0*/  SHF.R.U32.HI R22, RZ, 0x5, R41 ;  /* 0x00000005ff167819 */ /* 0x000fe20000011629 */
[----:B-1----:R-:W1:Y:S01]  /*32b0*/  SHFL.UP PT, R12, R42, 0x1, RZ ;  /* 0x042000002a0c7989 */ /* 0x002e6200000e00ff */
[C---:B--2---:R-:W-:Y:S02]  /*32c0*/  ISETP.GE.AND P3, PT, R21.reuse, 0x1, PT ;  /* 0x000000011500780c */ /* 0x044fe40003f66270 */
[----:B------:R-:W-:Y:S02]  /*32d0*/  ISETP.GE.AND P5, PT, R21, 0x2, PT ;  /* 0x000000021500780c */ /* 0x000fe40003fa6270 */
[----:B-1----:R-:W-:-:S04]  /*32e0*/  SEL R17, R12, RZ, P3 ;  /* 0x000000ff0c117207 */ /* 0x002fc80001800000 */
[----:B------:R-:W-:-:S05]  /*32f0*/  IADD3 R17, P3, PT, R42, R17, RZ ;  /* 0x000000112a117210 */ /* 0x000fca0007f7e0ff */
[----:B------:R-:W-:Y:S01]  /*3300*/  IMAD.X R16, RZ, RZ, RZ, P3 ;  /* 0x000000ffff107224 */ /* 0x000fe200018e06ff */
[----:B------:R-:W1:Y:S04]  /*3310*/  SHFL.UP PT, R12, R17, 0x2, RZ ;  /* 0x04400000110c7989 */ /* 0x000e6800000e00ff */
        /* <DEDUP_REMOVED lines=19> */
[----:B------:R-:W-:Y:S01]  /*3450*/  ISETP.GE.AND P5, PT, R21, 0x10, PT ;  /* 0x000000101500780c */ /* 0x000fe20003fa6270 */
[----:B------:R-:W-:Y:S01]  /*3460*/  IMAD.X R14, R13, 0x1, R16, P3 ;  /* 0x000000010d0e7824 */ /* 0x000fe200018e0610 */
[----:B------:R-:W-:-:S04]  /*3470*/  ISETP.NE.AND P3, PT, R21, 0x1f, PT ;  /* 0x0000001f1500780c */ /* 0x000fc80003f65270 */
[----:B------:R-:W2:Y:S09]  /*3480*/  SHFL.UP PT, R13, R14, 0x10, RZ ;  /* 0x060000000e0d7989 */ /* 0x000eb200000e00ff */
[----:B------:R-:W-:-:S04]  /*3490*/  @!P3 SHF.R.U32.HI R16, RZ, 0x2, R41 ;  /* 0x00000002ff10b819 */ /* 0x000fc80000011629 */
[----:B------:R-:W-:Y:S02]  /*34a0*/  @!P3 LOP3.LUT R17, R16, 0xf8, RZ, 0xc0, !PT ;  /* 0x000000f81011b812 */ /* 0x000fe400078ec0ff */
[----:B-1----:R-:W-:-:S03]  /*34b0*/  SEL R12, R12, RZ, P5 ;  /* 0x000000ff0c0c7207 */ /* 0x002fc60002800000 */
[----:B------:R-:W-:Y:S01]  /*34c0*/  @!P3 IMAD.IADD R43, R40, 0x1, R17 ;  /* 0x00000001282bb824 */ /* 0x000fe200078e0211 */
[----:B--2---:R-:W-:Y:S02]  /*34d0*/  SEL R13, R13, RZ, P5 ;  /* 0x000000ff0d0d7207 */ /* 0x004fe40002800000 */
[----:B------:R-:W-:-:S05]  /*34e0*/  IADD3 R44, P5, PT, R12, R15, RZ ;  /* 0x0000000f0c2c7210 */ /* 0x000fca0007fbe0ff */
[----:B------:R-:W-:Y:S01]  /*34f0*/  IMAD.X R45, R13, 0x1, R14, P5 ;  /* 0x000000010d2d7824 */ /* 0x000fe200028e060e */
[----:B------:R-:W-:Y:S01]  /*3500*/  ISETP.NE.AND P5, PT, R22, 0x2, PT ;  /* 0x000000021600780c */ /* 0x000fe20003fa5270 */
[----:B------:R-:W-:-:S03]  /*3510*/  IMAD.IADD R42, R44, 0x1, -R42 ;  /* 0x000000012c2a7824 */ /* 0x000fc600078e0a2a */
[----:B------:R-:W-:Y:S01]  /*3520*/  @!P3 STS.64 [R43], R44 ;  /* 0x0000002c2b00b388 */ /* 0x000fe20000000a00 */
[----:B------:R-:W-:Y:S06]  /*3530*/  BAR.SYNC.DEFER_BLOCKING 0x0 ;  /* 0x0000000000007b1d */ /* 0x000fec0000010000 */
[----:B------:R-:W1:Y:S04]  /*3540*/  LDS.128 R16, [R40] ;  /* 0x0000000028107984 */ /* 0x000e680000000c00 */
[----:B------:R-:W2:Y:S01]  /*3550*/  LDS.128 R12, [R40+0x10] ;  /* 0x00001000280c7984 */ /* 0x000ea20000000c00 */
[----:B-1----:R-:W-:-:S04]  /*3560*/  IADD3 R23, P3, PT, R16, R18, RZ ;  /* 0x0000001210177210 */ /* 0x002fc80007f7e0ff */
[----:B------:R-:W-:Y:S02]  /*3570*/  SEL R46, R23, R16, !P5 ;  /* 0x00000010172e7207 */ /* 0x000fe40006800000 */
[----:B--2---:R-:W-:-:S04]  /*3580*/  IADD3 R23, P5, PT, R12, R23, RZ ;  /* 0x000000170c177210 */ /* 0x004fc80007fbe0ff */
[----:B------:R-:W-:Y:S02]  /*3590*/  IADD3.X R13, PT, PT, R13, R17, R19, P5, P3 ;  /* 0x000000110d0d7210 */ /* 0x000fe40002fe6413 */
[----:B------:R-:W1:Y:S01]  /*35a0*/  LDS.128 R16, [R40+0x20] ;  /* 0x0000200028107984 */ /* 0x000e620000000c00 */
[----:B------:R-:W-:Y:S02]  /*35b0*/  ISETP.NE.AND P5, PT, R22, 0x3, PT ;  /* 0x000000031600780c */ /* 0x000fe40003fa5270 */
[----:B------:R-:W-:Y:S02]  /*35c0*/  IADD3 R43, P3, PT, R14, R23, RZ ;  /* 0x000000170e2b7210 */ /* 0x000fe40007f7e0ff */
[----:B------:R-:W-:Y:S02]  /*35d0*/  SEL R44, R23, R46, !P5 ;  /* 0x0000002e172c7207 */ /* 0x000fe40006800000 */
[----:B-1----:R-:W-:-:S04]  /*35e0*/  IADD3 R23, P5, PT, R16, R43, RZ ;  /* 0x0000002b10177210 */ /* 0x002fc80007fbe0ff */
[----:B------:R-:W-:Y:S02]  /*35f0*/  IADD3.X R45, PT, PT, R17, R15, R13, P5, P3 ;  /* 0x0000000f112d7210 */ /* 0x000fe40002fe640d */
[----:B------:R-:W1:Y:S01]  /*3600*/  LDS.128 R12, [R40+0x30] ;  /* 0x00003000280c7984 */ /* 0x000e620000000c00 */
[C---:B------:R-:W-:Y:S02]  /*3610*/  ISETP.NE.AND P3, PT, R22.reuse, 0x4, PT ;  /* 0x000000041600780c */ /* 0x040fe40003f65270 */
[----:B------:R-:W-:Y:S02]  /*3620*/  ISETP.NE.AND P5, PT, R22, 0x5, PT ;  /* 0x000000051600780c */ /* 0x000fe40003fa5270 */
[----:B------:R-:W-:Y:S02]  /*3630*/  SEL R44, R43, R44, !P3 ;  /* 0x0000002c2b2c7207 */ /* 0x000fe40005800000 */
[----:B------:R-:W-:Y:S02]  /*3640*/  IADD3 R43, P3, PT, R18, R23, RZ ;  /* 0x00000017122b7210 */ /* 0x000fe40007f7e0ff */
[----:B------:R-:W-:-:S02]  /*3650*/  SEL R44, R23, R44, !P5 ;  /* 0x0000002c172c7207 */ /* 0x000fc40006800000 */
        /* <DEDUP_REMOVED lines=34> */
[C---:B------:R-:W-:Y:S02]  /*3880*/  ISETP.NE.AND P3, PT, R22.reuse, 0xe, PT ;  /* 0x0000000e1600780c */ /* 0x040fe40003f65270 */
[----:B------:R-:W-:Y:S02]  /*3890*/  ISETP.NE.AND P5, PT, R22, 0xf, PT ;  /* 0x0000000f1600780c */ /* 0x000fe40003fa5270 */
[----:B------:R-:W-:Y:S02]  /*38a0*/  SEL R12, R43, R16, !P3 ;  /* 0x000000102b0c7207 */ /* 0x000fe40005800000 */
[----:B------:R-:W-:Y:S02]  /*38b0*/  ISETP.NE.AND P3, PT, R21, RZ, PT ;  /* 0x000000ff1500720c */ /* 0x000fe40003f65270 */
[----:B------:R-:W-:-:S02]  /*38c0*/  SEL R13, R17, R12, !P5 ;  /* 0x0000000c110d7207 */ /* 0x000fc40006800000 */
[----:B------:R-:W-:Y:S02]  /*38d0*/  SEL R12, R42, RZ, P3 ;  /* 0x000000ff2a0c7207 */ /* 0x000fe40001800000 */
[----:B------:R-:W-:Y:S02]  /*38e0*/  ISETP.GT.U32.AND P3, PT, R41, 0x1f, PT ;  /* 0x0000001f2900780c */ /* 0x000fe40003f64070 */
[----:B------:R-:W-:Y:S01]  /*38f0*/  IADD3 R22, P5, PT, R14, R17, RZ ;  /* 0x000000110e167210 */ /* 0x000fe20007fbe0ff */
[----:B------:R-:W-:-:S04]  /*3900*/  IMAD.IADD R43, R12, 0x1, R13 ;  /* 0x000000010c2b7824 */ /* 0x000fc800078e020d */
[----:B------:R-:W-:Y:S01]  /*3910*/  IMAD.X R23, R15, 0x1, R23, P5 ;  /* 0x000000010f177824 */ /* 0x000fe200028e0617 */
[----:B------:R-:W-:-:S04]  /*3920*/  ISETP.GE.U32.AND P5, PT, R41, 0x20, PT ;  /* 0x000000202900780c */ /* 0x000fc80003fa6070 */
[----:B------:R-:W-:Y:S01]  /*3930*/  SEL R42, R42, R43, !P5 ;  /* 0x0000002b2a2a7207 */ /* 0x000fe20006800000 */
[----:B------:R-:W-:Y:S08]  /*3940*/  @P3 BRA `(.L_x_8134) ;  /* 0x0000000c00383947 */ /* 0x000ff00003800000 */
        /* <DEDUP_REMOVED lines=14> */
.L_x_8135:
[----:B------:R-:W-:Y:S05]  /*3a30*/  NANOSLEEP 0x1c2 ;  /* 0x000001c20000795d */ /* 0x000fea0003800000 */
[----:B------:R-:W-:Y:S01]  /*3a40*/  NOP ;  /* 0x0000000000007918 */ /* 0x000fe20000000000 */
.L_x_8136:
        /* <DEDUP_REMOVED lines=12> */
.L_x_8254:
[----:B------:R-:W-:Y:S05]  /*3b10*/  @!P3 BRA `(.L_x_8138) ;  /* 0x000000000038b947 */ /* 0x000fea0003800000 */
[----:B------:R-:W-:-:S13]  /*3b20*/  ISETP.GT.U32.AND P5, PT, R17, 0x1f3, PT ;  /* 0x000001f31100780c */ /* 0x000fda0003fa4070 */
.L_x_8142:
[----:B------:R-:W-:Y:S05]  /*3b30*/  YIELD ;  /* 0x0000000000007946 */ /* 0x000fea0003800000 */
[----:B------:R-:W-:Y:S05]  /*3b40*/  @P5 BRA `(.L_x_8139) ;  /* 0x0000000000085947 */ /* 0x000fea0003800000 */
[----:B------:R1:W-:Y:S06]  /*3b50*/  MEMBAR.SC.CTA ;  /* 0x0000000000007992 */ /* 0x0003ec0000000000 */
[----:B-1----:R-:W-:Y:S05]  /*3b60*/  BRA `(.L_x_8140) ;  /* 0x0000000000087947 */ /* 0x002fea0003800000 */
.L_x_8139:
[----:B------:R-:W-:Y:S05]  /*3b70*/  NANOSLEEP 0x15e ;  /* 0x0000015e0000795d */ /* 0x000fea0003800000 */
[----:B------:R-:W-:Y:S01]  /*3b80*/  NOP ;  /* 0x0000000000007918 */ /* 0x000fe20000000000 */
.L_x_8140:
[----:B------:R-:W2:Y:S01]  /*3b90*/  LD.E.128.STRONG.GPU R12, desc[UR6][R18.64+0x200] ;  /* 0x00020006120c7980 */ /* 0x000ea2000c10fd00 */
[----:B------:R-:W-:Y:S01]  /*3ba0*/  UMOV UR4, 0xffffffff ;  /* 0xffffffff00047882 */ /* 0x000fe20000000000 */
[----:B--2---:R-:W-:-:S04]  /*3bb0*/  ISETP.NE.U32.AND P3, PT, R12, 0x63, PT ;  /* 0x000000630c00780c */ /* 0x004fc80003f65070 */
[----:B------:R-:W-:Y:S01]  /*3bc0*/  ISETP.NE.AND.EX P3, PT, R13, RZ, PT, P3 ;  /* 0x000000ff0d00720c */ /* 0x000fe20003f65330 */
[----:B------:R-:W-:-:S12]  /*3bd0*/  BRA.DIV UR4, `(.L_x_8141) ;  /* 0x0000007204807947 */ /* 0x000fd8000b800000 */
[----:B------:R-:W-:-:S13]  /*3be0*/  VOTE.ANY P3, !P3 ;  /* 0x0000000000ff7806 */ /* 0x000fda0005860100 */
.L_x_8257:
[----:B------:R-:W-:Y:S05]  /*3bf0*/  @P3 BRA `(.L_x_8142) ;  /* 0xfffffffc00cc3947 */ /* 0x000fea000383ffff */
.L_x_8138:
        /* <DEDUP_REMOVED lines=26> */
[----:B-1----:R-:W-:-:S04]  /*3da0*/  SEL R20, R20, RZ, !P3 ;  /* 0x000000ff14147207 */ /* 0x002fc80005800000 */
[----:B------:R-:W-:Y:S02]  /*3db0*/  IADD3 R46, P5, PT, R20, R47, RZ ;  /* 0x0000002f142e7210 */ /* 0x000fe40007fbe0ff */
[----:B--2---:R-:W-:Y:S02]  /*3dc0*/  SEL R40, R40, RZ, !P3 ;  /* 0x000000ff28287207 */ /* 0x004fe40005800000 */
[----:B------:R-:W-:Y:S01]  /*3dd0*/  ISETP.GT.AND P3, PT, R16, R17, PT ;  /* 0x000000111000720c */ /* 0x000fe20003f64270 */
[----:B------:R-:W1:Y:S01]  /*3de0*/  SHFL.DOWN PT, R20, R46, 0x4, R17 ;  /* 0x088000002e147989 */ /* 0x000e6200000e0011 */
[----:B------:R-:W-:Y:S02]  /*3df0*/  VIADD R16, R21, 0x8 ;  /* 0x0000000815107836 */ /* 0x000fe40000000000 */
[----:B------:R-:W-:-:S05]  /*3e00*/  IMAD.X R41, R40, 0x1, R48, P5 ;  /* 0x0000000128297824 */ /* 0x000fca00028e0630 */
[----:B------:R-:W2:Y:S01]  /*3e10*/  SHFL.DOWN PT, R14, R41, 0x4, R17 ;  /* 0x08800000290e7989 */ /* 0x000ea200000e0011 */
[----:B-1----:R-:W-:-:S04]  /*3e20*/  SEL R15, R20, RZ, !P3 ;  /* 0x000000ff140f7207 */ /* 0x002fc80005800000 */
[----:B------:R-:W-:Y:S02]  /*3e30*/  IADD3 R15, P5, PT, R15, R46, RZ ;  /* 0x0000002e0f0f7210 */ /* 0x000fe40007fbe0ff */
[----:B--2---:R-:W-:-:S03]  /*3e40*/  SEL R14, R14, RZ, !P3 ;  /* 0x000000ff0e0e7207 */ /* 0x004fc60005800000 */
[----:B------:R-:W1:Y:S01]  /*3e50*/  SHFL.DOWN PT, R20, R15, 0x8, R17 ;  /* 0x090000000f147989 */ /* 0x000e6200000e0011 */
[----:B------:R-:W-:Y:S01]  /*3e60*/  ISETP.GT.AND P3, PT, R16, R17, PT ;  /* 0x000000111000720c */ /* 0x000fe20003f64270 */
[----:B------:R-:W-:Y:S01]  /*3e70*/  IMAD.X R40, R14, 0x1, R41, P5 ;  /* 0x000000010e287824 */ /* 0x000fe200028e0629 */
[----:B------:R-:W2:Y:S01]  /*3e80*/  S2R R16, SR_TID.X ;  /* 0x0000000000107919 */ /* 0x000ea20000002100 */
[----:B------:R-:W-:-:S03]  /*3e90*/  IMAD.U32 R41, RZ, RZ, UR5 ;  /* 0x00000005ff297e24 */ /* 0x000fc6000f8e00ff */
[----:B------:R-:W4:Y:S01]  /*3ea0*/  SHFL.DOWN PT, R14, R40, 0x8, R17 ;  /* 0x09000000280e7989 */ /* 0x000f2200000e0011 */
[----:B-1----:R-:W-:-:S04]  /*3eb0*/  SEL R20, R20, RZ, !P3 ;  /* 0x000000ff14147207 */ /* 0x002fc80005800000 */
[----:B------:R-:W-:Y:S02]  /*3ec0*/  IADD3 R47, P5, PT, R20, R15, RZ ;  /* 0x0000000f142f7210 */ /* 0x000fe40007fbe0ff */
[----:B----4-:R-:W-:Y:S02]  /*3ed0*/  SEL R14, R14, RZ, !P3 ;  /* 0x000000ff0e0e7207 */ /* 0x010fe40005800000 */
[----:B------:R-:W-:Y:S01]  /*3ee0*/  ISETP.NE.U32.AND P3, PT, R12, 0x65, PT ;  /* 0x000000650c00780c */ /* 0x000fe20003f65070 */
[----:B------:R-:W-:Y:S02]  /*3ef0*/  VIADD R12, R21, 0x10 ;  /* 0x00000010150c7836 */ /* 0x000fe40000000000 */
[----:B------:R-:W-:Y:S01]  /*3f00*/  IMAD.X R46, R14, 0x1, R40, P5 ;  /* 0x000000010e2e7824 */ /* 0x000fe200028e0628 */
[----:B------:R-:W-:Y:S01]  /*3f10*/  ISETP.NE.AND.EX P6, PT, R13, RZ, PT, P3 ;  /* 0x000000ff0d00720c */ /* 0x000fe20003fc5330 */
[----:B------:R-:W1:Y:S01]  /*3f20*/  SHFL.DOWN PT, R14, R47, 0x10, R17 ;  /* 0x0a0000002f0e7989 */ /* 0x000e6200000e0011 */
[----:B------:R-:W-:Y:S01]  /*3f30*/  ISETP.GT.AND P3, PT, R12, R17, PT ;  /* 0x000000110c00720c */ /* 0x000fe20003f64270 */
[----:B------:R-:W-:Y:S01]  /*3f40*/  IMAD.U32 R40, RZ, RZ, UR4 ;  /* 0x00000004ff287e24 */ /* 0x000fe2000f8e00ff */
[----:B--2---:R-:W-:Y:S01]  /*3f50*/  LOP3.LUT R12, RZ, R16, RZ, 0x33, !PT ;  /* 0x00000010ff0c7212 */ /* 0x004fe200078e33ff */
[----:B------:R-:W2:Y:S04]  /*3f60*/  SHFL.DOWN PT, R20, R46, 0x10, R17 ;  /* 0x0a0000002e147989 */ /* 0x000ea800000e0011 */
[----:B---3--:R-:W-:-:S04]  /*3f70*/  VIADD R49, R12, UR8 ;  /* 0x000000080c317c36 */ /* 0x008fc80008000000 */
[----:B------:R-:W-:Y:S02]  /*3f80*/  VOTE.ALL P5, P6 ;  /* 0x0000000000ff7806 */ /* 0x000fe400030a0000 */
[----:B-1----:R-:W-:Y:S02]  /*3f90*/  SEL R14, R14, RZ, !P3 ;  /* 0x000000ff0e0e7207 */ /* 0x002fe40005800000 */
[----:B--2---:R-:W-:Y:S02]  /*3fa0*/  SEL R20, R20, RZ, !P3 ;  /* 0x000000ff14147207 */ /* 0x004fe40005800000 */
[----:B------:R-:W-:-:S05]  /*3fb0*/  IADD3 R47, P3, PT, R14, R47, RZ ;  /* 0x0000002f0e2f7210 */ /* 0x000fca0007f7e0ff */
[----:B------:R-:W-:-:S08]  /*3fc0*/  IMAD.X R46, R20, 0x1, R46, P3 ;  /* 0x00000001142e7824 */ /* 0x000fd000018e062e */
.L_x_8271:
[----:B------:R-:W-:Y:S05]  /*3fd0*/  @!P5 BRA `(.L_x_8144) ;  /* 0x000000040034d947 */ /* 0x000fea0003800000 */
.L_x_8152:
        /* <DEDUP_REMOVED lines=8> */
.L_x_8274:
[----:B------:R-:W-:Y:S05]  /*4060*/  @!P3 BRA `(.L_x_8146) ;  /* 0x00000000003cb947 */ /* 0x000fea0003800000 */
.L_x_8150:
[----:B------:R-:W-:Y:S05]  /*4070*/  YIELD ;  /* 0x0000000000007946 */ /* 0x000fea0003800000 */
[----:B------:R-:W1:Y:S02]  /*4080*/  LDCU UR4, c[0x0][0x370] ;  /* 0x00006e00ff0477ac */ /* 0x000e640008000800 */
[----:B-1----:R-:W-:-:S09]  /*4090*/  UISETP.GT.U32.AND UP0, UPT, UR4, 0x1f3, UPT ;  /* 0x000001f30400788c */ /* 0x002fd2000bf04070 */
[----:B------:R-:W-:Y:S05]  /*40a0*/  BRA.U UP0, `(.L_x_8147) ;  /* 0x0000000100087547 */ /* 0x000fea000b800000 */
[----:B------:R1:W-:Y:S06]  /*40b0*/  MEMBAR.SC.CTA ;  /* 0x0000000000007992 */ /* 0x0003ec0000000000 */
[----:B-1----:R-:W-:Y:S05]  /*40c0*/  BRA `(.L_x_8148) ;  /* 0x0000000000087947 */ /* 0x002fea0003800000 */
.L_x_8147:
[----:B------:R-:W-:Y:S05]  /*40d0*/  NANOSLEEP 0x15e ;  /* 0x0000015e0000795d */ /* 0x000fea0003800000 */
[----:B------:R-:W-:Y:S01]  /*40e0*/  NOP ;  /* 0x0000000000007918 */ /* 0x000fe20000000000 */
.L_x_8148:
[----:B------:R-:W2:Y:S01]  /*40f0*/  LD.E.128.STRONG.GPU R12, desc[UR6][R18.64+-0x200] ;  /* 0xfffe0006120c7980 */ /* 0x000ea2000c10fd00 */
[----:B------:R-:W-:Y:S01]  /*4100*/  UMOV UR4, 0xffffffff ;  /* 0xffffffff00047882 */ /* 0x000fe20000000000 */
[----:B--2---:R-:W-:-:S04]  /*4110*/  ISETP.NE.U32.AND P3, PT, R12, 0x63, PT ;  /* 0x000000630c00780c */ /* 0x004fc80003f65070 */
[----:B------:R-:W-:Y:S01]  /*4120*/  ISETP.NE.AND.EX P3, PT, R13, RZ, PT, P3 ;  /* 0x000000ff0d00720c */ /* 0x000fe20003f65330 */
[----:B------:R-:W-:-:S12]  /*4130*/  BRA.DIV UR4, `(.L_x_8149) ;  /* 0x0000007604287947 */ /* 0x000fd8000b800000 */
[----:B------:R-:W-:-:S13]  /*4140*/  VOTE.ANY P3, !P3 ;  /* 0x0000000000ff7806 */ /* 0x000fda0005860100 */
.L_x_8277:
[----:B------:R-:W-:Y:S05]  /*4150*/  @P3 BRA `(.L_x_8150) ;  /* 0xfffffffc00c43947 */ /* 0x000fea000383ffff */
.L_x_8146:
        /* <DEDUP_REMOVED lines=19> */
[----:B------:R-:W1:Y:S01]  /*4290*/  SHFL.DOWN PT, R20, R51, 0x2, R17 ;  /* 0x0840000033147989 */ /* 0x000e6200000e0011 */
[----:B------:R-:W-:-:S03]  /*42a0*/  ISETP.GT.AND P3, PT, R16, R17, PT ;  /* 0x000000111000720c */ /* 0x000fc60003f64270 */
[----:B------:R-:W2:Y:S01]  /*42b0*/  SHFL.DOWN PT, R48, R53, 0x2, R17 ;  /* 0x0840000035307989 */ /* 0x000ea200000e0011 */
[----:B-1----:R-:W-:-:S04]  /*42c0*/  SEL R20, R20, RZ, !P3 ;  /* 0x000000ff14147207 */ /* 0x002fc80005800000 */
[----:B------:R-:W-:Y:S02]  /*42d0*/  IADD3 R50, P5, PT, R20, R51, RZ ;  /* 0x0000003314327210 */ /* 0x000fe40007fbe0ff */
[----:B--2---:R-:W-:Y:S02]  /*42e0*/  SEL R48, R48, RZ, !P3 ;  /* 0x000000ff30307207 */ /* 0x004fe40005800000 */
[----:B------:R-:W-:Y:S01]  /*42f0*/  ISETP.GT.AND P3, PT, R14, R17, PT ;  /* 0x000000110e00720c */ /* 0x000fe20003f64270 */
[----:B------:R-:W1:Y:S02]  /*4300*/  SHFL.DOWN PT, R20, R50, 0x4, R17 ;  /* 0x0880000032147989 */ /* 0x000e6400000e0011 */
[----:B------:R-:W-:-:S05]  /*4310*/  IMAD.X R52, R48, 0x1, R53, P5 ;  /* 0x0000000130347824 */ /* 0x000fca00028e0635 */
[----:B------:R-:W2:Y:S01]  /*4320*/  SHFL.DOWN PT, R14, R52, 0x4, R17 ;  /* 0x08800000340e7989 */ /* 0x000ea200000e0011 */
[----:B-1----:R-:W-:-:S04]  /*4330*/  SEL R15, R20, RZ, !P3 ;  /* 0x000000ff140f7207 */ /* 0x002fc80005800000 */
[----:B------:R-:W-:Y:S02]  /*4340*/  IADD3 R15, P5, PT, R15, R50, RZ ;  /* 0x000000320f0f7210 */ /* 0x000fe40007fbe0ff */
[----:B--2---:R-:W-:-:S03]  /*4350*/  SEL R14, R14, RZ, !P3 ;  /* 0x000000ff0e0e7207 */ /* 0x004fc60005800000 */
[----:B------:R-:W1:Y:S02]  /*4360*/  SHFL.DOWN PT, R20, R15, 0x8, R17 ;  /* 0x090000000f147989 */ /* 0x000e6400000e0011 */
[----:B------:R-:W-:Y:S02]  /*4370*/  IMAD.X R51, R14, 0x1, R52, P5 ;  /* 0x000000010e337824 */ /* 0x000fe400028e0634 */
[----:B------:R-:W-:-:S05]  /*4380*/  VIADD R14, R21, 0x8 ;  /* 0x00000008150e7836 */ /* 0x000fca0000000000 */
[----:B------:R-:W-:Y:S02]  /*4390*/  ISETP.GT.AND P3, PT, R14, R17, PT ;  /* 0x000000110e00720c */ /* 0x000fe40003f64270 */
[----:B------:R-:W2:Y:S02]  /*43a0*/  SHFL.DOWN PT, R14, R51, 0x8, R17 ;  /* 0x09000000330e7989 */ /* 0x000ea400000e0011 */
[----:B-1----:R-:W-:-:S04]  /*43b0*/  SEL R20, R20, RZ, !P3 ;  /* 0x000000ff14147207 */ /* 0x002fc80005800000 */
[----:B------:R-:W-:Y:S02]  /*43c0*/  IADD3 R48, P5, PT, R20, R15, RZ ;  /* 0x0000000f14307210 */ /* 0x000fe40007fbe0ff */
[----:B--2---:R-:W-:-:S05]  /*43d0*/  SEL R14, R14, RZ, !P3 ;  /* 0x000000ff0e0e7207 */ /* 0x004fca0005800000 */
[----:B------:R-:W-:Y:S02]  /*43e0*/  IMAD.X R50, R14, 0x1, R51, P5 ;  /* 0x000000010e327824 */ /* 0x000fe400028e0633 */
[----:B------:R-:W-:-:S03]  /*43f0*/  VIADD R14, R21, 0x10 ;  /* 0x00000010150e7836 */ /* 0x000fc60000000000 */
[----:B------:R-:W1:Y:S02]  /*4400*/  SHFL.DOWN PT, R20, R50, 0x10, R17 ;  /* 0x0a00000032147989 */ /* 0x000e6400000e0011 */
[----:B------:R-:W-:Y:S02]  /*4410*/  ISETP.GT.AND P3, PT, R14, R17, PT ;  /* 0x000000110e00720c */ /* 0x000fe40003f64270 */
[----:B------:R-:W2:Y:S02]  /*4420*/  SHFL.DOWN PT, R14, R48, 0x10, R17 ;  /* 0x0a000000300e7989 */ /* 0x000ea400000e0011 */
[----:B-1----:R-:W-:Y:S02]  /*4430*/  SEL R15, R20, RZ, !P3 ;  /* 0x000000ff140f7207 */ /* 0x002fe40005800000 */
[----:B--2---:R-:W-:-:S04]  /*4440*/  SEL R14, R14, RZ, !P3 ;  /* 0x000000ff0e0e7207 */ /* 0x004fc80005800000 */
[----:B------:R-:W-:-:S04]  /*4450*/  IADD3 R47, P3, P5, R14, R48, R47 ;  /* 0x000000300e2f7210 */ /* 0x000fc80007d7e02f */
[----:B------:R-:W-:Y:S02]  /*4460*/  IADD3.X R46, PT, PT, R15, R50, R46, P3, P5 ;  /* 0x000000320f2e7210 */ /* 0x000fe40001fea42e */
[----:B------:R-:W-:-:S04]  /*4470*/  ISETP.NE.U32.AND P3, PT, R12, 0x65, PT ;  /* 0x000000650c00780c */ /* 0x000fc80003f65070 */
[----:B------:R-:W-:-:S13]  /*4480*/  ISETP.NE.AND.EX P3, PT, R13, RZ, PT, P3 ;  /* 0x000000ff0d00720c */ /* 0x000fda0003f65330 */
[----:B------:R-:W-:-:S13]  /*4490*/  VOTE.ALL P3, P3 ;  /* 0x0000000000ff7806 */ /* 0x000fda0001860000 */
.L_x_8291:
[----:B------:R-:W-:Y:S05]  /*44a0*/  @P3 BRA `(.L_x_8152) ;  /* 0xfffffff800cc3947 */ /* 0x000fea000383ffff */
.L_x_8144:
[----:B------:R-:W1:Y:S01]  /*44b0*/  S2R R41, SR_TID.X ;  /* 0x0000000000297919 */ /* 0x000e620000002100 */
[----:B------:R-:W-:Y:S01]  /*44c0*/  ISETP.NE.AND P3, PT, R21, RZ, PT ;  /* 0x000000ff1500720c */ /* 0x000fe20003f65270 */
[----:B------:R-:W-:Y:S01]  /*44d0*/  BSSY.RECONVERGENT B1, `(.L_x_8153) ;  /* 0x0000012000017945 */ /* 0x000fe20003800200 */
[----:B------:R-:W-:Y:S02]  /*44e0*/  IMAD.MOV.U32 R16, RZ, RZ, R47 ;  /* 0x000000ffff107224 */ /* 0x000fe400078e002f */
[----:B------:R-:W-:-:S09]  /*44f0*/  IMAD.MOV.U32 R17, RZ, RZ, R46 ;  /* 0x000000ffff117224 */ /* 0x000fd200078e002e */
[----:B------:R-:W2:Y:S01]  /*4500*/  @!P3 S2R R13, SR_CgaCtaId ;  /* 0x00000000000db919 */ /* 0x000ea20000008800 */
[----:B------:R-:W-:Y:S02]  /*4510*/  @!P3 MOV R12, 0x400 ;  /* 0x00000400000cb802 */ /* 0x000fe40000000f00 */
[----:B-1----:R-:W-:Y:S02]  /*4520*/  ISETP.NE.AND P5, PT, R41, RZ, PT ;  /* 0x000000ff2900720c */ /* 0x002fe40003fa5270 */
[----:B--2---:R-:W-:-:S11]  /*4530*/  @!P3 LEA R19, R13, R12, 0x18 ;  /* 0x0000000c0d13b211 */ /* 0x004fd600078ec0ff */
        /* <DEDUP_REMOVED lines=11> */
.L_x_8154:
[----:B------:R-:W-:Y:S05]  /*45f0*/  BSYNC.RECONVERGENT B1 ;  /* 0x0000000000017941 */ /* 0x000fea0003800200 */
.L_x_8153:
[----:B------:R1:W-:Y:S01]  /*4600*/  @!P3 STS.64 [R19+0x90], R16 ;  /* 0x000090101300b388 */ /* 0x0003e20000000a00 */
[----:B------:R-:W-:Y:S02]  /*4610*/  IMAD.MOV.U32 R43, RZ, RZ, R42 ;  /* 0x000000ffff2b7224 */ /* 0x000fe400078e002a */
[----:B------:R-:W-:-:S07]  /*4620*/  @!P3 IMAD.MOV.U32 R43, RZ, RZ, R16 ;  /* 0x000000ffff2bb224 */ /* 0x000fce00078e0010 */
.L_x_8134:
[----:B------:R-:W-:Y:S05]  /*4630*/  WARPSYNC.ALL ;  /* 0x0000000000007948 */ /* 0x000fea0003800000 */
[----:B------:R-:W-:Y:S01]  /*4640*/  ISETP.NE.AND P3, PT, R41, RZ, PT ;  /* 0x000000ff2900720c */ /* 0x000fe20003f65270 */
[----:B------:R-:W3:Y:S08]  /*4650*/  S2UR UR5, SR_CgaCtaId ;  /* 0x00000000000579c3 */ /* 0x000ef00000008800 */
[----:B------:R-:W-:Y:S06]  /*4660*/  BAR.SYNC.DEFER_BLOCKING 0x0 ;  /* 0x0000000000007b1d */ /* 0x000fec0000010000 */
[----:B------:R-:W-:-:S02]  /*4670*/  UMOV UR4, 0x400 ;  /* 0x0000040000047882 */ /* 0x000fc40000000000 */
[----:B---3--:R-:W-:-:S06]  /*4680*/  ULEA UR4, UR5, UR4, 0x18 ;  /* 0x0000000405047291 */ /* 0x008fcc000f8ec0ff */
[----:B------:R-:W-:-:S03]  /*4690*/  IMAD.U32 R40, RZ, RZ, UR4 ;  /* 0x00000004ff287e24 */ /* 0x000fc6000f8e00ff */
[----:B--2---:R-:W2:Y:S04]  /*46a0*/  @P3 LDS R12, [UR4+0x90] ;  /* 0x00009004ff0c3984 */ /* 0x004ea80008000800 */
[----:B-1----:R1:W3:Y:S04]  /*46b0*/  LDS.64 R18, [R40+0xa8] ;  /* 0x0000a80028127984 */ /* 0x0022e80000000a00 */
[----:B------:R1:W4:Y:S02]  /*46c0*/  LDS.64 R14, [R40+0xb8] ;  /* 0x0000b800280e7984 */ /* 0x0003240000000a00 */
[----:B-12---:R-:W-:-:S07]  /*46d0*/  @P3 IMAD.IADD R43, R12, 0x1, R43 ;  /* 0x000000010c2b3824 */ /* 0x006fce00078e022b */
.L_x_8133:
[----:B------:R-:W-:Y:S05]  /*46e0*/  BSYNC.RECONVERGENT B0 ;  /* 0x0000000000007941 */ /* 0x000fea0003800200 */
.L_x_8131:
[----:B-1-3--:R-:W-:Y:S01]  /*46f0*/  IMAD.IADD R13, R43, 0x1, -R18 ;  /* 0x000000012b0d7824 */ /* 0x00afe200078e0a12 */
[----:B------:R-:W-:Y:S01]  /*4700*/  BAR.SYNC.DEFER_BLOCKING 0x0 ;  /* 0x0000000000007b1d */ /* 0x000fe20000010000 */
[----:B------:R-:W-:Y:S02]  /*4710*/  LOP3.LUT P3, RZ, R39, 0x2, RZ, 0xc0, !PT ;  /* 0x0000000227ff7812 */ /* 0x000fe4000786c0ff */
[C---:B------:R-:W-:Y:S02]  /*4720*/  @P4 VIADD R12, R13.reuse, 0x1 ;  /* 0x000000010d0c4836 */ /* 0x040fe40000000000 */
[----:B------:R-:W-:Y:S01]  /*4730*/  @P4 IMAD R17, R13, 0x4, R40 ;  /* 0x000000040d114824 */ /* 0x000fe200078e0228 */
[----:B------:R-:W-:Y:S01]  /*4740*/  R2P PR, R5, 0x60 ;  /* 0x0000006005007804 */ /* 0x000fe20000000000 */
[----:B------:R-:W-:-:S04]  /*4750*/  @P4 IMAD.MOV.U32 R13, RZ, RZ, R12 ;  /* 0x000000ffff0d4224 */ /* 0x000fc800078e000c */
[C---:B------:R-:W-:Y:S02]  /*4760*/  @P0 VIADD R12, R13.reuse, 0x1 ;  /* 0x000000010d0c0836 */ /* 0x040fe40000000000 */
[----:B------:R-:W-:Y:S02]  /*4770*/  @P0 IMAD R21, R13, 0x4, R40 ;  /* 0x000000040d150824 */ /* 0x000fe400078e0228 */
[----:B------:R-:W-:-:S04]  /*4780*/  @P0 IMAD.MOV.U32 R13, RZ, RZ, R12 ;  /* 0x000000ffff0d0224 */ /* 0x000fc800078e000c */
[C---:B------:R-:W-:Y:S02]  /*4790*/  @P2 VIADD R16, R13.reuse, 0x1 ;  /* 0x000000010d102836 */ /* 0x040fe40000000000 */
[----:B------:R-:W-:Y:S02]  /*47a0*/  @P2 IMAD R12, R13, 0x4, R40 ;  /* 0x000000040d0c2824 */ /* 0x000fe400078e0228 */
[----:B------:R-:W-:Y:S01]  /*47b0*/  @P2 IMAD.MOV.U32 R13, RZ, RZ, R16 ;  /* 0x000000ffff0d2224 */ /* 0x000fe200078e0010 */
[----:B------:R1:W-:Y:S01]  /*47c0*/  @P4 STS [R17+0x800], R0 ;  /* 0x0008000011004388 */ /* 0x0003e20000000800 */
[----:B------:R-:W-:Y:S02]  /*47d0*/  LOP3.LUT P4, RZ, R7, 0x80, RZ, 0xc0, !PT ;  /* 0x0000008007ff7812 */ /* 0x000fe4000788c0ff */
[C---:B------:R-:W-:Y:S01]  /*47e0*/  @P1 VIADD R16, R13.reuse, 0x1 ;  /* 0x000000010d101836 */ /* 0x040fe20000000000 */
[----:B------:R-:W-:Y:S01]  /*47f0*/  @P0 STS [R21+0x800], R38 ;  /* 0x0008002615000388 */ /* 0x000fe20000000800 */
[----:B------:R-:W-:Y:S01]  /*4800*/  @P1 IMAD R5, R13, 0x4, R40 ;  /* 0x000000040d051824 */ /* 0x000fe200078e0228 */
[----:B------:R-:W-:Y:S01]  /*4810*/  LOP3.LUT P0, RZ, R7, 0x100, RZ, 0xc0, !PT ;  /* 0x0000010007ff7812 */ /* 0x000fe2000780c0ff */
[----:B------:R-:W-:Y:S01]  /*4820*/  @P1 IMAD.MOV.U32 R13, RZ, RZ, R16 ;  /* 0x000000ffff0d1224 */ /* 0x000fe200078e0010 */
[----:B------:R-:W-:Y:S03]  /*4830*/  @P2 STS [R12+0x800], R37 ;  /* 0x000800250c002388 */ /* 0x000fe60000000800 */
[C---:B------:R-:W-:Y:S01]  /*4840*/  @P3 VIADD R20, R13.reuse, 0x1 ;  /* 0x000000010d143836 */ /* 0x040fe20000000000 */
[----:B------:R2:W-:Y:S01]  /*4850*/  @P1 STS [R5+0x800], R36 ;  /* 0x0008002405001388 */ /* 0x0005e20000000800 */
[----:B------:R-:W-:Y:S01]  /*4860*/  @P3 IMAD R16, R13, 0x4, R40 ;  /* 0x000000040d103824 */ /* 0x000fe200078e0228 */
[----:B------:R-:W-:Y:S01]  /*4870*/  R2P PR, R8.B1, 0x6 ;  /* 0x0000000608007804 */ /* 0x000fe20000001000 */
[----:B------:R-:W-:-:S03]  /*4880*/  @P3 IMAD.MOV.U32 R13, RZ, RZ, R20 ;  /* 0x000000ffff0d3224 */ /* 0x000fc600078e0014 */
[----:B------:R3:W-:Y:S01]  /*4890*/  @P3 STS [R16+0x800], R35 ;  /* 0x0008002310003388 */ /* 0x0007e20000000800 */
[C---:B------:R-:W-:Y:S02]  /*48a0*/  @P5 VIADD R20, R13.reuse, 0x1 ;  /* 0x000000010d145836 */ /* 0x040fe40000000000 */
[----:B------:R-:W-:Y:S02]  /*48b0*/  @P5 IMAD R23, R13, 0x4, R40 ;  /* 0x000000040d175824 */ /* 0x000fe400078e0228 */
[----:B------:R-:W-:-:S03]  /*48c0*/  @P5 IMAD.MOV.U32 R13, RZ, RZ, R20 ;  /* 0x000000ffff0d5224 */ /* 0x000fc600078e0014 */
[----:B------:R-:W-:Y:S01]  /*48d0*/  @P5 STS [R23+0x800], R34 ;  /* 0x0008002217005388 */ /* 0x000fe20000000800 */
[C---:B------:R-:W-:Y:S02]  /*48e0*/  @P6 VIADD R20, R13.reuse, 0x1 ;  /* 0x000000010d146836 */ /* 0x040fe40000000000 */
[----:B------:R-:W-:Y:S02]  /*48f0*/  @P6 IMAD R22, R13, 0x4, R40 ;  /* 0x000000040d166824 */ /* 0x000fe400078e0228 */
[----:B------:R-:W-:-:S03]  /*4900*/  @P6 IMAD.MOV.U32 R13, RZ, RZ, R20 ;  /* 0x000000ffff0d6224 */ /* 0x000fc600078e0014 */
[----:B------:R-:W-:Y:S01]  /*4910*/  @P6 STS [R22+0x800], R33 ;  /* 0x0008002116006388 */ /* 0x000fe20000000800 */
[C---:B------:R-:W-:Y:S02]  /*4920*/  @P4 VIADD R20, R13.reuse, 0x1 ;  /* 0x000000010d144836 */ /* 0x040fe40000000000 */
[----:B-1----:R-:W-:Y:S02]  /*4930*/  @P4 IMAD R17, R13, 0x4, R40 ;  /* 0x000000040d114824 */ /* 0x002fe400078e0228 */
[----:B------:R-:W-:Y:S01]  /*4940*/  @P4 IMAD.MOV.U32 R13, RZ, RZ, R20 ;  /* 0x000000ffff0d4224 */ /* 0x000fe200078e0014 */
[----:B------:R-:W-:Y:S02]  /*4950*/  R2P PR, R9.B1, 0x18 ;  /* 0x0000001809007804 */ /* 0x000fe40000001000 */
[----:B------:R-:W-:Y:S01]  /*4960*/  LOP3.LUT P5, RZ, R7, 0x80, RZ, 0xc0, !PT ;  /* 0x0000008007ff7812 */ /* 0x000fe200078ac0ff */
[C---:B------:R-:W-:Y:S02]  /*4970*/  @P0 VIADD R0, R13.reuse, 0x1 ;  /* 0x000000010d000836 */ /* 0x040fe40000000000 */
[----:B------:R-:W-:-:S02]  /*4980*/  @P0 IMAD R8, R13, 0x4, R40 ;  /* 0x000000040d080824 */ /* 0x000fc400078e0228 */
[----:B------:R-:W-:-:S04]  /*4990*/  @P0 IMAD.MOV.U32 R13, RZ, RZ, R0 ;  /* 0x000000ffff0d0224 */ /* 0x000fc800078e0000 */
[C---:B------:R-:W-:Y:S02]  /*49a0*/  @P1 VIADD R0, R13.reuse, 0x1 ;  /* 0x000000010d001836 */ /* 0x040fe40000000000 */
[----:B--2---:R-:W-:Y:S02]  /*49b0*/  @P1 IMAD R5, R13, 0x4, R40 ;  /* 0x000000040d051824 */ /* 0x004fe400078e0228 */
[----:B------:R-:W-:Y:S01]  /*49c0*/  @P1 IMAD.MOV.U32 R13, RZ, RZ, R0 ;  /* 0x000000ffff0d1224 */ /* 0x000fe200078e0000 */
[----:B------:R1:W-:Y:S01]  /*49d0*/  @P5 STS [R17+0x800], R32 ;  /* 0x0008002011005388 */ /* 0x0003e20000000800 */
[----:B------:R-:W-:Y:S02]  /*49e0*/  R2P PR, R10.B1, 0x60 ;  /* 0x000000600a007804 */ /* 0x000fe40000001000 */
[C---:B------:R-:W-:Y:S01]  /*49f0*/  @P2 VIADD R0, R13.reuse, 0x1 ;  /* 0x000000010d002836 */ /* 0x040fe20000000000 */
[----:B------:R2:W-:Y:S01]  /*4a00*/  @P0 STS [R8+0x800], R31 ;  /* 0x0008001f08000388 */ /* 0x0005e20000000800 */
[----:B------:R-:W-:Y:S01]  /*4a10*/  @P2 IMAD R12, R13, 0x4, R40 ;  /* 0x000000040d0c2824 */ /* 0x000fe200078e0228 */
[C---:B------:R-:W-:Y:S01]  /*4a20*/  LOP3.LUT P0, RZ, R11.reuse, 0x10000, RZ, 0xc0, !PT ;  /* 0x000100000bff7812 */ /* 0x040fe2000780c0ff */
[----:B------:R-:W-:Y:S01]  /*4a30*/  @P2 IMAD.MOV.U32 R13, RZ, RZ, R0 ;  /* 0x000000ffff0d2224 */ /* 0x000fe200078e0000 */
[----:B------:R5:W-:Y:S01]  /*4a40*/  @P1 STS [R5+0x800], R30 ;  /* 0x0008001e05001388 */ /* 0x000be20000000800 */
[----:B------:R-:W-:-:S02]  /*4a50*/  LOP3.LUT P1, RZ, R11, 0x8000, RZ, 0xc0, !PT ;  /* 0x000080000bff7812 */ /* 0x000fc4000782c0ff */
[C---:B------:R-:W-:Y:S01]  /*4a60*/  @P3 VIADD R0, R13.reuse, 0x1 ;  /* 0x000000010d003836 */ /* 0x040fe20000000000 */
[----:B------:R0:W-:Y:S01]  /*4a70*/  @P2 STS [R12+0x800], R29 ;  /* 0x0008001d0c002388 */ /* 0x0001e20000000800 */
[----:B------:R-:W-:Y:S02]  /*4a80*/  @P3 IMAD R7, R13, 0x4, R40 ;  /* 0x000000040d073824 */ /* 0x000fe400078e0228 */
[----:B------:R-:W-:-:S03]  /*4a90*/  @P3 IMAD.MOV.U32 R13, RZ, RZ, R0 ;  /* 0x000000ffff0d3224 */ /* 0x000fc600078e0000 */
[----:B------:R0:W-:Y:S01]  /*4aa0*/  @P3 STS [R7+0x800], R28 ;  /* 0x0008001c07003388 */ /* 0x0001e20000000800 */
[----:B------:R-:W-:Y:S01]  /*4ab0*/  @P4 VIADD R0, R13, 0x1 ;  /* 0x000000010d004836 */ /* 0x000fe20000000000 */
[----:B------:R-:W-:Y:S01]  /*4ac0*/  LOP3.LUT P3, RZ, R11, 0x8000, RZ, 0xc0, !PT ;  /* 0x000080000bff7812 */ /* 0x000fe2000786c0ff */
[----:B------:R-:W-:Y:S02]  /*4ad0*/  @P4 IMAD R10, R13, 0x4, R40 ;  /* 0x000000040d0a4824 */ /* 0x000fe400078e0228 */
[----:B------:R-:W-:-:S03]  /*4ae0*/  @P4 IMAD.MOV.U32 R13, RZ, RZ, R0 ;  /* 0x000000ffff0d4224 */ /* 0x000fc600078e0000 */
[----:B------:R0:W-:Y:S01]  /*4af0*/  @P4 STS [R10+0x800], R27 ;  /* 0x0008001b0a004388 */ /* 0x0001e20000000800 */
[C---:B------:R-:W-:Y:S02]  /*4b00*/  @P5 VIADD R0, R13.reuse, 0x1 ;  /* 0x000000010d005836 */ /* 0x040fe40000000000 */
[----:B------:R-:W-:Y:S02]  /*4b10*/  @P5 IMAD R9, R13, 0x4, R40 ;  /* 0x000000040d095824 */ /* 0x000fe400078e0228 */
[----:B------:R-:W-:-:S03]  /*4b20*/  @P5 IMAD.MOV.U32 R13, RZ, RZ, R0 ;  /* 0x000000ffff0d5224 */ /* 0x000fc600078e0000 */
[----:B------:R0:W-:Y:S01]  /*4b30*/  @P5 STS [R9+0x800], R26 ;  /* 0x0008001a09005388 */ /* 0x0001e20000000800 */
[C---:B------:R-:W-:Y:S02]  /*4b40*/  @P6 VIADD R0, R13.reuse, 0x1 ;  /* 0x000000010d006836 */ /* 0x040fe40000000000 */
[----:B---3--:R-:W-:Y:S02]  /*4b50*/  @P6 IMAD R16, R13, 0x4, R40 ;  /* 0x000000040d106824 */ /* 0x008fe400078e0228 */
[----:B------:R-:W-:-:S03]  /*4b60*/  @P6 IMAD.MOV.U32 R13, RZ, RZ, R0 ;  /* 0x000000ffff0d6224 */ /* 0x000fc600078e0000 */
[----:B------:R0:W-:Y:S01]  /*4b70*/  @P6 STS [R16+0x800], R25 ;  /* 0x0008001910006388 */ /* 0x0001e20000000800 */
[C---:B------:R-:W-:Y:S01]  /*4b80*/  @P1 VIADD R0, R13.reuse, 0x1 ;  /* 0x000000010d001836 */ /* 0x040fe20000000000 */
[----:B------:R-:W-:Y:S01]  /*4b90*/  R2P PR, R24.B2, 0x6 ;  /* 0x0000000618007804 */ /* 0x000fe20000002000 */
[----:B-1----:R-:W-:Y:S01]  /*4ba0*/  @P3 IMAD R17, R13, 0x4, R40 ;  /* 0x000000040d113824 */ /* 0x002fe200078e0228 */
[----:B------:R-:W-:Y:S01]  /*4bb0*/  LOP3.LUT P4, RZ, R11, 0x8000, RZ, 0xc0, !PT ;  /* 0x000080000bff7812 */ /* 0x000fe2000788c0ff */
[----:B------:R-:W-:Y:S01]  /*4bc0*/  @P3 IMAD.MOV.U32 R13, RZ, RZ, R0 ;  /* 0x000000ffff0d3224 */ /* 0x000fe200078e0000 */
[----:B----4-:R-:W-:-:S03]  /*4bd0*/  ISETP.GE.AND P3, PT, R41, R14, PT ;  /* 0x0000000e2900720c */ /* 0x010fc60003f66270 */
[C---:B------:R-:W-:Y:S02]  /*4be0*/  @P0 VIADD R0, R13.reuse, 0x1 ;  /* 0x000000010d000836 */ /* 0x040fe40000000000 */
[----:B--2---:R-:W-:Y:S02]  /*4bf0*/  @P0 IMAD R8, R13, 0x4, R40 ;  /* 0x000000040d080824 */ /* 0x004fe400078e0228 */
[----:B------:R-:W-:-:S04]  /*4c00*/  @P0 IMAD.MOV.U32 R13, RZ, RZ, R0 ;  /* 0x000000ffff0d0224 */ /* 0x000fc800078e0000 */
[C---:B------:R-:W-:Y:S01]  /*4c10*/  @P1 VIADD R0, R13.reuse, 0x1 ;  /* 0x000000010d001836 */ /* 0x040fe20000000000 */
[----:B------:R0:W-:Y:S01]  /*4c20*/  @P4 STS [R17+0x800], R2 ;  /* 0x0008000211004388 */ /* 0x0001e20000000800 */
[----:B-----5:R-:W-:Y:S02]  /*4c30*/  @P1 IMAD R5, R13, 0x4, R40 ;  /* 0x000000040d051824 */ /* 0x020fe400078e0228 */
[----:B------:R-:W-:Y:S01]  /*4c40*/  @P1 IMAD.MOV.U32 R13, RZ, RZ, R0 ;  /* 0x000000ffff0d1224 */ /* 0x000fe200078e0000 */
[----:B------:R0:W-:Y:S03]  /*4c50*/  @P0 STS [R8+0x800], R3 ;  /* 0x0008000308000388 */ /* 0x0001e60000000800 */
[----:B------:R-:W-:Y:S01]  /*4c60*/  @P2 IMAD R13, R13, 0x4, R40 ;  /* 0x000000040d0d2824 */ /* 0x000fe200078e0228 */
[----:B------:R0:W-:Y:S04]  /*4c70*/  @P1 STS [R5+0x800], R4 ;  /* 0x0008000405001388 */ /* 0x0001e80000000800 */
[----:B------:R0:W-:Y:S01]  /*4c80*/  @P2 STS [R13+0x800], R6 ;  /* 0x000800060d002388 */ /* 0x0001e20000000800 */
[----:B------:R-:W-:Y:S06]  /*4c90*/  BAR.SYNC.DEFER_BLOCKING 0x0 ;  /* 0x0000000000007b1d */ /* 0x000fec0000010000 */
[----:B------:R-:W-:Y:S05]  /*4ca0*/  @P3 EXIT ;  /* 0x000000000000394d */ /* 0x000fea0003800000 */
[----:B0-----:R-:W-:Y:S01]  /*4cb0*/  LOP3.LUT R3, RZ, R41, RZ, 0x33, !PT ;  /* 0x00000029ff037212 */ /* 0x001fe200078e33ff */
[----:B------:R-:W-:Y:S04]  /*4cc0*/  BSSY.RECONVERGENT B0, `(.L_x_8155) ;  /* 0x000001d000007945 */ /* 0x000fe80003800200 */
[----:B------:R-:W-:-:S05]  /*4cd0*/  IMAD.IADD R3, R3, 0x1, R14 ;  /* 0x0000000103037824 */ /* 0x000fca00078e020e */
[C---:B------:R-:W-:Y:S02]  /*4ce0*/  LOP3.LUT R0, R3.reuse, 0x600, RZ, 0xc0, !PT ;  /* 0x0000060003007812 */ /* 0x040fe400078ec0ff */
[----:B------:R-:W-:Y:S02]  /*4cf0*/  ISETP.GE.U32.AND P1, PT, R3, 0x600, PT ;  /* 0x000006000300780c */ /* 0x000fe40003f26070 */
[----:B------:R-:W-:-:S13]  /*4d00*/  ISETP.NE.AND P0, PT, R0, 0x600, PT ;  /* 0x000006000000780c */ /* 0x000fda0003f05270 */
[----:B------:R-:W-:Y:S05]  /*4d10*/  @!P0 BRA `(.L_x_8156) ;  /* 0x00000000005c8947 */ /* 0x000fea0003800000 */
[----:B------:R-:W0:Y:S01]  /*4d20*/  LDCU.64 UR4, c[0x0][0x3b0] ;  /* 0x00007600ff0477ac */ /* 0x000e220008000a00 */
[----:B------:R-:W-:Y:S02]  /*4d30*/  LEA.HI R0, R3, 0x1, RZ, 0x17 ;  /* 0x0000000103007811 */ /* 0x000fe400078fb8ff */
[----:B------:R-:W-:-:S03]  /*4d40*/  IADD3 R7, P0, PT, R41, R18, RZ ;  /* 0x0000001229077210 */ /* 0x000fc60007f1e0ff */
[C---:B------:R-:W-:Y:S01]  /*4d50*/  IMAD.SHL.U32 R2, R0.reuse, 0x200, RZ ;  /* 0x0000020000027824 */ /* 0x040fe200078e00ff */
[----:B------:R-:W-:Y:S01]  /*4d60*/  LOP3.LUT R0, R0, 0x3, RZ, 0xc0, !PT ;  /* 0x0000000300007812 */ /* 0x000fe200078ec0ff */
[----:B------:R-:W-:-:S03]  /*4d70*/  IMAD.X R8, RZ, RZ, R19, P0 ;  /* 0x000000ffff087224 */ /* 0x000fc600000e0613 */
[----:B------:R-:W-:Y:S01]  /*4d80*/  LOP3.LUT R4, R2, 0x600, RZ, 0xc0, !PT ;  /* 0x0000060002047812 */ /* 0x000fe200078ec0ff */
[C---:B------:R-:W-:Y:S02]  /*4d90*/  IMAD R2, R41.reuse, 0x4, R40 ;  /* 0x0000000429027824 */ /* 0x040fe400078e0228 */
[----:B------:R-:W-:Y:S02]  /*4da0*/  IMAD.MOV R0, RZ, RZ, -R0 ;  /* 0x000000ffff007224 */ /* 0x000fe400078e0a00 */
[----:B------:R-:W-:Y:S01]  /*4db0*/  IMAD.IADD R41, R41, 0x1, R4 ;  /* 0x0000000129297824 */ /* 0x000fe200078e0204 */
[----:B0-----:R-:W-:Y:S01]  /*4dc0*/  LEA R6, P0, R7, UR4, 0x2 ;  /* 0x0000000407067c11 */ /* 0x001fe2000f8010ff */
[----:B------:R-:W-:-:S03]  /*4dd0*/  VIADD R4, R2, 0x800 ;  /* 0x0000080002047836 */ /* 0x000fc60000000000 */
[----:B------:R-:W-:-:S09]  /*4de0*/  LEA.HI.X R7, R7, UR5, R8, 0x2, P0 ;  /* 0x0000000507077c11 */ /* 0x000fd200080f1408 */
.L_x_8157:
[----:B0-----:R0:W1:Y:S01]  /*4df0*/  LDS R5, [R4] ;  /* 0x0000000004057984 */ /* 0x0010620000000800 */
[----:B------:R-:W-:Y:S01]  /*4e00*/  IMAD.MOV.U32 R2, RZ, RZ, R6 ;  /* 0x000000ffff027224 */ /* 0x000fe200078e0006 */
[----:B------:R-:W-:Y:S01]  /*4e10*/  IADD3 R6, P2, PT, R6, 0x800, RZ ;  /* 0x0000080006067810 */ /* 0x000fe20007f5e0ff */
[--C-:B------:R-:W-:Y:S02]  /*4e20*/  IMAD.MOV.U32 R3, RZ, RZ, R7.reuse ;  /* 0x000000ffff037224 */ /* 0x100fe400078e0007 */
[----:B------:R-:W-:Y:S02]  /*4e30*/  VIADD R0, R0, 0x1 ;  /* 0x0000000100007836 */ /* 0x000fe40000000000 */
[----:B------:R-:W-:Y:S02]  /*4e40*/  IMAD.X R7, RZ, RZ, R7, P2 ;  /* 0x000000ffff077224 */ /* 0x000fe400010e0607 */
[----:B0-----:R-:W-:Y:S01]  /*4e50*/  VIADD R4, R4, 0x800 ;  /* 0x0000080004047836 */ /* 0x001fe20000000000 */
[----:B------:R-:W-:Y:S01]  /*4e60*/  ISETP.NE.AND P0, PT, R0, RZ, PT ;  /* 0x000000ff0000720c */ /* 0x000fe20003f05270 */
[----:B-1----:R0:W-:-:S12]  /*4e70*/  STG.E desc[UR6][R2.64], R5 ;  /* 0x0000000502007986 */ /* 0x0021d8000c101906 */
[----:B------:R-:W-:Y:S05]  /*4e80*/  @P0 BRA `(.L_x_8157) ;  /* 0xfffffffc00d80947 */ /* 0x000fea000383ffff */
.L_x_8156:
[----:B------:R-:W-:Y:S05]  /*4e90*/  BSYNC.RECONVERGENT B0 ;  /* 0x0000000000007941 */ /* 0x000fea0003800200 */
.L_x_8155:
[----:B------:R-:W-:Y:S05]  /*4ea0*/  @!P1 EXIT ;  /* 0x000000000000994d */ /* 0x000fea0003800000 */
[----:B------:R-:W1:Y:S01]  /*4eb0*/  LDCU.64 UR4, c[0x0][0x3b0] ;  /* 0x00007600ff0477ac */ /* 0x000e620008000a00 */
[----:B0-----:R-:W-:Y:S01]  /*4ec0*/  IMAD.IADD R3, R14, 0x1, -R41 ;  /* 0x000000010e037824 */ /* 0x001fe200078e0a29 */
[----:B------:R-:W-:Y:S01]  /*4ed0*/  IADD3 R0, P0, PT, R41, R18, RZ ;  /* 0x0000001229007210 */ /* 0x000fe20007f1e0ff */
[----:B------:R-:W-:Y:S03]  /*4ee0*/  BSSY.RECONVERGENT B0, `(.L_x_8158) ;  /* 0x0000035000007945 */ /* 0x000fe60003800200 */
[----:B------:R-:W-:Y:S01]  /*4ef0*/  ISETP.GT.AND P1, PT, R3, 0x1800, PT ;  /* 0x000018000300780c */ /* 0x000fe20003f24270 */
[----:B------:R-:W-:Y:S01]  /*4f00*/  IMAD.X R19, RZ, RZ, R19, P0 ;  /* 0x000000ffff137224 */ /* 0x000fe200000e0613 */
[----:B-1----:R-:W-:-:S04]  /*4f10*/  LEA R2, P0, R0, UR4, 0x2 ;  /* 0x0000000400027c11 */ /* 0x002fc8000f8010ff */
[----:B------:R-:W-:Y:S01]  /*4f20*/  LEA.HI.X R19, R0, UR5, R19, 0x2, P0 ;  /* 0x0000000500137c11 */ /* 0x000fe200080f1413 */
[----:B------:R-:W-:Y:S01]  /*4f30*/  IMAD R0, R41, 0x4, R40 ;  /* 0x0000000429007824 */ /* 0x000fe200078e0228 */
[----:B------:R-:W-:-:S03]  /*4f40*/  IADD3 R2, P0, PT, R2, 0x1000, RZ ;  /* 0x0000100002027810 */ /* 0x000fc60007f1e0ff */
[----:B------:R-:W-:Y:S02]  /*4f50*/  VIADD R0, R0, 0x2000 ;  /* 0x0000200000007836 */ /* 0x000fe40000000000 */
[----:B------:R-:W-:Y:S01]  /*4f60*/  IMAD.X R3, RZ, RZ, R19, P0 ;  /* 0x000000ffff037224 */ /* 0x000fe200000e0613 */
[----:B------:R-:W-:Y:S01]  /*4f70*/  PLOP3.LUT P0, PT, PT, PT, PT, 0x80, 0x8 ;  /* 0x000000000008781c */ /* 0x000fe20003f0f070 */
[----:B------:R-:W-:-:S12]  /*4f80*/  @!P1 BRA `(.L_x_8159) ;  /* 0x0000000000a89947 */ /* 0x000fd80003800000 */
[----:B------:R-:W-:Y:S01]  /*4f90*/  PLOP3.LUT P0, PT, PT, PT, PT, 0x8, 0x80 ;  /* 0x000000000080781c */ /* 0x000fe20003f0e170 */
[----:B------:R-:W-:-:S12]  /*4fa0*/  VIADD R6, R14, 0xffffe800 ;  /* 0xffffe8000e067836 */ /* 0x000fd80000000000 */
.L_x_8160:
[----:B------:R-:W0:Y:S01]  /*4fb0*/  LDS R5, [R0+-0x1800] ;  /* 0xffe8000000057984 */ /* 0x000e220000000800 */
[----:B------:R-:W-:Y:S01]  /*4fc0*/  VIADD R41, R41, 0x2000 ;  /* 0x0000200029297836 */ /* 0x000fe20000000000 */
[----:B------:R-:W-:Y:S02]  /*4fd0*/  IADD3 R4, P2, PT, R2, 0x8000, RZ ;  /* 0x0000800002047810 */ /* 0x000fe40007f5e0ff */
[----:B------:R-:W1:Y:S02]  /*4fe0*/  LDS R7, [R0+-0x1000] ;  /* 0xfff0000000077984 */ /* 0x000e640000000800 */
[----:B------:R-:W-:Y:S02]  /*4ff0*/  ISETP.GE.AND P1, PT, R41, R6, PT ;  /* 0x000000062900720c */ /* 0x000fe40003f26270 */
[----:B------:R-:W2:Y:S04]  /*5000*/  LDS R9, [R0+-0x800] ;  /* 0xfff8000000097984 */ /* 0x000ea80000000800 */
[----:B------:R-:W3:Y:S04]  /*5010*/  LDS R11, [R0] ;  /* 0x00000000000b7984 */ /* 0x000ee80000000800 */
        /* <DEDUP_REMOVED lines=11> */
[----:B------:R2:W5:Y:S04]  /*50d0*/  LDS R37, [R0+0x6000] ;  /* 0x0060000000257984 */ /* 0x0005680000000800 */
[----:B0-----:R0:W-:Y:S04]  /*50e0*/  STG.E desc[UR6][R2.64+-0x1000], R5 ;  /* 0xfff0000502007986 */ /* 0x0011e8000c101906 */
[----:B-1----:R-:W-:Y:S01]  /*50f0*/  STG.E desc[UR6][R2.64+-0x800], R7 ;  /* 0xfff8000702007986 */ /* 0x002fe2000c101906 */
[----:B--2---:R-:W-:-:S03]  /*5100*/  VIADD R0, R0, 0x8000 ;  /* 0x0000800000007836 */ /* 0x004fc60000000000 */
[----:B------:R-:W-:Y:S01]  /*5110*/  STG.E desc[UR6][R2.64], R9 ;  /* 0x0000000902007986 */ /* 0x000fe2000c101906 */
[----:B0-----:R-:W-:-:S03]  /*5120*/  IMAD.X R5, RZ, RZ, R3, P2 ;  /* 0x000000ffff057224 */ /* 0x001fc600010e0603 */
        /* <DEDUP_REMOVED lines=12> */
[----:B------:R0:W-:Y:S02]  /*51f0*/  STG.E desc[UR6][R2.64+0x6800], R37 ;  /* 0x0068002502007986 */ /* 0x0001e4000c101906 */
[----:B0-----:R-:W-:-:S02]  /*5200*/  IMAD.MOV.U32 R2, RZ, RZ, R4 ;  /* 0x000000ffff027224 */ /* 0x001fc400078e0004 */
[----:B------:R-:W-:Y:S01]  /*5210*/  IMAD.MOV.U32 R3, RZ, RZ, R5 ;  /* 0x000000ffff037224 */ /* 0x000fe200078e0005 */
[----:B------:R-:W-:Y:S06]  /*5220*/  @!P1 BRA `(.L_x_8160) ;  /* 0xfffffffc00609947 */ /* 0x000fec000383ffff */
.L_x_8159:
[----:B------:R-:W-:Y:S05]  /*5230*/  BSYNC.RECONVERGENT B0 ;  /* 0x0000000000007941 */ /* 0x000fea0003800200 */
.L_x_8158:
[----:B------:R-:W-:Y:S01]  /*5240*/  IMAD.IADD R4, R14, 0x1, -R41 ;  /* 0x000000010e047824 */ /* 0x000fe200078e0a29 */
[----:B------:R-:W-:Y:S04]  /*5250*/  BSSY.RECONVERGENT B0, `(.L_x_8161) ;  /* 0x000001a000007945 */ /* 0x000fe80003800200 */
[----:B------:R-:W-:-:S13]  /*5260*/  ISETP.GT.AND P1, PT, R4, 0x800, PT ;  /* 0x000008000400780c */ /* 0x000fda0003f24270 */
[----:B------:R-:W-:Y:S05]  /*5270*/  @!P1 BRA `(.L_x_8162) ;  /* 0x00000000005c9947 */ /* 0x000fea0003800000 */
[----:B------:R-:W0:Y:S01]  /*5280*/  LDS R5, [R0+-0x1800] ;  /* 0xffe8000000057984 */ /* 0x000e220000000800 */
[----:B------:R-:W-:Y:S01]  /*5290*/  IADD3 R4, P1, PT, R2, 0x4000, RZ ;  /* 0x0000400002047810 */ /* 0x000fe20007f3e0ff */
[----:B------:R-:W-:Y:S01]  /*52a0*/  VIADD R41, R41, 0x1000 ;  /* 0x0000100029297836 */ /* 0x000fe20000000000 */
[----:B------:R-:W-:Y:S01]  /*52b0*/  PLOP3.LUT P0, PT, PT, PT, PT, 0x8, 0x80 ;  /* 0x000000000080781c */ /* 0x000fe20003f0e170 */
[----:B------:R-:W1:Y:S02]  /*52c0*/  LDS R7, [R0+-0x1000] ;  /* 0xfff0000000077984 */ /* 0x000e640000000800 */
[----:B------:R-:W-:Y:S02]  /*52d0*/  IMAD.X R23, RZ, RZ, R3, P1 ;  /* 0x000000ffff177224 */ /* 0x000fe400008e0603 */
[----:B------:R-:W2:Y:S04]  /*52e0*/  LDS R9, [R0+-0x800] ;  /* 0xfff8000000097984 */ /* 0x000ea80000000800 */
[----:B------:R-:W3:Y:S04]  /*52f0*/  LDS R11, [R0] ;  /* 0x00000000000b7984 */ /* 0x000ee80000000800 */
[----:B------:R-:W4:Y:S04]  /*5300*/  LDS R13, [R0+0x800] ;  /* 0x00080000000d7984 */ /* 0x000f280000000800 */
[----:B------:R-:W5:Y:S04]  /*5310*/  LDS R17, [R0+0x1000] ;  /* 0x0010000000117984 */ /* 0x000f680000000800 */
[----:B------:R-:W5:Y:S04]  /*5320*/  LDS R19, [R0+0x1800] ;  /* 0x0018000000137984 */ /* 0x000f680000000800 */
[----:B------:R0:W5:Y:S02]  /*5330*/  LDS R21, [R0+0x2000] ;  /* 0x0020000000157984 */ /* 0x0001640000000800 */
[----:B0-----:R-:W-:-:S02]  /*5340*/  VIADD R0, R0, 0x4000 ;  /* 0x0000400000007836 */ /* 0x001fc40000000000 */
[----:B------:R-:W-:Y:S04]  /*5350*/  STG.E desc[UR6][R2.64+-0x1000], R5 ;  /* 0xfff0000502007986 */ /* 0x000fe8000c101906 */
[----:B-1----:R-:W-:Y:S04]  /*5360*/  STG.E desc[UR6][R2.64+-0x800], R7 ;  /* 0xfff8000702007986 */ /* 0x002fe8000c101906 */
[----:B--2---:R-:W-:Y:S04]  /*5370*/  STG.E desc[UR6][R2.64], R9 ;  /* 0x0000000902007986 */ /* 0x004fe8000c101906 */
[----:B---3--:R-:W-:Y:S04]  /*5380*/  STG.E desc[UR6][R2.64+0x800], R11 ;  /* 0x0008000b02007986 */ /* 0x008fe8000c101906 */
[----:B----4-:R-:W-:Y:S04]  /*5390*/  STG.E desc[UR6][R2.64+0x1000], R13 ;  /* 0x0010000d02007986 */ /* 0x010fe8000c101906 */
[----:B-----5:R-:W-:Y:S04]  /*53a0*/  STG.E desc[UR6][R2.64+0x1800], R17 ;  /* 0x0018001102007986 */ /* 0x020fe8000c101906 */
[----:B------:R-:W-:Y:S04]  /*53b0*/  STG.E desc[UR6][R2.64+0x2000], R19 ;  /* 0x0020001302007986 */ /* 0x000fe8000c101906 */
[----:B------:R0:W-:Y:S02]  /*53c0*/  STG.E desc[UR6][R2.64+0x2800], R21 ;  /* 0x0028001502007986 */ /* 0x0001e4000c101906 */
[----:B0-----:R-:W-:-:S02]  /*53d0*/  IMAD.MOV.U32 R2, RZ, RZ, R4 ;  /* 0x000000ffff027224 */ /* 0x001fc400078e0004 */
[----:B------:R-:W-:-:S07]  /*53e0*/  IMAD.MOV.U32 R3, RZ, RZ, R23 ;  /* 0x000000ffff037224 */ /* 0x000fce00078e0017 */
.L_x_8162:
[----:B------:R-:W-:Y:S05]  /*53f0*/  BSYNC.RECONVERGENT B0 ;  /* 0x0000000000007941 */ /* 0x000fea0003800200 */
.L_x_8161:
[----:B------:R-:W-:-:S13]  /*5400*/  ISETP.LT.OR P0, PT, R41, R14, P0 ;  /* 0x0000000e2900720c */ /* 0x000fda0000701670 */
[----:B------:R-:W-:Y:S05]  /*5410*/  @!P0 EXIT ;  /* 0x000000000000894d */ /* 0x000fea0003800000 */
[----:B------:R-:W0:Y:S04]  /*5420*/  LDS R5, [R0+-0x1800] ;  /* 0xffe8000000057984 */ /* 0x000e280000000800 */
[----:B------:R-:W1:Y:S04]  /*5430*/  LDS R7, [R0+-0x1000] ;  /* 0xfff0000000077984 */ /* 0x000e680000000800 */
[----:B------:R-:W2:Y:S04]  /*5440*/  LDS R9, [R0+-0x800] ;  /* 0xfff8000000097984 */ /* 0x000ea80000000800 */
[----:B------:R-:W3:Y:S04]  /*5450*/  LDS R11, [R0] ;  /* 0x00000000000b7984 */ /* 0x000ee80000000800 */
[----:B0-----:R-:W-:Y:S04]  /*5460*/  STG.E desc[UR6][R2.64+-0x1000], R5 ;  /* 0xfff0000502007986 */ /* 0x001fe8000c101906 */
[----:B-1----:R-:W-:Y:S04]  /*5470*/  STG.E desc[UR6][R2.64+-0x800], R7 ;  /* 0xfff8000702007986 */ /* 0x002fe8000c101906 */
[----:B--2---:R-:W-:Y:S04]  /*5480*/  STG.E desc[UR6][R2.64], R9 ;  /* 0x0000000902007986 */ /* 0x004fe8000c101906 */
[----:B---3--:R-:W-:Y:S01]  /*5490*/  STG.E desc[UR6][R2.64+0x800], R11 ;  /* 0x0008000b02007986 */ /* 0x008fe2000c101906 */
[----:B------:R-:W-:Y:S05]  /*54a0*/  EXIT ;  /* 0x000000000000794d */ /* 0x000fea0003800000 */
.L_x_8110:
[----:B------:R-:W0:Y:S01]  /*54b0*/  LDC.64 R2, c[0x0][0x3c8] ;  /* 0x0000f200ff027b82 */ /* 0x000e220000000a00 */
[----:B------:R-:W1:Y:S01]  /*54c0*/  S2R R41, SR_TID.X ;  /* 0x0000000000297919 */ /* 0x000e620000002100 */
[----:B------:R-:W2:Y:S01]  /*54d0*/  LDCU.128 UR8, c[0x0][0x380] ;  /* 0x00007000ff0877ac */ /* 0x000ea20008000c00 */
[----:B0-----:R-:W-:-:S05]  /*54e0*/  IMAD.WIDE.U32 R8, R20, 0x10, R2 ;  /* 0x0000001014087825 */ /* 0x001fca00078e0002 */
[----:B------:R-:W3:Y:S04]  /*54f0*/  LDG.E.64 R4, desc[UR6][R8.64] ;  /* 0x0000000608047981 */ /* 0x000ee8000c1e1b00 */
[----:B------:R-:W4:Y:S04]  /*5500*/  LDG.E R3, desc[UR6][R8.64+0x10] ;  /* 0x0000100608037981 */ /* 0x000f28000c1e1900 */
[----:B------:R-:W5:Y:S04]  /*5510*/  LDG.E.64 R6, desc[UR6][R8.64+0x8] ;  /* 0x0000080608067981 */ /* 0x000f68000c1e1b00 */
[----:B------:R-:W5:Y:S01]  /*5520*/  LDG.E R11, desc[UR6][R8.64+0x18] ;  /* 0x00001806080b7981 */ /* 0x000f62000c1e1900 */
[C---:B-1----:R-:W-:Y:S01]  /*5530*/  VIADD R17, R41.reuse, 0x600 ;  /* 0x0000060029117836 */ /* 0x042fe20000000000 */
[C---:B------:R-:W-:Y:S01]  /*5540*/  LOP3.LUT R15, R41.reuse, 0x400, RZ, 0xfc, !PT ;  /* 0x00000400290f7812 */ /* 0x040fe200078efcff */
[----:B------:R-:W-:Y:S01]  /*5550*/  BSSY.RECONVERGENT B0, `(.L_x_8163) ;  /* 0x000001a000007945 */ /* 0x000fe20003800200 */
[----:B------:R-:W-:-:S02]  /*5560*/  LOP3.LUT R19, R41, 0x800, RZ, 0xfc, !PT ;  /* 0x0000080029137812 */ /* 0x000fc400078efcff */
[----:B------:R-:W-:Y:S02]  /*5570*/  LOP3.LUT R21, R41, 0xc00, RZ, 0xfc, !PT ;  /* 0x00000c0029157812 */ /* 0x000fe400078efcff */
[----:B---3--:R-:W-:Y:S01]  /*5580*/  IADD3 R10, P0, PT, R4, R41, RZ ;  /* 0x00000029040a7210 */ /* 0x008fe20007f1e0ff */
[----:B----4-:R-:W-:-:S04]  /*5590*/  IMAD.IADD R2, R3, 0x1, -R4 ;  /* 0x0000000103027824 */ /* 0x010fc800078e0a04 */
[----:B------:R-:W-:Y:S02]  /*55a0*/  IMAD.X R13, RZ, RZ, R5, P0 ;  /* 0x000000ffff0d7224 */ /* 0x000fe400000e0605 */
[----:B-----5:R-:W-:-:S04]  /*55b0*/  IMAD.IADD R5, R11, 0x1, -R6 ;  /* 0x000000010b057824 */ /* 0x020fc800078e0a06 */
[----:B------:R-:W-:Y:S02]  /*55c0*/  IMAD.IADD R0, R2, 0x1, R5 ;  /* 0x0000000102007824 */ /* 0x000fe400078e0205 */
[----:B------:R-:W-:-:S03]  /*55d0*/  IMAD.IADD R3, R41, 0x1, -R2 ;  /* 0x0000000129037824 */ /* 0x000fc600078e0a02 */
[----:B------:R-:W-:Y:S02]  /*55e0*/  ISETP.GE.AND P4, PT, R41, R0, PT ;  /* 0x000000002900720c */ /* 0x000fe40003f86270 */
[----:B------:R-:W-:Y:S02]  /*55f0*/  IADD3 R4, P1, PT, R6, R3, RZ ;  /* 0x0000000306047210 */ /* 0x000fe40007f3e0ff */
[----:B--2---:R-:W-:Y:S02]  /*5600*/  LEA R6, P5, R10, UR8, 0x2 ;  /* 0x000000080a067c11 */ /* 0x004fe4000f8a10ff */
[----:B------:R-:W-:Y:S02]  /*5610*/  LEA.HI.X.SX32 R3, R3, R7, 0x1, P1 ;  /* 0x0000000703037211 */ /* 0x000fe400008f0eff */
[----:B------:R-:W-:Y:S01]  /*5620*/  LEA R8, P6, R4, UR10, 0x2 ;  /* 0x0000000a04087c11 */ /* 0x000fe2000f8c10ff */
[----:B------:R-:W-:Y:S01]  /*5630*/  VIADD R11, R41, 0x200 ;  /* 0x00000200290b7836 */ /* 0x000fe20000000000 */
[----:B------:R-:W-:-:S02]  /*5640*/  LEA.HI.X R7, R10, UR9, R13, 0x2, P5 ;  /* 0x000000090a077c11 */ /* 0x000fc4000a8f140d */
[----:B------:R-:W-:Y:S01]  /*5650*/  LEA.HI.X R9, R4, UR11, R3, 0x2, P6 ;  /* 0x0000000b04097c11 */ /* 0x000fe2000b0f1403 */
[----:B------:R-:W-:Y:S01]  /*5660*/  VIADD R13, R41, 0xa00 ;  /* 0x00000a00290d7836 */ /* 0x000fe20000000000 */
[-C--:B------:R-:W-:Y:S02]  /*5670*/  ISETP.GE.AND P3, PT, R11, R0.reuse, PT ;  /* 0x000000000b00720c */ /* 0x080fe40003f66270 */
[-C--:B------:R-:W-:Y:S02]  /*5680*/  ISETP.GE.AND P2, PT, R15, R0.reuse, PT ;  /* 0x000000000f00720c */ /* 0x080fe40003f46270 */
[-C--:B------:R-:W-:Y:S02]  /*5690*/  ISETP.GE.AND P0, PT, R17, R0.reuse, PT ;  /* 0x000000001100720c */ /* 0x080fe40003f06270 */
[----:B------:R-:W-:Y:S01]  /*56a0*/  ISETP.GE.AND P1, PT, R19, R0, PT ;  /* 0x000000001300720c */ /* 0x000fe20003f26270 */
[----:B------:R-:W-:-:S12]  /*56b0*/  @P4 BRA `(.L_x_8164) ;  /* 0x00000000000c4947 */ /* 0x000fd80003800000 */
[----:B------:R-:W-:-:S13]  /*56c0*/  ISETP.GE.AND P4, PT, R41, R2, PT ;  /* 0x000000022900720c */ /* 0x000fda0003f86270 */
[----:B------:R0:W5:Y:S04]  /*56d0*/  @!P4 LDG.E R3, desc[UR6][R6.64] ;  /* 0x000000060603c981 */ /* 0x000168000c1e1900 */
[----:B------:R0:W5:Y:S02]  /*56e0*/  @P4 LDG.E R3, desc[UR6][R8.64] ;  /* 0x0000000608034981 */ /* 0x000164000c1e1900 */
.L_x_8164:
[----:B------:R-:W-:Y:S05]  /*56f0*/  BSYNC.RECONVERGENT B0 ;  /* 0x0000000000007941 */ /* 0x000fea0003800200 */
.L_x_8163:
[----:B------:R-:W-:Y:S04]  /*5700*/  BSSY.RECONVERGENT B0, `(.L_x_8165) ;  /* 0x0000005000007945 */ /* 0x000fe80003800200 */
[----:B------:R-:W-:Y:S05]  /*5710*/  @P3 BRA `(.L_x_8166) ;  /* 0x00000000000c3947 */ /* 0x000fea0003800000 */
[----:B------:R-:W-:-:S13]  /*5720*/  ISETP.GE.AND P3, PT, R11, R2, PT ;  /* 0x000000020b00720c */ /* 0x000fda0003f66270 */
[----:B------:R1:W5:Y:S04]  /*5730*/  @P3 LDG.E R4, desc[UR6][R8.64+0x800] ;  /* 0x0008000608043981 */ /* 0x000368000c1e1900 */
[----:B------:R1:W5:Y:S02]  /*5740*/  @!P3 LDG.E R4, desc[UR6][R6.64+0x800] ;  /* 0x000800060604b981 */ /* 0x000364000c1e1900 */
.L_x_8166:
[----:B------:R-:W-:Y:S05]  /*5750*/  BSYNC.RECONVERGENT B0 ;  /* 0x0000000000007941 */ /* 0x000fea0003800200 */
.L_x_8165:
[----:B------:R-:W-:Y:S04]  /*5760*/  BSSY.RECONVERGENT B0, `(.L_x_8167) ;  /* 0x0000005000007945 */ /* 0x000fe80003800200 */
[----:B------:R-:W-:Y:S05]  /*5770*/  @P2 BRA `(.L_x_8168) ;  /* 0x00000000000c2947 */ /* 0x000fea0003800000 */
[----:B------:R-:W-:-:S13]  /*5780*/  ISETP.GE.AND P2, PT, R15, R2, PT ;  /* 0x000000020f00720c */ /* 0x000fda0003f46270 */
[----:B------:R2:W5:Y:S04]  /*5790*/  @P2 LDG.E R10, desc[UR6][R8.64+0x1000] ;  /* 0x00100006080a2981 */ /* 0x000568000c1e1900 */
[----:B------:R2:W5:Y:S02]  /*57a0*/  @!P2 LDG.E R10, desc[UR6][R6.64+0x1000] ;  /* 0x00100006060aa981 */ /* 0x000564000c1e1900 */
.L_x_8168:
[----:B------:R-:W-:Y:S05]  /*57b0*/  BSYNC.RECONVERGENT B0 ;  /* 0x0000000000007941 */ /* 0x000fea0003800200 */
.L_x_8167:
[----:B------:R-:W-:Y:S04]  /*57c0*/  BSSY.RECONVERGENT B0, `(.L_x_8169) ;  /* 0x0000005000007945 */ /* 0x000fe80003800200 */
[----:B------:R-:W-:Y:S05]  /*57d0*/  @P0 BRA `(.L_x_8170) ;  /* 0x00000000000c0947 */ /* 0x000fea0003800000 */
[----:B------:R-:W-:-:S13]  /*57e0*/  ISETP.GE.AND P0, PT, R17, R2, PT ;  /* 0x000000021100720c */ /* 0x000fda0003f06270 */
[----:B------:R3:W5:Y:S04]  /*57f0*/  @P0 LDG.E R11, desc[UR6][R8.64+0x1800] ;  /* 0x00180006080b0981 */ /* 0x000768000c1e1900 */
[----:B------:R3:W5:Y:S02]  /*5800*/  @!P0 LDG.E R11, desc[UR6][R6.64+0x1800] ;  /* 0x00180006060b8981 */ /* 0x000764000c1e1900 */
.L_x_8170:
[----:B------:R-:W-:Y:S05]  /*5810*/  BSYNC.RECONVERGENT B0 ;  /* 0x0000000000007941 */ /* 0x000fea0003800200 */
.L_x_8169:
[----:B------:R-:W-:Y:S04]  /*5820*/  BSSY.RECONVERGENT B0, `(.L_x_8171) ;  /* 0x0000005000007945 */ /* 0x000fe80003800200 */
[----:B------:R-:W-:Y:S05]  /*5830*/  @P1 BRA `(.L_x_8172) ;  /* 0x00000000000c1947 */ /* 0x000fea0003800000 */
[----:B------:R-:W-:-:S13]  /*5840*/  ISETP.GE.AND P0, PT, R19, R2, PT ;  /* 0x000000021300720c */ /* 0x000fda0003f06270 */
[----:B------:R4:W5:Y:S04]  /*5850*/  @P0 LDG.E R12, desc[UR6][R8.64+0x2000] ;  /* 0x00200006080c0981 */ /* 0x000968000c1e1900 */
[----:B------:R4:W5:Y:S02]  /*5860*/  @!P0 LDG.E R12, desc[UR6][R6.64+0x2000] ;  /* 0x00200006060c8981 */ /* 0x000964000c1e1900 */
.L_x_8172:
[----:B------:R-:W-:Y:S05]  /*5870*/  BSYNC.RECONVERGENT B0 ;  /* 0x0000000000007941 */ /* 0x000fea0003800200 */
.L_x_8171:
        /* <DEDUP_REMOVED lines=9> */
[-C--:B------:R-:W-:Y:S02]  /*5910*/  ISETP.GE.AND P1, PT, R15, R0.reuse, PT ;  /* 0x000000000f00720c */ /* 0x080fe40003f26270 */
[----:B------:R-:W-:-:S02]  /*5920*/  ISETP.GE.AND P2, PT, R17, R0, PT ;  /* 0x000000001100720c */ /* 0x000fc40003f46270 */
[-C--:B------:R-:W-:Y:S02]  /*5930*/  ISETP.GE.AND P3, PT, R19, R0.reuse, PT ;  /* 0x000000001300720c */ /* 0x080fe40003f66270 */
[-C--:B------:R-:W-:Y:S02]  /*5940*/  ISETP.GE.AND P4, PT, R23, R0.reuse, PT ;  /* 0x000000001700720c */ /* 0x080fe40003f86270 */
[----:B------:R-:W-:Y:S02]  /*5950*/  ISETP.GE.AND P5, PT, R25, R0, PT ;  /* 0x000000001900720c */ /* 0x000fe40003fa6270 */
[----:B------:R-:W-:Y:S01]  /*5960*/  LOP3.LUT R27, R41, 0x1800, RZ, 0xfc, !PT ;  /* 0x00001800291b7812 */ /* 0x000fe200078efcff */
[----:B------:R-:W-:Y:S10]  /*5970*/  @P6 BRA `(.L_x_8174) ;  /* 0x00000000000c6947 */ /* 0x000ff40003800000 */
[----:B------:R-:W-:-:S13]  /*5980*/  ISETP.GE.AND P6, PT, R13, R2, PT ;  /* 0x000000020d00720c */ /* 0x000fda0003fc6270 */
[----:B------:R0:W5:Y:S04]  /*5990*/  @P6 LDG.E R13, desc[UR6][R8.64+0x2800] ;  /* 0x00280006080d6981 */ /* 0x000168000c1e1900 */
[----:B------:R0:W5:Y:S02]  /*59a0*/  @!P6 LDG.E R13, desc[UR6][R6.64+0x2800] ;  /* 0x00280006060de981 */ /* 0x000164000c1e1900 */
.L_x_8174:
[----:B------:R-:W-:Y:S05]  /*59b0*/  BSYNC.RECONVERGENT B0 ;  /* 0x0000000000007941 */ /* 0x000fea0003800200 */
.L_x_8173:
[----:B------:R-:W-:Y:S04]  /*59c0*/  BSSY.RECONVERGENT B0, `(.L_x_8175) ;  /* 0x0000005000007945 */ /* 0x000fe80003800200 */
[----:B------:R-:W-:Y:S05]  /*59d0*/  @P0 BRA `(.L_x_8176) ;  /* 0x00000000000c0947 */ /* 0x000fea0003800000 */
[----:B------:R-:W-:-:S13]  /*59e0*/  ISETP.GE.AND P0, PT, R21, R2, PT ;  /* 0x000000021500720c */ /* 0x000fda0003f06270 */
[----:B------:R0:W5:Y:S04]  /*59f0*/  @P0 LDG.E R14, desc[UR6][R8.64+0x3000] ;  /* 0x00300006080e0981 */ /* 0x000168000c1e1900 */
[----:B------:R0:W5:Y:S02]  /*5a00*/  @!P0 LDG.E R14, desc[UR6][R6.64+0x3000] ;  /* 0x00300006060e8981 */ /* 0x000164000c1e1900 */
.L_x_8176:
[----:B------:R-:W-:Y:S05]  /*5a10*/  BSYNC.RECONVERGENT B0 ;  /* 0x0000000000007941 */ /* 0x000fea0003800200 */
.L_x_8175:
[----:B------:R-:W-:Y:S04]  /*5a20*/  BSSY.RECONVERGENT B0, `(.L_x_8177) ;  /* 0x0000005000007945 */ /* 0x000fe80003800200 */
[----:B------:R-:W-:Y:S05]  /*5a30*/  @P1 BRA `(.L_x_8178) ;  /* 0x00000000000c1947 */ /* 0x000fea0003800000 */
[----:B------:R-:W-:-:S13]  /*5a40*/  ISETP.GE.AND P0, PT, R15, R2, PT ;  /* 0x000000020f00720c */ /* 0x000fda0003f06270 */
[----:B------:R0:W5:Y:S04]  /*5a50*/  @P0 LDG.E R15, desc[UR6][R8.64+0x3800] ;  /* 0x00380006080f0981 */ /* 0x000168000c1e1900 */
[----:B------:R0:W5:Y:S02]  /*5a60*/  @!P0 LDG.E R15, desc[UR6][R6.64+0x3800] ;  /* 0x00380006060f8981 */ /* 0x000164000c1e1900 */
.L_x_8178:
[----:B------:R-:W-:Y:S05]  /*5a70*/  BSYNC.RECONVERGENT B0 ;  /* 0x0000000000007941 */ /* 0x000fea0003800200 */
.L_x_8177:
[----:B------:R-:W-:Y:S04]  /*5a80*/  BSSY.RECONVERGENT B0, `(.L_x_8179) ;  /* 0x0000005000007945 */ /* 0x000fe80003800200 */
[----:B------:R-:W-:Y:S05]  /*5a90*/  @P2 BRA `(.L_x_8180) ;  /* 0x00000000000c2947 */ /* 0x000fea0003800000 */
[----:B------:R-:W-:-:S13]  /*5aa0*/  ISETP.GE.AND P0, PT, R17, R2, PT ;  /* 0x000000021100720c */ /* 0x000fda0003f06270 */
[----:B------:R0:W5:Y:S04]  /*5ab0*/  @P0 LDG.E R16, desc[UR6][R8.64+0x4000] ;  /* 0x0040000608100981 */ /* 0x000168000c1e1900 */
[----:B------:R0:W5:Y:S02]  /*5ac0*/  @!P0 LDG.E R16, desc[UR6][R6.64+0x4000] ;  /* 0x0040000606108981 */ /* 0x000164000c1e1900 */
.L_x_8180:
[----:B------:R-:W-:Y:S05]  /*5ad0*/  BSYNC.RECONVERGENT B0 ;  /* 0x0000000000007941 */ /* 0x000fea0003800200 */
.L_x_8179:
[----:B------:R-:W-:Y:S04]  /*5ae0*/  BSSY.RECONVERGENT B0, `(.L_x_8181) ;  /* 0x0000005000007945 */ /* 0x000fe80003800200 */
[----:B------:R-:W-:Y:S05]  /*5af0*/  @P3 BRA `(.L_x_8182) ;  /* 0x00000000000c3947 */ /* 0x000fea0003800000 */
[----:B------:R-:W-:-:S13]  /*5b00*/  ISETP.GE.AND P0, PT, R19, R2, PT ;  /* 0x000000021300720c */ /* 0x000fda0003f06270 */
[----:B------:R0:W5:Y:S04]  /*5b10*/  @P0 LDG.E R17, desc[UR6][R8.64+0x4800] ;  /* 0x0048000608110981 */ /* 0x000168000c1e1900 */
[----:B------:R0:W5:Y:S02]  /*5b20*/  @!P0 LDG.E R17, desc[UR6][R6.64+0x4800] ;  /* 0x0048000606118981 */ /* 0x000164000c1e1900 */
.L_x_8182:
[----:B------:R-:W-:Y:S05]  /*5b30*/  BSYNC.RECONVERGENT B0 ;  /* 0x0000000000007941 */ /* 0x000fea0003800200 */
.L_x_8181:
[----:B------:R-:W-:Y:S04]  /*5b40*/  BSSY.RECONVERGENT B0, `(.L_x_8183) ;  /* 0x0000005000007945 */ /* 0x000fe80003800200 */
[----:B------:R-:W-:Y:S05]  /*5b50*/  @P4 BRA `(.L_x_8184) ;  /* 0x00000000000c4947 */ /* 0x000fea0003800000 */
[----:B------:R-:W-:-:S13]  /*5b60*/  ISETP.GE.AND P0, PT, R23, R2, PT ;  /* 0x000000021700720c */ /* 0x000fda0003f06270 */
[----:B------:R0:W5:Y:S04]  /*5b70*/  @P0 LDG.E R18, desc[UR6][R8.64+0x5000] ;  /* 0x0050000608120981 */ /* 0x000168000c1e1900 */
[----:B------:R0:W5:Y:S02]  /*5b80*/  @!P0 LDG.E R18, desc[UR6][R6.64+0x5000] ;  /* 0x0050000606128981 */ /* 0x000164000c1e1900 */
.L_x_8184:
[----:B------:R-:W-:Y:S05]  /*5b90*/  BSYNC.RECONVERGENT B0 ;  /* 0x0000000000007941 */ /* 0x000fea0003800200 */
.L_x_8183:
[----:B------:R-:W-:Y:S04]  /*5ba0*/  BSSY.RECONVERGENT B0, `(.L_x_8185) ;  /* 0x0000005000007945 */ /* 0x000fe80003800200 */
[----:B------:R-:W-:Y:S05]  /*5bb0*/  @P5 BRA `(.L_x_8186) ;  /* 0x00000000000c5947 */ /* 0x000fea0003800000 */
[----:B------:R-:W-:-:S13]  /*5bc0*/  ISETP.GE.AND P0, PT, R25, R2, PT ;  /* 0x000000021900720c */ /* 0x000fda0003f06270 */
[----:B------:R0:W5:Y:S04]  /*5bd0*/  @P0 LDG.E R19, desc[UR6][R8.64+0x5800] ;  /* 0x0058000608130981 */ /* 0x000168000c1e1900 */
[----:B------:R0:W5:Y:S02]  /*5be0*/  @!P0 LDG.E R19, desc[UR6][R6.64+0x5800] ;  /* 0x0058000606138981 */ /* 0x000164000c1e1900 */
.L_x_8186:
[----:B------:R-:W-:Y:S05]  /*5bf0*/  BSYNC.RECONVERGENT B0 ;  /* 0x0000000000007941 */ /* 0x000fea0003800200 */
.L_x_8185:
[-C--:B------:R-:W-:Y:S01]  /*5c00*/  ISETP.GE.AND P6, PT, R27, R0.reuse, PT ;  /* 0x000000001b00720c */ /* 0x080fe20003fc6270 */
[C---:B------:R-:W-:Y:S01]  /*5c10*/  VIADD R25, R41.reuse, 0x1e00 ;  /* 0x00001e0029197836 */ /* 0x040fe20000000000 */
[C---:B------:R-:W-:Y:S01]  /*5c20*/  LOP3.LUT R23, R41.reuse, 0x1c00, RZ, 0xfc, !PT ;  /* 0x00001c0029177812 */ /* 0x040fe200078efcff */
[C---:B------:R-:W-:Y:S01]  /*5c30*/  VIADD R33, R41.reuse, 0x2200 ;  /* 0x0000220029217836 */ /* 0x040fe20000000000 */
[C---:B------:R-:W-:Y:S01]  /*5c40*/  LOP3.LUT R31, R41.reuse, 0x2000, RZ, 0xfc, !PT ;  /* 0x00002000291f7812 */ /* 0x040fe200078efcff */
[----:B------:R-:W-:Y:S01]  /*5c50*/  BSSY.RECONVERGENT B0, `(.L_x_8187) ;  /* 0x000000c000007945 */ /* 0x000fe20003800200 */
[----:B------:R-:W-:Y:S02]  /*5c60*/  LOP3.LUT R35, R41, 0x2400, RZ, 0xfc, !PT ;  /* 0x0000240029237812 */ /* 0x000fe400078efcff */
[-C--:B------:R-:W-:Y:S02]  /*5c70*/  ISETP.GE.AND P0, PT, R29, R0.reuse, PT ;  /* 0x000000001d00720c */ /* 0x080fe40003f06270 */
[----:B------:R-:W-:-:S02]  /*5c80*/  ISETP.GE.AND P1, PT, R23, R0, PT ;  /* 0x000000001700720c */ /* 0x000fc40003f26270 */
[-C--:B------:R-:W-:Y:S02]  /*5c90*/  ISETP.GE.AND P2, PT, R25, R0.reuse, PT ;  /* 0x000000001900720c */ /* 0x080fe40003f46270 */
[-C--:B------:R-:W-:Y:S02]  /*5ca0*/  ISETP.GE.AND P3, PT, R31, R0.reuse, PT ;  /* 0x000000001f00720c */ /* 0x080fe40003f66270 */
[-C--:B------:R-:W-:Y:S02]  /*5cb0*/  ISETP.GE.AND P4, PT, R33, R0.reuse, PT ;  /* 0x000000002100720c */ /* 0x080fe40003f86270 */
[----:B------:R-:W-:Y:S01]  /*5cc0*/  ISETP.GE.AND P5, PT, R35, R0, PT ;  /* 0x000000002300720c */ /* 0x000fe20003fa6270 */
[----:B------:R-:W-:-:S12]  /*5cd0*/  @P6 BRA `(.L_x_8188) ;  /* 0x00000000000c6947 */ /* 0x000fd80003800000 */
[----:B------:R-:W-:-:S13]  /*5ce0*/  ISETP.GE.AND P6, PT, R27, R2, PT ;  /* 0x000000021b00720c */ /* 0x000fda0003fc6270 */
[----:B------:R0:W5:Y:S04]  /*5cf0*/  @P6 LDG.E R21, desc[UR6][R8.64+0x6000] ;  /* 0x0060000608156981 */ /* 0x000168000c1e1900 */
[----:B------:R0:W5:Y:S02]  /*5d00*/  @!P6 LDG.E R21, desc[UR6][R6.64+0x6000] ;  /* 0x006000060615e981 */ /* 0x000164000c1e1900 */
.L_x_8188:
[----:B------:R-:W-:Y:S05]  /*5d10*/  BSYNC.RECONVERGENT B0 ;  /* 0x0000000000007941 */ /* 0x000fea0003800200 */
.L_x_8187:
[----:B------:R-:W-:Y:S04]  /*5d20*/  BSSY.RECONVERGENT B0, `(.L_x_8189) ;  /* 0x0000005000007945 */ /* 0x000fe80003800200 */
[----:B------:R-:W-:Y:S05]  /*5d30*/  @P0 BRA `(.L_x_8190) ;  /* 0x00000000000c0947 */ /* 0x000fea0003800000 */
[----:B------:R-:W-:-:S13]  /*5d40*/  ISETP.GE.AND P0, PT, R29, R2, PT ;  /* 0x000000021d00720c */ /* 0x000fda0003f06270 */
[----:B------:R0:W5:Y:S04]  /*5d50*/  @P0 LDG.E R22, desc[UR6][R8.64+0x6800] ;  /* 0x0068000608160981 */ /* 0x000168000c1e1900 */
[----:B------:R0:W5:Y:S02]  /*5d60*/  @!P0 LDG.E R22, desc[UR6][R6.64+0x6800] ;  /* 0x0068000606168981 */ /* 0x000164000c1e1900 */
.L_x_8190:
[----:B------:R-:W-:Y:S05]  /*5d70*/  BSYNC.RECONVERGENT B0 ;  /* 0x0000000000007941 */ /* 0x000fea0003800200 */
.L_x_8189:
[----:B------:R-:W-:Y:S04]  /*5d80*/  BSSY.RECONVERGENT B0, `(.L_x_8191) ;  /* 0x0000005000007945 */ /* 0x000fe80003800200 */
[----:B------:R-:W-:Y:S05]  /*5d90*/  @P1 BRA `(.L_x_8192) ;  /* 0x00000000000c1947 */ /* 0x000fea0003800000 */
[----:B------:R-:W-:-:S13]  /*5da0*/  ISETP.GE.AND P0, PT, R23, R2, PT ;  /* 0x000000021700720c */ /* 0x000fda0003f06270 */
[----:B------:R0:W5:Y:S04]  /*5db0*/  @P0 LDG.E R23, desc[UR6][R8.64+0x7000] ;  /* 0x0070000608170981 */ /* 0x000168000c1e1900 */
[----:B------:R0:W5:Y:S02]  /*5dc0*/  @!P0 LDG.E R23, desc[UR6][R6.64+0x7000] ;  /* 0x0070000606178981 */ /* 0x000164000c1e1900 */
.L_x_8192:
[----:B------:R-:W-:Y:S05]  /*5dd0*/  BSYNC.RECONVERGENT B0 ;  /* 0x0000000000007941 */ /* 0x000fea0003800200 */
.L_x_8191:
[----:B------:R-:W-:Y:S04]  /*5de0*/  BSSY.RECONVERGENT B0, `(.L_x_8193) ;  /* 0x0000005000007945 */ /* 0x000fe80003800200 */
[----:B------:R-:W-:Y:S05]  /*5df0*/  @P2 BRA `(.L_x_8194) ;  /* 0x00000000000c2947 */ /* 0x000fea0003800000 */
[----:B------:R-:W-:-:S13]  /*5e00*/  ISETP.GE.AND P0, PT, R25, R2, PT ;  /* 0x000000021900720c */ /* 0x000fda0003f06270 */
[----:B------:R0:W5:Y:S04]  /*5e10*/  @P0 LDG.E R24, desc[UR6][R8.64+0x7800] ;  /* 0x0078000608180981 */ /* 0x000168000c1e1900 */
[----:B------:R0:W5:Y:S02]  /*5e20*/  @!P0 LDG.E R24, desc[UR6][R6.64+0x7800] ;  /* 0x0078000606188981 */ /* 0x000164000c1e1900 */
.L_x_8194:
[----:B------:R-:W-:Y:S05]  /*5e30*/  BSYNC.RECONVERGENT B0 ;  /* 0x0000000000007941 */ /* 0x000fea0003800200 */
.L_x_8193:
[----:B------:R-:W-:Y:S04]  /*5e40*/  BSSY.RECONVERGENT B0, `(.L_x_8195) ;  /* 0x0000005000007945 */ /* 0x000fe80003800200 */
[----:B------:R-:W-:Y:S05]  /*5e50*/  @P3 BRA `(.L_x_8196) ;  /* 0x00000000000c3947 */ /* 0x000fea0003800000 */
[----:B------:R-:W-:-:S13]  /*5e60*/  ISETP.GE.AND P0, PT, R31, R2, PT ;  /* 0x000000021f00720c */ /* 0x000fda0003f06270 */
[----:B------:R0:W5:Y:S04]  /*5e70*/  @P0 LDG.E R25, desc[UR6][R8.64+0x8000] ;  /* 0x0080000608190981 */ /* 0x000168000c1e1900 */
[----:B------:R0:W5:Y:S02]  /*5e80*/  @!P0 LDG.E R25, desc[UR6][R6.64+0x8000] ;  /* 0x0080000606198981 */ /* 0x000164000c1e1900 */
.L_x_8196:
[----:B------:R-:W-:Y:S05]  /*5e90*/  BSYNC.RECONVERGENT B0 ;  /* 0x0000000000007941 */ /* 0x000fea0003800200 */
.L_x_8195:
[----:B------:R-:W-:Y:S04]  /*5ea0*/  BSSY.RECONVERGENT B0, `(.L_x_8197) ;  /* 0x0000005000007945 */ /* 0x000fe80003800200 */
[----:B------:R-:W-:Y:S05]  /*5eb0*/  @P4 BRA `(.L_x_8198) ;  /* 0x00000000000c4947 */ /* 0x000fea0003800000 */
[----:B------:R-:W-:-:S13]  /*5ec0*/  ISETP.GE.AND P0, PT, R33, R2, PT ;  /* 0x000000022100720c */ /* 0x000fda0003f06270 */
[----:B------:R0:W5:Y:S04]  /*5ed0*/  @P0 LDG.E R26, desc[UR6][R8.64+0x8800] ;  /* 0x00880006081a0981 */ /* 0x000168000c1e1900 */
[----:B------:R0:W5:Y:S02]  /*5ee0*/  @!P0 LDG.E R26, desc[UR6][R6.64+0x8800] ;  /* 0x00880006061a8981 */ /* 0x000164000c1e1900 */
.L_x_8198:
[----:B------:R-:W-:Y:S05]  /*5ef0*/  BSYNC.RECONVERGENT B0 ;  /* 0x0000000000007941 */ /* 0x000fea0003800200 */
.L_x_8197:
[----:B------:R-:W-:Y:S04]  /*5f00*/  BSSY.RECONVERGENT B0, `(.L_x_8199) ;  /* 0x0000005000007945 */ /* 0x000fe80003800200 */
[----:B------:R-:W-:Y:S05]  /*5f10*/  @P5 BRA `(.L_x_8200) ;  /* 0x00000000000c5947 */ /* 0x000fea0003800000 */
[----:B------:R-:W-:-:S13]  /*5f20*/  ISETP.GE.AND P0, PT, R35, R2, PT ;  /* 0x000000022300720c */ /* 0x000fda0003f06270 */
[----:B------:R0:W5:Y:S04]  /*5f30*/  @P0 LDG.E R27, desc[UR6][R8.64+0x9000] ;  /* 0x00900006081b0981 */ /* 0x000168000c1e1900 */
[----:B------:R0:W5:Y:S02]  /*5f40*/  @!P0 LDG.E R27, desc[UR6][R6.64+0x9000] ;  /* 0x00900006061b8981 */ /* 0x000164000c1e1900 */
.L_x_8200:
[----:B------:R-:W-:Y:S05]  /*5f50*/  BSYNC.RECONVERGENT B0 ;  /* 0x0000000000007941 */ /* 0x000fea0003800200 */
.L_x_8199:
[----:B------:R-:W0:Y:S01]  /*5f60*/  S2UR UR5, SR_CgaCtaId ;  /* 0x00000000000579c3 */ /* 0x000e220000008800 */
[----:B------:R-:W-:Y:S01]  /*5f70*/  UMOV UR4, 0x400 ;  /* 0x0000040000047882 */ /* 0x000fe20000000000 */
[----:B01234-:R-:W-:Y:S01]  /*5f80*/  IMAD R7, R41, 0x13, RZ ;  /* 0x0000001329077824 */ /* 0x01ffe200078e02ff */
[----:B------:R-:W-:Y:S04]  /*5f90*/  BSSY.RECONVERGENT B0, `(.L_x_8201) ;  /* 0x000002c000007945 */ /* 0x000fe80003800200 */
[----:B------:R-:W-:-:S04]  /*5fa0*/  VIMNMX R0, PT, PT, R7, R0, PT ;  /* 0x0000000007007248 */ /* 0x000fc80003fe0100 */
[----:B------:R-:W-:Y:S01]  /*5fb0*/  VIMNMX R8, PT, PT, R2, R0, PT ;  /* 0x0000000002087248 */ /* 0x000fe20003fe0100 */
[----:B------:R-:W-:-:S06]  /*5fc0*/  ULEA UR4, UR5, UR4, 0x18 ;  /* 0x0000000405047291 */ /* 0x000fcc000f8ec0ff */
[----:B------:R-:W-:-:S04]  /*5fd0*/  IMAD.U32 R40, RZ, RZ, UR4 ;  /* 0x00000004ff287e24 */ /* 0x000fc8000f8e00ff */
[----:B------:R-:W-:-:S05]  /*5fe0*/  IMAD R28, R41, 0x4, R40 ;  /* 0x00000004291c7824 */ /* 0x000fca00078e0228 */
[----:B-----5:R0:W-:Y:S04]  /*5ff0*/  STS [R28+0x800], R3 ;  /* 0x000800031c007388 */ /* 0x0201e80000000800 */
[----:B------:R1:W-:Y:S04]  /*6000*/  STS [R28+0x1000], R4 ;  /* 0x001000041c007388 */ /* 0x0003e80000000800 */
[----:B------:R2:W-:Y:S01]  /*6010*/  STS [R28+0x1800], R10 ;  /* 0x0018000a1c007388 */ /* 0x0005e20000000800 */
[----:B0-----:R-:W-:-:S03]  /*6020*/  VIADDMNMX R3, R0, -R5, RZ, !PT ;  /* 0x8000000500037246 */ /* 0x001fc600078001ff */
[----:B------:R2:W-:Y:S01]  /*6030*/  STS [R28+0x2000], R11 ;  /* 0x0020000b1c007388 */ /* 0x0005e20000000800 */
[----:B------:R-:W-:Y:S01]  /*6040*/  ISETP.GE.AND P0, PT, R3, R8, PT ;  /* 0x000000080300720c */ /* 0x000fe20003f06270 */
[----:B-1----:R-:W-:Y:S02]  /*6050*/  VIADD R4, R40, 0x800 ;  /* 0x0000080028047836 */ /* 0x002fe40000000000 */
[----:B------:R2:W-:Y:S02]  /*6060*/  STS [R28+0x2800], R12 ;  /* 0x0028000c1c007388 */ /* 0x0005e40000000800 */
[----:B------:R-:W-:Y:S02]  /*6070*/  IMAD R6, R2, 0x4, R4 ;  /* 0x0000000402067824 */ /* 0x000fe400078e0204 */
        /* <DEDUP_REMOVED lines=16> */
.L_x_8203:
[----:B------:R-:W-:-:S05]  /*6180*/  IMAD.IADD R7, R8, 0x1, R3 ;  /* 0x0000000108077824 */ /* 0x000fca00078e0203 */
[----:B------:R-:W-:-:S04]  /*6190*/  SHF.R.S32.HI R7, RZ, 0x1, R7 ;  /* 0x00000001ff077819 */ /* 0x000fc80000011407 */
[----:B------:R-:W-:-:S05]  /*61a0*/  LOP3.LUT R9, RZ, R7, RZ, 0x33, !PT ;  /* 0x00000007ff097212 */ /* 0x000fca00078e33ff */
[----:B--2---:R-:W-:Y:S02]  /*61b0*/  IMAD.IADD R11, R0, 0x1, R9 ;  /* 0x00000001000b7824 */ /* 0x004fe400078e0209 */
        /* <DEDUP_REMOVED lines=9> */
.L_x_8202:
[----:B------:R-:W-:Y:S05]  /*6250*/  BSYNC.RECONVERGENT B0 ;  /* 0x0000000000007941 */ /* 0x000fea0003800200 */
.L_x_8201:
[----:B------:R-:W-:Y:S01]  /*6260*/  IMAD.IADD R8, R0, 0x1, -R3 ;  /* 0x0000000100087824 */ /* 0x000fe200078e0a03 */
[----:B------:R-:W-:Y:S01]  /*6270*/  BSSY.RECONVERGENT B0, `(.L_x_8204) ;  /* 0x0000093000007945 */ /* 0x000fe20003800200 */
[----:B------:R-:W-:Y:S02]  /*6280*/  IMAD.MOV.U32 R9, RZ, RZ, RZ ;  /* 0x000000ffff097224 */ /* 0x000fe400078e00ff */
[----:B------:R-:W-:Y:S01]  /*6290*/  IMAD R7, R41, 0x4, R4 ;  /* 0x0000000429077824 */ /* 0x000fe200078e0204 */
[----:B------:R-:W-:-:S13]  /*62a0*/  ISETP.GE.AND P0, PT, R8, R5, PT ;  /* 0x000000050800720c */ /* 0x000fda0003f06270 */
[----:B------:R-:W-:Y:S05]  /*62b0*/  @P0 BRA `(.L_x_8205) ;  /* 0x0000000800380947 */ /* 0x000fea0003800000 */
[----:B------:R-:W-:Y:S01]  /*62c0*/  ISETP.GE.AND P1, PT, R3, 0x1, PT ;  /* 0x000000010300780c */ /* 0x000fe20003f26270 */
[----:B--2---:R-:W-:Y:S01]  /*62d0*/  IMAD R10, R8, 0x4, R6 ;  /* 0x00000004080a7824 */ /* 0x004fe200078e0206 */
        /* <DEDUP_REMOVED lines=31> */
.L_x_8208:
        /* <DEDUP_REMOVED lines=10> */
.L_x_8209:
[----:B------:R-:W-:-:S13]  /*6570*/  ISETP.GE.AND P0, PT, R12, R11, PT ;  /* 0x0000000b0c00720c */ /* 0x000fda0003f06270 */
[----:B------:R-:W-:Y:S05]  /*6580*/  @P0 BREAK.RELIABLE B2 ;  /* 0x0000000000020942 */ /* 0x000fea0003800100 */
[----:B------:R-:W-:Y:S05]  /*6590*/  @P0 BRA `(.L_x_8210) ;  /* 0x0000000000280947 */ /* 0x000fea0003800000 */
[----:B------:R-:W-:Y:S05]  /*65a0*/  BSYNC.RELIABLE B2 ;  /* 0x0000000000027941 */ /* 0x000fea0003800100 */
.L_x_8207:
        /* <DEDUP_REMOVED lines=9> */
.L_x_8210:
[----:B------:R-:W-:Y:S05]  /*6640*/  BSYNC.RECONVERGENT B1 ;  /* 0x0000000000017941 */ /* 0x000fea0003800200 */
.L_x_8206:
        /* <DEDUP_REMOVED lines=31> */
.L_x_8213:
        /* <DEDUP_REMOVED lines=10> */
.L_x_8214:
[----:B------:R-:W-:-:S13]  /*68e0*/  ISETP.GE.AND P0, PT, R11, R14, PT ;  /* 0x0000000e0b00720c */ /* 0x000fda0003f06270 */
[----:B------:R-:W-:Y:S05]  /*68f0*/  @P0 BREAK.RELIABLE B2 ;  /* 0x0000000000020942 */ /* 0x000fea0003800100 */
[----:B------:R-:W-:Y:S05]  /*6900*/  @P0 BRA `(.L_x_8215) ;  /* 0x0000000000280947 */ /* 0x000fea0003800000 */
[----:B------:R-:W-:Y:S05]  /*6910*/  BSYNC.RELIABLE B2 ;  /* 0x0000000000027941 */ /* 0x000fea0003800100 */
.L_x_8212:
        /* <DEDUP_REMOVED lines=9> */
.L_x_8215:
[----:B------:R-:W-:Y:S05]  /*69b0*/  BSYNC.RECONVERGENT B1 ;  /* 0x0000000000017941 */ /* 0x000fea0003800200 */
.L_x_8211:
        /* <DEDUP_REMOVED lines=12> */
.L_x_8218:
        /* <DEDUP_REMOVED lines=9> */
.L_x_8217:
[----:B------:R-:W-:Y:S05]  /*6b10*/  BSYNC.RECONVERGENT B1 ;  /* 0x0000000000017941 */ /* 0x000fea0003800200 */
.L_x_8216:
        /* <DEDUP_REMOVED lines=8> */
.L_x_8205:
[----:B------:R-:W-:Y:S05]  /*6ba0*/  BSYNC.RECONVERGENT B0 ;  /* 0x0000000000007941 */ /* 0x000fea0003800200 */
.L_x_8204:
[----:B------:R-:W-:Y:S05]  /*6bb0*/  WARPSYNC.ALL ;  /* 0x0000000000007948 */ /* 0x000fea0003800000 */
[C---:B------:R-:W-:Y:S01]  /*6bc0*/  ISETP.NE.AND P0, PT, R41.reuse, RZ, PT ;  /* 0x000000ff2900720c */ /* 0x040fe20003f05270 */
[----:B------:R-:W-:Y:S01]  /*6bd0*/  VIADD R8, R41, 0xffffffff ;  /* 0xffffffff29087836 */ /* 0x000fe20000000000 */
[----:B------:R-:W-:Y:S01]  /*6be0*/  IADD3 R9, PT, PT, R9, R0, -R3 ;  /* 0x0000000009097210 */ /* 0x000fe20007ffe803 */
[----:B------:R-:W-:Y:S01]  /*6bf0*/  IMAD.U32 R6, R2, 0x10000, RZ ;  /* 0x0001000002067824 */ /* 0x000fe200078e00ff */
[----:B------:R-:W-:Y:S01]  /*6c00*/  LOP3.LUT R39, R39, 0xffffffef, RZ, 0xc0, !PT ;  /* 0xffffffef27277812 */ /* 0x000fe200078ec0ff */
[C---:B------:R-:W-:Y:S01]  /*6c10*/  IMAD.U32 R0, R3.reuse, 0x10000, RZ ;  /* 0x0001000003007824 */ /* 0x040fe200078e00ff */
[----:B--2---:R-:W-:Y:S01]  /*6c20*/  SEL R11, R8, 0x1ff, P0 ;  /* 0x000001ff080b7807 */ /* 0x004fe20000000000 */
[----:B------:R-:W-:Y:S01]  /*6c30*/  IMAD R8, R3, 0x4, R4 ;  /* 0x0000000403087824 */ /* 0x000fe200078e0204 */
[----:B------:R-:W-:Y:S01]  /*6c40*/  LOP3.LUT R5, R6, R5, RZ, 0xfc, !PT ;  /* 0x0000000506057212 */ /* 0x000fe200078efcff */
[----:B------:R-:W-:-:S02]  /*6c50*/  IMAD.IADD R6, R2, 0x1, R9 ;  /* 0x0000000102067824 */ /* 0x000fc400078e0209 */
[--C-:B------:R-:W-:Y:S02]  /*6c60*/  IMAD R12, R11, 0x4, R40.reuse ;  /* 0x000000040b0c7824 */ /* 0x100fe400078e0228 */
        /* <DEDUP_REMOVED lines=8> */
[----:B0-----:R-:W-:-:S02]  /*6cf0*/  LOP3.LUT R11, R7, 0xffff, RZ, 0xc0, !PT ;  /* 0x0000ffff070b7812 */ /* 0x001fc400078ec0ff */
[----:B------:R-:W-:Y:S01]  /*6d00*/  SHF.R.S32.HI R10, RZ, 0x10, R7 ;  /* 0x00000010ff0a7819 */ /* 0x000fe20000011407 */
[C---:B------:R-:W-:Y:S02]  /*6d10*/  IMAD.IADD R7, R3.reuse, 0x1, R6 ;  /* 0x0000000103077824 */ /* 0x040fe400078e0206 */
[----:B------:R-:W-:Y:S01]  /*6d20*/  IMAD.IADD R11, R2, 0x1, R11 ;  /* 0x00000001020b7824 */ /* 0x000fe200078e020b */
[----:B------:R-:W-:Y:S01]  /*6d30*/  ISETP.GE.AND P2, PT, R3, R10, PT ;  /* 0x0000000a0300720c */ /* 0x000fe20003f46270 */
[----:B-1----:R-:W-:-:S03]  /*6d40*/  IMAD.MOV.U32 R38, RZ, RZ, R0 ;  /* 0x000000ffff267224 */ /* 0x002fc600078e0000 */
[----:B------:R-:W-:-:S04]  /*6d50*/  ISETP.GE.AND P0, PT, R6, R11, PT ;  /* 0x0000000b0600720c */ /* 0x000fc80003f06270 */
        /* <DEDUP_REMOVED lines=108> */
[----:B------:R1:W2:Y:S01]  /*7420*/  @!P1 LDS R9, [R8+0x804] ;  /* 0x0008040008099984 */ /* 0x0002a20000000800 */
[----:B------:R-:W-:-:S02]  /*7430*/  @!P1 VIADD R4, R14, 0x1 ;  /* 0x000000010e049836 */ /* 0x000fc40000000000 */
[----:B------:R-:W-:Y:S01]  /*7440*/  IMAD.MOV.U32 R23, RZ, RZ, R21 ;  /* 0x000000ffff177224 */ /* 0x000fe200078e0015 */
[----:B------:R-:W-:Y:S01]  /*7450*/  ISETP.GE.AND P5, PT, R21, R10, PT ;  /* 0x0000000a1500720c */ /* 0x000fe20003fa6270 */
[----:B------:R-:W-:-:S04]  /*7460*/  @!P1 IMAD.MOV.U32 R14, RZ, RZ, R4 ;  /* 0x000000ffff0e9224 */ /* 0x000fc800078e0004 */
[----:B-1----:R-:W-:Y:S01]  /*7470*/  IMAD.MOV.U32 R8, RZ, RZ, R14 ;  /* 0x000000ffff087224 */ /* 0x002fe200078e000e */
[----:B------:R-:W-:-:S04]  /*7480*/  ISETP.GE.AND P6, PT, R14, R11, PT ;  /* 0x0000000b0e00720c */ /* 0x000fc80003fc6270 */
[CC--:B------:R-:W-:Y:S02]  /*7490*/  ISETP.GE.OR P3, PT, R21.reuse, R10.reuse, P6 ;  /* 0x0000000a1500720c */ /* 0x0c0fe40003766670 */
[----:B------:R-:W-:Y:S01]  /*74a0*/  ISETP.LT.AND P0, PT, R21, R10, P6 ;  /* 0x0000000a1500720c */ /* 0x000fe20003701270 */
[----:B0-----:R-:W-:-:S10]  /*74b0*/  IMAD.MOV.U32 R31, RZ, RZ, R32 ;  /* 0x000000ffff1f7224 */ /* 0x001fd400078e0020 */
[----:B--2---:R-:W-:Y:S02]  /*74c0*/  @!P3 ISETP.GT.AND P5, PT, R9, R32, PT ;  /* 0x000000200900b20c */ /* 0x004fe40003fa4270 */
        /* <DEDUP_REMOVED lines=19> */
[----:B------:R0:W1:Y:S01]  /*7600*/  @!P5 LDS R30, [R2+0x804] ;  /* 0x00080400021ed984 */ /* 0x0000620000000800 */
[----:B------:R-:W-:Y:S02]  /*7610*/  @!P5 VIADD R4, R23, 0x1 ;  /* 0x000000011704d836 */ /* 0x000fe40000000000 */
[----:B------:R-:W-:Y:S01]  /*7620*/  @!P3 IMAD.MOV.U32 R8, RZ, RZ, R12 ;  /* 0x000000ffff08b224 */ /* 0x000fe200078e000c */
[----:B------:R-:W2:Y:S01]  /*7630*/  @!P3 LDS R9, [R16+0x804] ;  /* 0x000804001009b984 */ /* 0x000ea20000000800 */
[----:B------:R-:W-:Y:S01]  /*7640*/  @!P5 IMAD.MOV.U32 R23, RZ, RZ, R4 ;  /* 0x000000ffff17d224 */ /* 0x000fe200078e0004 */
[----:B------:R-:W-:Y:S01]  /*7650*/  SEL R4, RZ, 0x20, !P4 ;  /* 0x00000020ff047807 */ /* 0x000fe20006000000 */
[----:B------:R-:W-:Y:S01]  /*7660*/  IMAD.IADD R12, R10, 0x1, R11 ;  /* 0x000000010a0c7824 */ /* 0x000fe200078e020b */
[----:B------:R-:W-:Y:S01]  /*7670*/  ISETP.GE.AND P4, PT, R8, R11, PT ;  /* 0x0000000b0800720c */ /* 0x000fe20003f86270 */
[----:B0-----:R-:W-:Y:S01]  /*7680*/  IMAD.MOV.U32 R2, RZ, RZ, R8 ;  /* 0x000000ffff027224 */ /* 0x001fe200078e0008 */
[----:B------:R-:W-:-:S02]  /*7690*/  ISETP.GE.AND P5, PT, R23, R10, PT ;  /* 0x0000000a1700720c */ /* 0x000fc40003fa6270 */
[CC--:B------:R-:W-:Y:S02]  /*76a0*/  ISETP.GE.OR P6, PT, R23.reuse, R10.reuse, P4 ;  /* 0x0000000a1700720c */ /* 0x0c0fe400027c6670 */
[----:B------:R-:W-:Y:S01]  /*76b0*/  ISETP.LT.AND P4, PT, R23, R10, P4 ;  /* 0x0000000a1700720c */ /* 0x000fe20002781270 */
[----:B-1----:R-:W-:-:S10]  /*76c0*/  IMAD.MOV.U32 R29, RZ, RZ, R30 ;  /* 0x000000ffff1d7224 */ /* 0x002fd400078e001e */
[----:B--2---:R-:W-:Y:S02]  /*76d0*/  @!P6 ISETP.GT.AND P5, PT, R9, R30, PT ;  /* 0x0000001e0900e20c */ /* 0x004fe40003fa4270 */
[----:B------:R-:W-:Y:S02]  /*76e0*/  @!P6 ISETP.GT.AND P4, PT, R30, R9, PT ;  /* 0x000000091e00e20c */ /* 0x000fe40003f84270 */
[----:B------:R-:W-:Y:S01]  /*76f0*/  ISETP.GE.AND P6, PT, R3, R12, PT ;  /* 0x0000000c0300720c */ /* 0x000fe20003fc6270 */
[----:B------:R-:W-:-:S03]  /*7700*/  IMAD.MOV.U32 R3, RZ, RZ, R23 ;  /* 0x000000ffff037224 */ /* 0x000fc600078e0017 */
[----:B------:R-:W-:-:S05]  /*7710*/  SEL R4, R4, RZ, !P6 ;  /* 0x000000ff04047207 */ /* 0x000fca0007000000 */
        /* <DEDUP_REMOVED lines=15> */
[----:B------:R-:W-:Y:S02]  /*7810*/  ISETP.NE.AND P2, PT, R24, RZ, PT ;  /* 0x000000ff1800720c */ /* 0x000fe40003f45270 */
[----:B------:R-:W-:Y:S02]  /*7820*/  SEL R8, RZ, 0x400, !P6 ;  /* 0x00000400ff087807 */ /* 0x000fe40007000000 */
[----:B------:R-:W-:-:S04]  /*7830*/  ISETP.LT.AND P2, PT, R5, R12, P2 ;  /* 0x0000000c0500720c */ /* 0x000fc80001741270 */
[----:B------:R-:W-:Y:S01]  /*7840*/  SEL R5, RZ, 0x4, !P2 ;  /* 0x00000004ff057807 */ /* 0x000fe20005000000 */
[C-C-:B------:R-:W-:Y:S02]  /*7850*/  @!P5 IMAD R18, R3.reuse, 0x4, R40.reuse ;  /* 0x000000040312d824 */ /* 0x140fe400078e0228 */
[C---:B------:R-:W-:Y:S02]  /*7860*/  @!P6 IMAD R16, R2.reuse, 0x4, R40 ;  /* 0x000000040210e824 */ /* 0x040fe400078e0228 */
[----:B------:R-:W-:Y:S01]  /*7870*/  @!P5 VIADD R6, R3, 0x1 ;  /* 0x000000010306d836 */ /* 0x000fe20000000000 */
[----:B------:R0:W1:Y:S01]  /*7880*/  @!P5 LDS R28, [R18+0x804] ;  /* 0x00080400121cd984 */ /* 0x0000620000000800 */
[----:B------:R-:W-:Y:S02]  /*7890*/  @!P6 VIADD R14, R2, 0x1 ;  /* 0x00000001020ee836 */ /* 0x000fe40000000000 */
[----:B------:R-:W-:Y:S01]  /*78a0*/  @!P5 IMAD.MOV.U32 R3, RZ, RZ, R6 ;  /* 0x000000ffff03d224 */ /* 0x000fe200078e0006 */
[----:B------:R-:W2:Y:S01]  /*78b0*/  @!P6 LDS R9, [R16+0x804] ;  /* 0x000804001009e984 */ /* 0x000ea20000000800 */
[----:B------:R-:W-:Y:S01]  /*78c0*/  SEL R6, RZ, 0x40, !P1 ;  /* 0x00000040ff067807 */ /* 0x000fe20004800000 */
[----:B------:R-:W-:Y:S01]  /*78d0*/  @!P6 IMAD.MOV.U32 R2, RZ, RZ, R14 ;  /* 0x000000ffff02e224 */ /* 0x000fe200078e000e */
[----:B------:R-:W-:Y:S01]  /*78e0*/  ISETP.GE.AND P1, PT, R19, R12, PT ;  /* 0x0000000c1300720c */ /* 0x000fe20003f26270 */
[----:B------:R-:W-:Y:S01]  /*78f0*/  IMAD.MOV.U32 R45, RZ, RZ, R3 ;  /* 0x000000ffff2d7224 */ /* 0x000fe200078e0003 */
[----:B------:R-:W-:Y:S01]  /*7900*/  SEL R14, RZ, 0x200, !P4 ;  /* 0x00000200ff0e7807 */ /* 0x000fe20006000000 */
[----:B0-----:R-:W-:Y:S01]  /*7910*/  IMAD.MOV.U32 R18, RZ, RZ, R2 ;  /* 0x000000ffff127224 */ /* 0x001fe200078e0002 */
[----:B------:R-:W-:-:S02]  /*7920*/  SEL R19, R6, RZ, !P1 ;  /* 0x000000ff06137207 */ /* 0x000fc40004800000 */
[----:B------:R-:W-:Y:S02]  /*7930*/  SEL R6, RZ, 0x80, !P0 ;  /* 0x00000080ff067807 */ /* 0x000fe40004000000 */
[----:B------:R-:W-:Y:S02]  /*7940*/  ISETP.GE.AND P1, PT, R21, R12, PT ;  /* 0x0000000c1500720c */ /* 0x000fe40003f26270 */
[----:B------:R-:W-:Y:S02]  /*7950*/  ISETP.GE.AND P5, PT, R2, R11, PT ;  /* 0x0000000b0200720c */ /* 0x000fe40003fa6270 */
[----:B------:R-:W-:Y:S02]  /*7960*/  SEL R21, R6, RZ, !P1 ;  /* 0x000000ff06157207 */ /* 0x000fe40004800000 */
[----:B------:R-:W-:Y:S02]  /*7970*/  ISETP.GE.OR P1, PT, R3, R10, P5 ;  /* 0x0000000a0300720c */ /* 0x000fe40002f26670 */
[----:B------:R-:W-:-:S02]  /*7980*/  SEL R6, RZ, 0x100, !P3 ;  /* 0x00000100ff067807 */ /* 0x000fc40005800000 */
[CC--:B------:R-:W-:Y:S02]  /*7990*/  ISETP.GE.AND P3, PT, R3.reuse, R10.reuse, PT ;  /* 0x0000000a0300720c */ /* 0x0c0fe40003f66270 */
[----:B------:R-:W-:Y:S02]  /*79a0*/  ISETP.LT.AND P5, PT, R3, R10, P5 ;  /* 0x0000000a0300720c */ /* 0x000fe40002fa1270 */
[----:B------:R-:W-:Y:S02]  /*79b0*/  ISETP.NE.AND P0, PT, R22, RZ, PT ;  /* 0x000000ff1600720c */ /* 0x000fe40003f05270 */
[----:B------:R-:W-:Y:S02]  /*79c0*/  LOP3.LUT P6, RZ, R39, 0x8, RZ, 0xc0, !PT ;  /* 0x0000000827ff7812 */ /* 0x000fe400078cc0ff */
[-C--:B------:R-:W-:Y:S02]  /*79d0*/  ISETP.LT.AND P0, PT, R17, R12.reuse, P0 ;  /* 0x0000000c1100720c */ /* 0x080fe40000701270 */
[----:B------:R-:W-:Y:S01]  /*79e0*/  ISETP.LT.AND P6, PT, R15, R12, P6 ;  /* 0x0000000c0f00720c */ /* 0x000fe200037c1270 */
[----:B-1----:R-:W-:Y:S01]  /*79f0*/  IMAD.MOV.U32 R27, RZ, RZ, R28 ;  /* 0x000000ffff1b7224 */ /* 0x002fe200078e001c */
[----:B--2---:R-:W-:-:S02]  /*7a00*/  @!P1 ISETP.GT.AND P3, PT, R9, R28, PT ;  /* 0x0000001c0900920c */ /* 0x004fc40003f64270 */
[----:B------:R-:W-:Y:S02]  /*7a10*/  @!P1 ISETP.GT.AND P5, PT, R28, R9, PT ;  /* 0x000000091c00920c */ /* 0x000fe40003fa4270 */
[----:B------:R-:W-:-:S04]  /*7a20*/  ISETP.GE.AND P1, PT, R25, R12, PT ;  /* 0x0000000c1900720c */ /* 0x000fc80003f26270 */
        /* <DEDUP_REMOVED lines=16> */
[----:B------:R-:W-:-:S04]  /*7b30*/  ISETP.GE.AND P4, PT, R23, R12, PT ;  /* 0x0000000c1700720c */ /* 0x000fc80003f86270 */
[----:B------:R-:W-:Y:S02]  /*7b40*/  SEL R23, R14, RZ, !P4 ;  /* 0x000000ff0e177207 */ /* 0x000fe40006000000 */
[----:B------:R-:W-:Y:S02]  /*7b50*/  SEL R14, RZ, 0x800, !P5 ;  /* 0x00000800ff0e7807 */ /* 0x000fe40006800000 */
[----:B------:R-:W-:Y:S01]  /*7b60*/  ISETP.GE.AND P4, PT, R43, R12, PT ;  /* 0x0000000c2b00720c */ /* 0x000fe20003f86270 */
[--C-:B------:R-:W-:Y:S02]  /*7b70*/  @!P1 IMAD R42, R18, 0x4, R40.reuse ;  /* 0x00000004122a9824 */ /* 0x100fe400078e0228 */
[C---:B------:R-:W-:Y:S01]  /*7b80*/  @!P3 IMAD R22, R45.reuse, 0x4, R40 ;  /* 0x000000042d16b824 */ /* 0x040fe200078e0228 */
[----:B------:R-:W-:Y:S01]  /*7b90*/  SEL R8, R8, RZ, !P4 ;  /* 0x000000ff08087207 */ /* 0x000fe20006000000 */
[----:B------:R-:W-:Y:S01]  /*7ba0*/  @!P1 VIADD R24, R18, 0x1 ;  /* 0x0000000112189836 */ /* 0x000fe20000000000 */
[----:B------:R0:W-:Y:S01]  /*7bb0*/  @!P1 LDS R9, [R42+0x804] ;  /* 0x000804002a099984 */ /* 0x0001e20000000800 */
[----:B------:R-:W-:-:S02]  /*7bc0*/  @!P3 VIADD R16, R45, 0x1 ;  /* 0x000000012d10b836 */ /* 0x000fc40000000000 */
[----:B------:R-:W-:Y:S01]  /*7bd0*/  @!P1 IMAD.MOV.U32 R18, RZ, RZ, R24 ;  /* 0x000000ffff129224 */ /* 0x000fe200078e0018 */
[----:B------:R-:W1:Y:S01]  /*7be0*/  @!P3 LDS R26, [R22+0x804] ;  /* 0x00080400161ab984 */ /* 0x000e620000000800 */
[----:B------:R-:W-:Y:S01]  /*7bf0*/  @!P3 IMAD.MOV.U32 R45, RZ, RZ, R16 ;  /* 0x000000ffff2db224 */ /* 0x000fe200078e0010 */
[----:B------:R-:W-:Y:S02]  /*7c00*/  SEL R16, RZ, 0x1000, !P1 ;  /* 0x00001000ff107807 */ /* 0x000fe40004800000 */
[C---:B------:R-:W-:Y:S01]  /*7c10*/  ISETP.GE.AND P3, PT, R18.reuse, R11, PT ;  /* 0x0000000b1200720c */ /* 0x040fe20003f66270 */
[----:B0-----:R-:W-:Y:S01]  /*7c20*/  IMAD.MOV.U32 R42, RZ, RZ, R18 ;  /* 0x000000ffff2a7224 */ /* 0x001fe200078e0012 */
[CC--:B------:R-:W-:Y:S01]  /*7c30*/  ISETP.GE.AND P4, PT, R45.reuse, R10.reuse, PT ;  /* 0x0000000a2d00720c */ /* 0x0c0fe20003f86270 */
[----:B------:R-:W-:Y:S01]  /*7c40*/  IMAD.IADD R43, R18, 0x1, R45 ;  /* 0x00000001122b7824 */ /* 0x000fe200078e022d */
[CC--:B------:R-:W-:Y:S02]  /*7c50*/  ISETP.GE.OR P5, PT, R45.reuse, R10.reuse, P3 ;  /* 0x0000000a2d00720c */ /* 0x0c0fe40001fa6670 */
[----:B------:R-:W-:-:S02]  /*7c60*/  ISETP.LT.AND P3, PT, R45, R10, P3 ;  /* 0x0000000a2d00720c */ /* 0x000fc40001f61270 */
[----:B------:R-:W-:-:S04]  /*7c70*/  ISETP.GE.AND P1, PT, R25, R12, PT ;  /* 0x0000000c1900720c */ /* 0x000fc80003f26270 */
[----:B------:R-:W-:-:S05]  /*7c80*/  SEL R16, R16, RZ, !P1 ;  /* 0x000000ff10107207 */ /* 0x000fca0004800000 */
[----:B-1----:R-:W-:Y:S01]  /*7c90*/  @!P5 ISETP.GT.AND P3, PT, R26, R9, PT ;  /* 0x000000091a00d20c */ /* 0x002fe20003f64270 */
[----:B------:R-:W-:Y:S01]  /*7ca0*/  IMAD.MOV.U32 R25, RZ, RZ, R26 ;  /* 0x000000ffff197224 */ /* 0x000fe200078e001a */
[----:B------:R-:W-:Y:S02]  /*7cb0*/  @!P5 ISETP.GT.AND P4, PT, R9, R26, PT ;  /* 0x0000001a0900d20c */ /* 0x000fe40003f84270 */
[----:B------:R-:W-:Y:S01]  /*7cc0*/  ISETP.GE.AND P5, PT, R3, R12, PT ;  /* 0x0000000c0300720c */ /* 0x000fe20003fa6270 */
[----:B------:R-:W-:Y:S01]  /*7cd0*/  IMAD.MOV.U32 R3, RZ, RZ, R45 ;  /* 0x000000ffff037224 */ /* 0x000fe200078e002d */
[----:B------:R-:W-:Y:S02]  /*7ce0*/  SEL R24, RZ, 0x2000, !P3 ;  /* 0x00002000ff187807 */ /* 0x000fe40005800000 */
[----:B------:R-:W-:-:S05]  /*7cf0*/  SEL R14, R14, RZ, !P5 ;  /* 0x000000ff0e0e7207 */ /* 0x000fca0006800000 */
[C-C-:B------:R-:W-:Y:S02]  /*7d00*/  @!P3 IMAD R22, R18.reuse, 0x4, R40.reuse ;  /* 0x000000041216b824 */ /* 0x140fe400078e0228 */
[C---:B------:R-:W-:Y:S02]  /*7d10*/  @!P4 IMAD R2, R45.reuse, 0x4, R40 ;  /* 0x000000042d02c824 */ /* 0x040fe400078e0228 */
[----:B------:R-:W-:Y:S01]  /*7d20*/  @!P3 VIADD R42, R18, 0x1 ;  /* 0x00000001122ab836 */ /* 0x000fe20000000000 */
[----:B------:R-:W-:Y:S01]  /*7d30*/  @!P3 LDS R9, [R22+0x804] ;  /* 0x000804001609b984 */ /* 0x000fe20000000800 */
[----:B------:R-:W-:Y:S01]  /*7d40*/  @!P4 VIADD R3, R45, 0x1 ;  /* 0x000000012d03c836 */ /* 0x000fe20000000000 */
[----:B------:R-:W-:Y:S02]  /*7d50*/  ISETP.GE.AND P3, PT, R43, R12, PT ;  /* 0x0000000c2b00720c */ /* 0x000fe40003f66270 */
[----:B------:R-:W0:Y:S01]  /*7d60*/  @!P4 LDS R25, [R2+0x804] ;  /* 0x000804000219c984 */ /* 0x000e220000000800 */
[----:B------:R-:W-:Y:S01]  /*7d70*/  ISETP.GE.AND P1, PT, R42, R11, PT ;  /* 0x0000000b2a00720c */ /* 0x000fe20003f26270 */
[C---:B------:R-:W-:Y:S01]  /*7d80*/  IMAD.IADD R45, R3.reuse, 0x1, R42 ;  /* 0x00000001032d7824 */ /* 0x040fe200078e022a */
[----:B------:R-:W-:-:S02]  /*7d90*/  ISETP.GE.AND P5, PT, R3, R10, PT ;  /* 0x0000000a0300720c */ /* 0x000fc40003fa6270 */
[CC--:B------:R-:W-:Y:S02]  /*7da0*/  ISETP.GE.OR P4, PT, R3.reuse, R10.reuse, P1 ;  /* 0x0000000a0300720c */ /* 0x0c0fe40000f86670 */
[----:B------:R-:W-:Y:S02]  /*7db0*/  ISETP.LT.AND P1, PT, R3, R10, P1 ;  /* 0x0000000a0300720c */ /* 0x000fe40000f21270 */
[----:B------:R-:W-:-:S09]  /*7dc0*/  SEL R43, R24, RZ, !P3 ;  /* 0x000000ff182b7207 */ /* 0x000fd20005800000 */
[----:B0-----:R-:W-:Y:S01]  /*7dd0*/  @!P4 ISETP.GT.AND P5, PT, R9, R25, PT ;  /* 0x000000190900c20c */ /* 0x001fe20003fa4270 */
        /* <DEDUP_REMOVED lines=8> */
[----:B------:R-:W-:Y:S01]  /*7e60*/  @!P5 VIADD R2, R3, 0x1 ;  /* 0x000000010302d836 */ /* 0x000fe20000000000 */
[----:B0-----:R-:W-:-:S03]  /*7e70*/  SEL R18, RZ, 0x4000, !P1 ;  /* 0x00004000ff127807 */ /* 0x001fc60004800000 */
[----:B------:R-:W-:Y:S01]  /*7e80*/  @!P5 IMAD.MOV.U32 R3, RZ, RZ, R2 ;  /* 0x000000ffff03d224 */ /* 0x000fe200078e0002 */
[----:B------:R-:W-:Y:S01]  /*7e90*/  ISETP.GE.AND P5, PT, R42, R11, PT ;  /* 0x0000000b2a00720c */ /* 0x000fe20003fa6270 */
[----:B--2---:R-:W-:Y:S01]  /*7ea0*/  IMAD.MOV.U32 R22, RZ, RZ, R42 ;  /* 0x000000ffff167224 */ /* 0x004fe200078e002a */
[----:B------:R-:W-:Y:S01]  /*7eb0*/  ISETP.GE.AND P1, PT, R45, R12, PT ;  /* 0x0000000c2d00720c */ /* 0x000fe20003f26270 */
[----:B------:R-:W-:Y:S01]  /*7ec0*/  IMAD.MOV.U32 R45, RZ, RZ, R3 ;  /* 0x000000ffff2d7224 */ /* 0x000fe200078e0003 */
[CC--:B------:R-:W-:Y:S02]  /*7ed0*/  ISETP.GE.OR P4, PT, R3.reuse, R10.reuse, P5 ;  /* 0x0000000a0300720c */ /* 0x0c0fe40002f86670 */
[CC--:B------:R-:W-:Y:S02]  /*7ee0*/  ISETP.GE.AND P3, PT, R3.reuse, R10.reuse, PT ;  /* 0x0000000a0300720c */ /* 0x0c0fe40003f66270 */
[----:B------:R-:W-:Y:S02]  /*7ef0*/  ISETP.LT.AND P5, PT, R3, R10, P5 ;  /* 0x0000000a0300720c */ /* 0x000fe40002fa1270 */
[----:B------:R-:W-:Y:S01]  /*7f00*/  SEL R18, R18, RZ, !P1 ;  /* 0x000000ff12127207 */ /* 0x000fe20004800000 */
[----:B-1----:R-:W-:-:S06]  /*7f10*/  IMAD.MOV.U32 R2, RZ, RZ, R24 ;  /* 0x000000ffff027224 */ /* 0x002fcc00078e0018 */
        /* <DEDUP_REMOVED lines=9> */
[----:B------:R-:W-:-:S02]  /*7fb0*/  ISETP.GE.AND P3, PT, R22, R11, PT ;  /* 0x0000000b1600720c */ /* 0x000fc40003f66270 */
[----:B------:R-:W-:Y:S02]  /*7fc0*/  SEL R42, RZ, 0x8000, !P5 ;  /* 0x00008000ff2a7807 */ /* 0x000fe40006800000 */
[----:B------:R-:W-:Y:S02]  /*7fd0*/  ISETP.GE.OR P4, PT, R45, R10, P3 ;  /* 0x0000000a2d00720c */ /* 0x000fe40001f86670 */
[----:B------:R-:W-:Y:S02]  /*7fe0*/  ISETP.GE.AND P1, PT, R3, R12, PT ;  /* 0x0000000c0300720c */ /* 0x000fe40003f26270 */
[CC--:B------:R-:W-:Y:S02]  /*7ff0*/  ISETP.LT.AND P3, PT, R45.reuse, R10.reuse, P3 ;  /* 0x0000000a2d00720c */ /* 0x0c0fe40001f61270 */
        /* <DEDUP_REMOVED lines=34> */
[----:B------:R-:W-:-:S03]  /*8220*/  SEL R5, RZ, 0x8, !P1 ;  /* 0x00000008ff057807 */ /* 0x000fc60004800000 */
[--C-:B------:R-:W-:Y:S01]  /*8230*/  @!P5 IMAD R15, R45, 0x4, R40.reuse ;  /* 0x000000042d0fd824 */ /* 0x100fe200078e0228 */
[----:B------:R-:W-:Y:S01]  /*8240*/  IADD3 R5, PT, PT, R7, R44, R5 ;  /* 0x0000002c07057210 */ /* 0x000fe20007ffe005 */
[C---:B------:R-:W-:Y:S01]  /*8250*/  @!P3 IMAD R7, R22.reuse, 0x4, R40 ;  /* 0x000000041607b824 */ /* 0x040fe200078e0228 */
[----:B------:R-:W-:Y:S01]  /*8260*/  SEL R44, RZ, 0x20000, !P3 ;  /* 0x00020000ff2c7807 */ /* 0x000fe20005800000 */
[----:B------:R-:W-:Y:S01]  /*8270*/  @!P5 VIADD R13, R45, 0x1 ;  /* 0x000000012d0dd836 */ /* 0x000fe20000000000 */
[----:B------:R-:W-:Y:S01]  /*8280*/  IADD3 R4, PT, PT, R5, R4, R19 ;  /* 0x0000000405047210 */ /* 0x000fe20007ffe013 */
[----:B------:R-:W-:Y:S01]  /*8290*/  IMAD.MOV.U32 R5, RZ, RZ, R3 ;  /* 0x000000ffff057224 */ /* 0x000fe200078e0003 */
[----:B------:R0:W-:Y:S01]  /*82a0*/  @!P3 LDS R9, [R7+0x804] ;  /* 0x000804000709b984 */ /* 0x0001e20000000800 */
[----:B------:R-:W-:Y:S01]  /*82b0*/  IMAD.IADD R19, R22, 0x1, R45 ;  /* 0x0000000116137824 */ /* 0x000fe200078e022d */
[----:B------:R-:W-:Y:S01]  /*82c0*/  IADD3 R6, PT, PT, R4, R21, R6 ;  /* 0x0000001504067210 */ /* 0x000fe20007ffe006 */
[----:B------:R-:W-:-:S02]  /*82d0*/  @!P3 VIADD R22, R22, 0x1 ;  /* 0x000000011616b836 */ /* 0x000fc40000000000 */
[----:B------:R-:W1:Y:S01]  /*82e0*/  @!P5 LDS R5, [R15+0x804] ;  /* 0x000804000f05d984 */ /* 0x000e620000000800 */
[----:B------:R-:W-:Y:S01]  /*82f0*/  BAR.SYNC.DEFER_BLOCKING 0x0 ;  /* 0x0000000000007b1d */ /* 0x000fe20000010000 */
[----:B------:R-:W-:Y:S02]  /*8300*/  ISETP.GE.AND P3, PT, R19, R12, PT ;  /* 0x0000000c1300720c */ /* 0x000fe40003f66270 */
[----:B0-----:R-:W-:Y:S02]  /*8310*/  IADD3 R7, PT, PT, R6, R23, R8 ;  /* 0x0000001706077210 */ /* 0x001fe40007ffe008 */
[----:B------:R-:W-:Y:S02]  /*8320*/  SEL R44, R44, RZ, !P3 ;  /* 0x000000ff2c2c7207 */ /* 0x000fe40005800000 */
[C---:B------:R-:W-:Y:S01]  /*8330*/  ISETP.GE.AND P3, PT, R22.reuse, R11, PT ;  /* 0x0000000b1600720c */ /* 0x040fe20003f66270 */
[----:B------:R-:W-:Y:S01]  /*8340*/  IMAD.IADD R11, R22, 0x1, R13 ;  /* 0x00000001160b7824 */ /* 0x000fe200078e020d */
[----:B------:R-:W-:-:S02]  /*8350*/  IADD3 R8, PT, PT, R7, R14, R16 ;  /* 0x0000000e07087210 */ /* 0x000fc40007ffe010 */
[CC--:B------:R-:W-:Y:S02]  /*8360*/  ISETP.GE.OR P5, PT, R13.reuse, R10.reuse, P3 ;  /* 0x0000000a0d00720c */ /* 0x0c0fe40001fa6670 */
[----:B------:R-:W-:-:S11]  /*8370*/  ISETP.LT.AND P3, PT, R13, R10, P3 ;  /* 0x0000000a0d00720c */ /* 0x000fd60001f61270 */
[----:B-1----:R-:W-:Y:S02]  /*8380*/  @!P5 ISETP.GT.AND P3, PT, R5, R9, PT ;  /* 0x000000090500d20c */ /* 0x002fe40003f64270 */
[----:B------:R-:W-:Y:S02]  /*8390*/  ISETP.GE.AND P5, PT, R11, R12, PT ;  /* 0x0000000c0b00720c */ /* 0x000fe40003fa6270 */
[----:B------:R-:W-:Y:S02]  /*83a0*/  IADD3 R9, PT, PT, R8, R43, R18 ;  /* 0x0000002b08097210 */ /* 0x000fe40007ffe012 */
[----:B------:R-:W-:Y:S02]  /*83b0*/  SEL R11, RZ, 0x40000, !P3 ;  /* 0x00040000ff0b7807 */ /* 0x000fe40005800000 */
[----:B------:R-:W-:Y:S02]  /*83c0*/  IADD3 R10, PT, PT, R9, R42, R17 ;  /* 0x0000002a090a7210 */ /* 0x000fe40007ffe011 */
[----:B------:R-:W-:-:S02]  /*83d0*/  SEL R11, R11, RZ, !P5 ;  /* 0x000000ff0b0b7207 */ /* 0x000fc40006800000 */
[----:B------:R-:W-:Y:S02]  /*83e0*/  ISETP.NE.AND P3, PT, R20, RZ, PT ;  /* 0x000000ff1400720c */ /* 0x000fe40003f65270 */
[----:B------:R-:W-:-:S04]  /*83f0*/  IADD3 R11, PT, PT, R10, R44, R11 ;  /* 0x0000002c0a0b7210 */ /* 0x000fc80007ffe00b */
[----:B------:R0:W1:Y:S07]  /*8400*/  POPC R42, R11 ;  /* 0x0000000b002a7309 */ /* 0x00006e0000000000 */
[----:B------:R-:W-:Y:S05]  /*8410*/  @P3 BRA `(.L_x_8219) ;  /* 0x0000000400b03947 */ /* 0x000fea0003800000 */
[----:B------:R-:W2:Y:S01]  /*8420*/  S2R R46, SR_LANEID ;  /* 0x00000000002e7919 */ /* 0x000ea20000000000 */
[----:B-1----:R-:W1:Y:S01]  /*8430*/  SHFL.UP PT, R12, R42, 0x1, RZ ;  /* 0x042000002a0c7989 */ /* 0x002e6200000e00ff */
[C---:B--2---:R-:W-:Y:S02]  /*8440*/  ISETP.GE.AND P3, PT, R46.reuse, 0x1, PT ;  /* 0x000000012e00780c */ /* 0x044fe40003f66270 */
[----:B------:R-:W-:Y:S02]  /*8450*/  ISETP.GE.AND P5, PT, R46, 0x2, PT ;  /* 0x000000022e00780c */ /* 0x000fe40003fa6270 */
[----:B-1----:R-:W-:Y:S02]  /*8460*/  SEL R17, R12, RZ, P3 ;  /* 0x000000ff0c117207 */ /* 0x002fe40001800000 */
[----:B------:R-:W-:Y:S02]  /*8470*/  ISETP.NE.AND P6, PT, R46, RZ, PT ;  /* 0x000000ff2e00720c */ /* 0x000fe40003fc5270 */
        /* <DEDUP_REMOVED lines=22> */
[C---:B------:R-:W-:Y:S01]  /*85e0*/  ISETP.GE.AND P5, PT, R46.reuse, 0x10, PT ;  /* 0x000000102e00780c */ /* 0x040fe20003fa6270 */
        /* <DEDUP_REMOVED lines=9> */
[----:B------:R-:W-:-:S05]  /*8680*/  IMAD.X R45, R13, 0x1, R14, P5 ;  /* 0x000000010d2d7824 */ /* 0x000fca00028e060e */
        /* <DEDUP_REMOVED lines=45> */
[----:B------:R-:W-:Y:S01]  /*8960*/  IADD3.X R17, PT, PT, R17, R15, R53, P5, P3 ;  /* 0x0000000f11117210 */ /* 0x000fe20002fe6435 */
[----:B------:R-:W-:Y:S01]  /*8970*/  IMAD.IADD R15, R44, 0x1, -R42 ;  /* 0x000000012c0f7824 */ /* 0x000fe200078e0a2a */
[C---:B------:R-:W-:Y:S02]  /*8980*/  ISETP.NE.AND P3, PT, R20.reuse, 0x9, PT ;  /* 0x000000091400780c */ /* 0x040fe40003f65270 */
[C---:B------:R-:W-:Y:S02]  /*8990*/  ISETP.NE.AND P5, PT, R20.reuse, 0xf, PT ;  /* 0x0000000f1400780c */ /* 0x040fe40003fa5270 */
[----:B------:R-:W-:Y:S02]  /*89a0*/  SEL R14, R21, R12, !P3 ;  /* 0x0000000c150e7207 */ /* 0x000fe40005800000 */
[----:B------:R-:W-:Y:S02]  /*89b0*/  ISETP.NE.AND P3, PT, R20, 0xa, PT ;  /* 0x0000000a1400780c */ /* 0x000fe40003f65270 */
[----:B------:R-:W-:-:S02]  /*89c0*/  SEL R15, R15, RZ, P6 ;  /* 0x000000ff0f0f7207 */ /* 0x000fc40003000000 */
        /* <DEDUP_REMOVED lines=12> */
[----:B------:R-:W-:Y:S02]  /*8a90*/  CS2R R12, SRZ ;  /* 0x00000000000c7805 */ /* 0x000fe4000001ff00 */
[----:B------:R-:W-:Y:S01]  /*8aa0*/  SEL R14, R14, RZ, P3 ;  /* 0x000000ff0e0e7207 */ /* 0x000fe20001800000 */
[----:B------:R-:W-:-:S04]  /*8ab0*/  IMAD.X R19, R19, 0x1, R17, P5 ;  /* 0x0000000113137824 */ /* 0x000fc800028e0611 */
[----:B------:R-:W-:Y:S01]  /*8ac0*/  IMAD.IADD R15, R15, 0x1, R14 ;  /* 0x000000010f0f7824 */ /* 0x000fe200078e020e */
[----:B------:R-:W-:Y:S06]  /*8ad0*/  BRA `(.L_x_8220) ;  /* 0x0000001400147947 */ /* 0x000fec0003800000 */
.L_x_8219:
        /* <DEDUP_REMOVED lines=102> */
[----:B------:R-:W-:-:S05]  /*9140*/  IADD3 R22, P5, PT, R14, R17, RZ ;  /* 0x000000110e167210 */ /* 0x000fca0007fbe0ff */
[----:B------:R-:W-:Y:S01]  /*9150*/  IMAD.X R23, R15, 0x1, R23, P5 ;  /* 0x000000010f177824 */ /* 0x000fe200028e0617 */
[----:B------:R-:W-:Y:S01]  /*9160*/  ISETP.GE.U32.AND P5, PT, R41, 0x20, PT ;  /* 0x000000202900780c */ /* 0x000fe20003fa6070 */
[----:B------:R-:W-:-:S05]  /*9170*/  IMAD.IADD R15, R12, 0x1, R13 ;  /* 0x000000010c0f7824 */ /* 0x000fca00078e020d */
[----:B------:R-:W-:Y:S01]  /*9180*/  SEL R42, R42, R15, !P5 ;  /* 0x0000000f2a2a7207 */ /* 0x000fe20006800000 */
[----:B------:R-:W-:Y:S06]  /*9190*/  @P3 BRA `(.L_x_8221) ;  /* 0x0000000c00383947 */ /* 0x000fec0003800000 */
        /* <DEDUP_REMOVED lines=14> */
.L_x_8222:
[----:B------:R-:W-:Y:S05]  /*9280*/  NANOSLEEP 0x1c2 ;  /* 0x000001c20000795d */ /* 0x000fea0003800000 */
[----:B------:R-:W-:Y:S01]  /*9290*/  NOP ;  /* 0x0000000000007918 */ /* 0x000fe20000000000 */
.L_x_8223:
        /* <DEDUP_REMOVED lines=12> */
.L_x_8294:
[----:B------:R-:W-:Y:S05]  /*9360*/  @!P3 BRA `(.L_x_8225) ;  /* 0x000000000038b947 */ /* 0x000fea0003800000 */
[----:B------:R-:W-:-:S13]  /*9370*/  ISETP.GT.U32.AND P5, PT, R17, 0x1f3, PT ;  /* 0x000001f31100780c */ /* 0x000fda0003fa4070 */
.L_x_8229:
[----:B------:R-:W-:Y:S05]  /*9380*/  YIELD ;  /* 0x0000000000007946 */ /* 0x000fea0003800000 */
[----:B------:R-:W-:Y:S05]  /*9390*/  @P5 BRA `(.L_x_8226) ;  /* 0x0000000000085947 */ /* 0x000fea0003800000 */
[----:B------:R1:W-:Y:S06]  /*93a0*/  MEMBAR.SC.CTA ;  /* 0x0000000000007992 */ /* 0x0003ec0000000000 */
[----:B-1----:R-:W-:Y:S05]  /*93b0*/  BRA `(.L_x_8227) ;  /* 0x0000000000087947 */ /* 0x002fea0003800000 */
.L_x_8226:
[----:B------:R-:W-:Y:S05]  /*93c0*/  NANOSLEEP 0x15e ;  /* 0x0000015e0000795d */ /* 0x000fea0003800000 */
[----:B------:R-:W-:Y:S01]  /*93d0*/  NOP ;  /* 0x0000000000007918 */ /* 0x000fe20000000000 */
.L_x_8227:
[----:B------:R-:W2:Y:S01]  /*93e0*/  LD.E.128.STRONG.GPU R12, desc[UR6][R18.64+0x200] ;  /* 0x00020006120c7980 */ /* 0x000ea2000c10fd00 */
[----:B------:R-:W-:Y:S01]  /*93f0*/  UMOV UR4, 0xffffffff ;  /* 0xffffffff00047882 */ /* 0x000fe20000000000 */
[----:B--2---:R-:W-:-:S04]  /*9400*/  ISETP.NE.U32.AND P3, PT, R12, 0x63, PT ;  /* 0x000000630c00780c */ /* 0x004fc80003f65070 */
[----:B------:R-:W-:Y:S01]  /*9410*/  ISETP.NE.AND.EX P3, PT, R13, RZ, PT, P3 ;  /* 0x000000ff0d00720c */ /* 0x000fe20003f65330 */
[----:B------:R-:W-:-:S12]  /*9420*/  BRA.DIV UR4, `(.L_x_8228) ;  /* 0x0000002a04347947 */ /* 0x000fd8000b800000 */
[----:B------:R-:W-:-:S13]  /*9430*/  VOTE.ANY P3, !P3 ;  /* 0x0000000000ff7806 */ /* 0x000fda0005860100 */
.L_x_8297:
[----:B------:R-:W-:Y:S05]  /*9440*/  @P3 BRA `(.L_x_8229) ;  /* 0xfffffffc00cc3947 */ /* 0x000fea000383ffff */
.L_x_8225:
        /* <DEDUP_REMOVED lines=47> */
[----:B------:R-:W-:Y:S01]  /*9740*/  VIADD R12, R21, 0x10 ;  /* 0x00000010150c7836 */ /* 0x000fe20000000000 */
[----:B--2---:R-:W-:Y:S01]  /*9750*/  LOP3.LUT R16, RZ, R16, RZ, 0x33, !PT ;  /* 0x00000010ff107212 */ /* 0x004fe200078e33ff */
[----:B------:R-:W-:Y:S01]  /*9760*/  IMAD.X R46, R14, 0x1, R40, P5 ;  /* 0x000000010e2e7824 */ /* 0x000fe200028e0628 */
[----:B------:R-:W-:Y:S01]  /*9770*/  ISETP.NE.AND.EX P6, PT, R13, RZ, PT, P3 ;  /* 0x000000ff0d00720c */ /* 0x000fe20003fc5330 */
[----:B------:R-:W1:Y:S01]  /*9780*/  SHFL.DOWN PT, R14, R47, 0x10, R17 ;  /* 0x0a0000002f0e7989 */ /* 0x000e6200000e0011 */
[----:B------:R-:W-:Y:S01]  /*9790*/  ISETP.GT.AND P3, PT, R12, R17, PT ;  /* 0x000000110c00720c */ /* 0x000fe20003f64270 */
[----:B---3--:R-:W-:-:S02]  /*97a0*/  VIADD R49, R16, UR8 ;  /* 0x0000000810317c36 */ /* 0x008fc40008000000 */
[----:B------:R-:W2:Y:S01]  /*97b0*/  SHFL.DOWN PT, R20, R46, 0x10, R17 ;  /* 0x0a0000002e147989 */ /* 0x000ea200000e0011 */
[----:B------:R-:W-:-:S07]  /*97c0*/  IMAD.U32 R40, RZ, RZ, UR4 ;  /* 0x00000004ff287e24 */ /* 0x000fce000f8e00ff */
[----:B------:R-:W-:Y:S02]  /*97d0*/  VOTE.ALL P5, P6 ;  /* 0x0000000000ff7806 */ /* 0x000fe400030a0000 */
[----:B-1----:R-:W-:Y:S02]  /*97e0*/  SEL R14, R14, RZ, !P3 ;  /* 0x000000ff0e0e7207 */ /* 0x002fe40005800000 */
[----:B--2---:R-:W-:Y:S02]  /*97f0*/  SEL R20, R20, RZ, !P3 ;  /* 0x000000ff14147207 */ /* 0x004fe40005800000 */
[----:B------:R-:W-:-:S05]  /*9800*/  IADD3 R47, P3, PT, R14, R47, RZ ;  /* 0x0000002f0e2f7210 */ /* 0x000fca0007f7e0ff */
[----:B------:R-:W-:-:S08]  /*9810*/  IMAD.X R46, R20, 0x1, R46, P3 ;  /* 0x00000001142e7824 */ /* 0x000fd000018e062e */
.L_x_8311:
[----:B------:R-:W-:Y:S05]  /*9820*/  @!P5 BRA `(.L_x_8231) ;  /* 0x000000040034d947 */ /* 0x000fea0003800000 */
.L_x_8239:
        /* <DEDUP_REMOVED lines=8> */
.L_x_8314:
[----:B------:R-:W-:Y:S05]  /*98b0*/  @!P3 BRA `(.L_x_8233) ;  /* 0x00000000003cb947 */ /* 0x000fea0003800000 */
.L_x_8237:
[----:B------:R-:W-:Y:S05]  /*98c0*/  YIELD ;  /* 0x0000000000007946 */ /* 0x000fea0003800000 */
[----:B------:R-:W1:Y:S02]  /*98d0*/  LDCU UR4, c[0x0][0x370] ;  /* 0x00006e00ff0477ac */ /* 0x000e640008000800 */
[----:B-1----:R-:W-:-:S09]  /*98e0*/  UISETP.GT.U32.AND UP0, UPT, UR4, 0x1f3, UPT ;  /* 0x000001f30400788c */ /* 0x002fd2000bf04070 */
[----:B------:R-:W-:Y:S05]  /*98f0*/  BRA.U UP0, `(.L_x_8234) ;  /* 0x0000000100087547 */ /* 0x000fea000b800000 */
[----:B------:R1:W-:Y:S06]  /*9900*/  MEMBAR.SC.CTA ;  /* 0x0000000000007992 */ /* 0x0003ec0000000000 */
[----:B-1----:R-:W-:Y:S05]  /*9910*/  BRA `(.L_x_8235) ;  /* 0x0000000000087947 */ /* 0x002fea0003800000 */
.L_x_8234:
[----:B------:R-:W-:Y:S05]  /*9920*/  NANOSLEEP 0x15e ;  /* 0x0000015e0000795d */ /* 0x000fea0003800000 */
[----:B------:R-:W-:Y:S01]  /*9930*/  NOP ;  /* 0x0000000000007918 */ /* 0x000fe20000000000 */
.L_x_8235:
[----:B------:R-:W2:Y:S01]  /*9940*/  LD.E.128.STRONG.GPU R12, desc[UR6][R18.64+-0x200] ;  /* 0xfffe0006120c7980 */ /* 0x000ea2000c10fd00 */
[----:B------:R-:W-:Y:S01]  /*9950*/  UMOV UR4, 0xffffffff ;  /* 0xffffffff00047882 */ /* 0x000fe20000000000 */
[----:B--2---:R-:W-:-:S04]  /*9960*/  ISETP.NE.U32.AND P3, PT, R12, 0x63, PT ;  /* 0x000000630c00780c */ /* 0x004fc80003f65070 */
[----:B------:R-:W-:Y:S01]  /*9970*/  ISETP.NE.AND.EX P3, PT, R13, RZ, PT, P3 ;  /* 0x000000ff0d00720c */ /* 0x000fe20003f65330 */
[----:B------:R-:W-:-:S12]  /*9980*/  BRA.DIV UR4, `(.L_x_8236) ;  /* 0x0000002a04dc7947 */ /* 0x000fd8000b800000 */
[----:B------:R-:W-:-:S13]  /*9990*/  VOTE.ANY P3, !P3 ;  /* 0x0000000000ff7806 */ /* 0x000fda0005860100 */
.L_x_8317:
[----:B------:R-:W-:Y:S05]  /*99a0*/  @P3 BRA `(.L_x_8237) ;  /* 0xfffffffc00c43947 */ /* 0x000fea000383ffff */
.L_x_8233:
        /* <DEDUP_REMOVED lines=52> */
.L_x_8331:
[----:B------:R-:W-:Y:S05]  /*9cf0*/  @P3 BRA `(.L_x_8239) ;  /* 0xfffffff800cc3947 */ /* 0x000fea000383ffff */
.L_x_8231:
        /* <DEDUP_REMOVED lines=20> */
.L_x_8241:
[----:B------:R-:W-:Y:S05]  /*9e40*/  BSYNC.RECONVERGENT B0 ;  /* 0x0000000000007941 */ /* 0x000fea0003800200 */
.L_x_8240:
[----:B------:R1:W-:Y:S01]  /*9e50*/  @!P3 STS.64 [R19+0x90], R16 ;  /* 0x000090101300b388 */ /* 0x0003e20000000a00 */
[----:B--2---:R-:W-:Y:S02]  /*9e60*/  IMAD.MOV.U32 R15, RZ, RZ, R42 ;  /* 0x000000ffff0f7224 */ /* 0x004fe400078e002a */
[----:B------:R-:W-:-:S07]  /*9e70*/  @!P3 IMAD.MOV.U32 R15, RZ, RZ, R16 ;  /* 0x000000ffff0fb224 */ /* 0x000fce00078e0010 */
.L_x_8221:
[----:B------:R-:W-:Y:S05]  /*9e80*/  WARPSYNC.ALL ;  /* 0x0000000000007948 */ /* 0x000fea0003800000 */
[----:B------:R-:W-:Y:S01]  /*9e90*/  ISETP.NE.AND P3, PT, R41, RZ, PT ;  /* 0x000000ff2900720c */ /* 0x000fe20003f65270 */
[----:B------:R-:W2:Y:S08]  /*9ea0*/  S2UR UR5, SR_CgaCtaId ;  /* 0x00000000000579c3 */ /* 0x000eb00000008800 */
[----:B------:R-:W-:Y:S06]  /*9eb0*/  BAR.SYNC.DEFER_BLOCKING 0x0 ;  /* 0x0000000000007b1d */ /* 0x000fec0000010000 */
[----:B------:R-:W-:-:S02]  /*9ec0*/  UMOV UR4, 0x400 ;  /* 0x0000040000047882 */ /* 0x000fc40000000000 */
[----:B--2---:R-:W-:-:S06]  /*9ed0*/  ULEA UR4, UR5, UR4, 0x18 ;  /* 0x0000000405047291 */ /* 0x004fcc000f8ec0ff */
[----:B------:R-:W-:-:S03]  /*9ee0*/  IMAD.U32 R40, RZ, RZ, UR4 ;  /* 0x00000004ff287e24 */ /* 0x000fc6000f8e00ff */
[----:B------:R-:W2:Y:S04]  /*9ef0*/  @P3 LDS R14, [UR4+0x90] ;  /* 0x00009004ff0e3984 */ /* 0x000ea80008000800 */
[----:B------:R3:W4:Y:S04]  /*9f00*/  LDS.64 R12, [R40+0xa8] ;  /* 0x0000a800280c7984 */ /* 0x0007280000000a00 */
[----:B-1----:R3:W1:Y:S02]  /*9f10*/  LDS.64 R18, [R40+0xb8] ;  /* 0x0000b80028127984 */ /* 0x0026640000000a00 */
[----:B--23--:R-:W-:-:S07]  /*9f20*/  @P3 IMAD.IADD R15, R14, 0x1, R15 ;  /* 0x000000010e0f3824 */ /* 0x00cfce00078e020f */
.L_x_8220:
[----:B----4-:R-:W-:Y:S01]  /*9f30*/  IMAD.IADD R15, R15, 0x1, -R12 ;  /* 0x000000010f0f7824 */ /* 0x010fe200078e0a0c */
[----:B------:R-:W-:Y:S01]  /*9f40*/  BAR.SYNC.DEFER_BLOCKING 0x0 ;  /* 0x0000000000007b1d */ /* 0x000fe20000010000 */
[----:B------:R-:W-:Y:S02]  /*9f50*/  LOP3.LUT P3, RZ, R39, 0x2, RZ, 0xc0, !PT ;  /* 0x0000000227ff7812 */ /* 0x000fe4000786c0ff */
[C---:B------:R-:W-:Y:S02]  /*9f60*/  @P4 VIADD R14, R15.reuse, 0x1 ;  /* 0x000000010f0e4836 */ /* 0x040fe40000000000 */
[----:B------:R-:W-:Y:S01]  /*9f70*/  @P4 IMAD R17, R15, 0x4, R40 ;  /* 0x000000040f114824 */ /* 0x000fe200078e0228 */
[----:B------:R-:W-:Y:S01]  /*9f80*/  R2P PR, R4, 0x60 ;  /* 0x0000006004007804 */ /* 0x000fe20000000000 */
[----:B------:R-:W-:Y:S01]  /*9f90*/  @P4 IMAD.MOV.U32 R15, RZ, RZ, R14 ;  /* 0x000000ffff0f4224 */ /* 0x000fe200078e000e */
[----:B------:R-:W-:Y:S03]  /*9fa0*/  BSSY.RECONVERGENT B0, `(.L_x_8242) ;  /* 0x00000d4000007945 */ /* 0x000fe60003800200 */
[----:B------:R-:W-:-:S02]  /*9fb0*/  @P0 VIADD R14, R15, 0x1 ;  /* 0x000000010f0e0836 */ /* 0x000fc40000000000 */
[----:B------:R-:W-:Y:S02]  /*9fc0*/  @P0 IMAD R21, R15, 0x4, R40 ;  /* 0x000000040f150824 */ /* 0x000fe400078e0228 */
[----:B------:R-:W-:-:S04]  /*9fd0*/  @P0 IMAD.MOV.U32 R15, RZ, RZ, R14 ;  /* 0x000000ffff0f0224 */ /* 0x000fc800078e000e */
[C---:B------:R-:W-:Y:S02]  /*9fe0*/  @P2 VIADD R16, R15.reuse, 0x1 ;  /* 0x000000010f102836 */ /* 0x040fe40000000000 */
[----:B------:R-:W-:Y:S02]  /*9ff0*/  @P2 IMAD R14, R15, 0x4, R40 ;  /* 0x000000040f0e2824 */ /* 0x000fe400078e0228 */
[----:B------:R-:W-:Y:S01]  /*a000*/  @P2 IMAD.MOV.U32 R15, RZ, RZ, R16 ;  /* 0x000000ffff0f2224 */ /* 0x000fe200078e0010 */
[----:B------:R2:W-:Y:S01]  /*a010*/  @P4 STS [R17+0x800], R0 ;  /* 0x0008000011004388 */ /* 0x0005e20000000800 */
[C---:B------:R-:W-:Y:S02]  /*a020*/  LOP3.LUT P4, RZ, R6.reuse, 0x80, RZ, 0xc0, !PT ;  /* 0x0000008006ff7812 */ /* 0x040fe4000788c0ff */
[C---:B------:R-:W-:Y:S01]  /*a030*/  @P1 VIADD R16, R15.reuse, 0x1 ;  /* 0x000000010f101836 */ /* 0x040fe20000000000 */
[----:B------:R-:W-:Y:S01]  /*a040*/  @P0 STS [R21+0x800], R38 ;  /* 0x0008002615000388 */ /* 0x000fe20000000800 */
[----:B------:R-:W-:Y:S01]  /*a050*/  @P1 IMAD R23, R15, 0x4, R40 ;  /* 0x000000040f171824 */ /* 0x000fe200078e0228 */
[----:B------:R-:W-:Y:S01]  /*a060*/  LOP3.LUT P0, RZ, R6, 0x100, RZ, 0xc0, !PT ;  /* 0x0000010006ff7812 */ /* 0x000fe2000780c0ff */
[----:B------:R-:W-:Y:S01]  /*a070*/  @P1 IMAD.MOV.U32 R15, RZ, RZ, R16 ;  /* 0x000000ffff0f1224 */ /* 0x000fe200078e0010 */
[----:B------:R-:W-:Y:S03]  /*a080*/  @P2 STS [R14+0x800], R37 ;  /* 0x000800250e002388 */ /* 0x000fe60000000800 */
[C---:B------:R-:W-:Y:S01]  /*a090*/  @P3 VIADD R16, R15.reuse, 0x1 ;  /* 0x000000010f103836 */ /* 0x040fe20000000000 */
[----:B------:R-:W-:Y:S01]  /*a0a0*/  @P1 STS [R23+0x800], R36 ;  /* 0x0008002417001388 */ /* 0x000fe20000000800 */
        /* <DEDUP_REMOVED lines=13> */
[----:B------:R-:W-:Y:S02]  /*a180*/  @P4 IMAD R7, R15, 0x4, R40 ;  /* 0x000000040f074824 */ /* 0x000fe400078e0228 */
[----:B------:R-:W-:Y:S01]  /*a190*/  @P4 IMAD.MOV.U32 R15, RZ, RZ, R16 ;  /* 0x000000ffff0f4224 */ /* 0x000fe200078e0010 */
[----:B------:R-:W-:Y:S02]  /*a1a0*/  R2P PR, R8.B1, 0x18 ;  /* 0x0000001808007804 */ /* 0x000fe40000001000 */
[----:B------:R-:W-:Y:S01]  /*a1b0*/  LOP3.LUT P5, RZ, R6, 0x80, RZ, 0xc0, !PT ;  /* 0x0000008006ff7812 */ /* 0x000fe200078ac0ff */
[C---:B--2---:R-:W-:Y:S02]  /*a1c0*/  @P0 VIADD R0, R15.reuse, 0x1 ;  /* 0x000000010f000836 */ /* 0x044fe40000000000 */
[----:B------:R-:W-:-:S02]  /*a1d0*/  @P0 IMAD R16, R15, 0x4, R40 ;  /* 0x000000040f100824 */ /* 0x000fc400078e0228 */
[----:B------:R-:W-:-:S04]  /*a1e0*/  @P0 IMAD.MOV.U32 R15, RZ, RZ, R0 ;  /* 0x000000ffff0f0224 */ /* 0x000fc800078e0000 */
[C---:B------:R-:W-:Y:S02]  /*a1f0*/  @P1 VIADD R0, R15.reuse, 0x1 ;  /* 0x000000010f001836 */ /* 0x040fe40000000000 */
[----:B------:R-:W-:Y:S02]  /*a200*/  @P1 IMAD R17, R15, 0x4, R40 ;  /* 0x000000040f111824 */ /* 0x000fe400078e0228 */
        /* <DEDUP_REMOVED lines=15> */
[C---:B------:R-:W-:Y:S01]  /*a300*/  @P4 VIADD R0, R15.reuse, 0x1 ;  /* 0x000000010f004836 */ /* 0x040fe20000000000 */
[----:B------:R-:W-:Y:S01]  /*a310*/  LOP3.LUT P3, RZ, R10, 0x8000, RZ, 0xc0, !PT ;  /* 0x000080000aff7812 */ /* 0x000fe2000786c0ff */
[----:B---3--:R-:W-:Y:S02]  /*a320*/  @P4 IMAD R4, R15, 0x4, R40 ;  /* 0x000000040f044824 */ /* 0x008fe400078e0228 */
[----:B------:R-:W-:-:S03]  /*a330*/  @P4 IMAD.MOV.U32 R15, RZ, RZ, R0 ;  /* 0x000000ffff0f4224 */ /* 0x000fc600078e0000 */
[----:B------:R4:W-:Y:S01]  /*a340*/  @P4 STS [R4+0x800], R27 ;  /* 0x0008001b04004388 */ /* 0x0009e20000000800 */
[C---:B------:R-:W-:Y:S02]  /*a350*/  @P5 VIADD R0, R15.reuse, 0x1 ;  /* 0x000000010f005836 */ /* 0x040fe40000000000 */
[----:B------:R-:W-:Y:S02]  /*a360*/  @P5 IMAD R21, R15, 0x4, R40 ;  /* 0x000000040f155824 */ /* 0x000fe400078e0228 */
[----:B------:R-:W-:-:S03]  /*a370*/  @P5 IMAD.MOV.U32 R15, RZ, RZ, R0 ;  /* 0x000000ffff0f5224 */ /* 0x000fc600078e0000 */
[----:B------:R4:W-:Y:S01]  /*a380*/  @P5 STS [R21+0x800], R26 ;  /* 0x0008001a15005388 */ /* 0x0009e20000000800 */
[C---:B------:R-:W-:Y:S02]  /*a390*/  @P6 VIADD R0, R15.reuse, 0x1 ;  /* 0x000000010f006836 */ /* 0x040fe40000000000 */
[----:B------:R-:W-:Y:S02]  /*a3a0*/  @P6 IMAD R6, R15, 0x4, R40 ;  /* 0x000000040f066824 */ /* 0x000fe400078e0228 */
[----:B------:R-:W-:-:S03]  /*a3b0*/  @P6 IMAD.MOV.U32 R15, RZ, RZ, R0 ;  /* 0x000000ffff0f6224 */ /* 0x000fc600078e0000 */
[----:B------:R4:W-:Y:S01]  /*a3c0*/  @P6 STS [R6+0x800], R25 ;  /* 0x0008001906006388 */ /* 0x0009e20000000800 */
[----:B------:R-:W-:Y:S01]  /*a3d0*/  @P1 VIADD R0, R15, 0x1 ;  /* 0x000000010f001836 */ /* 0x000fe20000000000 */
[----:B------:R-:W-:Y:S01]  /*a3e0*/  R2P PR, R11.B2, 0x6 ;  /* 0x000000060b007804 */ /* 0x000fe20000002000 */
[----:B--2---:R-:W-:Y:S02]  /*a3f0*/  @P3 IMAD R7, R15, 0x4, R40 ;  /* 0x000000040f073824 */ /* 0x004fe400078e0228 */
[----:B------:R-:W-:-:S03]  /*a400*/  @P3 IMAD.MOV.U32 R15, RZ, RZ, R0 ;  /* 0x000000ffff0f3224 */ /* 0x000fc600078e0000 */
[----:B------:R4:W-:Y:S01]  /*a410*/  @P3 STS [R7+0x800], R24 ;  /* 0x0008001807003388 */ /* 0x0009e20000000800 */
[C---:B------:R-:W-:Y:S02]  /*a420*/  @P0 VIADD R0, R15.reuse, 0x1 ;  /* 0x000000010f000836 */ /* 0x040fe40000000000 */
[----:B0-----:R-:W-:Y:S02]  /*a430*/  @P0 IMAD R11, R15, 0x4, R40 ;  /* 0x000000040f0b0824 */ /* 0x001fe400078e0228 */
[----:B------:R-:W-:-:S03]  /*a440*/  @P0 IMAD.MOV.U32 R15, RZ, RZ, R0 ;  /* 0x000000ffff0f0224 */ /* 0x000fc600078e0000 */
[----:B------:R4:W-:Y:S01]  /*a450*/  @P0 STS [R11+0x800], R2 ;  /* 0x000800020b000388 */ /* 0x0009e20000000800 */
[----:B------:R-:W-:Y:S01]  /*a460*/  @P1 VIADD R0, R15, 0x1 ;  /* 0x000000010f001836 */ /* 0x000fe20000000000 */
[----:B-1----:R-:W-:Y:S01]  /*a470*/  ISETP.GE.AND P0, PT, R41, R18, PT ;  /* 0x000000122900720c */ /* 0x002fe20003f06270 */
[----:B------:R-:W-:Y:S02]  /*a480*/  @P1 IMAD R10, R15, 0x4, R40 ;  /* 0x000000040f0a1824 */ /* 0x000fe400078e0228 */
[----:B------:R-:W-:-:S03]  /*a490*/  @P1 IMAD.MOV.U32 R15, RZ, RZ, R0 ;  /* 0x000000ffff0f1224 */ /* 0x000fc600078e0000 */
[----:B------:R4:W-:Y:S01]  /*a4a0*/  @P1 STS [R10+0x800], R3 ;  /* 0x000800030a001388 */ /* 0x0009e20000000800 */
[----:B------:R-:W-:-:S05]  /*a4b0*/  @P2 IMAD R0, R15, 0x4, R40 ;  /* 0x000000040f002824 */ /* 0x000fca00078e0228 */
[----:B------:R4:W-:Y:S01]  /*a4c0*/  @P2 STS [R0+0x800], R5 ;  /* 0x0008000500002388 */ /* 0x0009e20000000800 */
[----:B------:R-:W-:Y:S06]  /*a4d0*/  BAR.SYNC.DEFER_BLOCKING 0x0 ;  /* 0x0000000000007b1d */ /* 0x000fec0000010000 */
[----:B------:R-:W-:Y:S05]  /*a4e0*/  @P0 BRA `(.L_x_8243) ;  /* 0x0000000400fc0947 */ /* 0x000fea0003800000 */
[----:B----4-:R-:W-:Y:S01]  /*a4f0*/  LOP3.LUT R3, RZ, R41, RZ, 0x33, !PT ;  /* 0x00000029ff037212 */ /* 0x010fe200078e33ff */
        /* <DEDUP_REMOVED lines=8> */
[----:B------:R-:W-:Y:S01]  /*a580*/  LEA.HI R0, R0, 0x1, RZ, 0x17 ;  /* 0x0000000100007811 */ /* 0x000fe200078fb8ff */
[C---:B------:R-:W-:Y:S01]  /*a590*/  IMAD R3, R41.reuse, 0x4, R40 ;  /* 0x0000000429037824 */ /* 0x040fe200078e0228 */
[----:B------:R-:W-:-:S03]  /*a5a0*/  IADD3 R9, P0, PT, R41, R12, RZ ;  /* 0x0000000c29097210 */ /* 0x000fc60007f1e0ff */
[C---:B------:R-:W-:Y:S01]  /*a5b0*/  IMAD.SHL.U32 R2, R0.reuse, 0x200, RZ ;  /* 0x0000020000027824 */ /* 0x040fe200078e00ff */
[----:B------:R-:W-:Y:S01]  /*a5c0*/  LOP3.LUT R0, R0, 0x3, RZ, 0xc0, !PT ;  /* 0x0000000300007812 */ /* 0x000fe200078ec0ff */
[----:B------:R-:W-:-:S03]  /*a5d0*/  IMAD.X R4, RZ, RZ, R13, P0 ;  /* 0x000000ffff047224 */ /* 0x000fc600000e060d */
[----:B------:R-:W-:Y:S01]  /*a5e0*/  LOP3.LUT R2, R2, 0x600, RZ, 0xc0, !PT ;  /* 0x0000060002027812 */ /* 0x000fe200078ec0ff */
[----:B------:R-:W-:-:S04]  /*a5f0*/  IMAD.MOV R0, RZ, RZ, -R0 ;  /* 0x000000ffff007224 */ /* 0x000fc800078e0a00 */
[----:B------:R-:W-:Y:S01]  /*a600*/  IMAD.IADD R5, R2, 0x1, R41 ;  /* 0x0000000102057824 */ /* 0x000fe200078e0229 */
[----:B0-----:R-:W-:-:S04]  /*a610*/  LEA R6, P0, R9, UR4, 0x2 ;  /* 0x0000000409067c11 */ /* 0x001fc8000f8010ff */
[----:B------:R-:W-:Y:S01]  /*a620*/  LEA.HI.X R9, R9, UR5, R4, 0x2, P0 ;  /* 0x0000000509097c11 */ /* 0x000fe200080f1404 */
[----:B------:R-:W-:-:S08]  /*a630*/  VIADD R4, R3, 0x800 ;  /* 0x0000080003047836 */ /* 0x000fd00000000000 */
.L_x_8246:
        /* <DEDUP_REMOVED lines=10> */
.L_x_8245:
[----:B------:R-:W-:Y:S05]  /*a6e0*/  BSYNC.RECONVERGENT B1 ;  /* 0x0000000000017941 */ /* 0x000fea0003800200 */
.L_x_8244:
[----:B------:R-:W-:Y:S05]  /*a6f0*/  @!P1 BRA `(.L_x_8243) ;  /* 0x0000000400789947 */ /* 0x000fea0003800000 */
[----:B------:R-:W1:Y:S01]  /*a700*/  LDCU.64 UR4, c[0x0][0x3b0] ;  /* 0x00007600ff0477ac */ /* 0x000e620008000a00 */
[----:B------:R-:W-:Y:S01]  /*a710*/  IMAD.IADD R4, R18, 0x1, -R5 ;  /* 0x0000000112047824 */ /* 0x000fe200078e0a05 */
[C---:B------:R-:W-:Y:S01]  /*a720*/  IADD3 R0, P0, PT, R5.reuse, R12, RZ ;  /* 0x0000000c05007210 */ /* 0x040fe20007f1e0ff */
[----:B------:R-:W-:Y:S01]  /*a730*/  IMAD R40, R5, 0x4, R40 ;  /* 0x0000000405287824 */ /* 0x000fe200078e0228 */
[----:B------:R-:W-:Y:S02]  /*a740*/  BSSY.RECONVERGENT B1, `(.L_x_8247) ;  /* 0x0000034000017945 */ /* 0x000fe40003800200 */
[----:B------:R-:W-:Y:S01]  /*a750*/  ISETP.GT.AND P1, PT, R4, 0x1800, PT ;  /* 0x000018000400780c */ /* 0x000fe20003f24270 */
[----:B0-----:R-:W-:Y:S02]  /*a760*/  IMAD.X R3, RZ, RZ, R13, P0 ;  /* 0x000000ffff037224 */ /* 0x001fe400000e060d */
[----:B------:R-:W-:Y:S01]  /*a770*/  VIADD R40, R40, 0x2000 ;  /* 0x0000200028287836 */ /* 0x000fe20000000000 */
[----:B-1----:R-:W-:-:S04]  /*a780*/  LEA R2, P0, R0, UR4, 0x2 ;  /* 0x0000000400027c11 */ /* 0x002fc8000f8010ff */
[----:B------:R-:W-:Y:S02]  /*a790*/  LEA.HI.X R0, R0, UR5, R3, 0x2, P0 ;  /* 0x0000000500007c11 */ /* 0x000fe400080f1403 */
[----:B------:R-:W-:-:S05]  /*a7a0*/  IADD3 R2, P0, PT, R2, 0x1000, RZ ;  /* 0x0000100002027810 */ /* 0x000fca0007f1e0ff */
[----:B------:R-:W-:Y:S01]  /*a7b0*/  IMAD.X R3, RZ, RZ, R0, P0 ;  /* 0x000000ffff037224 */ /* 0x000fe200000e0600 */
[----:B------:R-:W-:Y:S01]  /*a7c0*/  PLOP3.LUT P0, PT, PT, PT, PT, 0x80, 0x8 ;  /* 0x000000000008781c */ /* 0x000fe20003f0f070 */
[----:B------:R-:W-:-:S12]  /*a7d0*/  @!P1 BRA `(.L_x_8248) ;  /* 0x0000000000a89947 */ /* 0x000fd80003800000 */
[----:B------:R-:W-:Y:S01]  /*a7e0*/  PLOP3.LUT P0, PT, PT, PT, PT, 0x8, 0x80 ;  /* 0x000000000080781c */ /* 0x000fe20003f0e170 */
[----:B------:R-:W-:-:S12]  /*a7f0*/  VIADD R4, R18, 0xffffe800 ;  /* 0xffffe80012047836 */ /* 0x000fd80000000000 */
.L_x_8249:
        /* <DEDUP_REMOVED lines=40> */
.L_x_8248:
[----:B------:R-:W-:Y:S05]  /*aa80*/  BSYNC.RECONVERGENT B1 ;  /* 0x0000000000017941 */ /* 0x000fea0003800200 */
.L_x_8247:
        /* <DEDUP_REMOVED lines=27> */
.L_x_8251:
[----:B------:R-:W-:Y:S05]  /*ac40*/  BSYNC.RECONVERGENT B1 ;  /* 0x0000000000017941 */ /* 0x000fea0003800200 */
.L_x_8250:
[----:B------:R-:W-:-:S13]  /*ac50*/  ISETP.LT.OR P0, PT, R5, R18, P0 ;  /* 0x000000120500720c */ /* 0x000fda0000701670 */
[----:B------:R-:W0:Y:S04]  /*ac60*/  @P0 LDS R5, [R40+-0x1800] ;  /* 0xffe8000028050984 */ /* 0x000e280000000800 */
[----:B------:R-:W1:Y:S04]  /*ac70*/  @P0 LDS R7, [R40+-0x1000] ;  /* 0xfff0000028070984 */ /* 0x000e680000000800 */
[----:B------:R-:W2:Y:S04]  /*ac80*/  @P0 LDS R9, [R40+-0x800] ;  /* 0xfff8000028090984 */ /* 0x000ea80000000800 */
[----:B------:R-:W3:Y:S04]  /*ac90*/  @P0 LDS R11, [R40] ;  /* 0x00000000280b0984 */ /* 0x000ee80000000800 */
[----:B0-----:R0:W-:Y:S04]  /*aca0*/  @P0 STG.E desc[UR6][R2.64+-0x1000], R5 ;  /* 0xfff0000502000986 */ /* 0x0011e8000c101906 */
[----:B-1----:R0:W-:Y:S04]  /*acb0*/  @P0 STG.E desc[UR6][R2.64+-0x800], R7 ;  /* 0xfff8000702000986 */ /* 0x0021e8000c101906 */
[----:B--2---:R0:W-:Y:S04]  /*acc0*/  @P0 STG.E desc[UR6][R2.64], R9 ;  /* 0x0000000902000986 */ /* 0x0041e8000c101906 */
[----:B---3--:R0:W-:Y:S02]  /*acd0*/  @P0 STG.E desc[UR6][R2.64+0x800], R11 ;  /* 0x0008000b02000986 */ /* 0x0081e4000c101906 */
.L_x_8243:
[----:B------:R-:W-:Y:S05]  /*ace0*/  BSYNC.RECONVERGENT B0 ;  /* 0x0000000000007941 */ /* 0x000fea0003800200 */
.L_x_8242:
[----:B------:R-:W-:-:S13]  /*acf0*/  ISETP.NE.AND P0, PT, R41, RZ, PT ;  /* 0x000000ff2900720c */ /* 0x000fda0003f05270 */
[----:B------:R-:W-:Y:S05]  /*ad00*/  @P0 EXIT ;  /* 0x000000000000094d */ /* 0x000fea0003800000 */
[----:B0---4-:R-:W0:Y:S01]  /*ad10*/  LDC.64 R2, c[0x0][0x3d0] ;  /* 0x0000f400ff027b82 */ /* 0x011e220000000a00 */
[----:B------:R-:W-:-:S05]  /*ad20*/  IADD3 R18, P0, PT, R18, R12, RZ ;  /* 0x0000000c12127210 */ /* 0x000fca0007f1e0ff */
[----:B------:R-:W-:-:S05]  /*ad30*/  IMAD.X R19, R19, 0x1, R13, P0 ;  /* 0x0000000113137824 */ /* 0x000fca00000e060d */
[----:B0-----:R-:W-:Y:S01]  /*ad40*/  STG.E.64 desc[UR6][R2.64], R18 ;  /* 0x0000001202007986 */ /* 0x001fe2000c101b06 */
[----:B------:R-:W-:Y:S05]  /*ad50*/  EXIT ;  /* 0x000000000000794d */ /* 0x000fea0003800000 */
.L_x_8137:
[----:B------:R-:W-:Y:S01]  /*ad60*/  BSSY B1, `(.L_x_8252) ;  /* 0x0000006000017945 */ /* 0x000fe20003800000 */
[----:B------:R-:W-:Y:S01]  /*ad70*/  PLOP3.LUT P3, PT, P3, PT, PT, 0x8, 0x80 ;  /* 0x000000000080781c */ /* 0x000fe20001f6e170 */
[----:B------:R-:W-:-:S12]  /*ad80*/  IMAD.MOV.U32 R16, RZ, RZ, -0x1 ;  /* 0xffffffffff107424 */ /* 0x000fd800078e00ff */
[----:B0-----:R-:W-:Y:S05]  /*ad90*/  WARPSYNC.COLLECTIVE R16, `(.L_x_8253) ;  /* 0x0000000010087348 */ /* 0x001fea0003c00000 */
[----:B------:R-:W-:Y:S01]  /*ada0*/  VOTE.ANY P3, P3 ;  /* 0x0000000000ff7806 */ /* 0x000fe20001860100 */
[----:B0-----:R-:W-:-:S12]  /*adb0*/  ENDCOLLECTIVE ;  /* 0x000000000000791b */ /* 0x001fd80003800000 */
.L_x_8253:
[----:B------:R-:W-:Y:S05]  /*adc0*/  BSYNC B1 ;  /* 0x0000000000017941 */ /* 0x000fea0003800000 */
.L_x_8252:
[----:B------:R-:W-:Y:S05]  /*add0*/  BRA `(.L_x_8254) ;  /* 0xffffff8c004c7947 */ /* 0x000fea000383ffff */
.L_x_8141:
[----:B------:R-:W-:Y:S01]  /*ade0*/  BSSY B1, `(.L_x_8255) ;  /* 0x0000006000017945 */ /* 0x000fe20003800000 */
[----:B------:R-:W-:Y:S01]  /*adf0*/  PLOP3.LUT P3, PT, P3, PT, PT, 0x8, 0x80 ;  /* 0x000000000080781c */ /* 0x000fe20001f6e170 */
[----:B------:R-:W-:-:S12]  /*ae00*/  IMAD.MOV.U32 R16, RZ, RZ, -0x1 ;  /* 0xffffffffff107424 */ /* 0x000fd800078e00ff */
[----:B0-----:R-:W-:Y:S05]  /*ae10*/  WARPSYNC.COLLECTIVE R16, `(.L_x_8256) ;  /* 0x0000000010087348 */ /* 0x001fea0003c00000 */
[----:B------:R-:W-:Y:S01]  /*ae20*/  VOTE.ANY P3, P3 ;  /* 0x0000000000ff7806 */ /* 0x000fe20001860100 */
[----:B0-----:R-:W-:-:S12]  /*ae30*/  ENDCOLLECTIVE ;  /* 0x000000000000791b */ /* 0x001fd80003800000 */
.L_x_8256:
[----:B------:R-:W-:Y:S05]  /*ae40*/  BSYNC B1 ;  /* 0x0000000000017941 */ /* 0x000fea0003800000 */
.L_x_8255:
[----:B------:R-:W-:Y:S05]  /*ae50*/  BRA `(.L_x_8257) ;  /* 0xffffff8c00647947 */ /* 0x000fea000383ffff */
.L_x_8143:
[----:B------:R-:W1:Y:S01]  /*ae60*/  S2R R43, SR_GEMASK ;  /* 0x00000000002b7919 */ /* 0x000e620000003c00 */
[----:B------:R-:W-:Y:S01]  /*ae70*/  ISETP.NE.U32.AND P5, PT, R12, 0x65, PT ;  /* 0x000000650c00780c */ /* 0x000fe20003fa5070 */
[----:B------:R-:W-:Y:S01]  /*ae80*/  BSSY B1, `(.L_x_8258) ;  /* 0x0000009000017945 */ /* 0x000fe20003800000 */
[----:B------:R-:W-:Y:S01]  /*ae90*/  LOP3.LUT R39, R39, 0xfffffffe, RZ, 0xc0, !PT ;  /* 0xfffffffe27277812 */ /* 0x000fe200078ec0ff */
[----:B------:R-:W-:Y:S01]  /*aea0*/  IMAD.MOV.U32 R16, RZ, RZ, -0x1 ;  /* 0xffffffffff107424 */ /* 0x000fe200078e00ff */
[----:B------:R-:W-:Y:S02]  /*aeb0*/  ISETP.NE.AND.EX P5, PT, R13, RZ, PT, P5 ;  /* 0x000000ff0d00720c */ /* 0x000fe40003fa5350 */
[----:B------:R-:W-:-:S11]  /*aec0*/  PLOP3.LUT P3, PT, P3, PT, PT, 0x8, 0x80 ;  /* 0x000000000080781c */ /* 0x000fd60001f6e170 */
[----:B------:R-:W-:-:S07]  /*aed0*/  @P5 LOP3.LUT R39, R39, 0x1, RZ, 0xfc, !PT ;  /* 0x0000000127275812 */ /* 0x000fce00078efcff */
[----:B01----:R-:W-:Y:S05]  /*aee0*/  WARPSYNC.COLLECTIVE R16, `(.L_x_8259) ;  /* 0x0000000010087348 */ /* 0x003fea0003c00000 */
[----:B------:R-:W-:Y:S01]  /*aef0*/  VOTE.ANY R16, PT, P3 ;  /* 0x0000000000107806 */ /* 0x000fe200018e0100 */
[----:B01----:R-:W-:Y:S06]  /*af00*/  ENDCOLLECTIVE ;  /* 0x000000000000791b */ /* 0x003fec0003800000 */
.L_x_8259:
[----:B------:R-:W-:Y:S05]  /*af10*/  BSYNC B1 ;  /* 0x0000000000017941 */ /* 0x000fea0003800000 */
.L_x_8258:
        /* <DEDUP_REMOVED lines=11> */
.L_x_8260:
[----:B------:R-:W-:Y:S01]  /*afd0*/  ISETP.GT.AND P5, PT, R12, R17, PT ;  /* 0x000000110c00720c */ /* 0x000fe20003fa4270 */
[----:B------:R-:W-:Y:S02]  /*afe0*/  VIADD R12, R21, 0x4 ;  /* 0x00000004150c7836 */ /* 0x000fe40000000000 */
[----:B------:R-:W-:Y:S02]  /*aff0*/  IMAD.MOV.U32 R19, RZ, RZ, R15 ;  /* 0x000000ffff137224 */ /* 0x000fe400078e000f */
[----:B------:R-:W-:-:S08]  /*b000*/  IMAD.MOV.U32 R40, RZ, RZ, R20 ;  /* 0x000000ffff287224 */ /* 0x000fd000078e0014 */
[----:B------:R-:W-:Y:S05]  /*b010*/  WARPSYNC.COLLECTIVE R16, `(.L_x_8261) ;  /* 0x0000000010087348 */ /* 0x000fea0003c00000 */
[----:B------:R0:W1:Y:S02]  /*b020*/  SHFL.DOWN P3, R20, R19, R18, R17 ;  /* 0x0800001213147389 */ /* 0x0000640000060011 */
[----:B01----:R-:W-:Y:S05]  /*b030*/  ENDCOLLECTIVE ;  /* 0x000000000000791b */ /* 0x003fea0003800000 */
.L_x_8261:
        /* <DEDUP_REMOVED lines=10> */
.L_x_8262:
[----:B------:R-:W-:Y:S01]  /*b0e0*/  IMAD.MOV.U32 R19, RZ, RZ, R48 ;  /* 0x000000ffff137224 */ /* 0x000fe200078e0030 */
[----:B------:R-:W-:-:S04]  /*b0f0*/  SEL R20, R20, RZ, !P5 ;  /* 0x000000ff14147207 */ /* 0x000fc80006800000 */
[----:B------:R-:W-:-:S13]  /*b100*/  IADD3 R46, P6, PT, R20, R47, RZ ;  /* 0x0000002f142e7210 */ /* 0x000fda0007fde0ff */
[----:B------:R-:W-:Y:S05]  /*b110*/  WARPSYNC.COLLECTIVE R16, `(.L_x_8263) ;  /* 0x0000000010087348 */ /* 0x000fea0003c00000 */
[----:B------:R0:W1:Y:S02]  /*b120*/  SHFL.DOWN P3, R20, R19, R18, R17 ;  /* 0x0800001213147389 */ /* 0x0000640000060011 */
[----:B01----:R-:W-:Y:S05]  /*b130*/  ENDCOLLECTIVE ;  /* 0x000000000000791b */ /* 0x003fea0003800000 */
.L_x_8263:
[----:B------:R-:W-:Y:S02]  /*b140*/  IMAD.MOV.U32 R19, RZ, RZ, R46 ;  /* 0x000000ffff137224 */ /* 0x000fe400078e002e */
[----:B------:R-:W-:Y:S02]  /*b150*/  IMAD.MOV.U32 R18, RZ, RZ, 0x4 ;  /* 0x00000004ff127424 */ /* 0x000fe400078e00ff */
[----:B------:R-:W-:-:S07]  /*b160*/  IMAD.MOV.U32 R40, RZ, RZ, R20 ;  /* 0x000000ffff287224 */ /* 0x000fce00078e0014 */
[----:B------:R-:W-:Y:S05]  /*b170*/  WARPSYNC.COLLECTIVE R16, `(.L_x_8264) ;  /* 0x0000000010087348 */ /* 0x000fea0003c00000 */
[----:B------:R0:W1:Y:S02]  /*b180*/  SHFL.DOWN P3, R20, R19, R18, R17 ;  /* 0x0800001213147389 */ /* 0x0000640000060011 */
[----:B01----:R-:W-:Y:S05]  /*b190*/  ENDCOLLECTIVE ;  /* 0x000000000000791b */ /* 0x003fea0003800000 */
.L_x_8264:
        /* <DEDUP_REMOVED lines=9> */
.L_x_8265:
[----:B------:R-:W-:-:S05]  /*b230*/  IADD3 R15, P6, PT, R15, R46, RZ ;  /* 0x0000002e0f0f7210 */ /* 0x000fca0007fde0ff */
[----:B------:R-:W-:Y:S02]  /*b240*/  IMAD.MOV.U32 R19, RZ, RZ, R15 ;  /* 0x000000ffff137224 */ /* 0x000fe400078e000f */
[----:B------:R-:W-:Y:S02]  /*b250*/  IMAD.MOV.U32 R18, RZ, RZ, 0x8 ;  /* 0x00000008ff127424 */ /* 0x000fe400078e00ff */
[----:B------:R-:W-:-:S07]  /*b260*/  IMAD.MOV.U32 R14, RZ, RZ, R20 ;  /* 0x000000ffff0e7224 */ /* 0x000fce00078e0014 */
[----:B------:R-:W-:Y:S05]  /*b270*/  WARPSYNC.COLLECTIVE R16, `(.L_x_8266) ;  /* 0x0000000010087348 */ /* 0x000fea0003c00000 */
[----:B------:R0:W1:Y:S02]  /*b280*/  SHFL.DOWN P3, R20, R19, R18, R17 ;  /* 0x0800001213147389 */ /* 0x0000640000060011 */
[----:B01----:R-:W-:Y:S05]  /*b290*/  ENDCOLLECTIVE ;  /* 0x000000000000791b */ /* 0x003fea0003800000 */
.L_x_8266:
[----:B------:R-:W-:Y:S02]  /*b2a0*/  SEL R14, R14, RZ, !P5 ;  /* 0x000000ff0e0e7207 */ /* 0x000fe40006800000 */
[----:B------:R-:W-:Y:S01]  /*b2b0*/  ISETP.GT.AND P5, PT, R12, R17, PT ;  /* 0x000000110c00720c */ /* 0x000fe20003fa4270 */
[----:B------:R-:W-:Y:S02]  /*b2c0*/  VIADD R12, R21, 0x10 ;  /* 0x00000010150c7836 */ /* 0x000fe40000000000 */
[----:B------:R-:W-:-:S04]  /*b2d0*/  IMAD.X R40, R14, 0x1, R41, P6 ;  /* 0x000000010e287824 */ /* 0x000fc800030e0629 */
[----:B------:R-:W-:Y:S01]  /*b2e0*/  IMAD.MOV.U32 R19, RZ, RZ, R40 ;  /* 0x000000ffff137224 */ /* 0x000fe200078e0028 */
[----:B------:R-:W-:-:S04]  /*b2f0*/  SEL R20, R20, RZ, !P5 ;  /* 0x000000ff14147207 */ /* 0x000fc80006800000 */
[----:B------:R-:W-:-:S13]  /*b300*/  IADD3 R47, P6, PT, R20, R15, RZ ;  /* 0x0000000f142f7210 */ /* 0x000fda0007fde0ff */
[----:B------:R-:W-:Y:S05]  /*b310*/  WARPSYNC.COLLECTIVE R16, `(.L_x_8267) ;  /* 0x0000000010087348 */ /* 0x000fea0003c00000 */
[----:B------:R0:W1:Y:S02]  /*b320*/  SHFL.DOWN P3, R20, R19, R18, R17 ;  /* 0x0800001213147389 */ /* 0x0000640000060011 */
[----:B01----:R-:W-:Y:S05]  /*b330*/  ENDCOLLECTIVE ;  /* 0x000000000000791b */ /* 0x003fea0003800000 */
.L_x_8267:
[----:B------:R-:W-:Y:S02]  /*b340*/  IMAD.MOV.U32 R19, RZ, RZ, R47 ;  /* 0x000000ffff137224 */ /* 0x000fe400078e002f */
[----:B------:R-:W-:Y:S02]  /*b350*/  IMAD.MOV.U32 R18, RZ, RZ, 0x10 ;  /* 0x00000010ff127424 */ /* 0x000fe400078e00ff */
[----:B------:R-:W-:-:S07]  /*b360*/  IMAD.MOV.U32 R14, RZ, RZ, R20 ;  /* 0x000000ffff0e7224 */ /* 0x000fce00078e0014 */
[----:B------:R-:W-:Y:S05]  /*b370*/  WARPSYNC.COLLECTIVE R16, `(.L_x_8268) ;  /* 0x0000000010087348 */ /* 0x000fea0003c00000 */
[----:B------:R0:W1:Y:S02]  /*b380*/  SHFL.DOWN P3, R20, R19, R18, R17 ;  /* 0x0800001213147389 */ /* 0x0000640000060011 */
[----:B01----:R-:W-:Y:S05]  /*b390*/  ENDCOLLECTIVE ;  /* 0x000000000000791b */ /* 0x003fea0003800000 */
.L_x_8268:
[----:B------:R-:W-:Y:S02]  /*b3a0*/  SEL R13, R14, RZ, !P5 ;  /* 0x000000ff0e0d7207 */ /* 0x000fe40006800000 */
[----:B------:R-:W-:-:S03]  /*b3b0*/  LOP3.LUT P5, RZ, R39, 0x1, RZ, 0xc0, !PT ;  /* 0x0000000127ff7812 */ /* 0x000fc600078ac0ff */
[----:B------:R-:W-:-:S04]  /*b3c0*/  IMAD.X R46, R13, 0x1, R40, P6 ;  /* 0x000000010d2e7824 */ /* 0x000fc800030e0628 */
[----:B------:R-:W-:Y:S02]  /*b3d0*/  IMAD.MOV.U32 R19, RZ, RZ, R46 ;  /* 0x000000ffff137224 */ /* 0x000fe400078e002e */
[----:B------:R-:W-:-:S07]  /*b3e0*/  IMAD.MOV.U32 R14, RZ, RZ, R20 ;  /* 0x000000ffff0e7224 */ /* 0x000fce00078e0014 */
[----:B------:R-:W-:Y:S05]  /*b3f0*/  WARPSYNC.COLLECTIVE R16, `(.L_x_8269) ;  /* 0x0000000010087348 */ /* 0x000fea0003c00000 */
[----:B------:R0:W1:Y:S02]  /*b400*/  SHFL.DOWN P3, R20, R19, R18, R17 ;  /* 0x0800001213147389 */ /* 0x0000640000060011 */
[----:B01----:R-:W-:Y:S05]  /*b410*/  ENDCOLLECTIVE ;  /* 0x000000000000791b */ /* 0x003fea0003800000 */
.L_x_8269:
[----:B------:R-:W0:Y:S01]  /*b420*/  LDCU.64 UR4, c[0x0][0x3d8] ;  /* 0x00007b00ff0477ac */ /* 0x000e220008000a00 */
[----:B------:R-:W1:Y:S01]  /*b430*/  S2UR UR8, SR_CTAID.X ;  /* 0x00000000000879c3 */ /* 0x000e620000002500 */
[----:B0-----:R-:W-:-:S04]  /*b440*/  UIADD3 UR4, UP0, UPT, UR4, 0x200, URZ ;  /* 0x0000020004047890 */ /* 0x001fc8000ff1e0ff */
[----:B------:R-:W-:Y:S01]  /*b450*/  UIADD3.X UR5, UPT, UPT, URZ, UR5, URZ, UP0, !UPT ;  /* 0x00000005ff057290 */ /* 0x000fe200087fe4ff */
[----:B------:R-:W-:Y:S01]  /*b460*/  ISETP.GT.AND P3, PT, R12, R17, PT ;  /* 0x000000110c00720c */ /* 0x000fe20003f64270 */
[----:B------:R-:W-:Y:S01]  /*b470*/  IMAD.U32 R40, RZ, RZ, UR4 ;  /* 0x00000004ff287e24 */ /* 0x000fe2000f8e00ff */
[----:B------:R-:W0:Y:S02]  /*b480*/  S2R R12, SR_TID.X ;  /* 0x00000000000c7919 */ /* 0x000e240000002100 */
[----:B------:R-:W-:Y:S01]  /*b490*/  SEL R14, R14, RZ, !P3 ;  /* 0x000000ff0e0e7207 */ /* 0x000fe20005800000 */
[----:B------:R-:W-:Y:S01]  /*b4a0*/  IMAD.U32 R41, RZ, RZ, UR5 ;  /* 0x00000005ff297e24 */ /* 0x000fe2000f8e00ff */
[----:B------:R-:W-:Y:S02]  /*b4b0*/  SEL R13, R20, RZ, !P3 ;  /* 0x000000ff140d7207 */ /* 0x000fe40005800000 */
[----:B------:R-:W-:-:S05]  /*b4c0*/  IADD3 R47, P3, PT, R14, R47, RZ ;  /* 0x0000002f0e2f7210 */ /* 0x000fca0007f7e0ff */
[----:B------:R-:W-:Y:S01]  /*b4d0*/  IMAD.X R46, R13, 0x1, R46, P3 ;  /* 0x000000010d2e7824 */ /* 0x000fe200018e062e */
[----:B------:R-:W-:Y:S02]  /*b4e0*/  PLOP3.LUT P3, PT, P5, PT, PT, 0x80, 0x8 ;  /* 0x000000000008781c */ /* 0x000fe40002f6f070 */
[----:B0-----:R-:W-:-:S05]  /*b4f0*/  LOP3.LUT R12, RZ, R12, RZ, 0x33, !PT ;  /* 0x0000000cff0c7212 */ /* 0x001fca00078e33ff */
[----:B-1----:R-:W-:-:S07]  /*b500*/  VIADD R49, R12, UR8 ;  /* 0x000000080c317c36 */ /* 0x002fce0008000000 */
[----:B------:R-:W-:Y:S05]  /*b510*/  WARPSYNC.COLLECTIVE R16, `(.L_x_8270) ;  /* 0x0000000010087348 */ /* 0x000fea0003c00000 */
[----:B------:R-:W-:Y:S01]  /*b520*/  VOTE.ALL P3, P3 ;  /* 0x0000000000ff7806 */ /* 0x000fe20001860000 */
[----:B------:R-:W-:-:S12]  /*b530*/  ENDCOLLECTIVE ;  /* 0x000000000000791b */ /* 0x000fd80003800000 */
.L_x_8270:
[----:B------:R-:W-:Y:S01]  /*b540*/  PLOP3.LUT P5, PT, P3, PT, PT, 0x80, 0x8 ;  /* 0x000000000008781c */ /* 0x000fe20001faf070 */
[----:B------:R-:W-:-:S12]  /*b550*/  BRA `(.L_x_8271) ;  /* 0xffffff88009c7947 */ /* 0x000fd8000383ffff */
.L_x_8145:
[----:B------:R-:W-:Y:S01]  /*b560*/  BSSY B1, `(.L_x_8272) ;  /* 0x0000006000017945 */ /* 0x000fe20003800000 */
[----:B------:R-:W-:Y:S01]  /*b570*/  PLOP3.LUT P3, PT, P3, PT, PT, 0x8, 0x80 ;  /* 0x000000000080781c */ /* 0x000fe20001f6e170 */
[----:B------:R-:W-:-:S12]  /*b580*/  IMAD.MOV.U32 R16, RZ, RZ, -0x1 ;  /* 0xffffffffff107424 */ /* 0x000fd800078e00ff */
[----:B0-----:R-:W-:Y:S05]  /*b590*/  WARPSYNC.COLLECTIVE R16, `(.L_x_8273) ;  /* 0x0000000010087348 */ /* 0x001fea0003c00000 */
[----:B------:R-:W-:Y:S01]  /*b5a0*/  VOTE.ANY P3, P3 ;  /* 0x0000000000ff7806 */ /* 0x000fe20001860100 */
[----:B0-----:R-:W-:-:S12]  /*b5b0*/  ENDCOLLECTIVE ;  /* 0x000000000000791b */ /* 0x001fd80003800000 */
.L_x_8273:
[----:B------:R-:W-:Y:S05]  /*b5c0*/  BSYNC B1 ;  /* 0x0000000000017941 */ /* 0x000fea0003800000 */
.L_x_8272:
[----:B------:R-:W-:Y:S05]  /*b5d0*/  BRA `(.L_x_8274) ;  /* 0xffffff8800a07947 */ /* 0x000fea000383ffff */
.L_x_8149:
[----:B------:R-:W-:Y:S01]  /*b5e0*/  BSSY B1, `(.L_x_8275) ;  /* 0x0000006000017945 */ /* 0x000fe20003800000 */
[----:B------:R-:W-:Y:S01]  /*b5f0*/  PLOP3.LUT P3, PT, P3, PT, PT, 0x8, 0x80 ;  /* 0x000000000080781c */ /* 0x000fe20001f6e170 */
[----:B------:R-:W-:-:S12]  /*b600*/  IMAD.MOV.U32 R16, RZ, RZ, -0x1 ;  /* 0xffffffffff107424 */ /* 0x000fd800078e00ff */
[----:B0-----:R-:W-:Y:S05]  /*b610*/  WARPSYNC.COLLECTIVE R16, `(.L_x_8276) ;  /* 0x0000000010087348 */ /* 0x001fea0003c00000 */
[----:B------:R-:W-:Y:S01]  /*b620*/  VOTE.ANY P3, P3 ;  /* 0x0000000000ff7806 */ /* 0x000fe20001860100 */
[----:B0-----:R-:W-:-:S12]  /*b630*/  ENDCOLLECTIVE ;  /* 0x000000000000791b */ /* 0x001fd80003800000 */
.L_x_8276:
[----:B------:R-:W-:Y:S05]  /*b640*/  BSYNC B1 ;  /* 0x0000000000017941 */ /* 0x000fea0003800000 */
.L_x_8275:
[----:B------:R-:W-:Y:S05]  /*b650*/  BRA `(.L_x_8277) ;  /* 0xffffff8800bc7947 */ /* 0x000fea000383ffff */
.L_x_8151:
[----:B------:R-:W-:Y:S01]  /*b660*/  BSSY B1, `(.L_x_8278) ;  /* 0x0000006000017945 */ /* 0x000fe20003800000 */
[----:B------:R-:W-:Y:S01]  /*b670*/  PLOP3.LUT P3, PT, P3, PT, PT, 0x8, 0x80 ;  /* 0x000000000080781c */ /* 0x000fe20001f6e170 */
[----:B------:R-:W-:-:S12]  /*b680*/  IMAD.MOV.U32 R16, RZ, RZ, -0x1 ;  /* 0xffffffffff107424 */ /* 0x000fd800078e00ff */
[----:B0-----:R-:W-:Y:S05]  /*b690*/  WARPSYNC.COLLECTIVE R16, `(.L_x_8279) ;  /* 0x0000000010087348 */ /* 0x001fea0003c00000 */
[----:B------:R-:W-:Y:S01]  /*b6a0*/  VOTE.ANY R16, PT, P3 ;  /* 0x0000000000107806 */ /* 0x000fe200018e0100 */
[----:B0-----:R-:W-:Y:S06]  /*b6b0*/  ENDCOLLECTIVE ;  /* 0x000000000000791b */ /* 0x001fec0003800000 */
.L_x_8279:
[----:B------:R-:W-:Y:S05]  /*b6c0*/  BSYNC B1 ;  /* 0x0000000000017941 */ /* 0x000fea0003800000 */
.L_x_8278:
        /* <DEDUP_REMOVED lines=11> */
.L_x_8280:
[----:B------:R-:W-:Y:S02]  /*b780*/  IMAD.MOV.U32 R19, RZ, RZ, R15 ;  /* 0x000000ffff137224 */ /* 0x000fe400078e000f */
[----:B------:R-:W-:-:S07]  /*b790*/  IMAD.MOV.U32 R48, RZ, RZ, R20 ;  /* 0x000000ffff307224 */ /* 0x000fce00078e0014 */
[----:B------:R-:W-:Y:S05]  /*b7a0*/  WARPSYNC.COLLECTIVE R16, `(.L_x_8281) ;  /* 0x0000000010087348 */ /* 0x000fea0003c00000 */
[----:B------:R0:W1:Y:S02]  /*b7b0*/  SHFL.DOWN P3, R20, R19, R18, R17 ;  /* 0x0800001213147389 */ /* 0x0000640000060011 */
[----:B01----:R-:W-:Y:S05]  /*b7c0*/  ENDCOLLECTIVE ;  /* 0x000000000000791b */ /* 0x003fea0003800000 */
.L_x_8281:
        /* <DEDUP_REMOVED lines=13> */
.L_x_8282:
[----:B------:R-:W-:Y:S01]  /*b8a0*/  IMAD.MOV.U32 R19, RZ, RZ, R53 ;  /* 0x000000ffff137224 */ /* 0x000fe200078e0035 */
[----:B------:R-:W-:-:S04]  /*b8b0*/  SEL R20, R20, RZ, !P5 ;  /* 0x000000ff14147207 */ /* 0x000fc80006800000 */
[----:B------:R-:W-:-:S13]  /*b8c0*/  IADD3 R50, P6, PT, R20, R51, RZ ;  /* 0x0000003314327210 */ /* 0x000fda0007fde0ff */
[----:B------:R-:W-:Y:S05]  /*b8d0*/  WARPSYNC.COLLECTIVE R16, `(.L_x_8283) ;  /* 0x0000000010087348 */ /* 0x000fea0003c00000 */
[----:B------:R0:W1:Y:S02]  /*b8e0*/  SHFL.DOWN P3, R20, R19, R18, R17 ;  /* 0x0800001213147389 */ /* 0x0000640000060011 */
[----:B01----:R-:W-:Y:S05]  /*b8f0*/  ENDCOLLECTIVE ;  /* 0x000000000000791b */ /* 0x003fea0003800000 */
.L_x_8283:
[----:B------:R-:W-:Y:S02]  /*b900*/  IMAD.MOV.U32 R19, RZ, RZ, R50 ;  /* 0x000000ffff137224 */ /* 0x000fe400078e0032 */
[----:B------:R-:W-:Y:S02]  /*b910*/  IMAD.MOV.U32 R18, RZ, RZ, 0x4 ;  /* 0x00000004ff127424 */ /* 0x000fe400078e00ff */
[----:B------:R-:W-:-:S07]  /*b920*/  IMAD.MOV.U32 R48, RZ, RZ, R20 ;  /* 0x000000ffff307224 */ /* 0x000fce00078e0014 */
[----:B------:R-:W-:Y:S05]  /*b930*/  WARPSYNC.COLLECTIVE R16, `(.L_x_8284) ;  /* 0x0000000010087348 */ /* 0x000fea0003c00000 */
[----:B------:R0:W1:Y:S02]  /*b940*/  SHFL.DOWN P3, R20, R19, R18, R17 ;  /* 0x0800001213147389 */ /* 0x0000640000060011 */
[----:B01----:R-:W-:Y:S05]  /*b950*/  ENDCOLLECTIVE ;  /* 0x000000000000791b */ /* 0x003fea0003800000 */
.L_x_8284:
        /* <DEDUP_REMOVED lines=8> */
.L_x_8285:
[----:B------:R-:W-:-:S05]  /*b9e0*/  IADD3 R15, P6, PT, R15, R50, RZ ;  /* 0x000000320f0f7210 */ /* 0x000fca0007fde0ff */
[----:B------:R-:W-:Y:S02]  /*b9f0*/  IMAD.MOV.U32 R19, RZ, RZ, R15 ;  /* 0x000000ffff137224 */ /* 0x000fe400078e000f */
[----:B------:R-:W-:Y:S02]  /*ba00*/  IMAD.MOV.U32 R18, RZ, RZ, 0x8 ;  /* 0x00000008ff127424 */ /* 0x000fe400078e00ff */
[----:B------:R-:W-:-:S07]  /*ba10*/  IMAD.MOV.U32 R14, RZ, RZ, R20 ;  /* 0x000000ffff0e7224 */ /* 0x000fce00078e0014 */
[----:B------:R-:W-:Y:S05]  /*ba20*/  WARPSYNC.COLLECTIVE R16, `(.L_x_8286) ;  /* 0x0000000010087348 */ /* 0x000fea0003c00000 */
[----:B------:R0:W1:Y:S02]  /*ba30*/  SHFL.DOWN P3, R20, R19, R18, R17 ;  /* 0x0800001213147389 */ /* 0x0000640000060011 */
[----:B01----:R-:W-:Y:S05]  /*ba40*/  ENDCOLLECTIVE ;  /* 0x000000000000791b */ /* 0x003fea0003800000 */
.L_x_8286:
[----:B------:R-:W-:Y:S01]  /*ba50*/  SEL R51, R14, RZ, !P5 ;  /* 0x000000ff0e337207 */ /* 0x000fe20006800000 */
[----:B------:R-:W-:-:S04]  /*ba60*/  VIADD R14, R21, 0x8 ;  /* 0x00000008150e7836 */ /* 0x000fc80000000000 */
[----:B------:R-:W-:Y:S01]  /*ba70*/  IMAD.X R51, R51, 0x1, R52, P6 ;  /* 0x0000000133337824 */ /* 0x000fe200030e0634 */
[----:B------:R-:W-:-:S03]  /*ba80*/  ISETP.GT.AND P5, PT, R14, R17, PT ;  /* 0x000000110e00720c */ /* 0x000fc60003fa4270 */
[----:B------:R-:W-:Y:S01]  /*ba90*/  IMAD.MOV.U32 R19, RZ, RZ, R51 ;  /* 0x000000ffff137224 */ /* 0x000fe200078e0033 */
[----:B------:R-:W-:-:S04]  /*baa0*/  SEL R20, R20, RZ, !P5 ;  /* 0x000000ff14147207 */ /* 0x000fc80006800000 */
[----:B------:R-:W-:-:S13]  /*bab0*/  IADD3 R48, P6, PT, R20, R15, RZ ;  /* 0x0000000f14307210 */ /* 0x000fda0007fde0ff */
[----:B------:R-:W-:Y:S05]  /*bac0*/  WARPSYNC.COLLECTIVE R16, `(.L_x_8287) ;  /* 0x0000000010087348 */ /* 0x000fea0003c00000 */
[----:B------:R0:W1:Y:S02]  /*bad0*/  SHFL.DOWN P3, R20, R19, R18, R17 ;  /* 0x0800001213147389 */ /* 0x0000640000060011 */
[----:B01----:R-:W-:Y:S05]  /*bae0*/  ENDCOLLECTIVE ;  /* 0x000000000000791b */ /* 0x003fea0003800000 */
.L_x_8287:
[----:B------:R-:W-:Y:S02]  /*baf0*/  IMAD.MOV.U32 R19, RZ, RZ, R48 ;  /* 0x000000ffff137224 */ /* 0x000fe400078e0030 */
[----:B------:R-:W-:Y:S02]  /*bb00*/  IMAD.MOV.U32 R18, RZ, RZ, 0x10 ;  /* 0x00000010ff127424 */ /* 0x000fe400078e00ff */
[----:B------:R-:W-:-:S07]  /*bb10*/  IMAD.MOV.U32 R14, RZ, RZ, R20 ;  /* 0x000000ffff0e7224 */ /* 0x000fce00078e0014 */
[----:B------:R-:W-:Y:S05]  /*bb20*/  WARPSYNC.COLLECTIVE R16, `(.L_x_8288) ;  /* 0x0000000010087348 */ /* 0x000fea0003c00000 */
[----:B------:R0:W1:Y:S02]  /*bb30*/  SHFL.DOWN P3, R20, R19, R18, R17 ;  /* 0x0800001213147389 */ /* 0x0000640000060011 */
[----:B01----:R-:W-:Y:S05]  /*bb40*/  ENDCOLLECTIVE ;  /* 0x000000000000791b */ /* 0x003fea0003800000 */
.L_x_8288:
[----:B------:R-:W-:-:S05]  /*bb50*/  SEL R14, R14, RZ, !P5 ;  /* 0x000000ff0e0e7207 */ /* 0x000fca0006800000 */
[----:B------:R-:W-:Y:S02]  /*bb60*/  IMAD.X R50, R14, 0x1, R51, P6 ;  /* 0x000000010e327824 */ /* 0x000fe400030e0633 */
[----:B------:R-:W-:Y:S02]  /*bb70*/  VIADD R14, R21, 0x10 ;  /* 0x00000010150e7836 */ /* 0x000fe40000000000 */
[----:B------:R-:W-:-:S03]  /*bb80*/  IMAD.MOV.U32 R19, RZ, RZ, R50 ;  /* 0x000000ffff137224 */ /* 0x000fc600078e0032 */
[----:B------:R-:W-:Y:S01]  /*bb90*/  ISETP.GT.AND P5, PT, R14, R17, PT ;  /* 0x000000110e00720c */ /* 0x000fe20003fa4270 */
[----:B------:R-:W-:-:S12]  /*bba0*/  IMAD.MOV.U32 R14, RZ, RZ, R20 ;  /* 0x000000ffff0e7224 */ /* 0x000fd800078e0014 */
[----:B------:R-:W-:Y:S05]  /*bbb0*/  WARPSYNC.COLLECTIVE R16, `(.L_x_8289) ;  /* 0x0000000010087348 */ /* 0x000fea0003c00000 */
[----:B------:R0:W1:Y:S02]  /*bbc0*/  SHFL.DOWN P3, R20, R19, R18, R17 ;  /* 0x0800001213147389 */ /* 0x0000640000060011 */
[----:B01----:R-:W-:Y:S05]  /*bbd0*/  ENDCOLLECTIVE ;  /* 0x000000000000791b */ /* 0x003fea0003800000 */
.L_x_8289:
        /* <DEDUP_REMOVED lines=9> */
.L_x_8290:
[----:B------:R-:W-:Y:S05]  /*bc70*/  BRA `(.L_x_8291) ;  /* 0xffffff8800087947 */ /* 0x000fea000383ffff */
.L_x_8224:
[----:B------:R-:W-:Y:S01]  /*bc80*/  BSSY B0, `(.L_x_8292) ;  /* 0x0000006000007945 */ /* 0x000fe20003800000 */
[----:B------:R-:W-:Y:S01]  /*bc90*/  PLOP3.LUT P3, PT, P3, PT, PT, 0x8, 0x80 ;  /* 0x000000000080781c */ /* 0x000fe20001f6e170 */
[----:B------:R-:W-:-:S12]  /*bca0*/  IMAD.MOV.U32 R16, RZ, RZ, -0x1 ;  /* 0xffffffffff107424 */ /* 0x000fd800078e00ff */
[----:B0-----:R-:W-:Y:S05]  /*bcb0*/  WARPSYNC.COLLECTIVE R16, `(.L_x_8293) ;  /* 0x0000000010087348 */ /* 0x001fea0003c00000 */
[----:B------:R-:W-:Y:S01]  /*bcc0*/  VOTE.ANY P3, P3 ;  /* 0x0000000000ff7806 */ /* 0x000fe20001860100 */
[----:B0-----:R-:W-:-:S12]  /*bcd0*/  ENDCOLLECTIVE ;  /* 0x000000000000791b */ /* 0x001fd80003800000 */
.L_x_8293:
[----:B------:R-:W-:Y:S05]  /*bce0*/  BSYNC B0 ;  /* 0x0000000000007941 */ /* 0x000fea0003800000 */
.L_x_8292:
[----:B------:R-:W-:Y:S05]  /*bcf0*/  BRA `(.L_x_8294) ;  /* 0xffffffd400987947 */ /* 0x000fea000383ffff */
.L_x_8228:
[----:B------:R-:W-:Y:S01]  /*bd00*/  BSSY B0, `(.L_x_8295) ;  /* 0x0000006000007945 */ /* 0x000fe20003800000 */
[----:B------:R-:W-:Y:S01]  /*bd10*/  PLOP3.LUT P3, PT, P3, PT, PT, 0x8, 0x80 ;  /* 0x000000000080781c */ /* 0x000fe20001f6e170 */
[----:B------:R-:W-:-:S12]  /*bd20*/  IMAD.MOV.U32 R16, RZ, RZ, -0x1 ;  /* 0xffffffffff107424 */ /* 0x000fd800078e00ff */
[----:B0-----:R-:W-:Y:S05]  /*bd30*/  WARPSYNC.COLLECTIVE R16, `(.L_x_8296) ;  /* 0x0000000010087348 */ /* 0x001fea0003c00000 */
[----:B------:R-:W-:Y:S01]  /*bd40*/  VOTE.ANY P3, P3 ;  /* 0x0000000000ff7806 */ /* 0x000fe20001860100 */
[----:B0-----:R-:W-:-:S12]  /*bd50*/  ENDCOLLECTIVE ;  /* 0x000000000000791b */ /* 0x001fd80003800000 */
.L_x_8296:
[----:B------:R-:W-:Y:S05]  /*bd60*/  BSYNC B0 ;  /* 0x0000000000007941 */ /* 0x000fea0003800000 */
.L_x_8295:
[----:B------:R-:W-:Y:S05]  /*bd70*/  BRA `(.L_x_8297) ;  /* 0xffffffd400b07947 */ /* 0x000fea000383ffff */
.L_x_8230:
        /* <DEDUP_REMOVED lines=11> */
.L_x_8299:
[----:B------:R-:W-:Y:S05]  /*be30*/  BSYNC B0 ;  /* 0x0000000000007941 */ /* 0x000fea0003800000 */
.L_x_8298:
        /* <DEDUP_REMOVED lines=11> */
.L_x_8300:
[----:B------:R-:W-:Y:S01]  /*bef0*/  ISETP.GT.AND P5, PT, R12, R17, PT ;  /* 0x000000110c00720c */ /* 0x000fe20003fa4270 */
[----:B------:R-:W-:Y:S02]  /*bf00*/  VIADD R12, R21, 0x4 ;  /* 0x00000004150c7836 */ /* 0x000fe40000000000 */
[----:B------:R-:W-:Y:S02]  /*bf10*/  IMAD.MOV.U32 R19, RZ, RZ, R15 ;  /* 0x000000ffff137224 */ /* 0x000fe400078e000f */
[----:B------:R-:W-:-:S08]  /*bf20*/  IMAD.MOV.U32 R40, RZ, RZ, R20 ;  /* 0x000000ffff287224 */ /* 0x000fd000078e0014 */
[----:B------:R-:W-:Y:S05]  /*bf30*/  WARPSYNC.COLLECTIVE R16, `(.L_x_8301) ;  /* 0x0000000010087348 */ /* 0x000fea0003c00000 */
[----:B------:R0:W1:Y:S02]  /*bf40*/  SHFL.DOWN P3, R20, R19, R18, R17 ;  /* 0x0800001213147389 */ /* 0x0000640000060011 */
[----:B01----:R-:W-:Y:S05]  /*bf50*/  ENDCOLLECTIVE ;  /* 0x000000000000791b */ /* 0x003fea0003800000 */
.L_x_8301:
        /* <DEDUP_REMOVED lines=10> */
.L_x_8302:
[----:B------:R-:W-:Y:S01]  /*c000*/  IMAD.MOV.U32 R19, RZ, RZ, R48 ;  /* 0x000000ffff137224 */ /* 0x000fe200078e0030 */
[----:B------:R-:W-:-:S04]  /*c010*/  SEL R20, R20, RZ, !P5 ;  /* 0x000000ff14147207 */ /* 0x000fc80006800000 */
[----:B------:R-:W-:-:S13]  /*c020*/  IADD3 R46, P6, PT, R20, R47, RZ ;  /* 0x0000002f142e7210 */ /* 0x000fda0007fde0ff */
[----:B------:R-:W-:Y:S05]  /*c030*/  WARPSYNC.COLLECTIVE R16, `(.L_x_8303) ;  /* 0x0000000010087348 */ /* 0x000fea0003c00000 */
[----:B------:R0:W1:Y:S02]  /*c040*/  SHFL.DOWN P3, R20, R19, R18, R17 ;  /* 0x0800001213147389 */ /* 0x0000640000060011 */
[----:B01----:R-:W-:Y:S05]  /*c050*/  ENDCOLLECTIVE ;  /* 0x000000000000791b */ /* 0x003fea0003800000 */
.L_x_8303:
[----:B------:R-:W-:Y:S02]  /*c060*/  IMAD.MOV.U32 R19, RZ, RZ, R46 ;  /* 0x000000ffff137224 */ /* 0x000fe400078e002e */
[----:B------:R-:W-:Y:S02]  /*c070*/  IMAD.MOV.U32 R18, RZ, RZ, 0x4 ;  /* 0x00000004ff127424 */ /* 0x000fe400078e00ff */
[----:B------:R-:W-:-:S07]  /*c080*/  IMAD.MOV.U32 R40, RZ, RZ, R20 ;  /* 0x000000ffff287224 */ /* 0x000fce00078e0014 */
[----:B------:R-:W-:Y:S05]  /*c090*/  WARPSYNC.COLLECTIVE R16, `(.L_x_8304) ;  /* 0x0000000010087348 */ /* 0x000fea0003c00000 */
[----:B------:R0:W1:Y:S02]  /*c0a0*/  SHFL.DOWN P3, R20, R19, R18, R17 ;  /* 0x0800001213147389 */ /* 0x0000640000060011 */
[----:B01----:R-:W-:Y:S05]  /*c0b0*/  ENDCOLLECTIVE ;  /* 0x000000000000791b */ /* 0x003fea0003800000 */
.L_x_8304:
        /* <DEDUP_REMOVED lines=9> */
.L_x_8305:
[----:B------:R-:W-:-:S05]  /*c150*/  IADD3 R15, P6, PT, R15, R46, RZ ;  /* 0x0000002e0f0f7210 */ /* 0x000fca0007fde0ff */
[----:B------:R-:W-:Y:S02]  /*c160*/  IMAD.MOV.U32 R19, RZ, RZ, R15 ;  /* 0x000000ffff137224 */ /* 0x000fe400078e000f */
[----:B------:R-:W-:Y:S02]  /*c170*/  IMAD.MOV.U32 R18, RZ, RZ, 0x8 ;  /* 0x00000008ff127424 */ /* 0x000fe400078e00ff */
[----:B------:R-:W-:-:S07]  /*c180*/  IMAD.MOV.U32 R14, RZ, RZ, R20 ;  /* 0x000000ffff0e7224 */ /* 0x000fce00078e0014 */
[----:B------:R-:W-:Y:S05]  /*c190*/  WARPSYNC.COLLECTIVE R16, `(.L_x_8306) ;  /* 0x0000000010087348 */ /* 0x000fea0003c00000 */
[----:B------:R0:W1:Y:S02]  /*c1a0*/  SHFL.DOWN P3, R20, R19, R18, R17 ;  /* 0x0800001213147389 */ /* 0x0000640000060011 */
[----:B01----:R-:W-:Y:S05]  /*c1b0*/  ENDCOLLECTIVE ;  /* 0x000000000000791b */ /* 0x003fea0003800000 */
.L_x_8306:
        /* <DEDUP_REMOVED lines=10> */
.L_x_8307:
[----:B------:R-:W-:Y:S02]  /*c260*/  IMAD.MOV.U32 R19, RZ, RZ, R47 ;  /* 0x000000ffff137224 */ /* 0x000fe400078e002f */
[----:B------:R-:W-:Y:S02]  /*c270*/  IMAD.MOV.U32 R18, RZ, RZ, 0x10 ;  /* 0x00000010ff127424 */ /* 0x000fe400078e00ff */
[----:B------:R-:W-:-:S07]  /*c280*/  IMAD.MOV.U32 R14, RZ, RZ, R20 ;  /* 0x000000ffff0e7224 */ /* 0x000fce00078e0014 */
[----:B------:R-:W-:Y:S05]  /*c290*/  WARPSYNC.COLLECTIVE R16, `(.L_x_8308) ;  /* 0x0000000010087348 */ /* 0x000fea0003c00000 */
[----:B------:R0:W1:Y:S02]  /*c2a0*/  SHFL.DOWN P3, R20, R19, R18, R17 ;  /* 0x0800001213147389 */ /* 0x0000640000060011 */
[----:B01----:R-:W-:Y:S05]  /*c2b0*/  ENDCOLLECTIVE ;  /* 0x000000000000791b */ /* 0x003fea0003800000 */
.L_x_8308:
        /* <DEDUP_REMOVED lines=8> */
.L_x_8309:
        /* <DEDUP_REMOVED lines=18> */
.L_x_8310:
[----:B------:R-:W-:Y:S01]  /*c460*/  PLOP3.LUT P5, PT, P3, PT, PT, 0x80, 0x8 ;  /* 0x000000000008781c */ /* 0x000fe20001faf070 */
[----:B------:R-:W-:-:S12]  /*c470*/  BRA `(.L_x_8311) ;  /* 0xffffffd000e87947 */ /* 0x000fd8000383ffff */
.L_x_8232:
[----:B------:R-:W-:Y:S01]  /*c480*/  BSSY B0, `(.L_x_8312) ;  /* 0x0000006000007945 */ /* 0x000fe20003800000 */
[----:B------:R-:W-:Y:S01]  /*c490*/  PLOP3.LUT P3, PT, P3, PT, PT, 0x8, 0x80 ;  /* 0x000000000080781c */ /* 0x000fe20001f6e170 */
[----:B------:R-:W-:-:S12]  /*c4a0*/  IMAD.MOV.U32 R16, RZ, RZ, -0x1 ;  /* 0xffffffffff107424 */ /* 0x000fd800078e00ff */
[----:B0-----:R-:W-:Y:S05]  /*c4b0*/  WARPSYNC.COLLECTIVE R16, `(.L_x_8313) ;  /* 0x0000000010087348 */ /* 0x001fea0003c00000 */
[----:B------:R-:W-:Y:S01]  /*c4c0*/  VOTE.ANY P3, P3 ;  /* 0x0000000000ff7806 */ /* 0x000fe20001860100 */
[----:B0-----:R-:W-:-:S12]  /*c4d0*/  ENDCOLLECTIVE ;  /* 0x000000000000791b */ /* 0x001fd80003800000 */
.L_x_8313:
[----:B------:R-:W-:Y:S05]  /*c4e0*/  BSYNC B0 ;  /* 0x0000000000007941 */ /* 0x000fea0003800000 */
.L_x_8312:
[----:B------:R-:W-:Y:S05]  /*c4f0*/  BRA `(.L_x_8314) ;  /* 0xffffffd000ec7947 */ /* 0x000fea000383ffff */
.L_x_8236:
[----:B------:R-:W-:Y:S01]  /*c500*/  BSSY B0, `(.L_x_8315) ;  /* 0x0000006000007945 */ /* 0x000fe20003800000 */
[----:B------:R-:W-:Y:S01]  /*c510*/  PLOP3.LUT P3, PT, P3, PT, PT, 0x8, 0x80 ;  /* 0x000000000080781c */ /* 0x000fe20001f6e170 */
[----:B------:R-:W-:-:S12]  /*c520*/  IMAD.MOV.U32 R16, RZ, RZ, -0x1 ;  /* 0xffffffffff107424 */ /* 0x000fd800078e00ff */
[----:B0-----:R-:W-:Y:S05]  /*c530*/  WARPSYNC.COLLECTIVE R16, `(.L_x_8316) ;  /* 0x0000000010087348 */ /* 0x001fea0003c00000 */
[----:B------:R-:W-:Y:S01]  /*c540*/  VOTE.ANY P3, P3 ;  /* 0x0000000000ff7806 */ /* 0x000fe20001860100 */
[----:B0-----:R-:W-:-:S12]  /*c550*/  ENDCOLLECTIVE ;  /* 0x000000000000791b */ /* 0x001fd80003800000 */
.L_x_8316:
[----:B------:R-:W-:Y:S05]  /*c560*/  BSYNC B0 ;  /* 0x0000000000007941 */ /* 0x000fea0003800000 */
.L_x_8315:
[----:B------:R-:W-:Y:S05]  /*c570*/  BRA `(.L_x_8317) ;  /* 0xffffffd400087947 */ /* 0x000fea000383ffff */
.L_x_8238:
[----:B------:R-:W-:Y:S01]  /*c580*/  BSSY B0, `(.L_x_8318) ;  /* 0x0000006000007945 */ /* 0x000fe20003800000 */
[----:B------:R-:W-:Y:S01]  /*c590*/  PLOP3.LUT P3, PT, P3, PT, PT, 0x8, 0x80 ;  /* 0x000000000080781c */ /* 0x000fe20001f6e170 */
[----:B------:R-:W-:-:S12]  /*c5a0*/  IMAD.MOV.U32 R16, RZ, RZ, -0x1 ;  /* 0xffffffffff107424 */ /* 0x000fd800078e00ff */
[----:B0-----:R-:W-:Y:S05]  /*c5b0*/  WARPSYNC.COLLECTIVE R16, `(.L_x_8319) ;  /* 0x0000000010087348 */ /* 0x001fea0003c00000 */
[----:B------:R-:W-:Y:S01]  /*c5c0*/  VOTE.ANY R16, PT, P3 ;  /* 0x0000000000107806 */ /* 0x000fe200018e0100 */
[----:B0-----:R-:W-:Y:S06]  /*c5d0*/  ENDCOLLECTIVE ;  /* 0x000000000000791b */ /* 0x001fec0003800000 */
.L_x_8319:
[----:B------:R-:W-:Y:S05]  /*c5e0*/  BSYNC B0 ;  /* 0x0000000000007941 */ /* 0x000fea0003800000 */
.L_x_8318:
        /* <DEDUP_REMOVED lines=11> */
.L_x_8320:
[----:B------:R-:W-:Y:S02]  /*c6a0*/  IMAD.MOV.U32 R19, RZ, RZ, R15 ;  /* 0x000000ffff137224 */ /* 0x000fe400078e000f */
[----:B------:R-:W-:-:S07]  /*c6b0*/  IMAD.MOV.U32 R48, RZ, RZ, R20 ;  /* 0x000000ffff307224 */ /* 0x000fce00078e0014 */
[----:B------:R-:W-:Y:S05]  /*c6c0*/  WARPSYNC.COLLECTIVE R16, `(.L_x_8321) ;  /* 0x0000000010087348 */ /* 0x000fea0003c00000 */
[----:B------:R0:W1:Y:S02]  /*c6d0*/  SHFL.DOWN P3, R20, R19, R18, R17 ;  /* 0x0800001213147389 */ /* 0x0000640000060011 */
[----:B01----:R-:W-:Y:S05]  /*c6e0*/  ENDCOLLECTIVE ;  /* 0x000000000000791b */ /* 0x003fea0003800000 */
.L_x_8321:
        /* <DEDUP_REMOVED lines=13> */
.L_x_8322:
[----:B------:R-:W-:Y:S01]  /*c7c0*/  IMAD.MOV.U32 R19, RZ, RZ, R53 ;  /* 0x000000ffff137224 */ /* 0x000fe200078e0035 */
[----:B------:R-:W-:-:S04]  /*c7d0*/  SEL R20, R20, RZ, !P5 ;  /* 0x000000ff14147207 */ /* 0x000fc80006800000 */
[----:B------:R-:W-:-:S13]  /*c7e0*/  IADD3 R50, P6, PT, R20, R51, RZ ;  /* 0x0000003314327210 */ /* 0x000fda0007fde0ff */
[----:B------:R-:W-:Y:S05]  /*c7f0*/  WARPSYNC.COLLECTIVE R16, `(.L_x_8323) ;  /* 0x0000000010087348 */ /* 0x000fea0003c00000 */
[----:B------:R0:W1:Y:S02]  /*c800*/  SHFL.DOWN P3, R20, R19, R18, R17 ;  /* 0x0800001213147389 */ /* 0x0000640000060011 */
[----:B01----:R-:W-:Y:S05]  /*c810*/  ENDCOLLECTIVE ;  /* 0x000000000000791b */ /* 0x003fea0003800000 */
.L_x_8323:
[----:B------:R-:W-:Y:S02]  /*c820*/  IMAD.MOV.U32 R19, RZ, RZ, R50 ;  /* 0x000000ffff137224 */ /* 0x000fe400078e0032 */
[----:B------:R-:W-:Y:S02]  /*c830*/  IMAD.MOV.U32 R18, RZ, RZ, 0x4 ;  /* 0x00000004ff127424 */ /* 0x000fe400078e00ff */
[----:B------:R-:W-:-:S07]  /*c840*/  IMAD.MOV.U32 R48, RZ, RZ, R20 ;  /* 0x000000ffff307224 */ /* 0x000fce00078e0014 */
[----:B------:R-:W-:Y:S05]  /*c850*/  WARPSYNC.COLLECTIVE R16, `(.L_x_8324) ;  /* 0x0000000010087348 */ /* 0x000fea0003c00000 */
[----:B------:R0:W1:Y:S02]  /*c860*/  SHFL.DOWN P3, R20, R19, R18, R17 ;  /* 0x0800001213147389 */ /* 0x0000640000060011 */
[----:B01----:R-:W-:Y:S05]  /*c870*/  ENDCOLLECTIVE ;  /* 0x000000000000791b */ /* 0x003fea0003800000 */
.L_x_8324:
        /* <DEDUP_REMOVED lines=8> */
.L_x_8325:
[----:B------:R-:W-:-:S05]  /*c900*/  IADD3 R15, P6, PT, R15, R50, RZ ;  /* 0x000000320f0f7210 */ /* 0x000fca0007fde0ff */
[----:B------:R-:W-:Y:S02]  /*c910*/  IMAD.MOV.U32 R19, RZ, RZ, R15 ;  /* 0x000000ffff137224 */ /* 0x000fe400078e000f */
[----:B------:R-:W-:Y:S02]  /*c920*/  IMAD.MOV.U32 R18, RZ, RZ, 0x8 ;  /* 0x00000008ff127424 */ /* 0x000fe400078e00ff */
[----:B------:R-:W-:-:S07]  /*c930*/  IMAD.MOV.U32 R14, RZ, RZ, R20 ;  /* 0x000000ffff0e7224 */ /* 0x000fce00078e0014 */
[----:B------:R-:W-:Y:S05]  /*c940*/  WARPSYNC.COLLECTIVE R16, `(.L_x_8326) ;  /* 0x0000000010087348 */ /* 0x000fea0003c00000 */
[----:B------:R0:W1:Y:S02]  /*c950*/  SHFL.DOWN P3, R20, R19, R18, R17 ;  /* 0x0800001213147389 */ /* 0x0000640000060011 */
[----:B01----:R-:W-:Y:S05]  /*c960*/  ENDCOLLECTIVE ;  /* 0x000000000000791b */ /* 0x003fea0003800000 */
.L_x_8326:
        /* <DEDUP_REMOVED lines=10> */
.L_x_8327:
[----:B------:R-:W-:Y:S02]  /*ca10*/  IMAD.MOV.U32 R19, RZ, RZ, R48 ;  /* 0x000000ffff137224 */ /* 0x000fe400078e0030 */
[----:B------:R-:W-:Y:S02]  /*ca20*/  IMAD.MOV.U32 R18, RZ, RZ, 0x10 ;  /* 0x00000010ff127424 */ /* 0x000fe400078e00ff */
[----:B------:R-:W-:-:S07]  /*ca30*/  IMAD.MOV.U32 R14, RZ, RZ, R20 ;  /* 0x000000ffff0e7224 */ /* 0x000fce00078e0014 */
[----:B------:R-:W-:Y:S05]  /*ca40*/  WARPSYNC.COLLECTIVE R16, `(.L_x_8328) ;  /* 0x0000000010087348 */ /* 0x000fea0003c00000 */
[----:B------:R0:W1:Y:S02]  /*ca50*/  SHFL.DOWN P3, R20, R19, R18, R17 ;  /* 0x0800001213147389 */ /* 0x0000640000060011 */
[----:B01----:R-:W-:Y:S05]  /*ca60*/  ENDCOLLECTIVE ;  /* 0x000000000000791b */ /* 0x003fea0003800000 */
.L_x_8328:
        /* <DEDUP_REMOVED lines=9> */
.L_x_8329:
        /* <DEDUP_REMOVED lines=9> */
.L_x_8330:
[----:B------:R-:W-:Y:S05]  /*cb90*/  BRA `(.L_x_8331) ;  /* 0xffffffd000547947 */ /* 0x000fea000383ffff */
.L_x_8332:
        /* <DEDUP_REMOVED lines=14> */
.L_x_14426:


//--------------------- .text._ZN6thrust24THRUST_300001_SM_1000_NS8cuda_cub4core6detail13_kernel_agentINS1_16__set_operations10SetOpAgentINS0_6detail15normal_iteratorINS0_10device_ptrIiEEEESB_PiSC_SB_SC_iN4cuda3std3__47greaterIiEENS5_21serial_set_differenceENSF_17integral_constantIbLb0EEEEEJSB_SB_SC_SC_iiSB_SC_SH_SI_PNSF_4pairIiiEEPmN3cub18CUB_300001_SM_100013ScanTileStateIiLb1EEEEEEvDpT0_ --------------------------
	.section	.text._ZN6thrust24THRUST_300001_SM_1000_NS8cuda_cub4core6detail13_kernel_agentINS1_16__set_operations10SetOpAgentINS0_6detail15normal_iteratorINS0_10device_ptrIiEEEESB_PiSC_SB_SC_iN4cuda3std3__47greaterIiEENS5_21serial_set_differenceENSF_17integral_constantIbLb0EEEEEJSB_SB_SC_SC_iiSB_SC_SH_SI_PNSF_4pairIiiEEPmN3cub18CUB_300001_SM_100013ScanTileStateIiLb1EEEEEEvDpT0_,"ax",@progbits
	.align	128
        .global         _ZN6thrust24THRUST_300001_SM_1000_NS8cuda_cub4core6detail13_kernel_agentINS1_16__set_operations10SetOpAgentINS0_6detail15normal_iteratorINS0_10device_ptrIiEEEESB_PiSC_SB_SC_iN4cuda3std3__47greaterIiEENS5_21serial_set_differenceENSF_17integral_constantIbLb0EEEEEJSB_SB_SC_SC_iiSB_SC_SH_SI_PNSF_4pairIiiEEPmN3cub18CUB_300001_SM_100013ScanTileStateIiLb1EEEEEEvDpT0_
        .type           _ZN6thrust24THRUST_300001_SM_1000_NS8cuda_cub4core6detail13_kernel_agentINS1_16__set_operations10SetOpAgentINS0_6detail15normal_iteratorINS0_10device_ptrIiEEEESB_PiSC_SB_SC_iN4cuda3std3__47greaterIiEENS5_21serial_set_differenceENSF_17integral_constantIbLb0EEEEEJSB_SB_SC_SC_iiSB_SC_SH_SI_PNSF_4pairIiiEEPmN3cub18CUB_300001_SM_100013ScanTileStateIiLb1EEEEEEvDpT0_,@function
        .size           _ZN6thrust24THRUST_300001_SM_1000_NS8cuda_cub4core6detail13_kernel_agentINS1_16__set_operations10SetOpAgentINS0_6detail15normal_iteratorINS0_10device_ptrIiEEEESB_PiSC_SB_SC_iN4cuda3std3__47greaterIiEENS5_21serial_set_differenceENSF_17integral_constantIbLb0EEEEEJSB_SB_SC_SC_iiSB_SC_SH_SI_PNSF_4pairIiiEEPmN3cub18CUB_300001_SM_100013ScanTileStateIiLb1EEEEEEvDpT0_,(.L_x_14427 - _ZN6thrust24THRUST_300001_SM_1000_NS8cuda_cub4core6detail13_kernel_agentINS1_16__set_operations10SetOpAgentINS0_6detail15normal_iteratorINS0_10device_ptrIiEEEESB_PiSC_SB_SC_iN4cuda3std3__47greaterIiEENS5_21serial_set_differenceENSF_17integral_constantIbLb0EEEEEJSB_SB_SC_SC_iiSB_SC_SH_SI_PNSF_4pairIiiEEPmN3cub18CUB_300001_SM_100013ScanTileStateIiLb1EEEEEEvDpT0_)
        .other          _ZN6thrust24THRUST_300001_SM_1000_NS8cuda_cub4core6detail13_kernel_agentINS1_16__set_operations10SetOpAgentINS0_6detail15normal_iteratorINS0_10device_ptrIiEEEESB_PiSC_SB_SC_iN4cuda3std3__47greaterIiEENS5_21serial_set_differenceENSF_17integral_constantIbLb0EEEEEJSB_SB_SC_SC_iiSB_SC_SH_SI_PNSF_4pairIiiEEPmN3cub18CUB_300001_SM_100013ScanTileStateIiLb1EEEEEEvDpT0_,@"STO_CUDA_ENTRY STV_DEFAULT"
_ZN6thrust24THRUST_300001_SM_1000_NS8cuda_cub4core6detail13_kernel_agentINS1_16__set_operations10SetOpAgentINS0_6detail15normal_iteratorINS0_10device_ptrIiEEEESB_PiSC_SB_SC_iN4cuda3std3__47greaterIiEENS5_21serial_set_differenceENSF_17integral_constantIbLb0EEEEEJSB_SB_SC_SC_iiSB_SC_SH_SI_PNSF_4pairIiiEEPmN3cub18CUB_300001_SM_100013ScanTileStateIiLb1EEEEEEvDpT0_:
.text._ZN6thrust24THRUST_300001_SM_1000_NS8cuda_cub4core6detail13_kernel_agentINS1_16__set_operations10SetOpAgentINS0_6detail15normal_iteratorINS0_10device_ptrIiEEEESB_PiSC_SB_SC_iN4cuda3std3__47greaterIiEENS5_21serial_set_differenceENSF_17integral_constantIbLb0EEEEEJSB_SB_SC_SC_iiSB_SC_SH_SI_PNSF_4pairIiiEEPmN3cub18CUB_300001_SM_100013ScanTileStateIiLb1EEEEEEvDpT0_:
        /* <DEDUP_REMOVED lines=9> */
[----:B------:R-:W2:Y:S06]  /*0090*/  LDCU.64 UR4, c[0x0][0x380] ;  /* 0x00007000ff0477ac */ /* 0x000eac0008000a00 */
[----:B------:R-:W3:Y:S01]  /*00a0*/  LDC.64 R10, c[0x0][0x388] ;  /* 0x0000e200ff0a7b82 */ /* 0x000ee20000000a00 */
[----:B0-----:R-:W-:-:S05]  /*00b0*/  IMAD.WIDE.U32 R2, R36, 0x8, R2 ;  /* 0x0000000824027825 */ /* 0x001fca00078e0002 */
[----:B------:R-:W4:Y:S04]  /*00c0*/  LDG.E R5, desc[UR6][R2.64] ;  /* 0x0000000602057981 */ /* 0x000f28000c1e1900 */
[----:B------:R-:W2:Y:S04]  /*00d0*/  LDG.E R0, desc[UR6][R2.64+0x8] ;  /* 0x0000080602007981 */ /* 0x000ea8000c1e1900 */
[----:B------:R-:W3:Y:S01]  /*00e0*/  LDG.E R13, desc[UR6][R2.64+0x4] ;  /* 0x00000406020d7981 */ /* 0x000ee2000c1e1900 */
[----:B-1----:R-:W-:Y:S01]  /*00f0*/  VIADD R6, R38, 0x200 ;  /* 0x0000020026067836 */ /* 0x002fe20000000000 */
[----:B----4-:R-:W-:Y:S01]  /*0100*/  IADD3 R8, P0, PT, R5, R38, RZ ;  /* 0x0000002605087210 */ /* 0x010fe20007f1e0ff */
[----:B--2---:R-:W-:-:S03]  /*0110*/  IMAD.IADD R9, R0, 0x1, -R5 ;  /* 0x0000000100097824 */ /* 0x004fc600078e0a05 */
[----:B------:R-:W-:Y:S02]  /*0120*/  LEA.HI.X.SX32 R5, R5, RZ, 0x1, P0 ;  /* 0x000000ff05057211 */ /* 0x000fe400000f0eff */
[C---:B------:R-:W-:Y:S01]  /*0130*/  LEA R4, P0, R8.reuse, UR4, 0x2 ;  /* 0x0000000408047c11 */ /* 0x040fe2000f8010ff */
[----:B---3--:R-:W-:Y:S01]  /*0140*/  IMAD.WIDE R10, R13, 0x4, R10 ;  /* 0x000000040d0a7825 */ /* 0x008fe200078e020a */
[----:B------:R-:W-:Y:S02]  /*0150*/  SHF.R.S32.HI R7, RZ, 0x1f, R9 ;  /* 0x0000001fff077819 */ /* 0x000fe40000011409 */
[----:B------:R-:W-:Y:S02]  /*0160*/  IADD3 R15, P1, PT, -R9, R38, RZ ;  /* 0x00000026090f7210 */ /* 0x000fe40007f3e1ff */
[----:B------:R-:W-:Y:S01]  /*0170*/  LEA.HI.X R5, R8, UR5, R5, 0x2, P0 ;  /* 0x0000000508057c11 */ /* 0x000fe200080f1405 */
[----:B------:R-:W-:Y:S01]  /*0180*/  VIADD R8, R38, 0x600 ;  /* 0x0000060026087836 */ /* 0x000fe20000000000 */
[-C--:B------:R-:W-:Y:S01]  /*0190*/  ISETP.GE.AND P3, PT, R6, R9.reuse, PT ;  /* 0x000000090600720c */ /* 0x080fe20003f66270 */
[----:B------:R-:W-:Y:S01]  /*01a0*/  IMAD.X R7, RZ, RZ, ~R7, P1 ;  /* 0x000000ffff077224 */ /* 0x000fe200008e0e07 */
[----:B------:R-:W-:-:S02]  /*01b0*/  ISETP.GE.AND P4, PT, R38, R9, PT ;  /* 0x000000092600720c */ /* 0x000fc40003f86270 */
[----:B------:R-:W-:Y:S02]  /*01c0*/  LOP3.LUT R0, R38, 0x400, RZ, 0xfc, !PT ;  /* 0x0000040026007812 */ /* 0x000fe400078efcff */
[C---:B------:R-:W-:Y:S02]  /*01d0*/  LEA R6, P0, R15.reuse, R10, 0x2 ;  /* 0x0000000a0f067211 */ /* 0x040fe400078010ff */
[-C--:B------:R-:W-:Y:S02]  /*01e0*/  ISETP.GE.AND P2, PT, R0, R9.reuse, PT ;  /* 0x000000090000720c */ /* 0x080fe40003f46270 */
[----:B------:R-:W-:Y:S02]  /*01f0*/  ISETP.GE.AND P1, PT, R8, R9, PT ;  /* 0x000000090800720c */ /* 0x000fe40003f26270 */
[----:B------:R-:W-:-:S03]  /*0200*/  LEA.HI.X R7, R15, R11, R7, 0x2, P0 ;  /* 0x0000000b0f077211 */ /* 0x000fc600000f1407 */
[----:B------:R0:W5:Y:S04]  /*0210*/  @!P4 LDG.E R8, desc[UR6][R4.64] ;  /* 0x000000060408c981 */ /* 0x000168000c1e1900 */
[----:B------:R0:W5:Y:S04]  /*0220*/  @P3 LDG.E R12, desc[UR6][R6.64+0x800] ;  /* 0x00080006060c3981 */ /* 0x000168000c1e1900 */
[----:B------:R0:W5:Y:S04]  /*0230*/  @P2 LDG.E R14, desc[UR6][R6.64+0x1000] ;  /* 0x00100006060e2981 */ /* 0x000168000c1e1900 */
[----:B------:R0:W5:Y:S01]  /*0240*/  @P1 LDG.E R16, desc[UR6][R6.64+0x1800] ;  /* 0x0018000606101981 */ /* 0x000162000c1e1900 */
[C---:B------:R-:W-:Y:S01]  /*0250*/  LOP3.LUT R0, R38.reuse, 0x800, RZ, 0xfc, !PT ;  /* 0x0000080026007812 */ /* 0x040fe200078efcff */
[----:B------:R-:W-:-:S02]  /*0260*/  VIADD R18, R38, 0xa00 ;  /* 0x00000a0026127836 */ /* 0x000fc40000000000 */
[----:B------:R-:W-:Y:S01]  /*0270*/  @P4 IMAD.IADD R15, R38, 0x1, -R9 ;  /* 0x00000001260f4824 */ /* 0x000fe200078e0a09 */
[-C--:B------:R-:W-:Y:S02]  /*0280*/  ISETP.GE.AND P0, PT, R0, R9.reuse, PT ;  /* 0x000000090000720c */ /* 0x080fe40003f06270 */
[----:B------:R-:W-:Y:S01]  /*0290*/  LOP3.LUT R0, R38, 0xc00, RZ, 0xfc, !PT ;  /* 0x00000c0026007812 */ /* 0x000fe200078efcff */
[----:B------:R-:W-:Y:S01]  /*02a0*/  @P4 IMAD.WIDE R10, R15, 0x4, R10 ;  /* 0x000000040f0a4825 */ /* 0x000fe200078e020a */
[-C--:B------:R-:W-:Y:S02]  /*02b0*/  ISETP.GE.AND P6, PT, R18, R9.reuse, PT ;  /* 0x000000091200720c */ /* 0x080fe40003fc6270 */
[----:B------:R-:W-:Y:S01]  /*02c0*/  ISETP.GE.AND P5, PT, R0, R9, PT ;  /* 0x000000090000720c */ /* 0x000fe20003fa6270 */
[C---:B------:R-:W-:Y:S01]  /*02d0*/  VIADD R18, R38.reuse, 0xe00 ;  /* 0x00000e0026127836 */ /* 0x040fe20000000000 */
[----:B------:R-:W-:-:S05]  /*02e0*/  LOP3.LUT R0, R38, 0x1000, RZ, 0xfc, !PT ;  /* 0x0000100026007812 */ /* 0x000fca00078efcff */
[----:B------:R0:W5:Y:S04]  /*02f0*/  @P0 LDG.E R15, desc[UR6][R6.64+0x2000] ;  /* 0x00200006060f0981 */ /* 0x000168000c1e1900 */
[----:B------:R0:W5:Y:S04]  /*0300*/  @P6 LDG.E R17, desc[UR6][R6.64+0x2800] ;  /* 0x0028000606116981 */ /* 0x000168000c1e1900 */
[----:B------:R0:W5:Y:S01]  /*0310*/  @P4 LDG.E R8, desc[UR6][R10.64] ;  /* 0x000000060a084981 */ /* 0x000162000c1e1900 */
        /* <DEDUP_REMOVED lines=19> */
[----:B------:R0:W5:Y:S03]  /*0450*/  @!P6 LDG.E R17, desc[UR6][R4.64+0x2800] ;  /* 0x002800060411e981 */ /* 0x000166000c1e1900 */
[----:B------:R-:W-:Y:S02]  /*0460*/  ISETP.GE.AND P6, PT, R22, R9, PT ;  /* 0x000000091600720c */ /* 0x000fe40003fc6270 */
[----:B------:R-:W-:-:S05]  /*0470*/  LOP3.LUT R22, R38, 0x1c00, RZ, 0xfc, !PT ;  /* 0x00001c0026167812 */ /* 0x000fca00078efcff */
[----:B------:R0:W5:Y:S04]  /*0480*/  @P0 LDG.E R21, desc[UR6][R6.64+0x5800] ;  /* 0x0058000606150981 */ /* 0x000168000c1e1900 */
[----:B------:R0:W5:Y:S01]  /*0490*/  @!P5 LDG.E R10, desc[UR6][R4.64+0x3000] ;  /* 0x00300006040ad981 */ /* 0x000162000c1e1900 */
[-C--:B------:R-:W-:Y:S01]  /*04a0*/  ISETP.GE.AND P5, PT, R0, R9.reuse, PT ;  /* 0x000000090000720c */ /* 0x080fe20003fa6270 */
[----:B------:R-:W-:Y:S02]  /*04b0*/  VIADD R0, R38, 0x1e00 ;  /* 0x00001e0026007836 */ /* 0x000fe40000000000 */
[----:B------:R0:W5:Y:S03]  /*04c0*/  @!P3 LDG.E R18, desc[UR6][R4.64+0x4000] ;  /* 0x004000060412b981 */ /* 0x000166000c1e1900 */
[-C--:B------:R-:W-:Y:S01]  /*04d0*/  ISETP.GE.AND P3, PT, R0, R9.reuse, PT ;  /* 0x000000090000720c */ /* 0x080fe20003f66270 */
        /* <DEDUP_REMOVED lines=12> */
[----:B------:R0:W5:Y:S04]  /*05a0*/  @P2 LDG.E R26, desc[UR6][R6.64+0x8000] ;  /* 0x00800006061a2981 */ /* 0x000168000c1e1900 */
[----:B------:R0:W5:Y:S04]  /*05b0*/  @P1 LDG.E R27, desc[UR6][R6.64+0x8800] ;  /* 0x00880006061b1981 */ /* 0x000168000c1e1900 */
[----:B------:R-:W2:Y:S01]  /*05c0*/  LDG.E R0, desc[UR6][R2.64+0xc] ;  /* 0x00000c0602007981 */ /* 0x000ea2000c1e1900 */
[----:B------:R-:W-:-:S03]  /*05d0*/  LOP3.LUT R28, R38, 0x2400, RZ, 0xfc, !PT ;  /* 0x00002400261c7812 */ /* 0x000fc600078efcff */
[----:B------:R0:W5:Y:S04]  /*05e0*/  @!P0 LDG.E R21, desc[UR6][R4.64+0x5800] ;  /* 0x0058000604158981 */ /* 0x000168000c1e1900 */
[----:B------:R0:W5:Y:S04]  /*05f0*/  @!P6 LDG.E R22, desc[UR6][R4.64+0x6000] ;  /* 0x006000060416e981 */ /* 0x000168000c1e1900 */
[----:B------:R0:W5:Y:S04]  /*0600*/  @!P5 LDG.E R23, desc[UR6][R4.64+0x6800] ;  /* 0x006800060417d981 */ /* 0x000168000c1e1900 */
[----:B------:R0:W5:Y:S04]  /*0610*/  @!P4 LDG.E R24, desc[UR6][R4.64+0x7000] ;  /* 0x007000060418c981 */ /* 0x000168000c1e1900 */
[----:B------:R0:W5:Y:S04]  /*0620*/  @!P3 LDG.E R25, desc[UR6][R4.64+0x7800] ;  /* 0x007800060419b981 */ /* 0x000168000c1e1900 */
[----:B------:R0:W5:Y:S04]  /*0630*/  @!P2 LDG.E R26, desc[UR6][R4.64+0x8000] ;  /* 0x00800006041aa981 */ /* 0x000168000c1e1900 */
[----:B------:R0:W5:Y:S01]  /*0640*/  @!P1 LDG.E R27, desc[UR6][R4.64+0x8800] ;  /* 0x00880006041b9981 */ /* 0x000162000c1e1900 */
[----:B--2---:R-:W-:-:S04]  /*0650*/  IMAD.IADD R0, R0, 0x1, -R13 ;  /* 0x0000000100007824 */ /* 0x004fc800078e0a0d */
[----:B------:R-:W-:-:S05]  /*0660*/  IMAD.IADD R13, R9, 0x1, R0 ;  /* 0x00000001090d7824 */ /* 0x000fca00078e0200 */
[----:B------:R-:W-:Y:S01]  /*0670*/  ISETP.GE.AND P0, PT, R28, R13, PT ;  /* 0x0000000d1c00720c */ /* 0x000fe20003f06270 */
[----:B------:R-:W-:-:S12]  /*0680*/  BSSY.RECONVERGENT B0, `(.L_x_8334) ;  /* 0x0000005000007945 */ /* 0x000fd80003800200 */
[----:B0-----:R-:W-:Y:S05]  /*0690*/  @P0 BRA `(.L_x_8335) ;  /* 0x00000000000c0947 */ /* 0x001fea0003800000 */
[----:B------:R-:W-:-:S13]  /*06a0*/  ISETP.GE.AND P0, PT, R28, R9, PT ;  /* 0x000000091c00720c */ /* 0x000fda0003f06270 */
[----:B------:R0:W5:Y:S04]  /*06b0*/  @!P0 LDG.E R2, desc[UR6][R4.64+0x9000] ;  /* 0x0090000604028981 */ /* 0x000168000c1e1900 */
[----:B------:R0:W5:Y:S02]  /*06c0*/  @P0 LDG.E R2, desc[UR6][R6.64+0x9000] ;  /* 0x0090000606020981 */ /* 0x000164000c1e1900 */
.L_x_8335:
[----:B------:R-:W-:Y:S05]  /*06d0*/  BSYNC.RECONVERGENT B0 ;  /* 0x0000000000007941 */ /* 0x000fea0003800200 */
.L_x_8334:
[----:B------:R-:W1:Y:S01]  /*06e0*/  S2UR UR5, SR_CgaCtaId ;  /* 0x00000000000579c3 */ /* 0x000e620000008800 */
[----:B------:R-:W-:Y:S01]  /*06f0*/  UMOV UR4, 0x400 ;  /* 0x0000040000047882 */ /* 0x000fe20000000000 */
[----:B0-----:R-:W-:Y:S01]  /*0700*/  IMAD R4, R38, 0x13, RZ ;  /* 0x0000001326047824 */ /* 0x001fe200078e02ff */
[----:B------:R-:W-:Y:S04]  /*0710*/  BSSY.RECONVERGENT B0, `(.L_x_8336) ;  /* 0x000002c000007945 */ /* 0x000fe80003800200 */
[----:B------:R-:W-:-:S04]  /*0720*/  VIMNMX R3, PT, PT, R13, R4, PT ;  /* 0x000000040d037248 */ /* 0x000fc80003fe0100 */
[----:B------:R-:W-:Y:S01]  /*0730*/  VIMNMX R5, PT, PT, R9, R3, PT ;  /* 0x0000000309057248 */ /* 0x000fe20003fe0100 */
[----:B-1----:R-:W-:-:S06]  /*0740*/  ULEA UR4, UR5, UR4, 0x18 ;  /* 0x0000000405047291 */ /* 0x002fcc000f8ec0ff */
[----:B------:R-:W-:-:S04]  /*0750*/  IMAD.U32 R37, RZ, RZ, UR4 ;  /* 0x00000004ff257e24 */ /* 0x000fc8000f8e00ff */
[----:B------:R-:W-:Y:S02]  /*0760*/  IMAD R7, R38, 0x4, R37 ;  /* 0x0000000426077824 */ /* 0x000fe400078e0225 */
[----:B------:R-:W-:-:S03]  /*0770*/  VIADD R6, R37, 0x800 ;  /* 0x0000080025067836 */ /* 0x000fc60000000000 */
[----:B-----5:R0:W-:Y:S01]  /*0780*/  STS [R7+0x9800], R2 ;  /* 0x0098000207007388 */ /* 0x0201e20000000800 */
[----:B------:R-:W-:-:S03]  /*0790*/  IMAD R4, R9, 0x4, R6 ;  /* 0x0000000409047824 */ /* 0x000fc600078e0206 */
[----:B------:R1:W-:Y:S04]  /*07a0*/  STS [R7+0x800], R8 ;  /* 0x0008000807007388 */ /* 0x0003e80000000800 */
[----:B------:R1:W-:Y:S01]  /*07b0*/  STS [R7+0x1000], R12 ;  /* 0x0010000c07007388 */ /* 0x0003e20000000800 */
[----:B0-----:R-:W-:-:S03]  /*07c0*/  VIADDMNMX R2, R3, -R0, RZ, !PT ;  /* 0x8000000003027246 */ /* 0x001fc600078001ff */
[----:B------:R1:W-:Y:S01]  /*07d0*/  STS [R7+0x1800], R14 ;  /* 0x0018000e07007388 */ /* 0x0003e20000000800 */
[----:B------:R-:W-:-:S03]  /*07e0*/  ISETP.GE.AND P0, PT, R2, R5, PT ;  /* 0x000000050200720c */ /* 0x000fc60003f06270 */
        /* <DEDUP_REMOVED lines=17> */
.L_x_8338:
        /* <DEDUP_REMOVED lines=13> */
.L_x_8337:
[----:B------:R-:W-:Y:S05]  /*09d0*/  BSYNC.RECONVERGENT B0 ;  /* 0x0000000000007941 */ /* 0x000fea0003800200 */
.L_x_8336:
[----:B------:R-:W-:Y:S01]  /*09e0*/  IMAD.IADD R5, R3, 0x1, -R2 ;  /* 0x0000000103057824 */ /* 0x000fe200078e0a02 */
[----:B------:R-:W-:Y:S01]  /*09f0*/  BSSY.RECONVERGENT B0, `(.L_x_8339) ;  /* 0x0000093000007945 */ /* 0x000fe20003800200 */
[----:B-1----:R-:W-:Y:S02]  /*0a00*/  IMAD.MOV.U32 R7, RZ, RZ, RZ ;  /* 0x000000ffff077224 */ /* 0x002fe400078e00ff */
[----:B------:R-:W-:Y:S01]  /*0a10*/  IMAD R6, R38, 0x4, R6 ;  /* 0x0000000426067824 */ /* 0x000fe200078e0206 */
        /* <DEDUP_REMOVED lines=35> */
.L_x_8343:
        /* <DEDUP_REMOVED lines=10> */
.L_x_8344:
[----:B------:R-:W-:-:S13]  /*0cf0*/  ISETP.GE.AND P0, PT, R11, R10, PT ;  /* 0x0000000a0b00720c */ /* 0x000fda0003f06270 */
[----:B------:R-:W-:Y:S05]  /*0d00*/  @P0 BREAK.RELIABLE B2 ;  /* 0x0000000000020942 */ /* 0x000fea0003800100 */
[----:B------:R-:W-:Y:S05]  /*0d10*/  @P0 BRA `(.L_x_8345) ;  /* 0x0000000000280947 */ /* 0x000fea0003800000 */
[----:B------:R-:W-:Y:S05]  /*0d20*/  BSYNC.RELIABLE B2 ;  /* 0x0000000000027941 */ /* 0x000fea0003800100 */
.L_x_8342:
        /* <DEDUP_REMOVED lines=9> */
.L_x_8345:
[----:B------:R-:W-:Y:S05]  /*0dc0*/  BSYNC.RECONVERGENT B1 ;  /* 0x0000000000017941 */ /* 0x000fea0003800200 */
.L_x_8341:
        /* <DEDUP_REMOVED lines=8> */
[----:B------:R-:W-:-:S04]  /*0e50*/  @P1 VIADD R15, R12, 0x1 ;  /* 0x000000010c0f1836 */ /* 0x000fc80000000000 */
        /* <DEDUP_REMOVED lines=21> */
[----:B------:R-:W-:-:S07]  /*0fb0*/  @P0 VIADD R10, R12, 0x1 ;  /* 0x000000010c0a0836 */ /* 0x000fce0000000000 */
.L_x_8348:
[----:B------:R-:W-:-:S13]  /*0fc0*/  ISETP.GE.AND P0, PT, R10, R13, PT ;  /* 0x0000000d0a00720c */ /* 0x000fda0003f06270 */
[----:B------:R-:W-:Y:S05]  /*0fd0*/  @P0 BREAK.RELIABLE B2 ;  /* 0x0000000000020942 */ /* 0x000fea0003800100 */
        /* <DEDUP_REMOVED lines=8> */
.L_x_8349:
[----:B------:R-:W-:-:S13]  /*1060*/  ISETP.GE.AND P0, PT, R10, R13, PT ;  /* 0x0000000d0a00720c */ /* 0x000fda0003f06270 */
[----:B------:R-:W-:Y:S05]  /*1070*/  @P0 BREAK.RELIABLE B2 ;  /* 0x0000000000020942 */ /* 0x000fea0003800100 */
[----:B------:R-:W-:Y:S05]  /*1080*/  @P0 BRA `(.L_x_8350) ;  /* 0x0000000000280947 */ /* 0x000fea0003800000 */
[----:B------:R-:W-:Y:S05]  /*1090*/  BSYNC.RELIABLE B2 ;  /* 0x0000000000027941 */ /* 0x000fea0003800100 */
.L_x_8347:
[----:B------:R-:W-:-:S05]  /*10a0*/  IMAD.IADD R12, R13, 0x1, R10 ;  /* 0x000000010d0c7824 */ /* 0x000fca00078e020a */
[----:B------:R-:W-:-:S05]  /*10b0*/  SHF.R.S32.HI R12, RZ, 0x1, R12 ;  /* 0x00000001ff0c7819 */ /* 0x000fca000001140c */
[----:B------:R-:W-:-:S06]  /*10c0*/  IMAD R14, R12, 0x4, R4 ;  /* 0x000000040c0e7824 */ /* 0x000fcc00078e0204 */
[----:B------:R-:W0:Y:S02]  /*10d0*/  LDS R14, [R14] ;  /* 0x000000000e0e7984 */ /* 0x000e240000000800 */
[----:B0-----:R-:W-:-:S04]  /*10e0*/  ISETP.GT.AND P0, PT, R14, R7, PT ;  /* 0x000000070e00720c */ /* 0x001fc80003f04270 */
[----:B------:R-:W-:-:S09]  /*10f0*/  SEL R13, R13, R12, P0 ;  /* 0x0000000c0d0d7207 */ /* 0x000fd20000000000 */
[----:B------:R-:W-:-:S05]  /*1100*/  @P0 VIADD R10, R12, 0x1 ;  /* 0x000000010c0a0836 */ /* 0x000fca0000000000 */
[----:B------:R-:W-:-:S13]  /*1110*/  ISETP.GE.AND P0, PT, R10, R13, PT ;  /* 0x0000000d0a00720c */ /* 0x000fda0003f06270 */
[----:B------:R-:W-:Y:S05]  /*1120*/  @!P0 BRA `(.L_x_8347) ;  /* 0xfffffffc00dc8947 */ /* 0x000fea000383ffff */
.L_x_8350:
[----:B------:R-:W-:Y:S05]  /*1130*/  BSYNC.RECONVERGENT B1 ;  /* 0x0000000000017941 */ /* 0x000fea0003800200 */
.L_x_8346:
        /* <DEDUP_REMOVED lines=12> */
.L_x_8353:
        /* <DEDUP_REMOVED lines=9> */
.L_x_8352:
[----:B------:R-:W-:Y:S05]  /*1290*/  BSYNC.RECONVERGENT B1 ;  /* 0x0000000000017941 */ /* 0x000fea0003800200 */
.L_x_8351:
        /* <DEDUP_REMOVED lines=8> */
.L_x_8340:
[----:B------:R-:W-:Y:S05]  /*1320*/  BSYNC.RECONVERGENT B0 ;  /* 0x0000000000007941 */ /* 0x000fea0003800200 */
.L_x_8339:
[----:B------:R-:W-:Y:S05]  /*1330*/  WARPSYNC.ALL ;  /* 0x0000000000007948 */ /* 0x000fea0003800000 */
[C---:B------:R-:W-:Y:S01]  /*1340*/  ISETP.NE.AND P0, PT, R38.reuse, RZ, PT ;  /* 0x000000ff2600720c */ /* 0x040fe20003f05270 */
[----:B------:R-:W-:Y:S01]  /*1350*/  VIADD R10, R38, 0xffffffff ;  /* 0xffffffff260a7836 */ /* 0x000fe20000000000 */
[----:B------:R-:W-:Y:S01]  /*1360*/  IADD3 R7, PT, PT, R7, R3, -R2 ;  /* 0x0000000307077210 */ /* 0x000fe20007ffe802 */
[----:B------:R-:W-:Y:S01]  /*1370*/  IMAD.U32 R5, R9, 0x10000, RZ ;  /* 0x0001000009057824 */ /* 0x000fe200078e00ff */
[----:B------:R-:W-:Y:S01]  /*1380*/  BSSY.RECONVERGENT B0, `(.L_x_8354) ;  /* 0x00002c0000007945 */ /* 0x000fe20003800200 */
[----:B------:R-:W-:Y:S01]  /*1390*/  IMAD.U32 R8, R2, 0x10000, RZ ;  /* 0x0001000002087824 */ /* 0x000fe200078e00ff */
[----:B------:R-:W-:Y:S01]  /*13a0*/  SEL R10, R10, 0x1ff, P0 ;  /* 0x000001ff0a0a7807 */ /* 0x000fe20000000000 */
[----:B------:R-:W-:Y:S01]  /*13b0*/  IMAD R12, R2, 0x4, R37 ;  /* 0x00000004020c7824 */ /* 0x000fe200078e0225 */
[----:B------:R-:W-:Y:S01]  /*13c0*/  LOP3.LUT R5, R5, R0, RZ, 0xfc, !PT ;  /* 0x0000000005057212 */ /* 0x000fe200078efcff */
[----:B------:R-:W-:Y:S01]  /*13d0*/  IMAD.IADD R11, R9, 0x1, R7 ;  /* 0x00000001090b7824 */ /* 0x000fe200078e0207 */
[----:B------:R-:W-:Y:S01]  /*13e0*/  LOP3.LUT R0, R0, 0xffffffef, RZ, 0xc0, !PT ;  /* 0xffffffef00007812 */ /* 0x000fe200078ec0ff */
[----:B------:R-:W-:-:S02]  /*13f0*/  IMAD R10, R10, 0x4, R37 ;  /* 0x000000040a0a7824 */ /* 0x000fc400078e0225 */
[C---:B------:R-:W-:Y:S01]  /*1400*/  @P0 LOP3.LUT R5, R7.reuse, R8, RZ, 0xfc, !PT ;  /* 0x0000000807050212 */ /* 0x040fe200078efcff */
[----:B------:R-:W-:Y:S02]  /*1410*/  IMAD R8, R7, 0x4, R4 ;  /* 0x0000000407087824 */ /* 0x000fe400078e0204 */
[----:B------:R-:W-:Y:S02]  /*1420*/  IMAD.IADD R19, R2, 0x1, R11 ;  /* 0x0000000102137824 */ /* 0x000fe400078e020b */
[----:B------:R-:W-:Y:S01]  /*1430*/  STS [R10], R5 ;  /* 0x000000050a007388 */ /* 0x000fe20000000800 */
[----:B------:R-:W-:Y:S06]  /*1440*/  BAR.SYNC.DEFER_BLOCKING 0x0 ;  /* 0x0000000000007b1d */ /* 0x000fec0000010000 */
[----:B------:R-:W0:Y:S04]  /*1450*/  LDS R6, [R6+-0x800] ;  /* 0xfff8000006067984 */ /* 0x000e280000000800 */
[----:B------:R-:W-:Y:S04]  /*1460*/  LDS R3, [R8] ;  /* 0x0000000008037984 */ /* 0x000fe80000000800 */
[----:B------:R-:W1:Y:S01]  /*1470*/  LDS R35, [R12+0x800] ;  /* 0x000800000c237984 */ /* 0x000e620000000800 */
[----:B0-----:R-:W-:-:S02]  /*1480*/  LOP3.LUT R4, R6, 0xffff, RZ, 0xc0, !PT ;  /* 0x0000ffff06047812 */ /* 0x001fc400078ec0ff */
[----:B------:R-:W-:-:S03]  /*1490*/  SHF.R.S32.HI R17, RZ, 0x10, R6 ;  /* 0x00000010ff117819 */ /* 0x000fc60000011406 */
        /* <DEDUP_REMOVED lines=29> */
[----:B------:R1:W2:Y:S01]  /*1670*/  @!P0 LDS R3, [R5+0x804] ;  /* 0x0008040005038984 */ /* 0x0002a20000000800 */
[----:B------:R-:W-:-:S03]  /*1680*/  @!P2 IMAD.MOV.U32 R2, RZ, RZ, R6 ;  /* 0x000000ffff02a224 */ /* 0x000fc600078e0006 */
[----:B------:R-:W-:Y:S02]  /*1690*/  ISETP.GE.AND P2, PT, R11, R4, PT ;  /* 0x000000040b00720c */ /* 0x000fe40003f46270 */
[CC--:B------:R-:W-:Y:S02]  /*16a0*/  ISETP.GE.AND P1, PT, R2.reuse, R17.reuse, PT ;  /* 0x000000110200720c */ /* 0x0c0fe40003f26270 */
[CC--:B------:R-:W-:Y:S01]  /*16b0*/  ISETP.GE.OR P3, PT, R2.reuse, R17.reuse, P2 ;  /* 0x000000110200720c */ /* 0x0c0fe20001766670 */
[C---:B-1----:R-:W-:Y:S01]  /*16c0*/  IMAD.IADD R5, R2.reuse, 0x1, R11 ;  /* 0x0000000102057824 */ /* 0x042fe200078e020b */
[----:B------:R-:W-:Y:S01]  /*16d0*/  ISETP.LT.AND P2, PT, R2, R17, P2 ;  /* 0x000000110200720c */ /* 0x000fe20001741270 */
[----:B0-----:R-:W-:-:S10]  /*16e0*/  IMAD.MOV.U32 R32, RZ, RZ, R33 ;  /* 0x000000ffff207224 */ /* 0x001fd400078e0021 */
[----:B--2---:R-:W-:Y:S02]  /*16f0*/  @!P3 ISETP.GT.AND P1, PT, R3, R33, PT ;  /* 0x000000210300b20c */ /* 0x004fe40003f24270 */
[----:B------:R-:W-:-:S04]  /*1700*/  @!P3 ISETP.GT.AND P2, PT, R33, R3, PT ;  /* 0x000000032100b20c */ /* 0x000fc80003f44270 */
[----:B------:R-:W-:-:S07]  /*1710*/  P2R R22, PR, RZ, 0x4 ;  /* 0x00000004ff167803 */ /* 0x000fce0000000000 */
[C-C-:B------:R-:W-:Y:S02]  /*1720*/  @!P1 IMAD R7, R2.reuse, 0x4, R37.reuse ;  /* 0x0000000402079824 */ /* 0x140fe400078e0225 */
[C---:B------:R-:W-:Y:S02]  /*1730*/  @!P2 IMAD R9, R11.reuse, 0x4, R37 ;  /* 0x000000040b09a824 */ /* 0x040fe400078e0225 */
[----:B------:R-:W-:Y:S01]  /*1740*/  @!P2 VIADD R8, R11, 0x1 ;  /* 0x000000010b08a836 */ /* 0x000fe20000000000 */
[----:B------:R0:W1:Y:S01]  /*1750*/  @!P1 LDS R32, [R7+0x804] ;  /* 0x0008040007209984 */ /* 0x0000620000000800 */
[----:B------:R-:W-:Y:S02]  /*1760*/  @!P1 VIADD R6, R2, 0x1 ;  /* 0x0000000102069836 */ /* 0x000fe40000000000 */
[----:B------:R-:W-:Y:S01]  /*1770*/  @!P2 IMAD.MOV.U32 R11, RZ, RZ, R8 ;  /* 0x000000ffff0ba224 */ /* 0x000fe200078e0008 */
[----:B------:R-:W2:Y:S01]  /*1780*/  @!P2 LDS R3, [R9+0x804] ;  /* 0x000804000903a984 */ /* 0x000ea20000000800 */
[----:B------:R-:W-:-:S03]  /*1790*/  @!P1 IMAD.MOV.U32 R2, RZ, RZ, R6 ;  /* 0x000000ffff029224 */ /* 0x000fc600078e0006 */
[----:B------:R-:W-:Y:S01]  /*17a0*/  ISETP.GE.AND P1, PT, R11, R4, PT ;  /* 0x000000040b00720c */ /* 0x000fe20003f26270 */
[C---:B0-----:R-:W-:Y:S01]  /*17b0*/  IMAD.IADD R7, R2.reuse, 0x1, R11 ;  /* 0x0000000102077824 */ /* 0x041fe200078e020b */
[CC--:B------:R-:W-:Y:S02]  /*17c0*/  ISETP.GE.AND P3, PT, R2.reuse, R17.reuse, PT ;  /* 0x000000110200720c */ /* 0x0c0fe40003f66270 */
[CC--:B------:R-:W-:Y:S02]  /*17d0*/  ISETP.GE.OR P4, PT, R2.reuse, R17.reuse, P1 ;  /* 0x000000110200720c */ /* 0x0c0fe40000f86670 */
[----:B------:R-:W-:Y:S01]  /*17e0*/  ISETP.LT.AND P5, PT, R2, R17, P1 ;  /* 0x000000110200720c */ /* 0x000fe20000fa1270 */
[----:B-1----:R-:W-:-:S10]  /*17f0*/  IMAD.MOV.U32 R31, RZ, RZ, R32 ;  /* 0x000000ffff1f7224 */ /* 0x002fd400078e0020 */
[----:B--2---:R-:W-:Y:S02]  /*1800*/  @!P4 ISETP.GT.AND P3, PT, R3, R32, PT ;  /* 0x000000200300c20c */ /* 0x004fe40003f64270 */
        /* <DEDUP_REMOVED lines=23> */
[----:B------:R0:W-:Y:S01]  /*1980*/  @!P0 LDS R3, [R12+0x804] ;  /* 0x000804000c038984 */ /* 0x0001e20000000800 */
[----:B------:R-:W-:Y:S02]  /*1990*/  @!P3 VIADD R6, R2, 0x1 ;  /* 0x000000010206b836 */ /* 0x000fe40000000000 */
[----:B------:R-:W-:Y:S01]  /*19a0*/  @!P0 IMAD.MOV.U32 R11, RZ, RZ, R10 ;  /* 0x000000ffff0b8224 */ /* 0x000fe200078e000a */
[----:B------:R-:W1:Y:S01]  /*19b0*/  @!P3 LDS R30, [R8+0x804] ;  /* 0x00080400081eb984 */ /* 0x000e620000000800 */
[----:B------:R-:W-:-:S02]  /*19c0*/  @!P3 IMAD.MOV.U32 R2, RZ, RZ, R6 ;  /* 0x000000ffff02b224 */ /* 0x000fc400078e0006 */
[----:B------:R-:W-:Y:S01]  /*19d0*/  IMAD.MOV.U32 R15, RZ, RZ, R11 ;  /* 0x000000ffff0f7224 */ /* 0x000fe200078e000b */
[----:B------:R-:W-:Y:S01]  /*19e0*/  ISETP.GE.AND P4, PT, R11, R4, PT ;  /* 0x000000040b00720c */ /* 0x000fe20003f86270 */
[----:B0-----:R-:W-:Y:S01]  /*19f0*/  IMAD.MOV.U32 R12, RZ, RZ, R2 ;  /* 0x000000ffff0c7224 */ /* 0x001fe200078e0002 */
[CC--:B------:R-:W-:Y:S02]  /*1a00*/  ISETP.GE.AND P3, PT, R2.reuse, R17.reuse, PT ;  /* 0x000000110200720c */ /* 0x0c0fe40003f66270 */
[CC--:B------:R-:W-:Y:S02]  /*1a10*/  ISETP.GE.OR P1, PT, R2.reuse, R17.reuse, P4 ;  /* 0x000000110200720c */ /* 0x0c0fe40002726670 */
[----:B------:R-:W-:-:S11]  /*1a20*/  ISETP.LT.AND P4, PT, R2, R17, P4 ;  /* 0x000000110200720c */ /* 0x000fd60002781270 */
[----:B-1----:R-:W-:Y:S01]  /*1a30*/  @!P1 ISETP.GT.AND P3, PT, R3, R30, PT ;  /* 0x0000001e0300920c */ /* 0x002fe20003f64270 */
        /* <DEDUP_REMOVED lines=11> */
[CC--:B------:R-:W-:Y:S01]  /*1af0*/  ISETP.GE.AND P5, PT, R12.reuse, R17.reuse, PT ;  /* 0x000000110c00720c */ /* 0x0c0fe20003fa6270 */
[----:B------:R-:W-:Y:S01]  /*1b00*/  IMAD.IADD R2, R17, 0x1, R4 ;  /* 0x0000000111027824 */ /* 0x000fe200078e0204 */
[----:B------:R-:W-:-:S02]  /*1b10*/  ISETP.GE.OR P3, PT, R12, R17, P1 ;  /* 0x000000110c00720c */ /* 0x000fc40000f66670 */
        /* <DEDUP_REMOVED lines=10> */
[----:B------:R-:W-:-:S03]  /*1bc0*/  @!P1 VIADD R8, R15, 0x1 ;  /* 0x000000010f089836 */ /* 0x000fc60000000000 */
[----:B------:R-:W-:Y:S01]  /*1bd0*/  ISETP.GE.AND P5, PT, R12, R17, PT ;  /* 0x000000110c00720c */ /* 0x000fe20003fa6270 */
[----:B------:R-:W-:Y:S02]  /*1be0*/  @!P1 IMAD.MOV.U32 R15, RZ, RZ, R8 ;  /* 0x000000ffff0f9224 */ /* 0x000fe400078e0008 */
[----:B------:R-:W-:Y:S02]  /*1bf0*/  IMAD.MOV.U32 R8, RZ, RZ, R12 ;  /* 0x000000ffff087224 */ /* 0x000fe400078e000c */
        /* <DEDUP_REMOVED lines=30> */
[----:B------:R-:W-:-:S02]  /*1de0*/  SEL R6, RZ, 0x20, !P4 ;  /* 0x00000020ff067807 */ /* 0x000fc40006000000 */
[----:B------:R-:W-:Y:S01]  /*1df0*/  ISETP.GE.AND P4, PT, R13, R4, PT ;  /* 0x000000040d00720c */ /* 0x000fe20003f86270 */
[----:B------:R-:W-:Y:S01]  /*1e00*/  IMAD.MOV.U32 R10, RZ, RZ, R8 ;  /* 0x000000ffff0a7224 */ /* 0x000fe200078e0008 */
        /* <DEDUP_REMOVED lines=15> */
[----:B------:R1:W2:Y:S01]  /*1f00*/  @!P4 LDS R3, [R16+0x804] ;  /* 0x000804001003c984 */ /* 0x0002a20000000800 */
[----:B------:R-:W-:Y:S01]  /*1f10*/  ISETP.GE.AND P6, PT, R11, R4, PT ;  /* 0x000000040b00720c */ /* 0x000fe20003fc6270 */
[C---:B------:R-:W-:Y:S01]  /*1f20*/  IMAD.IADD R41, R10.reuse, 0x1, R11 ;  /* 0x000000010a297824 */ /* 0x040fe200078e020b */
[----:B------:R-:W-:-:S02]  /*1f30*/  ISETP.GE.AND P5, PT, R10, R17, PT ;  /* 0x000000110a00720c */ /* 0x000fc40003fa6270 */
[CC--:B------:R-:W-:Y:S02]  /*1f40*/  ISETP.GE.OR P2, PT, R10.reuse, R17.reuse, P6 ;  /* 0x000000110a00720c */ /* 0x0c0fe40003746670 */
[----:B------:R-:W-:Y:S02]  /*1f50*/  ISETP.LT.AND P6, PT, R10, R17, P6 ;  /* 0x000000110a00720c */ /* 0x000fe400037c1270 */
[----:B-1----:R-:W-:Y:S02]  /*1f60*/  SEL R16, RZ, 0x80, !P0 ;  /* 0x00000080ff107807 */ /* 0x002fe40004000000 */
[----:B------:R-:W-:Y:S02]  /*1f70*/  ISETP.NE.AND P0, PT, R20, RZ, PT ;  /* 0x000000ff1400720c */ /* 0x000fe40003f05270 */
[----:B------:R-:W-:Y:S02]  /*1f80*/  SEL R20, RZ, 0x200, !P4 ;  /* 0x00000200ff147807 */ /* 0x000fe40006000000 */
[----:B------:R-:W-:Y:S01]  /*1f90*/  ISETP.LT.AND P0, PT, R21, R2, P0 ;  /* 0x000000021500720c */ /* 0x000fe20000701270 */
[----:B0-----:R-:W-:-:S02]  /*1fa0*/  IMAD.MOV.U32 R24, RZ, RZ, R25 ;  /* 0x000000ffff187224 */ /* 0x001fc400078e0019 */
[----:B--2---:R-:W-:Y:S02]  /*1fb0*/  @!P2 ISETP.GT.AND P5, PT, R3, R25, PT ;  /* 0x000000190300a20c */ /* 0x004fe40003fa4270 */
[----:B------:R-:W-:Y:S02]  /*1fc0*/  @!P2 ISETP.GT.AND P6, PT, R25, R3, PT ;  /* 0x000000031900a20c */ /* 0x000fe40003fc4270 */
[----:B------:R-:W-:-:S04]  /*1fd0*/  ISETP.NE.AND P2, PT, R22, RZ, PT ;  /* 0x000000ff1600720c */ /* 0x000fc80003f45270 */
[----:B------:R-:W-:-:S04]  /*1fe0*/  ISETP.LT.AND P2, PT, R5, R2, P2 ;  /* 0x000000020500720c */ /* 0x000fc80001741270 */
[----:B------:R-:W-:Y:S01]  /*1ff0*/  SEL R5, RZ, 0x4, !P2 ;  /* 0x00000004ff057807 */ /* 0x000fe20005000000 */
[C---:B------:R-:W-:Y:S02]  /*2000*/  @!P5 VIADD R14, R10.reuse, 0x1 ;  /* 0x000000010a0ed836 */ /* 0x040fe40000000000 */
[--C-:B------:R-:W-:Y:S02]  /*2010*/  @!P5 IMAD R18, R10, 0x4, R37.reuse ;  /* 0x000000040a12d824 */ /* 0x100fe400078e0225 */
[----:B------:R-:W-:Y:S01]  /*2020*/  @!P5 IMAD.MOV.U32 R10, RZ, RZ, R14 ;  /* 0x000000ffff0ad224 */ /* 0x000fe200078e000e */
[----:B------:R-:W-:Y:S01]  /*2030*/  SEL R14, RZ, 0x40, !P1 ;  /* 0x00000040ff0e7807 */ /* 0x000fe20004800000 */
[----:B------:R-:W-:Y:S01]  /*2040*/  @!P6 VIADD R12, R11, 0x1 ;  /* 0x000000010b0ce836 */ /* 0x000fe20000000000 */
[-C--:B------:R-:W-:Y:S01]  /*2050*/  ISETP.GE.AND P1, PT, R23, R2.reuse, PT ;  /* 0x000000021700720c */ /* 0x080fe20003f26270 */
[----:B------:R0:W1:Y:S03]  /*2060*/  @!P5 LDS R24, [R18+0x804] ;  /* 0x000804001218d984 */ /* 0x0000660000000800 */
[----:B------:R-:W-:Y:S01]  /*2070*/  SEL R23, R14, RZ, !P1 ;  /* 0x000000ff0e177207 */ /* 0x000fe20004800000 */
[----:B------:R-:W-:Y:S01]  /*2080*/  @!P6 IMAD R14, R11, 0x4, R37 ;  /* 0x000000040b0ee824 */ /* 0x000fe200078e0225 */
[----:B------:R-:W-:Y:S01]  /*2090*/  ISETP.GE.AND P1, PT, R15, R2, PT ;  /* 0x000000020f00720c */ /* 0x000fe20003f26270 */
[----:B------:R-:W-:Y:S01]  /*20a0*/  @!P6 IMAD.MOV.U32 R11, RZ, RZ, R12 ;  /* 0x000000ffff0be224 */ /* 0x000fe200078e000c */
[----:B0-----:R-:W-:-:S02]  /*20b0*/  SEL R18, RZ, 0x100, !P3 ;  /* 0x00000100ff127807 */ /* 0x001fc40005800000 */
[----:B------:R-:W0:Y:S01]  /*20c0*/  @!P6 LDS R3, [R14+0x804] ;  /* 0x000804000e03e984 */ /* 0x000e220000000800 */
[----:B------:R-:W-:Y:S01]  /*20d0*/  SEL R16, R16, RZ, !P1 ;  /* 0x000000ff10107207 */ /* 0x000fe20004800000 */
[----:B------:R-:W-:Y:S01]  /*20e0*/  IMAD.MOV.U32 R43, RZ, RZ, R11 ;  /* 0x000000ffff2b7224 */ /* 0x000fe200078e000b */
[----:B------:R-:W-:Y:S01]  /*20f0*/  ISETP.GE.AND P5, PT, R11, R4, PT ;  /* 0x000000040b00720c */ /* 0x000fe20003fa6270 */
[----:B------:R-:W-:Y:S01]  /*2100*/  IMAD.MOV.U32 R12, RZ, RZ, R10 ;  /* 0x000000ffff0c7224 */ /* 0x000fe200078e000a */
[CC--:B------:R-:W-:Y:S02]  /*2110*/  ISETP.GE.AND P3, PT, R10.reuse, R17.reuse, PT ;  /* 0x000000110a00720c */ /* 0x0c0fe40003f66270 */
[CC--:B------:R-:W-:Y:S02]  /*2120*/  ISETP.GE.OR P1, PT, R10.reuse, R17.reuse, P5 ;  /* 0x000000110a00720c */ /* 0x0c0fe40002f26670 */
[----:B------:R-:W-:Y:S01]  /*2130*/  ISETP.LT.AND P5, PT, R10, R17, P5 ;  /* 0x000000110a00720c */ /* 0x000fe20002fa1270 */
[----:B-1----:R-:W-:-:S10]  /*2140*/  IMAD.MOV.U32 R15, RZ, RZ, R24 ;  /* 0x000000ffff0f7224 */ /* 0x002fd400078e0018 */
[----:B0-----:R-:W-:Y:S02]  /*2150*/  @!P1 ISETP.GT.AND P3, PT, R3, R24, PT ;  /* 0x000000180300920c */ /* 0x001fe40003f64270 */
[----:B------:R-:W-:Y:S02]  /*2160*/  @!P1 ISETP.GT.AND P5, PT, R24, R3, PT ;  /* 0x000000031800920c */ /* 0x000fe40003fa4270 */
[----:B------:R-:W-:Y:S02]  /*2170*/  ISETP.GE.AND P1, PT, R39, R2, PT ;  /* 0x000000022700720c */ /* 0x000fe40003f26270 */
[----:B------:R-:W-:Y:S02]  /*2180*/  SEL R39, RZ, 0x800, !P5 ;  /* 0x00000800ff277807 */ /* 0x000fe40006800000 */
        /* <DEDUP_REMOVED lines=8> */
[----:B------:R-:W-:-:S02]  /*2210*/  ISETP.GE.AND P1, PT, R43, R4, PT ;  /* 0x000000042b00720c */ /* 0x000fc40003f26270 */
[CC--:B------:R-:W-:Y:S02]  /*2220*/  ISETP.GE.AND P3, PT, R12.reuse, R17.reuse, PT ;  /* 0x000000110c00720c */ /* 0x0c0fe40003f66270 */
[CC--:B------:R-:W-:Y:S02]  /*2230*/  ISETP.GE.OR P4, PT, R12.reuse, R17.reuse, P1 ;  /* 0x000000110c00720c */ /* 0x0c0fe40000f86670 */
[----:B------:R-:W-:Y:S02]  /*2240*/  ISETP.LT.AND P1, PT, R12, R17, P1 ;  /* 0x000000110c00720c */ /* 0x000fe40000f21270 */
[----:B-1----:R-:W-:Y:S02]  /*2250*/  SEL R22, RZ, 0x400, !P6 ;  /* 0x00000400ff167807 */ /* 0x002fe40007000000 */
[----:B------:R-:W-:-:S04]  /*2260*/  LOP3.LUT P6, RZ, R0, 0x8, RZ, 0xc0, !PT ;  /* 0x0000000800ff7812 */ /* 0x000fc800078cc0ff */
[-C--:B------:R-:W-:Y:S01]  /*2270*/  ISETP.LT.AND P6, PT, R9, R2.reuse, P6 ;  /* 0x000000020900720c */ /* 0x080fe200037c1270 */
[----:B0-----:R-:W-:Y:S02]  /*2280*/  IMAD.MOV.U32 R14, RZ, RZ, R15 ;  /* 0x000000ffff0e7224 */ /* 0x001fe400078e000f */
[----:B--2---:R-:W-:Y:S02]  /*2290*/  @!P4 ISETP.GT.AND P1, PT, R15, R3, PT ;  /* 0x000000030f00c20c */ /* 0x004fe40003f24270 */
[----:B------:R-:W-:Y:S02]  /*22a0*/  @!P4 ISETP.GT.AND P3, PT, R3, R15, PT ;  /* 0x0000000f0300c20c */ /* 0x000fe40003f64270 */
[----:B------:R-:W-:Y:S01]  /*22b0*/  ISETP.GE.AND P4, PT, R13, R2, PT ;  /* 0x000000020d00720c */ /* 0x000fe20003f86270 */
[----:B------:R-:W-:-:S03]  /*22c0*/  IMAD.IADD R13, R12, 0x1, R43 ;  /* 0x000000010c0d7824 */ /* 0x000fc600078e022b */
[----:B------:R-:W-:Y:S02]  /*22d0*/  SEL R20, R20, RZ, !P4 ;  /* 0x000000ff14147207 */ /* 0x000fe40006000000 */
[----:B------:R-:W-:-:S03]  /*22e0*/  ISETP.GE.AND P4, PT, R41, R2, PT ;  /* 0x000000022900720c */ /* 0x000fc60003f86270 */
[C-C-:B------:R-:W-:Y:S01]  /*22f0*/  @!P1 IMAD R42, R43.reuse, 0x4, R37.reuse ;  /* 0x000000042b2a9824 */ /* 0x140fe200078e0225 */
        /* <DEDUP_REMOVED lines=9> */
[C---:B------:R-:W-:Y:S01]  /*2390*/  ISETP.GE.AND P3, PT, R43.reuse, R4, PT ;  /* 0x000000042b00720c */ /* 0x040fe20003f66270 */
[--C-:B------:R-:W-:Y:S01]  /*23a0*/  IMAD.MOV.U32 R8, RZ, RZ, R12.reuse ;  /* 0x000000ffff087224 */ /* 0x100fe200078e000c */
[CC--:B------:R-:W-:Y:S01]  /*23b0*/  ISETP.GE.AND P4, PT, R12.reuse, R17.reuse, PT ;  /* 0x000000110c00720c */ /* 0x0c0fe20003f86270 */
[----:B------:R-:W-:Y:S01]  /*23c0*/  IMAD.IADD R41, R43, 0x1, R12 ;  /* 0x000000012b297824 */ /* 0x000fe200078e020c */
        /* <DEDUP_REMOVED lines=13> */
[----:B------:R-:W-:Y:S01]  /*24a0*/  @!P3 VIADD R45, R43, 0x1 ;  /* 0x000000012b2db836 */ /* 0x000fe20000000000 */
[----:B------:R0:W-:Y:S01]  /*24b0*/  @!P3 LDS R3, [R11+0x804] ;  /* 0x000804000b03b984 */ /* 0x0001e20000000800 */
[----:B------:R-:W-:Y:S01]  /*24c0*/  @!P4 VIADD R8, R12, 0x1 ;  /* 0x000000010c08c836 */ /* 0x000fe20000000000 */
[----:B------:R-:W-:Y:S02]  /*24d0*/  ISETP.GE.AND P3, PT, R41, R2, PT ;  /* 0x000000022900720c */ /* 0x000fe40003f66270 */
[----:B------:R-:W1:Y:S01]  /*24e0*/  @!P4 LDS R13, [R10+0x804] ;  /* 0x000804000a0dc984 */ /* 0x000e620000000800 */
[----:B------:R-:W-:-:S02]  /*24f0*/  ISETP.GE.AND P1, PT, R45, R4, PT ;  /* 0x000000042d00720c */ /* 0x000fc40003f26270 */
[CC--:B------:R-:W-:Y:S01]  /*2500*/  ISETP.GE.AND P5, PT, R8.reuse, R17.reuse, PT ;  /* 0x000000110800720c */ /* 0x0c0fe20003fa6270 */
[C---:B0-----:R-:W-:Y:S01]  /*2510*/  IMAD.IADD R11, R8.reuse, 0x1, R45 ;  /* 0x00000001080b7824 */ /* 0x041fe200078e022d */
[CC--:B------:R-:W-:Y:S02]  /*2520*/  ISETP.GE.OR P4, PT, R8.reuse, R17.reuse, P1 ;  /* 0x000000110800720c */ /* 0x0c0fe40000f86670 */
[----:B------:R-:W-:Y:S02]  /*2530*/  ISETP.LT.AND P1, PT, R8, R17, P1 ;  /* 0x000000110800720c */ /* 0x000fe40000f21270 */
[----:B------:R-:W-:-:S09]  /*2540*/  SEL R42, R42, RZ, !P3 ;  /* 0x000000ff2a2a7207 */ /* 0x000fd20005800000 */
        /* <DEDUP_REMOVED lines=12> */
[----:B------:R-:W-:Y:S02]  /*2610*/  ISETP.GE.AND P5, PT, R45, R4, PT ;  /* 0x000000042d00720c */ /* 0x000fe40003fa6270 */
[----:B------:R-:W-:Y:S01]  /*2620*/  ISETP.GE.AND P1, PT, R11, R2, PT ;  /* 0x000000020b00720c */ /* 0x000fe20003f26270 */
[----:B--2---:R-:W-:Y:S01]  /*2630*/  IMAD.MOV.U32 R43, RZ, RZ, R45 ;  /* 0x000000ffff2b7224 */ /* 0x004fe200078e002d */
[CC--:B------:R-:W-:Y:S01]  /*2640*/  ISETP.GE.OR P4, PT, R8.reuse, R17.reuse, P5 ;  /* 0x000000110800720c */ /* 0x0c0fe20002f86670 */
[----:B------:R-:W-:Y:S01]  /*2650*/  IMAD.MOV.U32 R44, RZ, RZ, R8 ;  /* 0x000000ffff2c7224 */ /* 0x000fe200078e0008 */
        /* <DEDUP_REMOVED lines=31> */
[----:B------:R1:W2:Y:S01]  /*2850*/  @!P3 LDS R3, [R46+0x804] ;  /* 0x000804002e03b984 */ /* 0x0002a20000000800 */
[----:B------:R-:W-:Y:S01]  /*2860*/  @!P3 VIADD R8, R43, 0x1 ;  /* 0x000000012b08b836 */ /* 0x000fe20000000000 */
[----:B------:R-:W-:-:S02]  /*2870*/  ISETP.GE.AND P1, PT, R19, R2, PT ;  /* 0x000000021300720c */ /* 0x000fc40003f26270 */
[----:B------:R-:W-:Y:S01]  /*2880*/  SEL R19, RZ, 0x10000, !P3 ;  /* 0x00010000ff137807 */ /* 0x000fe20005800000 */
[----:B------:R-:W-:Y:S01]  /*2890*/  @!P3 IMAD.MOV.U32 R43, RZ, RZ, R8 ;  /* 0x000000ffff2bb224 */ /* 0x000fe200078e0008 */
[CC--:B------:R-:W-:Y:S02]  /*28a0*/  ISETP.GE.AND P5, PT, R44.reuse, R17.reuse, PT ;  /* 0x000000112c00720c */ /* 0x0c0fe40003fa6270 */
[----:B------:R-:W-:Y:S01]  /*28b0*/  SEL R19, R19, RZ, !P1 ;  /* 0x000000ff13137207 */ /* 0x000fe20004800000 */
[C-C-:B0-----:R-:W-:Y:S01]  /*28c0*/  IMAD.IADD R21, R43.reuse, 0x1, R44.reuse ;  /* 0x000000012b157824 */ /* 0x141fe200078e022c */
[----:B------:R-:W-:Y:S01]  /*28d0*/  ISETP.GE.AND P3, PT, R43, R4, PT ;  /* 0x000000042b00720c */ /* 0x000fe20003f66270 */
[----:B-1----:R-:W-:Y:S01]  /*28e0*/  IMAD.MOV.U32 R46, RZ, RZ, R44 ;  /* 0x000000ffff2e7224 */ /* 0x002fe200078e002c */
[----:B------:R-:W-:Y:S02]  /*28f0*/  SEL R8, RZ, 0x1, !P4 ;  /* 0x00000001ff087807 */ /* 0x000fe40006000000 */
[----:B------:R-:W-:-:S02]  /*2900*/  ISETP.GE.OR P1, PT, R44, R17, P3 ;  /* 0x000000112c00720c */ /* 0x000fc40001f26670 */
[----:B------:R-:W-:-:S11]  /*2910*/  ISETP.LT.AND P3, PT, R44, R17, P3 ;  /* 0x000000112c00720c */ /* 0x000fd60001f61270 */
[----:B--2---:R-:W-:Y:S02]  /*2920*/  @!P1 ISETP.GT.AND P3, PT, R10, R3, PT ;  /* 0x000000030a00920c */ /* 0x004fe40003f64270 */
[----:B------:R-:W-:Y:S02]  /*2930*/  @!P1 ISETP.GT.AND P5, PT, R3, R10, PT ;  /* 0x0000000a0300920c */ /* 0x000fe40003fa4270 */
[C---:B------:R-:W-:Y:S02]  /*2940*/  LOP3.LUT P1, RZ, R0.reuse, 0x4, RZ, 0xc0, !PT ;  /* 0x0000000400ff7812 */ /* 0x040fe4000782c0ff */
[----:B------:R-:W-:Y:S02]  /*2950*/  LOP3.LUT R0, R0, 0xfffffffd, RZ, 0xc0, !PT ;  /* 0xfffffffd00007812 */ /* 0x000fe400078ec0ff */
[----:B------:R-:W-:Y:S02]  /*2960*/  ISETP.LT.AND P1, PT, R7, R2, P1 ;  /* 0x000000020700720c */ /* 0x000fe40000f21270 */
[----:B------:R-:W-:-:S02]  /*2970*/  SEL R7, RZ, 0x2, !P0 ;  /* 0x00000002ff077807 */ /* 0x000fc40004000000 */
[----:B------:R-:W-:Y:S02]  /*2980*/  @P6 LOP3.LUT R0, R0, 0x2, RZ, 0xfc, !PT ;  /* 0x0000000200006812 */ /* 0x000fe400078efcff */
[----:B------:R-:W-:Y:S01]  /*2990*/  IADD3 R8, PT, PT, R5, R7, R8 ;  /* 0x0000000705087210 */ /* 0x000fe20007ffe008 */
[----:B------:R-:W-:Y:S01]  /*29a0*/  @!P5 VIADD R46, R44, 0x1 ;  /* 0x000000012c2ed836 */ /* 0x000fe20000000000 */
[----:B------:R-:W-:Y:S02]  /*29b0*/  SEL R5, RZ, 0x8, !P1 ;  /* 0x00000008ff057807 */ /* 0x000fe40004800000 */
[----:B------:R-:W-:-:S04]  /*29c0*/  SEL R7, RZ, 0x10, !P6 ;  /* 0x00000010ff077807 */ /* 0x000fc80007000000 */
[----:B------:R-:W-:Y:S01]  /*29d0*/  IADD3 R5, PT, PT, R7, R8, R5 ;  /* 0x0000000807057210 */ /* 0x000fe20007ffe005 */
[----:B------:R-:W-:Y:S02]  /*29e0*/  IMAD.MOV.U32 R8, RZ, RZ, R10 ;  /* 0x000000ffff087224 */ /* 0x000fe400078e000a */
[----:B------:R-:W-:Y:S01]  /*29f0*/  @!P3 IMAD R7, R43, 0x4, R37 ;  /* 0x000000042b07b824 */ /* 0x000fe200078e0225 */
[----:B------:R-:W-:Y:S01]  /*2a00*/  IADD3 R9, PT, PT, R5, R6, R23 ;  /* 0x0000000605097210 */ /* 0x000fe20007ffe017 */
[----:B------:R-:W-:Y:S01]  /*2a10*/  @!P5 IMAD R5, R44, 0x4, R37 ;  /* 0x000000042c05d824 */ /* 0x000fe200078e0225 */
[----:B------:R-:W-:Y:S01]  /*2a20*/  SEL R6, RZ, 0x20000, !P3 ;  /* 0x00020000ff067807 */ /* 0x000fe20005800000 */
[----:B------:R-:W-:Y:S01]  /*2a30*/  @!P3 VIADD R43, R43, 0x1 ;  /* 0x000000012b2bb836 */ /* 0x000fe20000000000 */
[----:B------:R0:W-:Y:S01]  /*2a40*/  @!P3 LDS R3, [R7+0x804] ;  /* 0x000804000703b984 */ /* 0x0001e20000000800 */
[----:B------:R-:W-:-:S03]  /*2a50*/  ISETP.GE.AND P3, PT, R21, R2, PT ;  /* 0x000000021500720c */ /* 0x000fc60003f66270 */
[----:B------:R1:W2:Y:S01]  /*2a60*/  @!P5 LDS R8, [R5+0x804] ;  /* 0x000804000508d984 */ /* 0x0002a20000000800 */
[----:B------:R-:W-:Y:S01]  /*2a70*/  SEL R21, R6, RZ, !P3 ;  /* 0x000000ff06157207 */ /* 0x000fe20005800000 */
[----:B------:R-:W-:Y:S01]  /*2a80*/  BAR.SYNC.DEFER_BLOCKING 0x0 ;  /* 0x0000000000007b1d */ /* 0x000fe20000010000 */
[C---:B------:R-:W-:Y:S01]  /*2a90*/  ISETP.GE.AND P3, PT, R43.reuse, R4, PT ;  /* 0x000000042b00720c */ /* 0x040fe20003f66270 */
[----:B------:R-:W-:Y:S01]  /*2aa0*/  IMAD.IADD R43, R43, 0x1, R46 ;  /* 0x000000012b2b7824 */ /* 0x000fe200078e022e */
[----:B0-----:R-:W-:Y:S02]  /*2ab0*/  IADD3 R7, PT, PT, R9, R16, R18 ;  /* 0x0000001009077210 */ /* 0x001fe40007ffe012 */
[CC--:B------:R-:W-:Y:S02]  /*2ac0*/  ISETP.GE.OR P5, PT, R46.reuse, R17.reuse, P3 ;  /* 0x000000112e00720c */ /* 0x0c0fe40001fa6670 */
        /* <DEDUP_REMOVED lines=13> */
[----:B-1----:R-:W1:Y:S01]  /*2ba0*/  SHFL.UP P3, R17, R40, 0x1, RZ ;  /* 0x0420000028117989 */ /* 0x002e6200000600ff */
[----:B------:R-:W-:Y:S01]  /*2bb0*/  SHF.R.U32.HI R42, RZ, 0x5, R38 ;  /* 0x00000005ff2a7819 */ /* 0x000fe20000011626 */
[----:B------:R-:W2:Y:S01]  /*2bc0*/  S2R R36, SR_LANEID ;  /* 0x0000000000247919 */ /* 0x000ea20000000000 */
[----:B-1----:R-:W-:-:S05]  /*2bd0*/  @P3 IMAD.IADD R17, R40, 0x1, R17 ;  /* 0x0000000128113824 */ /* 0x002fca00078e0211 */
[----:B------:R-:W1:Y:S01]  /*2be0*/  SHFL.UP P3, R16, R17, 0x2, RZ ;  /* 0x0440000011107989 */ /* 0x000e6200000600ff */
[----:B--2---:R-:W-:-:S13]  /*2bf0*/  ISETP.NE.AND P5, PT, R36, 0x1f, PT ;  /* 0x0000001f2400780c */ /* 0x004fda0003fa5270 */
[----:B------:R-:W-:Y:S02]  /*2c00*/  @!P5 IMAD R46, R42, 0x4, R37 ;  /* 0x000000042a2ed824 */ /* 0x000fe400078e0225 */
[----:B-1----:R-:W-:-:S05]  /*2c10*/  @P3 IMAD.IADD R16, R17, 0x1, R16 ;  /* 0x0000000111103824 */ /* 0x002fca00078e0210 */
[----:B------:R-:W1:Y:S02]  /*2c20*/  SHFL.UP P3, R19, R16, 0x4, RZ ;  /* 0x0480000010137989 */ /* 0x000e6400000600ff */
[----:B-1----:R-:W-:-:S05]  /*2c30*/  @P3 IMAD.IADD R19, R16, 0x1, R19 ;  /* 0x0000000110133824 */ /* 0x002fca00078e0213 */
[----:B------:R-:W1:Y:S02]  /*2c40*/  SHFL.UP P3, R44, R19, 0x8, RZ ;  /* 0x05000000132c7989 */ /* 0x000e6400000600ff */
[----:B-1----:R-:W-:-:S05]  /*2c50*/  @P3 IMAD.IADD R44, R19, 0x1, R44 ;  /* 0x00000001132c3824 */ /* 0x002fca00078e022c */
[----:B------:R-:W1:Y:S02]  /*2c60*/  SHFL.UP P3, R39, R44, 0x10, RZ ;  /* 0x060000002c277989 */ /* 0x000e6400000600ff */
[----:B-1----:R-:W-:Y:S01]  /*2c70*/  @P3 IMAD.IADD R39, R44, 0x1, R39 ;  /* 0x000000012c273824 */ /* 0x002fe200078e0227 */
[----:B------:R-:W-:-:S04]  /*2c80*/  ISETP.NE.AND P3, PT, R42, 0x2, PT ;  /* 0x000000022a00780c */ /* 0x000fc80003f65270 */
[----:B------:R1:W-:Y:S01]  /*2c90*/  @!P5 STS [R46], R39 ;  /* 0x000000272e00d388 */ /* 0x0003e20000000800 */
[----:B------:R-:W-:Y:S01]  /*2ca0*/  BAR.SYNC.DEFER_BLOCKING 0x0 ;  /* 0x0000000000007b1d */ /* 0x000fe20000010000 */
[----:B------:R-:W-:Y:S01]  /*2cb0*/  ISETP.NE.AND P5, PT, R36, RZ, PT ;  /* 0x000000ff2400720c */ /* 0x000fe20003fa5270 */
[----:B-1----:R-:W-:-:S04]  /*2cc0*/  IMAD.IADD R39, R39, 0x1, -R40 ;  /* 0x0000000127277824 */ /* 0x002fc800078e0a28 */
[----:B------:R-:W1:Y:S04]  /*2cd0*/  LDS.128 R20, [R37] ;  /* 0x0000000025147984 */ /* 0x000e680000000c00 */
[----:B------:R-:W2:Y:S01]  /*2ce0*/  LDS.128 R16, [R37+0x10] ;  /* 0x0000100025107984 */ /* 0x000ea20000000c00 */
[----:B-1----:R-:W-:-:S04]  /*2cf0*/  IMAD.IADD R21, R20, 0x1, R21 ;  /* 0x0000000114157824 */ /* 0x002fc800078e0215 */
[----:B------:R-:W-:Y:S01]  /*2d00*/  IMAD.IADD R22, R22, 0x1, R21 ;  /* 0x0000000116167824 */ /* 0x000fe200078e0215 */
[----:B------:R-:W-:Y:S02]  /*2d10*/  SEL R20, R21, R20, !P3 ;  /* 0x0000001415147207 */ /* 0x000fe40005800000 */
[----:B------:R-:W-:Y:S01]  /*2d20*/  ISETP.NE.AND P3, PT, R42, 0x3, PT ;  /* 0x000000032a00780c */ /* 0x000fe20003f65270 */
[----:B------:R-:W-:-:S03]  /*2d30*/  IMAD.IADD R43, R23, 0x1, R22 ;  /* 0x00000001172b7824 */ /* 0x000fc600078e0216 */
[----:B------:R-:W-:Y:S01]  /*2d40*/  SEL R41, R22, R20, !P3 ;  /* 0x0000001416297207 */ /* 0x000fe20005800000 */
[----:B--2---:R-:W-:Y:S01]  /*2d50*/  IMAD.IADD R16, R43, 0x1, R16 ;  /* 0x000000012b107824 */ /* 0x004fe200078e0210 */
[C---:B------:R-:W-:Y:S01]  /*2d60*/  ISETP.NE.AND P3, PT, R42.reuse, 0x4, PT ;  /* 0x000000042a00780c */ /* 0x040fe20003f65270 */
[----:B------:R-:W1:Y:S02]  /*2d70*/  LDS.128 R20, [R37+0x20] ;  /* 0x0000200025147984 */ /* 0x000e640000000c00 */
        /* <DEDUP_REMOVED lines=10> */
[----:B------:R-:W2:Y:S01]  /*2e20*/  LDS.128 R16, [R37+0x30] ;  /* 0x0000300025107984 */ /* 0x000ea20000000c00 */
[----:B------:R-:W-:-:S04]  /*2e30*/  ISETP.NE.AND P3, PT, R42, 0x8, PT ;  /* 0x000000082a00780c */ /* 0x000fc80003f65270 */
[C---:B------:R-:W-:Y:S02]  /*2e40*/  SEL R41, R43.reuse, R41, !P3 ;  /* 0x000000292b297207 */ /* 0x040fe40005800000 */
[----:B------:R-:W-:Y:S01]  /*2e50*/  ISETP.NE.AND P3, PT, R42, 0x9, PT ;  /* 0x000000092a00780c */ /* 0x000fe20003f65270 */
[----:B-1----:R-:W-:-:S04]  /*2e60*/  IMAD.IADD R20, R43, 0x1, R20 ;  /* 0x000000012b147824 */ /* 0x002fc800078e0214 */
[----:B------:R-:W-:Y:S01]  /*2e70*/  IMAD.IADD R21, R21, 0x1, R20 ;  /* 0x0000000115157824 */ /* 0x000fe200078e0214 */
[----:B------:R-:W-:Y:S02]  /*2e80*/  SEL R41, R20, R41, !P3 ;  /* 0x0000002914297207 */ /* 0x000fe40005800000 */
[----:B------:R-:W-:Y:S01]  /*2e90*/  ISETP.NE.AND P3, PT, R42, 0xa, PT ;  /* 0x0000000a2a00780c */ /* 0x000fe20003f65270 */
[----:B------:R-:W-:Y:S01]  /*2ea0*/  IMAD.IADD R22, R22, 0x1, R21 ;  /* 0x0000000116167824 */ /* 0x000fe200078e0215 */
[----:B------:R-:W-:Y:S02]  /*2eb0*/  SEL R20, R39, RZ, P5 ;  /* 0x000000ff27147207 */ /* 0x000fe40002800000 */
[----:B------:R-:W-:Y:S01]  /*2ec0*/  SEL R41, R21, R41, !P3 ;  /* 0x0000002915297207 */ /* 0x000fe20005800000 */
[----:B------:R-:W-:Y:S01]  /*2ed0*/  IMAD.IADD R23, R23, 0x1, R22 ;  /* 0x0000000117177824 */ /* 0x000fe200078e0216 */
[C---:B------:R-:W-:Y:S01]  /*2ee0*/  ISETP.NE.AND P3, PT, R42.reuse, 0xb, PT ;  /* 0x0000000b2a00780c */ /* 0x040fe20003f65270 */
[----:B------:R-:W-:Y:S01]  /*2ef0*/  IMAD.MOV.U32 R21, RZ, RZ, RZ ;  /* 0x000000ffff157224 */ /* 0x000fe200078e00ff */
[----:B------:R-:W-:-:S02]  /*2f00*/  ISETP.NE.AND P5, PT, R42, 0xe, PT ;  /* 0x0000000e2a00780c */ /* 0x000fc40003fa5270 */
[----:B------:R-:W-:Y:S02]  /*2f10*/  SEL R41, R22, R41, !P3 ;  /* 0x0000002916297207 */ /* 0x000fe40005800000 */
[----:B------:R-:W-:-:S04]  /*2f20*/  ISETP.NE.AND P3, PT, R42, 0xc, PT ;  /* 0x0000000c2a00780c */ /* 0x000fc80003f65270 */
[C---:B------:R-:W-:Y:S01]  /*2f30*/  SEL R41, R23.reuse, R41, !P3 ;  /* 0x0000002917297207 */ /* 0x040fe20005800000 */
[----:B--2---:R-:W-:Y:S01]  /*2f40*/  IMAD.IADD R16, R23, 0x1, R16 ;  /* 0x0000000117107824 */ /* 0x004fe200078e0210 */
[----:B------:R-:W-:-:S03]  /*2f50*/  ISETP.NE.AND P3, PT, R42, 0xd, PT ;  /* 0x0000000d2a00780c */ /* 0x000fc60003f65270 */
[----:B------:R-:W-:Y:S01]  /*2f60*/  IMAD.IADD R17, R17, 0x1, R16 ;  /* 0x0000000111117824 */ /* 0x000fe200078e0210 */
[----:B------:R-:W-:Y:S02]  /*2f70*/  SEL R41, R16, R41, !P3 ;  /* 0x0000002910297207 */ /* 0x000fe40005800000 */
[----:B------:R-:W-:Y:S01]  /*2f80*/  ISETP.NE.AND P3, PT, R42, 0xf, PT ;  /* 0x0000000f2a00780c */ /* 0x000fe20003f65270 */
[----:B------:R-:W-:Y:S01]  /*2f90*/  IMAD.IADD R18, R18, 0x1, R17 ;  /* 0x0000000112127824 */ /* 0x000fe200078e0211 */
[----:B------:R-:W-:Y:S02]  /*2fa0*/  SEL R41, R17, R41, !P5 ;  /* 0x0000002911297207 */ /* 0x000fe40006800000 */
[----:B------:R-:W-:Y:S01]  /*2fb0*/  ISETP.GE.U32.AND P5, PT, R38, 0x20, PT ;  /* 0x000000202600780c */ /* 0x000fe20003fa6070 */
[----:B------:R-:W-:Y:S01]  /*2fc0*/  IMAD.IADD R19, R19, 0x1, R18 ;  /* 0x0000000113137824 */ /* 0x000fe200078e0212 */
[----:B------:R-:W-:Y:S02]  /*2fd0*/  SEL R41, R18, R41, !P3 ;  /* 0x0000002912297207 */ /* 0x000fe40005800000 */
[----:B------:R-:W-:-:S02]  /*2fe0*/  ISETP.NE.AND P3, PT, R38, RZ, PT ;  /* 0x000000ff2600720c */ /* 0x000fc40003f65270 */
[----:B------:R-:W-:-:S05]  /*2ff0*/  SEL R41, R41, RZ, P5 ;  /* 0x000000ff29297207 */ /* 0x000fca0002800000 */
[----:B------:R-:W-:-:S06]  /*3000*/  IMAD.IADD R20, R41, 0x1, R20 ;  /* 0x0000000129147824 */ /* 0x000fcc00078e0214 */
[----:B------:R-:W-:Y:S05]  /*3010*/  @P3 BRA `(.L_x_8356) ;  /* 0x0000000c00d83947 */ /* 0x000fea0003800000 */
[----:B------:R-:W1:Y:S01]  /*3020*/  LDC.64 R16, c[0x0][0x3d0] ;  /* 0x0000f400ff107b82 */ /* 0x000e620000000a00 */
[----:B------:R-:W-:-:S05]  /*3030*/  IMAD.MOV.U32 R18, RZ, RZ, 0x65 ;  /* 0x00000065ff127424 */ /* 0x000fca00078e00ff */
[----:B-1----:R1:W-:Y:S01]  /*3040*/  ST.E.64.STRONG.GPU desc[UR6][R16.64+0x100], R18 ;  /* 0x0001001210007985 */ /* 0x0023e2000c10fb06 */
[----:B------:R-:W-:Y:S05]  /*3050*/  BRA `(.L_x_8356) ;  /* 0x0000000c00c87947 */ /* 0x000fea0003800000 */
.L_x_8355:
[----:B-1----:R-:W1:Y:S01]  /*3060*/  SHFL.UP P3, R17, R40, 0x1, RZ ;  /* 0x0420000028117989 */ /* 0x002e6200000600ff */
[----:B------:R-:W-:Y:S01]  /*3070*/  SHF.R.U32.HI R42, RZ, 0x5, R38 ;  /* 0x00000005ff2a7819 */ /* 0x000fe20000011626 */
[----:B------:R-:W2:Y:S01]  /*3080*/  S2R R39, SR_LANEID ;  /* 0x0000000000277919 */ /* 0x000ea20000000000 */
[----:B-1----:R-:W-:-:S05]  /*3090*/  @P3 IMAD.IADD R17, R40, 0x1, R17 ;  /* 0x0000000128113824 */ /* 0x002fca00078e0211 */
[----:B------:R-:W1:Y:S01]  /*30a0*/  SHFL.UP P3, R16, R17, 0x2, RZ ;  /* 0x0440000011107989 */ /* 0x000e6200000600ff */
[----:B--2---:R-:W-:-:S13]  /*30b0*/  ISETP.NE.AND P5, PT, R39, 0x1f, PT ;  /* 0x0000001f2700780c */ /* 0x004fda0003fa5270 */
[----:B------:R-:W-:Y:S01]  /*30c0*/  @!P5 SHF.R.U32.HI R18, RZ, 0x3, R38 ;  /* 0x00000003ff12d819 */ /* 0x000fe20000011626 */
[----:B-1----:R-:W-:-:S03]  /*30d0*/  @P3 IMAD.IADD R16, R17, 0x1, R16 ;  /* 0x0000000111103824 */ /* 0x002fc600078e0210 */
[----:B------:R-:W-:Y:S02]  /*30e0*/  @!P5 LOP3.LUT R18, R18, 0x7c, RZ, 0xc0, !PT ;  /* 0x0000007c1212d812 */ /* 0x000fe400078ec0ff */
[----:B------:R-:W1:Y:S03]  /*30f0*/  SHFL.UP P3, R19, R16, 0x4, RZ ;  /* 0x0480000010137989 */ /* 0x000e6600000600ff */
[----:B------:R-:W-:Y:S02]  /*3100*/  @!P5 IMAD.IADD R46, R37, 0x1, R18 ;  /* 0x00000001252ed824 */ /* 0x000fe400078e0212 */
        /* <DEDUP_REMOVED lines=8> */
[----:B------:R-:W-:Y:S01]  /*3190*/  ISETP.NE.AND P5, PT, R42, 0xd, PT ;  /* 0x0000000d2a00780c */ /* 0x000fe20003fa5270 */
        /* <DEDUP_REMOVED lines=13> */
[----:B------:R-:W1:Y:S01]  /*3270*/  LDS.128 R20, [R37+0x20] ;  /* 0x0000200025147984 */ /* 0x000e620000000c00 */
        /* <DEDUP_REMOVED lines=11> */
[----:B-1----:R-:W-:Y:S02]  /*3330*/  IMAD.IADD R20, R19, 0x1, R20 ;  /* 0x0000000113147824 */ /* 0x002fe400078e0214 */
        /* <DEDUP_REMOVED lines=17> */
[----:B------:R-:W-:Y:S02]  /*3450*/  SEL R43, R17, R43, !P3 ;  /* 0x0000002b112b7207 */ /* 0x000fe40005800000 */
[----:B------:R-:W-:Y:S01]  /*3460*/  ISETP.NE.AND P3, PT, R39, RZ, PT ;  /* 0x000000ff2700720c */ /* 0x000fe20003f65270 */
[----:B------:R-:W-:Y:S01]  /*3470*/  IMAD.IADD R19, R19, 0x1, R18 ;  /* 0x0000000113137824 */ /* 0x000fe200078e0212 */
[----:B------:R-:W-:Y:S02]  /*3480*/  SEL R43, R18, R43, !P5 ;  /* 0x0000002b122b7207 */ /* 0x000fe40006800000 */
[----:B------:R-:W-:-:S02]  /*3490*/  SEL R20, R41, RZ, P3 ;  /* 0x000000ff29147207 */ /* 0x000fc40001800000 */
[C---:B------:R-:W-:Y:S02]  /*34a0*/  ISETP.GT.U32.AND P3, PT, R38.reuse, 0x1f, PT ;  /* 0x0000001f2600780c */ /* 0x040fe40003f64070 */
[----:B------:R-:W-:Y:S01]  /*34b0*/  ISETP.GE.U32.AND P5, PT, R38, 0x20, PT ;  /* 0x000000202600780c */ /* 0x000fe20003fa6070 */
[----:B------:R-:W-:-:S05]  /*34c0*/  IMAD.IADD R20, R43, 0x1, R20 ;  /* 0x000000012b147824 */ /* 0x000fca00078e0214 */
[----:B------:R-:W-:-:S05]  /*34d0*/  SEL R40, R41, R20, !P5 ;  /* 0x0000001429287207 */ /* 0x000fca0006800000 */
[----:B------:R-:W-:Y:S05]  /*34e0*/  @P3 BRA `(.L_x_8357) ;  /* 0x0000000800783947 */ /* 0x000fea0003800000 */
[----:B------:R-:W1:Y:S01]  /*34f0*/  LDC.64 R22, c[0x0][0x3d0] ;  /* 0x0000f400ff167b82 */ /* 0x000e620000000a00 */
[----:B------:R-:W-:Y:S01]  /*3500*/  ISETP.NE.AND P3, PT, R38, RZ, PT ;  /* 0x000000ff2600720c */ /* 0x000fe20003f65270 */
[----:B------:R-:W2:-:S12]  /*3510*/  LDCU UR4, c[0x0][0x370] ;  /* 0x00006e00ff0477ac */ /* 0x000e980008000800 */
[----:B------:R-:W-:Y:S01]  /*3520*/  @!P3 IMAD.MOV.U32 R18, RZ, RZ, 0x64 ;  /* 0x00000064ff12b424 */ /* 0x000fe200078e00ff */
[----:B------:R3:W-:Y:S01]  /*3530*/  @!P3 STS [R37+0x6c], R19 ;  /* 0x00006c132500b388 */ /* 0x0007e20000000800 */
[----:B--2---:R-:W-:Y:S01]  /*3540*/  UISETP.GT.U32.AND UP0, UPT, UR4, 0x1f3, UPT ;  /* 0x000001f30400788c */ /* 0x004fe2000bf04070 */
[----:B-1----:R-:W-:-:S05]  /*3550*/  IMAD.WIDE.U32 R22, R36, 0x8, R22 ;  /* 0x0000000824167825 */ /* 0x002fca00078e0016 */
[----:B------:R3:W-:Y:S03]  /*3560*/  @!P3 ST.E.64.STRONG.GPU desc[UR6][R22.64+0x100], R18 ;  /* 0x000100121600b985 */ /* 0x0007e6000c10fb06 */
[----:B------:R-:W-:Y:S05]  /*3570*/  BRA.U UP0, `(.L_x_8358) ;  /* 0x0000000100087547 */ /* 0x000fea000b800000 */
[----:B------:R1:W-:Y:S06]  /*3580*/  MEMBAR.SC.CTA ;  /* 0x0000000000007992 */ /* 0x0003ec0000000000 */
[----:B-1----:R-:W-:Y:S05]  /*3590*/  BRA `(.L_x_8359) ;  /* 0x0000000000087947 */ /* 0x002fea0003800000 */
.L_x_8358:
[----:B------:R-:W-:Y:S05]  /*35a0*/  NANOSLEEP 0x1c2 ;  /* 0x000001c20000795d */ /* 0x000fea0003800000 */
[----:B------:R-:W-:Y:S01]  /*35b0*/  NOP ;  /* 0x0000000000007918 */ /* 0x000fe20000000000 */
.L_x_8359:
[----:B------:R-:W-:-:S03]  /*35c0*/  IMAD.WIDE.U32 R16, R38, 0x8, RZ ;  /* 0x0000000826107825 */ /* 0x000fc600078e00ff */
[----:B---3--:R-:W-:Y:S02]  /*35d0*/  LOP3.LUT R37, R16, 0xfffffff8, RZ, 0x3c, !PT ;  /* 0xfffffff810257812 */ /* 0x008fe400078e3cff */
[----:B------:R-:W-:Y:S02]  /*35e0*/  LOP3.LUT R17, RZ, R17, RZ, 0x33, !PT ;  /* 0x00000011ff117212 */ /* 0x000fe400078e33ff */
[----:B------:R-:W-:-:S05]  /*35f0*/  IADD3 R36, P3, PT, R22, R37, RZ ;  /* 0x0000002516247210 */ /* 0x000fca0007f7e0ff */
[----:B------:R-:W-:-:S05]  /*3600*/  IMAD.X R37, R23, 0x1, R17, P3 ;  /* 0x0000000117257824 */ /* 0x000fca00018e0611 */
[----:B------:R-:W2:Y:S01]  /*3610*/  LD.E.64.STRONG.GPU R20, desc[UR6][R36.64+0x100] ;  /* 0x0001000624147980 */ /* 0x000ea2000c10fb00 */
[----:B------:R-:W1:Y:S01]  /*3620*/  LDC R17, c[0x0][0x370] ;  /* 0x0000dc00ff117b82 */ /* 0x000e620000000800 */
[----:B------:R-:W-:Y:S01]  /*3630*/  UMOV UR4, 0xffffffff ;  /* 0xffffffff00047882 */ /* 0x000fe20000000000 */
[----:B--2---:R-:W-:Y:S02]  /*3640*/  ISETP.NE.AND P3, PT, R20, 0x63, PT ;  /* 0x000000631400780c */ /* 0x004fe40003f65270 */
[----:B-1----:R-:W-:Y:S11]  /*3650*/  BRA.DIV UR4, `(.L_x_8360) ;  /* 0x0000006a04207947 */ /* 0x002ff6000b800000 */
[----:B------:R-:W-:-:S13]  /*3660*/  VOTE.ANY P3, !P3 ;  /* 0x0000000000ff7806 */ /* 0x000fda0005860100 */
.L_x_8473:
[----:B------:R-:W-:Y:S05]  /*3670*/  @!P3 BRA `(.L_x_8361) ;  /* 0x000000000034b947 */ /* 0x000fea0003800000 */
[----:B------:R-:W-:-:S13]  /*3680*/  ISETP.GT.U32.AND P5, PT, R17, 0x1f3, PT ;  /* 0x000001f31100780c */ /* 0x000fda0003fa4070 */
.L_x_8365:
[----:B------:R-:W-:Y:S05]  /*3690*/  YIELD ;  /* 0x0000000000007946 */ /* 0x000fea0003800000 */
[----:B------:R-:W-:Y:S05]  /*36a0*/  @P5 BRA `(.L_x_8362) ;  /* 0x0000000000085947 */ /* 0x000fea0003800000 */
[----:B------:R1:W-:Y:S06]  /*36b0*/  MEMBAR.SC.CTA ;  /* 0x0000000000007992 */ /* 0x0003ec0000000000 */
[----:B-1----:R-:W-:Y:S05]  /*36c0*/  BRA `(.L_x_8363) ;  /* 0x0000000000087947 */ /* 0x002fea0003800000 */
.L_x_8362:
[----:B------:R-:W-:Y:S05]  /*36d0*/  NANOSLEEP 0x15e ;  /* 0x0000015e0000795d */ /* 0x000fea0003800000 */
[----:B------:R-:W-:Y:S01]  /*36e0*/  NOP ;  /* 0x0000000000007918 */ /* 0x000fe20000000000 */
.L_x_8363:
[----:B------:R-:W2:Y:S01]  /*36f0*/  LD.E.64.STRONG.GPU R20, desc[UR6][R36.64+0x100] ;  /* 0x0001000624147980 */ /* 0x000ea2000c10fb00 */
[----:B------:R-:W-:Y:S01]  /*3700*/  UMOV UR4, 0xffffffff ;  /* 0xffffffff00047882 */ /* 0x000fe20000000000 */
[----:B--2---:R-:W-:Y:S02]  /*3710*/  ISETP.NE.AND P3, PT, R20, 0x63, PT ;  /* 0x000000631400780c */ /* 0x004fe40003f65270 */
[----:B------:R-:W-:Y:S11]  /*3720*/  BRA.DIV UR4, `(.L_x_8364) ;  /* 0x0000006a040c7947 */ /* 0x000ff6000b800000 */
[----:B------:R-:W-:-:S13]  /*3730*/  VOTE.ANY P3, !P3 ;  /* 0x0000000000ff7806 */ /* 0x000fda0005860100 */
.L_x_8476:
[----:B------:R-:W-:Y:S05]  /*3740*/  @P3 BRA `(.L_x_8365) ;  /* 0xfffffffc00d03947 */ /* 0x000fea000383ffff */
.L_x_8361:
[----:B------:R-:W-:Y:S01]  /*3750*/  UMOV UR4, 0xffffffff ;  /* 0xffffffff00047882 */ /* 0x000fe20000000000 */
[----:B------:R-:W-:Y:S02]  /*3760*/  ISETP.NE.AND P3, PT, R20, 0x65, PT ;  /* 0x000000651400780c */ /* 0x000fe40003f65270 */
[----:B------:R-:W-:Y:S11]  /*3770*/  BRA.DIV UR4, `(.L_x_8366) ;  /* 0x0000006a04187947 */ /* 0x000ff6000b800000 */
[----:B------:R-:W1:Y:S01]  /*3780*/  S2R R38, SR_GEMASK ;  /* 0x0000000000267919 */ /* 0x000e620000003c00 */
[----:B------:R-:W-:Y:S01]  /*3790*/  VOTE.ANY R16, PT, !P3 ;  /* 0x0000000000107806 */ /* 0x000fe200058e0100 */
[----:B------:R-:W-:Y:S01]  /*37a0*/  VIADD R37, R39, 0x2 ;  /* 0x0000000227257836 */ /* 0x000fe20000000000 */
[----:B------:R-:W2:Y:S01]  /*37b0*/  S2UR UR4, SR_CTAID.X ;  /* 0x00000000000479c3 */ /* 0x000ea20000002500 */
[----:B------:R-:W3:Y:S01]  /*37c0*/  S2R R18, SR_TID.X ;  /* 0x0000000000127919 */ /* 0x000ee20000002100 */
[----:B------:R-:W-:-:S13]  /*37d0*/  ISETP.NE.AND P5, PT, R20, 0x65, PT ;  /* 0x000000651400780c */ /* 0x000fda0003fa5270 */
[----:B------:R-:W-:Y:S02]  /*37e0*/  VOTE.ALL P5, P5 ;  /* 0x0000000000ff7806 */ /* 0x000fe400028a0000 */
[----:B-1----:R-:W-:-:S05]  /*37f0*/  LOP3.LUT R16, R16, 0x80000000, R38, 0xec, !PT ;  /* 0x8000000010107812 */ /* 0x002fca00078eec26 */
[----:B------:R-:W-:-:S05]  /*3800*/  VIADD R17, R16, 0xffffffff ;  /* 0xffffffff10117836 */ /* 0x000fca0000000000 */
[----:B------:R-:W-:-:S04]  /*3810*/  LOP3.LUT R17, R16, R17, RZ, 0xc, !PT ;  /* 0x0000001110117212 */ /* 0x000fc800078e0cff */
[----:B------:R1:W4:Y:S02]  /*3820*/  POPC R44, R17 ;  /* 0x00000011002c7309 */ /* 0x0003240000000000 */
[C---:B-1----:R-:W-:Y:S01]  /*3830*/  VIADD R17, R39.reuse, 0x4 ;  /* 0x0000000427117836 */ /* 0x042fe20000000000 */
[----:B----4-:R-:W1:Y:S01]  /*3840*/  SHFL.DOWN PT, R36, R21, 0x1, R44 ;  /* 0x0820000015247989 */ /* 0x010e6200000e002c */
[----:B------:R-:W-:-:S04]  /*3850*/  ISETP.GE.AND P3, PT, R39, R44, PT ;  /* 0x0000002c2700720c */ /* 0x000fc80003f66270 */
        /* <DEDUP_REMOVED lines=11> */
[----:B------:R-:W-:Y:S02]  /*3910*/  ISETP.GT.AND P3, PT, R17, R44, PT ;  /* 0x0000002c1100720c */ /* 0x000fe40003f64270 */
[----:B------:R-:W1:Y:S01]  /*3920*/  LDC.64 R16, c[0x0][0x3d0] ;  /* 0x0000f400ff107b82 */ /* 0x000e620000000a00 */
[----:B------:R-:W-:-:S05]  /*3930*/  IMAD.IADD R21, R43, 0x1, R36 ;  /* 0x000000012b157824 */ /* 0x000fca00078e0224 */
[----:B------:R-:W4:Y:S02]  /*3940*/  SHFL.DOWN PT, R36, R21, 0x8, R44 ;  /* 0x0900000015247989 */ /* 0x000f2400000e002c */
[----:B----4-:R-:W-:Y:S02]  /*3950*/  SEL R36, R36, RZ, !P3 ;  /* 0x000000ff24247207 */ /* 0x010fe40005800000 */
[----:B------:R-:W-:-:S03]  /*3960*/  ISETP.GT.AND P3, PT, R37, R44, PT ;  /* 0x0000002c2500720c */ /* 0x000fc60003f64270 */
[----:B------:R-:W-:-:S05]  /*3970*/  IMAD.IADD R45, R21, 0x1, R36 ;  /* 0x00000001152d7824 */ /* 0x000fca00078e0224 */
[----:B------:R-:W4:Y:S02]  /*3980*/  SHFL.DOWN PT, R36, R45, 0x10, R44 ;  /* 0x0a0000002d247989 */ /* 0x000f2400000e002c */
[----:B----4-:R-:W-:Y:S02]  /*3990*/  SEL R36, R36, RZ, !P3 ;  /* 0x000000ff24247207 */ /* 0x010fe40005800000 */
[----:B-1----:R-:W-:Y:S02]  /*39a0*/  IADD3 R41, P3, PT, R16, 0x100, RZ ;  /* 0x0000010010297810 */ /* 0x002fe40007f7e0ff */
[----:B---3--:R-:W-:Y:S01]  /*39b0*/  LOP3.LUT R16, RZ, R18, RZ, 0x33, !PT ;  /* 0x00000012ff107212 */ /* 0x008fe200078e33ff */
[----:B------:R-:W-:Y:S02]  /*39c0*/  IMAD.IADD R42, R45, 0x1, R36 ;  /* 0x000000012d2a7824 */ /* 0x000fe400078e0224 */
[----:B------:R-:W-:Y:S02]  /*39d0*/  IMAD.X R44, RZ, RZ, R17, P3 ;  /* 0x000000ffff2c7224 */ /* 0x000fe400018e0611 */
[----:B--2---:R-:W-:-:S07]  /*39e0*/  VIADD R43, R16, UR4 ;  /* 0x00000004102b7c36 */ /* 0x004fce0008000000 */
.L_x_8485:
[----:B------:R-:W-:Y:S05]  /*39f0*/  @!P5 BRA `(.L_x_8367) ;  /* 0x0000000000f0d947 */ /* 0x000fea0003800000 */
.L_x_8375:
        /* <DEDUP_REMOVED lines=9> */
.L_x_8488:
[----:B------:R-:W-:Y:S05]  /*3a90*/  @!P3 BRA `(.L_x_8369) ;  /* 0x000000000038b947 */ /* 0x000fea0003800000 */
.L_x_8373:
[----:B------:R-:W-:Y:S05]  /*3aa0*/  YIELD ;  /* 0x0000000000007946 */ /* 0x000fea0003800000 */
[----:B------:R-:W1:Y:S02]  /*3ab0*/  LDCU UR4, c[0x0][0x370] ;  /* 0x00006e00ff0477ac */ /* 0x000e640008000800 */
[----:B-1----:R-:W-:-:S09]  /*3ac0*/  UISETP.GT.U32.AND UP0, UPT, UR4, 0x1f3, UPT ;  /* 0x000001f30400788c */ /* 0x002fd2000bf04070 */
[----:B------:R-:W-:Y:S05]  /*3ad0*/  BRA.U UP0, `(.L_x_8370) ;  /* 0x0000000100087547 */ /* 0x000fea000b800000 */
[----:B------:R1:W-:Y:S06]  /*3ae0*/  MEMBAR.SC.CTA ;  /* 0x0000000000007992 */ /* 0x0003ec0000000000 */
[----:B-1----:R-:W-:Y:S05]  /*3af0*/  BRA `(.L_x_8371) ;  /* 0x0000000000087947 */ /* 0x002fea0003800000 */
.L_x_8370:
[----:B------:R-:W-:Y:S05]  /*3b00*/  NANOSLEEP 0x15e ;  /* 0x0000015e0000795d */ /* 0x000fea0003800000 */
[----:B------:R-:W-:Y:S01]  /*3b10*/  NOP ;  /* 0x0000000000007918 */ /* 0x000fe20000000000 */
.L_x_8371:
[----:B------:R-:W2:Y:S01]  /*3b20*/  LD.E.64.STRONG.GPU R20, desc[UR6][R36.64+-0x100] ;  /* 0xffff000624147980 */ /* 0x000ea2000c10fb00 */
[----:B------:R-:W-:Y:S01]  /*3b30*/  UMOV UR4, 0xffffffff ;  /* 0xffffffff00047882 */ /* 0x000fe20000000000 */
[----:B--2---:R-:W-:Y:S02]  /*3b40*/  ISETP.NE.AND P3, PT, R20, 0x63, PT ;  /* 0x000000631400780c */ /* 0x004fe40003f65270 */
[----:B------:R-:W-:Y:S11]  /*3b50*/  BRA.DIV UR4, `(.L_x_8372) ;  /* 0x0000006a04607947 */ /* 0x000ff6000b800000 */
[----:B------:R-:W-:-:S13]  /*3b60*/  VOTE.ANY P3, !P3 ;  /* 0x0000000000ff7806 */ /* 0x000fda0005860100 */
.L_x_8491:
[----:B------:R-:W-:Y:S05]  /*3b70*/  @P3 BRA `(.L_x_8373) ;  /* 0xfffffffc00c83947 */ /* 0x000fea000383ffff */
.L_x_8369:
        /* <DEDUP_REMOVED lines=25> */
[----:B------:R-:W-:-:S03]  /*3d10*/  IMAD.IADD R50, R48, 0x1, R21 ;  /* 0x0000000130327824 */ /* 0x000fc600078e0215 */
[----:B------:R-:W-:Y:S02]  /*3d20*/  ISETP.GT.AND P5, PT, R16, R17, PT ;  /* 0x000000111000720c */ /* 0x000fe40003fa4270 */
[----:B------:R-:W1:Y:S02]  /*3d30*/  SHFL.DOWN PT, R36, R50, 0x8, R17 ;  /* 0x0900000032247989 */ /* 0x000e6400000e0011 */
[----:B-1----:R-:W-:Y:S02]  /*3d40*/  SEL R21, R36, RZ, !P3 ;  /* 0x000000ff24157207 */ /* 0x002fe40005800000 */
[----:B------:R-:W-:-:S03]  /*3d50*/  ISETP.NE.AND P3, PT, R20, 0x65, PT ;  /* 0x000000651400780c */ /* 0x000fc60003f65270 */
[----:B------:R-:W-:-:S05]  /*3d60*/  IMAD.IADD R21, R50, 0x1, R21 ;  /* 0x0000000132157824 */ /* 0x000fca00078e0215 */
[----:B------:R-:W1:Y:S05]  /*3d70*/  SHFL.DOWN PT, R36, R21, 0x10, R17 ;  /* 0x0a00000015247989 */ /* 0x000e6a00000e0011 */
[----:B------:R-:W-:Y:S02]  /*3d80*/  VOTE.ALL P3, P3 ;  /* 0x0000000000ff7806 */ /* 0x000fe40001860000 */
[----:B-1----:R-:W-:-:S04]  /*3d90*/  SEL R36, R36, RZ, !P5 ;  /* 0x000000ff24247207 */ /* 0x002fc80006800000 */
[----:B------:R-:W-:-:S07]  /*3da0*/  IADD3 R42, PT, PT, R21, R36, R42 ;  /* 0x00000024152a7210 */ /* 0x000fce0007ffe02a */
.L_x_8500:
[----:B------:R-:W-:Y:S05]  /*3db0*/  @P3 BRA `(.L_x_8375) ;  /* 0xfffffffc00103947 */ /* 0x000fea000383ffff */
.L_x_8367:
[----:B------:R-:W1:Y:S01]  /*3dc0*/  S2R R38, SR_TID.X ;  /* 0x0000000000267919 */ /* 0x000e620000002100 */
[----:B------:R-:W-:-:S13]  /*3dd0*/  ISETP.NE.AND P3, PT, R39, RZ, PT ;  /* 0x000000ff2700720c */ /* 0x000fda0003f65270 */
[----:B------:R-:W2:Y:S01]  /*3de0*/  @!P3 S2R R21, SR_CgaCtaId ;  /* 0x000000000015b919 */ /* 0x000ea20000008800 */
[----:B------:R-:W-:Y:S02]  /*3df0*/  @!P3 MOV R20, 0x400 ;  /* 0x000004000014b802 */ /* 0x000fe40000000f00 */
[----:B-1----:R-:W-:-:S13]  /*3e00*/  ISETP.NE.AND P5, PT, R38, RZ, PT ;  /* 0x000000ff2600720c */ /* 0x002fda0003fa5270 */
[----:B------:R-:W1:Y:S01]  /*3e10*/  @!P5 S2R R17, SR_CgaCtaId ;  /* 0x000000000011d919 */ /* 0x000e620000008800 */
[----:B------:R-:W-:Y:S01]  /*3e20*/  @!P5 MOV R16, 0x400 ;  /* 0x000004000010d802 */ /* 0x000fe20000000f00 */
[----:B------:R-:W-:Y:S01]  /*3e30*/  @!P5 IMAD.IADD R19, R19, 0x1, R42 ;  /* 0x000000011313d824 */ /* 0x000fe200078e022a */
[----:B--2---:R-:W-:Y:S01]  /*3e40*/  @!P3 LEA R21, R21, R20, 0x18 ;  /* 0x000000141515b211 */ /* 0x004fe200078ec0ff */
[----:B------:R-:W-:Y:S02]  /*3e50*/  @!P5 IMAD.MOV.U32 R18, RZ, RZ, 0x65 ;  /* 0x00000065ff12d424 */ /* 0x000fe400078e00ff */
[----:B------:R-:W-:Y:S02]  /*3e60*/  IMAD.MOV.U32 R20, RZ, RZ, R40 ;  /* 0x000000ffff147224 */ /* 0x000fe400078e0028 */
[----:B------:R-:W-:Y:S01]  /*3e70*/  @!P3 IMAD.MOV.U32 R20, RZ, RZ, R42 ;  /* 0x000000ffff14b224 */ /* 0x000fe200078e002a */
[----:B------:R2:W-:Y:S01]  /*3e80*/  @!P5 ST.E.64.STRONG.GPU desc[UR6][R22.64+0x100], R18 ;  /* 0x000100121600d985 */ /* 0x0005e2000c10fb06 */
[----:B-1----:R-:W-:-:S05]  /*3e90*/  @!P5 LEA R16, R17, R16, 0x18 ;  /* 0x000000101110d211 */ /* 0x002fca00078ec0ff */
[----:B------:R2:W-:Y:S04]  /*3ea0*/  @!P5 STS [R16+0x64], R42 ;  /* 0x0000642a1000d388 */ /* 0x0005e80000000800 */
[----:B------:R2:W-:Y:S04]  /*3eb0*/  @!P5 STS [R16+0x68], R19 ;  /* 0x000068131000d388 */ /* 0x0005e80000000800 */
[----:B------:R2:W-:Y:S02]  /*3ec0*/  @!P3 STS [R21+0x50], R42 ;  /* 0x0000502a1500b388 */ /* 0x0005e40000000800 */
.L_x_8357:
[----:B------:R-:W-:Y:S05]  /*3ed0*/  WARPSYNC.ALL ;  /* 0x0000000000007948 */ /* 0x000fea0003800000 */
[----:B------:R-:W-:Y:S01]  /*3ee0*/  ISETP.NE.AND P3, PT, R38, RZ, PT ;  /* 0x000000ff2600720c */ /* 0x000fe20003f65270 */
[----:B------:R-:W1:Y:S08]  /*3ef0*/  S2UR UR5, SR_CgaCtaId ;  /* 0x00000000000579c3 */ /* 0x000e700000008800 */
[----:B------:R-:W-:Y:S06]  /*3f00*/  BAR.SYNC.DEFER_BLOCKING 0x0 ;  /* 0x0000000000007b1d */ /* 0x000fec0000010000 */
[----:B------:R-:W-:-:S02]  /*3f10*/  UMOV UR4, 0x400 ;  /* 0x0000040000047882 */ /* 0x000fc40000000000 */
[----:B-1----:R-:W-:-:S06]  /*3f20*/  ULEA UR4, UR5, UR4, 0x18 ;  /* 0x0000000405047291 */ /* 0x002fcc000f8ec0ff */
[----:B------:R-:W-:-:S03]  /*3f30*/  IMAD.U32 R37, RZ, RZ, UR4 ;  /* 0x00000004ff257e24 */ /* 0x000fc6000f8e00ff */
[----:B------:R-:W1:Y:S04]  /*3f40*/  @P3 LDS R17, [UR4+0x50] ;  /* 0x00005004ff113984 */ /* 0x000e680008000800 */
[----:B--2---:R2:W3:Y:S04]  /*3f50*/  LDS R21, [R37+0x64] ;  /* 0x0000640025157984 */ /* 0x0044e80000000800 */
[----:B------:R2:W4:Y:S02]  /*3f60*/  LDS R19, [R37+0x6c] ;  /* 0x00006c0025137984 */ /* 0x0005240000000800 */
[----:B-12---:R-:W-:-:S07]  /*3f70*/  @P3 IMAD.IADD R20, R20, 0x1, R17 ;  /* 0x0000000114143824 */ /* 0x006fce00078e0211 */
.L_x_8356:
[----:B------:R-:W-:Y:S05]  /*3f80*/  BSYNC.RECONVERGENT B0 ;  /* 0x0000000000007941 */ /* 0x000fea0003800200 */
.L_x_8354:
[----:B------:R-:W-:Y:S01]  /*3f90*/  BAR.SYNC.DEFER_BLOCKING 0x0 ;  /* 0x0000000000007b1d */ /* 0x000fe20000010000 */
[----:B------:R-:W-:Y:S01]  /*3fa0*/  LOP3.LUT P3, RZ, R0, 0x2, RZ, 0xc0, !PT ;  /* 0x0000000200ff7812 */ /* 0x000fe2000786c0ff */
[----:B---3--:R-:W-:-:S03]  /*3fb0*/  IMAD.IADD R0, R20, 0x1, -R21 ;  /* 0x0000000114007824 */ /* 0x008fc600078e0a15 */
[----:B------:R-:W-:Y:S01]  /*3fc0*/  R2P PR, R9, 0x60 ;  /* 0x0000006009007804 */ /* 0x000fe20000000000 */
[C---:B-1----:R-:W-:Y:S02]  /*3fd0*/  @P4 VIADD R17, R0.reuse, 0x1 ;  /* 0x0000000100114836 */ /* 0x042fe40000000000 */
[----:B------:R-:W-:Y:S02]  /*3fe0*/  @P4 IMAD R16, R0, 0x4, R37 ;  /* 0x0000000400104824 */ /* 0x000fe400078e0225 */
[----:B------:R-:W-:-:S04]  /*3ff0*/  @P4 IMAD.MOV.U32 R0, RZ, RZ, R17 ;  /* 0x000000ffff004224 */ /* 0x000fc800078e0011 */
[C---:B------:R-:W-:Y:S02]  /*4000*/  @P0 VIADD R18, R0.reuse, 0x1 ;  /* 0x0000000100120836 */ /* 0x040fe40000000000 */
[----:B------:R-:W-:Y:S02]  /*4010*/  @P0 IMAD R17, R0, 0x4, R37 ;  /* 0x0000000400110824 */ /* 0x000fe400078e0225 */
[----:B------:R-:W-:-:S04]  /*4020*/  @P0 IMAD.MOV.U32 R0, RZ, RZ, R18 ;  /* 0x000000ffff000224 */ /* 0x000fc800078e0012 */
[C---:B------:R-:W-:Y:S02]  /*4030*/  @P2 VIADD R20, R0.reuse, 0x1 ;  /* 0x0000000100142836 */ /* 0x040fe40000000000 */
[--C-:B------:R-:W-:Y:S01]  /*4040*/  @P2 IMAD R18, R0, 0x4, R37.reuse ;  /* 0x0000000400122824 */ /* 0x100fe200078e0225 */
[----:B------:R1:W-:Y:S01]  /*4050*/  @P4 STS [R16+0x800], R35 ;  /* 0x0008002310004388 */ /* 0x0003e20000000800 */
[----:B------:R-:W-:Y:S01]  /*4060*/  @P2 IMAD.MOV.U32 R0, RZ, RZ, R20 ;  /* 0x000000ffff002224 */ /* 0x000fe200078e0014 */
[C---:B------:R-:W-:Y:S02]  /*4070*/  LOP3.LUT P4, RZ, R7.reuse, 0x80, RZ, 0xc0, !PT ;  /* 0x0000008007ff7812 */ /* 0x040fe4000788c0ff */
[----:B------:R-:W-:Y:S01]  /*4080*/  @P0 STS [R17+0x800], R34 ;  /* 0x0008002211000388 */ /* 0x000fe20000000800 */
[C---:B------:R-:W-:Y:S01]  /*4090*/  @P1 VIADD R20, R0.reuse, 0x1 ;  /* 0x0000000100141836 */ /* 0x040fe20000000000 */
[----:B------:R-:W-:Y:S01]  /*40a0*/  LOP3.LUT P0, RZ, R7, 0x100, RZ, 0xc0, !PT ;  /* 0x0000010007ff7812 */ /* 0x000fe2000780c0ff */
[----:B------:R-:W-:Y:S01]  /*40b0*/  @P1 IMAD R9, R0, 0x4, R37 ;  /* 0x0000000400091824 */ /* 0x000fe200078e0225 */
[----:B------:R2:W-:Y:S01]  /*40c0*/  @P2 STS [R18+0x800], R33 ;  /* 0x0008002112002388 */ /* 0x0005e20000000800 */
[----:B------:R-:W-:-:S03]  /*40d0*/  @P1 IMAD.MOV.U32 R0, RZ, RZ, R20 ;  /* 0x000000ffff001224 */ /* 0x000fc600078e0014 */
[----:B------:R3:W-:Y:S01]  /*40e0*/  @P1 STS [R9+0x800], R32 ;  /* 0x0008002009001388 */ /* 0x0007e20000000800 */
[----:B------:R-:W-:Y:S01]  /*40f0*/  @P3 VIADD R22, R0, 0x1 ;  /* 0x0000000100163836 */ /* 0x000fe20000000000 */
[----:B------:R-:W-:Y:S01]  /*4100*/  R2P PR, R6.B1, 0x6 ;  /* 0x0000000606007804 */ /* 0x000fe20000001000 */
[----:B------:R-:W-:Y:S02]  /*4110*/  @P3 IMAD R20, R0, 0x4, R37 ;  /* 0x0000000400143824 */ /* 0x000fe400078e0225 */
        /* <DEDUP_REMOVED lines=11> */
[--C-:B-1----:R-:W-:Y:S02]  /*41d0*/  @P4 IMAD R35, R0, 0x4, R37.reuse ;  /* 0x0000000400234824 */ /* 0x102fe400078e0225 */
[----:B------:R-:W-:Y:S01]  /*41e0*/  @P4 IMAD.MOV.U32 R0, RZ, RZ, R22 ;  /* 0x000000ffff004224 */ /* 0x000fe200078e0016 */
[----:B------:R-:W-:Y:S02]  /*41f0*/  R2P PR, R5.B1, 0x18 ;  /* 0x0000001805007804 */ /* 0x000fe40000001000 */
[----:B------:R-:W-:Y:S01]  /*4200*/  LOP3.LUT P5, RZ, R7, 0x80, RZ, 0xc0, !PT ;  /* 0x0000008007ff7812 */ /* 0x000fe200078ac0ff */
[C---:B------:R-:W-:Y:S02]  /*4210*/  @P0 VIADD R6, R0.reuse, 0x1 ;  /* 0x0000000100060836 */ /* 0x040fe40000000000 */
[----:B------:R-:W-:-:S02]  /*4220*/  @P0 IMAD R16, R0, 0x4, R37 ;  /* 0x0000000400100824 */ /* 0x000fc400078e0225 */
[----:B------:R-:W-:-:S04]  /*4230*/  @P0 IMAD.MOV.U32 R0, RZ, RZ, R6 ;  /* 0x000000ffff000224 */ /* 0x000fc800078e0006 */
[C---:B------:R-:W-:Y:S02]  /*4240*/  @P1 VIADD R6, R0.reuse, 0x1 ;  /* 0x0000000100061836 */ /* 0x040fe40000000000 */
[--C-:B------:R-:W-:Y:S02]  /*4250*/  @P1 IMAD R5, R0, 0x4, R37.reuse ;  /* 0x0000000400051824 */ /* 0x100fe400078e0225 */
[----:B------:R-:W-:Y:S01]  /*4260*/  @P1 IMAD.MOV.U32 R0, RZ, RZ, R6 ;  /* 0x000000ffff001224 */ /* 0x000fe200078e0006 */
[----:B------:R-:W-:Y:S01]  /*4270*/  @P5 STS [R35+0x800], R28 ;  /* 0x0008001c23005388 */ /* 0x000fe20000000800 */
[----:B------:R-:W-:Y:S02]  /*4280*/  R2P PR, R4.B1, 0x60 ;  /* 0x0000006004007804 */ /* 0x000fe40000001000 */
[C---:B------:R-:W-:Y:S01]  /*4290*/  @P2 VIADD R6, R0.reuse, 0x1 ;  /* 0x0000000100062836 */ /* 0x040fe20000000000 */
[----:B------:R-:W-:Y:S01]  /*42a0*/  @P0 STS [R16+0x800], R27 ;  /* 0x0008001b10000388 */ /* 0x000fe20000000800 */
[----:B--2---:R-:W-:Y:S01]  /*42b0*/  @P2 IMAD R18, R0, 0x4, R37 ;  /* 0x0000000400122824 */ /* 0x004fe200078e0225 */
        /* <DEDUP_REMOVED lines=11> */
[----:B------:R-:W-:Y:S02]  /*4370*/  @P4 IMAD R6, R0, 0x4, R37 ;  /* 0x0000000400064824 */ /* 0x000fe400078e0225 */
[----:B------:R-:W-:-:S03]  /*4380*/  @P4 IMAD.MOV.U32 R0, RZ, RZ, R4 ;  /* 0x000000ffff004224 */ /* 0x000fc600078e0004 */
[----:B------:R2:W-:Y:S01]  /*4390*/  @P4 STS [R6+0x800], R15 ;  /* 0x0008000f06004388 */ /* 0x0005e20000000800 */
[C---:B------:R-:W-:Y:S02]  /*43a0*/  @P5 VIADD R4, R0.reuse, 0x1 ;  /* 0x0000000100045836 */ /* 0x040fe40000000000 */
[----:B---3--:R-:W-:Y:S02]  /*43b0*/  @P5 IMAD R9, R0, 0x4, R37 ;  /* 0x0000000400095824 */ /* 0x008fe400078e0225 */
[----:B------:R-:W-:-:S03]  /*43c0*/  @P5 IMAD.MOV.U32 R0, RZ, RZ, R4 ;  /* 0x000000ffff005224 */ /* 0x000fc600078e0004 */
[----:B------:R2:W-:Y:S01]  /*43d0*/  @P5 STS [R9+0x800], R14 ;  /* 0x0008000e09005388 */ /* 0x0005e20000000800 */
[C---:B------:R-:W-:Y:S02]  /*43e0*/  @P6 VIADD R4, R0.reuse, 0x1 ;  /* 0x0000000100046836 */ /* 0x040fe40000000000 */
[----:B-----5:R-:W-:Y:S02]  /*43f0*/  @P6 IMAD R20, R0, 0x4, R37 ;  /* 0x0000000400146824 */ /* 0x020fe400078e0225 */
[----:B------:R-:W-:-:S03]  /*4400*/  @P6 IMAD.MOV.U32 R0, RZ, RZ, R4 ;  /* 0x000000ffff006224 */ /* 0x000fc600078e0004 */
[----:B------:R2:W-:Y:S01]  /*4410*/  @P6 STS [R20+0x800], R13 ;  /* 0x0008000d14006388 */ /* 0x0005e20000000800 */
[----:B------:R-:W-:Y:S01]  /*4420*/  @P1 VIADD R4, R0, 0x1 ;  /* 0x0000000100041836 */ /* 0x000fe20000000000 */
[----:B------:R-:W-:Y:S01]  /*4430*/  R2P PR, R2.B2, 0x6 ;  /* 0x0000000602007804 */ /* 0x000fe20000002000 */
[----:B------:R-:W-:Y:S01]  /*4440*/  @P3 IMAD R17, R0, 0x4, R37 ;  /* 0x0000000400113824 */ /* 0x000fe200078e0225 */
[----:B------:R-:W-:Y:S01]  /*4450*/  LOP3.LUT P4, RZ, R3, 0x8000, RZ, 0xc0, !PT ;  /* 0x0000800003ff7812 */ /* 0x000fe2000788c0ff */
[----:B------:R-:W-:Y:S01]  /*4460*/  @P3 IMAD.MOV.U32 R0, RZ, RZ, R4 ;  /* 0x000000ffff003224 */ /* 0x000fe200078e0004 */
[----:B----4-:R-:W-:-:S03]  /*4470*/  ISETP.GE.AND P3, PT, R38, R19, PT ;  /* 0x000000132600720c */ /* 0x010fc60003f66270 */
[C---:B0-----:R-:W-:Y:S02]  /*4480*/  @P0 VIADD R2, R0.reuse, 0x1 ;  /* 0x0000000100020836 */ /* 0x041fe40000000000 */
[----:B------:R-:W-:Y:S02]  /*4490*/  @P0 IMAD R4, R0, 0x4, R37 ;  /* 0x0000000400040824 */ /* 0x000fe400078e0225 */
[----:B------:R-:W-:-:S04]  /*44a0*/  @P0 IMAD.MOV.U32 R0, RZ, RZ, R2 ;  /* 0x000000ffff000224 */ /* 0x000fc800078e0002 */
[C---:B------:R-:W-:Y:S01]  /*44b0*/  @P1 VIADD R2, R0.reuse, 0x1 ;  /* 0x0000000100021836 */ /* 0x040fe20000000000 */
[----:B------:R2:W-:Y:S01]  /*44c0*/  @P4 STS [R17+0x800], R12 ;  /* 0x0008000c11004388 */ /* 0x0005e20000000800 */
[--C-:B-1----:R-:W-:Y:S02]  /*44d0*/  @P1 IMAD R5, R0, 0x4, R37.reuse ;  /* 0x0000000400051824 */ /* 0x102fe400078e0225 */
[----:B------:R-:W-:Y:S01]  /*44e0*/  @P1 IMAD.MOV.U32 R0, RZ, RZ, R2 ;  /* 0x000000ffff001224 */ /* 0x000fe200078e0002 */
[----:B------:R2:W-:Y:S03]  /*44f0*/  @P0 STS [R4+0x800], R11 ;  /* 0x0008000b04000388 */ /* 0x0005e60000000800 */
[----:B------:R-:W-:Y:S01]  /*4500*/  @P2 IMAD R3, R0, 0x4, R37 ;  /* 0x0000000400032824 */ /* 0x000fe200078e0225 */
[----:B------:R2:W-:Y:S04]  /*4510*/  @P1 STS [R5+0x800], R10 ;  /* 0x0008000a05001388 */ /* 0x0005e80000000800 */
[----:B------:R2:W-:Y:S01]  /*4520*/  @P2 STS [R3+0x800], R8 ;  /* 0x0008000803002388 */ /* 0x0005e20000000800 */
[----:B------:R-:W-:Y:S06]  /*4530*/  BAR.SYNC.DEFER_BLOCKING 0x0 ;  /* 0x0000000000007b1d */ /* 0x000fec0000010000 */
[----:B------:R-:W-:Y:S05]  /*4540*/  @P3 EXIT ;  /* 0x000000000000394d */ /* 0x000fea0003800000 */
[----:B------:R-:W-:Y:S01]  /*4550*/  LOP3.LUT R0, RZ, R38, RZ, 0x33, !PT ;  /* 0x00000026ff007212 */ /* 0x000fe200078e33ff */
[----:B------:R-:W-:Y:S04]  /*4560*/  BSSY.RECONVERGENT B0, `(.L_x_8376) ;  /* 0x0000018000007945 */ /* 0x000fe80003800200 */
[----:B------:R-:W-:-:S05]  /*4570*/  IMAD.IADD R0, R0, 0x1, R19 ;  /* 0x0000000100007824 */ /* 0x000fca00078e0213 */
[C---:B------:R-:W-:Y:S02]  /*4580*/  LOP3.LUT R2, R0.reuse, 0x600, RZ, 0xc0, !PT ;  /* 0x0000060000027812 */ /* 0x040fe400078ec0ff */
[----:B------:R-:W-:Y:S02]  /*4590*/  ISETP.GE.U32.AND P1, PT, R0, 0x600, PT ;  /* 0x000006000000780c */ /* 0x000fe40003f26070 */
[----:B------:R-:W-:-:S13]  /*45a0*/  ISETP.NE.AND P0, PT, R2, 0x600, PT ;  /* 0x000006000200780c */ /* 0x000fda0003f05270 */
[----:B------:R-:W-:Y:S05]  /*45b0*/  @!P0 BRA `(.L_x_8377) ;  /* 0x0000000000488947 */ /* 0x000fea0003800000 */
[----:B--2---:R-:W0:Y:S01]  /*45c0*/  LDC.64 R4, c[0x0][0x3a8] ;  /* 0x0000ea00ff047b82 */ /* 0x004e220000000a00 */
[----:B------:R-:W-:Y:S01]  /*45d0*/  LEA.HI R0, R0, 0x1, RZ, 0x17 ;  /* 0x0000000100007811 */ /* 0x000fe200078fb8ff */
[----:B------:R-:W-:-:S04]  /*45e0*/  IMAD.IADD R7, R38, 0x1, R21 ;  /* 0x0000000126077824 */ /* 0x000fc800078e0215 */
[C---:B------:R-:W-:Y:S01]  /*45f0*/  IMAD.SHL.U32 R2, R0.reuse, 0x200, RZ ;  /* 0x0000020000027824 */ /* 0x040fe200078e00ff */
[----:B------:R-:W-:-:S04]  /*4600*/  LOP3.LUT R0, R0, 0x3, RZ, 0xc0, !PT ;  /* 0x0000000300007812 */ /* 0x000fc800078ec0ff */
[----:B------:R-:W-:Y:S01]  /*4610*/  LOP3.LUT R3, R2, 0x600, RZ, 0xc0, !PT ;  /* 0x0000060002037812 */ /* 0x000fe200078ec0ff */
[C---:B------:R-:W-:Y:S02]  /*4620*/  IMAD R2, R38.reuse, 0x4, R37 ;  /* 0x0000000426027824 */ /* 0x040fe400078e0225 */
[----:B------:R-:W-:Y:S02]  /*4630*/  IMAD.MOV R0, RZ, RZ, -R0 ;  /* 0x000000ffff007224 */ /* 0x000fe400078e0a00 */
[----:B------:R-:W-:Y:S02]  /*4640*/  IMAD.IADD R38, R38, 0x1, R3 ;  /* 0x0000000126267824 */ /* 0x000fe400078e0203 */
[----:B------:R-:W-:-:S07]  /*4650*/  VIADD R6, R2, 0x800 ;  /* 0x0000080002067836 */ /* 0x000fce0000000000 */
.L_x_8378:
[----:B-1----:R1:W2:Y:S01]  /*4660*/  LDS R9, [R6] ;  /* 0x0000000006097984 */ /* 0x0022a20000000800 */
[----:B0-----:R-:W-:-:S04]  /*4670*/  IMAD.WIDE R2, R7, 0x4, R4 ;  /* 0x0000000407027825 */ /* 0x001fc800078e0204 */
[----:B------:R-:W-:Y:S02]  /*4680*/  VIADD R0, R0, 0x1 ;  /* 0x0000000100007836 */ /* 0x000fe40000000000 */
[----:B------:R-:W-:Y:S02]  /*4690*/  VIADD R7, R7, 0x200 ;  /* 0x0000020007077836 */ /* 0x000fe40000000000 */
[----:B-1----:R-:W-:Y:S01]  /*46a0*/  VIADD R6, R6, 0x800 ;  /* 0x0000080006067836 */ /* 0x002fe20000000000 */
[----:B------:R-:W-:Y:S01]  /*46b0*/  ISETP.NE.AND P0, PT, R0, RZ, PT ;  /* 0x000000ff0000720c */ /* 0x000fe20003f05270 */
[----:B--2---:R1:W-:-:S12]  /*46c0*/  STG.E desc[UR6][R2.64], R9 ;  /* 0x0000000902007986 */ /* 0x0043d8000c101906 */
[----:B------:R-:W-:Y:S05]  /*46d0*/  @P0 BRA `(.L_x_8378) ;  /* 0xfffffffc00e00947 */ /* 0x000fea000383ffff */
.L_x_8377:
[----:B------:R-:W-:Y:S05]  /*46e0*/  BSYNC.RECONVERGENT B0 ;  /* 0x0000000000007941 */ /* 0x000fea0003800200 */
.L_x_8376:
[----:B------:R-:W-:Y:S05]  /*46f0*/  @!P1 EXIT ;  /* 0x000000000000994d */ /* 0x000fea0003800000 */
[----:B------:R-:W0:Y:S01]  /*4700*/  LDCU.64 UR4, c[0x0][0x3a8] ;  /* 0x00007500ff0477ac */ /* 0x000e220008000a00 */
[----:B------:R-:W-:Y:S01]  /*4710*/  IMAD.IADD R0, R19, 0x1, -R38 ;  /* 0x0000000113007824 */ /* 0x000fe200078e0a26 */
[----:B------:R-:W-:Y:S01]  /*4720*/  BSSY.RECONVERGENT B0, `(.L_x_8379) ;  /* 0x0000039000007945 */ /* 0x000fe20003800200 */
[----:B------:R-:W-:Y:S01]  /*4730*/  IMAD.IADD R21, R38, 0x1, R21 ;  /* 0x0000000126157824 */ /* 0x000fe200078e0215 */
[----:B------:R-:W-:Y:S02]  /*4740*/  PLOP3.LUT P0, PT, PT, PT, PT, 0x80, 0x8 ;  /* 0x000000000008781c */ /* 0x000fe40003f0f070 */
[----:B------:R-:W-:Y:S01]  /*4750*/  ISETP.GT.AND P1, PT, R0, 0x1800, PT ;  /* 0x000018000000780c */ /* 0x000fe20003f24270 */
[----:B------:R-:W-:-:S04]  /*4760*/  IMAD R0, R38, 0x4, R37 ;  /* 0x0000000426007824 */ /* 0x000fc800078e0225 */
[----:B------:R-:W-:Y:S01]  /*4770*/  VIADD R0, R0, 0x2000 ;  /* 0x0000200000007836 */ /* 0x000fe20000000000 */
[----:B0-----:R-:W-:-:S04]  /*4780*/  UIADD3 UR4, UP0, UPT, UR4, 0x1000, URZ ;  /* 0x0000100004047890 */ /* 0x001fc8000ff1e0ff */
[----:B------:R-:W-:Y:S02]  /*4790*/  UIADD3.X UR5, UPT, UPT, URZ, UR5, URZ, UP0, !UPT ;  /* 0x00000005ff057290 */ /* 0x000fe400087fe4ff */
[----:B-1----:R-:W-:-:S04]  /*47a0*/  IMAD.U32 R2, RZ, RZ, UR4 ;  /* 0x00000004ff027e24 */ /* 0x002fc8000f8e00ff */
[----:B--2---:R-:W-:Y:S01]  /*47b0*/  IMAD.U32 R3, RZ, RZ, UR5 ;  /* 0x00000005ff037e24 */ /* 0x004fe2000f8e00ff */
[----:B------:R-:W-:Y:S06]  /*47c0*/  @!P1 BRA `(.L_x_8380) ;  /* 0x0000000000b89947 */ /* 0x000fec0003800000 */
[----:B------:R-:W-:Y:S01]  /*47d0*/  PLOP3.LUT P0, PT, PT, PT, PT, 0x8, 0x80 ;  /* 0x000000000080781c */ /* 0x000fe20003f0e170 */
[----:B------:R-:W-:-:S12]  /*47e0*/  VIADD R49, R19, 0xffffe800 ;  /* 0xffffe80013317836 */ /* 0x000fd80000000000 */
.L_x_8381:
[----:B-1----:R-:W0:Y:S01]  /*47f0*/  LDS R11, [R0+-0x1800] ;  /* 0xffe80000000b7984 */ /* 0x002e220000000800 */
[----:B------:R-:W-:-:S03]  /*4800*/  IMAD.WIDE R4, R21, 0x4, R2 ;  /* 0x0000000415047825 */ /* 0x000fc600078e0202 */
[----:B------:R-:W1:Y:S01]  /*4810*/  LDS R13, [R0+-0x1000] ;  /* 0xfff00000000d7984 */ /* 0x000e620000000800 */
[C---:B------:R-:W-:Y:S02]  /*4820*/  VIADD R7, R21.reuse, 0x800 ;  /* 0x0000080015077836 */ /* 0x040fe40000000000 */
[C---:B------:R-:W-:Y:S01]  /*4830*/  VIADD R9, R21.reuse, 0x1000 ;  /* 0x0000100015097836 */ /* 0x040fe20000000000 */
[----:B------:R-:W2:Y:S01]  /*4840*/  LDS R15, [R0+-0x800] ;  /* 0xfff80000000f7984 */ /* 0x000ea20000000800 */
[----:B------:R-:W-:Y:S02]  /*4850*/  VIADD R39, R21, 0x1800 ;  /* 0x0000180015277836 */ /* 0x000fe40000000000 */
[--C-:B------:R-:W-:Y:S01]  /*4860*/  IMAD.WIDE R6, R7, 0x4, R2.reuse ;  /* 0x0000000407067825 */ /* 0x100fe200078e0202 */
[----:B------:R-:W3:Y:S03]  /*4870*/  LDS R17, [R0] ;  /* 0x0000000000117984 */ /* 0x000ee60000000800 */
[----:B------:R-:W-:Y:S01]  /*4880*/  IMAD.WIDE R8, R9, 0x4, R2 ;  /* 0x0000000409087825 */ /* 0x000fe200078e0202 */
[----:B------:R-:W4:Y:S03]  /*4890*/  LDS R23, [R0+0x800] ;  /* 0x0008000000177984 */ /* 0x000f260000000800 */
[----:B------:R-:W-:Y:S01]  /*48a0*/  VIADD R38, R38, 0x2000 ;  /* 0x0000200026267836 */ /* 0x000fe20000000000 */
[----:B------:R-:W5:Y:S01]  /*48b0*/  LDS R25, [R0+0x1000] ;  /* 0x0010000000197984 */ /* 0x000f620000000800 */
[----:B------:R-:W-:-:S03]  /*48c0*/  VIADD R21, R21, 0x2000 ;  /* 0x0000200015157836 */ /* 0x000fc60000000000 */
[----:B------:R-:W5:Y:S01]  /*48d0*/  LDS R27, [R0+0x1800] ;  /* 0x00180000001b7984 */ /* 0x000f620000000800 */
[----:B------:R-:W-:-:S03]  /*48e0*/  ISETP.GE.AND P1, PT, R38, R49, PT ;  /* 0x000000312600720c */ /* 0x000fc60003f26270 */
        /* <DEDUP_REMOVED lines=10> */
[----:B-1----:R1:W-:Y:S01]  /*4990*/  STG.E desc[UR6][R4.64+-0x800], R13 ;  /* 0xfff8000d04007986 */ /* 0x0023e2000c101906 */
[----:B--2---:R-:W-:-:S03]  /*49a0*/  VIADD R0, R0, 0x8000 ;  /* 0x0000800000007836 */ /* 0x004fc60000000000 */
[----:B------:R1:W-:Y:S01]  /*49b0*/  STG.E desc[UR6][R4.64], R15 ;  /* 0x0000000f04007986 */ /* 0x0003e2000c101906 */
[----:B0-----:R-:W-:-:S03]  /*49c0*/  IMAD.WIDE R10, R39, 0x4, R2 ;  /* 0x00000004270a7825 */ /* 0x001fc600078e0202 */
[----:B---3--:R1:W-:Y:S04]  /*49d0*/  STG.E desc[UR6][R4.64+0x800], R17 ;  /* 0x0008001104007986 */ /* 0x0083e8000c101906 */
[----:B----4-:R1:W-:Y:S04]  /*49e0*/  STG.E desc[UR6][R6.64+-0x1000], R23 ;  /* 0xfff0001706007986 */ /* 0x0103e8000c101906 */
[----:B-----5:R1:W-:Y:S04]  /*49f0*/  STG.E desc[UR6][R6.64+-0x800], R25 ;  /* 0xfff8001906007986 */ /* 0x0203e8000c101906 */
        /* <DEDUP_REMOVED lines=11> */
.L_x_8380:
[----:B------:R-:W-:Y:S05]  /*4ab0*/  BSYNC.RECONVERGENT B0 ;  /* 0x0000000000007941 */ /* 0x000fea0003800200 */
.L_x_8379:
[----:B-1----:R-:W-:Y:S01]  /*4ac0*/  IMAD.IADD R4, R19, 0x1, -R38 ;  /* 0x0000000113047824 */ /* 0x002fe200078e0a26 */
[----:B------:R-:W-:Y:S04]  /*4ad0*/  BSSY.RECONVERGENT B0, `(.L_x_8382) ;  /* 0x000001a000007945 */ /* 0x000fe80003800200 */
[----:B------:R-:W-:-:S13]  /*4ae0*/  ISETP.GT.AND P1, PT, R4, 0x800, PT ;  /* 0x000008000400780c */ /* 0x000fda0003f24270 */
[----:B------:R-:W-:Y:S05]  /*4af0*/  @!P1 BRA `(.L_x_8383) ;  /* 0x00000000005c9947 */ /* 0x000fea0003800000 */
[----:B------:R-:W0:Y:S01]  /*4b00*/  LDS R9, [R0+-0x1800] ;  /* 0xffe8000000097984 */ /* 0x000e220000000800 */
[C---:B------:R-:W-:Y:S01]  /*4b10*/  VIADD R7, R21.reuse, 0x800 ;  /* 0x0000080015077836 */ /* 0x040fe20000000000 */
[----:B------:R-:W-:Y:S01]  /*4b20*/  PLOP3.LUT P0, PT, PT, PT, PT, 0x8, 0x80 ;  /* 0x000000000080781c */ /* 0x000fe20003f0e170 */
[--C-:B------:R-:W-:Y:S01]  /*4b30*/  IMAD.WIDE R4, R21, 0x4, R2.reuse ;  /* 0x0000000415047825 */ /* 0x100fe200078e0202 */
[----:B------:R-:W1:Y:S03]  /*4b40*/  LDS R11, [R0+-0x1000] ;  /* 0xfff00000000b7984 */ /* 0x000e660000000800 */
[----:B------:R-:W-:Y:S01]  /*4b50*/  IMAD.WIDE R6, R7, 0x4, R2 ;  /* 0x0000000407067825 */ /* 0x000fe200078e0202 */
[----:B------:R-:W2:Y:S03]  /*4b60*/  LDS R13, [R0+-0x800] ;  /* 0xfff80000000d7984 */ /* 0x000ea60000000800 */
[----:B------:R-:W-:Y:S01]  /*4b70*/  VIADD R38, R38, 0x1000 ;  /* 0x0000100026267836 */ /* 0x000fe20000000000 */
[----:B------:R-:W3:Y:S01]  /*4b80*/  LDS R15, [R0] ;  /* 0x00000000000f7984 */ /* 0x000ee20000000800 */
[----:B------:R-:W-:-:S03]  /*4b90*/  VIADD R21, R21, 0x1000 ;  /* 0x0000100015157836 */ /* 0x000fc60000000000 */
[----:B------:R-:W4:Y:S04]  /*4ba0*/  LDS R17, [R0+0x800] ;  /* 0x0008000000117984 */ /* 0x000f280000000800 */
[----:B------:R-:W5:Y:S04]  /*4bb0*/  LDS R23, [R0+0x1000] ;  /* 0x0010000000177984 */ /* 0x000f680000000800 */
[----:B------:R-:W5:Y:S04]  /*4bc0*/  LDS R25, [R0+0x1800] ;  /* 0x0018000000197984 */ /* 0x000f680000000800 */
[----:B------:R0:W5:Y:S02]  /*4bd0*/  LDS R27, [R0+0x2000] ;  /* 0x00200000001b7984 */ /* 0x0001640000000800 */
[----:B0-----:R-:W-:-:S02]  /*4be0*/  VIADD R0, R0, 0x4000 ;  /* 0x0000400000007836 */ /* 0x001fc40000000000 */
[----:B------:R0:W-:Y:S04]  /*4bf0*/  STG.E desc[UR6][R4.64+-0x1000], R9 ;  /* 0xfff0000904007986 */ /* 0x0001e8000c101906 */
[----:B-1----:R0:W-:Y:S04]  /*4c00*/  STG.E desc[UR6][R4.64+-0x800], R11 ;  /* 0xfff8000b04007986 */ /* 0x0021e8000c101906 */
[----:B--2---:R0:W-:Y:S04]  /*4c10*/  STG.E desc[UR6][R4.64], R13 ;  /* 0x0000000d04007986 */ /* 0x0041e8000c101906 */
[----:B---3--:R0:W-:Y:S04]  /*4c20*/  STG.E desc[UR6][R4.64+0x800], R15 ;  /* 0x0008000f04007986 */ /* 0x0081e8000c101906 */
[----:B----4-:R0:W-:Y:S04]  /*4c30*/  STG.E desc[UR6][R6.64+-0x1000], R17 ;  /* 0xfff0001106007986 */ /* 0x0101e8000c101906 */
[----:B-----5:R0:W-:Y:S04]  /*4c40*/  STG.E desc[UR6][R6.64+-0x800], R23 ;  /* 0xfff8001706007986 */ /* 0x0201e8000c101906 */
[----:B------:R0:W-:Y:S04]  /*4c50*/  STG.E desc[UR6][R6.64], R25 ;  /* 0x0000001906007986 */ /* 0x0001e8000c101906 */
[----:B------:R0:W-:Y:S02]  /*4c60*/  STG.E desc[UR6][R6.64+0x800], R27 ;  /* 0x0008001b06007986 */ /* 0x0001e4000c101906 */
.L_x_8383:
[----:B------:R-:W-:Y:S05]  /*4c70*/  BSYNC.RECONVERGENT B0 ;  /* 0x0000000000007941 */ /* 0x000fea0003800200 */
.L_x_8382:
[----:B------:R-:W-:-:S13]  /*4c80*/  ISETP.LT.OR P0, PT, R38, R19, P0 ;  /* 0x000000132600720c */ /* 0x000fda0000701670 */
[----:B------:R-:W-:Y:S05]  /*4c90*/  @!P0 EXIT ;  /* 0x000000000000894d */ /* 0x000fea0003800000 */
[----:B0-----:R-:W0:Y:S01]  /*4ca0*/  LDS R5, [R0+-0x1800] ;  /* 0xffe8000000057984 */ /* 0x001e220000000800 */
[----:B------:R-:W-:-:S03]  /*4cb0*/  IMAD.WIDE R2, R21, 0x4, R2 ;  /* 0x0000000415027825 */ /* 0x000fc600078e0202 */
        /* <DEDUP_REMOVED lines=8> */
.L_x_8333:
[----:B------:R-:W0:Y:S01]  /*4d40*/  LDC.64 R2, c[0x0][0x3c0] ;  /* 0x0000f000ff027b82 */ /* 0x000e220000000a00 */
[----:B------:R-:W1:Y:S01]  /*4d50*/  S2R R37, SR_TID.X ;  /* 0x0000000000257919 */ /* 0x000e620000002100 */
[----:B------:R-:W2:Y:S01]  /*4d60*/  LDCU.64 UR4, c[0x0][0x380] ;  /* 0x00007000ff0477ac */ /* 0x000ea20008000a00 */
[----:B0-----:R-:W-:-:S05]  /*4d70*/  IMAD.WIDE.U32 R6, R36, 0x8, R2 ;  /* 0x0000000824067825 */ /* 0x001fca00078e0002 */
[----:B------:R-:W3:Y:S04]  /*4d80*/  LDG.E R2, desc[UR6][R6.64] ;  /* 0x0000000606027981 */ /* 0x000ee8000c1e1900 */
[----:B------:R-:W4:Y:S04]  /*4d90*/  LDG.E R9, desc[UR6][R6.64+0x4] ;  /* 0x0000040606097981 */ /* 0x000f28000c1e1900 */
[----:B------:R-:W3:Y:S04]  /*4da0*/  LDG.E R3, desc[UR6][R6.64+0x8] ;  /* 0x0000080606037981 */ /* 0x000ee8000c1e1900 */
[----:B------:R-:W5:Y:S01]  /*4db0*/  LDG.E R4, desc[UR6][R6.64+0xc] ;  /* 0x00000c0606047981 */ /* 0x000f62000c1e1900 */
[----:B------:R-:W-:Y:S01]  /*4dc0*/  BSSY.RECONVERGENT B0, `(.L_x_8384) ;  /* 0x0000014000007945 */ /* 0x000fe20003800200 */
[--C-:B----4-:R-:W-:Y:S01]  /*4dd0*/  SHF.R.S32.HI R11, RZ, 0x1f, R9.reuse ;  /* 0x0000001fff0b7819 */ /* 0x110fe20000011409 */
[----:B---3--:R-:W-:Y:S01]  /*4de0*/  IMAD.IADD R0, R3, 0x1, -R2 ;  /* 0x0000000103007824 */ /* 0x008fe200078e0a02 */
[----:B-1----:R-:W-:Y:S01]  /*4df0*/  IADD3 R3, P0, PT, R2, R37, RZ ;  /* 0x0000002502037210 */ /* 0x002fe20007f1e0ff */
[----:B-----5:R-:W-:-:S03]  /*4e00*/  IMAD.IADD R5, R4, 0x1, -R9 ;  /* 0x0000000104057824 */ /* 0x020fc600078e0a09 */
[----:B------:R-:W-:Y:S02]  /*4e10*/  LEA.HI.X.SX32 R8, R2, RZ, 0x1, P0 ;  /* 0x000000ff02087211 */ /* 0x000fe400000f0eff */
[----:B--2---:R-:W-:Y:S01]  /*4e20*/  LEA R2, P1, R3, UR4, 0x2 ;  /* 0x0000000403027c11 */ /* 0x004fe2000f8210ff */
[----:B------:R-:W-:-:S03]  /*4e30*/  IMAD.IADD R4, R0, 0x1, R5 ;  /* 0x0000000100047824 */ /* 0x000fc600078e0205 */
[----:B------:R-:W-:Y:S02]  /*4e40*/  LEA.HI.X R3, R3, UR5, R8, 0x2, P1 ;  /* 0x0000000503037c11 */ /* 0x000fe400088f1408 */
[----:B------:R-:W-:-:S13]  /*4e50*/  ISETP.GE.AND P0, PT, R37, R4, PT ;  /* 0x000000042500720c */ /* 0x000fda0003f06270 */
[----:B------:R-:W-:Y:S05]  /*4e60*/  @P0 BRA `(.L_x_8385) ;  /* 0x0000000000240947 */ /* 0x000fea0003800000 */
[----:B------:R-:W-:-:S13]  /*4e70*/  ISETP.GE.AND P0, PT, R37, R0, PT ;  /* 0x000000002500720c */ /* 0x000fda0003f06270 */
[----:B------:R0:W5:Y:S01]  /*4e80*/  @!P0 LDG.E R8, desc[UR6][R2.64] ;  /* 0x0000000602088981 */ /* 0x000162000c1e1900 */
[----:B------:R-:W1:Y:S01]  /*4e90*/  @P0 LDC.64 R12, c[0x0][0x388] ;  /* 0x0000e200ff0c0b82 */ /* 0x000e620000000a00 */
[----:B------:R-:W-:-:S05]  /*4ea0*/  @P0 IMAD.IADD R6, R37, 0x1, -R0 ;  /* 0x0000000125060824 */ /* 0x000fca00078e0a00 */
[----:B------:R-:W-:-:S04]  /*4eb0*/  @P0 IADD3 R7, P1, PT, R9, R6, RZ ;  /* 0x0000000609070210 */ /* 0x000fc80007f3e0ff */
[----:B------:R-:W-:Y:S02]  /*4ec0*/  @P0 LEA.HI.X.SX32 R10, R6, R11, 0x1, P1 ;  /* 0x0000000b060a0211 */ /* 0x000fe400008f0eff */
[----:B-1----:R-:W-:-:S04]  /*4ed0*/  @P0 LEA R6, P1, R7, R12, 0x2 ;  /* 0x0000000c07060211 */ /* 0x002fc800078210ff */
[----:B------:R-:W-:-:S05]  /*4ee0*/  @P0 LEA.HI.X R7, R7, R13, R10, 0x2, P1 ;  /* 0x0000000d07070211 */ /* 0x000fca00008f140a */
[----:B------:R0:W5:Y:S04]  /*4ef0*/  @P0 LDG.E R8, desc[UR6][R6.64] ;  /* 0x0000000606080981 */ /* 0x000168000c1e1900 */
.L_x_8385:
[----:B------:R-:W-:Y:S05]  /*4f00*/  BSYNC.RECONVERGENT B0 ;  /* 0x0000000000007941 */ /* 0x000fea0003800200 */
.L_x_8384:
[----:B------:R-:W1:Y:S01]  /*4f10*/  LDCU.64 UR4, c[0x0][0x388] ;  /* 0x00007100ff0477ac */ /* 0x000e620008000a00 */
[--C-:B------:R-:W-:Y:S01]  /*4f20*/  IADD3 R9, P0, P1, R9, R37, -R0.reuse ;  /* 0x0000002509097210 */ /* 0x100fe2000791e800 */
[C---:B------:R-:W-:Y:S01]  /*4f30*/  VIADD R13, R37.reuse, 0x200 ;  /* 0x00000200250d7836 */ /* 0x040fe20000000000 */
[----:B0-----:R-:W-:Y:S01]  /*4f40*/  SHF.R.S32.HI R6, RZ, 0x1f, R0 ;  /* 0x0000001fff067819 */ /* 0x001fe20000011400 */
[C---:B------:R-:W-:Y:S01]  /*4f50*/  VIADD R15, R37.reuse, 0x600 ;  /* 0x00000600250f7836 */ /* 0x040fe20000000000 */
[----:B------:R-:W-:Y:S01]  /*4f60*/  LOP3.LUT R17, R37, 0x800, RZ, 0xfc, !PT ;  /* 0x0000080025117812 */ /* 0x000fe200078efcff */
[----:B------:R-:W-:Y:S01]  /*4f70*/  BSSY.RECONVERGENT B0, `(.L_x_8386) ;  /* 0x000000f000007945 */ /* 0x000fe20003800200 */
[----:B------:R-:W-:Y:S01]  /*4f80*/  IADD3.X R10, PT, PT, R11, RZ, ~R6, P0, P1 ;  /* 0x000000ff0b0a7210 */ /* 0x000fe200007e2c06 */
[----:B------:R-:W-:Y:S01]  /*4f90*/  VIADD R19, R37, 0xa00 ;  /* 0x00000a0025137836 */ /* 0x000fe20000000000 */
[----:B------:R-:W-:Y:S02]  /*4fa0*/  ISETP.GE.AND P1, PT, R13, R4, PT ;  /* 0x000000040d00720c */ /* 0x000fe40003f26270 */
[----:B------:R-:W-:-:S02]  /*4fb0*/  LOP3.LUT R11, R37, 0x400, RZ, 0xfc, !PT ;  /* 0x00000400250b7812 */ /* 0x000fc400078efcff */
[-C--:B------:R-:W-:Y:S02]  /*4fc0*/  ISETP.GE.AND P3, PT, R15, R4.reuse, PT ;  /* 0x000000040f00720c */ /* 0x080fe40003f66270 */
[-C--:B------:R-:W-:Y:S02]  /*4fd0*/  ISETP.GE.AND P2, PT, R11, R4.reuse, PT ;  /* 0x000000040b00720c */ /* 0x080fe40003f46270 */
[----:B------:R-:W-:Y:S02]  /*4fe0*/  ISETP.GE.AND P0, PT, R17, R4, PT ;  /* 0x000000041100720c */ /* 0x000fe40003f06270 */
[----:B-1----:R-:W-:Y:S02]  /*4ff0*/  LEA R6, P4, R9, UR4, 0x2 ;  /* 0x0000000409067c11 */ /* 0x002fe4000f8810ff */
[----:B------:R-:W-:Y:S02]  /*5000*/  LOP3.LUT R21, R37, 0xc00, RZ, 0xfc, !PT ;  /* 0x00000c0025157812 */ /* 0x000fe400078efcff */
[----:B------:R-:W-:Y:S01]  /*5010*/  LEA.HI.X R7, R9, UR5, R10, 0x2, P4 ;  /* 0x0000000509077c11 */ /* 0x000fe2000a0f140a */
[----:B------:R-:W-:Y:S08]  /*5020*/  @P1 BRA `(.L_x_8387) ;  /* 0x00000000000c1947 */ /* 0x000ff00003800000 */
[----:B------:R-:W-:-:S13]  /*5030*/  ISETP.GE.AND P1, PT, R13, R0, PT ;  /* 0x000000000d00720c */ /* 0x000fda0003f26270 */
[----:B------:R0:W5:Y:S04]  /*5040*/  @P1 LDG.E R9, desc[UR6][R6.64+0x800] ;  /* 0x0008000606091981 */ /* 0x000168000c1e1900 */
[----:B------:R0:W5:Y:S02]  /*5050*/  @!P1 LDG.E R9, desc[UR6][R2.64+0x800] ;  /* 0x0008000602099981 */ /* 0x000164000c1e1900 */
.L_x_8387:
[----:B------:R-:W-:Y:S05]  /*5060*/  BSYNC.RECONVERGENT B0 ;  /* 0x0000000000007941 */ /* 0x000fea0003800200 */
.L_x_8386:
[----:B------:R-:W-:Y:S04]  /*5070*/  BSSY.RECONVERGENT B0, `(.L_x_8388) ;  /* 0x0000005000007945 */ /* 0x000fe80003800200 */
[----:B------:R-:W-:Y:S05]  /*5080*/  @P2 BRA `(.L_x_8389) ;  /* 0x00000000000c2947 */ /* 0x000fea0003800000 */
[----:B------:R-:W-:-:S13]  /*5090*/  ISETP.GE.AND P1, PT, R11, R0, PT ;  /* 0x000000000b00720c */ /* 0x000fda0003f26270 */
[----:B------:R1:W5:Y:S04]  /*50a0*/  @P1 LDG.E R10, desc[UR6][R6.64+0x1000] ;  /* 0x00100006060a1981 */ /* 0x000368000c1e1900 */
[----:B------:R1:W5:Y:S02]  /*50b0*/  @!P1 LDG.E R10, desc[UR6][R2.64+0x1000] ;  /* 0x00100006020a9981 */ /* 0x000364000c1e1900 */
.L_x_8389:
[----:B------:R-:W-:Y:S05]  /*50c0*/  BSYNC.RECONVERGENT B0 ;  /* 0x0000000000007941 */ /* 0x000fea0003800200 */
.L_x_8388:
[----:B------:R-:W-:Y:S04]  /*50d0*/  BSSY.RECONVERGENT B0, `(.L_x_8390) ;  /* 0x0000005000007945 */ /* 0x000fe80003800200 */
[----:B------:R-:W-:Y:S05]  /*50e0*/  @P3 BRA `(.L_x_8391) ;  /* 0x00000000000c3947 */ /* 0x000fea0003800000 */
[----:B------:R-:W-:-:S13]  /*50f0*/  ISETP.GE.AND P1, PT, R15, R0, PT ;  /* 0x000000000f00720c */ /* 0x000fda0003f26270 */
[----:B------:R2:W5:Y:S04]  /*5100*/  @P1 LDG.E R11, desc[UR6][R6.64+0x1800] ;  /* 0x00180006060b1981 */ /* 0x000568000c1e1900 */
[----:B------:R2:W5:Y:S02]  /*5110*/  @!P1 LDG.E R11, desc[UR6][R2.64+0x1800] ;  /* 0x00180006020b9981 */ /* 0x000564000c1e1900 */
.L_x_8391:
[----:B------:R-:W-:Y:S05]  /*5120*/  BSYNC.RECONVERGENT B0 ;  /* 0x0000000000007941 */ /* 0x000fea0003800200 */
.L_x_8390:
[----:B------:R-:W-:Y:S04]  /*5130*/  BSSY.RECONVERGENT B0, `(.L_x_8392) ;  /* 0x0000005000007945 */ /* 0x000fe80003800200 */
[----:B------:R-:W-:Y:S05]  /*5140*/  @P0 BRA `(.L_x_8393) ;  /* 0x00000000000c0947 */ /* 0x000fea0003800000 */
[----:B------:R-:W-:-:S13]  /*5150*/  ISETP.GE.AND P0, PT, R17, R0, PT ;  /* 0x000000001100720c */ /* 0x000fda0003f06270 */
[----:B------:R3:W5:Y:S04]  /*5160*/  @P0 LDG.E R12, desc[UR6][R6.64+0x2000] ;  /* 0x00200006060c0981 */ /* 0x000768000c1e1900 */
[----:B------:R3:W5:Y:S02]  /*5170*/  @!P0 LDG.E R12, desc[UR6][R2.64+0x2000] ;  /* 0x00200006020c8981 */ /* 0x000764000c1e1900 */
.L_x_8393:
[----:B------:R-:W-:Y:S05]  /*5180*/  BSYNC.RECONVERGENT B0 ;  /* 0x0000000000007941 */ /* 0x000fea0003800200 */
.L_x_8392:
        /* <DEDUP_REMOVED lines=19> */
.L_x_8395:
[----:B------:R-:W-:Y:S05]  /*52c0*/  BSYNC.RECONVERGENT B0 ;  /* 0x0000000000007941 */ /* 0x000fea0003800200 */
.L_x_8394:
[----:B------:R-:W-:Y:S04]  /*52d0*/  BSSY.RECONVERGENT B0, `(.L_x_8396) ;  /* 0x0000005000007945 */ /* 0x000fe80003800200 */
[----:B------:R-:W-:Y:S05]  /*52e0*/  @P0 BRA `(.L_x_8397) ;  /* 0x00000000000c0947 */ /* 0x000fea0003800000 */
[----:B------:R-:W-:-:S13]  /*52f0*/  ISETP.GE.AND P0, PT, R21, R0, PT ;  /* 0x000000001500720c */ /* 0x000fda0003f06270 */
[----:B------:R0:W5:Y:S04]  /*5300*/  @P0 LDG.E R14, desc[UR6][R6.64+0x3000] ;  /* 0x00300006060e0981 */ /* 0x000168000c1e1900 */
[----:B------:R0:W5:Y:S02]  /*5310*/  @!P0 LDG.E R14, desc[UR6][R2.64+0x3000] ;  /* 0x00300006020e8981 */ /* 0x000164000c1e1900 */
.L_x_8397:
[----:B------:R-:W-:Y:S05]  /*5320*/  BSYNC.RECONVERGENT B0 ;  /* 0x0000000000007941 */ /* 0x000fea0003800200 */
.L_x_8396:
[----:B------:R-:W-:Y:S04]  /*5330*/  BSSY.RECONVERGENT B0, `(.L_x_8398) ;  /* 0x0000005000007945 */ /* 0x000fe80003800200 */
[----:B------:R-:W-:Y:S05]  /*5340*/  @P1 BRA `(.L_x_8399) ;  /* 0x00000000000c1947 */ /* 0x000fea0003800000 */
[----:B------:R-:W-:-:S13]  /*5350*/  ISETP.GE.AND P0, PT, R15, R0, PT ;  /* 0x000000000f00720c */ /* 0x000fda0003f06270 */
[----:B------:R0:W5:Y:S04]  /*5360*/  @P0 LDG.E R15, desc[UR6][R6.64+0x3800] ;  /* 0x00380006060f0981 */ /* 0x000168000c1e1900 */
[----:B------:R0:W5:Y:S02]  /*5370*/  @!P0 LDG.E R15, desc[UR6][R2.64+0x3800] ;  /* 0x00380006020f8981 */ /* 0x000164000c1e1900 */
.L_x_8399:
[----:B------:R-:W-:Y:S05]  /*5380*/  BSYNC.RECONVERGENT B0 ;  /* 0x0000000000007941 */ /* 0x000fea0003800200 */
.L_x_8398:
[----:B------:R-:W-:Y:S04]  /*5390*/  BSSY.RECONVERGENT B0, `(.L_x_8400) ;  /* 0x0000005000007945 */ /* 0x000fe80003800200 */
[----:B------:R-:W-:Y:S05]  /*53a0*/  @P2 BRA `(.L_x_8401) ;  /* 0x00000000000c2947 */ /* 0x000fea0003800000 */
[----:B------:R-:W-:-:S13]  /*53b0*/  ISETP.GE.AND P0, PT, R17, R0, PT ;  /* 0x000000001100720c */ /* 0x000fda0003f06270 */
[----:B------:R0:W5:Y:S04]  /*53c0*/  @P0 LDG.E R16, desc[UR6][R6.64+0x4000] ;  /* 0x0040000606100981 */ /* 0x000168000c1e1900 */
[----:B------:R0:W5:Y:S02]  /*53d0*/  @!P0 LDG.E R16, desc[UR6][R2.64+0x4000] ;  /* 0x0040000602108981 */ /* 0x000164000c1e1900 */
.L_x_8401:
[----:B------:R-:W-:Y:S05]  /*53e0*/  BSYNC.RECONVERGENT B0 ;  /* 0x0000000000007941 */ /* 0x000fea0003800200 */
.L_x_8400:
[----:B------:R-:W-:Y:S04]  /*53f0*/  BSSY.RECONVERGENT B0, `(.L_x_8402) ;  /* 0x0000005000007945 */ /* 0x000fe80003800200 */
[----:B------:R-:W-:Y:S05]  /*5400*/  @P3 BRA `(.L_x_8403) ;  /* 0x00000000000c3947 */ /* 0x000fea0003800000 */
[----:B------:R-:W-:-:S13]  /*5410*/  ISETP.GE.AND P0, PT, R23, R0, PT ;  /* 0x000000001700720c */ /* 0x000fda0003f06270 */
[----:B------:R0:W5:Y:S04]  /*5420*/  @P0 LDG.E R17, desc[UR6][R6.64+0x4800] ;  /* 0x0048000606110981 */ /* 0x000168000c1e1900 */
[----:B------:R0:W5:Y:S02]  /*5430*/  @!P0 LDG.E R17, desc[UR6][R2.64+0x4800] ;  /* 0x0048000602118981 */ /* 0x000164000c1e1900 */
.L_x_8403:
[----:B------:R-:W-:Y:S05]  /*5440*/  BSYNC.RECONVERGENT B0 ;  /* 0x0000000000007941 */ /* 0x000fea0003800200 */
.L_x_8402:
[----:B------:R-:W-:Y:S04]  /*5450*/  BSSY.RECONVERGENT B0, `(.L_x_8404) ;  /* 0x0000005000007945 */ /* 0x000fe80003800200 */
[----:B------:R-:W-:Y:S05]  /*5460*/  @P4 BRA `(.L_x_8405) ;  /* 0x00000000000c4947 */ /* 0x000fea0003800000 */
[----:B------:R-:W-:-:S13]  /*5470*/  ISETP.GE.AND P0, PT, R25, R0, PT ;  /* 0x000000001900720c */ /* 0x000fda0003f06270 */
[----:B------:R0:W5:Y:S04]  /*5480*/  @P0 LDG.E R18, desc[UR6][R6.64+0x5000] ;  /* 0x0050000606120981 */ /* 0x000168000c1e1900 */
[----:B------:R0:W5:Y:S02]  /*5490*/  @!P0 LDG.E R18, desc[UR6][R2.64+0x5000] ;  /* 0x0050000602128981 */ /* 0x000164000c1e1900 */
.L_x_8405:
[----:B------:R-:W-:Y:S05]  /*54a0*/  BSYNC.RECONVERGENT B0 ;  /* 0x0000000000007941 */ /* 0x000fea0003800200 */
.L_x_8404:
[----:B------:R-:W-:Y:S04]  /*54b0*/  BSSY.RECONVERGENT B0, `(.L_x_8406) ;  /* 0x0000005000007945 */ /* 0x000fe80003800200 */
[----:B------:R-:W-:Y:S05]  /*54c0*/  @P5 BRA `(.L_x_8407) ;  /* 0x00000000000c5947 */ /* 0x000fea0003800000 */
[----:B------:R-:W-:-:S13]  /*54d0*/  ISETP.GE.AND P0, PT, R27, R0, PT ;  /* 0x000000001b00720c */ /* 0x000fda0003f06270 */
[----:B------:R0:W5:Y:S04]  /*54e0*/  @P0 LDG.E R19, desc[UR6][R6.64+0x5800] ;  /* 0x0058000606130981 */ /* 0x000168000c1e1900 */
[----:B------:R0:W5:Y:S02]  /*54f0*/  @!P0 LDG.E R19, desc[UR6][R2.64+0x5800] ;  /* 0x0058000602138981 */ /* 0x000164000c1e1900 */
.L_x_8407:
[----:B------:R-:W-:Y:S05]  /*5500*/  BSYNC.RECONVERGENT B0 ;  /* 0x0000000000007941 */ /* 0x000fea0003800200 */
.L_x_8406:
        /* <DEDUP_REMOVED lines=17> */
.L_x_8409:
[----:B------:R-:W-:Y:S05]  /*5620*/  BSYNC.RECONVERGENT B0 ;  /* 0x0000000000007941 */ /* 0x000fea0003800200 */
.L_x_8408:
[----:B------:R-:W-:Y:S04]  /*5630*/  BSSY.RECONVERGENT B0, `(.L_x_8410) ;  /* 0x0000005000007945 */ /* 0x000fe80003800200 */
[----:B------:R-:W-:Y:S05]  /*5640*/  @P0 BRA `(.L_x_8411) ;  /* 0x00000000000c0947 */ /* 0x000fea0003800000 */
[----:B------:R-:W-:-:S13]  /*5650*/  ISETP.GE.AND P0, PT, R31, R0, PT ;  /* 0x000000001f00720c */ /* 0x000fda0003f06270 */
[----:B------:R0:W5:Y:S04]  /*5660*/  @P0 LDG.E R21, desc[UR6][R6.64+0x6800] ;  /* 0x0068000606150981 */ /* 0x000168000c1e1900 */
[----:B------:R0:W5:Y:S02]  /*5670*/  @!P0 LDG.E R21, desc[UR6][R2.64+0x6800] ;  /* 0x0068000602158981 */ /* 0x000164000c1e1900 */
.L_x_8411:
[----:B------:R-:W-:Y:S05]  /*5680*/  BSYNC.RECONVERGENT B0 ;  /* 0x0000000000007941 */ /* 0x000fea0003800200 */
.L_x_8410:
[----:B------:R-:W-:Y:S04]  /*5690*/  BSSY.RECONVERGENT B0, `(.L_x_8412) ;  /* 0x0000005000007945 */ /* 0x000fe80003800200 */
[----:B------:R-:W-:Y:S05]  /*56a0*/  @P1 BRA `(.L_x_8413) ;  /* 0x00000000000c1947 */ /* 0x000fea0003800000 */
[----:B------:R-:W-:-:S13]  /*56b0*/  ISETP.GE.AND P0, PT, R23, R0, PT ;  /* 0x000000001700720c */ /* 0x000fda0003f06270 */
[----:B------:R0:W5:Y:S04]  /*56c0*/  @P0 LDG.E R22, desc[UR6][R6.64+0x7000] ;  /* 0x0070000606160981 */ /* 0x000168000c1e1900 */
[----:B------:R0:W5:Y:S02]  /*56d0*/  @!P0 LDG.E R22, desc[UR6][R2.64+0x7000] ;  /* 0x0070000602168981 */ /* 0x000164000c1e1900 */
.L_x_8413:
[----:B------:R-:W-:Y:S05]  /*56e0*/  BSYNC.RECONVERGENT B0 ;  /* 0x0000000000007941 */ /* 0x000fea0003800200 */
.L_x_8412:
[----:B------:R-:W-:Y:S04]  /*56f0*/  BSSY.RECONVERGENT B0, `(.L_x_8414) ;  /* 0x0000005000007945 */ /* 0x000fe80003800200 */
[----:B------:R-:W-:Y:S05]  /*5700*/  @P2 BRA `(.L_x_8415) ;  /* 0x00000000000c2947 */ /* 0x000fea0003800000 */
[----:B------:R-:W-:-:S13]  /*5710*/  ISETP.GE.AND P0, PT, R25, R0, PT ;  /* 0x000000001900720c */ /* 0x000fda0003f06270 */
[----:B------:R0:W5:Y:S04]  /*5720*/  @P0 LDG.E R23, desc[UR6][R6.64+0x7800] ;  /* 0x0078000606170981 */ /* 0x000168000c1e1900 */
[----:B------:R0:W5:Y:S02]  /*5730*/  @!P0 LDG.E R23, desc[UR6][R2.64+0x7800] ;  /* 0x0078000602178981 */ /* 0x000164000c1e1900 */
.L_x_8415:
[----:B------:R-:W-:Y:S05]  /*5740*/  BSYNC.RECONVERGENT B0 ;  /* 0x0000000000007941 */ /* 0x000fea0003800200 */
.L_x_8414:
[----:B------:R-:W-:Y:S04]  /*5750*/  BSSY.RECONVERGENT B0, `(.L_x_8416) ;  /* 0x0000005000007945 */ /* 0x000fe80003800200 */
[----:B------:R-:W-:Y:S05]  /*5760*/  @P3 BRA `(.L_x_8417) ;  /* 0x00000000000c3947 */ /* 0x000fea0003800000 */
[----:B------:R-:W-:-:S13]  /*5770*/  ISETP.GE.AND P0, PT, R27, R0, PT ;  /* 0x000000001b00720c */ /* 0x000fda0003f06270 */
[----:B------:R0:W5:Y:S04]  /*5780*/  @P0 LDG.E R24, desc[UR6][R6.64+0x8000] ;  /* 0x0080000606180981 */ /* 0x000168000c1e1900 */
[----:B------:R0:W5:Y:S02]  /*5790*/  @!P0 LDG.E R24, desc[UR6][R2.64+0x8000] ;  /* 0x0080000602188981 */ /* 0x000164000c1e1900 */
.L_x_8417:
[----:B------:R-:W-:Y:S05]  /*57a0*/  BSYNC.RECONVERGENT B0 ;  /* 0x0000000000007941 */ /* 0x000fea0003800200 */
.L_x_8416:
[----:B------:R-:W-:Y:S04]  /*57b0*/  BSSY.RECONVERGENT B0, `(.L_x_8418) ;  /* 0x0000005000007945 */ /* 0x000fe80003800200 */
[----:B------:R-:W-:Y:S05]  /*57c0*/  @P4 BRA `(.L_x_8419) ;  /* 0x00000000000c4947 */ /* 0x000fea0003800000 */
[----:B------:R-:W-:-:S13]  /*57d0*/  ISETP.GE.AND P0, PT, R33, R0, PT ;  /* 0x000000002100720c */ /* 0x000fda0003f06270 */
[----:B------:R0:W5:Y:S04]  /*57e0*/  @P0 LDG.E R25, desc[UR6][R6.64+0x8800] ;  /* 0x0088000606190981 */ /* 0x000168000c1e1900 */
[----:B------:R0:W5:Y:S02]  /*57f0*/  @!P0 LDG.E R25, desc[UR6][R2.64+0x8800] ;  /* 0x0088000602198981 */ /* 0x000164000c1e1900 */
.L_x_8419:
[----:B------:R-:W-:Y:S05]  /*5800*/  BSYNC.RECONVERGENT B0 ;  /* 0x0000000000007941 */ /* 0x000fea0003800200 */
.L_x_8418:
[----:B------:R-:W-:Y:S04]  /*5810*/  BSSY.RECONVERGENT B0, `(.L_x_8420) ;  /* 0x0000005000007945 */ /* 0x000fe80003800200 */
[----:B------:R-:W-:Y:S05]  /*5820*/  @P5 BRA `(.L_x_8421) ;  /* 0x00000000000c5947 */ /* 0x000fea0003800000 */
[----:B------:R-:W-:-:S13]  /*5830*/  ISETP.GE.AND P0, PT, R35, R0, PT ;  /* 0x000000002300720c */ /* 0x000fda0003f06270 */
[----:B------:R0:W5:Y:S04]  /*5840*/  @P0 LDG.E R26, desc[UR6][R6.64+0x9000] ;  /* 0x00900006061a0981 */ /* 0x000168000c1e1900 */
[----:B------:R0:W5:Y:S02]  /*5850*/  @!P0 LDG.E R26, desc[UR6][R2.64+0x9000] ;  /* 0x00900006021a8981 */ /* 0x000164000c1e1900 */
.L_x_8421:
[----:B------:R-:W-:Y:S05]  /*5860*/  BSYNC.RECONVERGENT B0 ;  /* 0x0000000000007941 */ /* 0x000fea0003800200 */
.L_x_8420:
[----:B------:R-:W0:Y:S02]  /*5870*/  S2UR UR5, SR_CgaCtaId ;  /* 0x00000000000579c3 */ /* 0x000e240000008800 */
[----:B01234-:R-:W-:Y:S01]  /*5880*/  IMAD R3, R37, 0x13, RZ ;  /* 0x0000001325037824 */ /* 0x01ffe200078e02ff */
[----:B------:R-:W-:Y:S01]  /*5890*/  UMOV UR4, 0x400 ;  /* 0x0000040000047882 */ /* 0x000fe20000000000 */
[----:B------:R-:W-:Y:S03]  /*58a0*/  BSSY.RECONVERGENT B0, `(.L_x_8422) ;  /* 0x000002c000007945 */ /* 0x000fe60003800200 */
[----:B------:R-:W-:-:S04]  /*58b0*/  VIMNMX R2, PT, PT, R3, R4, PT ;  /* 0x0000000403027248 */ /* 0x000fc80003fe0100 */
[----:B------:R-:W-:Y:S02]  /*58c0*/  VIADDMNMX R3, R2, -R5, RZ, !PT ;  /* 0x8000000502037246 */ /* 0x000fe400078001ff */
[----:B------:R-:W-:-:S04]  /*58d0*/  VIMNMX R6, PT, PT, R0, R2, PT ;  /* 0x0000000200067248 */ /* 0x000fc80003fe0100 */
[----:B------:R-:W-:Y:S01]  /*58e0*/  ISETP.GE.AND P0, PT, R3, R6, PT ;  /* 0x000000060300720c */ /* 0x000fe20003f06270 */
[----:B------:R-:W-:-:S06]  /*58f0*/  ULEA UR4, UR5, UR4, 0x18 ;  /* 0x0000000405047291 */ /* 0x000fcc000f8ec0ff */
[----:B------:R-:W-:-:S04]  /*5900*/  IMAD.U32 R38, RZ, RZ, UR4 ;  /* 0x00000004ff267e24 */ /* 0x000fc8000f8e00ff */
[----:B------:R-:W-:-:S05]  /*5910*/  IMAD R7, R37, 0x4, R38 ;  /* 0x0000000425077824 */ /* 0x000fca00078e0226 */
        /* <DEDUP_REMOVED lines=23> */
.L_x_8424:
        /* <DEDUP_REMOVED lines=13> */
.L_x_8423:
[----:B------:R-:W-:Y:S05]  /*5b60*/  BSYNC.RECONVERGENT B0 ;  /* 0x0000000000007941 */ /* 0x000fea0003800200 */
.L_x_8422:
[----:B-1----:R-:W-:Y:S01]  /*5b70*/  IMAD.IADD R7, R2, 0x1, -R3 ;  /* 0x0000000102077824 */ /* 0x002fe200078e0a03 */
[----:B------:R-:W-:Y:S01]  /*5b80*/  BSSY.RECONVERGENT B0, `(.L_x_8425) ;  /* 0x0000093000007945 */ /* 0x000fe20003800200 */
[----:B------:R-:W-:Y:S02]  /*5b90*/  IMAD.MOV.U32 R8, RZ, RZ, RZ ;  /* 0x000000ffff087224 */ /* 0x000fe400078e00ff */
        /* <DEDUP_REMOVED lines=36> */
.L_x_8429:
        /* <DEDUP_REMOVED lines=10> */
.L_x_8430:
[----:B------:R-:W-:-:S13]  /*5e80*/  ISETP.GE.AND P0, PT, R10, R11, PT ;  /* 0x0000000b0a00720c */ /* 0x000fda0003f06270 */
[----:B------:R-:W-:Y:S05]  /*5e90*/  @P0 BREAK.RELIABLE B2 ;  /* 0x0000000000020942 */ /* 0x000fea0003800100 */
[----:B------:R-:W-:Y:S05]  /*5ea0*/  @P0 BRA `(.L_x_8431) ;  /* 0x0000000000280947 */ /* 0x000fea0003800000 */
[----:B------:R-:W-:Y:S05]  /*5eb0*/  BSYNC.RELIABLE B2 ;  /* 0x0000000000027941 */ /* 0x000fea0003800100 */
.L_x_8428:
        /* <DEDUP_REMOVED lines=9> */
.L_x_8431:
[----:B------:R-:W-:Y:S05]  /*5f50*/  BSYNC.RECONVERGENT B1 ;  /* 0x0000000000017941 */ /* 0x000fea0003800200 */
.L_x_8427:
        /* <DEDUP_REMOVED lines=31> */
.L_x_8434:
        /* <DEDUP_REMOVED lines=10> */
.L_x_8435:
[----:B------:R-:W-:-:S13]  /*61f0*/  ISETP.GE.AND P0, PT, R12, R11, PT ;  /* 0x0000000b0c00720c */ /* 0x000fda0003f06270 */
[----:B------:R-:W-:Y:S05]  /*6200*/  @P0 BREAK.RELIABLE B2 ;  /* 0x0000000000020942 */ /* 0x000fea0003800100 */
[----:B------:R-:W-:Y:S05]  /*6210*/  @P0 BRA `(.L_x_8436) ;  /* 0x0000000000280947 */ /* 0x000fea0003800000 */
[----:B------:R-:W-:Y:S05]  /*6220*/  BSYNC.RELIABLE B2 ;  /* 0x0000000000027941 */ /* 0x000fea0003800100 */
.L_x_8433:
        /* <DEDUP_REMOVED lines=9> */
.L_x_8436:
[----:B------:R-:W-:Y:S05]  /*62c0*/  BSYNC.RECONVERGENT B1 ;  /* 0x0000000000017941 */ /* 0x000fea0003800200 */
.L_x_8432:
[----:B------:R-:W-:Y:S01]  /*62d0*/  IMAD.IADD R14, R7, 0x1, -R12 ;  /* 0x00000001070e7824 */ /* 0x000fe200078e0a0c */
[----:B------:R-:W-:Y:S04]  /*62e0*/  BSSY.RECONVERGENT B1, `(.L_x_8437) ;  /* 0x0000014000017945 */ /* 0x000fe80003800200 */
[----:B------:R-:W-:-:S04]  /*62f0*/  IADD3 R16, PT, PT, R14, R3, -R10 ;  /* 0x000000030e107210 */ /* 0x000fc80007ffe80a */
[----:B------:R-:W-:-:S04]  /*6300*/  SHF.R.S32.HI R3, RZ, 0x1, R16 ;  /* 0x00000001ff037819 */ /* 0x000fc80000011410 */
[----:B------:R-:W-:Y:S01]  /*6310*/  VIMNMX R18, PT, PT, R14, R3, !PT ;  /* 0x000000030e127248 */ /* 0x000fe20007fe0100 */
[----:B------:R-:W-:-:S03]  /*6320*/  IMAD.MOV.U32 R3, RZ, RZ, RZ ;  /* 0x000000ffff037224 */ /* 0x000fc600078e00ff */
[----:B------:R-:W-:-:S04]  /*6330*/  IADD3 R12, PT, PT, R12, 0x1, R18 ;  /* 0x000000010c0c7810 */ /* 0x000fc80007ffe012 */
[----:B------:R-:W-:-:S05]  /*6340*/  VIMNMX R12, PT, PT, R5, R12, PT ;  /* 0x0000000c050c7248 */ /* 0x000fca0003fe0100 */
[----:B------:R-:W-:-:S05]  /*6350*/  IMAD.IADD R12, R12, 0x1, -R7 ;  /* 0x000000010c0c7824 */ /* 0x000fca00078e0a07 */
[----:B------:R-:W-:-:S13]  /*6360*/  ISETP.GE.AND P0, PT, R12, 0x1, PT ;  /* 0x000000010c00780c */ /* 0x000fda0003f06270 */
[----:B------:R-:W-:Y:S05]  /*6370*/  @!P0 BRA `(.L_x_8438) ;  /* 0x0000000000288947 */ /* 0x000fea0003800000 */
[----:B------:R-:W-:-:S07]  /*6380*/  IMAD.MOV.U32 R3, RZ, RZ, RZ ;  /* 0x000000ffff037224 */ /* 0x000fce00078e00ff */
.L_x_8439:
        /* <DEDUP_REMOVED lines=9> */
.L_x_8438:
[----:B------:R-:W-:Y:S05]  /*6420*/  BSYNC.RECONVERGENT B1 ;  /* 0x0000000000017941 */ /* 0x000fea0003800200 */
.L_x_8437:
        /* <DEDUP_REMOVED lines=8> */
.L_x_8426:
[----:B------:R-:W-:Y:S05]  /*64b0*/  BSYNC.RECONVERGENT B0 ;  /* 0x0000000000007941 */ /* 0x000fea0003800200 */
.L_x_8425:
[----:B------:R-:W-:Y:S05]  /*64c0*/  WARPSYNC.ALL ;  /* 0x0000000000007948 */ /* 0x000fea0003800000 */
[C---:B------:R-:W-:Y:S01]  /*64d0*/  ISETP.NE.AND P0, PT, R37.reuse, RZ, PT ;  /* 0x000000ff2500720c */ /* 0x040fe20003f05270 */
[----:B------:R-:W-:Y:S01]  /*64e0*/  VIADD R9, R37, 0xffffffff ;  /* 0xffffffff25097836 */ /* 0x000fe20000000000 */
[----:B------:R-:W-:Y:S01]  /*64f0*/  IADD3 R7, PT, PT, R8, R2, -R3 ;  /* 0x0000000208077210 */ /* 0x000fe20007ffe803 */
[----:B------:R-:W-:Y:S02]  /*6500*/  IMAD.U32 R10, R0, 0x10000, RZ ;  /* 0x00010000000a7824 */ /* 0x000fe400078e00ff */
[----:B------:R-:W-:Y:S01]  /*6510*/  IMAD.U32 R2, R3, 0x10000, RZ ;  /* 0x0001000003027824 */ /* 0x000fe200078e00ff */
[----:B------:R-:W-:Y:S01]  /*6520*/  SEL R9, R9, 0x1ff, P0 ;  /* 0x000001ff09097807 */ /* 0x000fe20000000000 */
[----:B------:R-:W-:Y:S01]  /*6530*/  IMAD R4, R7, 0x4, R4 ;  /* 0x0000000407047824 */ /* 0x000fe200078e0204 */
[----:B------:R-:W-:Y:S01]  /*6540*/  LOP3.LUT R10, R10, R5, RZ, 0xfc, !PT ;  /* 0x000000050a0a7212 */ /* 0x000fe200078efcff */
[----:B------:R-:W-:-:S02]  /*6550*/  IMAD R8, R3, 0x4, R38 ;  /* 0x0000000403087824 */ /* 0x000fc400078e0226 */
[----:B------:R-:W-:Y:S02]  /*6560*/  IMAD R9, R9, 0x4, R38 ;  /* 0x0000000409097824 */ /* 0x000fe400078e0226 */
[----:B------:R-:W-:Y:S01]  /*6570*/  @P0 LOP3.LUT R10, R7, R2, RZ, 0xfc, !PT ;  /* 0x00000002070a0212 */ /* 0x000fe200078efcff */
[----:B------:R-:W-:-:S04]  /*6580*/  IMAD.IADD R14, R0, 0x1, R7 ;  /* 0x00000001000e7824 */ /* 0x000fc800078e0207 */
[----:B------:R0:W-:Y:S01]  /*6590*/  STS [R9], R10 ;  /* 0x0000000a09007388 */ /* 0x0001e20000000800 */
[----:B------:R-:W-:Y:S01]  /*65a0*/  BAR.SYNC.DEFER_BLOCKING 0x0 ;  /* 0x0000000000007b1d */ /* 0x000fe20000010000 */
[----:B0-----:R-:W-:-:S05]  /*65b0*/  IMAD.IADD R10, R3, 0x1, R14 ;  /* 0x00000001030a7824 */ /* 0x001fca00078e020e */
[----:B------:R-:W0:Y:S04]  /*65c0*/  LDS R6, [R6+-0x800] ;  /* 0xfff8000006067984 */ /* 0x000e280000000800 */
[----:B------:R-:W-:Y:S04]  /*65d0*/  LDS R13, [R4] ;  /* 0x00000000040d7984 */ /* 0x000fe80000000800 */
[----:B------:R-:W1:Y:S01]  /*65e0*/  LDS R35, [R8+0x800] ;  /* 0x0008000008237984 */ /* 0x000e620000000800 */
[----:B0-----:R-:W-:Y:S02]  /*65f0*/  LOP3.LUT R5, R6, 0xffff, RZ, 0xc0, !PT ;  /* 0x0000ffff06057812 */ /* 0x001fe400078ec0ff */
[----:B------:R-:W-:-:S03]  /*6600*/  SHF.R.S32.HI R2, RZ, 0x10, R6 ;  /* 0x00000010ff027819 */ /* 0x000fc60000011406 */
[C---:B------:R-:W-:Y:S01]  /*6610*/  IMAD.IADD R5, R0.reuse, 0x1, R5 ;  /* 0x0000000100057824 */ /* 0x040fe200078e0205 */
[----:B------:R-:W-:Y:S01]  /*6620*/  ISETP.GE.AND P2, PT, R3, R2, PT ;  /* 0x000000020300720c */ /* 0x000fe20003f46270 */
[----:B-1----:R-:W-:Y:S01]  /*6630*/  IMAD.MOV.U32 R34, RZ, RZ, R35 ;  /* 0x000000ffff227224 */ /* 0x002fe200078e0023 */
[----:B------:R-:W-:Y:S02]  /*6640*/  LOP3.LUT R0, R0, 0xffffffef, RZ, 0xc0, !PT ;  /* 0xffffffef00007812 */ /* 0x000fe400078ec0ff */
        /* <DEDUP_REMOVED lines=53> */
[C-C-:B------:R-:W-:Y:S02]  /*69a0*/  @!P3 IMAD R8, R3.reuse, 0x4, R38.reuse ;  /* 0x000000040308b824 */ /* 0x140fe400078e0226 */
[----:B------:R-:W-:Y:S01]  /*69b0*/  @!P5 IMAD R11, R14, 0x4, R38 ;  /* 0x000000040e0bd824 */ /* 0x000fe200078e0226 */
[----:B------:R-:W-:Y:S01]  /*69c0*/  @P5 LOP3.LUT R0, R0, 0x4, RZ, 0xfc, !PT ;  /* 0x0000000400005812 */ /* 0x000fe200078efcff */
[----:B------:R-:W-:Y:S01]  /*69d0*/  @!P5 VIADD R9, R14, 0x1 ;  /* 0x000000010e09d836 */ /* 0x000fe20000000000 */
[----:B------:R0:W1:Y:S01]  /*69e0*/  @!P3 LDS R31, [R8+0x804] ;  /* 0x00080400081fb984 */ /* 0x0000620000000800 */
[----:B------:R-:W-:Y:S01]  /*69f0*/  @!P3 VIADD R7, R3, 0x1 ;  /* 0x000000010307b836 */ /* 0x000fe20000000000 */
[----:B------:R-:W-:Y:S01]  /*6a00*/  LOP3.LUT R0, R0, 0xfffffff7, RZ, 0xc0, !PT ;  /* 0xfffffff700007812 */ /* 0x000fe200078ec0ff */
        /* <DEDUP_REMOVED lines=11> */
[--C-:B------:R-:W-:Y:S01]  /*6ac0*/  @!P0 IMAD R15, R14, 0x4, R38.reuse ;  /* 0x000000040e0f8824 */ /* 0x100fe200078e0226 */
        /* <DEDUP_REMOVED lines=64> */
[----:B------:R-:W-:-:S04]  /*6ed0*/  @!P6 ISETP.GT.AND P3, PT, R27, R13, PT ;  /* 0x0000000d1b00e20c */ /* 0x000fc80003f64270 */
[----:B------:R-:W-:-:S07]  /*6ee0*/  SEL R7, RZ, 0x100, !P3 ;  /* 0x00000100ff077807 */ /* 0x000fce0005800000 */
        /* <DEDUP_REMOVED lines=9> */
[----:B------:R-:W-:Y:S01]  /*6f80*/  IMAD.MOV.U32 R20, RZ, RZ, R18 ;  /* 0x000000ffff147224 */ /* 0x000fe200078e0012 */
        /* <DEDUP_REMOVED lines=23> */
[----:B------:R-:W-:-:S04]  /*7100*/  ISETP.NE.AND P0, PT, R21, RZ, PT ;  /* 0x000000ff1500720c */ /* 0x000fc80003f05270 */
[----:B------:R-:W-:Y:S01]  /*7110*/  ISETP.LT.AND P0, PT, R12, R3, P0 ;  /* 0x000000030c00720c */ /* 0x000fe20000701270 */
[----:B0-----:R-:W-:Y:S02]  /*7120*/  IMAD.MOV.U32 R24, RZ, RZ, R25 ;  /* 0x000000ffff187224 */ /* 0x001fe400078e0019 */
[----:B--2---:R-:W-:Y:S02]  /*7130*/  @!P2 ISETP.GT.AND P5, PT, R13, R25, PT ;  /* 0x000000190d00a20c */ /* 0x004fe40003fa4270 */
[----:B------:R-:W-:Y:S02]  /*7140*/  @!P2 ISETP.GT.AND P6, PT, R25, R13, PT ;  /* 0x0000000d1900a20c */ /* 0x000fe40003fc4270 */
[----:B------:R-:W-:-:S04]  /*7150*/  ISETP.NE.AND P2, PT, R23, RZ, PT ;  /* 0x000000ff1700720c */ /* 0x000fc80003f45270 */
[----:B------:R-:W-:-:S04]  /*7160*/  ISETP.LT.AND P2, PT, R4, R3, P2 ;  /* 0x000000030400720c */ /* 0x000fc80001741270 */
[----:B------:R-:W-:Y:S01]  /*7170*/  SEL R4, RZ, 0x4, !P2 ;  /* 0x00000004ff047807 */ /* 0x000fe20005000000 */
[C---:B------:R-:W-:Y:S02]  /*7180*/  @!P5 IMAD R19, R17.reuse, 0x4, R38 ;  /* 0x000000041113d824 */ /* 0x040fe400078e0226 */
[----:B------:R-:W-:-:S03]  /*7190*/  @!P5 VIADD R14, R17, 0x1 ;  /* 0x00000001110ed836 */ /* 0x000fc60000000000 */
[----:B------:R0:W1:Y:S01]  /*71a0*/  @!P5 LDS R24, [R19+0x804] ;  /* 0x000804001318d984 */ /* 0x0000620000000800 */
[----:B------:R-:W-:Y:S01]  /*71b0*/  @!P5 IMAD.MOV.U32 R17, RZ, RZ, R14 ;  /* 0x000000ffff11d224 */ /* 0x000fe200078e000e */
[----:B------:R-:W-:Y:S02]  /*71c0*/  SEL R14, RZ, 0x40, !P1 ;  /* 0x00000040ff0e7807 */ /* 0x000fe40004800000 */
[-C--:B------:R-:W-:Y:S01]  /*71d0*/  ISETP.GE.AND P1, PT, R22, R3.reuse, PT ;  /* 0x000000031600720c */ /* 0x080fe20003f26270 */
[----:B------:R-:W-:Y:S01]  /*71e0*/  IMAD.MOV.U32 R39, RZ, RZ, R17 ;  /* 0x000000ffff277224 */ /* 0x000fe200078e0011 */
[----:B------:R-:W-:Y:S01]  /*71f0*/  ISETP.GE.AND P3, PT, R17, R2, PT ;  /* 0x000000021100720c */ /* 0x000fe20003f66270 */
[----:B0-----:R-:W-:Y:S01]  /*7200*/  @!P6 IMAD R19, R20, 0x4, R38 ;  /* 0x000000041413e824 */ /* 0x001fe200078e0226 */
[----:B------:R-:W-:Y:S02]  /*7210*/  SEL R14, R14, RZ, !P1 ;  /* 0x000000ff0e0e7207 */ /* 0x000fe40004800000 */
[----:B------:R-:W-:-:S02]  /*7220*/  ISETP.GE.AND P1, PT, R16, R3, PT ;  /* 0x000000031000720c */ /* 0x000fc40003f26270 */
[----:B------:R-:W0:Y:S02]  /*7230*/  @!P6 LDS R13, [R19+0x804] ;  /* 0x00080400130de984 */ /* 0x000e240000000800 */
[----:B------:R-:W-:Y:S01]  /*7240*/  SEL R16, R15, RZ, !P1 ;  /* 0x000000ff0f107207 */ /* 0x000fe20004800000 */
[----:B------:R-:W-:-:S04]  /*7250*/  @!P6 VIADD R15, R20, 0x1 ;  /* 0x00000001140fe836 */ /* 0x000fc80000000000 */
[----:B------:R-:W-:Y:S01]  /*7260*/  @!P6 IMAD.MOV.U32 R20, RZ, RZ, R15 ;  /* 0x000000ffff14e224 */ /* 0x000fe200078e000f */
[----:B------:R-:W-:-:S04]  /*7270*/  SEL R15, RZ, 0x200, !P4 ;  /* 0x00000200ff0f7807 */ /* 0x000fc80006000000 */
[----:B------:R-:W-:-:S04]  /*7280*/  ISETP.GE.AND P5, PT, R20, R5, PT ;  /* 0x000000051400720c */ /* 0x000fc80003fa6270 */
[CC--:B------:R-:W-:Y:S02]  /*7290*/  ISETP.GE.OR P1, PT, R17.reuse, R2.reuse, P5 ;  /* 0x000000021100720c */ /* 0x0c0fe40002f26670 */
[----:B------:R-:W-:Y:S01]  /*72a0*/  ISETP.LT.AND P5, PT, R17, R2, P5 ;  /* 0x000000021100720c */ /* 0x000fe20002fa1270 */
[----:B-1----:R-:W-:-:S10]  /*72b0*/  IMAD.MOV.U32 R23, RZ, RZ, R24 ;  /* 0x000000ffff177224 */ /* 0x002fd400078e0018 */
[----:B0-----:R-:W-:Y:S02]  /*72c0*/  @!P1 ISETP.GT.AND P3, PT, R13, R24, PT ;  /* 0x000000180d00920c */ /* 0x001fe40003f64270 */
[----:B------:R-:W-:Y:S02]  /*72d0*/  @!P1 ISETP.GT.AND P5, PT, R24, R13, PT ;  /* 0x0000000d1800920c */ /* 0x000fe40003fa4270 */
[----:B------:R-:W-:Y:S01]  /*72e0*/  ISETP.GE.AND P1, PT, R40, R3, PT ;  /* 0x000000032800720c */ /* 0x000fe20003f26270 */
[----:B------:R-:W-:Y:S01]  /*72f0*/  IMAD.MOV.U32 R40, RZ, RZ, R20 ;  /* 0x000000ffff287224 */ /* 0x000fe200078e0014 */
        /* <DEDUP_REMOVED lines=10> */
[CC--:B------:R-:W-:Y:S02]  /*73a0*/  ISETP.GE.AND P3, PT, R39.reuse, R2.reuse, PT ;  /* 0x000000022700720c */ /* 0x0c0fe40003f66270 */
[CC--:B------:R-:W-:Y:S02]  /*73b0*/  ISETP.GE.OR P4, PT, R39.reuse, R2.reuse, P1 ;  /* 0x000000022700720c */ /* 0x0c0fe40000f86670 */
[----:B------:R-:W-:Y:S01]  /*73c0*/  ISETP.LT.AND P1, PT, R39, R2, P1 ;  /* 0x000000022700720c */ /* 0x000fe20000f21270 */
[----:B0-----:R-:W-:-:S10]  /*73d0*/  IMAD.MOV.U32 R22, RZ, RZ, R23 ;  /* 0x000000ffff167224 */ /* 0x001fd400078e0017 */
[----:B-1----:R-:W-:Y:S02]  /*73e0*/  @!P4 ISETP.GT.AND P1, PT, R23, R13, PT ;  /* 0x0000000d1700c20c */ /* 0x002fe40003f24270 */
[----:B------:R-:W-:Y:S02]  /*73f0*/  @!P4 ISETP.GT.AND P3, PT, R13, R23, PT ;  /* 0x000000170d00c20c */ /* 0x000fe40003f64270 */
[----:B------:R-:W-:-:S04]  /*7400*/  ISETP.GE.AND P4, PT, R18, R3, PT ;  /* 0x000000031200720c */ /* 0x000fc80003f86270 */
[----:B------:R-:W-:Y:S02]  /*7410*/  SEL R18, R15, RZ, !P4 ;  /* 0x000000ff0f127207 */ /* 0x000fe40006000000 */
[-C--:B------:R-:W-:Y:S01]  /*7420*/  ISETP.GE.AND P4, PT, R42, R3.reuse, PT ;  /* 0x000000032a00720c */ /* 0x080fe20003f86270 */
[C---:B------:R-:W-:Y:S01]  /*7430*/  IMAD.IADD R42, R39.reuse, 0x1, R40 ;  /* 0x00000001272a7824 */ /* 0x040fe200078e0228 */
[----:B------:R-:W-:Y:S01]  /*7440*/  SEL R15, RZ, 0x400, !P6 ;  /* 0x00000400ff0f7807 */ /* 0x000fe20007000000 */
[--C-:B------:R-:W-:Y:S01]  /*7450*/  @!P1 IMAD R43, R40, 0x4, R38.reuse ;  /* 0x00000004282b9824 */ /* 0x100fe200078e0226 */
[----:B------:R-:W-:Y:S01]  /*7460*/  LOP3.LUT P6, RZ, R0, 0x8, RZ, 0xc0, !PT ;  /* 0x0000000800ff7812 */ /* 0x000fe200078cc0ff */
[----:B------:R-:W-:Y:S01]  /*7470*/  @!P3 IMAD R21, R39, 0x4, R38 ;  /* 0x000000042715b824 */ /* 0x000fe200078e0226 */
[----:B------:R-:W-:Y:S01]  /*7480*/  SEL R15, R15, RZ, !P4 ;  /* 0x000000ff0f0f7207 */ /* 0x000fe20006000000 */
[----:B------:R-:W-:Y:S01]  /*7490*/  @!P1 VIADD R41, R40, 0x1 ;  /* 0x0000000128299836 */ /* 0x000fe20000000000 */
[----:B------:R0:W-:Y:S01]  /*74a0*/  @!P1 LDS R13, [R43+0x804] ;  /* 0x000804002b0d9984 */ /* 0x0001e20000000800 */
[----:B------:R-:W-:Y:S01]  /*74b0*/  @!P3 VIADD R19, R39, 0x1 ;  /* 0x000000012713b836 */ /* 0x000fe20000000000 */
[----:B------:R-:W-:Y:S01]  /*74c0*/  ISETP.LT.AND P6, PT, R8, R3, P6 ;  /* 0x000000030800720c */ /* 0x000fe200037c1270 */
[----:B------:R-:W-:Y:S01]  /*74d0*/  @!P1 IMAD.MOV.U32 R40, RZ, RZ, R41 ;  /* 0x000000ffff289224 */ /* 0x000fe200078e0029 */
[----:B------:R-:W1:Y:S01]  /*74e0*/  @!P3 LDS R22, [R21+0x804] ;  /* 0x000804001516b984 */ /* 0x000e620000000800 */
[----:B------:R-:W-:Y:S01]  /*74f0*/  @!P3 IMAD.MOV.U32 R39, RZ, RZ, R19 ;  /* 0x000000ffff27b224 */ /* 0x000fe200078e0013 */
[----:B------:R-:W-:Y:S01]  /*7500*/  SEL R19, RZ, 0x1000, !P1 ;  /* 0x00001000ff137807 */ /* 0x000fe20004800000 */
[----:B------:R-:W-:Y:S01]  /*7510*/  IMAD.MOV.U32 R44, RZ, RZ, R40 ;  /* 0x000000ffff2c7224 */ /* 0x000fe200078e0028 */
[----:B------:R-:W-:Y:S01]  /*7520*/  ISETP.GE.AND P3, PT, R40, R5, PT ;  /* 0x000000052800720c */ /* 0x000fe20003f66270 */
[----:B0-----:R-:W-:Y:S01]  /*7530*/  IMAD.MOV.U32 R43, RZ, RZ, R39 ;  /* 0x000000ffff2b7224 */ /* 0x001fe200078e0027 */
[----:B------:R-:W-:-:S02]  /*7540*/  ISETP.GE.AND P4, PT, R39, R2, PT ;  /* 0x000000022700720c */ /* 0x000fc40003f86270 */
[CC--:B------:R-:W-:Y:S02]  /*7550*/  ISETP.GE.OR P5, PT, R39.reuse, R2.reuse, P3 ;  /* 0x000000022700720c */ /* 0x0c0fe40001fa6670 */
[----:B------:R-:W-:Y:S02]  /*7560*/  ISETP.LT.AND P3, PT, R39, R2, P3 ;  /* 0x000000022700720c */ /* 0x000fe40001f61270 */
[----:B------:R-:W-:-:S04]  /*7570*/  ISETP.GE.AND P1, PT, R42, R3, PT ;  /* 0x000000032a00720c */ /* 0x000fc80003f26270 */
[----:B------:R-:W-:-:S05]  /*7580*/  SEL R19, R19, RZ, !P1 ;  /* 0x000000ff13137207 */ /* 0x000fca0004800000 */
        /* <DEDUP_REMOVED lines=9> */
[----:B------:R-:W-:Y:S01]  /*7620*/  @!P3 LDS R13, [R20+0x804] ;  /* 0x00080400140db984 */ /* 0x000fe20000000800 */
[----:B------:R-:W-:Y:S02]  /*7630*/  @!P4 VIADD R43, R39, 0x1 ;  /* 0x00000001272bc836 */ /* 0x000fe40000000000 */
[----:B------:R-:W-:Y:S01]  /*7640*/  IMAD.IADD R40, R40, 0x1, R39 ;  /* 0x0000000128287824 */ /* 0x000fe200078e0227 */
[----:B------:R-:W0:Y:S01]  /*7650*/  @!P4 LDS R21, [R11+0x804] ;  /* 0x000804000b15c984 */ /* 0x000e220000000800 */
[----:B------:R-:W-:Y:S01]  /*7660*/  ISETP.GE.AND P1, PT, R44, R5, PT ;  /* 0x000000052c00720c */ /* 0x000fe20003f26270 */
[C---:B------:R-:W-:Y:S01]  /*7670*/  IMAD.IADD R42, R43.reuse, 0x1, R44 ;  /* 0x000000012b2a7824 */ /* 0x040fe200078e022c */
[----:B------:R-:W-:-:S02]  /*7680*/  ISETP.GE.AND P5, PT, R43, R2, PT ;  /* 0x000000022b00720c */ /* 0x000fc40003fa6270 */
[CC--:B------:R-:W-:Y:S02]  /*7690*/  ISETP.GE.OR P4, PT, R43.reuse, R2.reuse, P1 ;  /* 0x000000022b00720c */ /* 0x0c0fe40000f86670 */
[----:B------:R-:W-:Y:S02]  /*76a0*/  ISETP.LT.AND P1, PT, R43, R2, P1 ;  /* 0x000000022b00720c */ /* 0x000fe40000f21270 */
[----:B------:R-:W-:-:S04]  /*76b0*/  ISETP.GE.AND P3, PT, R40, R3, PT ;  /* 0x000000032800720c */ /* 0x000fc80003f66270 */
[----:B------:R-:W-:-:S05]  /*76c0*/  SEL R40, R41, RZ, !P3 ;  /* 0x000000ff29287207 */ /* 0x000fca0005800000 */
        /* <DEDUP_REMOVED lines=14> */
[----:B------:R-:W-:Y:S01]  /*77b0*/  IMAD.MOV.U32 R42, RZ, RZ, R44 ;  /* 0x000000ffff2a7224 */ /* 0x000fe200078e002c */
[CC--:B------:R-:W-:Y:S01]  /*77c0*/  ISETP.GE.OR P4, PT, R43.reuse, R2.reuse, P5 ;  /* 0x000000022b00720c */ /* 0x0c0fe20002f86670 */
[----:B--2---:R-:W-:Y:S01]  /*77d0*/  IMAD.MOV.U32 R41, RZ, RZ, R43 ;  /* 0x000000ffff297224 */ /* 0x004fe200078e002b */
        /* <DEDUP_REMOVED lines=14> */
[----:B------:R-:W-:Y:S01]  /*78c0*/  IMAD.IADD R12, R41, 0x1, R42 ;  /* 0x00000001290c7824 */ /* 0x000fe200078e022a */
[----:B------:R-:W-:-:S02]  /*78d0*/  SEL R43, RZ, 0x8000, !P5 ;  /* 0x00008000ff2b7807 */ /* 0x000fc40006800000 */
[CC--:B------:R-:W-:Y:S02]  /*78e0*/  ISETP.GE.OR P4, PT, R41.reuse, R2.reuse, P3 ;  /* 0x000000022900720c */ /* 0x0c0fe40001f86670 */
[----:B------:R-:W-:Y:S02]  /*78f0*/  ISETP.GE.AND P1, PT, R44, R3, PT ;  /* 0x000000032c00720c */ /* 0x000fe40003f26270 */
[-C--:B------:R-:W-:Y:S02]  /*7900*/  ISETP.LT.AND P3, PT, R41, R2.reuse, P3 ;  /* 0x000000022900720c */ /* 0x080fe40001f61270 */
[----:B------:R-:W-:Y:S02]  /*7910*/  SEL R43, R43, RZ, !P1 ;  /* 0x000000ff2b2b7207 */ /* 0x000fe40004800000 */
[----:B------:R-:W-:Y:S02]  /*7920*/  ISETP.GE.AND P1, PT, R41, R2, PT ;  /* 0x000000022900720c */ /* 0x000fe40003f26270 */
[----:B------:R-:W-:-:S03]  /*7930*/  LOP3.LUT P5, RZ, R0, 0x10, RZ, 0xc0, !PT ;  /* 0x0000001000ff7812 */ /* 0x000fc600078ac0ff */
[----:B0-----:R-:W-:Y:S02]  /*7940*/  @!P4 ISETP.GT.AND P1, PT, R13, R11, PT ;  /* 0x0000000b0d00c20c */ /* 0x001fe40003f24270 */
[----:B------:R-:W-:Y:S02]  /*7950*/  @!P4 ISETP.GT.AND P3, PT, R11, R13, PT ;  /* 0x0000000d0b00c20c */ /* 0x000fe40003f64270 */
[----:B------:R-:W-:Y:S01]  /*7960*/  ISETP.LT.AND P4, PT, R10, R3, P5 ;  /* 0x000000030a00720c */ /* 0x000fe20002f81270 */
[----:B------:R-:W-:-:S08]  /*7970*/  IMAD.MOV.U32 R10, RZ, RZ, R11 ;  /* 0x000000ffff0a7224 */ /* 0x000fd000078e000b */
[C-C-:B------:R-:W-:Y:S02]  /*7980*/  @!P1 IMAD R45, R41.reuse, 0x4, R38.reuse ;  /* 0x00000004292d9824 */ /* 0x140fe400078e0226 */
[C---:B------:R-:W-:Y:S02]  /*7990*/  @!P3 IMAD R46, R42.reuse, 0x4, R38 ;  /* 0x000000042a2eb824 */ /* 0x040fe400078e0226 */
[----:B------:R-:W-:Y:S01]  /*79a0*/  @!P1 VIADD R44, R41, 0x1 ;  /* 0x00000001292c9836 */ /* 0x000fe20000000000 */
[----:B------:R0:W1:Y:S03]  /*79b0*/  @!P1 LDS R10, [R45+0x804] ;  /* 0x000804002d0a9984 */ /* 0x0000660000000800 */
[----:B------:R-:W-:Y:S01]  /*79c0*/  @!P1 IMAD.MOV.U32 R41, RZ, RZ, R44 ;  /* 0x000000ffff299224 */ /* 0x000fe200078e002c */
[----:B------:R-:W2:Y:S01]  /*79d0*/  @!P3 LDS R13, [R46+0x804] ;  /* 0x000804002e0db984 */ /* 0x000ea20000000800 */
[----:B------:R-:W-:Y:S01]  /*79e0*/  @!P3 VIADD R44, R42, 0x1 ;  /* 0x000000012a2cb836 */ /* 0x000fe20000000000 */
[----:B------:R-:W-:-:S02]  /*79f0*/  ISETP.GE.AND P1, PT, R12, R3, PT ;  /* 0x000000030c00720c */ /* 0x000fc40003f26270 */
[----:B------:R-:W-:Y:S01]  /*7a00*/  SEL R12, RZ, 0x10000, !P3 ;  /* 0x00010000ff0c7807 */ /* 0x000fe20005800000 */
[----:B------:R-:W-:Y:S01]  /*7a10*/  @!P3 IMAD.MOV.U32 R42, RZ, RZ, R44 ;  /* 0x000000ffff2ab224 */ /* 0x000fe200078e002c */
[CC--:B------:R-:W-:Y:S02]  /*7a20*/  ISETP.GE.AND P5, PT, R41.reuse, R2.reuse, PT ;  /* 0x000000022900720c */ /* 0x0c0fe40003fa6270 */
[----:B------:R-:W-:Y:S02]  /*7a30*/  SEL R12, R12, RZ, !P1 ;  /* 0x000000ff0c0c7207 */ /* 0x000fe40004800000 */
[----:B------:R-:W-:Y:S02]  /*7a40*/  ISETP.GE.AND P3, PT, R42, R5, PT ;  /* 0x000000052a00720c */ /* 0x000fe40003f66270 */
[----:B0-----:R-:W-:Y:S02]  /*7a50*/  SEL R45, RZ, 0x1, !P4 ;  /* 0x00000001ff2d7807 */ /* 0x001fe40006000000 */
[----:B------:R-:W-:-:S02]  /*7a60*/  ISETP.GE.OR P1, PT, R41, R2, P3 ;  /* 0x000000022900720c */ /* 0x000fc40001f26670 */
[----:B------:R-:W-:Y:S01]  /*7a70*/  ISETP.LT.AND P3, PT, R41, R2, P3 ;  /* 0x000000022900720c */ /* 0x000fe20001f61270 */
[----:B-1----:R-:W-:-:S10]  /*7a80*/  IMAD.MOV.U32 R8, RZ, RZ, R10 ;  /* 0x000000ffff087224 */ /* 0x002fd400078e000a */
[----:B--2---:R-:W-:Y:S02]  /*7a90*/  @!P1 ISETP.GT.AND P3, PT, R10, R13, PT ;  /* 0x0000000d0a00920c */ /* 0x004fe40003f64270 */
[----:B------:R-:W-:Y:S02]  /*7aa0*/  @!P1 ISETP.GT.AND P5, PT, R13, R10, PT ;  /* 0x0000000a0d00920c */ /* 0x000fe40003fa4270 */
[C---:B------:R-:W-:Y:S02]  /*7ab0*/  LOP3.LUT P1, RZ, R0.reuse, 0x4, RZ, 0xc0, !PT ;  /* 0x0000000400ff7812 */ /* 0x040fe4000782c0ff */
[----:B------:R-:W-:Y:S02]  /*7ac0*/  LOP3.LUT R0, R0, 0xfffffffd, RZ, 0xc0, !PT ;  /* 0xfffffffd00007812 */ /* 0x000fe400078ec0ff */
[----:B------:R-:W-:Y:S02]  /*7ad0*/  ISETP.LT.AND P1, PT, R6, R3, P1 ;  /* 0x000000030600720c */ /* 0x000fe40000f21270 */
[----:B------:R-:W-:-:S02]  /*7ae0*/  SEL R6, RZ, 0x2, !P0 ;  /* 0x00000002ff067807 */ /* 0x000fc40004000000 */
[----:B------:R-:W-:Y:S02]  /*7af0*/  @P6 LOP3.LUT R0, R0, 0x2, RZ, 0xfc, !PT ;  /* 0x0000000200006812 */ /* 0x000fe400078efcff */
[----:B------:R-:W-:Y:S02]  /*7b00*/  IADD3 R45, PT, PT, R4, R6, R45 ;  /* 0x00000006042d7210 */ /* 0x000fe40007ffe02d */
[----:B------:R-:W-:Y:S02]  /*7b10*/  SEL R4, RZ, 0x8, !P1 ;  /* 0x00000008ff047807 */ /* 0x000fe40004800000 */
[----:B------:R-:W-:-:S04]  /*7b20*/  SEL R6, RZ, 0x10, !P6 ;  /* 0x00000010ff067807 */ /* 0x000fc80007000000 */
[----:B------:R-:W-:Y:S01]  /*7b30*/  IADD3 R4, PT, PT, R6, R45, R4 ;  /* 0x0000002d06047210 */ /* 0x000fe20007ffe004 */
[----:B------:R-:W-:Y:S02]  /*7b40*/  @!P3 IMAD R6, R42, 0x4, R38 ;  /* 0x000000042a06b824 */ /* 0x000fe400078e0226 */
[--C-:B------:R-:W-:Y:S01]  /*7b50*/  IMAD.MOV.U32 R45, RZ, RZ, R41.reuse ;  /* 0x000000ffff2d7224 */ /* 0x100fe200078e0029 */
[----:B------:R-:W-:Y:S01]  /*7b60*/  IADD3 R9, PT, PT, R4, R9, R14 ;  /* 0x0000000904097210 */ /* 0x000fe20007ffe00e */
[----:B------:R-:W-:Y:S01]  /*7b70*/  @!P5 IMAD R4, R41, 0x4, R38 ;  /* 0x000000042904d824 */ /* 0x000fe200078e0226 */
[----:B------:R0:W-:Y:S01]  /*7b80*/  @!P3 LDS R13, [R6+0x804] ;  /* 0x00080400060db984 */ /* 0x0001e20000000800 */
[C---:B------:R-:W-:Y:S01]  /*7b90*/  IMAD.IADD R14, R42.reuse, 0x1, R41 ;  /* 0x000000012a0e7824 */ /* 0x040fe200078e0229 */
[----:B------:R-:W-:Y:S01]  /*7ba0*/  IADD3 R7, PT, PT, R9, R16, R7 ;  /* 0x0000001009077210 */ /* 0x000fe20007ffe007 */
[----:B------:R-:W-:Y:S01]  /*7bb0*/  @!P5 VIADD R45, R41, 0x1 ;  /* 0x00000001292dd836 */ /* 0x000fe20000000000 */
[----:B------:R1:W2:Y:S01]  /*7bc0*/  @!P5 LDS R8, [R4+0x804] ;  /* 0x000804000408d984 */ /* 0x0002a20000000800 */
[----:B------:R-:W-:Y:S01]  /*7bd0*/  @!P3 VIADD R42, R42, 0x1 ;  /* 0x000000012a2ab836 */ /* 0x000fe20000000000 */
[----:B------:R-:W-:Y:S01]  /*7be0*/  SEL R41, RZ, 0x20000, !P3 ;  /* 0x00020000ff297807 */ /* 0x000fe20005800000 */
[----:B------:R-:W-:Y:S01]  /*7bf0*/  BAR.SYNC.DEFER_BLOCKING 0x0 ;  /* 0x0000000000007b1d */ /* 0x000fe20000010000 */
[----:B------:R-:W-:-:S02]  /*7c00*/  ISETP.GE.AND P3, PT, R14, R3, PT ;  /* 0x000000030e00720c */ /* 0x000fc40003f66270 */
[----:B0-----:R-:W-:Y:S02]  /*7c10*/  IADD3 R6, PT, PT, R7, R18, R15 ;  /* 0x0000001207067210 */ /* 0x001fe40007ffe00f */
[----:B------:R-:W-:Y:S02]  /*7c20*/  SEL R41, R41, RZ, !P3 ;  /* 0x000000ff29297207 */ /* 0x000fe40005800000 */
[C---:B------:R-:W-:Y:S01]  /*7c30*/  ISETP.GE.AND P3, PT, R42.reuse, R5, PT ;  /* 0x000000052a00720c */ /* 0x040fe20003f66270 */
[----:B------:R-:W-:Y:S01]  /*7c40*/  IMAD.IADD R42, R42, 0x1, R45 ;  /* 0x000000012a2a7824 */ /* 0x000fe200078e022d */
[----:B------:R-:W-:Y:S02]  /*7c50*/  IADD3 R5, PT, PT, R6, R17, R19 ;  /* 0x0000001106057210 */ /* 0x000fe40007ffe013 */
[CC--:B------:R-:W-:Y:S02]  /*7c60*/  ISETP.GE.OR P5, PT, R45.reuse, R2.reuse, P3 ;  /* 0x000000022d00720c */ /* 0x0c0fe40001fa6670 */
[----:B------:R-:W-:-:S02]  /*7c70*/  ISETP.LT.AND P3, PT, R45, R2, P3 ;  /* 0x000000022d00720c */ /* 0x000fc40001f61270 */
[----:B-1----:R-:W-:-:S09]  /*7c80*/  IADD3 R4, PT, PT, R5, R40, R39 ;  /* 0x0000002805047210 */ /* 0x002fd20007ffe027 */
        /* <DEDUP_REMOVED lines=23> */
[----:B------:R-:W-:-:S03]  /*7e00*/  ISETP.NE.AND P3, PT, R39, 0x2, PT ;  /* 0x000000022700780c */ /* 0x000fc60003f65270 */
[----:B------:R-:W-:Y:S01]  /*7e10*/  IMAD.IADD R40, R41, 0x1, -R40 ;  /* 0x0000000129287824 */ /* 0x000fe200078e0a28 */
[----:B------:R-:W-:Y:S01]  /*7e20*/  @!P5 STS [R44], R41 ;  /* 0x000000292c00d388 */ /* 0x000fe20000000800 */
[----:B------:R-:W-:Y:S01]  /*7e30*/  BAR.SYNC.DEFER_BLOCKING 0x0 ;  /* 0x0000000000007b1d */ /* 0x000fe20000010000 */
[----:B------:R-:W-:-:S05]  /*7e40*/  ISETP.NE.AND P5, PT, R36, RZ, PT ;  /* 0x000000ff2400720c */ /* 0x000fca0003fa5270 */
        /* <DEDUP_REMOVED lines=9> */
[----:B------:R-:W-:Y:S01]  /*7ee0*/  ISETP.NE.AND P3, PT, R39, 0x4, PT ;  /* 0x000000042700780c */ /* 0x000fe20003f65270 */
        /* <DEDUP_REMOVED lines=22> */
[C---:B------:R-:W-:Y:S02]  /*8050*/  ISETP.NE.AND P3, PT, R39.reuse, 0xb, PT ;  /* 0x0000000b2700780c */ /* 0x040fe40003f65270 */
[----:B------:R-:W-:Y:S02]  /*8060*/  SEL R17, R40, RZ, P5 ;  /* 0x000000ff28117207 */ /* 0x000fe40002800000 */
[----:B------:R-:W-:Y:S02]  /*8070*/  SEL R42, R18, R42, !P3 ;  /* 0x0000002a122a7207 */ /* 0x000fe40005800000 */
[C---:B------:R-:W-:Y:S02]  /*8080*/  ISETP.NE.AND P3, PT, R39.reuse, 0xc, PT ;  /* 0x0000000c2700780c */ /* 0x040fe40003f65270 */
[----:B------:R-:W-:-:S02]  /*8090*/  ISETP.NE.AND P5, PT, R39, 0xe, PT ;  /* 0x0000000e2700780c */ /* 0x000fc40003fa5270 */
[C---:B------:R-:W-:Y:S01]  /*80a0*/  SEL R42, R19.reuse, R42, !P3 ;  /* 0x0000002a132a7207 */ /* 0x040fe20005800000 */
[----:B--2---:R-:W-:Y:S01]  /*80b0*/  IMAD.IADD R12, R19, 0x1, R12 ;  /* 0x00000001130c7824 */ /* 0x004fe200078e020c */
[----:B------:R-:W-:-:S03]  /*80c0*/  ISETP.NE.AND P3, PT, R39, 0xd, PT ;  /* 0x0000000d2700780c */ /* 0x000fc60003f65270 */
[----:B------:R-:W-:Y:S01]  /*80d0*/  IMAD.IADD R13, R13, 0x1, R12 ;  /* 0x000000010d0d7824 */ /* 0x000fe200078e020c */
[----:B------:R-:W-:Y:S02]  /*80e0*/  SEL R42, R12, R42, !P3 ;  /* 0x0000002a0c2a7207 */ /* 0x000fe40005800000 */
[----:B------:R-:W-:Y:S01]  /*80f0*/  ISETP.NE.AND P3, PT, R39, 0xf, PT ;  /* 0x0000000f2700780c */ /* 0x000fe20003f65270 */
[----:B------:R-:W-:Y:S01]  /*8100*/  IMAD.IADD R14, R14, 0x1, R13 ;  /* 0x000000010e0e7824 */ /* 0x000fe200078e020d */
[----:B------:R-:W-:Y:S01]  /*8110*/  SEL R42, R13, R42, !P5 ;  /* 0x0000002a0d2a7207 */ /* 0x000fe20006800000 */
[----:B------:R-:W-:Y:S01]  /*8120*/  IMAD.MOV.U32 R13, RZ, RZ, RZ ;  /* 0x000000ffff0d7224 */ /* 0x000fe200078e00ff */
[----:B------:R-:W-:Y:S01]  /*8130*/  ISETP.GE.U32.AND P5, PT, R37, 0x20, PT ;  /* 0x000000202500780c */ /* 0x000fe20003fa6070 */
[----:B------:R-:W-:Y:S01]  /*8140*/  IMAD.IADD R12, R15, 0x1, R14 ;  /* 0x000000010f0c7824 */ /* 0x000fe200078e020e */
[----:B------:R-:W-:-:S04]  /*8150*/  SEL R42, R14, R42, !P3 ;  /* 0x0000002a0e2a7207 */ /* 0x000fc80005800000 */
[----:B------:R-:W-:-:S05]  /*8160*/  SEL R42, R42, RZ, P5 ;  /* 0x000000ff2a2a7207 */ /* 0x000fca0002800000 */
[----:B------:R-:W-:Y:S01]  /*8170*/  IMAD.IADD R16, R42, 0x1, R17 ;  /* 0x000000012a107824 */ /* 0x000fe200078e0211 */
[----:B------:R-:W-:Y:S06]  /*8180*/  BRA `(.L_x_8441) ;  /* 0x0000000c00c87947 */ /* 0x000fec0003800000 */
.L_x_8440:
        /* <DEDUP_REMOVED lines=84> */
.L_x_8443:
[----:B------:R-:W-:Y:S05]  /*86d0*/  NANOSLEEP 0x1c2 ;  /* 0x000001c20000795d */ /* 0x000fea0003800000 */
[----:B------:R-:W-:Y:S01]  /*86e0*/  NOP ;  /* 0x0000000000007918 */ /* 0x000fe20000000000 */
.L_x_8444:
[----:B------:R-:W-:-:S03]  /*86f0*/  IMAD.WIDE.U32 R12, R37, 0x8, RZ ;  /* 0x00000008250c7825 */ /* 0x000fc600078e00ff */
[----:B------:R-:W-:Y:S02]  /*8700*/  LOP3.LUT R19, R12, 0xfffffff8, RZ, 0x3c, !PT ;  /* 0xfffffff80c137812 */ /* 0x000fe400078e3cff */
[----:B------:R-:W-:Y:S02]  /*8710*/  LOP3.LUT R13, RZ, R13, RZ, 0x33, !PT ;  /* 0x0000000dff0d7212 */ /* 0x000fe400078e33ff */
[----:B------:R-:W-:-:S05]  /*8720*/  IADD3 R18, P3, PT, R40, R19, RZ ;  /* 0x0000001328127210 */ /* 0x000fca0007f7e0ff */
[----:B------:R-:W-:-:S05]  /*8730*/  IMAD.X R19, R41, 0x1, R13, P3 ;  /* 0x0000000129137824 */ /* 0x000fca00018e060d */
[----:B------:R-:W2:Y:S01]  /*8740*/  LD.E.64.STRONG.GPU R12, desc[UR6][R18.64+0x100] ;  /* 0x00010006120c7980 */ /* 0x000ea2000c10fb00 */
[----:B---3--:R-:W1:Y:S01]  /*8750*/  LDC R14, c[0x0][0x370] ;  /* 0x0000dc00ff0e7b82 */ /* 0x008e620000000800 */
[----:B------:R-:W-:Y:S01]  /*8760*/  UMOV UR4, 0xffffffff ;  /* 0xffffffff00047882 */ /* 0x000fe20000000000 */
[----:B--2---:R-:W-:Y:S02]  /*8770*/  ISETP.NE.AND P3, PT, R12, 0x63, PT ;  /* 0x000000630c00780c */ /* 0x004fe40003f65270 */
[----:B-1----:R-:W-:Y:S11]  /*8780*/  BRA.DIV UR4, `(.L_x_8445) ;  /* 0x00000022046c7947 */ /* 0x002ff6000b800000 */
[----:B------:R-:W-:-:S13]  /*8790*/  VOTE.ANY P3, !P3 ;  /* 0x0000000000ff7806 */ /* 0x000fda0005860100 */
.L_x_8503:
[----:B------:R-:W-:Y:S05]  /*87a0*/  @!P3 BRA `(.L_x_8446) ;  /* 0x000000000034b947 */ /* 0x000fea0003800000 */
[----:B------:R-:W-:-:S13]  /*87b0*/  ISETP.GT.U32.AND P5, PT, R14, 0x1f3, PT ;  /* 0x000001f30e00780c */ /* 0x000fda0003fa4070 */
.L_x_8450:
[----:B------:R-:W-:Y:S05]  /*87c0*/  YIELD ;  /* 0x0000000000007946 */ /* 0x000fea0003800000 */
[----:B------:R-:W-:Y:S05]  /*87d0*/  @P5 BRA `(.L_x_8447) ;  /* 0x0000000000085947 */ /* 0x000fea0003800000 */
[----:B------:R1:W-:Y:S06]  /*87e0*/  MEMBAR.SC.CTA ;  /* 0x0000000000007992 */ /* 0x0003ec0000000000 */
[----:B-1----:R-:W-:Y:S05]  /*87f0*/  BRA `(.L_x_8448) ;  /* 0x0000000000087947 */ /* 0x002fea0003800000 */
.L_x_8447:
[----:B------:R-:W-:Y:S05]  /*8800*/  NANOSLEEP 0x15e ;  /* 0x0000015e0000795d */ /* 0x000fea0003800000 */
[----:B------:R-:W-:Y:S01]  /*8810*/  NOP ;  /* 0x0000000000007918 */ /* 0x000fe20000000000 */
.L_x_8448:
[----:B------:R-:W2:Y:S01]  /*8820*/  LD.E.64.STRONG.GPU R12, desc[UR6][R18.64+0x100] ;  /* 0x00010006120c7980 */ /* 0x000ea2000c10fb00 */
[----:B------:R-:W-:Y:S01]  /*8830*/  UMOV UR4, 0xffffffff ;  /* 0xffffffff00047882 */ /* 0x000fe20000000000 */
[----:B--2---:R-:W-:Y:S02]  /*8840*/  ISETP.NE.AND P3, PT, R12, 0x63, PT ;  /* 0x000000630c00780c */ /* 0x004fe40003f65270 */
[----:B------:R-:W-:Y:S11]  /*8850*/  BRA.DIV UR4, `(.L_x_8449) ;  /* 0x0000002204587947 */ /* 0x000ff6000b800000 */
[----:B------:R-:W-:-:S13]  /*8860*/  VOTE.ANY P3, !P3 ;  /* 0x0000000000ff7806 */ /* 0x000fda0005860100 */
.L_x_8506:
[----:B------:R-:W-:Y:S05]  /*8870*/  @P3 BRA `(.L_x_8450) ;  /* 0xfffffffc00d03947 */ /* 0x000fea000383ffff */
.L_x_8446:
        /* <DEDUP_REMOVED lines=10> */
[----:B-1----:R-:W-:Y:S02]  /*8920*/  LOP3.LUT R16, R16, 0x80000000, R14, 0xec, !PT ;  /* 0x8000000010107812 */ /* 0x002fe400078eec0e */
[----:B---3--:R-:W-:-:S03]  /*8930*/  LOP3.LUT R18, RZ, R18, RZ, 0x33, !PT ;  /* 0x00000012ff127212 */ /* 0x008fc600078e33ff */
[----:B------:R-:W-:Y:S02]  /*8940*/  VIADD R17, R16, 0xffffffff ;  /* 0xffffffff10117836 */ /* 0x000fe40000000000 */
[----:B--2---:R-:W-:-:S03]  /*8950*/  VIADD R45, R18, UR4 ;  /* 0x00000004122d7c36 */ /* 0x004fc60008000000 */
[----:B------:R-:W-:-:S04]  /*8960*/  LOP3.LUT R17, R16, R17, RZ, 0xc, !PT ;  /* 0x0000001110117212 */ /* 0x000fc800078e0cff */
[----:B------:R1:W2:Y:S02]  /*8970*/  POPC R44, R17 ;  /* 0x00000011002c7309 */ /* 0x0002a40000000000 */
[C---:B-1----:R-:W-:Y:S01]  /*8980*/  VIADD R17, R39.reuse, 0x4 ;  /* 0x0000000427117836 */ /* 0x042fe20000000000 */
[----:B--2---:R-:W1:Y:S01]  /*8990*/  SHFL.DOWN PT, R36, R13, 0x1, R44 ;  /* 0x082000000d247989 */ /* 0x004e6200000e002c */
        /* <DEDUP_REMOVED lines=15> */
[----:B------:R-:W2:Y:S02]  /*8a90*/  SHFL.DOWN PT, R36, R13, 0x8, R44 ;  /* 0x090000000d247989 */ /* 0x000ea400000e002c */
[----:B--2---:R-:W-:Y:S02]  /*8aa0*/  SEL R36, R36, RZ, !P3 ;  /* 0x000000ff24247207 */ /* 0x004fe40005800000 */
[----:B------:R-:W-:-:S03]  /*8ab0*/  ISETP.GT.AND P3, PT, R37, R44, PT ;  /* 0x0000002c2500720c */ /* 0x000fc60003f64270 */
[----:B------:R-:W-:-:S05]  /*8ac0*/  IMAD.IADD R19, R13, 0x1, R36 ;  /* 0x000000010d137824 */ /* 0x000fca00078e0224 */
[----:B------:R-:W2:Y:S02]  /*8ad0*/  SHFL.DOWN PT, R36, R19, 0x10, R44 ;  /* 0x0a00000013247989 */ /* 0x000ea400000e002c */
[----:B--2---:R-:W-:Y:S02]  /*8ae0*/  SEL R36, R36, RZ, !P3 ;  /* 0x000000ff24247207 */ /* 0x004fe40005800000 */
[----:B-1----:R-:W-:-:S03]  /*8af0*/  IADD3 R43, P3, PT, R16, 0x100, RZ ;  /* 0x00000100102b7810 */ /* 0x002fc60007f7e0ff */
[----:B------:R-:W-:Y:S02]  /*8b00*/  IMAD.IADD R38, R19, 0x1, R36 ;  /* 0x0000000113267824 */ /* 0x000fe400078e0224 */
[----:B------:R-:W-:-:S08]  /*8b10*/  IMAD.X R44, RZ, RZ, R17, P3 ;  /* 0x000000ffff2c7224 */ /* 0x000fd000018e0611 */
.L_x_8515:
[----:B------:R-:W-:Y:S05]  /*8b20*/  @!P5 BRA `(.L_x_8452) ;  /* 0x0000000000f0d947 */ /* 0x000fea0003800000 */
.L_x_8460:
        /* <DEDUP_REMOVED lines=9> */
.L_x_8518:
[----:B------:R-:W-:Y:S05]  /*8bc0*/  @!P3 BRA `(.L_x_8454) ;  /* 0x000000000038b947 */ /* 0x000fea0003800000 */
.L_x_8458:
[----:B------:R-:W-:Y:S05]  /*8bd0*/  YIELD ;  /* 0x0000000000007946 */ /* 0x000fea0003800000 */
[----:B------:R-:W1:Y:S02]  /*8be0*/  LDCU UR4, c[0x0][0x370] ;  /* 0x00006e00ff0477ac */ /* 0x000e640008000800 */
[----:B-1----:R-:W-:-:S09]  /*8bf0*/  UISETP.GT.U32.AND UP0, UPT, UR4, 0x1f3, UPT ;  /* 0x000001f30400788c */ /* 0x002fd2000bf04070 */
[----:B------:R-:W-:Y:S05]  /*8c00*/  BRA.U UP0, `(.L_x_8455) ;  /* 0x0000000100087547 */ /* 0x000fea000b800000 */
[----:B------:R1:W-:Y:S06]  /*8c10*/  MEMBAR.SC.CTA ;  /* 0x0000000000007992 */ /* 0x0003ec0000000000 */
[----:B-1----:R-:W-:Y:S05]  /*8c20*/  BRA `(.L_x_8456) ;  /* 0x0000000000087947 */ /* 0x002fea0003800000 */
.L_x_8455:
[----:B------:R-:W-:Y:S05]  /*8c30*/  NANOSLEEP 0x15e ;  /* 0x0000015e0000795d */ /* 0x000fea0003800000 */
[----:B------:R-:W-:Y:S01]  /*8c40*/  NOP ;  /* 0x0000000000007918 */ /* 0x000fe20000000000 */
.L_x_8456:
[----:B------:R-:W2:Y:S01]  /*8c50*/  LD.E.64.STRONG.GPU R12, desc[UR6][R18.64+-0x100] ;  /* 0xffff0006120c7980 */ /* 0x000ea2000c10fb00 */
[----:B------:R-:W-:Y:S01]  /*8c60*/  UMOV UR4, 0xffffffff ;  /* 0xffffffff00047882 */ /* 0x000fe20000000000 */
[----:B--2---:R-:W-:Y:S02]  /*8c70*/  ISETP.NE.AND P3, PT, R12, 0x63, PT ;  /* 0x000000630c00780c */ /* 0x004fe40003f65270 */
[----:B------:R-:W-:Y:S11]  /*8c80*/  BRA.DIV UR4, `(.L_x_8457) ;  /* 0x0000002204ac7947 */ /* 0x000ff6000b800000 */
[----:B------:R-:W-:-:S13]  /*8c90*/  VOTE.ANY P3, !P3 ;  /* 0x0000000000ff7806 */ /* 0x000fda0005860100 */
.L_x_8521:
[----:B------:R-:W-:Y:S05]  /*8ca0*/  @P3 BRA `(.L_x_8458) ;  /* 0xfffffffc00c83947 */ /* 0x000fea000383ffff */
.L_x_8454:
        /* <DEDUP_REMOVED lines=27> */
[----:B------:R-:W-:Y:S01]  /*8e60*/  ISETP.NE.AND P3, PT, R12, 0x65, PT ;  /* 0x000000650c00780c */ /* 0x000fe20003f65270 */
[----:B------:R-:W-:Y:S02]  /*8e70*/  VIADD R12, R39, 0x10 ;  /* 0x00000010270c7836 */ /* 0x000fe40000000000 */
[----:B------:R-:W-:-:S03]  /*8e80*/  IMAD.IADD R13, R50, 0x1, R13 ;  /* 0x00000001320d7824 */ /* 0x000fc600078e020d */
[----:B------:R-:W-:Y:S02]  /*8e90*/  ISETP.GT.AND P5, PT, R12, R17, PT ;  /* 0x000000110c00720c */ /* 0x000fe40003fa4270 */
[----:B------:R-:W1:Y:S05]  /*8ea0*/  SHFL.DOWN PT, R36, R13, 0x10, R17 ;  /* 0x0a0000000d247989 */ /* 0x000e6a00000e0011 */
[----:B------:R-:W-:Y:S02]  /*8eb0*/  VOTE.ALL P3, P3 ;  /* 0x0000000000ff7806 */ /* 0x000fe40001860000 */
[----:B-1----:R-:W-:-:S04]  /*8ec0*/  SEL R36, R36, RZ, !P5 ;  /* 0x000000ff24247207 */ /* 0x002fc80006800000 */
[----:B------:R-:W-:-:S07]  /*8ed0*/  IADD3 R38, PT, PT, R13, R36, R38 ;  /* 0x000000240d267210 */ /* 0x000fce0007ffe026 */
.L_x_8530:
[----:B------:R-:W-:Y:S05]  /*8ee0*/  @P3 BRA `(.L_x_8460) ;  /* 0xfffffffc00103947 */ /* 0x000fea000383ffff */
.L_x_8452:
        /* <DEDUP_REMOVED lines=17> */
.L_x_8442:
        /* <DEDUP_REMOVED lines=11> */
.L_x_8441:
[----:B---3--:R-:W-:Y:S01]  /*90b0*/  IMAD.IADD R15, R16, 0x1, -R13 ;  /* 0x00000001100f7824 */ /* 0x008fe200078e0a0d */
        /* <DEDUP_REMOVED lines=20> */
[----:B------:R2:W-:Y:S03]  /*9200*/  @P2 STS [R14+0x800], R33 ;  /* 0x000800210e002388 */ /* 0x0005e60000000800 */
        /* <DEDUP_REMOVED lines=23> */
[----:B------:R-:W-:Y:S02]  /*9380*/  @P1 IMAD R5, R15, 0x4, R38 ;  /* 0x000000040f051824 */ /* 0x000fe400078e0226 */
        /* <DEDUP_REMOVED lines=28> */
[C---:B------:R-:W-:Y:S01]  /*9550*/  @P1 VIADD R0, R15.reuse, 0x1 ;  /* 0x000000010f001836 */ /* 0x040fe20000000000 */
[----:B------:R-:W-:Y:S01]  /*9560*/  R2P PR, R2.B2, 0x6 ;  /* 0x0000000602007804 */ /* 0x000fe20000002000 */
[----:B------:R-:W-:Y:S02]  /*9570*/  @P3 IMAD R3, R15, 0x4, R38 ;  /* 0x000000040f033824 */ /* 0x000fe400078e0226 */
[----:B------:R-:W-:-:S03]  /*9580*/  @P3 IMAD.MOV.U32 R15, RZ, RZ, R0 ;  /* 0x000000ffff0f3224 */ /* 0x000fc600078e0000 */
[----:B------:R2:W-:Y:S01]  /*9590*/  @P3 STS [R3+0x800], R20 ;  /* 0x0008001403003388 */ /* 0x0005e20000000800 */
[C---:B------:R-:W-:Y:S02]  /*95a0*/  @P0 VIADD R0, R15.reuse, 0x1 ;  /* 0x000000010f000836 */ /* 0x040fe40000000000 */
[----:B0-----:R-:W-:Y:S02]  /*95b0*/  @P0 IMAD R2, R15, 0x4, R38 ;  /* 0x000000040f020824 */ /* 0x001fe400078e0226 */
[----:B------:R-:W-:-:S03]  /*95c0*/  @P0 IMAD.MOV.U32 R15, RZ, RZ, R0 ;  /* 0x000000ffff0f0224 */ /* 0x000fc600078e0000 */
[----:B------:R2:W-:Y:S01]  /*95d0*/  @P0 STS [R2+0x800], R11 ;  /* 0x0008000b02000388 */ /* 0x0005e20000000800 */
[----:B------:R-:W-:Y:S01]  /*95e0*/  @P1 VIADD R0, R15, 0x1 ;  /* 0x000000010f001836 */ /* 0x000fe20000000000 */
[----:B----4-:R-:W-:Y:S01]  /*95f0*/  ISETP.GE.AND P0, PT, R37, R12, PT ;  /* 0x0000000c2500720c */ /* 0x010fe20003f06270 */
[----:B-1----:R-:W-:Y:S02]  /*9600*/  @P1 IMAD R5, R15, 0x4, R38 ;  /* 0x000000040f051824 */ /* 0x002fe400078e0226 */
[----:B------:R-:W-:-:S03]  /*9610*/  @P1 IMAD.MOV.U32 R15, RZ, RZ, R0 ;  /* 0x000000ffff0f1224 */ /* 0x000fc600078e0000 */
[----:B------:R2:W-:Y:S01]  /*9620*/  @P1 STS [R5+0x800], R10 ;  /* 0x0008000a05001388 */ /* 0x0005e20000000800 */
[----:B------:R-:W-:-:S05]  /*9630*/  @P2 IMAD R15, R15, 0x4, R38 ;  /* 0x000000040f0f2824 */ /* 0x000fca00078e0226 */
[----:B------:R2:W-:Y:S01]  /*9640*/  @P2 STS [R15+0x800], R8 ;  /* 0x000800080f002388 */ /* 0x0005e20000000800 */
        /* <DEDUP_REMOVED lines=16> */
[----:B------:R-:W-:-:S03]  /*9750*/  VIADD R4, R4, 0x800 ;  /* 0x0000080004047836 */ /* 0x000fc60000000000 */
[----:B------:R-:W-:Y:S01]  /*9760*/  LOP3.LUT R2, R2, 0x600, RZ, 0xc0, !PT ;  /* 0x0000060002027812 */ /* 0x000fe200078ec0ff */
[----:B------:R-:W-:-:S04]  /*9770*/  IMAD.MOV R0, RZ, RZ, -R0 ;  /* 0x000000ffff007224 */ /* 0x000fc800078e0a00 */
[----:B------:R-:W-:-:S07]  /*9780*/  IMAD.IADD R5, R2, 0x1, R37 ;  /* 0x0000000102057824 */ /* 0x000fce00078e0225 */
.L_x_8465:
        /* <DEDUP_REMOVED lines=8> */
.L_x_8464:
[----:B------:R-:W-:Y:S05]  /*9810*/  BSYNC.RECONVERGENT B1 ;  /* 0x0000000000017941 */ /* 0x000fea0003800200 */
.L_x_8463:
[----:B------:R-:W-:Y:S05]  /*9820*/  @!P1 BRA `(.L_x_8462) ;  /* 0x00000004008c9947 */ /* 0x000fea0003800000 */
[----:B------:R-:W0:Y:S01]  /*9830*/  LDCU.64 UR4, c[0x0][0x3a8] ;  /* 0x00007500ff0477ac */ /* 0x000e220008000a00 */
[----:B------:R-:W-:Y:S01]  /*9840*/  IMAD.IADD R0, R12, 0x1, -R5 ;  /* 0x000000010c007824 */ /* 0x000fe200078e0a05 */
[----:B------:R-:W-:Y:S01]  /*9850*/  BSSY.RECONVERGENT B1, `(.L_x_8466) ;  /* 0x0000039000017945 */ /* 0x000fe20003800200 */
[C---:B------:R-:W-:Y:S01]  /*9860*/  IMAD R38, R5.reuse, 0x4, R38 ;  /* 0x0000000405267824 */ /* 0x040fe200078e0226 */
[----:B------:R-:W-:Y:S01]  /*9870*/  PLOP3.LUT P0, PT, PT, PT, PT, 0x80, 0x8 ;  /* 0x000000000008781c */ /* 0x000fe20003f0f070 */
[----:B------:R-:W-:Y:S01]  /*9880*/  IMAD.IADD R17, R5, 0x1, R13 ;  /* 0x0000000105117824 */ /* 0x000fe200078e020d */
[----:B------:R-:W-:Y:S01]  /*9890*/  ISETP.GT.AND P1, PT, R0, 0x1800, PT ;  /* 0x000018000000780c */ /* 0x000fe20003f24270 */
[----:B------:R-:W-:Y:S01]  /*98a0*/  VIADD R38, R38, 0x2000 ;  /* 0x0000200026267836 */ /* 0x000fe20000000000 */
[----:B0-----:R-:W-:-:S04]  /*98b0*/  UIADD3 UR4, UP0, UPT, UR4, 0x1000, URZ ;  /* 0x0000100004047890 */ /* 0x001fc8000ff1e0ff */
[----:B------:R-:W-:Y:S02]  /*98c0*/  UIADD3.X UR5, UPT, UPT, URZ, UR5, URZ, UP0, !UPT ;  /* 0x00000005ff057290 */ /* 0x000fe400087fe4ff */
[----:B-1----:R-:W-:-:S04]  /*98d0*/  IMAD.U32 R2, RZ, RZ, UR4 ;  /* 0x00000004ff027e24 */ /* 0x002fc8000f8e00ff */
[----:B------:R-:W-:Y:S01]  /*98e0*/  IMAD.U32 R3, RZ, RZ, UR5 ;  /* 0x00000005ff037e24 */ /* 0x000fe2000f8e00ff */
[----:B------:R-:W-:Y:S06]  /*98f0*/  @!P1 BRA `(.L_x_8467) ;  /* 0x0000000000b89947 */ /* 0x000fec0003800000 */
[----:B------:R-:W-:Y:S01]  /*9900*/  PLOP3.LUT P0, PT, PT, PT, PT, 0x8, 0x80 ;  /* 0x000000000080781c */ /* 0x000fe20003f0e170 */
[----:B------:R-:W-:-:S12]  /*9910*/  VIADD R0, R12, 0xffffe800 ;  /* 0xffffe8000c007836 */ /* 0x000fd80000000000 */
.L_x_8468:
        /* <DEDUP_REMOVED lines=44> */
.L_x_8467:
[----:B------:R-:W-:Y:S05]  /*9be0*/  BSYNC.RECONVERGENT B1 ;  /* 0x0000000000017941 */ /* 0x000fea0003800200 */
.L_x_8466:
[----:B------:R-:W-:Y:S01]  /*9bf0*/  IMAD.IADD R0, R12, 0x1, -R5 ;  /* 0x000000010c007824 */ /* 0x000fe200078e0a05 */
[----:B------:R-:W-:Y:S04]  /*9c00*/  BSSY.RECONVERGENT B1, `(.L_x_8469) ;  /* 0x000001a000017945 */ /* 0x000fe80003800200 */
[----:B------:R-:W-:-:S13]  /*9c10*/  ISETP.GT.AND P1, PT, R0, 0x800, PT ;  /* 0x000008000000780c */ /* 0x000fda0003f24270 */
[----:B------:R-:W-:Y:S05]  /*9c20*/  @!P1 BRA `(.L_x_8470) ;  /* 0x00000000005c9947 */ /* 0x000fea0003800000 */
[----:B-1----:R-:W0:Y:S01]  /*9c30*/  LDS R11, [R38+-0x1800] ;  /* 0xffe80000260b7984 */ /* 0x002e220000000800 */
        /* <DEDUP_REMOVED lines=22> */
.L_x_8470:
[----:B------:R-:W-:Y:S05]  /*9da0*/  BSYNC.RECONVERGENT B1 ;  /* 0x0000000000017941 */ /* 0x000fea0003800200 */
.L_x_8469:
[----:B------:R-:W-:-:S13]  /*9db0*/  ISETP.LT.OR P0, PT, R5, R12, P0 ;  /* 0x0000000c0500720c */ /* 0x000fda0000701670 */
[----:B------:R-:W-:Y:S05]  /*9dc0*/  @!P0 BRA `(.L_x_8462) ;  /* 0x0000000000248947 */ /* 0x000fea0003800000 */
[----:B------:R-:W2:Y:S01]  /*9dd0*/  LDS R5, [R38+-0x1800] ;  /* 0xffe8000026057984 */ /* 0x000ea20000000800 */
[----:B------:R-:W-:-:S03]  /*9de0*/  IMAD.WIDE R2, R17, 0x4, R2 ;  /* 0x0000000411027825 */ /* 0x000fc600078e0202 */
[----:B01----:R-:W0:Y:S04]  /*9df0*/  LDS R7, [R38+-0x1000] ;  /* 0xfff0000026077984 */ /* 0x003e280000000800 */
[----:B------:R-:W1:Y:S04]  /*9e00*/  LDS R9, [R38+-0x800] ;  /* 0xfff8000026097984 */ /* 0x000e680000000800 */
[----:B------:R-:W3:Y:S04]  /*9e10*/  LDS R11, [R38] ;  /* 0x00000000260b7984 */ /* 0x000ee80000000800 */
[----:B--2---:R4:W-:Y:S04]  /*9e20*/  STG.E desc[UR6][R2.64+-0x1000], R5 ;  /* 0xfff0000502007986 */ /* 0x0049e8000c101906 */
[----:B0-----:R4:W-:Y:S04]  /*9e30*/  STG.E desc[UR6][R2.64+-0x800], R7 ;  /* 0xfff8000702007986 */ /* 0x0019e8000c101906 */
[----:B-1----:R4:W-:Y:S04]  /*9e40*/  STG.E desc[UR6][R2.64], R9 ;  /* 0x0000000902007986 */ /* 0x0029e8000c101906 */
[----:B---3--:R4:W-:Y:S02]  /*9e50*/  STG.E desc[UR6][R2.64+0x800], R11 ;  /* 0x0008000b02007986 */ /* 0x0089e4000c101906 */
.L_x_8462:
[----:B------:R-:W-:Y:S05]  /*9e60*/  BSYNC.RECONVERGENT B0 ;  /* 0x0000000000007941 */ /* 0x000fea0003800200 */
.L_x_8461:
[----:B------:R-:W-:-:S13]  /*9e70*/  ISETP.NE.AND P0, PT, R37, RZ, PT ;  /* 0x000000ff2500720c */ /* 0x000fda0003f05270 */
[----:B------:R-:W-:Y:S05]  /*9e80*/  @P0 EXIT ;  /* 0x000000000000094d */ /* 0x000fea0003800000 */
[----:B-12-4-:R-:W1:Y:S01]  /*9e90*/  LDC.64 R2, c[0x0][0x3c8] ;  /* 0x0000f200ff027b82 */ /* 0x016e620000000a00 */
[----:B------:R-:W-:-:S05]  /*9ea0*/  IMAD.IADD R12, R13, 0x1, R12 ;  /* 0x000000010d0c7824 */ /* 0x000fca00078e020c */
[----:B------:R-:W-:-:S05]  /*9eb0*/  SHF.R.S32.HI R13, RZ, 0x1f, R12 ;  /* 0x0000001fff0d7819 */ /* 0x000fca000001140c */
[----:B-1----:R-:W-:Y:S01]  /*9ec0*/  STG.E.64 desc[UR6][R2.64], R12 ;  /* 0x0000000c02007986 */ /* 0x002fe2000c101b06 */
[----:B------:R-:W-:Y:S05]  /*9ed0*/  EXIT ;  /* 0x000000000000794d */ /* 0x000fea0003800000 */
.L_x_8360:
[----:B------:R-:W-:Y:S01]  /*9ee0*/  BSSY B1, `(.L_x_8471) ;  /* 0x0000006000017945 */ /* 0x000fe20003800000 */
[----:B------:R-:W-:Y:S01]  /*9ef0*/  PLOP3.LUT P3, PT, P3, PT, PT, 0x8, 0x80 ;  /* 0x000000000080781c */ /* 0x000fe20001f6e170 */
[----:B------:R-:W-:-:S12]  /*9f00*/  IMAD.MOV.U32 R16, RZ, RZ, -0x1 ;  /* 0xffffffffff107424 */ /* 0x000fd800078e00ff */
[----:B0-----:R-:W-:Y:S05]  /*9f10*/  WARPSYNC.COLLECTIVE R16, `(.L_x_8472) ;  /* 0x0000000010087348 */ /* 0x001fea0003c00000 */
[----:B------:R-:W-:Y:S01]  /*9f20*/  VOTE.ANY P3, P3 ;  /* 0x0000000000ff7806 */ /* 0x000fe20001860100 */
[----:B0-----:R-:W-:-:S12]  /*9f30*/  ENDCOLLECTIVE ;  /* 0x000000000000791b */ /* 0x001fd80003800000 */
.L_x_8472:
[----:B------:R-:W-:Y:S05]  /*9f40*/  BSYNC B1 ;  /* 0x0000000000017941 */ /* 0x000fea0003800000 */
.L_x_8471:
[----:B------:R-:W-:Y:S05]  /*9f50*/  BRA `(.L_x_8473) ;  /* 0xffffff9400c47947 */ /* 0x000fea000383ffff */
.L_x_8364:
[----:B------:R-:W-:Y:S01]  /*9f60*/  BSSY B1, `(.L_x_8474) ;  /* 0x0000006000017945 */ /* 0x000fe20003800000 */
[----:B------:R-:W-:Y:S01]  /*9f70*/  PLOP3.LUT P3, PT, P3, PT, PT, 0x8, 0x80 ;  /* 0x000000000080781c */ /* 0x000fe20001f6e170 */
[----:B------:R-:W-:-:S12]  /*9f80*/  IMAD.MOV.U32 R16, RZ, RZ, -0x1 ;  /* 0xffffffffff107424 */ /* 0x000fd800078e00ff */
[----:B0-----:R-:W-:Y:S05]  /*9f90*/  WARPSYNC.COLLECTIVE R16, `(.L_x_8475) ;  /* 0x0000000010087348 */ /* 0x001fea0003c00000 */
[----:B------:R-:W-:Y:S01]  /*9fa0*/  VOTE.ANY P3, P3 ;  /* 0x0000000000ff7806 */ /* 0x000fe20001860100 */
[----:B0-----:R-:W-:-:S12]  /*9fb0*/  ENDCOLLECTIVE ;  /* 0x000000000000791b */ /* 0x001fd80003800000 */
.L_x_8475:
[----:B------:R-:W-:Y:S05]  /*9fc0*/  BSYNC B1 ;  /* 0x0000000000017941 */ /* 0x000fea0003800000 */
.L_x_8474:
[----:B------:R-:W-:Y:S05]  /*9fd0*/  BRA `(.L_x_8476) ;  /* 0xffffff9400d87947 */ /* 0x000fea000383ffff */
.L_x_8366:
[----:B------:R-:W1:Y:S01]  /*9fe0*/  S2R R38, SR_GEMASK ;  /* 0x0000000000267919 */ /* 0x000e620000003c00 */
[----:B------:R-:W-:Y:S01]  /*9ff0*/  BSSY B1, `(.L_x_8477) ;  /* 0x0000007000017945 */ /* 0x000fe20003800000 */
[----:B------:R-:W-:Y:S01]  /*a000*/  ISETP.NE.AND P5, PT, R20, 0x65, PT ;  /* 0x000000651400780c */ /* 0x000fe20003fa5270 */
[----:B------:R-:W-:Y:S01]  /*a010*/  IMAD.MOV.U32 R16, RZ, RZ, -0x1 ;  /* 0xffffffffff107424 */ /* 0x000fe200078e00ff */
[----:B------:R-:W-:-:S13]  /*a020*/  PLOP3.LUT P3, PT, P3, PT, PT, 0x8, 0x80 ;  /* 0x000000000080781c */ /* 0x000fda0001f6e170 */
[----:B01----:R-:W-:Y:S05]  /*a030*/  WARPSYNC.COLLECTIVE R16, `(.L_x_8478) ;  /* 0x0000000010087348 */ /* 0x003fea0003c00000 */
[----:B------:R-:W-:Y:S01]  /*a040*/  VOTE.ANY R16, PT, P3 ;  /* 0x0000000000107806 */ /* 0x000fe200018e0100 */
[----:B01----:R-:W-:Y:S06]  /*a050*/  ENDCOLLECTIVE ;  /* 0x000000000000791b */ /* 0x003fec0003800000 */
.L_x_8478:
[----:B------:R-:W-:Y:S05]  /*a060*/  BSYNC B1 ;  /* 0x0000000000017941 */ /* 0x000fea0003800000 */
.L_x_8477:
[----:B------:R-:W-:Y:S01]  /*a070*/  LOP3.LUT R16, R16, 0x80000000, R38, 0xec, !PT ;  /* 0x8000000010107812 */ /* 0x000fe200078eec26 */
[----:B------:R-:W-:Y:S02]  /*a080*/  IMAD.MOV.U32 R37, RZ, RZ, R21 ;  /* 0x000000ffff257224 */ /* 0x000fe400078e0015 */
[----:B------:R-:W-:Y:S02]  /*a090*/  IMAD.MOV.U32 R18, RZ, RZ, 0x1 ;  /* 0x00000001ff127424 */ /* 0x000fe400078e00ff */
        /* <DEDUP_REMOVED lines=8> */
.L_x_8479:
        /* <DEDUP_REMOVED lines=11> */
.L_x_8480:
        /* <DEDUP_REMOVED lines=9> */
.L_x_8481:
        /* <DEDUP_REMOVED lines=8> */
.L_x_8482:
        /* <DEDUP_REMOVED lines=8> */
.L_x_8483:
[----:B------:R-:W0:Y:S01]  /*a360*/  S2UR UR4, SR_CTAID.X ;  /* 0x00000000000479c3 */ /* 0x000e220000002500 */
[----:B------:R-:W-:-:S07]  /*a370*/  ISETP.GT.AND P3, PT, R21, R44, PT ;  /* 0x0000002c1500720c */ /* 0x000fce0003f64270 */
[----:B------:R-:W1:Y:S01]  /*a380*/  LDC.64 R20, c[0x0][0x3d0] ;  /* 0x0000f400ff147b82 */ /* 0x000e620000000a00 */
[----:B------:R-:W-:Y:S02]  /*a390*/  SEL R36, R36, RZ, !P3 ;  /* 0x000000ff24247207 */ /* 0x000fe40005800000 */
[----:B------:R-:W-:-:S03]  /*a3a0*/  PLOP3.LUT P3, PT, P5, PT, PT, 0x80, 0x8 ;  /* 0x000000000008781c */ /* 0x000fc60002f6f070 */
[----:B------:R-:W-:Y:S02]  /*a3b0*/  IMAD.IADD R42, R45, 0x1, R36 ;  /* 0x000000012d2a7824 */ /* 0x000fe400078e0224 */
[----:B------:R-:W2:Y:S01]  /*a3c0*/  S2R R36, SR_TID.X ;  /* 0x0000000000247919 */ /* 0x000ea20000002100 */
[----:B-1----:R-:W-:-:S05]  /*a3d0*/  IADD3 R41, P6, PT, R20, 0x100, RZ ;  /* 0x0000010014297810 */ /* 0x002fca0007fde0ff */
[----:B------:R-:W-:Y:S01]  /*a3e0*/  IMAD.X R44, RZ, RZ, R21, P6 ;  /* 0x000000ffff2c7224 */ /* 0x000fe200030e0615 */
[----:B--2---:R-:W-:-:S05]  /*a3f0*/  LOP3.LUT R36, RZ, R36, RZ, 0x33, !PT ;  /* 0x00000024ff247212 */ /* 0x004fca00078e33ff */
[----:B0-----:R-:W-:-:S07]  /*a400*/  VIADD R43, R36, UR4 ;  /* 0x00000004242b7c36 */ /* 0x001fce0008000000 */
[----:B------:R-:W-:Y:S05]  /*a410*/  WARPSYNC.COLLECTIVE R16, `(.L_x_8484) ;  /* 0x0000000010087348 */ /* 0x000fea0003c00000 */
[----:B------:R-:W-:Y:S01]  /*a420*/  VOTE.ALL P3, P3 ;  /* 0x0000000000ff7806 */ /* 0x000fe20001860000 */
[----:B------:R-:W-:-:S12]  /*a430*/  ENDCOLLECTIVE ;  /* 0x000000000000791b */ /* 0x000fd80003800000 */
.L_x_8484:
[----:B------:R-:W-:Y:S01]  /*a440*/  PLOP3.LUT P5, PT, P3, PT, PT, 0x80, 0x8 ;  /* 0x000000000008781c */ /* 0x000fe20001faf070 */
[----:B------:R-:W-:-:S12]  /*a450*/  BRA `(.L_x_8485) ;  /* 0xffffff9400647947 */ /* 0x000fd8000383ffff */
.L_x_8368:
[----:B------:R-:W-:Y:S01]  /*a460*/  BSSY B1, `(.L_x_8486) ;  /* 0x0000006000017945 */ /* 0x000fe20003800000 */
[----:B------:R-:W-:Y:S01]  /*a470*/  PLOP3.LUT P3, PT, P3, PT, PT, 0x8, 0x80 ;  /* 0x000000000080781c */ /* 0x000fe20001f6e170 */
[----:B------:R-:W-:-:S12]  /*a480*/  IMAD.MOV.U32 R16, RZ, RZ, -0x1 ;  /* 0xffffffffff107424 */ /* 0x000fd800078e00ff */
[----:B0-----:R-:W-:Y:S05]  /*a490*/  WARPSYNC.COLLECTIVE R16, `(.L_x_8487) ;  /* 0x0000000010087348 */ /* 0x001fea0003c00000 */
[----:B------:R-:W-:Y:S01]  /*a4a0*/  VOTE.ANY P3, P3 ;  /* 0x0000000000ff7806 */ /* 0x000fe20001860100 */
[----:B0-----:R-:W-:-:S12]  /*a4b0*/  ENDCOLLECTIVE ;  /* 0x000000000000791b */ /* 0x001fd80003800000 */
.L_x_8487:
[----:B------:R-:W-:Y:S05]  /*a4c0*/  BSYNC B1 ;  /* 0x0000000000017941 */ /* 0x000fea0003800000 */
.L_x_8486:
[----:B------:R-:W-:Y:S05]  /*a4d0*/  BRA `(.L_x_8488) ;  /* 0xffffff94006c7947 */ /* 0x000fea000383ffff */
.L_x_8372:
[----:B------:R-:W-:Y:S01]  /*a4e0*/  BSSY B1, `(.L_x_8489) ;  /* 0x0000006000017945 */ /* 0x000fe20003800000 */
[----:B------:R-:W-:Y:S01]  /*a4f0*/  PLOP3.LUT P3, PT, P3, PT, PT, 0x8, 0x80 ;  /* 0x000000000080781c */ /* 0x000fe20001f6e170 */
[----:B------:R-:W-:-:S12]  /*a500*/  IMAD.MOV.U32 R16, RZ, RZ, -0x1 ;  /* 0xffffffffff107424 */ /* 0x000fd800078e00ff */
[----:B0-----:R-:W-:Y:S05]  /*a510*/  WARPSYNC.COLLECTIVE R16, `(.L_x_8490) ;  /* 0x0000000010087348 */ /* 0x001fea0003c00000 */
[----:B------:R-:W-:Y:S01]  /*a520*/  VOTE.ANY P3, P3 ;  /* 0x0000000000ff7806 */ /* 0x000fe20001860100 */
[----:B0-----:R-:W-:-:S12]  /*a530*/  ENDCOLLECTIVE ;  /* 0x000000000000791b */ /* 0x001fd80003800000 */
.L_x_8490:
[----:B------:R-:W-:Y:S05]  /*a540*/  BSYNC B1 ;  /* 0x0000000000017941 */ /* 0x000fea0003800000 */
.L_x_8489:
[----:B------:R-:W-:Y:S05]  /*a550*/  BRA `(.L_x_8491) ;  /* 0xffffff9400847947 */ /* 0x000fea000383ffff */
.L_x_8374:
[----:B------:R-:W-:Y:S01]  /*a560*/  BSSY B1, `(.L_x_8492) ;  /* 0x0000006000017945 */ /* 0x000fe20003800000 */
[----:B------:R-:W-:Y:S01]  /*a570*/  PLOP3.LUT P3, PT, P3, PT, PT, 0x8, 0x80 ;  /* 0x000000000080781c */ /* 0x000fe20001f6e170 */
[----:B------:R-:W-:-:S12]  /*a580*/  IMAD.MOV.U32 R16, RZ, RZ, -0x1 ;  /* 0xffffffffff107424 */ /* 0x000fd800078e00ff */
[----:B0-----:R-:W-:Y:S05]  /*a590*/  WARPSYNC.COLLECTIVE R16, `(.L_x_8493) ;  /* 0x0000000010087348 */ /* 0x001fea0003c00000 */
[----:B------:R-:W-:Y:S01]  /*a5a0*/  VOTE.ANY R16, PT, P3 ;  /* 0x0000000000107806 */ /* 0x000fe200018e0100 */
[----:B0-----:R-:W-:Y:S06]  /*a5b0*/  ENDCOLLECTIVE ;  /* 0x000000000000791b */ /* 0x001fec0003800000 */
.L_x_8493:
[----:B------:R-:W-:Y:S05]  /*a5c0*/  BSYNC B1 ;  /* 0x0000000000017941 */ /* 0x000fea0003800000 */
.L_x_8492:
        /* <DEDUP_REMOVED lines=11> */
.L_x_8494:
[----:B------:R-:W-:Y:S01]  /*a680*/  IMAD.MOV.U32 R18, RZ, RZ, 0x2 ;  /* 0x00000002ff127424 */ /* 0x000fe200078e00ff */
[----:B------:R-:W-:-:S04]  /*a690*/  ISETP.GE.AND P3, PT, R39, R17, PT ;  /* 0x000000112700720c */ /* 0x000fc80003f66270 */
        /* <DEDUP_REMOVED lines=8> */
.L_x_8495:
        /* <DEDUP_REMOVED lines=10> */
.L_x_8496:
        /* <DEDUP_REMOVED lines=9> */
.L_x_8497:
[----:B------:R-:W-:Y:S01]  /*a850*/  IMAD.MOV.U32 R18, RZ, RZ, 0x10 ;  /* 0x00000010ff127424 */ /* 0x000fe200078e00ff */
[----:B------:R-:W-:-:S05]  /*a860*/  SEL R21, R36, RZ, !P5 ;  /* 0x000000ff24157207 */ /* 0x000fca0006800000 */
[----:B------:R-:W-:-:S04]  /*a870*/  IMAD.IADD R21, R50, 0x1, R21 ;  /* 0x0000000132157824 */ /* 0x000fc800078e0215 */
[----:B------:R-:W-:-:S07]  /*a880*/  IMAD.MOV.U32 R37, RZ, RZ, R21 ;  /* 0x000000ffff257224 */ /* 0x000fce00078e0015 */
[----:B------:R-:W-:Y:S05]  /*a890*/  WARPSYNC.COLLECTIVE R16, `(.L_x_8498) ;  /* 0x0000000010087348 */ /* 0x000fea0003c00000 */
[----:B------:R0:W1:Y:S02]  /*a8a0*/  SHFL.DOWN P3, R36, R37, R18, R17 ;  /* 0x0800001225247389 */ /* 0x0000640000060011 */
[----:B01----:R-:W-:Y:S05]  /*a8b0*/  ENDCOLLECTIVE ;  /* 0x000000000000791b */ /* 0x003fea0003800000 */
.L_x_8498:
[----:B------:R-:W-:-:S04]  /*a8c0*/  ISETP.GT.AND P3, PT, R46, R17, PT ;  /* 0x000000112e00720c */ /* 0x000fc80003f64270 */
[----:B------:R-:W-:Y:S02]  /*a8d0*/  SEL R36, R36, RZ, !P3 ;  /* 0x000000ff24247207 */ /* 0x000fe40005800000 */
[----:B------:R-:W-:Y:S02]  /*a8e0*/  ISETP.NE.AND P3, PT, R20, 0x65, PT ;  /* 0x000000651400780c */ /* 0x000fe40003f65270 */
[----:B------:R-:W-:-:S11]  /*a8f0*/  IADD3 R42, PT, PT, R21, R36, R42 ;  /* 0x00000024152a7210 */ /* 0x000fd60007ffe02a */
[----:B------:R-:W-:Y:S05]  /*a900*/  WARPSYNC.COLLECTIVE R16, `(.L_x_8499) ;  /* 0x0000000010087348 */ /* 0x000fea0003c00000 */
[----:B------:R-:W-:Y:S01]  /*a910*/  VOTE.ALL P3, P3 ;  /* 0x0000000000ff7806 */ /* 0x000fe20001860000 */
[----:B------:R-:W-:-:S12]  /*a920*/  ENDCOLLECTIVE ;  /* 0x000000000000791b */ /* 0x000fd80003800000 */
.L_x_8499:
[----:B------:R-:W-:Y:S05]  /*a930*/  BRA `(.L_x_8500) ;  /* 0xffffff94001c7947 */ /* 0x000fea000383ffff */
.L_x_8445:
[----:B------:R-:W-:Y:S01]  /*a940*/  BSSY B0, `(.L_x_8501) ;  /* 0x0000006000007945 */ /* 0x000fe20003800000 */
[----:B------:R-:W-:Y:S01]  /*a950*/  PLOP3.LUT P3, PT, P3, PT, PT, 0x8, 0x80 ;  /* 0x000000000080781c */ /* 0x000fe20001f6e170 */
[----:B------:R-:W-:-:S12]  /*a960*/  IMAD.MOV.U32 R16, RZ, RZ, -0x1 ;  /* 0xffffffffff107424 */ /* 0x000fd800078e00ff */
[----:B0-----:R-:W-:Y:S05]  /*a970*/  WARPSYNC.COLLECTIVE R16, `(.L_x_8502) ;  /* 0x0000000010087348 */ /* 0x001fea0003c00000 */
[----:B------:R-:W-:Y:S01]  /*a980*/  VOTE.ANY P3, P3 ;  /* 0x0000000000ff7806 */ /* 0x000fe20001860100 */
[----:B0-----:R-:W-:-:S12]  /*a990*/  ENDCOLLECTIVE ;  /* 0x000000000000791b */ /* 0x001fd80003800000 */
.L_x_8502:
[----:B------:R-:W-:Y:S05]  /*a9a0*/  BSYNC B0 ;  /* 0x0000000000007941 */ /* 0x000fea0003800000 */
.L_x_8501:
[----:B------:R-:W-:Y:S05]  /*a9b0*/  BRA `(.L_x_8503) ;  /* 0xffffffdc00787947 */ /* 0x000fea000383ffff */
.L_x_8449:
[----:B------:R-:W-:Y:S01]  /*a9c0*/  BSSY B0, `(.L_x_8504) ;  /* 0x0000006000007945 */ /* 0x000fe20003800000 */
[----:B------:R-:W-:Y:S01]  /*a9d0*/  PLOP3.LUT P3, PT, P3, PT, PT, 0x8, 0x80 ;  /* 0x000000000080781c */ /* 0x000fe20001f6e170 */
[----:B------:R-:W-:-:S12]  /*a9e0*/  IMAD.MOV.U32 R16, RZ, RZ, -0x1 ;  /* 0xffffffffff107424 */ /* 0x000fd800078e00ff */
[----:B0-----:R-:W-:Y:S05]  /*a9f0*/  WARPSYNC.COLLECTIVE R16, `(.L_x_8505) ;  /* 0x0000000010087348 */ /* 0x001fea0003c00000 */
[----:B------:R-:W-:Y:S01]  /*aa00*/  VOTE.ANY P3, P3 ;  /* 0x0000000000ff7806 */ /* 0x000fe20001860100 */
[----:B0-----:R-:W-:-:S12]  /*aa10*/  ENDCOLLECTIVE ;  /* 0x000000000000791b */ /* 0x001fd80003800000 */
.L_x_8505:
[----:B------:R-:W-:Y:S05]  /*aa20*/  BSYNC B0 ;  /* 0x0000000000007941 */ /* 0x000fea0003800000 */
.L_x_8504:
[----:B------:R-:W-:Y:S05]  /*aa30*/  BRA `(.L_x_8506) ;  /* 0xffffffdc008c7947 */ /* 0x000fea000383ffff */
.L_x_8451:
        /* <DEDUP_REMOVED lines=8> */
.L_x_8508:
[----:B------:R-:W-:Y:S05]  /*aac0*/  BSYNC B0 ;  /* 0x0000000000007941 */ /* 0x000fea0003800000 */
.L_x_8507:
        /* <DEDUP_REMOVED lines=11> */
.L_x_8509:
        /* <DEDUP_REMOVED lines=11> */
.L_x_8510:
        /* <DEDUP_REMOVED lines=9> */
.L_x_8511:
        /* <DEDUP_REMOVED lines=8> */
.L_x_8512:
        /* <DEDUP_REMOVED lines=8> */
.L_x_8513:
        /* <DEDUP_REMOVED lines=14> */
.L_x_8514:
[----:B------:R-:W-:Y:S01]  /*aea0*/  PLOP3.LUT P5, PT, P3, PT, PT, 0x80, 0x8 ;  /* 0x000000000008781c */ /* 0x000fe20001faf070 */
[----:B------:R-:W-:-:S12]  /*aeb0*/  BRA `(.L_x_8515) ;  /* 0xffffffdc00187947 */ /* 0x000fd8000383ffff */
.L_x_8453:
[----:B------:R-:W-:Y:S01]  /*aec0*/  BSSY B0, `(.L_x_8516) ;  /* 0x0000006000007945 */ /* 0x000fe20003800000 */
[----:B------:R-:W-:Y:S01]  /*aed0*/  PLOP3.LUT P3, PT, P3, PT, PT, 0x8, 0x80 ;  /* 0x000000000080781c */ /* 0x000fe20001f6e170 */
[----:B------:R-:W-:-:S12]  /*aee0*/  IMAD.MOV.U32 R16, RZ, RZ, -0x1 ;  /* 0xffffffffff107424 */ /* 0x000fd800078e00ff */
[----:B0-----:R-:W-:Y:S05]  /*aef0*/  WARPSYNC.COLLECTIVE R16, `(.L_x_8517) ;  /* 0x0000000010087348 */ /* 0x001fea0003c00000 */
[----:B------:R-:W-:Y:S01]  /*af00*/  VOTE.ANY P3, P3 ;  /* 0x0000000000ff7806 */ /* 0x000fe20001860100 */
[----:B0-----:R-:W-:-:S12]  /*af10*/  ENDCOLLECTIVE ;  /* 0x000000000000791b */ /* 0x001fd80003800000 */
.L_x_8517:
[----:B------:R-:W-:Y:S05]  /*af20*/  BSYNC B0 ;  /* 0x0000000000007941 */ /* 0x000fea0003800000 */
.L_x_8516:
[----:B------:R-:W-:Y:S05]  /*af30*/  BRA `(.L_x_8518) ;  /* 0xffffffdc00207947 */ /* 0x000fea000383ffff */
.L_x_8457:
[----:B------:R-:W-:Y:S01]  /*af40*/  BSSY B0, `(.L_x_8519) ;  /* 0x0000006000007945 */ /* 0x000fe20003800000 */
[----:B------:R-:W-:Y:S01]  /*af50*/  PLOP3.LUT P3, PT, P3, PT, PT, 0x8, 0x80 ;  /* 0x000000000080781c */ /* 0x000fe20001f6e170 */
[----:B------:R-:W-:-:S12]  /*af60*/  IMAD.MOV.U32 R16, RZ, RZ, -0x1 ;  /* 0xffffffffff107424 */ /* 0x000fd800078e00ff */
[----:B0-----:R-:W-:Y:S05]  /*af70*/  WARPSYNC.COLLECTIVE R16, `(.L_x_8520) ;  /* 0x0000000010087348 */ /* 0x001fea0003c00000 */
[----:B------:R-:W-:Y:S01]  /*af80*/  VOTE.ANY P3, P3 ;  /* 0x0000000000ff7806 */ /* 0x000fe20001860100 */
[----:B0-----:R-:W-:-:S12]  /*af90*/  ENDCOLLECTIVE ;  /* 0x000000000000791b */ /* 0x001fd80003800000 */
.L_x_8520:
[----:B------:R-:W-:Y:S05]  /*afa0*/  BSYNC B0 ;  /* 0x0000000000007941 */ /* 0x000fea0003800000 */
.L_x_8519:
[----:B------:R-:W-:Y:S05]  /*afb0*/  BRA `(.L_x_8521) ;  /* 0xffffffdc00387947 */ /* 0x000fea000383ffff */
.L_x_8459:
[----:B------:R-:W-:Y:S01]  /*afc0*/  BSSY B0, `(.L_x_8522) ;  /* 0x0000006000007945 */ /* 0x000fe20003800000 */
[----:B------:R-:W-:Y:S01]  /*afd0*/  PLOP3.LUT P3, PT, P3, PT, PT, 0x8, 0x80 ;  /* 0x000000000080781c */ /* 0x000fe20001f6e170 */
[----:B------:R-:W-:-:S12]  /*afe0*/  IMAD.MOV.U32 R16, RZ, RZ, -0x1 ;  /* 0xffffffffff107424 */ /* 0x000fd800078e00ff */
[----:B0-----:R-:W-:Y:S05]  /*aff0*/  WARPSYNC.COLLECTIVE R16, `(.L_x_8523) ;  /* 0x0000000010087348 */ /* 0x001fea0003c00000 */
[----:B------:R-:W-:Y:S01]  /*b000*/  VOTE.ANY R16, PT, P3 ;  /* 0x0000000000107806 */ /* 0x000fe200018e0100 */
[----:B0-----:R-:W-:Y:S06]  /*b010*/  ENDCOLLECTIVE ;  /* 0x000000000000791b */ /* 0x001fec0003800000 */
.L_x_8523:
[----:B------:R-:W-:Y:S05]  /*b020*/  BSYNC B0 ;  /* 0x0000000000007941 */ /* 0x000fea0003800000 */
.L_x_8522:
        /* <DEDUP_REMOVED lines=11> */
.L_x_8524:
        /* <DEDUP_REMOVED lines=10> */
.L_x_8525:
        /* <DEDUP_REMOVED lines=10> */
.L_x_8526:
        /* <DEDUP_REMOVED lines=9> */
.L_x_8527:
[----:B------:R-:W-:Y:S01]  /*b2b0*/  IMAD.MOV.U32 R18, RZ, RZ, 0x10 ;  /* 0x00000010ff127424 */ /* 0x000fe200078e00ff */
[----:B------:R-:W-:-:S05]  /*b2c0*/  SEL R13, R36, RZ, !P5 ;  /* 0x000000ff240d7207 */ /* 0x000fca0006800000 */
[----:B------:R-:W-:-:S04]  /*b2d0*/  IMAD.IADD R13, R50, 0x1, R13 ;  /* 0x00000001320d7824 */ /* 0x000fc800078e020d */
[----:B------:R-:W-:-:S07]  /*b2e0*/  IMAD.MOV.U32 R37, RZ, RZ, R13 ;  /* 0x000000ffff257224 */ /* 0x000fce00078e000d */
[----:B------:R-:W-:Y:S05]  /*b2f0*/  WARPSYNC.COLLECTIVE R16, `(.L_x_8528) ;  /* 0x0000000010087348 */ /* 0x000fea0003c00000 */
[----:B------:R0:W1:Y:S02]  /*b300*/  SHFL.DOWN P3, R36, R37, R18, R17 ;  /* 0x0800001225247389 */ /* 0x0000640000060011 */
[----:B01----:R-:W-:Y:S05]  /*b310*/  ENDCOLLECTIVE ;  /* 0x000000000000791b */ /* 0x003fea0003800000 */
.L_x_8528:
[----:B------:R-:W-:-:S04]  /*b320*/  ISETP.GT.AND P3, PT, R46, R17, PT ;  /* 0x000000112e00720c */ /* 0x000fc80003f64270 */
[----:B------:R-:W-:Y:S02]  /*b330*/  SEL R36, R36, RZ, !P3 ;  /* 0x000000ff24247207 */ /* 0x000fe40005800000 */
[----:B------:R-:W-:Y:S02]  /*b340*/  ISETP.NE.AND P3, PT, R12, 0x65, PT ;  /* 0x000000650c00780c */ /* 0x000fe40003f65270 */
[----:B------:R-:W-:-:S11]  /*b350*/  IADD3 R38, PT, PT, R13, R36, R38 ;  /* 0x000000240d267210 */ /* 0x000fd60007ffe026 */
[----:B------:R-:W-:Y:S05]  /*b360*/  WARPSYNC.COLLECTIVE R16, `(.L_x_8529) ;  /* 0x0000000010087348 */ /* 0x000fea0003c00000 */
[----:B------:R-:W-:Y:S01]  /*b370*/  VOTE.ALL P3, P3 ;  /* 0x0000000000ff7806 */ /* 0x000fe20001860000 */
[----:B------:R-:W-:-:S12]  /*b380*/  ENDCOLLECTIVE ;  /* 0x000000000000791b */ /* 0x000fd80003800000 */
.L_x_8529:
[----:B------:R-:W-:Y:S05]  /*b390*/  BRA `(.L_x_8530) ;  /* 0xffffffd800d07947 */ /* 0x000fea000383ffff */
.L_x_8531:
        /* <DEDUP_REMOVED lines=14> */
.L_x_14427:


//--------------------- .text._ZN6thrust24THRUST_300001_SM_1000_NS8cuda_cub4core6detail13_kernel_agentINS1_16__set_operations10SetOpAgentINS0_6detail15normal_iteratorINS0_10device_ptrIiEEEESB_PiSC_SB_SC_lN4cuda3std3__44lessIiEENS5_21serial_set_differenceENSF_17integral_constantIbLb0EEEEEJSB_SB_SC_SC_llSB_SC_SH_SI_PNSF_4pairIllEEPmN3cub18CUB_300001_SM_100013ScanTileStateIlLb1EEEEEEvDpT0_ --------------------------
	.section	.text._ZN6thrust24THRUST_300001_SM_1000_NS8cuda_cub4core6detail13_kernel_agentINS1_16__set_operations10SetOpAgentINS0_6detail15normal_iteratorINS0_10device_ptrIiEEEESB_PiSC_SB_SC_lN4cuda3std3__44lessIiEENS5_21serial_set_differenceENSF_17integral_constantIbLb0EEEEEJSB_SB_SC_SC_llSB_SC_SH_SI_PNSF_4pairIllEEPmN3cub18CUB_300001_SM_100013ScanTileStateIlLb1EEEEEEvDpT0_,"ax",@progbits
	.align	128
        .global         _ZN6thrust24THRUST_300001_SM_1000_NS8cuda_cub4core6detail13_kernel_agentINS1_16__set_operations10SetOpAgentINS0_6detail15normal_iteratorINS0_10device_ptrIiEEEESB_PiSC_SB_SC_lN4cuda3std3__44lessIiEENS5_21serial_set_differenceENSF_17integral_constantIbLb0EEEEEJSB_SB_SC_SC_llSB_SC_SH_SI_PNSF_4pairIllEEPmN3cub18CUB_300001_SM_100013ScanTileStateIlLb1EEEEEEvDpT0_
        .type           _ZN6thrust24THRUST_300001_SM_1000_NS8cuda_cub4core6detail13_kernel_agentINS1_16__set_operations10SetOpAgentINS0_6detail15normal_iteratorINS0_10device_ptrIiEEEESB_PiSC_SB_SC_lN4cuda3std3__44lessIiEENS5_21serial_set_differenceENSF_17integral_constantIbLb0EEEEEJSB_SB_SC_SC_llSB_SC_SH_SI_PNSF_4pairIllEEPmN3cub18CUB_300001_SM_100013ScanTileStateIlLb1EEEEEEvDpT0_,@function
        .size           _ZN6thrust24THRUST_300001_SM_1000_NS8cuda_cub4core6detail13_kernel_agentINS1_16__set_operations10SetOpAgentINS0_6detail15normal_iteratorINS0_10device_ptrIiEEEESB_PiSC_SB_SC_lN4cuda3std3__44lessIiEENS5_21serial_set_differenceENSF_17integral_constantIbLb0EEEEEJSB_SB_SC_SC_llSB_SC_SH_SI_PNSF_4pairIllEEPmN3cub18CUB_300001_SM_100013ScanTileStateIlLb1EEEEEEvDpT0_,(.L_x_14428 - _ZN6thrust24THRUST_300001_SM_1000_NS8cuda_cub4core6detail13_kernel_agentINS1_16__set_operations10SetOpAgentINS0_6detail15normal_iteratorINS0_10device_ptrIiEEEESB_PiSC_SB_SC_lN4cuda3std3__44lessIiEENS5_21serial_set_differenceENSF_17integral_constantIbLb0EEEEEJSB_SB_SC_SC_llSB_SC_SH_SI_PNSF_4pairIllEEPmN3cub18CUB_300001_SM_100013ScanTileStateIlLb1EEEEEEvDpT0_)
        .other          _ZN6thrust24THRUST_300001_SM_1000_NS8cuda_cub4core6detail13_kernel_agentINS1_16__set_operations10SetOpAgentINS0_6detail15normal_iteratorINS0_10device_ptrIiEEEESB_PiSC_SB_SC_lN4cuda3std3__44lessIiEENS5_21serial_set_differenceENSF_17integral_constantIbLb0EEEEEJSB_SB_SC_SC_llSB_SC_SH_SI_PNSF_4pairIllEEPmN3cub18CUB_300001_SM_100013ScanTileStateIlLb1EEEEEEvDpT0_,@"STO_CUDA_ENTRY STV_DEFAULT"
_ZN6thrust24THRUST_300001_SM_1000_NS8cuda_cub4core6detail13_kernel_agentINS1_16__set_operations10SetOpAgentINS0_6detail15normal_iteratorINS0_10device_ptrIiEEEESB_PiSC_SB_SC_lN4cuda3std3__44lessIiEENS5_21serial_set_differenceENSF_17integral_constantIbLb0EEEEEJSB_SB_SC_SC_llSB_SC_SH_SI_PNSF_4pairIllEEPmN3cub18CUB_300001_SM_100013ScanTileStateIlLb1EEEEEEvDpT0_:
.text._ZN6thrust24THRUST_300001_SM_1000_NS8cuda_cub4core6detail13_kernel_agentINS1_16__set_operations10SetOpAgentINS0_6detail15normal_iteratorINS0_10device_ptrIiEEEESB_PiSC_SB_SC_lN4cuda3std3__44lessIiEENS5_21serial_set_differenceENSF_17integral_constantIbLb0EEEEEJSB_SB_SC_SC_llSB_SC_SH_SI_PNSF_4pairIllEEPmN3cub18CUB_300001_SM_100013ScanTileStateIlLb1EEEEEEvDpT0_:
        /* <DEDUP_REMOVED lines=105> */
.L_x_8534:
[----:B------:R-:W-:Y:S05]  /*0690*/  BSYNC.RECONVERGENT B0 ;  /* 0x0000000000007941 */ /* 0x000fea0003800200 */
.L_x_8533:
        /* <DEDUP_REMOVED lines=34> */
.L_x_8537:
        /* <DEDUP_REMOVED lines=13> */
.L_x_8536:
[----:B------:R-:W-:Y:S05]  /*0990*/  BSYNC.RECONVERGENT B0 ;  /* 0x0000000000007941 */ /* 0x000fea0003800200 */
.L_x_8535:
        /* <DEDUP_REMOVED lines=39> */
.L_x_8542:
        /* <DEDUP_REMOVED lines=10> */
.L_x_8543:
[----:B------:R-:W-:-:S13]  /*0cb0*/  ISETP.GE.AND P0, PT, R12, R9, PT ;  /* 0x000000090c00720c */ /* 0x000fda0003f06270 */
[----:B------:R-:W-:Y:S05]  /*0cc0*/  @P0 BREAK.RELIABLE B2 ;  /* 0x0000000000020942 */ /* 0x000fea0003800100 */
[----:B------:R-:W-:Y:S05]  /*0cd0*/  @P0 BRA `(.L_x_8544) ;  /* 0x0000000000280947 */ /* 0x000fea0003800000 */
[----:B------:R-:W-:Y:S05]  /*0ce0*/  BSYNC.RELIABLE B2 ;  /* 0x0000000000027941 */ /* 0x000fea0003800100 */
.L_x_8541:
        /* <DEDUP_REMOVED lines=9> */
.L_x_8544:
[----:B------:R-:W-:Y:S05]  /*0d80*/  BSYNC.RECONVERGENT B1 ;  /* 0x0000000000017941 */ /* 0x000fea0003800200 */
.L_x_8540:
        /* <DEDUP_REMOVED lines=31> */
.L_x_8547:
        /* <DEDUP_REMOVED lines=10> */
.L_x_8548:
[----:B------:R-:W-:-:S13]  /*1020*/  ISETP.GE.AND P0, PT, R9, R14, PT ;  /* 0x0000000e0900720c */ /* 0x000fda0003f06270 */
[----:B------:R-:W-:Y:S05]  /*1030*/  @P0 BREAK.RELIABLE B2 ;  /* 0x0000000000020942 */ /* 0x000fea0003800100 */
[----:B------:R-:W-:Y:S05]  /*1040*/  @P0 BRA `(.L_x_8549) ;  /* 0x0000000000280947 */ /* 0x000fea0003800000 */
[----:B------:R-:W-:Y:S05]  /*1050*/  BSYNC.RELIABLE B2 ;  /* 0x0000000000027941 */ /* 0x000fea0003800100 */
.L_x_8546:
        /* <DEDUP_REMOVED lines=9> */
.L_x_8549:
[----:B------:R-:W-:Y:S05]  /*10f0*/  BSYNC.RECONVERGENT B1 ;  /* 0x0000000000017941 */ /* 0x000fea0003800200 */
.L_x_8545:
        /* <DEDUP_REMOVED lines=12> */
.L_x_8552:
        /* <DEDUP_REMOVED lines=9> */
.L_x_8551:
[----:B------:R-:W-:Y:S05]  /*1250*/  BSYNC.RECONVERGENT B1 ;  /* 0x0000000000017941 */ /* 0x000fea0003800200 */
.L_x_8550:
        /* <DEDUP_REMOVED lines=8> */
.L_x_8539:
[----:B------:R-:W-:Y:S05]  /*12e0*/  BSYNC.RECONVERGENT B0 ;  /* 0x0000000000007941 */ /* 0x000fea0003800200 */
.L_x_8538:
        /* <DEDUP_REMOVED lines=30> */
[----:B------:R-:W-:Y:S02]  /*14d0*/  @!P1 ISETP.LT.AND P3, PT, R0, R11, PT ;  /* 0x0000000b0000920c */ /* 0x000fe40003f61270 */
[----:B------:R-:W-:-:S11]  /*14e0*/  @!P1 ISETP.LT.AND P2, PT, R11, R0, PT ;  /* 0x000000000b00920c */ /* 0x000fd60003f41270 */
        /* <DEDUP_REMOVED lines=11> */
[----:B0-----:R-:W-:Y:S01]  /*15a0*/  @!P1 ISETP.LT.AND P2, PT, R11, R38, PT ;  /* 0x000000260b00920c */ /* 0x001fe20003f41270 */
[----:B------:R-:W-:Y:S01]  /*15b0*/  IMAD.MOV.U32 R37, RZ, RZ, R38 ;  /* 0x000000ffff257224 */ /* 0x000fe200078e0026 */
[----:B------:R-:W-:-:S04]  /*15c0*/  @!P1 ISETP.LT.AND P0, PT, R38, R11, PT ;  /* 0x0000000b2600920c */ /* 0x000fc80003f01270 */
        /* <DEDUP_REMOVED lines=15> */
[----:B-1----:R-:W-:Y:S02]  /*16c0*/  @!P3 ISETP.LT.AND P1, PT, R11, R37, PT ;  /* 0x000000250b00b20c */ /* 0x002fe40003f21270 */
        /* <DEDUP_REMOVED lines=17> */
[----:B------:R-:W-:-:S11]  /*17e0*/  @!P4 ISETP.LT.AND P5, PT, R36, R11, PT ;  /* 0x0000000b2400c20c */ /* 0x000fd60003fa1270 */
        /* <DEDUP_REMOVED lines=33> */
[----:B0-----:R-:W-:Y:S01]  /*1a00*/  @!P1 ISETP.LT.AND P3, PT, R11, R34, PT ;  /* 0x000000220b00920c */ /* 0x001fe20003f61270 */
[----:B------:R-:W-:Y:S01]  /*1a10*/  IMAD.MOV.U32 R33, RZ, RZ, R34 ;  /* 0x000000ffff217224 */ /* 0x000fe200078e0022 */
[----:B------:R-:W-:-:S11]  /*1a20*/  @!P1 ISETP.LT.AND P4, PT, R34, R11, PT ;  /* 0x0000000b2200920c */ /* 0x000fd60003f81270 */
        /* <DEDUP_REMOVED lines=13> */
[----:B-1----:R-:W-:Y:S02]  /*1b00*/  @!P3 ISETP.LT.AND P5, PT, R11, R33, PT ;  /* 0x000000210b00b20c */ /* 0x002fe40003fa1270 */
[----:B------:R-:W-:-:S11]  /*1b10*/  @!P3 ISETP.LT.AND P1, PT, R33, R11, PT ;  /* 0x0000000b2100b20c */ /* 0x000fd60003f21270 */
        /* <DEDUP_REMOVED lines=15> */
[----:B-1----:R-:W-:Y:S02]  /*1c10*/  @!P3 ISETP.LT.AND P5, PT, R11, R32, PT ;  /* 0x000000200b00b20c */ /* 0x002fe40003fa1270 */
        /* <DEDUP_REMOVED lines=31> */
[----:B-1----:R-:W-:Y:S02]  /*1e10*/  @!P6 ISETP.LT.AND P5, PT, R11, R30, PT ;  /* 0x0000001e0b00e20c */ /* 0x002fe40003fa1270 */
[----:B------:R-:W-:Y:S02]  /*1e20*/  @!P6 ISETP.LT.AND P4, PT, R30, R11, PT ;  /* 0x0000000b1e00e20c */ /* 0x000fe40003f81270 */
        /* <DEDUP_REMOVED lines=18> */
[----:B------:R-:W-:Y:S02]  /*1f50*/  @!P2 ISETP.LT.AND P6, PT, R29, R11, PT ;  /* 0x0000000b1d00a20c */ /* 0x000fe40003fc1270 */
        /* <DEDUP_REMOVED lines=28> */
[----:B0-----:R-:W-:Y:S02]  /*2120*/  @!P1 ISETP.LT.AND P3, PT, R11, R28, PT ;  /* 0x0000001c0b00920c */ /* 0x001fe40003f61270 */
[----:B------:R-:W-:Y:S02]  /*2130*/  @!P1 ISETP.LT.AND P5, PT, R28, R11, PT ;  /* 0x0000000b1c00920c */ /* 0x000fe40003fa1270 */
        /* <DEDUP_REMOVED lines=18> */
[----:B--2---:R-:W-:Y:S02]  /*2260*/  @!P4 ISETP.LT.AND P1, PT, R27, R11, PT ;  /* 0x0000000b1b00c20c */ /* 0x004fe40003f21270 */
[----:B------:R-:W-:Y:S02]  /*2270*/  @!P4 ISETP.LT.AND P3, PT, R11, R27, PT ;  /* 0x0000001b0b00c20c */ /* 0x000fe40003f61270 */
        /* <DEDUP_REMOVED lines=22> */
[----:B-1----:R-:W-:Y:S01]  /*23e0*/  @!P5 ISETP.LT.AND P3, PT, R26, R11, PT ;  /* 0x0000000b1a00d20c */ /* 0x002fe20003f61270 */
[----:B------:R-:W-:Y:S01]  /*23f0*/  IMAD.MOV.U32 R25, RZ, RZ, R26 ;  /* 0x000000ffff197224 */ /* 0x000fe200078e001a */
[----:B------:R-:W-:Y:S02]  /*2400*/  @!P5 ISETP.LT.AND P4, PT, R11, R26, PT ;  /* 0x0000001a0b00d20c */ /* 0x000fe40003f81270 */
        /* <DEDUP_REMOVED lines=17> */
[----:B-1----:R-:W-:Y:S01]  /*2520*/  @!P4 ISETP.LT.AND P5, PT, R11, R25, PT ;  /* 0x000000190b00c20c */ /* 0x002fe20003fa1270 */
[----:B------:R-:W-:Y:S01]  /*2530*/  IMAD.MOV.U32 R2, RZ, RZ, R25 ;  /* 0x000000ffff027224 */ /* 0x000fe200078e0019 */
[----:B------:R-:W-:-:S11]  /*2540*/  @!P4 ISETP.LT.AND P1, PT, R25, R11, PT ;  /* 0x0000000b1900c20c */ /* 0x000fd60003f21270 */
        /* <DEDUP_REMOVED lines=18> */
[----:B---3--:R-:W-:Y:S02]  /*2670*/  @!P4 ISETP.LT.AND P3, PT, R11, R2, PT ;  /* 0x000000020b00c20c */ /* 0x008fe40003f61270 */
        /* <DEDUP_REMOVED lines=17> */
[----:B-1----:R-:W-:Y:S02]  /*2790*/  @!P4 ISETP.LT.AND P1, PT, R11, R3, PT ;  /* 0x000000030b00c20c */ /* 0x002fe40003f21270 */
[----:B------:R-:W-:Y:S02]  /*27a0*/  @!P4 ISETP.LT.AND P3, PT, R3, R11, PT ;  /* 0x0000000b0300c20c */ /* 0x000fe40003f61270 */
        /* <DEDUP_REMOVED lines=21> */
[----:B-1----:R-:W-:Y:S02]  /*2900*/  @!P1 ISETP.LT.AND P3, PT, R4, R11, PT ;  /* 0x0000000b0400920c */ /* 0x002fe40003f61270 */
[----:B------:R-:W-:Y:S02]  /*2910*/  @!P1 ISETP.LT.AND P5, PT, R11, R4, PT ;  /* 0x000000040b00920c */ /* 0x000fe40003fa1270 */
        /* <DEDUP_REMOVED lines=28> */
[----:B--2---:R-:W-:Y:S02]  /*2ae0*/  @!P5 ISETP.LT.AND P3, PT, R6, R11, PT ;  /* 0x0000000b0600d20c */ /* 0x004fe40003f61270 */
        /* <DEDUP_REMOVED lines=122> */
.L_x_8554:
        /* <DEDUP_REMOVED lines=122> */
.L_x_8557:
[----:B------:R-:W-:Y:S05]  /*3a30*/  NANOSLEEP 0x1c2 ;  /* 0x000001c20000795d */ /* 0x000fea0003800000 */
[----:B------:R-:W-:Y:S01]  /*3a40*/  NOP ;  /* 0x0000000000007918 */ /* 0x000fe20000000000 */
.L_x_8558:
        /* <DEDUP_REMOVED lines=12> */
.L_x_8676:
[----:B------:R-:W-:Y:S05]  /*3b10*/  @!P3 BRA `(.L_x_8560) ;  /* 0x000000000038b947 */ /* 0x000fea0003800000 */
[----:B------:R-:W-:-:S13]  /*3b20*/  ISETP.GT.U32.AND P5, PT, R17, 0x1f3, PT ;  /* 0x000001f31100780c */ /* 0x000fda0003fa4070 */
.L_x_8564:
[----:B------:R-:W-:Y:S05]  /*3b30*/  YIELD ;  /* 0x0000000000007946 */ /* 0x000fea0003800000 */
[----:B------:R-:W-:Y:S05]  /*3b40*/  @P5 BRA `(.L_x_8561) ;  /* 0x0000000000085947 */ /* 0x000fea0003800000 */
[----:B------:R1:W-:Y:S06]  /*3b50*/  MEMBAR.SC.CTA ;  /* 0x0000000000007992 */ /* 0x0003ec0000000000 */
[----:B-1----:R-:W-:Y:S05]  /*3b60*/  BRA `(.L_x_8562) ;  /* 0x0000000000087947 */ /* 0x002fea0003800000 */
.L_x_8561:
[----:B------:R-:W-:Y:S05]  /*3b70*/  NANOSLEEP 0x15e ;  /* 0x0000015e0000795d */ /* 0x000fea0003800000 */
[----:B------:R-:W-:Y:S01]  /*3b80*/  NOP ;  /* 0x0000000000007918 */ /* 0x000fe20000000000 */
.L_x_8562:
[----:B------:R-:W2:Y:S01]  /*3b90*/  LD.E.128.STRONG.GPU R12, desc[UR6][R18.64+0x200] ;  /* 0x00020006120c7980 */ /* 0x000ea2000c10fd00 */
[----:B------:R-:W-:Y:S01]  /*3ba0*/  UMOV UR4, 0xffffffff ;  /* 0xffffffff00047882 */ /* 0x000fe20000000000 */
[----:B--2---:R-:W-:-:S04]  /*3bb0*/  ISETP.NE.U32.AND P3, PT, R12, 0x63, PT ;  /* 0x000000630c00780c */ /* 0x004fc80003f65070 */
[----:B------:R-:W-:Y:S01]  /*3bc0*/  ISETP.NE.AND.EX P3, PT, R13, RZ, PT, P3 ;  /* 0x000000ff0d00720c */ /* 0x000fe20003f65330 */
[----:B------:R-:W-:-:S12]  /*3bd0*/  BRA.DIV UR4, `(.L_x_8563) ;  /* 0x0000007204807947 */ /* 0x000fd8000b800000 */
[----:B------:R-:W-:-:S13]  /*3be0*/  VOTE.ANY P3, !P3 ;  /* 0x0000000000ff7806 */ /* 0x000fda0005860100 */
.L_x_8679:
[----:B------:R-:W-:Y:S05]  /*3bf0*/  @P3 BRA `(.L_x_8564) ;  /* 0xfffffffc00cc3947 */ /* 0x000fea000383ffff */
.L_x_8560:
        /* <DEDUP_REMOVED lines=61> */
.L_x_8693:
[----:B------:R-:W-:Y:S05]  /*3fd0*/  @!P5 BRA `(.L_x_8566) ;  /* 0x000000040034d947 */ /* 0x000fea0003800000 */
.L_x_8574:
        /* <DEDUP_REMOVED lines=8> */
.L_x_8696:
[----:B------:R-:W-:Y:S05]  /*4060*/  @!P3 BRA `(.L_x_8568) ;  /* 0x00000000003cb947 */ /* 0x000fea0003800000 */
.L_x_8572:
[----:B------:R-:W-:Y:S05]  /*4070*/  YIELD ;  /* 0x0000000000007946 */ /* 0x000fea0003800000 */
[----:B------:R-:W1:Y:S02]  /*4080*/  LDCU UR4, c[0x0][0x370] ;  /* 0x00006e00ff0477ac */ /* 0x000e640008000800 */
[----:B-1----:R-:W-:-:S09]  /*4090*/  UISETP.GT.U32.AND UP0, UPT, UR4, 0x1f3, UPT ;  /* 0x000001f30400788c */ /* 0x002fd2000bf04070 */
[----:B------:R-:W-:Y:S05]  /*40a0*/  BRA.U UP0, `(.L_x_8569) ;  /* 0x0000000100087547 */ /* 0x000fea000b800000 */
[----:B------:R1:W-:Y:S06]  /*40b0*/  MEMBAR.SC.CTA ;  /* 0x0000000000007992 */ /* 0x0003ec0000000000 */
[----:B-1----:R-:W-:Y:S05]  /*40c0*/  BRA `(.L_x_8570) ;  /* 0x0000000000087947 */ /* 0x002fea0003800000 */
.L_x_8569:
[----:B------:R-:W-:Y:S05]  /*40d0*/  NANOSLEEP 0x15e ;  /* 0x0000015e0000795d */ /* 0x000fea0003800000 */
[----:B------:R-:W-:Y:S01]  /*40e0*/  NOP ;  /* 0x0000000000007918 */ /* 0x000fe20000000000 */
.L_x_8570:
[----:B------:R-:W2:Y:S01]  /*40f0*/  LD.E.128.STRONG.GPU R12, desc[UR6][R18.64+-0x200] ;  /* 0xfffe0006120c7980 */ /* 0x000ea2000c10fd00 */
[----:B------:R-:W-:Y:S01]  /*4100*/  UMOV UR4, 0xffffffff ;  /* 0xffffffff00047882 */ /* 0x000fe20000000000 */
[----:B--2---:R-:W-:-:S04]  /*4110*/  ISETP.NE.U32.AND P3, PT, R12, 0x63, PT ;  /* 0x000000630c00780c */ /* 0x004fc80003f65070 */
[----:B------:R-:W-:Y:S01]  /*4120*/  ISETP.NE.AND.EX P3, PT, R13, RZ, PT, P3 ;  /* 0x000000ff0d00720c */ /* 0x000fe20003f65330 */
[----:B------:R-:W-:-:S12]  /*4130*/  BRA.DIV UR4, `(.L_x_8571) ;  /* 0x0000007604287947 */ /* 0x000fd8000b800000 */
[----:B------:R-:W-:-:S13]  /*4140*/  VOTE.ANY P3, !P3 ;  /* 0x0000000000ff7806 */ /* 0x000fda0005860100 */
.L_x_8699:
[----:B------:R-:W-:Y:S05]  /*4150*/  @P3 BRA `(.L_x_8572) ;  /* 0xfffffffc00c43947 */ /* 0x000fea000383ffff */
.L_x_8568:
        /* <DEDUP_REMOVED lines=52> */
.L_x_8713:
[----:B------:R-:W-:Y:S05]  /*44a0*/  @P3 BRA `(.L_x_8574) ;  /* 0xfffffff800cc3947 */ /* 0x000fea000383ffff */
.L_x_8566:
        /* <DEDUP_REMOVED lines=20> */
.L_x_8576:
[----:B------:R-:W-:Y:S05]  /*45f0*/  BSYNC.RECONVERGENT B1 ;  /* 0x0000000000017941 */ /* 0x000fea0003800200 */
.L_x_8575:
[----:B------:R1:W-:Y:S01]  /*4600*/  @!P3 STS.64 [R19+0x90], R16 ;  /* 0x000090101300b388 */ /* 0x0003e20000000a00 */
[----:B------:R-:W-:Y:S02]  /*4610*/  IMAD.MOV.U32 R43, RZ, RZ, R42 ;  /* 0x000000ffff2b7224 */ /* 0x000fe400078e002a */
[----:B------:R-:W-:-:S07]  /*4620*/  @!P3 IMAD.MOV.U32 R43, RZ, RZ, R16 ;  /* 0x000000ffff2bb224 */ /* 0x000fce00078e0010 */
.L_x_8556:
        /* <DEDUP_REMOVED lines=11> */
.L_x_8555:
[----:B------:R-:W-:Y:S05]  /*46e0*/  BSYNC.RECONVERGENT B0 ;  /* 0x0000000000007941 */ /* 0x000fea0003800200 */
.L_x_8553:
        /* <DEDUP_REMOVED lines=112> */
.L_x_8579:
        /* <DEDUP_REMOVED lines=10> */
.L_x_8578:
[----:B------:R-:W-:Y:S05]  /*4e90*/  BSYNC.RECONVERGENT B0 ;  /* 0x0000000000007941 */ /* 0x000fea0003800200 */
.L_x_8577:
        /* <DEDUP_REMOVED lines=17> */
.L_x_8582:
        /* <DEDUP_REMOVED lines=40> */
.L_x_8581:
[----:B------:R-:W-:Y:S05]  /*5230*/  BSYNC.RECONVERGENT B0 ;  /* 0x0000000000007941 */ /* 0x000fea0003800200 */
.L_x_8580:
        /* <DEDUP_REMOVED lines=27> */
.L_x_8584:
[----:B------:R-:W-:Y:S05]  /*53f0*/  BSYNC.RECONVERGENT B0 ;  /* 0x0000000000007941 */ /* 0x000fea0003800200 */
.L_x_8583:
        /* <DEDUP_REMOVED lines=11> */
.L_x_8532:
        /* <DEDUP_REMOVED lines=36> */
.L_x_8586:
[----:B------:R-:W-:Y:S05]  /*56f0*/  BSYNC.RECONVERGENT B0 ;  /* 0x0000000000007941 */ /* 0x000fea0003800200 */
.L_x_8585:
[----:B------:R-:W-:Y:S04]  /*5700*/  BSSY.RECONVERGENT B0, `(.L_x_8587) ;  /* 0x0000005000007945 */ /* 0x000fe80003800200 */
[----:B------:R-:W-:Y:S05]  /*5710*/  @P3 BRA `(.L_x_8588) ;  /* 0x00000000000c3947 */ /* 0x000fea0003800000 */
[----:B------:R-:W-:-:S13]  /*5720*/  ISETP.GE.AND P3, PT, R11, R2, PT ;  /* 0x000000020b00720c */ /* 0x000fda0003f66270 */
[----:B------:R1:W5:Y:S04]  /*5730*/  @P3 LDG.E R4, desc[UR6][R8.64+0x800] ;  /* 0x0008000608043981 */ /* 0x000368000c1e1900 */
[----:B------:R1:W5:Y:S02]  /*5740*/  @!P3 LDG.E R4, desc[UR6][R6.64+0x800] ;  /* 0x000800060604b981 */ /* 0x000364000c1e1900 */
.L_x_8588:
[----:B------:R-:W-:Y:S05]  /*5750*/  BSYNC.RECONVERGENT B0 ;  /* 0x0000000000007941 */ /* 0x000fea0003800200 */
.L_x_8587:
[----:B------:R-:W-:Y:S04]  /*5760*/  BSSY.RECONVERGENT B0, `(.L_x_8589) ;  /* 0x0000005000007945 */ /* 0x000fe80003800200 */
[----:B------:R-:W-:Y:S05]  /*5770*/  @P2 BRA `(.L_x_8590) ;  /* 0x00000000000c2947 */ /* 0x000fea0003800000 */
[----:B------:R-:W-:-:S13]  /*5780*/  ISETP.GE.AND P2, PT, R15, R2, PT ;  /* 0x000000020f00720c */ /* 0x000fda0003f46270 */
[----:B------:R2:W5:Y:S04]  /*5790*/  @P2 LDG.E R10, desc[UR6][R8.64+0x1000] ;  /* 0x00100006080a2981 */ /* 0x000568000c1e1900 */
[----:B------:R2:W5:Y:S02]  /*57a0*/  @!P2 LDG.E R10, desc[UR6][R6.64+0x1000] ;  /* 0x00100006060aa981 */ /* 0x000564000c1e1900 */
.L_x_8590:
[----:B------:R-:W-:Y:S05]  /*57b0*/  BSYNC.RECONVERGENT B0 ;  /* 0x0000000000007941 */ /* 0x000fea0003800200 */
.L_x_8589:
[----:B------:R-:W-:Y:S04]  /*57c0*/  BSSY.RECONVERGENT B0, `(.L_x_8591) ;  /* 0x0000005000007945 */ /* 0x000fe80003800200 */
[----:B------:R-:W-:Y:S05]  /*57d0*/  @P0 BRA `(.L_x_8592) ;  /* 0x00000000000c0947 */ /* 0x000fea0003800000 */
[----:B------:R-:W-:-:S13]  /*57e0*/  ISETP.GE.AND P0, PT, R17, R2, PT ;  /* 0x000000021100720c */ /* 0x000fda0003f06270 */
[----:B------:R3:W5:Y:S04]  /*57f0*/  @P0 LDG.E R11, desc[UR6][R8.64+0x1800] ;  /* 0x00180006080b0981 */ /* 0x000768000c1e1900 */
[----:B------:R3:W5:Y:S02]  /*5800*/  @!P0 LDG.E R11, desc[UR6][R6.64+0x1800] ;  /* 0x00180006060b8981 */ /* 0x000764000c1e1900 */
.L_x_8592:
[----:B------:R-:W-:Y:S05]  /*5810*/  BSYNC.RECONVERGENT B0 ;  /* 0x0000000000007941 */ /* 0x000fea0003800200 */
.L_x_8591:
[----:B------:R-:W-:Y:S04]  /*5820*/  BSSY.RECONVERGENT B0, `(.L_x_8593) ;  /* 0x0000005000007945 */ /* 0x000fe80003800200 */
[----:B------:R-:W-:Y:S05]  /*5830*/  @P1 BRA `(.L_x_8594) ;  /* 0x00000000000c1947 */ /* 0x000fea0003800000 */
[----:B------:R-:W-:-:S13]  /*5840*/  ISETP.GE.AND P0, PT, R19, R2, PT ;  /* 0x000000021300720c */ /* 0x000fda0003f06270 */
[----:B------:R4:W5:Y:S04]  /*5850*/  @P0 LDG.E R12, desc[UR6][R8.64+0x2000] ;  /* 0x00200006080c0981 */ /* 0x000968000c1e1900 */
[----:B------:R4:W5:Y:S02]  /*5860*/  @!P0 LDG.E R12, desc[UR6][R6.64+0x2000] ;  /* 0x00200006060c8981 */ /* 0x000964000c1e1900 */
.L_x_8594:
[----:B------:R-:W-:Y:S05]  /*5870*/  BSYNC.RECONVERGENT B0 ;  /* 0x0000000000007941 */ /* 0x000fea0003800200 */
.L_x_8593:
        /* <DEDUP_REMOVED lines=19> */
.L_x_8596:
[----:B------:R-:W-:Y:S05]  /*59b0*/  BSYNC.RECONVERGENT B0 ;  /* 0x0000000000007941 */ /* 0x000fea0003800200 */
.L_x_8595:
[----:B------:R-:W-:Y:S04]  /*59c0*/  BSSY.RECONVERGENT B0, `(.L_x_8597) ;  /* 0x0000005000007945 */ /* 0x000fe80003800200 */
[----:B------:R-:W-:Y:S05]  /*59d0*/  @P0 BRA `(.L_x_8598) ;  /* 0x00000000000c0947 */ /* 0x000fea0003800000 */
[----:B------:R-:W-:-:S13]  /*59e0*/  ISETP.GE.AND P0, PT, R21, R2, PT ;  /* 0x000000021500720c */ /* 0x000fda0003f06270 */
[----:B------:R0:W5:Y:S04]  /*59f0*/  @P0 LDG.E R14, desc[UR6][R8.64+0x3000] ;  /* 0x00300006080e0981 */ /* 0x000168000c1e1900 */
[----:B------:R0:W5:Y:S02]  /*5a00*/  @!P0 LDG.E R14, desc[UR6][R6.64+0x3000] ;  /* 0x00300006060e8981 */ /* 0x000164000c1e1900 */
.L_x_8598:
[----:B------:R-:W-:Y:S05]  /*5a10*/  BSYNC.RECONVERGENT B0 ;  /* 0x0000000000007941 */ /* 0x000fea0003800200 */
.L_x_8597:
[----:B------:R-:W-:Y:S04]  /*5a20*/  BSSY.RECONVERGENT B0, `(.L_x_8599) ;  /* 0x0000005000007945 */ /* 0x000fe80003800200 */
[----:B------:R-:W-:Y:S05]  /*5a30*/  @P1 BRA `(.L_x_8600) ;  /* 0x00000000000c1947 */ /* 0x000fea0003800000 */
[----:B------:R-:W-:-:S13]  /*5a40*/  ISETP.GE.AND P0, PT, R15, R2, PT ;  /* 0x000000020f00720c */ /* 0x000fda0003f06270 */
[----:B------:R0:W5:Y:S04]  /*5a50*/  @P0 LDG.E R15, desc[UR6][R8.64+0x3800] ;  /* 0x00380006080f0981 */ /* 0x000168000c1e1900 */
[----:B------:R0:W5:Y:S02]  /*5a60*/  @!P0 LDG.E R15, desc[UR6][R6.64+0x3800] ;  /* 0x00380006060f8981 */ /* 0x000164000c1e1900 */
.L_x_8600:
[----:B------:R-:W-:Y:S05]  /*5a70*/  BSYNC.RECONVERGENT B0 ;  /* 0x0000000000007941 */ /* 0x000fea0003800200 */
.L_x_8599:
[----:B------:R-:W-:Y:S04]  /*5a80*/  BSSY.RECONVERGENT B0, `(.L_x_8601) ;  /* 0x0000005000007945 */ /* 0x000fe80003800200 */
[----:B------:R-:W-:Y:S05]  /*5a90*/  @P2 BRA `(.L_x_8602) ;  /* 0x00000000000c2947 */ /* 0x000fea0003800000 */
[----:B------:R-:W-:-:S13]  /*5aa0*/  ISETP.GE.AND P0, PT, R17, R2, PT ;  /* 0x000000021100720c */ /* 0x000fda0003f06270 */
[----:B------:R0:W5:Y:S04]  /*5ab0*/  @P0 LDG.E R16, desc[UR6][R8.64+0x4000] ;  /* 0x0040000608100981 */ /* 0x000168000c1e1900 */
[----:B------:R0:W5:Y:S02]  /*5ac0*/  @!P0 LDG.E R16, desc[UR6][R6.64+0x4000] ;  /* 0x0040000606108981 */ /* 0x000164000c1e1900 */
.L_x_8602:
[----:B------:R-:W-:Y:S05]  /*5ad0*/  BSYNC.RECONVERGENT B0 ;  /* 0x0000000000007941 */ /* 0x000fea0003800200 */
.L_x_8601:
[----:B------:R-:W-:Y:S04]  /*5ae0*/  BSSY.RECONVERGENT B0, `(.L_x_8603) ;  /* 0x0000005000007945 */ /* 0x000fe80003800200 */
[----:B------:R-:W-:Y:S05]  /*5af0*/  @P3 BRA `(.L_x_8604) ;  /* 0x00000000000c3947 */ /* 0x000fea0003800000 */
[----:B------:R-:W-:-:S13]  /*5b00*/  ISETP.GE.AND P0, PT, R19, R2, PT ;  /* 0x000000021300720c */ /* 0x000fda0003f06270 */
[----:B------:R0:W5:Y:S04]  /*5b10*/  @P0 LDG.E R17, desc[UR6][R8.64+0x4800] ;  /* 0x0048000608110981 */ /* 0x000168000c1e1900 */
[----:B------:R0:W5:Y:S02]  /*5b20*/  @!P0 LDG.E R17, desc[UR6][R6.64+0x4800] ;  /* 0x0048000606118981 */ /* 0x000164000c1e1900 */
.L_x_8604:
[----:B------:R-:W-:Y:S05]  /*5b30*/  BSYNC.RECONVERGENT B0 ;  /* 0x0000000000007941 */ /* 0x000fea0003800200 */
.L_x_8603:
[----:B------:R-:W-:Y:S04]  /*5b40*/  BSSY.RECONVERGENT B0, `(.L_x_8605) ;  /* 0x0000005000007945 */ /* 0x000fe80003800200 */
[----:B------:R-:W-:Y:S05]  /*5b50*/  @P4 BRA `(.L_x_8606) ;  /* 0x00000000000c4947 */ /* 0x000fea0003800000 */
[----:B------:R-:W-:-:S13]  /*5b60*/  ISETP.GE.AND P0, PT, R23, R2, PT ;  /* 0x000000021700720c */ /* 0x000fda0003f06270 */
[----:B------:R0:W5:Y:S04]  /*5b70*/  @P0 LDG.E R18, desc[UR6][R8.64+0x5000] ;  /* 0x0050000608120981 */ /* 0x000168000c1e1900 */
[----:B------:R0:W5:Y:S02]  /*5b80*/  @!P0 LDG.E R18, desc[UR6][R6.64+0x5000] ;  /* 0x0050000606128981 */ /* 0x000164000c1e1900 */
.L_x_8606:
[----:B------:R-:W-:Y:S05]  /*5b90*/  BSYNC.RECONVERGENT B0 ;  /* 0x0000000000007941 */ /* 0x000fea0003800200 */
.L_x_8605:
[----:B------:R-:W-:Y:S04]  /*5ba0*/  BSSY.RECONVERGENT B0, `(.L_x_8607) ;  /* 0x0000005000007945 */ /* 0x000fe80003800200 */
[----:B------:R-:W-:Y:S05]  /*5bb0*/  @P5 BRA `(.L_x_8608) ;  /* 0x00000000000c5947 */ /* 0x000fea0003800000 */
[----:B------:R-:W-:-:S13]  /*5bc0*/  ISETP.GE.AND P0, PT, R25, R2, PT ;  /* 0x000000021900720c */ /* 0x000fda0003f06270 */
[----:B------:R0:W5:Y:S04]  /*5bd0*/  @P0 LDG.E R19, desc[UR6][R8.64+0x5800] ;  /* 0x0058000608130981 */ /* 0x000168000c1e1900 */
[----:B------:R0:W5:Y:S02]  /*5be0*/  @!P0 LDG.E R19, desc[UR6][R6.64+0x5800] ;  /* 0x0058000606138981 */ /* 0x000164000c1e1900 */
.L_x_8608:
[----:B------:R-:W-:Y:S05]  /*5bf0*/  BSYNC.RECONVERGENT B0 ;  /* 0x0000000000007941 */ /* 0x000fea0003800200 */
.L_x_8607:
        /* <DEDUP_REMOVED lines=17> */
.L_x_8610:
[----:B------:R-:W-:Y:S05]  /*5d10*/  BSYNC.RECONVERGENT B0 ;  /* 0x0000000000007941 */ /* 0x000fea0003800200 */
.L_x_8609:
[----:B------:R-:W-:Y:S04]  /*5d20*/  BSSY.RECONVERGENT B0, `(.L_x_8611) ;  /* 0x0000005000007945 */ /* 0x000fe80003800200 */
[----:B------:R-:W-:Y:S05]  /*5d30*/  @P0 BRA `(.L_x_8612) ;  /* 0x00000000000c0947 */ /* 0x000fea0003800000 */
[----:B------:R-:W-:-:S13]  /*5d40*/  ISETP.GE.AND P0, PT, R29, R2, PT ;  /* 0x000000021d00720c */ /* 0x000fda0003f06270 */
[----:B------:R0:W5:Y:S04]  /*5d50*/  @P0 LDG.E R22, desc[UR6][R8.64+0x6800] ;  /* 0x0068000608160981 */ /* 0x000168000c1e1900 */
[----:B------:R0:W5:Y:S02]  /*5d60*/  @!P0 LDG.E R22, desc[UR6][R6.64+0x6800] ;  /* 0x0068000606168981 */ /* 0x000164000c1e1900 */
.L_x_8612:
[----:B------:R-:W-:Y:S05]  /*5d70*/  BSYNC.RECONVERGENT B0 ;  /* 0x0000000000007941 */ /* 0x000fea0003800200 */
.L_x_8611:
[----:B------:R-:W-:Y:S04]  /*5d80*/  BSSY.RECONVERGENT B0, `(.L_x_8613) ;  /* 0x0000005000007945 */ /* 0x000fe80003800200 */
[----:B------:R-:W-:Y:S05]  /*5d90*/  @P1 BRA `(.L_x_8614) ;  /* 0x00000000000c1947 */ /* 0x000fea0003800000 */
[----:B------:R-:W-:-:S13]  /*5da0*/  ISETP.GE.AND P0, PT, R23, R2, PT ;  /* 0x000000021700720c */ /* 0x000fda0003f06270 */
[----:B------:R0:W5:Y:S04]  /*5db0*/  @P0 LDG.E R23, desc[UR6][R8.64+0x7000] ;  /* 0x0070000608170981 */ /* 0x000168000c1e1900 */
[----:B------:R0:W5:Y:S02]  /*5dc0*/  @!P0 LDG.E R23, desc[UR6][R6.64+0x7000] ;  /* 0x0070000606178981 */ /* 0x000164000c1e1900 */
.L_x_8614:
[----:B------:R-:W-:Y:S05]  /*5dd0*/  BSYNC.RECONVERGENT B0 ;  /* 0x0000000000007941 */ /* 0x000fea0003800200 */
.L_x_8613:
[----:B------:R-:W-:Y:S04]  /*5de0*/  BSSY.RECONVERGENT B0, `(.L_x_8615) ;  /* 0x0000005000007945 */ /* 0x000fe80003800200 */
[----:B------:R-:W-:Y:S05]  /*5df0*/  @P2 BRA `(.L_x_8616) ;  /* 0x00000000000c2947 */ /* 0x000fea0003800000 */
[----:B------:R-:W-:-:S13]  /*5e00*/  ISETP.GE.AND P0, PT, R25, R2, PT ;  /* 0x000000021900720c */ /* 0x000fda0003f06270 */
[----:B------:R0:W5:Y:S04]  /*5e10*/  @P0 LDG.E R24, desc[UR6][R8.64+0x7800] ;  /* 0x0078000608180981 */ /* 0x000168000c1e1900 */
[----:B------:R0:W5:Y:S02]  /*5e20*/  @!P0 LDG.E R24, desc[UR6][R6.64+0x7800] ;  /* 0x0078000606188981 */ /* 0x000164000c1e1900 */
.L_x_8616:
[----:B------:R-:W-:Y:S05]  /*5e30*/  BSYNC.RECONVERGENT B0 ;  /* 0x0000000000007941 */ /* 0x000fea0003800200 */
.L_x_8615:
[----:B------:R-:W-:Y:S04]  /*5e40*/  BSSY.RECONVERGENT B0, `(.L_x_8617) ;  /* 0x0000005000007945 */ /* 0x000fe80003800200 */
[----:B------:R-:W-:Y:S05]  /*5e50*/  @P3 BRA `(.L_x_8618) ;  /* 0x00000000000c3947 */ /* 0x000fea0003800000 */
[----:B------:R-:W-:-:S13]  /*5e60*/  ISETP.GE.AND P0, PT, R31, R2, PT ;  /* 0x000000021f00720c */ /* 0x000fda0003f06270 */
[----:B------:R0:W5:Y:S04]  /*5e70*/  @P0 LDG.E R25, desc[UR6][R8.64+0x8000] ;  /* 0x0080000608190981 */ /* 0x000168000c1e1900 */
[----:B------:R0:W5:Y:S02]  /*5e80*/  @!P0 LDG.E R25, desc[UR6][R6.64+0x8000] ;  /* 0x0080000606198981 */ /* 0x000164000c1e1900 */
.L_x_8618:
[----:B------:R-:W-:Y:S05]  /*5e90*/  BSYNC.RECONVERGENT B0 ;  /* 0x0000000000007941 */ /* 0x000fea0003800200 */
.L_x_8617:
[----:B------:R-:W-:Y:S04]  /*5ea0*/  BSSY.RECONVERGENT B0, `(.L_x_8619) ;  /* 0x0000005000007945 */ /* 0x000fe80003800200 */
[----:B------:R-:W-:Y:S05]  /*5eb0*/  @P4 BRA `(.L_x_8620) ;  /* 0x00000000000c4947 */ /* 0x000fea0003800000 */
[----:B------:R-:W-:-:S13]  /*5ec0*/  ISETP.GE.AND P0, PT, R33, R2, PT ;  /* 0x000000022100720c */ /* 0x000fda0003f06270 */
[----:B------:R0:W5:Y:S04]  /*5ed0*/  @P0 LDG.E R26, desc[UR6][R8.64+0x8800] ;  /* 0x00880006081a0981 */ /* 0x000168000c1e1900 */
[----:B------:R0:W5:Y:S02]  /*5ee0*/  @!P0 LDG.E R26, desc[UR6][R6.64+0x8800] ;  /* 0x00880006061a8981 */ /* 0x000164000c1e1900 */
.L_x_8620:
[----:B------:R-:W-:Y:S05]  /*5ef0*/  BSYNC.RECONVERGENT B0 ;  /* 0x0000000000007941 */ /* 0x000fea0003800200 */
.L_x_8619:
[----:B------:R-:W-:Y:S04]  /*5f00*/  BSSY.RECONVERGENT B0, `(.L_x_8621) ;  /* 0x0000005000007945 */ /* 0x000fe80003800200 */
[----:B------:R-:W-:Y:S05]  /*5f10*/  @P5 BRA `(.L_x_8622) ;  /* 0x00000000000c5947 */ /* 0x000fea0003800000 */
[----:B------:R-:W-:-:S13]  /*5f20*/  ISETP.GE.AND P0, PT, R35, R2, PT ;  /* 0x000000022300720c */ /* 0x000fda0003f06270 */
[----:B------:R0:W5:Y:S04]  /*5f30*/  @P0 LDG.E R27, desc[UR6][R8.64+0x9000] ;  /* 0x00900006081b0981 */ /* 0x000168000c1e1900 */
[----:B------:R0:W5:Y:S02]  /*5f40*/  @!P0 LDG.E R27, desc[UR6][R6.64+0x9000] ;  /* 0x00900006061b8981 */ /* 0x000164000c1e1900 */
.L_x_8622:
[----:B------:R-:W-:Y:S05]  /*5f50*/  BSYNC.RECONVERGENT B0 ;  /* 0x0000000000007941 */ /* 0x000fea0003800200 */
.L_x_8621:
        /* <DEDUP_REMOVED lines=34> */
.L_x_8625:
        /* <DEDUP_REMOVED lines=13> */
.L_x_8624:
[----:B------:R-:W-:Y:S05]  /*6250*/  BSYNC.RECONVERGENT B0 ;  /* 0x0000000000007941 */ /* 0x000fea0003800200 */
.L_x_8623:
        /* <DEDUP_REMOVED lines=39> */
.L_x_8630:
        /* <DEDUP_REMOVED lines=10> */
.L_x_8631:
[----:B------:R-:W-:-:S13]  /*6570*/  ISETP.GE.AND P0, PT, R12, R11, PT ;  /* 0x0000000b0c00720c */ /* 0x000fda0003f06270 */
[----:B------:R-:W-:Y:S05]  /*6580*/  @P0 BREAK.RELIABLE B2 ;  /* 0x0000000000020942 */ /* 0x000fea0003800100 */
[----:B------:R-:W-:Y:S05]  /*6590*/  @P0 BRA `(.L_x_8632) ;  /* 0x0000000000280947 */ /* 0x000fea0003800000 */
[----:B------:R-:W-:Y:S05]  /*65a0*/  BSYNC.RELIABLE B2 ;  /* 0x0000000000027941 */ /* 0x000fea0003800100 */
.L_x_8629:
        /* <DEDUP_REMOVED lines=9> */
.L_x_8632:
[----:B------:R-:W-:Y:S05]  /*6640*/  BSYNC.RECONVERGENT B1 ;  /* 0x0000000000017941 */ /* 0x000fea0003800200 */
.L_x_8628:
        /* <DEDUP_REMOVED lines=31> */
.L_x_8635:
        /* <DEDUP_REMOVED lines=10> */
.L_x_8636:
[----:B------:R-:W-:-:S13]  /*68e0*/  ISETP.GE.AND P0, PT, R11, R14, PT ;  /* 0x0000000e0b00720c */ /* 0x000fda0003f06270 */
[----:B------:R-:W-:Y:S05]  /*68f0*/  @P0 BREAK.RELIABLE B2 ;  /* 0x0000000000020942 */ /* 0x000fea0003800100 */
[----:B------:R-:W-:Y:S05]  /*6900*/  @P0 BRA `(.L_x_8637) ;  /* 0x0000000000280947 */ /* 0x000fea0003800000 */
[----:B------:R-:W-:Y:S05]  /*6910*/  BSYNC.RELIABLE B2 ;  /* 0x0000000000027941 */ /* 0x000fea0003800100 */
.L_x_8634:
        /* <DEDUP_REMOVED lines=9> */
.L_x_8637:
[----:B------:R-:W-:Y:S05]  /*69b0*/  BSYNC.RECONVERGENT B1 ;  /* 0x0000000000017941 */ /* 0x000fea0003800200 */
.L_x_8633:
        /* <DEDUP_REMOVED lines=12> */
.L_x_8640:
        /* <DEDUP_REMOVED lines=9> */
.L_x_8639:
[----:B------:R-:W-:Y:S05]  /*6b10*/  BSYNC.RECONVERGENT B1 ;  /* 0x0000000000017941 */ /* 0x000fea0003800200 */
.L_x_8638:
        /* <DEDUP_REMOVED lines=8> */
.L_x_8627:
[----:B------:R-:W-:Y:S05]  /*6ba0*/  BSYNC.RECONVERGENT B0 ;  /* 0x0000000000007941 */ /* 0x000fea0003800200 */
.L_x_8626:
        /* <DEDUP_REMOVED lines=145> */
[----:B--2---:R-:W-:Y:S02]  /*74c0*/  @!P3 ISETP.LT.AND P5, PT, R9, R32, PT ;  /* 0x000000200900b20c */ /* 0x004fe40003fa1270 */
        /* <DEDUP_REMOVED lines=32> */
[----:B--2---:R-:W-:Y:S02]  /*76d0*/  @!P6 ISETP.LT.AND P5, PT, R9, R30, PT ;  /* 0x0000001e0900e20c */ /* 0x004fe40003fa1270 */
[----:B------:R-:W-:Y:S02]  /*76e0*/  @!P6 ISETP.LT.AND P4, PT, R30, R9, PT ;  /* 0x000000091e00e20c */ /* 0x000fe40003f81270 */
        /* <DEDUP_REMOVED lines=49> */
[----:B--2---:R-:W-:-:S02]  /*7a00*/  @!P1 ISETP.LT.AND P3, PT, R9, R28, PT ;  /* 0x0000001c0900920c */ /* 0x004fc40003f61270 */
[----:B------:R-:W-:Y:S02]  /*7a10*/  @!P1 ISETP.LT.AND P5, PT, R28, R9, PT ;  /* 0x000000091c00920c */ /* 0x000fe40003fa1270 */
        /* <DEDUP_REMOVED lines=39> */
[----:B-1----:R-:W-:Y:S01]  /*7c90*/  @!P5 ISETP.LT.AND P3, PT, R26, R9, PT ;  /* 0x000000091a00d20c */ /* 0x002fe20003f61270 */
[----:B------:R-:W-:Y:S01]  /*7ca0*/  IMAD.MOV.U32 R25, RZ, RZ, R26 ;  /* 0x000000ffff197224 */ /* 0x000fe200078e001a */
[----:B------:R-:W-:Y:S02]  /*7cb0*/  @!P5 ISETP.LT.AND P4, PT, R9, R26, PT ;  /* 0x0000001a0900d20c */ /* 0x000fe40003f81270 */
        /* <DEDUP_REMOVED lines=17> */
[----:B0-----:R-:W-:Y:S01]  /*7dd0*/  @!P4 ISETP.LT.AND P5, PT, R9, R25, PT ;  /* 0x000000190900c20c */ /* 0x001fe20003fa1270 */
        /* <DEDUP_REMOVED lines=90> */
[----:B-1----:R-:W-:Y:S02]  /*8380*/  @!P5 ISETP.LT.AND P3, PT, R5, R9, PT ;  /* 0x000000090500d20c */ /* 0x002fe40003f61270 */
        /* <DEDUP_REMOVED lines=117> */
.L_x_8641:
        /* <DEDUP_REMOVED lines=122> */
.L_x_8644:
[----:B------:R-:W-:Y:S05]  /*9280*/  NANOSLEEP 0x1c2 ;  /* 0x000001c20000795d */ /* 0x000fea0003800000 */
[----:B------:R-:W-:Y:S01]  /*9290*/  NOP ;  /* 0x0000000000007918 */ /* 0x000fe20000000000 */
.L_x_8645:
        /* <DEDUP_REMOVED lines=12> */
.L_x_8716:
[----:B------:R-:W-:Y:S05]  /*9360*/  @!P3 BRA `(.L_x_8647) ;  /* 0x000000000038b947 */ /* 0x000fea0003800000 */
[----:B------:R-:W-:-:S13]  /*9370*/  ISETP.GT.U32.AND P5, PT, R17, 0x1f3, PT ;  /* 0x000001f31100780c */ /* 0x000fda0003fa4070 */
.L_x_8651:
[----:B------:R-:W-:Y:S05]  /*9380*/  YIELD ;  /* 0x0000000000007946 */ /* 0x000fea0003800000 */
[----:B------:R-:W-:Y:S05]  /*9390*/  @P5 BRA `(.L_x_8648) ;  /* 0x0000000000085947 */ /* 0x000fea0003800000 */
[----:B------:R1:W-:Y:S06]  /*93a0*/  MEMBAR.SC.CTA ;  /* 0x0000000000007992 */ /* 0x0003ec0000000000 */
[----:B-1----:R-:W-:Y:S05]  /*93b0*/  BRA `(.L_x_8649) ;  /* 0x0000000000087947 */ /* 0x002fea0003800000 */
.L_x_8648:
[----:B------:R-:W-:Y:S05]  /*93c0*/  NANOSLEEP 0x15e ;  /* 0x0000015e0000795d */ /* 0x000fea0003800000 */
[----:B------:R-:W-:Y:S01]  /*93d0*/  NOP ;  /* 0x0000000000007918 */ /* 0x000fe20000000000 */
.L_x_8649:
[----:B------:R-:W2:Y:S01]  /*93e0*/  LD.E.128.STRONG.GPU R12, desc[UR6][R18.64+0x200] ;  /* 0x00020006120c7980 */ /* 0x000ea2000c10fd00 */
[----:B------:R-:W-:Y:S01]  /*93f0*/  UMOV UR4, 0xffffffff ;  /* 0xffffffff00047882 */ /* 0x000fe20000000000 */
[----:B--2---:R-:W-:-:S04]  /*9400*/  ISETP.NE.U32.AND P3, PT, R12, 0x63, PT ;  /* 0x000000630c00780c */ /* 0x004fc80003f65070 */
[----:B------:R-:W-:Y:S01]  /*9410*/  ISETP.NE.AND.EX P3, PT, R13, RZ, PT, P3 ;  /* 0x000000ff0d00720c */ /* 0x000fe20003f65330 */
[----:B------:R-:W-:-:S12]  /*9420*/  BRA.DIV UR4, `(.L_x_8650) ;  /* 0x0000002a04347947 */ /* 0x000fd8000b800000 */
[----:B------:R-:W-:-:S13]  /*9430*/  VOTE.ANY P3, !P3 ;  /* 0x0000000000ff7806 */ /* 0x000fda0005860100 */
.L_x_8719:
[----:B------:R-:W-:Y:S05]  /*9440*/  @P3 BRA `(.L_x_8651) ;  /* 0xfffffffc00cc3947 */ /* 0x000fea000383ffff */
.L_x_8647:
        /* <DEDUP_REMOVED lines=61> */
.L_x_8733:
[----:B------:R-:W-:Y:S05]  /*9820*/  @!P5 BRA `(.L_x_8653) ;  /* 0x000000040034d947 */ /* 0x000fea0003800000 */
.L_x_8661:
        /* <DEDUP_REMOVED lines=8> */
.L_x_8736:
[----:B------:R-:W-:Y:S05]  /*98b0*/  @!P3 BRA `(.L_x_8655) ;  /* 0x00000000003cb947 */ /* 0x000fea0003800000 */
.L_x_8659:
[----:B------:R-:W-:Y:S05]  /*98c0*/  YIELD ;  /* 0x0000000000007946 */ /* 0x000fea0003800000 */
[----:B------:R-:W1:Y:S02]  /*98d0*/  LDCU UR4, c[0x0][0x370] ;  /* 0x00006e00ff0477ac */ /* 0x000e640008000800 */
[----:B-1----:R-:W-:-:S09]  /*98e0*/  UISETP.GT.U32.AND UP0, UPT, UR4, 0x1f3, UPT ;  /* 0x000001f30400788c */ /* 0x002fd2000bf04070 */
[----:B------:R-:W-:Y:S05]  /*98f0*/  BRA.U UP0, `(.L_x_8656) ;  /* 0x0000000100087547 */ /* 0x000fea000b800000 */
[----:B------:R1:W-:Y:S06]  /*9900*/  MEMBAR.SC.CTA ;  /* 0x0000000000007992 */ /* 0x0003ec0000000000 */
[----:B-1----:R-:W-:Y:S05]  /*9910*/  BRA `(.L_x_8657) ;  /* 0x0000000000087947 */ /* 0x002fea0003800000 */
.L_x_8656:
[----:B------:R-:W-:Y:S05]  /*9920*/  NANOSLEEP 0x15e ;  /* 0x0000015e0000795d */ /* 0x000fea0003800000 */
[----:B------:R-:W-:Y:S01]  /*9930*/  NOP ;  /* 0x0000000000007918 */ /* 0x000fe20000000000 */
.L_x_8657:
[----:B------:R-:W2:Y:S01]  /*9940*/  LD.E.128.STRONG.GPU R12, desc[UR6][R18.64+-0x200] ;  /* 0xfffe0006120c7980 */ /* 0x000ea2000c10fd00 */
[----:B------:R-:W-:Y:S01]  /*9950*/  UMOV UR4, 0xffffffff ;  /* 0xffffffff00047882 */ /* 0x000fe20000000000 */
[----:B--2---:R-:W-:-:S04]  /*9960*/  ISETP.NE.U32.AND P3, PT, R12, 0x63, PT ;  /* 0x000000630c00780c */ /* 0x004fc80003f65070 */
[----:B------:R-:W-:Y:S01]  /*9970*/  ISETP.NE.AND.EX P3, PT, R13, RZ, PT, P3 ;  /* 0x000000ff0d00720c */ /* 0x000fe20003f65330 */
[----:B------:R-:W-:-:S12]  /*9980*/  BRA.DIV UR4, `(.L_x_8658) ;  /* 0x0000002a04dc7947 */ /* 0x000fd8000b800000 */
[----:B------:R-:W-:-:S13]  /*9990*/  VOTE.ANY P3, !P3 ;  /* 0x0000000000ff7806 */ /* 0x000fda0005860100 */
.L_x_8739:
[----:B------:R-:W-:Y:S05]  /*99a0*/  @P3 BRA `(.L_x_8659) ;  /* 0xfffffffc00c43947 */ /* 0x000fea000383ffff */
.L_x_8655:
        /* <DEDUP_REMOVED lines=52> */
.L_x_8753:
[----:B------:R-:W-:Y:S05]  /*9cf0*/  @P3 BRA `(.L_x_8661) ;  /* 0xfffffff800cc3947 */ /* 0x000fea000383ffff */
.L_x_8653:
        /* <DEDUP_REMOVED lines=20> */
.L_x_8663:
[----:B------:R-:W-:Y:S05]  /*9e40*/  BSYNC.RECONVERGENT B0 ;  /* 0x0000000000007941 */ /* 0x000fea0003800200 */
.L_x_8662:
[----:B------:R1:W-:Y:S01]  /*9e50*/  @!P3 STS.64 [R19+0x90], R16 ;  /* 0x000090101300b388 */ /* 0x0003e20000000a00 */
[----:B--2---:R-:W-:Y:S02]  /*9e60*/  IMAD.MOV.U32 R15, RZ, RZ, R42 ;  /* 0x000000ffff0f7224 */ /* 0x004fe400078e002a */
[----:B------:R-:W-:-:S07]  /*9e70*/  @!P3 IMAD.MOV.U32 R15, RZ, RZ, R16 ;  /* 0x000000ffff0fb224 */ /* 0x000fce00078e0010 */
.L_x_8643:
        /* <DEDUP_REMOVED lines=11> */
.L_x_8642:
        /* <DEDUP_REMOVED lines=113> */
.L_x_8668:
        /* <DEDUP_REMOVED lines=10> */
.L_x_8667:
[----:B------:R-:W-:Y:S05]  /*a6e0*/  BSYNC.RECONVERGENT B1 ;  /* 0x0000000000017941 */ /* 0x000fea0003800200 */
.L_x_8666:
        /* <DEDUP_REMOVED lines=17> */
.L_x_8671:
        /* <DEDUP_REMOVED lines=40> */
.L_x_8670:
[----:B------:R-:W-:Y:S05]  /*aa80*/  BSYNC.RECONVERGENT B1 ;  /* 0x0000000000017941 */ /* 0x000fea0003800200 */
.L_x_8669:
        /* <DEDUP_REMOVED lines=27> */
.L_x_8673:
[----:B------:R-:W-:Y:S05]  /*ac40*/  BSYNC.RECONVERGENT B1 ;  /* 0x0000000000017941 */ /* 0x000fea0003800200 */
.L_x_8672:
        /* <DEDUP_REMOVED lines=9> */
.L_x_8665:
[----:B------:R-:W-:Y:S05]  /*ace0*/  BSYNC.RECONVERGENT B0 ;  /* 0x0000000000007941 */ /* 0x000fea0003800200 */
.L_x_8664:
[----:B------:R-:W-:-:S13]  /*acf0*/  ISETP.NE.AND P0, PT, R41, RZ, PT ;  /* 0x000000ff2900720c */ /* 0x000fda0003f05270 */
[----:B------:R-:W-:Y:S05]  /*ad00*/  @P0 EXIT ;  /* 0x000000000000094d */ /* 0x000fea0003800000 */
[----:B0---4-:R-:W0:Y:S01]  /*ad10*/  LDC.64 R2, c[0x0][0x3d0] ;  /* 0x0000f400ff027b82 */ /* 0x011e220000000a00 */
[----:B------:R-:W-:-:S05]  /*ad20*/  IADD3 R18, P0, PT, R18, R12, RZ ;  /* 0x0000000c12127210 */ /* 0x000fca0007f1e0ff */
[----:B------:R-:W-:-:S05]  /*ad30*/  IMAD.X R19, R19, 0x1, R13, P0 ;  /* 0x0000000113137824 */ /* 0x000fca00000e060d */
[----:B0-----:R-:W-:Y:S01]  /*ad40*/  STG.E.64 desc[UR6][R2.64], R18 ;  /* 0x0000001202007986 */ /* 0x001fe2000c101b06 */
[----:B------:R-:W-:Y:S05]  /*ad50*/  EXIT ;  /* 0x000000000000794d */ /* 0x000fea0003800000 */
.L_x_8559:
[----:B------:R-:W-:Y:S01]  /*ad60*/  BSSY B1, `(.L_x_8674) ;  /* 0x0000006000017945 */ /* 0x000fe20003800000 */
[----:B------:R-:W-:Y:S01]  /*ad70*/  PLOP3.LUT P3, PT, P3, PT, PT, 0x8, 0x80 ;  /* 0x000000000080781c */ /* 0x000fe20001f6e170 */
[----:B------:R-:W-:-:S12]  /*ad80*/  IMAD.MOV.U32 R16, RZ, RZ, -0x1 ;  /* 0xffffffffff107424 */ /* 0x000fd800078e00ff */
[----:B0-----:R-:W-:Y:S05]  /*ad90*/  WARPSYNC.COLLECTIVE R16, `(.L_x_8675) ;  /* 0x0000000010087348 */ /* 0x001fea0003c00000 */
[----:B------:R-:W-:Y:S01]  /*ada0*/  VOTE.ANY P3, P3 ;  /* 0x0000000000ff7806 */ /* 0x000fe20001860100 */
[----:B0-----:R-:W-:-:S12]  /*adb0*/  ENDCOLLECTIVE ;  /* 0x000000000000791b */ /* 0x001fd80003800000 */
.L_x_8675:
[----:B------:R-:W-:Y:S05]  /*adc0*/  BSYNC B1 ;  /* 0x0000000000017941 */ /* 0x000fea0003800000 */
.L_x_8674:
[----:B------:R-:W-:Y:S05]  /*add0*/  BRA `(.L_x_8676) ;  /* 0xffffff8c004c7947 */ /* 0x000fea000383ffff */
.L_x_8563:
[----:B------:R-:W-:Y:S01]  /*ade0*/  BSSY B1, `(.L_x_8677) ;  /* 0x0000006000017945 */ /* 0x000fe20003800000 */
[----:B------:R-:W-:Y:S01]  /*adf0*/  PLOP3.LUT P3, PT, P3, PT, PT, 0x8, 0x80 ;  /* 0x000000000080781c */ /* 0x000fe20001f6e170 */
[----:B------:R-:W-:-:S12]  /*ae00*/  IMAD.MOV.U32 R16, RZ, RZ, -0x1 ;  /* 0xffffffffff107424 */ /* 0x000fd800078e00ff */
[----:B0-----:R-:W-:Y:S05]  /*ae10*/  WARPSYNC.COLLECTIVE R16, `(.L_x_8678) ;  /* 0x0000000010087348 */ /* 0x001fea0003c00000 */
[----:B------:R-:W-:Y:S01]  /*ae20*/  VOTE.ANY P3, P3 ;  /* 0x0000000000ff7806 */ /* 0x000fe20001860100 */
[----:B0-----:R-:W-:-:S12]  /*ae30*/  ENDCOLLECTIVE ;  /* 0x000000000000791b */ /* 0x001fd80003800000 */
.L_x_8678:
[----:B------:R-:W-:Y:S05]  /*ae40*/  BSYNC B1 ;  /* 0x0000000000017941 */ /* 0x000fea0003800000 */
.L_x_8677:
[----:B------:R-:W-:Y:S05]  /*ae50*/  BRA `(.L_x_8679) ;  /* 0xffffff8c00647947 */ /* 0x000fea000383ffff */
.L_x_8565:
        /* <DEDUP_REMOVED lines=11> */
.L_x_8681:
[----:B------:R-:W-:Y:S05]  /*af10*/  BSYNC B1 ;  /* 0x0000000000017941 */ /* 0x000fea0003800000 */
.L_x_8680:
        /* <DEDUP_REMOVED lines=11> */
.L_x_8682:
[----:B------:R-:W-:Y:S01]  /*afd0*/  ISETP.GT.AND P5, PT, R12, R17, PT ;  /* 0x000000110c00720c */ /* 0x000fe20003fa4270 */
[----:B------:R-:W-:Y:S02]  /*afe0*/  VIADD R12, R21, 0x4 ;  /* 0x00000004150c7836 */ /* 0x000fe40000000000 */
[----:B------:R-:W-:Y:S02]  /*aff0*/  IMAD.MOV.U32 R19, RZ, RZ, R15 ;  /* 0x000000ffff137224 */ /* 0x000fe400078e000f */
[----:B------:R-:W-:-:S08]  /*b000*/  IMAD.MOV.U32 R40, RZ, RZ, R20 ;  /* 0x000000ffff287224 */ /* 0x000fd000078e0014 */
[----:B------:R-:W-:Y:S05]  /*b010*/  WARPSYNC.COLLECTIVE R16, `(.L_x_8683) ;  /* 0x0000000010087348 */ /* 0x000fea0003c00000 */
[----:B------:R0:W1:Y:S02]  /*b020*/  SHFL.DOWN P3, R20, R19, R18, R17 ;  /* 0x0800001213147389 */ /* 0x0000640000060011 */
[----:B01----:R-:W-:Y:S05]  /*b030*/  ENDCOLLECTIVE ;  /* 0x000000000000791b */ /* 0x003fea0003800000 */
.L_x_8683:
        /* <DEDUP_REMOVED lines=10> */
.L_x_8684:
[----:B------:R-:W-:Y:S01]  /*b0e0*/  IMAD.MOV.U32 R19, RZ, RZ, R48 ;  /* 0x000000ffff137224 */ /* 0x000fe200078e0030 */
[----:B------:R-:W-:-:S04]  /*b0f0*/  SEL R20, R20, RZ, !P5 ;  /* 0x000000ff14147207 */ /* 0x000fc80006800000 */
[----:B------:R-:W-:-:S13]  /*b100*/  IADD3 R46, P6, PT, R20, R47, RZ ;  /* 0x0000002f142e7210 */ /* 0x000fda0007fde0ff */
[----:B------:R-:W-:Y:S05]  /*b110*/  WARPSYNC.COLLECTIVE R16, `(.L_x_8685) ;  /* 0x0000000010087348 */ /* 0x000fea0003c00000 */
[----:B------:R0:W1:Y:S02]  /*b120*/  SHFL.DOWN P3, R20, R19, R18, R17 ;  /* 0x0800001213147389 */ /* 0x0000640000060011 */
[----:B01----:R-:W-:Y:S05]  /*b130*/  ENDCOLLECTIVE ;  /* 0x000000000000791b */ /* 0x003fea0003800000 */
.L_x_8685:
[----:B------:R-:W-:Y:S02]  /*b140*/  IMAD.MOV.U32 R19, RZ, RZ, R46 ;  /* 0x000000ffff137224 */ /* 0x000fe400078e002e */
[----:B------:R-:W-:Y:S02]  /*b150*/  IMAD.MOV.U32 R18, RZ, RZ, 0x4 ;  /* 0x00000004ff127424 */ /* 0x000fe400078e00ff */
[----:B------:R-:W-:-:S07]  /*b160*/  IMAD.MOV.U32 R40, RZ, RZ, R20 ;  /* 0x000000ffff287224 */ /* 0x000fce00078e0014 */
[----:B------:R-:W-:Y:S05]  /*b170*/  WARPSYNC.COLLECTIVE R16, `(.L_x_8686) ;  /* 0x0000000010087348 */ /* 0x000fea0003c00000 */
[----:B------:R0:W1:Y:S02]  /*b180*/  SHFL.DOWN P3, R20, R19, R18, R17 ;  /* 0x0800001213147389 */ /* 0x0000640000060011 */
[----:B01----:R-:W-:Y:S05]  /*b190*/  ENDCOLLECTIVE ;  /* 0x000000000000791b */ /* 0x003fea0003800000 */
.L_x_8686:
        /* <DEDUP_REMOVED lines=9> */
.L_x_8687:
[----:B------:R-:W-:-:S05]  /*b230*/  IADD3 R15, P6, PT, R15, R46, RZ ;  /* 0x0000002e0f0f7210 */ /* 0x000fca0007fde0ff */
[----:B------:R-:W-:Y:S02]  /*b240*/  IMAD.MOV.U32 R19, RZ, RZ, R15 ;  /* 0x000000ffff137224 */ /* 0x000fe400078e000f */
[----:B------:R-:W-:Y:S02]  /*b250*/  IMAD.MOV.U32 R18, RZ, RZ, 0x8 ;  /* 0x00000008ff127424 */ /* 0x000fe400078e00ff */
[----:B------:R-:W-:-:S07]  /*b260*/  IMAD.MOV.U32 R14, RZ, RZ, R20 ;  /* 0x000000ffff0e7224 */ /* 0x000fce00078e0014 */
[----:B------:R-:W-:Y:S05]  /*b270*/  WARPSYNC.COLLECTIVE R16, `(.L_x_8688) ;  /* 0x0000000010087348 */ /* 0x000fea0003c00000 */
[----:B------:R0:W1:Y:S02]  /*b280*/  SHFL.DOWN P3, R20, R19, R18, R17 ;  /* 0x0800001213147389 */ /* 0x0000640000060011 */
[----:B01----:R-:W-:Y:S05]  /*b290*/  ENDCOLLECTIVE ;  /* 0x000000000000791b */ /* 0x003fea0003800000 */
.L_x_8688:
        /* <DEDUP_REMOVED lines=10> */
.L_x_8689:
[----:B------:R-:W-:Y:S02]  /*b340*/  IMAD.MOV.U32 R19, RZ, RZ, R47 ;  /* 0x000000ffff137224 */ /* 0x000fe400078e002f */
[----:B------:R-:W-:Y:S02]  /*b350*/  IMAD.MOV.U32 R18, RZ, RZ, 0x10 ;  /* 0x00000010ff127424 */ /* 0x000fe400078e00ff */
[----:B------:R-:W-:-:S07]  /*b360*/  IMAD.MOV.U32 R14, RZ, RZ, R20 ;  /* 0x000000ffff0e7224 */ /* 0x000fce00078e0014 */
[----:B------:R-:W-:Y:S05]  /*b370*/  WARPSYNC.COLLECTIVE R16, `(.L_x_8690) ;  /* 0x0000000010087348 */ /* 0x000fea0003c00000 */
[----:B------:R0:W1:Y:S02]  /*b380*/  SHFL.DOWN P3, R20, R19, R18, R17 ;  /* 0x0800001213147389 */ /* 0x0000640000060011 */
[----:B01----:R-:W-:Y:S05]  /*b390*/  ENDCOLLECTIVE ;  /* 0x000000000000791b */ /* 0x003fea0003800000 */
.L_x_8690:
        /* <DEDUP_REMOVED lines=8> */
.L_x_8691:
        /* <DEDUP_REMOVED lines=18> */
.L_x_8692:
[----:B------:R-:W-:Y:S01]  /*b540*/  PLOP3.LUT P5, PT, P3, PT, PT, 0x80, 0x8 ;  /* 0x000000000008781c */ /* 0x000fe20001faf070 */
[----:B------:R-:W-:-:S12]  /*b550*/  BRA `(.L_x_8693) ;  /* 0xffffff88009c7947 */ /* 0x000fd8000383ffff */
.L_x_8567:
[----:B------:R-:W-:Y:S01]  /*b560*/  BSSY B1, `(.L_x_8694) ;  /* 0x0000006000017945 */ /* 0x000fe20003800000 */
[----:B------:R-:W-:Y:S01]  /*b570*/  PLOP3.LUT P3, PT, P3, PT, PT, 0x8, 0x80 ;  /* 0x000000000080781c */ /* 0x000fe20001f6e170 */
[----:B------:R-:W-:-:S12]  /*b580*/  IMAD.MOV.U32 R16, RZ, RZ, -0x1 ;  /* 0xffffffffff107424 */ /* 0x000fd800078e00ff */
[----:B0-----:R-:W-:Y:S05]  /*b590*/  WARPSYNC.COLLECTIVE R16, `(.L_x_8695) ;  /* 0x0000000010087348 */ /* 0x001fea0003c00000 */
[----:B------:R-:W-:Y:S01]  /*b5a0*/  VOTE.ANY P3, P3 ;  /* 0x0000000000ff7806 */ /* 0x000fe20001860100 */
[----:B0-----:R-:W-:-:S12]  /*b5b0*/  ENDCOLLECTIVE ;  /* 0x000000000000791b */ /* 0x001fd80003800000 */
.L_x_8695:
[----:B------:R-:W-:Y:S05]  /*b5c0*/  BSYNC B1 ;  /* 0x0000000000017941 */ /* 0x000fea0003800000 */
.L_x_8694:
[----:B------:R-:W-:Y:S05]  /*b5d0*/  BRA `(.L_x_8696) ;  /* 0xffffff8800a07947 */ /* 0x000fea000383ffff */
.L_x_8571:
[----:B------:R-:W-:Y:S01]  /*b5e0*/  BSSY B1, `(.L_x_8697) ;  /* 0x0000006000017945 */ /* 0x000fe20003800000 */
[----:B------:R-:W-:Y:S01]  /*b5f0*/  PLOP3.LUT P3, PT, P3, PT, PT, 0x8, 0x80 ;  /* 0x000000000080781c */ /* 0x000fe20001f6e170 */
[----:B------:R-:W-:-:S12]  /*b600*/  IMAD.MOV.U32 R16, RZ, RZ, -0x1 ;  /* 0xffffffffff107424 */ /* 0x000fd800078e00ff */
[----:B0-----:R-:W-:Y:S05]  /*b610*/  WARPSYNC.COLLECTIVE R16, `(.L_x_8698) ;  /* 0x0000000010087348 */ /* 0x001fea0003c00000 */
[----:B------:R-:W-:Y:S01]  /*b620*/  VOTE.ANY P3, P3 ;  /* 0x0000000000ff7806 */ /* 0x000fe20001860100 */
[----:B0-----:R-:W-:-:S12]  /*b630*/  ENDCOLLECTIVE ;  /* 0x000000000000791b */ /* 0x001fd80003800000 */
.L_x_8698:
[----:B------:R-:W-:Y:S05]  /*b640*/  BSYNC B1 ;  /* 0x0000000000017941 */ /* 0x000fea0003800000 */
.L_x_8697:
[----:B------:R-:W-:Y:S05]  /*b650*/  BRA `(.L_x_8699) ;  /* 0xffffff8800bc7947 */ /* 0x000fea000383ffff */
.L_x_8573:
[----:B------:R-:W-:Y:S01]  /*b660*/  BSSY B1, `(.L_x_8700) ;  /* 0x0000006000017945 */ /* 0x000fe20003800000 */
[----:B------:R-:W-:Y:S01]  /*b670*/  PLOP3.LUT P3, PT, P3, PT, PT, 0x8, 0x80 ;  /* 0x000000000080781c */ /* 0x000fe20001f6e170 */
[----:B------:R-:W-:-:S12]  /*b680*/  IMAD.MOV.U32 R16, RZ, RZ, -0x1 ;  /* 0xffffffffff107424 */ /* 0x000fd800078e00ff */
[----:B0-----:R-:W-:Y:S05]  /*b690*/  WARPSYNC.COLLECTIVE R16, `(.L_x_8701) ;  /* 0x0000000010087348 */ /* 0x001fea0003c00000 */
[----:B------:R-:W-:Y:S01]  /*b6a0*/  VOTE.ANY R16, PT, P3 ;  /* 0x0000000000107806 */ /* 0x000fe200018e0100 */
[----:B0-----:R-:W-:Y:S06]  /*b6b0*/  ENDCOLLECTIVE ;  /* 0x000000000000791b */ /* 0x001fec0003800000 */
.L_x_8701:
[----:B------:R-:W-:Y:S05]  /*b6c0*/  BSYNC B1 ;  /* 0x0000000000017941 */ /* 0x000fea0003800000 */
.L_x_8700:
        /* <DEDUP_REMOVED lines=11> */
.L_x_8702:
[----:B------:R-:W-:Y:S02]  /*b780*/  IMAD.MOV.U32 R19, RZ, RZ, R15 ;  /* 0x000000ffff137224 */ /* 0x000fe400078e000f */
[----:B------:R-:W-:-:S07]  /*b790*/  IMAD.MOV.U32 R48, RZ, RZ, R20 ;  /* 0x000000ffff307224 */ /* 0x000fce00078e0014 */
[----:B------:R-:W-:Y:S05]  /*b7a0*/  WARPSYNC.COLLECTIVE R16, `(.L_x_8703) ;  /* 0x0000000010087348 */ /* 0x000fea0003c00000 */
[----:B------:R0:W1:Y:S02]  /*b7b0*/  SHFL.DOWN P3, R20, R19, R18, R17 ;  /* 0x0800001213147389 */ /* 0x0000640000060011 */
[----:B01----:R-:W-:Y:S05]  /*b7c0*/  ENDCOLLECTIVE ;  /* 0x000000000000791b */ /* 0x003fea0003800000 */
.L_x_8703:
        /* <DEDUP_REMOVED lines=13> */
.L_x_8704:
[----:B------:R-:W-:Y:S01]  /*b8a0*/  IMAD.MOV.U32 R19, RZ, RZ, R53 ;  /* 0x000000ffff137224 */ /* 0x000fe200078e0035 */
[----:B------:R-:W-:-:S04]  /*b8b0*/  SEL R20, R20, RZ, !P5 ;  /* 0x000000ff14147207 */ /* 0x000fc80006800000 */
[----:B------:R-:W-:-:S13]  /*b8c0*/  IADD3 R50, P6, PT, R20, R51, RZ ;  /* 0x0000003314327210 */ /* 0x000fda0007fde0ff */
[----:B------:R-:W-:Y:S05]  /*b8d0*/  WARPSYNC.COLLECTIVE R16, `(.L_x_8705) ;  /* 0x0000000010087348 */ /* 0x000fea0003c00000 */
[----:B------:R0:W1:Y:S02]  /*b8e0*/  SHFL.DOWN P3, R20, R19, R18, R17 ;  /* 0x0800001213147389 */ /* 0x0000640000060011 */
[----:B01----:R-:W-:Y:S05]  /*b8f0*/  ENDCOLLECTIVE ;  /* 0x000000000000791b */ /* 0x003fea0003800000 */
.L_x_8705:
[----:B------:R-:W-:Y:S02]  /*b900*/  IMAD.MOV.U32 R19, RZ, RZ, R50 ;  /* 0x000000ffff137224 */ /* 0x000fe400078e0032 */
[----:B------:R-:W-:Y:S02]  /*b910*/  IMAD.MOV.U32 R18, RZ, RZ, 0x4 ;  /* 0x00000004ff127424 */ /* 0x000fe400078e00ff */
[----:B------:R-:W-:-:S07]  /*b920*/  IMAD.MOV.U32 R48, RZ, RZ, R20 ;  /* 0x000000ffff307224 */ /* 0x000fce00078e0014 */
[----:B------:R-:W-:Y:S05]  /*b930*/  WARPSYNC.COLLECTIVE R16, `(.L_x_8706) ;  /* 0x0000000010087348 */ /* 0x000fea0003c00000 */
[----:B------:R0:W1:Y:S02]  /*b940*/  SHFL.DOWN P3, R20, R19, R18, R17 ;  /* 0x0800001213147389 */ /* 0x0000640000060011 */
[----:B01----:R-:W-:Y:S05]  /*b950*/  ENDCOLLECTIVE ;  /* 0x000000000000791b */ /* 0x003fea0003800000 */
.L_x_8706:
        /* <DEDUP_REMOVED lines=8> */
.L_x_8707:
[----:B------:R-:W-:-:S05]  /*b9e0*/  IADD3 R15, P6, PT, R15, R50, RZ ;  /* 0x000000320f0f7210 */ /* 0x000fca0007fde0ff */
[----:B------:R-:W-:Y:S02]  /*b9f0*/  IMAD.MOV.U32 R19, RZ, RZ, R15 ;  /* 0x000000ffff137224 */ /* 0x000fe400078e000f */
[----:B------:R-:W-:Y:S02]  /*ba00*/  IMAD.MOV.U32 R18, RZ, RZ, 0x8 ;  /* 0x00000008ff127424 */ /* 0x000fe400078e00ff */
[----:B------:R-:W-:-:S07]  /*ba10*/  IMAD.MOV.U32 R14, RZ, RZ, R20 ;  /* 0x000000ffff0e7224 */ /* 0x000fce00078e0014 */
[----:B------:R-:W-:Y:S05]  /*ba20*/  WARPSYNC.COLLECTIVE R16, `(.L_x_8708) ;  /* 0x0000000010087348 */ /* 0x000fea0003c00000 */
[----:B------:R0:W1:Y:S02]  /*ba30*/  SHFL.DOWN P3, R20, R19, R18, R17 ;  /* 0x0800001213147389 */ /* 0x0000640000060011 */
[----:B01----:R-:W-:Y:S05]  /*ba40*/  ENDCOLLECTIVE ;  /* 0x000000000000791b */ /* 0x003fea0003800000 */
.L_x_8708:
        /* <DEDUP_REMOVED lines=10> */
.L_x_8709:
[----:B------:R-:W-:Y:S02]  /*baf0*/  IMAD.MOV.U32 R19, RZ, RZ, R48 ;  /* 0x000000ffff137224 */ /* 0x000fe400078e0030 */
[----:B------:R-:W-:Y:S02]  /*bb00*/  IMAD.MOV.U32 R18, RZ, RZ, 0x10 ;  /* 0x00000010ff127424 */ /* 0x000fe400078e00ff */
[----:B------:R-:W-:-:S07]  /*bb10*/  IMAD.MOV.U32 R14, RZ, RZ, R20 ;  /* 0x000000ffff0e7224 */ /* 0x000fce00078e0014 */
[----:B------:R-:W-:Y:S05]  /*bb20*/  WARPSYNC.COLLECTIVE R16, `(.L_x_8710) ;  /* 0x0000000010087348 */ /* 0x000fea0003c00000 */
[----:B------:R0:W1:Y:S02]  /*bb30*/  SHFL.DOWN P3, R20, R19, R18, R17 ;  /* 0x0800001213147389 */ /* 0x0000640000060011 */
[----:B01----:R-:W-:Y:S05]  /*bb40*/  ENDCOLLECTIVE ;  /* 0x000000000000791b */ /* 0x003fea0003800000 */
.L_x_8710:
        /* <DEDUP_REMOVED lines=9> */
.L_x_8711:
        /* <DEDUP_REMOVED lines=9> */
.L_x_8712:
[----:B------:R-:W-:Y:S05]  /*bc70*/  BRA `(.L_x_8713) ;  /* 0xffffff8800087947 */ /* 0x000fea000383ffff */
.L_x_8646:
[----:B------:R-:W-:Y:S01]  /*bc80*/  BSSY B0, `(.L_x_8714) ;  /* 0x0000006000007945 */ /* 0x000fe20003800000 */
[----:B------:R-:W-:Y:S01]  /*bc90*/  PLOP3.LUT P3, PT, P3, PT, PT, 0x8, 0x80 ;  /* 0x000000000080781c */ /* 0x000fe20001f6e170 */
[----:B------:R-:W-:-:S12]  /*bca0*/  IMAD.MOV.U32 R16, RZ, RZ, -0x1 ;  /* 0xffffffffff107424 */ /* 0x000fd800078e00ff */
[----:B0-----:R-:W-:Y:S05]  /*bcb0*/  WARPSYNC.COLLECTIVE R16, `(.L_x_8715) ;  /* 0x0000000010087348 */ /* 0x001fea0003c00000 */
[----:B------:R-:W-:Y:S01]  /*bcc0*/  VOTE.ANY P3, P3 ;  /* 0x0000000000ff7806 */ /* 0x000fe20001860100 */
[----:B0-----:R-:W-:-:S12]  /*bcd0*/  ENDCOLLECTIVE ;  /* 0x000000000000791b */ /* 0x001fd80003800000 */
.L_x_8715:
[----:B------:R-:W-:Y:S05]  /*bce0*/  BSYNC B0 ;  /* 0x0000000000007941 */ /* 0x000fea0003800000 */
.L_x_8714:
[----:B------:R-:W-:Y:S05]  /*bcf0*/  BRA `(.L_x_8716) ;  /* 0xffffffd400987947 */ /* 0x000fea000383ffff */
.L_x_8650:
[----:B------:R-:W-:Y:S01]  /*bd00*/  BSSY B0, `(.L_x_8717) ;  /* 0x0000006000007945 */ /* 0x000fe20003800000 */
[----:B------:R-:W-:Y:S01]  /*bd10*/  PLOP3.LUT P3, PT, P3, PT, PT, 0x8, 0x80 ;  /* 0x000000000080781c */ /* 0x000fe20001f6e170 */
[----:B------:R-:W-:-:S12]  /*bd20*/  IMAD.MOV.U32 R16, RZ, RZ, -0x1 ;  /* 0xffffffffff107424 */ /* 0x000fd800078e00ff */
[----:B0-----:R-:W-:Y:S05]  /*bd30*/  WARPSYNC.COLLECTIVE R16, `(.L_x_8718) ;  /* 0x0000000010087348 */ /* 0x001fea0003c00000 */
[----:B------:R-:W-:Y:S01]  /*bd40*/  VOTE.ANY P3, P3 ;  /* 0x0000000000ff7806 */ /* 0x000fe20001860100 */
[----:B0-----:R-:W-:-:S12]  /*bd50*/  ENDCOLLECTIVE ;  /* 0x000000000000791b */ /* 0x001fd80003800000 */
.L_x_8718:
[----:B------:R-:W-:Y:S05]  /*bd60*/  BSYNC B0 ;  /* 0x0000000000007941 */ /* 0x000fea0003800000 */
.L_x_8717:
[----:B------:R-:W-:Y:S05]  /*bd70*/  BRA `(.L_x_8719) ;  /* 0xffffffd400b07947 */ /* 0x000fea000383ffff */
.L_x_8652:
        /* <DEDUP_REMOVED lines=11> */
.L_x_8721:
[----:B------:R-:W-:Y:S05]  /*be30*/  BSYNC B0 ;  /* 0x0000000000007941 */ /* 0x000fea0003800000 */
.L_x_8720:
        /* <DEDUP_REMOVED lines=11> */
.L_x_8722:
[----:B------:R-:W-:Y:S01]  /*bef0*/  ISETP.GT.AND P5, PT, R12, R17, PT ;  /* 0x000000110c00720c */ /* 0x000fe20003fa4270 */
[----:B------:R-:W-:Y:S02]  /*bf00*/  VIADD R12, R21, 0x4 ;  /* 0x00000004150c7836 */ /* 0x000fe40000000000 */
[----:B------:R-:W-:Y:S02]  /*bf10*/  IMAD.MOV.U32 R19, RZ, RZ, R15 ;  /* 0x000000ffff137224 */ /* 0x000fe400078e000f */
[----:B------:R-:W-:-:S08]  /*bf20*/  IMAD.MOV.U32 R40, RZ, RZ, R20 ;  /* 0x000000ffff287224 */ /* 0x000fd000078e0014 */
[----:B------:R-:W-:Y:S05]  /*bf30*/  WARPSYNC.COLLECTIVE R16, `(.L_x_8723) ;  /* 0x0000000010087348 */ /* 0x000fea0003c00000 */
[----:B------:R0:W1:Y:S02]  /*bf40*/  SHFL.DOWN P3, R20, R19, R18, R17 ;  /* 0x0800001213147389 */ /* 0x0000640000060011 */
[----:B01----:R-:W-:Y:S05]  /*bf50*/  ENDCOLLECTIVE ;  /* 0x000000000000791b */ /* 0x003fea0003800000 */
.L_x_8723:
        /* <DEDUP_REMOVED lines=10> */
.L_x_8724:
[----:B------:R-:W-:Y:S01]  /*c000*/  IMAD.MOV.U32 R19, RZ, RZ, R48 ;  /* 0x000000ffff137224 */ /* 0x000fe200078e0030 */
[----:B------:R-:W-:-:S04]  /*c010*/  SEL R20, R20, RZ, !P5 ;  /* 0x000000ff14147207 */ /* 0x000fc80006800000 */
[----:B------:R-:W-:-:S13]  /*c020*/  IADD3 R46, P6, PT, R20, R47, RZ ;  /* 0x0000002f142e7210 */ /* 0x000fda0007fde0ff */
[----:B------:R-:W-:Y:S05]  /*c030*/  WARPSYNC.COLLECTIVE R16, `(.L_x_8725) ;  /* 0x0000000010087348 */ /* 0x000fea0003c00000 */
[----:B------:R0:W1:Y:S02]  /*c040*/  SHFL.DOWN P3, R20, R19, R18, R17 ;  /* 0x0800001213147389 */ /* 0x0000640000060011 */
[----:B01----:R-:W-:Y:S05]  /*c050*/  ENDCOLLECTIVE ;  /* 0x000000000000791b */ /* 0x003fea0003800000 */
.L_x_8725:
[----:B------:R-:W-:Y:S02]  /*c060*/  IMAD.MOV.U32 R19, RZ, RZ, R46 ;  /* 0x000000ffff137224 */ /* 0x000fe400078e002e */
[----:B------:R-:W-:Y:S02]  /*c070*/  IMAD.MOV.U32 R18, RZ, RZ, 0x4 ;  /* 0x00000004ff127424 */ /* 0x000fe400078e00ff */
[----:B------:R-:W-:-:S07]  /*c080*/  IMAD.MOV.U32 R40, RZ, RZ, R20 ;  /* 0x000000ffff287224 */ /* 0x000fce00078e0014 */
[----:B------:R-:W-:Y:S05]  /*c090*/  WARPSYNC.COLLECTIVE R16, `(.L_x_8726) ;  /* 0x0000000010087348 */ /* 0x000fea0003c00000 */
[----:B------:R0:W1:Y:S02]  /*c0a0*/  SHFL.DOWN P3, R20, R19, R18, R17 ;  /* 0x0800001213147389 */ /* 0x0000640000060011 */
[----:B01----:R-:W-:Y:S05]  /*c0b0*/  ENDCOLLECTIVE ;  /* 0x000000000000791b */ /* 0x003fea0003800000 */
.L_x_8726:
        /* <DEDUP_REMOVED lines=9> */
.L_x_8727:
[----:B------:R-:W-:-:S05]  /*c150*/  IADD3 R15, P6, PT, R15, R46, RZ ;  /* 0x0000002e0f0f7210 */ /* 0x000fca0007fde0ff */
[----:B------:R-:W-:Y:S02]  /*c160*/  IMAD.MOV.U32 R19, RZ, RZ, R15 ;  /* 0x000000ffff137224 */ /* 0x000fe400078e000f */
[----:B------:R-:W-:Y:S02]  /*c170*/  IMAD.MOV.U32 R18, RZ, RZ, 0x8 ;  /* 0x00000008ff127424 */ /* 0x000fe400078e00ff */
[----:B------:R-:W-:-:S07]  /*c180*/  IMAD.MOV.U32 R14, RZ, RZ, R20 ;  /* 0x000000ffff0e7224 */ /* 0x000fce00078e0014 */
[----:B------:R-:W-:Y:S05]  /*c190*/  WARPSYNC.COLLECTIVE R16, `(.L_x_8728) ;  /* 0x0000000010087348 */ /* 0x000fea0003c00000 */
[----:B------:R0:W1:Y:S02]  /*c1a0*/  SHFL.DOWN P3, R20, R19, R18, R17 ;  /* 0x0800001213147389 */ /* 0x0000640000060011 */
[----:B01----:R-:W-:Y:S05]  /*c1b0*/  ENDCOLLECTIVE ;  /* 0x000000000000791b */ /* 0x003fea0003800000 */
.L_x_8728:
        /* <DEDUP_REMOVED lines=10> */
.L_x_8729:
[----:B------:R-:W-:Y:S02]  /*c260*/  IMAD.MOV.U32 R19, RZ, RZ, R47 ;  /* 0x000000ffff137224 */ /* 0x000fe400078e002f */
[----:B------:R-:W-:Y:S02]  /*c270*/  IMAD.MOV.U32 R18, RZ, RZ, 0x10 ;  /* 0x00000010ff127424 */ /* 0x000fe400078e00ff */
[----:B------:R-:W-:-:S07]  /*c280*/  IMAD.MOV.U32 R14, RZ, RZ, R20 ;  /* 0x000000ffff0e7224 */ /* 0x000fce00078e0014 */
[----:B------:R-:W-:Y:S05]  /*c290*/  WARPSYNC.COLLECTIVE R16, `(.L_x_8730) ;  /* 0x0000000010087348 */ /* 0x000fea0003c00000 */
[----:B------:R0:W1:Y:S02]  /*c2a0*/  SHFL.DOWN P3, R20, R19, R18, R17 ;  /* 0x0800001213147389 */ /* 0x0000640000060011 */
[----:B01----:R-:W-:Y:S05]  /*c2b0*/  ENDCOLLECTIVE ;  /* 0x000000000000791b */ /* 0x003fea0003800000 */
.L_x_8730:
        /* <DEDUP_REMOVED lines=8> */
.L_x_8731:
        /* <DEDUP_REMOVED lines=18> */
.L_x_8732:
[----:B------:R-:W-:Y:S01]  /*c460*/  PLOP3.LUT P5, PT, P3, PT, PT, 0x80, 0x8 ;  /* 0x000000000008781c */ /* 0x000fe20001faf070 */
[----:B------:R-:W-:-:S12]  /*c470*/  BRA `(.L_x_8733) ;  /* 0xffffffd000e87947 */ /* 0x000fd8000383ffff */
.L_x_8654:
[----:B------:R-:W-:Y:S01]  /*c480*/  BSSY B0, `(.L_x_8734) ;  /* 0x0000006000007945 */ /* 0x000fe20003800000 */
[----:B------:R-:W-:Y:S01]  /*c490*/  PLOP3.LUT P3, PT, P3, PT, PT, 0x8, 0x80 ;  /* 0x000000000080781c */ /* 0x000fe20001f6e170 */
[----:B------:R-:W-:-:S12]  /*c4a0*/  IMAD.MOV.U32 R16, RZ, RZ, -0x1 ;  /* 0xffffffffff107424 */ /* 0x000fd800078e00ff */
[----:B0-----:R-:W-:Y:S05]  /*c4b0*/  WARPSYNC.COLLECTIVE R16, `(.L_x_8735) ;  /* 0x0000000010087348 */ /* 0x001fea0003c00000 */
[----:B------:R-:W-:Y:S01]  /*c4c0*/  VOTE.ANY P3, P3 ;  /* 0x0000000000ff7806 */ /* 0x000fe20001860100 */
[----:B0-----:R-:W-:-:S12]  /*c4d0*/  ENDCOLLECTIVE ;  /* 0x000000000000791b */ /* 0x001fd80003800000 */
.L_x_8735:
[----:B------:R-:W-:Y:S05]  /*c4e0*/  BSYNC B0 ;  /* 0x0000000000007941 */ /* 0x000fea0003800000 */
.L_x_8734:
[----:B------:R-:W-:Y:S05]  /*c4f0*/  BRA `(.L_x_8736) ;  /* 0xffffffd000ec7947 */ /* 0x000fea000383ffff */
.L_x_8658:
[----:B------:R-:W-:Y:S01]  /*c500*/  BSSY B0, `(.L_x_8737) ;  /* 0x0000006000007945 */ /* 0x000fe20003800000 */
[----:B------:R-:W-:Y:S01]  /*c510*/  PLOP3.LUT P3, PT, P3, PT, PT, 0x8, 0x80 ;  /* 0x000000000080781c */ /* 0x000fe20001f6e170 */
[----:B------:R-:W-:-:S12]  /*c520*/  IMAD.MOV.U32 R16, RZ, RZ, -0x1 ;  /* 0xffffffffff107424 */ /* 0x000fd800078e00ff */
[----:B0-----:R-:W-:Y:S05]  /*c530*/  WARPSYNC.COLLECTIVE R16, `(.L_x_8738) ;  /* 0x0000000010087348 */ /* 0x001fea0003c00000 */
[----:B------:R-:W-:Y:S01]  /*c540*/  VOTE.ANY P3, P3 ;  /* 0x0000000000ff7806 */ /* 0x000fe20001860100 */
[----:B0-----:R-:W-:-:S12]  /*c550*/  ENDCOLLECTIVE ;  /* 0x000000000000791b */ /* 0x001fd80003800000 */
.L_x_8738:
[----:B------:R-:W-:Y:S05]  /*c560*/  BSYNC B0 ;  /* 0x0000000000007941 */ /* 0x000fea0003800000 */
.L_x_8737:
[----:B------:R-:W-:Y:S05]  /*c570*/  BRA `(.L_x_8739) ;  /* 0xffffffd400087947 */ /* 0x000fea000383ffff */
.L_x_8660:
[----:B------:R-:W-:Y:S01]  /*c580*/  BSSY B0, `(.L_x_8740) ;  /* 0x0000006000007945 */ /* 0x000fe20003800000 */
[----:B------:R-:W-:Y:S01]  /*c590*/  PLOP3.LUT P3, PT, P3, PT, PT, 0x8, 0x80 ;  /* 0x000000000080781c */ /* 0x000fe20001f6e170 */
[----:B------:R-:W-:-:S12]  /*c5a0*/  IMAD.MOV.U32 R16, RZ, RZ, -0x1 ;  /* 0xffffffffff107424 */ /* 0x000fd800078e00ff */
[----:B0-----:R-:W-:Y:S05]  /*c5b0*/  WARPSYNC.COLLECTIVE R16, `(.L_x_8741) ;  /* 0x0000000010087348 */ /* 0x001fea0003c00000 */
[----:B------:R-:W-:Y:S01]  /*c5c0*/  VOTE.ANY R16, PT, P3 ;  /* 0x0000000000107806 */ /* 0x000fe200018e0100 */
[----:B0-----:R-:W-:Y:S06]  /*c5d0*/  ENDCOLLECTIVE ;  /* 0x000000000000791b */ /* 0x001fec0003800000 */
.L_x_8741:
[----:B------:R-:W-:Y:S05]  /*c5e0*/  BSYNC B0 ;  /* 0x0000000000007941 */ /* 0x000fea0003800000 */
.L_x_8740:
        /* <DEDUP_REMOVED lines=11> */
.L_x_8742:
[----:B------:R-:W-:Y:S02]  /*c6a0*/  IMAD.MOV.U32 R19, RZ, RZ, R15 ;  /* 0x000000ffff137224 */ /* 0x000fe400078e000f */
[----:B------:R-:W-:-:S07]  /*c6b0*/  IMAD.MOV.U32 R48, RZ, RZ, R20 ;  /* 0x000000ffff307224 */ /* 0x000fce00078e0014 */
[----:B------:R-:W-:Y:S05]  /*c6c0*/  WARPSYNC.COLLECTIVE R16, `(.L_x_8743) ;  /* 0x0000000010087348 */ /* 0x000fea0003c00000 */
[----:B------:R0:W1:Y:S02]  /*c6d0*/  SHFL.DOWN P3, R20, R19, R18, R17 ;  /* 0x0800001213147389 */ /* 0x0000640000060011 */
[----:B01----:R-:W-:Y:S05]  /*c6e0*/  ENDCOLLECTIVE ;  /* 0x000000000000791b */ /* 0x003fea0003800000 */
.L_x_8743:
        /* <DEDUP_REMOVED lines=13> */
.L_x_8744:
[----:B------:R-:W-:Y:S01]  /*c7c0*/  IMAD.MOV.U32 R19, RZ, RZ, R53 ;  /* 0x000000ffff137224 */ /* 0x000fe200078e0035 */
[----:B------:R-:W-:-:S04]  /*c7d0*/  SEL R20, R20, RZ, !P5 ;  /* 0x000000ff14147207 */ /* 0x000fc80006800000 */
[----:B------:R-:W-:-:S13]  /*c7e0*/  IADD3 R50, P6, PT, R20, R51, RZ ;  /* 0x0000003314327210 */ /* 0x000fda0007fde0ff */
[----:B------:R-:W-:Y:S05]  /*c7f0*/  WARPSYNC.COLLECTIVE R16, `(.L_x_8745) ;  /* 0x0000000010087348 */ /* 0x000fea0003c00000 */
[----:B------:R0:W1:Y:S02]  /*c800*/  SHFL.DOWN P3, R20, R19, R18, R17 ;  /* 0x0800001213147389 */ /* 0x0000640000060011 */
[----:B01----:R-:W-:Y:S05]  /*c810*/  ENDCOLLECTIVE ;  /* 0x000000000000791b */ /* 0x003fea0003800000 */
.L_x_8745:
[----:B------:R-:W-:Y:S02]  /*c820*/  IMAD.MOV.U32 R19, RZ, RZ, R50 ;  /* 0x000000ffff137224 */ /* 0x000fe400078e0032 */
[----:B------:R-:W-:Y:S02]  /*c830*/  IMAD.MOV.U32 R18, RZ, RZ, 0x4 ;  /* 0x00000004ff127424 */ /* 0x000fe400078e00ff */
[----:B------:R-:W-:-:S07]  /*c840*/  IMAD.MOV.U32 R48, RZ, RZ, R20 ;  /* 0x000000ffff307224 */ /* 0x000fce00078e0014 */
[----:B------:R-:W-:Y:S05]  /*c850*/  WARPSYNC.COLLECTIVE R16, `(.L_x_8746) ;  /* 0x0000000010087348 */ /* 0x000fea0003c00000 */
[----:B------:R0:W1:Y:S02]  /*c860*/  SHFL.DOWN P3, R20, R19, R18, R17 ;  /* 0x0800001213147389 */ /* 0x0000640000060011 */
[----:B01----:R-:W-:Y:S05]  /*c870*/  ENDCOLLECTIVE ;  /* 0x000000000000791b */ /* 0x003fea0003800000 */
.L_x_8746:
        /* <DEDUP_REMOVED lines=8> */
.L_x_8747:
[----:B------:R-:W-:-:S05]  /*c900*/  IADD3 R15, P6, PT, R15, R50, RZ ;  /* 0x000000320f0f7210 */ /* 0x000fca0007fde0ff */
[----:B------:R-:W-:Y:S02]  /*c910*/  IMAD.MOV.U32 R19, RZ, RZ, R15 ;  /* 0x000000ffff137224 */ /* 0x000fe400078e000f */
[----:B------:R-:W-:Y:S02]  /*c920*/  IMAD.MOV.U32 R18, RZ, RZ, 0x8 ;  /* 0x00000008ff127424 */ /* 0x000fe400078e00ff */
[----:B------:R-:W-:-:S07]  /*c930*/  IMAD.MOV.U32 R14, RZ, RZ, R20 ;  /* 0x000000ffff0e7224 */ /* 0x000fce00078e0014 */
[----:B------:R-:W-:Y:S05]  /*c940*/  WARPSYNC.COLLECTIVE R16, `(.L_x_8748) ;  /* 0x0000000010087348 */ /* 0x000fea0003c00000 */
[----:B------:R0:W1:Y:S02]  /*c950*/  SHFL.DOWN P3, R20, R19, R18, R17 ;  /* 0x0800001213147389 */ /* 0x0000640000060011 */
[----:B01----:R-:W-:Y:S05]  /*c960*/  ENDCOLLECTIVE ;  /* 0x000000000000791b */ /* 0x003fea0003800000 */
.L_x_8748:
        /* <DEDUP_REMOVED lines=10> */
.L_x_8749:
[----:B------:R-:W-:Y:S02]  /*ca10*/  IMAD.MOV.U32 R19, RZ, RZ, R48 ;  /* 0x000000ffff137224 */ /* 0x000fe400078e0030 */
[----:B------:R-:W-:Y:S02]  /*ca20*/  IMAD.MOV.U32 R18, RZ, RZ, 0x10 ;  /* 0x00000010ff127424 */ /* 0x000fe400078e00ff */
[----:B------:R-:W-:-:S07]  /*ca30*/  IMAD.MOV.U32 R14, RZ, RZ, R20 ;  /* 0x000000ffff0e7224 */ /* 0x000fce00078e0014 */
[----:B------:R-:W-:Y:S05]  /*ca40*/  WARPSYNC.COLLECTIVE R16, `(.L_x_8750) ;  /* 0x0000000010087348 */ /* 0x000fea0003c00000 */
[----:B------:R0:W1:Y:S02]  /*ca50*/  SHFL.DOWN P3, R20, R19, R18, R17 ;  /* 0x0800001213147389 */ /* 0x0000640000060011 */
[----:B01----:R-:W-:Y:S05]  /*ca60*/  ENDCOLLECTIVE ;  /* 0x000000000000791b */ /* 0x003fea0003800000 */
.L_x_8750:
        /* <DEDUP_REMOVED lines=9> */
.L_x_8751:
        /* <DEDUP_REMOVED lines=9> */
.L_x_8752:
[----:B------:R-:W-:Y:S05]  /*cb90*/  BRA `(.L_x_8753) ;  /* 0xffffffd000547947 */ /* 0x000fea000383ffff */
.L_x_8754:
        /* <DEDUP_REMOVED lines=14> */
.L_x_14428:


//--------------------- .text._ZN6thrust24THRUST_300001_SM_1000_NS8cuda_cub4core6detail13_kernel_agentINS1_16__set_operations10SetOpAgentINS0_6detail15normal_iteratorINS0_10device_ptrIiEEEESB_PiSC_SB_SC_iN4cuda3std3__44lessIiEENS5_21serial_set_differenceENSF_17integral_constantIbLb0EEEEEJSB_SB_SC_SC_iiSB_SC_SH_SI_PNSF_4pairIiiEEPmN3cub18CUB_300001_SM_100013ScanTileStateIiLb1EEEEEEvDpT0_ --------------------------
	.section	.text._ZN6thrust24THRUST_300001_SM_1000_NS8cuda_cub4core6detail13_kernel_agentINS1_16__set_operations10SetOpAgentINS0_6detail15normal_iteratorINS0_10device_ptrIiEEEESB_PiSC_SB_SC_iN4cuda3std3__44lessIiEENS5_21serial_set_differenceENSF_17integral_constantIbLb0EEEEEJSB_SB_SC_SC_iiSB_SC_SH_SI_PNSF_4pairIiiEEPmN3cub18CUB_300001_SM_100013ScanTileStateIiLb1EEEEEEvDpT0_,"ax",@progbits
	.align	128
        .global         _ZN6thrust24THRUST_300001_SM_1000_NS8cuda_cub4core6detail13_kernel_agentINS1_16__set_operations10SetOpAgentINS0_6detail15normal_iteratorINS0_10device_ptrIiEEEESB_PiSC_SB_SC_iN4cuda3std3__44lessIiEENS5_21serial_set_differenceENSF_17integral_constantIbLb0EEEEEJSB_SB_SC_SC_iiSB_SC_SH_SI_PNSF_4pairIiiEEPmN3cub18CUB_300001_SM_100013ScanTileStateIiLb1EEEEEEvDpT0_
        .type           _ZN6thrust24THRUST_300001_SM_1000_NS8cuda_cub4core6detail13_kernel_agentINS1_16__set_operations10SetOpAgentINS0_6detail15normal_iteratorINS0_10device_ptrIiEEEESB_PiSC_SB_SC_iN4cuda3std3__44lessIiEENS5_21serial_set_differenceENSF_17integral_constantIbLb0EEEEEJSB_SB_SC_SC_iiSB_SC_SH_SI_PNSF_4pairIiiEEPmN3cub18CUB_300001_SM_100013ScanTileStateIiLb1EEEEEEvDpT0_,@function
        .size           _ZN6thrust24THRUST_300001_SM_1000_NS8cuda_cub4core6detail13_kernel_agentINS1_16__set_operations10SetOpAgentINS0_6detail15normal_iteratorINS0_10device_ptrIiEEEESB_PiSC_SB_SC_iN4cuda3std3__44lessIiEENS5_21serial_set_differenceENSF_17integral_constantIbLb0EEEEEJSB_SB_SC_SC_iiSB_SC_SH_SI_PNSF_4pairIiiEEPmN3cub18CUB_300001_SM_100013ScanTileStateIiLb1EEEEEEvDpT0_,(.L_x_14429 - _ZN6thrust24THRUST_300001_SM_1000_NS8cuda_cub4core6detail13_kernel_agentINS1_16__set_operations10SetOpAgentINS0_6detail15normal_iteratorINS0_10device_ptrIiEEEESB_PiSC_SB_SC_iN4cuda3std3__44lessIiEENS5_21serial_set_differenceENSF_17integral_constantIbLb0EEEEEJSB_SB_SC_SC_iiSB_SC_SH_SI_PNSF_4pairIiiEEPmN3cub18CUB_300001_SM_100013ScanTileStateIiLb1EEEEEEvDpT0_)
        .other          _ZN6thrust24THRUST_300001_SM_1000_NS8cuda_cub4core6detail13_kernel_agentINS1_16__set_operations10SetOpAgentINS0_6detail15normal_iteratorINS0_10device_ptrIiEEEESB_PiSC_SB_SC_iN4cuda3std3__44lessIiEENS5_21serial_set_differenceENSF_17integral_constantIbLb0EEEEEJSB_SB_SC_SC_iiSB_SC_SH_SI_PNSF_4pairIiiEEPmN3cub18CUB_300001_SM_100013ScanTileStateIiLb1EEEEEEvDpT0_,@"STO_CUDA_ENTRY STV_DEFAULT"
_ZN6thrust24THRUST_300001_SM_1000_NS8cuda_cub4core6detail13_kernel_agentINS1_16__set_operations10SetOpAgentINS0_6detail15normal_iteratorINS0_10device_ptrIiEEEESB_PiSC_SB_SC_iN4cuda3std3__44lessIiEENS5_21serial_set_differenceENSF_17integral_constantIbLb0EEEEEJSB_SB_SC_SC_iiSB_SC_SH_SI_PNSF_4pairIiiEEPmN3cub18CUB_300001_SM_100013ScanTileStateIiLb1EEEEEEvDpT0_:
.text._ZN6thrust24THRUST_300001_SM_1000_NS8cuda_cub4core6detail13_kernel_agentINS1_16__set_operations10SetOpAgentINS0_6detail15normal_iteratorINS0_10device_ptrIiEEEESB_PiSC_SB_SC_iN4cuda3std3__44lessIiEENS5_21serial_set_differenceENSF_17integral_constantIbLb0EEEEEJSB_SB_SC_SC_iiSB_SC_SH_SI_PNSF_4pairIiiEEPmN3cub18CUB_300001_SM_100013ScanTileStateIiLb1EEEEEEvDpT0_:
        /* <DEDUP_REMOVED lines=109> */
.L_x_8757:
[----:B------:R-:W-:Y:S05]  /*06d0*/  BSYNC.RECONVERGENT B0 ;  /* 0x0000000000007941 */ /* 0x000fea0003800200 */
.L_x_8756:
        /* <DEDUP_REMOVED lines=34> */
.L_x_8760:
        /* <DEDUP_REMOVED lines=13> */
.L_x_8759:
[----:B------:R-:W-:Y:S05]  /*09d0*/  BSYNC.RECONVERGENT B0 ;  /* 0x0000000000007941 */ /* 0x000fea0003800200 */
.L_x_8758:
        /* <DEDUP_REMOVED lines=39> */
.L_x_8765:
        /* <DEDUP_REMOVED lines=10> */
.L_x_8766:
[----:B------:R-:W-:-:S13]  /*0cf0*/  ISETP.GE.AND P0, PT, R11, R10, PT ;  /* 0x0000000a0b00720c */ /* 0x000fda0003f06270 */
[----:B------:R-:W-:Y:S05]  /*0d00*/  @P0 BREAK.RELIABLE B2 ;  /* 0x0000000000020942 */ /* 0x000fea0003800100 */
[----:B------:R-:W-:Y:S05]  /*0d10*/  @P0 BRA `(.L_x_8767) ;  /* 0x0000000000280947 */ /* 0x000fea0003800000 */
[----:B------:R-:W-:Y:S05]  /*0d20*/  BSYNC.RELIABLE B2 ;  /* 0x0000000000027941 */ /* 0x000fea0003800100 */
.L_x_8764:
        /* <DEDUP_REMOVED lines=9> */
.L_x_8767:
[----:B------:R-:W-:Y:S05]  /*0dc0*/  BSYNC.RECONVERGENT B1 ;  /* 0x0000000000017941 */ /* 0x000fea0003800200 */
.L_x_8763:
        /* <DEDUP_REMOVED lines=30> */
[----:B------:R-:W-:-:S07]  /*0fb0*/  @!P0 VIADD R10, R12, 0x1 ;  /* 0x000000010c0a8836 */ /* 0x000fce0000000000 */
.L_x_8770:
[----:B------:R-:W-:-:S13]  /*0fc0*/  ISETP.GE.AND P0, PT, R10, R13, PT ;  /* 0x0000000d0a00720c */ /* 0x000fda0003f06270 */
[----:B------:R-:W-:Y:S05]  /*0fd0*/  @P0 BREAK.RELIABLE B2 ;  /* 0x0000000000020942 */ /* 0x000fea0003800100 */
        /* <DEDUP_REMOVED lines=8> */
.L_x_8771:
[----:B------:R-:W-:-:S13]  /*1060*/  ISETP.GE.AND P0, PT, R10, R13, PT ;  /* 0x0000000d0a00720c */ /* 0x000fda0003f06270 */
[----:B------:R-:W-:Y:S05]  /*1070*/  @P0 BREAK.RELIABLE B2 ;  /* 0x0000000000020942 */ /* 0x000fea0003800100 */
[----:B------:R-:W-:Y:S05]  /*1080*/  @P0 BRA `(.L_x_8772) ;  /* 0x0000000000280947 */ /* 0x000fea0003800000 */
[----:B------:R-:W-:Y:S05]  /*1090*/  BSYNC.RELIABLE B2 ;  /* 0x0000000000027941 */ /* 0x000fea0003800100 */
.L_x_8769:
[----:B------:R-:W-:-:S05]  /*10a0*/  IMAD.IADD R12, R13, 0x1, R10 ;  /* 0x000000010d0c7824 */ /* 0x000fca00078e020a */
[----:B------:R-:W-:-:S05]  /*10b0*/  SHF.R.S32.HI R12, RZ, 0x1, R12 ;  /* 0x00000001ff0c7819 */ /* 0x000fca000001140c */
[----:B------:R-:W-:-:S06]  /*10c0*/  IMAD R14, R12, 0x4, R4 ;  /* 0x000000040c0e7824 */ /* 0x000fcc00078e0204 */
[----:B------:R-:W0:Y:S02]  /*10d0*/  LDS R14, [R14] ;  /* 0x000000000e0e7984 */ /* 0x000e240000000800 */
[----:B0-----:R-:W-:-:S04]  /*10e0*/  ISETP.GE.AND P0, PT, R14, R7, PT ;  /* 0x000000070e00720c */ /* 0x001fc80003f06270 */
[----:B------:R-:W-:-:S09]  /*10f0*/  SEL R13, R13, R12, !P0 ;  /* 0x0000000c0d0d7207 */ /* 0x000fd20004000000 */
[----:B------:R-:W-:-:S05]  /*1100*/  @!P0 VIADD R10, R12, 0x1 ;  /* 0x000000010c0a8836 */ /* 0x000fca0000000000 */
[----:B------:R-:W-:-:S13]  /*1110*/  ISETP.GE.AND P0, PT, R10, R13, PT ;  /* 0x0000000d0a00720c */ /* 0x000fda0003f06270 */
[----:B------:R-:W-:Y:S05]  /*1120*/  @!P0 BRA `(.L_x_8769) ;  /* 0xfffffffc00dc8947 */ /* 0x000fea000383ffff */
.L_x_8772:
[----:B------:R-:W-:Y:S05]  /*1130*/  BSYNC.RECONVERGENT B1 ;  /* 0x0000000000017941 */ /* 0x000fea0003800200 */
.L_x_8768:
        /* <DEDUP_REMOVED lines=12> */
.L_x_8775:
        /* <DEDUP_REMOVED lines=9> */
.L_x_8774:
[----:B------:R-:W-:Y:S05]  /*1290*/  BSYNC.RECONVERGENT B1 ;  /* 0x0000000000017941 */ /* 0x000fea0003800200 */
.L_x_8773:
        /* <DEDUP_REMOVED lines=8> */
.L_x_8762:
[----:B------:R-:W-:Y:S05]  /*1320*/  BSYNC.RECONVERGENT B0 ;  /* 0x0000000000007941 */ /* 0x000fea0003800200 */
.L_x_8761:
        /* <DEDUP_REMOVED lines=60> */
[----:B--2---:R-:W-:Y:S02]  /*16f0*/  @!P3 ISETP.LT.AND P1, PT, R3, R33, PT ;  /* 0x000000210300b20c */ /* 0x004fe40003f21270 */
[----:B------:R-:W-:-:S04]  /*1700*/  @!P3 ISETP.LT.AND P2, PT, R33, R3, PT ;  /* 0x000000032100b20c */ /* 0x000fc80003f41270 */
        /* <DEDUP_REMOVED lines=15> */
[----:B--2---:R-:W-:Y:S02]  /*1800*/  @!P4 ISETP.LT.AND P3, PT, R3, R32, PT ;  /* 0x000000200300c20c */ /* 0x004fe40003f61270 */
        /* <DEDUP_REMOVED lines=34> */
[----:B-1----:R-:W-:Y:S01]  /*1a30*/  @!P1 ISETP.LT.AND P3, PT, R3, R30, PT ;  /* 0x0000001e0300920c */ /* 0x002fe20003f61270 */
        /* <DEDUP_REMOVED lines=87> */
[----:B--2---:R-:W-:Y:S02]  /*1fb0*/  @!P2 ISETP.LT.AND P5, PT, R3, R25, PT ;  /* 0x000000190300a20c */ /* 0x004fe40003fa1270 */
[----:B------:R-:W-:Y:S02]  /*1fc0*/  @!P2 ISETP.LT.AND P6, PT, R25, R3, PT ;  /* 0x000000031900a20c */ /* 0x000fe40003fc1270 */
        /* <DEDUP_REMOVED lines=24> */
[----:B0-----:R-:W-:Y:S02]  /*2150*/  @!P1 ISETP.LT.AND P3, PT, R3, R24, PT ;  /* 0x000000180300920c */ /* 0x001fe40003f61270 */
[----:B------:R-:W-:Y:S02]  /*2160*/  @!P1 ISETP.LT.AND P5, PT, R24, R3, PT ;  /* 0x000000031800920c */ /* 0x000fe40003fa1270 */
        /* <DEDUP_REMOVED lines=18> */
[----:B--2---:R-:W-:Y:S02]  /*2290*/  @!P4 ISETP.LT.AND P1, PT, R15, R3, PT ;  /* 0x000000030f00c20c */ /* 0x004fe40003f21270 */
[----:B------:R-:W-:Y:S02]  /*22a0*/  @!P4 ISETP.LT.AND P3, PT, R3, R15, PT ;  /* 0x0000000f0300c20c */ /* 0x000fe40003f61270 */
        /* <DEDUP_REMOVED lines=103> */
[----:B--2---:R-:W-:Y:S02]  /*2920*/  @!P1 ISETP.LT.AND P3, PT, R10, R3, PT ;  /* 0x000000030a00920c */ /* 0x004fe40003f61270 */
[----:B------:R-:W-:Y:S02]  /*2930*/  @!P1 ISETP.LT.AND P5, PT, R3, R10, PT ;  /* 0x0000000a0300920c */ /* 0x000fe40003fa1270 */
        /* <DEDUP_REMOVED lines=114> */
.L_x_8777:
        /* <DEDUP_REMOVED lines=84> */
.L_x_8780:
[----:B------:R-:W-:Y:S05]  /*35a0*/  NANOSLEEP 0x1c2 ;  /* 0x000001c20000795d */ /* 0x000fea0003800000 */
[----:B------:R-:W-:Y:S01]  /*35b0*/  NOP ;  /* 0x0000000000007918 */ /* 0x000fe20000000000 */
.L_x_8781:
        /* <DEDUP_REMOVED lines=11> */
.L_x_8895:
[----:B------:R-:W-:Y:S05]  /*3670*/  @!P3 BRA `(.L_x_8783) ;  /* 0x000000000034b947 */ /* 0x000fea0003800000 */
[----:B------:R-:W-:-:S13]  /*3680*/  ISETP.GT.U32.AND P5, PT, R17, 0x1f3, PT ;  /* 0x000001f31100780c */ /* 0x000fda0003fa4070 */
.L_x_8787:
[----:B------:R-:W-:Y:S05]  /*3690*/  YIELD ;  /* 0x0000000000007946 */ /* 0x000fea0003800000 */
[----:B------:R-:W-:Y:S05]  /*36a0*/  @P5 BRA `(.L_x_8784) ;  /* 0x0000000000085947 */ /* 0x000fea0003800000 */
[----:B------:R1:W-:Y:S06]  /*36b0*/  MEMBAR.SC.CTA ;  /* 0x0000000000007992 */ /* 0x0003ec0000000000 */
[----:B-1----:R-:W-:Y:S05]  /*36c0*/  BRA `(.L_x_8785) ;  /* 0x0000000000087947 */ /* 0x002fea0003800000 */
.L_x_8784:
[----:B------:R-:W-:Y:S05]  /*36d0*/  NANOSLEEP 0x15e ;  /* 0x0000015e0000795d */ /* 0x000fea0003800000 */
[----:B------:R-:W-:Y:S01]  /*36e0*/  NOP ;  /* 0x0000000000007918 */ /* 0x000fe20000000000 */
.L_x_8785:
[----:B------:R-:W2:Y:S01]  /*36f0*/  LD.E.64.STRONG.GPU R20, desc[UR6][R36.64+0x100] ;  /* 0x0001000624147980 */ /* 0x000ea2000c10fb00 */
[----:B------:R-:W-:Y:S01]  /*3700*/  UMOV UR4, 0xffffffff ;  /* 0xffffffff00047882 */ /* 0x000fe20000000000 */
[----:B--2---:R-:W-:Y:S02]  /*3710*/  ISETP.NE.AND P3, PT, R20, 0x63, PT ;  /* 0x000000631400780c */ /* 0x004fe40003f65270 */
[----:B------:R-:W-:Y:S11]  /*3720*/  BRA.DIV UR4, `(.L_x_8786) ;  /* 0x0000006a040c7947 */ /* 0x000ff6000b800000 */
[----:B------:R-:W-:-:S13]  /*3730*/  VOTE.ANY P3, !P3 ;  /* 0x0000000000ff7806 */ /* 0x000fda0005860100 */
.L_x_8898:
[----:B------:R-:W-:Y:S05]  /*3740*/  @P3 BRA `(.L_x_8787) ;  /* 0xfffffffc00d03947 */ /* 0x000fea000383ffff */
.L_x_8783:
        /* <DEDUP_REMOVED lines=42> */
.L_x_8907:
[----:B------:R-:W-:Y:S05]  /*39f0*/  @!P5 BRA `(.L_x_8789) ;  /* 0x0000000000f0d947 */ /* 0x000fea0003800000 */
.L_x_8797:
        /* <DEDUP_REMOVED lines=9> */
.L_x_8910:
[----:B------:R-:W-:Y:S05]  /*3a90*/  @!P3 BRA `(.L_x_8791) ;  /* 0x000000000038b947 */ /* 0x000fea0003800000 */
.L_x_8795:
[----:B------:R-:W-:Y:S05]  /*3aa0*/  YIELD ;  /* 0x0000000000007946 */ /* 0x000fea0003800000 */
[----:B------:R-:W1:Y:S02]  /*3ab0*/  LDCU UR4, c[0x0][0x370] ;  /* 0x00006e00ff0477ac */ /* 0x000e640008000800 */
[----:B-1----:R-:W-:-:S09]  /*3ac0*/  UISETP.GT.U32.AND UP0, UPT, UR4, 0x1f3, UPT ;  /* 0x000001f30400788c */ /* 0x002fd2000bf04070 */
[----:B------:R-:W-:Y:S05]  /*3ad0*/  BRA.U UP0, `(.L_x_8792) ;  /* 0x0000000100087547 */ /* 0x000fea000b800000 */
[----:B------:R1:W-:Y:S06]  /*3ae0*/  MEMBAR.SC.CTA ;  /* 0x0000000000007992 */ /* 0x0003ec0000000000 */
[----:B-1----:R-:W-:Y:S05]  /*3af0*/  BRA `(.L_x_8793) ;  /* 0x0000000000087947 */ /* 0x002fea0003800000 */
.L_x_8792:
[----:B------:R-:W-:Y:S05]  /*3b00*/  NANOSLEEP 0x15e ;  /* 0x0000015e0000795d */ /* 0x000fea0003800000 */
[----:B------:R-:W-:Y:S01]  /*3b10*/  NOP ;  /* 0x0000000000007918 */ /* 0x000fe20000000000 */
.L_x_8793:
[----:B------:R-:W2:Y:S01]  /*3b20*/  LD.E.64.STRONG.GPU R20, desc[UR6][R36.64+-0x100] ;  /* 0xffff000624147980 */ /* 0x000ea2000c10fb00 */
[----:B------:R-:W-:Y:S01]  /*3b30*/  UMOV UR4, 0xffffffff ;  /* 0xffffffff00047882 */ /* 0x000fe20000000000 */
[----:B--2---:R-:W-:Y:S02]  /*3b40*/  ISETP.NE.AND P3, PT, R20, 0x63, PT ;  /* 0x000000631400780c */ /* 0x004fe40003f65270 */
[----:B------:R-:W-:Y:S11]  /*3b50*/  BRA.DIV UR4, `(.L_x_8794) ;  /* 0x0000006a04607947 */ /* 0x000ff6000b800000 */
[----:B------:R-:W-:-:S13]  /*3b60*/  VOTE.ANY P3, !P3 ;  /* 0x0000000000ff7806 */ /* 0x000fda0005860100 */
.L_x_8913:
[----:B------:R-:W-:Y:S05]  /*3b70*/  @P3 BRA `(.L_x_8795) ;  /* 0xfffffffc00c83947 */ /* 0x000fea000383ffff */
.L_x_8791:
        /* <DEDUP_REMOVED lines=35> */
.L_x_8922:
[----:B------:R-:W-:Y:S05]  /*3db0*/  @P3 BRA `(.L_x_8797) ;  /* 0xfffffffc00103947 */ /* 0x000fea000383ffff */
.L_x_8789:
        /* <DEDUP_REMOVED lines=17> */
.L_x_8779:
        /* <DEDUP_REMOVED lines=11> */
.L_x_8778:
[----:B------:R-:W-:Y:S05]  /*3f80*/  BSYNC.RECONVERGENT B0 ;  /* 0x0000000000007941 */ /* 0x000fea0003800200 */
.L_x_8776:
        /* <DEDUP_REMOVED lines=109> */
.L_x_8800:
        /* <DEDUP_REMOVED lines=8> */
.L_x_8799:
[----:B------:R-:W-:Y:S05]  /*46e0*/  BSYNC.RECONVERGENT B0 ;  /* 0x0000000000007941 */ /* 0x000fea0003800200 */
.L_x_8798:
        /* <DEDUP_REMOVED lines=16> */
.L_x_8803:
        /* <DEDUP_REMOVED lines=44> */
.L_x_8802:
[----:B------:R-:W-:Y:S05]  /*4ab0*/  BSYNC.RECONVERGENT B0 ;  /* 0x0000000000007941 */ /* 0x000fea0003800200 */
.L_x_8801:
        /* <DEDUP_REMOVED lines=27> */
.L_x_8805:
[----:B------:R-:W-:Y:S05]  /*4c70*/  BSYNC.RECONVERGENT B0 ;  /* 0x0000000000007941 */ /* 0x000fea0003800200 */
.L_x_8804:
        /* <DEDUP_REMOVED lines=12> */
.L_x_8755:
        /* <DEDUP_REMOVED lines=28> */
.L_x_8807:
[----:B------:R-:W-:Y:S05]  /*4f00*/  BSYNC.RECONVERGENT B0 ;  /* 0x0000000000007941 */ /* 0x000fea0003800200 */
.L_x_8806:
        /* <DEDUP_REMOVED lines=21> */
.L_x_8809:
[----:B------:R-:W-:Y:S05]  /*5060*/  BSYNC.RECONVERGENT B0 ;  /* 0x0000000000007941 */ /* 0x000fea0003800200 */
.L_x_8808:
[----:B------:R-:W-:Y:S04]  /*5070*/  BSSY.RECONVERGENT B0, `(.L_x_8810) ;  /* 0x0000005000007945 */ /* 0x000fe80003800200 */
[----:B------:R-:W-:Y:S05]  /*5080*/  @P2 BRA `(.L_x_8811) ;  /* 0x00000000000c2947 */ /* 0x000fea0003800000 */
[----:B------:R-:W-:-:S13]  /*5090*/  ISETP.GE.AND P1, PT, R11, R0, PT ;  /* 0x000000000b00720c */ /* 0x000fda0003f26270 */
[----:B------:R1:W5:Y:S04]  /*50a0*/  @P1 LDG.E R10, desc[UR6][R6.64+0x1000] ;  /* 0x00100006060a1981 */ /* 0x000368000c1e1900 */
[----:B------:R1:W5:Y:S02]  /*50b0*/  @!P1 LDG.E R10, desc[UR6][R2.64+0x1000] ;  /* 0x00100006020a9981 */ /* 0x000364000c1e1900 */
.L_x_8811:
[----:B------:R-:W-:Y:S05]  /*50c0*/  BSYNC.RECONVERGENT B0 ;  /* 0x0000000000007941 */ /* 0x000fea0003800200 */
.L_x_8810:
[----:B------:R-:W-:Y:S04]  /*50d0*/  BSSY.RECONVERGENT B0, `(.L_x_8812) ;  /* 0x0000005000007945 */ /* 0x000fe80003800200 */
[----:B------:R-:W-:Y:S05]  /*50e0*/  @P3 BRA `(.L_x_8813) ;  /* 0x00000000000c3947 */ /* 0x000fea0003800000 */
[----:B------:R-:W-:-:S13]  /*50f0*/  ISETP.GE.AND P1, PT, R15, R0, PT ;  /* 0x000000000f00720c */ /* 0x000fda0003f26270 */
[----:B------:R2:W5:Y:S04]  /*5100*/  @P1 LDG.E R11, desc[UR6][R6.64+0x1800] ;  /* 0x00180006060b1981 */ /* 0x000568000c1e1900 */
[----:B------:R2:W5:Y:S02]  /*5110*/  @!P1 LDG.E R11, desc[UR6][R2.64+0x1800] ;  /* 0x00180006020b9981 */ /* 0x000564000c1e1900 */
.L_x_8813:
[----:B------:R-:W-:Y:S05]  /*5120*/  BSYNC.RECONVERGENT B0 ;  /* 0x0000000000007941 */ /* 0x000fea0003800200 */
.L_x_8812:
[----:B------:R-:W-:Y:S04]  /*5130*/  BSSY.RECONVERGENT B0, `(.L_x_8814) ;  /* 0x0000005000007945 */ /* 0x000fe80003800200 */
[----:B------:R-:W-:Y:S05]  /*5140*/  @P0 BRA `(.L_x_8815) ;  /* 0x00000000000c0947 */ /* 0x000fea0003800000 */
[----:B------:R-:W-:-:S13]  /*5150*/  ISETP.GE.AND P0, PT, R17, R0, PT ;  /* 0x000000001100720c */ /* 0x000fda0003f06270 */
[----:B------:R3:W5:Y:S04]  /*5160*/  @P0 LDG.E R12, desc[UR6][R6.64+0x2000] ;  /* 0x00200006060c0981 */ /* 0x000768000c1e1900 */
[----:B------:R3:W5:Y:S02]  /*5170*/  @!P0 LDG.E R12, desc[UR6][R2.64+0x2000] ;  /* 0x00200006020c8981 */ /* 0x000764000c1e1900 */
.L_x_8815:
[----:B------:R-:W-:Y:S05]  /*5180*/  BSYNC.RECONVERGENT B0 ;  /* 0x0000000000007941 */ /* 0x000fea0003800200 */
.L_x_8814:
        /* <DEDUP_REMOVED lines=19> */
.L_x_8817:
[----:B------:R-:W-:Y:S05]  /*52c0*/  BSYNC.RECONVERGENT B0 ;  /* 0x0000000000007941 */ /* 0x000fea0003800200 */
.L_x_8816:
[----:B------:R-:W-:Y:S04]  /*52d0*/  BSSY.RECONVERGENT B0, `(.L_x_8818) ;  /* 0x0000005000007945 */ /* 0x000fe80003800200 */
[----:B------:R-:W-:Y:S05]  /*52e0*/  @P0 BRA `(.L_x_8819) ;  /* 0x00000000000c0947 */ /* 0x000fea0003800000 */
[----:B------:R-:W-:-:S13]  /*52f0*/  ISETP.GE.AND P0, PT, R21, R0, PT ;  /* 0x000000001500720c */ /* 0x000fda0003f06270 */
[----:B------:R0:W5:Y:S04]  /*5300*/  @P0 LDG.E R14, desc[UR6][R6.64+0x3000] ;  /* 0x00300006060e0981 */ /* 0x000168000c1e1900 */
[----:B------:R0:W5:Y:S02]  /*5310*/  @!P0 LDG.E R14, desc[UR6][R2.64+0x3000] ;  /* 0x00300006020e8981 */ /* 0x000164000c1e1900 */
.L_x_8819:
[----:B------:R-:W-:Y:S05]  /*5320*/  BSYNC.RECONVERGENT B0 ;  /* 0x0000000000007941 */ /* 0x000fea0003800200 */
.L_x_8818:
[----:B------:R-:W-:Y:S04]  /*5330*/  BSSY.RECONVERGENT B0, `(.L_x_8820) ;  /* 0x0000005000007945 */ /* 0x000fe80003800200 */
[----:B------:R-:W-:Y:S05]  /*5340*/  @P1 BRA `(.L_x_8821) ;  /* 0x00000000000c1947 */ /* 0x000fea0003800000 */
[----:B------:R-:W-:-:S13]  /*5350*/  ISETP.GE.AND P0, PT, R15, R0, PT ;  /* 0x000000000f00720c */ /* 0x000fda0003f06270 */
[----:B------:R0:W5:Y:S04]  /*5360*/  @P0 LDG.E R15, desc[UR6][R6.64+0x3800] ;  /* 0x00380006060f0981 */ /* 0x000168000c1e1900 */
[----:B------:R0:W5:Y:S02]  /*5370*/  @!P0 LDG.E R15, desc[UR6][R2.64+0x3800] ;  /* 0x00380006020f8981 */ /* 0x000164000c1e1900 */
.L_x_8821:
[----:B------:R-:W-:Y:S05]  /*5380*/  BSYNC.RECONVERGENT B0 ;  /* 0x0000000000007941 */ /* 0x000fea0003800200 */
.L_x_8820:
[----:B------:R-:W-:Y:S04]  /*5390*/  BSSY.RECONVERGENT B0, `(.L_x_8822) ;  /* 0x0000005000007945 */ /* 0x000fe80003800200 */
[----:B------:R-:W-:Y:S05]  /*53a0*/  @P2 BRA `(.L_x_8823) ;  /* 0x00000000000c2947 */ /* 0x000fea0003800000 */
[----:B------:R-:W-:-:S13]  /*53b0*/  ISETP.GE.AND P0, PT, R17, R0, PT ;  /* 0x000000001100720c */ /* 0x000fda0003f06270 */
[----:B------:R0:W5:Y:S04]  /*53c0*/  @P0 LDG.E R16, desc[UR6][R6.64+0x4000] ;  /* 0x0040000606100981 */ /* 0x000168000c1e1900 */
[----:B------:R0:W5:Y:S02]  /*53d0*/  @!P0 LDG.E R16, desc[UR6][R2.64+0x4000] ;  /* 0x0040000602108981 */ /* 0x000164000c1e1900 */
.L_x_8823:
[----:B------:R-:W-:Y:S05]  /*53e0*/  BSYNC.RECONVERGENT B0 ;  /* 0x0000000000007941 */ /* 0x000fea0003800200 */
.L_x_8822:
[----:B------:R-:W-:Y:S04]  /*53f0*/  BSSY.RECONVERGENT B0, `(.L_x_8824) ;  /* 0x0000005000007945 */ /* 0x000fe80003800200 */
[----:B------:R-:W-:Y:S05]  /*5400*/  @P3 BRA `(.L_x_8825) ;  /* 0x00000000000c3947 */ /* 0x000fea0003800000 */
[----:B------:R-:W-:-:S13]  /*5410*/  ISETP.GE.AND P0, PT, R23, R0, PT ;  /* 0x000000001700720c */ /* 0x000fda0003f06270 */
[----:B------:R0:W5:Y:S04]  /*5420*/  @P0 LDG.E R17, desc[UR6][R6.64+0x4800] ;  /* 0x0048000606110981 */ /* 0x000168000c1e1900 */
[----:B------:R0:W5:Y:S02]  /*5430*/  @!P0 LDG.E R17, desc[UR6][R2.64+0x4800] ;  /* 0x0048000602118981 */ /* 0x000164000c1e1900 */
.L_x_8825:
[----:B------:R-:W-:Y:S05]  /*5440*/  BSYNC.RECONVERGENT B0 ;  /* 0x0000000000007941 */ /* 0x000fea0003800200 */
.L_x_8824:
[----:B------:R-:W-:Y:S04]  /*5450*/  BSSY.RECONVERGENT B0, `(.L_x_8826) ;  /* 0x0000005000007945 */ /* 0x000fe80003800200 */
[----:B------:R-:W-:Y:S05]  /*5460*/  @P4 BRA `(.L_x_8827) ;  /* 0x00000000000c4947 */ /* 0x000fea0003800000 */
[----:B------:R-:W-:-:S13]  /*5470*/  ISETP.GE.AND P0, PT, R25, R0, PT ;  /* 0x000000001900720c */ /* 0x000fda0003f06270 */
[----:B------:R0:W5:Y:S04]  /*5480*/  @P0 LDG.E R18, desc[UR6][R6.64+0x5000] ;  /* 0x0050000606120981 */ /* 0x000168000c1e1900 */
[----:B------:R0:W5:Y:S02]  /*5490*/  @!P0 LDG.E R18, desc[UR6][R2.64+0x5000] ;  /* 0x0050000602128981 */ /* 0x000164000c1e1900 */
.L_x_8827:
[----:B------:R-:W-:Y:S05]  /*54a0*/  BSYNC.RECONVERGENT B0 ;  /* 0x0000000000007941 */ /* 0x000fea0003800200 */
.L_x_8826:
[----:B------:R-:W-:Y:S04]  /*54b0*/  BSSY.RECONVERGENT B0, `(.L_x_8828) ;  /* 0x0000005000007945 */ /* 0x000fe80003800200 */
[----:B------:R-:W-:Y:S05]  /*54c0*/  @P5 BRA `(.L_x_8829) ;  /* 0x00000000000c5947 */ /* 0x000fea0003800000 */
[----:B------:R-:W-:-:S13]  /*54d0*/  ISETP.GE.AND P0, PT, R27, R0, PT ;  /* 0x000000001b00720c */ /* 0x000fda0003f06270 */
[----:B------:R0:W5:Y:S04]  /*54e0*/  @P0 LDG.E R19, desc[UR6][R6.64+0x5800] ;  /* 0x0058000606130981 */ /* 0x000168000c1e1900 */
[----:B------:R0:W5:Y:S02]  /*54f0*/  @!P0 LDG.E R19, desc[UR6][R2.64+0x5800] ;  /* 0x0058000602138981 */ /* 0x000164000c1e1900 */
.L_x_8829:
[----:B------:R-:W-:Y:S05]  /*5500*/  BSYNC.RECONVERGENT B0 ;  /* 0x0000000000007941 */ /* 0x000fea0003800200 */
.L_x_8828:
        /* <DEDUP_REMOVED lines=17> */
.L_x_8831:
[----:B------:R-:W-:Y:S05]  /*5620*/  BSYNC.RECONVERGENT B0 ;  /* 0x0000000000007941 */ /* 0x000fea0003800200 */
.L_x_8830:
[----:B------:R-:W-:Y:S04]  /*5630*/  BSSY.RECONVERGENT B0, `(.L_x_8832) ;  /* 0x0000005000007945 */ /* 0x000fe80003800200 */
[----:B------:R-:W-:Y:S05]  /*5640*/  @P0 BRA `(.L_x_8833) ;  /* 0x00000000000c0947 */ /* 0x000fea0003800000 */
[----:B------:R-:W-:-:S13]  /*5650*/  ISETP.GE.AND P0, PT, R31, R0, PT ;  /* 0x000000001f00720c */ /* 0x000fda0003f06270 */
[----:B------:R0:W5:Y:S04]  /*5660*/  @P0 LDG.E R21, desc[UR6][R6.64+0x6800] ;  /* 0x0068000606150981 */ /* 0x000168000c1e1900 */
[----:B------:R0:W5:Y:S02]  /*5670*/  @!P0 LDG.E R21, desc[UR6][R2.64+0x6800] ;  /* 0x0068000602158981 */ /* 0x000164000c1e1900 */
.L_x_8833:
[----:B------:R-:W-:Y:S05]  /*5680*/  BSYNC.RECONVERGENT B0 ;  /* 0x0000000000007941 */ /* 0x000fea0003800200 */
.L_x_8832:
[----:B------:R-:W-:Y:S04]  /*5690*/  BSSY.RECONVERGENT B0, `(.L_x_8834) ;  /* 0x0000005000007945 */ /* 0x000fe80003800200 */
[----:B------:R-:W-:Y:S05]  /*56a0*/  @P1 BRA `(.L_x_8835) ;  /* 0x00000000000c1947 */ /* 0x000fea0003800000 */
[----:B------:R-:W-:-:S13]  /*56b0*/  ISETP.GE.AND P0, PT, R23, R0, PT ;  /* 0x000000001700720c */ /* 0x000fda0003f06270 */
[----:B------:R0:W5:Y:S04]  /*56c0*/  @P0 LDG.E R22, desc[UR6][R6.64+0x7000] ;  /* 0x0070000606160981 */ /* 0x000168000c1e1900 */
[----:B------:R0:W5:Y:S02]  /*56d0*/  @!P0 LDG.E R22, desc[UR6][R2.64+0x7000] ;  /* 0x0070000602168981 */ /* 0x000164000c1e1900 */
.L_x_8835:
[----:B------:R-:W-:Y:S05]  /*56e0*/  BSYNC.RECONVERGENT B0 ;  /* 0x0000000000007941 */ /* 0x000fea0003800200 */
.L_x_8834:
[----:B------:R-:W-:Y:S04]  /*56f0*/  BSSY.RECONVERGENT B0, `(.L_x_8836) ;  /* 0x0000005000007945 */ /* 0x000fe80003800200 */
[----:B------:R-:W-:Y:S05]  /*5700*/  @P2 BRA `(.L_x_8837) ;  /* 0x00000000000c2947 */ /* 0x000fea0003800000 */
[----:B------:R-:W-:-:S13]  /*5710*/  ISETP.GE.AND P0, PT, R25, R0, PT ;  /* 0x000000001900720c */ /* 0x000fda0003f06270 */
[----:B------:R0:W5:Y:S04]  /*5720*/  @P0 LDG.E R23, desc[UR6][R6.64+0x7800] ;  /* 0x0078000606170981 */ /* 0x000168000c1e1900 */
[----:B------:R0:W5:Y:S02]  /*5730*/  @!P0 LDG.E R23, desc[UR6][R2.64+0x7800] ;  /* 0x0078000602178981 */ /* 0x000164000c1e1900 */
.L_x_8837:
[----:B------:R-:W-:Y:S05]  /*5740*/  BSYNC.RECONVERGENT B0 ;  /* 0x0000000000007941 */ /* 0x000fea0003800200 */
.L_x_8836:
[----:B------:R-:W-:Y:S04]  /*5750*/  BSSY.RECONVERGENT B0, `(.L_x_8838) ;  /* 0x0000005000007945 */ /* 0x000fe80003800200 */
[----:B------:R-:W-:Y:S05]  /*5760*/  @P3 BRA `(.L_x_8839) ;  /* 0x00000000000c3947 */ /* 0x000fea0003800000 */
[----:B------:R-:W-:-:S13]  /*5770*/  ISETP.GE.AND P0, PT, R27, R0, PT ;  /* 0x000000001b00720c */ /* 0x000fda0003f06270 */
[----:B------:R0:W5:Y:S04]  /*5780*/  @P0 LDG.E R24, desc[UR6][R6.64+0x8000] ;  /* 0x0080000606180981 */ /* 0x000168000c1e1900 */
[----:B------:R0:W5:Y:S02]  /*5790*/  @!P0 LDG.E R24, desc[UR6][R2.64+0x8000] ;  /* 0x0080000602188981 */ /* 0x000164000c1e1900 */
.L_x_8839:
[----:B------:R-:W-:Y:S05]  /*57a0*/  BSYNC.RECONVERGENT B0 ;  /* 0x0000000000007941 */ /* 0x000fea0003800200 */
.L_x_8838:
[----:B------:R-:W-:Y:S04]  /*57b0*/  BSSY.RECONVERGENT B0, `(.L_x_8840) ;  /* 0x0000005000007945 */ /* 0x000fe80003800200 */
[----:B------:R-:W-:Y:S05]  /*57c0*/  @P4 BRA `(.L_x_8841) ;  /* 0x00000000000c4947 */ /* 0x000fea0003800000 */
[----:B------:R-:W-:-:S13]  /*57d0*/  ISETP.GE.AND P0, PT, R33, R0, PT ;  /* 0x000000002100720c */ /* 0x000fda0003f06270 */
[----:B------:R0:W5:Y:S04]  /*57e0*/  @P0 LDG.E R25, desc[UR6][R6.64+0x8800] ;  /* 0x0088000606190981 */ /* 0x000168000c1e1900 */
[----:B------:R0:W5:Y:S02]  /*57f0*/  @!P0 LDG.E R25, desc[UR6][R2.64+0x8800] ;  /* 0x0088000602198981 */ /* 0x000164000c1e1900 */
.L_x_8841:
[----:B------:R-:W-:Y:S05]  /*5800*/  BSYNC.RECONVERGENT B0 ;  /* 0x0000000000007941 */ /* 0x000fea0003800200 */
.L_x_8840:
[----:B------:R-:W-:Y:S04]  /*5810*/  BSSY.RECONVERGENT B0, `(.L_x_8842) ;  /* 0x0000005000007945 */ /* 0x000fe80003800200 */
[----:B------:R-:W-:Y:S05]  /*5820*/  @P5 BRA `(.L_x_8843) ;  /* 0x00000000000c5947 */ /* 0x000fea0003800000 */
[----:B------:R-:W-:-:S13]  /*5830*/  ISETP.GE.AND P0, PT, R35, R0, PT ;  /* 0x000000002300720c */ /* 0x000fda0003f06270 */
[----:B------:R0:W5:Y:S04]  /*5840*/  @P0 LDG.E R26, desc[UR6][R6.64+0x9000] ;  /* 0x00900006061a0981 */ /* 0x000168000c1e1900 */
[----:B------:R0:W5:Y:S02]  /*5850*/  @!P0 LDG.E R26, desc[UR6][R2.64+0x9000] ;  /* 0x00900006021a8981 */ /* 0x000164000c1e1900 */
.L_x_8843:
[----:B------:R-:W-:Y:S05]  /*5860*/  BSYNC.RECONVERGENT B0 ;  /* 0x0000000000007941 */ /* 0x000fea0003800200 */
.L_x_8842:
        /* <DEDUP_REMOVED lines=34> */
.L_x_8846:
        /* <DEDUP_REMOVED lines=13> */
.L_x_8845:
[----:B------:R-:W-:Y:S05]  /*5b60*/  BSYNC.RECONVERGENT B0 ;  /* 0x0000000000007941 */ /* 0x000fea0003800200 */
.L_x_8844:
        /* <DEDUP_REMOVED lines=39> */
.L_x_8851:
        /* <DEDUP_REMOVED lines=10> */
.L_x_8852:
[----:B------:R-:W-:-:S13]  /*5e80*/  ISETP.GE.AND P0, PT, R10, R11, PT ;  /* 0x0000000b0a00720c */ /* 0x000fda0003f06270 */
[----:B------:R-:W-:Y:S05]  /*5e90*/  @P0 BREAK.RELIABLE B2 ;  /* 0x0000000000020942 */ /* 0x000fea0003800100 */
[----:B------:R-:W-:Y:S05]  /*5ea0*/  @P0 BRA `(.L_x_8853) ;  /* 0x0000000000280947 */ /* 0x000fea0003800000 */
[----:B------:R-:W-:Y:S05]  /*5eb0*/  BSYNC.RELIABLE B2 ;  /* 0x0000000000027941 */ /* 0x000fea0003800100 */
.L_x_8850:
        /* <DEDUP_REMOVED lines=9> */
.L_x_8853:
[----:B------:R-:W-:Y:S05]  /*5f50*/  BSYNC.RECONVERGENT B1 ;  /* 0x0000000000017941 */ /* 0x000fea0003800200 */
.L_x_8849:
        /* <DEDUP_REMOVED lines=31> */
.L_x_8856:
        /* <DEDUP_REMOVED lines=10> */
.L_x_8857:
[----:B------:R-:W-:-:S13]  /*61f0*/  ISETP.GE.AND P0, PT, R12, R11, PT ;  /* 0x0000000b0c00720c */ /* 0x000fda0003f06270 */
[----:B------:R-:W-:Y:S05]  /*6200*/  @P0 BREAK.RELIABLE B2 ;  /* 0x0000000000020942 */ /* 0x000fea0003800100 */
[----:B------:R-:W-:Y:S05]  /*6210*/  @P0 BRA `(.L_x_8858) ;  /* 0x0000000000280947 */ /* 0x000fea0003800000 */
[----:B------:R-:W-:Y:S05]  /*6220*/  BSYNC.RELIABLE B2 ;  /* 0x0000000000027941 */ /* 0x000fea0003800100 */
.L_x_8855:
        /* <DEDUP_REMOVED lines=9> */
.L_x_8858:
[----:B------:R-:W-:Y:S05]  /*62c0*/  BSYNC.RECONVERGENT B1 ;  /* 0x0000000000017941 */ /* 0x000fea0003800200 */
.L_x_8854:
        /* <DEDUP_REMOVED lines=12> */
.L_x_8861:
        /* <DEDUP_REMOVED lines=9> */
.L_x_8860:
[----:B------:R-:W-:Y:S05]  /*6420*/  BSYNC.RECONVERGENT B1 ;  /* 0x0000000000017941 */ /* 0x000fea0003800200 */
.L_x_8859:
        /* <DEDUP_REMOVED lines=8> */
.L_x_8848:
[----:B------:R-:W-:Y:S05]  /*64b0*/  BSYNC.RECONVERGENT B0 ;  /* 0x0000000000007941 */ /* 0x000fea0003800200 */
.L_x_8847:
        /* <DEDUP_REMOVED lines=161> */
[----:B------:R-:W-:-:S04]  /*6ed0*/  @!P6 ISETP.LT.AND P3, PT, R27, R13, PT ;  /* 0x0000000d1b00e20c */ /* 0x000fc80003f61270 */
        /* <DEDUP_REMOVED lines=37> */
[----:B--2---:R-:W-:Y:S02]  /*7130*/  @!P2 ISETP.LT.AND P5, PT, R13, R25, PT ;  /* 0x000000190d00a20c */ /* 0x004fe40003fa1270 */
[----:B------:R-:W-:Y:S02]  /*7140*/  @!P2 ISETP.LT.AND P6, PT, R25, R13, PT ;  /* 0x0000000d1900a20c */ /* 0x000fe40003fc1270 */
        /* <DEDUP_REMOVED lines=23> */
[----:B0-----:R-:W-:Y:S02]  /*72c0*/  @!P1 ISETP.LT.AND P3, PT, R13, R24, PT ;  /* 0x000000180d00920c */ /* 0x001fe40003f61270 */
[----:B------:R-:W-:Y:S02]  /*72d0*/  @!P1 ISETP.LT.AND P5, PT, R24, R13, PT ;  /* 0x0000000d1800920c */ /* 0x000fe40003fa1270 */
        /* <DEDUP_REMOVED lines=16> */
[----:B-1----:R-:W-:Y:S02]  /*73e0*/  @!P4 ISETP.LT.AND P1, PT, R23, R13, PT ;  /* 0x0000000d1700c20c */ /* 0x002fe40003f21270 */
[----:B------:R-:W-:Y:S02]  /*73f0*/  @!P4 ISETP.LT.AND P3, PT, R13, R23, PT ;  /* 0x000000170d00c20c */ /* 0x000fe40003f61270 */
        /* <DEDUP_REMOVED lines=84> */
[----:B0-----:R-:W-:Y:S02]  /*7940*/  @!P4 ISETP.LT.AND P1, PT, R13, R11, PT ;  /* 0x0000000b0d00c20c */ /* 0x001fe40003f21270 */
[----:B------:R-:W-:Y:S02]  /*7950*/  @!P4 ISETP.LT.AND P3, PT, R11, R13, PT ;  /* 0x0000000d0b00c20c */ /* 0x000fe40003f61270 */
        /* <DEDUP_REMOVED lines=19> */
[----:B--2---:R-:W-:Y:S02]  /*7a90*/  @!P1 ISETP.LT.AND P3, PT, R10, R13, PT ;  /* 0x0000000d0a00920c */ /* 0x004fe40003f61270 */
[----:B------:R-:W-:Y:S02]  /*7aa0*/  @!P1 ISETP.LT.AND P5, PT, R13, R10, PT ;  /* 0x0000000a0d00920c */ /* 0x000fe40003fa1270 */
        /* <DEDUP_REMOVED lines=110> */
.L_x_8862:
        /* <DEDUP_REMOVED lines=84> */
.L_x_8865:
[----:B------:R-:W-:Y:S05]  /*86d0*/  NANOSLEEP 0x1c2 ;  /* 0x000001c20000795d */ /* 0x000fea0003800000 */
[----:B------:R-:W-:Y:S01]  /*86e0*/  NOP ;  /* 0x0000000000007918 */ /* 0x000fe20000000000 */
.L_x_8866:
        /* <DEDUP_REMOVED lines=11> */
.L_x_8925:
[----:B------:R-:W-:Y:S05]  /*87a0*/  @!P3 BRA `(.L_x_8868) ;  /* 0x000000000034b947 */ /* 0x000fea0003800000 */
[----:B------:R-:W-:-:S13]  /*87b0*/  ISETP.GT.U32.AND P5, PT, R14, 0x1f3, PT ;  /* 0x000001f30e00780c */ /* 0x000fda0003fa4070 */
.L_x_8872:
[----:B------:R-:W-:Y:S05]  /*87c0*/  YIELD ;  /* 0x0000000000007946 */ /* 0x000fea0003800000 */
[----:B------:R-:W-:Y:S05]  /*87d0*/  @P5 BRA `(.L_x_8869) ;  /* 0x0000000000085947 */ /* 0x000fea0003800000 */
[----:B------:R1:W-:Y:S06]  /*87e0*/  MEMBAR.SC.CTA ;  /* 0x0000000000007992 */ /* 0x0003ec0000000000 */
[----:B-1----:R-:W-:Y:S05]  /*87f0*/  BRA `(.L_x_8870) ;  /* 0x0000000000087947 */ /* 0x002fea0003800000 */
.L_x_8869:
[----:B------:R-:W-:Y:S05]  /*8800*/  NANOSLEEP 0x15e ;  /* 0x0000015e0000795d */ /* 0x000fea0003800000 */
[----:B------:R-:W-:Y:S01]  /*8810*/  NOP ;  /* 0x0000000000007918 */ /* 0x000fe20000000000 */
.L_x_8870:
[----:B------:R-:W2:Y:S01]  /*8820*/  LD.E.64.STRONG.GPU R12, desc[UR6][R18.64+0x100] ;  /* 0x00010006120c7980 */ /* 0x000ea2000c10fb00 */
[----:B------:R-:W-:Y:S01]  /*8830*/  UMOV UR4, 0xffffffff ;  /* 0xffffffff00047882 */ /* 0x000fe20000000000 */
[----:B--2---:R-:W-:Y:S02]  /*8840*/  ISETP.NE.AND P3, PT, R12, 0x63, PT ;  /* 0x000000630c00780c */ /* 0x004fe40003f65270 */
[----:B------:R-:W-:Y:S11]  /*8850*/  BRA.DIV UR4, `(.L_x_8871) ;  /* 0x0000002204587947 */ /* 0x000ff6000b800000 */
[----:B------:R-:W-:-:S13]  /*8860*/  VOTE.ANY P3, !P3 ;  /* 0x0000000000ff7806 */ /* 0x000fda0005860100 */
.L_x_8928:
[----:B------:R-:W-:Y:S05]  /*8870*/  @P3 BRA `(.L_x_8872) ;  /* 0xfffffffc00d03947 */ /* 0x000fea000383ffff */
.L_x_8868:
        /* <DEDUP_REMOVED lines=42> */
.L_x_8937:
[----:B------:R-:W-:Y:S05]  /*8b20*/  @!P5 BRA `(.L_x_8874) ;  /* 0x0000000000f0d947 */ /* 0x000fea0003800000 */
.L_x_8882:
        /* <DEDUP_REMOVED lines=9> */
.L_x_8940:
[----:B------:R-:W-:Y:S05]  /*8bc0*/  @!P3 BRA `(.L_x_8876) ;  /* 0x000000000038b947 */ /* 0x000fea0003800000 */
.L_x_8880:
[----:B------:R-:W-:Y:S05]  /*8bd0*/  YIELD ;  /* 0x0000000000007946 */ /* 0x000fea0003800000 */
[----:B------:R-:W1:Y:S02]  /*8be0*/  LDCU UR4, c[0x0][0x370] ;  /* 0x00006e00ff0477ac */ /* 0x000e640008000800 */
[----:B-1----:R-:W-:-:S09]  /*8bf0*/  UISETP.GT.U32.AND UP0, UPT, UR4, 0x1f3, UPT ;  /* 0x000001f30400788c */ /* 0x002fd2000bf04070 */
[----:B------:R-:W-:Y:S05]  /*8c00*/  BRA.U UP0, `(.L_x_8877) ;  /* 0x0000000100087547 */ /* 0x000fea000b800000 */
[----:B------:R1:W-:Y:S06]  /*8c10*/  MEMBAR.SC.CTA ;  /* 0x0000000000007992 */ /* 0x0003ec0000000000 */
[----:B-1----:R-:W-:Y:S05]  /*8c20*/  BRA `(.L_x_8878) ;  /* 0x0000000000087947 */ /* 0x002fea0003800000 */
.L_x_8877:
[----:B------:R-:W-:Y:S05]  /*8c30*/  NANOSLEEP 0x15e ;  /* 0x0000015e0000795d */ /* 0x000fea0003800000 */
[----:B------:R-:W-:Y:S01]  /*8c40*/  NOP ;  /* 0x0000000000007918 */ /* 0x000fe20000000000 */
.L_x_8878:
[----:B------:R-:W2:Y:S01]  /*8c50*/  LD.E.64.STRONG.GPU R12, desc[UR6][R18.64+-0x100] ;  /* 0xffff0006120c7980 */ /* 0x000ea2000c10fb00 */
[----:B------:R-:W-:Y:S01]  /*8c60*/  UMOV UR4, 0xffffffff ;  /* 0xffffffff00047882 */ /* 0x000fe20000000000 */
[----:B--2---:R-:W-:Y:S02]  /*8c70*/  ISETP.NE.AND P3, PT, R12, 0x63, PT ;  /* 0x000000630c00780c */ /* 0x004fe40003f65270 */
[----:B------:R-:W-:Y:S11]  /*8c80*/  BRA.DIV UR4, `(.L_x_8879) ;  /* 0x0000002204ac7947 */ /* 0x000ff6000b800000 */
[----:B------:R-:W-:-:S13]  /*8c90*/  VOTE.ANY P3, !P3 ;  /* 0x0000000000ff7806 */ /* 0x000fda0005860100 */
.L_x_8943:
[----:B------:R-:W-:Y:S05]  /*8ca0*/  @P3 BRA `(.L_x_8880) ;  /* 0xfffffffc00c83947 */ /* 0x000fea000383ffff */
.L_x_8876:
        /* <DEDUP_REMOVED lines=35> */
.L_x_8952:
[----:B------:R-:W-:Y:S05]  /*8ee0*/  @P3 BRA `(.L_x_8882) ;  /* 0xfffffffc00103947 */ /* 0x000fea000383ffff */
.L_x_8874:
        /* <DEDUP_REMOVED lines=17> */
.L_x_8864:
        /* <DEDUP_REMOVED lines=11> */
.L_x_8863:
        /* <DEDUP_REMOVED lines=110> */
.L_x_8887:
        /* <DEDUP_REMOVED lines=8> */
.L_x_8886:
[----:B------:R-:W-:Y:S05]  /*9810*/  BSYNC.RECONVERGENT B1 ;  /* 0x0000000000017941 */ /* 0x000fea0003800200 */
.L_x_8885:
        /* <DEDUP_REMOVED lines=16> */
.L_x_8890:
        /* <DEDUP_REMOVED lines=44> */
.L_x_8889:
[----:B------:R-:W-:Y:S05]  /*9be0*/  BSYNC.RECONVERGENT B1 ;  /* 0x0000000000017941 */ /* 0x000fea0003800200 */
.L_x_8888:
        /* <DEDUP_REMOVED lines=27> */
.L_x_8892:
[----:B------:R-:W-:Y:S05]  /*9da0*/  BSYNC.RECONVERGENT B1 ;  /* 0x0000000000017941 */ /* 0x000fea0003800200 */
.L_x_8891:
        /* <DEDUP_REMOVED lines=11> */
.L_x_8884:
[----:B------:R-:W-:Y:S05]  /*9e60*/  BSYNC.RECONVERGENT B0 ;  /* 0x0000000000007941 */ /* 0x000fea0003800200 */
.L_x_8883:
[----:B------:R-:W-:-:S13]  /*9e70*/  ISETP.NE.AND P0, PT, R37, RZ, PT ;  /* 0x000000ff2500720c */ /* 0x000fda0003f05270 */
[----:B------:R-:W-:Y:S05]  /*9e80*/  @P0 EXIT ;  /* 0x000000000000094d */ /* 0x000fea0003800000 */
[----:B-12-4-:R-:W1:Y:S01]  /*9e90*/  LDC.64 R2, c[0x0][0x3c8] ;  /* 0x0000f200ff027b82 */ /* 0x016e620000000a00 */
[----:B------:R-:W-:-:S05]  /*9ea0*/  IMAD.IADD R12, R13, 0x1, R12 ;  /* 0x000000010d0c7824 */ /* 0x000fca00078e020c */
[----:B------:R-:W-:-:S05]  /*9eb0*/  SHF.R.S32.HI R13, RZ, 0x1f, R12 ;  /* 0x0000001fff0d7819 */ /* 0x000fca000001140c */
[----:B-1----:R-:W-:Y:S01]  /*9ec0*/  STG.E.64 desc[UR6][R2.64], R12 ;  /* 0x0000000c02007986 */ /* 0x002fe2000c101b06 */
[----:B------:R-:W-:Y:S05]  /*9ed0*/  EXIT ;  /* 0x000000000000794d */ /* 0x000fea0003800000 */
.L_x_8782:
[----:B------:R-:W-:Y:S01]  /*9ee0*/  BSSY B1, `(.L_x_8893) ;  /* 0x0000006000017945 */ /* 0x000fe20003800000 */
[----:B------:R-:W-:Y:S01]  /*9ef0*/  PLOP3.LUT P3, PT, P3, PT, PT, 0x8, 0x80 ;  /* 0x000000000080781c */ /* 0x000fe20001f6e170 */
[----:B------:R-:W-:-:S12]  /*9f00*/  IMAD.MOV.U32 R16, RZ, RZ, -0x1 ;  /* 0xffffffffff107424 */ /* 0x000fd800078e00ff */
[----:B0-----:R-:W-:Y:S05]  /*9f10*/  WARPSYNC.COLLECTIVE R16, `(.L_x_8894) ;  /* 0x0000000010087348 */ /* 0x001fea0003c00000 */
[----:B------:R-:W-:Y:S01]  /*9f20*/  VOTE.ANY P3, P3 ;  /* 0x0000000000ff7806 */ /* 0x000fe20001860100 */
[----:B0-----:R-:W-:-:S12]  /*9f30*/  ENDCOLLECTIVE ;  /* 0x000000000000791b */ /* 0x001fd80003800000 */
.L_x_8894:
[----:B------:R-:W-:Y:S05]  /*9f40*/  BSYNC B1 ;  /* 0x0000000000017941 */ /* 0x000fea0003800000 */
.L_x_8893:
[----:B------:R-:W-:Y:S05]  /*9f50*/  BRA `(.L_x_8895) ;  /* 0xffffff9400c47947 */ /* 0x000fea000383ffff */
.L_x_8786:
[----:B------:R-:W-:Y:S01]  /*9f60*/  BSSY B1, `(.L_x_8896) ;  /* 0x0000006000017945 */ /* 0x000fe20003800000 */
[----:B------:R-:W-:Y:S01]  /*9f70*/  PLOP3.LUT P3, PT, P3, PT, PT, 0x8, 0x80 ;  /* 0x000000000080781c */ /* 0x000fe20001f6e170 */
[----:B------:R-:W-:-:S12]  /*9f80*/  IMAD.MOV.U32 R16, RZ, RZ, -0x1 ;  /* 0xffffffffff107424 */ /* 0x000fd800078e00ff */
[----:B0-----:R-:W-:Y:S05]  /*9f90*/  WARPSYNC.COLLECTIVE R16, `(.L_x_8897) ;  /* 0x0000000010087348 */ /* 0x001fea0003c00000 */
[----:B------:R-:W-:Y:S01]  /*9fa0*/  VOTE.ANY P3, P3 ;  /* 0x0000000000ff7806 */ /* 0x000fe20001860100 */
[----:B0-----:R-:W-:-:S12]  /*9fb0*/  ENDCOLLECTIVE ;  /* 0x000000000000791b */ /* 0x001fd80003800000 */
.L_x_8897:
[----:B------:R-:W-:Y:S05]  /*9fc0*/  BSYNC B1 ;  /* 0x0000000000017941 */ /* 0x000fea0003800000 */
.L_x_8896:
[----:B------:R-:W-:Y:S05]  /*9fd0*/  BRA `(.L_x_8898) ;  /* 0xffffff9400d87947 */ /* 0x000fea000383ffff */
.L_x_8788:
        /* <DEDUP_REMOVED lines=8> */
.L_x_8900:
[----:B------:R-:W-:Y:S05]  /*a060*/  BSYNC B1 ;  /* 0x0000000000017941 */ /* 0x000fea0003800000 */
.L_x_8899:
        /* <DEDUP_REMOVED lines=11> */
.L_x_8901:
        /* <DEDUP_REMOVED lines=11> */
.L_x_8902:
        /* <DEDUP_REMOVED lines=9> */
.L_x_8903:
        /* <DEDUP_REMOVED lines=8> */
.L_x_8904:
        /* <DEDUP_REMOVED lines=8> */
.L_x_8905:
        /* <DEDUP_REMOVED lines=14> */
.L_x_8906:
[----:B------:R-:W-:Y:S01]  /*a440*/  PLOP3.LUT P5, PT, P3, PT, PT, 0x80, 0x8 ;  /* 0x000000000008781c */ /* 0x000fe20001faf070 */
[----:B------:R-:W-:-:S12]  /*a450*/  BRA `(.L_x_8907) ;  /* 0xffffff9400647947 */ /* 0x000fd8000383ffff */
.L_x_8790:
[----:B------:R-:W-:Y:S01]  /*a460*/  BSSY B1, `(.L_x_8908) ;  /* 0x0000006000017945 */ /* 0x000fe20003800000 */
[----:B------:R-:W-:Y:S01]  /*a470*/  PLOP3.LUT P3, PT, P3, PT, PT, 0x8, 0x80 ;  /* 0x000000000080781c */ /* 0x000fe20001f6e170 */
[----:B------:R-:W-:-:S12]  /*a480*/  IMAD.MOV.U32 R16, RZ, RZ, -0x1 ;  /* 0xffffffffff107424 */ /* 0x000fd800078e00ff */
[----:B0-----:R-:W-:Y:S05]  /*a490*/  WARPSYNC.COLLECTIVE R16, `(.L_x_8909) ;  /* 0x0000000010087348 */ /* 0x001fea0003c00000 */
[----:B------:R-:W-:Y:S01]  /*a4a0*/  VOTE.ANY P3, P3 ;  /* 0x0000000000ff7806 */ /* 0x000fe20001860100 */
[----:B0-----:R-:W-:-:S12]  /*a4b0*/  ENDCOLLECTIVE ;  /* 0x000000000000791b */ /* 0x001fd80003800000 */
.L_x_8909:
[----:B------:R-:W-:Y:S05]  /*a4c0*/  BSYNC B1 ;  /* 0x0000000000017941 */ /* 0x000fea0003800000 */
.L_x_8908:
[----:B------:R-:W-:Y:S05]  /*a4d0*/  BRA `(.L_x_8910) ;  /* 0xffffff94006c7947 */ /* 0x000fea000383ffff */
.L_x_8794:
[----:B------:R-:W-:Y:S01]  /*a4e0*/  BSSY B1, `(.L_x_8911) ;  /* 0x0000006000017945 */ /* 0x000fe20003800000 */
[----:B------:R-:W-:Y:S01]  /*a4f0*/  PLOP3.LUT P3, PT, P3, PT, PT, 0x8, 0x80 ;  /* 0x000000000080781c */ /* 0x000fe20001f6e170 */
[----:B------:R-:W-:-:S12]  /*a500*/  IMAD.MOV.U32 R16, RZ, RZ, -0x1 ;  /* 0xffffffffff107424 */ /* 0x000fd800078e00ff */
[----:B0-----:R-:W-:Y:S05]  /*a510*/  WARPSYNC.COLLECTIVE R16, `(.L_x_8912) ;  /* 0x0000000010087348 */ /* 0x001fea0003c00000 */
[----:B------:R-:W-:Y:S01]  /*a520*/  VOTE.ANY P3, P3 ;  /* 0x0000000000ff7806 */ /* 0x000fe20001860100 */
[----:B0-----:R-:W-:-:S12]  /*a530*/  ENDCOLLECTIVE ;  /* 0x000000000000791b */ /* 0x001fd80003800000 */
.L_x_8912:
[----:B------:R-:W-:Y:S05]  /*a540*/  BSYNC B1 ;  /* 0x0000000000017941 */ /* 0x000fea0003800000 */
.L_x_8911:
[----:B------:R-:W-:Y:S05]  /*a550*/  BRA `(.L_x_8913) ;  /* 0xffffff9400847947 */ /* 0x000fea000383ffff */
.L_x_8796:
[----:B------:R-:W-:Y:S01]  /*a560*/  BSSY B1, `(.L_x_8914) ;  /* 0x0000006000017945 */ /* 0x000fe20003800000 */
[----:B------:R-:W-:Y:S01]  /*a570*/  PLOP3.LUT P3, PT, P3, PT, PT, 0x8, 0x80 ;  /* 0x000000000080781c */ /* 0x000fe20001f6e170 */
[----:B------:R-:W-:-:S12]  /*a580*/  IMAD.MOV.U32 R16, RZ, RZ, -0x1 ;  /* 0xffffffffff107424 */ /* 0x000fd800078e00ff */
[----:B0-----:R-:W-:Y:S05]  /*a590*/  WARPSYNC.COLLECTIVE R16, `(.L_x_8915) ;  /* 0x0000000010087348 */ /* 0x001fea0003c00000 */
[----:B------:R-:W-:Y:S01]  /*a5a0*/  VOTE.ANY R16, PT, P3 ;  /* 0x0000000000107806 */ /* 0x000fe200018e0100 */
[----:B0-----:R-:W-:Y:S06]  /*a5b0*/  ENDCOLLECTIVE ;  /* 0x000000000000791b */ /* 0x001fec0003800000 */
.L_x_8915:
[----:B------:R-:W-:Y:S05]  /*a5c0*/  BSYNC B1 ;  /* 0x0000000000017941 */ /* 0x000fea0003800000 */
.L_x_8914:
        /* <DEDUP_REMOVED lines=11> */
.L_x_8916:
        /* <DEDUP_REMOVED lines=10> */
.L_x_8917:
        /* <DEDUP_REMOVED lines=10> */
.L_x_8918:
        /* <DEDUP_REMOVED lines=9> */
.L_x_8919:
[----:B------:R-:W-:Y:S01]  /*a850*/  IMAD.MOV.U32 R18, RZ, RZ, 0x10 ;  /* 0x00000010ff127424 */ /* 0x000fe200078e00ff */
[----:B------:R-:W-:-:S05]  /*a860*/  SEL R21, R36, RZ, !P5 ;  /* 0x000000ff24157207 */ /* 0x000fca0006800000 */
[----:B------:R-:W-:-:S04]  /*a870*/  IMAD.IADD R21, R50, 0x1, R21 ;  /* 0x0000000132157824 */ /* 0x000fc800078e0215 */
[----:B------:R-:W-:-:S07]  /*a880*/  IMAD.MOV.U32 R37, RZ, RZ, R21 ;  /* 0x000000ffff257224 */ /* 0x000fce00078e0015 */
[----:B------:R-:W-:Y:S05]  /*a890*/  WARPSYNC.COLLECTIVE R16, `(.L_x_8920) ;  /* 0x0000000010087348 */ /* 0x000fea0003c00000 */
[----:B------:R0:W1:Y:S02]  /*a8a0*/  SHFL.DOWN P3, R36, R37, R18, R17 ;  /* 0x0800001225247389 */ /* 0x0000640000060011 */
[----:B01----:R-:W-:Y:S05]  /*a8b0*/  ENDCOLLECTIVE ;  /* 0x000000000000791b */ /* 0x003fea0003800000 */
.L_x_8920:
[----:B------:R-:W-:-:S04]  /*a8c0*/  ISETP.GT.AND P3, PT, R46, R17, PT ;  /* 0x000000112e00720c */ /* 0x000fc80003f64270 */
[----:B------:R-:W-:Y:S02]  /*a8d0*/  SEL R36, R36, RZ, !P3 ;  /* 0x000000ff24247207 */ /* 0x000fe40005800000 */
[----:B------:R-:W-:Y:S02]  /*a8e0*/  ISETP.NE.AND P3, PT, R20, 0x65, PT ;  /* 0x000000651400780c */ /* 0x000fe40003f65270 */
[----:B------:R-:W-:-:S11]  /*a8f0*/  IADD3 R42, PT, PT, R21, R36, R42 ;  /* 0x00000024152a7210 */ /* 0x000fd60007ffe02a */
[----:B------:R-:W-:Y:S05]  /*a900*/  WARPSYNC.COLLECTIVE R16, `(.L_x_8921) ;  /* 0x0000000010087348 */ /* 0x000fea0003c00000 */
[----:B------:R-:W-:Y:S01]  /*a910*/  VOTE.ALL P3, P3 ;  /* 0x0000000000ff7806 */ /* 0x000fe20001860000 */
[----:B------:R-:W-:-:S12]  /*a920*/  ENDCOLLECTIVE ;  /* 0x000000000000791b */ /* 0x000fd80003800000 */
.L_x_8921:
[----:B------:R-:W-:Y:S05]  /*a930*/  BRA `(.L_x_8922) ;  /* 0xffffff94001c7947 */ /* 0x000fea000383ffff */
.L_x_8867:
[----:B------:R-:W-:Y:S01]  /*a940*/  BSSY B0, `(.L_x_8923) ;  /* 0x0000006000007945 */ /* 0x000fe20003800000 */
[----:B------:R-:W-:Y:S01]  /*a950*/  PLOP3.LUT P3, PT, P3, PT, PT, 0x8, 0x80 ;  /* 0x000000000080781c */ /* 0x000fe20001f6e170 */
[----:B------:R-:W-:-:S12]  /*a960*/  IMAD.MOV.U32 R16, RZ, RZ, -0x1 ;  /* 0xffffffffff107424 */ /* 0x000fd800078e00ff */
[----:B0-----:R-:W-:Y:S05]  /*a970*/  WARPSYNC.COLLECTIVE R16, `(.L_x_8924) ;  /* 0x0000000010087348 */ /* 0x001fea0003c00000 */
[----:B------:R-:W-:Y:S01]  /*a980*/  VOTE.ANY P3, P3 ;  /* 0x0000000000ff7806 */ /* 0x000fe20001860100 */
[----:B0-----:R-:W-:-:S12]  /*a990*/  ENDCOLLECTIVE ;  /* 0x000000000000791b */ /* 0x001fd80003800000 */
.L_x_8924:
[----:B------:R-:W-:Y:S05]  /*a9a0*/  BSYNC B0 ;  /* 0x0000000000007941 */ /* 0x000fea0003800000 */
.L_x_8923:
[----:B------:R-:W-:Y:S05]  /*a9b0*/  BRA `(.L_x_8925) ;  /* 0xffffffdc00787947 */ /* 0x000fea000383ffff */
.L_x_8871:
[----:B------:R-:W-:Y:S01]  /*a9c0*/  BSSY B0, `(.L_x_8926) ;  /* 0x0000006000007945 */ /* 0x000fe20003800000 */
[----:B------:R-:W-:Y:S01]  /*a9d0*/  PLOP3.LUT P3, PT, P3, PT, PT, 0x8, 0x80 ;  /* 0x000000000080781c */ /* 0x000fe20001f6e170 */
[----:B------:R-:W-:-:S12]  /*a9e0*/  IMAD.MOV.U32 R16, RZ, RZ, -0x1 ;  /* 0xffffffffff107424 */ /* 0x000fd800078e00ff */
[----:B0-----:R-:W-:Y:S05]  /*a9f0*/  WARPSYNC.COLLECTIVE R16, `(.L_x_8927) ;  /* 0x0000000010087348 */ /* 0x001fea0003c00000 */
[----:B------:R-:W-:Y:S01]  /*aa00*/  VOTE.ANY P3, P3 ;  /* 0x0000000000ff7806 */ /* 0x000fe20001860100 */
[----:B0-----:R-:W-:-:S12]  /*aa10*/  ENDCOLLECTIVE ;  /* 0x000000000000791b */ /* 0x001fd80003800000 */
.L_x_8927:
[----:B------:R-:W-:Y:S05]  /*aa20*/  BSYNC B0 ;  /* 0x0000000000007941 */ /* 0x000fea0003800000 */
.L_x_8926:
[----:B------:R-:W-:Y:S05]  /*aa30*/  BRA `(.L_x_8928) ;  /* 0xffffffdc008c7947 */ /* 0x000fea000383ffff */
.L_x_8873:
        /* <DEDUP_REMOVED lines=8> */
.L_x_8930:
[----:B------:R-:W-:Y:S05]  /*aac0*/  BSYNC B0 ;  /* 0x0000000000007941 */ /* 0x000fea0003800000 */
.L_x_8929:
        /* <DEDUP_REMOVED lines=11> */
.L_x_8931:
        /* <DEDUP_REMOVED lines=11> */
.L_x_8932:
        /* <DEDUP_REMOVED lines=9> */
.L_x_8933:
        /* <DEDUP_REMOVED lines=8> */
.L_x_8934:
        /* <DEDUP_REMOVED lines=8> */
.L_x_8935:
        /* <DEDUP_REMOVED lines=14> */
.L_x_8936:
[----:B------:R-:W-:Y:S01]  /*aea0*/  PLOP3.LUT P5, PT, P3, PT, PT, 0x80, 0x8 ;  /* 0x000000000008781c */ /* 0x000fe20001faf070 */
[----:B------:R-:W-:-:S12]  /*aeb0*/  BRA `(.L_x_8937) ;  /* 0xffffffdc00187947 */ /* 0x000fd8000383ffff */
.L_x_8875:
[----:B------:R-:W-:Y:S01]  /*aec0*/  BSSY B0, `(.L_x_8938) ;  /* 0x0000006000007945 */ /* 0x000fe20003800000 */
[----:B------:R-:W-:Y:S01]  /*aed0*/  PLOP3.LUT P3, PT, P3, PT, PT, 0x8, 0x80 ;  /* 0x000000000080781c */ /* 0x000fe20001f6e170 */
[----:B------:R-:W-:-:S12]  /*aee0*/  IMAD.MOV.U32 R16, RZ, RZ, -0x1 ;  /* 0xffffffffff107424 */ /* 0x000fd800078e00ff */
[----:B0-----:R-:W-:Y:S05]  /*aef0*/  WARPSYNC.COLLECTIVE R16, `(.L_x_8939) ;  /* 0x0000000010087348 */ /* 0x001fea0003c00000 */
[----:B------:R-:W-:Y:S01]  /*af00*/  VOTE.ANY P3, P3 ;  /* 0x0000000000ff7806 */ /* 0x000fe20001860100 */
[----:B0-----:R-:W-:-:S12]  /*af10*/  ENDCOLLECTIVE ;  /* 0x000000000000791b */ /* 0x001fd80003800000 */
.L_x_8939:
[----:B------:R-:W-:Y:S05]  /*af20*/  BSYNC B0 ;  /* 0x0000000000007941 */ /* 0x000fea0003800000 */
.L_x_8938:
[----:B------:R-:W-:Y:S05]  /*af30*/  BRA `(.L_x_8940) ;  /* 0xffffffdc00207947 */ /* 0x000fea000383ffff */
.L_x_8879:
[----:B------:R-:W-:Y:S01]  /*af40*/  BSSY B0, `(.L_x_8941) ;  /* 0x0000006000007945 */ /* 0x000fe20003800000 */
[----:B------:R-:W-:Y:S01]  /*af50*/  PLOP3.LUT P3, PT, P3, PT, PT, 0x8, 0x80 ;  /* 0x000000000080781c */ /* 0x000fe20001f6e170 */
[----:B------:R-:W-:-:S12]  /*af60*/  IMAD.MOV.U32 R16, RZ, RZ, -0x1 ;  /* 0xffffffffff107424 */ /* 0x000fd800078e00ff */
[----:B0-----:R-:W-:Y:S05]  /*af70*/  WARPSYNC.COLLECTIVE R16, `(.L_x_8942) ;  /* 0x0000000010087348 */ /* 0x001fea0003c00000 */
[----:B------:R-:W-:Y:S01]  /*af80*/  VOTE.ANY P3, P3 ;  /* 0x0000000000ff7806 */ /* 0x000fe20001860100 */
[----:B0-----:R-:W-:-:S12]  /*af90*/  ENDCOLLECTIVE ;  /* 0x000000000000791b */ /* 0x001fd80003800000 */
.L_x_8942:
[----:B------:R-:W-:Y:S05]  /*afa0*/  BSYNC B0 ;  /* 0x0000000000007941 */ /* 0x000fea0003800000 */
.L_x_8941:
[----:B------:R-:W-:Y:S05]  /*afb0*/  BRA `(.L_x_8943) ;  /* 0xffffffdc00387947 */ /* 0x000fea000383ffff */
.L_x_8881:
[----:B------:R-:W-:Y:S01]  /*afc0*/  BSSY B0, `(.L_x_8944) ;  /* 0x0000006000007945 */ /* 0x000fe20003800000 */
[----:B------:R-:W-:Y:S01]  /*afd0*/  PLOP3.LUT P3, PT, P3, PT, PT, 0x8, 0x80 ;  /* 0x000000000080781c */ /* 0x000fe20001f6e170 */
[----:B------:R-:W-:-:S12]  /*afe0*/  IMAD.MOV.U32 R16, RZ, RZ, -0x1 ;  /* 0xffffffffff107424 */ /* 0x000fd800078e00ff */
[----:B0-----:R-:W-:Y:S05]  /*aff0*/  WARPSYNC.COLLECTIVE R16, `(.L_x_8945) ;  /* 0x0000000010087348 */ /* 0x001fea0003c00000 */
[----:B------:R-:W-:Y:S01]  /*b000*/  VOTE.ANY R16, PT, P3 ;  /* 0x0000000000107806 */ /* 0x000fe200018e0100 */
[----:B0-----:R-:W-:Y:S06]  /*b010*/  ENDCOLLECTIVE ;  /* 0x000000000000791b */ /* 0x001fec0003800000 */
.L_x_8945:
[----:B------:R-:W-:Y:S05]  /*b020*/  BSYNC B0 ;  /* 0x0000000000007941 */ /* 0x000fea0003800000 */
.L_x_8944:
        /* <DEDUP_REMOVED lines=11> */
.L_x_8946:
        /* <DEDUP_REMOVED lines=10> */
.L_x_8947:
        /* <DEDUP_REMOVED lines=10> */
.L_x_8948:
        /* <DEDUP_REMOVED lines=9> */
.L_x_8949:
[----:B------:R-:W-:Y:S01]  /*b2b0*/  IMAD.MOV.U32 R18, RZ, RZ, 0x10 ;  /* 0x00000010ff127424 */ /* 0x000fe200078e00ff */
[----:B------:R-:W-:-:S05]  /*b2c0*/  SEL R13, R36, RZ, !P5 ;  /* 0x000000ff240d7207 */ /* 0x000fca0006800000 */
[----:B------:R-:W-:-:S04]  /*b2d0*/  IMAD.IADD R13, R50, 0x1, R13 ;  /* 0x00000001320d7824 */ /* 0x000fc800078e020d */
[----:B------:R-:W-:-:S07]  /*b2e0*/  IMAD.MOV.U32 R37, RZ, RZ, R13 ;  /* 0x000000ffff257224 */ /* 0x000fce00078e000d */
[----:B------:R-:W-:Y:S05]  /*b2f0*/  WARPSYNC.COLLECTIVE R16, `(.L_x_8950) ;  /* 0x0000000010087348 */ /* 0x000fea0003c00000 */
[----:B------:R0:W1:Y:S02]  /*b300*/  SHFL.DOWN P3, R36, R37, R18, R17 ;  /* 0x0800001225247389 */ /* 0x0000640000060011 */
[----:B01----:R-:W-:Y:S05]  /*b310*/  ENDCOLLECTIVE ;  /* 0x000000000000791b */ /* 0x003fea0003800000 */
.L_x_8950:
[----:B------:R-:W-:-:S04]  /*b320*/  ISETP.GT.AND P3, PT, R46, R17, PT ;  /* 0x000000112e00720c */ /* 0x000fc80003f64270 */
[----:B------:R-:W-:Y:S02]  /*b330*/  SEL R36, R36, RZ, !P3 ;  /* 0x000000ff24247207 */ /* 0x000fe40005800000 */
[----:B------:R-:W-:Y:S02]  /*b340*/  ISETP.NE.AND P3, PT, R12, 0x65, PT ;  /* 0x000000650c00780c */ /* 0x000fe40003f65270 */
[----:B------:R-:W-:-:S11]  /*b350*/  IADD3 R38, PT, PT, R13, R36, R38 ;  /* 0x000000240d267210 */ /* 0x000fd60007ffe026 */
[----:B------:R-:W-:Y:S05]  /*b360*/  WARPSYNC.COLLECTIVE R16, `(.L_x_8951) ;  /* 0x0000000010087348 */ /* 0x000fea0003c00000 */
[----:B------:R-:W-:Y:S01]  /*b370*/  VOTE.ALL P3, P3 ;  /* 0x0000000000ff7806 */ /* 0x000fe20001860000 */
[----:B------:R-:W-:-:S12]  /*b380*/  ENDCOLLECTIVE ;  /* 0x000000000000791b */ /* 0x000fd80003800000 */
.L_x_8951:
[----:B------:R-:W-:Y:S05]  /*b390*/  BRA `(.L_x_8952) ;  /* 0xffffffd800d07947 */ /* 0x000fea000383ffff */
.L_x_8953:
        /* <DEDUP_REMOVED lines=14> */
.L_x_14429:


//--------------------- .text._ZN6thrust24THRUST_300001_SM_1000_NS8cuda_cub4core6detail13_kernel_agentINS1_16__set_operations10SetOpAgentINS0_6detail15normal_iteratorINS0_10device_ptrIiEEEESB_SB_SB_SB_SB_lN4cuda3std3__47greaterIiEENS5_21serial_set_differenceENSE_17integral_constantIbLb1EEEEEJSB_SB_SB_SB_llSB_SB_SG_SH_PNSE_4pairIllEEPmN3cub18CUB_300001_SM_100013ScanTileStateIlLb1EEEEEEvDpT0_ --------------------------
	.section	.text._ZN6thrust24THRUST_300001_SM_1000_NS8cuda_cub4core6detail13_kernel_agentINS1_16__set_operations10SetOpAgentINS0_6detail15normal_iteratorINS0_10device_ptrIiEEEESB_SB_SB_SB_SB_lN4cuda3std3__47greaterIiEENS5_21serial_set_differenceENSE_17integral_constantIbLb1EEEEEJSB_SB_SB_SB_llSB_SB_SG_SH_PNSE_4pairIllEEPmN3cub18CUB_300001_SM_100013ScanTileStateIlLb1EEEEEEvDpT0_,"ax",@progbits
	.align	128
        .global         _ZN6thrust24THRUST_300001_SM_1000_NS8cuda_cub4core6detail13_kernel_agentINS1_16__set_operations10SetOpAgentINS0_6detail15normal_iteratorINS0_10device_ptrIiEEEESB_SB_SB_SB_SB_lN4cuda3std3__47greaterIiEENS5_21serial_set_differenceENSE_17integral_constantIbLb1EEEEEJSB_SB_SB_SB_llSB_SB_SG_SH_PNSE_4pairIllEEPmN3cub18CUB_300001_SM_100013ScanTileStateIlLb1EEEEEEvDpT0_
        .type           _ZN6thrust24THRUST_300001_SM_1000_NS8cuda_cub4core6detail13_kernel_agentINS1_16__set_operations10SetOpAgentINS0_6detail15normal_iteratorINS0_10device_ptrIiEEEESB_SB_SB_SB_SB_lN4cuda3std3__47greaterIiEENS5_21serial_set_differenceENSE_17integral_constantIbLb1EEEEEJSB_SB_SB_SB_llSB_SB_SG_SH_PNSE_4pairIllEEPmN3cub18CUB_300001_SM_100013ScanTileStateIlLb1EEEEEEvDpT0_,@function
        .size           _ZN6thrust24THRUST_300001_SM_1000_NS8cuda_cub4core6detail13_kernel_agentINS1_16__set_operations10SetOpAgentINS0_6detail15normal_iteratorINS0_10device_ptrIiEEEESB_SB_SB_SB_SB_lN4cuda3std3__47greaterIiEENS5_21serial_set_differenceENSE_17integral_constantIbLb1EEEEEJSB_SB_SB_SB_llSB_SB_SG_SH_PNSE_4pairIllEEPmN3cub18CUB_300001_SM_100013ScanTileStateIlLb1EEEEEEvDpT0_,(.L_x_14430 - _ZN6thrust24THRUST_300001_SM_1000_NS8cuda_cub4core6detail13_kernel_agentINS1_16__set_operations10SetOpAgentINS0_6detail15normal_iteratorINS0_10device_ptrIiEEEESB_SB_SB_SB_SB_lN4cuda3std3__47greaterIiEENS5_21serial_set_differenceENSE_17integral_constantIbLb1EEEEEJSB_SB_SB_SB_llSB_SB_SG_SH_PNSE_4pairIllEEPmN3cub18CUB_300001_SM_100013ScanTileStateIlLb1EEEEEEvDpT0_)
        .other          _ZN6thrust24THRUST_300001_SM_1000_NS8cuda_cub4core6detail13_kernel_agentINS1_16__set_operations10SetOpAgentINS0_6detail15normal_iteratorINS0_10device_ptrIiEEEESB_SB_SB_SB_SB_lN4cuda3std3__47greaterIiEENS5_21serial_set_differenceENSE_17integral_constantIbLb1EEEEEJSB_SB_SB_SB_llSB_SB_SG_SH_PNSE_4pairIllEEPmN3cub18CUB_300001_SM_100013ScanTileStateIlLb1EEEEEEvDpT0_,@"STO_CUDA_ENTRY STV_DEFAULT"
_ZN6thrust24THRUST_300001_SM_1000_NS8cuda_cub4core6detail13_kernel_agentINS1_16__set_operations10SetOpAgentINS0_6detail15normal_iteratorINS0_10device_ptrIiEEEESB_SB_SB_SB_SB_lN4cuda3std3__47greaterIiEENS5_21serial_set_differenceENSE_17integral_constantIbLb1EEEEEJSB_SB_SB_SB_llSB_SB_SG_SH_PNSE_4pairIllEEPmN3cub18CUB_300001_SM_100013ScanTileStateIlLb1EEEEEEvDpT0_:
.text._ZN6thrust24THRUST_300001_SM_1000_NS8cuda_cub4core6detail13_kernel_agentINS1_16__set_operations10SetOpAgentINS0_6detail15normal_iteratorINS0_10device_ptrIiEEEESB_SB_SB_SB_SB_lN4cuda3std3__47greaterIiEENS5_21serial_set_differenceENSE_17integral_constantIbLb1EEEEEJSB_SB_SB_SB_llSB_SB_SG_SH_PNSE_4pairIllEEPmN3cub18CUB_300001_SM_100013ScanTileStateIlLb1EEEEEEvDpT0_:
        /* <DEDUP_REMOVED lines=11> */
[----:B------:R-:W3:Y:S04]  /*00b0*/  LDG.E R63, desc[UR6][R2.64+0x10] ;  /* 0x00001006023f7981 */ /* 0x000ee8000c1e1900 */
[----:B------:R-:W3:Y:S04]  /*00c0*/  LDG.E.64 R4, desc[UR6][R2.64] ;  /* 0x0000000602047981 */ /* 0x000ee8000c1e1b00 */
[----:B------:R-:W4:Y:S01]  /*00d0*/  LDG.E.64 R6, desc[UR6][R2.64+0x8] ;  /* 0x0000080602067981 */ /* 0x000f22000c1e1b00 */
[C---:B-1----:R-:W-:Y:S01]  /*00e0*/  VIADD R0, R66.reuse, 0x200 ;  /* 0x0000020042007836 */ /* 0x042fe20000000000 */
[C---:B------:R-:W-:Y:S01]  /*00f0*/  LOP3.LUT R12, R66.reuse, 0x800, RZ, 0xfc, !PT ;  /* 0x00000800420c7812 */ /* 0x040fe200078efcff */
[C---:B------:R-:W-:Y:S01]  /*0100*/  VIADD R14, R66.reuse, 0xa00 ;  /* 0x00000a00420e7836 */ /* 0x040fe20000000000 */
[C---:B------:R-:W-:Y:S01]  /*0110*/  LOP3.LUT R16, R66.reuse, 0x1400, RZ, 0xfc, !PT ;  /* 0x0000140042107812 */ /* 0x040fe200078efcff */
[C---:B------:R-:W-:Y:S01]  /*0120*/  VIADD R24, R66.reuse, 0x1600 ;  /* 0x0000160042187836 */ /* 0x040fe20000000000 */
[----:B------:R-:W-:Y:S01]  /*0130*/  LOP3.LUT R26, R66, 0x1800, RZ, 0xfc, !PT ;  /* 0x00001800421a7812 */ /* 0x000fe200078efcff */
[----:B------:R-:W2:Y:S01]  /*0140*/  LDG.E R3, desc[UR6][R2.64+0x18] ;  /* 0x0000180602037981 */ /* 0x000ea2000c1e1900 */
[----:B---3--:R-:W-:Y:S01]  /*0150*/  IMAD.IADD R63, R63, 0x1, -R4 ;  /* 0x000000013f3f7824 */ /* 0x008fe200078e0a04 */
[----:B------:R-:W-:-:S03]  /*0160*/  IADD3 R20, P0, PT, R4, R66, RZ ;  /* 0x0000004204147210 */ /* 0x000fc60007f1e0ff */
[----:B------:R-:W-:Y:S01]  /*0170*/  IMAD.IADD R9, R66, 0x1, -R63 ;  /* 0x0000000142097824 */ /* 0x000fe200078e0a3f */
[----:B------:R-:W-:Y:S01]  /*0180*/  ISETP.GE.AND P3, PT, R0, R63, PT ;  /* 0x0000003f0000720c */ /* 0x000fe20003f66270 */
[----:B------:R-:W-:Y:S01]  /*0190*/  IMAD.X R21, RZ, RZ, R5, P0 ;  /* 0x000000ffff157224 */ /* 0x000fe200000e0605 */
[----:B------:R-:W-:Y:S02]  /*01a0*/  LOP3.LUT R0, R66, 0x400, RZ, 0xfc, !PT ;  /* 0x0000040042007812 */ /* 0x000fe400078efcff */
[----:B----4-:R-:W-:Y:S02]  /*01b0*/  IADD3 R18, P0, PT, R6, R9, RZ ;  /* 0x0000000906127210 */ /* 0x010fe40007f1e0ff */
[C---:B------:R-:W-:Y:S01]  /*01c0*/  SHF.L.U64.HI R21, R20.reuse, 0x2, R21 ;  /* 0x0000000214157819 */ /* 0x040fe20000010215 */
[----:B------:R-:W-:Y:S01]  /*01d0*/  IMAD.SHL.U32 R20, R20, 0x4, RZ ;  /* 0x0000000414147824 */ /* 0x000fe200078e00ff */
[----:B------:R-:W-:Y:S01]  /*01e0*/  LEA.HI.X.SX32 R9, R9, R7, 0x1, P0 ;  /* 0x0000000709097211 */ /* 0x000fe200000f0eff */
[----:B------:R-:W-:Y:S01]  /*01f0*/  IMAD.SHL.U32 R19, R18, 0x4, RZ ;  /* 0x0000000412137824 */ /* 0x000fe200078e00ff */
[----:B------:R-:W-:-:S02]  /*0200*/  ISETP.GE.AND P4, PT, R66, R63, PT ;  /* 0x0000003f4200720c */ /* 0x000fc40003f86270 */
[-C--:B------:R-:W-:Y:S01]  /*0210*/  ISETP.GE.AND P2, PT, R0, R63.reuse, PT ;  /* 0x0000003f0000720c */ /* 0x080fe20003f46270 */
[----:B------:R-:W-:Y:S01]  /*0220*/  VIADD R0, R66, 0x600 ;  /* 0x0000060042007836 */ /* 0x000fe20000000000 */
[----:B------:R-:W-:Y:S02]  /*0230*/  SHF.L.U64.HI R18, R18, 0x2, R9 ;  /* 0x0000000212127819 */ /* 0x000fe40000010209 */
[----:B--2---:R-:W-:Y:S02]  /*0240*/  IADD3 R8, P1, PT, R19, UR10, RZ ;  /* 0x0000000a13087c10 */ /* 0x004fe4000ff3e0ff */
[----:B------:R-:W-:Y:S02]  /*0250*/  IADD3 R4, P0, PT, R20, UR8, RZ ;  /* 0x0000000814047c10 */ /* 0x000fe4000ff1e0ff */
[----:B------:R-:W-:Y:S02]  /*0260*/  IADD3.X R9, PT, PT, R18, UR11, RZ, P1, !PT ;  /* 0x0000000b12097c10 */ /* 0x000fe40008ffe4ff */
[----:B------:R-:W-:-:S02]  /*0270*/  ISETP.GE.AND P1, PT, R0, R63, PT ;  /* 0x0000003f0000720c */ /* 0x000fc40003f26270 */
[----:B------:R-:W-:Y:S01]  /*0280*/  IADD3.X R5, PT, PT, R21, UR9, RZ, P0, !PT ;  /* 0x0000000915057c10 */ /* 0x000fe200087fe4ff */
[----:B------:R0:W5:Y:S04]  /*0290*/  @P3 LDG.E R7, desc[UR6][R8.64+0x800] ;  /* 0x0008000608073981 */ /* 0x000168000c1e1900 */
[----:B------:R0:W5:Y:S04]  /*02a0*/  @!P4 LDG.E R0, desc[UR6][R4.64] ;  /* 0x000000060400c981 */ /* 0x000168000c1e1900 */
[----:B------:R0:W5:Y:S04]  /*02b0*/  @P2 LDG.E R10, desc[UR6][R8.64+0x1000] ;  /* 0x00100006080a2981 */ /* 0x000168000c1e1900 */
[----:B------:R0:W5:Y:S01]  /*02c0*/  @P1 LDG.E R11, desc[UR6][R8.64+0x1800] ;  /* 0x00180006080b1981 */ /* 0x000162000c1e1900 */
[----:B------:R-:W-:-:S02]  /*02d0*/  ISETP.GE.AND P0, PT, R12, R63, PT ;  /* 0x0000003f0c00720c */ /* 0x000fc40003f06270 */
[----:B------:R-:W-:Y:S02]  /*02e0*/  LOP3.LUT R12, R66, 0xc00, RZ, 0xfc, !PT ;  /* 0x00000c00420c7812 */ /* 0x000fe400078efcff */
[-C--:B------:R-:W-:Y:S01]  /*02f0*/  ISETP.GE.AND P6, PT, R14, R63.reuse, PT ;  /* 0x0000003f0e00720c */ /* 0x080fe20003fc6270 */
[----:B------:R-:W-:Y:S01]  /*0300*/  VIADD R14, R66, 0xe00 ;  /* 0x00000e00420e7836 */ /* 0x000fe20000000000 */
[----:B------:R-:W-:Y:S02]  /*0310*/  ISETP.GE.AND P5, PT, R12, R63, PT ;  /* 0x0000003f0c00720c */ /* 0x000fe40003fa6270 */
[----:B------:R-:W-:-:S09]  /*0320*/  LOP3.LUT R12, R66, 0x1000, RZ, 0xfc, !PT ;  /* 0x00001000420c7812 */ /* 0x000fd200078efcff */
[----:B------:R0:W5:Y:S04]  /*0330*/  @P6 LDG.E R13, desc[UR6][R8.64+0x2800] ;  /* 0x00280006080d6981 */ /* 0x000168000c1e1900 */
[----:B------:R0:W5:Y:S01]  /*0340*/  @!P3 LDG.E R7, desc[UR6][R4.64+0x800] ;  /* 0x000800060407b981 */ /* 0x000162000c1e1900 */
[----:B------:R-:W-:-:S03]  /*0350*/  ISETP.GE.AND P3, PT, R12, R63, PT ;  /* 0x0000003f0c00720c */ /* 0x000fc60003f66270 */
[----:B------:R0:W5:Y:S01]  /*0360*/  @P4 LDG.E R0, desc[UR6][R8.64] ;  /* 0x0000000608004981 */ /* 0x000162000c1e1900 */
[-C--:B------:R-:W-:Y:S01]  /*0370*/  ISETP.GE.AND P4, PT, R14, R63.reuse, PT ;  /* 0x0000003f0e00720c */ /* 0x080fe20003f86270 */
[----:B------:R-:W-:Y:S02]  /*0380*/  VIADD R14, R66, 0x1200 ;  /* 0x00001200420e7836 */ /* 0x000fe40000000000 */
[----:B------:R0:W5:Y:S04]  /*0390*/  @P0 LDG.E R12, desc[UR6][R8.64+0x2000] ;  /* 0x00200006080c0981 */ /* 0x000168000c1e1900 */
[----:B------:R0:W5:Y:S01]  /*03a0*/  @!P2 LDG.E R10, desc[UR6][R4.64+0x1000] ;  /* 0x00100006040aa981 */ /* 0x000162000c1e1900 */
[----:B------:R-:W-:-:S03]  /*03b0*/  ISETP.GE.AND P2, PT, R14, R63, PT ;  /* 0x0000003f0e00720c */ /* 0x000fc60003f46270 */
[----:B------:R0:W5:Y:S01]  /*03c0*/  @!P1 LDG.E R11, desc[UR6][R4.64+0x1800] ;  /* 0x00180006040b9981 */ /* 0x000162000c1e1900 */
[----:B------:R-:W-:-:S03]  /*03d0*/  ISETP.GE.AND P1, PT, R16, R63, PT ;  /* 0x0000003f1000720c */ /* 0x000fc60003f26270 */
[----:B------:R0:W5:Y:S04]  /*03e0*/  @P5 LDG.E R14, desc[UR6][R8.64+0x3000] ;  /* 0x00300006080e5981 */ /* 0x000168000c1e1900 */
[----:B------:R0:W5:Y:S04]  /*03f0*/  @P3 LDG.E R16, desc[UR6][R8.64+0x4000] ;  /* 0x0040000608103981 */ /* 0x000168000c1e1900 */
[----:B------:R0:W5:Y:S04]  /*0400*/  @P4 LDG.E R15, desc[UR6][R8.64+0x3800] ;  /* 0x00380006080f4981 */ /* 0x000168000c1e1900 */
[----:B------:R0:W5:Y:S04]  /*0410*/  @P2 LDG.E R17, desc[UR6][R8.64+0x4800] ;  /* 0x0048000608112981 */ /* 0x000168000c1e1900 */
[----:B------:R0:W5:Y:S04]  /*0420*/  @P1 LDG.E R22, desc[UR6][R8.64+0x5000] ;  /* 0x0050000608161981 */ /* 0x000168000c1e1900 */
[----:B------:R0:W5:Y:S01]  /*0430*/  @!P6 LDG.E R13, desc[UR6][R4.64+0x2800] ;  /* 0x00280006040de981 */ /* 0x000162000c1e1900 */
[----:B------:R-:W-:-:S02]  /*0440*/  ISETP.GE.AND P6, PT, R26, R63, PT ;  /* 0x0000003f1a00720c */ /* 0x000fc40003fc6270 */
[----:B------:R-:W-:Y:S01]  /*0450*/  LOP3.LUT R26, R66, 0x1c00, RZ, 0xfc, !PT ;  /* 0x00001c00421a7812 */ /* 0x000fe200078efcff */
[----:B------:R0:W5:Y:S01]  /*0460*/  @!P0 LDG.E R12, desc[UR6][R4.64+0x2000] ;  /* 0x00200006040c8981 */ /* 0x000162000c1e1900 */
[-C--:B------:R-:W-:Y:S01]  /*0470*/  ISETP.GE.AND P0, PT, R24, R63.reuse, PT ;  /* 0x0000003f1800720c */ /* 0x080fe20003f06270 */
[----:B------:R-:W-:Y:S02]  /*0480*/  VIADD R24, R66, 0x1a00 ;  /* 0x00001a0042187836 */ /* 0x000fe40000000000 */
[----:B------:R0:W5:Y:S03]  /*0490*/  @!P5 LDG.E R14, desc[UR6][R4.64+0x3000] ;  /* 0x00300006040ed981 */ /* 0x000166000c1e1900 */
[-C--:B------:R-:W-:Y:S01]  /*04a0*/  ISETP.GE.AND P5, PT, R24, R63.reuse, PT ;  /* 0x0000003f1800720c */ /* 0x080fe20003fa6270 */
[----:B------:R-:W-:Y:S01]  /*04b0*/  VIADD R24, R66, 0x1e00 ;  /* 0x00001e0042187836 */ /* 0x000fe20000000000 */
[----:B------:R0:W5:Y:S04]  /*04c0*/  @!P3 LDG.E R16, desc[UR6][R4.64+0x4000] ;  /* 0x004000060410b981 */ /* 0x000168000c1e1900 */
        /* <DEDUP_REMOVED lines=15> */
[----:B------:R0:W5:Y:S01]  /*05c0*/  @P0 LDG.E R23, desc[UR6][R8.64+0x5800] ;  /* 0x0058000608170981 */ /* 0x000162000c1e1900 */
[----:B------:R-:W-:-:S03]  /*05d0*/  IMAD.IADD R30, R3, 0x1, -R6 ;  /* 0x00000001031e7824 */ /* 0x000fc600078e0a06 */
[----:B------:R0:W5:Y:S04]  /*05e0*/  @!P6 LDG.E R24, desc[UR6][R4.64+0x6000] ;  /* 0x006000060418e981 */ /* 0x000168000c1e1900 */
[----:B------:R0:W5:Y:S04]  /*05f0*/  @!P5 LDG.E R25, desc[UR6][R4.64+0x6800] ;  /* 0x006800060419d981 */ /* 0x000168000c1e1900 */
[----:B------:R0:W5:Y:S04]  /*0600*/  @!P4 LDG.E R26, desc[UR6][R4.64+0x7000] ;  /* 0x00700006041ac981 */ /* 0x000168000c1e1900 */
[----:B------:R0:W5:Y:S04]  /*0610*/  @!P3 LDG.E R27, desc[UR6][R4.64+0x7800] ;  /* 0x00780006041bb981 */ /* 0x000168000c1e1900 */
[----:B------:R0:W5:Y:S04]  /*0620*/  @!P2 LDG.E R28, desc[UR6][R4.64+0x8000] ;  /* 0x00800006041ca981 */ /* 0x000168000c1e1900 */
[----:B------:R0:W5:Y:S01]  /*0630*/  @!P1 LDG.E R29, desc[UR6][R4.64+0x8800] ;  /* 0x00880006041d9981 */ /* 0x000162000c1e1900 */
[----:B------:R-:W-:Y:S01]  /*0640*/  IMAD.IADD R62, R63, 0x1, R30 ;  /* 0x000000013f3e7824 */ /* 0x000fe200078e021e */
[----:B------:R-:W-:-:S02]  /*0650*/  LOP3.LUT R6, R66, 0x2400, RZ, 0xfc, !PT ;  /* 0x0000240042067812 */ /* 0x000fc400078efcff */
[----:B------:R0:W5:Y:S02]  /*0660*/  @!P0 LDG.E R23, desc[UR6][R4.64+0x5800] ;  /* 0x0058000604178981 */ /* 0x000164000c1e1900 */
[----:B------:R-:W-:Y:S01]  /*0670*/  ISETP.GE.AND P0, PT, R6, R62, PT ;  /* 0x0000003e0600720c */ /* 0x000fe20003f06270 */
[----:B------:R-:W-:-:S12]  /*0680*/  BSSY.RECONVERGENT B0, `(.L_x_8955) ;  /* 0x0000005000007945 */ /* 0x000fd80003800200 */
[----:B0-----:R-:W-:Y:S05]  /*0690*/  @P0 BRA `(.L_x_8956) ;  /* 0x00000000000c0947 */ /* 0x001fea0003800000 */
[----:B------:R-:W-:-:S13]  /*06a0*/  ISETP.GE.AND P0, PT, R6, R63, PT ;  /* 0x0000003f0600720c */ /* 0x000fda0003f06270 */
[----:B------:R0:W5:Y:S04]  /*06b0*/  @!P0 LDG.E R2, desc[UR6][R4.64+0x9000] ;  /* 0x0090000604028981 */ /* 0x000168000c1e1900 */
[----:B------:R0:W5:Y:S02]  /*06c0*/  @P0 LDG.E R2, desc[UR6][R8.64+0x9000] ;  /* 0x0090000608020981 */ /* 0x000164000c1e1900 */
.L_x_8956:
[----:B------:R-:W-:Y:S05]  /*06d0*/  BSYNC.RECONVERGENT B0 ;  /* 0x0000000000007941 */ /* 0x000fea0003800200 */
.L_x_8955:
[----:B------:R-:W1:Y:S01]  /*06e0*/  S2UR UR5, SR_CgaCtaId ;  /* 0x00000000000579c3 */ /* 0x000e620000008800 */
[----:B------:R-:W-:Y:S01]  /*06f0*/  UMOV UR4, 0x400 ;  /* 0x0000040000047882 */ /* 0x000fe20000000000 */
[----:B------:R-:W-:Y:S01]  /*0700*/  IMAD R3, R66, 0x13, RZ ;  /* 0x0000001342037824 */ /* 0x000fe200078e02ff */
[----:B------:R-:W-:Y:S04]  /*0710*/  BSSY.RECONVERGENT B0, `(.L_x_8957) ;  /* 0x000002c000007945 */ /* 0x000fe80003800200 */
[----:B0-----:R-:W-:-:S04]  /*0720*/  VIMNMX R4, PT, PT, R62, R3, PT ;  /* 0x000000033e047248 */ /* 0x001fc80003fe0100 */
[----:B------:R-:W-:Y:S01]  /*0730*/  VIADDMNMX R3, R4, -R30, RZ, !PT ;  /* 0x8000001e04037246 */ /* 0x000fe200078001ff */
[----:B-1----:R-:W-:-:S06]  /*0740*/  ULEA UR4, UR5, UR4, 0x18 ;  /* 0x0000000405047291 */ /* 0x002fcc000f8ec0ff */
[----:B------:R-:W-:-:S04]  /*0750*/  IMAD.U32 R65, RZ, RZ, UR4 ;  /* 0x00000004ff417e24 */ /* 0x000fc8000f8e00ff */
[----:B------:R-:W-:-:S05]  /*0760*/  IMAD R9, R66, 0x4, R65 ;  /* 0x0000000442097824 */ /* 0x000fca00078e0241 */
[----:B-----5:R0:W-:Y:S04]  /*0770*/  STS [R9+0x9800], R2 ;  /* 0x0098000209007388 */ /* 0x0201e80000000800 */
[----:B------:R1:W-:Y:S04]  /*0780*/  STS [R9+0x800], R0 ;  /* 0x0008000009007388 */ /* 0x0003e80000000800 */
[----:B------:R2:W-:Y:S01]  /*0790*/  STS [R9+0x1000], R7 ;  /* 0x0010000709007388 */ /* 0x0005e20000000800 */
[----:B0-----:R-:W-:-:S03]  /*07a0*/  VIMNMX R2, PT, PT, R63, R4, PT ;  /* 0x000000043f027248 */ /* 0x001fc60003fe0100 */
        /* <DEDUP_REMOVED lines=21> */
.L_x_8959:
[----:B------:R-:W-:-:S05]  /*0900*/  IMAD.IADD R6, R2, 0x1, R3 ;  /* 0x0000000102067824 */ /* 0x000fca00078e0203 */
[----:B------:R-:W-:-:S04]  /*0910*/  SHF.R.S32.HI R6, RZ, 0x1, R6 ;  /* 0x00000001ff067819 */ /* 0x000fc80000011406 */
[----:B--2---:R-:W-:-:S05]  /*0920*/  LOP3.LUT R7, RZ, R6, RZ, 0x33, !PT ;  /* 0x00000006ff077212 */ /* 0x004fca00078e33ff */
        /* <DEDUP_REMOVED lines=10> */
.L_x_8958:
[----:B------:R-:W-:Y:S05]  /*09d0*/  BSYNC.RECONVERGENT B0 ;  /* 0x0000000000007941 */ /* 0x000fea0003800200 */
.L_x_8957:
[----:B--2---:R-:W-:Y:S01]  /*09e0*/  IMAD.IADD R12, R4, 0x1, -R3 ;  /* 0x00000001040c7824 */ /* 0x004fe200078e0a03 */
        /* <DEDUP_REMOVED lines=10> */
[----:B------:R-:W-:Y:S06]  /*0a90*/  LDS R14, [R13] ;  /* 0x000000000d0e7984 */ /* 0x000fec0000000800 */
[----:B------:R-:W-:-:S05]  /*0aa0*/  @P1 IMAD R6, R3, 0x1ff, RZ ;  /* 0x000001ff03061824 */ /* 0x000fca00078e02ff */
[----:B------:R-:W-:Y:S01]  /*0ab0*/  @P1 SHF.R.S32.HI R8, RZ, 0x9, R6 ;  /* 0x00000009ff081819 */ /* 0x000fe20000011406 */
[----:B------:R-:W-:-:S04]  /*0ac0*/  IMAD.MOV.U32 R6, RZ, RZ, RZ ;  /* 0x000000ffff067224 */ /* 0x000fc800078e00ff */
        /* <DEDUP_REMOVED lines=24> */
.L_x_8964:
        /* <DEDUP_REMOVED lines=10> */
.L_x_8965:
[----:B------:R-:W-:-:S13]  /*0cf0*/  ISETP.GE.AND P0, PT, R6, R7, PT ;  /* 0x000000070600720c */ /* 0x000fda0003f06270 */
[----:B------:R-:W-:Y:S05]  /*0d00*/  @P0 BREAK.RELIABLE B2 ;  /* 0x0000000000020942 */ /* 0x000fea0003800100 */
[----:B------:R-:W-:Y:S05]  /*0d10*/  @P0 BRA `(.L_x_8966) ;  /* 0x0000000000280947 */ /* 0x000fea0003800000 */
[----:B------:R-:W-:Y:S05]  /*0d20*/  BSYNC.RELIABLE B2 ;  /* 0x0000000000027941 */ /* 0x000fea0003800100 */
.L_x_8963:
        /* <DEDUP_REMOVED lines=9> */
.L_x_8966:
[----:B------:R-:W-:Y:S05]  /*0dc0*/  BSYNC.RECONVERGENT B1 ;  /* 0x0000000000017941 */ /* 0x000fea0003800200 */
.L_x_8962:
        /* <DEDUP_REMOVED lines=31> */
.L_x_8969:
        /* <DEDUP_REMOVED lines=10> */
.L_x_8970:
[----:B------:R-:W-:-:S13]  /*1060*/  ISETP.GE.AND P0, PT, R7, R8, PT ;  /* 0x000000080700720c */ /* 0x000fda0003f06270 */
[----:B------:R-:W-:Y:S05]  /*1070*/  @P0 BREAK.RELIABLE B2 ;  /* 0x0000000000020942 */ /* 0x000fea0003800100 */
[----:B------:R-:W-:Y:S05]  /*1080*/  @P0 BRA `(.L_x_8971) ;  /* 0x0000000000280947 */ /* 0x000fea0003800000 */
[----:B------:R-:W-:Y:S05]  /*1090*/  BSYNC.RELIABLE B2 ;  /* 0x0000000000027941 */ /* 0x000fea0003800100 */
.L_x_8968:
        /* <DEDUP_REMOVED lines=9> */
.L_x_8971:
[----:B------:R-:W-:Y:S05]  /*1130*/  BSYNC.RECONVERGENT B1 ;  /* 0x0000000000017941 */ /* 0x000fea0003800200 */
.L_x_8967:
        /* <DEDUP_REMOVED lines=11> */
[----:B------:R-:W-:-:S07]  /*11f0*/  IMAD.MOV.U32 R8, RZ, RZ, RZ ;  /* 0x000000ffff087224 */ /* 0x000fce00078e00ff */
.L_x_8974:
        /* <DEDUP_REMOVED lines=9> */
.L_x_8973:
[----:B------:R-:W-:Y:S05]  /*1290*/  BSYNC.RECONVERGENT B1 ;  /* 0x0000000000017941 */ /* 0x000fea0003800200 */
.L_x_8972:
        /* <DEDUP_REMOVED lines=8> */
.L_x_8961:
[----:B------:R-:W-:Y:S05]  /*1320*/  BSYNC.RECONVERGENT B0 ;  /* 0x0000000000007941 */ /* 0x000fea0003800200 */
.L_x_8960:
[----:B------:R-:W-:Y:S05]  /*1330*/  WARPSYNC.ALL ;  /* 0x0000000000007948 */ /* 0x000fea0003800000 */
[----:B------:R-:W-:Y:S01]  /*1340*/  ISETP.NE.AND P0, PT, R66, RZ, PT ;  /* 0x000000ff4200720c */ /* 0x000fe20003f05270 */
[----:B------:R-:W-:Y:S01]  /*1350*/  IMAD.U32 R5, R63, 0x10000, RZ ;  /* 0x000100003f057824 */ /* 0x000fe200078e00ff */
[----:B------:R-:W-:Y:S01]  /*1360*/  IADD3 R6, PT, PT, R6, R4, -R3 ;  /* 0x0000000406067210 */ /* 0x000fe20007ffe803 */
[----:B------:R-:W-:Y:S01]  /*1370*/  VIADD R7, R66, 0xffffffff ;  /* 0xffffffff42077836 */ /* 0x000fe20000000000 */
[----:B------:R-:W-:Y:S01]  /*1380*/  LOP3.LUT R64, R64, 0xfffff7ff, RZ, 0xc0, !PT ;  /* 0xfffff7ff40407812 */ /* 0x000fe200078ec0ff */
[----:B------:R-:W-:Y:S01]  /*1390*/  IMAD R17, R3, 0x4, R0 ;  /* 0x0000000403117824 */ /* 0x000fe200078e0200 */
[----:B------:R-:W-:Y:S01]  /*13a0*/  LOP3.LUT R4, R5, R30, RZ, 0xfc, !PT ;  /* 0x0000001e05047212 */ /* 0x000fe200078efcff */
[----:B------:R-:W-:Y:S01]  /*13b0*/  IMAD.U32 R5, R3, 0x10000, RZ ;  /* 0x0001000003057824 */ /* 0x000fe200078e00ff */
[----:B------:R-:W-:Y:S01]  /*13c0*/  SEL R8, R7, 0x1ff, P0 ;  /* 0x000001ff07087807 */ /* 0x000fe20000000000 */
[----:B------:R-:W-:Y:S04]  /*13d0*/  BSSY.RECONVERGENT B0, `(.L_x_8975) ;  /* 0x0000322000007945 */ /* 0x000fe80003800200 */
[----:B------:R-:W-:Y:S01]  /*13e0*/  @P0 LOP3.LUT R4, R6, R5, RZ, 0xfc, !PT ;  /* 0x0000000506040212 */ /* 0x000fe200078efcff */
[----:B------:R-:W-:-:S02]  /*13f0*/  IMAD R5, R8, 0x4, R65 ;  /* 0x0000000408057824 */ /* 0x000fc400078e0241 */
[----:B------:R-:W-:-:S03]  /*1400*/  IMAD.IADD R8, R63, 0x1, R6 ;  /* 0x000000013f087824 */ /* 0x000fc600078e0206 */
[----:B------:R-:W-:Y:S01]  /*1410*/  STS [R5], R4 ;  /* 0x0000000405007388 */ /* 0x000fe20000000800 */
[C---:B------:R-:W-:Y:S02]  /*1420*/  IMAD R28, R8.reuse, 0x4, R65 ;  /* 0x00000004081c7824 */ /* 0x040fe400078e0241 */
[----:B------:R-:W-:Y:S01]  /*1430*/  IMAD R0, R8, 0x4, R0 ;  /* 0x0000000408007824 */ /* 0x000fe200078e0200 */
[----:B------:R-:W-:Y:S01]  /*1440*/  BAR.SYNC.DEFER_BLOCKING 0x0 ;  /* 0x0000000000007b1d */ /* 0x000fe20000010000 */
[----:B------:R-:W-:-:S05]  /*1450*/  IMAD.IADD R22, R3, 0x1, R8 ;  /* 0x0000000103167824 */ /* 0x000fca00078e0208 */
[----:B------:R-:W0:Y:S04]  /*1460*/  LDS R2, [R2+-0x800] ;  /* 0xfff8000002027984 */ /* 0x000e280000000800 */
[----:B------:R-:W-:Y:S04]  /*1470*/  LDS R28, [R28+0x800] ;  /* 0x000800001c1c7984 */ /* 0x000fe80000000800 */
[----:B------:R-:W1:Y:S01]  /*1480*/  LDS R16, [R17] ;  /* 0x0000000011107984 */ /* 0x000e620000000800 */
[----:B0-----:R-:W-:Y:S02]  /*1490*/  LOP3.LUT R6, R2, 0xffff, RZ, 0xc0, !PT ;  /* 0x0000ffff02067812 */ /* 0x001fe400078ec0ff */
[----:B------:R-:W-:-:S03]  /*14a0*/  SHF.R.S32.HI R30, RZ, 0x10, R2 ;  /* 0x00000010ff1e7819 */ /* 0x000fc60000011402 */
[----:B------:R-:W-:Y:S01]  /*14b0*/  IMAD.IADD R29, R63, 0x1, R6 ;  /* 0x000000013f1d7824 */ /* 0x000fe200078e0206 */
[----:B------:R-:W-:Y:S01]  /*14c0*/  ISETP.GE.AND P2, PT, R3, R30, PT ;  /* 0x0000001e0300720c */ /* 0x000fe20003f46270 */
[----:B-1----:R-:W-:-:S03]  /*14d0*/  IMAD.MOV.U32 R61, RZ, RZ, R16 ;  /* 0x000000ffff3d7224 */ /* 0x002fc600078e0010 */
[----:B------:R-:W-:Y:S01]  /*14e0*/  ISETP.GE.AND P0, PT, R8, R29, PT ;  /* 0x0000001d0800720c */ /* 0x000fe20003f06270 */
[----:B------:R-:W-:-:S03]  /*14f0*/  IMAD.IADD R31, R30, 0x1, R29 ;  /* 0x000000011e1f7824 */ /* 0x000fc600078e021d */
[CC--:B------:R-:W-:Y:S02]  /*1500*/  ISETP.GE.OR P1, PT, R3.reuse, R30.reuse, P0 ;  /* 0x0000001e0300720c */ /* 0x0c0fe40000726670 */
[----:B------:R-:W-:-:S11]  /*1510*/  ISETP.LT.AND P3, PT, R3, R30, P0 ;  /* 0x0000001e0300720c */ /* 0x000fd60000761270 */
[----:B------:R-:W-:Y:S02]  /*1520*/  @!P1 ISETP.GT.AND P3, PT, R16, R28, PT ;  /* 0x0000001c1000920c */ /* 0x000fe40003f64270 */
[----:B------:R-:W-:Y:S02]  /*1530*/  @!P1 ISETP.GT.AND P2, PT, R28, R16, PT ;  /* 0x000000101c00920c */ /* 0x000fe40003f44270 */
[----:B------:R-:W-:-:S09]  /*1540*/  P2R R67, PR, RZ, 0x8 ;  /* 0x00000008ff437803 */ /* 0x000fd20000000000 */
[----:B------:R-:W-:Y:S01]  /*1550*/  @!P3 LDS R28, [R0+0x4] ;  /* 0x00000400001cb984 */ /* 0x000fe20000000800 */
[----:B------:R-:W-:Y:S02]  /*1560*/  @!P3 VIADD R8, R8, 0x1 ;  /* 0x000000010808b836 */ /* 0x000fe40000000000 */
[----:B------:R-:W-:Y:S01]  /*1570*/  @!P2 VIADD R3, R3, 0x1 ;  /* 0x000000010303a836 */ /* 0x000fe20000000000 */
[----:B------:R-:W0:Y:S02]  /*1580*/  @!P2 LDS R61, [R17+0x4] ;  /* 0x00000400113da984 */ /* 0x000e240000000800 */
[----:B------:R-:W-:Y:S01]  /*1590*/  ISETP.GE.AND P5, PT, R8, R29, PT ;  /* 0x0000001d0800720c */ /* 0x000fe20003fa6270 */
[C---:B------:R-:W-:Y:S01]  /*15a0*/  IMAD R15, R3.reuse, 0x4, R65 ;  /* 0x00000004030f7824 */ /* 0x040fe200078e0241 */
[CC--:B------:R-:W-:Y:S01]  /*15b0*/  ISETP.GE.AND P1, PT, R3.reuse, R30.reuse, PT ;  /* 0x0000001e0300720c */ /* 0x0c0fe20003f26270 */
[C---:B------:R-:W-:Y:S01]  /*15c0*/  IMAD.IADD R68, R3.reuse, 0x1, R8 ;  /* 0x0000000103447824 */ /* 0x040fe200078e0208 */
[----:B------:R-:W-:-:S02]  /*15d0*/  ISETP.GE.OR P0, PT, R3, R30, P5 ;  /* 0x0000001e0300720c */ /* 0x000fc40002f06670 */
[----:B------:R-:W-:-:S11]  /*15e0*/  ISETP.LT.AND P5, PT, R3, R30, P5 ;  /* 0x0000001e0300720c */ /* 0x000fd60002fa1270 */
[----:B0-----:R-:W-:Y:S01]  /*15f0*/  @!P0 ISETP.GT.AND P5, PT, R61, R28, PT ;  /* 0x0000001c3d00820c */ /* 0x001fe20003fa4270 */
[----:B------:R-:W-:Y:S01]  /*1600*/  IMAD.MOV.U32 R60, RZ, RZ, R61 ;  /* 0x000000ffff3c7224 */ /* 0x000fe200078e003d */
[----:B------:R-:W-:-:S11]  /*1610*/  @!P0 ISETP.GT.AND P1, PT, R28, R61, PT ;  /* 0x0000003d1c00820c */ /* 0x000fd60003f24270 */
[C-C-:B------:R-:W-:Y:S02]  /*1620*/  @!P5 IMAD R0, R8.reuse, 0x4, R65.reuse ;  /* 0x000000040800d824 */ /* 0x140fe400078e0241 */
[----:B------:R-:W0:Y:S01]  /*1630*/  @!P1 LDS R60, [R15+0x804] ;  /* 0x000804000f3c9984 */ /* 0x000e220000000800 */
[----:B------:R-:W-:Y:S02]  /*1640*/  @!P5 VIADD R2, R8, 0x1 ;  /* 0x000000010802d836 */ /* 0x000fe40000000000 */
[----:B------:R-:W-:Y:S01]  /*1650*/  @!P1 VIADD R3, R3, 0x1 ;  /* 0x0000000103039836 */ /* 0x000fe20000000000 */
[----:B------:R-:W1:Y:S01]  /*1660*/  @!P5 LDS R28, [R0+0x804] ;  /* 0x00080400001cd984 */ /* 0x000e620000000800 */
[----:B------:R-:W-:Y:S02]  /*1670*/  @!P5 IMAD.MOV.U32 R8, RZ, RZ, R2 ;  /* 0x000000ffff08d224 */ /* 0x000fe400078e0002 */
[C---:B------:R-:W-:Y:S01]  /*1680*/  IMAD R14, R3.reuse, 0x4, R65 ;  /* 0x00000004030e7824 */ /* 0x040fe200078e0241 */
[C---:B------:R-:W-:Y:S01]  /*1690*/  ISETP.GE.AND P0, PT, R3.reuse, R30, PT ;  /* 0x0000001e0300720c */ /* 0x040fe20003f06270 */
[----:B------:R-:W-:Y:S01]  /*16a0*/  IMAD.IADD R24, R3, 0x1, R8 ;  /* 0x0000000103187824 */ /* 0x000fe200078e0208 */
[----:B------:R-:W-:-:S04]  /*16b0*/  ISETP.GE.AND P2, PT, R8, R29, PT ;  /* 0x0000001d0800720c */ /* 0x000fc80003f46270 */
[CC--:B------:R-:W-:Y:S02]  /*16c0*/  ISETP.GE.OR P1, PT, R3.reuse, R30.reuse, P2 ;  /* 0x0000001e0300720c */ /* 0x0c0fe40001726670 */
[----:B------:R-:W-:Y:S01]  /*16d0*/  ISETP.LT.AND P2, PT, R3, R30, P2 ;  /* 0x0000001e0300720c */ /* 0x000fe20001741270 */
[----:B0-----:R-:W-:-:S10]  /*16e0*/  IMAD.MOV.U32 R59, RZ, RZ, R60 ;  /* 0x000000ffff3b7224 */ /* 0x001fd400078e003c */
[----:B-1----:R-:W-:Y:S02]  /*16f0*/  @!P1 ISETP.GT.AND P2, PT, R60, R28, PT ;  /* 0x0000001c3c00920c */ /* 0x002fe40003f44270 */
[----:B------:R-:W-:-:S11]  /*1700*/  @!P1 ISETP.GT.AND P0, PT, R28, R60, PT ;  /* 0x0000003c1c00920c */ /* 0x000fd60003f04270 */
[C-C-:B------:R-:W-:Y:S02]  /*1710*/  @!P2 IMAD R2, R8.reuse, 0x4, R65.reuse ;  /* 0x000000040802a824 */ /* 0x140fe400078e0241 */
[----:B------:R-:W0:Y:S01]  /*1720*/  @!P0 LDS R59, [R14+0x804] ;  /* 0x000804000e3b8984 */ /* 0x000e220000000800 */
[----:B------:R-:W-:Y:S02]  /*1730*/  @!P2 VIADD R0, R8, 0x1 ;  /* 0x000000010800a836 */ /* 0x000fe40000000000 */
[----:B------:R-:W-:Y:S01]  /*1740*/  @!P0 VIADD R3, R3, 0x1 ;  /* 0x0000000103038836 */ /* 0x000fe20000000000 */
[----:B------:R-:W1:Y:S01]  /*1750*/  @!P2 LDS R28, [R2+0x804] ;  /* 0x00080400021ca984 */ /* 0x000e620000000800 */
[----:B------:R-:W-:Y:S01]  /*1760*/  @!P2 IMAD.MOV.U32 R8, RZ, RZ, R0 ;  /* 0x000000ffff08a224 */ /* 0x000fe200078e0000 */
[----:B------:R-:W-:Y:S01]  /*1770*/  ISETP.LT.AND P2, PT, R24, R31, P2 ;  /* 0x0000001f1800720c */ /* 0x000fe20001741270 */
[C---:B------:R-:W-:Y:S01]  /*1780*/  IMAD R13, R3.reuse, 0x4, R65 ;  /* 0x00000004030d7824 */ /* 0x040fe200078e0241 */
[C---:B------:R-:W-:Y:S01]  /*1790*/  ISETP.GE.AND P0, PT, R3.reuse, R30, PT ;  /* 0x0000001e0300720c */ /* 0x040fe20003f06270 */
[----:B------:R-:W-:Y:S01]  /*17a0*/  IMAD.IADD R26, R3, 0x1, R8 ;  /* 0x00000001031a7824 */ /* 0x000fe200078e0208 */
[----:B------:R-:W-:-:S02]  /*17b0*/  ISETP.GE.AND P1, PT, R8, R29, PT ;  /* 0x0000001d0800720c */ /* 0x000fc40003f26270 */
[----:B------:R-:W-:Y:S02]  /*17c0*/  SEL R24, RZ, 0x4, !P2 ;  /* 0x00000004ff187807 */ /* 0x000fe40005000000 */
        /* <DEDUP_REMOVED lines=29> */
[----:B------:R-:W-:Y:S01]  /*19a0*/  ISETP.GE.AND P6, PT, R3, R30, PT ;  /* 0x0000001e0300720c */ /* 0x000fe20003fc6270 */
[----:B------:R-:W-:Y:S01]  /*19b0*/  IMAD.MOV.U32 R0, RZ, RZ, R8 ;  /* 0x000000ffff007224 */ /* 0x000fe200078e0008 */
[----:B------:R-:W-:Y:S01]  /*19c0*/  ISETP.GE.AND P4, PT, R8, R29, PT ;  /* 0x0000001d0800720c */ /* 0x000fe20003f86270 */
[----:B------:R-:W-:-:S02]  /*19d0*/  IMAD.MOV.U32 R5, RZ, RZ, R3 ;  /* 0x000000ffff057224 */ /* 0x000fc400078e0003 */
[----:B------:R-:W-:Y:S01]  /*19e0*/  IMAD.IADD R4, R8, 0x1, R3 ;  /* 0x0000000108047824 */ /* 0x000fe200078e0203 */
[CC--:B------:R-:W-:Y:S02]  /*19f0*/  ISETP.GE.OR P3, PT, R3.reuse, R30.reuse, P4 ;  /* 0x0000001e0300720c */ /* 0x0c0fe40002766670 */
[----:B------:R-:W-:Y:S01]  /*1a00*/  ISETP.LT.AND P4, PT, R3, R30, P4 ;  /* 0x0000001e0300720c */ /* 0x000fe20002781270 */
[----:B0-----:R-:W-:-:S10]  /*1a10*/  IMAD.MOV.U32 R56, RZ, RZ, R57 ;  /* 0x000000ffff387224 */ /* 0x001fd400078e0039 */
[----:B-1----:R-:W-:Y:S02]  /*1a20*/  @!P3 ISETP.GT.AND P4, PT, R57, R28, PT ;  /* 0x0000001c3900b20c */ /* 0x002fe40003f84270 */
[----:B------:R-:W-:Y:S02]  /*1a30*/  @!P3 ISETP.GT.AND P6, PT, R28, R57, PT ;  /* 0x000000391c00b20c */ /* 0x000fe40003fc4270 */
[----:B------:R-:W-:-:S09]  /*1a40*/  SEL R6, RZ, 0x20, !P4 ;  /* 0x00000020ff067807 */ /* 0x000fd20006000000 */
[C-C-:B------:R-:W-:Y:S02]  /*1a50*/  @!P4 IMAD R2, R8.reuse, 0x4, R65.reuse ;  /* 0x000000040802c824 */ /* 0x140fe400078e0241 */
[----:B------:R-:W0:Y:S01]  /*1a60*/  @!P6 LDS R56, [R11+0x804] ;  /* 0x000804000b38e984 */ /* 0x000e220000000800 */
[----:B------:R-:W-:Y:S02]  /*1a70*/  @!P4 VIADD R0, R8, 0x1 ;  /* 0x000000010800c836 */ /* 0x000fe40000000000 */
[----:B------:R-:W-:Y:S01]  /*1a80*/  @!P6 VIADD R5, R3, 0x1 ;  /* 0x000000010305e836 */ /* 0x000fe20000000000 */
[----:B------:R1:W2:Y:S02]  /*1a90*/  @!P4 LDS R28, [R2+0x804] ;  /* 0x00080400021cc984 */ /* 0x0002a40000000800 */
[----:B------:R-:W-:Y:S01]  /*1aa0*/  ISETP.GE.AND P3, PT, R0, R29, PT ;  /* 0x0000001d0000720c */ /* 0x000fe20003f66270 */
[C---:B------:R-:W-:Y:S01]  /*1ab0*/  IMAD R10, R5.reuse, 0x4, R65 ;  /* 0x00000004050a7824 */ /* 0x040fe200078e0241 */
[----:B------:R-:W-:-:S02]  /*1ac0*/  ISETP.GE.AND P6, PT, R5, R30, PT ;  /* 0x0000001e0500720c */ /* 0x000fc40003fc6270 */
[CC--:B------:R-:W-:Y:S02]  /*1ad0*/  ISETP.GE.OR P4, PT, R5.reuse, R30.reuse, P3 ;  /* 0x0000001e0500720c */ /* 0x0c0fe40001f86670 */
[C---:B------:R-:W-:Y:S01]  /*1ae0*/  ISETP.LT.AND P3, PT, R5.reuse, R30, P3 ;  /* 0x0000001e0500720c */ /* 0x040fe20001f61270 */
[----:B-1----:R-:W-:Y:S02]  /*1af0*/  IMAD.IADD R2, R5, 0x1, R0 ;  /* 0x0000000105027824 */ /* 0x002fe400078e0200 */
[----:B0-----:R-:W-:-:S08]  /*1b00*/  IMAD.MOV.U32 R55, RZ, RZ, R56 ;  /* 0x000000ffff377224 */ /* 0x001fd000078e0038 */
[----:B--2---:R-:W-:Y:S02]  /*1b10*/  @!P4 ISETP.GT.AND P3, PT, R56, R28, PT ;  /* 0x0000001c3800c20c */ /* 0x004fe40003f64270 */
[----:B------:R-:W-:Y:S02]  /*1b20*/  @!P4 ISETP.GT.AND P6, PT, R28, R56, PT ;  /* 0x000000381c00c20c */ /* 0x000fe40003fc4270 */
[----:B------:R-:W-:-:S04]  /*1b30*/  ISETP.GE.AND P4, PT, R4, R31, PT ;  /* 0x0000001f0400720c */ /* 0x000fc80003f86270 */
[----:B------:R-:W-:-:S05]  /*1b40*/  SEL R32, R6, RZ, !P4 ;  /* 0x000000ff06207207 */ /* 0x000fca0006000000 */
[C---:B------:R-:W-:Y:S02]  /*1b50*/  @!P3 IMAD R4, R0.reuse, 0x4, R65 ;  /* 0x000000040004b824 */ /* 0x040fe400078e0241 */
[----:B------:R-:W0:Y:S01]  /*1b60*/  @!P6 LDS R55, [R10+0x804] ;  /* 0x000804000a37e984 */ /* 0x000e220000000800 */
[----:B------:R-:W-:Y:S02]  /*1b70*/  @!P3 VIADD R3, R0, 0x1 ;  /* 0x000000010003b836 */ /* 0x000fe40000000000 */
[----:B------:R-:W-:Y:S01]  /*1b80*/  @!P6 VIADD R5, R5, 0x1 ;  /* 0x000000010505e836 */ /* 0x000fe20000000000 */
[----:B------:R-:W1:Y:S01]  /*1b90*/  @!P3 LDS R28, [R4+0x804] ;  /* 0x00080400041cb984 */ /* 0x000e620000000800 */
[----:B------:R-:W-:Y:S01]  /*1ba0*/  @!P3 IMAD.MOV.U32 R0, RZ, RZ, R3 ;  /* 0x000000ffff00b224 */ /* 0x000fe200078e0003 */
[----:B------:R-:W-:Y:S01]  /*1bb0*/  SEL R3, RZ, 0x40, !P3 ;  /* 0x00000040ff037807 */ /* 0x000fe20005800000 */
[C---:B------:R-:W-:Y:S01]  /*1bc0*/  IMAD R9, R5.reuse, 0x4, R65 ;  /* 0x0000000405097824 */ /* 0x040fe200078e0241 */
[----:B------:R-:W-:-:S02]  /*1bd0*/  ISETP.GE.AND P3, PT, R5, R30, PT ;  /* 0x0000001e0500720c */ /* 0x000fc40003f66270 */
[----:B------:R-:W-:-:S04]  /*1be0*/  ISETP.GE.AND P4, PT, R0, R29, PT ;  /* 0x0000001d0000720c */ /* 0x000fc80003f86270 */
[CC--:B------:R-:W-:Y:S02]  /*1bf0*/  ISETP.GE.OR P6, PT, R5.reuse, R30.reuse, P4 ;  /* 0x0000001e0500720c */ /* 0x0c0fe400027c6670 */
[----:B------:R-:W-:Y:S01]  /*1c00*/  ISETP.LT.AND P4, PT, R5, R30, P4 ;  /* 0x0000001e0500720c */ /* 0x000fe20002781270 */
[----:B0-----:R-:W-:-:S10]  /*1c10*/  IMAD.MOV.U32 R54, RZ, RZ, R55 ;  /* 0x000000ffff367224 */ /* 0x001fd400078e0037 */
[----:B-1----:R-:W-:Y:S02]  /*1c20*/  @!P6 ISETP.GT.AND P4, PT, R55, R28, PT ;  /* 0x0000001c3700e20c */ /* 0x002fe40003f84270 */
[----:B------:R-:W-:Y:S02]  /*1c30*/  @!P6 ISETP.GT.AND P3, PT, R28, R55, PT ;  /* 0x000000371c00e20c */ /* 0x000fe40003f64270 */
[----:B------:R-:W-:Y:S01]  /*1c40*/  ISETP.GE.AND P6, PT, R2, R31, PT ;  /* 0x0000001f0200720c */ /* 0x000fe20003fc6270 */
[----:B------:R-:W-:Y:S01]  /*1c50*/  IMAD.MOV.U32 R2, RZ, RZ, R0 ;  /* 0x000000ffff027224 */ /* 0x000fe200078e0000 */
[----:B------:R-:W-:Y:S02]  /*1c60*/  SEL R6, RZ, 0x80, !P4 ;  /* 0x00000080ff067807 */ /* 0x000fe40006000000 */
[----:B------:R-:W-:Y:S01]  /*1c70*/  SEL R25, R3, RZ, !P6 ;  /* 0x000000ff03197207 */ /* 0x000fe20007000000 */
[----:B------:R-:W-:-:S04]  /*1c80*/  IMAD.MOV.U32 R3, RZ, RZ, R5 ;  /* 0x000000ffff037224 */ /* 0x000fc800078e0005 */
[C---:B------:R-:W-:Y:S02]  /*1c90*/  @!P4 IMAD R4, R0.reuse, 0x4, R65 ;  /* 0x000000040004c824 */ /* 0x040fe400078e0241 */
[----:B------:R-:W0:Y:S01]  /*1ca0*/  @!P3 LDS R54, [R9+0x804] ;  /* 0x000804000936b984 */ /* 0x000e220000000800 */
[C---:B------:R-:W-:Y:S02]  /*1cb0*/  @!P4 VIADD R2, R0.reuse, 0x1 ;  /* 0x000000010002c836 */ /* 0x040fe40000000000 */
[----:B------:R-:W-:Y:S01]  /*1cc0*/  @!P3 VIADD R3, R5, 0x1 ;  /* 0x000000010503b836 */ /* 0x000fe20000000000 */
[----:B------:R-:W1:Y:S01]  /*1cd0*/  @!P4 LDS R28, [R4+0x804] ;  /* 0x00080400041cc984 */ /* 0x000e620000000800 */
[----:B------:R-:W-:Y:S01]  /*1ce0*/  IMAD.IADD R0, R0, 0x1, R5 ;  /* 0x0000000100007824 */ /* 0x000fe200078e0205 */
[----:B------:R-:W-:Y:S01]  /*1cf0*/  ISETP.GE.AND P3, PT, R2, R29, PT ;  /* 0x0000001d0200720c */ /* 0x000fe20003f66270 */
[C---:B------:R-:W-:Y:S01]  /*1d00*/  IMAD R8, R3.reuse, 0x4, R65 ;  /* 0x0000000403087824 */ /* 0x040fe200078e0241 */
[----:B------:R-:W-:-:S02]  /*1d10*/  ISETP.GE.AND P6, PT, R3, R30, PT ;  /* 0x0000001e0300720c */ /* 0x000fc40003fc6270 */
[CC--:B------:R-:W-:Y:S02]  /*1d20*/  ISETP.GE.OR P4, PT, R3.reuse, R30.reuse, P3 ;  /* 0x0000001e0300720c */ /* 0x0c0fe40001f86670 */
[----:B------:R-:W-:Y:S01]  /*1d30*/  ISETP.LT.AND P3, PT, R3, R30, P3 ;  /* 0x0000001e0300720c */ /* 0x000fe20001f61270 */
[----:B0-----:R-:W-:-:S10]  /*1d40*/  IMAD.MOV.U32 R53, RZ, RZ, R54 ;  /* 0x000000ffff357224 */ /* 0x001fd400078e0036 */
[----:B-1----:R-:W-:Y:S02]  /*1d50*/  @!P4 ISETP.GT.AND P3, PT, R54, R28, PT ;  /* 0x0000001c3600c20c */ /* 0x002fe40003f64270 */
[----:B------:R-:W-:Y:S02]  /*1d60*/  @!P4 ISETP.GT.AND P6, PT, R28, R54, PT ;  /* 0x000000361c00c20c */ /* 0x000fe40003fc4270 */
[----:B------:R-:W-:Y:S01]  /*1d70*/  ISETP.GE.AND P4, PT, R0, R31, PT ;  /* 0x0000001f0000720c */ /* 0x000fe20003f86270 */
[----:B------:R-:W-:-:S03]  /*1d80*/  IMAD.IADD R0, R3, 0x1, R2 ;  /* 0x0000000103007824 */ /* 0x000fc600078e0202 */
[----:B------:R-:W-:-:S05]  /*1d90*/  SEL R40, R6, RZ, !P4 ;  /* 0x000000ff06287207 */ /* 0x000fca0006000000 */
[C-C-:B------:R-:W-:Y:S02]  /*1da0*/  @!P3 IMAD R5, R2.reuse, 0x4, R65.reuse ;  /* 0x000000040205b824 */ /* 0x140fe400078e0241 */
[----:B------:R-:W0:Y:S01]  /*1db0*/  @!P6 LDS R53, [R8+0x804] ;  /* 0x000804000835e984 */ /* 0x000e220000000800 */
[----:B------:R-:W-:Y:S02]  /*1dc0*/  @!P3 VIADD R4, R2, 0x1 ;  /* 0x000000010204b836 */ /* 0x000fe40000000000 */
[----:B------:R-:W-:Y:S01]  /*1dd0*/  @!P6 VIADD R3, R3, 0x1 ;  /* 0x000000010303e836 */ /* 0x000fe20000000000 */
[----:B------:R-:W1:Y:S01]  /*1de0*/  @!P3 LDS R28, [R5+0x804] ;  /* 0x00080400051cb984 */ /* 0x000e620000000800 */
[----:B------:R-:W-:Y:S01]  /*1df0*/  @!P3 IMAD.MOV.U32 R2, RZ, RZ, R4 ;  /* 0x000000ffff02b224 */ /* 0x000fe200078e0004 */
[----:B------:R-:W-:Y:S01]  /*1e00*/  SEL R4, RZ, 0x100, !P3 ;  /* 0x00000100ff047807 */ /* 0x000fe20005800000 */
[C---:B------:R-:W-:Y:S01]  /*1e10*/  IMAD R7, R3.reuse, 0x4, R65 ;  /* 0x0000000403077824 */ /* 0x040fe200078e0241 */
[----:B------:R-:W-:Y:S01]  /*1e20*/  ISETP.GE.AND P3, PT, R3, R30, PT ;  /* 0x0000001e0300720c */ /* 0x000fe20003f66270 */
[----:B------:R-:W-:Y:S01]  /*1e30*/  IMAD.MOV.U32 R23, RZ, RZ, R3 ;  /* 0x000000ffff177224 */ /* 0x000fe200078e0003 */
        /* <DEDUP_REMOVED lines=9> */
[----:B------:R-:W-:-:S05]  /*1ed0*/  SEL R33, R4, RZ, !P6 ;  /* 0x000000ff04217207 */ /* 0x000fca0007000000 */
        /* <DEDUP_REMOVED lines=43> */
[----:B------:R-:W-:Y:S02]  /*2190*/  ISETP.GE.AND P3, PT, R2, R29, PT ;  /* 0x0000001d0200720c */ /* 0x000fe40003f66270 */
        /* <DEDUP_REMOVED lines=8> */
[----:B------:R-:W-:Y:S01]  /*2220*/  SEL R35, R4, RZ, !P4 ;  /* 0x000000ff04237207 */ /* 0x000fe20006000000 */
[----:B------:R-:W-:-:S04]  /*2230*/  IMAD R4, R27, 0x4, R65 ;  /* 0x000000041b047824 */ /* 0x000fc800078e0241 */
[C---:B------:R-:W-:Y:S02]  /*2240*/  @!P3 IMAD R23, R2.reuse, 0x4, R65 ;  /* 0x000000040217b824 */ /* 0x040fe400078e0241 */
[----:B------:R-:W0:Y:S01]  /*2250*/  @!P6 LDS R49, [R4+0x804] ;  /* 0x000804000431e984 */ /* 0x000e220000000800 */
[----:B------:R-:W-:Y:S02]  /*2260*/  @!P3 VIADD R3, R2, 0x1 ;  /* 0x000000010203b836 */ /* 0x000fe40000000000 */
[----:B------:R-:W-:Y:S01]  /*2270*/  @!P6 VIADD R27, R27, 0x1 ;  /* 0x000000011b1be836 */ /* 0x000fe20000000000 */
[----:B------:R1:W2:Y:S01]  /*2280*/  @!P3 LDS R28, [R23+0x804] ;  /* 0x00080400171cb984 */ /* 0x0002a20000000800 */
[----:B------:R-:W-:Y:S01]  /*2290*/  @!P3 IMAD.MOV.U32 R2, RZ, RZ, R3 ;  /* 0x000000ffff02b224 */ /* 0x000fe200078e0003 */
[----:B------:R-:W-:Y:S02]  /*22a0*/  SEL R3, RZ, 0x1000, !P3 ;  /* 0x00001000ff037807 */ /* 0x000fe40005800000 */
[----:B------:R-:W-:Y:S01]  /*22b0*/  ISETP.GE.AND P3, PT, R27, R30, PT ;  /* 0x0000001e1b00720c */ /* 0x000fe20003f66270 */
[----:B------:R-:W-:Y:S01]  /*22c0*/  IMAD.MOV.U32 R38, RZ, RZ, R2 ;  /* 0x000000ffff267224 */ /* 0x000fe200078e0002 */
[----:B------:R-:W-:Y:S01]  /*22d0*/  ISETP.GE.AND P4, PT, R2, R29, PT ;  /* 0x0000001d0200720c */ /* 0x000fe20003f86270 */
[----:B-1----:R-:W-:-:S03]  /*22e0*/  IMAD.MOV.U32 R23, RZ, RZ, R27 ;  /* 0x000000ffff177224 */ /* 0x002fc600078e001b */
[CC--:B------:R-:W-:Y:S02]  /*22f0*/  ISETP.GE.OR P6, PT, R27.reuse, R30.reuse, P4 ;  /* 0x0000001e1b00720c */ /* 0x0c0fe400027c6670 */
[----:B------:R-:W-:Y:S01]  /*2300*/  ISETP.LT.AND P4, PT, R27, R30, P4 ;  /* 0x0000001e1b00720c */ /* 0x000fe20002781270 */
[----:B0-----:R-:W-:-:S10]  /*2310*/  IMAD.MOV.U32 R48, RZ, RZ, R49 ;  /* 0x000000ffff307224 */ /* 0x001fd400078e0031 */
[----:B--2---:R-:W-:Y:S02]  /*2320*/  @!P6 ISETP.GT.AND P4, PT, R49, R28, PT ;  /* 0x0000001c3100e20c */ /* 0x004fe40003f84270 */
[----:B------:R-:W-:Y:S02]  /*2330*/  @!P6 ISETP.GT.AND P3, PT, R28, R49, PT ;  /* 0x000000311c00e20c */ /* 0x000fe40003f64270 */
[----:B------:R-:W-:Y:S02]  /*2340*/  ISETP.GE.AND P6, PT, R0, R31, PT ;  /* 0x0000001f0000720c */ /* 0x000fe40003fc6270 */
[----:B------:R-:W-:Y:S02]  /*2350*/  SEL R37, RZ, 0x2000, !P4 ;  /* 0x00002000ff257807 */ /* 0x000fe40006000000 */
[----:B------:R-:W-:Y:S01]  /*2360*/  SEL R42, R3, RZ, !P6 ;  /* 0x000000ff032a7207 */ /* 0x000fe20007000000 */
[----:B------:R-:W-:-:S04]  /*2370*/  IMAD R3, R27, 0x4, R65 ;  /* 0x000000041b037824 */ /* 0x000fc800078e0241 */
[C---:B------:R-:W-:Y:S02]  /*2380*/  @!P4 IMAD R0, R2.reuse, 0x4, R65 ;  /* 0x000000040200c824 */ /* 0x040fe400078e0241 */
[----:B------:R-:W0:Y:S01]  /*2390*/  @!P3 LDS R48, [R3+0x804] ;  /* 0x000804000330b984 */ /* 0x000e220000000800 */
[----:B------:R-:W-:Y:S02]  /*23a0*/  @!P4 VIADD R38, R2, 0x1 ;  /* 0x000000010226c836 */ /* 0x000fe40000000000 */
[----:B------:R-:W-:Y:S01]  /*23b0*/  @!P3 VIADD R23, R27, 0x1 ;  /* 0x000000011b17b836 */ /* 0x000fe20000000000 */
[----:B------:R1:W2:Y:S02]  /*23c0*/  @!P4 LDS R28, [R0+0x804] ;  /* 0x00080400001cc984 */ /* 0x0002a40000000800 */
[----:B------:R-:W-:Y:S02]  /*23d0*/  ISETP.GE.AND P3, PT, R38, R29, PT ;  /* 0x0000001d2600720c */ /* 0x000fe40003f66270 */
[----:B------:R-:W-:-:S02]  /*23e0*/  ISETP.GE.AND P6, PT, R23, R30, PT ;  /* 0x0000001e1700720c */ /* 0x000fc40003fc6270 */
[CC--:B------:R-:W-:Y:S02]  /*23f0*/  ISETP.GE.OR P4, PT, R23.reuse, R30.reuse, P3 ;  /* 0x0000001e1700720c */ /* 0x0c0fe40001f86670 */
[C---:B------:R-:W-:Y:S01]  /*2400*/  ISETP.LT.AND P3, PT, R23.reuse, R30, P3 ;  /* 0x0000001e1700720c */ /* 0x040fe20001f61270 */
[----:B-1----:R-:W-:Y:S02]  /*2410*/  IMAD.IADD R0, R2, 0x1, R27 ;  /* 0x0000000102007824 */ /* 0x002fe400078e021b */
[----:B------:R-:W-:Y:S02]  /*2420*/  IMAD R2, R23, 0x4, R65 ;  /* 0x0000000417027824 */ /* 0x000fe400078e0241 */
[----:B0-----:R-:W-:-:S06]  /*2430*/  IMAD.MOV.U32 R47, RZ, RZ, R48 ;  /* 0x000000ffff2f7224 */ /* 0x001fcc00078e0030 */
[----:B--2---:R-:W-:Y:S02]  /*2440*/  @!P4 ISETP.GT.AND P3, PT, R48, R28, PT ;  /* 0x0000001c3000c20c */ /* 0x004fe40003f64270 */
        /* <DEDUP_REMOVED lines=12> */
[C---:B------:R-:W-:Y:S01]  /*2510*/  IMAD R0, R23.reuse, 0x4, R65 ;  /* 0x0000000417007824 */ /* 0x040fe200078e0241 */
[----:B------:R-:W-:Y:S01]  /*2520*/  ISETP.GE.AND P6, PT, R23, R30, PT ;  /* 0x0000001e1700720c */ /* 0x000fe20003fc6270 */
[C-C-:B------:R-:W-:Y:S01]  /*2530*/  IMAD.IADD R44, R38.reuse, 0x1, R23.reuse ;  /* 0x00000001262c7824 */ /* 0x140fe200078e0217 */
[----:B------:R-:W-:Y:S01]  /*2540*/  SEL R43, R27, RZ, !P3 ;  /* 0x000000ff1b2b7207 */ /* 0x000fe20005800000 */
[----:B-1----:R-:W-:Y:S01]  /*2550*/  IMAD.MOV.U32 R39, RZ, RZ, R23 ;  /* 0x000000ffff277224 */ /* 0x002fe200078e0017 */
[----:B------:R-:W-:-:S04]  /*2560*/  ISETP.GE.AND P3, PT, R38, R29, PT ;  /* 0x0000001d2600720c */ /* 0x000fc80003f66270 */
[CC--:B------:R-:W-:Y:S02]  /*2570*/  ISETP.GE.OR P4, PT, R23.reuse, R30.reuse, P3 ;  /* 0x0000001e1700720c */ /* 0x0c0fe40001f86670 */
[----:B------:R-:W-:Y:S01]  /*2580*/  ISETP.LT.AND P3, PT, R23, R30, P3 ;  /* 0x0000001e1700720c */ /* 0x000fe20001f61270 */
[----:B0-----:R-:W-:-:S10]  /*2590*/  IMAD.MOV.U32 R46, RZ, RZ, R47 ;  /* 0x000000ffff2e7224 */ /* 0x001fd400078e002f */
[----:B--2---:R-:W-:Y:S02]  /*25a0*/  @!P4 ISETP.GT.AND P3, PT, R47, R28, PT ;  /* 0x0000001c2f00c20c */ /* 0x004fe40003f64270 */
[----:B------:R-:W-:Y:S02]  /*25b0*/  @!P4 ISETP.GT.AND P6, PT, R28, R47, PT ;  /* 0x0000002f1c00c20c */ /* 0x000fe40003fc4270 */
[----:B------:R-:W-:-:S09]  /*25c0*/  ISETP.GE.AND P4, PT, R44, R31, PT ;  /* 0x0000001f2c00720c */ /* 0x000fd20003f86270 */
[C---:B------:R-:W-:Y:S02]  /*25d0*/  @!P3 IMAD R27, R38.reuse, 0x4, R65 ;  /* 0x00000004261bb824 */ /* 0x040fe400078e0241 */
[----:B------:R-:W-:Y:S01]  /*25e0*/  @!P6 LDS R46, [R0+0x804] ;  /* 0x00080400002ee984 */ /* 0x000fe20000000800 */
[----:B------:R-:W-:Y:S02]  /*25f0*/  @!P3 VIADD R38, R38, 0x1 ;  /* 0x000000012626b836 */ /* 0x000fe40000000000 */
[----:B------:R-:W-:Y:S01]  /*2600*/  @!P6 VIADD R39, R23, 0x1 ;  /* 0x000000011727e836 */ /* 0x000fe20000000000 */
[----:B------:R-:W0:Y:S01]  /*2610*/  @!P3 LDS R28, [R27+0x804] ;  /* 0x000804001b1cb984 */ /* 0x000e220000000800 */
[----:B------:R-:W-:Y:S02]  /*2620*/  SEL R23, RZ, 0x8000, !P3 ;  /* 0x00008000ff177807 */ /* 0x000fe40005800000 */
[----:B------:R-:W-:Y:S02]  /*2630*/  ISETP.GE.AND P3, PT, R38, R29, PT ;  /* 0x0000001d2600720c */ /* 0x000fe40003f66270 */
[----:B------:R-:W-:-:S02]  /*2640*/  SEL R45, R23, RZ, !P4 ;  /* 0x000000ff172d7207 */ /* 0x000fc40006000000 */
[CC--:B------:R-:W-:Y:S02]  /*2650*/  ISETP.GE.OR P6, PT, R39.reuse, R30.reuse, P3 ;  /* 0x0000001e2700720c */ /* 0x0c0fe40001fc6670 */
[CC--:B------:R-:W-:Y:S02]  /*2660*/  ISETP.LT.AND P3, PT, R39.reuse, R30.reuse, P3 ;  /* 0x0000001e2700720c */ /* 0x0c0fe40001f61270 */
[----:B------:R-:W-:-:S09]  /*2670*/  ISETP.GE.AND P4, PT, R39, R30, PT ;  /* 0x0000001e2700720c */ /* 0x000fd20003f86270 */
[----:B0-----:R-:W-:Y:S02]  /*2680*/  @!P6 ISETP.GT.AND P3, PT, R46, R28, PT ;  /* 0x0000001c2e00e20c */ /* 0x001fe40003f64270 */
[----:B------:R-:W-:Y:S02]  /*2690*/  @!P6 ISETP.GT.AND P4, PT, R28, R46, PT ;  /* 0x0000002e1c00e20c */ /* 0x000fe40003f84270 */
[----:B------:R-:W-:Y:S02]  /*26a0*/  ISETP.NE.AND P6, PT, R67, RZ, PT ;  /* 0x000000ff4300720c */ /* 0x000fe40003fc5270 */
[----:B------:R-:W-:Y:S02]  /*26b0*/  SEL R27, RZ, 0x10000, !P3 ;  /* 0x00010000ff1b7807 */ /* 0x000fe40005800000 */
[----:B------:R-:W-:Y:S01]  /*26c0*/  ISETP.LT.AND P6, PT, R22, R31, P6 ;  /* 0x0000001f1600720c */ /* 0x000fe200037c1270 */
[----:B------:R-:W-:-:S04]  /*26d0*/  IMAD.IADD R22, R39, 0x1, R38 ;  /* 0x0000000127167824 */ /* 0x000fc800078e0226 */
[C---:B------:R-:W-:Y:S02]  /*26e0*/  @!P3 IMAD R67, R38.reuse, 0x4, R65 ;  /* 0x000000042643b824 */ /* 0x040fe400078e0241 */
[----:B------:R-:W-:-:S03]  /*26f0*/  @!P3 VIADD R23, R38, 0x1 ;  /* 0x000000012617b836 */ /* 0x000fc60000000000 */
[----:B------:R-:W-:Y:S01]  /*2700*/  @!P3 LDS R28, [R67+0x804] ;  /* 0x00080400431cb984 */ /* 0x000fe20000000800 */
[----:B------:R-:W-:Y:S01]  /*2710*/  @!P3 IMAD.MOV.U32 R38, RZ, RZ, R23 ;  /* 0x000000ffff26b224 */ /* 0x000fe200078e0017 */
[----:B------:R-:W-:Y:S01]  /*2720*/  ISETP.GE.AND P3, PT, R22, R31, PT ;  /* 0x0000001f1600720c */ /* 0x000fe20003f66270 */
[----:B------:R-:W-:Y:S01]  /*2730*/  IMAD.MOV.U32 R23, RZ, RZ, R46 ;  /* 0x000000ffff177224 */ /* 0x000fe200078e002e */
[----:B------:R-:W-:Y:S01]  /*2740*/  @P6 LOP3.LUT R64, R64, 0x800, RZ, 0xfc, !PT ;  /* 0x0000080040406812 */ /* 0x000fe200078efcff */
[----:B------:R-:W-:Y:S01]  /*2750*/  IMAD R22, R39, 0x4, R65 ;  /* 0x0000000427167824 */ /* 0x000fe200078e0241 */
[----:B------:R-:W-:Y:S01]  /*2760*/  SEL R44, R27, RZ, !P3 ;  /* 0x000000ff1b2c7207 */ /* 0x000fe20005800000 */
[----:B------:R-:W-:Y:S01]  /*2770*/  @!P4 VIADD R39, R39, 0x1 ;  /* 0x000000012727c836 */ /* 0x000fe20000000000 */
[----:B------:R-:W-:Y:S02]  /*2780*/  ISETP.GE.AND P3, PT, R38, R29, PT ;  /* 0x0000001d2600720c */ /* 0x000fe40003f66270 */
[----:B------:R-:W0:Y:S01]  /*2790*/  @!P4 LDS R23, [R22+0x804] ;  /* 0x000804001617c984 */ /* 0x000e220000000800 */
[----:B------:R-:W-:Y:S01]  /*27a0*/  ISETP.LT.AND P6, PT, R68, R31, P5 ;  /* 0x0000001f4400720c */ /* 0x000fe20002fc1270 */
[----:B------:R-:W-:Y:S01]  /*27b0*/  IMAD.IADD R68, R38, 0x1, R39 ;  /* 0x0000000126447824 */ /* 0x000fe200078e0227 */
[----:B------:R-:W-:-:S02]  /*27c0*/  ISETP.GE.OR P5, PT, R39, R30, P3 ;  /* 0x0000001e2700720c */ /* 0x000fc40001fa6670 */
[----:B------:R-:W-:Y:S02]  /*27d0*/  LOP3.LUT R64, R64, 0xfffffffe, RZ, 0xc0, !PT ;  /* 0xfffffffe40407812 */ /* 0x000fe400078ec0ff */
[CC--:B------:R-:W-:Y:S02]  /*27e0*/  ISETP.LT.AND P3, PT, R39.reuse, R30.reuse, P3 ;  /* 0x0000001e2700720c */ /* 0x0c0fe40001f61270 */
[----:B------:R-:W-:Y:S02]  /*27f0*/  ISETP.GE.AND P4, PT, R39, R30, PT ;  /* 0x0000001e2700720c */ /* 0x000fe40003f86270 */
[----:B------:R-:W-:-:S03]  /*2800*/  SEL R26, RZ, 0x2, !P6 ;  /* 0x00000002ff1a7807 */ /* 0x000fc60007000000 */
[----:B------:R-:W-:Y:S02]  /*2810*/  @P6 LOP3.LUT R64, R64, 0x1, RZ, 0xfc, !PT ;  /* 0x0000000140406812 */ /* 0x000fe400078efcff */
[----:B0-----:R-:W-:Y:S02]  /*2820*/  @!P5 ISETP.GT.AND P3, PT, R23, R28, PT ;  /* 0x0000001c1700d20c */ /* 0x001fe40003f64270 */
[----:B------:R-:W-:Y:S02]  /*2830*/  @!P5 ISETP.GT.AND P4, PT, R28, R23, PT ;  /* 0x000000171c00d20c */ /* 0x000fe40003f84270 */
[----:B------:R-:W-:-:S04]  /*2840*/  LOP3.LUT P5, RZ, R64, 0x800, RZ, 0xc0, !PT ;  /* 0x0000080040ff7812 */ /* 0x000fc800078ac0ff */
[----:B------:R-:W-:-:S04]  /*2850*/  SEL R27, RZ, 0x1, !P5 ;  /* 0x00000001ff1b7807 */ /* 0x000fc80006800000 */
[----:B------:R-:W-:Y:S02]  /*2860*/  IADD3 R27, PT, PT, R24, R26, R27 ;  /* 0x0000001a181b7210 */ /* 0x000fe40007ffe01b */
[----:B------:R-:W-:Y:S02]  /*2870*/  SEL R24, RZ, 0x8, !P1 ;  /* 0x00000008ff187807 */ /* 0x000fe40004800000 */
[----:B------:R-:W-:-:S04]  /*2880*/  SEL R26, RZ, 0x10, !P0 ;  /* 0x00000010ff1a7807 */ /* 0x000fc80004000000 */
[----:B------:R-:W-:Y:S01]  /*2890*/  IADD3 R24, PT, PT, R26, R27, R24 ;  /* 0x0000001b1a187210 */ /* 0x000fe20007ffe018 */
[----:B------:R-:W-:Y:S02]  /*28a0*/  IMAD.MOV.U32 R27, RZ, RZ, R23 ;  /* 0x000000ffff1b7224 */ /* 0x000fe400078e0017 */
[C---:B------:R-:W-:Y:S01]  /*28b0*/  IMAD R26, R39.reuse, 0x4, R65 ;  /* 0x00000004271a7824 */ /* 0x040fe200078e0241 */
[----:B------:R-:W-:Y:S01]  /*28c0*/  IADD3 R24, PT, PT, R24, R32, R25 ;  /* 0x0000002018187210 */ /* 0x000fe20007ffe019 */
[C---:B------:R-:W-:Y:S02]  /*28d0*/  @!P3 IMAD R32, R38.reuse, 0x4, R65 ;  /* 0x000000042620b824 */ /* 0x040fe400078e0241 */
[----:B------:R-:W-:Y:S01]  /*28e0*/  @!P3 VIADD R38, R38, 0x1 ;  /* 0x000000012626b836 */ /* 0x000fe20000000000 */
[----:B------:R-:W-:Y:S01]  /*28f0*/  @!P4 LDS R27, [R26+0x804] ;  /* 0x000804001a1bc984 */ /* 0x000fe20000000800 */
[----:B------:R-:W-:Y:S01]  /*2900*/  IMAD.MOV.U32 R25, RZ, RZ, R39 ;  /* 0x000000ffff197224 */ /* 0x000fe200078e0027 */
[----:B------:R-:W-:Y:S01]  /*2910*/  IADD3 R40, PT, PT, R24, R40, R33 ;  /* 0x0000002818287210 */ /* 0x000fe20007ffe021 */
[----:B------:R-:W-:Y:S01]  /*2920*/  @!P4 VIADD R25, R39, 0x1 ;  /* 0x000000012719c836 */ /* 0x000fe20000000000 */
[----:B------:R-:W0:Y:S01]  /*2930*/  @!P3 LDS R28, [R32+0x804] ;  /* 0x00080400201cb984 */ /* 0x000e220000000800 */
[----:B------:R-:W-:Y:S01]  /*2940*/  BAR.SYNC.DEFER_BLOCKING 0x0 ;  /* 0x0000000000007b1d */ /* 0x000fe20000010000 */
[----:B------:R-:W-:-:S02]  /*2950*/  ISETP.GE.AND P4, PT, R68, R31, PT ;  /* 0x0000001f4400720c */ /* 0x000fc40003f86270 */
[----:B------:R-:W-:Y:S02]  /*2960*/  SEL R39, RZ, 0x20000, !P3 ;  /* 0x00020000ff277807 */ /* 0x000fe40005800000 */
[C---:B------:R-:W-:Y:S01]  /*2970*/  ISETP.GE.AND P3, PT, R38.reuse, R29, PT ;  /* 0x0000001d2600720c */ /* 0x040fe20003f66270 */
[----:B------:R-:W-:Y:S01]  /*2980*/  IMAD.IADD R38, R38, 0x1, R25 ;  /* 0x0000000126267824 */ /* 0x000fe200078e0219 */
[----:B------:R-:W-:Y:S02]  /*2990*/  SEL R39, R39, RZ, !P4 ;  /* 0x000000ff27277207 */ /* 0x000fe40006000000 */
[C---:B------:R-:W-:Y:S02]  /*29a0*/  ISETP.GE.OR P4, PT, R25.reuse, R30, P3 ;  /* 0x0000001e1900720c */ /* 0x040fe40001f86670 */
[----:B------:R-:W-:Y:S02]  /*29b0*/  IADD3 R41, PT, PT, R40, R34, R41 ;  /* 0x0000002228297210 */ /* 0x000fe40007ffe029 */
[----:B------:R-:W-:-:S02]  /*29c0*/  ISETP.LT.AND P3, PT, R25, R30, P3 ;  /* 0x0000001e1900720c */ /* 0x000fc40001f61270 */
[----:B------:R-:W-:-:S04]  /*29d0*/  IADD3 R42, PT, PT, R41, R35, R42 ;  /* 0x00000023292a7210 */ /* 0x000fc80007ffe02a */
[----:B------:R-:W-:-:S04]  /*29e0*/  IADD3 R43, PT, PT, R42, R37, R43 ;  /* 0x000000252a2b7210 */ /* 0x000fc80007ffe02b */
[----:B------:R-:W-:Y:S02]  /*29f0*/  IADD3 R44, PT, PT, R43, R45, R44 ;  /* 0x0000002d2b2c7210 */ /* 0x000fe40007ffe02c */
[----:B0-----:R-:W-:Y:S02]  /*2a00*/  @!P4 ISETP.GT.AND P3, PT, R27, R28, PT ;  /* 0x0000001c1b00c20c */ /* 0x001fe40003f64270 */
[----:B------:R-:W-:Y:S02]  /*2a10*/  ISETP.GE.AND P4, PT, R38, R31, PT ;  /* 0x0000001f2600720c */ /* 0x000fe40003f86270 */
[----:B------:R-:W-:Y:S02]  /*2a20*/  SEL R28, RZ, 0x40000, !P3 ;  /* 0x00040000ff1c7807 */ /* 0x000fe40005800000 */
[----:B------:R-:W-:Y:S02]  /*2a30*/  ISETP.NE.AND P3, PT, R36, RZ, PT ;  /* 0x000000ff2400720c */ /* 0x000fe40003f65270 */
[----:B------:R-:W-:-:S04]  /*2a40*/  SEL R45, R28, RZ, !P4 ;  /* 0x000000ff1c2d7207 */ /* 0x000fc80006000000 */
[----:B------:R-:W-:-:S04]  /*2a50*/  IADD3 R45, PT, PT, R44, R39, R45 ;  /* 0x000000272c2d7210 */ /* 0x000fc80007ffe02d */
[----:B------:R0:W1:Y:S03]  /*2a60*/  POPC R71, R45 ;  /* 0x0000002d00477309 */ /* 0x0000660000000000 */
        /* <DEDUP_REMOVED lines=34> */
[----:B------:R-:W-:-:S04]  /*2c90*/  @!P3 SHF.R.U32.HI R28, RZ, 0x2, R66 ;  /* 0x00000002ff1cb819 */ /* 0x000fc80000011642 */
[----:B------:R-:W-:Y:S02]  /*2ca0*/  @!P3 LOP3.LUT R28, R28, 0xf8, RZ, 0xc0, !PT ;  /* 0x000000f81c1cb812 */ /* 0x000fe400078ec0ff */
[----:B--2---:R-:W-:Y:S02]  /*2cb0*/  SEL R29, R29, RZ, P4 ;  /* 0x000000ff1d1d7207 */ /* 0x004fe40002000000 */
[----:B------:R-:W-:Y:S01]  /*2cc0*/  IADD3 R68, P4, PT, R68, R31, RZ ;  /* 0x0000001f44447210 */ /* 0x000fe20007f9e0ff */
[----:B------:R-:W-:-:S04]  /*2cd0*/  @!P3 IMAD.IADD R67, R65, 0x1, R28 ;  /* 0x000000014143b824 */ /* 0x000fc800078e021c */
        /* <DEDUP_REMOVED lines=10> */
[----:B---3--:R-:W-:Y:S02]  /*2d80*/  IADD3 R77, P4, PT, R36, R33, RZ ;  /* 0x00000021244d7210 */ /* 0x008fe40007f9e0ff */
[----:B------:R-:W-:Y:S02]  /*2d90*/  SHF.R.U32.HI R36, RZ, 0x5, R66 ;  /* 0x00000005ff247819 */ /* 0x000fe40000011642 */
        /* <DEDUP_REMOVED lines=54> */
[----:B------:R-:W-:-:S02]  /*3100*/  SEL R28, R28, RZ, P3 ;  /* 0x000000ff1c1c7207 */ /* 0x000fc40001800000 */
[----:B------:R-:W-:Y:S01]  /*3110*/  ISETP.NE.AND P3, PT, R66, RZ, PT ;  /* 0x000000ff4200720c */ /* 0x000fe20003f65270 */
[----:B------:R-:W-:Y:S02]  /*3120*/  IMAD.X R31, R31, 0x1, R29, P4 ;  /* 0x000000011f1f7824 */ /* 0x000fe400020e061d */
[----:B------:R-:W-:-:S10]  /*3130*/  IMAD.IADD R37, R37, 0x1, R28 ;  /* 0x0000000125257824 */ /* 0x000fd400078e021c */
[----:B------:R-:W-:Y:S05]  /*3140*/  @P3 BRA `(.L_x_8977) ;  /* 0x0000001400283947 */ /* 0x000fea0003800000 */
[----:B------:R-:W1:Y:S01]  /*3150*/  LDC.64 R34, c[0x0][0x3d8] ;  /* 0x0000f600ff227b82 */ /* 0x000e620000000a00 */
[----:B------:R-:W-:Y:S02]  /*3160*/  IMAD.MOV.U32 R28, RZ, RZ, 0x65 ;  /* 0x00000065ff1c7424 */ /* 0x000fe400078e00ff */
[----:B------:R-:W-:-:S05]  /*3170*/  IMAD.MOV.U32 R29, RZ, RZ, 0x0 ;  /* 0x00000000ff1d7424 */ /* 0x000fca00078e00ff */
[----:B-1----:R1:W-:Y:S01]  /*3180*/  ST.E.128.STRONG.GPU desc[UR6][R34.64+0x200], R28 ;  /* 0x0002001c22007985 */ /* 0x0023e2000c10fd06 */
[----:B------:R-:W-:Y:S05]  /*3190*/  BRA `(.L_x_8977) ;  /* 0x0000001400147947 */ /* 0x000fea0003800000 */
.L_x_8976:
[----:B------:R-:W2:Y:S01]  /*31a0*/  S2R R67, SR_LANEID ;  /* 0x0000000000437919 */ /* 0x000ea20000000000 */
        /* <DEDUP_REMOVED lines=36> */
[----:B------:R-:W-:Y:S02]  /*33f0*/  IMAD.X R39, R29, 0x1, R30, P4 ;  /* 0x000000011d277824 */ /* 0x000fe400020e061e */
[----:B------:R-:W-:Y:S01]  /*3400*/  IMAD.IADD R68, R38, 0x1, -R71 ;  /* 0x0000000126447824 */ /* 0x000fe200078e0a47 */
[----:B------:R-:W-:Y:S02]  /*3410*/  SHF.R.U32.HI R71, RZ, 0x5, R66 ;  /* 0x00000005ff477819 */ /* 0x000fe40000011642 */
[----:B------:R-:W-:Y:S01]  /*3420*/  @!P3 STS.64 [R37], R38 ;  /* 0x000000262500b388 */ /* 0x000fe20000000a00 */
[----:B------:R-:W-:Y:S01]  /*3430*/  BAR.SYNC.DEFER_BLOCKING 0x0 ;  /* 0x0000000000007b1d */ /* 0x000fe20000010000 */
[----:B------:R-:W-:-:S05]  /*3440*/  ISETP.NE.AND P4, PT, R71, 0x2, PT ;  /* 0x000000024700780c */ /* 0x000fca0003f85270 */
[----:B------:R-:W1:Y:S04]  /*3450*/  LDS.128 R32, [R65] ;  /* 0x0000000041207984 */ /* 0x000e680000000c00 */
[----:B------:R-:W2:Y:S01]  /*3460*/  LDS.128 R28, [R65+0x10] ;  /* 0x00001000411c7984 */ /* 0x000ea20000000c00 */
[----:B-1----:R-:W-:-:S04]  /*3470*/  IADD3 R69, P3, PT, R32, R34, RZ ;  /* 0x0000002220457210 */ /* 0x002fc80007f7e0ff */
[----:B------:R-:W-:Y:S02]  /*3480*/  SEL R70, R69, R32, !P4 ;  /* 0x0000002045467207 */ /* 0x000fe40006000000 */
[----:B--2---:R-:W-:-:S04]  /*3490*/  IADD3 R69, P4, PT, R28, R69, RZ ;  /* 0x000000451c457210 */ /* 0x004fc80007f9e0ff */
[----:B------:R-:W-:Y:S02]  /*34a0*/  IADD3.X R29, PT, PT, R29, R33, R35, P4, P3 ;  /* 0x000000211d1d7210 */ /* 0x000fe400027e6423 */
[----:B------:R-:W1:Y:S01]  /*34b0*/  LDS.128 R32, [R65+0x20] ;  /* 0x0000200041207984 */ /* 0x000e620000000c00 */
[C---:B------:R-:W-:Y:S02]  /*34c0*/  ISETP.NE.AND P3, PT, R71.reuse, 0x3, PT ;  /* 0x000000034700780c */ /* 0x040fe40003f65270 */
[----:B------:R-:W-:Y:S02]  /*34d0*/  ISETP.NE.AND P4, PT, R71, 0x4, PT ;  /* 0x000000044700780c */ /* 0x000fe40003f85270 */
[----:B------:R-:W-:Y:S02]  /*34e0*/  SEL R38, R69, R70, !P3 ;  /* 0x0000004645267207 */ /* 0x000fe40005800000 */
[----:B------:R-:W-:-:S04]  /*34f0*/  IADD3 R69, P3, PT, R30, R69, RZ ;  /* 0x000000451e457210 */ /* 0x000fc80007f7e0ff */
[----:B------:R-:W-:Y:S02]  /*3500*/  SEL R38, R69, R38, !P4 ;  /* 0x0000002645267207 */ /* 0x000fe40006000000 */
[----:B-1----:R-:W-:-:S04]  /*3510*/  IADD3 R69, P4, PT, R32, R69, RZ ;  /* 0x0000004520457210 */ /* 0x002fc80007f9e0ff */
        /* <DEDUP_REMOVED lines=41> */
[----:B------:R-:W-:Y:S02]  /*37b0*/  ISETP.NE.AND P3, PT, R71, 0xf, PT ;  /* 0x0000000f4700780c */ /* 0x000fe40003f65270 */
[----:B------:R-:W-:Y:S02]  /*37c0*/  ISETP.NE.AND P4, PT, R67, RZ, PT ;  /* 0x000000ff4300720c */ /* 0x000fe40003f85270 */
[----:B------:R-:W-:Y:S02]  /*37d0*/  SEL R29, R69, R32, !P3 ;  /* 0x00000020451d7207 */ /* 0x000fe40005800000 */
[----:B------:R-:W-:Y:S02]  /*37e0*/  IADD3 R69, P3, PT, R30, R69, RZ ;  /* 0x000000451e457210 */ /* 0x000fe40007f7e0ff */
[----:B------:R-:W-:-:S02]  /*37f0*/  SEL R28, R68, RZ, P4 ;  /* 0x000000ff441c7207 */ /* 0x000fc40002000000 */
[C---:B------:R-:W-:Y:S01]  /*3800*/  ISETP.GE.U32.AND P4, PT, R66.reuse, 0x20, PT ;  /* 0x000000204200780c */ /* 0x040fe20003f86070 */
[----:B------:R-:W-:Y:S01]  /*3810*/  IMAD.X R70, R31, 0x1, R35, P3 ;  /* 0x000000011f467824 */ /* 0x000fe200018e0623 */
[----:B------:R-:W-:Y:S01]  /*3820*/  ISETP.GT.U32.AND P3, PT, R66, 0x1f, PT ;  /* 0x0000001f4200780c */ /* 0x000fe20003f64070 */
[----:B------:R-:W-:-:S05]  /*3830*/  IMAD.IADD R37, R28, 0x1, R29 ;  /* 0x000000011c257824 */ /* 0x000fca00078e021d */
[----:B------:R-:W-:-:S07]  /*3840*/  SEL R68, R68, R37, !P4 ;  /* 0x0000002544447207 */ /* 0x000fce0006000000 */
[----:B------:R-:W-:Y:S05]  /*3850*/  @P3 BRA `(.L_x_8978) ;  /* 0x0000000c00383947 */ /* 0x000fea0003800000 */
[----:B------:R-:W1:Y:S01]  /*3860*/  LDC.64 R28, c[0x0][0x3d8] ;  /* 0x0000f600ff1c7b82 */ /* 0x000e620000000a00 */
[----:B------:R-:W-:Y:S01]  /*3870*/  ISETP.NE.AND P3, PT, R66, RZ, PT ;  /* 0x000000ff4200720c */ /* 0x000fe20003f65270 */
[----:B------:R-:W2:-:S12]  /*3880*/  LDCU UR4, c[0x0][0x370] ;  /* 0x00006e00ff0477ac */ /* 0x000e980008000800 */
[----:B------:R-:W-:Y:S02]  /*3890*/  @!P3 IMAD.MOV.U32 R30, RZ, RZ, R69 ;  /* 0x000000ffff1eb224 */ /* 0x000fe400078e0045 */
[----:B------:R-:W-:Y:S01]  /*38a0*/  @!P3 IMAD.MOV.U32 R31, RZ, RZ, R70 ;  /* 0x000000ffff1fb224 */ /* 0x000fe200078e0046 */
[----:B--2---:R-:W-:-:S04]  /*38b0*/  UISETP.GT.U32.AND UP0, UPT, UR4, 0x1f3, UPT ;  /* 0x000001f30400788c */ /* 0x004fc8000bf04070 */
[----:B------:R2:W-:Y:S01]  /*38c0*/  @!P3 STS.64 [R65+0xb8], R30 ;  /* 0x0000b81e4100b388 */ /* 0x0005e20000000a00 */
[----:B-1----:R-:W-:-:S04]  /*38d0*/  IMAD.WIDE.U32 R36, R36, 0x10, R28 ;  /* 0x0000001024247825 */ /* 0x002fc800078e001c */
[----:B------:R-:W-:Y:S02]  /*38e0*/  @!P3 IMAD.MOV.U32 R28, RZ, RZ, 0x64 ;  /* 0x00000064ff1cb424 */ /* 0x000fe400078e00ff */
[----:B------:R-:W-:-:S05]  /*38f0*/  @!P3 IMAD.MOV.U32 R29, RZ, RZ, 0x0 ;  /* 0x00000000ff1db424 */ /* 0x000fca00078e00ff */
[----:B------:R2:W-:Y:S01]  /*3900*/  @!P3 ST.E.128.STRONG.GPU desc[UR6][R36.64+0x200], R28 ;  /* 0x0002001c2400b985 */ /* 0x0005e2000c10fd06 */
[----:B------:R-:W-:Y:S05]  /*3910*/  BRA.U UP0, `(.L_x_8979) ;  /* 0x0000000100087547 */ /* 0x000fea000b800000 */
[----:B------:R1:W-:Y:S06]  /*3920*/  MEMBAR.SC.CTA ;  /* 0x0000000000007992 */ /* 0x0003ec0000000000 */
[----:B-1----:R-:W-:Y:S05]  /*3930*/  BRA `(.L_x_8980) ;  /* 0x0000000000087947 */ /* 0x002fea0003800000 */
.L_x_8979:
[----:B------:R-:W-:Y:S05]  /*3940*/  NANOSLEEP 0x1c2 ;  /* 0x000001c20000795d */ /* 0x000fea0003800000 */
[----:B------:R-:W-:Y:S01]  /*3950*/  NOP ;  /* 0x0000000000007918 */ /* 0x000fe20000000000 */
.L_x_8980:
[----:B--2---:R-:W-:-:S03]  /*3960*/  IMAD.WIDE.U32 R28, R66, 0x10, RZ ;  /* 0x00000010421c7825 */ /* 0x004fc600078e00ff */
        /* <DEDUP_REMOVED lines=11> */
.L_x_9158:
[----:B------:R-:W-:Y:S05]  /*3a20*/  @!P3 BRA `(.L_x_8982) ;  /* 0x000000000038b947 */ /* 0x000fea0003800000 */
[----:B------:R-:W-:-:S13]  /*3a30*/  ISETP.GT.U32.AND P4, PT, R33, 0x1f3, PT ;  /* 0x000001f32100780c */ /* 0x000fda0003f84070 */
.L_x_8986:
[----:B------:R-:W-:Y:S05]  /*3a40*/  YIELD ;  /* 0x0000000000007946 */ /* 0x000fea0003800000 */
[----:B------:R-:W-:Y:S05]  /*3a50*/  @P4 BRA `(.L_x_8983) ;  /* 0x0000000000084947 */ /* 0x000fea0003800000 */
[----:B------:R1:W-:Y:S06]  /*3a60*/  MEMBAR.SC.CTA ;  /* 0x0000000000007992 */ /* 0x0003ec0000000000 */
[----:B-1----:R-:W-:Y:S05]  /*3a70*/  BRA `(.L_x_8984) ;  /* 0x0000000000087947 */ /* 0x002fea0003800000 */
.L_x_8983:
[----:B------:R-:W-:Y:S05]  /*3a80*/  NANOSLEEP 0x15e ;  /* 0x0000015e0000795d */ /* 0x000fea0003800000 */
[----:B------:R-:W-:Y:S01]  /*3a90*/  NOP ;  /* 0x0000000000007918 */ /* 0x000fe20000000000 */
.L_x_8984:
[----:B------:R-:W2:Y:S01]  /*3aa0*/  LD.E.128.STRONG.GPU R28, desc[UR6][R34.64+0x200] ;  /* 0x00020006221c7980 */ /* 0x000ea2000c10fd00 */
[----:B------:R-:W-:Y:S01]  /*3ab0*/  UMOV UR4, 0xffffffff ;  /* 0xffffffff00047882 */ /* 0x000fe20000000000 */
[----:B--2---:R-:W-:-:S04]  /*3ac0*/  ISETP.NE.U32.AND P3, PT, R28, 0x63, PT ;  /* 0x000000631c00780c */ /* 0x004fc80003f65070 */
[----:B------:R-:W-:Y:S01]  /*3ad0*/  ISETP.NE.AND.EX P3, PT, R29, RZ, PT, P3 ;  /* 0x000000ff1d00720c */ /* 0x000fe20003f65330 */
[----:B------:R-:W-:-:S12]  /*3ae0*/  BRA.DIV UR4, `(.L_x_8985) ;  /* 0x000000a604dc7947 */ /* 0x000fd8000b800000 */
[----:B------:R-:W-:-:S13]  /*3af0*/  VOTE.ANY P3, !P3 ;  /* 0x0000000000ff7806 */ /* 0x000fda0005860100 */
.L_x_9161:
[----:B------:R-:W-:Y:S05]  /*3b00*/  @P3 BRA `(.L_x_8986) ;  /* 0xfffffffc00cc3947 */ /* 0x000fea000383ffff */
.L_x_8982:
[----:B------:R-:W-:Y:S01]  /*3b10*/  UMOV UR4, 0xffffffff ;  /* 0xffffffff00047882 */ /* 0x000fe20000000000 */
[----:B------:R-:W-:-:S04]  /*3b20*/  ISETP.NE.U32.AND P3, PT, R28, 0x65, PT ;  /* 0x000000651c00780c */ /* 0x000fc80003f65070 */
[----:B------:R-:W-:Y:S01]  /*3b30*/  ISETP.NE.AND.EX P3, PT, R29, RZ, PT, P3 ;  /* 0x000000ff1d00720c */ /* 0x000fe20003f65330 */
[----:B------:R-:W-:-:S12]  /*3b40*/  BRA.DIV UR4, `(.L_x_8987) ;  /* 0x000000a604e47947 */ /* 0x000fd8000b800000 */
[----:B------:R-:W1:Y:S01]  /*3b50*/  S2R R66, SR_GEMASK ;  /* 0x0000000000427919 */ /* 0x000e620000003c00 */
[----:B------:R-:W-:Y:S01]  /*3b60*/  VOTE.ANY R32, PT, !P3 ;  /* 0x0000000000207806 */ /* 0x000fe200058e0100 */
[----:B------:R-:W2:Y:S01]  /*3b70*/  LDCU.64 UR4, c[0x0][0x3d8] ;  /* 0x00007b00ff0477ac */ /* 0x000ea20008000a00 */
[----:B------:R-:W-:Y:S01]  /*3b80*/  ISETP.NE.U32.AND P6, PT, R28, 0x65, PT ;  /* 0x000000651c00780c */ /* 0x000fe20003fc5070 */
[----:B------:R-:W3:Y:S03]  /*3b90*/  S2UR UR8, SR_CTAID.X ;  /* 0x00000000000879c3 */ /* 0x000ee60000002500 */
[----:B------:R-:W-:Y:S02]  /*3ba0*/  ISETP.NE.AND.EX P6, PT, R29, RZ, PT, P6 ;  /* 0x000000ff1d00720c */ /* 0x000fe40003fc5360 */
[----:B------:R-:W4:Y:S01]  /*3bb0*/  S2R R29, SR_TID.X ;  /* 0x00000000001d7919 */ /* 0x000f220000002100 */
[----:B--2---:R-:W-:-:S10]  /*3bc0*/  UIADD3 UR4, UP0, UPT, UR4, 0x200, URZ ;  /* 0x0000020004047890 */ /* 0x004fd4000ff1e0ff */
[----:B------:R-:W-:Y:S01]  /*3bd0*/  VOTE.ALL P6, P6 ;  /* 0x0000000000ff7806 */ /* 0x000fe200030c0000 */
        /* <DEDUP_REMOVED lines=33> */
[----:B------:R-:W-:Y:S01]  /*3df0*/  IADD3 R31, P3, PT, R31, R38, RZ ;  /* 0x000000261f1f7210 */ /* 0x000fe20007f7e0ff */
[----:B------:R-:W-:-:S04]  /*3e00*/  IMAD.U32 R38, RZ, RZ, UR4 ;  /* 0x00000004ff267e24 */ /* 0x000fc8000f8e00ff */
[----:B------:R-:W1:Y:S01]  /*3e10*/  SHFL.DOWN PT, R28, R31, 0x10, R33 ;  /* 0x0a0000001f1c7989 */ /* 0x000e6200000e0021 */
[----:B--2---:R-:W-:-:S05]  /*3e20*/  SEL R30, R30, RZ, !P4 ;  /* 0x000000ff1e1e7207 */ /* 0x004fca0006000000 */
[----:B------:R-:W-:Y:S02]  /*3e30*/  IMAD.X R72, R30, 0x1, R39, P3 ;  /* 0x000000011e487824 */ /* 0x000fe400018e0627 */
[----:B------:R-:W-:Y:S02]  /*3e40*/  VIADD R30, R67, 0x10 ;  /* 0x00000010431e7836 */ /* 0x000fe40000000000 */
[----:B------:R-:W-:Y:S01]  /*3e50*/  IMAD.U32 R39, RZ, RZ, UR5 ;  /* 0x00000005ff277e24 */ /* 0x000fe2000f8e00ff */
[----:B------:R-:W2:Y:S02]  /*3e60*/  SHFL.DOWN PT, R65, R72, 0x10, R33 ;  /* 0x0a00000048417989 */ /* 0x000ea400000e0021 */
[----:B------:R-:W-:-:S04]  /*3e70*/  ISETP.GT.AND P3, PT, R30, R33, PT ;  /* 0x000000211e00720c */ /* 0x000fc80003f64270 */
[----:B-1----:R-:W-:Y:S02]  /*3e80*/  SEL R28, R28, RZ, !P3 ;  /* 0x000000ff1c1c7207 */ /* 0x002fe40005800000 */
[----:B--2---:R-:W-:Y:S02]  /*3e90*/  SEL R65, R65, RZ, !P3 ;  /* 0x000000ff41417207 */ /* 0x004fe40005800000 */
[----:B------:R-:W-:Y:S02]  /*3ea0*/  IADD3 R71, P3, PT, R28, R31, RZ ;  /* 0x0000001f1c477210 */ /* 0x000fe40007f7e0ff */
[----:B----4-:R-:W-:-:S03]  /*3eb0*/  LOP3.LUT R28, RZ, R29, RZ, 0x33, !PT ;  /* 0x0000001dff1c7212 */ /* 0x010fc600078e33ff */
[----:B------:R-:W-:Y:S02]  /*3ec0*/  IMAD.X R72, R65, 0x1, R72, P3 ;  /* 0x0000000141487824 */ /* 0x000fe400018e0648 */
[----:B---3--:R-:W-:-:S07]  /*3ed0*/  VIADD R73, R28, UR8 ;  /* 0x000000081c497c36 */ /* 0x008fce0008000000 */
.L_x_9175:
[----:B------:R-:W-:Y:S05]  /*3ee0*/  @!P6 BRA `(.L_x_8988) ;  /* 0x000000040034e947 */ /* 0x000fea0003800000 */
.L_x_8996:
[----:B------:R-:W-:Y:S01]  /*3ef0*/  IMAD.WIDE R34, R73, 0x10, R38 ;  /* 0x0000001049227825 */ /* 0x000fe200078e0226 */
[----:B------:R-:W-:Y:S05]  /*3f00*/  YIELD ;  /* 0x0000000000007946 */ /* 0x000fea0003800000 */
[----:B------:R-:W2:Y:S01]  /*3f10*/  LD.E.128.STRONG.GPU R28, desc[UR6][R34.64+-0x200] ;  /* 0xfffe0006221c7980 */ /* 0x000ea2000c10fd00 */
[----:B------:R-:W-:Y:S01]  /*3f20*/  UMOV UR4, 0xffffffff ;  /* 0xffffffff00047882 */ /* 0x000fe20000000000 */
[----:B--2---:R-:W-:-:S04]  /*3f30*/  ISETP.NE.U32.AND P3, PT, R28, 0x63, PT ;  /* 0x000000631c00780c */ /* 0x004fc80003f65070 */
[----:B------:R-:W-:Y:S01]  /*3f40*/  ISETP.NE.AND.EX P3, PT, R29, RZ, PT, P3 ;  /* 0x000000ff1d00720c */ /* 0x000fe20003f65330 */
[----:B------:R-:W-:-:S12]  /*3f50*/  BRA.DIV UR4, `(.L_x_8989) ;  /* 0x000000aa04947947 */ /* 0x000fd8000b800000 */
[----:B------:R-:W-:-:S13]  /*3f60*/  VOTE.ANY P3, !P3 ;  /* 0x0000000000ff7806 */ /* 0x000fda0005860100 */
.L_x_9178:
[----:B------:R-:W-:Y:S05]  /*3f70*/  @!P3 BRA `(.L_x_8990) ;  /* 0x00000000003cb947 */ /* 0x000fea0003800000 */
.L_x_8994:
[----:B------:R-:W-:Y:S05]  /*3f80*/  YIELD ;  /* 0x0000000000007946 */ /* 0x000fea0003800000 */
[----:B------:R-:W1:Y:S02]  /*3f90*/  LDCU UR4, c[0x0][0x370] ;  /* 0x00006e00ff0477ac */ /* 0x000e640008000800 */
[----:B-1----:R-:W-:-:S09]  /*3fa0*/  UISETP.GT.U32.AND UP0, UPT, UR4, 0x1f3, UPT ;  /* 0x000001f30400788c */ /* 0x002fd2000bf04070 */
[----:B------:R-:W-:Y:S05]  /*3fb0*/  BRA.U UP0, `(.L_x_8991) ;  /* 0x0000000100087547 */ /* 0x000fea000b800000 */
[----:B------:R1:W-:Y:S06]  /*3fc0*/  MEMBAR.SC.CTA ;  /* 0x0000000000007992 */ /* 0x0003ec0000000000 */
[----:B-1----:R-:W-:Y:S05]  /*3fd0*/  BRA `(.L_x_8992) ;  /* 0x0000000000087947 */ /* 0x002fea0003800000 */
.L_x_8991:
[----:B------:R-:W-:Y:S05]  /*3fe0*/  NANOSLEEP 0x15e ;  /* 0x0000015e0000795d */ /* 0x000fea0003800000 */
[----:B------:R-:W-:Y:S01]  /*3ff0*/  NOP ;  /* 0x0000000000007918 */ /* 0x000fe20000000000 */
.L_x_8992:
[----:B------:R-:W2:Y:S01]  /*4000*/  LD.E.128.STRONG.GPU R28, desc[UR6][R34.64+-0x200] ;  /* 0xfffe0006221c7980 */ /* 0x000ea2000c10fd00 */
[----:B------:R-:W-:Y:S01]  /*4010*/  UMOV UR4, 0xffffffff ;  /* 0xffffffff00047882 */ /* 0x000fe20000000000 */
[----:B--2---:R-:W-:-:S04]  /*4020*/  ISETP.NE.U32.AND P3, PT, R28, 0x63, PT ;  /* 0x000000631c00780c */ /* 0x004fc80003f65070 */
[----:B------:R-:W-:Y:S01]  /*4030*/  ISETP.NE.AND.EX P3, PT, R29, RZ, PT, P3 ;  /* 0x000000ff1d00720c */ /* 0x000fe20003f65330 */
[----:B------:R-:W-:-:S12]  /*4040*/  BRA.DIV UR4, `(.L_x_8993) ;  /* 0x000000aa04787947 */ /* 0x000fd8000b800000 */
[----:B------:R-:W-:-:S13]  /*4050*/  VOTE.ANY P3, !P3 ;  /* 0x0000000000ff7806 */ /* 0x000fda0005860100 */
.L_x_9181:
[----:B------:R-:W-:Y:S05]  /*4060*/  @P3 BRA `(.L_x_8994) ;  /* 0xfffffffc00c43947 */ /* 0x000fea000383ffff */
.L_x_8990:
        /* <DEDUP_REMOVED lines=14> */
[----:B------:R-:W1:Y:S02]  /*4150*/  SHFL.DOWN PT, R65, R31, 0x1, R33 ;  /* 0x082000001f417989 */ /* 0x000e6400000e0021 */
[----:B-1----:R-:W-:Y:S02]  /*4160*/  SEL R65, R65, RZ, !P3 ;  /* 0x000000ff41417207 */ /* 0x002fe40005800000 */
[----:B------:R-:W-:-:S05]  /*4170*/  IADD3 R74, P3, PT, R30, R35, RZ ;  /* 0x000000231e4a7210 */ /* 0x000fca0007f7e0ff */
[----:B------:R-:W-:Y:S01]  /*4180*/  IMAD.X R75, R31, 0x1, R65, P3 ;  /* 0x000000011f4b7824 */ /* 0x000fe200018e0641 */
[----:B------:R-:W-:Y:S01]  /*4190*/  ISETP.GT.AND P3, PT, R32, R33, PT ;  /* 0x000000212000720c */ /* 0x000fe20003f64270 */
[----:B------:R-:W1:Y:S01]  /*41a0*/  SHFL.DOWN PT, R65, R74, 0x2, R33 ;  /* 0x084000004a417989 */ /* 0x000e6200000e0021 */
[----:B------:R-:W-:Y:S02]  /*41b0*/  VIADD R32, R67, 0x4 ;  /* 0x0000000443207836 */ /* 0x000fe40000000000 */
[----:B-1----:R-:W-:-:S04]  /*41c0*/  SEL R65, R65, RZ, !P3 ;  /* 0x000000ff41417207 */ /* 0x002fc80005800000 */
[----:B------:R-:W-:Y:S02]  /*41d0*/  IADD3 R80, P4, PT, R65, R74, RZ ;  /* 0x0000004a41507210 */ /* 0x000fe40007f9e0ff */
[----:B------:R-:W1:Y:S02]  /*41e0*/  SHFL.DOWN PT, R65, R75, 0x2, R33 ;  /* 0x084000004b417989 */ /* 0x000e6400000e0021 */
[----:B-1----:R-:W-:Y:S02]  /*41f0*/  SEL R30, R65, RZ, !P3 ;  /* 0x000000ff411e7207 */ /* 0x002fe40005800000 */
[----:B------:R-:W1:Y:S01]  /*4200*/  SHFL.DOWN PT, R65, R80, 0x4, R33 ;  /* 0x0880000050417989 */ /* 0x000e6200000e0021 */
[----:B------:R-:W-:Y:S01]  /*4210*/  ISETP.GT.AND P3, PT, R32, R33, PT ;  /* 0x000000212000720c */ /* 0x000fe20003f64270 */
[----:B------:R-:W-:Y:S02]  /*4220*/  VIADD R32, R67, 0x8 ;  /* 0x0000000843207836 */ /* 0x000fe40000000000 */
[----:B------:R-:W-:Y:S01]  /*4230*/  IMAD.X R30, R30, 0x1, R75, P4 ;  /* 0x000000011e1e7824 */ /* 0x000fe200020e064b */
[----:B-1----:R-:W-:-:S04]  /*4240*/  SEL R65, R65, RZ, !P3 ;  /* 0x000000ff41417207 */ /* 0x002fc80005800000 */
[----:B------:R-:W-:Y:S02]  /*4250*/  IADD3 R76, P4, PT, R65, R80, RZ ;  /* 0x00000050414c7210 */ /* 0x000fe40007f9e0ff */
[----:B------:R-:W1:Y:S02]  /*4260*/  SHFL.DOWN PT, R65, R30, 0x4, R33 ;  /* 0x088000001e417989 */ /* 0x000e6400000e0021 */
[----:B-1----:R-:W-:Y:S02]  /*4270*/  SEL R65, R65, RZ, !P3 ;  /* 0x000000ff41417207 */ /* 0x002fe40005800000 */
[----:B------:R-:W-:-:S03]  /*4280*/  ISETP.GT.AND P3, PT, R32, R33, PT ;  /* 0x000000212000720c */ /* 0x000fc60003f64270 */
[----:B------:R-:W-:Y:S02]  /*4290*/  IMAD.X R78, R65, 0x1, R30, P4 ;  /* 0x00000001414e7824 */ /* 0x000fe400020e061e */
[----:B------:R-:W1:Y:S01]  /*42a0*/  SHFL.DOWN PT, R65, R76, 0x8, R33 ;  /* 0x090000004c417989 */ /* 0x000e6200000e0021 */
[----:B------:R-:W-:Y:S01]  /*42b0*/  VIADD R30, R67, 0x10 ;  /* 0x00000010431e7836 */ /* 0x000fe20000000000 */
[----:B-1----:R-:W-:-:S04]  /*42c0*/  SEL R65, R65, RZ, !P3 ;  /* 0x000000ff41417207 */ /* 0x002fc80005800000 */
[----:B------:R-:W-:Y:S02]  /*42d0*/  IADD3 R74, P4, PT, R65, R76, RZ ;  /* 0x0000004c414a7210 */ /* 0x000fe40007f9e0ff */
[----:B------:R-:W1:Y:S02]  /*42e0*/  SHFL.DOWN PT, R65, R78, 0x8, R33 ;  /* 0x090000004e417989 */ /* 0x000e6400000e0021 */
[----:B-1----:R-:W-:Y:S02]  /*42f0*/  SEL R31, R65, RZ, !P3 ;  /* 0x000000ff411f7207 */ /* 0x002fe40005800000 */
[----:B------:R-:W-:Y:S02]  /*4300*/  ISETP.GT.AND P3, PT, R30, R33, PT ;  /* 0x000000211e00720c */ /* 0x000fe40003f64270 */
[----:B------:R-:W1:Y:S01]  /*4310*/  SHFL.DOWN PT, R30, R74, 0x10, R33 ;  /* 0x0a0000004a1e7989 */ /* 0x000e6200000e0021 */
[----:B------:R-:W-:-:S05]  /*4320*/  IMAD.X R31, R31, 0x1, R78, P4 ;  /* 0x000000011f1f7824 */ /* 0x000fca00020e064e */
        /* <DEDUP_REMOVED lines=8> */
.L_x_9195:
[----:B------:R-:W-:Y:S05]  /*43b0*/  @P3 BRA `(.L_x_8996) ;  /* 0xfffffff800cc3947 */ /* 0x000fea000383ffff */
.L_x_8988:
        /* <DEDUP_REMOVED lines=20> */
.L_x_8998:
[----:B------:R-:W-:Y:S05]  /*4500*/  BSYNC.RECONVERGENT B1 ;  /* 0x0000000000017941 */ /* 0x000fea0003800200 */
.L_x_8997:
[----:B------:R1:W-:Y:S01]  /*4510*/  @!P3 STS.64 [R35+0x90], R32 ;  /* 0x000090202300b388 */ /* 0x0003e20000000a00 */
[----:B--2---:R-:W-:Y:S02]  /*4520*/  IMAD.MOV.U32 R37, RZ, RZ, R68 ;  /* 0x000000ffff257224 */ /* 0x004fe400078e0044 */
[----:B------:R-:W-:-:S07]  /*4530*/  @!P3 IMAD.MOV.U32 R37, RZ, RZ, R32 ;  /* 0x000000ffff25b224 */ /* 0x000fce00078e0020 */
.L_x_8978:
        /* <DEDUP_REMOVED lines=8> */
[----:B-1----:R1:W3:Y:S04]  /*45c0*/  LDS.64 R32, [R65+0xa8] ;  /* 0x0000a80041207984 */ /* 0x0022e80000000a00 */
[----:B------:R1:W4:Y:S02]  /*45d0*/  LDS.64 R30, [R65+0xb8] ;  /* 0x0000b800411e7984 */ /* 0x0003240000000a00 */
[----:B-12---:R-:W-:-:S07]  /*45e0*/  @P3 IMAD.IADD R37, R28, 0x1, R37 ;  /* 0x000000011c253824 */ /* 0x006fce00078e0225 */
.L_x_8977:
[----:B------:R-:W-:Y:S05]  /*45f0*/  BSYNC.RECONVERGENT B0 ;  /* 0x0000000000007941 */ /* 0x000fea0003800200 */
.L_x_8975:
[----:B------:R-:W-:Y:S01]  /*4600*/  BAR.SYNC.DEFER_BLOCKING 0x0 ;  /* 0x0000000000007b1d */ /* 0x000fe20000010000 */
[C---:B------:R-:W-:Y:S01]  /*4610*/  LOP3.LUT P3, RZ, R64.reuse, 0x800, RZ, 0xc0, !PT ;  /* 0x0000080040ff7812 */ /* 0x040fe2000786c0ff */
[----:B-1-3--:R-:W-:Y:S01]  /*4620*/  IMAD.IADD R34, R37, 0x1, -R32 ;  /* 0x0000000125227824 */ /* 0x00afe200078e0a20 */
[----:B------:R-:W-:-:S03]  /*4630*/  LOP3.LUT P4, RZ, R64, 0x1, RZ, 0xc0, !PT ;  /* 0x0000000140ff7812 */ /* 0x000fc6000788c0ff */
[----:B------:R-:W-:Y:S01]  /*4640*/  IMAD.MOV.U32 R28, RZ, RZ, R34 ;  /* 0x000000ffff1c7224 */ /* 0x000fe200078e0022 */
[----:B------:R-:W-:Y:S07]  /*4650*/  BSSY.RECONVERGENT B0, `(.L_x_8999) ;  /* 0x00000dd000007945 */ /* 0x000fee0003800200 */
[----:B------:R-:W-:-:S04]  /*4660*/  @P3 VIADD R28, R34, 0x1 ;  /* 0x00000001221c3836 */ /* 0x000fc80000000000 */
[C---:B------:R-:W-:Y:S02]  /*4670*/  @P4 VIADD R29, R28.reuse, 0x1 ;  /* 0x000000011c1d4836 */ /* 0x040fe40000000000 */
[----:B------:R-:W-:Y:S02]  /*4680*/  @P4 IMAD R36, R28, 0x4, R65 ;  /* 0x000000041c244824 */ /* 0x000fe400078e0241 */
[----:B------:R-:W-:-:S04]  /*4690*/  @P4 IMAD.MOV.U32 R28, RZ, RZ, R29 ;  /* 0x000000ffff1c4224 */ /* 0x000fc800078e001d */
[C---:B------:R-:W-:Y:S02]  /*46a0*/  @P2 VIADD R29, R28.reuse, 0x1 ;  /* 0x000000011c1d2836 */ /* 0x040fe40000000000 */
[----:B------:R-:W-:Y:S02]  /*46b0*/  @P2 IMAD R37, R28, 0x4, R65 ;  /* 0x000000041c252824 */ /* 0x000fe400078e0241 */
[----:B------:R-:W-:Y:S02]  /*46c0*/  @P2 IMAD.MOV.U32 R28, RZ, RZ, R29 ;  /* 0x000000ffff1c2224 */ /* 0x000fe400078e001d */
[--C-:B------:R-:W-:Y:S02]  /*46d0*/  @P3 IMAD R29, R34, 0x4, R65.reuse ;  /* 0x00000004221d3824 */ /* 0x100fe400078e0241 */
[C---:B------:R-:W-:Y:S02]  /*46e0*/  @P1 VIADD R35, R28.reuse, 0x1 ;  /* 0x000000011c231836 */ /* 0x040fe40000000000 */
[----:B------:R-:W-:Y:S01]  /*46f0*/  @P1 IMAD R38, R28, 0x4, R65 ;  /* 0x000000041c261824 */ /* 0x000fe200078e0241 */
[----:B------:R1:W-:Y:S01]  /*4700*/  @P3 STS [R29+0x800], R16 ;  /* 0x000800101d003388 */ /* 0x0003e20000000800 */
[----:B------:R-:W-:Y:S01]  /*4710*/  @P1 IMAD.MOV.U32 R28, RZ, RZ, R35 ;  /* 0x000000ffff1c1224 */ /* 0x000fe200078e0023 */
[----:B------:R-:W-:-:S02]  /*4720*/  LOP3.LUT P3, R35, R24, 0x20, RZ, 0xc0, !PT ;  /* 0x0000002018237812 */ /* 0x000fc4000786c0ff */
[----:B------:R-:W-:Y:S01]  /*4730*/  @P4 STS [R36+0x800], R61 ;  /* 0x0008003d24004388 */ /* 0x000fe20000000800 */
[----:B------:R-:W-:Y:S01]  /*4740*/  @P0 VIADD R39, R28, 0x1 ;  /* 0x000000011c270836 */ /* 0x000fe20000000000 */
[----:B------:R-:W-:Y:S01]  /*4750*/  LOP3.LUT P4, R24, R24, 0x40, RZ, 0xc0, !PT ;  /* 0x0000004018187812 */ /* 0x000fe2000788c0ff */
[----:B------:R-:W-:Y:S01]  /*4760*/  @P0 IMAD R67, R28, 0x4, R65 ;  /* 0x000000041c430824 */ /* 0x000fe200078e0241 */
[----:B------:R-:W-:Y:S01]  /*4770*/  @P2 STS [R37+0x800], R60 ;  /* 0x0008003c25002388 */ /* 0x000fe20000000800 */
[----:B------:R-:W-:-:S03]  /*4780*/  @P0 IMAD.MOV.U32 R28, RZ, RZ, R39 ;  /* 0x000000ffff1c0224 */ /* 0x000fc600078e0027 */
[----:B------:R2:W-:Y:S03]  /*4790*/  @P1 STS [R38+0x800], R59 ;  /* 0x0008003b26001388 */ /* 0x0005e60000000800 */
[C---:B------:R-:W-:Y:S01]  /*47a0*/  @P3 IMAD R68, R28.reuse, 0x4, R65 ;  /* 0x000000041c443824 */ /* 0x040fe200078e0241 */
[----:B------:R-:W-:Y:S01]  /*47b0*/  @P0 STS [R67+0x800], R58 ;  /* 0x0008003a43000388 */ /* 0x000fe20000000800 */
[----:B-1----:R-:W-:-:S03]  /*47c0*/  @P3 VIADD R16, R28, 0x1 ;  /* 0x000000011c103836 */ /* 0x002fc60000000000 */
[----:B------:R1:W-:Y:S01]  /*47d0*/  @P3 STS [R68+0x800], R57 ;  /* 0x0008003944003388 */ /* 0x0003e20000000800 */
[----:B------:R-:W-:Y:S01]  /*47e0*/  @P3 IMAD.MOV.U32 R28, RZ, RZ, R16 ;  /* 0x000000ffff1c3224 */ /* 0x000fe200078e0010 */
[----:B------:R-:W-:-:S03]  /*47f0*/  LOP3.LUT P3, R16, R40, 0x80, RZ, 0xc0, !PT ;  /* 0x0000008028107812 */ /* 0x000fc6000786c0ff */
[C---:B------:R-:W-:Y:S02]  /*4800*/  @P4 IMAD R39, R28.reuse, 0x4, R65 ;  /* 0x000000041c274824 */ /* 0x040fe400078e0241 */
[----:B------:R-:W-:-:S03]  /*4810*/  @P4 VIADD R29, R28, 0x1 ;  /* 0x000000011c1d4836 */ /* 0x000fc60000000000 */
[----:B------:R3:W-:Y:S01]  /*4820*/  @P4 STS [R39+0x800], R56 ;  /* 0x0008003827004388 */ /* 0x0007e20000000800 */
[----:B------:R-:W-:Y:S01]  /*4830*/  @P4 IMAD.MOV.U32 R28, RZ, RZ, R29 ;  /* 0x000000ffff1c4224 */ /* 0x000fe200078e001d */
[----:B------:R-:W-:-:S03]  /*4840*/  LOP3.LUT P4, R40, R40, 0x100, RZ, 0xc0, !PT ;  /* 0x0000010028287812 */ /* 0x000fc6000788c0ff */
[C---:B--2---:R-:W-:Y:S02]  /*4850*/  @P3 IMAD R38, R28.reuse, 0x4, R65 ;  /* 0x000000041c263824 */ /* 0x044fe400078e0241 */
[----:B------:R-:W-:-:S03]  /*4860*/  @P3 VIADD R29, R28, 0x1 ;  /* 0x000000011c1d3836 */ /* 0x000fc60000000000 */
[----:B------:R-:W-:Y:S01]  /*4870*/  @P3 STS [R38+0x800], R55 ;  /* 0x0008003726003388 */ /* 0x000fe20000000800 */
[----:B------:R-:W-:Y:S01]  /*4880*/  @P3 IMAD.MOV.U32 R28, RZ, RZ, R29 ;  /* 0x000000ffff1c3224 */ /* 0x000fe200078e001d */
[----:B------:R-:W-:-:S03]  /*4890*/  LOP3.LUT P3, R36, R41, 0x200, RZ, 0xc0, !PT ;  /* 0x0000020029247812 */ /* 0x000fc6000786c0ff */
[C---:B-1----:R-:W-:Y:S02]  /*48a0*/  @P4 IMAD R57, R28.reuse, 0x4, R65 ;  /* 0x000000041c394824 */ /* 0x042fe400078e0241 */
[----:B------:R-:W-:-:S03]  /*48b0*/  @P4 VIADD R29, R28, 0x1 ;  /* 0x000000011c1d4836 */ /* 0x000fc60000000000 */
[----:B------:R1:W-:Y:S01]  /*48c0*/  @P4 STS [R57+0x800], R54 ;  /* 0x0008003639004388 */ /* 0x0003e20000000800 */
[----:B------:R-:W-:Y:S01]  /*48d0*/  @P4 IMAD.MOV.U32 R28, RZ, RZ, R29 ;  /* 0x000000ffff1c4224 */ /* 0x000fe200078e001d */
[----:B------:R-:W-:-:S03]  /*48e0*/  LOP3.LUT P4, R41, R41, 0x400, RZ, 0xc0, !PT ;  /* 0x0000040029297812 */ /* 0x000fc6000788c0ff */
[C---:B---3--:R-:W-:Y:S02]  /*48f0*/  @P3 IMAD R56, R28.reuse, 0x4, R65 ;  /* 0x000000041c383824 */ /* 0x048fe400078e0241 */
[----:B------:R-:W-:-:S03]  /*4900*/  @P3 VIADD R29, R28, 0x1 ;  /* 0x000000011c1d3836 */ /* 0x000fc60000000000 */
        /* <DEDUP_REMOVED lines=8> */
[C---:B-1----:R-:W-:Y:S02]  /*4990*/  @P3 IMAD R54, R28.reuse, 0x4, R65 ;  /* 0x000000041c363824 */ /* 0x042fe400078e0241 */
[----:B------:R-:W-:-:S03]  /*49a0*/  @P3 VIADD R29, R28, 0x1 ;  /* 0x000000011c1d3836 */ /* 0x000fc60000000000 */
[----:B------:R1:W-:Y:S01]  /*49b0*/  @P3 STS [R54+0x800], R51 ;  /* 0x0008003336003388 */ /* 0x0003e20000000800 */
[----:B------:R-:W-:Y:S01]  /*49c0*/  @P3 IMAD.MOV.U32 R28, RZ, RZ, R29 ;  /* 0x000000ffff1c3224 */ /* 0x000fe200078e001d */
[----:B------:R-:W-:-:S03]  /*49d0*/  LOP3.LUT P3, R38, R43, 0x2000, RZ, 0xc0, !PT ;  /* 0x000020002b267812 */ /* 0x000fc6000786c0ff */
[C---:B--2---:R-:W-:Y:S02]  /*49e0*/  @P4 IMAD R53, R28.reuse, 0x4, R65 ;  /* 0x000000041c354824 */ /* 0x044fe400078e0241 */
        /* <DEDUP_REMOVED lines=18> */
[----:B---3--:R-:W-:-:S03]  /*4b10*/  LOP3.LUT P3, R49, R45, 0x20000, RZ, 0xc0, !PT ;  /* 0x000200002d317812 */ /* 0x008fc6000786c0ff */
[C---:B------:R-:W-:Y:S02]  /*4b20*/  @P4 VIADD R29, R28.reuse, 0x1 ;  /* 0x000000011c1d4836 */ /* 0x040fe40000000000 */
[----:B------:R-:W-:Y:S02]  /*4b30*/  @P4 IMAD R53, R28, 0x4, R65 ;  /* 0x000000041c354824 */ /* 0x000fe400078e0241 */
[----:B------:R-:W-:-:S03]  /*4b40*/  @P4 IMAD.MOV.U32 R28, RZ, RZ, R29 ;  /* 0x000000ffff1c4224 */ /* 0x000fc600078e001d */
[----:B------:R2:W-:Y:S01]  /*4b50*/  @P4 STS [R53+0x800], R46 ;  /* 0x0008002e35004388 */ /* 0x0005e20000000800 */
[----:B0-----:R-:W-:Y:S02]  /*4b60*/  LOP3.LUT P4, R45, R45, 0x40000, RZ, 0xc0, !PT ;  /* 0x000400002d2d7812 */ /* 0x001fe4000788c0ff */
[C---:B-1----:R-:W-:Y:S02]  /*4b70*/  @P3 IMAD R48, R28.reuse, 0x4, R65 ;  /* 0x000000041c303824 */ /* 0x042fe400078e0241 */
[----:B------:R-:W-:-:S03]  /*4b80*/  @P3 VIADD R29, R28, 0x1 ;  /* 0x000000011c1d3836 */ /* 0x000fc60000000000 */
[----:B------:R2:W-:Y:S01]  /*4b90*/  @P3 STS [R48+0x800], R23 ;  /* 0x0008001730003388 */ /* 0x0005e20000000800 */
[----:B------:R-:W-:Y:S01]  /*4ba0*/  @P3 IMAD.MOV.U32 R28, RZ, RZ, R29 ;  /* 0x000000ffff1c3224 */ /* 0x000fe200078e001d */
[----:B----4-:R-:W-:-:S04]  /*4bb0*/  ISETP.GE.AND P3, PT, R66, R30, PT ;  /* 0x0000001e4200720c */ /* 0x010fc80003f66270 */
[----:B------:R-:W-:-:S05]  /*4bc0*/  @P4 IMAD R28, R28, 0x4, R65 ;  /* 0x000000041c1c4824 */ /* 0x000fca00078e0241 */
[----:B------:R2:W-:Y:S01]  /*4bd0*/  @P4 STS [R28+0x800], R27 ;  /* 0x0008001b1c004388 */ /* 0x0005e20000000800 */
[----:B------:R-:W-:Y:S06]  /*4be0*/  BAR.SYNC.DEFER_BLOCKING 0x0 ;  /* 0x0000000000007b1d */ /* 0x000fec0000010000 */
[----:B------:R-:W-:Y:S05]  /*4bf0*/  @P3 BRA `(.L_x_9000) ;  /* 0x0000000800083947 */ /* 0x000fea0003800000 */
[----:B--2---:R-:W-:Y:S01]  /*4c00*/  IMAD.MOV.U32 R23, RZ, RZ, R66 ;  /* 0x000000ffff177224 */ /* 0x004fe200078e0042 */
[----:B------:R-:W-:Y:S04]  /*4c10*/  BSSY.RECONVERGENT B1, `(.L_x_9001) ;  /* 0x0000021000017945 */ /* 0x000fe80003800200 */
[----:B------:R-:W-:-:S05]  /*4c20*/  LOP3.LUT R27, RZ, R23, RZ, 0x33, !PT ;  /* 0x00000017ff1b7212 */ /* 0x000fca00078e33ff */
[----:B------:R-:W-:-:S05]  /*4c30*/  IMAD.IADD R27, R27, 0x1, R30 ;  /* 0x000000011b1b7824 */ /* 0x000fca00078e021e */
[C---:B------:R-:W-:Y:S02]  /*4c40*/  LOP3.LUT R28, R27.reuse, 0x600, RZ, 0xc0, !PT ;  /* 0x000006001b1c7812 */ /* 0x040fe400078ec0ff */
[----:B------:R-:W-:Y:S02]  /*4c50*/  ISETP.GE.U32.AND P3, PT, R27, 0x600, PT ;  /* 0x000006001b00780c */ /* 0x000fe40003f66070 */
[----:B------:R-:W-:-:S13]  /*4c60*/  ISETP.NE.AND P4, PT, R28, 0x600, PT ;  /* 0x000006001c00780c */ /* 0x000fda0003f85270 */
[----:B------:R-:W-:Y:S05]  /*4c70*/  @!P4 BRA `(.L_x_9002) ;  /* 0x000000000068c947 */ /* 0x000fea0003800000 */
[----:B------:R-:W-:Y:S01]  /*4c80*/  LOP3.LUT R23, RZ, R66, RZ, 0x33, !PT ;  /* 0x00000042ff177212 */ /* 0x000fe200078e33ff */
[----:B------:R-:W0:Y:S01]  /*4c90*/  LDCU.64 UR4, c[0x0][0x3b0] ;  /* 0x00007600ff0477ac */ /* 0x000e220008000a00 */
[C---:B------:R-:W-:Y:S01]  /*4ca0*/  IADD3 R51, P4, PT, R66.reuse, R32, RZ ;  /* 0x0000002042337210 */ /* 0x040fe20007f9e0ff */
[----:B------:R-:W-:Y:S02]  /*4cb0*/  IMAD R46, R66, 0x4, R65 ;  /* 0x00000004422e7824 */ /* 0x000fe400078e0241 */
[----:B------:R-:W-:Y:S02]  /*4cc0*/  IMAD.IADD R23, R23, 0x1, R30 ;  /* 0x0000000117177824 */ /* 0x000fe400078e021e */
[----:B------:R-:W-:Y:S02]  /*4cd0*/  IMAD.X R28, RZ, RZ, R33, P4 ;  /* 0x000000ffff1c7224 */ /* 0x000fe400020e0621 */
[----:B------:R-:W-:Y:S01]  /*4ce0*/  VIADD R46, R46, 0x800 ;  /* 0x000008002e2e7836 */ /* 0x000fe20000000000 */
[----:B------:R-:W-:-:S02]  /*4cf0*/  LOP3.LUT R27, R23, 0x600, RZ, 0xc0, !PT ;  /* 0x00000600171b7812 */ /* 0x000fc400078ec0ff */
[----:B------:R-:W-:-:S03]  /*4d00*/  LEA.HI R23, R23, 0x1, RZ, 0x17 ;  /* 0x0000000117177811 */ /* 0x000fc600078fb8ff */
[----:B------:R-:W-:Y:S01]  /*4d10*/  VIADD R27, R27, 0x200 ;  /* 0x000002001b1b7836 */ /* 0x000fe20000000000 */
[----:B------:R-:W-:Y:S02]  /*4d20*/  LOP3.LUT R23, R23, 0x3, RZ, 0xc0, !PT ;  /* 0x0000000317177812 */ /* 0x000fe400078ec0ff */
[----:B0-----:R-:W-:Y:S02]  /*4d30*/  LEA R48, P4, R51, UR4, 0x2 ;  /* 0x0000000433307c11 */ /* 0x001fe4000f8810ff */
[----:B------:R-:W-:Y:S01]  /*4d40*/  LOP3.LUT R27, R27, 0x600, RZ, 0xc0, !PT ;  /* 0x000006001b1b7812 */ /* 0x000fe200078ec0ff */
[----:B------:R-:W-:Y:S01]  /*4d50*/  IMAD.MOV R47, RZ, RZ, -R23 ;  /* 0x000000ffff2f7224 */ /* 0x000fe200078e0a17 */
[----:B------:R-:W-:-:S03]  /*4d60*/  LEA.HI.X R51, R51, UR5, R28, 0x2, P4 ;  /* 0x0000000533337c11 */ /* 0x000fc6000a0f141c */
[----:B------:R-:W-:-:S07]  /*4d70*/  IMAD.IADD R23, R27, 0x1, R66 ;  /* 0x000000011b177824 */ /* 0x000fce00078e0242 */
.L_x_9003:
        /* <DEDUP_REMOVED lines=10> */
.L_x_9002:
[----:B------:R-:W-:Y:S05]  /*4e20*/  BSYNC.RECONVERGENT B1 ;  /* 0x0000000000017941 */ /* 0x000fea0003800200 */
.L_x_9001:
[----:B------:R-:W-:Y:S05]  /*4e30*/  @!P3 BRA `(.L_x_9000) ;  /* 0x000000040078b947 */ /* 0x000fea0003800000 */
[----:B------:R-:W1:Y:S01]  /*4e40*/  LDCU.64 UR4, c[0x0][0x3b0] ;  /* 0x00007600ff0477ac */ /* 0x000e620008000a00 */
[----:B0-----:R-:W-:Y:S01]  /*4e50*/  IMAD.IADD R27, R30, 0x1, -R23 ;  /* 0x000000011e1b7824 */ /* 0x001fe200078e0a17 */
[----:B------:R-:W-:Y:S01]  /*4e60*/  IADD3 R29, P3, PT, R23, R32, RZ ;  /* 0x00000020171d7210 */ /* 0x000fe20007f7e0ff */
[----:B------:R-:W-:Y:S03]  /*4e70*/  BSSY.RECONVERGENT B1, `(.L_x_9004) ;  /* 0x0000035000017945 */ /* 0x000fe60003800200 */
[----:B------:R-:W-:Y:S01]  /*4e80*/  ISETP.GT.AND P4, PT, R27, 0x1800, PT ;  /* 0x000018001b00780c */ /* 0x000fe20003f84270 */
[----:B------:R-:W-:Y:S02]  /*4e90*/  IMAD.X R46, RZ, RZ, R33, P3 ;  /* 0x000000ffff2e7224 */ /* 0x000fe400018e0621 */
[----:B------:R-:W-:-:S04]  /*4ea0*/  IMAD R27, R23, 0x4, R65 ;  /* 0x00000004171b7824 */ /* 0x000fc800078e0241 */
        /* <DEDUP_REMOVED lines=9> */
.L_x_9006:
[----:B------:R-:W0:Y:S01]  /*4f40*/  LDS R47, [R27+-0x1800] ;  /* 0xffe800001b2f7984 */ /* 0x000e220000000800 */
[----:B------:R-:W-:Y:S01]  /*4f50*/  IADD3 R46, P4, PT, R28, 0x8000, RZ ;  /* 0x000080001c2e7810 */ /* 0x000fe20007f9e0ff */
[----:B------:R-:W-:Y:S02]  /*4f60*/  VIADD R23, R23, 0x2000 ;  /* 0x0000200017177836 */ /* 0x000fe40000000000 */
[----:B------:R-:W1:Y:S04]  /*4f70*/  LDS R51, [R27+-0x1000] ;  /* 0xfff000001b337984 */ /* 0x000e680000000800 */
        /* <DEDUP_REMOVED lines=8> */
[----:B0-----:R-:W-:Y:S04]  /*5000*/  STG.E desc[UR6][R28.64+-0x1000], R47 ;  /* 0xfff0002f1c007986 */ /* 0x001fe8000c101906 */
[----:B-1----:R-:W-:Y:S04]  /*5010*/  STG.E desc[UR6][R28.64+-0x800], R51 ;  /* 0xfff800331c007986 */ /* 0x002fe8000c101906 */
[----:B------:R-:W0:Y:S04]  /*5020*/  LDS R73, [R27+0x3800] ;  /* 0x003800001b497984 */ /* 0x000e280000000800 */
[----:B------:R-:W1:Y:S04]  /*5030*/  LDS R75, [R27+0x4000] ;  /* 0x004000001b4b7984 */ /* 0x000e680000000800 */
[----:B------:R-:W1:Y:S04]  /*5040*/  LDS R47, [R27+0x4800] ;  /* 0x004800001b2f7984 */ /* 0x000e680000000800 */
[----:B------:R-:W1:Y:S04]  /*5050*/  LDS R51, [R27+0x5000] ;  /* 0x005000001b337984 */ /* 0x000e680000000800 */
[----:B------:R-:W1:Y:S04]  /*5060*/  LDS R77, [R27+0x5800] ;  /* 0x005800001b4d7984 */ /* 0x000e680000000800 */
[----:B------:R4:W1:Y:S04]  /*5070*/  LDS R79, [R27+0x6000] ;  /* 0x006000001b4f7984 */ /* 0x0008680000000800 */
[----:B--2---:R2:W-:Y:S04]  /*5080*/  STG.E desc[UR6][R28.64], R53 ;  /* 0x000000351c007986 */ /* 0x0045e8000c101906 */
[----:B---3--:R-:W-:Y:S01]  /*5090*/  STG.E desc[UR6][R28.64+0x800], R55 ;  /* 0x000800371c007986 */ /* 0x008fe2000c101906 */
[----:B----4-:R-:W-:-:S03]  /*50a0*/  VIADD R27, R27, 0x8000 ;  /* 0x000080001b1b7836 */ /* 0x010fc60000000000 */
[----:B------:R-:W-:Y:S01]  /*50b0*/  STG.E desc[UR6][R28.64+0x1000], R57 ;  /* 0x001000391c007986 */ /* 0x000fe2000c101906 */
[----:B--2---:R-:W-:Y:S01]  /*50c0*/  IMAD.X R53, RZ, RZ, R29, P4 ;  /* 0x000000ffff357224 */ /* 0x004fe200020e061d */
[----:B------:R-:W-:Y:S02]  /*50d0*/  ISETP.GE.AND P4, PT, R23, R48, PT ;  /* 0x000000301700720c */ /* 0x000fe40003f86270 */
[----:B-----5:R-:W-:Y:S04]  /*50e0*/  STG.E desc[UR6][R28.64+0x1800], R59 ;  /* 0x0018003b1c007986 */ /* 0x020fe8000c101906 */
[----:B------:R-:W-:Y:S04]  /*50f0*/  STG.E desc[UR6][R28.64+0x2000], R61 ;  /* 0x0020003d1c007986 */ /* 0x000fe8000c101906 */
[----:B------:R-:W-:Y:S04]  /*5100*/  STG.E desc[UR6][R28.64+0x2800], R67 ;  /* 0x002800431c007986 */ /* 0x000fe8000c101906 */
[----:B------:R-:W-:Y:S04]  /*5110*/  STG.E desc[UR6][R28.64+0x3000], R69 ;  /* 0x003000451c007986 */ /* 0x000fe8000c101906 */
[----:B------:R-:W-:Y:S04]  /*5120*/  STG.E desc[UR6][R28.64+0x3800], R71 ;  /* 0x003800471c007986 */ /* 0x000fe8000c101906 */
[----:B0-----:R-:W-:Y:S04]  /*5130*/  STG.E desc[UR6][R28.64+0x4000], R73 ;  /* 0x004000491c007986 */ /* 0x001fe8000c101906 */
[----:B-1----:R-:W-:Y:S04]  /*5140*/  STG.E desc[UR6][R28.64+0x4800], R75 ;  /* 0x0048004b1c007986 */ /* 0x002fe8000c101906 */
[----:B------:R-:W-:Y:S04]  /*5150*/  STG.E desc[UR6][R28.64+0x5000], R47 ;  /* 0x0050002f1c007986 */ /* 0x000fe8000c101906 */
[----:B------:R-:W-:Y:S04]  /*5160*/  STG.E desc[UR6][R28.64+0x5800], R51 ;  /* 0x005800331c007986 */ /* 0x000fe8000c101906 */
[----:B------:R-:W-:Y:S04]  /*5170*/  STG.E desc[UR6][R28.64+0x6000], R77 ;  /* 0x0060004d1c007986 */ /* 0x000fe8000c101906 */
[----:B------:R0:W-:Y:S02]  /*5180*/  STG.E desc[UR6][R28.64+0x6800], R79 ;  /* 0x0068004f1c007986 */ /* 0x0001e4000c101906 */
[----:B0-----:R-:W-:-:S02]  /*5190*/  IMAD.MOV.U32 R28, RZ, RZ, R46 ;  /* 0x000000ffff1c7224 */ /* 0x001fc400078e002e */
[----:B------:R-:W-:Y:S01]  /*51a0*/  IMAD.MOV.U32 R29, RZ, RZ, R53 ;  /* 0x000000ffff1d7224 */ /* 0x000fe200078e0035 */
[----:B------:R-:W-:Y:S06]  /*51b0*/  @!P4 BRA `(.L_x_9006) ;  /* 0xfffffffc0060c947 */ /* 0x000fec000383ffff */
.L_x_9005:
[----:B------:R-:W-:Y:S05]  /*51c0*/  BSYNC.RECONVERGENT B1 ;  /* 0x0000000000017941 */ /* 0x000fea0003800200 */
.L_x_9004:
        /* <DEDUP_REMOVED lines=27> */
.L_x_9008:
[----:B------:R-:W-:Y:S05]  /*5380*/  BSYNC.RECONVERGENT B1 ;  /* 0x0000000000017941 */ /* 0x000fea0003800200 */
.L_x_9007:
        /* <DEDUP_REMOVED lines=9> */
.L_x_9000:
[----:B------:R-:W-:Y:S05]  /*5420*/  BSYNC.RECONVERGENT B0 ;  /* 0x0000000000007941 */ /* 0x000fea0003800200 */
.L_x_8999:
[----:B------:R-:W1:Y:S01]  /*5430*/  LDCU.128 UR8, c[0x0][0x390] ;  /* 0x00007200ff0877ac */ /* 0x000e620008000c00 */
[C---:B------:R-:W-:Y:S01]  /*5440*/  ISETP.GE.AND P3, PT, R66.reuse, R63, PT ;  /* 0x0000003f4200720c */ /* 0x040fe20003f66270 */
[----:B--2---:R-:W-:Y:S01]  /*5450*/  VIADD R46, R66, 0x200 ;  /* 0x00000200422e7836 */ /* 0x004fe20000000000 */
[----:B-1----:R-:W-:-:S04]  /*5460*/  IADD3 R20, P4, PT, R20, UR8, RZ ;  /* 0x0000000814147c10 */ /* 0x002fc8000ff9e0ff */
[----:B------:R-:W-:Y:S02]  /*5470*/  IADD3.X R21, PT, PT, R21, UR9, RZ, P4, !PT ;  /* 0x0000000915157c10 */ /* 0x000fe4000a7fe4ff */
[----:B0---4-:R-:W-:-:S04]  /*5480*/  IADD3 R28, P4, PT, R19, UR10, RZ ;  /* 0x0000000a131c7c10 */ /* 0x011fc8000ff9e0ff */
[----:B------:R-:W-:Y:S02]  /*5490*/  IADD3.X R29, PT, PT, R18, UR11, RZ, P4, !PT ;  /* 0x0000000b121d7c10 */ /* 0x000fe4000a7fe4ff */
[----:B------:R-:W-:Y:S01]  /*54a0*/  ISETP.GE.AND P4, PT, R46, R63, PT ;  /* 0x0000003f2e00720c */ /* 0x000fe20003f86270 */
[----:B------:R0:W5:-:S12]  /*54b0*/  @!P3 LDG.E R18, desc[UR6][R20.64] ;  /* 0x000000061412b981 */ /* 0x000158000c1e1900 */
[----:B------:R0:W5:Y:S01]  /*54c0*/  @P4 LDG.E R19, desc[UR6][R28.64+0x800] ;  /* 0x000800061c134981 */ /* 0x000162000c1e1900 */
[----:B------:R-:W-:-:S03]  /*54d0*/  LOP3.LUT R46, R66, 0x400, RZ, 0xfc, !PT ;  /* 0x00000400422e7812 */ /* 0x000fc600078efcff */
[----:B------:R0:W5:Y:S01]  /*54e0*/  @P3 LDG.E R18, desc[UR6][R28.64] ;  /* 0x000000061c123981 */ /* 0x000162000c1e1900 */
[-C--:B------:R-:W-:Y:S01]  /*54f0*/  ISETP.GE.AND P3, PT, R46, R63.reuse, PT ;  /* 0x0000003f2e00720c */ /* 0x080fe20003f66270 */
[----:B------:R-:W-:Y:S02]  /*5500*/  VIADD R46, R66, 0x600 ;  /* 0x00000600422e7836 */ /* 0x000fe40000000000 */
[----:B------:R0:W5:Y:S03]  /*5510*/  @!P4 LDG.E R19, desc[UR6][R20.64+0x800] ;  /* 0x000800061413c981 */ /* 0x000166000c1e1900 */
[----:B------:R-:W-:-:S07]  /*5520*/  ISETP.GE.AND P4, PT, R46, R63, PT ;  /* 0x0000003f2e00720c */ /* 0x000fce0003f86270 */
[----:B------:R0:W5:Y:S06]  /*5530*/  @P3 LDG.E R23, desc[UR6][R28.64+0x1000] ;  /* 0x001000061c173981 */ /* 0x00016c000c1e1900 */
[----:B------:R0:W5:Y:S01]  /*5540*/  @P4 LDG.E R27, desc[UR6][R28.64+0x1800] ;  /* 0x001800061c1b4981 */ /* 0x000162000c1e1900 */
[----:B------:R-:W-:-:S03]  /*5550*/  LOP3.LUT R46, R66, 0x800, RZ, 0xfc, !PT ;  /* 0x00000800422e7812 */ /* 0x000fc600078efcff */
[----:B------:R0:W5:Y:S01]  /*5560*/  @!P3 LDG.E R23, desc[UR6][R20.64+0x1000] ;  /* 0x001000061417b981 */ /* 0x000162000c1e1900 */
        /* <DEDUP_REMOVED lines=54> */
[----:B------:R-:W-:Y:S01]  /*58d0*/  LOP3.LUT R61, R66, 0x2400, RZ, 0xfc, !PT ;  /* 0x00002400423d7812 */ /* 0x000fe200078efcff */
[----:B------:R-:W-:Y:S02]  /*58e0*/  BSSY.RECONVERGENT B0, `(.L_x_9009) ;  /* 0x0000008000007945 */ /* 0x000fe40003800200 */
[----:B------:R0:W5:Y:S04]  /*58f0*/  @!P3 LDG.E R59, desc[UR6][R20.64+0x8000] ;  /* 0x00800006143bb981 */ /* 0x000168000c1e1900 */
[----:B------:R0:W5:Y:S01]  /*5900*/  @!P4 LDG.E R60, desc[UR6][R20.64+0x8800] ;  /* 0x00880006143cc981 */ /* 0x000162000c1e1900 */
[----:B------:R-:W-:-:S13]  /*5910*/  ISETP.GE.AND P3, PT, R61, R62, PT ;  /* 0x0000003e3d00720c */ /* 0x000fda0003f66270 */
[----:B0-----:R-:W-:Y:S05]  /*5920*/  @P3 BRA `(.L_x_9010) ;  /* 0x00000000000c3947 */ /* 0x001fea0003800000 */
[----:B------:R-:W-:-:S13]  /*5930*/  ISETP.GE.AND P3, PT, R61, R63, PT ;  /* 0x0000003f3d00720c */ /* 0x000fda0003f66270 */
[----:B------:R0:W5:Y:S04]  /*5940*/  @!P3 LDG.E R61, desc[UR6][R20.64+0x9000] ;  /* 0x00900006143db981 */ /* 0x000168000c1e1900 */
[----:B------:R0:W5:Y:S02]  /*5950*/  @P3 LDG.E R61, desc[UR6][R28.64+0x9000] ;  /* 0x009000061c3d3981 */ /* 0x000164000c1e1900 */
.L_x_9010:
[----:B------:R-:W-:Y:S05]  /*5960*/  BSYNC.RECONVERGENT B0 ;  /* 0x0000000000007941 */ /* 0x000fea0003800200 */
.L_x_9009:
[----:B------:R-:W-:Y:S01]  /*5970*/  BAR.SYNC.DEFER_BLOCKING 0x0 ;  /* 0x0000000000007b1d */ /* 0x000fe20000010000 */
[----:B0-----:R-:W-:Y:S01]  /*5980*/  IMAD R20, R66, 0x4, R65 ;  /* 0x0000000442147824 */ /* 0x001fe200078e0241 */
[----:B------:R-:W-:Y:S02]  /*5990*/  ISETP.NE.AND P4, PT, R35, RZ, PT ;  /* 0x000000ff2300720c */ /* 0x000fe40003f85270 */
[C---:B------:R-:W-:Y:S02]  /*59a0*/  LOP3.LUT P6, RZ, R64.reuse, 0x800, RZ, 0xc0, !PT ;  /* 0x0000080040ff7812 */ /* 0x040fe400078cc0ff */
[----:B------:R-:W-:Y:S02]  /*59b0*/  LOP3.LUT P5, RZ, R64, 0x1, RZ, 0xc0, !PT ;  /* 0x0000000140ff7812 */ /* 0x000fe400078ac0ff */
[----:B------:R-:W-:Y:S02]  /*59c0*/  ISETP.NE.AND P3, PT, R24, RZ, PT ;  /* 0x000000ff1800720c */ /* 0x000fe40003f65270 */
[----:B------:R-:W-:-:S05]  /*59d0*/  LOP3.LUT R64, R64, 0xfffffdff, RZ, 0xc0, !PT ;  /* 0xfffffdff40407812 */ /* 0x000fca00078ec0ff */
[----:B------:R-:W-:Y:S02]  /*59e0*/  @P4 LOP3.LUT R64, R64, 0x200, RZ, 0xfc, !PT ;  /* 0x0000020040404812 */ /* 0x000fe400078efcff */
[----:B------:R-:W-:Y:S02]  /*59f0*/  @P6 VIADD R28, R34, 0x1 ;  /* 0x00000001221c6836 */ /* 0x000fe40000000000 */
[----:B------:R-:W-:Y:S01]  /*5a00*/  LOP3.LUT R64, R64, 0xfffffeff, RZ, 0xc0, !PT ;  /* 0xfffffeff40407812 */ /* 0x000fe200078ec0ff */
[----:B------:R-:W-:Y:S02]  /*5a10*/  @P6 IMAD R21, R34, 0x4, R65 ;  /* 0x0000000422156824 */ /* 0x000fe400078e0241 */
[----:B------:R-:W-:Y:S01]  /*5a20*/  @P6 IMAD.MOV.U32 R34, RZ, RZ, R28 ;  /* 0x000000ffff226224 */ /* 0x000fe200078e001c */
[----:B------:R-:W-:Y:S01]  /*5a30*/  @P3 LOP3.LUT R64, R64, 0x100, RZ, 0xfc, !PT ;  /* 0x0000010040403812 */ /* 0x000fe200078efcff */
[----:B-----5:R-:W-:Y:S03]  /*5a40*/  STS [R20+0x800], R18 ;  /* 0x0008001214007388 */ /* 0x020fe60000000800 */
[----:B------:R-:W-:Y:S01]  /*5a50*/  LOP3.LUT R64, R64, 0xffffff7f, RZ, 0xc0, !PT ;  /* 0xffffff7f40407812 */ /* 0x000fe200078ec0ff */
        /* <DEDUP_REMOVED lines=19> */
[----:B------:R0:W-:Y:S01]  /*5b90*/  @P3 LDS R48, [R10+0x800] ;  /* 0x000800000a303984 */ /* 0x0001e20000000800 */
[----:B------:R-:W-:-:S03]  /*5ba0*/  ISETP.NE.AND P3, PT, R16, RZ, PT ;  /* 0x000000ff1000720c */ /* 0x000fc60003f65270 */
[----:B------:R-:W-:Y:S01]  /*5bb0*/  @P5 LDS R19, [R15+0x800] ;  /* 0x000800000f135984 */ /* 0x000fe20000000800 */
[----:B------:R-:W-:-:S03]  /*5bc0*/  ISETP.NE.AND P5, PT, R44, RZ, PT ;  /* 0x000000ff2c00720c */ /* 0x000fc60003fa5270 */
[----:B------:R-:W-:Y:S01]  /*5bd0*/  @P4 LDS R47, [R11+0x800] ;  /* 0x000800000b2f4984 */ /* 0x000fe20000000800 */
[----:B------:R-:W-:-:S03]  /*5be0*/  ISETP.NE.AND P4, PT, R39, RZ, PT ;  /* 0x000000ff2700720c */ /* 0x000fc60003f85270 */
[----:B------:R-:W1:Y:S01]  /*5bf0*/  @P6 LDS R18, [R17] ;  /* 0x0000000011126984 */ /* 0x000e620000000800 */
[----:B------:R-:W-:Y:S02]  /*5c00*/  ISETP.NE.AND P6, PT, R49, RZ, PT ;  /* 0x000000ff3100720c */ /* 0x000fe40003fc5270 */
[----:B------:R-:W-:Y:S01]  /*5c10*/  @P3 LOP3.LUT R64, R64, 0x80, RZ, 0xfc, !PT ;  /* 0x0000008040403812 */ /* 0x000fe200078efcff */
[----:B------:R2:W-:Y:S01]  /*5c20*/  @P3 LDS R50, [R9+0x800] ;  /* 0x0008000009323984 */ /* 0x0005e20000000800 */
[----:B------:R-:W-:Y:S02]  /*5c30*/  ISETP.NE.AND P3, PT, R40, RZ, PT ;  /* 0x000000ff2800720c */ /* 0x000fe40003f65270 */
[----:B------:R-:W-:Y:S01]  /*5c40*/  LOP3.LUT R64, R64, 0xffffffbf, RZ, 0xc0, !PT ;  /* 0xffffffbf40407812 */ /* 0x000fe200078ec0ff */
[----:B------:R-:W-:Y:S01]  /*5c50*/  @P5 LDS R59, [R22+0x800] ;  /* 0x00080000163b5984 */ /* 0x000fe20000000800 */
[----:B0-----:R-:W-:Y:S02]  /*5c60*/  P2R R10, PR, RZ, 0x10 ;  /* 0x00000010ff0a7803 */ /* 0x001fe40000000000 */
[----:B--2---:R-:W-:Y:S01]  /*5c70*/  P2R R9, PR, RZ, 0x20 ;  /* 0x00000020ff097803 */ /* 0x004fe20000000000 */
[----:B------:R-:W0:Y:S01]  /*5c80*/  @P2 LDS R23, [R14+0x800] ;  /* 0x000800000e172984 */ /* 0x000e220000000800 */
[----:B------:R-:W-:-:S03]  /*5c90*/  ISETP.NE.AND P5, PT, R45, RZ, PT ;  /* 0x000000ff2d00720c */ /* 0x000fc60003fa5270 */
[----:B------:R-:W2:Y:S02]  /*5ca0*/  @P1 LDS R27, [R13+0x800] ;  /* 0x000800000d1b1984 */ /* 0x000ea40000000800 */
[----:B------:R-:W-:Y:S02]  /*5cb0*/  @P3 LOP3.LUT R64, R64, 0x40, RZ, 0xfc, !PT ;  /* 0x0000004040403812 */ /* 0x000fe400078efcff */
[----:B------:R3:W-:Y:S01]  /*5cc0*/  @P3 LDS R51, [R8+0x800] ;  /* 0x0008000008333984 */ /* 0x0007e20000000800 */
[----:B------:R-:W-:Y:S02]  /*5cd0*/  ISETP.NE.AND P3, PT, R36, RZ, PT ;  /* 0x000000ff2400720c */ /* 0x000fe40003f65270 */
[----:B------:R-:W-:Y:S01]  /*5ce0*/  LOP3.LUT R64, R64, 0xffffffdf, RZ, 0xc0, !PT ;  /* 0xffffffdf40407812 */ /* 0x000fe200078ec0ff */
[----:B------:R-:W4:Y:S02]  /*5cf0*/  @P0 LDS R46, [R12+0x800] ;  /* 0x000800000c2e0984 */ /* 0x000f240000000800 */
[----:B------:R-:W-:-:S02]  /*5d00*/  @P5 IMAD R25, R25, 0x4, R65 ;  /* 0x0000000419195824 */ /* 0x000fc400078e0241 */
[----:B------:R-:W-:Y:S01]  /*5d10*/  @P4 LDS R58, [R0+0x800] ;  /* 0x00080000003a4984 */ /* 0x000fe20000000800 */
[----:B---3--:R-:W-:-:S03]  /*5d20*/  P2R R8, PR, RZ, 0x40 ;  /* 0x00000040ff087803 */ /* 0x008fc60000000000 */
[----:B------:R-:W-:Y:S02]  /*5d30*/  @P6 LDS R60, [R26+0x800] ;  /* 0x000800001a3c6984 */ /* 0x000fe40000000800 */
[----:B------:R-:W-:Y:S02]  /*5d40*/  @P3 LOP3.LUT R64, R64, 0x20, RZ, 0xfc, !PT ;  /* 0x0000002040403812 */ /* 0x000fe400078efcff */
[----:B------:R-:W3:Y:S01]  /*5d50*/  @P3 LDS R52, [R7+0x800] ;  /* 0x0008000007343984 */ /* 0x000ee20000000800 */
[----:B------:R-:W-:Y:S02]  /*5d60*/  ISETP.NE.AND P3, PT, R41, RZ, PT ;  /* 0x000000ff2900720c */ /* 0x000fe40003f65270 */
[----:B------:R-:W-:Y:S01]  /*5d70*/  LOP3.LUT R64, R64, 0xffffffef, RZ, 0xc0, !PT ;  /* 0xffffffef40407812 */ /* 0x000fe200078ec0ff */
[----:B------:R-:W-:Y:S10]  /*5d80*/  @P5 LDS R61, [R25+0x800] ;  /* 0x00080000193d5984 */ /* 0x000ff40000000800 */
[----:B------:R-:W-:Y:S01]  /*5d90*/  @P3 LOP3.LUT R64, R64, 0x10, RZ, 0xfc, !PT ;  /* 0x0000001040403812 */ /* 0x000fe200078efcff */
[----:B------:R-:W3:Y:S01]  /*5da0*/  @P3 LDS R53, [R6+0x800] ;  /* 0x0008000006353984 */ /* 0x000ee20000000800 */
[----:B------:R-:W-:-:S02]  /*5db0*/  ISETP.NE.AND P3, PT, R37, RZ, PT ;  /* 0x000000ff2500720c */ /* 0x000fc40003f65270 */
[----:B------:R-:W-:-:S11]  /*5dc0*/  LOP3.LUT R64, R64, 0xfffffff7, RZ, 0xc0, !PT ;  /* 0xfffffff740407812 */ /* 0x000fd600078ec0ff */
[----:B------:R-:W-:Y:S01]  /*5dd0*/  @P3 LOP3.LUT R64, R64, 0x8, RZ, 0xfc, !PT ;  /* 0x0000000840403812 */ /* 0x000fe200078efcff */
[----:B------:R-:W3:Y:S01]  /*5de0*/  @P3 LDS R54, [R5+0x800] ;  /* 0x0008000005363984 */ /* 0x000ee20000000800 */
[----:B------:R-:W-:Y:S02]  /*5df0*/  ISETP.NE.AND P3, PT, R42, RZ, PT ;  /* 0x000000ff2a00720c */ /* 0x000fe40003f65270 */
        /* <DEDUP_REMOVED lines=8> */
[----:B------:R-:W-:Y:S02]  /*5e80*/  LOP3.LUT P4, RZ, R64, 0x800, RZ, 0xc0, !PT ;  /* 0x0000080040ff7812 */ /* 0x000fe4000788c0ff */
[----:B------:R-:W-:-:S09]  /*5e90*/  P2R R11, PR, RZ, 0x8 ;  /* 0x00000008ff0b7803 */ /* 0x000fd20000000000 */
[----:B------:R1:W3:Y:S01]  /*5ea0*/  @P3 LDS R57, [R2+0x800] ;  /* 0x0008000002393984 */ /* 0x0002e20000000800 */
[----:B------:R-:W-:Y:S01]  /*5eb0*/  BAR.SYNC.DEFER_BLOCKING 0x0 ;  /* 0x0000000000007b1d */ /* 0x000fe20000010000 */
[C---:B------:R-:W-:Y:S02]  /*5ec0*/  LOP3.LUT P3, RZ, R64.reuse, 0x1, RZ, 0xc0, !PT ;  /* 0x0000000140ff7812 */ /* 0x040fe4000786c0ff */
[----:B------:R-:W-:-:S04]  /*5ed0*/  LOP3.LUT R64, R64, 0xfffffbff, RZ, 0xc0, !PT ;  /* 0xfffffbff40407812 */ /* 0x000fc800078ec0ff */
[----:B------:R-:W-:-:S04]  /*5ee0*/  @P5 LOP3.LUT R64, R64, 0x400, RZ, 0xfc, !PT ;  /* 0x0000040040405812 */ /* 0x000fc800078efcff */
[C---:B------:R-:W-:Y:S02]  /*5ef0*/  LOP3.LUT P6, RZ, R64.reuse, 0x80, RZ, 0xc0, !PT ;  /* 0x0000008040ff7812 */ /* 0x040fe400078cc0ff */
[----:B------:R-:W-:Y:S01]  /*5f00*/  LOP3.LUT P5, RZ, R64, 0x40, RZ, 0xc0, !PT ;  /* 0x0000004040ff7812 */ /* 0x000fe200078ac0ff */
[C---:B-1----:R-:W-:Y:S01]  /*5f10*/  @P3 VIADD R2, R34.reuse, 0x1 ;  /* 0x0000000122023836 */ /* 0x042fe20000000000 */
[----:B------:R-:W-:Y:S01]  /*5f20*/  P2R R7, PR, RZ, 0x40 ;  /* 0x00000040ff077803 */ /* 0x000fe20000000000 */
[----:B------:R-:W-:Y:S01]  /*5f30*/  @P3 IMAD R0, R34, 0x4, R65 ;  /* 0x0000000422003824 */ /* 0x000fe200078e0241 */
[----:B------:R-:W-:Y:S01]  /*5f40*/  LOP3.LUT P6, RZ, R64, 0x100, RZ, 0xc0, !PT ;  /* 0x0000010040ff7812 */ /* 0x000fe200078cc0ff */
[----:B------:R-:W-:-:S03]  /*5f50*/  @P3 IMAD.MOV.U32 R34, RZ, RZ, R2 ;  /* 0x000000ffff223224 */ /* 0x000fc600078e0002 */
[----:B------:R-:W-:Y:S01]  /*5f60*/  P2R R5, PR, RZ, 0x40 ;  /* 0x00000040ff057803 */ /* 0x000fe20000000000 */
[----:B------:R-:W-:Y:S01]  /*5f70*/  @P2 VIADD R2, R34, 0x1 ;  /* 0x0000000122022836 */ /* 0x000fe20000000000 */
[----:B------:R-:W-:Y:S01]  /*5f80*/  LOP3.LUT P6, RZ, R64, 0x200, RZ, 0xc0, !PT ;  /* 0x0000020040ff7812 */ /* 0x000fe200078cc0ff */
[--C-:B------:R-:W-:Y:S01]  /*5f90*/  @P2 IMAD R4, R34, 0x4, R65.reuse ;  /* 0x0000000422042824 */ /* 0x100fe200078e0241 */
[----:B------:R-:W-:Y:S01]  /*5fa0*/  @P4 STS [R21+0x800], R18 ;  /* 0x0008001215004388 */ /* 0x000fe20000000800 */
[----:B------:R-:W-:Y:S01]  /*5fb0*/  @P2 IMAD.MOV.U32 R34, RZ, RZ, R2 ;  /* 0x000000ffff222224 */ /* 0x000fe200078e0002 */
[----:B------:R-:W-:Y:S02]  /*5fc0*/  LOP3.LUT P4, RZ, R64, 0x10, RZ, 0xc0, !PT ;  /* 0x0000001040ff7812 */ /* 0x000fe4000788c0ff */
[----:B------:R1:W-:Y:S01]  /*5fd0*/  @P3 STS [R0+0x800], R19 ;  /* 0x0008001300003388 */ /* 0x0003e20000000800 */
[----:B------:R-:W-:Y:S01]  /*5fe0*/  @P1 VIADD R2, R34, 0x1 ;  /* 0x0000000122021836 */ /* 0x000fe20000000000 */
[----:B------:R-:W-:Y:S01]  /*5ff0*/  LOP3.LUT P3, RZ, R64, 0x8, RZ, 0xc0, !PT ;  /* 0x0000000840ff7812 */ /* 0x000fe2000786c0ff */
[----:B------:R-:W-:Y:S01]  /*6000*/  @P1 IMAD R6, R34, 0x4, R65 ;  /* 0x0000000422061824 */ /* 0x000fe200078e0241 */
[----:B0-----:R0:W-:Y:S01]  /*6010*/  @P2 STS [R4+0x800], R23 ;  /* 0x0008001704002388 */ /* 0x0011e20000000800 */
[----:B------:R-:W-:Y:S01]  /*6020*/  @P1 IMAD.MOV.U32 R34, RZ, RZ, R2 ;  /* 0x000000ffff221224 */ /* 0x000fe200078e0002 */
[----:B------:R-:W-:-:S02]  /*6030*/  LOP3.LUT P2, RZ, R64, 0x20, RZ, 0xc0, !PT ;  /* 0x0000002040ff7812 */ /* 0x000fc4000784c0ff */
[----:B--2---:R-:W-:Y:S01]  /*6040*/  @P1 STS [R6+0x800], R27 ;  /* 0x0008001b06001388 */ /* 0x004fe20000000800 */
[----:B------:R-:W-:Y:S01]  /*6050*/  @P0 VIADD R2, R34, 0x1 ;  /* 0x0000000122020836 */ /* 0x000fe20000000000 */
[----:B------:R-:W-:Y:S01]  /*6060*/  LOP3.LUT P1, RZ, R64, 0x2, RZ, 0xc0, !PT ;  /* 0x0000000240ff7812 */ /* 0x000fe2000782c0ff */
[----:B------:R-:W-:Y:S02]  /*6070*/  @P0 IMAD R3, R34, 0x4, R65 ;  /* 0x0000000422030824 */ /* 0x000fe400078e0241 */
[----:B------:R-:W-:-:S03]  /*6080*/  @P0 IMAD.MOV.U32 R34, RZ, RZ, R2 ;  /* 0x000000ffff220224 */ /* 0x000fc600078e0002 */
[----:B----4-:R2:W-:Y:S01]  /*6090*/  @P0 STS [R3+0x800], R46 ;  /* 0x0008002e03000388 */ /* 0x0105e20000000800 */
[----:B------:R-:W-:Y:S01]  /*60a0*/  @P6 IMAD R2, R34, 0x4, R65 ;  /* 0x0000000422026824 */ /* 0x000fe200078e0241 */
[----:B------:R-:W-:Y:S01]  /*60b0*/  LOP3.LUT P0, RZ, R64, 0x4, RZ, 0xc0, !PT ;  /* 0x0000000440ff7812 */ /* 0x000fe2000780c0ff */
[----:B-1----:R-:W-:-:S03]  /*60c0*/  @P6 VIADD R0, R34, 0x1 ;  /* 0x0000000122006836 */ /* 0x002fc60000000000 */
[----:B------:R1:W-:Y:S01]  /*60d0*/  @P6 STS [R2+0x800], R47 ;  /* 0x0008002f02006388 */ /* 0x0003e20000000800 */
[----:B------:R-:W-:Y:S01]  /*60e0*/  @P6 IMAD.MOV.U32 R34, RZ, RZ, R0 ;  /* 0x000000ffff226224 */ /* 0x000fe200078e0000 */
[----:B------:R-:W-:-:S13]  /*60f0*/  ISETP.NE.AND P6, PT, R5, RZ, PT ;  /* 0x000000ff0500720c */ /* 0x000fda0003fc5270 */
[C---:B------:R-:W-:Y:S02]  /*6100*/  @P6 IMAD R5, R34.reuse, 0x4, R65 ;  /* 0x0000000422056824 */ /* 0x040fe400078e0241 */
[----:B------:R-:W-:-:S03]  /*6110*/  @P6 VIADD R0, R34, 0x1 ;  /* 0x0000000122006836 */ /* 0x000fc60000000000 */
[----:B------:R4:W-:Y:S01]  /*6120*/  @P6 STS [R5+0x800], R48 ;  /* 0x0008003005006388 */ /* 0x0009e20000000800 */
[----:B------:R-:W-:Y:S01]  /*6130*/  @P6 IMAD.MOV.U32 R34, RZ, RZ, R0 ;  /* 0x000000ffff226224 */ /* 0x000fe200078e0000 */
[----:B------:R-:W-:-:S13]  /*6140*/  ISETP.NE.AND P6, PT, R7, RZ, PT ;  /* 0x000000ff0700720c */ /* 0x000fda0003fc5270 */
[C---:B------:R-:W-:Y:S02]  /*6150*/  @P6 VIADD R0, R34.reuse, 0x1 ;  /* 0x0000000122006836 */ /* 0x040fe40000000000 */
[----:B------:R-:W-:Y:S02]  /*6160*/  @P6 IMAD R7, R34, 0x4, R65 ;  /* 0x0000000422076824 */ /* 0x000fe400078e0241 */
[----:B------:R-:W-:-:S03]  /*6170*/  @P6 IMAD.MOV.U32 R34, RZ, RZ, R0 ;  /* 0x000000ffff226224 */ /* 0x000fc600078e0000 */
[----:B------:R-:W-:Y:S01]  /*6180*/  @P6 STS [R7+0x800], R50 ;  /* 0x0008003207006388 */ /* 0x000fe20000000800 */
[----:B------:R-:W-:Y:S01]  /*6190*/  @P5 VIADD R0, R34, 0x1 ;  /* 0x0000000122005836 */ /* 0x000fe20000000000 */
[----:B------:R-:W-:Y:S01]  /*61a0*/  ISETP.NE.AND P6, PT, R8, RZ, PT ;  /* 0x000000ff0800720c */ /* 0x000fe20003fc5270 */
[----:B0-----:R-:W-:Y:S02]  /*61b0*/  @P5 IMAD R4, R34, 0x4, R65 ;  /* 0x0000000422045824 */ /* 0x001fe400078e0241 */
[----:B------:R-:W-:-:S03]  /*61c0*/  @P5 IMAD.MOV.U32 R34, RZ, RZ, R0 ;  /* 0x000000ffff225224 */ /* 0x000fc600078e0000 */
[----:B------:R0:W-:Y:S01]  /*61d0*/  @P5 STS [R4+0x800], R51 ;  /* 0x0008003304005388 */ /* 0x0001e20000000800 */
[C---:B------:R-:W-:Y:S01]  /*61e0*/  @P2 VIADD R0, R34.reuse, 0x1 ;  /* 0x0000000122002836 */ /* 0x040fe20000000000 */
[----:B------:R-:W-:Y:S01]  /*61f0*/  ISETP.NE.AND P5, PT, R9, RZ, PT ;  /* 0x000000ff0900720c */ /* 0x000fe20003fa5270 */
[----:B--2---:R-:W-:Y:S02]  /*6200*/  @P2 IMAD R3, R34, 0x4, R65 ;  /* 0x0000000422032824 */ /* 0x004fe400078e0241 */
[----:B------:R-:W-:-:S03]  /*6210*/  @P2 IMAD.MOV.U32 R34, RZ, RZ, R0 ;  /* 0x000000ffff222224 */ /* 0x000fc600078e0000 */
[----:B---3--:R2:W-:Y:S01]  /*6220*/  @P2 STS [R3+0x800], R52 ;  /* 0x0008003403002388 */ /* 0x0085e20000000800 */
[----:B------:R-:W-:Y:S01]  /*6230*/  @P4 VIADD R0, R34, 0x1 ;  /* 0x0000000122004836 */ /* 0x000fe20000000000 */
[----:B------:R-:W-:Y:S01]  /*6240*/  LOP3.LUT P2, RZ, R64, 0x400, RZ, 0xc0, !PT ;  /* 0x0000040040ff7812 */ /* 0x000fe2000784c0ff */
[----:B-1----:R-:W-:Y:S02]  /*6250*/  @P4 IMAD R2, R34, 0x4, R65 ;  /* 0x0000000422024824 */ /* 0x002fe400078e0241 */
[----:B------:R-:W-:-:S03]  /*6260*/  @P4 IMAD.MOV.U32 R34, RZ, RZ, R0 ;  /* 0x000000ffff224224 */ /* 0x000fc600078e0000 */
[----:B------:R1:W-:Y:S01]  /*6270*/  @P4 STS [R2+0x800], R53 ;  /* 0x0008003502004388 */ /* 0x0003e20000000800 */
[----:B------:R-:W-:Y:S01]  /*6280*/  @P3 VIADD R0, R34, 0x1 ;  /* 0x0000000122003836 */ /* 0x000fe20000000000 */
[----:B------:R-:W-:Y:S01]  /*6290*/  ISETP.NE.AND P4, PT, R10, RZ, PT ;  /* 0x000000ff0a00720c */ /* 0x000fe20003f85270 */
[----:B----4-:R-:W-:Y:S02]  /*62a0*/  @P3 IMAD R5, R34, 0x4, R65 ;  /* 0x0000000422053824 */ /* 0x010fe400078e0241 */
[----:B------:R-:W-:-:S03]  /*62b0*/  @P3 IMAD.MOV.U32 R34, RZ, RZ, R0 ;  /* 0x000000ffff223224 */ /* 0x000fc600078e0000 */
[----:B------:R3:W-:Y:S01]  /*62c0*/  @P3 STS [R5+0x800], R54 ;  /* 0x0008003605003388 */ /* 0x0007e20000000800 */
[C---:B------:R-:W-:Y:S01]  /*62d0*/  @P0 VIADD R0, R34.reuse, 0x1 ;  /* 0x0000000122000836 */ /* 0x040fe20000000000 */
[----:B------:R-:W-:Y:S01]  /*62e0*/  ISETP.NE.AND P3, PT, R11, RZ, PT ;  /* 0x000000ff0b00720c */ /* 0x000fe20003f65270 */
[----:B0-----:R-:W-:Y:S02]  /*62f0*/  @P0 IMAD R4, R34, 0x4, R65 ;  /* 0x0000000422040824 */ /* 0x001fe400078e0241 */
[----:B------:R-:W-:-:S03]  /*6300*/  @P0 IMAD.MOV.U32 R34, RZ, RZ, R0 ;  /* 0x000000ffff220224 */ /* 0x000fc600078e0000 */
[----:B------:R0:W-:Y:S01]  /*6310*/  @P0 STS [R4+0x800], R55 ;  /* 0x0008003704000388 */ /* 0x0001e20000000800 */
[----:B------:R-:W-:Y:S01]  /*6320*/  @P1 VIADD R0, R34, 0x1 ;  /* 0x0000000122001836 */ /* 0x000fe20000000000 */
[----:B------:R-:W-:Y:S01]  /*6330*/  ISETP.GE.AND P0, PT, R66, R30, PT ;  /* 0x0000001e4200720c */ /* 0x000fe20003f06270 */
[----:B--2---:R-:W-:Y:S02]  /*6340*/  @P1 IMAD R3, R34, 0x4, R65 ;  /* 0x0000000422031824 */ /* 0x004fe400078e0241 */
[----:B------:R-:W-:-:S03]  /*6350*/  @P1 IMAD.MOV.U32 R34, RZ, RZ, R0 ;  /* 0x000000ffff221224 */ /* 0x000fc600078e0000 */
[----:B------:R0:W-:Y:S01]  /*6360*/  @P1 STS [R3+0x800], R56 ;  /* 0x0008003803001388 */ /* 0x0001e20000000800 */
[C---:B------:R-:W-:Y:S02]  /*6370*/  @P3 VIADD R0, R34.reuse, 0x1 ;  /* 0x0000000122003836 */ /* 0x040fe40000000000 */
[----:B-1----:R-:W-:Y:S02]  /*6380*/  @P3 IMAD R2, R34, 0x4, R65 ;  /* 0x0000000422023824 */ /* 0x002fe400078e0241 */
[----:B------:R-:W-:-:S03]  /*6390*/  @P3 IMAD.MOV.U32 R34, RZ, RZ, R0 ;  /* 0x000000ffff223224 */ /* 0x000fc600078e0000 */
[----:B------:R0:W-:Y:S01]  /*63a0*/  @P3 STS [R2+0x800], R57 ;  /* 0x0008003902003388 */ /* 0x0001e20000000800 */
[C---:B------:R-:W-:Y:S02]  /*63b0*/  @P4 VIADD R0, R34.reuse, 0x1 ;  /* 0x0000000122004836 */ /* 0x040fe40000000000 */
        /* <DEDUP_REMOVED lines=11> */
[----:B------:R-:W-:-:S05]  /*6470*/  @P2 IMAD R34, R34, 0x4, R65 ;  /* 0x0000000422222824 */ /* 0x000fca00078e0241 */
        /* <DEDUP_REMOVED lines=22> */
.L_x_9013:
        /* <DEDUP_REMOVED lines=10> */
.L_x_9012:
[----:B------:R-:W-:Y:S05]  /*6680*/  BSYNC.RECONVERGENT B0 ;  /* 0x0000000000007941 */ /* 0x000fea0003800200 */
.L_x_9011:
[----:B------:R-:W-:Y:S05]  /*6690*/  @!P1 EXIT ;  /* 0x000000000000994d */ /* 0x000fea0003800000 */
[----:B------:R-:W1:Y:S01]  /*66a0*/  LDCU.64 UR4, c[0x0][0x3b8] ;  /* 0x00007700ff0477ac */ /* 0x000e620008000a00 */
[----:B0-----:R-:W-:Y:S01]  /*66b0*/  IMAD.IADD R3, R30, 0x1, -R66 ;  /* 0x000000011e037824 */ /* 0x001fe200078e0a42 */
[C---:B------:R-:W-:Y:S01]  /*66c0*/  IADD3 R0, P0, PT, R66.reuse, R32, RZ ;  /* 0x0000002042007210 */ /* 0x040fe20007f1e0ff */
[----:B------:R-:W-:Y:S01]  /*66d0*/  IMAD R65, R66, 0x4, R65 ;  /* 0x0000000442417824 */ /* 0x000fe200078e0241 */
[----:B------:R-:W-:Y:S02]  /*66e0*/  BSSY.RECONVERGENT B0, `(.L_x_9014) ;  /* 0x0000034000007945 */ /* 0x000fe40003800200 */
[----:B------:R-:W-:Y:S01]  /*66f0*/  ISETP.GT.AND P1, PT, R3, 0x1800, PT ;  /* 0x000018000300780c */ /* 0x000fe20003f24270 */
[----:B------:R-:W-:Y:S02]  /*6700*/  IMAD.X R33, RZ, RZ, R33, P0 ;  /* 0x000000ffff217224 */ /* 0x000fe400000e0621 */
        /* <DEDUP_REMOVED lines=9> */
.L_x_9016:
        /* <DEDUP_REMOVED lines=40> */
.L_x_9015:
[----:B------:R-:W-:Y:S05]  /*6a20*/  BSYNC.RECONVERGENT B0 ;  /* 0x0000000000007941 */ /* 0x000fea0003800200 */
.L_x_9014:
        /* <DEDUP_REMOVED lines=27> */
.L_x_9018:
[----:B------:R-:W-:Y:S05]  /*6be0*/  BSYNC.RECONVERGENT B0 ;  /* 0x0000000000007941 */ /* 0x000fea0003800200 */
.L_x_9017:
        /* <DEDUP_REMOVED lines=11> */
.L_x_8954:
[----:B------:R-:W0:Y:S01]  /*6ca0*/  LDC.64 R2, c[0x0][0x3c8] ;  /* 0x0000f200ff027b82 */ /* 0x000e220000000a00 */
[----:B------:R-:W1:Y:S01]  /*6cb0*/  S2R R65, SR_TID.X ;  /* 0x0000000000417919 */ /* 0x000e620000002100 */
[----:B------:R-:W2:Y:S01]  /*6cc0*/  LDCU.128 UR8, c[0x0][0x380] ;  /* 0x00007000ff0877ac */ /* 0x000ea20008000c00 */
[----:B0-----:R-:W-:-:S05]  /*6cd0*/  IMAD.WIDE.U32 R6, R36, 0x10, R2 ;  /* 0x0000001024067825 */ /* 0x001fca00078e0002 */
[----:B------:R-:W3:Y:S04]  /*6ce0*/  LDG.E R63, desc[UR6][R6.64+0x10] ;  /* 0x00001006063f7981 */ /* 0x000ee8000c1e1900 */
[----:B------:R-:W3:Y:S04]  /*6cf0*/  LDG.E.64 R2, desc[UR6][R6.64] ;  /* 0x0000000606027981 */ /* 0x000ee8000c1e1b00 */
[----:B------:R-:W4:Y:S04]  /*6d00*/  LDG.E.64 R4, desc[UR6][R6.64+0x8] ;  /* 0x0000080606047981 */ /* 0x000f28000c1e1b00 */
[----:B------:R-:W4:Y:S01]  /*6d10*/  LDG.E R9, desc[UR6][R6.64+0x18] ;  /* 0x0000180606097981 */ /* 0x000f22000c1e1900 */
[C---:B-1----:R-:W-:Y:S01]  /*6d20*/  VIADD R8, R65.reuse, 0x200 ;  /* 0x0000020041087836 */ /* 0x042fe20000000000 */
[----:B------:R-:W-:Y:S01]  /*6d30*/  BSSY.RECONVERGENT B0, `(.L_x_9019) ;  /* 0x000001f000007945 */ /* 0x000fe20003800200 */
[C---:B------:R-:W-:Y:S01]  /*6d40*/  VIADD R10, R65.reuse, 0x600 ;  /* 0x00000600410a7836 */ /* 0x040fe20000000000 */
[C---:B------:R-:W-:Y:S01]  /*6d50*/  LOP3.LUT R13, R65.reuse, 0xc00, RZ, 0xfc, !PT ;  /* 0x00000c00410d7812 */ /* 0x040fe200078efcff */
[----:B------:R-:W-:-:S02]  /*6d60*/  VIADD R12, R65, 0xa00 ;  /* 0x00000a00410c7836 */ /* 0x000fc40000000000 */
[----:B---3--:R-:W-:Y:S01]  /*6d70*/  IMAD.IADD R63, R63, 0x1, -R2 ;  /* 0x000000013f3f7824 */ /* 0x008fe200078e0a02 */
[----:B------:R-:W-:-:S03]  /*6d80*/  IADD3 R18, P0, PT, R2, R65, RZ ;  /* 0x0000004102127210 */ /* 0x000fc60007f1e0ff */
[----:B------:R-:W-:Y:S02]  /*6d90*/  IMAD.IADD R11, R65, 0x1, -R63 ;  /* 0x00000001410b7824 */ /* 0x000fe400078e0a3f */
[----:B------:R-:W-:Y:S02]  /*6da0*/  IMAD.X R19, RZ, RZ, R3, P0 ;  /* 0x000000ffff137224 */ /* 0x000fe400000e0603 */
[----:B----4-:R-:W-:Y:S01]  /*6db0*/  IMAD.IADD R0, R9, 0x1, -R4 ;  /* 0x0000000109007824 */ /* 0x010fe200078e0a04 */
[----:B------:R-:W-:Y:S02]  /*6dc0*/  IADD3 R16, P1, PT, R4, R11, RZ ;  /* 0x0000000b04107210 */ /* 0x000fe40007f3e0ff */
[C---:B------:R-:W-:Y:S01]  /*6dd0*/  SHF.L.U64.HI R19, R18.reuse, 0x2, R19 ;  /* 0x0000000212137819 */ /* 0x040fe20000010213 */
[----:B------:R-:W-:Y:S01]  /*6de0*/  IMAD.IADD R62, R63, 0x1, R0 ;  /* 0x000000013f3e7824 */ /* 0x000fe200078e0200 */
[----:B------:R-:W-:Y:S01]  /*6df0*/  LEA.HI.X.SX32 R17, R11, R5, 0x1, P1 ;  /* 0x000000050b117211 */ /* 0x000fe200008f0eff */
[----:B------:R-:W-:Y:S01]  /*6e00*/  IMAD.SHL.U32 R18, R18, 0x4, RZ ;  /* 0x0000000412127824 */ /* 0x000fe200078e00ff */
[----:B------:R-:W-:-:S02]  /*6e10*/  LOP3.LUT R9, R65, 0x400, RZ, 0xfc, !PT ;  /* 0x0000040041097812 */ /* 0x000fc400078efcff */
[C---:B------:R-:W-:Y:S02]  /*6e20*/  ISETP.GE.AND P4, PT, R65.reuse, R62, PT ;  /* 0x0000003e4100720c */ /* 0x040fe40003f86270 */
[C---:B------:R-:W-:Y:S01]  /*6e30*/  SHF.L.U64.HI R17, R16.reuse, 0x2, R17 ;  /* 0x0000000210117819 */ /* 0x040fe20000010211 */
[----:B------:R-:W-:Y:S01]  /*6e40*/  IMAD.SHL.U32 R16, R16, 0x4, RZ ;  /* 0x0000000410107824 */ /* 0x000fe200078e00ff */
[----:B--2---:R-:W-:Y:S02]  /*6e50*/  IADD3 R2, P5, PT, R18, UR8, RZ ;  /* 0x0000000812027c10 */ /* 0x004fe4000ffbe0ff */
[----:B------:R-:W-:Y:S02]  /*6e60*/  LOP3.LUT R11, R65, 0x800, RZ, 0xfc, !PT ;  /* 0x00000800410b7812 */ /* 0x000fe400078efcff */
[----:B------:R-:W-:Y:S02]  /*6e70*/  IADD3 R4, P6, PT, R16, UR10, RZ ;  /* 0x0000000a10047c10 */ /* 0x000fe4000ffde0ff */
[----:B------:R-:W-:-:S02]  /*6e80*/  IADD3.X R3, PT, PT, R19, UR9, RZ, P5, !PT ;  /* 0x0000000913037c10 */ /* 0x000fc4000affe4ff */
[----:B------:R-:W-:Y:S02]  /*6e90*/  IADD3.X R5, PT, PT, R17, UR11, RZ, P6, !PT ;  /* 0x0000000b11057c10 */ /* 0x000fe4000b7fe4ff */
        /* <DEDUP_REMOVED lines=8> */
.L_x_9020:
[----:B------:R-:W-:Y:S05]  /*6f20*/  BSYNC.RECONVERGENT B0 ;  /* 0x0000000000007941 */ /* 0x000fea0003800200 */
.L_x_9019:
[----:B------:R-:W-:Y:S04]  /*6f30*/  BSSY.RECONVERGENT B0, `(.L_x_9021) ;  /* 0x0000005000007945 */ /* 0x000fe80003800200 */
[----:B------:R-:W-:Y:S05]  /*6f40*/  @P3 BRA `(.L_x_9022) ;  /* 0x00000000000c3947 */ /* 0x000fea0003800000 */
[----:B------:R-:W-:-:S13]  /*6f50*/  ISETP.GE.AND P3, PT, R8, R63, PT ;  /* 0x0000003f0800720c */ /* 0x000fda0003f66270 */
[----:B------:R1:W5:Y:S04]  /*6f60*/  @P3 LDG.E R7, desc[UR6][R4.64+0x800] ;  /* 0x0008000604073981 */ /* 0x000368000c1e1900 */
[----:B------:R1:W5:Y:S02]  /*6f70*/  @!P3 LDG.E R7, desc[UR6][R2.64+0x800] ;  /* 0x000800060207b981 */ /* 0x000364000c1e1900 */
.L_x_9022:
[----:B------:R-:W-:Y:S05]  /*6f80*/  BSYNC.RECONVERGENT B0 ;  /* 0x0000000000007941 */ /* 0x000fea0003800200 */
.L_x_9021:
[----:B------:R-:W-:Y:S04]  /*6f90*/  BSSY.RECONVERGENT B0, `(.L_x_9023) ;  /* 0x0000005000007945 */ /* 0x000fe80003800200 */
[----:B------:R-:W-:Y:S05]  /*6fa0*/  @P2 BRA `(.L_x_9024) ;  /* 0x00000000000c2947 */ /* 0x000fea0003800000 */
[----:B------:R-:W-:-:S13]  /*6fb0*/  ISETP.GE.AND P2, PT, R9, R63, PT ;  /* 0x0000003f0900720c */ /* 0x000fda0003f46270 */
[----:B------:R2:W5:Y:S04]  /*6fc0*/  @P2 LDG.E R8, desc[UR6][R4.64+0x1000] ;  /* 0x0010000604082981 */ /* 0x000568000c1e1900 */
[----:B------:R2:W5:Y:S02]  /*6fd0*/  @!P2 LDG.E R8, desc[UR6][R2.64+0x1000] ;  /* 0x001000060208a981 */ /* 0x000564000c1e1900 */
.L_x_9024:
[----:B------:R-:W-:Y:S05]  /*6fe0*/  BSYNC.RECONVERGENT B0 ;  /* 0x0000000000007941 */ /* 0x000fea0003800200 */
.L_x_9023:
[----:B------:R-:W-:Y:S04]  /*6ff0*/  BSSY.RECONVERGENT B0, `(.L_x_9025) ;  /* 0x0000005000007945 */ /* 0x000fe80003800200 */
[----:B------:R-:W-:Y:S05]  /*7000*/  @P0 BRA `(.L_x_9026) ;  /* 0x00000000000c0947 */ /* 0x000fea0003800000 */
[----:B------:R-:W-:-:S13]  /*7010*/  ISETP.GE.AND P0, PT, R10, R63, PT ;  /* 0x0000003f0a00720c */ /* 0x000fda0003f06270 */
[----:B------:R3:W5:Y:S04]  /*7020*/  @P0 LDG.E R9, desc[UR6][R4.64+0x1800] ;  /* 0x0018000604090981 */ /* 0x000768000c1e1900 */
[----:B------:R3:W5:Y:S02]  /*7030*/  @!P0 LDG.E R9, desc[UR6][R2.64+0x1800] ;  /* 0x0018000602098981 */ /* 0x000764000c1e1900 */
.L_x_9026:
[----:B------:R-:W-:Y:S05]  /*7040*/  BSYNC.RECONVERGENT B0 ;  /* 0x0000000000007941 */ /* 0x000fea0003800200 */
.L_x_9025:
[----:B------:R-:W-:Y:S04]  /*7050*/  BSSY.RECONVERGENT B0, `(.L_x_9027) ;  /* 0x0000005000007945 */ /* 0x000fe80003800200 */
[----:B------:R-:W-:Y:S05]  /*7060*/  @P1 BRA `(.L_x_9028) ;  /* 0x00000000000c1947 */ /* 0x000fea0003800000 */
[----:B------:R-:W-:-:S13]  /*7070*/  ISETP.GE.AND P0, PT, R11, R63, PT ;  /* 0x0000003f0b00720c */ /* 0x000fda0003f06270 */
[----:B------:R4:W5:Y:S04]  /*7080*/  @P0 LDG.E R10, desc[UR6][R4.64+0x2000] ;  /* 0x00200006040a0981 */ /* 0x000968000c1e1900 */
[----:B------:R4:W5:Y:S02]  /*7090*/  @!P0 LDG.E R10, desc[UR6][R2.64+0x2000] ;  /* 0x00200006020a8981 */ /* 0x000964000c1e1900 */
.L_x_9028:
[----:B------:R-:W-:Y:S05]  /*70a0*/  BSYNC.RECONVERGENT B0 ;  /* 0x0000000000007941 */ /* 0x000fea0003800200 */
.L_x_9027:
        /* <DEDUP_REMOVED lines=19> */
.L_x_9030:
[----:B------:R-:W-:Y:S05]  /*71e0*/  BSYNC.RECONVERGENT B0 ;  /* 0x0000000000007941 */ /* 0x000fea0003800200 */
.L_x_9029:
[----:B------:R-:W-:Y:S04]  /*71f0*/  BSSY.RECONVERGENT B0, `(.L_x_9031) ;  /* 0x0000005000007945 */ /* 0x000fe80003800200 */
[----:B------:R-:W-:Y:S05]  /*7200*/  @P0 BRA `(.L_x_9032) ;  /* 0x00000000000c0947 */ /* 0x000fea0003800000 */
[----:B------:R-:W-:-:S13]  /*7210*/  ISETP.GE.AND P0, PT, R13, R63, PT ;  /* 0x0000003f0d00720c */ /* 0x000fda0003f06270 */
[----:B------:R0:W5:Y:S04]  /*7220*/  @P0 LDG.E R12, desc[UR6][R4.64+0x3000] ;  /* 0x00300006040c0981 */ /* 0x000168000c1e1900 */
[----:B------:R0:W5:Y:S02]  /*7230*/  @!P0 LDG.E R12, desc[UR6][R2.64+0x3000] ;  /* 0x00300006020c8981 */ /* 0x000164000c1e1900 */
.L_x_9032:
[----:B------:R-:W-:Y:S05]  /*7240*/  BSYNC.RECONVERGENT B0 ;  /* 0x0000000000007941 */ /* 0x000fea0003800200 */
.L_x_9031:
[----:B------:R-:W-:Y:S04]  /*7250*/  BSSY.RECONVERGENT B0, `(.L_x_9033) ;  /* 0x0000005000007945 */ /* 0x000fe80003800200 */
[----:B------:R-:W-:Y:S05]  /*7260*/  @P1 BRA `(.L_x_9034) ;  /* 0x00000000000c1947 */ /* 0x000fea0003800000 */
[----:B------:R-:W-:-:S13]  /*7270*/  ISETP.GE.AND P0, PT, R14, R63, PT ;  /* 0x0000003f0e00720c */ /* 0x000fda0003f06270 */
[----:B------:R0:W5:Y:S04]  /*7280*/  @P0 LDG.E R13, desc[UR6][R4.64+0x3800] ;  /* 0x00380006040d0981 */ /* 0x000168000c1e1900 */
[----:B------:R0:W5:Y:S02]  /*7290*/  @!P0 LDG.E R13, desc[UR6][R2.64+0x3800] ;  /* 0x00380006020d8981 */ /* 0x000164000c1e1900 */
.L_x_9034:
[----:B------:R-:W-:Y:S05]  /*72a0*/  BSYNC.RECONVERGENT B0 ;  /* 0x0000000000007941 */ /* 0x000fea0003800200 */
.L_x_9033:
[----:B------:R-:W-:Y:S04]  /*72b0*/  BSSY.RECONVERGENT B0, `(.L_x_9035) ;  /* 0x0000005000007945 */ /* 0x000fe80003800200 */
[----:B------:R-:W-:Y:S05]  /*72c0*/  @P2 BRA `(.L_x_9036) ;  /* 0x00000000000c2947 */ /* 0x000fea0003800000 */
[----:B------:R-:W-:-:S13]  /*72d0*/  ISETP.GE.AND P0, PT, R15, R63, PT ;  /* 0x0000003f0f00720c */ /* 0x000fda0003f06270 */
[----:B------:R0:W5:Y:S04]  /*72e0*/  @P0 LDG.E R14, desc[UR6][R4.64+0x4000] ;  /* 0x00400006040e0981 */ /* 0x000168000c1e1900 */
[----:B------:R0:W5:Y:S02]  /*72f0*/  @!P0 LDG.E R14, desc[UR6][R2.64+0x4000] ;  /* 0x00400006020e8981 */ /* 0x000164000c1e1900 */
.L_x_9036:
[----:B------:R-:W-:Y:S05]  /*7300*/  BSYNC.RECONVERGENT B0 ;  /* 0x0000000000007941 */ /* 0x000fea0003800200 */
.L_x_9035:
[----:B------:R-:W-:Y:S04]  /*7310*/  BSSY.RECONVERGENT B0, `(.L_x_9037) ;  /* 0x0000005000007945 */ /* 0x000fe80003800200 */
[----:B------:R-:W-:Y:S05]  /*7320*/  @P3 BRA `(.L_x_9038) ;  /* 0x00000000000c3947 */ /* 0x000fea0003800000 */
[----:B------:R-:W-:-:S13]  /*7330*/  ISETP.GE.AND P0, PT, R20, R63, PT ;  /* 0x0000003f1400720c */ /* 0x000fda0003f06270 */
[----:B------:R0:W5:Y:S04]  /*7340*/  @P0 LDG.E R15, desc[UR6][R4.64+0x4800] ;  /* 0x00480006040f0981 */ /* 0x000168000c1e1900 */
[----:B------:R0:W5:Y:S02]  /*7350*/  @!P0 LDG.E R15, desc[UR6][R2.64+0x4800] ;  /* 0x00480006020f8981 */ /* 0x000164000c1e1900 */
.L_x_9038:
[----:B------:R-:W-:Y:S05]  /*7360*/  BSYNC.RECONVERGENT B0 ;  /* 0x0000000000007941 */ /* 0x000fea0003800200 */
.L_x_9037:
[----:B------:R-:W-:Y:S04]  /*7370*/  BSSY.RECONVERGENT B0, `(.L_x_9039) ;  /* 0x0000005000007945 */ /* 0x000fe80003800200 */
[----:B------:R-:W-:Y:S05]  /*7380*/  @P4 BRA `(.L_x_9040) ;  /* 0x00000000000c4947 */ /* 0x000fea0003800000 */
[----:B------:R-:W-:-:S13]  /*7390*/  ISETP.GE.AND P0, PT, R21, R63, PT ;  /* 0x0000003f1500720c */ /* 0x000fda0003f06270 */
[----:B------:R0:W5:Y:S04]  /*73a0*/  @P0 LDG.E R20, desc[UR6][R4.64+0x5000] ;  /* 0x0050000604140981 */ /* 0x000168000c1e1900 */
[----:B------:R0:W5:Y:S02]  /*73b0*/  @!P0 LDG.E R20, desc[UR6][R2.64+0x5000] ;  /* 0x0050000602148981 */ /* 0x000164000c1e1900 */
.L_x_9040:
[----:B------:R-:W-:Y:S05]  /*73c0*/  BSYNC.RECONVERGENT B0 ;  /* 0x0000000000007941 */ /* 0x000fea0003800200 */
.L_x_9039:
[----:B------:R-:W-:Y:S04]  /*73d0*/  BSSY.RECONVERGENT B0, `(.L_x_9041) ;  /* 0x0000005000007945 */ /* 0x000fe80003800200 */
[----:B------:R-:W-:Y:S05]  /*73e0*/  @P5 BRA `(.L_x_9042) ;  /* 0x00000000000c5947 */ /* 0x000fea0003800000 */
[----:B------:R-:W-:-:S13]  /*73f0*/  ISETP.GE.AND P0, PT, R22, R63, PT ;  /* 0x0000003f1600720c */ /* 0x000fda0003f06270 */
[----:B------:R0:W5:Y:S04]  /*7400*/  @P0 LDG.E R21, desc[UR6][R4.64+0x5800] ;  /* 0x0058000604150981 */ /* 0x000168000c1e1900 */
[----:B------:R0:W5:Y:S02]  /*7410*/  @!P0 LDG.E R21, desc[UR6][R2.64+0x5800] ;  /* 0x0058000602158981 */ /* 0x000164000c1e1900 */
.L_x_9042:
[----:B------:R-:W-:Y:S05]  /*7420*/  BSYNC.RECONVERGENT B0 ;  /* 0x0000000000007941 */ /* 0x000fea0003800200 */
.L_x_9041:
        /* <DEDUP_REMOVED lines=17> */
.L_x_9044:
[----:B------:R-:W-:Y:S05]  /*7540*/  BSYNC.RECONVERGENT B0 ;  /* 0x0000000000007941 */ /* 0x000fea0003800200 */
.L_x_9043:
[----:B------:R-:W-:Y:S04]  /*7550*/  BSSY.RECONVERGENT B0, `(.L_x_9045) ;  /* 0x0000005000007945 */ /* 0x000fe80003800200 */
[----:B------:R-:W-:Y:S05]  /*7560*/  @P0 BRA `(.L_x_9046) ;  /* 0x00000000000c0947 */ /* 0x000fea0003800000 */
[----:B------:R-:W-:-:S13]  /*7570*/  ISETP.GE.AND P0, PT, R24, R63, PT ;  /* 0x0000003f1800720c */ /* 0x000fda0003f06270 */
[----:B------:R0:W5:Y:S04]  /*7580*/  @P0 LDG.E R23, desc[UR6][R4.64+0x6800] ;  /* 0x0068000604170981 */ /* 0x000168000c1e1900 */
[----:B------:R0:W5:Y:S02]  /*7590*/  @!P0 LDG.E R23, desc[UR6][R2.64+0x6800] ;  /* 0x0068000602178981 */ /* 0x000164000c1e1900 */
.L_x_9046:
[----:B------:R-:W-:Y:S05]  /*75a0*/  BSYNC.RECONVERGENT B0 ;  /* 0x0000000000007941 */ /* 0x000fea0003800200 */
.L_x_9045:
[----:B------:R-:W-:Y:S04]  /*75b0*/  BSSY.RECONVERGENT B0, `(.L_x_9047) ;  /* 0x0000005000007945 */ /* 0x000fe80003800200 */
[----:B------:R-:W-:Y:S05]  /*75c0*/  @P1 BRA `(.L_x_9048) ;  /* 0x00000000000c1947 */ /* 0x000fea0003800000 */
[----:B------:R-:W-:-:S13]  /*75d0*/  ISETP.GE.AND P0, PT, R25, R63, PT ;  /* 0x0000003f1900720c */ /* 0x000fda0003f06270 */
[----:B------:R0:W5:Y:S04]  /*75e0*/  @P0 LDG.E R24, desc[UR6][R4.64+0x7000] ;  /* 0x0070000604180981 */ /* 0x000168000c1e1900 */
[----:B------:R0:W5:Y:S02]  /*75f0*/  @!P0 LDG.E R24, desc[UR6][R2.64+0x7000] ;  /* 0x0070000602188981 */ /* 0x000164000c1e1900 */
.L_x_9048:
[----:B------:R-:W-:Y:S05]  /*7600*/  BSYNC.RECONVERGENT B0 ;  /* 0x0000000000007941 */ /* 0x000fea0003800200 */
.L_x_9047:
[----:B------:R-:W-:Y:S04]  /*7610*/  BSSY.RECONVERGENT B0, `(.L_x_9049) ;  /* 0x0000005000007945 */ /* 0x000fe80003800200 */
[----:B------:R-:W-:Y:S05]  /*7620*/  @P2 BRA `(.L_x_9050) ;  /* 0x00000000000c2947 */ /* 0x000fea0003800000 */
[----:B------:R-:W-:-:S13]  /*7630*/  ISETP.GE.AND P0, PT, R26, R63, PT ;  /* 0x0000003f1a00720c */ /* 0x000fda0003f06270 */
[----:B------:R0:W5:Y:S04]  /*7640*/  @P0 LDG.E R25, desc[UR6][R4.64+0x7800] ;  /* 0x0078000604190981 */ /* 0x000168000c1e1900 */
[----:B------:R0:W5:Y:S02]  /*7650*/  @!P0 LDG.E R25, desc[UR6][R2.64+0x7800] ;  /* 0x0078000602198981 */ /* 0x000164000c1e1900 */
.L_x_9050:
[----:B------:R-:W-:Y:S05]  /*7660*/  BSYNC.RECONVERGENT B0 ;  /* 0x0000000000007941 */ /* 0x000fea0003800200 */
.L_x_9049:
[----:B------:R-:W-:Y:S04]  /*7670*/  BSSY.RECONVERGENT B0, `(.L_x_9051) ;  /* 0x0000005000007945 */ /* 0x000fe80003800200 */
[----:B------:R-:W-:Y:S05]  /*7680*/  @P3 BRA `(.L_x_9052) ;  /* 0x00000000000c3947 */ /* 0x000fea0003800000 */
[----:B------:R-:W-:-:S13]  /*7690*/  ISETP.GE.AND P0, PT, R27, R63, PT ;  /* 0x0000003f1b00720c */ /* 0x000fda0003f06270 */
[----:B------:R0:W5:Y:S04]  /*76a0*/  @P0 LDG.E R26, desc[UR6][R4.64+0x8000] ;  /* 0x00800006041a0981 */ /* 0x000168000c1e1900 */
[----:B------:R0:W5:Y:S02]  /*76b0*/  @!P0 LDG.E R26, desc[UR6][R2.64+0x8000] ;  /* 0x00800006021a8981 */ /* 0x000164000c1e1900 */
.L_x_9052:
[----:B------:R-:W-:Y:S05]  /*76c0*/  BSYNC.RECONVERGENT B0 ;  /* 0x0000000000007941 */ /* 0x000fea0003800200 */
.L_x_9051:
[----:B------:R-:W-:Y:S04]  /*76d0*/  BSSY.RECONVERGENT B0, `(.L_x_9053) ;  /* 0x0000005000007945 */ /* 0x000fe80003800200 */
[----:B------:R-:W-:Y:S05]  /*76e0*/  @P4 BRA `(.L_x_9054) ;  /* 0x00000000000c4947 */ /* 0x000fea0003800000 */
[----:B------:R-:W-:-:S13]  /*76f0*/  ISETP.GE.AND P0, PT, R28, R63, PT ;  /* 0x0000003f1c00720c */ /* 0x000fda0003f06270 */
[----:B------:R0:W5:Y:S04]  /*7700*/  @P0 LDG.E R27, desc[UR6][R4.64+0x8800] ;  /* 0x00880006041b0981 */ /* 0x000168000c1e1900 */
[----:B------:R0:W5:Y:S02]  /*7710*/  @!P0 LDG.E R27, desc[UR6][R2.64+0x8800] ;  /* 0x00880006021b8981 */ /* 0x000164000c1e1900 */
.L_x_9054:
[----:B------:R-:W-:Y:S05]  /*7720*/  BSYNC.RECONVERGENT B0 ;  /* 0x0000000000007941 */ /* 0x000fea0003800200 */
.L_x_9053:
[----:B------:R-:W-:Y:S04]  /*7730*/  BSSY.RECONVERGENT B0, `(.L_x_9055) ;  /* 0x0000005000007945 */ /* 0x000fe80003800200 */
[----:B------:R-:W-:Y:S05]  /*7740*/  @P5 BRA `(.L_x_9056) ;  /* 0x00000000000c5947 */ /* 0x000fea0003800000 */
[----:B------:R-:W-:-:S13]  /*7750*/  ISETP.GE.AND P0, PT, R29, R63, PT ;  /* 0x0000003f1d00720c */ /* 0x000fda0003f06270 */
[----:B------:R0:W5:Y:S04]  /*7760*/  @P0 LDG.E R28, desc[UR6][R4.64+0x9000] ;  /* 0x00900006041c0981 */ /* 0x000168000c1e1900 */
[----:B------:R0:W5:Y:S02]  /*7770*/  @!P0 LDG.E R28, desc[UR6][R2.64+0x9000] ;  /* 0x00900006021c8981 */ /* 0x000164000c1e1900 */
.L_x_9056:
[----:B------:R-:W-:Y:S05]  /*7780*/  BSYNC.RECONVERGENT B0 ;  /* 0x0000000000007941 */ /* 0x000fea0003800200 */
.L_x_9055:
[----:B------:R-:W0:Y:S01]  /*7790*/  S2UR UR5, SR_CgaCtaId ;  /* 0x00000000000579c3 */ /* 0x000e220000008800 */
[----:B------:R-:W-:Y:S01]  /*77a0*/  UMOV UR4, 0x400 ;  /* 0x0000040000047882 */ /* 0x000fe20000000000 */
[----:B01234-:R-:W-:Y:S01]  /*77b0*/  IMAD R3, R65, 0x13, RZ ;  /* 0x0000001341037824 */ /* 0x01ffe200078e02ff */
[----:B------:R-:W-:Y:S04]  /*77c0*/  BSSY.RECONVERGENT B0, `(.L_x_9057) ;  /* 0x000002c000007945 */ /* 0x000fe80003800200 */
[----:B------:R-:W-:-:S04]  /*77d0*/  VIMNMX R2, PT, PT, R3, R62, PT ;  /* 0x0000003e03027248 */ /* 0x000fc80003fe0100 */
[----:B------:R-:W-:Y:S01]  /*77e0*/  VIADDMNMX R3, R2, -R0, RZ, !PT ;  /* 0x8000000002037246 */ /* 0x000fe200078001ff */
[----:B------:R-:W-:-:S06]  /*77f0*/  ULEA UR4, UR5, UR4, 0x18 ;  /* 0x0000000405047291 */ /* 0x000fcc000f8ec0ff */
[----:B------:R-:W-:-:S04]  /*7800*/  IMAD.U32 R68, RZ, RZ, UR4 ;  /* 0x00000004ff447e24 */ /* 0x000fc8000f8e00ff */
[----:B------:R-:W-:Y:S02]  /*7810*/  IMAD R5, R65, 0x4, R68 ;  /* 0x0000000441057824 */ /* 0x000fe400078e0244 */
[----:B------:R-:W-:-:S03]  /*7820*/  VIADD R32, R68, 0x800 ;  /* 0x0000080044207836 */ /* 0x000fc60000000000 */
[----:B-----5:R0:W-:Y:S01]  /*7830*/  STS [R5+0x800], R6 ;  /* 0x0008000605007388 */ /* 0x0201e20000000800 */
[----:B------:R-:W-:-:S03]  /*7840*/  IMAD R4, R63, 0x4, R32 ;  /* 0x000000043f047824 */ /* 0x000fc600078e0220 */
[----:B------:R1:W-:Y:S04]  /*7850*/  STS [R5+0x1000], R7 ;  /* 0x0010000705007388 */ /* 0x0003e80000000800 */
[----:B------:R1:W-:Y:S01]  /*7860*/  STS [R5+0x1800], R8 ;  /* 0x0018000805007388 */ /* 0x0003e20000000800 */
[----:B0-----:R-:W-:-:S03]  /*7870*/  VIMNMX R6, PT, PT, R63, R2, PT ;  /* 0x000000023f067248 */ /* 0x001fc60003fe0100 */
        /* <DEDUP_REMOVED lines=19> */
.L_x_9059:
        /* <DEDUP_REMOVED lines=13> */
.L_x_9058:
[----:B------:R-:W-:Y:S05]  /*7a80*/  BSYNC.RECONVERGENT B0 ;  /* 0x0000000000007941 */ /* 0x000fea0003800200 */
.L_x_9057:
        /* <DEDUP_REMOVED lines=9> */
[----:B------:R-:W-:-:S03]  /*7b20*/  IMAD.MOV.U32 R6, RZ, RZ, RZ ;  /* 0x000000ffff067224 */ /* 0x000fc600078e00ff */
[----:B------:R-:W-:Y:S01]  /*7b30*/  BSSY.RELIABLE B2, `(.L_x_9063) ;  /* 0x000002a000027945 */ /* 0x000fe20003800100 */
[----:B------:R-:W-:Y:S06]  /*7b40*/  LDS R14, [R11] ;  /* 0x000000000b0e7984 */ /* 0x000fec0000000800 */
[----:B------:R-:W-:-:S05]  /*7b50*/  @P1 IMAD R5, R3, 0x1ff, RZ ;  /* 0x000001ff03051824 */ /* 0x000fca00078e02ff */
[----:B------:R-:W-:Y:S01]  /*7b60*/  @P1 SHF.R.S32.HI R7, RZ, 0x9, R5 ;  /* 0x00000009ff071819 */ /* 0x000fe20000011405 */
[----:B------:R-:W-:-:S04]  /*7b70*/  IMAD.MOV.U32 R5, RZ, RZ, R3 ;  /* 0x000000ffff057224 */ /* 0x000fc800078e0003 */
        /* <DEDUP_REMOVED lines=24> */
.L_x_9064:
        /* <DEDUP_REMOVED lines=10> */
.L_x_9065:
[----:B------:R-:W-:-:S13]  /*7da0*/  ISETP.GE.AND P0, PT, R6, R5, PT ;  /* 0x000000050600720c */ /* 0x000fda0003f06270 */
[----:B------:R-:W-:Y:S05]  /*7db0*/  @P0 BREAK.RELIABLE B2 ;  /* 0x0000000000020942 */ /* 0x000fea0003800100 */
[----:B------:R-:W-:Y:S05]  /*7dc0*/  @P0 BRA `(.L_x_9066) ;  /* 0x0000000000280947 */ /* 0x000fea0003800000 */
[----:B------:R-:W-:Y:S05]  /*7dd0*/  BSYNC.RELIABLE B2 ;  /* 0x0000000000027941 */ /* 0x000fea0003800100 */
.L_x_9063:
        /* <DEDUP_REMOVED lines=9> */
.L_x_9066:
[----:B------:R-:W-:Y:S05]  /*7e70*/  BSYNC.RECONVERGENT B1 ;  /* 0x0000000000017941 */ /* 0x000fea0003800200 */
.L_x_9062:
        /* <DEDUP_REMOVED lines=31> */
.L_x_9069:
        /* <DEDUP_REMOVED lines=10> */
.L_x_9070:
[----:B------:R-:W-:-:S13]  /*8110*/  ISETP.GE.AND P0, PT, R5, R8, PT ;  /* 0x000000080500720c */ /* 0x000fda0003f06270 */
[----:B------:R-:W-:Y:S05]  /*8120*/  @P0 BREAK.RELIABLE B2 ;  /* 0x0000000000020942 */ /* 0x000fea0003800100 */
[----:B------:R-:W-:Y:S05]  /*8130*/  @P0 BRA `(.L_x_9071) ;  /* 0x0000000000280947 */ /* 0x000fea0003800000 */
[----:B------:R-:W-:Y:S05]  /*8140*/  BSYNC.RELIABLE B2 ;  /* 0x0000000000027941 */ /* 0x000fea0003800100 */
.L_x_9068:
        /* <DEDUP_REMOVED lines=9> */
.L_x_9071:
[----:B------:R-:W-:Y:S05]  /*81e0*/  BSYNC.RECONVERGENT B1 ;  /* 0x0000000000017941 */ /* 0x000fea0003800200 */
.L_x_9067:
        /* <DEDUP_REMOVED lines=12> */
.L_x_9074:
        /* <DEDUP_REMOVED lines=9> */
.L_x_9073:
[----:B------:R-:W-:Y:S05]  /*8340*/  BSYNC.RECONVERGENT B1 ;  /* 0x0000000000017941 */ /* 0x000fea0003800200 */
.L_x_9072:
        /* <DEDUP_REMOVED lines=8> */
.L_x_9061:
[----:B------:R-:W-:Y:S05]  /*83d0*/  BSYNC.RECONVERGENT B0 ;  /* 0x0000000000007941 */ /* 0x000fea0003800200 */
.L_x_9060:
[----:B------:R-:W-:Y:S05]  /*83e0*/  WARPSYNC.ALL ;  /* 0x0000000000007948 */ /* 0x000fea0003800000 */
[----:B------:R-:W-:Y:S01]  /*83f0*/  ISETP.NE.AND P0, PT, R65, RZ, PT ;  /* 0x000000ff4100720c */ /* 0x000fe20003f05270 */
[----:B------:R-:W-:Y:S01]  /*8400*/  IMAD.U32 R7, R63, 0x10000, RZ ;  /* 0x000100003f077824 */ /* 0x000fe200078e00ff */
[----:B------:R-:W-:Y:S01]  /*8410*/  IADD3 R2, PT, PT, R5, R2, -R3 ;  /* 0x0000000205027210 */ /* 0x000fe20007ffe803 */
[----:B------:R-:W-:Y:S01]  /*8420*/  VIADD R4, R65, 0xffffffff ;  /* 0xffffffff41047836 */ /* 0x000fe20000000000 */
[----:B------:R-:W-:Y:S01]  /*8430*/  LOP3.LUT R64, R64, 0xfffff7ff, RZ, 0xc0, !PT ;  /* 0xfffff7ff40407812 */ /* 0x000fe200078ec0ff */
[----:B------:R-:W-:Y:S01]  /*8440*/  IMAD.U32 R5, R3, 0x10000, RZ ;  /* 0x0001000003057824 */ /* 0x000fe200078e00ff */
[----:B------:R-:W-:Y:S01]  /*8450*/  LOP3.LUT R0, R7, R0, RZ, 0xfc, !PT ;  /* 0x0000000007007212 */ /* 0x000fe200078efcff */
[----:B------:R-:W-:Y:S01]  /*8460*/  IMAD R15, R3, 0x4, R32 ;  /* 0x00000004030f7824 */ /* 0x000fe200078e0220 */
[----:B------:R-:W-:Y:S01]  /*8470*/  SEL R7, R4, 0x1ff, P0 ;  /* 0x000001ff04077807 */ /* 0x000fe20000000000 */
[----:B------:R-:W-:-:S04]  /*8480*/  IMAD.IADD R4, R63, 0x1, R2 ;  /* 0x000000013f047824 */ /* 0x000fc800078e0202 */
[----:B------:R-:W-:Y:S01]  /*8490*/  @P0 LOP3.LUT R0, R2, R5, RZ, 0xfc, !PT ;  /* 0x0000000502000212 */ /* 0x000fe200078efcff */
[--C-:B------:R-:W-:Y:S02]  /*84a0*/  IMAD R7, R7, 0x4, R68.reuse ;  /* 0x0000000407077824 */ /* 0x100fe400078e0244 */
[C---:B------:R-:W-:Y:S02]  /*84b0*/  IMAD R28, R4.reuse, 0x4, R68 ;  /* 0x00000004041c7824 */ /* 0x040fe400078e0244 */
[----:B------:R-:W-:Y:S01]  /*84c0*/  IMAD.IADD R24, R3, 0x1, R4 ;  /* 0x0000000103187824 */ /* 0x000fe200078e0204 */
[----:B------:R0:W-:Y:S01]  /*84d0*/  STS [R7], R0 ;  /* 0x0000000007007388 */ /* 0x0001e20000000800 */
[----:B------:R-:W-:Y:S01]  /*84e0*/  BAR.SYNC.DEFER_BLOCKING 0x0 ;  /* 0x0000000000007b1d */ /* 0x000fe20000010000 */
[----:B0-----:R-:W-:-:S05]  /*84f0*/  IMAD R0, R4, 0x4, R32 ;  /* 0x0000000404007824 */ /* 0x001fca00078e0220 */
        /* <DEDUP_REMOVED lines=28> */
[C---:B------:R-:W-:Y:S02]  /*86c0*/  @!P5 IMAD R0, R4.reuse, 0x4, R68 ;  /* 0x000000040400d824 */ /* 0x040fe400078e0244 */
        /* <DEDUP_REMOVED lines=14> */
[C---:B------:R-:W-:Y:S02]  /*87b0*/  @!P0 IMAD R2, R4.reuse, 0x4, R68 ;  /* 0x0000000404028824 */ /* 0x040fe400078e0244 */
        /* <DEDUP_REMOVED lines=43> */
[----:B------:R-:W-:-:S03]  /*8a70*/  IMAD.MOV.U32 R5, RZ, RZ, R3 ;  /* 0x000000ffff057224 */ /* 0x000fc600078e0003 */
        /* <DEDUP_REMOVED lines=8> */
[C---:B------:R-:W-:Y:S02]  /*8b00*/  @!P3 VIADD R0, R4.reuse, 0x1 ;  /* 0x000000010400b836 */ /* 0x040fe40000000000 */
[----:B------:R-:W-:Y:S01]  /*8b10*/  @!P6 VIADD R5, R3, 0x1 ;  /* 0x000000010305e836 */ /* 0x000fe20000000000 */
[----:B------:R1:W2:Y:S01]  /*8b20*/  @!P3 LDS R28, [R2+0x804] ;  /* 0x00080400021cb984 */ /* 0x0002a20000000800 */
[----:B------:R-:W-:Y:S01]  /*8b30*/  IMAD.IADD R4, R4, 0x1, R3 ;  /* 0x0000000104047824 */ /* 0x000fe200078e0203 */
        /* <DEDUP_REMOVED lines=54> */
[----:B------:R-:W-:Y:S01]  /*8ea0*/  SEL R4, RZ, 0x100, !P4 ;  /* 0x00000100ff047807 */ /* 0x000fe20006000000 */
[----:B------:R-:W-:Y:S01]  /*8eb0*/  IMAD.MOV.U32 R21, RZ, RZ, R3 ;  /* 0x000000ffff157224 */ /* 0x000fe200078e0003 */
[----:B------:R-:W-:-:S02]  /*8ec0*/  ISETP.GE.AND P4, PT, R3, R30, PT ;  /* 0x0000001e0300720c */ /* 0x000fc40003f86270 */
[----:B------:R-:W-:Y:S01]  /*8ed0*/  ISETP.GE.AND P3, PT, R2, R29, PT ;  /* 0x0000001d0200720c */ /* 0x000fe20003f66270 */
[----:B-1----:R-:W-:-:S03]  /*8ee0*/  IMAD R5, R3, 0x4, R68 ;  /* 0x0000000403057824 */ /* 0x002fc600078e0244 */
[CC--:B------:R-:W-:Y:S02]  /*8ef0*/  ISETP.GE.OR P6, PT, R3.reuse, R30.reuse, P3 ;  /* 0x0000001e0300720c */ /* 0x0c0fe40001fc6670 */
[----:B------:R-:W-:Y:S01]  /*8f00*/  ISETP.LT.AND P3, PT, R3, R30, P3 ;  /* 0x0000001e0300720c */ /* 0x000fe20001f61270 */
[----:B0-----:R-:W-:-:S10]  /*8f10*/  IMAD.MOV.U32 R52, RZ, RZ, R53 ;  /* 0x000000ffff347224 */ /* 0x001fd400078e0035 */
[----:B--2---:R-:W-:Y:S02]  /*8f20*/  @!P6 ISETP.GT.AND P3, PT, R53, R28, PT ;  /* 0x0000001c3500e20c */ /* 0x004fe40003f64270 */
        /* <DEDUP_REMOVED lines=9> */
[----:B------:R1:W2:Y:S01]  /*8fc0*/  @!P3 LDS R28, [R4+0x804] ;  /* 0x00080400041cb984 */ /* 0x0002a20000000800 */
[----:B------:R-:W-:Y:S01]  /*8fd0*/  IMAD.IADD R2, R2, 0x1, R3 ;  /* 0x0000000102027824 */ /* 0x000fe200078e0203 */
[----:B------:R-:W-:Y:S02]  /*8fe0*/  ISETP.GE.AND P4, PT, R0, R29, PT ;  /* 0x0000001d0000720c */ /* 0x000fe40003f86270 */
[----:B------:R-:W-:-:S02]  /*8ff0*/  ISETP.GE.AND P6, PT, R21, R30, PT ;  /* 0x0000001e1500720c */ /* 0x000fc40003fc6270 */
[CC--:B------:R-:W-:Y:S02]  /*9000*/  ISETP.GE.OR P3, PT, R21.reuse, R30.reuse, P4 ;  /* 0x0000001e1500720c */ /* 0x0c0fe40002766670 */
[C---:B------:R-:W-:Y:S01]  /*9010*/  ISETP.LT.AND P4, PT, R21.reuse, R30, P4 ;  /* 0x0000001e1500720c */ /* 0x040fe20002781270 */
[----:B-1----:R-:W-:Y:S02]  /*9020*/  IMAD R4, R21, 0x4, R68 ;  /* 0x0000000415047824 */ /* 0x002fe400078e0244 */
[----:B0-----:R-:W-:-:S08]  /*9030*/  IMAD.MOV.U32 R51, RZ, RZ, R52 ;  /* 0x000000ffff337224 */ /* 0x001fd000078e0034 */
        /* <DEDUP_REMOVED lines=49> */
[----:B------:R-:W-:Y:S01]  /*9350*/  IMAD.MOV.U32 R25, RZ, RZ, R23 ;  /* 0x000000ffff197224 */ /* 0x000fe200078e0017 */
        /* <DEDUP_REMOVED lines=9> */
[----:B------:R-:W-:Y:S01]  /*93f0*/  IMAD R0, R23, 0x4, R68 ;  /* 0x0000000417007824 */ /* 0x000fe200078e0244 */
[----:B------:R-:W-:Y:S02]  /*9400*/  SEL R22, RZ, 0x2000, !P3 ;  /* 0x00002000ff167807 */ /* 0x000fe40005800000 */
[----:B------:R-:W-:-:S05]  /*9410*/  SEL R44, R21, RZ, !P6 ;  /* 0x000000ff152c7207 */ /* 0x000fca0007000000 */
[C---:B------:R-:W-:Y:S02]  /*9420*/  @!P3 IMAD R21, R20.reuse, 0x4, R68 ;  /* 0x000000041415b824 */ /* 0x040fe400078e0244 */
[----:B------:R-:W0:Y:S01]  /*9430*/  @!P4 LDS R48, [R0+0x804] ;  /* 0x000804000030c984 */ /* 0x000e220000000800 */
[C---:B------:R-:W-:Y:S02]  /*9440*/  @!P3 VIADD R40, R20.reuse, 0x1 ;  /* 0x000000011428b836 */ /* 0x040fe40000000000 */
[----:B------:R-:W-:Y:S01]  /*9450*/  @!P4 VIADD R25, R23, 0x1 ;  /* 0x000000011719c836 */ /* 0x000fe20000000000 */
[----:B------:R0:W1:Y:S01]  /*9460*/  @!P3 LDS R28, [R21+0x804] ;  /* 0x00080400151cb984 */ /* 0x0000620000000800 */
        /* <DEDUP_REMOVED lines=9> */
[----:B------:R-:W-:-:S03]  /*9500*/  IMAD R20, R25, 0x4, R68 ;  /* 0x0000000419147824 */ /* 0x000fc600078e0244 */
[----:B------:R-:W-:Y:S01]  /*9510*/  SEL R39, R22, RZ, !P3 ;  /* 0x000000ff16277207 */ /* 0x000fe20005800000 */
[----:B------:R-:W-:-:S04]  /*9520*/  IMAD.IADD R22, R25, 0x1, R40 ;  /* 0x0000000119167824 */ /* 0x000fc800078e0228 */
[--C-:B------:R-:W-:Y:S01]  /*9530*/  @!P4 IMAD R33, R40, 0x4, R68.reuse ;  /* 0x000000042821c824 */ /* 0x100fe200078e0244 */
[----:B------:R-:W-:Y:S01]  /*9540*/  ISETP.GE.AND P3, PT, R22, R31, PT ;  /* 0x0000001f1600720c */ /* 0x000fe20003f66270 */
        /* <DEDUP_REMOVED lines=9> */
[----:B------:R-:W-:Y:S01]  /*95e0*/  SEL R45, R23, RZ, !P3 ;  /* 0x000000ff172d7207 */ /* 0x000fe20005800000 */
[--C-:B------:R-:W-:Y:S01]  /*95f0*/  IMAD.MOV.U32 R47, RZ, RZ, R25.reuse ;  /* 0x000000ffff2f7224 */ /* 0x100fe200078e0019 */
[C---:B------:R-:W-:Y:S01]  /*9600*/  ISETP.GE.AND P3, PT, R40.reuse, R29, PT ;  /* 0x0000001d2800720c */ /* 0x040fe20003f66270 */
[----:B------:R-:W-:-:S03]  /*9610*/  IMAD.IADD R66, R40, 0x1, R25 ;  /* 0x0000000128427824 */ /* 0x000fc600078e0219 */
[CC--:B------:R-:W-:Y:S02]  /*9620*/  ISETP.GE.OR P4, PT, R25.reuse, R30.reuse, P3 ;  /* 0x0000001e1900720c */ /* 0x0c0fe40001f86670 */
[----:B------:R-:W-:Y:S01]  /*9630*/  ISETP.LT.AND P3, PT, R25, R30, P3 ;  /* 0x0000001e1900720c */ /* 0x000fe20001f61270 */
[----:B0-----:R-:W-:-:S10]  /*9640*/  IMAD.MOV.U32 R23, RZ, RZ, R21 ;  /* 0x000000ffff177224 */ /* 0x001fd400078e0015 */
[----:B-1----:R-:W-:Y:S02]  /*9650*/  @!P4 ISETP.GT.AND P3, PT, R21, R28, PT ;  /* 0x0000001c1500c20c */ /* 0x002fe40003f64270 */
        /* <DEDUP_REMOVED lines=21> */
[----:B------:R0:W-:Y:S01]  /*97b0*/  @!P3 LDS R28, [R40+0x804] ;  /* 0x00080400281cb984 */ /* 0x0001e20000000800 */
[----:B------:R-:W-:Y:S01]  /*97c0*/  @!P3 IMAD.MOV.U32 R46, RZ, RZ, R25 ;  /* 0x000000ffff2eb224 */ /* 0x000fe200078e0019 */
[----:B------:R-:W-:Y:S01]  /*97d0*/  ISETP.GE.AND P3, PT, R24, R31, PT ;  /* 0x0000001f1800720c */ /* 0x000fe20003f66270 */
[----:B------:R-:W-:Y:S01]  /*97e0*/  IMAD.MOV.U32 R25, RZ, RZ, R23 ;  /* 0x000000ffff197224 */ /* 0x000fe200078e0017 */
[----:B------:R-:W-:Y:S01]  /*97f0*/  @P6 LOP3.LUT R64, R64, 0x800, RZ, 0xfc, !PT ;  /* 0x0000080040406812 */ /* 0x000fe200078efcff */
[--C-:B------:R-:W-:Y:S01]  /*9800*/  IMAD R24, R47, 0x4, R68.reuse ;  /* 0x000000042f187824 */ /* 0x100fe200078e0244 */
[----:B------:R-:W-:Y:S01]  /*9810*/  SEL R66, R33, RZ, !P3 ;  /* 0x000000ff21427207 */ /* 0x000fe20005800000 */
[----:B------:R-:W-:Y:S01]  /*9820*/  @!P4 VIADD R47, R47, 0x1 ;  /* 0x000000012f2fc836 */ /* 0x000fe20000000000 */
[----:B------:R-:W-:Y:S02]  /*9830*/  ISETP.GE.AND P3, PT, R46, R29, PT ;  /* 0x0000001d2e00720c */ /* 0x000fe40003f66270 */
[----:B------:R-:W1:Y:S01]  /*9840*/  @!P4 LDS R25, [R24+0x804] ;  /* 0x000804001819c984 */ /* 0x000e620000000800 */
[----:B------:R-:W-:Y:S01]  /*9850*/  ISETP.LT.AND P6, PT, R70, R31, P5 ;  /* 0x0000001f4600720c */ /* 0x000fe20002fc1270 */
[C---:B0-----:R-:W-:Y:S01]  /*9860*/  IMAD R40, R47.reuse, 0x4, R68 ;  /* 0x000000042f287824 */ /* 0x041fe200078e0244 */
[----:B------:R-:W-:-:S02]  /*9870*/  ISETP.GE.OR P5, PT, R47, R30, P3 ;  /* 0x0000001e2f00720c */ /* 0x000fc40001fa6670 */
[----:B------:R-:W-:Y:S02]  /*9880*/  LOP3.LUT R64, R64, 0xfffffffe, RZ, 0xc0, !PT ;  /* 0xfffffffe40407812 */ /* 0x000fe400078ec0ff */
[CC--:B------:R-:W-:Y:S02]  /*9890*/  ISETP.LT.AND P3, PT, R47.reuse, R30.reuse, P3 ;  /* 0x0000001e2f00720c */ /* 0x0c0fe40001f61270 */
[----:B------:R-:W-:Y:S02]  /*98a0*/  ISETP.GE.AND P4, PT, R47, R30, PT ;  /* 0x0000001e2f00720c */ /* 0x000fe40003f86270 */
[----:B------:R-:W-:-:S03]  /*98b0*/  SEL R32, RZ, 0x2, !P6 ;  /* 0x00000002ff207807 */ /* 0x000fc60007000000 */
[----:B------:R-:W-:Y:S02]  /*98c0*/  @P6 LOP3.LUT R64, R64, 0x1, RZ, 0xfc, !PT ;  /* 0x0000000140406812 */ /* 0x000fe400078efcff */
[----:B-1----:R-:W-:Y:S01]  /*98d0*/  @!P5 ISETP.GT.AND P3, PT, R25, R28, PT ;  /* 0x0000001c1900d20c */ /* 0x002fe20003f64270 */
[----:B------:R-:W-:Y:S01]  /*98e0*/  IMAD.MOV.U32 R41, RZ, RZ, R25 ;  /* 0x000000ffff297224 */ /* 0x000fe200078e0019 */
[----:B------:R-:W-:Y:S02]  /*98f0*/  @!P5 ISETP.GT.AND P4, PT, R28, R25, PT ;  /* 0x000000191c00d20c */ /* 0x000fe40003f84270 */
[----:B------:R-:W-:-:S04]  /*9900*/  LOP3.LUT P5, RZ, R64, 0x800, RZ, 0xc0, !PT ;  /* 0x0000080040ff7812 */ /* 0x000fc800078ac0ff */
[----:B------:R-:W-:-:S04]  /*9910*/  SEL R33, RZ, 0x1, !P5 ;  /* 0x00000001ff217807 */ /* 0x000fc80006800000 */
[----:B------:R-:W-:Y:S02]  /*9920*/  IADD3 R33, PT, PT, R26, R32, R33 ;  /* 0x000000201a217210 */ /* 0x000fe40007ffe021 */
[----:B------:R-:W-:Y:S01]  /*9930*/  SEL R26, RZ, 0x8, !P1 ;  /* 0x00000008ff1a7807 */ /* 0x000fe20004800000 */
[----:B------:R-:W-:Y:S01]  /*9940*/  @!P4 LDS R41, [R40+0x804] ;  /* 0x000804002829c984 */ /* 0x000fe20000000800 */
[----:B------:R-:W-:-:S04]  /*9950*/  SEL R32, RZ, 0x10, !P2 ;  /* 0x00000010ff207807 */ /* 0x000fc80005000000 */
[----:B------:R-:W-:Y:S01]  /*9960*/  IADD3 R26, PT, PT, R32, R33, R26 ;  /* 0x00000021201a7210 */ /* 0x000fe20007ffe01a */
[----:B------:R-:W-:Y:S01]  /*9970*/  @!P3 IMAD R32, R46, 0x4, R68 ;  /* 0x000000042e20b824 */ /* 0x000fe200078e0244 */
[----:B------:R-:W-:Y:S02]  /*9980*/  SEL R33, RZ, 0x20000, !P3 ;  /* 0x00020000ff217807 */ /* 0x000fe40005800000 */
[----:B------:R-:W-:Y:S01]  /*9990*/  IADD3 R26, PT, PT, R26, R34, R27 ;  /* 0x000000221a1a7210 */ /* 0x000fe20007ffe01b */
[C---:B------:R-:W-:Y:S01]  /*99a0*/  IMAD.IADD R34, R46.reuse, 0x1, R47 ;  /* 0x000000012e227824 */ /* 0x040fe200078e022f */
[----:B------:R-:W0:Y:S01]  /*99b0*/  @!P3 LDS R28, [R32+0x804] ;  /* 0x00080400201cb984 */ /* 0x000e220000000800 */
[----:B------:R-:W-:Y:S01]  /*99c0*/  @!P3 VIADD R46, R46, 0x1 ;  /* 0x000000012e2eb836 */ /* 0x000fe20000000000 */
[----:B------:R-:W-:Y:S01]  /*99d0*/  IADD3 R42, PT, PT, R26, R42, R35 ;  /* 0x0000002a1a2a7210 */ /* 0x000fe20007ffe023 */
[----:B------:R-:W-:Y:S02]  /*99e0*/  IMAD.MOV.U32 R27, RZ, RZ, R47 ;  /* 0x000000ffff1b7224 */ /* 0x000fe400078e002f */
[----:B------:R-:W-:Y:S01]  /*99f0*/  @!P4 VIADD R27, R47, 0x1 ;  /* 0x000000012f1bc836 */ /* 0x000fe20000000000 */
[----:B------:R-:W-:Y:S01]  /*9a00*/  BAR.SYNC.DEFER_BLOCKING 0x0 ;  /* 0x0000000000007b1d */ /* 0x000fe20000010000 */
[----:B------:R-:W-:-:S02]  /*9a10*/  ISETP.GE.AND P4, PT, R34, R31, PT ;  /* 0x0000001f2200720c */ /* 0x000fc40003f86270 */
[C---:B------:R-:W-:Y:S01]  /*9a20*/  ISETP.GE.AND P3, PT, R46.reuse, R29, PT ;  /* 0x0000001d2e00720c */ /* 0x040fe20003f66270 */
[----:B------:R-:W-:Y:S01]  /*9a30*/  IMAD.IADD R46, R46, 0x1, R27 ;  /* 0x000000012e2e7824 */ /* 0x000fe200078e021b */
[----:B------:R-:W-:Y:S02]  /*9a40*/  SEL R33, R33, RZ, !P4 ;  /* 0x000000ff21217207 */ /* 0x000fe40006000000 */
[CC--:B------:R-:W-:Y:S02]  /*9a50*/  ISETP.GE.OR P4, PT, R27.reuse, R30.reuse, P3 ;  /* 0x0000001e1b00720c */ /* 0x0c0fe40001f86670 */
[----:B------:R-:W-:Y:S02]  /*9a60*/  IADD3 R43, PT, PT, R42, R37, R43 ;  /* 0x000000252a2b7210 */ /* 0x000fe40007ffe02b */
[----:B------:R-:W-:Y:S02]  /*9a70*/  ISETP.LT.AND P3, PT, R27, R30, P3 ;  /* 0x0000001e1b00720c */ /* 0x000fe40001f61270 */
[----:B------:R-:W-:-:S04]  /*9a80*/  IADD3 R44, PT, PT, R43, R38, R44 ;  /* 0x000000262b2c7210 */ /* 0x000fc80007ffe02c */
[----:B------:R-:W-:-:S03]  /*9a90*/  IADD3 R45, PT, PT, R44, R39, R45 ;  /* 0x000000272c2d7210 */ /* 0x000fc60007ffe02d */
[----:B0-----:R-:W-:Y:S02]  /*9aa0*/  @!P4 ISETP.GT.AND P3, PT, R41, R28, PT ;  /* 0x0000001c2900c20c */ /* 0x001fe40003f64270 */
        /* <DEDUP_REMOVED lines=111> */
[----:B------:R-:W-:-:S03]  /*a1a0*/  SEL R32, R32, RZ, P3 ;  /* 0x000000ff20207207 */ /* 0x000fc60001800000 */
[----:B------:R-:W-:Y:S01]  /*a1b0*/  IMAD.X R31, R31, 0x1, R29, P4 ;  /* 0x000000011f1f7824 */ /* 0x000fe200020e061d */
[----:B------:R-:W-:Y:S01]  /*a1c0*/  CS2R R28, SRZ ;  /* 0x00000000001c7805 */ /* 0x000fe2000001ff00 */
[----:B------:R-:W-:Y:S01]  /*a1d0*/  IMAD.IADD R35, R35, 0x1, R32 ;  /* 0x0000000123237824 */ /* 0x000fe200078e0220 */
[----:B------:R-:W-:Y:S06]  /*a1e0*/  BRA `(.L_x_9076) ;  /* 0x0000001400147947 */ /* 0x000fec0003800000 */
.L_x_9075:
        /* <DEDUP_REMOVED lines=102> */
[----:B------:R-:W-:Y:S01]  /*a850*/  ISETP.GE.U32.AND P4, PT, R65, 0x20, PT ;  /* 0x000000204100780c */ /* 0x000fe20003f86070 */
        /* <DEDUP_REMOVED lines=19> */
.L_x_9078:
[----:B------:R-:W-:Y:S05]  /*a990*/  NANOSLEEP 0x1c2 ;  /* 0x000001c20000795d */ /* 0x000fea0003800000 */
[----:B------:R-:W-:Y:S01]  /*a9a0*/  NOP ;  /* 0x0000000000007918 */ /* 0x000fe20000000000 */
.L_x_9079:
        /* <DEDUP_REMOVED lines=12> */
.L_x_9198:
[----:B------:R-:W-:Y:S05]  /*aa70*/  @!P3 BRA `(.L_x_9081) ;  /* 0x000000000038b947 */ /* 0x000fea0003800000 */
[----:B------:R-:W-:-:S13]  /*aa80*/  ISETP.GT.U32.AND P4, PT, R33, 0x1f3, PT ;  /* 0x000001f32100780c */ /* 0x000fda0003f84070 */
.L_x_9085:
[----:B------:R-:W-:Y:S05]  /*aa90*/  YIELD ;  /* 0x0000000000007946 */ /* 0x000fea0003800000 */
[----:B------:R-:W-:Y:S05]  /*aaa0*/  @P4 BRA `(.L_x_9082) ;  /* 0x0000000000084947 */ /* 0x000fea0003800000 */
[----:B------:R1:W-:Y:S06]  /*aab0*/  MEMBAR.SC.CTA ;  /* 0x0000000000007992 */ /* 0x0003ec0000000000 */
[----:B-1----:R-:W-:Y:S05]  /*aac0*/  BRA `(.L_x_9083) ;  /* 0x0000000000087947 */ /* 0x002fea0003800000 */
.L_x_9082:
[----:B------:R-:W-:Y:S05]  /*aad0*/  NANOSLEEP 0x15e ;  /* 0x0000015e0000795d */ /* 0x000fea0003800000 */
[----:B------:R-:W-:Y:S01]  /*aae0*/  NOP ;  /* 0x0000000000007918 */ /* 0x000fe20000000000 */
.L_x_9083:
[----:B------:R-:W2:Y:S01]  /*aaf0*/  LD.E.128.STRONG.GPU R28, desc[UR6][R34.64+0x200] ;  /* 0x00020006221c7980 */ /* 0x000ea2000c10fd00 */
[----:B------:R-:W-:Y:S01]  /*ab00*/  UMOV UR4, 0xffffffff ;  /* 0xffffffff00047882 */ /* 0x000fe20000000000 */
[----:B--2---:R-:W-:-:S04]  /*ab10*/  ISETP.NE.U32.AND P3, PT, R28, 0x63, PT ;  /* 0x000000631c00780c */ /* 0x004fc80003f65070 */
[----:B------:R-:W-:Y:S01]  /*ab20*/  ISETP.NE.AND.EX P3, PT, R29, RZ, PT, P3 ;  /* 0x000000ff1d00720c */ /* 0x000fe20003f65330 */
[----:B------:R-:W-:-:S12]  /*ab30*/  BRA.DIV UR4, `(.L_x_9084) ;  /* 0x0000004604747947 */ /* 0x000fd8000b800000 */
[----:B------:R-:W-:-:S13]  /*ab40*/  VOTE.ANY P3, !P3 ;  /* 0x0000000000ff7806 */ /* 0x000fda0005860100 */
.L_x_9201:
[----:B------:R-:W-:Y:S05]  /*ab50*/  @P3 BRA `(.L_x_9085) ;  /* 0xfffffffc00cc3947 */ /* 0x000fea000383ffff */
.L_x_9081:
        /* <DEDUP_REMOVED lines=15> */
[----:B------:R-:W-:Y:S01]  /*ac50*/  VIADD R33, R32, 0xffffffff ;  /* 0xffffffff20217836 */ /* 0x000fe20000000000 */
[----:B----4-:R-:W-:-:S04]  /*ac60*/  LOP3.LUT R29, RZ, R29, RZ, 0x33, !PT ;  /* 0x0000001dff1d7212 */ /* 0x010fc800078e33ff */
[----:B------:R-:W-:Y:S01]  /*ac70*/  LOP3.LUT R33, R32, R33, RZ, 0xc, !PT ;  /* 0x0000002120217212 */ /* 0x000fe200078e0cff */
[----:B------:R-:W-:Y:S02]  /*ac80*/  VIADD R32, R66, 0x2 ;  /* 0x0000000242207836 */ /* 0x000fe40000000000 */
[----:B---3--:R-:W-:-:S03]  /*ac90*/  VIADD R73, R29, UR8 ;  /* 0x000000081d497c36 */ /* 0x008fc60008000000 */
        /* <DEDUP_REMOVED lines=39> */
[----:B------:R-:W-:-:S05]  /*af10*/  IADD3 R71, P3, PT, R28, R31, RZ ;  /* 0x0000001f1c477210 */ /* 0x000fca0007f7e0ff */
[----:B------:R-:W-:-:S08]  /*af20*/  IMAD.X R72, R65, 0x1, R72, P3 ;  /* 0x0000000141487824 */ /* 0x000fd000018e0648 */
.L_x_9215:
[----:B------:R-:W-:Y:S05]  /*af30*/  @!P6 BRA `(.L_x_9087) ;  /* 0x000000040034e947 */ /* 0x000fea0003800000 */
.L_x_9095:
        /* <DEDUP_REMOVED lines=8> */
.L_x_9218:
[----:B------:R-:W-:Y:S05]  /*afc0*/  @!P3 BRA `(.L_x_9089) ;  /* 0x00000000003cb947 */ /* 0x000fea0003800000 */
.L_x_9093:
[----:B------:R-:W-:Y:S05]  /*afd0*/  YIELD ;  /* 0x0000000000007946 */ /* 0x000fea0003800000 */
[----:B------:R-:W1:Y:S02]  /*afe0*/  LDCU UR4, c[0x0][0x370] ;  /* 0x00006e00ff0477ac */ /* 0x000e640008000800 */
[----:B-1----:R-:W-:-:S09]  /*aff0*/  UISETP.GT.U32.AND UP0, UPT, UR4, 0x1f3, UPT ;  /* 0x000001f30400788c */ /* 0x002fd2000bf04070 */
[----:B------:R-:W-:Y:S05]  /*b000*/  BRA.U UP0, `(.L_x_9090) ;  /* 0x0000000100087547 */ /* 0x000fea000b800000 */
[----:B------:R1:W-:Y:S06]  /*b010*/  MEMBAR.SC.CTA ;  /* 0x0000000000007992 */ /* 0x0003ec0000000000 */
[----:B-1----:R-:W-:Y:S05]  /*b020*/  BRA `(.L_x_9091) ;  /* 0x0000000000087947 */ /* 0x002fea0003800000 */
.L_x_9090:
[----:B------:R-:W-:Y:S05]  /*b030*/  NANOSLEEP 0x15e ;  /* 0x0000015e0000795d */ /* 0x000fea0003800000 */
[----:B------:R-:W-:Y:S01]  /*b040*/  NOP ;  /* 0x0000000000007918 */ /* 0x000fe20000000000 */
.L_x_9091:
[----:B------:R-:W2:Y:S01]  /*b050*/  LD.E.128.STRONG.GPU R28, desc[UR6][R34.64+-0x200] ;  /* 0xfffe0006221c7980 */ /* 0x000ea2000c10fd00 */
[----:B------:R-:W-:Y:S01]  /*b060*/  UMOV UR4, 0xffffffff ;  /* 0xffffffff00047882 */ /* 0x000fe20000000000 */
[----:B--2---:R-:W-:-:S04]  /*b070*/  ISETP.NE.U32.AND P3, PT, R28, 0x63, PT ;  /* 0x000000631c00780c */ /* 0x004fc80003f65070 */
[----:B------:R-:W-:Y:S01]  /*b080*/  ISETP.NE.AND.EX P3, PT, R29, RZ, PT, P3 ;  /* 0x000000ff1d00720c */ /* 0x000fe20003f65330 */
[----:B------:R-:W-:-:S12]  /*b090*/  BRA.DIV UR4, `(.L_x_9092) ;  /* 0x0000004a04107947 */ /* 0x000fd8000b800000 */
[----:B------:R-:W-:-:S13]  /*b0a0*/  VOTE.ANY P3, !P3 ;  /* 0x0000000000ff7806 */ /* 0x000fda0005860100 */
.L_x_9221:
[----:B------:R-:W-:Y:S05]  /*b0b0*/  @P3 BRA `(.L_x_9093) ;  /* 0xfffffffc00c43947 */ /* 0x000fea000383ffff */
.L_x_9089:
        /* <DEDUP_REMOVED lines=52> */
.L_x_9235:
[----:B------:R-:W-:Y:S05]  /*b400*/  @P3 BRA `(.L_x_9095) ;  /* 0xfffffff800cc3947 */ /* 0x000fea000383ffff */
.L_x_9087:
        /* <DEDUP_REMOVED lines=20> */
.L_x_9097:
[----:B------:R-:W-:Y:S05]  /*b550*/  BSYNC.RECONVERGENT B0 ;  /* 0x0000000000007941 */ /* 0x000fea0003800200 */
.L_x_9096:
[----:B------:R1:W-:Y:S01]  /*b560*/  @!P3 STS.64 [R39+0x90], R32 ;  /* 0x000090202700b388 */ /* 0x0003e20000000a00 */
[----:B------:R-:W-:Y:S02]  /*b570*/  IMAD.MOV.U32 R35, RZ, RZ, R67 ;  /* 0x000000ffff237224 */ /* 0x000fe400078e0043 */
[----:B------:R-:W-:-:S07]  /*b580*/  @!P3 IMAD.MOV.U32 R35, RZ, RZ, R32 ;  /* 0x000000ffff23b224 */ /* 0x000fce00078e0020 */
.L_x_9077:
[----:B------:R-:W-:Y:S05]  /*b590*/  WARPSYNC.ALL ;  /* 0x0000000000007948 */ /* 0x000fea0003800000 */
[----:B------:R-:W-:Y:S01]  /*b5a0*/  ISETP.NE.AND P3, PT, R65, RZ, PT ;  /* 0x000000ff4100720c */ /* 0x000fe20003f65270 */
[----:B------:R-:W3:Y:S08]  /*b5b0*/  S2UR UR5, SR_CgaCtaId ;  /* 0x00000000000579c3 */ /* 0x000ef00000008800 */
[----:B------:R-:W-:Y:S06]  /*b5c0*/  BAR.SYNC.DEFER_BLOCKING 0x0 ;  /* 0x0000000000007b1d */ /* 0x000fec0000010000 */
[----:B------:R-:W-:-:S02]  /*b5d0*/  UMOV UR4, 0x400 ;  /* 0x0000040000047882 */ /* 0x000fc40000000000 */
[----:B---3--:R-:W-:-:S06]  /*b5e0*/  ULEA UR4, UR5, UR4, 0x18 ;  /* 0x0000000405047291 */ /* 0x008fcc000f8ec0ff */
[----:B------:R-:W-:-:S03]  /*b5f0*/  IMAD.U32 R68, RZ, RZ, UR4 ;  /* 0x00000004ff447e24 */ /* 0x000fc6000f8e00ff */
[----:B-12---:R-:W1:Y:S04]  /*b600*/  @P3 LDS R32, [UR4+0x90] ;  /* 0x00009004ff203984 */ /* 0x006e680008000800 */
[----:B------:R2:W3:Y:S04]  /*b610*/  LDS.64 R28, [R68+0xa8] ;  /* 0x0000a800441c7984 */ /* 0x0004e80000000a00 */
[----:B------:R2:W4:Y:S02]  /*b620*/  LDS.64 R30, [R68+0xb8] ;  /* 0x0000b800441e7984 */ /* 0x0005240000000a00 */
[----:B-12---:R-:W-:-:S07]  /*b630*/  @P3 IMAD.IADD R35, R32, 0x1, R35 ;  /* 0x0000000120233824 */ /* 0x006fce00078e0223 */
.L_x_9076:
[----:B------:R-:W-:Y:S01]  /*b640*/  BAR.SYNC.DEFER_BLOCKING 0x0 ;  /* 0x0000000000007b1d */ /* 0x000fe20000010000 */
[C---:B------:R-:W-:Y:S01]  /*b650*/  LOP3.LUT P3, RZ, R64.reuse, 0x800, RZ, 0xc0, !PT ;  /* 0x0000080040ff7812 */ /* 0x040fe2000786c0ff */
[----:B---3--:R-:W-:Y:S01]  /*b660*/  IMAD.IADD R33, R35, 0x1, -R28 ;  /* 0x0000000123217824 */ /* 0x008fe200078e0a1c */
[C---:B------:R-:W-:Y:S02]  /*b670*/  LOP3.LUT P4, RZ, R64.reuse, 0x1, RZ, 0xc0, !PT ;  /* 0x0000000140ff7812 */ /* 0x040fe4000788c0ff */
[----:B----4-:R-:W-:Y:S01]  /*b680*/  ISETP.GE.AND P5, PT, R65, R30, PT ;  /* 0x0000001e4100720c */ /* 0x010fe20003fa6270 */
[----:B------:R-:W-:Y:S01]  /*b690*/  IMAD.MOV.U32 R35, RZ, RZ, R33 ;  /* 0x000000ffff237224 */ /* 0x000fe200078e0021 */
[----:B------:R-:W-:Y:S01]  /*b6a0*/  LOP3.LUT R64, R64, 0xffffefff, RZ, 0xc0, !PT ;  /* 0xffffefff40407812 */ /* 0x000fe200078ec0ff */
[----:B------:R-:W-:Y:S06]  /*b6b0*/  BSSY.RECONVERGENT B0, `(.L_x_9098) ;  /* 0x00000dd000007945 */ /* 0x000fec0003800200 */
[----:B------:R-:W-:-:S02]  /*b6c0*/  @P3 VIADD R35, R33, 0x1 ;  /* 0x0000000121233836 */ /* 0x000fc40000000000 */
[--C-:B------:R-:W-:Y:S02]  /*b6d0*/  @P3 IMAD R37, R33, 0x4, R68.reuse ;  /* 0x0000000421253824 */ /* 0x100fe400078e0244 */
[C---:B------:R-:W-:Y:S01]  /*b6e0*/  @P4 VIADD R32, R35.reuse, 0x1 ;  /* 0x0000000123204836 */ /* 0x040fe20000000000 */
[----:B------:R-:W-:Y:S01]  /*b6f0*/  @P5 LOP3.LUT R64, R64, 0x1000, RZ, 0xfc, !PT ;  /* 0x0000100040405812 */ /* 0x000fe200078efcff */
[----:B------:R-:W-:Y:S02]  /*b700*/  @P4 IMAD R34, R35, 0x4, R68 ;  /* 0x0000000423224824 */ /* 0x000fe400078e0244 */
[----:B------:R-:W-:Y:S01]  /*b710*/  @P4 IMAD.MOV.U32 R35, RZ, RZ, R32 ;  /* 0x000000ffff234224 */ /* 0x000fe200078e0020 */
[----:B------:R1:W-:Y:S03]  /*b720*/  @P3 STS [R37+0x800], R14 ;  /* 0x0008000e25003388 */ /* 0x0003e60000000800 */
[----:B------:R-:W-:-:S02]  /*b730*/  @P0 VIADD R32, R35, 0x1 ;  /* 0x0000000123200836 */ /* 0x000fc40000000000 */
[----:B------:R-:W-:Y:S01]  /*b740*/  @P0 IMAD R39, R35, 0x4, R68 ;  /* 0x0000000423270824 */ /* 0x000fe200078e0244 */
[----:B------:R2:W-:Y:S01]  /*b750*/  @P4 STS [R34+0x800], R61 ;  /* 0x0008003d22004388 */ /* 0x0005e20000000800 */
[----:B------:R-:W-:-:S03]  /*b760*/  @P0 IMAD.MOV.U32 R35, RZ, RZ, R32 ;  /* 0x000000ffff230224 */ /* 0x000fc600078e0020 */
[----:B------:R3:W-:Y:S01]  /*b770*/  @P0 STS [R39+0x800], R60 ;  /* 0x0008003c27000388 */ /* 0x0007e20000000800 */
[C---:B------:R-:W-:Y:S02]  /*b780*/  @P1 VIADD R32, R35.reuse, 0x1 ;  /* 0x0000000123201836 */ /* 0x040fe40000000000 */
[----:B------:R-:W-:Y:S02]  /*b790*/  @P1 IMAD R36, R35, 0x4, R68 ;  /* 0x0000000423241824 */ /* 0x000fe400078e0244 */
[----:B------:R-:W-:Y:S01]  /*b7a0*/  @P1 IMAD.MOV.U32 R35, RZ, RZ, R32 ;  /* 0x000000ffff231224 */ /* 0x000fe200078e0020 */
[C---:B------:R-:W-:Y:S02]  /*b7b0*/  LOP3.LUT P3, R32, R26.reuse, 0x20, RZ, 0xc0, !PT ;  /* 0x000000201a207812 */ /* 0x040fe4000786c0ff */
[----:B------:R-:W-:Y:S01]  /*b7c0*/  LOP3.LUT P4, R26, R26, 0x40, RZ, 0xc0, !PT ;  /* 0x000000401a1a7812 */ /* 0x000fe2000788c0ff */
[C---:B------:R-:W-:Y:S01]  /*b7d0*/  @P2 VIADD R38, R35.reuse, 0x1 ;  /* 0x0000000123262836 */ /* 0x040fe20000000000 */
[----:B------:R4:W-:Y:S01]  /*b7e0*/  @P1 STS [R36+0x800], R59 ;  /* 0x0008003b24001388 */ /* 0x0009e20000000800 */
[----:B------:R-:W-:-:S02]  /*b7f0*/  @P2 IMAD R67, R35, 0x4, R68 ;  /* 0x0000000423432824 */ /* 0x000fc400078e0244 */
[----:B------:R-:W-:-:S03]  /*b800*/  @P2 IMAD.MOV.U32 R35, RZ, RZ, R38 ;  /* 0x000000ffff232224 */ /* 0x000fc600078e0026 */
[----:B------:R-:W-:Y:S03]  /*b810*/  @P2 STS [R67+0x800], R58 ;  /* 0x0008003a43002388 */ /* 0x000fe60000000800 */
[C---:B------:R-:W-:Y:S02]  /*b820*/  @P3 IMAD R38, R35.reuse, 0x4, R68 ;  /* 0x0000000423263824 */ /* 0x040fe400078e0244 */
[----:B-1----:R-:W-:-:S03]  /*b830*/  @P3 VIADD R14, R35, 0x1 ;  /* 0x00000001230e3836 */ /* 0x002fc60000000000 */
[----:B------:R1:W-:Y:S01]  /*b840*/  @P3 STS [R38+0x800], R57 ;  /* 0x0008003926003388 */ /* 0x0003e20000000800 */
[----:B------:R-:W-:Y:S01]  /*b850*/  @P3 IMAD.MOV.U32 R35, RZ, RZ, R14 ;  /* 0x000000ffff233224 */ /* 0x000fe200078e000e */
[----:B------:R-:W-:-:S03]  /*b860*/  LOP3.LUT P3, R14, R42, 0x80, RZ, 0xc0, !PT ;  /* 0x000000802a0e7812 */ /* 0x000fc6000786c0ff */
[C---:B------:R-:W-:Y:S02]  /*b870*/  @P4 IMAD R37, R35.reuse, 0x4, R68 ;  /* 0x0000000423254824 */ /* 0x040fe400078e0244 */
[----:B--2---:R-:W-:-:S03]  /*b880*/  @P4 VIADD R34, R35, 0x1 ;  /* 0x0000000123224836 */ /* 0x004fc60000000000 */
[----:B------:R2:W-:Y:S01]  /*b890*/  @P4 STS [R37+0x800], R56 ;  /* 0x0008003825004388 */ /* 0x0005e20000000800 */
[----:B------:R-:W-:Y:S01]  /*b8a0*/  @P4 IMAD.MOV.U32 R35, RZ, RZ, R34 ;  /* 0x000000ffff234224 */ /* 0x000fe200078e0022 */
[----:B------:R-:W-:-:S03]  /*b8b0*/  LOP3.LUT P4, R42, R42, 0x100, RZ, 0xc0, !PT ;  /* 0x000001002a2a7812 */ /* 0x000fc6000788c0ff */
[C---:B---3--:R-:W-:Y:S02]  /*b8c0*/  @P3 IMAD R60, R35.reuse, 0x4, R68 ;  /* 0x00000004233c3824 */ /* 0x048fe400078e0244 */
[----:B------:R-:W-:-:S03]  /*b8d0*/  @P3 VIADD R34, R35, 0x1 ;  /* 0x0000000123223836 */ /* 0x000fc60000000000 */
[----:B------:R3:W-:Y:S01]  /*b8e0*/  @P3 STS [R60+0x800], R55 ;  /* 0x000800373c003388 */ /* 0x0007e20000000800 */
[----:B------:R-:W-:Y:S01]  /*b8f0*/  @P3 IMAD.MOV.U32 R35, RZ, RZ, R34 ;  /* 0x000000ffff233224 */ /* 0x000fe200078e0022 */
[----:B----4-:R-:W-:-:S03]  /*b900*/  LOP3.LUT P3, R36, R43, 0x200, RZ, 0xc0, !PT ;  /* 0x000002002b247812 */ /* 0x010fc6000786c0ff */
        /* <DEDUP_REMOVED lines=9> */
[----:B--2---:R-:W-:-:S03]  /*b9a0*/  LOP3.LUT P3, R37, R44, 0x800, RZ, 0xc0, !PT ;  /* 0x000008002c257812 */ /* 0x004fc6000786c0ff */
[C---:B---3--:R-:W-:Y:S02]  /*b9b0*/  @P4 IMAD R55, R35.reuse, 0x4, R68 ;  /* 0x0000000423374824 */ /* 0x048fe400078e0244 */
[----:B------:R-:W-:-:S03]  /*b9c0*/  @P4 VIADD R34, R35, 0x1 ;  /* 0x0000000123224836 */ /* 0x000fc60000000000 */
[----:B------:R2:W-:Y:S01]  /*b9d0*/  @P4 STS [R55+0x800], R52 ;  /* 0x0008003437004388 */ /* 0x0005e20000000800 */
[----:B------:R-:W-:Y:S01]  /*b9e0*/  @P4 IMAD.MOV.U32 R35, RZ, RZ, R34 ;  /* 0x000000ffff234224 */ /* 0x000fe200078e0022 */
[----:B------:R-:W-:-:S03]  /*b9f0*/  LOP3.LUT P4, R44, R44, 0x1000, RZ, 0xc0, !PT ;  /* 0x000010002c2c7812 */ /* 0x000fc6000788c0ff */
[C---:B----4-:R-:W-:Y:S02]  /*ba00*/  @P3 IMAD R54, R35.reuse, 0x4, R68 ;  /* 0x0000000423363824 */ /* 0x050fe400078e0244 */
[----:B------:R-:W-:-:S03]  /*ba10*/  @P3 VIADD R34, R35, 0x1 ;  /* 0x0000000123223836 */ /* 0x000fc60000000000 */
[----:B------:R3:W-:Y:S01]  /*ba20*/  @P3 STS [R54+0x800], R51 ;  /* 0x0008003336003388 */ /* 0x0007e20000000800 */
[----:B------:R-:W-:Y:S01]  /*ba30*/  @P3 IMAD.MOV.U32 R35, RZ, RZ, R34 ;  /* 0x000000ffff233224 */ /* 0x000fe200078e0022 */
[----:B-1----:R-:W-:-:S03]  /*ba40*/  LOP3.LUT P3, R38, R45, 0x2000, RZ, 0xc0, !PT ;  /* 0x000020002d267812 */ /* 0x002fc6000786c0ff */
[C---:B------:R-:W-:Y:S02]  /*ba50*/  @P4 IMAD R53, R35.reuse, 0x4, R68 ;  /* 0x0000000423354824 */ /* 0x040fe400078e0244 */
        /* <DEDUP_REMOVED lines=19> */
[C---:B------:R-:W-:Y:S02]  /*bb90*/  @P4 IMAD R52, R35.reuse, 0x4, R68 ;  /* 0x0000000423344824 */ /* 0x040fe400078e0244 */
[----:B------:R-:W-:-:S03]  /*bba0*/  @P4 VIADD R34, R35, 0x1 ;  /* 0x0000000123224836 */ /* 0x000fc60000000000 */
[----:B------:R1:W-:Y:S01]  /*bbb0*/  @P4 STS [R52+0x800], R23 ;  /* 0x0008001734004388 */ /* 0x0003e20000000800 */
[----:B------:R-:W-:Y:S01]  /*bbc0*/  @P4 IMAD.MOV.U32 R35, RZ, RZ, R34 ;  /* 0x000000ffff234224 */ /* 0x000fe200078e0022 */
[----:B0-----:R-:W-:-:S03]  /*bbd0*/  LOP3.LUT P4, R47, R47, 0x40000, RZ, 0xc0, !PT ;  /* 0x000400002f2f7812 */ /* 0x001fc6000788c0ff */
[C---:B------:R-:W-:Y:S02]  /*bbe0*/  @P3 VIADD R34, R35.reuse, 0x1 ;  /* 0x0000000123223836 */ /* 0x040fe40000000000 */
[----:B---3--:R-:W-:Y:S02]  /*bbf0*/  @P3 IMAD R48, R35, 0x4, R68 ;  /* 0x0000000423303824 */ /* 0x008fe400078e0244 */
[----:B------:R-:W-:-:S03]  /*bc00*/  @P3 IMAD.MOV.U32 R35, RZ, RZ, R34 ;  /* 0x000000ffff233224 */ /* 0x000fc600078e0022 */
[----:B------:R1:W-:Y:S03]  /*bc10*/  @P3 STS [R48+0x800], R25 ;  /* 0x0008001930003388 */ /* 0x0003e60000000800 */
[----:B------:R-:W-:-:S05]  /*bc20*/  @P4 IMAD R34, R35, 0x4, R68 ;  /* 0x0000000423224824 */ /* 0x000fca00078e0244 */
[----:B------:R1:W-:Y:S01]  /*bc30*/  @P4 STS [R34+0x800], R41 ;  /* 0x0008002922004388 */ /* 0x0003e20000000800 */
[----:B------:R-:W-:Y:S06]  /*bc40*/  BAR.SYNC.DEFER_BLOCKING 0x0 ;  /* 0x0000000000007b1d */ /* 0x000fec0000010000 */
[----:B------:R-:W-:Y:S05]  /*bc50*/  @P5 BRA `(.L_x_9099) ;  /* 0x0000000800085947 */ /* 0x000fea0003800000 */
[----:B-1----:R-:W-:Y:S01]  /*bc60*/  IMAD.MOV.U32 R21, RZ, RZ, R65 ;  /* 0x000000ffff157224 */ /* 0x002fe200078e0041 */
[----:B------:R-:W-:Y:S04]  /*bc70*/  BSSY.RECONVERGENT B1, `(.L_x_9100) ;  /* 0x0000020000017945 */ /* 0x000fe80003800200 */
[----:B------:R-:W-:-:S05]  /*bc80*/  LOP3.LUT R23, RZ, R21, RZ, 0x33, !PT ;  /* 0x00000015ff177212 */ /* 0x000fca00078e33ff */
[----:B------:R-:W-:-:S05]  /*bc90*/  IMAD.IADD R52, R23, 0x1, R30 ;  /* 0x0000000117347824 */ /* 0x000fca00078e021e */
[----:B------:R-:W-:-:S04]  /*bca0*/  LOP3.LUT R23, R52, 0x600, RZ, 0xc0, !PT ;  /* 0x0000060034177812 */ /* 0x000fc800078ec0ff */
[----:B------:R-:W-:-:S13]  /*bcb0*/  ISETP.NE.AND P3, PT, R23, 0x600, PT ;  /* 0x000006001700780c */ /* 0x000fda0003f65270 */
[----:B------:R-:W-:Y:S05]  /*bcc0*/  @!P3 BRA `(.L_x_9101) ;  /* 0x000000000068b947 */ /* 0x000fea0003800000 */
[----:B------:R-:W-:Y:S01]  /*bcd0*/  LOP3.LUT R21, RZ, R65, RZ, 0x33, !PT ;  /* 0x00000041ff157212 */ /* 0x000fe200078e33ff */
[----:B------:R-:W0:Y:S01]  /*bce0*/  LDCU.64 UR4, c[0x0][0x3b0] ;  /* 0x00007600ff0477ac */ /* 0x000e220008000a00 */
[C---:B------:R-:W-:Y:S01]  /*bcf0*/  IADD3 R51, P3, PT, R65.reuse, R28, RZ ;  /* 0x0000001c41337210 */ /* 0x040fe20007f7e0ff */
[----:B------:R-:W-:Y:S02]  /*bd00*/  IMAD R25, R65, 0x4, R68 ;  /* 0x0000000441197824 */ /* 0x000fe400078e0244 */
[----:B------:R-:W-:Y:S02]  /*bd10*/  IMAD.IADD R21, R21, 0x1, R30 ;  /* 0x0000000115157824 */ /* 0x000fe400078e021e */
[----:B------:R-:W-:-:S03]  /*bd20*/  IMAD.X R50, RZ, RZ, R29, P3 ;  /* 0x000000ffff327224 */ /* 0x000fc600018e061d */
[C---:B------:R-:W-:Y:S02]  /*bd30*/  LOP3.LUT R23, R21.reuse, 0x600, RZ, 0xc0, !PT ;  /* 0x0000060015177812 */ /* 0x040fe400078ec0ff */
[----:B------:R-:W-:-:S03]  /*bd40*/  LEA.HI R21, R21, 0x1, RZ, 0x17 ;  /* 0x0000000115157811 */ /* 0x000fc600078fb8ff */
[----:B------:R-:W-:Y:S01]  /*bd50*/  VIADD R23, R23, 0x200 ;  /* 0x0000020017177836 */ /* 0x000fe20000000000 */
[----:B------:R-:W-:Y:S02]  /*bd60*/  LOP3.LUT R21, R21, 0x3, RZ, 0xc0, !PT ;  /* 0x0000000315157812 */ /* 0x000fe400078ec0ff */
[----:B0-----:R-:W-:Y:S02]  /*bd70*/  LEA R48, P3, R51, UR4, 0x2 ;  /* 0x0000000433307c11 */ /* 0x001fe4000f8610ff */
[----:B------:R-:W-:Y:S01]  /*bd80*/  LOP3.LUT R34, R23, 0x600, RZ, 0xc0, !PT ;  /* 0x0000060017227812 */ /* 0x000fe200078ec0ff */
[----:B------:R-:W-:Y:S01]  /*bd90*/  VIADD R23, R25, 0x800 ;  /* 0x0000080019177836 */ /* 0x000fe20000000000 */
[----:B------:R-:W-:Y:S01]  /*bda0*/  LEA.HI.X R51, R51, UR5, R50, 0x2, P3 ;  /* 0x0000000533337c11 */ /* 0x000fe200098f1432 */
[----:B------:R-:W-:Y:S02]  /*bdb0*/  IMAD.MOV R25, RZ, RZ, -R21 ;  /* 0x000000ffff197224 */ /* 0x000fe400078e0a15 */
[----:B------:R-:W-:-:S07]  /*bdc0*/  IMAD.IADD R21, R34, 0x1, R65 ;  /* 0x0000000122157824 */ /* 0x000fce00078e0241 */
.L_x_9102:
        /* <DEDUP_REMOVED lines=10> */
.L_x_9101:
[----:B------:R-:W-:Y:S05]  /*be70*/  BSYNC.RECONVERGENT B1 ;  /* 0x0000000000017941 */ /* 0x000fea0003800200 */
.L_x_9100:
[----:B------:R-:W-:-:S13]  /*be80*/  ISETP.GE.U32.AND P3, PT, R52, 0x600, PT ;  /* 0x000006003400780c */ /* 0x000fda0003f66070 */
[----:B------:R-:W-:Y:S05]  /*be90*/  @!P3 BRA `(.L_x_9099) ;  /* 0x000000040078b947 */ /* 0x000fea0003800000 */
[----:B------:R-:W0:Y:S01]  /*bea0*/  LDCU.64 UR4, c[0x0][0x3b0] ;  /* 0x00007600ff0477ac */ /* 0x000e220008000a00 */
[----:B------:R-:W-:Y:S01]  /*beb0*/  IADD3 R23, P3, PT, R21, R28, RZ ;  /* 0x0000001c15177210 */ /* 0x000fe20007f7e0ff */
[----:B------:R-:W-:Y:S01]  /*bec0*/  IMAD.IADD R25, R30, 0x1, -R21 ;  /* 0x000000011e197824 */ /* 0x000fe200078e0a15 */
[----:B------:R-:W-:Y:S03]  /*bed0*/  BSSY.RECONVERGENT B1, `(.L_x_9103) ;  /* 0x0000035000017945 */ /* 0x000fe60003800200 */
[----:B------:R-:W-:Y:S01]  /*bee0*/  IMAD.X R48, RZ, RZ, R29, P3 ;  /* 0x000000ffff307224 */ /* 0x000fe200018e061d */
[----:B------:R-:W-:Y:S02]  /*bef0*/  ISETP.GT.AND P4, PT, R25, 0x1800, PT ;  /* 0x000018001900780c */ /* 0x000fe40003f84270 */
[----:B0-----:R-:W-:-:S04]  /*bf00*/  LEA R34, P3, R23, UR4, 0x2 ;  /* 0x0000000417227c11 */ /* 0x001fc8000f8610ff */
[----:B------:R-:W-:Y:S02]  /*bf10*/  LEA.HI.X R23, R23, UR5, R48, 0x2, P3 ;  /* 0x0000000517177c11 */ /* 0x000fe400098f1430 */
[----:B------:R-:W-:-:S05]  /*bf20*/  IADD3 R34, P3, PT, R34, 0x1000, RZ ;  /* 0x0000100022227810 */ /* 0x000fca0007f7e0ff */
[----:B------:R-:W-:Y:S01]  /*bf30*/  IMAD.X R35, RZ, RZ, R23, P3 ;  /* 0x000000ffff237224 */ /* 0x000fe200018e0617 */
[----:B------:R-:W-:Y:S01]  /*bf40*/  PLOP3.LUT P3, PT, PT, PT, PT, 0x80, 0x8 ;  /* 0x000000000008781c */ /* 0x000fe20003f6f070 */
[----:B------:R-:W-:-:S04]  /*bf50*/  IMAD R23, R21, 0x4, R68 ;  /* 0x0000000415177824 */ /* 0x000fc800078e0244 */
[----:B------:R-:W-:Y:S01]  /*bf60*/  VIADD R23, R23, 0x2000 ;  /* 0x0000200017177836 */ /* 0x000fe20000000000 */
[----:B------:R-:W-:Y:S07]  /*bf70*/  @!P4 BRA `(.L_x_9104) ;  /* 0x0000000000a8c947 */ /* 0x000fee0003800000 */
[----:B------:R-:W-:Y:S01]  /*bf80*/  PLOP3.LUT P3, PT, PT, PT, PT, 0x8, 0x80 ;  /* 0x000000000080781c */ /* 0x000fe20003f6e170 */
[----:B------:R-:W-:-:S12]  /*bf90*/  VIADD R50, R30, 0xffffe800 ;  /* 0xffffe8001e327836 */ /* 0x000fd80000000000 */
.L_x_9105:
[----:B------:R-:W0:Y:S01]  /*bfa0*/  LDS R25, [R23+-0x1800] ;  /* 0xffe8000017197984 */ /* 0x000e220000000800 */
[----:B------:R-:W-:Y:S01]  /*bfb0*/  IADD3 R48, P4, PT, R34, 0x8000, RZ ;  /* 0x0000800022307810 */ /* 0x000fe20007f9e0ff */
[----:B------:R-:W-:Y:S02]  /*bfc0*/  VIADD R21, R21, 0x2000 ;  /* 0x0000200015157836 */ /* 0x000fe40000000000 */
[----:B------:R-:W1:Y:S02]  /*bfd0*/  LDS R41, [R23+-0x1000] ;  /* 0xfff0000017297984 */ /* 0x000e640000000800 */
[----:B------:R-:W-:Y:S01]  /*bfe0*/  IMAD.X R75, RZ, RZ, R35, P4 ;  /* 0x000000ffff4b7224 */ /* 0x000fe200020e0623 */
[----:B------:R-:W-:Y:S01]  /*bff0*/  ISETP.GE.AND P4, PT, R21, R50, PT ;  /* 0x000000321500720c */ /* 0x000fe20003f86270 */
        /* <DEDUP_REMOVED lines=12> */
[----:B------:R-:W0:Y:S04]  /*c0c0*/  LDS R71, [R23+0x3800] ;  /* 0x0038000017477984 */ /* 0x000e280000000800 */
[----:B------:R-:W1:Y:S04]  /*c0d0*/  LDS R25, [R23+0x4000] ;  /* 0x0040000017197984 */ /* 0x000e680000000800 */
[----:B------:R-:W2:Y:S04]  /*c0e0*/  LDS R41, [R23+0x4800] ;  /* 0x0048000017297984 */ /* 0x000ea80000000800 */
[----:B------:R-:W3:Y:S04]  /*c0f0*/  LDS R51, [R23+0x5000] ;  /* 0x0050000017337984 */ /* 0x000ee80000000800 */
[----:B------:R-:W3:Y:S04]  /*c100*/  LDS R53, [R23+0x5800] ;  /* 0x0058000017357984 */ /* 0x000ee80000000800 */
[----:B------:R5:W3:Y:S04]  /*c110*/  LDS R73, [R23+0x6000] ;  /* 0x0060000017497984 */ /* 0x000ae80000000800 */
[----:B----4-:R-:W-:Y:S04]  /*c120*/  STG.E desc[UR6][R34.64+0x1000], R55 ;  /* 0x0010003722007986 */ /* 0x010fe8000c101906 */
[----:B-----5:R-:W-:Y:S01]  /*c130*/  STG.E desc[UR6][R34.64+0x1800], R57 ;  /* 0x0018003922007986 */ /* 0x020fe2000c101906 */
[----:B------:R-:W-:-:S03]  /*c140*/  VIADD R23, R23, 0x8000 ;  /* 0x0000800017177836 */ /* 0x000fc60000000000 */
[----:B------:R-:W-:Y:S04]  /*c150*/  STG.E desc[UR6][R34.64+0x2000], R59 ;  /* 0x0020003b22007986 */ /* 0x000fe8000c101906 */
[----:B------:R-:W-:Y:S04]  /*c160*/  STG.E desc[UR6][R34.64+0x2800], R61 ;  /* 0x0028003d22007986 */ /* 0x000fe8000c101906 */
[----:B------:R-:W-:Y:S04]  /*c170*/  STG.E desc[UR6][R34.64+0x3000], R67 ;  /* 0x0030004322007986 */ /* 0x000fe8000c101906 */
[----:B------:R-:W-:Y:S04]  /*c180*/  STG.E desc[UR6][R34.64+0x3800], R69 ;  /* 0x0038004522007986 */ /* 0x000fe8000c101906 */
[----:B0-----:R-:W-:Y:S04]  /*c190*/  STG.E desc[UR6][R34.64+0x4000], R71 ;  /* 0x0040004722007986 */ /* 0x001fe8000c101906 */
[----:B-1----:R-:W-:Y:S04]  /*c1a0*/  STG.E desc[UR6][R34.64+0x4800], R25 ;  /* 0x0048001922007986 */ /* 0x002fe8000c101906 */
[----:B--2---:R-:W-:Y:S04]  /*c1b0*/  STG.E desc[UR6][R34.64+0x5000], R41 ;  /* 0x0050002922007986 */ /* 0x004fe8000c101906 */
[----:B---3--:R-:W-:Y:S04]  /*c1c0*/  STG.E desc[UR6][R34.64+0x5800], R51 ;  /* 0x0058003322007986 */ /* 0x008fe8000c101906 */
[----:B------:R-:W-:Y:S04]  /*c1d0*/  STG.E desc[UR6][R34.64+0x6000], R53 ;  /* 0x0060003522007986 */ /* 0x000fe8000c101906 */
[----:B------:R0:W-:Y:S02]  /*c1e0*/  STG.E desc[UR6][R34.64+0x6800], R73 ;  /* 0x0068004922007986 */ /* 0x0001e4000c101906 */
[----:B0-----:R-:W-:-:S02]  /*c1f0*/  IMAD.MOV.U32 R34, RZ, RZ, R48 ;  /* 0x000000ffff227224 */ /* 0x001fc400078e0030 */
[----:B------:R-:W-:Y:S01]  /*c200*/  IMAD.MOV.U32 R35, RZ, RZ, R75 ;  /* 0x000000ffff237224 */ /* 0x000fe200078e004b */
[----:B------:R-:W-:Y:S06]  /*c210*/  @!P4 BRA `(.L_x_9105) ;  /* 0xfffffffc0060c947 */ /* 0x000fec000383ffff */
.L_x_9104:
[----:B------:R-:W-:Y:S05]  /*c220*/  BSYNC.RECONVERGENT B1 ;  /* 0x0000000000017941 */ /* 0x000fea0003800200 */
.L_x_9103:
[----:B------:R-:W-:Y:S01]  /*c230*/  IMAD.IADD R25, R30, 0x1, -R21 ;  /* 0x000000011e197824 */ /* 0x000fe200078e0a15 */
[----:B------:R-:W-:Y:S04]  /*c240*/  BSSY.RECONVERGENT B1, `(.L_x_9106) ;  /* 0x000001a000017945 */ /* 0x000fe80003800200 */
[----:B------:R-:W-:-:S13]  /*c250*/  ISETP.GT.AND P4, PT, R25, 0x800, PT ;  /* 0x000008001900780c */ /* 0x000fda0003f84270 */
[----:B------:R-:W-:Y:S05]  /*c260*/  @!P4 BRA `(.L_x_9107) ;  /* 0x00000000005cc947 */ /* 0x000fea0003800000 */
[----:B------:R-:W0:Y:S01]  /*c270*/  LDS R25, [R23+-0x1800] ;  /* 0xffe8000017197984 */ /* 0x000e220000000800 */
[----:B------:R-:W-:Y:S01]  /*c280*/  IADD3 R48, P3, PT, R34, 0x4000, RZ ;  /* 0x0000400022307810 */ /* 0x000fe20007f7e0ff */
[----:B------:R-:W-:Y:S02]  /*c290*/  VIADD R21, R21, 0x1000 ;  /* 0x0000100015157836 */ /* 0x000fe40000000000 */
[----:B------:R-:W1:Y:S02]  /*c2a0*/  LDS R41, [R23+-0x1000] ;  /* 0xfff0000017297984 */ /* 0x000e640000000800 */
[----:B------:R-:W-:Y:S01]  /*c2b0*/  IMAD.X R67, RZ, RZ, R35, P3 ;  /* 0x000000ffff437224 */ /* 0x000fe200018e0623 */
[----:B------:R-:W-:Y:S01]  /*c2c0*/  PLOP3.LUT P3, PT, PT, PT, PT, 0x8, 0x80 ;  /* 0x000000000080781c */ /* 0x000fe20003f6e170 */
        /* <DEDUP_REMOVED lines=17> */
.L_x_9107:
[----:B------:R-:W-:Y:S05]  /*c3e0*/  BSYNC.RECONVERGENT B1 ;  /* 0x0000000000017941 */ /* 0x000fea0003800200 */
.L_x_9106:
        /* <DEDUP_REMOVED lines=9> */
.L_x_9099:
[----:B------:R-:W-:Y:S05]  /*c480*/  BSYNC.RECONVERGENT B0 ;  /* 0x0000000000007941 */ /* 0x000fea0003800200 */
.L_x_9098:
[----:B------:R-:W2:Y:S01]  /*c490*/  LDCU.128 UR8, c[0x0][0x390] ;  /* 0x00007200ff0877ac */ /* 0x000ea20008000c00 */
[----:B------:R-:W-:Y:S01]  /*c4a0*/  BSSY.RECONVERGENT B0, `(.L_x_9108) ;  /* 0x000000a000007945 */ /* 0x000fe20003800200 */
[----:B--2---:R-:W-:-:S04]  /*c4b0*/  IADD3 R18, P3, PT, R18, UR8, RZ ;  /* 0x0000000812127c10 */ /* 0x004fc8000ff7e0ff */
[----:B------:R-:W-:Y:S02]  /*c4c0*/  IADD3.X R19, PT, PT, R19, UR9, RZ, P3, !PT ;  /* 0x0000000913137c10 */ /* 0x000fe40009ffe4ff */
[----:B------:R-:W-:-:S04]  /*c4d0*/  IADD3 R16, P3, PT, R16, UR10, RZ ;  /* 0x0000000a10107c10 */ /* 0x000fc8000ff7e0ff */
[----:B------:R-:W-:Y:S02]  /*c4e0*/  IADD3.X R17, PT, PT, R17, UR11, RZ, P3, !PT ;  /* 0x0000000b11117c10 */ /* 0x000fe40009ffe4ff */
[----:B------:R-:W-:-:S13]  /*c4f0*/  ISETP.GE.AND P3, PT, R65, R62, PT ;  /* 0x0000003e4100720c */ /* 0x000fda0003f66270 */
[----:B------:R-:W-:Y:S05]  /*c500*/  @P3 BRA `(.L_x_9109) ;  /* 0x00000000000c3947 */ /* 0x000fea0003800000 */
[----:B------:R-:W-:-:S13]  /*c510*/  ISETP.GE.AND P3, PT, R65, R63, PT ;  /* 0x0000003f4100720c */ /* 0x000fda0003f66270 */
[----:B-1--4-:R2:W5:Y:S04]  /*c520*/  @!P3 LDG.E R21, desc[UR6][R18.64] ;  /* 0x000000061215b981 */ /* 0x012568000c1e1900 */
[----:B------:R2:W5:Y:S02]  /*c530*/  @P3 LDG.E R21, desc[UR6][R16.64] ;  /* 0x0000000610153981 */ /* 0x000564000c1e1900 */
.L_x_9109:
[----:B------:R-:W-:Y:S05]  /*c540*/  BSYNC.RECONVERGENT B0 ;  /* 0x0000000000007941 */ /* 0x000fea0003800200 */
.L_x_9108:
[----:B-1----:R-:W-:Y:S01]  /*c550*/  VIADD R23, R65, 0x200 ;  /* 0x0000020041177836 */ /* 0x002fe20000000000 */
[----:B------:R-:W-:Y:S04]  /*c560*/  BSSY.RECONVERGENT B0, `(.L_x_9110) ;  /* 0x0000006000007945 */ /* 0x000fe80003800200 */
[----:B------:R-:W-:-:S13]  /*c570*/  ISETP.GE.AND P3, PT, R23, R62, PT ;  /* 0x0000003e1700720c */ /* 0x000fda0003f66270 */
[----:B------:R-:W-:Y:S05]  /*c580*/  @P3 BRA `(.L_x_9111) ;  /* 0x00000000000c3947 */ /* 0x000fea0003800000 */
[----:B------:R-:W-:-:S13]  /*c590*/  ISETP.GE.AND P3, PT, R23, R63, PT ;  /* 0x0000003f1700720c */ /* 0x000fda0003f66270 */
[----:B------:R1:W5:Y:S04]  /*c5a0*/  @P3 LDG.E R23, desc[UR6][R16.64+0x800] ;  /* 0x0008000610173981 */ /* 0x000368000c1e1900 */
[----:B------:R1:W5:Y:S02]  /*c5b0*/  @!P3 LDG.E R23, desc[UR6][R18.64+0x800] ;  /* 0x000800061217b981 */ /* 0x000364000c1e1900 */
.L_x_9111:
[----:B------:R-:W-:Y:S05]  /*c5c0*/  BSYNC.RECONVERGENT B0 ;  /* 0x0000000000007941 */ /* 0x000fea0003800200 */
.L_x_9110:
[----:B----4-:R-:W-:Y:S01]  /*c5d0*/  LOP3.LUT R25, R65, 0x400, RZ, 0xfc, !PT ;  /* 0x0000040041197812 */ /* 0x010fe200078efcff */
[----:B------:R-:W-:Y:S03]  /*c5e0*/  BSSY.RECONVERGENT B0, `(.L_x_9112) ;  /* 0x0000006000007945 */ /* 0x000fe60003800200 */
[----:B------:R-:W-:-:S13]  /*c5f0*/  ISETP.GE.AND P3, PT, R25, R62, PT ;  /* 0x0000003e1900720c */ /* 0x000fda0003f66270 */
[----:B------:R-:W-:Y:S05]  /*c600*/  @P3 BRA `(.L_x_9113) ;  /* 0x00000000000c3947 */ /* 0x000fea0003800000 */
[----:B------:R-:W-:-:S13]  /*c610*/  ISETP.GE.AND P3, PT, R25, R63, PT ;  /* 0x0000003f1900720c */ /* 0x000fda0003f66270 */
[----:B------:R3:W5:Y:S04]  /*c620*/  @P3 LDG.E R25, desc[UR6][R16.64+0x1000] ;  /* 0x0010000610193981 */ /* 0x000768000c1e1900 */
[----:B------:R3:W5:Y:S02]  /*c630*/  @!P3 LDG.E R25, desc[UR6][R18.64+0x1000] ;  /* 0x001000061219b981 */ /* 0x000764000c1e1900 */
.L_x_9113:
[----:B------:R-:W-:Y:S05]  /*c640*/  BSYNC.RECONVERGENT B0 ;  /* 0x0000000000007941 */ /* 0x000fea0003800200 */
.L_x_9112:
[----:B0-----:R-:W-:Y:S01]  /*c650*/  VIADD R34, R65, 0x600 ;  /* 0x0000060041227836 */ /* 0x001fe20000000000 */
[----:B------:R-:W-:Y:S04]  /*c660*/  BSSY.RECONVERGENT B0, `(.L_x_9114) ;  /* 0x0000006000007945 */ /* 0x000fe80003800200 */
[----:B------:R-:W-:-:S13]  /*c670*/  ISETP.GE.AND P3, PT, R34, R62, PT ;  /* 0x0000003e2200720c */ /* 0x000fda0003f66270 */
[----:B------:R-:W-:Y:S05]  /*c680*/  @P3 BRA `(.L_x_9115) ;  /* 0x00000000000c3947 */ /* 0x000fea0003800000 */
[----:B------:R-:W-:-:S13]  /*c690*/  ISETP.GE.AND P3, PT, R34, R63, PT ;  /* 0x0000003f2200720c */ /* 0x000fda0003f66270 */
[----:B------:R0:W5:Y:S04]  /*c6a0*/  @P3 LDG.E R34, desc[UR6][R16.64+0x1800] ;  /* 0x0018000610223981 */ /* 0x000168000c1e1900 */
[----:B------:R0:W5:Y:S02]  /*c6b0*/  @!P3 LDG.E R34, desc[UR6][R18.64+0x1800] ;  /* 0x001800061222b981 */ /* 0x000164000c1e1900 */
.L_x_9115:
[----:B------:R-:W-:Y:S05]  /*c6c0*/  BSYNC.RECONVERGENT B0 ;  /* 0x0000000000007941 */ /* 0x000fea0003800200 */
.L_x_9114:
[----:B------:R-:W-:Y:S01]  /*c6d0*/  LOP3.LUT R35, R65, 0x800, RZ, 0xfc, !PT ;  /* 0x0000080041237812 */ /* 0x000fe200078efcff */
[----:B------:R-:W-:Y:S03]  /*c6e0*/  BSSY.RECONVERGENT B0, `(.L_x_9116) ;  /* 0x0000006000007945 */ /* 0x000fe60003800200 */
[----:B------:R-:W-:-:S13]  /*c6f0*/  ISETP.GE.AND P3, PT, R35, R62, PT ;  /* 0x0000003e2300720c */ /* 0x000fda0003f66270 */
[----:B------:R-:W-:Y:S05]  /*c700*/  @P3 BRA `(.L_x_9117) ;  /* 0x00000000000c3947 */ /* 0x000fea0003800000 */
[----:B------:R-:W-:-:S13]  /*c710*/  ISETP.GE.AND P3, PT, R35, R63, PT ;  /* 0x0000003f2300720c */ /* 0x000fda0003f66270 */
[----:B------:R4:W5:Y:S04]  /*c720*/  @P3 LDG.E R35, desc[UR6][R16.64+0x2000] ;  /* 0x0020000610233981 */ /* 0x000968000c1e1900 */
[----:B------:R4:W5:Y:S02]  /*c730*/  @!P3 LDG.E R35, desc[UR6][R18.64+0x2000] ;  /* 0x002000061223b981 */ /* 0x000964000c1e1900 */
.L_x_9117:
[----:B------:R-:W-:Y:S05]  /*c740*/  BSYNC.RECONVERGENT B0 ;  /* 0x0000000000007941 */ /* 0x000fea0003800200 */
.L_x_9116:
[----:B------:R-:W-:Y:S01]  /*c750*/  VIADD R41, R65, 0xa00 ;  /* 0x00000a0041297836 */ /* 0x000fe20000000000 */
[----:B------:R-:W-:Y:S04]  /*c760*/  BSSY.RECONVERGENT B0, `(.L_x_9118) ;  /* 0x0000006000007945 */ /* 0x000fe80003800200 */
[----:B------:R-:W-:-:S13]  /*c770*/  ISETP.GE.AND P3, PT, R41, R62, PT ;  /* 0x0000003e2900720c */ /* 0x000fda0003f66270 */
[----:B------:R-:W-:Y:S05]  /*c780*/  @P3 BRA `(.L_x_9119) ;  /* 0x00000000000c3947 */ /* 0x000fea0003800000 */
[----:B------:R-:W-:-:S13]  /*c790*/  ISETP.GE.AND P3, PT, R41, R63, PT ;  /* 0x0000003f2900720c */ /* 0x000fda0003f66270 */
[----:B------:R0:W5:Y:S04]  /*c7a0*/  @P3 LDG.E R41, desc[UR6][R16.64+0x2800] ;  /* 0x0028000610293981 */ /* 0x000168000c1e1900 */
[----:B------:R0:W5:Y:S02]  /*c7b0*/  @!P3 LDG.E R41, desc[UR6][R18.64+0x2800] ;  /* 0x002800061229b981 */ /* 0x000164000c1e1900 */
.L_x_9119:
[----:B------:R-:W-:Y:S05]  /*c7c0*/  BSYNC.RECONVERGENT B0 ;  /* 0x0000000000007941 */ /* 0x000fea0003800200 */
.L_x_9118:
[----:B------:R-:W-:Y:S01]  /*c7d0*/  LOP3.LUT R48, R65, 0xc00, RZ, 0xfc, !PT ;  /* 0x00000c0041307812 */ /* 0x000fe200078efcff */
[----:B------:R-:W-:Y:S03]  /*c7e0*/  BSSY.RECONVERGENT B0, `(.L_x_9120) ;  /* 0x0000006000007945 */ /* 0x000fe60003800200 */
[----:B------:R-:W-:-:S13]  /*c7f0*/  ISETP.GE.AND P3, PT, R48, R62, PT ;  /* 0x0000003e3000720c */ /* 0x000fda0003f66270 */
[----:B------:R-:W-:Y:S05]  /*c800*/  @P3 BRA `(.L_x_9121) ;  /* 0x00000000000c3947 */ /* 0x000fea0003800000 */
[----:B------:R-:W-:-:S13]  /*c810*/  ISETP.GE.AND P3, PT, R48, R63, PT ;  /* 0x0000003f3000720c */ /* 0x000fda0003f66270 */
[----:B------:R0:W5:Y:S04]  /*c820*/  @P3 LDG.E R48, desc[UR6][R16.64+0x3000] ;  /* 0x0030000610303981 */ /* 0x000168000c1e1900 */
[----:B------:R0:W5:Y:S02]  /*c830*/  @!P3 LDG.E R48, desc[UR6][R18.64+0x3000] ;  /* 0x003000061230b981 */ /* 0x000164000c1e1900 */
.L_x_9121:
[----:B------:R-:W-:Y:S05]  /*c840*/  BSYNC.RECONVERGENT B0 ;  /* 0x0000000000007941 */ /* 0x000fea0003800200 */
.L_x_9120:
[----:B------:R-:W-:Y:S01]  /*c850*/  VIADD R50, R65, 0xe00 ;  /* 0x00000e0041327836 */ /* 0x000fe20000000000 */
[----:B------:R-:W-:Y:S04]  /*c860*/  BSSY.RECONVERGENT B0, `(.L_x_9122) ;  /* 0x0000006000007945 */ /* 0x000fe80003800200 */
[----:B------:R-:W-:-:S13]  /*c870*/  ISETP.GE.AND P3, PT, R50, R62, PT ;  /* 0x0000003e3200720c */ /* 0x000fda0003f66270 */
[----:B------:R-:W-:Y:S05]  /*c880*/  @P3 BRA `(.L_x_9123) ;  /* 0x00000000000c3947 */ /* 0x000fea0003800000 */
[----:B------:R-:W-:-:S13]  /*c890*/  ISETP.GE.AND P3, PT, R50, R63, PT ;  /* 0x0000003f3200720c */ /* 0x000fda0003f66270 */
[----:B------:R0:W5:Y:S04]  /*c8a0*/  @P3 LDG.E R50, desc[UR6][R16.64+0x3800] ;  /* 0x0038000610323981 */ /* 0x000168000c1e1900 */
[----:B------:R0:W5:Y:S02]  /*c8b0*/  @!P3 LDG.E R50, desc[UR6][R18.64+0x3800] ;  /* 0x003800061232b981 */ /* 0x000164000c1e1900 */
.L_x_9123:
[----:B------:R-:W-:Y:S05]  /*c8c0*/  BSYNC.RECONVERGENT B0 ;  /* 0x0000000000007941 */ /* 0x000fea0003800200 */
.L_x_9122:
[----:B------:R-:W-:Y:S01]  /*c8d0*/  LOP3.LUT R51, R65, 0x1000, RZ, 0xfc, !PT ;  /* 0x0000100041337812 */ /* 0x000fe200078efcff */
[----:B------:R-:W-:Y:S03]  /*c8e0*/  BSSY.RECONVERGENT B0, `(.L_x_9124) ;  /* 0x0000006000007945 */ /* 0x000fe60003800200 */
[----:B------:R-:W-:-:S13]  /*c8f0*/  ISETP.GE.AND P3, PT, R51, R62, PT ;  /* 0x0000003e3300720c */ /* 0x000fda0003f66270 */
[----:B------:R-:W-:Y:S05]  /*c900*/  @P3 BRA `(.L_x_9125) ;  /* 0x00000000000c3947 */ /* 0x000fea0003800000 */
[----:B------:R-:W-:-:S13]  /*c910*/  ISETP.GE.AND P3, PT, R51, R63, PT ;  /* 0x0000003f3300720c */ /* 0x000fda0003f66270 */
[----:B------:R0:W5:Y:S04]  /*c920*/  @P3 LDG.E R51, desc[UR6][R16.64+0x4000] ;  /* 0x0040000610333981 */ /* 0x000168000c1e1900 */
[----:B------:R0:W5:Y:S02]  /*c930*/  @!P3 LDG.E R51, desc[UR6][R18.64+0x4000] ;  /* 0x004000061233b981 */ /* 0x000164000c1e1900 */
.L_x_9125:
[----:B------:R-:W-:Y:S05]  /*c940*/  BSYNC.RECONVERGENT B0 ;  /* 0x0000000000007941 */ /* 0x000fea0003800200 */
.L_x_9124:
[----:B------:R-:W-:Y:S01]  /*c950*/  VIADD R52, R65, 0x1200 ;  /* 0x0000120041347836 */ /* 0x000fe20000000000 */
[----:B------:R-:W-:Y:S04]  /*c960*/  BSSY.RECONVERGENT B0, `(.L_x_9126) ;  /* 0x0000006000007945 */ /* 0x000fe80003800200 */
[----:B------:R-:W-:-:S13]  /*c970*/  ISETP.GE.AND P3, PT, R52, R62, PT ;  /* 0x0000003e3400720c */ /* 0x000fda0003f66270 */
[----:B------:R-:W-:Y:S05]  /*c980*/  @P3 BRA `(.L_x_9127) ;  /* 0x00000000000c3947 */ /* 0x000fea0003800000 */
[----:B------:R-:W-:-:S13]  /*c990*/  ISETP.GE.AND P3, PT, R52, R63, PT ;  /* 0x0000003f3400720c */ /* 0x000fda0003f66270 */
[----:B------:R0:W5:Y:S04]  /*c9a0*/  @P3 LDG.E R52, desc[UR6][R16.64+0x4800] ;  /* 0x0048000610343981 */ /* 0x000168000c1e1900 */
[----:B------:R0:W5:Y:S02]  /*c9b0*/  @!P3 LDG.E R52, desc[UR6][R18.64+0x4800] ;  /* 0x004800061234b981 */ /* 0x000164000c1e1900 */
.L_x_9127:
[----:B------:R-:W-:Y:S05]  /*c9c0*/  BSYNC.RECONVERGENT B0 ;  /* 0x0000000000007941 */ /* 0x000fea0003800200 */
.L_x_9126:
[----:B------:R-:W-:Y:S01]  /*c9d0*/  LOP3.LUT R53, R65, 0x1400, RZ, 0xfc, !PT ;  /* 0x0000140041357812 */ /* 0x000fe200078efcff */
[----:B------:R-:W-:Y:S03]  /*c9e0*/  BSSY.RECONVERGENT B0, `(.L_x_9128) ;  /* 0x0000006000007945 */ /* 0x000fe60003800200 */
[----:B------:R-:W-:-:S13]  /*c9f0*/  ISETP.GE.AND P3, PT, R53, R62, PT ;  /* 0x0000003e3500720c */ /* 0x000fda0003f66270 */
[----:B------:R-:W-:Y:S05]  /*ca00*/  @P3 BRA `(.L_x_9129) ;  /* 0x00000000000c3947 */ /* 0x000fea0003800000 */
[----:B------:R-:W-:-:S13]  /*ca10*/  ISETP.GE.AND P3, PT, R53, R63, PT ;  /* 0x0000003f3500720c */ /* 0x000fda0003f66270 */
[----:B------:R0:W5:Y:S04]  /*ca20*/  @P3 LDG.E R53, desc[UR6][R16.64+0x5000] ;  /* 0x0050000610353981 */ /* 0x000168000c1e1900 */
[----:B------:R0:W5:Y:S02]  /*ca30*/  @!P3 LDG.E R53, desc[UR6][R18.64+0x5000] ;  /* 0x005000061235b981 */ /* 0x000164000c1e1900 */
.L_x_9129:
[----:B------:R-:W-:Y:S05]  /*ca40*/  BSYNC.RECONVERGENT B0 ;  /* 0x0000000000007941 */ /* 0x000fea0003800200 */
.L_x_9128:
[----:B------:R-:W-:Y:S01]  /*ca50*/  VIADD R54, R65, 0x1600 ;  /* 0x0000160041367836 */ /* 0x000fe20000000000 */
[----:B------:R-:W-:Y:S04]  /*ca60*/  BSSY.RECONVERGENT B0, `(.L_x_9130) ;  /* 0x0000006000007945 */ /* 0x000fe80003800200 */
[----:B------:R-:W-:-:S13]  /*ca70*/  ISETP.GE.AND P3, PT, R54, R62, PT ;  /* 0x0000003e3600720c */ /* 0x000fda0003f66270 */
[----:B------:R-:W-:Y:S05]  /*ca80*/  @P3 BRA `(.L_x_9131) ;  /* 0x00000000000c3947 */ /* 0x000fea0003800000 */
[----:B------:R-:W-:-:S13]  /*ca90*/  ISETP.GE.AND P3, PT, R54, R63, PT ;  /* 0x0000003f3600720c */ /* 0x000fda0003f66270 */
[----:B------:R0:W5:Y:S04]  /*caa0*/  @P3 LDG.E R54, desc[UR6][R16.64+0x5800] ;  /* 0x0058000610363981 */ /* 0x000168000c1e1900 */
[----:B------:R0:W5:Y:S02]  /*cab0*/  @!P3 LDG.E R54, desc[UR6][R18.64+0x5800] ;  /* 0x005800061236b981 */ /* 0x000164000c1e1900 */
.L_x_9131:
[----:B------:R-:W-:Y:S05]  /*cac0*/  BSYNC.RECONVERGENT B0 ;  /* 0x0000000000007941 */ /* 0x000fea0003800200 */
.L_x_9130:
[----:B------:R-:W-:Y:S01]  /*cad0*/  LOP3.LUT R55, R65, 0x1800, RZ, 0xfc, !PT ;  /* 0x0000180041377812 */ /* 0x000fe200078efcff */
[----:B------:R-:W-:Y:S03]  /*cae0*/  BSSY.RECONVERGENT B0, `(.L_x_9132) ;  /* 0x0000006000007945 */ /* 0x000fe60003800200 */
[----:B------:R-:W-:-:S13]  /*caf0*/  ISETP.GE.AND P3, PT, R55, R62, PT ;  /* 0x0000003e3700720c */ /* 0x000fda0003f66270 */
[----:B------:R-:W-:Y:S05]  /*cb00*/  @P3 BRA `(.L_x_9133) ;  /* 0x00000000000c3947 */ /* 0x000fea0003800000 */
[----:B------:R-:W-:-:S13]  /*cb10*/  ISETP.GE.AND P3, PT, R55, R63, PT ;  /* 0x0000003f3700720c */ /* 0x000fda0003f66270 */
[----:B------:R0:W5:Y:S04]  /*cb20*/  @P3 LDG.E R55, desc[UR6][R16.64+0x6000] ;  /* 0x0060000610373981 */ /* 0x000168000c1e1900 */
[----:B------:R0:W5:Y:S02]  /*cb30*/  @!P3 LDG.E R55, desc[UR6][R18.64+0x6000] ;  /* 0x006000061237b981 */ /* 0x000164000c1e1900 */
.L_x_9133:
[----:B------:R-:W-:Y:S05]  /*cb40*/  BSYNC.RECONVERGENT B0 ;  /* 0x0000000000007941 */ /* 0x000fea0003800200 */
.L_x_9132:
[----:B------:R-:W-:Y:S01]  /*cb50*/  VIADD R56, R65, 0x1a00 ;  /* 0x00001a0041387836 */ /* 0x000fe20000000000 */
[----:B------:R-:W-:Y:S04]  /*cb60*/  BSSY.RECONVERGENT B0, `(.L_x_9134) ;  /* 0x0000006000007945 */ /* 0x000fe80003800200 */
[----:B------:R-:W-:-:S13]  /*cb70*/  ISETP.GE.AND P3, PT, R56, R62, PT ;  /* 0x0000003e3800720c */ /* 0x000fda0003f66270 */
[----:B------:R-:W-:Y:S05]  /*cb80*/  @P3 BRA `(.L_x_9135) ;  /* 0x00000000000c3947 */ /* 0x000fea0003800000 */
[----:B------:R-:W-:-:S13]  /*cb90*/  ISETP.GE.AND P3, PT, R56, R63, PT ;  /* 0x0000003f3800720c */ /* 0x000fda0003f66270 */
[----:B------:R0:W5:Y:S04]  /*cba0*/  @P3 LDG.E R56, desc[UR6][R16.64+0x6800] ;  /* 0x0068000610383981 */ /* 0x000168000c1e1900 */
[----:B------:R0:W5:Y:S02]  /*cbb0*/  @!P3 LDG.E R56, desc[UR6][R18.64+0x6800] ;  /* 0x006800061238b981 */ /* 0x000164000c1e1900 */
.L_x_9135:
[----:B------:R-:W-:Y:S05]  /*cbc0*/  BSYNC.RECONVERGENT B0 ;  /* 0x0000000000007941 */ /* 0x000fea0003800200 */
.L_x_9134:
[----:B------:R-:W-:Y:S01]  /*cbd0*/  LOP3.LUT R57, R65, 0x1c00, RZ, 0xfc, !PT ;  /* 0x00001c0041397812 */ /* 0x000fe200078efcff */
[----:B------:R-:W-:Y:S03]  /*cbe0*/  BSSY.RECONVERGENT B0, `(.L_x_9136) ;  /* 0x0000006000007945 */ /* 0x000fe60003800200 */
[----:B------:R-:W-:-:S13]  /*cbf0*/  ISETP.GE.AND P3, PT, R57, R62, PT ;  /* 0x0000003e3900720c */ /* 0x000fda0003f66270 */
[----:B------:R-:W-:Y:S05]  /*cc00*/  @P3 BRA `(.L_x_9137) ;  /* 0x00000000000c3947 */ /* 0x000fea0003800000 */
[----:B------:R-:W-:-:S13]  /*cc10*/  ISETP.GE.AND P3, PT, R57, R63, PT ;  /* 0x0000003f3900720c */ /* 0x000fda0003f66270 */
[----:B------:R0:W5:Y:S04]  /*cc20*/  @P3 LDG.E R57, desc[UR6][R16.64+0x7000] ;  /* 0x0070000610393981 */ /* 0x000168000c1e1900 */
[----:B------:R0:W5:Y:S02]  /*cc30*/  @!P3 LDG.E R57, desc[UR6][R18.64+0x7000] ;  /* 0x007000061239b981 */ /* 0x000164000c1e1900 */
.L_x_9137:
[----:B------:R-:W-:Y:S05]  /*cc40*/  BSYNC.RECONVERGENT B0 ;  /* 0x0000000000007941 */ /* 0x000fea0003800200 */
.L_x_9136:
[----:B------:R-:W-:Y:S01]  /*cc50*/  VIADD R58, R65, 0x1e00 ;  /* 0x00001e00413a7836 */ /* 0x000fe20000000000 */
[----:B------:R-:W-:Y:S04]  /*cc60*/  BSSY.RECONVERGENT B0, `(.L_x_9138) ;  /* 0x0000006000007945 */ /* 0x000fe80003800200 */
[----:B------:R-:W-:-:S13]  /*cc70*/  ISETP.GE.AND P3, PT, R58, R62, PT ;  /* 0x0000003e3a00720c */ /* 0x000fda0003f66270 */
[----:B------:R-:W-:Y:S05]  /*cc80*/  @P3 BRA `(.L_x_9139) ;  /* 0x00000000000c3947 */ /* 0x000fea0003800000 */
[----:B------:R-:W-:-:S13]  /*cc90*/  ISETP.GE.AND P3, PT, R58, R63, PT ;  /* 0x0000003f3a00720c */ /* 0x000fda0003f66270 */
[----:B------:R0:W5:Y:S04]  /*cca0*/  @P3 LDG.E R58, desc[UR6][R16.64+0x7800] ;  /* 0x00780006103a3981 */ /* 0x000168000c1e1900 */
[----:B------:R0:W5:Y:S02]  /*ccb0*/  @!P3 LDG.E R58, desc[UR6][R18.64+0x7800] ;  /* 0x00780006123ab981 */ /* 0x000164000c1e1900 */
.L_x_9139:
[----:B------:R-:W-:Y:S05]  /*ccc0*/  BSYNC.RECONVERGENT B0 ;  /* 0x0000000000007941 */ /* 0x000fea0003800200 */
.L_x_9138:
[----:B------:R-:W-:Y:S01]  /*ccd0*/  LOP3.LUT R59, R65, 0x2000, RZ, 0xfc, !PT ;  /* 0x00002000413b7812 */ /* 0x000fe200078efcff */
[----:B------:R-:W-:Y:S03]  /*cce0*/  BSSY.RECONVERGENT B0, `(.L_x_9140) ;  /* 0x0000006000007945 */ /* 0x000fe60003800200 */
[----:B------:R-:W-:-:S13]  /*ccf0*/  ISETP.GE.AND P3, PT, R59, R62, PT ;  /* 0x0000003e3b00720c */ /* 0x000fda0003f66270 */
[----:B------:R-:W-:Y:S05]  /*cd00*/  @P3 BRA `(.L_x_9141) ;  /* 0x00000000000c3947 */ /* 0x000fea0003800000 */
[----:B------:R-:W-:-:S13]  /*cd10*/  ISETP.GE.AND P3, PT, R59, R63, PT ;  /* 0x0000003f3b00720c */ /* 0x000fda0003f66270 */
[----:B------:R0:W5:Y:S04]  /*cd20*/  @P3 LDG.E R59, desc[UR6][R16.64+0x8000] ;  /* 0x00800006103b3981 */ /* 0x000168000c1e1900 */
[----:B------:R0:W5:Y:S02]  /*cd30*/  @!P3 LDG.E R59, desc[UR6][R18.64+0x8000] ;  /* 0x00800006123bb981 */ /* 0x000164000c1e1900 */
.L_x_9141:
[----:B------:R-:W-:Y:S05]  /*cd40*/  BSYNC.RECONVERGENT B0 ;  /* 0x0000000000007941 */ /* 0x000fea0003800200 */
.L_x_9140:
[----:B------:R-:W-:Y:S01]  /*cd50*/  VIADD R60, R65, 0x2200 ;  /* 0x00002200413c7836 */ /* 0x000fe20000000000 */
[----:B------:R-:W-:Y:S04]  /*cd60*/  BSSY.RECONVERGENT B0, `(.L_x_9142) ;  /* 0x0000006000007945 */ /* 0x000fe80003800200 */
[----:B------:R-:W-:-:S13]  /*cd70*/  ISETP.GE.AND P3, PT, R60, R62, PT ;  /* 0x0000003e3c00720c */ /* 0x000fda0003f66270 */
[----:B------:R-:W-:Y:S05]  /*cd80*/  @P3 BRA `(.L_x_9143) ;  /* 0x00000000000c3947 */ /* 0x000fea0003800000 */
[----:B------:R-:W-:-:S13]  /*cd90*/  ISETP.GE.AND P3, PT, R60, R63, PT ;  /* 0x0000003f3c00720c */ /* 0x000fda0003f66270 */
[----:B------:R0:W5:Y:S04]  /*cda0*/  @P3 LDG.E R60, desc[UR6][R16.64+0x8800] ;  /* 0x00880006103c3981 */ /* 0x000168000c1e1900 */
[----:B------:R0:W5:Y:S02]  /*cdb0*/  @!P3 LDG.E R60, desc[UR6][R18.64+0x8800] ;  /* 0x00880006123cb981 */ /* 0x000164000c1e1900 */
.L_x_9143:
[----:B------:R-:W-:Y:S05]  /*cdc0*/  BSYNC.RECONVERGENT B0 ;  /* 0x0000000000007941 */ /* 0x000fea0003800200 */
.L_x_9142:
[----:B------:R-:W-:Y:S01]  /*cdd0*/  LOP3.LUT R61, R65, 0x2400, RZ, 0xfc, !PT ;  /* 0x00002400413d7812 */ /* 0x000fe200078efcff */
[----:B------:R-:W-:Y:S03]  /*cde0*/  BSSY.RECONVERGENT B0, `(.L_x_9144) ;  /* 0x0000006000007945 */ /* 0x000fe60003800200 */
[----:B------:R-:W-:-:S13]  /*cdf0*/  ISETP.GE.AND P3, PT, R61, R62, PT ;  /* 0x0000003e3d00720c */ /* 0x000fda0003f66270 */
[----:B------:R-:W-:Y:S05]  /*ce00*/  @P3 BRA `(.L_x_9145) ;  /* 0x00000000000c3947 */ /* 0x000fea0003800000 */
[----:B------:R-:W-:-:S13]  /*ce10*/  ISETP.GE.AND P3, PT, R61, R63, PT ;  /* 0x0000003f3d00720c */ /* 0x000fda0003f66270 */
[----:B------:R0:W5:Y:S04]  /*ce20*/  @P3 LDG.E R61, desc[UR6][R16.64+0x9000] ;  /* 0x00900006103d3981 */ /* 0x000168000c1e1900 */
[----:B------:R0:W5:Y:S02]  /*ce30*/  @!P3 LDG.E R61, desc[UR6][R18.64+0x9000] ;  /* 0x00900006123db981 */ /* 0x000164000c1e1900 */
.L_x_9145:
[----:B------:R-:W-:Y:S05]  /*ce40*/  BSYNC.RECONVERGENT B0 ;  /* 0x0000000000007941 */ /* 0x000fea0003800200 */
.L_x_9144:
[----:B------:R-:W-:Y:S01]  /*ce50*/  BAR.SYNC.DEFER_BLOCKING 0x0 ;  /* 0x0000000000007b1d */ /* 0x000fe20000010000 */
[----:B01234-:R-:W-:Y:S01]  /*ce60*/  IMAD R16, R65, 0x4, R68 ;  /* 0x0000000441107824 */ /* 0x01ffe200078e0244 */
[----:B------:R-:W-:Y:S02]  /*ce70*/  ISETP.NE.AND P3, PT, R32, RZ, PT ;  /* 0x000000ff2000720c */ /* 0x000fe40003f65270 */
[C---:B------:R-:W-:Y:S02]  /*ce80*/  LOP3.LUT P5, RZ, R64.reuse, 0x800, RZ, 0xc0, !PT ;  /* 0x0000080040ff7812 */ /* 0x040fe400078ac0ff */
[C---:B------:R-:W-:Y:S01]  /*ce90*/  LOP3.LUT P4, RZ, R64.reuse, 0x1, RZ, 0xc0, !PT ;  /* 0x0000000140ff7812 */ /* 0x040fe2000788c0ff */
[----:B------:R-:W-:Y:S01]  /*cea0*/  BSSY.RECONVERGENT B0, `(.L_x_9146) ;  /* 0x000012c000007945 */ /* 0x000fe20003800200 */
[----:B------:R-:W-:Y:S02]  /*ceb0*/  LOP3.LUT R64, R64, 0xfffffdff, RZ, 0xc0, !PT ;  /* 0xfffffdff40407812 */ /* 0x000fe400078ec0ff */
[----:B------:R-:W-:-:S05]  /*cec0*/  ISETP.NE.AND P6, PT, R49, RZ, PT ;  /* 0x000000ff3100720c */ /* 0x000fca0003fc5270 */
[----:B------:R-:W-:Y:S02]  /*ced0*/  @P3 LOP3.LUT R64, R64, 0x200, RZ, 0xfc, !PT ;  /* 0x0000020040403812 */ /* 0x000fe400078efcff */
[C---:B------:R-:W-:Y:S02]  /*cee0*/  @P5 VIADD R17, R33.reuse, 0x1 ;  /* 0x0000000121115836 */ /* 0x040fe40000000000 */
[----:B------:R-:W-:Y:S01]  /*cef0*/  LOP3.LUT R64, R64, 0xfffffeff, RZ, 0xc0, !PT ;  /* 0xfffffeff40407812 */ /* 0x000fe200078ec0ff */
[----:B------:R-:W-:Y:S02]  /*cf00*/  @P5 IMAD R18, R33, 0x4, R68 ;  /* 0x0000000421125824 */ /* 0x000fe400078e0244 */
[----:B------:R-:W-:Y:S01]  /*cf10*/  @P5 IMAD.MOV.U32 R33, RZ, RZ, R17 ;  /* 0x000000ffff215224 */ /* 0x000fe200078e0011 */
        /* <DEDUP_REMOVED lines=22> */
[----:B------:R-:W1:Y:S01]  /*d080*/  @P5 LDS R21, [R15] ;  /* 0x000000000f155984 */ /* 0x000e620000000800 */
[----:B------:R-:W-:-:S03]  /*d090*/  ISETP.NE.AND P5, PT, R46, RZ, PT ;  /* 0x000000ff2e00720c */ /* 0x000fc60003fa5270 */
[----:B------:R-:W-:Y:S01]  /*d0a0*/  @P1 LDS R34, [R11+0x800] ;  /* 0x000800000b221984 */ /* 0x000fe20000000800 */
[----:B0-----:R-:W-:-:S03]  /*d0b0*/  P2R R9, PR, RZ, 0x20 ;  /* 0x00000020ff097803 */ /* 0x001fc60000000000 */
[----:B------:R-:W0:Y:S01]  /*d0c0*/  @P4 LDS R23, [R13+0x800] ;  /* 0x000800000d174984 */ /* 0x000e220000000800 */
[----:B------:R-:W-:Y:S02]  /*d0d0*/  ISETP.NE.AND P4, PT, R39, RZ, PT ;  /* 0x000000ff2700720c */ /* 0x000fe40003f85270 */
[----:B------:R-:W-:Y:S01]  /*d0e0*/  @P3 LOP3.LUT R64, R64, 0x100, RZ, 0xfc, !PT ;  /* 0x0000010040403812 */ /* 0x000fe200078efcff */
[----:B------:R2:W-:Y:S01]  /*d0f0*/  @P3 LDS R48, [R8+0x800] ;  /* 0x0008000008303984 */ /* 0x0005e20000000800 */
[----:B------:R-:W-:Y:S02]  /*d100*/  ISETP.NE.AND P3, PT, R14, RZ, PT ;  /* 0x000000ff0e00720c */ /* 0x000fe40003f65270 */
[----:B------:R-:W-:Y:S01]  /*d110*/  LOP3.LUT R64, R64, 0xffffff7f, RZ, 0xc0, !PT ;  /* 0xffffff7f40407812 */ /* 0x000fe200078ec0ff */
[----:B------:R-:W-:Y:S01]  /*d120*/  @P5 LDS R59, [R24+0x800] ;  /* 0x00080000183b5984 */ /* 0x000fe20000000800 */
[----:B------:R-:W-:-:S03]  /*d130*/  ISETP.NE.AND P5, PT, R47, RZ, PT ;  /* 0x000000ff2f00720c */ /* 0x000fc60003fa5270 */
[----:B------:R-:W3:Y:S01]  /*d140*/  @P0 LDS R25, [R12+0x800] ;  /* 0x000800000c190984 */ /* 0x000ee20000000800 */
[----:B--2---:R-:W-:-:S03]  /*d150*/  P2R R8, PR, RZ, 0x40 ;  /* 0x00000040ff087803 */ /* 0x004fc60000000000 */
[----:B------:R2:W4:Y:S02]  /*d160*/  @P2 LDS R35, [R10+0x800] ;  /* 0x000800000a232984 */ /* 0x0005240000000800 */
[----:B------:R-:W-:Y:S02]  /*d170*/  @P3 LOP3.LUT R64, R64, 0x80, RZ, 0xfc, !PT ;  /* 0x0000008040403812 */ /* 0x000fe400078efcff */
[----:B------:R-:W4:Y:S01]  /*d180*/  @P3 LDS R50, [R7+0x800] ;  /* 0x0008000007323984 */ /* 0x000f220000000800 */
[----:B------:R-:W-:Y:S01]  /*d190*/  ISETP.NE.AND P3, PT, R42, RZ, PT ;  /* 0x000000ff2a00720c */ /* 0x000fe20003f65270 */
[----:B------:R-:W-:Y:S01]  /*d1a0*/  @P5 IMAD R27, R27, 0x4, R68 ;  /* 0x000000041b1b5824 */ /* 0x000fe200078e0244 */
[----:B------:R-:W-:Y:S01]  /*d1b0*/  LOP3.LUT R64, R64, 0xffffffbf, RZ, 0xc0, !PT ;  /* 0xffffffbf40407812 */ /* 0x000fe200078ec0ff */
[----:B------:R-:W-:Y:S01]  /*d1c0*/  @P4 LDS R58, [R22+0x800] ;  /* 0x00080000163a4984 */ /* 0x000fe20000000800 */
[----:B--2---:R-:W-:-:S03]  /*d1d0*/  P2R R10, PR, RZ, 0x10 ;  /* 0x00000010ff0a7803 */ /* 0x004fc60000000000 */
[----:B------:R-:W-:Y:S04]  /*d1e0*/  @P6 LDS R60, [R40+0x800] ;  /* 0x00080000283c6984 */ /* 0x000fe80000000800 */
[----:B------:R-:W-:Y:S02]  /*d1f0*/  @P5 LDS R61, [R27+0x800] ;  /* 0x000800001b3d5984 */ /* 0x000fe40000000800 */
[----:B------:R-:W-:Y:S02]  /*d200*/  @P3 LOP3.LUT R64, R64, 0x40, RZ, 0xfc, !PT ;  /* 0x0000004040403812 */ /* 0x000fe400078efcff */
[----:B------:R-:W2:Y:S01]  /*d210*/  @P3 LDS R51, [R6+0x800] ;  /* 0x0008000006333984 */ /* 0x000ea20000000800 */
[----:B------:R-:W-:Y:S02]  /*d220*/  ISETP.NE.AND P3, PT, R36, RZ, PT ;  /* 0x000000ff2400720c */ /* 0x000fe40003f65270 */
[----:B------:R-:W-:-:S11]  /*d230*/  LOP3.LUT R64, R64, 0xffffffdf, RZ, 0xc0, !PT ;  /* 0xffffffdf40407812 */ /* 0x000fd600078ec0ff */
[----:B------:R-:W-:Y:S01]  /*d240*/  @P3 LOP3.LUT R64, R64, 0x20, RZ, 0xfc, !PT ;  /* 0x0000002040403812 */ /* 0x000fe200078efcff */
        /* <DEDUP_REMOVED lines=16> */
[----:B------:R1:W2:Y:S01]  /*d350*/  @P3 LDS R56, [R0+0x800] ;  /* 0x0008000000383984 */ /* 0x0002a20000000800 */
[----:B------:R-:W-:Y:S02]  /*d360*/  ISETP.NE.AND P3, PT, R45, RZ, PT ;  /* 0x000000ff2d00720c */ /* 0x000fe40003f65270 */
[----:B------:R-:W-:Y:S02]  /*d370*/  LOP3.LUT P4, RZ, R64, 0x800, RZ, 0xc0, !PT ;  /* 0x0000080040ff7812 */ /* 0x000fe4000788c0ff */
[----:B------:R-:W-:-:S09]  /*d380*/  P2R R11, PR, RZ, 0x8 ;  /* 0x00000008ff0b7803 */ /* 0x000fd20000000000 */
[----:B------:R-:W2:Y:S01]  /*d390*/  @P3 LDS R57, [R20+0x800] ;  /* 0x0008000014393984 */ /* 0x000ea20000000800 */
[----:B------:R-:W-:Y:S01]  /*d3a0*/  BAR.SYNC.DEFER_BLOCKING 0x0 ;  /* 0x0000000000007b1d */ /* 0x000fe20000010000 */
[C---:B------:R-:W-:Y:S02]  /*d3b0*/  LOP3.LUT P3, RZ, R64.reuse, 0x1, RZ, 0xc0, !PT ;  /* 0x0000000140ff7812 */ /* 0x040fe4000786c0ff */
[----:B------:R-:W-:-:S04]  /*d3c0*/  LOP3.LUT R64, R64, 0xfffffbff, RZ, 0xc0, !PT ;  /* 0xfffffbff40407812 */ /* 0x000fc800078ec0ff */
[----:B------:R-:W-:-:S04]  /*d3d0*/  @P5 LOP3.LUT R64, R64, 0x400, RZ, 0xfc, !PT ;  /* 0x0000040040405812 */ /* 0x000fc800078efcff */
[C---:B------:R-:W-:Y:S02]  /*d3e0*/  LOP3.LUT P6, RZ, R64.reuse, 0x80, RZ, 0xc0, !PT ;  /* 0x0000008040ff7812 */ /* 0x040fe400078cc0ff */
[C---:B------:R-:W-:Y:S01]  /*d3f0*/  LOP3.LUT P5, RZ, R64.reuse, 0x20, RZ, 0xc0, !PT ;  /* 0x0000002040ff7812 */ /* 0x040fe200078ac0ff */
[C---:B-1----:R-:W-:Y:S01]  /*d400*/  @P3 VIADD R0, R33.reuse, 0x1 ;  /* 0x0000000121003836 */ /* 0x042fe20000000000 */
[----:B------:R-:W-:Y:S01]  /*d410*/  P2R R7, PR, RZ, 0x40 ;  /* 0x00000040ff077803 */ /* 0x000fe20000000000 */
[----:B------:R-:W-:Y:S01]  /*d420*/  @P3 IMAD R2, R33, 0x4, R68 ;  /* 0x0000000421023824 */ /* 0x000fe200078e0244 */
[----:B------:R-:W-:Y:S01]  /*d430*/  LOP3.LUT P6, RZ, R64, 0x100, RZ, 0xc0, !PT ;  /* 0x0000010040ff7812 */ /* 0x000fe200078cc0ff */
[----:B------:R-:W-:-:S04]  /*d440*/  @P3 IMAD.MOV.U32 R33, RZ, RZ, R0 ;  /* 0x000000ffff213224 */ /* 0x000fc800078e0000 */
[C---:B------:R-:W-:Y:S02]  /*d450*/  @P0 VIADD R0, R33.reuse, 0x1 ;  /* 0x0000000121000836 */ /* 0x040fe40000000000 */
[----:B------:R-:W-:Y:S01]  /*d460*/  @P0 IMAD R4, R33, 0x4, R68 ;  /* 0x0000000421040824 */ /* 0x000fe200078e0244 */
[----:B------:R-:W-:Y:S01]  /*d470*/  @P4 STS [R18+0x800], R21 ;  /* 0x0008001512004388 */ /* 0x000fe20000000800 */
[----:B------:R-:W-:Y:S01]  /*d480*/  @P0 IMAD.MOV.U32 R33, RZ, RZ, R0 ;  /* 0x000000ffff210224 */ /* 0x000fe200078e0000 */
[C---:B------:R-:W-:Y:S02]  /*d490*/  LOP3.LUT P4, RZ, R64.reuse, 0x10, RZ, 0xc0, !PT ;  /* 0x0000001040ff7812 */ /* 0x040fe4000788c0ff */
[----:B0-----:R0:W-:Y:S01]  /*d4a0*/  @P3 STS [R2+0x800], R23 ;  /* 0x0008001702003388 */ /* 0x0011e20000000800 */
[C---:B------:R-:W-:Y:S01]  /*d4b0*/  @P1 VIADD R0, R33.reuse, 0x1 ;  /* 0x0000000121001836 */ /* 0x040fe20000000000 */
[C---:B------:R-:W-:Y:S01]  /*d4c0*/  LOP3.LUT P3, RZ, R64.reuse, 0x8, RZ, 0xc0, !PT ;  /* 0x0000000840ff7812 */ /* 0x040fe2000786c0ff */
[----:B------:R-:W-:Y:S01]  /*d4d0*/  @P1 IMAD R3, R33, 0x4, R68 ;  /* 0x0000000421031824 */ /* 0x000fe200078e0244 */
[----:B---3--:R-:W-:Y:S01]  /*d4e0*/  @P0 STS [R4+0x800], R25 ;  /* 0x0008001904000388 */ /* 0x008fe20000000800 */
[----:B------:R-:W-:Y:S01]  /*d4f0*/  @P1 IMAD.MOV.U32 R33, RZ, RZ, R0 ;  /* 0x000000ffff211224 */ /* 0x000fe200078e0000 */
[----:B------:R-:W-:-:S02]  /*d500*/  LOP3.LUT P0, RZ, R64, 0x4, RZ, 0xc0, !PT ;  /* 0x0000000440ff7812 */ /* 0x000fc4000780c0ff */
[----:B------:R1:W-:Y:S01]  /*d510*/  @P1 STS [R3+0x800], R34 ;  /* 0x0008002203001388 */ /* 0x0003e20000000800 */
[C---:B------:R-:W-:Y:S01]  /*d520*/  @P2 IMAD R6, R33.reuse, 0x4, R68 ;  /* 0x0000000421062824 */ /* 0x040fe200078e0244 */
[----:B------:R-:W-:Y:S01]  /*d530*/  LOP3.LUT P1, RZ, R64, 0x40, RZ, 0xc0, !PT ;  /* 0x0000004040ff7812 */ /* 0x000fe2000782c0ff */
[----:B------:R-:W-:-:S03]  /*d540*/  @P2 VIADD R0, R33, 0x1 ;  /* 0x0000000121002836 */ /* 0x000fc60000000000 */
[----:B----4-:R-:W-:Y:S01]  /*d550*/  @P2 STS [R6+0x800], R35 ;  /* 0x0008002306002388 */ /* 0x010fe20000000800 */
[----:B------:R-:W-:Y:S01]  /*d560*/  @P2 IMAD.MOV.U32 R33, RZ, RZ, R0 ;  /* 0x000000ffff212224 */ /* 0x000fe200078e0000 */
[----:B------:R-:W-:-:S13]  /*d570*/  LOP3.LUT P2, RZ, R64, 0x200, RZ, 0xc0, !PT ;  /* 0x0000020040ff7812 */ /* 0x000fda000784c0ff */
[C---:B------:R-:W-:Y:S02]  /*d580*/  @P2 VIADD R0, R33.reuse, 0x1 ;  /* 0x0000000121002836 */ /* 0x040fe40000000000 */
[----:B0-----:R-:W-:Y:S02]  /*d590*/  @P2 IMAD R2, R33, 0x4, R68 ;  /* 0x0000000421022824 */ /* 0x001fe400078e0244 */
[----:B------:R-:W-:-:S03]  /*d5a0*/  @P2 IMAD.MOV.U32 R33, RZ, RZ, R0 ;  /* 0x000000ffff212224 */ /* 0x000fc600078e0000 */
[----:B------:R0:W-:Y:S01]  /*d5b0*/  @P2 STS [R2+0x800], R41 ;  /* 0x0008002902002388 */ /* 0x0001e20000000800 */
[C---:B------:R-:W-:Y:S01]  /*d5c0*/  @P6 IMAD R5, R33.reuse, 0x4, R68 ;  /* 0x0000000421056824 */ /* 0x040fe200078e0244 */
[----:B------:R-:W-:Y:S01]  /*d5d0*/  LOP3.LUT P2, RZ, R64, 0x2, RZ, 0xc0, !PT ;  /* 0x0000000240ff7812 */ /* 0x000fe2000784c0ff */
[----:B------:R-:W-:-:S03]  /*d5e0*/  @P6 VIADD R0, R33, 0x1 ;  /* 0x0000000121006836 */ /* 0x000fc60000000000 */
[----:B------:R-:W-:Y:S01]  /*d5f0*/  @P6 STS [R5+0x800], R48 ;  /* 0x0008003005006388 */ /* 0x000fe20000000800 */
[----:B------:R-:W-:Y:S01]  /*d600*/  @P6 IMAD.MOV.U32 R33, RZ, RZ, R0 ;  /* 0x000000ffff216224 */ /* 0x000fe200078e0000 */
[----:B------:R-:W-:-:S13]  /*d610*/  ISETP.NE.AND P6, PT, R7, RZ, PT ;  /* 0x000000ff0700720c */ /* 0x000fda0003fc5270 */
[C---:B------:R-:W-:Y:S02]  /*d620*/  @P6 VIADD R0, R33.reuse, 0x1 ;  /* 0x0000000121006836 */ /* 0x040fe40000000000 */
[----:B-1----:R-:W-:Y:S02]  /*d630*/  @P6 IMAD R3, R33, 0x4, R68 ;  /* 0x0000000421036824 */ /* 0x002fe400078e0244 */
[----:B------:R-:W-:-:S03]  /*d640*/  @P6 IMAD.MOV.U32 R33, RZ, RZ, R0 ;  /* 0x000000ffff216224 */ /* 0x000fc600078e0000 */
[----:B------:R1:W-:Y:S01]  /*d650*/  @P6 STS [R3+0x800], R50 ;  /* 0x0008003203006388 */ /* 0x0003e20000000800 */
[C---:B------:R-:W-:Y:S01]  /*d660*/  @P1 VIADD R0, R33.reuse, 0x1 ;  /* 0x0000000121001836 */ /* 0x040fe20000000000 */
[----:B------:R-:W-:Y:S01]  /*d670*/  ISETP.NE.AND P6, PT, R8, RZ, PT ;  /* 0x000000ff0800720c */ /* 0x000fe20003fc5270 */
[----:B------:R-:W-:Y:S02]  /*d680*/  @P1 IMAD R4, R33, 0x4, R68 ;  /* 0x0000000421041824 */ /* 0x000fe400078e0244 */
[----:B------:R-:W-:-:S03]  /*d690*/  @P1 IMAD.MOV.U32 R33, RZ, RZ, R0 ;  /* 0x000000ffff211224 */ /* 0x000fc600078e0000 */
[----:B--2---:R2:W-:Y:S01]  /*d6a0*/  @P1 STS [R4+0x800], R51 ;  /* 0x0008003304001388 */ /* 0x0045e20000000800 */
[C---:B------:R-:W-:Y:S01]  /*d6b0*/  @P5 VIADD R0, R33.reuse, 0x1 ;  /* 0x0000000121005836 */ /* 0x040fe20000000000 */
[----:B------:R-:W-:Y:S01]  /*d6c0*/  LOP3.LUT P1, RZ, R64, 0x400, RZ, 0xc0, !PT ;  /* 0x0000040040ff7812 */ /* 0x000fe2000782c0ff */
        /* <DEDUP_REMOVED lines=10> */
[----:B-1----:R-:W-:Y:S02]  /*d770*/  @P3 IMAD R3, R33, 0x4, R68 ;  /* 0x0000000421033824 */ /* 0x002fe400078e0244 */
[----:B------:R-:W-:-:S03]  /*d780*/  @P3 IMAD.MOV.U32 R33, RZ, RZ, R0 ;  /* 0x000000ffff213224 */ /* 0x000fc600078e0000 */
[----:B------:R1:W-:Y:S01]  /*d790*/  @P3 STS [R3+0x800], R54 ;  /* 0x0008003603003388 */ /* 0x0003e20000000800 */
[----:B------:R-:W-:Y:S01]  /*d7a0*/  @P0 VIADD R0, R33, 0x1 ;  /* 0x0000000121000836 */ /* 0x000fe20000000000 */
[----:B------:R-:W-:Y:S01]  /*d7b0*/  ISETP.NE.AND P3, PT, R11, RZ, PT ;  /* 0x000000ff0b00720c */ /* 0x000fe20003f65270 */
[----:B--2---:R-:W-:Y:S02]  /*d7c0*/  @P0 IMAD R4, R33, 0x4, R68 ;  /* 0x0000000421040824 */ /* 0x004fe400078e0244 */
        /* <DEDUP_REMOVED lines=8> */
[----:B0-----:R-:W-:Y:S02]  /*d850*/  @P3 IMAD R2, R33, 0x4, R68 ;  /* 0x0000000421023824 */ /* 0x001fe400078e0244 */
[----:B------:R-:W-:-:S03]  /*d860*/  @P3 IMAD.MOV.U32 R33, RZ, RZ, R0 ;  /* 0x000000ffff213224 */ /* 0x000fc600078e0000 */
[----:B------:R3:W-:Y:S01]  /*d870*/  @P3 STS [R2+0x800], R57 ;  /* 0x0008003902003388 */ /* 0x0007e20000000800 */
[C---:B------:R-:W-:Y:S02]  /*d880*/  @P4 VIADD R0, R33.reuse, 0x1 ;  /* 0x0000000121004836 */ /* 0x040fe40000000000 */
[----:B-1----:R-:W-:Y:S02]  /*d890*/  @P4 IMAD R3, R33, 0x4, R68 ;  /* 0x0000000421034824 */ /* 0x002fe400078e0244 */
[----:B------:R-:W-:-:S03]  /*d8a0*/  @P4 IMAD.MOV.U32 R33, RZ, RZ, R0 ;  /* 0x000000ffff214224 */ /* 0x000fc600078e0000 */
[----:B------:R3:W-:Y:S01]  /*d8b0*/  @P4 STS [R3+0x800], R58 ;  /* 0x0008003a03004388 */ /* 0x0007e20000000800 */
[C---:B------:R-:W-:Y:S02]  /*d8c0*/  @P5 VIADD R0, R33.reuse, 0x1 ;  /* 0x0000000121005836 */ /* 0x040fe40000000000 */
[----:B--2---:R-:W-:Y:S02]  /*d8d0*/  @P5 IMAD R4, R33, 0x4, R68 ;  /* 0x0000000421045824 */ /* 0x004fe400078e0244 */
        /* <DEDUP_REMOVED lines=9> */
[----:B------:R-:W-:Y:S05]  /*d970*/  @P0 BRA `(.L_x_9147) ;  /* 0x0000000400f80947 */ /* 0x000fea0003800000 */
[----:B---3--:R-:W-:Y:S01]  /*d980*/  LOP3.LUT R3, RZ, R65, RZ, 0x33, !PT ;  /* 0x00000041ff037212 */ /* 0x008fe200078e33ff */
        /* <DEDUP_REMOVED lines=19> */
.L_x_9150:
        /* <DEDUP_REMOVED lines=10> */
.L_x_9149:
[----:B------:R-:W-:Y:S05]  /*db60*/  BSYNC.RECONVERGENT B1 ;  /* 0x0000000000017941 */ /* 0x000fea0003800200 */
.L_x_9148:
        /* <DEDUP_REMOVED lines=17> */
.L_x_9153:
        /* <DEDUP_REMOVED lines=40> */
.L_x_9152:
[----:B------:R-:W-:Y:S05]  /*df00*/  BSYNC.RECONVERGENT B1 ;  /* 0x0000000000017941 */ /* 0x000fea0003800200 */
.L_x_9151:
        /* <DEDUP_REMOVED lines=27> */
.L_x_9155:
[----:B------:R-:W-:Y:S05]  /*e0c0*/  BSYNC.RECONVERGENT B1 ;  /* 0x0000000000017941 */ /* 0x000fea0003800200 */
.L_x_9154:
        /* <DEDUP_REMOVED lines=9> */
.L_x_9147:
[----:B------:R-:W-:Y:S05]  /*e160*/  BSYNC.RECONVERGENT B0 ;  /* 0x0000000000007941 */ /* 0x000fea0003800200 */
.L_x_9146:
[----:B------:R-:W-:-:S13]  /*e170*/  ISETP.NE.AND P0, PT, R65, RZ, PT ;  /* 0x000000ff4100720c */ /* 0x000fda0003f05270 */
[----:B------:R-:W-:Y:S05]  /*e180*/  @P0 EXIT ;  /* 0x000000000000094d */ /* 0x000fea0003800000 */
[----:B0--34-:R-:W0:Y:S01]  /*e190*/  LDC.64 R2, c[0x0][0x3d0] ;  /* 0x0000f400ff027b82 */ /* 0x019e220000000a00 */
[----:B------:R-:W-:-:S05]  /*e1a0*/  IADD3 R30, P0, PT, R30, R28, RZ ;  /* 0x0000001c1e1e7210 */ /* 0x000fca0007f1e0ff */
[----:B------:R-:W-:-:S05]  /*e1b0*/  IMAD.X R31, R31, 0x1, R29, P0 ;  /* 0x000000011f1f7824 */ /* 0x000fca00000e061d */
[----:B0-----:R-:W-:Y:S01]  /*e1c0*/  STG.E.64 desc[UR6][R2.64], R30 ;  /* 0x0000001e02007986 */ /* 0x001fe2000c101b06 */
[----:B------:R-:W-:Y:S05]  /*e1d0*/  EXIT ;  /* 0x000000000000794d */ /* 0x000fea0003800000 */
.L_x_8981:
[----:B------:R-:W-:Y:S01]  /*e1e0*/  BSSY B1, `(.L_x_9156) ;  /* 0x0000006000017945 */ /* 0x000fe20003800000 */
[----:B------:R-:W-:Y:S01]  /*e1f0*/  PLOP3.LUT P3, PT, P3, PT, PT, 0x8, 0x80 ;  /* 0x000000000080781c */ /* 0x000fe20001f6e170 */
[----:B------:R-:W-:-:S12]  /*e200*/  IMAD.MOV.U32 R32, RZ, RZ, -0x1 ;  /* 0xffffffffff207424 */ /* 0x000fd800078e00ff */
[----:B0-----:R-:W-:Y:S05]  /*e210*/  WARPSYNC.COLLECTIVE R32, `(.L_x_9157) ;  /* 0x0000000020087348 */ /* 0x001fea0003c00000 */
[----:B------:R-:W-:Y:S01]  /*e220*/  VOTE.ANY P3, P3 ;  /* 0x0000000000ff7806 */ /* 0x000fe20001860100 */
[----:B0-----:R-:W-:-:S12]  /*e230*/  ENDCOLLECTIVE ;  /* 0x000000000000791b */ /* 0x001fd80003800000 */
.L_x_9157:
[----:B------:R-:W-:Y:S05]  /*e240*/  BSYNC B1 ;  /* 0x0000000000017941 */ /* 0x000fea0003800000 */
.L_x_9156:
[----:B------:R-:W-:Y:S05]  /*e250*/  BRA `(.L_x_9158) ;  /* 0xffffff5400f07947 */ /* 0x000fea000383ffff */
.L_x_8985:
[----:B------:R-:W-:Y:S01]  /*e260*/  BSSY B1, `(.L_x_9159) ;  /* 0x0000006000017945 */ /* 0x000fe20003800000 */
[----:B------:R-:W-:Y:S01]  /*e270*/  PLOP3.LUT P3, PT, P3, PT, PT, 0x8, 0x80 ;  /* 0x000000000080781c */ /* 0x000fe20001f6e170 */
[----:B------:R-:W-:-:S12]  /*e280*/  IMAD.MOV.U32 R32, RZ, RZ, -0x1 ;  /* 0xffffffffff207424 */ /* 0x000fd800078e00ff */
[----:B0-----:R-:W-:Y:S05]  /*e290*/  WARPSYNC.COLLECTIVE R32, `(.L_x_9160) ;  /* 0x0000000020087348 */ /* 0x001fea0003c00000 */
[----:B------:R-:W-:Y:S01]  /*e2a0*/  VOTE.ANY P3, P3 ;  /* 0x0000000000ff7806 */ /* 0x000fe20001860100 */
[----:B0-----:R-:W-:-:S12]  /*e2b0*/  ENDCOLLECTIVE ;  /* 0x000000000000791b */ /* 0x001fd80003800000 */
.L_x_9160:
[----:B------:R-:W-:Y:S05]  /*e2c0*/  BSYNC B1 ;  /* 0x0000000000017941 */ /* 0x000fea0003800000 */
.L_x_9159:
[----:B------:R-:W-:Y:S05]  /*e2d0*/  BRA `(.L_x_9161) ;  /* 0xffffff5800087947 */ /* 0x000fea000383ffff */
.L_x_8987:
[----:B------:R-:W1:Y:S01]  /*e2e0*/  S2R R66, SR_GEMASK ;  /* 0x0000000000427919 */ /* 0x000e620000003c00 */
[----:B------:R-:W-:Y:S01]  /*e2f0*/  ISETP.NE.U32.AND P6, PT, R28, 0x65, PT ;  /* 0x000000651c00780c */ /* 0x000fe20003fc5070 */
[----:B------:R-:W-:Y:S01]  /*e300*/  BSSY B1, `(.L_x_9162) ;  /* 0x0000007000017945 */ /* 0x000fe20003800000 */
[----:B------:R-:W-:Y:S01]  /*e310*/  PLOP3.LUT P3, PT, P3, PT, PT, 0x8, 0x80 ;  /* 0x000000000080781c */ /* 0x000fe20001f6e170 */
[----:B------:R-:W-:Y:S01]  /*e320*/  IMAD.MOV.U32 R32, RZ, RZ, -0x1 ;  /* 0xffffffffff207424 */ /* 0x000fe200078e00ff */
[----:B------:R-:W-:-:S13]  /*e330*/  ISETP.NE.AND.EX P6, PT, R29, RZ, PT, P6 ;  /* 0x000000ff1d00720c */ /* 0x000fda0003fc5360 */
[----:B01----:R-:W-:Y:S05]  /*e340*/  WARPSYNC.COLLECTIVE R32, `(.L_x_9163) ;  /* 0x0000000020087348 */ /* 0x003fea0003c00000 */
[----:B------:R-:W-:Y:S01]  /*e350*/  VOTE.ANY R32, PT, P3 ;  /* 0x0000000000207806 */ /* 0x000fe200018e0100 */
[----:B01----:R-:W-:Y:S06]  /*e360*/  ENDCOLLECTIVE ;  /* 0x000000000000791b */ /* 0x003fec0003800000 */
.L_x_9163:
[----:B------:R-:W-:Y:S05]  /*e370*/  BSYNC B1 ;  /* 0x0000000000017941 */ /* 0x000fea0003800000 */
.L_x_9162:
        /* <DEDUP_REMOVED lines=11> */
.L_x_9164:
[----:B------:R-:W-:Y:S01]  /*e430*/  ISETP.GT.AND P4, PT, R28, R33, PT ;  /* 0x000000211c00720c */ /* 0x000fe20003f84270 */
[----:B------:R-:W-:Y:S02]  /*e440*/  VIADD R28, R67, 0x4 ;  /* 0x00000004431c7836 */ /* 0x000fe40000000000 */
[----:B------:R-:W-:Y:S02]  /*e450*/  IMAD.MOV.U32 R35, RZ, RZ, R31 ;  /* 0x000000ffff237224 */ /* 0x000fe400078e001f */
[----:B------:R-:W-:-:S08]  /*e460*/  IMAD.MOV.U32 R38, RZ, RZ, R65 ;  /* 0x000000ffff267224 */ /* 0x000fd000078e0041 */
[----:B------:R-:W-:Y:S05]  /*e470*/  WARPSYNC.COLLECTIVE R32, `(.L_x_9165) ;  /* 0x0000000020087348 */ /* 0x000fea0003c00000 */
[----:B------:R0:W1:Y:S02]  /*e480*/  SHFL.DOWN P3, R65, R35, R34, R33 ;  /* 0x0800002223417389 */ /* 0x0000640000060021 */
[----:B01----:R-:W-:Y:S05]  /*e490*/  ENDCOLLECTIVE ;  /* 0x000000000000791b */ /* 0x003fea0003800000 */
.L_x_9165:
        /* <DEDUP_REMOVED lines=10> */
.L_x_9166:
[----:B------:R-:W-:Y:S01]  /*e540*/  IMAD.MOV.U32 R35, RZ, RZ, R39 ;  /* 0x000000ffff237224 */ /* 0x000fe200078e0027 */
[----:B------:R-:W-:-:S07]  /*e550*/  SEL R31, R65, RZ, !P4 ;  /* 0x000000ff411f7207 */ /* 0x000fce0006000000 */
[----:B------:R-:W-:Y:S05]  /*e560*/  WARPSYNC.COLLECTIVE R32, `(.L_x_9167) ;  /* 0x0000000020087348 */ /* 0x000fea0003c00000 */
[----:B------:R0:W1:Y:S02]  /*e570*/  SHFL.DOWN P3, R65, R35, R34, R33 ;  /* 0x0800002223417389 */ /* 0x0000640000060021 */
[----:B01----:R-:W-:Y:S05]  /*e580*/  ENDCOLLECTIVE ;  /* 0x000000000000791b */ /* 0x003fea0003800000 */
.L_x_9167:
[----:B------:R-:W-:-:S05]  /*e590*/  IADD3 R31, P5, PT, R31, R72, RZ ;  /* 0x000000481f1f7210 */ /* 0x000fca0007fbe0ff */
[----:B------:R-:W-:Y:S02]  /*e5a0*/  IMAD.MOV.U32 R35, RZ, RZ, R31 ;  /* 0x000000ffff237224 */ /* 0x000fe400078e001f */
[----:B------:R-:W-:Y:S02]  /*e5b0*/  IMAD.MOV.U32 R34, RZ, RZ, 0x4 ;  /* 0x00000004ff227424 */ /* 0x000fe400078e00ff */
[----:B------:R-:W-:-:S07]  /*e5c0*/  IMAD.MOV.U32 R38, RZ, RZ, R65 ;  /* 0x000000ffff267224 */ /* 0x000fce00078e0041 */
[----:B------:R-:W-:Y:S05]  /*e5d0*/  WARPSYNC.COLLECTIVE R32, `(.L_x_9168) ;  /* 0x0000000020087348 */ /* 0x000fea0003c00000 */
[----:B------:R0:W1:Y:S02]  /*e5e0*/  SHFL.DOWN P3, R65, R35, R34, R33 ;  /* 0x0800002223417389 */ /* 0x0000640000060021 */
[----:B01----:R-:W-:Y:S05]  /*e5f0*/  ENDCOLLECTIVE ;  /* 0x000000000000791b */ /* 0x003fea0003800000 */
.L_x_9168:
        /* <DEDUP_REMOVED lines=9> */
.L_x_9169:
[----:B------:R-:W-:-:S05]  /*e690*/  IADD3 R38, P5, PT, R38, R31, RZ ;  /* 0x0000001f26267210 */ /* 0x000fca0007fbe0ff */
[----:B------:R-:W-:Y:S02]  /*e6a0*/  IMAD.MOV.U32 R35, RZ, RZ, R38 ;  /* 0x000000ffff237224 */ /* 0x000fe400078e0026 */
[----:B------:R-:W-:Y:S02]  /*e6b0*/  IMAD.MOV.U32 R34, RZ, RZ, 0x8 ;  /* 0x00000008ff227424 */ /* 0x000fe400078e00ff */
[----:B------:R-:W-:-:S07]  /*e6c0*/  IMAD.MOV.U32 R30, RZ, RZ, R65 ;  /* 0x000000ffff1e7224 */ /* 0x000fce00078e0041 */
[----:B------:R-:W-:Y:S05]  /*e6d0*/  WARPSYNC.COLLECTIVE R32, `(.L_x_9170) ;  /* 0x0000000020087348 */ /* 0x000fea0003c00000 */
[----:B------:R0:W1:Y:S02]  /*e6e0*/  SHFL.DOWN P3, R65, R35, R34, R33 ;  /* 0x0800002223417389 */ /* 0x0000640000060021 */
[----:B01----:R-:W-:Y:S05]  /*e6f0*/  ENDCOLLECTIVE ;  /* 0x000000000000791b */ /* 0x003fea0003800000 */
.L_x_9170:
        /* <DEDUP_REMOVED lines=8> */
.L_x_9171:
[----:B------:R-:W-:-:S05]  /*e780*/  IADD3 R31, P5, PT, R31, R38, RZ ;  /* 0x000000261f1f7210 */ /* 0x000fca0007fbe0ff */
[----:B------:R-:W-:Y:S02]  /*e790*/  IMAD.MOV.U32 R35, RZ, RZ, R31 ;  /* 0x000000ffff237224 */ /* 0x000fe400078e001f */
[----:B------:R-:W-:Y:S02]  /*e7a0*/  IMAD.MOV.U32 R34, RZ, RZ, 0x10 ;  /* 0x00000010ff227424 */ /* 0x000fe400078e00ff */
[----:B------:R-:W-:-:S07]  /*e7b0*/  IMAD.MOV.U32 R30, RZ, RZ, R65 ;  /* 0x000000ffff1e7224 */ /* 0x000fce00078e0041 */
[----:B------:R-:W-:Y:S05]  /*e7c0*/  WARPSYNC.COLLECTIVE R32, `(.L_x_9172) ;  /* 0x0000000020087348 */ /* 0x000fea0003c00000 */
[----:B------:R0:W1:Y:S02]  /*e7d0*/  SHFL.DOWN P3, R65, R35, R34, R33 ;  /* 0x0800002223417389 */ /* 0x0000640000060021 */
[----:B01----:R-:W-:Y:S05]  /*e7e0*/  ENDCOLLECTIVE ;  /* 0x000000000000791b */ /* 0x003fea0003800000 */
.L_x_9172:
[----:B------:R-:W-:-:S05]  /*e7f0*/  SEL R30, R30, RZ, !P4 ;  /* 0x000000ff1e1e7207 */ /* 0x000fca0006000000 */
[----:B------:R-:W-:Y:S02]  /*e800*/  IMAD.X R72, R30, 0x1, R39, P5 ;  /* 0x000000011e487824 */ /* 0x000fe400028e0627 */
[----:B------:R-:W-:Y:S02]  /*e810*/  VIADD R30, R67, 0x10 ;  /* 0x00000010431e7836 */ /* 0x000fe40000000000 */
[----:B------:R-:W-:Y:S02]  /*e820*/  IMAD.MOV.U32 R35, RZ, RZ, R72 ;  /* 0x000000ffff237224 */ /* 0x000fe400078e0048 */
[----:B------:R-:W-:-:S07]  /*e830*/  IMAD.MOV.U32 R28, RZ, RZ, R65 ;  /* 0x000000ffff1c7224 */ /* 0x000fce00078e0041 */
[----:B------:R-:W-:Y:S05]  /*e840*/  WARPSYNC.COLLECTIVE R32, `(.L_x_9173) ;  /* 0x0000000020087348 */ /* 0x000fea0003c00000 */
[----:B------:R0:W1:Y:S02]  /*e850*/  SHFL.DOWN P3, R65, R35, R34, R33 ;  /* 0x0800002223417389 */ /* 0x0000640000060021 */
[----:B01----:R-:W-:Y:S05]  /*e860*/  ENDCOLLECTIVE ;  /* 0x000000000000791b */ /* 0x003fea0003800000 */
.L_x_9173:
[----:B------:R-:W0:Y:S01]  /*e870*/  LDCU.64 UR4, c[0x0][0x3d8] ;  /* 0x00007b00ff0477ac */ /* 0x000e220008000a00 */
[----:B------:R-:W1:Y:S01]  /*e880*/  S2UR UR8, SR_CTAID.X ;  /* 0x00000000000879c3 */ /* 0x000e620000002500 */
[----:B0-----:R-:W-:-:S04]  /*e890*/  UIADD3 UR4, UP0, UPT, UR4, 0x200, URZ ;  /* 0x0000020004047890 */ /* 0x001fc8000ff1e0ff */
[----:B------:R-:W-:Y:S01]  /*e8a0*/  UIADD3.X UR5, UPT, UPT, URZ, UR5, URZ, UP0, !UPT ;  /* 0x00000005ff057290 */ /* 0x000fe200087fe4ff */
[----:B------:R-:W-:Y:S01]  /*e8b0*/  ISETP.GT.AND P3, PT, R30, R33, PT ;  /* 0x000000211e00720c */ /* 0x000fe20003f64270 */
[----:B------:R-:W-:-:S03]  /*e8c0*/  IMAD.U32 R38, RZ, RZ, UR4 ;  /* 0x00000004ff267e24 */ /* 0x000fc6000f8e00ff */
[----:B------:R-:W-:Y:S01]  /*e8d0*/  SEL R28, R28, RZ, !P3 ;  /* 0x000000ff1c1c7207 */ /* 0x000fe20005800000 */
[----:B------:R-:W-:Y:S01]  /*e8e0*/  IMAD.U32 R39, RZ, RZ, UR5 ;  /* 0x00000005ff277e24 */ /* 0x000fe2000f8e00ff */
[----:B------:R-:W-:Y:S02]  /*e8f0*/  SEL R65, R65, RZ, !P3 ;  /* 0x000000ff41417207 */ /* 0x000fe40005800000 */
[----:B------:R-:W-:Y:S02]  /*e900*/  IADD3 R71, P3, PT, R28, R31, RZ ;  /* 0x0000001f1c477210 */ /* 0x000fe40007f7e0ff */
[----:B------:R-:W0:Y:S03]  /*e910*/  S2R R28, SR_TID.X ;  /* 0x00000000001c7919 */ /* 0x000e260000002100 */
[----:B------:R-:W-:Y:S01]  /*e920*/  IMAD.X R72, R65, 0x1, R72, P3 ;  /* 0x0000000141487824 */ /* 0x000fe200018e0648 */
[----:B------:R-:W-:-:S02]  /*e930*/  PLOP3.LUT P3, PT, P6, PT, PT, 0x80, 0x8 ;  /* 0x000000000008781c */ /* 0x000fc4000376f070 */
[----:B0-----:R-:W-:-:S05]  /*e940*/  LOP3.LUT R28, RZ, R28, RZ, 0x33, !PT ;  /* 0x0000001cff1c7212 */ /* 0x001fca00078e33ff */
[----:B-1----:R-:W-:-:S07]  /*e950*/  VIADD R73, R28, UR8 ;  /* 0x000000081c497c36 */ /* 0x002fce0008000000 */
[----:B------:R-:W-:Y:S05]  /*e960*/  WARPSYNC.COLLECTIVE R32, `(.L_x_9174) ;  /* 0x0000000020087348 */ /* 0x000fea0003c00000 */
[----:B------:R-:W-:Y:S01]  /*e970*/  VOTE.ALL P3, P3 ;  /* 0x0000000000ff7806 */ /* 0x000fe20001860000 */
[----:B------:R-:W-:-:S12]  /*e980*/  ENDCOLLECTIVE ;  /* 0x000000000000791b */ /* 0x000fd80003800000 */
.L_x_9174:
[----:B------:R-:W-:Y:S01]  /*e990*/  PLOP3.LUT P6, PT, P3, PT, PT, 0x80, 0x8 ;  /* 0x000000000008781c */ /* 0x000fe20001fcf070 */
[----:B------:R-:W-:-:S12]  /*e9a0*/  BRA `(.L_x_9175) ;  /* 0xffffff54004c7947 */ /* 0x000fd8000383ffff */
.L_x_8989:
[----:B------:R-:W-:Y:S01]  /*e9b0*/  BSSY B1, `(.L_x_9176) ;  /* 0x0000006000017945 */ /* 0x000fe20003800000 */
[----:B------:R-:W-:Y:S01]  /*e9c0*/  PLOP3.LUT P3, PT, P3, PT, PT, 0x8, 0x80 ;  /* 0x000000000080781c */ /* 0x000fe20001f6e170 */
[----:B------:R-:W-:-:S12]  /*e9d0*/  IMAD.MOV.U32 R32, RZ, RZ, -0x1 ;  /* 0xffffffffff207424 */ /* 0x000fd800078e00ff */
[----:B0-----:R-:W-:Y:S05]  /*e9e0*/  WARPSYNC.COLLECTIVE R32, `(.L_x_9177) ;  /* 0x0000000020087348 */ /* 0x001fea0003c00000 */
[----:B------:R-:W-:Y:S01]  /*e9f0*/  VOTE.ANY P3, P3 ;  /* 0x0000000000ff7806 */ /* 0x000fe20001860100 */
[----:B0-----:R-:W-:-:S12]  /*ea00*/  ENDCOLLECTIVE ;  /* 0x000000000000791b */ /* 0x001fd80003800000 */
.L_x_9177:
[----:B------:R-:W-:Y:S05]  /*ea10*/  BSYNC B1 ;  /* 0x0000000000017941 */ /* 0x000fea0003800000 */
.L_x_9176:
[----:B------:R-:W-:Y:S05]  /*ea20*/  BRA `(.L_x_9178) ;  /* 0xffffff5400507947 */ /* 0x000fea000383ffff */
.L_x_8993:
[----:B------:R-:W-:Y:S01]  /*ea30*/  BSSY B1, `(.L_x_9179) ;  /* 0x0000006000017945 */ /* 0x000fe20003800000 */
[----:B------:R-:W-:Y:S01]  /*ea40*/  PLOP3.LUT P3, PT, P3, PT, PT, 0x8, 0x80 ;  /* 0x000000000080781c */ /* 0x000fe20001f6e170 */
[----:B------:R-:W-:-:S12]  /*ea50*/  IMAD.MOV.U32 R32, RZ, RZ, -0x1 ;  /* 0xffffffffff207424 */ /* 0x000fd800078e00ff */
[----:B0-----:R-:W-:Y:S05]  /*ea60*/  WARPSYNC.COLLECTIVE R32, `(.L_x_9180) ;  /* 0x0000000020087348 */ /* 0x001fea0003c00000 */
[----:B------:R-:W-:Y:S01]  /*ea70*/  VOTE.ANY P3, P3 ;  /* 0x0000000000ff7806 */ /* 0x000fe20001860100 */
[----:B0-----:R-:W-:-:S12]  /*ea80*/  ENDCOLLECTIVE ;  /* 0x000000000000791b */ /* 0x001fd80003800000 */
.L_x_9180:
[----:B------:R-:W-:Y:S05]  /*ea90*/  BSYNC B1 ;  /* 0x0000000000017941 */ /* 0x000fea0003800000 */
.L_x_9179:
[----:B------:R-:W-:Y:S05]  /*eaa0*/  BRA `(.L_x_9181) ;  /* 0xffffff54006c7947 */ /* 0x000fea000383ffff */
.L_x_8995:
[----:B------:R-:W-:Y:S01]  /*eab0*/  BSSY B1, `(.L_x_9182) ;  /* 0x0000006000017945 */ /* 0x000fe20003800000 */
[----:B------:R-:W-:Y:S01]  /*eac0*/  PLOP3.LUT P3, PT, P3, PT, PT, 0x8, 0x80 ;  /* 0x000000000080781c */ /* 0x000fe20001f6e170 */
[----:B------:R-:W-:-:S12]  /*ead0*/  IMAD.MOV.U32 R32, RZ, RZ, -0x1 ;  /* 0xffffffffff207424 */ /* 0x000fd800078e00ff */
[----:B0-----:R-:W-:Y:S05]  /*eae0*/  WARPSYNC.COLLECTIVE R32, `(.L_x_9183) ;  /* 0x0000000020087348 */ /* 0x001fea0003c00000 */
[----:B------:R-:W-:Y:S01]  /*eaf0*/  VOTE.ANY R32, PT, P3 ;  /* 0x0000000000207806 */ /* 0x000fe200018e0100 */
[----:B0-----:R-:W-:Y:S06]  /*eb00*/  ENDCOLLECTIVE ;  /* 0x000000000000791b */ /* 0x001fec0003800000 */
.L_x_9183:
[----:B------:R-:W-:Y:S05]  /*eb10*/  BSYNC B1 ;  /* 0x0000000000017941 */ /* 0x000fea0003800000 */
.L_x_9182:
        /* <DEDUP_REMOVED lines=11> */
.L_x_9184:
[----:B------:R-:W-:Y:S01]  /*ebd0*/  ISETP.GE.AND P4, PT, R67, R33, PT ;  /* 0x000000214300720c */ /* 0x000fe20003f86270 */
[----:B------:R-:W-:-:S03]  /*ebe0*/  IMAD.MOV.U32 R35, RZ, RZ, R31 ;  /* 0x000000ffff237224 */ /* 0x000fc600078e001f */
[----:B------:R-:W-:-:S09]  /*ebf0*/  SEL R75, R65, RZ, !P4 ;  /* 0x000000ff414b7207 */ /* 0x000fd20006000000 */
[----:B------:R-:W-:Y:S05]  /*ec00*/  WARPSYNC.COLLECTIVE R32, `(.L_x_9185) ;  /* 0x0000000020087348 */ /* 0x000fea0003c00000 */
[----:B------:R0:W1:Y:S02]  /*ec10*/  SHFL.DOWN P3, R65, R35, R34, R33 ;  /* 0x0800002223417389 */ /* 0x0000640000060021 */
[----:B01----:R-:W-:Y:S05]  /*ec20*/  ENDCOLLECTIVE ;  /* 0x000000000000791b */ /* 0x003fea0003800000 */
.L_x_9185:
[----:B------:R-:W-:Y:S01]  /*ec30*/  IMAD.MOV.U32 R34, RZ, RZ, 0x2 ;  /* 0x00000002ff227424 */ /* 0x000fe200078e00ff */
[----:B------:R-:W-:Y:S01]  /*ec40*/  IADD3 R74, P3, PT, R30, R75, RZ ;  /* 0x0000004b1e4a7210 */ /* 0x000fe20007f7e0ff */
[----:B------:R-:W-:Y:S01]  /*ec50*/  VIADD R30, R67, 0x2 ;  /* 0x00000002431e7836 */ /* 0x000fe20000000000 */
[----:B------:R-:W-:-:S03]  /*ec60*/  SEL R65, R65, RZ, !P4 ;  /* 0x000000ff41417207 */ /* 0x000fc60006000000 */
[----:B------:R-:W-:Y:S01]  /*ec70*/  IMAD.MOV.U32 R35, RZ, RZ, R74 ;  /* 0x000000ffff237224 */ /* 0x000fe200078e004a */
[----:B------:R-:W-:Y:S01]  /*ec80*/  ISETP.GT.AND P4, PT, R30, R33, PT ;  /* 0x000000211e00720c */ /* 0x000fe20003f84270 */
[----:B------:R-:W-:-:S12]  /*ec90*/  IMAD.X R75, R31, 0x1, R65, P3 ;  /* 0x000000011f4b7824 */ /* 0x000fd800018e0641 */
[----:B------:R-:W-:Y:S05]  /*eca0*/  WARPSYNC.COLLECTIVE R32, `(.L_x_9186) ;  /* 0x0000000020087348 */ /* 0x000fea0003c00000 */
[----:B------:R0:W1:Y:S02]  /*ecb0*/  SHFL.DOWN P3, R65, R35, R34, R33 ;  /* 0x0800002223417389 */ /* 0x0000640000060021 */
[----:B01----:R-:W-:Y:S05]  /*ecc0*/  ENDCOLLECTIVE ;  /* 0x000000000000791b */ /* 0x003fea0003800000 */
.L_x_9186:
[----:B------:R-:W-:Y:S01]  /*ecd0*/  IMAD.MOV.U32 R35, RZ, RZ, R75 ;  /* 0x000000ffff237224 */ /* 0x000fe200078e004b */
[----:B------:R-:W-:-:S04]  /*ece0*/  SEL R65, R65, RZ, !P4 ;  /* 0x000000ff41417207 */ /* 0x000fc80006000000 */
[----:B------:R-:W-:Y:S01]  /*ecf0*/  IADD3 R80, P5, PT, R65, R74, RZ ;  /* 0x0000004a41507210 */ /* 0x000fe20007fbe0ff */
[----:B------:R-:W-:-:S12]  /*ed00*/  VIADD R74, R67, 0x4 ;  /* 0x00000004434a7836 */ /* 0x000fd80000000000 */
[----:B------:R-:W-:Y:S05]  /*ed10*/  WARPSYNC.COLLECTIVE R32, `(.L_x_9187) ;  /* 0x0000000020087348 */ /* 0x000fea0003c00000 */
[----:B------:R0:W1:Y:S02]  /*ed20*/  SHFL.DOWN P3, R65, R35, R34, R33 ;  /* 0x0800002223417389 */ /* 0x0000640000060021 */
[----:B01----:R-:W-:Y:S05]  /*ed30*/  ENDCOLLECTIVE ;  /* 0x000000000000791b */ /* 0x003fea0003800000 */
.L_x_9187:
[----:B------:R-:W-:Y:S02]  /*ed40*/  IMAD.MOV.U32 R35, RZ, RZ, R80 ;  /* 0x000000ffff237224 */ /* 0x000fe400078e0050 */
[----:B------:R-:W-:Y:S01]  /*ed50*/  IMAD.MOV.U32 R34, RZ, RZ, 0x4 ;  /* 0x00000004ff227424 */ /* 0x000fe200078e00ff */
[----:B------:R-:W-:-:S07]  /*ed60*/  SEL R30, R65, RZ, !P4 ;  /* 0x000000ff411e7207 */ /* 0x000fce0006000000 */
[----:B------:R-:W-:Y:S05]  /*ed70*/  WARPSYNC.COLLECTIVE R32, `(.L_x_9188) ;  /* 0x0000000020087348 */ /* 0x000fea0003c00000 */
[----:B------:R0:W1:Y:S02]  /*ed80*/  SHFL.DOWN P3, R65, R35, R34, R33 ;  /* 0x0800002223417389 */ /* 0x0000640000060021 */
[----:B01----:R-:W-:Y:S05]  /*ed90*/  ENDCOLLECTIVE ;  /* 0x000000000000791b */ /* 0x003fea0003800000 */
.L_x_9188:
[----:B------:R-:W-:Y:S01]  /*eda0*/  ISETP.GT.AND P4, PT, R74, R33, PT ;  /* 0x000000214a00720c */ /* 0x000fe20003f84270 */
[----:B------:R-:W-:-:S04]  /*edb0*/  IMAD.X R30, R30, 0x1, R75, P5 ;  /* 0x000000011e1e7824 */ /* 0x000fc800028e064b */
[----:B------:R-:W-:Y:S01]  /*edc0*/  IMAD.MOV.U32 R35, RZ, RZ, R30 ;  /* 0x000000ffff237224 */ /* 0x000fe200078e001e */
[----:B------:R-:W-:-:S04]  /*edd0*/  SEL R65, R65, RZ, !P4 ;  /* 0x000000ff41417207 */ /* 0x000fc80006000000 */
[----:B------:R-:W-:-:S13]  /*ede0*/  IADD3 R76, P5, PT, R65, R80, RZ ;  /* 0x00000050414c7210 */ /* 0x000fda0007fbe0ff */
[----:B------:R-:W-:Y:S05]  /*edf0*/  WARPSYNC.COLLECTIVE R32, `(.L_x_9189) ;  /* 0x0000000020087348 */ /* 0x000fea0003c00000 */
[----:B------:R0:W1:Y:S02]  /*ee00*/  SHFL.DOWN P3, R65, R35, R34, R33 ;  /* 0x0800002223417389 */ /* 0x0000640000060021 */
[----:B01----:R-:W-:Y:S05]  /*ee10*/  ENDCOLLECTIVE ;  /* 0x000000000000791b */ /* 0x003fea0003800000 */
.L_x_9189:
[----:B------:R-:W-:Y:S02]  /*ee20*/  IMAD.MOV.U32 R35, RZ, RZ, R76 ;  /* 0x000000ffff237224 */ /* 0x000fe400078e004c */
[----:B------:R-:W-:Y:S01]  /*ee30*/  IMAD.MOV.U32 R34, RZ, RZ, 0x8 ;  /* 0x00000008ff227424 */ /* 0x000fe200078e00ff */
[----:B------:R-:W-:-:S05]  /*ee40*/  SEL R65, R65, RZ, !P4 ;  /* 0x000000ff41417207 */ /* 0x000fca0006000000 */
[----:B------:R-:W-:-:S07]  /*ee50*/  IMAD.X R78, R65, 0x1, R30, P5 ;  /* 0x00000001414e7824 */ /* 0x000fce00028e061e */
[----:B------:R-:W-:Y:S05]  /*ee60*/  WARPSYNC.COLLECTIVE R32, `(.L_x_9190) ;  /* 0x0000000020087348 */ /* 0x000fea0003c00000 */
[----:B------:R0:W1:Y:S02]  /*ee70*/  SHFL.DOWN P3, R65, R35, R34, R33 ;  /* 0x0800002223417389 */ /* 0x0000640000060021 */
[----:B01----:R-:W-:Y:S05]  /*ee80*/  ENDCOLLECTIVE ;  /* 0x000000000000791b */ /* 0x003fea0003800000 */
.L_x_9190:
[----:B------:R-:W-:-:S05]  /*ee90*/  VIADD R30, R67, 0x8 ;  /* 0x00000008431e7836 */ /* 0x000fca0000000000 */
[----:B------:R-:W-:Y:S01]  /*eea0*/  ISETP.GT.AND P4, PT, R30, R33, PT ;  /* 0x000000211e00720c */ /* 0x000fe20003f84270 */
[----:B------:R-:W-:Y:S02]  /*eeb0*/  VIADD R30, R67, 0x10 ;  /* 0x00000010431e7836 */ /* 0x000fe40000000000 */
[----:B------:R-:W-:Y:S01]  /*eec0*/  IMAD.MOV.U32 R35, RZ, RZ, R78 ;  /* 0x000000ffff237224 */ /* 0x000fe200078e004e */
[----:B------:R-:W-:-:S04]  /*eed0*/  SEL R65, R65, RZ, !P4 ;  /* 0x000000ff41417207 */ /* 0x000fc80006000000 */
[----:B------:R-:W-:-:S13]  /*eee0*/  IADD3 R74, P5, PT, R65, R76, RZ ;  /* 0x0000004c414a7210 */ /* 0x000fda0007fbe0ff */
[----:B------:R-:W-:Y:S05]  /*eef0*/  WARPSYNC.COLLECTIVE R32, `(.L_x_9191) ;  /* 0x0000000020087348 */ /* 0x000fea0003c00000 */
[----:B------:R0:W1:Y:S02]  /*ef00*/  SHFL.DOWN P3, R65, R35, R34, R33 ;  /* 0x0800002223417389 */ /* 0x0000640000060021 */
[----:B01----:R-:W-:Y:S05]  /*ef10*/  ENDCOLLECTIVE ;  /* 0x000000000000791b */ /* 0x003fea0003800000 */
.L_x_9191:
[----:B------:R-:W-:Y:S02]  /*ef20*/  IMAD.MOV.U32 R35, RZ, RZ, R74 ;  /* 0x000000ffff237224 */ /* 0x000fe400078e004a */
[----:B------:R-:W-:Y:S01]  /*ef30*/  IMAD.MOV.U32 R34, RZ, RZ, 0x10 ;  /* 0x00000010ff227424 */ /* 0x000fe200078e00ff */
[----:B------:R-:W-:-:S07]  /*ef40*/  SEL R31, R65, RZ, !P4 ;  /* 0x000000ff411f7207 */ /* 0x000fce0006000000 */
[----:B------:R-:W-:Y:S05]  /*ef50*/  WARPSYNC.COLLECTIVE R32, `(.L_x_9192) ;  /* 0x0000000020087348 */ /* 0x000fea0003c00000 */
[----:B------:R0:W1:Y:S02]  /*ef60*/  SHFL.DOWN P3, R65, R35, R34, R33 ;  /* 0x0800002223417389 */ /* 0x0000640000060021 */
[----:B01----:R-:W-:Y:S05]  /*ef70*/  ENDCOLLECTIVE ;  /* 0x000000000000791b */ /* 0x003fea0003800000 */
.L_x_9192:
[----:B------:R-:W-:Y:S01]  /*ef80*/  ISETP.GT.AND P4, PT, R30, R33, PT ;  /* 0x000000211e00720c */ /* 0x000fe20003f84270 */
[----:B------:R-:W-:-:S04]  /*ef90*/  IMAD.X R31, R31, 0x1, R78, P5 ;  /* 0x000000011f1f7824 */ /* 0x000fc800028e064e */
[----:B------:R-:W-:Y:S02]  /*efa0*/  IMAD.MOV.U32 R35, RZ, RZ, R31 ;  /* 0x000000ffff237224 */ /* 0x000fe400078e001f */
[----:B------:R-:W-:-:S07]  /*efb0*/  IMAD.MOV.U32 R30, RZ, RZ, R65 ;  /* 0x000000ffff1e7224 */ /* 0x000fce00078e0041 */
[----:B------:R-:W-:Y:S05]  /*efc0*/  WARPSYNC.COLLECTIVE R32, `(.L_x_9193) ;  /* 0x0000000020087348 */ /* 0x000fea0003c00000 */
[----:B------:R0:W1:Y:S02]  /*efd0*/  SHFL.DOWN P3, R65, R35, R34, R33 ;  /* 0x0800002223417389 */ /* 0x0000640000060021 */
[----:B01----:R-:W-:Y:S05]  /*efe0*/  ENDCOLLECTIVE ;  /* 0x000000000000791b */ /* 0x003fea0003800000 */
.L_x_9193:
        /* <DEDUP_REMOVED lines=9> */
.L_x_9194:
[----:B------:R-:W-:Y:S05]  /*f080*/  BRA `(.L_x_9195) ;  /* 0xffffff5000c87947 */ /* 0x000fea000383ffff */
.L_x_9080:
[----:B------:R-:W-:Y:S01]  /*f090*/  BSSY B0, `(.L_x_9196) ;  /* 0x0000006000007945 */ /* 0x000fe20003800000 */
[----:B------:R-:W-:Y:S01]  /*f0a0*/  PLOP3.LUT P3, PT, P3, PT, PT, 0x8, 0x80 ;  /* 0x000000000080781c */ /* 0x000fe20001f6e170 */
[----:B------:R-:W-:-:S12]  /*f0b0*/  IMAD.MOV.U32 R32, RZ, RZ, -0x1 ;  /* 0xffffffffff207424 */ /* 0x000fd800078e00ff */
[----:B0-----:R-:W-:Y:S05]  /*f0c0*/  WARPSYNC.COLLECTIVE R32, `(.L_x_9197) ;  /* 0x0000000020087348 */ /* 0x001fea0003c00000 */
[----:B------:R-:W-:Y:S01]  /*f0d0*/  VOTE.ANY P3, P3 ;  /* 0x0000000000ff7806 */ /* 0x000fe20001860100 */
[----:B0-----:R-:W-:-:S12]  /*f0e0*/  ENDCOLLECTIVE ;  /* 0x000000000000791b */ /* 0x001fd80003800000 */
.L_x_9197:
[----:B------:R-:W-:Y:S05]  /*f0f0*/  BSYNC B0 ;  /* 0x0000000000007941 */ /* 0x000fea0003800000 */
.L_x_9196:
[----:B------:R-:W-:Y:S05]  /*f100*/  BRA `(.L_x_9198) ;  /* 0xffffffb800587947 */ /* 0x000fea000383ffff */
.L_x_9084:
[----:B------:R-:W-:Y:S01]  /*f110*/  BSSY B0, `(.L_x_9199) ;  /* 0x0000006000007945 */ /* 0x000fe20003800000 */
[----:B------:R-:W-:Y:S01]  /*f120*/  PLOP3.LUT P3, PT, P3, PT, PT, 0x8, 0x80 ;  /* 0x000000000080781c */ /* 0x000fe20001f6e170 */
[----:B------:R-:W-:-:S12]  /*f130*/  IMAD.MOV.U32 R32, RZ, RZ, -0x1 ;  /* 0xffffffffff207424 */ /* 0x000fd800078e00ff */
[----:B0-----:R-:W-:Y:S05]  /*f140*/  WARPSYNC.COLLECTIVE R32, `(.L_x_9200) ;  /* 0x0000000020087348 */ /* 0x001fea0003c00000 */
[----:B------:R-:W-:Y:S01]  /*f150*/  VOTE.ANY P3, P3 ;  /* 0x0000000000ff7806 */ /* 0x000fe20001860100 */
[----:B0-----:R-:W-:-:S12]  /*f160*/  ENDCOLLECTIVE ;  /* 0x000000000000791b */ /* 0x001fd80003800000 */
.L_x_9200:
[----:B------:R-:W-:Y:S05]  /*f170*/  BSYNC B0 ;  /* 0x0000000000007941 */ /* 0x000fea0003800000 */
.L_x_9199:
[----:B------:R-:W-:Y:S05]  /*f180*/  BRA `(.L_x_9201) ;  /* 0xffffffb800707947 */ /* 0x000fea000383ffff */
.L_x_9086:
        /* <DEDUP_REMOVED lines=9> */
.L_x_9203:
[----:B------:R-:W-:Y:S05]  /*f220*/  BSYNC B0 ;  /* 0x0000000000007941 */ /* 0x000fea0003800000 */
.L_x_9202:
        /* <DEDUP_REMOVED lines=11> */
.L_x_9204:
[----:B------:R-:W-:Y:S01]  /*f2e0*/  ISETP.GT.AND P4, PT, R28, R33, PT ;  /* 0x000000211c00720c */ /* 0x000fe20003f84270 */
[----:B------:R-:W-:Y:S02]  /*f2f0*/  VIADD R28, R66, 0x4 ;  /* 0x00000004421c7836 */ /* 0x000fe40000000000 */
[----:B------:R-:W-:Y:S02]  /*f300*/  IMAD.MOV.U32 R35, RZ, RZ, R31 ;  /* 0x000000ffff237224 */ /* 0x000fe400078e001f */
[----:B------:R-:W-:-:S08]  /*f310*/  IMAD.MOV.U32 R38, RZ, RZ, R65 ;  /* 0x000000ffff267224 */ /* 0x000fd000078e0041 */
[----:B------:R-:W-:Y:S05]  /*f320*/  WARPSYNC.COLLECTIVE R32, `(.L_x_9205) ;  /* 0x0000000020087348 */ /* 0x000fea0003c00000 */
[----:B------:R0:W1:Y:S02]  /*f330*/  SHFL.DOWN P3, R65, R35, R34, R33 ;  /* 0x0800002223417389 */ /* 0x0000640000060021 */
[----:B01----:R-:W-:Y:S05]  /*f340*/  ENDCOLLECTIVE ;  /* 0x000000000000791b */ /* 0x003fea0003800000 */
.L_x_9205:
        /* <DEDUP_REMOVED lines=10> */
.L_x_9206:
[----:B------:R-:W-:Y:S01]  /*f3f0*/  IMAD.MOV.U32 R35, RZ, RZ, R39 ;  /* 0x000000ffff237224 */ /* 0x000fe200078e0027 */
[----:B------:R-:W-:-:S07]  /*f400*/  SEL R31, R65, RZ, !P4 ;  /* 0x000000ff411f7207 */ /* 0x000fce0006000000 */
[----:B------:R-:W-:Y:S05]  /*f410*/  WARPSYNC.COLLECTIVE R32, `(.L_x_9207) ;  /* 0x0000000020087348 */ /* 0x000fea0003c00000 */
[----:B------:R0:W1:Y:S02]  /*f420*/  SHFL.DOWN P3, R65, R35, R34, R33 ;  /* 0x0800002223417389 */ /* 0x0000640000060021 */
[----:B01----:R-:W-:Y:S05]  /*f430*/  ENDCOLLECTIVE ;  /* 0x000000000000791b */ /* 0x003fea0003800000 */
.L_x_9207:
[----:B------:R-:W-:-:S05]  /*f440*/  IADD3 R31, P5, PT, R31, R72, RZ ;  /* 0x000000481f1f7210 */ /* 0x000fca0007fbe0ff */
[----:B------:R-:W-:Y:S02]  /*f450*/  IMAD.MOV.U32 R35, RZ, RZ, R31 ;  /* 0x000000ffff237224 */ /* 0x000fe400078e001f */
[----:B------:R-:W-:Y:S02]  /*f460*/  IMAD.MOV.U32 R34, RZ, RZ, 0x4 ;  /* 0x00000004ff227424 */ /* 0x000fe400078e00ff */
[----:B------:R-:W-:-:S07]  /*f470*/  IMAD.MOV.U32 R38, RZ, RZ, R65 ;  /* 0x000000ffff267224 */ /* 0x000fce00078e0041 */
[----:B------:R-:W-:Y:S05]  /*f480*/  WARPSYNC.COLLECTIVE R32, `(.L_x_9208) ;  /* 0x0000000020087348 */ /* 0x000fea0003c00000 */
[----:B------:R0:W1:Y:S02]  /*f490*/  SHFL.DOWN P3, R65, R35, R34, R33 ;  /* 0x0800002223417389 */ /* 0x0000640000060021 */
[----:B01----:R-:W-:Y:S05]  /*f4a0*/  ENDCOLLECTIVE ;  /* 0x000000000000791b */ /* 0x003fea0003800000 */
.L_x_9208:
        /* <DEDUP_REMOVED lines=9> */
.L_x_9209:
[----:B------:R-:W-:-:S05]  /*f540*/  IADD3 R38, P5, PT, R38, R31, RZ ;  /* 0x0000001f26267210 */ /* 0x000fca0007fbe0ff */
[----:B------:R-:W-:Y:S02]  /*f550*/  IMAD.MOV.U32 R35, RZ, RZ, R38 ;  /* 0x000000ffff237224 */ /* 0x000fe400078e0026 */
[----:B------:R-:W-:Y:S02]  /*f560*/  IMAD.MOV.U32 R34, RZ, RZ, 0x8 ;  /* 0x00000008ff227424 */ /* 0x000fe400078e00ff */
[----:B------:R-:W-:-:S07]  /*f570*/  IMAD.MOV.U32 R30, RZ, RZ, R65 ;  /* 0x000000ffff1e7224 */ /* 0x000fce00078e0041 */
[----:B------:R-:W-:Y:S05]  /*f580*/  WARPSYNC.COLLECTIVE R32, `(.L_x_9210) ;  /* 0x0000000020087348 */ /* 0x000fea0003c00000 */
[----:B------:R0:W1:Y:S02]  /*f590*/  SHFL.DOWN P3, R65, R35, R34, R33 ;  /* 0x0800002223417389 */ /* 0x0000640000060021 */
[----:B01----:R-:W-:Y:S05]  /*f5a0*/  ENDCOLLECTIVE ;  /* 0x000000000000791b */ /* 0x003fea0003800000 */
.L_x_9210:
        /* <DEDUP_REMOVED lines=8> */
.L_x_9211:
[----:B------:R-:W-:-:S05]  /*f630*/  IADD3 R31, P5, PT, R31, R38, RZ ;  /* 0x000000261f1f7210 */ /* 0x000fca0007fbe0ff */
[----:B------:R-:W-:Y:S02]  /*f640*/  IMAD.MOV.U32 R35, RZ, RZ, R31 ;  /* 0x000000ffff237224 */ /* 0x000fe400078e001f */
[----:B------:R-:W-:Y:S02]  /*f650*/  IMAD.MOV.U32 R34, RZ, RZ, 0x10 ;  /* 0x00000010ff227424 */ /* 0x000fe400078e00ff */
[----:B------:R-:W-:-:S07]  /*f660*/  IMAD.MOV.U32 R30, RZ, RZ, R65 ;  /* 0x000000ffff1e7224 */ /* 0x000fce00078e0041 */
[----:B------:R-:W-:Y:S05]  /*f670*/  WARPSYNC.COLLECTIVE R32, `(.L_x_9212) ;  /* 0x0000000020087348 */ /* 0x000fea0003c00000 */
[----:B------:R0:W1:Y:S02]  /*f680*/  SHFL.DOWN P3, R65, R35, R34, R33 ;  /* 0x0800002223417389 */ /* 0x0000640000060021 */
[----:B01----:R-:W-:Y:S05]  /*f690*/  ENDCOLLECTIVE ;  /* 0x000000000000791b */ /* 0x003fea0003800000 */
.L_x_9212:
        /* <DEDUP_REMOVED lines=8> */
.L_x_9213:
        /* <DEDUP_REMOVED lines=18> */
.L_x_9214:
[----:B------:R-:W-:Y:S01]  /*f840*/  PLOP3.LUT P6, PT, P3, PT, PT, 0x80, 0x8 ;  /* 0x000000000008781c */ /* 0x000fe20001fcf070 */
[----:B------:R-:W-:-:S12]  /*f850*/  BRA `(.L_x_9215) ;  /* 0xffffffb400b47947 */ /* 0x000fd8000383ffff */
.L_x_9088:
[----:B------:R-:W-:Y:S01]  /*f860*/  BSSY B0, `(.L_x_9216) ;  /* 0x0000006000007945 */ /* 0x000fe20003800000 */
[----:B------:R-:W-:Y:S01]  /*f870*/  PLOP3.LUT P3, PT, P3, PT, PT, 0x8, 0x80 ;  /* 0x000000000080781c */ /* 0x000fe20001f6e170 */
[----:B------:R-:W-:-:S12]  /*f880*/  IMAD.MOV.U32 R32, RZ, RZ, -0x1 ;  /* 0xffffffffff207424 */ /* 0x000fd800078e00ff */
[----:B0-----:R-:W-:Y:S05]  /*f890*/  WARPSYNC.COLLECTIVE R32, `(.L_x_9217) ;  /* 0x0000000020087348 */ /* 0x001fea0003c00000 */
[----:B------:R-:W-:Y:S01]  /*f8a0*/  VOTE.ANY P3, P3 ;  /* 0x0000000000ff7806 */ /* 0x000fe20001860100 */
[----:B0-----:R-:W-:-:S12]  /*f8b0*/  ENDCOLLECTIVE ;  /* 0x000000000000791b */ /* 0x001fd80003800000 */
.L_x_9217:
[----:B------:R-:W-:Y:S05]  /*f8c0*/  BSYNC B0 ;  /* 0x0000000000007941 */ /* 0x000fea0003800000 */
.L_x_9216:
[----:B------:R-:W-:Y:S05]  /*f8d0*/  BRA `(.L_x_9218) ;  /* 0xffffffb400b87947 */ /* 0x000fea000383ffff */
.L_x_9092:
[----:B------:R-:W-:Y:S01]  /*f8e0*/  BSSY B0, `(.L_x_9219) ;  /* 0x0000006000007945 */ /* 0x000fe20003800000 */
[----:B------:R-:W-:Y:S01]  /*f8f0*/  PLOP3.LUT P3, PT, P3, PT, PT, 0x8, 0x80 ;  /* 0x000000000080781c */ /* 0x000fe20001f6e170 */
[----:B------:R-:W-:-:S12]  /*f900*/  IMAD.MOV.U32 R32, RZ, RZ, -0x1 ;  /* 0xffffffffff207424 */ /* 0x000fd800078e00ff */
[----:B0-----:R-:W-:Y:S05]  /*f910*/  WARPSYNC.COLLECTIVE R32, `(.L_x_9220) ;  /* 0x0000000020087348 */ /* 0x001fea0003c00000 */
[----:B------:R-:W-:Y:S01]  /*f920*/  VOTE.ANY P3, P3 ;  /* 0x0000000000ff7806 */ /* 0x000fe20001860100 */
[----:B0-----:R-:W-:-:S12]  /*f930*/  ENDCOLLECTIVE ;  /* 0x000000000000791b */ /* 0x001fd80003800000 */
.L_x_9220:
[----:B------:R-:W-:Y:S05]  /*f940*/  BSYNC B0 ;  /* 0x0000000000007941 */ /* 0x000fea0003800000 */
.L_x_9219:
[----:B------:R-:W-:Y:S05]  /*f950*/  BRA `(.L_x_9221) ;  /* 0xffffffb400d47947 */ /* 0x000fea000383ffff */
.L_x_9094:
[----:B------:R-:W-:Y:S01]  /*f960*/  BSSY B0, `(.L_x_9222) ;  /* 0x0000006000007945 */ /* 0x000fe20003800000 */
[----:B------:R-:W-:Y:S01]  /*f970*/  PLOP3.LUT P3, PT, P3, PT, PT, 0x8, 0x80 ;  /* 0x000000000080781c */ /* 0x000fe20001f6e170 */
[----:B------:R-:W-:-:S12]  /*f980*/  IMAD.MOV.U32 R32, RZ, RZ, -0x1 ;  /* 0xffffffffff207424 */ /* 0x000fd800078e00ff */
[----:B0-----:R-:W-:Y:S05]  /*f990*/  WARPSYNC.COLLECTIVE R32, `(.L_x_9223) ;  /* 0x0000000020087348 */ /* 0x001fea0003c00000 */
[----:B------:R-:W-:Y:S01]  /*f9a0*/  VOTE.ANY R32, PT, P3 ;  /* 0x0000000000207806 */ /* 0x000fe200018e0100 */
[----:B0-----:R-:W-:Y:S06]  /*f9b0*/  ENDCOLLECTIVE ;  /* 0x000000000000791b */ /* 0x001fec0003800000 */
.L_x_9223:
[----:B------:R-:W-:Y:S05]  /*f9c0*/  BSYNC B0 ;  /* 0x0000000000007941 */ /* 0x000fea0003800000 */
.L_x_9222:
        /* <DEDUP_REMOVED lines=11> */
.L_x_9224:
[----:B------:R-:W-:Y:S01]  /*fa80*/  ISETP.GE.AND P4, PT, R66, R33, PT ;  /* 0x000000214200720c */ /* 0x000fe20003f86270 */
[----:B------:R-:W-:-:S03]  /*fa90*/  IMAD.MOV.U32 R35, RZ, RZ, R31 ;  /* 0x000000ffff237224 */ /* 0x000fc600078e001f */
[----:B------:R-:W-:-:S09]  /*faa0*/  SEL R75, R65, RZ, !P4 ;  /* 0x000000ff414b7207 */ /* 0x000fd20006000000 */
[----:B------:R-:W-:Y:S05]  /*fab0*/  WARPSYNC.COLLECTIVE R32, `(.L_x_9225) ;  /* 0x0000000020087348 */ /* 0x000fea0003c00000 */
[----:B------:R0:W1:Y:S02]  /*fac0*/  SHFL.DOWN P3, R65, R35, R34, R33 ;  /* 0x0800002223417389 */ /* 0x0000640000060021 */
[----:B01----:R-:W-:Y:S05]  /*fad0*/  ENDCOLLECTIVE ;  /* 0x000000000000791b */ /* 0x003fea0003800000 */
.L_x_9225:
        /* <DEDUP_REMOVED lines=10> */
.L_x_9226:
[----:B------:R-:W-:Y:S01]  /*fb80*/  IMAD.MOV.U32 R35, RZ, RZ, R75 ;  /* 0x000000ffff237224 */ /* 0x000fe200078e004b */
[----:B------:R-:W-:-:S04]  /*fb90*/  SEL R65, R65, RZ, !P4 ;  /* 0x000000ff41417207 */ /* 0x000fc80006000000 */
[----:B------:R-:W-:Y:S01]  /*fba0*/  IADD3 R80, P5, PT, R65, R74, RZ ;  /* 0x0000004a41507210 */ /* 0x000fe20007fbe0ff */
[----:B------:R-:W-:-:S12]  /*fbb0*/  VIADD R74, R66, 0x4 ;  /* 0x00000004424a7836 */ /* 0x000fd80000000000 */
[----:B------:R-:W-:Y:S05]  /*fbc0*/  WARPSYNC.COLLECTIVE R32, `(.L_x_9227) ;  /* 0x0000000020087348 */ /* 0x000fea0003c00000 */
[----:B------:R0:W1:Y:S02]  /*fbd0*/  SHFL.DOWN P3, R65, R35, R34, R33 ;  /* 0x0800002223417389 */ /* 0x0000640000060021 */
[----:B01----:R-:W-:Y:S05]  /*fbe0*/  ENDCOLLECTIVE ;  /* 0x000000000000791b */ /* 0x003fea0003800000 */
.L_x_9227:
[----:B------:R-:W-:Y:S02]  /*fbf0*/  IMAD.MOV.U32 R35, RZ, RZ, R80 ;  /* 0x000000ffff237224 */ /* 0x000fe400078e0050 */
[----:B------:R-:W-:Y:S01]  /*fc00*/  IMAD.MOV.U32 R34, RZ, RZ, 0x4 ;  /* 0x00000004ff227424 */ /* 0x000fe200078e00ff */
[----:B------:R-:W-:-:S07]  /*fc10*/  SEL R30, R65, RZ, !P4 ;  /* 0x000000ff411e7207 */ /* 0x000fce0006000000 */
[----:B------:R-:W-:Y:S05]  /*fc20*/  WARPSYNC.COLLECTIVE R32, `(.L_x_9228) ;  /* 0x0000000020087348 */ /* 0x000fea0003c00000 */
[----:B------:R0:W1:Y:S02]  /*fc30*/  SHFL.DOWN P3, R65, R35, R34, R33 ;  /* 0x0800002223417389 */ /* 0x0000640000060021 */
[----:B01----:R-:W-:Y:S05]  /*fc40*/  ENDCOLLECTIVE ;  /* 0x000000000000791b */ /* 0x003fea0003800000 */
.L_x_9228:
        /* <DEDUP_REMOVED lines=8> */
.L_x_9229:
[----:B------:R-:W-:Y:S02]  /*fcd0*/  IMAD.MOV.U32 R35, RZ, RZ, R76 ;  /* 0x000000ffff237224 */ /* 0x000fe400078e004c */
[----:B------:R-:W-:Y:S01]  /*fce0*/  IMAD.MOV.U32 R34, RZ, RZ, 0x8 ;  /* 0x00000008ff227424 */ /* 0x000fe200078e00ff */
[----:B------:R-:W-:-:S05]  /*fcf0*/  SEL R65, R65, RZ, !P4 ;  /* 0x000000ff41417207 */ /* 0x000fca0006000000 */
[----:B------:R-:W-:-:S07]  /*fd00*/  IMAD.X R78, R65, 0x1, R30, P5 ;  /* 0x00000001414e7824 */ /* 0x000fce00028e061e */
[----:B------:R-:W-:Y:S05]  /*fd10*/  WARPSYNC.COLLECTIVE R32, `(.L_x_9230) ;  /* 0x0000000020087348 */ /* 0x000fea0003c00000 */
[----:B------:R0:W1:Y:S02]  /*fd20*/  SHFL.DOWN P3, R65, R35, R34, R33 ;  /* 0x0800002223417389 */ /* 0x0000640000060021 */
[----:B01----:R-:W-:Y:S05]  /*fd30*/  ENDCOLLECTIVE ;  /* 0x000000000000791b */ /* 0x003fea0003800000 */
.L_x_9230:
        /* <DEDUP_REMOVED lines=9> */
.L_x_9231:
[----:B------:R-:W-:Y:S02]  /*fdd0*/  IMAD.MOV.U32 R35, RZ, RZ, R74 ;  /* 0x000000ffff237224 */ /* 0x000fe400078e004a */
[----:B------:R-:W-:Y:S01]  /*fde0*/  IMAD.MOV.U32 R34, RZ, RZ, 0x10 ;  /* 0x00000010ff227424 */ /* 0x000fe200078e00ff */
[----:B------:R-:W-:-:S07]  /*fdf0*/  SEL R31, R65, RZ, !P4 ;  /* 0x000000ff411f7207 */ /* 0x000fce0006000000 */
[----:B------:R-:W-:Y:S05]  /*fe00*/  WARPSYNC.COLLECTIVE R32, `(.L_x_9232) ;  /* 0x0000000020087348 */ /* 0x000fea0003c00000 */
[----:B------:R0:W1:Y:S02]  /*fe10*/  SHFL.DOWN P3, R65, R35, R34, R33 ;  /* 0x0800002223417389 */ /* 0x0000640000060021 */
[----:B01----:R-:W-:Y:S05]  /*fe20*/  ENDCOLLECTIVE ;  /* 0x000000000000791b */ /* 0x003fea0003800000 */
.L_x_9232:
[----:B------:R-:W-:Y:S01]  /*fe30*/  ISETP.GT.AND P4, PT, R30, R33, PT ;  /* 0x000000211e00720c */ /* 0x000fe20003f84270 */
[----:B------:R-:W-:-:S04]  /*fe40*/  IMAD.X R31, R31, 0x1, R78, P5 ;  /* 0x000000011f1f7824 */ /* 0x000fc800028e064e */
[----:B------:R-:W-:Y:S02]  /*fe50*/  IMAD.MOV.U32 R35, RZ, RZ, R31 ;  /* 0x000000ffff237224 */ /* 0x000fe400078e001f */
[----:B------:R-:W-:-:S07]  /*fe60*/  IMAD.MOV.U32 R30, RZ, RZ, R65 ;  /* 0x000000ffff1e7224 */ /* 0x000fce00078e0041 */
[----:B------:R-:W-:Y:S05]  /*fe70*/  WARPSYNC.COLLECTIVE R32, `(.L_x_9233) ;  /* 0x0000000020087348 */ /* 0x000fea0003c00000 */
[----:B------:R0:W1:Y:S02]  /*fe80*/  SHFL.DOWN P3, R65, R35, R34, R33 ;  /* 0x0800002223417389 */ /* 0x0000640000060021 */
[----:B01----:R-:W-:Y:S05]  /*fe90*/  ENDCOLLECTIVE ;  /* 0x000000000000791b */ /* 0x003fea0003800000 */
.L_x_9233:
        /* <DEDUP_REMOVED lines=9> */
.L_x_9234:
[----:B------:R-:W-:Y:S05]  /*ff30*/  BRA `(.L_x_9235) ;  /* 0xffffffb400307947 */ /* 0x000fea000383ffff */
.L_x_9236:
        /* <DEDUP_REMOVED lines=12> */
.L_x_14430:


//--------------------- .text._ZN6thrust24THRUST_300001_SM_1000_NS8cuda_cub4core6detail13_kernel_agentINS1_16__set_operations14PartitionAgentINS0_6detail15normal_iteratorINS0_10device_ptrIiEEEESB_lN4cuda3std3__47greaterIiEEEEJSB_SB_lllPNSE_4pairIllEESG_iEEEvDpT0_ --------------------------
	.section	.text._ZN6thrust24THRUST_300001_SM_1000_NS8cuda_cub4core6detail13_kernel_agentINS1_16__set_operations14PartitionAgentINS0_6detail15normal_iteratorINS0_10device_ptrIiEEEESB_lN4cuda3std3__47greaterIiEEEEJSB_SB_lllPNSE_4pairIllEESG_iEEEvDpT0_,"ax",@progbits
	.align	128
        .global         _ZN6thrust24THRUST_300001_SM_1000_NS8cuda_cub4core6detail13_kernel_agentINS1_16__set_operations14PartitionAgentINS0_6detail15normal_iteratorINS0_10device_ptrIiEEEESB_lN4cuda3std3__47greaterIiEEEEJSB_SB_lllPNSE_4pairIllEESG_iEEEvDpT0_
        .type           _ZN6thrust24THRUST_300001_SM_1000_NS8cuda_cub4core6detail13_kernel_agentINS1_16__set_operations14PartitionAgentINS0_6detail15normal_iteratorINS0_10device_ptrIiEEEESB_lN4cuda3std3__47greaterIiEEEEJSB_SB_lllPNSE_4pairIllEESG_iEEEvDpT0_,@function
        .size           _ZN6thrust24THRUST_300001_SM_1000_NS8cuda_cub4core6detail13_kernel_agentINS1_16__set_operations14PartitionAgentINS0_6detail15normal_iteratorINS0_10device_ptrIiEEEESB_lN4cuda3std3__47greaterIiEEEEJSB_SB_lllPNSE_4pairIllEESG_iEEEvDpT0_,(.L_x_14431 - _ZN6thrust24THRUST_300001_SM_1000_NS8cuda_cub4core6detail13_kernel_agentINS1_16__set_operations14PartitionAgentINS0_6detail15normal_iteratorINS0_10device_ptrIiEEEESB_lN4cuda3std3__47greaterIiEEEEJSB_SB_lllPNSE_4pairIllEESG_iEEEvDpT0_)
        .other          _ZN6thrust24THRUST_300001_SM_1000_NS8cuda_cub4core6detail13_kernel_agentINS1_16__set_operations14PartitionAgentINS0_6detail15normal_iteratorINS0_10device_ptrIiEEEESB_lN4cuda3std3__47greaterIiEEEEJSB_SB_lllPNSE_4pairIllEESG_iEEEvDpT0_,@"STO_CUDA_ENTRY STV_DEFAULT"
_ZN6thrust24THRUST_300001_SM_1000_NS8cuda_cub4core6detail13_kernel_agentINS1_16__set_operations14PartitionAgentINS0_6detail15normal_iteratorINS0_10device_ptrIiEEEESB_lN4cuda3std3__47greaterIiEEEEJSB_SB_lllPNSE_4pairIllEESG_iEEEvDpT0_:
.text._ZN6thrust24THRUST_300001_SM_1000_NS8cuda_cub4core6detail13_kernel_agentINS1_16__set_operations14PartitionAgentINS0_6detail15normal_iteratorINS0_10device_ptrIiEEEESB_lN4cuda3std3__47greaterIiEEEEJSB_SB_lllPNSE_4pairIllEESG_iEEEvDpT0_:
        /* <DEDUP_REMOVED lines=9> */
[----:B------:R-:W0:Y:S01]  /*0090*/  LDC.64 R8, c[0x0][0x390] ;  /* 0x0000e400ff087b82 */ /* 0x000e220000000a00 */
[----:B------:R-:W1:Y:S01]  /*00a0*/  LDCU UR5, c[0x0][0x3b4] ;  /* 0x00007680ff0577ac */ /* 0x000e620008000800 */
[----:B------:R-:W-:Y:S01]  /*00b0*/  BSSY.RECONVERGENT B0, `(.L_x_9237) ;  /* 0x0000033000007945 */ /* 0x000fe20003800200 */
[----:B------:R-:W2:Y:S05]  /*00c0*/  LDCU.64 UR6, c[0x0][0x358] ;  /* 0x00006b00ff0677ac */ /* 0x000eaa0008000a00 */
[----:B------:R-:W0:Y:S01]  /*00d0*/  LDC.64 R12, c[0x0][0x398] ;  /* 0x0000e600ff0c7b82 */ /* 0x000e220000000a00 */
[----:B------:R-:W3:Y:S01]  /*00e0*/  LDCU.128 UR8, c[0x0][0x380] ;  /* 0x00007000ff0877ac */ /* 0x000ee20008000c00 */
[----:B-1----:R-:W-:-:S02]  /*00f0*/  USHF.R.S32.HI UR4, URZ, 0x1f, UR5 ;  /* 0x0000001fff047899 */ /* 0x002fc40008011405 */
[----:B------:R-:W-:-:S04]  /*0100*/  IMAD.WIDE.U32 R2, R0, UR5, RZ ;  /* 0x0000000500027c25 */ /* 0x000fc8000f8e00ff */
[----:B------:R-:W-:-:S04]  /*0110*/  IMAD R7, R0, UR4, RZ ;  /* 0x0000000400077c24 */ /* 0x000fc8000f8e02ff */
[----:B------:R-:W-:Y:S01]  /*0120*/  IMAD.IADD R7, R3, 0x1, R7 ;  /* 0x0000000103077824 */ /* 0x000fe200078e0207 */
[----:B0-----:R-:W-:-:S04]  /*0130*/  IADD3 R5, P1, PT, R12, R8, RZ ;  /* 0x000000080c057210 */ /* 0x001fc80007f3e0ff */
[----:B------:R-:W-:Y:S01]  /*0140*/  ISETP.LT.U32.AND P0, PT, R5, R2, PT ;  /* 0x000000020500720c */ /* 0x000fe20003f01070 */
[----:B------:R-:W-:-:S05]  /*0150*/  IMAD.X R6, R13, 0x1, R9, P1 ;  /* 0x000000010d067824 */ /* 0x000fca00008e0609 */
[----:B------:R-:W-:-:S04]  /*0160*/  ISETP.LT.AND.EX P0, PT, R6, R7, PT, P0 ;  /* 0x000000070600720c */ /* 0x000fc80003f01300 */
[----:B------:R-:W-:Y:S02]  /*0170*/  SEL R3, R5, R2, P0 ;  /* 0x0000000205037207 */ /* 0x000fe40000000000 */
[----:B------:R-:W-:Y:S02]  /*0180*/  SEL R2, R6, R7, P0 ;  /* 0x0000000706027207 */ /* 0x000fe40000000000 */
[C---:B------:R-:W-:Y:S02]  /*0190*/  IADD3 R4, P2, PT, R3.reuse, -R12, RZ ;  /* 0x8000000c03047210 */ /* 0x040fe40007f5e0ff */
[----:B------:R-:W-:Y:S02]  /*01a0*/  ISETP.LT.U32.AND P1, PT, R3, R8, PT ;  /* 0x000000080300720c */ /* 0x000fe40003f21070 */
[----:B------:R-:W-:Y:S01]  /*01b0*/  ISETP.GT.U32.AND P0, PT, R4, RZ, PT ;  /* 0x000000ff0400720c */ /* 0x000fe20003f04070 */
[C---:B------:R-:W-:Y:S01]  /*01c0*/  IMAD.X R5, R2.reuse, 0x1, ~R13, P2 ;  /* 0x0000000102057824 */ /* 0x040fe200010e0e0d */
[----:B------:R-:W-:-:S04]  /*01d0*/  ISETP.LT.AND.EX P1, PT, R2, R9, PT, P1 ;  /* 0x000000090200720c */ /* 0x000fc80003f21310 */
[----:B------:R-:W-:Y:S02]  /*01e0*/  ISETP.GT.AND.EX P0, PT, R5, RZ, PT, P0 ;  /* 0x000000ff0500720c */ /* 0x000fe40003f04300 */
[----:B------:R-:W-:Y:S02]  /*01f0*/  SEL R17, R3, R8, P1 ;  /* 0x0000000803117207 */ /* 0x000fe40000800000 */
[----:B------:R-:W-:Y:S02]  /*0200*/  SEL R4, R4, RZ, P0 ;  /* 0x000000ff04047207 */ /* 0x000fe40000000000 */
[----:B------:R-:W-:Y:S02]  /*0210*/  SEL R5, R5, RZ, P0 ;  /* 0x000000ff05057207 */ /* 0x000fe40000000000 */
[----:B------:R-:W-:Y:S02]  /*0220*/  SEL R16, R2, R9, P1 ;  /* 0x0000000902107207 */ /* 0x000fe40000800000 */
[----:B------:R-:W-:-:S04]  /*0230*/  ISETP.GE.U32.AND P0, PT, R4, R17, PT ;  /* 0x000000110400720c */ /* 0x000fc80003f06070 */
[----:B------:R-:W-:-:S13]  /*0240*/  ISETP.GE.AND.EX P0, PT, R5, R16, PT, P0 ;  /* 0x000000100500720c */ /* 0x000fda0003f06300 */
[----:B--23--:R-:W-:Y:S05]  /*0250*/  @P0 BRA `(.L_x_9238) ;  /* 0x0000000000600947 */ /* 0x00cfea0003800000 */
.L_x_9239:
        /* <DEDUP_REMOVED lines=24> */
.L_x_9238:
[----:B------:R-:W-:Y:S05]  /*03e0*/  BSYNC.RECONVERGENT B0 ;  /* 0x0000000000007941 */ /* 0x000fea0003800200 */
.L_x_9237:
[----:B------:R-:W-:Y:S01]  /*03f0*/  IADD3 R7, P1, PT, -R4, R3, RZ ;  /* 0x0000000304077210 */ /* 0x000fe20007f3e1ff */
[----:B------:R-:W0:Y:S01]  /*0400*/  LDCU.64 UR10, c[0x0][0x380] ;  /* 0x00007000ff0a77ac */ /* 0x000e220008000a00 */
[----:B------:R-:W-:Y:S01]  /*0410*/  BSSY.RECONVERGENT B1, `(.L_x_9240) ;  /* 0x000011b000017945 */ /* 0x000fe20003800200 */
[----:B------:R-:W-:Y:S01]  /*0420*/  IMAD.MOV.U32 R8, RZ, RZ, RZ ;  /* 0x000000ffff087224 */ /* 0x000fe200078e00ff */
[----:B------:R-:W-:Y:S01]  /*0430*/  ISETP.GE.U32.AND P0, PT, R7, R12, PT ;  /* 0x0000000c0700720c */ /* 0x000fe20003f06070 */
[----:B------:R-:W-:Y:S01]  /*0440*/  IMAD.X R6, R2, 0x1, ~R5, P1 ;  /* 0x0000000102067824 */ /* 0x000fe200008e0e05 */
[----:B------:R-:W-:-:S04]  /*0450*/  UMOV UR4, URZ ;  /* 0x000000ff00047c82 */ /* 0x000fc80008000000 */
[----:B------:R-:W-:-:S13]  /*0460*/  ISETP.GE.AND.EX P0, PT, R6, R13, PT, P0 ;  /* 0x0000000d0600720c */ /* 0x000fda0003f06300 */
        /* <DEDUP_REMOVED lines=47> */
.L_x_9245:
[----:B------:R-:W-:Y:S05]  /*0760*/  BSYNC.RECONVERGENT B2 ;  /* 0x0000000000027941 */ /* 0x000fea0003800200 */
.L_x_9244:
        /* <DEDUP_REMOVED lines=19> */
.L_x_9247:
[----:B------:R-:W-:Y:S05]  /*08a0*/  BSYNC.RECONVERGENT B2 ;  /* 0x0000000000027941 */ /* 0x000fea0003800200 */
.L_x_9246:
        /* <DEDUP_REMOVED lines=18> */
.L_x_9243:
[----:B------:R-:W-:Y:S05]  /*09d0*/  BSYNC.RECONVERGENT B0 ;  /* 0x0000000000007941 */ /* 0x000fea0003800200 */
.L_x_9242:
[----:B------:R-:W-:Y:S01]  /*09e0*/  ISETP.GE.U32.AND P0, PT, R7, 0x1, PT ;  /* 0x000000010700780c */ /* 0x000fe20003f06070 */
[----:B------:R-:W-:Y:S01]  /*09f0*/  BSSY.RECONVERGENT B0, `(.L_x_9248) ;  /* 0x000001a000007945 */ /* 0x000fe20003800200 */
[----:B------:R-:W-:Y:S02]  /*0a00*/  ISETP.GE.U32.AND P1, PT, R10, R9, PT ;  /* 0x000000090a00720c */ /* 0x000fe40003f26070 */
[----:B------:R-:W-:Y:S02]  /*0a10*/  ISETP.GE.AND.EX P0, PT, R6, RZ, PT, P0 ;  /* 0x000000ff0600720c */ /* 0x000fe40003f06300 */
[----:B------:R-:W-:-:S11]  /*0a20*/  ISETP.GE.U32.AND.EX P1, PT, R11, R22, PT, P1 ;  /* 0x000000160b00720c */ /* 0x000fd60003f26110 */
[----:B------:R-:W-:Y:S02]  /*0a30*/  @P0 IMAD R21, R6, 0x1ff, RZ ;  /* 0x000001ff06150824 */ /* 0x000fe400078e02ff */
[----:B------:R-:W-:-:S04]  /*0a40*/  @P0 IMAD.WIDE.U32 R18, R7, 0x1ff, RZ ;  /* 0x000001ff07120825 */ /* 0x000fc800078e00ff */
[----:B------:R-:W-:-:S05]  /*0a50*/  @P0 IMAD.IADD R21, R19, 0x1, R21 ;  /* 0x0000000113150824 */ /* 0x000fca00078e0215 */
[----:B------:R-:W-:Y:S01]  /*0a60*/  @P0 SHF.R.U64 R24, R18, 0x9, R21 ;  /* 0x0000000912180819 */ /* 0x000fe20000001215 */
[----:B------:R-:W-:Y:S06]  /*0a70*/  @P1 BRA `(.L_x_9249) ;  /* 0x0000000000441947 */ /* 0x000fec0003800000 */
.L_x_9250:
        /* <DEDUP_REMOVED lines=9> */
[----:B--2--5:R-:W-:-:S04]  /*0b10*/  ISETP.GT.AND P1, PT, R19, R8, PT ;  /* 0x000000081300720c */ /* 0x024fc80003f24270 */
[----:B------:R-:W-:Y:S02]  /*0b20*/  SEL R9, R9, R26, P1 ;  /* 0x0000001a09097207 */ /* 0x000fe40000800000 */
[----:B------:R-:W-:Y:S02]  /*0b30*/  SEL R10, R23, R10, P1 ;  /* 0x0000000a170a7207 */ /* 0x000fe40000800000 */
[----:B------:R-:W-:Y:S02]  /*0b40*/  SEL R22, R22, R25, P1 ;  /* 0x0000001916167207 */ /* 0x000fe40000800000 */
[----:B------:R-:W-:Y:S02]  /*0b50*/  SEL R11, R20, R11, P1 ;  /* 0x0000000b140b7207 */ /* 0x000fe40000800000 */
[----:B------:R-:W-:-:S04]  /*0b60*/  ISETP.GE.U32.AND P1, PT, R10, R9, PT ;  /* 0x000000090a00720c */ /* 0x000fc80003f26070 */
[----:B------:R-:W-:-:S13]  /*0b70*/  ISETP.GE.AND.EX P1, PT, R11, R22, PT, P1 ;  /* 0x000000160b00720c */ /* 0x000fda0003f26310 */
[----:B------:R-:W-:Y:S05]  /*0b80*/  @!P1 BRA `(.L_x_9250) ;  /* 0xfffffffc00bc9947 */ /* 0x000fea000383ffff */
.L_x_9249:
[----:B------:R-:W-:Y:S05]  /*0b90*/  BSYNC.RECONVERGENT B0 ;  /* 0x0000000000007941 */ /* 0x000fea0003800200 */
.L_x_9248:
[----:B------:R-:W-:Y:S02]  /*0ba0*/  @P0 SHF.R.U32.HI R25, RZ, 0x9, R21 ;  /* 0x00000009ff190819 */ /* 0x000fe40000011615 */
[----:B------:R-:W-:-:S04]  /*0bb0*/  @P0 LEA R18, P1, R24, R14, 0x2 ;  /* 0x0000000e18120211 */ /* 0x000fc800078210ff */
[----:B------:R-:W-:-:S06]  /*0bc0*/  @P0 LEA.HI.X R19, R24, R15, R25, 0x2, P1 ;  /* 0x0000000f18130211 */ /* 0x000fcc00008f1419 */
[----:B------:R-:W2:Y:S01]  /*0bd0*/  @P0 LDG.E R19, desc[UR6][R18.64] ;  /* 0x0000000612130981 */ /* 0x000ea2000c1e1900 */
[----:B------:R-:W-:Y:S01]  /*0be0*/  @P0 IADD3 R21, P2, PT, R24, 0x1, RZ ;  /* 0x0000000118150810 */ /* 0x000fe20007f5e0ff */
[----:B------:R-:W-:Y:S01]  /*0bf0*/  IMAD.MOV.U32 R20, RZ, RZ, RZ ;  /* 0x000000ffff147224 */ /* 0x000fe200078e00ff */
[----:B------:R-:W-:Y:S01]  /*0c00*/  BSSY.RECONVERGENT B0, `(.L_x_9251) ;  /* 0x000001c000007945 */ /* 0x000fe20003800200 */
[----:B------:R-:W-:Y:S02]  /*0c10*/  IMAD.MOV.U32 R9, RZ, RZ, R7 ;  /* 0x000000ffff097224 */ /* 0x000fe400078e0007 */
[----:B------:R-:W-:Y:S02]  /*0c20*/  @P0 IMAD.X R23, RZ, RZ, R25, P2 ;  /* 0x000000ffff170224 */ /* 0x000fe400010e0619 */
[----:B------:R-:W-:Y:S01]  /*0c30*/  IMAD.MOV.U32 R22, RZ, RZ, R6 ;  /* 0x000000ffff167224 */ /* 0x000fe200078e0006 */
[----:B--2--5:R-:W-:-:S04]  /*0c40*/  @P0 ISETP.GT.AND P1, PT, R19, R8, PT ;  /* 0x000000081300020c */ /* 0x024fc80003f24270 */
[----:B------:R-:W-:Y:S01]  /*0c50*/  @P0 SEL R20, R21, RZ, P1 ;  /* 0x000000ff15140207 */ /* 0x000fe20000800000 */
[----:B------:R-:W-:Y:S01]  /*0c60*/  IMAD.MOV.U32 R21, RZ, RZ, RZ ;  /* 0x000000ffff157224 */ /* 0x000fe200078e00ff */
[----:B------:R-:W-:Y:S02]  /*0c70*/  @P0 SEL R9, R7, R24, P1 ;  /* 0x0000001807090207 */ /* 0x000fe40000800000 */
[----:B------:R-:W-:Y:S02]  /*0c80*/  @P0 SEL R22, R6, R25, P1 ;  /* 0x0000001906160207 */ /* 0x000fe40000800000 */
[----:B------:R-:W-:Y:S02]  /*0c90*/  @P0 SEL R21, R23, RZ, P1 ;  /* 0x000000ff17150207 */ /* 0x000fe40000800000 */
[----:B------:R-:W-:-:S04]  /*0ca0*/  ISETP.GE.U32.AND P0, PT, R20, R9, PT ;  /* 0x000000091400720c */ /* 0x000fc80003f06070 */
        /* <DEDUP_REMOVED lines=17> */
.L_x_9252:
[----:B------:R-:W-:Y:S05]  /*0dc0*/  BSYNC.RECONVERGENT B0 ;  /* 0x0000000000007941 */ /* 0x000fea0003800200 */
.L_x_9251:
[----:B------:R-:W-:Y:S01]  /*0dd0*/  ISETP.GE.U32.AND P0, PT, R20, R9, PT ;  /* 0x000000091400720c */ /* 0x000fe20003f06070 */
[----:B------:R-:W-:Y:S03]  /*0de0*/  BSSY.RECONVERGENT B0, `(.L_x_9253) ;  /* 0x0000014000007945 */ /* 0x000fe60003800200 */
[----:B------:R-:W-:-:S13]  /*0df0*/  ISETP.GE.AND.EX P0, PT, R21, R22, PT, P0 ;  /* 0x000000161500720c */ /* 0x000fda0003f06300 */
[----:B------:R-:W-:Y:S05]  /*0e00*/  @P0 BRA `(.L_x_9254) ;  /* 0x0000000000440947 */ /* 0x000fea0003800000 */
[----:B------:R-:W-:Y:S02]  /*0e10*/  IMAD.MOV.U32 R18, RZ, RZ, R20 ;  /* 0x000000ffff127224 */ /* 0x000fe400078e0014 */
[----:B------:R-:W-:Y:S02]  /*0e20*/  IMAD.MOV.U32 R19, RZ, RZ, R21 ;  /* 0x000000ffff137224 */ /* 0x000fe400078e0015 */
        /* <DEDUP_REMOVED lines=15> */
.L_x_9254:
[----:B------:R-:W-:Y:S05]  /*0f20*/  BSYNC.RECONVERGENT B0 ;  /* 0x0000000000007941 */ /* 0x000fea0003800200 */
.L_x_9253:
        /* <DEDUP_REMOVED lines=21> */
.L_x_9256:
[----:B------:R-:W-:Y:S05]  /*1080*/  BSYNC.RECONVERGENT B0 ;  /* 0x0000000000007941 */ /* 0x000fea0003800200 */
.L_x_9255:
[----:B------:R-:W-:Y:S01]  /*1090*/  ISETP.GE.U32.AND P0, PT, R20, R9, PT ;  /* 0x000000091400720c */ /* 0x000fe20003f06070 */
[----:B------:R-:W-:Y:S03]  /*10a0*/  BSSY.RECONVERGENT B0, `(.L_x_9257) ;  /* 0x0000014000007945 */ /* 0x000fe60003800200 */
[----:B------:R-:W-:-:S13]  /*10b0*/  ISETP.GE.AND.EX P0, PT, R21, R22, PT, P0 ;  /* 0x000000161500720c */ /* 0x000fda0003f06300 */
[----:B------:R-:W-:Y:S05]  /*10c0*/  @P0 BRA `(.L_x_9258) ;  /* 0x0000000000440947 */ /* 0x000fea0003800000 */
.L_x_9259:
        /* <DEDUP_REMOVED lines=17> */
.L_x_9258:
[----:B------:R-:W-:Y:S05]  /*11e0*/  BSYNC.RECONVERGENT B0 ;  /* 0x0000000000007941 */ /* 0x000fea0003800200 */
.L_x_9257:
[----:B------:R-:W-:Y:S01]  /*11f0*/  IADD3 R19, P0, PT, -R20, R7, RZ ;  /* 0x0000000714137210 */ /* 0x000fe20007f1e1ff */
[----:B------:R-:W-:Y:S03]  /*1200*/  BSSY.RECONVERGENT B0, `(.L_x_9260) ;  /* 0x000002a000007945 */ /* 0x000fe60003800200 */
        /* <DEDUP_REMOVED lines=10> */
[----:B------:R-:W-:Y:S01]  /*12b0*/  IADD3.X R4, PT, PT, R21, RZ, R14, P0, P1 ;  /* 0x000000ff15047210 */ /* 0x000fe200007e240e */
[----:B------:R-:W-:Y:S01]  /*12c0*/  IMAD.MOV.U32 R21, RZ, RZ, RZ ;  /* 0x000000ffff157224 */ /* 0x000fe200078e00ff */
[----:B------:R-:W-:-:S04]  /*12d0*/  ISETP.LT.U32.AND P0, PT, R5, R12, PT ;  /* 0x0000000c0500720c */ /* 0x000fc80003f01070 */
[----:B------:R-:W-:-:S04]  /*12e0*/  ISETP.LT.AND.EX P0, PT, R4, R13, PT, P0 ;  /* 0x0000000d0400720c */ /* 0x000fc80003f01300 */
[----:B------:R-:W-:Y:S02]  /*12f0*/  SEL R24, R5, R12, P0 ;  /* 0x0000000c05187207 */ /* 0x000fe40000000000 */
[----:B------:R-:W-:Y:S02]  /*1300*/  SEL R13, R4, R13, P0 ;  /* 0x0000000d040d7207 */ /* 0x000fe40000000000 */
[----:B------:R-:W-:Y:S01]  /*1310*/  IADD3 R24, P0, PT, R24, -R7, RZ ;  /* 0x8000000718187210 */ /* 0x000fe20007f1e0ff */
[----:B------:R-:W-:-:S04]  /*1320*/  IMAD.MOV.U32 R7, RZ, RZ, RZ ;  /* 0x000000ffff077224 */ /* 0x000fc800078e00ff */
[----:B------:R-:W-:Y:S01]  /*1330*/  IMAD.X R26, R13, 0x1, ~R6, P0 ;  /* 0x000000010d1a7824 */ /* 0x000fe200000e0e06 */
[----:B------:R-:W-:-:S04]  /*1340*/  ISETP.GE.U32.AND P0, PT, R24, 0x1, PT ;  /* 0x000000011800780c */ /* 0x000fc80003f06070 */
[----:B------:R-:W-:-:S13]  /*1350*/  ISETP.GE.AND.EX P0, PT, R26, RZ, PT, P0 ;  /* 0x000000ff1a00720c */ /* 0x000fda0003f06300 */
[----:B------:R-:W-:Y:S05]  /*1360*/  @!P0 BRA `(.L_x_9261) ;  /* 0x00000000004c8947 */ /* 0x000fea0003800000 */
[----:B------:R-:W-:Y:S02]  /*1370*/  IMAD.MOV.U32 R21, RZ, RZ, RZ ;  /* 0x000000ffff157224 */ /* 0x000fe400078e00ff */
[----:B------:R-:W-:-:S07]  /*1380*/  IMAD.MOV.U32 R7, RZ, RZ, RZ ;  /* 0x000000ffff077224 */ /* 0x000fce00078e00ff */
.L_x_9262:
        /* <DEDUP_REMOVED lines=17> */
.L_x_9261:
[----:B------:R-:W-:Y:S05]  /*14a0*/  BSYNC.RECONVERGENT B0 ;  /* 0x0000000000007941 */ /* 0x000fea0003800200 */
.L_x_9260:
        /* <DEDUP_REMOVED lines=17> */
.L_x_9241:
[----:B------:R-:W-:Y:S05]  /*15c0*/  BSYNC.RECONVERGENT B1 ;  /* 0x0000000000017941 */ /* 0x000fea0003800200 */
.L_x_9240:
        /* <DEDUP_REMOVED lines=8> */
.L_x_9263:
        /* <DEDUP_REMOVED lines=11> */
.L_x_14431:


//--------------------- .text._ZN6thrust24THRUST_300001_SM_1000_NS8cuda_cub4core6detail13_kernel_agentINS1_16__set_operations10SetOpAgentINS0_6detail15normal_iteratorINS0_10device_ptrIiEEEESB_SB_SB_SB_SB_iN4cuda3std3__47greaterIiEENS5_21serial_set_differenceENSE_17integral_constantIbLb1EEEEEJSB_SB_SB_SB_iiSB_SB_SG_SH_PNSE_4pairIiiEEPmN3cub18CUB_300001_SM_100013ScanTileStateIiLb1EEEEEEvDpT0_ --------------------------
	.section	.text._ZN6thrust24THRUST_300001_SM_1000_NS8cuda_cub4core6detail13_kernel_agentINS1_16__set_operations10SetOpAgentINS0_6detail15normal_iteratorINS0_10device_ptrIiEEEESB_SB_SB_SB_SB_iN4cuda3std3__47greaterIiEENS5_21serial_set_differenceENSE_17integral_constantIbLb1EEEEEJSB_SB_SB_SB_iiSB_SB_SG_SH_PNSE_4pairIiiEEPmN3cub18CUB_300001_SM_100013ScanTileStateIiLb1EEEEEEvDpT0_,"ax",@progbits
	.align	128
        .global         _ZN6thrust24THRUST_300001_SM_1000_NS8cuda_cub4core6detail13_kernel_agentINS1_16__set_operations10SetOpAgentINS0_6detail15normal_iteratorINS0_10device_ptrIiEEEESB_SB_SB_SB_SB_iN4cuda3std3__47greaterIiEENS5_21serial_set_differenceENSE_17integral_constantIbLb1EEEEEJSB_SB_SB_SB_iiSB_SB_SG_SH_PNSE_4pairIiiEEPmN3cub18CUB_300001_SM_100013ScanTileStateIiLb1EEEEEEvDpT0_
        .type           _ZN6thrust24THRUST_300001_SM_1000_NS8cuda_cub4core6detail13_kernel_agentINS1_16__set_operations10SetOpAgentINS0_6detail15normal_iteratorINS0_10device_ptrIiEEEESB_SB_SB_SB_SB_iN4cuda3std3__47greaterIiEENS5_21serial_set_differenceENSE_17integral_constantIbLb1EEEEEJSB_SB_SB_SB_iiSB_SB_SG_SH_PNSE_4pairIiiEEPmN3cub18CUB_300001_SM_100013ScanTileStateIiLb1EEEEEEvDpT0_,@function
        .size           _ZN6thrust24THRUST_300001_SM_1000_NS8cuda_cub4core6detail13_kernel_agentINS1_16__set_operations10SetOpAgentINS0_6detail15normal_iteratorINS0_10device_ptrIiEEEESB_SB_SB_SB_SB_iN4cuda3std3__47greaterIiEENS5_21serial_set_differenceENSE_17integral_constantIbLb1EEEEEJSB_SB_SB_SB_iiSB_SB_SG_SH_PNSE_4pairIiiEEPmN3cub18CUB_300001_SM_100013ScanTileStateIiLb1EEEEEEvDpT0_,(.L_x_14432 - _ZN6thrust24THRUST_300001_SM_1000_NS8cuda_cub4core6detail13_kernel_agentINS1_16__set_operations10SetOpAgentINS0_6detail15normal_iteratorINS0_10device_ptrIiEEEESB_SB_SB_SB_SB_iN4cuda3std3__47greaterIiEENS5_21serial_set_differenceENSE_17integral_constantIbLb1EEEEEJSB_SB_SB_SB_iiSB_SB_SG_SH_PNSE_4pairIiiEEPmN3cub18CUB_300001_SM_100013ScanTileStateIiLb1EEEEEEvDpT0_)
        .other          _ZN6thrust24THRUST_300001_SM_1000_NS8cuda_cub4core6detail13_kernel_agentINS1_16__set_operations10SetOpAgentINS0_6detail15normal_iteratorINS0_10device_ptrIiEEEESB_SB_SB_SB_SB_iN4cuda3std3__47greaterIiEENS5_21serial_set_differenceENSE_17integral_constantIbLb1EEEEEJSB_SB_SB_SB_iiSB_SB_SG_SH_PNSE_4pairIiiEEPmN3cub18CUB_300001_SM_100013ScanTileStateIiLb1EEEEEEvDpT0_,@"STO_CUDA_ENTRY STV_DEFAULT"
_ZN6thrust24THRUST_300001_SM_1000_NS8cuda_cub4core6detail13_kernel_agentINS1_16__set_operations10SetOpAgentINS0_6detail15normal_iteratorINS0_10device_ptrIiEEEESB_SB_SB_SB_SB_iN4cuda3std3__47greaterIiEENS5_21serial_set_differenceENSE_17integral_constantIbLb1EEEEEJSB_SB_SB_SB_iiSB_SB_SG_SH_PNSE_4pairIiiEEPmN3cub18CUB_300001_SM_100013ScanTileStateIiLb1EEEEEEvDpT0_:
.text._ZN6thrust24THRUST_300001_SM_1000_NS8cuda_cub4core6detail13_kernel_agentINS1_16__set_operations10SetOpAgentINS0_6detail15normal_iteratorINS0_10device_ptrIiEEEESB_SB_SB_SB_SB_iN4cuda3std3__47greaterIiEENS5_21serial_set_differenceENSE_17integral_constantIbLb1EEEEEJSB_SB_SB_SB_iiSB_SB_SG_SH_PNSE_4pairIiiEEPmN3cub18CUB_300001_SM_100013ScanTileStateIiLb1EEEEEEvDpT0_:
[----:B------:R-:W0:Y:S01]  /*0000*/  LDC R1, c[0x0][0x37c] ;  /* 0x0000df00ff017b82 */ /* 0x000e220000000800 */
[----:B------:R-:W1:Y:S01]  /*0010*/  S2R R0, SR_CTAID.X ;  /* 0x0000000000007919 */ /* 0x000e620000002500 */
[----:B------:R-:W2:Y:S01]  /*0020*/  LDCU UR4, c[0x0][0x370] ;  /* 0x00006e00ff0477ac */ /* 0x000ea20008000800 */
[----:B0-----:R-:W-:Y:S01]  /*0030*/  VIADD R1, R1, 0xffffffe8 ;  /* 0xffffffe801017836 */ /* 0x001fe20000000000 */
[----:B------:R-:W0:Y:S01]  /*0040*/  LDCU.64 UR6, c[0x0][0x358] ;  /* 0x00006b00ff0677ac */ /* 0x000e220008000a00 */
[----:B--2---:R-:W-:-:S06]  /*0050*/  UIADD3 UR4, UPT, UPT, UR4, -0x1, URZ ;  /* 0xffffffff04047890 */ /* 0x004fcc000fffe0ff */
[----:B-1----:R-:W-:-:S13]  /*0060*/  ISETP.GE.U32.AND P0, PT, R0, UR4, PT ;  /* 0x0000000400007c0c */ /* 0x002fda000bf06070 */
[----:B0-----:R-:W-:Y:S05]  /*0070*/  @P0 BRA `(.L_x_9264) ;  /* 0x00000064007c0947 */ /* 0x001fea0003800000 */
[----:B------:R-:W0:Y:S01]  /*0080*/  LDC.64 R6, c[0x0][0x3c0] ;  /* 0x0000f000ff067b82 */ /* 0x000e220000000a00 */
[----:B------:R-:W1:Y:S07]  /*0090*/  LDCU.64 UR4, c[0x0][0x380] ;  /* 0x00007000ff0477ac */ /* 0x000e6e0008000a00 */
[----:B------:R-:W2:Y:S01]  /*00a0*/  LDC.64 R8, c[0x0][0x388] ;  /* 0x0000e200ff087b82 */ /* 0x000ea20000000a00 */
[----:B0-----:R-:W-:-:S05]  /*00b0*/  IMAD.WIDE.U32 R6, R0, 0x8, R6 ;  /* 0x0000000800067825 */ /* 0x001fca00078e0006 */
[----:B------:R-:W3:Y:S04]  /*00c0*/  LDG.E R33, desc[UR6][R6.64] ;  /* 0x0000000606217981 */ /* 0x000ee8000c1e1900 */
[----:B------:R-:W4:Y:S04]  /*00d0*/  LDG.E R2, desc[UR6][R6.64+0x8] ;  /* 0x0000080606027981 */ /* 0x000f28000c1e1900 */
[----:B------:R-:W2:Y:S01]  /*00e0*/  LDG.E R32, desc[UR6][R6.64+0x4] ;  /* 0x0000040606207981 */ /* 0x000ea2000c1e1900 */
[----:B------:R-:W0:Y:S03]  /*00f0*/  S2R R0, SR_TID.X ;  /* 0x0000000000007919 */ /* 0x000e260000002100 */
[----:B------:R-:W2:Y:S01]  /*0100*/  LDG.E R7, desc[UR6][R6.64+0xc] ;  /* 0x00000c0606077981 */ /* 0x000ea2000c1e1900 */
[----:B0-----:R-:W-:-:S02]  /*0110*/  VIADD R4, R0, 0x200 ;  /* 0x0000020000047836 */ /* 0x001fc40000000000 */
[----:B------:R-:W-:Y:S01]  /*0120*/  VIADD R12, R0, 0x600 ;  /* 0x00000600000c7836 */ /* 0x000fe20000000000 */
[----:B---3--:R-:W-:Y:S01]  /*0130*/  IADD3 R3, P0, PT, R33, R0, RZ ;  /* 0x0000000021037210 */ /* 0x008fe20007f1e0ff */
[----:B----4-:R-:W-:-:S03]  /*0140*/  IMAD.IADD R31, R2, 0x1, -R33 ;  /* 0x00000001021f7824 */ /* 0x010fc600078e0a21 */
[----:B------:R-:W-:Y:S02]  /*0150*/  LEA.HI.X.SX32 R10, R33, RZ, 0x1, P0 ;  /* 0x000000ff210a7211 */ /* 0x000fe400000f0eff */
[----:B-1----:R-:W-:Y:S01]  /*0160*/  LEA R2, P0, R3, UR4, 0x2 ;  /* 0x0000000403027c11 */ /* 0x002fe2000f8010ff */
[----:B--2---:R-:W-:Y:S01]  /*0170*/  IMAD.WIDE R8, R32, 0x4, R8 ;  /* 0x0000000420087825 */ /* 0x004fe200078e0208 */
[----:B------:R-:W-:Y:S02]  /*0180*/  SHF.R.S32.HI R5, RZ, 0x1f, R31 ;  /* 0x0000001fff057819 */ /* 0x000fe4000001141f */
[----:B------:R-:W-:Y:S02]  /*0190*/  IADD3 R11, P1, PT, -R31, R0, RZ ;  /* 0x000000001f0b7210 */ /* 0x000fe40007f3e1ff */
[-C--:B------:R-:W-:Y:S02]  /*01a0*/  ISETP.GE.AND P3, PT, R4, R31.reuse, PT ;  /* 0x0000001f0400720c */ /* 0x080fe40003f66270 */
[----:B------:R-:W-:Y:S01]  /*01b0*/  ISETP.GE.AND P4, PT, R0, R31, PT ;  /* 0x0000001f0000720c */ /* 0x000fe20003f86270 */
[----:B------:R-:W-:Y:S01]  /*01c0*/  IMAD.X R5, RZ, RZ, ~R5, P1 ;  /* 0x000000ffff057224 */ /* 0x000fe200008e0e05 */
[----:B------:R-:W-:-:S02]  /*01d0*/  LEA.HI.X R3, R3, UR5, R10, 0x2, P0 ;  /* 0x0000000503037c11 */ /* 0x000fc400080f140a */
[----:B------:R-:W-:Y:S02]  /*01e0*/  LOP3.LUT R10, R0, 0x400, RZ, 0xfc, !PT ;  /* 0x00000400000a7812 */ /* 0x000fe400078efcff */
[C---:B------:R-:W-:Y:S02]  /*01f0*/  LEA R4, P0, R11.reuse, R8, 0x2 ;  /* 0x000000080b047211 */ /* 0x040fe400078010ff */
[-C--:B------:R-:W-:Y:S02]  /*0200*/  ISETP.GE.AND P2, PT, R10, R31.reuse, PT ;  /* 0x0000001f0a00720c */ /* 0x080fe40003f46270 */
[----:B------:R-:W-:Y:S02]  /*0210*/  ISETP.GE.AND P1, PT, R12, R31, PT ;  /* 0x0000001f0c00720c */ /* 0x000fe40003f26270 */
[----:B------:R-:W-:Y:S01]  /*0220*/  LEA.HI.X R5, R11, R9, R5, 0x2, P0 ;  /* 0x000000090b057211 */ /* 0x000fe200000f1405 */
[----:B------:R-:W5:Y:S04]  /*0230*/  @!P4 LDG.E R10, desc[UR6][R2.64] ;  /* 0x00000006020ac981 */ /* 0x000f68000c1e1900 */
[----:B------:R-:W5:Y:S04]  /*0240*/  @P3 LDG.E R12, desc[UR6][R4.64+0x800] ;  /* 0x00080006040c3981 */ /* 0x000f68000c1e1900 */
[----:B------:R-:W5:Y:S04]  /*0250*/  @P2 LDG.E R13, desc[UR6][R4.64+0x1000] ;  /* 0x00100006040d2981 */ /* 0x000f68000c1e1900 */
[----:B------:R-:W5:Y:S01]  /*0260*/  @P1 LDG.E R14, desc[UR6][R4.64+0x1800] ;  /* 0x00180006040e1981 */ /* 0x000f62000c1e1900 */
        /* <DEDUP_REMOVED lines=10> */
[----:B------:R-:W5:Y:S04]  /*0310*/  @P0 LDG.E R11, desc[UR6][R4.64+0x2000] ;  /* 0x00200006040b0981 */ /* 0x000f68000c1e1900 */
[----:B------:R-:W5:Y:S04]  /*0320*/  @P6 LDG.E R15, desc[UR6][R4.64+0x2800] ;  /* 0x00280006040f6981 */ /* 0x000f68000c1e1900 */
        /* <DEDUP_REMOVED lines=15> */
[----:B0-----:R-:W-:-:S03]  /*0420*/  VIADD R8, R0, 0x1600 ;  /* 0x0000160000087836 */ /* 0x001fc60000000000 */
[----:B------:R1:W5:Y:S02]  /*0430*/  @!P0 LDG.E R11, desc[UR6][R2.64+0x2000] ;  /* 0x00200006020b8981 */ /* 0x000364000c1e1900 */
[-C--:B------:R-:W-:Y:S01]  /*0440*/  ISETP.GE.AND P0, PT, R8, R31.reuse, PT ;  /* 0x0000001f0800720c */ /* 0x080fe20003f06270 */
[C---:B------:R-:W-:Y:S01]  /*0450*/  VIADD R8, R0.reuse, 0x1a00 ;  /* 0x00001a0000087836 */ /* 0x040fe20000000000 */
[----:B------:R-:W-:Y:S01]  /*0460*/  LOP3.LUT R20, R0, 0x1800, RZ, 0xfc, !PT ;  /* 0x0000180000147812 */ /* 0x000fe200078efcff */
[----:B------:R1:W5:Y:S03]  /*0470*/  @!P6 LDG.E R15, desc[UR6][R2.64+0x2800] ;  /* 0x00280006020fe981 */ /* 0x000366000c1e1900 */
[----:B------:R-:W-:Y:S02]  /*0480*/  ISETP.GE.AND P6, PT, R20, R31, PT ;  /* 0x0000001f1400720c */ /* 0x000fe40003fc6270 */
[----:B------:R-:W-:-:S11]  /*0490*/  LOP3.LUT R20, R0, 0x1c00, RZ, 0xfc, !PT ;  /* 0x00001c0000147812 */ /* 0x000fd600078efcff */
        /* <DEDUP_REMOVED lines=20> */
[----:B------:R1:W5:Y:S01]  /*05e0*/  @!P6 LDG.E R21, desc[UR6][R2.64+0x6000] ;  /* 0x006000060215e981 */ /* 0x000362000c1e1900 */
[----:B------:R-:W-:-:S03]  /*05f0*/  IMAD.IADD R8, R7, 0x1, -R32 ;  /* 0x0000000107087824 */ /* 0x000fc600078e0a20 */
        /* <DEDUP_REMOVED lines=10> */
[----:B-1----:R-:W-:Y:S05]  /*06a0*/  @P0 BRA `(.L_x_9266) ;  /* 0x00000000000c0947 */ /* 0x002fea0003800000 */
[----:B------:R-:W-:-:S13]  /*06b0*/  ISETP.GE.AND P0, PT, R27, R31, PT ;  /* 0x0000001f1b00720c */ /* 0x000fda0003f06270 */
[----:B------:R0:W5:Y:S04]  /*06c0*/  @!P0 LDG.E R6, desc[UR6][R2.64+0x9000] ;  /* 0x0090000602068981 */ /* 0x000168000c1e1900 */
[----:B------:R0:W5:Y:S02]  /*06d0*/  @P0 LDG.E R6, desc[UR6][R4.64+0x9000] ;  /* 0x0090000604060981 */ /* 0x000164000c1e1900 */
.L_x_9266:
[----:B------:R-:W-:Y:S05]  /*06e0*/  BSYNC.RECONVERGENT B0 ;  /* 0x0000000000007941 */ /* 0x000fea0003800200 */
.L_x_9265:
[----:B------:R-:W1:Y:S01]  /*06f0*/  S2UR UR5, SR_CgaCtaId ;  /* 0x00000000000579c3 */ /* 0x000e620000008800 */
[----:B0-----:R-:W-:Y:S01]  /*0700*/  IMAD R3, R0, 0x13, RZ ;  /* 0x0000001300037824 */ /* 0x001fe200078e02ff */
        /* <DEDUP_REMOVED lines=32> */
.L_x_9269:
        /* <DEDUP_REMOVED lines=13> */
.L_x_9268:
[----:B------:R-:W-:Y:S05]  /*09e0*/  BSYNC.RECONVERGENT B0 ;  /* 0x0000000000007941 */ /* 0x000fea0003800200 */
.L_x_9267:
[----:B------:R-:W-:Y:S01]  /*09f0*/  IMAD.IADD R4, R2, 0x1, -R5 ;  /* 0x0000000102047824 */ /* 0x000fe200078e0a05 */
[----:B------:R-:W-:Y:S01]  /*0a00*/  BSSY.RECONVERGENT B0, `(.L_x_9270) ;  /* 0x0000093000007945 */ /* 0x000fe20003800200 */
[----:B-1----:R-:W-:Y:S02]  /*0a10*/  IMAD.MOV.U32 R7, RZ, RZ, RZ ;  /* 0x000000ffff077224 */ /* 0x002fe400078e00ff */
[----:B------:R-:W-:Y:S01]  /*0a20*/  IMAD R6, R0, 0x4, R6 ;  /* 0x0000000400067824 */ /* 0x000fe200078e0206 */
[----:B------:R-:W-:-:S13]  /*0a30*/  ISETP.GE.AND P0, PT, R4, R8, PT ;  /* 0x000000080400720c */ /* 0x000fda0003f06270 */
[----:B------:R-:W-:Y:S05]  /*0a40*/  @P0 BRA `(.L_x_9271) ;  /* 0x0000000800380947 */ /* 0x000fea0003800000 */
[----:B------:R-:W-:Y:S01]  /*0a50*/  ISETP.GE.AND P1, PT, R5, 0x1, PT ;  /* 0x000000010500780c */ /* 0x000fe20003f26270 */
[----:B------:R-:W-:Y:S01]  /*0a60*/  IMAD.MOV.U32 R11, RZ, RZ, R5 ;  /* 0x000000ffff0b7224 */ /* 0x000fe200078e0005 */
[----:B------:R-:W-:Y:S01]  /*0a70*/  BSSY.RECONVERGENT B1, `(.L_x_9272) ;  /* 0x0000036000017945 */ /* 0x000fe20003800200 */
[----:B------:R-:W-:-:S03]  /*0a80*/  IMAD.MOV.U32 R10, RZ, RZ, RZ ;  /* 0x000000ffff0a7224 */ /* 0x000fc600078e00ff */
[----:B------:R-:W-:Y:S07]  /*0a90*/  BSSY.RELIABLE B2, `(.L_x_9273) ;  /* 0x000002a000027945 */ /* 0x000fee0003800100 */
[----:B------:R-:W-:-:S05]  /*0aa0*/  @P1 IMAD R7, R5, 0x1ff, RZ ;  /* 0x000001ff05071824 */ /* 0x000fca00078e02ff */
[----:B------:R-:W-:Y:S01]  /*0ab0*/  @P1 SHF.R.S32.HI R12, RZ, 0x9, R7 ;  /* 0x00000009ff0c1819 */ /* 0x000fe20000011407 */
[----:B------:R-:W-:-:S04]  /*0ac0*/  IMAD R7, R4, 0x4, R3 ;  /* 0x0000000404077824 */ /* 0x000fc800078e0203 */
[----:B------:R-:W-:Y:S01]  /*0ad0*/  @P1 IMAD R13, R12, 0x4, R34 ;  /* 0x000000040c0d1824 */ /* 0x000fe200078e0222 */
[----:B------:R-:W-:Y:S04]  /*0ae0*/  LDS R9, [R7] ;  /* 0x0000000007097984 */ /* 0x000fe80000000800 */
        /* <DEDUP_REMOVED lines=23> */
.L_x_9274:
        /* <DEDUP_REMOVED lines=10> */
.L_x_9275:
[----:B------:R-:W-:-:S13]  /*0d00*/  ISETP.GE.AND P0, PT, R10, R11, PT ;  /* 0x0000000b0a00720c */ /* 0x000fda0003f06270 */
[----:B------:R-:W-:Y:S05]  /*0d10*/  @P0 BREAK.RELIABLE B2 ;  /* 0x0000000000020942 */ /* 0x000fea0003800100 */
[----:B------:R-:W-:Y:S05]  /*0d20*/  @P0 BRA `(.L_x_9276) ;  /* 0x0000000000280947 */ /* 0x000fea0003800000 */
[----:B------:R-:W-:Y:S05]  /*0d30*/  BSYNC.RELIABLE B2 ;  /* 0x0000000000027941 */ /* 0x000fea0003800100 */
.L_x_9273:
        /* <DEDUP_REMOVED lines=9> */
.L_x_9276:
[----:B------:R-:W-:Y:S05]  /*0dd0*/  BSYNC.RECONVERGENT B1 ;  /* 0x0000000000017941 */ /* 0x000fea0003800200 */
.L_x_9272:
        /* <DEDUP_REMOVED lines=31> */
.L_x_9279:
        /* <DEDUP_REMOVED lines=10> */
.L_x_9280:
[----:B------:R-:W-:-:S13]  /*1070*/  ISETP.GE.AND P0, PT, R11, R12, PT ;  /* 0x0000000c0b00720c */ /* 0x000fda0003f06270 */
[----:B------:R-:W-:Y:S05]  /*1080*/  @P0 BREAK.RELIABLE B2 ;  /* 0x0000000000020942 */ /* 0x000fea0003800100 */
[----:B------:R-:W-:Y:S05]  /*1090*/  @P0 BRA `(.L_x_9281) ;  /* 0x0000000000280947 */ /* 0x000fea0003800000 */
[----:B------:R-:W-:Y:S05]  /*10a0*/  BSYNC.RELIABLE B2 ;  /* 0x0000000000027941 */ /* 0x000fea0003800100 */
.L_x_9278:
        /* <DEDUP_REMOVED lines=9> */
.L_x_9281:
[----:B------:R-:W-:Y:S05]  /*1140*/  BSYNC.RECONVERGENT B1 ;  /* 0x0000000000017941 */ /* 0x000fea0003800200 */
.L_x_9277:
        /* <DEDUP_REMOVED lines=12> */
.L_x_9284:
        /* <DEDUP_REMOVED lines=9> */
.L_x_9283:
[----:B------:R-:W-:Y:S05]  /*12a0*/  BSYNC.RECONVERGENT B1 ;  /* 0x0000000000017941 */ /* 0x000fea0003800200 */
.L_x_9282:
        /* <DEDUP_REMOVED lines=8> */
.L_x_9271:
[----:B------:R-:W-:Y:S05]  /*1330*/  BSYNC.RECONVERGENT B0 ;  /* 0x0000000000007941 */ /* 0x000fea0003800200 */
.L_x_9270:
[----:B------:R-:W-:Y:S05]  /*1340*/  WARPSYNC.ALL ;  /* 0x0000000000007948 */ /* 0x000fea0003800000 */
[C---:B------:R-:W-:Y:S01]  /*1350*/  ISETP.NE.AND P0, PT, R0.reuse, RZ, PT ;  /* 0x000000ff0000720c */ /* 0x040fe20003f05270 */
[----:B------:R-:W-:Y:S01]  /*1360*/  IMAD.U32 R9, R31, 0x10000, RZ ;  /* 0x000100001f097824 */ /* 0x000fe200078e00ff */
[----:B------:R-:W-:Y:S01]  /*1370*/  IADD3 R2, PT, PT, R7, R2, -R5 ;  /* 0x0000000207027210 */ /* 0x000fe20007ffe805 */
[----:B------:R-:W-:Y:S01]  /*1380*/  VIADD R4, R0, 0xffffffff ;  /* 0xffffffff00047836 */ /* 0x000fe20000000000 */
[----:B------:R-:W-:Y:S01]  /*1390*/  LOP3.LUT R41, R41, 0xfffffffb, RZ, 0xc0, !PT ;  /* 0xfffffffb29297812 */ /* 0x000fe200078ec0ff */
[----:B------:R-:W-:Y:S01]  /*13a0*/  IMAD.U32 R7, R5, 0x10000, RZ ;  /* 0x0001000005077824 */ /* 0x000fe200078e00ff */
[----:B------:R-:W-:Y:S01]  /*13b0*/  LOP3.LUT R8, R9, R8, RZ, 0xfc, !PT ;  /* 0x0000000809087212 */ /* 0x000fe200078efcff */
[--C-:B------:R-:W-:Y:S01]  /*13c0*/  IMAD R44, R5, 0x4, R34.reuse ;  /* 0x00000004052c7824 */ /* 0x100fe200078e0222 */
[----:B------:R-:W-:Y:S01]  /*13d0*/  SEL R9, R4, 0x1ff, P0 ;  /* 0x000001ff04097807 */ /* 0x000fe20000000000 */
[C---:B------:R-:W-:Y:S01]  /*13e0*/  IMAD R4, R2.reuse, 0x4, R3 ;  /* 0x0000000402047824 */ /* 0x040fe200078e0203 */
[----:B------:R-:W-:Y:S03]  /*13f0*/  BSSY.RECONVERGENT B0, `(.L_x_9285) ;  /* 0x00002b0000007945 */ /* 0x000fe60003800200 */
[----:B------:R-:W-:Y:S01]  /*1400*/  @P0 LOP3.LUT R8, R2, R7, RZ, 0xfc, !PT ;  /* 0x0000000702080212 */ /* 0x000fe200078efcff */
[----:B------:R-:W-:-:S02]  /*1410*/  IMAD R9, R9, 0x4, R34 ;  /* 0x0000000409097824 */ /* 0x000fc400078e0222 */
[----:B------:R-:W-:-:S03]  /*1420*/  IMAD.IADD R7, R31, 0x1, R2 ;  /* 0x000000011f077824 */ /* 0x000fc600078e0202 */
[----:B------:R-:W-:Y:S01]  /*1430*/  STS [R9], R8 ;  /* 0x0000000809007388 */ /* 0x000fe20000000800 */
[----:B------:R-:W-:Y:S01]  /*1440*/  IMAD.IADD R3, R5, 0x1, R7 ;  /* 0x0000000105037824 */ /* 0x000fe200078e0207 */
        /* <DEDUP_REMOVED lines=80> */
[----:B------:R-:W-:Y:S01]  /*1950*/  ISETP.GE.AND P6, PT, R5, R18, PT ;  /* 0x000000120500720c */ /* 0x000fe20003fc6270 */
[----:B------:R-:W-:Y:S01]  /*1960*/  IMAD.MOV.U32 R11, RZ, RZ, R7 ;  /* 0x000000ffff0b7224 */ /* 0x000fe200078e0007 */
[----:B------:R-:W-:Y:S01]  /*1970*/  ISETP.GE.AND P3, PT, R7, R36, PT ;  /* 0x000000240700720c */ /* 0x000fe20003f66270 */
[----:B------:R-:W-:Y:S01]  /*1980*/  IMAD.MOV.U32 R9, RZ, RZ, R5 ;  /* 0x000000ffff097224 */ /* 0x000fe200078e0005 */
[----:B------:R-:W-:Y:S02]  /*1990*/  STL [R1+0x10], R10 ;  /* 0x0000100a01007387 */ /* 0x000fe40000100800 */
[----:B------:R-:W-:-:S02]  /*19a0*/  ISETP.GE.OR P4, PT, R5, R18, P3 ;  /* 0x000000120500720c */ /* 0x000fc40001f86670 */
        /* <DEDUP_REMOVED lines=9> */
[----:B------:R1:W2:Y:S01]  /*1a40*/  @!P3 LDS R17, [R2+0x804] ;  /* 0x000804000211b984 */ /* 0x0002a20000000800 */
[----:B------:R-:W-:Y:S01]  /*1a50*/  IMAD.IADD R5, R7, 0x1, R5 ;  /* 0x0000000107057824 */ /* 0x000fe200078e0205 */
[----:B------:R-:W-:Y:S01]  /*1a60*/  ISETP.GE.AND P4, PT, R11, R36, PT ;  /* 0x000000240b00720c */ /* 0x000fe20003f86270 */
[C---:B------:R-:W-:Y:S01]  /*1a70*/  IMAD R4, R9.reuse, 0x4, R34 ;  /* 0x0000000409047824 */ /* 0x040fe200078e0222 */
[----:B------:R-:W-:-:S02]  /*1a80*/  ISETP.GE.AND P6, PT, R9, R18, PT ;  /* 0x000000120900720c */ /* 0x000fc40003fc6270 */
[CC--:B------:R-:W-:Y:S02]  /*1a90*/  ISETP.GE.OR P3, PT, R9.reuse, R18.reuse, P4 ;  /* 0x000000120900720c */ /* 0x0c0fe40002766670 */
[----:B------:R-:W-:Y:S01]  /*1aa0*/  ISETP.LT.AND P4, PT, R9, R18, P4 ;  /* 0x000000120900720c */ /* 0x000fe20002781270 */
[----:B-1----:R-:W-:Y:S01]  /*1ab0*/  IMAD.IADD R2, R18, 0x1, R36 ;  /* 0x0000000112027824 */ /* 0x002fe200078e0224 */
[----:B------:R-:W-:Y:S04]  /*1ac0*/  STL [R1+0xc], R4 ;  /* 0x00000c0401007387 */ /* 0x000fe80000100800 */
[-C--:B------:R-:W-:Y:S02]  /*1ad0*/  ISETP.LT.AND P5, PT, R61, R2.reuse, P5 ;  /* 0x000000023d00720c */ /* 0x080fe40002fa1270 */
[-C--:B------:R-:W-:Y:S01]  /*1ae0*/  ISETP.LT.AND P2, PT, R55, R2.reuse, P2 ;  /* 0x000000023700720c */ /* 0x080fe20001741270 */
[----:B------:R-:W1:Y:S01]  /*1af0*/  S2R R61, SR_CTAID.X ;  /* 0x00000000003d7919 */ /* 0x000e620000002500 */
[----:B------:R-:W-:-:S02]  /*1b00*/  ISETP.LT.AND P0, PT, R50, R2, P0 ;  /* 0x000000023200720c */ /* 0x000fc40000701270 */
[----:B------:R-:W-:Y:S02]  /*1b10*/  SEL R50, RZ, 0x4, !P2 ;  /* 0x00000004ff327807 */ /* 0x000fe40005000000 */
[----:B------:R-:W-:-:S04]  /*1b20*/  ISETP.LT.AND P1, PT, R54, R2, P1 ;  /* 0x000000023600720c */ /* 0x000fc80000f21270 */
[----:B------:R-:W-:Y:S01]  /*1b30*/  SEL R54, RZ, 0x8, !P1 ;  /* 0x00000008ff367807 */ /* 0x000fe20004800000 */
[----:B0-----:R-:W-:Y:S01]  /*1b40*/  IMAD.MOV.U32 R14, RZ, RZ, R15 ;  /* 0x000000ffff0e7224 */ /* 0x001fe200078e000f */
[----:B--2---:R-:W-:Y:S02]  /*1b50*/  @!P3 ISETP.GT.AND P4, PT, R15, R17, PT ;  /* 0x000000110f00b20c */ /* 0x004fe40003f84270 */
[----:B------:R-:W-:Y:S02]  /*1b60*/  @!P3 ISETP.GT.AND P6, PT, R17, R15, PT ;  /* 0x0000000f1100b20c */ /* 0x000fe40003fc4270 */
[----:B------:R-:W-:Y:S01]  /*1b70*/  ISETP.GE.AND P3, PT, R5, R2, PT ;  /* 0x000000020500720c */ /* 0x000fe20003f66270 */
[----:B------:R-:W-:Y:S01]  /*1b80*/  IMAD.IADD R5, R9, 0x1, R11 ;  /* 0x0000000109057824 */ /* 0x000fe200078e020b */
[----:B------:R-:W-:Y:S02]  /*1b90*/  SEL R52, RZ, 0x40, !P4 ;  /* 0x00000040ff347807 */ /* 0x000fe40006000000 */
[----:B------:R-:W-:-:S05]  /*1ba0*/  SEL R43, R43, RZ, !P3 ;  /* 0x000000ff2b2b7207 */ /* 0x000fca0005800000 */
[----:B------:R-:W-:Y:S02]  /*1bb0*/  @!P4 IMAD R6, R11, 0x4, R34 ;  /* 0x000000040b06c824 */ /* 0x000fe400078e0222 */
[----:B------:R0:W2:Y:S01]  /*1bc0*/  @!P6 LDS R14, [R4+0x804] ;  /* 0x00080400040ee984 */ /* 0x0000a20000000800 */
[----:B------:R-:W-:-:S03]  /*1bd0*/  @!P6 VIADD R9, R9, 0x1 ;  /* 0x000000010909e836 */ /* 0x000fc60000000000 */
[----:B------:R3:W4:Y:S01]  /*1be0*/  @!P4 LDS R17, [R6+0x804] ;  /* 0x000804000611c984 */ /* 0x0007220000000800 */
[----:B------:R-:W-:Y:S02]  /*1bf0*/  IMAD.MOV.U32 R19, RZ, RZ, R9 ;  /* 0x000000ffff137224 */ /* 0x000fe400078e0009 */
[----:B0-----:R-:W-:-:S04]  /*1c00*/  @!P4 VIADD R4, R11, 0x1 ;  /* 0x000000010b04c836 */ /* 0x001fc80000000000 */
[----:B------:R-:W-:Y:S01]  /*1c10*/  @!P4 IMAD.MOV.U32 R11, RZ, RZ, R4 ;  /* 0x000000ffff0bc224 */ /* 0x000fe200078e0004 */
[C---:B------:R-:W-:Y:S01]  /*1c20*/  ISETP.GE.AND P4, PT, R9.reuse, R18, PT ;  /* 0x000000120900720c */ /* 0x040fe20003f86270 */
[----:B---3--:R-:W-:Y:S02]  /*1c30*/  IMAD R6, R9, 0x4, R34 ;  /* 0x0000000409067824 */ /* 0x008fe400078e0222 */
[----:B------:R-:W-:Y:S01]  /*1c40*/  IMAD.MOV.U32 R21, RZ, RZ, R11 ;  /* 0x000000ffff157224 */ /* 0x000fe200078e000b */
[----:B------:R-:W-:Y:S02]  /*1c50*/  ISETP.GE.AND P3, PT, R11, R36, PT ;  /* 0x000000240b00720c */ /* 0x000fe40003f66270 */
[----:B------:R-:W-:Y:S02]  /*1c60*/  STL [R1+0x8], R6 ;  /* 0x0000080601007387 */ /* 0x000fe40000100800 */
[CC--:B------:R-:W-:Y:S02]  /*1c70*/  ISETP.GE.OR P6, PT, R9.reuse, R18.reuse, P3 ;  /* 0x000000120900720c */ /* 0x0c0fe40001fc6670 */
[----:B------:R-:W-:Y:S01]  /*1c80*/  ISETP.LT.AND P3, PT, R9, R18, P3 ;  /* 0x000000120900720c */ /* 0x000fe20001f61270 */
[----:B--2---:R-:W-:-:S10]  /*1c90*/  IMAD.MOV.U32 R13, RZ, RZ, R14 ;  /* 0x000000ffff0d7224 */ /* 0x004fd400078e000e */
[----:B----4-:R-:W-:Y:S02]  /*1ca0*/  @!P6 ISETP.GT.AND P3, PT, R14, R17, PT ;  /* 0x000000110e00e20c */ /* 0x010fe40003f64270 */
[----:B------:R-:W-:Y:S02]  /*1cb0*/  @!P6 ISETP.GT.AND P4, PT, R17, R14, PT ;  /* 0x0000000e1100e20c */ /* 0x000fe40003f84270 */
[----:B------:R-:W-:Y:S02]  /*1cc0*/  SEL R42, RZ, 0x80, !P3 ;  /* 0x00000080ff2a7807 */ /* 0x000fe40005800000 */
[----:B------:R-:W-:Y:S01]  /*1cd0*/  ISETP.GE.AND P6, PT, R5, R2, PT ;  /* 0x000000020500720c */ /* 0x000fe20003fc6270 */
[----:B------:R-:W-:-:S03]  /*1ce0*/  IMAD.IADD R5, R11, 0x1, R9 ;  /* 0x000000010b057824 */ /* 0x000fc600078e0209 */
[----:B------:R-:W-:-:S03]  /*1cf0*/  SEL R52, R52, RZ, !P6 ;  /* 0x000000ff34347207 */ /* 0x000fc60007000000 */
[C---:B------:R-:W-:Y:S02]  /*1d00*/  @!P3 IMAD R4, R11.reuse, 0x4, R34 ;  /* 0x000000040b04b824 */ /* 0x040fe400078e0222 */
[----:B------:R-:W0:Y:S01]  /*1d10*/  @!P4 LDS R13, [R6+0x804] ;  /* 0x00080400060dc984 */ /* 0x000e220000000800 */
[----:B------:R-:W-:Y:S02]  /*1d20*/  @!P3 VIADD R21, R11, 0x1 ;  /* 0x000000010b15b836 */ /* 0x000fe40000000000 */
[----:B------:R-:W-:Y:S01]  /*1d30*/  @!P4 VIADD R19, R9, 0x1 ;  /* 0x000000010913c836 */ /* 0x000fe20000000000 */
[----:B------:R2:W3:Y:S02]  /*1d40*/  @!P3 LDS R17, [R4+0x804] ;  /* 0x000804000411b984 */ /* 0x0004e40000000800 */
[----:B------:R-:W-:Y:S02]  /*1d50*/  ISETP.GE.AND P4, PT, R21, R36, PT ;  /* 0x000000241500720c */ /* 0x000fe40003f86270 */
[----:B------:R-:W-:-:S02]  /*1d60*/  ISETP.GE.AND P6, PT, R19, R18, PT ;  /* 0x000000121300720c */ /* 0x000fc40003fc6270 */
[CC--:B------:R-:W-:Y:S02]  /*1d70*/  ISETP.GE.OR P3, PT, R19.reuse, R18.reuse, P4 ;  /* 0x000000121300720c */ /* 0x0c0fe40002766670 */
[C---:B------:R-:W-:Y:S01]  /*1d80*/  ISETP.LT.AND P4, PT, R19.reuse, R18, P4 ;  /* 0x000000121300720c */ /* 0x040fe20002781270 */
[----:B--2---:R-:W-:-:S05]  /*1d90*/  IMAD R4, R19, 0x4, R34 ;  /* 0x0000000413047824 */ /* 0x004fca00078e0222 */
[----:B------:R-:W-:Y:S01]  /*1da0*/  STL [R1+0x4], R4 ;  /* 0x0000040401007387 */ /* 0x000fe20000100800 */
[----:B0-----:R-:W-:-:S04]  /*1db0*/  IMAD.MOV.U32 R12, RZ, RZ, R13 ;  /* 0x000000ffff0c7224 */ /* 0x001fc800078e000d */
[----:B---3--:R-:W-:Y:S02]  /*1dc0*/  @!P3 ISETP.GT.AND P4, PT, R13, R17, PT ;  /* 0x000000110d00b20c */ /* 0x008fe40003f84270 */
        /* <DEDUP_REMOVED lines=9> */
[----:B0-----:R-:W-:-:S04]  /*1e60*/  @!P4 VIADD R4, R21, 0x1 ;  /* 0x000000011504c836 */ /* 0x001fc80000000000 */
[----:B------:R-:W-:Y:S01]  /*1e70*/  @!P4 IMAD.MOV.U32 R21, RZ, RZ, R4 ;  /* 0x000000ffff15c224 */ /* 0x000fe200078e0004 */
[C---:B------:R-:W-:Y:S01]  /*1e80*/  ISETP.GE.AND P4, PT, R19.reuse, R18, PT ;  /* 0x000000121300720c */ /* 0x040fe20003f86270 */
[----:B---3--:R-:W-:Y:S02]  /*1e90*/  IMAD R6, R19, 0x4, R34 ;  /* 0x0000000413067824 */ /* 0x008fe400078e0222 */
[----:B------:R-:W-:Y:S01]  /*1ea0*/  IMAD.MOV.U32 R7, RZ, RZ, R21 ;  /* 0x000000ffff077224 */ /* 0x000fe200078e0015 */
[C---:B------:R-:W-:Y:S01]  /*1eb0*/  ISETP.GE.AND P3, PT, R21.reuse, R36, PT ;  /* 0x000000241500720c */ /* 0x040fe20003f66270 */
[----:B------:R-:W-:Y:S01]  /*1ec0*/  IMAD.IADD R9, R21, 0x1, R19 ;  /* 0x0000000115097824 */ /* 0x000fe200078e0213 */
[----:B------:R-:W-:Y:S02]  /*1ed0*/  STL [R1], R6 ;  /* 0x0000000601007387 */ /* 0x000fe40000100800 */
[CC--:B------:R-:W-:Y:S02]  /*1ee0*/  ISETP.GE.OR P6, PT, R19.reuse, R18.reuse, P3 ;  /* 0x000000121300720c */ /* 0x0c0fe40001fc6670 */
[----:B------:R-:W-:Y:S01]  /*1ef0*/  ISETP.LT.AND P3, PT, R19, R18, P3 ;  /* 0x000000121300720c */ /* 0x000fe20001f61270 */
[----:B--2---:R-:W-:-:S10]  /*1f00*/  IMAD.MOV.U32 R11, RZ, RZ, R12 ;  /* 0x000000ffff0b7224 */ /* 0x004fd400078e000c */
[----:B----4-:R-:W-:Y:S02]  /*1f10*/  @!P6 ISETP.GT.AND P3, PT, R12, R17, PT ;  /* 0x000000110c00e20c */ /* 0x010fe40003f64270 */
[----:B------:R-:W-:Y:S02]  /*1f20*/  @!P6 ISETP.GT.AND P4, PT, R17, R12, PT ;  /* 0x0000000c1100e20c */ /* 0x000fe40003f84270 */
[----:B------:R-:W-:Y:S01]  /*1f30*/  ISETP.GE.AND P6, PT, R5, R2, PT ;  /* 0x000000020500720c */ /* 0x000fe20003fc6270 */
[----:B------:R-:W-:Y:S01]  /*1f40*/  IMAD.MOV.U32 R5, RZ, RZ, R19 ;  /* 0x000000ffff057224 */ /* 0x000fe200078e0013 */
[----:B------:R-:W-:Y:S02]  /*1f50*/  SEL R40, RZ, 0x200, !P3 ;  /* 0x00000200ff287807 */ /* 0x000fe40005800000 */
[----:B------:R-:W-:-:S05]  /*1f60*/  SEL R23, R23, RZ, !P6 ;  /* 0x000000ff17177207 */ /* 0x000fca0007000000 */
[C-C-:B------:R-:W-:Y:S02]  /*1f70*/  @!P3 IMAD R4, R21.reuse, 0x4, R34.reuse ;  /* 0x000000041504b824 */ /* 0x140fe400078e0222 */
[----:B------:R-:W0:Y:S01]  /*1f80*/  @!P4 LDS R11, [R6+0x804] ;  /* 0x00080400060bc984 */ /* 0x000e220000000800 */
[----:B------:R-:W-:Y:S02]  /*1f90*/  @!P3 VIADD R7, R21, 0x1 ;  /* 0x000000011507b836 */ /* 0x000fe40000000000 */
[----:B------:R-:W-:Y:S01]  /*1fa0*/  @!P4 VIADD R5, R19, 0x1 ;  /* 0x000000011305c836 */ /* 0x000fe20000000000 */
[----:B------:R-:W2:Y:S02]  /*1fb0*/  @!P3 LDS R17, [R4+0x804] ;  /* 0x000804000411b984 */ /* 0x000ea40000000800 */
[----:B------:R-:W-:Y:S01]  /*1fc0*/  ISETP.GE.AND P4, PT, R7, R36, PT ;  /* 0x000000240700720c */ /* 0x000fe20003f86270 */
[C---:B------:R-:W-:Y:S01]  /*1fd0*/  IMAD R60, R5.reuse, 0x4, R34 ;  /* 0x00000004053c7824 */ /* 0x040fe200078e0222 */
[----:B------:R-:W-:-:S02]  /*1fe0*/  ISETP.GE.AND P6, PT, R5, R18, PT ;  /* 0x000000120500720c */ /* 0x000fc40003fc6270 */
[CC--:B------:R-:W-:Y:S02]  /*1ff0*/  ISETP.GE.OR P3, PT, R5.reuse, R18.reuse, P4 ;  /* 0x000000120500720c */ /* 0x0c0fe40002766670 */
[----:B------:R-:W-:Y:S01]  /*2000*/  ISETP.LT.AND P4, PT, R5, R18, P4 ;  /* 0x000000120500720c */ /* 0x000fe20002781270 */
[----:B0-----:R-:W-:-:S10]  /*2010*/  IMAD.MOV.U32 R10, RZ, RZ, R11 ;  /* 0x000000ffff0a7224 */ /* 0x001fd400078e000b */
[----:B--2---:R-:W-:Y:S02]  /*2020*/  @!P3 ISETP.GT.AND P4, PT, R11, R17, PT ;  /* 0x000000110b00b20c */ /* 0x004fe40003f84270 */
[----:B------:R-:W-:Y:S02]  /*2030*/  @!P3 ISETP.GT.AND P6, PT, R17, R11, PT ;  /* 0x0000000b1100b20c */ /* 0x000fe40003fc4270 */
[----:B------:R-:W-:Y:S01]  /*2040*/  ISETP.GE.AND P3, PT, R9, R2, PT ;  /* 0x000000020900720c */ /* 0x000fe20003f66270 */
[----:B------:R-:W-:Y:S01]  /*2050*/  IMAD.IADD R9, R5, 0x1, R7 ;  /* 0x0000000105097824 */ /* 0x000fe200078e0207 */
[----:B------:R-:W-:Y:S02]  /*2060*/  SEL R22, RZ, 0x400, !P4 ;  /* 0x00000400ff167807 */ /* 0x000fe40006000000 */
[----:B------:R-:W-:-:S05]  /*2070*/  SEL R40, R40, RZ, !P3 ;  /* 0x000000ff28287207 */ /* 0x000fca0005800000 */
[C---:B------:R-:W-:Y:S02]  /*2080*/  @!P4 IMAD R6, R7.reuse, 0x4, R34 ;  /* 0x000000040706c824 */ /* 0x040fe400078e0222 */
[----:B------:R-:W-:Y:S01]  /*2090*/  @!P6 LDS R10, [R60+0x804] ;  /* 0x000804003c0ae984 */ /* 0x000fe20000000800 */
[----:B------:R-:W-:Y:S02]  /*20a0*/  @!P4 VIADD R4, R7, 0x1 ;  /* 0x000000010704c836 */ /* 0x000fe40000000000 */
[----:B------:R-:W-:Y:S01]  /*20b0*/  @!P6 VIADD R5, R5, 0x1 ;  /* 0x000000010505e836 */ /* 0x000fe20000000000 */
[----:B------:R-:W0:Y:S01]  /*20c0*/  @!P4 LDS R17, [R6+0x804] ;  /* 0x000804000611c984 */ /* 0x000e220000000800 */
[----:B------:R-:W-:Y:S02]  /*20d0*/  @!P4 IMAD.MOV.U32 R7, RZ, RZ, R4 ;  /* 0x000000ffff07c224 */ /* 0x000fe400078e0004 */
[C---:B------:R-:W-:Y:S01]  /*20e0*/  IMAD R59, R5.reuse, 0x4, R34 ;  /* 0x00000004053b7824 */ /* 0x040fe200078e0222 */
[----:B------:R-:W-:Y:S01]  /*20f0*/  ISETP.GE.AND P4, PT, R5, R18, PT ;  /* 0x000000120500720c */ /* 0x000fe20003f86270 */
[----:B------:R-:W-:Y:S01]  /*2100*/  IMAD.MOV.U32 R35, RZ, RZ, R7 ;  /* 0x000000ffff237224 */ /* 0x000fe200078e0007 */
[----:B------:R-:W-:Y:S01]  /*2110*/  ISETP.GE.AND P3, PT, R7, R36, PT ;  /* 0x000000240700720c */ /* 0x000fe20003f66270 */
[----:B------:R-:W-:-:S03]  /*2120*/  IMAD.MOV.U32 R19, RZ, RZ, R5 ;  /* 0x000000ffff137224 */ /* 0x000fc600078e0005 */
[CC--:B------:R-:W-:Y:S02]  /*2130*/  ISETP.GE.OR P6, PT, R5.reuse, R18.reuse, P3 ;  /* 0x000000120500720c */ /* 0x0c0fe40001fc6670 */
[----:B------:R-:W-:-:S11]  /*2140*/  ISETP.LT.AND P3, PT, R5, R18, P3 ;  /* 0x000000120500720c */ /* 0x000fd60001f61270 */
[----:B0-----:R-:W-:Y:S02]  /*2150*/  @!P6 ISETP.GT.AND P3, PT, R10, R17, PT ;  /* 0x000000110a00e20c */ /* 0x001fe40003f64270 */
        /* <DEDUP_REMOVED lines=9> */
[----:B------:R-:W2:Y:S01]  /*21f0*/  @!P3 LDS R17, [R4+0x804] ;  /* 0x000804000411b984 */ /* 0x000ea20000000800 */
[----:B------:R-:W-:Y:S01]  /*2200*/  IMAD.IADD R5, R7, 0x1, R5 ;  /* 0x0000000107057824 */ /* 0x000fe200078e0205 */
        /* <DEDUP_REMOVED lines=13> */
[----:B------:R-:W0:Y:S01]  /*22e0*/  @!P6 LDS R8, [R58+0x804] ;  /* 0x000804003a08e984 */ /* 0x000e220000000800 */
[----:B------:R-:W-:Y:S02]  /*22f0*/  @!P4 VIADD R4, R35, 0x1 ;  /* 0x000000012304c836 */ /* 0x000fe40000000000 */
[----:B------:R-:W-:Y:S01]  /*2300*/  @!P6 VIADD R19, R19, 0x1 ;  /* 0x000000011313e836 */ /* 0x000fe20000000000 */
[----:B------:R-:W2:Y:S01]  /*2310*/  @!P4 LDS R17, [R6+0x804] ;  /* 0x000804000611c984 */ /* 0x000ea20000000800 */
[----:B------:R-:W-:Y:S02]  /*2320*/  @!P4 IMAD.MOV.U32 R35, RZ, RZ, R4 ;  /* 0x000000ffff23c224 */ /* 0x000fe400078e0004 */
        /* <DEDUP_REMOVED lines=8> */
[----:B--2---:R-:W-:Y:S02]  /*23b0*/  @!P6 ISETP.GT.AND P3, PT, R8, R17, PT ;  /* 0x000000110800e20c */ /* 0x004fe40003f64270 */
[----:B------:R-:W-:Y:S02]  /*23c0*/  @!P6 ISETP.GT.AND P4, PT, R17, R8, PT ;  /* 0x000000081100e20c */ /* 0x000fe40003f84270 */
[----:B------:R-:W-:Y:S02]  /*23d0*/  ISETP.GE.AND P6, PT, R5, R2, PT ;  /* 0x000000020500720c */ /* 0x000fe40003fc6270 */
[----:B------:R-:W-:Y:S02]  /*23e0*/  SEL R38, RZ, 0x2000, !P3 ;  /* 0x00002000ff267807 */ /* 0x000fe40005800000 */
[----:B------:R-:W-:-:S05]  /*23f0*/  SEL R21, R21, RZ, !P6 ;  /* 0x000000ff15157207 */ /* 0x000fca0007000000 */
[C-C-:B------:R-:W-:Y:S02]  /*2400*/  @!P3 IMAD R5, R35.reuse, 0x4, R34.reuse ;  /* 0x000000042305b824 */ /* 0x140fe400078e0222 */
[----:B------:R-:W0:Y:S01]  /*2410*/  @!P4 LDS R7, [R57+0x804] ;  /* 0x000804003907c984 */ /* 0x000e220000000800 */
[----:B------:R-:W-:Y:S02]  /*2420*/  @!P3 VIADD R16, R35, 0x1 ;  /* 0x000000012310b836 */ /* 0x000fe40000000000 */
[----:B------:R-:W-:Y:S01]  /*2430*/  @!P4 VIADD R4, R19, 0x1 ;  /* 0x000000011304c836 */ /* 0x000fe20000000000 */
[----:B------:R2:W3:Y:S02]  /*2440*/  @!P3 LDS R17, [R5+0x804] ;  /* 0x000804000511b984 */ /* 0x0004e40000000800 */
[----:B------:R-:W-:Y:S01]  /*2450*/  ISETP.GE.AND P4, PT, R16, R36, PT ;  /* 0x000000241000720c */ /* 0x000fe20003f86270 */
[C---:B------:R-:W-:Y:S01]  /*2460*/  IMAD R56, R4.reuse, 0x4, R34 ;  /* 0x0000000404387824 */ /* 0x040fe200078e0222 */
[----:B------:R-:W-:-:S02]  /*2470*/  ISETP.GE.AND P6, PT, R4, R18, PT ;  /* 0x000000120400720c */ /* 0x000fc40003fc6270 */
[CC--:B------:R-:W-:Y:S02]  /*2480*/  ISETP.GE.OR P3, PT, R4.reuse, R18.reuse, P4 ;  /* 0x000000120400720c */ /* 0x0c0fe40002766670 */
[----:B------:R-:W-:Y:S01]  /*2490*/  ISETP.LT.AND P4, PT, R4, R18, P4 ;  /* 0x000000120400720c */ /* 0x000fe20002781270 */
[----:B--2---:R-:W-:Y:S02]  /*24a0*/  IMAD.IADD R5, R35, 0x1, R19 ;  /* 0x0000000123057824 */ /* 0x004fe400078e0213 */
[----:B0-----:R-:W-:-:S08]  /*24b0*/  IMAD.MOV.U32 R6, RZ, RZ, R7 ;  /* 0x000000ffff067224 */ /* 0x001fd000078e0007 */
[----:B---3--:R-:W-:Y:S02]  /*24c0*/  @!P3 ISETP.GT.AND P4, PT, R7, R17, PT ;  /* 0x000000110700b20c */ /* 0x008fe40003f84270 */
[----:B------:R-:W-:Y:S02]  /*24d0*/  @!P3 ISETP.GT.AND P6, PT, R17, R7, PT ;  /* 0x000000071100b20c */ /* 0x000fe40003fc4270 */
[----:B------:R-:W-:Y:S01]  /*24e0*/  ISETP.GE.AND P3, PT, R5, R2, PT ;  /* 0x000000020500720c */ /* 0x000fe20003f66270 */
[----:B------:R-:W-:-:S03]  /*24f0*/  IMAD.IADD R5, R4, 0x1, R16 ;  /* 0x0000000104057824 */ /* 0x000fc600078e0210 */
[----:B------:R-:W-:Y:S02]  /*2500*/  SEL R38, R38, RZ, !P3 ;  /* 0x000000ff26267207 */ /* 0x000fe40005800000 */
[----:B------:R-:W-:-:S03]  /*2510*/  ISETP.GE.AND P3, PT, R5, R2, PT ;  /* 0x000000020500720c */ /* 0x000fc60003f66270 */
[C-C-:B------:R-:W-:Y:S02]  /*2520*/  @!P4 IMAD R20, R16.reuse, 0x4, R34.reuse ;  /* 0x000000041014c824 */ /* 0x140fe400078e0222 */
[----:B------:R-:W-:Y:S01]  /*2530*/  @!P6 LDS R6, [R56+0x804] ;  /* 0x000804003806e984 */ /* 0x000fe20000000800 */
[----:B------:R-:W-:Y:S02]  /*2540*/  @!P4 VIADD R19, R16, 0x1 ;  /* 0x000000011013c836 */ /* 0x000fe40000000000 */
[----:B------:R-:W-:Y:S01]  /*2550*/  @!P6 VIADD R4, R4, 0x1 ;  /* 0x000000010404e836 */ /* 0x000fe20000000000 */
[----:B------:R0:W2:Y:S01]  /*2560*/  @!P4 LDS R17, [R20+0x804] ;  /* 0x000804001411c984 */ /* 0x0000a20000000800 */
[----:B------:R-:W-:Y:S01]  /*2570*/  @!P4 IMAD.MOV.U32 R16, RZ, RZ, R19 ;  /* 0x000000ffff10c224 */ /* 0x000fe200078e0013 */
[----:B------:R-:W-:Y:S01]  /*2580*/  SEL R19, RZ, 0x4000, !P4 ;  /* 0x00004000ff137807 */ /* 0x000fe20006000000 */
[C---:B------:R-:W-:Y:S01]  /*2590*/  IMAD R53, R4.reuse, 0x4, R34 ;  /* 0x0000000404357824 */ /* 0x040fe200078e0222 */
[----:B------:R-:W-:Y:S01]  /*25a0*/  ISETP.GE.AND P6, PT, R4, R18, PT ;  /* 0x000000120400720c */ /* 0x000fe20003fc6270 */
[----:B------:R-:W-:Y:S01]  /*25b0*/  IMAD.MOV.U32 R35, RZ, RZ, R4 ;  /* 0x000000ffff237224 */ /* 0x000fe200078e0004 */
[----:B------:R-:W-:-:S02]  /*25c0*/  SEL R19, R19, RZ, !P3 ;  /* 0x000000ff13137207 */ /* 0x000fc40005800000 */
[----:B------:R-:W-:Y:S01]  /*25d0*/  ISETP.GE.AND P3, PT, R16, R36, PT ;  /* 0x000000241000720c */ /* 0x000fe20003f66270 */
[----:B0-----:R-:W-:-:S03]  /*25e0*/  IMAD.MOV.U32 R20, RZ, RZ, R16 ;  /* 0x000000ffff147224 */ /* 0x001fc600078e0010 */
[CC--:B------:R-:W-:Y:S02]  /*25f0*/  ISETP.GE.OR P4, PT, R4.reuse, R18.reuse, P3 ;  /* 0x000000120400720c */ /* 0x0c0fe40001f86670 */
[----:B------:R-:W-:-:S11]  /*2600*/  ISETP.LT.AND P3, PT, R4, R18, P3 ;  /* 0x000000120400720c */ /* 0x000fd60001f61270 */
[----:B--2---:R-:W-:Y:S02]  /*2610*/  @!P4 ISETP.GT.AND P3, PT, R6, R17, PT ;  /* 0x000000110600c20c */ /* 0x004fe40003f64270 */
[----:B------:R-:W-:Y:S02]  /*2620*/  @!P4 ISETP.GT.AND P6, PT, R17, R6, PT ;  /* 0x000000061100c20c */ /* 0x000fe40003fc4270 */
[----:B------:R-:W-:-:S09]  /*2630*/  SEL R37, RZ, 0x8000, !P3 ;  /* 0x00008000ff257807 */ /* 0x000fd20005800000 */
[----:B------:R-:W-:Y:S02]  /*2640*/  @!P3 IMAD R5, R16, 0x4, R34 ;  /* 0x000000041005b824 */ /* 0x000fe400078e0222 */
[----:B------:R-:W-:Y:S02]  /*2650*/  @!P6 VIADD R35, R4, 0x1 ;  /* 0x000000010423e836 */ /* 0x000fe40000000000 */
[C---:B------:R-:W-:Y:S01]  /*2660*/  IMAD.IADD R4, R16.reuse, 0x1, R4 ;  /* 0x0000000110047824 */ /* 0x040fe200078e0204 */
[----:B------:R0:W-:Y:S01]  /*2670*/  @!P3 LDS R17, [R5+0x804] ;  /* 0x000804000511b984 */ /* 0x0001e20000000800 */
[----:B------:R-:W-:-:S03]  /*2680*/  @!P3 VIADD R20, R16, 0x1 ;  /* 0x000000011014b836 */ /* 0x000fc60000000000 */
[----:B------:R-:W-:Y:S01]  /*2690*/  ISETP.GE.AND P4, PT, R4, R2, PT ;  /* 0x000000020400720c */ /* 0x000fe20003f86270 */
[----:B------:R-:W-:Y:S01]  /*26a0*/  IMAD.IADD R51, R35, 0x1, R20 ;  /* 0x0000000123337824 */ /* 0x000fe200078e0214 */
[----:B------:R-:W-:Y:S01]  /*26b0*/  ISETP.GE.AND P3, PT, R20, R36, PT ;  /* 0x000000241400720c */ /* 0x000fe20003f66270 */
[----:B0-----:R-:W-:Y:S01]  /*26c0*/  IMAD.MOV.U32 R5, RZ, RZ, R6 ;  /* 0x000000ffff057224 */ /* 0x001fe200078e0006 */
[----:B------:R-:W-:Y:S02]  /*26d0*/  SEL R37, R37, RZ, !P4 ;  /* 0x000000ff25257207 */ /* 0x000fe40006000000 */
[CC--:B------:R-:W-:Y:S02]  /*26e0*/  ISETP.GE.OR P4, PT, R35.reuse, R18.reuse, P3 ;  /* 0x000000122300720c */ /* 0x0c0fe40001f86670 */
[CC--:B------:R-:W-:Y:S01]  /*26f0*/  ISETP.LT.AND P3, PT, R35.reuse, R18.reuse, P3 ;  /* 0x000000122300720c */ /* 0x0c0fe20001f61270 */
[----:B------:R-:W0:Y:S01]  /*2700*/  @!P6 LDS R5, [R53+0x804] ;  /* 0x000804003505e984 */ /* 0x000e220000000800 */
[----:B------:R-:W-:-:S09]  /*2710*/  ISETP.GE.AND P6, PT, R35, R18, PT ;  /* 0x000000122300720c */ /* 0x000fd20003fc6270 */
[----:B0-----:R-:W-:Y:S02]  /*2720*/  @!P4 ISETP.GT.AND P3, PT, R5, R17, PT ;  /* 0x000000110500c20c */ /* 0x001fe40003f64270 */
[----:B------:R-:W-:Y:S02]  /*2730*/  @!P4 ISETP.GT.AND P6, PT, R17, R5, PT ;  /* 0x000000051100c20c */ /* 0x000fe40003fc4270 */
[----:B------:R-:W-:-:S09]  /*2740*/  SEL R16, RZ, 0x10000, !P3 ;  /* 0x00010000ff107807 */ /* 0x000fd20005800000 */
[----:B------:R-:W-:-:S05]  /*2750*/  @!P3 IMAD R4, R20, 0x4, R34 ;  /* 0x000000041404b824 */ /* 0x000fca00078e0222 */
[----:B------:R0:W-:Y:S02]  /*2760*/  @!P3 LDS R17, [R4+0x804] ;  /* 0x000804000411b984 */ /* 0x0001e40000000800 */
[----:B0-----:R-:W-:-:S04]  /*2770*/  @!P3 VIADD R4, R20, 0x1 ;  /* 0x000000011404b836 */ /* 0x001fc80000000000 */
[----:B------:R-:W-:Y:S01]  /*2780*/  @!P3 IMAD.MOV.U32 R20, RZ, RZ, R4 ;  /* 0x000000ffff14b224 */ /* 0x000fe200078e0004 */
[----:B------:R-:W-:Y:S01]  /*2790*/  ISETP.GE.AND P3, PT, R51, R2, PT ;  /* 0x000000023300720c */ /* 0x000fe20003f66270 */
[----:B------:R-:W-:Y:S02]  /*27a0*/  IMAD.MOV.U32 R4, RZ, RZ, R5 ;  /* 0x000000ffff047224 */ /* 0x000fe400078e0005 */
[C---:B------:R-:W-:Y:S01]  /*27b0*/  IMAD R51, R35.reuse, 0x4, R34 ;  /* 0x0000000423337824 */ /* 0x040fe200078e0222 */
[----:B------:R-:W-:Y:S01]  /*27c0*/  SEL R16, R16, RZ, !P3 ;  /* 0x000000ff10107207 */ /* 0x000fe20005800000 */
[----:B------:R-:W-:Y:S01]  /*27d0*/  @!P6 VIADD R35, R35, 0x1 ;  /* 0x000000012323e836 */ /* 0x000fe20000000000 */
[----:B------:R-:W-:Y:S02]  /*27e0*/  ISETP.GE.AND P3, PT, R20, R36, PT ;  /* 0x000000241400720c */ /* 0x000fe40003f66270 */
[----:B------:R-:W0:Y:S02]  /*27f0*/  @!P6 LDS R4, [R51+0x804] ;  /* 0x000804003304e984 */ /* 0x000e240000000800 */
[----:B------:R-:W-:-:S02]  /*2800*/  ISETP.GE.OR P6, PT, R35, R18, P3 ;  /* 0x000000122300720c */ /* 0x000fc40001fc6670 */
[CC--:B------:R-:W-:Y:S02]  /*2810*/  ISETP.LT.AND P3, PT, R35.reuse, R18.reuse, P3 ;  /* 0x000000122300720c */ /* 0x0c0fe40001f61270 */
[----:B------:R-:W-:-:S09]  /*2820*/  ISETP.GE.AND P4, PT, R35, R18, PT ;  /* 0x000000122300720c */ /* 0x000fd20003f86270 */
[----:B0-----:R-:W-:Y:S02]  /*2830*/  @!P6 ISETP.GT.AND P3, PT, R4, R17, PT ;  /* 0x000000110400e20c */ /* 0x001fe40003f64270 */
[----:B------:R-:W-:Y:S02]  /*2840*/  @!P6 ISETP.GT.AND P4, PT, R17, R4, PT ;  /* 0x000000041100e20c */ /* 0x000fe40003f84270 */
[----:B------:R-:W-:Y:S02]  /*2850*/  ISETP.NE.AND P6, PT, R45, RZ, PT ;  /* 0x000000ff2d00720c */ /* 0x000fe40003fc5270 */
[----:B------:R-:W-:Y:S02]  /*2860*/  SEL R45, RZ, 0x2, !P5 ;  /* 0x00000002ff2d7807 */ /* 0x000fe40006800000 */
[----:B------:R-:W-:-:S04]  /*2870*/  ISETP.LT.AND P6, PT, R3, R2, P6 ;  /* 0x000000020300720c */ /* 0x000fc800037c1270 */
[----:B------:R-:W-:-:S04]  /*2880*/  SEL R3, RZ, 0x1, !P6 ;  /* 0x00000001ff037807 */ /* 0x000fc80007000000 */
[----:B------:R-:W-:Y:S01]  /*2890*/  IADD3 R3, PT, PT, R50, R45, R3 ;  /* 0x0000002d32037210 */ /* 0x000fe20007ffe003 */
[----:B------:R-:W-:Y:S01]  /*28a0*/  IMAD R50, R35, 0x4, R34 ;  /* 0x0000000423327824 */ /* 0x000fe200078e0222 */
[----:B------:R-:W-:-:S03]  /*28b0*/  SEL R45, RZ, 0x10, !P0 ;  /* 0x00000010ff2d7807 */ /* 0x000fc60004000000 */
[----:B------:R-:W-:Y:S02]  /*28c0*/  @P6 LOP3.LUT R41, R41, 0x4, RZ, 0xfc, !PT ;  /* 0x0000000429296812 */ /* 0x000fe400078efcff */
[----:B------:R-:W-:Y:S01]  /*28d0*/  IADD3 R54, PT, PT, R45, R3, R54 ;  /* 0x000000032d367210 */ /* 0x000fe20007ffe036 */
[----:B------:R-:W-:Y:S01]  /*28e0*/  IMAD.MOV.U32 R45, RZ, RZ, R4 ;  /* 0x000000ffff2d7224 */ /* 0x000fe200078e0004 */
[----:B------:R-:W-:Y:S01]  /*28f0*/  LOP3.LUT R41, R41, 0xfffffffe, RZ, 0xc0, !PT ;  /* 0xfffffffe29297812 */ /* 0x000fe200078ec0ff */
[----:B------:R-:W-:Y:S01]  /*2900*/  @!P3 IMAD R3, R20, 0x4, R34 ;  /* 0x000000041403b824 */ /* 0x000fe200078e0222 */
[----:B------:R-:W-:Y:S02]  /*2910*/  IADD3 R43, PT, PT, R54, R43, R52 ;  /* 0x0000002b362b7210 */ /* 0x000fe40007ffe034 */
[----:B------:R-:W-:Y:S01]  /*2920*/  @P5 LOP3.LUT R41, R41, 0x1, RZ, 0xfc, !PT ;  /* 0x0000000129295812 */ /* 0x000fe200078efcff */
[----:B------:R-:W-:Y:S01]  /*2930*/  @!P4 LDS R45, [R50+0x804] ;  /* 0x00080400322dc984 */ /* 0x000fe20000000800 */
[----:B------:R-:W-:-:S03]  /*2940*/  IADD3 R42, PT, PT, R43, R42, R23 ;  /* 0x0000002a2b2a7210 */ /* 0x000fc60007ffe017 */
[----:B------:R0:W2:Y:S01]  /*2950*/  @!P3 LDS R17, [R3+0x804] ;  /* 0x000804000311b984 */ /* 0x0000a20000000800 */
[----:B------:R-:W-:-:S04]  /*2960*/  IADD3 R40, PT, PT, R42, R40, R22 ;  /* 0x000000282a287210 */ /* 0x000fc80007ffe016 */
[----:B------:R-:W-:Y:S01]  /*2970*/  IADD3 R39, PT, PT, R40, R39, R21 ;  /* 0x0000002728277210 */ /* 0x000fe20007ffe015 */
[----:B0-----:R-:W-:-:S03]  /*2980*/  IMAD.MOV.U32 R3, RZ, RZ, R35 ;  /* 0x000000ffff037224 */ /* 0x001fc600078e0023 */
[----:B------:R-:W-:Y:S01]  /*2990*/  IADD3 R38, PT, PT, R39, R38, R19 ;  /* 0x0000002627267210 */ /* 0x000fe20007ffe013 */
[----:B------:R-:W-:Y:S02]  /*29a0*/  @!P4 VIADD R3, R35, 0x1 ;  /* 0x000000012303c836 */ /* 0x000fe40000000000 */
[----:B------:R-:W-:Y:S01]  /*29b0*/  IMAD.IADD R35, R20, 0x1, R35 ;  /* 0x0000000114237824 */ /* 0x000fe200078e0223 */
[----:B------:R-:W-:Y:S01]  /*29c0*/  IADD3 R37, PT, PT, R38, R37, R16 ;  /* 0x0000002526257210 */ /* 0x000fe20007ffe010 */
[----:B------:R-:W-:Y:S01]  /*29d0*/  @!P3 VIADD R20, R20, 0x1 ;  /* 0x000000011414b836 */ /* 0x000fe20000000000 */
[----:B------:R-:W-:Y:S02]  /*29e0*/  BAR.SYNC.DEFER_BLOCKING 0x0 ;  /* 0x0000000000007b1d */ /* 0x000fe40000010000 */
[----:B------:R-:W-:Y:S01]  /*29f0*/  ISETP.GE.AND P4, PT, R35, R2, PT ;  /* 0x000000022300720c */ /* 0x000fe20003f86270 */
[----:B------:R-:W-:Y:S01]  /*2a00*/  IMAD.IADD R21, R20, 0x1, R3 ;  /* 0x0000000114157824 */ /* 0x000fe200078e0203 */
[----:B------:R-:W-:-:S02]  /*2a10*/  SEL R35, RZ, 0x20000, !P3 ;  /* 0x00020000ff237807 */ /* 0x000fc40005800000 */
[----:B------:R-:W-:Y:S02]  /*2a20*/  ISETP.GE.AND P3, PT, R20, R36, PT ;  /* 0x000000241400720c */ /* 0x000fe40003f66270 */
[----:B------:R-:W-:Y:S02]  /*2a30*/  SEL R35, R35, RZ, !P4 ;  /* 0x000000ff23237207 */ /* 0x000fe40006000000 */
[CC--:B------:R-:W-:Y:S02]  /*2a40*/  ISETP.GE.OR P4, PT, R3.reuse, R18.reuse, P3 ;  /* 0x000000120300720c */ /* 0x0c0fe40001f86670 */
[----:B------:R-:W-:-:S11]  /*2a50*/  ISETP.LT.AND P3, PT, R3, R18, P3 ;  /* 0x000000120300720c */ /* 0x000fd60001f61270 */
[----:B--2---:R-:W-:Y:S02]  /*2a60*/  @!P4 ISETP.GT.AND P3, PT, R45, R17, PT ;  /* 0x000000112d00c20c */ /* 0x004fe40003f64270 */
[----:B------:R-:W-:Y:S02]  /*2a70*/  ISETP.GE.AND P4, PT, R21, R2, PT ;  /* 0x000000021500720c */ /* 0x000fe40003f86270 */
[----:B------:R-:W-:Y:S02]  /*2a80*/  SEL R2, RZ, 0x40000, !P3 ;  /* 0x00040000ff027807 */ /* 0x000fe40005800000 */
[----:B-1----:R-:W-:Y:S02]  /*2a90*/  ISETP.NE.AND P3, PT, R61, RZ, PT ;  /* 0x000000ff3d00720c */ /* 0x002fe40003f65270 */
[----:B------:R-:W-:-:S04]  /*2aa0*/  SEL R2, R2, RZ, !P4 ;  /* 0x000000ff02027207 */ /* 0x000fc80006000000 */
[----:B------:R-:W-:-:S04]  /*2ab0*/  IADD3 R2, PT, PT, R37, R35, R2 ;  /* 0x0000002325027210 */ /* 0x000fc80007ffe002 */
[----:B------:R0:W1:Y:S03]  /*2ac0*/  POPC R35, R2 ;  /* 0x0000000200237309 */ /* 0x0000660000000000 */
[----:B------:R-:W-:Y:S05]  /*2ad0*/  @P3 BRA `(.L_x_9286) ;  /* 0x0000000400383947 */ /* 0x000fea0003800000 */
        /* <DEDUP_REMOVED lines=20> */
[----:B------:R-:W-:-:S05]  /*2c20*/  ISETP.NE.AND P4, PT, R55, 0xa, PT ;  /* 0x0000000a3700780c */ /* 0x000fca0003f85270 */
        /* <DEDUP_REMOVED lines=28> */
[----:B------:R-:W-:Y:S01]  /*2df0*/  ISETP.NE.AND P3, PT, R61, RZ, PT ;  /* 0x000000ff3d00720c */ /* 0x000fe20003f65270 */
[----:B------:R-:W-:Y:S01]  /*2e00*/  IMAD.IADD R22, R22, 0x1, R21 ;  /* 0x0000000116167824 */ /* 0x000fe200078e0215 */
[----:B------:R-:W-:Y:S02]  /*2e10*/  SEL R52, R21, R52, !P4 ;  /* 0x0000003415347207 */ /* 0x000fe40006000000 */
[----:B------:R-:W-:Y:S01]  /*2e20*/  ISETP.NE.AND P4, PT, R55, 0xb, PT ;  /* 0x0000000b3700780c */ /* 0x000fe20003f85270 */
[----:B------:R-:W-:Y:S01]  /*2e30*/  IMAD.IADD R23, R23, 0x1, R22 ;  /* 0x0000000117177824 */ /* 0x000fe200078e0216 */
[----:B------:R-:W-:Y:S02]  /*2e40*/  SEL R35, R35, RZ, P3 ;  /* 0x000000ff23237207 */ /* 0x000fe40001800000 */
[----:B------:R-:W-:-:S02]  /*2e50*/  SEL R52, R22, R52, !P4 ;  /* 0x0000003416347207 */ /* 0x000fc40006000000 */
[----:B------:R-:W-:Y:S01]  /*2e60*/  ISETP.NE.AND P4, PT, R55, 0xc, PT ;  /* 0x0000000c3700780c */ /* 0x000fe20003f85270 */
[----:B--2---:R-:W-:Y:S01]  /*2e70*/  IMAD.IADD R16, R23, 0x1, R16 ;  /* 0x0000000117107824 */ /* 0x004fe200078e0210 */
[----:B------:R-:W-:Y:S02]  /*2e80*/  ISETP.NE.AND P3, PT, R55, 0xd, PT ;  /* 0x0000000d3700780c */ /* 0x000fe40003f65270 */
[----:B------:R-:W-:Y:S01]  /*2e90*/  SEL R52, R23, R52, !P4 ;  /* 0x0000003417347207 */ /* 0x000fe20006000000 */
[----:B------:R-:W-:Y:S01]  /*2ea0*/  IMAD.IADD R17, R17, 0x1, R16 ;  /* 0x0000000111117824 */ /* 0x000fe200078e0210 */
[C---:B------:R-:W-:Y:S02]  /*2eb0*/  ISETP.NE.AND P4, PT, R55.reuse, 0xe, PT ;  /* 0x0000000e3700780c */ /* 0x040fe40003f85270 */
[----:B------:R-:W-:Y:S01]  /*2ec0*/  SEL R52, R16, R52, !P3 ;  /* 0x0000003410347207 */ /* 0x000fe20005800000 */
[----:B------:R-:W-:Y:S01]  /*2ed0*/  IMAD.IADD R18, R18, 0x1, R17 ;  /* 0x0000000112127824 */ /* 0x000fe200078e0211 */
[----:B------:R-:W-:Y:S01]  /*2ee0*/  ISETP.NE.AND P3, PT, R55, 0xf, PT ;  /* 0x0000000f3700780c */ /* 0x000fe20003f65270 */
[----:B------:R-:W-:Y:S01]  /*2ef0*/  IMAD.MOV.U32 R16, RZ, RZ, RZ ;  /* 0x000000ffff107224 */ /* 0x000fe200078e00ff */
[----:B------:R-:W-:Y:S01]  /*2f00*/  SEL R52, R17, R52, !P4 ;  /* 0x0000003411347207 */ /* 0x000fe20006000000 */
[----:B------:R-:W-:Y:S01]  /*2f10*/  IMAD.IADD R19, R19, 0x1, R18 ;  /* 0x0000000113137824 */ /* 0x000fe200078e0212 */
[----:B------:R-:W-:-:S02]  /*2f20*/  ISETP.GE.U32.AND P4, PT, R0, 0x20, PT ;  /* 0x000000200000780c */ /* 0x000fc40003f86070 */
[----:B------:R-:W-:Y:S02]  /*2f30*/  SEL R52, R18, R52, !P3 ;  /* 0x0000003412347207 */ /* 0x000fe40005800000 */
[----:B------:R-:W-:Y:S02]  /*2f40*/  ISETP.NE.AND P3, PT, R0, RZ, PT ;  /* 0x000000ff0000720c */ /* 0x000fe40003f65270 */
[----:B------:R-:W-:-:S05]  /*2f50*/  SEL R52, R52, RZ, P4 ;  /* 0x000000ff34347207 */ /* 0x000fca0002000000 */
[----:B------:R-:W-:-:S06]  /*2f60*/  IMAD.IADD R17, R52, 0x1, R35 ;  /* 0x0000000134117824 */ /* 0x000fcc00078e0223 */
[----:B------:R-:W-:Y:S05]  /*2f70*/  @P3 BRA `(.L_x_9287) ;  /* 0x0000000c00dc3947 */ /* 0x000fea0003800000 */
[----:B------:R-:W1:Y:S01]  /*2f80*/  LDC.64 R20, c[0x0][0x3d0] ;  /* 0x0000f400ff147b82 */ /* 0x000e620000000a00 */
[----:B------:R-:W-:-:S05]  /*2f90*/  IMAD.MOV.U32 R18, RZ, RZ, 0x65 ;  /* 0x00000065ff127424 */ /* 0x000fca00078e00ff */
[----:B-1----:R1:W-:Y:S01]  /*2fa0*/  ST.E.64.STRONG.GPU desc[UR6][R20.64+0x100], R18 ;  /* 0x0001001214007985 */ /* 0x0023e2000c10fb06 */
[----:B------:R-:W-:Y:S05]  /*2fb0*/  BRA `(.L_x_9287) ;  /* 0x0000000c00cc7947 */ /* 0x000fea0003800000 */
.L_x_9286:
        /* <DEDUP_REMOVED lines=67> */
[----:B------:R-:W-:-:S02]  /*33f0*/  ISETP.GT.U32.AND P3, PT, R0, 0x1f, PT ;  /* 0x0000001f0000780c */ /* 0x000fc40003f64070 */
[----:B------:R-:W-:Y:S02]  /*3400*/  SEL R17, R52, RZ, P4 ;  /* 0x000000ff34117207 */ /* 0x000fe40002000000 */
[----:B------:R-:W-:-:S03]  /*3410*/  ISETP.GE.U32.AND P4, PT, R0, 0x20, PT ;  /* 0x000000200000780c */ /* 0x000fc60003f86070 */
[----:B------:R-:W-:-:S05]  /*3420*/  IMAD.IADD R17, R54, 0x1, R17 ;  /* 0x0000000136117824 */ /* 0x000fca00078e0211 */
[----:B------:R-:W-:Y:S01]  /*3430*/  SEL R23, R52, R17, !P4 ;  /* 0x0000001134177207 */ /* 0x000fe20006000000 */
[----:B------:R-:W-:Y:S06]  /*3440*/  @P3 BRA `(.L_x_9288) ;  /* 0x00000008007c3947 */ /* 0x000fec0003800000 */
[----:B------:R-:W1:Y:S01]  /*3450*/  S2R R61, SR_CTAID.X ;  /* 0x00000000003d7919 */ /* 0x000e620000002500 */
        /* <DEDUP_REMOVED lines=11> */
.L_x_9289:
[----:B------:R-:W-:Y:S05]  /*3510*/  NANOSLEEP 0x1c2 ;  /* 0x000001c20000795d */ /* 0x000fea0003800000 */
[----:B------:R-:W-:Y:S01]  /*3520*/  NOP ;  /* 0x0000000000007918 */ /* 0x000fe20000000000 */
.L_x_9290:
        /* <DEDUP_REMOVED lines=11> */
.L_x_9464:
[----:B------:R-:W-:Y:S05]  /*35e0*/  @!P3 BRA `(.L_x_9292) ;  /* 0x000000000034b947 */ /* 0x000fea0003800000 */
[----:B------:R-:W-:-:S13]  /*35f0*/  ISETP.GT.U32.AND P4, PT, R18, 0x1f3, PT ;  /* 0x000001f31200780c */ /* 0x000fda0003f84070 */
.L_x_9296:
[----:B------:R-:W-:Y:S05]  /*3600*/  YIELD ;  /* 0x0000000000007946 */ /* 0x000fea0003800000 */
[----:B------:R-:W-:Y:S05]  /*3610*/  @P4 BRA `(.L_x_9293) ;  /* 0x0000000000084947 */ /* 0x000fea0003800000 */
[----:B------:R1:W-:Y:S06]  /*3620*/  MEMBAR.SC.CTA ;  /* 0x0000000000007992 */ /* 0x0003ec0000000000 */
[----:B-1----:R-:W-:Y:S05]  /*3630*/  BRA `(.L_x_9294) ;  /* 0x0000000000087947 */ /* 0x002fea0003800000 */
.L_x_9293:
[----:B------:R-:W-:Y:S05]  /*3640*/  NANOSLEEP 0x15e ;  /* 0x0000015e0000795d */ /* 0x000fea0003800000 */
[----:B------:R-:W-:Y:S01]  /*3650*/  NOP ;  /* 0x0000000000007918 */ /* 0x000fe20000000000 */
.L_x_9294:
[----:B------:R-:W2:Y:S01]  /*3660*/  LD.E.64.STRONG.GPU R20, desc[UR6][R16.64+0x100] ;  /* 0x0001000610147980 */ /* 0x000ea2000c10fb00 */
[----:B------:R-:W-:Y:S01]  /*3670*/  UMOV UR4, 0xffffffff ;  /* 0xffffffff00047882 */ /* 0x000fe20000000000 */
[----:B--2---:R-:W-:Y:S02]  /*3680*/  ISETP.NE.AND P3, PT, R20, 0x63, PT ;  /* 0x000000631400780c */ /* 0x004fe40003f65270 */
[----:B------:R-:W-:Y:S11]  /*3690*/  BRA.DIV UR4, `(.L_x_9295) ;  /* 0x000000a204247947 */ /* 0x000ff6000b800000 */
[----:B------:R-:W-:-:S13]  /*36a0*/  VOTE.ANY P3, !P3 ;  /* 0x0000000000ff7806 */ /* 0x000fda0005860100 */
.L_x_9467:
[----:B------:R-:W-:Y:S05]  /*36b0*/  @P3 BRA `(.L_x_9296) ;  /* 0xfffffffc00d03947 */ /* 0x000fea000383ffff */
.L_x_9292:
        /* <DEDUP_REMOVED lines=14> */
[----:B------:R-:W-:Y:S01]  /*37a0*/  LOP3.LUT R17, R0, R17, RZ, 0xc, !PT ;  /* 0x0000001100117212 */ /* 0x000fe200078e0cff */
[----:B------:R-:W-:-:S03]  /*37b0*/  VIADD R0, R36, 0x10 ;  /* 0x0000001024007836 */ /* 0x000fc60000000000 */
        /* <DEDUP_REMOVED lines=26> */
.L_x_9476:
[----:B------:R-:W-:Y:S05]  /*3960*/  @!P4 BRA `(.L_x_9298) ;  /* 0x0000000000f0c947 */ /* 0x000fea0003800000 */
.L_x_9306:
        /* <DEDUP_REMOVED lines=9> */
.L_x_9479:
[----:B------:R-:W-:Y:S05]  /*3a00*/  @!P3 BRA `(.L_x_9300) ;  /* 0x000000000038b947 */ /* 0x000fea0003800000 */
.L_x_9304:
[----:B------:R-:W-:Y:S05]  /*3a10*/  YIELD ;  /* 0x0000000000007946 */ /* 0x000fea0003800000 */
[----:B------:R-:W1:Y:S02]  /*3a20*/  LDCU UR4, c[0x0][0x370] ;  /* 0x00006e00ff0477ac */ /* 0x000e640008000800 */
[----:B-1----:R-:W-:-:S09]  /*3a30*/  UISETP.GT.U32.AND UP0, UPT, UR4, 0x1f3, UPT ;  /* 0x000001f30400788c */ /* 0x002fd2000bf04070 */
[----:B------:R-:W-:Y:S05]  /*3a40*/  BRA.U UP0, `(.L_x_9301) ;  /* 0x0000000100087547 */ /* 0x000fea000b800000 */
[----:B------:R1:W-:Y:S06]  /*3a50*/  MEMBAR.SC.CTA ;  /* 0x0000000000007992 */ /* 0x0003ec0000000000 */
[----:B-1----:R-:W-:Y:S05]  /*3a60*/  BRA `(.L_x_9302) ;  /* 0x0000000000087947 */ /* 0x002fea0003800000 */
.L_x_9301:
[----:B------:R-:W-:Y:S05]  /*3a70*/  NANOSLEEP 0x15e ;  /* 0x0000015e0000795d */ /* 0x000fea0003800000 */
[----:B------:R-:W-:Y:S01]  /*3a80*/  NOP ;  /* 0x0000000000007918 */ /* 0x000fe20000000000 */
.L_x_9302:
[----:B------:R-:W2:Y:S01]  /*3a90*/  LD.E.64.STRONG.GPU R20, desc[UR6][R16.64+-0x100] ;  /* 0xffff000610147980 */ /* 0x000ea2000c10fb00 */
[----:B------:R-:W-:Y:S01]  /*3aa0*/  UMOV UR4, 0xffffffff ;  /* 0xffffffff00047882 */ /* 0x000fe20000000000 */
[----:B--2---:R-:W-:Y:S02]  /*3ab0*/  ISETP.NE.AND P3, PT, R20, 0x63, PT ;  /* 0x000000631400780c */ /* 0x004fe40003f65270 */
[----:B------:R-:W-:Y:S11]  /*3ac0*/  BRA.DIV UR4, `(.L_x_9303) ;  /* 0x000000a204647947 */ /* 0x000ff6000b800000 */
[----:B------:R-:W-:-:S13]  /*3ad0*/  VOTE.ANY P3, !P3 ;  /* 0x0000000000ff7806 */ /* 0x000fda0005860100 */
.L_x_9482:
[----:B------:R-:W-:Y:S05]  /*3ae0*/  @P3 BRA `(.L_x_9304) ;  /* 0xfffffffc00c83947 */ /* 0x000fea000383ffff */
.L_x_9300:
        /* <DEDUP_REMOVED lines=35> */
.L_x_9491:
[----:B------:R-:W-:Y:S05]  /*3d20*/  @P3 BRA `(.L_x_9306) ;  /* 0xfffffffc00103947 */ /* 0x000fea000383ffff */
.L_x_9298:
[----:B------:R-:W1:Y:S01]  /*3d30*/  S2R R0, SR_TID.X ;  /* 0x0000000000007919 */ /* 0x000e620000002100 */
[----:B------:R-:W-:-:S13]  /*3d40*/  ISETP.NE.AND P3, PT, R36, RZ, PT ;  /* 0x000000ff2400720c */ /* 0x000fda0003f65270 */
[----:B------:R-:W2:Y:S01]  /*3d50*/  @!P3 S2R R17, SR_CgaCtaId ;  /* 0x000000000011b919 */ /* 0x000ea20000008800 */
[----:B------:R-:W-:Y:S02]  /*3d60*/  @!P3 MOV R21, 0x400 ;  /* 0x000004000015b802 */ /* 0x000fe40000000f00 */
[----:B-1----:R-:W-:-:S13]  /*3d70*/  ISETP.NE.AND P4, PT, R0, RZ, PT ;  /* 0x000000ff0000720c */ /* 0x002fda0003f85270 */
[----:B------:R-:W1:Y:S01]  /*3d80*/  @!P4 S2R R16, SR_CgaCtaId ;  /* 0x000000000010c919 */ /* 0x000e620000008800 */
[----:B------:R-:W-:Y:S01]  /*3d90*/  @!P4 MOV R20, 0x400 ;  /* 0x000004000014c802 */ /* 0x000fe20000000f00 */
[--C-:B------:R-:W-:Y:S01]  /*3da0*/  @!P4 IMAD.IADD R19, R19, 0x1, R22.reuse ;  /* 0x000000011313c824 */ /* 0x100fe200078e0216 */
        /* <DEDUP_REMOVED lines=9> */
.L_x_9288:
        /* <DEDUP_REMOVED lines=11> */
.L_x_9287:
[----:B------:R-:W-:Y:S05]  /*3ef0*/  BSYNC.RECONVERGENT B0 ;  /* 0x0000000000007941 */ /* 0x000fea0003800200 */
.L_x_9285:
[----:B------:R-:W-:Y:S01]  /*3f00*/  BAR.SYNC.DEFER_BLOCKING 0x0 ;  /* 0x0000000000007b1d */ /* 0x000fe20000010000 */
[----:B------:R-:W-:Y:S01]  /*3f10*/  LOP3.LUT P4, RZ, R41, 0x4, RZ, 0xc0, !PT ;  /* 0x0000000429ff7812 */ /* 0x000fe2000788c0ff */
[----:B---3--:R-:W-:Y:S01]  /*3f20*/  IMAD.IADD R17, R17, 0x1, -R16 ;  /* 0x0000000111117824 */ /* 0x008fe200078e0a10 */
[----:B------:R-:W-:-:S03]  /*3f30*/  LOP3.LUT P5, RZ, R41, 0x1, RZ, 0xc0, !PT ;  /* 0x0000000129ff7812 */ /* 0x000fc600078ac0ff */
[----:B-1----:R-:W-:Y:S01]  /*3f40*/  IMAD.MOV.U32 R21, RZ, RZ, R17 ;  /* 0x000000ffff157224 */ /* 0x002fe200078e0011 */
[----:B------:R-:W-:Y:S07]  /*3f50*/  BSSY.RECONVERGENT B0, `(.L_x_9307) ;  /* 0x00000dc000007945 */ /* 0x000fee0003800200 */
[C---:B------:R-:W-:Y:S02]  /*3f60*/  @P4 VIADD R21, R17.reuse, 0x1 ;  /* 0x0000000111154836 */ /* 0x040fe40000000000 */
[----:B------:R-:W-:-:S02]  /*3f70*/  @P4 IMAD R36, R17, 0x4, R34 ;  /* 0x0000000411244824 */ /* 0x000fc400078e0222 */
[C---:B------:R-:W-:Y:S02]  /*3f80*/  @P5 VIADD R18, R21.reuse, 0x1 ;  /* 0x0000000115125836 */ /* 0x040fe40000000000 */
[----:B------:R-:W-:Y:S02]  /*3f90*/  @P5 IMAD R20, R21, 0x4, R34 ;  /* 0x0000000415145824 */ /* 0x000fe400078e0222 */
[----:B------:R-:W-:Y:S01]  /*3fa0*/  @P5 IMAD.MOV.U32 R21, RZ, RZ, R18 ;  /* 0x000000ffff155224 */ /* 0x000fe200078e0012 */
[----:B------:R1:W-:Y:S03]  /*3fb0*/  @P4 STS [R36+0x800], R29 ;  /* 0x0008001d24004388 */ /* 0x0003e60000000800 */
[C---:B------:R-:W-:Y:S02]  /*3fc0*/  @P2 VIADD R18, R21.reuse, 0x1 ;  /* 0x0000000115122836 */ /* 0x040fe40000000000 */
[----:B------:R-:W-:Y:S01]  /*3fd0*/  @P2 IMAD R23, R21, 0x4, R34 ;  /* 0x0000000415172824 */ /* 0x000fe200078e0222 */
[----:B------:R2:W-:Y:S01]  /*3fe0*/  @P5 STS [R20+0x800], R28 ;  /* 0x0008001c14005388 */ /* 0x0005e20000000800 */
[----:B------:R-:W-:Y:S01]  /*3ff0*/  @P2 IMAD.MOV.U32 R21, RZ, RZ, R18 ;  /* 0x000000ffff152224 */ /* 0x000fe200078e0012 */
[----:B------:R-:W-:-:S02]  /*4000*/  LOP3.LUT P3, R18, R43, 0x20, RZ, 0xc0, !PT ;  /* 0x000000202b127812 */ /* 0x000fc4000786c0ff */
[----:B------:R-:W-:Y:S01]  /*4010*/  LOP3.LUT P4, R43, R43, 0x40, RZ, 0xc0, !PT ;  /* 0x000000402b2b7812 */ /* 0x000fe2000788c0ff */
[C---:B------:R-:W-:Y:S01]  /*4020*/  @P1 VIADD R35, R21.reuse, 0x1 ;  /* 0x0000000115231836 */ /* 0x040fe20000000000 */
[----:B------:R3:W-:Y:S01]  /*4030*/  @P2 STS [R23+0x800], R27 ;  /* 0x0008001b17002388 */ /* 0x0007e20000000800 */
[----:B------:R-:W-:Y:S02]  /*4040*/  @P1 IMAD R22, R21, 0x4, R34 ;  /* 0x0000000415161824 */ /* 0x000fe400078e0222 */
[----:B------:R-:W-:-:S03]  /*4050*/  @P1 IMAD.MOV.U32 R21, RZ, RZ, R35 ;  /* 0x000000ffff151224 */ /* 0x000fc600078e0023 */
[----:B------:R5:W-:Y:S01]  /*4060*/  @P1 STS [R22+0x800], R26 ;  /* 0x0008001a16001388 */ /* 0x000be20000000800 */
[C---:B------:R-:W-:Y:S02]  /*4070*/  @P0 VIADD R35, R21.reuse, 0x1 ;  /* 0x0000000115230836 */ /* 0x040fe40000000000 */
[----:B-1----:R-:W-:Y:S02]  /*4080*/  @P0 IMAD R29, R21, 0x4, R34 ;  /* 0x00000004151d0824 */ /* 0x002fe400078e0222 */
[----:B------:R-:W-:-:S03]  /*4090*/  @P0 IMAD.MOV.U32 R21, RZ, RZ, R35 ;  /* 0x000000ffff150224 */ /* 0x000fc600078e0023 */
[----:B------:R-:W-:Y:S01]  /*40a0*/  @P0 STS [R29+0x800], R25 ;  /* 0x000800191d000388 */ /* 0x000fe20000000800 */
[C---:B------:R-:W-:Y:S02]  /*40b0*/  @P3 IMAD R55, R21.reuse, 0x4, R34 ;  /* 0x0000000415373824 */ /* 0x040fe400078e0222 */
[----:B------:R-:W-:-:S03]  /*40c0*/  @P3 VIADD R35, R21, 0x1 ;  /* 0x0000000115233836 */ /* 0x000fc60000000000 */
[----:B------:R1:W-:Y:S01]  /*40d0*/  @P3 STS [R55+0x800], R24 ;  /* 0x0008001837003388 */ /* 0x0003e20000000800 */
[----:B------:R-:W-:Y:S01]  /*40e0*/  @P3 IMAD.MOV.U32 R21, RZ, RZ, R35 ;  /* 0x000000ffff153224 */ /* 0x000fe200078e0023 */
[----:B--2---:R-:W-:-:S03]  /*40f0*/  LOP3.LUT P3, R20, R42, 0x80, RZ, 0xc0, !PT ;  /* 0x000000802a147812 */ /* 0x004fc6000786c0ff */
[C---:B------:R-:W-:Y:S02]  /*4100*/  @P4 IMAD R36, R21.reuse, 0x4, R34 ;  /* 0x0000000415244824 */ /* 0x040fe400078e0222 */
[----:B------:R-:W-:-:S03]  /*4110*/  @P4 VIADD R35, R21, 0x1 ;  /* 0x0000000115234836 */ /* 0x000fc60000000000 */
[----:B------:R-:W-:Y:S01]  /*4120*/  @P4 STS [R36+0x800], R15 ;  /* 0x0008000f24004388 */ /* 0x000fe20000000800 */
[----:B------:R-:W-:Y:S01]  /*4130*/  @P4 IMAD.MOV.U32 R21, RZ, RZ, R35 ;  /* 0x000000ffff154224 */ /* 0x000fe200078e0023 */
[----:B------:R-:W-:-:S03]  /*4140*/  LOP3.LUT P4, R42, R42, 0x100, RZ, 0xc0, !PT ;  /* 0x000001002a2a7812 */ /* 0x000fc6000788c0ff */
[C---:B---3--:R-:W-:Y:S02]  /*4150*/  @P3 IMAD R23, R21.reuse, 0x4, R34 ;  /* 0x0000000415173824 */ /* 0x048fe400078e0222 */
[----:B-----5:R-:W-:-:S03]  /*4160*/  @P3 VIADD R22, R21, 0x1 ;  /* 0x0000000115163836 */ /* 0x020fc60000000000 */
[----:B------:R2:W-:Y:S01]  /*4170*/  @P3 STS [R23+0x800], R14 ;  /* 0x0008000e17003388 */ /* 0x0005e20000000800 */
[----:B------:R-:W-:-:S04]  /*4180*/  @P3 IMAD.MOV.U32 R21, RZ, RZ, R22 ;  /* 0x000000ffff153224 */ /* 0x000fc800078e0016 */
[C---:B-1----:R-:W-:Y:S02]  /*4190*/  @P4 IMAD R24, R21.reuse, 0x4, R34 ;  /* 0x0000000415184824 */ /* 0x042fe400078e0222 */
[----:B------:R-:W-:Y:S01]  /*41a0*/  @P4 VIADD R22, R21, 0x1 ;  /* 0x0000000115164836 */ /* 0x000fe20000000000 */
[----:B--2---:R-:W-:-:S03]  /*41b0*/  LOP3.LUT P3, R14, R40, 0x200, RZ, 0xc0, !PT ;  /* 0x00000200280e7812 */ /* 0x004fc6000786c0ff */
[----:B------:R-:W-:Y:S01]  /*41c0*/  @P4 IMAD.MOV.U32 R21, RZ, RZ, R22 ;  /* 0x000000ffff154224 */ /* 0x000fe200078e0016 */
[----:B------:R-:W-:Y:S01]  /*41d0*/  @P4 STS [R24+0x800], R13 ;  /* 0x0008000d18004388 */ /* 0x000fe20000000800 */
[----:B------:R-:W-:-:S08]  /*41e0*/  LOP3.LUT P4, R40, R40, 0x400, RZ, 0xc0, !PT ;  /* 0x0000040028287812 */ /* 0x000fd0000788c0ff */
[C---:B------:R-:W-:Y:S02]  /*41f0*/  @P3 IMAD R25, R21.reuse, 0x4, R34 ;  /* 0x0000000415193824 */ /* 0x040fe400078e0222 */
[----:B------:R-:W-:-:S03]  /*4200*/  @P3 VIADD R15, R21, 0x1 ;  /* 0x00000001150f3836 */ /* 0x000fc60000000000 */
[----:B------:R1:W-:Y:S01]  /*4210*/  @P3 STS [R25+0x800], R12 ;  /* 0x0008000c19003388 */ /* 0x0003e20000000800 */
[----:B------:R-:W-:-:S04]  /*4220*/  @P3 IMAD.MOV.U32 R21, RZ, RZ, R15 ;  /* 0x000000ffff153224 */ /* 0x000fc800078e000f */
[C---:B------:R-:W-:Y:S02]  /*4230*/  @P4 IMAD R22, R21.reuse, 0x4, R34 ;  /* 0x0000000415164824 */ /* 0x040fe400078e0222 */
[----:B------:R-:W-:Y:S01]  /*4240*/  @P4 VIADD R15, R21, 0x1 ;  /* 0x00000001150f4836 */ /* 0x000fe20000000000 */
[----:B-1----:R-:W-:-:S03]  /*4250*/  LOP3.LUT P3, R12, R39, 0x800, RZ, 0xc0, !PT ;  /* 0x00000800270c7812 */ /* 0x002fc6000786c0ff */
        /* <DEDUP_REMOVED lines=11> */
[----:B------:R1:W-:Y:S01]  /*4310*/  @P4 STS [R24+0x800], R9 ;  /* 0x0008000918004388 */ /* 0x0003e20000000800 */
[----:B------:R-:W-:-:S08]  /*4320*/  LOP3.LUT P4, R38, R38, 0x4000, RZ, 0xc0, !PT ;  /* 0x0000400026267812 */ /* 0x000fd0000788c0ff */
[C---:B------:R-:W-:Y:S02]  /*4330*/  @P3 IMAD R13, R21.reuse, 0x4, R34 ;  /* 0x00000004150d3824 */ /* 0x040fe400078e0222 */
        /* <DEDUP_REMOVED lines=9> */
[C---:B------:R-:W-:Y:S02]  /*43d0*/  @P3 IMAD R15, R21.reuse, 0x4, R34 ;  /* 0x00000004150f3824 */ /* 0x040fe400078e0222 */
[----:B-1----:R-:W-:-:S03]  /*43e0*/  @P3 VIADD R9, R21, 0x1 ;  /* 0x0000000115093836 */ /* 0x002fc60000000000 */
[----:B------:R1:W-:Y:S01]  /*43f0*/  @P3 STS [R15+0x800], R6 ;  /* 0x000800060f003388 */ /* 0x0003e20000000800 */
[----:B------:R-:W-:Y:S01]  /*4400*/  @P3 IMAD.MOV.U32 R21, RZ, RZ, R9 ;  /* 0x000000ffff153224 */ /* 0x000fe200078e0009 */
[----:B--2---:R-:W-:-:S03]  /*4410*/  LOP3.LUT P3, R13, R2, 0x20000, RZ, 0xc0, !PT ;  /* 0x00020000020d7812 */ /* 0x004fc6000786c0ff */
[C---:B------:R-:W-:Y:S02]  /*4420*/  @P4 VIADD R8, R21.reuse, 0x1 ;  /* 0x0000000115084836 */ /* 0x040fe40000000000 */
[----:B------:R-:W-:Y:S02]  /*4430*/  @P4 IMAD R24, R21, 0x4, R34 ;  /* 0x0000000415184824 */ /* 0x000fe400078e0222 */
[----:B------:R-:W-:-:S03]  /*4440*/  @P4 IMAD.MOV.U32 R21, RZ, RZ, R8 ;  /* 0x000000ffff154224 */ /* 0x000fc600078e0008 */
[----:B------:R2:W-:Y:S01]  /*4450*/  @P4 STS [R24+0x800], R5 ;  /* 0x0008000518004388 */ /* 0x0005e20000000800 */
[----:B0-----:R-:W-:Y:S02]  /*4460*/  LOP3.LUT P4, R2, R2, 0x40000, RZ, 0xc0, !PT ;  /* 0x0004000002027812 */ /* 0x001fe4000788c0ff */
[C---:B------:R-:W-:Y:S02]  /*4470*/  @P3 IMAD R9, R21.reuse, 0x4, R34 ;  /* 0x0000000415093824 */ /* 0x040fe400078e0222 */
[----:B---3--:R-:W-:-:S03]  /*4480*/  @P3 VIADD R7, R21, 0x1 ;  /* 0x0000000115073836 */ /* 0x008fc60000000000 */
[----:B------:R2:W-:Y:S01]  /*4490*/  @P3 STS [R9+0x800], R4 ;  /* 0x0008000409003388 */ /* 0x0005e20000000800 */
[----:B------:R-:W-:Y:S01]  /*44a0*/  @P3 IMAD.MOV.U32 R21, RZ, RZ, R7 ;  /* 0x000000ffff153224 */ /* 0x000fe200078e0007 */
[----:B----4-:R-:W-:-:S04]  /*44b0*/  ISETP.GE.AND P3, PT, R0, R19, PT ;  /* 0x000000130000720c */ /* 0x010fc80003f66270 */
[----:B-1----:R-:W-:-:S05]  /*44c0*/  @P4 IMAD R6, R21, 0x4, R34 ;  /* 0x0000000415064824 */ /* 0x002fca00078e0222 */
[----:B------:R2:W-:Y:S01]  /*44d0*/  @P4 STS [R6+0x800], R45 ;  /* 0x0008002d06004388 */ /* 0x0005e20000000800 */
[----:B------:R-:W-:Y:S06]  /*44e0*/  BAR.SYNC.DEFER_BLOCKING 0x0 ;  /* 0x0000000000007b1d */ /* 0x000fec0000010000 */
[----:B------:R-:W-:Y:S05]  /*44f0*/  @P3 BRA `(.L_x_9308) ;  /* 0x0000000800043947 */ /* 0x000fea0003800000 */
[----:B--2---:R-:W-:Y:S01]  /*4500*/  LOP3.LUT R4, RZ, R0, RZ, 0x33, !PT ;  /* 0x00000000ff047212 */ /* 0x004fe200078e33ff */
[----:B------:R-:W-:Y:S01]  /*4510*/  BSSY.RECONVERGENT B1, `(.L_x_9309) ;  /* 0x000001a000017945 */ /* 0x000fe20003800200 */
[----:B------:R-:W-:-:S03]  /*4520*/  IMAD.MOV.U32 R22, RZ, RZ, R0 ;  /* 0x000000ffff167224 */ /* 0x000fc600078e0000 */
[----:B------:R-:W-:-:S05]  /*4530*/  IMAD.IADD R15, R4, 0x1, R19 ;  /* 0x00000001040f7824 */ /* 0x000fca00078e0213 */
[----:B------:R-:W-:-:S04]  /*4540*/  LOP3.LUT R5, R15, 0x600, RZ, 0xc0, !PT ;  /* 0x000006000f057812 */ /* 0x000fc800078ec0ff */
[----:B------:R-:W-:-:S13]  /*4550*/  ISETP.NE.AND P3, PT, R5, 0x600, PT ;  /* 0x000006000500780c */ /* 0x000fda0003f65270 */
[----:B------:R-:W-:Y:S05]  /*4560*/  @!P3 BRA `(.L_x_9310) ;  /* 0x000000000050b947 */ /* 0x000fea0003800000 */
[----:B------:R-:W-:Y:S01]  /*4570*/  VIADD R5, R5, 0x200 ;  /* 0x0000020005057836 */ /* 0x000fe20000000000 */
[----:B------:R-:W-:Y:S01]  /*4580*/  LEA.HI R4, R15, 0x1, RZ, 0x17 ;  /* 0x000000010f047811 */ /* 0x000fe200078fb8ff */
[C---:B------:R-:W-:Y:S01]  /*4590*/  IMAD R6, R0.reuse, 0x4, R34 ;  /* 0x0000000400067824 */ /* 0x040fe200078e0222 */
[----:B------:R-:W-:Y:S01]  /*45a0*/  BSSY.RECONVERGENT B2, `(.L_x_9310) ;  /* 0x0000010000027945 */ /* 0x000fe20003800200 */
[----:B------:R-:W-:Y:S01]  /*45b0*/  IMAD.IADD R7, R0, 0x1, R16 ;  /* 0x0000000100077824 */ /* 0x000fe200078e0210 */
[----:B------:R-:W-:Y:S01]  /*45c0*/  LOP3.LUT R5, R5, 0x600, RZ, 0xc0, !PT ;  /* 0x0000060005057812 */ /* 0x000fe200078ec0ff */
[----:B------:R-:W-:Y:S01]  /*45d0*/  VIADD R6, R6, 0x800 ;  /* 0x0000080006067836 */ /* 0x000fe20000000000 */
[----:B------:R-:W-:-:S03]  /*45e0*/  LOP3.LUT R4, R4, 0x3, RZ, 0xc0, !PT ;  /* 0x0000000304047812 */ /* 0x000fc600078ec0ff */
[----:B------:R-:W-:Y:S02]  /*45f0*/  IMAD.IADD R22, R5, 0x1, R0 ;  /* 0x0000000105167824 */ /* 0x000fe400078e0200 */
[----:B------:R-:W-:-:S07]  /*4600*/  IMAD.MOV R8, RZ, RZ, -R4 ;  /* 0x000000ffff087224 */ /* 0x000fce00078e0a04 */
.L_x_9311:
[----:B0-----:R0:W1:Y:S01]  /*4610*/  LDS R9, [R6] ;  /* 0x0000000006097984 */ /* 0x0010620000000800 */
[----:B------:R-:W2:Y:S01]  /*4620*/  LDC.64 R4, c[0x0][0x3a8] ;  /* 0x0000ea00ff047b82 */ /* 0x000ea20000000a00 */
[----:B------:R-:W-:-:S05]  /*4630*/  VIADD R8, R8, 0x1 ;  /* 0x0000000108087836 */ /* 0x000fca0000000000 */
[----:B------:R-:W-:Y:S01]  /*4640*/  ISETP.NE.AND P3, PT, R8, RZ, PT ;  /* 0x000000ff0800720c */ /* 0x000fe20003f65270 */
[----:B0-----:R-:W-:Y:S02]  /*4650*/  VIADD R6, R6, 0x800 ;  /* 0x0000080006067836 */ /* 0x001fe40000000000 */
[----:B--2---:R-:W-:-:S04]  /*4660*/  IMAD.WIDE R4, R7, 0x4, R4 ;  /* 0x0000000407047825 */ /* 0x004fc800078e0204 */
[----:B------:R-:W-:Y:S01]  /*4670*/  VIADD R7, R7, 0x200 ;  /* 0x0000020007077836 */ /* 0x000fe20000000000 */
[----:B-1----:R0:W-:Y:S05]  /*4680*/  STG.E desc[UR6][R4.64], R9 ;  /* 0x0000000904007986 */ /* 0x0021ea000c101906 */
[----:B------:R-:W-:Y:S05]  /*4690*/  @P3 BRA `(.L_x_9311) ;  /* 0xfffffffc00dc3947 */ /* 0x000fea000383ffff */
[----:B------:R-:W-:Y:S05]  /*46a0*/  BSYNC.RECONVERGENT B2 ;  /* 0x0000000000027941 */ /* 0x000fea0003800200 */
.L_x_9310:
[----:B------:R-:W-:Y:S05]  /*46b0*/  BSYNC.RECONVERGENT B1 ;  /* 0x0000000000017941 */ /* 0x000fea0003800200 */
.L_x_9309:
[----:B------:R-:W-:-:S13]  /*46c0*/  ISETP.GE.U32.AND P3, PT, R15, 0x600, PT ;  /* 0x000006000f00780c */ /* 0x000fda0003f66070 */
[----:B------:R-:W-:Y:S05]  /*46d0*/  @!P3 BRA `(.L_x_9308) ;  /* 0x00000004008cb947 */ /* 0x000fea0003800000 */
[----:B------:R-:W1:Y:S01]  /*46e0*/  LDCU.64 UR4, c[0x0][0x3a8] ;  /* 0x00007500ff0477ac */ /* 0x000e620008000a00 */
[----:B0-----:R-:W-:Y:S01]  /*46f0*/  IMAD.IADD R4, R19, 0x1, -R22 ;  /* 0x0000000113047824 */ /* 0x001fe200078e0a16 */
[----:B------:R-:W-:Y:S01]  /*4700*/  BSSY.RECONVERGENT B1, `(.L_x_9312) ;  /* 0x0000039000017945 */ /* 0x000fe20003800200 */
[C---:B------:R-:W-:Y:S01]  /*4710*/  IMAD R21, R22.reuse, 0x4, R34 ;  /* 0x0000000416157824 */ /* 0x040fe200078e0222 */
[----:B------:R-:W-:Y:S01]  /*4720*/  PLOP3.LUT P3, PT, PT, PT, PT, 0x80, 0x8 ;  /* 0x000000000008781c */ /* 0x000fe20003f6f070 */
[----:B------:R-:W-:Y:S01]  /*4730*/  IMAD.IADD R15, R22, 0x1, R16 ;  /* 0x00000001160f7824 */ /* 0x000fe200078e0210 */
[----:B------:R-:W-:Y:S01]  /*4740*/  ISETP.GT.AND P4, PT, R4, 0x1800, PT ;  /* 0x000018000400780c */ /* 0x000fe20003f84270 */
[----:B------:R-:W-:Y:S01]  /*4750*/  VIADD R21, R21, 0x2000 ;  /* 0x0000200015157836 */ /* 0x000fe20000000000 */
[----:B-1----:R-:W-:-:S04]  /*4760*/  UIADD3 UR4, UP0, UPT, UR4, 0x1000, URZ ;  /* 0x0000100004047890 */ /* 0x002fc8000ff1e0ff */
[----:B------:R-:W-:Y:S02]  /*4770*/  UIADD3.X UR5, UPT, UPT, URZ, UR5, URZ, UP0, !UPT ;  /* 0x00000005ff057290 */ /* 0x000fe400087fe4ff */
[----:B------:R-:W-:-:S04]  /*4780*/  IMAD.U32 R4, RZ, RZ, UR4 ;  /* 0x00000004ff047e24 */ /* 0x000fc8000f8e00ff */
[----:B------:R-:W-:Y:S01]  /*4790*/  IMAD.U32 R5, RZ, RZ, UR5 ;  /* 0x00000005ff057e24 */ /* 0x000fe2000f8e00ff */
[----:B------:R-:W-:Y:S06]  /*47a0*/  @!P4 BRA `(.L_x_9313) ;  /* 0x0000000000b8c947 */ /* 0x000fec0003800000 */
[----:B------:R-:W-:Y:S01]  /*47b0*/  PLOP3.LUT P3, PT, PT, PT, PT, 0x8, 0x80 ;  /* 0x000000000080781c */ /* 0x000fe20003f6e170 */
[----:B------:R-:W-:-:S12]  /*47c0*/  VIADD R23, R19, 0xffffe800 ;  /* 0xffffe80013177836 */ /* 0x000fd80000000000 */
.L_x_9314:
[----:B-1----:R-:W0:Y:S01]  /*47d0*/  LDS R25, [R21+-0x1800] ;  /* 0xffe8000015197984 */ /* 0x002e220000000800 */
[----:B------:R-:W-:-:S03]  /*47e0*/  IMAD.WIDE R6, R15, 0x4, R4 ;  /* 0x000000040f067825 */ /* 0x000fc600078e0204 */
[----:B------:R-:W1:Y:S01]  /*47f0*/  LDS R54, [R21+-0x1000] ;  /* 0xfff0000015367984 */ /* 0x000e620000000800 */
[----:B------:R-:W-:-:S03]  /*4800*/  VIADD R22, R22, 0x2000 ;  /* 0x0000200016167836 */ /* 0x000fc60000000000 */
[----:B------:R-:W2:Y:S02]  /*4810*/  LDS R55, [R21+-0x800] ;  /* 0xfff8000015377984 */ /* 0x000ea40000000800 */
[----:B------:R-:W-:Y:S02]  /*4820*/  ISETP.GE.AND P4, PT, R22, R23, PT ;  /* 0x000000171600720c */ /* 0x000fe40003f86270 */
[----:B------:R-:W3:Y:S04]  /*4830*/  LDS R61, [R21] ;  /* 0x00000000153d7984 */ /* 0x000ee80000000800 */
[----:B------:R-:W4:Y:S04]  /*4840*/  LDS R8, [R21+0x800] ;  /* 0x0008000015087984 */ /* 0x000f280000000800 */
[----:B------:R-:W5:Y:S04]  /*4850*/  LDS R9, [R21+0x1000] ;  /* 0x0010000015097984 */ /* 0x000f680000000800 */
[----:B------:R-:W5:Y:S04]  /*4860*/  LDS R45, [R21+0x1800] ;  /* 0x00180000152d7984 */ /* 0x000f680000000800 */
[----:B------:R-:W5:Y:S04]  /*4870*/  LDS R52, [R21+0x2000] ;  /* 0x0020000015347984 */ /* 0x000f680000000800 */
[----:B------:R-:W5:Y:S04]  /*4880*/  LDS R24, [R21+0x2800] ;  /* 0x0028000015187984 */ /* 0x000f680000000800 */
[----:B------:R-:W-:Y:S04]  /*4890*/  LDS R26, [R21+0x3800] ;  /* 0x00380000151a7984 */ /* 0x000fe80000000800 */
[----:B0-----:R-:W-:Y:S04]  /*48a0*/  STG.E desc[UR6][R6.64+-0x1000], R25 ;  /* 0xfff0001906007986 */ /* 0x001fe8000c101906 */
[----:B------:R-:W0:Y:S04]  /*48b0*/  LDS R25, [R21+0x3000] ;  /* 0x0030000015197984 */ /* 0x000e280000000800 */
[----:B------:R-:W0:Y:S04]  /*48c0*/  LDS R27, [R21+0x4000] ;  /* 0x00400000151b7984 */ /* 0x000e280000000800 */
[----:B------:R-:W0:Y:S04]  /*48d0*/  LDS R28, [R21+0x4800] ;  /* 0x00480000151c7984 */ /* 0x000e280000000800 */
[----:B------:R-:W0:Y:S04]  /*48e0*/  LDS R29, [R21+0x5000] ;  /* 0x00500000151d7984 */ /* 0x000e280000000800 */
[----:B------:R-:W0:Y:S04]  /*48f0*/  LDS R35, [R21+0x5800] ;  /* 0x0058000015237984 */ /* 0x000e280000000800 */
[----:B------:R3:W0:Y:S04]  /*4900*/  LDS R36, [R21+0x6000] ;  /* 0x0060000015247984 */ /* 0x0006280000000800 */
[----:B-1----:R-:W-:Y:S04]  /*4910*/  STG.E desc[UR6][R6.64+-0x800], R54 ;  /* 0xfff8003606007986 */ /* 0x002fe8000c101906 */
[----:B--2---:R-:W-:Y:S01]  /*4920*/  STG.E desc[UR6][R6.64], R55 ;  /* 0x0000003706007986 */ /* 0x004fe2000c101906 */
[----:B---3--:R-:W-:-:S03]  /*4930*/  VIADD R21, R21, 0x8000 ;  /* 0x0000800015157836 */ /* 0x008fc60000000000 */
[----:B------:R1:W-:Y:S02]  /*4940*/  STG.E desc[UR6][R6.64+0x800], R61 ;  /* 0x0008003d06007986 */ /* 0x0003e4000c101906 */
[----:B-1----:R-:W-:-:S04]  /*4950*/  VIADD R6, R15, 0x800 ;  /* 0x000008000f067836 */ /* 0x002fc80000000000 */
[----:B------:R-:W-:-:S05]  /*4960*/  IMAD.WIDE R6, R6, 0x4, R4 ;  /* 0x0000000406067825 */ /* 0x000fca00078e0204 */
[----:B----4-:R1:W-:Y:S04]  /*4970*/  STG.E desc[UR6][R6.64+-0x1000], R8 ;  /* 0xfff0000806007986 */ /* 0x0103e8000c101906 */
[----:B-----5:R2:W-:Y:S04]  /*4980*/  STG.E desc[UR6][R6.64+-0x800], R9 ;  /* 0xfff8000906007986 */ /* 0x0205e8000c101906 */
[----:B------:R-:W-:Y:S01]  /*4990*/  STG.E desc[UR6][R6.64], R45 ;  /* 0x0000002d06007986 */ /* 0x000fe2000c101906 */
[----:B-1----:R-:W-:-:S03]  /*49a0*/  VIADD R8, R15, 0x1000 ;  /* 0x000010000f087836 */ /* 0x002fc60000000000 */
[----:B------:R1:W-:Y:S01]  /*49b0*/  STG.E desc[UR6][R6.64+0x800], R52 ;  /* 0x0008003406007986 */ /* 0x0003e2000c101906 */
[C---:B--2---:R-:W-:Y:S02]  /*49c0*/  VIADD R9, R15.reuse, 0x1800 ;  /* 0x000018000f097836 */ /* 0x044fe40000000000 */
[----:B------:R-:W-:Y:S02]  /*49d0*/  VIADD R15, R15, 0x2000 ;  /* 0x000020000f0f7836 */ /* 0x000fe40000000000 */
[----:B-1----:R-:W-:-:S04]  /*49e0*/  IMAD.WIDE R6, R8, 0x4, R4 ;  /* 0x0000000408067825 */ /* 0x002fc800078e0204 */
[----:B------:R-:W-:Y:S01]  /*49f0*/  IMAD.WIDE R8, R9, 0x4, R4 ;  /* 0x0000000409087825 */ /* 0x000fe200078e0204 */
[----:B------:R1:W-:Y:S04]  /*4a00*/  STG.E desc[UR6][R6.64+-0x1000], R24 ;  /* 0xfff0001806007986 */ /* 0x0003e8000c101906 */
[----:B0-----:R1:W-:Y:S04]  /*4a10*/  STG.E desc[UR6][R6.64+-0x800], R25 ;  /* 0xfff8001906007986 */ /* 0x0013e8000c101906 */
[----:B------:R1:W-:Y:S04]  /*4a20*/  STG.E desc[UR6][R6.64], R26 ;  /* 0x0000001a06007986 */ /* 0x0003e8000c101906 */
[----:B------:R1:W-:Y:S04]  /*4a30*/  STG.E desc[UR6][R6.64+0x800], R27 ;  /* 0x0008001b06007986 */ /* 0x0003e8000c101906 */
[----:B------:R1:W-:Y:S04]  /*4a40*/  STG.E desc[UR6][R8.64+-0x1000], R28 ;  /* 0xfff0001c08007986 */ /* 0x0003e8000c101906 */
[----:B------:R1:W-:Y:S04]  /*4a50*/  STG.E desc[UR6][R8.64+-0x800], R29 ;  /* 0xfff8001d08007986 */ /* 0x0003e8000c101906 */
[----:B------:R1:W-:Y:S04]  /*4a60*/  STG.E desc[UR6][R8.64], R35 ;  /* 0x0000002308007986 */ /* 0x0003e8000c101906 */
[----:B------:R1:W-:Y:S01]  /*4a70*/  STG.E desc[UR6][R8.64+0x800], R36 ;  /* 0x0008002408007986 */ /* 0x0003e2000c101906 */
[----:B------:R-:W-:Y:S05]  /*4a80*/  @!P4 BRA `(.L_x_9314) ;  /* 0xfffffffc0050c947 */ /* 0x000fea000383ffff */
.L_x_9313:
[----:B------:R-:W-:Y:S05]  /*4a90*/  BSYNC.RECONVERGENT B1 ;  /* 0x0000000000017941 */ /* 0x000fea0003800200 */
.L_x_9312:
        /* <DEDUP_REMOVED lines=27> */
.L_x_9316:
[----:B------:R-:W-:Y:S05]  /*4c50*/  BSYNC.RECONVERGENT B1 ;  /* 0x0000000000017941 */ /* 0x000fea0003800200 */
.L_x_9315:
[----:B------:R-:W-:-:S13]  /*4c60*/  ISETP.LT.OR P3, PT, R22, R19, P3 ;  /* 0x000000131600720c */ /* 0x000fda0001f61670 */
[----:B------:R-:W-:Y:S05]  /*4c70*/  @!P3 BRA `(.L_x_9308) ;  /* 0x000000000024b947 */ /* 0x000fea0003800000 */
[----:B0-----:R-:W0:Y:S01]  /*4c80*/  LDS R7, [R21+-0x1800] ;  /* 0xffe8000015077984 */ /* 0x001e220000000800 */
[----:B------:R-:W-:-:S03]  /*4c90*/  IMAD.WIDE R4, R15, 0x4, R4 ;  /* 0x000000040f047825 */ /* 0x000fc600078e0204 */
[----:B------:R-:W1:Y:S04]  /*4ca0*/  LDS R9, [R21+-0x1000] ;  /* 0xfff0000015097984 */ /* 0x000e680000000800 */
[----:B------:R-:W2:Y:S04]  /*4cb0*/  LDS R23, [R21+-0x800] ;  /* 0xfff8000015177984 */ /* 0x000ea80000000800 */
[----:B------:R-:W3:Y:S04]  /*4cc0*/  LDS R25, [R21] ;  /* 0x0000000015197984 */ /* 0x000ee80000000800 */
[----:B0-----:R4:W-:Y:S04]  /*4cd0*/  STG.E desc[UR6][R4.64+-0x1000], R7 ;  /* 0xfff0000704007986 */ /* 0x0019e8000c101906 */
[----:B-1----:R4:W-:Y:S04]  /*4ce0*/  STG.E desc[UR6][R4.64+-0x800], R9 ;  /* 0xfff8000904007986 */ /* 0x0029e8000c101906 */
[----:B--2---:R4:W-:Y:S04]  /*4cf0*/  STG.E desc[UR6][R4.64], R23 ;  /* 0x0000001704007986 */ /* 0x0049e8000c101906 */
[----:B---3--:R4:W-:Y:S02]  /*4d00*/  STG.E desc[UR6][R4.64+0x800], R25 ;  /* 0x0008001904007986 */ /* 0x0089e4000c101906 */
.L_x_9308:
[----:B------:R-:W-:Y:S05]  /*4d10*/  BSYNC.RECONVERGENT B0 ;  /* 0x0000000000007941 */ /* 0x000fea0003800200 */
.L_x_9307:
[----:B------:R-:W1:Y:S01]  /*4d20*/  LDCU.64 UR4, c[0x0][0x390] ;  /* 0x00007200ff0477ac */ /* 0x000e620008000a00 */
[----:B0-2-4-:R-:W0:Y:S01]  /*4d30*/  LDC.64 R4, c[0x0][0x398] ;  /* 0x0000e600ff047b82 */ /* 0x015e220000000a00 */
[CC--:B------:R-:W-:Y:S01]  /*4d40*/  IADD3 R7, P3, PT, R33.reuse, R0.reuse, RZ ;  /* 0x0000000021077210 */ /* 0x0c0fe20007f7e0ff */
[----:B------:R-:W-:Y:S01]  /*4d50*/  VIADD R22, R0, 0x200 ;  /* 0x0000020000167836 */ /* 0x000fe20000000000 */
[----:B------:R-:W-:Y:S02]  /*4d60*/  SHF.R.S32.HI R9, RZ, 0x1f, R31 ;  /* 0x0000001fff097819 */ /* 0x000fe4000001141f */
[----:B------:R-:W-:Y:S02]  /*4d70*/  LEA.HI.X.SX32 R8, R33, RZ, 0x1, P3 ;  /* 0x000000ff21087211 */ /* 0x000fe400018f0eff */
[----:B------:R-:W-:-:S05]  /*4d80*/  IADD3 R15, P3, PT, -R31, R0, RZ ;  /* 0x000000001f0f7210 */ /* 0x000fca0007f7e1ff */
[----:B------:R-:W-:Y:S01]  /*4d90*/  IMAD.X R9, RZ, RZ, ~R9, P3 ;  /* 0x000000ffff097224 */ /* 0x000fe200018e0e09 */
[----:B-1----:R-:W-:-:S04]  /*4da0*/  LEA R6, P4, R7, UR4, 0x2 ;  /* 0x0000000407067c11 */ /* 0x002fc8000f8810ff */
[----:B------:R-:W-:Y:S02]  /*4db0*/  LEA.HI.X R7, R7, UR5, R8, 0x2, P4 ;  /* 0x0000000507077c11 */ /* 0x000fe4000a0f1408 */
[----:B------:R-:W-:Y:S01]  /*4dc0*/  ISETP.GE.AND P4, PT, R0, R31, PT ;  /* 0x0000001f0000720c */ /* 0x000fe20003f86270 */
[----:B0-----:R-:W-:-:S03]  /*4dd0*/  IMAD.WIDE R4, R32, 0x4, R4 ;  /* 0x0000000420047825 */ /* 0x001fc600078e0204 */
[----:B------:R-:W-:-:S04]  /*4de0*/  LEA R8, P3, R15, R4, 0x2 ;  /* 0x000000040f087211 */ /* 0x000fc800078610ff */
[----:B------:R-:W-:Y:S02]  /*4df0*/  LEA.HI.X R9, R15, R5, R9, 0x2, P3 ;  /* 0x000000050f097211 */ /* 0x000fe400018f1409 */
[----:B------:R-:W-:-:S03]  /*4e00*/  ISETP.GE.AND P3, PT, R22, R31, PT ;  /* 0x0000001f1600720c */ /* 0x000fc60003f66270 */
[----:B------:R0:W5:Y:S10]  /*4e10*/  @!P4 LDG.E R21, desc[UR6][R6.64] ;  /* 0x000000060615c981 */ /* 0x000174000c1e1900 */
[----:B------:R0:W5:Y:S01]  /*4e20*/  @P3 LDG.E R15, desc[UR6][R8.64+0x800] ;  /* 0x00080006080f3981 */ /* 0x000162000c1e1900 */
[C---:B------:R-:W-:Y:S01]  /*4e30*/  @P4 IMAD.IADD R23, R0.reuse, 0x1, -R31 ;  /* 0x0000000100174824 */ /* 0x040fe200078e0a1f */
[----:B------:R-:W-:-:S03]  /*4e40*/  LOP3.LUT R22, R0, 0x400, RZ, 0xfc, !PT ;  /* 0x0000040000167812 */ /* 0x000fc600078efcff */
[----:B------:R-:W-:-:S05]  /*4e50*/  @P4 IMAD.WIDE R4, R23, 0x4, R4 ;  /* 0x0000000417044825 */ /* 0x000fca00078e0204 */
        /* <DEDUP_REMOVED lines=64> */
[----:B------:R0:W5:Y:S04]  /*5260*/  @!P4 LDG.E R45, desc[UR6][R6.64+0x8000] ;  /* 0x00800006062dc981 */ /* 0x000168000c1e1900 */
[----:B------:R0:W5:Y:S01]  /*5270*/  @!P3 LDG.E R52, desc[UR6][R6.64+0x8800] ;  /* 0x008800060634b981 */ /* 0x000162000c1e1900 */
[----:B------:R-:W-:Y:S01]  /*5280*/  ISETP.GE.AND P3, PT, R54, R30, PT ;  /* 0x0000001e3600720c */ /* 0x000fe20003f66270 */
[----:B------:R-:W-:-:S12]  /*5290*/  BSSY.RECONVERGENT B0, `(.L_x_9317) ;  /* 0x0000005000007945 */ /* 0x000fd80003800200 */
[----:B0-----:R-:W-:Y:S05]  /*52a0*/  @P3 BRA `(.L_x_9318) ;  /* 0x00000000000c3947 */ /* 0x001fea0003800000 */
[----:B------:R-:W-:-:S13]  /*52b0*/  ISETP.GE.AND P3, PT, R54, R31, PT ;  /* 0x0000001f3600720c */ /* 0x000fda0003f66270 */
[----:B------:R0:W5:Y:S04]  /*52c0*/  @!P3 LDG.E R30, desc[UR6][R6.64+0x9000] ;  /* 0x00900006061eb981 */ /* 0x000168000c1e1900 */
[----:B------:R0:W5:Y:S02]  /*52d0*/  @P3 LDG.E R30, desc[UR6][R8.64+0x9000] ;  /* 0x00900006081e3981 */ /* 0x000164000c1e1900 */
.L_x_9318:
[----:B------:R-:W-:Y:S05]  /*52e0*/  BSYNC.RECONVERGENT B0 ;  /* 0x0000000000007941 */ /* 0x000fea0003800200 */
.L_x_9317:
[----:B------:R-:W2:Y:S04]  /*52f0*/  LDL.LU R61, [R1+0x10] ;  /* 0x00001000013d7983 */ /* 0x000ea80000300800 */
[----:B------:R-:W3:Y:S04]  /*5300*/  LDL.LU R55, [R1+0xc] ;  /* 0x00000c0001377983 */ /* 0x000ee80000300800 */
[----:B------:R-:W4:Y:S04]  /*5310*/  LDL.LU R54, [R1+0x8] ;  /* 0x0000080001367983 */ /* 0x000f280000300800 */
[----:B------:R-:W4:Y:S04]  /*5320*/  LDL.LU R31, [R1+0x4] ;  /* 0x00000400011f7983 */ /* 0x000f280000300800 */
[----:B0-----:R-:W4:Y:S01]  /*5330*/  LDL.LU R9, [R1] ;  /* 0x0000000001097983 */ /* 0x001f220000300800 */
[----:B------:R-:W-:Y:S01]  /*5340*/  IMAD R8, R0, 0x4, R34 ;  /* 0x0000000400087824 */ /* 0x000fe200078e0222 */
[----:B------:R-:W-:Y:S01]  /*5350*/  BAR.SYNC.DEFER_BLOCKING 0x0 ;  /* 0x0000000000007b1d */ /* 0x000fe20000010000 */
[----:B------:R-:W-:-:S02]  /*5360*/  ISETP.NE.AND P4, PT, R18, RZ, PT ;  /* 0x000000ff1200720c */ /* 0x000fc40003f85270 */
        /* <DEDUP_REMOVED lines=31> */
[----:B------:R-:W-:Y:S01]  /*5560*/  @P5 LDS R15, [R49+0x800] ;  /* 0x00080000310f5984 */ /* 0x000fe20000000800 */
[----:B------:R-:W-:-:S03]  /*5570*/  ISETP.NE.AND P5, PT, R37, RZ, PT ;  /* 0x000000ff2500720c */ /* 0x000fc60003fa5270 */
[----:B------:R-:W0:Y:S01]  /*5580*/  @P6 LDS R21, [R44+0x800] ;  /* 0x000800002c156984 */ /* 0x000e220000000800 */
[----:B------:R-:W-:-:S03]  /*5590*/  ISETP.NE.AND P6, PT, R13, RZ, PT ;  /* 0x000000ff0d00720c */ /* 0x000fc60003fc5270 */
[----:B------:R-:W1:Y:S01]  /*55a0*/  @P2 LDS R4, [R48+0x800] ;  /* 0x0008000030042984 */ /* 0x000e620000000800 */
[----:B------:R-:W-:-:S03]  /*55b0*/  P2R R13, PR, RZ, 0x40 ;  /* 0x00000040ff0d7803 */ /* 0x000fc60000000000 */
[----:B------:R-:W1:Y:S04]  /*55c0*/  @P1 LDS R5, [R47+0x800] ;  /* 0x000800002f051984 */ /* 0x000e680000000800 */
[----:B------:R-:W-:Y:S04]  /*55d0*/  @P5 LDS R45, [R51+0x800] ;  /* 0x00080000332d5984 */ /* 0x000fe80000000800 */
[----:B------:R-:W1:Y:S04]  /*55e0*/  @P0 LDS R22, [R46+0x800] ;  /* 0x000800002e160984 */ /* 0x000e680000000800 */
[----:B------:R-:W-:Y:S04]  /*55f0*/  @P6 LDS R52, [R50+0x800] ;  /* 0x0008000032346984 */ /* 0x000fe80000000800 */
[----:B--2---:R-:W2:Y:S01]  /*5600*/  @P4 LDS R23, [R61+0x800] ;  /* 0x000800003d174984 */ /* 0x004ea20000000800 */
[----:B------:R-:W-:-:S03]  /*5610*/  ISETP.NE.AND P4, PT, R11, RZ, PT ;  /* 0x000000ff0b00720c */ /* 0x000fc60003f85270 */
[----:B---3--:R-:W3:Y:S01]  /*5620*/  @P3 LDS R24, [R55+0x800] ;  /* 0x0008000037183984 */ /* 0x008ee20000000800 */
[----:B------:R-:W-:Y:S02]  /*5630*/  ISETP.NE.AND P3, PT, R20, RZ, PT ;  /* 0x000000ff1400720c */ /* 0x000fe40003f65270 */
[----:B------:R-:W-:-:S07]  /*5640*/  P2R R18, PR, RZ, 0x10 ;  /* 0x00000010ff127803 */ /* 0x000fce0000000000 */
[----:B------:R-:W-:Y:S04]  /*5650*/  @P4 LDS R36, [R53+0x800] ;  /* 0x0008000035244984 */ /* 0x000fe80000000800 */
[----:B------:R-:W-:Y:S01]  /*5660*/  @P3 LOP3.LUT R41, R41, 0x100, RZ, 0xfc, !PT ;  /* 0x0000010029293812 */ /* 0x000fe200078efcff */
[----:B----4-:R-:W4:Y:S01]  /*5670*/  @P3 LDS R25, [R54+0x800] ;  /* 0x0008000036193984 */ /* 0x010f220000000800 */
[----:B------:R-:W-:Y:S02]  /*5680*/  ISETP.NE.AND P3, PT, R42, RZ, PT ;  /* 0x000000ff2a00720c */ /* 0x000fe40003f65270 */
[----:B------:R-:W-:-:S11]  /*5690*/  LOP3.LUT R41, R41, 0xffffff7f, RZ, 0xc0, !PT ;  /* 0xffffff7f29297812 */ /* 0x000fd600078ec0ff */
[----:B------:R-:W-:Y:S01]  /*56a0*/  @P3 LOP3.LUT R41, R41, 0x80, RZ, 0xfc, !PT ;  /* 0x0000008029293812 */ /* 0x000fe200078efcff */
[----:B------:R-:W4:Y:S01]  /*56b0*/  @P3 LDS R26, [R31+0x800] ;  /* 0x000800001f1a3984 */ /* 0x000f220000000800 */
[----:B------:R-:W-:Y:S02]  /*56c0*/  ISETP.NE.AND P3, PT, R14, RZ, PT ;  /* 0x000000ff0e00720c */ /* 0x000fe40003f65270 */
[----:B------:R-:W-:Y:S02]  /*56d0*/  LOP3.LUT R41, R41, 0xffffffbf, RZ, 0xc0, !PT ;  /* 0xffffffbf29297812 */ /* 0x000fe400078ec0ff */
[----:B------:R-:W-:Y:S02]  /*56e0*/  P2R R14, PR, RZ, 0x20 ;  /* 0x00000020ff0e7803 */ /* 0x000fe40000000000 */
[----:B------:R-:W-:-:S07]  /*56f0*/  ISETP.NE.AND P5, PT, R2, RZ, PT ;  /* 0x000000ff0200720c */ /* 0x000fce0003fa5270 */
[----:B------:R-:W-:Y:S01]  /*5700*/  @P3 LOP3.LUT R41, R41, 0x40, RZ, 0xfc, !PT ;  /* 0x0000004029293812 */ /* 0x000fe200078efcff */
[----:B------:R0:W4:Y:S01]  /*5710*/  @P3 LDS R27, [R9+0x800] ;  /* 0x00080000091b3984 */ /* 0x0001220000000800 */
[----:B------:R-:W-:Y:S02]  /*5720*/  ISETP.NE.AND P3, PT, R40, RZ, PT ;  /* 0x000000ff2800720c */ /* 0x000fe40003f65270 */
[----:B------:R-:W-:Y:S02]  /*5730*/  LOP3.LUT R41, R41, 0xffffffdf, RZ, 0xc0, !PT ;  /* 0xffffffdf29297812 */ /* 0x000fe400078ec0ff */
[----:B------:R-:W-:-:S05]  /*5740*/  @P5 IMAD R3, R3, 0x4, R34 ;  /* 0x0000000403035824 */ /* 0x000fca00078e0222 */
[----:B------:R2:W-:Y:S04]  /*5750*/  @P5 LDS R30, [R3+0x800] ;  /* 0x00080000031e5984 */ /* 0x0005e80000000800 */
[----:B------:R-:W-:Y:S01]  /*5760*/  @P3 LOP3.LUT R41, R41, 0x20, RZ, 0xfc, !PT ;  /* 0x0000002029293812 */ /* 0x000fe200078efcff */
[----:B------:R-:W4:Y:S01]  /*5770*/  @P3 LDS R28, [R60+0x800] ;  /* 0x000800003c1c3984 */ /* 0x000f220000000800 */
[----:B------:R-:W-:Y:S02]  /*5780*/  ISETP.NE.AND P3, PT, R12, RZ, PT ;  /* 0x000000ff0c00720c */ /* 0x000fe40003f65270 */
[----:B------:R-:W-:-:S11]  /*5790*/  LOP3.LUT R41, R41, 0xffffffef, RZ, 0xc0, !PT ;  /* 0xffffffef29297812 */ /* 0x000fd600078ec0ff */
        /* <DEDUP_REMOVED lines=11> */
[----:B------:R-:W-:Y:S02]  /*5850*/  LOP3.LUT P4, RZ, R41, 0x4, RZ, 0xc0, !PT ;  /* 0x0000000429ff7812 */ /* 0x000fe4000788c0ff */
[----:B0-----:R-:W-:-:S09]  /*5860*/  P2R R9, PR, RZ, 0x8 ;  /* 0x00000008ff097803 */ /* 0x001fd20000000000 */
[----:B------:R-:W0:Y:S01]  /*5870*/  @P3 LDS R35, [R56+0x800] ;  /* 0x0008000038233984 */ /* 0x000e220000000800 */
[----:B------:R-:W-:Y:S01]  /*5880*/  BAR.SYNC.DEFER_BLOCKING 0x0 ;  /* 0x0000000000007b1d */ /* 0x000fe20000010000 */
[C---:B------:R-:W-:Y:S02]  /*5890*/  LOP3.LUT P3, RZ, R41.reuse, 0x1, RZ, 0xc0, !PT ;  /* 0x0000000129ff7812 */ /* 0x040fe4000786c0ff */
[----:B------:R-:W-:-:S04]  /*58a0*/  LOP3.LUT R41, R41, 0xfffff7ff, RZ, 0xc0, !PT ;  /* 0xfffff7ff29297812 */ /* 0x000fc800078ec0ff */
[----:B------:R-:W-:-:S04]  /*58b0*/  @P5 LOP3.LUT R41, R41, 0x800, RZ, 0xfc, !PT ;  /* 0x0000080029295812 */ /* 0x000fc800078efcff */
[C---:B------:R-:W-:Y:S02]  /*58c0*/  LOP3.LUT P6, RZ, R41.reuse, 0x100, RZ, 0xc0, !PT ;  /* 0x0000010029ff7812 */ /* 0x040fe400078cc0ff */
[----:B------:R-:W-:Y:S01]  /*58d0*/  LOP3.LUT P5, RZ, R41, 0x40, RZ, 0xc0, !PT ;  /* 0x0000004029ff7812 */ /* 0x000fe200078ac0ff */
[C---:B------:R-:W-:Y:S01]  /*58e0*/  @P3 VIADD R2, R17.reuse, 0x1 ;  /* 0x0000000111023836 */ /* 0x040fe20000000000 */
[----:B------:R-:W-:Y:S01]  /*58f0*/  P2R R12, PR, RZ, 0x40 ;  /* 0x00000040ff0c7803 */ /* 0x000fe20000000000 */
[----:B------:R-:W-:Y:S01]  /*5900*/  @P3 IMAD R8, R17, 0x4, R34 ;  /* 0x0000000411083824 */ /* 0x000fe200078e0222 */
[----:B------:R-:W-:Y:S01]  /*5910*/  LOP3.LUT P6, RZ, R41, 0x200, RZ, 0xc0, !PT ;  /* 0x0000020029ff7812 */ /* 0x000fe200078cc0ff */
[----:B------:R-:W-:-:S03]  /*5920*/  @P3 IMAD.MOV.U32 R17, RZ, RZ, R2 ;  /* 0x000000ffff113224 */ /* 0x000fc600078e0002 */
[----:B------:R-:W-:Y:S01]  /*5930*/  P2R R11, PR, RZ, 0x40 ;  /* 0x00000040ff0b7803 */ /* 0x000fe20000000000 */
[----:B------:R-:W-:Y:S01]  /*5940*/  @P2 VIADD R2, R17, 0x1 ;  /* 0x0000000111022836 */ /* 0x000fe20000000000 */
[----:B------:R-:W-:Y:S01]  /*5950*/  LOP3.LUT P6, RZ, R41, 0x400, RZ, 0xc0, !PT ;  /* 0x0000040029ff7812 */ /* 0x000fe200078cc0ff */
[----:B------:R-:W-:Y:S01]  /*5960*/  @P2 IMAD R7, R17, 0x4, R34 ;  /* 0x0000000411072824 */ /* 0x000fe200078e0222 */
[----:B------:R3:W-:Y:S01]  /*5970*/  @P4 STS [R6+0x800], R21 ;  /* 0x0008001506004388 */ /* 0x0007e20000000800 */
[----:B------:R-:W-:Y:S01]  /*5980*/  @P2 IMAD.MOV.U32 R17, RZ, RZ, R2 ;  /* 0x000000ffff112224 */ /* 0x000fe200078e0002 */
[----:B------:R-:W-:Y:S02]  /*5990*/  LOP3.LUT P4, RZ, R41, 0x20, RZ, 0xc0, !PT ;  /* 0x0000002029ff7812 */ /* 0x000fe4000788c0ff */
[----:B------:R-:W-:Y:S01]  /*59a0*/  @P3 STS [R8+0x800], R15 ;  /* 0x0008000f08003388 */ /* 0x000fe20000000800 */
[----:B------:R-:W-:Y:S01]  /*59b0*/  @P1 VIADD R2, R17, 0x1 ;  /* 0x0000000111021836 */ /* 0x000fe20000000000 */
[----:B------:R-:W-:Y:S01]  /*59c0*/  LOP3.LUT P3, RZ, R41, 0x10, RZ, 0xc0, !PT ;  /* 0x0000001029ff7812 */ /* 0x000fe2000786c0ff */
[----:B------:R-:W-:Y:S01]  /*59d0*/  @P1 IMAD R10, R17, 0x4, R34 ;  /* 0x00000004110a1824 */ /* 0x000fe200078e0222 */
[----:B-1----:R1:W-:Y:S01]  /*59e0*/  @P2 STS [R7+0x800], R4 ;  /* 0x0008000407002388 */ /* 0x0023e20000000800 */
[----:B------:R-:W-:Y:S01]  /*59f0*/  @P1 IMAD.MOV.U32 R17, RZ, RZ, R2 ;  /* 0x000000ffff111224 */ /* 0x000fe200078e0002 */
[----:B------:R-:W-:-:S02]  /*5a00*/  LOP3.LUT P2, RZ, R41, 0x80, RZ, 0xc0, !PT ;  /* 0x0000008029ff7812 */ /* 0x000fc4000784c0ff */
[----:B------:R-:W-:Y:S01]  /*5a10*/  @P1 STS [R10+0x800], R5 ;  /* 0x000800050a001388 */ /* 0x000fe20000000800 */
[----:B------:R-:W-:Y:S01]  /*5a20*/  @P0 VIADD R2, R17, 0x1 ;  /* 0x0000000111020836 */ /* 0x000fe20000000000 */
[----:B------:R-:W-:Y:S01]  /*5a30*/  LOP3.LUT P1, RZ, R41, 0x2, RZ, 0xc0, !PT ;  /* 0x0000000229ff7812 */ /* 0x000fe2000782c0ff */
[----:B--2---:R-:W-:Y:S02]  /*5a40*/  @P0 IMAD R3, R17, 0x4, R34 ;  /* 0x0000000411030824 */ /* 0x004fe400078e0222 */
[----:B------:R-:W-:-:S03]  /*5a50*/  @P0 IMAD.MOV.U32 R17, RZ, RZ, R2 ;  /* 0x000000ffff110224 */ /* 0x000fc600078e0002 */
[----:B------:R2:W-:Y:S01]  /*5a60*/  @P0 STS [R3+0x800], R22 ;  /* 0x0008001603000388 */ /* 0x0005e20000000800 */
[----:B---3--:R-:W-:Y:S01]  /*5a70*/  @P6 IMAD R6, R17, 0x4, R34 ;  /* 0x0000000411066824 */ /* 0x008fe200078e0222 */
[----:B------:R-:W-:Y:S01]  /*5a80*/  LOP3.LUT P0, RZ, R41, 0x8, RZ, 0xc0, !PT ;  /* 0x0000000829ff7812 */ /* 0x000fe2000780c0ff */
[----:B------:R-:W-:-:S03]  /*5a90*/  @P6 VIADD R2, R17, 0x1 ;  /* 0x0000000111026836 */ /* 0x000fc60000000000 */
[----:B------:R3:W-:Y:S01]  /*5aa0*/  @P6 STS [R6+0x800], R23 ;  /* 0x0008001706006388 */ /* 0x0007e20000000800 */
[----:B------:R-:W-:Y:S01]  /*5ab0*/  @P6 IMAD.MOV.U32 R17, RZ, RZ, R2 ;  /* 0x000000ffff116224 */ /* 0x000fe200078e0002 */
[----:B------:R-:W-:-:S13]  /*5ac0*/  ISETP.NE.AND P6, PT, R11, RZ, PT ;  /* 0x000000ff0b00720c */ /* 0x000fda0003fc5270 */
[C---:B-1----:R-:W-:Y:S02]  /*5ad0*/  @P6 IMAD R7, R17.reuse, 0x4, R34 ;  /* 0x0000000411076824 */ /* 0x042fe400078e0222 */
[----:B------:R-:W-:-:S03]  /*5ae0*/  @P6 VIADD R2, R17, 0x1 ;  /* 0x0000000111026836 */ /* 0x000fc60000000000 */
[----:B------:R-:W-:Y:S01]  /*5af0*/  @P6 STS [R7+0x800], R24 ;  /* 0x0008001807006388 */ /* 0x000fe20000000800 */
[----:B------:R-:W-:Y:S01]  /*5b00*/  @P6 IMAD.MOV.U32 R17, RZ, RZ, R2 ;  /* 0x000000ffff116224 */ /* 0x000fe200078e0002 */
[----:B------:R-:W-:-:S13]  /*5b10*/  ISETP.NE.AND P6, PT, R12, RZ, PT ;  /* 0x000000ff0c00720c */ /* 0x000fda0003fc5270 */
[C---:B------:R-:W-:Y:S02]  /*5b20*/  @P6 VIADD R2, R17.reuse, 0x1 ;  /* 0x0000000111026836 */ /* 0x040fe40000000000 */
[----:B------:R-:W-:Y:S02]  /*5b30*/  @P6 IMAD R4, R17, 0x4, R34 ;  /* 0x0000000411046824 */ /* 0x000fe400078e0222 */
[----:B------:R-:W-:-:S03]  /*5b40*/  @P6 IMAD.MOV.U32 R17, RZ, RZ, R2 ;  /* 0x000000ffff116224 */ /* 0x000fc600078e0002 */
[----:B----4-:R1:W-:Y:S01]  /*5b50*/  @P6 STS [R4+0x800], R25 ;  /* 0x0008001904006388 */ /* 0x0103e20000000800 */
[----:B------:R-:W-:Y:S01]  /*5b60*/  @P2 VIADD R2, R17, 0x1 ;  /* 0x0000000111022836 */ /* 0x000fe20000000000 */
[----:B------:R-:W-:Y:S01]  /*5b70*/  ISETP.NE.AND P6, PT, R13, RZ, PT ;  /* 0x000000ff0d00720c */ /* 0x000fe20003fc5270 */
[----:B--2---:R-:W-:Y:S02]  /*5b80*/  @P2 IMAD R3, R17, 0x4, R34 ;  /* 0x0000000411032824 */ /* 0x004fe400078e0222 */
[----:B------:R-:W-:-:S03]  /*5b90*/  @P2 IMAD.MOV.U32 R17, RZ, RZ, R2 ;  /* 0x000000ffff112224 */ /* 0x000fc600078e0002 */
[----:B------:R2:W-:Y:S01]  /*5ba0*/  @P2 STS [R3+0x800], R26 ;  /* 0x0008001a03002388 */ /* 0x0005e20000000800 */
[----:B------:R-:W-:Y:S01]  /*5bb0*/  @P5 VIADD R2, R17, 0x1 ;  /* 0x0000000111025836 */ /* 0x000fe20000000000 */
[----:B------:R-:W-:Y:S01]  /*5bc0*/  LOP3.LUT P2, RZ, R41, 0x800, RZ, 0xc0, !PT ;  /* 0x0000080029ff7812 */ /* 0x000fe2000784c0ff */
[----:B---3--:R-:W-:Y:S02]  /*5bd0*/  @P5 IMAD R6, R17, 0x4, R34 ;  /* 0x0000000411065824 */ /* 0x008fe400078e0222 */
[----:B------:R-:W-:-:S03]  /*5be0*/  @P5 IMAD.MOV.U32 R17, RZ, RZ, R2 ;  /* 0x000000ffff115224 */ /* 0x000fc600078e0002 */
[----:B------:R3:W-:Y:S01]  /*5bf0*/  @P5 STS [R6+0x800], R27 ;  /* 0x0008001b06005388 */ /* 0x0007e20000000800 */
[C---:B------:R-:W-:Y:S01]  /*5c00*/  @P4 VIADD R2, R17.reuse, 0x1 ;  /* 0x0000000111024836 */ /* 0x040fe20000000000 */
[----:B------:R-:W-:Y:S01]  /*5c10*/  ISETP.NE.AND P5, PT, R14, RZ, PT ;  /* 0x000000ff0e00720c */ /* 0x000fe20003fa5270 */
[----:B------:R-:W-:Y:S02]  /*5c20*/  @P4 IMAD R5, R17, 0x4, R34 ;  /* 0x0000000411054824 */ /* 0x000fe400078e0222 */
        /* <DEDUP_REMOVED lines=13> */
[----:B------:R-:W-:Y:S01]  /*5d00*/  ISETP.GE.AND P0, PT, R0, R19, PT ;  /* 0x000000130000720c */ /* 0x000fe20003f06270 */
[----:B---3--:R-:W-:Y:S02]  /*5d10*/  @P1 IMAD R6, R17, 0x4, R34 ;  /* 0x0000000411061824 */ /* 0x008fe400078e0222 */
[----:B------:R-:W-:-:S03]  /*5d20*/  @P1 IMAD.MOV.U32 R17, RZ, RZ, R2 ;  /* 0x000000ffff111224 */ /* 0x000fc600078e0002 */
[----:B------:R2:W-:Y:S01]  /*5d30*/  @P1 STS [R6+0x800], R33 ;  /* 0x0008002106001388 */ /* 0x0005e20000000800 */
[C---:B------:R-:W-:Y:S02]  /*5d40*/  @P3 VIADD R2, R17.reuse, 0x1 ;  /* 0x0000000111023836 */ /* 0x040fe40000000000 */
[----:B------:R-:W-:Y:S02]  /*5d50*/  @P3 IMAD R8, R17, 0x4, R34 ;  /* 0x0000000411083824 */ /* 0x000fe400078e0222 */
[----:B------:R-:W-:-:S03]  /*5d60*/  @P3 IMAD.MOV.U32 R17, RZ, RZ, R2 ;  /* 0x000000ffff113224 */ /* 0x000fc600078e0002 */
[----:B0-----:R2:W-:Y:S01]  /*5d70*/  @P3 STS [R8+0x800], R35 ;  /* 0x0008002308003388 */ /* 0x0015e20000000800 */
[C---:B------:R-:W-:Y:S02]  /*5d80*/  @P4 VIADD R2, R17.reuse, 0x1 ;  /* 0x0000000111024836 */ /* 0x040fe40000000000 */
[----:B----4-:R-:W-:Y:S02]  /*5d90*/  @P4 IMAD R5, R17, 0x4, R34 ;  /* 0x0000000411054824 */ /* 0x010fe400078e0222 */
[----:B------:R-:W-:-:S03]  /*5da0*/  @P4 IMAD.MOV.U32 R17, RZ, RZ, R2 ;  /* 0x000000ffff114224 */ /* 0x000fc600078e0002 */
[----:B------:R2:W-:Y:S01]  /*5db0*/  @P4 STS [R5+0x800], R36 ;  /* 0x0008002405004388 */ /* 0x0005e20000000800 */
[C---:B-1----:R-:W-:Y:S02]  /*5dc0*/  @P5 VIADD R4, R17.reuse, 0x1 ;  /* 0x0000000111045836 */ /* 0x042fe40000000000 */
        /* <DEDUP_REMOVED lines=20> */
[----:B------:R-:W-:-:S04]  /*5f10*/  IMAD.IADD R9, R0, 0x1, R16 ;  /* 0x0000000100097824 */ /* 0x000fc800078e0210 */
[C---:B------:R-:W-:Y:S01]  /*5f20*/  IMAD.SHL.U32 R3, R2.reuse, 0x200, RZ ;  /* 0x0000020002037824 */ /* 0x040fe200078e00ff */
[----:B------:R-:W-:-:S04]  /*5f30*/  LOP3.LUT R2, R2, 0x3, RZ, 0xc0, !PT ;  /* 0x0000000302027812 */ /* 0x000fc800078ec0ff */
[----:B------:R-:W-:Y:S01]  /*5f40*/  LOP3.LUT R7, R3, 0x600, RZ, 0xc0, !PT ;  /* 0x0000060003077812 */ /* 0x000fe200078ec0ff */
[----:B------:R-:W-:-:S04]  /*5f50*/  IMAD R3, R0, 0x4, R34 ;  /* 0x0000000400037824 */ /* 0x000fc800078e0222 */
[----:B------:R-:W-:Y:S02]  /*5f60*/  IMAD.IADD R0, R0, 0x1, R7 ;  /* 0x0000000100007824 */ /* 0x000fe400078e0207 */
[----:B------:R-:W-:Y:S02]  /*5f70*/  VIADD R6, R3, 0x800 ;  /* 0x0000080003067836 */ /* 0x000fe40000000000 */
[----:B------:R-:W-:-:S07]  /*5f80*/  IMAD.MOV R7, RZ, RZ, -R2 ;  /* 0x000000ffff077224 */ /* 0x000fce00078e0a02 */
.L_x_9321:
        /* <DEDUP_REMOVED lines=8> */
.L_x_9320:
[----:B------:R-:W-:Y:S05]  /*6010*/  BSYNC.RECONVERGENT B0 ;  /* 0x0000000000007941 */ /* 0x000fea0003800200 */
.L_x_9319:
[----:B------:R-:W-:Y:S05]  /*6020*/  @!P1 EXIT ;  /* 0x000000000000994d */ /* 0x000fea0003800000 */
[----:B------:R-:W0:Y:S01]  /*6030*/  LDCU.64 UR4, c[0x0][0x3b0] ;  /* 0x00007600ff0477ac */ /* 0x000e220008000a00 */
[----:B-1----:R-:W-:Y:S01]  /*6040*/  IMAD.IADD R2, R19, 0x1, -R0 ;  /* 0x0000000113027824 */ /* 0x002fe200078e0a00 */
        /* <DEDUP_REMOVED lines=8> */
[----:B------:R-:W-:-:S04]  /*60d0*/  IMAD.U32 R2, RZ, RZ, UR4 ;  /* 0x00000004ff027e24 */ /* 0x000fc8000f8e00ff */
[----:B------:R-:W-:Y:S01]  /*60e0*/  IMAD.U32 R3, RZ, RZ, UR5 ;  /* 0x00000005ff037e24 */ /* 0x000fe2000f8e00ff */
[----:B------:R-:W-:Y:S06]  /*60f0*/  @!P1 BRA `(.L_x_9323) ;  /* 0x0000000000b89947 */ /* 0x000fec0003800000 */
[----:B------:R-:W-:Y:S01]  /*6100*/  PLOP3.LUT P0, PT, PT, PT, PT, 0x8, 0x80 ;  /* 0x000000000080781c */ /* 0x000fe20003f0e170 */
[----:B------:R-:W-:-:S12]  /*6110*/  VIADD R49, R19, 0xffffe800 ;  /* 0xffffe80013317836 */ /* 0x000fd80000000000 */
.L_x_9324:
        /* <DEDUP_REMOVED lines=44> */
.L_x_9323:
[----:B------:R-:W-:Y:S05]  /*63e0*/  BSYNC.RECONVERGENT B0 ;  /* 0x0000000000007941 */ /* 0x000fea0003800200 */
.L_x_9322:
        /* <DEDUP_REMOVED lines=27> */
.L_x_9326:
[----:B------:R-:W-:Y:S05]  /*65a0*/  BSYNC.RECONVERGENT B0 ;  /* 0x0000000000007941 */ /* 0x000fea0003800200 */
.L_x_9325:
        /* <DEDUP_REMOVED lines=12> */
.L_x_9264:
[----:B------:R-:W0:Y:S01]  /*6670*/  S2R R0, SR_CTAID.X ;  /* 0x0000000000007919 */ /* 0x000e220000002500 */
[----:B------:R-:W0:Y:S01]  /*6680*/  LDC.64 R2, c[0x0][0x3c0] ;  /* 0x0000f000ff027b82 */ /* 0x000e220000000a00 */
[----:B------:R-:W1:Y:S01]  /*6690*/  LDCU.64 UR4, c[0x0][0x380] ;  /* 0x00007000ff0477ac */ /* 0x000e620008000a00 */
[----:B0-----:R-:W-:-:S05]  /*66a0*/  IMAD.WIDE.U32 R4, R0, 0x8, R2 ;  /* 0x0000000800047825 */ /* 0x001fca00078e0002 */
[----:B------:R-:W2:Y:S04]  /*66b0*/  LDG.E R40, desc[UR6][R4.64] ;  /* 0x0000000604287981 */ /* 0x000ea8000c1e1900 */
[----:B------:R-:W2:Y:S04]  /*66c0*/  LDG.E R3, desc[UR6][R4.64+0x8] ;  /* 0x0000080604037981 */ /* 0x000ea8000c1e1900 */
[----:B------:R-:W3:Y:S04]  /*66d0*/  LDG.E R39, desc[UR6][R4.64+0x4] ;  /* 0x0000040604277981 */ /* 0x000ee8000c1e1900 */
[----:B------:R-:W4:Y:S01]  /*66e0*/  LDG.E R0, desc[UR6][R4.64+0xc] ;  /* 0x00000c0604007981 */ /* 0x000f22000c1e1900 */
[----:B------:R-:W-:Y:S01]  /*66f0*/  BSSY.RECONVERGENT B0, `(.L_x_9327) ;  /* 0x0000017000007945 */ /* 0x000fe20003800200 */
[----:B------:R-:W0:Y:S01]  /*6700*/  S2R R38, SR_TID.X ;  /* 0x0000000000267919 */ /* 0x000e220000002100 */
[----:B--2---:R-:W-:Y:S01]  /*6710*/  IMAD.IADD R3, R3, 0x1, -R40 ;  /* 0x0000000103037824 */ /* 0x004fe200078e0a28 */
[----:B---3--:R-:W-:-:S04]  /*6720*/  SHF.R.S32.HI R7, RZ, 0x1f, R39 ;  /* 0x0000001fff077819 */ /* 0x008fc80000011427 */
[----:B------:R-:W-:Y:S01]  /*6730*/  R2UR UR8, R3 ;  /* 0x00000000030872ca */ /* 0x000fe200000e0000 */
[----:B----4-:R-:W-:-:S05]  /*6740*/  IMAD.IADD R0, R0, 0x1, -R39 ;  /* 0x0000000100007824 */ /* 0x010fca00078e0a27 */
[----:B------:R-:W-:Y:S02]  /*6750*/  R2UR UR9, R0 ;  /* 0x00000000000972ca */ /* 0x000fe400000e0000 */
[----:B0-----:R-:W-:-:S04]  /*6760*/  IADD3 R0, P0, PT, R40, R38, RZ ;  /* 0x0000002628007210 */ /* 0x001fc80007f1e0ff */
[----:B------:R-:W-:Y:S02]  /*6770*/  LEA.HI.X.SX32 R3, R40, RZ, 0x1, P0 ;  /* 0x000000ff28037211 */ /* 0x000fe400000f0eff */
[----:B-1----:R-:W-:-:S04]  /*6780*/  LEA R2, P1, R0, UR4, 0x2 ;  /* 0x0000000400027c11 */ /* 0x002fc8000f8210ff */
[----:B------:R-:W-:Y:S01]  /*6790*/  LEA.HI.X R3, R0, UR5, R3, 0x2, P1 ;  /* 0x0000000500037c11 */ /* 0x000fe200088f1403 */
[----:B------:R-:W-:-:S06]  /*67a0*/  UIADD3 UR10, UPT, UPT, UR8, UR9, URZ ;  /* 0x00000009080a7290 */ /* 0x000fcc000fffe0ff */
[----:B------:R-:W-:-:S13]  /*67b0*/  ISETP.GE.AND P0, PT, R38, UR10, PT ;  /* 0x0000000a26007c0c */ /* 0x000fda000bf06270 */
[----:B------:R-:W-:Y:S05]  /*67c0*/  @P0 BRA `(.L_x_9328) ;  /* 0x0000000000240947 */ /* 0x000fea0003800000 */
[----:B------:R-:W-:-:S13]  /*67d0*/  ISETP.GE.AND P0, PT, R38, UR8, PT ;  /* 0x0000000826007c0c */ /* 0x000fda000bf06270 */
[----:B------:R0:W5:Y:S01]  /*67e0*/  @!P0 LDG.E R6, desc[UR6][R2.64] ;  /* 0x0000000602068981 */ /* 0x000162000c1e1900 */
[----:B------:R-:W1:Y:S01]  /*67f0*/  @P0 LDC.64 R8, c[0x0][0x388] ;  /* 0x0000e200ff080b82 */ /* 0x000e620000000a00 */
[----:B------:R-:W-:-:S05]  /*6800*/  @P0 VIADD R0, R38, -UR8 ;  /* 0x8000000826000c36 */ /* 0x000fca0008000000 */
[----:B------:R-:W-:-:S04]  /*6810*/  @P0 IADD3 R5, P1, PT, R39, R0, RZ ;  /* 0x0000000027050210 */ /* 0x000fc80007f3e0ff */
[----:B------:R-:W-:Y:S02]  /*6820*/  @P0 LEA.HI.X.SX32 R0, R0, R7, 0x1, P1 ;  /* 0x0000000700000211 */ /* 0x000fe400008f0eff */
[----:B-1----:R-:W-:-:S04]  /*6830*/  @P0 LEA R4, P1, R5, R8, 0x2 ;  /* 0x0000000805040211 */ /* 0x002fc800078210ff */
[----:B------:R-:W-:-:S05]  /*6840*/  @P0 LEA.HI.X R5, R5, R9, R0, 0x2, P1 ;  /* 0x0000000905050211 */ /* 0x000fca00008f1400 */
[----:B------:R0:W5:Y:S04]  /*6850*/  @P0 LDG.E R6, desc[UR6][R4.64] ;  /* 0x0000000604060981 */ /* 0x000168000c1e1900 */
.L_x_9328:
[----:B------:R-:W-:Y:S05]  /*6860*/  BSYNC.RECONVERGENT B0 ;  /* 0x0000000000007941 */ /* 0x000fea0003800200 */
.L_x_9327:
[----:B------:R-:W1:Y:S01]  /*6870*/  LDCU.64 UR4, c[0x0][0x388] ;  /* 0x00007100ff0477ac */ /* 0x000e620008000a00 */
[----:B------:R-:W-:Y:S01]  /*6880*/  IMAD.U32 R0, RZ, RZ, UR8 ;  /* 0x00000008ff007e24 */ /* 0x000fe2000f8e00ff */
[----:B0-----:R-:W-:Y:S01]  /*6890*/  IADD3 R5, P0, P1, R39, -UR8, R38 ;  /* 0x8000000827057c10 */ /* 0x001fe2000f91e026 */
[C---:B------:R-:W-:Y:S01]  /*68a0*/  VIADD R8, R38.reuse, 0x200 ;  /* 0x0000020026087836 */ /* 0x040fe20000000000 */
[C---:B------:R-:W-:Y:S01]  /*68b0*/  LOP3.LUT R9, R38.reuse, 0x400, RZ, 0xfc, !PT ;  /* 0x0000040026097812 */ /* 0x040fe200078efcff */
[C---:B------:R-:W-:Y:S01]  /*68c0*/  VIADD R10, R38.reuse, 0x600 ;  /* 0x00000600260a7836 */ /* 0x040fe20000000000 */
[----:B------:R-:W-:Y:S01]  /*68d0*/  SHF.R.S32.HI R0, RZ, 0x1f, R0 ;  /* 0x0000001fff007819 */ /* 0x000fe20000011400 */
[----:B------:R-:W-:Y:S01]  /*68e0*/  BSSY.RECONVERGENT B0, `(.L_x_9329) ;  /* 0x000000f000007945 */ /* 0x000fe20003800200 */
[----:B------:R-:W-:Y:S02]  /*68f0*/  LOP3.LUT R11, R38, 0x800, RZ, 0xfc, !PT ;  /* 0x00000800260b7812 */ /* 0x000fe400078efcff */
[----:B------:R-:W-:-:S02]  /*6900*/  IADD3.X R0, PT, PT, R7, RZ, ~R0, P0, P1 ;  /* 0x000000ff07007210 */ /* 0x000fc400007e2c00 */
[----:B------:R-:W-:Y:S02]  /*6910*/  ISETP.GE.AND P1, PT, R8, UR10, PT ;  /* 0x0000000a08007c0c */ /* 0x000fe4000bf26270 */
[----:B------:R-:W-:Y:S02]  /*6920*/  ISETP.GE.AND P2, PT, R9, UR10, PT ;  /* 0x0000000a09007c0c */ /* 0x000fe4000bf46270 */
[----:B------:R-:W-:Y:S02]  /*6930*/  ISETP.GE.AND P3, PT, R10, UR10, PT ;  /* 0x0000000a0a007c0c */ /* 0x000fe4000bf66270 */
[----:B-1----:R-:W-:Y:S02]  /*6940*/  LEA R4, P4, R5, UR4, 0x2 ;  /* 0x0000000405047c11 */ /* 0x002fe4000f8810ff */
[----:B------:R-:W-:Y:S02]  /*6950*/  ISETP.GE.AND P0, PT, R11, UR10, PT ;  /* 0x0000000a0b007c0c */ /* 0x000fe4000bf06270 */
[----:B------:R-:W-:Y:S01]  /*6960*/  LEA.HI.X R5, R5, UR5, R0, 0x2, P4 ;  /* 0x0000000505057c11 */ /* 0x000fe2000a0f1400 */
[C---:B------:R-:W-:Y:S01]  /*6970*/  VIADD R0, R38.reuse, 0xa00 ;  /* 0x00000a0026007836 */ /* 0x040fe20000000000 */
[----:B------:R-:W-:Y:S01]  /*6980*/  LOP3.LUT R12, R38, 0xc00, RZ, 0xfc, !PT ;  /* 0x00000c00260c7812 */ /* 0x000fe200078efcff */
[----:B------:R-:W-:Y:S08]  /*6990*/  @P1 BRA `(.L_x_9330) ;  /* 0x00000000000c1947 */ /* 0x000ff00003800000 */
[----:B------:R-:W-:-:S13]  /*69a0*/  ISETP.GE.AND P1, PT, R8, UR8, PT ;  /* 0x0000000808007c0c */ /* 0x000fda000bf26270 */
[----:B------:R0:W5:Y:S04]  /*69b0*/  @P1 LDG.E R7, desc[UR6][R4.64+0x800] ;  /* 0x0008000604071981 */ /* 0x000168000c1e1900 */
[----:B------:R0:W5:Y:S02]  /*69c0*/  @!P1 LDG.E R7, desc[UR6][R2.64+0x800] ;  /* 0x0008000602079981 */ /* 0x000164000c1e1900 */
.L_x_9330:
[----:B------:R-:W-:Y:S05]  /*69d0*/  BSYNC.RECONVERGENT B0 ;  /* 0x0000000000007941 */ /* 0x000fea0003800200 */
.L_x_9329:
[----:B------:R-:W-:Y:S04]  /*69e0*/  BSSY.RECONVERGENT B0, `(.L_x_9331) ;  /* 0x0000005000007945 */ /* 0x000fe80003800200 */
[----:B------:R-:W-:Y:S05]  /*69f0*/  @P2 BRA `(.L_x_9332) ;  /* 0x00000000000c2947 */ /* 0x000fea0003800000 */
[----:B------:R-:W-:-:S13]  /*6a00*/  ISETP.GE.AND P1, PT, R9, UR8, PT ;  /* 0x0000000809007c0c */ /* 0x000fda000bf26270 */
[----:B------:R1:W5:Y:S04]  /*6a10*/  @P1 LDG.E R8, desc[UR6][R4.64+0x1000] ;  /* 0x0010000604081981 */ /* 0x000368000c1e1900 */
[----:B------:R1:W5:Y:S02]  /*6a20*/  @!P1 LDG.E R8, desc[UR6][R2.64+0x1000] ;  /* 0x0010000602089981 */ /* 0x000364000c1e1900 */
.L_x_9332:
[----:B------:R-:W-:Y:S05]  /*6a30*/  BSYNC.RECONVERGENT B0 ;  /* 0x0000000000007941 */ /* 0x000fea0003800200 */
.L_x_9331:
[----:B------:R-:W-:Y:S04]  /*6a40*/  BSSY.RECONVERGENT B0, `(.L_x_9333) ;  /* 0x0000005000007945 */ /* 0x000fe80003800200 */
[----:B------:R-:W-:Y:S05]  /*6a50*/  @P3 BRA `(.L_x_9334) ;  /* 0x00000000000c3947 */ /* 0x000fea0003800000 */
[----:B------:R-:W-:-:S13]  /*6a60*/  ISETP.GE.AND P1, PT, R10, UR8, PT ;  /* 0x000000080a007c0c */ /* 0x000fda000bf26270 */
[----:B------:R2:W5:Y:S04]  /*6a70*/  @P1 LDG.E R9, desc[UR6][R4.64+0x1800] ;  /* 0x0018000604091981 */ /* 0x000568000c1e1900 */
[----:B------:R2:W5:Y:S02]  /*6a80*/  @!P1 LDG.E R9, desc[UR6][R2.64+0x1800] ;  /* 0x0018000602099981 */ /* 0x000564000c1e1900 */
.L_x_9334:
[----:B------:R-:W-:Y:S05]  /*6a90*/  BSYNC.RECONVERGENT B0 ;  /* 0x0000000000007941 */ /* 0x000fea0003800200 */
.L_x_9333:
[----:B------:R-:W-:Y:S04]  /*6aa0*/  BSSY.RECONVERGENT B0, `(.L_x_9335) ;  /* 0x0000005000007945 */ /* 0x000fe80003800200 */
[----:B------:R-:W-:Y:S05]  /*6ab0*/  @P0 BRA `(.L_x_9336) ;  /* 0x00000000000c0947 */ /* 0x000fea0003800000 */
[----:B------:R-:W-:-:S13]  /*6ac0*/  ISETP.GE.AND P0, PT, R11, UR8, PT ;  /* 0x000000080b007c0c */ /* 0x000fda000bf06270 */
[----:B------:R3:W5:Y:S04]  /*6ad0*/  @P0 LDG.E R10, desc[UR6][R4.64+0x2000] ;  /* 0x00200006040a0981 */ /* 0x000768000c1e1900 */
[----:B------:R3:W5:Y:S02]  /*6ae0*/  @!P0 LDG.E R10, desc[UR6][R2.64+0x2000] ;  /* 0x00200006020a8981 */ /* 0x000764000c1e1900 */
.L_x_9336:
[----:B------:R-:W-:Y:S05]  /*6af0*/  BSYNC.RECONVERGENT B0 ;  /* 0x0000000000007941 */ /* 0x000fea0003800200 */
.L_x_9335:
[----:B------:R-:W-:Y:S01]  /*6b00*/  ISETP.GE.AND P6, PT, R0, UR10, PT ;  /* 0x0000000a00007c0c */ /* 0x000fe2000bfc6270 */
[C---:B------:R-:W-:Y:S01]  /*6b10*/  VIADD R13, R38.reuse, 0xe00 ;  /* 0x00000e00260d7836 */ /* 0x040fe20000000000 */
[C---:B------:R-:W-:Y:S01]  /*6b20*/  LOP3.LUT R14, R38.reuse, 0x1000, RZ, 0xfc, !PT ;  /* 0x00001000260e7812 */ /* 0x040fe200078efcff */
[C---:B------:R-:W-:Y:S01]  /*6b30*/  VIADD R15, R38.reuse, 0x1200 ;  /* 0x00001200260f7836 */ /* 0x040fe20000000000 */
[C---:B------:R-:W-:Y:S01]  /*6b40*/  LOP3.LUT R16, R38.reuse, 0x1400, RZ, 0xfc, !PT ;  /* 0x0000140026107812 */ /* 0x040fe200078efcff */
[----:B------:R-:W-:Y:S01]  /*6b50*/  VIADD R17, R38, 0x1600 ;  /* 0x0000160026117836 */ /* 0x000fe20000000000 */
[----:B------:R-:W-:Y:S01]  /*6b60*/  BSSY.RECONVERGENT B0, `(.L_x_9337) ;  /* 0x000000d000007945 */ /* 0x000fe20003800200 */
[----:B------:R-:W-:Y:S01]  /*6b70*/  ISETP.GE.AND P0, PT, R12, UR10, PT ;  /* 0x0000000a0c007c0c */ /* 0x000fe2000bf06270 */
[----:B------:R-:W-:Y:S01]  /*6b80*/  VIADD R19, R38, 0x1a00 ;  /* 0x00001a0026137836 */ /* 0x000fe20000000000 */
[----:B------:R-:W-:Y:S02]  /*6b90*/  ISETP.GE.AND P1, PT, R13, UR10, PT ;  /* 0x0000000a0d007c0c */ /* 0x000fe4000bf26270 */
[----:B------:R-:W-:-:S02]  /*6ba0*/  ISETP.GE.AND P2, PT, R14, UR10, PT ;  /* 0x0000000a0e007c0c */ /* 0x000fc4000bf46270 */
[----:B------:R-:W-:Y:S02]  /*6bb0*/  ISETP.GE.AND P3, PT, R15, UR10, PT ;  /* 0x0000000a0f007c0c */ /* 0x000fe4000bf66270 */
[----:B------:R-:W-:Y:S02]  /*6bc0*/  ISETP.GE.AND P4, PT, R16, UR10, PT ;  /* 0x0000000a10007c0c */ /* 0x000fe4000bf86270 */
[----:B------:R-:W-:Y:S02]  /*6bd0*/  ISETP.GE.AND P5, PT, R17, UR10, PT ;  /* 0x0000000a11007c0c */ /* 0x000fe4000bfa6270 */
[----:B------:R-:W-:Y:S01]  /*6be0*/  LOP3.LUT R18, R38, 0x1800, RZ, 0xfc, !PT ;  /* 0x0000180026127812 */ /* 0x000fe200078efcff */
[----:B------:R-:W-:Y:S10]  /*6bf0*/  @P6 BRA `(.L_x_9338) ;  /* 0x00000000000c6947 */ /* 0x000ff40003800000 */
[----:B------:R-:W-:-:S13]  /*6c00*/  ISETP.GE.AND P6, PT, R0, UR8, PT ;  /* 0x0000000800007c0c */ /* 0x000fda000bfc6270 */
[----:B------:R4:W5:Y:S04]  /*6c10*/  @P6 LDG.E R11, desc[UR6][R4.64+0x2800] ;  /* 0x00280006040b6981 */ /* 0x000968000c1e1900 */
[----:B------:R4:W5:Y:S02]  /*6c20*/  @!P6 LDG.E R11, desc[UR6][R2.64+0x2800] ;  /* 0x00280006020be981 */ /* 0x000964000c1e1900 */
.L_x_9338:
[----:B------:R-:W-:Y:S05]  /*6c30*/  BSYNC.RECONVERGENT B0 ;  /* 0x0000000000007941 */ /* 0x000fea0003800200 */
.L_x_9337:
[----:B------:R-:W-:Y:S04]  /*6c40*/  BSSY.RECONVERGENT B0, `(.L_x_9339) ;  /* 0x0000005000007945 */ /* 0x000fe80003800200 */
[----:B------:R-:W-:Y:S05]  /*6c50*/  @P0 BRA `(.L_x_9340) ;  /* 0x00000000000c0947 */ /* 0x000fea0003800000 */
[----:B------:R-:W-:-:S13]  /*6c60*/  ISETP.GE.AND P0, PT, R12, UR8, PT ;  /* 0x000000080c007c0c */ /* 0x000fda000bf06270 */
[----:B------:R0:W5:Y:S04]  /*6c70*/  @P0 LDG.E R12, desc[UR6][R4.64+0x3000] ;  /* 0x00300006040c0981 */ /* 0x000168000c1e1900 */
[----:B------:R0:W5:Y:S02]  /*6c80*/  @!P0 LDG.E R12, desc[UR6][R2.64+0x3000] ;  /* 0x00300006020c8981 */ /* 0x000164000c1e1900 */
.L_x_9340:
[----:B------:R-:W-:Y:S05]  /*6c90*/  BSYNC.RECONVERGENT B0 ;  /* 0x0000000000007941 */ /* 0x000fea0003800200 */
.L_x_9339:
[----:B------:R-:W-:Y:S04]  /*6ca0*/  BSSY.RECONVERGENT B0, `(.L_x_9341) ;  /* 0x0000005000007945 */ /* 0x000fe80003800200 */
[----:B------:R-:W-:Y:S05]  /*6cb0*/  @P1 BRA `(.L_x_9342) ;  /* 0x00000000000c1947 */ /* 0x000fea0003800000 */
[----:B------:R-:W-:-:S13]  /*6cc0*/  ISETP.GE.AND P0, PT, R13, UR8, PT ;  /* 0x000000080d007c0c */ /* 0x000fda000bf06270 */
[----:B------:R0:W5:Y:S04]  /*6cd0*/  @P0 LDG.E R13, desc[UR6][R4.64+0x3800] ;  /* 0x00380006040d0981 */ /* 0x000168000c1e1900 */
[----:B------:R0:W5:Y:S02]  /*6ce0*/  @!P0 LDG.E R13, desc[UR6][R2.64+0x3800] ;  /* 0x00380006020d8981 */ /* 0x000164000c1e1900 */
.L_x_9342:
[----:B------:R-:W-:Y:S05]  /*6cf0*/  BSYNC.RECONVERGENT B0 ;  /* 0x0000000000007941 */ /* 0x000fea0003800200 */
.L_x_9341:
[----:B------:R-:W-:Y:S04]  /*6d00*/  BSSY.RECONVERGENT B0, `(.L_x_9343) ;  /* 0x0000005000007945 */ /* 0x000fe80003800200 */
[----:B------:R-:W-:Y:S05]  /*6d10*/  @P2 BRA `(.L_x_9344) ;  /* 0x00000000000c2947 */ /* 0x000fea0003800000 */
[----:B------:R-:W-:-:S13]  /*6d20*/  ISETP.GE.AND P0, PT, R14, UR8, PT ;  /* 0x000000080e007c0c */ /* 0x000fda000bf06270 */
[----:B------:R0:W5:Y:S04]  /*6d30*/  @P0 LDG.E R14, desc[UR6][R4.64+0x4000] ;  /* 0x00400006040e0981 */ /* 0x000168000c1e1900 */
[----:B------:R0:W5:Y:S02]  /*6d40*/  @!P0 LDG.E R14, desc[UR6][R2.64+0x4000] ;  /* 0x00400006020e8981 */ /* 0x000164000c1e1900 */
.L_x_9344:
[----:B------:R-:W-:Y:S05]  /*6d50*/  BSYNC.RECONVERGENT B0 ;  /* 0x0000000000007941 */ /* 0x000fea0003800200 */
.L_x_9343:
[----:B------:R-:W-:Y:S04]  /*6d60*/  BSSY.RECONVERGENT B0, `(.L_x_9345) ;  /* 0x0000005000007945 */ /* 0x000fe80003800200 */
[----:B------:R-:W-:Y:S05]  /*6d70*/  @P3 BRA `(.L_x_9346) ;  /* 0x00000000000c3947 */ /* 0x000fea0003800000 */
[----:B------:R-:W-:-:S13]  /*6d80*/  ISETP.GE.AND P0, PT, R15, UR8, PT ;  /* 0x000000080f007c0c */ /* 0x000fda000bf06270 */
[----:B------:R0:W5:Y:S04]  /*6d90*/  @P0 LDG.E R15, desc[UR6][R4.64+0x4800] ;  /* 0x00480006040f0981 */ /* 0x000168000c1e1900 */
[----:B------:R0:W5:Y:S02]  /*6da0*/  @!P0 LDG.E R15, desc[UR6][R2.64+0x4800] ;  /* 0x00480006020f8981 */ /* 0x000164000c1e1900 */
.L_x_9346:
[----:B------:R-:W-:Y:S05]  /*6db0*/  BSYNC.RECONVERGENT B0 ;  /* 0x0000000000007941 */ /* 0x000fea0003800200 */
.L_x_9345:
[----:B------:R-:W-:Y:S04]  /*6dc0*/  BSSY.RECONVERGENT B0, `(.L_x_9347) ;  /* 0x0000005000007945 */ /* 0x000fe80003800200 */
[----:B------:R-:W-:Y:S05]  /*6dd0*/  @P4 BRA `(.L_x_9348) ;  /* 0x00000000000c4947 */ /* 0x000fea0003800000 */
[----:B------:R-:W-:-:S13]  /*6de0*/  ISETP.GE.AND P0, PT, R16, UR8, PT ;  /* 0x0000000810007c0c */ /* 0x000fda000bf06270 */
[----:B------:R0:W5:Y:S04]  /*6df0*/  @P0 LDG.E R16, desc[UR6][R4.64+0x5000] ;  /* 0x0050000604100981 */ /* 0x000168000c1e1900 */
[----:B------:R0:W5:Y:S02]  /*6e00*/  @!P0 LDG.E R16, desc[UR6][R2.64+0x5000] ;  /* 0x0050000602108981 */ /* 0x000164000c1e1900 */
.L_x_9348:
[----:B------:R-:W-:Y:S05]  /*6e10*/  BSYNC.RECONVERGENT B0 ;  /* 0x0000000000007941 */ /* 0x000fea0003800200 */
.L_x_9347:
[----:B------:R-:W-:Y:S04]  /*6e20*/  BSSY.RECONVERGENT B0, `(.L_x_9349) ;  /* 0x0000005000007945 */ /* 0x000fe80003800200 */
[----:B------:R-:W-:Y:S05]  /*6e30*/  @P5 BRA `(.L_x_9350) ;  /* 0x00000000000c5947 */ /* 0x000fea0003800000 */
[----:B------:R-:W-:-:S13]  /*6e40*/  ISETP.GE.AND P0, PT, R17, UR8, PT ;  /* 0x0000000811007c0c */ /* 0x000fda000bf06270 */
[----:B------:R0:W5:Y:S04]  /*6e50*/  @P0 LDG.E R17, desc[UR6][R4.64+0x5800] ;  /* 0x0058000604110981 */ /* 0x000168000c1e1900 */
[----:B------:R0:W5:Y:S02]  /*6e60*/  @!P0 LDG.E R17, desc[UR6][R2.64+0x5800] ;  /* 0x0058000602118981 */ /* 0x000164000c1e1900 */
.L_x_9350:
[----:B------:R-:W-:Y:S05]  /*6e70*/  BSYNC.RECONVERGENT B0 ;  /* 0x0000000000007941 */ /* 0x000fea0003800200 */
.L_x_9349:
[----:B------:R-:W-:Y:S01]  /*6e80*/  ISETP.GE.AND P6, PT, R18, UR10, PT ;  /* 0x0000000a12007c0c */ /* 0x000fe2000bfc6270 */
[C---:B------:R-:W-:Y:S01]  /*6e90*/  VIADD R21, R38.reuse, 0x1e00 ;  /* 0x00001e0026157836 */ /* 0x040fe20000000000 */
[C---:B------:R-:W-:Y:S01]  /*6ea0*/  LOP3.LUT R0, R38.reuse, 0x1c00, RZ, 0xfc, !PT ;  /* 0x00001c0026007812 */ /* 0x040fe200078efcff */
[C---:B------:R-:W-:Y:S01]  /*6eb0*/  VIADD R23, R38.reuse, 0x2200 ;  /* 0x0000220026177836 */ /* 0x040fe20000000000 */
[C---:B------:R-:W-:Y:S01]  /*6ec0*/  LOP3.LUT R22, R38.reuse, 0x2000, RZ, 0xfc, !PT ;  /* 0x0000200026167812 */ /* 0x040fe200078efcff */
[----:B------:R-:W-:Y:S01]  /*6ed0*/  BSSY.RECONVERGENT B0, `(.L_x_9351) ;  /* 0x000000c000007945 */ /* 0x000fe20003800200 */
[----:B------:R-:W-:Y:S02]  /*6ee0*/  LOP3.LUT R24, R38, 0x2400, RZ, 0xfc, !PT ;  /* 0x0000240026187812 */ /* 0x000fe400078efcff */
[----:B------:R-:W-:Y:S02]  /*6ef0*/  ISETP.GE.AND P0, PT, R19, UR10, PT ;  /* 0x0000000a13007c0c */ /* 0x000fe4000bf06270 */
[----:B------:R-:W-:-:S02]  /*6f00*/  ISETP.GE.AND P1, PT, R0, UR10, PT ;  /* 0x0000000a00007c0c */ /* 0x000fc4000bf26270 */
[----:B------:R-:W-:Y:S02]  /*6f10*/  ISETP.GE.AND P2, PT, R21, UR10, PT ;  /* 0x0000000a15007c0c */ /* 0x000fe4000bf46270 */
[----:B------:R-:W-:Y:S02]  /*6f20*/  ISETP.GE.AND P3, PT, R22, UR10, PT ;  /* 0x0000000a16007c0c */ /* 0x000fe4000bf66270 */
[----:B------:R-:W-:Y:S02]  /*6f30*/  ISETP.GE.AND P4, PT, R23, UR10, PT ;  /* 0x0000000a17007c0c */ /* 0x000fe4000bf86270 */
[----:B------:R-:W-:Y:S01]  /*6f40*/  ISETP.GE.AND P5, PT, R24, UR10, PT ;  /* 0x0000000a18007c0c */ /* 0x000fe2000bfa6270 */
[----:B------:R-:W-:-:S12]  /*6f50*/  @P6 BRA `(.L_x_9352) ;  /* 0x00000000000c6947 */ /* 0x000fd80003800000 */
[----:B------:R-:W-:-:S13]  /*6f60*/  ISETP.GE.AND P6, PT, R18, UR8, PT ;  /* 0x0000000812007c0c */ /* 0x000fda000bfc6270 */
[----:B------:R0:W5:Y:S04]  /*6f70*/  @P6 LDG.E R18, desc[UR6][R4.64+0x6000] ;  /* 0x0060000604126981 */ /* 0x000168000c1e1900 */
[----:B------:R0:W5:Y:S02]  /*6f80*/  @!P6 LDG.E R18, desc[UR6][R2.64+0x6000] ;  /* 0x006000060212e981 */ /* 0x000164000c1e1900 */
.L_x_9352:
[----:B------:R-:W-:Y:S05]  /*6f90*/  BSYNC.RECONVERGENT B0 ;  /* 0x0000000000007941 */ /* 0x000fea0003800200 */
.L_x_9351:
[----:B------:R-:W-:Y:S04]  /*6fa0*/  BSSY.RECONVERGENT B0, `(.L_x_9353) ;  /* 0x0000005000007945 */ /* 0x000fe80003800200 */
[----:B------:R-:W-:Y:S05]  /*6fb0*/  @P0 BRA `(.L_x_9354) ;  /* 0x00000000000c0947 */ /* 0x000fea0003800000 */
[----:B------:R-:W-:-:S13]  /*6fc0*/  ISETP.GE.AND P0, PT, R19, UR8, PT ;  /* 0x0000000813007c0c */ /* 0x000fda000bf06270 */
[----:B------:R0:W5:Y:S04]  /*6fd0*/  @P0 LDG.E R19, desc[UR6][R4.64+0x6800] ;  /* 0x0068000604130981 */ /* 0x000168000c1e1900 */
[----:B------:R0:W5:Y:S02]  /*6fe0*/  @!P0 LDG.E R19, desc[UR6][R2.64+0x6800] ;  /* 0x0068000602138981 */ /* 0x000164000c1e1900 */
.L_x_9354:
[----:B------:R-:W-:Y:S05]  /*6ff0*/  BSYNC.RECONVERGENT B0 ;  /* 0x0000000000007941 */ /* 0x000fea0003800200 */
.L_x_9353:
[----:B------:R-:W-:Y:S04]  /*7000*/  BSSY.RECONVERGENT B0, `(.L_x_9355) ;  /* 0x0000005000007945 */ /* 0x000fe80003800200 */
[----:B------:R-:W-:Y:S05]  /*7010*/  @P1 BRA `(.L_x_9356) ;  /* 0x00000000000c1947 */ /* 0x000fea0003800000 */
[----:B------:R-:W-:-:S13]  /*7020*/  ISETP.GE.AND P0, PT, R0, UR8, PT ;  /* 0x0000000800007c0c */ /* 0x000fda000bf06270 */
[----:B------:R0:W5:Y:S04]  /*7030*/  @P0 LDG.E R20, desc[UR6][R4.64+0x7000] ;  /* 0x0070000604140981 */ /* 0x000168000c1e1900 */
[----:B------:R0:W5:Y:S02]  /*7040*/  @!P0 LDG.E R20, desc[UR6][R2.64+0x7000] ;  /* 0x0070000602148981 */ /* 0x000164000c1e1900 */
.L_x_9356:
[----:B------:R-:W-:Y:S05]  /*7050*/  BSYNC.RECONVERGENT B0 ;  /* 0x0000000000007941 */ /* 0x000fea0003800200 */
.L_x_9355:
[----:B------:R-:W-:Y:S04]  /*7060*/  BSSY.RECONVERGENT B0, `(.L_x_9357) ;  /* 0x0000005000007945 */ /* 0x000fe80003800200 */
[----:B------:R-:W-:Y:S05]  /*7070*/  @P2 BRA `(.L_x_9358) ;  /* 0x00000000000c2947 */ /* 0x000fea0003800000 */
[----:B------:R-:W-:-:S13]  /*7080*/  ISETP.GE.AND P0, PT, R21, UR8, PT ;  /* 0x0000000815007c0c */ /* 0x000fda000bf06270 */
[----:B------:R0:W5:Y:S04]  /*7090*/  @P0 LDG.E R21, desc[UR6][R4.64+0x7800] ;  /* 0x0078000604150981 */ /* 0x000168000c1e1900 */
[----:B------:R0:W5:Y:S02]  /*70a0*/  @!P0 LDG.E R21, desc[UR6][R2.64+0x7800] ;  /* 0x0078000602158981 */ /* 0x000164000c1e1900 */
.L_x_9358:
[----:B------:R-:W-:Y:S05]  /*70b0*/  BSYNC.RECONVERGENT B0 ;  /* 0x0000000000007941 */ /* 0x000fea0003800200 */
.L_x_9357:
[----:B------:R-:W-:Y:S04]  /*70c0*/  BSSY.RECONVERGENT B0, `(.L_x_9359) ;  /* 0x0000005000007945 */ /* 0x000fe80003800200 */
[----:B------:R-:W-:Y:S05]  /*70d0*/  @P3 BRA `(.L_x_9360) ;  /* 0x00000000000c3947 */ /* 0x000fea0003800000 */
[----:B------:R-:W-:-:S13]  /*70e0*/  ISETP.GE.AND P0, PT, R22, UR8, PT ;  /* 0x0000000816007c0c */ /* 0x000fda000bf06270 */
[----:B------:R0:W5:Y:S04]  /*70f0*/  @P0 LDG.E R22, desc[UR6][R4.64+0x8000] ;  /* 0x0080000604160981 */ /* 0x000168000c1e1900 */
[----:B------:R0:W5:Y:S02]  /*7100*/  @!P0 LDG.E R22, desc[UR6][R2.64+0x8000] ;  /* 0x0080000602168981 */ /* 0x000164000c1e1900 */
.L_x_9360:
[----:B------:R-:W-:Y:S05]  /*7110*/  BSYNC.RECONVERGENT B0 ;  /* 0x0000000000007941 */ /* 0x000fea0003800200 */
.L_x_9359:
[----:B------:R-:W-:Y:S04]  /*7120*/  BSSY.RECONVERGENT B0, `(.L_x_9361) ;  /* 0x0000005000007945 */ /* 0x000fe80003800200 */
[----:B------:R-:W-:Y:S05]  /*7130*/  @P4 BRA `(.L_x_9362) ;  /* 0x00000000000c4947 */ /* 0x000fea0003800000 */
[----:B------:R-:W-:-:S13]  /*7140*/  ISETP.GE.AND P0, PT, R23, UR8, PT ;  /* 0x0000000817007c0c */ /* 0x000fda000bf06270 */
[----:B------:R0:W5:Y:S04]  /*7150*/  @P0 LDG.E R23, desc[UR6][R4.64+0x8800] ;  /* 0x0088000604170981 */ /* 0x000168000c1e1900 */
[----:B------:R0:W5:Y:S02]  /*7160*/  @!P0 LDG.E R23, desc[UR6][R2.64+0x8800] ;  /* 0x0088000602178981 */ /* 0x000164000c1e1900 */
.L_x_9362:
[----:B------:R-:W-:Y:S05]  /*7170*/  BSYNC.RECONVERGENT B0 ;  /* 0x0000000000007941 */ /* 0x000fea0003800200 */
.L_x_9361:
[----:B------:R-:W-:Y:S04]  /*7180*/  BSSY.RECONVERGENT B0, `(.L_x_9363) ;  /* 0x0000005000007945 */ /* 0x000fe80003800200 */
[----:B------:R-:W-:Y:S05]  /*7190*/  @P5 BRA `(.L_x_9364) ;  /* 0x00000000000c5947 */ /* 0x000fea0003800000 */
[----:B------:R-:W-:-:S13]  /*71a0*/  ISETP.GE.AND P0, PT, R24, UR8, PT ;  /* 0x0000000818007c0c */ /* 0x000fda000bf06270 */
[----:B------:R0:W5:Y:S04]  /*71b0*/  @P0 LDG.E R24, desc[UR6][R4.64+0x9000] ;  /* 0x0090000604180981 */ /* 0x000168000c1e1900 */
[----:B------:R0:W5:Y:S02]  /*71c0*/  @!P0 LDG.E R24, desc[UR6][R2.64+0x9000] ;  /* 0x0090000602188981 */ /* 0x000164000c1e1900 */
.L_x_9364:
[----:B------:R-:W-:Y:S05]  /*71d0*/  BSYNC.RECONVERGENT B0 ;  /* 0x0000000000007941 */ /* 0x000fea0003800200 */
.L_x_9363:
[----:B------:R-:W0:Y:S01]  /*71e0*/  S2UR UR5, SR_CgaCtaId ;  /* 0x00000000000579c3 */ /* 0x000e220000008800 */
[----:B------:R-:W-:Y:S01]  /*71f0*/  IMAD R0, R38, 0x13, RZ ;  /* 0x0000001326007824 */ /* 0x000fe200078e02ff */
[----:B------:R-:W-:Y:S01]  /*7200*/  UMOV UR4, 0x400 ;  /* 0x0000040000047882 */ /* 0x000fe20000000000 */
[----:B01234-:R-:W-:Y:S01]  /*7210*/  IMAD.U32 R2, RZ, RZ, UR8 ;  /* 0x00000008ff027e24 */ /* 0x01ffe2000f8e00ff */
[----:B------:R-:W-:Y:S02]  /*7220*/  BSSY.RECONVERGENT B0, `(.L_x_9365) ;  /* 0x000002c000007945 */ /* 0x000fe40003800200 */
[----:B------:R-:W-:-:S04]  /*7230*/  VIMNMX R0, PT, PT, R0, UR10, PT ;  /* 0x0000000a00007c48 */ /* 0x000fc8000bfe0100 */
[C---:B------:R-:W-:Y:S02]  /*7240*/  VIADDMNMX R5, R0.reuse, -UR9, RZ, !PT ;  /* 0x8000000900057c46 */ /* 0x040fe4000f8001ff */
[----:B------:R-:W-:-:S04]  /*7250*/  VIMNMX R4, PT, PT, R0, UR8, PT ;  /* 0x0000000800047c48 */ /* 0x000fc8000bfe0100 */
        /* <DEDUP_REMOVED lines=27> */
.L_x_9367:
        /* <DEDUP_REMOVED lines=13> */
.L_x_9366:
[----:B------:R-:W-:Y:S05]  /*74e0*/  BSYNC.RECONVERGENT B0 ;  /* 0x0000000000007941 */ /* 0x000fea0003800200 */
.L_x_9365:
[----:B-1----:R-:W-:Y:S01]  /*74f0*/  IMAD.IADD R7, R0, 0x1, -R5 ;  /* 0x0000000100077824 */ /* 0x002fe200078e0a05 */
[----:B------:R-:W-:Y:S01]  /*7500*/  BSSY.RECONVERGENT B0, `(.L_x_9368) ;  /* 0x0000093000007945 */ /* 0x000fe20003800200 */
[----:B------:R-:W-:Y:S02]  /*7510*/  IMAD.MOV.U32 R4, RZ, RZ, RZ ;  /* 0x000000ffff047224 */ /* 0x000fe400078e00ff */
[----:B------:R-:W-:Y:S01]  /*7520*/  IMAD R3, R38, 0x4, R9 ;  /* 0x0000000426037824 */ /* 0x000fe200078e0209 */
[----:B------:R-:W-:-:S13]  /*7530*/  ISETP.GE.AND P0, PT, R7, UR9, PT ;  /* 0x0000000907007c0c */ /* 0x000fda000bf06270 */
        /* <DEDUP_REMOVED lines=34> */
.L_x_9372:
        /* <DEDUP_REMOVED lines=10> */
.L_x_9373:
[----:B------:R-:W-:-:S13]  /*7800*/  ISETP.GE.AND P0, PT, R8, R9, PT ;  /* 0x000000090800720c */ /* 0x000fda0003f06270 */
[----:B------:R-:W-:Y:S05]  /*7810*/  @P0 BREAK.RELIABLE B2 ;  /* 0x0000000000020942 */ /* 0x000fea0003800100 */
[----:B------:R-:W-:Y:S05]  /*7820*/  @P0 BRA `(.L_x_9374) ;  /* 0x0000000000280947 */ /* 0x000fea0003800000 */
[----:B------:R-:W-:Y:S05]  /*7830*/  BSYNC.RELIABLE B2 ;  /* 0x0000000000027941 */ /* 0x000fea0003800100 */
.L_x_9371:
        /* <DEDUP_REMOVED lines=9> */
.L_x_9374:
[----:B------:R-:W-:Y:S05]  /*78d0*/  BSYNC.RECONVERGENT B1 ;  /* 0x0000000000017941 */ /* 0x000fea0003800200 */
.L_x_9370:
        /* <DEDUP_REMOVED lines=31> */
.L_x_9377:
        /* <DEDUP_REMOVED lines=10> */
.L_x_9378:
[----:B------:R-:W-:-:S13]  /*7b70*/  ISETP.GE.AND P0, PT, R10, R9, PT ;  /* 0x000000090a00720c */ /* 0x000fda0003f06270 */
[----:B------:R-:W-:Y:S05]  /*7b80*/  @P0 BREAK.RELIABLE B2 ;  /* 0x0000000000020942 */ /* 0x000fea0003800100 */
[----:B------:R-:W-:Y:S05]  /*7b90*/  @P0 BRA `(.L_x_9379) ;  /* 0x0000000000280947 */ /* 0x000fea0003800000 */
[----:B------:R-:W-:Y:S05]  /*7ba0*/  BSYNC.RELIABLE B2 ;  /* 0x0000000000027941 */ /* 0x000fea0003800100 */
.L_x_9376:
        /* <DEDUP_REMOVED lines=9> */
.L_x_9379:
[----:B------:R-:W-:Y:S05]  /*7c40*/  BSYNC.RECONVERGENT B1 ;  /* 0x0000000000017941 */ /* 0x000fea0003800200 */
.L_x_9375:
[----:B------:R-:W-:Y:S01]  /*7c50*/  IMAD.IADD R12, R7, 0x1, -R10 ;  /* 0x00000001070c7824 */ /* 0x000fe200078e0a0a */
[----:B------:R-:W-:Y:S04]  /*7c60*/  BSSY.RECONVERGENT B1, `(.L_x_9380) ;  /* 0x0000014000017945 */ /* 0x000fe80003800200 */
[----:B------:R-:W-:-:S04]  /*7c70*/  IADD3 R11, PT, PT, R12, R5, -R8 ;  /* 0x000000050c0b7210 */ /* 0x000fc80007ffe808 */
[----:B------:R-:W-:-:S04]  /*7c80*/  SHF.R.S32.HI R5, RZ, 0x1, R11 ;  /* 0x00000001ff057819 */ /* 0x000fc8000001140b */
[----:B------:R-:W-:Y:S01]  /*7c90*/  VIMNMX R14, PT, PT, R12, R5, !PT ;  /* 0x000000050c0e7248 */ /* 0x000fe20007fe0100 */
[----:B------:R-:W-:-:S03]  /*7ca0*/  IMAD.MOV.U32 R5, RZ, RZ, RZ ;  /* 0x000000ffff057224 */ /* 0x000fc600078e00ff */
[----:B------:R-:W-:-:S04]  /*7cb0*/  IADD3 R10, PT, PT, R10, 0x1, R14 ;  /* 0x000000010a0a7810 */ /* 0x000fc80007ffe00e */
[----:B------:R-:W-:-:S05]  /*7cc0*/  VIMNMX R10, PT, PT, R10, UR9, PT ;  /* 0x000000090a0a7c48 */ /* 0x000fca000bfe0100 */
[----:B------:R-:W-:-:S05]  /*7cd0*/  IMAD.IADD R10, R10, 0x1, -R7 ;  /* 0x000000010a0a7824 */ /* 0x000fca00078e0a07 */
[----:B------:R-:W-:-:S13]  /*7ce0*/  ISETP.GE.AND P0, PT, R10, 0x1, PT ;  /* 0x000000010a00780c */ /* 0x000fda0003f06270 */
[----:B------:R-:W-:Y:S05]  /*7cf0*/  @!P0 BRA `(.L_x_9381) ;  /* 0x0000000000288947 */ /* 0x000fea0003800000 */
[----:B------:R-:W-:-:S07]  /*7d00*/  IMAD.MOV.U32 R5, RZ, RZ, RZ ;  /* 0x000000ffff057224 */ /* 0x000fce00078e00ff */
.L_x_9382:
        /* <DEDUP_REMOVED lines=9> */
.L_x_9381:
[----:B------:R-:W-:Y:S05]  /*7da0*/  BSYNC.RECONVERGENT B1 ;  /* 0x0000000000017941 */ /* 0x000fea0003800200 */
.L_x_9380:
        /* <DEDUP_REMOVED lines=8> */
.L_x_9369:
[----:B------:R-:W-:Y:S05]  /*7e30*/  BSYNC.RECONVERGENT B0 ;  /* 0x0000000000007941 */ /* 0x000fea0003800200 */
.L_x_9368:
[----:B------:R-:W-:Y:S05]  /*7e40*/  WARPSYNC.ALL ;  /* 0x0000000000007948 */ /* 0x000fea0003800000 */
[----:B------:R-:W-:Y:S01]  /*7e50*/  ISETP.NE.AND P0, PT, R38, RZ, PT ;  /* 0x000000ff2600720c */ /* 0x000fe20003f05270 */
[----:B------:R-:W-:Y:S01]  /*7e60*/  IMAD.U32 R6, RZ, RZ, UR8 ;  /* 0x00000008ff067e24 */ /* 0x000fe2000f8e00ff */
[----:B------:R-:W-:Y:S01]  /*7e70*/  IADD3 R7, PT, PT, R4, R0, -R5 ;  /* 0x0000000004077210 */ /* 0x000fe20007ffe805 */
[----:B------:R-:W-:Y:S01]  /*7e80*/  VIADD R8, R38, 0xffffffff ;  /* 0xffffffff26087836 */ /* 0x000fe20000000000 */
[----:B------:R-:W-:Y:S01]  /*7e90*/  LOP3.LUT R41, R41, 0xfffffffd, RZ, 0xc0, !PT ;  /* 0xfffffffd29297812 */ /* 0x000fe200078ec0ff */
[----:B------:R-:W-:Y:S01]  /*7ea0*/  IMAD.U32 R6, R6, 0x10000, RZ ;  /* 0x0001000006067824 */ /* 0x000fe200078e00ff */
[----:B------:R-:W0:Y:S01]  /*7eb0*/  S2R R56, SR_CTAID.X ;  /* 0x0000000000387919 */ /* 0x000e220000002500 */
[----:B------:R-:W-:Y:S01]  /*7ec0*/  IMAD.U32 R0, R5, 0x10000, RZ ;  /* 0x0001000005007824 */ /* 0x000fe200078e00ff */
[----:B------:R-:W-:Y:S01]  /*7ed0*/  SEL R8, R8, 0x1ff, P0 ;  /* 0x000001ff08087807 */ /* 0x000fe20000000000 */
[----:B------:R-:W-:Y:S01]  /*7ee0*/  IMAD R2, R7, 0x4, R2 ;  /* 0x0000000407027824 */ /* 0x000fe200078e0202 */
[----:B------:R-:W-:Y:S01]  /*7ef0*/  LOP3.LUT R6, R6, UR9, RZ, 0xfc, !PT ;  /* 0x0000000906067c12 */ /* 0x000fe2000f8efcff */
[----:B------:R-:W-:-:S02]  /*7f00*/  IMAD R46, R5, 0x4, R37 ;  /* 0x00000004052e7824 */ /* 0x000fc400078e0225 */
[----:B------:R-:W-:Y:S01]  /*7f10*/  IMAD R9, R8, 0x4, R37 ;  /* 0x0000000408097824 */ /* 0x000fe200078e0225 */
[C---:B------:R-:W-:Y:S01]  /*7f20*/  @P0 LOP3.LUT R6, R7.reuse, R0, RZ, 0xfc, !PT ;  /* 0x0000000007060212 */ /* 0x040fe200078efcff */
[----:B------:R-:W-:-:S04]  /*7f30*/  VIADD R0, R7, UR8 ;  /* 0x0000000807007c36 */ /* 0x000fc80008000000 */
[----:B------:R1:W-:Y:S01]  /*7f40*/  STS [R9], R6 ;  /* 0x0000000609007388 */ /* 0x0003e20000000800 */
[----:B------:R-:W-:Y:S01]  /*7f50*/  BAR.SYNC.DEFER_BLOCKING 0x0 ;  /* 0x0000000000007b1d */ /* 0x000fe20000010000 */
[----:B-1----:R-:W-:-:S05]  /*7f60*/  IMAD.IADD R6, R5, 0x1, R0 ;  /* 0x0000000105067824 */ /* 0x002fca00078e0200 */
[----:B------:R-:W1:Y:S04]  /*7f70*/  LDS R3, [R3+-0x800] ;  /* 0xfff8000003037984 */ /* 0x000e680000000800 */
[----:B------:R-:W-:Y:S04]  /*7f80*/  LDS R4, [R2] ;  /* 0x0000000002047984 */ /* 0x000fe80000000800 */
[----:B------:R-:W2:Y:S01]  /*7f90*/  LDS R36, [R46+0x800] ;  /* 0x000800002e247984 */ /* 0x000ea20000000800 */
[----:B-1----:R-:W-:Y:S02]  /*7fa0*/  LOP3.LUT R20, R3, 0xffff, RZ, 0xc0, !PT ;  /* 0x0000ffff03147812 */ /* 0x002fe400078ec0ff */
[----:B------:R-:W-:-:S03]  /*7fb0*/  SHF.R.S32.HI R12, RZ, 0x10, R3 ;  /* 0x00000010ff0c7819 */ /* 0x000fc60000011403 */
[----:B------:R-:W-:Y:S01]  /*7fc0*/  VIADD R20, R20, UR8 ;  /* 0x0000000814147c36 */ /* 0x000fe20008000000 */
[----:B------:R-:W-:Y:S01]  /*7fd0*/  ISETP.GE.AND P2, PT, R5, R12, PT ;  /* 0x0000000c0500720c */ /* 0x000fe20003f46270 */
[----:B--2---:R-:W-:-:S03]  /*7fe0*/  IMAD.MOV.U32 R35, RZ, RZ, R36 ;  /* 0x000000ffff237224 */ /* 0x004fc600078e0024 */
        /* <DEDUP_REMOVED lines=9> */
[----:B------:R-:W1:Y:S02]  /*8080*/  @!P2 LDS R35, [R46+0x804] ;  /* 0x000804002e23a984 */ /* 0x000e640000000800 */
[----:B------:R-:W-:Y:S01]  /*8090*/  ISETP.GE.AND P5, PT, R0, R20, PT ;  /* 0x000000140000720c */ /* 0x000fe20003fa6270 */
[C---:B------:R-:W-:Y:S01]  /*80a0*/  IMAD R51, R5.reuse, 0x4, R37 ;  /* 0x0000000405337824 */ /* 0x040fe200078e0225 */
[CC--:B------:R-:W-:Y:S01]  /*80b0*/  ISETP.GE.AND P1, PT, R5.reuse, R12.reuse, PT ;  /* 0x0000000c0500720c */ /* 0x0c0fe20003f26270 */
[C---:B------:R-:W-:Y:S01]  /*80c0*/  IMAD.IADD R47, R5.reuse, 0x1, R0 ;  /* 0x00000001052f7824 */ /* 0x040fe200078e0200 */
[----:B------:R-:W-:-:S02]  /*80d0*/  ISETP.GE.OR P0, PT, R5, R12, P5 ;  /* 0x0000000c0500720c */ /* 0x000fc40002f06670 */
[----:B------:R-:W-:-:S11]  /*80e0*/  ISETP.LT.AND P5, PT, R5, R12, P5 ;  /* 0x0000000c0500720c */ /* 0x000fd60002fa1270 */
[----:B-1----:R-:W-:Y:S01]  /*80f0*/  @!P0 ISETP.GT.AND P5, PT, R35, R4, PT ;  /* 0x000000042300820c */ /* 0x002fe20003fa4270 */
[----:B------:R-:W-:Y:S01]  /*8100*/  IMAD.MOV.U32 R34, RZ, RZ, R35 ;  /* 0x000000ffff227224 */ /* 0x000fe200078e0023 */
[----:B------:R-:W-:-:S11]  /*8110*/  @!P0 ISETP.GT.AND P1, PT, R4, R35, PT ;  /* 0x000000230400820c */ /* 0x000fd60003f24270 */
[C---:B------:R-:W-:Y:S02]  /*8120*/  @!P5 IMAD R2, R0.reuse, 0x4, R37 ;  /* 0x000000040002d824 */ /* 0x040fe400078e0225 */
[----:B------:R-:W1:Y:S01]  /*8130*/  @!P1 LDS R34, [R51+0x804] ;  /* 0x0008040033229984 */ /* 0x000e620000000800 */
[----:B------:R-:W-:Y:S02]  /*8140*/  @!P5 VIADD R3, R0, 0x1 ;  /* 0x000000010003d836 */ /* 0x000fe40000000000 */
[----:B------:R-:W-:Y:S01]  /*8150*/  @!P1 VIADD R5, R5, 0x1 ;  /* 0x0000000105059836 */ /* 0x000fe20000000000 */
[----:B------:R-:W2:Y:S01]  /*8160*/  @!P5 LDS R4, [R2+0x804] ;  /* 0x000804000204d984 */ /* 0x000ea20000000800 */
[----:B------:R-:W-:Y:S01]  /*8170*/  @!P5 IMAD.MOV.U32 R0, RZ, RZ, R3 ;  /* 0x000000ffff00d224 */ /* 0x000fe200078e0003 */
[----:B------:R-:W-:Y:S01]  /*8180*/  P2R R3, PR, RZ, 0x20 ;  /* 0x00000020ff037803 */ /* 0x000fe20000000000 */
[C---:B------:R-:W-:Y:S01]  /*8190*/  IMAD R50, R5.reuse, 0x4, R37 ;  /* 0x0000000405327824 */ /* 0x040fe200078e0225 */
[C---:B------:R-:W-:Y:S01]  /*81a0*/  ISETP.GE.AND P1, PT, R5.reuse, R12, PT ;  /* 0x0000000c0500720c */ /* 0x040fe20003f26270 */
[----:B------:R-:W-:Y:S01]  /*81b0*/  IMAD.IADD R22, R5, 0x1, R0 ;  /* 0x0000000105167824 */ /* 0x000fe200078e0200 */
[----:B------:R-:W-:-:S04]  /*81c0*/  ISETP.GE.AND P0, PT, R0, R20, PT ;  /* 0x000000140000720c */ /* 0x000fc80003f06270 */
[CC--:B------:R-:W-:Y:S02]  /*81d0*/  ISETP.GE.OR P2, PT, R5.reuse, R12.reuse, P0 ;  /* 0x0000000c0500720c */ /* 0x0c0fe40000746670 */
[----:B------:R-:W-:Y:S01]  /*81e0*/  ISETP.LT.AND P0, PT, R5, R12, P0 ;  /* 0x0000000c0500720c */ /* 0x000fe20000701270 */
[----:B-1----:R-:W-:-:S10]  /*81f0*/  IMAD.MOV.U32 R33, RZ, RZ, R34 ;  /* 0x000000ffff217224 */ /* 0x002fd400078e0022 */
[----:B--2---:R-:W-:Y:S02]  /*8200*/  @!P2 ISETP.GT.AND P0, PT, R34, R4, PT ;  /* 0x000000042200a20c */ /* 0x004fe40003f04270 */
[----:B------:R-:W-:-:S11]  /*8210*/  @!P2 ISETP.GT.AND P1, PT, R4, R34, PT ;  /* 0x000000220400a20c */ /* 0x000fd60003f24270 */
[C-C-:B------:R-:W-:Y:S02]  /*8220*/  @!P0 IMAD R7, R0.reuse, 0x4, R37.reuse ;  /* 0x0000000400078824 */ /* 0x140fe400078e0225 */
[----:B------:R-:W1:Y:S01]  /*8230*/  @!P1 LDS R33, [R50+0x804] ;  /* 0x0008040032219984 */ /* 0x000e620000000800 */
[----:B------:R-:W-:Y:S02]  /*8240*/  @!P0 VIADD R2, R0, 0x1 ;  /* 0x0000000100028836 */ /* 0x000fe40000000000 */
[----:B------:R-:W-:Y:S01]  /*8250*/  @!P1 VIADD R5, R5, 0x1 ;  /* 0x0000000105059836 */ /* 0x000fe20000000000 */
[----:B------:R-:W2:Y:S01]  /*8260*/  @!P0 LDS R4, [R7+0x804] ;  /* 0x0008040007048984 */ /* 0x000ea20000000800 */
[----:B------:R-:W-:Y:S02]  /*8270*/  @!P0 IMAD.MOV.U32 R0, RZ, RZ, R2 ;  /* 0x000000ffff008224 */ /* 0x000fe400078e0002 */
        /* <DEDUP_REMOVED lines=28> */
[----:B------:R2:W3:Y:S01]  /*8440*/  @!P2 LDS R4, [R7+0x804] ;  /* 0x000804000704a984 */ /* 0x0004e20000000800 */
[----:B------:R-:W-:Y:S02]  /*8450*/  @!P2 IMAD.MOV.U32 R0, RZ, RZ, R2 ;  /* 0x000000ffff00a224 */ /* 0x000fe400078e0002 */
[C---:B------:R-:W-:Y:S01]  /*8460*/  IMAD R10, R5.reuse, 0x4, R37 ;  /* 0x00000004050a7824 */ /* 0x040fe200078e0225 */
[C---:B------:R-:W-:Y:S01]  /*8470*/  ISETP.GE.AND P6, PT, R5.reuse, R12, PT ;  /* 0x0000000c0500720c */ /* 0x040fe20003fc6270 */
[----:B------:R-:W-:Y:S01]  /*8480*/  IMAD.MOV.U32 R2, RZ, RZ, R0 ;  /* 0x000000ffff027224 */ /* 0x000fe200078e0000 */
[----:B------:R-:W-:Y:S01]  /*8490*/  ISETP.GE.AND P4, PT, R0, R20, PT ;  /* 0x000000140000720c */ /* 0x000fe20003f86270 */
[----:B--2---:R-:W-:Y:S01]  /*84a0*/  IMAD.MOV.U32 R7, RZ, RZ, R5 ;  /* 0x000000ffff077224 */ /* 0x004fe200078e0005 */
[----:B------:R-:W-:Y:S02]  /*84b0*/  STL [R1+0x14], R10 ;  /* 0x0000140a01007387 */ /* 0x000fe40000100800 */
[----:B------:R-:W-:-:S02]  /*84c0*/  ISETP.GE.OR P3, PT, R5, R12, P4 ;  /* 0x0000000c0500720c */ /* 0x000fc40002766670 */
[----:B------:R-:W-:Y:S01]  /*84d0*/  ISETP.LT.AND P4, PT, R5, R12, P4 ;  /* 0x0000000c0500720c */ /* 0x000fe20002781270 */
[----:B-1----:R-:W-:-:S10]  /*84e0*/  IMAD.MOV.U32 R30, RZ, RZ, R31 ;  /* 0x000000ffff1e7224 */ /* 0x002fd400078e001f */
[----:B---3--:R-:W-:Y:S02]  /*84f0*/  @!P3 ISETP.GT.AND P4, PT, R31, R4, PT ;  /* 0x000000041f00b20c */ /* 0x008fe40003f84270 */
[----:B------:R-:W-:Y:S02]  /*8500*/  @!P3 ISETP.GT.AND P6, PT, R4, R31, PT ;  /* 0x0000001f0400b20c */ /* 0x000fe40003fc4270 */
[----:B------:R-:W-:-:S09]  /*8510*/  SEL R45, RZ, 0x20, !P4 ;  /* 0x00000020ff2d7807 */ /* 0x000fd20006000000 */
[C---:B------:R-:W-:Y:S02]  /*8520*/  @!P4 IMAD R8, R0.reuse, 0x4, R37 ;  /* 0x000000040008c824 */ /* 0x040fe400078e0225 */
[----:B------:R1:W2:Y:S01]  /*8530*/  @!P6 LDS R30, [R10+0x804] ;  /* 0x000804000a1ee984 */ /* 0x0002a20000000800 */
[C---:B------:R-:W-:Y:S02]  /*8540*/  @!P4 VIADD R2, R0.reuse, 0x1 ;  /* 0x000000010002c836 */ /* 0x040fe40000000000 */
[----:B------:R-:W-:Y:S01]  /*8550*/  @!P6 VIADD R7, R5, 0x1 ;  /* 0x000000010507e836 */ /* 0x000fe20000000000 */
[----:B------:R-:W3:Y:S01]  /*8560*/  @!P4 LDS R4, [R8+0x804] ;  /* 0x000804000804c984 */ /* 0x000ee20000000800 */
[----:B------:R-:W-:Y:S01]  /*8570*/  IMAD.IADD R5, R0, 0x1, R5 ;  /* 0x0000000100057824 */ /* 0x000fe200078e0205 */
[----:B------:R-:W-:Y:S01]  /*8580*/  ISETP.GE.AND P3, PT, R2, R20, PT ;  /* 0x000000140200720c */ /* 0x000fe20003f66270 */
[----:B------:R-:W-:Y:S01]  /*8590*/  IMAD.IADD R0, R12, 0x1, R20 ;  /* 0x000000010c007824 */ /* 0x000fe200078e0214 */
[CC--:B------:R-:W-:Y:S01]  /*85a0*/  ISETP.GE.AND P6, PT, R7.reuse, R12.reuse, PT ;  /* 0x0000000c0700720c */ /* 0x0c0fe20003fc6270 */
[C---:B-1----:R-:W-:Y:S01]  /*85b0*/  IMAD R10, R7.reuse, 0x4, R37 ;  /* 0x00000004070a7824 */ /* 0x042fe200078e0225 */
[----:B------:R-:W-:-:S02]  /*85c0*/  ISETP.GE.OR P4, PT, R7, R12, P3 ;  /* 0x0000000c0700720c */ /* 0x000fc40001f86670 */
[----:B------:R-:W-:Y:S02]  /*85d0*/  ISETP.LT.AND P3, PT, R7, R12, P3 ;  /* 0x0000000c0700720c */ /* 0x000fe40001f61270 */
[----:B------:R-:W-:Y:S01]  /*85e0*/  STL [R1+0x10], R10 ;  /* 0x0000100a01007387 */ /* 0x000fe20000100800 */
[-C--:B------:R-:W-:Y:S02]  /*85f0*/  ISETP.LT.AND P0, PT, R22, R0.reuse, P0 ;  /* 0x000000001600720c */ /* 0x080fe40000701270 */
[-C--:B------:R-:W-:Y:S02]  /*8600*/  ISETP.LT.AND P1, PT, R23, R0.reuse, P1 ;  /* 0x000000001700720c */ /* 0x080fe40000f21270 */
[----:B------:R-:W-:Y:S02]  /*8610*/  ISETP.LT.AND P2, PT, R42, R0, P2 ;  /* 0x000000002a00720c */ /* 0x000fe40001741270 */
[----:B------:R-:W-:Y:S02]  /*8620*/  SEL R23, RZ, 0x8, !P1 ;  /* 0x00000008ff177807 */ /* 0x000fe40004800000 */
[----:B------:R-:W-:Y:S01]  /*8630*/  SEL R42, RZ, 0x10, !P2 ;  /* 0x00000010ff2a7807 */ /* 0x000fe20005000000 */
[----:B--2---:R-:W-:Y:S01]  /*8640*/  IMAD.MOV.U32 R29, RZ, RZ, R30 ;  /* 0x000000ffff1d7224 */ /* 0x004fe200078e001e */
[----:B---3--:R-:W-:-:S02]  /*8650*/  @!P4 ISETP.GT.AND P3, PT, R30, R4, PT ;  /* 0x000000041e00c20c */ /* 0x008fc40003f64270 */
[----:B------:R-:W-:Y:S02]  /*8660*/  @!P4 ISETP.GT.AND P6, PT, R4, R30, PT ;  /* 0x0000001e0400c20c */ /* 0x000fe40003fc4270 */
[----:B------:R-:W-:Y:S01]  /*8670*/  ISETP.GE.AND P4, PT, R5, R0, PT ;  /* 0x000000000500720c */ /* 0x000fe20003f86270 */
[----:B------:R-:W-:Y:S01]  /*8680*/  IMAD.IADD R5, R7, 0x1, R2 ;  /* 0x0000000107057824 */ /* 0x000fe200078e0202 */
[----:B------:R-:W-:Y:S02]  /*8690*/  SEL R21, RZ, 0x40, !P3 ;  /* 0x00000040ff157807 */ /* 0x000fe40005800000 */
[----:B------:R-:W-:-:S05]  /*86a0*/  SEL R45, R45, RZ, !P4 ;  /* 0x000000ff2d2d7207 */ /* 0x000fca0006000000 */
[C---:B------:R-:W-:Y:S02]  /*86b0*/  @!P3 IMAD R9, R2.reuse, 0x4, R37 ;  /* 0x000000040209b824 */ /* 0x040fe400078e0225 */
[----:B------:R1:W2:Y:S01]  /*86c0*/  @!P6 LDS R29, [R10+0x804] ;  /* 0x000804000a1de984 */ /* 0x0002a20000000800 */
[----:B------:R-:W-:Y:S02]  /*86d0*/  @!P3 VIADD R8, R2, 0x1 ;  /* 0x000000010208b836 */ /* 0x000fe40000000000 */
[----:B------:R-:W-:Y:S01]  /*86e0*/  @!P6 VIADD R7, R7, 0x1 ;  /* 0x000000010707e836 */ /* 0x000fe20000000000 */
[----:B------:R3:W4:Y:S01]  /*86f0*/  @!P3 LDS R4, [R9+0x804] ;  /* 0x000804000904b984 */ /* 0x0007220000000800 */
[----:B------:R-:W-:-:S03]  /*8700*/  @!P3 IMAD.MOV.U32 R2, RZ, RZ, R8 ;  /* 0x000000ffff02b224 */ /* 0x000fc600078e0008 */
[C---:B------:R-:W-:Y:S01]  /*8710*/  ISETP.GE.AND P3, PT, R7.reuse, R12, PT ;  /* 0x0000000c0700720c */ /* 0x040fe20003f66270 */
[C---:B-1----:R-:W-:Y:S01]  /*8720*/  IMAD R10, R7.reuse, 0x4, R37 ;  /* 0x00000004070a7824 */ /* 0x042fe200078e0225 */
[----:B------:R-:W-:Y:S01]  /*8730*/  ISETP.GE.AND P4, PT, R2, R20, PT ;  /* 0x000000140200720c */ /* 0x000fe20003f86270 */
[----:B------:R-:W-:Y:S02]  /*8740*/  IMAD.MOV.U32 R8, RZ, RZ, R2 ;  /* 0x000000ffff087224 */ /* 0x000fe400078e0002 */
[----:B---3--:R-:W-:Y:S01]  /*8750*/  IMAD.MOV.U32 R9, RZ, RZ, R7 ;  /* 0x000000ffff097224 */ /* 0x008fe200078e0007 */
[CC--:B------:R-:W-:Y:S01]  /*8760*/  ISETP.GE.OR P6, PT, R7.reuse, R12.reuse, P4 ;  /* 0x0000000c0700720c */ /* 0x0c0fe200027c6670 */
[----:B------:R-:W-:Y:S01]  /*8770*/  STL [R1+0xc], R10 ;  /* 0x00000c0a01007387 */ /* 0x000fe20000100800 */
[----:B------:R-:W-:Y:S01]  /*8780*/  ISETP.LT.AND P4, PT, R7, R12, P4 ;  /* 0x0000000c0700720c */ /* 0x000fe20002781270 */
[----:B--2---:R-:W-:-:S10]  /*8790*/  IMAD.MOV.U32 R28, RZ, RZ, R29 ;  /* 0x000000ffff1c7224 */ /* 0x004fd400078e001d */
[----:B----4-:R-:W-:Y:S02]  /*87a0*/  @!P6 ISETP.GT.AND P4, PT, R29, R4, PT ;  /* 0x000000041d00e20c */ /* 0x010fe40003f84270 */
[----:B------:R-:W-:Y:S02]  /*87b0*/  @!P6 ISETP.GT.AND P3, PT, R4, R29, PT ;  /* 0x0000001d0400e20c */ /* 0x000fe40003f64270 */
[----:B------:R-:W-:Y:S02]  /*87c0*/  ISETP.GE.AND P6, PT, R5, R0, PT ;  /* 0x000000000500720c */ /* 0x000fe40003fc6270 */
[----:B------:R-:W-:Y:S02]  /*87d0*/  SEL R44, RZ, 0x80, !P4 ;  /* 0x00000080ff2c7807 */ /* 0x000fe40006000000 */
[----:B------:R-:W-:-:S05]  /*87e0*/  SEL R21, R21, RZ, !P6 ;  /* 0x000000ff15157207 */ /* 0x000fca0007000000 */
[C-C-:B------:R-:W-:Y:S02]  /*87f0*/  @!P4 IMAD R5, R2.reuse, 0x4, R37.reuse ;  /* 0x000000040205c824 */ /* 0x140fe400078e0225 */
[----:B------:R1:W2:Y:S01]  /*8800*/  @!P3 LDS R28, [R10+0x804] ;  /* 0x000804000a1cb984 */ /* 0x0002a20000000800 */
[----:B------:R-:W-:Y:S02]  /*8810*/  @!P4 VIADD R8, R2, 0x1 ;  /* 0x000000010208c836 */ /* 0x000fe40000000000 */
[----:B------:R-:W-:Y:S01]  /*8820*/  @!P3 VIADD R9, R7, 0x1 ;  /* 0x000000010709b836 */ /* 0x000fe20000000000 */
[----:B------:R3:W4:Y:S02]  /*8830*/  @!P4 LDS R4, [R5+0x804] ;  /* 0x000804000504c984 */ /* 0x0007240000000800 */
[----:B------:R-:W-:Y:S02]  /*8840*/  ISETP.GE.AND P3, PT, R8, R20, PT ;  /* 0x000000140800720c */ /* 0x000fe40003f66270 */
[CC--:B------:R-:W-:Y:S01]  /*8850*/  ISETP.GE.AND P6, PT, R9.reuse, R12.reuse, PT ;  /* 0x0000000c0900720c */ /* 0x0c0fe20003fc6270 */
[C---:B-1----:R-:W-:Y:S01]  /*8860*/  IMAD R10, R9.reuse, 0x4, R37 ;  /* 0x00000004090a7824 */ /* 0x042fe200078e0225 */
[----:B------:R-:W-:-:S02]  /*8870*/  ISETP.GE.OR P4, PT, R9, R12, P3 ;  /* 0x0000000c0900720c */ /* 0x000fc40001f86670 */
[----:B------:R-:W-:Y:S01]  /*8880*/  ISETP.LT.AND P3, PT, R9, R12, P3 ;  /* 0x0000000c0900720c */ /* 0x000fe20001f61270 */
[----:B---3--:R-:W-:Y:S01]  /*8890*/  IMAD.IADD R5, R2, 0x1, R7 ;  /* 0x0000000102057824 */ /* 0x008fe200078e0207 */
[----:B------:R-:W-:Y:S01]  /*88a0*/  STL [R1+0x4], R10 ;  /* 0x0000040a01007387 */ /* 0x000fe20000100800 */
[----:B--2---:R-:W-:-:S08]  /*88b0*/  IMAD.MOV.U32 R27, RZ, RZ, R28 ;  /* 0x000000ffff1b7224 */ /* 0x004fd000078e001c */
[----:B----4-:R-:W-:Y:S02]  /*88c0*/  @!P4 ISETP.GT.AND P3, PT, R28, R4, PT ;  /* 0x000000041c00c20c */ /* 0x010fe40003f64270 */
        /* <DEDUP_REMOVED lines=9> */
[----:B------:R-:W3:Y:S01]  /*8960*/  @!P3 LDS R4, [R7+0x804] ;  /* 0x000804000704b984 */ /* 0x000ee20000000800 */
[----:B------:R-:W-:-:S03]  /*8970*/  @!P3 IMAD.MOV.U32 R8, RZ, RZ, R2 ;  /* 0x000000ffff08b224 */ /* 0x000fc600078e0002 */
[C---:B------:R-:W-:Y:S01]  /*8980*/  ISETP.GE.AND P3, PT, R9.reuse, R12, PT ;  /* 0x0000000c0900720c */ /* 0x040fe20003f66270 */
[----:B-1----:R-:W-:Y:S01]  /*8990*/  IMAD R10, R9, 0x4, R37 ;  /* 0x00000004090a7824 */ /* 0x002fe200078e0225 */
[----:B------:R-:W-:Y:S01]  /*89a0*/  ISETP.GE.AND P4, PT, R8, R20, PT ;  /* 0x000000140800720c */ /* 0x000fe20003f86270 */
[----:B------:R-:W-:-:S03]  /*89b0*/  IMAD.MOV.U32 R2, RZ, RZ, R8 ;  /* 0x000000ffff027224 */ /* 0x000fc600078e0008 */
[CC--:B------:R-:W-:Y:S01]  /*89c0*/  ISETP.GE.OR P6, PT, R9.reuse, R12.reuse, P4 ;  /* 0x0000000c0900720c */ /* 0x0c0fe200027c6670 */
[----:B------:R-:W-:Y:S01]  /*89d0*/  STL [R1], R10 ;  /* 0x0000000a01007387 */ /* 0x000fe20000100800 */
[----:B------:R-:W-:Y:S01]  /*89e0*/  ISETP.LT.AND P4, PT, R9, R12, P4 ;  /* 0x0000000c0900720c */ /* 0x000fe20002781270 */
[----:B--2---:R-:W-:-:S10]  /*89f0*/  IMAD.MOV.U32 R26, RZ, RZ, R27 ;  /* 0x000000ffff1a7224 */ /* 0x004fd400078e001b */
[----:B---3--:R-:W-:Y:S02]  /*8a00*/  @!P6 ISETP.GT.AND P4, PT, R27, R4, PT ;  /* 0x000000041b00e20c */ /* 0x008fe40003f84270 */
[----:B------:R-:W-:Y:S02]  /*8a10*/  @!P6 ISETP.GT.AND P3, PT, R4, R27, PT ;  /* 0x0000001b0400e20c */ /* 0x000fe40003f64270 */
[----:B------:R-:W-:Y:S01]  /*8a20*/  ISETP.GE.AND P6, PT, R5, R0, PT ;  /* 0x000000000500720c */ /* 0x000fe20003fc6270 */
[----:B------:R-:W-:Y:S01]  /*8a30*/  IMAD.MOV.U32 R5, RZ, RZ, R9 ;  /* 0x000000ffff057224 */ /* 0x000fe200078e0009 */
[----:B------:R-:W-:Y:S02]  /*8a40*/  SEL R43, RZ, 0x200, !P4 ;  /* 0x00000200ff2b7807 */ /* 0x000fe40006000000 */
[----:B------:R-:W-:-:S05]  /*8a50*/  SEL R18, R18, RZ, !P6 ;  /* 0x000000ff12127207 */ /* 0x000fca0007000000 */
[C-C-:B------:R-:W-:Y:S02]  /*8a60*/  @!P4 IMAD R7, R8.reuse, 0x4, R37.reuse ;  /* 0x000000040807c824 */ /* 0x140fe400078e0225 */
[----:B------:R-:W1:Y:S01]  /*8a70*/  @!P3 LDS R26, [R10+0x804] ;  /* 0x000804000a1ab984 */ /* 0x000e620000000800 */
        /* <DEDUP_REMOVED lines=9> */
[----:B-1----:R-:W-:-:S08]  /*8b10*/  IMAD.MOV.U32 R25, RZ, RZ, R26 ;  /* 0x000000ffff197224 */ /* 0x002fd000078e001a */
[----:B---3--:R-:W-:Y:S02]  /*8b20*/  @!P4 ISETP.GT.AND P3, PT, R26, R4, PT ;  /* 0x000000041a00c20c */ /* 0x008fe40003f64270 */
[----:B------:R-:W-:Y:S02]  /*8b30*/  @!P4 ISETP.GT.AND P6, PT, R4, R26, PT ;  /* 0x0000001a0400c20c */ /* 0x000fe40003fc4270 */
[----:B------:R-:W-:Y:S01]  /*8b40*/  ISETP.GE.AND P4, PT, R7, R0, PT ;  /* 0x000000000700720c */ /* 0x000fe20003f86270 */
[----:B------:R-:W-:Y:S01]  /*8b50*/  IMAD.IADD R7, R5, 0x1, R2 ;  /* 0x0000000105077824 */ /* 0x000fe200078e0202 */
[----:B------:R-:W-:Y:S02]  /*8b60*/  SEL R17, RZ, 0x400, !P3 ;  /* 0x00000400ff117807 */ /* 0x000fe40005800000 */
[----:B------:R-:W-:-:S05]  /*8b70*/  SEL R43, R43, RZ, !P4 ;  /* 0x000000ff2b2b7207 */ /* 0x000fca0006000000 */
[C-C-:B------:R-:W-:Y:S02]  /*8b80*/  @!P3 IMAD R9, R2.reuse, 0x4, R37.reuse ;  /* 0x000000040209b824 */ /* 0x140fe400078e0225 */
[----:B------:R-:W1:Y:S01]  /*8b90*/  @!P6 LDS R25, [R61+0x804] ;  /* 0x000804003d19e984 */ /* 0x000e620000000800 */
[----:B------:R-:W-:Y:S02]  /*8ba0*/  @!P3 VIADD R8, R2, 0x1 ;  /* 0x000000010208b836 */ /* 0x000fe40000000000 */
[----:B------:R-:W-:Y:S01]  /*8bb0*/  @!P6 VIADD R5, R5, 0x1 ;  /* 0x000000010505e836 */ /* 0x000fe20000000000 */
[----:B------:R2:W3:Y:S01]  /*8bc0*/  @!P3 LDS R4, [R9+0x804] ;  /* 0x000804000904b984 */ /* 0x0004e20000000800 */
[----:B------:R-:W-:Y:S02]  /*8bd0*/  @!P3 IMAD.MOV.U32 R2, RZ, RZ, R8 ;  /* 0x000000ffff02b224 */ /* 0x000fe400078e0008 */
[C---:B------:R-:W-:Y:S01]  /*8be0*/  IMAD R60, R5.reuse, 0x4, R37 ;  /* 0x00000004053c7824 */ /* 0x040fe200078e0225 */
[----:B------:R-:W-:Y:S01]  /*8bf0*/  ISETP.GE.AND P3, PT, R5, R12, PT ;  /* 0x0000000c0500720c */ /* 0x000fe20003f66270 */
[----:B------:R-:W-:Y:S01]  /*8c00*/  IMAD.MOV.U32 R8, RZ, RZ, R2 ;  /* 0x000000ffff087224 */ /* 0x000fe200078e0002 */
[----:B------:R-:W-:Y:S01]  /*8c10*/  ISETP.GE.AND P4, PT, R2, R20, PT ;  /* 0x000000140200720c */ /* 0x000fe20003f86270 */
[----:B--2---:R-:W-:-:S03]  /*8c20*/  IMAD.MOV.U32 R9, RZ, RZ, R5 ;  /* 0x000000ffff097224 */ /* 0x004fc600078e0005 */
[CC--:B------:R-:W-:Y:S02]  /*8c30*/  ISETP.GE.OR P6, PT, R5.reuse, R12.reuse, P4 ;  /* 0x0000000c0500720c */ /* 0x0c0fe400027c6670 */
[----:B------:R-:W-:Y:S01]  /*8c40*/  ISETP.LT.AND P4, PT, R5, R12, P4 ;  /* 0x0000000c0500720c */ /* 0x000fe20002781270 */
[----:B-1----:R-:W-:-:S10]  /*8c50*/  IMAD.MOV.U32 R24, RZ, RZ, R25 ;  /* 0x000000ffff187224 */ /* 0x002fd400078e0019 */
[----:B---3--:R-:W-:Y:S02]  /*8c60*/  @!P6 ISETP.GT.AND P4, PT, R25, R4, PT ;  /* 0x000000041900e20c */ /* 0x008fe40003f84270 */
[----:B------:R-:W-:Y:S02]  /*8c70*/  @!P6 ISETP.GT.AND P3, PT, R4, R25, PT ;  /* 0x000000190400e20c */ /* 0x000fe40003f64270 */
[----:B------:R-:W-:Y:S02]  /*8c80*/  ISETP.GE.AND P6, PT, R7, R0, PT ;  /* 0x000000000700720c */ /* 0x000fe40003fc6270 */
[----:B------:R-:W-:Y:S02]  /*8c90*/  SEL R16, RZ, 0x800, !P4 ;  /* 0x00000800ff107807 */ /* 0x000fe40006000000 */
[----:B------:R-:W-:-:S05]  /*8ca0*/  SEL R17, R17, RZ, !P6 ;  /* 0x000000ff11117207 */ /* 0x000fca0007000000 */
[C---:B------:R-:W-:Y:S02]  /*8cb0*/  @!P4 IMAD R7, R2.reuse, 0x4, R37 ;  /* 0x000000040207c824 */ /* 0x040fe400078e0225 */
[----:B------:R-:W1:Y:S01]  /*8cc0*/  @!P3 LDS R24, [R60+0x804] ;  /* 0x000804003c18b984 */ /* 0x000e620000000800 */
[C---:B------:R-:W-:Y:S02]  /*8cd0*/  @!P4 VIADD R8, R2.reuse, 0x1 ;  /* 0x000000010208c836 */ /* 0x040fe40000000000 */
        /* <DEDUP_REMOVED lines=8> */
[----:B-1----:R-:W-:-:S10]  /*8d60*/  IMAD.MOV.U32 R11, RZ, RZ, R24 ;  /* 0x000000ffff0b7224 */ /* 0x002fd400078e0018 */
[----:B--2---:R-:W-:Y:S02]  /*8d70*/  @!P4 ISETP.GT.AND P3, PT, R24, R4, PT ;  /* 0x000000041800c20c */ /* 0x004fe40003f64270 */
[----:B------:R-:W-:Y:S02]  /*8d80*/  @!P4 ISETP.GT.AND P6, PT, R4, R24, PT ;  /* 0x000000180400c20c */ /* 0x000fe40003fc4270 */
[----:B------:R-:W-:Y:S01]  /*8d90*/  ISETP.GE.AND P4, PT, R5, R0, PT ;  /* 0x000000000500720c */ /* 0x000fe20003f86270 */
[----:B------:R-:W-:-:S03]  /*8da0*/  IMAD.IADD R5, R9, 0x1, R8 ;  /* 0x0000000109057824 */ /* 0x000fc600078e0208 */
[----:B------:R-:W-:-:S05]  /*8db0*/  SEL R16, R16, RZ, !P4 ;  /* 0x000000ff10107207 */ /* 0x000fca0006000000 */
[C-C-:B------:R-:W-:Y:S02]  /*8dc0*/  @!P3 IMAD R7, R8.reuse, 0x4, R37.reuse ;  /* 0x000000040807b824 */ /* 0x140fe400078e0225 */
[----:B------:R-:W1:Y:S01]  /*8dd0*/  @!P6 LDS R11, [R59+0x804] ;  /* 0x000804003b0be984 */ /* 0x000e620000000800 */
[----:B------:R-:W-:Y:S02]  /*8de0*/  @!P3 VIADD R2, R8, 0x1 ;  /* 0x000000010802b836 */ /* 0x000fe40000000000 */
[----:B------:R-:W-:Y:S01]  /*8df0*/  @!P6 VIADD R9, R9, 0x1 ;  /* 0x000000010909e836 */ /* 0x000fe20000000000 */
[----:B------:R2:W3:Y:S01]  /*8e00*/  @!P3 LDS R4, [R7+0x804] ;  /* 0x000804000704b984 */ /* 0x0004e20000000800 */
[----:B------:R-:W-:Y:S01]  /*8e10*/  @!P3 IMAD.MOV.U32 R8, RZ, RZ, R2 ;  /* 0x000000ffff08b224 */ /* 0x000fe200078e0002 */
[----:B------:R-:W-:Y:S01]  /*8e20*/  SEL R2, RZ, 0x1000, !P3 ;  /* 0x00001000ff027807 */ /* 0x000fe20005800000 */
[C---:B------:R-:W-:Y:S01]  /*8e30*/  IMAD R58, R9.reuse, 0x4, R37 ;  /* 0x00000004093a7824 */ /* 0x040fe200078e0225 */
[----:B------:R-:W-:-:S02]  /*8e40*/  ISETP.GE.AND P3, PT, R9, R12, PT ;  /* 0x0000000c0900720c */ /* 0x000fc40003f66270 */
        /* <DEDUP_REMOVED lines=9> */
[----:B------:R-:W-:Y:S01]  /*8ee0*/  SEL R5, R2, RZ, !P6 ;  /* 0x000000ff02057207 */ /* 0x000fe20007000000 */
[----:B------:R-:W-:-:S04]  /*8ef0*/  IMAD.MOV.U32 R2, RZ, RZ, R8 ;  /* 0x000000ffff027224 */ /* 0x000fc800078e0008 */
[C---:B------:R-:W-:Y:S02]  /*8f00*/  @!P4 IMAD R13, R8.reuse, 0x4, R37 ;  /* 0x00000004080dc824 */ /* 0x040fe400078e0225 */
[----:B------:R-:W-:Y:S01]  /*8f10*/  @!P3 LDS R10, [R58+0x804] ;  /* 0x000804003a0ab984 */ /* 0x000fe20000000800 */
[C---:B------:R-:W-:Y:S02]  /*8f20*/  @!P4 VIADD R2, R8.reuse, 0x1 ;  /* 0x000000010802c836 */ /* 0x040fe40000000000 */
[----:B------:R-:W-:Y:S01]  /*8f30*/  @!P3 VIADD R7, R9, 0x1 ;  /* 0x000000010907b836 */ /* 0x000fe20000000000 */
[----:B------:R-:W1:Y:S01]  /*8f40*/  @!P4 LDS R4, [R13+0x804] ;  /* 0x000804000d04c984 */ /* 0x000e620000000800 */
[----:B------:R-:W-:Y:S01]  /*8f50*/  IMAD.IADD R9, R8, 0x1, R9 ;  /* 0x0000000108097824 */ /* 0x000fe200078e0209 */
[----:B------:R-:W-:Y:S01]  /*8f60*/  ISETP.GE.AND P3, PT, R2, R20, PT ;  /* 0x000000140200720c */ /* 0x000fe20003f66270 */
[C---:B------:R-:W-:Y:S01]  /*8f70*/  IMAD R55, R7.reuse, 0x4, R37 ;  /* 0x0000000407377824 */ /* 0x040fe200078e0225 */
[CC--:B------:R-:W-:Y:S01]  /*8f80*/  ISETP.GE.AND P6, PT, R7.reuse, R12.reuse, PT ;  /* 0x0000000c0700720c */ /* 0x0c0fe20003fc6270 */
[C---:B------:R-:W-:Y:S01]  /*8f90*/  IMAD.IADD R15, R7.reuse, 0x1, R2 ;  /* 0x00000001070f7824 */ /* 0x040fe200078e0202 */
[----:B------:R-:W-:-:S02]  /*8fa0*/  ISETP.GE.OR P4, PT, R7, R12, P3 ;  /* 0x0000000c0700720c */ /* 0x000fc40001f86670 */
[----:B------:R-:W-:-:S11]  /*8fb0*/  ISETP.LT.AND P3, PT, R7, R12, P3 ;  /* 0x0000000c0700720c */ /* 0x000fd60001f61270 */
[----:B-1----:R-:W-:Y:S02]  /*8fc0*/  @!P4 ISETP.GT.AND P3, PT, R10, R4, PT ;  /* 0x000000040a00c20c */ /* 0x002fe40003f64270 */
[----:B------:R-:W-:Y:S02]  /*8fd0*/  @!P4 ISETP.GT.AND P6, PT, R4, R10, PT ;  /* 0x0000000a0400c20c */ /* 0x000fe40003fc4270 */
[----:B------:R-:W-:Y:S01]  /*8fe0*/  ISETP.GE.AND P4, PT, R9, R0, PT ;  /* 0x000000000900720c */ /* 0x000fe20003f86270 */
[----:B------:R-:W-:-:S03]  /*8ff0*/  IMAD.MOV.U32 R9, RZ, RZ, R10 ;  /* 0x000000ffff097224 */ /* 0x000fc600078e000a */
[----:B------:R-:W-:Y:S02]  /*9000*/  SEL R13, R14, RZ, !P4 ;  /* 0x000000ff0e0d7207 */ /* 0x000fe40006000000 */
[----:B------:R-:W-:-:S03]  /*9010*/  SEL R14, RZ, 0x4000, !P3 ;  /* 0x00004000ff0e7807 */ /* 0x000fc60005800000 */
[C-C-:B------:R-:W-:Y:S02]  /*9020*/  @!P3 IMAD R19, R2.reuse, 0x4, R37.reuse ;  /* 0x000000040213b824 */ /* 0x140fe400078e0225 */
[----:B------:R-:W1:Y:S01]  /*9030*/  @!P6 LDS R9, [R55+0x804] ;  /* 0x000804003709e984 */ /* 0x000e620000000800 */
[----:B------:R-:W-:Y:S02]  /*9040*/  @!P3 VIADD R8, R2, 0x1 ;  /* 0x000000010208b836 */ /* 0x000fe40000000000 */
[----:B------:R-:W-:Y:S01]  /*9050*/  @!P6 VIADD R7, R7, 0x1 ;  /* 0x000000010707e836 */ /* 0x000fe20000000000 */
[----:B------:R2:W3:Y:S01]  /*9060*/  @!P3 LDS R4, [R19+0x804] ;  /* 0x000804001304b984 */ /* 0x0004e20000000800 */
[----:B------:R-:W-:Y:S02]  /*9070*/  @!P3 IMAD.MOV.U32 R2, RZ, RZ, R8 ;  /* 0x000000ffff02b224 */ /* 0x000fe400078e0008 */
        /* <DEDUP_REMOVED lines=9> */
[----:B------:R-:W-:-:S04]  /*9110*/  ISETP.GE.AND P6, PT, R15, R0, PT ;  /* 0x000000000f00720c */ /* 0x000fc80003fc6270 */
[----:B------:R-:W-:-:S05]  /*9120*/  SEL R14, R14, RZ, !P6 ;  /* 0x000000ff0e0e7207 */ /* 0x000fca0007000000 */
[----:B------:R-:W-:Y:S02]  /*9130*/  @!P3 IMAD R15, R2, 0x4, R37 ;  /* 0x00000004020fb824 */ /* 0x000fe400078e0225 */
[----:B------:R-:W1:Y:S01]  /*9140*/  @!P4 LDS R8, [R54+0x804] ;  /* 0x000804003608c984 */ /* 0x000e620000000800 */
[----:B------:R-:W-:-:S03]  /*9150*/  @!P4 VIADD R19, R7, 0x1 ;  /* 0x000000010713c836 */ /* 0x000fc60000000000 */
[----:B------:R2:W3:Y:S01]  /*9160*/  @!P3 LDS R4, [R15+0x804] ;  /* 0x000804000f04b984 */ /* 0x0004e20000000800 */
[C---:B------:R-:W-:Y:S01]  /*9170*/  IMAD R53, R19.reuse, 0x4, R37 ;  /* 0x0000000413357824 */ /* 0x040fe200078e0225 */
[----:B------:R-:W-:Y:S01]  /*9180*/  ISETP.GE.AND P6, PT, R19, R12, PT ;  /* 0x0000000c1300720c */ /* 0x000fe20003fc6270 */
[----:B--2---:R-:W-:Y:S02]  /*9190*/  IMAD.MOV.U32 R15, RZ, RZ, R2 ;  /* 0x000000ffff0f7224 */ /* 0x004fe400078e0002 */
[C---:B------:R-:W-:Y:S02]  /*91a0*/  @!P3 VIADD R15, R2.reuse, 0x1 ;  /* 0x00000001020fb836 */ /* 0x040fe40000000000 */
[----:B------:R-:W-:-:S03]  /*91b0*/  IMAD.IADD R2, R2, 0x1, R7 ;  /* 0x0000000102027824 */ /* 0x000fc600078e0207 */
[----:B------:R-:W-:-:S04]  /*91c0*/  ISETP.GE.AND P4, PT, R15, R20, PT ;  /* 0x000000140f00720c */ /* 0x000fc80003f86270 */
[CC--:B------:R-:W-:Y:S02]  /*91d0*/  ISETP.GE.OR P5, PT, R19.reuse, R12.reuse, P4 ;  /* 0x0000000c1300720c */ /* 0x0c0fe400027a6670 */
[----:B------:R-:W-:Y:S01]  /*91e0*/  ISETP.LT.AND P4, PT, R19, R12, P4 ;  /* 0x0000000c1300720c */ /* 0x000fe20002781270 */
[----:B-1----:R-:W-:-:S10]  /*91f0*/  IMAD.MOV.U32 R7, RZ, RZ, R8 ;  /* 0x000000ffff077224 */ /* 0x002fd400078e0008 */
[----:B---3--:R-:W-:Y:S02]  /*9200*/  @!P5 ISETP.GT.AND P4, PT, R8, R4, PT ;  /* 0x000000040800d20c */ /* 0x008fe40003f84270 */
[----:B------:R-:W-:Y:S02]  /*9210*/  @!P5 ISETP.GT.AND P6, PT, R4, R8, PT ;  /* 0x000000080400d20c */ /* 0x000fe40003fc4270 */
[----:B------:R-:W-:Y:S02]  /*9220*/  ISETP.NE.AND P5, PT, R3, RZ, PT ;  /* 0x000000ff0300720c */ /* 0x000fe40003fa5270 */
[----:B------:R-:W-:Y:S02]  /*9230*/  SEL R3, RZ, 0x8000, !P3 ;  /* 0x00008000ff037807 */ /* 0x000fe40005800000 */
[-C--:B------:R-:W-:Y:S02]  /*9240*/  ISETP.GE.AND P3, PT, R2, R0.reuse, PT ;  /* 0x000000000200720c */ /* 0x080fe40003f66270 */
[----:B------:R-:W-:-:S02]  /*9250*/  ISETP.LT.AND P5, PT, R47, R0, P5 ;  /* 0x000000002f00720c */ /* 0x000fc40002fa1270 */
[----:B------:R-:W-:Y:S01]  /*9260*/  SEL R3, R3, RZ, !P3 ;  /* 0x000000ff03037207 */ /* 0x000fe20005800000 */
[C---:B------:R-:W-:Y:S01]  /*9270*/  @!P4 IMAD R2, R15.reuse, 0x4, R37 ;  /* 0x000000040f02c824 */ /* 0x040fe200078e0225 */
[----:B------:R-:W-:Y:S01]  /*9280*/  SEL R47, RZ, 0x4, !P0 ;  /* 0x00000004ff2f7807 */ /* 0x000fe20004000000 */
[----:B------:R-:W-:Y:S01]  /*9290*/  @!P6 LDS R7, [R53+0x804] ;  /* 0x000804003507e984 */ /* 0x000fe20000000800 */
[----:B------:R-:W-:-:S03]  /*92a0*/  @!P4 VIADD R52, R15, 0x1 ;  /* 0x000000010f34c836 */ /* 0x000fc60000000000 */
[----:B------:R1:W2:Y:S02]  /*92b0*/  @!P4 LDS R4, [R2+0x804] ;  /* 0x000804000204c984 */ /* 0x0002a40000000800 */
[C---:B-1----:R-:W-:Y:S02]  /*92c0*/  IMAD.IADD R2, R19.reuse, 0x1, R15 ;  /* 0x0000000113027824 */ /* 0x042fe400078e020f */
[----:B------:R-:W-:Y:S01]  /*92d0*/  @!P4 IMAD.MOV.U32 R15, RZ, RZ, R52 ;  /* 0x000000ffff0fc224 */ /* 0x000fe200078e0034 */
[----:B------:R-:W-:Y:S01]  /*92e0*/  SEL R52, RZ, 0x10000, !P4 ;  /* 0x00010000ff347807 */ /* 0x000fe20006000000 */
[----:B------:R-:W-:Y:S01]  /*92f0*/  @!P6 VIADD R19, R19, 0x1 ;  /* 0x000000011313e836 */ /* 0x000fe20000000000 */
[----:B------:R-:W-:-:S04]  /*9300*/  ISETP.GE.AND P3, PT, R2, R0, PT ;  /* 0x000000000200720c */ /* 0x000fc80003f66270 */
[----:B------:R-:W-:Y:S01]  /*9310*/  SEL R2, R52, RZ, !P3 ;  /* 0x000000ff34027207 */ /* 0x000fe20005800000 */
[----:B------:R-:W-:Y:S01]  /*9320*/  IMAD R52, R19, 0x4, R37 ;  /* 0x0000000413347824 */ /* 0x000fe200078e0225 */
[----:B------:R-:W-:Y:S02]  /*9330*/  ISETP.GE.AND P3, PT, R15, R20, PT ;  /* 0x000000140f00720c */ /* 0x000fe40003f66270 */
[CC--:B------:R-:W-:Y:S02]  /*9340*/  ISETP.GE.AND P4, PT, R19.reuse, R12.reuse, PT ;  /* 0x0000000c1300720c */ /* 0x0c0fe40003f86270 */
[CC--:B------:R-:W-:Y:S02]  /*9350*/  ISETP.GE.OR P6, PT, R19.reuse, R12.reuse, P3 ;  /* 0x0000000c1300720c */ /* 0x0c0fe40001fc6670 */
[----:B------:R-:W-:-:S11]  /*9360*/  ISETP.LT.AND P3, PT, R19, R12, P3 ;  /* 0x0000000c1300720c */ /* 0x000fd60001f61270 */
[----:B--2---:R-:W-:Y:S02]  /*9370*/  @!P6 ISETP.GT.AND P3, PT, R7, R4, PT ;  /* 0x000000040700e20c */ /* 0x004fe40003f64270 */
[----:B------:R-:W-:Y:S02]  /*9380*/  @!P6 ISETP.GT.AND P4, PT, R4, R7, PT ;  /* 0x000000070400e20c */ /* 0x000fe40003f84270 */
[C---:B------:R-:W-:Y:S02]  /*9390*/  LOP3.LUT P6, RZ, R41.reuse, 0x2, RZ, 0xc0, !PT ;  /* 0x0000000229ff7812 */ /* 0x040fe400078cc0ff */
[----:B------:R-:W-:Y:S02]  /*93a0*/  LOP3.LUT R41, R41, 0xfffffbff, RZ, 0xc0, !PT ;  /* 0xfffffbff29297812 */ /* 0x000fe400078ec0ff */
[----:B------:R-:W-:Y:S02]  /*93b0*/  ISETP.LT.AND P6, PT, R6, R0, P6 ;  /* 0x000000000600720c */ /* 0x000fe400037c1270 */
[----:B------:R-:W-:-:S02]  /*93c0*/  SEL R6, RZ, 0x2, !P5 ;  /* 0x00000002ff067807 */ /* 0x000fc40006800000 */
[----:B------:R-:W-:-:S04]  /*93d0*/  SEL R22, RZ, 0x1, !P6 ;  /* 0x00000001ff167807 */ /* 0x000fc80007000000 */
[----:B------:R-:W-:Y:S01]  /*93e0*/  IADD3 R22, PT, PT, R47, R6, R22 ;  /* 0x000000062f167210 */ /* 0x000fe20007ffe016 */
[----:B------:R-:W-:Y:S02]  /*93f0*/  IMAD.MOV.U32 R47, RZ, RZ, R7 ;  /* 0x000000ffff2f7224 */ /* 0x000fe400078e0007 */
[----:B------:R-:W-:Y:S01]  /*9400*/  @!P3 IMAD R6, R15, 0x4, R37 ;  /* 0x000000040f06b824 */ /* 0x000fe200078e0225 */
[----:B------:R-:W-:Y:S02]  /*9410*/  IADD3 R22, PT, PT, R42, R22, R23 ;  /* 0x000000162a167210 */ /* 0x000fe40007ffe017 */
[----:B------:R-:W-:Y:S01]  /*9420*/  @P6 LOP3.LUT R41, R41, 0x400, RZ, 0xfc, !PT ;  /* 0x0000040029296812 */ /* 0x000fe200078efcff */
[----:B------:R-:W-:Y:S01]  /*9430*/  @!P4 LDS R47, [R52+0x804] ;  /* 0x00080400342fc984 */ /* 0x000fe20000000800 */
[----:B------:R-:W-:Y:S02]  /*9440*/  IADD3 R45, PT, PT, R22, R45, R21 ;  /* 0x0000002d162d7210 */ /* 0x000fe40007ffe015 */
[----:B------:R-:W-:Y:S01]  /*9450*/  LOP3.LUT R41, R41, 0xfffffffe, RZ, 0xc0, !PT ;  /* 0xfffffffe29297812 */ /* 0x000fe200078ec0ff */
[----:B------:R1:W2:Y:S01]  /*9460*/  @!P3 LDS R4, [R6+0x804] ;  /* 0x000804000604b984 */ /* 0x0002a20000000800 */
[----:B------:R-:W-:-:S02]  /*9470*/  IADD3 R44, PT, PT, R45, R44, R18 ;  /* 0x0000002c2d2c7210 */ /* 0x000fc40007ffe012 */
[----:B------:R-:W-:Y:S02]  /*9480*/  @P5 LOP3.LUT R41, R41, 0x1, RZ, 0xfc, !PT ;  /* 0x0000000129295812 */ /* 0x000fe400078efcff */
[----:B------:R-:W-:Y:S01]  /*9490*/  IADD3 R43, PT, PT, R44, R43, R17 ;  /* 0x0000002b2c2b7210 */ /* 0x000fe20007ffe011 */
[----:B-1----:R-:W-:-:S03]  /*94a0*/  IMAD.MOV.U32 R6, RZ, RZ, R19 ;  /* 0x000000ffff067224 */ /* 0x002fc600078e0013 */
[----:B------:R-:W-:Y:S01]  /*94b0*/  IADD3 R5, PT, PT, R43, R16, R5 ;  /* 0x000000102b057210 */ /* 0x000fe20007ffe005 */
[----:B------:R-:W-:Y:S02]  /*94c0*/  @!P4 VIADD R6, R19, 0x1 ;  /* 0x000000011306c836 */ /* 0x000fe40000000000 */
[C---:B------:R-:W-:Y:S02]  /*94d0*/  IMAD.IADD R19, R15.reuse, 0x1, R19 ;  /* 0x000000010f137824 */ /* 0x040fe400078e0213 */
[----:B------:R-:W-:Y:S01]  /*94e0*/  @!P3 VIADD R15, R15, 0x1 ;  /* 0x000000010f0fb836 */ /* 0x000fe20000000000 */
[----:B------:R-:W-:Y:S02]  /*94f0*/  BAR.SYNC.DEFER_BLOCKING 0x0 ;  /* 0x0000000000007b1d */ /* 0x000fe40000010000 */
[----:B------:R-:W-:Y:S02]  /*9500*/  ISETP.GE.AND P4, PT, R19, R0, PT ;  /* 0x000000001300720c */ /* 0x000fe40003f86270 */
[----:B------:R-:W-:-:S02]  /*9510*/  SEL R19, RZ, 0x20000, !P3 ;  /* 0x00020000ff137807 */ /* 0x000fc40005800000 */
[C---:B------:R-:W-:Y:S01]  /*9520*/  ISETP.GE.AND P3, PT, R15.reuse, R20, PT ;  /* 0x000000140f00720c */ /* 0x040fe20003f66270 */
[----:B------:R-:W-:Y:S01]  /*9530*/  IMAD.IADD R15, R15, 0x1, R6 ;  /* 0x000000010f0f7824 */ /* 0x000fe200078e0206 */
[----:B------:R-:W-:Y:S02]  /*9540*/  SEL R19, R19, RZ, !P4 ;  /* 0x000000ff13137207 */ /* 0x000fe40006000000 */
[CC--:B------:R-:W-:Y:S02]  /*9550*/  ISETP.GE.OR P4, PT, R6.reuse, R12.reuse, P3 ;  /* 0x0000000c0600720c */ /* 0x0c0fe40001f86670 */
[----:B------:R-:W-:-:S11]  /*9560*/  ISETP.LT.AND P3, PT, R6, R12, P3 ;  /* 0x0000000c0600720c */ /* 0x000fd60001f61270 */
[----:B--2---:R-:W-:Y:S02]  /*9570*/  @!P4 ISETP.GT.AND P3, PT, R47, R4, PT ;  /* 0x000000042f00c20c */ /* 0x004fe40003f64270 */
[----:B------:R-:W-:Y:S02]  /*9580*/  ISETP.GE.AND P4, PT, R15, R0, PT ;  /* 0x000000000f00720c */ /* 0x000fe40003f86270 */
[----:B------:R-:W-:Y:S02]  /*9590*/  IADD3 R4, PT, PT, R5, R13, R14 ;  /* 0x0000000d05047210 */ /* 0x000fe40007ffe00e */
[----:B------:R-:W-:Y:S02]  /*95a0*/  SEL R0, RZ, 0x40000, !P3 ;  /* 0x00040000ff007807 */ /* 0x000fe40005800000 */
[----:B------:R-:W-:Y:S02]  /*95b0*/  IADD3 R3, PT, PT, R4, R3, R2 ;  /* 0x0000000304037210 */ /* 0x000fe40007ffe002 */
[----:B------:R-:W-:-:S02]  /*95c0*/  SEL R0, R0, RZ, !P4 ;  /* 0x000000ff00007207 */ /* 0x000fc40006000000 */
[----:B0-----:R-:W-:Y:S02]  /*95d0*/  ISETP.NE.AND P3, PT, R56, RZ, PT ;  /* 0x000000ff3800720c */ /* 0x001fe40003f65270 */
        /* <DEDUP_REMOVED lines=33> */
[----:B------:R-:W1:Y:S01]  /*97f0*/  LDS.128 R16, [R37+0x20] ;  /* 0x0000200025107984 */ /* 0x000e620000000c00 */
[C---:B------:R-:W-:Y:S02]  /*9800*/  ISETP.NE.AND P3, PT, R56.reuse, 0x4, PT ;  /* 0x000000043800780c */ /* 0x040fe40003f65270 */
        /* <DEDUP_REMOVED lines=8> */
[----:B------:R-:W2:Y:S01]  /*9890*/  LDS.128 R20, [R37+0x30] ;  /* 0x0000300025147984 */ /* 0x000ea20000000c00 */
        /* <DEDUP_REMOVED lines=12> */
[----:B------:R-:W-:Y:S02]  /*9960*/  ISETP.NE.AND P3, PT, R57, RZ, PT ;  /* 0x000000ff3900720c */ /* 0x000fe40003f65270 */
[----:B------:R-:W-:Y:S02]  /*9970*/  SEL R0, R18, R12, !P4 ;  /* 0x0000000c12007207 */ /* 0x000fe40006000000 */
[----:B------:R-:W-:Y:S02]  /*9980*/  ISETP.NE.AND P4, PT, R56, 0xc, PT ;  /* 0x0000000c3800780c */ /* 0x000fe40003f85270 */
[----:B------:R-:W-:Y:S01]  /*9990*/  SEL R12, R42, RZ, P3 ;  /* 0x000000ff2a0c7207 */ /* 0x000fe20001800000 */
[C---:B--2---:R-:W-:Y:S01]  /*99a0*/  IMAD.IADD R20, R19.reuse, 0x1, R20 ;  /* 0x0000000113147824 */ /* 0x044fe200078e0214 */
[----:B------:R-:W-:-:S02]  /*99b0*/  SEL R0, R19, R0, !P4 ;  /* 0x0000000013007207 */ /* 0x000fc40006000000 */
[C---:B------:R-:W-:Y:S01]  /*99c0*/  ISETP.NE.AND P3, PT, R56.reuse, 0xd, PT ;  /* 0x0000000d3800780c */ /* 0x040fe20003f65270 */
[----:B------:R-:W-:Y:S01]  /*99d0*/  IMAD.IADD R21, R21, 0x1, R20 ;  /* 0x0000000115157824 */ /* 0x000fe200078e0214 */
[----:B------:R-:W-:Y:S02]  /*99e0*/  ISETP.NE.AND P4, PT, R56, 0xe, PT ;  /* 0x0000000e3800780c */ /* 0x000fe40003f85270 */
[----:B------:R-:W-:Y:S01]  /*99f0*/  SEL R0, R20, R0, !P3 ;  /* 0x0000000014007207 */ /* 0x000fe20005800000 */
[----:B------:R-:W-:Y:S01]  /*9a00*/  IMAD.IADD R22, R22, 0x1, R21 ;  /* 0x0000000116167824 */ /* 0x000fe200078e0215 */
[----:B------:R-:W-:Y:S02]  /*9a10*/  ISETP.NE.AND P3, PT, R56, 0xf, PT ;  /* 0x0000000f3800780c */ /* 0x000fe40003f65270 */
[----:B------:R-:W-:Y:S01]  /*9a20*/  SEL R0, R21, R0, !P4 ;  /* 0x0000000015007207 */ /* 0x000fe20006000000 */
[----:B------:R-:W-:Y:S01]  /*9a30*/  IMAD.IADD R23, R23, 0x1, R22 ;  /* 0x0000000117177824 */ /* 0x000fe200078e0216 */
[----:B------:R-:W-:-:S02]  /*9a40*/  ISETP.GE.U32.AND P4, PT, R38, 0x20, PT ;  /* 0x000000202600780c */ /* 0x000fc40003f86070 */
[----:B------:R-:W-:-:S04]  /*9a50*/  SEL R0, R22, R0, !P3 ;  /* 0x0000000016007207 */ /* 0x000fc80005800000 */
[----:B------:R-:W-:Y:S01]  /*9a60*/  SEL R13, R0, RZ, P4 ;  /* 0x000000ff000d7207 */ /* 0x000fe20002000000 */
[----:B------:R-:W-:-:S04]  /*9a70*/  IMAD.MOV.U32 R0, RZ, RZ, RZ ;  /* 0x000000ffff007224 */ /* 0x000fc800078e00ff */
[----:B------:R-:W-:Y:S01]  /*9a80*/  IMAD.IADD R13, R13, 0x1, R12 ;  /* 0x000000010d0d7824 */ /* 0x000fe200078e020c */
[----:B------:R-:W-:Y:S06]  /*9a90*/  BRA `(.L_x_9384) ;  /* 0x0000000c00d07947 */ /* 0x000fec0003800000 */
.L_x_9383:
        /* <DEDUP_REMOVED lines=56> */
[----:B--2---:R-:W-:-:S03]  /*9e20*/  IMAD.IADD R20, R19, 0x1, R20 ;  /* 0x0000000113147824 */ /* 0x004fc600078e0214 */
[----:B------:R-:W-:Y:S01]  /*9e30*/  SEL R12, R19, R12, !P3 ;  /* 0x0000000c130c7207 */ /* 0x000fe20005800000 */
[----:B------:R-:W-:Y:S01]  /*9e40*/  IMAD.IADD R21, R21, 0x1, R20 ;  /* 0x0000000115157824 */ /* 0x000fe200078e0214 */
[C---:B------:R-:W-:Y:S02]  /*9e50*/  ISETP.NE.AND P3, PT, R57.reuse, 0xe, PT ;  /* 0x0000000e3900780c */ /* 0x040fe40003f65270 */
[----:B------:R-:W-:Y:S01]  /*9e60*/  SEL R12, R20, R12, !P4 ;  /* 0x0000000c140c7207 */ /* 0x000fe20006000000 */
[----:B------:R-:W-:Y:S01]  /*9e70*/  IMAD.IADD R22, R22, 0x1, R21 ;  /* 0x0000000116167824 */ /* 0x000fe200078e0215 */
[----:B------:R-:W-:Y:S02]  /*9e80*/  ISETP.NE.AND P4, PT, R57, 0xf, PT ;  /* 0x0000000f3900780c */ /* 0x000fe40003f85270 */
[----:B------:R-:W-:Y:S01]  /*9e90*/  SEL R12, R21, R12, !P3 ;  /* 0x0000000c150c7207 */ /* 0x000fe20005800000 */
[----:B------:R-:W-:Y:S01]  /*9ea0*/  IMAD.IADD R23, R23, 0x1, R22 ;  /* 0x0000000117177824 */ /* 0x000fe200078e0216 */
[----:B------:R-:W-:-:S02]  /*9eb0*/  ISETP.NE.AND P3, PT, R42, RZ, PT ;  /* 0x000000ff2a00720c */ /* 0x000fc40003f65270 */
[----:B------:R-:W-:Y:S02]  /*9ec0*/  SEL R12, R22, R12, !P4 ;  /* 0x0000000c160c7207 */ /* 0x000fe40006000000 */
[----:B------:R-:W-:Y:S02]  /*9ed0*/  SEL R13, R0, RZ, P3 ;  /* 0x000000ff000d7207 */ /* 0x000fe40001800000 */
[C---:B------:R-:W-:Y:S02]  /*9ee0*/  ISETP.GT.U32.AND P3, PT, R38.reuse, 0x1f, PT ;  /* 0x0000001f2600780c */ /* 0x040fe40003f64070 */
[----:B------:R-:W-:Y:S01]  /*9ef0*/  ISETP.GE.U32.AND P4, PT, R38, 0x20, PT ;  /* 0x000000202600780c */ /* 0x000fe20003f86070 */
[----:B------:R-:W-:-:S05]  /*9f00*/  IMAD.IADD R13, R12, 0x1, R13 ;  /* 0x000000010c0d7824 */ /* 0x000fca00078e020d */
[----:B------:R-:W-:-:S05]  /*9f10*/  SEL R20, R0, R13, !P4 ;  /* 0x0000000d00147207 */ /* 0x000fca0006000000 */
[----:B------:R-:W-:Y:S05]  /*9f20*/  @P3 BRA `(.L_x_9385) ;  /* 0x0000000800803947 */ /* 0x000fea0003800000 */
        /* <DEDUP_REMOVED lines=12> */
.L_x_9386:
[----:B------:R-:W-:Y:S05]  /*9ff0*/  NANOSLEEP 0x1c2 ;  /* 0x000001c20000795d */ /* 0x000fea0003800000 */
[----:B------:R-:W-:Y:S01]  /*a000*/  NOP ;  /* 0x0000000000007918 */ /* 0x000fe20000000000 */
.L_x_9387:
[----:B------:R-:W-:-:S03]  /*a010*/  IMAD.WIDE.U32 R12, R38, 0x8, RZ ;  /* 0x00000008260c7825 */ /* 0x000fc600078e00ff */
[----:B------:R-:W-:Y:S02]  /*a020*/  LOP3.LUT R15, R12, 0xfffffff8, RZ, 0x3c, !PT ;  /* 0xfffffff80c0f7812 */ /* 0x000fe400078e3cff */
        /* <DEDUP_REMOVED lines=9> */
.L_x_9494:
[----:B------:R-:W-:Y:S05]  /*a0c0*/  @!P3 BRA `(.L_x_9389) ;  /* 0x000000000034b947 */ /* 0x000fea0003800000 */
[----:B------:R-:W-:-:S13]  /*a0d0*/  ISETP.GT.U32.AND P4, PT, R16, 0x1f3, PT ;  /* 0x000001f31000780c */ /* 0x000fda0003f84070 */
.L_x_9393:
[----:B------:R-:W-:Y:S05]  /*a0e0*/  YIELD ;  /* 0x0000000000007946 */ /* 0x000fea0003800000 */
[----:B------:R-:W-:Y:S05]  /*a0f0*/  @P4 BRA `(.L_x_9390) ;  /* 0x0000000000084947 */ /* 0x000fea0003800000 */
[----:B------:R1:W-:Y:S06]  /*a100*/  MEMBAR.SC.CTA ;  /* 0x0000000000007992 */ /* 0x0003ec0000000000 */
[----:B-1----:R-:W-:Y:S05]  /*a110*/  BRA `(.L_x_9391) ;  /* 0x0000000000087947 */ /* 0x002fea0003800000 */
.L_x_9390:
[----:B------:R-:W-:Y:S05]  /*a120*/  NANOSLEEP 0x15e ;  /* 0x0000015e0000795d */ /* 0x000fea0003800000 */
[----:B------:R-:W-:Y:S01]  /*a130*/  NOP ;  /* 0x0000000000007918 */ /* 0x000fe20000000000 */
.L_x_9391:
[----:B------:R-:W2:Y:S01]  /*a140*/  LD.E.64.STRONG.GPU R14, desc[UR6][R12.64+0x100] ;  /* 0x000100060c0e7980 */ /* 0x000ea2000c10fb00 */
[----:B------:R-:W-:Y:S01]  /*a150*/  UMOV UR4, 0xffffffff ;  /* 0xffffffff00047882 */ /* 0x000fe20000000000 */
[----:B--2---:R-:W-:Y:S02]  /*a160*/  ISETP.NE.AND P3, PT, R14, 0x63, PT ;  /* 0x000000630e00780c */ /* 0x004fe40003f65270 */
[----:B------:R-:W-:Y:S11]  /*a170*/  BRA.DIV UR4, `(.L_x_9392) ;  /* 0x0000003e04ec7947 */ /* 0x000ff6000b800000 */
[----:B------:R-:W-:-:S13]  /*a180*/  VOTE.ANY P3, !P3 ;  /* 0x0000000000ff7806 */ /* 0x000fda0005860100 */
.L_x_9497:
[----:B------:R-:W-:Y:S05]  /*a190*/  @P3 BRA `(.L_x_9393) ;  /* 0xfffffffc00d03947 */ /* 0x000fea000383ffff */
.L_x_9389:
[----:B------:R-:W-:Y:S01]  /*a1a0*/  UMOV UR4, 0xffffffff ;  /* 0xffffffff00047882 */ /* 0x000fe20000000000 */
[----:B------:R-:W-:Y:S02]  /*a1b0*/  ISETP.NE.AND P3, PT, R14, 0x65, PT ;  /* 0x000000650e00780c */ /* 0x000fe40003f65270 */
[----:B------:R-:W-:Y:S11]  /*a1c0*/  BRA.DIV UR4, `(.L_x_9394) ;  /* 0x0000003e04f87947 */ /* 0x000ff6000b800000 */
[----:B------:R-:W1:Y:S01]  /*a1d0*/  S2R R12, SR_GEMASK ;  /* 0x00000000000c7919 */ /* 0x000e620000003c00 */
[----:B------:R-:W-:Y:S01]  /*a1e0*/  VOTE.ANY R0, PT, !P3 ;  /* 0x0000000000007806 */ /* 0x000fe200058e0100 */
[----:B------:R-:W-:Y:S01]  /*a1f0*/  VIADD R17, R42, 0x2 ;  /* 0x000000022a117836 */ /* 0x000fe20000000000 */
[----:B------:R-:W2:Y:S01]  /*a200*/  S2UR UR4, SR_CTAID.X ;  /* 0x00000000000479c3 */ /* 0x000ea20000002500 */
[----:B------:R-:W-:-:S13]  /*a210*/  ISETP.NE.AND P4, PT, R14, 0x65, PT ;  /* 0x000000650e00780c */ /* 0x000fda0003f85270 */
[----:B------:R-:W-:Y:S02]  /*a220*/  VOTE.ALL P4, P4 ;  /* 0x0000000000ff7806 */ /* 0x000fe40002080000 */
[----:B-1----:R-:W-:-:S05]  /*a230*/  LOP3.LUT R0, R0, 0x80000000, R12, 0xec, !PT ;  /* 0x8000000000007812 */ /* 0x002fca00078eec0c */
[----:B------:R-:W-:-:S05]  /*a240*/  VIADD R13, R0, 0xffffffff ;  /* 0xffffffff000d7836 */ /* 0x000fca0000000000 */
[----:B------:R-:W-:-:S04]  /*a250*/  LOP3.LUT R0, R0, R13, RZ, 0xc, !PT ;  /* 0x0000000d00007212 */ /* 0x000fc800078e0cff */
[----:B------:R1:W4:Y:S02]  /*a260*/  POPC R16, R0 ;  /* 0x0000000000107309 */ /* 0x0003240000000000 */
[----:B-1----:R-:W1:Y:S01]  /*a270*/  S2R R0, SR_TID.X ;  /* 0x0000000000007919 */ /* 0x002e620000002100 */
[----:B----4-:R-:W4:Y:S01]  /*a280*/  SHFL.DOWN PT, R18, R15, 0x1, R16 ;  /* 0x082000000f127989 */ /* 0x010f2200000e0010 */
[----:B------:R-:W-:-:S04]  /*a290*/  ISETP.GE.AND P3, PT, R42, R16, PT ;  /* 0x000000102a00720c */ /* 0x000fc80003f66270 */
[----:B----4-:R-:W-:Y:S02]  /*a2a0*/  SEL R18, R18, RZ, !P3 ;  /* 0x000000ff12127207 */ /* 0x010fe40005800000 */
[----:B------:R-:W-:Y:S01]  /*a2b0*/  ISETP.GT.AND P3, PT, R17, R16, PT ;  /* 0x000000101100720c */ /* 0x000fe20003f64270 */
[----:B------:R-:W-:Y:S01]  /*a2c0*/  VIADD R17, R42, 0x4 ;  /* 0x000000042a117836 */ /* 0x000fe20000000000 */
[----:B-1----:R-:W-:Y:S01]  /*a2d0*/  LOP3.LUT R0, RZ, R0, RZ, 0x33, !PT ;  /* 0x00000000ff007212 */ /* 0x002fe200078e33ff */
[----:B------:R-:W-:Y:S02]  /*a2e0*/  IMAD.IADD R13, R18, 0x1, R15 ;  /* 0x00000001120d7824 */ /* 0x000fe400078e020f */
[----:B------:R-:W-:Y:S02]  /*a2f0*/  VIADD R15, R42, 0x10 ;  /* 0x000000102a0f7836 */ /* 0x000fe40000000000 */
[----:B--2---:R-:W-:Y:S01]  /*a300*/  VIADD R38, R0, UR4 ;  /* 0x0000000400267c36 */ /* 0x004fe20008000000 */
[----:B------:R-:W1:Y:S02]  /*a310*/  SHFL.DOWN PT, R18, R13, 0x2, R16 ;  /* 0x084000000d127989 */ /* 0x000e6400000e0010 */
[----:B-1----:R-:W-:-:S02]  /*a320*/  SEL R18, R18, RZ, !P3 ;  /* 0x000000ff12127207 */ /* 0x002fc40005800000 */
[----:B------:R-:W-:-:S03]  /*a330*/  ISETP.GT.AND P3, PT, R17, R16, PT ;  /* 0x000000101100720c */ /* 0x000fc60003f64270 */
[----:B---3--:R-:W-:Y:S02]  /*a340*/  IMAD.IADD R37, R13, 0x1, R18 ;  /* 0x000000010d257824 */ /* 0x008fe400078e0212 */
[----:B------:R-:W-:-:S03]  /*a350*/  VIADD R13, R42, 0x8 ;  /* 0x000000082a0d7836 */ /* 0x000fc60000000000 */
        /* <DEDUP_REMOVED lines=14> */
.L_x_9506:
[----:B------:R-:W-:Y:S05]  /*a440*/  @!P4 BRA `(.L_x_9395) ;  /* 0x0000000000f4c947 */ /* 0x000fea0003800000 */
.L_x_9403:
        /* <DEDUP_REMOVED lines=9> */
.L_x_9509:
[----:B------:R-:W-:Y:S05]  /*a4e0*/  @!P3 BRA `(.L_x_9397) ;  /* 0x000000000038b947 */ /* 0x000fea0003800000 */
.L_x_9401:
[----:B------:R-:W-:Y:S05]  /*a4f0*/  YIELD ;  /* 0x0000000000007946 */ /* 0x000fea0003800000 */
[----:B------:R-:W1:Y:S02]  /*a500*/  LDCU UR4, c[0x0][0x370] ;  /* 0x00006e00ff0477ac */ /* 0x000e640008000800 */
[----:B-1----:R-:W-:-:S09]  /*a510*/  UISETP.GT.U32.AND UP0, UPT, UR4, 0x1f3, UPT ;  /* 0x000001f30400788c */ /* 0x002fd2000bf04070 */
[----:B------:R-:W-:Y:S05]  /*a520*/  BRA.U UP0, `(.L_x_9398) ;  /* 0x0000000100087547 */ /* 0x000fea000b800000 */
[----:B------:R1:W-:Y:S06]  /*a530*/  MEMBAR.SC.CTA ;  /* 0x0000000000007992 */ /* 0x0003ec0000000000 */
[----:B-1----:R-:W-:Y:S05]  /*a540*/  BRA `(.L_x_9399) ;  /* 0x0000000000087947 */ /* 0x002fea0003800000 */
.L_x_9398:
[----:B------:R-:W-:Y:S05]  /*a550*/  NANOSLEEP 0x15e ;  /* 0x0000015e0000795d */ /* 0x000fea0003800000 */
[----:B------:R-:W-:Y:S01]  /*a560*/  NOP ;  /* 0x0000000000007918 */ /* 0x000fe20000000000 */
.L_x_9399:
[----:B------:R-:W2:Y:S01]  /*a570*/  LD.E.64.STRONG.GPU R14, desc[UR6][R12.64+-0x100] ;  /* 0xffff00060c0e7980 */ /* 0x000ea2000c10fb00 */
[----:B------:R-:W-:Y:S01]  /*a580*/  UMOV UR4, 0xffffffff ;  /* 0xffffffff00047882 */ /* 0x000fe20000000000 */
[----:B--2---:R-:W-:Y:S02]  /*a590*/  ISETP.NE.AND P3, PT, R14, 0x63, PT ;  /* 0x000000630e00780c */ /* 0x004fe40003f65270 */
[----:B------:R-:W-:Y:S11]  /*a5a0*/  BRA.DIV UR4, `(.L_x_9400) ;  /* 0x00000042043c7947 */ /* 0x000ff6000b800000 */
[----:B------:R-:W-:-:S13]  /*a5b0*/  VOTE.ANY P3, !P3 ;  /* 0x0000000000ff7806 */ /* 0x000fda0005860100 */
.L_x_9512:
[----:B------:R-:W-:Y:S05]  /*a5c0*/  @P3 BRA `(.L_x_9401) ;  /* 0xfffffffc00c83947 */ /* 0x000fea000383ffff */
.L_x_9397:
[----:B------:R-:W-:Y:S01]  /*a5d0*/  UMOV UR4, 0xffffffff ;  /* 0xffffffff00047882 */ /* 0x000fe20000000000 */
[----:B------:R-:W-:Y:S02]  /*a5e0*/  ISETP.NE.AND P3, PT, R14, 0x65, PT ;  /* 0x000000650e00780c */ /* 0x000fe40003f65270 */
[----:B------:R-:W-:Y:S11]  /*a5f0*/  BRA.DIV UR4, `(.L_x_9402) ;  /* 0x0000004204487947 */ /* 0x000ff6000b800000 */
[----:B------:R-:W1:Y:S01]  /*a600*/  S2R R12, SR_GEMASK ;  /* 0x00000000000c7919 */ /* 0x000e620000003c00 */
[----:B------:R-:W-:Y:S01]  /*a610*/  VOTE.ANY R0, PT, !P3 ;  /* 0x0000000000007806 */ /* 0x000fe200058e0100 */
[----:B------:R-:W-:-:S03]  /*a620*/  VIADD R38, R38, 0xffffffe0 ;  /* 0xffffffe026267836 */ /* 0x000fc60000000000 */
[----:B-1----:R-:W-:-:S05]  /*a630*/  LOP3.LUT R0, R0, 0x80000000, R12, 0xec, !PT ;  /* 0x8000000000007812 */ /* 0x002fca00078eec0c */
        /* <DEDUP_REMOVED lines=29> */
.L_x_9521:
[----:B------:R-:W-:Y:S05]  /*a810*/  @P3 BRA `(.L_x_9403) ;  /* 0xfffffffc000c3947 */ /* 0x000fea000383ffff */
.L_x_9395:
        /* <DEDUP_REMOVED lines=9> */
[----:B------:R-:W-:-:S05]  /*a8b0*/  @!P3 IMAD.MOV.U32 R22, RZ, RZ, 0x65 ;  /* 0x00000065ff16b424 */ /* 0x000fca00078e00ff */
[----:B------:R2:W-:Y:S01]  /*a8c0*/  @!P3 ST.E.64.STRONG.GPU desc[UR6][R56.64+0x100], R22 ;  /* 0x000100163800b985 */ /* 0x0005e2000c10fb06 */
[----:B-1----:R-:W-:Y:S01]  /*a8d0*/  @!P3 LEA R0, R13, R0, 0x18 ;  /* 0x000000000d00b211 */ /* 0x002fe200078ec0ff */
[----:B------:R-:W-:Y:S02]  /*a8e0*/  IMAD.MOV.U32 R13, RZ, RZ, R20 ;  /* 0x000000ffff0d7224 */ /* 0x000fe400078e0014 */
[----:B------:R-:W-:Y:S02]  /*a8f0*/  @!P4 IMAD.MOV.U32 R13, RZ, RZ, R19 ;  /* 0x000000ffff0dc224 */ /* 0x000fe400078e0013 */
[----:B------:R2:W-:Y:S04]  /*a900*/  @!P3 STS [R0+0x64], R19 ;  /* 0x000064130000b388 */ /* 0x0005e80000000800 */
[----:B------:R2:W-:Y:S04]  /*a910*/  @!P3 STS [R0+0x68], R23 ;  /* 0x000068170000b388 */ /* 0x0005e80000000800 */
[----:B------:R2:W-:Y:S02]  /*a920*/  @!P4 STS [R12+0x50], R19 ;  /* 0x000050130c00c388 */ /* 0x0005e40000000800 */
.L_x_9385:
        /* <DEDUP_REMOVED lines=11> */
.L_x_9384:
[----:B------:R-:W-:Y:S01]  /*a9e0*/  BAR.SYNC.DEFER_BLOCKING 0x0 ;  /* 0x0000000000007b1d */ /* 0x000fe20000010000 */
[----:B------:R-:W-:Y:S01]  /*a9f0*/  LOP3.LUT P6, RZ, R41, 0x400, RZ, 0xc0, !PT ;  /* 0x0000040029ff7812 */ /* 0x000fe200078cc0ff */
[----:B---3--:R-:W-:Y:S01]  /*aa00*/  IMAD.IADD R12, R13, 0x1, -R0 ;  /* 0x000000010d0c7824 */ /* 0x008fe200078e0a00 */
[C---:B------:R-:W-:Y:S02]  /*aa10*/  LOP3.LUT P5, RZ, R41.reuse, 0x1, RZ, 0xc0, !PT ;  /* 0x0000000129ff7812 */ /* 0x040fe400078ac0ff */
[----:B------:R-:W-:Y:S01]  /*aa20*/  LOP3.LUT R41, R41, 0xffffefff, RZ, 0xc0, !PT ;  /* 0xffffefff29297812 */ /* 0x000fe200078ec0ff */
[----:B------:R-:W-:Y:S01]  /*aa30*/  IMAD.MOV.U32 R22, RZ, RZ, R12 ;  /* 0x000000ffff167224 */ /* 0x000fe200078e000c */
[----:B------:R-:W-:Y:S07]  /*aa40*/  BSSY.RECONVERGENT B0, `(.L_x_9404) ;  /* 0x00000dd000007945 */ /* 0x000fee0003800200 */
[----:B------:R-:W-:-:S02]  /*aa50*/  @P6 VIADD R22, R12, 0x1 ;  /* 0x000000010c166836 */ /* 0x000fc40000000000 */
[--C-:B------:R-:W-:Y:S02]  /*aa60*/  @P6 IMAD R19, R12, 0x4, R37.reuse ;  /* 0x000000040c136824 */ /* 0x100fe400078e0225 */
[C---:B------:R-:W-:Y:S02]  /*aa70*/  @P5 VIADD R13, R22.reuse, 0x1 ;  /* 0x00000001160d5836 */ /* 0x040fe40000000000 */
[----:B------:R-:W-:Y:S02]  /*aa80*/  @P5 IMAD R18, R22, 0x4, R37 ;  /* 0x0000000416125824 */ /* 0x000fe400078e0225 */
[----:B------:R-:W-:Y:S01]  /*aa90*/  @P5 IMAD.MOV.U32 R22, RZ, RZ, R13 ;  /* 0x000000ffff165224 */ /* 0x000fe200078e000d */
[----:B------:R1:W-:Y:S03]  /*aaa0*/  @P6 STS [R19+0x800], R36 ;  /* 0x0008002413006388 */ /* 0x0003e60000000800 */
[----:B------:R-:W-:-:S02]  /*aab0*/  @P0 VIADD R13, R22, 0x1 ;  /* 0x00000001160d0836 */ /* 0x000fc40000000000 */
[----:B------:R-:W-:Y:S01]  /*aac0*/  @P0 IMAD R17, R22, 0x4, R37 ;  /* 0x0000000416110824 */ /* 0x000fe200078e0225 */
[----:B------:R2:W-:Y:S01]  /*aad0*/  @P5 STS [R18+0x800], R35 ;  /* 0x0008002312005388 */ /* 0x0005e20000000800 */
[----:B------:R-:W-:Y:S01]  /*aae0*/  @P0 IMAD.MOV.U32 R22, RZ, RZ, R13 ;  /* 0x000000ffff160224 */ /* 0x000fe200078e000d */
[C---:B------:R-:W-:Y:S02]  /*aaf0*/  LOP3.LUT P3, R13, R45.reuse, 0x20, RZ, 0xc0, !PT ;  /* 0x000000202d0d7812 */ /* 0x040fe4000786c0ff */
[----:B------:R-:W-:Y:S01]  /*ab00*/  LOP3.LUT P4, R45, R45, 0x40, RZ, 0xc0, !PT ;  /* 0x000000402d2d7812 */ /* 0x000fe2000788c0ff */
[C---:B------:R-:W-:Y:S01]  /*ab10*/  @P1 VIADD R14, R22.reuse, 0x1 ;  /* 0x00000001160e1836 */ /* 0x040fe20000000000 */
[----:B------:R-:W-:Y:S01]  /*ab20*/  @P0 STS [R17+0x800], R34 ;  /* 0x0008002211000388 */ /* 0x000fe20000000800 */
[----:B------:R-:W-:Y:S01]  /*ab30*/  @P1 IMAD R16, R22, 0x4, R37 ;  /* 0x0000000416101824 */ /* 0x000fe200078e0225 */
[----:B----4-:R-:W-:Y:S01]  /*ab40*/  ISETP.GE.AND P5, PT, R38, R23, PT ;  /* 0x000000172600720c */ /* 0x010fe20003fa6270 */
[----:B------:R-:W-:-:S03]  /*ab50*/  @P1 IMAD.MOV.U32 R22, RZ, RZ, R14 ;  /* 0x000000ffff161224 */ /* 0x000fc600078e000e */
[----:B------:R3:W-:Y:S01]  /*ab60*/  @P1 STS [R16+0x800], R33 ;  /* 0x0008002110001388 */ /* 0x0007e20000000800 */
[C---:B------:R-:W-:Y:S02]  /*ab70*/  @P2 VIADD R14, R22.reuse, 0x1 ;  /* 0x00000001160e2836 */ /* 0x040fe40000000000 */
[----:B------:R-:W-:Y:S02]  /*ab80*/  @P2 IMAD R15, R22, 0x4, R37 ;  /* 0x00000004160f2824 */ /* 0x000fe400078e0225 */
[----:B------:R-:W-:-:S03]  /*ab90*/  @P2 IMAD.MOV.U32 R22, RZ, RZ, R14 ;  /* 0x000000ffff162224 */ /* 0x000fc600078e000e */
[----:B------:R4:W-:Y:S01]  /*aba0*/  @P2 STS [R15+0x800], R32 ;  /* 0x000800200f002388 */ /* 0x0009e20000000800 */
[C---:B------:R-:W-:Y:S01]  /*abb0*/  @P3 IMAD R20, R22.reuse, 0x4, R37 ;  /* 0x0000000416143824 */ /* 0x040fe200078e0225 */
[----:B------:R-:W-:Y:S01]  /*abc0*/  @P5 LOP3.LUT R41, R41, 0x1000, RZ, 0xfc, !PT ;  /* 0x0000100029295812 */ /* 0x000fe200078efcff */
[----:B------:R-:W-:-:S03]  /*abd0*/  @P3 VIADD R14, R22, 0x1 ;  /* 0x00000001160e3836 */ /* 0x000fc60000000000 */
[----:B------:R5:W-:Y:S01]  /*abe0*/  @P3 STS [R20+0x800], R31 ;  /* 0x0008001f14003388 */ /* 0x000be20000000800 */
[----:B------:R-:W-:Y:S01]  /*abf0*/  @P3 IMAD.MOV.U32 R22, RZ, RZ, R14 ;  /* 0x000000ffff163224 */ /* 0x000fe200078e000e */
[----:B------:R-:W-:-:S03]  /*ac00*/  LOP3.LUT P3, R14, R44, 0x80, RZ, 0xc0, !PT ;  /* 0x000000802c0e7812 */ /* 0x000fc6000786c0ff */
[C---:B------:R-:W-:Y:S02]  /*ac10*/  @P4 IMAD R21, R22.reuse, 0x4, R37 ;  /* 0x0000000416154824 */ /* 0x040fe400078e0225 */
[----:B-1----:R-:W-:-:S03]  /*ac20*/  @P4 VIADD R19, R22, 0x1 ;  /* 0x0000000116134836 */ /* 0x002fc60000000000 */
[----:B------:R-:W-:Y:S01]  /*ac30*/  @P4 STS [R21+0x800], R30 ;  /* 0x0008001e15004388 */ /* 0x000fe20000000800 */
[----:B------:R-:W-:Y:S01]  /*ac40*/  @P4 IMAD.MOV.U32 R22, RZ, RZ, R19 ;  /* 0x000000ffff164224 */ /* 0x000fe200078e0013 */
[----:B------:R-:W-:-:S03]  /*ac50*/  LOP3.LUT P4, R44, R44, 0x100, RZ, 0xc0, !PT ;  /* 0x000001002c2c7812 */ /* 0x000fc6000788c0ff */
[C---:B--2---:R-:W-:Y:S02]  /*ac60*/  @P3 IMAD R18, R22.reuse, 0x4, R37 ;  /* 0x0000000416123824 */ /* 0x044fe400078e0225 */
[----:B---3--:R-:W-:-:S03]  /*ac70*/  @P3 VIADD R16, R22, 0x1 ;  /* 0x0000000116103836 */ /* 0x008fc60000000000 */
        /* <DEDUP_REMOVED lines=8> */
[C---:B-----5:R-:W-:Y:S02]  /*ad00*/  @P3 IMAD R20, R22.reuse, 0x4, R37 ;  /* 0x0000000416143824 */ /* 0x060fe400078e0225 */
        /* <DEDUP_REMOVED lines=14> */
[C---:B------:R-:W-:Y:S02]  /*adf0*/  @P4 IMAD R21, R22.reuse, 0x4, R37 ;  /* 0x0000000416154824 */ /* 0x040fe400078e0225 */
[----:B---3--:R-:W-:-:S03]  /*ae00*/  @P4 VIADD R20, R22, 0x1 ;  /* 0x0000000116144836 */ /* 0x008fc60000000000 */
        /* <DEDUP_REMOVED lines=8> */
[C---:B------:R-:W-:Y:S02]  /*ae90*/  @P4 IMAD R25, R22.reuse, 0x4, R37 ;  /* 0x0000000416194824 */ /* 0x040fe400078e0225 */
        /* <DEDUP_REMOVED lines=14> */
[C---:B0-----:R-:W-:Y:S02]  /*af80*/  @P3 VIADD R2, R22.reuse, 0x1 ;  /* 0x0000000116023836 */ /* 0x041fe40000000000 */
[----:B--2---:R-:W-:Y:S02]  /*af90*/  @P3 IMAD R10, R22, 0x4, R37 ;  /* 0x00000004160a3824 */ /* 0x004fe400078e0225 */
[----:B------:R-:W-:-:S03]  /*afa0*/  @P3 IMAD.MOV.U32 R22, RZ, RZ, R2 ;  /* 0x000000ffff163224 */ /* 0x000fc600078e0002 */
[----:B------:R3:W-:Y:S03]  /*afb0*/  @P3 STS [R10+0x800], R7 ;  /* 0x000800070a003388 */ /* 0x0007e60000000800 */
        /* <DEDUP_REMOVED lines=21> */
.L_x_9408:
        /* <DEDUP_REMOVED lines=10> */
.L_x_9407:
[----:B------:R-:W-:Y:S05]  /*b1b0*/  BSYNC.RECONVERGENT B1 ;  /* 0x0000000000017941 */ /* 0x000fea0003800200 */
.L_x_9406:
        /* <DEDUP_REMOVED lines=17> */
.L_x_9411:
        /* <DEDUP_REMOVED lines=22> */
[----:B------:R-:W-:Y:S01]  /*b430*/  STG.E desc[UR6][R8.64], R47 ;  /* 0x0000002f08007986 */ /* 0x000fe2000c101906 */
[----:B0-----:R-:W-:-:S03]  /*b440*/  VIADD R10, R7, 0x800 ;  /* 0x00000800070a7836 */ /* 0x001fc60000000000 */
[----:B---3--:R0:W-:Y:S01]  /*b450*/  STG.E desc[UR6][R8.64+0x800], R56 ;  /* 0x0008003808007986 */ /* 0x0081e2000c101906 */
[----:B-1----:R-:W-:-:S05]  /*b460*/  IMAD.WIDE R10, R10, 0x4, R2 ;  /* 0x000000040a0a7825 */ /* 0x002fca00078e0202 */
[----:B----4-:R1:W-:Y:S01]  /*b470*/  STG.E desc[UR6][R10.64+-0x1000], R36 ;  /* 0xfff000240a007986 */ /* 0x0103e2000c101906 */
[----:B0-----:R-:W-:-:S03]  /*b480*/  VIADD R8, R7, 0x1000 ;  /* 0x0000100007087836 */ /* 0x001fc60000000000 */
[----:B-----5:R-:W-:Y:S01]  /*b490*/  STG.E desc[UR6][R10.64+-0x800], R42 ;  /* 0xfff8002a0a007986 */ /* 0x020fe2000c101906 */
[----:B------:R-:W-:-:S03]  /*b4a0*/  IMAD.WIDE R8, R8, 0x4, R2 ;  /* 0x0000000408087825 */ /* 0x000fc600078e0202 */
[----:B------:R-:W-:Y:S01]  /*b4b0*/  STG.E desc[UR6][R10.64], R34 ;  /* 0x000000220a007986 */ /* 0x000fe2000c101906 */
[----:B-1----:R-:W-:-:S03]  /*b4c0*/  VIADD R36, R7, 0x1800 ;  /* 0x0000180007247836 */ /* 0x002fc60000000000 */
[----:B------:R0:W-:Y:S01]  /*b4d0*/  STG.E desc[UR6][R10.64+0x800], R35 ;  /* 0x000800230a007986 */ /* 0x0001e2000c101906 */
[----:B------:R-:W-:-:S03]  /*b4e0*/  VIADD R7, R7, 0x2000 ;  /* 0x0000200007077836 */ /* 0x000fc60000000000 */
[----:B------:R1:W-:Y:S04]  /*b4f0*/  STG.E desc[UR6][R8.64+-0x1000], R26 ;  /* 0xfff0001a08007986 */ /* 0x0003e8000c101906 */
[----:B------:R1:W-:Y:S01]  /*b500*/  STG.E desc[UR6][R8.64+-0x800], R27 ;  /* 0xfff8001b08007986 */ /* 0x0003e2000c101906 */
[----:B0-----:R-:W-:-:S03]  /*b510*/  IMAD.WIDE R10, R36, 0x4, R2 ;  /* 0x00000004240a7825 */ /* 0x001fc600078e0202 */
[----:B------:R1:W-:Y:S04]  /*b520*/  STG.E desc[UR6][R8.64], R28 ;  /* 0x0000001c08007986 */ /* 0x0003e8000c101906 */
[----:B------:R1:W-:Y:S04]  /*b530*/  STG.E desc[UR6][R8.64+0x800], R29 ;  /* 0x0008001d08007986 */ /* 0x0003e8000c101906 */
[----:B------:R1:W-:Y:S04]  /*b540*/  STG.E desc[UR6][R10.64+-0x1000], R30 ;  /* 0xfff0001e0a007986 */ /* 0x0003e8000c101906 */
[----:B------:R1:W-:Y:S04]  /*b550*/  STG.E desc[UR6][R10.64+-0x800], R31 ;  /* 0xfff8001f0a007986 */ /* 0x0003e8000c101906 */
[----:B------:R1:W-:Y:S04]  /*b560*/  STG.E desc[UR6][R10.64], R32 ;  /* 0x000000200a007986 */ /* 0x0003e8000c101906 */
[----:B------:R1:W-:Y:S01]  /*b570*/  STG.E desc[UR6][R10.64+0x800], R33 ;  /* 0x000800210a007986 */ /* 0x0003e2000c101906 */
[----:B------:R-:W-:Y:S05]  /*b580*/  @!P4 BRA `(.L_x_9411) ;  /* 0xfffffffc0050c947 */ /* 0x000fea000383ffff */
.L_x_9410:
[----:B------:R-:W-:Y:S05]  /*b590*/  BSYNC.RECONVERGENT B1 ;  /* 0x0000000000017941 */ /* 0x000fea0003800200 */
.L_x_9409:
        /* <DEDUP_REMOVED lines=27> */
.L_x_9413:
[----:B------:R-:W-:Y:S05]  /*b750*/  BSYNC.RECONVERGENT B1 ;  /* 0x0000000000017941 */ /* 0x000fea0003800200 */
.L_x_9412:
        /* <DEDUP_REMOVED lines=11> */
.L_x_9405:
[----:B------:R-:W-:Y:S05]  /*b810*/  BSYNC.RECONVERGENT B0 ;  /* 0x0000000000007941 */ /* 0x000fea0003800200 */
.L_x_9404:
[----:B------:R-:W3:Y:S01]  /*b820*/  LDCU.64 UR4, c[0x0][0x390] ;  /* 0x00007200ff0477ac */ /* 0x000ee20008000a00 */
[C---:B0---4-:R-:W-:Y:S01]  /*b830*/  IADD3 R3, P3, PT, R40.reuse, R38, RZ ;  /* 0x0000002628037210 */ /* 0x051fe20007f7e0ff */
[----:B------:R-:W-:Y:S03]  /*b840*/  BSSY.RECONVERGENT B0, `(.L_x_9414) ;  /* 0x0000010000007945 */ /* 0x000fe60003800200 */
[----:B------:R-:W-:Y:S02]  /*b850*/  LEA.HI.X.SX32 R40, R40, RZ, 0x1, P3 ;  /* 0x000000ff28287211 */ /* 0x000fe400018f0eff */
[----:B---3--:R-:W-:-:S04]  /*b860*/  LEA R2, P3, R3, UR4, 0x2 ;  /* 0x0000000403027c11 */ /* 0x008fc8000f8610ff */
[----:B------:R-:W-:Y:S02]  /*b870*/  LEA.HI.X R3, R3, UR5, R40, 0x2, P3 ;  /* 0x0000000503037c11 */ /* 0x000fe400098f1428 */
[----:B------:R-:W-:-:S13]  /*b880*/  ISETP.GE.AND P3, PT, R38, UR10, PT ;  /* 0x0000000a26007c0c */ /* 0x000fda000bf66270 */
[----:B------:R-:W-:Y:S05]  /*b890*/  @P3 BRA `(.L_x_9415) ;  /* 0x0000000000283947 */ /* 0x000fea0003800000 */
[----:B------:R-:W-:-:S13]  /*b8a0*/  ISETP.GE.AND P3, PT, R38, UR8, PT ;  /* 0x0000000826007c0c */ /* 0x000fda000bf66270 */
[----:B------:R-:W-:-:S05]  /*b8b0*/  @P3 VIADD R8, R38, -UR8 ;  /* 0x8000000826083c36 */ /* 0x000fca0008000000 */
[----:B------:R-:W-:Y:S02]  /*b8c0*/  @P3 SHF.R.S32.HI R10, RZ, 0x1f, R8 ;  /* 0x0000001fff0a3819 */ /* 0x000fe40000011408 */
[C---:B------:R-:W-:Y:S02]  /*b8d0*/  @P3 IADD3 R7, P4, PT, R39.reuse, R8, RZ ;  /* 0x0000000827073210 */ /* 0x040fe40007f9e0ff */
[----:B------:R-:W0:Y:S02]  /*b8e0*/  @P3 LDC.64 R8, c[0x0][0x398] ;  /* 0x0000e600ff083b82 */ /* 0x000e240000000a00 */
[----:B------:R-:W-:Y:S02]  /*b8f0*/  @P3 LEA.HI.X.SX32 R10, R39, R10, 0x1, P4 ;  /* 0x0000000a270a3211 */ /* 0x000fe400020f0eff */
[----:B0-----:R-:W-:-:S04]  /*b900*/  @P3 LEA R8, P4, R7, R8, 0x2 ;  /* 0x0000000807083211 */ /* 0x001fc800078810ff */
[----:B------:R-:W-:Y:S02]  /*b910*/  @P3 LEA.HI.X R9, R7, R9, R10, 0x2, P4 ;  /* 0x0000000907093211 */ /* 0x000fe400020f140a */
[----:B------:R0:W5:Y:S04]  /*b920*/  @!P3 LDG.E R7, desc[UR6][R2.64] ;  /* 0x000000060207b981 */ /* 0x000168000c1e1900 */
[----:B------:R0:W5:Y:S03]  /*b930*/  @P3 LDG.E R7, desc[UR6][R8.64] ;  /* 0x0000000608073981 */ /* 0x000166000c1e1900 */
.L_x_9415:
[----:B------:R-:W-:Y:S05]  /*b940*/  BSYNC.RECONVERGENT B0 ;  /* 0x0000000000007941 */ /* 0x000fea0003800200 */
.L_x_9414:
[----:B------:R-:W1:Y:S01]  /*b950*/  LDCU.64 UR4, c[0x0][0x398] ;  /* 0x00007300ff0477ac */ /* 0x000e620008000a00 */
[----:B0-----:R-:W-:Y:S01]  /*b960*/  IMAD.U32 R8, RZ, RZ, UR8 ;  /* 0x00000008ff087e24 */ /* 0x001fe2000f8e00ff */
[----:B------:R-:W-:Y:S01]  /*b970*/  SHF.R.S32.HI R9, RZ, 0x1f, R39 ;  /* 0x0000001fff097819 */ /* 0x000fe20000011427 */
[----:B------:R-:W-:Y:S01]  /*b980*/  BSSY.RECONVERGENT B0, `(.L_x_9416) ;  /* 0x000000c000007945 */ /* 0x000fe20003800200 */
[----:B------:R-:W-:Y:S02]  /*b990*/  IADD3 R39, P3, P4, R39, -UR8, R38 ;  /* 0x8000000827277c10 */ /* 0x000fe4000fc7e026 */
[----:B------:R-:W-:-:S04]  /*b9a0*/  SHF.R.S32.HI R8, RZ, 0x1f, R8 ;  /* 0x0000001fff087819 */ /* 0x000fc80000011408 */
[----:B------:R-:W-:Y:S02]  /*b9b0*/  IADD3.X R10, PT, PT, R9, RZ, ~R8, P3, P4 ;  /* 0x000000ff090a7210 */ /* 0x000fe40001fe8c08 */
[----:B-1----:R-:W-:-:S04]  /*b9c0*/  LEA R8, P3, R39, UR4, 0x2 ;  /* 0x0000000427087c11 */ /* 0x002fc8000f8610ff */
[----:B------:R-:W-:Y:S01]  /*b9d0*/  LEA.HI.X R9, R39, UR5, R10, 0x2, P3 ;  /* 0x0000000527097c11 */ /* 0x000fe200098f140a */
[----:B------:R-:W-:-:S05]  /*b9e0*/  VIADD R10, R38, 0x200 ;  /* 0x00000200260a7836 */ /* 0x000fca0000000000 */
[----:B------:R-:W-:-:S13]  /*b9f0*/  ISETP.GE.AND P3, PT, R10, UR10, PT ;  /* 0x0000000a0a007c0c */ /* 0x000fda000bf66270 */
[----:B------:R-:W-:Y:S05]  /*ba00*/  @P3 BRA `(.L_x_9417) ;  /* 0x00000000000c3947 */ /* 0x000fea0003800000 */
[----:B------:R-:W-:-:S13]  /*ba10*/  ISETP.GE.AND P3, PT, R10, UR8, PT ;  /* 0x000000080a007c0c */ /* 0x000fda000bf66270 */
[----:B------:R0:W5:Y:S04]  /*ba20*/  @P3 LDG.E R10, desc[UR6][R8.64+0x800] ;  /* 0x00080006080a3981 */ /* 0x000168000c1e1900 */
[----:B------:R0:W5:Y:S02]  /*ba30*/  @!P3 LDG.E R10, desc[UR6][R2.64+0x800] ;  /* 0x00080006020ab981 */ /* 0x000164000c1e1900 */
.L_x_9417:
[----:B------:R-:W-:Y:S05]  /*ba40*/  BSYNC.RECONVERGENT B0 ;  /* 0x0000000000007941 */ /* 0x000fea0003800200 */
.L_x_9416:
[----:B------:R-:W-:Y:S01]  /*ba50*/  LOP3.LUT R11, R38, 0x400, RZ, 0xfc, !PT ;  /* 0x00000400260b7812 */ /* 0x000fe200078efcff */
[----:B------:R-:W-:Y:S03]  /*ba60*/  BSSY.RECONVERGENT B0, `(.L_x_9418) ;  /* 0x0000006000007945 */ /* 0x000fe60003800200 */
[----:B------:R-:W-:-:S13]  /*ba70*/  ISETP.GE.AND P3, PT, R11, UR10, PT ;  /* 0x0000000a0b007c0c */ /* 0x000fda000bf66270 */
[----:B------:R-:W-:Y:S05]  /*ba80*/  @P3 BRA `(.L_x_9419) ;  /* 0x00000000000c3947 */ /* 0x000fea0003800000 */
[----:B------:R-:W-:-:S13]  /*ba90*/  ISETP.GE.AND P3, PT, R11, UR8, PT ;  /* 0x000000080b007c0c */ /* 0x000fda000bf66270 */
[----:B------:R1:W5:Y:S04]  /*baa0*/  @P3 LDG.E R11, desc[UR6][R8.64+0x1000] ;  /* 0x00100006080b3981 */ /* 0x000368000c1e1900 */
[----:B------:R1:W5:Y:S02]  /*bab0*/  @!P3 LDG.E R11, desc[UR6][R2.64+0x1000] ;  /* 0x00100006020bb981 */ /* 0x000364000c1e1900 */
.L_x_9419:
[----:B------:R-:W-:Y:S05]  /*bac0*/  BSYNC.RECONVERGENT B0 ;  /* 0x0000000000007941 */ /* 0x000fea0003800200 */
.L_x_9418:
[----:B------:R-:W-:Y:S01]  /*bad0*/  VIADD R22, R38, 0x600 ;  /* 0x0000060026167836 */ /* 0x000fe20000000000 */
[----:B------:R-:W-:Y:S04]  /*bae0*/  BSSY.RECONVERGENT B0, `(.L_x_9420) ;  /* 0x0000006000007945 */ /* 0x000fe80003800200 */
[----:B------:R-:W-:-:S13]  /*baf0*/  ISETP.GE.AND P3, PT, R22, UR10, PT ;  /* 0x0000000a16007c0c */ /* 0x000fda000bf66270 */
[----:B------:R-:W-:Y:S05]  /*bb00*/  @P3 BRA `(.L_x_9421) ;  /* 0x00000000000c3947 */ /* 0x000fea0003800000 */
[----:B------:R-:W-:-:S13]  /*bb10*/  ISETP.GE.AND P3, PT, R22, UR8, PT ;  /* 0x0000000816007c0c */ /* 0x000fda000bf66270 */
[----:B------:R2:W5:Y:S04]  /*bb20*/  @P3 LDG.E R22, desc[UR6][R8.64+0x1800] ;  /* 0x0018000608163981 */ /* 0x000568000c1e1900 */
[----:B------:R2:W5:Y:S02]  /*bb30*/  @!P3 LDG.E R22, desc[UR6][R2.64+0x1800] ;  /* 0x001800060216b981 */ /* 0x000564000c1e1900 */
.L_x_9421:
[----:B------:R-:W-:Y:S05]  /*bb40*/  BSYNC.RECONVERGENT B0 ;  /* 0x0000000000007941 */ /* 0x000fea0003800200 */
.L_x_9420:
[----:B------:R-:W-:Y:S01]  /*bb50*/  LOP3.LUT R24, R38, 0x800, RZ, 0xfc, !PT ;  /* 0x0000080026187812 */ /* 0x000fe200078efcff */
[----:B------:R-:W-:Y:S03]  /*bb60*/  BSSY.RECONVERGENT B0, `(.L_x_9422) ;  /* 0x0000006000007945 */ /* 0x000fe60003800200 */
[----:B------:R-:W-:-:S13]  /*bb70*/  ISETP.GE.AND P3, PT, R24, UR10, PT ;  /* 0x0000000a18007c0c */ /* 0x000fda000bf66270 */
[----:B------:R-:W-:Y:S05]  /*bb80*/  @P3 BRA `(.L_x_9423) ;  /* 0x00000000000c3947 */ /* 0x000fea0003800000 */
[----:B------:R-:W-:-:S13]  /*bb90*/  ISETP.GE.AND P3, PT, R24, UR8, PT ;  /* 0x0000000818007c0c */ /* 0x000fda000bf66270 */
[----:B------:R3:W5:Y:S04]  /*bba0*/  @P3 LDG.E R24, desc[UR6][R8.64+0x2000] ;  /* 0x0020000608183981 */ /* 0x000768000c1e1900 */
[----:B------:R3:W5:Y:S02]  /*bbb0*/  @!P3 LDG.E R24, desc[UR6][R2.64+0x2000] ;  /* 0x002000060218b981 */ /* 0x000764000c1e1900 */
.L_x_9423:
[----:B------:R-:W-:Y:S05]  /*bbc0*/  BSYNC.RECONVERGENT B0 ;  /* 0x0000000000007941 */ /* 0x000fea0003800200 */
.L_x_9422:
[----:B------:R-:W-:Y:S01]  /*bbd0*/  VIADD R25, R38, 0xa00 ;  /* 0x00000a0026197836 */ /* 0x000fe20000000000 */
[----:B------:R-:W-:Y:S04]  /*bbe0*/  BSSY.RECONVERGENT B0, `(.L_x_9424) ;  /* 0x0000006000007945 */ /* 0x000fe80003800200 */
[----:B------:R-:W-:-:S13]  /*bbf0*/  ISETP.GE.AND P3, PT, R25, UR10, PT ;  /* 0x0000000a19007c0c */ /* 0x000fda000bf66270 */
[----:B------:R-:W-:Y:S05]  /*bc00*/  @P3 BRA `(.L_x_9425) ;  /* 0x00000000000c3947 */ /* 0x000fea0003800000 */
[----:B------:R-:W-:-:S13]  /*bc10*/  ISETP.GE.AND P3, PT, R25, UR8, PT ;  /* 0x0000000819007c0c */ /* 0x000fda000bf66270 */
[----:B------:R4:W5:Y:S04]  /*bc20*/  @P3 LDG.E R25, desc[UR6][R8.64+0x2800] ;  /* 0x0028000608193981 */ /* 0x000968000c1e1900 */
[----:B------:R4:W5:Y:S02]  /*bc30*/  @!P3 LDG.E R25, desc[UR6][R2.64+0x2800] ;  /* 0x002800060219b981 */ /* 0x000964000c1e1900 */
.L_x_9425:
[----:B------:R-:W-:Y:S05]  /*bc40*/  BSYNC.RECONVERGENT B0 ;  /* 0x0000000000007941 */ /* 0x000fea0003800200 */
.L_x_9424:
[----:B------:R-:W-:Y:S01]  /*bc50*/  LOP3.LUT R26, R38, 0xc00, RZ, 0xfc, !PT ;  /* 0x00000c00261a7812 */ /* 0x000fe200078efcff */
[----:B------:R-:W-:Y:S03]  /*bc60*/  BSSY.RECONVERGENT B0, `(.L_x_9426) ;  /* 0x0000006000007945 */ /* 0x000fe60003800200 */
[----:B------:R-:W-:-:S13]  /*bc70*/  ISETP.GE.AND P3, PT, R26, UR10, PT ;  /* 0x0000000a1a007c0c */ /* 0x000fda000bf66270 */
[----:B------:R-:W-:Y:S05]  /*bc80*/  @P3 BRA `(.L_x_9427) ;  /* 0x00000000000c3947 */ /* 0x000fea0003800000 */
[----:B------:R-:W-:-:S13]  /*bc90*/  ISETP.GE.AND P3, PT, R26, UR8, PT ;  /* 0x000000081a007c0c */ /* 0x000fda000bf66270 */
[----:B------:R0:W5:Y:S04]  /*bca0*/  @P3 LDG.E R26, desc[UR6][R8.64+0x3000] ;  /* 0x00300006081a3981 */ /* 0x000168000c1e1900 */
[----:B------:R0:W5:Y:S02]  /*bcb0*/  @!P3 LDG.E R26, desc[UR6][R2.64+0x3000] ;  /* 0x00300006021ab981 */ /* 0x000164000c1e1900 */
.L_x_9427:
[----:B------:R-:W-:Y:S05]  /*bcc0*/  BSYNC.RECONVERGENT B0 ;  /* 0x0000000000007941 */ /* 0x000fea0003800200 */
.L_x_9426:
[----:B------:R-:W-:Y:S01]  /*bcd0*/  VIADD R27, R38, 0xe00 ;  /* 0x00000e00261b7836 */ /* 0x000fe20000000000 */
[----:B------:R-:W-:Y:S04]  /*bce0*/  BSSY.RECONVERGENT B0, `(.L_x_9428) ;  /* 0x0000006000007945 */ /* 0x000fe80003800200 */
[----:B------:R-:W-:-:S13]  /*bcf0*/  ISETP.GE.AND P3, PT, R27, UR10, PT ;  /* 0x0000000a1b007c0c */ /* 0x000fda000bf66270 */
[----:B------:R-:W-:Y:S05]  /*bd00*/  @P3 BRA `(.L_x_9429) ;  /* 0x00000000000c3947 */ /* 0x000fea0003800000 */
[----:B------:R-:W-:-:S13]  /*bd10*/  ISETP.GE.AND P3, PT, R27, UR8, PT ;  /* 0x000000081b007c0c */ /* 0x000fda000bf66270 */
[----:B------:R0:W5:Y:S04]  /*bd20*/  @P3 LDG.E R27, desc[UR6][R8.64+0x3800] ;  /* 0x00380006081b3981 */ /* 0x000168000c1e1900 */
[----:B------:R0:W5:Y:S02]  /*bd30*/  @!P3 LDG.E R27, desc[UR6][R2.64+0x3800] ;  /* 0x00380006021bb981 */ /* 0x000164000c1e1900 */
.L_x_9429:
[----:B------:R-:W-:Y:S05]  /*bd40*/  BSYNC.RECONVERGENT B0 ;  /* 0x0000000000007941 */ /* 0x000fea0003800200 */
.L_x_9428:
[----:B------:R-:W-:Y:S01]  /*bd50*/  LOP3.LUT R28, R38, 0x1000, RZ, 0xfc, !PT ;  /* 0x00001000261c7812 */ /* 0x000fe200078efcff */
[----:B------:R-:W-:Y:S03]  /*bd60*/  BSSY.RECONVERGENT B0, `(.L_x_9430) ;  /* 0x0000006000007945 */ /* 0x000fe60003800200 */
[----:B------:R-:W-:-:S13]  /*bd70*/  ISETP.GE.AND P3, PT, R28, UR10, PT ;  /* 0x0000000a1c007c0c */ /* 0x000fda000bf66270 */
[----:B------:R-:W-:Y:S05]  /*bd80*/  @P3 BRA `(.L_x_9431) ;  /* 0x00000000000c3947 */ /* 0x000fea0003800000 */
[----:B------:R-:W-:-:S13]  /*bd90*/  ISETP.GE.AND P3, PT, R28, UR8, PT ;  /* 0x000000081c007c0c */ /* 0x000fda000bf66270 */
[----:B------:R0:W5:Y:S04]  /*bda0*/  @P3 LDG.E R28, desc[UR6][R8.64+0x4000] ;  /* 0x00400006081c3981 */ /* 0x000168000c1e1900 */
[----:B------:R0:W5:Y:S02]  /*bdb0*/  @!P3 LDG.E R28, desc[UR6][R2.64+0x4000] ;  /* 0x00400006021cb981 */ /* 0x000164000c1e1900 */
.L_x_9431:
[----:B------:R-:W-:Y:S05]  /*bdc0*/  BSYNC.RECONVERGENT B0 ;  /* 0x0000000000007941 */ /* 0x000fea0003800200 */
.L_x_9430:
[----:B------:R-:W-:Y:S01]  /*bdd0*/  VIADD R29, R38, 0x1200 ;  /* 0x00001200261d7836 */ /* 0x000fe20000000000 */
[----:B------:R-:W-:Y:S04]  /*bde0*/  BSSY.RECONVERGENT B0, `(.L_x_9432) ;  /* 0x0000006000007945 */ /* 0x000fe80003800200 */
[----:B------:R-:W-:-:S13]  /*bdf0*/  ISETP.GE.AND P3, PT, R29, UR10, PT ;  /* 0x0000000a1d007c0c */ /* 0x000fda000bf66270 */
[----:B------:R-:W-:Y:S05]  /*be00*/  @P3 BRA `(.L_x_9433) ;  /* 0x00000000000c3947 */ /* 0x000fea0003800000 */
[----:B------:R-:W-:-:S13]  /*be10*/  ISETP.GE.AND P3, PT, R29, UR8, PT ;  /* 0x000000081d007c0c */ /* 0x000fda000bf66270 */
[----:B------:R0:W5:Y:S04]  /*be20*/  @P3 LDG.E R29, desc[UR6][R8.64+0x4800] ;  /* 0x00480006081d3981 */ /* 0x000168000c1e1900 */
[----:B------:R0:W5:Y:S02]  /*be30*/  @!P3 LDG.E R29, desc[UR6][R2.64+0x4800] ;  /* 0x00480006021db981 */ /* 0x000164000c1e1900 */
.L_x_9433:
[----:B------:R-:W-:Y:S05]  /*be40*/  BSYNC.RECONVERGENT B0 ;  /* 0x0000000000007941 */ /* 0x000fea0003800200 */
.L_x_9432:
[----:B------:R-:W-:Y:S01]  /*be50*/  LOP3.LUT R30, R38, 0x1400, RZ, 0xfc, !PT ;  /* 0x00001400261e7812 */ /* 0x000fe200078efcff */
[----:B------:R-:W-:Y:S03]  /*be60*/  BSSY.RECONVERGENT B0, `(.L_x_9434) ;  /* 0x0000006000007945 */ /* 0x000fe60003800200 */
[----:B------:R-:W-:-:S13]  /*be70*/  ISETP.GE.AND P3, PT, R30, UR10, PT ;  /* 0x0000000a1e007c0c */ /* 0x000fda000bf66270 */
[----:B------:R-:W-:Y:S05]  /*be80*/  @P3 BRA `(.L_x_9435) ;  /* 0x00000000000c3947 */ /* 0x000fea0003800000 */
[----:B------:R-:W-:-:S13]  /*be90*/  ISETP.GE.AND P3, PT, R30, UR8, PT ;  /* 0x000000081e007c0c */ /* 0x000fda000bf66270 */
[----:B------:R0:W5:Y:S04]  /*bea0*/  @P3 LDG.E R30, desc[UR6][R8.64+0x5000] ;  /* 0x00500006081e3981 */ /* 0x000168000c1e1900 */
[----:B------:R0:W5:Y:S02]  /*beb0*/  @!P3 LDG.E R30, desc[UR6][R2.64+0x5000] ;  /* 0x00500006021eb981 */ /* 0x000164000c1e1900 */
.L_x_9435:
[----:B------:R-:W-:Y:S05]  /*bec0*/  BSYNC.RECONVERGENT B0 ;  /* 0x0000000000007941 */ /* 0x000fea0003800200 */
.L_x_9434:
[----:B------:R-:W-:Y:S01]  /*bed0*/  VIADD R31, R38, 0x1600 ;  /* 0x00001600261f7836 */ /* 0x000fe20000000000 */
[----:B------:R-:W-:Y:S04]  /*bee0*/  BSSY.RECONVERGENT B0, `(.L_x_9436) ;  /* 0x0000006000007945 */ /* 0x000fe80003800200 */
[----:B------:R-:W-:-:S13]  /*bef0*/  ISETP.GE.AND P3, PT, R31, UR10, PT ;  /* 0x0000000a1f007c0c */ /* 0x000fda000bf66270 */
[----:B------:R-:W-:Y:S05]  /*bf00*/  @P3 BRA `(.L_x_9437) ;  /* 0x00000000000c3947 */ /* 0x000fea0003800000 */
[----:B------:R-:W-:-:S13]  /*bf10*/  ISETP.GE.AND P3, PT, R31, UR8, PT ;  /* 0x000000081f007c0c */ /* 0x000fda000bf66270 */
[----:B------:R0:W5:Y:S04]  /*bf20*/  @P3 LDG.E R31, desc[UR6][R8.64+0x5800] ;  /* 0x00580006081f3981 */ /* 0x000168000c1e1900 */
[----:B------:R0:W5:Y:S02]  /*bf30*/  @!P3 LDG.E R31, desc[UR6][R2.64+0x5800] ;  /* 0x00580006021fb981 */ /* 0x000164000c1e1900 */
.L_x_9437:
[----:B------:R-:W-:Y:S05]  /*bf40*/  BSYNC.RECONVERGENT B0 ;  /* 0x0000000000007941 */ /* 0x000fea0003800200 */
.L_x_9436:
[----:B------:R-:W-:Y:S01]  /*bf50*/  LOP3.LUT R32, R38, 0x1800, RZ, 0xfc, !PT ;  /* 0x0000180026207812 */ /* 0x000fe200078efcff */
[----:B------:R-:W-:Y:S03]  /*bf60*/  BSSY.RECONVERGENT B0, `(.L_x_9438) ;  /* 0x0000006000007945 */ /* 0x000fe60003800200 */
[----:B------:R-:W-:-:S13]  /*bf70*/  ISETP.GE.AND P3, PT, R32, UR10, PT ;  /* 0x0000000a20007c0c */ /* 0x000fda000bf66270 */
[----:B------:R-:W-:Y:S05]  /*bf80*/  @P3 BRA `(.L_x_9439) ;  /* 0x00000000000c3947 */ /* 0x000fea0003800000 */
[----:B------:R-:W-:-:S13]  /*bf90*/  ISETP.GE.AND P3, PT, R32, UR8, PT ;  /* 0x0000000820007c0c */ /* 0x000fda000bf66270 */
[----:B------:R0:W5:Y:S04]  /*bfa0*/  @P3 LDG.E R32, desc[UR6][R8.64+0x6000] ;  /* 0x0060000608203981 */ /* 0x000168000c1e1900 */
[----:B------:R0:W5:Y:S02]  /*bfb0*/  @!P3 LDG.E R32, desc[UR6][R2.64+0x6000] ;  /* 0x006000060220b981 */ /* 0x000164000c1e1900 */
.L_x_9439:
[----:B------:R-:W-:Y:S05]  /*bfc0*/  BSYNC.RECONVERGENT B0 ;  /* 0x0000000000007941 */ /* 0x000fea0003800200 */
.L_x_9438:
[----:B------:R-:W-:Y:S01]  /*bfd0*/  VIADD R33, R38, 0x1a00 ;  /* 0x00001a0026217836 */ /* 0x000fe20000000000 */
[----:B------:R-:W-:Y:S04]  /*bfe0*/  BSSY.RECONVERGENT B0, `(.L_x_9440) ;  /* 0x0000006000007945 */ /* 0x000fe80003800200 */
[----:B------:R-:W-:-:S13]  /*bff0*/  ISETP.GE.AND P3, PT, R33, UR10, PT ;  /* 0x0000000a21007c0c */ /* 0x000fda000bf66270 */
[----:B------:R-:W-:Y:S05]  /*c000*/  @P3 BRA `(.L_x_9441) ;  /* 0x00000000000c3947 */ /* 0x000fea0003800000 */
[----:B------:R-:W-:-:S13]  /*c010*/  ISETP.GE.AND P3, PT, R33, UR8, PT ;  /* 0x0000000821007c0c */ /* 0x000fda000bf66270 */
[----:B------:R0:W5:Y:S04]  /*c020*/  @P3 LDG.E R33, desc[UR6][R8.64+0x6800] ;  /* 0x0068000608213981 */ /* 0x000168000c1e1900 */
[----:B------:R0:W5:Y:S02]  /*c030*/  @!P3 LDG.E R33, desc[UR6][R2.64+0x6800] ;  /* 0x006800060221b981 */ /* 0x000164000c1e1900 */
.L_x_9441:
[----:B------:R-:W-:Y:S05]  /*c040*/  BSYNC.RECONVERGENT B0 ;  /* 0x0000000000007941 */ /* 0x000fea0003800200 */
.L_x_9440:
[----:B------:R-:W-:Y:S01]  /*c050*/  LOP3.LUT R34, R38, 0x1c00, RZ, 0xfc, !PT ;  /* 0x00001c0026227812 */ /* 0x000fe200078efcff */
[----:B------:R-:W-:Y:S03]  /*c060*/  BSSY.RECONVERGENT B0, `(.L_x_9442) ;  /* 0x0000006000007945 */ /* 0x000fe60003800200 */
[----:B------:R-:W-:-:S13]  /*c070*/  ISETP.GE.AND P3, PT, R34, UR10, PT ;  /* 0x0000000a22007c0c */ /* 0x000fda000bf66270 */
[----:B------:R-:W-:Y:S05]  /*c080*/  @P3 BRA `(.L_x_9443) ;  /* 0x00000000000c3947 */ /* 0x000fea0003800000 */
[----:B------:R-:W-:-:S13]  /*c090*/  ISETP.GE.AND P3, PT, R34, UR8, PT ;  /* 0x0000000822007c0c */ /* 0x000fda000bf66270 */
[----:B------:R0:W5:Y:S04]  /*c0a0*/  @P3 LDG.E R34, desc[UR6][R8.64+0x7000] ;  /* 0x0070000608223981 */ /* 0x000168000c1e1900 */
[----:B------:R0:W5:Y:S02]  /*c0b0*/  @!P3 LDG.E R34, desc[UR6][R2.64+0x7000] ;  /* 0x007000060222b981 */ /* 0x000164000c1e1900 */
.L_x_9443:
[----:B------:R-:W-:Y:S05]  /*c0c0*/  BSYNC.RECONVERGENT B0 ;  /* 0x0000000000007941 */ /* 0x000fea0003800200 */
.L_x_9442:
[----:B------:R-:W-:Y:S01]  /*c0d0*/  VIADD R35, R38, 0x1e00 ;  /* 0x00001e0026237836 */ /* 0x000fe20000000000 */
[----:B------:R-:W-:Y:S04]  /*c0e0*/  BSSY.RECONVERGENT B0, `(.L_x_9444) ;  /* 0x0000006000007945 */ /* 0x000fe80003800200 */
[----:B------:R-:W-:-:S13]  /*c0f0*/  ISETP.GE.AND P3, PT, R35, UR10, PT ;  /* 0x0000000a23007c0c */ /* 0x000fda000bf66270 */
[----:B------:R-:W-:Y:S05]  /*c100*/  @P3 BRA `(.L_x_9445) ;  /* 0x00000000000c3947 */ /* 0x000fea0003800000 */
[----:B------:R-:W-:-:S13]  /*c110*/  ISETP.GE.AND P3, PT, R35, UR8, PT ;  /* 0x0000000823007c0c */ /* 0x000fda000bf66270 */
[----:B------:R0:W5:Y:S04]  /*c120*/  @P3 LDG.E R35, desc[UR6][R8.64+0x7800] ;  /* 0x0078000608233981 */ /* 0x000168000c1e1900 */
[----:B------:R0:W5:Y:S02]  /*c130*/  @!P3 LDG.E R35, desc[UR6][R2.64+0x7800] ;  /* 0x007800060223b981 */ /* 0x000164000c1e1900 */
.L_x_9445:
[----:B------:R-:W-:Y:S05]  /*c140*/  BSYNC.RECONVERGENT B0 ;  /* 0x0000000000007941 */ /* 0x000fea0003800200 */
.L_x_9444:
[----:B------:R-:W-:Y:S01]  /*c150*/  LOP3.LUT R36, R38, 0x2000, RZ, 0xfc, !PT ;  /* 0x0000200026247812 */ /* 0x000fe200078efcff */
[----:B------:R-:W-:Y:S03]  /*c160*/  BSSY.RECONVERGENT B0, `(.L_x_9446) ;  /* 0x0000006000007945 */ /* 0x000fe60003800200 */
[----:B------:R-:W-:-:S13]  /*c170*/  ISETP.GE.AND P3, PT, R36, UR10, PT ;  /* 0x0000000a24007c0c */ /* 0x000fda000bf66270 */
[----:B------:R-:W-:Y:S05]  /*c180*/  @P3 BRA `(.L_x_9447) ;  /* 0x00000000000c3947 */ /* 0x000fea0003800000 */
[----:B------:R-:W-:-:S13]  /*c190*/  ISETP.GE.AND P3, PT, R36, UR8, PT ;  /* 0x0000000824007c0c */ /* 0x000fda000bf66270 */
[----:B------:R0:W5:Y:S04]  /*c1a0*/  @P3 LDG.E R36, desc[UR6][R8.64+0x8000] ;  /* 0x0080000608243981 */ /* 0x000168000c1e1900 */
[----:B------:R0:W5:Y:S02]  /*c1b0*/  @!P3 LDG.E R36, desc[UR6][R2.64+0x8000] ;  /* 0x008000060224b981 */ /* 0x000164000c1e1900 */
.L_x_9447:
[----:B------:R-:W-:Y:S05]  /*c1c0*/  BSYNC.RECONVERGENT B0 ;  /* 0x0000000000007941 */ /* 0x000fea0003800200 */
.L_x_9446:
[----:B------:R-:W-:Y:S01]  /*c1d0*/  VIADD R39, R38, 0x2200 ;  /* 0x0000220026277836 */ /* 0x000fe20000000000 */
[----:B------:R-:W-:Y:S04]  /*c1e0*/  BSSY.RECONVERGENT B0, `(.L_x_9448) ;  /* 0x0000006000007945 */ /* 0x000fe80003800200 */
[----:B------:R-:W-:-:S13]  /*c1f0*/  ISETP.GE.AND P3, PT, R39, UR10, PT ;  /* 0x0000000a27007c0c */ /* 0x000fda000bf66270 */
[----:B------:R-:W-:Y:S05]  /*c200*/  @P3 BRA `(.L_x_9449) ;  /* 0x00000000000c3947 */ /* 0x000fea0003800000 */
[----:B------:R-:W-:-:S13]  /*c210*/  ISETP.GE.AND P3, PT, R39, UR8, PT ;  /* 0x0000000827007c0c */ /* 0x000fda000bf66270 */
[----:B------:R0:W5:Y:S04]  /*c220*/  @P3 LDG.E R39, desc[UR6][R8.64+0x8800] ;  /* 0x0088000608273981 */ /* 0x000168000c1e1900 */
[----:B------:R0:W5:Y:S02]  /*c230*/  @!P3 LDG.E R39, desc[UR6][R2.64+0x8800] ;  /* 0x008800060227b981 */ /* 0x000164000c1e1900 */
.L_x_9449:
[----:B------:R-:W-:Y:S05]  /*c240*/  BSYNC.RECONVERGENT B0 ;  /* 0x0000000000007941 */ /* 0x000fea0003800200 */
.L_x_9448:
[----:B------:R-:W-:Y:S01]  /*c250*/  LOP3.LUT R40, R38, 0x2400, RZ, 0xfc, !PT ;  /* 0x0000240026287812 */ /* 0x000fe200078efcff */
[----:B------:R-:W-:Y:S03]  /*c260*/  BSSY.RECONVERGENT B0, `(.L_x_9450) ;  /* 0x0000006000007945 */ /* 0x000fe60003800200 */
[----:B------:R-:W-:-:S13]  /*c270*/  ISETP.GE.AND P3, PT, R40, UR10, PT ;  /* 0x0000000a28007c0c */ /* 0x000fda000bf66270 */
[----:B------:R-:W-:Y:S05]  /*c280*/  @P3 BRA `(.L_x_9451) ;  /* 0x00000000000c3947 */ /* 0x000fea0003800000 */
[----:B------:R-:W-:-:S13]  /*c290*/  ISETP.GE.AND P3, PT, R40, UR8, PT ;  /* 0x0000000828007c0c */ /* 0x000fda000bf66270 */
[----:B------:R0:W5:Y:S04]  /*c2a0*/  @P3 LDG.E R40, desc[UR6][R8.64+0x9000] ;  /* 0x0090000608283981 */ /* 0x000168000c1e1900 */
[----:B------:R0:W5:Y:S02]  /*c2b0*/  @!P3 LDG.E R40, desc[UR6][R2.64+0x9000] ;  /* 0x009000060228b981 */ /* 0x000164000c1e1900 */
.L_x_9451:
[----:B------:R-:W-:Y:S05]  /*c2c0*/  BSYNC.RECONVERGENT B0 ;  /* 0x0000000000007941 */ /* 0x000fea0003800200 */
.L_x_9450:
[----:B------:R-:W2:Y:S04]  /*c2d0*/  LDL.LU R57, [R1+0x14] ;  /* 0x0000140001397983 */ /* 0x000ea80000300800 */
[----:B------:R-:W2:Y:S04]  /*c2e0*/  LDL.LU R56, [R1+0x10] ;  /* 0x0000100001387983 */ /* 0x000ea80000300800 */
[----:B------:R-:W2:Y:S04]  /*c2f0*/  LDL.LU R47, [R1+0xc] ;  /* 0x00000c00012f7983 */ /* 0x000ea80000300800 */
[----:B------:R-:W2:Y:S04]  /*c300*/  LDL.LU R42, [R1+0x4] ;  /* 0x00000400012a7983 */ /* 0x000ea80000300800 */
[----:B01234-:R-:W2:Y:S01]  /*c310*/  LDL.LU R9, [R1] ;  /* 0x0000000001097983 */ /* 0x01fea20000300800 */
[----:B------:R-:W-:Y:S01]  /*c320*/  IMAD R3, R38, 0x4, R37 ;  /* 0x0000000426037824 */ /* 0x000fe200078e0225 */
[----:B------:R-:W-:Y:S01]  /*c330*/  BAR.SYNC.DEFER_BLOCKING 0x0 ;  /* 0x0000000000007b1d */ /* 0x000fe20000010000 */
[----:B------:R-:W-:-:S02]  /*c340*/  ISETP.NE.AND P3, PT, R13, RZ, PT ;  /* 0x000000ff0d00720c */ /* 0x000fc40003f65270 */
        /* <DEDUP_REMOVED lines=30> */
[----:B------:R-:W0:Y:S01]  /*c530*/  @P5 LDS R7, [R46+0x800] ;  /* 0x000800002e075984 */ /* 0x000e220000000800 */
[----:B------:R-:W-:-:S03]  /*c540*/  ISETP.NE.AND P5, PT, R19, RZ, PT ;  /* 0x000000ff1300720c */ /* 0x000fc60003fa5270 */
[----:B------:R-:W1:Y:S01]  /*c550*/  @P4 LDS R10, [R51+0x800] ;  /* 0x00080000330a4984 */ /* 0x000e620000000800 */
[----:B------:R-:W-:-:S03]  /*c560*/  ISETP.NE.AND P4, PT, R18, RZ, PT ;  /* 0x000000ff1200720c */ /* 0x000fc60003f85270 */
[----:B------:R-:W3:Y:S04]  /*c570*/  @P0 LDS R11, [R50+0x800] ;  /* 0x00080000320b0984 */ /* 0x000ee80000000800 */
[----:B------:R-:W4:Y:S04]  /*c580*/  @P1 LDS R22, [R49+0x800] ;  /* 0x0008000031161984 */ /* 0x000f280000000800 */
[----:B------:R-:W-:Y:S04]  /*c590*/  @P5 LDS R36, [R53+0x800] ;  /* 0x0008000035245984 */ /* 0x000fe80000000800 */
[----:B------:R-:W4:Y:S04]  /*c5a0*/  @P2 LDS R24, [R48+0x800] ;  /* 0x0008000030182984 */ /* 0x000f280000000800 */
[----:B------:R-:W-:Y:S04]  /*c5b0*/  @P4 LDS R35, [R54+0x800] ;  /* 0x0008000036234984 */ /* 0x000fe80000000800 */
[----:B------:R-:W-:Y:S04]  /*c5c0*/  @P6 LDS R39, [R52+0x800] ;  /* 0x0008000034276984 */ /* 0x000fe80000000800 */
[----:B------:R-:W4:Y:S01]  /*c5d0*/  @P3 LDS R25, [R57+0x800] ;  /* 0x0008000039193984 */ /* 0x000f220000000800 */
[----:B------:R-:W-:-:S13]  /*c5e0*/  ISETP.NE.AND P3, PT, R45, RZ, PT ;  /* 0x000000ff2d00720c */ /* 0x000fda0003f65270 */
[----:B------:R-:W-:Y:S01]  /*c5f0*/  @P3 LOP3.LUT R41, R41, 0x100, RZ, 0xfc, !PT ;  /* 0x0000010029293812 */ /* 0x000fe200078efcff */
[----:B------:R-:W4:Y:S01]  /*c600*/  @P3 LDS R26, [R56+0x800] ;  /* 0x00080000381a3984 */ /* 0x000f220000000800 */
[----:B------:R-:W-:Y:S02]  /*c610*/  ISETP.NE.AND P3, PT, R14, RZ, PT ;  /* 0x000000ff0e00720c */ /* 0x000fe40003f65270 */
[----:B------:R-:W-:Y:S02]  /*c620*/  LOP3.LUT R41, R41, 0xffffff7f, RZ, 0xc0, !PT ;  /* 0xffffff7f29297812 */ /* 0x000fe400078ec0ff */
[----:B------:R-:W-:-:S09]  /*c630*/  P2R R14, PR, RZ, 0x40 ;  /* 0x00000040ff0e7803 */ /* 0x000fd20000000000 */
[----:B------:R-:W-:Y:S01]  /*c640*/  @P3 LOP3.LUT R41, R41, 0x80, RZ, 0xfc, !PT ;  /* 0x0000008029293812 */ /* 0x000fe200078efcff */
[----:B------:R-:W4:Y:S01]  /*c650*/  @P3 LDS R27, [R47+0x800] ;  /* 0x000800002f1b3984 */ /* 0x000f220000000800 */
        /* <DEDUP_REMOVED lines=9> */
[----:B--2---:R-:W2:Y:S01]  /*c6f0*/  @P3 LDS R29, [R9+0x800] ;  /* 0x00080000091d3984 */ /* 0x004ea20000000800 */
[----:B------:R-:W-:Y:S02]  /*c700*/  ISETP.NE.AND P3, PT, R43, RZ, PT ;  /* 0x000000ff2b00720c */ /* 0x000fe40003f65270 */
[----:B------:R-:W-:Y:S02]  /*c710*/  LOP3.LUT R41, R41, 0xffffffef, RZ, 0xc0, !PT ;  /* 0xffffffef29297812 */ /* 0x000fe400078ec0ff */
[----:B------:R-:W-:-:S05]  /*c720*/  @P5 IMAD R6, R6, 0x4, R37 ;  /* 0x0000000406065824 */ /* 0x000fca00078e0225 */
[----:B------:R0:W-:Y:S04]  /*c730*/  @P5 LDS R40, [R6+0x800] ;  /* 0x0008000006285984 */ /* 0x0001e80000000800 */
[----:B------:R-:W-:Y:S01]  /*c740*/  @P3 LOP3.LUT R41, R41, 0x10, RZ, 0xfc, !PT ;  /* 0x0000001029293812 */ /* 0x000fe200078efcff */
[----:B------:R-:W2:Y:S01]  /*c750*/  @P3 LDS R30, [R61+0x800] ;  /* 0x000800003d1e3984 */ /* 0x000ea20000000800 */
[----:B------:R-:W-:Y:S02]  /*c760*/  ISETP.NE.AND P3, PT, R16, RZ, PT ;  /* 0x000000ff1000720c */ /* 0x000fe40003f65270 */
[----:B------:R-:W-:Y:S02]  /*c770*/  LOP3.LUT R41, R41, 0xfffffff7, RZ, 0xc0, !PT ;  /* 0xfffffff729297812 */ /* 0x000fe400078ec0ff */
[----:B------:R-:W-:-:S09]  /*c780*/  P2R R16, PR, RZ, 0x10 ;  /* 0x00000010ff107803 */ /* 0x000fd20000000000 */
        /* <DEDUP_REMOVED lines=20> */
[C---:B------:R-:W-:Y:S01]  /*c8d0*/  @P3 VIADD R4, R12.reuse, 0x1 ;  /* 0x000000010c043836 */ /* 0x040fe20000000000 */
[----:B0-----:R-:W-:Y:S01]  /*c8e0*/  P2R R6, PR, RZ, 0x40 ;  /* 0x00000040ff067803 */ /* 0x001fe20000000000 */
[----:B------:R-:W-:Y:S01]  /*c8f0*/  @P3 IMAD R5, R12, 0x4, R37 ;  /* 0x000000040c053824 */ /* 0x000fe200078e0225 */
[----:B------:R-:W-:Y:S01]  /*c900*/  LOP3.LUT P6, RZ, R41, 0x100, RZ, 0xc0, !PT ;  /* 0x0000010029ff7812 */ /* 0x000fe200078cc0ff */
[----:B------:R-:W-:-:S04]  /*c910*/  @P3 IMAD.MOV.U32 R12, RZ, RZ, R4 ;  /* 0x000000ffff0c3224 */ /* 0x000fc800078e0004 */
[C---:B------:R-:W-:Y:S02]  /*c920*/  @P0 VIADD R4, R12.reuse, 0x1 ;  /* 0x000000010c040836 */ /* 0x040fe40000000000 */
[--C-:B------:R-:W-:Y:S01]  /*c930*/  @P0 IMAD R8, R12, 0x4, R37.reuse ;  /* 0x000000040c080824 */ /* 0x100fe200078e0225 */
[----:B------:R0:W-:Y:S01]  /*c940*/  @P4 STS [R2+0x800], R7 ;  /* 0x0008000702004388 */ /* 0x0001e20000000800 */
[----:B------:R-:W-:Y:S01]  /*c950*/  @P0 IMAD.MOV.U32 R12, RZ, RZ, R4 ;  /* 0x000000ffff0c0224 */ /* 0x000fe200078e0004 */
[C---:B------:R-:W-:Y:S02]  /*c960*/  LOP3.LUT P4, RZ, R41.reuse, 0x10, RZ, 0xc0, !PT ;  /* 0x0000001029ff7812 */ /* 0x040fe4000788c0ff */
[----:B-1----:R1:W-:Y:S01]  /*c970*/  @P3 STS [R5+0x800], R10 ;  /* 0x0008000a05003388 */ /* 0x0023e20000000800 */
[C---:B------:R-:W-:Y:S01]  /*c980*/  @P1 VIADD R4, R12.reuse, 0x1 ;  /* 0x000000010c041836 */ /* 0x040fe20000000000 */
[C---:B------:R-:W-:Y:S01]  /*c990*/  LOP3.LUT P3, RZ, R41.reuse, 0x8, RZ, 0xc0, !PT ;  /* 0x0000000829ff7812 */ /* 0x040fe2000786c0ff */
[----:B------:R-:W-:Y:S01]  /*c9a0*/  @P1 IMAD R9, R12, 0x4, R37 ;  /* 0x000000040c091824 */ /* 0x000fe200078e0225 */
[----:B---3--:R-:W-:Y:S01]  /*c9b0*/  @P0 STS [R8+0x800], R11 ;  /* 0x0008000b08000388 */ /* 0x008fe20000000800 */
[----:B------:R-:W-:Y:S01]  /*c9c0*/  @P1 IMAD.MOV.U32 R12, RZ, RZ, R4 ;  /* 0x000000ffff0c1224 */ /* 0x000fe200078e0004 */
[----:B------:R-:W-:-:S02]  /*c9d0*/  LOP3.LUT P0, RZ, R41, 0x4, RZ, 0xc0, !PT ;  /* 0x0000000429ff7812 */ /* 0x000fc4000780c0ff */
[----:B----4-:R-:W-:Y:S01]  /*c9e0*/  @P1 STS [R9+0x800], R22 ;  /* 0x0008001609001388 */ /* 0x010fe20000000800 */
[C---:B0-----:R-:W-:Y:S01]  /*c9f0*/  @P2 IMAD R7, R12.reuse, 0x4, R37 ;  /* 0x000000040c072824 */ /* 0x041fe200078e0225 */
[----:B------:R-:W-:Y:S01]  /*ca00*/  LOP3.LUT P1, RZ, R41, 0x40, RZ, 0xc0, !PT ;  /* 0x0000004029ff7812 */ /* 0x000fe2000782c0ff */
[----:B------:R-:W-:-:S03]  /*ca10*/  @P2 VIADD R2, R12, 0x1 ;  /* 0x000000010c022836 */ /* 0x000fc60000000000 */
[----:B------:R0:W-:Y:S01]  /*ca20*/  @P2 STS [R7+0x800], R24 ;  /* 0x0008001807002388 */ /* 0x0001e20000000800 */
[----:B------:R-:W-:Y:S01]  /*ca30*/  @P2 IMAD.MOV.U32 R12, RZ, RZ, R2 ;  /* 0x000000ffff0c2224 */ /* 0x000fe200078e0002 */
[----:B------:R-:W-:-:S13]  /*ca40*/  LOP3.LUT P2, RZ, R41, 0x200, RZ, 0xc0, !PT ;  /* 0x0000020029ff7812 */ /* 0x000fda000784c0ff */
[C---:B------:R-:W-:Y:S02]  /*ca50*/  @P2 VIADD R2, R12.reuse, 0x1 ;  /* 0x000000010c022836 */ /* 0x040fe40000000000 */
[----:B------:R-:W-:Y:S02]  /*ca60*/  @P2 IMAD R4, R12, 0x4, R37 ;  /* 0x000000040c042824 */ /* 0x000fe400078e0225 */
[----:B------:R-:W-:-:S03]  /*ca70*/  @P2 IMAD.MOV.U32 R12, RZ, RZ, R2 ;  /* 0x000000ffff0c2224 */ /* 0x000fc600078e0002 */
[----:B------:R3:W-:Y:S01]  /*ca80*/  @P2 STS [R4+0x800], R25 ;  /* 0x0008001904002388 */ /* 0x0007e20000000800 */
[C---:B-1----:R-:W-:Y:S01]  /*ca90*/  @P6 IMAD R5, R12.reuse, 0x4, R37 ;  /* 0x000000040c056824 */ /* 0x042fe200078e0225 */
[----:B------:R-:W-:Y:S01]  /*caa0*/  LOP3.LUT P2, RZ, R41, 0x2, RZ, 0xc0, !PT ;  /* 0x0000000229ff7812 */ /* 0x000fe2000784c0ff */
[----:B------:R-:W-:-:S03]  /*cab0*/  @P6 VIADD R2, R12, 0x1 ;  /* 0x000000010c026836 */ /* 0x000fc60000000000 */
[----:B------:R1:W-:Y:S01]  /*cac0*/  @P6 STS [R5+0x800], R26 ;  /* 0x0008001a05006388 */ /* 0x0003e20000000800 */
[----:B------:R-:W-:Y:S01]  /*cad0*/  @P6 IMAD.MOV.U32 R12, RZ, RZ, R2 ;  /* 0x000000ffff0c6224 */ /* 0x000fe200078e0002 */
[----:B------:R-:W-:-:S13]  /*cae0*/  ISETP.NE.AND P6, PT, R6, RZ, PT ;  /* 0x000000ff0600720c */ /* 0x000fda0003fc5270 */
[C---:B------:R-:W-:Y:S02]  /*caf0*/  @P6 VIADD R2, R12.reuse, 0x1 ;  /* 0x000000010c026836 */ /* 0x040fe40000000000 */
[----:B------:R-:W-:Y:S02]  /*cb00*/  @P6 IMAD R6, R12, 0x4, R37 ;  /* 0x000000040c066824 */ /* 0x000fe400078e0225 */
[----:B------:R-:W-:-:S03]  /*cb10*/  @P6 IMAD.MOV.U32 R12, RZ, RZ, R2 ;  /* 0x000000ffff0c6224 */ /* 0x000fc600078e0002 */
[----:B------:R4:W-:Y:S01]  /*cb20*/  @P6 STS [R6+0x800], R27 ;  /* 0x0008001b06006388 */ /* 0x0009e20000000800 */
[----:B------:R-:W-:Y:S01]  /*cb30*/  @P1 VIADD R2, R12, 0x1 ;  /* 0x000000010c021836 */ /* 0x000fe20000000000 */
[----:B------:R-:W-:Y:S01]  /*cb40*/  ISETP.NE.AND P6, PT, R14, RZ, PT ;  /* 0x000000ff0e00720c */ /* 0x000fe20003fc5270 */
[----:B0-----:R-:W-:Y:S02]  /*cb50*/  @P1 IMAD R7, R12, 0x4, R37 ;  /* 0x000000040c071824 */ /* 0x001fe400078e0225 */
[----:B------:R-:W-:-:S03]  /*cb60*/  @P1 IMAD.MOV.U32 R12, RZ, RZ, R2 ;  /* 0x000000ffff0c1224 */ /* 0x000fc600078e0002 */
[----:B------:R0:W-:Y:S01]  /*cb70*/  @P1 STS [R7+0x800], R28 ;  /* 0x0008001c07001388 */ /* 0x0001e20000000800 */
[C---:B------:R-:W-:Y:S01]  /*cb80*/  @P5 VIADD R2, R12.reuse, 0x1 ;  /* 0x000000010c025836 */ /* 0x040fe20000000000 */
[----:B------:R-:W-:Y:S01]  /*cb90*/  LOP3.LUT P1, RZ, R41, 0x800, RZ, 0xc0, !PT ;  /* 0x0000080029ff7812 */ /* 0x000fe2000782c0ff */
[----:B---3--:R-:W-:Y:S02]  /*cba0*/  @P5 IMAD R4, R12, 0x4, R37 ;  /* 0x000000040c045824 */ /* 0x008fe400078e0225 */
[----:B------:R-:W-:-:S03]  /*cbb0*/  @P5 IMAD.MOV.U32 R12, RZ, RZ, R2 ;  /* 0x000000ffff0c5224 */ /* 0x000fc600078e0002 */
[----:B--2---:R2:W-:Y:S01]  /*cbc0*/  @P5 STS [R4+0x800], R29 ;  /* 0x0008001d04005388 */ /* 0x0045e20000000800 */
[C---:B------:R-:W-:Y:S01]  /*cbd0*/  @P4 VIADD R2, R12.reuse, 0x1 ;  /* 0x000000010c024836 */ /* 0x040fe20000000000 */
[----:B------:R-:W-:Y:S01]  /*cbe0*/  ISETP.NE.AND P5, PT, R15, RZ, PT ;  /* 0x000000ff0f00720c */ /* 0x000fe20003fa5270 */
[----:B-1----:R-:W-:Y:S02]  /*cbf0*/  @P4 IMAD R5, R12, 0x4, R37 ;  /* 0x000000040c054824 */ /* 0x002fe400078e0225 */
[----:B------:R-:W-:-:S03]  /*cc00*/  @P4 IMAD.MOV.U32 R12, RZ, RZ, R2 ;  /* 0x000000ffff0c4224 */ /* 0x000fc600078e0002 */
[----:B------:R-:W-:Y:S01]  /*cc10*/  @P4 STS [R5+0x800], R30 ;  /* 0x0008001e05004388 */ /* 0x000fe20000000800 */
        /* <DEDUP_REMOVED lines=10> */
[C---:B------:R-:W-:Y:S01]  /*ccc0*/  @P2 VIADD R2, R12.reuse, 0x1 ;  /* 0x000000010c022836 */ /* 0x040fe20000000000 */
[----:B------:R-:W-:Y:S01]  /*ccd0*/  LOP3.LUT P0, RZ, R41, 0x1000, RZ, 0xc0, !PT ;  /* 0x0000100029ff7812 */ /* 0x000fe2000780c0ff */
[----:B--2---:R-:W-:Y:S02]  /*cce0*/  @P2 IMAD R4, R12, 0x4, R37 ;  /* 0x000000040c042824 */ /* 0x004fe400078e0225 */
[----:B------:R-:W-:-:S03]  /*ccf0*/  @P2 IMAD.MOV.U32 R12, RZ, RZ, R2 ;  /* 0x000000ffff0c2224 */ /* 0x000fc600078e0002 */
[----:B------:R2:W-:Y:S01]  /*cd00*/  @P2 STS [R4+0x800], R33 ;  /* 0x0008002104002388 */ /* 0x0005e20000000800 */
[C---:B------:R-:W-:Y:S02]  /*cd10*/  @P3 VIADD R2, R12.reuse, 0x1 ;  /* 0x000000010c023836 */ /* 0x040fe40000000000 */
[----:B------:R-:W-:Y:S02]  /*cd20*/  @P3 IMAD R9, R12, 0x4, R37 ;  /* 0x000000040c093824 */ /* 0x000fe400078e0225 */
[----:B------:R-:W-:-:S03]  /*cd30*/  @P3 IMAD.MOV.U32 R12, RZ, RZ, R2 ;  /* 0x000000ffff0c3224 */ /* 0x000fc600078e0002 */
[----:B------:R2:W-:Y:S01]  /*cd40*/  @P3 STS [R9+0x800], R34 ;  /* 0x0008002209003388 */ /* 0x0005e20000000800 */
[C---:B------:R-:W-:Y:S02]  /*cd50*/  @P4 VIADD R2, R12.reuse, 0x1 ;  /* 0x000000010c024836 */ /* 0x040fe40000000000 */
[----:B-1----:R-:W-:Y:S02]  /*cd60*/  @P4 IMAD R6, R12, 0x4, R37 ;  /* 0x000000040c064824 */ /* 0x002fe400078e0225 */
[----:B------:R-:W-:-:S03]  /*cd70*/  @P4 IMAD.MOV.U32 R12, RZ, RZ, R2 ;  /* 0x000000ffff0c4224 */ /* 0x000fc600078e0002 */
[----:B------:R2:W-:Y:S01]  /*cd80*/  @P4 STS [R6+0x800], R35 ;  /* 0x0008002306004388 */ /* 0x0005e20000000800 */
[C---:B------:R-:W-:Y:S02]  /*cd90*/  @P5 VIADD R2, R12.reuse, 0x1 ;  /* 0x000000010c025836 */ /* 0x040fe40000000000 */
[----:B0-----:R-:W-:Y:S02]  /*cda0*/  @P5 IMAD R7, R12, 0x4, R37 ;  /* 0x000000040c075824 */ /* 0x001fe400078e0225 */
        /* <DEDUP_REMOVED lines=18> */
[----:B------:R-:W0:Y:S01]  /*ced0*/  LDC.64 R6, c[0x0][0x3b0] ;  /* 0x0000ec00ff067b82 */ /* 0x000e220000000a00 */
[----:B------:R-:W-:Y:S01]  /*cee0*/  LEA.HI R2, R2, 0x1, RZ, 0x17 ;  /* 0x0000000102027811 */ /* 0x000fe200078fb8ff */
[----:B------:R-:W-:Y:S02]  /*cef0*/  VIADD R8, R3, 0x800 ;  /* 0x0000080003087836 */ /* 0x000fe40000000000 */
[----:B------:R-:W-:Y:S02]  /*cf00*/  IMAD.IADD R9, R38, 0x1, R0 ;  /* 0x0000000126097824 */ /* 0x000fe400078e0200 */
[C---:B------:R-:W-:Y:S01]  /*cf10*/  IMAD.SHL.U32 R4, R2.reuse, 0x200, RZ ;  /* 0x0000020002047824 */ /* 0x040fe200078e00ff */
[----:B------:R-:W-:-:S04]  /*cf20*/  LOP3.LUT R2, R2, 0x3, RZ, 0xc0, !PT ;  /* 0x0000000302027812 */ /* 0x000fc800078ec0ff */
[----:B------:R-:W-:Y:S01]  /*cf30*/  LOP3.LUT R5, R4, 0x600, RZ, 0xc0, !PT ;  /* 0x0000060004057812 */ /* 0x000fe200078ec0ff */
[----:B------:R-:W-:-:S04]  /*cf40*/  IMAD.MOV R10, RZ, RZ, -R2 ;  /* 0x000000ffff0a7224 */ /* 0x000fc800078e0a02 */
[----:B------:R-:W-:-:S07]  /*cf50*/  IMAD.IADD R4, R5, 0x1, R38 ;  /* 0x0000000105047824 */ /* 0x000fce00078e0226 */
.L_x_9456:
        /* <DEDUP_REMOVED lines=8> */
.L_x_9455:
[----:B------:R-:W-:Y:S05]  /*cfe0*/  BSYNC.RECONVERGENT B1 ;  /* 0x0000000000017941 */ /* 0x000fea0003800200 */
.L_x_9454:
[----:B------:R-:W-:Y:S05]  /*cff0*/  @!P1 BRA `(.L_x_9453) ;  /* 0x00000004008c9947 */ /* 0x000fea0003800000 */
        /* <DEDUP_REMOVED lines=15> */
.L_x_9459:
        /* <DEDUP_REMOVED lines=44> */
.L_x_9458:
[----:B------:R-:W-:Y:S05]  /*d3b0*/  BSYNC.RECONVERGENT B1 ;  /* 0x0000000000017941 */ /* 0x000fea0003800200 */
.L_x_9457:
        /* <DEDUP_REMOVED lines=27> */
.L_x_9461:
[----:B------:R-:W-:Y:S05]  /*d570*/  BSYNC.RECONVERGENT B1 ;  /* 0x0000000000017941 */ /* 0x000fea0003800200 */
.L_x_9460:
        /* <DEDUP_REMOVED lines=11> */
.L_x_9453:
[----:B------:R-:W-:Y:S05]  /*d630*/  BSYNC.RECONVERGENT B0 ;  /* 0x0000000000007941 */ /* 0x000fea0003800200 */
.L_x_9452:
[----:B------:R-:W-:-:S13]  /*d640*/  ISETP.NE.AND P0, PT, R38, RZ, PT ;  /* 0x000000ff2600720c */ /* 0x000fda0003f05270 */
[----:B------:R-:W-:Y:S05]  /*d650*/  @P0 EXIT ;  /* 0x000000000000094d */ /* 0x000fea0003800000 */
[----:B-12---:R-:W1:Y:S01]  /*d660*/  LDC.64 R4, c[0x0][0x3c8] ;  /* 0x0000f200ff047b82 */ /* 0x006e620000000a00 */
[----:B----4-:R-:W-:-:S05]  /*d670*/  IMAD.IADD R2, R0, 0x1, R23 ;  /* 0x0000000100027824 */ /* 0x010fca00078e0217 */
[----:B------:R-:W-:-:S05]  /*d680*/  SHF.R.S32.HI R3, RZ, 0x1f, R2 ;  /* 0x0000001fff037819 */ /* 0x000fca0000011402 */
[----:B-1----:R-:W-:Y:S01]  /*d690*/  STG.E.64 desc[UR6][R4.64], R2 ;  /* 0x0000000204007986 */ /* 0x002fe2000c101b06 */
[----:B------:R-:W-:Y:S05]  /*d6a0*/  EXIT ;  /* 0x000000000000794d */ /* 0x000fea0003800000 */
.L_x_9291:
[----:B------:R-:W-:Y:S01]  /*d6b0*/  BSSY B1, `(.L_x_9462) ;  /* 0x0000006000017945 */ /* 0x000fe20003800000 */
[----:B------:R-:W-:Y:S01]  /*d6c0*/  PLOP3.LUT P3, PT, P3, PT, PT, 0x8, 0x80 ;  /* 0x000000000080781c */ /* 0x000fe20001f6e170 */
[----:B------:R-:W-:-:S12]  /*d6d0*/  IMAD.MOV.U32 R0, RZ, RZ, -0x1 ;  /* 0xffffffffff007424 */ /* 0x000fd800078e00ff */
[----:B0-----:R-:W-:Y:S05]  /*d6e0*/  WARPSYNC.COLLECTIVE R0, `(.L_x_9463) ;  /* 0x0000000000087348 */ /* 0x001fea0003c00000 */
[----:B------:R-:W-:Y:S01]  /*d6f0*/  VOTE.ANY P3, P3 ;  /* 0x0000000000ff7806 */ /* 0x000fe20001860100 */
[----:B0-----:R-:W-:-:S12]  /*d700*/  ENDCOLLECTIVE ;  /* 0x000000000000791b */ /* 0x001fd80003800000 */
.L_x_9463:
[----:B------:R-:W-:Y:S05]  /*d710*/  BSYNC B1 ;  /* 0x0000000000017941 */ /* 0x000fea0003800000 */
.L_x_9462:
[----:B------:R-:W-:Y:S05]  /*d720*/  BRA `(.L_x_9464) ;  /* 0xffffff5c00ac7947 */ /* 0x000fea000383ffff */
.L_x_9295:
[----:B------:R-:W-:Y:S01]  /*d730*/  BSSY B1, `(.L_x_9465) ;  /* 0x0000006000017945 */ /* 0x000fe20003800000 */
[----:B------:R-:W-:Y:S01]  /*d740*/  PLOP3.LUT P3, PT, P3, PT, PT, 0x8, 0x80 ;  /* 0x000000000080781c */ /* 0x000fe20001f6e170 */
[----:B------:R-:W-:-:S12]  /*d750*/  IMAD.MOV.U32 R0, RZ, RZ, -0x1 ;  /* 0xffffffffff007424 */ /* 0x000fd800078e00ff */
[----:B0-----:R-:W-:Y:S05]  /*d760*/  WARPSYNC.COLLECTIVE R0, `(.L_x_9466) ;  /* 0x0000000000087348 */ /* 0x001fea0003c00000 */
[----:B------:R-:W-:Y:S01]  /*d770*/  VOTE.ANY P3, P3 ;  /* 0x0000000000ff7806 */ /* 0x000fe20001860100 */
[----:B0-----:R-:W-:-:S12]  /*d780*/  ENDCOLLECTIVE ;  /* 0x000000000000791b */ /* 0x001fd80003800000 */
.L_x_9466:
[----:B------:R-:W-:Y:S05]  /*d790*/  BSYNC B1 ;  /* 0x0000000000017941 */ /* 0x000fea0003800000 */
.L_x_9465:
[----:B------:R-:W-:Y:S05]  /*d7a0*/  BRA `(.L_x_9467) ;  /* 0xffffff5c00c07947 */ /* 0x000fea000383ffff */
.L_x_9297:
        /* <DEDUP_REMOVED lines=8> */
.L_x_9469:
[----:B------:R-:W-:Y:S05]  /*d830*/  BSYNC B1 ;  /* 0x0000000000017941 */ /* 0x000fea0003800000 */
.L_x_9468:
        /* <DEDUP_REMOVED lines=8> */
[----:B------:R-:W-:Y:S01]  /*d8c0*/  ISETP.GT.AND P5, PT, R35, R22, PT ;  /* 0x000000162300720c */ /* 0x000fe20003fa4270 */
[----:B------:R-:W-:-:S12]  /*d8d0*/  VIADD R35, R36, 0x4 ;  /* 0x0000000424237836 */ /* 0x000fd80000000000 */
[----:B------:R-:W-:Y:S05]  /*d8e0*/  WARPSYNC.COLLECTIVE R0, `(.L_x_9470) ;  /* 0x0000000000087348 */ /* 0x000fea0003c00000 */
[----:B------:R0:W1:Y:S02]  /*d8f0*/  SHFL.DOWN P3, R18, R21, R17, R16 ;  /* 0x0800001115127389 */ /* 0x0000640000060010 */
[----:B01----:R-:W-:Y:S05]  /*d900*/  ENDCOLLECTIVE ;  /* 0x000000000000791b */ /* 0x003fea0003800000 */
.L_x_9470:
[----:B------:R-:W-:Y:S01]  /*d910*/  IMAD.MOV.U32 R17, RZ, RZ, 0x2 ;  /* 0x00000002ff117424 */ /* 0x000fe200078e00ff */
[----:B------:R-:W-:-:S04]  /*d920*/  ISETP.GE.AND P3, PT, R36, R22, PT ;  /* 0x000000162400720c */ /* 0x000fc80003f66270 */
[----:B------:R-:W-:-:S05]  /*d930*/  SEL R18, R18, RZ, !P3 ;  /* 0x000000ff12127207 */ /* 0x000fca0005800000 */
[----:B------:R-:W-:-:S07]  /*d940*/  IMAD.IADD R21, R18, 0x1, R21 ;  /* 0x0000000112157824 */ /* 0x000fce00078e0215 */
[----:B------:R-:W-:Y:S05]  /*d950*/  WARPSYNC.COLLECTIVE R0, `(.L_x_9471) ;  /* 0x0000000000087348 */ /* 0x000fea0003c00000 */
[----:B------:R0:W1:Y:S02]  /*d960*/  SHFL.DOWN P3, R18, R21, R17, R16 ;  /* 0x0800001115127389 */ /* 0x0000640000060010 */
[----:B01----:R-:W-:Y:S05]  /*d970*/  ENDCOLLECTIVE ;  /* 0x000000000000791b */ /* 0x003fea0003800000 */
.L_x_9471:
        /* <DEDUP_REMOVED lines=8> */
.L_x_9472:
        /* <DEDUP_REMOVED lines=8> */
.L_x_9473:
[----:B------:R-:W-:Y:S01]  /*da80*/  IMAD.MOV.U32 R17, RZ, RZ, 0x10 ;  /* 0x00000010ff117424 */ /* 0x000fe200078e00ff */
[----:B------:R-:W-:-:S05]  /*da90*/  SEL R18, R18, RZ, !P5 ;  /* 0x000000ff12127207 */ /* 0x000fca0006800000 */
[----:B------:R-:W-:-:S07]  /*daa0*/  IMAD.IADD R21, R21, 0x1, R18 ;  /* 0x0000000115157824 */ /* 0x000fce00078e0212 */
[----:B------:R-:W-:Y:S05]  /*dab0*/  WARPSYNC.COLLECTIVE R0, `(.L_x_9474) ;  /* 0x0000000000087348 */ /* 0x000fea0003c00000 */
[----:B------:R0:W1:Y:S02]  /*dac0*/  SHFL.DOWN P3, R18, R21, R17, R16 ;  /* 0x0800001115127389 */ /* 0x0000640000060010 */
[----:B01----:R-:W-:Y:S05]  /*dad0*/  ENDCOLLECTIVE ;  /* 0x000000000000791b */ /* 0x003fea0003800000 */
.L_x_9474:
[----:B------:R-:W0:Y:S08]  /*dae0*/  S2UR UR4, SR_CTAID.X ;  /* 0x00000000000479c3 */ /* 0x000e300000002500 */
[----:B------:R-:W1:Y:S01]  /*daf0*/  LDC.64 R16, c[0x0][0x3d0] ;  /* 0x0000f400ff107b82 */ /* 0x000e620000000a00 */
[----:B------:R-:W-:-:S04]  /*db00*/  ISETP.GT.AND P3, PT, R35, R22, PT ;  /* 0x000000162300720c */ /* 0x000fc80003f64270 */
        /* <DEDUP_REMOVED lines=11> */
.L_x_9475:
[----:B------:R-:W-:Y:S01]  /*dbc0*/  PLOP3.LUT P4, PT, P3, PT, PT, 0x80, 0x8 ;  /* 0x000000000008781c */ /* 0x000fe20001f8f070 */
[----:B------:R-:W-:-:S12]  /*dbd0*/  BRA `(.L_x_9476) ;  /* 0xffffff5c00607947 */ /* 0x000fd8000383ffff */
.L_x_9299:
[----:B------:R-:W-:Y:S01]  /*dbe0*/  BSSY B1, `(.L_x_9477) ;  /* 0x0000006000017945 */ /* 0x000fe20003800000 */
[----:B------:R-:W-:Y:S01]  /*dbf0*/  PLOP3.LUT P3, PT, P3, PT, PT, 0x8, 0x80 ;  /* 0x000000000080781c */ /* 0x000fe20001f6e170 */
[----:B------:R-:W-:-:S12]  /*dc00*/  IMAD.MOV.U32 R0, RZ, RZ, -0x1 ;  /* 0xffffffffff007424 */ /* 0x000fd800078e00ff */
[----:B0-----:R-:W-:Y:S05]  /*dc10*/  WARPSYNC.COLLECTIVE R0, `(.L_x_9478) ;  /* 0x0000000000087348 */ /* 0x001fea0003c00000 */
[----:B------:R-:W-:Y:S01]  /*dc20*/  VOTE.ANY P3, P3 ;  /* 0x0000000000ff7806 */ /* 0x000fe20001860100 */
[----:B0-----:R-:W-:-:S12]  /*dc30*/  ENDCOLLECTIVE ;  /* 0x000000000000791b */ /* 0x001fd80003800000 */
.L_x_9478:
[----:B------:R-:W-:Y:S05]  /*dc40*/  BSYNC B1 ;  /* 0x0000000000017941 */ /* 0x000fea0003800000 */
.L_x_9477:
[----:B------:R-:W-:Y:S05]  /*dc50*/  BRA `(.L_x_9479) ;  /* 0xffffff5c00687947 */ /* 0x000fea000383ffff */
.L_x_9303:
[----:B------:R-:W-:Y:S01]  /*dc60*/  BSSY B1, `(.L_x_9480) ;  /* 0x0000006000017945 */ /* 0x000fe20003800000 */
[----:B------:R-:W-:Y:S01]  /*dc70*/  PLOP3.LUT P3, PT, P3, PT, PT, 0x8, 0x80 ;  /* 0x000000000080781c */ /* 0x000fe20001f6e170 */
[----:B------:R-:W-:-:S12]  /*dc80*/  IMAD.MOV.U32 R0, RZ, RZ, -0x1 ;  /* 0xffffffffff007424 */ /* 0x000fd800078e00ff */
[----:B0-----:R-:W-:Y:S05]  /*dc90*/  WARPSYNC.COLLECTIVE R0, `(.L_x_9481) ;  /* 0x0000000000087348 */ /* 0x001fea0003c00000 */
[----:B------:R-:W-:Y:S01]  /*dca0*/  VOTE.ANY P3, P3 ;  /* 0x0000000000ff7806 */ /* 0x000fe20001860100 */
[----:B0-----:R-:W-:-:S12]  /*dcb0*/  ENDCOLLECTIVE ;  /* 0x000000000000791b */ /* 0x001fd80003800000 */
.L_x_9481:
[----:B------:R-:W-:Y:S05]  /*dcc0*/  BSYNC B1 ;  /* 0x0000000000017941 */ /* 0x000fea0003800000 */
.L_x_9480:
[----:B------:R-:W-:Y:S05]  /*dcd0*/  BRA `(.L_x_9482) ;  /* 0xffffff5c00807947 */ /* 0x000fea000383ffff */
.L_x_9305:
[----:B------:R-:W-:Y:S01]  /*dce0*/  BSSY B1, `(.L_x_9483) ;  /* 0x0000006000017945 */ /* 0x000fe20003800000 */
[----:B------:R-:W-:Y:S01]  /*dcf0*/  PLOP3.LUT P3, PT, P3, PT, PT, 0x8, 0x80 ;  /* 0x000000000080781c */ /* 0x000fe20001f6e170 */
[----:B------:R-:W-:-:S12]  /*dd00*/  IMAD.MOV.U32 R0, RZ, RZ, -0x1 ;  /* 0xffffffffff007424 */ /* 0x000fd800078e00ff */
[----:B0-----:R-:W-:Y:S05]  /*dd10*/  WARPSYNC.COLLECTIVE R0, `(.L_x_9484) ;  /* 0x0000000000087348 */ /* 0x001fea0003c00000 */
[----:B------:R-:W-:Y:S01]  /*dd20*/  VOTE.ANY R0, PT, P3 ;  /* 0x0000000000007806 */ /* 0x000fe200018e0100 */
[----:B0-----:R-:W-:Y:S06]  /*dd30*/  ENDCOLLECTIVE ;  /* 0x000000000000791b */ /* 0x001fec0003800000 */
.L_x_9484:
[----:B------:R-:W-:Y:S05]  /*dd40*/  BSYNC B1 ;  /* 0x0000000000017941 */ /* 0x000fea0003800000 */
.L_x_9483:
        /* <DEDUP_REMOVED lines=10> */
.L_x_9485:
[----:B------:R-:W-:Y:S02]  /*ddf0*/  VIADD R0, R36, 0x2 ;  /* 0x0000000224007836 */ /* 0x000fe40000000000 */
[----:B------:R-:W-:-:S03]  /*de00*/  IMAD.MOV.U32 R17, RZ, RZ, 0x2 ;  /* 0x00000002ff117424 */ /* 0x000fc600078e00ff */
[-C--:B------:R-:W-:Y:S01]  /*de10*/  ISETP.GT.AND P4, PT, R0, R16.reuse, PT ;  /* 0x000000100000720c */ /* 0x080fe20003f84270 */
[----:B------:R-:W-:Y:S01]  /*de20*/  IMAD.MOV.U32 R0, RZ, RZ, -0x1 ;  /* 0xffffffffff007424 */ /* 0x000fe200078e00ff */
[----:B------:R-:W-:-:S04]  /*de30*/  ISETP.GE.AND P3, PT, R36, R16, PT ;  /* 0x000000102400720c */ /* 0x000fc80003f66270 */
[----:B------:R-:W-:-:S05]  /*de40*/  SEL R18, R18, RZ, !P3 ;  /* 0x000000ff12127207 */ /* 0x000fca0005800000 */
[----:B------:R-:W-:-:S07]  /*de50*/  IMAD.IADD R21, R18, 0x1, R21 ;  /* 0x0000000112157824 */ /* 0x000fce00078e0215 */
[----:B------:R-:W-:Y:S05]  /*de60*/  WARPSYNC.COLLECTIVE R0, `(.L_x_9486) ;  /* 0x0000000000087348 */ /* 0x000fea0003c00000 */
[----:B------:R0:W1:Y:S02]  /*de70*/  SHFL.DOWN P3, R18, R21, R17, R16 ;  /* 0x0800001115127389 */ /* 0x0000640000060010 */
[----:B01----:R-:W-:Y:S05]  /*de80*/  ENDCOLLECTIVE ;  /* 0x000000000000791b */ /* 0x003fea0003800000 */
.L_x_9486:
[----:B------:R-:W-:Y:S02]  /*de90*/  VIADD R0, R36, 0x4 ;  /* 0x0000000424007836 */ /* 0x000fe40000000000 */
[----:B------:R-:W-:Y:S01]  /*dea0*/  IMAD.MOV.U32 R17, RZ, RZ, 0x4 ;  /* 0x00000004ff117424 */ /* 0x000fe200078e00ff */
[----:B------:R-:W-:Y:S02]  /*deb0*/  SEL R18, R18, RZ, !P4 ;  /* 0x000000ff12127207 */ /* 0x000fe40006000000 */
[----:B------:R-:W-:Y:S01]  /*dec0*/  ISETP.GT.AND P4, PT, R0, R16, PT ;  /* 0x000000100000720c */ /* 0x000fe20003f84270 */
[----:B------:R-:W-:Y:S02]  /*ded0*/  IMAD.MOV.U32 R0, RZ, RZ, -0x1 ;  /* 0xffffffffff007424 */ /* 0x000fe400078e00ff */
[----:B------:R-:W-:-:S10]  /*dee0*/  IMAD.IADD R21, R21, 0x1, R18 ;  /* 0x0000000115157824 */ /* 0x000fd400078e0212 */
[----:B------:R-:W-:Y:S05]  /*def0*/  WARPSYNC.COLLECTIVE R0, `(.L_x_9487) ;  /* 0x0000000000087348 */ /* 0x000fea0003c00000 */
[----:B------:R0:W1:Y:S02]  /*df00*/  SHFL.DOWN P3, R18, R21, R17, R16 ;  /* 0x0800001115127389 */ /* 0x0000640000060010 */
[----:B01----:R-:W-:Y:S05]  /*df10*/  ENDCOLLECTIVE ;  /* 0x000000000000791b */ /* 0x003fea0003800000 */
.L_x_9487:
        /* <DEDUP_REMOVED lines=9> */
.L_x_9488:
[----:B------:R-:W-:Y:S01]  /*dfb0*/  IMAD.MOV.U32 R17, RZ, RZ, 0x10 ;  /* 0x00000010ff117424 */ /* 0x000fe200078e00ff */
[----:B------:R-:W-:-:S05]  /*dfc0*/  SEL R18, R18, RZ, !P4 ;  /* 0x000000ff12127207 */ /* 0x000fca0006000000 */
[----:B------:R-:W-:-:S07]  /*dfd0*/  IMAD.IADD R21, R21, 0x1, R18 ;  /* 0x0000000115157824 */ /* 0x000fce00078e0212 */
[----:B------:R-:W-:Y:S05]  /*dfe0*/  WARPSYNC.COLLECTIVE R0, `(.L_x_9489) ;  /* 0x0000000000087348 */ /* 0x000fea0003c00000 */
[----:B------:R0:W1:Y:S02]  /*dff0*/  SHFL.DOWN P3, R18, R21, R17, R16 ;  /* 0x0800001115127389 */ /* 0x0000640000060010 */
[----:B01----:R-:W-:Y:S05]  /*e000*/  ENDCOLLECTIVE ;  /* 0x000000000000791b */ /* 0x003fea0003800000 */
.L_x_9489:
[----:B------:R-:W-:-:S05]  /*e010*/  VIADD R0, R36, 0x10 ;  /* 0x0000001024007836 */ /* 0x000fca0000000000 */
[----:B------:R-:W-:Y:S01]  /*e020*/  ISETP.GT.AND P3, PT, R0, R16, PT ;  /* 0x000000100000720c */ /* 0x000fe20003f64270 */
[----:B------:R-:W-:-:S03]  /*e030*/  IMAD.MOV.U32 R0, RZ, RZ, -0x1 ;  /* 0xffffffffff007424 */ /* 0x000fc600078e00ff */
[----:B------:R-:W-:Y:S02]  /*e040*/  SEL R18, R18, RZ, !P3 ;  /* 0x000000ff12127207 */ /* 0x000fe40005800000 */
[----:B------:R-:W-:Y:S02]  /*e050*/  ISETP.NE.AND P3, PT, R20, 0x65, PT ;  /* 0x000000651400780c */ /* 0x000fe40003f65270 */
[----:B------:R-:W-:-:S11]  /*e060*/  IADD3 R22, PT, PT, R21, R18, R22 ;  /* 0x0000001215167210 */ /* 0x000fd60007ffe016 */
[----:B------:R-:W-:Y:S05]  /*e070*/  WARPSYNC.COLLECTIVE R0, `(.L_x_9490) ;  /* 0x0000000000087348 */ /* 0x000fea0003c00000 */
[----:B------:R-:W-:Y:S01]  /*e080*/  VOTE.ALL P3, P3 ;  /* 0x0000000000ff7806 */ /* 0x000fe20001860000 */
[----:B------:R-:W-:-:S12]  /*e090*/  ENDCOLLECTIVE ;  /* 0x000000000000791b */ /* 0x000fd80003800000 */
.L_x_9490:
[----:B------:R-:W-:Y:S05]  /*e0a0*/  BRA `(.L_x_9491) ;  /* 0xffffff5c001c7947 */ /* 0x000fea000383ffff */
.L_x_9388:
[----:B------:R-:W-:Y:S01]  /*e0b0*/  BSSY B0, `(.L_x_9492) ;  /* 0x0000006000007945 */ /* 0x000fe20003800000 */
[----:B------:R-:W-:Y:S01]  /*e0c0*/  PLOP3.LUT P3, PT, P3, PT, PT, 0x8, 0x80 ;  /* 0x000000000080781c */ /* 0x000fe20001f6e170 */
[----:B------:R-:W-:-:S12]  /*e0d0*/  IMAD.MOV.U32 R0, RZ, RZ, -0x1 ;  /* 0xffffffffff007424 */ /* 0x000fd800078e00ff */
[----:B0--3--:R-:W-:Y:S05]  /*e0e0*/  WARPSYNC.COLLECTIVE R0, `(.L_x_9493) ;  /* 0x0000000000087348 */ /* 0x009fea0003c00000 */
[----:B------:R-:W-:Y:S01]  /*e0f0*/  VOTE.ANY P3, P3 ;  /* 0x0000000000ff7806 */ /* 0x000fe20001860100 */
[----:B0--3--:R-:W-:-:S12]  /*e100*/  ENDCOLLECTIVE ;  /* 0x000000000000791b */ /* 0x009fd80003800000 */
.L_x_9493:
[----:B------:R-:W-:Y:S05]  /*e110*/  BSYNC B0 ;  /* 0x0000000000007941 */ /* 0x000fea0003800000 */
.L_x_9492:
[----:B------:R-:W-:Y:S05]  /*e120*/  BRA `(.L_x_9494) ;  /* 0xffffffbc00e47947 */ /* 0x000fea000383ffff */
.L_x_9392:
[----:B------:R-:W-:Y:S01]  /*e130*/  BSSY B0, `(.L_x_9495) ;  /* 0x0000006000007945 */ /* 0x000fe20003800000 */
[----:B------:R-:W-:Y:S01]  /*e140*/  PLOP3.LUT P3, PT, P3, PT, PT, 0x8, 0x80 ;  /* 0x000000000080781c */ /* 0x000fe20001f6e170 */
[----:B------:R-:W-:-:S12]  /*e150*/  IMAD.MOV.U32 R0, RZ, RZ, -0x1 ;  /* 0xffffffffff007424 */ /* 0x000fd800078e00ff */
[----:B0--3--:R-:W-:Y:S05]  /*e160*/  WARPSYNC.COLLECTIVE R0, `(.L_x_9496) ;  /* 0x0000000000087348 */ /* 0x009fea0003c00000 */
[----:B------:R-:W-:Y:S01]  /*e170*/  VOTE.ANY P3, P3 ;  /* 0x0000000000ff7806 */ /* 0x000fe20001860100 */
[----:B0--3--:R-:W-:-:S12]  /*e180*/  ENDCOLLECTIVE ;  /* 0x000000000000791b */ /* 0x009fd80003800000 */
.L_x_9496:
[----:B------:R-:W-:Y:S05]  /*e190*/  BSYNC B0 ;  /* 0x0000000000007941 */ /* 0x000fea0003800000 */
.L_x_9495:
[----:B------:R-:W-:Y:S05]  /*e1a0*/  BRA `(.L_x_9497) ;  /* 0xffffffbc00f87947 */ /* 0x000fea000383ffff */
.L_x_9394:
[----:B------:R-:W1:Y:S01]  /*e1b0*/  S2R R12, SR_GEMASK ;  /* 0x00000000000c7919 */ /* 0x000e620000003c00 */
[----:B------:R-:W-:Y:S01]  /*e1c0*/  BSSY B0, `(.L_x_9498) ;  /* 0x0000007000007945 */ /* 0x000fe20003800000 */
[----:B------:R-:W-:Y:S01]  /*e1d0*/  ISETP.NE.AND P4, PT, R14, 0x65, PT ;  /* 0x000000650e00780c */ /* 0x000fe20003f85270 */
[----:B------:R-:W-:Y:S01]  /*e1e0*/  IMAD.MOV.U32 R0, RZ, RZ, -0x1 ;  /* 0xffffffffff007424 */ /* 0x000fe200078e00ff */
[----:B------:R-:W-:-:S13]  /*e1f0*/  PLOP3.LUT P3, PT, P3, PT, PT, 0x8, 0x80 ;  /* 0x000000000080781c */ /* 0x000fda0001f6e170 */
[----:B01-3--:R-:W-:Y:S05]  /*e200*/  WARPSYNC.COLLECTIVE R0, `(.L_x_9499) ;  /* 0x0000000000087348 */ /* 0x00bfea0003c00000 */
[----:B------:R-:W-:Y:S01]  /*e210*/  VOTE.ANY R0, PT, P3 ;  /* 0x0000000000007806 */ /* 0x000fe200018e0100 */
[----:B01-3--:R-:W-:Y:S06]  /*e220*/  ENDCOLLECTIVE ;  /* 0x000000000000791b */ /* 0x00bfec0003800000 */
.L_x_9499:
[----:B------:R-:W-:Y:S05]  /*e230*/  BSYNC B0 ;  /* 0x0000000000007941 */ /* 0x000fea0003800000 */
.L_x_9498:
[----:B------:R-:W-:Y:S01]  /*e240*/  LOP3.LUT R0, R0, 0x80000000, R12, 0xec, !PT ;  /* 0x8000000000007812 */ /* 0x000fe200078eec0c */
[----:B------:R-:W-:Y:S01]  /*e250*/  IMAD.MOV.U32 R21, RZ, RZ, R15 ;  /* 0x000000ffff157224 */ /* 0x000fe200078e000f */
[----:B------:R-:W0:Y:S01]  /*e260*/  S2R R14, SR_TID.X ;  /* 0x00000000000e7919 */ /* 0x000e220000002100 */
[----:B------:R-:W-:Y:S02]  /*e270*/  IMAD.MOV.U32 R17, RZ, RZ, 0x1 ;  /* 0x00000001ff117424 */ /* 0x000fe400078e00ff */
[----:B------:R-:W-:-:S05]  /*e280*/  VIADD R13, R0, 0xffffffff ;  /* 0xffffffff000d7836 */ /* 0x000fca0000000000 */
[----:B------:R-:W-:Y:S01]  /*e290*/  LOP3.LUT R12, R0, R13, RZ, 0xc, !PT ;  /* 0x0000000d000c7212 */ /* 0x000fe200078e0cff */
[----:B------:R-:W-:-:S03]  /*e2a0*/  IMAD.MOV.U32 R0, RZ, RZ, -0x1 ;  /* 0xffffffffff007424 */ /* 0x000fc600078e00ff */
[----:B------:R1:W2:Y:S04]  /*e2b0*/  POPC R16, R12 ;  /* 0x0000000c00107309 */ /* 0x0002a80000000000 */
[----:B012---:R-:W-:Y:S05]  /*e2c0*/  WARPSYNC.COLLECTIVE R0, `(.L_x_9500) ;  /* 0x0000000000087348 */ /* 0x007fea0003c00000 */
[----:B--2---:R2:W3:Y:S02]  /*e2d0*/  SHFL.DOWN P3, R18, R21, R17, R16 ;  /* 0x0800001115127389 */ /* 0x0044e40000060010 */
[----:B0123--:R-:W-:Y:S05]  /*e2e0*/  ENDCOLLECTIVE ;  /* 0x000000000000791b */ /* 0x00ffea0003800000 */
.L_x_9500:
[----:B------:R-:W-:Y:S01]  /*e2f0*/  LOP3.LUT R14, RZ, R14, RZ, 0x33, !PT ;  /* 0x0000000eff0e7212 */ /* 0x000fe200078e33ff */
        /* <DEDUP_REMOVED lines=10> */
.L_x_9501:
        /* <DEDUP_REMOVED lines=10> */
.L_x_9502:
        /* <DEDUP_REMOVED lines=9> */
.L_x_9503:
[----:B------:R-:W-:Y:S01]  /*e4d0*/  IMAD.MOV.U32 R17, RZ, RZ, 0x10 ;  /* 0x00000010ff117424 */ /* 0x000fe200078e00ff */
[----:B------:R-:W-:-:S05]  /*e4e0*/  SEL R18, R18, RZ, !P5 ;  /* 0x000000ff12127207 */ /* 0x000fca0006800000 */
[----:B------:R-:W-:-:S04]  /*e4f0*/  IMAD.IADD R19, R19, 0x1, R18 ;  /* 0x0000000113137824 */ /* 0x000fc800078e0212 */
[----:B------:R-:W-:-:S07]  /*e500*/  IMAD.MOV.U32 R21, RZ, RZ, R19 ;  /* 0x000000ffff157224 */ /* 0x000fce00078e0013 */
[----:B------:R-:W-:Y:S05]  /*e510*/  WARPSYNC.COLLECTIVE R0, `(.L_x_9504) ;  /* 0x0000000000087348 */ /* 0x000fea0003c00000 */
[----:B------:R0:W1:Y:S02]  /*e520*/  SHFL.DOWN P3, R18, R21, R17, R16 ;  /* 0x0800001115127389 */ /* 0x0000640000060010 */
[----:B01----:R-:W-:Y:S05]  /*e530*/  ENDCOLLECTIVE ;  /* 0x000000000000791b */ /* 0x003fea0003800000 */
.L_x_9504:
[----:B------:R-:W0:Y:S01]  /*e540*/  S2UR UR4, SR_CTAID.X ;  /* 0x00000000000479c3 */ /* 0x000e220000002500 */
[----:B------:R-:W-:Y:S01]  /*e550*/  ISETP.GT.AND P3, PT, R13, R16, PT ;  /* 0x000000100d00720c */ /* 0x000fe20003f64270 */
[----:B0-----:R-:W-:-:S06]  /*e560*/  VIADD R38, R14, UR4 ;  /* 0x000000040e267c36 */ /* 0x001fcc0008000000 */
[----:B------:R-:W0:Y:S01]  /*e570*/  LDC.64 R12, c[0x0][0x3d0] ;  /* 0x0000f400ff0c7b82 */ /* 0x000e220000000a00 */
[----:B------:R-:W-:Y:S02]  /*e580*/  SEL R18, R18, RZ, !P3 ;  /* 0x000000ff12127207 */ /* 0x000fe40005800000 */
[----:B------:R-:W-:-:S03]  /*e590*/  PLOP3.LUT P3, PT, P4, PT, PT, 0x80, 0x8 ;  /* 0x000000000008781c */ /* 0x000fc6000276f070 */
[----:B------:R-:W-:-:S10]  /*e5a0*/  IMAD.IADD R19, R19, 0x1, R18 ;  /* 0x0000000113137824 */ /* 0x000fd400078e0212 */
[----:B0-----:R-:W-:Y:S05]  /*e5b0*/  WARPSYNC.COLLECTIVE R0, `(.L_x_9505) ;  /* 0x0000000000087348 */ /* 0x001fea0003c00000 */
[----:B------:R-:W-:Y:S01]  /*e5c0*/  VOTE.ALL P3, P3 ;  /* 0x0000000000ff7806 */ /* 0x000fe20001860000 */
[----:B0-----:R-:W-:-:S12]  /*e5d0*/  ENDCOLLECTIVE ;  /* 0x000000000000791b */ /* 0x001fd80003800000 */
.L_x_9505:
[----:B------:R-:W-:Y:S02]  /*e5e0*/  PLOP3.LUT P4, PT, P3, PT, PT, 0x80, 0x8 ;  /* 0x000000000008781c */ /* 0x000fe40001f8f070 */
[----:B------:R-:W-:-:S05]  /*e5f0*/  IADD3 R22, P5, PT, R12, 0x100, RZ ;  /* 0x000001000c167810 */ /* 0x000fca0007fbe0ff */
[----:B------:R-:W-:Y:S01]  /*e600*/  IMAD.X R37, RZ, RZ, R13, P5 ;  /* 0x000000ffff257224 */ /* 0x000fe200028e060d */
[----:B------:R-:W-:Y:S07]  /*e610*/  BRA `(.L_x_9506) ;  /* 0xffffffbc00887947 */ /* 0x000fee000383ffff */
.L_x_9396:
[----:B------:R-:W-:Y:S01]  /*e620*/  BSSY B0, `(.L_x_9507) ;  /* 0x0000006000007945 */ /* 0x000fe20003800000 */
[----:B------:R-:W-:Y:S01]  /*e630*/  PLOP3.LUT P3, PT, P3, PT, PT, 0x8, 0x80 ;  /* 0x000000000080781c */ /* 0x000fe20001f6e170 */
[----:B------:R-:W-:-:S12]  /*e640*/  IMAD.MOV.U32 R0, RZ, RZ, -0x1 ;  /* 0xffffffffff007424 */ /* 0x000fd800078e00ff */
[----:B0-----:R-:W-:Y:S05]  /*e650*/  WARPSYNC.COLLECTIVE R0, `(.L_x_9508) ;  /* 0x0000000000087348 */ /* 0x001fea0003c00000 */
[----:B------:R-:W-:Y:S01]  /*e660*/  VOTE.ANY P3, P3 ;  /* 0x0000000000ff7806 */ /* 0x000fe20001860100 */
[----:B0-----:R-:W-:-:S12]  /*e670*/  ENDCOLLECTIVE ;  /* 0x000000000000791b */ /* 0x001fd80003800000 */
.L_x_9508:
[----:B------:R-:W-:Y:S05]  /*e680*/  BSYNC B0 ;  /* 0x0000000000007941 */ /* 0x000fea0003800000 */
.L_x_9507:
[----:B------:R-:W-:Y:S05]  /*e690*/  BRA `(.L_x_9509) ;  /* 0xffffffbc00907947 */ /* 0x000fea000383ffff */
.L_x_9400:
[----:B------:R-:W-:Y:S01]  /*e6a0*/  BSSY B0, `(.L_x_9510) ;  /* 0x0000006000007945 */ /* 0x000fe20003800000 */
[----:B------:R-:W-:Y:S01]  /*e6b0*/  PLOP3.LUT P3, PT, P3, PT, PT, 0x8, 0x80 ;  /* 0x000000000080781c */ /* 0x000fe20001f6e170 */
[----:B------:R-:W-:-:S12]  /*e6c0*/  IMAD.MOV.U32 R0, RZ, RZ, -0x1 ;  /* 0xffffffffff007424 */ /* 0x000fd800078e00ff */
[----:B0-----:R-:W-:Y:S05]  /*e6d0*/  WARPSYNC.COLLECTIVE R0, `(.L_x_9511) ;  /* 0x0000000000087348 */ /* 0x001fea0003c00000 */
[----:B------:R-:W-:Y:S01]  /*e6e0*/  VOTE.ANY P3, P3 ;  /* 0x0000000000ff7806 */ /* 0x000fe20001860100 */
[----:B0-----:R-:W-:-:S12]  /*e6f0*/  ENDCOLLECTIVE ;  /* 0x000000000000791b */ /* 0x001fd80003800000 */
.L_x_9511:
[----:B------:R-:W-:Y:S05]  /*e700*/  BSYNC B0 ;  /* 0x0000000000007941 */ /* 0x000fea0003800000 */
.L_x_9510:
[----:B------:R-:W-:Y:S05]  /*e710*/  BRA `(.L_x_9512) ;  /* 0xffffffbc00a87947 */ /* 0x000fea000383ffff */
.L_x_9402:
[----:B------:R-:W-:Y:S01]  /*e720*/  BSSY B0, `(.L_x_9513) ;  /* 0x0000006000007945 */ /* 0x000fe20003800000 */
[----:B------:R-:W-:Y:S01]  /*e730*/  PLOP3.LUT P3, PT, P3, PT, PT, 0x8, 0x80 ;  /* 0x000000000080781c */ /* 0x000fe20001f6e170 */
[----:B------:R-:W-:-:S12]  /*e740*/  IMAD.MOV.U32 R0, RZ, RZ, -0x1 ;  /* 0xffffffffff007424 */ /* 0x000fd800078e00ff */
[----:B0-----:R-:W-:Y:S05]  /*e750*/  WARPSYNC.COLLECTIVE R0, `(.L_x_9514) ;  /* 0x0000000000087348 */ /* 0x001fea0003c00000 */
[----:B------:R-:W-:Y:S01]  /*e760*/  VOTE.ANY R0, PT, P3 ;  /* 0x0000000000007806 */ /* 0x000fe200018e0100 */
[----:B0-----:R-:W-:Y:S06]  /*e770*/  ENDCOLLECTIVE ;  /* 0x000000000000791b */ /* 0x001fec0003800000 */
.L_x_9514:
[----:B------:R-:W-:Y:S05]  /*e780*/  BSYNC B0 ;  /* 0x0000000000007941 */ /* 0x000fea0003800000 */
.L_x_9513:
[----:B------:R-:W0:Y:S01]  /*e790*/  S2R R12, SR_GEMASK ;  /* 0x00000000000c7919 */ /* 0x000e220000003c00 */
[----:B------:R-:W-:Y:S02]  /*e7a0*/  IMAD.MOV.U32 R21, RZ, RZ, R15 ;  /* 0x000000ffff157224 */ /* 0x000fe400078e000f */
[----:B------:R-:W-:Y:S02]  /*e7b0*/  IMAD.MOV.U32 R17, RZ, RZ, 0x1 ;  /* 0x00000001ff117424 */ /* 0x000fe400078e00ff */
        /* <DEDUP_REMOVED lines=10> */
.L_x_9515:
[----:B------:R-:W-:Y:S02]  /*e860*/  VIADD R0, R42, 0x2 ;  /* 0x000000022a007836 */ /* 0x000fe40000000000 */
[----:B------:R-:W-:-:S03]  /*e870*/  IMAD.MOV.U32 R17, RZ, RZ, 0x2 ;  /* 0x00000002ff117424 */ /* 0x000fc600078e00ff */
[-C--:B------:R-:W-:Y:S01]  /*e880*/  ISETP.GT.AND P4, PT, R0, R12.reuse, PT ;  /* 0x0000000c0000720c */ /* 0x080fe20003f84270 */
[----:B------:R-:W-:Y:S01]  /*e890*/  IMAD.MOV.U32 R0, RZ, RZ, -0x1 ;  /* 0xffffffffff007424 */ /* 0x000fe200078e00ff */
[----:B------:R-:W-:-:S04]  /*e8a0*/  ISETP.GE.AND P3, PT, R42, R12, PT ;  /* 0x0000000c2a00720c */ /* 0x000fc80003f66270 */
[----:B------:R-:W-:-:S05]  /*e8b0*/  SEL R18, R18, RZ, !P3 ;  /* 0x000000ff12127207 */ /* 0x000fca0005800000 */
[----:B------:R-:W-:-:S04]  /*e8c0*/  IMAD.IADD R15, R18, 0x1, R15 ;  /* 0x00000001120f7824 */ /* 0x000fc800078e020f */
[----:B------:R-:W-:-:S07]  /*e8d0*/  IMAD.MOV.U32 R21, RZ, RZ, R15 ;  /* 0x000000ffff157224 */ /* 0x000fce00078e000f */
[----:B------:R-:W-:Y:S05]  /*e8e0*/  WARPSYNC.COLLECTIVE R0, `(.L_x_9516) ;  /* 0x0000000000087348 */ /* 0x000fea0003c00000 */
[----:B------:R0:W1:Y:S02]  /*e8f0*/  SHFL.DOWN P3, R18, R21, R17, R16 ;  /* 0x0800001115127389 */ /* 0x0000640000060010 */
[----:B01----:R-:W-:Y:S05]  /*e900*/  ENDCOLLECTIVE ;  /* 0x000000000000791b */ /* 0x003fea0003800000 */
.L_x_9516:
[----:B------:R-:W-:Y:S02]  /*e910*/  VIADD R0, R42, 0x4 ;  /* 0x000000042a007836 */ /* 0x000fe40000000000 */
[----:B------:R-:W-:Y:S01]  /*e920*/  IMAD.MOV.U32 R17, RZ, RZ, 0x4 ;  /* 0x00000004ff117424 */ /* 0x000fe200078e00ff */
[----:B------:R-:W-:Y:S02]  /*e930*/  SEL R18, R18, RZ, !P4 ;  /* 0x000000ff12127207 */ /* 0x000fe40006000000 */
[----:B------:R-:W-:Y:S01]  /*e940*/  ISETP.GT.AND P4, PT, R0, R12, PT ;  /* 0x0000000c0000720c */ /* 0x000fe20003f84270 */
[----:B------:R-:W-:Y:S02]  /*e950*/  IMAD.MOV.U32 R0, RZ, RZ, -0x1 ;  /* 0xffffffffff007424 */ /* 0x000fe400078e00ff */
[----:B------:R-:W-:-:S04]  /*e960*/  IMAD.IADD R15, R15, 0x1, R18 ;  /* 0x000000010f0f7824 */ /* 0x000fc800078e0212 */
[----:B------:R-:W-:-:S07]  /*e970*/  IMAD.MOV.U32 R21, RZ, RZ, R15 ;  /* 0x000000ffff157224 */ /* 0x000fce00078e000f */
[----:B------:R-:W-:Y:S05]  /*e980*/  WARPSYNC.COLLECTIVE R0, `(.L_x_9517) ;  /* 0x0000000000087348 */ /* 0x000fea0003c00000 */
[----:B------:R0:W1:Y:S02]  /*e990*/  SHFL.DOWN P3, R18, R21, R17, R16 ;  /* 0x0800001115127389 */ /* 0x0000640000060010 */
[----:B01----:R-:W-:Y:S05]  /*e9a0*/  ENDCOLLECTIVE ;  /* 0x000000000000791b */ /* 0x003fea0003800000 */
.L_x_9517:
        /* <DEDUP_REMOVED lines=10> */
.L_x_9518:
[----:B------:R-:W-:Y:S01]  /*ea50*/  IMAD.MOV.U32 R17, RZ, RZ, 0x10 ;  /* 0x00000010ff117424 */ /* 0x000fe200078e00ff */
[----:B------:R-:W-:-:S05]  /*ea60*/  SEL R18, R18, RZ, !P4 ;  /* 0x000000ff12127207 */ /* 0x000fca0006000000 */
[----:B------:R-:W-:-:S04]  /*ea70*/  IMAD.IADD R15, R15, 0x1, R18 ;  /* 0x000000010f0f7824 */ /* 0x000fc800078e0212 */
[----:B------:R-:W-:-:S07]  /*ea80*/  IMAD.MOV.U32 R21, RZ, RZ, R15 ;  /* 0x000000ffff157224 */ /* 0x000fce00078e000f */
[----:B------:R-:W-:Y:S05]  /*ea90*/  WARPSYNC.COLLECTIVE R0, `(.L_x_9519) ;  /* 0x0000000000087348 */ /* 0x000fea0003c00000 */
[----:B------:R0:W1:Y:S02]  /*eaa0*/  SHFL.DOWN P3, R18, R21, R17, R16 ;  /* 0x0800001115127389 */ /* 0x0000640000060010 */
[----:B01----:R-:W-:Y:S05]  /*eab0*/  ENDCOLLECTIVE ;  /* 0x000000000000791b */ /* 0x003fea0003800000 */
.L_x_9519:
        /* <DEDUP_REMOVED lines=9> */
.L_x_9520:
[----:B------:R-:W-:Y:S05]  /*eb50*/  BRA `(.L_x_9521) ;  /* 0xffffffbc002c7947 */ /* 0x000fea000383ffff */
.L_x_9522:
        /* <DEDUP_REMOVED lines=10> */
.L_x_14432:


//--------------------- .text._ZN6thrust24THRUST_300001_SM_1000_NS8cuda_cub4core6detail13_kernel_agentINS1_16__set_operations14PartitionAgentINS0_6detail15normal_iteratorINS0_10device_ptrIiEEEESB_iN4cuda3std3__47greaterIiEEEEJSB_SB_iiiPNSE_4pairIiiEESG_iEEEvDpT0_ --------------------------
	.section	.text._ZN6thrust24THRUST_300001_SM_1000_NS8cuda_cub4core6detail13_kernel_agentINS1_16__set_operations14PartitionAgentINS0_6detail15normal_iteratorINS0_10device_ptrIiEEEESB_iN4cuda3std3__47greaterIiEEEEJSB_SB_iiiPNSE_4pairIiiEESG_iEEEvDpT0_,"ax",@progbits
	.align	128
        .global         _ZN6thrust24THRUST_300001_SM_1000_NS8cuda_cub4core6detail13_kernel_agentINS1_16__set_operations14PartitionAgentINS0_6detail15normal_iteratorINS0_10device_ptrIiEEEESB_iN4cuda3std3__47greaterIiEEEEJSB_SB_iiiPNSE_4pairIiiEESG_iEEEvDpT0_
        .type           _ZN6thrust24THRUST_300001_SM_1000_NS8cuda_cub4core6detail13_kernel_agentINS1_16__set_operations14PartitionAgentINS0_6detail15normal_iteratorINS0_10device_ptrIiEEEESB_iN4cuda3std3__47greaterIiEEEEJSB_SB_iiiPNSE_4pairIiiEESG_iEEEvDpT0_,@function
        .size           _ZN6thrust24THRUST_300001_SM_1000_NS8cuda_cub4core6detail13_kernel_agentINS1_16__set_operations14PartitionAgentINS0_6detail15normal_iteratorINS0_10device_ptrIiEEEESB_iN4cuda3std3__47greaterIiEEEEJSB_SB_iiiPNSE_4pairIiiEESG_iEEEvDpT0_,(.L_x_14433 - _ZN6thrust24THRUST_300001_SM_1000_NS8cuda_cub4core6detail13_kernel_agentINS1_16__set_operations14PartitionAgentINS0_6detail15normal_iteratorINS0_10device_ptrIiEEEESB_iN4cuda3std3__47greaterIiEEEEJSB_SB_iiiPNSE_4pairIiiEESG_iEEEvDpT0_)
        .other          _ZN6thrust24THRUST_300001_SM_1000_NS8cuda_cub4core6detail13_kernel_agentINS1_16__set_operations14PartitionAgentINS0_6detail15normal_iteratorINS0_10device_ptrIiEEEESB_iN4cuda3std3__47greaterIiEEEEJSB_SB_iiiPNSE_4pairIiiEESG_iEEEvDpT0_,@"STO_CUDA_ENTRY STV_DEFAULT"
_ZN6thrust24THRUST_300001_SM_1000_NS8cuda_cub4core6detail13_kernel_agentINS1_16__set_operations14PartitionAgentINS0_6detail15normal_iteratorINS0_10device_ptrIiEEEESB_iN4cuda3std3__47greaterIiEEEEJSB_SB_iiiPNSE_4pairIiiEESG_iEEEvDpT0_:
.text._ZN6thrust24THRUST_300001_SM_1000_NS8cuda_cub4core6detail13_kernel_agentINS1_16__set_operations14PartitionAgentINS0_6detail15normal_iteratorINS0_10device_ptrIiEEEESB_iN4cuda3std3__47greaterIiEEEEJSB_SB_iiiPNSE_4pairIiiEESG_iEEEvDpT0_:
        /* <DEDUP_REMOVED lines=20> */
.L_x_9525:
        /* <DEDUP_REMOVED lines=13> */
.L_x_9524:
[----:B------:R-:W-:Y:S05]  /*0210*/  BSYNC.RECONVERGENT B0 ;  /* 0x0000000000007941 */ /* 0x000fea0003800200 */
.L_x_9523:
        /* <DEDUP_REMOVED lines=38> */
.L_x_9532:
[----:B------:R-:W-:Y:S05]  /*0480*/  BSYNC.RECONVERGENT B3 ;  /* 0x0000000000037941 */ /* 0x000fea0003800200 */
.L_x_9531:
        /* <DEDUP_REMOVED lines=25> */
.L_x_9530:
[----:B------:R-:W0:Y:S01]  /*0620*/  LDC.64 R10, c[0x0][0x380] ;  /* 0x0000e000ff0a7b82 */ /* 0x000e220000000a00 */
[----:B------:R-:W-:-:S13]  /*0630*/  ISETP.GE.U32.AND P0, PT, R14, R13, PT ;  /* 0x0000000d0e00720c */ /* 0x000fda0003f06070 */
[----:B------:R-:W-:Y:S05]  /*0640*/  @P0 BREAK.RELIABLE B2 ;  /* 0x0000000000020942 */ /* 0x000fea0003800100 */
[----:B------:R-:W-:Y:S05]  /*0650*/  @P0 BRA `(.L_x_9533) ;  /* 0x00000000002c0947 */ /* 0x000fea0003800000 */
[----:B------:R-:W-:Y:S05]  /*0660*/  BSYNC.RELIABLE B2 ;  /* 0x0000000000027941 */ /* 0x000fea0003800100 */
.L_x_9529:
        /* <DEDUP_REMOVED lines=10> */
.L_x_9533:
[----:B------:R-:W-:Y:S05]  /*0710*/  BSYNC.RECONVERGENT B1 ;  /* 0x0000000000017941 */ /* 0x000fea0003800200 */
.L_x_9528:
        /* <DEDUP_REMOVED lines=16> */
.L_x_9535:
[----:B------:R-:W-:Y:S05]  /*0820*/  BSYNC.RECONVERGENT B1 ;  /* 0x0000000000017941 */ /* 0x000fea0003800200 */
.L_x_9534:
        /* <DEDUP_REMOVED lines=30> */
.L_x_9538:
        /* <DEDUP_REMOVED lines=15> */
.L_x_9539:
[----:B------:R-:W-:-:S13]  /*0b00*/  ISETP.GE.AND P0, PT, R10, R11, PT ;  /* 0x0000000b0a00720c */ /* 0x000fda0003f06270 */
[----:B------:R-:W-:Y:S05]  /*0b10*/  @P0 BREAK.RELIABLE B2 ;  /* 0x0000000000020942 */ /* 0x000fea0003800100 */
[----:B------:R-:W-:Y:S05]  /*0b20*/  @P0 BRA `(.L_x_9540) ;  /* 0x00000000002c0947 */ /* 0x000fea0003800000 */
[----:B------:R-:W-:Y:S05]  /*0b30*/  BSYNC.RELIABLE B2 ;  /* 0x0000000000027941 */ /* 0x000fea0003800100 */
.L_x_9537:
        /* <DEDUP_REMOVED lines=10> */
.L_x_9540:
[----:B------:R-:W-:Y:S05]  /*0be0*/  BSYNC.RECONVERGENT B1 ;  /* 0x0000000000017941 */ /* 0x000fea0003800200 */
.L_x_9536:
        /* <DEDUP_REMOVED lines=13> */
.L_x_9543:
        /* <DEDUP_REMOVED lines=9> */
.L_x_9542:
[----:B------:R-:W-:Y:S05]  /*0d50*/  BSYNC.RECONVERGENT B1 ;  /* 0x0000000000017941 */ /* 0x000fea0003800200 */
.L_x_9541:
        /* <DEDUP_REMOVED lines=8> */
.L_x_9527:
[----:B------:R-:W-:Y:S05]  /*0de0*/  BSYNC.RECONVERGENT B0 ;  /* 0x0000000000007941 */ /* 0x000fea0003800200 */
.L_x_9526:
[----:B------:R-:W-:Y:S05]  /*0df0*/  WARPSYNC.ALL ;  /* 0x0000000000007948 */ /* 0x000fea0003800000 */
[----:B------:R-:W0:Y:S01]  /*0e00*/  LDC.64 R2, c[0x0][0x3a0] ;  /* 0x0000e800ff027b82 */ /* 0x000e220000000a00 */
[----:B------:R-:W-:Y:S01]  /*0e10*/  IADD3 R5, PT, PT, R4, R8, -R9 ;  /* 0x0000000804057210 */ /* 0x000fe20007ffe809 */
[----:B0-----:R-:W-:-:S05]  /*0e20*/  IMAD.WIDE R2, R0, 0x8, R2 ;  /* 0x0000000800027825 */ /* 0x001fca00078e0202 */
[----:B------:R-:W-:Y:S04]  /*0e30*/  STG.E desc[UR4][R2.64], R9 ;  /* 0x0000000902007986 */ /* 0x000fe8000c101904 */
[----:B------:R-:W-:Y:S01]  /*0e40*/  STG.E desc[UR4][R2.64+0x4], R5 ;  /* 0x0000040502007986 */ /* 0x000fe2000c101904 */
[----:B------:R-:W-:Y:S05]  /*0e50*/  EXIT ;  /* 0x000000000000794d */ /* 0x000fea0003800000 */
.L_x_9544:
        /* <DEDUP_REMOVED lines=10> */
.L_x_14433:


//--------------------- .text._ZN6thrust24THRUST_300001_SM_1000_NS8cuda_cub4core6detail13_kernel_agentINS1_16__set_operations10SetOpAgentINS0_6detail15normal_iteratorINS0_10device_ptrIiEEEESB_SB_SB_SB_SB_lN4cuda3std3__44lessIiEENS5_21serial_set_differenceENSE_17integral_constantIbLb1EEEEEJSB_SB_SB_SB_llSB_SB_SG_SH_PNSE_4pairIllEEPmN3cub18CUB_300001_SM_100013ScanTileStateIlLb1EEEEEEvDpT0_ --------------------------
	.section	.text._ZN6thrust24THRUST_300001_SM_1000_NS8cuda_cub4core6detail13_kernel_agentINS1_16__set_operations10SetOpAgentINS0_6detail15normal_iteratorINS0_10device_ptrIiEEEESB_SB_SB_SB_SB_lN4cuda3std3__44lessIiEENS5_21serial_set_differenceENSE_17integral_constantIbLb1EEEEEJSB_SB_SB_SB_llSB_SB_SG_SH_PNSE_4pairIllEEPmN3cub18CUB_300001_SM_100013ScanTileStateIlLb1EEEEEEvDpT0_,"ax",@progbits
	.align	128
        .global         _ZN6thrust24THRUST_300001_SM_1000_NS8cuda_cub4core6detail13_kernel_agentINS1_16__set_operations10SetOpAgentINS0_6detail15normal_iteratorINS0_10device_ptrIiEEEESB_SB_SB_SB_SB_lN4cuda3std3__44lessIiEENS5_21serial_set_differenceENSE_17integral_constantIbLb1EEEEEJSB_SB_SB_SB_llSB_SB_SG_SH_PNSE_4pairIllEEPmN3cub18CUB_300001_SM_100013ScanTileStateIlLb1EEEEEEvDpT0_
        .type           _ZN6thrust24THRUST_300001_SM_1000_NS8cuda_cub4core6detail13_kernel_agentINS1_16__set_operations10SetOpAgentINS0_6detail15normal_iteratorINS0_10device_ptrIiEEEESB_SB_SB_SB_SB_lN4cuda3std3__44lessIiEENS5_21serial_set_differenceENSE_17integral_constantIbLb1EEEEEJSB_SB_SB_SB_llSB_SB_SG_SH_PNSE_4pairIllEEPmN3cub18CUB_300001_SM_100013ScanTileStateIlLb1EEEEEEvDpT0_,@function
        .size           _ZN6thrust24THRUST_300001_SM_1000_NS8cuda_cub4core6detail13_kernel_agentINS1_16__set_operations10SetOpAgentINS0_6detail15normal_iteratorINS0_10device_ptrIiEEEESB_SB_SB_SB_SB_lN4cuda3std3__44lessIiEENS5_21serial_set_differenceENSE_17integral_constantIbLb1EEEEEJSB_SB_SB_SB_llSB_SB_SG_SH_PNSE_4pairIllEEPmN3cub18CUB_300001_SM_100013ScanTileStateIlLb1EEEEEEvDpT0_,(.L_x_14434 - _ZN6thrust24THRUST_300001_SM_1000_NS8cuda_cub4core6detail13_kernel_agentINS1_16__set_operations10SetOpAgentINS0_6detail15normal_iteratorINS0_10device_ptrIiEEEESB_SB_SB_SB_SB_lN4cuda3std3__44lessIiEENS5_21serial_set_differenceENSE_17integral_constantIbLb1EEEEEJSB_SB_SB_SB_llSB_SB_SG_SH_PNSE_4pairIllEEPmN3cub18CUB_300001_SM_100013ScanTileStateIlLb1EEEEEEvDpT0_)
        .other          _ZN6thrust24THRUST_300001_SM_1000_NS8cuda_cub4core6detail13_kernel_agentINS1_16__set_operations10SetOpAgentINS0_6detail15normal_iteratorINS0_10device_ptrIiEEEESB_SB_SB_SB_SB_lN4cuda3std3__44lessIiEENS5_21serial_set_differenceENSE_17integral_constantIbLb1EEEEEJSB_SB_SB_SB_llSB_SB_SG_SH_PNSE_4pairIllEEPmN3cub18CUB_300001_SM_100013ScanTileStateIlLb1EEEEEEvDpT0_,@"STO_CUDA_ENTRY STV_DEFAULT"
_ZN6thrust24THRUST_300001_SM_1000_NS8cuda_cub4core6detail13_kernel_agentINS1_16__set_operations10SetOpAgentINS0_6detail15normal_iteratorINS0_10device_ptrIiEEEESB_SB_SB_SB_SB_lN4cuda3std3__44lessIiEENS5_21serial_set_differenceENSE_17integral_constantIbLb1EEEEEJSB_SB_SB_SB_llSB_SB_SG_SH_PNSE_4pairIllEEPmN3cub18CUB_300001_SM_100013ScanTileStateIlLb1EEEEEEvDpT0_:
.text._ZN6thrust24THRUST_300001_SM_1000_NS8cuda_cub4core6detail13_kernel_agentINS1_16__set_operations10SetOpAgentINS0_6detail15normal_iteratorINS0_10device_ptrIiEEEESB_SB_SB_SB_SB_lN4cuda3std3__44lessIiEENS5_21serial_set_differenceENSE_17integral_constantIbLb1EEEEEJSB_SB_SB_SB_llSB_SB_SG_SH_PNSE_4pairIllEEPmN3cub18CUB_300001_SM_100013ScanTileStateIlLb1EEEEEEvDpT0_:
        /* <DEDUP_REMOVED lines=109> */
.L_x_9547:
[----:B------:R-:W-:Y:S05]  /*06d0*/  BSYNC.RECONVERGENT B0 ;  /* 0x0000000000007941 */ /* 0x000fea0003800200 */
.L_x_9546:
        /* <DEDUP_REMOVED lines=34> */
.L_x_9550:
        /* <DEDUP_REMOVED lines=13> */
.L_x_9549:
[----:B------:R-:W-:Y:S05]  /*09d0*/  BSYNC.RECONVERGENT B0 ;  /* 0x0000000000007941 */ /* 0x000fea0003800200 */
.L_x_9548:
        /* <DEDUP_REMOVED lines=39> */
.L_x_9555:
        /* <DEDUP_REMOVED lines=10> */
.L_x_9556:
[----:B------:R-:W-:-:S13]  /*0cf0*/  ISETP.GE.AND P0, PT, R6, R7, PT ;  /* 0x000000070600720c */ /* 0x000fda0003f06270 */
[----:B------:R-:W-:Y:S05]  /*0d00*/  @P0 BREAK.RELIABLE B2 ;  /* 0x0000000000020942 */ /* 0x000fea0003800100 */
[----:B------:R-:W-:Y:S05]  /*0d10*/  @P0 BRA `(.L_x_9557) ;  /* 0x0000000000280947 */ /* 0x000fea0003800000 */
[----:B------:R-:W-:Y:S05]  /*0d20*/  BSYNC.RELIABLE B2 ;  /* 0x0000000000027941 */ /* 0x000fea0003800100 */
.L_x_9554:
        /* <DEDUP_REMOVED lines=9> */
.L_x_9557:
[----:B------:R-:W-:Y:S05]  /*0dc0*/  BSYNC.RECONVERGENT B1 ;  /* 0x0000000000017941 */ /* 0x000fea0003800200 */
.L_x_9553:
        /* <DEDUP_REMOVED lines=31> */
.L_x_9560:
        /* <DEDUP_REMOVED lines=10> */
.L_x_9561:
[----:B------:R-:W-:-:S13]  /*1060*/  ISETP.GE.AND P0, PT, R7, R8, PT ;  /* 0x000000080700720c */ /* 0x000fda0003f06270 */
[----:B------:R-:W-:Y:S05]  /*1070*/  @P0 BREAK.RELIABLE B2 ;  /* 0x0000000000020942 */ /* 0x000fea0003800100 */
[----:B------:R-:W-:Y:S05]  /*1080*/  @P0 BRA `(.L_x_9562) ;  /* 0x0000000000280947 */ /* 0x000fea0003800000 */
[----:B------:R-:W-:Y:S05]  /*1090*/  BSYNC.RELIABLE B2 ;  /* 0x0000000000027941 */ /* 0x000fea0003800100 */
.L_x_9559:
        /* <DEDUP_REMOVED lines=9> */
.L_x_9562:
[----:B------:R-:W-:Y:S05]  /*1130*/  BSYNC.RECONVERGENT B1 ;  /* 0x0000000000017941 */ /* 0x000fea0003800200 */
.L_x_9558:
        /* <DEDUP_REMOVED lines=12> */
.L_x_9565:
        /* <DEDUP_REMOVED lines=9> */
.L_x_9564:
[----:B------:R-:W-:Y:S05]  /*1290*/  BSYNC.RECONVERGENT B1 ;  /* 0x0000000000017941 */ /* 0x000fea0003800200 */
.L_x_9563:
        /* <DEDUP_REMOVED lines=8> */
.L_x_9552:
[----:B------:R-:W-:Y:S05]  /*1320*/  BSYNC.RECONVERGENT B0 ;  /* 0x0000000000007941 */ /* 0x000fea0003800200 */
.L_x_9551:
        /* <DEDUP_REMOVED lines=31> */
[----:B------:R-:W-:Y:S02]  /*1520*/  @!P1 ISETP.LT.AND P3, PT, R16, R28, PT ;  /* 0x0000001c1000920c */ /* 0x000fe40003f61270 */
[----:B------:R-:W-:Y:S02]  /*1530*/  @!P1 ISETP.LT.AND P2, PT, R28, R16, PT ;  /* 0x000000101c00920c */ /* 0x000fe40003f41270 */
        /* <DEDUP_REMOVED lines=11> */
[----:B0-----:R-:W-:Y:S01]  /*15f0*/  @!P0 ISETP.LT.AND P5, PT, R61, R28, PT ;  /* 0x0000001c3d00820c */ /* 0x001fe20003fa1270 */
[----:B------:R-:W-:Y:S01]  /*1600*/  IMAD.MOV.U32 R60, RZ, RZ, R61 ;  /* 0x000000ffff3c7224 */ /* 0x000fe200078e003d */
[----:B------:R-:W-:-:S11]  /*1610*/  @!P0 ISETP.LT.AND P1, PT, R28, R61, PT ;  /* 0x0000003d1c00820c */ /* 0x000fd60003f21270 */
        /* <DEDUP_REMOVED lines=13> */
[----:B-1----:R-:W-:Y:S02]  /*16f0*/  @!P1 ISETP.LT.AND P2, PT, R60, R28, PT ;  /* 0x0000001c3c00920c */ /* 0x002fe40003f41270 */
[----:B------:R-:W-:-:S11]  /*1700*/  @!P1 ISETP.LT.AND P0, PT, R28, R60, PT ;  /* 0x0000003c1c00920c */ /* 0x000fd60003f01270 */
        /* <DEDUP_REMOVED lines=49> */
[----:B-1----:R-:W-:Y:S02]  /*1a20*/  @!P3 ISETP.LT.AND P4, PT, R57, R28, PT ;  /* 0x0000001c3900b20c */ /* 0x002fe40003f81270 */
[----:B------:R-:W-:Y:S02]  /*1a30*/  @!P3 ISETP.LT.AND P6, PT, R28, R57, PT ;  /* 0x000000391c00b20c */ /* 0x000fe40003fc1270 */
        /* <DEDUP_REMOVED lines=13> */
[----:B--2---:R-:W-:Y:S02]  /*1b10*/  @!P4 ISETP.LT.AND P3, PT, R56, R28, PT ;  /* 0x0000001c3800c20c */ /* 0x004fe40003f61270 */
[----:B------:R-:W-:Y:S02]  /*1b20*/  @!P4 ISETP.LT.AND P6, PT, R28, R56, PT ;  /* 0x000000381c00c20c */ /* 0x000fe40003fc1270 */
        /* <DEDUP_REMOVED lines=15> */
[----:B-1----:R-:W-:Y:S02]  /*1c20*/  @!P6 ISETP.LT.AND P4, PT, R55, R28, PT ;  /* 0x0000001c3700e20c */ /* 0x002fe40003f81270 */
[----:B------:R-:W-:Y:S02]  /*1c30*/  @!P6 ISETP.LT.AND P3, PT, R28, R55, PT ;  /* 0x000000371c00e20c */ /* 0x000fe40003f61270 */
        /* <DEDUP_REMOVED lines=17> */
[----:B-1----:R-:W-:Y:S02]  /*1d50*/  @!P4 ISETP.LT.AND P3, PT, R54, R28, PT ;  /* 0x0000001c3600c20c */ /* 0x002fe40003f61270 */
[----:B------:R-:W-:Y:S02]  /*1d60*/  @!P4 ISETP.LT.AND P6, PT, R28, R54, PT ;  /* 0x000000361c00c20c */ /* 0x000fe40003fc1270 */
        /* <DEDUP_REMOVED lines=91> */
[----:B--2---:R-:W-:Y:S02]  /*2320*/  @!P6 ISETP.LT.AND P4, PT, R49, R28, PT ;  /* 0x0000001c3100e20c */ /* 0x004fe40003f81270 */
[----:B------:R-:W-:Y:S02]  /*2330*/  @!P6 ISETP.LT.AND P3, PT, R28, R49, PT ;  /* 0x000000311c00e20c */ /* 0x000fe40003f61270 */
        /* <DEDUP_REMOVED lines=16> */
[----:B--2---:R-:W-:Y:S02]  /*2440*/  @!P4 ISETP.LT.AND P3, PT, R48, R28, PT ;  /* 0x0000001c3000c20c */ /* 0x004fe40003f61270 */
        /* <DEDUP_REMOVED lines=21> */
[----:B--2---:R-:W-:Y:S02]  /*25a0*/  @!P4 ISETP.LT.AND P3, PT, R47, R28, PT ;  /* 0x0000001c2f00c20c */ /* 0x004fe40003f61270 */
[----:B------:R-:W-:Y:S02]  /*25b0*/  @!P4 ISETP.LT.AND P6, PT, R28, R47, PT ;  /* 0x0000002f1c00c20c */ /* 0x000fe40003fc1270 */
        /* <DEDUP_REMOVED lines=12> */
[----:B0-----:R-:W-:Y:S02]  /*2680*/  @!P6 ISETP.LT.AND P3, PT, R46, R28, PT ;  /* 0x0000001c2e00e20c */ /* 0x001fe40003f61270 */
[----:B------:R-:W-:Y:S02]  /*2690*/  @!P6 ISETP.LT.AND P4, PT, R28, R46, PT ;  /* 0x0000002e1c00e20c */ /* 0x000fe40003f81270 */
        /* <DEDUP_REMOVED lines=24> */
[----:B0-----:R-:W-:Y:S02]  /*2820*/  @!P5 ISETP.LT.AND P3, PT, R23, R28, PT ;  /* 0x0000001c1700d20c */ /* 0x001fe40003f61270 */
[----:B------:R-:W-:Y:S02]  /*2830*/  @!P5 ISETP.LT.AND P4, PT, R28, R23, PT ;  /* 0x000000171c00d20c */ /* 0x000fe40003f81270 */
        /* <DEDUP_REMOVED lines=28> */
[----:B0-----:R-:W-:Y:S02]  /*2a00*/  @!P4 ISETP.LT.AND P3, PT, R27, R28, PT ;  /* 0x0000001c1b00c20c */ /* 0x001fe40003f61270 */
        /* <DEDUP_REMOVED lines=121> */
.L_x_9567:
        /* <DEDUP_REMOVED lines=122> */
.L_x_9570:
[----:B------:R-:W-:Y:S05]  /*3940*/  NANOSLEEP 0x1c2 ;  /* 0x000001c20000795d */ /* 0x000fea0003800000 */
[----:B------:R-:W-:Y:S01]  /*3950*/  NOP ;  /* 0x0000000000007918 */ /* 0x000fe20000000000 */
.L_x_9571:
        /* <DEDUP_REMOVED lines=12> */
.L_x_9749:
[----:B------:R-:W-:Y:S05]  /*3a20*/  @!P3 BRA `(.L_x_9573) ;  /* 0x000000000038b947 */ /* 0x000fea0003800000 */
[----:B------:R-:W-:-:S13]  /*3a30*/  ISETP.GT.U32.AND P4, PT, R33, 0x1f3, PT ;  /* 0x000001f32100780c */ /* 0x000fda0003f84070 */
.L_x_9577:
[----:B------:R-:W-:Y:S05]  /*3a40*/  YIELD ;  /* 0x0000000000007946 */ /* 0x000fea0003800000 */
[----:B------:R-:W-:Y:S05]  /*3a50*/  @P4 BRA `(.L_x_9574) ;  /* 0x0000000000084947 */ /* 0x000fea0003800000 */
[----:B------:R1:W-:Y:S06]  /*3a60*/  MEMBAR.SC.CTA ;  /* 0x0000000000007992 */ /* 0x0003ec0000000000 */
[----:B-1----:R-:W-:Y:S05]  /*3a70*/  BRA `(.L_x_9575) ;  /* 0x0000000000087947 */ /* 0x002fea0003800000 */
.L_x_9574:
[----:B------:R-:W-:Y:S05]  /*3a80*/  NANOSLEEP 0x15e ;  /* 0x0000015e0000795d */ /* 0x000fea0003800000 */
[----:B------:R-:W-:Y:S01]  /*3a90*/  NOP ;  /* 0x0000000000007918 */ /* 0x000fe20000000000 */
.L_x_9575:
[----:B------:R-:W2:Y:S01]  /*3aa0*/  LD.E.128.STRONG.GPU R28, desc[UR6][R34.64+0x200] ;  /* 0x00020006221c7980 */ /* 0x000ea2000c10fd00 */
[----:B------:R-:W-:Y:S01]  /*3ab0*/  UMOV UR4, 0xffffffff ;  /* 0xffffffff00047882 */ /* 0x000fe20000000000 */
[----:B--2---:R-:W-:-:S04]  /*3ac0*/  ISETP.NE.U32.AND P3, PT, R28, 0x63, PT ;  /* 0x000000631c00780c */ /* 0x004fc80003f65070 */
[----:B------:R-:W-:Y:S01]  /*3ad0*/  ISETP.NE.AND.EX P3, PT, R29, RZ, PT, P3 ;  /* 0x000000ff1d00720c */ /* 0x000fe20003f65330 */
[----:B------:R-:W-:-:S12]  /*3ae0*/  BRA.DIV UR4, `(.L_x_9576) ;  /* 0x000000a604dc7947 */ /* 0x000fd8000b800000 */
[----:B------:R-:W-:-:S13]  /*3af0*/  VOTE.ANY P3, !P3 ;  /* 0x0000000000ff7806 */ /* 0x000fda0005860100 */
.L_x_9752:
[----:B------:R-:W-:Y:S05]  /*3b00*/  @P3 BRA `(.L_x_9577) ;  /* 0xfffffffc00cc3947 */ /* 0x000fea000383ffff */
.L_x_9573:
        /* <DEDUP_REMOVED lines=61> */
.L_x_9766:
[----:B------:R-:W-:Y:S05]  /*3ee0*/  @!P6 BRA `(.L_x_9579) ;  /* 0x000000040034e947 */ /* 0x000fea0003800000 */
.L_x_9587:
        /* <DEDUP_REMOVED lines=8> */
.L_x_9769:
[----:B------:R-:W-:Y:S05]  /*3f70*/  @!P3 BRA `(.L_x_9581) ;  /* 0x00000000003cb947 */ /* 0x000fea0003800000 */
.L_x_9585:
[----:B------:R-:W-:Y:S05]  /*3f80*/  YIELD ;  /* 0x0000000000007946 */ /* 0x000fea0003800000 */
[----:B------:R-:W1:Y:S02]  /*3f90*/  LDCU UR4, c[0x0][0x370] ;  /* 0x00006e00ff0477ac */ /* 0x000e640008000800 */
[----:B-1----:R-:W-:-:S09]  /*3fa0*/  UISETP.GT.U32.AND UP0, UPT, UR4, 0x1f3, UPT ;  /* 0x000001f30400788c */ /* 0x002fd2000bf04070 */
[----:B------:R-:W-:Y:S05]  /*3fb0*/  BRA.U UP0, `(.L_x_9582) ;  /* 0x0000000100087547 */ /* 0x000fea000b800000 */
[----:B------:R1:W-:Y:S06]  /*3fc0*/  MEMBAR.SC.CTA ;  /* 0x0000000000007992 */ /* 0x0003ec0000000000 */
[----:B-1----:R-:W-:Y:S05]  /*3fd0*/  BRA `(.L_x_9583) ;  /* 0x0000000000087947 */ /* 0x002fea0003800000 */
.L_x_9582:
[----:B------:R-:W-:Y:S05]  /*3fe0*/  NANOSLEEP 0x15e ;  /* 0x0000015e0000795d */ /* 0x000fea0003800000 */
[----:B------:R-:W-:Y:S01]  /*3ff0*/  NOP ;  /* 0x0000000000007918 */ /* 0x000fe20000000000 */
.L_x_9583:
[----:B------:R-:W2:Y:S01]  /*4000*/  LD.E.128.STRONG.GPU R28, desc[UR6][R34.64+-0x200] ;  /* 0xfffe0006221c7980 */ /* 0x000ea2000c10fd00 */
[----:B------:R-:W-:Y:S01]  /*4010*/  UMOV UR4, 0xffffffff ;  /* 0xffffffff00047882 */ /* 0x000fe20000000000 */
[----:B--2---:R-:W-:-:S04]  /*4020*/  ISETP.NE.U32.AND P3, PT, R28, 0x63, PT ;  /* 0x000000631c00780c */ /* 0x004fc80003f65070 */
[----:B------:R-:W-:Y:S01]  /*4030*/  ISETP.NE.AND.EX P3, PT, R29, RZ, PT, P3 ;  /* 0x000000ff1d00720c */ /* 0x000fe20003f65330 */
[----:B------:R-:W-:-:S12]  /*4040*/  BRA.DIV UR4, `(.L_x_9584) ;  /* 0x000000aa04787947 */ /* 0x000fd8000b800000 */
[----:B------:R-:W-:-:S13]  /*4050*/  VOTE.ANY P3, !P3 ;  /* 0x0000000000ff7806 */ /* 0x000fda0005860100 */
.L_x_9772:
[----:B------:R-:W-:Y:S05]  /*4060*/  @P3 BRA `(.L_x_9585) ;  /* 0xfffffffc00c43947 */ /* 0x000fea000383ffff */
.L_x_9581:
        /* <DEDUP_REMOVED lines=52> */
.L_x_9786:
[----:B------:R-:W-:Y:S05]  /*43b0*/  @P3 BRA `(.L_x_9587) ;  /* 0xfffffff800cc3947 */ /* 0x000fea000383ffff */
.L_x_9579:
        /* <DEDUP_REMOVED lines=20> */
.L_x_9589:
[----:B------:R-:W-:Y:S05]  /*4500*/  BSYNC.RECONVERGENT B1 ;  /* 0x0000000000017941 */ /* 0x000fea0003800200 */
.L_x_9588:
[----:B------:R1:W-:Y:S01]  /*4510*/  @!P3 STS.64 [R35+0x90], R32 ;  /* 0x000090202300b388 */ /* 0x0003e20000000a00 */
[----:B--2---:R-:W-:Y:S02]  /*4520*/  IMAD.MOV.U32 R37, RZ, RZ, R68 ;  /* 0x000000ffff257224 */ /* 0x004fe400078e0044 */
[----:B------:R-:W-:-:S07]  /*4530*/  @!P3 IMAD.MOV.U32 R37, RZ, RZ, R32 ;  /* 0x000000ffff25b224 */ /* 0x000fce00078e0020 */
.L_x_9569:
        /* <DEDUP_REMOVED lines=11> */
.L_x_9568:
[----:B------:R-:W-:Y:S05]  /*45f0*/  BSYNC.RECONVERGENT B0 ;  /* 0x0000000000007941 */ /* 0x000fea0003800200 */
.L_x_9566:
        /* <DEDUP_REMOVED lines=120> */
.L_x_9594:
        /* <DEDUP_REMOVED lines=10> */
.L_x_9593:
[----:B------:R-:W-:Y:S05]  /*4e20*/  BSYNC.RECONVERGENT B1 ;  /* 0x0000000000017941 */ /* 0x000fea0003800200 */
.L_x_9592:
        /* <DEDUP_REMOVED lines=17> */
.L_x_9597:
        /* <DEDUP_REMOVED lines=40> */
.L_x_9596:
[----:B------:R-:W-:Y:S05]  /*51c0*/  BSYNC.RECONVERGENT B1 ;  /* 0x0000000000017941 */ /* 0x000fea0003800200 */
.L_x_9595:
        /* <DEDUP_REMOVED lines=27> */
.L_x_9599:
[----:B------:R-:W-:Y:S05]  /*5380*/  BSYNC.RECONVERGENT B1 ;  /* 0x0000000000017941 */ /* 0x000fea0003800200 */
.L_x_9598:
        /* <DEDUP_REMOVED lines=9> */
.L_x_9591:
[----:B------:R-:W-:Y:S05]  /*5420*/  BSYNC.RECONVERGENT B0 ;  /* 0x0000000000007941 */ /* 0x000fea0003800200 */
.L_x_9590:
        /* <DEDUP_REMOVED lines=83> */
.L_x_9601:
[----:B------:R-:W-:Y:S05]  /*5960*/  BSYNC.RECONVERGENT B0 ;  /* 0x0000000000007941 */ /* 0x000fea0003800200 */
.L_x_9600:
        /* <DEDUP_REMOVED lines=199> */
.L_x_9604:
        /* <DEDUP_REMOVED lines=10> */
.L_x_9603:
[----:B------:R-:W-:Y:S05]  /*6680*/  BSYNC.RECONVERGENT B0 ;  /* 0x0000000000007941 */ /* 0x000fea0003800200 */
.L_x_9602:
        /* <DEDUP_REMOVED lines=17> */
.L_x_9607:
        /* <DEDUP_REMOVED lines=40> */
.L_x_9606:
[----:B------:R-:W-:Y:S05]  /*6a20*/  BSYNC.RECONVERGENT B0 ;  /* 0x0000000000007941 */ /* 0x000fea0003800200 */
.L_x_9605:
        /* <DEDUP_REMOVED lines=27> */
.L_x_9609:
[----:B------:R-:W-:Y:S05]  /*6be0*/  BSYNC.RECONVERGENT B0 ;  /* 0x0000000000007941 */ /* 0x000fea0003800200 */
.L_x_9608:
        /* <DEDUP_REMOVED lines=11> */
.L_x_9545:
        /* <DEDUP_REMOVED lines=40> */
.L_x_9611:
[----:B------:R-:W-:Y:S05]  /*6f20*/  BSYNC.RECONVERGENT B0 ;  /* 0x0000000000007941 */ /* 0x000fea0003800200 */
.L_x_9610:
[----:B------:R-:W-:Y:S04]  /*6f30*/  BSSY.RECONVERGENT B0, `(.L_x_9612) ;  /* 0x0000005000007945 */ /* 0x000fe80003800200 */
[----:B------:R-:W-:Y:S05]  /*6f40*/  @P3 BRA `(.L_x_9613) ;  /* 0x00000000000c3947 */ /* 0x000fea0003800000 */
[----:B------:R-:W-:-:S13]  /*6f50*/  ISETP.GE.AND P3, PT, R8, R63, PT ;  /* 0x0000003f0800720c */ /* 0x000fda0003f66270 */
[----:B------:R1:W5:Y:S04]  /*6f60*/  @P3 LDG.E R7, desc[UR6][R4.64+0x800] ;  /* 0x0008000604073981 */ /* 0x000368000c1e1900 */
[----:B------:R1:W5:Y:S02]  /*6f70*/  @!P3 LDG.E R7, desc[UR6][R2.64+0x800] ;  /* 0x000800060207b981 */ /* 0x000364000c1e1900 */
.L_x_9613:
[----:B------:R-:W-:Y:S05]  /*6f80*/  BSYNC.RECONVERGENT B0 ;  /* 0x0000000000007941 */ /* 0x000fea0003800200 */
.L_x_9612:
[----:B------:R-:W-:Y:S04]  /*6f90*/  BSSY.RECONVERGENT B0, `(.L_x_9614) ;  /* 0x0000005000007945 */ /* 0x000fe80003800200 */
[----:B------:R-:W-:Y:S05]  /*6fa0*/  @P2 BRA `(.L_x_9615) ;  /* 0x00000000000c2947 */ /* 0x000fea0003800000 */
[----:B------:R-:W-:-:S13]  /*6fb0*/  ISETP.GE.AND P2, PT, R9, R63, PT ;  /* 0x0000003f0900720c */ /* 0x000fda0003f46270 */
[----:B------:R2:W5:Y:S04]  /*6fc0*/  @P2 LDG.E R8, desc[UR6][R4.64+0x1000] ;  /* 0x0010000604082981 */ /* 0x000568000c1e1900 */
[----:B------:R2:W5:Y:S02]  /*6fd0*/  @!P2 LDG.E R8, desc[UR6][R2.64+0x1000] ;  /* 0x001000060208a981 */ /* 0x000564000c1e1900 */
.L_x_9615:
[----:B------:R-:W-:Y:S05]  /*6fe0*/  BSYNC.RECONVERGENT B0 ;  /* 0x0000000000007941 */ /* 0x000fea0003800200 */
.L_x_9614:
[----:B------:R-:W-:Y:S04]  /*6ff0*/  BSSY.RECONVERGENT B0, `(.L_x_9616) ;  /* 0x0000005000007945 */ /* 0x000fe80003800200 */
[----:B------:R-:W-:Y:S05]  /*7000*/  @P0 BRA `(.L_x_9617) ;  /* 0x00000000000c0947 */ /* 0x000fea0003800000 */
[----:B------:R-:W-:-:S13]  /*7010*/  ISETP.GE.AND P0, PT, R10, R63, PT ;  /* 0x0000003f0a00720c */ /* 0x000fda0003f06270 */
[----:B------:R3:W5:Y:S04]  /*7020*/  @P0 LDG.E R9, desc[UR6][R4.64+0x1800] ;  /* 0x0018000604090981 */ /* 0x000768000c1e1900 */
[----:B------:R3:W5:Y:S02]  /*7030*/  @!P0 LDG.E R9, desc[UR6][R2.64+0x1800] ;  /* 0x0018000602098981 */ /* 0x000764000c1e1900 */
.L_x_9617:
[----:B------:R-:W-:Y:S05]  /*7040*/  BSYNC.RECONVERGENT B0 ;  /* 0x0000000000007941 */ /* 0x000fea0003800200 */
.L_x_9616:
[----:B------:R-:W-:Y:S04]  /*7050*/  BSSY.RECONVERGENT B0, `(.L_x_9618) ;  /* 0x0000005000007945 */ /* 0x000fe80003800200 */
[----:B------:R-:W-:Y:S05]  /*7060*/  @P1 BRA `(.L_x_9619) ;  /* 0x00000000000c1947 */ /* 0x000fea0003800000 */
[----:B------:R-:W-:-:S13]  /*7070*/  ISETP.GE.AND P0, PT, R11, R63, PT ;  /* 0x0000003f0b00720c */ /* 0x000fda0003f06270 */
[----:B------:R4:W5:Y:S04]  /*7080*/  @P0 LDG.E R10, desc[UR6][R4.64+0x2000] ;  /* 0x00200006040a0981 */ /* 0x000968000c1e1900 */
[----:B------:R4:W5:Y:S02]  /*7090*/  @!P0 LDG.E R10, desc[UR6][R2.64+0x2000] ;  /* 0x00200006020a8981 */ /* 0x000964000c1e1900 */
.L_x_9619:
[----:B------:R-:W-:Y:S05]  /*70a0*/  BSYNC.RECONVERGENT B0 ;  /* 0x0000000000007941 */ /* 0x000fea0003800200 */
.L_x_9618:
        /* <DEDUP_REMOVED lines=19> */
.L_x_9621:
[----:B------:R-:W-:Y:S05]  /*71e0*/  BSYNC.RECONVERGENT B0 ;  /* 0x0000000000007941 */ /* 0x000fea0003800200 */
.L_x_9620:
[----:B------:R-:W-:Y:S04]  /*71f0*/  BSSY.RECONVERGENT B0, `(.L_x_9622) ;  /* 0x0000005000007945 */ /* 0x000fe80003800200 */
[----:B------:R-:W-:Y:S05]  /*7200*/  @P0 BRA `(.L_x_9623) ;  /* 0x00000000000c0947 */ /* 0x000fea0003800000 */
[----:B------:R-:W-:-:S13]  /*7210*/  ISETP.GE.AND P0, PT, R13, R63, PT ;  /* 0x0000003f0d00720c */ /* 0x000fda0003f06270 */
[----:B------:R0:W5:Y:S04]  /*7220*/  @P0 LDG.E R12, desc[UR6][R4.64+0x3000] ;  /* 0x00300006040c0981 */ /* 0x000168000c1e1900 */
[----:B------:R0:W5:Y:S02]  /*7230*/  @!P0 LDG.E R12, desc[UR6][R2.64+0x3000] ;  /* 0x00300006020c8981 */ /* 0x000164000c1e1900 */
.L_x_9623:
[----:B------:R-:W-:Y:S05]  /*7240*/  BSYNC.RECONVERGENT B0 ;  /* 0x0000000000007941 */ /* 0x000fea0003800200 */
.L_x_9622:
[----:B------:R-:W-:Y:S04]  /*7250*/  BSSY.RECONVERGENT B0, `(.L_x_9624) ;  /* 0x0000005000007945 */ /* 0x000fe80003800200 */
[----:B------:R-:W-:Y:S05]  /*7260*/  @P1 BRA `(.L_x_9625) ;  /* 0x00000000000c1947 */ /* 0x000fea0003800000 */
[----:B------:R-:W-:-:S13]  /*7270*/  ISETP.GE.AND P0, PT, R14, R63, PT ;  /* 0x0000003f0e00720c */ /* 0x000fda0003f06270 */
[----:B------:R0:W5:Y:S04]  /*7280*/  @P0 LDG.E R13, desc[UR6][R4.64+0x3800] ;  /* 0x00380006040d0981 */ /* 0x000168000c1e1900 */
[----:B------:R0:W5:Y:S02]  /*7290*/  @!P0 LDG.E R13, desc[UR6][R2.64+0x3800] ;  /* 0x00380006020d8981 */ /* 0x000164000c1e1900 */
.L_x_9625:
[----:B------:R-:W-:Y:S05]  /*72a0*/  BSYNC.RECONVERGENT B0 ;  /* 0x0000000000007941 */ /* 0x000fea0003800200 */
.L_x_9624:
[----:B------:R-:W-:Y:S04]  /*72b0*/  BSSY.RECONVERGENT B0, `(.L_x_9626) ;  /* 0x0000005000007945 */ /* 0x000fe80003800200 */
[----:B------:R-:W-:Y:S05]  /*72c0*/  @P2 BRA `(.L_x_9627) ;  /* 0x00000000000c2947 */ /* 0x000fea0003800000 */
[----:B------:R-:W-:-:S13]  /*72d0*/  ISETP.GE.AND P0, PT, R15, R63, PT ;  /* 0x0000003f0f00720c */ /* 0x000fda0003f06270 */
[----:B------:R0:W5:Y:S04]  /*72e0*/  @P0 LDG.E R14, desc[UR6][R4.64+0x4000] ;  /* 0x00400006040e0981 */ /* 0x000168000c1e1900 */
[----:B------:R0:W5:Y:S02]  /*72f0*/  @!P0 LDG.E R14, desc[UR6][R2.64+0x4000] ;  /* 0x00400006020e8981 */ /* 0x000164000c1e1900 */
.L_x_9627:
[----:B------:R-:W-:Y:S05]  /*7300*/  BSYNC.RECONVERGENT B0 ;  /* 0x0000000000007941 */ /* 0x000fea0003800200 */
.L_x_9626:
[----:B------:R-:W-:Y:S04]  /*7310*/  BSSY.RECONVERGENT B0, `(.L_x_9628) ;  /* 0x0000005000007945 */ /* 0x000fe80003800200 */
[----:B------:R-:W-:Y:S05]  /*7320*/  @P3 BRA `(.L_x_9629) ;  /* 0x00000000000c3947 */ /* 0x000fea0003800000 */
[----:B------:R-:W-:-:S13]  /*7330*/  ISETP.GE.AND P0, PT, R20, R63, PT ;  /* 0x0000003f1400720c */ /* 0x000fda0003f06270 */
[----:B------:R0:W5:Y:S04]  /*7340*/  @P0 LDG.E R15, desc[UR6][R4.64+0x4800] ;  /* 0x00480006040f0981 */ /* 0x000168000c1e1900 */
[----:B------:R0:W5:Y:S02]  /*7350*/  @!P0 LDG.E R15, desc[UR6][R2.64+0x4800] ;  /* 0x00480006020f8981 */ /* 0x000164000c1e1900 */
.L_x_9629:
[----:B------:R-:W-:Y:S05]  /*7360*/  BSYNC.RECONVERGENT B0 ;  /* 0x0000000000007941 */ /* 0x000fea0003800200 */
.L_x_9628:
[----:B------:R-:W-:Y:S04]  /*7370*/  BSSY.RECONVERGENT B0, `(.L_x_9630) ;  /* 0x0000005000007945 */ /* 0x000fe80003800200 */
[----:B------:R-:W-:Y:S05]  /*7380*/  @P4 BRA `(.L_x_9631) ;  /* 0x00000000000c4947 */ /* 0x000fea0003800000 */
[----:B------:R-:W-:-:S13]  /*7390*/  ISETP.GE.AND P0, PT, R21, R63, PT ;  /* 0x0000003f1500720c */ /* 0x000fda0003f06270 */
[----:B------:R0:W5:Y:S04]  /*73a0*/  @P0 LDG.E R20, desc[UR6][R4.64+0x5000] ;  /* 0x0050000604140981 */ /* 0x000168000c1e1900 */
[----:B------:R0:W5:Y:S02]  /*73b0*/  @!P0 LDG.E R20, desc[UR6][R2.64+0x5000] ;  /* 0x0050000602148981 */ /* 0x000164000c1e1900 */
.L_x_9631:
[----:B------:R-:W-:Y:S05]  /*73c0*/  BSYNC.RECONVERGENT B0 ;  /* 0x0000000000007941 */ /* 0x000fea0003800200 */
.L_x_9630:
[----:B------:R-:W-:Y:S04]  /*73d0*/  BSSY.RECONVERGENT B0, `(.L_x_9632) ;  /* 0x0000005000007945 */ /* 0x000fe80003800200 */
[----:B------:R-:W-:Y:S05]  /*73e0*/  @P5 BRA `(.L_x_9633) ;  /* 0x00000000000c5947 */ /* 0x000fea0003800000 */
[----:B------:R-:W-:-:S13]  /*73f0*/  ISETP.GE.AND P0, PT, R22, R63, PT ;  /* 0x0000003f1600720c */ /* 0x000fda0003f06270 */
[----:B------:R0:W5:Y:S04]  /*7400*/  @P0 LDG.E R21, desc[UR6][R4.64+0x5800] ;  /* 0x0058000604150981 */ /* 0x000168000c1e1900 */
[----:B------:R0:W5:Y:S02]  /*7410*/  @!P0 LDG.E R21, desc[UR6][R2.64+0x5800] ;  /* 0x0058000602158981 */ /* 0x000164000c1e1900 */
.L_x_9633:
[----:B------:R-:W-:Y:S05]  /*7420*/  BSYNC.RECONVERGENT B0 ;  /* 0x0000000000007941 */ /* 0x000fea0003800200 */
.L_x_9632:
        /* <DEDUP_REMOVED lines=17> */
.L_x_9635:
[----:B------:R-:W-:Y:S05]  /*7540*/  BSYNC.RECONVERGENT B0 ;  /* 0x0000000000007941 */ /* 0x000fea0003800200 */
.L_x_9634:
[----:B------:R-:W-:Y:S04]  /*7550*/  BSSY.RECONVERGENT B0, `(.L_x_9636) ;  /* 0x0000005000007945 */ /* 0x000fe80003800200 */
[----:B------:R-:W-:Y:S05]  /*7560*/  @P0 BRA `(.L_x_9637) ;  /* 0x00000000000c0947 */ /* 0x000fea0003800000 */
[----:B------:R-:W-:-:S13]  /*7570*/  ISETP.GE.AND P0, PT, R24, R63, PT ;  /* 0x0000003f1800720c */ /* 0x000fda0003f06270 */
[----:B------:R0:W5:Y:S04]  /*7580*/  @P0 LDG.E R23, desc[UR6][R4.64+0x6800] ;  /* 0x0068000604170981 */ /* 0x000168000c1e1900 */
[----:B------:R0:W5:Y:S02]  /*7590*/  @!P0 LDG.E R23, desc[UR6][R2.64+0x6800] ;  /* 0x0068000602178981 */ /* 0x000164000c1e1900 */
.L_x_9637:
[----:B------:R-:W-:Y:S05]  /*75a0*/  BSYNC.RECONVERGENT B0 ;  /* 0x0000000000007941 */ /* 0x000fea0003800200 */
.L_x_9636:
[----:B------:R-:W-:Y:S04]  /*75b0*/  BSSY.RECONVERGENT B0, `(.L_x_9638) ;  /* 0x0000005000007945 */ /* 0x000fe80003800200 */
[----:B------:R-:W-:Y:S05]  /*75c0*/  @P1 BRA `(.L_x_9639) ;  /* 0x00000000000c1947 */ /* 0x000fea0003800000 */
[----:B------:R-:W-:-:S13]  /*75d0*/  ISETP.GE.AND P0, PT, R25, R63, PT ;  /* 0x0000003f1900720c */ /* 0x000fda0003f06270 */
[----:B------:R0:W5:Y:S04]  /*75e0*/  @P0 LDG.E R24, desc[UR6][R4.64+0x7000] ;  /* 0x0070000604180981 */ /* 0x000168000c1e1900 */
[----:B------:R0:W5:Y:S02]  /*75f0*/  @!P0 LDG.E R24, desc[UR6][R2.64+0x7000] ;  /* 0x0070000602188981 */ /* 0x000164000c1e1900 */
.L_x_9639:
[----:B------:R-:W-:Y:S05]  /*7600*/  BSYNC.RECONVERGENT B0 ;  /* 0x0000000000007941 */ /* 0x000fea0003800200 */
.L_x_9638:
[----:B------:R-:W-:Y:S04]  /*7610*/  BSSY.RECONVERGENT B0, `(.L_x_9640) ;  /* 0x0000005000007945 */ /* 0x000fe80003800200 */
[----:B------:R-:W-:Y:S05]  /*7620*/  @P2 BRA `(.L_x_9641) ;  /* 0x00000000000c2947 */ /* 0x000fea0003800000 */
[----:B------:R-:W-:-:S13]  /*7630*/  ISETP.GE.AND P0, PT, R26, R63, PT ;  /* 0x0000003f1a00720c */ /* 0x000fda0003f06270 */
[----:B------:R0:W5:Y:S04]  /*7640*/  @P0 LDG.E R25, desc[UR6][R4.64+0x7800] ;  /* 0x0078000604190981 */ /* 0x000168000c1e1900 */
[----:B------:R0:W5:Y:S02]  /*7650*/  @!P0 LDG.E R25, desc[UR6][R2.64+0x7800] ;  /* 0x0078000602198981 */ /* 0x000164000c1e1900 */
.L_x_9641:
[----:B------:R-:W-:Y:S05]  /*7660*/  BSYNC.RECONVERGENT B0 ;  /* 0x0000000000007941 */ /* 0x000fea0003800200 */
.L_x_9640:
[----:B------:R-:W-:Y:S04]  /*7670*/  BSSY.RECONVERGENT B0, `(.L_x_9642) ;  /* 0x0000005000007945 */ /* 0x000fe80003800200 */
[----:B------:R-:W-:Y:S05]  /*7680*/  @P3 BRA `(.L_x_9643) ;  /* 0x00000000000c3947 */ /* 0x000fea0003800000 */
[----:B------:R-:W-:-:S13]  /*7690*/  ISETP.GE.AND P0, PT, R27, R63, PT ;  /* 0x0000003f1b00720c */ /* 0x000fda0003f06270 */
[----:B------:R0:W5:Y:S04]  /*76a0*/  @P0 LDG.E R26, desc[UR6][R4.64+0x8000] ;  /* 0x00800006041a0981 */ /* 0x000168000c1e1900 */
[----:B------:R0:W5:Y:S02]  /*76b0*/  @!P0 LDG.E R26, desc[UR6][R2.64+0x8000] ;  /* 0x00800006021a8981 */ /* 0x000164000c1e1900 */
.L_x_9643:
[----:B------:R-:W-:Y:S05]  /*76c0*/  BSYNC.RECONVERGENT B0 ;  /* 0x0000000000007941 */ /* 0x000fea0003800200 */
.L_x_9642:
[----:B------:R-:W-:Y:S04]  /*76d0*/  BSSY.RECONVERGENT B0, `(.L_x_9644) ;  /* 0x0000005000007945 */ /* 0x000fe80003800200 */
[----:B------:R-:W-:Y:S05]  /*76e0*/  @P4 BRA `(.L_x_9645) ;  /* 0x00000000000c4947 */ /* 0x000fea0003800000 */
[----:B------:R-:W-:-:S13]  /*76f0*/  ISETP.GE.AND P0, PT, R28, R63, PT ;  /* 0x0000003f1c00720c */ /* 0x000fda0003f06270 */
[----:B------:R0:W5:Y:S04]  /*7700*/  @P0 LDG.E R27, desc[UR6][R4.64+0x8800] ;  /* 0x00880006041b0981 */ /* 0x000168000c1e1900 */
[----:B------:R0:W5:Y:S02]  /*7710*/  @!P0 LDG.E R27, desc[UR6][R2.64+0x8800] ;  /* 0x00880006021b8981 */ /* 0x000164000c1e1900 */
.L_x_9645:
[----:B------:R-:W-:Y:S05]  /*7720*/  BSYNC.RECONVERGENT B0 ;  /* 0x0000000000007941 */ /* 0x000fea0003800200 */
.L_x_9644:
[----:B------:R-:W-:Y:S04]  /*7730*/  BSSY.RECONVERGENT B0, `(.L_x_9646) ;  /* 0x0000005000007945 */ /* 0x000fe80003800200 */
[----:B------:R-:W-:Y:S05]  /*7740*/  @P5 BRA `(.L_x_9647) ;  /* 0x00000000000c5947 */ /* 0x000fea0003800000 */
[----:B------:R-:W-:-:S13]  /*7750*/  ISETP.GE.AND P0, PT, R29, R63, PT ;  /* 0x0000003f1d00720c */ /* 0x000fda0003f06270 */
[----:B------:R0:W5:Y:S04]  /*7760*/  @P0 LDG.E R28, desc[UR6][R4.64+0x9000] ;  /* 0x00900006041c0981 */ /* 0x000168000c1e1900 */
[----:B------:R0:W5:Y:S02]  /*7770*/  @!P0 LDG.E R28, desc[UR6][R2.64+0x9000] ;  /* 0x00900006021c8981 */ /* 0x000164000c1e1900 */
.L_x_9647:
[----:B------:R-:W-:Y:S05]  /*7780*/  BSYNC.RECONVERGENT B0 ;  /* 0x0000000000007941 */ /* 0x000fea0003800200 */
.L_x_9646:
        /* <DEDUP_REMOVED lines=34> */
.L_x_9650:
        /* <DEDUP_REMOVED lines=13> */
.L_x_9649:
[----:B------:R-:W-:Y:S05]  /*7a80*/  BSYNC.RECONVERGENT B0 ;  /* 0x0000000000007941 */ /* 0x000fea0003800200 */
.L_x_9648:
        /* <DEDUP_REMOVED lines=39> */
.L_x_9655:
        /* <DEDUP_REMOVED lines=10> */
.L_x_9656:
[----:B------:R-:W-:-:S13]  /*7da0*/  ISETP.GE.AND P0, PT, R6, R5, PT ;  /* 0x000000050600720c */ /* 0x000fda0003f06270 */
[----:B------:R-:W-:Y:S05]  /*7db0*/  @P0 BREAK.RELIABLE B2 ;  /* 0x0000000000020942 */ /* 0x000fea0003800100 */
[----:B------:R-:W-:Y:S05]  /*7dc0*/  @P0 BRA `(.L_x_9657) ;  /* 0x0000000000280947 */ /* 0x000fea0003800000 */
[----:B------:R-:W-:Y:S05]  /*7dd0*/  BSYNC.RELIABLE B2 ;  /* 0x0000000000027941 */ /* 0x000fea0003800100 */
.L_x_9654:
        /* <DEDUP_REMOVED lines=9> */
.L_x_9657:
[----:B------:R-:W-:Y:S05]  /*7e70*/  BSYNC.RECONVERGENT B1 ;  /* 0x0000000000017941 */ /* 0x000fea0003800200 */
.L_x_9653:
        /* <DEDUP_REMOVED lines=31> */
.L_x_9660:
        /* <DEDUP_REMOVED lines=10> */
.L_x_9661:
[----:B------:R-:W-:-:S13]  /*8110*/  ISETP.GE.AND P0, PT, R5, R8, PT ;  /* 0x000000080500720c */ /* 0x000fda0003f06270 */
[----:B------:R-:W-:Y:S05]  /*8120*/  @P0 BREAK.RELIABLE B2 ;  /* 0x0000000000020942 */ /* 0x000fea0003800100 */
[----:B------:R-:W-:Y:S05]  /*8130*/  @P0 BRA `(.L_x_9662) ;  /* 0x0000000000280947 */ /* 0x000fea0003800000 */
[----:B------:R-:W-:Y:S05]  /*8140*/  BSYNC.RELIABLE B2 ;  /* 0x0000000000027941 */ /* 0x000fea0003800100 */
.L_x_9659:
        /* <DEDUP_REMOVED lines=9> */
.L_x_9662:
[----:B------:R-:W-:Y:S05]  /*81e0*/  BSYNC.RECONVERGENT B1 ;  /* 0x0000000000017941 */ /* 0x000fea0003800200 */
.L_x_9658:
        /* <DEDUP_REMOVED lines=12> */
.L_x_9665:
        /* <DEDUP_REMOVED lines=9> */
.L_x_9664:
[----:B------:R-:W-:Y:S05]  /*8340*/  BSYNC.RECONVERGENT B1 ;  /* 0x0000000000017941 */ /* 0x000fea0003800200 */
.L_x_9663:
        /* <DEDUP_REMOVED lines=8> */
.L_x_9652:
[----:B------:R-:W-:Y:S05]  /*83d0*/  BSYNC.RECONVERGENT B0 ;  /* 0x0000000000007941 */ /* 0x000fea0003800200 */
.L_x_9651:
        /* <DEDUP_REMOVED lines=180> */
[----:B--2---:R-:W-:Y:S02]  /*8f20*/  @!P6 ISETP.LT.AND P3, PT, R53, R28, PT ;  /* 0x0000001c3500e20c */ /* 0x004fe40003f61270 */
        /* <DEDUP_REMOVED lines=114> */
[----:B-1----:R-:W-:Y:S02]  /*9650*/  @!P4 ISETP.LT.AND P3, PT, R21, R28, PT ;  /* 0x0000001c1500c20c */ /* 0x002fe40003f61270 */
        /* <DEDUP_REMOVED lines=39> */
[----:B-1----:R-:W-:Y:S01]  /*98d0*/  @!P5 ISETP.LT.AND P3, PT, R25, R28, PT ;  /* 0x0000001c1900d20c */ /* 0x002fe20003f61270 */
[----:B------:R-:W-:Y:S01]  /*98e0*/  IMAD.MOV.U32 R41, RZ, RZ, R25 ;  /* 0x000000ffff297224 */ /* 0x000fe200078e0019 */
[----:B------:R-:W-:Y:S02]  /*98f0*/  @!P5 ISETP.LT.AND P4, PT, R28, R25, PT ;  /* 0x000000191c00d20c */ /* 0x000fe40003f81270 */
        /* <DEDUP_REMOVED lines=26> */
[----:B0-----:R-:W-:Y:S02]  /*9aa0*/  @!P4 ISETP.LT.AND P3, PT, R41, R28, PT ;  /* 0x0000001c2900c20c */ /* 0x001fe40003f61270 */
        /* <DEDUP_REMOVED lines=116> */
.L_x_9666:
        /* <DEDUP_REMOVED lines=122> */
.L_x_9669:
[----:B------:R-:W-:Y:S05]  /*a990*/  NANOSLEEP 0x1c2 ;  /* 0x000001c20000795d */ /* 0x000fea0003800000 */
[----:B------:R-:W-:Y:S01]  /*a9a0*/  NOP ;  /* 0x0000000000007918 */ /* 0x000fe20000000000 */
.L_x_9670:
        /* <DEDUP_REMOVED lines=12> */
.L_x_9789:
[----:B------:R-:W-:Y:S05]  /*aa70*/  @!P3 BRA `(.L_x_9672) ;  /* 0x000000000038b947 */ /* 0x000fea0003800000 */
[----:B------:R-:W-:-:S13]  /*aa80*/  ISETP.GT.U32.AND P4, PT, R33, 0x1f3, PT ;  /* 0x000001f32100780c */ /* 0x000fda0003f84070 */
.L_x_9676:
[----:B------:R-:W-:Y:S05]  /*aa90*/  YIELD ;  /* 0x0000000000007946 */ /* 0x000fea0003800000 */
[----:B------:R-:W-:Y:S05]  /*aaa0*/  @P4 BRA `(.L_x_9673) ;  /* 0x0000000000084947 */ /* 0x000fea0003800000 */
[----:B------:R1:W-:Y:S06]  /*aab0*/  MEMBAR.SC.CTA ;  /* 0x0000000000007992 */ /* 0x0003ec0000000000 */
[----:B-1----:R-:W-:Y:S05]  /*aac0*/  BRA `(.L_x_9674) ;  /* 0x0000000000087947 */ /* 0x002fea0003800000 */
.L_x_9673:
[----:B------:R-:W-:Y:S05]  /*aad0*/  NANOSLEEP 0x15e ;  /* 0x0000015e0000795d */ /* 0x000fea0003800000 */
[----:B------:R-:W-:Y:S01]  /*aae0*/  NOP ;  /* 0x0000000000007918 */ /* 0x000fe20000000000 */
.L_x_9674:
[----:B------:R-:W2:Y:S01]  /*aaf0*/  LD.E.128.STRONG.GPU R28, desc[UR6][R34.64+0x200] ;  /* 0x00020006221c7980 */ /* 0x000ea2000c10fd00 */
[----:B------:R-:W-:Y:S01]  /*ab00*/  UMOV UR4, 0xffffffff ;  /* 0xffffffff00047882 */ /* 0x000fe20000000000 */
[----:B--2---:R-:W-:-:S04]  /*ab10*/  ISETP.NE.U32.AND P3, PT, R28, 0x63, PT ;  /* 0x000000631c00780c */ /* 0x004fc80003f65070 */
[----:B------:R-:W-:Y:S01]  /*ab20*/  ISETP.NE.AND.EX P3, PT, R29, RZ, PT, P3 ;  /* 0x000000ff1d00720c */ /* 0x000fe20003f65330 */
[----:B------:R-:W-:-:S12]  /*ab30*/  BRA.DIV UR4, `(.L_x_9675) ;  /* 0x0000004604747947 */ /* 0x000fd8000b800000 */
[----:B------:R-:W-:-:S13]  /*ab40*/  VOTE.ANY P3, !P3 ;  /* 0x0000000000ff7806 */ /* 0x000fda0005860100 */
.L_x_9792:
[----:B------:R-:W-:Y:S05]  /*ab50*/  @P3 BRA `(.L_x_9676) ;  /* 0xfffffffc00cc3947 */ /* 0x000fea000383ffff */
.L_x_9672:
        /* <DEDUP_REMOVED lines=61> */
.L_x_9806:
[----:B------:R-:W-:Y:S05]  /*af30*/  @!P6 BRA `(.L_x_9678) ;  /* 0x000000040034e947 */ /* 0x000fea0003800000 */
.L_x_9686:
        /* <DEDUP_REMOVED lines=8> */
.L_x_9809:
[----:B------:R-:W-:Y:S05]  /*afc0*/  @!P3 BRA `(.L_x_9680) ;  /* 0x00000000003cb947 */ /* 0x000fea0003800000 */
.L_x_9684:
[----:B------:R-:W-:Y:S05]  /*afd0*/  YIELD ;  /* 0x0000000000007946 */ /* 0x000fea0003800000 */
[----:B------:R-:W1:Y:S02]  /*afe0*/  LDCU UR4, c[0x0][0x370] ;  /* 0x00006e00ff0477ac */ /* 0x000e640008000800 */
[----:B-1----:R-:W-:-:S09]  /*aff0*/  UISETP.GT.U32.AND UP0, UPT, UR4, 0x1f3, UPT ;  /* 0x000001f30400788c */ /* 0x002fd2000bf04070 */
[----:B------:R-:W-:Y:S05]  /*b000*/  BRA.U UP0, `(.L_x_9681) ;  /* 0x0000000100087547 */ /* 0x000fea000b800000 */
[----:B------:R1:W-:Y:S06]  /*b010*/  MEMBAR.SC.CTA ;  /* 0x0000000000007992 */ /* 0x0003ec0000000000 */
[----:B-1----:R-:W-:Y:S05]  /*b020*/  BRA `(.L_x_9682) ;  /* 0x0000000000087947 */ /* 0x002fea0003800000 */
.L_x_9681:
[----:B------:R-:W-:Y:S05]  /*b030*/  NANOSLEEP 0x15e ;  /* 0x0000015e0000795d */ /* 0x000fea0003800000 */
[----:B------:R-:W-:Y:S01]  /*b040*/  NOP ;  /* 0x0000000000007918 */ /* 0x000fe20000000000 */
.L_x_9682:
[----:B------:R-:W2:Y:S01]  /*b050*/  LD.E.128.STRONG.GPU R28, desc[UR6][R34.64+-0x200] ;  /* 0xfffe0006221c7980 */ /* 0x000ea2000c10fd00 */
[----:B------:R-:W-:Y:S01]  /*b060*/  UMOV UR4, 0xffffffff ;  /* 0xffffffff00047882 */ /* 0x000fe20000000000 */
[----:B--2---:R-:W-:-:S04]  /*b070*/  ISETP.NE.U32.AND P3, PT, R28, 0x63, PT ;  /* 0x000000631c00780c */ /* 0x004fc80003f65070 */
[----:B------:R-:W-:Y:S01]  /*b080*/  ISETP.NE.AND.EX P3, PT, R29, RZ, PT, P3 ;  /* 0x000000ff1d00720c */ /* 0x000fe20003f65330 */
[----:B------:R-:W-:-:S12]  /*b090*/  BRA.DIV UR4, `(.L_x_9683) ;  /* 0x0000004a04107947 */ /* 0x000fd8000b800000 */
[----:B------:R-:W-:-:S13]  /*b0a0*/  VOTE.ANY P3, !P3 ;  /* 0x0000000000ff7806 */ /* 0x000fda0005860100 */
.L_x_9812:
[----:B------:R-:W-:Y:S05]  /*b0b0*/  @P3 BRA `(.L_x_9684) ;  /* 0xfffffffc00c43947 */ /* 0x000fea000383ffff */
.L_x_9680:
        /* <DEDUP_REMOVED lines=52> */
.L_x_9826:
[----:B------:R-:W-:Y:S05]  /*b400*/  @P3 BRA `(.L_x_9686) ;  /* 0xfffffff800cc3947 */ /* 0x000fea000383ffff */
.L_x_9678:
        /* <DEDUP_REMOVED lines=20> */
.L_x_9688:
[----:B------:R-:W-:Y:S05]  /*b550*/  BSYNC.RECONVERGENT B0 ;  /* 0x0000000000007941 */ /* 0x000fea0003800200 */
.L_x_9687:
[----:B------:R1:W-:Y:S01]  /*b560*/  @!P3 STS.64 [R39+0x90], R32 ;  /* 0x000090202700b388 */ /* 0x0003e20000000a00 */
[----:B------:R-:W-:Y:S02]  /*b570*/  IMAD.MOV.U32 R35, RZ, RZ, R67 ;  /* 0x000000ffff237224 */ /* 0x000fe400078e0043 */
[----:B------:R-:W-:-:S07]  /*b580*/  @!P3 IMAD.MOV.U32 R35, RZ, RZ, R32 ;  /* 0x000000ffff23b224 */ /* 0x000fce00078e0020 */
.L_x_9668:
        /* <DEDUP_REMOVED lines=11> */
.L_x_9667:
        /* <DEDUP_REMOVED lines=121> */
.L_x_9693:
        /* <DEDUP_REMOVED lines=10> */
.L_x_9692:
[----:B------:R-:W-:Y:S05]  /*be70*/  BSYNC.RECONVERGENT B1 ;  /* 0x0000000000017941 */ /* 0x000fea0003800200 */
.L_x_9691:
        /* <DEDUP_REMOVED lines=18> */
.L_x_9696:
        /* <DEDUP_REMOVED lines=40> */
.L_x_9695:
[----:B------:R-:W-:Y:S05]  /*c220*/  BSYNC.RECONVERGENT B1 ;  /* 0x0000000000017941 */ /* 0x000fea0003800200 */
.L_x_9694:
        /* <DEDUP_REMOVED lines=27> */
.L_x_9698:
[----:B------:R-:W-:Y:S05]  /*c3e0*/  BSYNC.RECONVERGENT B1 ;  /* 0x0000000000017941 */ /* 0x000fea0003800200 */
.L_x_9697:
        /* <DEDUP_REMOVED lines=9> */
.L_x_9690:
[----:B------:R-:W-:Y:S05]  /*c480*/  BSYNC.RECONVERGENT B0 ;  /* 0x0000000000007941 */ /* 0x000fea0003800200 */
.L_x_9689:
        /* <DEDUP_REMOVED lines=11> */
.L_x_9700:
[----:B------:R-:W-:Y:S05]  /*c540*/  BSYNC.RECONVERGENT B0 ;  /* 0x0000000000007941 */ /* 0x000fea0003800200 */
.L_x_9699:
[----:B-1----:R-:W-:Y:S01]  /*c550*/  VIADD R23, R65, 0x200 ;  /* 0x0000020041177836 */ /* 0x002fe20000000000 */
[----:B------:R-:W-:Y:S04]  /*c560*/  BSSY.RECONVERGENT B0, `(.L_x_9701) ;  /* 0x0000006000007945 */ /* 0x000fe80003800200 */
[----:B------:R-:W-:-:S13]  /*c570*/  ISETP.GE.AND P3, PT, R23, R62, PT ;  /* 0x0000003e1700720c */ /* 0x000fda0003f66270 */
[----:B------:R-:W-:Y:S05]  /*c580*/  @P3 BRA `(.L_x_9702) ;  /* 0x00000000000c3947 */ /* 0x000fea0003800000 */
[----:B------:R-:W-:-:S13]  /*c590*/  ISETP.GE.AND P3, PT, R23, R63, PT ;  /* 0x0000003f1700720c */ /* 0x000fda0003f66270 */
[----:B------:R1:W5:Y:S04]  /*c5a0*/  @P3 LDG.E R23, desc[UR6][R16.64+0x800] ;  /* 0x0008000610173981 */ /* 0x000368000c1e1900 */
[----:B------:R1:W5:Y:S02]  /*c5b0*/  @!P3 LDG.E R23, desc[UR6][R18.64+0x800] ;  /* 0x000800061217b981 */ /* 0x000364000c1e1900 */
.L_x_9702:
[----:B------:R-:W-:Y:S05]  /*c5c0*/  BSYNC.RECONVERGENT B0 ;  /* 0x0000000000007941 */ /* 0x000fea0003800200 */
.L_x_9701:
[----:B----4-:R-:W-:Y:S01]  /*c5d0*/  LOP3.LUT R25, R65, 0x400, RZ, 0xfc, !PT ;  /* 0x0000040041197812 */ /* 0x010fe200078efcff */
[----:B------:R-:W-:Y:S03]  /*c5e0*/  BSSY.RECONVERGENT B0, `(.L_x_9703) ;  /* 0x0000006000007945 */ /* 0x000fe60003800200 */
[----:B------:R-:W-:-:S13]  /*c5f0*/  ISETP.GE.AND P3, PT, R25, R62, PT ;  /* 0x0000003e1900720c */ /* 0x000fda0003f66270 */
[----:B------:R-:W-:Y:S05]  /*c600*/  @P3 BRA `(.L_x_9704) ;  /* 0x00000000000c3947 */ /* 0x000fea0003800000 */
[----:B------:R-:W-:-:S13]  /*c610*/  ISETP.GE.AND P3, PT, R25, R63, PT ;  /* 0x0000003f1900720c */ /* 0x000fda0003f66270 */
[----:B------:R3:W5:Y:S04]  /*c620*/  @P3 LDG.E R25, desc[UR6][R16.64+0x1000] ;  /* 0x0010000610193981 */ /* 0x000768000c1e1900 */
[----:B------:R3:W5:Y:S02]  /*c630*/  @!P3 LDG.E R25, desc[UR6][R18.64+0x1000] ;  /* 0x001000061219b981 */ /* 0x000764000c1e1900 */
.L_x_9704:
[----:B------:R-:W-:Y:S05]  /*c640*/  BSYNC.RECONVERGENT B0 ;  /* 0x0000000000007941 */ /* 0x000fea0003800200 */
.L_x_9703:
[----:B0-----:R-:W-:Y:S01]  /*c650*/  VIADD R34, R65, 0x600 ;  /* 0x0000060041227836 */ /* 0x001fe20000000000 */
[----:B------:R-:W-:Y:S04]  /*c660*/  BSSY.RECONVERGENT B0, `(.L_x_9705) ;  /* 0x0000006000007945 */ /* 0x000fe80003800200 */
[----:B------:R-:W-:-:S13]  /*c670*/  ISETP.GE.AND P3, PT, R34, R62, PT ;  /* 0x0000003e2200720c */ /* 0x000fda0003f66270 */
[----:B------:R-:W-:Y:S05]  /*c680*/  @P3 BRA `(.L_x_9706) ;  /* 0x00000000000c3947 */ /* 0x000fea0003800000 */
[----:B------:R-:W-:-:S13]  /*c690*/  ISETP.GE.AND P3, PT, R34, R63, PT ;  /* 0x0000003f2200720c */ /* 0x000fda0003f66270 */
[----:B------:R0:W5:Y:S04]  /*c6a0*/  @P3 LDG.E R34, desc[UR6][R16.64+0x1800] ;  /* 0x0018000610223981 */ /* 0x000168000c1e1900 */
[----:B------:R0:W5:Y:S02]  /*c6b0*/  @!P3 LDG.E R34, desc[UR6][R18.64+0x1800] ;  /* 0x001800061222b981 */ /* 0x000164000c1e1900 */
.L_x_9706:
[----:B------:R-:W-:Y:S05]  /*c6c0*/  BSYNC.RECONVERGENT B0 ;  /* 0x0000000000007941 */ /* 0x000fea0003800200 */
.L_x_9705:
[----:B------:R-:W-:Y:S01]  /*c6d0*/  LOP3.LUT R35, R65, 0x800, RZ, 0xfc, !PT ;  /* 0x0000080041237812 */ /* 0x000fe200078efcff */
[----:B------:R-:W-:Y:S03]  /*c6e0*/  BSSY.RECONVERGENT B0, `(.L_x_9707) ;  /* 0x0000006000007945 */ /* 0x000fe60003800200 */
[----:B------:R-:W-:-:S13]  /*c6f0*/  ISETP.GE.AND P3, PT, R35, R62, PT ;  /* 0x0000003e2300720c */ /* 0x000fda0003f66270 */
[----:B------:R-:W-:Y:S05]  /*c700*/  @P3 BRA `(.L_x_9708) ;  /* 0x00000000000c3947 */ /* 0x000fea0003800000 */
[----:B------:R-:W-:-:S13]  /*c710*/  ISETP.GE.AND P3, PT, R35, R63, PT ;  /* 0x0000003f2300720c */ /* 0x000fda0003f66270 */
[----:B------:R4:W5:Y:S04]  /*c720*/  @P3 LDG.E R35, desc[UR6][R16.64+0x2000] ;  /* 0x0020000610233981 */ /* 0x000968000c1e1900 */
[----:B------:R4:W5:Y:S02]  /*c730*/  @!P3 LDG.E R35, desc[UR6][R18.64+0x2000] ;  /* 0x002000061223b981 */ /* 0x000964000c1e1900 */
.L_x_9708:
[----:B------:R-:W-:Y:S05]  /*c740*/  BSYNC.RECONVERGENT B0 ;  /* 0x0000000000007941 */ /* 0x000fea0003800200 */
.L_x_9707:
[----:B------:R-:W-:Y:S01]  /*c750*/  VIADD R41, R65, 0xa00 ;  /* 0x00000a0041297836 */ /* 0x000fe20000000000 */
[----:B------:R-:W-:Y:S04]  /*c760*/  BSSY.RECONVERGENT B0, `(.L_x_9709) ;  /* 0x0000006000007945 */ /* 0x000fe80003800200 */
[----:B------:R-:W-:-:S13]  /*c770*/  ISETP.GE.AND P3, PT, R41, R62, PT ;  /* 0x0000003e2900720c */ /* 0x000fda0003f66270 */
[----:B------:R-:W-:Y:S05]  /*c780*/  @P3 BRA `(.L_x_9710) ;  /* 0x00000000000c3947 */ /* 0x000fea0003800000 */
[----:B------:R-:W-:-:S13]  /*c790*/  ISETP.GE.AND P3, PT, R41, R63, PT ;  /* 0x0000003f2900720c */ /* 0x000fda0003f66270 */
[----:B------:R0:W5:Y:S04]  /*c7a0*/  @P3 LDG.E R41, desc[UR6][R16.64+0x2800] ;  /* 0x0028000610293981 */ /* 0x000168000c1e1900 */
[----:B------:R0:W5:Y:S02]  /*c7b0*/  @!P3 LDG.E R41, desc[UR6][R18.64+0x2800] ;  /* 0x002800061229b981 */ /* 0x000164000c1e1900 */
.L_x_9710:
[----:B------:R-:W-:Y:S05]  /*c7c0*/  BSYNC.RECONVERGENT B0 ;  /* 0x0000000000007941 */ /* 0x000fea0003800200 */
.L_x_9709:
[----:B------:R-:W-:Y:S01]  /*c7d0*/  LOP3.LUT R48, R65, 0xc00, RZ, 0xfc, !PT ;  /* 0x00000c0041307812 */ /* 0x000fe200078efcff */
[----:B------:R-:W-:Y:S03]  /*c7e0*/  BSSY.RECONVERGENT B0, `(.L_x_9711) ;  /* 0x0000006000007945 */ /* 0x000fe60003800200 */
[----:B------:R-:W-:-:S13]  /*c7f0*/  ISETP.GE.AND P3, PT, R48, R62, PT ;  /* 0x0000003e3000720c */ /* 0x000fda0003f66270 */
[----:B------:R-:W-:Y:S05]  /*c800*/  @P3 BRA `(.L_x_9712) ;  /* 0x00000000000c3947 */ /* 0x000fea0003800000 */
[----:B------:R-:W-:-:S13]  /*c810*/  ISETP.GE.AND P3, PT, R48, R63, PT ;  /* 0x0000003f3000720c */ /* 0x000fda0003f66270 */
[----:B------:R0:W5:Y:S04]  /*c820*/  @P3 LDG.E R48, desc[UR6][R16.64+0x3000] ;  /* 0x0030000610303981 */ /* 0x000168000c1e1900 */
[----:B------:R0:W5:Y:S02]  /*c830*/  @!P3 LDG.E R48, desc[UR6][R18.64+0x3000] ;  /* 0x003000061230b981 */ /* 0x000164000c1e1900 */
.L_x_9712:
[----:B------:R-:W-:Y:S05]  /*c840*/  BSYNC.RECONVERGENT B0 ;  /* 0x0000000000007941 */ /* 0x000fea0003800200 */
.L_x_9711:
[----:B------:R-:W-:Y:S01]  /*c850*/  VIADD R50, R65, 0xe00 ;  /* 0x00000e0041327836 */ /* 0x000fe20000000000 */
[----:B------:R-:W-:Y:S04]  /*c860*/  BSSY.RECONVERGENT B0, `(.L_x_9713) ;  /* 0x0000006000007945 */ /* 0x000fe80003800200 */
[----:B------:R-:W-:-:S13]  /*c870*/  ISETP.GE.AND P3, PT, R50, R62, PT ;  /* 0x0000003e3200720c */ /* 0x000fda0003f66270 */
[----:B------:R-:W-:Y:S05]  /*c880*/  @P3 BRA `(.L_x_9714) ;  /* 0x00000000000c3947 */ /* 0x000fea0003800000 */
[----:B------:R-:W-:-:S13]  /*c890*/  ISETP.GE.AND P3, PT, R50, R63, PT ;  /* 0x0000003f3200720c */ /* 0x000fda0003f66270 */
[----:B------:R0:W5:Y:S04]  /*c8a0*/  @P3 LDG.E R50, desc[UR6][R16.64+0x3800] ;  /* 0x0038000610323981 */ /* 0x000168000c1e1900 */
[----:B------:R0:W5:Y:S02]  /*c8b0*/  @!P3 LDG.E R50, desc[UR6][R18.64+0x3800] ;  /* 0x003800061232b981 */ /* 0x000164000c1e1900 */
.L_x_9714:
[----:B------:R-:W-:Y:S05]  /*c8c0*/  BSYNC.RECONVERGENT B0 ;  /* 0x0000000000007941 */ /* 0x000fea0003800200 */
.L_x_9713:
[----:B------:R-:W-:Y:S01]  /*c8d0*/  LOP3.LUT R51, R65, 0x1000, RZ, 0xfc, !PT ;  /* 0x0000100041337812 */ /* 0x000fe200078efcff */
[----:B------:R-:W-:Y:S03]  /*c8e0*/  BSSY.RECONVERGENT B0, `(.L_x_9715) ;  /* 0x0000006000007945 */ /* 0x000fe60003800200 */
[----:B------:R-:W-:-:S13]  /*c8f0*/  ISETP.GE.AND P3, PT, R51, R62, PT ;  /* 0x0000003e3300720c */ /* 0x000fda0003f66270 */
[----:B------:R-:W-:Y:S05]  /*c900*/  @P3 BRA `(.L_x_9716) ;  /* 0x00000000000c3947 */ /* 0x000fea0003800000 */
[----:B------:R-:W-:-:S13]  /*c910*/  ISETP.GE.AND P3, PT, R51, R63, PT ;  /* 0x0000003f3300720c */ /* 0x000fda0003f66270 */
[----:B------:R0:W5:Y:S04]  /*c920*/  @P3 LDG.E R51, desc[UR6][R16.64+0x4000] ;  /* 0x0040000610333981 */ /* 0x000168000c1e1900 */
[----:B------:R0:W5:Y:S02]  /*c930*/  @!P3 LDG.E R51, desc[UR6][R18.64+0x4000] ;  /* 0x004000061233b981 */ /* 0x000164000c1e1900 */
.L_x_9716:
[----:B------:R-:W-:Y:S05]  /*c940*/  BSYNC.RECONVERGENT B0 ;  /* 0x0000000000007941 */ /* 0x000fea0003800200 */
.L_x_9715:
[----:B------:R-:W-:Y:S01]  /*c950*/  VIADD R52, R65, 0x1200 ;  /* 0x0000120041347836 */ /* 0x000fe20000000000 */
[----:B------:R-:W-:Y:S04]  /*c960*/  BSSY.RECONVERGENT B0, `(.L_x_9717) ;  /* 0x0000006000007945 */ /* 0x000fe80003800200 */
[----:B------:R-:W-:-:S13]  /*c970*/  ISETP.GE.AND P3, PT, R52, R62, PT ;  /* 0x0000003e3400720c */ /* 0x000fda0003f66270 */
[----:B------:R-:W-:Y:S05]  /*c980*/  @P3 BRA `(.L_x_9718) ;  /* 0x00000000000c3947 */ /* 0x000fea0003800000 */
[----:B------:R-:W-:-:S13]  /*c990*/  ISETP.GE.AND P3, PT, R52, R63, PT ;  /* 0x0000003f3400720c */ /* 0x000fda0003f66270 */
[----:B------:R0:W5:Y:S04]  /*c9a0*/  @P3 LDG.E R52, desc[UR6][R16.64+0x4800] ;  /* 0x0048000610343981 */ /* 0x000168000c1e1900 */
[----:B------:R0:W5:Y:S02]  /*c9b0*/  @!P3 LDG.E R52, desc[UR6][R18.64+0x4800] ;  /* 0x004800061234b981 */ /* 0x000164000c1e1900 */
.L_x_9718:
[----:B------:R-:W-:Y:S05]  /*c9c0*/  BSYNC.RECONVERGENT B0 ;  /* 0x0000000000007941 */ /* 0x000fea0003800200 */
.L_x_9717:
[----:B------:R-:W-:Y:S01]  /*c9d0*/  LOP3.LUT R53, R65, 0x1400, RZ, 0xfc, !PT ;  /* 0x0000140041357812 */ /* 0x000fe200078efcff */
[----:B------:R-:W-:Y:S03]  /*c9e0*/  BSSY.RECONVERGENT B0, `(.L_x_9719) ;  /* 0x0000006000007945 */ /* 0x000fe60003800200 */
[----:B------:R-:W-:-:S13]  /*c9f0*/  ISETP.GE.AND P3, PT, R53, R62, PT ;  /* 0x0000003e3500720c */ /* 0x000fda0003f66270 */
[----:B------:R-:W-:Y:S05]  /*ca00*/  @P3 BRA `(.L_x_9720) ;  /* 0x00000000000c3947 */ /* 0x000fea0003800000 */
[----:B------:R-:W-:-:S13]  /*ca10*/  ISETP.GE.AND P3, PT, R53, R63, PT ;  /* 0x0000003f3500720c */ /* 0x000fda0003f66270 */
[----:B------:R0:W5:Y:S04]  /*ca20*/  @P3 LDG.E R53, desc[UR6][R16.64+0x5000] ;  /* 0x0050000610353981 */ /* 0x000168000c1e1900 */
[----:B------:R0:W5:Y:S02]  /*ca30*/  @!P3 LDG.E R53, desc[UR6][R18.64+0x5000] ;  /* 0x005000061235b981 */ /* 0x000164000c1e1900 */
.L_x_9720:
[----:B------:R-:W-:Y:S05]  /*ca40*/  BSYNC.RECONVERGENT B0 ;  /* 0x0000000000007941 */ /* 0x000fea0003800200 */
.L_x_9719:
[----:B------:R-:W-:Y:S01]  /*ca50*/  VIADD R54, R65, 0x1600 ;  /* 0x0000160041367836 */ /* 0x000fe20000000000 */
[----:B------:R-:W-:Y:S04]  /*ca60*/  BSSY.RECONVERGENT B0, `(.L_x_9721) ;  /* 0x0000006000007945 */ /* 0x000fe80003800200 */
[----:B------:R-:W-:-:S13]  /*ca70*/  ISETP.GE.AND P3, PT, R54, R62, PT ;  /* 0x0000003e3600720c */ /* 0x000fda0003f66270 */
[----:B------:R-:W-:Y:S05]  /*ca80*/  @P3 BRA `(.L_x_9722) ;  /* 0x00000000000c3947 */ /* 0x000fea0003800000 */
[----:B------:R-:W-:-:S13]  /*ca90*/  ISETP.GE.AND P3, PT, R54, R63, PT ;  /* 0x0000003f3600720c */ /* 0x000fda0003f66270 */
[----:B------:R0:W5:Y:S04]  /*caa0*/  @P3 LDG.E R54, desc[UR6][R16.64+0x5800] ;  /* 0x0058000610363981 */ /* 0x000168000c1e1900 */
[----:B------:R0:W5:Y:S02]  /*cab0*/  @!P3 LDG.E R54, desc[UR6][R18.64+0x5800] ;  /* 0x005800061236b981 */ /* 0x000164000c1e1900 */
.L_x_9722:
[----:B------:R-:W-:Y:S05]  /*cac0*/  BSYNC.RECONVERGENT B0 ;  /* 0x0000000000007941 */ /* 0x000fea0003800200 */
.L_x_9721:
[----:B------:R-:W-:Y:S01]  /*cad0*/  LOP3.LUT R55, R65, 0x1800, RZ, 0xfc, !PT ;  /* 0x0000180041377812 */ /* 0x000fe200078efcff */
[----:B------:R-:W-:Y:S03]  /*cae0*/  BSSY.RECONVERGENT B0, `(.L_x_9723) ;  /* 0x0000006000007945 */ /* 0x000fe60003800200 */
[----:B------:R-:W-:-:S13]  /*caf0*/  ISETP.GE.AND P3, PT, R55, R62, PT ;  /* 0x0000003e3700720c */ /* 0x000fda0003f66270 */
[----:B------:R-:W-:Y:S05]  /*cb00*/  @P3 BRA `(.L_x_9724) ;  /* 0x00000000000c3947 */ /* 0x000fea0003800000 */
[----:B------:R-:W-:-:S13]  /*cb10*/  ISETP.GE.AND P3, PT, R55, R63, PT ;  /* 0x0000003f3700720c */ /* 0x000fda0003f66270 */
[----:B------:R0:W5:Y:S04]  /*cb20*/  @P3 LDG.E R55, desc[UR6][R16.64+0x6000] ;  /* 0x0060000610373981 */ /* 0x000168000c1e1900 */
[----:B------:R0:W5:Y:S02]  /*cb30*/  @!P3 LDG.E R55, desc[UR6][R18.64+0x6000] ;  /* 0x006000061237b981 */ /* 0x000164000c1e1900 */
.L_x_9724:
[----:B------:R-:W-:Y:S05]  /*cb40*/  BSYNC.RECONVERGENT B0 ;  /* 0x0000000000007941 */ /* 0x000fea0003800200 */
.L_x_9723:
[----:B------:R-:W-:Y:S01]  /*cb50*/  VIADD R56, R65, 0x1a00 ;  /* 0x00001a0041387836 */ /* 0x000fe20000000000 */
[----:B------:R-:W-:Y:S04]  /*cb60*/  BSSY.RECONVERGENT B0, `(.L_x_9725) ;  /* 0x0000006000007945 */ /* 0x000fe80003800200 */
[----:B------:R-:W-:-:S13]  /*cb70*/  ISETP.GE.AND P3, PT, R56, R62, PT ;  /* 0x0000003e3800720c */ /* 0x000fda0003f66270 */
[----:B------:R-:W-:Y:S05]  /*cb80*/  @P3 BRA `(.L_x_9726) ;  /* 0x00000000000c3947 */ /* 0x000fea0003800000 */
[----:B------:R-:W-:-:S13]  /*cb90*/  ISETP.GE.AND P3, PT, R56, R63, PT ;  /* 0x0000003f3800720c */ /* 0x000fda0003f66270 */
[----:B------:R0:W5:Y:S04]  /*cba0*/  @P3 LDG.E R56, desc[UR6][R16.64+0x6800] ;  /* 0x0068000610383981 */ /* 0x000168000c1e1900 */
[----:B------:R0:W5:Y:S02]  /*cbb0*/  @!P3 LDG.E R56, desc[UR6][R18.64+0x6800] ;  /* 0x006800061238b981 */ /* 0x000164000c1e1900 */
.L_x_9726:
[----:B------:R-:W-:Y:S05]  /*cbc0*/  BSYNC.RECONVERGENT B0 ;  /* 0x0000000000007941 */ /* 0x000fea0003800200 */
.L_x_9725:
[----:B------:R-:W-:Y:S01]  /*cbd0*/  LOP3.LUT R57, R65, 0x1c00, RZ, 0xfc, !PT ;  /* 0x00001c0041397812 */ /* 0x000fe200078efcff */
[----:B------:R-:W-:Y:S03]  /*cbe0*/  BSSY.RECONVERGENT B0, `(.L_x_9727) ;  /* 0x0000006000007945 */ /* 0x000fe60003800200 */
[----:B------:R-:W-:-:S13]  /*cbf0*/  ISETP.GE.AND P3, PT, R57, R62, PT ;  /* 0x0000003e3900720c */ /* 0x000fda0003f66270 */
[----:B------:R-:W-:Y:S05]  /*cc00*/  @P3 BRA `(.L_x_9728) ;  /* 0x00000000000c3947 */ /* 0x000fea0003800000 */
[----:B------:R-:W-:-:S13]  /*cc10*/  ISETP.GE.AND P3, PT, R57, R63, PT ;  /* 0x0000003f3900720c */ /* 0x000fda0003f66270 */
[----:B------:R0:W5:Y:S04]  /*cc20*/  @P3 LDG.E R57, desc[UR6][R16.64+0x7000] ;  /* 0x0070000610393981 */ /* 0x000168000c1e1900 */
[----:B------:R0:W5:Y:S02]  /*cc30*/  @!P3 LDG.E R57, desc[UR6][R18.64+0x7000] ;  /* 0x007000061239b981 */ /* 0x000164000c1e1900 */
.L_x_9728:
[----:B------:R-:W-:Y:S05]  /*cc40*/  BSYNC.RECONVERGENT B0 ;  /* 0x0000000000007941 */ /* 0x000fea0003800200 */
.L_x_9727:
[----:B------:R-:W-:Y:S01]  /*cc50*/  VIADD R58, R65, 0x1e00 ;  /* 0x00001e00413a7836 */ /* 0x000fe20000000000 */
[----:B------:R-:W-:Y:S04]  /*cc60*/  BSSY.RECONVERGENT B0, `(.L_x_9729) ;  /* 0x0000006000007945 */ /* 0x000fe80003800200 */
[----:B------:R-:W-:-:S13]  /*cc70*/  ISETP.GE.AND P3, PT, R58, R62, PT ;  /* 0x0000003e3a00720c */ /* 0x000fda0003f66270 */
[----:B------:R-:W-:Y:S05]  /*cc80*/  @P3 BRA `(.L_x_9730) ;  /* 0x00000000000c3947 */ /* 0x000fea0003800000 */
[----:B------:R-:W-:-:S13]  /*cc90*/  ISETP.GE.AND P3, PT, R58, R63, PT ;  /* 0x0000003f3a00720c */ /* 0x000fda0003f66270 */
[----:B------:R0:W5:Y:S04]  /*cca0*/  @P3 LDG.E R58, desc[UR6][R16.64+0x7800] ;  /* 0x00780006103a3981 */ /* 0x000168000c1e1900 */
[----:B------:R0:W5:Y:S02]  /*ccb0*/  @!P3 LDG.E R58, desc[UR6][R18.64+0x7800] ;  /* 0x00780006123ab981 */ /* 0x000164000c1e1900 */
.L_x_9730:
[----:B------:R-:W-:Y:S05]  /*ccc0*/  BSYNC.RECONVERGENT B0 ;  /* 0x0000000000007941 */ /* 0x000fea0003800200 */
.L_x_9729:
[----:B------:R-:W-:Y:S01]  /*ccd0*/  LOP3.LUT R59, R65, 0x2000, RZ, 0xfc, !PT ;  /* 0x00002000413b7812 */ /* 0x000fe200078efcff */
[----:B------:R-:W-:Y:S03]  /*cce0*/  BSSY.RECONVERGENT B0, `(.L_x_9731) ;  /* 0x0000006000007945 */ /* 0x000fe60003800200 */
[----:B------:R-:W-:-:S13]  /*ccf0*/  ISETP.GE.AND P3, PT, R59, R62, PT ;  /* 0x0000003e3b00720c */ /* 0x000fda0003f66270 */
[----:B------:R-:W-:Y:S05]  /*cd00*/  @P3 BRA `(.L_x_9732) ;  /* 0x00000000000c3947 */ /* 0x000fea0003800000 */
[----:B------:R-:W-:-:S13]  /*cd10*/  ISETP.GE.AND P3, PT, R59, R63, PT ;  /* 0x0000003f3b00720c */ /* 0x000fda0003f66270 */
[----:B------:R0:W5:Y:S04]  /*cd20*/  @P3 LDG.E R59, desc[UR6][R16.64+0x8000] ;  /* 0x00800006103b3981 */ /* 0x000168000c1e1900 */
[----:B------:R0:W5:Y:S02]  /*cd30*/  @!P3 LDG.E R59, desc[UR6][R18.64+0x8000] ;  /* 0x00800006123bb981 */ /* 0x000164000c1e1900 */
.L_x_9732:
[----:B------:R-:W-:Y:S05]  /*cd40*/  BSYNC.RECONVERGENT B0 ;  /* 0x0000000000007941 */ /* 0x000fea0003800200 */
.L_x_9731:
[----:B------:R-:W-:Y:S01]  /*cd50*/  VIADD R60, R65, 0x2200 ;  /* 0x00002200413c7836 */ /* 0x000fe20000000000 */
[----:B------:R-:W-:Y:S04]  /*cd60*/  BSSY.RECONVERGENT B0, `(.L_x_9733) ;  /* 0x0000006000007945 */ /* 0x000fe80003800200 */
[----:B------:R-:W-:-:S13]  /*cd70*/  ISETP.GE.AND P3, PT, R60, R62, PT ;  /* 0x0000003e3c00720c */ /* 0x000fda0003f66270 */
[----:B------:R-:W-:Y:S05]  /*cd80*/  @P3 BRA `(.L_x_9734) ;  /* 0x00000000000c3947 */ /* 0x000fea0003800000 */
[----:B------:R-:W-:-:S13]  /*cd90*/  ISETP.GE.AND P3, PT, R60, R63, PT ;  /* 0x0000003f3c00720c */ /* 0x000fda0003f66270 */
[----:B------:R0:W5:Y:S04]  /*cda0*/  @P3 LDG.E R60, desc[UR6][R16.64+0x8800] ;  /* 0x00880006103c3981 */ /* 0x000168000c1e1900 */
[----:B------:R0:W5:Y:S02]  /*cdb0*/  @!P3 LDG.E R60, desc[UR6][R18.64+0x8800] ;  /* 0x00880006123cb981 */ /* 0x000164000c1e1900 */
.L_x_9734:
[----:B------:R-:W-:Y:S05]  /*cdc0*/  BSYNC.RECONVERGENT B0 ;  /* 0x0000000000007941 */ /* 0x000fea0003800200 */
.L_x_9733:
[----:B------:R-:W-:Y:S01]  /*cdd0*/  LOP3.LUT R61, R65, 0x2400, RZ, 0xfc, !PT ;  /* 0x00002400413d7812 */ /* 0x000fe200078efcff */
[----:B------:R-:W-:Y:S03]  /*cde0*/  BSSY.RECONVERGENT B0, `(.L_x_9735) ;  /* 0x0000006000007945 */ /* 0x000fe60003800200 */
[----:B------:R-:W-:-:S13]  /*cdf0*/  ISETP.GE.AND P3, PT, R61, R62, PT ;  /* 0x0000003e3d00720c */ /* 0x000fda0003f66270 */
[----:B------:R-:W-:Y:S05]  /*ce00*/  @P3 BRA `(.L_x_9736) ;  /* 0x00000000000c3947 */ /* 0x000fea0003800000 */
[----:B------:R-:W-:-:S13]  /*ce10*/  ISETP.GE.AND P3, PT, R61, R63, PT ;  /* 0x0000003f3d00720c */ /* 0x000fda0003f66270 */
[----:B------:R0:W5:Y:S04]  /*ce20*/  @P3 LDG.E R61, desc[UR6][R16.64+0x9000] ;  /* 0x00900006103d3981 */ /* 0x000168000c1e1900 */
[----:B------:R0:W5:Y:S02]  /*ce30*/  @!P3 LDG.E R61, desc[UR6][R18.64+0x9000] ;  /* 0x00900006123db981 */ /* 0x000164000c1e1900 */
.L_x_9736:
[----:B------:R-:W-:Y:S05]  /*ce40*/  BSYNC.RECONVERGENT B0 ;  /* 0x0000000000007941 */ /* 0x000fea0003800200 */
.L_x_9735:
        /* <DEDUP_REMOVED lines=199> */
.L_x_9741:
        /* <DEDUP_REMOVED lines=10> */
.L_x_9740:
[----:B------:R-:W-:Y:S05]  /*db60*/  BSYNC.RECONVERGENT B1 ;  /* 0x0000000000017941 */ /* 0x000fea0003800200 */
.L_x_9739:
        /* <DEDUP_REMOVED lines=17> */
.L_x_9744:
        /* <DEDUP_REMOVED lines=40> */
.L_x_9743:
[----:B------:R-:W-:Y:S05]  /*df00*/  BSYNC.RECONVERGENT B1 ;  /* 0x0000000000017941 */ /* 0x000fea0003800200 */
.L_x_9742:
        /* <DEDUP_REMOVED lines=27> */
.L_x_9746:
[----:B------:R-:W-:Y:S05]  /*e0c0*/  BSYNC.RECONVERGENT B1 ;  /* 0x0000000000017941 */ /* 0x000fea0003800200 */
.L_x_9745:
        /* <DEDUP_REMOVED lines=9> */
.L_x_9738:
[----:B------:R-:W-:Y:S05]  /*e160*/  BSYNC.RECONVERGENT B0 ;  /* 0x0000000000007941 */ /* 0x000fea0003800200 */
.L_x_9737:
[----:B------:R-:W-:-:S13]  /*e170*/  ISETP.NE.AND P0, PT, R65, RZ, PT ;  /* 0x000000ff4100720c */ /* 0x000fda0003f05270 */
[----:B------:R-:W-:Y:S05]  /*e180*/  @P0 EXIT ;  /* 0x000000000000094d */ /* 0x000fea0003800000 */
[----:B0--34-:R-:W0:Y:S01]  /*e190*/  LDC.64 R2, c[0x0][0x3d0] ;  /* 0x0000f400ff027b82 */ /* 0x019e220000000a00 */
[----:B------:R-:W-:-:S05]  /*e1a0*/  IADD3 R30, P0, PT, R30, R28, RZ ;  /* 0x0000001c1e1e7210 */ /* 0x000fca0007f1e0ff */
[----:B------:R-:W-:-:S05]  /*e1b0*/  IMAD.X R31, R31, 0x1, R29, P0 ;  /* 0x000000011f1f7824 */ /* 0x000fca00000e061d */
[----:B0-----:R-:W-:Y:S01]  /*e1c0*/  STG.E.64 desc[UR6][R2.64], R30 ;  /* 0x0000001e02007986 */ /* 0x001fe2000c101b06 */
[----:B------:R-:W-:Y:S05]  /*e1d0*/  EXIT ;  /* 0x000000000000794d */ /* 0x000fea0003800000 */
.L_x_9572:
[----:B------:R-:W-:Y:S01]  /*e1e0*/  BSSY B1, `(.L_x_9747) ;  /* 0x0000006000017945 */ /* 0x000fe20003800000 */
[----:B------:R-:W-:Y:S01]  /*e1f0*/  PLOP3.LUT P3, PT, P3, PT, PT, 0x8, 0x80 ;  /* 0x000000000080781c */ /* 0x000fe20001f6e170 */
[----:B------:R-:W-:-:S12]  /*e200*/  IMAD.MOV.U32 R32, RZ, RZ, -0x1 ;  /* 0xffffffffff207424 */ /* 0x000fd800078e00ff */
[----:B0-----:R-:W-:Y:S05]  /*e210*/  WARPSYNC.COLLECTIVE R32, `(.L_x_9748) ;  /* 0x0000000020087348 */ /* 0x001fea0003c00000 */
[----:B------:R-:W-:Y:S01]  /*e220*/  VOTE.ANY P3, P3 ;  /* 0x0000000000ff7806 */ /* 0x000fe20001860100 */
[----:B0-----:R-:W-:-:S12]  /*e230*/  ENDCOLLECTIVE ;  /* 0x000000000000791b */ /* 0x001fd80003800000 */
.L_x_9748:
[----:B------:R-:W-:Y:S05]  /*e240*/  BSYNC B1 ;  /* 0x0000000000017941 */ /* 0x000fea0003800000 */
.L_x_9747:
[----:B------:R-:W-:Y:S05]  /*e250*/  BRA `(.L_x_9749) ;  /* 0xffffff5400f07947 */ /* 0x000fea000383ffff */
.L_x_9576:
[----:B------:R-:W-:Y:S01]  /*e260*/  BSSY B1, `(.L_x_9750) ;  /* 0x0000006000017945 */ /* 0x000fe20003800000 */
[----:B------:R-:W-:Y:S01]  /*e270*/  PLOP3.LUT P3, PT, P3, PT, PT, 0x8, 0x80 ;  /* 0x000000000080781c */ /* 0x000fe20001f6e170 */
[----:B------:R-:W-:-:S12]  /*e280*/  IMAD.MOV.U32 R32, RZ, RZ, -0x1 ;  /* 0xffffffffff207424 */ /* 0x000fd800078e00ff */
[----:B0-----:R-:W-:Y:S05]  /*e290*/  WARPSYNC.COLLECTIVE R32, `(.L_x_9751) ;  /* 0x0000000020087348 */ /* 0x001fea0003c00000 */
[----:B------:R-:W-:Y:S01]  /*e2a0*/  VOTE.ANY P3, P3 ;  /* 0x0000000000ff7806 */ /* 0x000fe20001860100 */
[----:B0-----:R-:W-:-:S12]  /*e2b0*/  ENDCOLLECTIVE ;  /* 0x000000000000791b */ /* 0x001fd80003800000 */
.L_x_9751:
[----:B------:R-:W-:Y:S05]  /*e2c0*/  BSYNC B1 ;  /* 0x0000000000017941 */ /* 0x000fea0003800000 */
.L_x_9750:
[----:B------:R-:W-:Y:S05]  /*e2d0*/  BRA `(.L_x_9752) ;  /* 0xffffff5800087947 */ /* 0x000fea000383ffff */
.L_x_9578:
        /* <DEDUP_REMOVED lines=9> */
.L_x_9754:
[----:B------:R-:W-:Y:S05]  /*e370*/  BSYNC B1 ;  /* 0x0000000000017941 */ /* 0x000fea0003800000 */
.L_x_9753:
        /* <DEDUP_REMOVED lines=11> */
.L_x_9755:
[----:B------:R-:W-:Y:S01]  /*e430*/  ISETP.GT.AND P4, PT, R28, R33, PT ;  /* 0x000000211c00720c */ /* 0x000fe20003f84270 */
[----:B------:R-:W-:Y:S02]  /*e440*/  VIADD R28, R67, 0x4 ;  /* 0x00000004431c7836 */ /* 0x000fe40000000000 */
[----:B------:R-:W-:Y:S02]  /*e450*/  IMAD.MOV.U32 R35, RZ, RZ, R31 ;  /* 0x000000ffff237224 */ /* 0x000fe400078e001f */
[----:B------:R-:W-:-:S08]  /*e460*/  IMAD.MOV.U32 R38, RZ, RZ, R65 ;  /* 0x000000ffff267224 */ /* 0x000fd000078e0041 */
[----:B------:R-:W-:Y:S05]  /*e470*/  WARPSYNC.COLLECTIVE R32, `(.L_x_9756) ;  /* 0x0000000020087348 */ /* 0x000fea0003c00000 */
[----:B------:R0:W1:Y:S02]  /*e480*/  SHFL.DOWN P3, R65, R35, R34, R33 ;  /* 0x0800002223417389 */ /* 0x0000640000060021 */
[----:B01----:R-:W-:Y:S05]  /*e490*/  ENDCOLLECTIVE ;  /* 0x000000000000791b */ /* 0x003fea0003800000 */
.L_x_9756:
        /* <DEDUP_REMOVED lines=10> */
.L_x_9757:
[----:B------:R-:W-:Y:S01]  /*e540*/  IMAD.MOV.U32 R35, RZ, RZ, R39 ;  /* 0x000000ffff237224 */ /* 0x000fe200078e0027 */
[----:B------:R-:W-:-:S07]  /*e550*/  SEL R31, R65, RZ, !P4 ;  /* 0x000000ff411f7207 */ /* 0x000fce0006000000 */
[----:B------:R-:W-:Y:S05]  /*e560*/  WARPSYNC.COLLECTIVE R32, `(.L_x_9758) ;  /* 0x0000000020087348 */ /* 0x000fea0003c00000 */
[----:B------:R0:W1:Y:S02]  /*e570*/  SHFL.DOWN P3, R65, R35, R34, R33 ;  /* 0x0800002223417389 */ /* 0x0000640000060021 */
[----:B01----:R-:W-:Y:S05]  /*e580*/  ENDCOLLECTIVE ;  /* 0x000000000000791b */ /* 0x003fea0003800000 */
.L_x_9758:
[----:B------:R-:W-:-:S05]  /*e590*/  IADD3 R31, P5, PT, R31, R72, RZ ;  /* 0x000000481f1f7210 */ /* 0x000fca0007fbe0ff */
[----:B------:R-:W-:Y:S02]  /*e5a0*/  IMAD.MOV.U32 R35, RZ, RZ, R31 ;  /* 0x000000ffff237224 */ /* 0x000fe400078e001f */
[----:B------:R-:W-:Y:S02]  /*e5b0*/  IMAD.MOV.U32 R34, RZ, RZ, 0x4 ;  /* 0x00000004ff227424 */ /* 0x000fe400078e00ff */
[----:B------:R-:W-:-:S07]  /*e5c0*/  IMAD.MOV.U32 R38, RZ, RZ, R65 ;  /* 0x000000ffff267224 */ /* 0x000fce00078e0041 */
[----:B------:R-:W-:Y:S05]  /*e5d0*/  WARPSYNC.COLLECTIVE R32, `(.L_x_9759) ;  /* 0x0000000020087348 */ /* 0x000fea0003c00000 */
[----:B------:R0:W1:Y:S02]  /*e5e0*/  SHFL.DOWN P3, R65, R35, R34, R33 ;  /* 0x0800002223417389 */ /* 0x0000640000060021 */
[----:B01----:R-:W-:Y:S05]  /*e5f0*/  ENDCOLLECTIVE ;  /* 0x000000000000791b */ /* 0x003fea0003800000 */
.L_x_9759:
        /* <DEDUP_REMOVED lines=9> */
.L_x_9760:
[----:B------:R-:W-:-:S05]  /*e690*/  IADD3 R38, P5, PT, R38, R31, RZ ;  /* 0x0000001f26267210 */ /* 0x000fca0007fbe0ff */
[----:B------:R-:W-:Y:S02]  /*e6a0*/  IMAD.MOV.U32 R35, RZ, RZ, R38 ;  /* 0x000000ffff237224 */ /* 0x000fe400078e0026 */
[----:B------:R-:W-:Y:S02]  /*e6b0*/  IMAD.MOV.U32 R34, RZ, RZ, 0x8 ;  /* 0x00000008ff227424 */ /* 0x000fe400078e00ff */
[----:B------:R-:W-:-:S07]  /*e6c0*/  IMAD.MOV.U32 R30, RZ, RZ, R65 ;  /* 0x000000ffff1e7224 */ /* 0x000fce00078e0041 */
[----:B------:R-:W-:Y:S05]  /*e6d0*/  WARPSYNC.COLLECTIVE R32, `(.L_x_9761) ;  /* 0x0000000020087348 */ /* 0x000fea0003c00000 */
[----:B------:R0:W1:Y:S02]  /*e6e0*/  SHFL.DOWN P3, R65, R35, R34, R33 ;  /* 0x0800002223417389 */ /* 0x0000640000060021 */
[----:B01----:R-:W-:Y:S05]  /*e6f0*/  ENDCOLLECTIVE ;  /* 0x000000000000791b */ /* 0x003fea0003800000 */
.L_x_9761:
        /* <DEDUP_REMOVED lines=8> */
.L_x_9762:
[----:B------:R-:W-:-:S05]  /*e780*/  IADD3 R31, P5, PT, R31, R38, RZ ;  /* 0x000000261f1f7210 */ /* 0x000fca0007fbe0ff */
[----:B------:R-:W-:Y:S02]  /*e790*/  IMAD.MOV.U32 R35, RZ, RZ, R31 ;  /* 0x000000ffff237224 */ /* 0x000fe400078e001f */
[----:B------:R-:W-:Y:S02]  /*e7a0*/  IMAD.MOV.U32 R34, RZ, RZ, 0x10 ;  /* 0x00000010ff227424 */ /* 0x000fe400078e00ff */
[----:B------:R-:W-:-:S07]  /*e7b0*/  IMAD.MOV.U32 R30, RZ, RZ, R65 ;  /* 0x000000ffff1e7224 */ /* 0x000fce00078e0041 */
[----:B------:R-:W-:Y:S05]  /*e7c0*/  WARPSYNC.COLLECTIVE R32, `(.L_x_9763) ;  /* 0x0000000020087348 */ /* 0x000fea0003c00000 */
[----:B------:R0:W1:Y:S02]  /*e7d0*/  SHFL.DOWN P3, R65, R35, R34, R33 ;  /* 0x0800002223417389 */ /* 0x0000640000060021 */
[----:B01----:R-:W-:Y:S05]  /*e7e0*/  ENDCOLLECTIVE ;  /* 0x000000000000791b */ /* 0x003fea0003800000 */
.L_x_9763:
        /* <DEDUP_REMOVED lines=8> */
.L_x_9764:
        /* <DEDUP_REMOVED lines=18> */
.L_x_9765:
[----:B------:R-:W-:Y:S01]  /*e990*/  PLOP3.LUT P6, PT, P3, PT, PT, 0x80, 0x8 ;  /* 0x000000000008781c */ /* 0x000fe20001fcf070 */
[----:B------:R-:W-:-:S12]  /*e9a0*/  BRA `(.L_x_9766) ;  /* 0xffffff54004c7947 */ /* 0x000fd8000383ffff */
.L_x_9580:
[----:B------:R-:W-:Y:S01]  /*e9b0*/  BSSY B1, `(.L_x_9767) ;  /* 0x0000006000017945 */ /* 0x000fe20003800000 */
[----:B------:R-:W-:Y:S01]  /*e9c0*/  PLOP3.LUT P3, PT, P3, PT, PT, 0x8, 0x80 ;  /* 0x000000000080781c */ /* 0x000fe20001f6e170 */
[----:B------:R-:W-:-:S12]  /*e9d0*/  IMAD.MOV.U32 R32, RZ, RZ, -0x1 ;  /* 0xffffffffff207424 */ /* 0x000fd800078e00ff */
[----:B0-----:R-:W-:Y:S05]  /*e9e0*/  WARPSYNC.COLLECTIVE R32, `(.L_x_9768) ;  /* 0x0000000020087348 */ /* 0x001fea0003c00000 */
[----:B------:R-:W-:Y:S01]  /*e9f0*/  VOTE.ANY P3, P3 ;  /* 0x0000000000ff7806 */ /* 0x000fe20001860100 */
[----:B0-----:R-:W-:-:S12]  /*ea00*/  ENDCOLLECTIVE ;  /* 0x000000000000791b */ /* 0x001fd80003800000 */
.L_x_9768:
[----:B------:R-:W-:Y:S05]  /*ea10*/  BSYNC B1 ;  /* 0x0000000000017941 */ /* 0x000fea0003800000 */
.L_x_9767:
[----:B------:R-:W-:Y:S05]  /*ea20*/  BRA `(.L_x_9769) ;  /* 0xffffff5400507947 */ /* 0x000fea000383ffff */
.L_x_9584:
[----:B------:R-:W-:Y:S01]  /*ea30*/  BSSY B1, `(.L_x_9770) ;  /* 0x0000006000017945 */ /* 0x000fe20003800000 */
[----:B------:R-:W-:Y:S01]  /*ea40*/  PLOP3.LUT P3, PT, P3, PT, PT, 0x8, 0x80 ;  /* 0x000000000080781c */ /* 0x000fe20001f6e170 */
[----:B------:R-:W-:-:S12]  /*ea50*/  IMAD.MOV.U32 R32, RZ, RZ, -0x1 ;  /* 0xffffffffff207424 */ /* 0x000fd800078e00ff */
[----:B0-----:R-:W-:Y:S05]  /*ea60*/  WARPSYNC.COLLECTIVE R32, `(.L_x_9771) ;  /* 0x0000000020087348 */ /* 0x001fea0003c00000 */
[----:B------:R-:W-:Y:S01]  /*ea70*/  VOTE.ANY P3, P3 ;  /* 0x0000000000ff7806 */ /* 0x000fe20001860100 */
[----:B0-----:R-:W-:-:S12]  /*ea80*/  ENDCOLLECTIVE ;  /* 0x000000000000791b */ /* 0x001fd80003800000 */
.L_x_9771:
[----:B------:R-:W-:Y:S05]  /*ea90*/  BSYNC B1 ;  /* 0x0000000000017941 */ /* 0x000fea0003800000 */
.L_x_9770:
[----:B------:R-:W-:Y:S05]  /*eaa0*/  BRA `(.L_x_9772) ;  /* 0xffffff54006c7947 */ /* 0x000fea000383ffff */
.L_x_9586:
[----:B------:R-:W-:Y:S01]  /*eab0*/  BSSY B1, `(.L_x_9773) ;  /* 0x0000006000017945 */ /* 0x000fe20003800000 */
[----:B------:R-:W-:Y:S01]  /*eac0*/  PLOP3.LUT P3, PT, P3, PT, PT, 0x8, 0x80 ;  /* 0x000000000080781c */ /* 0x000fe20001f6e170 */
[----:B------:R-:W-:-:S12]  /*ead0*/  IMAD.MOV.U32 R32, RZ, RZ, -0x1 ;  /* 0xffffffffff207424 */ /* 0x000fd800078e00ff */
[----:B0-----:R-:W-:Y:S05]  /*eae0*/  WARPSYNC.COLLECTIVE R32, `(.L_x_9774) ;  /* 0x0000000020087348 */ /* 0x001fea0003c00000 */
[----:B------:R-:W-:Y:S01]  /*eaf0*/  VOTE.ANY R32, PT, P3 ;  /* 0x0000000000207806 */ /* 0x000fe200018e0100 */
[----:B0-----:R-:W-:Y:S06]  /*eb00*/  ENDCOLLECTIVE ;  /* 0x000000000000791b */ /* 0x001fec0003800000 */
.L_x_9774:
[----:B------:R-:W-:Y:S05]  /*eb10*/  BSYNC B1 ;  /* 0x0000000000017941 */ /* 0x000fea0003800000 */
.L_x_9773:
        /* <DEDUP_REMOVED lines=11> */
.L_x_9775:
[----:B------:R-:W-:Y:S01]  /*ebd0*/  ISETP.GE.AND P4, PT, R67, R33, PT ;  /* 0x000000214300720c */ /* 0x000fe20003f86270 */
[----:B------:R-:W-:-:S03]  /*ebe0*/  IMAD.MOV.U32 R35, RZ, RZ, R31 ;  /* 0x000000ffff237224 */ /* 0x000fc600078e001f */
[----:B------:R-:W-:-:S09]  /*ebf0*/  SEL R75, R65, RZ, !P4 ;  /* 0x000000ff414b7207 */ /* 0x000fd20006000000 */
[----:B------:R-:W-:Y:S05]  /*ec00*/  WARPSYNC.COLLECTIVE R32, `(.L_x_9776) ;  /* 0x0000000020087348 */ /* 0x000fea0003c00000 */
[----:B------:R0:W1:Y:S02]  /*ec10*/  SHFL.DOWN P3, R65, R35, R34, R33 ;  /* 0x0800002223417389 */ /* 0x0000640000060021 */
[----:B01----:R-:W-:Y:S05]  /*ec20*/  ENDCOLLECTIVE ;  /* 0x000000000000791b */ /* 0x003fea0003800000 */
.L_x_9776:
        /* <DEDUP_REMOVED lines=10> */
.L_x_9777:
[----:B------:R-:W-:Y:S01]  /*ecd0*/  IMAD.MOV.U32 R35, RZ, RZ, R75 ;  /* 0x000000ffff237224 */ /* 0x000fe200078e004b */
[----:B------:R-:W-:-:S04]  /*ece0*/  SEL R65, R65, RZ, !P4 ;  /* 0x000000ff41417207 */ /* 0x000fc80006000000 */
[----:B------:R-:W-:Y:S01]  /*ecf0*/  IADD3 R80, P5, PT, R65, R74, RZ ;  /* 0x0000004a41507210 */ /* 0x000fe20007fbe0ff */
[----:B------:R-:W-:-:S12]  /*ed00*/  VIADD R74, R67, 0x4 ;  /* 0x00000004434a7836 */ /* 0x000fd80000000000 */
[----:B------:R-:W-:Y:S05]  /*ed10*/  WARPSYNC.COLLECTIVE R32, `(.L_x_9778) ;  /* 0x0000000020087348 */ /* 0x000fea0003c00000 */
[----:B------:R0:W1:Y:S02]  /*ed20*/  SHFL.DOWN P3, R65, R35, R34, R33 ;  /* 0x0800002223417389 */ /* 0x0000640000060021 */
[----:B01----:R-:W-:Y:S05]  /*ed30*/  ENDCOLLECTIVE ;  /* 0x000000000000791b */ /* 0x003fea0003800000 */
.L_x_9778:
[----:B------:R-:W-:Y:S02]  /*ed40*/  IMAD.MOV.U32 R35, RZ, RZ, R80 ;  /* 0x000000ffff237224 */ /* 0x000fe400078e0050 */
[----:B------:R-:W-:Y:S01]  /*ed50*/  IMAD.MOV.U32 R34, RZ, RZ, 0x4 ;  /* 0x00000004ff227424 */ /* 0x000fe200078e00ff */
[----:B------:R-:W-:-:S07]  /*ed60*/  SEL R30, R65, RZ, !P4 ;  /* 0x000000ff411e7207 */ /* 0x000fce0006000000 */
[----:B------:R-:W-:Y:S05]  /*ed70*/  WARPSYNC.COLLECTIVE R32, `(.L_x_9779) ;  /* 0x0000000020087348 */ /* 0x000fea0003c00000 */
[----:B------:R0:W1:Y:S02]  /*ed80*/  SHFL.DOWN P3, R65, R35, R34, R33 ;  /* 0x0800002223417389 */ /* 0x0000640000060021 */
[----:B01----:R-:W-:Y:S05]  /*ed90*/  ENDCOLLECTIVE ;  /* 0x000000000000791b */ /* 0x003fea0003800000 */
.L_x_9779:
        /* <DEDUP_REMOVED lines=8> */
.L_x_9780:
[----:B------:R-:W-:Y:S02]  /*ee20*/  IMAD.MOV.U32 R35, RZ, RZ, R76 ;  /* 0x000000ffff237224 */ /* 0x000fe400078e004c */
[----:B------:R-:W-:Y:S01]  /*ee30*/  IMAD.MOV.U32 R34, RZ, RZ, 0x8 ;  /* 0x00000008ff227424 */ /* 0x000fe200078e00ff */
[----:B------:R-:W-:-:S05]  /*ee40*/  SEL R65, R65, RZ, !P4 ;  /* 0x000000ff41417207 */ /* 0x000fca0006000000 */
[----:B------:R-:W-:-:S07]  /*ee50*/  IMAD.X R78, R65, 0x1, R30, P5 ;  /* 0x00000001414e7824 */ /* 0x000fce00028e061e */
[----:B------:R-:W-:Y:S05]  /*ee60*/  WARPSYNC.COLLECTIVE R32, `(.L_x_9781) ;  /* 0x0000000020087348 */ /* 0x000fea0003c00000 */
[----:B------:R0:W1:Y:S02]  /*ee70*/  SHFL.DOWN P3, R65, R35, R34, R33 ;  /* 0x0800002223417389 */ /* 0x0000640000060021 */
[----:B01----:R-:W-:Y:S05]  /*ee80*/  ENDCOLLECTIVE ;  /* 0x000000000000791b */ /* 0x003fea0003800000 */
.L_x_9781:
        /* <DEDUP_REMOVED lines=9> */
.L_x_9782:
[----:B------:R-:W-:Y:S02]  /*ef20*/  IMAD.MOV.U32 R35, RZ, RZ, R74 ;  /* 0x000000ffff237224 */ /* 0x000fe400078e004a */
[----:B------:R-:W-:Y:S01]  /*ef30*/  IMAD.MOV.U32 R34, RZ, RZ, 0x10 ;  /* 0x00000010ff227424 */ /* 0x000fe200078e00ff */
[----:B------:R-:W-:-:S07]  /*ef40*/  SEL R31, R65, RZ, !P4 ;  /* 0x000000ff411f7207 */ /* 0x000fce0006000000 */
[----:B------:R-:W-:Y:S05]  /*ef50*/  WARPSYNC.COLLECTIVE R32, `(.L_x_9783) ;  /* 0x0000000020087348 */ /* 0x000fea0003c00000 */
[----:B------:R0:W1:Y:S02]  /*ef60*/  SHFL.DOWN P3, R65, R35, R34, R33 ;  /* 0x0800002223417389 */ /* 0x0000640000060021 */
[----:B01----:R-:W-:Y:S05]  /*ef70*/  ENDCOLLECTIVE ;  /* 0x000000000000791b */ /* 0x003fea0003800000 */
.L_x_9783:
[----:B------:R-:W-:Y:S01]  /*ef80*/  ISETP.GT.AND P4, PT, R30, R33, PT ;  /* 0x000000211e00720c */ /* 0x000fe20003f84270 */
[----:B------:R-:W-:-:S04]  /*ef90*/  IMAD.X R31, R31, 0x1, R78, P5 ;  /* 0x000000011f1f7824 */ /* 0x000fc800028e064e */
[----:B------:R-:W-:Y:S02]  /*efa0*/  IMAD.MOV.U32 R35, RZ, RZ, R31 ;  /* 0x000000ffff237224 */ /* 0x000fe400078e001f */
[----:B------:R-:W-:-:S07]  /*efb0*/  IMAD.MOV.U32 R30, RZ, RZ, R65 ;  /* 0x000000ffff1e7224 */ /* 0x000fce00078e0041 */
[----:B------:R-:W-:Y:S05]  /*efc0*/  WARPSYNC.COLLECTIVE R32, `(.L_x_9784) ;  /* 0x0000000020087348 */ /* 0x000fea0003c00000 */
[----:B------:R0:W1:Y:S02]  /*efd0*/  SHFL.DOWN P3, R65, R35, R34, R33 ;  /* 0x0800002223417389 */ /* 0x0000640000060021 */
[----:B01----:R-:W-:Y:S05]  /*efe0*/  ENDCOLLECTIVE ;  /* 0x000000000000791b */ /* 0x003fea0003800000 */
.L_x_9784:
        /* <DEDUP_REMOVED lines=9> */
.L_x_9785:
[----:B------:R-:W-:Y:S05]  /*f080*/  BRA `(.L_x_9786) ;  /* 0xffffff5000c87947 */ /* 0x000fea000383ffff */
.L_x_9671:
[----:B------:R-:W-:Y:S01]  /*f090*/  BSSY B0, `(.L_x_9787) ;  /* 0x0000006000007945 */ /* 0x000fe20003800000 */
[----:B------:R-:W-:Y:S01]  /*f0a0*/  PLOP3.LUT P3, PT, P3, PT, PT, 0x8, 0x80 ;  /* 0x000000000080781c */ /* 0x000fe20001f6e170 */
[----:B------:R-:W-:-:S12]  /*f0b0*/  IMAD.MOV.U32 R32, RZ, RZ, -0x1 ;  /* 0xffffffffff207424 */ /* 0x000fd800078e00ff */
[----:B0-----:R-:W-:Y:S05]  /*f0c0*/  WARPSYNC.COLLECTIVE R32, `(.L_x_9788) ;  /* 0x0000000020087348 */ /* 0x001fea0003c00000 */
[----:B------:R-:W-:Y:S01]  /*f0d0*/  VOTE.ANY P3, P3 ;  /* 0x0000000000ff7806 */ /* 0x000fe20001860100 */
[----:B0-----:R-:W-:-:S12]  /*f0e0*/  ENDCOLLECTIVE ;  /* 0x000000000000791b */ /* 0x001fd80003800000 */
.L_x_9788:
[----:B------:R-:W-:Y:S05]  /*f0f0*/  BSYNC B0 ;  /* 0x0000000000007941 */ /* 0x000fea0003800000 */
.L_x_9787:
[----:B------:R-:W-:Y:S05]  /*f100*/  BRA `(.L_x_9789) ;  /* 0xffffffb800587947 */ /* 0x000fea000383ffff */
.L_x_9675:
[----:B------:R-:W-:Y:S01]  /*f110*/  BSSY B0, `(.L_x_9790) ;  /* 0x0000006000007945 */ /* 0x000fe20003800000 */
[----:B------:R-:W-:Y:S01]  /*f120*/  PLOP3.LUT P3, PT, P3, PT, PT, 0x8, 0x80 ;  /* 0x000000000080781c */ /* 0x000fe20001f6e170 */
[----:B------:R-:W-:-:S12]  /*f130*/  IMAD.MOV.U32 R32, RZ, RZ, -0x1 ;  /* 0xffffffffff207424 */ /* 0x000fd800078e00ff */
[----:B0-----:R-:W-:Y:S05]  /*f140*/  WARPSYNC.COLLECTIVE R32, `(.L_x_9791) ;  /* 0x0000000020087348 */ /* 0x001fea0003c00000 */
[----:B------:R-:W-:Y:S01]  /*f150*/  VOTE.ANY P3, P3 ;  /* 0x0000000000ff7806 */ /* 0x000fe20001860100 */
[----:B0-----:R-:W-:-:S12]  /*f160*/  ENDCOLLECTIVE ;  /* 0x000000000000791b */ /* 0x001fd80003800000 */
.L_x_9791:
[----:B------:R-:W-:Y:S05]  /*f170*/  BSYNC B0 ;  /* 0x0000000000007941 */ /* 0x000fea0003800000 */
.L_x_9790:
[----:B------:R-:W-:Y:S05]  /*f180*/  BRA `(.L_x_9792) ;  /* 0xffffffb800707947 */ /* 0x000fea000383ffff */
.L_x_9677:
        /* <DEDUP_REMOVED lines=9> */
.L_x_9794:
[----:B------:R-:W-:Y:S05]  /*f220*/  BSYNC B0 ;  /* 0x0000000000007941 */ /* 0x000fea0003800000 */
.L_x_9793:
        /* <DEDUP_REMOVED lines=11> */
.L_x_9795:
[----:B------:R-:W-:Y:S01]  /*f2e0*/  ISETP.GT.AND P4, PT, R28, R33, PT ;  /* 0x000000211c00720c */ /* 0x000fe20003f84270 */
[----:B------:R-:W-:Y:S02]  /*f2f0*/  VIADD R28, R66, 0x4 ;  /* 0x00000004421c7836 */ /* 0x000fe40000000000 */
[----:B------:R-:W-:Y:S02]  /*f300*/  IMAD.MOV.U32 R35, RZ, RZ, R31 ;  /* 0x000000ffff237224 */ /* 0x000fe400078e001f */
[----:B------:R-:W-:-:S08]  /*f310*/  IMAD.MOV.U32 R38, RZ, RZ, R65 ;  /* 0x000000ffff267224 */ /* 0x000fd000078e0041 */
[----:B------:R-:W-:Y:S05]  /*f320*/  WARPSYNC.COLLECTIVE R32, `(.L_x_9796) ;  /* 0x0000000020087348 */ /* 0x000fea0003c00000 */
[----:B------:R0:W1:Y:S02]  /*f330*/  SHFL.DOWN P3, R65, R35, R34, R33 ;  /* 0x0800002223417389 */ /* 0x0000640000060021 */
[----:B01----:R-:W-:Y:S05]  /*f340*/  ENDCOLLECTIVE ;  /* 0x000000000000791b */ /* 0x003fea0003800000 */
.L_x_9796:
        /* <DEDUP_REMOVED lines=10> */
.L_x_9797:
[----:B------:R-:W-:Y:S01]  /*f3f0*/  IMAD.MOV.U32 R35, RZ, RZ, R39 ;  /* 0x000000ffff237224 */ /* 0x000fe200078e0027 */
[----:B------:R-:W-:-:S07]  /*f400*/  SEL R31, R65, RZ, !P4 ;  /* 0x000000ff411f7207 */ /* 0x000fce0006000000 */
[----:B------:R-:W-:Y:S05]  /*f410*/  WARPSYNC.COLLECTIVE R32, `(.L_x_9798) ;  /* 0x0000000020087348 */ /* 0x000fea0003c00000 */
[----:B------:R0:W1:Y:S02]  /*f420*/  SHFL.DOWN P3, R65, R35, R34, R33 ;  /* 0x0800002223417389 */ /* 0x0000640000060021 */
[----:B01----:R-:W-:Y:S05]  /*f430*/  ENDCOLLECTIVE ;  /* 0x000000000000791b */ /* 0x003fea0003800000 */
.L_x_9798:
[----:B------:R-:W-:-:S05]  /*f440*/  IADD3 R31, P5, PT, R31, R72, RZ ;  /* 0x000000481f1f7210 */ /* 0x000fca0007fbe0ff */
[----:B------:R-:W-:Y:S02]  /*f450*/  IMAD.MOV.U32 R35, RZ, RZ, R31 ;  /* 0x000000ffff237224 */ /* 0x000fe400078e001f */
[----:B------:R-:W-:Y:S02]  /*f460*/  IMAD.MOV.U32 R34, RZ, RZ, 0x4 ;  /* 0x00000004ff227424 */ /* 0x000fe400078e00ff */
[----:B------:R-:W-:-:S07]  /*f470*/  IMAD.MOV.U32 R38, RZ, RZ, R65 ;  /* 0x000000ffff267224 */ /* 0x000fce00078e0041 */
[----:B------:R-:W-:Y:S05]  /*f480*/  WARPSYNC.COLLECTIVE R32, `(.L_x_9799) ;  /* 0x0000000020087348 */ /* 0x000fea0003c00000 */
[----:B------:R0:W1:Y:S02]  /*f490*/  SHFL.DOWN P3, R65, R35, R34, R33 ;  /* 0x0800002223417389 */ /* 0x0000640000060021 */
[----:B01----:R-:W-:Y:S05]  /*f4a0*/  ENDCOLLECTIVE ;  /* 0x000000000000791b */ /* 0x003fea0003800000 */
.L_x_9799:
        /* <DEDUP_REMOVED lines=9> */
.L_x_9800:
[----:B------:R-:W-:-:S05]  /*f540*/  IADD3 R38, P5, PT, R38, R31, RZ ;  /* 0x0000001f26267210 */ /* 0x000fca0007fbe0ff */
[----:B------:R-:W-:Y:S02]  /*f550*/  IMAD.MOV.U32 R35, RZ, RZ, R38 ;  /* 0x000000ffff237224 */ /* 0x000fe400078e0026 */
[----:B------:R-:W-:Y:S02]  /*f560*/  IMAD.MOV.U32 R34, RZ, RZ, 0x8 ;  /* 0x00000008ff227424 */ /* 0x000fe400078e00ff */
[----:B------:R-:W-:-:S07]  /*f570*/  IMAD.MOV.U32 R30, RZ, RZ, R65 ;  /* 0x000000ffff1e7224 */ /* 0x000fce00078e0041 */
[----:B------:R-:W-:Y:S05]  /*f580*/  WARPSYNC.COLLECTIVE R32, `(.L_x_9801) ;  /* 0x0000000020087348 */ /* 0x000fea0003c00000 */
[----:B------:R0:W1:Y:S02]  /*f590*/  SHFL.DOWN P3, R65, R35, R34, R33 ;  /* 0x0800002223417389 */ /* 0x0000640000060021 */
[----:B01----:R-:W-:Y:S05]  /*f5a0*/  ENDCOLLECTIVE ;  /* 0x000000000000791b */ /* 0x003fea0003800000 */
.L_x_9801:
        /* <DEDUP_REMOVED lines=8> */
.L_x_9802:
[----:B------:R-:W-:-:S05]  /*f630*/  IADD3 R31, P5, PT, R31, R38, RZ ;  /* 0x000000261f1f7210 */ /* 0x000fca0007fbe0ff */
[----:B------:R-:W-:Y:S02]  /*f640*/  IMAD.MOV.U32 R35, RZ, RZ, R31 ;  /* 0x000000ffff237224 */ /* 0x000fe400078e001f */
[----:B------:R-:W-:Y:S02]  /*f650*/  IMAD.MOV.U32 R34, RZ, RZ, 0x10 ;  /* 0x00000010ff227424 */ /* 0x000fe400078e00ff */
[----:B------:R-:W-:-:S07]  /*f660*/  IMAD.MOV.U32 R30, RZ, RZ, R65 ;  /* 0x000000ffff1e7224 */ /* 0x000fce00078e0041 */
[----:B------:R-:W-:Y:S05]  /*f670*/  WARPSYNC.COLLECTIVE R32, `(.L_x_9803) ;  /* 0x0000000020087348 */ /* 0x000fea0003c00000 */
[----:B------:R0:W1:Y:S02]  /*f680*/  SHFL.DOWN P3, R65, R35, R34, R33 ;  /* 0x0800002223417389 */ /* 0x0000640000060021 */
[----:B01----:R-:W-:Y:S05]  /*f690*/  ENDCOLLECTIVE ;  /* 0x000000000000791b */ /* 0x003fea0003800000 */
.L_x_9803:
        /* <DEDUP_REMOVED lines=8> */
.L_x_9804:
        /* <DEDUP_REMOVED lines=18> */
.L_x_9805:
[----:B------:R-:W-:Y:S01]  /*f840*/  PLOP3.LUT P6, PT, P3, PT, PT, 0x80, 0x8 ;  /* 0x000000000008781c */ /* 0x000fe20001fcf070 */
[----:B------:R-:W-:-:S12]  /*f850*/  BRA `(.L_x_9806) ;  /* 0xffffffb400b47947 */ /* 0x000fd8000383ffff */
.L_x_9679:
[----:B------:R-:W-:Y:S01]  /*f860*/  BSSY B0, `(.L_x_9807) ;  /* 0x0000006000007945 */ /* 0x000fe20003800000 */
[----:B------:R-:W-:Y:S01]  /*f870*/  PLOP3.LUT P3, PT, P3, PT, PT, 0x8, 0x80 ;  /* 0x000000000080781c */ /* 0x000fe20001f6e170 */
[----:B------:R-:W-:-:S12]  /*f880*/  IMAD.MOV.U32 R32, RZ, RZ, -0x1 ;  /* 0xffffffffff207424 */ /* 0x000fd800078e00ff */
[----:B0-----:R-:W-:Y:S05]  /*f890*/  WARPSYNC.COLLECTIVE R32, `(.L_x_9808) ;  /* 0x0000000020087348 */ /* 0x001fea0003c00000 */
[----:B------:R-:W-:Y:S01]  /*f8a0*/  VOTE.ANY P3, P3 ;  /* 0x0000000000ff7806 */ /* 0x000fe20001860100 */
[----:B0-----:R-:W-:-:S12]  /*f8b0*/  ENDCOLLECTIVE ;  /* 0x000000000000791b */ /* 0x001fd80003800000 */
.L_x_9808:
[----:B------:R-:W-:Y:S05]  /*f8c0*/  BSYNC B0 ;  /* 0x0000000000007941 */ /* 0x000fea0003800000 */
.L_x_9807:
[----:B------:R-:W-:Y:S05]  /*f8d0*/  BRA `(.L_x_9809) ;  /* 0xffffffb400b87947 */ /* 0x000fea000383ffff */
.L_x_9683:
[----:B------:R-:W-:Y:S01]  /*f8e0*/  BSSY B0, `(.L_x_9810) ;  /* 0x0000006000007945 */ /* 0x000fe20003800000 */
[----:B------:R-:W-:Y:S01]  /*f8f0*/  PLOP3.LUT P3, PT, P3, PT, PT, 0x8, 0x80 ;  /* 0x000000000080781c */ /* 0x000fe20001f6e170 */
[----:B------:R-:W-:-:S12]  /*f900*/  IMAD.MOV.U32 R32, RZ, RZ, -0x1 ;  /* 0xffffffffff207424 */ /* 0x000fd800078e00ff */
[----:B0-----:R-:W-:Y:S05]  /*f910*/  WARPSYNC.COLLECTIVE R32, `(.L_x_9811) ;  /* 0x0000000020087348 */ /* 0x001fea0003c00000 */
[----:B------:R-:W-:Y:S01]  /*f920*/  VOTE.ANY P3, P3 ;  /* 0x0000000000ff7806 */ /* 0x000fe20001860100 */
[----:B0-----:R-:W-:-:S12]  /*f930*/  ENDCOLLECTIVE ;  /* 0x000000000000791b */ /* 0x001fd80003800000 */
.L_x_9811:
[----:B------:R-:W-:Y:S05]  /*f940*/  BSYNC B0 ;  /* 0x0000000000007941 */ /* 0x000fea0003800000 */
.L_x_9810:
[----:B------:R-:W-:Y:S05]  /*f950*/  BRA `(.L_x_9812) ;  /* 0xffffffb400d47947 */ /* 0x000fea000383ffff */
.L_x_9685:
[----:B------:R-:W-:Y:S01]  /*f960*/  BSSY B0, `(.L_x_9813) ;  /* 0x0000006000007945 */ /* 0x000fe20003800000 */
[----:B------:R-:W-:Y:S01]  /*f970*/  PLOP3.LUT P3, PT, P3, PT, PT, 0x8, 0x80 ;  /* 0x000000000080781c */ /* 0x000fe20001f6e170 */
[----:B------:R-:W-:-:S12]  /*f980*/  IMAD.MOV.U32 R32, RZ, RZ, -0x1 ;  /* 0xffffffffff207424 */ /* 0x000fd800078e00ff */
[----:B0-----:R-:W-:Y:S05]  /*f990*/  WARPSYNC.COLLECTIVE R32, `(.L_x_9814) ;  /* 0x0000000020087348 */ /* 0x001fea0003c00000 */
[----:B------:R-:W-:Y:S01]  /*f9a0*/  VOTE.ANY R32, PT, P3 ;  /* 0x0000000000207806 */ /* 0x000fe200018e0100 */
[----:B0-----:R-:W-:Y:S06]  /*f9b0*/  ENDCOLLECTIVE ;  /* 0x000000000000791b */ /* 0x001fec0003800000 */
.L_x_9814:
[----:B------:R-:W-:Y:S05]  /*f9c0*/  BSYNC B0 ;  /* 0x0000000000007941 */ /* 0x000fea0003800000 */
.L_x_9813:
        /* <DEDUP_REMOVED lines=11> */
.L_x_9815:
[----:B------:R-:W-:Y:S01]  /*fa80*/  ISETP.GE.AND P4, PT, R66, R33, PT ;  /* 0x000000214200720c */ /* 0x000fe20003f86270 */
[----:B------:R-:W-:-:S03]  /*fa90*/  IMAD.MOV.U32 R35, RZ, RZ, R31 ;  /* 0x000000ffff237224 */ /* 0x000fc600078e001f */
[----:B------:R-:W-:-:S09]  /*faa0*/  SEL R75, R65, RZ, !P4 ;  /* 0x000000ff414b7207 */ /* 0x000fd20006000000 */
[----:B------:R-:W-:Y:S05]  /*fab0*/  WARPSYNC.COLLECTIVE R32, `(.L_x_9816) ;  /* 0x0000000020087348 */ /* 0x000fea0003c00000 */
[----:B------:R0:W1:Y:S02]  /*fac0*/  SHFL.DOWN P3, R65, R35, R34, R33 ;  /* 0x0800002223417389 */ /* 0x0000640000060021 */
[----:B01----:R-:W-:Y:S05]  /*fad0*/  ENDCOLLECTIVE ;  /* 0x000000000000791b */ /* 0x003fea0003800000 */
.L_x_9816:
        /* <DEDUP_REMOVED lines=10> */
.L_x_9817:
[----:B------:R-:W-:Y:S01]  /*fb80*/  IMAD.MOV.U32 R35, RZ, RZ, R75 ;  /* 0x000000ffff237224 */ /* 0x000fe200078e004b */
[----:B------:R-:W-:-:S04]  /*fb90*/  SEL R65, R65, RZ, !P4 ;  /* 0x000000ff41417207 */ /* 0x000fc80006000000 */
[----:B------:R-:W-:Y:S01]  /*fba0*/  IADD3 R80, P5, PT, R65, R74, RZ ;  /* 0x0000004a41507210 */ /* 0x000fe20007fbe0ff */
[----:B------:R-:W-:-:S12]  /*fbb0*/  VIADD R74, R66, 0x4 ;  /* 0x00000004424a7836 */ /* 0x000fd80000000000 */
[----:B------:R-:W-:Y:S05]  /*fbc0*/  WARPSYNC.COLLECTIVE R32, `(.L_x_9818) ;  /* 0x0000000020087348 */ /* 0x000fea0003c00000 */
[----:B------:R0:W1:Y:S02]  /*fbd0*/  SHFL.DOWN P3, R65, R35, R34, R33 ;  /* 0x0800002223417389 */ /* 0x0000640000060021 */
[----:B01----:R-:W-:Y:S05]  /*fbe0*/  ENDCOLLECTIVE ;  /* 0x000000000000791b */ /* 0x003fea0003800000 */
.L_x_9818:
[----:B------:R-:W-:Y:S02]  /*fbf0*/  IMAD.MOV.U32 R35, RZ, RZ, R80 ;  /* 0x000000ffff237224 */ /* 0x000fe400078e0050 */
[----:B------:R-:W-:Y:S01]  /*fc00*/  IMAD.MOV.U32 R34, RZ, RZ, 0x4 ;  /* 0x00000004ff227424 */ /* 0x000fe200078e00ff */
[----:B------:R-:W-:-:S07]  /*fc10*/  SEL R30, R65, RZ, !P4 ;  /* 0x000000ff411e7207 */ /* 0x000fce0006000000 */
[----:B------:R-:W-:Y:S05]  /*fc20*/  WARPSYNC.COLLECTIVE R32, `(.L_x_9819) ;  /* 0x0000000020087348 */ /* 0x000fea0003c00000 */
[----:B------:R0:W1:Y:S02]  /*fc30*/  SHFL.DOWN P3, R65, R35, R34, R33 ;  /* 0x0800002223417389 */ /* 0x0000640000060021 */
[----:B01----:R-:W-:Y:S05]  /*fc40*/  ENDCOLLECTIVE ;  /* 0x000000000000791b */ /* 0x003fea0003800000 */
.L_x_9819:
        /* <DEDUP_REMOVED lines=8> */
.L_x_9820:
[----:B------:R-:W-:Y:S02]  /*fcd0*/  IMAD.MOV.U32 R35, RZ, RZ, R76 ;  /* 0x000000ffff237224 */ /* 0x000fe400078e004c */
[----:B------:R-:W-:Y:S01]  /*fce0*/  IMAD.MOV.U32 R34, RZ, RZ, 0x8 ;  /* 0x00000008ff227424 */ /* 0x000fe200078e00ff */
[----:B------:R-:W-:-:S05]  /*fcf0*/  SEL R65, R65, RZ, !P4 ;  /* 0x000000ff41417207 */ /* 0x000fca0006000000 */
[----:B------:R-:W-:-:S07]  /*fd00*/  IMAD.X R78, R65, 0x1, R30, P5 ;  /* 0x00000001414e7824 */ /* 0x000fce00028e061e */
[----:B------:R-:W-:Y:S05]  /*fd10*/  WARPSYNC.COLLECTIVE R32, `(.L_x_9821) ;  /* 0x0000000020087348 */ /* 0x000fea0003c00000 */
[----:B------:R0:W1:Y:S02]  /*fd20*/  SHFL.DOWN P3, R65, R35, R34, R33 ;  /* 0x0800002223417389 */ /* 0x0000640000060021 */
[----:B01----:R-:W-:Y:S05]  /*fd30*/  ENDCOLLECTIVE ;  /* 0x000000000000791b */ /* 0x003fea0003800000 */
.L_x_9821:
        /* <DEDUP_REMOVED lines=9> */
.L_x_9822:
[----:B------:R-:W-:Y:S02]  /*fdd0*/  IMAD.MOV.U32 R35, RZ, RZ, R74 ;  /* 0x000000ffff237224 */ /* 0x000fe400078e004a */
[----:B------:R-:W-:Y:S01]  /*fde0*/  IMAD.MOV.U32 R34, RZ, RZ, 0x10 ;  /* 0x00000010ff227424 */ /* 0x000fe200078e00ff */
[----:B------:R-:W-:-:S07]  /*fdf0*/  SEL R31, R65, RZ, !P4 ;  /* 0x000000ff411f7207 */ /* 0x000fce0006000000 */
[----:B------:R-:W-:Y:S05]  /*fe00*/  WARPSYNC.COLLECTIVE R32, `(.L_x_9823) ;  /* 0x0000000020087348 */ /* 0x000fea0003c00000 */
[----:B------:R0:W1:Y:S02]  /*fe10*/  SHFL.DOWN P3, R65, R35, R34, R33 ;  /* 0x0800002223417389 */ /* 0x0000640000060021 */
[----:B01----:R-:W-:Y:S05]  /*fe20*/  ENDCOLLECTIVE ;  /* 0x000000000000791b */ /* 0x003fea0003800000 */
.L_x_9823:
[----:B------:R-:W-:Y:S01]  /*fe30*/  ISETP.GT.AND P4, PT, R30, R33, PT ;  /* 0x000000211e00720c */ /* 0x000fe20003f84270 */
[----:B------:R-:W-:-:S04]  /*fe40*/  IMAD.X R31, R31, 0x1, R78, P5 ;  /* 0x000000011f1f7824 */ /* 0x000fc800028e064e */
[----:B------:R-:W-:Y:S02]  /*fe50*/  IMAD.MOV.U32 R35, RZ, RZ, R31 ;  /* 0x000000ffff237224 */ /* 0x000fe400078e001f */
[----:B------:R-:W-:-:S07]  /*fe60*/  IMAD.MOV.U32 R30, RZ, RZ, R65 ;  /* 0x000000ffff1e7224 */ /* 0x000fce00078e0041 */
[----:B------:R-:W-:Y:S05]  /*fe70*/  WARPSYNC.COLLECTIVE R32, `(.L_x_9824) ;  /* 0x0000000020087348 */ /* 0x000fea0003c00000 */
[----:B------:R0:W1:Y:S02]  /*fe80*/  SHFL.DOWN P3, R65, R35, R34, R33 ;  /* 0x0800002223417389 */ /* 0x0000640000060021 */
[----:B01----:R-:W-:Y:S05]  /*fe90*/  ENDCOLLECTIVE ;  /* 0x000000000000791b */ /* 0x003fea0003800000 */
.L_x_9824:
        /* <DEDUP_REMOVED lines=9> */
.L_x_9825:
[----:B------:R-:W-:Y:S05]  /*ff30*/  BRA `(.L_x_9826) ;  /* 0xffffffb400307947 */ /* 0x000fea000383ffff */
.L_x_9827:
        /* <DEDUP_REMOVED lines=12> */
.L_x_14434:


//--------------------- .text._ZN6thrust24THRUST_300001_SM_1000_NS8cuda_cub4core6detail13_kernel_agentINS1_16__set_operations14PartitionAgentINS0_6detail15normal_iteratorINS0_10device_ptrIiEEEESB_lN4cuda3std3__44lessIiEEEEJSB_SB_lllPNSE_4pairIllEESG_iEEEvDpT0_ --------------------------
	.section	.text._ZN6thrust24THRUST_300001_SM_1000_NS8cuda_cub4core6detail13_kernel_agentINS1_16__set_operations14PartitionAgentINS0_6detail15normal_iteratorINS0_10device_ptrIiEEEESB_lN4cuda3std3__44lessIiEEEEJSB_SB_lllPNSE_4pairIllEESG_iEEEvDpT0_,"ax",@progbits
	.align	128
        .global         _ZN6thrust24THRUST_300001_SM_1000_NS8cuda_cub4core6detail13_kernel_agentINS1_16__set_operations14PartitionAgentINS0_6detail15normal_iteratorINS0_10device_ptrIiEEEESB_lN4cuda3std3__44lessIiEEEEJSB_SB_lllPNSE_4pairIllEESG_iEEEvDpT0_
        .type           _ZN6thrust24THRUST_300001_SM_1000_NS8cuda_cub4core6detail13_kernel_agentINS1_16__set_operations14PartitionAgentINS0_6detail15normal_iteratorINS0_10device_ptrIiEEEESB_lN4cuda3std3__44lessIiEEEEJSB_SB_lllPNSE_4pairIllEESG_iEEEvDpT0_,@function
        .size           _ZN6thrust24THRUST_300001_SM_1000_NS8cuda_cub4core6detail13_kernel_agentINS1_16__set_operations14PartitionAgentINS0_6detail15normal_iteratorINS0_10device_ptrIiEEEESB_lN4cuda3std3__44lessIiEEEEJSB_SB_lllPNSE_4pairIllEESG_iEEEvDpT0_,(.L_x_14435 - _ZN6thrust24THRUST_300001_SM_1000_NS8cuda_cub4core6detail13_kernel_agentINS1_16__set_operations14PartitionAgentINS0_6detail15normal_iteratorINS0_10device_ptrIiEEEESB_lN4cuda3std3__44lessIiEEEEJSB_SB_lllPNSE_4pairIllEESG_iEEEvDpT0_)
        .other          _ZN6thrust24THRUST_300001_SM_1000_NS8cuda_cub4core6detail13_kernel_agentINS1_16__set_operations14PartitionAgentINS0_6detail15normal_iteratorINS0_10device_ptrIiEEEESB_lN4cuda3std3__44lessIiEEEEJSB_SB_lllPNSE_4pairIllEESG_iEEEvDpT0_,@"STO_CUDA_ENTRY STV_DEFAULT"
_ZN6thrust24THRUST_300001_SM_1000_NS8cuda_cub4core6detail13_kernel_agentINS1_16__set_operations14PartitionAgentINS0_6detail15normal_iteratorINS0_10device_ptrIiEEEESB_lN4cuda3std3__44lessIiEEEEJSB_SB_lllPNSE_4pairIllEESG_iEEEvDpT0_:
.text._ZN6thrust24THRUST_300001_SM_1000_NS8cuda_cub4core6detail13_kernel_agentINS1_16__set_operations14PartitionAgentINS0_6detail15normal_iteratorINS0_10device_ptrIiEEEESB_lN4cuda3std3__44lessIiEEEEJSB_SB_lllPNSE_4pairIllEESG_iEEEvDpT0_:
        /* <DEDUP_REMOVED lines=38> */
.L_x_9830:
        /* <DEDUP_REMOVED lines=24> */
.L_x_9829:
[----:B------:R-:W-:Y:S05]  /*03e0*/  BSYNC.RECONVERGENT B0 ;  /* 0x0000000000007941 */ /* 0x000fea0003800200 */
.L_x_9828:
        /* <DEDUP_REMOVED lines=55> */
.L_x_9836:
[----:B------:R-:W-:Y:S05]  /*0760*/  BSYNC.RECONVERGENT B2 ;  /* 0x0000000000027941 */ /* 0x000fea0003800200 */
.L_x_9835:
        /* <DEDUP_REMOVED lines=19> */
.L_x_9838:
[----:B------:R-:W-:Y:S05]  /*08a0*/  BSYNC.RECONVERGENT B2 ;  /* 0x0000000000027941 */ /* 0x000fea0003800200 */
.L_x_9837:
        /* <DEDUP_REMOVED lines=18> */
.L_x_9834:
[----:B------:R-:W-:Y:S05]  /*09d0*/  BSYNC.RECONVERGENT B0 ;  /* 0x0000000000007941 */ /* 0x000fea0003800200 */
.L_x_9833:
        /* <DEDUP_REMOVED lines=10> */
.L_x_9841:
        /* <DEDUP_REMOVED lines=17> */
.L_x_9840:
[----:B------:R-:W-:Y:S05]  /*0b90*/  BSYNC.RECONVERGENT B0 ;  /* 0x0000000000007941 */ /* 0x000fea0003800200 */
.L_x_9839:
        /* <DEDUP_REMOVED lines=10> */
[----:B--2--5:R-:W-:-:S04]  /*0c40*/  @P0 ISETP.GE.AND P1, PT, R19, R8, PT ;  /* 0x000000081300020c */ /* 0x024fc80003f26270 */
[----:B------:R-:W-:Y:S01]  /*0c50*/  @P0 SEL R20, R21, RZ, !P1 ;  /* 0x000000ff15140207 */ /* 0x000fe20004800000 */
[----:B------:R-:W-:Y:S01]  /*0c60*/  IMAD.MOV.U32 R21, RZ, RZ, RZ ;  /* 0x000000ffff157224 */ /* 0x000fe200078e00ff */
[----:B------:R-:W-:Y:S02]  /*0c70*/  @P0 SEL R9, R7, R24, !P1 ;  /* 0x0000001807090207 */ /* 0x000fe40004800000 */
[----:B------:R-:W-:Y:S02]  /*0c80*/  @P0 SEL R22, R6, R25, !P1 ;  /* 0x0000001906160207 */ /* 0x000fe40004800000 */
[----:B------:R-:W-:Y:S02]  /*0c90*/  @P0 SEL R21, R23, RZ, !P1 ;  /* 0x000000ff17150207 */ /* 0x000fe40004800000 */
        /* <DEDUP_REMOVED lines=18> */
.L_x_9843:
[----:B------:R-:W-:Y:S05]  /*0dc0*/  BSYNC.RECONVERGENT B0 ;  /* 0x0000000000007941 */ /* 0x000fea0003800200 */
.L_x_9842:
        /* <DEDUP_REMOVED lines=21> */
.L_x_9845:
[----:B------:R-:W-:Y:S05]  /*0f20*/  BSYNC.RECONVERGENT B0 ;  /* 0x0000000000007941 */ /* 0x000fea0003800200 */
.L_x_9844:
        /* <DEDUP_REMOVED lines=21> */
.L_x_9847:
[----:B------:R-:W-:Y:S05]  /*1080*/  BSYNC.RECONVERGENT B0 ;  /* 0x0000000000007941 */ /* 0x000fea0003800200 */
.L_x_9846:
[----:B------:R-:W-:Y:S01]  /*1090*/  ISETP.GE.U32.AND P0, PT, R20, R9, PT ;  /* 0x000000091400720c */ /* 0x000fe20003f06070 */
[----:B------:R-:W-:Y:S03]  /*10a0*/  BSSY.RECONVERGENT B0, `(.L_x_9848) ;  /* 0x0000014000007945 */ /* 0x000fe60003800200 */
[----:B------:R-:W-:-:S13]  /*10b0*/  ISETP.GE.AND.EX P0, PT, R21, R22, PT, P0 ;  /* 0x000000161500720c */ /* 0x000fda0003f06300 */
[----:B------:R-:W-:Y:S05]  /*10c0*/  @P0 BRA `(.L_x_9849) ;  /* 0x0000000000440947 */ /* 0x000fea0003800000 */
.L_x_9850:
        /* <DEDUP_REMOVED lines=17> */
.L_x_9849:
[----:B------:R-:W-:Y:S05]  /*11e0*/  BSYNC.RECONVERGENT B0 ;  /* 0x0000000000007941 */ /* 0x000fea0003800200 */
.L_x_9848:
        /* <DEDUP_REMOVED lines=26> */
.L_x_9853:
        /* <DEDUP_REMOVED lines=17> */
.L_x_9852:
[----:B------:R-:W-:Y:S05]  /*14a0*/  BSYNC.RECONVERGENT B0 ;  /* 0x0000000000007941 */ /* 0x000fea0003800200 */
.L_x_9851:
        /* <DEDUP_REMOVED lines=17> */
.L_x_9832:
[----:B------:R-:W-:Y:S05]  /*15c0*/  BSYNC.RECONVERGENT B1 ;  /* 0x0000000000017941 */ /* 0x000fea0003800200 */
.L_x_9831:
        /* <DEDUP_REMOVED lines=8> */
.L_x_9854:
        /* <DEDUP_REMOVED lines=11> */
.L_x_14435:


//--------------------- .text._ZN6thrust24THRUST_300001_SM_1000_NS8cuda_cub4core6detail13_kernel_agentINS1_16__set_operations9InitAgentIN3cub18CUB_300001_SM_100013ScanTileStateIlLb1EEElEEJSA_lEEEvDpT0_ --------------------------
	.section	.text._ZN6thrust24THRUST_300001_SM_1000_NS8cuda_cub4core6detail13_kernel_agentINS1_16__set_operations9InitAgentIN3cub18CUB_300001_SM_100013ScanTileStateIlLb1EEElEEJSA_lEEEvDpT0_,"ax",@progbits
	.align	128
        .global         _ZN6thrust24THRUST_300001_SM_1000_NS8cuda_cub4core6detail13_kernel_agentINS1_16__set_operations9InitAgentIN3cub18CUB_300001_SM_100013ScanTileStateIlLb1EEElEEJSA_lEEEvDpT0_
        .type           _ZN6thrust24THRUST_300001_SM_1000_NS8cuda_cub4core6detail13_kernel_agentINS1_16__set_operations9InitAgentIN3cub18CUB_300001_SM_100013ScanTileStateIlLb1EEElEEJSA_lEEEvDpT0_,@function
        .size           _ZN6thrust24THRUST_300001_SM_1000_NS8cuda_cub4core6detail13_kernel_agentINS1_16__set_operations9InitAgentIN3cub18CUB_300001_SM_100013ScanTileStateIlLb1EEElEEJSA_lEEEvDpT0_,(.L_x_14436 - _ZN6thrust24THRUST_300001_SM_1000_NS8cuda_cub4core6detail13_kernel_agentINS1_16__set_operations9InitAgentIN3cub18CUB_300001_SM_100013ScanTileStateIlLb1EEElEEJSA_lEEEvDpT0_)
        .other          _ZN6thrust24THRUST_300001_SM_1000_NS8cuda_cub4core6detail13_kernel_agentINS1_16__set_operations9InitAgentIN3cub18CUB_300001_SM_100013ScanTileStateIlLb1EEElEEJSA_lEEEvDpT0_,@"STO_CUDA_ENTRY STV_DEFAULT"
_ZN6thrust24THRUST_300001_SM_1000_NS8cuda_cub4core6detail13_kernel_agentINS1_16__set_operations9InitAgentIN3cub18CUB_300001_SM_100013ScanTileStateIlLb1EEElEEJSA_lEEEvDpT0_:
.text._ZN6thrust24THRUST_300001_SM_1000_NS8cuda_cub4core6detail13_kernel_agentINS1_16__set_operations9InitAgentIN3cub18CUB_300001_SM_100013ScanTileStateIlLb1EEElEEJSA_lEEEvDpT0_:
[----:B------:R-:W-:Y:S01]  /*0000*/  LDC R1, c[0x0][0x37c] ;  /* 0x0000df00ff017b82 */ /* 0x000fe20000000800 */
[----:B------:R-:W0:Y:S07]  /*0010*/  S2R R0, SR_TID.X ;  /* 0x0000000000007919 */ /* 0x000e2e0000002100 */
[----:B------:R-:W1:Y:S01]  /*0020*/  S2UR UR6, SR_CTAID.X ;  /* 0x00000000000679c3 */ /* 0x000e620000002500 */
[----:B------:R-:W2:Y:S01]  /*0030*/  LDCU UR4, c[0x0][0x388] ;  /* 0x00007100ff0477ac */ /* 0x000ea20008000800 */
[----:B------:R-:W-:-:S06]  /*0040*/  CS2R R6, SRZ ;  /* 0x0000000000067805 */ /* 0x000fcc000001ff00 */
[----:B------:R-:W1:Y:S01]  /*0050*/  LDC R5, c[0x0][0x360] ;  /* 0x0000d800ff057b82 */ /* 0x000e620000000800 */
[----:B0-----:R-:W-:Y:S01]  /*0060*/  ISETP.GT.U32.AND P0, PT, R0, 0x1f, PT ;  /* 0x0000001f0000780c */ /* 0x001fe20003f04070 */
[----:B-1----:R-:W-:-:S03]  /*0070*/  IMAD R5, R5, UR6, R0 ;  /* 0x0000000605057c24 */ /* 0x002fc6000f8e0200 */
[----:B------:R-:W-:Y:S02]  /*0080*/  ISETP.NE.OR P0, PT, RZ, UR6, P0 ;  /* 0x00000006ff007c0c */ /* 0x000fe40008705670 */
[----:B--2---:R-:W-:Y:S01]  /*0090*/  ISETP.GE.AND P1, PT, R5, UR4, PT ;  /* 0x0000000405007c0c */ /* 0x004fe2000bf26270 */
[----:B------:R-:W0:-:S12]  /*00a0*/  LDCU.64 UR4, c[0x0][0x358] ;  /* 0x00006b00ff0477ac */ /* 0x000e180008000a00 */
[----:B------:R-:W1:Y:S01]  /*00b0*/  @!P1 LDC.64 R2, c[0x0][0x380] ;  /* 0x0000e000ff029b82 */ /* 0x000e620000000a00 */
[----:B------:R-:W-:Y:S02]  /*00c0*/  @!P1 IMAD.MOV.U32 R4, RZ, RZ, 0x63 ;  /* 0x00000063ff049424 */ /* 0x000fe400078e00ff */
[----:B-1----:R-:W-:Y:S01]  /*00d0*/  @!P1 IMAD.WIDE R2, R5, 0x10, R2 ;  /* 0x0000001005029825 */ /* 0x002fe200078e0202 */
[----:B------:R-:W-:-:S05]  /*00e0*/  @!P1 MOV R5, 0x0 ;  /* 0x0000000000059802 */ /* 0x000fca0000000f00 */
[----:B0-----:R0:W-:Y:S01]  /*00f0*/  @!P1 STG.E.128 desc[UR4][R2.64+0x200], R4 ;  /* 0x0002000402009986 */ /* 0x0011e2000c101d04 */
[----:B------:R-:W-:Y:S05]  /*0100*/  @P0 EXIT ;  /* 0x000000000000094d */ /* 0x000fea0003800000 */
[----:B0-----:R-:W0:Y:S02]  /*0110*/  LDC.64 R2, c[0x0][0x380] ;  /* 0x0000e000ff027b82 */ /* 0x001e240000000a00 */
[----:B0-----:R-:W-:-:S05]  /*0120*/  IMAD.WIDE.U32 R2, R0, 0x10, R2 ;  /* 0x0000001000027825 */ /* 0x001fca00078e0002 */
[----:B------:R-:W-:Y:S01]  /*0130*/  STG.E.128 desc[UR4][R2.64], RZ ;  /* 0x000000ff02007986 */ /* 0x000fe2000c101d04 */
[----:B------:R-:W-:Y:S05]  /*0140*/  EXIT ;  /* 0x000000000000794d */ /* 0x000fea0003800000 */
.L_x_9855:
        /* <DEDUP_REMOVED lines=11> */
.L_x_14436:


//--------------------- .text._ZN6thrust24THRUST_300001_SM_1000_NS8cuda_cub4core6detail13_kernel_agentINS1_16__set_operations10SetOpAgentINS0_6detail15normal_iteratorINS0_10device_ptrIiEEEESB_SB_SB_SB_SB_iN4cuda3std3__44lessIiEENS5_21serial_set_differenceENSE_17integral_constantIbLb1EEEEEJSB_SB_SB_SB_iiSB_SB_SG_SH_PNSE_4pairIiiEEPmN3cub18CUB_300001_SM_100013ScanTileStateIiLb1EEEEEEvDpT0_ --------------------------
	.section	.text._ZN6thrust24THRUST_300001_SM_1000_NS8cuda_cub4core6detail13_kernel_agentINS1_16__set_operations10SetOpAgentINS0_6detail15normal_iteratorINS0_10device_ptrIiEEEESB_SB_SB_SB_SB_iN4cuda3std3__44lessIiEENS5_21serial_set_differenceENSE_17integral_constantIbLb1EEEEEJSB_SB_SB_SB_iiSB_SB_SG_SH_PNSE_4pairIiiEEPmN3cub18CUB_300001_SM_100013ScanTileStateIiLb1EEEEEEvDpT0_,"ax",@progbits
	.align	128
        .global         _ZN6thrust24THRUST_300001_SM_1000_NS8cuda_cub4core6detail13_kernel_agentINS1_16__set_operations10SetOpAgentINS0_6detail15normal_iteratorINS0_10device_ptrIiEEEESB_SB_SB_SB_SB_iN4cuda3std3__44lessIiEENS5_21serial_set_differenceENSE_17integral_constantIbLb1EEEEEJSB_SB_SB_SB_iiSB_SB_SG_SH_PNSE_4pairIiiEEPmN3cub18CUB_300001_SM_100013ScanTileStateIiLb1EEEEEEvDpT0_
        .type           _ZN6thrust24THRUST_300001_SM_1000_NS8cuda_cub4core6detail13_kernel_agentINS1_16__set_operations10SetOpAgentINS0_6detail15normal_iteratorINS0_10device_ptrIiEEEESB_SB_SB_SB_SB_iN4cuda3std3__44lessIiEENS5_21serial_set_differenceENSE_17integral_constantIbLb1EEEEEJSB_SB_SB_SB_iiSB_SB_SG_SH_PNSE_4pairIiiEEPmN3cub18CUB_300001_SM_100013ScanTileStateIiLb1EEEEEEvDpT0_,@function
        .size           _ZN6thrust24THRUST_300001_SM_1000_NS8cuda_cub4core6detail13_kernel_agentINS1_16__set_operations10SetOpAgentINS0_6detail15normal_iteratorINS0_10device_ptrIiEEEESB_SB_SB_SB_SB_iN4cuda3std3__44lessIiEENS5_21serial_set_differenceENSE_17integral_constantIbLb1EEEEEJSB_SB_SB_SB_iiSB_SB_SG_SH_PNSE_4pairIiiEEPmN3cub18CUB_300001_SM_100013ScanTileStateIiLb1EEEEEEvDpT0_,(.L_x_14437 - _ZN6thrust24THRUST_300001_SM_1000_NS8cuda_cub4core6detail13_kernel_agentINS1_16__set_operations10SetOpAgentINS0_6detail15normal_iteratorINS0_10device_ptrIiEEEESB_SB_SB_SB_SB_iN4cuda3std3__44lessIiEENS5_21serial_set_differenceENSE_17integral_constantIbLb1EEEEEJSB_SB_SB_SB_iiSB_SB_SG_SH_PNSE_4pairIiiEEPmN3cub18CUB_300001_SM_100013ScanTileStateIiLb1EEEEEEvDpT0_)
        .other          _ZN6thrust24THRUST_300001_SM_1000_NS8cuda_cub4core6detail13_kernel_agentINS1_16__set_operations10SetOpAgentINS0_6detail15normal_iteratorINS0_10device_ptrIiEEEESB_SB_SB_SB_SB_iN4cuda3std3__44lessIiEENS5_21serial_set_differenceENSE_17integral_constantIbLb1EEEEEJSB_SB_SB_SB_iiSB_SB_SG_SH_PNSE_4pairIiiEEPmN3cub18CUB_300001_SM_100013ScanTileStateIiLb1EEEEEEvDpT0_,@"STO_CUDA_ENTRY STV_DEFAULT"
_ZN6thrust24THRUST_300001_SM_1000_NS8cuda_cub4core6detail13_kernel_agentINS1_16__set_operations10SetOpAgentINS0_6detail15normal_iteratorINS0_10device_ptrIiEEEESB_SB_SB_SB_SB_iN4cuda3std3__44lessIiEENS5_21serial_set_differenceENSE_17integral_constantIbLb1EEEEEJSB_SB_SB_SB_iiSB_SB_SG_SH_PNSE_4pairIiiEEPmN3cub18CUB_300001_SM_100013ScanTileStateIiLb1EEEEEEvDpT0_:
.text._ZN6thrust24THRUST_300001_SM_1000_NS8cuda_cub4core6detail13_kernel_agentINS1_16__set_operations10SetOpAgentINS0_6detail15normal_iteratorINS0_10device_ptrIiEEEESB_SB_SB_SB_SB_iN4cuda3std3__44lessIiEENS5_21serial_set_differenceENSE_17integral_constantIbLb1EEEEEJSB_SB_SB_SB_iiSB_SB_SG_SH_PNSE_4pairIiiEEPmN3cub18CUB_300001_SM_100013ScanTileStateIiLb1EEEEEEvDpT0_:
        /* <DEDUP_REMOVED lines=110> */
.L_x_9858:
[----:B------:R-:W-:Y:S05]  /*06e0*/  BSYNC.RECONVERGENT B0 ;  /* 0x0000000000007941 */ /* 0x000fea0003800200 */
.L_x_9857:
        /* <DEDUP_REMOVED lines=34> */
.L_x_9861:
        /* <DEDUP_REMOVED lines=13> */
.L_x_9860:
[----:B------:R-:W-:Y:S05]  /*09e0*/  BSYNC.RECONVERGENT B0 ;  /* 0x0000000000007941 */ /* 0x000fea0003800200 */
.L_x_9859:
        /* <DEDUP_REMOVED lines=39> */
.L_x_9866:
        /* <DEDUP_REMOVED lines=10> */
.L_x_9867:
[----:B------:R-:W-:-:S13]  /*0d00*/  ISETP.GE.AND P0, PT, R10, R11, PT ;  /* 0x0000000b0a00720c */ /* 0x000fda0003f06270 */
[----:B------:R-:W-:Y:S05]  /*0d10*/  @P0 BREAK.RELIABLE B2 ;  /* 0x0000000000020942 */ /* 0x000fea0003800100 */
[----:B------:R-:W-:Y:S05]  /*0d20*/  @P0 BRA `(.L_x_9868) ;  /* 0x0000000000280947 */ /* 0x000fea0003800000 */
[----:B------:R-:W-:Y:S05]  /*0d30*/  BSYNC.RELIABLE B2 ;  /* 0x0000000000027941 */ /* 0x000fea0003800100 */
.L_x_9865:
        /* <DEDUP_REMOVED lines=9> */
.L_x_9868:
[----:B------:R-:W-:Y:S05]  /*0dd0*/  BSYNC.RECONVERGENT B1 ;  /* 0x0000000000017941 */ /* 0x000fea0003800200 */
.L_x_9864:
        /* <DEDUP_REMOVED lines=31> */
.L_x_9871:
        /* <DEDUP_REMOVED lines=10> */
.L_x_9872:
[----:B------:R-:W-:-:S13]  /*1070*/  ISETP.GE.AND P0, PT, R11, R12, PT ;  /* 0x0000000c0b00720c */ /* 0x000fda0003f06270 */
[----:B------:R-:W-:Y:S05]  /*1080*/  @P0 BREAK.RELIABLE B2 ;  /* 0x0000000000020942 */ /* 0x000fea0003800100 */
[----:B------:R-:W-:Y:S05]  /*1090*/  @P0 BRA `(.L_x_9873) ;  /* 0x0000000000280947 */ /* 0x000fea0003800000 */
[----:B------:R-:W-:Y:S05]  /*10a0*/  BSYNC.RELIABLE B2 ;  /* 0x0000000000027941 */ /* 0x000fea0003800100 */
.L_x_9870:
        /* <DEDUP_REMOVED lines=9> */
.L_x_9873:
[----:B------:R-:W-:Y:S05]  /*1140*/  BSYNC.RECONVERGENT B1 ;  /* 0x0000000000017941 */ /* 0x000fea0003800200 */
.L_x_9869:
        /* <DEDUP_REMOVED lines=12> */
.L_x_9876:
        /* <DEDUP_REMOVED lines=9> */
.L_x_9875:
[----:B------:R-:W-:Y:S05]  /*12a0*/  BSYNC.RECONVERGENT B1 ;  /* 0x0000000000017941 */ /* 0x000fea0003800200 */
.L_x_9874:
        /* <DEDUP_REMOVED lines=8> */
.L_x_9863:
[----:B------:R-:W-:Y:S05]  /*1330*/  BSYNC.RECONVERGENT B0 ;  /* 0x0000000000007941 */ /* 0x000fea0003800200 */
.L_x_9862:
        /* <DEDUP_REMOVED lines=129> */
[----:B--2---:R-:W-:Y:S02]  /*1b50*/  @!P3 ISETP.LT.AND P4, PT, R15, R17, PT ;  /* 0x000000110f00b20c */ /* 0x004fe40003f81270 */
[----:B------:R-:W-:Y:S02]  /*1b60*/  @!P3 ISETP.LT.AND P6, PT, R17, R15, PT ;  /* 0x0000000f1100b20c */ /* 0x000fe40003fc1270 */
        /* <DEDUP_REMOVED lines=19> */
[----:B----4-:R-:W-:Y:S02]  /*1ca0*/  @!P6 ISETP.LT.AND P3, PT, R14, R17, PT ;  /* 0x000000110e00e20c */ /* 0x010fe40003f61270 */
[----:B------:R-:W-:Y:S02]  /*1cb0*/  @!P6 ISETP.LT.AND P4, PT, R17, R14, PT ;  /* 0x0000000e1100e20c */ /* 0x000fe40003f81270 */
        /* <DEDUP_REMOVED lines=16> */
[----:B---3--:R-:W-:Y:S02]  /*1dc0*/  @!P3 ISETP.LT.AND P4, PT, R13, R17, PT ;  /* 0x000000110d00b20c */ /* 0x008fe40003f81270 */
        /* <DEDUP_REMOVED lines=20> */
[----:B----4-:R-:W-:Y:S02]  /*1f10*/  @!P6 ISETP.LT.AND P3, PT, R12, R17, PT ;  /* 0x000000110c00e20c */ /* 0x010fe40003f61270 */
[----:B------:R-:W-:Y:S02]  /*1f20*/  @!P6 ISETP.LT.AND P4, PT, R17, R12, PT ;  /* 0x0000000c1100e20c */ /* 0x000fe40003f81270 */
        /* <DEDUP_REMOVED lines=15> */
[----:B--2---:R-:W-:Y:S02]  /*2020*/  @!P3 ISETP.LT.AND P4, PT, R11, R17, PT ;  /* 0x000000110b00b20c */ /* 0x004fe40003f81270 */
[----:B------:R-:W-:Y:S02]  /*2030*/  @!P3 ISETP.LT.AND P6, PT, R17, R11, PT ;  /* 0x0000000b1100b20c */ /* 0x000fe40003fc1270 */
        /* <DEDUP_REMOVED lines=17> */
[----:B0-----:R-:W-:Y:S02]  /*2150*/  @!P6 ISETP.LT.AND P3, PT, R10, R17, PT ;  /* 0x000000110a00e20c */ /* 0x001fe40003f61270 */
        /* <DEDUP_REMOVED lines=37> */
[----:B--2---:R-:W-:Y:S02]  /*23b0*/  @!P6 ISETP.LT.AND P3, PT, R8, R17, PT ;  /* 0x000000110800e20c */ /* 0x004fe40003f61270 */
[----:B------:R-:W-:Y:S02]  /*23c0*/  @!P6 ISETP.LT.AND P4, PT, R17, R8, PT ;  /* 0x000000081100e20c */ /* 0x000fe40003f81270 */
        /* <DEDUP_REMOVED lines=15> */
[----:B---3--:R-:W-:Y:S02]  /*24c0*/  @!P3 ISETP.LT.AND P4, PT, R7, R17, PT ;  /* 0x000000110700b20c */ /* 0x008fe40003f81270 */
[----:B------:R-:W-:Y:S02]  /*24d0*/  @!P3 ISETP.LT.AND P6, PT, R17, R7, PT ;  /* 0x000000071100b20c */ /* 0x000fe40003fc1270 */
        /* <DEDUP_REMOVED lines=19> */
[----:B--2---:R-:W-:Y:S02]  /*2610*/  @!P4 ISETP.LT.AND P3, PT, R6, R17, PT ;  /* 0x000000110600c20c */ /* 0x004fe40003f61270 */
[----:B------:R-:W-:Y:S02]  /*2620*/  @!P4 ISETP.LT.AND P6, PT, R17, R6, PT ;  /* 0x000000061100c20c */ /* 0x000fe40003fc1270 */
        /* <DEDUP_REMOVED lines=15> */
[----:B0-----:R-:W-:Y:S02]  /*2720*/  @!P4 ISETP.LT.AND P3, PT, R5, R17, PT ;  /* 0x000000110500c20c */ /* 0x001fe40003f61270 */
[----:B------:R-:W-:Y:S02]  /*2730*/  @!P4 ISETP.LT.AND P6, PT, R17, R5, PT ;  /* 0x000000051100c20c */ /* 0x000fe40003fc1270 */
        /* <DEDUP_REMOVED lines=15> */
[----:B0-----:R-:W-:Y:S02]  /*2830*/  @!P6 ISETP.LT.AND P3, PT, R4, R17, PT ;  /* 0x000000110400e20c */ /* 0x001fe40003f61270 */
[----:B------:R-:W-:Y:S02]  /*2840*/  @!P6 ISETP.LT.AND P4, PT, R17, R4, PT ;  /* 0x000000041100e20c */ /* 0x000fe40003f81270 */
        /* <DEDUP_REMOVED lines=33> */
[----:B--2---:R-:W-:Y:S02]  /*2a60*/  @!P4 ISETP.LT.AND P3, PT, R45, R17, PT ;  /* 0x000000112d00c20c */ /* 0x004fe40003f61270 */
        /* <DEDUP_REMOVED lines=85> */
.L_x_9878:
        /* <DEDUP_REMOVED lines=85> */
.L_x_9881:
[----:B------:R-:W-:Y:S05]  /*3510*/  NANOSLEEP 0x1c2 ;  /* 0x000001c20000795d */ /* 0x000fea0003800000 */
[----:B------:R-:W-:Y:S01]  /*3520*/  NOP ;  /* 0x0000000000007918 */ /* 0x000fe20000000000 */
.L_x_9882:
        /* <DEDUP_REMOVED lines=11> */
.L_x_10056:
[----:B------:R-:W-:Y:S05]  /*35e0*/  @!P3 BRA `(.L_x_9884) ;  /* 0x000000000034b947 */ /* 0x000fea0003800000 */
[----:B------:R-:W-:-:S13]  /*35f0*/  ISETP.GT.U32.AND P4, PT, R18, 0x1f3, PT ;  /* 0x000001f31200780c */ /* 0x000fda0003f84070 */
.L_x_9888:
[----:B------:R-:W-:Y:S05]  /*3600*/  YIELD ;  /* 0x0000000000007946 */ /* 0x000fea0003800000 */
[----:B------:R-:W-:Y:S05]  /*3610*/  @P4 BRA `(.L_x_9885) ;  /* 0x0000000000084947 */ /* 0x000fea0003800000 */
[----:B------:R1:W-:Y:S06]  /*3620*/  MEMBAR.SC.CTA ;  /* 0x0000000000007992 */ /* 0x0003ec0000000000 */
[----:B-1----:R-:W-:Y:S05]  /*3630*/  BRA `(.L_x_9886) ;  /* 0x0000000000087947 */ /* 0x002fea0003800000 */
.L_x_9885:
[----:B------:R-:W-:Y:S05]  /*3640*/  NANOSLEEP 0x15e ;  /* 0x0000015e0000795d */ /* 0x000fea0003800000 */
[----:B------:R-:W-:Y:S01]  /*3650*/  NOP ;  /* 0x0000000000007918 */ /* 0x000fe20000000000 */
.L_x_9886:
[----:B------:R-:W2:Y:S01]  /*3660*/  LD.E.64.STRONG.GPU R20, desc[UR6][R16.64+0x100] ;  /* 0x0001000610147980 */ /* 0x000ea2000c10fb00 */
[----:B------:R-:W-:Y:S01]  /*3670*/  UMOV UR4, 0xffffffff ;  /* 0xffffffff00047882 */ /* 0x000fe20000000000 */
[----:B--2---:R-:W-:Y:S02]  /*3680*/  ISETP.NE.AND P3, PT, R20, 0x63, PT ;  /* 0x000000631400780c */ /* 0x004fe40003f65270 */
[----:B------:R-:W-:Y:S11]  /*3690*/  BRA.DIV UR4, `(.L_x_9887) ;  /* 0x000000a204247947 */ /* 0x000ff6000b800000 */
[----:B------:R-:W-:-:S13]  /*36a0*/  VOTE.ANY P3, !P3 ;  /* 0x0000000000ff7806 */ /* 0x000fda0005860100 */
.L_x_10059:
[----:B------:R-:W-:Y:S05]  /*36b0*/  @P3 BRA `(.L_x_9888) ;  /* 0xfffffffc00d03947 */ /* 0x000fea000383ffff */
.L_x_9884:
        /* <DEDUP_REMOVED lines=42> */
.L_x_10068:
[----:B------:R-:W-:Y:S05]  /*3960*/  @!P4 BRA `(.L_x_9890) ;  /* 0x0000000000f0c947 */ /* 0x000fea0003800000 */
.L_x_9898:
        /* <DEDUP_REMOVED lines=9> */
.L_x_10071:
[----:B------:R-:W-:Y:S05]  /*3a00*/  @!P3 BRA `(.L_x_9892) ;  /* 0x000000000038b947 */ /* 0x000fea0003800000 */
.L_x_9896:
[----:B------:R-:W-:Y:S05]  /*3a10*/  YIELD ;  /* 0x0000000000007946 */ /* 0x000fea0003800000 */
[----:B------:R-:W1:Y:S02]  /*3a20*/  LDCU UR4, c[0x0][0x370] ;  /* 0x00006e00ff0477ac */ /* 0x000e640008000800 */
[----:B-1----:R-:W-:-:S09]  /*3a30*/  UISETP.GT.U32.AND UP0, UPT, UR4, 0x1f3, UPT ;  /* 0x000001f30400788c */ /* 0x002fd2000bf04070 */
[----:B------:R-:W-:Y:S05]  /*3a40*/  BRA.U UP0, `(.L_x_9893) ;  /* 0x0000000100087547 */ /* 0x000fea000b800000 */
[----:B------:R1:W-:Y:S06]  /*3a50*/  MEMBAR.SC.CTA ;  /* 0x0000000000007992 */ /* 0x0003ec0000000000 */
[----:B-1----:R-:W-:Y:S05]  /*3a60*/  BRA `(.L_x_9894) ;  /* 0x0000000000087947 */ /* 0x002fea0003800000 */
.L_x_9893:
[----:B------:R-:W-:Y:S05]  /*3a70*/  NANOSLEEP 0x15e ;  /* 0x0000015e0000795d */ /* 0x000fea0003800000 */
[----:B------:R-:W-:Y:S01]  /*3a80*/  NOP ;  /* 0x0000000000007918 */ /* 0x000fe20000000000 */
.L_x_9894:
[----:B------:R-:W2:Y:S01]  /*3a90*/  LD.E.64.STRONG.GPU R20, desc[UR6][R16.64+-0x100] ;  /* 0xffff000610147980 */ /* 0x000ea2000c10fb00 */
[----:B------:R-:W-:Y:S01]  /*3aa0*/  UMOV UR4, 0xffffffff ;  /* 0xffffffff00047882 */ /* 0x000fe20000000000 */
[----:B--2---:R-:W-:Y:S02]  /*3ab0*/  ISETP.NE.AND P3, PT, R20, 0x63, PT ;  /* 0x000000631400780c */ /* 0x004fe40003f65270 */
[----:B------:R-:W-:Y:S11]  /*3ac0*/  BRA.DIV UR4, `(.L_x_9895) ;  /* 0x000000a204647947 */ /* 0x000ff6000b800000 */
[----:B------:R-:W-:-:S13]  /*3ad0*/  VOTE.ANY P3, !P3 ;  /* 0x0000000000ff7806 */ /* 0x000fda0005860100 */
.L_x_10074:
[----:B------:R-:W-:Y:S05]  /*3ae0*/  @P3 BRA `(.L_x_9896) ;  /* 0xfffffffc00c83947 */ /* 0x000fea000383ffff */
.L_x_9892:
        /* <DEDUP_REMOVED lines=35> */
.L_x_10083:
[----:B------:R-:W-:Y:S05]  /*3d20*/  @P3 BRA `(.L_x_9898) ;  /* 0xfffffffc00103947 */ /* 0x000fea000383ffff */
.L_x_9890:
        /* <DEDUP_REMOVED lines=17> */
.L_x_9880:
        /* <DEDUP_REMOVED lines=11> */
.L_x_9879:
[----:B------:R-:W-:Y:S05]  /*3ef0*/  BSYNC.RECONVERGENT B0 ;  /* 0x0000000000007941 */ /* 0x000fea0003800200 */
.L_x_9877:
        /* <DEDUP_REMOVED lines=113> */
.L_x_9903:
        /* <DEDUP_REMOVED lines=10> */
.L_x_9902:
[----:B------:R-:W-:Y:S05]  /*46b0*/  BSYNC.RECONVERGENT B1 ;  /* 0x0000000000017941 */ /* 0x000fea0003800200 */
.L_x_9901:
        /* <DEDUP_REMOVED lines=17> */
.L_x_9906:
        /* <DEDUP_REMOVED lines=44> */
.L_x_9905:
[----:B------:R-:W-:Y:S05]  /*4a90*/  BSYNC.RECONVERGENT B1 ;  /* 0x0000000000017941 */ /* 0x000fea0003800200 */
.L_x_9904:
        /* <DEDUP_REMOVED lines=27> */
.L_x_9908:
[----:B------:R-:W-:Y:S05]  /*4c50*/  BSYNC.RECONVERGENT B1 ;  /* 0x0000000000017941 */ /* 0x000fea0003800200 */
.L_x_9907:
        /* <DEDUP_REMOVED lines=11> */
.L_x_9900:
[----:B------:R-:W-:Y:S05]  /*4d10*/  BSYNC.RECONVERGENT B0 ;  /* 0x0000000000007941 */ /* 0x000fea0003800200 */
.L_x_9899:
        /* <DEDUP_REMOVED lines=92> */
.L_x_9910:
[----:B------:R-:W-:Y:S05]  /*52e0*/  BSYNC.RECONVERGENT B0 ;  /* 0x0000000000007941 */ /* 0x000fea0003800200 */
.L_x_9909:
        /* <DEDUP_REMOVED lines=202> */
.L_x_9913:
        /* <DEDUP_REMOVED lines=8> */
.L_x_9912:
[----:B------:R-:W-:Y:S05]  /*6010*/  BSYNC.RECONVERGENT B0 ;  /* 0x0000000000007941 */ /* 0x000fea0003800200 */
.L_x_9911:
        /* <DEDUP_REMOVED lines=16> */
.L_x_9916:
        /* <DEDUP_REMOVED lines=44> */
.L_x_9915:
[----:B------:R-:W-:Y:S05]  /*63e0*/  BSYNC.RECONVERGENT B0 ;  /* 0x0000000000007941 */ /* 0x000fea0003800200 */
.L_x_9914:
        /* <DEDUP_REMOVED lines=27> */
.L_x_9918:
[----:B------:R-:W-:Y:S05]  /*65a0*/  BSYNC.RECONVERGENT B0 ;  /* 0x0000000000007941 */ /* 0x000fea0003800200 */
.L_x_9917:
        /* <DEDUP_REMOVED lines=12> */
.L_x_9856:
        /* <DEDUP_REMOVED lines=31> */
.L_x_9920:
[----:B------:R-:W-:Y:S05]  /*6860*/  BSYNC.RECONVERGENT B0 ;  /* 0x0000000000007941 */ /* 0x000fea0003800200 */
.L_x_9919:
        /* <DEDUP_REMOVED lines=22> */
.L_x_9922:
[----:B------:R-:W-:Y:S05]  /*69d0*/  BSYNC.RECONVERGENT B0 ;  /* 0x0000000000007941 */ /* 0x000fea0003800200 */
.L_x_9921:
[----:B------:R-:W-:Y:S04]  /*69e0*/  BSSY.RECONVERGENT B0, `(.L_x_9923) ;  /* 0x0000005000007945 */ /* 0x000fe80003800200 */
[----:B------:R-:W-:Y:S05]  /*69f0*/  @P2 BRA `(.L_x_9924) ;  /* 0x00000000000c2947 */ /* 0x000fea0003800000 */
[----:B------:R-:W-:-:S13]  /*6a00*/  ISETP.GE.AND P1, PT, R9, UR8, PT ;  /* 0x0000000809007c0c */ /* 0x000fda000bf26270 */
[----:B------:R1:W5:Y:S04]  /*6a10*/  @P1 LDG.E R8, desc[UR6][R4.64+0x1000] ;  /* 0x0010000604081981 */ /* 0x000368000c1e1900 */
[----:B------:R1:W5:Y:S02]  /*6a20*/  @!P1 LDG.E R8, desc[UR6][R2.64+0x1000] ;  /* 0x0010000602089981 */ /* 0x000364000c1e1900 */
.L_x_9924:
[----:B------:R-:W-:Y:S05]  /*6a30*/  BSYNC.RECONVERGENT B0 ;  /* 0x0000000000007941 */ /* 0x000fea0003800200 */
.L_x_9923:
[----:B------:R-:W-:Y:S04]  /*6a40*/  BSSY.RECONVERGENT B0, `(.L_x_9925) ;  /* 0x0000005000007945 */ /* 0x000fe80003800200 */
[----:B------:R-:W-:Y:S05]  /*6a50*/  @P3 BRA `(.L_x_9926) ;  /* 0x00000000000c3947 */ /* 0x000fea0003800000 */
[----:B------:R-:W-:-:S13]  /*6a60*/  ISETP.GE.AND P1, PT, R10, UR8, PT ;  /* 0x000000080a007c0c */ /* 0x000fda000bf26270 */
[----:B------:R2:W5:Y:S04]  /*6a70*/  @P1 LDG.E R9, desc[UR6][R4.64+0x1800] ;  /* 0x0018000604091981 */ /* 0x000568000c1e1900 */
[----:B------:R2:W5:Y:S02]  /*6a80*/  @!P1 LDG.E R9, desc[UR6][R2.64+0x1800] ;  /* 0x0018000602099981 */ /* 0x000564000c1e1900 */
.L_x_9926:
[----:B------:R-:W-:Y:S05]  /*6a90*/  BSYNC.RECONVERGENT B0 ;  /* 0x0000000000007941 */ /* 0x000fea0003800200 */
.L_x_9925:
[----:B------:R-:W-:Y:S04]  /*6aa0*/  BSSY.RECONVERGENT B0, `(.L_x_9927) ;  /* 0x0000005000007945 */ /* 0x000fe80003800200 */
[----:B------:R-:W-:Y:S05]  /*6ab0*/  @P0 BRA `(.L_x_9928) ;  /* 0x00000000000c0947 */ /* 0x000fea0003800000 */
[----:B------:R-:W-:-:S13]  /*6ac0*/  ISETP.GE.AND P0, PT, R11, UR8, PT ;  /* 0x000000080b007c0c */ /* 0x000fda000bf06270 */
[----:B------:R3:W5:Y:S04]  /*6ad0*/  @P0 LDG.E R10, desc[UR6][R4.64+0x2000] ;  /* 0x00200006040a0981 */ /* 0x000768000c1e1900 */
[----:B------:R3:W5:Y:S02]  /*6ae0*/  @!P0 LDG.E R10, desc[UR6][R2.64+0x2000] ;  /* 0x00200006020a8981 */ /* 0x000764000c1e1900 */
.L_x_9928:
[----:B------:R-:W-:Y:S05]  /*6af0*/  BSYNC.RECONVERGENT B0 ;  /* 0x0000000000007941 */ /* 0x000fea0003800200 */
.L_x_9927:
        /* <DEDUP_REMOVED lines=19> */
.L_x_9930:
[----:B------:R-:W-:Y:S05]  /*6c30*/  BSYNC.RECONVERGENT B0 ;  /* 0x0000000000007941 */ /* 0x000fea0003800200 */
.L_x_9929:
[----:B------:R-:W-:Y:S04]  /*6c40*/  BSSY.RECONVERGENT B0, `(.L_x_9931) ;  /* 0x0000005000007945 */ /* 0x000fe80003800200 */
[----:B------:R-:W-:Y:S05]  /*6c50*/  @P0 BRA `(.L_x_9932) ;  /* 0x00000000000c0947 */ /* 0x000fea0003800000 */
[----:B------:R-:W-:-:S13]  /*6c60*/  ISETP.GE.AND P0, PT, R12, UR8, PT ;  /* 0x000000080c007c0c */ /* 0x000fda000bf06270 */
[----:B------:R0:W5:Y:S04]  /*6c70*/  @P0 LDG.E R12, desc[UR6][R4.64+0x3000] ;  /* 0x00300006040c0981 */ /* 0x000168000c1e1900 */
[----:B------:R0:W5:Y:S02]  /*6c80*/  @!P0 LDG.E R12, desc[UR6][R2.64+0x3000] ;  /* 0x00300006020c8981 */ /* 0x000164000c1e1900 */
.L_x_9932:
[----:B------:R-:W-:Y:S05]  /*6c90*/  BSYNC.RECONVERGENT B0 ;  /* 0x0000000000007941 */ /* 0x000fea0003800200 */
.L_x_9931:
[----:B------:R-:W-:Y:S04]  /*6ca0*/  BSSY.RECONVERGENT B0, `(.L_x_9933) ;  /* 0x0000005000007945 */ /* 0x000fe80003800200 */
[----:B------:R-:W-:Y:S05]  /*6cb0*/  @P1 BRA `(.L_x_9934) ;  /* 0x00000000000c1947 */ /* 0x000fea0003800000 */
[----:B------:R-:W-:-:S13]  /*6cc0*/  ISETP.GE.AND P0, PT, R13, UR8, PT ;  /* 0x000000080d007c0c */ /* 0x000fda000bf06270 */
[----:B------:R0:W5:Y:S04]  /*6cd0*/  @P0 LDG.E R13, desc[UR6][R4.64+0x3800] ;  /* 0x00380006040d0981 */ /* 0x000168000c1e1900 */
[----:B------:R0:W5:Y:S02]  /*6ce0*/  @!P0 LDG.E R13, desc[UR6][R2.64+0x3800] ;  /* 0x00380006020d8981 */ /* 0x000164000c1e1900 */
.L_x_9934:
[----:B------:R-:W-:Y:S05]  /*6cf0*/  BSYNC.RECONVERGENT B0 ;  /* 0x0000000000007941 */ /* 0x000fea0003800200 */
.L_x_9933:
[----:B------:R-:W-:Y:S04]  /*6d00*/  BSSY.RECONVERGENT B0, `(.L_x_9935) ;  /* 0x0000005000007945 */ /* 0x000fe80003800200 */
[----:B------:R-:W-:Y:S05]  /*6d10*/  @P2 BRA `(.L_x_9936) ;  /* 0x00000000000c2947 */ /* 0x000fea0003800000 */
[----:B------:R-:W-:-:S13]  /*6d20*/  ISETP.GE.AND P0, PT, R14, UR8, PT ;  /* 0x000000080e007c0c */ /* 0x000fda000bf06270 */
[----:B------:R0:W5:Y:S04]  /*6d30*/  @P0 LDG.E R14, desc[UR6][R4.64+0x4000] ;  /* 0x00400006040e0981 */ /* 0x000168000c1e1900 */
[----:B------:R0:W5:Y:S02]  /*6d40*/  @!P0 LDG.E R14, desc[UR6][R2.64+0x4000] ;  /* 0x00400006020e8981 */ /* 0x000164000c1e1900 */
.L_x_9936:
[----:B------:R-:W-:Y:S05]  /*6d50*/  BSYNC.RECONVERGENT B0 ;  /* 0x0000000000007941 */ /* 0x000fea0003800200 */
.L_x_9935:
[----:B------:R-:W-:Y:S04]  /*6d60*/  BSSY.RECONVERGENT B0, `(.L_x_9937) ;  /* 0x0000005000007945 */ /* 0x000fe80003800200 */
[----:B------:R-:W-:Y:S05]  /*6d70*/  @P3 BRA `(.L_x_9938) ;  /* 0x00000000000c3947 */ /* 0x000fea0003800000 */
[----:B------:R-:W-:-:S13]  /*6d80*/  ISETP.GE.AND P0, PT, R15, UR8, PT ;  /* 0x000000080f007c0c */ /* 0x000fda000bf06270 */
[----:B------:R0:W5:Y:S04]  /*6d90*/  @P0 LDG.E R15, desc[UR6][R4.64+0x4800] ;  /* 0x00480006040f0981 */ /* 0x000168000c1e1900 */
[----:B------:R0:W5:Y:S02]  /*6da0*/  @!P0 LDG.E R15, desc[UR6][R2.64+0x4800] ;  /* 0x00480006020f8981 */ /* 0x000164000c1e1900 */
.L_x_9938:
[----:B------:R-:W-:Y:S05]  /*6db0*/  BSYNC.RECONVERGENT B0 ;  /* 0x0000000000007941 */ /* 0x000fea0003800200 */
.L_x_9937:
[----:B------:R-:W-:Y:S04]  /*6dc0*/  BSSY.RECONVERGENT B0, `(.L_x_9939) ;  /* 0x0000005000007945 */ /* 0x000fe80003800200 */
[----:B------:R-:W-:Y:S05]  /*6dd0*/  @P4 BRA `(.L_x_9940) ;  /* 0x00000000000c4947 */ /* 0x000fea0003800000 */
[----:B------:R-:W-:-:S13]  /*6de0*/  ISETP.GE.AND P0, PT, R16, UR8, PT ;  /* 0x0000000810007c0c */ /* 0x000fda000bf06270 */
[----:B------:R0:W5:Y:S04]  /*6df0*/  @P0 LDG.E R16, desc[UR6][R4.64+0x5000] ;  /* 0x0050000604100981 */ /* 0x000168000c1e1900 */
[----:B------:R0:W5:Y:S02]  /*6e00*/  @!P0 LDG.E R16, desc[UR6][R2.64+0x5000] ;  /* 0x0050000602108981 */ /* 0x000164000c1e1900 */
.L_x_9940:
[----:B------:R-:W-:Y:S05]  /*6e10*/  BSYNC.RECONVERGENT B0 ;  /* 0x0000000000007941 */ /* 0x000fea0003800200 */
.L_x_9939:
[----:B------:R-:W-:Y:S04]  /*6e20*/  BSSY.RECONVERGENT B0, `(.L_x_9941) ;  /* 0x0000005000007945 */ /* 0x000fe80003800200 */
[----:B------:R-:W-:Y:S05]  /*6e30*/  @P5 BRA `(.L_x_9942) ;  /* 0x00000000000c5947 */ /* 0x000fea0003800000 */
[----:B------:R-:W-:-:S13]  /*6e40*/  ISETP.GE.AND P0, PT, R17, UR8, PT ;  /* 0x0000000811007c0c */ /* 0x000fda000bf06270 */
[----:B------:R0:W5:Y:S04]  /*6e50*/  @P0 LDG.E R17, desc[UR6][R4.64+0x5800] ;  /* 0x0058000604110981 */ /* 0x000168000c1e1900 */
[----:B------:R0:W5:Y:S02]  /*6e60*/  @!P0 LDG.E R17, desc[UR6][R2.64+0x5800] ;  /* 0x0058000602118981 */ /* 0x000164000c1e1900 */
.L_x_9942:
[----:B------:R-:W-:Y:S05]  /*6e70*/  BSYNC.RECONVERGENT B0 ;  /* 0x0000000000007941 */ /* 0x000fea0003800200 */
.L_x_9941:
        /* <DEDUP_REMOVED lines=17> */
.L_x_9944:
[----:B------:R-:W-:Y:S05]  /*6f90*/  BSYNC.RECONVERGENT B0 ;  /* 0x0000000000007941 */ /* 0x000fea0003800200 */
.L_x_9943:
[----:B------:R-:W-:Y:S04]  /*6fa0*/  BSSY.RECONVERGENT B0, `(.L_x_9945) ;  /* 0x0000005000007945 */ /* 0x000fe80003800200 */
[----:B------:R-:W-:Y:S05]  /*6fb0*/  @P0 BRA `(.L_x_9946) ;  /* 0x00000000000c0947 */ /* 0x000fea0003800000 */
[----:B------:R-:W-:-:S13]  /*6fc0*/  ISETP.GE.AND P0, PT, R19, UR8, PT ;  /* 0x0000000813007c0c */ /* 0x000fda000bf06270 */
[----:B------:R0:W5:Y:S04]  /*6fd0*/  @P0 LDG.E R19, desc[UR6][R4.64+0x6800] ;  /* 0x0068000604130981 */ /* 0x000168000c1e1900 */
[----:B------:R0:W5:Y:S02]  /*6fe0*/  @!P0 LDG.E R19, desc[UR6][R2.64+0x6800] ;  /* 0x0068000602138981 */ /* 0x000164000c1e1900 */
.L_x_9946:
[----:B------:R-:W-:Y:S05]  /*6ff0*/  BSYNC.RECONVERGENT B0 ;  /* 0x0000000000007941 */ /* 0x000fea0003800200 */
.L_x_9945:
[----:B------:R-:W-:Y:S04]  /*7000*/  BSSY.RECONVERGENT B0, `(.L_x_9947) ;  /* 0x0000005000007945 */ /* 0x000fe80003800200 */
[----:B------:R-:W-:Y:S05]  /*7010*/  @P1 BRA `(.L_x_9948) ;  /* 0x00000000000c1947 */ /* 0x000fea0003800000 */
[----:B------:R-:W-:-:S13]  /*7020*/  ISETP.GE.AND P0, PT, R0, UR8, PT ;  /* 0x0000000800007c0c */ /* 0x000fda000bf06270 */
[----:B------:R0:W5:Y:S04]  /*7030*/  @P0 LDG.E R20, desc[UR6][R4.64+0x7000] ;  /* 0x0070000604140981 */ /* 0x000168000c1e1900 */
[----:B------:R0:W5:Y:S02]  /*7040*/  @!P0 LDG.E R20, desc[UR6][R2.64+0x7000] ;  /* 0x0070000602148981 */ /* 0x000164000c1e1900 */
.L_x_9948:
[----:B------:R-:W-:Y:S05]  /*7050*/  BSYNC.RECONVERGENT B0 ;  /* 0x0000000000007941 */ /* 0x000fea0003800200 */
.L_x_9947:
[----:B------:R-:W-:Y:S04]  /*7060*/  BSSY.RECONVERGENT B0, `(.L_x_9949) ;  /* 0x0000005000007945 */ /* 0x000fe80003800200 */
[----:B------:R-:W-:Y:S05]  /*7070*/  @P2 BRA `(.L_x_9950) ;  /* 0x00000000000c2947 */ /* 0x000fea0003800000 */
[----:B------:R-:W-:-:S13]  /*7080*/  ISETP.GE.AND P0, PT, R21, UR8, PT ;  /* 0x0000000815007c0c */ /* 0x000fda000bf06270 */
[----:B------:R0:W5:Y:S04]  /*7090*/  @P0 LDG.E R21, desc[UR6][R4.64+0x7800] ;  /* 0x0078000604150981 */ /* 0x000168000c1e1900 */
[----:B------:R0:W5:Y:S02]  /*70a0*/  @!P0 LDG.E R21, desc[UR6][R2.64+0x7800] ;  /* 0x0078000602158981 */ /* 0x000164000c1e1900 */
.L_x_9950:
[----:B------:R-:W-:Y:S05]  /*70b0*/  BSYNC.RECONVERGENT B0 ;  /* 0x0000000000007941 */ /* 0x000fea0003800200 */
.L_x_9949:
[----:B------:R-:W-:Y:S04]  /*70c0*/  BSSY.RECONVERGENT B0, `(.L_x_9951) ;  /* 0x0000005000007945 */ /* 0x000fe80003800200 */
[----:B------:R-:W-:Y:S05]  /*70d0*/  @P3 BRA `(.L_x_9952) ;  /* 0x00000000000c3947 */ /* 0x000fea0003800000 */
[----:B------:R-:W-:-:S13]  /*70e0*/  ISETP.GE.AND P0, PT, R22, UR8, PT ;  /* 0x0000000816007c0c */ /* 0x000fda000bf06270 */
[----:B------:R0:W5:Y:S04]  /*70f0*/  @P0 LDG.E R22, desc[UR6][R4.64+0x8000] ;  /* 0x0080000604160981 */ /* 0x000168000c1e1900 */
[----:B------:R0:W5:Y:S02]  /*7100*/  @!P0 LDG.E R22, desc[UR6][R2.64+0x8000] ;  /* 0x0080000602168981 */ /* 0x000164000c1e1900 */
.L_x_9952:
[----:B------:R-:W-:Y:S05]  /*7110*/  BSYNC.RECONVERGENT B0 ;  /* 0x0000000000007941 */ /* 0x000fea0003800200 */
.L_x_9951:
[----:B------:R-:W-:Y:S04]  /*7120*/  BSSY.RECONVERGENT B0, `(.L_x_9953) ;  /* 0x0000005000007945 */ /* 0x000fe80003800200 */
[----:B------:R-:W-:Y:S05]  /*7130*/  @P4 BRA `(.L_x_9954) ;  /* 0x00000000000c4947 */ /* 0x000fea0003800000 */
[----:B------:R-:W-:-:S13]  /*7140*/  ISETP.GE.AND P0, PT, R23, UR8, PT ;  /* 0x0000000817007c0c */ /* 0x000fda000bf06270 */
[----:B------:R0:W5:Y:S04]  /*7150*/  @P0 LDG.E R23, desc[UR6][R4.64+0x8800] ;  /* 0x0088000604170981 */ /* 0x000168000c1e1900 */
[----:B------:R0:W5:Y:S02]  /*7160*/  @!P0 LDG.E R23, desc[UR6][R2.64+0x8800] ;  /* 0x0088000602178981 */ /* 0x000164000c1e1900 */
.L_x_9954:
[----:B------:R-:W-:Y:S05]  /*7170*/  BSYNC.RECONVERGENT B0 ;  /* 0x0000000000007941 */ /* 0x000fea0003800200 */
.L_x_9953:
[----:B------:R-:W-:Y:S04]  /*7180*/  BSSY.RECONVERGENT B0, `(.L_x_9955) ;  /* 0x0000005000007945 */ /* 0x000fe80003800200 */
[----:B------:R-:W-:Y:S05]  /*7190*/  @P5 BRA `(.L_x_9956) ;  /* 0x00000000000c5947 */ /* 0x000fea0003800000 */
[----:B------:R-:W-:-:S13]  /*71a0*/  ISETP.GE.AND P0, PT, R24, UR8, PT ;  /* 0x0000000818007c0c */ /* 0x000fda000bf06270 */
[----:B------:R0:W5:Y:S04]  /*71b0*/  @P0 LDG.E R24, desc[UR6][R4.64+0x9000] ;  /* 0x0090000604180981 */ /* 0x000168000c1e1900 */
[----:B------:R0:W5:Y:S02]  /*71c0*/  @!P0 LDG.E R24, desc[UR6][R2.64+0x9000] ;  /* 0x0090000602188981 */ /* 0x000164000c1e1900 */
.L_x_9956:
[----:B------:R-:W-:Y:S05]  /*71d0*/  BSYNC.RECONVERGENT B0 ;  /* 0x0000000000007941 */ /* 0x000fea0003800200 */
.L_x_9955:
        /* <DEDUP_REMOVED lines=35> */
.L_x_9959:
        /* <DEDUP_REMOVED lines=13> */
.L_x_9958:
[----:B------:R-:W-:Y:S05]  /*74e0*/  BSYNC.RECONVERGENT B0 ;  /* 0x0000000000007941 */ /* 0x000fea0003800200 */
.L_x_9957:
        /* <DEDUP_REMOVED lines=39> */
.L_x_9964:
        /* <DEDUP_REMOVED lines=10> */
.L_x_9965:
[----:B------:R-:W-:-:S13]  /*7800*/  ISETP.GE.AND P0, PT, R8, R9, PT ;  /* 0x000000090800720c */ /* 0x000fda0003f06270 */
[----:B------:R-:W-:Y:S05]  /*7810*/  @P0 BREAK.RELIABLE B2 ;  /* 0x0000000000020942 */ /* 0x000fea0003800100 */
[----:B------:R-:W-:Y:S05]  /*7820*/  @P0 BRA `(.L_x_9966) ;  /* 0x0000000000280947 */ /* 0x000fea0003800000 */
[----:B------:R-:W-:Y:S05]  /*7830*/  BSYNC.RELIABLE B2 ;  /* 0x0000000000027941 */ /* 0x000fea0003800100 */
.L_x_9963:
        /* <DEDUP_REMOVED lines=9> */
.L_x_9966:
[----:B------:R-:W-:Y:S05]  /*78d0*/  BSYNC.RECONVERGENT B1 ;  /* 0x0000000000017941 */ /* 0x000fea0003800200 */
.L_x_9962:
        /* <DEDUP_REMOVED lines=31> */
.L_x_9969:
        /* <DEDUP_REMOVED lines=10> */
.L_x_9970:
[----:B------:R-:W-:-:S13]  /*7b70*/  ISETP.GE.AND P0, PT, R10, R9, PT ;  /* 0x000000090a00720c */ /* 0x000fda0003f06270 */
[----:B------:R-:W-:Y:S05]  /*7b80*/  @P0 BREAK.RELIABLE B2 ;  /* 0x0000000000020942 */ /* 0x000fea0003800100 */
[----:B------:R-:W-:Y:S05]  /*7b90*/  @P0 BRA `(.L_x_9971) ;  /* 0x0000000000280947 */ /* 0x000fea0003800000 */
[----:B------:R-:W-:Y:S05]  /*7ba0*/  BSYNC.RELIABLE B2 ;  /* 0x0000000000027941 */ /* 0x000fea0003800100 */
.L_x_9968:
        /* <DEDUP_REMOVED lines=9> */
.L_x_9971:
[----:B------:R-:W-:Y:S05]  /*7c40*/  BSYNC.RECONVERGENT B1 ;  /* 0x0000000000017941 */ /* 0x000fea0003800200 */
.L_x_9967:
        /* <DEDUP_REMOVED lines=12> */
.L_x_9974:
        /* <DEDUP_REMOVED lines=9> */
.L_x_9973:
[----:B------:R-:W-:Y:S05]  /*7da0*/  BSYNC.RECONVERGENT B1 ;  /* 0x0000000000017941 */ /* 0x000fea0003800200 */
.L_x_9972:
        /* <DEDUP_REMOVED lines=8> */
.L_x_9961:
[----:B------:R-:W-:Y:S05]  /*7e30*/  BSYNC.RECONVERGENT B0 ;  /* 0x0000000000007941 */ /* 0x000fea0003800200 */
.L_x_9960:
        /* <DEDUP_REMOVED lines=43> */
[----:B-1----:R-:W-:Y:S01]  /*80f0*/  @!P0 ISETP.LT.AND P5, PT, R35, R4, PT ;  /* 0x000000042300820c */ /* 0x002fe20003fa1270 */
[----:B------:R-:W-:Y:S01]  /*8100*/  IMAD.MOV.U32 R34, RZ, RZ, R35 ;  /* 0x000000ffff227224 */ /* 0x000fe200078e0023 */
[----:B------:R-:W-:-:S11]  /*8110*/  @!P0 ISETP.LT.AND P1, PT, R4, R35, PT ;  /* 0x000000230400820c */ /* 0x000fd60003f21270 */
        /* <DEDUP_REMOVED lines=14> */
[----:B--2---:R-:W-:Y:S02]  /*8200*/  @!P2 ISETP.LT.AND P0, PT, R34, R4, PT ;  /* 0x000000042200a20c */ /* 0x004fe40003f01270 */
[----:B------:R-:W-:-:S11]  /*8210*/  @!P2 ISETP.LT.AND P1, PT, R4, R34, PT ;  /* 0x000000220400a20c */ /* 0x000fd60003f21270 */
        /* <DEDUP_REMOVED lines=45> */
[----:B---3--:R-:W-:Y:S02]  /*84f0*/  @!P3 ISETP.LT.AND P4, PT, R31, R4, PT ;  /* 0x000000041f00b20c */ /* 0x008fe40003f81270 */
[----:B------:R-:W-:Y:S02]  /*8500*/  @!P3 ISETP.LT.AND P6, PT, R4, R31, PT ;  /* 0x0000001f0400b20c */ /* 0x000fe40003fc1270 */
        /* <DEDUP_REMOVED lines=20> */
[----:B---3--:R-:W-:-:S02]  /*8650*/  @!P4 ISETP.LT.AND P3, PT, R30, R4, PT ;  /* 0x000000041e00c20c */ /* 0x008fc40003f61270 */
[----:B------:R-:W-:Y:S02]  /*8660*/  @!P4 ISETP.LT.AND P6, PT, R4, R30, PT ;  /* 0x0000001e0400c20c */ /* 0x000fe40003fc1270 */
        /* <DEDUP_REMOVED lines=19> */
[----:B----4-:R-:W-:Y:S02]  /*87a0*/  @!P6 ISETP.LT.AND P4, PT, R29, R4, PT ;  /* 0x000000041d00e20c */ /* 0x010fe40003f81270 */
[----:B------:R-:W-:Y:S02]  /*87b0*/  @!P6 ISETP.LT.AND P3, PT, R4, R29, PT ;  /* 0x0000001d0400e20c */ /* 0x000fe40003f61270 */
        /* <DEDUP_REMOVED lines=16> */
[----:B----4-:R-:W-:Y:S02]  /*88c0*/  @!P4 ISETP.LT.AND P3, PT, R28, R4, PT ;  /* 0x000000041c00c20c */ /* 0x010fe40003f61270 */
        /* <DEDUP_REMOVED lines=19> */
[----:B---3--:R-:W-:Y:S02]  /*8a00*/  @!P6 ISETP.LT.AND P4, PT, R27, R4, PT ;  /* 0x000000041b00e20c */ /* 0x008fe40003f81270 */
[----:B------:R-:W-:Y:S02]  /*8a10*/  @!P6 ISETP.LT.AND P3, PT, R4, R27, PT ;  /* 0x0000001b0400e20c */ /* 0x000fe40003f61270 */
        /* <DEDUP_REMOVED lines=16> */
[----:B---3--:R-:W-:Y:S02]  /*8b20*/  @!P4 ISETP.LT.AND P3, PT, R26, R4, PT ;  /* 0x000000041a00c20c */ /* 0x008fe40003f61270 */
[----:B------:R-:W-:Y:S02]  /*8b30*/  @!P4 ISETP.LT.AND P6, PT, R4, R26, PT ;  /* 0x0000001a0400c20c */ /* 0x000fe40003fc1270 */
        /* <DEDUP_REMOVED lines=18> */
[----:B---3--:R-:W-:Y:S02]  /*8c60*/  @!P6 ISETP.LT.AND P4, PT, R25, R4, PT ;  /* 0x000000041900e20c */ /* 0x008fe40003f81270 */
[----:B------:R-:W-:Y:S02]  /*8c70*/  @!P6 ISETP.LT.AND P3, PT, R4, R25, PT ;  /* 0x000000190400e20c */ /* 0x000fe40003f61270 */
        /* <DEDUP_REMOVED lines=15> */
[----:B--2---:R-:W-:Y:S02]  /*8d70*/  @!P4 ISETP.LT.AND P3, PT, R24, R4, PT ;  /* 0x000000041800c20c */ /* 0x004fe40003f61270 */
[----:B------:R-:W-:Y:S02]  /*8d80*/  @!P4 ISETP.LT.AND P6, PT, R4, R24, PT ;  /* 0x000000180400c20c */ /* 0x000fe40003fc1270 */
        /* <DEDUP_REMOVED lines=35> */
[----:B-1----:R-:W-:Y:S02]  /*8fc0*/  @!P4 ISETP.LT.AND P3, PT, R10, R4, PT ;  /* 0x000000040a00c20c */ /* 0x002fe40003f61270 */
[----:B------:R-:W-:Y:S02]  /*8fd0*/  @!P4 ISETP.LT.AND P6, PT, R4, R10, PT ;  /* 0x0000000a0400c20c */ /* 0x000fe40003fc1270 */
        /* <DEDUP_REMOVED lines=34> */
[----:B---3--:R-:W-:Y:S02]  /*9200*/  @!P5 ISETP.LT.AND P4, PT, R8, R4, PT ;  /* 0x000000040800d20c */ /* 0x008fe40003f81270 */
[----:B------:R-:W-:Y:S02]  /*9210*/  @!P5 ISETP.LT.AND P6, PT, R4, R8, PT ;  /* 0x000000080400d20c */ /* 0x000fe40003fc1270 */
        /* <DEDUP_REMOVED lines=21> */
[----:B--2---:R-:W-:Y:S02]  /*9370*/  @!P6 ISETP.LT.AND P3, PT, R7, R4, PT ;  /* 0x000000040700e20c */ /* 0x004fe40003f61270 */
[----:B------:R-:W-:Y:S02]  /*9380*/  @!P6 ISETP.LT.AND P4, PT, R4, R7, PT ;  /* 0x000000070400e20c */ /* 0x000fe40003f81270 */
        /* <DEDUP_REMOVED lines=30> */
[----:B--2---:R-:W-:Y:S02]  /*9570*/  @!P4 ISETP.LT.AND P3, PT, R47, R4, PT ;  /* 0x000000042f00c20c */ /* 0x004fe40003f61270 */
        /* <DEDUP_REMOVED lines=82> */
.L_x_9975:
        /* <DEDUP_REMOVED lines=85> */
.L_x_9978:
[----:B------:R-:W-:Y:S05]  /*9ff0*/  NANOSLEEP 0x1c2 ;  /* 0x000001c20000795d */ /* 0x000fea0003800000 */
[----:B------:R-:W-:Y:S01]  /*a000*/  NOP ;  /* 0x0000000000007918 */ /* 0x000fe20000000000 */
.L_x_9979:
        /* <DEDUP_REMOVED lines=11> */
.L_x_10086:
[----:B------:R-:W-:Y:S05]  /*a0c0*/  @!P3 BRA `(.L_x_9981) ;  /* 0x000000000034b947 */ /* 0x000fea0003800000 */
[----:B------:R-:W-:-:S13]  /*a0d0*/  ISETP.GT.U32.AND P4, PT, R16, 0x1f3, PT ;  /* 0x000001f31000780c */ /* 0x000fda0003f84070 */
.L_x_9985:
[----:B------:R-:W-:Y:S05]  /*a0e0*/  YIELD ;  /* 0x0000000000007946 */ /* 0x000fea0003800000 */
[----:B------:R-:W-:Y:S05]  /*a0f0*/  @P4 BRA `(.L_x_9982) ;  /* 0x0000000000084947 */ /* 0x000fea0003800000 */
[----:B------:R1:W-:Y:S06]  /*a100*/  MEMBAR.SC.CTA ;  /* 0x0000000000007992 */ /* 0x0003ec0000000000 */
[----:B-1----:R-:W-:Y:S05]  /*a110*/  BRA `(.L_x_9983) ;  /* 0x0000000000087947 */ /* 0x002fea0003800000 */
.L_x_9982:
[----:B------:R-:W-:Y:S05]  /*a120*/  NANOSLEEP 0x15e ;  /* 0x0000015e0000795d */ /* 0x000fea0003800000 */
[----:B------:R-:W-:Y:S01]  /*a130*/  NOP ;  /* 0x0000000000007918 */ /* 0x000fe20000000000 */
.L_x_9983:
[----:B------:R-:W2:Y:S01]  /*a140*/  LD.E.64.STRONG.GPU R14, desc[UR6][R12.64+0x100] ;  /* 0x000100060c0e7980 */ /* 0x000ea2000c10fb00 */
[----:B------:R-:W-:Y:S01]  /*a150*/  UMOV UR4, 0xffffffff ;  /* 0xffffffff00047882 */ /* 0x000fe20000000000 */
[----:B--2---:R-:W-:Y:S02]  /*a160*/  ISETP.NE.AND P3, PT, R14, 0x63, PT ;  /* 0x000000630e00780c */ /* 0x004fe40003f65270 */
[----:B------:R-:W-:Y:S11]  /*a170*/  BRA.DIV UR4, `(.L_x_9984) ;  /* 0x0000003e04ec7947 */ /* 0x000ff6000b800000 */
[----:B------:R-:W-:-:S13]  /*a180*/  VOTE.ANY P3, !P3 ;  /* 0x0000000000ff7806 */ /* 0x000fda0005860100 */
.L_x_10089:
[----:B------:R-:W-:Y:S05]  /*a190*/  @P3 BRA `(.L_x_9985) ;  /* 0xfffffffc00d03947 */ /* 0x000fea000383ffff */
.L_x_9981:
        /* <DEDUP_REMOVED lines=42> */
.L_x_10098:
[----:B------:R-:W-:Y:S05]  /*a440*/  @!P4 BRA `(.L_x_9987) ;  /* 0x0000000000f4c947 */ /* 0x000fea0003800000 */
.L_x_9995:
        /* <DEDUP_REMOVED lines=9> */
.L_x_10101:
[----:B------:R-:W-:Y:S05]  /*a4e0*/  @!P3 BRA `(.L_x_9989) ;  /* 0x000000000038b947 */ /* 0x000fea0003800000 */
.L_x_9993:
[----:B------:R-:W-:Y:S05]  /*a4f0*/  YIELD ;  /* 0x0000000000007946 */ /* 0x000fea0003800000 */
[----:B------:R-:W1:Y:S02]  /*a500*/  LDCU UR4, c[0x0][0x370] ;  /* 0x00006e00ff0477ac */ /* 0x000e640008000800 */
[----:B-1----:R-:W-:-:S09]  /*a510*/  UISETP.GT.U32.AND UP0, UPT, UR4, 0x1f3, UPT ;  /* 0x000001f30400788c */ /* 0x002fd2000bf04070 */
[----:B------:R-:W-:Y:S05]  /*a520*/  BRA.U UP0, `(.L_x_9990) ;  /* 0x0000000100087547 */ /* 0x000fea000b800000 */
[----:B------:R1:W-:Y:S06]  /*a530*/  MEMBAR.SC.CTA ;  /* 0x0000000000007992 */ /* 0x0003ec0000000000 */
[----:B-1----:R-:W-:Y:S05]  /*a540*/  BRA `(.L_x_9991) ;  /* 0x0000000000087947 */ /* 0x002fea0003800000 */
.L_x_9990:
[----:B------:R-:W-:Y:S05]  /*a550*/  NANOSLEEP 0x15e ;  /* 0x0000015e0000795d */ /* 0x000fea0003800000 */
[----:B------:R-:W-:Y:S01]  /*a560*/  NOP ;  /* 0x0000000000007918 */ /* 0x000fe20000000000 */
.L_x_9991:
[----:B------:R-:W2:Y:S01]  /*a570*/  LD.E.64.STRONG.GPU R14, desc[UR6][R12.64+-0x100] ;  /* 0xffff00060c0e7980 */ /* 0x000ea2000c10fb00 */
[----:B------:R-:W-:Y:S01]  /*a580*/  UMOV UR4, 0xffffffff ;  /* 0xffffffff00047882 */ /* 0x000fe20000000000 */
[----:B--2---:R-:W-:Y:S02]  /*a590*/  ISETP.NE.AND P3, PT, R14, 0x63, PT ;  /* 0x000000630e00780c */ /* 0x004fe40003f65270 */
[----:B------:R-:W-:Y:S11]  /*a5a0*/  BRA.DIV UR4, `(.L_x_9992) ;  /* 0x00000042043c7947 */ /* 0x000ff6000b800000 */
[----:B------:R-:W-:-:S13]  /*a5b0*/  VOTE.ANY P3, !P3 ;  /* 0x0000000000ff7806 */ /* 0x000fda0005860100 */
.L_x_10104:
[----:B------:R-:W-:Y:S05]  /*a5c0*/  @P3 BRA `(.L_x_9993) ;  /* 0xfffffffc00c83947 */ /* 0x000fea000383ffff */
.L_x_9989:
        /* <DEDUP_REMOVED lines=36> */
.L_x_10113:
[----:B------:R-:W-:Y:S05]  /*a810*/  @P3 BRA `(.L_x_9995) ;  /* 0xfffffffc000c3947 */ /* 0x000fea000383ffff */
.L_x_9987:
        /* <DEDUP_REMOVED lines=17> */
.L_x_9977:
        /* <DEDUP_REMOVED lines=11> */
.L_x_9976:
        /* <DEDUP_REMOVED lines=115> */
.L_x_10000:
        /* <DEDUP_REMOVED lines=10> */
.L_x_9999:
[----:B------:R-:W-:Y:S05]  /*b1b0*/  BSYNC.RECONVERGENT B1 ;  /* 0x0000000000017941 */ /* 0x000fea0003800200 */
.L_x_9998:
        /* <DEDUP_REMOVED lines=17> */
.L_x_10003:
        /* <DEDUP_REMOVED lines=44> */
.L_x_10002:
[----:B------:R-:W-:Y:S05]  /*b590*/  BSYNC.RECONVERGENT B1 ;  /* 0x0000000000017941 */ /* 0x000fea0003800200 */
.L_x_10001:
        /* <DEDUP_REMOVED lines=27> */
.L_x_10005:
[----:B------:R-:W-:Y:S05]  /*b750*/  BSYNC.RECONVERGENT B1 ;  /* 0x0000000000017941 */ /* 0x000fea0003800200 */
.L_x_10004:
        /* <DEDUP_REMOVED lines=11> */
.L_x_9997:
[----:B------:R-:W-:Y:S05]  /*b810*/  BSYNC.RECONVERGENT B0 ;  /* 0x0000000000007941 */ /* 0x000fea0003800200 */
.L_x_9996:
        /* <DEDUP_REMOVED lines=18> */
.L_x_10007:
[----:B------:R-:W-:Y:S05]  /*b940*/  BSYNC.RECONVERGENT B0 ;  /* 0x0000000000007941 */ /* 0x000fea0003800200 */
.L_x_10006:
        /* <DEDUP_REMOVED lines=15> */
.L_x_10009:
[----:B------:R-:W-:Y:S05]  /*ba40*/  BSYNC.RECONVERGENT B0 ;  /* 0x0000000000007941 */ /* 0x000fea0003800200 */
.L_x_10008:
[----:B------:R-:W-:Y:S01]  /*ba50*/  LOP3.LUT R11, R38, 0x400, RZ, 0xfc, !PT ;  /* 0x00000400260b7812 */ /* 0x000fe200078efcff */
[----:B------:R-:W-:Y:S03]  /*ba60*/  BSSY.RECONVERGENT B0, `(.L_x_10010) ;  /* 0x0000006000007945 */ /* 0x000fe60003800200 */
[----:B------:R-:W-:-:S13]  /*ba70*/  ISETP.GE.AND P3, PT, R11, UR10, PT ;  /* 0x0000000a0b007c0c */ /* 0x000fda000bf66270 */
[----:B------:R-:W-:Y:S05]  /*ba80*/  @P3 BRA `(.L_x_10011) ;  /* 0x00000000000c3947 */ /* 0x000fea0003800000 */
[----:B------:R-:W-:-:S13]  /*ba90*/  ISETP.GE.AND P3, PT, R11, UR8, PT ;  /* 0x000000080b007c0c */ /* 0x000fda000bf66270 */
[----:B------:R1:W5:Y:S04]  /*baa0*/  @P3 LDG.E R11, desc[UR6][R8.64+0x1000] ;  /* 0x00100006080b3981 */ /* 0x000368000c1e1900 */
[----:B------:R1:W5:Y:S02]  /*bab0*/  @!P3 LDG.E R11, desc[UR6][R2.64+0x1000] ;  /* 0x00100006020bb981 */ /* 0x000364000c1e1900 */
.L_x_10011:
[----:B------:R-:W-:Y:S05]  /*bac0*/  BSYNC.RECONVERGENT B0 ;  /* 0x0000000000007941 */ /* 0x000fea0003800200 */
.L_x_10010:
[----:B------:R-:W-:Y:S01]  /*bad0*/  VIADD R22, R38, 0x600 ;  /* 0x0000060026167836 */ /* 0x000fe20000000000 */
[----:B------:R-:W-:Y:S04]  /*bae0*/  BSSY.RECONVERGENT B0, `(.L_x_10012) ;  /* 0x0000006000007945 */ /* 0x000fe80003800200 */
[----:B------:R-:W-:-:S13]  /*baf0*/  ISETP.GE.AND P3, PT, R22, UR10, PT ;  /* 0x0000000a16007c0c */ /* 0x000fda000bf66270 */
[----:B------:R-:W-:Y:S05]  /*bb00*/  @P3 BRA `(.L_x_10013) ;  /* 0x00000000000c3947 */ /* 0x000fea0003800000 */
[----:B------:R-:W-:-:S13]  /*bb10*/  ISETP.GE.AND P3, PT, R22, UR8, PT ;  /* 0x0000000816007c0c */ /* 0x000fda000bf66270 */
[----:B------:R2:W5:Y:S04]  /*bb20*/  @P3 LDG.E R22, desc[UR6][R8.64+0x1800] ;  /* 0x0018000608163981 */ /* 0x000568000c1e1900 */
[----:B------:R2:W5:Y:S02]  /*bb30*/  @!P3 LDG.E R22, desc[UR6][R2.64+0x1800] ;  /* 0x001800060216b981 */ /* 0x000564000c1e1900 */
.L_x_10013:
[----:B------:R-:W-:Y:S05]  /*bb40*/  BSYNC.RECONVERGENT B0 ;  /* 0x0000000000007941 */ /* 0x000fea0003800200 */
.L_x_10012:
[----:B------:R-:W-:Y:S01]  /*bb50*/  LOP3.LUT R24, R38, 0x800, RZ, 0xfc, !PT ;  /* 0x0000080026187812 */ /* 0x000fe200078efcff */
[----:B------:R-:W-:Y:S03]  /*bb60*/  BSSY.RECONVERGENT B0, `(.L_x_10014) ;  /* 0x0000006000007945 */ /* 0x000fe60003800200 */
[----:B------:R-:W-:-:S13]  /*bb70*/  ISETP.GE.AND P3, PT, R24, UR10, PT ;  /* 0x0000000a18007c0c */ /* 0x000fda000bf66270 */
[----:B------:R-:W-:Y:S05]  /*bb80*/  @P3 BRA `(.L_x_10015) ;  /* 0x00000000000c3947 */ /* 0x000fea0003800000 */
[----:B------:R-:W-:-:S13]  /*bb90*/  ISETP.GE.AND P3, PT, R24, UR8, PT ;  /* 0x0000000818007c0c */ /* 0x000fda000bf66270 */
[----:B------:R3:W5:Y:S04]  /*bba0*/  @P3 LDG.E R24, desc[UR6][R8.64+0x2000] ;  /* 0x0020000608183981 */ /* 0x000768000c1e1900 */
[----:B------:R3:W5:Y:S02]  /*bbb0*/  @!P3 LDG.E R24, desc[UR6][R2.64+0x2000] ;  /* 0x002000060218b981 */ /* 0x000764000c1e1900 */
.L_x_10015:
[----:B------:R-:W-:Y:S05]  /*bbc0*/  BSYNC.RECONVERGENT B0 ;  /* 0x0000000000007941 */ /* 0x000fea0003800200 */
.L_x_10014:
[----:B------:R-:W-:Y:S01]  /*bbd0*/  VIADD R25, R38, 0xa00 ;  /* 0x00000a0026197836 */ /* 0x000fe20000000000 */
[----:B------:R-:W-:Y:S04]  /*bbe0*/  BSSY.RECONVERGENT B0, `(.L_x_10016) ;  /* 0x0000006000007945 */ /* 0x000fe80003800200 */
[----:B------:R-:W-:-:S13]  /*bbf0*/  ISETP.GE.AND P3, PT, R25, UR10, PT ;  /* 0x0000000a19007c0c */ /* 0x000fda000bf66270 */
[----:B------:R-:W-:Y:S05]  /*bc00*/  @P3 BRA `(.L_x_10017) ;  /* 0x00000000000c3947 */ /* 0x000fea0003800000 */
[----:B------:R-:W-:-:S13]  /*bc10*/  ISETP.GE.AND P3, PT, R25, UR8, PT ;  /* 0x0000000819007c0c */ /* 0x000fda000bf66270 */
[----:B------:R4:W5:Y:S04]  /*bc20*/  @P3 LDG.E R25, desc[UR6][R8.64+0x2800] ;  /* 0x0028000608193981 */ /* 0x000968000c1e1900 */
[----:B------:R4:W5:Y:S02]  /*bc30*/  @!P3 LDG.E R25, desc[UR6][R2.64+0x2800] ;  /* 0x002800060219b981 */ /* 0x000964000c1e1900 */
.L_x_10017:
[----:B------:R-:W-:Y:S05]  /*bc40*/  BSYNC.RECONVERGENT B0 ;  /* 0x0000000000007941 */ /* 0x000fea0003800200 */
.L_x_10016:
[----:B------:R-:W-:Y:S01]  /*bc50*/  LOP3.LUT R26, R38, 0xc00, RZ, 0xfc, !PT ;  /* 0x00000c00261a7812 */ /* 0x000fe200078efcff */
[----:B------:R-:W-:Y:S03]  /*bc60*/  BSSY.RECONVERGENT B0, `(.L_x_10018) ;  /* 0x0000006000007945 */ /* 0x000fe60003800200 */
[----:B------:R-:W-:-:S13]  /*bc70*/  ISETP.GE.AND P3, PT, R26, UR10, PT ;  /* 0x0000000a1a007c0c */ /* 0x000fda000bf66270 */
[----:B------:R-:W-:Y:S05]  /*bc80*/  @P3 BRA `(.L_x_10019) ;  /* 0x00000000000c3947 */ /* 0x000fea0003800000 */
[----:B------:R-:W-:-:S13]  /*bc90*/  ISETP.GE.AND P3, PT, R26, UR8, PT ;  /* 0x000000081a007c0c */ /* 0x000fda000bf66270 */
[----:B------:R0:W5:Y:S04]  /*bca0*/  @P3 LDG.E R26, desc[UR6][R8.64+0x3000] ;  /* 0x00300006081a3981 */ /* 0x000168000c1e1900 */
[----:B------:R0:W5:Y:S02]  /*bcb0*/  @!P3 LDG.E R26, desc[UR6][R2.64+0x3000] ;  /* 0x00300006021ab981 */ /* 0x000164000c1e1900 */
.L_x_10019:
[----:B------:R-:W-:Y:S05]  /*bcc0*/  BSYNC.RECONVERGENT B0 ;  /* 0x0000000000007941 */ /* 0x000fea0003800200 */
.L_x_10018:
[----:B------:R-:W-:Y:S01]  /*bcd0*/  VIADD R27, R38, 0xe00 ;  /* 0x00000e00261b7836 */ /* 0x000fe20000000000 */
[----:B------:R-:W-:Y:S04]  /*bce0*/  BSSY.RECONVERGENT B0, `(.L_x_10020) ;  /* 0x0000006000007945 */ /* 0x000fe80003800200 */
[----:B------:R-:W-:-:S13]  /*bcf0*/  ISETP.GE.AND P3, PT, R27, UR10, PT ;  /* 0x0000000a1b007c0c */ /* 0x000fda000bf66270 */
[----:B------:R-:W-:Y:S05]  /*bd00*/  @P3 BRA `(.L_x_10021) ;  /* 0x00000000000c3947 */ /* 0x000fea0003800000 */
[----:B------:R-:W-:-:S13]  /*bd10*/  ISETP.GE.AND P3, PT, R27, UR8, PT ;  /* 0x000000081b007c0c */ /* 0x000fda000bf66270 */
[----:B------:R0:W5:Y:S04]  /*bd20*/  @P3 LDG.E R27, desc[UR6][R8.64+0x3800] ;  /* 0x00380006081b3981 */ /* 0x000168000c1e1900 */
[----:B------:R0:W5:Y:S02]  /*bd30*/  @!P3 LDG.E R27, desc[UR6][R2.64+0x3800] ;  /* 0x00380006021bb981 */ /* 0x000164000c1e1900 */
.L_x_10021:
[----:B------:R-:W-:Y:S05]  /*bd40*/  BSYNC.RECONVERGENT B0 ;  /* 0x0000000000007941 */ /* 0x000fea0003800200 */
.L_x_10020:
[----:B------:R-:W-:Y:S01]  /*bd50*/  LOP3.LUT R28, R38, 0x1000, RZ, 0xfc, !PT ;  /* 0x00001000261c7812 */ /* 0x000fe200078efcff */
[----:B------:R-:W-:Y:S03]  /*bd60*/  BSSY.RECONVERGENT B0, `(.L_x_10022) ;  /* 0x0000006000007945 */ /* 0x000fe60003800200 */
[----:B------:R-:W-:-:S13]  /*bd70*/  ISETP.GE.AND P3, PT, R28, UR10, PT ;  /* 0x0000000a1c007c0c */ /* 0x000fda000bf66270 */
[----:B------:R-:W-:Y:S05]  /*bd80*/  @P3 BRA `(.L_x_10023) ;  /* 0x00000000000c3947 */ /* 0x000fea0003800000 */
[----:B------:R-:W-:-:S13]  /*bd90*/  ISETP.GE.AND P3, PT, R28, UR8, PT ;  /* 0x000000081c007c0c */ /* 0x000fda000bf66270 */
[----:B------:R0:W5:Y:S04]  /*bda0*/  @P3 LDG.E R28, desc[UR6][R8.64+0x4000] ;  /* 0x00400006081c3981 */ /* 0x000168000c1e1900 */
[----:B------:R0:W5:Y:S02]  /*bdb0*/  @!P3 LDG.E R28, desc[UR6][R2.64+0x4000] ;  /* 0x00400006021cb981 */ /* 0x000164000c1e1900 */
.L_x_10023:
[----:B------:R-:W-:Y:S05]  /*bdc0*/  BSYNC.RECONVERGENT B0 ;  /* 0x0000000000007941 */ /* 0x000fea0003800200 */
.L_x_10022:
[----:B------:R-:W-:Y:S01]  /*bdd0*/  VIADD R29, R38, 0x1200 ;  /* 0x00001200261d7836 */ /* 0x000fe20000000000 */
[----:B------:R-:W-:Y:S04]  /*bde0*/  BSSY.RECONVERGENT B0, `(.L_x_10024) ;  /* 0x0000006000007945 */ /* 0x000fe80003800200 */
[----:B------:R-:W-:-:S13]  /*bdf0*/  ISETP.GE.AND P3, PT, R29, UR10, PT ;  /* 0x0000000a1d007c0c */ /* 0x000fda000bf66270 */
[----:B------:R-:W-:Y:S05]  /*be00*/  @P3 BRA `(.L_x_10025) ;  /* 0x00000000000c3947 */ /* 0x000fea0003800000 */
[----:B------:R-:W-:-:S13]  /*be10*/  ISETP.GE.AND P3, PT, R29, UR8, PT ;  /* 0x000000081d007c0c */ /* 0x000fda000bf66270 */
[----:B------:R0:W5:Y:S04]  /*be20*/  @P3 LDG.E R29, desc[UR6][R8.64+0x4800] ;  /* 0x00480006081d3981 */ /* 0x000168000c1e1900 */
[----:B------:R0:W5:Y:S02]  /*be30*/  @!P3 LDG.E R29, desc[UR6][R2.64+0x4800] ;  /* 0x00480006021db981 */ /* 0x000164000c1e1900 */
.L_x_10025:
[----:B------:R-:W-:Y:S05]  /*be40*/  BSYNC.RECONVERGENT B0 ;  /* 0x0000000000007941 */ /* 0x000fea0003800200 */
.L_x_10024:
[----:B------:R-:W-:Y:S01]  /*be50*/  LOP3.LUT R30, R38, 0x1400, RZ, 0xfc, !PT ;  /* 0x00001400261e7812 */ /* 0x000fe200078efcff */
[----:B------:R-:W-:Y:S03]  /*be60*/  BSSY.RECONVERGENT B0, `(.L_x_10026) ;  /* 0x0000006000007945 */ /* 0x000fe60003800200 */
[----:B------:R-:W-:-:S13]  /*be70*/  ISETP.GE.AND P3, PT, R30, UR10, PT ;  /* 0x0000000a1e007c0c */ /* 0x000fda000bf66270 */
[----:B------:R-:W-:Y:S05]  /*be80*/  @P3 BRA `(.L_x_10027) ;  /* 0x00000000000c3947 */ /* 0x000fea0003800000 */
[----:B------:R-:W-:-:S13]  /*be90*/  ISETP.GE.AND P3, PT, R30, UR8, PT ;  /* 0x000000081e007c0c */ /* 0x000fda000bf66270 */
[----:B------:R0:W5:Y:S04]  /*bea0*/  @P3 LDG.E R30, desc[UR6][R8.64+0x5000] ;  /* 0x00500006081e3981 */ /* 0x000168000c1e1900 */
[----:B------:R0:W5:Y:S02]  /*beb0*/  @!P3 LDG.E R30, desc[UR6][R2.64+0x5000] ;  /* 0x00500006021eb981 */ /* 0x000164000c1e1900 */
.L_x_10027:
[----:B------:R-:W-:Y:S05]  /*bec0*/  BSYNC.RECONVERGENT B0 ;  /* 0x0000000000007941 */ /* 0x000fea0003800200 */
.L_x_10026:
[----:B------:R-:W-:Y:S01]  /*bed0*/  VIADD R31, R38, 0x1600 ;  /* 0x00001600261f7836 */ /* 0x000fe20000000000 */
[----:B------:R-:W-:Y:S04]  /*bee0*/  BSSY.RECONVERGENT B0, `(.L_x_10028) ;  /* 0x0000006000007945 */ /* 0x000fe80003800200 */
[----:B------:R-:W-:-:S13]  /*bef0*/  ISETP.GE.AND P3, PT, R31, UR10, PT ;  /* 0x0000000a1f007c0c */ /* 0x000fda000bf66270 */
[----:B------:R-:W-:Y:S05]  /*bf00*/  @P3 BRA `(.L_x_10029) ;  /* 0x00000000000c3947 */ /* 0x000fea0003800000 */
[----:B------:R-:W-:-:S13]  /*bf10*/  ISETP.GE.AND P3, PT, R31, UR8, PT ;  /* 0x000000081f007c0c */ /* 0x000fda000bf66270 */
[----:B------:R0:W5:Y:S04]  /*bf20*/  @P3 LDG.E R31, desc[UR6][R8.64+0x5800] ;  /* 0x00580006081f3981 */ /* 0x000168000c1e1900 */
[----:B------:R0:W5:Y:S02]  /*bf30*/  @!P3 LDG.E R31, desc[UR6][R2.64+0x5800] ;  /* 0x00580006021fb981 */ /* 0x000164000c1e1900 */
.L_x_10029:
[----:B------:R-:W-:Y:S05]  /*bf40*/  BSYNC.RECONVERGENT B0 ;  /* 0x0000000000007941 */ /* 0x000fea0003800200 */
.L_x_10028:
[----:B------:R-:W-:Y:S01]  /*bf50*/  LOP3.LUT R32, R38, 0x1800, RZ, 0xfc, !PT ;  /* 0x0000180026207812 */ /* 0x000fe200078efcff */
[----:B------:R-:W-:Y:S03]  /*bf60*/  BSSY.RECONVERGENT B0, `(.L_x_10030) ;  /* 0x0000006000007945 */ /* 0x000fe60003800200 */
[----:B------:R-:W-:-:S13]  /*bf70*/  ISETP.GE.AND P3, PT, R32, UR10, PT ;  /* 0x0000000a20007c0c */ /* 0x000fda000bf66270 */
[----:B------:R-:W-:Y:S05]  /*bf80*/  @P3 BRA `(.L_x_10031) ;  /* 0x00000000000c3947 */ /* 0x000fea0003800000 */
[----:B------:R-:W-:-:S13]  /*bf90*/  ISETP.GE.AND P3, PT, R32, UR8, PT ;  /* 0x0000000820007c0c */ /* 0x000fda000bf66270 */
[----:B------:R0:W5:Y:S04]  /*bfa0*/  @P3 LDG.E R32, desc[UR6][R8.64+0x6000] ;  /* 0x0060000608203981 */ /* 0x000168000c1e1900 */
[----:B------:R0:W5:Y:S02]  /*bfb0*/  @!P3 LDG.E R32, desc[UR6][R2.64+0x6000] ;  /* 0x006000060220b981 */ /* 0x000164000c1e1900 */
.L_x_10031:
[----:B------:R-:W-:Y:S05]  /*bfc0*/  BSYNC.RECONVERGENT B0 ;  /* 0x0000000000007941 */ /* 0x000fea0003800200 */
.L_x_10030:
[----:B------:R-:W-:Y:S01]  /*bfd0*/  VIADD R33, R38, 0x1a00 ;  /* 0x00001a0026217836 */ /* 0x000fe20000000000 */
[----:B------:R-:W-:Y:S04]  /*bfe0*/  BSSY.RECONVERGENT B0, `(.L_x_10032) ;  /* 0x0000006000007945 */ /* 0x000fe80003800200 */
[----:B------:R-:W-:-:S13]  /*bff0*/  ISETP.GE.AND P3, PT, R33, UR10, PT ;  /* 0x0000000a21007c0c */ /* 0x000fda000bf66270 */
[----:B------:R-:W-:Y:S05]  /*c000*/  @P3 BRA `(.L_x_10033) ;  /* 0x00000000000c3947 */ /* 0x000fea0003800000 */
[----:B------:R-:W-:-:S13]  /*c010*/  ISETP.GE.AND P3, PT, R33, UR8, PT ;  /* 0x0000000821007c0c */ /* 0x000fda000bf66270 */
[----:B------:R0:W5:Y:S04]  /*c020*/  @P3 LDG.E R33, desc[UR6][R8.64+0x6800] ;  /* 0x0068000608213981 */ /* 0x000168000c1e1900 */
[----:B------:R0:W5:Y:S02]  /*c030*/  @!P3 LDG.E R33, desc[UR6][R2.64+0x6800] ;  /* 0x006800060221b981 */ /* 0x000164000c1e1900 */
.L_x_10033:
[----:B------:R-:W-:Y:S05]  /*c040*/  BSYNC.RECONVERGENT B0 ;  /* 0x0000000000007941 */ /* 0x000fea0003800200 */
.L_x_10032:
[----:B------:R-:W-:Y:S01]  /*c050*/  LOP3.LUT R34, R38, 0x1c00, RZ, 0xfc, !PT ;  /* 0x00001c0026227812 */ /* 0x000fe200078efcff */
[----:B------:R-:W-:Y:S03]  /*c060*/  BSSY.RECONVERGENT B0, `(.L_x_10034) ;  /* 0x0000006000007945 */ /* 0x000fe60003800200 */
[----:B------:R-:W-:-:S13]  /*c070*/  ISETP.GE.AND P3, PT, R34, UR10, PT ;  /* 0x0000000a22007c0c */ /* 0x000fda000bf66270 */
[----:B------:R-:W-:Y:S05]  /*c080*/  @P3 BRA `(.L_x_10035) ;  /* 0x00000000000c3947 */ /* 0x000fea0003800000 */
[----:B------:R-:W-:-:S13]  /*c090*/  ISETP.GE.AND P3, PT, R34, UR8, PT ;  /* 0x0000000822007c0c */ /* 0x000fda000bf66270 */
[----:B------:R0:W5:Y:S04]  /*c0a0*/  @P3 LDG.E R34, desc[UR6][R8.64+0x7000] ;  /* 0x0070000608223981 */ /* 0x000168000c1e1900 */
[----:B------:R0:W5:Y:S02]  /*c0b0*/  @!P3 LDG.E R34, desc[UR6][R2.64+0x7000] ;  /* 0x007000060222b981 */ /* 0x000164000c1e1900 */
.L_x_10035:
[----:B------:R-:W-:Y:S05]  /*c0c0*/  BSYNC.RECONVERGENT B0 ;  /* 0x0000000000007941 */ /* 0x000fea0003800200 */
.L_x_10034:
[----:B------:R-:W-:Y:S01]  /*c0d0*/  VIADD R35, R38, 0x1e00 ;  /* 0x00001e0026237836 */ /* 0x000fe20000000000 */
[----:B------:R-:W-:Y:S04]  /*c0e0*/  BSSY.RECONVERGENT B0, `(.L_x_10036) ;  /* 0x0000006000007945 */ /* 0x000fe80003800200 */
[----:B------:R-:W-:-:S13]  /*c0f0*/  ISETP.GE.AND P3, PT, R35, UR10, PT ;  /* 0x0000000a23007c0c */ /* 0x000fda000bf66270 */
[----:B------:R-:W-:Y:S05]  /*c100*/  @P3 BRA `(.L_x_10037) ;  /* 0x00000000000c3947 */ /* 0x000fea0003800000 */
[----:B------:R-:W-:-:S13]  /*c110*/  ISETP.GE.AND P3, PT, R35, UR8, PT ;  /* 0x0000000823007c0c */ /* 0x000fda000bf66270 */
[----:B------:R0:W5:Y:S04]  /*c120*/  @P3 LDG.E R35, desc[UR6][R8.64+0x7800] ;  /* 0x0078000608233981 */ /* 0x000168000c1e1900 */
[----:B------:R0:W5:Y:S02]  /*c130*/  @!P3 LDG.E R35, desc[UR6][R2.64+0x7800] ;  /* 0x007800060223b981 */ /* 0x000164000c1e1900 */
.L_x_10037:
[----:B------:R-:W-:Y:S05]  /*c140*/  BSYNC.RECONVERGENT B0 ;  /* 0x0000000000007941 */ /* 0x000fea0003800200 */
.L_x_10036:
[----:B------:R-:W-:Y:S01]  /*c150*/  LOP3.LUT R36, R38, 0x2000, RZ, 0xfc, !PT ;  /* 0x0000200026247812 */ /* 0x000fe200078efcff */
[----:B------:R-:W-:Y:S03]  /*c160*/  BSSY.RECONVERGENT B0, `(.L_x_10038) ;  /* 0x0000006000007945 */ /* 0x000fe60003800200 */
[----:B------:R-:W-:-:S13]  /*c170*/  ISETP.GE.AND P3, PT, R36, UR10, PT ;  /* 0x0000000a24007c0c */ /* 0x000fda000bf66270 */
[----:B------:R-:W-:Y:S05]  /*c180*/  @P3 BRA `(.L_x_10039) ;  /* 0x00000000000c3947 */ /* 0x000fea0003800000 */
[----:B------:R-:W-:-:S13]  /*c190*/  ISETP.GE.AND P3, PT, R36, UR8, PT ;  /* 0x0000000824007c0c */ /* 0x000fda000bf66270 */
[----:B------:R0:W5:Y:S04]  /*c1a0*/  @P3 LDG.E R36, desc[UR6][R8.64+0x8000] ;  /* 0x0080000608243981 */ /* 0x000168000c1e1900 */
[----:B------:R0:W5:Y:S02]  /*c1b0*/  @!P3 LDG.E R36, desc[UR6][R2.64+0x8000] ;  /* 0x008000060224b981 */ /* 0x000164000c1e1900 */
.L_x_10039:
[----:B------:R-:W-:Y:S05]  /*c1c0*/  BSYNC.RECONVERGENT B0 ;  /* 0x0000000000007941 */ /* 0x000fea0003800200 */
.L_x_10038:
[----:B------:R-:W-:Y:S01]  /*c1d0*/  VIADD R39, R38, 0x2200 ;  /* 0x0000220026277836 */ /* 0x000fe20000000000 */
[----:B------:R-:W-:Y:S04]  /*c1e0*/  BSSY.RECONVERGENT B0, `(.L_x_10040) ;  /* 0x0000006000007945 */ /* 0x000fe80003800200 */
[----:B------:R-:W-:-:S13]  /*c1f0*/  ISETP.GE.AND P3, PT, R39, UR10, PT ;  /* 0x0000000a27007c0c */ /* 0x000fda000bf66270 */
[----:B------:R-:W-:Y:S05]  /*c200*/  @P3 BRA `(.L_x_10041) ;  /* 0x00000000000c3947 */ /* 0x000fea0003800000 */
[----:B------:R-:W-:-:S13]  /*c210*/  ISETP.GE.AND P3, PT, R39, UR8, PT ;  /* 0x0000000827007c0c */ /* 0x000fda000bf66270 */
[----:B------:R0:W5:Y:S04]  /*c220*/  @P3 LDG.E R39, desc[UR6][R8.64+0x8800] ;  /* 0x0088000608273981 */ /* 0x000168000c1e1900 */
[----:B------:R0:W5:Y:S02]  /*c230*/  @!P3 LDG.E R39, desc[UR6][R2.64+0x8800] ;  /* 0x008800060227b981 */ /* 0x000164000c1e1900 */
.L_x_10041:
[----:B------:R-:W-:Y:S05]  /*c240*/  BSYNC.RECONVERGENT B0 ;  /* 0x0000000000007941 */ /* 0x000fea0003800200 */
.L_x_10040:
[----:B------:R-:W-:Y:S01]  /*c250*/  LOP3.LUT R40, R38, 0x2400, RZ, 0xfc, !PT ;  /* 0x0000240026287812 */ /* 0x000fe200078efcff */
[----:B------:R-:W-:Y:S03]  /*c260*/  BSSY.RECONVERGENT B0, `(.L_x_10042) ;  /* 0x0000006000007945 */ /* 0x000fe60003800200 */
[----:B------:R-:W-:-:S13]  /*c270*/  ISETP.GE.AND P3, PT, R40, UR10, PT ;  /* 0x0000000a28007c0c */ /* 0x000fda000bf66270 */
[----:B------:R-:W-:Y:S05]  /*c280*/  @P3 BRA `(.L_x_10043) ;  /* 0x00000000000c3947 */ /* 0x000fea0003800000 */
[----:B------:R-:W-:-:S13]  /*c290*/  ISETP.GE.AND P3, PT, R40, UR8, PT ;  /* 0x0000000828007c0c */ /* 0x000fda000bf66270 */
[----:B------:R0:W5:Y:S04]  /*c2a0*/  @P3 LDG.E R40, desc[UR6][R8.64+0x9000] ;  /* 0x0090000608283981 */ /* 0x000168000c1e1900 */
[----:B------:R0:W5:Y:S02]  /*c2b0*/  @!P3 LDG.E R40, desc[UR6][R2.64+0x9000] ;  /* 0x009000060228b981 */ /* 0x000164000c1e1900 */
.L_x_10043:
[----:B------:R-:W-:Y:S05]  /*c2c0*/  BSYNC.RECONVERGENT B0 ;  /* 0x0000000000007941 */ /* 0x000fea0003800200 */
.L_x_10042:
        /* <DEDUP_REMOVED lines=201> */
.L_x_10048:
        /* <DEDUP_REMOVED lines=8> */
.L_x_10047:
[----:B------:R-:W-:Y:S05]  /*cfe0*/  BSYNC.RECONVERGENT B1 ;  /* 0x0000000000017941 */ /* 0x000fea0003800200 */
.L_x_10046:
        /* <DEDUP_REMOVED lines=16> */
.L_x_10051:
        /* <DEDUP_REMOVED lines=44> */
.L_x_10050:
[----:B------:R-:W-:Y:S05]  /*d3b0*/  BSYNC.RECONVERGENT B1 ;  /* 0x0000000000017941 */ /* 0x000fea0003800200 */
.L_x_10049:
        /* <DEDUP_REMOVED lines=27> */
.L_x_10053:
[----:B------:R-:W-:Y:S05]  /*d570*/  BSYNC.RECONVERGENT B1 ;  /* 0x0000000000017941 */ /* 0x000fea0003800200 */
.L_x_10052:
        /* <DEDUP_REMOVED lines=11> */
.L_x_10045:
[----:B------:R-:W-:Y:S05]  /*d630*/  BSYNC.RECONVERGENT B0 ;  /* 0x0000000000007941 */ /* 0x000fea0003800200 */
.L_x_10044:
[----:B------:R-:W-:-:S13]  /*d640*/  ISETP.NE.AND P0, PT, R38, RZ, PT ;  /* 0x000000ff2600720c */ /* 0x000fda0003f05270 */
[----:B------:R-:W-:Y:S05]  /*d650*/  @P0 EXIT ;  /* 0x000000000000094d */ /* 0x000fea0003800000 */
[----:B-12---:R-:W1:Y:S01]  /*d660*/  LDC.64 R4, c[0x0][0x3c8] ;  /* 0x0000f200ff047b82 */ /* 0x006e620000000a00 */
[----:B----4-:R-:W-:-:S05]  /*d670*/  IMAD.IADD R2, R0, 0x1, R23 ;  /* 0x0000000100027824 */ /* 0x010fca00078e0217 */
[----:B------:R-:W-:-:S05]  /*d680*/  SHF.R.S32.HI R3, RZ, 0x1f, R2 ;  /* 0x0000001fff037819 */ /* 0x000fca0000011402 */
[----:B-1----:R-:W-:Y:S01]  /*d690*/  STG.E.64 desc[UR6][R4.64], R2 ;  /* 0x0000000204007986 */ /* 0x002fe2000c101b06 */
[----:B------:R-:W-:Y:S05]  /*d6a0*/  EXIT ;  /* 0x000000000000794d */ /* 0x000fea0003800000 */
.L_x_9883:
[----:B------:R-:W-:Y:S01]  /*d6b0*/  BSSY B1, `(.L_x_10054) ;  /* 0x0000006000017945 */ /* 0x000fe20003800000 */
[----:B------:R-:W-:Y:S01]  /*d6c0*/  PLOP3.LUT P3, PT, P3, PT, PT, 0x8, 0x80 ;  /* 0x000000000080781c */ /* 0x000fe20001f6e170 */
[----:B------:R-:W-:-:S12]  /*d6d0*/  IMAD.MOV.U32 R0, RZ, RZ, -0x1 ;  /* 0xffffffffff007424 */ /* 0x000fd800078e00ff */
[----:B0-----:R-:W-:Y:S05]  /*d6e0*/  WARPSYNC.COLLECTIVE R0, `(.L_x_10055) ;  /* 0x0000000000087348 */ /* 0x001fea0003c00000 */
[----:B------:R-:W-:Y:S01]  /*d6f0*/  VOTE.ANY P3, P3 ;  /* 0x0000000000ff7806 */ /* 0x000fe20001860100 */
[----:B0-----:R-:W-:-:S12]  /*d700*/  ENDCOLLECTIVE ;  /* 0x000000000000791b */ /* 0x001fd80003800000 */
.L_x_10055:
[----:B------:R-:W-:Y:S05]  /*d710*/  BSYNC B1 ;  /* 0x0000000000017941 */ /* 0x000fea0003800000 */
.L_x_10054:
[----:B------:R-:W-:Y:S05]  /*d720*/  BRA `(.L_x_10056) ;  /* 0xffffff5c00ac7947 */ /* 0x000fea000383ffff */
.L_x_9887:
[----:B------:R-:W-:Y:S01]  /*d730*/  BSSY B1, `(.L_x_10057) ;  /* 0x0000006000017945 */ /* 0x000fe20003800000 */
[----:B------:R-:W-:Y:S01]  /*d740*/  PLOP3.LUT P3, PT, P3, PT, PT, 0x8, 0x80 ;  /* 0x000000000080781c */ /* 0x000fe20001f6e170 */
[----:B------:R-:W-:-:S12]  /*d750*/  IMAD.MOV.U32 R0, RZ, RZ, -0x1 ;  /* 0xffffffffff007424 */ /* 0x000fd800078e00ff */
[----:B0-----:R-:W-:Y:S05]  /*d760*/  WARPSYNC.COLLECTIVE R0, `(.L_x_10058) ;  /* 0x0000000000087348 */ /* 0x001fea0003c00000 */
[----:B------:R-:W-:Y:S01]  /*d770*/  VOTE.ANY P3, P3 ;  /* 0x0000000000ff7806 */ /* 0x000fe20001860100 */
[----:B0-----:R-:W-:-:S12]  /*d780*/  ENDCOLLECTIVE ;  /* 0x000000000000791b */ /* 0x001fd80003800000 */
.L_x_10058:
[----:B------:R-:W-:Y:S05]  /*d790*/  BSYNC B1 ;  /* 0x0000000000017941 */ /* 0x000fea0003800000 */
.L_x_10057:
[----:B------:R-:W-:Y:S05]  /*d7a0*/  BRA `(.L_x_10059) ;  /* 0xffffff5c00c07947 */ /* 0x000fea000383ffff */
.L_x_9889:
        /* <DEDUP_REMOVED lines=8> */
.L_x_10061:
[----:B------:R-:W-:Y:S05]  /*d830*/  BSYNC B1 ;  /* 0x0000000000017941 */ /* 0x000fea0003800000 */
.L_x_10060:
        /* <DEDUP_REMOVED lines=13> */
.L_x_10062:
[----:B------:R-:W-:Y:S01]  /*d910*/  IMAD.MOV.U32 R17, RZ, RZ, 0x2 ;  /* 0x00000002ff117424 */ /* 0x000fe200078e00ff */
[----:B------:R-:W-:-:S04]  /*d920*/  ISETP.GE.AND P3, PT, R36, R22, PT ;  /* 0x000000162400720c */ /* 0x000fc80003f66270 */
[----:B------:R-:W-:-:S05]  /*d930*/  SEL R18, R18, RZ, !P3 ;  /* 0x000000ff12127207 */ /* 0x000fca0005800000 */
[----:B------:R-:W-:-:S07]  /*d940*/  IMAD.IADD R21, R18, 0x1, R21 ;  /* 0x0000000112157824 */ /* 0x000fce00078e0215 */
[----:B------:R-:W-:Y:S05]  /*d950*/  WARPSYNC.COLLECTIVE R0, `(.L_x_10063) ;  /* 0x0000000000087348 */ /* 0x000fea0003c00000 */
[----:B------:R0:W1:Y:S02]  /*d960*/  SHFL.DOWN P3, R18, R21, R17, R16 ;  /* 0x0800001115127389 */ /* 0x0000640000060010 */
[----:B01----:R-:W-:Y:S05]  /*d970*/  ENDCOLLECTIVE ;  /* 0x000000000000791b */ /* 0x003fea0003800000 */
.L_x_10063:
        /* <DEDUP_REMOVED lines=8> */
.L_x_10064:
        /* <DEDUP_REMOVED lines=8> */
.L_x_10065:
[----:B------:R-:W-:Y:S01]  /*da80*/  IMAD.MOV.U32 R17, RZ, RZ, 0x10 ;  /* 0x00000010ff117424 */ /* 0x000fe200078e00ff */
[----:B------:R-:W-:-:S05]  /*da90*/  SEL R18, R18, RZ, !P5 ;  /* 0x000000ff12127207 */ /* 0x000fca0006800000 */
[----:B------:R-:W-:-:S07]  /*daa0*/  IMAD.IADD R21, R21, 0x1, R18 ;  /* 0x0000000115157824 */ /* 0x000fce00078e0212 */
[----:B------:R-:W-:Y:S05]  /*dab0*/  WARPSYNC.COLLECTIVE R0, `(.L_x_10066) ;  /* 0x0000000000087348 */ /* 0x000fea0003c00000 */
[----:B------:R0:W1:Y:S02]  /*dac0*/  SHFL.DOWN P3, R18, R21, R17, R16 ;  /* 0x0800001115127389 */ /* 0x0000640000060010 */
[----:B01----:R-:W-:Y:S05]  /*dad0*/  ENDCOLLECTIVE ;  /* 0x000000000000791b */ /* 0x003fea0003800000 */
.L_x_10066:
        /* <DEDUP_REMOVED lines=14> */
.L_x_10067:
[----:B------:R-:W-:Y:S01]  /*dbc0*/  PLOP3.LUT P4, PT, P3, PT, PT, 0x80, 0x8 ;  /* 0x000000000008781c */ /* 0x000fe20001f8f070 */
[----:B------:R-:W-:-:S12]  /*dbd0*/  BRA `(.L_x_10068) ;  /* 0xffffff5c00607947 */ /* 0x000fd8000383ffff */
.L_x_9891:
[----:B------:R-:W-:Y:S01]  /*dbe0*/  BSSY B1, `(.L_x_10069) ;  /* 0x0000006000017945 */ /* 0x000fe20003800000 */
[----:B------:R-:W-:Y:S01]  /*dbf0*/  PLOP3.LUT P3, PT, P3, PT, PT, 0x8, 0x80 ;  /* 0x000000000080781c */ /* 0x000fe20001f6e170 */
[----:B------:R-:W-:-:S12]  /*dc00*/  IMAD.MOV.U32 R0, RZ, RZ, -0x1 ;  /* 0xffffffffff007424 */ /* 0x000fd800078e00ff */
[----:B0-----:R-:W-:Y:S05]  /*dc10*/  WARPSYNC.COLLECTIVE R0, `(.L_x_10070) ;  /* 0x0000000000087348 */ /* 0x001fea0003c00000 */
[----:B------:R-:W-:Y:S01]  /*dc20*/  VOTE.ANY P3, P3 ;  /* 0x0000000000ff7806 */ /* 0x000fe20001860100 */
[----:B0-----:R-:W-:-:S12]  /*dc30*/  ENDCOLLECTIVE ;  /* 0x000000000000791b */ /* 0x001fd80003800000 */
.L_x_10070:
[----:B------:R-:W-:Y:S05]  /*dc40*/  BSYNC B1 ;  /* 0x0000000000017941 */ /* 0x000fea0003800000 */
.L_x_10069:
[----:B------:R-:W-:Y:S05]  /*dc50*/  BRA `(.L_x_10071) ;  /* 0xffffff5c00687947 */ /* 0x000fea000383ffff */
.L_x_9895:
[----:B------:R-:W-:Y:S01]  /*dc60*/  BSSY B1, `(.L_x_10072) ;  /* 0x0000006000017945 */ /* 0x000fe20003800000 */
[----:B------:R-:W-:Y:S01]  /*dc70*/  PLOP3.LUT P3, PT, P3, PT, PT, 0x8, 0x80 ;  /* 0x000000000080781c */ /* 0x000fe20001f6e170 */
[----:B------:R-:W-:-:S12]  /*dc80*/  IMAD.MOV.U32 R0, RZ, RZ, -0x1 ;  /* 0xffffffffff007424 */ /* 0x000fd800078e00ff */
[----:B0-----:R-:W-:Y:S05]  /*dc90*/  WARPSYNC.COLLECTIVE R0, `(.L_x_10073) ;  /* 0x0000000000087348 */ /* 0x001fea0003c00000 */
[----:B------:R-:W-:Y:S01]  /*dca0*/  VOTE.ANY P3, P3 ;  /* 0x0000000000ff7806 */ /* 0x000fe20001860100 */
[----:B0-----:R-:W-:-:S12]  /*dcb0*/  ENDCOLLECTIVE ;  /* 0x000000000000791b */ /* 0x001fd80003800000 */
.L_x_10073:
[----:B------:R-:W-:Y:S05]  /*dcc0*/  BSYNC B1 ;  /* 0x0000000000017941 */ /* 0x000fea0003800000 */
.L_x_10072:
[----:B------:R-:W-:Y:S05]  /*dcd0*/  BRA `(.L_x_10074) ;  /* 0xffffff5c00807947 */ /* 0x000fea000383ffff */
.L_x_9897:
[----:B------:R-:W-:Y:S01]  /*dce0*/  BSSY B1, `(.L_x_10075) ;  /* 0x0000006000017945 */ /* 0x000fe20003800000 */
[----:B------:R-:W-:Y:S01]  /*dcf0*/  PLOP3.LUT P3, PT, P3, PT, PT, 0x8, 0x80 ;  /* 0x000000000080781c */ /* 0x000fe20001f6e170 */
[----:B------:R-:W-:-:S12]  /*dd00*/  IMAD.MOV.U32 R0, RZ, RZ, -0x1 ;  /* 0xffffffffff007424 */ /* 0x000fd800078e00ff */
[----:B0-----:R-:W-:Y:S05]  /*dd10*/  WARPSYNC.COLLECTIVE R0, `(.L_x_10076) ;  /* 0x0000000000087348 */ /* 0x001fea0003c00000 */
[----:B------:R-:W-:Y:S01]  /*dd20*/  VOTE.ANY R0, PT, P3 ;  /* 0x0000000000007806 */ /* 0x000fe200018e0100 */
[----:B0-----:R-:W-:Y:S06]  /*dd30*/  ENDCOLLECTIVE ;  /* 0x000000000000791b */ /* 0x001fec0003800000 */
.L_x_10076:
[----:B------:R-:W-:Y:S05]  /*dd40*/  BSYNC B1 ;  /* 0x0000000000017941 */ /* 0x000fea0003800000 */
.L_x_10075:
        /* <DEDUP_REMOVED lines=10> */
.L_x_10077:
        /* <DEDUP_REMOVED lines=10> */
.L_x_10078:
        /* <DEDUP_REMOVED lines=9> */
.L_x_10079:
        /* <DEDUP_REMOVED lines=9> */
.L_x_10080:
[----:B------:R-:W-:Y:S01]  /*dfb0*/  IMAD.MOV.U32 R17, RZ, RZ, 0x10 ;  /* 0x00000010ff117424 */ /* 0x000fe200078e00ff */
[----:B------:R-:W-:-:S05]  /*dfc0*/  SEL R18, R18, RZ, !P4 ;  /* 0x000000ff12127207 */ /* 0x000fca0006000000 */
[----:B------:R-:W-:-:S07]  /*dfd0*/  IMAD.IADD R21, R21, 0x1, R18 ;  /* 0x0000000115157824 */ /* 0x000fce00078e0212 */
[----:B------:R-:W-:Y:S05]  /*dfe0*/  WARPSYNC.COLLECTIVE R0, `(.L_x_10081) ;  /* 0x0000000000087348 */ /* 0x000fea0003c00000 */
[----:B------:R0:W1:Y:S02]  /*dff0*/  SHFL.DOWN P3, R18, R21, R17, R16 ;  /* 0x0800001115127389 */ /* 0x0000640000060010 */
[----:B01----:R-:W-:Y:S05]  /*e000*/  ENDCOLLECTIVE ;  /* 0x000000000000791b */ /* 0x003fea0003800000 */
.L_x_10081:
        /* <DEDUP_REMOVED lines=9> */
.L_x_10082:
[----:B------:R-:W-:Y:S05]  /*e0a0*/  BRA `(.L_x_10083) ;  /* 0xffffff5c001c7947 */ /* 0x000fea000383ffff */
.L_x_9980:
[----:B------:R-:W-:Y:S01]  /*e0b0*/  BSSY B0, `(.L_x_10084) ;  /* 0x0000006000007945 */ /* 0x000fe20003800000 */
[----:B------:R-:W-:Y:S01]  /*e0c0*/  PLOP3.LUT P3, PT, P3, PT, PT, 0x8, 0x80 ;  /* 0x000000000080781c */ /* 0x000fe20001f6e170 */
[----:B------:R-:W-:-:S12]  /*e0d0*/  IMAD.MOV.U32 R0, RZ, RZ, -0x1 ;  /* 0xffffffffff007424 */ /* 0x000fd800078e00ff */
[----:B0--3--:R-:W-:Y:S05]  /*e0e0*/  WARPSYNC.COLLECTIVE R0, `(.L_x_10085) ;  /* 0x0000000000087348 */ /* 0x009fea0003c00000 */
[----:B------:R-:W-:Y:S01]  /*e0f0*/  VOTE.ANY P3, P3 ;  /* 0x0000000000ff7806 */ /* 0x000fe20001860100 */
[----:B0--3--:R-:W-:-:S12]  /*e100*/  ENDCOLLECTIVE ;  /* 0x000000000000791b */ /* 0x009fd80003800000 */
.L_x_10085:
[----:B------:R-:W-:Y:S05]  /*e110*/  BSYNC B0 ;  /* 0x0000000000007941 */ /* 0x000fea0003800000 */
.L_x_10084:
[----:B------:R-:W-:Y:S05]  /*e120*/  BRA `(.L_x_10086) ;  /* 0xffffffbc00e47947 */ /* 0x000fea000383ffff */
.L_x_9984:
[----:B------:R-:W-:Y:S01]  /*e130*/  BSSY B0, `(.L_x_10087) ;  /* 0x0000006000007945 */ /* 0x000fe20003800000 */
[----:B------:R-:W-:Y:S01]  /*e140*/  PLOP3.LUT P3, PT, P3, PT, PT, 0x8, 0x80 ;  /* 0x000000000080781c */ /* 0x000fe20001f6e170 */
[----:B------:R-:W-:-:S12]  /*e150*/  IMAD.MOV.U32 R0, RZ, RZ, -0x1 ;  /* 0xffffffffff007424 */ /* 0x000fd800078e00ff */
[----:B0--3--:R-:W-:Y:S05]  /*e160*/  WARPSYNC.COLLECTIVE R0, `(.L_x_10088) ;  /* 0x0000000000087348 */ /* 0x009fea0003c00000 */
[----:B------:R-:W-:Y:S01]  /*e170*/  VOTE.ANY P3, P3 ;  /* 0x0000000000ff7806 */ /* 0x000fe20001860100 */
[----:B0--3--:R-:W-:-:S12]  /*e180*/  ENDCOLLECTIVE ;  /* 0x000000000000791b */ /* 0x009fd80003800000 */
.L_x_10088:
[----:B------:R-:W-:Y:S05]  /*e190*/  BSYNC B0 ;  /* 0x0000000000007941 */ /* 0x000fea0003800000 */
.L_x_10087:
[----:B------:R-:W-:Y:S05]  /*e1a0*/  BRA `(.L_x_10089) ;  /* 0xffffffbc00f87947 */ /* 0x000fea000383ffff */
.L_x_9986:
        /* <DEDUP_REMOVED lines=8> */
.L_x_10091:
[----:B------:R-:W-:Y:S05]  /*e230*/  BSYNC B0 ;  /* 0x0000000000007941 */ /* 0x000fea0003800000 */
.L_x_10090:
        /* <DEDUP_REMOVED lines=11> */
.L_x_10092:
        /* <DEDUP_REMOVED lines=11> */
.L_x_10093:
        /* <DEDUP_REMOVED lines=10> */
.L_x_10094:
        /* <DEDUP_REMOVED lines=9> */
.L_x_10095:
[----:B------:R-:W-:Y:S01]  /*e4d0*/  IMAD.MOV.U32 R17, RZ, RZ, 0x10 ;  /* 0x00000010ff117424 */ /* 0x000fe200078e00ff */
[----:B------:R-:W-:-:S05]  /*e4e0*/  SEL R18, R18, RZ, !P5 ;  /* 0x000000ff12127207 */ /* 0x000fca0006800000 */
[----:B------:R-:W-:-:S04]  /*e4f0*/  IMAD.IADD R19, R19, 0x1, R18 ;  /* 0x0000000113137824 */ /* 0x000fc800078e0212 */
[----:B------:R-:W-:-:S07]  /*e500*/  IMAD.MOV.U32 R21, RZ, RZ, R19 ;  /* 0x000000ffff157224 */ /* 0x000fce00078e0013 */
[----:B------:R-:W-:Y:S05]  /*e510*/  WARPSYNC.COLLECTIVE R0, `(.L_x_10096) ;  /* 0x0000000000087348 */ /* 0x000fea0003c00000 */
[----:B------:R0:W1:Y:S02]  /*e520*/  SHFL.DOWN P3, R18, R21, R17, R16 ;  /* 0x0800001115127389 */ /* 0x0000640000060010 */
[----:B01----:R-:W-:Y:S05]  /*e530*/  ENDCOLLECTIVE ;  /* 0x000000000000791b */ /* 0x003fea0003800000 */
.L_x_10096:
        /* <DEDUP_REMOVED lines=10> */
.L_x_10097:
[----:B------:R-:W-:Y:S02]  /*e5e0*/  PLOP3.LUT P4, PT, P3, PT, PT, 0x80, 0x8 ;  /* 0x000000000008781c */ /* 0x000fe40001f8f070 */
[----:B------:R-:W-:-:S05]  /*e5f0*/  IADD3 R22, P5, PT, R12, 0x100, RZ ;  /* 0x000001000c167810 */ /* 0x000fca0007fbe0ff */
[----:B------:R-:W-:Y:S01]  /*e600*/  IMAD.X R37, RZ, RZ, R13, P5 ;  /* 0x000000ffff257224 */ /* 0x000fe200028e060d */
[----:B------:R-:W-:Y:S07]  /*e610*/  BRA `(.L_x_10098) ;  /* 0xffffffbc00887947 */ /* 0x000fee000383ffff */
.L_x_9988:
[----:B------:R-:W-:Y:S01]  /*e620*/  BSSY B0, `(.L_x_10099) ;  /* 0x0000006000007945 */ /* 0x000fe20003800000 */
[----:B------:R-:W-:Y:S01]  /*e630*/  PLOP3.LUT P3, PT, P3, PT, PT, 0x8, 0x80 ;  /* 0x000000000080781c */ /* 0x000fe20001f6e170 */
[----:B------:R-:W-:-:S12]  /*e640*/  IMAD.MOV.U32 R0, RZ, RZ, -0x1 ;  /* 0xffffffffff007424 */ /* 0x000fd800078e00ff */
[----:B0-----:R-:W-:Y:S05]  /*e650*/  WARPSYNC.COLLECTIVE R0, `(.L_x_10100) ;  /* 0x0000000000087348 */ /* 0x001fea0003c00000 */
[----:B------:R-:W-:Y:S01]  /*e660*/  VOTE.ANY P3, P3 ;  /* 0x0000000000ff7806 */ /* 0x000fe20001860100 */
[----:B0-----:R-:W-:-:S12]  /*e670*/  ENDCOLLECTIVE ;  /* 0x000000000000791b */ /* 0x001fd80003800000 */
.L_x_10100:
[----:B------:R-:W-:Y:S05]  /*e680*/  BSYNC B0 ;  /* 0x0000000000007941 */ /* 0x000fea0003800000 */
.L_x_10099:
[----:B------:R-:W-:Y:S05]  /*e690*/  BRA `(.L_x_10101) ;  /* 0xffffffbc00907947 */ /* 0x000fea000383ffff */
.L_x_9992:
[----:B------:R-:W-:Y:S01]  /*e6a0*/  BSSY B0, `(.L_x_10102) ;  /* 0x0000006000007945 */ /* 0x000fe20003800000 */
[----:B------:R-:W-:Y:S01]  /*e6b0*/  PLOP3.LUT P3, PT, P3, PT, PT, 0x8, 0x80 ;  /* 0x000000000080781c */ /* 0x000fe20001f6e170 */
[----:B------:R-:W-:-:S12]  /*e6c0*/  IMAD.MOV.U32 R0, RZ, RZ, -0x1 ;  /* 0xffffffffff007424 */ /* 0x000fd800078e00ff */
[----:B0-----:R-:W-:Y:S05]  /*e6d0*/  WARPSYNC.COLLECTIVE R0, `(.L_x_10103) ;  /* 0x0000000000087348 */ /* 0x001fea0003c00000 */
[----:B------:R-:W-:Y:S01]  /*e6e0*/  VOTE.ANY P3, P3 ;  /* 0x0000000000ff7806 */ /* 0x000fe20001860100 */
[----:B0-----:R-:W-:-:S12]  /*e6f0*/  ENDCOLLECTIVE ;  /* 0x000000000000791b */ /* 0x001fd80003800000 */
.L_x_10103:
[----:B------:R-:W-:Y:S05]  /*e700*/  BSYNC B0 ;  /* 0x0000000000007941 */ /* 0x000fea0003800000 */
.L_x_10102:
[----:B------:R-:W-:Y:S05]  /*e710*/  BRA `(.L_x_10104) ;  /* 0xffffffbc00a87947 */ /* 0x000fea000383ffff */
.L_x_9994:
[----:B------:R-:W-:Y:S01]  /*e720*/  BSSY B0, `(.L_x_10105) ;  /* 0x0000006000007945 */ /* 0x000fe20003800000 */
[----:B------:R-:W-:Y:S01]  /*e730*/  PLOP3.LUT P3, PT, P3, PT, PT, 0x8, 0x80 ;  /* 0x000000000080781c */ /* 0x000fe20001f6e170 */
[----:B------:R-:W-:-:S12]  /*e740*/  IMAD.MOV.U32 R0, RZ, RZ, -0x1 ;  /* 0xffffffffff007424 */ /* 0x000fd800078e00ff */
[----:B0-----:R-:W-:Y:S05]  /*e750*/  WARPSYNC.COLLECTIVE R0, `(.L_x_10106) ;  /* 0x0000000000087348 */ /* 0x001fea0003c00000 */
[----:B------:R-:W-:Y:S01]  /*e760*/  VOTE.ANY R0, PT, P3 ;  /* 0x0000000000007806 */ /* 0x000fe200018e0100 */
[----:B0-----:R-:W-:Y:S06]  /*e770*/  ENDCOLLECTIVE ;  /* 0x000000000000791b */ /* 0x001fec0003800000 */
.L_x_10106:
[----:B------:R-:W-:Y:S05]  /*e780*/  BSYNC B0 ;  /* 0x0000000000007941 */ /* 0x000fea0003800000 */
.L_x_10105:
        /* <DEDUP_REMOVED lines=13> */
.L_x_10107:
        /* <DEDUP_REMOVED lines=11> */
.L_x_10108:
        /* <DEDUP_REMOVED lines=10> */
.L_x_10109:
        /* <DEDUP_REMOVED lines=10> */
.L_x_10110:
[----:B------:R-:W-:Y:S01]  /*ea50*/  IMAD.MOV.U32 R17, RZ, RZ, 0x10 ;  /* 0x00000010ff117424 */ /* 0x000fe200078e00ff */
[----:B------:R-:W-:-:S05]  /*ea60*/  SEL R18, R18, RZ, !P4 ;  /* 0x000000ff12127207 */ /* 0x000fca0006000000 */
[----:B------:R-:W-:-:S04]  /*ea70*/  IMAD.IADD R15, R15, 0x1, R18 ;  /* 0x000000010f0f7824 */ /* 0x000fc800078e0212 */
[----:B------:R-:W-:-:S07]  /*ea80*/  IMAD.MOV.U32 R21, RZ, RZ, R15 ;  /* 0x000000ffff157224 */ /* 0x000fce00078e000f */
[----:B------:R-:W-:Y:S05]  /*ea90*/  WARPSYNC.COLLECTIVE R0, `(.L_x_10111) ;  /* 0x0000000000087348 */ /* 0x000fea0003c00000 */
[----:B------:R0:W1:Y:S02]  /*eaa0*/  SHFL.DOWN P3, R18, R21, R17, R16 ;  /* 0x0800001115127389 */ /* 0x0000640000060010 */
[----:B01----:R-:W-:Y:S05]  /*eab0*/  ENDCOLLECTIVE ;  /* 0x000000000000791b */ /* 0x003fea0003800000 */
.L_x_10111:
        /* <DEDUP_REMOVED lines=9> */
.L_x_10112:
[----:B------:R-:W-:Y:S05]  /*eb50*/  BRA `(.L_x_10113) ;  /* 0xffffffbc002c7947 */ /* 0x000fea000383ffff */
.L_x_10114:
        /* <DEDUP_REMOVED lines=10> */
.L_x_14437:


//--------------------- .text._ZN6thrust24THRUST_300001_SM_1000_NS8cuda_cub4core6detail13_kernel_agentINS1_16__set_operations14PartitionAgentINS0_6detail15normal_iteratorINS0_10device_ptrIiEEEESB_iN4cuda3std3__44lessIiEEEEJSB_SB_iiiPNSE_4pairIiiEESG_iEEEvDpT0_ --------------------------
	.section	.text._ZN6thrust24THRUST_300001_SM_1000_NS8cuda_cub4core6detail13_kernel_agentINS1_16__set_operations14PartitionAgentINS0_6detail15normal_iteratorINS0_10device_ptrIiEEEESB_iN4cuda3std3__44lessIiEEEEJSB_SB_iiiPNSE_4pairIiiEESG_iEEEvDpT0_,"ax",@progbits
	.align	128
        .global         _ZN6thrust24THRUST_300001_SM_1000_NS8cuda_cub4core6detail13_kernel_agentINS1_16__set_operations14PartitionAgentINS0_6detail15normal_iteratorINS0_10device_ptrIiEEEESB_iN4cuda3std3__44lessIiEEEEJSB_SB_iiiPNSE_4pairIiiEESG_iEEEvDpT0_
        .type           _ZN6thrust24THRUST_300001_SM_1000_NS8cuda_cub4core6detail13_kernel_agentINS1_16__set_operations14PartitionAgentINS0_6detail15normal_iteratorINS0_10device_ptrIiEEEESB_iN4cuda3std3__44lessIiEEEEJSB_SB_iiiPNSE_4pairIiiEESG_iEEEvDpT0_,@function
        .size           _ZN6thrust24THRUST_300001_SM_1000_NS8cuda_cub4core6detail13_kernel_agentINS1_16__set_operations14PartitionAgentINS0_6detail15normal_iteratorINS0_10device_ptrIiEEEESB_iN4cuda3std3__44lessIiEEEEJSB_SB_iiiPNSE_4pairIiiEESG_iEEEvDpT0_,(.L_x_14438 - _ZN6thrust24THRUST_300001_SM_1000_NS8cuda_cub4core6detail13_kernel_agentINS1_16__set_operations14PartitionAgentINS0_6detail15normal_iteratorINS0_10device_ptrIiEEEESB_iN4cuda3std3__44lessIiEEEEJSB_SB_iiiPNSE_4pairIiiEESG_iEEEvDpT0_)
        .other          _ZN6thrust24THRUST_300001_SM_1000_NS8cuda_cub4core6detail13_kernel_agentINS1_16__set_operations14PartitionAgentINS0_6detail15normal_iteratorINS0_10device_ptrIiEEEESB_iN4cuda3std3__44lessIiEEEEJSB_SB_iiiPNSE_4pairIiiEESG_iEEEvDpT0_,@"STO_CUDA_ENTRY STV_DEFAULT"
_ZN6thrust24THRUST_300001_SM_1000_NS8cuda_cub4core6detail13_kernel_agentINS1_16__set_operations14PartitionAgentINS0_6detail15normal_iteratorINS0_10device_ptrIiEEEESB_iN4cuda3std3__44lessIiEEEEJSB_SB_iiiPNSE_4pairIiiEESG_iEEEvDpT0_:
.text._ZN6thrust24THRUST_300001_SM_1000_NS8cuda_cub4core6detail13_kernel_agentINS1_16__set_operations14PartitionAgentINS0_6detail15normal_iteratorINS0_10device_ptrIiEEEESB_iN4cuda3std3__44lessIiEEEEJSB_SB_iiiPNSE_4pairIiiEESG_iEEEvDpT0_:
        /* <DEDUP_REMOVED lines=20> */
.L_x_10117:
        /* <DEDUP_REMOVED lines=13> */
.L_x_10116:
[----:B------:R-:W-:Y:S05]  /*0210*/  BSYNC.RECONVERGENT B0 ;  /* 0x0000000000007941 */ /* 0x000fea0003800200 */
.L_x_10115:
        /* <DEDUP_REMOVED lines=38> */
.L_x_10124:
[----:B------:R-:W-:Y:S05]  /*0480*/  BSYNC.RECONVERGENT B3 ;  /* 0x0000000000037941 */ /* 0x000fea0003800200 */
.L_x_10123:
        /* <DEDUP_REMOVED lines=25> */
.L_x_10122:
[----:B------:R-:W0:Y:S01]  /*0620*/  LDC.64 R10, c[0x0][0x380] ;  /* 0x0000e000ff0a7b82 */ /* 0x000e220000000a00 */
[----:B------:R-:W-:-:S13]  /*0630*/  ISETP.GE.U32.AND P0, PT, R14, R13, PT ;  /* 0x0000000d0e00720c */ /* 0x000fda0003f06070 */
[----:B------:R-:W-:Y:S05]  /*0640*/  @P0 BREAK.RELIABLE B2 ;  /* 0x0000000000020942 */ /* 0x000fea0003800100 */
[----:B------:R-:W-:Y:S05]  /*0650*/  @P0 BRA `(.L_x_10125) ;  /* 0x00000000002c0947 */ /* 0x000fea0003800000 */
[----:B------:R-:W-:Y:S05]  /*0660*/  BSYNC.RELIABLE B2 ;  /* 0x0000000000027941 */ /* 0x000fea0003800100 */
.L_x_10121:
        /* <DEDUP_REMOVED lines=10> */
.L_x_10125:
[----:B------:R-:W-:Y:S05]  /*0710*/  BSYNC.RECONVERGENT B1 ;  /* 0x0000000000017941 */ /* 0x000fea0003800200 */
.L_x_10120:
        /* <DEDUP_REMOVED lines=16> */
.L_x_10127:
[----:B------:R-:W-:Y:S05]  /*0820*/  BSYNC.RECONVERGENT B1 ;  /* 0x0000000000017941 */ /* 0x000fea0003800200 */
.L_x_10126:
        /* <DEDUP_REMOVED lines=30> */
.L_x_10130:
        /* <DEDUP_REMOVED lines=15> */
.L_x_10131:
[----:B------:R-:W-:-:S13]  /*0b00*/  ISETP.GE.AND P0, PT, R10, R11, PT ;  /* 0x0000000b0a00720c */ /* 0x000fda0003f06270 */
[----:B------:R-:W-:Y:S05]  /*0b10*/  @P0 BREAK.RELIABLE B2 ;  /* 0x0000000000020942 */ /* 0x000fea0003800100 */
[----:B------:R-:W-:Y:S05]  /*0b20*/  @P0 BRA `(.L_x_10132) ;  /* 0x00000000002c0947 */ /* 0x000fea0003800000 */
[----:B------:R-:W-:Y:S05]  /*0b30*/  BSYNC.RELIABLE B2 ;  /* 0x0000000000027941 */ /* 0x000fea0003800100 */
.L_x_10129:
        /* <DEDUP_REMOVED lines=10> */
.L_x_10132:
[----:B------:R-:W-:Y:S05]  /*0be0*/  BSYNC.RECONVERGENT B1 ;  /* 0x0000000000017941 */ /* 0x000fea0003800200 */
.L_x_10128:
        /* <DEDUP_REMOVED lines=13> */
.L_x_10135:
        /* <DEDUP_REMOVED lines=9> */
.L_x_10134:
[----:B------:R-:W-:Y:S05]  /*0d50*/  BSYNC.RECONVERGENT B1 ;  /* 0x0000000000017941 */ /* 0x000fea0003800200 */
.L_x_10133:
        /* <DEDUP_REMOVED lines=8> */
.L_x_10119:
[----:B------:R-:W-:Y:S05]  /*0de0*/  BSYNC.RECONVERGENT B0 ;  /* 0x0000000000007941 */ /* 0x000fea0003800200 */
.L_x_10118:
[----:B------:R-:W-:Y:S05]  /*0df0*/  WARPSYNC.ALL ;  /* 0x0000000000007948 */ /* 0x000fea0003800000 */
[----:B------:R-:W0:Y:S01]  /*0e00*/  LDC.64 R2, c[0x0][0x3a0] ;  /* 0x0000e800ff027b82 */ /* 0x000e220000000a00 */
[----:B------:R-:W-:Y:S01]  /*0e10*/  IADD3 R5, PT, PT, R4, R8, -R9 ;  /* 0x0000000804057210 */ /* 0x000fe20007ffe809 */
[----:B0-----:R-:W-:-:S05]  /*0e20*/  IMAD.WIDE R2, R0, 0x8, R2 ;  /* 0x0000000800027825 */ /* 0x001fca00078e0202 */
[----:B------:R-:W-:Y:S04]  /*0e30*/  STG.E desc[UR4][R2.64], R9 ;  /* 0x0000000902007986 */ /* 0x000fe8000c101904 */
[----:B------:R-:W-:Y:S01]  /*0e40*/  STG.E desc[UR4][R2.64+0x4], R5 ;  /* 0x0000040502007986 */ /* 0x000fe2000c101904 */
[----:B------:R-:W-:Y:S05]  /*0e50*/  EXIT ;  /* 0x000000000000794d */ /* 0x000fea0003800000 */
.L_x_10136:
        /* <DEDUP_REMOVED lines=10> */
.L_x_14438:


//--------------------- .text._ZN6thrust24THRUST_300001_SM_1000_NS8cuda_cub4core6detail13_kernel_agentINS1_16__set_operations9InitAgentIN3cub18CUB_300001_SM_100013ScanTileStateIiLb1EEEiEEJSA_iEEEvDpT0_ --------------------------
	.section	.text._ZN6thrust24THRUST_300001_SM_1000_NS8cuda_cub4core6detail13_kernel_agentINS1_16__set_operations9InitAgentIN3cub18CUB_300001_SM_100013ScanTileStateIiLb1EEEiEEJSA_iEEEvDpT0_,"ax",@progbits
	.align	128
        .global         _ZN6thrust24THRUST_300001_SM_1000_NS8cuda_cub4core6detail13_kernel_agentINS1_16__set_operations9InitAgentIN3cub18CUB_300001_SM_100013ScanTileStateIiLb1EEEiEEJSA_iEEEvDpT0_
        .type           _ZN6thrust24THRUST_300001_SM_1000_NS8cuda_cub4core6detail13_kernel_agentINS1_16__set_operations9InitAgentIN3cub18CUB_300001_SM_100013ScanTileStateIiLb1EEEiEEJSA_iEEEvDpT0_,@function
        .size           _ZN6thrust24THRUST_300001_SM_1000_NS8cuda_cub4core6detail13_kernel_agentINS1_16__set_operations9InitAgentIN3cub18CUB_300001_SM_100013ScanTileStateIiLb1EEEiEEJSA_iEEEvDpT0_,(.L_x_14439 - _ZN6thrust24THRUST_300001_SM_1000_NS8cuda_cub4core6detail13_kernel_agentINS1_16__set_operations9InitAgentIN3cub18CUB_300001_SM_100013ScanTileStateIiLb1EEEiEEJSA_iEEEvDpT0_)
        .other          _ZN6thrust24THRUST_300001_SM_1000_NS8cuda_cub4core6detail13_kernel_agentINS1_16__set_operations9InitAgentIN3cub18CUB_300001_SM_100013ScanTileStateIiLb1EEEiEEJSA_iEEEvDpT0_,@"STO_CUDA_ENTRY STV_DEFAULT"
_ZN6thrust24THRUST_300001_SM_1000_NS8cuda_cub4core6detail13_kernel_agentINS1_16__set_operations9InitAgentIN3cub18CUB_300001_SM_100013ScanTileStateIiLb1EEEiEEJSA_iEEEvDpT0_:
.text._ZN6thrust24THRUST_300001_SM_1000_NS8cuda_cub4core6detail13_kernel_agentINS1_16__set_operations9InitAgentIN3cub18CUB_300001_SM_100013ScanTileStateIiLb1EEEiEEJSA_iEEEvDpT0_:
        /* <DEDUP_REMOVED lines=20> */
.L_x_10137:
        /* <DEDUP_REMOVED lines=12> */
.L_x_14439:


//--------------------- .text._ZN6thrust24THRUST_300001_SM_1000_NS8cuda_cub4core6detail13_kernel_agentINS1_8__unique11UniqueAgentINS0_6detail15normal_iteratorINS0_10device_ptrIiEEEESB_N4cuda3std3__48equal_toIiEEiPiEEJSB_SB_SG_SH_iN3cub18CUB_300001_SM_100013ScanTileStateIiLb1EEEmEEEvDpT0_ --------------------------
	.section	.text._ZN6thrust24THRUST_300001_SM_1000_NS8cuda_cub4core6detail13_kernel_agentINS1_8__unique11UniqueAgentINS0_6detail15normal_iteratorINS0_10device_ptrIiEEEESB_N4cuda3std3__48equal_toIiEEiPiEEJSB_SB_SG_SH_iN3cub18CUB_300001_SM_100013ScanTileStateIiLb1EEEmEEEvDpT0_,"ax",@progbits
	.align	128
        .global         _ZN6thrust24THRUST_300001_SM_1000_NS8cuda_cub4core6detail13_kernel_agentINS1_8__unique11UniqueAgentINS0_6detail15normal_iteratorINS0_10device_ptrIiEEEESB_N4cuda3std3__48equal_toIiEEiPiEEJSB_SB_SG_SH_iN3cub18CUB_300001_SM_100013ScanTileStateIiLb1EEEmEEEvDpT0_
        .type           _ZN6thrust24THRUST_300001_SM_1000_NS8cuda_cub4core6detail13_kernel_agentINS1_8__unique11UniqueAgentINS0_6detail15normal_iteratorINS0_10device_ptrIiEEEESB_N4cuda3std3__48equal_toIiEEiPiEEJSB_SB_SG_SH_iN3cub18CUB_300001_SM_100013ScanTileStateIiLb1EEEmEEEvDpT0_,@function
        .size           _ZN6thrust24THRUST_300001_SM_1000_NS8cuda_cub4core6detail13_kernel_agentINS1_8__unique11UniqueAgentINS0_6detail15normal_iteratorINS0_10device_ptrIiEEEESB_N4cuda3std3__48equal_toIiEEiPiEEJSB_SB_SG_SH_iN3cub18CUB_300001_SM_100013ScanTileStateIiLb1EEEmEEEvDpT0_,(.L_x_14440 - _ZN6thrust24THRUST_300001_SM_1000_NS8cuda_cub4core6detail13_kernel_agentINS1_8__unique11UniqueAgentINS0_6detail15normal_iteratorINS0_10device_ptrIiEEEESB_N4cuda3std3__48equal_toIiEEiPiEEJSB_SB_SG_SH_iN3cub18CUB_300001_SM_100013ScanTileStateIiLb1EEEmEEEvDpT0_)
        .other          _ZN6thrust24THRUST_300001_SM_1000_NS8cuda_cub4core6detail13_kernel_agentINS1_8__unique11UniqueAgentINS0_6detail15normal_iteratorINS0_10device_ptrIiEEEESB_N4cuda3std3__48equal_toIiEEiPiEEJSB_SB_SG_SH_iN3cub18CUB_300001_SM_100013ScanTileStateIiLb1EEEmEEEvDpT0_,@"STO_CUDA_ENTRY STV_DEFAULT"
_ZN6thrust24THRUST_300001_SM_1000_NS8cuda_cub4core6detail13_kernel_agentINS1_8__unique11UniqueAgentINS0_6detail15normal_iteratorINS0_10device_ptrIiEEEESB_N4cuda3std3__48equal_toIiEEiPiEEJSB_SB_SG_SH_iN3cub18CUB_300001_SM_100013ScanTileStateIiLb1EEEmEEEvDpT0_:
.text._ZN6thrust24THRUST_300001_SM_1000_NS8cuda_cub4core6detail13_kernel_agentINS1_8__unique11UniqueAgentINS0_6detail15normal_iteratorINS0_10device_ptrIiEEEESB_N4cuda3std3__48equal_toIiEEiPiEEJSB_SB_SG_SH_iN3cub18CUB_300001_SM_100013ScanTileStateIiLb1EEEmEEEvDpT0_:
[----:B------:R-:W0:Y:S01]  /*0000*/  LDC R1, c[0x0][0x37c] ;  /* 0x0000df00ff017b82 */ /* 0x000e220000000800 */
[----:B------:R-:W1:Y:S01]  /*0010*/  S2R R0, SR_CTAID.X ;  /* 0x0000000000007919 */ /* 0x000e620000002500 */
[----:B------:R-:W2:Y:S01]  /*0020*/  LDCU UR4, c[0x0][0x3b0] ;  /* 0x00007600ff0477ac */ /* 0x000ea20008000800 */
[----:B0-----:R-:W-:Y:S01]  /*0030*/  VIADD R1, R1, 0xfffffff8 ;  /* 0xfffffff801017836 */ /* 0x001fe20000000000 */
[----:B------:R-:W0:Y:S01]  /*0040*/  LDCU.64 UR8, c[0x0][0x358] ;  /* 0x00006b00ff0877ac */ /* 0x000e220008000a00 */
[----:B--2---:R-:W-:-:S06]  /*0050*/  UIADD3 UR4, UPT, UPT, UR4, -0x1, URZ ;  /* 0xffffffff04047890 */ /* 0x004fcc000fffe0ff */
[C---:B-1----:R-:W-:Y:S01]  /*0060*/  ISETP.GE.AND P0, PT, R0.reuse, UR4, PT ;  /* 0x0000000400007c0c */ /* 0x042fe2000bf06270 */
[----:B------:R-:W-:-:S12]  /*0070*/  IMAD R2, R0, 0x2c0, RZ ;  /* 0x000002c000027824 */ /* 0x000fd800078e02ff */
[----:B0-----:R-:W-:Y:S05]  /*0080*/  @P0 BRA `(.L_x_10138) ;  /* 0x0000002c008c0947 */ /* 0x001fea0003800000 */
[----:B------:R-:W-:-:S13]  /*0090*/  ISETP.NE.AND P0, PT, R0, RZ, PT ;  /* 0x000000ff0000720c */ /* 0x000fda0003f05270 */
[----:B------:R-:W-:Y:S05]  /*00a0*/  @P0 BRA `(.L_x_10139) ;  /* 0x0000001000680947 */ /* 0x000fea0003800000 */
[----:B------:R-:W0:Y:S01]  /*00b0*/  S2R R0, SR_TID.X ;  /* 0x0000000000007919 */ /* 0x000e220000002100 */
[----:B------:R-:W1:Y:S01]  /*00c0*/  LDC.64 R4, c[0x0][0x380] ;  /* 0x0000e000ff047b82 */ /* 0x000e620000000a00 */
[C---:B0-----:R-:W-:Y:S02]  /*00d0*/  LOP3.LUT R3, R0.reuse, 0x1f, RZ, 0xc0, !PT ;  /* 0x0000001f00037812 */ /* 0x041fe400078ec0ff */
[----:B------:R-:W-:-:S03]  /*00e0*/  LOP3.LUT R6, R0, 0x3e0, RZ, 0xc0, !PT ;  /* 0x000003e000067812 */ /* 0x000fc600078ec0ff */
[----:B------:R-:W-:-:S04]  /*00f0*/  IMAD.IADD R3, R2, 0x1, R3 ;  /* 0x0000000102037824 */ /* 0x000fc800078e0203 */
[----:B------:R-:W-:-:S04]  /*0100*/  IMAD R3, R6, 0xb, R3 ;  /* 0x0000000b06037824 */ /* 0x000fc800078e0203 */
[----:B-1----:R-:W-:-:S05]  /*0110*/  IMAD.WIDE.U32 R4, R3, 0x4, R4 ;  /* 0x0000000403047825 */ /* 0x002fca00078e0004 */
[----:B------:R-:W2:Y:S04]  /*0120*/  LDG.E.CONSTANT R2, desc[UR8][R4.64] ;  /* 0x0000000804027981 */ /* 0x000ea8000c1e9900 */
[----:B------:R-:W3:Y:S04]  /*0130*/  LDG.E.CONSTANT R7, desc[UR8][R4.64+0x80] ;  /* 0x0000800804077981 */ /* 0x000ee8000c1e9900 */
        /* <DEDUP_REMOVED lines=9> */
[----:B------:R-:W0:Y:S01]  /*01d0*/  S2UR UR5, SR_CgaCtaId ;  /* 0x00000000000579c3 */ /* 0x000e220000008800 */
[----:B------:R-:W-:Y:S01]  /*01e0*/  SHF.R.U32.HI R3, RZ, 0x5, R0 ;  /* 0x00000005ff037819 */ /* 0x000fe20000011600 */
[----:B------:R-:W-:Y:S01]  /*01f0*/  UMOV UR4, 0x400 ;  /* 0x0000040000047882 */ /* 0x000fe20000000000 */
[----:B------:R-:W1:Y:S01]  /*0200*/  S2R R6, SR_LANEID ;  /* 0x0000000000067919 */ /* 0x000e620000000000 */
[----:B------:R-:W-:Y:S01]  /*0210*/  ISETP.NE.AND P2, PT, R0, RZ, PT ;  /* 0x000000ff0000720c */ /* 0x000fe20003f45270 */
[----:B------:R-:W-:Y:S01]  /*0220*/  IMAD.MOV.U32 R28, RZ, RZ, 0x1 ;  /* 0x00000001ff1c7424 */ /* 0x000fe200078e00ff */
[----:B------:R-:W-:Y:S01]  /*0230*/  BSSY.RECONVERGENT B0, `(.L_x_10140) ;  /* 0x00000ff000007945 */ /* 0x000fe20003800200 */
[----:B0-----:R-:W-:Y:S01]  /*0240*/  ULEA UR4, UR5, UR4, 0x18 ;  /* 0x0000000405047291 */ /* 0x001fe2000f8ec0ff */
[----:B-1----:R-:W-:-:S05]  /*0250*/  IMAD R15, R3, 0x160, R6 ;  /* 0x00000160030f7824 */ /* 0x002fca00078e0206 */
[----:B------:R-:W-:-:S05]  /*0260*/  LEA R21, R15, UR4, 0x2 ;  /* 0x000000040f157c11 */ /* 0x000fca000f8e10ff */
[----:B--2---:R0:W-:Y:S04]  /*0270*/  STS [R21], R2 ;  /* 0x0000000215007388 */ /* 0x0041e80000000800 */
[----:B---3--:R1:W-:Y:S04]  /*0280*/  STS [R21+0x80], R7 ;  /* 0x0000800715007388 */ /* 0x0083e80000000800 */
[----:B----4-:R-:W-:Y:S01]  /*0290*/  STS [R21+0x100], R8 ;  /* 0x0001000815007388 */ /* 0x010fe20000000800 */
[----:B0-----:R-:W-:-:S03]  /*02a0*/  IMAD R2, R6, 0x28, R21 ;  /* 0x0000002806027824 */ /* 0x001fc600078e0215 */
[----:B-----5:R-:W-:Y:S01]  /*02b0*/  STS [R21+0x180], R9 ;  /* 0x0001800915007388 */ /* 0x020fe20000000800 */
[----:B-1----:R-:W-:-:S03]  /*02c0*/  LEA R7, R0, UR4, 0x2 ;  /* 0x0000000400077c11 */ /* 0x002fc6000f8e10ff */
        /* <DEDUP_REMOVED lines=8> */
[----:B------:R-:W-:Y:S04]  /*0350*/  LDS R8, [R2+0x28] ;  /* 0x0000280002087984 */ /* 0x000fe80000000800 */
[----:B------:R-:W-:Y:S04]  /*0360*/  LDS R17, [R2] ;  /* 0x0000000002117984 */ /* 0x000fe80000000800 */
[----:B------:R-:W0:Y:S04]  /*0370*/  LDS R16, [R2+0x4] ;  /* 0x0000040002107984 */ /* 0x000e280000000800 */
[----:B------:R-:W-:Y:S04]  /*0380*/  LDS R15, [R2+0x8] ;  /* 0x00000800020f7984 */ /* 0x000fe80000000800 */
[----:B------:R-:W-:Y:S04]  /*0390*/  LDS R14, [R2+0xc] ;  /* 0x00000c00020e7984 */ /* 0x000fe80000000800 */
[----:B------:R-:W-:Y:S04]  /*03a0*/  LDS R13, [R2+0x10] ;  /* 0x00001000020d7984 */ /* 0x000fe80000000800 */
[----:B------:R-:W1:Y:S04]  /*03b0*/  LDS R12, [R2+0x14] ;  /* 0x00001400020c7984 */ /* 0x000e680000000800 */
[----:B------:R-:W-:Y:S04]  /*03c0*/  LDS R11, [R2+0x18] ;  /* 0x00001800020b7984 */ /* 0x000fe80000000800 */
[----:B------:R-:W-:Y:S04]  /*03d0*/  LDS R10, [R2+0x1c] ;  /* 0x00001c00020a7984 */ /* 0x000fe80000000800 */
[----:B------:R-:W-:Y:S04]  /*03e0*/  LDS R9, [R2+0x20] ;  /* 0x0000200002097984 */ /* 0x000fe80000000800 */
[----:B------:R-:W2:Y:S01]  /*03f0*/  LDS R18, [R2+0x24] ;  /* 0x0000240002127984 */ /* 0x000ea20000000800 */
[----:B------:R-:W-:Y:S01]  /*0400*/  BAR.SYNC.DEFER_BLOCKING 0x0 ;  /* 0x0000000000007b1d */ /* 0x000fe20000010000 */
[----:B0-----:R-:W-:-:S02]  /*0410*/  ISETP.NE.AND P1, PT, R17, R16, PT ;  /* 0x000000101100720c */ /* 0x001fc40003f25270 */
[----:B------:R-:W-:Y:S02]  /*0420*/  ISETP.NE.AND P4, PT, R17, R16, PT ;  /* 0x000000101100720c */ /* 0x000fe40003f85270 */
[----:B-1----:R-:W-:Y:S01]  /*0430*/  ISETP.NE.AND P5, PT, R13, R12, PT ;  /* 0x0000000c0d00720c */ /* 0x002fe20003fa5270 */
[----:B------:R-:W-:Y:S02]  /*0440*/  STS [R7+0x130], R8 ;  /* 0x0001300807007388 */ /* 0x000fe40000000800 */
[----:B------:R-:W-:Y:S01]  /*0450*/  BAR.SYNC.DEFER_BLOCKING 0x0 ;  /* 0x0000000000007b1d */ /* 0x000fe20000010000 */
[----:B--2---:R-:W-:-:S05]  /*0460*/  ISETP.NE.AND P6, PT, R18, R8, PT ;  /* 0x000000081200720c */ /* 0x004fca0003fc5270 */
[----:B------:R-:W0:Y:S02]  /*0470*/  @P2 LDS R4, [R7+0x12c] ;  /* 0x00012c0007042984 */ /* 0x000e240000000800 */
[----:B------:R-:W-:Y:S01]  /*0480*/  BAR.SYNC.DEFER_BLOCKING 0x0 ;  /* 0x0000000000007b1d */ /* 0x000fe20000010000 */
[----:B0-----:R-:W-:-:S04]  /*0490*/  @P2 ISETP.NE.AND P0, PT, R4, R17, PT ;  /* 0x000000110400220c */ /* 0x001fc80003f05270 */
[----:B------:R-:W-:Y:S02]  /*04a0*/  @P2 SEL R28, RZ, 0x1, !P0 ;  /* 0x00000001ff1c2807 */ /* 0x000fe40004000000 */
[----:B------:R-:W-:Y:S02]  /*04b0*/  ISETP.NE.AND P0, PT, R16, R15, PT ;  /* 0x0000000f1000720c */ /* 0x000fe40003f05270 */
[----:B------:R-:W-:Y:S01]  /*04c0*/  ISETP.NE.AND P2, PT, R0, RZ, PT ;  /* 0x000000ff0000720c */ /* 0x000fe20003f45270 */
[C---:B------:R-:W-:Y:S01]  /*04d0*/  VIADD R27, R28.reuse, 0x1 ;  /* 0x000000011c1b7836 */ /* 0x040fe20000000000 */
[----:B------:R-:W-:Y:S01]  /*04e0*/  ISETP.NE.AND P3, PT, R28, RZ, PT ;  /* 0x000000ff1c00720c */ /* 0x000fe20003f65270 */
        /* <DEDUP_REMOVED lines=36> */
[----:B0-----:R-:W-:Y:S02]  /*0730*/  @P0 IMAD.IADD R31, R4, 0x1, R31 ;  /* 0x00000001041f0824 */ /* 0x001fe400078e021f */
[----:B------:R-:W0:Y:S03]  /*0740*/  @!P2 LDC.64 R4, c[0x0][0x3a8] ;  /* 0x0000ea00ff04ab82 */ /* 0x000e260000000a00 */
[----:B------:R-:W1:Y:S02]  /*0750*/  SHFL.UP P0, R30, R31, 0x10, RZ ;  /* 0x060000001f1e7989 */ /* 0x000e6400000000ff */
[----:B-1----:R-:W-:Y:S01]  /*0760*/  @P0 IMAD.IADD R30, R31, 0x1, R30 ;  /* 0x000000011f1e0824 */ /* 0x002fe200078e021e */
[----:B------:R-:W-:-:S03]  /*0770*/  ISETP.GE.U32.AND P0, PT, R0, 0x20, PT ;  /* 0x000000200000780c */ /* 0x000fc60003f06070 */
[----:B------:R-:W-:Y:S01]  /*0780*/  IMAD.IADD R29, R30, 0x1, -R29 ;  /* 0x000000011e1d7824 */ /* 0x000fe200078e0a1d */
[----:B------:R-:W-:Y:S01]  /*0790*/  @!P1 STS [R33], R30 ;  /* 0x0000001e21009388 */ /* 0x000fe20000000800 */
[----:B------:R-:W-:Y:S01]  /*07a0*/  BAR.SYNC.DEFER_BLOCKING 0x0 ;  /* 0x0000000000007b1d */ /* 0x000fe20000010000 */
[----:B------:R-:W-:-:S04]  /*07b0*/  ISETP.NE.AND P1, PT, R6, RZ, PT ;  /* 0x000000ff0600720c */ /* 0x000fc80003f25270 */
[----:B------:R-:W-:Y:S02]  /*07c0*/  SEL R29, R29, RZ, P1 ;  /* 0x000000ff1d1d7207 */ /* 0x000fe40000800000 */
[----:B------:R-:W-:Y:S01]  /*07d0*/  ISETP.NE.AND P1, PT, R15, R14, PT ;  /* 0x0000000e0f00720c */ /* 0x000fe20003f25270 */
[----:B------:R-:W1:Y:S02]  /*07e0*/  LDS.64 R2, [UR4] ;  /* 0x00000004ff027984 */ /* 0x000e640008000a00 */
[C---:B-1----:R-:W-:Y:S01]  /*07f0*/  SEL R6, R2.reuse, RZ, P0 ;  /* 0x000000ff02067207 */ /* 0x042fe20000000000 */
[----:B------:R-:W-:Y:S01]  /*0800*/  IMAD.IADD R3, R2, 0x1, R3 ;  /* 0x0000000102037824 */ /* 0x000fe200078e0203 */
[----:B------:R-:W-:Y:S01]  /*0810*/  ISETP.NE.AND P0, PT, R16, R15, PT ;  /* 0x0000000f1000720c */ /* 0x000fe20003f05270 */
[----:B------:R-:W-:Y:S02]  /*0820*/  @!P2 IMAD.MOV.U32 R2, RZ, RZ, 0x65 ;  /* 0x00000065ff02a424 */ /* 0x000fe400078e00ff */
[----:B------:R-:W-:-:S03]  /*0830*/  IMAD.IADD R30, R6, 0x1, R29 ;  /* 0x00000001061e7824 */ /* 0x000fc600078e021d */
[----:B0-----:R0:W-:Y:S01]  /*0840*/  @!P2 ST.E.64.STRONG.GPU desc[UR8][R4.64+0x100], R2 ;  /* 0x000100020400a985 */ /* 0x0011e2000c10fb08 */
[C---:B------:R-:W-:Y:S01]  /*0850*/  @P4 IMAD.IADD R28, R30.reuse, 0x1, R28 ;  /* 0x000000011e1c4824 */ /* 0x040fe200078e021c */
[----:B------:R-:W-:Y:S01]  /*0860*/  @P3 LEA R6, R30, UR4, 0x2 ;  /* 0x000000041e063c11 */ /* 0x000fe2000f8e10ff */
[--C-:B------:R-:W-:Y:S01]  /*0870*/  @P5 IMAD.IADD R19, R19, 0x1, R30.reuse ;  /* 0x0000000113135824 */ /* 0x100fe200078e021e */
[----:B------:R-:W-:Y:S01]  /*0880*/  BAR.SYNC.DEFER_BLOCKING 0x0 ;  /* 0x0000000000007b1d */ /* 0x000fe20000010000 */
[----:B------:R-:W-:Y:S01]  /*0890*/  ISETP.NE.AND P2, PT, R14, R13, PT ;  /* 0x0000000d0e00720c */ /* 0x000fe20003f45270 */
[--C-:B------:R-:W-:Y:S01]  /*08a0*/  @P6 IMAD.IADD R24, R24, 0x1, R30.reuse ;  /* 0x0000000118186824 */ /* 0x100fe200078e021e */
[----:B------:R-:W-:Y:S01]  /*08b0*/  @P4 LEA R29, R28, UR4, 0x2 ;  /* 0x000000041c1d4c11 */ /* 0x000fe2000f8e10ff */
[--C-:B------:R-:W-:Y:S01]  /*08c0*/  @P0 IMAD.IADD R27, R27, 0x1, R30.reuse ;  /* 0x000000011b1b0824 */ /* 0x100fe200078e021e */
[----:B------:R-:W-:Y:S01]  /*08d0*/  @P5 LEA R19, R19, UR4, 0x2 ;  /* 0x0000000413135c11 */ /* 0x000fe2000f8e10ff */
[----:B------:R-:W-:-:S03]  /*08e0*/  @P1 IMAD.IADD R28, R26, 0x1, R30 ;  /* 0x000000011a1c1824 */ /* 0x000fc600078e021e */
[----:B------:R-:W-:Y:S02]  /*08f0*/  @P0 LEA R26, R27, UR4, 0x2 ;  /* 0x000000041b1a0c11 */ /* 0x000fe4000f8e10ff */
[----:B------:R-:W-:-:S03]  /*0900*/  @P1 LEA R27, R28, UR4, 0x2 ;  /* 0x000000041c1b1c11 */ /* 0x000fc6000f8e10ff */
[----:B------:R-:W-:-:S05]  /*0910*/  @P2 IMAD.IADD R25, R25, 0x1, R30 ;  /* 0x0000000119192824 */ /* 0x000fca00078e021e */
[----:B0-----:R-:W-:Y:S01]  /*0920*/  @P2 LEA R2, R25, UR4, 0x2 ;  /* 0x0000000419022c11 */ /* 0x001fe2000f8e10ff */
[----:B------:R-:W-:Y:S01]  /*0930*/  @P3 STS [R6], R17 ;  /* 0x0000001106003388 */ /* 0x000fe20000000800 */
[----:B------:R-:W-:-:S03]  /*0940*/  ISETP.NE.AND P3, PT, R11, R10, PT ;  /* 0x0000000a0b00720c */ /* 0x000fc60003f65270 */
[----:B------:R-:W-:Y:S01]  /*0950*/  @P4 STS [R29], R16 ;  /* 0x000000101d004388 */ /* 0x000fe20000000800 */
[----:B------:R-:W-:-:S03]  /*0960*/  ISETP.NE.AND P4, PT, R12, R11, PT ;  /* 0x0000000b0c00720c */ /* 0x000fc60003f85270 */
[----:B------:R0:W-:Y:S01]  /*0970*/  @P0 STS [R26], R15 ;  /* 0x0000000f1a000388 */ /* 0x0001e20000000800 */
[----:B------:R-:W-:-:S03]  /*0980*/  ISETP.NE.AND P0, PT, R10, R9, PT ;  /* 0x000000090a00720c */ /* 0x000fc60003f05270 */
[----:B------:R1:W-:Y:S01]  /*0990*/  @P1 STS [R27], R14 ;  /* 0x0000000e1b001388 */ /* 0x0003e20000000800 */
[----:B------:R-:W-:Y:S01]  /*09a0*/  ISETP.NE.AND P1, PT, R9, R18, PT ;  /* 0x000000120900720c */ /* 0x000fe20003f25270 */
[--C-:B------:R-:W-:Y:S02]  /*09b0*/  @P3 IMAD.IADD R22, R22, 0x1, R30.reuse ;  /* 0x0000000116163824 */ /* 0x100fe400078e021e */
[----:B------:R1:W-:Y:S02]  /*09c0*/  @P2 STS [R2], R13 ;  /* 0x0000000d02002388 */ /* 0x0003e40000000800 */
[--C-:B------:R-:W-:Y:S01]  /*09d0*/  @P4 IMAD.IADD R20, R20, 0x1, R30.reuse ;  /* 0x0000000114144824 */ /* 0x100fe200078e021e */
[----:B------:R-:W-:Y:S01]  /*09e0*/  @P3 LEA R5, R22, UR4, 0x2 ;  /* 0x0000000416053c11 */ /* 0x000fe2000f8e10ff */
[----:B------:R1:W-:Y:S01]  /*09f0*/  @P5 STS [R19], R12 ;  /* 0x0000000c13005388 */ /* 0x0003e20000000800 */
[----:B0-----:R-:W-:Y:S01]  /*0a00*/  @P6 LEA R15, R24, UR4, 0x2 ;  /* 0x00000004180f6c11 */ /* 0x001fe2000f8e10ff */
[----:B------:R-:W-:Y:S01]  /*0a10*/  @P0 IMAD.IADD R23, R23, 0x1, R30 ;  /* 0x0000000117170824 */ /* 0x000fe200078e021e */
[----:B------:R-:W-:-:S03]  /*0a20*/  @P4 LEA R20, R20, UR4, 0x2 ;  /* 0x0000000414144c11 */ /* 0x000fc6000f8e10ff */
[----:B------:R-:W-:Y:S01]  /*0a30*/  @P1 IMAD.IADD R21, R21, 0x1, R30 ;  /* 0x0000000115151824 */ /* 0x000fe200078e021e */
[----:B------:R-:W-:Y:S01]  /*0a40*/  @P0 LEA R4, R23, UR4, 0x2 ;  /* 0x0000000417040c11 */ /* 0x000fe2000f8e10ff */
[----:B------:R1:W-:Y:S03]  /*0a50*/  @P4 STS [R20], R11 ;  /* 0x0000000b14004388 */ /* 0x0003e60000000800 */
[----:B------:R-:W-:Y:S01]  /*0a60*/  @P1 LEA R21, R21, UR4, 0x2 ;  /* 0x0000000415151c11 */ /* 0x000fe2000f8e10ff */
[----:B------:R1:W-:Y:S04]  /*0a70*/  @P3 STS [R5], R10 ;  /* 0x0000000a05003388 */ /* 0x0003e80000000800 */
[----:B------:R1:W-:Y:S01]  /*0a80*/  @P0 STS [R4], R9 ;  /* 0x0000000904000388 */ /* 0x0003e20000000800 */
[----:B------:R-:W-:-:S03]  /*0a90*/  ISETP.GE.AND P0, PT, R0, R3, PT ;  /* 0x000000030000720c */ /* 0x000fc60003f06270 */
[----:B------:R1:W-:Y:S04]  /*0aa0*/  @P1 STS [R21], R18 ;  /* 0x0000001215001388 */ /* 0x0003e80000000800 */
[----:B------:R1:W-:Y:S01]  /*0ab0*/  @P6 STS [R15], R8 ;  /* 0x000000080f006388 */ /* 0x0003e20000000800 */
[----:B------:R-:W-:Y:S06]  /*0ac0*/  BAR.SYNC.DEFER_BLOCKING 0x0 ;  /* 0x0000000000007b1d */ /* 0x000fec0000010000 */
[----:B------:R-:W-:Y:S05]  /*0ad0*/  @P0 BRA `(.L_x_10141) ;  /* 0x0000000400d00947 */ /* 0x000fea0003800000 */
[----:B-1----:R-:W-:Y:S01]  /*0ae0*/  LOP3.LUT R2, RZ, R0, RZ, 0x33, !PT ;  /* 0x00000000ff027212 */ /* 0x002fe200078e33ff */
[----:B------:R-:W-:Y:S04]  /*0af0*/  BSSY.RECONVERGENT B1, `(.L_x_10142) ;  /* 0x0000016000017945 */ /* 0x000fe80003800200 */
[----:B------:R-:W-:-:S05]  /*0b00*/  IMAD.IADD R2, R3, 0x1, R2 ;  /* 0x0000000103027824 */ /* 0x000fca00078e0202 */
[C---:B------:R-:W-:Y:S02]  /*0b10*/  LOP3.LUT R4, R2.reuse, 0xc0, RZ, 0xc0, !PT ;  /* 0x000000c002047812 */ /* 0x040fe400078ec0ff */
[----:B------:R-:W-:Y:S02]  /*0b20*/  ISETP.GE.U32.AND P1, PT, R2, 0xc0, PT ;  /* 0x000000c00200780c */ /* 0x000fe40003f26070 */
[----:B------:R-:W-:-:S13]  /*0b30*/  ISETP.NE.AND P0, PT, R4, 0xc0, PT ;  /* 0x000000c00400780c */ /* 0x000fda0003f05270 */
[----:B------:R-:W-:Y:S05]  /*0b40*/  @!P0 BRA `(.L_x_10143) ;  /* 0x0000000000408947 */ /* 0x000fea0003800000 */
[----:B------:R-:W0:Y:S01]  /*0b50*/  LDC.64 R4, c[0x0][0x388] ;  /* 0x0000e200ff047b82 */ /* 0x000e220000000a00 */
[----:B------:R-:W-:-:S05]  /*0b60*/  LEA.HI R2, R2, 0x1, RZ, 0x1a ;  /* 0x0000000102027811 */ /* 0x000fca00078fd0ff */
[C---:B------:R-:W-:Y:S01]  /*0b70*/  IMAD.SHL.U32 R6, R2.reuse, 0x40, RZ ;  /* 0x0000004002067824 */ /* 0x040fe200078e00ff */
[----:B------:R-:W-:-:S04]  /*0b80*/  LOP3.LUT R2, R2, 0x3, RZ, 0xc0, !PT ;  /* 0x0000000302027812 */ /* 0x000fc800078ec0ff */
[----:B------:R-:W-:Y:S01]  /*0b90*/  LOP3.LUT R9, R6, 0xc0, RZ, 0xc0, !PT ;  /* 0x000000c006097812 */ /* 0x000fe200078ec0ff */
[----:B------:R-:W-:Y:S02]  /*0ba0*/  IMAD.MOV R2, RZ, RZ, -R2 ;  /* 0x000000ffff027224 */ /* 0x000fe400078e0a02 */
[----:B0-----:R-:W-:-:S04]  /*0bb0*/  IMAD.WIDE.U32 R4, R0, 0x4, R4 ;  /* 0x0000000400047825 */ /* 0x001fc800078e0004 */
[----:B------:R-:W-:-:S07]  /*0bc0*/  IMAD.IADD R0, R0, 0x1, R9 ;  /* 0x0000000100007824 */ /* 0x000fce00078e0209 */
.L_x_10144:
[----:B------:R0:W1:Y:S01]  /*0bd0*/  LDS R9, [R7] ;  /* 0x0000000007097984 */ /* 0x0000620000000800 */
[----:B------:R-:W-:-:S05]  /*0be0*/  VIADD R2, R2, 0x1 ;  /* 0x0000000102027836 */ /* 0x000fca0000000000 */
[----:B------:R-:W-:Y:S01]  /*0bf0*/  ISETP.NE.AND P0, PT, R2, RZ, PT ;  /* 0x000000ff0200720c */ /* 0x000fe20003f05270 */
[----:B0-----:R-:W-:Y:S01]  /*0c00*/  VIADD R7, R7, 0x100 ;  /* 0x0000010007077836 */ /* 0x001fe20000000000 */
[----:B-1----:R0:W-:Y:S02]  /*0c10*/  STG.E desc[UR8][R4.64], R9 ;  /* 0x0000000904007986 */ /* 0x0021e4000c101908 */
[----:B0-----:R-:W-:-:S05]  /*0c20*/  IADD3 R4, P2, PT, R4, 0x100, RZ ;  /* 0x0000010004047810 */ /* 0x001fca0007f5e0ff */
[----:B------:R-:W-:-:S04]  /*0c30*/  IMAD.X R5, RZ, RZ, R5, P2 ;  /* 0x000000ffff057224 */ /* 0x000fc800010e0605 */
[----:B------:R-:W-:Y:S05]  /*0c40*/  @P0 BRA `(.L_x_10144) ;  /* 0xfffffffc00e00947 */ /* 0x000fea000383ffff */
.L_x_10143:
[----:B------:R-:W-:Y:S05]  /*0c50*/  BSYNC.RECONVERGENT B1 ;  /* 0x0000000000017941 */ /* 0x000fea0003800200 */
.L_x_10142:
[----:B------:R-:W-:Y:S05]  /*0c60*/  @!P1 BRA `(.L_x_10141) ;  /* 0x00000004006c9947 */ /* 0x000fea0003800000 */
[----:B------:R-:W0:Y:S01]  /*0c70*/  LDC.64 R4, c[0x0][0x388] ;  /* 0x0000e200ff047b82 */ /* 0x000e220000000a00 */
[----:B------:R-:W-:Y:S01]  /*0c80*/  IMAD.IADD R2, R3, 0x1, -R0 ;  /* 0x0000000103027824 */ /* 0x000fe200078e0a00 */
[----:B------:R-:W-:Y:S04]  /*0c90*/  BSSY.RECONVERGENT B1, `(.L_x_10145) ;  /* 0x0000033000017945 */ /* 0x000fe80003800200 */
[----:B------:R-:W-:Y:S02]  /*0ca0*/  ISETP.GT.AND P1, PT, R2, 0x300, PT ;  /* 0x000003000200780c */ /* 0x000fe40003f24270 */
[----:B------:R-:W-:-:S05]  /*0cb0*/  LEA R2, R0, UR4, 0x2 ;  /* 0x0000000400027c11 */ /* 0x000fca000f8e10ff */
[----:B------:R-:W-:Y:S02]  /*0cc0*/  VIADD R2, R2, 0x200 ;  /* 0x0000020002027836 */ /* 0x000fe40000000000 */
[----:B0-----:R-:W-:-:S03]  /*0cd0*/  IMAD.WIDE.U32 R4, R0, 0x4, R4 ;  /* 0x0000000400047825 */ /* 0x001fc600078e0004 */
[----:B------:R-:W-:-:S05]  /*0ce0*/  IADD3 R4, P0, PT, R4, 0x200, RZ ;  /* 0x0000020004047810 */ /* 0x000fca0007f1e0ff */
[----:B------:R-:W-:Y:S01]  /*0cf0*/  IMAD.X R5, RZ, RZ, R5, P0 ;  /* 0x000000ffff057224 */ /* 0x000fe200000e0605 */
[----:B------:R-:W-:Y:S01]  /*0d00*/  PLOP3.LUT P0, PT, PT, PT, PT, 0x80, 0x8 ;  /* 0x000000000008781c */ /* 0x000fe20003f0f070 */
[----:B------:R-:W-:-:S12]  /*0d10*/  @!P1 BRA `(.L_x_10146) ;  /* 0x0000000000a89947 */ /* 0x000fd80003800000 */
[----:B------:R-:W-:Y:S01]  /*0d20*/  PLOP3.LUT P0, PT, PT, PT, PT, 0x8, 0x80 ;  /* 0x000000000080781c */ /* 0x000fe20003f0e170 */
[----:B------:R-:W-:-:S12]  /*0d30*/  VIADD R39, R3, 0xfffffd00 ;  /* 0xfffffd0003277836 */ /* 0x000fd80000000000 */
.L_x_10147:
[----:B------:R-:W0:Y:S01]  /*0d40*/  LDS R7, [R2+-0x200] ;  /* 0xfffe000002077984 */ /* 0x000e220000000800 */
[----:B------:R-:W-:Y:S01]  /*0d50*/  VIADD R0, R0, 0x400 ;  /* 0x0000040000007836 */ /* 0x000fe20000000000 */
[----:B------:R-:W-:Y:S02]  /*0d60*/  IADD3 R6, P2, PT, R4, 0x1000, RZ ;  /* 0x0000100004067810 */ /* 0x000fe40007f5e0ff */
[----:B------:R-:W1:Y:S02]  /*0d70*/  LDS R9, [R2+-0x100] ;  /* 0xffff000002097984 */ /* 0x000e640000000800 */
[----:B------:R-:W-:Y:S02]  /*0d80*/  ISETP.GE.AND P1, PT, R0, R39, PT ;  /* 0x000000270000720c */ /* 0x000fe40003f26270 */
[----:B------:R-:W2:Y:S04]  /*0d90*/  LDS R11, [R2] ;  /* 0x00000000020b7984 */ /* 0x000ea80000000800 */
        /* <DEDUP_REMOVED lines=34> */
.L_x_10146:
[----:B------:R-:W-:Y:S05]  /*0fc0*/  BSYNC.RECONVERGENT B1 ;  /* 0x0000000000017941 */ /* 0x000fea0003800200 */
.L_x_10145:
        /* <DEDUP_REMOVED lines=10> */
[----:B------:R-:W2:Y:S04]  /*1070*/  LDS R11, [R2] ;  /* 0x00000000020b7984 */ /* 0x000ea80000000800 */
[----:B------:R-:W3:Y:S04]  /*1080*/  LDS R13, [R2+0x100] ;  /* 0x00010000020d7984 */ /* 0x000ee80000000800 */
        /* <DEDUP_REMOVED lines=15> */
.L_x_10149:
[----:B------:R-:W-:Y:S05]  /*1180*/  BSYNC.RECONVERGENT B1 ;  /* 0x0000000000017941 */ /* 0x000fea0003800200 */
.L_x_10148:
[----:B------:R-:W-:-:S13]  /*1190*/  ISETP.LT.OR P0, PT, R0, R3, P0 ;  /* 0x000000030000720c */ /* 0x000fda0000701670 */
[----:B------:R-:W0:Y:S04]  /*11a0*/  @P0 LDS R3, [R2+-0x200] ;  /* 0xfffe000002030984 */ /* 0x000e280000000800 */
[----:B------:R-:W1:Y:S04]  /*11b0*/  @P0 LDS R7, [R2+-0x100] ;  /* 0xffff000002070984 */ /* 0x000e680000000800 */
[----:B------:R-:W2:Y:S04]  /*11c0*/  @P0 LDS R9, [R2] ;  /* 0x0000000002090984 */ /* 0x000ea80000000800 */
[----:B------:R-:W3:Y:S04]  /*11d0*/  @P0 LDS R11, [R2+0x100] ;  /* 0x00010000020b0984 */ /* 0x000ee80000000800 */
[----:B0-----:R0:W-:Y:S04]  /*11e0*/  @P0 STG.E desc[UR8][R4.64+-0x200], R3 ;  /* 0xfffe000304000986 */ /* 0x0011e8000c101908 */
[----:B-1----:R0:W-:Y:S04]  /*11f0*/  @P0 STG.E desc[UR8][R4.64+-0x100], R7 ;  /* 0xffff000704000986 */ /* 0x0021e8000c101908 */
[----:B--2---:R0:W-:Y:S04]  /*1200*/  @P0 STG.E desc[UR8][R4.64], R9 ;  /* 0x0000000904000986 */ /* 0x0041e8000c101908 */
[----:B---3--:R0:W-:Y:S02]  /*1210*/  @P0 STG.E desc[UR8][R4.64+0x100], R11 ;  /* 0x0001000b04000986 */ /* 0x0081e4000c101908 */
.L_x_10141:
[----:B------:R-:W-:Y:S05]  /*1220*/  BSYNC.RECONVERGENT B0 ;  /* 0x0000000000007941 */ /* 0x000fea0003800200 */
.L_x_10140:
[----:B------:R-:W-:Y:S06]  /*1230*/  BAR.SYNC.DEFER_BLOCKING 0x0 ;  /* 0x0000000000007b1d */ /* 0x000fec0000010000 */
[----:B------:R-:W-:Y:S05]  /*1240*/  EXIT ;  /* 0x000000000000794d */ /* 0x000fea0003800000 */
.L_x_10139:
        /* <DEDUP_REMOVED lines=18> */
[----:B------:R-:W-:-:S05]  /*1370*/  IMAD.WIDE R2, R2, 0x4, R4 ;  /* 0x0000000402027825 */ /* 0x000fca00078e0204 */
[----:B------:R0:W5:Y:S01]  /*1380*/  LDG.E.CONSTANT R34, desc[UR8][R2.64+-0x4] ;  /* 0xfffffc0802227981 */ /* 0x000162000c1e9900 */
[----:B------:R-:W1:Y:S01]  /*1390*/  S2UR UR5, SR_CgaCtaId ;  /* 0x00000000000579c3 */ /* 0x000e620000008800 */
[----:B------:R-:W-:Y:S01]  /*13a0*/  SHF.R.U32.HI R21, RZ, 0x5, R0 ;  /* 0x00000005ff157819 */ /* 0x000fe20000011600 */
[----:B------:R-:W-:Y:S01]  /*13b0*/  UMOV UR4, 0x400 ;  /* 0x0000040000047882 */ /* 0x000fe20000000000 */
[----:B------:R-:W0:Y:S01]  /*13c0*/  S2R R40, SR_LANEID ;  /* 0x0000000000287919 */ /* 0x000e220000000000 */
[----:B------:R-:W-:Y:S01]  /*13d0*/  ISETP.NE.AND P0, PT, R0, RZ, PT ;  /* 0x000000ff0000720c */ /* 0x000fe20003f05270 */
[----:B-1----:R-:W-:Y:S01]  /*13e0*/  ULEA UR4, UR5, UR4, 0x18 ;  /* 0x0000000405047291 */ /* 0x002fe2000f8ec0ff */
[----:B0-----:R-:W-:-:S05]  /*13f0*/  IMAD R4, R21, 0x160, R40 ;  /* 0x0000016015047824 */ /* 0x001fca00078e0228 */
[----:B------:R-:W-:Y:S02]  /*1400*/  LEA R5, R4, UR4, 0x2 ;  /* 0x0000000404057c11 */ /* 0x000fe4000f8e10ff */
[----:B------:R-:W-:-:S03]  /*1410*/  LEA R4, R0, UR4, 0x2 ;  /* 0x0000000400047c11 */ /* 0x000fc6000f8e10ff */
        /* <DEDUP_REMOVED lines=24> */
[----:B------:R-:W-:Y:S01]  /*15a0*/  BAR.SYNC.DEFER_BLOCKING 0x0 ;  /* 0x0000000000007b1d */ /* 0x000fe20000010000 */
[----:B0-----:R-:W-:-:S05]  /*15b0*/  ISETP.NE.AND P1, PT, R26, R19, PT ;  /* 0x000000131a00720c */ /* 0x001fca0003f25270 */
[----:B------:R-:W-:Y:S02]  /*15c0*/  STS [R4+0x130], R27 ;  /* 0x0001301b04007388 */ /* 0x000fe40000000800 */
[----:B------:R-:W-:Y:S06]  /*15d0*/  BAR.SYNC.DEFER_BLOCKING 0x0 ;  /* 0x0000000000007b1d */ /* 0x000fec0000010000 */
[----:B------:R-:W0:Y:S02]  /*15e0*/  @P0 LDS R34, [R4+0x12c] ;  /* 0x00012c0004220984 */ /* 0x000e240000000800 */
[----:B------:R-:W-:Y:S01]  /*15f0*/  BAR.SYNC.DEFER_BLOCKING 0x0 ;  /* 0x0000000000007b1d */ /* 0x000fe20000010000 */
[----:B0-----:R-:W-:-:S04]  /*1600*/  ISETP.NE.AND P0, PT, R34, R26, PT ;  /* 0x0000001a2200720c */ /* 0x001fc80003f05270 */
[----:B------:R-:W-:Y:S02]  /*1610*/  SEL R38, RZ, 0x1, !P0 ;  /* 0x00000001ff267807 */ /* 0x000fe40004000000 */
        /* <DEDUP_REMOVED lines=21> */
[----:B------:R-:W-:-:S04]  /*1770*/  ISETP.NE.AND P1, PT, R12, R11, PT ;  /* 0x0000000b0c00720c */ /* 0x000fc80003f25270 */
[----:B------:R-:W-:-:S03]  /*1780*/  IADD3 R3, PT, PT, R4, 0x1, RZ ;  /* 0x0000000104037810 */ /* 0x000fc60007ffe0ff */
        /* <DEDUP_REMOVED lines=18> */
[----:B------:R-:W-:-:S03]  /*18b0*/  ISETP.NE.AND P0, PT, R40, RZ, PT ;  /* 0x000000ff2800720c */ /* 0x000fc60003f05270 */
[----:B------:R-:W-:Y:S01]  /*18c0*/  IMAD.IADD R22, R29, 0x1, -R22 ;  /* 0x000000011d167824 */ /* 0x000fe200078e0a16 */
[----:B------:R-:W-:Y:S01]  /*18d0*/  @!P1 STS [R28], R29 ;  /* 0x0000001d1c009388 */ /* 0x000fe20000000800 */
[----:B------:R-:W-:Y:S01]  /*18e0*/  BAR.SYNC.DEFER_BLOCKING 0x0 ;  /* 0x0000000000007b1d */ /* 0x000fe20000010000 */
[----:B------:R-:W-:Y:S02]  /*18f0*/  ISETP.GT.U32.AND P1, PT, R0, 0x1f, PT ;  /* 0x0000001f0000780c */ /* 0x000fe40003f24070 */
[----:B------:R-:W-:Y:S02]  /*1900*/  SEL R23, R22, RZ, P0 ;  /* 0x000000ff16177207 */ /* 0x000fe40000000000 */
[----:B------:R-:W-:Y:S01]  /*1910*/  ISETP.GE.U32.AND P0, PT, R0, 0x20, PT ;  /* 0x000000200000780c */ /* 0x000fe20003f06070 */
[----:B------:R-:W0:Y:S02]  /*1920*/  LDS.64 R20, [UR4] ;  /* 0x00000004ff147984 */ /* 0x000e240008000a00 */
[----:B0-----:R-:W-:-:S02]  /*1930*/  IMAD.IADD R23, R20, 0x1, R23 ;  /* 0x0000000114177824 */ /* 0x001fc400078e0217 */
[----:B------:R-:W-:-:S03]  /*1940*/  IMAD.IADD R21, R20, 0x1, R21 ;  /* 0x0000000114157824 */ /* 0x000fc600078e0215 */
[----:B------:R-:W-:Y:S01]  /*1950*/  SEL R39, R22, R23, !P0 ;  /* 0x0000001716277207 */ /* 0x000fe20004000000 */
[----:B------:R-:W-:Y:S06]  /*1960*/  @P1 BRA `(.L_x_10150) ;  /* 0x0000000800441947 */ /* 0x000fec0003800000 */
[----:B------:R-:W0:Y:S01]  /*1970*/  S2R R30, SR_CTAID.X ;  /* 0x00000000001e7919 */ /* 0x000e220000002500 */
[----:B------:R-:W0:Y:S01]  /*1980*/  LDC.64 R42, c[0x0][0x3a8] ;  /* 0x0000ea00ff2a7b82 */ /* 0x000e220000000a00 */
[----:B------:R-:W-:Y:S02]  /*1990*/  ISETP.NE.AND P0, PT, R0, RZ, PT ;  /* 0x000000ff0000720c */ /* 0x000fe40003f05270 */
[----:B------:R-:W-:-:S05]  /*19a0*/  LOP3.LUT R37, RZ, R0, RZ, 0x33, !PT ;  /* 0x00000000ff257212 */ /* 0x000fca00078e33ff */
[----:B------:R-:W1:Y:S06]  /*19b0*/  LDC R22, c[0x0][0x370] ;  /* 0x0000dc00ff167b82 */ /* 0x000e6c0000000800 */
[----:B------:R-:W-:Y:S01]  /*19c0*/  @!P0 IMAD.MOV.U32 R20, RZ, RZ, 0x64 ;  /* 0x00000064ff148424 */ /* 0x000fe200078e00ff */
[----:B------:R2:W-:Y:S01]  /*19d0*/  @!P0 STS [UR4+0x2c], R21 ;  /* 0x00002c15ff008988 */ /* 0x0005e20008000804 */
[----:B0-----:R-:W-:-:S05]  /*19e0*/  IMAD.WIDE.U32 R42, R30, 0x8, R42 ;  /* 0x000000081e2a7825 */ /* 0x001fca00078e002a */
[----:B------:R2:W-:Y:S01]  /*19f0*/  @!P0 ST.E.64.STRONG.GPU desc[UR8][R42.64+0x100], R20 ;  /* 0x000100142a008985 */ /* 0x0005e2000c10fb08 */
[----:B-1----:R-:W-:-:S13]  /*1a00*/  ISETP.GT.U32.AND P0, PT, R22, 0x1f3, PT ;  /* 0x000001f31600780c */ /* 0x002fda0003f04070 */
[----:B--2---:R-:W-:Y:S05]  /*1a10*/  @P0 BRA `(.L_x_10151) ;  /* 0x0000000000080947 */ /* 0x004fea0003800000 */
[----:B------:R0:W-:Y:S06]  /*1a20*/  MEMBAR.SC.CTA ;  /* 0x0000000000007992 */ /* 0x0001ec0000000000 */
[----:B0-----:R-:W-:Y:S05]  /*1a30*/  BRA `(.L_x_10152) ;  /* 0x0000000000087947 */ /* 0x001fea0003800000 */
.L_x_10151:
[----:B------:R-:W-:Y:S05]  /*1a40*/  NANOSLEEP 0x1c2 ;  /* 0x000001c20000795d */ /* 0x000fea0003800000 */
[----:B------:R-:W-:Y:S01]  /*1a50*/  NOP ;  /* 0x0000000000007918 */ /* 0x000fe20000000000 */
.L_x_10152:
[----:B------:R-:W-:-:S05]  /*1a60*/  IMAD.WIDE R22, R37, 0x8, R42 ;  /* 0x0000000825167825 */ /* 0x000fca00078e022a */
[----:B------:R-:W2:Y:S01]  /*1a70*/  LD.E.64.STRONG.GPU R24, desc[UR8][R22.64+0x100] ;  /* 0x0001000816187980 */ /* 0x000ea2000c10fb00 */
[----:B------:R-:W-:Y:S01]  /*1a80*/  UMOV UR5, 0xffffffff ;  /* 0xffffffff00057882 */ /* 0x000fe20000000000 */
[----:B--2---:R-:W-:Y:S02]  /*1a90*/  ISETP.NE.AND P4, PT, R24, 0x63, PT ;  /* 0x000000631800780c */ /* 0x004fe40003f85270 */
[----:B------:R-:W-:Y:S11]  /*1aa0*/  BRA.DIV UR5, `(.L_x_10153) ;  /* 0x0000004a05dc7947 */ /* 0x000ff6000b800000 */
[----:B------:R-:W-:-:S13]  /*1ab0*/  VOTE.ANY P4, !P4 ;  /* 0x0000000000ff7806 */ /* 0x000fda0006080100 */
.L_x_10222:
[----:B------:R-:W-:Y:S05]  /*1ac0*/  @!P4 BRA `(.L_x_10154) ;  /* 0x000000000030c947 */ /* 0x000fea0003800000 */
.L_x_10158:
[----:B------:R-:W-:Y:S05]  /*1ad0*/  YIELD ;  /* 0x0000000000007946 */ /* 0x000fea0003800000 */
[----:B------:R-:W-:Y:S05]  /*1ae0*/  @P0 BRA `(.L_x_10155) ;  /* 0x0000000000080947 */ /* 0x000fea0003800000 */
[----:B------:R0:W-:Y:S06]  /*1af0*/  MEMBAR.SC.CTA ;  /* 0x0000000000007992 */ /* 0x0001ec0000000000 */
[----:B0-----:R-:W-:Y:S05]  /*1b00*/  BRA `(.L_x_10156) ;  /* 0x0000000000087947 */ /* 0x001fea0003800000 */
.L_x_10155:
[----:B------:R-:W-:Y:S05]  /*1b10*/  NANOSLEEP 0x15e ;  /* 0x0000015e0000795d */ /* 0x000fea0003800000 */
[----:B------:R-:W-:Y:S01]  /*1b20*/  NOP ;  /* 0x0000000000007918 */ /* 0x000fe20000000000 */
.L_x_10156:
[----:B------:R-:W2:Y:S01]  /*1b30*/  LD.E.64.STRONG.GPU R24, desc[UR8][R22.64+0x100] ;  /* 0x0001000816187980 */ /* 0x000ea2000c10fb00 */
[----:B------:R-:W-:Y:S01]  /*1b40*/  UMOV UR5, 0xffffffff ;  /* 0xffffffff00057882 */ /* 0x000fe20000000000 */
[----:B--2---:R-:W-:Y:S02]  /*1b50*/  ISETP.NE.AND P4, PT, R24, 0x63, PT ;  /* 0x000000631800780c */ /* 0x004fe40003f85270 */
[----:B------:R-:W-:Y:S11]  /*1b60*/  BRA.DIV UR5, `(.L_x_10157) ;  /* 0x0000004a05cc7947 */ /* 0x000ff6000b800000 */
[----:B------:R-:W-:-:S13]  /*1b70*/  VOTE.ANY P4, !P4 ;  /* 0x0000000000ff7806 */ /* 0x000fda0006080100 */
.L_x_10225:
[----:B------:R-:W-:Y:S05]  /*1b80*/  @P4 BRA `(.L_x_10158) ;  /* 0xfffffffc00d04947 */ /* 0x000fea000383ffff */
.L_x_10154:
[----:B------:R-:W-:Y:S01]  /*1b90*/  UMOV UR5, 0xffffffff ;  /* 0xffffffff00057882 */ /* 0x000fe20000000000 */
[----:B------:R-:W-:Y:S02]  /*1ba0*/  ISETP.NE.AND P4, PT, R24, 0x65, PT ;  /* 0x000000651800780c */ /* 0x000fe40003f85270 */
[----:B------:R-:W-:Y:S11]  /*1bb0*/  BRA.DIV UR5, `(.L_x_10159) ;  /* 0x0000004a05d87947 */ /* 0x000ff6000b800000 */
[----:B------:R-:W0:Y:S01]  /*1bc0*/  S2R R41, SR_GEMASK ;  /* 0x0000000000297919 */ /* 0x000e220000003c00 */
[----:B------:R-:W-:Y:S01]  /*1bd0*/  VOTE.ANY R20, PT, !P4 ;  /* 0x0000000000147806 */ /* 0x000fe200060e0100 */
[----:B------:R-:W-:Y:S01]  /*1be0*/  VIADD R31, R40, 0x2 ;  /* 0x00000002281f7836 */ /* 0x000fe20000000000 */
[----:B------:R-:W-:Y:S01]  /*1bf0*/  ISETP.NE.AND P4, PT, R24, 0x65, PT ;  /* 0x000000651800780c */ /* 0x000fe20003f85270 */
[----:B------:R-:W-:Y:S01]  /*1c00*/  VIADD R30, R40, 0x4 ;  /* 0x00000004281e7836 */ /* 0x000fe20000000000 */
[----:B------:R-:W1:Y:S11]  /*1c10*/  S2R R44, SR_CTAID.X ;  /* 0x00000000002c7919 */ /* 0x000e760000002500 */
[----:B------:R-:W-:-:S02]  /*1c20*/  VOTE.ALL P4, P4 ;  /* 0x0000000000ff7806 */ /* 0x000fc40002080000 */
[----:B0-----:R-:W-:-:S05]  /*1c30*/  LOP3.LUT R20, R20, 0x80000000, R41, 0xec, !PT ;  /* 0x8000000014147812 */ /* 0x001fca00078eec29 */
[----:B------:R-:W-:Y:S02]  /*1c40*/  VIADD R23, R20, 0xffffffff ;  /* 0xffffffff14177836 */ /* 0x000fe40000000000 */
[----:B-1----:R-:W-:-:S03]  /*1c50*/  IMAD.IADD R37, R37, 0x1, R44 ;  /* 0x0000000125257824 */ /* 0x002fc600078e022c */
        /* <DEDUP_REMOVED lines=21> */
[----:B------:R-:W-:Y:S01]  /*1db0*/  IMAD.IADD R25, R35, 0x1, R28 ;  /* 0x0000000123197824 */ /* 0x000fe200078e021c */
[----:B0-----:R-:W-:-:S04]  /*1dc0*/  IADD3 R35, P2, PT, R22, 0x100, RZ ;  /* 0x0000010016237810 */ /* 0x001fc80007f5e0ff */
[----:B------:R-:W0:Y:S01]  /*1dd0*/  SHFL.DOWN PT, R28, R25, 0x10, R32 ;  /* 0x0a000000191c7989 */ /* 0x000e2200000e0020 */
[----:B------:R-:W-:Y:S01]  /*1de0*/  IMAD.X R36, RZ, RZ, R23, P2 ;  /* 0x000000ffff247224 */ /* 0x000fe200010e0617 */
[----:B0-----:R-:W-:-:S05]  /*1df0*/  SEL R28, R28, RZ, !P1 ;  /* 0x000000ff1c1c7207 */ /* 0x001fca0004800000 */
[----:B------:R-:W-:-:S07]  /*1e00*/  IMAD.IADD R32, R25, 0x1, R28 ;  /* 0x0000000119207824 */ /* 0x000fce00078e021c */
.L_x_10234:
[----:B------:R-:W-:Y:S05]  /*1e10*/  @!P4 BRA `(.L_x_10160) ;  /* 0x0000000000d8c947 */ /* 0x000fea0003800000 */
.L_x_10168:
        /* <DEDUP_REMOVED lines=9> */
.L_x_10237:
[----:B------:R-:W-:Y:S05]  /*1eb0*/  @!P4 BRA `(.L_x_10162) ;  /* 0x000000000030c947 */ /* 0x000fea0003800000 */
.L_x_10166:
[----:B------:R-:W-:Y:S05]  /*1ec0*/  YIELD ;  /* 0x0000000000007946 */ /* 0x000fea0003800000 */
[----:B------:R-:W-:Y:S05]  /*1ed0*/  @P0 BRA `(.L_x_10163) ;  /* 0x0000000000080947 */ /* 0x000fea0003800000 */
[----:B------:R0:W-:Y:S06]  /*1ee0*/  MEMBAR.SC.CTA ;  /* 0x0000000000007992 */ /* 0x0001ec0000000000 */
[----:B0-----:R-:W-:Y:S05]  /*1ef0*/  BRA `(.L_x_10164) ;  /* 0x0000000000087947 */ /* 0x001fea0003800000 */
.L_x_10163:
[----:B------:R-:W-:Y:S05]  /*1f00*/  NANOSLEEP 0x15e ;  /* 0x0000015e0000795d */ /* 0x000fea0003800000 */
[----:B------:R-:W-:Y:S01]  /*1f10*/  NOP ;  /* 0x0000000000007918 */ /* 0x000fe20000000000 */
.L_x_10164:
[----:B------:R-:W2:Y:S01]  /*1f20*/  LD.E.64.STRONG.GPU R24, desc[UR8][R22.64+-0x100] ;  /* 0xffff000816187980 */ /* 0x000ea2000c10fb00 */
[----:B------:R-:W-:Y:S01]  /*1f30*/  UMOV UR5, 0xffffffff ;  /* 0xffffffff00057882 */ /* 0x000fe20000000000 */
[----:B--2---:R-:W-:Y:S02]  /*1f40*/  ISETP.NE.AND P4, PT, R24, 0x63, PT ;  /* 0x000000631800780c */ /* 0x004fe40003f85270 */
[----:B------:R-:W-:Y:S11]  /*1f50*/  BRA.DIV UR5, `(.L_x_10165) ;  /* 0x0000004e05187947 */ /* 0x000ff6000b800000 */
[----:B------:R-:W-:-:S13]  /*1f60*/  VOTE.ANY P4, !P4 ;  /* 0x0000000000ff7806 */ /* 0x000fda0006080100 */
.L_x_10240:
[----:B------:R-:W-:Y:S05]  /*1f70*/  @P4 BRA `(.L_x_10166) ;  /* 0xfffffffc00d04947 */ /* 0x000fea000383ffff */
.L_x_10162:
        /* <DEDUP_REMOVED lines=31> */
.L_x_10249:
[----:B------:R-:W-:Y:S05]  /*2170*/  @P4 BRA `(.L_x_10168) ;  /* 0xfffffffc00284947 */ /* 0x000fea000383ffff */
.L_x_10160:
        /* <DEDUP_REMOVED lines=16> */
.L_x_10150:
[----:B------:R-:W-:Y:S05]  /*2280*/  WARPSYNC.ALL ;  /* 0x0000000000007948 */ /* 0x000fea0003800000 */
[----:B------:R-:W-:Y:S01]  /*2290*/  ISETP.NE.AND P0, PT, R0, RZ, PT ;  /* 0x000000ff0000720c */ /* 0x000fe20003f05270 */
        /* <DEDUP_REMOVED lines=8> */
[----:B------:R-:W-:Y:S02]  /*2320*/  ISETP.NE.AND P1, PT, R16, R15, PT ;  /* 0x0000000f1000720c */ /* 0x000fe40003f25270 */
[----:B------:R-:W-:Y:S01]  /*2330*/  ISETP.NE.AND P6, PT, R11, R27, PT ;  /* 0x0000001b0b00720c */ /* 0x000fe20003fc5270 */
[----:B0-----:R-:W-:-:S09]  /*2340*/  ULEA UR6, UR5, UR4, 0x18 ;  /* 0x0000000405067291 */ /* 0x001fd2000f8ec0ff */
[----:B--2---:R-:W0:Y:S04]  /*2350*/  @P0 LDS R20, [UR6+0xc] ;  /* 0x00000c06ff140984 */ /* 0x004e280008000800 */
[----:B------:R-:W1:Y:S04]  /*2360*/  LDS R25, [UR6+0x24] ;  /* 0x00002406ff197984 */ /* 0x000e680008000800 */
[----:B------:R-:W2:Y:S01]  /*2370*/  LDS R21, [UR6+0x2c] ;  /* 0x00002c06ff157984 */ /* 0x000ea20008000800 */
[----:B0-----:R-:W-:Y:S01]  /*2380*/  @P0 IMAD.IADD R23, R23, 0x1, R20 ;  /* 0x0000000117170824 */ /* 0x001fe200078e0214 */
[----:B------:R-:W-:Y:S01]  /*2390*/  BAR.SYNC.DEFER_BLOCKING 0x0 ;  /* 0x0000000000007b1d */ /* 0x000fe20000010000 */
[----:B------:R-:W-:-:S02]  /*23a0*/  ISETP.NE.AND P0, PT, R17, R16, PT ;  /* 0x000000101100720c */ /* 0x000fc40003f05270 */
[--C-:B------:R-:W-:Y:S01]  /*23b0*/  IMAD.IADD R10, R10, 0x1, R23.reuse ;  /* 0x000000010a0a7824 */ /* 0x100fe200078e0217 */
[----:B-1----:R-:W-:Y:S01]  /*23c0*/  @P3 IADD3 R38, PT, PT, -R25, R23, R38 ;  /* 0x0000001719263210 */ /* 0x002fe20007ffe126 */
[----:B------:R-:W-:Y:S02]  /*23d0*/  IMAD.IADD R20, R9, 0x1, R23 ;  /* 0x0000000109147824 */ /* 0x000fe400078e0217 */
[--C-:B------:R-:W-:Y:S01]  /*23e0*/  @P2 IMAD.IADD R9, R23, 0x1, -R25.reuse ;  /* 0x0000000117092824 */ /* 0x100fe200078e0a19 */
[----:B------:R-:W-:Y:S01]  /*23f0*/  @P3 LEA R38, R38, UR6, 0x2 ;  /* 0x0000000626263c11 */ /* 0x000fe2000f8e10ff */
[--C-:B------:R-:W-:Y:S02]  /*2400*/  @P4 IMAD.IADD R10, R10, 0x1, -R25.reuse ;  /* 0x000000010a0a4824 */ /* 0x100fe400078e0a19 */
[----:B------:R-:W-:Y:S01]  /*2410*/  @P5 IMAD.IADD R20, R20, 0x1, -R25 ;  /* 0x0000000114145824 */ /* 0x000fe200078e0a19 */
[----:B------:R-:W-:Y:S01]  /*2420*/  @P2 LEA R9, R9, UR6, 0x2 ;  /* 0x0000000609092c11 */ /* 0x000fe2000f8e10ff */
[--C-:B------:R-:W-:Y:S01]  /*2430*/  IMAD.IADD R8, R8, 0x1, R23.reuse ;  /* 0x0000000108087824 */ /* 0x100fe200078e0217 */
[----:B------:R-:W-:Y:S01]  /*2440*/  @P4 LEA R29, R10, UR6, 0x2 ;  /* 0x000000060a1d4c11 */ /* 0x000fe2000f8e10ff */
[----:B------:R-:W-:Y:S01]  /*2450*/  IMAD.IADD R10, R7, 0x1, R23 ;  /* 0x00000001070a7824 */ /* 0x000fe200078e0217 */
[----:B------:R-:W-:Y:S01]  /*2460*/  @P5 LEA R20, R20, UR6, 0x2 ;  /* 0x0000000614145c11 */ /* 0x000fe2000f8e10ff */
[----:B------:R-:W-:-:S02]  /*2470*/  @P0 IMAD.IADD R7, R8, 0x1, -R25 ;  /* 0x0000000108070824 */ /* 0x000fc400078e0a19 */
[----:B------:R-:W-:Y:S02]  /*2480*/  @P1 IMAD.IADD R8, R10, 0x1, -R25 ;  /* 0x000000010a081824 */ /* 0x000fe400078e0a19 */
[--C-:B------:R-:W-:Y:S01]  /*2490*/  IMAD.IADD R6, R6, 0x1, R23.reuse ;  /* 0x0000000106067824 */ /* 0x100fe200078e0217 */
[----:B------:R-:W-:Y:S01]  /*24a0*/  @P0 LEA R7, R7, UR6, 0x2 ;  /* 0x0000000607070c11 */ /* 0x000fe2000f8e10ff */
[--C-:B------:R-:W-:Y:S01]  /*24b0*/  IMAD.IADD R10, R5, 0x1, R23.reuse ;  /* 0x00000001050a7824 */ /* 0x100fe200078e0217 */
[----:B------:R0:W-:Y:S01]  /*24c0*/  @P2 STS [R9], R26 ;  /* 0x0000001a09002388 */ /* 0x0001e20000000800 */
[----:B------:R-:W-:Y:S01]  /*24d0*/  ISETP.NE.AND P2, PT, R15, R14, PT ;  /* 0x0000000e0f00720c */ /* 0x000fe20003f45270 */
[----:B------:R-:W-:Y:S01]  /*24e0*/  IMAD.IADD R22, R2, 0x1, R23 ;  /* 0x0000000102167824 */ /* 0x000fe200078e0217 */
[----:B------:R-:W-:Y:S01]  /*24f0*/  @P1 LEA R8, R8, UR6, 0x2 ;  /* 0x0000000608081c11 */ /* 0x000fe2000f8e10ff */
[----:B------:R-:W-:Y:S01]  /*2500*/  @P3 STS [R38], R19 ;  /* 0x0000001326003388 */ /* 0x000fe20000000800 */
[----:B------:R-:W-:-:S03]  /*2510*/  ISETP.NE.AND P3, PT, R14, R13, PT ;  /* 0x0000000d0e00720c */ /* 0x000fc60003f65270 */
[----:B------:R1:W-:Y:S01]  /*2520*/  @P4 STS [R29], R18 ;  /* 0x000000121d004388 */ /* 0x0003e20000000800 */
[----:B------:R-:W-:Y:S01]  /*2530*/  ISETP.NE.AND P4, PT, R13, R12, PT ;  /* 0x0000000c0d00720c */ /* 0x000fe20003f85270 */
[--C-:B0-----:R-:W-:Y:S02]  /*2540*/  @P6 IMAD.IADD R9, R22, 0x1, -R25.reuse ;  /* 0x0000000116096824 */ /* 0x101fe400078e0a19 */
[----:B------:R0:W-:Y:S01]  /*2550*/  @P5 STS [R20], R17 ;  /* 0x0000001114005388 */ /* 0x0001e20000000800 */
[----:B------:R-:W-:Y:S01]  /*2560*/  ISETP.NE.AND P5, PT, R12, R11, PT ;  /* 0x0000000b0c00720c */ /* 0x000fe20003fa5270 */
[----:B------:R-:W-:Y:S02]  /*2570*/  @P2 IMAD.IADD R2, R6, 0x1, -R25 ;  /* 0x0000000106022824 */ /* 0x000fe400078e0a19 */
[----:B------:R3:W-:Y:S01]  /*2580*/  @P0 STS [R7], R16 ;  /* 0x0000001007000388 */ /* 0x0007e20000000800 */
[----:B--2---:R-:W-:Y:S01]  /*2590*/  ISETP.GE.AND P0, PT, R0, R21, PT ;  /* 0x000000150000720c */ /* 0x004fe20003f06270 */
[----:B-1----:R-:W-:-:S02]  /*25a0*/  IMAD.IADD R18, R4, 0x1, R23 ;  /* 0x0000000104127824 */ /* 0x002fc400078e0217 */
[----:B------:R-:W-:Y:S01]  /*25b0*/  @P3 IMAD.IADD R4, R10, 0x1, -R25 ;  /* 0x000000010a043824 */ /* 0x000fe200078e0a19 */
[----:B------:R3:W-:Y:S01]  /*25c0*/  @P1 STS [R8], R15 ;  /* 0x0000000f08001388 */ /* 0x0007e20000000800 */
[----:B0-----:R-:W-:Y:S01]  /*25d0*/  IMAD.IADD R20, R3, 0x1, R23 ;  /* 0x0000000103147824 */ /* 0x001fe200078e0217 */
[----:B------:R-:W-:Y:S01]  /*25e0*/  @P2 LEA R3, R2, UR6, 0x2 ;  /* 0x0000000602032c11 */ /* 0x000fe2000f8e10ff */
[--C-:B------:R-:W-:Y:S01]  /*25f0*/  @P4 IMAD.IADD R5, R18, 0x1, -R25.reuse ;  /* 0x0000000112054824 */ /* 0x100fe200078e0a19 */
[----:B------:R-:W-:Y:S01]  /*2600*/  @P3 LEA R4, R4, UR6, 0x2 ;  /* 0x0000000604043c11 */ /* 0x000fe2000f8e10ff */
[----:B------:R-:W-:Y:S01]  /*2610*/  @P5 IMAD.IADD R6, R20, 0x1, -R25 ;  /* 0x0000000114065824 */ /* 0x000fe200078e0a19 */
[----:B------:R-:W-:Y:S01]  /*2620*/  @P6 LEA R2, R9, UR6, 0x2 ;  /* 0x0000000609026c11 */ /* 0x000fe2000f8e10ff */
[----:B------:R3:W-:Y:S01]  /*2630*/  @P2 STS [R3], R14 ;  /* 0x0000000e03002388 */ /* 0x0007e20000000800 */
[----:B------:R-:W-:Y:S02]  /*2640*/  @P4 LEA R5, R5, UR6, 0x2 ;  /* 0x0000000605054c11 */ /* 0x000fe4000f8e10ff */
[----:B------:R-:W-:Y:S01]  /*2650*/  @P5 LEA R6, R6, UR6, 0x2 ;  /* 0x0000000606065c11 */ /* 0x000fe2000f8e10ff */
[----:B------:R3:W-:Y:S04]  /*2660*/  @P3 STS [R4], R13 ;  /* 0x0000000d04003388 */ /* 0x0007e80000000800 */
[----:B------:R3:W-:Y:S04]  /*2670*/  @P4 STS [R5], R12 ;  /* 0x0000000c05004388 */ /* 0x0007e80000000800 */
[----:B------:R3:W-:Y:S04]  /*2680*/  @P5 STS [R6], R11 ;  /* 0x0000000b06005388 */ /* 0x0007e80000000800 */
[----:B------:R3:W-:Y:S01]  /*2690*/  @P6 STS [R2], R27 ;  /* 0x0000001b02006388 */ /* 0x0007e20000000800 */
[----:B------:R-:W-:Y:S06]  /*26a0*/  BAR.SYNC.DEFER_BLOCKING 0x0 ;  /* 0x0000000000007b1d */ /* 0x000fec0000010000 */
[----:B------:R-:W-:Y:S05]  /*26b0*/  @P0 BRA `(.L_x_10170) ;  /* 0x0000000400f40947 */ /* 0x000fea0003800000 */
[----:B---3--:R-:W-:Y:S01]  /*26c0*/  LOP3.LUT R2, RZ, R0, RZ, 0x33, !PT ;  /* 0x00000000ff027212 */ /* 0x008fe200078e33ff */
        /* <DEDUP_REMOVED lines=8> */
[C---:B------:R-:W-:Y:S01]  /*2750*/  IMAD.IADD R7, R0.reuse, 0x1, R25 ;  /* 0x0000000100077824 */ /* 0x040fe200078e0219 */
[----:B------:R-:W-:-:S03]  /*2760*/  LEA R6, R0, UR6, 0x2 ;  /* 0x0000000600067c11 */ /* 0x000fc6000f8e10ff */
[C---:B------:R-:W-:Y:S01]  /*2770*/  IMAD.SHL.U32 R3, R2.reuse, 0x40, RZ ;  /* 0x0000004002037824 */ /* 0x040fe200078e00ff */
[----:B------:R-:W-:-:S04]  /*2780*/  LOP3.LUT R2, R2, 0x3, RZ, 0xc0, !PT ;  /* 0x0000000302027812 */ /* 0x000fc800078ec0ff */
[----:B------:R-:W-:Y:S01]  /*2790*/  LOP3.LUT R3, R3, 0xc0, RZ, 0xc0, !PT ;  /* 0x000000c003037812 */ /* 0x000fe200078ec0ff */
[----:B------:R-:W-:-:S04]  /*27a0*/  IMAD.MOV R8, RZ, RZ, -R2 ;  /* 0x000000ffff087224 */ /* 0x000fc800078e0a02 */
[----:B------:R-:W-:-:S07]  /*27b0*/  IMAD.IADD R0, R0, 0x1, R3 ;  /* 0x0000000100007824 */ /* 0x000fce00078e0203 */
.L_x_10173:
        /* <DEDUP_REMOVED lines=8> */
.L_x_10172:
[----:B------:R-:W-:Y:S05]  /*2840*/  BSYNC.RECONVERGENT B1 ;  /* 0x0000000000017941 */ /* 0x000fea0003800200 */
.L_x_10171:
[----:B------:R-:W-:Y:S05]  /*2850*/  @!P1 BRA `(.L_x_10170) ;  /* 0x00000004008c9947 */ /* 0x000fea0003800000 */
[----:B------:R-:W0:Y:S01]  /*2860*/  LDCU.64 UR4, c[0x0][0x388] ;  /* 0x00007100ff0477ac */ /* 0x000e220008000a00 */
[C---:B-1----:R-:W-:Y:S01]  /*2870*/  IADD3 R2, PT, PT, -R0.reuse, R21, RZ ;  /* 0x0000001500027210 */ /* 0x042fe20007ffe1ff */
[----:B------:R-:W-:Y:S01]  /*2880*/  BSSY.RECONVERGENT B1, `(.L_x_10174) ;  /* 0x0000039000017945 */ /* 0x000fe20003800200 */
[C---:B------:R-:W-:Y:S01]  /*2890*/  LEA R8, R0.reuse, UR6, 0x2 ;  /* 0x0000000600087c11 */ /* 0x040fe2000f8e10ff */
[----:B------:R-:W-:Y:S01]  /*28a0*/  IMAD.IADD R25, R0, 0x1, R25 ;  /* 0x0000000100197824 */ /* 0x000fe200078e0219 */
[----:B------:R-:W-:Y:S02]  /*28b0*/  ISETP.GT.AND P1, PT, R2, 0x300, PT ;  /* 0x000003000200780c */ /* 0x000fe40003f24270 */
[----:B------:R-:W-:Y:S01]  /*28c0*/  PLOP3.LUT P0, PT, PT, PT, PT, 0x80, 0x8 ;  /* 0x000000000008781c */ /* 0x000fe20003f0f070 */
        /* <DEDUP_REMOVED lines=8> */
.L_x_10176:
[----:B0-----:R-:W0:Y:S01]  /*2950*/  LDS R9, [R8+-0x200] ;  /* 0xfffe000008097984 */ /* 0x001e220000000800 */
[C---:B------:R-:W-:Y:S02]  /*2960*/  VIADD R7, R25.reuse, 0x100 ;  /* 0x0000010019077836 */ /* 0x040fe40000000000 */
[C---:B------:R-:W-:Y:S01]  /*2970*/  VIADD R11, R25.reuse, 0x200 ;  /* 0x00000200190b7836 */ /* 0x040fe20000000000 */
[----:B------:R-:W1:Y:S01]  /*2980*/  LDS R15, [R8+-0x100] ;  /* 0xffff0000080f7984 */ /* 0x000e620000000800 */
[C---:B------:R-:W-:Y:S02]  /*2990*/  VIADD R13, R25.reuse, 0x300 ;  /* 0x00000300190d7836 */ /* 0x040fe40000000000 */
[--C-:B------:R-:W-:Y:S01]  /*29a0*/  IMAD.WIDE R4, R25, 0x4, R2.reuse ;  /* 0x0000000419047825 */ /* 0x100fe200078e0202 */
[----:B------:R-:W2:Y:S03]  /*29b0*/  LDS R17, [R8] ;  /* 0x0000000008117984 */ /* 0x000ea60000000800 */
[--C-:B------:R-:W-:Y:S01]  /*29c0*/  IMAD.WIDE R6, R7, 0x4, R2.reuse ;  /* 0x0000000407067825 */ /* 0x100fe200078e0202 */
[----:B------:R-:W3:Y:S03]  /*29d0*/  LDS R19, [R8+0x100] ;  /* 0x0001000008137984 */ /* 0x000ee60000000800 */
[--C-:B------:R-:W-:Y:S01]  /*29e0*/  IMAD.WIDE R10, R11, 0x4, R2.reuse ;  /* 0x000000040b0a7825 */ /* 0x100fe200078e0202 */
[----:B------:R-:W4:Y:S03]  /*29f0*/  LDS R23, [R8+0x200] ;  /* 0x0002000008177984 */ /* 0x000f260000000800 */
[----:B------:R-:W-:Y:S01]  /*2a00*/  IMAD.WIDE R12, R13, 0x4, R2 ;  /* 0x000000040d0c7825 */ /* 0x000fe200078e0202 */
[----:B------:R-:W5:Y:S03]  /*2a10*/  LDS R27, [R8+0x300] ;  /* 0x00030000081b7984 */ /* 0x000f660000000800 */
        /* <DEDUP_REMOVED lines=16> */
[----:B------:R0:W-:Y:S04]  /*2b20*/  STG.E desc[UR8][R4.64], R17 ;  /* 0x0000001104007986 */ /* 0x0001e8000c101908 */
        /* <DEDUP_REMOVED lines=14> */
.L_x_10175:
[----:B------:R-:W-:Y:S05]  /*2c10*/  BSYNC.RECONVERGENT B1 ;  /* 0x0000000000017941 */ /* 0x000fea0003800200 */
.L_x_10174:
[----:B0-----:R-:W-:Y:S01]  /*2c20*/  IMAD.IADD R4, R21, 0x1, -R0 ;  /* 0x0000000115047824 */ /* 0x001fe200078e0a00 */
        /* <DEDUP_REMOVED lines=9> */
[----:B------:R-:W2:Y:S03]  /*2cc0*/  LDS R13, [R8] ;  /* 0x00000000080d7984 */ /* 0x000ea60000000800 */
[----:B------:R-:W-:Y:S01]  /*2cd0*/  VIADD R0, R0, 0x200 ;  /* 0x0000020000007836 */ /* 0x000fe20000000000 */
[----:B------:R-:W3:Y:S01]  /*2ce0*/  LDS R15, [R8+0x100] ;  /* 0x00010000080f7984 */ /* 0x000ee20000000800 */
        /* <DEDUP_REMOVED lines=14> */
.L_x_10178:
[----:B------:R-:W-:Y:S05]  /*2dd0*/  BSYNC.RECONVERGENT B1 ;  /* 0x0000000000017941 */ /* 0x000fea0003800200 */
.L_x_10177:
[----:B------:R-:W-:-:S13]  /*2de0*/  ISETP.LT.OR P0, PT, R0, R21, P0 ;  /* 0x000000150000720c */ /* 0x000fda0000701670 */
[----:B------:R-:W-:Y:S05]  /*2df0*/  @!P0 BRA `(.L_x_10170) ;  /* 0x0000000000248947 */ /* 0x000fea0003800000 */
[----:B0-----:R-:W0:Y:S01]  /*2e00*/  LDS R5, [R8+-0x200] ;  /* 0xfffe000008057984 */ /* 0x001e220000000800 */
[----:B------:R-:W-:-:S03]  /*2e10*/  IMAD.WIDE R2, R25, 0x4, R2 ;  /* 0x0000000419027825 */ /* 0x000fc600078e0202 */
[----:B------:R-:W1:Y:S04]  /*2e20*/  LDS R7, [R8+-0x100] ;  /* 0xffff000008077984 */ /* 0x000e680000000800 */
[----:B------:R-:W2:Y:S04]  /*2e30*/  LDS R9, [R8] ;  /* 0x0000000008097984 */ /* 0x000ea80000000800 */
[----:B------:R-:W3:Y:S04]  /*2e40*/  LDS R11, [R8+0x100] ;  /* 0x00010000080b7984 */ /* 0x000ee80000000800 */
[----:B0-----:R4:W-:Y:S04]  /*2e50*/  STG.E desc[UR8][R2.64+-0x200], R5 ;  /* 0xfffe000502007986 */ /* 0x0019e8000c101908 */
[----:B-1----:R4:W-:Y:S04]  /*2e60*/  STG.E desc[UR8][R2.64+-0x100], R7 ;  /* 0xffff000702007986 */ /* 0x0029e8000c101908 */
[----:B--2---:R4:W-:Y:S04]  /*2e70*/  STG.E desc[UR8][R2.64], R9 ;  /* 0x0000000902007986 */ /* 0x0049e8000c101908 */
[----:B---3--:R4:W-:Y:S02]  /*2e80*/  STG.E desc[UR8][R2.64+0x100], R11 ;  /* 0x0001000b02007986 */ /* 0x0089e4000c101908 */
.L_x_10170:
[----:B------:R-:W-:Y:S05]  /*2e90*/  BSYNC.RECONVERGENT B0 ;  /* 0x0000000000007941 */ /* 0x000fea0003800200 */
.L_x_10169:
[----:B------:R-:W-:Y:S06]  /*2ea0*/  BAR.SYNC.DEFER_BLOCKING 0x0 ;  /* 0x0000000000007b1d */ /* 0x000fec0000010000 */
[----:B------:R-:W-:Y:S05]  /*2eb0*/  EXIT ;  /* 0x000000000000794d */ /* 0x000fea0003800000 */
.L_x_10138:
[----:B------:R-:W0:Y:S01]  /*2ec0*/  S2R R0, SR_CTAID.X ;  /* 0x0000000000007919 */ /* 0x000e220000002500 */
[----:B------:R-:W1:Y:S01]  /*2ed0*/  LDCU UR6, c[0x0][0x3a0] ;  /* 0x00007400ff0677ac */ /* 0x000e620008000800 */
[----:B0-----:R-:W-:Y:S02]  /*2ee0*/  ISETP.NE.AND P0, PT, R0, RZ, PT ;  /* 0x000000ff0000720c */ /* 0x001fe40003f05270 */
[----:B-1----:R-:W-:-:S11]  /*2ef0*/  IADD3 R0, PT, PT, -R2, UR6, RZ ;  /* 0x0000000602007c10 */ /* 0x002fd6000fffe1ff */
[----:B------:R-:W-:Y:S05]  /*2f00*/  @P0 BRA `(.L_x_10179) ;  /* 0x0000001400540947 */ /* 0x000fea0003800000 */
[----:B------:R-:W0:Y:S02]  /*2f10*/  LDC.64 R8, c[0x0][0x380] ;  /* 0x0000e000ff087b82 */ /* 0x000e240000000a00 */
[----:B0-----:R-:W-:-:S05]  /*2f20*/  IMAD.WIDE.U32 R6, R2, 0x4, R8 ;  /* 0x0000000402067825 */ /* 0x001fca00078e0008 */
[----:B------:R0:W2:Y:S01]  /*2f30*/  LDG.E.CONSTANT R10, desc[UR8][R6.64] ;  /* 0x00000008060a7981 */ /* 0x0000a2000c1e9900 */
[----:B------:R-:W1:Y:S02]  /*2f40*/  S2R R4, SR_TID.X ;  /* 0x0000000000047919 */ /* 0x000e640000002100 */
[C---:B-1----:R-:W-:Y:S02]  /*2f50*/  LOP3.LUT R5, R4.reuse, 0x1f, RZ, 0xc0, !PT ;  /* 0x0000001f04057812 */ /* 0x042fe400078ec0ff */
[----:B------:R-:W-:-:S05]  /*2f60*/  LOP3.LUT R12, R4, 0x3e0, RZ, 0xc0, !PT ;  /* 0x000003e0040c7812 */ /* 0x000fca00078ec0ff */
[----:B------:R-:W-:-:S04]  /*2f70*/  IMAD R5, R12, 0xb, R5 ;  /* 0x0000000b0c057824 */ /* 0x000fc800078e0205 */
[C---:B------:R-:W-:Y:S01]  /*2f80*/  VIADD R3, R5.reuse, 0x20 ;  /* 0x0000002005037836 */ /* 0x040fe20000000000 */
[C---:B------:R-:W-:Y:S01]  /*2f90*/  ISETP.GE.AND P3, PT, R5.reuse, R0, PT ;  /* 0x000000000500720c */ /* 0x040fe20003f66270 */
[C---:B------:R-:W-:Y:S01]  /*2fa0*/  VIADD R11, R5.reuse, 0x40 ;  /* 0x00000040050b7836 */ /* 0x040fe20000000000 */
[C---:B0-----:R-:W-:Y:S01]  /*2fb0*/  LEA R6, P2, R5.reuse, R6, 0x2 ;  /* 0x0000000605067211 */ /* 0x041fe200078410ff */
[----:B------:R-:W-:Y:S01]  /*2fc0*/  VIADD R13, R5, 0x60 ;  /* 0x00000060050d7836 */ /* 0x000fe20000000000 */
[-C--:B------:R-:W-:Y:S01]  /*2fd0*/  ISETP.GE.AND P6, PT, R3, R0.reuse, PT ;  /* 0x000000000300720c */ /* 0x080fe20003fc6270 */
[----:B------:R-:W-:Y:S01]  /*2fe0*/  VIADD R15, R5, 0x80 ;  /* 0x00000080050f7836 */ /* 0x000fe20000000000 */
[-C--:B------:R-:W-:Y:S01]  /*2ff0*/  ISETP.GE.AND P5, PT, R11, R0.reuse, PT ;  /* 0x000000000b00720c */ /* 0x080fe20003fa6270 */
[----:B------:R-:W-:Y:S01]  /*3000*/  VIADD R11, R5, 0xe0 ;  /* 0x000000e0050b7836 */ /* 0x000fe20000000000 */
[-C--:B------:R-:W-:Y:S01]  /*3010*/  ISETP.GE.AND P1, PT, R13, R0.reuse, PT ;  /* 0x000000000d00720c */ /* 0x080fe20003f26270 */
[----:B------:R-:W-:Y:S01]  /*3020*/  VIADD R17, R5, 0xa0 ;  /* 0x000000a005117836 */ /* 0x000fe20000000000 */
[----:B------:R-:W-:-:S03]  /*3030*/  ISETP.GE.AND P0, PT, R15, R0, PT ;  /* 0x000000000f00720c */ /* 0x000fc60003f06270 */
[----:B------:R-:W-:Y:S01]  /*3040*/  @!P3 IMAD.IADD R3, R2, 0x1, R5 ;  /* 0x000000010203b824 */ /* 0x000fe200078e0205 */
[----:B------:R-:W-:-:S03]  /*3050*/  ISETP.GE.AND P4, PT, R17, R0, PT ;  /* 0x000000001100720c */ /* 0x000fc60003f86270 */
[----:B------:R-:W-:-:S04]  /*3060*/  @!P3 IMAD.WIDE.U32 R2, R3, 0x4, R8 ;  /* 0x000000040302b825 */ /* 0x000fc800078e0008 */
[----:B------:R-:W-:Y:S02]  /*3070*/  VIADD R9, R5, 0xc0 ;  /* 0x000000c005097836 */ /* 0x000fe40000000000 */
[----:B------:R-:W-:Y:S01]  /*3080*/  IMAD.X R7, RZ, RZ, R7, P2 ;  /* 0x000000ffff077224 */ /* 0x000fe200010e0607 */
[----:B------:R-:W-:Y:S01]  /*3090*/  ISETP.GE.AND P2, PT, R11, R0, PT ;  /* 0x000000000b00720c */ /* 0x000fe20003f46270 */
[C---:B------:R-:W-:Y:S02]  /*30a0*/  VIADD R13, R5.reuse, 0x100 ;  /* 0x00000100050d7836 */ /* 0x040fe40000000000 */
[C---:B------:R-:W-:Y:S02]  /*30b0*/  VIADD R15, R5.reuse, 0x120 ;  /* 0x00000120050f7836 */ /* 0x040fe40000000000 */
[----:B------:R-:W-:Y:S02]  /*30c0*/  VIADD R5, R5, 0x140 ;  /* 0x0000014005057836 */ /* 0x000fe40000000000 */
[----:B--2---:R-:W-:-:S02]  /*30d0*/  IMAD.MOV.U32 R8, RZ, RZ, R10 ;  /* 0x000000ffff087224 */ /* 0x004fc400078e000a */
[----:B------:R0:W2:Y:S01]  /*30e0*/  @!P3 LDG.E.CONSTANT R10, desc[UR8][R2.64] ;  /* 0x00000008020ab981 */ /* 0x0000a2000c1e9900 */
[-C--:B------:R-:W-:Y:S01]  /*30f0*/  ISETP.GE.AND P3, PT, R9, R0.reuse, PT ;  /* 0x000000000900720c */ /* 0x080fe20003f66270 */
[--C-:B------:R-:W-:Y:S02]  /*3100*/  IMAD.MOV.U32 R9, RZ, RZ, R8.reuse ;  /* 0x000000ffff097224 */ /* 0x100fe400078e0008 */
[--C-:B------:R-:W-:Y:S02]  /*3110*/  IMAD.MOV.U32 R11, RZ, RZ, R8.reuse ;  /* 0x000000ffff0b7224 */ /* 0x100fe400078e0008 */
[----:B------:R-:W-:Y:S02]  /*3120*/  IMAD.MOV.U32 R12, RZ, RZ, R8 ;  /* 0x000000ffff0c7224 */ /* 0x000fe400078e0008 */
[----:B------:R-:W3:Y:S01]  /*3130*/  @!P6 LDG.E.CONSTANT R9, desc[UR8][R6.64+0x80] ;  /* 0x000080080609e981 */ /* 0x000ee2000c1e9900 */
[----:B------:R-:W-:-:S03]  /*3140*/  ISETP.GE.AND P6, PT, R13, R0, PT ;  /* 0x000000000d00720c */ /* 0x000fc60003fc6270 */
[----:B------:R-:W4:Y:S01]  /*3150*/  @!P5 LDG.E.CONSTANT R11, desc[UR8][R6.64+0x100] ;  /* 0x00010008060bd981 */ /* 0x000f22000c1e9900 */
[----:B------:R-:W-:-:S03]  /*3160*/  ISETP.GE.AND P5, PT, R15, R0, PT ;  /* 0x000000000f00720c */ /* 0x000fc60003fa6270 */
[----:B------:R-:W5:Y:S01]  /*3170*/  @!P1 LDG.E.CONSTANT R12, desc[UR8][R6.64+0x180] ;  /* 0x00018008060c9981 */ /* 0x000f62000c1e9900 */
[----:B------:R-:W-:Y:S01]  /*3180*/  ISETP.GE.AND P1, PT, R5, R0, PT ;  /* 0x000000000500720c */ /* 0x000fe20003f26270 */
[--C-:B------:R-:W-:Y:S02]  /*3190*/  IMAD.MOV.U32 R5, RZ, RZ, R8.reuse ;  /* 0x000000ffff057224 */ /* 0x100fe400078e0008 */
[--C-:B------:R-:W-:Y:S02]  /*31a0*/  IMAD.MOV.U32 R13, RZ, RZ, R8.reuse ;  /* 0x000000ffff0d7224 */ /* 0x100fe400078e0008 */
[--C-:B------:R-:W-:Y:S02]  /*31b0*/  IMAD.MOV.U32 R14, RZ, RZ, R8.reuse ;  /* 0x000000ffff0e7224 */ /* 0x100fe400078e0008 */
[--C-:B------:R-:W-:Y:S01]  /*31c0*/  IMAD.MOV.U32 R16, RZ, RZ, R8.reuse ;  /* 0x000000ffff107224 */ /* 0x100fe200078e0008 */
[----:B------:R-:W5:Y:S01]  /*31d0*/  @!P0 LDG.E.CONSTANT R5, desc[UR8][R6.64+0x200] ;  /* 0x0002000806058981 */ /* 0x000f62000c1e9900 */
[----:B------:R-:W-:-:S02]  /*31e0*/  IMAD.MOV.U32 R17, RZ, RZ, R8 ;  /* 0x000000ffff117224 */ /* 0x000fc400078e0008 */
[----:B------:R-:W-:Y:S01]  /*31f0*/  IMAD.MOV.U32 R18, RZ, RZ, R8 ;  /* 0x000000ffff127224 */ /* 0x000fe200078e0008 */
[----:B------:R-:W5:Y:S04]  /*3200*/  @!P4 LDG.E.CONSTANT R13, desc[UR8][R6.64+0x280] ;  /* 0x00028008060dc981 */ /* 0x000f68000c1e9900 */
[----:B------:R-:W5:Y:S04]  /*3210*/  @!P3 LDG.E.CONSTANT R14, desc[UR8][R6.64+0x300] ;  /* 0x00030008060eb981 */ /* 0x000f68000c1e9900 */
[----:B------:R-:W5:Y:S04]  /*3220*/  @!P2 LDG.E.CONSTANT R16, desc[UR8][R6.64+0x380] ;  /* 0x000380080610a981 */ /* 0x000f68000c1e9900 */
[----:B------:R-:W5:Y:S04]  /*3230*/  @!P6 LDG.E.CONSTANT R17, desc[UR8][R6.64+0x400] ;  /* 0x000400080611e981 */ /* 0x000f68000c1e9900 */
[----:B------:R-:W5:Y:S04]  /*3240*/  @!P5 LDG.E.CONSTANT R18, desc[UR8][R6.64+0x480] ;  /* 0x000480080612d981 */ /* 0x000f68000c1e9900 */
[----:B------:R1:W5:Y:S01]  /*3250*/  @!P1 LDG.E.CONSTANT R8, desc[UR8][R6.64+0x500] ;  /* 0x0005000806089981 */ /* 0x000362000c1e9900 */
[----:B0-----:R-:W0:Y:S01]  /*3260*/  S2R R2, SR_LANEID ;  /* 0x0000000000027919 */ /* 0x001e220000000000 */
[----:B------:R-:W1:Y:S01]  /*3270*/  S2UR UR5, SR_CgaCtaId ;  /* 0x00000000000579c3 */ /* 0x000e620000008800 */
[----:B------:R-:W-:Y:S01]  /*3280*/  SHF.R.U32.HI R3, RZ, 0x5, R4 ;  /* 0x00000005ff037819 */ /* 0x000fe20000011604 */
[----:B------:R-:W-:-:S02]  /*3290*/  UMOV UR4, 0x400 ;  /* 0x0000040000047882 */ /* 0x000fc40000000000 */
[----:B-1----:R-:W-:Y:S02]  /*32a0*/  ULEA UR4, UR5, UR4, 0x18 ;  /* 0x0000000405047291 */ /* 0x002fe4000f8ec0ff */
[----:B0-----:R-:W-:-:S05]  /*32b0*/  IMAD R15, R3, 0x160, R2 ;  /* 0x00000160030f7824 */ /* 0x001fca00078e0202 */
[----:B------:R-:W-:-:S05]  /*32c0*/  LEA R19, R15, UR4, 0x2 ;  /* 0x000000040f137c11 */ /* 0x000fca000f8e10ff */
[----:B------:R-:W-:Y:S01]  /*32d0*/  IMAD R20, R2, 0x28, R19 ;  /* 0x0000002802147824 */ /* 0x000fe200078e0213 */
[C---:B------:R-:W-:Y:S02]  /*32e0*/  LEA R6, R4.reuse, UR4, 0x2 ;  /* 0x0000000404067c11 */ /* 0x040fe4000f8e10ff */
[C---:B------:R-:W-:Y:S01]  /*32f0*/  ISETP.NE.AND P2, PT, R4.reuse, RZ, PT ;  /* 0x000000ff0400720c */ /* 0x040fe20003f45270 */
[----:B------:R-:W-:-:S05]  /*3300*/  IMAD R27, R4, 0xb, RZ ;  /* 0x0000000b041b7824 */ /* 0x000fca00078e02ff */
[C---:B------:R-:W-:Y:S01]  /*3310*/  ISETP.GE.AND P3, PT, R27.reuse, R0, PT ;  /* 0x000000001b00720c */ /* 0x040fe20003f66270 */
[C---:B------:R-:W-:Y:S02]  /*3320*/  VIADD R21, R27.reuse, 0x4 ;  /* 0x000000041b157836 */ /* 0x040fe40000000000 */
[C---:B------:R-:W-:Y:S02]  /*3330*/  VIADD R23, R27.reuse, 0x6 ;  /* 0x000000061b177836 */ /* 0x040fe40000000000 */
[C---:B------:R-:W-:Y:S02]  /*3340*/  VIADD R25, R27.reuse, 0x7 ;  /* 0x000000071b197836 */ /* 0x040fe40000000000 */
        /* <DEDUP_REMOVED lines=14> */
[----:B------:R-:W-:Y:S04]  /*3430*/  LDS R5, [R20] ;  /* 0x0000000014057984 */ /* 0x000fe80000000800 */
[----:B------:R-:W1:Y:S04]  /*3440*/  LDS R15, [R20+0x4] ;  /* 0x00000400140f7984 */ /* 0x000e680000000800 */
[----:B------:R-:W2:Y:S04]  /*3450*/  LDS R14, [R20+0x8] ;  /* 0x00000800140e7984 */ /* 0x000ea80000000800 */
[----:B------:R-:W3:Y:S04]  /*3460*/  LDS R13, [R20+0xc] ;  /* 0x00000c00140d7984 */ /* 0x000ee80000000800 */
[----:B------:R-:W-:Y:S04]  /*3470*/  LDS R12, [R20+0x10] ;  /* 0x00001000140c7984 */ /* 0x000fe80000000800 */
[----:B------:R-:W-:Y:S04]  /*3480*/  LDS R11, [R20+0x14] ;  /* 0x00001400140b7984 */ /* 0x000fe80000000800 */
[----:B------:R-:W-:Y:S04]  /*3490*/  LDS R10, [R20+0x18] ;  /* 0x00001800140a7984 */ /* 0x000fe80000000800 */
[----:B------:R-:W-:Y:S04]  /*34a0*/  LDS R9, [R20+0x1c] ;  /* 0x00001c0014097984 */ /* 0x000fe80000000800 */
[----:B------:R-:W-:Y:S04]  /*34b0*/  LDS R8, [R20+0x20] ;  /* 0x0000200014087984 */ /* 0x000fe80000000800 */
[----:B------:R-:W-:Y:S01]  /*34c0*/  LDS R16, [R20+0x24] ;  /* 0x0000240014107984 */ /* 0x000fe20000000800 */
[----:B------:R-:W-:Y:S06]  /*34d0*/  BAR.SYNC.DEFER_BLOCKING 0x0 ;  /* 0x0000000000007b1d */ /* 0x000fec0000010000 */
[----:B0-----:R-:W-:Y:S02]  /*34e0*/  STS [R6+0x130], R7 ;  /* 0x0001300706007388 */ /* 0x001fe40000000800 */
[----:B------:R-:W-:Y:S06]  /*34f0*/  BAR.SYNC.DEFER_BLOCKING 0x0 ;  /* 0x0000000000007b1d */ /* 0x000fec0000010000 */
[----:B------:R-:W0:Y:S01]  /*3500*/  @P2 LDS R18, [R6+0x12c] ;  /* 0x00012c0006122984 */ /* 0x000e220000000800 */
[----:B------:R-:W-:Y:S01]  /*3510*/  VIADD R19, R27, 0x1 ;  /* 0x000000011b137836 */ /* 0x000fe20000000000 */
[----:B------:R-:W-:Y:S01]  /*3520*/  BAR.SYNC.DEFER_BLOCKING 0x0 ;  /* 0x0000000000007b1d */ /* 0x000fe20000010000 */
[----:B-1----:R-:W-:-:S04]  /*3530*/  ISETP.NE.AND P0, PT, R5, R15, PT ;  /* 0x0000000f0500720c */ /* 0x002fc80003f05270 */
[----:B------:R-:W-:Y:S01]  /*3540*/  ISETP.GE.OR P6, PT, R19, R0, P0 ;  /* 0x000000001300720c */ /* 0x000fe200007c6670 */
[----:B------:R-:W-:Y:S01]  /*3550*/  VIADD R19, R27, 0x2 ;  /* 0x000000021b137836 */ /* 0x000fe20000000000 */
[----:B--2---:R-:W-:Y:S01]  /*3560*/  ISETP.NE.AND P0, PT, R15, R14, PT ;  /* 0x0000000e0f00720c */ /* 0x004fe20003f05270 */
[----:B------:R-:W-:-:S03]  /*3570*/  IMAD.MOV.U32 R17, RZ, RZ, 0x1 ;  /* 0x00000001ff117424 */ /* 0x000fc600078e00ff */
[----:B------:R-:W-:Y:S01]  /*3580*/  ISETP.GE.OR P4, PT, R19, R0, P0 ;  /* 0x000000001300720c */ /* 0x000fe20000786670 */
[----:B------:R-:W-:Y:S01]  /*3590*/  VIADD R19, R27, 0x3 ;  /* 0x000000031b137836 */ /* 0x000fe20000000000 */
[----:B---3--:R-:W-:Y:S02]  /*35a0*/  ISETP.NE.AND P0, PT, R14, R13, PT ;  /* 0x0000000d0e00720c */ /* 0x008fe40003f05270 */
[----:B0-----:R-:W-:-:S04]  /*35b0*/  @P2 ISETP.NE.AND P1, PT, R18, R5, PT ;  /* 0x000000051200220c */ /* 0x001fc80003f25270 */
[----:B------:R-:W-:-:S04]  /*35c0*/  @P2 SEL R17, RZ, 0x1, !P1 ;  /* 0x00000001ff112807 */ /* 0x000fc80004800000 */
[----:B------:R-:W-:Y:S02]  /*35d0*/  SEL R17, R17, 0x1, !P3 ;  /* 0x0000000111117807 */ /* 0x000fe40005800000 */
[----:B------:R-:W-:Y:S02]  /*35e0*/  ISETP.GE.OR P2, PT, R19, R0, P0 ;  /* 0x000000001300720c */ /* 0x000fe40000746670 */
[----:B------:R-:W-:Y:S01]  /*35f0*/  ISETP.NE.AND P0, PT, R13, R12, PT ;  /* 0x0000000c0d00720c */ /* 0x000fe20003f05270 */
[----:B------:R-:W-:Y:S02]  /*3600*/  VIADD R18, R17, 0x1 ;  /* 0x0000000111127836 */ /* 0x000fe40000000000 */
[----:B------:R-:W-:Y:S01]  /*3610*/  @!P6 IMAD.MOV R18, RZ, RZ, R17 ;  /* 0x000000ffff12e224 */ /* 0x000fe200078e0211 */
[----:B------:R-:W-:Y:S01]  /*3620*/  ISETP.GE.OR P0, PT, R21, R0, P0 ;  /* 0x000000001500720c */ /* 0x000fe20000706670 */
[----:B------:R-:W-:Y:S02]  /*3630*/  VIADD R21, R27, 0x5 ;  /* 0x000000051b157836 */ /* 0x000fe40000000000 */
[----:B------:R-:W-:Y:S01]  /*3640*/  VIADD R19, R18, 0x1 ;  /* 0x0000000112137836 */ /* 0x000fe20000000000 */
[----:B------:R-:W-:Y:S01]  /*3650*/  ISETP.NE.AND P1, PT, R12, R11, PT ;  /* 0x0000000b0c00720c */ /* 0x000fe20003f25270 */
[----:B------:R-:W-:Y:S01]  /*3660*/  @!P4 IMAD.MOV R19, RZ, RZ, R18 ;  /* 0x000000ffff13c224 */ /* 0x000fe200078e0212 */
[----:B------:R-:W-:-:S02]  /*3670*/  P2R R30, PR, RZ, 0x4 ;  /* 0x00000004ff1e7803 */ /* 0x000fc40000000000 */
[----:B------:R-:W-:Y:S01]  /*3680*/  ISETP.GE.OR P1, PT, R21, R0, P1 ;  /* 0x000000001500720c */ /* 0x000fe20000f26670 */
[----:B------:R-:W-:Y:S02]  /*3690*/  VIADD R20, R19, 0x1 ;  /* 0x0000000113147836 */ /* 0x000fe40000000000 */
[----:B------:R-:W-:Y:S01]  /*36a0*/  @!P2 IMAD.MOV R20, RZ, RZ, R19 ;  /* 0x000000ffff14a224 */ /* 0x000fe200078e0213 */
[----:B------:R-:W-:Y:S02]  /*36b0*/  ISETP.NE.AND P2, PT, R11, R10, PT ;  /* 0x0000000a0b00720c */ /* 0x000fe40003f45270 */
[----:B------:R-:W-:Y:S02]  /*36c0*/  ISETP.NE.AND P3, PT, R10, R9, PT ;  /* 0x000000090a00720c */ /* 0x000fe40003f65270 */
[-C--:B------:R-:W-:Y:S01]  /*36d0*/  ISETP.GE.OR P2, PT, R23, R0.reuse, P2 ;  /* 0x000000001700720c */ /* 0x080fe20001746670 */
[----:B------:R-:W-:Y:S01]  /*36e0*/  VIADD R21, R20, 0x1 ;  /* 0x0000000114157836 */ /* 0x000fe20000000000 */
[----:B------:R-:W-:Y:S01]  /*36f0*/  ISETP.GE.OR P3, PT, R25, R0, P3 ;  /* 0x000000001900720c */ /* 0x000fe20001f66670 */
[----:B------:R-:W-:Y:S01]  /*3700*/  @!P0 IMAD.MOV R21, RZ, RZ, R20 ;  /* 0x000000ffff158224 */ /* 0x000fe200078e0214 */
[----:B------:R-:W-:Y:S01]  /*3710*/  P2R R26, PR, RZ, 0x10 ;  /* 0x00000010ff1a7803 */ /* 0x000fe20000000000 */
[----:B------:R-:W-:Y:S01]  /*3720*/  VIADD R25, R27, 0x8 ;  /* 0x000000081b197836 */ /* 0x000fe20000000000 */
[----:B------:R-:W-:Y:S01]  /*3730*/  ISETP.NE.AND P4, PT, R9, R8, PT ;  /* 0x000000080900720c */ /* 0x000fe20003f85270 */
[----:B------:R-:W-:-:S02]  /*3740*/  VIADD R22, R21, 0x1 ;  /* 0x0000000115167836 */ /* 0x000fc40000000000 */
[----:B------:R-:W-:Y:S01]  /*3750*/  @!P1 IMAD.MOV R22, RZ, RZ, R21 ;  /* 0x000000ffff169224 */ /* 0x000fe200078e0215 */
[----:B------:R-:W-:Y:S02]  /*3760*/  P2R R35, PR, RZ, 0x2 ;  /* 0x00000002ff237803 */ /* 0x000fe40000000000 */
[----:B------:R-:W-:Y:S01]  /*3770*/  ISETP.GE.OR P4, PT, R25, R0, P4 ;  /* 0x000000001900720c */ /* 0x000fe20002786670 */
[----:B------:R-:W-:Y:S01]  /*3780*/  VIADD R23, R22, 0x1 ;  /* 0x0000000116177836 */ /* 0x000fe20000000000 */
[----:B------:R-:W-:Y:S02]  /*3790*/  ISETP.NE.AND P1, PT, R26, RZ, PT ;  /* 0x000000ff1a00720c */ /* 0x000fe40003f25270 */
[----:B------:R-:W-:Y:S01]  /*37a0*/  ISETP.NE.AND P5, PT, R8, R16, PT ;  /* 0x000000100800720c */ /* 0x000fe20003fa5270 */
[----:B------:R-:W-:Y:S01]  /*37b0*/  @!P2 IMAD.MOV R23, RZ, RZ, R22 ;  /* 0x000000ffff17a224 */ /* 0x000fe200078e0216 */
[----:B------:R-:W-:Y:S01]  /*37c0*/  P2R R24, PR, RZ, 0x40 ;  /* 0x00000040ff187803 */ /* 0x000fe20000000000 */
[----:B------:R-:W-:Y:S01]  /*37d0*/  VIADD R27, R27, 0xa ;  /* 0x0000000a1b1b7836 */ /* 0x000fe20000000000 */
[----:B------:R-:W-:-:S02]  /*37e0*/  P2R R36, PR, RZ, 0x2 ;  /* 0x00000002ff247803 */ /* 0x000fc40000000000 */
[----:B------:R-:W-:Y:S02]  /*37f0*/  ISETP.GE.OR P5, PT, R29, R0, P5 ;  /* 0x000000001d00720c */ /* 0x000fe40002fa6670 */
[----:B------:R-:W-:Y:S01]  /*3800*/  ISETP.NE.AND P1, PT, R24, RZ, PT ;  /* 0x000000ff1800720c */ /* 0x000fe20003f25270 */
[----:B------:R-:W-:Y:S01]  /*3810*/  VIADD R24, R23, 0x1 ;  /* 0x0000000117187836 */ /* 0x000fe20000000000 */
[----:B------:R-:W-:Y:S01]  /*3820*/  ISETP.NE.AND P6, PT, R16, R7, PT ;  /* 0x000000071000720c */ /* 0x000fe20003fc5270 */
[----:B------:R-:W-:-:S03]  /*3830*/  @!P3 IMAD.MOV R24, RZ, RZ, R23 ;  /* 0x000000ffff18b224 */ /* 0x000fc600078e0217 */
[----:B------:R-:W-:Y:S01]  /*3840*/  ISETP.GE.OR P6, PT, R27, R0, P6 ;  /* 0x000000001b00720c */ /* 0x000fe200037c6670 */
[----:B------:R-:W-:Y:S02]  /*3850*/  VIADD R25, R24, 0x1 ;  /* 0x0000000118197836 */ /* 0x000fe40000000000 */
[----:B------:R-:W-:-:S04]  /*3860*/  @!P4 IMAD.MOV R25, RZ, RZ, R24 ;  /* 0x000000ffff19c224 */ /* 0x000fc800078e0218 */
[C---:B------:R-:W-:Y:S01]  /*3870*/  VIADD R26, R25.reuse, 0x1 ;  /* 0x00000001191a7836 */ /* 0x040fe20000000000 */
[----:B------:R-:W-:-:S05]  /*3880*/  @!P5 IADD3 R26, PT, PT, R25, RZ, RZ ;  /* 0x000000ff191ad210 */ /* 0x000fca0007ffe0ff */
[----:B------:R-:W-:Y:S02]  /*3890*/  VIADD R27, R26, 0x1 ;  /* 0x000000011a1b7836 */ /* 0x000fe40000000000 */
[----:B------:R-:W-:Y:S01]  /*38a0*/  @!P6 IMAD.MOV R27, RZ, RZ, R26 ;  /* 0x000000ffff1be224 */ /* 0x000fe200078e021a */
[----:B------:R-:W-:-:S04]  /*38b0*/  P2R R34, PR, RZ, 0x1 ;  /* 0x00000001ff227803 */ /* 0x000fc80000000000 */
[----:B------:R-:W0:Y:S01]  /*38c0*/  SHFL.UP P0, R28, R27, 0x1, RZ ;  /* 0x042000001b1c7989 */ /* 0x000e2200000000ff */
[----:B------:R-:W-:Y:S01]  /*38d0*/  P2R R37, PR, RZ, 0x2 ;  /* 0x00000002ff257803 */ /* 0x000fe20000000000 */
[----:B0-----:R-:W-:-:S05]  /*38e0*/  @P0 IMAD.IADD R28, R28, 0x1, R27 ;  /* 0x000000011c1c0824 */ /* 0x001fca00078e021b */
[----:B------:R-:W0:Y:S01]  /*38f0*/  SHFL.UP P1, R29, R28, 0x2, RZ ;  /* 0x044000001c1d7989 */ /* 0x000e2200000200ff */
[----:B------:R-:W-:Y:S01]  /*3900*/  ISETP.NE.AND P0, PT, R30, RZ, PT ;  /* 0x000000ff1e00720c */ /* 0x000fe20003f05270 */
        /* <DEDUP_REMOVED lines=11> */
[----:B------:R-:W-:-:S05]  /*39c0*/  ISETP.NE.AND P1, PT, R2, RZ, PT ;  /* 0x000000ff0200720c */ /* 0x000fca0003f25270 */
[----:B------:R-:W0:Y:S01]  /*39d0*/  LDS.64 R2, [UR4] ;  /* 0x00000004ff027984 */ /* 0x000e220008000a00 */
[----:B------:R-:W-:-:S05]  /*39e0*/  IMAD.IADD R27, R32, 0x1, -R27 ;  /* 0x00000001201b7824 */ /* 0x000fca00078e0a1b */
[----:B------:R-:W-:Y:S01]  /*39f0*/  SEL R28, R27, RZ, P1 ;  /* 0x000000ff1b1c7207 */ /* 0x000fe20000800000 */
[----:B------:R-:W-:Y:S01]  /*3a00*/  BAR.SYNC.DEFER_BLOCKING 0x0 ;  /* 0x0000000000007b1d */ /* 0x000fe20000010000 */
[----:B------:R-:W-:-:S04]  /*3a10*/  ISETP.GE.U32.AND P1, PT, R4, 0x20, PT ;  /* 0x000000200400780c */ /* 0x000fc80003f26070 */
[----:B0-----:R-:W-:Y:S02]  /*3a20*/  SEL R27, R2, RZ, P1 ;  /* 0x000000ff021b7207 */ /* 0x001fe40000800000 */
[----:B------:R-:W-:-:S03]  /*3a30*/  ISETP.NE.AND P1, PT, R17, RZ, PT ;  /* 0x000000ff1100720c */ /* 0x000fc60003f25270 */
[----:B------:R-:W-:-:S10]  /*3a40*/  IMAD.IADD R27, R27, 0x1, R28 ;  /* 0x000000011b1b7824 */ /* 0x000fd400078e021c */
[----:B------:R-:W-:-:S05]  /*3a50*/  @P1 LEA R28, R27, UR4, 0x2 ;  /* 0x000000041b1c1c11 */ /* 0x000fca000f8e10ff */
[----:B------:R0:W-:Y:S01]  /*3a60*/  @P1 STS [R28], R5 ;  /* 0x000000051c001388 */ /* 0x0001e20000000800 */
[----:B------:R-:W-:-:S13]  /*3a70*/  ISETP.NE.AND P1, PT, R37, RZ, PT ;  /* 0x000000ff2500720c */ /* 0x000fda0003f25270 */
[----:B------:R-:W-:-:S05]  /*3a80*/  @P1 IMAD.IADD R17, R17, 0x1, R27 ;  /* 0x0000000111111824 */ /* 0x000fca00078e021b */
[----:B------:R-:W-:-:S05]  /*3a90*/  @P1 LEA R30, R17, UR4, 0x2 ;  /* 0x00000004111e1c11 */ /* 0x000fca000f8e10ff */
[----:B------:R-:W-:Y:S01]  /*3aa0*/  @P1 STS [R30], R15 ;  /* 0x0000000f1e001388 */ /* 0x000fe20000000800 */
[----:B------:R-:W-:Y:S01]  /*3ab0*/  ISETP.NE.AND P1, PT, R36, RZ, PT ;  /* 0x000000ff2400720c */ /* 0x000fe20003f25270 */
[----:B------:R-:W-:-:S12]  /*3ac0*/  @P0 IMAD.IADD R19, R19, 0x1, R27 ;  /* 0x0000000113130824 */ /* 0x000fd800078e021b */
[----:B------:R-:W-:-:S05]  /*3ad0*/  @P1 IMAD.IADD R18, R18, 0x1, R27 ;  /* 0x0000000112121824 */ /* 0x000fca00078e021b */
[----:B------:R-:W-:Y:S02]  /*3ae0*/  @P1 LEA R17, R18, UR4, 0x2 ;  /* 0x0000000412111c11 */ /* 0x000fe4000f8e10ff */
[----:B------:R-:W-:-:S03]  /*3af0*/  @P0 LEA R18, R19, UR4, 0x2 ;  /* 0x0000000413120c11 */ /* 0x000fc6000f8e10ff */
[----:B------:R-:W-:Y:S04]  /*3b00*/  @P1 STS [R17], R14 ;  /* 0x0000000e11001388 */ /* 0x000fe80000000800 */
[----:B------:R-:W-:Y:S01]  /*3b10*/  @P0 STS [R18], R13 ;  /* 0x0000000d12000388 */ /* 0x000fe20000000800 */
[----:B------:R-:W-:Y:S02]  /*3b20*/  ISETP.NE.AND P0, PT, R34, RZ, PT ;  /* 0x000000ff2200720c */ /* 0x000fe40003f05270 */
[----:B------:R-:W-:Y:S02]  /*3b30*/  ISETP.NE.AND P1, PT, R35, RZ, PT ;  /* 0x000000ff2300720c */ /* 0x000fe40003f25270 */
[----:B------:R-:W-:-:S09]  /*3b40*/  IADD3 R0, PT, PT, R3, R0, R2 ;  /* 0x0000000003007210 */ /* 0x000fd20007ffe002 */
[----:B------:R-:W-:-:S05]  /*3b50*/  @P0 IMAD.IADD R20, R20, 0x1, R27 ;  /* 0x0000000114140824 */ /* 0x000fca00078e021b */
[----:B0-----:R-:W-:Y:S01]  /*3b60*/  @P0 LEA R5, R20, UR4, 0x2 ;  /* 0x0000000414050c11 */ /* 0x001fe2000f8e10ff */
[----:B------:R-:W-:-:S04]  /*3b70*/  @P1 IMAD.IADD R21, R21, 0x1, R27 ;  /* 0x0000000115151824 */ /* 0x000fc800078e021b */
[----:B------:R0:W-:Y:S01]  /*3b80*/  @P0 STS [R5], R12 ;  /* 0x0000000c05000388 */ /* 0x0001e20000000800 */
[--C-:B------:R-:W-:Y:S02]  /*3b90*/  @P2 IMAD.IADD R22, R22, 0x1, R27.reuse ;  /* 0x0000000116162824 */ /* 0x100fe400078e021b */
[--C-:B------:R-:W-:Y:S02]  /*3ba0*/  @P3 IMAD.IADD R23, R23, 0x1, R27.reuse ;  /* 0x0000000117173824 */ /* 0x100fe400078e021b */
[--C-:B------:R-:W-:Y:S02]  /*3bb0*/  @P4 IMAD.IADD R24, R24, 0x1, R27.reuse ;  /* 0x0000000118184824 */ /* 0x100fe400078e021b */
[----:B0-----:R-:W-:Y:S01]  /*3bc0*/  VIADD R5, R0, 0xfffffd40 ;  /* 0xfffffd4000057836 */ /* 0x001fe20000000000 */
[----:B------:R-:W-:Y:S01]  /*3bd0*/  @P1 LEA R20, R21, UR4, 0x2 ;  /* 0x0000000415141c11 */ /* 0x000fe2000f8e10ff */
[--C-:B------:R-:W-:Y:S01]  /*3be0*/  @P5 IMAD.IADD R25, R25, 0x1, R27.reuse ;  /* 0x0000000119195824 */ /* 0x100fe200078e021b */
[----:B------:R-:W-:Y:S01]  /*3bf0*/  @P2 LEA R13, R22, UR4, 0x2 ;  /* 0x00000004160d2c11 */ /* 0x000fe2000f8e10ff */
[----:B------:R-:W-:Y:S01]  /*3c00*/  @P6 IMAD.IADD R26, R26, 0x1, R27 ;  /* 0x000000011a1a6824 */ /* 0x000fe200078e021b */
[----:B------:R-:W-:-:S02]  /*3c10*/  ISETP.GE.AND P0, PT, R4, R5, PT ;  /* 0x000000050400720c */ /* 0x000fc40003f06270 */
[----:B------:R-:W-:Y:S02]  /*3c20*/  @P3 LEA R14, R23, UR4, 0x2 ;  /* 0x00000004170e3c11 */ /* 0x000fe4000f8e10ff */
[----:B------:R-:W-:Y:S01]  /*3c30*/  @P4 LEA R15, R24, UR4, 0x2 ;  /* 0x00000004180f4c11 */ /* 0x000fe2000f8e10ff */
[----:B------:R0:W-:Y:S01]  /*3c40*/  @P1 STS [R20], R11 ;  /* 0x0000000b14001388 */ /* 0x0001e20000000800 */
[----:B------:R-:W-:Y:S02]  /*3c50*/  @P5 LEA R25, R25, UR4, 0x2 ;  /* 0x0000000419195c11 */ /* 0x000fe4000f8e10ff */
[----:B------:R-:W-:Y:S01]  /*3c60*/  @P6 LEA R26, R26, UR4, 0x2 ;  /* 0x000000041a1a6c11 */ /* 0x000fe2000f8e10ff */
        /* <DEDUP_REMOVED lines=8> */
[----:B------:R-:W-:Y:S01]  /*3cf0*/  IADD3 R3, PT, PT, R3, UR6, R2 ;  /* 0x0000000603037c10 */ /* 0x000fe2000fffe002 */
[----:B------:R-:W-:Y:S03]  /*3d00*/  BSSY.RECONVERGENT B1, `(.L_x_10182) ;  /* 0x0000016000017945 */ /* 0x000fe60003800200 */
[----:B------:R-:W-:-:S04]  /*3d10*/  IADD3 R0, PT, PT, R3, -0x2c1, -R4 ;  /* 0xfffffd3f03007810 */ /* 0x000fc80007ffe804 */
[C---:B------:R-:W-:Y:S02]  /*3d20*/  LOP3.LUT R2, R0.reuse, 0xc0, RZ, 0xc0, !PT ;  /* 0x000000c000027812 */ /* 0x040fe400078ec0ff */
[----:B------:R-:W-:Y:S02]  /*3d30*/  ISETP.GE.U32.AND P1, PT, R0, 0xc0, PT ;  /* 0x000000c00000780c */ /* 0x000fe40003f26070 */
[----:B------:R-:W-:-:S13]  /*3d40*/  ISETP.NE.AND P0, PT, R2, 0xc0, PT ;  /* 0x000000c00200780c */ /* 0x000fda0003f05270 */
[----:B------:R-:W-:Y:S05]  /*3d50*/  @!P0 BRA `(.L_x_10183) ;  /* 0x0000000000408947 */ /* 0x000fea0003800000 */
[----:B------:R-:W1:Y:S01]  /*3d60*/  LDC.64 R2, c[0x0][0x388] ;  /* 0x0000e200ff027b82 */ /* 0x000e620000000a00 */
[----:B------:R-:W-:-:S05]  /*3d70*/  LEA.HI R0, R0, 0x1, RZ, 0x1a ;  /* 0x0000000100007811 */ /* 0x000fca00078fd0ff */
[C---:B0-----:R-:W-:Y:S01]  /*3d80*/  IMAD.SHL.U32 R7, R0.reuse, 0x40, RZ ;  /* 0x0000004000077824 */ /* 0x041fe200078e00ff */
[----:B------:R-:W-:-:S04]  /*3d90*/  LOP3.LUT R0, R0, 0x3, RZ, 0xc0, !PT ;  /* 0x0000000300007812 */ /* 0x000fc800078ec0ff */
[----:B------:R-:W-:Y:S01]  /*3da0*/  LOP3.LUT R7, R7, 0xc0, RZ, 0xc0, !PT ;  /* 0x000000c007077812 */ /* 0x000fe200078ec0ff */
[----:B------:R-:W-:Y:S02]  /*3db0*/  IMAD.MOV R0, RZ, RZ, -R0 ;  /* 0x000000ffff007224 */ /* 0x000fe400078e0a00 */
[----:B-1----:R-:W-:-:S04]  /*3dc0*/  IMAD.WIDE.U32 R2, R4, 0x4, R2 ;  /* 0x0000000404027825 */ /* 0x002fc800078e0002 */
[----:B------:R-:W-:-:S07]  /*3dd0*/  IMAD.IADD R4, R4, 0x1, R7 ;  /* 0x0000000104047824 */ /* 0x000fce00078e0207 */
.L_x_10184:
        /* <DEDUP_REMOVED lines=8> */
.L_x_10183:
[----:B------:R-:W-:Y:S05]  /*3e60*/  BSYNC.RECONVERGENT B1 ;  /* 0x0000000000017941 */ /* 0x000fea0003800200 */
.L_x_10182:
[----:B------:R-:W-:Y:S05]  /*3e70*/  @!P1 BRA `(.L_x_10181) ;  /* 0x00000004006c9947 */ /* 0x000fea0003800000 */
[----:B------:R-:W1:Y:S01]  /*3e80*/  LDC.64 R2, c[0x0][0x388] ;  /* 0x0000e200ff027b82 */ /* 0x000e620000000a00 */
[----:B------:R-:W-:Y:S01]  /*3e90*/  IMAD.IADD R0, R5, 0x1, -R4 ;  /* 0x0000000105007824 */ /* 0x000fe200078e0a04 */
[----:B------:R-:W-:Y:S04]  /*3ea0*/  BSSY.RECONVERGENT B1, `(.L_x_10185) ;  /* 0x0000033000017945 */ /* 0x000fe80003800200 */
[----:B------:R-:W-:Y:S02]  /*3eb0*/  ISETP.GT.AND P1, PT, R0, 0x300, PT ;  /* 0x000003000000780c */ /* 0x000fe40003f24270 */
[----:B------:R-:W-:-:S05]  /*3ec0*/  LEA R0, R4, UR4, 0x2 ;  /* 0x0000000404007c11 */ /* 0x000fca000f8e10ff */
[----:B------:R-:W-:Y:S02]  /*3ed0*/  VIADD R0, R0, 0x200 ;  /* 0x0000020000007836 */ /* 0x000fe40000000000 */
[----:B-1----:R-:W-:-:S03]  /*3ee0*/  IMAD.WIDE.U32 R2, R4, 0x4, R2 ;  /* 0x0000000404027825 */ /* 0x002fc600078e0002 */
[----:B------:R-:W-:-:S05]  /*3ef0*/  IADD3 R2, P0, PT, R2, 0x200, RZ ;  /* 0x0000020002027810 */ /* 0x000fca0007f1e0ff */
[----:B------:R-:W-:Y:S01]  /*3f00*/  IMAD.X R3, RZ, RZ, R3, P0 ;  /* 0x000000ffff037224 */ /* 0x000fe200000e0603 */
[----:B------:R-:W-:Y:S01]  /*3f10*/  PLOP3.LUT P0, PT, PT, PT, PT, 0x80, 0x8 ;  /* 0x000000000008781c */ /* 0x000fe20003f0f070 */
[----:B------:R-:W-:-:S12]  /*3f20*/  @!P1 BRA `(.L_x_10186) ;  /* 0x0000000000a89947 */ /* 0x000fd80003800000 */
[----:B------:R-:W-:Y:S01]  /*3f30*/  PLOP3.LUT P0, PT, PT, PT, PT, 0x8, 0x80 ;  /* 0x000000000080781c */ /* 0x000fe20003f0e170 */
[----:B------:R-:W-:-:S12]  /*3f40*/  VIADD R39, R5, 0xfffffd00 ;  /* 0xfffffd0005277836 */ /* 0x000fd80000000000 */
.L_x_10187:
[----:B0-----:R-:W0:Y:S01]  /*3f50*/  LDS R7, [R0+-0x200] ;  /* 0xfffe000000077984 */ /* 0x001e220000000800 */
        /* <DEDUP_REMOVED lines=39> */
.L_x_10186:
[----:B------:R-:W-:Y:S05]  /*41d0*/  BSYNC.RECONVERGENT B1 ;  /* 0x0000000000017941 */ /* 0x000fea0003800200 */
.L_x_10185:
[----:B------:R-:W-:Y:S01]  /*41e0*/  IMAD.IADD R6, R5, 0x1, -R4 ;  /* 0x0000000105067824 */ /* 0x000fe200078e0a04 */
[----:B------:R-:W-:Y:S04]  /*41f0*/  BSSY.RECONVERGENT B1, `(.L_x_10188) ;  /* 0x000001a000017945 */ /* 0x000fe80003800200 */
[----:B------:R-:W-:-:S13]  /*4200*/  ISETP.GT.AND P1, PT, R6, 0x100, PT ;  /* 0x000001000600780c */ /* 0x000fda0003f24270 */
[----:B------:R-:W-:Y:S05]  /*4210*/  @!P1 BRA `(.L_x_10189) ;  /* 0x00000000005c9947 */ /* 0x000fea0003800000 */
[----:B0-----:R-:W0:Y:S01]  /*4220*/  LDS R7, [R0+-0x200] ;  /* 0xfffe000000077984 */ /* 0x001e220000000800 */
        /* <DEDUP_REMOVED lines=22> */
.L_x_10189:
[----:B------:R-:W-:Y:S05]  /*4390*/  BSYNC.RECONVERGENT B1 ;  /* 0x0000000000017941 */ /* 0x000fea0003800200 */
.L_x_10188:
[----:B------:R-:W-:-:S13]  /*43a0*/  ISETP.LT.OR P0, PT, R4, R5, P0 ;  /* 0x000000050400720c */ /* 0x000fda0000701670 */
[----:B0-----:R-:W0:Y:S04]  /*43b0*/  @P0 LDS R7, [R0+-0x200] ;  /* 0xfffe000000070984 */ /* 0x001e280000000800 */
[----:B------:R-:W1:Y:S04]  /*43c0*/  @P0 LDS R9, [R0+-0x100] ;  /* 0xffff000000090984 */ /* 0x000e680000000800 */
[----:B------:R-:W2:Y:S04]  /*43d0*/  @P0 LDS R11, [R0] ;  /* 0x00000000000b0984 */ /* 0x000ea80000000800 */
[----:B------:R-:W3:Y:S04]  /*43e0*/  @P0 LDS R13, [R0+0x100] ;  /* 0x00010000000d0984 */ /* 0x000ee80000000800 */
[----:B0-----:R4:W-:Y:S04]  /*43f0*/  @P0 STG.E desc[UR8][R2.64+-0x200], R7 ;  /* 0xfffe000702000986 */ /* 0x0019e8000c101908 */
[----:B-1----:R4:W-:Y:S04]  /*4400*/  @P0 STG.E desc[UR8][R2.64+-0x100], R9 ;  /* 0xffff000902000986 */ /* 0x0029e8000c101908 */
[----:B--2---:R4:W-:Y:S04]  /*4410*/  @P0 STG.E desc[UR8][R2.64], R11 ;  /* 0x0000000b02000986 */ /* 0x0049e8000c101908 */
[----:B---3--:R4:W-:Y:S02]  /*4420*/  @P0 STG.E desc[UR8][R2.64+0x100], R13 ;  /* 0x0001000d02000986 */ /* 0x0089e4000c101908 */
.L_x_10181:
[----:B------:R-:W-:Y:S05]  /*4430*/  BSYNC.RECONVERGENT B0 ;  /* 0x0000000000007941 */ /* 0x000fea0003800200 */
.L_x_10180:
[----:B------:R-:W-:Y:S06]  /*4440*/  BAR.SYNC.DEFER_BLOCKING 0x0 ;  /* 0x0000000000007b1d */ /* 0x000fec0000010000 */
[----:B------:R-:W-:Y:S05]  /*4450*/  BRA `(.L_x_10190) ;  /* 0x0000002000587947 */ /* 0x000fea0003800000 */
.L_x_10179:
        /* <DEDUP_REMOVED lines=20> */
[----:B------:R-:W-:Y:S02]  /*45a0*/  @!P3 IMAD.IADD R9, R2, 0x1, R3 ;  /* 0x000000010209b824 */ /* 0x000fe400078e0203 */
[----:B------:R-:W-:Y:S01]  /*45b0*/  IMAD.X R7, RZ, RZ, R7, P2 ;  /* 0x000000ffff077224 */ /* 0x000fe200010e0607 */
[-C--:B------:R-:W-:Y:S01]  /*45c0*/  ISETP.GE.AND P4, PT, R19, R0.reuse, PT ;  /* 0x000000001300720c */ /* 0x080fe20003f86270 */
[----:B------:R-:W-:Y:S01]  /*45d0*/  @!P3 IMAD.WIDE.U32 R8, R9, 0x4, R4 ;  /* 0x000000040908b825 */ /* 0x000fe200078e0004 */
[----:B------:R-:W-:-:S03]  /*45e0*/  ISETP.GE.AND P2, PT, R15, R0, PT ;  /* 0x000000000f00720c */ /* 0x000fc60003f46270 */
[C---:B------:R-:W-:Y:S02]  /*45f0*/  VIADD R17, R3.reuse, 0x100 ;  /* 0x0000010003117836 */ /* 0x040fe40000000000 */
[C---:B------:R-:W-:Y:S02]  /*4600*/  VIADD R19, R3.reuse, 0x120 ;  /* 0x0000012003137836 */ /* 0x040fe40000000000 */
[----:B------:R-:W-:Y:S02]  /*4610*/  VIADD R3, R3, 0x140 ;  /* 0x0000014003037836 */ /* 0x000fe40000000000 */
[----:B--2---:R-:W-:Y:S02]  /*4620*/  IMAD.MOV.U32 R10, RZ, RZ, R11 ;  /* 0x000000ffff0a7224 */ /* 0x004fe400078e000b */
[----:B------:R0:W2:Y:S01]  /*4630*/  @!P3 LDG.E.CONSTANT R11, desc[UR8][R8.64] ;  /* 0x00000008080bb981 */ /* 0x0000a2000c1e9900 */
[----:B------:R-:W-:Y:S01]  /*4640*/  ISETP.GE.AND P3, PT, R13, R0, PT ;  /* 0x000000000d00720c */ /* 0x000fe20003f66270 */
[----:B------:R-:W-:-:S02]  /*4650*/  IMAD.MOV.U32 R13, RZ, RZ, R10 ;  /* 0x000000ffff0d7224 */ /* 0x000fc400078e000a */
        /* <DEDUP_REMOVED lines=8> */
[--C-:B0-----:R-:W-:Y:S02]  /*46e0*/  IMAD.MOV.U32 R8, RZ, RZ, R10.reuse ;  /* 0x000000ffff087224 */ /* 0x101fe400078e000a */
        /* <DEDUP_REMOVED lines=11> */
[----:B------:R-:W5:Y:S01]  /*47a0*/  @!P1 LDG.E.CONSTANT R10, desc[UR8][R6.64+0x500] ;  /* 0x00050008060a9981 */ /* 0x000f62000c1e9900 */
[----:B------:R-:W-:-:S06]  /*47b0*/  IMAD.WIDE R2, R2, 0x4, R4 ;  /* 0x0000000402027825 */ /* 0x000fcc00078e0204 */
[----:B------:R0:W5:Y:S01]  /*47c0*/  LDG.E.CONSTANT R3, desc[UR8][R2.64+-0x4] ;  /* 0xfffffc0802037981 */ /* 0x000162000c1e9900 */
[----:B------:R-:W1:Y:S01]  /*47d0*/  S2R R28, SR_LANEID ;  /* 0x00000000001c7919 */ /* 0x000e620000000000 */
[----:B------:R-:W0:Y:S01]  /*47e0*/  S2UR UR5, SR_CgaCtaId ;  /* 0x00000000000579c3 */ /* 0x000e220000008800 */
[----:B------:R-:W-:Y:S01]  /*47f0*/  SHF.R.U32.HI R12, RZ, 0x5, R27 ;  /* 0x00000005ff0c7819 */ /* 0x000fe2000001161b */
[----:B------:R-:W-:Y:S02]  /*4800*/  UMOV UR4, 0x400 ;  /* 0x0000040000047882 */ /* 0x000fe40000000000 */
[----:B0-----:R-:W-:Y:S02]  /*4810*/  ULEA UR4, UR5, UR4, 0x18 ;  /* 0x0000000405047291 */ /* 0x001fe4000f8ec0ff */
[----:B-1----:R-:W-:-:S05]  /*4820*/  IMAD R4, R12, 0x160, R28 ;  /* 0x000001600c047824 */ /* 0x002fca00078e021c */
[----:B------:R-:W-:-:S05]  /*4830*/  LEA R4, R4, UR4, 0x2 ;  /* 0x0000000404047c11 */ /* 0x000fca000f8e10ff */
[----:B------:R-:W-:Y:S01]  /*4840*/  IMAD R2, R28, 0x28, R4 ;  /* 0x000000281c027824 */ /* 0x000fe200078e0204 */
[C---:B------:R-:W-:Y:S02]  /*4850*/  LEA R6, R27.reuse, UR4, 0x2 ;  /* 0x000000041b067c11 */ /* 0x040fe4000f8e10ff */
[----:B------:R-:W-:Y:S01]  /*4860*/  ISETP.NE.AND P0, PT, R27, RZ, PT ;  /* 0x000000ff1b00720c */ /* 0x000fe20003f05270 */
        /* <DEDUP_REMOVED lines=27> */
[----:B------:R-:W-:Y:S01]  /*4a20*/  IMAD R13, R27, 0xb, RZ ;  /* 0x0000000b1b0d7824 */ /* 0x000fe200078e02ff */
[----:B------:R-:W-:Y:S03]  /*4a30*/  BAR.SYNC.DEFER_BLOCKING 0x0 ;  /* 0x0000000000007b1d */ /* 0x000fe60000010000 */
[----:B------:R-:W-:Y:S01]  /*4a40*/  VIADD R5, R13, 0x1 ;  /* 0x000000010d057836 */ /* 0x000fe20000000000 */
[----:B-1----:R-:W-:-:S04]  /*4a50*/  ISETP.NE.AND P0, PT, R38, R26, PT ;  /* 0x0000001a2600720c */ /* 0x002fc80003f05270 */
[----:B------:R-:W-:Y:S02]  /*4a60*/  ISETP.GE.OR P2, PT, R5, R0, P0 ;  /* 0x000000000500720c */ /* 0x000fe40000746670 */
[----:B--2---:R-:W-:Y:S02]  /*4a70*/  ISETP.NE.AND P0, PT, R26, R24, PT ;  /* 0x000000181a00720c */ /* 0x004fe40003f05270 */
[----:B------:R-:W-:Y:S02]  /*4a80*/  P2R R44, PR, RZ, 0x4 ;  /* 0x00000004ff2c7803 */ /* 0x000fe40000000000 */
[----:B0-----:R-:W-:Y:S01]  /*4a90*/  ISETP.NE.AND P3, PT, R3, R38, PT ;  /* 0x000000260300720c */ /* 0x001fe20003f65270 */
[----:B------:R-:W-:-:S03]  /*4aa0*/  VIADD R3, R13, 0x2 ;  /* 0x000000020d037836 */ /* 0x000fc60000000000 */
[-C--:B------:R-:W-:Y:S02]  /*4ab0*/  ISETP.GE.OR P3, PT, R13, R0.reuse, P3 ;  /* 0x000000000d00720c */ /* 0x080fe40001f66670 */
[-C--:B------:R-:W-:Y:S02]  /*4ac0*/  ISETP.GE.OR P4, PT, R3, R0.reuse, P0 ;  /* 0x000000000300720c */ /* 0x080fe40000786670 */
[----:B------:R-:W-:Y:S02]  /*4ad0*/  SEL R39, RZ, 0x1, !P3 ;  /* 0x00000001ff277807 */ /* 0x000fe40005800000 */
[----:B------:R-:W-:Y:S02]  /*4ae0*/  IADD3 R3, PT, PT, R13, 0x3, RZ ;  /* 0x000000030d037810 */ /* 0x000fe40007ffe0ff */
[----:B------:R-:W-:Y:S01]  /*4af0*/  ISETP.NE.AND P0, PT, R24, R21, PT ;  /* 0x000000151800720c */ /* 0x000fe20003f05270 */
[----:B------:R-:W-:Y:S02]  /*4b00*/  VIADD R9, R39, 0x1 ;  /* 0x0000000127097836 */ /* 0x000fe40000000000 */
[----:B------:R-:W-:Y:S01]  /*4b10*/  @!P2 IMAD.MOV R9, RZ, RZ, R39 ;  /* 0x000000ffff09a224 */ /* 0x000fe200078e0227 */
[----:B------:R-:W-:Y:S01]  /*4b20*/  ISETP.GE.OR P2, PT, R3, R0, P0 ;  /* 0x000000000300720c */ /* 0x000fe20000746670 */
[----:B------:R-:W-:Y:S01]  /*4b30*/  VIADD R3, R13, 0x4 ;  /* 0x000000040d037836 */ /* 0x000fe20000000000 */
[----:B------:R-:W-:Y:S01]  /*4b40*/  ISETP.NE.AND P0, PT, R21, R19, PT ;  /* 0x000000131500720c */ /* 0x000fe20003f05270 */
[----:B------:R-:W-:-:S03]  /*4b50*/  VIADD R8, R9, 0x1 ;  /* 0x0000000109087836 */ /* 0x000fc60000000000 */
[----:B------:R-:W-:Y:S01]  /*4b60*/  ISETP.GE.OR P1, PT, R3, R0, P0 ;  /* 0x000000000300720c */ /* 0x000fe20000726670 */
[----:B------:R-:W-:Y:S01]  /*4b70*/  @!P4 IMAD.MOV R8, RZ, RZ, R9 ;  /* 0x000000ffff08c224 */ /* 0x000fe200078e0209 */
[----:B------:R-:W-:Y:S01]  /*4b80*/  ISETP.NE.AND P0, PT, R19, R18, PT ;  /* 0x000000121300720c */ /* 0x000fe20003f05270 */
[----:B------:R-:W-:Y:S01]  /*4b90*/  VIADD R3, R13, 0x5 ;  /* 0x000000050d037836 */ /* 0x000fe20000000000 */
[----:B------:R-:W-:Y:S01]  /*4ba0*/  P2R R43, PR, RZ, 0x4 ;  /* 0x00000004ff2b7803 */ /* 0x000fe20000000000 */
[----:B------:R-:W-:Y:S02]  /*4bb0*/  VIADD R7, R8, 0x1 ;  /* 0x0000000108077836 */ /* 0x000fe40000000000 */
[----:B------:R-:W-:Y:S01]  /*4bc0*/  @!P2 IMAD.MOV R7, RZ, RZ, R8 ;  /* 0x000000ffff07a224 */ /* 0x000fe200078e0208 */
[-C--:B------:R-:W-:Y:S01]  /*4bd0*/  ISETP.GE.OR P2, PT, R3, R0.reuse, P0 ;  /* 0x000000000300720c */ /* 0x080fe20000746670 */
[----:B------:R-:W-:Y:S01]  /*4be0*/  VIADD R3, R13, 0x6 ;  /* 0x000000060d037836 */ /* 0x000fe20000000000 */
[----:B------:R-:W-:Y:S01]  /*4bf0*/  ISETP.NE.AND P0, PT, R18, R17, PT ;  /* 0x000000111200720c */ /* 0x000fe20003f05270 */
[----:B------:R-:W-:Y:S01]  /*4c00*/  VIADD R6, R7, 0x1 ;  /* 0x0000000107067836 */ /* 0x000fe20000000000 */
[----:B------:R-:W-:Y:S01]  /*4c10*/  P2R R42, PR, RZ, 0x2 ;  /* 0x00000002ff2a7803 */ /* 0x000fe20000000000 */
[----:B------:R-:W-:Y:S01]  /*4c20*/  @!P1 IMAD.MOV R6, RZ, RZ, R7 ;  /* 0x000000ffff069224 */ /* 0x000fe200078e0207 */
[----:B------:R-:W-:Y:S01]  /*4c30*/  ISETP.GE.OR P1, PT, R3, R0, P0 ;  /* 0x000000000300720c */ /* 0x000fe20000726670 */
[----:B------:R-:W-:Y:S01]  /*4c40*/  VIADD R3, R13, 0x7 ;  /* 0x000000070d037836 */ /* 0x000fe20000000000 */
[----:B------:R-:W-:Y:S01]  /*4c50*/  ISETP.NE.AND P6, PT, R17, R16, PT ;  /* 0x000000101100720c */ /* 0x000fe20003fc5270 */
[----:B------:R-:W-:Y:S01]  /*4c60*/  VIADD R5, R6, 0x1 ;  /* 0x0000000106057836 */ /* 0x000fe20000000000 */
[----:B------:R-:W-:Y:S01]  /*4c70*/  P2R R41, PR, RZ, 0x4 ;  /* 0x00000004ff297803 */ /* 0x000fe20000000000 */
[----:B------:R-:W-:Y:S01]  /*4c80*/  VIADD R15, R13, 0x8 ;  /* 0x000000080d0f7836 */ /* 0x000fe20000000000 */
[----:B------:R-:W-:Y:S01]  /*4c90*/  ISETP.GE.OR P6, PT, R3, R0, P6 ;  /* 0x000000000300720c */ /* 0x000fe200037c6670 */
[----:B------:R-:W-:Y:S01]  /*4ca0*/  @!P2 IMAD.MOV R5, RZ, RZ, R6 ;  /* 0x000000ffff05a224 */ /* 0x000fe200078e0206 */
[----:B------:R-:W-:-:S02]  /*4cb0*/  ISETP.NE.AND P2, PT, R16, R11, PT ;  /* 0x0000000b1000720c */ /* 0x000fc40003f45270 */
[----:B------:R-:W-:Y:S01]  /*4cc0*/  P2R R45, PR, RZ, 0x2 ;  /* 0x00000002ff2d7803 */ /* 0x000fe20000000000 */
[----:B------:R-:W-:Y:S01]  /*4cd0*/  VIADD R4, R5, 0x1 ;  /* 0x0000000105047836 */ /* 0x000fe20000000000 */
[----:B------:R-:W-:Y:S01]  /*4ce0*/  ISETP.GE.OR P2, PT, R15, R0, P2 ;  /* 0x000000000f00720c */ /* 0x000fe20001746670 */
[----:B------:R-:W-:Y:S01]  /*4cf0*/  @!P1 IMAD.MOV R4, RZ, RZ, R5 ;  /* 0x000000ffff049224 */ /* 0x000fe200078e0205 */
[----:B------:R-:W-:Y:S01]  /*4d00*/  ISETP.NE.AND P1, PT, R11, R10, PT ;  /* 0x0000000a0b00720c */ /* 0x000fe20003f25270 */
[C---:B------:R-:W-:Y:S01]  /*4d10*/  VIADD R15, R13.reuse, 0x9 ;  /* 0x000000090d0f7836 */ /* 0x040fe20000000000 */
[----:B------:R-:W-:Y:S01]  /*4d20*/  P2R R2, PR, RZ, 0x10 ;  /* 0x00000010ff027803 */ /* 0x000fe20000000000 */
[----:B------:R-:W-:Y:S01]  /*4d30*/  VIADD R13, R13, 0xa ;  /* 0x0000000a0d0d7836 */ /* 0x000fe20000000000 */
[----:B------:R-:W-:Y:S02]  /*4d40*/  ISETP.NE.AND P0, PT, R10, R29, PT ;  /* 0x0000001d0a00720c */ /* 0x000fe40003f05270 */
[----:B------:R-:W-:Y:S01]  /*4d50*/  ISETP.GE.OR P1, PT, R15, R0, P1 ;  /* 0x000000000f00720c */ /* 0x000fe20000f26670 */
[----:B------:R-:W-:-:S02]  /*4d60*/  VIADD R3, R4, 0x1 ;  /* 0x0000000104037836 */ /* 0x000fc40000000000 */
[----:B------:R-:W-:Y:S01]  /*4d70*/  @!P6 IMAD.MOV R3, RZ, RZ, R4 ;  /* 0x000000ffff03e224 */ /* 0x000fe200078e0204 */
[----:B------:R-:W-:Y:S01]  /*4d80*/  ISETP.GE.OR P0, PT, R13, R0, P0 ;  /* 0x000000000d00720c */ /* 0x000fe20000706670 */
[----:B------:R0:W-:Y:S02]  /*4d90*/  STL [R1], R2 ;  /* 0x0000000201007387 */ /* 0x0001e40000100800 */
[----:B0-----:R-:W-:Y:S02]  /*4da0*/  VIADD R2, R3, 0x1 ;  /* 0x0000000103027836 */ /* 0x001fe40000000000 */
        /* <DEDUP_REMOVED lines=19> */
[----:B------:R-:W-:Y:S06]  /*4ee0*/  BAR.SYNC.DEFER_BLOCKING 0x0 ;  /* 0x0000000000007b1d */ /* 0x000fec0000010000 */
[----:B------:R-:W0:Y:S01]  /*4ef0*/  LDS.64 R12, [UR4] ;  /* 0x00000004ff0c7984 */ /* 0x000e220008000a00 */
[----:B------:R-:W-:-:S04]  /*4f00*/  ISETP.NE.AND P4, PT, R28, RZ, PT ;  /* 0x000000ff1c00720c */ /* 0x000fc80003f85270 */
[----:B------:R-:W-:Y:S02]  /*4f10*/  SEL R15, R31, RZ, P4 ;  /* 0x000000ff1f0f7207 */ /* 0x000fe40002000000 */
[----:B------:R-:W-:-:S03]  /*4f20*/  ISETP.GE.U32.AND P4, PT, R27, 0x20, PT ;  /* 0x000000201b00780c */ /* 0x000fc60003f86070 */
[----:B0-----:R-:W-:-:S05]  /*4f30*/  IMAD.IADD R20, R12, 0x1, R15 ;  /* 0x000000010c147824 */ /* 0x001fca00078e020f */
[----:B------:R-:W-:Y:S02]  /*4f40*/  SEL R40, R31, R20, !P4 ;  /* 0x000000141f287207 */ /* 0x000fe40006000000 */
[----:B------:R-:W-:Y:S01]  /*4f50*/  ISETP.GT.U32.AND P4, PT, R27, 0x1f, PT ;  /* 0x0000001f1b00780c */ /* 0x000fe20003f84070 */
[----:B------:R-:W-:-:S12]  /*4f60*/  IMAD.IADD R13, R12, 0x1, R13 ;  /* 0x000000010c0d7824 */ /* 0x000fd800078e020d */
[----:B------:R-:W-:Y:S05]  /*4f70*/  @P4 BRA `(.L_x_10191) ;  /* 0x0000000800644947 */ /* 0x000fea0003800000 */
[----:B------:R-:W0:Y:S01]  /*4f80*/  S2R R28, SR_CTAID.X ;  /* 0x00000000001c7919 */ /* 0x000e220000002500 */
[----:B------:R-:W0:Y:S01]  /*4f90*/  LDC.64 R22, c[0x0][0x3a8] ;  /* 0x0000ea00ff167b82 */ /* 0x000e220000000a00 */
[----:B------:R-:W-:Y:S02]  /*4fa0*/  ISETP.NE.AND P4, PT, R27, RZ, PT ;  /* 0x000000ff1b00720c */ /* 0x000fe40003f85270 */
[----:B------:R-:W-:-:S11]  /*4fb0*/  LOP3.LUT R36, RZ, R27, RZ, 0x33, !PT ;  /* 0x0000001bff247212 */ /* 0x000fd600078e33ff */
[----:B------:R-:W-:Y:S01]  /*4fc0*/  @!P4 IMAD.MOV.U32 R12, RZ, RZ, 0x64 ;  /* 0x00000064ff0cc424 */ /* 0x000fe200078e00ff */
[----:B------:R-:W-:Y:S01]  /*4fd0*/  @!P4 STS [UR4+0x2c], R13 ;  /* 0x00002c0dff00c988 */ /* 0x000fe20008000804 */
[----:B0-----:R-:W-:-:S05]  /*4fe0*/  IMAD.WIDE.U32 R22, R28, 0x8, R22 ;  /* 0x000000081c167825 */ /* 0x001fca00078e0016 */
[----:B------:R0:W-:Y:S02]  /*4ff0*/  @!P4 ST.E.64.STRONG.GPU desc[UR8][R22.64+0x100], R12 ;  /* 0x0001000c1600c985 */ /* 0x0001e4000c10fb08 */
[----:B0-----:R-:W0:Y:S02]  /*5000*/  LDC R12, c[0x0][0x370] ;  /* 0x0000dc00ff0c7b82 */ /* 0x001e240000000800 */
[----:B0-----:R-:W-:-:S13]  /*5010*/  ISETP.GT.U32.AND P5, PT, R12, 0x1f3, PT ;  /* 0x000001f30c00780c */ /* 0x001fda0003fa4070 */
[----:B------:R-:W-:Y:S05]  /*5020*/  @P5 BRA `(.L_x_10192) ;  /* 0x0000000000085947 */ /* 0x000fea0003800000 */
[----:B------:R0:W-:Y:S06]  /*5030*/  MEMBAR.SC.CTA ;  /* 0x0000000000007992 */ /* 0x0001ec0000000000 */
[----:B0-----:R-:W-:Y:S05]  /*5040*/  BRA `(.L_x_10193) ;  /* 0x0000000000087947 */ /* 0x001fea0003800000 */
.L_x_10192:
[----:B------:R-:W-:Y:S05]  /*5050*/  NANOSLEEP 0x1c2 ;  /* 0x000001c20000795d */ /* 0x000fea0003800000 */
[----:B------:R-:W-:Y:S01]  /*5060*/  NOP ;  /* 0x0000000000007918 */ /* 0x000fe20000000000 */
.L_x_10193:
[----:B------:R-:W-:-:S05]  /*5070*/  IMAD.WIDE R22, R36, 0x8, R22 ;  /* 0x0000000824167825 */ /* 0x000fca00078e0216 */
[----:B------:R-:W2:Y:S01]  /*5080*/  LD.E.64.STRONG.GPU R14, desc[UR8][R22.64+0x100] ;  /* 0x00010008160e7980 */ /* 0x000ea2000c10fb00 */
[----:B------:R-:W-:Y:S01]  /*5090*/  UMOV UR5, 0xffffffff ;  /* 0xffffffff00057882 */ /* 0x000fe20000000000 */
[----:B--2---:R-:W-:Y:S02]  /*50a0*/  ISETP.NE.AND P4, PT, R14, 0x63, PT ;  /* 0x000000630e00780c */ /* 0x004fe40003f85270 */
[----:B------:R-:W-:Y:S11]  /*50b0*/  BRA.DIV UR5, `(.L_x_10194) ;  /* 0x0000001e05c07947 */ /* 0x000ff6000b800000 */
[----:B------:R-:W-:-:S13]  /*50c0*/  VOTE.ANY P4, !P4 ;  /* 0x0000000000ff7806 */ /* 0x000fda0006080100 */
.L_x_10252:
[----:B------:R-:W-:Y:S05]  /*50d0*/  @!P4 BRA `(.L_x_10195) ;  /* 0x000000000030c947 */ /* 0x000fea0003800000 */
.L_x_10199:
[----:B------:R-:W-:Y:S05]  /*50e0*/  YIELD ;  /* 0x0000000000007946 */ /* 0x000fea0003800000 */
[----:B------:R-:W-:Y:S05]  /*50f0*/  @P5 BRA `(.L_x_10196) ;  /* 0x0000000000085947 */ /* 0x000fea0003800000 */
[----:B------:R0:W-:Y:S06]  /*5100*/  MEMBAR.SC.CTA ;  /* 0x0000000000007992 */ /* 0x0001ec0000000000 */
[----:B0-----:R-:W-:Y:S05]  /*5110*/  BRA `(.L_x_10197) ;  /* 0x0000000000087947 */ /* 0x001fea0003800000 */
.L_x_10196:
[----:B------:R-:W-:Y:S05]  /*5120*/  NANOSLEEP 0x15e ;  /* 0x0000015e0000795d */ /* 0x000fea0003800000 */
[----:B------:R-:W-:Y:S01]  /*5130*/  NOP ;  /* 0x0000000000007918 */ /* 0x000fe20000000000 */
.L_x_10197:
[----:B------:R-:W2:Y:S01]  /*5140*/  LD.E.64.STRONG.GPU R14, desc[UR8][R22.64+0x100] ;  /* 0x00010008160e7980 */ /* 0x000ea2000c10fb00 */
[----:B------:R-:W-:Y:S01]  /*5150*/  UMOV UR5, 0xffffffff ;  /* 0xffffffff00057882 */ /* 0x000fe20000000000 */
[----:B--2---:R-:W-:Y:S02]  /*5160*/  ISETP.NE.AND P4, PT, R14, 0x63, PT ;  /* 0x000000630e00780c */ /* 0x004fe40003f85270 */
[----:B------:R-:W-:Y:S11]  /*5170*/  BRA.DIV UR5, `(.L_x_10198) ;  /* 0x0000001e05b07947 */ /* 0x000ff6000b800000 */
[----:B------:R-:W-:-:S13]  /*5180*/  VOTE.ANY P4, !P4 ;  /* 0x0000000000ff7806 */ /* 0x000fda0006080100 */
.L_x_10255:
[----:B------:R-:W-:Y:S05]  /*5190*/  @P4 BRA `(.L_x_10199) ;  /* 0xfffffffc00d04947 */ /* 0x000fea000383ffff */
.L_x_10195:
[----:B------:R-:W-:Y:S01]  /*51a0*/  UMOV UR5, 0xffffffff ;  /* 0xffffffff00057882 */ /* 0x000fe20000000000 */
[----:B------:R-:W-:Y:S02]  /*51b0*/  ISETP.NE.AND P4, PT, R14, 0x65, PT ;  /* 0x000000650e00780c */ /* 0x000fe40003f85270 */
[----:B------:R-:W-:Y:S11]  /*51c0*/  BRA.DIV UR5, `(.L_x_10200) ;  /* 0x0000001e05bc7947 */ /* 0x000ff6000b800000 */
[----:B------:R-:W0:Y:S01]  /*51d0*/  S2R R22, SR_GEMASK ;  /* 0x0000000000167919 */ /* 0x000e220000003c00 */
[----:B------:R-:W-:Y:S01]  /*51e0*/  VOTE.ANY R20, PT, !P4 ;  /* 0x0000000000147806 */ /* 0x000fe200060e0100 */
[----:B------:R-:W1:Y:S03]  /*51f0*/  S2R R25, SR_LANEID ;  /* 0x0000000000197919 */ /* 0x000e660000000000 */
[----:B0-----:R-:W-:Y:S01]  /*5200*/  LOP3.LUT R20, R20, 0x80000000, R22, 0xec, !PT ;  /* 0x8000000014147812 */ /* 0x001fe200078eec16 */
[----:B-1----:R-:W-:-:S04]  /*5210*/  VIADD R32, R25, 0x2 ;  /* 0x0000000219207836 */ /* 0x002fc80000000000 */
[----:B------:R-:W-:Y:S02]  /*5220*/  VIADD R23, R20, 0xffffffff ;  /* 0xffffffff14177836 */ /* 0x000fe40000000000 */
[----:B------:R-:W-:-:S03]  /*5230*/  VIADD R31, R25, 0x4 ;  /* 0x00000004191f7836 */ /* 0x000fc60000000000 */
        /* <DEDUP_REMOVED lines=17> */
[----:B------:R-:W-:Y:S02]  /*5350*/  VIADD R33, R25, 0x10 ;  /* 0x0000001019217836 */ /* 0x000fe40000000000 */
[----:B------:R-:W1:Y:S01]  /*5360*/  S2R R25, SR_CTAID.X ;  /* 0x0000000000197919 */ /* 0x000e620000002500 */
[----:B------:R-:W2:Y:S02]  /*5370*/  SHFL.DOWN PT, R28, R15, 0x8, R35 ;  /* 0x090000000f1c7989 */ /* 0x000ea400000e0023 */
[----:B--2---:R-:W-:Y:S02]  /*5380*/  SEL R20, R28, RZ, !P4 ;  /* 0x000000ff1c147207 */ /* 0x004fe40006000000 */
[----:B0-----:R-:W-:Y:S01]  /*5390*/  IADD3 R34, P4, PT, R22, 0x100, RZ ;  /* 0x0000010016227810 */ /* 0x001fe20007f9e0ff */
[----:B-1----:R-:W-:-:S02]  /*53a0*/  IMAD.IADD R36, R36, 0x1, R25 ;  /* 0x0000000124247824 */ /* 0x002fc400078e0219 */
        /* <DEDUP_REMOVED lines=8> */
.L_x_10264:
[----:B------:R-:W-:Y:S05]  /*5430*/  @!P4 BRA `(.L_x_10201) ;  /* 0x0000000000e4c947 */ /* 0x000fea0003800000 */
.L_x_10209:
        /* <DEDUP_REMOVED lines=9> */
.L_x_10267:
[----:B------:R-:W-:Y:S05]  /*54d0*/  @!P4 BRA `(.L_x_10203) ;  /* 0x000000000034c947 */ /* 0x000fea0003800000 */
[----:B------:R-:W-:-:S13]  /*54e0*/  ISETP.GT.U32.AND P5, PT, R12, 0x1f3, PT ;  /* 0x000001f30c00780c */ /* 0x000fda0003fa4070 */
.L_x_10207:
[----:B------:R-:W-:Y:S05]  /*54f0*/  YIELD ;  /* 0x0000000000007946 */ /* 0x000fea0003800000 */
[----:B------:R-:W-:Y:S05]  /*5500*/  @P5 BRA `(.L_x_10204) ;  /* 0x0000000000085947 */ /* 0x000fea0003800000 */
[----:B------:R0:W-:Y:S06]  /*5510*/  MEMBAR.SC.CTA ;  /* 0x0000000000007992 */ /* 0x0001ec0000000000 */
[----:B0-----:R-:W-:Y:S05]  /*5520*/  BRA `(.L_x_10205) ;  /* 0x0000000000087947 */ /* 0x001fea0003800000 */
.L_x_10204:
[----:B------:R-:W-:Y:S05]  /*5530*/  NANOSLEEP 0x15e ;  /* 0x0000015e0000795d */ /* 0x000fea0003800000 */
[----:B------:R-:W-:Y:S01]  /*5540*/  NOP ;  /* 0x0000000000007918 */ /* 0x000fe20000000000 */
.L_x_10205:
[----:B------:R-:W2:Y:S01]  /*5550*/  LD.E.64.STRONG.GPU R14, desc[UR8][R22.64+-0x100] ;  /* 0xffff0008160e7980 */ /* 0x000ea2000c10fb00 */
[----:B------:R-:W-:Y:S01]  /*5560*/  UMOV UR5, 0xffffffff ;  /* 0xffffffff00057882 */ /* 0x000fe20000000000 */
[----:B--2---:R-:W-:Y:S02]  /*5570*/  ISETP.NE.AND P4, PT, R14, 0x63, PT ;  /* 0x000000630e00780c */ /* 0x004fe40003f85270 */
[----:B------:R-:W-:Y:S11]  /*5580*/  BRA.DIV UR5, `(.L_x_10206) ;  /* 0x0000002205007947 */ /* 0x000ff6000b800000 */
[----:B------:R-:W-:-:S13]  /*5590*/  VOTE.ANY P4, !P4 ;  /* 0x0000000000ff7806 */ /* 0x000fda0006080100 */
.L_x_10270:
[----:B------:R-:W-:Y:S05]  /*55a0*/  @P4 BRA `(.L_x_10207) ;  /* 0xfffffffc00d04947 */ /* 0x000fea000383ffff */
.L_x_10203:
[----:B------:R-:W-:Y:S01]  /*55b0*/  UMOV UR5, 0xffffffff ;  /* 0xffffffff00057882 */ /* 0x000fe20000000000 */
[----:B------:R-:W-:Y:S02]  /*55c0*/  ISETP.NE.AND P4, PT, R14, 0x65, PT ;  /* 0x000000650e00780c */ /* 0x000fe40003f85270 */
[----:B------:R-:W-:Y:S11]  /*55d0*/  BRA.DIV UR5, `(.L_x_10208) ;  /* 0x00000022050c7947 */ /* 0x000ff6000b800000 */
[----:B------:R-:W0:Y:S01]  /*55e0*/  S2R R22, SR_GEMASK ;  /* 0x0000000000167919 */ /* 0x000e220000003c00 */
[----:B------:R-:W-:Y:S01]  /*55f0*/  VOTE.ANY R20, PT, !P4 ;  /* 0x0000000000147806 */ /* 0x000fe200060e0100 */
[----:B------:R-:W-:Y:S01]  /*5600*/  VIADD R36, R36, 0xffffffe0 ;  /* 0xffffffe024247836 */ /* 0x000fe20000000000 */
[----:B------:R-:W1:Y:S02]  /*5610*/  S2R R23, SR_LANEID ;  /* 0x0000000000177919 */ /* 0x000e640000000000 */
[----:B0-----:R-:W-:-:S05]  /*5620*/  LOP3.LUT R20, R20, 0x80000000, R22, 0xec, !PT ;  /* 0x8000000014147812 */ /* 0x001fca00078eec16 */
[----:B------:R-:W-:-:S05]  /*5630*/  VIADD R22, R20, 0xffffffff ;  /* 0xffffffff14167836 */ /* 0x000fca0000000000 */
[----:B------:R-:W-:-:S06]  /*5640*/  LOP3.LUT R22, R20, R22, RZ, 0xc, !PT ;  /* 0x0000001614167212 */ /* 0x000fcc00078e0cff */
[----:B------:R-:W0:Y:S02]  /*5650*/  POPC R22, R22 ;  /* 0x0000001600167309 */ /* 0x000e240000000000 */
[----:B0-----:R-:W0:Y:S01]  /*5660*/  SHFL.DOWN PT, R28, R15, 0x1, R22 ;  /* 0x082000000f1c7989 */ /* 0x001e2200000e0016 */
[----:B-1----:R-:W-:-:S04]  /*5670*/  ISETP.GE.AND P4, PT, R23, R22, PT ;  /* 0x000000161700720c */ /* 0x002fc80003f86270 */
        /* <DEDUP_REMOVED lines=20> */
.L_x_10279:
[----:B------:R-:W-:Y:S05]  /*57c0*/  @P4 BRA `(.L_x_10209) ;  /* 0xfffffffc001c4947 */ /* 0x000fea000383ffff */
.L_x_10201:
[----:B------:R-:W-:Y:S01]  /*57d0*/  ISETP.NE.AND P4, PT, R27, RZ, PT ;  /* 0x000000ff1b00720c */ /* 0x000fe20003f85270 */
[----:B------:R-:W0:Y:S01]  /*57e0*/  S2R R22, SR_CTAID.X ;  /* 0x0000000000167919 */ /* 0x000e220000002500 */
[----:B------:R-:W0:Y:S01]  /*57f0*/  LDC.64 R14, c[0x0][0x3a8] ;  /* 0x0000ea00ff0e7b82 */ /* 0x000e220000000a00 */
[----:B------:R-:W1:Y:S10]  /*5800*/  S2R R25, SR_LANEID ;  /* 0x0000000000197919 */ /* 0x000e740000000000 */
[----:B------:R-:W2:Y:S01]  /*5810*/  @!P4 S2R R23, SR_CgaCtaId ;  /* 0x000000000017c919 */ /* 0x000ea20000008800 */
[----:B------:R-:W-:Y:S01]  /*5820*/  @!P4 MOV R20, 0x400 ;  /* 0x000004000014c802 */ /* 0x000fe20000000f00 */
[----:B------:R-:W-:-:S02]  /*5830*/  @!P4 IMAD.IADD R13, R13, 0x1, R35 ;  /* 0x000000010d0dc824 */ /* 0x000fc400078e0223 */
[----:B------:R-:W-:Y:S02]  /*5840*/  @!P4 IMAD.MOV.U32 R12, RZ, RZ, 0x65 ;  /* 0x00000065ff0cc424 */ /* 0x000fe400078e00ff */
[----:B0-----:R-:W-:-:S05]  /*5850*/  IMAD.WIDE.U32 R14, R22, 0x8, R14 ;  /* 0x00000008160e7825 */ /* 0x001fca00078e000e */
[----:B------:R0:W-:Y:S01]  /*5860*/  @!P4 ST.E.64.STRONG.GPU desc[UR8][R14.64+0x100], R12 ;  /* 0x0001000c0e00c985 */ /* 0x0001e2000c10fb08 */
[----:B--2---:R-:W-:-:S05]  /*5870*/  @!P4 LEA R22, R23, R20, 0x18 ;  /* 0x000000141716c211 */ /* 0x004fca00078ec0ff */
[----:B------:R0:W-:Y:S04]  /*5880*/  @!P4 STS [R22+0x28], R13 ;  /* 0x0000280d1600c388 */ /* 0x0001e80000000800 */
[----:B------:R0:W-:Y:S01]  /*5890*/  @!P4 STS [R22+0x24], R35 ;  /* 0x000024231600c388 */ /* 0x0001e20000000800 */
[----:B-1----:R-:W-:-:S13]  /*58a0*/  ISETP.NE.AND P4, PT, R25, RZ, PT ;  /* 0x000000ff1900720c */ /* 0x002fda0003f85270 */
[----:B------:R-:W1:Y:S01]  /*58b0*/  @!P4 S2R R23, SR_CgaCtaId ;  /* 0x000000000017c919 */ /* 0x000e620000008800 */
[----:B------:R-:W-:-:S04]  /*58c0*/  @!P4 MOV R20, 0x400 ;  /* 0x000004000014c802 */ /* 0x000fc80000000f00 */
[----:B-1----:R-:W-:Y:S01]  /*58d0*/  @!P4 LEA R28, R23, R20, 0x18 ;  /* 0x00000014171cc211 */ /* 0x002fe200078ec0ff */
[----:B------:R-:W-:Y:S02]  /*58e0*/  IMAD.MOV.U32 R20, RZ, RZ, R40 ;  /* 0x000000ffff147224 */ /* 0x000fe400078e0028 */
[----:B------:R-:W-:Y:S02]  /*58f0*/  @!P4 IMAD.MOV.U32 R20, RZ, RZ, R35 ;  /* 0x000000ffff14c224 */ /* 0x000fe400078e0023 */
[----:B------:R0:W-:Y:S05]  /*5900*/  @!P4 STS [R28+0xc], R35 ;  /* 0x00000c231c00c388 */ /* 0x0001ea0000000800 */
.L_x_10191:
[----:B0-----:R-:W0:Y:S01]  /*5910*/  S2R R12, SR_CTAID.X ;  /* 0x00000000000c7919 */ /* 0x001e220000002500 */
[----:B------:R-:W1:Y:S01]  /*5920*/  LDCU UR5, c[0x0][0x3a0] ;  /* 0x00007400ff0577ac */ /* 0x000e620008000800 */
[----:B------:R-:W-:Y:S01]  /*5930*/  ISETP.NE.AND P4, PT, R27, RZ, PT ;  /* 0x000000ff1b00720c */ /* 0x000fe20003f85270 */
[----:B0-----:R-:W-:-:S05]  /*5940*/  IMAD R22, R12, 0x2c0, RZ ;  /* 0x000002c00c167824 */ /* 0x001fca00078e02ff */
[----:B-1----:R-:W-:Y:S01]  /*5950*/  IADD3 R23, PT, PT, -R22, UR5, RZ ;  /* 0x0000000516177c10 */ /* 0x002fe2000fffe1ff */
[----:B------:R-:W-:Y:S05]  /*5960*/  WARPSYNC.ALL ;  /* 0x0000000000007948 */ /* 0x000fea0003800000 */
[----:B------:R-:W2:Y:S01]  /*5970*/  LDL.LU R31, [R1] ;  /* 0x00000000011f7983 */ /* 0x000ea20000300800 */
[----:B------:R-:W0:Y:S01]  /*5980*/  S2UR UR5, SR_CgaCtaId ;  /* 0x00000000000579c3 */ /* 0x000e220000008800 */
[----:B------:R-:W-:Y:S01]  /*5990*/  UMOV UR4, 0x400 ;  /* 0x0000040000047882 */ /* 0x000fe20000000000 */
[----:B------:R-:W-:Y:S01]  /*59a0*/  P2R R30, PR, RZ, 0x2 ;  /* 0x00000002ff1e7803 */ /* 0x000fe20000000000 */
[----:B------:R-:W-:Y:S05]  /*59b0*/  BSSY.RECONVERGENT B0, `(.L_x_10210) ;  /* 0x00000bf000007945 */ /* 0x000fea0003800200 */
[----:B------:R-:W-:Y:S01]  /*59c0*/  BAR.SYNC.DEFER_BLOCKING 0x0 ;  /* 0x0000000000007b1d */ /* 0x000fe20000010000 */
[----:B------:R-:W-:-:S02]  /*59d0*/  ISETP.NE.AND P1, PT, R44, RZ, PT ;  /* 0x000000ff2c00720c */ /* 0x000fc40003f25270 */
[----:B------:R-:W-:Y:S02]  /*59e0*/  P2R R28, PR, RZ, 0x1 ;  /* 0x00000001ff1c7803 */ /* 0x000fe40000000000 */
[----:B------:R-:W-:Y:S02]  /*59f0*/  ISETP.NE.AND P0, PT, R43, RZ, PT ;  /* 0x000000ff2b00720c */ /* 0x000fe40003f05270 */
[----:B------:R-:W-:Y:S02]  /*5a00*/  ISETP.NE.AND P5, PT, R41, RZ, PT ;  /* 0x000000ff2900720c */ /* 0x000fe40003fa5270 */
[----:B------:R-:W-:Y:S01]  /*5a10*/  IADD3 R23, PT, PT, -R23, 0x2c0, RZ ;  /* 0x000002c017177810 */ /* 0x000fe20007ffe1ff */
[----:B0-----:R-:W-:-:S09]  /*5a20*/  ULEA UR4, UR5, UR4, 0x18 ;  /* 0x0000000405047291 */ /* 0x001fd2000f8ec0ff */
[----:B------:R-:W0:Y:S02]  /*5a30*/  @P4 LDS R13, [UR4+0xc] ;  /* 0x00000c04ff0d4984 */ /* 0x000e240008000800 */
[----:B0-----:R-:W-:Y:S01]  /*5a40*/  @P4 IMAD.IADD R20, R20, 0x1, R13 ;  /* 0x0000000114144824 */ /* 0x001fe200078e020d */
[----:B------:R-:W-:Y:S01]  /*5a50*/  ISETP.NE.AND P4, PT, R42, RZ, PT ;  /* 0x000000ff2a00720c */ /* 0x000fe20003f85270 */
[----:B------:R-:W0:Y:S02]  /*5a60*/  LDS.128 R12, [UR4+0x20] ;  /* 0x00002004ff0c7984 */ /* 0x000e240008000c00 */
[--C-:B------:R-:W-:Y:S02]  /*5a70*/  IMAD.IADD R8, R8, 0x1, R20.reuse ;  /* 0x0000000108087824 */ /* 0x100fe400078e0214 */
[--C-:B------:R-:W-:Y:S02]  /*5a80*/  IMAD.IADD R4, R4, 0x1, R20.reuse ;  /* 0x0000000104047824 */ /* 0x100fe400078e0214 */
[----:B------:R-:W-:-:S02]  /*5a90*/  IMAD.IADD R2, R2, 0x1, R20 ;  /* 0x0000000102027824 */ /* 0x000fc400078e0214 */
[----:B0-----:R-:W-:Y:S01]  /*5aa0*/  @P3 IMAD.IADD R12, R20, 0x1, -R13 ;  /* 0x00000001140c3824 */ /* 0x001fe200078e0a0d */
[----:B------:R-:W-:Y:S01]  /*5ab0*/  @P1 IADD3 R39, PT, PT, -R13, R20, R39 ;  /* 0x000000140d271210 */ /* 0x000fe20007ffe127 */
[----:B------:R-:W-:-:S03]  /*5ac0*/  @P0 IMAD.IADD R8, R8, 0x1, -R13 ;  /* 0x0000000108080824 */ /* 0x000fc600078e0a0d */
[----:B------:R-:W-:Y:S01]  /*5ad0*/  @P3 LEA R25, R12, UR4, 0x2 ;  /* 0x000000040c193c11 */ /* 0x000fe2000f8e10ff */
[----:B------:R-:W-:Y:S01]  /*5ae0*/  BAR.SYNC.DEFER_BLOCKING 0x0 ;  /* 0x0000000000007b1d */ /* 0x000fe20000010000 */
[----:B------:R-:W-:Y:S01]  /*5af0*/  IMAD.IADD R12, R9, 0x1, R20 ;  /* 0x00000001090c7824 */ /* 0x000fe200078e0214 */
[----:B------:R-:W-:Y:S02]  /*5b00*/  @P1 LEA R39, R39, UR4, 0x2 ;  /* 0x0000000427271c11 */ /* 0x000fe4000f8e10ff */
[----:B------:R-:W-:Y:S02]  /*5b10*/  @P0 LEA R8, R8, UR4, 0x2 ;  /* 0x0000000408080c11 */ /* 0x000fe4000f8e10ff */
[----:B------:R-:W-:Y:S04]  /*5b20*/  @P3 STS [R25], R38 ;  /* 0x0000002619003388 */ /* 0x000fe80000000800 */
[----:B------:R-:W-:Y:S01]  /*5b30*/  @P1 STS [R39], R26 ;  /* 0x0000001a27001388 */ /* 0x000fe20000000800 */
[----:B------:R-:W-:-:S02]  /*5b40*/  ISETP.NE.AND P1, PT, R30, RZ, PT ;  /* 0x000000ff1e00720c */ /* 0x000fc40003f25270 */
[----:B--2---:R-:W-:-:S13]  /*5b50*/  ISETP.NE.AND P3, PT, R31, RZ, PT ;  /* 0x000000ff1f00720c */ /* 0x004fda0003f65270 */
[----:B------:R-:W-:Y:S02]  /*5b60*/  @P3 IMAD.IADD R9, R12, 0x1, -R13 ;  /* 0x000000010c093824 */ /* 0x000fe400078e0a0d */
[----:B------:R-:W-:-:S03]  /*5b70*/  IMAD.IADD R12, R7, 0x1, R20 ;  /* 0x00000001070c7824 */ /* 0x000fc600078e0214 */
[----:B------:R-:W-:-:S05]  /*5b80*/  @P3 LEA R9, R9, UR4, 0x2 ;  /* 0x0000000409093c11 */ /* 0x000fca000f8e10ff */
[----:B------:R0:W-:Y:S01]  /*5b90*/  @P3 STS [R9], R24 ;  /* 0x0000001809003388 */ /* 0x0001e20000000800 */
[----:B------:R-:W-:-:S03]  /*5ba0*/  ISETP.NE.AND P3, PT, R45, RZ, PT ;  /* 0x000000ff2d00720c */ /* 0x000fc60003f65270 */
[----:B------:R1:W-:Y:S01]  /*5bb0*/  @P0 STS [R8], R21 ;  /* 0x0000001508000388 */ /* 0x0003e20000000800 */
[----:B------:R-:W-:Y:S02]  /*5bc0*/  ISETP.NE.AND P0, PT, R28, RZ, PT ;  /* 0x000000ff1c00720c */ /* 0x000fe40003f05270 */
[----:B------:R-:W-:Y:S01]  /*5bd0*/  IADD3 R28, PT, PT, R6, R20, RZ ;  /* 0x00000014061c7210 */ /* 0x000fe20007ffe0ff */
[--C-:B------:R-:W-:Y:S02]  /*5be0*/  @P4 IMAD.IADD R6, R12, 0x1, -R13.reuse ;  /* 0x000000010c064824 */ /* 0x100fe400078e0a0d */
[--C-:B------:R-:W-:Y:S02]  /*5bf0*/  IMAD.IADD R12, R5, 0x1, R20.reuse ;  /* 0x00000001050c7824 */ /* 0x100fe400078e0214 */
[----:B0-----:R-:W-:Y:S01]  /*5c00*/  IMAD.IADD R24, R3, 0x1, R20 ;  /* 0x0000000103187824 */ /* 0x001fe200078e0214 */
[----:B------:R-:W-:Y:S01]  /*5c10*/  @P4 LEA R6, R6, UR4, 0x2 ;  /* 0x0000000406064c11 */ /* 0x000fe2000f8e10ff */
[----:B------:R-:W-:-:S02]  /*5c20*/  @P5 IMAD.IADD R7, R28, 0x1, -R13 ;  /* 0x000000011c075824 */ /* 0x000fc400078e0a0d */
[----:B-1----:R-:W-:Y:S02]  /*5c30*/  IMAD.IADD R8, R0, 0x1, R20 ;  /* 0x0000000100087824 */ /* 0x002fe400078e0214 */
[--C-:B------:R-:W-:Y:S01]  /*5c40*/  @P3 IMAD.IADD R0, R12, 0x1, -R13.reuse ;  /* 0x000000010c003824 */ /* 0x100fe200078e0a0d */
[----:B------:R-:W-:Y:S01]  /*5c50*/  @P5 LEA R7, R7, UR4, 0x2 ;  /* 0x0000000407075c11 */ /* 0x000fe2000f8e10ff */
[--C-:B------:R-:W-:Y:S01]  /*5c60*/  @P6 IMAD.IADD R3, R4, 0x1, -R13.reuse ;  /* 0x0000000104036824 */ /* 0x100fe200078e0a0d */
[----:B------:R0:W-:Y:S01]  /*5c70*/  @P4 STS [R6], R19 ;  /* 0x0000001306004388 */ /* 0x0001e20000000800 */
[--C-:B------:R-:W-:Y:S02]  /*5c80*/  @P2 IMAD.IADD R4, R24, 0x1, -R13.reuse ;  /* 0x0000000118042824 */ /* 0x100fe400078e0a0d */
[--C-:B------:R-:W-:Y:S01]  /*5c90*/  @P1 IMAD.IADD R5, R2, 0x1, -R13.reuse ;  /* 0x0000000102051824 */ /* 0x100fe200078e0a0d */
[----:B------:R-:W-:Y:S01]  /*5ca0*/  @P3 LEA R2, R0, UR4, 0x2 ;  /* 0x0000000400023c11 */ /* 0x000fe2000f8e10ff */
[----:B------:R-:W-:Y:S01]  /*5cb0*/  @P0 IMAD.IADD R8, R8, 0x1, -R13 ;  /* 0x0000000108080824 */ /* 0x000fe200078e0a0d */
[----:B------:R-:W-:Y:S01]  /*5cc0*/  @P6 LEA R3, R3, UR4, 0x2 ;  /* 0x0000000403036c11 */ /* 0x000fe2000f8e10ff */
[----:B------:R0:W-:Y:S01]  /*5cd0*/  @P5 STS [R7], R18 ;  /* 0x0000001207005388 */ /* 0x0001e20000000800 */
[----:B------:R-:W-:Y:S01]  /*5ce0*/  @P2 LEA R4, R4, UR4, 0x2 ;  /* 0x0000000404042c11 */ /* 0x000fe2000f8e10ff */
[--C-:B------:R-:W-:Y:S01]  /*5cf0*/  IMAD.IADD R0, R15, 0x1, -R23.reuse ;  /* 0x000000010f007824 */ /* 0x100fe200078e0a17 */
[----:B------:R-:W-:Y:S01]  /*5d00*/  @P1 LEA R9, R5, UR4, 0x2 ;  /* 0x0000000405091c11 */ /* 0x000fe2000f8e10ff */
[----:B------:R0:W-:Y:S01]  /*5d10*/  @P3 STS [R2], R17 ;  /* 0x0000001102003388 */ /* 0x0001e20000000800 */
[----:B------:R-:W-:Y:S01]  /*5d20*/  @P0 LEA R8, R8, UR4, 0x2 ;  /* 0x0000000408080c11 */ /* 0x000fe2000f8e10ff */
[----:B------:R-:W-:-:S02]  /*5d30*/  IMAD.IADD R5, R14, 0x1, -R23 ;  /* 0x000000010e057824 */ /* 0x000fc400078e0a17 */
[----:B------:R0:W-:Y:S04]  /*5d40*/  @P6 STS [R3], R16 ;  /* 0x0000001003006388 */ /* 0x0001e80000000800 */
[----:B------:R0:W-:Y:S04]  /*5d50*/  @P2 STS [R4], R11 ;  /* 0x0000000b04002388 */ /* 0x0001e80000000800 */
[----:B------:R0:W-:Y:S04]  /*5d60*/  @P1 STS [R9], R10 ;  /* 0x0000000a09001388 */ /* 0x0001e80000000800 */
[----:B------:R0:W-:Y:S01]  /*5d70*/  @P0 STS [R8], R29 ;  /* 0x0000001d08000388 */ /* 0x0001e20000000800 */
[----:B------:R-:W-:Y:S01]  /*5d80*/  BAR.SYNC.DEFER_BLOCKING 0x0 ;  /* 0x0000000000007b1d */ /* 0x000fe20000010000 */
[----:B------:R-:W-:-:S13]  /*5d90*/  ISETP.GE.AND P0, PT, R27, R0, PT ;  /* 0x000000001b00720c */ /* 0x000fda0003f06270 */
[----:B0-----:R-:W-:Y:S05]  /*5da0*/  @P0 BRA `(.L_x_10211) ;  /* 0x0000000400fc0947 */ /* 0x001fea0003800000 */
[----:B------:R-:W0:Y:S01]  /*5db0*/  LDCU UR5, c[0x0][0x3a0] ;  /* 0x00007400ff0577ac */ /* 0x000e220008000800 */
[----:B------:R-:W-:Y:S01]  /*5dc0*/  IMAD.IADD R22, R22, 0x1, R27 ;  /* 0x0000000116167824 */ /* 0x000fe200078e021b */
[----:B------:R-:W-:Y:S04]  /*5dd0*/  BSSY.RECONVERGENT B1, `(.L_x_10212) ;  /* 0x0000018000017945 */ /* 0x000fe80003800200 */
[----:B0-----:R-:W-:-:S05]  /*5de0*/  IADD3 R22, PT, PT, -R22, UR5, R15 ;  /* 0x0000000516167c10 */ /* 0x001fca000fffe10f */
[----:B------:R-:W-:-:S05]  /*5df0*/  VIADD R22, R22, 0xfffffd3f ;  /* 0xfffffd3f16167836 */ /* 0x000fca0000000000 */
        /* <DEDUP_REMOVED lines=13> */
.L_x_10214:
        /* <DEDUP_REMOVED lines=8> */
.L_x_10213:
[----:B------:R-:W-:Y:S05]  /*5f50*/  BSYNC.RECONVERGENT B1 ;  /* 0x0000000000017941 */ /* 0x000fea0003800200 */
.L_x_10212:
[----:B------:R-:W-:Y:S05]  /*5f60*/  @!P1 BRA `(.L_x_10211) ;  /* 0x00000004008c9947 */ /* 0x000fea0003800000 */
[----:B------:R-:W0:Y:S01]  /*5f70*/  LDCU.64 UR6, c[0x0][0x388] ;  /* 0x00007100ff0677ac */ /* 0x000e220008000a00 */
[----:B-1----:R-:W-:Y:S01]  /*5f80*/  IMAD.IADD R2, R0, 0x1, -R27 ;  /* 0x0000000100027824 */ /* 0x002fe200078e0a1b */
[C---:B------:R-:W-:Y:S01]  /*5f90*/  LEA R4, R27.reuse, UR4, 0x2 ;  /* 0x000000041b047c11 */ /* 0x040fe2000f8e10ff */
[----:B------:R-:W-:Y:S01]  /*5fa0*/  BSSY.RECONVERGENT B1, `(.L_x_10215) ;  /* 0x0000038000017945 */ /* 0x000fe20003800200 */
[----:B------:R-:W-:Y:S01]  /*5fb0*/  IMAD.IADD R13, R27, 0x1, R13 ;  /* 0x000000011b0d7824 */ /* 0x000fe200078e020d */
[----:B------:R-:W-:Y:S02]  /*5fc0*/  PLOP3.LUT P0, PT, PT, PT, PT, 0x80, 0x8 ;  /* 0x000000000008781c */ /* 0x000fe40003f0f070 */
        /* <DEDUP_REMOVED lines=9> */
.L_x_10217:
[----:B-1----:R-:W0:Y:S01]  /*6060*/  LDS R15, [R4+-0x200] ;  /* 0xfffe0000040f7984 */ /* 0x002e220000000800 */
[----:B------:R-:W-:-:S03]  /*6070*/  IMAD.WIDE R6, R13, 0x4, R2 ;  /* 0x000000040d067825 */ /* 0x000fc600078e0202 */
[----:B------:R-:W1:Y:S01]  /*6080*/  LDS R17, [R4+-0x100] ;  /* 0xffff000004117984 */ /* 0x000e620000000800 */
[C---:B------:R-:W-:Y:S02]  /*6090*/  VIADD R9, R13.reuse, 0x100 ;  /* 0x000001000d097836 */ /* 0x040fe40000000000 */
[C---:B------:R-:W-:Y:S01]  /*60a0*/  VIADD R11, R13.reuse, 0x200 ;  /* 0x000002000d0b7836 */ /* 0x040fe20000000000 */
[----:B------:R-:W2:Y:S01]  /*60b0*/  LDS R19, [R4] ;  /* 0x0000000004137984 */ /* 0x000ea20000000800 */
[----:B------:R-:W-:Y:S02]  /*60c0*/  VIADD R41, R13, 0x300 ;  /* 0x000003000d297836 */ /* 0x000fe40000000000 */
[--C-:B------:R-:W-:Y:S01]  /*60d0*/  IMAD.WIDE R8, R9, 0x4, R2.reuse ;  /* 0x0000000409087825 */ /* 0x100fe200078e0202 */
[----:B------:R-:W3:Y:S03]  /*60e0*/  LDS R21, [R4+0x100] ;  /* 0x0001000004157984 */ /* 0x000ee60000000800 */
        /* <DEDUP_REMOVED lines=35> */
.L_x_10216:
[----:B------:R-:W-:Y:S05]  /*6320*/  BSYNC.RECONVERGENT B1 ;  /* 0x0000000000017941 */ /* 0x000fea0003800200 */
.L_x_10215:
        /* <DEDUP_REMOVED lines=27> */
.L_x_10219:
[----:B------:R-:W-:Y:S05]  /*64e0*/  BSYNC.RECONVERGENT B1 ;  /* 0x0000000000017941 */ /* 0x000fea0003800200 */
.L_x_10218:
        /* <DEDUP_REMOVED lines=11> */
.L_x_10211:
[----:B------:R-:W-:Y:S05]  /*65a0*/  BSYNC.RECONVERGENT B0 ;  /* 0x0000000000007941 */ /* 0x000fea0003800200 */
.L_x_10210:
[----:B------:R-:W-:Y:S06]  /*65b0*/  BAR.SYNC.DEFER_BLOCKING 0x0 ;  /* 0x0000000000007b1d */ /* 0x000fec0000010000 */
.L_x_10190:
[----:B------:R-:W2:Y:S02]  /*65c0*/  S2R R0, SR_TID.X ;  /* 0x0000000000007919 */ /* 0x000ea40000002100 */
[----:B--2---:R-:W-:-:S13]  /*65d0*/  ISETP.NE.AND P0, PT, R0, RZ, PT ;  /* 0x000000ff0000720c */ /* 0x004fda0003f05270 */
[----:B------:R-:W-:Y:S05]  /*65e0*/  @P0 EXIT ;  /* 0x000000000000094d */ /* 0x000fea0003800000 */
[----:B-1--4-:R-:W1:Y:S02]  /*65f0*/  LDC.64 R2, c[0x0][0x398] ;  /* 0x0000e600ff027b82 */ /* 0x012e640000000a00 */
[----:B-1----:R-:W-:Y:S01]  /*6600*/  STG.E desc[UR8][R2.64], R5 ;  /* 0x0000000502007986 */ /* 0x002fe2000c101908 */
[----:B------:R-:W-:Y:S05]  /*6610*/  EXIT ;  /* 0x000000000000794d */ /* 0x000fea0003800000 */
.L_x_10153:
[----:B------:R-:W-:Y:S01]  /*6620*/  BSSY B0, `(.L_x_10220) ;  /* 0x0000006000007945 */ /* 0x000fe20003800000 */
[----:B------:R-:W-:Y:S01]  /*6630*/  PLOP3.LUT P4, PT, P4, PT, PT, 0x8, 0x80 ;  /* 0x000000000080781c */ /* 0x000fe2000278e170 */
[----:B------:R-:W-:-:S12]  /*6640*/  IMAD.MOV.U32 R20, RZ, RZ, -0x1 ;  /* 0xffffffffff147424 */ /* 0x000fd800078e00ff */
[----:B------:R-:W-:Y:S05]  /*6650*/  WARPSYNC.COLLECTIVE R20, `(.L_x_10221) ;  /* 0x0000000014087348 */ /* 0x000fea0003c00000 */
[----:B------:R-:W-:Y:S01]  /*6660*/  VOTE.ANY P4, P4 ;  /* 0x0000000000ff7806 */ /* 0x000fe20002080100 */
[----:B------:R-:W-:-:S12]  /*6670*/  ENDCOLLECTIVE ;  /* 0x000000000000791b */ /* 0x000fd80003800000 */
.L_x_10221:
[----:B------:R-:W-:Y:S05]  /*6680*/  BSYNC B0 ;  /* 0x0000000000007941 */ /* 0x000fea0003800000 */
.L_x_10220:
[----:B------:R-:W-:Y:S05]  /*6690*/  BRA `(.L_x_10222) ;  /* 0xffffffb400087947 */ /* 0x000fea000383ffff */
.L_x_10157:
[----:B------:R-:W-:Y:S01]  /*66a0*/  BSSY B0, `(.L_x_10223) ;  /* 0x0000006000007945 */ /* 0x000fe20003800000 */
[----:B------:R-:W-:Y:S01]  /*66b0*/  PLOP3.LUT P4, PT, P4, PT, PT, 0x8, 0x80 ;  /* 0x000000000080781c */ /* 0x000fe2000278e170 */
[----:B------:R-:W-:-:S12]  /*66c0*/  IMAD.MOV.U32 R20, RZ, RZ, -0x1 ;  /* 0xffffffffff147424 */ /* 0x000fd800078e00ff */
[----:B------:R-:W-:Y:S05]  /*66d0*/  WARPSYNC.COLLECTIVE R20, `(.L_x_10224) ;  /* 0x0000000014087348 */ /* 0x000fea0003c00000 */
[----:B------:R-:W-:Y:S01]  /*66e0*/  VOTE.ANY P4, P4 ;  /* 0x0000000000ff7806 */ /* 0x000fe20002080100 */
[----:B------:R-:W-:-:S12]  /*66f0*/  ENDCOLLECTIVE ;  /* 0x000000000000791b */ /* 0x000fd80003800000 */
.L_x_10224:
[----:B------:R-:W-:Y:S05]  /*6700*/  BSYNC B0 ;  /* 0x0000000000007941 */ /* 0x000fea0003800000 */
.L_x_10223:
[----:B------:R-:W-:Y:S05]  /*6710*/  BRA `(.L_x_10225) ;  /* 0xffffffb400187947 */ /* 0x000fea000383ffff */
.L_x_10159:
[----:B------:R-:W0:Y:S01]  /*6720*/  S2R R20, SR_CTAID.X ;  /* 0x0000000000147919 */ /* 0x000e220000002500 */
[----:B------:R-:W-:Y:S01]  /*6730*/  BSSY B0, `(.L_x_10226) ;  /* 0x0000008000007945 */ /* 0x000fe20003800000 */
[----:B------:R-:W-:Y:S01]  /*6740*/  PLOP3.LUT P4, PT, P4, PT, PT, 0x8, 0x80 ;  /* 0x000000000080781c */ /* 0x000fe2000278e170 */
[----:B------:R-:W1:Y:S01]  /*6750*/  S2R R41, SR_GEMASK ;  /* 0x0000000000297919 */ /* 0x000e620000003c00 */
[----:B0-----:R-:W-:Y:S02]  /*6760*/  IMAD.IADD R37, R37, 0x1, R20 ;  /* 0x0000000125257824 */ /* 0x001fe400078e0214 */
[----:B------:R-:W-:-:S09]  /*6770*/  IMAD.MOV.U32 R20, RZ, RZ, -0x1 ;  /* 0xffffffffff147424 */ /* 0x000fd200078e00ff */
[----:B-1----:R-:W-:Y:S05]  /*6780*/  WARPSYNC.COLLECTIVE R20, `(.L_x_10227) ;  /* 0x0000000014087348 */ /* 0x002fea0003c00000 */
[----:B------:R-:W-:Y:S01]  /*6790*/  VOTE.ANY R20, PT, P4 ;  /* 0x0000000000147806 */ /* 0x000fe200020e0100 */
[----:B-1----:R-:W-:Y:S06]  /*67a0*/  ENDCOLLECTIVE ;  /* 0x000000000000791b */ /* 0x002fec0003800000 */
.L_x_10227:
[----:B------:R-:W-:Y:S05]  /*67b0*/  BSYNC B0 ;  /* 0x0000000000007941 */ /* 0x000fea0003800000 */
.L_x_10226:
[----:B------:R-:W-:Y:S01]  /*67c0*/  LOP3.LUT R20, R20, 0x80000000, R41, 0xec, !PT ;  /* 0x8000000014147812 */ /* 0x000fe200078eec29 */
[----:B------:R-:W-:Y:S01]  /*67d0*/  VIADD R31, R40, 0x2 ;  /* 0x00000002281f7836 */ /* 0x000fe20000000000 */
        /* <DEDUP_REMOVED lines=12> */
.L_x_10228:
        /* <DEDUP_REMOVED lines=8> */
.L_x_10229:
        /* <DEDUP_REMOVED lines=9> */
.L_x_10230:
        /* <DEDUP_REMOVED lines=9> */
.L_x_10231:
[----:B------:R-:W-:Y:S01]  /*6a40*/  IMAD.MOV.U32 R23, RZ, RZ, 0x10 ;  /* 0x00000010ff177424 */ /* 0x000fe200078e00ff */
[----:B------:R-:W-:Y:S02]  /*6a50*/  SEL R28, R28, RZ, !P1 ;  /* 0x000000ff1c1c7207 */ /* 0x000fe40004800000 */
[----:B------:R-:W-:-:S03]  /*6a60*/  ISETP.GT.AND P1, PT, R33, R32, PT ;  /* 0x000000202100720c */ /* 0x000fc60003f24270 */
[----:B------:R-:W-:-:S10]  /*6a70*/  IMAD.IADD R25, R35, 0x1, R28 ;  /* 0x0000000123197824 */ /* 0x000fd400078e021c */
[----:B------:R-:W-:Y:S05]  /*6a80*/  WARPSYNC.COLLECTIVE R20, `(.L_x_10232) ;  /* 0x0000000014087348 */ /* 0x000fea0003c00000 */
[----:B------:R0:W1:Y:S02]  /*6a90*/  SHFL.DOWN P5, R28, R25, R23, R22 ;  /* 0x08000017191c7389 */ /* 0x00006400000a0016 */
[----:B01----:R-:W-:Y:S05]  /*6aa0*/  ENDCOLLECTIVE ;  /* 0x000000000000791b */ /* 0x003fea0003800000 */
.L_x_10232:
[----:B------:R-:W-:Y:S05]  /*6ab0*/  WARPSYNC.COLLECTIVE R20, `(.L_x_10233) ;  /* 0x0000000014087348 */ /* 0x000fea0003c00000 */
[----:B------:R-:W-:Y:S01]  /*6ac0*/  VOTE.ALL P4, P4 ;  /* 0x0000000000ff7806 */ /* 0x000fe20002080000 */
[----:B------:R-:W-:-:S12]  /*6ad0*/  ENDCOLLECTIVE ;  /* 0x000000000000791b */ /* 0x000fd80003800000 */
.L_x_10233:
[----:B------:R-:W0:Y:S01]  /*6ae0*/  LDC.64 R22, c[0x0][0x3a8] ;  /* 0x0000ea00ff167b82 */ /* 0x000e220000000a00 */
[----:B------:R-:W-:-:S05]  /*6af0*/  SEL R28, R28, RZ, !P1 ;  /* 0x000000ff1c1c7207 */ /* 0x000fca0004800000 */
[----:B------:R-:W-:Y:S01]  /*6b00*/  IMAD.IADD R32, R25, 0x1, R28 ;  /* 0x0000000119207824 */ /* 0x000fe200078e021c */
[----:B0-----:R-:W-:-:S05]  /*6b10*/  IADD3 R35, P1, PT, R22, 0x100, RZ ;  /* 0x0000010016237810 */ /* 0x001fca0007f3e0ff */
[----:B------:R-:W-:Y:S01]  /*6b20*/  IMAD.X R36, RZ, RZ, R23, P1 ;  /* 0x000000ffff247224 */ /* 0x000fe200008e0617 */
[----:B------:R-:W-:Y:S07]  /*6b30*/  BRA `(.L_x_10234) ;  /* 0xffffffb000b47947 */ /* 0x000fee000383ffff */
.L_x_10161:
[----:B------:R-:W-:Y:S01]  /*6b40*/  BSSY B0, `(.L_x_10235) ;  /* 0x0000006000007945 */ /* 0x000fe20003800000 */
[----:B------:R-:W-:Y:S01]  /*6b50*/  PLOP3.LUT P4, PT, P4, PT, PT, 0x8, 0x80 ;  /* 0x000000000080781c */ /* 0x000fe2000278e170 */
[----:B------:R-:W-:-:S12]  /*6b60*/  IMAD.MOV.U32 R20, RZ, RZ, -0x1 ;  /* 0xffffffffff147424 */ /* 0x000fd800078e00ff */
[----:B------:R-:W-:Y:S05]  /*6b70*/  WARPSYNC.COLLECTIVE R20, `(.L_x_10236) ;  /* 0x0000000014087348 */ /* 0x000fea0003c00000 */
[----:B------:R-:W-:Y:S01]  /*6b80*/  VOTE.ANY P4, P4 ;  /* 0x0000000000ff7806 */ /* 0x000fe20002080100 */
[----:B------:R-:W-:-:S12]  /*6b90*/  ENDCOLLECTIVE ;  /* 0x000000000000791b */ /* 0x000fd80003800000 */
.L_x_10236:
[----:B------:R-:W-:Y:S05]  /*6ba0*/  BSYNC B0 ;  /* 0x0000000000007941 */ /* 0x000fea0003800000 */
.L_x_10235:
[----:B------:R-:W-:Y:S05]  /*6bb0*/  BRA `(.L_x_10237) ;  /* 0xffffffb000bc7947 */ /* 0x000fea000383ffff */
.L_x_10165:
[----:B------:R-:W-:Y:S01]  /*6bc0*/  BSSY B0, `(.L_x_10238) ;  /* 0x0000006000007945 */ /* 0x000fe20003800000 */
[----:B------:R-:W-:Y:S02]  /*6bd0*/  PLOP3.LUT P4, PT, P4, PT, PT, 0x8, 0x80 ;  /* 0x000000000080781c */ /* 0x000fe4000278e170 */
[----:B------:R-:W-:-:S11]  /*6be0*/  MOV R20, 0xffffffff ;  /* 0xffffffff00147802 */ /* 0x000fd60000000f00 */
[----:B------:R-:W-:Y:S05]  /*6bf0*/  WARPSYNC.COLLECTIVE R20, `(.L_x_10239) ;  /* 0x0000000014087348 */ /* 0x000fea0003c00000 */
[----:B------:R-:W-:Y:S01]  /*6c00*/  VOTE.ANY P4, P4 ;  /* 0x0000000000ff7806 */ /* 0x000fe20002080100 */
[----:B------:R-:W-:-:S12]  /*6c10*/  ENDCOLLECTIVE ;  /* 0x000000000000791b */ /* 0x000fd80003800000 */
.L_x_10239:
[----:B------:R-:W-:Y:S05]  /*6c20*/  BSYNC B0 ;  /* 0x0000000000007941 */ /* 0x000fea0003800000 */
.L_x_10238:
[----:B------:R-:W-:Y:S05]  /*6c30*/  BRA `(.L_x_10240) ;  /* 0xffffffb000cc7947 */ /* 0x000fea000383ffff */
.L_x_10167:
[----:B------:R-:W-:Y:S01]  /*6c40*/  BSSY B0, `(.L_x_10241) ;  /* 0x0000006000007945 */ /* 0x000fe20003800000 */
[----:B------:R-:W-:Y:S01]  /*6c50*/  PLOP3.LUT P4, PT, P4, PT, PT, 0x8, 0x80 ;  /* 0x000000000080781c */ /* 0x000fe2000278e170 */
[----:B------:R-:W-:-:S12]  /*6c60*/  IMAD.MOV.U32 R20, RZ, RZ, -0x1 ;  /* 0xffffffffff147424 */ /* 0x000fd800078e00ff */
[----:B------:R-:W-:Y:S05]  /*6c70*/  WARPSYNC.COLLECTIVE R20, `(.L_x_10242) ;  /* 0x0000000014087348 */ /* 0x000fea0003c00000 */
[----:B------:R-:W-:Y:S01]  /*6c80*/  VOTE.ANY R20, PT, P4 ;  /* 0x0000000000147806 */ /* 0x000fe200020e0100 */
[----:B------:R-:W-:Y:S06]  /*6c90*/  ENDCOLLECTIVE ;  /* 0x000000000000791b */ /* 0x000fec0003800000 */
.L_x_10242:
[----:B------:R-:W-:Y:S05]  /*6ca0*/  BSYNC B0 ;  /* 0x0000000000007941 */ /* 0x000fea0003800000 */
.L_x_10241:
[----:B------:R-:W-:Y:S01]  /*6cb0*/  LOP3.LUT R20, R20, 0x80000000, R41, 0xec, !PT ;  /* 0x8000000014147812 */ /* 0x000fe200078eec29 */
[----:B------:R-:W-:Y:S01]  /*6cc0*/  VIADD R37, R37, 0xffffffe0 ;  /* 0xffffffe025257836 */ /* 0x000fe20000000000 */
[----:B------:R-:W-:-:S03]  /*6cd0*/  ISETP.NE.AND P4, PT, R24, 0x65, PT ;  /* 0x000000651800780c */ /* 0x000fc60003f85270 */
        /* <DEDUP_REMOVED lines=8> */
.L_x_10243:
        /* <DEDUP_REMOVED lines=9> */
.L_x_10244:
        /* <DEDUP_REMOVED lines=8> */
.L_x_10245:
[----:B------:R-:W-:Y:S01]  /*6e70*/  IMAD.MOV.U32 R23, RZ, RZ, 0x8 ;  /* 0x00000008ff177424 */ /* 0x000fe200078e00ff */
[----:B------:R-:W-:Y:S02]  /*6e80*/  SEL R45, R28, RZ, !P1 ;  /* 0x000000ff1c2d7207 */ /* 0x000fe40004800000 */
[----:B------:R-:W-:-:S03]  /*6e90*/  ISETP.GT.AND P1, PT, R29, R22, PT ;  /* 0x000000161d00720c */ /* 0x000fc60003f24270 */
[----:B------:R-:W-:-:S10]  /*6ea0*/  IMAD.IADD R25, R44, 0x1, R45 ;  /* 0x000000012c197824 */ /* 0x000fd400078e022d */
[----:B------:R-:W-:Y:S05]  /*6eb0*/  WARPSYNC.COLLECTIVE R20, `(.L_x_10246) ;  /* 0x0000000014087348 */ /* 0x000fea0003c00000 */
[----:B------:R0:W1:Y:S02]  /*6ec0*/  SHFL.DOWN P5, R28, R25, R23, R22 ;  /* 0x08000017191c7389 */ /* 0x00006400000a0016 */
[----:B01----:R-:W-:Y:S05]  /*6ed0*/  ENDCOLLECTIVE ;  /* 0x000000000000791b */ /* 0x003fea0003800000 */
.L_x_10246:
        /* <DEDUP_REMOVED lines=8> */
.L_x_10247:
[----:B------:R-:W-:Y:S05]  /*6f60*/  WARPSYNC.COLLECTIVE R20, `(.L_x_10248) ;  /* 0x0000000014087348 */ /* 0x000fea0003c00000 */
[----:B------:R-:W-:Y:S01]  /*6f70*/  VOTE.ALL P4, P4 ;  /* 0x0000000000ff7806 */ /* 0x000fe20002080000 */
[----:B------:R-:W-:-:S12]  /*6f80*/  ENDCOLLECTIVE ;  /* 0x000000000000791b */ /* 0x000fd80003800000 */
.L_x_10248:
[----:B------:R-:W-:-:S04]  /*6f90*/  SEL R28, R28, RZ, !P1 ;  /* 0x000000ff1c1c7207 */ /* 0x000fc80004800000 */
[----:B------:R-:W-:Y:S01]  /*6fa0*/  IADD3 R32, PT, PT, R45, R28, R32 ;  /* 0x0000001c2d207210 */ /* 0x000fe20007ffe020 */
[----:B------:R-:W-:Y:S06]  /*6fb0*/  BRA `(.L_x_10249) ;  /* 0xffffffb0006c7947 */ /* 0x000fec000383ffff */
.L_x_10194:
[----:B------:R-:W-:Y:S01]  /*6fc0*/  BSSY B0, `(.L_x_10250) ;  /* 0x0000006000007945 */ /* 0x000fe20003800000 */
[----:B------:R-:W-:Y:S01]  /*6fd0*/  PLOP3.LUT P4, PT, P4, PT, PT, 0x8, 0x80 ;  /* 0x000000000080781c */ /* 0x000fe2000278e170 */
[----:B------:R-:W-:-:S12]  /*6fe0*/  IMAD.MOV.U32 R20, RZ, RZ, -0x1 ;  /* 0xffffffffff147424 */ /* 0x000fd800078e00ff */
[----:B------:R-:W-:Y:S05]  /*6ff0*/  WARPSYNC.COLLECTIVE R20, `(.L_x_10251) ;  /* 0x0000000014087348 */ /* 0x000fea0003c00000 */
[----:B------:R-:W-:Y:S01]  /*7000*/  VOTE.ANY P4, P4 ;  /* 0x0000000000ff7806 */ /* 0x000fe20002080100 */
[----:B------:R-:W-:-:S12]  /*7010*/  ENDCOLLECTIVE ;  /* 0x000000000000791b */ /* 0x000fd80003800000 */
.L_x_10251:
[----:B------:R-:W-:Y:S05]  /*7020*/  BSYNC B0 ;  /* 0x0000000000007941 */ /* 0x000fea0003800000 */
.L_x_10250:
[----:B------:R-:W-:Y:S05]  /*7030*/  BRA `(.L_x_10252) ;  /* 0xffffffe000247947 */ /* 0x000fea000383ffff */
.L_x_10198:
[----:B------:R-:W-:Y:S01]  /*7040*/  BSSY B0, `(.L_x_10253) ;  /* 0x0000006000007945 */ /* 0x000fe20003800000 */
[----:B------:R-:W-:Y:S01]  /*7050*/  PLOP3.LUT P4, PT, P4, PT, PT, 0x8, 0x80 ;  /* 0x000000000080781c */ /* 0x000fe2000278e170 */
[----:B------:R-:W-:-:S12]  /*7060*/  IMAD.MOV.U32 R20, RZ, RZ, -0x1 ;  /* 0xffffffffff147424 */ /* 0x000fd800078e00ff */
[----:B------:R-:W-:Y:S05]  /*7070*/  WARPSYNC.COLLECTIVE R20, `(.L_x_10254) ;  /* 0x0000000014087348 */ /* 0x000fea0003c00000 */
[----:B------:R-:W-:Y:S01]  /*7080*/  VOTE.ANY P4, P4 ;  /* 0x0000000000ff7806 */ /* 0x000fe20002080100 */
[----:B------:R-:W-:-:S12]  /*7090*/  ENDCOLLECTIVE ;  /* 0x000000000000791b */ /* 0x000fd80003800000 */
.L_x_10254:
[----:B------:R-:W-:Y:S05]  /*70a0*/  BSYNC B0 ;  /* 0x0000000000007941 */ /* 0x000fea0003800000 */
.L_x_10253:
[----:B------:R-:W-:Y:S05]  /*70b0*/  BRA `(.L_x_10255) ;  /* 0xffffffe000347947 */ /* 0x000fea000383ffff */
.L_x_10200:
[----:B------:R-:W-:Y:S01]  /*70c0*/  BSSY B0, `(.L_x_10256) ;  /* 0x0000006000007945 */ /* 0x000fe20003800000 */
[----:B------:R-:W-:Y:S01]  /*70d0*/  PLOP3.LUT P4, PT, P4, PT, PT, 0x8, 0x80 ;  /* 0x000000000080781c */ /* 0x000fe2000278e170 */
[----:B------:R-:W-:-:S12]  /*70e0*/  IMAD.MOV.U32 R20, RZ, RZ, -0x1 ;  /* 0xffffffffff147424 */ /* 0x000fd800078e00ff */
[----:B------:R-:W-:Y:S05]  /*70f0*/  WARPSYNC.COLLECTIVE R20, `(.L_x_10257) ;  /* 0x0000000014087348 */ /* 0x000fea0003c00000 */
[----:B------:R-:W-:Y:S01]  /*7100*/  VOTE.ANY R20, PT, P4 ;  /* 0x0000000000147806 */ /* 0x000fe200020e0100 */
[----:B------:R-:W-:Y:S06]  /*7110*/  ENDCOLLECTIVE ;  /* 0x000000000000791b */ /* 0x000fec0003800000 */
.L_x_10257:
[----:B------:R-:W-:Y:S05]  /*7120*/  BSYNC B0 ;  /* 0x0000000000007941 */ /* 0x000fea0003800000 */
.L_x_10256:
[----:B------:R-:W0:Y:S01]  /*7130*/  S2R R22, SR_GEMASK ;  /* 0x0000000000167919 */ /* 0x000e220000003c00 */
[----:B------:R-:W-:Y:S01]  /*7140*/  IMAD.MOV.U32 R25, RZ, RZ, R15 ;  /* 0x000000ffff197224 */ /* 0x000fe200078e000f */
[----:B------:R-:W1:Y:S01]  /*7150*/  S2R R34, SR_LANEID ;  /* 0x0000000000227919 */ /* 0x000e620000000000 */
[----:B0-----:R-:W-:Y:S01]  /*7160*/  LOP3.LUT R20, R20, 0x80000000, R22, 0xec, !PT ;  /* 0x8000000014147812 */ /* 0x001fe200078eec16 */
[----:B-1----:R-:W-:-:S04]  /*7170*/  VIADD R32, R34, 0x2 ;  /* 0x0000000222207836 */ /* 0x002fc80000000000 */
[----:B------:R-:W-:Y:S02]  /*7180*/  VIADD R23, R20, 0xffffffff ;  /* 0xffffffff14177836 */ /* 0x000fe40000000000 */
[----:B------:R-:W-:-:S03]  /*7190*/  VIADD R31, R34, 0x4 ;  /* 0x00000004221f7836 */ /* 0x000fc60000000000 */
        /* <DEDUP_REMOVED lines=9> */
.L_x_10258:
        /* <DEDUP_REMOVED lines=8> */
.L_x_10259:
[----:B------:R-:W-:Y:S01]  /*72b0*/  IMAD.MOV.U32 R23, RZ, RZ, 0x4 ;  /* 0x00000004ff177424 */ /* 0x000fe200078e00ff */
[----:B------:R-:W-:Y:S02]  /*72c0*/  SEL R33, R28, RZ, !P4 ;  /* 0x000000ff1c217207 */ /* 0x000fe40006000000 */
[----:B------:R-:W-:-:S03]  /*72d0*/  ISETP.NE.AND P4, PT, R14, 0x65, PT ;  /* 0x000000650e00780c */ /* 0x000fc60003f85270 */
[----:B------:R-:W-:Y:S02]  /*72e0*/  IMAD.IADD R33, R30, 0x1, R33 ;  /* 0x000000011e217824 */ /* 0x000fe400078e0221 */
[----:B------:R-:W-:Y:S02]  /*72f0*/  VIADD R30, R34, 0x8 ;  /* 0x00000008221e7836 */ /* 0x000fe40000000000 */
[----:B------:R-:W-:-:S07]  /*7300*/  IMAD.MOV.U32 R25, RZ, RZ, R33 ;  /* 0x000000ffff197224 */ /* 0x000fce00078e0021 */
[----:B------:R-:W-:Y:S05]  /*7310*/  WARPSYNC.COLLECTIVE R20, `(.L_x_10260) ;  /* 0x0000000014087348 */ /* 0x000fea0003c00000 */
[----:B------:R0:W1:Y:S02]  /*7320*/  SHFL.DOWN P5, R28, R25, R23, R22 ;  /* 0x08000017191c7389 */ /* 0x00006400000a0016 */
[----:B01----:R-:W-:Y:S05]  /*7330*/  ENDCOLLECTIVE ;  /* 0x000000000000791b */ /* 0x003fea0003800000 */
.L_x_10260:
        /* <DEDUP_REMOVED lines=9> */
.L_x_10261:
        /* <DEDUP_REMOVED lines=8> */
.L_x_10262:
[----:B------:R-:W-:Y:S05]  /*7450*/  WARPSYNC.COLLECTIVE R20, `(.L_x_10263) ;  /* 0x0000000014087348 */ /* 0x000fea0003c00000 */
[----:B------:R-:W-:Y:S01]  /*7460*/  VOTE.ALL P4, P4 ;  /* 0x0000000000ff7806 */ /* 0x000fe20002080000 */
[----:B------:R-:W-:-:S12]  /*7470*/  ENDCOLLECTIVE ;  /* 0x000000000000791b */ /* 0x000fd80003800000 */
.L_x_10263:
[----:B------:R-:W0:Y:S01]  /*7480*/  S2R R22, SR_CTAID.X ;  /* 0x0000000000167919 */ /* 0x000e220000002500 */
[----:B------:R-:W-:-:S04]  /*7490*/  ISETP.GT.AND P5, PT, R33, R35, PT ;  /* 0x000000232100720c */ /* 0x000fc80003fa4270 */
[----:B------:R-:W-:-:S05]  /*74a0*/  SEL R28, R28, RZ, !P5 ;  /* 0x000000ff1c1c7207 */ /* 0x000fca0006800000 */
[----:B------:R-:W-:Y:S02]  /*74b0*/  IMAD.IADD R35, R15, 0x1, R28 ;  /* 0x000000010f237824 */ /* 0x000fe400078e021c */
[----:B------:R-:W1:Y:S01]  /*74c0*/  LDC.64 R14, c[0x0][0x3a8] ;  /* 0x0000ea00ff0e7b82 */ /* 0x000e620000000a00 */
[----:B0-----:R-:W-:Y:S01]  /*74d0*/  IMAD.IADD R36, R36, 0x1, R22 ;  /* 0x0000000124247824 */ /* 0x001fe200078e0216 */
[----:B-1----:R-:W-:-:S05]  /*74e0*/  IADD3 R34, P5, PT, R14, 0x100, RZ ;  /* 0x000001000e227810 */ /* 0x002fca0007fbe0ff */
[----:B------:R-:W-:Y:S01]  /*74f0*/  IMAD.X R37, RZ, RZ, R15, P5 ;  /* 0x000000ffff257224 */ /* 0x000fe200028e060f */
[----:B------:R-:W-:Y:S07]  /*7500*/  BRA `(.L_x_10264) ;  /* 0xffffffdc00c87947 */ /* 0x000fee000383ffff */
.L_x_10202:
[----:B------:R-:W-:Y:S01]  /*7510*/  BSSY B0, `(.L_x_10265) ;  /* 0x0000006000007945 */ /* 0x000fe20003800000 */
[----:B------:R-:W-:Y:S01]  /*7520*/  PLOP3.LUT P4, PT, P4, PT, PT, 0x8, 0x80 ;  /* 0x000000000080781c */ /* 0x000fe2000278e170 */
[----:B------:R-:W-:-:S12]  /*7530*/  IMAD.MOV.U32 R20, RZ, RZ, -0x1 ;  /* 0xffffffffff147424 */ /* 0x000fd800078e00ff */
[----:B------:R-:W-:Y:S05]  /*7540*/  WARPSYNC.COLLECTIVE R20, `(.L_x_10266) ;  /* 0x0000000014087348 */ /* 0x000fea0003c00000 */
[----:B------:R-:W-:Y:S01]  /*7550*/  VOTE.ANY P4, P4 ;  /* 0x0000000000ff7806 */ /* 0x000fe20002080100 */
[----:B------:R-:W-:-:S12]  /*7560*/  ENDCOLLECTIVE ;  /* 0x000000000000791b */ /* 0x000fd80003800000 */
.L_x_10266:
[----:B------:R-:W-:Y:S05]  /*7570*/  BSYNC B0 ;  /* 0x0000000000007941 */ /* 0x000fea0003800000 */
.L_x_10265:
[----:B------:R-:W-:Y:S05]  /*7580*/  BRA `(.L_x_10267) ;  /* 0xffffffdc00d07947 */ /* 0x000fea000383ffff */
.L_x_10206:
[----:B------:R-:W-:Y:S01]  /*7590*/  BSSY B0, `(.L_x_10268) ;  /* 0x0000006000007945 */ /* 0x000fe20003800000 */
[----:B------:R-:W-:Y:S01]  /*75a0*/  PLOP3.LUT P4, PT, P4, PT, PT, 0x8, 0x80 ;  /* 0x000000000080781c */ /* 0x000fe2000278e170 */
[----:B------:R-:W-:-:S12]  /*75b0*/  IMAD.MOV.U32 R20, RZ, RZ, -0x1 ;  /* 0xffffffffff147424 */ /* 0x000fd800078e00ff */
[----:B------:R-:W-:Y:S05]  /*75c0*/  WARPSYNC.COLLECTIVE R20, `(.L_x_10269) ;  /* 0x0000000014087348 */ /* 0x000fea0003c00000 */
[----:B------:R-:W-:Y:S01]  /*75d0*/  VOTE.ANY P4, P4 ;  /* 0x0000000000ff7806 */ /* 0x000fe20002080100 */
[----:B------:R-:W-:-:S12]  /*75e0*/  ENDCOLLECTIVE ;  /* 0x000000000000791b */ /* 0x000fd80003800000 */
.L_x_10269:
[----:B------:R-:W-:Y:S05]  /*75f0*/  BSYNC B0 ;  /* 0x0000000000007941 */ /* 0x000fea0003800000 */
.L_x_10268:
[----:B------:R-:W-:Y:S05]  /*7600*/  BRA `(.L_x_10270) ;  /* 0xffffffdc00e47947 */ /* 0x000fea000383ffff */
.L_x_10208:
[----:B------:R-:W-:Y:S01]  /*7610*/  BSSY B0, `(.L_x_10271) ;  /* 0x0000006000007945 */ /* 0x000fe20003800000 */
[----:B------:R-:W-:Y:S01]  /*7620*/  PLOP3.LUT P4, PT, P4, PT, PT, 0x8, 0x80 ;  /* 0x000000000080781c */ /* 0x000fe2000278e170 */
[----:B------:R-:W-:-:S12]  /*7630*/  IMAD.MOV.U32 R20, RZ, RZ, -0x1 ;  /* 0xffffffffff147424 */ /* 0x000fd800078e00ff */
[----:B------:R-:W-:Y:S05]  /*7640*/  WARPSYNC.COLLECTIVE R20, `(.L_x_10272) ;  /* 0x0000000014087348 */ /* 0x000fea0003c00000 */
[----:B------:R-:W-:Y:S01]  /*7650*/  VOTE.ANY R20, PT, P4 ;  /* 0x0000000000147806 */ /* 0x000fe200020e0100 */
[----:B------:R-:W-:Y:S06]  /*7660*/  ENDCOLLECTIVE ;  /* 0x000000000000791b */ /* 0x000fec0003800000 */
.L_x_10272:
[----:B------:R-:W-:Y:S05]  /*7670*/  BSYNC B0 ;  /* 0x0000000000007941 */ /* 0x000fea0003800000 */
.L_x_10271:
        /* <DEDUP_REMOVED lines=9> */
[----:B0-----:R-:W-:Y:S05]  /*7710*/  WARPSYNC.COLLECTIVE R20, `(.L_x_10273) ;  /* 0x0000000014087348 */ /* 0x001fea0003c00000 */
[----:B0-----:R0:W1:Y:S02]  /*7720*/  SHFL.DOWN P5, R28, R25, R23, R22 ;  /* 0x08000017191c7389 */ /* 0x00106400000a0016 */
[----:B01----:R-:W-:Y:S05]  /*7730*/  ENDCOLLECTIVE ;  /* 0x000000000000791b */ /* 0x003fea0003800000 */
.L_x_10273:
[----:B------:R-:W0:Y:S01]  /*7740*/  S2R R20, SR_LANEID ;  /* 0x0000000000147919 */ /* 0x000e220000000000 */
[----:B------:R-:W-:Y:S01]  /*7750*/  IMAD.MOV.U32 R23, RZ, RZ, 0x2 ;  /* 0x00000002ff177424 */ /* 0x000fe200078e00ff */
[----:B0-----:R-:W-:Y:S01]  /*7760*/  ISETP.GE.AND P4, PT, R20, R22, PT ;  /* 0x000000161400720c */ /* 0x001fe20003f86270 */
[----:B------:R-:W-:-:S03]  /*7770*/  IMAD.MOV.U32 R20, RZ, RZ, -0x1 ;  /* 0xffffffffff147424 */ /* 0x000fc600078e00ff */
[----:B------:R-:W-:Y:S02]  /*7780*/  SEL R28, R28, RZ, !P4 ;  /* 0x000000ff1c1c7207 */ /* 0x000fe40006000000 */
[----:B------:R-:W-:-:S03]  /*7790*/  ISETP.GT.AND P4, PT, R32, R22, PT ;  /* 0x000000162000720c */ /* 0x000fc60003f84270 */
[----:B------:R-:W-:-:S04]  /*77a0*/  IMAD.IADD R15, R28, 0x1, R15 ;  /* 0x000000011c0f7824 */ /* 0x000fc800078e020f */
[----:B------:R-:W-:-:S07]  /*77b0*/  IMAD.MOV.U32 R25, RZ, RZ, R15 ;  /* 0x000000ffff197224 */ /* 0x000fce00078e000f */
[----:B------:R-:W-:Y:S05]  /*77c0*/  WARPSYNC.COLLECTIVE R20, `(.L_x_10274) ;  /* 0x0000000014087348 */ /* 0x000fea0003c00000 */
[----:B------:R0:W1:Y:S02]  /*77d0*/  SHFL.DOWN P5, R28, R25, R23, R22 ;  /* 0x08000017191c7389 */ /* 0x00006400000a0016 */
[----:B01----:R-:W-:Y:S05]  /*77e0*/  ENDCOLLECTIVE ;  /* 0x000000000000791b */ /* 0x003fea0003800000 */
.L_x_10274:
        /* <DEDUP_REMOVED lines=8> */
.L_x_10275:
        /* <DEDUP_REMOVED lines=8> */
.L_x_10276:
        /* <DEDUP_REMOVED lines=8> */
.L_x_10277:
[----:B------:R-:W-:Y:S02]  /*7970*/  SEL R28, R28, RZ, !P4 ;  /* 0x000000ff1c1c7207 */ /* 0x000fe40006000000 */
[----:B------:R-:W-:Y:S02]  /*7980*/  ISETP.NE.AND P4, PT, R14, 0x65, PT ;  /* 0x000000650e00780c */ /* 0x000fe40003f85270 */
[----:B------:R-:W-:-:S11]  /*7990*/  IADD3 R35, PT, PT, R15, R28, R35 ;  /* 0x0000001c0f237210 */ /* 0x000fd60007ffe023 */
[----:B------:R-:W-:Y:S05]  /*79a0*/  WARPSYNC.COLLECTIVE R20, `(.L_x_10278) ;  /* 0x0000000014087348 */ /* 0x000fea0003c00000 */
[----:B------:R-:W-:Y:S01]  /*79b0*/  VOTE.ALL P4, P4 ;  /* 0x0000000000ff7806 */ /* 0x000fe20002080000 */
[----:B------:R-:W-:-:S12]  /*79c0*/  ENDCOLLECTIVE ;  /* 0x000000000000791b */ /* 0x000fd80003800000 */
.L_x_10278:
[----:B------:R-:W-:Y:S05]  /*79d0*/  BRA `(.L_x_10279) ;  /* 0xffffffdc00787947 */ /* 0x000fea000383ffff */
.L_x_10280:
        /* <DEDUP_REMOVED lines=10> */
.L_x_14440:


//--------------------- .text._ZN6thrust24THRUST_300001_SM_1000_NS8cuda_cub4core6detail13_kernel_agentINS1_8__unique9InitAgentIN3cub18CUB_300001_SM_100013ScanTileStateIiLb1EEEPiiEEJSA_mSB_EEEvDpT0_ --------------------------
	.section	.text._ZN6thrust24THRUST_300001_SM_1000_NS8cuda_cub4core6detail13_kernel_agentINS1_8__unique9InitAgentIN3cub18CUB_300001_SM_100013ScanTileStateIiLb1EEEPiiEEJSA_mSB_EEEvDpT0_,"ax",@progbits
	.align	128
        .global         _ZN6thrust24THRUST_300001_SM_1000_NS8cuda_cub4core6detail13_kernel_agentINS1_8__unique9InitAgentIN3cub18CUB_300001_SM_100013ScanTileStateIiLb1EEEPiiEEJSA_mSB_EEEvDpT0_
        .type           _ZN6thrust24THRUST_300001_SM_1000_NS8cuda_cub4core6detail13_kernel_agentINS1_8__unique9InitAgentIN3cub18CUB_300001_SM_100013ScanTileStateIiLb1EEEPiiEEJSA_mSB_EEEvDpT0_,@function
        .size           _ZN6thrust24THRUST_300001_SM_1000_NS8cuda_cub4core6detail13_kernel_agentINS1_8__unique9InitAgentIN3cub18CUB_300001_SM_100013ScanTileStateIiLb1EEEPiiEEJSA_mSB_EEEvDpT0_,(.L_x_14441 - _ZN6thrust24THRUST_300001_SM_1000_NS8cuda_cub4core6detail13_kernel_agentINS1_8__unique9InitAgentIN3cub18CUB_300001_SM_100013ScanTileStateIiLb1EEEPiiEEJSA_mSB_EEEvDpT0_)
        .other          _ZN6thrust24THRUST_300001_SM_1000_NS8cuda_cub4core6detail13_kernel_agentINS1_8__unique9InitAgentIN3cub18CUB_300001_SM_100013ScanTileStateIiLb1EEEPiiEEJSA_mSB_EEEvDpT0_,@"STO_CUDA_ENTRY STV_DEFAULT"
_ZN6thrust24THRUST_300001_SM_1000_NS8cuda_cub4core6detail13_kernel_agentINS1_8__unique9InitAgentIN3cub18CUB_300001_SM_100013ScanTileStateIiLb1EEEPiiEEJSA_mSB_EEEvDpT0_:
.text._ZN6thrust24THRUST_300001_SM_1000_NS8cuda_cub4core6detail13_kernel_agentINS1_8__unique9InitAgentIN3cub18CUB_300001_SM_100013ScanTileStateIiLb1EEEPiiEEJSA_mSB_EEEvDpT0_:
        /* <DEDUP_REMOVED lines=23> */
.L_x_10281:
        /* <DEDUP_REMOVED lines=9> */
.L_x_14441:


//--------------------- .text._ZN6thrust24THRUST_300001_SM_1000_NS8cuda_cub4core6detail13_kernel_agentINS1_8__reduce11ReduceAgentIPN4cuda3std3__45tupleIJNSA_IJilEEESB_EEESD_SC_lNS1_9__extrema12arg_minmax_fIil17compare_key_valueEEEEJSD_SD_iSH_EEEvDpT0_ --------------------------
	.section	.text._ZN6thrust24THRUST_300001_SM_1000_NS8cuda_cub4core6detail13_kernel_agentINS1_8__reduce11ReduceAgentIPN4cuda3std3__45tupleIJNSA_IJilEEESB_EEESD_SC_lNS1_9__extrema12arg_minmax_fIil17compare_key_valueEEEEJSD_SD_iSH_EEEvDpT0_,"ax",@progbits
	.align	128
        .global         _ZN6thrust24THRUST_300001_SM_1000_NS8cuda_cub4core6detail13_kernel_agentINS1_8__reduce11ReduceAgentIPN4cuda3std3__45tupleIJNSA_IJilEEESB_EEESD_SC_lNS1_9__extrema12arg_minmax_fIil17compare_key_valueEEEEJSD_SD_iSH_EEEvDpT0_
        .type           _ZN6thrust24THRUST_300001_SM_1000_NS8cuda_cub4core6detail13_kernel_agentINS1_8__reduce11ReduceAgentIPN4cuda3std3__45tupleIJNSA_IJilEEESB_EEESD_SC_lNS1_9__extrema12arg_minmax_fIil17compare_key_valueEEEEJSD_SD_iSH_EEEvDpT0_,@function
        .size           _ZN6thrust24THRUST_300001_SM_1000_NS8cuda_cub4core6detail13_kernel_agentINS1_8__reduce11ReduceAgentIPN4cuda3std3__45tupleIJNSA_IJilEEESB_EEESD_SC_lNS1_9__extrema12arg_minmax_fIil17compare_key_valueEEEEJSD_SD_iSH_EEEvDpT0_,(.L_x_14442 - _ZN6thrust24THRUST_300001_SM_1000_NS8cuda_cub4core6detail13_kernel_agentINS1_8__reduce11ReduceAgentIPN4cuda3std3__45tupleIJNSA_IJilEEESB_EEESD_SC_lNS1_9__extrema12arg_minmax_fIil17compare_key_valueEEEEJSD_SD_iSH_EEEvDpT0_)
        .other          _ZN6thrust24THRUST_300001_SM_1000_NS8cuda_cub4core6detail13_kernel_agentINS1_8__reduce11ReduceAgentIPN4cuda3std3__45tupleIJNSA_IJilEEESB_EEESD_SC_lNS1_9__extrema12arg_minmax_fIil17compare_key_valueEEEEJSD_SD_iSH_EEEvDpT0_,@"STO_CUDA_ENTRY STV_DEFAULT"
_ZN6thrust24THRUST_300001_SM_1000_NS8cuda_cub4core6detail13_kernel_agentINS1_8__reduce11ReduceAgentIPN4cuda3std3__45tupleIJNSA_IJilEEESB_EEESD_SC_lNS1_9__extrema12arg_minmax_fIil17compare_key_valueEEEEJSD_SD_iSH_EEEvDpT0_:
.text._ZN6thrust24THRUST_300001_SM_1000_NS8cuda_cub4core6detail13_kernel_agentINS1_8__reduce11ReduceAgentIPN4cuda3std3__45tupleIJNSA_IJilEEESB_EEESD_SC_lNS1_9__extrema12arg_minmax_fIil17compare_key_valueEEEEJSD_SD_iSH_EEEvDpT0_:
[----:B------:R-:W-:Y:S01]  /*0000*/  LDC R1, c[0x0][0x37c] ;  /* 0x0000df00ff017b82 */ /* 0x000fe20000000800 */
[----:B------:R-:W0:Y:S02]  /*0010*/  LDCU UR5, c[0x0][0x390] ;  /* 0x00007200ff0577ac */ /* 0x000e240008000800 */
[----:B0-----:R-:W-:-:S13]  /*0020*/  ISETP.NE.AND P0, PT, RZ, UR5, PT ;  /* 0x00000005ff007c0c */ /* 0x001fda000bf05270 */
[----:B------:R-:W-:Y:S05]  /*0030*/  @!P0 EXIT ;  /* 0x000000000000894d */ /* 0x000fea0003800000 */
[----:B------:R-:W-:Y:S01]  /*0040*/  UISETP.GT.AND UP0, UPT, UR5, 0x1ff, UPT ;  /* 0x000001ff0500788c */ /* 0x000fe2000bf04270 */
[----:B------:R-:W-:Y:S01]  /*0050*/  BSSY.RECONVERGENT B0, `(.L_x_10282) ;  /* 0x0000a43000007945 */ /* 0x000fe20003800200 */
[----:B------:R-:W0:Y:S07]  /*0060*/  LDCU.64 UR8, c[0x0][0x358] ;  /* 0x00006b00ff0877ac */ /* 0x000e2e0008000a00 */
[----:B------:R-:W-:Y:S05]  /*0070*/  BRA.U UP0, `(.L_x_10283) ;  /* 0x0000005d00707547 */ /* 0x000fea000b800000 */
[----:B------:R-:W1:Y:S01]  /*0080*/  S2R R0, SR_TID.X ;  /* 0x0000000000007919 */ /* 0x000e620000002100 */
[----:B------:R-:W-:Y:S01]  /*0090*/  IMAD.MOV.U32 R20, RZ, RZ, RZ ;  /* 0x000000ffff147224 */ /* 0x000fe200078e00ff */
[----:B------:R-:W-:Y:S01]  /*00a0*/  CS2R R2, SRZ ;  /* 0x0000000000027805 */ /* 0x000fe2000001ff00 */
[----:B------:R-:W-:Y:S01]  /*00b0*/  IMAD.MOV.U32 R15, RZ, RZ, RZ ;  /* 0x000000ffff0f7224 */ /* 0x000fe200078e00ff */
[----:B------:R-:W-:Y:S01]  /*00c0*/  CS2R R4, SRZ ;  /* 0x0000000000047805 */ /* 0x000fe2000001ff00 */
[----:B------:R-:W2:Y:S01]  /*00d0*/  LDCU UR4, c[0x0][0x390] ;  /* 0x00007200ff0477ac */ /* 0x000ea20008000800 */
[----:B-1----:R-:W-:-:S13]  /*00e0*/  ISETP.GE.AND P0, PT, R0, UR5, PT ;  /* 0x0000000500007c0c */ /* 0x002fda000bf06270 */
[----:B------:R-:W1:Y:S01]  /*00f0*/  @!P0 LDC.64 R6, c[0x0][0x380] ;  /* 0x0000e000ff068b82 */ /* 0x000e620000000a00 */
[----:B------:R-:W-:Y:S02]  /*0100*/  IMAD.MOV.U32 R19, RZ, RZ, R0 ;  /* 0x000000ffff137224 */ /* 0x000fe400078e0000 */
[C---:B------:R-:W-:Y:S01]  /*0110*/  @!P0 VIADD R19, R0.reuse, 0x100 ;  /* 0x0000010000138836 */ /* 0x040fe20000000000 */
[----:B------:R-:W-:Y:S01]  /*0120*/  BSSY.RECONVERGENT B2, `(.L_x_10284) ;  /* 0x00000ef000027945 */ /* 0x000fe20003800200 */
[----:B-1----:R-:W-:-:S05]  /*0130*/  @!P0 IMAD.WIDE.U32 R6, R0, 0x20, R6 ;  /* 0x0000002000068825 */ /* 0x002fca00078e0006 */
[----:B0-----:R0:W5:Y:S04]  /*0140*/  @!P0 LDG.E.CONSTANT R20, desc[UR8][R6.64] ;  /* 0x0000000806148981 */ /* 0x001168000c1e9900 */
[----:B------:R0:W5:Y:S04]  /*0150*/  @!P0 LDG.E.64.CONSTANT R2, desc[UR8][R6.64+0x8] ;  /* 0x0000080806028981 */ /* 0x000168000c1e9b00 */
[----:B------:R0:W5:Y:S04]  /*0160*/  @!P0 LDG.E.CONSTANT R15, desc[UR8][R6.64+0x10] ;  /* 0x00001008060f8981 */ /* 0x000168000c1e9900 */
[----:B------:R0:W5:Y:S01]  /*0170*/  @!P0 LDG.E.64.CONSTANT R4, desc[UR8][R6.64+0x18] ;  /* 0x0000180806048981 */ /* 0x000162000c1e9b00 */
[----:B------:R-:W-:-:S13]  /*0180*/  ISETP.GE.AND P0, PT, R19, UR5, PT ;  /* 0x0000000513007c0c */ /* 0x000fda000bf06270 */
[----:B0-2---:R-:W-:Y:S05]  /*0190*/  @P0 BRA `(.L_x_10285) ;  /* 0x0000000c009c0947 */ /* 0x005fea0003800000 */
[----:B------:R-:W-:Y:S01]  /*01a0*/  LOP3.LUT R12, RZ, R19, RZ, 0x33, !PT ;  /* 0x00000013ff0c7212 */ /* 0x000fe200078e33ff */
[----:B------:R-:W-:Y:S04]  /*01b0*/  BSSY.RECONVERGENT B1, `(.L_x_10286) ;  /* 0x000003e000017945 */ /* 0x000fe80003800200 */
[----:B------:R-:W-:-:S05]  /*01c0*/  VIADD R12, R12, UR5 ;  /* 0x000000050c0c7c36 */ /* 0x000fca0008000000 */
[----:B------:R-:W-:-:S04]  /*01d0*/  LOP3.LUT R6, R12, 0x300, RZ, 0xc0, !PT ;  /* 0x000003000c067812 */ /* 0x000fc800078ec0ff */
[----:B------:R-:W-:-:S13]  /*01e0*/  ISETP.NE.AND P0, PT, R6, 0x300, PT ;  /* 0x000003000600780c */ /* 0x000fda0003f05270 */
[----:B------:R-:W-:Y:S05]  /*01f0*/  @!P0 BRA `(.L_x_10287) ;  /* 0x0000000000e48947 */ /* 0x000fea0003800000 */
[----:B------:R-:W0:Y:S01]  /*0200*/  LDC.64 R6, c[0x0][0x380] ;  /* 0x0000e000ff067b82 */ /* 0x000e220000000a00 */
[----:B------:R-:W-:-:S04]  /*0210*/  LEA.HI R8, R12, 0x1, RZ, 0x18 ;  /* 0x000000010c087811 */ /* 0x000fc800078fc0ff */
[----:B------:R-:W-:-:S05]  /*0220*/  LOP3.LUT R8, R8, 0x3, RZ, 0xc0, !PT ;  /* 0x0000000308087812 */ /* 0x000fca00078ec0ff */
[----:B------:R-:W-:Y:S02]  /*0230*/  IMAD.MOV R10, RZ, RZ, -R8 ;  /* 0x000000ffff0a7224 */ /* 0x000fe400078e0a08 */
[----:B0-----:R-:W-:-:S07]  /*0240*/  IMAD.WIDE.U32 R6, R19, 0x20, R6 ;  /* 0x0000002013067825 */ /* 0x001fce00078e0006 */
.L_x_10292:
[----:B------:R-:W2:Y:S04]  /*0250*/  LDG.E.CONSTANT R21, desc[UR8][R6.64] ;  /* 0x0000000806157981 */ /* 0x000ea8000c1e9900 */
[----:B------:R-:W3:Y:S04]  /*0260*/  LDG.E.CONSTANT R16, desc[UR8][R6.64+0x10] ;  /* 0x0000100806107981 */ /* 0x000ee8000c1e9900 */
[----:B-----5:R0:W5:Y:S01]  /*0270*/  LDG.E.64.CONSTANT R8, desc[UR8][R6.64+0x18] ;  /* 0x0000180806087981 */ /* 0x020162000c1e9b00 */
[----:B------:R-:W-:Y:S01]  /*0280*/  VIADD R10, R10, 0x1 ;  /* 0x000000010a0a7836 */ /* 0x000fe20000000000 */
[----:B------:R-:W-:Y:S01]  /*0290*/  BSSY.RECONVERGENT B3, `(.L_x_10288) ;  /* 0x0000017000037945 */ /* 0x000fe20003800200 */
[----:B------:R-:W-:-:S02]  /*02a0*/  IMAD.MOV.U32 R13, RZ, RZ, R4 ;  /* 0x000000ffff0d7224 */ /* 0x000fc400078e0004 */
[----:B------:R-:W-:Y:S01]  /*02b0*/  IMAD.MOV.U32 R17, RZ, RZ, R5 ;  /* 0x000000ffff117224 */ /* 0x000fe200078e0005 */
[----:B------:R-:W-:Y:S02]  /*02c0*/  ISETP.NE.AND P2, PT, R10, RZ, PT ;  /* 0x000000ff0a00720c */ /* 0x000fe40003f45270 */
[----:B--2---:R-:W-:Y:S02]  /*02d0*/  ISETP.GE.AND P0, PT, R20, R21, PT ;  /* 0x000000151400720c */ /* 0x004fe40003f06270 */
[----:B---3--:R-:W-:-:S11]  /*02e0*/  ISETP.GE.AND P3, PT, R15, R16, PT ;  /* 0x000000100f00720c */ /* 0x008fd60003f66270 */
[----:B0-----:R-:W-:Y:S05]  /*02f0*/  @!P0 BRA `(.L_x_10289) ;  /* 0x0000000000408947 */ /* 0x001fea0003800000 */
[----:B------:R-:W2:Y:S01]  /*0300*/  LDG.E.64.CONSTANT R4, desc[UR8][R6.64+0x8] ;  /* 0x0000080806047981 */ /* 0x000ea2000c1e9b00 */
[----:B------:R-:W-:Y:S01]  /*0310*/  ISETP.GE.AND P4, PT, R21, R20, PT ;  /* 0x000000141500720c */ /* 0x000fe20003f86270 */
[----:B------:R-:W-:Y:S02]  /*0320*/  IMAD.MOV.U32 R11, RZ, RZ, R2 ;  /* 0x000000ffff0b7224 */ /* 0x000fe400078e0002 */
[----:B------:R-:W-:Y:S02]  /*0330*/  IMAD.MOV.U32 R2, RZ, RZ, R20 ;  /* 0x000000ffff027224 */ /* 0x000fe400078e0014 */
[----:B------:R-:W-:-:S08]  /*0340*/  IMAD.MOV.U32 R20, RZ, RZ, R21 ;  /* 0x000000ffff147224 */ /* 0x000fd000078e0015 */
[CC--:B--2---:R-:W-:Y:S02]  /*0350*/  @P4 ISETP.LT.U32.AND P1, PT, R11.reuse, R4.reuse, PT ;  /* 0x000000040b00420c */ /* 0x0c4fe40003f21070 */
[-C--:B------:R-:W-:Y:S02]  /*0360*/  @P4 ISETP.GE.U32.AND P0, PT, R11, R4.reuse, PT ;  /* 0x000000040b00420c */ /* 0x080fe40003f06070 */
[CC--:B------:R-:W-:Y:S02]  /*0370*/  @P4 ISETP.LT.AND.EX P1, PT, R3.reuse, R5.reuse, PT, P1 ;  /* 0x000000050300420c */ /* 0x0c0fe40003f21310 */
[-C--:B------:R-:W-:Y:S02]  /*0380*/  @P4 ISETP.GE.AND.EX P0, PT, R3, R5.reuse, PT, P0 ;  /* 0x000000050300420c */ /* 0x080fe40003f06300 */
[----:B------:R-:W-:Y:S02]  /*0390*/  @P4 SEL R11, R11, R4, P1 ;  /* 0x000000040b0b4207 */ /* 0x000fe40000800000 */
[----:B------:R-:W-:Y:S01]  /*03a0*/  @P4 SEL R14, R3, R5, P1 ;  /* 0x00000005030e4207 */ /* 0x000fe20000800000 */
[----:B------:R-:W-:Y:S01]  /*03b0*/  IMAD.MOV.U32 R3, RZ, RZ, R5 ;  /* 0x000000ffff037224 */ /* 0x000fe200078e0005 */
[----:B------:R-:W-:Y:S01]  /*03c0*/  @P4 SEL R20, R2, R21, !P0 ;  /* 0x0000001502144207 */ /* 0x000fe20004000000 */
[----:B------:R-:W-:-:S02]  /*03d0*/  IMAD.MOV.U32 R2, RZ, RZ, R4 ;  /* 0x000000ffff027224 */ /* 0x000fc400078e0004 */
[----:B------:R-:W-:Y:S02]  /*03e0*/  @P4 IMAD.MOV.U32 R2, RZ, RZ, R11 ;  /* 0x000000ffff024224 */ /* 0x000fe400078e000b */
[----:B------:R-:W-:-:S07]  /*03f0*/  @P4 IMAD.MOV.U32 R3, RZ, RZ, R14 ;  /* 0x000000ffff034224 */ /* 0x000fce00078e000e */
.L_x_10289:
[----:B------:R-:W-:Y:S05]  /*0400*/  BSYNC.RECONVERGENT B3 ;  /* 0x0000000000037941 */ /* 0x000fea0003800200 */
.L_x_10288:
[----:B------:R-:W-:Y:S01]  /*0410*/  BSSY.RECONVERGENT B3, `(.L_x_10290) ;  /* 0x0000013000037945 */ /* 0x000fe20003800200 */
[----:B------:R-:W-:Y:S02]  /*0420*/  IMAD.MOV.U32 R11, RZ, RZ, R15 ;  /* 0x000000ffff0b7224 */ /* 0x000fe400078e000f */
[----:B-----5:R-:W-:Y:S02]  /*0430*/  IMAD.MOV.U32 R4, RZ, RZ, R8 ;  /* 0x000000ffff047224 */ /* 0x020fe400078e0008 */
[----:B------:R-:W-:Y:S02]  /*0440*/  IMAD.MOV.U32 R5, RZ, RZ, R9 ;  /* 0x000000ffff057224 */ /* 0x000fe400078e0009 */
[----:B------:R-:W-:Y:S01]  /*0450*/  IMAD.MOV.U32 R15, RZ, RZ, R16 ;  /* 0x000000ffff0f7224 */ /* 0x000fe200078e0010 */
[----:B------:R-:W-:Y:S06]  /*0460*/  @!P3 BRA `(.L_x_10291) ;  /* 0x000000000034b947 */ /* 0x000fec0003800000 */
[----:B------:R-:W-:Y:S01]  /*0470*/  ISETP.GE.AND P3, PT, R16, R11, PT ;  /* 0x0000000b1000720c */ /* 0x000fe20003f66270 */
[----:B------:R-:W-:Y:S02]  /*0480*/  IMAD.MOV.U32 R15, RZ, RZ, R11 ;  /* 0x000000ffff0f7224 */ /* 0x000fe400078e000b */
[----:B------:R-:W-:Y:S02]  /*0490*/  IMAD.MOV.U32 R4, RZ, RZ, R13 ;  /* 0x000000ffff047224 */ /* 0x000fe400078e000d */
[----:B------:R-:W-:-:S08]  /*04a0*/  IMAD.MOV.U32 R5, RZ, RZ, R17 ;  /* 0x000000ffff057224 */ /* 0x000fd000078e0011 */
[CC--:B------:R-:W-:Y:S02]  /*04b0*/  @P3 ISETP.LT.U32.AND P1, PT, R13.reuse, R8.reuse, PT ;  /* 0x000000080d00320c */ /* 0x0c0fe40003f21070 */
[-C--:B------:R-:W-:Y:S02]  /*04c0*/  @P3 ISETP.GE.U32.AND P0, PT, R13, R8.reuse, PT ;  /* 0x000000080d00320c */ /* 0x080fe40003f06070 */
[CC--:B------:R-:W-:Y:S02]  /*04d0*/  @P3 ISETP.LT.AND.EX P1, PT, R17.reuse, R9.reuse, PT, P1 ;  /* 0x000000091100320c */ /* 0x0c0fe40003f21310 */
[-C--:B------:R-:W-:Y:S02]  /*04e0*/  @P3 ISETP.GE.AND.EX P0, PT, R17, R9.reuse, PT, P0 ;  /* 0x000000091100320c */ /* 0x080fe40003f06300 */
[----:B------:R-:W-:Y:S02]  /*04f0*/  @P3 SEL R8, R13, R8, P1 ;  /* 0x000000080d083207 */ /* 0x000fe40000800000 */
[----:B------:R-:W-:-:S02]  /*0500*/  @P3 SEL R9, R17, R9, P1 ;  /* 0x0000000911093207 */ /* 0x000fc40000800000 */
[----:B------:R-:W-:Y:S01]  /*0510*/  @P3 SEL R15, R11, R16, !P0 ;  /* 0x000000100b0f3207 */ /* 0x000fe20004000000 */
[----:B------:R-:W-:Y:S02]  /*0520*/  @P3 IMAD.MOV.U32 R4, RZ, RZ, R8 ;  /* 0x000000ffff043224 */ /* 0x000fe400078e0008 */
[----:B------:R-:W-:-:S07]  /*0530*/  @P3 IMAD.MOV.U32 R5, RZ, RZ, R9 ;  /* 0x000000ffff053224 */ /* 0x000fce00078e0009 */
.L_x_10291:
[----:B------:R-:W-:Y:S05]  /*0540*/  BSYNC.RECONVERGENT B3 ;  /* 0x0000000000037941 */ /* 0x000fea0003800200 */
.L_x_10290:
[----:B------:R-:W-:Y:S01]  /*0550*/  IADD3 R6, P0, PT, R6, 0x2000, RZ ;  /* 0x0000200006067810 */ /* 0x000fe20007f1e0ff */
[----:B------:R-:W-:-:S04]  /*0560*/  VIADD R19, R19, 0x100 ;  /* 0x0000010013137836 */ /* 0x000fc80000000000 */
[----:B------:R-:W-:Y:S01]  /*0570*/  IMAD.X R7, RZ, RZ, R7, P0 ;  /* 0x000000ffff077224 */ /* 0x000fe200000e0607 */
[----:B------:R-:W-:Y:S07]  /*0580*/  @P2 BRA `(.L_x_10292) ;  /* 0xfffffffc00302947 */ /* 0x000fee000383ffff */
.L_x_10287:
[----:B------:R-:W-:Y:S05]  /*0590*/  BSYNC.RECONVERGENT B1 ;  /* 0x0000000000017941 */ /* 0x000fea0003800200 */
.L_x_10286:
[----:B------:R-:W0:Y:S01]  /*05a0*/  LDC.64 R10, c[0x0][0x380] ;  /* 0x0000e000ff0a7b82 */ /* 0x000e220000000a00 */
[----:B------:R-:W-:-:S13]  /*05b0*/  ISETP.GE.U32.AND P0, PT, R12, 0x300, PT ;  /* 0x000003000c00780c */ /* 0x000fda0003f06070 */
[----:B------:R-:W-:Y:S05]  /*05c0*/  @!P0 BRA `(.L_x_10285) ;  /* 0x0000000800908947 */ /* 0x000fea0003800000 */
.L_x_10309:
[----:B0-----:R-:W-:-:S05]  /*05d0*/  IMAD.WIDE R8, R19, 0x20, R10 ;  /* 0x0000002013087825 */ /* 0x001fca00078e020a */
[----:B------:R-:W2:Y:S04]  /*05e0*/  LDG.E.CONSTANT R21, desc[UR8][R8.64] ;  /* 0x0000000808157981 */ /* 0x000ea8000c1e9900 */
[----:B------:R-:W3:Y:S04]  /*05f0*/  LDG.E.CONSTANT R22, desc[UR8][R8.64+0x10] ;  /* 0x0000100808167981 */ /* 0x000ee8000c1e9900 */
[----:B-----5:R0:W5:Y:S04]  /*0600*/  LDG.E.CONSTANT R29, desc[UR8][R8.64+0x2000] ;  /* 0x00200008081d7981 */ /* 0x020168000c1e9900 */
[----:B------:R0:W5:Y:S04]  /*0610*/  LDG.E.CONSTANT R14, desc[UR8][R8.64+0x2010] ;  /* 0x00201008080e7981 */ /* 0x000168000c1e9900 */
[----:B------:R0:W5:Y:S04]  /*0620*/  LDG.E.64.CONSTANT R12, desc[UR8][R8.64+0x18] ;  /* 0x00001808080c7981 */ /* 0x000168000c1e9b00 */
[----:B------:R0:W5:Y:S01]  /*0630*/  LDG.E.64.CONSTANT R6, desc[UR8][R8.64+0x2018] ;  /* 0x0020180808067981 */ /* 0x000162000c1e9b00 */
[----:B------:R-:W-:Y:S01]  /*0640*/  BSSY.RECONVERGENT B1, `(.L_x_10293) ;  /* 0x0000013000017945 */ /* 0x000fe20003800200 */
[----:B------:R-:W-:-:S02]  /*0650*/  IMAD.MOV.U32 R27, RZ, RZ, R2 ;  /* 0x000000ffff1b7224 */ /* 0x000fc400078e0002 */
[----:B------:R-:W-:Y:S02]  /*0660*/  IMAD.MOV.U32 R25, RZ, RZ, R3 ;  /* 0x000000ffff197224 */ /* 0x000fe400078e0003 */
[----:B------:R-:W-:Y:S01]  /*0670*/  IMAD.MOV.U32 R18, RZ, RZ, R20 ;  /* 0x000000ffff127224 */ /* 0x000fe200078e0014 */
[----:B--2---:R-:W-:Y:S02]  /*0680*/  ISETP.GE.AND P0, PT, R20, R21, PT ;  /* 0x000000151400720c */ /* 0x004fe40003f06270 */
[----:B---3--:R-:W-:-:S11]  /*0690*/  ISETP.GE.AND P2, PT, R15, R22, PT ;  /* 0x000000160f00720c */ /* 0x008fd60003f46270 */
[----:B0-----:R-:W-:Y:S05]  /*06a0*/  @!P0 BRA `(.L_x_10294) ;  /* 0x0000000000308947 */ /* 0x001fea0003800000 */
[----:B------:R-:W2:Y:S01]  /*06b0*/  LDG.E.64.CONSTANT R16, desc[UR8][R8.64+0x8] ;  /* 0x0000080808107981 */ /* 0x000ea2000c1e9b00 */
[----:B------:R-:W-:Y:S01]  /*06c0*/  ISETP.GE.AND P3, PT, R21, R20, PT ;  /* 0x000000141500720c */ /* 0x000fe20003f66270 */
[----:B------:R-:W-:-:S12]  /*06d0*/  IMAD.MOV.U32 R18, RZ, RZ, R21 ;  /* 0x000000ffff127224 */ /* 0x000fd800078e0015 */
[CC--:B--2---:R-:W-:Y:S01]  /*06e0*/  @P3 ISETP.GE.U32.AND P0, PT, R2.reuse, R16.reuse, PT ;  /* 0x000000100200320c */ /* 0x0c4fe20003f06070 */
[----:B------:R-:W-:Y:S01]  /*06f0*/  IMAD.MOV.U32 R27, RZ, RZ, R16 ;  /* 0x000000ffff1b7224 */ /* 0x000fe200078e0010 */
[-C--:B------:R-:W-:Y:S01]  /*0700*/  @P3 ISETP.LT.U32.AND P1, PT, R2, R16.reuse, PT ;  /* 0x000000100200320c */ /* 0x080fe20003f21070 */
[----:B------:R-:W-:Y:S01]  /*0710*/  IMAD.MOV.U32 R25, RZ, RZ, R17 ;  /* 0x000000ffff197224 */ /* 0x000fe200078e0011 */
[CC--:B------:R-:W-:Y:S02]  /*0720*/  @P3 ISETP.GE.AND.EX P0, PT, R3.reuse, R17.reuse, PT, P0 ;  /* 0x000000110300320c */ /* 0x0c0fe40003f06300 */
[----:B------:R-:W-:Y:S02]  /*0730*/  @P3 ISETP.LT.AND.EX P1, PT, R3, R17, PT, P1 ;  /* 0x000000110300320c */ /* 0x000fe40003f21310 */
[----:B------:R-:W-:Y:S02]  /*0740*/  @P3 SEL R18, R20, R21, !P0 ;  /* 0x0000001514123207 */ /* 0x000fe40004000000 */
[----:B------:R-:W-:-:S02]  /*0750*/  @P3 SEL R27, R2, R16, P1 ;  /* 0x00000010021b3207 */ /* 0x000fc40000800000 */
[----:B------:R-:W-:-:S07]  /*0760*/  @P3 SEL R25, R3, R17, P1 ;  /* 0x0000001103193207 */ /* 0x000fce0000800000 */
.L_x_10294:
[----:B------:R-:W-:Y:S05]  /*0770*/  BSYNC.RECONVERGENT B1 ;  /* 0x0000000000017941 */ /* 0x000fea0003800200 */
.L_x_10293:
[----:B------:R-:W-:Y:S01]  /*0780*/  BSSY.RECONVERGENT B1, `(.L_x_10295) ;  /* 0x0000010000017945 */ /* 0x000fe20003800200 */
[----:B------:R-:W-:Y:S02]  /*0790*/  IMAD.MOV.U32 R23, RZ, RZ, R22 ;  /* 0x000000ffff177224 */ /* 0x000fe400078e0016 */
[----:B-----5:R-:W-:Y:S02]  /*07a0*/  IMAD.MOV.U32 R21, RZ, RZ, R12 ;  /* 0x000000ffff157224 */ /* 0x020fe400078e000c */
[----:B------:R-:W-:Y:S01]  /*07b0*/  IMAD.MOV.U32 R17, RZ, RZ, R13 ;  /* 0x000000ffff117224 */ /* 0x000fe200078e000d */
[----:B------:R-:W-:Y:S06]  /*07c0*/  @!P2 BRA `(.L_x_10296) ;  /* 0x00000000002ca947 */ /* 0x000fec0003800000 */
[----:B------:R-:W-:Y:S01]  /*07d0*/  ISETP.GE.AND P2, PT, R22, R15, PT ;  /* 0x0000000f1600720c */ /* 0x000fe20003f46270 */
[----:B------:R-:W-:Y:S02]  /*07e0*/  IMAD.MOV.U32 R21, RZ, RZ, R4 ;  /* 0x000000ffff157224 */ /* 0x000fe400078e0004 */
[----:B------:R-:W-:Y:S02]  /*07f0*/  IMAD.MOV.U32 R17, RZ, RZ, R5 ;  /* 0x000000ffff117224 */ /* 0x000fe400078e0005 */
[----:B------:R-:W-:-:S08]  /*0800*/  IMAD.MOV.U32 R23, RZ, RZ, R15 ;  /* 0x000000ffff177224 */ /* 0x000fd000078e000f */
[CC--:B------:R-:W-:Y:S02]  /*0810*/  @P2 ISETP.GE.U32.AND P0, PT, R4.reuse, R12.reuse, PT ;  /* 0x0000000c0400220c */ /* 0x0c0fe40003f06070 */
[C---:B------:R-:W-:Y:S02]  /*0820*/  @P2 ISETP.LT.U32.AND P1, PT, R4.reuse, R12, PT ;  /* 0x0000000c0400220c */ /* 0x040fe40003f21070 */
[CC--:B------:R-:W-:Y:S02]  /*0830*/  @P2 ISETP.GE.AND.EX P0, PT, R5.reuse, R13.reuse, PT, P0 ;  /* 0x0000000d0500220c */ /* 0x0c0fe40003f06300 */
[----:B------:R-:W-:Y:S02]  /*0840*/  @P2 ISETP.LT.AND.EX P1, PT, R5, R13, PT, P1 ;  /* 0x0000000d0500220c */ /* 0x000fe40003f21310 */
[----:B------:R-:W-:Y:S02]  /*0850*/  @P2 SEL R23, R15, R22, !P0 ;  /* 0x000000160f172207 */ /* 0x000fe40004000000 */
[----:B------:R-:W-:-:S02]  /*0860*/  @P2 SEL R21, R4, R12, P1 ;  /* 0x0000000c04152207 */ /* 0x000fc40000800000 */
[----:B------:R-:W-:-:S07]  /*0870*/  @P2 SEL R17, R5, R13, P1 ;  /* 0x0000000d05112207 */ /* 0x000fce0000800000 */
.L_x_10296:
[----:B------:R-:W-:Y:S05]  /*0880*/  BSYNC.RECONVERGENT B1 ;  /* 0x0000000000017941 */ /* 0x000fea0003800200 */
.L_x_10295:
[----:B------:R-:W-:Y:S01]  /*0890*/  ISETP.GE.AND P0, PT, R18, R29, PT ;  /* 0x0000001d1200720c */ /* 0x000fe20003f06270 */
[----:B------:R-:W-:Y:S01]  /*08a0*/  BSSY.RECONVERGENT B1, `(.L_x_10297) ;  /* 0x0000011000017945 */ /* 0x000fe20003800200 */
[----:B------:R-:W-:Y:S02]  /*08b0*/  IMAD.MOV.U32 R16, RZ, RZ, R27 ;  /* 0x000000ffff107224 */ /* 0x000fe400078e001b */
[----:B------:R-:W-:Y:S02]  /*08c0*/  IMAD.MOV.U32 R15, RZ, RZ, R25 ;  /* 0x000000ffff0f7224 */ /* 0x000fe400078e0019 */
[----:B------:R-:W-:-:S07]  /*08d0*/  IMAD.MOV.U32 R13, RZ, RZ, R18 ;  /* 0x000000ffff0d7224 */ /* 0x000fce00078e0012 */
[----:B------:R-:W-:Y:S05]  /*08e0*/  @!P0 BRA `(.L_x_10298) ;  /* 0x0000000000308947 */ /* 0x000fea0003800000 */
        /* <DEDUP_REMOVED lines=12> */
.L_x_10298:
[----:B------:R-:W-:Y:S05]  /*09b0*/  BSYNC.RECONVERGENT B1 ;  /* 0x0000000000017941 */ /* 0x000fea0003800200 */
.L_x_10297:
[----:B------:R0:W5:Y:S04]  /*09c0*/  LDG.E.CONSTANT R22, desc[UR8][R8.64+0x4000] ;  /* 0x0040000808167981 */ /* 0x000168000c1e9900 */
[----:B------:R0:W5:Y:S04]  /*09d0*/  LDG.E.CONSTANT R29, desc[UR8][R8.64+0x4010] ;  /* 0x00401008081d7981 */ /* 0x000168000c1e9900 */
[----:B------:R0:W5:Y:S04]  /*09e0*/  LDG.E.CONSTANT R18, desc[UR8][R8.64+0x6000] ;  /* 0x0060000808127981 */ /* 0x000168000c1e9900 */
[----:B------:R0:W5:Y:S04]  /*09f0*/  LDG.E.CONSTANT R12, desc[UR8][R8.64+0x6010] ;  /* 0x00601008080c7981 */ /* 0x000168000c1e9900 */
[----:B------:R0:W5:Y:S04]  /*0a00*/  LDG.E.64.CONSTANT R2, desc[UR8][R8.64+0x4018] ;  /* 0x0040180808027981 */ /* 0x000168000c1e9b00 */
[----:B------:R0:W5:Y:S01]  /*0a10*/  LDG.E.64.CONSTANT R4, desc[UR8][R8.64+0x6018] ;  /* 0x0060180808047981 */ /* 0x000162000c1e9b00 */
[----:B------:R-:W-:Y:S01]  /*0a20*/  ISETP.GE.AND P0, PT, R23, R14, PT ;  /* 0x0000000e1700720c */ /* 0x000fe20003f06270 */
[----:B------:R-:W-:Y:S01]  /*0a30*/  BSSY.RECONVERGENT B1, `(.L_x_10299) ;  /* 0x0000010000017945 */ /* 0x000fe20003800200 */
[----:B------:R-:W-:-:S02]  /*0a40*/  IMAD.MOV.U32 R20, RZ, RZ, R14 ;  /* 0x000000ffff147224 */ /* 0x000fc400078e000e */
[----:B------:R-:W-:Y:S02]  /*0a50*/  IMAD.MOV.U32 R27, RZ, RZ, R6 ;  /* 0x000000ffff1b7224 */ /* 0x000fe400078e0006 */
[----:B------:R-:W-:-:S07]  /*0a60*/  IMAD.MOV.U32 R25, RZ, RZ, R7 ;  /* 0x000000ffff197224 */ /* 0x000fce00078e0007 */
[----:B0-----:R-:W-:Y:S05]  /*0a70*/  @!P0 BRA `(.L_x_10300) ;  /* 0x00000000002c8947 */ /* 0x001fea0003800000 */
        /* <DEDUP_REMOVED lines=10> */
[----:B------:R-:W-:-:S07]  /*0b20*/  @P2 SEL R20, R23, R14, !P0 ;  /* 0x0000000e17142207 */ /* 0x000fce0004000000 */
.L_x_10300:
[----:B------:R-:W-:Y:S05]  /*0b30*/  BSYNC.RECONVERGENT B1 ;  /* 0x0000000000017941 */ /* 0x000fea0003800200 */
.L_x_10299:
[----:B-----5:R-:W-:Y:S01]  /*0b40*/  ISETP.GE.AND P0, PT, R13, R22, PT ;  /* 0x000000160d00720c */ /* 0x020fe20003f06270 */
        /* <DEDUP_REMOVED lines=10> */
[C---:B------:R-:W-:Y:S01]  /*0bf0*/  @P2 ISETP.LT.U32.AND P1, PT, R16.reuse, R6, PT ;  /* 0x000000061000220c */ /* 0x040fe20003f21070 */
[----:B------:R-:W-:Y:S01]  /*0c00*/  IMAD.MOV.U32 R14, RZ, RZ, R7 ;  /* 0x000000ffff0e7224 */ /* 0x000fe200078e0007 */
[CC--:B------:R-:W-:Y:S02]  /*0c10*/  @P2 ISETP.GE.AND.EX P0, PT, R15.reuse, R7.reuse, PT, P0 ;  /* 0x000000070f00220c */ /* 0x0c0fe40003f06300 */
[----:B------:R-:W-:Y:S02]  /*0c20*/  @P2 ISETP.LT.AND.EX P1, PT, R15, R7, PT, P1 ;  /* 0x000000070f00220c */ /* 0x000fe40003f21310 */
[----:B------:R-:W-:Y:S02]  /*0c30*/  @P2 SEL R17, R13, R22, !P0 ;  /* 0x000000160d112207 */ /* 0x000fe40004000000 */
[----:B------:R-:W-:-:S02]  /*0c40*/  @P2 SEL R21, R16, R6, P1 ;  /* 0x0000000610152207 */ /* 0x000fc40000800000 */
[----:B------:R-:W-:-:S07]  /*0c50*/  @P2 SEL R14, R15, R7, P1 ;  /* 0x000000070f0e2207 */ /* 0x000fce0000800000 */
.L_x_10302:
[----:B------:R-:W-:Y:S05]  /*0c60*/  BSYNC.RECONVERGENT B1 ;  /* 0x0000000000017941 */ /* 0x000fea0003800200 */
.L_x_10301:
[----:B------:R-:W-:Y:S01]  /*0c70*/  ISETP.GE.AND P0, PT, R20, R29, PT ;  /* 0x0000001d1400720c */ /* 0x000fe20003f06270 */
[----:B------:R-:W-:Y:S01]  /*0c80*/  BSSY.RECONVERGENT B1, `(.L_x_10303) ;  /* 0x0000010000017945 */ /* 0x000fe20003800200 */
[----:B------:R-:W-:Y:S02]  /*0c90*/  IMAD.MOV.U32 R7, RZ, RZ, R29 ;  /* 0x000000ffff077224 */ /* 0x000fe400078e001d */
[----:B------:R-:W-:Y:S02]  /*0ca0*/  IMAD.MOV.U32 R13, RZ, RZ, R2 ;  /* 0x000000ffff0d7224 */ /* 0x000fe400078e0002 */
[----:B------:R-:W-:-:S07]  /*0cb0*/  IMAD.MOV.U32 R23, RZ, RZ, R3 ;  /* 0x000000ffff177224 */ /* 0x000fce00078e0003 */
[----:B------:R-:W-:Y:S05]  /*0cc0*/  @!P0 BRA `(.L_x_10304) ;  /* 0x00000000002c8947 */ /* 0x000fea0003800000 */
[----:B------:R-:W-:Y:S01]  /*0cd0*/  ISETP.GE.AND P2, PT, R29, R20, PT ;  /* 0x000000141d00720c */ /* 0x000fe20003f46270 */
[----:B------:R-:W-:Y:S02]  /*0ce0*/  IMAD.MOV.U32 R13, RZ, RZ, R27 ;  /* 0x000000ffff0d7224 */ /* 0x000fe400078e001b */
[----:B------:R-:W-:Y:S02]  /*0cf0*/  IMAD.MOV.U32 R23, RZ, RZ, R25 ;  /* 0x000000ffff177224 */ /* 0x000fe400078e0019 */
[----:B------:R-:W-:-:S08]  /*0d00*/  IMAD.MOV.U32 R7, RZ, RZ, R20 ;  /* 0x000000ffff077224 */ /* 0x000fd000078e0014 */
[CC--:B------:R-:W-:Y:S02]  /*0d10*/  @P2 ISETP.GE.U32.AND P0, PT, R27.reuse, R2.reuse, PT ;  /* 0x000000021b00220c */ /* 0x0c0fe40003f06070 */
[-C--:B------:R-:W-:Y:S02]  /*0d20*/  @P2 ISETP.LT.U32.AND P1, PT, R27, R2.reuse, PT ;  /* 0x000000021b00220c */ /* 0x080fe40003f21070 */
[CC--:B------:R-:W-:Y:S02]  /*0d30*/  @P2 ISETP.GE.AND.EX P0, PT, R25.reuse, R3.reuse, PT, P0 ;  /* 0x000000031900220c */ /* 0x0c0fe40003f06300 */
[----:B------:R-:W-:Y:S02]  /*0d40*/  @P2 ISETP.LT.AND.EX P1, PT, R25, R3, PT, P1 ;  /* 0x000000031900220c */ /* 0x000fe40003f21310 */
[----:B------:R-:W-:Y:S02]  /*0d50*/  @P2 SEL R7, R20, R29, !P0 ;  /* 0x0000001d14072207 */ /* 0x000fe40004000000 */
[----:B------:R-:W-:-:S02]  /*0d60*/  @P2 SEL R13, R27, R2, P1 ;  /* 0x000000021b0d2207 */ /* 0x000fc40000800000 */
[----:B------:R-:W-:-:S07]  /*0d70*/  @P2 SEL R23, R25, R3, P1 ;  /* 0x0000000319172207 */ /* 0x000fce0000800000 */
.L_x_10304:
[----:B------:R-:W-:Y:S05]  /*0d80*/  BSYNC.RECONVERGENT B1 ;  /* 0x0000000000017941 */ /* 0x000fea0003800200 */
.L_x_10303:
        /* <DEDUP_REMOVED lines=9> */
[CC--:B--2---:R-:W-:Y:S02]  /*0e20*/  @P2 ISETP.LT.U32.AND P1, PT, R21.reuse, R2.reuse, PT ;  /* 0x000000021500220c */ /* 0x0c4fe40003f21070 */
[CC--:B------:R-:W-:Y:S02]  /*0e30*/  @P2 ISETP.GE.U32.AND P0, PT, R21.reuse, R2.reuse, PT ;  /* 0x000000021500220c */ /* 0x0c0fe40003f06070 */
[CC--:B------:R-:W-:Y:S02]  /*0e40*/  @P2 ISETP.LT.AND.EX P1, PT, R14.reuse, R3.reuse, PT, P1 ;  /* 0x000000030e00220c */ /* 0x0c0fe40003f21310 */
[CC--:B------:R-:W-:Y:S02]  /*0e50*/  @P2 ISETP.GE.AND.EX P0, PT, R14.reuse, R3.reuse, PT, P0 ;  /* 0x000000030e00220c */ /* 0x0c0fe40003f06300 */
[----:B------:R-:W-:Y:S02]  /*0e60*/  @P2 SEL R21, R21, R2, P1 ;  /* 0x0000000215152207 */ /* 0x000fe40000800000 */
[----:B------:R-:W-:-:S02]  /*0e70*/  @P2 SEL R14, R14, R3, P1 ;  /* 0x000000030e0e2207 */ /* 0x000fc40000800000 */
[----:B------:R-:W-:Y:S01]  /*0e80*/  @P2 SEL R20, R17, R18, !P0 ;  /* 0x0000001211142207 */ /* 0x000fe20004000000 */
[----:B------:R-:W-:Y:S02]  /*0e90*/  @P2 IMAD.MOV.U32 R2, RZ, RZ, R21 ;  /* 0x000000ffff022224 */ /* 0x000fe400078e0015 */
[----:B------:R-:W-:-:S07]  /*0ea0*/  @P2 IMAD.MOV.U32 R3, RZ, RZ, R14 ;  /* 0x000000ffff032224 */ /* 0x000fce00078e000e */
.L_x_10306:
[----:B------:R-:W-:Y:S05]  /*0eb0*/  BSYNC.RECONVERGENT B1 ;  /* 0x0000000000017941 */ /* 0x000fea0003800200 */
.L_x_10305:
[----:B------:R-:W-:Y:S01]  /*0ec0*/  ISETP.GE.AND P0, PT, R7, R12, PT ;  /* 0x0000000c0700720c */ /* 0x000fe20003f06270 */
[----:B------:R-:W-:Y:S01]  /*0ed0*/  BSSY.RECONVERGENT B1, `(.L_x_10307) ;  /* 0x0000010000017945 */ /* 0x000fe20003800200 */
[----:B------:R-:W-:-:S11]  /*0ee0*/  IMAD.MOV.U32 R15, RZ, RZ, R12 ;  /* 0x000000ffff0f7224 */ /* 0x000fd600078e000c */
[----:B------:R-:W-:Y:S05]  /*0ef0*/  @!P0 BRA `(.L_x_10308) ;  /* 0x0000000000348947 */ /* 0x000fea0003800000 */
[----:B------:R-:W-:Y:S01]  /*0f00*/  ISETP.GE.AND P2, PT, R12, R7, PT ;  /* 0x000000070c00720c */ /* 0x000fe20003f46270 */
[----:B------:R-:W-:-:S12]  /*0f10*/  IMAD.MOV.U32 R15, RZ, RZ, R7 ;  /* 0x000000ffff0f7224 */ /* 0x000fd800078e0007 */
[CC--:B------:R-:W-:Y:S02]  /*0f20*/  @P2 ISETP.GE.U32.AND P0, PT, R13.reuse, R4.reuse, PT ;  /* 0x000000040d00220c */ /* 0x0c0fe40003f06070 */
[----:B------:R-:W-:Y:S02]  /*0f30*/  @P2 ISETP.LT.U32.AND P1, PT, R13, R4, PT ;  /* 0x000000040d00220c */ /* 0x000fe40003f21070 */
[CC--:B------:R-:W-:Y:S02]  /*0f40*/  @P2 ISETP.GE.AND.EX P0, PT, R23.reuse, R5.reuse, PT, P0 ;  /* 0x000000051700220c */ /* 0x0c0fe40003f06300 */
[-C--:B------:R-:W-:Y:S02]  /*0f50*/  @P2 ISETP.LT.AND.EX P1, PT, R23, R5.reuse, PT, P1 ;  /* 0x000000051700220c */ /* 0x080fe40003f21310 */
[----:B------:R-:W-:Y:S02]  /*0f60*/  @P2 SEL R15, R7, R12, !P0 ;  /* 0x0000000c070f2207 */ /* 0x000fe40004000000 */
[----:B------:R-:W-:Y:S01]  /*0f70*/  @P2 SEL R6, R13, R4, P1 ;  /* 0x000000040d062207 */ /* 0x000fe20000800000 */
[----:B------:R-:W-:Y:S01]  /*0f80*/  IMAD.MOV.U32 R4, RZ, RZ, R13 ;  /* 0x000000ffff047224 */ /* 0x000fe200078e000d */
[----:B------:R-:W-:Y:S01]  /*0f90*/  @P2 SEL R7, R23, R5, P1 ;  /* 0x0000000517072207 */ /* 0x000fe20000800000 */
[----:B------:R-:W-:-:S02]  /*0fa0*/  IMAD.MOV.U32 R5, RZ, RZ, R23 ;  /* 0x000000ffff057224 */ /* 0x000fc400078e0017 */
[----:B------:R-:W-:Y:S02]  /*0fb0*/  @P2 IMAD.MOV.U32 R4, RZ, RZ, R6 ;  /* 0x000000ffff042224 */ /* 0x000fe400078e0006 */
[----:B------:R-:W-:-:S07]  /*0fc0*/  @P2 IMAD.MOV.U32 R5, RZ, RZ, R7 ;  /* 0x000000ffff052224 */ /* 0x000fce00078e0007 */
.L_x_10308:
[----:B------:R-:W-:Y:S05]  /*0fd0*/  BSYNC.RECONVERGENT B1 ;  /* 0x0000000000017941 */ /* 0x000fea0003800200 */
.L_x_10307:
[----:B------:R-:W-:-:S05]  /*0fe0*/  VIADD R19, R19, 0x400 ;  /* 0x0000040013137836 */ /* 0x000fca0000000000 */
[----:B------:R-:W-:-:S13]  /*0ff0*/  ISETP.GE.AND P0, PT, R19, UR4, PT ;  /* 0x0000000413007c0c */ /* 0x000fda000bf06270 */
[----:B------:R-:W-:Y:S05]  /*1000*/  @!P0 BRA `(.L_x_10309) ;  /* 0xfffffff400708947 */ /* 0x000fea000383ffff */
.L_x_10285:
[----:B------:R-:W-:Y:S05]  /*1010*/  BSYNC.RECONVERGENT B2 ;  /* 0x0000000000027941 */ /* 0x000fea0003800200 */
.L_x_10284:
[----:B------:R-:W1:Y:S02]  /*1020*/  LDCU UR6, c[0x0][0x390] ;  /* 0x00007200ff0677ac */ /* 0x000e640008000800 */
[----:B-1----:R-:W-:-:S09]  /*1030*/  UISETP.GE.AND UP0, UPT, UR6, 0x100, UPT ;  /* 0x000001000600788c */ /* 0x002fd2000bf06270 */
[----:B------:R-:W-:Y:S05]  /*1040*/  BRA.U !UP0, `(.L_x_10310) ;  /* 0x0000002108f87547 */ /* 0x000fea000b800000 */
[----:B------:R-:W1:Y:S01]  /*1050*/  S2R R13, SR_LANEID ;  /* 0x00000000000d7919 */ /* 0x000e620000000000 */
[----:B------:R-:W-:Y:S01]  /*1060*/  BSSY.RECONVERGENT B1, `(.L_x_10311) ;  /* 0x0000031000017945 */ /* 0x000fe20003800200 */
[----:B0----5:R-:W-:Y:S01]  /*1070*/  IMAD.MOV.U32 R10, RZ, RZ, R4 ;  /* 0x000000ffff0a7224 */ /* 0x021fe200078e0004 */
[----:B------:R0:W2:Y:S01]  /*1080*/  SHFL.DOWN PT, R11, R20, 0x1, 0x1f ;  /* 0x08201f00140b7f89 */ /* 0x0000a200000e0000 */
[----:B------:R-:W-:Y:S02]  /*1090*/  IMAD.MOV.U32 R7, RZ, RZ, R5 ;  /* 0x000000ffff077224 */ /* 0x000fe400078e0005 */
[----:B------:R-:W-:Y:S01]  /*10a0*/  IMAD.MOV.U32 R6, RZ, RZ, R15 ;  /* 0x000000ffff067224 */ /* 0x000fe200078e000f */
[----:B------:R0:W3:Y:S01]  /*10b0*/  SHFL.DOWN PT, R17, R2, 0x1, 0x1f ;  /* 0x08201f0002117f89 */ /* 0x0000e200000e0000 */
[----:B------:R-:W-:Y:S02]  /*10c0*/  IMAD.MOV.U32 R14, RZ, RZ, R2 ;  /* 0x000000ffff0e7224 */ /* 0x000fe400078e0002 */
[----:B------:R-:W-:Y:S01]  /*10d0*/  IMAD.MOV.U32 R9, RZ, RZ, R3 ;  /* 0x000000ffff097224 */ /* 0x000fe200078e0003 */
[----:B------:R0:W4:Y:S01]  /*10e0*/  SHFL.DOWN PT, R19, R3, 0x1, 0x1f ;  /* 0x08201f0003137f89 */ /* 0x00012200000e0000 */
[----:B------:R-:W-:-:S03]  /*10f0*/  IMAD.MOV.U32 R8, RZ, RZ, R20 ;  /* 0x000000ffff087224 */ /* 0x000fc600078e0014 */
[----:B------:R0:W0:Y:S04]  /*1100*/  SHFL.DOWN PT, R12, R15, 0x1, 0x1f ;  /* 0x08201f000f0c7f89 */ /* 0x00002800000e0000 */
[----:B------:R0:W0:Y:S04]  /*1110*/  SHFL.DOWN PT, R21, R4, 0x1, 0x1f ;  /* 0x08201f0004157f89 */ /* 0x00002800000e0000 */
[----:B------:R0:W0:Y:S01]  /*1120*/  SHFL.DOWN PT, R23, R5, 0x1, 0x1f ;  /* 0x08201f0005177f89 */ /* 0x00002200000e0000 */
[----:B-1----:R-:W-:-:S13]  /*1130*/  ISETP.GT.AND P0, PT, R13, 0x1e, PT ;  /* 0x0000001e0d00780c */ /* 0x002fda0003f04270 */
[----:B--234-:R-:W-:Y:S05]  /*1140*/  @P0 BRA `(.L_x_10312) ;  /* 0x0000000000880947 */ /* 0x01cfea0003800000 */
[----:B------:R-:W-:Y:S01]  /*1150*/  ISETP.GE.AND P0, PT, R20, R11, PT ;  /* 0x0000000b1400720c */ /* 0x000fe20003f06270 */
[----:B------:R-:W-:Y:S01]  /*1160*/  BSSY.RECONVERGENT B2, `(.L_x_10313) ;  /* 0x0000012000027945 */ /* 0x000fe20003800200 */
[----:B0-----:R-:W-:Y:S01]  /*1170*/  ISETP.GE.AND P2, PT, R15, R12, PT ;  /* 0x0000000c0f00720c */ /* 0x001fe20003f46270 */
[----:B------:R-:W-:Y:S02]  /*1180*/  IMAD.MOV.U32 R14, RZ, RZ, R2 ;  /* 0x000000ffff0e7224 */ /* 0x000fe400078e0002 */
[----:B------:R-:W-:Y:S02]  /*1190*/  IMAD.MOV.U32 R9, RZ, RZ, R3 ;  /* 0x000000ffff097224 */ /* 0x000fe400078e0003 */
[----:B------:R-:W-:Y:S02]  /*11a0*/  IMAD.MOV.U32 R10, RZ, RZ, R21 ;  /* 0x000000ffff0a7224 */ /* 0x000fe400078e0015 */
[----:B------:R-:W-:-:S04]  /*11b0*/  IMAD.MOV.U32 R8, RZ, RZ, R20 ;  /* 0x000000ffff087224 */ /* 0x000fc800078e0014 */
[----:B------:R-:W-:Y:S05]  /*11c0*/  @!P0 BRA `(.L_x_10314) ;  /* 0x00000000002c8947 */ /* 0x000fea0003800000 */
[----:B------:R-:W-:Y:S01]  /*11d0*/  ISETP.GE.AND P3, PT, R11, R20, PT ;  /* 0x000000140b00720c */ /* 0x000fe20003f66270 */
[----:B------:R-:W-:Y:S02]  /*11e0*/  IMAD.MOV.U32 R14, RZ, RZ, R17 ;  /* 0x000000ffff0e7224 */ /* 0x000fe400078e0011 */
[----:B------:R-:W-:Y:S02]  /*11f0*/  IMAD.MOV.U32 R9, RZ, RZ, R19 ;  /* 0x000000ffff097224 */ /* 0x000fe400078e0013 */
[----:B------:R-:W-:-:S08]  /*1200*/  IMAD.MOV.U32 R8, RZ, RZ, R11 ;  /* 0x000000ffff087224 */ /* 0x000fd000078e000b */
[CC--:B------:R-:W-:Y:S02]  /*1210*/  @P3 ISETP.GE.U32.AND P0, PT, R2.reuse, R17.reuse, PT ;  /* 0x000000110200320c */ /* 0x0c0fe40003f06070 */
[----:B------:R-:W-:Y:S02]  /*1220*/  @P3 ISETP.LT.U32.AND P1, PT, R2, R17, PT ;  /* 0x000000110200320c */ /* 0x000fe40003f21070 */
[CC--:B------:R-:W-:Y:S02]  /*1230*/  @P3 ISETP.GE.AND.EX P0, PT, R3.reuse, R19.reuse, PT, P0 ;  /* 0x000000130300320c */ /* 0x0c0fe40003f06300 */
[----:B------:R-:W-:Y:S02]  /*1240*/  @P3 ISETP.LT.AND.EX P1, PT, R3, R19, PT, P1 ;  /* 0x000000130300320c */ /* 0x000fe40003f21310 */
[----:B------:R-:W-:Y:S02]  /*1250*/  @P3 SEL R8, R20, R11, !P0 ;  /* 0x0000000b14083207 */ /* 0x000fe40004000000 */
[----:B------:R-:W-:-:S02]  /*1260*/  @P3 SEL R14, R2, R17, P1 ;  /* 0x00000011020e3207 */ /* 0x000fc40000800000 */
[----:B------:R-:W-:-:S07]  /*1270*/  @P3 SEL R9, R3, R19, P1 ;  /* 0x0000001303093207 */ /* 0x000fce0000800000 */
.L_x_10314:
[----:B------:R-:W-:Y:S05]  /*1280*/  BSYNC.RECONVERGENT B2 ;  /* 0x0000000000027941 */ /* 0x000fea0003800200 */
.L_x_10313:
[----:B------:R-:W-:Y:S02]  /*1290*/  IMAD.MOV.U32 R7, RZ, RZ, R23 ;  /* 0x000000ffff077224 */ /* 0x000fe400078e0017 */
        /* <DEDUP_REMOVED lines=13> */
.L_x_10312:
[----:B------:R-:W-:Y:S05]  /*1370*/  BSYNC.RECONVERGENT B1 ;  /* 0x0000000000017941 */ /* 0x000fea0003800200 */
.L_x_10311:
[----:B------:R-:W-:Y:S01]  /*1380*/  ISETP.GT.AND P0, PT, R13, 0x1d, PT ;  /* 0x0000001d0d00780c */ /* 0x000fe20003f04270 */
[----:B0-----:R0:W1:Y:S01]  /*1390*/  SHFL.DOWN PT, R15, R8, 0x2, 0x1f ;  /* 0x08401f00080f7f89 */ /* 0x00106200000e0000 */
[----:B------:R-:W-:Y:S01]  /*13a0*/  BSSY.RECONVERGENT B1, `(.L_x_10315) ;  /* 0x0000035000017945 */ /* 0x000fe20003800200 */
[----:B------:R-:W-:Y:S02]  /*13b0*/  IMAD.MOV.U32 R4, RZ, RZ, R10 ;  /* 0x000000ffff047224 */ /* 0x000fe400078e000a */
[----:B------:R0:W2:Y:S01]  /*13c0*/  SHFL.DOWN PT, R17, R14, 0x2, 0x1f ;  /* 0x08401f000e117f89 */ /* 0x0000a200000e0000 */
[----:B------:R-:W-:Y:S02]  /*13d0*/  IMAD.MOV.U32 R3, RZ, RZ, R7 ;  /* 0x000000ffff037224 */ /* 0x000fe400078e0007 */
[----:B------:R-:W-:Y:S01]  /*13e0*/  IMAD.MOV.U32 R2, RZ, RZ, R6 ;  /* 0x000000ffff027224 */ /* 0x000fe200078e0006 */
[----:B------:R0:W3:Y:S04]  /*13f0*/  SHFL.DOWN PT, R16, R9, 0x2, 0x1f ;  /* 0x08401f0009107f89 */ /* 0x0000e800000e0000 */
[----:B------:R0:W4:Y:S04]  /*1400*/  SHFL.DOWN PT, R19, R6, 0x2, 0x1f ;  /* 0x08401f0006137f89 */ /* 0x00012800000e0000 */
[----:B------:R0:W0:Y:S04]  /*1410*/  SHFL.DOWN PT, R21, R10, 0x2, 0x1f ;  /* 0x08401f000a157f89 */ /* 0x00002800000e0000 */
[----:B------:R0:W0:Y:S01]  /*1420*/  SHFL.DOWN PT, R18, R7, 0x2, 0x1f ;  /* 0x08401f0007127f89 */ /* 0x00002200000e0000 */
[----:B------:R-:W-:Y:S05]  /*1430*/  @P0 BRA `(.L_x_10316) ;  /* 0x0000000000ac0947 */ /* 0x000fea0003800000 */
[----:B-1----:R-:W-:Y:S01]  /*1440*/  ISETP.GE.AND P0, PT, R8, R15, PT ;  /* 0x0000000f0800720c */ /* 0x002fe20003f06270 */
[----:B------:R-:W-:Y:S01]  /*1450*/  BSSY.RECONVERGENT B2, `(.L_x_10317) ;  /* 0x0000012000027945 */ /* 0x000fe20003800200 */
[----:B----4-:R-:W-:Y:S01]  /*1460*/  ISETP.GE.AND P2, PT, R6, R19, PT ;  /* 0x000000130600720c */ /* 0x010fe20003f46270 */
[----:B------:R-:W-:Y:S02]  /*1470*/  IMAD.MOV.U32 R11, RZ, RZ, R14 ;  /* 0x000000ffff0b7224 */ /* 0x000fe400078e000e */
[----:B------:R-:W-:Y:S02]  /*1480*/  IMAD.MOV.U32 R12, RZ, RZ, R9 ;  /* 0x000000ffff0c7224 */ /* 0x000fe400078e0009 */
[----:B0-----:R-:W-:Y:S02]  /*1490*/  IMAD.MOV.U32 R4, RZ, RZ, R21 ;  /* 0x000000ffff047224 */ /* 0x001fe400078e0015 */
[----:B------:R-:W-:-:S04]  /*14a0*/  IMAD.MOV.U32 R5, RZ, RZ, R8 ;  /* 0x000000ffff057224 */ /* 0x000fc800078e0008 */
[----:B------:R-:W-:Y:S05]  /*14b0*/  @!P0 BRA `(.L_x_10318) ;  /* 0x00000000002c8947 */ /* 0x000fea0003800000 */
[----:B------:R-:W-:Y:S01]  /*14c0*/  ISETP.GE.AND P3, PT, R15, R8, PT ;  /* 0x000000080f00720c */ /* 0x000fe20003f66270 */
[----:B--2---:R-:W-:Y:S02]  /*14d0*/  IMAD.MOV.U32 R11, RZ, RZ, R17 ;  /* 0x000000ffff0b7224 */ /* 0x004fe400078e0011 */
[----:B---3--:R-:W-:Y:S02]  /*14e0*/  IMAD.MOV.U32 R12, RZ, RZ, R16 ;  /* 0x000000ffff0c7224 */ /* 0x008fe400078e0010 */
        /* <DEDUP_REMOVED lines=8> */
.L_x_10318:
[----:B------:R-:W-:Y:S05]  /*1570*/  BSYNC.RECONVERGENT B2 ;  /* 0x0000000000027941 */ /* 0x000fea0003800200 */
.L_x_10317:
[----:B------:R-:W-:Y:S02]  /*1580*/  IMAD.MOV.U32 R3, RZ, RZ, R18 ;  /* 0x000000ffff037224 */ /* 0x000fe400078e0012 */
[----:B------:R-:W-:Y:S02]  /*1590*/  IMAD.MOV.U32 R2, RZ, RZ, R19 ;  /* 0x000000ffff027224 */ /* 0x000fe400078e0013 */
[----:B------:R-:W-:Y:S02]  /*15a0*/  IMAD.MOV.U32 R14, RZ, RZ, R11 ;  /* 0x000000ffff0e7224 */ /* 0x000fe400078e000b */
[----:B------:R-:W-:Y:S02]  /*15b0*/  IMAD.MOV.U32 R9, RZ, RZ, R12 ;  /* 0x000000ffff097224 */ /* 0x000fe400078e000c */
[----:B------:R-:W-:Y:S01]  /*15c0*/  IMAD.MOV.U32 R8, RZ, RZ, R5 ;  /* 0x000000ffff087224 */ /* 0x000fe200078e0005 */
[----:B------:R-:W-:Y:S06]  /*15d0*/  @!P2 BRA `(.L_x_10316) ;  /* 0x000000000044a947 */ /* 0x000fec0003800000 */
[----:B------:R-:W-:Y:S01]  /*15e0*/  ISETP.GE.AND P2, PT, R19, R6, PT ;  /* 0x000000061300720c */ /* 0x000fe20003f46270 */
[----:B------:R-:W-:Y:S02]  /*15f0*/  IMAD.MOV.U32 R14, RZ, RZ, R11 ;  /* 0x000000ffff0e7224 */ /* 0x000fe400078e000b */
[----:B------:R-:W-:Y:S02]  /*1600*/  IMAD.MOV.U32 R9, RZ, RZ, R12 ;  /* 0x000000ffff097224 */ /* 0x000fe400078e000c */
[----:B------:R-:W-:Y:S02]  /*1610*/  IMAD.MOV.U32 R2, RZ, RZ, R6 ;  /* 0x000000ffff027224 */ /* 0x000fe400078e0006 */
[----:B------:R-:W-:Y:S02]  /*1620*/  IMAD.MOV.U32 R8, RZ, RZ, R5 ;  /* 0x000000ffff087224 */ /* 0x000fe400078e0005 */
[----:B------:R-:W-:Y:S02]  /*1630*/  IMAD.MOV.U32 R4, RZ, RZ, R10 ;  /* 0x000000ffff047224 */ /* 0x000fe400078e000a */
[----:B------:R-:W-:-:S02]  /*1640*/  IMAD.MOV.U32 R3, RZ, RZ, R7 ;  /* 0x000000ffff037224 */ /* 0x000fc400078e0007 */
[CC--:B------:R-:W-:Y:S01]  /*1650*/  @P2 ISETP.GE.U32.AND P0, PT, R10.reuse, R21.reuse, PT ;  /* 0x000000150a00220c */ /* 0x0c0fe20003f06070 */
[----:B------:R-:W-:Y:S01]  /*1660*/  @P2 IMAD.MOV.U32 R14, RZ, RZ, R11 ;  /* 0x000000ffff0e2224 */ /* 0x000fe200078e000b */
[----:B------:R-:W-:Y:S01]  /*1670*/  @P2 ISETP.LT.U32.AND P1, PT, R10, R21, PT ;  /* 0x000000150a00220c */ /* 0x000fe20003f21070 */
[----:B------:R-:W-:Y:S01]  /*1680*/  @P2 IMAD.MOV.U32 R9, RZ, RZ, R12 ;  /* 0x000000ffff092224 */ /* 0x000fe200078e000c */
[CC--:B------:R-:W-:Y:S01]  /*1690*/  @P2 ISETP.GE.AND.EX P0, PT, R7.reuse, R18.reuse, PT, P0 ;  /* 0x000000120700220c */ /* 0x0c0fe20003f06300 */
[----:B------:R-:W-:Y:S01]  /*16a0*/  @P2 IMAD.MOV.U32 R8, RZ, RZ, R5 ;  /* 0x000000ffff082224 */ /* 0x000fe200078e0005 */
[----:B------:R-:W-:Y:S02]  /*16b0*/  @P2 ISETP.LT.AND.EX P1, PT, R7, R18, PT, P1 ;  /* 0x000000120700220c */ /* 0x000fe40003f21310 */
[----:B------:R-:W-:Y:S02]  /*16c0*/  @P2 SEL R2, R6, R19, !P0 ;  /* 0x0000001306022207 */ /* 0x000fe40004000000 */
[----:B------:R-:W-:-:S02]  /*16d0*/  @P2 SEL R4, R10, R21, P1 ;  /* 0x000000150a042207 */ /* 0x000fc40000800000 */
[----:B------:R-:W-:-:S07]  /*16e0*/  @P2 SEL R3, R7, R18, P1 ;  /* 0x0000001207032207 */ /* 0x000fce0000800000 */
.L_x_10316:
[----:B------:R-:W-:Y:S05]  /*16f0*/  BSYNC.RECONVERGENT B1 ;  /* 0x0000000000017941 */ /* 0x000fea0003800200 */
.L_x_10315:
[----:B------:R-:W-:Y:S01]  /*1700*/  ISETP.GT.AND P0, PT, R13, 0x1b, PT ;  /* 0x0000001b0d00780c */ /* 0x000fe20003f04270 */
[----:B-1----:R1:W1:Y:S01]  /*1710*/  SHFL.DOWN PT, R15, R8, 0x4, 0x1f ;  /* 0x08801f00080f7f89 */ /* 0x00226200000e0000 */
[----:B------:R-:W-:Y:S01]  /*1720*/  BSSY.RECONVERGENT B1, `(.L_x_10319) ;  /* 0x0000035000017945 */ /* 0x000fe20003800200 */
[----:B0-----:R-:W-:Y:S02]  /*1730*/  IMAD.MOV.U32 R7, RZ, RZ, R4 ;  /* 0x000000ffff077224 */ /* 0x001fe400078e0004 */
[----:B--2---:R0:W2:Y:S01]  /*1740*/  SHFL.DOWN PT, R17, R14, 0x4, 0x1f ;  /* 0x08801f000e117f89 */ /* 0x0040a200000e0000 */
[----:B------:R-:W-:Y:S02]  /*1750*/  IMAD.MOV.U32 R6, RZ, RZ, R3 ;  /* 0x000000ffff067224 */ /* 0x000fe400078e0003 */
[----:B------:R-:W-:Y:S01]  /*1760*/  IMAD.MOV.U32 R5, RZ, RZ, R2 ;  /* 0x000000ffff057224 */ /* 0x000fe200078e0002 */
[----:B---3--:R0:W3:Y:S04]  /*1770*/  SHFL.DOWN PT, R16, R9, 0x4, 0x1f ;  /* 0x08801f0009107f89 */ /* 0x0080e800000e0000 */
[----:B----4-:R0:W4:Y:S04]  /*1780*/  SHFL.DOWN PT, R19, R2, 0x4, 0x1f ;  /* 0x08801f0002137f89 */ /* 0x01012800000e0000 */
        /* <DEDUP_REMOVED lines=22> */
.L_x_10322:
[----:B------:R-:W-:Y:S05]  /*18f0*/  BSYNC.RECONVERGENT B2 ;  /* 0x0000000000027941 */ /* 0x000fea0003800200 */
.L_x_10321:
        /* <DEDUP_REMOVED lines=23> */
.L_x_10320:
[----:B------:R-:W-:Y:S05]  /*1a70*/  BSYNC.RECONVERGENT B1 ;  /* 0x0000000000017941 */ /* 0x000fea0003800200 */
.L_x_10319:
[----:B------:R-:W-:Y:S01]  /*1a80*/  ISETP.GT.AND P0, PT, R13, 0x17, PT ;  /* 0x000000170d00780c */ /* 0x000fe20003f04270 */
[----:B-1----:R1:W1:Y:S01]  /*1a90*/  SHFL.DOWN PT, R15, R8, 0x8, 0x1f ;  /* 0x09001f00080f7f89 */ /* 0x00226200000e0000 */
[----:B------:R-:W-:Y:S01]  /*1aa0*/  BSSY.RECONVERGENT B1, `(.L_x_10323) ;  /* 0x0000035000017945 */ /* 0x000fe20003800200 */
[----:B------:R-:W-:Y:S02]  /*1ab0*/  IMAD.MOV.U32 R12, RZ, RZ, R7 ;  /* 0x000000ffff0c7224 */ /* 0x000fe400078e0007 */
[----:B--2---:R2:W1:Y:S01]  /*1ac0*/  SHFL.DOWN PT, R17, R14, 0x8, 0x1f ;  /* 0x09001f000e117f89 */ /* 0x00446200000e0000 */
[----:B------:R-:W-:Y:S02]  /*1ad0*/  IMAD.MOV.U32 R11, RZ, RZ, R6 ;  /* 0x000000ffff0b7224 */ /* 0x000fe400078e0006 */
[----:B------:R-:W-:Y:S01]  /*1ae0*/  IMAD.MOV.U32 R10, RZ, RZ, R5 ;  /* 0x000000ffff0a7224 */ /* 0x000fe200078e0005 */
[----:B---3--:R2:W3:Y:S04]  /*1af0*/  SHFL.DOWN PT, R16, R9, 0x8, 0x1f ;  /* 0x09001f0009107f89 */ /* 0x0084e800000e0000 */
[----:B0-----:R2:W0:Y:S04]  /*1b00*/  SHFL.DOWN PT, R18, R5, 0x8, 0x1f ;  /* 0x09001f0005127f89 */ /* 0x00142800000e0000 */
[----:B------:R2:W0:Y:S04]  /*1b10*/  SHFL.DOWN PT, R20, R7, 0x8, 0x1f ;  /* 0x09001f0007147f89 */ /* 0x00042800000e0000 */
[----:B----4-:R2:W4:Y:S01]  /*1b20*/  SHFL.DOWN PT, R19, R6, 0x8, 0x1f ;  /* 0x09001f0006137f89 */ /* 0x01052200000e0000 */
[----:B------:R-:W-:Y:S05]  /*1b30*/  @P0 BRA `(.L_x_10324) ;  /* 0x0000000000ac0947 */ /* 0x000fea0003800000 */
[----:B-1----:R-:W-:Y:S01]  /*1b40*/  ISETP.GE.AND P0, PT, R8, R15, PT ;  /* 0x0000000f0800720c */ /* 0x002fe20003f06270 */
        /* <DEDUP_REMOVED lines=18> */
.L_x_10326:
[----:B------:R-:W-:Y:S05]  /*1c70*/  BSYNC.RECONVERGENT B2 ;  /* 0x0000000000027941 */ /* 0x000fea0003800200 */
.L_x_10325:
[----:B----4-:R-:W-:Y:S02]  /*1c80*/  IMAD.MOV.U32 R11, RZ, RZ, R19 ;  /* 0x000000ffff0b7224 */ /* 0x010fe400078e0013 */
[----:B------:R-:W-:Y:S02]  /*1c90*/  IMAD.MOV.U32 R10, RZ, RZ, R18 ;  /* 0x000000ffff0a7224 */ /* 0x000fe400078e0012 */
[----:B--2---:R-:W-:Y:S02]  /*1ca0*/  IMAD.MOV.U32 R14, RZ, RZ, R3 ;  /* 0x000000ffff0e7224 */ /* 0x004fe400078e0003 */
        /* <DEDUP_REMOVED lines=20> */
.L_x_10324:
[----:B------:R-:W-:Y:S05]  /*1df0*/  BSYNC.RECONVERGENT B1 ;  /* 0x0000000000017941 */ /* 0x000fea0003800200 */
.L_x_10323:
[----:B------:R-:W-:Y:S01]  /*1e00*/  ISETP.GT.AND P0, PT, R13, 0xf, PT ;  /* 0x0000000f0d00780c */ /* 0x000fe20003f04270 */
[----:B-1----:R1:W1:Y:S01]  /*1e10*/  SHFL.DOWN PT, R15, R8, 0x10, 0x1f ;  /* 0x0a001f00080f7f89 */ /* 0x00226200000e0000 */
[----:B------:R-:W-:Y:S01]  /*1e20*/  BSSY.RECONVERGENT B1, `(.L_x_10327) ;  /* 0x0000035000017945 */ /* 0x000fe20003800200 */
[----:B------:R-:W-:Y:S02]  /*1e30*/  IMAD.MOV.U32 R4, RZ, RZ, R12 ;  /* 0x000000ffff047224 */ /* 0x000fe400078e000c */
[----:B------:R0:W1:Y:S01]  /*1e40*/  SHFL.DOWN PT, R17, R14, 0x10, 0x1f ;  /* 0x0a001f000e117f89 */ /* 0x00006200000e0000 */
[----:B------:R-:W-:Y:S02]  /*1e50*/  IMAD.MOV.U32 R3, RZ, RZ, R11 ;  /* 0x000000ffff037224 */ /* 0x000fe400078e000b */
[----:B------:R-:W-:Y:S01]  /*1e60*/  IMAD.MOV.U32 R2, RZ, RZ, R10 ;  /* 0x000000ffff027224 */ /* 0x000fe200078e000a */
[----:B---3--:R3:W1:Y:S04]  /*1e70*/  SHFL.DOWN PT, R16, R9, 0x10, 0x1f ;  /* 0x0a001f0009107f89 */ /* 0x00866800000e0000 */
[----:B----4-:R3:W4:Y:S04]  /*1e80*/  SHFL.DOWN PT, R19, R10, 0x10, 0x1f ;  /* 0x0a001f000a137f89 */ /* 0x01072800000e0000 */
[----:B------:R3:W1:Y:S04]  /*1e90*/  SHFL.DOWN PT, R21, R12, 0x10, 0x1f ;  /* 0x0a001f000c157f89 */ /* 0x00066800000e0000 */
[----:B0-----:R3:W0:Y:S01]  /*1ea0*/  SHFL.DOWN PT, R18, R11, 0x10, 0x1f ;  /* 0x0a001f000b127f89 */ /* 0x00162200000e0000 */
[----:B------:R-:W-:Y:S05]  /*1eb0*/  @P0 BRA `(.L_x_10328) ;  /* 0x0000000000ac0947 */ /* 0x000fea0003800000 */
[----:B-1----:R-:W-:Y:S01]  /*1ec0*/  ISETP.GE.AND P0, PT, R8, R15, PT ;  /* 0x0000000f0800720c */ /* 0x002fe20003f06270 */
[----:B------:R-:W-:Y:S01]  /*1ed0*/  BSSY.RECONVERGENT B2, `(.L_x_10329) ;  /* 0x0000012000027945 */ /* 0x000fe20003800200 */
[----:B----4-:R-:W-:Y:S01]  /*1ee0*/  ISETP.GE.AND P2, PT, R10, R19, PT ;  /* 0x000000130a00720c */ /* 0x010fe20003f46270 */
[----:B--2---:R-:W-:Y:S02]  /*1ef0*/  IMAD.MOV.U32 R6, RZ, RZ, R14 ;  /* 0x000000ffff067224 */ /* 0x004fe400078e000e */
        /* <DEDUP_REMOVED lines=15> */
.L_x_10330:
[----:B------:R-:W-:Y:S05]  /*1ff0*/  BSYNC.RECONVERGENT B2 ;  /* 0x0000000000027941 */ /* 0x000fea0003800200 */
.L_x_10329:
[----:B0-----:R-:W-:Y:S02]  /*2000*/  IMAD.MOV.U32 R3, RZ, RZ, R18 ;  /* 0x000000ffff037224 */ /* 0x001fe400078e0012 */
[----:B------:R-:W-:Y:S02]  /*2010*/  IMAD.MOV.U32 R2, RZ, RZ, R19 ;  /* 0x000000ffff027224 */ /* 0x000fe400078e0013 */
[----:B------:R-:W-:Y:S02]  /*2020*/  IMAD.MOV.U32 R14, RZ, RZ, R6 ;  /* 0x000000ffff0e7224 */ /* 0x000fe400078e0006 */
[----:B---3--:R-:W-:Y:S02]  /*2030*/  IMAD.MOV.U32 R9, RZ, RZ, R7 ;  /* 0x000000ffff097224 */ /* 0x008fe400078e0007 */
        /* <DEDUP_REMOVED lines=19> */
.L_x_10328:
[----:B------:R-:W-:Y:S05]  /*2170*/  BSYNC.RECONVERGENT B1 ;  /* 0x0000000000017941 */ /* 0x000fea0003800200 */
.L_x_10327:
[----:B------:R-:W-:Y:S01]  /*2180*/  ISETP.NE.AND P0, PT, R13, RZ, PT ;  /* 0x000000ff0d00720c */ /* 0x000fe20003f05270 */
[----:B------:R-:W-:-:S12]  /*2190*/  BSSY.RECONVERGENT B1, `(.L_x_10331) ;  /* 0x000000d000017945 */ /* 0x000fd80003800200 */
[----:B------:R-:W-:Y:S05]  /*21a0*/  @P0 BRA `(.L_x_10332) ;  /* 0x00000000002c0947 */ /* 0x000fea0003800000 */
[----:B--2---:R-:W2:Y:S01]  /*21b0*/  S2R R7, SR_CgaCtaId ;  /* 0x0000000000077919 */ /* 0x004ea20000008800 */
[----:B------:R-:W-:Y:S01]  /*21c0*/  MOV R6, 0x400 ;  /* 0x0000040000067802 */ /* 0x000fe20000000f00 */
[----:B-1----:R-:W-:Y:S01]  /*21d0*/  IMAD.MOV.U32 R15, RZ, RZ, R9 ;  /* 0x000000ffff0f7224 */ /* 0x002fe200078e0009 */
[----:B------:R-:W-:Y:S02]  /*21e0*/  LOP3.LUT R5, R0, 0x3e0, RZ, 0xc0, !PT ;  /* 0x000003e000057812 */ /* 0x000fe400078ec0ff */
[----:B--2---:R-:W-:-:S05]  /*21f0*/  LEA R6, R7, R6, 0x18 ;  /* 0x0000000607067211 */ /* 0x004fca00078ec0ff */
[----:B------:R-:W-:Y:S02]  /*2200*/  IMAD.IADD R7, R5, 0x1, R6 ;  /* 0x0000000105077824 */ /* 0x000fe400078e0206 */
[----:B------:R-:W-:-:S03]  /*2210*/  IMAD.MOV.U32 R5, RZ, RZ, R3 ;  /* 0x000000ffff057224 */ /* 0x000fc600078e0003 */
[----:B------:R1:W-:Y:S04]  /*2220*/  STS.64 [R7+0x10], R14 ;  /* 0x0000100e07007388 */ /* 0x0003e80000000a00 */
[----:B------:R1:W-:Y:S04]  /*2230*/  STS.64 [R7+0x20], R4 ;  /* 0x0000200407007388 */ /* 0x0003e80000000a00 */
[----:B------:R1:W-:Y:S04]  /*2240*/  STS [R7+0x8], R8 ;  /* 0x0000080807007388 */ /* 0x0003e80000000800 */
[----:B------:R1:W-:Y:S02]  /*2250*/  STS [R7+0x18], R2 ;  /* 0x0000180207007388 */ /* 0x0003e40000000800 */
.L_x_10332:
[----:B------:R-:W-:Y:S05]  /*2260*/  BSYNC.RECONVERGENT B1 ;  /* 0x0000000000017941 */ /* 0x000fea0003800200 */
.L_x_10331:
[----:B------:R-:W-:Y:S01]  /*2270*/  BAR.SYNC.DEFER_BLOCKING 0x0 ;  /* 0x0000000000007b1d */ /* 0x000fe20000010000 */
[----:B------:R-:W-:-:S13]  /*2280*/  ISETP.NE.AND P1, PT, R0, RZ, PT ;  /* 0x000000ff0000720c */ /* 0x000fda0003f25270 */
[----:B------:R-:W-:Y:S05]  /*2290*/  @P1 BRA `(.L_x_10333) ;  /* 0x0000008000781947 */ /* 0x000fea0003800000 */
[----:B-12---:R-:W1:Y:S01]  /*22a0*/  S2R R5, SR_CgaCtaId ;  /* 0x0000000000057919 */ /* 0x006e620000008800 */
[----:B------:R-:W-:Y:S01]  /*22b0*/  MOV R0, 0x400 ;  /* 0x0000040000007802 */ /* 0x000fe20000000f00 */
[----:B------:R-:W-:Y:S01]  /*22c0*/  BSSY.RECONVERGENT B1, `(.L_x_10334) ;  /* 0x0000016000017945 */ /* 0x000fe20003800200 */
[----:B----4-:R-:W-:Y:S02]  /*22d0*/  IMAD.MOV.U32 R19, RZ, RZ, R14 ;  /* 0x000000ffff137224 */ /* 0x010fe400078e000e */
[----:B------:R-:W-:Y:S02]  /*22e0*/  IMAD.MOV.U32 R20, RZ, RZ, R9 ;  /* 0x000000ffff147224 */ /* 0x000fe400078e0009 */
[----:B0-----:R-:W-:Y:S01]  /*22f0*/  IMAD.MOV.U32 R18, RZ, RZ, R8 ;  /* 0x000000ffff127224 */ /* 0x001fe200078e0008 */
[----:B-1----:R-:W-:-:S05]  /*2300*/  LEA R0, R5, R0, 0x18 ;  /* 0x0000000005007211 */ /* 0x002fca00078ec0ff */
[----:B------:R-:W0:Y:S04]  /*2310*/  LDS R5, [R0+0x28] ;  /* 0x0000280000057984 */ /* 0x000e280000000800 */
[----:B------:R1:W2:Y:S04]  /*2320*/  LDS R27, [R0+0x38] ;  /* 0x00003800001b7984 */ /* 0x0002a80000000800 */
[----:B------:R1:W4:Y:S01]  /*2330*/  LDS R21, [R0+0x48] ;  /* 0x0000480000157984 */ /* 0x0003220000000800 */
[----:B0-----:R-:W-:-:S13]  /*2340*/  ISETP.GE.AND P0, PT, R8, R5, PT ;  /* 0x000000050800720c */ /* 0x001fda0003f06270 */
[----:B-12-4-:R-:W-:Y:S05]  /*2350*/  @!P0 BRA `(.L_x_10335) ;  /* 0x0000000000308947 */ /* 0x016fea0003800000 */
[----:B------:R-:W0:Y:S01]  /*2360*/  LDS.64 R6, [R0+0x30] ;  /* 0x0000300000067984 */ /* 0x000e220000000a00 */
[----:B------:R-:W-:Y:S01]  /*2370*/  ISETP.GE.AND P3, PT, R5, R8, PT ;  /* 0x000000080500720c */ /* 0x000fe20003f66270 */
[----:B------:R-:W-:-:S12]  /*2380*/  IMAD.MOV.U32 R18, RZ, RZ, R5 ;  /* 0x000000ffff127224 */ /* 0x000fd800078e0005 */
[CC--:B0-----:R-:W-:Y:S01]  /*2390*/  @P3 ISETP.GE.U32.AND P0, PT, R14.reuse, R6.reuse, PT ;  /* 0x000000060e00320c */ /* 0x0c1fe20003f06070 */
        /* <DEDUP_REMOVED lines=8> */
.L_x_10335:
[----:B------:R-:W-:Y:S05]  /*2420*/  BSYNC.RECONVERGENT B1 ;  /* 0x0000000000017941 */ /* 0x000fea0003800200 */
.L_x_10334:
[----:B------:R-:W0:Y:S01]  /*2430*/  LDS.64 R14, [R0+0x40] ;  /* 0x00004000000e7984 */ /* 0x000e220000000a00 */
[----:B------:R-:W-:Y:S01]  /*2440*/  ISETP.GE.AND P0, PT, R2, R27, PT ;  /* 0x0000001b0200720c */ /* 0x000fe20003f06270 */
[----:B------:R-:W-:Y:S01]  /*2450*/  BSSY.RECONVERGENT B1, `(.L_x_10336) ;  /* 0x000001c000017945 */ /* 0x000fe20003800200 */
[----:B------:R-:W-:Y:S01]  /*2460*/  IMAD.MOV.U32 R24, RZ, RZ, R27 ;  /* 0x000000ffff187224 */ /* 0x000fe200078e001b */
[----:B------:R1:W2:Y:S04]  /*2470*/  LDS R25, [R0+0x58] ;  /* 0x0000580000197984 */ /* 0x0002a80000000800 */
[----:B------:R1:W4:Y:S04]  /*2480*/  LDS R23, [R0+0x68] ;  /* 0x0000680000177984 */ /* 0x0003280000000800 */
[----:B------:R1:W1:Y:S04]  /*2490*/  LDS R22, [R0+0x78] ;  /* 0x0000780000167984 */ /* 0x0002680000000800 */
[----:B---3--:R3:W1:Y:S04]  /*24a0*/  LDS R9, [R0+0x88] ;  /* 0x0000880000097984 */ /* 0x0086680000000800 */
[----:B------:R3:W1:Y:S04]  /*24b0*/  LDS R8, [R0+0x98] ;  /* 0x0000980000087984 */ /* 0x0006680000000800 */
[----:B------:R3:W1:Y:S04]  /*24c0*/  LDS R5, [R0+0xa8] ;  /* 0x0000a80000057984 */ /* 0x0006680000000800 */
[----:B------:R3:W1:Y:S04]  /*24d0*/  LDS.64 R6, [R0+0x60] ;  /* 0x0000600000067984 */ /* 0x0006680000000a00 */
[----:B------:R3:W1:Y:S01]  /*24e0*/  LDS.64 R10, [R0+0x80] ;  /* 0x00008000000a7984 */ /* 0x0006620000000a00 */
[----:B0-----:R-:W-:-:S02]  /*24f0*/  IMAD.MOV.U32 R12, RZ, RZ, R14 ;  /* 0x000000ffff0c7224 */ /* 0x001fc400078e000e */
[----:B------:R-:W-:Y:S01]  /*2500*/  IMAD.MOV.U32 R13, RZ, RZ, R15 ;  /* 0x000000ffff0d7224 */ /* 0x000fe200078e000f */
[----:B---3--:R-:W-:Y:S06]  /*2510*/  @!P0 BRA `(.L_x_10337) ;  /* 0x00000000003c8947 */ /* 0x008fec0003800000 */
[----:B------:R-:W-:Y:S01]  /*2520*/  ISETP.GE.AND P0, PT, R27, R2, PT ;  /* 0x000000021b00720c */ /* 0x000fe20003f06270 */
[----:B------:R-:W-:Y:S02]  /*2530*/  IMAD.MOV.U32 R16, RZ, RZ, R4 ;  /* 0x000000ffff107224 */ /* 0x000fe400078e0004 */
[----:B------:R-:W-:Y:S02]  /*2540*/  IMAD.MOV.U32 R17, RZ, RZ, R3 ;  /* 0x000000ffff117224 */ /* 0x000fe400078e0003 */
[----:B------:R-:W-:Y:S02]  /*2550*/  IMAD.MOV.U32 R24, RZ, RZ, R2 ;  /* 0x000000ffff187224 */ /* 0x000fe400078e0002 */
[----:B------:R-:W-:Y:S02]  /*2560*/  IMAD.MOV.U32 R12, RZ, RZ, R16 ;  /* 0x000000ffff0c7224 */ /* 0x000fe400078e0010 */
[----:B------:R-:W-:-:S04]  /*2570*/  IMAD.MOV.U32 R13, RZ, RZ, R17 ;  /* 0x000000ffff0d7224 */ /* 0x000fc800078e0011 */
[----:B------:R-:W-:Y:S05]  /*2580*/  @!P0 BRA `(.L_x_10337) ;  /* 0x0000000000208947 */ /* 0x000fea0003800000 */
[----:B------:R-:W-:Y:S01]  /*2590*/  ISETP.GE.U32.AND P0, PT, R4, R14, PT ;  /* 0x0000000e0400720c */ /* 0x000fe20003f06070 */
[----:B------:R-:W-:Y:S02]  /*25a0*/  IMAD.MOV.U32 R12, RZ, RZ, R14 ;  /* 0x000000ffff0c7224 */ /* 0x000fe400078e000e */
[----:B------:R-:W-:Y:S01]  /*25b0*/  IMAD.MOV.U32 R13, RZ, RZ, R15 ;  /* 0x000000ffff0d7224 */ /* 0x000fe200078e000f */
[----:B------:R-:W-:Y:S01]  /*25c0*/  ISETP.GE.AND.EX P0, PT, R3, R15, PT, P0 ;  /* 0x0000000f0300720c */ /* 0x000fe20003f06300 */
[----:B------:R-:W-:-:S12]  /*25d0*/  IMAD.MOV.U32 R24, RZ, RZ, R27 ;  /* 0x000000ffff187224 */ /* 0x000fd800078e001b */
[----:B------:R-:W-:Y:S02]  /*25e0*/  @!P0 IMAD.MOV.U32 R12, RZ, RZ, R16 ;  /* 0x000000ffff0c8224 */ /* 0x000fe400078e0010 */
[----:B------:R-:W-:Y:S02]  /*25f0*/  @!P0 IMAD.MOV.U32 R13, RZ, RZ, R17 ;  /* 0x000000ffff0d8224 */ /* 0x000fe400078e0011 */
[----:B------:R-:W-:-:S07]  /*2600*/  @!P0 IMAD.MOV.U32 R24, RZ, RZ, R2 ;  /* 0x000000ffff188224 */ /* 0x000fce00078e0002 */
.L_x_10337:
[----:B------:R-:W-:Y:S05]  /*2610*/  BSYNC.RECONVERGENT B1 ;  /* 0x0000000000017941 */ /* 0x000fea0003800200 */
.L_x_10336:
[----:B------:R-:W-:Y:S01]  /*2620*/  ISETP.GE.AND P0, PT, R18, R21, PT ;  /* 0x000000151200720c */ /* 0x000fe20003f06270 */
[----:B------:R-:W-:Y:S01]  /*2630*/  BSSY.RECONVERGENT B1, `(.L_x_10338) ;  /* 0x0000011000017945 */ /* 0x000fe20003800200 */
[----:B------:R-:W-:Y:S02]  /*2640*/  IMAD.MOV.U32 R15, RZ, RZ, R19 ;  /* 0x000000ffff0f7224 */ /* 0x000fe400078e0013 */
[----:B------:R-:W-:Y:S02]  /*2650*/  IMAD.MOV.U32 R14, RZ, RZ, R20 ;  /* 0x000000ffff0e7224 */ /* 0x000fe400078e0014 */
[----:B------:R-:W-:-:S07]  /*2660*/  IMAD.MOV.U32 R4, RZ, RZ, R18 ;  /* 0x000000ffff047224 */ /* 0x000fce00078e0012 */
[----:B------:R-:W-:Y:S05]  /*2670*/  @!P0 BRA `(.L_x_10339) ;  /* 0x0000000000308947 */ /* 0x000fea0003800000 */
[----:B------:R-:W0:Y:S01]  /*2680*/  LDS.64 R2, [R0+0x50] ;  /* 0x0000500000027984 */ /* 0x000e220000000a00 */
[----:B------:R-:W-:Y:S01]  /*2690*/  ISETP.GE.AND P3, PT, R21, R18, PT ;  /* 0x000000121500720c */ /* 0x000fe20003f66270 */
[----:B------:R-:W-:-:S12]  /*26a0*/  IMAD.MOV.U32 R4, RZ, RZ, R21 ;  /* 0x000000ffff047224 */ /* 0x000fd800078e0015 */
[CC--:B0-----:R-:W-:Y:S01]  /*26b0*/  @P3 ISETP.GE.U32.AND P0, PT, R19.reuse, R2.reuse, PT ;  /* 0x000000021300320c */ /* 0x0c1fe20003f06070 */
[----:B------:R-:W-:Y:S01]  /*26c0*/  IMAD.MOV.U32 R15, RZ, RZ, R2 ;  /* 0x000000ffff0f7224 */ /* 0x000fe200078e0002 */
[CC--:B------:R-:W-:Y:S01]  /*26d0*/  @P3 ISETP.LT.U32.AND P2, PT, R19.reuse, R2.reuse, PT ;  /* 0x000000021300320c */ /* 0x0c0fe20003f41070 */
[----:B------:R-:W-:Y:S01]  /*26e0*/  IMAD.MOV.U32 R14, RZ, RZ, R3 ;  /* 0x000000ffff0e7224 */ /* 0x000fe200078e0003 */
[CC--:B------:R-:W-:Y:S02]  /*26f0*/  @P3 ISETP.GE.AND.EX P0, PT, R20.reuse, R3.reuse, PT, P0 ;  /* 0x000000031400320c */ /* 0x0c0fe40003f06300 */
[----:B------:R-:W-:Y:S02]  /*2700*/  @P3 ISETP.LT.AND.EX P2, PT, R20, R3, PT, P2 ;  /* 0x000000031400320c */ /* 0x000fe40003f41320 */
[----:B------:R-:W-:Y:S02]  /*2710*/  @P3 SEL R4, R18, R21, !P0 ;  /* 0x0000001512043207 */ /* 0x000fe40004000000 */
[----:B------:R-:W-:-:S02]  /*2720*/  @P3 SEL R15, R19, R2, P2 ;  /* 0x00000002130f3207 */ /* 0x000fc40001000000 */
[----:B------:R-:W-:-:S07]  /*2730*/  @P3 SEL R14, R20, R3, P2 ;  /* 0x00000003140e3207 */ /* 0x000fce0001000000 */
.L_x_10339:
[----:B------:R-:W-:Y:S05]  /*2740*/  BSYNC.RECONVERGENT B1 ;  /* 0x0000000000017941 */ /* 0x000fea0003800200 */
.L_x_10338:
[----:B--2---:R-:W-:Y:S01]  /*2750*/  ISETP.GE.AND P0, PT, R24, R25, PT ;  /* 0x000000191800720c */ /* 0x004fe20003f06270 */
[----:B------:R-:W-:Y:S01]  /*2760*/  BSSY.RECONVERGENT B1, `(.L_x_10340) ;  /* 0x0000010000017945 */ /* 0x000fe20003800200 */
[----:B------:R-:W-:Y:S02]  /*2770*/  IMAD.MOV.U32 R17, RZ, RZ, R25 ;  /* 0x000000ffff117224 */ /* 0x000fe400078e0019 */
[----:B-1----:R-:W-:Y:S02]  /*2780*/  IMAD.MOV.U32 R19, RZ, RZ, R6 ;  /* 0x000000ffff137224 */ /* 0x002fe400078e0006 */
        /* <DEDUP_REMOVED lines=13> */
.L_x_10341:
[----:B------:R-:W-:Y:S05]  /*2860*/  BSYNC.RECONVERGENT B1 ;  /* 0x0000000000017941 */ /* 0x000fea0003800200 */
.L_x_10340:
[----:B----4-:R-:W-:Y:S01]  /*2870*/  ISETP.GE.AND P0, PT, R4, R23, PT ;  /* 0x000000170400720c */ /* 0x010fe20003f06270 */
        /* <DEDUP_REMOVED lines=8> */
[CC--:B0-----:R-:W-:Y:S02]  /*2900*/  @P3 ISETP.GE.U32.AND P0, PT, R15.reuse, R2.reuse, PT ;  /* 0x000000020f00320c */ /* 0x0c1fe40003f06070 */
[CC--:B------:R-:W-:Y:S02]  /*2910*/  @P3 ISETP.LT.U32.AND P2, PT, R15.reuse, R2.reuse, PT ;  /* 0x000000020f00320c */ /* 0x0c0fe40003f41070 */
[CC--:B------:R-:W-:Y:S02]  /*2920*/  @P3 ISETP.GE.AND.EX P0, PT, R14.reuse, R3.reuse, PT, P0 ;  /* 0x000000030e00320c */ /* 0x0c0fe40003f06300 */
[----:B------:R-:W-:Y:S02]  /*2930*/  @P3 ISETP.LT.AND.EX P2, PT, R14, R3, PT, P2 ;  /* 0x000000030e00320c */ /* 0x000fe40003f41320 */
[----:B------:R-:W-:Y:S02]  /*2940*/  @P3 SEL R6, R4, R23, !P0 ;  /* 0x0000001704063207 */ /* 0x000fe40004000000 */
[----:B------:R-:W-:-:S02]  /*2950*/  @P3 SEL R2, R15, R2, P2 ;  /* 0x000000020f023207 */ /* 0x000fc40001000000 */
[----:B------:R-:W-:-:S07]  /*2960*/  @P3 SEL R3, R14, R3, P2 ;  /* 0x000000030e033207 */ /* 0x000fce0001000000 */
.L_x_10343:
[----:B------:R-:W-:Y:S05]  /*2970*/  BSYNC.RECONVERGENT B1 ;  /* 0x0000000000017941 */ /* 0x000fea0003800200 */
.L_x_10342:
        /* <DEDUP_REMOVED lines=17> */
.L_x_10345:
[----:B------:R-:W-:Y:S05]  /*2a90*/  BSYNC.RECONVERGENT B1 ;  /* 0x0000000000017941 */ /* 0x000fea0003800200 */
.L_x_10344:
        /* <DEDUP_REMOVED lines=18> */
.L_x_10347:
[----:B------:R-:W-:Y:S05]  /*2bc0*/  BSYNC.RECONVERGENT B1 ;  /* 0x0000000000017941 */ /* 0x000fea0003800200 */
.L_x_10346:
[----:B------:R-:W0:Y:S01]  /*2bd0*/  LDS.64 R12, [R0+0xa0] ;  /* 0x0000a000000c7984 */ /* 0x000e220000000a00 */
[----:B------:R-:W-:Y:S01]  /*2be0*/  ISETP.GE.AND P0, PT, R23, R8, PT ;  /* 0x000000081700720c */ /* 0x000fe20003f06270 */
[----:B------:R-:W-:Y:S01]  /*2bf0*/  BSSY.RECONVERGENT B1, `(.L_x_10348) ;  /* 0x0000018000017945 */ /* 0x000fe20003800200 */
[----:B------:R-:W-:Y:S01]  /*2c00*/  IMAD.MOV.U32 R21, RZ, RZ, R8 ;  /* 0x000000ffff157224 */ /* 0x000fe200078e0008 */
[----:B------:R1:W2:Y:S04]  /*2c10*/  LDS R24, [R0+0xb8] ;  /* 0x0000b80000187984 */ /* 0x0002a80000000800 */
[----:B------:R1:W3:Y:S04]  /*2c20*/  LDS R16, [R0+0xc8] ;  /* 0x0000c80000107984 */ /* 0x0002e80000000800 */
[----:B------:R1:W4:Y:S04]  /*2c30*/  LDS R14, [R0+0xd8] ;  /* 0x0000d800000e7984 */ /* 0x0003280000000800 */
[----:B------:R1:W1:Y:S04]  /*2c40*/  LDS R4, [R0+0xe8] ;  /* 0x0000e80000047984 */ /* 0x0002680000000800 */
[----:B------:R0:W1:Y:S04]  /*2c50*/  LDS R15, [R0+0xf8] ;  /* 0x0000f800000f7984 */ /* 0x0000680000000800 */
[----:B------:R0:W1:Y:S04]  /*2c60*/  LDS.64 R2, [R0+0xc0] ;  /* 0x0000c00000027984 */ /* 0x0000680000000a00 */
[----:B------:R0:W1:Y:S04]  /*2c70*/  LDS.64 R10, [R0+0xe0] ;  /* 0x0000e000000a7984 */ /* 0x0000680000000a00 */
[----:B------:R0:W1:Y:S02]  /*2c80*/  LDS.64 R6, [R0+0x100] ;  /* 0x0001000000067984 */ /* 0x0000640000000a00 */
[----:B0-----:R-:W-:-:S02]  /*2c90*/  IMAD.MOV.U32 R19, RZ, RZ, R12 ;  /* 0x000000ffff137224 */ /* 0x001fc400078e000c */
[----:B------:R-:W-:Y:S01]  /*2ca0*/  IMAD.MOV.U32 R22, RZ, RZ, R13 ;  /* 0x000000ffff167224 */ /* 0x000fe200078e000d */
[----:B------:R-:W-:Y:S06]  /*2cb0*/  @!P0 BRA `(.L_x_10349) ;  /* 0x00000000002c8947 */ /* 0x000fec0003800000 */
        /* <DEDUP_REMOVED lines=11> */
.L_x_10349:
[----:B------:R-:W-:Y:S05]  /*2d70*/  BSYNC.RECONVERGENT B1 ;  /* 0x0000000000017941 */ /* 0x000fea0003800200 */
.L_x_10348:
        /* <DEDUP_REMOVED lines=16> */
.L_x_10351:
[----:B------:R-:W-:Y:S05]  /*2e80*/  BSYNC.RECONVERGENT B1 ;  /* 0x0000000000017941 */ /* 0x000fea0003800200 */
.L_x_10350:
        /* <DEDUP_REMOVED lines=17> */
.L_x_10353:
[----:B------:R-:W-:Y:S05]  /*2fa0*/  BSYNC.RECONVERGENT B1 ;  /* 0x0000000000017941 */ /* 0x000fea0003800200 */
.L_x_10352:
[----:B---3--:R-:W-:Y:S01]  /*2fb0*/  ISETP.GE.AND P0, PT, R13, R16, PT ;  /* 0x000000100d00720c */ /* 0x008fe20003f06270 */
        /* <DEDUP_REMOVED lines=9> */
[C---:B------:R-:W-:Y:S02]  /*3050*/  @P3 ISETP.LT.U32.AND P2, PT, R8.reuse, R2, PT ;  /* 0x000000020800320c */ /* 0x040fe40003f41070 */
[CC--:B------:R-:W-:Y:S02]  /*3060*/  @P3 ISETP.GE.AND.EX P0, PT, R9.reuse, R3.reuse, PT, P0 ;  /* 0x000000030900320c */ /* 0x0c0fe40003f06300 */
[----:B------:R-:W-:Y:S02]  /*3070*/  @P3 ISETP.LT.AND.EX P2, PT, R9, R3, PT, P2 ;  /* 0x000000030900320c */ /* 0x000fe40003f41320 */
[----:B------:R-:W-:Y:S02]  /*3080*/  @P3 SEL R17, R13, R16, !P0 ;  /* 0x000000100d113207 */ /* 0x000fe40004000000 */
[----:B------:R-:W-:-:S02]  /*3090*/  @P3 SEL R2, R8, R2, P2 ;  /* 0x0000000208023207 */ /* 0x000fc40001000000 */
[----:B------:R-:W-:-:S07]  /*30a0*/  @P3 SEL R3, R9, R3, P2 ;  /* 0x0000000309033207 */ /* 0x000fce0001000000 */
.L_x_10355:
[----:B------:R-:W-:Y:S05]  /*30b0*/  BSYNC.RECONVERGENT B1 ;  /* 0x0000000000017941 */ /* 0x000fea0003800200 */
.L_x_10354:
[----:B----4-:R-:W-:Y:S01]  /*30c0*/  ISETP.GE.AND P0, PT, R5, R14, PT ;  /* 0x0000000e0500720c */ /* 0x010fe20003f06270 */
        /* <DEDUP_REMOVED lines=16> */
.L_x_10357:
[----:B------:R-:W-:Y:S05]  /*31d0*/  BSYNC.RECONVERGENT B1 ;  /* 0x0000000000017941 */ /* 0x000fea0003800200 */
.L_x_10356:
        /* <DEDUP_REMOVED lines=18> */
.L_x_10359:
[----:B------:R-:W-:Y:S05]  /*3300*/  BSYNC.RECONVERGENT B1 ;  /* 0x0000000000017941 */ /* 0x000fea0003800200 */
.L_x_10358:
[----:B------:R-:W-:Y:S01]  /*3310*/  ISETP.GE.AND P0, PT, R12, R15, PT ;  /* 0x0000000f0c00720c */ /* 0x000fe20003f06270 */
[----:B------:R-:W-:Y:S02]  /*3320*/  IMAD.MOV.U32 R2, RZ, RZ, R15 ;  /* 0x000000ffff027224 */ /* 0x000fe400078e000f */
[----:B------:R-:W-:Y:S02]  /*3330*/  IMAD.MOV.U32 R4, RZ, RZ, R6 ;  /* 0x000000ffff047224 */ /* 0x000fe400078e0006 */
[----:B------:R-:W-:-:S08]  /*3340*/  IMAD.MOV.U32 R3, RZ, RZ, R7 ;  /* 0x000000ffff037224 */ /* 0x000fd000078e0007 */
[----:B------:R-:W-:Y:S05]  /*3350*/  @!P0 BRA `(.L_x_10333) ;  /* 0x0000007000488947 */ /* 0x000fea0003800000 */
[----:B------:R-:W-:Y:S01]  /*3360*/  ISETP.GE.AND P0, PT, R15, R12, PT ;  /* 0x0000000c0f00720c */ /* 0x000fe20003f06270 */
[----:B------:R-:W-:Y:S02]  /*3370*/  IMAD.MOV.U32 R2, RZ, RZ, R12 ;  /* 0x000000ffff027224 */ /* 0x000fe400078e000c */
[----:B------:R-:W-:Y:S02]  /*3380*/  IMAD.MOV.U32 R4, RZ, RZ, R13 ;  /* 0x000000ffff047224 */ /* 0x000fe400078e000d */
[----:B------:R-:W-:-:S08]  /*3390*/  IMAD.MOV.U32 R3, RZ, RZ, R16 ;  /* 0x000000ffff037224 */ /* 0x000fd000078e0010 */
[----:B------:R-:W-:Y:S05]  /*33a0*/  @!P0 BRA `(.L_x_10333) ;  /* 0x0000007000348947 */ /* 0x000fea0003800000 */
[CC--:B------:R-:W-:Y:S02]  /*33b0*/  ISETP.GE.U32.AND P0, PT, R13.reuse, R6.reuse, PT ;  /* 0x000000060d00720c */ /* 0x0c0fe40003f06070 */
[CC--:B------:R-:W-:Y:S02]  /*33c0*/  ISETP.LT.U32.AND P2, PT, R13.reuse, R6.reuse, PT ;  /* 0x000000060d00720c */ /* 0x0c0fe40003f41070 */
[CC--:B------:R-:W-:Y:S02]  /*33d0*/  ISETP.GE.AND.EX P0, PT, R16.reuse, R7.reuse, PT, P0 ;  /* 0x000000071000720c */ /* 0x0c0fe40003f06300 */
[----:B------:R-:W-:Y:S02]  /*33e0*/  ISETP.LT.AND.EX P2, PT, R16, R7, PT, P2 ;  /* 0x000000071000720c */ /* 0x000fe40003f41320 */
[----:B------:R-:W-:Y:S02]  /*33f0*/  SEL R2, R12, R15, !P0 ;  /* 0x0000000f0c027207 */ /* 0x000fe40004000000 */
[----:B------:R-:W-:-:S02]  /*3400*/  SEL R4, R13, R6, P2 ;  /* 0x000000060d047207 */ /* 0x000fc40001000000 */
[----:B------:R-:W-:Y:S01]  /*3410*/  SEL R3, R16, R7, P2 ;  /* 0x0000000710037207 */ /* 0x000fe20001000000 */
[----:B------:R-:W-:Y:S06]  /*3420*/  BRA `(.L_x_10333) ;  /* 0x0000007000147947 */ /* 0x000fec0003800000 */
.L_x_10310:
[----:B------:R-:W1:Y:S01]  /*3430*/  S2R R6, SR_LANEID ;  /* 0x0000000000067919 */ /* 0x000e620000000000 */
[----:B------:R-:W-:Y:S01]  /*3440*/  LOP3.LUT R7, R0, 0x3e0, RZ, 0xc0, !PT ;  /* 0x000003e000077812 */ /* 0x000fe200078ec0ff */
[----:B------:R-:W-:Y:S01]  /*3450*/  BSSY.RECONVERGENT B1, `(.L_x_10360) ;  /* 0x0000036000017945 */ /* 0x000fe20003800200 */
[----:B-----5:R-:W-:Y:S02]  /*3460*/  IMAD.MOV.U32 R14, RZ, RZ, R2 ;  /* 0x000000ffff0e7224 */ /* 0x020fe400078e0002 */
[----:B------:R-:W-:Y:S01]  /*3470*/  LOP3.LUT R8, RZ, R7, RZ, 0x33, !PT ;  /* 0x00000007ff087212 */ /* 0x000fe200078e33ff */
[----:B------:R-:W-:Y:S02]  /*3480*/  VIADD R9, R7, 0x20 ;  /* 0x0000002007097836 */ /* 0x000fe40000000000 */
[----:B------:R-:W-:Y:S02]  /*3490*/  IMAD.MOV.U32 R16, RZ, RZ, R15 ;  /* 0x000000ffff107224 */ /* 0x000fe400078e000f */
[----:B------:R-:W-:Y:S01]  /*34a0*/  VIADD R8, R8, UR6 ;  /* 0x0000000608087c36 */ /* 0x000fe20008000000 */
[----:B------:R-:W-:Y:S01]  /*34b0*/  ISETP.GT.AND P0, PT, R9, UR6, PT ;  /* 0x0000000609007c0c */ /* 0x000fe2000bf04270 */
[----:B------:R-:W-:-:S02]  /*34c0*/  IMAD.MOV.U32 R9, RZ, RZ, R3 ;  /* 0x000000ffff097224 */ /* 0x000fc400078e0003 */
[----:B------:R-:W-:Y:S01]  /*34d0*/  IMAD.MOV.U32 R12, RZ, RZ, R4 ;  /* 0x000000ffff0c7224 */ /* 0x000fe200078e0004 */
[----:B0-----:R-:W-:Y:S01]  /*34e0*/  SEL R11, R8, 0x1f, P0 ;  /* 0x0000001f080b7807 */ /* 0x001fe20000000000 */
[----:B------:R-:W-:Y:S02]  /*34f0*/  IMAD.MOV.U32 R8, RZ, RZ, R20 ;  /* 0x000000ffff087224 */ /* 0x000fe400078e0014 */
[----:B------:R-:W-:Y:S02]  /*3500*/  IMAD.MOV.U32 R10, RZ, RZ, R5 ;  /* 0x000000ffff0a7224 */ /* 0x000fe400078e0005 */
[----:B------:R0:W2:Y:S04]  /*3510*/  SHFL.DOWN PT, R13, R20, 0x1, R11 ;  /* 0x08200000140d7989 */ /* 0x0000a800000e000b */
[----:B------:R0:W3:Y:S04]  /*3520*/  SHFL.DOWN PT, R17, R2, 0x1, R11 ;  /* 0x0820000002117989 */ /* 0x0000e800000e000b */
[----:B------:R0:W4:Y:S01]  /*3530*/  SHFL.DOWN PT, R19, R3, 0x1, R11 ;  /* 0x0820000003137989 */ /* 0x00012200000e000b */
[----:B-1----:R-:W-:-:S03]  /*3540*/  ISETP.GE.AND P0, PT, R6, R11, PT ;  /* 0x0000000b0600720c */ /* 0x002fc60003f06270 */
[----:B------:R0:W1:Y:S04]  /*3550*/  SHFL.DOWN PT, R18, R15, 0x1, R11 ;  /* 0x082000000f127989 */ /* 0x00006800000e000b */
[----:B------:R0:W0:Y:S04]  /*3560*/  SHFL.DOWN PT, R21, R4, 0x1, R11 ;  /* 0x0820000004157989 */ /* 0x00002800000e000b */
[----:B------:R0:W0:Y:S02]  /*3570*/  SHFL.DOWN PT, R23, R5, 0x1, R11 ;  /* 0x0820000005177989 */ /* 0x00002400000e000b */
[----:B--2---:R-:W-:Y:S05]  /*3580*/  @P0 BRA `(.L_x_10361) ;  /* 0x0000000000880947 */ /* 0x004fea0003800000 */
[----:B------:R-:W-:Y:S01]  /*3590*/  ISETP.GE.AND P0, PT, R20, R13, PT ;  /* 0x0000000d1400720c */ /* 0x000fe20003f06270 */
[----:B------:R-:W-:Y:S01]  /*35a0*/  BSSY.RECONVERGENT B2, `(.L_x_10362) ;  /* 0x0000012000027945 */ /* 0x000fe20003800200 */
[----:B-1----:R-:W-:Y:S01]  /*35b0*/  ISETP.GE.AND P2, PT, R15, R18, PT ;  /* 0x000000120f00720c */ /* 0x002fe20003f46270 */
[----:B------:R-:W-:Y:S02]  /*35c0*/  IMAD.MOV.U32 R8, RZ, RZ, R20 ;  /* 0x000000ffff087224 */ /* 0x000fe400078e0014 */
[----:B------:R-:W-:Y:S02]  /*35d0*/  IMAD.MOV.U32 R14, RZ, RZ, R2 ;  /* 0x000000ffff0e7224 */ /* 0x000fe400078e0002 */
[----:B------:R-:W-:Y:S02]  /*35e0*/  IMAD.MOV.U32 R16, RZ, RZ, R18 ;  /* 0x000000ffff107224 */ /* 0x000fe400078e0012 */
[----:B------:R-:W-:-:S04]  /*35f0*/  IMAD.MOV.U32 R9, RZ, RZ, R3 ;  /* 0x000000ffff097224 */ /* 0x000fc800078e0003 */
[----:B------:R-:W-:Y:S05]  /*3600*/  @!P0 BRA `(.L_x_10363) ;  /* 0x00000000002c8947 */ /* 0x000fea0003800000 */
[----:B------:R-:W-:Y:S01]  /*3610*/  ISETP.GE.AND P3, PT, R13, R20, PT ;  /* 0x000000140d00720c */ /* 0x000fe20003f66270 */
[----:B---3--:R-:W-:Y:S02]  /*3620*/  IMAD.MOV.U32 R14, RZ, RZ, R17 ;  /* 0x000000ffff0e7224 */ /* 0x008fe400078e0011 */
[----:B----4-:R-:W-:Y:S02]  /*3630*/  IMAD.MOV.U32 R9, RZ, RZ, R19 ;  /* 0x000000ffff097224 */ /* 0x010fe400078e0013 */
        /* <DEDUP_REMOVED lines=8> */
.L_x_10363:
[----:B------:R-:W-:Y:S05]  /*36c0*/  BSYNC.RECONVERGENT B2 ;  /* 0x0000000000027941 */ /* 0x000fea0003800200 */
.L_x_10362:
[----:B0-----:R-:W-:Y:S02]  /*36d0*/  IMAD.MOV.U32 R12, RZ, RZ, R21 ;  /* 0x000000ffff0c7224 */ /* 0x001fe400078e0015 */
        /* <DEDUP_REMOVED lines=13> */
.L_x_10361:
[----:B------:R-:W-:Y:S05]  /*37b0*/  BSYNC.RECONVERGENT B1 ;  /* 0x0000000000017941 */ /* 0x000fea0003800200 */
.L_x_10360:
[----:B0-----:R-:W-:Y:S01]  /*37c0*/  VIADD R2, R6, 0x2 ;  /* 0x0000000206027836 */ /* 0x001fe20000000000 */
[----:B------:R0:W2:Y:S01]  /*37d0*/  SHFL.DOWN PT, R15, R8, 0x2, R11 ;  /* 0x08400000080f7989 */ /* 0x0000a200000e000b */
[----:B------:R-:W-:Y:S01]  /*37e0*/  BSSY.RECONVERGENT B1, `(.L_x_10364) ;  /* 0x0000036000017945 */ /* 0x000fe20003800200 */
[----:B-1----:R-:W-:Y:S02]  /*37f0*/  IMAD.MOV.U32 R18, RZ, RZ, R16 ;  /* 0x000000ffff127224 */ /* 0x002fe400078e0010 */
[----:B------:R-:W-:Y:S01]  /*3800*/  ISETP.GT.AND P0, PT, R2, R11, PT ;  /* 0x0000000b0200720c */ /* 0x000fe20003f04270 */
[----:B---3--:R0:W1:Y:S01]  /*3810*/  SHFL.DOWN PT, R17, R14, 0x2, R11 ;  /* 0x084000000e117989 */ /* 0x00806200000e000b */
[----:B------:R-:W-:Y:S02]  /*3820*/  IMAD.MOV.U32 R4, RZ, RZ, R12 ;  /* 0x000000ffff047224 */ /* 0x000fe400078e000c */
[----:B------:R-:W-:Y:S01]  /*3830*/  IMAD.MOV.U32 R2, RZ, RZ, R10 ;  /* 0x000000ffff027224 */ /* 0x000fe200078e000a */
[----:B------:R0:W3:Y:S04]  /*3840*/  SHFL.DOWN PT, R20, R9, 0x2, R11 ;  /* 0x0840000009147989 */ /* 0x0000e800000e000b */
[----:B----4-:R0:W4:Y:S04]  /*3850*/  SHFL.DOWN PT, R19, R16, 0x2, R11 ;  /* 0x0840000010137989 */ /* 0x01012800000e000b */
[----:B------:R0:W0:Y:S04]  /*3860*/  SHFL.DOWN PT, R21, R12, 0x2, R11 ;  /* 0x084000000c157989 */ /* 0x00002800000e000b */
[----:B------:R0:W0:Y:S01]  /*3870*/  SHFL.DOWN PT, R23, R10, 0x2, R11 ;  /* 0x084000000a177989 */ /* 0x00002200000e000b */
[----:B------:R-:W-:Y:S05]  /*3880*/  @P0 BRA `(.L_x_10365) ;  /* 0x0000000000ac0947 */ /* 0x000fea0003800000 */
[----:B--2---:R-:W-:Y:S01]  /*3890*/  ISETP.GE.AND P0, PT, R8, R15, PT ;  /* 0x0000000f0800720c */ /* 0x004fe20003f06270 */
[----:B------:R-:W-:Y:S01]  /*38a0*/  BSSY.RECONVERGENT B2, `(.L_x_10366) ;  /* 0x0000012000027945 */ /* 0x000fe20003800200 */
[----:B----4-:R-:W-:Y:S01]  /*38b0*/  ISETP.GE.AND P2, PT, R16, R19, PT ;  /* 0x000000131000720c */ /* 0x010fe20003f46270 */
[----:B------:R-:W-:Y:S02]  /*38c0*/  IMAD.MOV.U32 R3, RZ, RZ, R8 ;  /* 0x000000ffff037224 */ /* 0x000fe400078e0008 */
[----:B------:R-:W-:Y:S02]  /*38d0*/  IMAD.MOV.U32 R5, RZ, RZ, R14 ;  /* 0x000000ffff057224 */ /* 0x000fe400078e000e */
[----:B------:R-:W-:Y:S02]  /*38e0*/  IMAD.MOV.U32 R18, RZ, RZ, R19 ;  /* 0x000000ffff127224 */ /* 0x000fe400078e0013 */
[----:B------:R-:W-:-:S04]  /*38f0*/  IMAD.MOV.U32 R13, RZ, RZ, R9 ;  /* 0x000000ffff0d7224 */ /* 0x000fc800078e0009 */
[----:B------:R-:W-:Y:S05]  /*3900*/  @!P0 BRA `(.L_x_10367) ;  /* 0x00000000002c8947 */ /* 0x000fea0003800000 */
[----:B------:R-:W-:Y:S01]  /*3910*/  ISETP.GE.AND P3, PT, R15, R8, PT ;  /* 0x000000080f00720c */ /* 0x000fe20003f66270 */
[----:B------:R-:W-:Y:S02]  /*3920*/  IMAD.MOV.U32 R3, RZ, RZ, R15 ;  /* 0x000000ffff037224 */ /* 0x000fe400078e000f */
[----:B-1----:R-:W-:Y:S02]  /*3930*/  IMAD.MOV.U32 R5, RZ, RZ, R17 ;  /* 0x000000ffff057224 */ /* 0x002fe400078e0011 */
[----:B---3--:R-:W-:-:S08]  /*3940*/  IMAD.MOV.U32 R13, RZ, RZ, R20 ;  /* 0x000000ffff0d7224 */ /* 0x008fd000078e0014 */
[CC--:B------:R-:W-:Y:S02]  /*3950*/  @P3 ISETP.GE.U32.AND P0, PT, R14.reuse, R17.reuse, PT ;  /* 0x000000110e00320c */ /* 0x0c0fe40003f06070 */
[----:B------:R-:W-:Y:S02]  /*3960*/  @P3 ISETP.LT.U32.AND P1, PT, R14, R17, PT ;  /* 0x000000110e00320c */ /* 0x000fe40003f21070 */
[CC--:B------:R-:W-:Y:S02]  /*3970*/  @P3 ISETP.GE.AND.EX P0, PT, R9.reuse, R20.reuse, PT, P0 ;  /* 0x000000140900320c */ /* 0x0c0fe40003f06300 */
[----:B------:R-:W-:Y:S02]  /*3980*/  @P3 ISETP.LT.AND.EX P1, PT, R9, R20, PT, P1 ;  /* 0x000000140900320c */ /* 0x000fe40003f21310 */
[----:B------:R-:W-:Y:S02]  /*3990*/  @P3 SEL R3, R8, R15, !P0 ;  /* 0x0000000f08033207 */ /* 0x000fe40004000000 */
[----:B------:R-:W-:-:S02]  /*39a0*/  @P3 SEL R5, R14, R17, P1 ;  /* 0x000000110e053207 */ /* 0x000fc40000800000 */
[----:B------:R-:W-:-:S07]  /*39b0*/  @P3 SEL R13, R9, R20, P1 ;  /* 0x00000014090d3207 */ /* 0x000fce0000800000 */
.L_x_10367:
[----:B------:R-:W-:Y:S05]  /*39c0*/  BSYNC.RECONVERGENT B2 ;  /* 0x0000000000027941 */ /* 0x000fea0003800200 */
.L_x_10366:
[----:B0-----:R-:W-:Y:S02]  /*39d0*/  IMAD.MOV.U32 R4, RZ, RZ, R21 ;  /* 0x000000ffff047224 */ /* 0x001fe400078e0015 */
        /* <DEDUP_REMOVED lines=22> */
.L_x_10365:
[----:B------:R-:W-:Y:S05]  /*3b40*/  BSYNC.RECONVERGENT B1 ;  /* 0x0000000000017941 */ /* 0x000fea0003800200 */
.L_x_10364:
[----:B0-----:R-:W-:Y:S01]  /*3b50*/  VIADD R10, R6, 0x4 ;  /* 0x00000004060a7836 */ /* 0x001fe20000000000 */
[----:B--2---:R0:W2:Y:S01]  /*3b60*/  SHFL.DOWN PT, R15, R8, 0x4, R11 ;  /* 0x08800000080f7989 */ /* 0x0040a200000e000b */
[----:B------:R-:W-:Y:S01]  /*3b70*/  BSSY.RECONVERGENT B1, `(.L_x_10368) ;  /* 0x0000036000017945 */ /* 0x000fe20003800200 */
[----:B------:R-:W-:Y:S02]  /*3b80*/  IMAD.MOV.U32 R16, RZ, RZ, R18 ;  /* 0x000000ffff107224 */ /* 0x000fe400078e0012 */
[----:B------:R-:W-:Y:S01]  /*3b90*/  ISETP.GT.AND P0, PT, R10, R11, PT ;  /* 0x0000000b0a00720c */ /* 0x000fe20003f04270 */
[----:B-1----:R0:W1:Y:S01]  /*3ba0*/  SHFL.DOWN PT, R17, R14, 0x4, R11 ;  /* 0x088000000e117989 */ /* 0x00206200000e000b */
[----:B------:R-:W-:Y:S02]  /*3bb0*/  IMAD.MOV.U32 R12, RZ, RZ, R4 ;  /* 0x000000ffff0c7224 */ /* 0x000fe400078e0004 */
[----:B------:R-:W-:Y:S01]  /*3bc0*/  IMAD.MOV.U32 R10, RZ, RZ, R2 ;  /* 0x000000ffff0a7224 */ /* 0x000fe200078e0002 */
[----:B---3--:R0:W3:Y:S04]  /*3bd0*/  SHFL.DOWN PT, R20, R9, 0x4, R11 ;  /* 0x0880000009147989 */ /* 0x0080e800000e000b */
        /* <DEDUP_REMOVED lines=23> */
.L_x_10371:
[----:B------:R-:W-:Y:S05]  /*3d50*/  BSYNC.RECONVERGENT B2 ;  /* 0x0000000000027941 */ /* 0x000fea0003800200 */
.L_x_10370:
        /* <DEDUP_REMOVED lines=23> */
.L_x_10369:
[----:B------:R-:W-:Y:S05]  /*3ed0*/  BSYNC.RECONVERGENT B1 ;  /* 0x0000000000017941 */ /* 0x000fea0003800200 */
.L_x_10368:
[----:B0-----:R-:W-:Y:S01]  /*3ee0*/  VIADD R2, R6, 0x8 ;  /* 0x0000000806027836 */ /* 0x001fe20000000000 */
[----:B------:R0:W0:Y:S01]  /*3ef0*/  SHFL.DOWN PT, R5, R8, 0x8, R11 ;  /* 0x0900000008057989 */ /* 0x00002200000e000b */
[----:B------:R-:W-:Y:S01]  /*3f00*/  BSSY.RECONVERGENT B1, `(.L_x_10372) ;  /* 0x0000036000017945 */ /* 0x000fe20003800200 */
[----:B------:R-:W-:Y:S02]  /*3f10*/  IMAD.MOV.U32 R22, RZ, RZ, R16 ;  /* 0x000000ffff167224 */ /* 0x000fe400078e0010 */
[----:B------:R-:W-:Y:S01]  /*3f20*/  ISETP.GT.AND P0, PT, R2, R11, PT ;  /* 0x0000000b0200720c */ /* 0x000fe20003f04270 */
[----:B------:R0:W0:Y:S01]  /*3f30*/  SHFL.DOWN PT, R13, R14, 0x8, R11 ;  /* 0x090000000e0d7989 */ /* 0x00002200000e000b */
[----:B---3--:R-:W-:Y:S02]  /*3f40*/  IMAD.MOV.U32 R20, RZ, RZ, R12 ;  /* 0x000000ffff147224 */ /* 0x008fe400078e000c */
[----:B------:R-:W-:Y:S01]  /*3f50*/  IMAD.MOV.U32 R18, RZ, RZ, R10 ;  /* 0x000000ffff127224 */ /* 0x000fe200078e000a */
[----:B------:R3:W0:Y:S04]  /*3f60*/  SHFL.DOWN PT, R24, R9, 0x8, R11 ;  /* 0x0900000009187989 */ /* 0x00062800000e000b */
[----:B--2---:R3:W2:Y:S04]  /*3f70*/  SHFL.DOWN PT, R15, R16, 0x8, R11 ;  /* 0x09000000100f7989 */ /* 0x0046a800000e000b */
[----:B-1----:R3:W1:Y:S04]  /*3f80*/  SHFL.DOWN PT, R17, R12, 0x8, R11 ;  /* 0x090000000c117989 */ /* 0x00266800000e000b */
[----:B----4-:R3:W4:Y:S01]  /*3f90*/  SHFL.DOWN PT, R19, R10, 0x8, R11 ;  /* 0x090000000a137989 */ /* 0x01072200000e000b */
[----:B------:R-:W-:Y:S05]  /*3fa0*/  @P0 BRA `(.L_x_10373) ;  /* 0x0000000000ac0947 */ /* 0x000fea0003800000 */
[----:B0-----:R-:W-:Y:S01]  /*3fb0*/  ISETP.GE.AND P0, PT, R8, R5, PT ;  /* 0x000000050800720c */ /* 0x001fe20003f06270 */
[----:B------:R-:W-:Y:S01]  /*3fc0*/  BSSY.RECONVERGENT B2, `(.L_x_10374) ;  /* 0x0000012000027945 */ /* 0x000fe20003800200 */
[----:B--2---:R-:W-:Y:S01]  /*3fd0*/  ISETP.GE.AND P2, PT, R16, R15, PT ;  /* 0x0000000f1000720c */ /* 0x004fe20003f46270 */
        /* <DEDUP_REMOVED lines=16> */
.L_x_10375:
[----:B------:R-:W-:Y:S05]  /*40e0*/  BSYNC.RECONVERGENT B2 ;  /* 0x0000000000027941 */ /* 0x000fea0003800200 */
.L_x_10374:
[----:B-1----:R-:W-:Y:S02]  /*40f0*/  IMAD.MOV.U32 R20, RZ, RZ, R17 ;  /* 0x000000ffff147224 */ /* 0x002fe400078e0011 */
[----:B----4-:R-:W-:Y:S02]  /*4100*/  IMAD.MOV.U32 R18, RZ, RZ, R19 ;  /* 0x000000ffff127224 */ /* 0x010fe400078e0013 */
[----:B------:R-:W-:Y:S02]  /*4110*/  IMAD.MOV.U32 R8, RZ, RZ, R2 ;  /* 0x000000ffff087224 */ /* 0x000fe400078e0002 */
[----:B------:R-:W-:Y:S02]  /*4120*/  IMAD.MOV.U32 R14, RZ, RZ, R3 ;  /* 0x000000ffff0e7224 */ /* 0x000fe400078e0003 */
[----:B---3--:R-:W-:Y:S01]  /*4130*/  IMAD.MOV.U32 R9, RZ, RZ, R4 ;  /* 0x000000ffff097224 */ /* 0x008fe200078e0004 */
        /* <DEDUP_REMOVED lines=18> */
.L_x_10373:
[----:B------:R-:W-:Y:S05]  /*4260*/  BSYNC.RECONVERGENT B1 ;  /* 0x0000000000017941 */ /* 0x000fea0003800200 */
.L_x_10372:
[----:B------:R-:W-:Y:S01]  /*4270*/  VIADD R2, R6, 0x10 ;  /* 0x0000001006027836 */ /* 0x000fe20000000000 */
[----:B0-----:R0:W0:Y:S01]  /*4280*/  SHFL.DOWN PT, R13, R8, 0x10, R11 ;  /* 0x0a000000080d7989 */ /* 0x00102200000e000b */
[----:B------:R-:W-:Y:S01]  /*4290*/  BSSY.RECONVERGENT B1, `(.L_x_10376) ;  /* 0x0000036000017945 */ /* 0x000fe20003800200 */
[----:B------:R-:W-:Y:S02]  /*42a0*/  IMAD.MOV.U32 R4, RZ, RZ, R20 ;  /* 0x000000ffff047224 */ /* 0x000fe400078e0014 */
[----:B------:R-:W-:Y:S01]  /*42b0*/  ISETP.GT.AND P0, PT, R2, R11, PT ;  /* 0x0000000b0200720c */ /* 0x000fe20003f04270 */
[----:B--2---:R2:W0:Y:S01]  /*42c0*/  SHFL.DOWN PT, R15, R14, 0x10, R11 ;  /* 0x0a0000000e0f7989 */ /* 0x00442200000e000b */
[----:B------:R-:W-:Y:S02]  /*42d0*/  IMAD.MOV.U32 R2, RZ, RZ, R22 ;  /* 0x000000ffff027224 */ /* 0x000fe400078e0016 */
[----:B------:R-:W-:Y:S01]  /*42e0*/  IMAD.MOV.U32 R3, RZ, RZ, R18 ;  /* 0x000000ffff037224 */ /* 0x000fe200078e0012 */
[----:B---3--:R2:W3:Y:S04]  /*42f0*/  SHFL.DOWN PT, R12, R9, 0x10, R11 ;  /* 0x0a000000090c7989 */ /* 0x0084e800000e000b */
[----:B-1----:R2:W1:Y:S04]  /*4300*/  SHFL.DOWN PT, R17, R22, 0x10, R11 ;  /* 0x0a00000016117989 */ /* 0x00246800000e000b */
[----:B----4-:R2:W4:Y:S04]  /*4310*/  SHFL.DOWN PT, R19, R20, 0x10, R11 ;  /* 0x0a00000014137989 */ /* 0x01052800000e000b */
[----:B------:R2:W0:Y:S01]  /*4320*/  SHFL.DOWN PT, R21, R18, 0x10, R11 ;  /* 0x0a00000012157989 */ /* 0x00042200000e000b */
[----:B------:R-:W-:Y:S05]  /*4330*/  @P0 BRA `(.L_x_10377) ;  /* 0x0000000000ac0947 */ /* 0x000fea0003800000 */
[----:B0-----:R-:W-:Y:S01]  /*4340*/  ISETP.GE.AND P0, PT, R8, R13, PT ;  /* 0x0000000d0800720c */ /* 0x001fe20003f06270 */
[----:B------:R-:W-:Y:S01]  /*4350*/  BSSY.RECONVERGENT B2, `(.L_x_10378) ;  /* 0x0000012000027945 */ /* 0x000fe20003800200 */
[----:B-1----:R-:W-:Y:S01]  /*4360*/  ISETP.GE.AND P2, PT, R22, R17, PT ;  /* 0x000000111600720c */ /* 0x002fe20003f46270 */
[----:B------:R-:W-:Y:S02]  /*4370*/  IMAD.MOV.U32 R5, RZ, RZ, R8 ;  /* 0x000000ffff057224 */ /* 0x000fe400078e0008 */
[----:B------:R-:W-:Y:S02]  /*4380*/  IMAD.MOV.U32 R10, RZ, RZ, R14 ;  /* 0x000000ffff0a7224 */ /* 0x000fe400078e000e */
[----:B------:R-:W-:Y:S02]  /*4390*/  IMAD.MOV.U32 R2, RZ, RZ, R17 ;  /* 0x000000ffff027224 */ /* 0x000fe400078e0011 */
[----:B--2---:R-:W-:-:S04]  /*43a0*/  IMAD.MOV.U32 R11, RZ, RZ, R9 ;  /* 0x000000ffff0b7224 */ /* 0x004fc800078e0009 */
[----:B------:R-:W-:Y:S05]  /*43b0*/  @!P0 BRA `(.L_x_10379) ;  /* 0x00000000002c8947 */ /* 0x000fea0003800000 */
[----:B------:R-:W-:Y:S01]  /*43c0*/  ISETP.GE.AND P3, PT, R13, R8, PT ;  /* 0x000000080d00720c */ /* 0x000fe20003f66270 */
[----:B------:R-:W-:Y:S02]  /*43d0*/  IMAD.MOV.U32 R5, RZ, RZ, R13 ;  /* 0x000000ffff057224 */ /* 0x000fe400078e000d */
[----:B------:R-:W-:Y:S02]  /*43e0*/  IMAD.MOV.U32 R10, RZ, RZ, R15 ;  /* 0x000000ffff0a7224 */ /* 0x000fe400078e000f */
        /* <DEDUP_REMOVED lines=8> */
.L_x_10379:
[----:B------:R-:W-:Y:S05]  /*4470*/  BSYNC.RECONVERGENT B2 ;  /* 0x0000000000027941 */ /* 0x000fea0003800200 */
.L_x_10378:
[----:B----4-:R-:W-:Y:S02]  /*4480*/  IMAD.MOV.U32 R4, RZ, RZ, R19 ;  /* 0x000000ffff047224 */ /* 0x010fe400078e0013 */
        /* <DEDUP_REMOVED lines=22> */
.L_x_10377:
[----:B------:R-:W-:Y:S05]  /*45f0*/  BSYNC.RECONVERGENT B1 ;  /* 0x0000000000017941 */ /* 0x000fea0003800200 */
.L_x_10376:
[----:B------:R-:W-:Y:S01]  /*4600*/  ISETP.NE.AND P0, PT, R6, RZ, PT ;  /* 0x000000ff0600720c */ /* 0x000fe20003f05270 */
[----:B------:R-:W-:-:S12]  /*4610*/  BSSY.RECONVERGENT B1, `(.L_x_10380) ;  /* 0x000000b000017945 */ /* 0x000fd80003800200 */
[----:B------:R-:W-:Y:S05]  /*4620*/  @P0 BRA `(.L_x_10381) ;  /* 0x0000000000240947 */ /* 0x000fea0003800000 */
[----:B------:R-:W5:Y:S01]  /*4630*/  S2UR UR5, SR_CgaCtaId ;  /* 0x00000000000579c3 */ /* 0x000f620000008800 */
[----:B------:R-:W-:Y:S01]  /*4640*/  UMOV UR4, 0x400 ;  /* 0x0000040000047882 */ /* 0x000fe20000000000 */
[----:B0-----:R-:W-:Y:S02]  /*4650*/  IMAD.MOV.U32 R15, RZ, RZ, R9 ;  /* 0x000000ffff0f7224 */ /* 0x001fe400078e0009 */
[----:B------:R-:W-:Y:S01]  /*4660*/  IMAD.MOV.U32 R5, RZ, RZ, R3 ;  /* 0x000000ffff057224 */ /* 0x000fe200078e0003 */
[----:B-----5:R-:W-:-:S09]  /*4670*/  ULEA UR4, UR5, UR4, 0x18 ;  /* 0x0000000405047291 */ /* 0x020fd2000f8ec0ff */
[----:B------:R0:W-:Y:S04]  /*4680*/  STS.64 [R7+UR4+0x10], R14 ;  /* 0x0000100e07007988 */ /* 0x0001e80008000a04 */
[----:B------:R0:W-:Y:S04]  /*4690*/  STS.64 [R7+UR4+0x20], R4 ;  /* 0x0000200407007988 */ /* 0x0001e80008000a04 */
[----:B------:R0:W-:Y:S04]  /*46a0*/  STS [R7+UR4+0x8], R8 ;  /* 0x0000080807007988 */ /* 0x0001e80008000804 */
[----:B------:R0:W-:Y:S02]  /*46b0*/  STS [R7+UR4+0x18], R2 ;  /* 0x0000180207007988 */ /* 0x0001e40008000804 */
.L_x_10381:
[----:B------:R-:W-:Y:S05]  /*46c0*/  BSYNC.RECONVERGENT B1 ;  /* 0x0000000000017941 */ /* 0x000fea0003800200 */
.L_x_10380:
[----:B------:R-:W-:Y:S01]  /*46d0*/  BAR.SYNC.DEFER_BLOCKING 0x0 ;  /* 0x0000000000007b1d */ /* 0x000fe20000010000 */
[----:B------:R-:W-:-:S13]  /*46e0*/  ISETP.NE.AND P1, PT, R0, RZ, PT ;  /* 0x000000ff0000720c */ /* 0x000fda0003f25270 */
[----:B------:R-:W-:Y:S05]  /*46f0*/  @P1 BRA `(.L_x_10333) ;  /* 0x0000005c00601947 */ /* 0x000fea0003800000 */
[----:B------:R-:W-:Y:S01]  /*4700*/  UISETP.GE.AND UP0, UPT, UR6, 0x21, UPT ;  /* 0x000000210600788c */ /* 0x000fe2000bf06270 */
[----:B0-----:R-:W-:Y:S02]  /*4710*/  IMAD.MOV.U32 R5, RZ, RZ, R3 ;  /* 0x000000ffff057224 */ /* 0x001fe400078e0003 */
[----:B------:R-:W-:Y:S02]  /*4720*/  IMAD.MOV.U32 R0, RZ, RZ, R8 ;  /* 0x000000ffff007224 */ /* 0x000fe400078e0008 */
[----:B------:R-:W-:Y:S02]  /*4730*/  IMAD.MOV.U32 R13, RZ, RZ, R14 ;  /* 0x000000ffff0d7224 */ /* 0x000fe400078e000e */
[----:B---3--:R-:W-:Y:S02]  /*4740*/  IMAD.MOV.U32 R12, RZ, RZ, R9 ;  /* 0x000000ffff0c7224 */ /* 0x008fe400078e0009 */
[----:B------:R-:W-:Y:S02]  /*4750*/  IMAD.MOV.U32 R15, RZ, RZ, R2 ;  /* 0x000000ffff0f7224 */ /* 0x000fe400078e0002 */
[----:B------:R-:W-:-:S02]  /*4760*/  IMAD.MOV.U32 R6, RZ, RZ, R4 ;  /* 0x000000ffff067224 */ /* 0x000fc400078e0004 */
[----:B------:R-:W-:Y:S01]  /*4770*/  IMAD.MOV.U32 R7, RZ, RZ, R5 ;  /* 0x000000ffff077224 */ /* 0x000fe200078e0005 */
[----:B------:R-:W-:Y:S06]  /*4780*/  BRA.U !UP0, `(.L_x_10382) ;  /* 0x0000000108b47547 */ /* 0x000fec000b800000 */
[----:B------:R-:W0:Y:S01]  /*4790*/  S2R R7, SR_CgaCtaId ;  /* 0x0000000000077919 */ /* 0x000e220000008800 */
[----:B------:R-:W-:Y:S01]  /*47a0*/  MOV R0, 0x400 ;  /* 0x0000040000007802 */ /* 0x000fe20000000f00 */
[----:B------:R-:W-:Y:S01]  /*47b0*/  BSSY.RECONVERGENT B1, `(.L_x_10383) ;  /* 0x0000017000017945 */ /* 0x000fe20003800200 */
[----:B------:R-:W-:Y:S02]  /*47c0*/  IMAD.MOV.U32 R13, RZ, RZ, R14 ;  /* 0x000000ffff0d7224 */ /* 0x000fe400078e000e */
[----:B------:R-:W-:Y:S01]  /*47d0*/  IMAD.MOV.U32 R12, RZ, RZ, R9 ;  /* 0x000000ffff0c7224 */ /* 0x000fe200078e0009 */
[----:B0-----:R-:W-:Y:S01]  /*47e0*/  LEA R6, R7, R0, 0x18 ;  /* 0x0000000007067211 */ /* 0x001fe200078ec0ff */
[----:B------:R-:W-:-:S04]  /*47f0*/  IMAD.MOV.U32 R0, RZ, RZ, R8 ;  /* 0x000000ffff007224 */ /* 0x000fc800078e0008 */
[----:B------:R-:W0:Y:S04]  /*4800*/  LDS R7, [R6+0x28] ;  /* 0x0000280006077984 */ /* 0x000e280000000800 */
[----:B-1----:R-:W1:Y:S04]  /*4810*/  LDS R17, [R6+0x38] ;  /* 0x0000380006117984 */ /* 0x002e680000000800 */
[----:B--2---:R2:W3:Y:S01]  /*4820*/  LDS.64 R10, [R6+0x40] ;  /* 0x00004000060a7984 */ /* 0x0044e20000000a00 */
[----:B0-----:R-:W-:Y:S02]  /*4830*/  ISETP.GE.AND P0, PT, R8, R7, PT ;  /* 0x000000070800720c */ /* 0x001fe40003f06270 */
[----:B-1----:R-:W-:-:S11]  /*4840*/  ISETP.GE.AND P3, PT, R2, R17, PT ;  /* 0x000000110200720c */ /* 0x002fd60003f66270 */
[----:B--23--:R-:W-:Y:S05]  /*4850*/  @!P0 BRA `(.L_x_10384) ;  /* 0x0000000000308947 */ /* 0x00cfea0003800000 */
[----:B----4-:R-:W0:Y:S01]  /*4860*/  LDS.64 R18, [R6+0x30] ;  /* 0x0000300006127984 */ /* 0x010e220000000a00 */
        /* <DEDUP_REMOVED lines=11> */
.L_x_10384:
[----:B------:R-:W-:Y:S05]  /*4920*/  BSYNC.RECONVERGENT B1 ;  /* 0x0000000000017941 */ /* 0x000fea0003800200 */
.L_x_10383:
[----:B------:R-:W-:Y:S01]  /*4930*/  BSSY.RECONVERGENT B1, `(.L_x_10382) ;  /* 0x0000012000017945 */ /* 0x000fe20003800200 */
[----:B------:R-:W-:Y:S02]  /*4940*/  IMAD.MOV.U32 R15, RZ, RZ, R17 ;  /* 0x000000ffff0f7224 */ /* 0x000fe400078e0011 */
[----:B------:R-:W-:Y:S02]  /*4950*/  IMAD.MOV.U32 R6, RZ, RZ, R10 ;  /* 0x000000ffff067224 */ /* 0x000fe400078e000a */
[----:B------:R-:W-:Y:S01]  /*4960*/  IMAD.MOV.U32 R7, RZ, RZ, R11 ;  /* 0x000000ffff077224 */ /* 0x000fe200078e000b */
[----:B------:R-:W-:Y:S06]  /*4970*/  @!P3 BRA `(.L_x_10385) ;  /* 0x000000000034b947 */ /* 0x000fec0003800000 */
[----:B------:R-:W-:Y:S01]  /*4980*/  ISETP.GE.AND P0, PT, R17, R2, PT ;  /* 0x000000021100720c */ /* 0x000fe20003f06270 */
[----:B------:R-:W-:Y:S02]  /*4990*/  IMAD.MOV.U32 R15, RZ, RZ, R2 ;  /* 0x000000ffff0f7224 */ /* 0x000fe400078e0002 */
[----:B------:R-:W-:Y:S02]  /*49a0*/  IMAD.MOV.U32 R6, RZ, RZ, R4 ;  /* 0x000000ffff067224 */ /* 0x000fe400078e0004 */
[----:B------:R-:W-:-:S08]  /*49b0*/  IMAD.MOV.U32 R7, RZ, RZ, R5 ;  /* 0x000000ffff077224 */ /* 0x000fd000078e0005 */
        /* <DEDUP_REMOVED lines=9> */
.L_x_10385:
[----:B------:R-:W-:Y:S05]  /*4a50*/  BSYNC.RECONVERGENT B1 ;  /* 0x0000000000017941 */ /* 0x000fea0003800200 */
.L_x_10382:
[----:B------:R-:W-:Y:S01]  /*4a60*/  UISETP.GE.AND UP0, UPT, UR6, 0x41, UPT ;  /* 0x000000410600788c */ /* 0x000fe2000bf06270 */
[----:B------:R-:W-:Y:S02]  /*4a70*/  IMAD.MOV.U32 R8, RZ, RZ, R0 ;  /* 0x000000ffff087224 */ /* 0x000fe400078e0000 */
[----:B------:R-:W-:Y:S02]  /*4a80*/  IMAD.MOV.U32 R5, RZ, RZ, R13 ;  /* 0x000000ffff057224 */ /* 0x000fe400078e000d */
[----:B------:R-:W-:Y:S02]  /*4a90*/  IMAD.MOV.U32 R4, RZ, RZ, R12 ;  /* 0x000000ffff047224 */ /* 0x000fe400078e000c */
[----:B--2---:R-:W-:Y:S02]  /*4aa0*/  IMAD.MOV.U32 R9, RZ, RZ, R15 ;  /* 0x000000ffff097224 */ /* 0x004fe400078e000f */
[----:B------:R-:W-:Y:S02]  /*4ab0*/  IMAD.MOV.U32 R11, RZ, RZ, R6 ;  /* 0x000000ffff0b7224 */ /* 0x000fe400078e0006 */
[----:B------:R-:W-:Y:S01]  /*4ac0*/  IMAD.MOV.U32 R10, RZ, RZ, R7 ;  /* 0x000000ffff0a7224 */ /* 0x000fe200078e0007 */
[----:B------:R-:W-:Y:S06]  /*4ad0*/  BRA.U !UP0, `(.L_x_10386) ;  /* 0x0000000108b47547 */ /* 0x000fec000b800000 */
[----:B------:R-:W0:Y:S01]  /*4ae0*/  S2R R3, SR_CgaCtaId ;  /* 0x0000000000037919 */ /* 0x000e220000008800 */
[----:B------:R-:W-:Y:S01]  /*4af0*/  MOV R2, 0x400 ;  /* 0x0000040000027802 */ /* 0x000fe20000000f00 */
[----:B------:R-:W-:Y:S01]  /*4b00*/  BSSY.RECONVERGENT B1, `(.L_x_10387) ;  /* 0x0000017000017945 */ /* 0x000fe20003800200 */
[----:B------:R-:W-:Y:S02]  /*4b10*/  IMAD.MOV.U32 R8, RZ, RZ, R0 ;  /* 0x000000ffff087224 */ /* 0x000fe400078e0000 */
[----:B------:R-:W-:Y:S02]  /*4b20*/  IMAD.MOV.U32 R5, RZ, RZ, R13 ;  /* 0x000000ffff057224 */ /* 0x000fe400078e000d */
[----:B------:R-:W-:Y:S01]  /*4b30*/  IMAD.MOV.U32 R4, RZ, RZ, R12 ;  /* 0x000000ffff047224 */ /* 0x000fe200078e000c */
[----:B0-----:R-:W-:-:S05]  /*4b40*/  LEA R10, R3, R2, 0x18 ;  /* 0x00000002030a7211 */ /* 0x001fca00078ec0ff */
[----:B------:R-:W0:Y:S04]  /*4b50*/  LDS R9, [R10+0x48] ;  /* 0x000048000a097984 */ /* 0x000e280000000800 */
[----:B------:R-:W2:Y:S04]  /*4b60*/  LDS R14, [R10+0x58] ;  /* 0x000058000a0e7984 */ /* 0x000ea80000000800 */
[----:B------:R3:W1:Y:S01]  /*4b70*/  LDS.64 R2, [R10+0x60] ;  /* 0x000060000a027984 */ /* 0x0006620000000a00 */
[----:B0-----:R-:W-:Y:S02]  /*4b80*/  ISETP.GE.AND P0, PT, R0, R9, PT ;  /* 0x000000090000720c */ /* 0x001fe40003f06270 */
[----:B--2---:R-:W-:-:S11]  /*4b90*/  ISETP.GE.AND P3, PT, R15, R14, PT ;  /* 0x0000000e0f00720c */ /* 0x004fd60003f66270 */
[----:B-1-3--:R-:W-:Y:S05]  /*4ba0*/  @!P0 BRA `(.L_x_10388) ;  /* 0x0000000000308947 */ /* 0x00afea0003800000 */
        /* <DEDUP_REMOVED lines=12> */
.L_x_10388:
[----:B------:R-:W-:Y:S05]  /*4c70*/  BSYNC.RECONVERGENT B1 ;  /* 0x0000000000017941 */ /* 0x000fea0003800200 */
.L_x_10387:
        /* <DEDUP_REMOVED lines=18> */
.L_x_10389:
[----:B------:R-:W-:Y:S05]  /*4da0*/  BSYNC.RECONVERGENT B1 ;  /* 0x0000000000017941 */ /* 0x000fea0003800200 */
.L_x_10386:
[----:B------:R-:W-:Y:S01]  /*4db0*/  UISETP.GE.AND UP0, UPT, UR6, 0x61, UPT ;  /* 0x000000610600788c */ /* 0x000fe2000bf06270 */
[----:B------:R-:W-:Y:S02]  /*4dc0*/  IMAD.MOV.U32 R6, RZ, RZ, R8 ;  /* 0x000000ffff067224 */ /* 0x000fe400078e0008 */
[----:B------:R-:W-:Y:S02]  /*4dd0*/  IMAD.MOV.U32 R7, RZ, RZ, R5 ;  /* 0x000000ffff077224 */ /* 0x000fe400078e0005 */
[----:B------:R-:W-:Y:S02]  /*4de0*/  IMAD.MOV.U32 R0, RZ, RZ, R4 ;  /* 0x000000ffff007224 */ /* 0x000fe400078e0004 */
[----:B------:R-:W-:Y:S02]  /*4df0*/  IMAD.MOV.U32 R12, RZ, RZ, R9 ;  /* 0x000000ffff0c7224 */ /* 0x000fe400078e0009 */
[----:B------:R-:W-:Y:S02]  /*4e00*/  IMAD.MOV.U32 R13, RZ, RZ, R11 ;  /* 0x000000ffff0d7224 */ /* 0x000fe400078e000b */
        /* <DEDUP_REMOVED lines=27> */
.L_x_10392:
[----:B------:R-:W-:Y:S05]  /*4fc0*/  BSYNC.RECONVERGENT B1 ;  /* 0x0000000000017941 */ /* 0x000fea0003800200 */
.L_x_10391:
        /* <DEDUP_REMOVED lines=18> */
.L_x_10393:
[----:B------:R-:W-:Y:S05]  /*50f0*/  BSYNC.RECONVERGENT B1 ;  /* 0x0000000000017941 */ /* 0x000fea0003800200 */
.L_x_10390:
        /* <DEDUP_REMOVED lines=33> */
.L_x_10396:
[----:B------:R-:W-:Y:S05]  /*5310*/  BSYNC.RECONVERGENT B1 ;  /* 0x0000000000017941 */ /* 0x000fea0003800200 */
.L_x_10395:
        /* <DEDUP_REMOVED lines=18> */
.L_x_10397:
[----:B------:R-:W-:Y:S05]  /*5440*/  BSYNC.RECONVERGENT B1 ;  /* 0x0000000000017941 */ /* 0x000fea0003800200 */
.L_x_10394:
        /* <DEDUP_REMOVED lines=33> */
.L_x_10400:
[----:B------:R-:W-:Y:S05]  /*5660*/  BSYNC.RECONVERGENT B1 ;  /* 0x0000000000017941 */ /* 0x000fea0003800200 */
.L_x_10399:
        /* <DEDUP_REMOVED lines=18> */
.L_x_10401:
[----:B------:R-:W-:Y:S05]  /*5790*/  BSYNC.RECONVERGENT B1 ;  /* 0x0000000000017941 */ /* 0x000fea0003800200 */
.L_x_10398:
[----:B------:R-:W-:Y:S01]  /*57a0*/  UISETP.GE.AND UP0, UPT, UR6, 0xc1, UPT ;  /* 0x000000c10600788c */ /* 0x000fe2000bf06270 */
[----:B------:R-:W-:Y:S02]  /*57b0*/  IMAD.MOV.U32 R11, RZ, RZ, R6 ;  /* 0x000000ffff0b7224 */ /* 0x000fe400078e0006 */
[----:B------:R-:W-:Y:S02]  /*57c0*/  IMAD.MOV.U32 R5, RZ, RZ, R7 ;  /* 0x000000ffff057224 */ /* 0x000fe400078e0007 */
[----:B------:R-:W-:Y:S02]  /*57d0*/  IMAD.MOV.U32 R10, RZ, RZ, R0 ;  /* 0x000000ffff0a7224 */ /* 0x000fe400078e0000 */
[----:B------:R-:W-:Y:S02]  /*57e0*/  IMAD.MOV.U32 R15, RZ, RZ, R12 ;  /* 0x000000ffff0f7224 */ /* 0x000fe400078e000c */
[----:B-1----:R-:W-:Y:S02]  /*57f0*/  IMAD.MOV.U32 R17, RZ, RZ, R13 ;  /* 0x000000ffff117224 */ /* 0x002fe400078e000d */
        /* <DEDUP_REMOVED lines=10> */
[----:B----4-:R-:W1:Y:S04]  /*58a0*/  LDS R19, [R4+0xd8] ;  /* 0x0000d80004137984 */ /* 0x010e680000000800 */
[----:B------:R2:W3:Y:S01]  /*58b0*/  LDS.64 R2, [R4+0xe0] ;  /* 0x0000e00004027984 */ /* 0x0004e20000000a00 */
[----:B0-----:R-:W-:Y:S02]  /*58c0*/  ISETP.GE.AND P0, PT, R6, R9, PT ;  /* 0x000000090600720c */ /* 0x001fe40003f06270 */
[----:B-1----:R-:W-:-:S11]  /*58d0*/  ISETP.GE.AND P3, PT, R12, R19, PT ;  /* 0x000000130c00720c */ /* 0x002fd60003f66270 */
[----:B--23--:R-:W-:Y:S05]  /*58e0*/  @!P0 BRA `(.L_x_10404) ;  /* 0x0000000000308947 */ /* 0x00cfea0003800000 */
        /* <DEDUP_REMOVED lines=12> */
.L_x_10404:
[----:B------:R-:W-:Y:S05]  /*59b0*/  BSYNC.RECONVERGENT B1 ;  /* 0x0000000000017941 */ /* 0x000fea0003800200 */
.L_x_10403:
        /* <DEDUP_REMOVED lines=18> */
.L_x_10405:
[----:B------:R-:W-:Y:S05]  /*5ae0*/  BSYNC.RECONVERGENT B1 ;  /* 0x0000000000017941 */ /* 0x000fea0003800200 */
.L_x_10402:
        /* <DEDUP_REMOVED lines=16> */
[----:B------:R-:W1:Y:S04]  /*5bf0*/  LDS R12, [R3+0xf8] ;  /* 0x0000f800030c7984 */ /* 0x000e680000000800 */
        /* <DEDUP_REMOVED lines=9> */
[----:B------:R-:W-:Y:S01]  /*5c90*/  @P4 ISETP.LT.U32.AND P2, PT, R5, R2, PT ;  /* 0x000000020500420c */ /* 0x000fe20003f41070 */
[----:B------:R-:W-:Y:S01]  /*5ca0*/  IMAD.MOV.U32 R9, RZ, RZ, R3 ;  /* 0x000000ffff097224 */ /* 0x000fe200078e0003 */
[CC--:B------:R-:W-:Y:S02]  /*5cb0*/  @P4 ISETP.GE.AND.EX P0, PT, R10.reuse, R3.reuse, PT, P0 ;  /* 0x000000030a00420c */ /* 0x0c0fe40003f06300 */
[----:B------:R-:W-:Y:S02]  /*5cc0*/  @P4 ISETP.LT.AND.EX P2, PT, R10, R3, PT, P2 ;  /* 0x000000030a00420c */ /* 0x000fe40003f41320 */
[----:B------:R-:W-:Y:S02]  /*5cd0*/  @P4 SEL R8, R11, R0, !P0 ;  /* 0x000000000b084207 */ /* 0x000fe40004000000 */
[----:B------:R-:W-:-:S02]  /*5ce0*/  @P4 SEL R14, R5, R2, P2 ;  /* 0x00000002050e4207 */ /* 0x000fc40001000000 */
[----:B------:R-:W-:-:S07]  /*5cf0*/  @P4 SEL R9, R10, R3, P2 ;  /* 0x000000030a094207 */ /* 0x000fce0001000000 */
.L_x_10407:
[----:B------:R-:W-:Y:S05]  /*5d00*/  BSYNC.RECONVERGENT B1 ;  /* 0x0000000000017941 */ /* 0x000fea0003800200 */
.L_x_10406:
        /* <DEDUP_REMOVED lines=14> */
[----:B------:R-:W-:Y:S05]  /*5df0*/  @P0 BRA `(.L_x_10333) ;  /* 0x0000004400a00947 */ /* 0x000fea0003800000 */
[----:B------:R-:W-:Y:S02]  /*5e00*/  IMAD.MOV.U32 R2, RZ, RZ, R15 ;  /* 0x000000ffff027224 */ /* 0x000fe400078e000f */
[----:B------:R-:W-:Y:S02]  /*5e10*/  IMAD.MOV.U32 R4, RZ, RZ, R17 ;  /* 0x000000ffff047224 */ /* 0x000fe400078e0011 */
[----:B------:R-:W-:Y:S01]  /*5e20*/  IMAD.MOV.U32 R3, RZ, RZ, R16 ;  /* 0x000000ffff037224 */ /* 0x000fe200078e0010 */
[----:B------:R-:W-:Y:S06]  /*5e30*/  BRA `(.L_x_10333) ;  /* 0x0000004400907947 */ /* 0x000fec0003800000 */
.L_x_10283:
[----:B------:R-:W1:Y:S01]  /*5e40*/  S2R R22, SR_TID.X ;  /* 0x0000000000167919 */ /* 0x000e620000002100 */
[----:B------:R-:W1:Y:S02]  /*5e50*/  LDC.64 R12, c[0x0][0x380] ;  /* 0x0000e000ff0c7b82 */ /* 0x000e640000000a00 */
[----:B-1----:R-:W-:-:S05]  /*5e60*/  IMAD.WIDE.U32 R12, R22, 0x20, R12 ;  /* 0x00000020160c7825 */ /* 0x002fca00078e000c */
[----:B0-----:R-:W2:Y:S04]  /*5e70*/  LDG.E.CONSTANT R11, desc[UR8][R12.64+0x10] ;  /* 0x000010080c0b7981 */ /* 0x001ea8000c1e9900 */
[----:B------:R-:W2:Y:S04]  /*5e80*/  LDG.E.CONSTANT R0, desc[UR8][R12.64+0x2010] ;  /* 0x002010080c007981 */ /* 0x000ea8000c1e9900 */
[----:B------:R-:W3:Y:S04]  /*5e90*/  LDG.E.CONSTANT R5, desc[UR8][R12.64] ;  /* 0x000000080c057981 */ /* 0x000ee8000c1e9900 */
[----:B------:R-:W3:Y:S04]  /*5ea0*/  LDG.E.CONSTANT R4, desc[UR8][R12.64+0x2000] ;  /* 0x002000080c047981 */ /* 0x000ee8000c1e9900 */
[----:B------:R-:W4:Y:S04]  /*5eb0*/  LDG.E.64.CONSTANT R2, desc[UR8][R12.64+0x18] ;  /* 0x000018080c027981 */ /* 0x000f28000c1e9b00 */
[----:B------:R-:W4:Y:S04]  /*5ec0*/  LDG.E.64.CONSTANT R6, desc[UR8][R12.64+0x2018] ;  /* 0x002018080c067981 */ /* 0x000f28000c1e9b00 */
[----:B------:R-:W5:Y:S01]  /*5ed0*/  LDG.E.64.CONSTANT R16, desc[UR8][R12.64+0x8] ;  /* 0x000008080c107981 */ /* 0x000f62000c1e9b00 */
[----:B------:R-:W-:Y:S01]  /*5ee0*/  BSSY.RECONVERGENT B1, `(.L_x_10408) ;  /* 0x0000015000017945 */ /* 0x000fe20003800200 */
[----:B--2---:R-:W-:-:S02]  /*5ef0*/  ISETP.GE.AND P3, PT, R11, R0, PT ;  /* 0x000000000b00720c */ /* 0x004fc40003f66270 */
[----:B---3--:R-:W-:-:S11]  /*5f00*/  ISETP.GE.AND P1, PT, R5, R4, PT ;  /* 0x000000040500720c */ /* 0x008fd60003f26270 */
[----:B----4-:R-:W-:-:S04]  /*5f10*/  @P3 ISETP.GE.U32.AND P0, PT, R2, R6, PT ;  /* 0x000000060200320c */ /* 0x010fc80003f06070 */
[----:B------:R-:W-:Y:S01]  /*5f20*/  @P3 ISETP.GE.AND.EX P0, PT, R3, R7, PT, P0 ;  /* 0x000000070300320c */ /* 0x000fe20003f06300 */
[----:B------:R-:W-:Y:S02]  /*5f30*/  IMAD.MOV.U32 R8, RZ, RZ, R5 ;  /* 0x000000ffff087224 */ /* 0x000fe400078e0005 */
[----:B-----5:R-:W-:Y:S01]  /*5f40*/  IMAD.MOV.U32 R14, RZ, RZ, R16 ;  /* 0x000000ffff0e7224 */ /* 0x020fe200078e0010 */
[----:B------:R-:W-:Y:S01]  /*5f50*/  @P3 ISETP.LT.OR P0, PT, R0, R11, !P0 ;  /* 0x0000000b0000320c */ /* 0x000fe20004701670 */
[----:B------:R-:W-:Y:S01]  /*5f60*/  IMAD.MOV.U32 R9, RZ, RZ, R17 ;  /* 0x000000ffff097224 */ /* 0x000fe200078e0011 */
[----:B------:R-:W-:Y:S11]  /*5f70*/  @!P1 BRA `(.L_x_10409) ;  /* 0x00000000002c9947 */ /* 0x000ff60003800000 */
[----:B------:R-:W2:Y:S01]  /*5f80*/  LDG.E.64.CONSTANT R14, desc[UR8][R12.64+0x2008] ;  /* 0x002008080c0e7981 */ /* 0x000ea2000c1e9b00 */
[----:B------:R-:W-:Y:S01]  /*5f90*/  ISETP.GE.AND P4, PT, R4, R5, PT ;  /* 0x000000050400720c */ /* 0x000fe20003f86270 */
[----:B------:R-:W-:-:S12]  /*5fa0*/  IMAD.MOV.U32 R8, RZ, RZ, R4 ;  /* 0x000000ffff087224 */ /* 0x000fd800078e0004 */
[CC--:B--2---:R-:W-:Y:S01]  /*5fb0*/  @P4 ISETP.GE.U32.AND P1, PT, R16.reuse, R14.reuse, PT ;  /* 0x0000000e1000420c */ /* 0x0c4fe20003f26070 */
[----:B------:R-:W-:Y:S01]  /*5fc0*/  IMAD.MOV.U32 R9, RZ, RZ, R15 ;  /* 0x000000ffff097224 */ /* 0x000fe200078e000f */
[C---:B------:R-:W-:Y:S02]  /*5fd0*/  @P4 ISETP.LT.U32.AND P2, PT, R16.reuse, R14, PT ;  /* 0x0000000e1000420c */ /* 0x040fe40003f41070 */
[CC--:B------:R-:W-:Y:S02]  /*5fe0*/  @P4 ISETP.GE.AND.EX P1, PT, R17.reuse, R15.reuse, PT, P1 ;  /* 0x0000000f1100420c */ /* 0x0c0fe40003f26310 */
[----:B------:R-:W-:Y:S02]  /*5ff0*/  @P4 ISETP.LT.AND.EX P2, PT, R17, R15, PT, P2 ;  /* 0x0000000f1100420c */ /* 0x000fe40003f41320 */
[----:B------:R-:W-:Y:S02]  /*6000*/  @P4 SEL R8, R5, R4, !P1 ;  /* 0x0000000405084207 */ /* 0x000fe40004800000 */
[----:B------:R-:W-:-:S02]  /*6010*/  @P4 SEL R14, R16, R14, P2 ;  /* 0x0000000e100e4207 */ /* 0x000fc40001000000 */
[----:B------:R-:W-:-:S07]  /*6020*/  @P4 SEL R9, R17, R15, P2 ;  /* 0x0000000f11094207 */ /* 0x000fce0001000000 */
.L_x_10409:
[----:B------:R-:W-:Y:S05]  /*6030*/  BSYNC.RECONVERGENT B1 ;  /* 0x0000000000017941 */ /* 0x000fea0003800200 */
.L_x_10408:
[----:B------:R-:W-:Y:S01]  /*6040*/  UISETP.GE.U32.AND UP0, UPT, UR5, 0x400, UPT ;  /* 0x000004000500788c */ /* 0x000fe2000bf06070 */
[----:B------:R-:W-:Y:S01]  /*6050*/  @P3 SEL R0, R11, R0, P0 ;  /* 0x000000000b003207 */ /* 0x000fe20000000000 */
[----:B------:R-:W-:Y:S01]  /*6060*/  IMAD.MOV.U32 R25, RZ, RZ, 0x200 ;  /* 0x00000200ff197424 */ /* 0x000fe200078e00ff */
[----:B------:R-:W-:Y:S01]  /*6070*/  @P3 SEL R6, R2, R6, P0 ;  /* 0x0000000602063207 */ /* 0x000fe20000000000 */
[----:B------:R-:W-:Y:S01]  /*6080*/  IMAD.MOV.U32 R23, RZ, RZ, RZ ;  /* 0x000000ffff177224 */ /* 0x000fe200078e00ff */
[----:B------:R-:W-:-:S04]  /*6090*/  @P3 SEL R7, R3, R7, P0 ;  /* 0x0000000703073207 */ /* 0x000fc80000000000 */
[----:B------:R-:W-:Y:S05]  /*60a0*/  BRA.U !UP0, `(.L_x_10410) ;  /* 0x0000001108047547 */ /* 0x000fea000b800000 */
[----:B------:R-:W-:Y:S01]  /*60b0*/  USHF.R.S32.HI UR4, URZ, 0x1f, UR5 ;  /* 0x0000001fff047899 */ /* 0x000fe20008011405 */
[----:B------:R-:W-:Y:S01]  /*60c0*/  IMAD.MOV.U32 R25, RZ, RZ, 0x200 ;  /* 0x00000200ff197424 */ /* 0x000fe200078e00ff */
[----:B------:R-:W-:Y:S01]  /*60d0*/  UIADD3 UR5, UP0, UPT, UR5, -0x400, URZ ;  /* 0xfffffc0005057890 */ /* 0x000fe2000ff1e0ff */
[----:B------:R-:W-:-:S03]  /*60e0*/  IMAD.MOV.U32 R23, RZ, RZ, RZ ;  /* 0x000000ffff177224 */ /* 0x000fc600078e00ff */
[----:B------:R-:W-:Y:S02]  /*60f0*/  UIADD3.X UR6, UPT, UPT, UR4, -0x1, URZ, UP0, !UPT ;  /* 0xffffffff04067890 */ /* 0x000fe400087fe4ff */
[----:B------:R-:W-:-:S04]  /*6100*/  UISETP.GE.U32.AND UP0, UPT, UR5, 0x200, UPT ;  /* 0x000002000500788c */ /* 0x000fc8000bf06070 */
[----:B------:R-:W-:-:S09]  /*6110*/  UISETP.GE.U32.AND.EX UP0, UPT, UR6, URZ, UPT, UP0 ;  /* 0x000000ff0600728c */ /* 0x000fd2000bf06100 */
[----:B------:R-:W-:Y:S05]  /*6120*/  BRA.U !UP0, `(.L_x_10411) ;  /* 0x0000000908d47547 */ /* 0x000fea000b800000 */
[----:B------:R-:W0:Y:S01]  /*6130*/  LDCU.64 UR10, c[0x0][0x380] ;  /* 0x00007000ff0a77ac */ /* 0x000e220008000a00 */
[----:B------:R-:W-:Y:S02]  /*6140*/  IMAD.MOV.U32 R25, RZ, RZ, 0x200 ;  /* 0x00000200ff197424 */ /* 0x000fe400078e00ff */
[----:B------:R-:W-:Y:S01]  /*6150*/  IMAD.MOV.U32 R23, RZ, RZ, RZ ;  /* 0x000000ffff177224 */ /* 0x000fe200078e00ff */
[----:B------:R-:W-:-:S04]  /*6160*/  USHF.R.U64 UR4, UR5, 0x9, UR6 ;  /* 0x0000000905047899 */ /* 0x000fc80008001206 */
[----:B------:R-:W-:-:S04]  /*6170*/  UIADD3 UR4, UP0, UPT, UR4, 0x1, URZ ;  /* 0x0000000104047890 */ /* 0x000fc8000ff1e0ff */
[----:B------:R-:W-:Y:S02]  /*6180*/  ULEA.HI.X UR5, UR6, URZ, URZ, 0x17, UP0 ;  /* 0x000000ff06057291 */ /* 0x000fe400080fbcff */
[----:B------:R-:W-:Y:S02]  /*6190*/  ULOP3.LUT UR4, UR4, 0xfffffffe, URZ, 0xc0, !UPT ;  /* 0xfffffffe04047892 */ /* 0x000fe4000f8ec0ff */
[----:B------:R-:W-:Y:S01]  /*61a0*/  ULOP3.LUT UR5, UR5, 0xffffff, URZ, 0xc0, !UPT ;  /* 0x00ffffff05057892 */ /* 0x000fe2000f8ec0ff */
[----:B0-----:R-:W-:-:S04]  /*61b0*/  LEA R10, P0, R22, UR10, 0x5 ;  /* 0x0000000a160a7c11 */ /* 0x001fc8000f8028ff */
[----:B------:R-:W-:Y:S02]  /*61c0*/  IADD3 R10, P1, PT, R10, 0xa018, RZ ;  /* 0x0000a0180a0a7810 */ /* 0x000fe40007f3e0ff */
[----:B------:R-:W-:-:S05]  /*61d0*/  LEA.HI.X R11, R22, UR11, RZ, 0x5, P0 ;  /* 0x0000000b160b7c11 */ /* 0x000fca00080f2cff */
[----:B------:R-:W-:-:S07]  /*61e0*/  IMAD.X R11, RZ, RZ, R11, P1 ;  /* 0x000000ffff0b7224 */ /* 0x000fce00008e060b */
.L_x_10428:
[----:B------:R-:W2:Y:S04]  /*61f0*/  LDG.E.CONSTANT R15, desc[UR8][R10.64+-0x6018] ;  /* 0xff9fe8080a0f7981 */ /* 0x000ea8000c1e9900 */
[----:B------:R0:W5:Y:S04]  /*6200*/  LDG.E.CONSTANT R27, desc[UR8][R10.64+-0x6008] ;  /* 0xff9ff8080a1b7981 */ /* 0x000168000c1e9900 */
[----:B------:R0:W5:Y:S01]  /*6210*/  LDG.E.64.CONSTANT R4, desc[UR8][R10.64+-0x6000] ;  /* 0xffa000080a047981 */ /* 0x000162000c1e9b00 */
[----:B------:R-:W-:Y:S01]  /*6220*/  UIADD3 UR4, UP0, UPT, UR4, -0x2, URZ ;  /* 0xfffffffe04047890 */ /* 0x000fe2000ff1e0ff */
[----:B------:R-:W-:Y:S01]  /*6230*/  BSSY.RECONVERGENT B1, `(.L_x_10412) ;  /* 0x0000015000017945 */ /* 0x000fe20003800200 */
[----:B------:R-:W-:-:S02]  /*6240*/  IMAD.MOV.U32 R18, RZ, RZ, R8 ;  /* 0x000000ffff127224 */ /* 0x000fc400078e0008 */
[----:B------:R-:W-:Y:S01]  /*6250*/  UIADD3.X UR5, UPT, UPT, UR5, -0x1, URZ, UP0, !UPT ;  /* 0xffffffff05057890 */ /* 0x000fe200087fe4ff */
[----:B------:R-:W-:Y:S01]  /*6260*/  IMAD.MOV.U32 R16, RZ, RZ, R14 ;  /* 0x000000ffff107224 */ /* 0x000fe200078e000e */
[----:B------:R-:W-:Y:S01]  /*6270*/  UISETP.NE.U32.AND UP0, UPT, UR4, URZ, UPT ;  /* 0x000000ff0400728c */ /* 0x000fe2000bf05070 */
[----:B------:R-:W-:-:S03]  /*6280*/  IMAD.MOV.U32 R21, RZ, RZ, R9 ;  /* 0x000000ffff157224 */ /* 0x000fc600078e0009 */
[----:B------:R-:W-:Y:S01]  /*6290*/  UISETP.NE.AND.EX UP0, UPT, UR5, URZ, UPT, UP0 ;  /* 0x000000ff0500728c */ /* 0x000fe2000bf05300 */
[----:B--2---:R-:W-:-:S13]  /*62a0*/  ISETP.GE.AND P0, PT, R8, R15, PT ;  /* 0x0000000f0800720c */ /* 0x004fda0003f06270 */
        /* <DEDUP_REMOVED lines=13> */
.L_x_10413:
[----:B------:R-:W-:Y:S05]  /*6380*/  BSYNC.RECONVERGENT B1 ;  /* 0x0000000000017941 */ /* 0x000fea0003800200 */
.L_x_10412:
[----:B------:R0:W5:Y:S04]  /*6390*/  LDG.E.CONSTANT R8, desc[UR8][R10.64+-0x4018] ;  /* 0xffbfe8080a087981 */ /* 0x000168000c1e9900 */
[----:B------:R0:W5:Y:S04]  /*63a0*/  LDG.E.CONSTANT R19, desc[UR8][R10.64+-0x4008] ;  /* 0xffbff8080a137981 */ /* 0x000168000c1e9900 */
[----:B------:R0:W5:Y:S04]  /*63b0*/  LDG.E.CONSTANT R24, desc[UR8][R10.64+-0x2018] ;  /* 0xffdfe8080a187981 */ /* 0x000168000c1e9900 */
[----:B------:R0:W5:Y:S04]  /*63c0*/  LDG.E.CONSTANT R9, desc[UR8][R10.64+-0x2008] ;  /* 0xffdff8080a097981 */ /* 0x000168000c1e9900 */
[----:B------:R0:W5:Y:S02]  /*63d0*/  LDG.E.64.CONSTANT R2, desc[UR8][R10.64+-0x4000] ;  /* 0xffc000080a027981 */ /* 0x000164000c1e9b00 */
[----:B-----5:R-:W-:Y:S01]  /*63e0*/  ISETP.GE.AND P0, PT, R0, R27, PT ;  /* 0x0000001b0000720c */ /* 0x020fe20003f06270 */
        /* <DEDUP_REMOVED lines=16> */
.L_x_10415:
[----:B------:R-:W-:Y:S05]  /*64f0*/  BSYNC.RECONVERGENT B1 ;  /* 0x0000000000017941 */ /* 0x000fea0003800200 */
.L_x_10414:
[----:B------:R0:W5:Y:S01]  /*6500*/  LDG.E.64.CONSTANT R4, desc[UR8][R10.64+-0x4010] ;  /* 0xffbff0080a047981 */ /* 0x000162000c1e9b00 */
[----:B------:R-:W-:Y:S01]  /*6510*/  ISETP.GE.AND P0, PT, R18, R8, PT ;  /* 0x000000081200720c */ /* 0x000fe20003f06270 */
[----:B------:R-:W-:Y:S01]  /*6520*/  BSSY.RECONVERGENT B1, `(.L_x_10416) ;  /* 0x0000010000017945 */ /* 0x000fe20003800200 */
[----:B------:R-:W-:Y:S02]  /*6530*/  IMAD.MOV.U32 R27, RZ, RZ, R18 ;  /* 0x000000ffff1b7224 */ /* 0x000fe400078e0012 */
[----:B------:R-:W-:Y:S02]  /*6540*/  IMAD.MOV.U32 R29, RZ, RZ, R16 ;  /* 0x000000ffff1d7224 */ /* 0x000fe400078e0010 */
[----:B------:R-:W-:-:S07]  /*6550*/  IMAD.MOV.U32 R26, RZ, RZ, R21 ;  /* 0x000000ffff1a7224 */ /* 0x000fce00078e0015 */
[----:B0-----:R-:W-:Y:S05]  /*6560*/  @!P0 BRA `(.L_x_10417) ;  /* 0x00000000002c8947 */ /* 0x001fea0003800000 */
[----:B------:R-:W-:Y:S01]  /*6570*/  ISETP.GE.AND P2, PT, R8, R18, PT ;  /* 0x000000120800720c */ /* 0x000fe20003f46270 */
[----:B-----5:R-:W-:Y:S02]  /*6580*/  IMAD.MOV.U32 R29, RZ, RZ, R4 ;  /* 0x000000ffff1d7224 */ /* 0x020fe400078e0004 */
        /* <DEDUP_REMOVED lines=9> */
.L_x_10417:
[----:B------:R-:W-:Y:S05]  /*6620*/  BSYNC.RECONVERGENT B1 ;  /* 0x0000000000017941 */ /* 0x000fea0003800200 */
.L_x_10416:
        /* <DEDUP_REMOVED lines=17> */
.L_x_10419:
[----:B------:R-:W-:Y:S05]  /*6740*/  BSYNC.RECONVERGENT B1 ;  /* 0x0000000000017941 */ /* 0x000fea0003800200 */
.L_x_10418:
[----:B-----5:R0:W5:Y:S04]  /*6750*/  LDG.E.CONSTANT R5, desc[UR8][R10.64+-0x18] ;  /* 0xffffe8080a057981 */ /* 0x020168000c1e9900 */
[----:B------:R0:W5:Y:S04]  /*6760*/  LDG.E.CONSTANT R4, desc[UR8][R10.64+-0x8] ;  /* 0xfffff8080a047981 */ /* 0x000168000c1e9900 */
[----:B------:R0:W5:Y:S04]  /*6770*/  LDG.E.64.CONSTANT R14, desc[UR8][R10.64+-0x2000] ;  /* 0xffe000080a0e7981 */ /* 0x000168000c1e9b00 */
        /* <DEDUP_REMOVED lines=8> */
[----:B------:R-:W2:Y:S01]  /*6800*/  LDG.E.64.CONSTANT R20, desc[UR8][R10.64+-0x2010] ;  /* 0xffdff0080a147981 */ /* 0x000ea2000c1e9b00 */
[----:B------:R-:W-:Y:S01]  /*6810*/  ISETP.GE.AND P1, PT, R24, R27, PT ;  /* 0x0000001b1800720c */ /* 0x000fe20003f26270 */
[----:B------:R-:W-:-:S12]  /*6820*/  IMAD.MOV.U32 R2, RZ, RZ, R24 ;  /* 0x000000ffff027224 */ /* 0x000fd800078e0018 */
[----:B--2---:R-:W-:Y:S01]  /*6830*/  @P1 ISETP.GE.U32.AND P0, PT, R29, R20, PT ;  /* 0x000000141d00120c */ /* 0x004fe20003f06070 */
[----:B------:R-:W-:Y:S02]  /*6840*/  IMAD.MOV.U32 R0, RZ, RZ, R20 ;  /* 0x000000ffff007224 */ /* 0x000fe400078e0014 */
[----:B------:R-:W-:Y:S01]  /*6850*/  IMAD.MOV.U32 R3, RZ, RZ, R21 ;  /* 0x000000ffff037224 */ /* 0x000fe200078e0015 */
[----:B------:R-:W-:-:S04]  /*6860*/  @P1 ISETP.GE.AND.EX P0, PT, R26, R21, PT, P0 ;  /* 0x000000151a00120c */ /* 0x000fc80003f06300 */
[----:B------:R-:W-:Y:S02]  /*6870*/  @P1 SEL R2, R27, R24, !P0 ;  /* 0x000000181b021207 */ /* 0x000fe40004000000 */
[----:B------:R-:W-:-:S04]  /*6880*/  @P1 ISETP.LT.U32.AND P0, PT, R29, R20, PT ;  /* 0x000000141d00120c */ /* 0x000fc80003f01070 */
[----:B------:R-:W-:-:S04]  /*6890*/  @P1 ISETP.LT.AND.EX P0, PT, R26, R21, PT, P0 ;  /* 0x000000151a00120c */ /* 0x000fc80003f01300 */
[----:B------:R-:W-:Y:S02]  /*68a0*/  @P1 SEL R0, R29, R20, P0 ;  /* 0x000000141d001207 */ /* 0x000fe40000000000 */
[----:B------:R-:W-:-:S07]  /*68b0*/  @P1 SEL R3, R26, R21, P0 ;  /* 0x000000151a031207 */ /* 0x000fce0000000000 */
.L_x_10421:
[----:B------:R-:W-:Y:S05]  /*68c0*/  BSYNC.RECONVERGENT B1 ;  /* 0x0000000000017941 */ /* 0x000fea0003800200 */
.L_x_10420:
[----:B------:R-:W-:Y:S01]  /*68d0*/  ISETP.GE.AND P0, PT, R8, R9, PT ;  /* 0x000000090800720c */ /* 0x000fe20003f06270 */
[----:B------:R-:W-:Y:S01]  /*68e0*/  BSSY.RECONVERGENT B1, `(.L_x_10422) ;  /* 0x0000010000017945 */ /* 0x000fe20003800200 */
[----:B------:R-:W-:Y:S02]  /*68f0*/  IMAD.MOV.U32 R21, RZ, RZ, R9 ;  /* 0x000000ffff157224 */ /* 0x000fe400078e0009 */
[----:B-----5:R-:W-:Y:S02]  /*6900*/  IMAD.MOV.U32 R27, RZ, RZ, R14 ;  /* 0x000000ffff1b7224 */ /* 0x020fe400078e000e */
        /* <DEDUP_REMOVED lines=13> */
.L_x_10423:
[----:B------:R-:W-:Y:S05]  /*69e0*/  BSYNC.RECONVERGENT B1 ;  /* 0x0000000000017941 */ /* 0x000fea0003800200 */
.L_x_10422:
        /* <DEDUP_REMOVED lines=17> */
.L_x_10425:
[----:B------:R-:W-:Y:S05]  /*6b00*/  BSYNC.RECONVERGENT B1 ;  /* 0x0000000000017941 */ /* 0x000fea0003800200 */
.L_x_10424:
        /* <DEDUP_REMOVED lines=17> */
.L_x_10427:
[----:B------:R-:W-:Y:S05]  /*6c20*/  BSYNC.RECONVERGENT B1 ;  /* 0x0000000000017941 */ /* 0x000fea0003800200 */
.L_x_10426:
[----:B------:R-:W-:Y:S02]  /*6c30*/  IADD3 R25, P0, PT, R25, 0x400, RZ ;  /* 0x0000040019197810 */ /* 0x000fe40007f1e0ff */
[----:B------:R-:W-:-:S03]  /*6c40*/  IADD3 R10, P1, PT, R10, 0x8000, RZ ;  /* 0x000080000a0a7810 */ /* 0x000fc60007f3e0ff */
[----:B------:R-:W-:Y:S02]  /*6c50*/  IMAD.X R23, RZ, RZ, R23, P0 ;  /* 0x000000ffff177224 */ /* 0x000fe400000e0617 */
[----:B------:R-:W-:Y:S01]  /*6c60*/  IMAD.X R11, RZ, RZ, R11, P1 ;  /* 0x000000ffff0b7224 */ /* 0x000fe200008e060b */
[----:B------:R-:W-:Y:S07]  /*6c70*/  BRA.U UP0, `(.L_x_10428) ;  /* 0xfffffff5005c7547 */ /* 0x000fee000b83ffff */
.L_x_10411:
[----:B------:R-:W0:Y:S02]  /*6c80*/  LDCU UR5, c[0x0][0x390] ;  /* 0x00007200ff0577ac */ /* 0x000e240008000800 */
[----:B0-----:R-:W-:-:S09]  /*6c90*/  ULOP3.LUT UP0, URZ, UR5, 0x200, URZ, 0xc0, !UPT ;  /* 0x0000020005ff7892 */ /* 0x001fd2000f80c0ff */
[----:B------:R-:W-:Y:S05]  /*6ca0*/  BRA.U UP0, `(.L_x_10410) ;  /* 0x0000000500047547 */ /* 0x000fea000b800000 */
[----:B------:R-:W-:-:S04]  /*6cb0*/  LEA R12, P0, R25, R12, 0x5 ;  /* 0x0000000c190c7211 */ /* 0x000fc800078028ff */
[----:B------:R-:W-:-:S05]  /*6cc0*/  LEA.HI.X R13, R25, R13, R23, 0x5, P0 ;  /* 0x0000000d190d7211 */ /* 0x000fca00000f2c17 */
[----:B------:R-:W2:Y:S04]  /*6cd0*/  LDG.E.CONSTANT R15, desc[UR8][R12.64+0x10] ;  /* 0x000010080c0f7981 */ /* 0x000ea8000c1e9900 */
[----:B------:R-:W3:Y:S04]  /*6ce0*/  LDG.E.64.CONSTANT R2, desc[UR8][R12.64+0x18] ;  /* 0x000018080c027981 */ /* 0x000ee8000c1e9b00 */
[----:B------:R-:W4:Y:S04]  /*6cf0*/  LDG.E.CONSTANT R16, desc[UR8][R12.64+0x2010] ;  /* 0x002010080c107981 */ /* 0x000f28000c1e9900 */
[----:B------:R-:W4:Y:S04]  /*6d00*/  LDG.E.CONSTANT R19, desc[UR8][R12.64] ;  /* 0x000000080c137981 */ /* 0x000f28000c1e9900 */
[----:B------:R-:W4:Y:S04]  /*6d10*/  LDG.E.64.CONSTANT R4, desc[UR8][R12.64+0x2018] ;  /* 0x002018080c047981 */ /* 0x000f28000c1e9b00 */
[----:B------:R0:W5:Y:S04]  /*6d20*/  LDG.E.CONSTANT R21, desc[UR8][R12.64+0x2000] ;  /* 0x002000080c157981 */ /* 0x000168000c1e9900 */
[----:B------:R0:W5:Y:S01]  /*6d30*/  LDG.E.64.CONSTANT R10, desc[UR8][R12.64+0x2008] ;  /* 0x002008080c0a7981 */ /* 0x000162000c1e9b00 */
[----:B------:R-:W-:Y:S01]  /*6d40*/  BSSY.RECONVERGENT B1, `(.L_x_10429) ;  /* 0x000001c000017945 */ /* 0x000fe20003800200 */
[----:B------:R-:W-:Y:S01]  /*6d50*/  IMAD.MOV.U32 R17, RZ, RZ, R9 ;  /* 0x000000ffff117224 */ /* 0x000fe200078e0009 */
[----:B--2---:R-:W-:-:S13]  /*6d60*/  ISETP.GE.AND P1, PT, R0, R15, PT ;  /* 0x0000000f0000720c */ /* 0x004fda0003f26270 */
[----:B---3--:R-:W-:-:S04]  /*6d70*/  @P1 ISETP.GE.U32.AND P0, PT, R6, R2, PT ;  /* 0x000000020600120c */ /* 0x008fc80003f06070 */
[----:B------:R-:W-:-:S04]  /*6d80*/  @P1 ISETP.GE.AND.EX P0, PT, R7, R3, PT, P0 ;  /* 0x000000030700120c */ /* 0x000fc80003f06300 */
[----:B------:R-:W-:-:S04]  /*6d90*/  @P1 ISETP.LT.OR P0, PT, R15, R0, !P0 ;  /* 0x000000000f00120c */ /* 0x000fc80004701670 */
[----:B------:R-:W-:Y:S02]  /*6da0*/  @P1 SEL R15, R0, R15, P0 ;  /* 0x0000000f000f1207 */ /* 0x000fe40000000000 */
[----:B------:R-:W-:Y:S02]  /*6db0*/  @P1 SEL R2, R6, R2, P0 ;  /* 0x0000000206021207 */ /* 0x000fe40000000000 */
[----:B----4-:R-:W-:Y:S02]  /*6dc0*/  ISETP.GE.AND P3, PT, R15, R16, PT ;  /* 0x000000100f00720c */ /* 0x010fe40003f66270 */
[----:B------:R-:W-:Y:S02]  /*6dd0*/  @P1 SEL R3, R7, R3, P0 ;  /* 0x0000000307031207 */ /* 0x000fe40000000000 */
[----:B------:R-:W-:Y:S01]  /*6de0*/  ISETP.GE.AND P1, PT, R8, R19, PT ;  /* 0x000000130800720c */ /* 0x000fe20003f26270 */
[----:B------:R-:W-:Y:S02]  /*6df0*/  IMAD.MOV.U32 R0, RZ, RZ, R8 ;  /* 0x000000ffff007224 */ /* 0x000fe400078e0008 */
[----:B------:R-:W-:-:S06]  /*6e00*/  IMAD.MOV.U32 R7, RZ, RZ, R14 ;  /* 0x000000ffff077224 */ /* 0x000fcc00078e000e */
[----:B------:R-:W-:-:S04]  /*6e10*/  @P3 ISETP.GE.U32.AND P0, PT, R2, R4, PT ;  /* 0x000000040200320c */ /* 0x000fc80003f06070 */
[----:B------:R-:W-:Y:S01]  /*6e20*/  @P3 ISETP.GE.AND.EX P0, PT, R3, R5, PT, P0 ;  /* 0x000000050300320c */ /* 0x000fe20003f06300 */
[----:B0-----:R-:W-:-:S12]  /*6e30*/  @!P1 BRA `(.L_x_10430) ;  /* 0x0000000000309947 */ /* 0x001fd80003800000 */
        /* <DEDUP_REMOVED lines=12> */
.L_x_10430:
[----:B------:R-:W-:Y:S05]  /*6f00*/  BSYNC.RECONVERGENT B1 ;  /* 0x0000000000017941 */ /* 0x000fea0003800200 */
.L_x_10429:
[----:B-----5:R-:W-:Y:S01]  /*6f10*/  ISETP.GE.AND P1, PT, R0, R21, PT ;  /* 0x000000150000720c */ /* 0x020fe20003f26270 */
[----:B------:R-:W-:Y:S01]  /*6f20*/  BSSY.RECONVERGENT B1, `(.L_x_10431) ;  /* 0x0000012000017945 */ /* 0x000fe20003800200 */
[----:B------:R-:W-:Y:S01]  /*6f30*/  IADD3 R25, P4, PT, R25, 0x200, RZ ;  /* 0x0000020019197810 */ /* 0x000fe20007f9e0ff */
[----:B------:R-:W-:Y:S01]  /*6f40*/  IMAD.MOV.U32 R8, RZ, RZ, R0 ;  /* 0x000000ffff087224 */ /* 0x000fe200078e0000 */
[----:B------:R-:W-:Y:S01]  /*6f50*/  @P3 ISETP.LT.OR P0, PT, R16, R15, !P0 ;  /* 0x0000000f1000320c */ /* 0x000fe20004701670 */
[----:B------:R-:W-:Y:S02]  /*6f60*/  IMAD.MOV.U32 R14, RZ, RZ, R7 ;  /* 0x000000ffff0e7224 */ /* 0x000fe400078e0007 */
[----:B------:R-:W-:-:S06]  /*6f70*/  IMAD.MOV.U32 R9, RZ, RZ, R17 ;  /* 0x000000ffff097224 */ /* 0x000fcc00078e0011 */
        /* <DEDUP_REMOVED lines=12> */
.L_x_10432:
[----:B------:R-:W-:Y:S05]  /*7040*/  BSYNC.RECONVERGENT B1 ;  /* 0x0000000000017941 */ /* 0x000fea0003800200 */
.L_x_10431:
[----:B------:R-:W-:Y:S01]  /*7050*/  @P3 SEL R4, R2, R4, P0 ;  /* 0x0000000402043207 */ /* 0x000fe20000000000 */
[----:B------:R-:W-:Y:S01]  /*7060*/  IMAD.X R23, RZ, RZ, R23, P4 ;  /* 0x000000ffff177224 */ /* 0x000fe200020e0617 */
[----:B------:R-:W-:Y:S02]  /*7070*/  @P3 SEL R5, R3, R5, P0 ;  /* 0x0000000503053207 */ /* 0x000fe40000000000 */
[----:B------:R-:W-:Y:S01]  /*7080*/  @P3 SEL R16, R15, R16, P0 ;  /* 0x000000100f103207 */ /* 0x000fe20000000000 */
[----:B------:R-:W-:Y:S02]  /*7090*/  IMAD.MOV.U32 R6, RZ, RZ, R4 ;  /* 0x000000ffff067224 */ /* 0x000fe400078e0004 */
[----:B------:R-:W-:Y:S02]  /*70a0*/  IMAD.MOV.U32 R7, RZ, RZ, R5 ;  /* 0x000000ffff077224 */ /* 0x000fe400078e0005 */
[----:B------:R-:W-:-:S07]  /*70b0*/  IMAD.MOV.U32 R0, RZ, RZ, R16 ;  /* 0x000000ffff007224 */ /* 0x000fce00078e0010 */
.L_x_10410:
[----:B------:R-:W-:Y:S02]  /*70c0*/  USHF.R.S32.HI UR4, URZ, 0x1f, UR5 ;  /* 0x0000001fff047899 */ /* 0x000fe40008011405 */
[----:B------:R-:W-:-:S04]  /*70d0*/  ISETP.GE.U32.AND P0, PT, R25, UR5, PT ;  /* 0x0000000519007c0c */ /* 0x000fc8000bf06070 */
[----:B------:R-:W-:-:S13]  /*70e0*/  ISETP.GE.AND.EX P0, PT, R23, UR4, PT, P0 ;  /* 0x0000000417007c0c */ /* 0x000fda000bf06300 */
        /* <DEDUP_REMOVED lines=9> */
[----:B------:R-:W-:-:S04]  /*7180*/  LOP3.LUT R2, R12, 0x300, RZ, 0xc0, !PT ;  /* 0x000003000c027812 */ /* 0x000fc800078ec0ff */
[----:B------:R-:W-:-:S13]  /*7190*/  ISETP.NE.AND P0, PT, R2, 0x300, PT ;  /* 0x000003000200780c */ /* 0x000fda0003f05270 */
[----:B------:R-:W-:Y:S05]  /*71a0*/  @!P0 BRA `(.L_x_10436) ;  /* 0x0000000000ec8947 */ /* 0x000fea0003800000 */
[----:B------:R-:W0:Y:S01]  /*71b0*/  LDCU.64 UR6, c[0x0][0x380] ;  /* 0x00007000ff0677ac */ /* 0x000e220008000a00 */
[----:B------:R-:W-:Y:S01]  /*71c0*/  IADD3 R3, P0, PT, R22, R25, RZ ;  /* 0x0000001916037210 */ /* 0x000fe20007f1e0ff */
[----:B------:R-:W-:Y:S01]  /*71d0*/  IMAD.MOV.U32 R16, RZ, RZ, R22 ;  /* 0x000000ffff107224 */ /* 0x000fe200078e0016 */
[----:B------:R-:W-:-:S03]  /*71e0*/  LEA.HI R2, R12, 0x1, RZ, 0x18 ;  /* 0x000000010c027811 */ /* 0x000fc600078fc0ff */
[----:B------:R-:W-:Y:S01]  /*71f0*/  IMAD.X R10, RZ, RZ, R23, P0 ;  /* 0x000000ffff0a7224 */ /* 0x000fe200000e0617 */
[----:B------:R-:W-:-:S05]  /*7200*/  LOP3.LUT R2, R2, 0x3, RZ, 0xc0, !PT ;  /* 0x0000000302027812 */ /* 0x000fca00078ec0ff */
[----:B------:R-:W-:Y:S01]  /*7210*/  IMAD.MOV R13, RZ, RZ, -R2 ;  /* 0x000000ffff0d7224 */ /* 0x000fe200078e0a02 */
[----:B0-----:R-:W-:-:S04]  /*7220*/  LEA R4, P1, R3, UR6, 0x5 ;  /* 0x0000000603047c11 */ /* 0x001fc8000f8228ff */
[----:B------:R-:W-:-:S09]  /*7230*/  LEA.HI.X R3, R3, UR7, R10, 0x5, P1 ;  /* 0x0000000703037c11 */ /* 0x000fd200088f2c0a */
.L_x_10441:
[----:B------:R-:W-:-:S05]  /*7240*/  IMAD.MOV.U32 R2, RZ, RZ, R4 ;  /* 0x000000ffff027224 */ /* 0x000fca00078e0004 */
[----:B------:R-:W2:Y:S04]  /*7250*/  LDG.E.CONSTANT R27, desc[UR8][R2.64] ;  /* 0x00000008021b7981 */ /* 0x000ea8000c1e9900 */
[----:B------:R0:W5:Y:S04]  /*7260*/  LDG.E.CONSTANT R29, desc[UR8][R2.64+0x10] ;  /* 0x00001008021d7981 */ /* 0x000168000c1e9900 */
[----:B------:R0:W5:Y:S01]  /*7270*/  LDG.E.64.CONSTANT R4, desc[UR8][R2.64+0x18] ;  /* 0x0000180802047981 */ /* 0x000162000c1e9b00 */
[----:B------:R-:W-:Y:S01]  /*7280*/  BSSY.RECONVERGENT B3, `(.L_x_10437) ;  /* 0x0000013000037945 */ /* 0x000fe20003800200 */
[----:B------:R-:W-:Y:S01]  /*7290*/  VIADD R13, R13, 0x1 ;  /* 0x000000010d0d7836 */ /* 0x000fe20000000000 */
[----:B--2---:R-:W-:-:S13]  /*72a0*/  ISETP.GE.AND P0, PT, R8, R27, PT ;  /* 0x0000001b0800720c */ /* 0x004fda0003f06270 */
[----:B0-----:R-:W-:Y:S05]  /*72b0*/  @!P0 BRA `(.L_x_10438) ;  /* 0x00000000003c8947 */ /* 0x001fea0003800000 */
[----:B------:R-:W2:Y:S01]  /*72c0*/  LDG.E.64.CONSTANT R10, desc[UR8][R2.64+0x8] ;  /* 0x00000808020a7981 */ /* 0x000ea2000c1e9b00 */
[----:B------:R-:W-:Y:S01]  /*72d0*/  ISETP.GE.AND P2, PT, R27, R8, PT ;  /* 0x000000081b00720c */ /* 0x000fe20003f46270 */
[----:B------:R-:W-:Y:S02]  /*72e0*/  IMAD.MOV.U32 R19, RZ, RZ, R14 ;  /* 0x000000ffff137224 */ /* 0x000fe400078e000e */
[----:B------:R-:W-:Y:S02]  /*72f0*/  IMAD.MOV.U32 R21, RZ, RZ, R9 ;  /* 0x000000ffff157224 */ /* 0x000fe400078e0009 */
[----:B------:R-:W-:Y:S02]  /*7300*/  IMAD.MOV.U32 R17, RZ, RZ, R8 ;  /* 0x000000ffff117224 */ /* 0x000fe400078e0008 */
[----:B------:R-:W-:-:S06]  /*7310*/  IMAD.MOV.U32 R8, RZ, RZ, R27 ;  /* 0x000000ffff087224 */ /* 0x000fcc00078e001b */
        /* <DEDUP_REMOVED lines=9> */
.L_x_10438:
[----:B------:R-:W-:Y:S05]  /*73b0*/  BSYNC.RECONVERGENT B3 ;  /* 0x0000000000037941 */ /* 0x000fea0003800200 */
.L_x_10437:
[----:B-----5:R-:W-:Y:S01]  /*73c0*/  ISETP.GE.AND P0, PT, R0, R29, PT ;  /* 0x0000001d0000720c */ /* 0x020fe20003f06270 */
[----:B------:R-:W-:Y:S01]  /*73d0*/  BSSY.RECONVERGENT B3, `(.L_x_10439) ;  /* 0x0000014000037945 */ /* 0x000fe20003800200 */
[----:B------:R-:W-:Y:S01]  /*73e0*/  IMAD.MOV.U32 R11, RZ, RZ, R6 ;  /* 0x000000ffff0b7224 */ /* 0x000fe200078e0006 */
[----:B------:R-:W-:Y:S01]  /*73f0*/  ISETP.NE.AND P2, PT, R13, RZ, PT ;  /* 0x000000ff0d00720c */ /* 0x000fe20003f45270 */
[----:B------:R-:W-:Y:S02]  /*7400*/  IMAD.MOV.U32 R17, RZ, RZ, R7 ;  /* 0x000000ffff117224 */ /* 0x000fe400078e0007 */
[----:B------:R-:W-:Y:S02]  /*7410*/  IMAD.MOV.U32 R10, RZ, RZ, R0 ;  /* 0x000000ffff0a7224 */ /* 0x000fe400078e0000 */
[----:B------:R-:W-:Y:S02]  /*7420*/  IMAD.MOV.U32 R6, RZ, RZ, R4 ;  /* 0x000000ffff067224 */ /* 0x000fe400078e0004 */
[----:B------:R-:W-:-:S02]  /*7430*/  IMAD.MOV.U32 R7, RZ, RZ, R5 ;  /* 0x000000ffff077224 */ /* 0x000fc400078e0005 */
[----:B------:R-:W-:Y:S01]  /*7440*/  IMAD.MOV.U32 R0, RZ, RZ, R29 ;  /* 0x000000ffff007224 */ /* 0x000fe200078e001d */
[----:B------:R-:W-:Y:S06]  /*7450*/  @!P0 BRA `(.L_x_10440) ;  /* 0x00000000002c8947 */ /* 0x000fec0003800000 */
        /* <DEDUP_REMOVED lines=11> */
.L_x_10440:
[----:B------:R-:W-:Y:S05]  /*7510*/  BSYNC.RECONVERGENT B3 ;  /* 0x0000000000037941 */ /* 0x000fea0003800200 */
.L_x_10439:
[----:B------:R-:W-:Y:S01]  /*7520*/  IADD3 R4, P0, PT, R2, 0x2000, RZ ;  /* 0x0000200002047810 */ /* 0x000fe20007f1e0ff */
[----:B------:R-:W-:-:S04]  /*7530*/  VIADD R16, R16, 0x100 ;  /* 0x0000010010107836 */ /* 0x000fc80000000000 */
[----:B------:R-:W-:Y:S01]  /*7540*/  IMAD.X R3, RZ, RZ, R3, P0 ;  /* 0x000000ffff037224 */ /* 0x000fe200000e0603 */
[----:B------:R-:W-:Y:S07]  /*7550*/  @P2 BRA `(.L_x_10441) ;  /* 0xfffffffc00382947 */ /* 0x000fee000383ffff */
.L_x_10436:
[----:B------:R-:W-:Y:S05]  /*7560*/  BSYNC.RECONVERGENT B1 ;  /* 0x0000000000017941 */ /* 0x000fea0003800200 */
.L_x_10435:
[----:B------:R-:W-:-:S13]  /*7570*/  ISETP.GE.U32.AND P0, PT, R12, 0x300, PT ;  /* 0x000003000c00780c */ /* 0x000fda0003f06070 */
[----:B------:R-:W-:Y:S05]  /*7580*/  @!P0 BRA `(.L_x_10434) ;  /* 0x0000000800b08947 */ /* 0x000fea0003800000 */
[----:B------:R-:W0:Y:S01]  /*7590*/  LDCU.64 UR6, c[0x0][0x380] ;  /* 0x00007000ff0677ac */ /* 0x000e220008000a00 */
[----:B------:R-:W-:-:S05]  /*75a0*/  IADD3 R3, P0, PT, R16, R25, RZ ;  /* 0x0000001910037210 */ /* 0x000fca0007f1e0ff */
[----:B------:R-:W-:Y:S01]  /*75b0*/  IMAD.X R4, RZ, RZ, R23, P0 ;  /* 0x000000ffff047224 */ /* 0x000fe200000e0617 */
[----:B0-----:R-:W-:-:S04]  /*75c0*/  LEA R2, P1, R3, UR6, 0x5 ;  /* 0x0000000603027c11 */ /* 0x001fc8000f8228ff */
[----:B------:R-:W-:Y:S02]  /*75d0*/  IADD3 R2, P0, PT, R2, 0x6018, RZ ;  /* 0x0000601802027810 */ /* 0x000fe40007f1e0ff */
[----:B------:R-:W-:-:S05]  /*75e0*/  LEA.HI.X R3, R3, UR7, R4, 0x5, P1 ;  /* 0x0000000703037c11 */ /* 0x000fca00088f2c04 */
[----:B------:R-:W-:-:S07]  /*75f0*/  IMAD.X R3, RZ, RZ, R3, P0 ;  /* 0x000000ffff037224 */ /* 0x000fce00000e0603 */
.L_x_10458:
[----:B------:R-:W2:Y:S04]  /*7600*/  LDG.E.CONSTANT R25, desc[UR8][R2.64+-0x6018] ;  /* 0xff9fe80802197981 */ /* 0x000ea8000c1e9900 */
[----:B------:R-:W3:Y:S04]  /*7610*/  LDG.E.CONSTANT R27, desc[UR8][R2.64+-0x6008] ;  /* 0xff9ff808021b7981 */ /* 0x000ee8000c1e9900 */
[----:B------:R0:W5:Y:S04]  /*7620*/  LDG.E.CONSTANT R23, desc[UR8][R2.64+-0x4018] ;  /* 0xffbfe80802177981 */ /* 0x000168000c1e9900 */
        /* <DEDUP_REMOVED lines=22> */
.L_x_10443:
[----:B------:R-:W-:Y:S05]  /*7790*/  BSYNC.RECONVERGENT B1 ;  /* 0x0000000000017941 */ /* 0x000fea0003800200 */
.L_x_10442:
        /* <DEDUP_REMOVED lines=16> */
.L_x_10445:
[----:B------:R-:W-:Y:S05]  /*78a0*/  BSYNC.RECONVERGENT B1 ;  /* 0x0000000000017941 */ /* 0x000fea0003800200 */
.L_x_10444:
        /* <DEDUP_REMOVED lines=18> */
.L_x_10447:
[----:B------:R-:W-:Y:S05]  /*79d0*/  BSYNC.RECONVERGENT B1 ;  /* 0x0000000000017941 */ /* 0x000fea0003800200 */
.L_x_10446:
        /* <DEDUP_REMOVED lines=23> */
.L_x_10449:
[----:B------:R-:W-:Y:S05]  /*7b50*/  BSYNC.RECONVERGENT B1 ;  /* 0x0000000000017941 */ /* 0x000fea0003800200 */
.L_x_10448:
        /* <DEDUP_REMOVED lines=18> */
.L_x_10451:
[----:B------:R-:W-:Y:S05]  /*7c80*/  BSYNC.RECONVERGENT B1 ;  /* 0x0000000000017941 */ /* 0x000fea0003800200 */
.L_x_10450:
        /* <DEDUP_REMOVED lines=17> */
.L_x_10453:
[----:B------:R-:W-:Y:S05]  /*7da0*/  BSYNC.RECONVERGENT B1 ;  /* 0x0000000000017941 */ /* 0x000fea0003800200 */
.L_x_10452:
        /* <DEDUP_REMOVED lines=18> */
.L_x_10455:
[----:B------:R-:W-:Y:S05]  /*7ed0*/  BSYNC.RECONVERGENT B1 ;  /* 0x0000000000017941 */ /* 0x000fea0003800200 */
.L_x_10454:
        /* <DEDUP_REMOVED lines=17> */
.L_x_10457:
[----:B------:R-:W-:Y:S05]  /*7ff0*/  BSYNC.RECONVERGENT B1 ;  /* 0x0000000000017941 */ /* 0x000fea0003800200 */
.L_x_10456:
[----:B------:R-:W-:Y:S01]  /*8000*/  VIADD R16, R16, 0x400 ;  /* 0x0000040010107836 */ /* 0x000fe20000000000 */
[----:B------:R-:W-:-:S04]  /*8010*/  IADD3 R2, P1, PT, R2, 0x8000, RZ ;  /* 0x0000800002027810 */ /* 0x000fc80007f3e0ff */
[----:B------:R-:W-:Y:S01]  /*8020*/  ISETP.GE.AND P0, PT, R16, R15, PT ;  /* 0x0000000f1000720c */ /* 0x000fe20003f06270 */
[----:B------:R-:W-:-:S12]  /*8030*/  IMAD.X R3, RZ, RZ, R3, P1 ;  /* 0x000000ffff037224 */ /* 0x000fd800008e0603 */
[----:B------:R-:W-:Y:S05]  /*8040*/  @!P0 BRA `(.L_x_10458) ;  /* 0xfffffff4006c8947 */ /* 0x000fea000383ffff */
.L_x_10434:
[----:B------:R-:W-:Y:S05]  /*8050*/  BSYNC.RECONVERGENT B2 ;  /* 0x0000000000027941 */ /* 0x000fea0003800200 */
.L_x_10433:
[----:B------:R-:W0:Y:S01]  /*8060*/  S2R R11, SR_LANEID ;  /* 0x00000000000b7919 */ /* 0x000e220000000000 */
[----:B------:R-:W-:Y:S01]  /*8070*/  BSSY.RECONVERGENT B1, `(.L_x_10459) ;  /* 0x0000037000017945 */ /* 0x000fe20003800200 */
[----:B------:R-:W-:Y:S01]  /*8080*/  IMAD.MOV.U32 R4, RZ, RZ, R0 ;  /* 0x000000ffff047224 */ /* 0x000fe200078e0000 */
[----:B------:R1:W2:Y:S01]  /*8090*/  SHFL.DOWN PT, R13, R8, 0x1, 0x1f ;  /* 0x08201f00080d7f89 */ /* 0x0002a200000e0000 */
[----:B------:R-:W-:Y:S02]  /*80a0*/  IMAD.MOV.U32 R3, RZ, RZ, R6 ;  /* 0x000000ffff037224 */ /* 0x000fe400078e0006 */
[----:B------:R-:W-:Y:S01]  /*80b0*/  IMAD.MOV.U32 R2, RZ, RZ, R7 ;  /* 0x000000ffff027224 */ /* 0x000fe200078e0007 */
[----:B------:R1:W3:Y:S04]  /*80c0*/  SHFL.DOWN PT, R15, R14, 0x1, 0x1f ;  /* 0x08201f000e0f7f89 */ /* 0x0002e800000e0000 */
[----:B------:R1:W4:Y:S04]  /*80d0*/  SHFL.DOWN PT, R16, R9, 0x1, 0x1f ;  /* 0x08201f0009107f89 */ /* 0x00032800000e0000 */
[----:B------:R1:W1:Y:S04]  /*80e0*/  SHFL.DOWN PT, R17, R0, 0x1, 0x1f ;  /* 0x08201f0000117f89 */ /* 0x00026800000e0000 */
[----:B------:R0:W1:Y:S04]  /*80f0*/  SHFL.DOWN PT, R19, R6, 0x1, 0x1f ;  /* 0x08201f0006137f89 */ /* 0x00006800000e0000 */
[----:B------:R0:W1:Y:S02]  /*8100*/  SHFL.DOWN PT, R18, R7, 0x1, 0x1f ;  /* 0x08201f0007127f89 */ /* 0x00006400000e0000 */
[----:B0-----:R-:W-:-:S13]  /*8110*/  ISETP.GT.AND P0, PT, R11, 0x1e, PT ;  /* 0x0000001e0b00780c */ /* 0x001fda0003f04270 */
[----:B--234-:R-:W-:Y:S05]  /*8120*/  @P0 BRA `(.L_x_10460) ;  /* 0x0000000000ac0947 */ /* 0x01cfea0003800000 */
        /* <DEDUP_REMOVED lines=19> */
.L_x_10462:
[----:B------:R-:W-:Y:S05]  /*8260*/  BSYNC.RECONVERGENT B2 ;  /* 0x0000000000027941 */ /* 0x000fea0003800200 */
.L_x_10461:
        /* <DEDUP_REMOVED lines=23> */
.L_x_10460:
[----:B------:R-:W-:Y:S05]  /*83e0*/  BSYNC.RECONVERGENT B1 ;  /* 0x0000000000017941 */ /* 0x000fea0003800200 */
.L_x_10459:
[----:B------:R-:W-:Y:S01]  /*83f0*/  ISETP.GT.AND P0, PT, R11, 0x1d, PT ;  /* 0x0000001d0b00780c */ /* 0x000fe20003f04270 */
[----:B------:R0:W2:Y:S01]  /*8400*/  SHFL.DOWN PT, R13, R8, 0x2, 0x1f ;  /* 0x08401f00080d7f89 */ /* 0x0000a200000e0000 */
[----:B------:R-:W-:Y:S01]  /*8410*/  BSSY.RECONVERGENT B1, `(.L_x_10463) ;  /* 0x0000035000017945 */ /* 0x000fe20003800200 */
[----:B------:R-:W-:Y:S02]  /*8420*/  IMAD.MOV.U32 R6, RZ, RZ, R4 ;  /* 0x000000ffff067224 */ /* 0x000fe400078e0004 */
[----:B------:R0:W3:Y:S01]  /*8430*/  SHFL.DOWN PT, R15, R14, 0x2, 0x1f ;  /* 0x08401f000e0f7f89 */ /* 0x0000e200000e0000 */
[----:B------:R-:W-:Y:S02]  /*8440*/  IMAD.MOV.U32 R5, RZ, RZ, R3 ;  /* 0x000000ffff057224 */ /* 0x000fe400078e0003 */
[----:B-1----:R-:W-:Y:S01]  /*8450*/  IMAD.MOV.U32 R0, RZ, RZ, R2 ;  /* 0x000000ffff007224 */ /* 0x002fe200078e0002 */
[----:B------:R0:W1:Y:S04]  /*8460*/  SHFL.DOWN PT, R16, R9, 0x2, 0x1f ;  /* 0x08401f0009107f89 */ /* 0x00006800000e0000 */
[----:B------:R0:W4:Y:S04]  /*8470*/  SHFL.DOWN PT, R17, R4, 0x2, 0x1f ;  /* 0x08401f0004117f89 */ /* 0x00012800000e0000 */
[----:B------:R0:W0:Y:S04]  /*8480*/  SHFL.DOWN PT, R18, R3, 0x2, 0x1f ;  /* 0x08401f0003127f89 */ /* 0x00002800000e0000 */
[----:B------:R0:W0:Y:S01]  /*8490*/  SHFL.DOWN PT, R19, R2, 0x2, 0x1f ;  /* 0x08401f0002137f89 */ /* 0x00002200000e0000 */
        /* <DEDUP_REMOVED lines=12> */
[----:B-1----:R-:W-:-:S08]  /*8560*/  IMAD.MOV.U32 R12, RZ, RZ, R16 ;  /* 0x000000ffff0c7224 */ /* 0x002fd000078e0010 */
[CC--:B------:R-:W-:Y:S02]  /*8570*/  @P3 ISETP.GE.U32.AND P0, PT, R14.reuse, R15.reuse, PT ;  /* 0x0000000f0e00320c */ /* 0x0c0fe40003f06070 */
[----:B------:R-:W-:Y:S02]  /*8580*/  @P3 ISETP.LT.U32.AND P1, PT, R14, R15, PT ;  /* 0x0000000f0e00320c */ /* 0x000fe40003f21070 */
[CC--:B------:R-:W-:Y:S02]  /*8590*/  @P3 ISETP.GE.AND.EX P0, PT, R9.reuse, R16.reuse, PT, P0 ;  /* 0x000000100900320c */ /* 0x0c0fe40003f06300 */
[----:B------:R-:W-:Y:S02]  /*85a0*/  @P3 ISETP.LT.AND.EX P1, PT, R9, R16, PT, P1 ;  /* 0x000000100900320c */ /* 0x000fe40003f21310 */
[----:B------:R-:W-:Y:S02]  /*85b0*/  @P3 SEL R7, R8, R13, !P0 ;  /* 0x0000000d08073207 */ /* 0x000fe40004000000 */
[----:B------:R-:W-:-:S02]  /*85c0*/  @P3 SEL R10, R14, R15, P1 ;  /* 0x0000000f0e0a3207 */ /* 0x000fc40000800000 */
[----:B------:R-:W-:-:S07]  /*85d0*/  @P3 SEL R12, R9, R16, P1 ;  /* 0x00000010090c3207 */ /* 0x000fce0000800000 */
.L_x_10466:
[----:B------:R-:W-:Y:S05]  /*85e0*/  BSYNC.RECONVERGENT B2 ;  /* 0x0000000000027941 */ /* 0x000fea0003800200 */
.L_x_10465:
        /* <DEDUP_REMOVED lines=15> */
[CC--:B------:R-:W-:Y:S01]  /*86e0*/  @P2 ISETP.LT.U32.AND P1, PT, R3.reuse, R18.reuse, PT ;  /* 0x000000120300220c */ /* 0x0c0fe20003f21070 */
[----:B------:R-:W-:Y:S01]  /*86f0*/  @P2 IMAD.MOV.U32 R14, RZ, RZ, R10 ;  /* 0x000000ffff0e2224 */ /* 0x000fe200078e000a */
[CC--:B------:R-:W-:Y:S01]  /*8700*/  @P2 ISETP.GE.AND.EX P0, PT, R2.reuse, R19.reuse, PT, P0 ;  /* 0x000000130200220c */ /* 0x0c0fe20003f06300 */
[----:B------:R-:W-:Y:S01]  /*8710*/  @P2 IMAD.MOV.U32 R9, RZ, RZ, R12 ;  /* 0x000000ffff092224 */ /* 0x000fe200078e000c */
[----:B------:R-:W-:Y:S02]  /*8720*/  @P2 ISETP.LT.AND.EX P1, PT, R2, R19, PT, P1 ;  /* 0x000000130200220c */ /* 0x000fe40003f21310 */
[----:B------:R-:W-:Y:S02]  /*8730*/  @P2 SEL R6, R4, R17, !P0 ;  /* 0x0000001104062207 */ /* 0x000fe40004000000 */
[----:B------:R-:W-:-:S02]  /*8740*/  @P2 SEL R5, R3, R18, P1 ;  /* 0x0000001203052207 */ /* 0x000fc40000800000 */
[----:B------:R-:W-:-:S07]  /*8750*/  @P2 SEL R0, R2, R19, P1 ;  /* 0x0000001302002207 */ /* 0x000fce0000800000 */
.L_x_10464:
[----:B------:R-:W-:Y:S05]  /*8760*/  BSYNC.RECONVERGENT B1 ;  /* 0x0000000000017941 */ /* 0x000fea0003800200 */
.L_x_10463:
[----:B------:R-:W-:Y:S01]  /*8770*/  ISETP.GT.AND P0, PT, R11, 0x1b, PT ;  /* 0x0000001b0b00780c */ /* 0x000fe20003f04270 */
[----:B--2---:R2:W2:Y:S01]  /*8780*/  SHFL.DOWN PT, R13, R8, 0x4, 0x1f ;  /* 0x08801f00080d7f89 */ /* 0x0044a200000e0000 */
[----:B------:R-:W-:Y:S01]  /*8790*/  BSSY.RECONVERGENT B1, `(.L_x_10467) ;  /* 0x0000035000017945 */ /* 0x000fe20003800200 */
[----:B0-----:R-:W-:Y:S02]  /*87a0*/  IMAD.MOV.U32 R4, RZ, RZ, R6 ;  /* 0x000000ffff047224 */ /* 0x001fe400078e0006 */
[----:B---3--:R0:W3:Y:S01]  /*87b0*/  SHFL.DOWN PT, R15, R14, 0x4, 0x1f ;  /* 0x08801f000e0f7f89 */ /* 0x0080e200000e0000 */
[----:B------:R-:W-:Y:S02]  /*87c0*/  IMAD.MOV.U32 R3, RZ, RZ, R5 ;  /* 0x000000ffff037224 */ /* 0x000fe400078e0005 */
[----:B------:R-:W-:Y:S01]  /*87d0*/  IMAD.MOV.U32 R2, RZ, RZ, R0 ;  /* 0x000000ffff027224 */ /* 0x000fe200078e0000 */
[----:B-1----:R0:W1:Y:S04]  /*87e0*/  SHFL.DOWN PT, R16, R9, 0x4, 0x1f ;  /* 0x08801f0009107f89 */ /* 0x00206800000e0000 */
[----:B----4-:R0:W4:Y:S04]  /*87f0*/  SHFL.DOWN PT, R17, R6, 0x4, 0x1f ;  /* 0x08801f0006117f89 */ /* 0x01012800000e0000 */
        /* <DEDUP_REMOVED lines=22> */
.L_x_10470:
[----:B------:R-:W-:Y:S05]  /*8960*/  BSYNC.RECONVERGENT B2 ;  /* 0x0000000000027941 */ /* 0x000fea0003800200 */
.L_x_10469:
        /* <DEDUP_REMOVED lines=23> */
.L_x_10468:
[----:B------:R-:W-:Y:S05]  /*8ae0*/  BSYNC.RECONVERGENT B1 ;  /* 0x0000000000017941 */ /* 0x000fea0003800200 */
.L_x_10467:
        /* <DEDUP_REMOVED lines=31> */
.L_x_10474:
[----:B------:R-:W-:Y:S05]  /*8ce0*/  BSYNC.RECONVERGENT B2 ;  /* 0x0000000000027941 */ /* 0x000fea0003800200 */
.L_x_10473:
        /* <DEDUP_REMOVED lines=23> */
.L_x_10472:
[----:B------:R-:W-:Y:S05]  /*8e60*/  BSYNC.RECONVERGENT B1 ;  /* 0x0000000000017941 */ /* 0x000fea0003800200 */
.L_x_10471:
        /* <DEDUP_REMOVED lines=31> */
.L_x_10478:
[----:B------:R-:W-:Y:S05]  /*9060*/  BSYNC.RECONVERGENT B2 ;  /* 0x0000000000027941 */ /* 0x000fea0003800200 */
.L_x_10477:
        /* <DEDUP_REMOVED lines=23> */
.L_x_10476:
[----:B------:R-:W-:Y:S05]  /*91e0*/  BSYNC.RECONVERGENT B1 ;  /* 0x0000000000017941 */ /* 0x000fea0003800200 */
.L_x_10475:
[----:B------:R-:W-:Y:S01]  /*91f0*/  ISETP.NE.AND P0, PT, R11, RZ, PT ;  /* 0x000000ff0b00720c */ /* 0x000fe20003f05270 */
[----:B------:R-:W-:-:S12]  /*9200*/  BSSY.RECONVERGENT B1, `(.L_x_10479) ;  /* 0x000000d000017945 */ /* 0x000fd80003800200 */
[----:B------:R-:W-:Y:S05]  /*9210*/  @P0 BRA `(.L_x_10480) ;  /* 0x00000000002c0947 */ /* 0x000fea0003800000 */
[----:B0-----:R-:W0:Y:S01]  /*9220*/  S2R R6, SR_CgaCtaId ;  /* 0x0000000000067919 */ /* 0x001e220000008800 */
[----:B------:R-:W-:Y:S01]  /*9230*/  MOV R5, 0x400 ;  /* 0x0000040000057802 */ /* 0x000fe20000000f00 */
[----:B---3--:R-:W-:Y:S01]  /*9240*/  IMAD.MOV.U32 R15, RZ, RZ, R9 ;  /* 0x000000ffff0f7224 */ /* 0x008fe200078e0009 */
[----:B------:R-:W-:Y:S02]  /*9250*/  LOP3.LUT R0, R22, 0x3e0, RZ, 0xc0, !PT ;  /* 0x000003e016007812 */ /* 0x000fe400078ec0ff */
[----:B0-----:R-:W-:-:S05]  /*9260*/  LEA R5, R6, R5, 0x18 ;  /* 0x0000000506057211 */ /* 0x001fca00078ec0ff */
[----:B------:R-:W-:Y:S02]  /*9270*/  IMAD.IADD R7, R0, 0x1, R5 ;  /* 0x0000000100077824 */ /* 0x000fe400078e0205 */
[----:B------:R-:W-:-:S03]  /*9280*/  IMAD.MOV.U32 R5, RZ, RZ, R3 ;  /* 0x000000ffff057224 */ /* 0x000fc600078e0003 */
[----:B------:R0:W-:Y:S04]  /*9290*/  STS.64 [R7+0x10], R14 ;  /* 0x0000100e07007388 */ /* 0x0001e80000000a00 */
[----:B------:R0:W-:Y:S04]  /*92a0*/  STS.64 [R7+0x20], R4 ;  /* 0x0000200407007388 */ /* 0x0001e80000000a00 */
[----:B------:R0:W-:Y:S04]  /*92b0*/  STS [R7+0x8], R8 ;  /* 0x0000080807007388 */ /* 0x0001e80000000800 */
[----:B------:R0:W-:Y:S02]  /*92c0*/  STS [R7+0x18], R2 ;  /* 0x0000180207007388 */ /* 0x0001e40000000800 */
.L_x_10480:
[----:B------:R-:W-:Y:S05]  /*92d0*/  BSYNC.RECONVERGENT B1 ;  /* 0x0000000000017941 */ /* 0x000fea0003800200 */
.L_x_10479:
[----:B------:R-:W-:Y:S01]  /*92e0*/  BAR.SYNC.DEFER_BLOCKING 0x0 ;  /* 0x0000000000007b1d */ /* 0x000fe20000010000 */
[----:B------:R-:W-:-:S13]  /*92f0*/  ISETP.NE.AND P1, PT, R22, RZ, PT ;  /* 0x000000ff1600720c */ /* 0x000fda0003f25270 */
[----:B------:R-:W-:Y:S05]  /*9300*/  @P1 BRA `(.L_x_10333) ;  /* 0x00000010005c1947 */ /* 0x000fea0003800000 */
[----:B0-----:R-:W0:Y:S01]  /*9310*/  S2R R5, SR_CgaCtaId ;  /* 0x0000000000057919 */ /* 0x001e220000008800 */
[----:B------:R-:W-:Y:S01]  /*9320*/  MOV R0, 0x400 ;  /* 0x0000040000007802 */ /* 0x000fe20000000f00 */
[----:B------:R-:W-:Y:S01]  /*9330*/  BSSY.RECONVERGENT B1, `(.L_x_10481) ;  /* 0x0000016000017945 */ /* 0x000fe20003800200 */
[----:B------:R-:W-:Y:S02]  /*9340*/  IMAD.MOV.U32 R20, RZ, RZ, R8 ;  /* 0x000000ffff147224 */ /* 0x000fe400078e0008 */
[----:B------:R-:W-:Y:S02]  /*9350*/  IMAD.MOV.U32 R19, RZ, RZ, R14 ;  /* 0x000000ffff137224 */ /* 0x000fe400078e000e */
[----:B------:R-:W-:Y:S01]  /*9360*/  IMAD.MOV.U32 R18, RZ, RZ, R9 ;  /* 0x000000ffff127224 */ /* 0x000fe200078e0009 */
[----:B0-----:R-:W-:-:S05]  /*9370*/  LEA R0, R5, R0, 0x18 ;  /* 0x0000000005007211 */ /* 0x001fca00078ec0ff */
[----:B------:R-:W0:Y:S04]  /*9380*/  LDS R5, [R0+0x28] ;  /* 0x0000280000057984 */ /* 0x000e280000000800 */
[----:B------:R0:W1:Y:S04]  /*9390*/  LDS R27, [R0+0x38] ;  /* 0x00003800001b7984 */ /* 0x0000680000000800 */
[----:B------:R0:W1:Y:S02]  /*93a0*/  LDS R21, [R0+0x48] ;  /* 0x0000480000157984 */ /* 0x0000640000000800 */
[----:B0-----:R-:W-:-:S13]  /*93b0*/  ISETP.GE.AND P0, PT, R8, R5, PT ;  /* 0x000000050800720c */ /* 0x001fda0003f06270 */
[----:B-1----:R-:W-:Y:S05]  /*93c0*/  @!P0 BRA `(.L_x_10482) ;  /* 0x0000000000308947 */ /* 0x002fea0003800000 */
        /* <DEDUP_REMOVED lines=12> */
.L_x_10482:
[----:B------:R-:W-:Y:S05]  /*9490*/  BSYNC.RECONVERGENT B1 ;  /* 0x0000000000017941 */ /* 0x000fea0003800200 */
.L_x_10481:
[----:B---3--:R-:W0:Y:S01]  /*94a0*/  LDS.64 R14, [R0+0x40] ;  /* 0x00004000000e7984 */ /* 0x008e220000000a00 */
[----:B------:R-:W-:Y:S01]  /*94b0*/  ISETP.GE.AND P0, PT, R2, R27, PT ;  /* 0x0000001b0200720c */ /* 0x000fe20003f06270 */
[----:B------:R-:W-:Y:S01]  /*94c0*/  BSSY.RECONVERGENT B1, `(.L_x_10483) ;  /* 0x000001c000017945 */ /* 0x000fe20003800200 */
[----:B------:R-:W-:Y:S01]  /*94d0*/  IMAD.MOV.U32 R24, RZ, RZ, R27 ;  /* 0x000000ffff187224 */ /* 0x000fe200078e001b */
[----:B------:R1:W3:Y:S04]  /*94e0*/  LDS R25, [R0+0x58] ;  /* 0x0000580000197984 */ /* 0x0002e80000000800 */
[----:B------:R1:W1:Y:S04]  /*94f0*/  LDS R23, [R0+0x68] ;  /* 0x0000680000177984 */ /* 0x0002680000000800 */
[----:B------:R0:W1:Y:S04]  /*9500*/  LDS R22, [R0+0x78] ;  /* 0x0000780000167984 */ /* 0x0000680000000800 */
[----:B------:R0:W1:Y:S04]  /*9510*/  LDS R9, [R0+0x88] ;  /* 0x0000880000097984 */ /* 0x0000680000000800 */
[----:B--2---:R2:W1:Y:S04]  /*9520*/  LDS R8, [R0+0x98] ;  /* 0x0000980000087984 */ /* 0x0044680000000800 */
[----:B------:R2:W1:Y:S04]  /*9530*/  LDS R5, [R0+0xa8] ;  /* 0x0000a80000057984 */ /* 0x0004680000000800 */
[----:B------:R2:W1:Y:S04]  /*9540*/  LDS.64 R6, [R0+0x60] ;  /* 0x0000600000067984 */ /* 0x0004680000000a00 */
[----:B------:R2:W1:Y:S01]  /*9550*/  LDS.64 R10, [R0+0x80] ;  /* 0x00008000000a7984 */ /* 0x0004620000000a00 */
[----:B0-----:R-:W-:-:S02]  /*9560*/  IMAD.MOV.U32 R12, RZ, RZ, R14 ;  /* 0x000000ffff0c7224 */ /* 0x001fc400078e000e */
[----:B------:R-:W-:Y:S01]  /*9570*/  IMAD.MOV.U32 R13, RZ, RZ, R15 ;  /* 0x000000ffff0d7224 */ /* 0x000fe200078e000f */
[----:B--2---:R-:W-:Y:S06]  /*9580*/  @!P0 BRA `(.L_x_10484) ;  /* 0x00000000003c8947 */ /* 0x004fec0003800000 */
[----:B------:R-:W-:Y:S01]  /*9590*/  ISETP.GE.AND P0, PT, R27, R2, PT ;  /* 0x000000021b00720c */ /* 0x000fe20003f06270 */
[----:B------:R-:W-:Y:S02]  /*95a0*/  IMAD.MOV.U32 R16, RZ, RZ, R4 ;  /* 0x000000ffff107224 */ /* 0x000fe400078e0004 */
[----:B----4-:R-:W-:Y:S02]  /*95b0*/  IMAD.MOV.U32 R17, RZ, RZ, R3 ;  /* 0x000000ffff117224 */ /* 0x010fe400078e0003 */
        /* <DEDUP_REMOVED lines=12> */
.L_x_10484:
[----:B------:R-:W-:Y:S05]  /*9680*/  BSYNC.RECONVERGENT B1 ;  /* 0x0000000000017941 */ /* 0x000fea0003800200 */
.L_x_10483:
        /* <DEDUP_REMOVED lines=18> */
.L_x_10486:
[----:B------:R-:W-:Y:S05]  /*97b0*/  BSYNC.RECONVERGENT B1 ;  /* 0x0000000000017941 */ /* 0x000fea0003800200 */
.L_x_10485:
[----:B---3--:R-:W-:Y:S01]  /*97c0*/  ISETP.GE.AND P0, PT, R24, R25, PT ;  /* 0x000000191800720c */ /* 0x008fe20003f06270 */
[----:B------:R-:W-:Y:S01]  /*97d0*/  BSSY.RECONVERGENT B1, `(.L_x_10487) ;  /* 0x0000010000017945 */ /* 0x000fe20003800200 */
[----:B----4-:R-:W-:Y:S02]  /*97e0*/  IMAD.MOV.U32 R17, RZ, RZ, R25 ;  /* 0x000000ffff117224 */ /* 0x010fe400078e0019 */
        /* <DEDUP_REMOVED lines=14> */
.L_x_10488:
[----:B------:R-:W-:Y:S05]  /*98d0*/  BSYNC.RECONVERGENT B1 ;  /* 0x0000000000017941 */ /* 0x000fea0003800200 */
.L_x_10487:
        /* <DEDUP_REMOVED lines=16> */
.L_x_10490:
[----:B------:R-:W-:Y:S05]  /*99e0*/  BSYNC.RECONVERGENT B1 ;  /* 0x0000000000017941 */ /* 0x000fea0003800200 */
.L_x_10489:
        /* <DEDUP_REMOVED lines=17> */
.L_x_10492:
[----:B------:R-:W-:Y:S05]  /*9b00*/  BSYNC.RECONVERGENT B1 ;  /* 0x0000000000017941 */ /* 0x000fea0003800200 */
.L_x_10491:
        /* <DEDUP_REMOVED lines=18> */
.L_x_10494:
[----:B------:R-:W-:Y:S05]  /*9c30*/  BSYNC.RECONVERGENT B1 ;  /* 0x0000000000017941 */ /* 0x000fea0003800200 */
.L_x_10493:
        /* <DEDUP_REMOVED lines=26> */
.L_x_10496:
[----:B------:R-:W-:Y:S05]  /*9de0*/  BSYNC.RECONVERGENT B1 ;  /* 0x0000000000017941 */ /* 0x000fea0003800200 */
.L_x_10495:
        /* <DEDUP_REMOVED lines=16> */
.L_x_10498:
[----:B------:R-:W-:Y:S05]  /*9ef0*/  BSYNC.RECONVERGENT B1 ;  /* 0x0000000000017941 */ /* 0x000fea0003800200 */
.L_x_10497:
        /* <DEDUP_REMOVED lines=17> */
.L_x_10500:
[----:B------:R-:W-:Y:S05]  /*a010*/  BSYNC.RECONVERGENT B1 ;  /* 0x0000000000017941 */ /* 0x000fea0003800200 */
.L_x_10499:
        /* <DEDUP_REMOVED lines=16> */
.L_x_10502:
[----:B------:R-:W-:Y:S05]  /*a120*/  BSYNC.RECONVERGENT B1 ;  /* 0x0000000000017941 */ /* 0x000fea0003800200 */
.L_x_10501:
        /* <DEDUP_REMOVED lines=17> */
.L_x_10504:
[----:B------:R-:W-:Y:S05]  /*a240*/  BSYNC.RECONVERGENT B1 ;  /* 0x0000000000017941 */ /* 0x000fea0003800200 */
.L_x_10503:
        /* <DEDUP_REMOVED lines=18> */
.L_x_10506:
[----:B------:R-:W-:Y:S05]  /*a370*/  BSYNC.RECONVERGENT B1 ;  /* 0x0000000000017941 */ /* 0x000fea0003800200 */
.L_x_10505:
        /* <DEDUP_REMOVED lines=9> */
[CC--:B------:R-:W-:Y:S02]  /*a410*/  @P3 ISETP.GE.U32.AND P0, PT, R13.reuse, R6.reuse, PT ;  /* 0x000000060d00320c */ /* 0x0c0fe40003f06070 */
[CC--:B------:R-:W-:Y:S02]  /*a420*/  @P3 ISETP.LT.U32.AND P2, PT, R13.reuse, R6.reuse, PT ;  /* 0x000000060d00320c */ /* 0x0c0fe40003f41070 */
[CC--:B------:R-:W-:Y:S02]  /*a430*/  @P3 ISETP.GE.AND.EX P0, PT, R16.reuse, R7.reuse, PT, P0 ;  /* 0x000000071000320c */ /* 0x0c0fe40003f06300 */
[----:B------:R-:W-:Y:S02]  /*a440*/  @P3 ISETP.LT.AND.EX P2, PT, R16, R7, PT, P2 ;  /* 0x000000071000320c */ /* 0x000fe40003f41320 */
[----:B------:R-:W-:Y:S02]  /*a450*/  @P3 SEL R2, R12, R15, !P0 ;  /* 0x0000000f0c023207 */ /* 0x000fe40004000000 */
[----:B------:R-:W-:-:S02]  /*a460*/  @P3 SEL R4, R13, R6, P2 ;  /* 0x000000060d043207 */ /* 0x000fc40001000000 */
[----:B------:R-:W-:-:S07]  /*a470*/  @P3 SEL R3, R16, R7, P2 ;  /* 0x0000000710033207 */ /* 0x000fce0001000000 */
.L_x_10333:
[----:B------:R-:W-:Y:S05]  /*a480*/  BSYNC.RECONVERGENT B0 ;  /* 0x0000000000007941 */ /* 0x000fea0003800200 */
.L_x_10282:
[----:B------:R-:W-:Y:S05]  /*a490*/  @P1 EXIT ;  /* 0x000000000000194d */ /* 0x000fea0003800000 */
[----:B012---:R-:W0:Y:S01]  /*a4a0*/  LDC.64 R6, c[0x0][0x388] ;  /* 0x0000e200ff067b82 */ /* 0x007e220000000a00 */
[----:B---3--:R-:W-:Y:S02]  /*a4b0*/  IMAD.MOV.U32 R15, RZ, RZ, R9 ;  /* 0x000000ffff0f7224 */ /* 0x008fe400078e0009 */
[----:B------:R-:W-:-:S03]  /*a4c0*/  IMAD.MOV.U32 R5, RZ, RZ, R3 ;  /* 0x000000ffff057224 */ /* 0x000fc600078e0003 */
[----:B0-----:R-:W-:Y:S04]  /*a4d0*/  STG.E.64 desc[UR8][R6.64+0x8], R14 ;  /* 0x0000080e06007986 */ /* 0x001fe8000c101b08 */
[----:B------:R-:W-:Y:S04]  /*a4e0*/  STG.E.64 desc[UR8][R6.64+0x18], R4 ;  /* 0x0000180406007986 */ /* 0x000fe8000c101b08 */
[----:B------:R-:W-:Y:S04]  /*a4f0*/  STG.E desc[UR8][R6.64], R8 ;  /* 0x0000000806007986 */ /* 0x000fe8000c101908 */
[----:B------:R-:W-:Y:S01]  /*a500*/  STG.E desc[UR8][R6.64+0x10], R2 ;  /* 0x0000100206007986 */ /* 0x000fe2000c101908 */
[----:B------:R-:W-:Y:S05]  /*a510*/  EXIT ;  /* 0x000000000000794d */ /* 0x000fea0003800000 */
.L_x_10507:
        /* <DEDUP_REMOVED lines=14> */
.L_x_14442:


//--------------------- .text._ZN6thrust24THRUST_300001_SM_1000_NS8cuda_cub4core6detail13_kernel_agentINS1_8__reduce11ReduceAgentINS0_18transform_iteratorINS1_9__extrema12arg_minmax_fIil17compare_key_valueE15duplicate_tupleENS0_12zip_iteratorIN4cuda3std3__45tupleIJNS0_6detail15normal_iteratorINS0_10device_ptrIiEEEENS0_17counting_iteratorIlNS0_11use_defaultESO_SO_EEEEEEENSH_IJNSH_IJilEEESS_EEEST_EEPST_ST_lSB_EEJSU_SV_lN3cub18CUB_300001_SM_100013GridEvenShareIlEENSY_9GridQueueIyEESB_EEEvDpT0_ --------------------------
	.section	.text._ZN6thrust24THRUST_300001_SM_1000_NS8cuda_cub4core6detail13_kernel_agentINS1_8__reduce11ReduceAgentINS0_18transform_iteratorINS1_9__extrema12arg_minmax_fIil17compare_key_valueE15duplicate_tupleENS0_12zip_iteratorIN4cuda3std3__45tupleIJNS0_6detail15normal_iteratorINS0_10device_ptrIiEEEENS0_17counting_iteratorIlNS0_11use_defaultESO_SO_EEEEEEENSH_IJNSH_IJilEEESS_EEEST_EEPST_ST_lSB_EEJSU_SV_lN3cub18CUB_300001_SM_100013GridEvenShareIlEENSY_9GridQueueIyEESB_EEEvDpT0_,"ax",@progbits
	.align	128
        .global         _ZN6thrust24THRUST_300001_SM_1000_NS8cuda_cub4core6detail13_kernel_agentINS1_8__reduce11ReduceAgentINS0_18transform_iteratorINS1_9__extrema12arg_minmax_fIil17compare_key_valueE15duplicate_tupleENS0_12zip_iteratorIN4cuda3std3__45tupleIJNS0_6detail15normal_iteratorINS0_10device_ptrIiEEEENS0_17counting_iteratorIlNS0_11use_defaultESO_SO_EEEEEEENSH_IJNSH_IJilEEESS_EEEST_EEPST_ST_lSB_EEJSU_SV_lN3cub18CUB_300001_SM_100013GridEvenShareIlEENSY_9GridQueueIyEESB_EEEvDpT0_
        .type           _ZN6thrust24THRUST_300001_SM_1000_NS8cuda_cub4core6detail13_kernel_agentINS1_8__reduce11ReduceAgentINS0_18transform_iteratorINS1_9__extrema12arg_minmax_fIil17compare_key_valueE15duplicate_tupleENS0_12zip_iteratorIN4cuda3std3__45tupleIJNS0_6detail15normal_iteratorINS0_10device_ptrIiEEEENS0_17counting_iteratorIlNS0_11use_defaultESO_SO_EEEEEEENSH_IJNSH_IJilEEESS_EEEST_EEPST_ST_lSB_EEJSU_SV_lN3cub18CUB_300001_SM_100013GridEvenShareIlEENSY_9GridQueueIyEESB_EEEvDpT0_,@function
        .size           _ZN6thrust24THRUST_300001_SM_1000_NS8cuda_cub4core6detail13_kernel_agentINS1_8__reduce11ReduceAgentINS0_18transform_iteratorINS1_9__extrema12arg_minmax_fIil17compare_key_valueE15duplicate_tupleENS0_12zip_iteratorIN4cuda3std3__45tupleIJNS0_6detail15normal_iteratorINS0_10device_ptrIiEEEENS0_17counting_iteratorIlNS0_11use_defaultESO_SO_EEEEEEENSH_IJNSH_IJilEEESS_EEEST_EEPST_ST_lSB_EEJSU_SV_lN3cub18CUB_300001_SM_100013GridEvenShareIlEENSY_9GridQueueIyEESB_EEEvDpT0_,(.L_x_14443 - _ZN6thrust24THRUST_300001_SM_1000_NS8cuda_cub4core6detail13_kernel_agentINS1_8__reduce11ReduceAgentINS0_18transform_iteratorINS1_9__extrema12arg_minmax_fIil17compare_key_valueE15duplicate_tupleENS0_12zip_iteratorIN4cuda3std3__45tupleIJNS0_6detail15normal_iteratorINS0_10device_ptrIiEEEENS0_17counting_iteratorIlNS0_11use_defaultESO_SO_EEEEEEENSH_IJNSH_IJilEEESS_EEEST_EEPST_ST_lSB_EEJSU_SV_lN3cub18CUB_300001_SM_100013GridEvenShareIlEENSY_9GridQueueIyEESB_EEEvDpT0_)
        .other          _ZN6thrust24THRUST_300001_SM_1000_NS8cuda_cub4core6detail13_kernel_agentINS1_8__reduce11ReduceAgentINS0_18transform_iteratorINS1_9__extrema12arg_minmax_fIil17compare_key_valueE15duplicate_tupleENS0_12zip_iteratorIN4cuda3std3__45tupleIJNS0_6detail15normal_iteratorINS0_10device_ptrIiEEEENS0_17counting_iteratorIlNS0_11use_defaultESO_SO_EEEEEEENSH_IJNSH_IJilEEESS_EEEST_EEPST_ST_lSB_EEJSU_SV_lN3cub18CUB_300001_SM_100013GridEvenShareIlEENSY_9GridQueueIyEESB_EEEvDpT0_,@"STO_CUDA_ENTRY STV_DEFAULT"
_ZN6thrust24THRUST_300001_SM_1000_NS8cuda_cub4core6detail13_kernel_agentINS1_8__reduce11ReduceAgentINS0_18transform_iteratorINS1_9__extrema12arg_minmax_fIil17compare_key_valueE15duplicate_tupleENS0_12zip_iteratorIN4cuda3std3__45tupleIJNS0_6detail15normal_iteratorINS0_10device_ptrIiEEEENS0_17counting_iteratorIlNS0_11use_defaultESO_SO_EEEEEEENSH_IJNSH_IJilEEESS_EEEST_EEPST_ST_lSB_EEJSU_SV_lN3cub18CUB_300001_SM_100013GridEvenShareIlEENSY_9GridQueueIyEESB_EEEvDpT0_:
.text._ZN6thrust24THRUST_300001_SM_1000_NS8cuda_cub4core6detail13_kernel_agentINS1_8__reduce11ReduceAgentINS0_18transform_iteratorINS1_9__extrema12arg_minmax_fIil17compare_key_valueE15duplicate_tupleENS0_12zip_iteratorIN4cuda3std3__45tupleIJNS0_6detail15normal_iteratorINS0_10device_ptrIiEEEENS0_17counting_iteratorIlNS0_11use_defaultESO_SO_EEEEEEENSH_IJNSH_IJilEEESS_EEEST_EEPST_ST_lSB_EEJSU_SV_lN3cub18CUB_300001_SM_100013GridEvenShareIlEENSY_9GridQueueIyEESB_EEEvDpT0_:
        /* <DEDUP_REMOVED lines=8> */
[----:B--2---:R-:W-:Y:S01]  /*0080*/  USHF.L.U32 UR6, UR6, 0x9, URZ ;  /* 0x0000000906067899 */ /* 0x004fe200080006ff */
[----:B0-----:R-:W-:-:S05]  /*0090*/  IMAD.SHL.U32 R18, R0, 0x200, RZ ;  /* 0x0000020000127824 */ /* 0x001fca00078e00ff */
[----:B------:R-:W-:-:S04]  /*00a0*/  IADD3 R2, P1, PT, R18, 0x200, RZ ;  /* 0x0000020012027810 */ /* 0x000fc80007f3e0ff */
[----:B------:R-:W-:Y:S01]  /*00b0*/  ISETP.GT.U32.AND P0, PT, R2, R3, PT ;  /* 0x000000030200720c */ /* 0x000fe20003f04070 */
[----:B------:R-:W-:-:S05]  /*00c0*/  IMAD.X R5, RZ, RZ, RZ, P1 ;  /* 0x000000ffff057224 */ /* 0x000fca00008e06ff */
[----:B------:R-:W-:-:S13]  /*00d0*/  ISETP.GT.AND.EX P0, PT, R5, R20, PT, P0 ;  /* 0x000000140500720c */ /* 0x000fda0003f04300 */
[----:B---3--:R-:W-:Y:S05]  /*00e0*/  @!P0 BRA `(.L_x_10509) ;  /* 0x0000005c009c8947 */ /* 0x008fea0003800000 */
[----:B------:R-:W0:Y:S01]  /*00f0*/  S2R R13, SR_TID.X ;  /* 0x00000000000d7919 */ /* 0x000e220000002100 */
[----:B------:R-:W1:Y:S01]  /*0100*/  LDC.64 R4, c[0x0][0x380] ;  /* 0x0000e000ff047b82 */ /* 0x000e620000000a00 */
[----:B------:R-:W-:Y:S02]  /*0110*/  IMAD.IADD R2, R3, 0x1, -R18 ;  /* 0x0000000103027824 */ /* 0x000fe400078e0a12 */
[----:B------:R-:W-:-:S05]  /*0120*/  IMAD.MOV.U32 R16, RZ, RZ, RZ ;  /* 0x000000ffff107224 */ /* 0x000fca00078e00ff */
[----:B------:R-:W2:Y:S01]  /*0130*/  LDC.64 R10, c[0x0][0x388] ;  /* 0x0000e200ff0a7b82 */ /* 0x000ea20000000a00 */
[----:B0-----:R-:W-:-:S13]  /*0140*/  ISETP.GE.AND P0, PT, R13, R2, PT ;  /* 0x000000020d00720c */ /* 0x001fda0003f06270 */
[----:B------:R-:W-:-:S05]  /*0150*/  @!P0 IADD3 R7, P1, PT, R18, R13, RZ ;  /* 0x0000000d12078210 */ /* 0x000fca0007f3e0ff */
[----:B------:R-:W-:Y:S01]  /*0160*/  @!P0 IMAD.X R6, RZ, RZ, RZ, P1 ;  /* 0x000000ffff068224 */ /* 0x000fe200008e06ff */
[----:B-1----:R-:W-:-:S04]  /*0170*/  @!P0 LEA R4, P1, R7, R4, 0x2 ;  /* 0x0000000407048211 */ /* 0x002fc800078210ff */
[----:B------:R-:W-:-:S05]  /*0180*/  @!P0 LEA.HI.X R5, R7, R5, R6, 0x2, P1 ;  /* 0x0000000507058211 */ /* 0x000fca00008f1406 */
[----:B------:R-:W3:Y:S01]  /*0190*/  @!P0 LDG.E R16, desc[UR10][R4.64] ;  /* 0x0000000a04108981 */ /* 0x000ee2000c1e1900 */
[----:B------:R-:W-:Y:S01]  /*01a0*/  IMAD.MOV.U32 R9, RZ, RZ, R13 ;  /* 0x000000ffff097224 */ /* 0x000fe200078e000d */
[----:B------:R-:W-:Y:S01]  /*01b0*/  CS2R R14, SRZ ;  /* 0x00000000000e7805 */ /* 0x000fe2000001ff00 */
[----:B------:R-:W-:Y:S01]  /*01c0*/  @!P0 VIADD R9, R13, 0x100 ;  /* 0x000001000d098836 */ /* 0x000fe20000000000 */
[----:B--2---:R-:W-:Y:S01]  /*01d0*/  @!P0 IADD3 R15, P2, PT, R7, R10, RZ ;  /* 0x0000000a070f8210 */ /* 0x004fe20007f5e0ff */
[----:B------:R-:W-:Y:S03]  /*01e0*/  BSSY.RECONVERGENT B2, `(.L_x_10510) ;  /* 0x00000fe000027945 */ /* 0x000fe60003800200 */
[----:B------:R-:W-:Y:S01]  /*01f0*/  ISETP.GE.AND P1, PT, R9, R2, PT ;  /* 0x000000020900720c */ /* 0x000fe20003f26270 */
[----:B------:R-:W-:Y:S02]  /*0200*/  @!P0 IMAD.X R14, R6, 0x1, R11, P2 ;  /* 0x00000001060e8824 */ /* 0x000fe400010e060b */
[----:B------:R-:W-:-:S02]  /*0210*/  IMAD.MOV.U32 R12, RZ, RZ, R15 ;  /* 0x000000ffff0c7224 */ /* 0x000fc400078e000f */
[----:B------:R-:W-:Y:S02]  /*0220*/  IMAD.MOV.U32 R11, RZ, RZ, R14 ;  /* 0x000000ffff0b7224 */ /* 0x000fe400078e000e */
[----:B---3--:R-:W-:-:S06]  /*0230*/  IMAD.MOV.U32 R10, RZ, RZ, R16 ;  /* 0x000000ffff0a7224 */ /* 0x008fcc00078e0010 */
[----:B------:R-:W-:Y:S05]  /*0240*/  @P1 BRA `(.L_x_10511) ;  /* 0x0000000c00dc1947 */ /* 0x000fea0003800000 */
[----:B------:R-:W-:Y:S01]  /*0250*/  LOP3.LUT R6, RZ, R9, RZ, 0x33, !PT ;  /* 0x00000009ff067212 */ /* 0x000fe200078e33ff */
[----:B------:R-:W-:Y:S01]  /*0260*/  BSSY.RECONVERGENT B1, `(.L_x_10512) ;  /* 0x0000046000017945 */ /* 0x000fe20003800200 */
[----:B------:R-:W-:Y:S02]  /*0270*/  IMAD.MOV.U32 R10, RZ, RZ, R16 ;  /* 0x000000ffff0a7224 */ /* 0x000fe400078e0010 */
[----:B------:R-:W-:Y:S01]  /*0280*/  IADD3 R6, PT, PT, -R18, R3, R6 ;  /* 0x0000000312067210 */ /* 0x000fe20007ffe106 */
[----:B------:R-:W-:Y:S02]  /*0290*/  IMAD.MOV.U32 R12, RZ, RZ, R15 ;  /* 0x000000ffff0c7224 */ /* 0x000fe400078e000f */
[----:B------:R-:W-:Y:S01]  /*02a0*/  IMAD.MOV.U32 R11, RZ, RZ, R14 ;  /* 0x000000ffff0b7224 */ /* 0x000fe200078e000e */
[----:B------:R-:W-:-:S04]  /*02b0*/  LOP3.LUT R3, R6, 0x300, RZ, 0xc0, !PT ;  /* 0x0000030006037812 */ /* 0x000fc800078ec0ff */
[----:B------:R-:W-:-:S13]  /*02c0*/  ISETP.NE.AND P0, PT, R3, 0x300, PT ;  /* 0x000003000300780c */ /* 0x000fda0003f05270 */
[----:B------:R-:W-:Y:S05]  /*02d0*/  @!P0 BRA `(.L_x_10513) ;  /* 0x0000000000f88947 */ /* 0x000fea0003800000 */
[----:B------:R-:W0:Y:S01]  /*02e0*/  LDCU.128 UR4, c[0x0][0x380] ;  /* 0x00007000ff0477ac */ /* 0x000e220008000c00 */
[----:B------:R-:W-:Y:S01]  /*02f0*/  IADD3 R17, P0, PT, R18, R9, RZ ;  /* 0x0000000912117210 */ /* 0x000fe20007f1e0ff */
[----:B------:R-:W-:Y:S01]  /*0300*/  IMAD.MOV.U32 R10, RZ, RZ, R16 ;  /* 0x000000ffff0a7224 */ /* 0x000fe200078e0010 */
[----:B------:R-:W-:Y:S01]  /*0310*/  LEA.HI R5, R6, 0x1, RZ, 0x18 ;  /* 0x0000000106057811 */ /* 0x000fe200078fc0ff */
[----:B------:R-:W-:Y:S02]  /*0320*/  IMAD.MOV.U32 R12, RZ, RZ, R15 ;  /* 0x000000ffff0c7224 */ /* 0x000fe400078e000f */
[----:B------:R-:W-:Y:S01]  /*0330*/  IMAD.X R8, RZ, RZ, RZ, P0 ;  /* 0x000000ffff087224 */ /* 0x000fe200000e06ff */
[----:B------:R-:W-:Y:S01]  /*0340*/  LOP3.LUT R5, R5, 0x3, RZ, 0xc0, !PT ;  /* 0x0000000305057812 */ /* 0x000fe200078ec0ff */
[----:B------:R-:W-:-:S04]  /*0350*/  IMAD.MOV.U32 R11, RZ, RZ, R14 ;  /* 0x000000ffff0b7224 */ /* 0x000fc800078e000e */
[----:B------:R-:W-:Y:S01]  /*0360*/  IMAD.MOV R7, RZ, RZ, -R5 ;  /* 0x000000ffff077224 */ /* 0x000fe200078e0a05 */
[C---:B0-----:R-:W-:Y:S02]  /*0370*/  LEA R4, P1, R17.reuse, UR4, 0x2 ;  /* 0x0000000411047c11 */ /* 0x041fe4000f8210ff */
[C---:B------:R-:W-:Y:S02]  /*0380*/  IADD3 R3, P0, PT, R17.reuse, UR6, RZ ;  /* 0x0000000611037c10 */ /* 0x040fe4000ff1e0ff */
[----:B------:R-:W-:Y:S02]  /*0390*/  LEA.HI.X R17, R17, UR5, R8, 0x2, P1 ;  /* 0x0000000511117c11 */ /* 0x000fe400088f1408 */
[----:B------:R-:W-:-:S09]  /*03a0*/  IADD3.X R19, PT, PT, R8, UR7, RZ, P0, !PT ;  /* 0x0000000708137c10 */ /* 0x000fd200087fe4ff */
.L_x_10518:
[----:B------:R-:W-:-:S05]  /*03b0*/  IMAD.MOV.U32 R5, RZ, RZ, R17 ;  /* 0x000000ffff057224 */ /* 0x000fca00078e0011 */
[----:B------:R-:W2:Y:S01]  /*03c0*/  LDG.E R21, desc[UR10][R4.64] ;  /* 0x0000000a04157981 */ /* 0x000ea2000c1e1900 */
[----:B------:R-:W-:Y:S01]  /*03d0*/  VIADD R7, R7, 0x1 ;  /* 0x0000000107077836 */ /* 0x000fe20000000000 */
[----:B------:R-:W-:Y:S01]  /*03e0*/  BSSY.RECONVERGENT B3, `(.L_x_10514) ;  /* 0x0000017000037945 */ /* 0x000fe20003800200 */
[----:B------:R-:W-:Y:S02]  /*03f0*/  IMAD.MOV.U32 R22, RZ, RZ, R15 ;  /* 0x000000ffff167224 */ /* 0x000fe400078e000f */
[----:B------:R-:W-:Y:S01]  /*0400*/  IMAD.MOV.U32 R24, RZ, RZ, R14 ;  /* 0x000000ffff187224 */ /* 0x000fe200078e000e */
[----:B------:R-:W-:Y:S01]  /*0410*/  ISETP.NE.AND P2, PT, R7, RZ, PT ;  /* 0x000000ff0700720c */ /* 0x000fe20003f45270 */
[----:B------:R-:W-:Y:S02]  /*0420*/  IMAD.MOV.U32 R20, RZ, RZ, R16 ;  /* 0x000000ffff147224 */ /* 0x000fe400078e0010 */
[----:B------:R-:W-:Y:S01]  /*0430*/  IMAD.MOV.U32 R15, RZ, RZ, R3 ;  /* 0x000000ffff0f7224 */ /* 0x000fe200078e0003 */
[----:B--2---:R-:W-:-:S02]  /*0440*/  ISETP.GE.AND P0, PT, R10, R21, PT ;  /* 0x000000150a00720c */ /* 0x004fc40003f06270 */
[----:B------:R-:W-:-:S11]  /*0450*/  ISETP.GE.AND P3, PT, R16, R21, PT ;  /* 0x000000151000720c */ /* 0x000fd60003f66270 */
[----:B------:R-:W-:Y:S05]  /*0460*/  @!P0 BRA `(.L_x_10515) ;  /* 0x0000000000388947 */ /* 0x000fea0003800000 */
[----:B------:R-:W-:Y:S01]  /*0470*/  ISETP.GE.AND P4, PT, R21, R10, PT ;  /* 0x0000000a1500720c */ /* 0x000fe20003f86270 */
[----:B------:R-:W-:Y:S02]  /*0480*/  IMAD.MOV.U32 R8, RZ, RZ, R12 ;  /* 0x000000ffff087224 */ /* 0x000fe400078e000c */
[----:B------:R-:W-:Y:S02]  /*0490*/  IMAD.MOV.U32 R14, RZ, RZ, R11 ;  /* 0x000000ffff0e7224 */ /* 0x000fe400078e000b */
[----:B------:R-:W-:Y:S02]  /*04a0*/  IMAD.MOV.U32 R5, RZ, RZ, R10 ;  /* 0x000000ffff057224 */ /* 0x000fe400078e000a */
[----:B------:R-:W-:Y:S02]  /*04b0*/  IMAD.MOV.U32 R12, RZ, RZ, R3 ;  /* 0x000000ffff0c7224 */ /* 0x000fe400078e0003 */
[----:B------:R-:W-:Y:S02]  /*04c0*/  IMAD.MOV.U32 R11, RZ, RZ, R19 ;  /* 0x000000ffff0b7224 */ /* 0x000fe400078e0013 */
[----:B------:R-:W-:-:S02]  /*04d0*/  IMAD.MOV.U32 R10, RZ, RZ, R21 ;  /* 0x000000ffff0a7224 */ /* 0x000fc400078e0015 */
[CC--:B------:R-:W-:Y:S02]  /*04e0*/  @P4 ISETP.GE.U32.AND P0, PT, R8.reuse, R3.reuse, PT ;  /* 0x000000030800420c */ /* 0x0c0fe40003f06070 */
[----:B------:R-:W-:Y:S02]  /*04f0*/  @P4 ISETP.LT.U32.AND P1, PT, R8, R3, PT ;  /* 0x000000030800420c */ /* 0x000fe40003f21070 */
[CC--:B------:R-:W-:Y:S02]  /*0500*/  @P4 ISETP.GE.AND.EX P0, PT, R14.reuse, R19.reuse, PT, P0 ;  /* 0x000000130e00420c */ /* 0x0c0fe40003f06300 */
[----:B------:R-:W-:Y:S02]  /*0510*/  @P4 ISETP.LT.AND.EX P1, PT, R14, R19, PT, P1 ;  /* 0x000000130e00420c */ /* 0x000fe40003f21310 */
[----:B------:R-:W-:Y:S02]  /*0520*/  @P4 SEL R10, R5, R21, !P0 ;  /* 0x00000015050a4207 */ /* 0x000fe40004000000 */
[----:B------:R-:W-:-:S02]  /*0530*/  @P4 SEL R12, R8, R3, P1 ;  /* 0x00000003080c4207 */ /* 0x000fc40000800000 */
[----:B------:R-:W-:-:S07]  /*0540*/  @P4 SEL R11, R14, R19, P1 ;  /* 0x000000130e0b4207 */ /* 0x000fce0000800000 */
.L_x_10515:
[----:B------:R-:W-:Y:S05]  /*0550*/  BSYNC.RECONVERGENT B3 ;  /* 0x0000000000037941 */ /* 0x000fea0003800200 */
.L_x_10514:
[----:B------:R-:W-:Y:S01]  /*0560*/  BSSY.RECONVERGENT B3, `(.L_x_10516) ;  /* 0x000000f000037945 */ /* 0x000fe20003800200 */
        /* <DEDUP_REMOVED lines=14> */
.L_x_10517:
[----:B------:R-:W-:Y:S05]  /*0650*/  BSYNC.RECONVERGENT B3 ;  /* 0x0000000000037941 */ /* 0x000fea0003800200 */
.L_x_10516:
[----:B------:R-:W-:Y:S01]  /*0660*/  IADD3 R3, P0, PT, R3, 0x100, RZ ;  /* 0x0000010003037810 */ /* 0x000fe20007f1e0ff */
[----:B------:R-:W-:Y:S01]  /*0670*/  VIADD R9, R9, 0x100 ;  /* 0x0000010009097836 */ /* 0x000fe20000000000 */
[----:B------:R-:W-:-:S03]  /*0680*/  IADD3 R4, P1, PT, R4, 0x400, RZ ;  /* 0x0000040004047810 */ /* 0x000fc60007f3e0ff */
[----:B------:R-:W-:Y:S02]  /*0690*/  IMAD.X R19, RZ, RZ, R19, P0 ;  /* 0x000000ffff137224 */ /* 0x000fe400000e0613 */
[----:B------:R-:W-:Y:S01]  /*06a0*/  IMAD.X R17, RZ, RZ, R17, P1 ;  /* 0x000000ffff117224 */ /* 0x000fe200008e0611 */
[----:B------:R-:W-:Y:S07]  /*06b0*/  @P2 BRA `(.L_x_10518) ;  /* 0xfffffffc003c2947 */ /* 0x000fee000383ffff */
.L_x_10513:
[----:B------:R-:W-:Y:S05]  /*06c0*/  BSYNC.RECONVERGENT B1 ;  /* 0x0000000000017941 */ /* 0x000fea0003800200 */
.L_x_10512:
[----:B------:R-:W-:-:S13]  /*06d0*/  ISETP.GE.U32.AND P0, PT, R6, 0x300, PT ;  /* 0x000003000600780c */ /* 0x000fda0003f06070 */
[----:B------:R-:W-:Y:S05]  /*06e0*/  @!P0 BRA `(.L_x_10511) ;  /* 0x0000000800b48947 */ /* 0x000fea0003800000 */
[----:B------:R-:W0:Y:S01]  /*06f0*/  LDC.64 R6, c[0x0][0x380] ;  /* 0x0000e000ff067b82 */ /* 0x000e220000000a00 */
[----:B------:R-:W-:-:S07]  /*0700*/  VIADD R3, R9, 0x200 ;  /* 0x0000020009037836 */ /* 0x000fce0000000000 */
[----:B------:R-:W1:Y:S02]  /*0710*/  LDC.64 R4, c[0x0][0x388] ;  /* 0x0000e200ff047b82 */ /* 0x000e640000000a00 */
.L_x_10535:
[----:B------:R-:W-:-:S05]  /*0720*/  VIADD R9, R3, 0xfffffe00 ;  /* 0xfffffe0003097836 */ /* 0x000fca0000000000 */
[----:B------:R-:W-:-:S04]  /*0730*/  IADD3 R21, P0, PT, R18, R9, RZ ;  /* 0x0000000912157210 */ /* 0x000fc80007f1e0ff */
[----:B------:R-:W-:Y:S02]  /*0740*/  LEA.HI.X.SX32 R26, R9, RZ, 0x1, P0 ;  /* 0x000000ff091a7211 */ /* 0x000fe400000f0eff */
[----:B0-----:R-:W-:-:S04]  /*0750*/  LEA R8, P0, R21, R6, 0x2 ;  /* 0x0000000615087211 */ /* 0x001fc800078010ff */
[----:B------:R-:W-:-:S05]  /*0760*/  LEA.HI.X R9, R21, R7, R26, 0x2, P0 ;  /* 0x0000000715097211 */ /* 0x000fca00000f141a */
[----:B------:R-:W2:Y:S04]  /*0770*/  LDG.E R23, desc[UR10][R8.64] ;  /* 0x0000000a08177981 */ /* 0x000ea8000c1e1900 */
[----:B------:R0:W5:Y:S04]  /*0780*/  LDG.E R17, desc[UR10][R8.64+0x400] ;  /* 0x0004000a08117981 */ /* 0x000168000c1e1900 */
[----:B------:R0:W5:Y:S04]  /*0790*/  LDG.E R19, desc[UR10][R8.64+0x800] ;  /* 0x0008000a08137981 */ /* 0x000168000c1e1900 */
[----:B------:R0:W5:Y:S01]  /*07a0*/  LDG.E R20, desc[UR10][R8.64+0xc00] ;  /* 0x000c000a08147981 */ /* 0x000162000c1e1900 */
[----:B-1----:R-:W-:Y:S01]  /*07b0*/  IADD3 R25, P1, PT, R21, R4, RZ ;  /* 0x0000000415197210 */ /* 0x002fe20007f3e0ff */
[----:B------:R-:W-:Y:S01]  /*07c0*/  BSSY.RECONVERGENT B1, `(.L_x_10519) ;  /* 0x0000013000017945 */ /* 0x000fe20003800200 */
[----:B------:R-:W-:-:S02]  /*07d0*/  IMAD.MOV.U32 R21, RZ, RZ, R12 ;  /* 0x000000ffff157224 */ /* 0x000fc400078e000c */
[----:B------:R-:W-:Y:S02]  /*07e0*/  IMAD.MOV.U32 R22, RZ, RZ, R11 ;  /* 0x000000ffff167224 */ /* 0x000fe400078e000b */
[----:B------:R-:W-:Y:S02]  /*07f0*/  IMAD.MOV.U32 R24, RZ, RZ, R10 ;  /* 0x000000ffff187224 */ /* 0x000fe400078e000a */
[----:B------:R-:W-:Y:S01]  /*0800*/  IMAD.X R26, R26, 0x1, R5, P1 ;  /* 0x000000011a1a7824 */ /* 0x000fe200008e0605 */
[-C--:B--2---:R-:W-:Y:S02]  /*0810*/  ISETP.GE.AND P0, PT, R10, R23.reuse, PT ;  /* 0x000000170a00720c */ /* 0x084fe40003f06270 */
[----:B------:R-:W-:-:S11]  /*0820*/  ISETP.GE.AND P2, PT, R16, R23, PT ;  /* 0x000000171000720c */ /* 0x000fd60003f46270 */
[----:B0-----:R-:W-:Y:S05]  /*0830*/  @!P0 BRA `(.L_x_10520) ;  /* 0x00000000002c8947 */ /* 0x001fea0003800000 */
        /* <DEDUP_REMOVED lines=11> */
.L_x_10520:
[----:B------:R-:W-:Y:S05]  /*08f0*/  BSYNC.RECONVERGENT B1 ;  /* 0x0000000000017941 */ /* 0x000fea0003800200 */
.L_x_10519:
[----:B------:R-:W-:Y:S01]  /*0900*/  BSSY.RECONVERGENT B1, `(.L_x_10521) ;  /* 0x0000011000017945 */ /* 0x000fe20003800200 */
[----:B------:R-:W-:Y:S02]  /*0910*/  VIADD R11, R3, 0xffffff00 ;  /* 0xffffff00030b7836 */ /* 0x000fe40000000000 */
        /* <DEDUP_REMOVED lines=15> */
.L_x_10522:
[----:B------:R-:W-:Y:S05]  /*0a10*/  BSYNC.RECONVERGENT B1 ;  /* 0x0000000000017941 */ /* 0x000fea0003800200 */
.L_x_10521:
[----:B-----5:R-:W-:Y:S01]  /*0a20*/  ISETP.GE.AND P0, PT, R24, R17, PT ;  /* 0x000000111800720c */ /* 0x020fe20003f06270 */
[----:B------:R-:W-:Y:S01]  /*0a30*/  BSSY.RECONVERGENT B1, `(.L_x_10523) ;  /* 0x0000013000017945 */ /* 0x000fe20003800200 */
[----:B------:R-:W-:Y:S01]  /*0a40*/  SHF.R.S32.HI R12, RZ, 0x1f, R11 ;  /* 0x0000001fff0c7819 */ /* 0x000fe2000001140b */
[----:B------:R-:W-:Y:S01]  /*0a50*/  IMAD.MOV.U32 R15, RZ, RZ, R21 ;  /* 0x000000ffff0f7224 */ /* 0x000fe200078e0015 */
[----:B------:R-:W-:Y:S01]  /*0a60*/  IADD3 R23, P1, P2, R11, R4, R18 ;  /* 0x000000040b177210 */ /* 0x000fe20007a3e012 */
[----:B------:R-:W-:Y:S02]  /*0a70*/  IMAD.MOV.U32 R16, RZ, RZ, R22 ;  /* 0x000000ffff107224 */ /* 0x000fe400078e0016 */
[----:B------:R-:W-:Y:S01]  /*0a80*/  IMAD.MOV.U32 R26, RZ, RZ, R24 ;  /* 0x000000ffff1a7224 */ /* 0x000fe200078e0018 */
[----:B------:R-:W-:-:S05]  /*0a90*/  IADD3.X R25, PT, PT, R12, R5, RZ, P1, P2 ;  /* 0x000000050c197210 */ /* 0x000fca0000fe44ff */
[----:B------:R-:W-:Y:S05]  /*0aa0*/  @!P0 BRA `(.L_x_10524) ;  /* 0x00000000002c8947 */ /* 0x000fea0003800000 */
        /* <DEDUP_REMOVED lines=11> */
.L_x_10524:
[----:B------:R-:W-:Y:S05]  /*0b60*/  BSYNC.RECONVERGENT B1 ;  /* 0x0000000000017941 */ /* 0x000fea0003800200 */
.L_x_10523:
        /* <DEDUP_REMOVED lines=17> */
.L_x_10526:
[----:B------:R-:W-:Y:S05]  /*0c80*/  BSYNC.RECONVERGENT B1 ;  /* 0x0000000000017941 */ /* 0x000fea0003800200 */
.L_x_10525:
[----:B------:R-:W-:Y:S01]  /*0c90*/  ISETP.GE.AND P0, PT, R26, R19, PT ;  /* 0x000000131a00720c */ /* 0x000fe20003f06270 */
[----:B------:R-:W-:Y:S01]  /*0ca0*/  BSSY.RECONVERGENT B1, `(.L_x_10527) ;  /* 0x0000013000017945 */ /* 0x000fe20003800200 */
[----:B------:R-:W-:Y:S01]  /*0cb0*/  SHF.R.S32.HI R8, RZ, 0x1f, R3 ;  /* 0x0000001fff087819 */ /* 0x000fe20000011403 */
[----:B------:R-:W-:Y:S01]  /*0cc0*/  IMAD.MOV.U32 R9, RZ, RZ, R16 ;  /* 0x000000ffff097224 */ /* 0x000fe200078e0010 */
[----:B------:R-:W-:Y:S01]  /*0cd0*/  IADD3 R24, P1, P2, R3, R4, R18 ;  /* 0x0000000403187210 */ /* 0x000fe20007a3e012 */
[----:B------:R-:W-:-:S03]  /*0ce0*/  IMAD.MOV.U32 R17, RZ, RZ, R26 ;  /* 0x000000ffff117224 */ /* 0x000fc600078e001a */
[----:B------:R-:W-:Y:S01]  /*0cf0*/  IADD3.X R25, PT, PT, R8, R5, RZ, P1, P2 ;  /* 0x0000000508197210 */ /* 0x000fe20000fe44ff */
[----:B------:R-:W-:-:S04]  /*0d00*/  IMAD.MOV.U32 R8, RZ, RZ, R15 ;  /* 0x000000ffff087224 */ /* 0x000fc800078e000f */
        /* <DEDUP_REMOVED lines=12> */
.L_x_10528:
[----:B------:R-:W-:Y:S05]  /*0dd0*/  BSYNC.RECONVERGENT B1 ;  /* 0x0000000000017941 */ /* 0x000fea0003800200 */
.L_x_10527:
[----:B------:R-:W-:Y:S01]  /*0de0*/  ISETP.GE.AND P0, PT, R12, R19, PT ;  /* 0x000000130c00720c */ /* 0x000fe20003f06270 */
[----:B------:R-:W-:Y:S01]  /*0df0*/  VIADD R15, R3, 0x100 ;  /* 0x00000100030f7836 */ /* 0x000fe20000000000 */
[----:B------:R-:W-:Y:S01]  /*0e00*/  BSSY.RECONVERGENT B1, `(.L_x_10529) ;  /* 0x0000011000017945 */ /* 0x000fe20003800200 */
[----:B------:R-:W-:Y:S02]  /*0e10*/  IMAD.MOV.U32 R21, RZ, RZ, R24 ;  /* 0x000000ffff157224 */ /* 0x000fe400078e0018 */
[----:B------:R-:W-:Y:S01]  /*0e20*/  IMAD.MOV.U32 R22, RZ, RZ, R25 ;  /* 0x000000ffff167224 */ /* 0x000fe200078e0019 */
[----:B------:R-:W-:Y:S01]  /*0e30*/  SHF.R.S32.HI R10, RZ, 0x1f, R15 ;  /* 0x0000001fff0a7819 */ /* 0x000fe2000001140f */
        /* <DEDUP_REMOVED lines=13> */
.L_x_10530:
[----:B------:R-:W-:Y:S05]  /*0f10*/  BSYNC.RECONVERGENT B1 ;  /* 0x0000000000017941 */ /* 0x000fea0003800200 */
.L_x_10529:
[----:B------:R-:W-:Y:S01]  /*0f20*/  ISETP.GE.AND P0, PT, R17, R20, PT ;  /* 0x000000141100720c */ /* 0x000fe20003f06270 */
[----:B------:R-:W-:Y:S01]  /*0f30*/  BSSY.RECONVERGENT B1, `(.L_x_10531) ;  /* 0x0000012000017945 */ /* 0x000fe20003800200 */
[----:B------:R-:W-:Y:S01]  /*0f40*/  IADD3 R19, P1, P2, R15, R4, R18 ;  /* 0x000000040f137210 */ /* 0x000fe20007a3e012 */
[----:B------:R-:W-:Y:S02]  /*0f50*/  IMAD.MOV.U32 R12, RZ, RZ, R8 ;  /* 0x000000ffff0c7224 */ /* 0x000fe400078e0008 */
[----:B------:R-:W-:Y:S01]  /*0f60*/  IMAD.MOV.U32 R11, RZ, RZ, R9 ;  /* 0x000000ffff0b7224 */ /* 0x000fe200078e0009 */
[----:B------:R-:W-:Y:S01]  /*0f70*/  IADD3.X R24, PT, PT, R10, R5, RZ, P1, P2 ;  /* 0x000000050a187210 */ /* 0x000fe20000fe44ff */
[----:B------:R-:W-:-:S06]  /*0f80*/  IMAD.MOV.U32 R10, RZ, RZ, R17 ;  /* 0x000000ffff0a7224 */ /* 0x000fcc00078e0011 */
        /* <DEDUP_REMOVED lines=12> */
.L_x_10532:
[----:B------:R-:W-:Y:S05]  /*1050*/  BSYNC.RECONVERGENT B1 ;  /* 0x0000000000017941 */ /* 0x000fea0003800200 */
.L_x_10531:
        /* <DEDUP_REMOVED lines=17> */
.L_x_10534:
[----:B------:R-:W-:Y:S05]  /*1170*/  BSYNC.RECONVERGENT B1 ;  /* 0x0000000000017941 */ /* 0x000fea0003800200 */
.L_x_10533:
[C---:B------:R-:W-:Y:S02]  /*1180*/  VIADD R9, R3.reuse, 0x200 ;  /* 0x0000020003097836 */ /* 0x040fe40000000000 */
[----:B------:R-:W-:-:S03]  /*1190*/  VIADD R3, R3, 0x400 ;  /* 0x0000040003037836 */ /* 0x000fc60000000000 */
[----:B------:R-:W-:-:S13]  /*11a0*/  ISETP.GE.AND P0, PT, R9, R2, PT ;  /* 0x000000020900720c */ /* 0x000fda0003f06270 */
[----:B------:R-:W-:Y:S05]  /*11b0*/  @!P0 BRA `(.L_x_10535) ;  /* 0xfffffff400588947 */ /* 0x000fea000383ffff */
.L_x_10511:
[----:B------:R-:W-:Y:S05]  /*11c0*/  BSYNC.RECONVERGENT B2 ;  /* 0x0000000000027941 */ /* 0x000fea0003800200 */
.L_x_10510:
[----:B------:R-:W-:-:S13]  /*11d0*/  ISETP.GE.AND P0, PT, R2, 0x100, PT ;  /* 0x000001000200780c */ /* 0x000fda0003f06270 */
[----:B------:R-:W-:Y:S05]  /*11e0*/  @!P0 BRA `(.L_x_10536) ;  /* 0x0000002000f88947 */ /* 0x000fea0003800000 */
[----:B------:R-:W0:Y:S01]  /*11f0*/  S2R R17, SR_LANEID ;  /* 0x0000000000117919 */ /* 0x000e220000000000 */
[----:B------:R-:W-:Y:S01]  /*1200*/  BSSY.RECONVERGENT B1, `(.L_x_10537) ;  /* 0x0000031000017945 */ /* 0x000fe20003800200 */
[----:B------:R-:W-:Y:S01]  /*1210*/  IMAD.MOV.U32 R4, RZ, RZ, R15 ;  /* 0x000000ffff047224 */ /* 0x000fe200078e000f */
        /* <DEDUP_REMOVED lines=32> */
.L_x_10540:
[----:B------:R-:W-:Y:S05]  /*1420*/  BSYNC.RECONVERGENT B2 ;  /* 0x0000000000027941 */ /* 0x000fea0003800200 */
.L_x_10539:
        /* <DEDUP_REMOVED lines=14> */
.L_x_10538:
[----:B------:R-:W-:Y:S05]  /*1510*/  BSYNC.RECONVERGENT B1 ;  /* 0x0000000000017941 */ /* 0x000fea0003800200 */
.L_x_10537:
[----:B------:R-:W-:Y:S01]  /*1520*/  ISETP.GT.AND P0, PT, R17, 0x1d, PT ;  /* 0x0000001d1100780c */ /* 0x000fe20003f04270 */
[----:B-1----:R0:W1:Y:S01]  /*1530*/  SHFL.DOWN PT, R16, R5, 0x2, 0x1f ;  /* 0x08401f0005107f89 */ /* 0x00206200000e0000 */
        /* <DEDUP_REMOVED lines=29> */
.L_x_10544:
[----:B------:R-:W-:Y:S05]  /*1710*/  BSYNC.RECONVERGENT B2 ;  /* 0x0000000000027941 */ /* 0x000fea0003800200 */
.L_x_10543:
        /* <DEDUP_REMOVED lines=23> */
.L_x_10542:
[----:B------:R-:W-:Y:S05]  /*1890*/  BSYNC.RECONVERGENT B1 ;  /* 0x0000000000017941 */ /* 0x000fea0003800200 */
.L_x_10541:
        /* <DEDUP_REMOVED lines=31> */
.L_x_10548:
[----:B------:R-:W-:Y:S05]  /*1a90*/  BSYNC.RECONVERGENT B2 ;  /* 0x0000000000027941 */ /* 0x000fea0003800200 */
.L_x_10547:
        /* <DEDUP_REMOVED lines=23> */
.L_x_10546:
[----:B------:R-:W-:Y:S05]  /*1c10*/  BSYNC.RECONVERGENT B1 ;  /* 0x0000000000017941 */ /* 0x000fea0003800200 */
.L_x_10545:
[----:B------:R-:W-:Y:S01]  /*1c20*/  ISETP.GT.AND P0, PT, R17, 0x17, PT ;  /* 0x000000171100780c */ /* 0x000fe20003f04270 */
[----:B-1----:R1:W1:Y:S01]  /*1c30*/  SHFL.DOWN PT, R16, R5, 0x8, 0x1f ;  /* 0x09001f0005107f89 */ /* 0x00226200000e0000 */
[----:B------:R-:W-:Y:S01]  /*1c40*/  BSSY.RECONVERGENT B1, `(.L_x_10549) ;  /* 0x0000035000017945 */ /* 0x000fe20003800200 */
[----:B------:R-:W-:Y:S02]  /*1c50*/  IMAD.MOV.U32 R14, RZ, RZ, R4 ;  /* 0x000000ffff0e7224 */ /* 0x000fe400078e0004 */
[----:B--2---:R2:W1:Y:S01]  /*1c60*/  SHFL.DOWN PT, R18, R7, 0x8, 0x1f ;  /* 0x09001f0007127f89 */ /* 0x00446200000e0000 */
[----:B------:R-:W-:Y:S02]  /*1c70*/  IMAD.MOV.U32 R12, RZ, RZ, R3 ;  /* 0x000000ffff0c7224 */ /* 0x000fe400078e0003 */
[----:B0-----:R-:W-:Y:S01]  /*1c80*/  IMAD.MOV.U32 R9, RZ, RZ, R2 ;  /* 0x000000ffff097224 */ /* 0x001fe200078e0002 */
[----:B---3--:R2:W0:Y:S04]  /*1c90*/  SHFL.DOWN PT, R15, R6, 0x8, 0x1f ;  /* 0x09001f00060f7f89 */ /* 0x00842800000e0000 */
[----:B----4-:R2:W3:Y:S04]  /*1ca0*/  SHFL.DOWN PT, R19, R2, 0x8, 0x1f ;  /* 0x09001f0002137f89 */ /* 0x0104e800000e0000 */
[----:B------:R2:W4:Y:S04]  /*1cb0*/  SHFL.DOWN PT, R21, R4, 0x8, 0x1f ;  /* 0x09001f0004157f89 */ /* 0x00052800000e0000 */
[----:B------:R2:W0:Y:S01]  /*1cc0*/  SHFL.DOWN PT, R20, R3, 0x8, 0x1f ;  /* 0x09001f0003147f89 */ /* 0x00042200000e0000 */
[----:B------:R-:W-:Y:S05]  /*1cd0*/  @P0 BRA `(.L_x_10550) ;  /* 0x0000000000ac0947 */ /* 0x000fea0003800000 */
[----:B-1----:R-:W-:Y:S01]  /*1ce0*/  ISETP.GE.AND P0, PT, R5, R16, PT ;  /* 0x000000100500720c */ /* 0x002fe20003f06270 */
[----:B------:R-:W-:Y:S01]  /*1cf0*/  BSSY.RECONVERGENT B2, `(.L_x_10551) ;  /* 0x0000012000027945 */ /* 0x000fe20003800200 */
[----:B---3--:R-:W-:Y:S01]  /*1d00*/  ISETP.GE.AND P2, PT, R2, R19, PT ;  /* 0x000000130200720c */ /* 0x008fe20003f46270 */
[----:B------:R-:W-:Y:S02]  /*1d10*/  IMAD.MOV.U32 R10, RZ, RZ, R7 ;  /* 0x000000ffff0a7224 */ /* 0x000fe400078e0007 */
[----:B------:R-:W-:Y:S02]  /*1d20*/  IMAD.MOV.U32 R11, RZ, RZ, R6 ;  /* 0x000000ffff0b7224 */ /* 0x000fe400078e0006 */
[----:B----4-:R-:W-:Y:S02]  /*1d30*/  IMAD.MOV.U32 R14, RZ, RZ, R21 ;  /* 0x000000ffff0e7224 */ /* 0x010fe400078e0015 */
[----:B------:R-:W-:-:S04]  /*1d40*/  IMAD.MOV.U32 R8, RZ, RZ, R5 ;  /* 0x000000ffff087224 */ /* 0x000fc800078e0005 */
[----:B------:R-:W-:Y:S05]  /*1d50*/  @!P0 BRA `(.L_x_10552) ;  /* 0x00000000002c8947 */ /* 0x000fea0003800000 */
[----:B------:R-:W-:Y:S01]  /*1d60*/  ISETP.GE.AND P3, PT, R16, R5, PT ;  /* 0x000000051000720c */ /* 0x000fe20003f66270 */
[----:B------:R-:W-:Y:S02]  /*1d70*/  IMAD.MOV.U32 R10, RZ, RZ, R18 ;  /* 0x000000ffff0a7224 */ /* 0x000fe400078e0012 */
[----:B0-----:R-:W-:Y:S02]  /*1d80*/  IMAD.MOV.U32 R11, RZ, RZ, R15 ;  /* 0x000000ffff0b7224 */ /* 0x001fe400078e000f */
        /* <DEDUP_REMOVED lines=8> */
.L_x_10552:
[----:B------:R-:W-:Y:S05]  /*1e10*/  BSYNC.RECONVERGENT B2 ;  /* 0x0000000000027941 */ /* 0x000fea0003800200 */
.L_x_10551:
[----:B0-----:R-:W-:Y:S02]  /*1e20*/  IMAD.MOV.U32 R12, RZ, RZ, R20 ;  /* 0x000000ffff0c7224 */ /* 0x001fe400078e0014 */
        /* <DEDUP_REMOVED lines=22> */
.L_x_10550:
[----:B------:R-:W-:Y:S05]  /*1f90*/  BSYNC.RECONVERGENT B1 ;  /* 0x0000000000017941 */ /* 0x000fea0003800200 */
.L_x_10549:
[----:B------:R-:W-:Y:S01]  /*1fa0*/  ISETP.GT.AND P0, PT, R17, 0xf, PT ;  /* 0x0000000f1100780c */ /* 0x000fe20003f04270 */
[----:B-1----:R1:W1:Y:S01]  /*1fb0*/  SHFL.DOWN PT, R16, R5, 0x10, 0x1f ;  /* 0x0a001f0005107f89 */ /* 0x00226200000e0000 */
[----:B------:R-:W-:Y:S01]  /*1fc0*/  BSSY.RECONVERGENT B1, `(.L_x_10553) ;  /* 0x0000035000017945 */ /* 0x000fe20003800200 */
[----:B------:R-:W-:Y:S02]  /*1fd0*/  IMAD.MOV.U32 R8, RZ, RZ, R9 ;  /* 0x000000ffff087224 */ /* 0x000fe400078e0009 */
[----:B------:R1:W1:Y:S01]  /*1fe0*/  SHFL.DOWN PT, R18, R7, 0x10, 0x1f ;  /* 0x0a001f0007127f89 */ /* 0x00026200000e0000 */
[----:B------:R-:W-:Y:S02]  /*1ff0*/  IMAD.MOV.U32 R10, RZ, RZ, R14 ;  /* 0x000000ffff0a7224 */ /* 0x000fe400078e000e */
[----:B------:R-:W-:Y:S01]  /*2000*/  IMAD.MOV.U32 R11, RZ, RZ, R12 ;  /* 0x000000ffff0b7224 */ /* 0x000fe200078e000c */
[----:B0-----:R0:W0:Y:S04]  /*2010*/  SHFL.DOWN PT, R15, R6, 0x10, 0x1f ;  /* 0x0a001f00060f7f89 */ /* 0x00102800000e0000 */
[----:B------:R0:W0:Y:S04]  /*2020*/  SHFL.DOWN PT, R20, R9, 0x10, 0x1f ;  /* 0x0a001f0009147f89 */ /* 0x00002800000e0000 */
[----:B---3--:R3:W0:Y:S04]  /*2030*/  SHFL.DOWN PT, R19, R14, 0x10, 0x1f ;  /* 0x0a001f000e137f89 */ /* 0x00862800000e0000 */
[----:B----4-:R3:W4:Y:S01]  /*2040*/  SHFL.DOWN PT, R21, R12, 0x10, 0x1f ;  /* 0x0a001f000c157f89 */ /* 0x01072200000e0000 */
[----:B------:R-:W-:Y:S05]  /*2050*/  @P0 BRA `(.L_x_10554) ;  /* 0x0000000000ac0947 */ /* 0x000fea0003800000 */
[----:B-1----:R-:W-:Y:S01]  /*2060*/  ISETP.GE.AND P0, PT, R5, R16, PT ;  /* 0x000000100500720c */ /* 0x002fe20003f06270 */
[----:B------:R-:W-:Y:S01]  /*2070*/  BSSY.RECONVERGENT B2, `(.L_x_10555) ;  /* 0x0000012000027945 */ /* 0x000fe20003800200 */
[----:B0-----:R-:W-:Y:S01]  /*2080*/  ISETP.GE.AND P2, PT, R9, R20, PT ;  /* 0x000000140900720c */ /* 0x001fe20003f46270 */
        /* <DEDUP_REMOVED lines=16> */
.L_x_10556:
[----:B------:R-:W-:Y:S05]  /*2190*/  BSYNC.RECONVERGENT B2 ;  /* 0x0000000000027941 */ /* 0x000fea0003800200 */
.L_x_10555:
[----:B------:R-:W-:Y:S02]  /*21a0*/  IMAD.MOV.U32 R10, RZ, RZ, R19 ;  /* 0x000000ffff0a7224 */ /* 0x000fe400078e0013 */
[----:B----4-:R-:W-:Y:S02]  /*21b0*/  IMAD.MOV.U32 R11, RZ, RZ, R21 ;  /* 0x000000ffff0b7224 */ /* 0x010fe400078e0015 */
        /* <DEDUP_REMOVED lines=21> */
.L_x_10554:
[----:B------:R-:W-:Y:S05]  /*2310*/  BSYNC.RECONVERGENT B1 ;  /* 0x0000000000017941 */ /* 0x000fea0003800200 */
.L_x_10553:
[----:B------:R-:W-:Y:S01]  /*2320*/  ISETP.NE.AND P0, PT, R17, RZ, PT ;  /* 0x000000ff1100720c */ /* 0x000fe20003f05270 */
[----:B------:R-:W-:-:S12]  /*2330*/  BSSY.RECONVERGENT B1, `(.L_x_10557) ;  /* 0x000000d000017945 */ /* 0x000fd80003800200 */
[----:B------:R-:W-:Y:S05]  /*2340*/  @P0 BRA `(.L_x_10558) ;  /* 0x00000000002c0947 */ /* 0x000fea0003800000 */
[----:B--2---:R-:W2:Y:S01]  /*2350*/  S2R R4, SR_CgaCtaId ;  /* 0x0000000000047919 */ /* 0x004ea20000008800 */
[----:B------:R-:W-:Y:S02]  /*2360*/  MOV R3, 0x400 ;  /* 0x0000040000037802 */ /* 0x000fe40000000f00 */
[----:B------:R-:W-:Y:S02]  /*2370*/  LOP3.LUT R2, R13, 0x3e0, RZ, 0xc0, !PT ;  /* 0x000003e00d027812 */ /* 0x000fe400078ec0ff */
[----:B--2---:R-:W-:-:S05]  /*2380*/  LEA R3, R4, R3, 0x18 ;  /* 0x0000000304037211 */ /* 0x004fca00078ec0ff */
[----:B0-----:R-:W-:Y:S02]  /*2390*/  IMAD.IADD R9, R2, 0x1, R3 ;  /* 0x0000000102097824 */ /* 0x001fe400078e0203 */
[----:B------:R-:W-:Y:S02]  /*23a0*/  IMAD.MOV.U32 R2, RZ, RZ, R7 ;  /* 0x000000ffff027224 */ /* 0x000fe400078e0007 */
[----:B------:R-:W-:Y:S01]  /*23b0*/  IMAD.MOV.U32 R3, RZ, RZ, R6 ;  /* 0x000000ffff037224 */ /* 0x000fe200078e0006 */
[----:B------:R0:W-:Y:S04]  /*23c0*/  STS.64 [R9+0x20], R10 ;  /* 0x0000200a09007388 */ /* 0x0001e80000000a00 */
[----:B------:R0:W-:Y:S04]  /*23d0*/  STS.64 [R9+0x10], R2 ;  /* 0x0000100209007388 */ /* 0x0001e80000000a00 */
[----:B------:R0:W-:Y:S04]  /*23e0*/  STS [R9+0x8], R5 ;  /* 0x0000080509007388 */ /* 0x0001e80000000800 */
[----:B------:R0:W-:Y:S02]  /*23f0*/  STS [R9+0x18], R8 ;  /* 0x0000180809007388 */ /* 0x0001e40000000800 */
.L_x_10558:
[----:B------:R-:W-:Y:S05]  /*2400*/  BSYNC.RECONVERGENT B1 ;  /* 0x0000000000017941 */ /* 0x000fea0003800200 */
.L_x_10557:
[----:B------:R-:W-:Y:S01]  /*2410*/  BAR.SYNC.DEFER_BLOCKING 0x0 ;  /* 0x0000000000007b1d */ /* 0x000fe20000010000 */
[----:B------:R-:W-:-:S13]  /*2420*/  ISETP.NE.AND P1, PT, R13, RZ, PT ;  /* 0x000000ff0d00720c */ /* 0x000fda0003f25270 */
[----:B------:R-:W-:Y:S05]  /*2430*/  @P1 BRA `(.L_x_10559) ;  /* 0x00000078001c1947 */ /* 0x000fea0003800000 */
[----:B0-2---:R-:W0:Y:S01]  /*2440*/  S2R R3, SR_CgaCtaId ;  /* 0x0000000000037919 */ /* 0x005e220000008800 */
[----:B------:R-:W-:Y:S01]  /*2450*/  MOV R4, 0x400 ;  /* 0x0000040000047802 */ /* 0x000fe20000000f00 */
[----:B------:R-:W-:Y:S01]  /*2460*/  BSSY.RECONVERGENT B1, `(.L_x_10560) ;  /* 0x0000019000017945 */ /* 0x000fe20003800200 */
[----:B-1----:R-:W-:Y:S02]  /*2470*/  IMAD.MOV.U32 R16, RZ, RZ, R5 ;  /* 0x000000ffff107224 */ /* 0x002fe400078e0005 */
[----:B------:R-:W-:Y:S02]  /*2480*/  IMAD.MOV.U32 R15, RZ, RZ, R7 ;  /* 0x000000ffff0f7224 */ /* 0x000fe400078e0007 */
[----:B---3--:R-:W-:Y:S01]  /*2490*/  IMAD.MOV.U32 R14, RZ, RZ, R6 ;  /* 0x000000ffff0e7224 */ /* 0x008fe200078e0006 */
[----:B0-----:R-:W-:-:S05]  /*24a0*/  LEA R4, R3, R4, 0x18 ;  /* 0x0000000403047211 */ /* 0x001fca00078ec0ff */
[----:B------:R-:W0:Y:S04]  /*24b0*/  LDS R18, [R4+0x28] ;  /* 0x0000280004127984 */ /* 0x000e280000000800 */
[----:B------:R-:W1:Y:S04]  /*24c0*/  LDS R9, [R4+0x38] ;  /* 0x0000380004097984 */ /* 0x000e680000000800 */
[----:B------:R2:W3:Y:S04]  /*24d0*/  LDS R19, [R4+0x48] ;  /* 0x0000480004137984 */ /* 0x0004e80000000800 */
[----:B------:R2:W2:Y:S04]  /*24e0*/  LDS R17, [R4+0x58] ;  /* 0x0000580004117984 */ /* 0x0004a80000000800 */
[----:B------:R0:W2:Y:S02]  /*24f0*/  LDS.64 R12, [R4+0x40] ;  /* 0x00004000040c7984 */ /* 0x0000a40000000a00 */
[----:B0-----:R-:W-:-:S02]  /*2500*/  ISETP.GE.AND P0, PT, R5, R18, PT ;  /* 0x000000120500720c */ /* 0x001fc40003f06270 */
[----:B-1----:R-:W-:-:S11]  /*2510*/  ISETP.GE.AND P3, PT, R8, R9, PT ;  /* 0x000000090800720c */ /* 0x002fd60003f66270 */
[----:B---3--:R-:W-:Y:S05]  /*2520*/  @!P0 BRA `(.L_x_10561) ;  /* 0x0000000000308947 */ /* 0x008fea0003800000 */
        /* <DEDUP_REMOVED lines=12> */
.L_x_10561:
[----:B------:R-:W-:Y:S05]  /*25f0*/  BSYNC.RECONVERGENT B1 ;  /* 0x0000000000017941 */ /* 0x000fea0003800200 */
.L_x_10560:
[----:B------:R-:W-:Y:S01]  /*2600*/  BSSY.RECONVERGENT B1, `(.L_x_10562) ;  /* 0x0000012000017945 */ /* 0x000fe20003800200 */
[----:B------:R-:W-:Y:S02]  /*2610*/  IMAD.MOV.U32 R18, RZ, RZ, R9 ;  /* 0x000000ffff127224 */ /* 0x000fe400078e0009 */
[----:B--2---:R-:W-:Y:S02]  /*2620*/  IMAD.MOV.U32 R2, RZ, RZ, R12 ;  /* 0x000000ffff027224 */ /* 0x004fe400078e000c */
        /* <DEDUP_REMOVED lines=15> */
.L_x_10563:
[----:B------:R-:W-:Y:S05]  /*2720*/  BSYNC.RECONVERGENT B1 ;  /* 0x0000000000017941 */ /* 0x000fea0003800200 */
.L_x_10562:
[----:B------:R0:W1:Y:S01]  /*2730*/  LDS R22, [R4+0x68] ;  /* 0x0000680004167984 */ /* 0x0000620000000800 */
[----:B------:R-:W-:Y:S01]  /*2740*/  ISETP.GE.AND P0, PT, R16, R19, PT ;  /* 0x000000131000720c */ /* 0x000fe20003f06270 */
[----:B------:R-:W-:Y:S01]  /*2750*/  BSSY.RECONVERGENT B1, `(.L_x_10564) ;  /* 0x0000015000017945 */ /* 0x000fe20003800200 */
[----:B----4-:R-:W-:Y:S01]  /*2760*/  IMAD.MOV.U32 R21, RZ, RZ, R16 ;  /* 0x000000ffff157224 */ /* 0x010fe200078e0010 */
[----:B------:R0:W2:Y:S01]  /*2770*/  LDS R20, [R4+0x78] ;  /* 0x0000780004147984 */ /* 0x0000a20000000800 */
[----:B------:R-:W-:Y:S02]  /*2780*/  IMAD.MOV.U32 R10, RZ, RZ, R15 ;  /* 0x000000ffff0a7224 */ /* 0x000fe400078e000f */
[----:B------:R-:W-:Y:S01]  /*2790*/  IMAD.MOV.U32 R11, RZ, RZ, R14 ;  /* 0x000000ffff0b7224 */ /* 0x000fe200078e000e */
[----:B------:R0:W3:Y:S04]  /*27a0*/  LDS R13, [R4+0x88] ;  /* 0x00008800040d7984 */ /* 0x0000e80000000800 */
[----:B------:R0:W4:Y:S04]  /*27b0*/  LDS R12, [R4+0x98] ;  /* 0x00009800040c7984 */ /* 0x0001280000000800 */
[----:B------:R0:W0:Y:S04]  /*27c0*/  LDS R5, [R4+0xa8] ;  /* 0x0000a80004057984 */ /* 0x0000280000000800 */
[----:B------:R0:W0:Y:S04]  /*27d0*/  LDS.64 R8, [R4+0x60] ;  /* 0x0000600004087984 */ /* 0x0000280000000a00 */
[----:B------:R0:W0:Y:S01]  /*27e0*/  LDS.64 R6, [R4+0x80] ;  /* 0x0000800004067984 */ /* 0x0000220000000a00 */
[----:B------:R-:W-:Y:S05]  /*27f0*/  @!P0 BRA `(.L_x_10565) ;  /* 0x0000000000288947 */ /* 0x000fea0003800000 */
[----:B------:R-:W5:Y:S01]  /*2800*/  LDS.64 R10, [R4+0x50] ;  /* 0x00005000040a7984 */ /* 0x000f620000000a00 */
[----:B------:R-:W-:Y:S01]  /*2810*/  ISETP.GE.AND P3, PT, R19, R16, PT ;  /* 0x000000101300720c */ /* 0x000fe20003f66270 */
[----:B------:R-:W-:-:S12]  /*2820*/  IMAD.MOV.U32 R21, RZ, RZ, R19 ;  /* 0x000000ffff157224 */ /* 0x000fd800078e0013 */
[CC--:B-----5:R-:W-:Y:S02]  /*2830*/  @P3 ISETP.GE.U32.AND P0, PT, R15.reuse, R10.reuse, PT ;  /* 0x0000000a0f00320c */ /* 0x0e0fe40003f06070 */
[CC--:B------:R-:W-:Y:S02]  /*2840*/  @P3 ISETP.LT.U32.AND P2, PT, R15.reuse, R10.reuse, PT ;  /* 0x0000000a0f00320c */ /* 0x0c0fe40003f41070 */
[CC--:B------:R-:W-:Y:S02]  /*2850*/  @P3 ISETP.GE.AND.EX P0, PT, R14.reuse, R11.reuse, PT, P0 ;  /* 0x0000000b0e00320c */ /* 0x0c0fe40003f06300 */
[----:B------:R-:W-:Y:S02]  /*2860*/  @P3 ISETP.LT.AND.EX P2, PT, R14, R11, PT, P2 ;  /* 0x0000000b0e00320c */ /* 0x000fe40003f41320 */
[----:B------:R-:W-:Y:S02]  /*2870*/  @P3 SEL R21, R16, R19, !P0 ;  /* 0x0000001310153207 */ /* 0x000fe40004000000 */
[----:B------:R-:W-:-:S02]  /*2880*/  @P3 SEL R10, R15, R10, P2 ;  /* 0x0000000a0f0a3207 */ /* 0x000fc40001000000 */
[----:B------:R-:W-:-:S07]  /*2890*/  @P3 SEL R11, R14, R11, P2 ;  /* 0x0000000b0e0b3207 */ /* 0x000fce0001000000 */
.L_x_10565:
[----:B------:R-:W-:Y:S05]  /*28a0*/  BSYNC.RECONVERGENT B1 ;  /* 0x0000000000017941 */ /* 0x000fea0003800200 */
.L_x_10564:
[----:B------:R-:W-:Y:S01]  /*28b0*/  ISETP.GE.AND P0, PT, R18, R17, PT ;  /* 0x000000111200720c */ /* 0x000fe20003f06270 */
[----:B------:R-:W-:Y:S01]  /*28c0*/  BSSY.RECONVERGENT B1, `(.L_x_10566) ;  /* 0x0000010000017945 */ /* 0x000fe20003800200 */
[----:B------:R-:W-:Y:S02]  /*28d0*/  IMAD.MOV.U32 R15, RZ, RZ, R17 ;  /* 0x000000ffff0f7224 */ /* 0x000fe400078e0011 */
[----:B0-----:R-:W-:Y:S02]  /*28e0*/  IMAD.MOV.U32 R23, RZ, RZ, R8 ;  /* 0x000000ffff177224 */ /* 0x001fe400078e0008 */
        /* <DEDUP_REMOVED lines=13> */
.L_x_10567:
[----:B------:R-:W-:Y:S05]  /*29c0*/  BSYNC.RECONVERGENT B1 ;  /* 0x0000000000017941 */ /* 0x000fea0003800200 */
.L_x_10566:
[----:B-1----:R-:W-:Y:S01]  /*29d0*/  ISETP.GE.AND P0, PT, R21, R22, PT ;  /* 0x000000161500720c */ /* 0x002fe20003f06270 */
        /* <DEDUP_REMOVED lines=17> */
.L_x_10569:
[----:B------:R-:W-:Y:S05]  /*2af0*/  BSYNC.RECONVERGENT B1 ;  /* 0x0000000000017941 */ /* 0x000fea0003800200 */
.L_x_10568:
[----:B--2---:R-:W-:Y:S01]  /*2b00*/  ISETP.GE.AND P0, PT, R15, R20, PT ;  /* 0x000000140f00720c */ /* 0x004fe20003f06270 */
        /* <DEDUP_REMOVED lines=16> */
.L_x_10571:
[----:B------:R-:W-:Y:S05]  /*2c10*/  BSYNC.RECONVERGENT B1 ;  /* 0x0000000000017941 */ /* 0x000fea0003800200 */
.L_x_10570:
        /* <DEDUP_REMOVED lines=18> */
.L_x_10573:
[----:B------:R-:W-:Y:S05]  /*2d40*/  BSYNC.RECONVERGENT B1 ;  /* 0x0000000000017941 */ /* 0x000fea0003800200 */
.L_x_10572:
[----:B------:R-:W0:Y:S01]  /*2d50*/  LDS.64 R10, [R4+0xa0] ;  /* 0x0000a000040a7984 */ /* 0x000e220000000a00 */
[----:B----4-:R-:W-:Y:S01]  /*2d60*/  ISETP.GE.AND P0, PT, R19, R12, PT ;  /* 0x0000000c1300720c */ /* 0x010fe20003f06270 */
        /* <DEDUP_REMOVED lines=17> */
[CC--:B------:R-:W-:Y:S02]  /*2e80*/  @P3 ISETP.LT.U32.AND P2, PT, R21.reuse, R10.reuse, PT ;  /* 0x0000000a1500320c */ /* 0x0c0fe40003f41070 */
[CC--:B------:R-:W-:Y:S02]  /*2e90*/  @P3 ISETP.GE.U32.AND P0, PT, R21.reuse, R10.reuse, PT ;  /* 0x0000000a1500320c */ /* 0x0c0fe40003f06070 */
[CC--:B------:R-:W-:Y:S02]  /*2ea0*/  @P3 ISETP.LT.AND.EX P2, PT, R22.reuse, R11.reuse, PT, P2 ;  /* 0x0000000b1600320c */ /* 0x0c0fe40003f41320 */
[CC--:B------:R-:W-:Y:S02]  /*2eb0*/  @P3 ISETP.GE.AND.EX P0, PT, R22.reuse, R11.reuse, PT, P0 ;  /* 0x0000000b1600320c */ /* 0x0c0fe40003f06300 */
[----:B------:R-:W-:Y:S02]  /*2ec0*/  @P3 SEL R23, R21, R10, P2 ;  /* 0x0000000a15173207 */ /* 0x000fe40001000000 */
[----:B------:R-:W-:-:S02]  /*2ed0*/  @P3 SEL R24, R22, R11, P2 ;  /* 0x0000000b16183207 */ /* 0x000fc40001000000 */
[----:B------:R-:W-:-:S07]  /*2ee0*/  @P3 SEL R25, R19, R12, !P0 ;  /* 0x0000000c13193207 */ /* 0x000fce0004000000 */
.L_x_10575:
[----:B------:R-:W-:Y:S05]  /*2ef0*/  BSYNC.RECONVERGENT B1 ;  /* 0x0000000000017941 */ /* 0x000fea0003800200 */
.L_x_10574:
        /* <DEDUP_REMOVED lines=16> */
.L_x_10577:
[----:B------:R-:W-:Y:S05]  /*3000*/  BSYNC.RECONVERGENT B1 ;  /* 0x0000000000017941 */ /* 0x000fea0003800200 */
.L_x_10576:
        /* <DEDUP_REMOVED lines=17> */
.L_x_10579:
[----:B------:R-:W-:Y:S05]  /*3120*/  BSYNC.RECONVERGENT B1 ;  /* 0x0000000000017941 */ /* 0x000fea0003800200 */
.L_x_10578:
        /* <DEDUP_REMOVED lines=18> */
.L_x_10581:
[----:B------:R-:W-:Y:S05]  /*3250*/  BSYNC.RECONVERGENT B1 ;  /* 0x0000000000017941 */ /* 0x000fea0003800200 */
.L_x_10580:
        /* <DEDUP_REMOVED lines=17> */
.L_x_10583:
[----:B------:R-:W-:Y:S05]  /*3370*/  BSYNC.RECONVERGENT B1 ;  /* 0x0000000000017941 */ /* 0x000fea0003800200 */
.L_x_10582:
        /* <DEDUP_REMOVED lines=18> */
.L_x_10585:
[----:B------:R-:W-:Y:S05]  /*34a0*/  BSYNC.RECONVERGENT B1 ;  /* 0x0000000000017941 */ /* 0x000fea0003800200 */
.L_x_10584:
        /* <DEDUP_REMOVED lines=18> */
.L_x_10536:
[----:B------:R-:W0:Y:S01]  /*35d0*/  S2R R3, SR_LANEID ;  /* 0x0000000000037919 */ /* 0x000e220000000000 */
[----:B------:R-:W-:Y:S01]  /*35e0*/  LOP3.LUT R4, R13, 0x3e0, RZ, 0xc0, !PT ;  /* 0x000003e00d047812 */ /* 0x000fe200078ec0ff */
[----:B------:R-:W-:Y:S01]  /*35f0*/  BSSY.RECONVERGENT B1, `(.L_x_10586) ;  /* 0x0000036000017945 */ /* 0x000fe20003800200 */
[----:B------:R-:W-:Y:S02]  /*3600*/  IMAD.MOV.U32 R6, RZ, RZ, R11 ;  /* 0x000000ffff067224 */ /* 0x000fe400078e000b */
[----:B------:R-:W-:Y:S01]  /*3610*/  LOP3.LUT R7, RZ, R4, RZ, 0x33, !PT ;  /* 0x00000004ff077212 */ /* 0x000fe200078e33ff */
[----:B------:R-:W-:Y:S02]  /*3620*/  VIADD R5, R4, 0x20 ;  /* 0x0000002004057836 */ /* 0x000fe40000000000 */
[----:B------:R-:W-:Y:S02]  /*3630*/  IMAD.MOV.U32 R9, RZ, RZ, R16 ;  /* 0x000000ffff097224 */ /* 0x000fe400078e0010 */
[----:B------:R-:W-:Y:S01]  /*3640*/  IMAD.IADD R7, R2, 0x1, R7 ;  /* 0x0000000102077824 */ /* 0x000fe200078e0207 */
[----:B------:R-:W-:Y:S01]  /*3650*/  ISETP.GT.AND P0, PT, R5, R2, PT ;  /* 0x000000020500720c */ /* 0x000fe20003f04270 */
[----:B------:R-:W-:-:S02]  /*3660*/  IMAD.MOV.U32 R5, RZ, RZ, R10 ;  /* 0x000000ffff057224 */ /* 0x000fc400078e000a */
[----:B------:R-:W-:Y:S01]  /*3670*/  IMAD.MOV.U32 R17, RZ, RZ, R15 ;  /* 0x000000ffff117224 */ /* 0x000fe200078e000f */
[----:B------:R-:W-:Y:S01]  /*3680*/  SEL R18, R7, 0x1f, P0 ;  /* 0x0000001f07127807 */ /* 0x000fe20000000000 */
[----:B------:R-:W-:Y:S02]  /*3690*/  IMAD.MOV.U32 R7, RZ, RZ, R12 ;  /* 0x000000ffff077224 */ /* 0x000fe400078e000c */
[----:B------:R-:W-:Y:S02]  /*36a0*/  IMAD.MOV.U32 R19, RZ, RZ, R14 ;  /* 0x000000ffff137224 */ /* 0x000fe400078e000e */
[----:B------:R1:W2:Y:S04]  /*36b0*/  SHFL.DOWN PT, R21, R10, 0x1, R18 ;  /* 0x082000000a157989 */ /* 0x0002a800000e0012 */
[----:B------:R1:W3:Y:S04]  /*36c0*/  SHFL.DOWN PT, R23, R12, 0x1, R18 ;  /* 0x082000000c177989 */ /* 0x0002e800000e0012 */
[----:B------:R1:W4:Y:S01]  /*36d0*/  SHFL.DOWN PT, R8, R11, 0x1, R18 ;  /* 0x082000000b087989 */ /* 0x00032200000e0012 */
[----:B0-----:R-:W-:-:S03]  /*36e0*/  ISETP.GE.AND P0, PT, R3, R18, PT ;  /* 0x000000120300720c */ /* 0x001fc60003f06270 */
[----:B------:R1:W0:Y:S04]  /*36f0*/  SHFL.DOWN PT, R25, R16, 0x1, R18 ;  /* 0x0820000010197989 */ /* 0x00022800000e0012 */
[----:B------:R1:W0:Y:S04]  /*3700*/  SHFL.DOWN PT, R20, R15, 0x1, R18 ;  /* 0x082000000f147989 */ /* 0x00022800000e0012 */
[----:B------:R1:W0:Y:S02]  /*3710*/  SHFL.DOWN PT, R27, R14, 0x1, R18 ;  /* 0x082000000e1b7989 */ /* 0x00022400000e0012 */
[----:B--2---:R-:W-:Y:S05]  /*3720*/  @P0 BRA `(.L_x_10587) ;  /* 0x0000000000880947 */ /* 0x004fea0003800000 */
        /* <DEDUP_REMOVED lines=11> */
[----:B----4-:R-:W-:-:S08]  /*37e0*/  IMAD.MOV.U32 R6, RZ, RZ, R8 ;  /* 0x000000ffff067224 */ /* 0x010fd000078e0008 */
[CC--:B------:R-:W-:Y:S02]  /*37f0*/  @P3 ISETP.GE.U32.AND P0, PT, R12.reuse, R23.reuse, PT ;  /* 0x000000170c00320c */ /* 0x0c0fe40003f06070 */
[----:B------:R-:W-:Y:S02]  /*3800*/  @P3 ISETP.LT.U32.AND P1, PT, R12, R23, PT ;  /* 0x000000170c00320c */ /* 0x000fe40003f21070 */
[CC--:B------:R-:W-:Y:S02]  /*3810*/  @P3 ISETP.GE.AND.EX P0, PT, R11.reuse, R8.reuse, PT, P0 ;  /* 0x000000080b00320c */ /* 0x0c0fe40003f06300 */
[----:B------:R-:W-:Y:S02]  /*3820*/  @P3 ISETP.LT.AND.EX P1, PT, R11, R8, PT, P1 ;  /* 0x000000080b00320c */ /* 0x000fe40003f21310 */
[----:B------:R-:W-:Y:S02]  /*3830*/  @P3 SEL R5, R10, R21, !P0 ;  /* 0x000000150a053207 */ /* 0x000fe40004000000 */
[----:B------:R-:W-:-:S02]  /*3840*/  @P3 SEL R7, R12, R23, P1 ;  /* 0x000000170c073207 */ /* 0x000fc40000800000 */
[----:B------:R-:W-:-:S07]  /*3850*/  @P3 SEL R6, R11, R8, P1 ;  /* 0x000000080b063207 */ /* 0x000fce0000800000 */
.L_x_10589:
[----:B------:R-:W-:Y:S05]  /*3860*/  BSYNC.RECONVERGENT B2 ;  /* 0x0000000000027941 */ /* 0x000fea0003800200 */
.L_x_10588:
        /* <DEDUP_REMOVED lines=14> */
.L_x_10587:
[----:B------:R-:W-:Y:S05]  /*3950*/  BSYNC.RECONVERGENT B1 ;  /* 0x0000000000017941 */ /* 0x000fea0003800200 */
.L_x_10586:
[----:B-1----:R-:W-:Y:S01]  /*3960*/  VIADD R11, R3, 0x2 ;  /* 0x00000002030b7836 */ /* 0x002fe20000000000 */
[----:B------:R1:W2:Y:S01]  /*3970*/  SHFL.DOWN PT, R14, R5, 0x2, R18 ;  /* 0x08400000050e7989 */ /* 0x0002a200000e0012 */
[----:B------:R-:W-:Y:S01]  /*3980*/  BSSY.RECONVERGENT B1, `(.L_x_10590) ;  /* 0x0000036000017945 */ /* 0x000fe20003800200 */
[----:B------:R-:W-:Y:S02]  /*3990*/  IMAD.MOV.U32 R15, RZ, RZ, R17 ;  /* 0x000000ffff0f7224 */ /* 0x000fe400078e0011 */
[----:B------:R-:W-:Y:S01]  /*39a0*/  ISETP.GT.AND P0, PT, R11, R18, PT ;  /* 0x000000120b00720c */ /* 0x000fe20003f04270 */
[----:B------:R1:W1:Y:S01]  /*39b0*/  SHFL.DOWN PT, R16, R7, 0x2, R18 ;  /* 0x0840000007107989 */ /* 0x00026200000e0012 */
[----:B------:R-:W-:Y:S02]  /*39c0*/  IMAD.MOV.U32 R11, RZ, RZ, R9 ;  /* 0x000000ffff0b7224 */ /* 0x000fe400078e0009 */
[----:B------:R-:W-:Y:S01]  /*39d0*/  IMAD.MOV.U32 R21, RZ, RZ, R19 ;  /* 0x000000ffff157224 */ /* 0x000fe200078e0013 */
[----:B---3--:R3:W1:Y:S04]  /*39e0*/  SHFL.DOWN PT, R23, R6, 0x2, R18 ;  /* 0x0840000006177989 */ /* 0x00866800000e0012 */
[----:B0-----:R3:W0:Y:S04]  /*39f0*/  SHFL.DOWN PT, R20, R9, 0x2, R18 ;  /* 0x0840000009147989 */ /* 0x00162800000e0012 */
[----:B------:R3:W0:Y:S04]  /*3a00*/  SHFL.DOWN PT, R22, R17, 0x2, R18 ;  /* 0x0840000011167989 */ /* 0x00062800000e0012 */
[----:B------:R3:W0:Y:S01]  /*3a10*/  SHFL.DOWN PT, R24, R19, 0x2, R18 ;  /* 0x0840000013187989 */ /* 0x00062200000e0012 */
[----:B------:R-:W-:Y:S05]  /*3a20*/  @P0 BRA `(.L_x_10591) ;  /* 0x0000000000ac0947 */ /* 0x000fea0003800000 */
[----:B--2---:R-:W-:Y:S01]  /*3a30*/  ISETP.GE.AND P0, PT, R5, R14, PT ;  /* 0x0000000e0500720c */ /* 0x004fe20003f06270 */
[----:B------:R-:W-:Y:S01]  /*3a40*/  BSSY.RECONVERGENT B2, `(.L_x_10592) ;  /* 0x0000012000027945 */ /* 0x000fe20003800200 */
[----:B0-----:R-:W-:Y:S01]  /*3a50*/  ISETP.GE.AND P2, PT, R9, R20, PT ;  /* 0x000000140900720c */ /* 0x001fe20003f46270 */
[----:B----4-:R-:W-:Y:S02]  /*3a60*/  IMAD.MOV.U32 R8, RZ, RZ, R5 ;  /* 0x000000ffff087224 */ /* 0x010fe400078e0005 */
[----:B------:R-:W-:Y:S02]  /*3a70*/  IMAD.MOV.U32 R10, RZ, RZ, R7 ;  /* 0x000000ffff0a7224 */ /* 0x000fe400078e0007 */
[----:B------:R-:W-:Y:S02]  /*3a80*/  IMAD.MOV.U32 R11, RZ, RZ, R20 ;  /* 0x000000ffff0b7224 */ /* 0x000fe400078e0014 */
[----:B------:R-:W-:-:S04]  /*3a90*/  IMAD.MOV.U32 R12, RZ, RZ, R6 ;  /* 0x000000ffff0c7224 */ /* 0x000fc800078e0006 */
[----:B------:R-:W-:Y:S05]  /*3aa0*/  @!P0 BRA `(.L_x_10593) ;  /* 0x00000000002c8947 */ /* 0x000fea0003800000 */
[----:B------:R-:W-:Y:S01]  /*3ab0*/  ISETP.GE.AND P3, PT, R14, R5, PT ;  /* 0x000000050e00720c */ /* 0x000fe20003f66270 */
[----:B------:R-:W-:Y:S02]  /*3ac0*/  IMAD.MOV.U32 R8, RZ, RZ, R14 ;  /* 0x000000ffff087224 */ /* 0x000fe400078e000e */
[----:B-1----:R-:W-:Y:S02]  /*3ad0*/  IMAD.MOV.U32 R10, RZ, RZ, R16 ;  /* 0x000000ffff0a7224 */ /* 0x002fe400078e0010 */
        /* <DEDUP_REMOVED lines=8> */
.L_x_10593:
[----:B------:R-:W-:Y:S05]  /*3b60*/  BSYNC.RECONVERGENT B2 ;  /* 0x0000000000027941 */ /* 0x000fea0003800200 */
.L_x_10592:
[----:B------:R-:W-:Y:S02]  /*3b70*/  IMAD.MOV.U32 R15, RZ, RZ, R22 ;  /* 0x000000ffff0f7224 */ /* 0x000fe400078e0016 */
[----:B------:R-:W-:Y:S02]  /*3b80*/  IMAD.MOV.U32 R21, RZ, RZ, R24 ;  /* 0x000000ffff157224 */ /* 0x000fe400078e0018 */
[----:B-1----:R-:W-:Y:S02]  /*3b90*/  IMAD.MOV.U32 R5, RZ, RZ, R8 ;  /* 0x000000ffff057224 */ /* 0x002fe400078e0008 */
        /* <DEDUP_REMOVED lines=20> */
.L_x_10591:
[----:B------:R-:W-:Y:S05]  /*3ce0*/  BSYNC.RECONVERGENT B1 ;  /* 0x0000000000017941 */ /* 0x000fea0003800200 */
.L_x_10590:
[----:B---3--:R-:W-:Y:S01]  /*3cf0*/  VIADD R9, R3, 0x4 ;  /* 0x0000000403097836 */ /* 0x008fe20000000000 */
[----:B--2---:R2:W3:Y:S01]  /*3d00*/  SHFL.DOWN PT, R14, R5, 0x4, R18 ;  /* 0x08800000050e7989 */ /* 0x0044e200000e0012 */
[----:B------:R-:W-:Y:S01]  /*3d10*/  BSSY.RECONVERGENT B1, `(.L_x_10594) ;  /* 0x0000036000017945 */ /* 0x000fe20003800200 */
[----:B------:R-:W-:Y:S02]  /*3d20*/  IMAD.MOV.U32 R17, RZ, RZ, R15 ;  /* 0x000000ffff117224 */ /* 0x000fe400078e000f */
[----:B------:R-:W-:Y:S01]  /*3d30*/  ISETP.GT.AND P0, PT, R9, R18, PT ;  /* 0x000000120900720c */ /* 0x000fe20003f04270 */
[----:B-1----:R2:W1:Y:S01]  /*3d40*/  SHFL.DOWN PT, R16, R7, 0x4, R18 ;  /* 0x0880000007107989 */ /* 0x00246200000e0012 */
[----:B------:R-:W-:Y:S02]  /*3d50*/  IMAD.MOV.U32 R9, RZ, RZ, R11 ;  /* 0x000000ffff097224 */ /* 0x000fe400078e000b */
[----:B------:R-:W-:Y:S01]  /*3d60*/  IMAD.MOV.U32 R19, RZ, RZ, R21 ;  /* 0x000000ffff137224 */ /* 0x000fe200078e0015 */
[----:B------:R2:W1:Y:S04]  /*3d70*/  SHFL.DOWN PT, R23, R6, 0x4, R18 ;  /* 0x0880000006177989 */ /* 0x00046800000e0012 */
[----:B0-----:R2:W0:Y:S04]  /*3d80*/  SHFL.DOWN PT, R20, R11, 0x4, R18 ;  /* 0x088000000b147989 */ /* 0x00142800000e0012 */
[----:B------:R2:W0:Y:S04]  /*3d90*/  SHFL.DOWN PT, R22, R15, 0x4, R18 ;  /* 0x088000000f167989 */ /* 0x00042800000e0012 */
[----:B------:R2:W0:Y:S01]  /*3da0*/  SHFL.DOWN PT, R24, R21, 0x4, R18 ;  /* 0x0880000015187989 */ /* 0x00042200000e0012 */
[----:B------:R-:W-:Y:S05]  /*3db0*/  @P0 BRA `(.L_x_10595) ;  /* 0x0000000000ac0947 */ /* 0x000fea0003800000 */
[----:B---3--:R-:W-:Y:S01]  /*3dc0*/  ISETP.GE.AND P0, PT, R5, R14, PT ;  /* 0x0000000e0500720c */ /* 0x008fe20003f06270 */
        /* <DEDUP_REMOVED lines=18> */
.L_x_10597:
[----:B------:R-:W-:Y:S05]  /*3ef0*/  BSYNC.RECONVERGENT B2 ;  /* 0x0000000000027941 */ /* 0x000fea0003800200 */
.L_x_10596:
[----:B------:R-:W-:Y:S02]  /*3f00*/  IMAD.MOV.U32 R17, RZ, RZ, R22 ;  /* 0x000000ffff117224 */ /* 0x000fe400078e0016 */
        /* <DEDUP_REMOVED lines=22> */
.L_x_10595:
[----:B------:R-:W-:Y:S05]  /*4070*/  BSYNC.RECONVERGENT B1 ;  /* 0x0000000000017941 */ /* 0x000fea0003800200 */
.L_x_10594:
[----:B--2---:R-:W-:Y:S01]  /*4080*/  VIADD R11, R3, 0x8 ;  /* 0x00000008030b7836 */ /* 0x004fe20000000000 */
[----:B------:R2:W2:Y:S01]  /*4090*/  SHFL.DOWN PT, R12, R5, 0x8, R18 ;  /* 0x09000000050c7989 */ /* 0x0004a200000e0012 */
[----:B------:R-:W-:Y:S01]  /*40a0*/  BSSY.RECONVERGENT B1, `(.L_x_10598) ;  /* 0x0000036000017945 */ /* 0x000fe20003800200 */
[----:B------:R-:W-:Y:S02]  /*40b0*/  IMAD.MOV.U32 R15, RZ, RZ, R9 ;  /* 0x000000ffff0f7224 */ /* 0x000fe400078e0009 */
[----:B------:R-:W-:Y:S01]  /*40c0*/  ISETP.GT.AND P0, PT, R11, R18, PT ;  /* 0x000000120b00720c */ /* 0x000fe20003f04270 */
[----:B---3--:R3:W2:Y:S01]  /*40d0*/  SHFL.DOWN PT, R14, R7, 0x8, R18 ;  /* 0x09000000070e7989 */ /* 0x0086a200000e0012 */
[----:B------:R-:W-:Y:S02]  /*40e0*/  IMAD.MOV.U32 R21, RZ, RZ, R17 ;  /* 0x000000ffff157224 */ /* 0x000fe400078e0011 */
[----:B-1----:R-:W-:Y:S01]  /*40f0*/  IMAD.MOV.U32 R23, RZ, RZ, R19 ;  /* 0x000000ffff177224 */ /* 0x002fe200078e0013 */
[----:B------:R3:W1:Y:S04]  /*4100*/  SHFL.DOWN PT, R25, R6, 0x8, R18 ;  /* 0x0900000006197989 */ /* 0x00066800000e0012 */
[----:B------:R3:W1:Y:S04]  /*4110*/  SHFL.DOWN PT, R16, R9, 0x8, R18 ;  /* 0x0900000009107989 */ /* 0x00066800000e0012 */
[----:B0-----:R3:W0:Y:S04]  /*4120*/  SHFL.DOWN PT, R20, R17, 0x8, R18 ;  /* 0x0900000011147989 */ /* 0x00162800000e0012 */
[----:B------:R3:W0:Y:S01]  /*4130*/  SHFL.DOWN PT, R22, R19, 0x8, R18 ;  /* 0x0900000013167989 */ /* 0x00062200000e0012 */
[----:B------:R-:W-:Y:S05]  /*4140*/  @P0 BRA `(.L_x_10599) ;  /* 0x0000000000ac0947 */ /* 0x000fea0003800000 */
[----:B--2---:R-:W-:Y:S01]  /*4150*/  ISETP.GE.AND P0, PT, R5, R12, PT ;  /* 0x0000000c0500720c */ /* 0x004fe20003f06270 */
[----:B------:R-:W-:Y:S01]  /*4160*/  BSSY.RECONVERGENT B2, `(.L_x_10600) ;  /* 0x0000012000027945 */ /* 0x000fe20003800200 */
[----:B-1----:R-:W-:Y:S01]  /*4170*/  ISETP.GE.AND P2, PT, R9, R16, PT ;  /* 0x000000100900720c */ /* 0x002fe20003f46270 */
[----:B----4-:R-:W-:Y:S02]  /*4180*/  IMAD.MOV.U32 R8, RZ, RZ, R5 ;  /* 0x000000ffff087224 */ /* 0x010fe400078e0005 */
        /* <DEDUP_REMOVED lines=15> */
.L_x_10601:
[----:B------:R-:W-:Y:S05]  /*4280*/  BSYNC.RECONVERGENT B2 ;  /* 0x0000000000027941 */ /* 0x000fea0003800200 */
.L_x_10600:
        /* <DEDUP_REMOVED lines=23> */
.L_x_10599:
[----:B------:R-:W-:Y:S05]  /*4400*/  BSYNC.RECONVERGENT B1 ;  /* 0x0000000000017941 */ /* 0x000fea0003800200 */
.L_x_10598:
[----:B---3--:R-:W-:Y:S01]  /*4410*/  VIADD R9, R3, 0x10 ;  /* 0x0000001003097836 */ /* 0x008fe20000000000 */
[----:B-1----:R1:W3:Y:S01]  /*4420*/  SHFL.DOWN PT, R16, R5, 0x10, R18 ;  /* 0x0a00000005107989 */ /* 0x0022e200000e0012 */
[----:B------:R-:W-:Y:S01]  /*4430*/  BSSY.RECONVERGENT B1, `(.L_x_10602) ;  /* 0x0000036000017945 */ /* 0x000fe20003800200 */
[----:B----4-:R-:W-:Y:S02]  /*4440*/  IMAD.MOV.U32 R8, RZ, RZ, R15 ;  /* 0x000000ffff087224 */ /* 0x010fe400078e000f */
[----:B------:R-:W-:Y:S01]  /*4450*/  ISETP.GT.AND P0, PT, R9, R18, PT ;  /* 0x000000120900720c */ /* 0x000fe20003f04270 */
[----:B0-----:R1:W0:Y:S01]  /*4460*/  SHFL.DOWN PT, R20, R7, 0x10, R18 ;  /* 0x0a00000007147989 */ /* 0x00122200000e0012 */
[----:B------:R-:W-:Y:S02]  /*4470*/  IMAD.MOV.U32 R10, RZ, RZ, R21 ;  /* 0x000000ffff0a7224 */ /* 0x000fe400078e0015 */
[----:B------:R-:W-:Y:S01]  /*4480*/  IMAD.MOV.U32 R11, RZ, RZ, R23 ;  /* 0x000000ffff0b7224 */ /* 0x000fe200078e0017 */
[----:B------:R1:W4:Y:S04]  /*4490*/  SHFL.DOWN PT, R17, R6, 0x10, R18 ;  /* 0x0a00000006117989 */ /* 0x00032800000e0012 */
[----:B------:R1:W0:Y:S04]  /*44a0*/  SHFL.DOWN PT, R22, R15, 0x10, R18 ;  /* 0x0a0000000f167989 */ /* 0x00022800000e0012 */
[----:B------:R1:W0:Y:S04]  /*44b0*/  SHFL.DOWN PT, R24, R21, 0x10, R18 ;  /* 0x0a00000015187989 */ /* 0x00022800000e0012 */
[----:B------:R1:W0:Y:S01]  /*44c0*/  SHFL.DOWN PT, R26, R23, 0x10, R18 ;  /* 0x0a000000171a7989 */ /* 0x00022200000e0012 */
[----:B------:R-:W-:Y:S05]  /*44d0*/  @P0 BRA `(.L_x_10603) ;  /* 0x0000000000ac0947 */ /* 0x000fea0003800000 */
[----:B---3--:R-:W-:Y:S01]  /*44e0*/  ISETP.GE.AND P0, PT, R5, R16, PT ;  /* 0x000000100500720c */ /* 0x008fe20003f06270 */
[----:B------:R-:W-:Y:S01]  /*44f0*/  BSSY.RECONVERGENT B2, `(.L_x_10604) ;  /* 0x0000012000027945 */ /* 0x000fe20003800200 */
[----:B0-----:R-:W-:Y:S01]  /*4500*/  ISETP.GE.AND P2, PT, R15, R22, PT ;  /* 0x000000160f00720c */ /* 0x001fe20003f46270 */
[----:B------:R-:W-:Y:S02]  /*4510*/  IMAD.MOV.U32 R9, RZ, RZ, R5 ;  /* 0x000000ffff097224 */ /* 0x000fe400078e0005 */
[----:B--2---:R-:W-:Y:S02]  /*4520*/  IMAD.MOV.U32 R12, RZ, RZ, R7 ;  /* 0x000000ffff0c7224 */ /* 0x004fe400078e0007 */
[----:B------:R-:W-:Y:S02]  /*4530*/  IMAD.MOV.U32 R8, RZ, RZ, R22 ;  /* 0x000000ffff087224 */ /* 0x000fe400078e0016 */
[----:B------:R-:W-:-:S04]  /*4540*/  IMAD.MOV.U32 R14, RZ, RZ, R6 ;  /* 0x000000ffff0e7224 */ /* 0x000fc800078e0006 */
[----:B------:R-:W-:Y:S05]  /*4550*/  @!P0 BRA `(.L_x_10605) ;  /* 0x00000000002c8947 */ /* 0x000fea0003800000 */
[----:B------:R-:W-:Y:S01]  /*4560*/  ISETP.GE.AND P3, PT, R16, R5, PT ;  /* 0x000000051000720c */ /* 0x000fe20003f66270 */
[----:B------:R-:W-:Y:S02]  /*4570*/  IMAD.MOV.U32 R9, RZ, RZ, R16 ;  /* 0x000000ffff097224 */ /* 0x000fe400078e0010 */
[----:B------:R-:W-:Y:S02]  /*4580*/  IMAD.MOV.U32 R12, RZ, RZ, R20 ;  /* 0x000000ffff0c7224 */ /* 0x000fe400078e0014 */
        /* <DEDUP_REMOVED lines=8> */
.L_x_10605:
[----:B------:R-:W-:Y:S05]  /*4610*/  BSYNC.RECONVERGENT B2 ;  /* 0x0000000000027941 */ /* 0x000fea0003800200 */
.L_x_10604:
[----:B------:R-:W-:Y:S02]  /*4620*/  IMAD.MOV.U32 R10, RZ, RZ, R24 ;  /* 0x000000ffff0a7224 */ /* 0x000fe400078e0018 */
[----:B------:R-:W-:Y:S02]  /*4630*/  IMAD.MOV.U32 R11, RZ, RZ, R26 ;  /* 0x000000ffff0b7224 */ /* 0x000fe400078e001a */
[----:B-1----:R-:W-:Y:S02]  /*4640*/  IMAD.MOV.U32 R5, RZ, RZ, R9 ;  /* 0x000000ffff057224 */ /* 0x002fe400078e0009 */
        /* <DEDUP_REMOVED lines=20> */
.L_x_10603:
[----:B------:R-:W-:Y:S05]  /*4790*/  BSYNC.RECONVERGENT B1 ;  /* 0x0000000000017941 */ /* 0x000fea0003800200 */
.L_x_10602:
[----:B------:R-:W-:Y:S01]  /*47a0*/  ISETP.NE.AND P0, PT, R3, RZ, PT ;  /* 0x000000ff0300720c */ /* 0x000fe20003f05270 */
[----:B------:R-:W-:-:S12]  /*47b0*/  BSSY.RECONVERGENT B1, `(.L_x_10606) ;  /* 0x000000b000017945 */ /* 0x000fd80003800200 */
[----:B------:R-:W-:Y:S05]  /*47c0*/  @P0 BRA `(.L_x_10607) ;  /* 0x0000000000240947 */ /* 0x000fea0003800000 */
[----:B------:R-:W5:Y:S01]  /*47d0*/  S2UR UR5, SR_CgaCtaId ;  /* 0x00000000000579c3 */ /* 0x000f620000008800 */
[----:B------:R-:W-:Y:S01]  /*47e0*/  UMOV UR4, 0x400 ;  /* 0x0000040000047882 */ /* 0x000fe20000000000 */
[----:B--2---:R-:W-:Y:S02]  /*47f0*/  IMAD.MOV.U32 R14, RZ, RZ, R7 ;  /* 0x000000ffff0e7224 */ /* 0x004fe400078e0007 */
[----:B-1----:R-:W-:Y:S01]  /*4800*/  IMAD.MOV.U32 R15, RZ, RZ, R6 ;  /* 0x000000ffff0f7224 */ /* 0x002fe200078e0006 */
[----:B-----5:R-:W-:-:S09]  /*4810*/  ULEA UR4, UR5, UR4, 0x18 ;  /* 0x0000000405047291 */ /* 0x020fd2000f8ec0ff */
[----:B------:R1:W-:Y:S04]  /*4820*/  STS.64 [R4+UR4+0x10], R14 ;  /* 0x0000100e04007988 */ /* 0x0003e80008000a04 */
[----:B------:R1:W-:Y:S04]  /*4830*/  STS.64 [R4+UR4+0x20], R10 ;  /* 0x0000200a04007988 */ /* 0x0003e80008000a04 */
[----:B------:R1:W-:Y:S04]  /*4840*/  STS [R4+UR4+0x8], R5 ;  /* 0x0000080504007988 */ /* 0x0003e80008000804 */
[----:B------:R1:W-:Y:S02]  /*4850*/  STS [R4+UR4+0x18], R8 ;  /* 0x0000180804007988 */ /* 0x0003e40008000804 */
.L_x_10607:
[----:B------:R-:W-:Y:S05]  /*4860*/  BSYNC.RECONVERGENT B1 ;  /* 0x0000000000017941 */ /* 0x000fea0003800200 */
.L_x_10606:
[----:B------:R-:W-:Y:S01]  /*4870*/  BAR.SYNC.DEFER_BLOCKING 0x0 ;  /* 0x0000000000007b1d */ /* 0x000fe20000010000 */
[----:B------:R-:W-:-:S13]  /*4880*/  ISETP.NE.AND P1, PT, R13, RZ, PT ;  /* 0x000000ff0d00720c */ /* 0x000fda0003f25270 */
[----:B------:R-:W-:Y:S05]  /*4890*/  @P1 BRA `(.L_x_10559) ;  /* 0x0000005400041947 */ /* 0x000fea0003800000 */
[----:B------:R-:W-:Y:S01]  /*48a0*/  ISETP.GE.AND P0, PT, R2, 0x21, PT ;  /* 0x000000210200780c */ /* 0x000fe20003f06270 */
[----:B------:R-:W-:Y:S02]  /*48b0*/  IMAD.MOV.U32 R3, RZ, RZ, R5 ;  /* 0x000000ffff037224 */ /* 0x000fe400078e0005 */
[----:B------:R-:W-:Y:S02]  /*48c0*/  IMAD.MOV.U32 R9, RZ, RZ, R7 ;  /* 0x000000ffff097224 */ /* 0x000fe400078e0007 */
[----:B-1----:R-:W-:Y:S02]  /*48d0*/  IMAD.MOV.U32 R4, RZ, RZ, R6 ;  /* 0x000000ffff047224 */ /* 0x002fe400078e0006 */
[----:B---3--:R-:W-:Y:S02]  /*48e0*/  IMAD.MOV.U32 R16, RZ, RZ, R8 ;  /* 0x000000ffff107224 */ /* 0x008fe400078e0008 */
[----:B--2---:R-:W-:Y:S02]  /*48f0*/  IMAD.MOV.U32 R14, RZ, RZ, R10 ;  /* 0x000000ffff0e7224 */ /* 0x004fe400078e000a */
[----:B------:R-:W-:-:S02]  /*4900*/  IMAD.MOV.U32 R15, RZ, RZ, R11 ;  /* 0x000000ffff0f7224 */ /* 0x000fc400078e000b */
[----:B------:R-:W-:Y:S05]  /*4910*/  @!P0 BRA `(.L_x_10608) ;  /* 0x0000000000b48947 */ /* 0x000fea0003800000 */
[----:B------:R-:W1:Y:S01]  /*4920*/  S2R R4, SR_CgaCtaId ;  /* 0x0000000000047919 */ /* 0x000e620000008800 */
[----:B------:R-:W-:Y:S01]  /*4930*/  MOV R3, 0x400 ;  /* 0x0000040000037802 */ /* 0x000fe20000000f00 */
[----:B------:R-:W-:Y:S01]  /*4940*/  BSSY.RECONVERGENT B1, `(.L_x_10609) ;  /* 0x0000017000017945 */ /* 0x000fe20003800200 */
[----:B------:R-:W-:Y:S02]  /*4950*/  IMAD.MOV.U32 R9, RZ, RZ, R7 ;  /* 0x000000ffff097224 */ /* 0x000fe400078e0007 */
[----:B-1----:R-:W-:Y:S01]  /*4960*/  LEA R14, R4, R3, 0x18 ;  /* 0x00000003040e7211 */ /* 0x002fe200078ec0ff */
[----:B------:R-:W-:Y:S02]  /*4970*/  IMAD.MOV.U32 R3, RZ, RZ, R5 ;  /* 0x000000ffff037224 */ /* 0x000fe400078e0005 */
[----:B------:R-:W-:Y:S02]  /*4980*/  IMAD.MOV.U32 R4, RZ, RZ, R6 ;  /* 0x000000ffff047224 */ /* 0x000fe400078e0006 */
[----:B------:R-:W1:Y:S04]  /*4990*/  LDS R16, [R14+0x28] ;  /* 0x000028000e107984 */ /* 0x000e680000000800 */
[----:B----4-:R-:W2:Y:S04]  /*49a0*/  LDS R17, [R14+0x38] ;  /* 0x000038000e117984 */ /* 0x010ea80000000800 */
[----:B------:R3:W4:Y:S01]  /*49b0*/  LDS.64 R12, [R14+0x40] ;  /* 0x000040000e0c7984 */ /* 0x0007220000000a00 */
[----:B-1----:R-:W-:-:S02]  /*49c0*/  ISETP.GE.AND P0, PT, R5, R16, PT ;  /* 0x000000100500720c */ /* 0x002fc40003f06270 */
[----:B--2---:R-:W-:-:S11]  /*49d0*/  ISETP.GE.AND P3, PT, R8, R17, PT ;  /* 0x000000110800720c */ /* 0x004fd60003f66270 */
[----:B---34-:R-:W-:Y:S05]  /*49e0*/  @!P0 BRA `(.L_x_10610) ;  /* 0x0000000000308947 */ /* 0x018fea0003800000 */
[----:B------:R-:W1:Y:S01]  /*49f0*/  LDS.64 R14, [R14+0x30] ;  /* 0x000030000e0e7984 */ /* 0x000e620000000a00 */
[----:B------:R-:W-:Y:S01]  /*4a00*/  ISETP.GE.AND P4, PT, R16, R5, PT ;  /* 0x000000051000720c */ /* 0x000fe20003f86270 */
[----:B------:R-:W-:-:S12]  /*4a10*/  IMAD.MOV.U32 R3, RZ, RZ, R16 ;  /* 0x000000ffff037224 */ /* 0x000fd800078e0010 */
[CC--:B-1----:R-:W-:Y:S01]  /*4a20*/  @P4 ISETP.GE.U32.AND P0, PT, R7.reuse, R14.reuse, PT ;  /* 0x0000000e0700420c */ /* 0x0c2fe20003f06070 */
        /* <DEDUP_REMOVED lines=8> */
.L_x_10610:
[----:B------:R-:W-:Y:S05]  /*4ab0*/  BSYNC.RECONVERGENT B1 ;  /* 0x0000000000017941 */ /* 0x000fea0003800200 */
.L_x_10609:
        /* <DEDUP_REMOVED lines=18> */
.L_x_10611:
[----:B------:R-:W-:Y:S05]  /*4be0*/  BSYNC.RECONVERGENT B1 ;  /* 0x0000000000017941 */ /* 0x000fea0003800200 */
.L_x_10608:
[----:B------:R-:W-:Y:S01]  /*4bf0*/  ISETP.GE.AND P0, PT, R2, 0x41, PT ;  /* 0x000000410200780c */ /* 0x000fe20003f06270 */
[----:B------:R-:W-:Y:S02]  /*4c00*/  IMAD.MOV.U32 R10, RZ, RZ, R3 ;  /* 0x000000ffff0a7224 */ /* 0x000fe400078e0003 */
[----:B------:R-:W-:Y:S02]  /*4c10*/  IMAD.MOV.U32 R11, RZ, RZ, R9 ;  /* 0x000000ffff0b7224 */ /* 0x000fe400078e0009 */
[----:B------:R-:W-:Y:S02]  /*4c20*/  IMAD.MOV.U32 R8, RZ, RZ, R4 ;  /* 0x000000ffff087224 */ /* 0x000fe400078e0004 */
[----:B------:R-:W-:Y:S02]  /*4c30*/  IMAD.MOV.U32 R12, RZ, RZ, R16 ;  /* 0x000000ffff0c7224 */ /* 0x000fe400078e0010 */
[----:B------:R-:W-:Y:S02]  /*4c40*/  IMAD.MOV.U32 R13, RZ, RZ, R14 ;  /* 0x000000ffff0d7224 */ /* 0x000fe400078e000e */
[----:B------:R-:W-:-:S02]  /*4c50*/  IMAD.MOV.U32 R18, RZ, RZ, R15 ;  /* 0x000000ffff127224 */ /* 0x000fc400078e000f */
[----:B------:R-:W-:Y:S05]  /*4c60*/  @!P0 BRA `(.L_x_10612) ;  /* 0x0000000000b48947 */ /* 0x000fea0003800000 */
[----:B------:R-:W1:Y:S01]  /*4c70*/  S2R R6, SR_CgaCtaId ;  /* 0x0000000000067919 */ /* 0x000e620000008800 */
[----:B------:R-:W-:Y:S01]  /*4c80*/  MOV R5, 0x400 ;  /* 0x0000040000057802 */ /* 0x000fe20000000f00 */
[----:B------:R-:W-:Y:S01]  /*4c90*/  BSSY.RECONVERGENT B1, `(.L_x_10613) ;  /* 0x0000017000017945 */ /* 0x000fe20003800200 */
[----:B------:R-:W-:Y:S02]  /*4ca0*/  IMAD.MOV.U32 R10, RZ, RZ, R3 ;  /* 0x000000ffff0a7224 */ /* 0x000fe400078e0003 */
[----:B------:R-:W-:Y:S02]  /*4cb0*/  IMAD.MOV.U32 R11, RZ, RZ, R9 ;  /* 0x000000ffff0b7224 */ /* 0x000fe400078e0009 */
[----:B------:R-:W-:Y:S01]  /*4cc0*/  IMAD.MOV.U32 R8, RZ, RZ, R4 ;  /* 0x000000ffff087224 */ /* 0x000fe200078e0004 */
[----:B-1----:R-:W-:-:S05]  /*4cd0*/  LEA R13, R6, R5, 0x18 ;  /* 0x00000005060d7211 */ /* 0x002fca00078ec0ff */
[----:B------:R-:W1:Y:S04]  /*4ce0*/  LDS R12, [R13+0x48] ;  /* 0x000048000d0c7984 */ /* 0x000e680000000800 */
[----:B------:R-:W2:Y:S04]  /*4cf0*/  LDS R5, [R13+0x58] ;  /* 0x000058000d057984 */ /* 0x000ea80000000800 */
[----:B------:R3:W0:Y:S01]  /*4d00*/  LDS.64 R6, [R13+0x60] ;  /* 0x000060000d067984 */ /* 0x0006220000000a00 */
[----:B-1----:R-:W-:Y:S02]  /*4d10*/  ISETP.GE.AND P0, PT, R3, R12, PT ;  /* 0x0000000c0300720c */ /* 0x002fe40003f06270 */
[----:B--2---:R-:W-:-:S11]  /*4d20*/  ISETP.GE.AND P3, PT, R16, R5, PT ;  /* 0x000000051000720c */ /* 0x004fd60003f66270 */
[----:B0--3--:R-:W-:Y:S05]  /*4d30*/  @!P0 BRA `(.L_x_10614) ;  /* 0x0000000000308947 */ /* 0x009fea0003800000 */
        /* <DEDUP_REMOVED lines=12> */
.L_x_10614:
[----:B------:R-:W-:Y:S05]  /*4e00*/  BSYNC.RECONVERGENT B1 ;  /* 0x0000000000017941 */ /* 0x000fea0003800200 */
.L_x_10613:
        /* <DEDUP_REMOVED lines=18> */
.L_x_10615:
[----:B------:R-:W-:Y:S05]  /*4f30*/  BSYNC.RECONVERGENT B1 ;  /* 0x0000000000017941 */ /* 0x000fea0003800200 */
.L_x_10612:
        /* <DEDUP_REMOVED lines=12> */
[----:B------:R-:W-:Y:S01]  /*5000*/  IMAD.MOV.U32 R7, RZ, RZ, R8 ;  /* 0x000000ffff077224 */ /* 0x000fe200078e0008 */
[----:B-1----:R-:W-:Y:S01]  /*5010*/  LEA R14, R4, R3, 0x18 ;  /* 0x00000003040e7211 */ /* 0x002fe200078ec0ff */
[----:B------:R-:W-:-:S04]  /*5020*/  IMAD.MOV.U32 R3, RZ, RZ, R10 ;  /* 0x000000ffff037224 */ /* 0x000fc800078e000a */
[----:B------:R-:W1:Y:S04]  /*5030*/  LDS R9, [R14+0x68] ;  /* 0x000068000e097984 */ /* 0x000e680000000800 */
[----:B----4-:R-:W2:Y:S04]  /*5040*/  LDS R17, [R14+0x78] ;  /* 0x000078000e117984 */ /* 0x010ea80000000800 */
[----:B------:R3:W4:Y:S01]  /*5050*/  LDS.64 R4, [R14+0x80] ;  /* 0x000080000e047984 */ /* 0x0007220000000a00 */
[----:B-1----:R-:W-:Y:S02]  /*5060*/  ISETP.GE.AND P0, PT, R10, R9, PT ;  /* 0x000000090a00720c */ /* 0x002fe40003f06270 */
[----:B--2---:R-:W-:-:S11]  /*5070*/  ISETP.GE.AND P3, PT, R12, R17, PT ;  /* 0x000000110c00720c */ /* 0x004fd60003f66270 */
[----:B---34-:R-:W-:Y:S05]  /*5080*/  @!P0 BRA `(.L_x_10618) ;  /* 0x0000000000288947 */ /* 0x018fea0003800000 */
[----:B------:R-:W1:Y:S01]  /*5090*/  LDS.64 R6, [R14+0x70] ;  /* 0x000070000e067984 */ /* 0x000e620000000a00 */
[----:B------:R-:W-:Y:S01]  /*50a0*/  ISETP.GE.AND P4, PT, R9, R10, PT ;  /* 0x0000000a0900720c */ /* 0x000fe20003f86270 */
[----:B------:R-:W-:-:S12]  /*50b0*/  IMAD.MOV.U32 R3, RZ, RZ, R9 ;  /* 0x000000ffff037224 */ /* 0x000fd800078e0009 */
[CC--:B-1----:R-:W-:Y:S02]  /*50c0*/  @P4 ISETP.GE.U32.AND P0, PT, R11.reuse, R6.reuse, PT ;  /* 0x000000060b00420c */ /* 0x0c2fe40003f06070 */
[CC--:B------:R-:W-:Y:S02]  /*50d0*/  @P4 ISETP.LT.U32.AND P2, PT, R11.reuse, R6.reuse, PT ;  /* 0x000000060b00420c */ /* 0x0c0fe40003f41070 */
[CC--:B------:R-:W-:Y:S02]  /*50e0*/  @P4 ISETP.GE.AND.EX P0, PT, R8.reuse, R7.reuse, PT, P0 ;  /* 0x000000070800420c */ /* 0x0c0fe40003f06300 */
[----:B------:R-:W-:Y:S02]  /*50f0*/  @P4 ISETP.LT.AND.EX P2, PT, R8, R7, PT, P2 ;  /* 0x000000070800420c */ /* 0x000fe40003f41320 */
[----:B------:R-:W-:Y:S02]  /*5100*/  @P4 SEL R3, R10, R9, !P0 ;  /* 0x000000090a034207 */ /* 0x000fe40004000000 */
[----:B------:R-:W-:-:S02]  /*5110*/  @P4 SEL R6, R11, R6, P2 ;  /* 0x000000060b064207 */ /* 0x000fc40001000000 */
[----:B------:R-:W-:-:S07]  /*5120*/  @P4 SEL R7, R8, R7, P2 ;  /* 0x0000000708074207 */ /* 0x000fce0001000000 */
.L_x_10618:
[----:B------:R-:W-:Y:S05]  /*5130*/  BSYNC.RECONVERGENT B1 ;  /* 0x0000000000017941 */ /* 0x000fea0003800200 */
.L_x_10617:
        /* <DEDUP_REMOVED lines=18> */
.L_x_10619:
[----:B------:R-:W-:Y:S05]  /*5260*/  BSYNC.RECONVERGENT B1 ;  /* 0x0000000000017941 */ /* 0x000fea0003800200 */
.L_x_10616:
        /* <DEDUP_REMOVED lines=31> */
.L_x_10622:
[----:B------:R-:W-:Y:S05]  /*5460*/  BSYNC.RECONVERGENT B1 ;  /* 0x0000000000017941 */ /* 0x000fea0003800200 */
.L_x_10621:
        /* <DEDUP_REMOVED lines=18> */
.L_x_10623:
[----:B------:R-:W-:Y:S05]  /*5590*/  BSYNC.RECONVERGENT B1 ;  /* 0x0000000000017941 */ /* 0x000fea0003800200 */
.L_x_10620:
        /* <DEDUP_REMOVED lines=25> */
[-C--:B------:R-:W-:Y:S02]  /*5730*/  @P4 ISETP.LT.U32.AND P2, PT, R10, R6.reuse, PT ;  /* 0x000000060a00420c */ /* 0x080fe40003f41070 */
[CC--:B------:R-:W-:Y:S02]  /*5740*/  @P4 ISETP.GE.AND.EX P0, PT, R11.reuse, R7.reuse, PT, P0 ;  /* 0x000000070b00420c */ /* 0x0c0fe40003f06300 */
[----:B------:R-:W-:Y:S02]  /*5750*/  @P4 ISETP.LT.AND.EX P2, PT, R11, R7, PT, P2 ;  /* 0x000000070b00420c */ /* 0x000fe40003f41320 */
[----:B------:R-:W-:Y:S02]  /*5760*/  @P4 SEL R3, R8, R9, !P0 ;  /* 0x0000000908034207 */ /* 0x000fe40004000000 */
[----:B------:R-:W-:-:S02]  /*5770*/  @P4 SEL R6, R10, R6, P2 ;  /* 0x000000060a064207 */ /* 0x000fc40001000000 */
[----:B------:R-:W-:-:S07]  /*5780*/  @P4 SEL R7, R11, R7, P2 ;  /* 0x000000070b074207 */ /* 0x000fce0001000000 */
.L_x_10626:
[----:B------:R-:W-:Y:S05]  /*5790*/  BSYNC.RECONVERGENT B1 ;  /* 0x0000000000017941 */ /* 0x000fea0003800200 */
.L_x_10625:
        /* <DEDUP_REMOVED lines=18> */
.L_x_10627:
[----:B------:R-:W-:Y:S05]  /*58c0*/  BSYNC.RECONVERGENT B1 ;  /* 0x0000000000017941 */ /* 0x000fea0003800200 */
.L_x_10624:
[----:B------:R-:W-:Y:S01]  /*58d0*/  ISETP.GE.AND P0, PT, R2, 0xc1, PT ;  /* 0x000000c10200780c */ /* 0x000fe20003f06270 */
[----:B------:R-:W-:Y:S02]  /*58e0*/  IMAD.MOV.U32 R12, RZ, RZ, R3 ;  /* 0x000000ffff0c7224 */ /* 0x000fe400078e0003 */
[----:B------:R-:W-:Y:S02]  /*58f0*/  IMAD.MOV.U32 R13, RZ, RZ, R6 ;  /* 0x000000ffff0d7224 */ /* 0x000fe400078e0006 */
[----:B------:R-:W-:Y:S02]  /*5900*/  IMAD.MOV.U32 R9, RZ, RZ, R7 ;  /* 0x000000ffff097224 */ /* 0x000fe400078e0007 */
[----:B------:R-:W-:Y:S02]  /*5910*/  IMAD.MOV.U32 R19, RZ, RZ, R14 ;  /* 0x000000ffff137224 */ /* 0x000fe400078e000e */
[----:B----4-:R-:W-:Y:S02]  /*5920*/  IMAD.MOV.U32 R17, RZ, RZ, R15 ;  /* 0x000000ffff117224 */ /* 0x010fe400078e000f */
        /* <DEDUP_REMOVED lines=11> */
[----:B------:R3:W4:Y:S01]  /*59e0*/  LDS.64 R4, [R8+0xe0] ;  /* 0x0000e00008047984 */ /* 0x0007220000000a00 */
[----:B-1----:R-:W-:Y:S02]  /*59f0*/  ISETP.GE.AND P0, PT, R3, R10, PT ;  /* 0x0000000a0300720c */ /* 0x002fe40003f06270 */
[----:B--2---:R-:W-:-:S11]  /*5a00*/  ISETP.GE.AND P3, PT, R14, R11, PT ;  /* 0x0000000b0e00720c */ /* 0x004fd60003f66270 */
[----:B---34-:R-:W-:Y:S05]  /*5a10*/  @!P0 BRA `(.L_x_10630) ;  /* 0x00000000002c8947 */ /* 0x018fea0003800000 */
[----:B------:R-:W1:Y:S01]  /*5a20*/  LDS.64 R8, [R8+0xd0] ;  /* 0x0000d00008087984 */ /* 0x000e620000000a00 */
[----:B------:R-:W-:Y:S01]  /*5a30*/  ISETP.GE.AND P4, PT, R10, R3, PT ;  /* 0x000000030a00720c */ /* 0x000fe20003f86270 */
[----:B------:R-:W-:-:S12]  /*5a40*/  IMAD.MOV.U32 R12, RZ, RZ, R10 ;  /* 0x000000ffff0c7224 */ /* 0x000fd800078e000a */
[CC--:B-1----:R-:W-:Y:S01]  /*5a50*/  @P4 ISETP.GE.U32.AND P0, PT, R6.reuse, R8.reuse, PT ;  /* 0x000000080600420c */ /* 0x0c2fe20003f06070 */
[----:B------:R-:W-:Y:S01]  /*5a60*/  IMAD.MOV.U32 R13, RZ, RZ, R8 ;  /* 0x000000ffff0d7224 */ /* 0x000fe200078e0008 */
[C---:B------:R-:W-:Y:S02]  /*5a70*/  @P4 ISETP.LT.U32.AND P2, PT, R6.reuse, R8, PT ;  /* 0x000000080600420c */ /* 0x040fe40003f41070 */
[CC--:B------:R-:W-:Y:S02]  /*5a80*/  @P4 ISETP.GE.AND.EX P0, PT, R7.reuse, R9.reuse, PT, P0 ;  /* 0x000000090700420c */ /* 0x0c0fe40003f06300 */
[----:B------:R-:W-:Y:S02]  /*5a90*/  @P4 ISETP.LT.AND.EX P2, PT, R7, R9, PT, P2 ;  /* 0x000000090700420c */ /* 0x000fe40003f41320 */
[----:B------:R-:W-:Y:S02]  /*5aa0*/  @P4 SEL R12, R3, R10, !P0 ;  /* 0x0000000a030c4207 */ /* 0x000fe40004000000 */
[----:B------:R-:W-:-:S02]  /*5ab0*/  @P4 SEL R13, R6, R8, P2 ;  /* 0x00000008060d4207 */ /* 0x000fc40001000000 */
[----:B------:R-:W-:-:S07]  /*5ac0*/  @P4 SEL R9, R7, R9, P2 ;  /* 0x0000000907094207 */ /* 0x000fce0001000000 */
.L_x_10630:
[----:B------:R-:W-:Y:S05]  /*5ad0*/  BSYNC.RECONVERGENT B1 ;  /* 0x0000000000017941 */ /* 0x000fea0003800200 */
.L_x_10629:
        /* <DEDUP_REMOVED lines=18> */
.L_x_10631:
[----:B------:R-:W-:Y:S05]  /*5c00*/  BSYNC.RECONVERGENT B1 ;  /* 0x0000000000017941 */ /* 0x000fea0003800200 */
.L_x_10628:
        /* <DEDUP_REMOVED lines=33> */
.L_x_10633:
[----:B------:R-:W-:Y:S05]  /*5e20*/  BSYNC.RECONVERGENT B1 ;  /* 0x0000000000017941 */ /* 0x000fea0003800200 */
.L_x_10632:
        /* <DEDUP_REMOVED lines=19> */
.L_x_10509:
[----:B------:R-:W0:Y:S01]  /*5f60*/  S2R R9, SR_TID.X ;  /* 0x0000000000097919 */ /* 0x000e220000002100 */
[----:B------:R-:W1:Y:S02]  /*5f70*/  LDCU.128 UR12, c[0x0][0x380] ;  /* 0x00007000ff0c77ac */ /* 0x000e640008000c00 */
[----:B-1----:R-:W-:Y:S01]  /*5f80*/  IMAD.U32 R19, RZ, RZ, UR12 ;  /* 0x0000000cff137e24 */ /* 0x002fe2000f8e00ff */
[----:B0-----:R-:W-:Y:S01]  /*5f90*/  IADD3 R2, P0, PT, R18, R9, RZ ;  /* 0x0000000912027210 */ /* 0x001fe20007f1e0ff */
[----:B------:R-:W-:-:S04]  /*5fa0*/  IMAD.U32 R18, RZ, RZ, UR13 ;  /* 0x0000000dff127e24 */ /* 0x000fc8000f8e00ff */
[----:B------:R-:W-:Y:S01]  /*5fb0*/  IMAD.X R11, RZ, RZ, RZ, P0 ;  /* 0x000000ffff0b7224 */ /* 0x000fe200000e06ff */
[----:B------:R-:W-:-:S04]  /*5fc0*/  LEA R4, P0, R2, R19, 0x2 ;  /* 0x0000001302047211 */ /* 0x000fc800078010ff */
[----:B------:R-:W-:-:S05]  /*5fd0*/  LEA.HI.X R5, R2, R18, R11, 0x2, P0 ;  /* 0x0000001202057211 */ /* 0x000fca00000f140b */
[----:B------:R-:W2:Y:S04]  /*5fe0*/  LDG.E R8, desc[UR10][R4.64] ;  /* 0x0000000a04087981 */ /* 0x000ea8000c1e1900 */
[----:B------:R-:W2:Y:S01]  /*5ff0*/  LDG.E R7, desc[UR10][R4.64+0x400] ;  /* 0x0004000a04077981 */ /* 0x000ea2000c1e1900 */
[----:B------:R-:W-:Y:S01]  /*6000*/  IMAD.U32 R17, RZ, RZ, UR14 ;  /* 0x0000000eff117e24 */ /* 0x000fe2000f8e00ff */
[----:B------:R-:W-:Y:S01]  /*6010*/  ISETP.LE.U32.AND P0, PT, R3, UR6, PT ;  /* 0x0000000603007c0c */ /* 0x000fe2000bf03070 */
[----:B------:R-:W-:-:S03]  /*6020*/  IMAD.U32 R16, RZ, RZ, UR15 ;  /* 0x0000000fff107e24 */ /* 0x000fc6000f8e00ff */
[----:B------:R-:W-:Y:S02]  /*6030*/  IADD3 R13, P1, PT, R2, R17, RZ ;  /* 0x00000011020d7210 */ /* 0x000fe40007f3e0ff */
[----:B------:R-:W-:-:S03]  /*6040*/  ISETP.GE.U32.AND.EX P0, PT, RZ, R20, PT, P0 ;  /* 0x00000014ff00720c */ /* 0x000fc60003f06100 */
[----:B------:R-:W-:Y:S01]  /*6050*/  IMAD.X R11, R11, 0x1, R16, P1 ;  /* 0x000000010b0b7824 */ /* 0x000fe200008e0610 */
[----:B------:R-:W-:-:S05]  /*6060*/  IADD3 R2, P1, PT, R13, 0x100, RZ ;  /* 0x000001000d027810 */ /* 0x000fca0007f3e0ff */
[----:B------:R-:W-:Y:S01]  /*6070*/  IMAD.X R10, RZ, RZ, R11, P1 ;  /* 0x000000ffff0a7224 */ /* 0x000fe200008e060b */
[----:B--2---:R-:W-:Y:S02]  /*6080*/  ISETP.GE.AND P2, PT, R7, R8, PT ;  /* 0x000000080700720c */ /* 0x004fe40003f46270 */
[CC--:B------:R-:W-:Y:S02]  /*6090*/  ISETP.GE.AND P1, PT, R8.reuse, R7.reuse, PT ;  /* 0x000000070800720c */ /* 0x0c0fe40003f26270 */
[CC--:B------:R-:W-:Y:S02]  /*60a0*/  VIMNMX R5, PT, PT, R8.reuse, R7.reuse, PT ;  /* 0x0000000708057248 */ /* 0x0c0fe40003fe0100 */
[----:B------:R-:W-:Y:S02]  /*60b0*/  VIMNMX R8, PT, PT, R8, R7, !PT ;  /* 0x0000000708087248 */ /* 0x000fe40007fe0100 */
[CC--:B------:R-:W-:Y:S02]  /*60c0*/  SEL R7, R2.reuse, R13.reuse, !P2 ;  /* 0x0000000d02077207 */ /* 0x0c0fe40005000000 */
[----:B------:R-:W-:-:S02]  /*60d0*/  SEL R4, R2, R13, !P1 ;  /* 0x0000000d02047207 */ /* 0x000fc40004800000 */
[CC--:B------:R-:W-:Y:S02]  /*60e0*/  SEL R6, R10.reuse, R11.reuse, !P2 ;  /* 0x0000000b0a067207 */ /* 0x0c0fe40005000000 */
[----:B------:R-:W-:Y:S01]  /*60f0*/  SEL R2, R10, R11, !P1 ;  /* 0x0000000b0a027207 */ /* 0x000fe20004800000 */
[----:B------:R-:W-:Y:S06]  /*6100*/  @P0 BRA `(.L_x_10634) ;  /* 0x0000001400e00947 */ /* 0x000fec0003800000 */
[----:B------:R-:W0:Y:S01]  /*6110*/  LDCU.64 UR8, c[0x0][0x3f0] ;  /* 0x00007e00ff0877ac */ /* 0x000e220008000a00 */
[----:B------:R-:W-:Y:S01]  /*6120*/  ISETP.NE.AND P0, PT, R9, RZ, PT ;  /* 0x000000ff0900720c */ /* 0x000fe20003f05270 */
[----:B------:R-:W-:Y:S01]  /*6130*/  BSSY.RECONVERGENT B1, `(.L_x_10635) ;  /* 0x0000012000017945 */ /* 0x000fe20003800200 */
[----:B------:R-:W-:Y:S01]  /*6140*/  UMOV UR4, 0x8 ;  /* 0x0000000800047882 */ /* 0x000fe20000000000 */
[----:B------:R-:W-:Y:S02]  /*6150*/  UMOV UR5, 0x0 ;  /* 0x0000000000057882 */ /* 0x000fe40000000000 */
[----:B0-----:R-:W-:-:S04]  /*6160*/  UIMAD.WIDE.U32 UR4, UR8, 0x1, UR4 ;  /* 0x00000001080478a5 */ /* 0x001fc8000f8e0004 */
[----:B------:R-:W-:Y:S02]  /*6170*/  UIADD3 UR7, UPT, UPT, UR5, UR9, URZ ;  /* 0x0000000905077290 */ /* 0x000fe4000fffe0ff */
[----:B------:R-:W-:Y:S02]  /*6180*/  IMAD.U32 R11, RZ, RZ, UR5 ;  /* 0x00000005ff0b7e24 */ /* 0x000fe4000f8e00ff */
[----:B------:R-:W-:Y:S02]  /*6190*/  IMAD.U32 R10, RZ, RZ, UR4 ;  /* 0x00000004ff0a7e24 */ /* 0x000fe4000f8e00ff */
[----:B------:R-:W-:Y:S01]  /*61a0*/  IMAD.U32 R11, RZ, RZ, UR7 ;  /* 0x00000007ff0b7e24 */ /* 0x000fe2000f8e00ff */
[----:B------:R-:W-:Y:S06]  /*61b0*/  @P0 BRA `(.L_x_10636) ;  /* 0x0000000000240947 */ /* 0x000fec0003800000 */
[----:B------:R-:W-:Y:S02]  /*61c0*/  IMAD.MOV.U32 R12, RZ, RZ, 0x200 ;  /* 0x00000200ff0c7424 */ /* 0x000fe400078e00ff */
[----:B------:R-:W-:-:S06]  /*61d0*/  IMAD.MOV.U32 R13, RZ, RZ, 0x0 ;  /* 0x00000000ff0d7424 */ /* 0x000fcc00078e00ff */
[----:B------:R-:W2:Y:S01]  /*61e0*/  ATOMG.E.ADD.64.STRONG.GPU PT, R12, desc[UR10][R10.64], R12 ;  /* 0x8000000c0a0c79a8 */ /* 0x000ea200081ef50a */
[----:B------:R-:W0:Y:S01]  /*61f0*/  S2UR UR5, SR_CgaCtaId ;  /* 0x00000000000579c3 */ /* 0x000e220000008800 */
[----:B------:R-:W-:Y:S02]  /*6200*/  UMOV UR4, 0x400 ;  /* 0x0000040000047882 */ /* 0x000fe40000000000 */
[----:B0-----:R-:W-:Y:S01]  /*6210*/  ULEA UR4, UR5, UR4, 0x18 ;  /* 0x0000000405047291 */ /* 0x001fe2000f8ec0ff */
[----:B--2---:R-:W-:-:S05]  /*6220*/  IADD3 R14, P0, PT, R12, UR6, RZ ;  /* 0x000000060c0e7c10 */ /* 0x004fca000ff1e0ff */
[----:B------:R-:W-:-:S05]  /*6230*/  IMAD.X R15, RZ, RZ, R13, P0 ;  /* 0x000000ffff0f7224 */ /* 0x000fca00000e060d */
[----:B------:R0:W-:Y:S03]  /*6240*/  STS.64 [UR4+0x128], R14 ;  /* 0x0001280eff007988 */ /* 0x0001e60008000a04 */
.L_x_10636:
[----:B------:R-:W-:Y:S05]  /*6250*/  BSYNC.RECONVERGENT B1 ;  /* 0x0000000000017941 */ /* 0x000fea0003800200 */
.L_x_10635:
[----:B------:R-:W1:Y:S08]  /*6260*/  S2UR UR5, SR_CgaCtaId ;  /* 0x00000000000579c3 */ /* 0x000e700000008800 */
[----:B------:R-:W-:Y:S06]  /*6270*/  BAR.SYNC.DEFER_BLOCKING 0x0 ;  /* 0x0000000000007b1d */ /* 0x000fec0000010000 */
[----:B------:R-:W-:-:S02]  /*6280*/  UMOV UR4, 0x400 ;  /* 0x0000040000047882 */ /* 0x000fc40000000000 */
[----:B-1----:R-:W-:-:S06]  /*6290*/  ULEA UR4, UR5, UR4, 0x18 ;  /* 0x0000000405047291 */ /* 0x002fcc000f8ec0ff */
[----:B0-----:R-:W-:-:S05]  /*62a0*/  IMAD.U32 R15, RZ, RZ, UR4 ;  /* 0x00000004ff0f7e24 */ /* 0x001fca000f8e00ff */
[----:B------:R-:W0:Y:S02]  /*62b0*/  LDS.64 R12, [R15+0x128] ;  /* 0x000128000f0c7984 */ /* 0x000e240000000a00 */
[----:B0-----:R-:W-:-:S04]  /*62c0*/  IADD3 R14, P1, PT, R12, 0x200, RZ ;  /* 0x000002000c0e7810 */ /* 0x001fc80007f3e0ff */
[----:B------:R-:W-:Y:S01]  /*62d0*/  ISETP.GT.U32.AND P0, PT, R14, R3, PT ;  /* 0x000000030e00720c */ /* 0x000fe20003f04070 */
[----:B------:R-:W-:-:S05]  /*62e0*/  IMAD.X R21, RZ, RZ, R13, P1 ;  /* 0x000000ffff157224 */ /* 0x000fca00008e060d */
[----:B------:R-:W-:-:S13]  /*62f0*/  ISETP.GT.AND.EX P0, PT, R21, R20, PT, P0 ;  /* 0x000000141500720c */ /* 0x000fda0003f04300 */
[----:B------:R-:W-:Y:S05]  /*6300*/  @P0 BRA `(.L_x_10637) ;  /* 0x0000000400880947 */ /* 0x000fea0003800000 */
[----:B------:R-:W-:Y:S01]  /*6310*/  BSSY.RECONVERGENT B1, `(.L_x_10637) ;  /* 0x0000061000017945 */ /* 0x000fe20003800200 */
[----:B------:R-:W-:Y:S01]  /*6320*/  IMAD.MOV.U32 R21, RZ, RZ, R8 ;  /* 0x000000ffff157224 */ /* 0x000fe200078e0008 */
[----:B------:R-:W0:Y:S01]  /*6330*/  LDCU.64 UR8, c[0x0][0x3a0] ;  /* 0x00007400ff0877ac */ /* 0x000e220008000a00 */
[----:B------:R-:W-:Y:S02]  /*6340*/  IMAD.MOV.U32 R14, RZ, RZ, R4 ;  /* 0x000000ffff0e7224 */ /* 0x000fe400078e0004 */
[----:B------:R-:W-:Y:S01]  /*6350*/  IMAD.MOV.U32 R22, RZ, RZ, R2 ;  /* 0x000000ffff167224 */ /* 0x000fe200078e0002 */
[----:B------:R-:W1:Y:S06]  /*6360*/  LDCU.128 UR12, c[0x0][0x380] ;  /* 0x00007000ff0c77ac */ /* 0x000e6c0008000c00 */
.L_x_10644:
[----:B------:R-:W-:Y:S01]  /*6370*/  IADD3 R4, P0, PT, R9, R12, RZ ;  /* 0x0000000c09047210 */ /* 0x000fe20007f1e0ff */
[----:B-1----:R-:W-:Y:S02]  /*6380*/  IMAD.U32 R19, RZ, RZ, UR12 ;  /* 0x0000000cff137e24 */ /* 0x002fe4000f8e00ff */
[----:B------:R-:W-:Y:S02]  /*6390*/  IMAD.U32 R18, RZ, RZ, UR13 ;  /* 0x0000000dff127e24 */ /* 0x000fe4000f8e00ff */
[----:B------:R-:W-:Y:S01]  /*63a0*/  IMAD.X R13, RZ, RZ, R13, P0 ;  /* 0x000000ffff0d7224 */ /* 0x000fe200000e060d */
[----:B------:R-:W-:-:S04]  /*63b0*/  LEA R2, P0, R4, R19, 0x2 ;  /* 0x0000001304027211 */ /* 0x000fc800078010ff */
[----:B------:R-:W-:-:S05]  /*63c0*/  LEA.HI.X R3, R4, R18, R13, 0x2, P0 ;  /* 0x0000001204037211 */ /* 0x000fca00000f140d */
[----:B------:R-:W2:Y:S01]  /*63d0*/  LDG.E R12, desc[UR10][R2.64] ;  /* 0x0000000a020c7981 */ /* 0x000ea2000c1e1900 */
[----:B------:R-:W-:Y:S02]  /*63e0*/  IMAD.U32 R17, RZ, RZ, UR14 ;  /* 0x0000000eff117e24 */ /* 0x000fe4000f8e00ff */
[----:B------:R-:W-:Y:S01]  /*63f0*/  IMAD.U32 R16, RZ, RZ, UR15 ;  /* 0x0000000fff107e24 */ /* 0x000fe2000f8e00ff */
[----:B------:R-:W-:Y:S01]  /*6400*/  BSSY.RECONVERGENT B2, `(.L_x_10638) ;  /* 0x0000018000027945 */ /* 0x000fe20003800200 */
[----:B------:R1:W5:Y:S01]  /*6410*/  LDG.E R8, desc[UR10][R2.64+0x400] ;  /* 0x0004000a02087981 */ /* 0x000362000c1e1900 */
[----:B------:R-:W-:Y:S01]  /*6420*/  IADD3 R25, P0, PT, R4, R17, RZ ;  /* 0x0000001104197210 */ /* 0x000fe20007f1e0ff */
[----:B------:R-:W-:-:S04]  /*6430*/  IMAD.MOV.U32 R23, RZ, RZ, R6 ;  /* 0x000000ffff177224 */ /* 0x000fc800078e0006 */
[----:B------:R-:W-:Y:S02]  /*6440*/  IMAD.X R27, R13, 0x1, R16, P0 ;  /* 0x000000010d1b7824 */ /* 0x000fe400000e0610 */
[----:B------:R-:W-:Y:S02]  /*6450*/  IMAD.MOV.U32 R13, RZ, RZ, R5 ;  /* 0x000000ffff0d7224 */ /* 0x000fe400078e0005 */
[----:B-1----:R-:W-:Y:S01]  /*6460*/  IMAD.MOV.U32 R3, RZ, RZ, R7 ;  /* 0x000000ffff037224 */ /* 0x002fe200078e0007 */
[-C--:B--2---:R-:W-:Y:S02]  /*6470*/  ISETP.GE.AND P3, PT, R21, R12.reuse, PT ;  /* 0x0000000c1500720c */ /* 0x084fe40003f66270 */
[----:B------:R-:W-:-:S11]  /*6480*/  ISETP.GE.AND P1, PT, R5, R12, PT ;  /* 0x0000000c0500720c */ /* 0x000fd60003f26270 */
[----:B------:R-:W-:-:S04]  /*6490*/  @P3 ISETP.GE.U32.AND P0, PT, R14, R25, PT ;  /* 0x000000190e00320c */ /* 0x000fc80003f06070 */
[----:B------:R-:W-:-:S04]  /*64a0*/  @P3 ISETP.GE.AND.EX P0, PT, R22, R27, PT, P0 ;  /* 0x0000001b1600320c */ /* 0x000fc80003f06300 */
[----:B------:R-:W-:Y:S01]  /*64b0*/  @P3 ISETP.LT.OR P0, PT, R12, R21, !P0 ;  /* 0x000000150c00320c */ /* 0x000fe20004701670 */
[----:B------:R-:W-:-:S12]  /*64c0*/  @!P1 BRA `(.L_x_10639) ;  /* 0x00000000002c9947 */ /* 0x000fd80003800000 */
        /* <DEDUP_REMOVED lines=11> */
.L_x_10639:
[----:B0-----:R-:W-:Y:S05]  /*6580*/  BSYNC.RECONVERGENT B2 ;  /* 0x0000000000027941 */ /* 0x001fea0003800200 */
.L_x_10638:
[----:B-----5:R-:W-:Y:S01]  /*6590*/  ISETP.GE.AND P1, PT, R13, R8, PT ;  /* 0x000000080d00720c */ /* 0x020fe20003f26270 */
[----:B------:R-:W-:Y:S01]  /*65a0*/  BSSY.RECONVERGENT B2, `(.L_x_10640) ;  /* 0x0000015000027945 */ /* 0x000fe20003800200 */
[----:B------:R-:W-:Y:S01]  /*65b0*/  IADD3 R4, P2, PT, R25, 0x100, RZ ;  /* 0x0000010019047810 */ /* 0x000fe20007f5e0ff */
[----:B------:R-:W-:Y:S01]  /*65c0*/  IMAD.MOV.U32 R5, RZ, RZ, R13 ;  /* 0x000000ffff057224 */ /* 0x000fe200078e000d */
[----:B------:R-:W-:Y:S01]  /*65d0*/  @P3 SEL R12, R21, R12, P0 ;  /* 0x0000000c150c3207 */ /* 0x000fe20000000000 */
[----:B------:R-:W-:Y:S01]  /*65e0*/  IMAD.MOV.U32 R7, RZ, RZ, R3 ;  /* 0x000000ffff077224 */ /* 0x000fe200078e0003 */
[----:B------:R-:W-:Y:S01]  /*65f0*/  @P3 SEL R25, R14, R25, P0 ;  /* 0x000000190e193207 */ /* 0x000fe20000000000 */
[----:B------:R-:W-:Y:S01]  /*6600*/  IMAD.X R2, RZ, RZ, R27, P2 ;  /* 0x000000ffff027224 */ /* 0x000fe200010e061b */
[----:B------:R-:W-:Y:S01]  /*6610*/  ISETP.GE.AND P4, PT, R12, R8, PT ;  /* 0x000000080c00720c */ /* 0x000fe20003f86270 */
[----:B------:R-:W-:-:S04]  /*6620*/  IMAD.MOV.U32 R6, RZ, RZ, R23 ;  /* 0x000000ffff067224 */ /* 0x000fc800078e0017 */
[----:B------:R-:W-:Y:S08]  /*6630*/  @!P1 BRA `(.L_x_10641) ;  /* 0x00000000002c9947 */ /* 0x000ff00003800000 */
        /* <DEDUP_REMOVED lines=11> */
.L_x_10641:
[----:B------:R-:W-:Y:S05]  /*66f0*/  BSYNC.RECONVERGENT B2 ;  /* 0x0000000000027941 */ /* 0x000fea0003800200 */
.L_x_10640:
[----:B------:R-:W-:Y:S01]  /*6700*/  BAR.SYNC.DEFER_BLOCKING 0x0 ;  /* 0x0000000000007b1d */ /* 0x000fe20000010000 */
[----:B------:R-:W-:Y:S02]  /*6710*/  ISETP.NE.AND P1, PT, R9, RZ, PT ;  /* 0x000000ff0900720c */ /* 0x000fe40003f25270 */
[----:B------:R-:W-:Y:S02]  /*6720*/  @P3 SEL R27, R22, R27, P0 ;  /* 0x0000001b161b3207 */ /* 0x000fe40000000000 */
[----:B------:R-:W-:Y:S01]  /*6730*/  @P4 ISETP.GE.U32.AND P0, PT, R25, R4, PT ;  /* 0x000000041900420c */ /* 0x000fe20003f06070 */
[----:B------:R-:W-:Y:S03]  /*6740*/  BSSY.RECONVERGENT B2, `(.L_x_10642) ;  /* 0x0000011000027945 */ /* 0x000fe60003800200 */
[----:B------:R-:W-:-:S04]  /*6750*/  @P4 ISETP.GE.AND.EX P0, PT, R27, R2, PT, P0 ;  /* 0x000000021b00420c */ /* 0x000fc80003f06300 */
[----:B------:R-:W-:-:S04]  /*6760*/  @P4 ISETP.LT.OR P0, PT, R8, R12, !P0 ;  /* 0x0000000c0800420c */ /* 0x000fc80004701670 */
[----:B------:R-:W-:Y:S02]  /*6770*/  @P4 SEL R8, R12, R8, P0 ;  /* 0x000000080c084207 */ /* 0x000fe40000000000 */
[----:B------:R-:W-:Y:S02]  /*6780*/  @P4 SEL R4, R25, R4, P0 ;  /* 0x0000000419044207 */ /* 0x000fe40000000000 */
[----:B------:R-:W-:Y:S01]  /*6790*/  @P4 SEL R2, R27, R2, P0 ;  /* 0x000000021b024207 */ /* 0x000fe20000000000 */
[----:B------:R-:W-:Y:S06]  /*67a0*/  @P1 BRA `(.L_x_10643) ;  /* 0x0000000000281947 */ /* 0x000fec0003800000 */
[----:B------:R-:W-:Y:S02]  /*67b0*/  IMAD.MOV.U32 R20, RZ, RZ, 0x200 ;  /* 0x00000200ff147424 */ /* 0x000fe400078e00ff */
[----:B------:R-:W-:-:S05]  /*67c0*/  IMAD.MOV.U32 R21, RZ, RZ, 0x0 ;  /* 0x00000000ff157424 */ /* 0x000fca00078e00ff */
[----:B------:R-:W2:Y:S01]  /*67d0*/  ATOMG.E.ADD.64.STRONG.GPU PT, R12, desc[UR10][R10.64], R20 ;  /* 0x800000140a0c79a8 */ /* 0x000ea200081ef50a */
[----:B------:R-:W0:Y:S01]  /*67e0*/  S2UR UR5, SR_CgaCtaId ;  /* 0x00000000000579c3 */ /* 0x000e220000008800 */
[----:B------:R-:W-:Y:S02]  /*67f0*/  UMOV UR4, 0x400 ;  /* 0x0000040000047882 */ /* 0x000fe40000000000 */
[----:B0-----:R-:W-:-:S06]  /*6800*/  ULEA UR4, UR5, UR4, 0x18 ;  /* 0x0000000405047291 */ /* 0x001fcc000f8ec0ff */
[----:B------:R-:W-:Y:S01]  /*6810*/  IMAD.U32 R15, RZ, RZ, UR4 ;  /* 0x00000004ff0f7e24 */ /* 0x000fe2000f8e00ff */
[----:B--2---:R-:W-:-:S05]  /*6820*/  IADD3 R12, P0, PT, R12, UR6, RZ ;  /* 0x000000060c0c7c10 */ /* 0x004fca000ff1e0ff */
[----:B------:R-:W-:-:S05]  /*6830*/  IMAD.X R13, RZ, RZ, R13, P0 ;  /* 0x000000ffff0d7224 */ /* 0x000fca00000e060d */
[----:B------:R0:W-:Y:S03]  /*6840*/  STS.64 [R15+0x128], R12 ;  /* 0x0001280c0f007388 */ /* 0x0001e60000000a00 */
.L_x_10643:
[----:B------:R-:W-:Y:S05]  /*6850*/  BSYNC.RECONVERGENT B2 ;  /* 0x0000000000027941 */ /* 0x000fea0003800200 */
.L_x_10642:
[----:B------:R-:W-:Y:S01]  /*6860*/  BAR.SYNC.DEFER_BLOCKING 0x0 ;  /* 0x0000000000007b1d */ /* 0x000fe20000010000 */
[----:B------:R-:W-:Y:S02]  /*6870*/  IMAD.U32 R3, RZ, RZ, UR8 ;  /* 0x00000008ff037e24 */ /* 0x000fe4000f8e00ff */
[----:B------:R-:W-:Y:S02]  /*6880*/  IMAD.U32 R20, RZ, RZ, UR9 ;  /* 0x00000009ff147e24 */ /* 0x000fe4000f8e00ff */
[----:B------:R-:W-:Y:S02]  /*6890*/  IMAD.MOV.U32 R21, RZ, RZ, R8 ;  /* 0x000000ffff157224 */ /* 0x000fe400078e0008 */
[----:B------:R-:W-:Y:S01]  /*68a0*/  IMAD.MOV.U32 R22, RZ, RZ, R2 ;  /* 0x000000ffff167224 */ /* 0x000fe200078e0002 */
[----:B0-----:R-:W0:Y:S02]  /*68b0*/  LDS.64 R12, [R15+0x128] ;  /* 0x000128000f0c7984 */ /* 0x001e240000000a00 */
[----:B0-----:R-:W-:-:S04]  /*68c0*/  IADD3 R14, P1, PT, R12, 0x200, RZ ;  /* 0x000002000c0e7810 */ /* 0x001fc80007f3e0ff */
[----:B------:R-:W-:Y:S01]  /*68d0*/  ISETP.GT.U32.AND P0, PT, R14, R3, PT ;  /* 0x000000030e00720c */ /* 0x000fe20003f04070 */
[----:B------:R-:W-:Y:S02]  /*68e0*/  IMAD.X R23, RZ, RZ, R13, P1 ;  /* 0x000000ffff177224 */ /* 0x000fe400008e060d */
[----:B------:R-:W-:-:S03]  /*68f0*/  IMAD.MOV.U32 R14, RZ, RZ, R4 ;  /* 0x000000ffff0e7224 */ /* 0x000fc600078e0004 */
[----:B------:R-:W-:-:S13]  /*6900*/  ISETP.GT.AND.EX P0, PT, R23, R20, PT, P0 ;  /* 0x000000141700720c */ /* 0x000fda0003f04300 */
[----:B------:R-:W-:Y:S05]  /*6910*/  @!P0 BRA `(.L_x_10644) ;  /* 0xfffffff800948947 */ /* 0x000fea000383ffff */
[----:B------:R-:W-:Y:S05]  /*6920*/  BSYNC.RECONVERGENT B1 ;  /* 0x0000000000017941 */ /* 0x000fea0003800200 */
.L_x_10637:
[----:B------:R-:W-:Y:S01]  /*6930*/  ISETP.GE.U32.AND P0, PT, R12, R3, PT ;  /* 0x000000030c00720c */ /* 0x000fe20003f06070 */
[----:B------:R-:W-:Y:S03]  /*6940*/  BSSY.RECONVERGENT B2, `(.L_x_10634) ;  /* 0x00000f4000027945 */ /* 0x000fe60003800200 */
[----:B------:R-:W-:-:S13]  /*6950*/  ISETP.GE.AND.EX P0, PT, R13, R20, PT, P0 ;  /* 0x000000140d00720c */ /* 0x000fda0003f06300 */
[----:B------:R-:W-:Y:S05]  /*6960*/  @P0 BRA `(.L_x_10645) ;  /* 0x0000000c00c40947 */ /* 0x000fea0003800000 */
[----:B------:R-:W-:-:S05]  /*6970*/  IMAD.IADD R20, R3, 0x1, -R12 ;  /* 0x0000000103147824 */ /* 0x000fca00078e0a0c */
[----:B------:R-:W-:-:S13]  /*6980*/  ISETP.GE.AND P0, PT, R9, R20, PT ;  /* 0x000000140900720c */ /* 0x000fda0003f06270 */
[----:B------:R-:W-:Y:S05]  /*6990*/  @P0 BRA `(.L_x_10645) ;  /* 0x0000000c00b80947 */ /* 0x000fea0003800000 */
[----:B------:R-:W-:Y:S01]  /*69a0*/  LOP3.LUT R10, RZ, R9, RZ, 0x33, !PT ;  /* 0x00000009ff0a7212 */ /* 0x000fe200078e33ff */
[----:B------:R-:W-:Y:S01]  /*69b0*/  BSSY.RECONVERGENT B1, `(.L_x_10646) ;  /* 0x0000040000017945 */ /* 0x000fe20003800200 */
[----:B------:R-:W-:Y:S02]  /*69c0*/  IMAD.MOV.U32 R14, RZ, RZ, R9 ;  /* 0x000000ffff0e7224 */ /* 0x000fe400078e0009 */
[----:B------:R-:W-:-:S04]  /*69d0*/  IADD3 R3, PT, PT, -R12, R3, R10 ;  /* 0x000000030c037210 */ /* 0x000fc80007ffe10a */
[----:B------:R-:W-:-:S04]  /*69e0*/  LOP3.LUT R10, R3, 0x300, RZ, 0xc0, !PT ;  /* 0x00000300030a7812 */ /* 0x000fc800078ec0ff */
[----:B------:R-:W-:-:S13]  /*69f0*/  ISETP.NE.AND P0, PT, R10, 0x300, PT ;  /* 0x000003000a00780c */ /* 0x000fda0003f05270 */
[----:B------:R-:W-:Y:S05]  /*6a00*/  @!P0 BRA `(.L_x_10647) ;  /* 0x0000000000e88947 */ /* 0x000fea0003800000 */
[----:B------:R-:W-:Y:S02]  /*6a10*/  IADD3 R14, P0, PT, R9, R12, RZ ;  /* 0x0000000c090e7210 */ /* 0x000fe40007f1e0ff */
[----:B------:R-:W-:Y:S02]  /*6a20*/  LEA.HI R11, R3, 0x1, RZ, 0x18 ;  /* 0x00000001030b7811 */ /* 0x000fe400078fc0ff */
[C---:B------:R-:W-:Y:S01]  /*6a30*/  LEA R10, P1, R14.reuse, R19, 0x2 ;  /* 0x000000130e0a7211 */ /* 0x040fe200078210ff */
[----:B------:R-:W-:Y:S01]  /*6a40*/  IMAD.X R19, RZ, RZ, R13, P0 ;  /* 0x000000ffff137224 */ /* 0x000fe200000e060d */
[C---:B------:R-:W-:Y:S02]  /*6a50*/  IADD3 R17, P0, PT, R14.reuse, R17, RZ ;  /* 0x000000110e117210 */ /* 0x040fe40007f1e0ff */
[----:B------:R-:W-:Y:S02]  /*6a60*/  LOP3.LUT R15, R11, 0x3, RZ, 0xc0, !PT ;  /* 0x000000030b0f7812 */ /* 0x000fe400078ec0ff */
[----:B------:R-:W-:Y:S01]  /*6a70*/  LEA.HI.X R11, R14, R18, R19, 0x2, P1 ;  /* 0x000000120e0b7211 */ /* 0x000fe200008f1413 */
[----:B------:R-:W-:-:S02]  /*6a80*/  IMAD.X R19, R19, 0x1, R16, P0 ;  /* 0x0000000113137824 */ /* 0x000fc400000e0610 */
[----:B------:R-:W-:Y:S02]  /*6a90*/  IMAD.MOV.U32 R14, RZ, RZ, R9 ;  /* 0x000000ffff0e7224 */ /* 0x000fe400078e0009 */
[----:B------:R-:W-:-:S07]  /*6aa0*/  IMAD.MOV R15, RZ, RZ, -R15 ;  /* 0x000000ffff0f7224 */ /* 0x000fce00078e0a0f */
.L_x_10652:
        /* <DEDUP_REMOVED lines=25> */
.L_x_10649:
[----:B------:R-:W-:Y:S05]  /*6c40*/  BSYNC.RECONVERGENT B3 ;  /* 0x0000000000037941 */ /* 0x000fea0003800200 */
.L_x_10648:
        /* <DEDUP_REMOVED lines=15> */
.L_x_10651:
[----:B------:R-:W-:Y:S05]  /*6d40*/  BSYNC.RECONVERGENT B3 ;  /* 0x0000000000037941 */ /* 0x000fea0003800200 */
.L_x_10650:
[----:B------:R-:W-:Y:S01]  /*6d50*/  IADD3 R17, P0, PT, R17, 0x100, RZ ;  /* 0x0000010011117810 */ /* 0x000fe20007f1e0ff */
[----:B------:R-:W-:Y:S01]  /*6d60*/  VIADD R14, R14, 0x100 ;  /* 0x000001000e0e7836 */ /* 0x000fe20000000000 */
[----:B------:R-:W-:-:S03]  /*6d70*/  IADD3 R10, P1, PT, R10, 0x400, RZ ;  /* 0x000004000a0a7810 */ /* 0x000fc60007f3e0ff */
[----:B------:R-:W-:Y:S02]  /*6d80*/  IMAD.X R19, RZ, RZ, R19, P0 ;  /* 0x000000ffff137224 */ /* 0x000fe400000e0613 */
[----:B------:R-:W-:Y:S01]  /*6d90*/  IMAD.X R11, RZ, RZ, R11, P1 ;  /* 0x000000ffff0b7224 */ /* 0x000fe200008e060b */
[----:B------:R-:W-:Y:S07]  /*6da0*/  @P2 BRA `(.L_x_10652) ;  /* 0xfffffffc00402947 */ /* 0x000fee000383ffff */
.L_x_10647:
[----:B------:R-:W-:Y:S05]  /*6db0*/  BSYNC.RECONVERGENT B1 ;  /* 0x0000000000017941 */ /* 0x000fea0003800200 */
.L_x_10646:
[----:B------:R-:W-:-:S13]  /*6dc0*/  ISETP.GE.U32.AND P0, PT, R3, 0x300, PT ;  /* 0x000003000300780c */ /* 0x000fda0003f06070 */
[----:B------:R-:W-:Y:S05]  /*6dd0*/  @!P0 BRA `(.L_x_10645) ;  /* 0x0000000800a88947 */ /* 0x000fea0003800000 */
[----:B------:R-:W-:-:S07]  /*6de0*/  VIADD R3, R14, 0x200 ;  /* 0x000002000e037836 */ /* 0x000fce0000000000 */
.L_x_10669:
[----:B------:R-:W0:Y:S01]  /*6df0*/  LDC.64 R14, c[0x0][0x380] ;  /* 0x0000e000ff0e7b82 */ /* 0x000e220000000a00 */
[----:B------:R-:W-:-:S05]  /*6e00*/  VIADD R11, R3, 0xfffffe00 ;  /* 0xfffffe00030b7836 */ /* 0x000fca0000000000 */
[----:B------:R-:W-:Y:S02]  /*6e10*/  IADD3 R21, P0, PT, R11, R12, RZ ;  /* 0x0000000c0b157210 */ /* 0x000fe40007f1e0ff */
[----:B------:R-:W1:Y:S03]  /*6e20*/  LDC.64 R10, c[0x0][0x388] ;  /* 0x0000e200ff0a7b82 */ /* 0x000e660000000a00 */
[----:B------:R-:W-:Y:S01]  /*6e30*/  IMAD.X R24, RZ, RZ, R13, P0 ;  /* 0x000000ffff187224 */ /* 0x000fe200000e060d */
        /* <DEDUP_REMOVED lines=26> */
.L_x_10654:
[----:B------:R-:W-:Y:S05]  /*6fe0*/  BSYNC.RECONVERGENT B1 ;  /* 0x0000000000017941 */ /* 0x000fea0003800200 */
.L_x_10653:
        /* <DEDUP_REMOVED lines=17> */
.L_x_10656:
[----:B------:R-:W-:Y:S05]  /*7100*/  BSYNC.RECONVERGENT B1 ;  /* 0x0000000000017941 */ /* 0x000fea0003800200 */
.L_x_10655:
[----:B-----5:R-:W-:Y:S01]  /*7110*/  ISETP.GE.AND P0, PT, R22, R17, PT ;  /* 0x000000111600720c */ /* 0x020fe20003f06270 */
        /* <DEDUP_REMOVED lines=18> */
.L_x_10658:
[----:B------:R-:W-:Y:S05]  /*7240*/  BSYNC.RECONVERGENT B1 ;  /* 0x0000000000017941 */ /* 0x000fea0003800200 */
.L_x_10657:
        /* <DEDUP_REMOVED lines=17> */
.L_x_10660:
[----:B------:R-:W-:Y:S05]  /*7360*/  BSYNC.RECONVERGENT B1 ;  /* 0x0000000000017941 */ /* 0x000fea0003800200 */
.L_x_10659:
        /* <DEDUP_REMOVED lines=19> */
.L_x_10662:
[----:B------:R-:W-:Y:S05]  /*74a0*/  BSYNC.RECONVERGENT B1 ;  /* 0x0000000000017941 */ /* 0x000fea0003800200 */
.L_x_10661:
[----:B------:R-:W-:Y:S01]  /*74b0*/  ISETP.GE.AND P0, PT, R7, R16, PT ;  /* 0x000000100700720c */ /* 0x000fe20003f06270 */
[----:B------:R-:W-:Y:S01]  /*74c0*/  BSSY.RECONVERGENT B1, `(.L_x_10663) ;  /* 0x0000011000017945 */ /* 0x000fe20003800200 */
[----:B------:R-:W-:Y:S02]  /*74d0*/  VIADD R5, R3, 0x100 ;  /* 0x0000010003057836 */ /* 0x000fe40000000000 */
[----:B------:R-:W-:Y:S02]  /*74e0*/  IMAD.MOV.U32 R17, RZ, RZ, R6 ;  /* 0x000000ffff117224 */ /* 0x000fe400078e0006 */
[----:B------:R-:W-:Y:S02]  /*74f0*/  IMAD.MOV.U32 R14, RZ, RZ, R25 ;  /* 0x000000ffff0e7224 */ /* 0x000fe400078e0019 */
[----:B------:R-:W-:-:S05]  /*7500*/  IMAD.MOV.U32 R15, RZ, RZ, R16 ;  /* 0x000000ffff0f7224 */ /* 0x000fca00078e0010 */
        /* <DEDUP_REMOVED lines=12> */
.L_x_10664:
[----:B------:R-:W-:Y:S05]  /*75d0*/  BSYNC.RECONVERGENT B1 ;  /* 0x0000000000017941 */ /* 0x000fea0003800200 */
.L_x_10663:
        /* <DEDUP_REMOVED lines=19> */
.L_x_10666:
[----:B------:R-:W-:Y:S05]  /*7710*/  BSYNC.RECONVERGENT B1 ;  /* 0x0000000000017941 */ /* 0x000fea0003800200 */
.L_x_10665:
        /* <DEDUP_REMOVED lines=17> */
.L_x_10668:
[----:B------:R-:W-:Y:S05]  /*7830*/  BSYNC.RECONVERGENT B1 ;  /* 0x0000000000017941 */ /* 0x000fea0003800200 */
.L_x_10667:
[C---:B------:R-:W-:Y:S02]  /*7840*/  VIADD R11, R3.reuse, 0x200 ;  /* 0x00000200030b7836 */ /* 0x040fe40000000000 */
[----:B------:R-:W-:-:S03]  /*7850*/  VIADD R3, R3, 0x400 ;  /* 0x0000040003037836 */ /* 0x000fc60000000000 */
[----:B------:R-:W-:-:S13]  /*7860*/  ISETP.GE.AND P0, PT, R11, R20, PT ;  /* 0x000000140b00720c */ /* 0x000fda0003f06270 */
[----:B------:R-:W-:Y:S05]  /*7870*/  @!P0 BRA `(.L_x_10669) ;  /* 0xfffffff4005c8947 */ /* 0x000fea000383ffff */
.L_x_10645:
[----:B------:R-:W-:Y:S05]  /*7880*/  BSYNC.RECONVERGENT B2 ;  /* 0x0000000000027941 */ /* 0x000fea0003800200 */
.L_x_10634:
        /* <DEDUP_REMOVED lines=32> */
.L_x_10673:
[----:B------:R-:W-:Y:S05]  /*7a90*/  BSYNC.RECONVERGENT B2 ;  /* 0x0000000000027941 */ /* 0x000fea0003800200 */
.L_x_10672:
        /* <DEDUP_REMOVED lines=23> */
.L_x_10671:
[----:B------:R-:W-:Y:S05]  /*7c10*/  BSYNC.RECONVERGENT B1 ;  /* 0x0000000000017941 */ /* 0x000fea0003800200 */
.L_x_10670:
[----:B------:R-:W-:Y:S01]  /*7c20*/  ISETP.GT.AND P0, PT, R13, 0x1d, PT ;  /* 0x0000001d0d00780c */ /* 0x000fe20003f04270 */
[----:B------:R0:W2:Y:S01]  /*7c30*/  SHFL.DOWN PT, R16, R5, 0x2, 0x1f ;  /* 0x08401f0005107f89 */ /* 0x0000a200000e0000 */
[----:B------:R-:W-:Y:S01]  /*7c40*/  BSSY.RECONVERGENT B1, `(.L_x_10674) ;  /* 0x0000035000017945 */ /* 0x000fe20003800200 */
[----:B-1----:R-:W-:Y:S02]  /*7c50*/  IMAD.MOV.U32 R8, RZ, RZ, R11 ;  /* 0x000000ffff087224 */ /* 0x002fe400078e000b */
[----:B------:R0:W1:Y:S01]  /*7c60*/  SHFL.DOWN PT, R18, R7, 0x2, 0x1f ;  /* 0x08401f0007127f89 */ /* 0x00006200000e0000 */
[----:B------:R-:W-:Y:S02]  /*7c70*/  IMAD.MOV.U32 R4, RZ, RZ, R10 ;  /* 0x000000ffff047224 */ /* 0x000fe400078e000a */
[----:B------:R-:W-:Y:S01]  /*7c80*/  IMAD.MOV.U32 R2, RZ, RZ, R3 ;  /* 0x000000ffff027224 */ /* 0x000fe200078e0003 */
[----:B------:R0:W3:Y:S04]  /*7c90*/  SHFL.DOWN PT, R17, R6, 0x2, 0x1f ;  /* 0x08401f0006117f89 */ /* 0x0000e800000e0000 */
        /* <DEDUP_REMOVED lines=23> */
.L_x_10677:
[----:B------:R-:W-:Y:S05]  /*7e10*/  BSYNC.RECONVERGENT B2 ;  /* 0x0000000000027941 */ /* 0x000fea0003800200 */
.L_x_10676:
        /* <DEDUP_REMOVED lines=23> */
.L_x_10675:
[----:B------:R-:W-:Y:S05]  /*7f90*/  BSYNC.RECONVERGENT B1 ;  /* 0x0000000000017941 */ /* 0x000fea0003800200 */
.L_x_10674:
[----:B------:R-:W-:Y:S01]  /*7fa0*/  ISETP.GT.AND P0, PT, R13, 0x1b, PT ;  /* 0x0000001b0d00780c */ /* 0x000fe20003f04270 */
[----:B--2---:R2:W2:Y:S01]  /*7fb0*/  SHFL.DOWN PT, R16, R5, 0x4, 0x1f ;  /* 0x08801f0005107f89 */ /* 0x0044a200000e0000 */
[----:B------:R-:W-:Y:S01]  /*7fc0*/  BSSY.RECONVERGENT B1, `(.L_x_10678) ;  /* 0x0000035000017945 */ /* 0x000fe20003800200 */
[----:B0-----:R-:W-:Y:S02]  /*7fd0*/  IMAD.MOV.U32 R11, RZ, RZ, R8 ;  /* 0x000000ffff0b7224 */ /* 0x001fe400078e0008 */
[----:B-1----:R0:W1:Y:S01]  /*7fe0*/  SHFL.DOWN PT, R18, R7, 0x4, 0x1f ;  /* 0x08801f0007127f89 */ /* 0x00206200000e0000 */
[----:B------:R-:W-:Y:S02]  /*7ff0*/  IMAD.MOV.U32 R10, RZ, RZ, R4 ;  /* 0x000000ffff0a7224 */ /* 0x000fe400078e0004 */
[----:B------:R-:W-:Y:S01]  /*8000*/  IMAD.MOV.U32 R3, RZ, RZ, R2 ;  /* 0x000000ffff037224 */ /* 0x000fe200078e0002 */
[----:B---3--:R0:W3:Y:S04]  /*8010*/  SHFL.DOWN PT, R17, R6, 0x4, 0x1f ;  /* 0x08801f0006117f89 */ /* 0x0080e800000e0000 */
[----:B------:R0:W0:Y:S04]  /*8020*/  SHFL.DOWN PT, R19, R8, 0x4, 0x1f ;  /* 0x08801f0008137f89 */ /* 0x00002800000e0000 */
[----:B------:R0:W0:Y:S04]  /*8030*/  SHFL.DOWN PT, R21, R4, 0x4, 0x1f ;  /* 0x08801f0004157f89 */ /* 0x00002800000e0000 */
[----:B------:R0:W0:Y:S01]  /*8040*/  SHFL.DOWN PT, R23, R2, 0x4, 0x1f ;  /* 0x08801f0002177f89 */ /* 0x00002200000e0000 */
[----:B------:R-:W-:Y:S05]  /*8050*/  @P0 BRA `(.L_x_10679) ;  /* 0x0000000000ac0947 */ /* 0x000fea0003800000 */
[----:B--2---:R-:W-:Y:S01]  /*8060*/  ISETP.GE.AND P0, PT, R5, R16, PT ;  /* 0x000000100500720c */ /* 0x004fe20003f06270 */
        /* <DEDUP_REMOVED lines=18> */
.L_x_10681:
[----:B------:R-:W-:Y:S05]  /*8190*/  BSYNC.RECONVERGENT B2 ;  /* 0x0000000000027941 */ /* 0x000fea0003800200 */
.L_x_10680:
        /* <DEDUP_REMOVED lines=23> */
.L_x_10679:
[----:B------:R-:W-:Y:S05]  /*8310*/  BSYNC.RECONVERGENT B1 ;  /* 0x0000000000017941 */ /* 0x000fea0003800200 */
.L_x_10678:
[----:B------:R-:W-:Y:S01]  /*8320*/  ISETP.GT.AND P0, PT, R13, 0x17, PT ;  /* 0x000000170d00780c */ /* 0x000fe20003f04270 */
[----:B--2---:R2:W2:Y:S01]  /*8330*/  SHFL.DOWN PT, R16, R5, 0x8, 0x1f ;  /* 0x09001f0005107f89 */ /* 0x0044a200000e0000 */
[----:B------:R-:W-:Y:S01]  /*8340*/  BSSY.RECONVERGENT B1, `(.L_x_10682) ;  /* 0x0000035000017945 */ /* 0x000fe20003800200 */
[----:B------:R-:W-:Y:S02]  /*8350*/  IMAD.MOV.U32 R12, RZ, RZ, R11 ;  /* 0x000000ffff0c7224 */ /* 0x000fe400078e000b */
[----:B-1----:R1:W1:Y:S01]  /*8360*/  SHFL.DOWN PT, R18, R7, 0x8, 0x1f ;  /* 0x09001f0007127f89 */ /* 0x00226200000e0000 */
[----:B0-----:R-:W-:Y:S02]  /*8370*/  IMAD.MOV.U32 R4, RZ, RZ, R10 ;  /* 0x000000ffff047224 */ /* 0x001fe400078e000a */
[----:B------:R-:W-:Y:S01]  /*8380*/  IMAD.MOV.U32 R2, RZ, RZ, R3 ;  /* 0x000000ffff027224 */ /* 0x000fe200078e0003 */
[----:B---3--:R0:W3:Y:S04]  /*8390*/  SHFL.DOWN PT, R17, R6, 0x8, 0x1f ;  /* 0x09001f0006117f89 */ /* 0x0080e800000e0000 */
        /* <DEDUP_REMOVED lines=23> */
.L_x_10685:
[----:B------:R-:W-:Y:S05]  /*8510*/  BSYNC.RECONVERGENT B2 ;  /* 0x0000000000027941 */ /* 0x000fea0003800200 */
.L_x_10684:
[----:B0-----:R-:W-:Y:S02]  /*8520*/  IMAD.MOV.U32 R4, RZ, RZ, R19 ;  /* 0x000000ffff047224 */ /* 0x001fe400078e0013 */
[----:B------:R-:W-:Y:S02]  /*8530*/  IMAD.MOV.U32 R2, RZ, RZ, R22 ;  /* 0x000000ffff027224 */ /* 0x000fe400078e0016 */
[----:B------:R-:W-:Y:S02]  /*8540*/  IMAD.MOV.U32 R5, RZ, RZ, R8 ;  /* 0x000000ffff057224 */ /* 0x000fe400078e0008 */
[----:B-1----:R-:W-:Y:S02]  /*8550*/  IMAD.MOV.U32 R7, RZ, RZ, R14 ;  /* 0x000000ffff077224 */ /* 0x002fe400078e000e */
        /* <DEDUP_REMOVED lines=19> */
.L_x_10683:
[----:B------:R-:W-:Y:S05]  /*8690*/  BSYNC.RECONVERGENT B1 ;  /* 0x0000000000017941 */ /* 0x000fea0003800200 */
.L_x_10682:
        /* <DEDUP_REMOVED lines=31> */
.L_x_10689:
[----:B------:R-:W-:Y:S05]  /*8890*/  BSYNC.RECONVERGENT B2 ;  /* 0x0000000000027941 */ /* 0x000fea0003800200 */
.L_x_10688:
[----:B------:R-:W-:Y:S02]  /*88a0*/  IMAD.MOV.U32 R10, RZ, RZ, R21 ;  /* 0x000000ffff0a7224 */ /* 0x000fe400078e0015 */
        /* <DEDUP_REMOVED lines=22> */
.L_x_10687:
[----:B------:R-:W-:Y:S05]  /*8a10*/  BSYNC.RECONVERGENT B1 ;  /* 0x0000000000017941 */ /* 0x000fea0003800200 */
.L_x_10686:
[----:B------:R-:W-:Y:S01]  /*8a20*/  ISETP.NE.AND P0, PT, R13, RZ, PT ;  /* 0x000000ff0d00720c */ /* 0x000fe20003f05270 */
[----:B------:R-:W-:-:S12]  /*8a30*/  BSSY.RECONVERGENT B1, `(.L_x_10690) ;  /* 0x000000d000017945 */ /* 0x000fd80003800200 */
[----:B------:R-:W-:Y:S05]  /*8a40*/  @P0 BRA `(.L_x_10691) ;  /* 0x00000000002c0947 */ /* 0x000fea0003800000 */
[----:B0-----:R-:W0:Y:S01]  /*8a50*/  S2R R4, SR_CgaCtaId ;  /* 0x0000000000047919 */ /* 0x001e220000008800 */
[----:B------:R-:W-:Y:S02]  /*8a60*/  MOV R3, 0x400 ;  /* 0x0000040000037802 */ /* 0x000fe40000000f00 */
[----:B------:R-:W-:Y:S02]  /*8a70*/  LOP3.LUT R2, R9, 0x3e0, RZ, 0xc0, !PT ;  /* 0x000003e009027812 */ /* 0x000fe400078ec0ff */
[----:B0-----:R-:W-:-:S05]  /*8a80*/  LEA R3, R4, R3, 0x18 ;  /* 0x0000000304037211 */ /* 0x001fca00078ec0ff */
[----:B------:R-:W-:Y:S02]  /*8a90*/  IMAD.IADD R13, R2, 0x1, R3 ;  /* 0x00000001020d7824 */ /* 0x000fe400078e0203 */
[----:B------:R-:W-:Y:S02]  /*8aa0*/  IMAD.MOV.U32 R2, RZ, RZ, R7 ;  /* 0x000000ffff027224 */ /* 0x000fe400078e0007 */
[----:B------:R-:W-:Y:S01]  /*8ab0*/  IMAD.MOV.U32 R3, RZ, RZ, R6 ;  /* 0x000000ffff037224 */ /* 0x000fe200078e0006 */
[----:B------:R0:W-:Y:S04]  /*8ac0*/  STS.64 [R13+0x20], R10 ;  /* 0x0000200a0d007388 */ /* 0x0001e80000000a00 */
[----:B------:R0:W-:Y:S04]  /*8ad0*/  STS.64 [R13+0x10], R2 ;  /* 0x000010020d007388 */ /* 0x0001e80000000a00 */
[----:B------:R0:W-:Y:S04]  /*8ae0*/  STS [R13+0x8], R5 ;  /* 0x000008050d007388 */ /* 0x0001e80000000800 */
[----:B------:R0:W-:Y:S02]  /*8af0*/  STS [R13+0x18], R8 ;  /* 0x000018080d007388 */ /* 0x0001e40000000800 */
.L_x_10691:
[----:B------:R-:W-:Y:S05]  /*8b00*/  BSYNC.RECONVERGENT B1 ;  /* 0x0000000000017941 */ /* 0x000fea0003800200 */
.L_x_10690:
[----:B------:R-:W-:Y:S01]  /*8b10*/  BAR.SYNC.DEFER_BLOCKING 0x0 ;  /* 0x0000000000007b1d */ /* 0x000fe20000010000 */
[----:B------:R-:W-:-:S13]  /*8b20*/  ISETP.NE.AND P1, PT, R9, RZ, PT ;  /* 0x000000ff0900720c */ /* 0x000fda0003f25270 */
[----:B------:R-:W-:Y:S05]  /*8b30*/  @P1 BRA `(.L_x_10559) ;  /* 0x00000010005c1947 */ /* 0x000fea0003800000 */
[----:B0-----:R-:W0:Y:S01]  /*8b40*/  S2R R3, SR_CgaCtaId ;  /* 0x0000000000037919 */ /* 0x001e220000008800 */
[----:B------:R-:W-:Y:S01]  /*8b50*/  MOV R4, 0x400 ;  /* 0x0000040000047802 */ /* 0x000fe20000000f00 */
[----:B------:R-:W-:Y:S01]  /*8b60*/  BSSY.RECONVERGENT B1, `(.L_x_10692) ;  /* 0x0000019000017945 */ /* 0x000fe20003800200 */
[----:B--2---:R-:W-:Y:S02]  /*8b70*/  IMAD.MOV.U32 R16, RZ, RZ, R5 ;  /* 0x000000ffff107224 */ /* 0x004fe400078e0005 */
[----:B------:R-:W-:Y:S02]  /*8b80*/  IMAD.MOV.U32 R15, RZ, RZ, R7 ;  /* 0x000000ffff0f7224 */ /* 0x000fe400078e0007 */
[----:B------:R-:W-:Y:S01]  /*8b90*/  IMAD.MOV.U32 R14, RZ, RZ, R6 ;  /* 0x000000ffff0e7224 */ /* 0x000fe200078e0006 */
[----:B0-----:R-:W-:-:S05]  /*8ba0*/  LEA R4, R3, R4, 0x18 ;  /* 0x0000000403047211 */ /* 0x001fca00078ec0ff */
[----:B-1----:R-:W0:Y:S04]  /*8bb0*/  LDS R18, [R4+0x28] ;  /* 0x0000280004127984 */ /* 0x002e280000000800 */
[----:B------:R-:W1:Y:S04]  /*8bc0*/  LDS R9, [R4+0x38] ;  /* 0x0000380004097984 */ /* 0x000e680000000800 */
[----:B------:R2:W2:Y:S04]  /*8bd0*/  LDS R19, [R4+0x48] ;  /* 0x0000480004137984 */ /* 0x0004a80000000800 */
[----:B---3--:R3:W2:Y:S04]  /*8be0*/  LDS R17, [R4+0x58] ;  /* 0x0000580004117984 */ /* 0x0086a80000000800 */
[----:B------:R3:W2:Y:S01]  /*8bf0*/  LDS.64 R12, [R4+0x40] ;  /* 0x00004000040c7984 */ /* 0x0006a20000000a00 */
        /* <DEDUP_REMOVED lines=15> */
.L_x_10693:
[----:B------:R-:W-:Y:S05]  /*8cf0*/  BSYNC.RECONVERGENT B1 ;  /* 0x0000000000017941 */ /* 0x000fea0003800200 */
.L_x_10692:
        /* <DEDUP_REMOVED lines=18> */
.L_x_10695:
[----:B------:R-:W-:Y:S05]  /*8e20*/  BSYNC.RECONVERGENT B1 ;  /* 0x0000000000017941 */ /* 0x000fea0003800200 */
.L_x_10694:
[----:B------:R0:W1:Y:S01]  /*8e30*/  LDS R22, [R4+0x68] ;  /* 0x0000680004167984 */ /* 0x0000620000000800 */
[----:B------:R-:W-:Y:S01]  /*8e40*/  ISETP.GE.AND P0, PT, R16, R19, PT ;  /* 0x000000131000720c */ /* 0x000fe20003f06270 */
[----:B------:R-:W-:Y:S01]  /*8e50*/  BSSY.RECONVERGENT B1, `(.L_x_10696) ;  /* 0x0000015000017945 */ /* 0x000fe20003800200 */
[----:B------:R-:W-:Y:S01]  /*8e60*/  IMAD.MOV.U32 R21, RZ, RZ, R16 ;  /* 0x000000ffff157224 */ /* 0x000fe200078e0010 */
[----:B----4-:R0:W2:Y:S01]  /*8e70*/  LDS R20, [R4+0x78] ;  /* 0x0000780004147984 */ /* 0x0100a20000000800 */
        /* <DEDUP_REMOVED lines=18> */
.L_x_10697:
[----:B------:R-:W-:Y:S05]  /*8fa0*/  BSYNC.RECONVERGENT B1 ;  /* 0x0000000000017941 */ /* 0x000fea0003800200 */
.L_x_10696:
        /* <DEDUP_REMOVED lines=17> */
.L_x_10699:
[----:B------:R-:W-:Y:S05]  /*90c0*/  BSYNC.RECONVERGENT B1 ;  /* 0x0000000000017941 */ /* 0x000fea0003800200 */
.L_x_10698:
        /* <DEDUP_REMOVED lines=18> */
.L_x_10701:
[----:B------:R-:W-:Y:S05]  /*91f0*/  BSYNC.RECONVERGENT B1 ;  /* 0x0000000000017941 */ /* 0x000fea0003800200 */
.L_x_10700:
        /* <DEDUP_REMOVED lines=17> */
.L_x_10703:
[----:B------:R-:W-:Y:S05]  /*9310*/  BSYNC.RECONVERGENT B1 ;  /* 0x0000000000017941 */ /* 0x000fea0003800200 */
.L_x_10702:
        /* <DEDUP_REMOVED lines=18> */
.L_x_10705:
[----:B------:R-:W-:Y:S05]  /*9440*/  BSYNC.RECONVERGENT B1 ;  /* 0x0000000000017941 */ /* 0x000fea0003800200 */
.L_x_10704:
        /* <DEDUP_REMOVED lines=26> */
.L_x_10707:
[----:B------:R-:W-:Y:S05]  /*95f0*/  BSYNC.RECONVERGENT B1 ;  /* 0x0000000000017941 */ /* 0x000fea0003800200 */
.L_x_10706:
        /* <DEDUP_REMOVED lines=16> */
.L_x_10709:
[----:B------:R-:W-:Y:S05]  /*9700*/  BSYNC.RECONVERGENT B1 ;  /* 0x0000000000017941 */ /* 0x000fea0003800200 */
.L_x_10708:
        /* <DEDUP_REMOVED lines=17> */
.L_x_10711:
[----:B------:R-:W-:Y:S05]  /*9820*/  BSYNC.RECONVERGENT B1 ;  /* 0x0000000000017941 */ /* 0x000fea0003800200 */
.L_x_10710:
        /* <DEDUP_REMOVED lines=18> */
.L_x_10713:
[----:B------:R-:W-:Y:S05]  /*9950*/  BSYNC.RECONVERGENT B1 ;  /* 0x0000000000017941 */ /* 0x000fea0003800200 */
.L_x_10712:
        /* <DEDUP_REMOVED lines=17> */
.L_x_10715:
[----:B------:R-:W-:Y:S05]  /*9a70*/  BSYNC.RECONVERGENT B1 ;  /* 0x0000000000017941 */ /* 0x000fea0003800200 */
.L_x_10714:
        /* <DEDUP_REMOVED lines=18> */
.L_x_10717:
[----:B------:R-:W-:Y:S05]  /*9ba0*/  BSYNC.RECONVERGENT B1 ;  /* 0x0000000000017941 */ /* 0x000fea0003800200 */
.L_x_10716:
        /* <DEDUP_REMOVED lines=16> */
.L_x_10559:
[----:B------:R-:W-:Y:S05]  /*9cb0*/  BSYNC.RECONVERGENT B0 ;  /* 0x0000000000007941 */ /* 0x000fea0003800200 */
.L_x_10508:
[----:B------:R-:W-:Y:S05]  /*9cc0*/  @P1 EXIT ;  /* 0x000000000000194d */ /* 0x000fea0003800000 */
[----:B0-2---:R-:W0:Y:S01]  /*9cd0*/  LDC.64 R2, c[0x0][0x398] ;  /* 0x0000e600ff027b82 */ /* 0x005e220000000a00 */
[----:B-1----:R-:W-:-:S04]  /*9ce0*/  LOP3.LUT R7, R7, R6, RZ, 0x3c, !PT ;  /* 0x0000000607077212 */ /* 0x002fc800078e3cff */
[----:B------:R-:W-:-:S04]  /*9cf0*/  LOP3.LUT R6, R7, R6, RZ, 0x3c, !PT ;  /* 0x0000000607067212 */ /* 0x000fc800078e3cff */
[----:B------:R-:W-:Y:S01]  /*9d00*/  LOP3.LUT R7, R7, R6, RZ, 0x3c, !PT ;  /* 0x0000000607077212 */ /* 0x000fe200078e3cff */
[----:B0-----:R-:W-:-:S05]  /*9d10*/  IMAD.WIDE.U32 R2, R0, 0x20, R2 ;  /* 0x0000002000027825 */ /* 0x001fca00078e0002 */
[----:B------:R-:W-:Y:S04]  /*9d20*/  STG.E.64 desc[UR10][R2.64+0x8], R6 ;  /* 0x0000080602007986 */ /* 0x000fe8000c101b0a */
[----:B------:R-:W-:Y:S04]  /*9d30*/  STG.E.64 desc[UR10][R2.64+0x18], R10 ;  /* 0x0000180a02007986 */ /* 0x000fe8000c101b0a */
[----:B------:R-:W-:Y:S04]  /*9d40*/  STG.E desc[UR10][R2.64], R5 ;  /* 0x0000000502007986 */ /* 0x000fe8000c10190a */
[----:B------:R-:W-:Y:S01]  /*9d50*/  STG.E desc[UR10][R2.64+0x10], R8 ;  /* 0x0000100802007986 */ /* 0x000fe2000c10190a */
[----:B------:R-:W-:Y:S05]  /*9d60*/  EXIT ;  /* 0x000000000000794d */ /* 0x000fea0003800000 */
.L_x_10718:
        /* <DEDUP_REMOVED lines=9> */
.L_x_14443:


//--------------------- .text._ZN6thrust24THRUST_300001_SM_1000_NS8cuda_cub4core6detail13_kernel_agentINS1_8__reduce11ReduceAgentINS0_18transform_iteratorINS1_9__extrema12arg_minmax_fIil17compare_key_valueE15duplicate_tupleENS0_12zip_iteratorIN4cuda3std3__45tupleIJNS0_6detail15normal_iteratorINS0_10device_ptrIiEEEENS0_17counting_iteratorIlNS0_11use_defaultESO_SO_EEEEEEENSH_IJNSH_IJilEEESS_EEEST_EEPST_ST_lSB_EEJSU_SV_lSB_EEEvDpT0_ --------------------------
	.section	.text._ZN6thrust24THRUST_300001_SM_1000_NS8cuda_cub4core6detail13_kernel_agentINS1_8__reduce11ReduceAgentINS0_18transform_iteratorINS1_9__extrema12arg_minmax_fIil17compare_key_valueE15duplicate_tupleENS0_12zip_iteratorIN4cuda3std3__45tupleIJNS0_6detail15normal_iteratorINS0_10device_ptrIiEEEENS0_17counting_iteratorIlNS0_11use_defaultESO_SO_EEEEEEENSH_IJNSH_IJilEEESS_EEEST_EEPST_ST_lSB_EEJSU_SV_lSB_EEEvDpT0_,"ax",@progbits
	.align	128
        .global         _ZN6thrust24THRUST_300001_SM_1000_NS8cuda_cub4core6detail13_kernel_agentINS1_8__reduce11ReduceAgentINS0_18transform_iteratorINS1_9__extrema12arg_minmax_fIil17compare_key_valueE15duplicate_tupleENS0_12zip_iteratorIN4cuda3std3__45tupleIJNS0_6detail15normal_iteratorINS0_10device_ptrIiEEEENS0_17counting_iteratorIlNS0_11use_defaultESO_SO_EEEEEEENSH_IJNSH_IJilEEESS_EEEST_EEPST_ST_lSB_EEJSU_SV_lSB_EEEvDpT0_
        .type           _ZN6thrust24THRUST_300001_SM_1000_NS8cuda_cub4core6detail13_kernel_agentINS1_8__reduce11ReduceAgentINS0_18transform_iteratorINS1_9__extrema12arg_minmax_fIil17compare_key_valueE15duplicate_tupleENS0_12zip_iteratorIN4cuda3std3__45tupleIJNS0_6detail15normal_iteratorINS0_10device_ptrIiEEEENS0_17counting_iteratorIlNS0_11use_defaultESO_SO_EEEEEEENSH_IJNSH_IJilEEESS_EEEST_EEPST_ST_lSB_EEJSU_SV_lSB_EEEvDpT0_,@function
        .size           _ZN6thrust24THRUST_300001_SM_1000_NS8cuda_cub4core6detail13_kernel_agentINS1_8__reduce11ReduceAgentINS0_18transform_iteratorINS1_9__extrema12arg_minmax_fIil17compare_key_valueE15duplicate_tupleENS0_12zip_iteratorIN4cuda3std3__45tupleIJNS0_6detail15normal_iteratorINS0_10device_ptrIiEEEENS0_17counting_iteratorIlNS0_11use_defaultESO_SO_EEEEEEENSH_IJNSH_IJilEEESS_EEEST_EEPST_ST_lSB_EEJSU_SV_lSB_EEEvDpT0_,(.L_x_14444 - _ZN6thrust24THRUST_300001_SM_1000_NS8cuda_cub4core6detail13_kernel_agentINS1_8__reduce11ReduceAgentINS0_18transform_iteratorINS1_9__extrema12arg_minmax_fIil17compare_key_valueE15duplicate_tupleENS0_12zip_iteratorIN4cuda3std3__45tupleIJNS0_6detail15normal_iteratorINS0_10device_ptrIiEEEENS0_17counting_iteratorIlNS0_11use_defaultESO_SO_EEEEEEENSH_IJNSH_IJilEEESS_EEEST_EEPST_ST_lSB_EEJSU_SV_lSB_EEEvDpT0_)
        .other          _ZN6thrust24THRUST_300001_SM_1000_NS8cuda_cub4core6detail13_kernel_agentINS1_8__reduce11ReduceAgentINS0_18transform_iteratorINS1_9__extrema12arg_minmax_fIil17compare_key_valueE15duplicate_tupleENS0_12zip_iteratorIN4cuda3std3__45tupleIJNS0_6detail15normal_iteratorINS0_10device_ptrIiEEEENS0_17counting_iteratorIlNS0_11use_defaultESO_SO_EEEEEEENSH_IJNSH_IJilEEESS_EEEST_EEPST_ST_lSB_EEJSU_SV_lSB_EEEvDpT0_,@"STO_CUDA_ENTRY STV_DEFAULT"
_ZN6thrust24THRUST_300001_SM_1000_NS8cuda_cub4core6detail13_kernel_agentINS1_8__reduce11ReduceAgentINS0_18transform_iteratorINS1_9__extrema12arg_minmax_fIil17compare_key_valueE15duplicate_tupleENS0_12zip_iteratorIN4cuda3std3__45tupleIJNS0_6detail15normal_iteratorINS0_10device_ptrIiEEEENS0_17counting_iteratorIlNS0_11use_defaultESO_SO_EEEEEEENSH_IJNSH_IJilEEESS_EEEST_EEPST_ST_lSB_EEJSU_SV_lSB_EEEvDpT0_:
.text._ZN6thrust24THRUST_300001_SM_1000_NS8cuda_cub4core6detail13_kernel_agentINS1_8__reduce11ReduceAgentINS0_18transform_iteratorINS1_9__extrema12arg_minmax_fIil17compare_key_valueE15duplicate_tupleENS0_12zip_iteratorIN4cuda3std3__45tupleIJNS0_6detail15normal_iteratorINS0_10device_ptrIiEEEENS0_17counting_iteratorIlNS0_11use_defaultESO_SO_EEEEEEENSH_IJNSH_IJilEEESS_EEEST_EEPST_ST_lSB_EEJSU_SV_lSB_EEEvDpT0_:
[----:B------:R-:W-:Y:S01]  /*0000*/  LDC R1, c[0x0][0x37c] ;  /* 0x0000df00ff017b82 */ /* 0x000fe20000000800 */
[----:B------:R-:W0:Y:S02]  /*0010*/  LDCU.64 UR4, c[0x0][0x3a0] ;  /* 0x00007400ff0477ac */ /* 0x000e240008000a00 */
[----:B0-----:R-:W-:-:S04]  /*0020*/  ISETP.NE.U32.AND P0, PT, RZ, UR4, PT ;  /* 0x00000004ff007c0c */ /* 0x001fc8000bf05070 */
[----:B------:R-:W-:-:S13]  /*0030*/  ISETP.NE.AND.EX P0, PT, RZ, UR5, PT, P0 ;  /* 0x00000005ff007c0c */ /* 0x000fda000bf05300 */
[----:B------:R-:W-:Y:S05]  /*0040*/  @!P0 EXIT ;  /* 0x000000000000894d */ /* 0x000fea0003800000 */
[----:B------:R-:W-:Y:S01]  /*0050*/  UISETP.GT.U32.AND UP0, UPT, UR4, 0x1ff, UPT ;  /* 0x000001ff0400788c */ /* 0x000fe2000bf04070 */
[----:B------:R-:W-:Y:S01]  /*0060*/  BSSY.RECONVERGENT B0, `(.L_x_10719) ;  /* 0x0000987000007945 */ /* 0x000fe20003800200 */
[----:B------:R-:W0:Y:S02]  /*0070*/  LDCU.64 UR6, c[0x0][0x358] ;  /* 0x00006b00ff0677ac */ /* 0x000e240008000a00 */
[----:B------:R-:W-:-:S09]  /*0080*/  UISETP.GT.AND.EX UP0, UPT, UR5, URZ, UPT, UP0 ;  /* 0x000000ff0500728c */ /* 0x000fd2000bf04300 */
[----:B------:R-:W-:Y:S05]  /*0090*/  BRA.U UP0, `(.L_x_10720) ;  /* 0x0000005d00987547 */ /* 0x000fea000b800000 */
[----:B------:R-:W1:Y:S01]  /*00a0*/  S2R R7, SR_TID.X ;  /* 0x0000000000077919 */ /* 0x000e620000002100 */
[----:B------:R-:W-:Y:S01]  /*00b0*/  IMAD.MOV.U32 R10, RZ, RZ, RZ ;  /* 0x000000ffff0a7224 */ /* 0x000fe200078e00ff */
[----:B------:R-:W2:Y:S01]  /*00c0*/  LDCU UR5, c[0x0][0x3a0] ;  /* 0x00007400ff0577ac */ /* 0x000ea20008000800 */
[----:B-1----:R-:W-:-:S13]  /*00d0*/  ISETP.GE.AND P0, PT, R7, UR4, PT ;  /* 0x0000000407007c0c */ /* 0x002fda000bf06270 */
[----:B------:R-:W1:Y:S08]  /*00e0*/  @!P0 LDC.64 R2, c[0x0][0x380] ;  /* 0x0000e000ff028b82 */ /* 0x000e700000000a00 */
[----:B------:R-:W3:Y:S01]  /*00f0*/  @!P0 LDC.64 R4, c[0x0][0x388] ;  /* 0x0000e200ff048b82 */ /* 0x000ee20000000a00 */
[----:B-1----:R-:W-:-:S05]  /*0100*/  @!P0 IMAD.WIDE.U32 R2, R7, 0x4, R2 ;  /* 0x0000000407028825 */ /* 0x002fca00078e0002 */
[----:B0-----:R-:W4:Y:S01]  /*0110*/  @!P0 LDG.E R10, desc[UR6][R2.64] ;  /* 0x00000006020a8981 */ /* 0x001f22000c1e1900 */
[----:B------:R-:W-:Y:S01]  /*0120*/  IMAD.MOV.U32 R8, RZ, RZ, R7 ;  /* 0x000000ffff087224 */ /* 0x000fe200078e0007 */
[----:B------:R-:W-:Y:S01]  /*0130*/  BSSY.RECONVERGENT B2, `(.L_x_10721) ;  /* 0x00000fd000027945 */ /* 0x000fe20003800200 */
[C---:B------:R-:W-:Y:S02]  /*0140*/  @!P0 VIADD R8, R7.reuse, 0x100 ;  /* 0x0000010007088836 */ /* 0x040fe40000000000 */
[----:B------:R-:W-:Y:S01]  /*0150*/  IMAD.MOV.U32 R6, RZ, RZ, RZ ;  /* 0x000000ffff067224 */ /* 0x000fe200078e00ff */
[----:B---3--:R-:W-:Y:S01]  /*0160*/  @!P0 IADD3 R6, P2, PT, R7, R4, RZ ;  /* 0x0000000407068210 */ /* 0x008fe20007f5e0ff */
[----:B------:R-:W-:Y:S01]  /*0170*/  IMAD.MOV.U32 R0, RZ, RZ, RZ ;  /* 0x000000ffff007224 */ /* 0x000fe200078e00ff */
[----:B------:R-:W-:-:S03]  /*0180*/  ISETP.GE.AND P1, PT, R8, UR4, PT ;  /* 0x0000000408007c0c */ /* 0x000fc6000bf26270 */
[----:B------:R-:W-:Y:S02]  /*0190*/  @!P0 IMAD.X R0, RZ, RZ, R5, P2 ;  /* 0x000000ffff008224 */ /* 0x000fe400010e0605 */
[----:B------:R-:W-:Y:S02]  /*01a0*/  IMAD.MOV.U32 R13, RZ, RZ, R6 ;  /* 0x000000ffff0d7224 */ /* 0x000fe400078e0006 */
[----:B------:R-:W-:Y:S02]  /*01b0*/  IMAD.MOV.U32 R11, RZ, RZ, R0 ;  /* 0x000000ffff0b7224 */ /* 0x000fe400078e0000 */
[----:B----4-:R-:W-:-:S04]  /*01c0*/  IMAD.MOV.U32 R12, RZ, RZ, R10 ;  /* 0x000000ffff0c7224 */ /* 0x010fc800078e000a */
[----:B--2---:R-:W-:Y:S05]  /*01d0*/  @P1 BRA `(.L_x_10722) ;  /* 0x0000000c00c81947 */ /* 0x004fea0003800000 */
[----:B------:R-:W-:Y:S01]  /*01e0*/  LOP3.LUT R4, RZ, R8, RZ, 0x33, !PT ;  /* 0x00000008ff047212 */ /* 0x000fe200078e33ff */
[----:B------:R-:W-:Y:S01]  /*01f0*/  BSSY.RECONVERGENT B1, `(.L_x_10723) ;  /* 0x0000047000017945 */ /* 0x000fe20003800200 */
[----:B------:R-:W-:Y:S02]  /*0200*/  IMAD.MOV.U32 R12, RZ, RZ, R10 ;  /* 0x000000ffff0c7224 */ /* 0x000fe400078e000a */
[----:B------:R-:W-:Y:S02]  /*0210*/  IMAD.MOV.U32 R13, RZ, RZ, R6 ;  /* 0x000000ffff0d7224 */ /* 0x000fe400078e0006 */
[----:B------:R-:W-:Y:S02]  /*0220*/  VIADD R4, R4, UR4 ;  /* 0x0000000404047c36 */ /* 0x000fe40008000000 */
[----:B------:R-:W-:-:S03]  /*0230*/  IMAD.MOV.U32 R11, RZ, RZ, R0 ;  /* 0x000000ffff0b7224 */ /* 0x000fc600078e0000 */
[----:B------:R-:W-:-:S04]  /*0240*/  LOP3.LUT R2, R4, 0x300, RZ, 0xc0, !PT ;  /* 0x0000030004027812 */ /* 0x000fc800078ec0ff */
[----:B------:R-:W-:-:S13]  /*0250*/  ISETP.NE.AND P0, PT, R2, 0x300, PT ;  /* 0x000003000200780c */ /* 0x000fda0003f05270 */
[----:B------:R-:W-:Y:S05]  /*0260*/  @!P0 BRA `(.L_x_10724) ;  /* 0x0000000000fc8947 */ /* 0x000fea0003800000 */
[----:B------:R-:W0:Y:S01]  /*0270*/  LDC.64 R2, c[0x0][0x380] ;  /* 0x0000e000ff027b82 */ /* 0x000e220000000a00 */
[----:B------:R-:W1:Y:S01]  /*0280*/  LDCU.64 UR8, c[0x0][0x388] ;  /* 0x00007100ff0877ac */ /* 0x000e620008000a00 */
[----:B------:R-:W-:Y:S01]  /*0290*/  LEA.HI R5, R4, 0x1, RZ, 0x18 ;  /* 0x0000000104057811 */ /* 0x000fe200078fc0ff */
[----:B------:R-:W-:Y:S02]  /*02a0*/  IMAD.MOV.U32 R12, RZ, RZ, R10 ;  /* 0x000000ffff0c7224 */ /* 0x000fe400078e000a */
[----:B------:R-:W-:Y:S01]  /*02b0*/  IMAD.MOV.U32 R13, RZ, RZ, R6 ;  /* 0x000000ffff0d7224 */ /* 0x000fe200078e0006 */
[----:B------:R-:W-:Y:S01]  /*02c0*/  LOP3.LUT R5, R5, 0x3, RZ, 0xc0, !PT ;  /* 0x0000000305057812 */ /* 0x000fe200078ec0ff */
[----:B------:R-:W-:-:S04]  /*02d0*/  IMAD.MOV.U32 R11, RZ, RZ, R0 ;  /* 0x000000ffff0b7224 */ /* 0x000fc800078e0000 */
[----:B------:R-:W-:Y:S01]  /*02e0*/  IMAD.MOV R5, RZ, RZ, -R5 ;  /* 0x000000ffff057224 */ /* 0x000fe200078e0a05 */
[C---:B-1----:R-:W-:Y:S01]  /*02f0*/  IADD3 R15, P0, PT, R8.reuse, UR8, RZ ;  /* 0x00000008080f7c10 */ /* 0x042fe2000ff1e0ff */
[----:B0-----:R-:W-:-:S04]  /*0300*/  IMAD.WIDE.U32 R2, R8, 0x4, R2 ;  /* 0x0000000408027825 */ /* 0x001fc800078e0002 */
[----:B------:R-:W-:Y:S02]  /*0310*/  IMAD.MOV.U32 R9, RZ, RZ, R2 ;  /* 0x000000ffff097224 */ /* 0x000fe400078e0002 */
[----:B------:R-:W-:Y:S02]  /*0320*/  IMAD.MOV.U32 R14, RZ, RZ, R3 ;  /* 0x000000ffff0e7224 */ /* 0x000fe400078e0003 */
[----:B------:R-:W-:-:S07]  /*0330*/  IMAD.X R16, RZ, RZ, UR9, P0 ;  /* 0x00000009ff107e24 */ /* 0x000fce00080e06ff */
.L_x_10729:
[----:B------:R-:W-:Y:S02]  /*0340*/  IMAD.MOV.U32 R2, RZ, RZ, R9 ;  /* 0x000000ffff027224 */ /* 0x000fe400078e0009 */
        /* <DEDUP_REMOVED lines=26> */
.L_x_10726:
[----:B------:R-:W-:Y:S05]  /*04f0*/  BSYNC.RECONVERGENT B3 ;  /* 0x0000000000037941 */ /* 0x000fea0003800200 */
.L_x_10725:
        /* <DEDUP_REMOVED lines=15> */
.L_x_10728:
[----:B------:R-:W-:Y:S05]  /*05f0*/  BSYNC.RECONVERGENT B3 ;  /* 0x0000000000037941 */ /* 0x000fea0003800200 */
.L_x_10727:
[----:B------:R-:W-:Y:S01]  /*0600*/  IADD3 R15, P0, PT, R15, 0x100, RZ ;  /* 0x000001000f0f7810 */ /* 0x000fe20007f1e0ff */
[----:B------:R-:W-:Y:S01]  /*0610*/  VIADD R8, R8, 0x100 ;  /* 0x0000010008087836 */ /* 0x000fe20000000000 */
[----:B------:R-:W-:-:S03]  /*0620*/  IADD3 R9, P1, PT, R9, 0x400, RZ ;  /* 0x0000040009097810 */ /* 0x000fc60007f3e0ff */
[----:B------:R-:W-:Y:S02]  /*0630*/  IMAD.X R16, RZ, RZ, R16, P0 ;  /* 0x000000ffff107224 */ /* 0x000fe400000e0610 */
[----:B------:R-:W-:Y:S01]  /*0640*/  IMAD.X R14, RZ, RZ, R14, P1 ;  /* 0x000000ffff0e7224 */ /* 0x000fe200008e060e */
[----:B------:R-:W-:Y:S07]  /*0650*/  @P2 BRA `(.L_x_10729) ;  /* 0xfffffffc00382947 */ /* 0x000fee000383ffff */
.L_x_10724:
[----:B------:R-:W-:Y:S05]  /*0660*/  BSYNC.RECONVERGENT B1 ;  /* 0x0000000000017941 */ /* 0x000fea0003800200 */
.L_x_10723:
[----:B------:R-:W-:-:S13]  /*0670*/  ISETP.GE.U32.AND P0, PT, R4, 0x300, PT ;  /* 0x000003000400780c */ /* 0x000fda0003f06070 */
[----:B------:R-:W-:Y:S05]  /*0680*/  @!P0 BRA `(.L_x_10722) ;  /* 0x00000008009c8947 */ /* 0x000fea0003800000 */
[----:B------:R-:W0:Y:S01]  /*0690*/  LDC.64 R2, c[0x0][0x380] ;  /* 0x0000e000ff027b82 */ /* 0x000e220000000a00 */
[----:B------:R-:W-:-:S07]  /*06a0*/  VIADD R9, R8, 0x200 ;  /* 0x0000020008097836 */ /* 0x000fce0000000000 */
[----:B------:R-:W1:Y:S02]  /*06b0*/  LDC.64 R4, c[0x0][0x388] ;  /* 0x0000e200ff047b82 */ /* 0x000e640000000a00 */
.L_x_10746:
[----:B------:R-:W-:-:S04]  /*06c0*/  VIADD R21, R9, 0xfffffe00 ;  /* 0xfffffe0009157836 */ /* 0x000fc80000000000 */
[----:B0-----:R-:W-:-:S05]  /*06d0*/  IMAD.WIDE R16, R21, 0x4, R2 ;  /* 0x0000000415107825 */ /* 0x001fca00078e0202 */
[----:B------:R-:W2:Y:S04]  /*06e0*/  LDG.E R23, desc[UR6][R16.64] ;  /* 0x0000000610177981 */ /* 0x000ea8000c1e1900 */
[----:B------:R0:W5:Y:S04]  /*06f0*/  LDG.E R15, desc[UR6][R16.64+0x400] ;  /* 0x00040006100f7981 */ /* 0x000168000c1e1900 */
[----:B------:R0:W5:Y:S04]  /*0700*/  LDG.E R8, desc[UR6][R16.64+0x800] ;  /* 0x0008000610087981 */ /* 0x000168000c1e1900 */
[----:B------:R0:W5:Y:S01]  /*0710*/  LDG.E R14, desc[UR6][R16.64+0xc00] ;  /* 0x000c0006100e7981 */ /* 0x000162000c1e1900 */
[----:B-1----:R-:W-:Y:S01]  /*0720*/  IADD3 R22, P1, PT, R21, R4, RZ ;  /* 0x0000000415167210 */ /* 0x002fe20007f3e0ff */
[----:B------:R-:W-:Y:S01]  /*0730*/  BSSY.RECONVERGENT B1, `(.L_x_10730) ;  /* 0x0000013000017945 */ /* 0x000fe20003800200 */
[----:B------:R-:W-:-:S02]  /*0740*/  IMAD.MOV.U32 R20, RZ, RZ, R13 ;  /* 0x000000ffff147224 */ /* 0x000fc400078e000d */
[----:B------:R-:W-:Y:S01]  /*0750*/  IMAD.MOV.U32 R19, RZ, RZ, R11 ;  /* 0x000000ffff137224 */ /* 0x000fe200078e000b */
[----:B------:R-:W-:Y:S01]  /*0760*/  LEA.HI.X.SX32 R21, R21, R5, 0x1, P1 ;  /* 0x0000000515157211 */ /* 0x000fe200008f0eff */
[----:B------:R-:W-:Y:S01]  /*0770*/  IMAD.MOV.U32 R18, RZ, RZ, R12 ;  /* 0x000000ffff127224 */ /* 0x000fe200078e000c */
        /* <DEDUP_REMOVED lines=14> */
.L_x_10731:
[----:B------:R-:W-:Y:S05]  /*0860*/  BSYNC.RECONVERGENT B1 ;  /* 0x0000000000017941 */ /* 0x000fea0003800200 */
.L_x_10730:
        /* <DEDUP_REMOVED lines=17> */
.L_x_10733:
[----:B------:R-:W-:Y:S05]  /*0980*/  BSYNC.RECONVERGENT B1 ;  /* 0x0000000000017941 */ /* 0x000fea0003800200 */
.L_x_10732:
[----:B-----5:R-:W-:Y:S01]  /*0990*/  ISETP.GE.AND P0, PT, R18, R15, PT ;  /* 0x0000000f1200720c */ /* 0x020fe20003f06270 */
[----:B------:R-:W-:Y:S01]  /*09a0*/  BSSY.RECONVERGENT B1, `(.L_x_10734) ;  /* 0x0000012000017945 */ /* 0x000fe20003800200 */
[C---:B------:R-:W-:Y:S01]  /*09b0*/  IADD3 R6, P1, PT, R16.reuse, R4, RZ ;  /* 0x0000000410067210 */ /* 0x040fe20007f3e0ff */
[----:B------:R-:W-:Y:S02]  /*09c0*/  IMAD.MOV.U32 R0, RZ, RZ, R20 ;  /* 0x000000ffff007224 */ /* 0x000fe400078e0014 */
[----:B------:R-:W-:Y:S01]  /*09d0*/  IMAD.MOV.U32 R17, RZ, RZ, R18 ;  /* 0x000000ffff117224 */ /* 0x000fe200078e0012 */
[----:B------:R-:W-:Y:S01]  /*09e0*/  LEA.HI.X.SX32 R10, R16, R5, 0x1, P1 ;  /* 0x00000005100a7211 */ /* 0x000fe200008f0eff */
        /* <DEDUP_REMOVED lines=13> */
.L_x_10735:
[----:B------:R-:W-:Y:S05]  /*0ac0*/  BSYNC.RECONVERGENT B1 ;  /* 0x0000000000017941 */ /* 0x000fea0003800200 */
.L_x_10734:
        /* <DEDUP_REMOVED lines=17> */
.L_x_10737:
[----:B------:R-:W-:Y:S05]  /*0be0*/  BSYNC.RECONVERGENT B1 ;  /* 0x0000000000017941 */ /* 0x000fea0003800200 */
.L_x_10736:
[----:B------:R-:W-:Y:S01]  /*0bf0*/  ISETP.GE.AND P0, PT, R17, R8, PT ;  /* 0x000000081100720c */ /* 0x000fe20003f06270 */
        /* <DEDUP_REMOVED lines=18> */
.L_x_10739:
[----:B------:R-:W-:Y:S05]  /*0d20*/  BSYNC.RECONVERGENT B1 ;  /* 0x0000000000017941 */ /* 0x000fea0003800200 */
.L_x_10738:
        /* <DEDUP_REMOVED lines=18> */
.L_x_10741:
[----:B------:R-:W-:Y:S05]  /*0e50*/  BSYNC.RECONVERGENT B1 ;  /* 0x0000000000017941 */ /* 0x000fea0003800200 */
.L_x_10740:
        /* <DEDUP_REMOVED lines=19> */
.L_x_10743:
[----:B------:R-:W-:Y:S05]  /*0f90*/  BSYNC.RECONVERGENT B1 ;  /* 0x0000000000017941 */ /* 0x000fea0003800200 */
.L_x_10742:
        /* <DEDUP_REMOVED lines=17> */
.L_x_10745:
[----:B------:R-:W-:Y:S05]  /*10b0*/  BSYNC.RECONVERGENT B1 ;  /* 0x0000000000017941 */ /* 0x000fea0003800200 */
.L_x_10744:
[C---:B------:R-:W-:Y:S02]  /*10c0*/  VIADD R8, R9.reuse, 0x200 ;  /* 0x0000020009087836 */ /* 0x040fe40000000000 */
[----:B------:R-:W-:-:S03]  /*10d0*/  VIADD R9, R9, 0x400 ;  /* 0x0000040009097836 */ /* 0x000fc60000000000 */
[----:B------:R-:W-:-:S13]  /*10e0*/  ISETP.GE.AND P0, PT, R8, UR5, PT ;  /* 0x0000000508007c0c */ /* 0x000fda000bf06270 */
[----:B------:R-:W-:Y:S05]  /*10f0*/  @!P0 BRA `(.L_x_10746) ;  /* 0xfffffff400708947 */ /* 0x000fea000383ffff */
.L_x_10722:
[----:B------:R-:W-:Y:S05]  /*1100*/  BSYNC.RECONVERGENT B2 ;  /* 0x0000000000027941 */ /* 0x000fea0003800200 */
.L_x_10721:
[----:B------:R-:W0:Y:S02]  /*1110*/  LDCU UR8, c[0x0][0x3a0] ;  /* 0x00007400ff0877ac */ /* 0x000e240008000800 */
[----:B0-----:R-:W-:-:S09]  /*1120*/  UISETP.GE.AND UP0, UPT, UR8, 0x100, UPT ;  /* 0x000001000800788c */ /* 0x001fd2000bf06270 */
[----:B------:R-:W-:Y:S05]  /*1130*/  BRA.U !UP0, `(.L_x_10747) ;  /* 0x0000002108f07547 */ /* 0x000fea000b800000 */
        /* <DEDUP_REMOVED lines=35> */
.L_x_10751:
[----:B------:R-:W-:Y:S05]  /*1370*/  BSYNC.RECONVERGENT B2 ;  /* 0x0000000000027941 */ /* 0x000fea0003800200 */
.L_x_10750:
        /* <DEDUP_REMOVED lines=14> */
.L_x_10749:
[----:B------:R-:W-:Y:S05]  /*1460*/  BSYNC.RECONVERGENT B1 ;  /* 0x0000000000017941 */ /* 0x000fea0003800200 */
.L_x_10748:
        /* <DEDUP_REMOVED lines=21> */
[----:B-1----:R-:W-:Y:S02]  /*15c0*/  IMAD.MOV.U32 R12, RZ, RZ, R18 ;  /* 0x000000ffff0c7224 */ /* 0x002fe400078e0012 */
        /* <DEDUP_REMOVED lines=9> */
.L_x_10755:
[----:B------:R-:W-:Y:S05]  /*1660*/  BSYNC.RECONVERGENT B2 ;  /* 0x0000000000027941 */ /* 0x000fea0003800200 */
.L_x_10754:
        /* <DEDUP_REMOVED lines=23> */
.L_x_10753:
[----:B------:R-:W-:Y:S05]  /*17e0*/  BSYNC.RECONVERGENT B1 ;  /* 0x0000000000017941 */ /* 0x000fea0003800200 */
.L_x_10752:
        /* <DEDUP_REMOVED lines=31> */
.L_x_10759:
[----:B------:R-:W-:Y:S05]  /*19e0*/  BSYNC.RECONVERGENT B2 ;  /* 0x0000000000027941 */ /* 0x000fea0003800200 */
.L_x_10758:
        /* <DEDUP_REMOVED lines=23> */
.L_x_10757:
[----:B------:R-:W-:Y:S05]  /*1b60*/  BSYNC.RECONVERGENT B1 ;  /* 0x0000000000017941 */ /* 0x000fea0003800200 */
.L_x_10756:
        /* <DEDUP_REMOVED lines=31> */
.L_x_10763:
[----:B------:R-:W-:Y:S05]  /*1d60*/  BSYNC.RECONVERGENT B2 ;  /* 0x0000000000027941 */ /* 0x000fea0003800200 */
.L_x_10762:
        /* <DEDUP_REMOVED lines=23> */
.L_x_10761:
[----:B------:R-:W-:Y:S05]  /*1ee0*/  BSYNC.RECONVERGENT B1 ;  /* 0x0000000000017941 */ /* 0x000fea0003800200 */
.L_x_10760:
        /* <DEDUP_REMOVED lines=31> */
.L_x_10767:
[----:B------:R-:W-:Y:S05]  /*20e0*/  BSYNC.RECONVERGENT B2 ;  /* 0x0000000000027941 */ /* 0x000fea0003800200 */
.L_x_10766:
        /* <DEDUP_REMOVED lines=23> */
.L_x_10765:
[----:B------:R-:W-:Y:S05]  /*2260*/  BSYNC.RECONVERGENT B1 ;  /* 0x0000000000017941 */ /* 0x000fea0003800200 */
.L_x_10764:
[----:B------:R-:W-:Y:S01]  /*2270*/  ISETP.NE.AND P0, PT, R14, RZ, PT ;  /* 0x000000ff0e00720c */ /* 0x000fe20003f05270 */
[----:B------:R-:W-:-:S12]  /*2280*/  BSSY.RECONVERGENT B1, `(.L_x_10768) ;  /* 0x000000d000017945 */ /* 0x000fd80003800200 */
[----:B------:R-:W-:Y:S05]  /*2290*/  @P0 BRA `(.L_x_10769) ;  /* 0x00000000002c0947 */ /* 0x000fea0003800000 */
[----:B0-----:R-:W0:Y:S01]  /*22a0*/  S2R R11, SR_CgaCtaId ;  /* 0x00000000000b7919 */ /* 0x001e220000008800 */
[----:B------:R-:W-:Y:S01]  /*22b0*/  MOV R6, 0x400 ;  /* 0x0000040000067802 */ /* 0x000fe20000000f00 */
[----:B------:R-:W-:Y:S01]  /*22c0*/  IMAD.MOV.U32 R10, RZ, RZ, R9 ;  /* 0x000000ffff0a7224 */ /* 0x000fe200078e0009 */
        /* <DEDUP_REMOVED lines=8> */
.L_x_10769:
[----:B------:R-:W-:Y:S05]  /*2350*/  BSYNC.RECONVERGENT B1 ;  /* 0x0000000000017941 */ /* 0x000fea0003800200 */
.L_x_10768:
[----:B------:R-:W-:Y:S01]  /*2360*/  BAR.SYNC.DEFER_BLOCKING 0x0 ;  /* 0x0000000000007b1d */ /* 0x000fe20000010000 */
[----:B------:R-:W-:-:S13]  /*2370*/  ISETP.NE.AND P2, PT, R7, RZ, PT ;  /* 0x000000ff0700720c */ /* 0x000fda0003f45270 */
[----:B------:R-:W-:Y:S05]  /*2380*/  @P2 BRA `(.L_x_10770) ;  /* 0x0000007400502947 */ /* 0x000fea0003800000 */
[----:B------:R-:W5:Y:S01]  /*2390*/  S2R R7, SR_CgaCtaId ;  /* 0x0000000000077919 */ /* 0x000f620000008800 */
[----:B------:R-:W-:Y:S01]  /*23a0*/  MOV R4, 0x400 ;  /* 0x0000040000047802 */ /* 0x000fe20000000f00 */
[----:B------:R-:W-:Y:S01]  /*23b0*/  BSSY.RECONVERGENT B1, `(.L_x_10771) ;  /* 0x0000016000017945 */ /* 0x000fe20003800200 */
[----:B-1----:R-:W-:Y:S02]  /*23c0*/  IMAD.MOV.U32 R18, RZ, RZ, R5 ;  /* 0x000000ffff127224 */ /* 0x002fe400078e0005 */
[----:B----4-:R-:W-:Y:S02]  /*23d0*/  IMAD.MOV.U32 R17, RZ, RZ, R9 ;  /* 0x000000ffff117224 */ /* 0x010fe400078e0009 */
[----:B--2---:R-:W-:Y:S01]  /*23e0*/  IMAD.MOV.U32 R16, RZ, RZ, R8 ;  /* 0x000000ffff107224 */ /* 0x004fe200078e0008 */
[----:B-----5:R-:W-:-:S05]  /*23f0*/  LEA R4, R7, R4, 0x18 ;  /* 0x0000000407047211 */ /* 0x020fca00078ec0ff */
[----:B0-----:R-:W0:Y:S04]  /*2400*/  LDS R6, [R4+0x28] ;  /* 0x0000280004067984 */ /* 0x001e280000000800 */
        /* <DEDUP_REMOVED lines=16> */
.L_x_10772:
[----:B------:R-:W-:Y:S05]  /*2510*/  BSYNC.RECONVERGENT B1 ;  /* 0x0000000000017941 */ /* 0x000fea0003800200 */
.L_x_10771:
[----:B---3--:R-:W0:Y:S01]  /*2520*/  LDS.64 R14, [R4+0x40] ;  /* 0x00004000040e7984 */ /* 0x008e220000000a00 */
        /* <DEDUP_REMOVED lines=8> */
[----:B------:R0:W1:Y:S04]  /*25b0*/  LDS R5, [R4+0xa8] ;  /* 0x0000a80004057984 */ /* 0x0000680000000800 */
        /* <DEDUP_REMOVED lines=18> */
.L_x_10774:
[----:B------:R-:W-:Y:S05]  /*26e0*/  BSYNC.RECONVERGENT B1 ;  /* 0x0000000000017941 */ /* 0x000fea0003800200 */
.L_x_10773:
        /* <DEDUP_REMOVED lines=18> */
.L_x_10776:
[----:B------:R-:W-:Y:S05]  /*2810*/  BSYNC.RECONVERGENT B1 ;  /* 0x0000000000017941 */ /* 0x000fea0003800200 */
.L_x_10775:
        /* <DEDUP_REMOVED lines=17> */
.L_x_10778:
[----:B------:R-:W-:Y:S05]  /*2930*/  BSYNC.RECONVERGENT B1 ;  /* 0x0000000000017941 */ /* 0x000fea0003800200 */
.L_x_10777:
        /* <DEDUP_REMOVED lines=16> */
.L_x_10780:
[----:B------:R-:W-:Y:S05]  /*2a40*/  BSYNC.RECONVERGENT B1 ;  /* 0x0000000000017941 */ /* 0x000fea0003800200 */
.L_x_10779:
        /* <DEDUP_REMOVED lines=17> */
.L_x_10782:
[----:B------:R-:W-:Y:S05]  /*2b60*/  BSYNC.RECONVERGENT B1 ;  /* 0x0000000000017941 */ /* 0x000fea0003800200 */
.L_x_10781:
        /* <DEDUP_REMOVED lines=18> */
.L_x_10784:
[----:B------:R-:W-:Y:S05]  /*2c90*/  BSYNC.RECONVERGENT B1 ;  /* 0x0000000000017941 */ /* 0x000fea0003800200 */
.L_x_10783:
        /* <DEDUP_REMOVED lines=26> */
.L_x_10786:
[----:B------:R-:W-:Y:S05]  /*2e40*/  BSYNC.RECONVERGENT B1 ;  /* 0x0000000000017941 */ /* 0x000fea0003800200 */
.L_x_10785:
        /* <DEDUP_REMOVED lines=16> */
.L_x_10788:
[----:B------:R-:W-:Y:S05]  /*2f50*/  BSYNC.RECONVERGENT B1 ;  /* 0x0000000000017941 */ /* 0x000fea0003800200 */
.L_x_10787:
        /* <DEDUP_REMOVED lines=17> */
.L_x_10790:
[----:B------:R-:W-:Y:S05]  /*3070*/  BSYNC.RECONVERGENT B1 ;  /* 0x0000000000017941 */ /* 0x000fea0003800200 */
.L_x_10789:
        /* <DEDUP_REMOVED lines=16> */
.L_x_10792:
[----:B------:R-:W-:Y:S05]  /*3180*/  BSYNC.RECONVERGENT B1 ;  /* 0x0000000000017941 */ /* 0x000fea0003800200 */
.L_x_10791:
        /* <DEDUP_REMOVED lines=17> */
.L_x_10794:
[----:B------:R-:W-:Y:S05]  /*32a0*/  BSYNC.RECONVERGENT B1 ;  /* 0x0000000000017941 */ /* 0x000fea0003800200 */
.L_x_10793:
        /* <DEDUP_REMOVED lines=18> */
.L_x_10796:
[----:B------:R-:W-:Y:S05]  /*33d0*/  BSYNC.RECONVERGENT B1 ;  /* 0x0000000000017941 */ /* 0x000fea0003800200 */
.L_x_10795:
        /* <DEDUP_REMOVED lines=11> */
[----:B------:R-:W-:Y:S02]  /*3490*/  ISETP.LT.U32.AND P1, PT, R19, R6, PT ;  /* 0x000000061300720c */ /* 0x000fe40003f21070 */
[CC--:B------:R-:W-:Y:S02]  /*34a0*/  ISETP.GE.AND.EX P0, PT, R16.reuse, R7.reuse, PT, P0 ;  /* 0x000000071000720c */ /* 0x0c0fe40003f06300 */
[----:B------:R-:W-:Y:S02]  /*34b0*/  ISETP.LT.AND.EX P1, PT, R16, R7, PT, P1 ;  /* 0x000000071000720c */ /* 0x000fe40003f21310 */
[----:B------:R-:W-:Y:S02]  /*34c0*/  SEL R0, R13, R14, !P0 ;  /* 0x0000000e0d007207 */ /* 0x000fe40004000000 */
[----:B------:R-:W-:-:S02]  /*34d0*/  SEL R2, R19, R6, P1 ;  /* 0x0000000613027207 */ /* 0x000fc40000800000 */
[----:B------:R-:W-:Y:S01]  /*34e0*/  SEL R3, R16, R7, P1 ;  /* 0x0000000710037207 */ /* 0x000fe20000800000 */
[----:B------:R-:W-:Y:S06]  /*34f0*/  BRA `(.L_x_10770) ;  /* 0x0000006000f47947 */ /* 0x000fec0003800000 */
.L_x_10747:
[----:B------:R-:W0:Y:S01]  /*3500*/  S2R R14, SR_LANEID ;  /* 0x00000000000e7919 */ /* 0x000e220000000000 */
[----:B------:R-:W-:Y:S01]  /*3510*/  LOP3.LUT R4, R7, 0x3e0, RZ, 0xc0, !PT ;  /* 0x000003e007047812 */ /* 0x000fe200078ec0ff */
[----:B------:R-:W-:Y:S01]  /*3520*/  BSSY.RECONVERGENT B1, `(.L_x_10797) ;  /* 0x0000036000017945 */ /* 0x000fe20003800200 */
[----:B------:R-:W-:Y:S02]  /*3530*/  IMAD.MOV.U32 R5, RZ, RZ, R12 ;  /* 0x000000ffff057224 */ /* 0x000fe400078e000c */
[----:B------:R-:W-:Y:S01]  /*3540*/  LOP3.LUT R2, RZ, R4, RZ, 0x33, !PT ;  /* 0x00000004ff027212 */ /* 0x000fe200078e33ff */
[----:B------:R-:W-:Y:S02]  /*3550*/  VIADD R3, R4, 0x20 ;  /* 0x0000002004037836 */ /* 0x000fe40000000000 */
[----:B------:R-:W-:Y:S02]  /*3560*/  IMAD.MOV.U32 R9, RZ, RZ, R13 ;  /* 0x000000ffff097224 */ /* 0x000fe400078e000d */
[----:B------:R-:W-:Y:S01]  /*3570*/  VIADD R2, R2, UR8 ;  /* 0x0000000802027c36 */ /* 0x000fe20008000000 */
[----:B------:R-:W-:Y:S01]  /*3580*/  ISETP.GT.AND P0, PT, R3, UR8, PT ;  /* 0x0000000803007c0c */ /* 0x000fe2000bf04270 */
        /* <DEDUP_REMOVED lines=32> */
.L_x_10800:
[----:B------:R-:W-:Y:S05]  /*3790*/  BSYNC.RECONVERGENT B2 ;  /* 0x0000000000027941 */ /* 0x000fea0003800200 */
.L_x_10799:
        /* <DEDUP_REMOVED lines=14> */
.L_x_10798:
[----:B------:R-:W-:Y:S05]  /*3880*/  BSYNC.RECONVERGENT B1 ;  /* 0x0000000000017941 */ /* 0x000fea0003800200 */
.L_x_10797:
        /* <DEDUP_REMOVED lines=8> */
[----:B0-----:R0:W0:Y:S04]  /*3910*/  SHFL.DOWN PT, R21, R8, 0x2, R16 ;  /* 0x0840000008157989 */ /* 0x00102800000e0010 */
[----:B----4-:R4:W0:Y:S04]  /*3920*/  SHFL.DOWN PT, R18, R17, 0x2, R16 ;  /* 0x0840000011127989 */ /* 0x01082800000e0010 */
[----:B------:R4:W0:Y:S04]  /*3930*/  SHFL.DOWN PT, R20, R15, 0x2, R16 ;  /* 0x084000000f147989 */ /* 0x00082800000e0010 */
[----:B------:R4:W0:Y:S01]  /*3940*/  SHFL.DOWN PT, R22, R3, 0x2, R16 ;  /* 0x0840000003167989 */ /* 0x00082200000e0010 */
[----:B------:R-:W-:Y:S05]  /*3950*/  @P0 BRA `(.L_x_10802) ;  /* 0x0000000000ac0947 */ /* 0x000fea0003800000 */
[----:B--2---:R-:W-:Y:S01]  /*3960*/  ISETP.GE.AND P0, PT, R5, R10, PT ;  /* 0x0000000a0500720c */ /* 0x004fe20003f06270 */
[----:B------:R-:W-:Y:S01]  /*3970*/  BSSY.RECONVERGENT B2, `(.L_x_10803) ;  /* 0x0000012000027945 */ /* 0x000fe20003800200 */
[----:B0-----:R-:W-:Y:S01]  /*3980*/  ISETP.GE.AND P2, PT, R17, R18, PT ;  /* 0x000000121100720c */ /* 0x001fe20003f46270 */
[----:B------:R-:W-:Y:S02]  /*3990*/  IMAD.MOV.U32 R0, RZ, RZ, R5 ;  /* 0x000000ffff007224 */ /* 0x000fe400078e0005 */
[----:B---3--:R-:W-:Y:S02]  /*39a0*/  IMAD.MOV.U32 R2, RZ, RZ, R9 ;  /* 0x000000ffff027224 */ /* 0x008fe400078e0009 */
        /* <DEDUP_REMOVED lines=14> */
.L_x_10804:
[----:B------:R-:W-:Y:S05]  /*3a90*/  BSYNC.RECONVERGENT B2 ;  /* 0x0000000000027941 */ /* 0x000fea0003800200 */
.L_x_10803:
        /* <DEDUP_REMOVED lines=23> */
.L_x_10802:
[----:B------:R-:W-:Y:S05]  /*3c10*/  BSYNC.RECONVERGENT B1 ;  /* 0x0000000000017941 */ /* 0x000fea0003800200 */
.L_x_10801:
[----:B----4-:R-:W-:Y:S01]  /*3c20*/  VIADD R3, R14, 0x4 ;  /* 0x000000040e037836 */ /* 0x010fe20000000000 */
[----:B--2---:R2:W4:Y:S01]  /*3c30*/  SHFL.DOWN PT, R10, R5, 0x4, R16 ;  /* 0x08800000050a7989 */ /* 0x00452200000e0010 */
[----:B------:R-:W-:Y:S01]  /*3c40*/  BSSY.RECONVERGENT B1, `(.L_x_10805) ;  /* 0x0000036000017945 */ /* 0x000fe20003800200 */
[----:B------:R-:W-:Y:S02]  /*3c50*/  IMAD.MOV.U32 R17, RZ, RZ, R19 ;  /* 0x000000ffff117224 */ /* 0x000fe400078e0013 */
[----:B------:R-:W-:Y:S01]  /*3c60*/  ISETP.GT.AND P0, PT, R3, R16, PT ;  /* 0x000000100300720c */ /* 0x000fe20003f04270 */
[----:B-1----:R2:W1:Y:S01]  /*3c70*/  SHFL.DOWN PT, R12, R9, 0x4, R16 ;  /* 0x08800000090c7989 */ /* 0x00246200000e0010 */
[----:B------:R-:W-:Y:S02]  /*3c80*/  IMAD.MOV.U32 R15, RZ, RZ, R13 ;  /* 0x000000ffff0f7224 */ /* 0x000fe400078e000d */
[----:B------:R-:W-:Y:S01]  /*3c90*/  IMAD.MOV.U32 R3, RZ, RZ, R11 ;  /* 0x000000ffff037224 */ /* 0x000fe200078e000b */
[----:B0-----:R2:W0:Y:S04]  /*3ca0*/  SHFL.DOWN PT, R21, R8, 0x4, R16 ;  /* 0x0880000008157989 */ /* 0x00142800000e0010 */
[----:B------:R2:W0:Y:S04]  /*3cb0*/  SHFL.DOWN PT, R18, R19, 0x4, R16 ;  /* 0x0880000013127989 */ /* 0x00042800000e0010 */
[----:B------:R2:W0:Y:S04]  /*3cc0*/  SHFL.DOWN PT, R20, R13, 0x4, R16 ;  /* 0x088000000d147989 */ /* 0x00042800000e0010 */
[----:B------:R2:W0:Y:S01]  /*3cd0*/  SHFL.DOWN PT, R22, R11, 0x4, R16 ;  /* 0x088000000b167989 */ /* 0x00042200000e0010 */
[----:B------:R-:W-:Y:S05]  /*3ce0*/  @P0 BRA `(.L_x_10806) ;  /* 0x0000000000ac0947 */ /* 0x000fea0003800000 */
[----:B----4-:R-:W-:Y:S01]  /*3cf0*/  ISETP.GE.AND P0, PT, R5, R10, PT ;  /* 0x0000000a0500720c */ /* 0x010fe20003f06270 */
        /* <DEDUP_REMOVED lines=18> */
.L_x_10808:
[----:B------:R-:W-:Y:S05]  /*3e20*/  BSYNC.RECONVERGENT B2 ;  /* 0x0000000000027941 */ /* 0x000fea0003800200 */
.L_x_10807:
        /* <DEDUP_REMOVED lines=23> */
.L_x_10806:
[----:B------:R-:W-:Y:S05]  /*3fa0*/  BSYNC.RECONVERGENT B1 ;  /* 0x0000000000017941 */ /* 0x000fea0003800200 */
.L_x_10805:
[----:B--2---:R-:W-:Y:S01]  /*3fb0*/  VIADD R11, R14, 0x8 ;  /* 0x000000080e0b7836 */ /* 0x004fe20000000000 */
[----:B----4-:R2:W4:Y:S01]  /*3fc0*/  SHFL.DOWN PT, R10, R5, 0x8, R16 ;  /* 0x09000000050a7989 */ /* 0x01052200000e0010 */
        /* <DEDUP_REMOVED lines=30> */
.L_x_10812:
[----:B------:R-:W-:Y:S05]  /*41b0*/  BSYNC.RECONVERGENT B2 ;  /* 0x0000000000027941 */ /* 0x000fea0003800200 */
.L_x_10811:
        /* <DEDUP_REMOVED lines=23> */
.L_x_10810:
[----:B------:R-:W-:Y:S05]  /*4330*/  BSYNC.RECONVERGENT B1 ;  /* 0x0000000000017941 */ /* 0x000fea0003800200 */
.L_x_10809:
[----:B--2---:R-:W-:Y:S01]  /*4340*/  VIADD R3, R14, 0x10 ;  /* 0x000000100e037836 */ /* 0x004fe20000000000 */
[----:B0-----:R0:W2:Y:S01]  /*4350*/  SHFL.DOWN PT, R18, R5, 0x10, R16 ;  /* 0x0a00000005127989 */ /* 0x0010a200000e0010 */
[----:B------:R-:W-:Y:S01]  /*4360*/  BSSY.RECONVERGENT B1, `(.L_x_10813) ;  /* 0x0000036000017945 */ /* 0x000fe20003800200 */
[----:B------:R-:W-:Y:S02]  /*4370*/  IMAD.MOV.U32 R0, RZ, RZ, R19 ;  /* 0x000000ffff007224 */ /* 0x000fe400078e0013 */
[----:B------:R-:W-:Y:S01]  /*4380*/  ISETP.GT.AND P0, PT, R3, R16, PT ;  /* 0x000000100300720c */ /* 0x000fe20003f04270 */
[----:B------:R0:W0:Y:S01]  /*4390*/  SHFL.DOWN PT, R20, R9, 0x10, R16 ;  /* 0x0a00000009147989 */ /* 0x00002200000e0010 */
[----:B---3--:R-:W-:Y:S02]  /*43a0*/  IMAD.MOV.U32 R2, RZ, RZ, R13 ;  /* 0x000000ffff027224 */ /* 0x008fe400078e000d */
[----:B------:R-:W-:Y:S01]  /*43b0*/  IMAD.MOV.U32 R3, RZ, RZ, R11 ;  /* 0x000000ffff037224 */ /* 0x000fe200078e000b */
[----:B------:R3:W0:Y:S04]  /*43c0*/  SHFL.DOWN PT, R15, R8, 0x10, R16 ;  /* 0x0a000000080f7989 */ /* 0x00062800000e0010 */
[----:B------:R3:W0:Y:S04]  /*43d0*/  SHFL.DOWN PT, R22, R19, 0x10, R16 ;  /* 0x0a00000013167989 */ /* 0x00062800000e0010 */
[----:B------:R3:W0:Y:S04]  /*43e0*/  SHFL.DOWN PT, R24, R13, 0x10, R16 ;  /* 0x0a0000000d187989 */ /* 0x00062800000e0010 */
[----:B------:R3:W0:Y:S01]  /*43f0*/  SHFL.DOWN PT, R26, R11, 0x10, R16 ;  /* 0x0a0000000b1a7989 */ /* 0x00062200000e0010 */
[----:B------:R-:W-:Y:S05]  /*4400*/  @P0 BRA `(.L_x_10814) ;  /* 0x0000000000ac0947 */ /* 0x000fea0003800000 */
[----:B--2---:R-:W-:Y:S01]  /*4410*/  ISETP.GE.AND P0, PT, R5, R18, PT ;  /* 0x000000120500720c */ /* 0x004fe20003f06270 */
[----:B------:R-:W-:Y:S01]  /*4420*/  BSSY.RECONVERGENT B2, `(.L_x_10815) ;  /* 0x0000012000027945 */ /* 0x000fe20003800200 */
[----:B0-----:R-:W-:Y:S01]  /*4430*/  ISETP.GE.AND P2, PT, R19, R22, PT ;  /* 0x000000161300720c */ /* 0x001fe20003f46270 */
[----:B------:R-:W-:Y:S02]  /*4440*/  IMAD.MOV.U32 R6, RZ, RZ, R5 ;  /* 0x000000ffff067224 */ /* 0x000fe400078e0005 */
[----:B----4-:R-:W-:Y:S02]  /*4450*/  IMAD.MOV.U32 R10, RZ, RZ, R9 ;  /* 0x000000ffff0a7224 */ /* 0x010fe400078e0009 */
[----:B------:R-:W-:Y:S02]  /*4460*/  IMAD.MOV.U32 R0, RZ, RZ, R22 ;  /* 0x000000ffff007224 */ /* 0x000fe400078e0016 */
[----:B-1----:R-:W-:-:S04]  /*4470*/  IMAD.MOV.U32 R12, RZ, RZ, R8 ;  /* 0x000000ffff0c7224 */ /* 0x002fc800078e0008 */
        /* <DEDUP_REMOVED lines=12> */
.L_x_10816:
[----:B------:R-:W-:Y:S05]  /*4540*/  BSYNC.RECONVERGENT B2 ;  /* 0x0000000000027941 */ /* 0x000fea0003800200 */
.L_x_10815:
[----:B------:R-:W-:Y:S02]  /*4550*/  IMAD.MOV.U32 R2, RZ, RZ, R24 ;  /* 0x000000ffff027224 */ /* 0x000fe400078e0018 */
[----:B------:R-:W-:Y:S02]  /*4560*/  IMAD.MOV.U32 R3, RZ, RZ, R26 ;  /* 0x000000ffff037224 */ /* 0x000fe400078e001a */
        /* <DEDUP_REMOVED lines=21> */
.L_x_10814:
[----:B------:R-:W-:Y:S05]  /*46c0*/  BSYNC.RECONVERGENT B1 ;  /* 0x0000000000017941 */ /* 0x000fea0003800200 */
.L_x_10813:
[----:B------:R-:W-:Y:S01]  /*46d0*/  ISETP.NE.AND P0, PT, R14, RZ, PT ;  /* 0x000000ff0e00720c */ /* 0x000fe20003f05270 */
[----:B------:R-:W-:-:S12]  /*46e0*/  BSSY.RECONVERGENT B1, `(.L_x_10817) ;  /* 0x000000b000017945 */ /* 0x000fd80003800200 */
[----:B------:R-:W-:Y:S05]  /*46f0*/  @P0 BRA `(.L_x_10818) ;  /* 0x0000000000240947 */ /* 0x000fea0003800000 */
[----:B------:R-:W5:Y:S01]  /*4700*/  S2UR UR5, SR_CgaCtaId ;  /* 0x00000000000579c3 */ /* 0x000f620000008800 */
[----:B------:R-:W-:Y:S01]  /*4710*/  UMOV UR4, 0x400 ;  /* 0x0000040000047882 */ /* 0x000fe20000000000 */
[----:B----4-:R-:W-:Y:S02]  /*4720*/  IMAD.MOV.U32 R10, RZ, RZ, R9 ;  /* 0x000000ffff0a7224 */ /* 0x010fe400078e0009 */
[----:B---3--:R-:W-:Y:S01]  /*4730*/  IMAD.MOV.U32 R11, RZ, RZ, R8 ;  /* 0x000000ffff0b7224 */ /* 0x008fe200078e0008 */
[----:B-----5:R-:W-:-:S09]  /*4740*/  ULEA UR4, UR5, UR4, 0x18 ;  /* 0x0000000405047291 */ /* 0x020fd2000f8ec0ff */
[----:B------:R3:W-:Y:S04]  /*4750*/  STS.64 [R4+UR4+0x10], R10 ;  /* 0x0000100a04007988 */ /* 0x0007e80008000a04 */
[----:B------:R3:W-:Y:S04]  /*4760*/  STS.64 [R4+UR4+0x20], R2 ;  /* 0x0000200204007988 */ /* 0x0007e80008000a04 */
[----:B------:R3:W-:Y:S04]  /*4770*/  STS [R4+UR4+0x8], R5 ;  /* 0x0000080504007988 */ /* 0x0007e80008000804 */
[----:B------:R3:W-:Y:S02]  /*4780*/  STS [R4+UR4+0x18], R0 ;  /* 0x0000180004007988 */ /* 0x0007e40008000804 */
.L_x_10818:
[----:B------:R-:W-:Y:S05]  /*4790*/  BSYNC.RECONVERGENT B1 ;  /* 0x0000000000017941 */ /* 0x000fea0003800200 */
.L_x_10817:
[----:B------:R-:W-:Y:S01]  /*47a0*/  BAR.SYNC.DEFER_BLOCKING 0x0 ;  /* 0x0000000000007b1d */ /* 0x000fe20000010000 */
[----:B------:R-:W-:-:S13]  /*47b0*/  ISETP.NE.AND P2, PT, R7, RZ, PT ;  /* 0x000000ff0700720c */ /* 0x000fda0003f45270 */
[----:B------:R-:W-:Y:S05]  /*47c0*/  @P2 BRA `(.L_x_10770) ;  /* 0x0000005000402947 */ /* 0x000fea0003800000 */
[----:B------:R-:W-:Y:S01]  /*47d0*/  UISETP.GE.AND UP0, UPT, UR8, 0x21, UPT ;  /* 0x000000210800788c */ /* 0x000fe2000bf06270 */
[----:B---3--:R-:W-:Y:S02]  /*47e0*/  IMAD.MOV.U32 R4, RZ, RZ, R5 ;  /* 0x000000ffff047224 */ /* 0x008fe400078e0005 */
[----:B------:R-:W-:Y:S02]  /*47f0*/  IMAD.MOV.U32 R13, RZ, RZ, R9 ;  /* 0x000000ffff0d7224 */ /* 0x000fe400078e0009 */
[----:B-1----:R-:W-:Y:S02]  /*4800*/  IMAD.MOV.U32 R12, RZ, RZ, R8 ;  /* 0x000000ffff0c7224 */ /* 0x002fe400078e0008 */
[----:B------:R-:W-:Y:S02]  /*4810*/  IMAD.MOV.U32 R14, RZ, RZ, R0 ;  /* 0x000000ffff0e7224 */ /* 0x000fe400078e0000 */
[----:B------:R-:W-:Y:S02]  /*4820*/  IMAD.MOV.U32 R6, RZ, RZ, R2 ;  /* 0x000000ffff067224 */ /* 0x000fe400078e0002 */
[----:B------:R-:W-:Y:S01]  /*4830*/  IMAD.MOV.U32 R7, RZ, RZ, R3 ;  /* 0x000000ffff077224 */ /* 0x000fe200078e0003 */
[----:B------:R-:W-:Y:S06]  /*4840*/  BRA.U !UP0, `(.L_x_10819) ;  /* 0x0000000108b47547 */ /* 0x000fec000b800000 */
        /* <DEDUP_REMOVED lines=8> */
[----:B0-----:R-:W0:Y:S04]  /*48d0*/  LDS R15, [R7+0x38] ;  /* 0x00003800070f7984 */ /* 0x001e280000000800 */
[----:B----4-:R3:W4:Y:S01]  /*48e0*/  LDS.64 R10, [R7+0x40] ;  /* 0x00004000070a7984 */ /* 0x0107220000000a00 */
[----:B-1----:R-:W-:Y:S02]  /*48f0*/  ISETP.GE.AND P0, PT, R5, R6, PT ;  /* 0x000000060500720c */ /* 0x002fe40003f06270 */
[----:B0-----:R-:W-:-:S11]  /*4900*/  ISETP.GE.AND P3, PT, R0, R15, PT ;  /* 0x0000000f0000720c */ /* 0x001fd60003f66270 */
[----:B---34-:R-:W-:Y:S05]  /*4910*/  @!P0 BRA `(.L_x_10821) ;  /* 0x0000000000308947 */ /* 0x018fea0003800000 */
        /* <DEDUP_REMOVED lines=12> */
.L_x_10821:
[----:B------:R-:W-:Y:S05]  /*49e0*/  BSYNC.RECONVERGENT B1 ;  /* 0x0000000000017941 */ /* 0x000fea0003800200 */
.L_x_10820:
        /* <DEDUP_REMOVED lines=18> */
.L_x_10822:
[----:B------:R-:W-:Y:S05]  /*4b10*/  BSYNC.RECONVERGENT B1 ;  /* 0x0000000000017941 */ /* 0x000fea0003800200 */
.L_x_10819:
[----:B------:R-:W-:Y:S01]  /*4b20*/  UISETP.GE.AND UP0, UPT, UR8, 0x41, UPT ;  /* 0x000000410800788c */ /* 0x000fe2000bf06270 */
[----:B------:R-:W-:Y:S02]  /*4b30*/  IMAD.MOV.U32 R8, RZ, RZ, R4 ;  /* 0x000000ffff087224 */ /* 0x000fe400078e0004 */
[----:B0-----:R-:W-:Y:S02]  /*4b40*/  IMAD.MOV.U32 R5, RZ, RZ, R13 ;  /* 0x000000ffff057224 */ /* 0x001fe400078e000d */
[----:B------:R-:W-:Y:S02]  /*4b50*/  IMAD.MOV.U32 R0, RZ, RZ, R12 ;  /* 0x000000ffff007224 */ /* 0x000fe400078e000c */
[----:B------:R-:W-:Y:S02]  /*4b60*/  IMAD.MOV.U32 R9, RZ, RZ, R14 ;  /* 0x000000ffff097224 */ /* 0x000fe400078e000e */
[----:B------:R-:W-:Y:S02]  /*4b70*/  IMAD.MOV.U32 R11, RZ, RZ, R6 ;  /* 0x000000ffff0b7224 */ /* 0x000fe400078e0006 */
[----:B----4-:R-:W-:Y:S01]  /*4b80*/  IMAD.MOV.U32 R10, RZ, RZ, R7 ;  /* 0x000000ffff0a7224 */ /* 0x010fe200078e0007 */
        /* <DEDUP_REMOVED lines=9> */
[----:B------:R-:W1:Y:S04]  /*4c20*/  LDS R15, [R10+0x58] ;  /* 0x000058000a0f7984 */ /* 0x000e680000000800 */
[----:B------:R3:W4:Y:S01]  /*4c30*/  LDS.64 R2, [R10+0x60] ;  /* 0x000060000a027984 */ /* 0x0007220000000a00 */
[----:B0-----:R-:W-:Y:S02]  /*4c40*/  ISETP.GE.AND P0, PT, R4, R9, PT ;  /* 0x000000090400720c */ /* 0x001fe40003f06270 */
[----:B-1----:R-:W-:-:S11]  /*4c50*/  ISETP.GE.AND P3, PT, R14, R15, PT ;  /* 0x0000000f0e00720c */ /* 0x002fd60003f66270 */
[----:B---34-:R-:W-:Y:S05]  /*4c60*/  @!P0 BRA `(.L_x_10825) ;  /* 0x0000000000308947 */ /* 0x018fea0003800000 */
        /* <DEDUP_REMOVED lines=12> */
.L_x_10825:
[----:B------:R-:W-:Y:S05]  /*4d30*/  BSYNC.RECONVERGENT B1 ;  /* 0x0000000000017941 */ /* 0x000fea0003800200 */
.L_x_10824:
        /* <DEDUP_REMOVED lines=18> */
.L_x_10826:
[----:B------:R-:W-:Y:S05]  /*4e60*/  BSYNC.RECONVERGENT B1 ;  /* 0x0000000000017941 */ /* 0x000fea0003800200 */
.L_x_10823:
        /* <DEDUP_REMOVED lines=33> */
.L_x_10829:
[----:B------:R-:W-:Y:S05]  /*5080*/  BSYNC.RECONVERGENT B1 ;  /* 0x0000000000017941 */ /* 0x000fea0003800200 */
.L_x_10828:
        /* <DEDUP_REMOVED lines=18> */
.L_x_10830:
[----:B------:R-:W-:Y:S05]  /*51b0*/  BSYNC.RECONVERGENT B1 ;  /* 0x0000000000017941 */ /* 0x000fea0003800200 */
.L_x_10827:
        /* <DEDUP_REMOVED lines=33> */
.L_x_10833:
[----:B------:R-:W-:Y:S05]  /*53d0*/  BSYNC.RECONVERGENT B1 ;  /* 0x0000000000017941 */ /* 0x000fea0003800200 */
.L_x_10832:
        /* <DEDUP_REMOVED lines=18> */
.L_x_10834:
[----:B------:R-:W-:Y:S05]  /*5500*/  BSYNC.RECONVERGENT B1 ;  /* 0x0000000000017941 */ /* 0x000fea0003800200 */
.L_x_10831:
        /* <DEDUP_REMOVED lines=33> */
.L_x_10837:
[----:B------:R-:W-:Y:S05]  /*5720*/  BSYNC.RECONVERGENT B1 ;  /* 0x0000000000017941 */ /* 0x000fea0003800200 */
.L_x_10836:
        /* <DEDUP_REMOVED lines=18> */
.L_x_10838:
[----:B------:R-:W-:Y:S05]  /*5850*/  BSYNC.RECONVERGENT B1 ;  /* 0x0000000000017941 */ /* 0x000fea0003800200 */
.L_x_10835:
[----:B------:R-:W-:Y:S01]  /*5860*/  UISETP.GE.AND UP0, UPT, UR8, 0xc1, UPT ;  /* 0x000000c10800788c */ /* 0x000fe2000bf06270 */
[----:B------:R-:W-:Y:S02]  /*5870*/  IMAD.MOV.U32 R12, RZ, RZ, R6 ;  /* 0x000000ffff0c7224 */ /* 0x000fe400078e0006 */
[----:B------:R-:W-:Y:S02]  /*5880*/  IMAD.MOV.U32 R11, RZ, RZ, R7 ;  /* 0x000000ffff0b7224 */ /* 0x000fe400078e0007 */
[----:B------:R-:W-:Y:S02]  /*5890*/  IMAD.MOV.U32 R10, RZ, RZ, R4 ;  /* 0x000000ffff0a7224 */ /* 0x000fe400078e0004 */
[----:B------:R-:W-:Y:S02]  /*58a0*/  IMAD.MOV.U32 R16, RZ, RZ, R13 ;  /* 0x000000ffff107224 */ /* 0x000fe400078e000d */
[----:B------:R-:W-:Y:S02]  /*58b0*/  IMAD.MOV.U32 R17, RZ, RZ, R15 ;  /* 0x000000ffff117224 */ /* 0x000fe400078e000f */
[----:B--2---:R-:W-:Y:S01]  /*58c0*/  IMAD.MOV.U32 R18, RZ, RZ, R14 ;  /* 0x000000ffff127224 */ /* 0x004fe200078e000e */
        /* <DEDUP_REMOVED lines=26> */
.L_x_10841:
[----:B------:R-:W-:Y:S05]  /*5a70*/  BSYNC.RECONVERGENT B1 ;  /* 0x0000000000017941 */ /* 0x000fea0003800200 */
.L_x_10840:
        /* <DEDUP_REMOVED lines=18> */
.L_x_10842:
[----:B------:R-:W-:Y:S05]  /*5ba0*/  BSYNC.RECONVERGENT B1 ;  /* 0x0000000000017941 */ /* 0x000fea0003800200 */
.L_x_10839:
        /* <DEDUP_REMOVED lines=33> */
.L_x_10844:
[----:B------:R-:W-:Y:S05]  /*5dc0*/  BSYNC.RECONVERGENT B1 ;  /* 0x0000000000017941 */ /* 0x000fea0003800200 */
.L_x_10843:
        /* <DEDUP_REMOVED lines=19> */
.L_x_10720:
[----:B------:R-:W1:Y:S01]  /*5f00*/  S2R R4, SR_TID.X ;  /* 0x0000000000047919 */ /* 0x000e620000002100 */
[----:B------:R-:W1:Y:S01]  /*5f10*/  LDC.64 R2, c[0x0][0x380] ;  /* 0x0000e000ff027b82 */ /* 0x000e620000000a00 */
[----:B------:R-:W2:Y:S01]  /*5f20*/  LDCU.64 UR8, c[0x0][0x388] ;  /* 0x00007100ff0877ac */ /* 0x000ea20008000a00 */
[----:B-1----:R-:W-:-:S05]  /*5f30*/  IMAD.WIDE.U32 R2, R4, 0x4, R2 ;  /* 0x0000000404027825 */ /* 0x002fca00078e0002 */
[----:B0-----:R-:W3:Y:S04]  /*5f40*/  LDG.E R0, desc[UR6][R2.64] ;  /* 0x0000000602007981 */ /* 0x001ee8000c1e1900 */
[----:B------:R-:W3:Y:S01]  /*5f50*/  LDG.E R7, desc[UR6][R2.64+0x400] ;  /* 0x0004000602077981 */ /* 0x000ee2000c1e1900 */
[----:B--2---:R-:W-:Y:S01]  /*5f60*/  IADD3 R6, P2, PT, R4, UR8, RZ ;  /* 0x0000000804067c10 */ /* 0x004fe2000ff5e0ff */
[----:B------:R-:W-:Y:S01]  /*5f70*/  UISETP.GE.U32.AND UP0, UPT, UR4, 0x400, UPT ;  /* 0x000004000400788c */ /* 0x000fe2000bf06070 */
[----:B------:R-:W-:Y:S02]  /*5f80*/  IMAD.MOV.U32 R13, RZ, RZ, 0x200 ;  /* 0x00000200ff0d7424 */ /* 0x000fe400078e00ff */
[----:B------:R-:W-:Y:S01]  /*5f90*/  IMAD.MOV.U32 R12, RZ, RZ, RZ ;  /* 0x000000ffff0c7224 */ /* 0x000fe200078e00ff */
[----:B------:R-:W-:Y:S01]  /*5fa0*/  UISETP.GE.U32.AND.EX UP0, UPT, UR5, URZ, UPT, UP0 ;  /* 0x000000ff0500728c */ /* 0x000fe2000bf06100 */
[----:B---3--:R-:W-:-:S02]  /*5fb0*/  ISETP.GE.AND P0, PT, R0, R7, PT ;  /* 0x000000070000720c */ /* 0x008fc40003f06270 */
[----:B------:R-:W-:Y:S02]  /*5fc0*/  ISETP.GE.AND P1, PT, R7, R0, PT ;  /* 0x000000000700720c */ /* 0x000fe40003f26270 */
[CC--:B------:R-:W-:Y:S02]  /*5fd0*/  VIMNMX R5, PT, PT, R0.reuse, R7.reuse, PT ;  /* 0x0000000700057248 */ /* 0x0c0fe40003fe0100 */
[----:B------:R-:W-:Y:S01]  /*5fe0*/  VIMNMX R0, PT, PT, R0, R7, !PT ;  /* 0x0000000700007248 */ /* 0x000fe20007fe0100 */
[----:B------:R-:W-:Y:S01]  /*5ff0*/  IMAD.X R7, RZ, RZ, UR9, P2 ;  /* 0x00000009ff077e24 */ /* 0x000fe200090e06ff */
[----:B------:R-:W-:-:S04]  /*6000*/  IADD3 R11, P2, PT, R6, 0x100, RZ ;  /* 0x00000100060b7810 */ /* 0x000fc80007f5e0ff */
[CC--:B------:R-:W-:Y:S01]  /*6010*/  SEL R9, R11.reuse, R6.reuse, !P1 ;  /* 0x000000060b097207 */ /* 0x0c0fe20004800000 */
[----:B------:R-:W-:Y:S01]  /*6020*/  IMAD.X R10, RZ, RZ, R7, P2 ;  /* 0x000000ffff0a7224 */ /* 0x000fe200010e0607 */
[----:B------:R-:W-:-:S04]  /*6030*/  SEL R14, R11, R6, !P0 ;  /* 0x000000060b0e7207 */ /* 0x000fc80004000000 */
[CC--:B------:R-:W-:Y:S02]  /*6040*/  SEL R8, R10.reuse, R7.reuse, !P1 ;  /* 0x000000070a087207 */ /* 0x0c0fe40004800000 */
[----:B------:R-:W-:Y:S01]  /*6050*/  SEL R15, R10, R7, !P0 ;  /* 0x000000070a0f7207 */ /* 0x000fe20004000000 */
[----:B------:R-:W-:Y:S06]  /*6060*/  BRA.U !UP0, `(.L_x_10845) ;  /* 0x0000000508387547 */ /* 0x000fec000b800000 */
[----:B------:R-:W-:Y:S01]  /*6070*/  IMAD.MOV.U32 R12, RZ, RZ, R0 ;  /* 0x000000ffff0c7224 */ /* 0x000fe200078e0000 */
[----:B------:R-:W0:Y:S01]  /*6080*/  LDCU.64 UR4, c[0x0][0x3a0] ;  /* 0x00007400ff0477ac */ /* 0x000e220008000a00 */
[----:B------:R-:W-:Y:S02]  /*6090*/  IMAD.MOV.U32 R23, RZ, RZ, R14 ;  /* 0x000000ffff177224 */ /* 0x000fe400078e000e */
[----:B------:R-:W-:Y:S02]  /*60a0*/  IMAD.MOV.U32 R20, RZ, RZ, R15 ;  /* 0x000000ffff147224 */ /* 0x000fe400078e000f */
[----:B------:R-:W-:Y:S02]  /*60b0*/  IMAD.MOV.U32 R25, RZ, RZ, 0x200 ;  /* 0x00000200ff197424 */ /* 0x000fe400078e00ff */
[----:B------:R-:W-:-:S07]  /*60c0*/  IMAD.MOV.U32 R22, RZ, RZ, RZ ;  /* 0x000000ffff167224 */ /* 0x000fce00078e00ff */
.L_x_10850:
[----:B------:R-:W-:-:S04]  /*60d0*/  LEA R10, P0, R25, R2, 0x2 ;  /* 0x00000002190a7211 */ /* 0x000fc800078010ff */
[----:B------:R-:W-:-:S05]  /*60e0*/  LEA.HI.X R11, R25, R3, R22, 0x2, P0 ;  /* 0x00000003190b7211 */ /* 0x000fca00000f1416 */
[----:B------:R-:W2:Y:S04]  /*60f0*/  LDG.E R13, desc[UR6][R10.64] ;  /* 0x000000060a0d7981 */ /* 0x000ea8000c1e1900 */
[----:B------:R1:W5:Y:S01]  /*6100*/  LDG.E R0, desc[UR6][R10.64+0x400] ;  /* 0x000400060a007981 */ /* 0x000362000c1e1900 */
[----:B------:R-:W-:Y:S01]  /*6110*/  IADD3 R18, P0, PT, R25, R6, RZ ;  /* 0x0000000619127210 */ /* 0x000fe20007f1e0ff */
[----:B------:R-:W-:Y:S01]  /*6120*/  BSSY.RECONVERGENT B1, `(.L_x_10846) ;  /* 0x0000016000017945 */ /* 0x000fe20003800200 */
[----:B------:R-:W-:Y:S02]  /*6130*/  IMAD.MOV.U32 R17, RZ, RZ, R5 ;  /* 0x000000ffff117224 */ /* 0x000fe400078e0005 */
[----:B------:R-:W-:Y:S02]  /*6140*/  IMAD.MOV.U32 R19, RZ, RZ, R9 ;  /* 0x000000ffff137224 */ /* 0x000fe400078e0009 */
[----:B------:R-:W-:-:S02]  /*6150*/  IMAD.X R21, R22, 0x1, R7, P0 ;  /* 0x0000000116157824 */ /* 0x000fc400000e0607 */
[----:B------:R-:W-:Y:S01]  /*6160*/  IMAD.MOV.U32 R16, RZ, RZ, R8 ;  /* 0x000000ffff107224 */ /* 0x000fe200078e0008 */
[-C--:B--2---:R-:W-:Y:S02]  /*6170*/  ISETP.GE.AND P3, PT, R12, R13.reuse, PT ;  /* 0x0000000d0c00720c */ /* 0x084fe40003f66270 */
[----:B------:R-:W-:-:S11]  /*6180*/  ISETP.GE.AND P1, PT, R5, R13, PT ;  /* 0x0000000d0500720c */ /* 0x000fd60003f26270 */
[----:B------:R-:W-:-:S04]  /*6190*/  @P3 ISETP.GE.U32.AND P0, PT, R23, R18, PT ;  /* 0x000000121700320c */ /* 0x000fc80003f06070 */
[----:B------:R-:W-:-:S04]  /*61a0*/  @P3 ISETP.GE.AND.EX P0, PT, R20, R21, PT, P0 ;  /* 0x000000151400320c */ /* 0x000fc80003f06300 */
[----:B------:R-:W-:Y:S01]  /*61b0*/  @P3 ISETP.LT.OR P0, PT, R13, R12, !P0 ;  /* 0x0000000c0d00320c */ /* 0x000fe20004701670 */
[----:B-1----:R-:W-:-:S12]  /*61c0*/  @!P1 BRA `(.L_x_10847) ;  /* 0x00000000002c9947 */ /* 0x002fd80003800000 */
        /* <DEDUP_REMOVED lines=11> */
.L_x_10847:
[----:B0-----:R-:W-:Y:S05]  /*6280*/  BSYNC.RECONVERGENT B1 ;  /* 0x0000000000017941 */ /* 0x001fea0003800200 */
.L_x_10846:
        /* <DEDUP_REMOVED lines=8> */
[----:B------:R-:W-:Y:S01]  /*6310*/  @P3 SEL R21, R20, R21, P0 ;  /* 0x0000001514153207 */ /* 0x000fe20000000000 */
        /* <DEDUP_REMOVED lines=13> */
.L_x_10849:
[----:B------:R-:W-:Y:S05]  /*63f0*/  BSYNC.RECONVERGENT B1 ;  /* 0x0000000000017941 */ /* 0x000fea0003800200 */
.L_x_10848:
[----:B------:R-:W-:Y:S02]  /*6400*/  ISETP.GE.AND P2, PT, R13, R0, PT ;  /* 0x000000000d00720c */ /* 0x000fe40003f46270 */
[C---:B------:R-:W-:Y:S02]  /*6410*/  IADD3 R11, P4, PT, R25.reuse, 0x400, RZ ;  /* 0x00000400190b7810 */ /* 0x040fe40007f9e0ff */
[----:B------:R-:W-:Y:S02]  /*6420*/  IADD3 R10, P3, PT, R25, 0x200, RZ ;  /* 0x00000200190a7810 */ /* 0x000fe40007f7e0ff */
[----:B------:R-:W-:Y:S01]  /*6430*/  ISETP.GT.U32.AND P0, PT, R11, UR4, PT ;  /* 0x000000040b007c0c */ /* 0x000fe2000bf04070 */
[--C-:B------:R-:W-:Y:S02]  /*6440*/  IMAD.X R12, RZ, RZ, R22.reuse, P4 ;  /* 0x000000ffff0c7224 */ /* 0x100fe400020e0616 */
[----:B------:R-:W-:Y:S02]  /*6450*/  IMAD.X R11, RZ, RZ, R22, P3 ;  /* 0x000000ffff0b7224 */ /* 0x000fe400018e0616 */
[----:B------:R-:W-:Y:S01]  /*6460*/  IMAD.MOV.U32 R25, RZ, RZ, R10 ;  /* 0x000000ffff197224 */ /* 0x000fe200078e000a */
[----:B------:R-:W-:Y:S01]  /*6470*/  ISETP.GT.AND.EX P0, PT, R12, UR5, PT, P0 ;  /* 0x000000050c007c0c */ /* 0x000fe2000bf04300 */
[----:B------:R-:W-:Y:S01]  /*6480*/  IMAD.MOV.U32 R22, RZ, RZ, R11 ;  /* 0x000000ffff167224 */ /* 0x000fe200078e000b */
[----:B------:R-:W-:-:S04]  /*6490*/  @P2 ISETP.GE.U32.AND P1, PT, R18, R14, PT ;  /* 0x0000000e1200220c */ /* 0x000fc80003f26070 */
[----:B------:R-:W-:-:S04]  /*64a0*/  @P2 ISETP.GE.AND.EX P1, PT, R21, R15, PT, P1 ;  /* 0x0000000f1500220c */ /* 0x000fc80003f26310 */
[----:B------:R-:W-:-:S04]  /*64b0*/  @P2 ISETP.LT.OR P1, PT, R0, R13, !P1 ;  /* 0x0000000d0000220c */ /* 0x000fc80004f21670 */
[----:B------:R-:W-:Y:S02]  /*64c0*/  @P2 SEL R0, R13, R0, P1 ;  /* 0x000000000d002207 */ /* 0x000fe40000800000 */
[----:B------:R-:W-:Y:S02]  /*64d0*/  @P2 SEL R14, R18, R14, P1 ;  /* 0x0000000e120e2207 */ /* 0x000fe40000800000 */
[----:B------:R-:W-:Y:S01]  /*64e0*/  @P2 SEL R15, R21, R15, P1 ;  /* 0x0000000f150f2207 */ /* 0x000fe20000800000 */
[----:B------:R-:W-:Y:S02]  /*64f0*/  IMAD.MOV.U32 R12, RZ, RZ, R0 ;  /* 0x000000ffff0c7224 */ /* 0x000fe400078e0000 */
[----:B------:R-:W-:Y:S02]  /*6500*/  IMAD.MOV.U32 R23, RZ, RZ, R14 ;  /* 0x000000ffff177224 */ /* 0x000fe400078e000e */
[----:B------:R-:W-:Y:S01]  /*6510*/  IMAD.MOV.U32 R20, RZ, RZ, R15 ;  /* 0x000000ffff147224 */ /* 0x000fe200078e000f */
[----:B------:R-:W-:Y:S06]  /*6520*/  @!P0 BRA `(.L_x_10850) ;  /* 0xfffffff800e88947 */ /* 0x000fec000383ffff */
[----:B------:R-:W-:Y:S02]  /*6530*/  IMAD.MOV.U32 R13, RZ, RZ, R10 ;  /* 0x000000ffff0d7224 */ /* 0x000fe400078e000a */
[----:B------:R-:W-:-:S07]  /*6540*/  IMAD.MOV.U32 R12, RZ, RZ, R11 ;  /* 0x000000ffff0c7224 */ /* 0x000fce00078e000b */
.L_x_10845:
        /* <DEDUP_REMOVED lines=14> */
[----:B------:R-:W0:Y:S01]  /*6630*/  LDCU.128 UR8, c[0x0][0x380] ;  /* 0x00007000ff0877ac */ /* 0x000e220008000c00 */
[----:B------:R-:W-:Y:S01]  /*6640*/  IADD3 R19, P0, PT, R4, R13, RZ ;  /* 0x0000000d04137210 */ /* 0x000fe20007f1e0ff */
[----:B------:R-:W-:Y:S01]  /*6650*/  IMAD.MOV.U32 R10, RZ, RZ, R4 ;  /* 0x000000ffff0a7224 */ /* 0x000fe200078e0004 */
[----:B------:R-:W-:-:S03]  /*6660*/  LEA.HI R3, R7, 0x1, RZ, 0x18 ;  /* 0x0000000107037811 */ /* 0x000fc600078fc0ff */
[----:B------:R-:W-:Y:S01]  /*6670*/  IMAD.X R16, RZ, RZ, R12, P0 ;  /* 0x000000ffff107224 */ /* 0x000fe200000e060c */
[----:B------:R-:W-:-:S05]  /*6680*/  LOP3.LUT R3, R3, 0x3, RZ, 0xc0, !PT ;  /* 0x0000000303037812 */ /* 0x000fca00078ec0ff */
[----:B------:R-:W-:Y:S01]  /*6690*/  IMAD.MOV R11, RZ, RZ, -R3 ;  /* 0x000000ffff0b7224 */ /* 0x000fe200078e0a03 */
[C---:B0-----:R-:W-:Y:S02]  /*66a0*/  LEA R2, P1, R19.reuse, UR8, 0x2 ;  /* 0x0000000813027c11 */ /* 0x041fe4000f8210ff */
[C---:B------:R-:W-:Y:S02]  /*66b0*/  IADD3 R6, P0, PT, R19.reuse, UR10, RZ ;  /* 0x0000000a13067c10 */ /* 0x040fe4000ff1e0ff */
[----:B------:R-:W-:Y:S02]  /*66c0*/  LEA.HI.X R19, R19, UR9, R16, 0x2, P1 ;  /* 0x0000000913137c11 */ /* 0x000fe400088f1410 */
[----:B------:R-:W-:-:S09]  /*66d0*/  IADD3.X R16, PT, PT, R16, UR11, RZ, P0, !PT ;  /* 0x0000000b10107c10 */ /* 0x000fd200087fe4ff */
.L_x_10859:
        /* <DEDUP_REMOVED lines=26> */
.L_x_10856:
[----:B------:R-:W-:Y:S05]  /*6880*/  BSYNC.RECONVERGENT B3 ;  /* 0x0000000000037941 */ /* 0x000fea0003800200 */
.L_x_10855:
        /* <DEDUP_REMOVED lines=15> */
.L_x_10858:
[----:B------:R-:W-:Y:S05]  /*6980*/  BSYNC.RECONVERGENT B3 ;  /* 0x0000000000037941 */ /* 0x000fea0003800200 */
.L_x_10857:
[----:B------:R-:W-:Y:S01]  /*6990*/  IADD3 R6, P0, PT, R6, 0x100, RZ ;  /* 0x0000010006067810 */ /* 0x000fe20007f1e0ff */
[----:B------:R-:W-:Y:S01]  /*69a0*/  VIADD R10, R10, 0x100 ;  /* 0x000001000a0a7836 */ /* 0x000fe20000000000 */
[----:B------:R-:W-:-:S03]  /*69b0*/  IADD3 R2, P1, PT, R2, 0x400, RZ ;  /* 0x0000040002027810 */ /* 0x000fc60007f3e0ff */
[----:B------:R-:W-:Y:S02]  /*69c0*/  IMAD.X R16, RZ, RZ, R16, P0 ;  /* 0x000000ffff107224 */ /* 0x000fe400000e0610 */
[----:B------:R-:W-:Y:S01]  /*69d0*/  IMAD.X R19, RZ, RZ, R19, P1 ;  /* 0x000000ffff137224 */ /* 0x000fe200008e0613 */
[----:B------:R-:W-:Y:S07]  /*69e0*/  @P2 BRA `(.L_x_10859) ;  /* 0xfffffffc003c2947 */ /* 0x000fee000383ffff */
.L_x_10854:
[----:B------:R-:W-:Y:S05]  /*69f0*/  BSYNC.RECONVERGENT B1 ;  /* 0x0000000000017941 */ /* 0x000fea0003800200 */
.L_x_10853:
[----:B------:R-:W-:-:S13]  /*6a00*/  ISETP.GE.U32.AND P0, PT, R7, 0x300, PT ;  /* 0x000003000700780c */ /* 0x000fda0003f06070 */
[----:B------:R-:W-:Y:S05]  /*6a10*/  @!P0 BRA `(.L_x_10852) ;  /* 0x0000000800a88947 */ /* 0x000fea0003800000 */
[----:B------:R-:W0:Y:S01]  /*6a20*/  LDC.64 R6, c[0x0][0x380] ;  /* 0x0000e000ff067b82 */ /* 0x000e220000000a00 */
[----:B------:R-:W-:-:S07]  /*6a30*/  VIADD R19, R10, 0x200 ;  /* 0x000002000a137836 */ /* 0x000fce0000000000 */
[----:B------:R-:W1:Y:S02]  /*6a40*/  LDC.64 R2, c[0x0][0x388] ;  /* 0x0000e200ff027b82 */ /* 0x000e640000000a00 */
.L_x_10876:
[----:B------:R-:W-:-:S05]  /*6a50*/  VIADD R10, R19, 0xfffffe00 ;  /* 0xfffffe00130a7836 */ /* 0x000fca0000000000 */
[----:B------:R-:W-:-:S05]  /*6a60*/  IADD3 R21, P0, PT, R10, R13, RZ ;  /* 0x0000000d0a157210 */ /* 0x000fca0007f1e0ff */
        /* <DEDUP_REMOVED lines=27> */
.L_x_10861:
[----:B------:R-:W-:Y:S05]  /*6c20*/  BSYNC.RECONVERGENT B1 ;  /* 0x0000000000017941 */ /* 0x000fea0003800200 */
.L_x_10860:
        /* <DEDUP_REMOVED lines=17> */
.L_x_10863:
[----:B------:R-:W-:Y:S05]  /*6d40*/  BSYNC.RECONVERGENT B1 ;  /* 0x0000000000017941 */ /* 0x000fea0003800200 */
.L_x_10862:
        /* <DEDUP_REMOVED lines=19> */
.L_x_10865:
[----:B------:R-:W-:Y:S05]  /*6e80*/  BSYNC.RECONVERGENT B1 ;  /* 0x0000000000017941 */ /* 0x000fea0003800200 */
.L_x_10864:
        /* <DEDUP_REMOVED lines=17> */
.L_x_10867:
[----:B------:R-:W-:Y:S05]  /*6fa0*/  BSYNC.RECONVERGENT B1 ;  /* 0x0000000000017941 */ /* 0x000fea0003800200 */
.L_x_10866:
        /* <DEDUP_REMOVED lines=19> */
.L_x_10869:
[----:B------:R-:W-:Y:S05]  /*70e0*/  BSYNC.RECONVERGENT B1 ;  /* 0x0000000000017941 */ /* 0x000fea0003800200 */
.L_x_10868:
        /* <DEDUP_REMOVED lines=18> */
.L_x_10871:
[----:B------:R-:W-:Y:S05]  /*7210*/  BSYNC.RECONVERGENT B1 ;  /* 0x0000000000017941 */ /* 0x000fea0003800200 */
.L_x_10870:
        /* <DEDUP_REMOVED lines=19> */
.L_x_10873:
[----:B------:R-:W-:Y:S05]  /*7350*/  BSYNC.RECONVERGENT B1 ;  /* 0x0000000000017941 */ /* 0x000fea0003800200 */
.L_x_10872:
        /* <DEDUP_REMOVED lines=17> */
.L_x_10875:
[----:B------:R-:W-:Y:S05]  /*7470*/  BSYNC.RECONVERGENT B1 ;  /* 0x0000000000017941 */ /* 0x000fea0003800200 */
.L_x_10874:
[C---:B------:R-:W-:Y:S02]  /*7480*/  VIADD R10, R19.reuse, 0x200 ;  /* 0x00000200130a7836 */ /* 0x040fe40000000000 */
[----:B------:R-:W-:-:S03]  /*7490*/  VIADD R19, R19, 0x400 ;  /* 0x0000040013137836 */ /* 0x000fc60000000000 */
[----:B------:R-:W-:-:S13]  /*74a0*/  ISETP.GE.AND P0, PT, R10, R17, PT ;  /* 0x000000110a00720c */ /* 0x000fda0003f06270 */
[----:B------:R-:W-:Y:S05]  /*74b0*/  @!P0 BRA `(.L_x_10876) ;  /* 0xfffffff400648947 */ /* 0x000fea000383ffff */
.L_x_10852:
[----:B------:R-:W-:Y:S05]  /*74c0*/  BSYNC.RECONVERGENT B2 ;  /* 0x0000000000027941 */ /* 0x000fea0003800200 */
.L_x_10851:
        /* <DEDUP_REMOVED lines=32> */
.L_x_10880:
[----:B------:R-:W-:Y:S05]  /*76d0*/  BSYNC.RECONVERGENT B2 ;  /* 0x0000000000027941 */ /* 0x000fea0003800200 */
.L_x_10879:
        /* <DEDUP_REMOVED lines=23> */
.L_x_10878:
[----:B------:R-:W-:Y:S05]  /*7850*/  BSYNC.RECONVERGENT B1 ;  /* 0x0000000000017941 */ /* 0x000fea0003800200 */
.L_x_10877:
[----:B------:R-:W-:Y:S01]  /*7860*/  ISETP.GT.AND P0, PT, R13, 0x1d, PT ;  /* 0x0000001d0d00780c */ /* 0x000fe20003f04270 */
[----:B------:R0:W2:Y:S01]  /*7870*/  SHFL.DOWN PT, R16, R5, 0x2, 0x1f ;  /* 0x08401f0005107f89 */ /* 0x0000a200000e0000 */
[----:B------:R-:W-:Y:S01]  /*7880*/  BSSY.RECONVERGENT B1, `(.L_x_10881) ;  /* 0x0000035000017945 */ /* 0x000fe20003800200 */
[----:B------:R-:W-:Y:S02]  /*7890*/  IMAD.MOV.U32 R10, RZ, RZ, R6 ;  /* 0x000000ffff0a7224 */ /* 0x000fe400078e0006 */
[----:B-1----:R0:W1:Y:S01]  /*78a0*/  SHFL.DOWN PT, R18, R9, 0x2, 0x1f ;  /* 0x08401f0009127f89 */ /* 0x00206200000e0000 */
        /* <DEDUP_REMOVED lines=26> */
.L_x_10884:
[----:B------:R-:W-:Y:S05]  /*7a50*/  BSYNC.RECONVERGENT B2 ;  /* 0x0000000000027941 */ /* 0x000fea0003800200 */
.L_x_10883:
        /* <DEDUP_REMOVED lines=23> */
.L_x_10882:
[----:B------:R-:W-:Y:S05]  /*7bd0*/  BSYNC.RECONVERGENT B1 ;  /* 0x0000000000017941 */ /* 0x000fea0003800200 */
.L_x_10881:
        /* <DEDUP_REMOVED lines=31> */
.L_x_10888:
[----:B------:R-:W-:Y:S05]  /*7dd0*/  BSYNC.RECONVERGENT B2 ;  /* 0x0000000000027941 */ /* 0x000fea0003800200 */
.L_x_10887:
        /* <DEDUP_REMOVED lines=23> */
.L_x_10886:
[----:B------:R-:W-:Y:S05]  /*7f50*/  BSYNC.RECONVERGENT B1 ;  /* 0x0000000000017941 */ /* 0x000fea0003800200 */
.L_x_10885:
        /* <DEDUP_REMOVED lines=31> */
.L_x_10892:
[----:B------:R-:W-:Y:S05]  /*8150*/  BSYNC.RECONVERGENT B2 ;  /* 0x0000000000027941 */ /* 0x000fea0003800200 */
.L_x_10891:
        /* <DEDUP_REMOVED lines=23> */
.L_x_10890:
[----:B------:R-:W-:Y:S05]  /*82d0*/  BSYNC.RECONVERGENT B1 ;  /* 0x0000000000017941 */ /* 0x000fea0003800200 */
.L_x_10889:
        /* <DEDUP_REMOVED lines=9> */
[----:B----4-:R4:W0:Y:S04]  /*8370*/  SHFL.DOWN PT, R17, R10, 0x10, 0x1f ;  /* 0x0a001f000a117f89 */ /* 0x01082800000e0000 */
        /* <DEDUP_REMOVED lines=21> */
.L_x_10896:
[----:B------:R-:W-:Y:S05]  /*84d0*/  BSYNC.RECONVERGENT B2 ;  /* 0x0000000000027941 */ /* 0x000fea0003800200 */
.L_x_10895:
        /* <DEDUP_REMOVED lines=23> */
.L_x_10894:
[----:B------:R-:W-:Y:S05]  /*8650*/  BSYNC.RECONVERGENT B1 ;  /* 0x0000000000017941 */ /* 0x000fea0003800200 */
.L_x_10893:
[----:B------:R-:W-:Y:S01]  /*8660*/  ISETP.NE.AND P0, PT, R13, RZ, PT ;  /* 0x000000ff0d00720c */ /* 0x000fe20003f05270 */
[----:B------:R-:W-:-:S12]  /*8670*/  BSSY.RECONVERGENT B1, `(.L_x_10897) ;  /* 0x000000d000017945 */ /* 0x000fd80003800200 */
[----:B------:R-:W-:Y:S05]  /*8680*/  @P0 BRA `(.L_x_10898) ;  /* 0x00000000002c0947 */ /* 0x000fea0003800000 */
[----:B----4-:R-:W4:Y:S01]  /*8690*/  S2R R10, SR_CgaCtaId ;  /* 0x00000000000a7919 */ /* 0x010f220000008800 */
[----:B------:R-:W-:Y:S02]  /*86a0*/  MOV R7, 0x400 ;  /* 0x0000040000077802 */ /* 0x000fe40000000f00 */
[----:B------:R-:W-:Y:S02]  /*86b0*/  LOP3.LUT R6, R4, 0x3e0, RZ, 0xc0, !PT ;  /* 0x000003e004067812 */ /* 0x000fe400078ec0ff */
[----:B----4-:R-:W-:-:S05]  /*86c0*/  LEA R7, R10, R7, 0x18 ;  /* 0x000000070a077211 */ /* 0x010fca00078ec0ff */
[----:B0-----:R-:W-:Y:S02]  /*86d0*/  IMAD.IADD R11, R6, 0x1, R7 ;  /* 0x00000001060b7824 */ /* 0x001fe400078e0207 */
[----:B------:R-:W-:Y:S02]  /*86e0*/  IMAD.MOV.U32 R6, RZ, RZ, R9 ;  /* 0x000000ffff067224 */ /* 0x000fe400078e0009 */
[----:B------:R-:W-:Y:S01]  /*86f0*/  IMAD.MOV.U32 R7, RZ, RZ, R8 ;  /* 0x000000ffff077224 */ /* 0x000fe200078e0008 */
[----:B------:R0:W-:Y:S04]  /*8700*/  STS.64 [R11+0x20], R2 ;  /* 0x000020020b007388 */ /* 0x0001e80000000a00 */
[----:B------:R0:W-:Y:S04]  /*8710*/  STS.64 [R11+0x10], R6 ;  /* 0x000010060b007388 */ /* 0x0001e80000000a00 */
[----:B------:R0:W-:Y:S04]  /*8720*/  STS [R11+0x8], R5 ;  /* 0x000008050b007388 */ /* 0x0001e80000000800 */
[----:B------:R0:W-:Y:S02]  /*8730*/  STS [R11+0x18], R0 ;  /* 0x000018000b007388 */ /* 0x0001e40000000800 */
.L_x_10898:
[----:B------:R-:W-:Y:S05]  /*8740*/  BSYNC.RECONVERGENT B1 ;  /* 0x0000000000017941 */ /* 0x000fea0003800200 */
.L_x_10897:
[----:B------:R-:W-:Y:S01]  /*8750*/  BAR.SYNC.DEFER_BLOCKING 0x0 ;  /* 0x0000000000007b1d */ /* 0x000fe20000010000 */
[----:B------:R-:W-:-:S13]  /*8760*/  ISETP.NE.AND P2, PT, R4, RZ, PT ;  /* 0x000000ff0400720c */ /* 0x000fda0003f45270 */
[----:B------:R-:W-:Y:S05]  /*8770*/  @P2 BRA `(.L_x_10770) ;  /* 0x0000001000542947 */ /* 0x000fea0003800000 */
[----:B0---4-:R-:W0:Y:S01]  /*8780*/  S2R R7, SR_CgaCtaId ;  /* 0x0000000000077919 */ /* 0x011e220000008800 */
[----:B------:R-:W-:Y:S01]  /*8790*/  MOV R4, 0x400 ;  /* 0x0000040000047802 */ /* 0x000fe20000000f00 */
[----:B------:R-:W-:Y:S01]  /*87a0*/  BSSY.RECONVERGENT B1, `(.L_x_10899) ;  /* 0x0000016000017945 */ /* 0x000fe20003800200 */
[----:B-1----:R-:W-:Y:S02]  /*87b0*/  IMAD.MOV.U32 R18, RZ, RZ, R5 ;  /* 0x000000ffff127224 */ /* 0x002fe400078e0005 */
[----:B------:R-:W-:Y:S02]  /*87c0*/  IMAD.MOV.U32 R17, RZ, RZ, R9 ;  /* 0x000000ffff117224 */ /* 0x000fe400078e0009 */
[----:B--2---:R-:W-:Y:S01]  /*87d0*/  IMAD.MOV.U32 R16, RZ, RZ, R8 ;  /* 0x000000ffff107224 */ /* 0x004fe200078e0008 */
[----:B0-----:R-:W-:-:S05]  /*87e0*/  LEA R4, R7, R4, 0x18 ;  /* 0x0000000407047211 */ /* 0x001fca00078ec0ff */
        /* <DEDUP_REMOVED lines=17> */
.L_x_10900:
[----:B------:R-:W-:Y:S05]  /*8900*/  BSYNC.RECONVERGENT B1 ;  /* 0x0000000000017941 */ /* 0x000fea0003800200 */
.L_x_10899:
        /* <DEDUP_REMOVED lines=28> */
.L_x_10902:
[----:B------:R-:W-:Y:S05]  /*8ad0*/  BSYNC.RECONVERGENT B1 ;  /* 0x0000000000017941 */ /* 0x000fea0003800200 */
.L_x_10901:
        /* <DEDUP_REMOVED lines=18> */
.L_x_10904:
[----:B------:R-:W-:Y:S05]  /*8c00*/  BSYNC.RECONVERGENT B1 ;  /* 0x0000000000017941 */ /* 0x000fea0003800200 */
.L_x_10903:
        /* <DEDUP_REMOVED lines=17> */
.L_x_10906:
[----:B------:R-:W-:Y:S05]  /*8d20*/  BSYNC.RECONVERGENT B1 ;  /* 0x0000000000017941 */ /* 0x000fea0003800200 */
.L_x_10905:
        /* <DEDUP_REMOVED lines=16> */
.L_x_10908:
[----:B------:R-:W-:Y:S05]  /*8e30*/  BSYNC.RECONVERGENT B1 ;  /* 0x0000000000017941 */ /* 0x000fea0003800200 */
.L_x_10907:
        /* <DEDUP_REMOVED lines=17> */
.L_x_10910:
[----:B------:R-:W-:Y:S05]  /*8f50*/  BSYNC.RECONVERGENT B1 ;  /* 0x0000000000017941 */ /* 0x000fea0003800200 */
.L_x_10909:
        /* <DEDUP_REMOVED lines=18> */
.L_x_10912:
[----:B------:R-:W-:Y:S05]  /*9080*/  BSYNC.RECONVERGENT B1 ;  /* 0x0000000000017941 */ /* 0x000fea0003800200 */
.L_x_10911:
        /* <DEDUP_REMOVED lines=26> */
.L_x_10914:
[----:B------:R-:W-:Y:S05]  /*9230*/  BSYNC.RECONVERGENT B1 ;  /* 0x0000000000017941 */ /* 0x000fea0003800200 */
.L_x_10913:
        /* <DEDUP_REMOVED lines=16> */
.L_x_10916:
[----:B------:R-:W-:Y:S05]  /*9340*/  BSYNC.RECONVERGENT B1 ;  /* 0x0000000000017941 */ /* 0x000fea0003800200 */
.L_x_10915:
        /* <DEDUP_REMOVED lines=17> */
.L_x_10918:
[----:B------:R-:W-:Y:S05]  /*9460*/  BSYNC.RECONVERGENT B1 ;  /* 0x0000000000017941 */ /* 0x000fea0003800200 */
.L_x_10917:
        /* <DEDUP_REMOVED lines=16> */
.L_x_10920:
[----:B------:R-:W-:Y:S05]  /*9570*/  BSYNC.RECONVERGENT B1 ;  /* 0x0000000000017941 */ /* 0x000fea0003800200 */
.L_x_10919:
        /* <DEDUP_REMOVED lines=17> */
.L_x_10922:
[----:B------:R-:W-:Y:S05]  /*9690*/  BSYNC.RECONVERGENT B1 ;  /* 0x0000000000017941 */ /* 0x000fea0003800200 */
.L_x_10921:
        /* <DEDUP_REMOVED lines=18> */
.L_x_10924:
[----:B------:R-:W-:Y:S05]  /*97c0*/  BSYNC.RECONVERGENT B1 ;  /* 0x0000000000017941 */ /* 0x000fea0003800200 */
.L_x_10923:
        /* <DEDUP_REMOVED lines=16> */
.L_x_10770:
[----:B------:R-:W-:Y:S05]  /*98d0*/  BSYNC.RECONVERGENT B0 ;  /* 0x0000000000007941 */ /* 0x000fea0003800200 */
.L_x_10719:
[----:B------:R-:W-:Y:S05]  /*98e0*/  @P2 EXIT ;  /* 0x000000000000294d */ /* 0x000fea0003800000 */
[----:B0---4-:R-:W0:Y:S01]  /*98f0*/  LDC.64 R6, c[0x0][0x398] ;  /* 0x0000e600ff067b82 */ /* 0x011e220000000a00 */
[----:B-1----:R-:W-:-:S04]  /*9900*/  LOP3.LUT R9, R9, R8, RZ, 0x3c, !PT ;  /* 0x0000000809097212 */ /* 0x002fc800078e3cff */
[----:B---3--:R-:W-:-:S04]  /*9910*/  LOP3.LUT R8, R9, R8, RZ, 0x3c, !PT ;  /* 0x0000000809087212 */ /* 0x008fc800078e3cff */
[----:B------:R-:W-:-:S05]  /*9920*/  LOP3.LUT R9, R9, R8, RZ, 0x3c, !PT ;  /* 0x0000000809097212 */ /* 0x000fca00078e3cff */
[----:B0-----:R-:W-:Y:S04]  /*9930*/  STG.E.64 desc[UR6][R6.64+0x8], R8 ;  /* 0x0000080806007986 */ /* 0x001fe8000c101b06 */
[----:B------:R-:W-:Y:S04]  /*9940*/  STG.E.64 desc[UR6][R6.64+0x18], R2 ;  /* 0x0000180206007986 */ /* 0x000fe8000c101b06 */
[----:B------:R-:W-:Y:S04]  /*9950*/  STG.E desc[UR6][R6.64], R5 ;  /* 0x0000000506007986 */ /* 0x000fe8000c101906 */
[----:B------:R-:W-:Y:S01]  /*9960*/  STG.E desc[UR6][R6.64+0x10], R0 ;  /* 0x0000100006007986 */ /* 0x000fe2000c101906 */
[----:B------:R-:W-:Y:S05]  /*9970*/  EXIT ;  /* 0x000000000000794d */ /* 0x000fea0003800000 */
.L_x_10925:
        /* <DEDUP_REMOVED lines=16> */
.L_x_14444:


//--------------------- .text._ZN6thrust24THRUST_300001_SM_1000_NS8cuda_cub4core6detail13_kernel_agentINS1_8__reduce11ReduceAgentIPN4cuda3std3__45tupleIJNSA_IJilEEESB_EEESD_SC_iNS1_9__extrema12arg_minmax_fIil17compare_key_valueEEEEJSD_SD_iSH_EEEvDpT0_ --------------------------
	.section	.text._ZN6thrust24THRUST_300001_SM_1000_NS8cuda_cub4core6detail13_kernel_agentINS1_8__reduce11ReduceAgentIPN4cuda3std3__45tupleIJNSA_IJilEEESB_EEESD_SC_iNS1_9__extrema12arg_minmax_fIil17compare_key_valueEEEEJSD_SD_iSH_EEEvDpT0_,"ax",@progbits
	.align	128
        .global         _ZN6thrust24THRUST_300001_SM_1000_NS8cuda_cub4core6detail13_kernel_agentINS1_8__reduce11ReduceAgentIPN4cuda3std3__45tupleIJNSA_IJilEEESB_EEESD_SC_iNS1_9__extrema12arg_minmax_fIil17compare_key_valueEEEEJSD_SD_iSH_EEEvDpT0_
        .type           _ZN6thrust24THRUST_300001_SM_1000_NS8cuda_cub4core6detail13_kernel_agentINS1_8__reduce11ReduceAgentIPN4cuda3std3__45tupleIJNSA_IJilEEESB_EEESD_SC_iNS1_9__extrema12arg_minmax_fIil17compare_key_valueEEEEJSD_SD_iSH_EEEvDpT0_,@function
        .size           _ZN6thrust24THRUST_300001_SM_1000_NS8cuda_cub4core6detail13_kernel_agentINS1_8__reduce11ReduceAgentIPN4cuda3std3__45tupleIJNSA_IJilEEESB_EEESD_SC_iNS1_9__extrema12arg_minmax_fIil17compare_key_valueEEEEJSD_SD_iSH_EEEvDpT0_,(.L_x_14445 - _ZN6thrust24THRUST_300001_SM_1000_NS8cuda_cub4core6detail13_kernel_agentINS1_8__reduce11ReduceAgentIPN4cuda3std3__45tupleIJNSA_IJilEEESB_EEESD_SC_iNS1_9__extrema12arg_minmax_fIil17compare_key_valueEEEEJSD_SD_iSH_EEEvDpT0_)
        .other          _ZN6thrust24THRUST_300001_SM_1000_NS8cuda_cub4core6detail13_kernel_agentINS1_8__reduce11ReduceAgentIPN4cuda3std3__45tupleIJNSA_IJilEEESB_EEESD_SC_iNS1_9__extrema12arg_minmax_fIil17compare_key_valueEEEEJSD_SD_iSH_EEEvDpT0_,@"STO_CUDA_ENTRY STV_DEFAULT"
_ZN6thrust24THRUST_300001_SM_1000_NS8cuda_cub4core6detail13_kernel_agentINS1_8__reduce11ReduceAgentIPN4cuda3std3__45tupleIJNSA_IJilEEESB_EEESD_SC_iNS1_9__extrema12arg_minmax_fIil17compare_key_valueEEEEJSD_SD_iSH_EEEvDpT0_:
.text._ZN6thrust24THRUST_300001_SM_1000_NS8cuda_cub4core6detail13_kernel_agentINS1_8__reduce11ReduceAgentIPN4cuda3std3__45tupleIJNSA_IJilEEESB_EEESD_SC_iNS1_9__extrema12arg_minmax_fIil17compare_key_valueEEEEJSD_SD_iSH_EEEvDpT0_:
        /* <DEDUP_REMOVED lines=37> */
.L_x_10936:
        /* <DEDUP_REMOVED lines=27> */
.L_x_10933:
[----:B------:R-:W-:Y:S05]  /*0400*/  BSYNC.RECONVERGENT B3 ;  /* 0x0000000000037941 */ /* 0x000fea0003800200 */
.L_x_10932:
        /* <DEDUP_REMOVED lines=19> */
.L_x_10935:
[----:B------:R-:W-:Y:S05]  /*0540*/  BSYNC.RECONVERGENT B3 ;  /* 0x0000000000037941 */ /* 0x000fea0003800200 */
.L_x_10934:
[----:B------:R-:W-:Y:S01]  /*0550*/  IADD3 R6, P0, PT, R6, 0x2000, RZ ;  /* 0x0000200006067810 */ /* 0x000fe20007f1e0ff */
[----:B------:R-:W-:-:S04]  /*0560*/  VIADD R19, R19, 0x100 ;  /* 0x0000010013137836 */ /* 0x000fc80000000000 */
[----:B------:R-:W-:Y:S01]  /*0570*/  IMAD.X R7, RZ, RZ, R7, P0 ;  /* 0x000000ffff077224 */ /* 0x000fe200000e0607 */
[----:B------:R-:W-:Y:S07]  /*0580*/  @P2 BRA `(.L_x_10936) ;  /* 0xfffffffc00302947 */ /* 0x000fee000383ffff */
.L_x_10931:
[----:B------:R-:W-:Y:S05]  /*0590*/  BSYNC.RECONVERGENT B1 ;  /* 0x0000000000017941 */ /* 0x000fea0003800200 */
.L_x_10930:
[----:B------:R-:W0:Y:S01]  /*05a0*/  LDC.64 R10, c[0x0][0x380] ;  /* 0x0000e000ff0a7b82 */ /* 0x000e220000000a00 */
[----:B------:R-:W-:-:S13]  /*05b0*/  ISETP.GE.U32.AND P0, PT, R12, 0x300, PT ;  /* 0x000003000c00780c */ /* 0x000fda0003f06070 */
[----:B------:R-:W-:Y:S05]  /*05c0*/  @!P0 BRA `(.L_x_10929) ;  /* 0x0000000800908947 */ /* 0x000fea0003800000 */
.L_x_10953:
        /* <DEDUP_REMOVED lines=26> */
.L_x_10938:
[----:B------:R-:W-:Y:S05]  /*0770*/  BSYNC.RECONVERGENT B1 ;  /* 0x0000000000017941 */ /* 0x000fea0003800200 */
.L_x_10937:
        /* <DEDUP_REMOVED lines=16> */
.L_x_10940:
[----:B------:R-:W-:Y:S05]  /*0880*/  BSYNC.RECONVERGENT B1 ;  /* 0x0000000000017941 */ /* 0x000fea0003800200 */
.L_x_10939:
        /* <DEDUP_REMOVED lines=18> */
.L_x_10942:
[----:B------:R-:W-:Y:S05]  /*09b0*/  BSYNC.RECONVERGENT B1 ;  /* 0x0000000000017941 */ /* 0x000fea0003800200 */
.L_x_10941:
        /* <DEDUP_REMOVED lines=23> */
.L_x_10944:
[----:B------:R-:W-:Y:S05]  /*0b30*/  BSYNC.RECONVERGENT B1 ;  /* 0x0000000000017941 */ /* 0x000fea0003800200 */
.L_x_10943:
        /* <DEDUP_REMOVED lines=18> */
.L_x_10946:
[----:B------:R-:W-:Y:S05]  /*0c60*/  BSYNC.RECONVERGENT B1 ;  /* 0x0000000000017941 */ /* 0x000fea0003800200 */
.L_x_10945:
        /* <DEDUP_REMOVED lines=17> */
.L_x_10948:
[----:B------:R-:W-:Y:S05]  /*0d80*/  BSYNC.RECONVERGENT B1 ;  /* 0x0000000000017941 */ /* 0x000fea0003800200 */
.L_x_10947:
        /* <DEDUP_REMOVED lines=18> */
.L_x_10950:
[----:B------:R-:W-:Y:S05]  /*0eb0*/  BSYNC.RECONVERGENT B1 ;  /* 0x0000000000017941 */ /* 0x000fea0003800200 */
.L_x_10949:
        /* <DEDUP_REMOVED lines=17> */
.L_x_10952:
[----:B------:R-:W-:Y:S05]  /*0fd0*/  BSYNC.RECONVERGENT B1 ;  /* 0x0000000000017941 */ /* 0x000fea0003800200 */
.L_x_10951:
[----:B------:R-:W-:-:S05]  /*0fe0*/  VIADD R19, R19, 0x400 ;  /* 0x0000040013137836 */ /* 0x000fca0000000000 */
[----:B------:R-:W-:-:S13]  /*0ff0*/  ISETP.GE.AND P0, PT, R19, UR5, PT ;  /* 0x0000000513007c0c */ /* 0x000fda000bf06270 */
[----:B------:R-:W-:Y:S05]  /*1000*/  @!P0 BRA `(.L_x_10953) ;  /* 0xfffffff400708947 */ /* 0x000fea000383ffff */
.L_x_10929:
[----:B------:R-:W-:Y:S05]  /*1010*/  BSYNC.RECONVERGENT B2 ;  /* 0x0000000000027941 */ /* 0x000fea0003800200 */
.L_x_10928:
[----:B------:R-:W1:Y:S02]  /*1020*/  LDCU UR8, c[0x0][0x390] ;  /* 0x00007200ff0877ac */ /* 0x000e640008000800 */
[----:B-1----:R-:W-:-:S09]  /*1030*/  UISETP.GE.AND UP0, UPT, UR8, 0x100, UPT ;  /* 0x000001000800788c */ /* 0x002fd2000bf06270 */
[----:B------:R-:W-:Y:S05]  /*1040*/  BRA.U !UP0, `(.L_x_10954) ;  /* 0x0000002108ec7547 */ /* 0x000fea000b800000 */
[----:B0-----:R-:W0:Y:S01]  /*1050*/  S2R R11, SR_LANEID ;  /* 0x00000000000b7919 */ /* 0x001e220000000000 */
[----:B------:R-:W-:Y:S01]  /*1060*/  BSSY.RECONVERGENT B1, `(.L_x_10955) ;  /* 0x0000031000017945 */ /* 0x000fe20003800200 */
[----:B-----5:R-:W-:Y:S01]  /*1070*/  IMAD.MOV.U32 R9, RZ, RZ, R4 ;  /* 0x000000ffff097224 */ /* 0x020fe200078e0004 */
        /* <DEDUP_REMOVED lines=32> */
.L_x_10958:
[----:B------:R-:W-:Y:S05]  /*1280*/  BSYNC.RECONVERGENT B2 ;  /* 0x0000000000027941 */ /* 0x000fea0003800200 */
.L_x_10957:
        /* <DEDUP_REMOVED lines=14> */
.L_x_10956:
[----:B------:R-:W-:Y:S05]  /*1370*/  BSYNC.RECONVERGENT B1 ;  /* 0x0000000000017941 */ /* 0x000fea0003800200 */
.L_x_10955:
[----:B------:R-:W-:Y:S01]  /*1380*/  ISETP.GT.AND P0, PT, R11, 0x1d, PT ;  /* 0x0000001d0b00780c */ /* 0x000fe20003f04270 */
[----:B------:R0:W2:Y:S01]  /*1390*/  SHFL.DOWN PT, R13, R8, 0x2, 0x1f ;  /* 0x08401f00080d7f89 */ /* 0x0000a200000e0000 */
[----:B------:R-:W-:Y:S01]  /*13a0*/  BSSY.RECONVERGENT B1, `(.L_x_10959) ;  /* 0x0000035000017945 */ /* 0x000fe20003800200 */
[----:B------:R-:W-:Y:S02]  /*13b0*/  IMAD.MOV.U32 R4, RZ, RZ, R9 ;  /* 0x000000ffff047224 */ /* 0x000fe400078e0009 */
[----:B------:R0:W3:Y:S01]  /*13c0*/  SHFL.DOWN PT, R15, R26, 0x2, 0x1f ;  /* 0x08401f001a0f7f89 */ /* 0x0000e200000e0000 */
[----:B-1----:R-:W-:Y:S02]  /*13d0*/  IMAD.MOV.U32 R3, RZ, RZ, R7 ;  /* 0x000000ffff037224 */ /* 0x002fe400078e0007 */
[----:B------:R-:W-:Y:S01]  /*13e0*/  IMAD.MOV.U32 R2, RZ, RZ, R6 ;  /* 0x000000ffff027224 */ /* 0x000fe200078e0006 */
        /* <DEDUP_REMOVED lines=14> */
[----:B---3--:R-:W-:Y:S02]  /*14d0*/  IMAD.MOV.U32 R10, RZ, RZ, R15 ;  /* 0x000000ffff0a7224 */ /* 0x008fe400078e000f */
        /* <DEDUP_REMOVED lines=9> */
.L_x_10962:
[----:B------:R-:W-:Y:S05]  /*1570*/  BSYNC.RECONVERGENT B2 ;  /* 0x0000000000027941 */ /* 0x000fea0003800200 */
.L_x_10961:
        /* <DEDUP_REMOVED lines=23> */
.L_x_10960:
[----:B------:R-:W-:Y:S05]  /*16f0*/  BSYNC.RECONVERGENT B1 ;  /* 0x0000000000017941 */ /* 0x000fea0003800200 */
.L_x_10959:
        /* <DEDUP_REMOVED lines=31> */
.L_x_10966:
[----:B------:R-:W-:Y:S05]  /*18f0*/  BSYNC.RECONVERGENT B2 ;  /* 0x0000000000027941 */ /* 0x000fea0003800200 */
.L_x_10965:
        /* <DEDUP_REMOVED lines=23> */
.L_x_10964:
[----:B------:R-:W-:Y:S05]  /*1a70*/  BSYNC.RECONVERGENT B1 ;  /* 0x0000000000017941 */ /* 0x000fea0003800200 */
.L_x_10963:
[----:B------:R-:W-:Y:S01]  /*1a80*/  ISETP.GT.AND P0, PT, R11, 0x17, PT ;  /* 0x000000170b00780c */ /* 0x000fe20003f04270 */
[----:B--2---:R2:W2:Y:S01]  /*1a90*/  SHFL.DOWN PT, R13, R8, 0x8, 0x1f ;  /* 0x09001f00080d7f89 */ /* 0x0044a200000e0000 */
[----:B------:R-:W-:Y:S01]  /*1aa0*/  BSSY.RECONVERGENT B1, `(.L_x_10967) ;  /* 0x0000035000017945 */ /* 0x000fe20003800200 */
[----:B------:R-:W-:Y:S02]  /*1ab0*/  IMAD.MOV.U32 R10, RZ, RZ, R7 ;  /* 0x000000ffff0a7224 */ /* 0x000fe400078e0007 */
[----:B---3--:R3:W2:Y:S01]  /*1ac0*/  SHFL.DOWN PT, R15, R26, 0x8, 0x1f ;  /* 0x09001f001a0f7f89 */ /* 0x0086a200000e0000 */
[----:B------:R-:W-:Y:S02]  /*1ad0*/  IMAD.MOV.U32 R9, RZ, RZ, R6 ;  /* 0x000000ffff097224 */ /* 0x000fe400078e0006 */
[----:B0-----:R-:W-:Y:S01]  /*1ae0*/  IMAD.MOV.U32 R4, RZ, RZ, R5 ;  /* 0x000000ffff047224 */ /* 0x001fe200078e0005 */
[----:B-1----:R3:W0:Y:S04]  /*1af0*/  SHFL.DOWN PT, R14, R27, 0x8, 0x1f ;  /* 0x09001f001b0e7f89 */ /* 0x00262800000e0000 */
[----:B------:R3:W1:Y:S04]  /*1b00*/  SHFL.DOWN PT, R16, R5, 0x8, 0x1f ;  /* 0x09001f0005107f89 */ /* 0x00066800000e0000 */
[----:B------:R3:W0:Y:S04]  /*1b10*/  SHFL.DOWN PT, R18, R7, 0x8, 0x1f ;  /* 0x09001f0007127f89 */ /* 0x00062800000e0000 */
[----:B----4-:R3:W4:Y:S01]  /*1b20*/  SHFL.DOWN PT, R17, R6, 0x8, 0x1f ;  /* 0x09001f0006117f89 */ /* 0x01072200000e0000 */
[----:B------:R-:W-:Y:S05]  /*1b30*/  @P0 BRA `(.L_x_10968) ;  /* 0x0000000000ac0947 */ /* 0x000fea0003800000 */
[----:B--2---:R-:W-:Y:S01]  /*1b40*/  ISETP.GE.AND P0, PT, R8, R13, PT ;  /* 0x0000000d0800720c */ /* 0x004fe20003f06270 */
[----:B------:R-:W-:Y:S01]  /*1b50*/  BSSY.RECONVERGENT B2, `(.L_x_10969) ;  /* 0x0000012000027945 */ /* 0x000fe20003800200 */
[----:B-1----:R-:W-:Y:S01]  /*1b60*/  ISETP.GE.AND P2, PT, R5, R16, PT ;  /* 0x000000100500720c */ /* 0x002fe20003f46270 */
[----:B------:R-:W-:Y:S02]  /*1b70*/  IMAD.MOV.U32 R3, RZ, RZ, R26 ;  /* 0x000000ffff037224 */ /* 0x000fe400078e001a */
[----:B------:R-:W-:Y:S02]  /*1b80*/  IMAD.MOV.U32 R12, RZ, RZ, R27 ;  /* 0x000000ffff0c7224 */ /* 0x000fe400078e001b */
[----:B0-----:R-:W-:Y:S02]  /*1b90*/  IMAD.MOV.U32 R10, RZ, RZ, R18 ;  /* 0x000000ffff0a7224 */ /* 0x001fe400078e0012 */
        /* <DEDUP_REMOVED lines=13> */
.L_x_10970:
[----:B------:R-:W-:Y:S05]  /*1c70*/  BSYNC.RECONVERGENT B2 ;  /* 0x0000000000027941 */ /* 0x000fea0003800200 */
.L_x_10969:
[----:B----4-:R-:W-:Y:S02]  /*1c80*/  IMAD.MOV.U32 R9, RZ, RZ, R17 ;  /* 0x000000ffff097224 */ /* 0x010fe400078e0011 */
[----:B------:R-:W-:Y:S02]  /*1c90*/  IMAD.MOV.U32 R4, RZ, RZ, R16 ;  /* 0x000000ffff047224 */ /* 0x000fe400078e0010 */
[----:B---3--:R-:W-:Y:S02]  /*1ca0*/  IMAD.MOV.U32 R26, RZ, RZ, R3 ;  /* 0x000000ffff1a7224 */ /* 0x008fe400078e0003 */
        /* <DEDUP_REMOVED lines=20> */
.L_x_10968:
[----:B------:R-:W-:Y:S05]  /*1df0*/  BSYNC.RECONVERGENT B1 ;  /* 0x0000000000017941 */ /* 0x000fea0003800200 */
.L_x_10967:
[----:B------:R-:W-:Y:S01]  /*1e00*/  ISETP.GT.AND P0, PT, R11, 0xf, PT ;  /* 0x0000000f0b00780c */ /* 0x000fe20003f04270 */
[----:B--2---:R2:W2:Y:S01]  /*1e10*/  SHFL.DOWN PT, R13, R8, 0x10, 0x1f ;  /* 0x0a001f00080d7f89 */ /* 0x0044a200000e0000 */
[----:B------:R-:W-:Y:S01]  /*1e20*/  BSSY.RECONVERGENT B1, `(.L_x_10971) ;  /* 0x0000035000017945 */ /* 0x000fe20003800200 */
[----:B---3--:R-:W-:Y:S02]  /*1e30*/  IMAD.MOV.U32 R6, RZ, RZ, R10 ;  /* 0x000000ffff067224 */ /* 0x008fe400078e000a */
[----:B------:R3:W2:Y:S01]  /*1e40*/  SHFL.DOWN PT, R15, R26, 0x10, 0x1f ;  /* 0x0a001f001a0f7f89 */ /* 0x0006a200000e0000 */
[----:B------:R-:W-:Y:S02]  /*1e50*/  IMAD.MOV.U32 R3, RZ, RZ, R9 ;  /* 0x000000ffff037224 */ /* 0x000fe400078e0009 */
[----:B------:R-:W-:Y:S01]  /*1e60*/  IMAD.MOV.U32 R2, RZ, RZ, R4 ;  /* 0x000000ffff027224 */ /* 0x000fe200078e0004 */
[----:B0-----:R3:W0:Y:S04]  /*1e70*/  SHFL.DOWN PT, R14, R27, 0x10, 0x1f ;  /* 0x0a001f001b0e7f89 */ /* 0x00162800000e0000 */
[----:B----4-:R3:W4:Y:S04]  /*1e80*/  SHFL.DOWN PT, R17, R4, 0x10, 0x1f ;  /* 0x0a001f0004117f89 */ /* 0x01072800000e0000 */
[----:B------:R3:W0:Y:S04]  /*1e90*/  SHFL.DOWN PT, R19, R10, 0x10, 0x1f ;  /* 0x0a001f000a137f89 */ /* 0x00062800000e0000 */
[----:B-1----:R3:W1:Y:S01]  /*1ea0*/  SHFL.DOWN PT, R16, R9, 0x10, 0x1f ;  /* 0x0a001f0009107f89 */ /* 0x00266200000e0000 */
        /* <DEDUP_REMOVED lines=20> */
.L_x_10974:
[----:B------:R-:W-:Y:S05]  /*1ff0*/  BSYNC.RECONVERGENT B2 ;  /* 0x0000000000027941 */ /* 0x000fea0003800200 */
.L_x_10973:
[----:B-1----:R-:W-:Y:S02]  /*2000*/  IMAD.MOV.U32 R3, RZ, RZ, R16 ;  /* 0x000000ffff037224 */ /* 0x002fe400078e0010 */
        /* <DEDUP_REMOVED lines=22> */
.L_x_10972:
[----:B------:R-:W-:Y:S05]  /*2170*/  BSYNC.RECONVERGENT B1 ;  /* 0x0000000000017941 */ /* 0x000fea0003800200 */
.L_x_10971:
[----:B------:R-:W-:Y:S01]  /*2180*/  ISETP.NE.AND P0, PT, R11, RZ, PT ;  /* 0x000000ff0b00720c */ /* 0x000fe20003f05270 */
[----:B------:R-:W-:-:S12]  /*2190*/  BSSY.RECONVERGENT B1, `(.L_x_10975) ;  /* 0x000000c000017945 */ /* 0x000fd80003800200 */
[----:B------:R-:W-:Y:S05]  /*21a0*/  @P0 BRA `(.L_x_10976) ;  /* 0x0000000000280947 */ /* 0x000fea0003800000 */
[----:B---3--:R-:W3:Y:S01]  /*21b0*/  S2R R10, SR_CgaCtaId ;  /* 0x00000000000a7919 */ /* 0x008ee20000008800 */
[----:B------:R-:W-:Y:S01]  /*21c0*/  MOV R5, 0x400 ;  /* 0x0000040000057802 */ /* 0x000fe20000000f00 */
[----:B------:R-:W-:Y:S01]  /*21d0*/  IMAD.MOV.U32 R7, RZ, RZ, R3 ;  /* 0x000000ffff077224 */ /* 0x000fe200078e0003 */
[----:B------:R-:W-:Y:S02]  /*21e0*/  LOP3.LUT R4, R0, 0x3e0, RZ, 0xc0, !PT ;  /* 0x000003e000047812 */ /* 0x000fe400078ec0ff */
[----:B---3--:R-:W-:-:S05]  /*21f0*/  LEA R5, R10, R5, 0x18 ;  /* 0x000000050a057211 */ /* 0x008fca00078ec0ff */
[----:B------:R-:W-:-:S05]  /*2200*/  IMAD.IADD R5, R4, 0x1, R5 ;  /* 0x0000000104057824 */ /* 0x000fca00078e0205 */
[----:B------:R3:W-:Y:S04]  /*2210*/  STS.64 [R5+0x10], R26 ;  /* 0x0000101a05007388 */ /* 0x0007e80000000a00 */
[----:B------:R3:W-:Y:S04]  /*2220*/  STS.64 [R5+0x20], R6 ;  /* 0x0000200605007388 */ /* 0x0007e80000000a00 */
[----:B------:R3:W-:Y:S04]  /*2230*/  STS [R5+0x8], R8 ;  /* 0x0000080805007388 */ /* 0x0007e80000000800 */
[----:B------:R3:W-:Y:S02]  /*2240*/  STS [R5+0x18], R2 ;  /* 0x0000180205007388 */ /* 0x0007e40000000800 */
.L_x_10976:
[----:B------:R-:W-:Y:S05]  /*2250*/  BSYNC.RECONVERGENT B1 ;  /* 0x0000000000017941 */ /* 0x000fea0003800200 */
.L_x_10975:
[----:B------:R-:W-:Y:S01]  /*2260*/  BAR.SYNC.DEFER_BLOCKING 0x0 ;  /* 0x0000000000007b1d */ /* 0x000fe20000010000 */
[----:B------:R-:W-:-:S13]  /*2270*/  ISETP.NE.AND P2, PT, R0, RZ, PT ;  /* 0x000000ff0000720c */ /* 0x000fda0003f45270 */
[----:B------:R-:W-:Y:S05]  /*2280*/  @P2 BRA `(.L_x_10977) ;  /* 0x00000074006c2947 */ /* 0x000fea0003800000 */
[----:B---3--:R-:W3:Y:S01]  /*2290*/  S2R R5, SR_CgaCtaId ;  /* 0x0000000000057919 */ /* 0x008ee20000008800 */
[----:B------:R-:W-:Y:S01]  /*22a0*/  MOV R0, 0x400 ;  /* 0x0000040000007802 */ /* 0x000fe20000000f00 */
[----:B------:R-:W-:Y:S01]  /*22b0*/  BSSY.RECONVERGENT B1, `(.L_x_10978) ;  /* 0x0000016000017945 */ /* 0x000fe20003800200 */
[----:B0-----:R-:W-:Y:S02]  /*22c0*/  IMAD.MOV.U32 R19, RZ, RZ, R26 ;  /* 0x000000ffff137224 */ /* 0x001fe400078e001a */
[----:B------:R-:W-:Y:S02]  /*22d0*/  IMAD.MOV.U32 R18, RZ, RZ, R27 ;  /* 0x000000ffff127224 */ /* 0x000fe400078e001b */
[----:B------:R-:W-:Y:S01]  /*22e0*/  IMAD.MOV.U32 R9, RZ, RZ, R8 ;  /* 0x000000ffff097224 */ /* 0x000fe200078e0008 */
[----:B---3--:R-:W-:-:S05]  /*22f0*/  LEA R0, R5, R0, 0x18 ;  /* 0x0000000005007211 */ /* 0x008fca00078ec0ff */
[----:B------:R-:W0:Y:S04]  /*2300*/  LDS R5, [R0+0x28] ;  /* 0x0000280000057984 */ /* 0x000e280000000800 */
[----:B------:R3:W1:Y:S04]  /*2310*/  LDS R29, [R0+0x38] ;  /* 0x00003800001d7984 */ /* 0x0006680000000800 */
[----:B------:R3:W1:Y:S01]  /*2320*/  LDS R20, [R0+0x48] ;  /* 0x0000480000147984 */ /* 0x0006620000000800 */
[----:B0-----:R-:W-:-:S13]  /*2330*/  ISETP.GE.AND P0, PT, R8, R5, PT ;  /* 0x000000050800720c */ /* 0x001fda0003f06270 */
[----:B-1-3--:R-:W-:Y:S05]  /*2340*/  @!P0 BRA `(.L_x_10979) ;  /* 0x0000000000308947 */ /* 0x00afea0003800000 */
        /* <DEDUP_REMOVED lines=12> */
.L_x_10979:
[----:B------:R-:W-:Y:S05]  /*2410*/  BSYNC.RECONVERGENT B1 ;  /* 0x0000000000017941 */ /* 0x000fea0003800200 */
.L_x_10978:
[----:B--2---:R-:W0:Y:S01]  /*2420*/  LDS.64 R14, [R0+0x40] ;  /* 0x00004000000e7984 */ /* 0x004e220000000a00 */
[----:B------:R-:W-:Y:S01]  /*2430*/  ISETP.GE.AND P0, PT, R2, R29, PT ;  /* 0x0000001d0200720c */ /* 0x000fe20003f06270 */
[----:B------:R-:W-:Y:S01]  /*2440*/  BSSY.RECONVERGENT B1, `(.L_x_10980) ;  /* 0x000001c000017945 */ /* 0x000fe20003800200 */
[----:B------:R-:W-:Y:S01]  /*2450*/  IMAD.MOV.U32 R24, RZ, RZ, R29 ;  /* 0x000000ffff187224 */ /* 0x000fe200078e001d */
[----:B------:R1:W2:Y:S04]  /*2460*/  LDS R25, [R0+0x58] ;  /* 0x0000580000197984 */ /* 0x0002a80000000800 */
[----:B------:R1:W3:Y:S04]  /*2470*/  LDS R23, [R0+0x68] ;  /* 0x0000680000177984 */ /* 0x0002e80000000800 */
[----:B------:R1:W1:Y:S04]  /*2480*/  LDS R22, [R0+0x78] ;  /* 0x0000780000167984 */ /* 0x0002680000000800 */
        /* <DEDUP_REMOVED lines=23> */
.L_x_10981:
[----:B------:R-:W-:Y:S05]  /*2600*/  BSYNC.RECONVERGENT B1 ;  /* 0x0000000000017941 */ /* 0x000fea0003800200 */
.L_x_10980:
        /* <DEDUP_REMOVED lines=18> */
.L_x_10983:
[----:B------:R-:W-:Y:S05]  /*2730*/  BSYNC.RECONVERGENT B1 ;  /* 0x0000000000017941 */ /* 0x000fea0003800200 */
.L_x_10982:
[----:B--2---:R-:W-:Y:S01]  /*2740*/  ISETP.GE.AND P0, PT, R24, R25, PT ;  /* 0x000000191800720c */ /* 0x004fe20003f06270 */
        /* <DEDUP_REMOVED lines=16> */
.L_x_10985:
[----:B------:R-:W-:Y:S05]  /*2850*/  BSYNC.RECONVERGENT B1 ;  /* 0x0000000000017941 */ /* 0x000fea0003800200 */
.L_x_10984:
        /* <DEDUP_REMOVED lines=16> */
.L_x_10987:
[----:B------:R-:W-:Y:S05]  /*2960*/  BSYNC.RECONVERGENT B1 ;  /* 0x0000000000017941 */ /* 0x000fea0003800200 */
.L_x_10986:
        /* <DEDUP_REMOVED lines=17> */
.L_x_10989:
[----:B------:R-:W-:Y:S05]  /*2a80*/  BSYNC.RECONVERGENT B1 ;  /* 0x0000000000017941 */ /* 0x000fea0003800200 */
.L_x_10988:
        /* <DEDUP_REMOVED lines=18> */
.L_x_10991:
[----:B------:R-:W-:Y:S05]  /*2bb0*/  BSYNC.RECONVERGENT B1 ;  /* 0x0000000000017941 */ /* 0x000fea0003800200 */
.L_x_10990:
        /* <DEDUP_REMOVED lines=26> */
.L_x_10993:
[----:B------:R-:W-:Y:S05]  /*2d60*/  BSYNC.RECONVERGENT B1 ;  /* 0x0000000000017941 */ /* 0x000fea0003800200 */
.L_x_10992:
        /* <DEDUP_REMOVED lines=16> */
.L_x_10995:
[----:B------:R-:W-:Y:S05]  /*2e70*/  BSYNC.RECONVERGENT B1 ;  /* 0x0000000000017941 */ /* 0x000fea0003800200 */
.L_x_10994:
        /* <DEDUP_REMOVED lines=17> */
.L_x_10997:
[----:B------:R-:W-:Y:S05]  /*2f90*/  BSYNC.RECONVERGENT B1 ;  /* 0x0000000000017941 */ /* 0x000fea0003800200 */
.L_x_10996:
        /* <DEDUP_REMOVED lines=16> */
.L_x_10999:
[----:B------:R-:W-:Y:S05]  /*30a0*/  BSYNC.RECONVERGENT B1 ;  /* 0x0000000000017941 */ /* 0x000fea0003800200 */
.L_x_10998:
        /* <DEDUP_REMOVED lines=17> */
.L_x_11001:
[----:B------:R-:W-:Y:S05]  /*31c0*/  BSYNC.RECONVERGENT B1 ;  /* 0x0000000000017941 */ /* 0x000fea0003800200 */
.L_x_11000:
        /* <DEDUP_REMOVED lines=16> */
.L_x_11003:
[----:B------:R-:W-:Y:S05]  /*32d0*/  BSYNC.RECONVERGENT B1 ;  /* 0x0000000000017941 */ /* 0x000fea0003800200 */
.L_x_11002:
        /* <DEDUP_REMOVED lines=18> */
.L_x_10954:
        /* <DEDUP_REMOVED lines=41> */
.L_x_11007:
[----:B------:R-:W-:Y:S05]  /*3690*/  BSYNC.RECONVERGENT B2 ;  /* 0x0000000000027941 */ /* 0x000fea0003800200 */
.L_x_11006:
        /* <DEDUP_REMOVED lines=14> */
.L_x_11005:
[----:B------:R-:W-:Y:S05]  /*3780*/  BSYNC.RECONVERGENT B1 ;  /* 0x0000000000017941 */ /* 0x000fea0003800200 */
.L_x_11004:
[----:B0-----:R-:W-:Y:S01]  /*3790*/  VIADD R2, R9, 0x2 ;  /* 0x0000000209027836 */ /* 0x001fe20000000000 */
[----:B---3--:R0:W2:Y:S01]  /*37a0*/  SHFL.DOWN PT, R15, R8, 0x2, R11 ;  /* 0x08400000080f7989 */ /* 0x0080a200000e000b */
[----:B------:R-:W-:Y:S01]  /*37b0*/  BSSY.RECONVERGENT B1, `(.L_x_11008) ;  /* 0x0000036000017945 */ /* 0x000fe20003800200 */
[----:B------:R-:W-:Y:S02]  /*37c0*/  IMAD.MOV.U32 R14, RZ, RZ, R12 ;  /* 0x000000ffff0e7224 */ /* 0x000fe400078e000c */
[----:B------:R-:W-:Y:S01]  /*37d0*/  ISETP.GT.AND P0, PT, R2, R11, PT ;  /* 0x0000000b0200720c */ /* 0x000fe20003f04270 */
[----:B----4-:R0:W3:Y:S01]  /*37e0*/  SHFL.DOWN PT, R17, R26, 0x2, R11 ;  /* 0x084000001a117989 */ /* 0x0100e200000e000b */
[----:B------:R-:W-:Y:S02]  /*37f0*/  IMAD.MOV.U32 R4, RZ, RZ, R10 ;  /* 0x000000ffff047224 */ /* 0x000fe400078e000a */
[----:B------:R-:W-:Y:S01]  /*3800*/  IMAD.MOV.U32 R2, RZ, RZ, R6 ;  /* 0x000000ffff027224 */ /* 0x000fe200078e0006 */
[----:B------:R0:W4:Y:S04]  /*3810*/  SHFL.DOWN PT, R16, R27, 0x2, R11 ;  /* 0x084000001b107989 */ /* 0x00012800000e000b */
[----:B-1----:R0:W1:Y:S04]  /*3820*/  SHFL.DOWN PT, R19, R12, 0x2, R11 ;  /* 0x084000000c137989 */ /* 0x00206800000e000b */
[----:B------:R0:W0:Y:S04]  /*3830*/  SHFL.DOWN PT, R21, R10, 0x2, R11 ;  /* 0x084000000a157989 */ /* 0x00002800000e000b */
[----:B------:R0:W0:Y:S01]  /*3840*/  SHFL.DOWN PT, R23, R6, 0x2, R11 ;  /* 0x0840000006177989 */ /* 0x00002200000e000b */
[----:B------:R-:W-:Y:S05]  /*3850*/  @P0 BRA `(.L_x_11009) ;  /* 0x0000000000ac0947 */ /* 0x000fea0003800000 */
[----:B--2---:R-:W-:Y:S01]  /*3860*/  ISETP.GE.AND P0, PT, R8, R15, PT ;  /* 0x0000000f0800720c */ /* 0x004fe20003f06270 */
        /* <DEDUP_REMOVED lines=18> */
.L_x_11011:
[----:B------:R-:W-:Y:S05]  /*3990*/  BSYNC.RECONVERGENT B2 ;  /* 0x0000000000027941 */ /* 0x000fea0003800200 */
.L_x_11010:
        /* <DEDUP_REMOVED lines=23> */
.L_x_11009:
[----:B------:R-:W-:Y:S05]  /*3b10*/  BSYNC.RECONVERGENT B1 ;  /* 0x0000000000017941 */ /* 0x000fea0003800200 */
.L_x_11008:
[----:B0-----:R-:W-:Y:S01]  /*3b20*/  VIADD R6, R9, 0x4 ;  /* 0x0000000409067836 */ /* 0x001fe20000000000 */
[----:B--2---:R0:W2:Y:S01]  /*3b30*/  SHFL.DOWN PT, R15, R8, 0x4, R11 ;  /* 0x08800000080f7989 */ /* 0x0040a200000e000b */
[----:B------:R-:W-:Y:S01]  /*3b40*/  BSSY.RECONVERGENT B1, `(.L_x_11012) ;  /* 0x0000036000017945 */ /* 0x000fe20003800200 */
[----:B------:R-:W-:Y:S02]  /*3b50*/  IMAD.MOV.U32 R12, RZ, RZ, R14 ;  /* 0x000000ffff0c7224 */ /* 0x000fe400078e000e */
[----:B------:R-:W-:Y:S01]  /*3b60*/  ISETP.GT.AND P0, PT, R6, R11, PT ;  /* 0x0000000b0600720c */ /* 0x000fe20003f04270 */
[----:B---3--:R0:W3:Y:S01]  /*3b70*/  SHFL.DOWN PT, R17, R26, 0x4, R11 ;  /* 0x088000001a117989 */ /* 0x0080e200000e000b */
[----:B------:R-:W-:Y:S02]  /*3b80*/  IMAD.MOV.U32 R10, RZ, RZ, R4 ;  /* 0x000000ffff0a7224 */ /* 0x000fe400078e0004 */
[----:B------:R-:W-:Y:S01]  /*3b90*/  IMAD.MOV.U32 R6, RZ, RZ, R2 ;  /* 0x000000ffff067224 */ /* 0x000fe200078e0002 */
[----:B----4-:R0:W4:Y:S04]  /*3ba0*/  SHFL.DOWN PT, R16, R27, 0x4, R11 ;  /* 0x088000001b107989 */ /* 0x01012800000e000b */
        /* <DEDUP_REMOVED lines=23> */
.L_x_11015:
[----:B------:R-:W-:Y:S05]  /*3d20*/  BSYNC.RECONVERGENT B2 ;  /* 0x0000000000027941 */ /* 0x000fea0003800200 */
.L_x_11014:
        /* <DEDUP_REMOVED lines=23> */
.L_x_11013:
[----:B------:R-:W-:Y:S05]  /*3ea0*/  BSYNC.RECONVERGENT B1 ;  /* 0x0000000000017941 */ /* 0x000fea0003800200 */
.L_x_11012:
[----:B0-----:R-:W-:Y:S01]  /*3eb0*/  VIADD R2, R9, 0x8 ;  /* 0x0000000809027836 */ /* 0x001fe20000000000 */
[----:B------:R0:W0:Y:S01]  /*3ec0*/  SHFL.DOWN PT, R13, R8, 0x8, R11 ;  /* 0x09000000080d7989 */ /* 0x00002200000e000b */
[----:B------:R-:W-:Y:S01]  /*3ed0*/  BSSY.RECONVERGENT B1, `(.L_x_11016) ;  /* 0x0000036000017945 */ /* 0x000fe20003800200 */
[----:B----4-:R-:W-:Y:S02]  /*3ee0*/  IMAD.MOV.U32 R16, RZ, RZ, R12 ;  /* 0x000000ffff107224 */ /* 0x010fe400078e000c */
[----:B------:R-:W-:Y:S01]  /*3ef0*/  ISETP.GT.AND P0, PT, R2, R11, PT ;  /* 0x0000000b0200720c */ /* 0x000fe20003f04270 */
[----:B--2---:R2:W4:Y:S01]  /*3f00*/  SHFL.DOWN PT, R15, R26, 0x8, R11 ;  /* 0x090000001a0f7989 */ /* 0x00452200000e000b */
[----:B------:R-:W-:Y:S02]  /*3f10*/  IMAD.MOV.U32 R14, RZ, RZ, R10 ;  /* 0x000000ffff0e7224 */ /* 0x000fe400078e000a */
[----:B------:R-:W-:Y:S01]  /*3f20*/  IMAD.MOV.U32 R4, RZ, RZ, R6 ;  /* 0x000000ffff047224 */ /* 0x000fe200078e0006 */
[----:B------:R2:W0:Y:S04]  /*3f30*/  SHFL.DOWN PT, R18, R27, 0x8, R11 ;  /* 0x090000001b127989 */ /* 0x00042800000e000b */
[----:B---3--:R2:W3:Y:S04]  /*3f40*/  SHFL.DOWN PT, R17, R12, 0x8, R11 ;  /* 0x090000000c117989 */ /* 0x0084e800000e000b */
[----:B-1----:R2:W1:Y:S04]  /*3f50*/  SHFL.DOWN PT, R19, R10, 0x8, R11 ;  /* 0x090000000a137989 */ /* 0x00246800000e000b */
[----:B------:R2:W0:Y:S01]  /*3f60*/  SHFL.DOWN PT, R21, R6, 0x8, R11 ;  /* 0x0900000006157989 */ /* 0x00042200000e000b */
[----:B------:R-:W-:Y:S05]  /*3f70*/  @P0 BRA `(.L_x_11017) ;  /* 0x0000000000ac0947 */ /* 0x000fea0003800000 */
[----:B0-----:R-:W-:Y:S01]  /*3f80*/  ISETP.GE.AND P0, PT, R8, R13, PT ;  /* 0x0000000d0800720c */ /* 0x001fe20003f06270 */
[----:B------:R-:W-:Y:S01]  /*3f90*/  BSSY.RECONVERGENT B2, `(.L_x_11018) ;  /* 0x0000012000027945 */ /* 0x000fe20003800200 */
[----:B---3--:R-:W-:Y:S01]  /*3fa0*/  ISETP.GE.AND P2, PT, R12, R17, PT ;  /* 0x000000110c00720c */ /* 0x008fe20003f46270 */
[----:B------:R-:W-:Y:S02]  /*3fb0*/  IMAD.MOV.U32 R2, RZ, RZ, R8 ;  /* 0x000000ffff027224 */ /* 0x000fe400078e0008 */
[----:B------:R-:W-:Y:S02]  /*3fc0*/  IMAD.MOV.U32 R3, RZ, RZ, R26 ;  /* 0x000000ffff037224 */ /* 0x000fe400078e001a */
[----:B------:R-:W-:Y:S02]  /*3fd0*/  IMAD.MOV.U32 R16, RZ, RZ, R17 ;  /* 0x000000ffff107224 */ /* 0x000fe400078e0011 */
[----:B------:R-:W-:-:S04]  /*3fe0*/  IMAD.MOV.U32 R5, RZ, RZ, R27 ;  /* 0x000000ffff057224 */ /* 0x000fc800078e001b */
[----:B------:R-:W-:Y:S05]  /*3ff0*/  @!P0 BRA `(.L_x_11019) ;  /* 0x00000000002c8947 */ /* 0x000fea0003800000 */
[----:B------:R-:W-:Y:S01]  /*4000*/  ISETP.GE.AND P3, PT, R13, R8, PT ;  /* 0x000000080d00720c */ /* 0x000fe20003f66270 */
[----:B------:R-:W-:Y:S02]  /*4010*/  IMAD.MOV.U32 R2, RZ, RZ, R13 ;  /* 0x000000ffff027224 */ /* 0x000fe400078e000d */
        /* <DEDUP_REMOVED lines=9> */
.L_x_11019:
[----:B------:R-:W-:Y:S05]  /*40b0*/  BSYNC.RECONVERGENT B2 ;  /* 0x0000000000027941 */ /* 0x000fea0003800200 */
.L_x_11018:
[----:B-1----:R-:W-:Y:S02]  /*40c0*/  IMAD.MOV.U32 R14, RZ, RZ, R19 ;  /* 0x000000ffff0e7224 */ /* 0x002fe400078e0013 */
[----:B------:R-:W-:Y:S02]  /*40d0*/  IMAD.MOV.U32 R4, RZ, RZ, R21 ;  /* 0x000000ffff047224 */ /* 0x000fe400078e0015 */
[----:B------:R-:W-:Y:S02]  /*40e0*/  IMAD.MOV.U32 R8, RZ, RZ, R2 ;  /* 0x000000ffff087224 */ /* 0x000fe400078e0002 */
[----:B--2---:R-:W-:Y:S02]  /*40f0*/  IMAD.MOV.U32 R26, RZ, RZ, R3 ;  /* 0x000000ffff1a7224 */ /* 0x004fe400078e0003 */
        /* <DEDUP_REMOVED lines=19> */
.L_x_11017:
[----:B------:R-:W-:Y:S05]  /*4230*/  BSYNC.RECONVERGENT B1 ;  /* 0x0000000000017941 */ /* 0x000fea0003800200 */
.L_x_11016:
[----:B------:R-:W-:Y:S01]  /*4240*/  VIADD R2, R9, 0x10 ;  /* 0x0000001009027836 */ /* 0x000fe20000000000 */
[----:B0-----:R0:W0:Y:S01]  /*4250*/  SHFL.DOWN PT, R13, R8, 0x10, R11 ;  /* 0x0a000000080d7989 */ /* 0x00102200000e000b */
[----:B------:R-:W-:Y:S01]  /*4260*/  BSSY.RECONVERGENT B1, `(.L_x_11020) ;  /* 0x0000036000017945 */ /* 0x000fe20003800200 */
[----:B--2---:R-:W-:Y:S02]  /*4270*/  IMAD.MOV.U32 R6, RZ, RZ, R14 ;  /* 0x000000ffff067224 */ /* 0x004fe400078e000e */
[----:B------:R-:W-:Y:S01]  /*4280*/  ISETP.GT.AND P0, PT, R2, R11, PT ;  /* 0x0000000b0200720c */ /* 0x000fe20003f04270 */
[----:B----4-:R2:W4:Y:S01]  /*4290*/  SHFL.DOWN PT, R15, R26, 0x10, R11 ;  /* 0x0a0000001a0f7989 */ /* 0x01052200000e000b */
        /* <DEDUP_REMOVED lines=13> */
[----:B--2---:R-:W-:-:S04]  /*4370*/  IMAD.MOV.U32 R11, RZ, RZ, R27 ;  /* 0x000000ffff0b7224 */ /* 0x004fc800078e001b */
        /* <DEDUP_REMOVED lines=12> */
.L_x_11023:
[----:B------:R-:W-:Y:S05]  /*4440*/  BSYNC.RECONVERGENT B2 ;  /* 0x0000000000027941 */ /* 0x000fea0003800200 */
.L_x_11022:
[----:B-1----:R-:W-:Y:S02]  /*4450*/  IMAD.MOV.U32 R6, RZ, RZ, R19 ;  /* 0x000000ffff067224 */ /* 0x002fe400078e0013 */
        /* <DEDUP_REMOVED lines=22> */
.L_x_11021:
[----:B------:R-:W-:Y:S05]  /*45c0*/  BSYNC.RECONVERGENT B1 ;  /* 0x0000000000017941 */ /* 0x000fea0003800200 */
.L_x_11020:
[----:B------:R-:W-:Y:S01]  /*45d0*/  ISETP.NE.AND P0, PT, R9, RZ, PT ;  /* 0x000000ff0900720c */ /* 0x000fe20003f05270 */
[----:B------:R-:W-:-:S12]  /*45e0*/  BSSY.RECONVERGENT B1, `(.L_x_11024) ;  /* 0x000000b000017945 */ /* 0x000fd80003800200 */
[----:B------:R-:W-:Y:S05]  /*45f0*/  @P0 BRA `(.L_x_11025) ;  /* 0x0000000000240947 */ /* 0x000fea0003800000 */
[----:B------:R-:W5:Y:S01]  /*4600*/  S2UR UR5, SR_CgaCtaId ;  /* 0x00000000000579c3 */ /* 0x000f620000008800 */
[----:B------:R-:W-:Y:S01]  /*4610*/  UMOV UR4, 0x400 ;  /* 0x0000040000047882 */ /* 0x000fe20000000000 */
[----:B--2---:R-:W-:Y:S02]  /*4620*/  IMAD.MOV.U32 R4, RZ, RZ, R6 ;  /* 0x000000ffff047224 */ /* 0x004fe400078e0006 */
[----:B------:R-:W-:Y:S01]  /*4630*/  IMAD.MOV.U32 R5, RZ, RZ, R3 ;  /* 0x000000ffff057224 */ /* 0x000fe200078e0003 */
[----:B-----5:R-:W-:-:S09]  /*4640*/  ULEA UR4, UR5, UR4, 0x18 ;  /* 0x0000000405047291 */ /* 0x020fd2000f8ec0ff */
[----:B------:R2:W-:Y:S04]  /*4650*/  STS.64 [R7+UR4+0x10], R26 ;  /* 0x0000101a07007988 */ /* 0x0005e80008000a04 */
[----:B------:R2:W-:Y:S04]  /*4660*/  STS.64 [R7+UR4+0x20], R4 ;  /* 0x0000200407007988 */ /* 0x0005e80008000a04 */
[----:B------:R2:W-:Y:S04]  /*4670*/  STS [R7+UR4+0x8], R8 ;  /* 0x0000080807007988 */ /* 0x0005e80008000804 */
[----:B------:R2:W-:Y:S02]  /*4680*/  STS [R7+UR4+0x18], R2 ;  /* 0x0000180207007988 */ /* 0x0005e40008000804 */
.L_x_11025:
[----:B------:R-:W-:Y:S05]  /*4690*/  BSYNC.RECONVERGENT B1 ;  /* 0x0000000000017941 */ /* 0x000fea0003800200 */
.L_x_11024:
[----:B------:R-:W-:Y:S01]  /*46a0*/  BAR.SYNC.DEFER_BLOCKING 0x0 ;  /* 0x0000000000007b1d */ /* 0x000fe20000010000 */
[----:B------:R-:W-:-:S13]  /*46b0*/  ISETP.NE.AND P2, PT, R0, RZ, PT ;  /* 0x000000ff0000720c */ /* 0x000fda0003f45270 */
[----:B------:R-:W-:Y:S05]  /*46c0*/  @P2 BRA `(.L_x_10977) ;  /* 0x00000050005c2947 */ /* 0x000fea0003800000 */
[----:B------:R-:W-:Y:S01]  /*46d0*/  UISETP.GE.AND UP0, UPT, UR8, 0x21, UPT ;  /* 0x000000210800788c */ /* 0x000fe2000bf06270 */
[----:B--2---:R-:W-:Y:S02]  /*46e0*/  IMAD.MOV.U32 R7, RZ, RZ, R3 ;  /* 0x000000ffff077224 */ /* 0x004fe400078e0003 */
[----:B------:R-:W-:Y:S02]  /*46f0*/  IMAD.MOV.U32 R0, RZ, RZ, R8 ;  /* 0x000000ffff007224 */ /* 0x000fe400078e0008 */
[----:B------:R-:W-:Y:S02]  /*4700*/  IMAD.MOV.U32 R9, RZ, RZ, R26 ;  /* 0x000000ffff097224 */ /* 0x000fe400078e001a */
[----:B0-----:R-:W-:Y:S02]  /*4710*/  IMAD.MOV.U32 R12, RZ, RZ, R27 ;  /* 0x000000ffff0c7224 */ /* 0x001fe400078e001b */
        /* <DEDUP_REMOVED lines=12> */
[----:B----4-:R-:W2:Y:S04]  /*47e0*/  LDS R15, [R4+0x38] ;  /* 0x00003800040f7984 */ /* 0x010ea80000000800 */
[----:B------:R4:W1:Y:S01]  /*47f0*/  LDS.64 R10, [R4+0x40] ;  /* 0x00004000040a7984 */ /* 0x0008620000000a00 */
[----:B0-----:R-:W-:Y:S02]  /*4800*/  ISETP.GE.AND P0, PT, R8, R5, PT ;  /* 0x000000050800720c */ /* 0x001fe40003f06270 */
[----:B--2---:R-:W-:-:S11]  /*4810*/  ISETP.GE.AND P3, PT, R2, R15, PT ;  /* 0x0000000f0200720c */ /* 0x004fd60003f66270 */
[----:B-1--4-:R-:W-:Y:S05]  /*4820*/  @!P0 BRA `(.L_x_11028) ;  /* 0x0000000000308947 */ /* 0x012fea0003800000 */
[----:B---3--:R-:W0:Y:S01]  /*4830*/  LDS.64 R16, [R4+0x30] ;  /* 0x0000300004107984 */ /* 0x008e220000000a00 */
        /* <DEDUP_REMOVED lines=11> */
.L_x_11028:
[----:B------:R-:W-:Y:S05]  /*48f0*/  BSYNC.RECONVERGENT B1 ;  /* 0x0000000000017941 */ /* 0x000fea0003800200 */
.L_x_11027:
        /* <DEDUP_REMOVED lines=18> */
.L_x_11029:
[----:B------:R-:W-:Y:S05]  /*4a20*/  BSYNC.RECONVERGENT B1 ;  /* 0x0000000000017941 */ /* 0x000fea0003800200 */
.L_x_11026:
        /* <DEDUP_REMOVED lines=17> */
[----:B------:R0:W1:Y:S02]  /*4b40*/  LDS.64 R2, [R10+0x60] ;  /* 0x000060000a027984 */ /* 0x0000640000000a00 */
[----:B0-----:R-:W-:-:S02]  /*4b50*/  ISETP.GE.AND P0, PT, R0, R11, PT ;  /* 0x0000000b0000720c */ /* 0x001fc40003f06270 */
[----:B--2---:R-:W-:-:S11]  /*4b60*/  ISETP.GE.AND P3, PT, R13, R16, PT ;  /* 0x000000100d00720c */ /* 0x004fd60003f66270 */
[----:B-1----:R-:W-:Y:S05]  /*4b70*/  @!P0 BRA `(.L_x_11032) ;  /* 0x0000000000308947 */ /* 0x002fea0003800000 */
[----:B----4-:R-:W0:Y:S01]  /*4b80*/  LDS.64 R14, [R10+0x50] ;  /* 0x000050000a0e7984 */ /* 0x010e220000000a00 */
        /* <DEDUP_REMOVED lines=11> */
.L_x_11032:
[----:B------:R-:W-:Y:S05]  /*4c40*/  BSYNC.RECONVERGENT B1 ;  /* 0x0000000000017941 */ /* 0x000fea0003800200 */
.L_x_11031:
        /* <DEDUP_REMOVED lines=18> */
.L_x_11033:
[----:B------:R-:W-:Y:S05]  /*4d70*/  BSYNC.RECONVERGENT B1 ;  /* 0x0000000000017941 */ /* 0x000fea0003800200 */
.L_x_11030:
        /* <DEDUP_REMOVED lines=33> */
.L_x_11036:
[----:B------:R-:W-:Y:S05]  /*4f90*/  BSYNC.RECONVERGENT B1 ;  /* 0x0000000000017941 */ /* 0x000fea0003800200 */
.L_x_11035:
        /* <DEDUP_REMOVED lines=18> */
.L_x_11037:
[----:B------:R-:W-:Y:S05]  /*50c0*/  BSYNC.RECONVERGENT B1 ;  /* 0x0000000000017941 */ /* 0x000fea0003800200 */
.L_x_11034:
        /* <DEDUP_REMOVED lines=33> */
.L_x_11040:
[----:B------:R-:W-:Y:S05]  /*52e0*/  BSYNC.RECONVERGENT B1 ;  /* 0x0000000000017941 */ /* 0x000fea0003800200 */
.L_x_11039:
        /* <DEDUP_REMOVED lines=18> */
.L_x_11041:
[----:B------:R-:W-:Y:S05]  /*5410*/  BSYNC.RECONVERGENT B1 ;  /* 0x0000000000017941 */ /* 0x000fea0003800200 */
.L_x_11038:
        /* <DEDUP_REMOVED lines=33> */
.L_x_11044:
[----:B------:R-:W-:Y:S05]  /*5630*/  BSYNC.RECONVERGENT B1 ;  /* 0x0000000000017941 */ /* 0x000fea0003800200 */
.L_x_11043:
        /* <DEDUP_REMOVED lines=18> */
.L_x_11045:
[----:B------:R-:W-:Y:S05]  /*5760*/  BSYNC.RECONVERGENT B1 ;  /* 0x0000000000017941 */ /* 0x000fea0003800200 */
.L_x_11042:
[----:B------:R-:W-:Y:S01]  /*5770*/  UISETP.GE.AND UP0, UPT, UR8, 0xc1, UPT ;  /* 0x000000c10800788c */ /* 0x000fe2000bf06270 */
[----:B------:R-:W-:Y:S02]  /*5780*/  IMAD.MOV.U32 R9, RZ, RZ, R4 ;  /* 0x000000ffff097224 */ /* 0x000fe400078e0004 */
[----:B------:R-:W-:Y:S02]  /*5790*/  IMAD.MOV.U32 R7, RZ, RZ, R5 ;  /* 0x000000ffff077224 */ /* 0x000fe400078e0005 */
[----:B------:R-:W-:Y:S02]  /*57a0*/  IMAD.MOV.U32 R10, RZ, RZ, R0 ;  /* 0x000000ffff0a7224 */ /* 0x000fe400078e0000 */
[----:B------:R-:W-:Y:S02]  /*57b0*/  IMAD.MOV.U32 R11, RZ, RZ, R12 ;  /* 0x000000ffff0b7224 */ /* 0x000fe400078e000c */
[----:B----4-:R-:W-:Y:S02]  /*57c0*/  IMAD.MOV.U32 R15, RZ, RZ, R13 ;  /* 0x000000ffff0f7224 */ /* 0x010fe400078e000d */
        /* <DEDUP_REMOVED lines=10> */
[----:B---3--:R-:W2:Y:S04]  /*5870*/  LDS R17, [R6+0xd8] ;  /* 0x0000d80006117984 */ /* 0x008ea80000000800 */
[----:B------:R3:W4:Y:S01]  /*5880*/  LDS.64 R2, [R6+0xe0] ;  /* 0x0000e00006027984 */ /* 0x0007220000000a00 */
[----:B0-----:R-:W-:Y:S02]  /*5890*/  ISETP.GE.AND P0, PT, R4, R11, PT ;  /* 0x0000000b0400720c */ /* 0x001fe40003f06270 */
[----:B--2---:R-:W-:-:S11]  /*58a0*/  ISETP.GE.AND P3, PT, R12, R17, PT ;  /* 0x000000110c00720c */ /* 0x004fd60003f66270 */
        /* <DEDUP_REMOVED lines=13> */
.L_x_11048:
[----:B------:R-:W-:Y:S05]  /*5980*/  BSYNC.RECONVERGENT B1 ;  /* 0x0000000000017941 */ /* 0x000fea0003800200 */
.L_x_11047:
        /* <DEDUP_REMOVED lines=18> */
.L_x_11049:
[----:B------:R-:W-:Y:S05]  /*5ab0*/  BSYNC.RECONVERGENT B1 ;  /* 0x0000000000017941 */ /* 0x000fea0003800200 */
.L_x_11046:
        /* <DEDUP_REMOVED lines=20> */
[----:B-1--4-:R-:W-:Y:S05]  /*5c00*/  @!P0 BRA `(.L_x_11051) ;  /* 0x0000000000288947 */ /* 0x012fea0003800000 */
[----:B------:R-:W0:Y:S01]  /*5c10*/  LDS.64 R26, [R3+0xf0] ;  /* 0x0000f000031a7984 */ /* 0x000e220000000a00 */
[----:B------:R-:W-:Y:S01]  /*5c20*/  ISETP.GE.AND P4, PT, R0, R9, PT ;  /* 0x000000090000720c */ /* 0x000fe20003f86270 */
[----:B------:R-:W-:-:S12]  /*5c30*/  IMAD.MOV.U32 R8, RZ, RZ, R0 ;  /* 0x000000ffff087224 */ /* 0x000fd800078e0000 */
[CC--:B0-----:R-:W-:Y:S02]  /*5c40*/  @P4 ISETP.GE.U32.AND P1, PT, R7.reuse, R26.reuse, PT ;  /* 0x0000001a0700420c */ /* 0x0c1fe40003f26070 */
[----:B------:R-:W-:Y:S02]  /*5c50*/  @P4 ISETP.LT.U32.AND P0, PT, R7, R26, PT ;  /* 0x0000001a0700420c */ /* 0x000fe40003f01070 */
[CC--:B------:R-:W-:Y:S02]  /*5c60*/  @P4 ISETP.GE.AND.EX P1, PT, R10.reuse, R27.reuse, PT, P1 ;  /* 0x0000001b0a00420c */ /* 0x0c0fe40003f26310 */
[----:B------:R-:W-:Y:S02]  /*5c70*/  @P4 ISETP.LT.AND.EX P0, PT, R10, R27, PT, P0 ;  /* 0x0000001b0a00420c */ /* 0x000fe40003f01300 */
[----:B------:R-:W-:Y:S02]  /*5c80*/  @P4 SEL R8, R9, R0, !P1 ;  /* 0x0000000009084207 */ /* 0x000fe40004800000 */
[----:B------:R-:W-:-:S02]  /*5c90*/  @P4 SEL R26, R7, R26, P0 ;  /* 0x0000001a071a4207 */ /* 0x000fc40000000000 */
[----:B------:R-:W-:-:S07]  /*5ca0*/  @P4 SEL R27, R10, R27, P0 ;  /* 0x0000001b0a1b4207 */ /* 0x000fce0000000000 */
.L_x_11051:
[----:B------:R-:W-:Y:S05]  /*5cb0*/  BSYNC.RECONVERGENT B1 ;  /* 0x0000000000017941 */ /* 0x000fea0003800200 */
.L_x_11050:
        /* <DEDUP_REMOVED lines=19> */
.L_x_10927:
        /* <DEDUP_REMOVED lines=23> */
[CC--:B--2---:R-:W-:Y:S02]  /*5f60*/  @P4 ISETP.GE.U32.AND P2, PT, R14.reuse, R26.reuse, PT ;  /* 0x0000001a0e00420c */ /* 0x0c4fe40003f46070 */
[C---:B------:R-:W-:Y:S02]  /*5f70*/  @P4 ISETP.LT.U32.AND P1, PT, R14.reuse, R26, PT ;  /* 0x0000001a0e00420c */ /* 0x040fe40003f21070 */
[CC--:B------:R-:W-:Y:S02]  /*5f80*/  @P4 ISETP.GE.AND.EX P2, PT, R15.reuse, R27.reuse, PT, P2 ;  /* 0x0000001b0f00420c */ /* 0x0c0fe40003f46320 */
[----:B------:R-:W-:Y:S02]  /*5f90*/  @P4 ISETP.LT.AND.EX P1, PT, R15, R27, PT, P1 ;  /* 0x0000001b0f00420c */ /* 0x000fe40003f21310 */
[----:B------:R-:W-:Y:S02]  /*5fa0*/  @P4 SEL R8, R9, R0, !P2 ;  /* 0x0000000009084207 */ /* 0x000fe40005000000 */
[----:B------:R-:W-:-:S02]  /*5fb0*/  @P4 SEL R26, R14, R26, P1 ;  /* 0x0000001a0e1a4207 */ /* 0x000fc40000800000 */
[----:B------:R-:W-:-:S07]  /*5fc0*/  @P4 SEL R27, R15, R27, P1 ;  /* 0x0000001b0f1b4207 */ /* 0x000fce0000800000 */
.L_x_11053:
[----:B------:R-:W-:Y:S05]  /*5fd0*/  BSYNC.RECONVERGENT B1 ;  /* 0x0000000000017941 */ /* 0x000fea0003800200 */
.L_x_11052:
[----:B------:R-:W-:Y:S01]  /*5fe0*/  UISETP.GE.U32.AND UP0, UPT, UR4, 0x400, UPT ;  /* 0x000004000400788c */ /* 0x000fe2000bf06070 */
[----:B------:R-:W-:Y:S01]  /*5ff0*/  @P3 SEL R5, R12, R5, P0 ;  /* 0x000000050c053207 */ /* 0x000fe20000000000 */
[----:B------:R-:W-:Y:S01]  /*6000*/  IMAD.MOV.U32 R9, RZ, RZ, 0x200 ;  /* 0x00000200ff097424 */ /* 0x000fe200078e00ff */
[----:B------:R-:W-:Y:S02]  /*6010*/  @P3 SEL R6, R10, R6, P0 ;  /* 0x000000060a063207 */ /* 0x000fe40000000000 */
[----:B------:R-:W-:-:S04]  /*6020*/  @P3 SEL R7, R11, R7, P0 ;  /* 0x000000070b073207 */ /* 0x000fc80000000000 */
[----:B------:R-:W-:Y:S05]  /*6030*/  BRA.U !UP0, `(.L_x_11054) ;  /* 0x0000000508247547 */ /* 0x000fea000b800000 */
[----:B------:R-:W-:Y:S01]  /*6040*/  IMAD.MOV.U32 R21, RZ, RZ, R6 ;  /* 0x000000ffff157224 */ /* 0x000fe200078e0006 */
[----:B------:R-:W0:Y:S01]  /*6050*/  LDCU UR4, c[0x0][0x390] ;  /* 0x00007200ff0477ac */ /* 0x000e220008000800 */
[----:B------:R-:W-:Y:S02]  /*6060*/  IMAD.MOV.U32 R16, RZ, RZ, R7 ;  /* 0x000000ffff107224 */ /* 0x000fe400078e0007 */
[----:B------:R-:W-:Y:S02]  /*6070*/  IMAD.MOV.U32 R0, RZ, RZ, R5 ;  /* 0x000000ffff007224 */ /* 0x000fe400078e0005 */
[----:B------:R-:W-:-:S07]  /*6080*/  IMAD.MOV.U32 R9, RZ, RZ, 0x200 ;  /* 0x00000200ff097424 */ /* 0x000fce00078e00ff */
.L_x_11059:
[----:B------:R-:W1:Y:S01]  /*6090*/  LDC.64 R12, c[0x0][0x380] ;  /* 0x0000e000ff0c7b82 */ /* 0x000e620000000a00 */
[----:B------:R-:W-:-:S04]  /*60a0*/  IMAD.IADD R3, R4, 0x1, R9 ;  /* 0x0000000104037824 */ /* 0x000fc800078e0209 */
[----:B-1----:R-:W-:-:S05]  /*60b0*/  IMAD.WIDE.U32 R12, R3, 0x20, R12 ;  /* 0x00000020030c7825 */ /* 0x002fca00078e000c */
[----:B------:R-:W2:Y:S04]  /*60c0*/  LDG.E.CONSTANT R14, desc[UR6][R12.64+0x10] ;  /* 0x000010060c0e7981 */ /* 0x000ea8000c1e9900 */
[----:B------:R-:W3:Y:S04]  /*60d0*/  LDG.E.CONSTANT R23, desc[UR6][R12.64] ;  /* 0x000000060c177981 */ /* 0x000ee8000c1e9900 */
[----:B------:R-:W4:Y:S04]  /*60e0*/  LDG.E.64.CONSTANT R2, desc[UR6][R12.64+0x18] ;  /* 0x000018060c027981 */ /* 0x000f28000c1e9b00 */
        /* <DEDUP_REMOVED lines=10> */
[----:B----4-:R-:W-:-:S04]  /*6190*/  @P3 ISETP.GE.U32.AND P0, PT, R21, R2, PT ;  /* 0x000000021500320c */ /* 0x010fc80003f06070 */
[----:B------:R-:W-:-:S04]  /*61a0*/  @P3 ISETP.GE.AND.EX P0, PT, R16, R3, PT, P0 ;  /* 0x000000031000320c */ /* 0x000fc80003f06300 */
[----:B------:R-:W-:Y:S01]  /*61b0*/  @P3 ISETP.LT.OR P0, PT, R14, R0, !P0 ;  /* 0x000000000e00320c */ /* 0x000fe20004701670 */
[----:B-1----:R-:W-:-:S12]  /*61c0*/  @!P1 BRA `(.L_x_11056) ;  /* 0x0000000000309947 */ /* 0x002fd80003800000 */
        /* <DEDUP_REMOVED lines=12> */
.L_x_11056:
[----:B0-----:R-:W-:Y:S05]  /*6290*/  BSYNC.RECONVERGENT B1 ;  /* 0x0000000000017941 */ /* 0x001fea0003800200 */
.L_x_11055:
[----:B-----5:R-:W-:Y:S01]  /*62a0*/  ISETP.GE.AND P1, PT, R15, R18, PT ;  /* 0x000000120f00720c */ /* 0x020fe20003f26270 */
[----:B------:R-:W-:Y:S01]  /*62b0*/  BSSY.RECONVERGENT B1, `(.L_x_11057) ;  /* 0x0000013000017945 */ /* 0x000fe20003800200 */
[----:B------:R-:W-:Y:S01]  /*62c0*/  @P3 SEL R14, R0, R14, P0 ;  /* 0x0000000e000e3207 */ /* 0x000fe20000000000 */
[----:B------:R-:W-:Y:S01]  /*62d0*/  IMAD.MOV.U32 R8, RZ, RZ, R15 ;  /* 0x000000ffff087224 */ /* 0x000fe200078e000f */
[----:B------:R-:W-:Y:S01]  /*62e0*/  @P3 SEL R2, R21, R2, P0 ;  /* 0x0000000215023207 */ /* 0x000fe20000000000 */
[----:B------:R-:W-:Y:S01]  /*62f0*/  IMAD.MOV.U32 R26, RZ, RZ, R17 ;  /* 0x000000ffff1a7224 */ /* 0x000fe200078e0011 */
[----:B------:R-:W-:Y:S01]  /*6300*/  @P3 SEL R3, R16, R3, P0 ;  /* 0x0000000310033207 */ /* 0x000fe20000000000 */
        /* <DEDUP_REMOVED lines=13> */
.L_x_11058:
[----:B------:R-:W-:Y:S05]  /*63e0*/  BSYNC.RECONVERGENT B1 ;  /* 0x0000000000017941 */ /* 0x000fea0003800200 */
.L_x_11057:
[----:B------:R-:W-:Y:S01]  /*63f0*/  ISETP.GE.AND P1, PT, R14, R5, PT ;  /* 0x000000050e00720c */ /* 0x000fe20003f26270 */
[C---:B------:R-:W-:Y:S02]  /*6400*/  VIADD R0, R9.reuse, 0x400 ;  /* 0x0000040009007836 */ /* 0x040fe40000000000 */
[----:B------:R-:W-:-:S03]  /*6410*/  VIADD R9, R9, 0x200 ;  /* 0x0000020009097836 */ /* 0x000fc60000000000 */
[----:B------:R-:W-:-:S07]  /*6420*/  ISETP.GT.AND P2, PT, R0, UR4, PT ;  /* 0x0000000400007c0c */ /* 0x000fce000bf44270 */
        /* <DEDUP_REMOVED lines=10> */
.L_x_11054:
[----:B------:R-:W-:-:S13]  /*64d0*/  ISETP.GE.AND P0, PT, R9, UR4, PT ;  /* 0x0000000409007c0c */ /* 0x000fda000bf06270 */
[----:B------:R-:W-:Y:S05]  /*64e0*/  @P0 BRA `(.L_x_11060) ;  /* 0x0000000c00d80947 */ /* 0x000fea0003800000 */
[----:B------:R-:W-:Y:S01]  /*64f0*/  IADD3 R3, PT, PT, -R9, UR4, RZ ;  /* 0x0000000409037c10 */ /* 0x000fe2000fffe1ff */
[----:B------:R-:W-:Y:S03]  /*6500*/  BSSY.RECONVERGENT B2, `(.L_x_11060) ;  /* 0x00000f4000027945 */ /* 0x000fe60003800200 */
[----:B------:R-:W-:-:S13]  /*6510*/  ISETP.GE.AND P0, PT, R4, R3, PT ;  /* 0x000000030400720c */ /* 0x000fda0003f06270 */
[----:B------:R-:W-:Y:S05]  /*6520*/  @P0 BRA `(.L_x_11061) ;  /* 0x0000000c00c40947 */ /* 0x000fea0003800000 */
[----:B------:R-:W-:Y:S01]  /*6530*/  LOP3.LUT R0, RZ, R4, RZ, 0x33, !PT ;  /* 0x00000004ff007212 */ /* 0x000fe200078e33ff */
[----:B------:R-:W-:Y:S03]  /*6540*/  BSSY.RECONVERGENT B1, `(.L_x_11062) ;  /* 0x000003d000017945 */ /* 0x000fe60003800200 */
[----:B------:R-:W-:-:S04]  /*6550*/  IADD3 R0, PT, PT, -R9, UR4, R0 ;  /* 0x0000000409007c10 */ /* 0x000fc8000fffe100 */
[----:B------:R-:W-:-:S04]  /*6560*/  LOP3.LUT R2, R0, 0x300, RZ, 0xc0, !PT ;  /* 0x0000030000027812 */ /* 0x000fc800078ec0ff */
[----:B------:R-:W-:Y:S01]  /*6570*/  ISETP.NE.AND P0, PT, R2, 0x300, PT ;  /* 0x000003000200780c */ /* 0x000fe20003f05270 */
[----:B------:R-:W-:-:S12]  /*6580*/  IMAD.MOV.U32 R2, RZ, RZ, R4 ;  /* 0x000000ffff027224 */ /* 0x000fd800078e0004 */
[----:B------:R-:W-:Y:S05]  /*6590*/  @!P0 BRA `(.L_x_11063) ;  /* 0x0000000000dc8947 */ /* 0x000fea0003800000 */
[----:B------:R-:W0:Y:S01]  /*65a0*/  LDC.64 R10, c[0x0][0x380] ;  /* 0x0000e000ff0a7b82 */ /* 0x000e220000000a00 */
[----:B------:R-:W-:Y:S01]  /*65b0*/  LEA.HI R2, R0, 0x1, RZ, 0x18 ;  /* 0x0000000100027811 */ /* 0x000fe200078fc0ff */
[----:B------:R-:W-:-:S03]  /*65c0*/  IMAD.IADD R17, R4, 0x1, R9 ;  /* 0x0000000104117824 */ /* 0x000fc600078e0209 */
[----:B------:R-:W-:Y:S01]  /*65d0*/  LOP3.LUT R12, R2, 0x3, RZ, 0xc0, !PT ;  /* 0x00000003020c7812 */ /* 0x000fe200078ec0ff */
[----:B------:R-:W-:-:S04]  /*65e0*/  IMAD.MOV.U32 R2, RZ, RZ, R4 ;  /* 0x000000ffff027224 */ /* 0x000fc800078e0004 */
[----:B------:R-:W-:-:S07]  /*65f0*/  IMAD.MOV R16, RZ, RZ, -R12 ;  /* 0x000000ffff107224 */ /* 0x000fce00078e0a0c */
.L_x_11068:
[----:B0-----:R-:W-:-:S05]  /*6600*/  IMAD.WIDE.U32 R14, R17, 0x20, R10 ;  /* 0x00000020110e7825 */ /* 0x001fca00078e000a */
        /* <DEDUP_REMOVED lines=22> */
.L_x_11065:
[----:B------:R-:W-:Y:S05]  /*6770*/  BSYNC.RECONVERGENT B3 ;  /* 0x0000000000037941 */ /* 0x000fea0003800200 */
.L_x_11064:
        /* <DEDUP_REMOVED lines=21> */
.L_x_11067:
[----:B------:R-:W-:Y:S05]  /*68d0*/  BSYNC.RECONVERGENT B3 ;  /* 0x0000000000037941 */ /* 0x000fea0003800200 */
.L_x_11066:
[----:B------:R-:W-:Y:S02]  /*68e0*/  VIADD R2, R2, 0x100 ;  /* 0x0000010002027836 */ /* 0x000fe40000000000 */
[----:B------:R-:W-:Y:S01]  /*68f0*/  VIADD R17, R17, 0x100 ;  /* 0x0000010011117836 */ /* 0x000fe20000000000 */
[----:B------:R-:W-:Y:S06]  /*6900*/  @P2 BRA `(.L_x_11068) ;  /* 0xfffffffc003c2947 */ /* 0x000fec000383ffff */
.L_x_11063:
[----:B------:R-:W-:Y:S05]  /*6910*/  BSYNC.RECONVERGENT B1 ;  /* 0x0000000000017941 */ /* 0x000fea0003800200 */
.L_x_11062:
[----:B------:R-:W-:-:S13]  /*6920*/  ISETP.GE.U32.AND P0, PT, R0, 0x300, PT ;  /* 0x000003000000780c */ /* 0x000fda0003f06070 */
[----:B------:R-:W-:Y:S05]  /*6930*/  @!P0 BRA `(.L_x_11061) ;  /* 0x0000000800c08947 */ /* 0x000fea0003800000 */
[----:B------:R-:W0:Y:S01]  /*6940*/  LDCU.64 UR8, c[0x0][0x380] ;  /* 0x00007000ff0877ac */ /* 0x000e220008000a00 */
[----:B------:R-:W1:Y:S01]  /*6950*/  LDC.64 R12, c[0x0][0x380] ;  /* 0x0000e000ff0c7b82 */ /* 0x000e620000000a00 */
[----:B------:R-:W-:-:S05]  /*6960*/  IADD3 R15, P0, PT, R2, R9, RZ ;  /* 0x00000009020f7210 */ /* 0x000fca0007f1e0ff */
[----:B------:R-:W-:Y:S01]  /*6970*/  IMAD.X R0, RZ, RZ, RZ, P0 ;  /* 0x000000ffff007224 */ /* 0x000fe200000e06ff */
[----:B0-----:R-:W-:-:S04]  /*6980*/  LEA R14, P1, R15, UR8, 0x5 ;  /* 0x000000080f0e7c11 */ /* 0x001fc8000f8228ff */
[----:B------:R-:W-:Y:S02]  /*6990*/  IADD3 R14, P0, PT, R14, 0x6018, RZ ;  /* 0x000060180e0e7810 */ /* 0x000fe40007f1e0ff */
[----:B------:R-:W-:Y:S01]  /*69a0*/  LEA.HI.X R15, R15, UR9, R0, 0x5, P1 ;  /* 0x000000090f0f7c11 */ /* 0x000fe200088f2c00 */
[----:B------:R-:W-:-:S04]  /*69b0*/  IMAD.IADD R0, R2, 0x1, R9 ;  /* 0x0000000102007824 */ /* 0x000fc800078e0209 */
[----:B------:R-:W-:-:S07]  /*69c0*/  IMAD.X R15, RZ, RZ, R15, P0 ;  /* 0x000000ffff0f7224 */ /* 0x000fce00000e060f */
.L_x_11085:
[----:B-1----:R-:W-:-:S05]  /*69d0*/  IMAD.WIDE.U32 R10, R0, 0x20, R12 ;  /* 0x00000020000a7825 */ /* 0x002fca00078e000c */
[----:B------:R-:W2:Y:S04]  /*69e0*/  LDG.E.CONSTANT R9, desc[UR6][R10.64] ;  /* 0x000000060a097981 */ /* 0x000ea8000c1e9900 */
[----:B------:R0:W5:Y:S04]  /*69f0*/  LDG.E.CONSTANT R20, desc[UR6][R10.64+0x10] ;  /* 0x000010060a147981 */ /* 0x000168000c1e9900 */
[----:B------:R0:W5:Y:S01]  /*6a00*/  LDG.E.64.CONSTANT R16, desc[UR6][R10.64+0x18] ;  /* 0x000018060a107981 */ /* 0x000162000c1e9b00 */
[----:B------:R-:W-:Y:S01]  /*6a10*/  BSSY.RECONVERGENT B1, `(.L_x_11069) ;  /* 0x0000012000017945 */ /* 0x000fe20003800200 */
[----:B------:R-:W-:-:S02]  /*6a20*/  IMAD.MOV.U32 R24, RZ, RZ, R8 ;  /* 0x000000ffff187224 */ /* 0x000fc400078e0008 */
[----:B------:R-:W-:Y:S02]  /*6a30*/  IMAD.MOV.U32 R22, RZ, RZ, R26 ;  /* 0x000000ffff167224 */ /* 0x000fe400078e001a */
[----:B------:R-:W-:Y:S01]  /*6a40*/  IMAD.MOV.U32 R29, RZ, RZ, R27 ;  /* 0x000000ffff1d7224 */ /* 0x000fe200078e001b */
        /* <DEDUP_REMOVED lines=14> */
.L_x_11070:
[----:B------:R-:W-:Y:S05]  /*6b30*/  BSYNC.RECONVERGENT B1 ;  /* 0x0000000000017941 */ /* 0x000fea0003800200 */
.L_x_11069:
        /* <DEDUP_REMOVED lines=20> */
.L_x_11072:
[----:B------:R-:W-:Y:S05]  /*6c80*/  BSYNC.RECONVERGENT B1 ;  /* 0x0000000000017941 */ /* 0x000fea0003800200 */
.L_x_11071:
        /* <DEDUP_REMOVED lines=18> */
.L_x_11074:
[----:B------:R-:W-:Y:S05]  /*6db0*/  BSYNC.RECONVERGENT B1 ;  /* 0x0000000000017941 */ /* 0x000fea0003800200 */
.L_x_11073:
[----:B------:R0:W5:Y:S04]  /*6dc0*/  LDG.E.CONSTANT R27, desc[UR6][R14.64+-0x2018] ;  /* 0xffdfe8060e1b7981 */ /* 0x000168000c1e9900 */
[----:B------:R0:W5:Y:S04]  /*6dd0*/  LDG.E.CONSTANT R5, desc[UR6][R14.64+-0x2008] ;  /* 0xffdff8060e057981 */ /* 0x000168000c1e9900 */
        /* <DEDUP_REMOVED lines=18> */
.L_x_11076:
[----:B------:R-:W-:Y:S05]  /*6f00*/  BSYNC.RECONVERGENT B1 ;  /* 0x0000000000017941 */ /* 0x000fea0003800200 */
.L_x_11075:
        /* <DEDUP_REMOVED lines=18> */
.L_x_11078:
[----:B------:R-:W-:Y:S05]  /*7030*/  BSYNC.RECONVERGENT B1 ;  /* 0x0000000000017941 */ /* 0x000fea0003800200 */
.L_x_11077:
        /* <DEDUP_REMOVED lines=20> */
.L_x_11080:
[----:B------:R-:W-:Y:S05]  /*7180*/  BSYNC.RECONVERGENT B1 ;  /* 0x0000000000017941 */ /* 0x000fea0003800200 */
.L_x_11079:
        /* <DEDUP_REMOVED lines=18> */
.L_x_11082:
[----:B------:R-:W-:Y:S05]  /*72b0*/  BSYNC.RECONVERGENT B1 ;  /* 0x0000000000017941 */ /* 0x000fea0003800200 */
.L_x_11081:
        /* <DEDUP_REMOVED lines=17> */
.L_x_11084:
[----:B------:R-:W-:Y:S05]  /*73d0*/  BSYNC.RECONVERGENT B1 ;  /* 0x0000000000017941 */ /* 0x000fea0003800200 */
.L_x_11083:
[----:B------:R-:W-:Y:S01]  /*73e0*/  VIADD R2, R2, 0x400 ;  /* 0x0000040002027836 */ /* 0x000fe20000000000 */
[----:B------:R-:W-:Y:S01]  /*73f0*/  IADD3 R14, P1, PT, R14, 0x8000, RZ ;  /* 0x000080000e0e7810 */ /* 0x000fe20007f3e0ff */
[----:B------:R-:W-:-:S03]  /*7400*/  VIADD R0, R0, 0x400 ;  /* 0x0000040000007836 */ /* 0x000fc60000000000 */
[----:B------:R-:W-:Y:S01]  /*7410*/  ISETP.GE.AND P0, PT, R2, R3, PT ;  /* 0x000000030200720c */ /* 0x000fe20003f06270 */
[----:B------:R-:W-:-:S12]  /*7420*/  IMAD.X R15, RZ, RZ, R15, P1 ;  /* 0x000000ffff0f7224 */ /* 0x000fd800008e060f */
[----:B------:R-:W-:Y:S05]  /*7430*/  @!P0 BRA `(.L_x_11085) ;  /* 0xfffffff400648947 */ /* 0x000fea000383ffff */
.L_x_11061:
[----:B------:R-:W-:Y:S05]  /*7440*/  BSYNC.RECONVERGENT B2 ;  /* 0x0000000000027941 */ /* 0x000fea0003800200 */
.L_x_11060:
        /* <DEDUP_REMOVED lines=32> */
.L_x_11089:
[----:B------:R-:W-:Y:S05]  /*7650*/  BSYNC.RECONVERGENT B2 ;  /* 0x0000000000027941 */ /* 0x000fea0003800200 */
.L_x_11088:
        /* <DEDUP_REMOVED lines=23> */
.L_x_11087:
[----:B------:R-:W-:Y:S05]  /*77d0*/  BSYNC.RECONVERGENT B1 ;  /* 0x0000000000017941 */ /* 0x000fea0003800200 */
.L_x_11086:
        /* <DEDUP_REMOVED lines=31> */
.L_x_11093:
[----:B------:R-:W-:Y:S05]  /*79d0*/  BSYNC.RECONVERGENT B2 ;  /* 0x0000000000027941 */ /* 0x000fea0003800200 */
.L_x_11092:
        /* <DEDUP_REMOVED lines=23> */
.L_x_11091:
[----:B------:R-:W-:Y:S05]  /*7b50*/  BSYNC.RECONVERGENT B1 ;  /* 0x0000000000017941 */ /* 0x000fea0003800200 */
.L_x_11090:
        /* <DEDUP_REMOVED lines=31> */
.L_x_11097:
[----:B------:R-:W-:Y:S05]  /*7d50*/  BSYNC.RECONVERGENT B2 ;  /* 0x0000000000027941 */ /* 0x000fea0003800200 */
.L_x_11096:
        /* <DEDUP_REMOVED lines=23> */
.L_x_11095:
[----:B------:R-:W-:Y:S05]  /*7ed0*/  BSYNC.RECONVERGENT B1 ;  /* 0x0000000000017941 */ /* 0x000fea0003800200 */
.L_x_11094:
[----:B------:R-:W-:Y:S01]  /*7ee0*/  ISETP.GT.AND P0, PT, R11, 0x17, PT ;  /* 0x000000170b00780c */ /* 0x000fe20003f04270 */
[----:B--2---:R2:W2:Y:S01]  /*7ef0*/  SHFL.DOWN PT, R13, R8, 0x8, 0x1f ;  /* 0x09001f00080d7f89 */ /* 0x0044a200000e0000 */
[----:B------:R-:W-:Y:S01]  /*7f00*/  BSSY.RECONVERGENT B1, `(.L_x_11098) ;  /* 0x0000035000017945 */ /* 0x000fe20003800200 */
[----:B------:R-:W-:Y:S02]  /*7f10*/  IMAD.MOV.U32 R9, RZ, RZ, R3 ;  /* 0x000000ffff097224 */ /* 0x000fe400078e0003 */
[----:B---3--:R3:W2:Y:S01]  /*7f20*/  SHFL.DOWN PT, R15, R26, 0x8, 0x1f ;  /* 0x09001f001a0f7f89 */ /* 0x0086a200000e0000 */
[----:B0-----:R-:W-:Y:S02]  /*7f30*/  IMAD.MOV.U32 R7, RZ, RZ, R2 ;  /* 0x000000ffff077224 */ /* 0x001fe400078e0002 */
[----:B------:R-:W-:Y:S01]  /*7f40*/  IMAD.MOV.U32 R5, RZ, RZ, R0 ;  /* 0x000000ffff057224 */ /* 0x000fe200078e0000 */
[----:B-1----:R3:W0:Y:S04]  /*7f50*/  SHFL.DOWN PT, R14, R27, 0x8, 0x1f ;  /* 0x09001f001b0e7f89 */ /* 0x00262800000e0000 */
[----:B----4-:R3:W1:Y:S04]  /*7f60*/  SHFL.DOWN PT, R16, R3, 0x8, 0x1f ;  /* 0x09001f0003107f89 */ /* 0x01066800000e0000 */
[----:B------:R3:W4:Y:S04]  /*7f70*/  SHFL.DOWN PT, R17, R2, 0x8, 0x1f ;  /* 0x09001f0002117f89 */ /* 0x00072800000e0000 */
[----:B------:R3:W0:Y:S01]  /*7f80*/  SHFL.DOWN PT, R19, R0, 0x8, 0x1f ;  /* 0x09001f0000137f89 */ /* 0x00062200000e0000 */
        /* <DEDUP_REMOVED lines=12> */
[----:B0-----:R-:W-:-:S08]  /*8050*/  IMAD.MOV.U32 R12, RZ, RZ, R14 ;  /* 0x000000ffff0c7224 */ /* 0x001fd000078e000e */
[CC--:B------:R-:W-:Y:S02]  /*8060*/  @P3 ISETP.GE.U32.AND P0, PT, R26.reuse, R15.reuse, PT ;  /* 0x0000000f1a00320c */ /* 0x0c0fe40003f06070 */
[----:B------:R-:W-:Y:S02]  /*8070*/  @P3 ISETP.LT.U32.AND P1, PT, R26, R15, PT ;  /* 0x0000000f1a00320c */ /* 0x000fe40003f21070 */
[CC--:B------:R-:W-:Y:S02]  /*8080*/  @P3 ISETP.GE.AND.EX P0, PT, R27.reuse, R14.reuse, PT, P0 ;  /* 0x0000000e1b00320c */ /* 0x0c0fe40003f06300 */
[----:B------:R-:W-:Y:S02]  /*8090*/  @P3 ISETP.LT.AND.EX P1, PT, R27, R14, PT, P1 ;  /* 0x0000000e1b00320c */ /* 0x000fe40003f21310 */
[----:B------:R-:W-:Y:S02]  /*80a0*/  @P3 SEL R6, R8, R13, !P0 ;  /* 0x0000000d08063207 */ /* 0x000fe40004000000 */
[----:B------:R-:W-:-:S02]  /*80b0*/  @P3 SEL R10, R26, R15, P1 ;  /* 0x0000000f1a0a3207 */ /* 0x000fc40000800000 */
[----:B------:R-:W-:-:S07]  /*80c0*/  @P3 SEL R12, R27, R14, P1 ;  /* 0x0000000e1b0c3207 */ /* 0x000fce0000800000 */
.L_x_11101:
[----:B------:R-:W-:Y:S05]  /*80d0*/  BSYNC.RECONVERGENT B2 ;  /* 0x0000000000027941 */ /* 0x000fea0003800200 */
.L_x_11100:
[----:B----4-:R-:W-:Y:S02]  /*80e0*/  IMAD.MOV.U32 R7, RZ, RZ, R17 ;  /* 0x000000ffff077224 */ /* 0x010fe400078e0011 */
[----:B0-----:R-:W-:Y:S02]  /*80f0*/  IMAD.MOV.U32 R5, RZ, RZ, R19 ;  /* 0x000000ffff057224 */ /* 0x001fe400078e0013 */
        /* <DEDUP_REMOVED lines=21> */
.L_x_11099:
[----:B------:R-:W-:Y:S05]  /*8250*/  BSYNC.RECONVERGENT B1 ;  /* 0x0000000000017941 */ /* 0x000fea0003800200 */
.L_x_11098:
        /* <DEDUP_REMOVED lines=8> */
[----:B-1----:R3:W1:Y:S04]  /*82e0*/  SHFL.DOWN PT, R16, R9, 0x10, 0x1f ;  /* 0x0a001f0009107f89 */ /* 0x00266800000e0000 */
[----:B------:R3:W0:Y:S04]  /*82f0*/  SHFL.DOWN PT, R18, R7, 0x10, 0x1f ;  /* 0x0a001f0007127f89 */ /* 0x00062800000e0000 */
        /* <DEDUP_REMOVED lines=21> */
.L_x_11105:
[----:B------:R-:W-:Y:S05]  /*8450*/  BSYNC.RECONVERGENT B2 ;  /* 0x0000000000027941 */ /* 0x000fea0003800200 */
.L_x_11104:
        /* <DEDUP_REMOVED lines=23> */
.L_x_11103:
[----:B------:R-:W-:Y:S05]  /*85d0*/  BSYNC.RECONVERGENT B1 ;  /* 0x0000000000017941 */ /* 0x000fea0003800200 */
.L_x_11102:
[----:B------:R-:W-:Y:S01]  /*85e0*/  ISETP.NE.AND P0, PT, R11, RZ, PT ;  /* 0x000000ff0b00720c */ /* 0x000fe20003f05270 */
[----:B------:R-:W-:-:S12]  /*85f0*/  BSSY.RECONVERGENT B1, `(.L_x_11106) ;  /* 0x000000c000017945 */ /* 0x000fd80003800200 */
[----:B------:R-:W-:Y:S05]  /*8600*/  @P0 BRA `(.L_x_11107) ;  /* 0x0000000000280947 */ /* 0x000fea0003800000 */
[----:B------:R-:W5:Y:S01]  /*8610*/  S2R R10, SR_CgaCtaId ;  /* 0x00000000000a7919 */ /* 0x000f620000008800 */
[----:B---3--:R-:W-:Y:S01]  /*8620*/  MOV R5, 0x400 ;  /* 0x0000040000057802 */ /* 0x008fe20000000f00 */
[----:B------:R-:W-:Y:S01]  /*8630*/  IMAD.MOV.U32 R7, RZ, RZ, R3 ;  /* 0x000000ffff077224 */ /* 0x000fe200078e0003 */
[----:B------:R-:W-:Y:S02]  /*8640*/  LOP3.LUT R0, R4, 0x3e0, RZ, 0xc0, !PT ;  /* 0x000003e004007812 */ /* 0x000fe400078ec0ff */
[----:B-----5:R-:W-:-:S05]  /*8650*/  LEA R5, R10, R5, 0x18 ;  /* 0x000000050a057211 */ /* 0x020fca00078ec0ff */
[----:B------:R-:W-:-:S05]  /*8660*/  IMAD.IADD R5, R0, 0x1, R5 ;  /* 0x0000000100057824 */ /* 0x000fca00078e0205 */
[----:B------:R3:W-:Y:S04]  /*8670*/  STS.64 [R5+0x10], R26 ;  /* 0x0000101a05007388 */ /* 0x0007e80000000a00 */
[----:B------:R3:W-:Y:S04]  /*8680*/  STS.64 [R5+0x20], R6 ;  /* 0x0000200605007388 */ /* 0x0007e80000000a00 */
[----:B------:R3:W-:Y:S04]  /*8690*/  STS [R5+0x8], R8 ;  /* 0x0000080805007388 */ /* 0x0007e80000000800 */
[----:B------:R3:W-:Y:S02]  /*86a0*/  STS [R5+0x18], R2 ;  /* 0x0000180205007388 */ /* 0x0007e40000000800 */
.L_x_11107:
[----:B------:R-:W-:Y:S05]  /*86b0*/  BSYNC.RECONVERGENT B1 ;  /* 0x0000000000017941 */ /* 0x000fea0003800200 */
.L_x_11106:
[----:B------:R-:W-:Y:S01]  /*86c0*/  BAR.SYNC.DEFER_BLOCKING 0x0 ;  /* 0x0000000000007b1d */ /* 0x000fe20000010000 */
[----:B------:R-:W-:-:S13]  /*86d0*/  ISETP.NE.AND P2, PT, R4, RZ, PT ;  /* 0x000000ff0400720c */ /* 0x000fda0003f45270 */
[----:B------:R-:W-:Y:S05]  /*86e0*/  @P2 BRA `(.L_x_10977) ;  /* 0x0000001000542947 */ /* 0x000fea0003800000 */
[----:B---3--:R-:W3:Y:S01]  /*86f0*/  S2R R5, SR_CgaCtaId ;  /* 0x0000000000057919 */ /* 0x008ee20000008800 */
[----:B------:R-:W-:Y:S01]  /*8700*/  MOV R0, 0x400 ;  /* 0x0000040000007802 */ /* 0x000fe20000000f00 */
[----:B------:R-:W-:Y:S01]  /*8710*/  BSSY.RECONVERGENT B1, `(.L_x_11108) ;  /* 0x0000016000017945 */ /* 0x000fe20003800200 */
[----:B------:R-:W-:Y:S02]  /*8720*/  IMAD.MOV.U32 R19, RZ, RZ, R8 ;  /* 0x000000ffff137224 */ /* 0x000fe400078e0008 */
[----:B------:R-:W-:Y:S02]  /*8730*/  IMAD.MOV.U32 R9, RZ, RZ, R26 ;  /* 0x000000ffff097224 */ /* 0x000fe400078e001a */
[----:B0-----:R-:W-:Y:S01]  /*8740*/  IMAD.MOV.U32 R18, RZ, RZ, R27 ;  /* 0x000000ffff127224 */ /* 0x001fe200078e001b */
        /* <DEDUP_REMOVED lines=18> */
.L_x_11109:
[----:B------:R-:W-:Y:S05]  /*8870*/  BSYNC.RECONVERGENT B1 ;  /* 0x0000000000017941 */ /* 0x000fea0003800200 */
.L_x_11108:
        /* <DEDUP_REMOVED lines=30> */
.L_x_11111:
[----:B------:R-:W-:Y:S05]  /*8a60*/  BSYNC.RECONVERGENT B1 ;  /* 0x0000000000017941 */ /* 0x000fea0003800200 */
.L_x_11110:
        /* <DEDUP_REMOVED lines=18> */
.L_x_11113:
[----:B------:R-:W-:Y:S05]  /*8b90*/  BSYNC.RECONVERGENT B1 ;  /* 0x0000000000017941 */ /* 0x000fea0003800200 */
.L_x_11112:
        /* <DEDUP_REMOVED lines=17> */
.L_x_11115:
[----:B------:R-:W-:Y:S05]  /*8cb0*/  BSYNC.RECONVERGENT B1 ;  /* 0x0000000000017941 */ /* 0x000fea0003800200 */
.L_x_11114:
        /* <DEDUP_REMOVED lines=16> */
.L_x_11117:
[----:B------:R-:W-:Y:S05]  /*8dc0*/  BSYNC.RECONVERGENT B1 ;  /* 0x0000000000017941 */ /* 0x000fea0003800200 */
.L_x_11116:
        /* <DEDUP_REMOVED lines=17> */
.L_x_11119:
[----:B------:R-:W-:Y:S05]  /*8ee0*/  BSYNC.RECONVERGENT B1 ;  /* 0x0000000000017941 */ /* 0x000fea0003800200 */
.L_x_11118:
        /* <DEDUP_REMOVED lines=18> */
.L_x_11121:
[----:B------:R-:W-:Y:S05]  /*9010*/  BSYNC.RECONVERGENT B1 ;  /* 0x0000000000017941 */ /* 0x000fea0003800200 */
.L_x_11120:
        /* <DEDUP_REMOVED lines=26> */
.L_x_11123:
[----:B------:R-:W-:Y:S05]  /*91c0*/  BSYNC.RECONVERGENT B1 ;  /* 0x0000000000017941 */ /* 0x000fea0003800200 */
.L_x_11122:
        /* <DEDUP_REMOVED lines=16> */
.L_x_11125:
[----:B------:R-:W-:Y:S05]  /*92d0*/  BSYNC.RECONVERGENT B1 ;  /* 0x0000000000017941 */ /* 0x000fea0003800200 */
.L_x_11124:
        /* <DEDUP_REMOVED lines=17> */
.L_x_11127:
[----:B------:R-:W-:Y:S05]  /*93f0*/  BSYNC.RECONVERGENT B1 ;  /* 0x0000000000017941 */ /* 0x000fea0003800200 */
.L_x_11126:
        /* <DEDUP_REMOVED lines=16> */
.L_x_11129:
[----:B------:R-:W-:Y:S05]  /*9500*/  BSYNC.RECONVERGENT B1 ;  /* 0x0000000000017941 */ /* 0x000fea0003800200 */
.L_x_11128:
        /* <DEDUP_REMOVED lines=17> */
.L_x_11131:
[----:B------:R-:W-:Y:S05]  /*9620*/  BSYNC.RECONVERGENT B1 ;  /* 0x0000000000017941 */ /* 0x000fea0003800200 */
.L_x_11130:
        /* <DEDUP_REMOVED lines=16> */
.L_x_11133:
[----:B------:R-:W-:Y:S05]  /*9730*/  BSYNC.RECONVERGENT B1 ;  /* 0x0000000000017941 */ /* 0x000fea0003800200 */
.L_x_11132:
        /* <DEDUP_REMOVED lines=16> */
.L_x_10977:
[----:B------:R-:W-:Y:S05]  /*9840*/  BSYNC.RECONVERGENT B0 ;  /* 0x0000000000007941 */ /* 0x000fea0003800200 */
.L_x_10926:
[----:B------:R-:W-:Y:S05]  /*9850*/  @P2 EXIT ;  /* 0x000000000000294d */ /* 0x000fea0003800000 */
[----:B--23--:R-:W2:Y:S01]  /*9860*/  LDC.64 R4, c[0x0][0x388] ;  /* 0x0000e200ff047b82 */ /* 0x00cea20000000a00 */
[----:B------:R-:W-:Y:S01]  /*9870*/  IMAD.MOV.U32 R7, RZ, RZ, R3 ;  /* 0x000000ffff077224 */ /* 0x000fe200078e0003 */
[----:B--2---:R-:W-:Y:S04]  /*9880*/  STG.E.64 desc[UR6][R4.64+0x8], R26 ;  /* 0x0000081a04007986 */ /* 0x004fe8000c101b06 */
[----:B------:R-:W-:Y:S04]  /*9890*/  STG.E.64 desc[UR6][R4.64+0x18], R6 ;  /* 0x0000180604007986 */ /* 0x000fe8000c101b06 */
[----:B------:R-:W-:Y:S04]  /*98a0*/  STG.E desc[UR6][R4.64], R8 ;  /* 0x0000000804007986 */ /* 0x000fe8000c101906 */
[----:B------:R-:W-:Y:S01]  /*98b0*/  STG.E desc[UR6][R4.64+0x10], R2 ;  /* 0x0000100204007986 */ /* 0x000fe2000c101906 */
[----:B------:R-:W-:Y:S05]  /*98c0*/  EXIT ;  /* 0x000000000000794d */ /* 0x000fea0003800000 */
.L_x_11134:
        /* <DEDUP_REMOVED lines=11> */
.L_x_14445:


//--------------------- .text._ZN6thrust24THRUST_300001_SM_1000_NS8cuda_cub4core6detail13_kernel_agentINS1_8__reduce11ReduceAgentINS0_18transform_iteratorINS1_9__extrema12arg_minmax_fIil17compare_key_valueE15duplicate_tupleENS0_12zip_iteratorIN4cuda3std3__45tupleIJNS0_6detail15normal_iteratorINS0_10device_ptrIiEEEENS0_17counting_iteratorIlNS0_11use_defaultESO_SO_EEEEEEENSH_IJNSH_IJilEEESS_EEEST_EEPST_ST_iSB_EEJSU_SV_iN3cub18CUB_300001_SM_100013GridEvenShareIiEENSY_9GridQueueIjEESB_EEEvDpT0_ --------------------------
	.section	.text._ZN6thrust24THRUST_300001_SM_1000_NS8cuda_cub4core6detail13_kernel_agentINS1_8__reduce11ReduceAgentINS0_18transform_iteratorINS1_9__extrema12arg_minmax_fIil17compare_key_valueE15duplicate_tupleENS0_12zip_iteratorIN4cuda3std3__45tupleIJNS0_6detail15normal_iteratorINS0_10device_ptrIiEEEENS0_17counting_iteratorIlNS0_11use_defaultESO_SO_EEEEEEENSH_IJNSH_IJilEEESS_EEEST_EEPST_ST_iSB_EEJSU_SV_iN3cub18CUB_300001_SM_100013GridEvenShareIiEENSY_9GridQueueIjEESB_EEEvDpT0_,"ax",@progbits
	.align	128
        .global         _ZN6thrust24THRUST_300001_SM_1000_NS8cuda_cub4core6detail13_kernel_agentINS1_8__reduce11ReduceAgentINS0_18transform_iteratorINS1_9__extrema12arg_minmax_fIil17compare_key_valueE15duplicate_tupleENS0_12zip_iteratorIN4cuda3std3__45tupleIJNS0_6detail15normal_iteratorINS0_10device_ptrIiEEEENS0_17counting_iteratorIlNS0_11use_defaultESO_SO_EEEEEEENSH_IJNSH_IJilEEESS_EEEST_EEPST_ST_iSB_EEJSU_SV_iN3cub18CUB_300001_SM_100013GridEvenShareIiEENSY_9GridQueueIjEESB_EEEvDpT0_
        .type           _ZN6thrust24THRUST_300001_SM_1000_NS8cuda_cub4core6detail13_kernel_agentINS1_8__reduce11ReduceAgentINS0_18transform_iteratorINS1_9__extrema12arg_minmax_fIil17compare_key_valueE15duplicate_tupleENS0_12zip_iteratorIN4cuda3std3__45tupleIJNS0_6detail15normal_iteratorINS0_10device_ptrIiEEEENS0_17counting_iteratorIlNS0_11use_defaultESO_SO_EEEEEEENSH_IJNSH_IJilEEESS_EEEST_EEPST_ST_iSB_EEJSU_SV_iN3cub18CUB_300001_SM_100013GridEvenShareIiEENSY_9GridQueueIjEESB_EEEvDpT0_,@function
        .size           _ZN6thrust24THRUST_300001_SM_1000_NS8cuda_cub4core6detail13_kernel_agentINS1_8__reduce11ReduceAgentINS0_18transform_iteratorINS1_9__extrema12arg_minmax_fIil17compare_key_valueE15duplicate_tupleENS0_12zip_iteratorIN4cuda3std3__45tupleIJNS0_6detail15normal_iteratorINS0_10device_ptrIiEEEENS0_17counting_iteratorIlNS0_11use_defaultESO_SO_EEEEEEENSH_IJNSH_IJilEEESS_EEEST_EEPST_ST_iSB_EEJSU_SV_iN3cub18CUB_300001_SM_100013GridEvenShareIiEENSY_9GridQueueIjEESB_EEEvDpT0_,(.L_x_14446 - _ZN6thrust24THRUST_300001_SM_1000_NS8cuda_cub4core6detail13_kernel_agentINS1_8__reduce11ReduceAgentINS0_18transform_iteratorINS1_9__extrema12arg_minmax_fIil17compare_key_valueE15duplicate_tupleENS0_12zip_iteratorIN4cuda3std3__45tupleIJNS0_6detail15normal_iteratorINS0_10device_ptrIiEEEENS0_17counting_iteratorIlNS0_11use_defaultESO_SO_EEEEEEENSH_IJNSH_IJilEEESS_EEEST_EEPST_ST_iSB_EEJSU_SV_iN3cub18CUB_300001_SM_100013GridEvenShareIiEENSY_9GridQueueIjEESB_EEEvDpT0_)
        .other          _ZN6thrust24THRUST_300001_SM_1000_NS8cuda_cub4core6detail13_kernel_agentINS1_8__reduce11ReduceAgentINS0_18transform_iteratorINS1_9__extrema12arg_minmax_fIil17compare_key_valueE15duplicate_tupleENS0_12zip_iteratorIN4cuda3std3__45tupleIJNS0_6detail15normal_iteratorINS0_10device_ptrIiEEEENS0_17counting_iteratorIlNS0_11use_defaultESO_SO_EEEEEEENSH_IJNSH_IJilEEESS_EEEST_EEPST_ST_iSB_EEJSU_SV_iN3cub18CUB_300001_SM_100013GridEvenShareIiEENSY_9GridQueueIjEESB_EEEvDpT0_,@"STO_CUDA_ENTRY STV_DEFAULT"
_ZN6thrust24THRUST_300001_SM_1000_NS8cuda_cub4core6detail13_kernel_agentINS1_8__reduce11ReduceAgentINS0_18transform_iteratorINS1_9__extrema12arg_minmax_fIil17compare_key_valueE15duplicate_tupleENS0_12zip_iteratorIN4cuda3std3__45tupleIJNS0_6detail15normal_iteratorINS0_10device_ptrIiEEEENS0_17counting_iteratorIlNS0_11use_defaultESO_SO_EEEEEEENSH_IJNSH_IJilEEESS_EEEST_EEPST_ST_iSB_EEJSU_SV_iN3cub18CUB_300001_SM_100013GridEvenShareIiEENSY_9GridQueueIjEESB_EEEvDpT0_:
.text._ZN6thrust24THRUST_300001_SM_1000_NS8cuda_cub4core6detail13_kernel_agentINS1_8__reduce11ReduceAgentINS0_18transform_iteratorINS1_9__extrema12arg_minmax_fIil17compare_key_valueE15duplicate_tupleENS0_12zip_iteratorIN4cuda3std3__45tupleIJNS0_6detail15normal_iteratorINS0_10device_ptrIiEEEENS0_17counting_iteratorIlNS0_11use_defaultESO_SO_EEEEEEENSH_IJNSH_IJilEEESS_EEEST_EEPST_ST_iSB_EEJSU_SV_iN3cub18CUB_300001_SM_100013GridEvenShareIiEENSY_9GridQueueIjEESB_EEEvDpT0_:
[----:B------:R-:W-:Y:S01]  /*0000*/  LDC R1, c[0x0][0x37c] ;  /* 0x0000df00ff017b82 */ /* 0x000fe20000000800 */
[----:B------:R-:W0:Y:S01]  /*0010*/  S2R R0, SR_CTAID.X ;  /* 0x0000000000007919 */ /* 0x000e220000002500 */
[----:B------:R-:W1:Y:S01]  /*0020*/  LDCU UR4, c[0x0][0x3a0] ;  /* 0x00007400ff0477ac */ /* 0x000e620008000800 */
[----:B------:R-:W-:Y:S01]  /*0030*/  BSSY.RECONVERGENT B0, `(.L_x_11135) ;  /* 0x00009aa000007945 */ /* 0x000fe20003800200 */
[----:B------:R-:W2:Y:S01]  /*0040*/  LDCU UR6, c[0x0][0x370] ;  /* 0x00006e00ff0677ac */ /* 0x000ea20008000800 */
[----:B------:R-:W3:Y:S01]  /*0050*/  LDCU.64 UR10, c[0x0][0x358] ;  /* 0x00006b00ff0a77ac */ /* 0x000ee20008000a00 */
[----:B-1----:R-:W-:Y:S01]  /*0060*/  IMAD.U32 R13, RZ, RZ, UR4 ;  /* 0x00000004ff0d7e24 */ /* 0x002fe2000f8e00ff */
[----:B--2---:R-:W-:Y:S01]  /*0070*/  USHF.L.U32 UR6, UR6, 0x9, URZ ;  /* 0x0000000906067899 */ /* 0x004fe200080006ff */
[----:B0-----:R-:W-:-:S04]  /*0080*/  IMAD.SHL.U32 R8, R0, 0x200, RZ ;  /* 0x0000020000087824 */ /* 0x001fc800078e00ff */
[----:B------:R-:W-:-:S05]  /*0090*/  VIADD R2, R8, 0x200 ;  /* 0x0000020008027836 */ /* 0x000fca0000000000 */
[----:B------:R-:W-:-:S13]  /*00a0*/  ISETP.GT.AND P0, PT, R2, R13, PT ;  /* 0x0000000d0200720c */ /* 0x000fda0003f04270 */
[----:B---3--:R-:W-:Y:S05]  /*00b0*/  @!P0 BRA `(.L_x_11136) ;  /* 0x0000005c00848947 */ /* 0x008fea0003800000 */
[----:B------:R-:W0:Y:S01]  /*00c0*/  S2R R9, SR_TID.X ;  /* 0x0000000000097919 */ /* 0x000e220000002100 */
[----:B------:R-:W-:Y:S02]  /*00d0*/  IMAD.IADD R2, R13, 0x1, -R8 ;  /* 0x000000010d027824 */ /* 0x000fe400078e0a08 */
[----:B------:R-:W-:Y:S01]  /*00e0*/  IMAD.MOV.U32 R11, RZ, RZ, RZ ;  /* 0x000000ffff0b7224 */ /* 0x000fe200078e00ff */
[----:B------:R-:W-:Y:S01]  /*00f0*/  CS2R R6, SRZ ;  /* 0x0000000000067805 */ /* 0x000fe2000001ff00 */
[----:B------:R-:W1:Y:S01]  /*0100*/  LDCU.64 UR4, c[0x0][0x388] ;  /* 0x00007100ff0477ac */ /* 0x000e620008000a00 */
[----:B------:R-:W2:Y:S01]  /*0110*/  LDCU.64 UR6, c[0x0][0x388] ;  /* 0x00007100ff0677ac */ /* 0x000ea20008000a00 */
[----:B0-----:R-:W-:-:S13]  /*0120*/  ISETP.GE.AND P0, PT, R9, R2, PT ;  /* 0x000000020900720c */ /* 0x001fda0003f06270 */
[----:B------:R-:W0:Y:S01]  /*0130*/  @!P0 LDC.64 R4, c[0x0][0x380] ;  /* 0x0000e000ff048b82 */ /* 0x000e220000000a00 */
[----:B------:R-:W-:-:S07]  /*0140*/  @!P0 IMAD.IADD R3, R8, 0x1, R9 ;  /* 0x0000000108038824 */ /* 0x000fce00078e0209 */
[----:B------:R-:W3:Y:S01]  /*0150*/  @!P0 LDC.64 R14, c[0x0][0x388] ;  /* 0x0000e200ff0e8b82 */ /* 0x000ee20000000a00 */
[----:B0-----:R-:W-:-:S05]  /*0160*/  @!P0 IMAD.WIDE R4, R3, 0x4, R4 ;  /* 0x0000000403048825 */ /* 0x001fca00078e0204 */
[----:B------:R0:W4:Y:S01]  /*0170*/  @!P0 LDG.E R11, desc[UR10][R4.64] ;  /* 0x0000000a040b8981 */ /* 0x000122000c1e1900 */
[----:B------:R-:W-:Y:S01]  /*0180*/  @!P0 VIADD R9, R9, 0x100 ;  /* 0x0000010009098836 */ /* 0x000fe20000000000 */
[----:B------:R-:W-:Y:S01]  /*0190*/  BSSY.RECONVERGENT B2, `(.L_x_11137) ;  /* 0x00000f5000027945 */ /* 0x000fe20003800200 */
[----:B---3--:R-:W-:-:S03]  /*01a0*/  @!P0 IADD3 R7, P2, PT, R3, R14, RZ ;  /* 0x0000000e03078210 */ /* 0x008fc60007f5e0ff */
[----:B------:R-:W-:Y:S02]  /*01b0*/  ISETP.GE.AND P1, PT, R9, R2, PT ;  /* 0x000000020900720c */ /* 0x000fe40003f26270 */
[----:B------:R-:W-:Y:S01]  /*01c0*/  @!P0 LEA.HI.X.SX32 R6, R3, R15, 0x1, P2 ;  /* 0x0000000f03068211 */ /* 0x000fe200010f0eff */
[----:B0-----:R-:W-:-:S04]  /*01d0*/  IMAD.MOV.U32 R5, RZ, RZ, R7 ;  /* 0x000000ffff057224 */ /* 0x001fc800078e0007 */
[----:B------:R-:W-:Y:S02]  /*01e0*/  IMAD.MOV.U32 R3, RZ, RZ, R6 ;  /* 0x000000ffff037224 */ /* 0x000fe400078e0006 */
[----:B----4-:R-:W-:-:S04]  /*01f0*/  IMAD.MOV.U32 R4, RZ, RZ, R11 ;  /* 0x000000ffff047224 */ /* 0x010fc800078e000b */
[----:B-12---:R-:W-:Y:S05]  /*0200*/  @P1 BRA `(.L_x_11138) ;  /* 0x0000000c00b41947 */ /* 0x006fea0003800000 */
[----:B------:R-:W-:Y:S01]  /*0210*/  LOP3.LUT R3, RZ, R9, RZ, 0x33, !PT ;  /* 0x00000009ff037212 */ /* 0x000fe200078e33ff */
[----:B------:R-:W-:Y:S01]  /*0220*/  BSSY.RECONVERGENT B1, `(.L_x_11139) ;  /* 0x0000040000017945 */ /* 0x000fe20003800200 */
[----:B------:R-:W-:Y:S02]  /*0230*/  IMAD.MOV.U32 R4, RZ, RZ, R11 ;  /* 0x000000ffff047224 */ /* 0x000fe400078e000b */
[----:B------:R-:W-:Y:S01]  /*0240*/  IADD3 R16, PT, PT, -R8, R13, R3 ;  /* 0x0000000d08107210 */ /* 0x000fe20007ffe103 */
[----:B------:R-:W-:-:S03]  /*0250*/  IMAD.MOV.U32 R5, RZ, RZ, R7 ;  /* 0x000000ffff057224 */ /* 0x000fc600078e0007 */
[----:B------:R-:W-:-:S04]  /*0260*/  LOP3.LUT R3, R16, 0x300, RZ, 0xc0, !PT ;  /* 0x0000030010037812 */ /* 0x000fc800078ec0ff */
[----:B------:R-:W-:Y:S01]  /*0270*/  ISETP.NE.AND P0, PT, R3, 0x300, PT ;  /* 0x000003000300780c */ /* 0x000fe20003f05270 */
[----:B------:R-:W-:-:S12]  /*0280*/  IMAD.MOV.U32 R3, RZ, RZ, R6 ;  /* 0x000000ffff037224 */ /* 0x000fd800078e0006 */
[----:B------:R-:W-:Y:S05]  /*0290*/  @!P0 BRA `(.L_x_11140) ;  /* 0x0000000000e08947 */ /* 0x000fea0003800000 */
[----:B------:R-:W0:Y:S01]  /*02a0*/  LDC.64 R12, c[0x0][0x380] ;  /* 0x0000e000ff0c7b82 */ /* 0x000e220000000a00 */
[----:B------:R-:W-:Y:S01]  /*02b0*/  LEA.HI R3, R16, 0x1, RZ, 0x18 ;  /* 0x0000000110037811 */ /* 0x000fe200078fc0ff */
[----:B------:R-:W-:Y:S02]  /*02c0*/  IMAD.IADD R17, R8, 0x1, R9 ;  /* 0x0000000108117824 */ /* 0x000fe400078e0209 */
[----:B------:R-:W-:Y:S01]  /*02d0*/  IMAD.MOV.U32 R4, RZ, RZ, R11 ;  /* 0x000000ffff047224 */ /* 0x000fe200078e000b */
[----:B------:R-:W-:Y:S01]  /*02e0*/  LOP3.LUT R10, R3, 0x3, RZ, 0xc0, !PT ;  /* 0x00000003030a7812 */ /* 0x000fe200078ec0ff */
[----:B------:R-:W-:Y:S02]  /*02f0*/  IMAD.MOV.U32 R5, RZ, RZ, R7 ;  /* 0x000000ffff057224 */ /* 0x000fe400078e0007 */
[----:B------:R-:W-:Y:S02]  /*0300*/  IMAD.MOV.U32 R3, RZ, RZ, R6 ;  /* 0x000000ffff037224 */ /* 0x000fe400078e0006 */
[----:B------:R-:W-:-:S07]  /*0310*/  IMAD.MOV R10, RZ, RZ, -R10 ;  /* 0x000000ffff0a7224 */ /* 0x000fce00078e0a0a */
.L_x_11145:
[----:B0-----:R-:W-:-:S06]  /*0320*/  IMAD.WIDE R14, R17, 0x4, R12 ;  /* 0x00000004110e7825 */ /* 0x001fcc00078e020c */
[----:B------:R-:W2:Y:S01]  /*0330*/  LDG.E R15, desc[UR10][R14.64] ;  /* 0x0000000a0e0f7981 */ /* 0x000ea2000c1e1900 */
[----:B------:R-:W-:Y:S01]  /*0340*/  VIADD R10, R10, 0x1 ;  /* 0x000000010a0a7836 */ /* 0x000fe20000000000 */
[C---:B------:R-:W-:Y:S01]  /*0350*/  IADD3 R22, P1, PT, R17.reuse, UR4, RZ ;  /* 0x0000000411167c10 */ /* 0x040fe2000ff3e0ff */
[----:B------:R-:W-:Y:S01]  /*0360*/  BSSY.RECONVERGENT B3, `(.L_x_11141) ;  /* 0x0000018000037945 */ /* 0x000fe20003800200 */
[----:B------:R-:W-:Y:S02]  /*0370*/  IMAD.MOV.U32 R19, RZ, RZ, R7 ;  /* 0x000000ffff137224 */ /* 0x000fe400078e0007 */
[----:B------:R-:W-:Y:S01]  /*0380*/  ISETP.NE.AND P2, PT, R10, RZ, PT ;  /* 0x000000ff0a00720c */ /* 0x000fe20003f45270 */
[----:B------:R-:W-:Y:S01]  /*0390*/  IMAD.MOV.U32 R20, RZ, RZ, R6 ;  /* 0x000000ffff147224 */ /* 0x000fe200078e0006 */
[----:B------:R-:W-:Y:S01]  /*03a0*/  LEA.HI.X.SX32 R21, R17, UR5, 0x1, P1 ;  /* 0x0000000511157c11 */ /* 0x000fe200088f0eff */
        /* <DEDUP_REMOVED lines=13> */
[CC--:B------:R-:W-:Y:S02]  /*0480*/  @P4 ISETP.LT.U32.AND P1, PT, R11.reuse, R22.reuse, PT ;  /* 0x000000160b00420c */ /* 0x0c0fe40003f21070 */
[CC--:B------:R-:W-:Y:S02]  /*0490*/  @P4 ISETP.GE.AND.EX P0, PT, R14.reuse, R21.reuse, PT, P0 ;  /* 0x000000150e00420c */ /* 0x0c0fe40003f06300 */
[----:B------:R-:W-:Y:S02]  /*04a0*/  @P4 ISETP.LT.AND.EX P1, PT, R14, R21, PT, P1 ;  /* 0x000000150e00420c */ /* 0x000fe40003f21310 */
[----:B------:R-:W-:Y:S02]  /*04b0*/  @P4 SEL R4, R6, R15, !P0 ;  /* 0x0000000f06044207 */ /* 0x000fe40004000000 */
[----:B------:R-:W-:-:S02]  /*04c0*/  @P4 SEL R5, R11, R22, P1 ;  /* 0x000000160b054207 */ /* 0x000fc40000800000 */
[----:B------:R-:W-:-:S07]  /*04d0*/  @P4 SEL R3, R14, R21, P1 ;  /* 0x000000150e034207 */ /* 0x000fce0000800000 */
.L_x_11142:
[----:B------:R-:W-:Y:S05]  /*04e0*/  BSYNC.RECONVERGENT B3 ;  /* 0x0000000000037941 */ /* 0x000fea0003800200 */
.L_x_11141:
        /* <DEDUP_REMOVED lines=15> */
.L_x_11144:
[----:B------:R-:W-:Y:S05]  /*05e0*/  BSYNC.RECONVERGENT B3 ;  /* 0x0000000000037941 */ /* 0x000fea0003800200 */
.L_x_11143:
[----:B------:R-:W-:Y:S02]  /*05f0*/  VIADD R9, R9, 0x100 ;  /* 0x0000010009097836 */ /* 0x000fe40000000000 */
[----:B------:R-:W-:Y:S01]  /*0600*/  VIADD R17, R17, 0x100 ;  /* 0x0000010011117836 */ /* 0x000fe20000000000 */
[----:B------:R-:W-:Y:S06]  /*0610*/  @P2 BRA `(.L_x_11145) ;  /* 0xfffffffc00402947 */ /* 0x000fec000383ffff */
.L_x_11140:
[----:B------:R-:W-:Y:S05]  /*0620*/  BSYNC.RECONVERGENT B1 ;  /* 0x0000000000017941 */ /* 0x000fea0003800200 */
.L_x_11139:
[----:B------:R-:W-:-:S13]  /*0630*/  ISETP.GE.U32.AND P0, PT, R16, 0x300, PT ;  /* 0x000003001000780c */ /* 0x000fda0003f06070 */
[----:B------:R-:W-:Y:S05]  /*0640*/  @!P0 BRA `(.L_x_11138) ;  /* 0x0000000800a48947 */ /* 0x000fea0003800000 */
[----:B------:R-:W-:-:S04]  /*0650*/  IMAD.IADD R8, R8, 0x1, R9 ;  /* 0x0000000108087824 */ /* 0x000fc800078e0209 */
[C---:B------:R-:W-:Y:S02]  /*0660*/  VIADD R21, R8.reuse, 0x100 ;  /* 0x0000010008157836 */ /* 0x040fe40000000000 */
[C---:B------:R-:W-:Y:S02]  /*0670*/  VIADD R20, R8.reuse, 0x200 ;  /* 0x0000020008147836 */ /* 0x040fe40000000000 */
[----:B------:R-:W-:-:S07]  /*0680*/  VIADD R19, R8, 0x300 ;  /* 0x0000030008137836 */ /* 0x000fce0000000000 */
.L_x_11162:
[----:B------:R-:W0:Y:S02]  /*0690*/  LDC.64 R12, c[0x0][0x380] ;  /* 0x0000e000ff0c7b82 */ /* 0x000e240000000a00 */
[----:B0-----:R-:W-:-:S05]  /*06a0*/  IMAD.WIDE R12, R8, 0x4, R12 ;  /* 0x00000004080c7825 */ /* 0x001fca00078e020c */
[----:B------:R-:W2:Y:S04]  /*06b0*/  LDG.E R24, desc[UR10][R12.64] ;  /* 0x0000000a0c187981 */ /* 0x000ea8000c1e1900 */
[----:B------:R0:W5:Y:S04]  /*06c0*/  LDG.E R15, desc[UR10][R12.64+0x400] ;  /* 0x0004000a0c0f7981 */ /* 0x000168000c1e1900 */
[----:B------:R0:W5:Y:S04]  /*06d0*/  LDG.E R10, desc[UR10][R12.64+0x800] ;  /* 0x0008000a0c0a7981 */ /* 0x000168000c1e1900 */
[----:B------:R0:W5:Y:S01]  /*06e0*/  LDG.E R14, desc[UR10][R12.64+0xc00] ;  /* 0x000c000a0c0e7981 */ /* 0x000162000c1e1900 */
[----:B------:R-:W-:Y:S01]  /*06f0*/  IADD3 R22, P1, PT, R8, UR6, RZ ;  /* 0x0000000608167c10 */ /* 0x000fe2000ff3e0ff */
[----:B------:R-:W-:Y:S01]  /*0700*/  BSSY.RECONVERGENT B1, `(.L_x_11146) ;  /* 0x0000013000017945 */ /* 0x000fe20003800200 */
[----:B------:R-:W-:-:S02]  /*0710*/  IMAD.MOV.U32 R16, RZ, RZ, R5 ;  /* 0x000000ffff107224 */ /* 0x000fc400078e0005 */
[----:B------:R-:W-:Y:S01]  /*0720*/  IMAD.MOV.U32 R17, RZ, RZ, R3 ;  /* 0x000000ffff117224 */ /* 0x000fe200078e0003 */
[----:B------:R-:W-:Y:S01]  /*0730*/  LEA.HI.X.SX32 R23, R8, UR7, 0x1, P1 ;  /* 0x0000000708177c11 */ /* 0x000fe200088f0eff */
        /* <DEDUP_REMOVED lines=15> */
.L_x_11147:
[----:B------:R-:W-:Y:S05]  /*0830*/  BSYNC.RECONVERGENT B1 ;  /* 0x0000000000017941 */ /* 0x000fea0003800200 */
.L_x_11146:
        /* <DEDUP_REMOVED lines=16> */
.L_x_11149:
[----:B------:R-:W-:Y:S05]  /*0940*/  BSYNC.RECONVERGENT B1 ;  /* 0x0000000000017941 */ /* 0x000fea0003800200 */
.L_x_11148:
[----:B-----5:R-:W-:Y:S01]  /*0950*/  ISETP.GE.AND P0, PT, R18, R15, PT ;  /* 0x0000000f1200720c */ /* 0x020fe20003f06270 */
[----:B------:R-:W-:Y:S01]  /*0960*/  BSSY.RECONVERGENT B1, `(.L_x_11150) ;  /* 0x0000012000017945 */ /* 0x000fe20003800200 */
[C---:B------:R-:W-:Y:S01]  /*0970*/  IADD3 R6, P1, PT, R21.reuse, UR6, RZ ;  /* 0x0000000615067c10 */ /* 0x040fe2000ff3e0ff */
[----:B------:R-:W-:Y:S02]  /*0980*/  IMAD.MOV.U32 R13, RZ, RZ, R16 ;  /* 0x000000ffff0d7224 */ /* 0x000fe400078e0010 */
[----:B------:R-:W-:Y:S01]  /*0990*/  IMAD.MOV.U32 R22, RZ, RZ, R17 ;  /* 0x000000ffff167224 */ /* 0x000fe200078e0011 */
[----:B------:R-:W-:Y:S01]  /*09a0*/  LEA.HI.X.SX32 R11, R21, UR7, 0x1, P1 ;  /* 0x00000007150b7c11 */ /* 0x000fe200088f0eff */
        /* <DEDUP_REMOVED lines=13> */
.L_x_11151:
[----:B------:R-:W-:Y:S05]  /*0a80*/  BSYNC.RECONVERGENT B1 ;  /* 0x0000000000017941 */ /* 0x000fea0003800200 */
.L_x_11150:
        /* <DEDUP_REMOVED lines=17> */
.L_x_11153:
[----:B------:R-:W-:Y:S05]  /*0ba0*/  BSYNC.RECONVERGENT B1 ;  /* 0x0000000000017941 */ /* 0x000fea0003800200 */
.L_x_11152:
[----:B------:R-:W-:Y:S01]  /*0bb0*/  ISETP.GE.AND P0, PT, R5, R10, PT ;  /* 0x0000000a0500720c */ /* 0x000fe20003f06270 */
        /* <DEDUP_REMOVED lines=18> */
.L_x_11155:
[----:B------:R-:W-:Y:S05]  /*0ce0*/  BSYNC.RECONVERGENT B1 ;  /* 0x0000000000017941 */ /* 0x000fea0003800200 */
.L_x_11154:
        /* <DEDUP_REMOVED lines=17> */
.L_x_11157:
[----:B------:R-:W-:Y:S05]  /*0e00*/  BSYNC.RECONVERGENT B1 ;  /* 0x0000000000017941 */ /* 0x000fea0003800200 */
.L_x_11156:
        /* <DEDUP_REMOVED lines=19> */
.L_x_11159:
[----:B------:R-:W-:Y:S05]  /*0f40*/  BSYNC.RECONVERGENT B1 ;  /* 0x0000000000017941 */ /* 0x000fea0003800200 */
.L_x_11158:
        /* <DEDUP_REMOVED lines=17> */
.L_x_11161:
[----:B------:R-:W-:Y:S05]  /*1060*/  BSYNC.RECONVERGENT B1 ;  /* 0x0000000000017941 */ /* 0x000fea0003800200 */
.L_x_11160:
[----:B------:R-:W-:Y:S02]  /*1070*/  VIADD R9, R9, 0x400 ;  /* 0x0000040009097836 */ /* 0x000fe40000000000 */
[----:B------:R-:W-:Y:S02]  /*1080*/  VIADD R21, R21, 0x400 ;  /* 0x0000040015157836 */ /* 0x000fe40000000000 */
[----:B------:R-:W-:Y:S01]  /*1090*/  VIADD R20, R20, 0x400 ;  /* 0x0000040014147836 */ /* 0x000fe20000000000 */
[----:B------:R-:W-:Y:S01]  /*10a0*/  ISETP.GE.AND P0, PT, R9, R2, PT ;  /* 0x000000020900720c */ /* 0x000fe20003f06270 */
[----:B------:R-:W-:Y:S02]  /*10b0*/  VIADD R19, R19, 0x400 ;  /* 0x0000040013137836 */ /* 0x000fe40000000000 */
[----:B------:R-:W-:-:S10]  /*10c0*/  VIADD R8, R8, 0x400 ;  /* 0x0000040008087836 */ /* 0x000fd40000000000 */
[----:B------:R-:W-:Y:S05]  /*10d0*/  @!P0 BRA `(.L_x_11162) ;  /* 0xfffffff4006c8947 */ /* 0x000fea000383ffff */
.L_x_11138:
[----:B------:R-:W-:Y:S05]  /*10e0*/  BSYNC.RECONVERGENT B2 ;  /* 0x0000000000027941 */ /* 0x000fea0003800200 */
.L_x_11137:
[----:B------:R-:W0:Y:S01]  /*10f0*/  S2R R14, SR_TID.X ;  /* 0x00000000000e7919 */ /* 0x000e220000002100 */
[----:B------:R-:W-:-:S13]  /*1100*/  ISETP.GE.AND P0, PT, R2, 0x100, PT ;  /* 0x000001000200780c */ /* 0x000fda0003f06270 */
[----:B------:R-:W-:Y:S05]  /*1110*/  @!P0 BRA `(.L_x_11163) ;  /* 0x0000002000fc8947 */ /* 0x000fea0003800000 */
[----:B------:R-:W1:Y:S01]  /*1120*/  S2R R15, SR_LANEID ;  /* 0x00000000000f7919 */ /* 0x000e620000000000 */
[----:B------:R-:W-:Y:S01]  /*1130*/  BSSY.RECONVERGENT B1, `(.L_x_11164) ;  /* 0x0000031000017945 */ /* 0x000fe20003800200 */
[----:B------:R-:W-:Y:S01]  /*1140*/  IMAD.MOV.U32 R13, RZ, RZ, R7 ;  /* 0x000000ffff0d7224 */ /* 0x000fe200078e0007 */
[----:B------:R2:W3:Y:S01]  /*1150*/  SHFL.DOWN PT, R17, R4, 0x1, 0x1f ;  /* 0x08201f0004117f89 */ /* 0x0004e200000e0000 */
[----:B------:R-:W-:Y:S02]  /*1160*/  IMAD.MOV.U32 R12, RZ, RZ, R6 ;  /* 0x000000ffff0c7224 */ /* 0x000fe400078e0006 */
[----:B------:R-:W-:Y:S01]  /*1170*/  IMAD.MOV.U32 R2, RZ, RZ, R11 ;  /* 0x000000ffff027224 */ /* 0x000fe200078e000b */
[----:B------:R2:W4:Y:S01]  /*1180*/  SHFL.DOWN PT, R16, R5, 0x1, 0x1f ;  /* 0x08201f0005107f89 */ /* 0x00052200000e0000 */
[----:B------:R-:W-:Y:S02]  /*1190*/  IMAD.MOV.U32 R9, RZ, RZ, R5 ;  /* 0x000000ffff097224 */ /* 0x000fe400078e0005 */
[----:B------:R-:W-:Y:S01]  /*11a0*/  IMAD.MOV.U32 R10, RZ, RZ, R3 ;  /* 0x000000ffff0a7224 */ /* 0x000fe200078e0003 */
[----:B------:R2:W0:Y:S01]  /*11b0*/  SHFL.DOWN PT, R18, R3, 0x1, 0x1f ;  /* 0x08201f0003127f89 */ /* 0x00042200000e0000 */
        /* <DEDUP_REMOVED lines=25> */
.L_x_11167:
[----:B------:R-:W-:Y:S05]  /*1350*/  BSYNC.RECONVERGENT B2 ;  /* 0x0000000000027941 */ /* 0x000fea0003800200 */
.L_x_11166:
        /* <DEDUP_REMOVED lines=14> */
.L_x_11165:
[----:B------:R-:W-:Y:S05]  /*1440*/  BSYNC.RECONVERGENT B1 ;  /* 0x0000000000017941 */ /* 0x000fea0003800200 */
.L_x_11164:
[----:B------:R-:W-:Y:S01]  /*1450*/  ISETP.GT.AND P0, PT, R15, 0x1d, PT ;  /* 0x0000001d0f00780c */ /* 0x000fe20003f04270 */
[----:B------:R1:W2:Y:S01]  /*1460*/  SHFL.DOWN PT, R17, R8, 0x2, 0x1f ;  /* 0x08401f0008117f89 */ /* 0x0002a200000e0000 */
[----:B------:R-:W-:Y:S01]  /*1470*/  BSSY.RECONVERGENT B1, `(.L_x_11168) ;  /* 0x0000035000017945 */ /* 0x000fe20003800200 */
[----:B------:R-:W-:Y:S02]  /*1480*/  IMAD.MOV.U32 R5, RZ, RZ, R13 ;  /* 0x000000ffff057224 */ /* 0x000fe400078e000d */
[----:B------:R1:W3:Y:S01]  /*1490*/  SHFL.DOWN PT, R16, R9, 0x2, 0x1f ;  /* 0x08401f0009107f89 */ /* 0x0002e200000e0000 */
[----:B------:R-:W-:Y:S02]  /*14a0*/  IMAD.MOV.U32 R4, RZ, RZ, R12 ;  /* 0x000000ffff047224 */ /* 0x000fe400078e000c */
[----:B------:R-:W-:Y:S01]  /*14b0*/  IMAD.MOV.U32 R3, RZ, RZ, R2 ;  /* 0x000000ffff037224 */ /* 0x000fe200078e0002 */
[----:B0-----:R1:W0:Y:S04]  /*14c0*/  SHFL.DOWN PT, R19, R10, 0x2, 0x1f ;  /* 0x08401f000a137f89 */ /* 0x00122800000e0000 */
        /* <DEDUP_REMOVED lines=23> */
.L_x_11171:
[----:B------:R-:W-:Y:S05]  /*1640*/  BSYNC.RECONVERGENT B2 ;  /* 0x0000000000027941 */ /* 0x000fea0003800200 */
.L_x_11170:
        /* <DEDUP_REMOVED lines=23> */
.L_x_11169:
[----:B------:R-:W-:Y:S05]  /*17c0*/  BSYNC.RECONVERGENT B1 ;  /* 0x0000000000017941 */ /* 0x000fea0003800200 */
.L_x_11168:
[----:B------:R-:W-:Y:S01]  /*17d0*/  ISETP.GT.AND P0, PT, R15, 0x1b, PT ;  /* 0x0000001b0f00780c */ /* 0x000fe20003f04270 */
[----:B--2---:R2:W2:Y:S01]  /*17e0*/  SHFL.DOWN PT, R17, R8, 0x4, 0x1f ;  /* 0x08801f0008117f89 */ /* 0x0044a200000e0000 */
[----:B------:R-:W-:Y:S01]  /*17f0*/  BSSY.RECONVERGENT B1, `(.L_x_11172) ;  /* 0x0000035000017945 */ /* 0x000fe20003800200 */
[----:B------:R-:W-:Y:S02]  /*1800*/  IMAD.MOV.U32 R7, RZ, RZ, R5 ;  /* 0x000000ffff077224 */ /* 0x000fe400078e0005 */
[----:B---3--:R3:W2:Y:S01]  /*1810*/  SHFL.DOWN PT, R16, R9, 0x4, 0x1f ;  /* 0x08801f0009107f89 */ /* 0x0086a200000e0000 */
[----:B------:R-:W-:Y:S02]  /*1820*/  IMAD.MOV.U32 R6, RZ, RZ, R4 ;  /* 0x000000ffff067224 */ /* 0x000fe400078e0004 */
[----:B-1----:R-:W-:Y:S01]  /*1830*/  IMAD.MOV.U32 R2, RZ, RZ, R3 ;  /* 0x000000ffff027224 */ /* 0x002fe200078e0003 */
[----:B0-----:R3:W0:Y:S04]  /*1840*/  SHFL.DOWN PT, R19, R10, 0x4, 0x1f ;  /* 0x08801f000a137f89 */ /* 0x00162800000e0000 */
        /* <DEDUP_REMOVED lines=23> */
.L_x_11175:
[----:B------:R-:W-:Y:S05]  /*19c0*/  BSYNC.RECONVERGENT B2 ;  /* 0x0000000000027941 */ /* 0x000fea0003800200 */
.L_x_11174:
        /* <DEDUP_REMOVED lines=23> */
.L_x_11173:
[----:B------:R-:W-:Y:S05]  /*1b40*/  BSYNC.RECONVERGENT B1 ;  /* 0x0000000000017941 */ /* 0x000fea0003800200 */
.L_x_11172:
[----:B------:R-:W-:Y:S01]  /*1b50*/  ISETP.GT.AND P0, PT, R15, 0x17, PT ;  /* 0x000000170f00780c */ /* 0x000fe20003f04270 */
[----:B--2---:R2:W2:Y:S01]  /*1b60*/  SHFL.DOWN PT, R17, R8, 0x8, 0x1f ;  /* 0x09001f0008117f89 */ /* 0x0044a200000e0000 */
[----:B------:R-:W-:Y:S01]  /*1b70*/  BSSY.RECONVERGENT B1, `(.L_x_11176) ;  /* 0x0000035000017945 */ /* 0x000fe20003800200 */
[----:B------:R-:W-:Y:S02]  /*1b80*/  IMAD.MOV.U32 R11, RZ, RZ, R7 ;  /* 0x000000ffff0b7224 */ /* 0x000fe400078e0007 */
[----:B------:R1:W2:Y:S01]  /*1b90*/  SHFL.DOWN PT, R16, R9, 0x8, 0x1f ;  /* 0x09001f0009107f89 */ /* 0x0002a200000e0000 */
[----:B---3--:R-:W-:Y:S02]  /*1ba0*/  IMAD.MOV.U32 R4, RZ, RZ, R6 ;  /* 0x000000ffff047224 */ /* 0x008fe400078e0006 */
[----:B------:R-:W-:Y:S01]  /*1bb0*/  IMAD.MOV.U32 R3, RZ, RZ, R2 ;  /* 0x000000ffff037224 */ /* 0x000fe200078e0002 */
[----:B0-----:R0:W3:Y:S04]  /*1bc0*/  SHFL.DOWN PT, R19, R10, 0x8, 0x1f ;  /* 0x09001f000a137f89 */ /* 0x0010e800000e0000 */
[----:B----4-:R0:W4:Y:S04]  /*1bd0*/  SHFL.DOWN PT, R21, R2, 0x8, 0x1f ;  /* 0x09001f0002157f89 */ /* 0x01012800000e0000 */
[----:B-1----:R0:W1:Y:S04]  /*1be0*/  SHFL.DOWN PT, R18, R7, 0x8, 0x1f ;  /* 0x09001f0007127f89 */ /* 0x00206800000e0000 */
[----:B------:R0:W0:Y:S01]  /*1bf0*/  SHFL.DOWN PT, R23, R6, 0x8, 0x1f ;  /* 0x09001f0006177f89 */ /* 0x00002200000e0000 */
[----:B------:R-:W-:Y:S05]  /*1c00*/  @P0 BRA `(.L_x_11177) ;  /* 0x0000000000ac0947 */ /* 0x000fea0003800000 */
[----:B--2---:R-:W-:Y:S01]  /*1c10*/  ISETP.GE.AND P0, PT, R8, R17, PT ;  /* 0x000000110800720c */ /* 0x004fe20003f06270 */
[----:B------:R-:W-:Y:S01]  /*1c20*/  BSSY.RECONVERGENT B2, `(.L_x_11178) ;  /* 0x0000012000027945 */ /* 0x000fe20003800200 */
[----:B----4-:R-:W-:Y:S01]  /*1c30*/  ISETP.GE.AND P2, PT, R2, R21, PT ;  /* 0x000000150200720c */ /* 0x010fe20003f46270 */
[----:B------:R-:W-:Y:S02]  /*1c40*/  IMAD.MOV.U32 R12, RZ, RZ, R9 ;  /* 0x000000ffff0c7224 */ /* 0x000fe400078e0009 */
[----:B------:R-:W-:Y:S02]  /*1c50*/  IMAD.MOV.U32 R13, RZ, RZ, R10 ;  /* 0x000000ffff0d7224 */ /* 0x000fe400078e000a */
[----:B-1----:R-:W-:Y:S02]  /*1c60*/  IMAD.MOV.U32 R11, RZ, RZ, R18 ;  /* 0x000000ffff0b7224 */ /* 0x002fe400078e0012 */
[----:B------:R-:W-:-:S04]  /*1c70*/  IMAD.MOV.U32 R5, RZ, RZ, R8 ;  /* 0x000000ffff057224 */ /* 0x000fc800078e0008 */
[----:B------:R-:W-:Y:S05]  /*1c80*/  @!P0 BRA `(.L_x_11179) ;  /* 0x00000000002c8947 */ /* 0x000fea0003800000 */
[----:B------:R-:W-:Y:S01]  /*1c90*/  ISETP.GE.AND P3, PT, R17, R8, PT ;  /* 0x000000081100720c */ /* 0x000fe20003f66270 */
[----:B------:R-:W-:Y:S02]  /*1ca0*/  IMAD.MOV.U32 R12, RZ, RZ, R16 ;  /* 0x000000ffff0c7224 */ /* 0x000fe400078e0010 */
[----:B---3--:R-:W-:Y:S02]  /*1cb0*/  IMAD.MOV.U32 R13, RZ, RZ, R19 ;  /* 0x000000ffff0d7224 */ /* 0x008fe400078e0013 */
        /* <DEDUP_REMOVED lines=8> */
.L_x_11179:
[----:B------:R-:W-:Y:S05]  /*1d40*/  BSYNC.RECONVERGENT B2 ;  /* 0x0000000000027941 */ /* 0x000fea0003800200 */
.L_x_11178:
        /* <DEDUP_REMOVED lines=23> */
.L_x_11177:
[----:B------:R-:W-:Y:S05]  /*1ec0*/  BSYNC.RECONVERGENT B1 ;  /* 0x0000000000017941 */ /* 0x000fea0003800200 */
.L_x_11176:
[----:B------:R-:W-:Y:S01]  /*1ed0*/  ISETP.GT.AND P0, PT, R15, 0xf, PT ;  /* 0x0000000f0f00780c */ /* 0x000fe20003f04270 */
[----:B--2---:R2:W2:Y:S01]  /*1ee0*/  SHFL.DOWN PT, R17, R8, 0x10, 0x1f ;  /* 0x0a001f0008117f89 */ /* 0x0044a200000e0000 */
[----:B------:R-:W-:Y:S01]  /*1ef0*/  BSSY.RECONVERGENT B1, `(.L_x_11180) ;  /* 0x0000035000017945 */ /* 0x000fe20003800200 */
[----:B0-----:R-:W-:Y:S02]  /*1f00*/  IMAD.MOV.U32 R7, RZ, RZ, R3 ;  /* 0x000000ffff077224 */ /* 0x001fe400078e0003 */
[----:B------:R0:W0:Y:S01]  /*1f10*/  SHFL.DOWN PT, R16, R9, 0x10, 0x1f ;  /* 0x0a001f0009107f89 */ /* 0x00002200000e0000 */
[----:B------:R-:W-:Y:S02]  /*1f20*/  IMAD.MOV.U32 R6, RZ, RZ, R11 ;  /* 0x000000ffff067224 */ /* 0x000fe400078e000b */
[----:B------:R-:W-:Y:S01]  /*1f30*/  IMAD.MOV.U32 R5, RZ, RZ, R4 ;  /* 0x000000ffff057224 */ /* 0x000fe200078e0004 */
[----:B---3--:R3:W0:Y:S04]  /*1f40*/  SHFL.DOWN PT, R19, R10, 0x10, 0x1f ;  /* 0x0a001f000a137f89 */ /* 0x00862800000e0000 */
[----:B-1----:R3:W1:Y:S04]  /*1f50*/  SHFL.DOWN PT, R18, R3, 0x10, 0x1f ;  /* 0x0a001f0003127f89 */ /* 0x00266800000e0000 */
        /* <DEDUP_REMOVED lines=13> */
[----:B0-----:R-:W-:Y:S02]  /*2030*/  IMAD.MOV.U32 R12, RZ, RZ, R16 ;  /* 0x000000ffff0c7224 */ /* 0x001fe400078e0010 */
        /* <DEDUP_REMOVED lines=8> */
.L_x_11183:
[----:B------:R-:W-:Y:S05]  /*20c0*/  BSYNC.RECONVERGENT B2 ;  /* 0x0000000000027941 */ /* 0x000fea0003800200 */
.L_x_11182:
[----:B0-----:R-:W-:Y:S02]  /*20d0*/  IMAD.MOV.U32 R6, RZ, RZ, R20 ;  /* 0x000000ffff067224 */ /* 0x001fe400078e0014 */
        /* <DEDUP_REMOVED lines=22> */
.L_x_11181:
[----:B------:R-:W-:Y:S05]  /*2240*/  BSYNC.RECONVERGENT B1 ;  /* 0x0000000000017941 */ /* 0x000fea0003800200 */
.L_x_11180:
[----:B------:R-:W-:Y:S01]  /*2250*/  ISETP.NE.AND P0, PT, R15, RZ, PT ;  /* 0x000000ff0f00720c */ /* 0x000fe20003f05270 */
[----:B------:R-:W-:-:S12]  /*2260*/  BSSY.RECONVERGENT B1, `(.L_x_11184) ;  /* 0x000000e000017945 */ /* 0x000fd80003800200 */
[----:B------:R-:W-:Y:S05]  /*2270*/  @P0 BRA `(.L_x_11185) ;  /* 0x0000000000300947 */ /* 0x000fea0003800000 */
[----:B---3--:R-:W3:Y:S01]  /*2280*/  S2R R4, SR_CgaCtaId ;  /* 0x0000000000047919 */ /* 0x008ee20000008800 */
[----:B------:R-:W-:Y:S02]  /*2290*/  MOV R3, 0x400 ;  /* 0x0000040000037802 */ /* 0x000fe40000000f00 */
[----:B------:R-:W-:Y:S02]  /*22a0*/  LOP3.LUT R2, R14, 0x3e0, RZ, 0xc0, !PT ;  /* 0x000003e00e027812 */ /* 0x000fe400078ec0ff */
[----:B---3--:R-:W-:Y:S01]  /*22b0*/  LEA R3, R4, R3, 0x18 ;  /* 0x0000000304037211 */ /* 0x008fe200078ec0ff */
[----:B------:R-:W-:-:S04]  /*22c0*/  IMAD.MOV.U32 R4, RZ, RZ, R6 ;  /* 0x000000ffff047224 */ /* 0x000fc800078e0006 */
[----:B------:R-:W-:Y:S02]  /*22d0*/  IMAD.IADD R11, R2, 0x1, R3 ;  /* 0x00000001020b7824 */ /* 0x000fe400078e0203 */
[----:B------:R-:W-:Y:S02]  /*22e0*/  IMAD.MOV.U32 R2, RZ, RZ, R9 ;  /* 0x000000ffff027224 */ /* 0x000fe400078e0009 */
[----:B------:R-:W-:Y:S01]  /*22f0*/  IMAD.MOV.U32 R3, RZ, RZ, R10 ;  /* 0x000000ffff037224 */ /* 0x000fe200078e000a */
[----:B------:R3:W-:Y:S04]  /*2300*/  STS.64 [R11+0x20], R4 ;  /* 0x000020040b007388 */ /* 0x0007e80000000a00 */
[----:B------:R3:W-:Y:S04]  /*2310*/  STS.64 [R11+0x10], R2 ;  /* 0x000010020b007388 */ /* 0x0007e80000000a00 */
[----:B------:R3:W-:Y:S04]  /*2320*/  STS [R11+0x8], R8 ;  /* 0x000008080b007388 */ /* 0x0007e80000000800 */
[----:B------:R3:W-:Y:S02]  /*2330*/  STS [R11+0x18], R7 ;  /* 0x000018070b007388 */ /* 0x0007e40000000800 */
.L_x_11185:
[----:B------:R-:W-:Y:S05]  /*2340*/  BSYNC.RECONVERGENT B1 ;  /* 0x0000000000017941 */ /* 0x000fea0003800200 */
.L_x_11184:
        /* <DEDUP_REMOVED lines=11> */
[----:B------:R-:W3:Y:S04]  /*2400*/  LDS R20, [R4+0x38] ;  /* 0x0000380004147984 */ /* 0x000ee80000000800 */
[----:B------:R0:W1:Y:S04]  /*2410*/  LDS R19, [R4+0x48] ;  /* 0x0000480004137984 */ /* 0x0000680000000800 */
[----:B--2---:R2:W1:Y:S04]  /*2420*/  LDS R17, [R4+0x58] ;  /* 0x0000580004117984 */ /* 0x0044680000000800 */
[----:B------:R2:W1:Y:S01]  /*2430*/  LDS.64 R12, [R4+0x40] ;  /* 0x00004000040c7984 */ /* 0x0004620000000a00 */
[----:B0-----:R-:W-:-:S02]  /*2440*/  ISETP.GE.AND P0, PT, R8, R11, PT ;  /* 0x0000000b0800720c */ /* 0x001fc40003f06270 */
[----:B---3--:R-:W-:-:S11]  /*2450*/  ISETP.GE.AND P3, PT, R7, R20, PT ;  /* 0x000000140700720c */ /* 0x008fd60003f66270 */
[----:B--2---:R-:W-:Y:S05]  /*2460*/  @!P0 BRA `(.L_x_11188) ;  /* 0x0000000000308947 */ /* 0x004fea0003800000 */
        /* <DEDUP_REMOVED lines=12> */
.L_x_11188:
[----:B------:R-:W-:Y:S05]  /*2530*/  BSYNC.RECONVERGENT B1 ;  /* 0x0000000000017941 */ /* 0x000fea0003800200 */
.L_x_11187:
[----:B------:R-:W-:Y:S01]  /*2540*/  BSSY.RECONVERGENT B1, `(.L_x_11189) ;  /* 0x0000014000017945 */ /* 0x000fe20003800200 */
        /* <DEDUP_REMOVED lines=19> */
.L_x_11190:
[----:B------:R-:W-:Y:S05]  /*2680*/  BSYNC.RECONVERGENT B1 ;  /* 0x0000000000017941 */ /* 0x000fea0003800200 */
.L_x_11189:
        /* <DEDUP_REMOVED lines=23> */
.L_x_11192:
[----:B------:R-:W-:Y:S05]  /*2800*/  BSYNC.RECONVERGENT B1 ;  /* 0x0000000000017941 */ /* 0x000fea0003800200 */
.L_x_11191:
        /* <DEDUP_REMOVED lines=17> */
.L_x_11194:
[----:B------:R-:W-:Y:S05]  /*2920*/  BSYNC.RECONVERGENT B1 ;  /* 0x0000000000017941 */ /* 0x000fea0003800200 */
.L_x_11193:
        /* <DEDUP_REMOVED lines=18> */
.L_x_11196:
[----:B------:R-:W-:Y:S05]  /*2a50*/  BSYNC.RECONVERGENT B1 ;  /* 0x0000000000017941 */ /* 0x000fea0003800200 */
.L_x_11195:
        /* <DEDUP_REMOVED lines=17> */
.L_x_11198:
[----:B------:R-:W-:Y:S05]  /*2b70*/  BSYNC.RECONVERGENT B1 ;  /* 0x0000000000017941 */ /* 0x000fea0003800200 */
.L_x_11197:
        /* <DEDUP_REMOVED lines=18> */
.L_x_11200:
[----:B------:R-:W-:Y:S05]  /*2ca0*/  BSYNC.RECONVERGENT B1 ;  /* 0x0000000000017941 */ /* 0x000fea0003800200 */
.L_x_11199:
        /* <DEDUP_REMOVED lines=26> */
.L_x_11202:
[----:B------:R-:W-:Y:S05]  /*2e50*/  BSYNC.RECONVERGENT B1 ;  /* 0x0000000000017941 */ /* 0x000fea0003800200 */
.L_x_11201:
        /* <DEDUP_REMOVED lines=16> */
.L_x_11204:
[----:B------:R-:W-:Y:S05]  /*2f60*/  BSYNC.RECONVERGENT B1 ;  /* 0x0000000000017941 */ /* 0x000fea0003800200 */
.L_x_11203:
        /* <DEDUP_REMOVED lines=17> */
.L_x_11206:
[----:B------:R-:W-:Y:S05]  /*3080*/  BSYNC.RECONVERGENT B1 ;  /* 0x0000000000017941 */ /* 0x000fea0003800200 */
.L_x_11205:
        /* <DEDUP_REMOVED lines=16> */
.L_x_11208:
[----:B------:R-:W-:Y:S05]  /*3190*/  BSYNC.RECONVERGENT B1 ;  /* 0x0000000000017941 */ /* 0x000fea0003800200 */
.L_x_11207:
        /* <DEDUP_REMOVED lines=17> */
.L_x_11210:
[----:B------:R-:W-:Y:S05]  /*32b0*/  BSYNC.RECONVERGENT B1 ;  /* 0x0000000000017941 */ /* 0x000fea0003800200 */
.L_x_11209:
        /* <DEDUP_REMOVED lines=18> */
.L_x_11212:
[----:B------:R-:W-:Y:S05]  /*33e0*/  BSYNC.RECONVERGENT B1 ;  /* 0x0000000000017941 */ /* 0x000fea0003800200 */
.L_x_11211:
        /* <DEDUP_REMOVED lines=18> */
.L_x_11163:
[----:B------:R-:W1:Y:S01]  /*3510*/  S2R R12, SR_LANEID ;  /* 0x00000000000c7919 */ /* 0x000e620000000000 */
[----:B0-----:R-:W-:Y:S01]  /*3520*/  LOP3.LUT R13, R14, 0x3e0, RZ, 0xc0, !PT ;  /* 0x000003e00e0d7812 */ /* 0x001fe200078ec0ff */
        /* <DEDUP_REMOVED lines=39> */
.L_x_11216:
[----:B------:R-:W-:Y:S05]  /*37a0*/  BSYNC.RECONVERGENT B2 ;  /* 0x0000000000027941 */ /* 0x000fea0003800200 */
.L_x_11215:
        /* <DEDUP_REMOVED lines=14> */
.L_x_11214:
[----:B------:R-:W-:Y:S05]  /*3890*/  BSYNC.RECONVERGENT B1 ;  /* 0x0000000000017941 */ /* 0x000fea0003800200 */
.L_x_11213:
[----:B0-----:R-:W-:Y:S01]  /*38a0*/  VIADD R4, R12, 0x2 ;  /* 0x000000020c047836 */ /* 0x001fe20000000000 */
[----:B------:R0:W2:Y:S01]  /*38b0*/  SHFL.DOWN PT, R11, R8, 0x2, R15 ;  /* 0x08400000080b7989 */ /* 0x0000a200000e000f */
[----:B------:R-:W-:Y:S01]  /*38c0*/  BSSY.RECONVERGENT B1, `(.L_x_11217) ;  /* 0x0000036000017945 */ /* 0x000fe20003800200 */
[----:B------:R-:W-:Y:S02]  /*38d0*/  IMAD.MOV.U32 R6, RZ, RZ, R18 ;  /* 0x000000ffff067224 */ /* 0x000fe400078e0012 */
[----:B------:R-:W-:Y:S01]  /*38e0*/  ISETP.GT.AND P0, PT, R4, R15, PT ;  /* 0x0000000f0400720c */ /* 0x000fe20003f04270 */
[----:B----4-:R0:W4:Y:S01]  /*38f0*/  SHFL.DOWN PT, R24, R9, 0x2, R15 ;  /* 0x0840000009187989 */ /* 0x01012200000e000f */
[----:B------:R-:W-:Y:S02]  /*3900*/  IMAD.MOV.U32 R4, RZ, RZ, R16 ;  /* 0x000000ffff047224 */ /* 0x000fe400078e0010 */
[----:B---3--:R-:W-:Y:S01]  /*3910*/  IMAD.MOV.U32 R22, RZ, RZ, R20 ;  /* 0x000000ffff167224 */ /* 0x008fe200078e0014 */
[----:B------:R0:W3:Y:S04]  /*3920*/  SHFL.DOWN PT, R17, R10, 0x2, R15 ;  /* 0x084000000a117989 */ /* 0x0000e800000e000f */
        /* <DEDUP_REMOVED lines=15> */
[----:B---3--:R-:W-:-:S08]  /*3a20*/  IMAD.MOV.U32 R7, RZ, RZ, R17 ;  /* 0x000000ffff077224 */ /* 0x008fd000078e0011 */
[CC--:B------:R-:W-:Y:S02]  /*3a30*/  @P3 ISETP.GE.U32.AND P0, PT, R9.reuse, R24.reuse, PT ;  /* 0x000000180900320c */ /* 0x0c0fe40003f06070 */
[CC--:B------:R-:W-:Y:S02]  /*3a40*/  @P3 ISETP.LT.U32.AND P1, PT, R9.reuse, R24.reuse, PT ;  /* 0x000000180900320c */ /* 0x0c0fe40003f21070 */
[CC--:B------:R-:W-:Y:S02]  /*3a50*/  @P3 ISETP.GE.AND.EX P0, PT, R10.reuse, R17.reuse, PT, P0 ;  /* 0x000000110a00320c */ /* 0x0c0fe40003f06300 */
[----:B------:R-:W-:Y:S02]  /*3a60*/  @P3 ISETP.LT.AND.EX P1, PT, R10, R17, PT, P1 ;  /* 0x000000110a00320c */ /* 0x000fe40003f21310 */
[----:B------:R-:W-:Y:S02]  /*3a70*/  @P3 SEL R3, R8, R11, !P0 ;  /* 0x0000000b08033207 */ /* 0x000fe40004000000 */
[----:B------:R-:W-:-:S02]  /*3a80*/  @P3 SEL R5, R9, R24, P1 ;  /* 0x0000001809053207 */ /* 0x000fc40000800000 */
[----:B------:R-:W-:-:S07]  /*3a90*/  @P3 SEL R7, R10, R17, P1 ;  /* 0x000000110a073207 */ /* 0x000fce0000800000 */
.L_x_11220:
[----:B------:R-:W-:Y:S05]  /*3aa0*/  BSYNC.RECONVERGENT B2 ;  /* 0x0000000000027941 */ /* 0x000fea0003800200 */
.L_x_11219:
        /* <DEDUP_REMOVED lines=23> */
.L_x_11218:
[----:B------:R-:W-:Y:S05]  /*3c20*/  BSYNC.RECONVERGENT B1 ;  /* 0x0000000000017941 */ /* 0x000fea0003800200 */
.L_x_11217:
[----:B0-----:R-:W-:Y:S01]  /*3c30*/  VIADD R16, R12, 0x4 ;  /* 0x000000040c107836 */ /* 0x001fe20000000000 */
[----:B--2---:R0:W2:Y:S01]  /*3c40*/  SHFL.DOWN PT, R11, R8, 0x4, R15 ;  /* 0x08800000080b7989 */ /* 0x0040a200000e000f */
[----:B------:R-:W-:Y:S01]  /*3c50*/  BSSY.RECONVERGENT B1, `(.L_x_11221) ;  /* 0x0000036000017945 */ /* 0x000fe20003800200 */
[----:B------:R-:W-:Y:S02]  /*3c60*/  IMAD.MOV.U32 R18, RZ, RZ, R6 ;  /* 0x000000ffff127224 */ /* 0x000fe400078e0006 */
[----:B------:R-:W-:Y:S01]  /*3c70*/  ISETP.GT.AND P0, PT, R16, R15, PT ;  /* 0x0000000f1000720c */ /* 0x000fe20003f04270 */
[----:B----4-:R0:W4:Y:S01]  /*3c80*/  SHFL.DOWN PT, R24, R9, 0x4, R15 ;  /* 0x0880000009187989 */ /* 0x01012200000e000f */
[----:B------:R-:W-:Y:S02]  /*3c90*/  IMAD.MOV.U32 R16, RZ, RZ, R4 ;  /* 0x000000ffff107224 */ /* 0x000fe400078e0004 */
[----:B------:R-:W-:Y:S01]  /*3ca0*/  IMAD.MOV.U32 R20, RZ, RZ, R22 ;  /* 0x000000ffff147224 */ /* 0x000fe200078e0016 */
[----:B---3--:R0:W3:Y:S04]  /*3cb0*/  SHFL.DOWN PT, R17, R10, 0x4, R15 ;  /* 0x088000000a117989 */ /* 0x0080e800000e000f */
        /* <DEDUP_REMOVED lines=23> */
.L_x_11224:
[----:B------:R-:W-:Y:S05]  /*3e30*/  BSYNC.RECONVERGENT B2 ;  /* 0x0000000000027941 */ /* 0x000fea0003800200 */
.L_x_11223:
        /* <DEDUP_REMOVED lines=23> */
.L_x_11222:
[----:B------:R-:W-:Y:S05]  /*3fb0*/  BSYNC.RECONVERGENT B1 ;  /* 0x0000000000017941 */ /* 0x000fea0003800200 */
.L_x_11221:
[----:B0-----:R-:W-:Y:S01]  /*3fc0*/  VIADD R4, R12, 0x8 ;  /* 0x000000080c047836 */ /* 0x001fe20000000000 */
[----:B------:R0:W0:Y:S01]  /*3fd0*/  SHFL.DOWN PT, R7, R8, 0x8, R15 ;  /* 0x0900000008077989 */ /* 0x00002200000e000f */
[----:B------:R-:W-:Y:S01]  /*3fe0*/  BSSY.RECONVERGENT B1, `(.L_x_11225) ;  /* 0x0000036000017945 */ /* 0x000fe20003800200 */
[----:B------:R-:W-:Y:S02]  /*3ff0*/  IMAD.MOV.U32 R22, RZ, RZ, R18 ;  /* 0x000000ffff167224 */ /* 0x000fe400078e0012 */
[----:B------:R-:W-:Y:S01]  /*4000*/  ISETP.GT.AND P0, PT, R4, R15, PT ;  /* 0x0000000f0400720c */ /* 0x000fe20003f04270 */
[----:B-1----:R1:W0:Y:S01]  /*4010*/  SHFL.DOWN PT, R26, R9, 0x8, R15 ;  /* 0x09000000091a7989 */ /* 0x00222200000e000f */
[----:B------:R-:W-:Y:S02]  /*4020*/  IMAD.MOV.U32 R4, RZ, RZ, R16 ;  /* 0x000000ffff047224 */ /* 0x000fe400078e0010 */
[----:B----4-:R-:W-:Y:S01]  /*4030*/  IMAD.MOV.U32 R24, RZ, RZ, R20 ;  /* 0x000000ffff187224 */ /* 0x010fe200078e0014 */
[----:B--2---:R1:W2:Y:S04]  /*4040*/  SHFL.DOWN PT, R11, R10, 0x8, R15 ;  /* 0x090000000a0b7989 */ /* 0x0042a800000e000f */
[----:B---3--:R1:W3:Y:S04]  /*4050*/  SHFL.DOWN PT, R17, R16, 0x8, R15 ;  /* 0x0900000010117989 */ /* 0x0082e800000e000f */
[----:B------:R1:W4:Y:S04]  /*4060*/  SHFL.DOWN PT, R19, R18, 0x8, R15 ;  /* 0x0900000012137989 */ /* 0x00032800000e000f */
        /* <DEDUP_REMOVED lines=13> */
[----:B--2---:R-:W-:-:S08]  /*4140*/  IMAD.MOV.U32 R6, RZ, RZ, R11 ;  /* 0x000000ffff067224 */ /* 0x004fd000078e000b */
[CC--:B------:R-:W-:Y:S02]  /*4150*/  @P3 ISETP.GE.U32.AND P0, PT, R9.reuse, R26.reuse, PT ;  /* 0x0000001a0900320c */ /* 0x0c0fe40003f06070 */
[CC--:B------:R-:W-:Y:S02]  /*4160*/  @P3 ISETP.LT.U32.AND P1, PT, R9.reuse, R26.reuse, PT ;  /* 0x0000001a0900320c */ /* 0x0c0fe40003f21070 */
[CC--:B------:R-:W-:Y:S02]  /*4170*/  @P3 ISETP.GE.AND.EX P0, PT, R10.reuse, R11.reuse, PT, P0 ;  /* 0x0000000b0a00320c */ /* 0x0c0fe40003f06300 */
[----:B------:R-:W-:Y:S02]  /*4180*/  @P3 ISETP.LT.AND.EX P1, PT, R10, R11, PT, P1 ;  /* 0x0000000b0a00320c */ /* 0x000fe40003f21310 */
[----:B------:R-:W-:Y:S02]  /*4190*/  @P3 SEL R3, R8, R7, !P0 ;  /* 0x0000000708033207 */ /* 0x000fe40004000000 */
[----:B------:R-:W-:-:S02]  /*41a0*/  @P3 SEL R5, R9, R26, P1 ;  /* 0x0000001a09053207 */ /* 0x000fc40000800000 */
[----:B------:R-:W-:-:S07]  /*41b0*/  @P3 SEL R6, R10, R11, P1 ;  /* 0x0000000b0a063207 */ /* 0x000fce0000800000 */
.L_x_11228:
[----:B------:R-:W-:Y:S05]  /*41c0*/  BSYNC.RECONVERGENT B2 ;  /* 0x0000000000027941 */ /* 0x000fea0003800200 */
.L_x_11227:
[----:B----4-:R-:W-:Y:S02]  /*41d0*/  IMAD.MOV.U32 R22, RZ, RZ, R19 ;  /* 0x000000ffff167224 */ /* 0x010fe400078e0013 */
        /* <DEDUP_REMOVED lines=22> */
.L_x_11226:
[----:B------:R-:W-:Y:S05]  /*4340*/  BSYNC.RECONVERGENT B1 ;  /* 0x0000000000017941 */ /* 0x000fea0003800200 */
.L_x_11225:
[----:B------:R-:W-:Y:S01]  /*4350*/  VIADD R6, R12, 0x10 ;  /* 0x000000100c067836 */ /* 0x000fe20000000000 */
[----:B---3--:R3:W2:Y:S01]  /*4360*/  SHFL.DOWN PT, R17, R8, 0x10, R15 ;  /* 0x0a00000008117989 */ /* 0x0086a200000e000f */
[----:B------:R-:W-:Y:S01]  /*4370*/  BSSY.RECONVERGENT B1, `(.L_x_11229) ;  /* 0x0000036000017945 */ /* 0x000fe20003800200 */
[----:B0-----:R-:W-:Y:S02]  /*4380*/  IMAD.MOV.U32 R7, RZ, RZ, R4 ;  /* 0x000000ffff077224 */ /* 0x001fe400078e0004 */
[----:B------:R-:W-:Y:S01]  /*4390*/  ISETP.GT.AND P0, PT, R6, R15, PT ;  /* 0x0000000f0600720c */ /* 0x000fe20003f04270 */
[----:B-1----:R3:W0:Y:S01]  /*43a0*/  SHFL.DOWN PT, R16, R9, 0x10, R15 ;  /* 0x0a00000009107989 */ /* 0x00262200000e000f */
[----:B------:R-:W-:Y:S02]  /*43b0*/  IMAD.MOV.U32 R6, RZ, RZ, R22 ;  /* 0x000000ffff067224 */ /* 0x000fe400078e0016 */
[----:B------:R-:W-:Y:S01]  /*43c0*/  IMAD.MOV.U32 R5, RZ, RZ, R24 ;  /* 0x000000ffff057224 */ /* 0x000fe200078e0018 */
[----:B----4-:R3:W1:Y:S04]  /*43d0*/  SHFL.DOWN PT, R19, R10, 0x10, R15 ;  /* 0x0a0000000a137989 */ /* 0x01066800000e000f */
[----:B------:R3:W4:Y:S04]  /*43e0*/  SHFL.DOWN PT, R21, R4, 0x10, R15 ;  /* 0x0a00000004157989 */ /* 0x00072800000e000f */
        /* <DEDUP_REMOVED lines=9> */
[----:B---3--:R-:W-:-:S04]  /*4480*/  IMAD.MOV.U32 R15, RZ, RZ, R10 ;  /* 0x000000ffff0f7224 */ /* 0x008fc800078e000a */
[----:B------:R-:W-:Y:S05]  /*4490*/  @!P0 BRA `(.L_x_11232) ;  /* 0x00000000002c8947 */ /* 0x000fea0003800000 */
[----:B------:R-:W-:Y:S01]  /*44a0*/  ISETP.GE.AND P3, PT, R17, R8, PT ;  /* 0x000000081100720c */ /* 0x000fe20003f66270 */
[----:B------:R-:W-:Y:S02]  /*44b0*/  IMAD.MOV.U32 R3, RZ, RZ, R17 ;  /* 0x000000ffff037224 */ /* 0x000fe400078e0011 */
[----:B0-----:R-:W-:Y:S02]  /*44c0*/  IMAD.MOV.U32 R11, RZ, RZ, R16 ;  /* 0x000000ffff0b7224 */ /* 0x001fe400078e0010 */
[----:B-1----:R-:W-:-:S08]  /*44d0*/  IMAD.MOV.U32 R15, RZ, RZ, R19 ;  /* 0x000000ffff0f7224 */ /* 0x002fd000078e0013 */
[CC--:B------:R-:W-:Y:S02]  /*44e0*/  @P3 ISETP.GE.U32.AND P0, PT, R9.reuse, R16.reuse, PT ;  /* 0x000000100900320c */ /* 0x0c0fe40003f06070 */
[CC--:B------:R-:W-:Y:S02]  /*44f0*/  @P3 ISETP.LT.U32.AND P1, PT, R9.reuse, R16.reuse, PT ;  /* 0x000000100900320c */ /* 0x0c0fe40003f21070 */
[CC--:B------:R-:W-:Y:S02]  /*4500*/  @P3 ISETP.GE.AND.EX P0, PT, R10.reuse, R19.reuse, PT, P0 ;  /* 0x000000130a00320c */ /* 0x0c0fe40003f06300 */
[----:B------:R-:W-:Y:S02]  /*4510*/  @P3 ISETP.LT.AND.EX P1, PT, R10, R19, PT, P1 ;  /* 0x000000130a00320c */ /* 0x000fe40003f21310 */
[----:B------:R-:W-:Y:S02]  /*4520*/  @P3 SEL R3, R8, R17, !P0 ;  /* 0x0000001108033207 */ /* 0x000fe40004000000 */
[----:B------:R-:W-:-:S02]  /*4530*/  @P3 SEL R11, R9, R16, P1 ;  /* 0x00000010090b3207 */ /* 0x000fc40000800000 */
[----:B------:R-:W-:-:S07]  /*4540*/  @P3 SEL R15, R10, R19, P1 ;  /* 0x000000130a0f3207 */ /* 0x000fce0000800000 */
.L_x_11232:
[----:B------:R-:W-:Y:S05]  /*4550*/  BSYNC.RECONVERGENT B2 ;  /* 0x0000000000027941 */ /* 0x000fea0003800200 */
.L_x_11231:
        /* <DEDUP_REMOVED lines=23> */
.L_x_11230:
[----:B------:R-:W-:Y:S05]  /*46d0*/  BSYNC.RECONVERGENT B1 ;  /* 0x0000000000017941 */ /* 0x000fea0003800200 */
.L_x_11229:
[----:B------:R-:W-:Y:S01]  /*46e0*/  ISETP.NE.AND P0, PT, R12, RZ, PT ;  /* 0x000000ff0c00720c */ /* 0x000fe20003f05270 */
[----:B------:R-:W-:-:S12]  /*46f0*/  BSSY.RECONVERGENT B1, `(.L_x_11233) ;  /* 0x000000c000017945 */ /* 0x000fd80003800200 */
[----:B------:R-:W-:Y:S05]  /*4700*/  @P0 BRA `(.L_x_11234) ;  /* 0x0000000000280947 */ /* 0x000fea0003800000 */
[----:B------:R-:W5:Y:S01]  /*4710*/  S2UR UR5, SR_CgaCtaId ;  /* 0x00000000000579c3 */ /* 0x000f620000008800 */
[----:B------:R-:W-:Y:S01]  /*4720*/  UMOV UR4, 0x400 ;  /* 0x0000040000047882 */ /* 0x000fe20000000000 */
[----:B0-----:R-:W-:Y:S02]  /*4730*/  IMAD.MOV.U32 R16, RZ, RZ, R9 ;  /* 0x000000ffff107224 */ /* 0x001fe400078e0009 */
[----:B--2---:R-:W-:Y:S02]  /*4740*/  IMAD.MOV.U32 R17, RZ, RZ, R10 ;  /* 0x000000ffff117224 */ /* 0x004fe400078e000a */
[----:B---3--:R-:W-:Y:S01]  /*4750*/  IMAD.MOV.U32 R4, RZ, RZ, R6 ;  /* 0x000000ffff047224 */ /* 0x008fe200078e0006 */
[----:B-----5:R-:W-:-:S09]  /*4760*/  ULEA UR4, UR5, UR4, 0x18 ;  /* 0x0000000405047291 */ /* 0x020fd2000f8ec0ff */
[----:B------:R0:W-:Y:S04]  /*4770*/  STS.64 [R13+UR4+0x10], R16 ;  /* 0x000010100d007988 */ /* 0x0001e80008000a04 */
[----:B------:R0:W-:Y:S04]  /*4780*/  STS.64 [R13+UR4+0x20], R4 ;  /* 0x000020040d007988 */ /* 0x0001e80008000a04 */
[----:B------:R0:W-:Y:S04]  /*4790*/  STS [R13+UR4+0x8], R8 ;  /* 0x000008080d007988 */ /* 0x0001e80008000804 */
[----:B------:R0:W-:Y:S02]  /*47a0*/  STS [R13+UR4+0x18], R7 ;  /* 0x000018070d007988 */ /* 0x0001e40008000804 */
.L_x_11234:
[----:B------:R-:W-:Y:S05]  /*47b0*/  BSYNC.RECONVERGENT B1 ;  /* 0x0000000000017941 */ /* 0x000fea0003800200 */
.L_x_11233:
[----:B------:R-:W-:Y:S01]  /*47c0*/  BAR.SYNC.DEFER_BLOCKING 0x0 ;  /* 0x0000000000007b1d */ /* 0x000fe20000010000 */
[----:B------:R-:W-:-:S13]  /*47d0*/  ISETP.NE.AND P1, PT, R14, RZ, PT ;  /* 0x000000ff0e00720c */ /* 0x000fda0003f25270 */
[----:B------:R-:W-:Y:S05]  /*47e0*/  @P1 BRA `(.L_x_11186) ;  /* 0x0000005000b81947 */ /* 0x000fea0003800000 */
[----:B------:R-:W-:Y:S01]  /*47f0*/  ISETP.GE.AND P0, PT, R2, 0x21, PT ;  /* 0x000000210200780c */ /* 0x000fe20003f06270 */
[----:B0--3--:R-:W-:Y:S02]  /*4800*/  IMAD.MOV.U32 R4, RZ, RZ, R6 ;  /* 0x000000ffff047224 */ /* 0x009fe400078e0006 */
[----:B------:R-:W-:Y:S02]  /*4810*/  IMAD.MOV.U32 R3, RZ, RZ, R8 ;  /* 0x000000ffff037224 */ /* 0x000fe400078e0008 */
[----:B--2---:R-:W-:Y:S02]  /*4820*/  IMAD.MOV.U32 R11, RZ, RZ, R9 ;  /* 0x000000ffff0b7224 */ /* 0x004fe400078e0009 */
[----:B------:R-:W-:Y:S02]  /*4830*/  IMAD.MOV.U32 R16, RZ, RZ, R10 ;  /* 0x000000ffff107224 */ /* 0x000fe400078e000a */
[----:B------:R-:W-:Y:S02]  /*4840*/  IMAD.MOV.U32 R17, RZ, RZ, R7 ;  /* 0x000000ffff117224 */ /* 0x000fe400078e0007 */
[----:B------:R-:W-:-:S02]  /*4850*/  IMAD.MOV.U32 R14, RZ, RZ, R4 ;  /* 0x000000ffff0e7224 */ /* 0x000fc400078e0004 */
[----:B------:R-:W-:Y:S01]  /*4860*/  IMAD.MOV.U32 R15, RZ, RZ, R5 ;  /* 0x000000ffff0f7224 */ /* 0x000fe200078e0005 */
[----:B------:R-:W-:Y:S06]  /*4870*/  @!P0 BRA `(.L_x_11235) ;  /* 0x0000000000b48947 */ /* 0x000fec0003800000 */
        /* <DEDUP_REMOVED lines=25> */
.L_x_11237:
[----:B------:R-:W-:Y:S05]  /*4a10*/  BSYNC.RECONVERGENT B1 ;  /* 0x0000000000017941 */ /* 0x000fea0003800200 */
.L_x_11236:
        /* <DEDUP_REMOVED lines=18> */
.L_x_11238:
[----:B------:R-:W-:Y:S05]  /*4b40*/  BSYNC.RECONVERGENT B1 ;  /* 0x0000000000017941 */ /* 0x000fea0003800200 */
.L_x_11235:
        /* <DEDUP_REMOVED lines=33> */
.L_x_11241:
[----:B------:R-:W-:Y:S05]  /*4d60*/  BSYNC.RECONVERGENT B1 ;  /* 0x0000000000017941 */ /* 0x000fea0003800200 */
.L_x_11240:
        /* <DEDUP_REMOVED lines=18> */
.L_x_11242:
[----:B------:R-:W-:Y:S05]  /*4e90*/  BSYNC.RECONVERGENT B1 ;  /* 0x0000000000017941 */ /* 0x000fea0003800200 */
.L_x_11239:
        /* <DEDUP_REMOVED lines=31> */
.L_x_11245:
[----:B------:R-:W-:Y:S05]  /*5090*/  BSYNC.RECONVERGENT B1 ;  /* 0x0000000000017941 */ /* 0x000fea0003800200 */
.L_x_11244:
        /* <DEDUP_REMOVED lines=18> */
.L_x_11246:
[----:B------:R-:W-:Y:S05]  /*51c0*/  BSYNC.RECONVERGENT B1 ;  /* 0x0000000000017941 */ /* 0x000fea0003800200 */
.L_x_11243:
        /* <DEDUP_REMOVED lines=31> */
.L_x_11249:
[----:B------:R-:W-:Y:S05]  /*53c0*/  BSYNC.RECONVERGENT B1 ;  /* 0x0000000000017941 */ /* 0x000fea0003800200 */
.L_x_11248:
        /* <DEDUP_REMOVED lines=18> */
.L_x_11250:
[----:B------:R-:W-:Y:S05]  /*54f0*/  BSYNC.RECONVERGENT B1 ;  /* 0x0000000000017941 */ /* 0x000fea0003800200 */
.L_x_11247:
        /* <DEDUP_REMOVED lines=25> */
[-C--:B------:R-:W-:Y:S02]  /*5690*/  @P4 ISETP.LT.U32.AND P2, PT, R8, R10.reuse, PT ;  /* 0x0000000a0800420c */ /* 0x080fe40003f41070 */
[CC--:B------:R-:W-:Y:S02]  /*56a0*/  @P4 ISETP.GE.AND.EX P0, PT, R9.reuse, R11.reuse, PT, P0 ;  /* 0x0000000b0900420c */ /* 0x0c0fe40003f06300 */
[----:B------:R-:W-:Y:S02]  /*56b0*/  @P4 ISETP.LT.AND.EX P2, PT, R9, R11, PT, P2 ;  /* 0x0000000b0900420c */ /* 0x000fe40003f41320 */
[----:B------:R-:W-:Y:S02]  /*56c0*/  @P4 SEL R3, R6, R15, !P0 ;  /* 0x0000000f06034207 */ /* 0x000fe40004000000 */
[----:B------:R-:W-:-:S02]  /*56d0*/  @P4 SEL R10, R8, R10, P2 ;  /* 0x0000000a080a4207 */ /* 0x000fc40001000000 */
[----:B------:R-:W-:-:S07]  /*56e0*/  @P4 SEL R11, R9, R11, P2 ;  /* 0x0000000b090b4207 */ /* 0x000fce0001000000 */
.L_x_11253:
[----:B------:R-:W-:Y:S05]  /*56f0*/  BSYNC.RECONVERGENT B1 ;  /* 0x0000000000017941 */ /* 0x000fea0003800200 */
.L_x_11252:
        /* <DEDUP_REMOVED lines=18> */
.L_x_11254:
[----:B------:R-:W-:Y:S05]  /*5820*/  BSYNC.RECONVERGENT B1 ;  /* 0x0000000000017941 */ /* 0x000fea0003800200 */
.L_x_11251:
[----:B------:R-:W-:Y:S01]  /*5830*/  ISETP.GE.AND P0, PT, R2, 0xc1, PT ;  /* 0x000000c10200780c */ /* 0x000fe20003f06270 */
[----:B------:R-:W-:Y:S02]  /*5840*/  IMAD.MOV.U32 R12, RZ, RZ, R3 ;  /* 0x000000ffff0c7224 */ /* 0x000fe400078e0003 */
[----:B------:R-:W-:Y:S02]  /*5850*/  IMAD.MOV.U32 R13, RZ, RZ, R10 ;  /* 0x000000ffff0d7224 */ /* 0x000fe400078e000a */
[----:B------:R-:W-:Y:S02]  /*5860*/  IMAD.MOV.U32 R18, RZ, RZ, R11 ;  /* 0x000000ffff127224 */ /* 0x000fe400078e000b */
[----:B-1----:R-:W-:Y:S02]  /*5870*/  IMAD.MOV.U32 R19, RZ, RZ, R14 ;  /* 0x000000ffff137224 */ /* 0x002fe400078e000e */
        /* <DEDUP_REMOVED lines=28> */
.L_x_11257:
[----:B------:R-:W-:Y:S05]  /*5a40*/  BSYNC.RECONVERGENT B1 ;  /* 0x0000000000017941 */ /* 0x000fea0003800200 */
.L_x_11256:
        /* <DEDUP_REMOVED lines=18> */
.L_x_11258:
[----:B------:R-:W-:Y:S05]  /*5b70*/  BSYNC.RECONVERGENT B1 ;  /* 0x0000000000017941 */ /* 0x000fea0003800200 */
.L_x_11255:
        /* <DEDUP_REMOVED lines=33> */
.L_x_11260:
[----:B------:R-:W-:Y:S05]  /*5d90*/  BSYNC.RECONVERGENT B1 ;  /* 0x0000000000017941 */ /* 0x000fea0003800200 */
.L_x_11259:
        /* <DEDUP_REMOVED lines=19> */
.L_x_11136:
[----:B------:R-:W0:Y:S01]  /*5ed0*/  S2R R2, SR_TID.X ;  /* 0x0000000000027919 */ /* 0x000e220000002100 */
[----:B------:R-:W1:Y:S01]  /*5ee0*/  LDCU.128 UR12, c[0x0][0x380] ;  /* 0x00007000ff0c77ac */ /* 0x000e620008000c00 */
[----:B0-----:R-:W-:-:S04]  /*5ef0*/  IADD3 R10, P0, PT, R8, R2, RZ ;  /* 0x00000002080a7210 */ /* 0x001fc80007f1e0ff */
[----:B-1----:R-:W-:Y:S02]  /*5f00*/  LEA R4, P1, R10, UR12, 0x2 ;  /* 0x0000000c0a047c11 */ /* 0x002fe4000f8210ff */
[----:B------:R-:W-:-:S04]  /*5f10*/  LEA.HI.X.SX32 R7, R8, RZ, 0x1, P0 ;  /* 0x000000ff08077211 */ /* 0x000fc800000f0eff */
[----:B------:R-:W-:-:S05]  /*5f20*/  LEA.HI.X R5, R10, UR13, R7, 0x2, P1 ;  /* 0x0000000d0a057c11 */ /* 0x000fca00088f1407 */
[----:B------:R-:W2:Y:S04]  /*5f30*/  LDG.E R12, desc[UR10][R4.64] ;  /* 0x0000000a040c7981 */ /* 0x000ea8000c1e1900 */
[----:B------:R-:W2:Y:S01]  /*5f40*/  LDG.E R3, desc[UR10][R4.64+0x400] ;  /* 0x0004000a04037981 */ /* 0x000ea2000c1e1900 */
[----:B------:R-:W-:Y:S02]  /*5f50*/  IADD3 R10, P0, PT, R10, UR14, RZ ;  /* 0x0000000e0a0a7c10 */ /* 0x000fe4000ff1e0ff */
[----:B------:R-:W-:Y:S02]  /*5f60*/  ISETP.LE.AND P2, PT, R13, UR6, PT ;  /* 0x000000060d007c0c */ /* 0x000fe4000bf43270 */
[----:B------:R-:W-:Y:S02]  /*5f70*/  IADD3.X R7, PT, PT, R7, UR15, RZ, P0, !PT ;  /* 0x0000000f07077c10 */ /* 0x000fe400087fe4ff */
[----:B------:R-:W-:-:S05]  /*5f80*/  IADD3 R11, P0, PT, R10, 0x100, RZ ;  /* 0x000001000a0b7810 */ /* 0x000fca0007f1e0ff */
[----:B------:R-:W-:Y:S01]  /*5f90*/  IMAD.X R6, RZ, RZ, R7, P0 ;  /* 0x000000ffff067224 */ /* 0x000fe200000e0607 */
[----:B--2---:R-:W-:Y:S02]  /*5fa0*/  ISETP.GE.AND P1, PT, R3, R12, PT ;  /* 0x0000000c0300720c */ /* 0x004fe40003f26270 */
[CC--:B------:R-:W-:Y:S02]  /*5fb0*/  ISETP.GE.AND P0, PT, R12.reuse, R3.reuse, PT ;  /* 0x000000030c00720c */ /* 0x0c0fe40003f06270 */
[CC--:B------:R-:W-:Y:S02]  /*5fc0*/  SEL R9, R11.reuse, R10.reuse, !P1 ;  /* 0x0000000a0b097207 */ /* 0x0c0fe40004800000 */
[CC--:B------:R-:W-:Y:S02]  /*5fd0*/  VIMNMX R8, PT, PT, R12.reuse, R3.reuse, PT ;  /* 0x000000030c087248 */ /* 0x0c0fe40003fe0100 */
[----:B------:R-:W-:Y:S02]  /*5fe0*/  SEL R11, R11, R10, !P0 ;  /* 0x0000000a0b0b7207 */ /* 0x000fe40004000000 */
[----:B------:R-:W-:-:S02]  /*5ff0*/  VIMNMX R12, PT, PT, R12, R3, !PT ;  /* 0x000000030c0c7248 */ /* 0x000fc40007fe0100 */
        /* <DEDUP_REMOVED lines=14> */
[----:B------:R-:W-:-:S05]  /*60e0*/  IMAD.MOV.U32 R15, RZ, RZ, 0x200 ;  /* 0x00000200ff0f7424 */ /* 0x000fca00078e00ff */
[----:B------:R-:W2:Y:S01]  /*60f0*/  ATOMG.E.ADD.STRONG.GPU PT, R3, desc[UR10][R6.64], R15 ;  /* 0x8000000f060379a8 */ /* 0x000ea200081ef10a */
[----:B------:R-:W0:Y:S01]  /*6100*/  S2UR UR5, SR_CgaCtaId ;  /* 0x00000000000579c3 */ /* 0x000e220000008800 */
[----:B------:R-:W-:Y:S02]  /*6110*/  UMOV UR4, 0x400 ;  /* 0x0000040000047882 */ /* 0x000fe40000000000 */
[----:B0-----:R-:W-:Y:S01]  /*6120*/  ULEA UR4, UR5, UR4, 0x18 ;  /* 0x0000000405047291 */ /* 0x001fe2000f8ec0ff */
[----:B--2---:R-:W-:-:S08]  /*6130*/  VIADD R3, R3, UR6 ;  /* 0x0000000603037c36 */ /* 0x004fd00008000000 */
[----:B------:R0:W-:Y:S03]  /*6140*/  STS [UR4+0x128], R3 ;  /* 0x00012803ff007988 */ /* 0x0001e60008000804 */
.L_x_11263:
[----:B------:R-:W-:Y:S05]  /*6150*/  BSYNC.RECONVERGENT B1 ;  /* 0x0000000000017941 */ /* 0x000fea0003800200 */
.L_x_11262:
[----:B------:R-:W1:Y:S08]  /*6160*/  S2UR UR5, SR_CgaCtaId ;  /* 0x00000000000579c3 */ /* 0x000e700000008800 */
[----:B------:R-:W-:Y:S06]  /*6170*/  BAR.SYNC.DEFER_BLOCKING 0x0 ;  /* 0x0000000000007b1d */ /* 0x000fec0000010000 */
[----:B------:R-:W-:-:S02]  /*6180*/  UMOV UR4, 0x400 ;  /* 0x0000040000047882 */ /* 0x000fc40000000000 */
[----:B-1----:R-:W-:-:S06]  /*6190*/  ULEA UR4, UR5, UR4, 0x18 ;  /* 0x0000000405047291 */ /* 0x002fcc000f8ec0ff */
[----:B------:R-:W-:-:S05]  /*61a0*/  IMAD.U32 R22, RZ, RZ, UR4 ;  /* 0x00000004ff167e24 */ /* 0x000fca000f8e00ff */
[----:B------:R-:W1:Y:S02]  /*61b0*/  LDS R16, [R22+0x128] ;  /* 0x0001280016107984 */ /* 0x000e640000000800 */
[----:B-1----:R-:W-:-:S05]  /*61c0*/  VIADD R4, R16, 0x200 ;  /* 0x0000020010047836 */ /* 0x002fca0000000000 */
[----:B------:R-:W-:-:S13]  /*61d0*/  ISETP.GT.AND P0, PT, R4, R13, PT ;  /* 0x0000000d0400720c */ /* 0x000fda0003f04270 */
[----:B------:R-:W-:Y:S05]  /*61e0*/  @P0 BRA `(.L_x_11264) ;  /* 0x0000000400640947 */ /* 0x000fea0003800000 */
[----:B------:R-:W-:Y:S01]  /*61f0*/  BSSY.RECONVERGENT B1, `(.L_x_11264) ;  /* 0x0000058000017945 */ /* 0x000fe20003800200 */
[----:B0-----:R-:W-:Y:S01]  /*6200*/  IMAD.MOV.U32 R3, RZ, RZ, R12 ;  /* 0x000000ffff037224 */ /* 0x001fe200078e000c */
[----:B------:R-:W0:Y:S01]  /*6210*/  LDCU UR7, c[0x0][0x3a0] ;  /* 0x00007400ff0777ac */ /* 0x000e220008000800 */
[----:B------:R-:W-:Y:S02]  /*6220*/  IMAD.MOV.U32 R19, RZ, RZ, R11 ;  /* 0x000000ffff137224 */ /* 0x000fe400078e000b */
[----:B------:R-:W-:Y:S01]  /*6230*/  IMAD.MOV.U32 R20, RZ, RZ, R5 ;  /* 0x000000ffff147224 */ /* 0x000fe200078e0005 */
[----:B------:R-:W1:Y:S06]  /*6240*/  LDCU.128 UR12, c[0x0][0x380] ;  /* 0x00007000ff0c77ac */ /* 0x000e6c0008000c00 */
.L_x_11271:
[----:B------:R-:W-:-:S04]  /*6250*/  IADD3 R18, P0, PT, R2, R16, RZ ;  /* 0x0000001002127210 */ /* 0x000fc80007f1e0ff */
[----:B------:R-:W-:Y:S02]  /*6260*/  LEA.HI.X.SX32 R17, R16, RZ, 0x1, P0 ;  /* 0x000000ff10117211 */ /* 0x000fe400000f0eff */
[----:B-1----:R-:W-:-:S04]  /*6270*/  LEA R4, P0, R18, UR12, 0x2 ;  /* 0x0000000c12047c11 */ /* 0x002fc8000f8010ff */
[----:B------:R-:W-:-:S05]  /*6280*/  LEA.HI.X R5, R18, UR13, R17, 0x2, P0 ;  /* 0x0000000d12057c11 */ /* 0x000fca00080f1411 */
[----:B------:R-:W2:Y:S04]  /*6290*/  LDG.E R13, desc[UR10][R4.64] ;  /* 0x0000000a040d7981 */ /* 0x000ea8000c1e1900 */
[----:B------:R1:W5:Y:S01]  /*62a0*/  LDG.E R12, desc[UR10][R4.64+0x400] ;  /* 0x0004000a040c7981 */ /* 0x000362000c1e1900 */
[----:B------:R-:W-:Y:S01]  /*62b0*/  IADD3 R18, P0, PT, R18, UR14, RZ ;  /* 0x0000000e12127c10 */ /* 0x000fe2000ff1e0ff */
[----:B------:R-:W-:Y:S01]  /*62c0*/  BSSY.RECONVERGENT B2, `(.L_x_11265) ;  /* 0x0000016000027945 */ /* 0x000fe20003800200 */
[----:B------:R-:W-:Y:S02]  /*62d0*/  IMAD.MOV.U32 R15, RZ, RZ, R8 ;  /* 0x000000ffff0f7224 */ /* 0x000fe400078e0008 */
[----:B------:R-:W-:Y:S01]  /*62e0*/  IADD3.X R17, PT, PT, R17, UR15, RZ, P0, !PT ;  /* 0x0000000f11117c10 */ /* 0x000fe200087fe4ff */
[----:B------:R-:W-:-:S02]  /*62f0*/  IMAD.MOV.U32 R14, RZ, RZ, R9 ;  /* 0x000000ffff0e7224 */ /* 0x000fc400078e0009 */
        /* <DEDUP_REMOVED lines=18> */
.L_x_11266:
[----:B0-----:R-:W-:Y:S05]  /*6420*/  BSYNC.RECONVERGENT B2 ;  /* 0x0000000000027941 */ /* 0x001fea0003800200 */
.L_x_11265:
        /* <DEDUP_REMOVED lines=22> */
.L_x_11268:
[----:B------:R-:W-:Y:S05]  /*6590*/  BSYNC.RECONVERGENT B2 ;  /* 0x0000000000027941 */ /* 0x000fea0003800200 */
.L_x_11267:
        /* <DEDUP_REMOVED lines=11> */
[----:B------:R-:W-:-:S05]  /*6650*/  IMAD.MOV.U32 R13, RZ, RZ, 0x200 ;  /* 0x00000200ff0d7424 */ /* 0x000fca00078e00ff */
[----:B------:R-:W2:Y:S01]  /*6660*/  ATOMG.E.ADD.STRONG.GPU PT, R3, desc[UR10][R6.64], R13 ;  /* 0x8000000d060379a8 */ /* 0x000ea200081ef10a */
[----:B------:R-:W0:Y:S01]  /*6670*/  S2UR UR5, SR_CgaCtaId ;  /* 0x00000000000579c3 */ /* 0x000e220000008800 */
[----:B------:R-:W-:Y:S02]  /*6680*/  UMOV UR4, 0x400 ;  /* 0x0000040000047882 */ /* 0x000fe40000000000 */
[----:B0-----:R-:W-:-:S06]  /*6690*/  ULEA UR4, UR5, UR4, 0x18 ;  /* 0x0000000405047291 */ /* 0x001fcc000f8ec0ff */
[----:B------:R-:W-:Y:S02]  /*66a0*/  IMAD.U32 R22, RZ, RZ, UR4 ;  /* 0x00000004ff167e24 */ /* 0x000fe4000f8e00ff */
[----:B--2---:R-:W-:-:S05]  /*66b0*/  VIADD R3, R3, UR6 ;  /* 0x0000000603037c36 */ /* 0x004fca0008000000 */
[----:B------:R0:W-:Y:S02]  /*66c0*/  STS [R22+0x128], R3 ;  /* 0x0001280316007388 */ /* 0x0001e40000000800 */
.L_x_11270:
[----:B------:R-:W-:Y:S05]  /*66d0*/  BSYNC.RECONVERGENT B2 ;  /* 0x0000000000027941 */ /* 0x000fea0003800200 */
.L_x_11269:
[----:B------:R-:W-:Y:S01]  /*66e0*/  BAR.SYNC.DEFER_BLOCKING 0x0 ;  /* 0x0000000000007b1d */ /* 0x000fe20000010000 */
[----:B------:R-:W-:Y:S02]  /*66f0*/  IMAD.U32 R13, RZ, RZ, UR7 ;  /* 0x00000007ff0d7e24 */ /* 0x000fe4000f8e00ff */
[----:B0-----:R-:W-:Y:S02]  /*6700*/  IMAD.MOV.U32 R3, RZ, RZ, R12 ;  /* 0x000000ffff037224 */ /* 0x001fe400078e000c */
[----:B------:R-:W-:Y:S02]  /*6710*/  IMAD.MOV.U32 R19, RZ, RZ, R11 ;  /* 0x000000ffff137224 */ /* 0x000fe400078e000b */
[----:B------:R-:W-:Y:S01]  /*6720*/  IMAD.MOV.U32 R20, RZ, RZ, R5 ;  /* 0x000000ffff147224 */ /* 0x000fe200078e0005 */
[----:B------:R-:W0:Y:S02]  /*6730*/  LDS R16, [R22+0x128] ;  /* 0x0001280016107984 */ /* 0x000e240000000800 */
[----:B0-----:R-:W-:-:S05]  /*6740*/  VIADD R4, R16, 0x200 ;  /* 0x0000020010047836 */ /* 0x001fca0000000000 */
[----:B------:R-:W-:-:S13]  /*6750*/  ISETP.GT.AND P0, PT, R4, R13, PT ;  /* 0x0000000d0400720c */ /* 0x000fda0003f04270 */
[----:B------:R-:W-:Y:S05]  /*6760*/  @!P0 BRA `(.L_x_11271) ;  /* 0xfffffff800b88947 */ /* 0x000fea000383ffff */
[----:B------:R-:W-:Y:S05]  /*6770*/  BSYNC.RECONVERGENT B1 ;  /* 0x0000000000017941 */ /* 0x000fea0003800200 */
.L_x_11264:
[----:B------:R-:W-:Y:S01]  /*6780*/  ISETP.GE.AND P0, PT, R16, R13, PT ;  /* 0x0000000d1000720c */ /* 0x000fe20003f06270 */
[----:B------:R-:W1:Y:S01]  /*6790*/  LDCU.64 UR4, c[0x0][0x388] ;  /* 0x00007100ff0477ac */ /* 0x000e620008000a00 */
[----:B------:R-:W-:Y:S01]  /*67a0*/  BSSY.RECONVERGENT B2, `(.L_x_11261) ;  /* 0x00000ef000027945 */ /* 0x000fe20003800200 */
[----:B------:R-:W2:Y:S10]  /*67b0*/  LDCU.64 UR6, c[0x0][0x388] ;  /* 0x00007100ff0677ac */ /* 0x000eb40008000a00 */
[----:B------:R-:W-:Y:S05]  /*67c0*/  @P0 BRA `(.L_x_11272) ;  /* 0x0000000c00b00947 */ /* 0x000fea0003800000 */
[----:B0-----:R-:W-:-:S05]  /*67d0*/  IMAD.IADD R3, R13, 0x1, -R16 ;  /* 0x000000010d037824 */ /* 0x001fca00078e0a10 */
[----:B------:R-:W-:-:S13]  /*67e0*/  ISETP.GE.AND P0, PT, R2, R3, PT ;  /* 0x000000030200720c */ /* 0x000fda0003f06270 */
[----:B------:R-:W-:Y:S05]  /*67f0*/  @P0 BRA `(.L_x_11272) ;  /* 0x0000000c00a40947 */ /* 0x000fea0003800000 */
[----:B------:R-:W-:Y:S01]  /*6800*/  LOP3.LUT R4, RZ, R2, RZ, 0x33, !PT ;  /* 0x00000002ff047212 */ /* 0x000fe200078e33ff */
[----:B------:R-:W-:Y:S03]  /*6810*/  BSSY.RECONVERGENT B1, `(.L_x_11273) ;  /* 0x000003c000017945 */ /* 0x000fe60003800200 */
[----:B------:R-:W-:-:S04]  /*6820*/  IADD3 R13, PT, PT, -R16, R13, R4 ;  /* 0x0000000d100d7210 */ /* 0x000fc80007ffe104 */
        /* <DEDUP_REMOVED lines=10> */
.L_x_11279:
[----:B0-----:R-:W-:-:S06]  /*68d0*/  IMAD.WIDE R14, R17, 0x4, R6 ;  /* 0x00000004110e7825 */ /* 0x001fcc00078e0206 */
[----:B------:R-:W3:Y:S01]  /*68e0*/  LDG.E R15, desc[UR10][R14.64] ;  /* 0x0000000a0e0f7981 */ /* 0x000ee2000c1e1900 */
[----:B------:R-:W-:Y:S01]  /*68f0*/  VIADD R18, R18, 0x1 ;  /* 0x0000000112127836 */ /* 0x000fe20000000000 */
[C---:B-1----:R-:W-:Y:S01]  /*6900*/  IADD3 R23, P1, PT, R17.reuse, UR4, RZ ;  /* 0x0000000411177c10 */ /* 0x042fe2000ff3e0ff */
[----:B------:R-:W-:Y:S01]  /*6910*/  BSSY.RECONVERGENT B3, `(.L_x_11275) ;  /* 0x0000018000037945 */ /* 0x000fe20003800200 */
[----:B------:R-:W-:Y:S02]  /*6920*/  IMAD.MOV.U32 R20, RZ, RZ, R11 ;  /* 0x000000ffff147224 */ /* 0x000fe400078e000b */
[----:B------:R-:W-:Y:S01]  /*6930*/  ISETP.NE.AND P2, PT, R18, RZ, PT ;  /* 0x000000ff1200720c */ /* 0x000fe20003f45270 */
[----:B------:R-:W-:Y:S01]  /*6940*/  IMAD.MOV.U32 R21, RZ, RZ, R5 ;  /* 0x000000ffff157224 */ /* 0x000fe200078e0005 */
[----:B------:R-:W-:Y:S01]  /*6950*/  LEA.HI.X.SX32 R22, R17, UR5, 0x1, P1 ;  /* 0x0000000511167c11 */ /* 0x000fe200088f0eff */
[----:B------:R-:W-:Y:S02]  /*6960*/  IMAD.MOV.U32 R19, RZ, RZ, R12 ;  /* 0x000000ffff137224 */ /* 0x000fe400078e000c */
[----:B------:R-:W-:Y:S01]  /*6970*/  IMAD.MOV.U32 R11, RZ, RZ, R23 ;  /* 0x000000ffff0b7224 */ /* 0x000fe200078e0017 */
[----:B---3--:R-:W-:-:S02]  /*6980*/  ISETP.GE.AND P0, PT, R8, R15, PT ;  /* 0x0000000f0800720c */ /* 0x008fc40003f06270 */
        /* <DEDUP_REMOVED lines=16> */
.L_x_11276:
[----:B--2---:R-:W-:Y:S05]  /*6a90*/  BSYNC.RECONVERGENT B3 ;  /* 0x0000000000037941 */ /* 0x004fea0003800200 */
.L_x_11275:
        /* <DEDUP_REMOVED lines=15> */
.L_x_11278:
[----:B------:R-:W-:Y:S05]  /*6b90*/  BSYNC.RECONVERGENT B3 ;  /* 0x0000000000037941 */ /* 0x000fea0003800200 */
.L_x_11277:
[----:B------:R-:W-:Y:S02]  /*6ba0*/  VIADD R4, R4, 0x100 ;  /* 0x0000010004047836 */ /* 0x000fe40000000000 */
[----:B------:R-:W-:Y:S01]  /*6bb0*/  VIADD R17, R17, 0x100 ;  /* 0x0000010011117836 */ /* 0x000fe20000000000 */
[----:B------:R-:W-:Y:S06]  /*6bc0*/  @P2 BRA `(.L_x_11279) ;  /* 0xfffffffc00402947 */ /* 0x000fec000383ffff */
.L_x_11274:
[----:B-12---:R-:W-:Y:S05]  /*6bd0*/  BSYNC.RECONVERGENT B1 ;  /* 0x0000000000017941 */ /* 0x006fea0003800200 */
.L_x_11273:
[----:B------:R-:W-:-:S13]  /*6be0*/  ISETP.GE.U32.AND P0, PT, R13, 0x300, PT ;  /* 0x000003000d00780c */ /* 0x000fda0003f06070 */
[----:B------:R-:W-:Y:S05]  /*6bf0*/  @!P0 BRA `(.L_x_11272) ;  /* 0x0000000800a48947 */ /* 0x000fea0003800000 */
[----:B------:R-:W-:-:S04]  /*6c00*/  IMAD.IADD R13, R4, 0x1, R16 ;  /* 0x00000001040d7824 */ /* 0x000fc800078e0210 */
[C---:B------:R-:W-:Y:S02]  /*6c10*/  VIADD R21, R13.reuse, 0x100 ;  /* 0x000001000d157836 */ /* 0x040fe40000000000 */
[C---:B------:R-:W-:Y:S02]  /*6c20*/  VIADD R20, R13.reuse, 0x200 ;  /* 0x000002000d147836 */ /* 0x040fe40000000000 */
[----:B------:R-:W-:-:S07]  /*6c30*/  VIADD R19, R13, 0x300 ;  /* 0x000003000d137836 */ /* 0x000fce0000000000 */
.L_x_11296:
        /* <DEDUP_REMOVED lines=26> */
.L_x_11281:
[----:B------:R-:W-:Y:S05]  /*6de0*/  BSYNC.RECONVERGENT B1 ;  /* 0x0000000000017941 */ /* 0x000fea0003800200 */
.L_x_11280:
        /* <DEDUP_REMOVED lines=16> */
.L_x_11283:
[----:B------:R-:W-:Y:S05]  /*6ef0*/  BSYNC.RECONVERGENT B1 ;  /* 0x0000000000017941 */ /* 0x000fea0003800200 */
.L_x_11282:
        /* <DEDUP_REMOVED lines=19> */
.L_x_11285:
[----:B------:R-:W-:Y:S05]  /*7030*/  BSYNC.RECONVERGENT B1 ;  /* 0x0000000000017941 */ /* 0x000fea0003800200 */
.L_x_11284:
        /* <DEDUP_REMOVED lines=17> */
.L_x_11287:
[----:B------:R-:W-:Y:S05]  /*7150*/  BSYNC.RECONVERGENT B1 ;  /* 0x0000000000017941 */ /* 0x000fea0003800200 */
.L_x_11286:
        /* <DEDUP_REMOVED lines=19> */
.L_x_11289:
[----:B------:R-:W-:Y:S05]  /*7290*/  BSYNC.RECONVERGENT B1 ;  /* 0x0000000000017941 */ /* 0x000fea0003800200 */
.L_x_11288:
        /* <DEDUP_REMOVED lines=17> */
.L_x_11291:
[----:B------:R-:W-:Y:S05]  /*73b0*/  BSYNC.RECONVERGENT B1 ;  /* 0x0000000000017941 */ /* 0x000fea0003800200 */
.L_x_11290:
        /* <DEDUP_REMOVED lines=19> */
.L_x_11293:
[----:B------:R-:W-:Y:S05]  /*74f0*/  BSYNC.RECONVERGENT B1 ;  /* 0x0000000000017941 */ /* 0x000fea0003800200 */
.L_x_11292:
        /* <DEDUP_REMOVED lines=17> */
.L_x_11295:
[----:B------:R-:W-:Y:S05]  /*7610*/  BSYNC.RECONVERGENT B1 ;  /* 0x0000000000017941 */ /* 0x000fea0003800200 */
.L_x_11294:
[----:B------:R-:W-:Y:S02]  /*7620*/  VIADD R4, R4, 0x400 ;  /* 0x0000040004047836 */ /* 0x000fe40000000000 */
[----:B------:R-:W-:Y:S02]  /*7630*/  VIADD R21, R21, 0x400 ;  /* 0x0000040015157836 */ /* 0x000fe40000000000 */
[----:B------:R-:W-:Y:S01]  /*7640*/  VIADD R20, R20, 0x400 ;  /* 0x0000040014147836 */ /* 0x000fe20000000000 */
[----:B------:R-:W-:Y:S01]  /*7650*/  ISETP.GE.AND P0, PT, R4, R3, PT ;  /* 0x000000030400720c */ /* 0x000fe20003f06270 */
[----:B------:R-:W-:Y:S02]  /*7660*/  VIADD R19, R19, 0x400 ;  /* 0x0000040013137836 */ /* 0x000fe40000000000 */
[----:B------:R-:W-:-:S10]  /*7670*/  VIADD R13, R13, 0x400 ;  /* 0x000004000d0d7836 */ /* 0x000fd40000000000 */
[----:B------:R-:W-:Y:S05]  /*7680*/  @!P0 BRA `(.L_x_11296) ;  /* 0xfffffff4006c8947 */ /* 0x000fea000383ffff */
.L_x_11272:
[----:B-12---:R-:W-:Y:S05]  /*7690*/  BSYNC.RECONVERGENT B2 ;  /* 0x0000000000027941 */ /* 0x006fea0003800200 */
.L_x_11261:
[----:B------:R-:W1:Y:S01]  /*76a0*/  S2R R14, SR_LANEID ;  /* 0x00000000000e7919 */ /* 0x000e620000000000 */
[----:B------:R-:W-:Y:S01]  /*76b0*/  BSSY.RECONVERGENT B1, `(.L_x_11297) ;  /* 0x0000037000017945 */ /* 0x000fe20003800200 */
[----:B------:R-:W-:Y:S01]  /*76c0*/  IMAD.MOV.U32 R6, RZ, RZ, R12 ;  /* 0x000000ffff067224 */ /* 0x000fe200078e000c */
[----:B------:R2:W3:Y:S01]  /*76d0*/  SHFL.DOWN PT, R17, R8, 0x1, 0x1f ;  /* 0x08201f0008117f89 */ /* 0x0004e200000e0000 */
[----:B------:R-:W-:Y:S02]  /*76e0*/  IMAD.MOV.U32 R4, RZ, RZ, R11 ;  /* 0x000000ffff047224 */ /* 0x000fe400078e000b */
[----:B0-----:R-:W-:Y:S01]  /*76f0*/  IMAD.MOV.U32 R3, RZ, RZ, R5 ;  /* 0x000000ffff037224 */ /* 0x001fe200078e0005 */
[----:B------:R2:W0:Y:S04]  /*7700*/  SHFL.DOWN PT, R16, R9, 0x1, 0x1f ;  /* 0x08201f0009107f89 */ /* 0x00042800000e0000 */
[----:B------:R2:W4:Y:S04]  /*7710*/  SHFL.DOWN PT, R19, R10, 0x1, 0x1f ;  /* 0x08201f000a137f89 */ /* 0x00052800000e0000 */
        /* <DEDUP_REMOVED lines=24> */
.L_x_11300:
[----:B------:R-:W-:Y:S05]  /*78a0*/  BSYNC.RECONVERGENT B2 ;  /* 0x0000000000027941 */ /* 0x000fea0003800200 */
.L_x_11299:
        /* <DEDUP_REMOVED lines=23> */
.L_x_11298:
[----:B------:R-:W-:Y:S05]  /*7a20*/  BSYNC.RECONVERGENT B1 ;  /* 0x0000000000017941 */ /* 0x000fea0003800200 */
.L_x_11297:
[----:B------:R-:W-:Y:S01]  /*7a30*/  ISETP.GT.AND P0, PT, R14, 0x1d, PT ;  /* 0x0000001d0e00780c */ /* 0x000fe20003f04270 */
[----:B------:R1:W2:Y:S01]  /*7a40*/  SHFL.DOWN PT, R17, R8, 0x2, 0x1f ;  /* 0x08401f0008117f89 */ /* 0x0002a200000e0000 */
[----:B------:R-:W-:Y:S01]  /*7a50*/  BSSY.RECONVERGENT B1, `(.L_x_11301) ;  /* 0x0000035000017945 */ /* 0x000fe20003800200 */
[----:B------:R-:W-:Y:S02]  /*7a60*/  IMAD.MOV.U32 R11, RZ, RZ, R6 ;  /* 0x000000ffff0b7224 */ /* 0x000fe400078e0006 */
[----:B0-----:R1:W0:Y:S01]  /*7a70*/  SHFL.DOWN PT, R16, R9, 0x2, 0x1f ;  /* 0x08401f0009107f89 */ /* 0x00122200000e0000 */
        /* <DEDUP_REMOVED lines=26> */
.L_x_11304:
[----:B------:R-:W-:Y:S05]  /*7c20*/  BSYNC.RECONVERGENT B2 ;  /* 0x0000000000027941 */ /* 0x000fea0003800200 */
.L_x_11303:
[----:B0-----:R-:W-:Y:S02]  /*7c30*/  IMAD.MOV.U32 R7, RZ, RZ, R23 ;  /* 0x000000ffff077224 */ /* 0x001fe400078e0017 */
        /* <DEDUP_REMOVED lines=22> */
.L_x_11302:
[----:B------:R-:W-:Y:S05]  /*7da0*/  BSYNC.RECONVERGENT B1 ;  /* 0x0000000000017941 */ /* 0x000fea0003800200 */
.L_x_11301:
[----:B------:R-:W-:Y:S01]  /*7db0*/  ISETP.GT.AND P0, PT, R14, 0x1b, PT ;  /* 0x0000001b0e00780c */ /* 0x000fe20003f04270 */
[----:B--2---:R2:W2:Y:S01]  /*7dc0*/  SHFL.DOWN PT, R17, R8, 0x4, 0x1f ;  /* 0x08801f0008117f89 */ /* 0x0044a200000e0000 */
[----:B------:R-:W-:Y:S01]  /*7dd0*/  BSSY.RECONVERGENT B1, `(.L_x_11305) ;  /* 0x0000035000017945 */ /* 0x000fe20003800200 */
[----:B-1----:R-:W-:Y:S02]  /*7de0*/  IMAD.MOV.U32 R6, RZ, RZ, R11 ;  /* 0x000000ffff067224 */ /* 0x002fe400078e000b */
[----:B0-----:R0:W1:Y:S01]  /*7df0*/  SHFL.DOWN PT, R16, R9, 0x4, 0x1f ;  /* 0x08801f0009107f89 */ /* 0x00106200000e0000 */
        /* <DEDUP_REMOVED lines=26> */
.L_x_11308:
[----:B------:R-:W-:Y:S05]  /*7fa0*/  BSYNC.RECONVERGENT B2 ;  /* 0x0000000000027941 */ /* 0x000fea0003800200 */
.L_x_11307:
        /* <DEDUP_REMOVED lines=23> */
.L_x_11306:
[----:B------:R-:W-:Y:S05]  /*8120*/  BSYNC.RECONVERGENT B1 ;  /* 0x0000000000017941 */ /* 0x000fea0003800200 */
.L_x_11305:
[----:B------:R-:W-:Y:S01]  /*8130*/  ISETP.GT.AND P0, PT, R14, 0x17, PT ;  /* 0x000000170e00780c */ /* 0x000fe20003f04270 */
[----:B--2---:R2:W2:Y:S01]  /*8140*/  SHFL.DOWN PT, R17, R8, 0x8, 0x1f ;  /* 0x09001f0008117f89 */ /* 0x0044a200000e0000 */
[----:B------:R-:W-:Y:S01]  /*8150*/  BSSY.RECONVERGENT B1, `(.L_x_11309) ;  /* 0x0000035000017945 */ /* 0x000fe20003800200 */
[----:B------:R-:W-:Y:S02]  /*8160*/  IMAD.MOV.U32 R13, RZ, RZ, R6 ;  /* 0x000000ffff0d7224 */ /* 0x000fe400078e0006 */
[----:B-1----:R1:W1:Y:S01]  /*8170*/  SHFL.DOWN PT, R16, R9, 0x8, 0x1f ;  /* 0x09001f0009107f89 */ /* 0x00226200000e0000 */
[----:B------:R-:W-:Y:S02]  /*8180*/  IMAD.MOV.U32 R12, RZ, RZ, R4 ;  /* 0x000000ffff0c7224 */ /* 0x000fe400078e0004 */
[----:B0-----:R-:W-:Y:S01]  /*8190*/  IMAD.MOV.U32 R11, RZ, RZ, R3 ;  /* 0x000000ffff0b7224 */ /* 0x001fe200078e0003 */
        /* <DEDUP_REMOVED lines=24> */
.L_x_11312:
[----:B------:R-:W-:Y:S05]  /*8320*/  BSYNC.RECONVERGENT B2 ;  /* 0x0000000000027941 */ /* 0x000fea0003800200 */
.L_x_11311:
        /* <DEDUP_REMOVED lines=23> */
.L_x_11310:
[----:B------:R-:W-:Y:S05]  /*84a0*/  BSYNC.RECONVERGENT B1 ;  /* 0x0000000000017941 */ /* 0x000fea0003800200 */
.L_x_11309:
        /* <DEDUP_REMOVED lines=31> */
.L_x_11316:
[----:B------:R-:W-:Y:S05]  /*86a0*/  BSYNC.RECONVERGENT B2 ;  /* 0x0000000000027941 */ /* 0x000fea0003800200 */
.L_x_11315:
        /* <DEDUP_REMOVED lines=23> */
.L_x_11314:
[----:B------:R-:W-:Y:S05]  /*8820*/  BSYNC.RECONVERGENT B1 ;  /* 0x0000000000017941 */ /* 0x000fea0003800200 */
.L_x_11313:
[----:B------:R-:W-:Y:S01]  /*8830*/  ISETP.NE.AND P0, PT, R14, RZ, PT ;  /* 0x000000ff0e00720c */ /* 0x000fe20003f05270 */
[----:B------:R-:W-:-:S12]  /*8840*/  BSSY.RECONVERGENT B1, `(.L_x_11317) ;  /* 0x000000e000017945 */ /* 0x000fd80003800200 */
[----:B------:R-:W-:Y:S05]  /*8850*/  @P0 BRA `(.L_x_11318) ;  /* 0x0000000000300947 */ /* 0x000fea0003800000 */
[----:B----4-:R-:W4:Y:S01]  /*8860*/  S2R R11, SR_CgaCtaId ;  /* 0x00000000000b7919 */ /* 0x010f220000008800 */
[----:B------:R-:W-:Y:S01]  /*8870*/  MOV R4, 0x400 ;  /* 0x0000040000047802 */ /* 0x000fe20000000f00 */
[----:B------:R-:W-:Y:S01]  /*8880*/  IMAD.MOV.U32 R12, RZ, RZ, R9 ;  /* 0x000000ffff0c7224 */ /* 0x000fe200078e0009 */
[----:B------:R-:W-:Y:S01]  /*8890*/  LOP3.LUT R3, R2, 0x3e0, RZ, 0xc0, !PT ;  /* 0x000003e002037812 */ /* 0x000fe200078ec0ff */
[----:B0-----:R-:W-:Y:S01]  /*88a0*/  IMAD.MOV.U32 R13, RZ, RZ, R10 ;  /* 0x000000ffff0d7224 */ /* 0x001fe200078e000a */
[----:B----4-:R-:W-:-:S05]  /*88b0*/  LEA R4, R11, R4, 0x18 ;  /* 0x000000040b047211 */ /* 0x010fca00078ec0ff */
[----:B------:R-:W-:Y:S02]  /*88c0*/  IMAD.IADD R3, R3, 0x1, R4 ;  /* 0x0000000103037824 */ /* 0x000fe400078e0204 */
[----:B------:R-:W-:-:S03]  /*88d0*/  IMAD.MOV.U32 R4, RZ, RZ, R6 ;  /* 0x000000ffff047224 */ /* 0x000fc600078e0006 */
[----:B------:R0:W-:Y:S04]  /*88e0*/  STS.64 [R3+0x10], R12 ;  /* 0x0000100c03007388 */ /* 0x0001e80000000a00 */
[----:B------:R0:W-:Y:S04]  /*88f0*/  STS.64 [R3+0x20], R4 ;  /* 0x0000200403007388 */ /* 0x0001e80000000a00 */
[----:B------:R0:W-:Y:S04]  /*8900*/  STS [R3+0x8], R8 ;  /* 0x0000080803007388 */ /* 0x0001e80000000800 */
[----:B------:R0:W-:Y:S02]  /*8910*/  STS [R3+0x18], R7 ;  /* 0x0000180703007388 */ /* 0x0001e40000000800 */
.L_x_11318:
[----:B------:R-:W-:Y:S05]  /*8920*/  BSYNC.RECONVERGENT B1 ;  /* 0x0000000000017941 */ /* 0x000fea0003800200 */
.L_x_11317:
[----:B------:R-:W-:Y:S01]  /*8930*/  BAR.SYNC.DEFER_BLOCKING 0x0 ;  /* 0x0000000000007b1d */ /* 0x000fe20000010000 */
[----:B------:R-:W-:-:S13]  /*8940*/  ISETP.NE.AND P1, PT, R2, RZ, PT ;  /* 0x000000ff0200720c */ /* 0x000fda0003f25270 */
[----:B------:R-:W-:Y:S05]  /*8950*/  @P1 BRA `(.L_x_11186) ;  /* 0x00000010005c1947 */ /* 0x000fea0003800000 */
[----:B0-----:R-:W0:Y:S01]  /*8960*/  S2R R3, SR_CgaCtaId ;  /* 0x0000000000037919 */ /* 0x001e220000008800 */
[----:B------:R-:W-:Y:S01]  /*8970*/  MOV R4, 0x400 ;  /* 0x0000040000047802 */ /* 0x000fe20000000f00 */
[----:B------:R-:W-:Y:S01]  /*8980*/  BSSY.RECONVERGENT B1, `(.L_x_11319) ;  /* 0x0000019000017945 */ /* 0x000fe20003800200 */
[----:B-1----:R-:W-:Y:S02]  /*8990*/  IMAD.MOV.U32 R16, RZ, RZ, R8 ;  /* 0x000000ffff107224 */ /* 0x002fe400078e0008 */
[----:B------:R-:W-:Y:S02]  /*89a0*/  IMAD.MOV.U32 R15, RZ, RZ, R9 ;  /* 0x000000ffff0f7224 */ /* 0x000fe400078e0009 */
[----:B------:R-:W-:Y:S01]  /*89b0*/  IMAD.MOV.U32 R14, RZ, RZ, R10 ;  /* 0x000000ffff0e7224 */ /* 0x000fe200078e000a */
[----:B0-----:R-:W-:-:S05]  /*89c0*/  LEA R4, R3, R4, 0x18 ;  /* 0x0000000403047211 */ /* 0x001fca00078ec0ff */
[----:B----4-:R-:W0:Y:S04]  /*89d0*/  LDS R11, [R4+0x28] ;  /* 0x00002800040b7984 */ /* 0x010e280000000800 */
[----:B------:R-:W1:Y:S04]  /*89e0*/  LDS R20, [R4+0x38] ;  /* 0x0000380004147984 */ /* 0x000e680000000800 */
[----:B---3--:R3:W4:Y:S04]  /*89f0*/  LDS R19, [R4+0x48] ;  /* 0x0000480004137984 */ /* 0x0087280000000800 */
[----:B--2---:R3:W2:Y:S04]  /*8a00*/  LDS R17, [R4+0x58] ;  /* 0x0000580004117984 */ /* 0x0046a80000000800 */
[----:B------:R3:W2:Y:S01]  /*8a10*/  LDS.64 R12, [R4+0x40] ;  /* 0x00004000040c7984 */ /* 0x0006a20000000a00 */
[----:B0-----:R-:W-:-:S02]  /*8a20*/  ISETP.GE.AND P0, PT, R8, R11, PT ;  /* 0x0000000b0800720c */ /* 0x001fc40003f06270 */
        /* <DEDUP_REMOVED lines=14> */
.L_x_11320:
[----:B------:R-:W-:Y:S05]  /*8b10*/  BSYNC.RECONVERGENT B1 ;  /* 0x0000000000017941 */ /* 0x000fea0003800200 */
.L_x_11319:
        /* <DEDUP_REMOVED lines=20> */
.L_x_11322:
[----:B------:R-:W-:Y:S05]  /*8c60*/  BSYNC.RECONVERGENT B1 ;  /* 0x0000000000017941 */ /* 0x000fea0003800200 */
.L_x_11321:
[----:B------:R0:W1:Y:S01]  /*8c70*/  LDS R22, [R4+0x68] ;  /* 0x0000680004167984 */ /* 0x0000620000000800 */
[----:B------:R-:W-:Y:S01]  /*8c80*/  ISETP.GE.AND P0, PT, R16, R19, PT ;  /* 0x000000131000720c */ /* 0x000fe20003f06270 */
[----:B------:R-:W-:Y:S01]  /*8c90*/  BSSY.RECONVERGENT B1, `(.L_x_11323) ;  /* 0x0000015000017945 */ /* 0x000fe20003800200 */
[----:B------:R-:W-:Y:S01]  /*8ca0*/  IMAD.MOV.U32 R21, RZ, RZ, R16 ;  /* 0x000000ffff157224 */ /* 0x000fe200078e0010 */
        /* <DEDUP_REMOVED lines=19> */
.L_x_11324:
[----:B------:R-:W-:Y:S05]  /*8de0*/  BSYNC.RECONVERGENT B1 ;  /* 0x0000000000017941 */ /* 0x000fea0003800200 */
.L_x_11323:
        /* <DEDUP_REMOVED lines=17> */
.L_x_11326:
[----:B------:R-:W-:Y:S05]  /*8f00*/  BSYNC.RECONVERGENT B1 ;  /* 0x0000000000017941 */ /* 0x000fea0003800200 */
.L_x_11325:
        /* <DEDUP_REMOVED lines=18> */
.L_x_11328:
[----:B------:R-:W-:Y:S05]  /*9030*/  BSYNC.RECONVERGENT B1 ;  /* 0x0000000000017941 */ /* 0x000fea0003800200 */
.L_x_11327:
        /* <DEDUP_REMOVED lines=17> */
.L_x_11330:
[----:B------:R-:W-:Y:S05]  /*9150*/  BSYNC.RECONVERGENT B1 ;  /* 0x0000000000017941 */ /* 0x000fea0003800200 */
.L_x_11329:
        /* <DEDUP_REMOVED lines=18> */
.L_x_11332:
[----:B------:R-:W-:Y:S05]  /*9280*/  BSYNC.RECONVERGENT B1 ;  /* 0x0000000000017941 */ /* 0x000fea0003800200 */
.L_x_11331:
        /* <DEDUP_REMOVED lines=26> */
.L_x_11334:
[----:B------:R-:W-:Y:S05]  /*9430*/  BSYNC.RECONVERGENT B1 ;  /* 0x0000000000017941 */ /* 0x000fea0003800200 */
.L_x_11333:
        /* <DEDUP_REMOVED lines=16> */
.L_x_11336:
[----:B------:R-:W-:Y:S05]  /*9540*/  BSYNC.RECONVERGENT B1 ;  /* 0x0000000000017941 */ /* 0x000fea0003800200 */
.L_x_11335:
        /* <DEDUP_REMOVED lines=17> */
.L_x_11338:
[----:B------:R-:W-:Y:S05]  /*9660*/  BSYNC.RECONVERGENT B1 ;  /* 0x0000000000017941 */ /* 0x000fea0003800200 */
.L_x_11337:
        /* <DEDUP_REMOVED lines=16> */
.L_x_11340:
[----:B------:R-:W-:Y:S05]  /*9770*/  BSYNC.RECONVERGENT B1 ;  /* 0x0000000000017941 */ /* 0x000fea0003800200 */
.L_x_11339:
        /* <DEDUP_REMOVED lines=17> */
.L_x_11342:
[----:B------:R-:W-:Y:S05]  /*9890*/  BSYNC.RECONVERGENT B1 ;  /* 0x0000000000017941 */ /* 0x000fea0003800200 */
.L_x_11341:
        /* <DEDUP_REMOVED lines=18> */
.L_x_11344:
[----:B------:R-:W-:Y:S05]  /*99c0*/  BSYNC.RECONVERGENT B1 ;  /* 0x0000000000017941 */ /* 0x000fea0003800200 */
.L_x_11343:
        /* <DEDUP_REMOVED lines=16> */
.L_x_11186:
[----:B------:R-:W-:Y:S05]  /*9ad0*/  BSYNC.RECONVERGENT B0 ;  /* 0x0000000000007941 */ /* 0x000fea0003800200 */
.L_x_11135:
[----:B------:R-:W-:Y:S05]  /*9ae0*/  @P1 EXIT ;  /* 0x000000000000194d */ /* 0x000fea0003800000 */
[----:B0--3--:R-:W0:Y:S01]  /*9af0*/  LDC.64 R2, c[0x0][0x398] ;  /* 0x0000e600ff027b82 */ /* 0x009e220000000a00 */
[----:B--2-4-:R-:W-:Y:S02]  /*9b00*/  IMAD.MOV.U32 R11, RZ, RZ, R10 ;  /* 0x000000ffff0b7224 */ /* 0x014fe400078e000a */
[----:B------:R-:W-:Y:S02]  /*9b10*/  IMAD.MOV.U32 R10, RZ, RZ, R9 ;  /* 0x000000ffff0a7224 */ /* 0x000fe400078e0009 */
[----:B------:R-:W-:Y:S02]  /*9b20*/  IMAD.MOV.U32 R4, RZ, RZ, R6 ;  /* 0x000000ffff047224 */ /* 0x000fe400078e0006 */
[----:B0-----:R-:W-:-:S05]  /*9b30*/  IMAD.WIDE.U32 R2, R0, 0x20, R2 ;  /* 0x0000002000027825 */ /* 0x001fca00078e0002 */
[----:B------:R-:W-:Y:S04]  /*9b40*/  STG.E.64 desc[UR10][R2.64+0x8], R10 ;  /* 0x0000080a02007986 */ /* 0x000fe8000c101b0a */
[----:B------:R-:W-:Y:S04]  /*9b50*/  STG.E.64 desc[UR10][R2.64+0x18], R4 ;  /* 0x0000180402007986 */ /* 0x000fe8000c101b0a */
[----:B------:R-:W-:Y:S04]  /*9b60*/  STG.E desc[UR10][R2.64], R8 ;  /* 0x0000000802007986 */ /* 0x000fe8000c10190a */
[----:B------:R-:W-:Y:S01]  /*9b70*/  STG.E desc[UR10][R2.64+0x10], R7 ;  /* 0x0000100702007986 */ /* 0x000fe2000c10190a */
[----:B------:R-:W-:Y:S05]  /*9b80*/  EXIT ;  /* 0x000000000000794d */ /* 0x000fea0003800000 */
.L_x_11345:
        /* <DEDUP_REMOVED lines=15> */
.L_x_14446:


//--------------------- .text._ZN6thrust24THRUST_300001_SM_1000_NS8cuda_cub4core6detail13_kernel_agentINS1_8__reduce11ReduceAgentINS0_18transform_iteratorINS1_9__extrema12arg_minmax_fIil17compare_key_valueE15duplicate_tupleENS0_12zip_iteratorIN4cuda3std3__45tupleIJNS0_6detail15normal_iteratorINS0_10device_ptrIiEEEENS0_17counting_iteratorIlNS0_11use_defaultESO_SO_EEEEEEENSH_IJNSH_IJilEEESS_EEEST_EEPST_ST_iSB_EEJSU_SV_iSB_EEEvDpT0_ --------------------------
	.section	.text._ZN6thrust24THRUST_300001_SM_1000_NS8cuda_cub4core6detail13_kernel_agentINS1_8__reduce11ReduceAgentINS0_18transform_iteratorINS1_9__extrema12arg_minmax_fIil17compare_key_valueE15duplicate_tupleENS0_12zip_iteratorIN4cuda3std3__45tupleIJNS0_6detail15normal_iteratorINS0_10device_ptrIiEEEENS0_17counting_iteratorIlNS0_11use_defaultESO_SO_EEEEEEENSH_IJNSH_IJilEEESS_EEEST_EEPST_ST_iSB_EEJSU_SV_iSB_EEEvDpT0_,"ax",@progbits
	.align	128
        .global         _ZN6thrust24THRUST_300001_SM_1000_NS8cuda_cub4core6detail13_kernel_agentINS1_8__reduce11ReduceAgentINS0_18transform_iteratorINS1_9__extrema12arg_minmax_fIil17compare_key_valueE15duplicate_tupleENS0_12zip_iteratorIN4cuda3std3__45tupleIJNS0_6detail15normal_iteratorINS0_10device_ptrIiEEEENS0_17counting_iteratorIlNS0_11use_defaultESO_SO_EEEEEEENSH_IJNSH_IJilEEESS_EEEST_EEPST_ST_iSB_EEJSU_SV_iSB_EEEvDpT0_
        .type           _ZN6thrust24THRUST_300001_SM_1000_NS8cuda_cub4core6detail13_kernel_agentINS1_8__reduce11ReduceAgentINS0_18transform_iteratorINS1_9__extrema12arg_minmax_fIil17compare_key_valueE15duplicate_tupleENS0_12zip_iteratorIN4cuda3std3__45tupleIJNS0_6detail15normal_iteratorINS0_10device_ptrIiEEEENS0_17counting_iteratorIlNS0_11use_defaultESO_SO_EEEEEEENSH_IJNSH_IJilEEESS_EEEST_EEPST_ST_iSB_EEJSU_SV_iSB_EEEvDpT0_,@function
        .size           _ZN6thrust24THRUST_300001_SM_1000_NS8cuda_cub4core6detail13_kernel_agentINS1_8__reduce11ReduceAgentINS0_18transform_iteratorINS1_9__extrema12arg_minmax_fIil17compare_key_valueE15duplicate_tupleENS0_12zip_iteratorIN4cuda3std3__45tupleIJNS0_6detail15normal_iteratorINS0_10device_ptrIiEEEENS0_17counting_iteratorIlNS0_11use_defaultESO_SO_EEEEEEENSH_IJNSH_IJilEEESS_EEEST_EEPST_ST_iSB_EEJSU_SV_iSB_EEEvDpT0_,(.L_x_14447 - _ZN6thrust24THRUST_300001_SM_1000_NS8cuda_cub4core6detail13_kernel_agentINS1_8__reduce11ReduceAgentINS0_18transform_iteratorINS1_9__extrema12arg_minmax_fIil17compare_key_valueE15duplicate_tupleENS0_12zip_iteratorIN4cuda3std3__45tupleIJNS0_6detail15normal_iteratorINS0_10device_ptrIiEEEENS0_17counting_iteratorIlNS0_11use_defaultESO_SO_EEEEEEENSH_IJNSH_IJilEEESS_EEEST_EEPST_ST_iSB_EEJSU_SV_iSB_EEEvDpT0_)
        .other          _ZN6thrust24THRUST_300001_SM_1000_NS8cuda_cub4core6detail13_kernel_agentINS1_8__reduce11ReduceAgentINS0_18transform_iteratorINS1_9__extrema12arg_minmax_fIil17compare_key_valueE15duplicate_tupleENS0_12zip_iteratorIN4cuda3std3__45tupleIJNS0_6detail15normal_iteratorINS0_10device_ptrIiEEEENS0_17counting_iteratorIlNS0_11use_defaultESO_SO_EEEEEEENSH_IJNSH_IJilEEESS_EEEST_EEPST_ST_iSB_EEJSU_SV_iSB_EEEvDpT0_,@"STO_CUDA_ENTRY STV_DEFAULT"
_ZN6thrust24THRUST_300001_SM_1000_NS8cuda_cub4core6detail13_kernel_agentINS1_8__reduce11ReduceAgentINS0_18transform_iteratorINS1_9__extrema12arg_minmax_fIil17compare_key_valueE15duplicate_tupleENS0_12zip_iteratorIN4cuda3std3__45tupleIJNS0_6detail15normal_iteratorINS0_10device_ptrIiEEEENS0_17counting_iteratorIlNS0_11use_defaultESO_SO_EEEEEEENSH_IJNSH_IJilEEESS_EEEST_EEPST_ST_iSB_EEJSU_SV_iSB_EEEvDpT0_:
.text._ZN6thrust24THRUST_300001_SM_1000_NS8cuda_cub4core6detail13_kernel_agentINS1_8__reduce11ReduceAgentINS0_18transform_iteratorINS1_9__extrema12arg_minmax_fIil17compare_key_valueE15duplicate_tupleENS0_12zip_iteratorIN4cuda3std3__45tupleIJNS0_6detail15normal_iteratorINS0_10device_ptrIiEEEENS0_17counting_iteratorIlNS0_11use_defaultESO_SO_EEEEEEENSH_IJNSH_IJilEEESS_EEEST_EEPST_ST_iSB_EEJSU_SV_iSB_EEEvDpT0_:
        /* <DEDUP_REMOVED lines=9> */
[----:B------:R-:W-:Y:S01]  /*0090*/  CS2R R10, SRZ ;  /* 0x00000000000a7805 */ /* 0x000fe2000001ff00 */
        /* <DEDUP_REMOVED lines=8> */
[C---:B------:R-:W-:Y:S01]  /*0120*/  @!P0 VIADD R6, R9.reuse, 0x100 ;  /* 0x0000010009068836 */ /* 0x040fe20000000000 */
[----:B---3--:R-:W-:Y:S01]  /*0130*/  @!P0 IADD3 R10, P2, PT, R9, R4, RZ ;  /* 0x00000004090a8210 */ /* 0x008fe20007f5e0ff */
[----:B------:R-:W-:-:S03]  /*0140*/  IMAD.MOV.U32 R0, RZ, RZ, RZ ;  /* 0x000000ffff007224 */ /* 0x000fc600078e00ff */
[----:B------:R-:W-:Y:S01]  /*0150*/  ISETP.GE.AND P1, PT, R6, UR4, PT ;  /* 0x0000000406007c0c */ /* 0x000fe2000bf26270 */
[----:B------:R-:W-:Y:S02]  /*0160*/  @!P0 IMAD.X R0, RZ, RZ, R5, P2 ;  /* 0x000000ffff008224 */ /* 0x000fe400010e0605 */
[----:B------:R-:W-:Y:S02]  /*0170*/  IMAD.MOV.U32 R14, RZ, RZ, R10 ;  /* 0x000000ffff0e7224 */ /* 0x000fe400078e000a */
[----:B------:R-:W-:Y:S02]  /*0180*/  IMAD.MOV.U32 R12, RZ, RZ, R0 ;  /* 0x000000ffff0c7224 */ /* 0x000fe400078e0000 */
[----:B----4-:R-:W-:-:S06]  /*0190*/  IMAD.MOV.U32 R13, RZ, RZ, R11 ;  /* 0x000000ffff0d7224 */ /* 0x010fcc00078e000b */
        /* <DEDUP_REMOVED lines=23> */
.L_x_11356:
        /* <DEDUP_REMOVED lines=21> */
[-C--:B------:R-:W-:Y:S02]  /*0460*/  @P4 ISETP.LT.U32.AND P0, PT, R2, R15.reuse, PT ;  /* 0x0000000f0200420c */ /* 0x080fe40003f01070 */
[CC--:B------:R-:W-:Y:S02]  /*0470*/  @P4 ISETP.GE.AND.EX P1, PT, R3.reuse, R16.reuse, PT, P1 ;  /* 0x000000100300420c */ /* 0x0c0fe40003f26310 */
[----:B------:R-:W-:Y:S02]  /*0480*/  @P4 ISETP.LT.AND.EX P0, PT, R3, R16, PT, P0 ;  /* 0x000000100300420c */ /* 0x000fe40003f01300 */
[----:B------:R-:W-:Y:S02]  /*0490*/  @P4 SEL R13, R0, R20, !P1 ;  /* 0x00000014000d4207 */ /* 0x000fe40004800000 */
[----:B------:R-:W-:-:S02]  /*04a0*/  @P4 SEL R14, R2, R15, P0 ;  /* 0x0000000f020e4207 */ /* 0x000fc40000000000 */
[----:B------:R-:W-:-:S07]  /*04b0*/  @P4 SEL R12, R3, R16, P0 ;  /* 0x00000010030c4207 */ /* 0x000fce0000000000 */
.L_x_11353:
[----:B------:R-:W-:Y:S05]  /*04c0*/  BSYNC.RECONVERGENT B3 ;  /* 0x0000000000037941 */ /* 0x000fea0003800200 */
.L_x_11352:
        /* <DEDUP_REMOVED lines=15> */
.L_x_11355:
[----:B------:R-:W-:Y:S05]  /*05c0*/  BSYNC.RECONVERGENT B3 ;  /* 0x0000000000037941 */ /* 0x000fea0003800200 */
.L_x_11354:
[----:B------:R-:W-:Y:S01]  /*05d0*/  IADD3 R15, P0, PT, R15, 0x100, RZ ;  /* 0x000001000f0f7810 */ /* 0x000fe20007f1e0ff */
[----:B------:R-:W-:Y:S01]  /*05e0*/  VIADD R6, R6, 0x100 ;  /* 0x0000010006067836 */ /* 0x000fe20000000000 */
[----:B------:R-:W-:-:S03]  /*05f0*/  IADD3 R7, P1, PT, R7, 0x400, RZ ;  /* 0x0000040007077810 */ /* 0x000fc60007f3e0ff */
[----:B------:R-:W-:Y:S02]  /*0600*/  IMAD.X R16, RZ, RZ, R16, P0 ;  /* 0x000000ffff107224 */ /* 0x000fe400000e0610 */
[----:B------:R-:W-:Y:S01]  /*0610*/  IMAD.X R8, RZ, RZ, R8, P1 ;  /* 0x000000ffff087224 */ /* 0x000fe200008e0608 */
[----:B------:R-:W-:Y:S07]  /*0620*/  @P2 BRA `(.L_x_11356) ;  /* 0xfffffffc00382947 */ /* 0x000fee000383ffff */
.L_x_11351:
[----:B------:R-:W-:Y:S05]  /*0630*/  BSYNC.RECONVERGENT B1 ;  /* 0x0000000000017941 */ /* 0x000fea0003800200 */
.L_x_11350:
[----:B------:R-:W-:-:S13]  /*0640*/  ISETP.GE.U32.AND P0, PT, R4, 0x300, PT ;  /* 0x000003000400780c */ /* 0x000fda0003f06070 */
[----:B------:R-:W-:Y:S05]  /*0650*/  @!P0 BRA `(.L_x_11349) ;  /* 0x00000008009c8947 */ /* 0x000fea0003800000 */
[----:B------:R-:W0:Y:S01]  /*0660*/  LDC.64 R2, c[0x0][0x380] ;  /* 0x0000e000ff027b82 */ /* 0x000e220000000a00 */
[----:B------:R-:W-:-:S07]  /*0670*/  VIADD R7, R6, 0x200 ;  /* 0x0000020006077836 */ /* 0x000fce0000000000 */
[----:B------:R-:W1:Y:S02]  /*0680*/  LDC.64 R4, c[0x0][0x388] ;  /* 0x0000e200ff047b82 */ /* 0x000e640000000a00 */
.L_x_11373:
        /* <DEDUP_REMOVED lines=26> */
.L_x_11358:
[----:B------:R-:W-:Y:S05]  /*0830*/  BSYNC.RECONVERGENT B1 ;  /* 0x0000000000017941 */ /* 0x000fea0003800200 */
.L_x_11357:
        /* <DEDUP_REMOVED lines=17> */
.L_x_11360:
[----:B------:R-:W-:Y:S05]  /*0950*/  BSYNC.RECONVERGENT B1 ;  /* 0x0000000000017941 */ /* 0x000fea0003800200 */
.L_x_11359:
        /* <DEDUP_REMOVED lines=19> */
.L_x_11362:
[----:B------:R-:W-:Y:S05]  /*0a90*/  BSYNC.RECONVERGENT B1 ;  /* 0x0000000000017941 */ /* 0x000fea0003800200 */
.L_x_11361:
        /* <DEDUP_REMOVED lines=17> */
.L_x_11364:
[----:B------:R-:W-:Y:S05]  /*0bb0*/  BSYNC.RECONVERGENT B1 ;  /* 0x0000000000017941 */ /* 0x000fea0003800200 */
.L_x_11363:
        /* <DEDUP_REMOVED lines=19> */
.L_x_11366:
[----:B------:R-:W-:Y:S05]  /*0cf0*/  BSYNC.RECONVERGENT B1 ;  /* 0x0000000000017941 */ /* 0x000fea0003800200 */
.L_x_11365:
        /* <DEDUP_REMOVED lines=18> */
.L_x_11368:
[----:B------:R-:W-:Y:S05]  /*0e20*/  BSYNC.RECONVERGENT B1 ;  /* 0x0000000000017941 */ /* 0x000fea0003800200 */
.L_x_11367:
        /* <DEDUP_REMOVED lines=19> */
.L_x_11370:
[----:B------:R-:W-:Y:S05]  /*0f60*/  BSYNC.RECONVERGENT B1 ;  /* 0x0000000000017941 */ /* 0x000fea0003800200 */
.L_x_11369:
        /* <DEDUP_REMOVED lines=17> */
.L_x_11372:
[----:B------:R-:W-:Y:S05]  /*1080*/  BSYNC.RECONVERGENT B1 ;  /* 0x0000000000017941 */ /* 0x000fea0003800200 */
.L_x_11371:
[C---:B------:R-:W-:Y:S02]  /*1090*/  VIADD R6, R7.reuse, 0x200 ;  /* 0x0000020007067836 */ /* 0x040fe40000000000 */
[----:B------:R-:W-:-:S03]  /*10a0*/  VIADD R7, R7, 0x400 ;  /* 0x0000040007077836 */ /* 0x000fc60000000000 */
[----:B------:R-:W-:-:S13]  /*10b0*/  ISETP.GE.AND P0, PT, R6, UR5, PT ;  /* 0x0000000506007c0c */ /* 0x000fda000bf06270 */
[----:B------:R-:W-:Y:S05]  /*10c0*/  @!P0 BRA `(.L_x_11373) ;  /* 0xfffffff400708947 */ /* 0x000fea000383ffff */
.L_x_11349:
[----:B------:R-:W-:Y:S05]  /*10d0*/  BSYNC.RECONVERGENT B2 ;  /* 0x0000000000027941 */ /* 0x000fea0003800200 */
.L_x_11348:
        /* <DEDUP_REMOVED lines=38> */
.L_x_11378:
[----:B------:R-:W-:Y:S05]  /*1340*/  BSYNC.RECONVERGENT B2 ;  /* 0x0000000000027941 */ /* 0x000fea0003800200 */
.L_x_11377:
        /* <DEDUP_REMOVED lines=14> */
.L_x_11376:
[----:B------:R-:W-:Y:S05]  /*1430*/  BSYNC.RECONVERGENT B1 ;  /* 0x0000000000017941 */ /* 0x000fea0003800200 */
.L_x_11375:
        /* <DEDUP_REMOVED lines=31> */
.L_x_11382:
[----:B------:R-:W-:Y:S05]  /*1630*/  BSYNC.RECONVERGENT B2 ;  /* 0x0000000000027941 */ /* 0x000fea0003800200 */
.L_x_11381:
        /* <DEDUP_REMOVED lines=23> */
.L_x_11380:
[----:B------:R-:W-:Y:S05]  /*17b0*/  BSYNC.RECONVERGENT B1 ;  /* 0x0000000000017941 */ /* 0x000fea0003800200 */
.L_x_11379:
        /* <DEDUP_REMOVED lines=31> */
.L_x_11386:
[----:B------:R-:W-:Y:S05]  /*19b0*/  BSYNC.RECONVERGENT B2 ;  /* 0x0000000000027941 */ /* 0x000fea0003800200 */
.L_x_11385:
        /* <DEDUP_REMOVED lines=23> */
.L_x_11384:
[----:B------:R-:W-:Y:S05]  /*1b30*/  BSYNC.RECONVERGENT B1 ;  /* 0x0000000000017941 */ /* 0x000fea0003800200 */
.L_x_11383:
        /* <DEDUP_REMOVED lines=31> */
.L_x_11390:
[----:B------:R-:W-:Y:S05]  /*1d30*/  BSYNC.RECONVERGENT B2 ;  /* 0x0000000000027941 */ /* 0x000fea0003800200 */
.L_x_11389:
        /* <DEDUP_REMOVED lines=23> */
.L_x_11388:
[----:B------:R-:W-:Y:S05]  /*1eb0*/  BSYNC.RECONVERGENT B1 ;  /* 0x0000000000017941 */ /* 0x000fea0003800200 */
.L_x_11387:
        /* <DEDUP_REMOVED lines=10> */
[----:B----4-:R4:W0:Y:S01]  /*1f60*/  SHFL.DOWN PT, R21, R10, 0x10, 0x1f ;  /* 0x0a001f000a157f89 */ /* 0x01082200000e0000 */
        /* <DEDUP_REMOVED lines=20> */
.L_x_11394:
[----:B------:R-:W-:Y:S05]  /*20b0*/  BSYNC.RECONVERGENT B2 ;  /* 0x0000000000027941 */ /* 0x000fea0003800200 */
.L_x_11393:
        /* <DEDUP_REMOVED lines=23> */
.L_x_11392:
[----:B------:R-:W-:Y:S05]  /*2230*/  BSYNC.RECONVERGENT B1 ;  /* 0x0000000000017941 */ /* 0x000fea0003800200 */
.L_x_11391:
[----:B------:R-:W-:Y:S01]  /*2240*/  ISETP.NE.AND P0, PT, R15, RZ, PT ;  /* 0x000000ff0f00720c */ /* 0x000fe20003f05270 */
[----:B------:R-:W-:-:S12]  /*2250*/  BSSY.RECONVERGENT B1, `(.L_x_11395) ;  /* 0x000000d000017945 */ /* 0x000fd80003800200 */
[----:B------:R-:W-:Y:S05]  /*2260*/  @P0 BRA `(.L_x_11396) ;  /* 0x00000000002c0947 */ /* 0x000fea0003800000 */
[----:B----4-:R-:W4:Y:S01]  /*2270*/  S2R R10, SR_CgaCtaId ;  /* 0x00000000000a7919 */ /* 0x010f220000008800 */
[----:B0-----:R-:W-:Y:S02]  /*2280*/  MOV R5, 0x400 ;  /* 0x0000040000057802 */ /* 0x001fe40000000f00 */
[----:B------:R-:W-:Y:S02]  /*2290*/  LOP3.LUT R4, R9, 0x3e0, RZ, 0xc0, !PT ;  /* 0x000003e009047812 */ /* 0x000fe400078ec0ff */
[----:B----4-:R-:W-:-:S05]  /*22a0*/  LEA R5, R10, R5, 0x18 ;  /* 0x000000050a057211 */ /* 0x010fca00078ec0ff */
[----:B------:R-:W-:Y:S02]  /*22b0*/  IMAD.IADD R11, R4, 0x1, R5 ;  /* 0x00000001040b7824 */ /* 0x000fe400078e0205 */
[----:B------:R-:W-:Y:S02]  /*22c0*/  IMAD.MOV.U32 R4, RZ, RZ, R7 ;  /* 0x000000ffff047224 */ /* 0x000fe400078e0007 */
[----:B------:R-:W-:Y:S01]  /*22d0*/  IMAD.MOV.U32 R5, RZ, RZ, R8 ;  /* 0x000000ffff057224 */ /* 0x000fe200078e0008 */
[----:B------:R0:W-:Y:S04]  /*22e0*/  STS.64 [R11+0x20], R2 ;  /* 0x000020020b007388 */ /* 0x0001e80000000a00 */
[----:B------:R0:W-:Y:S04]  /*22f0*/  STS.64 [R11+0x10], R4 ;  /* 0x000010040b007388 */ /* 0x0001e80000000a00 */
[----:B------:R0:W-:Y:S04]  /*2300*/  STS [R11+0x8], R6 ;  /* 0x000008060b007388 */ /* 0x0001e80000000800 */
[----:B------:R0:W-:Y:S02]  /*2310*/  STS [R11+0x18], R0 ;  /* 0x000018000b007388 */ /* 0x0001e40000000800 */
.L_x_11396:
[----:B------:R-:W-:Y:S05]  /*2320*/  BSYNC.RECONVERGENT B1 ;  /* 0x0000000000017941 */ /* 0x000fea0003800200 */
.L_x_11395:
[----:B------:R-:W-:Y:S01]  /*2330*/  BAR.SYNC.DEFER_BLOCKING 0x0 ;  /* 0x0000000000007b1d */ /* 0x000fe20000010000 */
[----:B------:R-:W-:-:S13]  /*2340*/  ISETP.NE.AND P2, PT, R9, RZ, PT ;  /* 0x000000ff0900720c */ /* 0x000fda0003f45270 */
[----:B------:R-:W-:Y:S05]  /*2350*/  @P2 BRA `(.L_x_11397) ;  /* 0x00000074006c2947 */ /* 0x000fea0003800000 */
[----:B0-----:R-:W0:Y:S01]  /*2360*/  S2R R5, SR_CgaCtaId ;  /* 0x0000000000057919 */ /* 0x001e220000008800 */
[----:B------:R-:W-:Y:S01]  /*2370*/  MOV R4, 0x400 ;  /* 0x0000040000047802 */ /* 0x000fe20000000f00 */
[----:B------:R-:W-:Y:S01]  /*2380*/  BSSY.RECONVERGENT B1, `(.L_x_11398) ;  /* 0x0000016000017945 */ /* 0x000fe20003800200 */
[----:B------:R-:W-:Y:S02]  /*2390*/  IMAD.MOV.U32 R18, RZ, RZ, R6 ;  /* 0x000000ffff127224 */ /* 0x000fe400078e0006 */
[----:B--2---:R-:W-:Y:S02]  /*23a0*/  IMAD.MOV.U32 R17, RZ, RZ, R7 ;  /* 0x000000ffff117224 */ /* 0x004fe400078e0007 */
[----:B------:R-:W-:Y:S01]  /*23b0*/  IMAD.MOV.U32 R16, RZ, RZ, R8 ;  /* 0x000000ffff107224 */ /* 0x000fe200078e0008 */
[----:B0-----:R-:W-:-:S05]  /*23c0*/  LEA R4, R5, R4, 0x18 ;  /* 0x0000000405047211 */ /* 0x001fca00078ec0ff */
[----:B------:R-:W0:Y:S04]  /*23d0*/  LDS R5, [R4+0x28] ;  /* 0x0000280004057984 */ /* 0x000e280000000800 */
[----:B------:R2:W1:Y:S04]  /*23e0*/  LDS R25, [R4+0x38] ;  /* 0x0000380004197984 */ /* 0x0004680000000800 */
[----:B---3--:R2:W3:Y:S01]  /*23f0*/  LDS R19, [R4+0x48] ;  /* 0x0000480004137984 */ /* 0x0084e20000000800 */
[----:B0-----:R-:W-:-:S13]  /*2400*/  ISETP.GE.AND P0, PT, R6, R5, PT ;  /* 0x000000050600720c */ /* 0x001fda0003f06270 */
[----:B-123--:R-:W-:Y:S05]  /*2410*/  @!P0 BRA `(.L_x_11399) ;  /* 0x0000000000308947 */ /* 0x00efea0003800000 */
        /* <DEDUP_REMOVED lines=12> */
.L_x_11399:
[----:B------:R-:W-:Y:S05]  /*24e0*/  BSYNC.RECONVERGENT B1 ;  /* 0x0000000000017941 */ /* 0x000fea0003800200 */
.L_x_11398:
[----:B------:R-:W0:Y:S01]  /*24f0*/  LDS.64 R14, [R4+0x40] ;  /* 0x00004000040e7984 */ /* 0x000e220000000a00 */
        /* <DEDUP_REMOVED lines=10> */
[----:B----4-:R4:W1:Y:S01]  /*25a0*/  LDS.64 R10, [R4+0x80] ;  /* 0x00008000040a7984 */ /* 0x0108620000000a00 */
[----:B0-----:R-:W-:-:S02]  /*25b0*/  IMAD.MOV.U32 R12, RZ, RZ, R14 ;  /* 0x000000ffff0c7224 */ /* 0x001fc400078e000e */
[----:B------:R-:W-:Y:S01]  /*25c0*/  IMAD.MOV.U32 R13, RZ, RZ, R15 ;  /* 0x000000ffff0d7224 */ /* 0x000fe200078e000f */
[----:B----4-:R-:W-:Y:S06]  /*25d0*/  @!P0 BRA `(.L_x_11401) ;  /* 0x0000000000348947 */ /* 0x010fec0003800000 */
        /* <DEDUP_REMOVED lines=13> */
.L_x_11401:
[----:B------:R-:W-:Y:S05]  /*26b0*/  BSYNC.RECONVERGENT B1 ;  /* 0x0000000000017941 */ /* 0x000fea0003800200 */
.L_x_11400:
        /* <DEDUP_REMOVED lines=18> */
.L_x_11403:
[----:B------:R-:W-:Y:S05]  /*27e0*/  BSYNC.RECONVERGENT B1 ;  /* 0x0000000000017941 */ /* 0x000fea0003800200 */
.L_x_11402:
        /* <DEDUP_REMOVED lines=17> */
.L_x_11405:
[----:B------:R-:W-:Y:S05]  /*2900*/  BSYNC.RECONVERGENT B1 ;  /* 0x0000000000017941 */ /* 0x000fea0003800200 */
.L_x_11404:
        /* <DEDUP_REMOVED lines=16> */
.L_x_11407:
[----:B------:R-:W-:Y:S05]  /*2a10*/  BSYNC.RECONVERGENT B1 ;  /* 0x0000000000017941 */ /* 0x000fea0003800200 */
.L_x_11406:
        /* <DEDUP_REMOVED lines=17> */
.L_x_11409:
[----:B------:R-:W-:Y:S05]  /*2b30*/  BSYNC.RECONVERGENT B1 ;  /* 0x0000000000017941 */ /* 0x000fea0003800200 */
.L_x_11408:
        /* <DEDUP_REMOVED lines=18> */
.L_x_11411:
[----:B------:R-:W-:Y:S05]  /*2c60*/  BSYNC.RECONVERGENT B1 ;  /* 0x0000000000017941 */ /* 0x000fea0003800200 */
.L_x_11410:
        /* <DEDUP_REMOVED lines=26> */
.L_x_11413:
[----:B------:R-:W-:Y:S05]  /*2e10*/  BSYNC.RECONVERGENT B1 ;  /* 0x0000000000017941 */ /* 0x000fea0003800200 */
.L_x_11412:
        /* <DEDUP_REMOVED lines=16> */
.L_x_11415:
[----:B------:R-:W-:Y:S05]  /*2f20*/  BSYNC.RECONVERGENT B1 ;  /* 0x0000000000017941 */ /* 0x000fea0003800200 */
.L_x_11414:
        /* <DEDUP_REMOVED lines=17> */
.L_x_11417:
[----:B------:R-:W-:Y:S05]  /*3040*/  BSYNC.RECONVERGENT B1 ;  /* 0x0000000000017941 */ /* 0x000fea0003800200 */
.L_x_11416:
        /* <DEDUP_REMOVED lines=16> */
.L_x_11419:
[----:B------:R-:W-:Y:S05]  /*3150*/  BSYNC.RECONVERGENT B1 ;  /* 0x0000000000017941 */ /* 0x000fea0003800200 */
.L_x_11418:
        /* <DEDUP_REMOVED lines=17> */
.L_x_11421:
[----:B------:R-:W-:Y:S05]  /*3270*/  BSYNC.RECONVERGENT B1 ;  /* 0x0000000000017941 */ /* 0x000fea0003800200 */
.L_x_11420:
        /* <DEDUP_REMOVED lines=18> */
.L_x_11423:
[----:B------:R-:W-:Y:S05]  /*33a0*/  BSYNC.RECONVERGENT B1 ;  /* 0x0000000000017941 */ /* 0x000fea0003800200 */
.L_x_11422:
        /* <DEDUP_REMOVED lines=18> */
.L_x_11374:
        /* <DEDUP_REMOVED lines=41> */
.L_x_11427:
[----:B------:R-:W-:Y:S05]  /*3760*/  BSYNC.RECONVERGENT B2 ;  /* 0x0000000000027941 */ /* 0x000fea0003800200 */
.L_x_11426:
        /* <DEDUP_REMOVED lines=14> */
.L_x_11425:
[----:B------:R-:W-:Y:S05]  /*3850*/  BSYNC.RECONVERGENT B1 ;  /* 0x0000000000017941 */ /* 0x000fea0003800200 */
.L_x_11424:
[----:B-1----:R-:W-:Y:S01]  /*3860*/  VIADD R0, R4, 0x2 ;  /* 0x0000000204007836 */ /* 0x002fe20000000000 */
[----:B----4-:R1:W2:Y:S01]  /*3870*/  SHFL.DOWN PT, R17, R6, 0x2, R15 ;  /* 0x0840000006117989 */ /* 0x0102a200000e000f */
[----:B------:R-:W-:Y:S01]  /*3880*/  BSSY.RECONVERGENT B1, `(.L_x_11428) ;  /* 0x0000036000017945 */ /* 0x000fe20003800200 */
[----:B------:R-:W-:Y:S02]  /*3890*/  IMAD.MOV.U32 R12, RZ, RZ, R18 ;  /* 0x000000ffff0c7224 */ /* 0x000fe400078e0012 */
[----:B------:R-:W-:Y:S01]  /*38a0*/  ISETP.GT.AND P0, PT, R0, R15, PT ;  /* 0x0000000f0000720c */ /* 0x000fe20003f04270 */
[----:B------:R1:W4:Y:S01]  /*38b0*/  SHFL.DOWN PT, R14, R7, 0x2, R15 ;  /* 0x08400000070e7989 */ /* 0x00032200000e000f */
[----:B------:R-:W-:Y:S02]  /*38c0*/  IMAD.MOV.U32 R10, RZ, RZ, R16 ;  /* 0x000000ffff0a7224 */ /* 0x000fe400078e0010 */
[----:B------:R-:W-:Y:S01]  /*38d0*/  IMAD.MOV.U32 R0, RZ, RZ, R2 ;  /* 0x000000ffff007224 */ /* 0x000fe200078e0002 */
[----:B0-----:R1:W0:Y:S04]  /*38e0*/  SHFL.DOWN PT, R19, R8, 0x2, R15 ;  /* 0x0840000008137989 */ /* 0x00122800000e000f */
[----:B------:R1:W0:Y:S04]  /*38f0*/  SHFL.DOWN PT, R21, R18, 0x2, R15 ;  /* 0x0840000012157989 */ /* 0x00022800000e000f */
[----:B------:R1:W0:Y:S04]  /*3900*/  SHFL.DOWN PT, R23, R16, 0x2, R15 ;  /* 0x0840000010177989 */ /* 0x00022800000e000f */
[----:B------:R1:W0:Y:S01]  /*3910*/  SHFL.DOWN PT, R25, R2, 0x2, R15 ;  /* 0x0840000002197989 */ /* 0x00022200000e000f */
[----:B------:R-:W-:Y:S05]  /*3920*/  @P0 BRA `(.L_x_11429) ;  /* 0x0000000000ac0947 */ /* 0x000fea0003800000 */
[----:B--2---:R-:W-:Y:S01]  /*3930*/  ISETP.GE.AND P0, PT, R6, R17, PT ;  /* 0x000000110600720c */ /* 0x004fe20003f06270 */
[----:B------:R-:W-:Y:S01]  /*3940*/  BSSY.RECONVERGENT B2, `(.L_x_11430) ;  /* 0x0000012000027945 */ /* 0x000fe20003800200 */
[----:B0-----:R-:W-:Y:S01]  /*3950*/  ISETP.GE.AND P2, PT, R18, R21, PT ;  /* 0x000000151200720c */ /* 0x001fe20003f46270 */
[----:B---3--:R-:W-:Y:S02]  /*3960*/  IMAD.MOV.U32 R3, RZ, RZ, R6 ;  /* 0x000000ffff037224 */ /* 0x008fe400078e0006 */
        /* <DEDUP_REMOVED lines=15> */
.L_x_11431:
[----:B------:R-:W-:Y:S05]  /*3a60*/  BSYNC.RECONVERGENT B2 ;  /* 0x0000000000027941 */ /* 0x000fea0003800200 */
.L_x_11430:
        /* <DEDUP_REMOVED lines=23> */
.L_x_11429:
[----:B------:R-:W-:Y:S05]  /*3be0*/  BSYNC.RECONVERGENT B1 ;  /* 0x0000000000017941 */ /* 0x000fea0003800200 */
.L_x_11428:
[----:B-1----:R-:W-:Y:S01]  /*3bf0*/  VIADD R2, R4, 0x4 ;  /* 0x0000000404027836 */ /* 0x002fe20000000000 */
[----:B--2---:R1:W2:Y:S01]  /*3c00*/  SHFL.DOWN PT, R17, R6, 0x4, R15 ;  /* 0x0880000006117989 */ /* 0x0042a200000e000f */
[----:B------:R-:W-:Y:S01]  /*3c10*/  BSSY.RECONVERGENT B1, `(.L_x_11432) ;  /* 0x0000036000017945 */ /* 0x000fe20003800200 */
[----:B------:R-:W-:Y:S02]  /*3c20*/  IMAD.MOV.U32 R16, RZ, RZ, R12 ;  /* 0x000000ffff107224 */ /* 0x000fe400078e000c */
[----:B------:R-:W-:Y:S01]  /*3c30*/  ISETP.GT.AND P0, PT, R2, R15, PT ;  /* 0x0000000f0200720c */ /* 0x000fe20003f04270 */
[----:B------:R1:W1:Y:S01]  /*3c40*/  SHFL.DOWN PT, R18, R7, 0x4, R15 ;  /* 0x0880000007127989 */ /* 0x00026200000e000f */
[----:B----4-:R-:W-:Y:S02]  /*3c50*/  IMAD.MOV.U32 R14, RZ, RZ, R10 ;  /* 0x000000ffff0e7224 */ /* 0x010fe400078e000a */
[----:B------:R-:W-:Y:S01]  /*3c60*/  IMAD.MOV.U32 R2, RZ, RZ, R0 ;  /* 0x000000ffff027224 */ /* 0x000fe200078e0000 */
[----:B0-----:R0:W4:Y:S04]  /*3c70*/  SHFL.DOWN PT, R19, R8, 0x4, R15 ;  /* 0x0880000008137989 */ /* 0x00112800000e000f */
        /* <DEDUP_REMOVED lines=14> */
[----:B-1----:R-:W-:Y:S02]  /*3d60*/  IMAD.MOV.U32 R11, RZ, RZ, R18 ;  /* 0x000000ffff0b7224 */ /* 0x002fe400078e0012 */
[----:B----4-:R-:W-:-:S08]  /*3d70*/  IMAD.MOV.U32 R13, RZ, RZ, R19 ;  /* 0x000000ffff0d7224 */ /* 0x010fd000078e0013 */
[CC--:B------:R-:W-:Y:S02]  /*3d80*/  @P3 ISETP.GE.U32.AND P0, PT, R7.reuse, R18.reuse, PT ;  /* 0x000000120700320c */ /* 0x0c0fe40003f06070 */
[CC--:B------:R-:W-:Y:S02]  /*3d90*/  @P3 ISETP.LT.U32.AND P1, PT, R7.reuse, R18.reuse, PT ;  /* 0x000000120700320c */ /* 0x0c0fe40003f21070 */
[CC--:B------:R-:W-:Y:S02]  /*3da0*/  @P3 ISETP.GE.AND.EX P0, PT, R8.reuse, R19.reuse, PT, P0 ;  /* 0x000000130800320c */ /* 0x0c0fe40003f06300 */
[----:B------:R-:W-:Y:S02]  /*3db0*/  @P3 ISETP.LT.AND.EX P1, PT, R8, R19, PT, P1 ;  /* 0x000000130800320c */ /* 0x000fe40003f21310 */
[----:B------:R-:W-:Y:S02]  /*3dc0*/  @P3 SEL R3, R6, R17, !P0 ;  /* 0x0000001106033207 */ /* 0x000fe40004000000 */
[----:B------:R-:W-:-:S02]  /*3dd0*/  @P3 SEL R11, R7, R18, P1 ;  /* 0x00000012070b3207 */ /* 0x000fc40000800000 */
[----:B------:R-:W-:-:S07]  /*3de0*/  @P3 SEL R13, R8, R19, P1 ;  /* 0x00000013080d3207 */ /* 0x000fce0000800000 */
.L_x_11435:
[----:B------:R-:W-:Y:S05]  /*3df0*/  BSYNC.RECONVERGENT B2 ;  /* 0x0000000000027941 */ /* 0x000fea0003800200 */
.L_x_11434:
        /* <DEDUP_REMOVED lines=23> */
.L_x_11433:
[----:B------:R-:W-:Y:S05]  /*3f70*/  BSYNC.RECONVERGENT B1 ;  /* 0x0000000000017941 */ /* 0x000fea0003800200 */
.L_x_11432:
[----:B0-----:R-:W-:Y:S01]  /*3f80*/  VIADD R0, R4, 0x8 ;  /* 0x0000000804007836 */ /* 0x001fe20000000000 */
[----:B------:R0:W0:Y:S01]  /*3f90*/  SHFL.DOWN PT, R13, R6, 0x8, R15 ;  /* 0x09000000060d7989 */ /* 0x00002200000e000f */
[----:B------:R-:W-:Y:S01]  /*3fa0*/  BSSY.RECONVERGENT B1, `(.L_x_11436) ;  /* 0x0000036000017945 */ /* 0x000fe20003800200 */
[----:B-1----:R-:W-:Y:S02]  /*3fb0*/  IMAD.MOV.U32 R18, RZ, RZ, R16 ;  /* 0x000000ffff127224 */ /* 0x002fe400078e0010 */
[----:B------:R-:W-:Y:S01]  /*3fc0*/  ISETP.GT.AND P0, PT, R0, R15, PT ;  /* 0x0000000f0000720c */ /* 0x000fe20003f04270 */
[----:B------:R1:W0:Y:S01]  /*3fd0*/  SHFL.DOWN PT, R20, R7, 0x8, R15 ;  /* 0x0900000007147989 */ /* 0x00022200000e000f */
[----:B------:R-:W-:Y:S02]  /*3fe0*/  IMAD.MOV.U32 R12, RZ, RZ, R14 ;  /* 0x000000ffff0c7224 */ /* 0x000fe400078e000e */
[----:B------:R-:W-:Y:S01]  /*3ff0*/  IMAD.MOV.U32 R10, RZ, RZ, R2 ;  /* 0x000000ffff0a7224 */ /* 0x000fe200078e0002 */
[----:B--2---:R1:W2:Y:S04]  /*4000*/  SHFL.DOWN PT, R17, R8, 0x8, R15 ;  /* 0x0900000008117989 */ /* 0x0042a800000e000f */
[----:B----4-:R1:W4:Y:S04]  /*4010*/  SHFL.DOWN PT, R19, R16, 0x8, R15 ;  /* 0x0900000010137989 */ /* 0x01032800000e000f */
[----:B------:R1:W0:Y:S04]  /*4020*/  SHFL.DOWN PT, R21, R14, 0x8, R15 ;  /* 0x090000000e157989 */ /* 0x00022800000e000f */
[----:B------:R1:W0:Y:S01]  /*4030*/  SHFL.DOWN PT, R23, R2, 0x8, R15 ;  /* 0x0900000002177989 */ /* 0x00022200000e000f */
[----:B------:R-:W-:Y:S05]  /*4040*/  @P0 BRA `(.L_x_11437) ;  /* 0x0000000000ac0947 */ /* 0x000fea0003800000 */
[----:B0-----:R-:W-:Y:S01]  /*4050*/  ISETP.GE.AND P0, PT, R6, R13, PT ;  /* 0x0000000d0600720c */ /* 0x001fe20003f06270 */
[----:B------:R-:W-:Y:S01]  /*4060*/  BSSY.RECONVERGENT B2, `(.L_x_11438) ;  /* 0x0000012000027945 */ /* 0x000fe20003800200 */
[----:B----4-:R-:W-:Y:S01]  /*4070*/  ISETP.GE.AND P2, PT, R16, R19, PT ;  /* 0x000000131000720c */ /* 0x010fe20003f46270 */
[----:B------:R-:W-:Y:S02]  /*4080*/  IMAD.MOV.U32 R0, RZ, RZ, R6 ;  /* 0x000000ffff007224 */ /* 0x000fe400078e0006 */
[----:B---3--:R-:W-:Y:S02]  /*4090*/  IMAD.MOV.U32 R3, RZ, RZ, R7 ;  /* 0x000000ffff037224 */ /* 0x008fe400078e0007 */
        /* <DEDUP_REMOVED lines=14> */
.L_x_11439:
[----:B------:R-:W-:Y:S05]  /*4180*/  BSYNC.RECONVERGENT B2 ;  /* 0x0000000000027941 */ /* 0x000fea0003800200 */
.L_x_11438:
        /* <DEDUP_REMOVED lines=23> */
.L_x_11437:
[----:B------:R-:W-:Y:S05]  /*4300*/  BSYNC.RECONVERGENT B1 ;  /* 0x0000000000017941 */ /* 0x000fea0003800200 */
.L_x_11436:
[----:B------:R-:W-:Y:S01]  /*4310*/  VIADD R0, R4, 0x10 ;  /* 0x0000001004007836 */ /* 0x000fe20000000000 */
[----:B--2---:R2:W2:Y:S01]  /*4320*/  SHFL.DOWN PT, R17, R6, 0x10, R15 ;  /* 0x0a00000006117989 */ /* 0x0044a200000e000f */
[----:B------:R-:W-:Y:S01]  /*4330*/  BSSY.RECONVERGENT B1, `(.L_x_11440) ;  /* 0x0000036000017945 */ /* 0x000fe20003800200 */
[----:B-1----:R-:W-:Y:S02]  /*4340*/  IMAD.MOV.U32 R2, RZ, RZ, R12 ;  /* 0x000000ffff027224 */ /* 0x002fe400078e000c */
[----:B------:R-:W-:Y:S01]  /*4350*/  ISETP.GT.AND P0, PT, R0, R15, PT ;  /* 0x0000000f0000720c */ /* 0x000fe20003f04270 */
[----:B------:R1:W1:Y:S01]  /*4360*/  SHFL.DOWN PT, R16, R7, 0x10, R15 ;  /* 0x0a00000007107989 */ /* 0x00026200000e000f */
[----:B------:R-:W-:Y:S02]  /*4370*/  IMAD.MOV.U32 R0, RZ, RZ, R18 ;  /* 0x000000ffff007224 */ /* 0x000fe400078e0012 */
[----:B---3--:R-:W-:Y:S01]  /*4380*/  IMAD.MOV.U32 R3, RZ, RZ, R10 ;  /* 0x000000ffff037224 */ /* 0x008fe200078e000a */
[----:B----4-:R3:W4:Y:S04]  /*4390*/  SHFL.DOWN PT, R19, R8, 0x10, R15 ;  /* 0x0a00000008137989 */ /* 0x01072800000e000f */
[----:B0-----:R3:W0:Y:S04]  /*43a0*/  SHFL.DOWN PT, R21, R18, 0x10, R15 ;  /* 0x0a00000012157989 */ /* 0x00162800000e000f */
        /* <DEDUP_REMOVED lines=22> */
.L_x_11443:
[----:B------:R-:W-:Y:S05]  /*4510*/  BSYNC.RECONVERGENT B2 ;  /* 0x0000000000027941 */ /* 0x000fea0003800200 */
.L_x_11442:
[----:B------:R-:W-:Y:S02]  /*4520*/  IMAD.MOV.U32 R2, RZ, RZ, R23 ;  /* 0x000000ffff027224 */ /* 0x000fe400078e0017 */
[----:B------:R-:W-:Y:S02]  /*4530*/  IMAD.MOV.U32 R3, RZ, RZ, R25 ;  /* 0x000000ffff037224 */ /* 0x000fe400078e0019 */
[----:B------:R-:W-:Y:S02]  /*4540*/  IMAD.MOV.U32 R6, RZ, RZ, R11 ;  /* 0x000000ffff067224 */ /* 0x000fe400078e000b */
[----:B-1----:R-:W-:Y:S02]  /*4550*/  IMAD.MOV.U32 R7, RZ, RZ, R13 ;  /* 0x000000ffff077224 */ /* 0x002fe400078e000d */
        /* <DEDUP_REMOVED lines=19> */
.L_x_11441:
[----:B------:R-:W-:Y:S05]  /*4690*/  BSYNC.RECONVERGENT B1 ;  /* 0x0000000000017941 */ /* 0x000fea0003800200 */
.L_x_11440:
[----:B------:R-:W-:Y:S01]  /*46a0*/  ISETP.NE.AND P0, PT, R4, RZ, PT ;  /* 0x000000ff0400720c */ /* 0x000fe20003f05270 */
[----:B------:R-:W-:-:S12]  /*46b0*/  BSSY.RECONVERGENT B1, `(.L_x_11444) ;  /* 0x000000b000017945 */ /* 0x000fd80003800200 */
[----:B------:R-:W-:Y:S05]  /*46c0*/  @P0 BRA `(.L_x_11445) ;  /* 0x0000000000240947 */ /* 0x000fea0003800000 */
[----:B------:R-:W5:Y:S01]  /*46d0*/  S2UR UR5, SR_CgaCtaId ;  /* 0x00000000000579c3 */ /* 0x000f620000008800 */
[----:B------:R-:W-:Y:S01]  /*46e0*/  UMOV UR4, 0x400 ;  /* 0x0000040000047882 */ /* 0x000fe20000000000 */
[----:B---3--:R-:W-:Y:S02]  /*46f0*/  IMAD.MOV.U32 R10, RZ, RZ, R7 ;  /* 0x000000ffff0a7224 */ /* 0x008fe400078e0007 */
[----:B------:R-:W-:Y:S01]  /*4700*/  IMAD.MOV.U32 R11, RZ, RZ, R8 ;  /* 0x000000ffff0b7224 */ /* 0x000fe200078e0008 */
[----:B-----5:R-:W-:-:S09]  /*4710*/  ULEA UR4, UR5, UR4, 0x18 ;  /* 0x0000000405047291 */ /* 0x020fd2000f8ec0ff */
[----:B------:R3:W-:Y:S04]  /*4720*/  STS.64 [R5+UR4+0x10], R10 ;  /* 0x0000100a05007988 */ /* 0x0007e80008000a04 */
[----:B------:R3:W-:Y:S04]  /*4730*/  STS.64 [R5+UR4+0x20], R2 ;  /* 0x0000200205007988 */ /* 0x0007e80008000a04 */
[----:B------:R3:W-:Y:S04]  /*4740*/  STS [R5+UR4+0x8], R6 ;  /* 0x0000080605007988 */ /* 0x0007e80008000804 */
[----:B------:R3:W-:Y:S02]  /*4750*/  STS [R5+UR4+0x18], R0 ;  /* 0x0000180005007988 */ /* 0x0007e40008000804 */
.L_x_11445:
[----:B------:R-:W-:Y:S05]  /*4760*/  BSYNC.RECONVERGENT B1 ;  /* 0x0000000000017941 */ /* 0x000fea0003800200 */
.L_x_11444:
[----:B------:R-:W-:Y:S01]  /*4770*/  BAR.SYNC.DEFER_BLOCKING 0x0 ;  /* 0x0000000000007b1d */ /* 0x000fe20000010000 */
[----:B------:R-:W-:-:S13]  /*4780*/  ISETP.NE.AND P2, PT, R9, RZ, PT ;  /* 0x000000ff0900720c */ /* 0x000fda0003f45270 */
[----:B------:R-:W-:Y:S05]  /*4790*/  @P2 BRA `(.L_x_11397) ;  /* 0x00000050005c2947 */ /* 0x000fea0003800000 */
[----:B------:R-:W-:Y:S01]  /*47a0*/  UISETP.GE.AND UP0, UPT, UR8, 0x21, UPT ;  /* 0x000000210800788c */ /* 0x000fe2000bf06270 */
[----:B------:R-:W-:Y:S02]  /*47b0*/  IMAD.MOV.U32 R9, RZ, RZ, R6 ;  /* 0x000000ffff097224 */ /* 0x000fe400078e0006 */
[----:B------:R-:W-:Y:S02]  /*47c0*/  IMAD.MOV.U32 R13, RZ, RZ, R7 ;  /* 0x000000ffff0d7224 */ /* 0x000fe400078e0007 */
[----:B---3--:R-:W-:Y:S02]  /*47d0*/  IMAD.MOV.U32 R12, RZ, RZ, R8 ;  /* 0x000000ffff0c7224 */ /* 0x008fe400078e0008 */
[----:B------:R-:W-:Y:S02]  /*47e0*/  IMAD.MOV.U32 R14, RZ, RZ, R0 ;  /* 0x000000ffff0e7224 */ /* 0x000fe400078e0000 */
[----:B------:R-:W-:Y:S02]  /*47f0*/  IMAD.MOV.U32 R4, RZ, RZ, R2 ;  /* 0x000000ffff047224 */ /* 0x000fe400078e0002 */
[----:B------:R-:W-:Y:S01]  /*4800*/  IMAD.MOV.U32 R5, RZ, RZ, R3 ;  /* 0x000000ffff057224 */ /* 0x000fe200078e0003 */
[----:B------:R-:W-:Y:S06]  /*4810*/  BRA.U !UP0, `(.L_x_11446) ;  /* 0x0000000108b47547 */ /* 0x000fec000b800000 */
[----:B------:R-:W3:Y:S01]  /*4820*/  S2R R5, SR_CgaCtaId ;  /* 0x0000000000057919 */ /* 0x000ee20000008800 */
[----:B------:R-:W-:Y:S01]  /*4830*/  MOV R4, 0x400 ;  /* 0x0000040000047802 */ /* 0x000fe20000000f00 */
[----:B------:R-:W-:Y:S01]  /*4840*/  BSSY.RECONVERGENT B1, `(.L_x_11447) ;  /* 0x0000017000017945 */ /* 0x000fe20003800200 */
[----:B------:R-:W-:Y:S02]  /*4850*/  IMAD.MOV.U32 R9, RZ, RZ, R6 ;  /* 0x000000ffff097224 */ /* 0x000fe400078e0006 */
[----:B------:R-:W-:Y:S02]  /*4860*/  IMAD.MOV.U32 R13, RZ, RZ, R7 ;  /* 0x000000ffff0d7224 */ /* 0x000fe400078e0007 */
[----:B------:R-:W-:Y:S01]  /*4870*/  IMAD.MOV.U32 R12, RZ, RZ, R8 ;  /* 0x000000ffff0c7224 */ /* 0x000fe200078e0008 */
[----:B---3--:R-:W-:-:S05]  /*4880*/  LEA R4, R5, R4, 0x18 ;  /* 0x0000000405047211 */ /* 0x008fca00078ec0ff */
[----:B------:R-:W3:Y:S04]  /*4890*/  LDS R5, [R4+0x28] ;  /* 0x0000280004057984 */ /* 0x000ee80000000800 */
[----:B-12---:R-:W1:Y:S04]  /*48a0*/  LDS R15, [R4+0x38] ;  /* 0x00003800040f7984 */ /* 0x006e680000000800 */
[----:B------:R2:W0:Y:S01]  /*48b0*/  LDS.64 R10, [R4+0x40] ;  /* 0x00004000040a7984 */ /* 0x0004220000000a00 */
[----:B---3--:R-:W-:Y:S02]  /*48c0*/  ISETP.GE.AND P0, PT, R6, R5, PT ;  /* 0x000000050600720c */ /* 0x008fe40003f06270 */
[----:B-1----:R-:W-:-:S11]  /*48d0*/  ISETP.GE.AND P3, PT, R0, R15, PT ;  /* 0x0000000f0000720c */ /* 0x002fd60003f66270 */
[----:B0-2---:R-:W-:Y:S05]  /*48e0*/  @!P0 BRA `(.L_x_11448) ;  /* 0x0000000000308947 */ /* 0x005fea0003800000 */
        /* <DEDUP_REMOVED lines=12> */
.L_x_11448:
[----:B------:R-:W-:Y:S05]  /*49b0*/  BSYNC.RECONVERGENT B1 ;  /* 0x0000000000017941 */ /* 0x000fea0003800200 */
.L_x_11447:
        /* <DEDUP_REMOVED lines=18> */
.L_x_11449:
[----:B------:R-:W-:Y:S05]  /*4ae0*/  BSYNC.RECONVERGENT B1 ;  /* 0x0000000000017941 */ /* 0x000fea0003800200 */
.L_x_11446:
[----:B------:R-:W-:Y:S01]  /*4af0*/  UISETP.GE.AND UP0, UPT, UR8, 0x41, UPT ;  /* 0x000000410800788c */ /* 0x000fe2000bf06270 */
[----:B--2---:R-:W-:Y:S02]  /*4b00*/  IMAD.MOV.U32 R6, RZ, RZ, R9 ;  /* 0x000000ffff067224 */ /* 0x004fe400078e0009 */
[----:B-1----:R-:W-:Y:S02]  /*4b10*/  IMAD.MOV.U32 R7, RZ, RZ, R13 ;  /* 0x000000ffff077224 */ /* 0x002fe400078e000d */
[----:B------:R-:W-:Y:S02]  /*4b20*/  IMAD.MOV.U32 R0, RZ, RZ, R12 ;  /* 0x000000ffff007224 */ /* 0x000fe400078e000c */
        /* <DEDUP_REMOVED lines=29> */
.L_x_11452:
[----:B------:R-:W-:Y:S05]  /*4d00*/  BSYNC.RECONVERGENT B1 ;  /* 0x0000000000017941 */ /* 0x000fea0003800200 */
.L_x_11451:
        /* <DEDUP_REMOVED lines=18> */
.L_x_11453:
[----:B------:R-:W-:Y:S05]  /*4e30*/  BSYNC.RECONVERGENT B1 ;  /* 0x0000000000017941 */ /* 0x000fea0003800200 */
.L_x_11450:
        /* <DEDUP_REMOVED lines=33> */
.L_x_11456:
[----:B------:R-:W-:Y:S05]  /*5050*/  BSYNC.RECONVERGENT B1 ;  /* 0x0000000000017941 */ /* 0x000fea0003800200 */
.L_x_11455:
        /* <DEDUP_REMOVED lines=18> */
.L_x_11457:
[----:B------:R-:W-:Y:S05]  /*5180*/  BSYNC.RECONVERGENT B1 ;  /* 0x0000000000017941 */ /* 0x000fea0003800200 */
.L_x_11454:
        /* <DEDUP_REMOVED lines=33> */
.L_x_11460:
[----:B------:R-:W-:Y:S05]  /*53a0*/  BSYNC.RECONVERGENT B1 ;  /* 0x0000000000017941 */ /* 0x000fea0003800200 */
.L_x_11459:
        /* <DEDUP_REMOVED lines=18> */
.L_x_11461:
[----:B------:R-:W-:Y:S05]  /*54d0*/  BSYNC.RECONVERGENT B1 ;  /* 0x0000000000017941 */ /* 0x000fea0003800200 */
.L_x_11458:
        /* <DEDUP_REMOVED lines=33> */
.L_x_11464:
[----:B------:R-:W-:Y:S05]  /*56f0*/  BSYNC.RECONVERGENT B1 ;  /* 0x0000000000017941 */ /* 0x000fea0003800200 */
.L_x_11463:
        /* <DEDUP_REMOVED lines=18> */
.L_x_11465:
[----:B------:R-:W-:Y:S05]  /*5820*/  BSYNC.RECONVERGENT B1 ;  /* 0x0000000000017941 */ /* 0x000fea0003800200 */
.L_x_11462:
        /* <DEDUP_REMOVED lines=33> */
.L_x_11468:
[----:B------:R-:W-:Y:S05]  /*5a40*/  BSYNC.RECONVERGENT B1 ;  /* 0x0000000000017941 */ /* 0x000fea0003800200 */
.L_x_11467:
        /* <DEDUP_REMOVED lines=18> */
.L_x_11469:
[----:B------:R-:W-:Y:S05]  /*5b70*/  BSYNC.RECONVERGENT B1 ;  /* 0x0000000000017941 */ /* 0x000fea0003800200 */
.L_x_11466:
        /* <DEDUP_REMOVED lines=33> */
.L_x_11471:
[----:B------:R-:W-:Y:S05]  /*5d90*/  BSYNC.RECONVERGENT B1 ;  /* 0x0000000000017941 */ /* 0x000fea0003800200 */
.L_x_11470:
        /* <DEDUP_REMOVED lines=19> */
.L_x_11347:
        /* <DEDUP_REMOVED lines=9> */
[----:B------:R-:W-:Y:S01]  /*5f60*/  IADD3 R23, P2, PT, R0, 0x100, RZ ;  /* 0x0000010000177810 */ /* 0x000fe20007f5e0ff */
[----:B------:R-:W-:Y:S01]  /*5f70*/  IMAD.X R4, RZ, RZ, UR9, P0 ;  /* 0x00000009ff047e24 */ /* 0x000fe200080e06ff */
[----:B---3--:R-:W-:-:S02]  /*5f80*/  ISETP.GE.AND P0, PT, R22, R5, PT ;  /* 0x000000051600720c */ /* 0x008fc40003f06270 */
[----:B------:R-:W-:Y:S02]  /*5f90*/  ISETP.GE.AND P1, PT, R5, R22, PT ;  /* 0x000000160500720c */ /* 0x000fe40003f26270 */
[CC--:B------:R-:W-:Y:S02]  /*5fa0*/  VIMNMX R6, PT, PT, R22.reuse, R5.reuse, PT ;  /* 0x0000000516067248 */ /* 0x0c0fe40003fe0100 */
[----:B------:R-:W-:Y:S01]  /*5fb0*/  VIMNMX R22, PT, PT, R22, R5, !PT ;  /* 0x0000000516167248 */ /* 0x000fe20007fe0100 */
[----:B------:R-:W-:Y:S01]  /*5fc0*/  IMAD.X R5, RZ, RZ, R4, P2 ;  /* 0x000000ffff057224 */ /* 0x000fe200010e0604 */
[CC--:B------:R-:W-:Y:S02]  /*5fd0*/  SEL R7, R23.reuse, R0.reuse, !P1 ;  /* 0x0000000017077207 */ /* 0x0c0fe40004800000 */
[----:B------:R-:W-:Y:S02]  /*5fe0*/  SEL R23, R23, R0, !P0 ;  /* 0x0000000017177207 */ /* 0x000fe40004000000 */
[----:B------:R-:W-:-:S02]  /*5ff0*/  SEL R8, R5, R4, !P1 ;  /* 0x0000000405087207 */ /* 0x000fc40004800000 */
[----:B------:R-:W-:Y:S01]  /*6000*/  SEL R24, R5, R4, !P0 ;  /* 0x0000000405187207 */ /* 0x000fe20004000000 */
[----:B------:R-:W-:Y:S06]  /*6010*/  BRA.U !UP0, `(.L_x_11472) ;  /* 0x0000000508187547 */ /* 0x000fec000b800000 */
[----:B------:R-:W-:Y:S01]  /*6020*/  IMAD.MOV.U32 R12, RZ, RZ, R22 ;  /* 0x000000ffff0c7224 */ /* 0x000fe200078e0016 */
[----:B------:R-:W0:Y:S01]  /*6030*/  LDCU UR4, c[0x0][0x3a0] ;  /* 0x00007400ff0477ac */ /* 0x000e220008000800 */
[----:B------:R-:W-:Y:S02]  /*6040*/  IMAD.MOV.U32 R21, RZ, RZ, R23 ;  /* 0x000000ffff157224 */ /* 0x000fe400078e0017 */
[----:B------:R-:W-:Y:S02]  /*6050*/  IMAD.MOV.U32 R18, RZ, RZ, R24 ;  /* 0x000000ffff127224 */ /* 0x000fe400078e0018 */
[----:B------:R-:W-:-:S07]  /*6060*/  IMAD.MOV.U32 R5, RZ, RZ, 0x200 ;  /* 0x00000200ff057424 */ /* 0x000fce00078e00ff */
.L_x_11477:
[----:B------:R-:W-:-:S05]  /*6070*/  IMAD.WIDE.U32 R10, R5, 0x4, R2 ;  /* 0x00000004050a7825 */ /* 0x000fca00078e0002 */
[----:B------:R-:W2:Y:S04]  /*6080*/  LDG.E R13, desc[UR6][R10.64] ;  /* 0x000000060a0d7981 */ /* 0x000ea8000c1e1900 */
[----:B------:R1:W5:Y:S01]  /*6090*/  LDG.E R22, desc[UR6][R10.64+0x400] ;  /* 0x000400060a167981 */ /* 0x000362000c1e1900 */
[----:B------:R-:W-:Y:S01]  /*60a0*/  IADD3 R16, P0, PT, R5, R0, RZ ;  /* 0x0000000005107210 */ /* 0x000fe20007f1e0ff */
[----:B------:R-:W-:Y:S01]  /*60b0*/  BSSY.RECONVERGENT B1, `(.L_x_11473) ;  /* 0x0000016000017945 */ /* 0x000fe20003800200 */
[----:B------:R-:W-:Y:S02]  /*60c0*/  IMAD.MOV.U32 R15, RZ, RZ, R6 ;  /* 0x000000ffff0f7224 */ /* 0x000fe400078e0006 */
[----:B------:R-:W-:Y:S02]  /*60d0*/  IMAD.MOV.U32 R14, RZ, RZ, R7 ;  /* 0x000000ffff0e7224 */ /* 0x000fe400078e0007 */
[----:B------:R-:W-:-:S02]  /*60e0*/  IMAD.X R19, RZ, RZ, R4, P0 ;  /* 0x000000ffff137224 */ /* 0x000fc400000e0604 */
        /* <DEDUP_REMOVED lines=18> */
.L_x_11474:
[----:B0-----:R-:W-:Y:S05]  /*6210*/  BSYNC.RECONVERGENT B1 ;  /* 0x0000000000017941 */ /* 0x001fea0003800200 */
.L_x_11473:
        /* <DEDUP_REMOVED lines=22> */
.L_x_11476:
[----:B------:R-:W-:Y:S05]  /*6380*/  BSYNC.RECONVERGENT B1 ;  /* 0x0000000000017941 */ /* 0x000fea0003800200 */
.L_x_11475:
        /* <DEDUP_REMOVED lines=14> */
[----:B------:R-:W-:-:S07]  /*6470*/  IMAD.MOV.U32 R14, RZ, RZ, R5 ;  /* 0x000000ffff0e7224 */ /* 0x000fce00078e0005 */
.L_x_11472:
        /* <DEDUP_REMOVED lines=8> */
[----:B------:R-:W-:Y:S01]  /*6500*/  IADD3 R0, PT, PT, -R14, UR4, R3 ;  /* 0x000000040e007c10 */ /* 0x000fe2000fffe103 */
[----:B------:R-:W-:-:S03]  /*6510*/  IMAD.MOV.U32 R3, RZ, RZ, R9 ;  /* 0x000000ffff037224 */ /* 0x000fc600078e0009 */
[----:B------:R-:W-:-:S04]  /*6520*/  LOP3.LUT R2, R0, 0x300, RZ, 0xc0, !PT ;  /* 0x0000030000027812 */ /* 0x000fc800078ec0ff */
[----:B------:R-:W-:-:S13]  /*6530*/  ISETP.NE.AND P0, PT, R2, 0x300, PT ;  /* 0x000003000200780c */ /* 0x000fda0003f05270 */
[----:B------:R-:W-:Y:S05]  /*6540*/  @!P0 BRA `(.L_x_11481) ;  /* 0x0000000000f88947 */ /* 0x000fea0003800000 */
[----:B------:R-:W0:Y:S01]  /*6550*/  LDC.64 R2, c[0x0][0x380] ;  /* 0x0000e000ff027b82 */ /* 0x000e220000000a00 */
[----:B------:R-:W1:Y:S01]  /*6560*/  LDCU.64 UR8, c[0x0][0x388] ;  /* 0x00007100ff0877ac */ /* 0x000e620008000a00 */
[----:B------:R-:W-:Y:S01]  /*6570*/  IMAD.IADD R5, R9, 0x1, R14 ;  /* 0x0000000109057824 */ /* 0x000fe200078e020e */
[----:B------:R-:W-:-:S04]  /*6580*/  LEA.HI R4, R0, 0x1, RZ, 0x18 ;  /* 0x0000000100047811 */ /* 0x000fc800078fc0ff */
[----:B------:R-:W-:Y:S02]  /*6590*/  LOP3.LUT R4, R4, 0x3, RZ, 0xc0, !PT ;  /* 0x0000000304047812 */ /* 0x000fe400078ec0ff */
[C---:B-1----:R-:W-:Y:S01]  /*65a0*/  IADD3 R18, P0, PT, R5.reuse, UR8, RZ ;  /* 0x0000000805127c10 */ /* 0x042fe2000ff1e0ff */
[----:B0-----:R-:W-:-:S04]  /*65b0*/  IMAD.WIDE.U32 R2, R5, 0x4, R2 ;  /* 0x0000000405027825 */ /* 0x001fc800078e0002 */
[----:B------:R-:W-:Y:S02]  /*65c0*/  IMAD.MOV.U32 R11, RZ, RZ, R2 ;  /* 0x000000ffff0b7224 */ /* 0x000fe400078e0002 */
[----:B------:R-:W-:Y:S02]  /*65d0*/  IMAD.MOV.U32 R12, RZ, RZ, R3 ;  /* 0x000000ffff0c7224 */ /* 0x000fe400078e0003 */
[----:B------:R-:W-:Y:S02]  /*65e0*/  IMAD.X R13, RZ, RZ, UR9, P0 ;  /* 0x00000009ff0d7e24 */ /* 0x000fe400080e06ff */
[----:B------:R-:W-:Y:S02]  /*65f0*/  IMAD.MOV.U32 R3, RZ, RZ, R9 ;  /* 0x000000ffff037224 */ /* 0x000fe400078e0009 */
[----:B------:R-:W-:-:S07]  /*6600*/  IMAD.MOV R2, RZ, RZ, -R4 ;  /* 0x000000ffff027224 */ /* 0x000fce00078e0a04 */
.L_x_11486:
        /* <DEDUP_REMOVED lines=27> */
.L_x_11483:
[----:B------:R-:W-:Y:S05]  /*67c0*/  BSYNC.RECONVERGENT B3 ;  /* 0x0000000000037941 */ /* 0x000fea0003800200 */
.L_x_11482:
        /* <DEDUP_REMOVED lines=15> */
.L_x_11485:
[----:B------:R-:W-:Y:S05]  /*68c0*/  BSYNC.RECONVERGENT B3 ;  /* 0x0000000000037941 */ /* 0x000fea0003800200 */
.L_x_11484:
[----:B------:R-:W-:Y:S01]  /*68d0*/  IADD3 R18, P0, PT, R18, 0x100, RZ ;  /* 0x0000010012127810 */ /* 0x000fe20007f1e0ff */
[----:B------:R-:W-:Y:S01]  /*68e0*/  VIADD R3, R3, 0x100 ;  /* 0x0000010003037836 */ /* 0x000fe20000000000 */
[----:B------:R-:W-:-:S03]  /*68f0*/  IADD3 R11, P1, PT, R11, 0x400, RZ ;  /* 0x000004000b0b7810 */ /* 0x000fc60007f3e0ff */
[----:B------:R-:W-:Y:S02]  /*6900*/  IMAD.X R13, RZ, RZ, R13, P0 ;  /* 0x000000ffff0d7224 */ /* 0x000fe400000e060d */
[----:B------:R-:W-:Y:S01]  /*6910*/  IMAD.X R12, RZ, RZ, R12, P1 ;  /* 0x000000ffff0c7224 */ /* 0x000fe200008e060c */
[----:B------:R-:W-:Y:S07]  /*6920*/  @P2 BRA `(.L_x_11486) ;  /* 0xfffffffc00382947 */ /* 0x000fee000383ffff */
.L_x_11481:
[----:B------:R-:W-:Y:S05]  /*6930*/  BSYNC.RECONVERGENT B1 ;  /* 0x0000000000017941 */ /* 0x000fea0003800200 */
.L_x_11480:
[----:B------:R-:W-:-:S13]  /*6940*/  ISETP.GE.U32.AND P0, PT, R0, 0x300, PT ;  /* 0x000003000000780c */ /* 0x000fda0003f06070 */
[----:B------:R-:W-:Y:S05]  /*6950*/  @!P0 BRA `(.L_x_11479) ;  /* 0x0000000800e88947 */ /* 0x000fea0003800000 */
[----:B------:R-:W0:Y:S01]  /*6960*/  LDCU.128 UR8, c[0x0][0x380] ;  /* 0x00007000ff0877ac */ /* 0x000e220008000c00 */
[----:B------:R-:W1:Y:S01]  /*6970*/  LDC.64 R10, c[0x0][0x380] ;  /* 0x0000e000ff0a7b82 */ /* 0x000e620000000a00 */
[C---:B------:R-:W-:Y:S01]  /*6980*/  IADD3 R4, P1, PT, R3.reuse, R14, RZ ;  /* 0x0000000e03047210 */ /* 0x040fe20007f3e0ff */
[C---:B------:R-:W-:Y:S02]  /*6990*/  IMAD.IADD R14, R3.reuse, 0x1, R14 ;  /* 0x00000001030e7824 */ /* 0x040fe400078e020e */
[----:B------:R-:W-:Y:S02]  /*69a0*/  VIADD R0, R3, 0x200 ;  /* 0x0000020003007836 */ /* 0x000fe40000000000 */
[----:B------:R-:W-:Y:S01]  /*69b0*/  IMAD.X R5, RZ, RZ, RZ, P1 ;  /* 0x000000ffff057224 */ /* 0x000fe200008e06ff */
[----:B0-----:R-:W-:Y:S02]  /*69c0*/  LEA R2, P2, R4, UR8, 0x2 ;  /* 0x0000000804027c11 */ /* 0x001fe4000f8410ff */
[----:B------:R-:W-:-:S02]  /*69d0*/  IADD3 R12, P0, PT, R14, UR10, RZ ;  /* 0x0000000a0e0c7c10 */ /* 0x000fc4000ff1e0ff */
[----:B------:R-:W-:Y:S02]  /*69e0*/  IADD3 R2, P1, PT, R2, 0xc00, RZ ;  /* 0x00000c0002027810 */ /* 0x000fe40007f3e0ff */
[----:B------:R-:W-:Y:S01]  /*69f0*/  LEA.HI.X R4, R4, UR9, R5, 0x2, P2 ;  /* 0x0000000904047c11 */ /* 0x000fe200090f1405 */
[----:B-1----:R-:W-:-:S04]  /*6a00*/  IMAD.WIDE.U32 R10, R14, 0x4, R10 ;  /* 0x000000040e0a7825 */ /* 0x002fc800078e000a */
[----:B------:R-:W-:Y:S02]  /*6a10*/  IMAD.X R13, RZ, RZ, UR11, P0 ;  /* 0x0000000bff0d7e24 */ /* 0x000fe400080e06ff */
[----:B------:R-:W-:-:S07]  /*6a20*/  IMAD.X R3, RZ, RZ, R4, P1 ;  /* 0x000000ffff037224 */ /* 0x000fce00008e0604 */
.L_x_11503:
[----:B------:R-:W-:Y:S02]  /*6a30*/  IMAD.MOV.U32 R4, RZ, RZ, R10 ;  /* 0x000000ffff047224 */ /* 0x000fe400078e000a */
[----:B------:R-:W-:-:S05]  /*6a40*/  IMAD.MOV.U32 R5, RZ, RZ, R11 ;  /* 0x000000ffff057224 */ /* 0x000fca00078e000b */
[----:B------:R0:W2:Y:S02]  /*6a50*/  LDG.E R25, desc[UR6][R4.64] ;  /* 0x0000000604197981 */ /* 0x0000a4000c1e1900 */
[----:B0-----:R-:W-:Y:S02]  /*6a60*/  IMAD.MOV.U32 R4, RZ, RZ, R2 ;  /* 0x000000ffff047224 */ /* 0x001fe400078e0002 */
[----:B------:R-:W-:Y:S02]  /*6a70*/  IMAD.MOV.U32 R5, RZ, RZ, R3 ;  /* 0x000000ffff057224 */ /* 0x000fe400078e0003 */
[----:B------:R-:W0:Y:S03]  /*6a80*/  LDC.64 R2, c[0x0][0x388] ;  /* 0x0000e200ff027b82 */ /* 0x000e260000000a00 */
[----:B------:R1:W5:Y:S04]  /*6a90*/  LDG.E R21, desc[UR6][R4.64+-0x800] ;  /* 0xfff8000604157981 */ /* 0x000368000c1e1900 */
[----:B------:R1:W5:Y:S04]  /*6aa0*/  LDG.E R20, desc[UR6][R4.64+-0x400] ;  /* 0xfffc000604147981 */ /* 0x000368000c1e1900 */
[----:B------:R1:W5:Y:S01]  /*6ab0*/  LDG.E R19, desc[UR6][R4.64] ;  /* 0x0000000604137981 */ /* 0x000362000c1e1900 */
[----:B------:R-:W-:Y:S01]  /*6ac0*/  BSSY.RECONVERGENT B1, `(.L_x_11487) ;  /* 0x0000012000017945 */ /* 0x000fe20003800200 */
[----:B------:R-:W-:-:S02]  /*6ad0*/  IMAD.MOV.U32 R18, RZ, RZ, R6 ;  /* 0x000000ffff127224 */ /* 0x000fc400078e0006 */
[----:B------:R-:W-:Y:S02]  /*6ae0*/  IMAD.MOV.U32 R17, RZ, RZ, R7 ;  /* 0x000000ffff117224 */ /* 0x000fe400078e0007 */
[----:B------:R-:W-:Y:S01]  /*6af0*/  IMAD.MOV.U32 R15, RZ, RZ, R8 ;  /* 0x000000ffff0f7224 */ /* 0x000fe200078e0008 */
[-C--:B--2---:R-:W-:Y:S02]  /*6b00*/  ISETP.GE.AND P0, PT, R6, R25.reuse, PT ;  /* 0x000000190600720c */ /* 0x084fe40003f06270 */
[----:B------:R-:W-:-:S11]  /*6b10*/  ISETP.GE.AND P2, PT, R22, R25, PT ;  /* 0x000000191600720c */ /* 0x000fd60003f46270 */
[----:B01----:R-:W-:Y:S05]  /*6b20*/  @!P0 BRA `(.L_x_11488) ;  /* 0x00000000002c8947 */ /* 0x003fea0003800000 */
        /* <DEDUP_REMOVED lines=11> */
.L_x_11488:
[----:B------:R-:W-:Y:S05]  /*6be0*/  BSYNC.RECONVERGENT B1 ;  /* 0x0000000000017941 */ /* 0x000fea0003800200 */
.L_x_11487:
        /* <DEDUP_REMOVED lines=16> */
.L_x_11490:
[----:B------:R-:W-:Y:S05]  /*6cf0*/  BSYNC.RECONVERGENT B1 ;  /* 0x0000000000017941 */ /* 0x000fea0003800200 */
.L_x_11489:
[----:B-----5:R-:W-:Y:S01]  /*6d00*/  ISETP.GE.AND P0, PT, R18, R21, PT ;  /* 0x000000151200720c */ /* 0x020fe20003f06270 */
[----:B------:R-:W-:Y:S01]  /*6d10*/  VIADD R23, R14, 0x100 ;  /* 0x000001000e177836 */ /* 0x000fe20000000000 */
[----:B------:R-:W-:Y:S01]  /*6d20*/  BSSY.RECONVERGENT B1, `(.L_x_11491) ;  /* 0x0000012000017945 */ /* 0x000fe20003800200 */
[----:B------:R-:W-:Y:S02]  /*6d30*/  IMAD.MOV.U32 R25, RZ, RZ, R18 ;  /* 0x000000ffff197224 */ /* 0x000fe400078e0012 */
[----:B------:R-:W-:Y:S01]  /*6d40*/  IMAD.MOV.U32 R22, RZ, RZ, R15 ;  /* 0x000000ffff167224 */ /* 0x000fe200078e000f */
[----:B------:R-:W-:Y:S01]  /*6d50*/  IADD3 R24, P1, PT, R23, R2, RZ ;  /* 0x0000000217187210 */ /* 0x000fe20007f3e0ff */
[----:B------:R-:W-:-:S04]  /*6d60*/  IMAD.MOV.U32 R23, RZ, RZ, R17 ;  /* 0x000000ffff177224 */ /* 0x000fc800078e0011 */
[----:B------:R-:W-:Y:S02]  /*6d70*/  IMAD.X R26, RZ, RZ, R3, P1 ;  /* 0x000000ffff1a7224 */ /* 0x000fe400008e0603 */
        /* <DEDUP_REMOVED lines=12> */
.L_x_11492:
[----:B------:R-:W-:Y:S05]  /*6e40*/  BSYNC.RECONVERGENT B1 ;  /* 0x0000000000017941 */ /* 0x000fea0003800200 */
.L_x_11491:
        /* <DEDUP_REMOVED lines=17> */
.L_x_11494:
[----:B------:R-:W-:Y:S05]  /*6f60*/  BSYNC.RECONVERGENT B1 ;  /* 0x0000000000017941 */ /* 0x000fea0003800200 */
.L_x_11493:
[----:B------:R-:W-:Y:S01]  /*6f70*/  ISETP.GE.AND P0, PT, R25, R20, PT ;  /* 0x000000141900720c */ /* 0x000fe20003f06270 */
        /* <DEDUP_REMOVED lines=19> */
.L_x_11496:
[----:B------:R-:W-:Y:S05]  /*70b0*/  BSYNC.RECONVERGENT B1 ;  /* 0x0000000000017941 */ /* 0x000fea0003800200 */
.L_x_11495:
        /* <DEDUP_REMOVED lines=17> */
.L_x_11498:
[----:B------:R-:W-:Y:S05]  /*71d0*/  BSYNC.RECONVERGENT B1 ;  /* 0x0000000000017941 */ /* 0x000fea0003800200 */
.L_x_11497:
        /* <DEDUP_REMOVED lines=20> */
.L_x_11500:
[----:B------:R-:W-:Y:S05]  /*7320*/  BSYNC.RECONVERGENT B1 ;  /* 0x0000000000017941 */ /* 0x000fea0003800200 */
.L_x_11499:
        /* <DEDUP_REMOVED lines=17> */
.L_x_11502:
[----:B------:R-:W-:Y:S05]  /*7440*/  BSYNC.RECONVERGENT B1 ;  /* 0x0000000000017941 */ /* 0x000fea0003800200 */
.L_x_11501:
[----:B------:R-:W-:Y:S01]  /*7450*/  VIADD R3, R0, 0x200 ;  /* 0x0000020000037836 */ /* 0x000fe20000000000 */
[----:B------:R-:W-:Y:S01]  /*7460*/  IADD3 R2, P2, PT, R4, 0x1000, RZ ;  /* 0x0000100004027810 */ /* 0x000fe20007f5e0ff */
[----:B------:R-:W-:Y:S01]  /*7470*/  VIADD R0, R0, 0x400 ;  /* 0x0000040000007836 */ /* 0x000fe20000000000 */
[----:B------:R-:W-:Y:S01]  /*7480*/  IADD3 R12, P1, PT, R12, 0x400, RZ ;  /* 0x000004000c0c7810 */ /* 0x000fe20007f3e0ff */
[----:B------:R-:W-:Y:S01]  /*7490*/  VIADD R14, R14, 0x400 ;  /* 0x000004000e0e7836 */ /* 0x000fe20000000000 */
[----:B------:R-:W-:Y:S01]  /*74a0*/  ISETP.GE.AND P0, PT, R3, R16, PT ;  /* 0x000000100300720c */ /* 0x000fe20003f06270 */
[----:B------:R-:W-:Y:S01]  /*74b0*/  IMAD.X R3, RZ, RZ, R5, P2 ;  /* 0x000000ffff037224 */ /* 0x000fe200010e0605 */
[----:B------:R-:W-:Y:S01]  /*74c0*/  IADD3 R10, P3, PT, R10, 0x1000, RZ ;  /* 0x000010000a0a7810 */ /* 0x000fe20007f7e0ff */
[----:B------:R-:W-:-:S04]  /*74d0*/  IMAD.X R13, RZ, RZ, R13, P1 ;  /* 0x000000ffff0d7224 */ /* 0x000fc800008e060d */
[----:B------:R-:W-:-:S06]  /*74e0*/  IMAD.X R11, RZ, RZ, R11, P3 ;  /* 0x000000ffff0b7224 */ /* 0x000fcc00018e060b */
[----:B------:R-:W-:Y:S05]  /*74f0*/  @!P0 BRA `(.L_x_11503) ;  /* 0xfffffff4004c8947 */ /* 0x000fea000383ffff */
.L_x_11479:
[----:B------:R-:W-:Y:S05]  /*7500*/  BSYNC.RECONVERGENT B2 ;  /* 0x0000000000027941 */ /* 0x000fea0003800200 */
.L_x_11478:
        /* <DEDUP_REMOVED lines=32> */
.L_x_11507:
[----:B------:R-:W-:Y:S05]  /*7710*/  BSYNC.RECONVERGENT B2 ;  /* 0x0000000000027941 */ /* 0x000fea0003800200 */
.L_x_11506:
        /* <DEDUP_REMOVED lines=23> */
.L_x_11505:
[----:B------:R-:W-:Y:S05]  /*7890*/  BSYNC.RECONVERGENT B1 ;  /* 0x0000000000017941 */ /* 0x000fea0003800200 */
.L_x_11504:
[----:B------:R-:W-:Y:S01]  /*78a0*/  ISETP.GT.AND P0, PT, R13, 0x1d, PT ;  /* 0x0000001d0d00780c */ /* 0x000fe20003f04270 */
[----:B------:R0:W2:Y:S01]  /*78b0*/  SHFL.DOWN PT, R15, R6, 0x2, 0x1f ;  /* 0x08401f00060f7f89 */ /* 0x0000a200000e0000 */
[----:B------:R-:W-:Y:S01]  /*78c0*/  BSSY.RECONVERGENT B1, `(.L_x_11508) ;  /* 0x0000035000017945 */ /* 0x000fe20003800200 */
[----:B------:R-:W-:Y:S02]  /*78d0*/  IMAD.MOV.U32 R10, RZ, RZ, R3 ;  /* 0x000000ffff0a7224 */ /* 0x000fe400078e0003 */
[----:B------:R0:W3:Y:S01]  /*78e0*/  SHFL.DOWN PT, R16, R7, 0x2, 0x1f ;  /* 0x08401f0007107f89 */ /* 0x0000e200000e0000 */
[----:B------:R-:W-:Y:S02]  /*78f0*/  IMAD.MOV.U32 R5, RZ, RZ, R2 ;  /* 0x000000ffff057224 */ /* 0x000fe400078e0002 */
[----:B------:R-:W-:Y:S01]  /*7900*/  IMAD.MOV.U32 R4, RZ, RZ, R0 ;  /* 0x000000ffff047224 */ /* 0x000fe200078e0000 */
[----:B-1----:R0:W1:Y:S04]  /*7910*/  SHFL.DOWN PT, R17, R8, 0x2, 0x1f ;  /* 0x08401f0008117f89 */ /* 0x00206800000e0000 */
        /* <DEDUP_REMOVED lines=23> */
.L_x_11511:
[----:B------:R-:W-:Y:S05]  /*7a90*/  BSYNC.RECONVERGENT B2 ;  /* 0x0000000000027941 */ /* 0x000fea0003800200 */
.L_x_11510:
        /* <DEDUP_REMOVED lines=23> */
.L_x_11509:
[----:B------:R-:W-:Y:S05]  /*7c10*/  BSYNC.RECONVERGENT B1 ;  /* 0x0000000000017941 */ /* 0x000fea0003800200 */
.L_x_11508:
        /* <DEDUP_REMOVED lines=31> */
.L_x_11515:
[----:B------:R-:W-:Y:S05]  /*7e10*/  BSYNC.RECONVERGENT B2 ;  /* 0x0000000000027941 */ /* 0x000fea0003800200 */
.L_x_11514:
        /* <DEDUP_REMOVED lines=23> */
.L_x_11513:
[----:B------:R-:W-:Y:S05]  /*7f90*/  BSYNC.RECONVERGENT B1 ;  /* 0x0000000000017941 */ /* 0x000fea0003800200 */
.L_x_11512:
[----:B------:R-:W-:Y:S01]  /*7fa0*/  ISETP.GT.AND P0, PT, R13, 0x17, PT ;  /* 0x000000170d00780c */ /* 0x000fe20003f04270 */
[----:B--2---:R2:W2:Y:S01]  /*7fb0*/  SHFL.DOWN PT, R15, R6, 0x8, 0x1f ;  /* 0x09001f00060f7f89 */ /* 0x0044a200000e0000 */
[----:B------:R-:W-:Y:S01]  /*7fc0*/  BSSY.RECONVERGENT B1, `(.L_x_11516) ;  /* 0x0000035000017945 */ /* 0x000fe20003800200 */
[----:B0-----:R-:W-:Y:S02]  /*7fd0*/  IMAD.MOV.U32 R10, RZ, RZ, R3 ;  /* 0x000000ffff0a7224 */ /* 0x001fe400078e0003 */
[----:B---3--:R0:W3:Y:S01]  /*7fe0*/  SHFL.DOWN PT, R16, R7, 0x8, 0x1f ;  /* 0x09001f0007107f89 */ /* 0x0080e200000e0000 */
[----:B----4-:R-:W-:Y:S02]  /*7ff0*/  IMAD.MOV.U32 R5, RZ, RZ, R2 ;  /* 0x000000ffff057224 */ /* 0x010fe400078e0002 */
        /* <DEDUP_REMOVED lines=25> */
.L_x_11519:
[----:B------:R-:W-:Y:S05]  /*8190*/  BSYNC.RECONVERGENT B2 ;  /* 0x0000000000027941 */ /* 0x000fea0003800200 */
.L_x_11518:
        /* <DEDUP_REMOVED lines=23> */
.L_x_11517:
[----:B------:R-:W-:Y:S05]  /*8310*/  BSYNC.RECONVERGENT B1 ;  /* 0x0000000000017941 */ /* 0x000fea0003800200 */
.L_x_11516:
        /* <DEDUP_REMOVED lines=31> */
.L_x_11523:
[----:B------:R-:W-:Y:S05]  /*8510*/  BSYNC.RECONVERGENT B2 ;  /* 0x0000000000027941 */ /* 0x000fea0003800200 */
.L_x_11522:
        /* <DEDUP_REMOVED lines=23> */
.L_x_11521:
[----:B------:R-:W-:Y:S05]  /*8690*/  BSYNC.RECONVERGENT B1 ;  /* 0x0000000000017941 */ /* 0x000fea0003800200 */
.L_x_11520:
[----:B------:R-:W-:Y:S01]  /*86a0*/  ISETP.NE.AND P0, PT, R13, RZ, PT ;  /* 0x000000ff0d00720c */ /* 0x000fe20003f05270 */
[----:B------:R-:W-:-:S12]  /*86b0*/  BSSY.RECONVERGENT B1, `(.L_x_11524) ;  /* 0x000000d000017945 */ /* 0x000fd80003800200 */
[----:B------:R-:W-:Y:S05]  /*86c0*/  @P0 BRA `(.L_x_11525) ;  /* 0x00000000002c0947 */ /* 0x000fea0003800000 */
[----:B0-----:R-:W0:Y:S01]  /*86d0*/  S2R R10, SR_CgaCtaId ;  /* 0x00000000000a7919 */ /* 0x001e220000008800 */
[----:B----4-:R-:W-:Y:S02]  /*86e0*/  MOV R5, 0x400 ;  /* 0x0000040000057802 */ /* 0x010fe40000000f00 */
        /* <DEDUP_REMOVED lines=9> */
.L_x_11525:
[----:B------:R-:W-:Y:S05]  /*8780*/  BSYNC.RECONVERGENT B1 ;  /* 0x0000000000017941 */ /* 0x000fea0003800200 */
.L_x_11524:
[----:B------:R-:W-:Y:S01]  /*8790*/  BAR.SYNC.DEFER_BLOCKING 0x0 ;  /* 0x0000000000007b1d */ /* 0x000fe20000010000 */
[----:B------:R-:W-:-:S13]  /*87a0*/  ISETP.NE.AND P2, PT, R9, RZ, PT ;  /* 0x000000ff0900720c */ /* 0x000fda0003f45270 */
[----:B------:R-:W-:Y:S05]  /*87b0*/  @P2 BRA `(.L_x_11397) ;  /* 0x0000001000542947 */ /* 0x000fea0003800000 */
[----:B0---4-:R-:W0:Y:S01]  /*87c0*/  S2R R5, SR_CgaCtaId ;  /* 0x0000000000057919 */ /* 0x011e220000008800 */
[----:B------:R-:W-:Y:S01]  /*87d0*/  MOV R4, 0x400 ;  /* 0x0000040000047802 */ /* 0x000fe20000000f00 */
[----:B------:R-:W-:Y:S01]  /*87e0*/  BSSY.RECONVERGENT B1, `(.L_x_11526) ;  /* 0x0000016000017945 */ /* 0x000fe20003800200 */
[----:B------:R-:W-:Y:S02]  /*87f0*/  IMAD.MOV.U32 R18, RZ, RZ, R6 ;  /* 0x000000ffff127224 */ /* 0x000fe400078e0006 */
[----:B-1----:R-:W-:Y:S02]  /*8800*/  IMAD.MOV.U32 R17, RZ, RZ, R7 ;  /* 0x000000ffff117224 */ /* 0x002fe400078e0007 */
[----:B---3--:R-:W-:Y:S01]  /*8810*/  IMAD.MOV.U32 R16, RZ, RZ, R8 ;  /* 0x000000ffff107224 */ /* 0x008fe200078e0008 */
[----:B0-----:R-:W-:-:S05]  /*8820*/  LEA R4, R5, R4, 0x18 ;  /* 0x0000000405047211 */ /* 0x001fca00078ec0ff */
[----:B------:R-:W0:Y:S04]  /*8830*/  LDS R5, [R4+0x28] ;  /* 0x0000280004057984 */ /* 0x000e280000000800 */
[----:B------:R1:W3:Y:S04]  /*8840*/  LDS R25, [R4+0x38] ;  /* 0x0000380004197984 */ /* 0x0002e80000000800 */
        /* <DEDUP_REMOVED lines=15> */
.L_x_11527:
[----:B------:R-:W-:Y:S05]  /*8940*/  BSYNC.RECONVERGENT B1 ;  /* 0x0000000000017941 */ /* 0x000fea0003800200 */
.L_x_11526:
[----:B--2---:R-:W0:Y:S01]  /*8950*/  LDS.64 R14, [R4+0x40] ;  /* 0x00004000040e7984 */ /* 0x004e220000000a00 */
        /* <DEDUP_REMOVED lines=27> */
.L_x_11529:
[----:B------:R-:W-:Y:S05]  /*8b10*/  BSYNC.RECONVERGENT B1 ;  /* 0x0000000000017941 */ /* 0x000fea0003800200 */
.L_x_11528:
        /* <DEDUP_REMOVED lines=18> */
.L_x_11531:
[----:B------:R-:W-:Y:S05]  /*8c40*/  BSYNC.RECONVERGENT B1 ;  /* 0x0000000000017941 */ /* 0x000fea0003800200 */
.L_x_11530:
        /* <DEDUP_REMOVED lines=17> */
.L_x_11533:
[----:B------:R-:W-:Y:S05]  /*8d60*/  BSYNC.RECONVERGENT B1 ;  /* 0x0000000000017941 */ /* 0x000fea0003800200 */
.L_x_11532:
        /* <DEDUP_REMOVED lines=16> */
.L_x_11535:
[----:B------:R-:W-:Y:S05]  /*8e70*/  BSYNC.RECONVERGENT B1 ;  /* 0x0000000000017941 */ /* 0x000fea0003800200 */
.L_x_11534:
        /* <DEDUP_REMOVED lines=17> */
.L_x_11537:
[----:B------:R-:W-:Y:S05]  /*8f90*/  BSYNC.RECONVERGENT B1 ;  /* 0x0000000000017941 */ /* 0x000fea0003800200 */
.L_x_11536:
        /* <DEDUP_REMOVED lines=18> */
.L_x_11539:
[----:B------:R-:W-:Y:S05]  /*90c0*/  BSYNC.RECONVERGENT B1 ;  /* 0x0000000000017941 */ /* 0x000fea0003800200 */
.L_x_11538:
        /* <DEDUP_REMOVED lines=26> */
.L_x_11541:
[----:B------:R-:W-:Y:S05]  /*9270*/  BSYNC.RECONVERGENT B1 ;  /* 0x0000000000017941 */ /* 0x000fea0003800200 */
.L_x_11540:
        /* <DEDUP_REMOVED lines=16> */
.L_x_11543:
[----:B------:R-:W-:Y:S05]  /*9380*/  BSYNC.RECONVERGENT B1 ;  /* 0x0000000000017941 */ /* 0x000fea0003800200 */
.L_x_11542:
        /* <DEDUP_REMOVED lines=17> */
.L_x_11545:
[----:B------:R-:W-:Y:S05]  /*94a0*/  BSYNC.RECONVERGENT B1 ;  /* 0x0000000000017941 */ /* 0x000fea0003800200 */
.L_x_11544:
        /* <DEDUP_REMOVED lines=16> */
.L_x_11547:
[----:B------:R-:W-:Y:S05]  /*95b0*/  BSYNC.RECONVERGENT B1 ;  /* 0x0000000000017941 */ /* 0x000fea0003800200 */
.L_x_11546:
        /* <DEDUP_REMOVED lines=17> */
.L_x_11549:
[----:B------:R-:W-:Y:S05]  /*96d0*/  BSYNC.RECONVERGENT B1 ;  /* 0x0000000000017941 */ /* 0x000fea0003800200 */
.L_x_11548:
        /* <DEDUP_REMOVED lines=18> */
.L_x_11551:
[----:B------:R-:W-:Y:S05]  /*9800*/  BSYNC.RECONVERGENT B1 ;  /* 0x0000000000017941 */ /* 0x000fea0003800200 */
.L_x_11550:
        /* <DEDUP_REMOVED lines=16> */
.L_x_11397:
[----:B------:R-:W-:Y:S05]  /*9910*/  BSYNC.RECONVERGENT B0 ;  /* 0x0000000000007941 */ /* 0x000fea0003800200 */
.L_x_11346:
[----:B------:R-:W-:Y:S05]  /*9920*/  @P2 EXIT ;  /* 0x000000000000294d */ /* 0x000fea0003800000 */
[----:B0--34-:R-:W0:Y:S01]  /*9930*/  LDC.64 R4, c[0x0][0x398] ;  /* 0x0000e600ff047b82 */ /* 0x019e220000000a00 */
[----:B------:R-:W-:Y:S02]  /*9940*/  IMAD.MOV.U32 R9, RZ, RZ, R8 ;  /* 0x000000ffff097224 */ /* 0x000fe400078e0008 */
[----:B------:R-:W-:-:S05]  /*9950*/  IMAD.MOV.U32 R8, RZ, RZ, R7 ;  /* 0x000000ffff087224 */ /* 0x000fca00078e0007 */
[----:B0-----:R-:W-:Y:S04]  /*9960*/  STG.E.64 desc[UR6][R4.64+0x8], R8 ;  /* 0x0000080804007986 */ /* 0x001fe8000c101b06 */
[----:B------:R-:W-:Y:S04]  /*9970*/  STG.E.64 desc[UR6][R4.64+0x18], R2 ;  /* 0x0000180204007986 */ /* 0x000fe8000c101b06 */
[----:B------:R-:W-:Y:S04]  /*9980*/  STG.E desc[UR6][R4.64], R6 ;  /* 0x0000000604007986 */ /* 0x000fe8000c101906 */
[----:B------:R-:W-:Y:S01]  /*9990*/  STG.E desc[UR6][R4.64+0x10], R0 ;  /* 0x0000100004007986 */ /* 0x000fe2000c101906 */
[----:B------:R-:W-:Y:S05]  /*99a0*/  EXIT ;  /* 0x000000000000794d */ /* 0x000fea0003800000 */
.L_x_11552:
        /* <DEDUP_REMOVED lines=13> */
.L_x_14447:


//--------------------- .text._ZN6thrust24THRUST_300001_SM_1000_NS8cuda_cub4core6detail13_kernel_agentINS1_8__reduce11ReduceAgentIPN4cuda3std3__45tupleIJNSA_IJilEEESB_EEESD_SC_lNS1_9__extrema12arg_minmax_fIilNS9_4lessIiEEEEEEJSD_SD_iSI_EEEvDpT0_ --------------------------
	.section	.text._ZN6thrust24THRUST_300001_SM_1000_NS8cuda_cub4core6detail13_kernel_agentINS1_8__reduce11ReduceAgentIPN4cuda3std3__45tupleIJNSA_IJilEEESB_EEESD_SC_lNS1_9__extrema12arg_minmax_fIilNS9_4lessIiEEEEEEJSD_SD_iSI_EEEvDpT0_,"ax",@progbits
	.align	128
        .global         _ZN6thrust24THRUST_300001_SM_1000_NS8cuda_cub4core6detail13_kernel_agentINS1_8__reduce11ReduceAgentIPN4cuda3std3__45tupleIJNSA_IJilEEESB_EEESD_SC_lNS1_9__extrema12arg_minmax_fIilNS9_4lessIiEEEEEEJSD_SD_iSI_EEEvDpT0_
        .type           _ZN6thrust24THRUST_300001_SM_1000_NS8cuda_cub4core6detail13_kernel_agentINS1_8__reduce11ReduceAgentIPN4cuda3std3__45tupleIJNSA_IJilEEESB_EEESD_SC_lNS1_9__extrema12arg_minmax_fIilNS9_4lessIiEEEEEEJSD_SD_iSI_EEEvDpT0_,@function
        .size           _ZN6thrust24THRUST_300001_SM_1000_NS8cuda_cub4core6detail13_kernel_agentINS1_8__reduce11ReduceAgentIPN4cuda3std3__45tupleIJNSA_IJilEEESB_EEESD_SC_lNS1_9__extrema12arg_minmax_fIilNS9_4lessIiEEEEEEJSD_SD_iSI_EEEvDpT0_,(.L_x_14448 - _ZN6thrust24THRUST_300001_SM_1000_NS8cuda_cub4core6detail13_kernel_agentINS1_8__reduce11ReduceAgentIPN4cuda3std3__45tupleIJNSA_IJilEEESB_EEESD_SC_lNS1_9__extrema12arg_minmax_fIilNS9_4lessIiEEEEEEJSD_SD_iSI_EEEvDpT0_)
        .other          _ZN6thrust24THRUST_300001_SM_1000_NS8cuda_cub4core6detail13_kernel_agentINS1_8__reduce11ReduceAgentIPN4cuda3std3__45tupleIJNSA_IJilEEESB_EEESD_SC_lNS1_9__extrema12arg_minmax_fIilNS9_4lessIiEEEEEEJSD_SD_iSI_EEEvDpT0_,@"STO_CUDA_ENTRY STV_DEFAULT"
_ZN6thrust24THRUST_300001_SM_1000_NS8cuda_cub4core6detail13_kernel_agentINS1_8__reduce11ReduceAgentIPN4cuda3std3__45tupleIJNSA_IJilEEESB_EEESD_SC_lNS1_9__extrema12arg_minmax_fIilNS9_4lessIiEEEEEEJSD_SD_iSI_EEEvDpT0_:
.text._ZN6thrust24THRUST_300001_SM_1000_NS8cuda_cub4core6detail13_kernel_agentINS1_8__reduce11ReduceAgentIPN4cuda3std3__45tupleIJNSA_IJilEEESB_EEESD_SC_lNS1_9__extrema12arg_minmax_fIilNS9_4lessIiEEEEEEJSD_SD_iSI_EEEvDpT0_:
        /* <DEDUP_REMOVED lines=37> */
.L_x_11563:
        /* <DEDUP_REMOVED lines=27> */
.L_x_11560:
[----:B------:R-:W-:Y:S05]  /*0400*/  BSYNC.RECONVERGENT B3 ;  /* 0x0000000000037941 */ /* 0x000fea0003800200 */
.L_x_11559:
        /* <DEDUP_REMOVED lines=19> */
.L_x_11562:
[----:B------:R-:W-:Y:S05]  /*0540*/  BSYNC.RECONVERGENT B3 ;  /* 0x0000000000037941 */ /* 0x000fea0003800200 */
.L_x_11561:
[----:B------:R-:W-:Y:S01]  /*0550*/  IADD3 R6, P0, PT, R6, 0x2000, RZ ;  /* 0x0000200006067810 */ /* 0x000fe20007f1e0ff */
[----:B------:R-:W-:-:S04]  /*0560*/  VIADD R19, R19, 0x100 ;  /* 0x0000010013137836 */ /* 0x000fc80000000000 */
[----:B------:R-:W-:Y:S01]  /*0570*/  IMAD.X R7, RZ, RZ, R7, P0 ;  /* 0x000000ffff077224 */ /* 0x000fe200000e0607 */
[----:B------:R-:W-:Y:S07]  /*0580*/  @P2 BRA `(.L_x_11563) ;  /* 0xfffffffc00302947 */ /* 0x000fee000383ffff */
.L_x_11558:
[----:B------:R-:W-:Y:S05]  /*0590*/  BSYNC.RECONVERGENT B1 ;  /* 0x0000000000017941 */ /* 0x000fea0003800200 */
.L_x_11557:
[----:B------:R-:W0:Y:S01]  /*05a0*/  LDC.64 R10, c[0x0][0x380] ;  /* 0x0000e000ff0a7b82 */ /* 0x000e220000000a00 */
[----:B------:R-:W-:-:S13]  /*05b0*/  ISETP.GE.U32.AND P0, PT, R12, 0x300, PT ;  /* 0x000003000c00780c */ /* 0x000fda0003f06070 */
[----:B------:R-:W-:Y:S05]  /*05c0*/  @!P0 BRA `(.L_x_11556) ;  /* 0x0000000800908947 */ /* 0x000fea0003800000 */
.L_x_11580:
        /* <DEDUP_REMOVED lines=26> */
.L_x_11565:
[----:B------:R-:W-:Y:S05]  /*0770*/  BSYNC.RECONVERGENT B1 ;  /* 0x0000000000017941 */ /* 0x000fea0003800200 */
.L_x_11564:
        /* <DEDUP_REMOVED lines=16> */
.L_x_11567:
[----:B------:R-:W-:Y:S05]  /*0880*/  BSYNC.RECONVERGENT B1 ;  /* 0x0000000000017941 */ /* 0x000fea0003800200 */
.L_x_11566:
        /* <DEDUP_REMOVED lines=18> */
.L_x_11569:
[----:B------:R-:W-:Y:S05]  /*09b0*/  BSYNC.RECONVERGENT B1 ;  /* 0x0000000000017941 */ /* 0x000fea0003800200 */
.L_x_11568:
        /* <DEDUP_REMOVED lines=23> */
.L_x_11571:
[----:B------:R-:W-:Y:S05]  /*0b30*/  BSYNC.RECONVERGENT B1 ;  /* 0x0000000000017941 */ /* 0x000fea0003800200 */
.L_x_11570:
        /* <DEDUP_REMOVED lines=18> */
.L_x_11573:
[----:B------:R-:W-:Y:S05]  /*0c60*/  BSYNC.RECONVERGENT B1 ;  /* 0x0000000000017941 */ /* 0x000fea0003800200 */
.L_x_11572:
        /* <DEDUP_REMOVED lines=17> */
.L_x_11575:
[----:B------:R-:W-:Y:S05]  /*0d80*/  BSYNC.RECONVERGENT B1 ;  /* 0x0000000000017941 */ /* 0x000fea0003800200 */
.L_x_11574:
        /* <DEDUP_REMOVED lines=18> */
.L_x_11577:
[----:B------:R-:W-:Y:S05]  /*0eb0*/  BSYNC.RECONVERGENT B1 ;  /* 0x0000000000017941 */ /* 0x000fea0003800200 */
.L_x_11576:
        /* <DEDUP_REMOVED lines=17> */
.L_x_11579:
[----:B------:R-:W-:Y:S05]  /*0fd0*/  BSYNC.RECONVERGENT B1 ;  /* 0x0000000000017941 */ /* 0x000fea0003800200 */
.L_x_11578:
[----:B------:R-:W-:-:S05]  /*0fe0*/  VIADD R19, R19, 0x400 ;  /* 0x0000040013137836 */ /* 0x000fca0000000000 */
[----:B------:R-:W-:-:S13]  /*0ff0*/  ISETP.GE.AND P0, PT, R19, UR4, PT ;  /* 0x0000000413007c0c */ /* 0x000fda000bf06270 */
[----:B------:R-:W-:Y:S05]  /*1000*/  @!P0 BRA `(.L_x_11580) ;  /* 0xfffffff400708947 */ /* 0x000fea000383ffff */
.L_x_11556:
[----:B------:R-:W-:Y:S05]  /*1010*/  BSYNC.RECONVERGENT B2 ;  /* 0x0000000000027941 */ /* 0x000fea0003800200 */
.L_x_11555:
        /* <DEDUP_REMOVED lines=38> */
.L_x_11585:
[----:B------:R-:W-:Y:S05]  /*1280*/  BSYNC.RECONVERGENT B2 ;  /* 0x0000000000027941 */ /* 0x000fea0003800200 */
.L_x_11584:
        /* <DEDUP_REMOVED lines=14> */
.L_x_11583:
[----:B------:R-:W-:Y:S05]  /*1370*/  BSYNC.RECONVERGENT B1 ;  /* 0x0000000000017941 */ /* 0x000fea0003800200 */
.L_x_11582:
        /* <DEDUP_REMOVED lines=31> */
.L_x_11589:
[----:B------:R-:W-:Y:S05]  /*1570*/  BSYNC.RECONVERGENT B2 ;  /* 0x0000000000027941 */ /* 0x000fea0003800200 */
.L_x_11588:
        /* <DEDUP_REMOVED lines=23> */
.L_x_11587:
[----:B------:R-:W-:Y:S05]  /*16f0*/  BSYNC.RECONVERGENT B1 ;  /* 0x0000000000017941 */ /* 0x000fea0003800200 */
.L_x_11586:
        /* <DEDUP_REMOVED lines=31> */
.L_x_11593:
[----:B------:R-:W-:Y:S05]  /*18f0*/  BSYNC.RECONVERGENT B2 ;  /* 0x0000000000027941 */ /* 0x000fea0003800200 */
.L_x_11592:
        /* <DEDUP_REMOVED lines=23> */
.L_x_11591:
[----:B------:R-:W-:Y:S05]  /*1a70*/  BSYNC.RECONVERGENT B1 ;  /* 0x0000000000017941 */ /* 0x000fea0003800200 */
.L_x_11590:
        /* <DEDUP_REMOVED lines=31> */
.L_x_11597:
[----:B------:R-:W-:Y:S05]  /*1c70*/  BSYNC.RECONVERGENT B2 ;  /* 0x0000000000027941 */ /* 0x000fea0003800200 */
.L_x_11596:
        /* <DEDUP_REMOVED lines=23> */
.L_x_11595:
[----:B------:R-:W-:Y:S05]  /*1df0*/  BSYNC.RECONVERGENT B1 ;  /* 0x0000000000017941 */ /* 0x000fea0003800200 */
.L_x_11594:
        /* <DEDUP_REMOVED lines=31> */
.L_x_11601:
[----:B------:R-:W-:Y:S05]  /*1ff0*/  BSYNC.RECONVERGENT B2 ;  /* 0x0000000000027941 */ /* 0x000fea0003800200 */
.L_x_11600:
        /* <DEDUP_REMOVED lines=23> */
.L_x_11599:
[----:B------:R-:W-:Y:S05]  /*2170*/  BSYNC.RECONVERGENT B1 ;  /* 0x0000000000017941 */ /* 0x000fea0003800200 */
.L_x_11598:
        /* <DEDUP_REMOVED lines=14> */
.L_x_11603:
[----:B------:R-:W-:Y:S05]  /*2260*/  BSYNC.RECONVERGENT B1 ;  /* 0x0000000000017941 */ /* 0x000fea0003800200 */
.L_x_11602:
        /* <DEDUP_REMOVED lines=27> */
.L_x_11606:
[----:B------:R-:W-:Y:S05]  /*2420*/  BSYNC.RECONVERGENT B1 ;  /* 0x0000000000017941 */ /* 0x000fea0003800200 */
.L_x_11605:
        /* <DEDUP_REMOVED lines=30> */
.L_x_11608:
[----:B------:R-:W-:Y:S05]  /*2610*/  BSYNC.RECONVERGENT B1 ;  /* 0x0000000000017941 */ /* 0x000fea0003800200 */
.L_x_11607:
        /* <DEDUP_REMOVED lines=18> */
.L_x_11610:
[----:B------:R-:W-:Y:S05]  /*2740*/  BSYNC.RECONVERGENT B1 ;  /* 0x0000000000017941 */ /* 0x000fea0003800200 */
.L_x_11609:
        /* <DEDUP_REMOVED lines=17> */
.L_x_11612:
[----:B------:R-:W-:Y:S05]  /*2860*/  BSYNC.RECONVERGENT B1 ;  /* 0x0000000000017941 */ /* 0x000fea0003800200 */
.L_x_11611:
        /* <DEDUP_REMOVED lines=16> */
.L_x_11614:
[----:B------:R-:W-:Y:S05]  /*2970*/  BSYNC.RECONVERGENT B1 ;  /* 0x0000000000017941 */ /* 0x000fea0003800200 */
.L_x_11613:
        /* <DEDUP_REMOVED lines=17> */
.L_x_11616:
[----:B------:R-:W-:Y:S05]  /*2a90*/  BSYNC.RECONVERGENT B1 ;  /* 0x0000000000017941 */ /* 0x000fea0003800200 */
.L_x_11615:
        /* <DEDUP_REMOVED lines=18> */
.L_x_11618:
[----:B------:R-:W-:Y:S05]  /*2bc0*/  BSYNC.RECONVERGENT B1 ;  /* 0x0000000000017941 */ /* 0x000fea0003800200 */
.L_x_11617:
        /* <DEDUP_REMOVED lines=26> */
.L_x_11620:
[----:B------:R-:W-:Y:S05]  /*2d70*/  BSYNC.RECONVERGENT B1 ;  /* 0x0000000000017941 */ /* 0x000fea0003800200 */
.L_x_11619:
        /* <DEDUP_REMOVED lines=16> */
.L_x_11622:
[----:B------:R-:W-:Y:S05]  /*2e80*/  BSYNC.RECONVERGENT B1 ;  /* 0x0000000000017941 */ /* 0x000fea0003800200 */
.L_x_11621:
        /* <DEDUP_REMOVED lines=17> */
.L_x_11624:
[----:B------:R-:W-:Y:S05]  /*2fa0*/  BSYNC.RECONVERGENT B1 ;  /* 0x0000000000017941 */ /* 0x000fea0003800200 */
.L_x_11623:
        /* <DEDUP_REMOVED lines=16> */
.L_x_11626:
[----:B------:R-:W-:Y:S05]  /*30b0*/  BSYNC.RECONVERGENT B1 ;  /* 0x0000000000017941 */ /* 0x000fea0003800200 */
.L_x_11625:
        /* <DEDUP_REMOVED lines=17> */
.L_x_11628:
[----:B------:R-:W-:Y:S05]  /*31d0*/  BSYNC.RECONVERGENT B1 ;  /* 0x0000000000017941 */ /* 0x000fea0003800200 */
.L_x_11627:
        /* <DEDUP_REMOVED lines=18> */
.L_x_11630:
[----:B------:R-:W-:Y:S05]  /*3300*/  BSYNC.RECONVERGENT B1 ;  /* 0x0000000000017941 */ /* 0x000fea0003800200 */
.L_x_11629:
        /* <DEDUP_REMOVED lines=18> */
.L_x_11581:
        /* <DEDUP_REMOVED lines=41> */
.L_x_11634:
[----:B------:R-:W-:Y:S05]  /*36c0*/  BSYNC.RECONVERGENT B2 ;  /* 0x0000000000027941 */ /* 0x000fea0003800200 */
.L_x_11633:
        /* <DEDUP_REMOVED lines=14> */
.L_x_11632:
[----:B------:R-:W-:Y:S05]  /*37b0*/  BSYNC.RECONVERGENT B1 ;  /* 0x0000000000017941 */ /* 0x000fea0003800200 */
.L_x_11631:
        /* <DEDUP_REMOVED lines=32> */
.L_x_11638:
[----:B------:R-:W-:Y:S05]  /*39c0*/  BSYNC.RECONVERGENT B2 ;  /* 0x0000000000027941 */ /* 0x000fea0003800200 */
.L_x_11637:
        /* <DEDUP_REMOVED lines=23> */
.L_x_11636:
[----:B------:R-:W-:Y:S05]  /*3b40*/  BSYNC.RECONVERGENT B1 ;  /* 0x0000000000017941 */ /* 0x000fea0003800200 */
.L_x_11635:
        /* <DEDUP_REMOVED lines=32> */
.L_x_11642:
[----:B------:R-:W-:Y:S05]  /*3d50*/  BSYNC.RECONVERGENT B2 ;  /* 0x0000000000027941 */ /* 0x000fea0003800200 */
.L_x_11641:
        /* <DEDUP_REMOVED lines=23> */
.L_x_11640:
[----:B------:R-:W-:Y:S05]  /*3ed0*/  BSYNC.RECONVERGENT B1 ;  /* 0x0000000000017941 */ /* 0x000fea0003800200 */
.L_x_11639:
        /* <DEDUP_REMOVED lines=32> */
.L_x_11646:
[----:B------:R-:W-:Y:S05]  /*40e0*/  BSYNC.RECONVERGENT B2 ;  /* 0x0000000000027941 */ /* 0x000fea0003800200 */
.L_x_11645:
        /* <DEDUP_REMOVED lines=23> */
.L_x_11644:
[----:B------:R-:W-:Y:S05]  /*4260*/  BSYNC.RECONVERGENT B1 ;  /* 0x0000000000017941 */ /* 0x000fea0003800200 */
.L_x_11643:
        /* <DEDUP_REMOVED lines=32> */
.L_x_11650:
[----:B------:R-:W-:Y:S05]  /*4470*/  BSYNC.RECONVERGENT B2 ;  /* 0x0000000000027941 */ /* 0x000fea0003800200 */
.L_x_11649:
        /* <DEDUP_REMOVED lines=23> */
.L_x_11648:
[----:B------:R-:W-:Y:S05]  /*45f0*/  BSYNC.RECONVERGENT B1 ;  /* 0x0000000000017941 */ /* 0x000fea0003800200 */
.L_x_11647:
        /* <DEDUP_REMOVED lines=12> */
.L_x_11652:
[----:B------:R-:W-:Y:S05]  /*46c0*/  BSYNC.RECONVERGENT B1 ;  /* 0x0000000000017941 */ /* 0x000fea0003800200 */
.L_x_11651:
        /* <DEDUP_REMOVED lines=37> */
.L_x_11655:
[----:B------:R-:W-:Y:S05]  /*4920*/  BSYNC.RECONVERGENT B1 ;  /* 0x0000000000017941 */ /* 0x000fea0003800200 */
.L_x_11654:
        /* <DEDUP_REMOVED lines=18> */
.L_x_11656:
[----:B------:R-:W-:Y:S05]  /*4a50*/  BSYNC.RECONVERGENT B1 ;  /* 0x0000000000017941 */ /* 0x000fea0003800200 */
.L_x_11653:
        /* <DEDUP_REMOVED lines=33> */
.L_x_11659:
[----:B------:R-:W-:Y:S05]  /*4c70*/  BSYNC.RECONVERGENT B1 ;  /* 0x0000000000017941 */ /* 0x000fea0003800200 */
.L_x_11658:
        /* <DEDUP_REMOVED lines=18> */
.L_x_11660:
[----:B------:R-:W-:Y:S05]  /*4da0*/  BSYNC.RECONVERGENT B1 ;  /* 0x0000000000017941 */ /* 0x000fea0003800200 */
.L_x_11657:
        /* <DEDUP_REMOVED lines=33> */
.L_x_11663:
[----:B------:R-:W-:Y:S05]  /*4fc0*/  BSYNC.RECONVERGENT B1 ;  /* 0x0000000000017941 */ /* 0x000fea0003800200 */
.L_x_11662:
        /* <DEDUP_REMOVED lines=18> */
.L_x_11664:
[----:B------:R-:W-:Y:S05]  /*50f0*/  BSYNC.RECONVERGENT B1 ;  /* 0x0000000000017941 */ /* 0x000fea0003800200 */
.L_x_11661:
        /* <DEDUP_REMOVED lines=33> */
.L_x_11667:
[----:B------:R-:W-:Y:S05]  /*5310*/  BSYNC.RECONVERGENT B1 ;  /* 0x0000000000017941 */ /* 0x000fea0003800200 */
.L_x_11666:
        /* <DEDUP_REMOVED lines=18> */
.L_x_11668:
[----:B------:R-:W-:Y:S05]  /*5440*/  BSYNC.RECONVERGENT B1 ;  /* 0x0000000000017941 */ /* 0x000fea0003800200 */
.L_x_11665:
        /* <DEDUP_REMOVED lines=33> */
.L_x_11671:
[----:B------:R-:W-:Y:S05]  /*5660*/  BSYNC.RECONVERGENT B1 ;  /* 0x0000000000017941 */ /* 0x000fea0003800200 */
.L_x_11670:
        /* <DEDUP_REMOVED lines=18> */
.L_x_11672:
[----:B------:R-:W-:Y:S05]  /*5790*/  BSYNC.RECONVERGENT B1 ;  /* 0x0000000000017941 */ /* 0x000fea0003800200 */
.L_x_11669:
        /* <DEDUP_REMOVED lines=33> */
.L_x_11675:
[----:B------:R-:W-:Y:S05]  /*59b0*/  BSYNC.RECONVERGENT B1 ;  /* 0x0000000000017941 */ /* 0x000fea0003800200 */
.L_x_11674:
        /* <DEDUP_REMOVED lines=18> */
.L_x_11676:
[----:B------:R-:W-:Y:S05]  /*5ae0*/  BSYNC.RECONVERGENT B1 ;  /* 0x0000000000017941 */ /* 0x000fea0003800200 */
.L_x_11673:
        /* <DEDUP_REMOVED lines=33> */
.L_x_11678:
[----:B------:R-:W-:Y:S05]  /*5d00*/  BSYNC.RECONVERGENT B1 ;  /* 0x0000000000017941 */ /* 0x000fea0003800200 */
.L_x_11677:
        /* <DEDUP_REMOVED lines=19> */
.L_x_11554:
        /* <DEDUP_REMOVED lines=31> */
.L_x_11680:
[----:B------:R-:W-:Y:S05]  /*6030*/  BSYNC.RECONVERGENT B1 ;  /* 0x0000000000017941 */ /* 0x000fea0003800200 */
.L_x_11679:
        /* <DEDUP_REMOVED lines=27> */
.L_x_11699:
        /* <DEDUP_REMOVED lines=25> */
.L_x_11684:
[----:B------:R-:W-:Y:S05]  /*6380*/  BSYNC.RECONVERGENT B1 ;  /* 0x0000000000017941 */ /* 0x000fea0003800200 */
.L_x_11683:
        /* <DEDUP_REMOVED lines=22> */
.L_x_11686:
[----:B------:R-:W-:Y:S05]  /*64f0*/  BSYNC.RECONVERGENT B1 ;  /* 0x0000000000017941 */ /* 0x000fea0003800200 */
.L_x_11685:
        /* <DEDUP_REMOVED lines=18> */
.L_x_11688:
[----:B------:R-:W-:Y:S05]  /*6620*/  BSYNC.RECONVERGENT B1 ;  /* 0x0000000000017941 */ /* 0x000fea0003800200 */
.L_x_11687:
        /* <DEDUP_REMOVED lines=17> */
.L_x_11690:
[----:B------:R-:W-:Y:S05]  /*6740*/  BSYNC.RECONVERGENT B1 ;  /* 0x0000000000017941 */ /* 0x000fea0003800200 */
.L_x_11689:
        /* <DEDUP_REMOVED lines=23> */
.L_x_11692:
[----:B------:R-:W-:Y:S05]  /*68c0*/  BSYNC.RECONVERGENT B1 ;  /* 0x0000000000017941 */ /* 0x000fea0003800200 */
.L_x_11691:
        /* <DEDUP_REMOVED lines=17> */
.L_x_11694:
[----:B------:R-:W-:Y:S05]  /*69e0*/  BSYNC.RECONVERGENT B1 ;  /* 0x0000000000017941 */ /* 0x000fea0003800200 */
.L_x_11693:
        /* <DEDUP_REMOVED lines=17> */
.L_x_11696:
[----:B------:R-:W-:Y:S05]  /*6b00*/  BSYNC.RECONVERGENT B1 ;  /* 0x0000000000017941 */ /* 0x000fea0003800200 */
.L_x_11695:
        /* <DEDUP_REMOVED lines=17> */
.L_x_11698:
[----:B------:R-:W-:Y:S05]  /*6c20*/  BSYNC.RECONVERGENT B1 ;  /* 0x0000000000017941 */ /* 0x000fea0003800200 */
.L_x_11697:
[----:B------:R-:W-:Y:S02]  /*6c30*/  IADD3 R25, P0, PT, R25, 0x400, RZ ;  /* 0x0000040019197810 */ /* 0x000fe40007f1e0ff */
[----:B------:R-:W-:-:S03]  /*6c40*/  IADD3 R10, P1, PT, R10, 0x8000, RZ ;  /* 0x000080000a0a7810 */ /* 0x000fc60007f3e0ff */
[----:B------:R-:W-:Y:S02]  /*6c50*/  IMAD.X R23, RZ, RZ, R23, P0 ;  /* 0x000000ffff177224 */ /* 0x000fe400000e0617 */
[----:B------:R-:W-:Y:S01]  /*6c60*/  IMAD.X R11, RZ, RZ, R11, P1 ;  /* 0x000000ffff0b7224 */ /* 0x000fe200008e060b */
[----:B------:R-:W-:Y:S07]  /*6c70*/  BRA.U UP0, `(.L_x_11699) ;  /* 0xfffffff5005c7547 */ /* 0x000fee000b83ffff */
.L_x_11682:
        /* <DEDUP_REMOVED lines=40> */
.L_x_11701:
[----:B------:R-:W-:Y:S05]  /*6f00*/  BSYNC.RECONVERGENT B1 ;  /* 0x0000000000017941 */ /* 0x000fea0003800200 */
.L_x_11700:
        /* <DEDUP_REMOVED lines=19> */
.L_x_11703:
[----:B------:R-:W-:Y:S05]  /*7040*/  BSYNC.RECONVERGENT B1 ;  /* 0x0000000000017941 */ /* 0x000fea0003800200 */
.L_x_11702:
[----:B------:R-:W-:Y:S01]  /*7050*/  @P3 SEL R4, R2, R4, P0 ;  /* 0x0000000402043207 */ /* 0x000fe20000000000 */
[----:B------:R-:W-:Y:S01]  /*7060*/  IMAD.X R23, RZ, RZ, R23, P4 ;  /* 0x000000ffff177224 */ /* 0x000fe200020e0617 */
[----:B------:R-:W-:Y:S02]  /*7070*/  @P3 SEL R5, R3, R5, P0 ;  /* 0x0000000503053207 */ /* 0x000fe40000000000 */
[----:B------:R-:W-:Y:S01]  /*7080*/  @P3 SEL R16, R15, R16, P0 ;  /* 0x000000100f103207 */ /* 0x000fe20000000000 */
[----:B------:R-:W-:Y:S02]  /*7090*/  IMAD.MOV.U32 R6, RZ, RZ, R4 ;  /* 0x000000ffff067224 */ /* 0x000fe400078e0004 */
[----:B------:R-:W-:Y:S02]  /*70a0*/  IMAD.MOV.U32 R7, RZ, RZ, R5 ;  /* 0x000000ffff077224 */ /* 0x000fe400078e0005 */
[----:B------:R-:W-:-:S07]  /*70b0*/  IMAD.MOV.U32 R0, RZ, RZ, R16 ;  /* 0x000000ffff007224 */ /* 0x000fce00078e0010 */
.L_x_11681:
        /* <DEDUP_REMOVED lines=24> */
.L_x_11712:
        /* <DEDUP_REMOVED lines=23> */
.L_x_11709:
[----:B------:R-:W-:Y:S05]  /*73b0*/  BSYNC.RECONVERGENT B3 ;  /* 0x0000000000037941 */ /* 0x000fea0003800200 */
.L_x_11708:
        /* <DEDUP_REMOVED lines=21> */
.L_x_11711:
[----:B------:R-:W-:Y:S05]  /*7510*/  BSYNC.RECONVERGENT B3 ;  /* 0x0000000000037941 */ /* 0x000fea0003800200 */
.L_x_11710:
[----:B------:R-:W-:Y:S01]  /*7520*/  IADD3 R4, P0, PT, R2, 0x2000, RZ ;  /* 0x0000200002047810 */ /* 0x000fe20007f1e0ff */
[----:B------:R-:W-:-:S04]  /*7530*/  VIADD R16, R16, 0x100 ;  /* 0x0000010010107836 */ /* 0x000fc80000000000 */
[----:B------:R-:W-:Y:S01]  /*7540*/  IMAD.X R3, RZ, RZ, R3, P0 ;  /* 0x000000ffff037224 */ /* 0x000fe200000e0603 */
[----:B------:R-:W-:Y:S07]  /*7550*/  @P2 BRA `(.L_x_11712) ;  /* 0xfffffffc00382947 */ /* 0x000fee000383ffff */
.L_x_11707:
[----:B------:R-:W-:Y:S05]  /*7560*/  BSYNC.RECONVERGENT B1 ;  /* 0x0000000000017941 */ /* 0x000fea0003800200 */
.L_x_11706:
        /* <DEDUP_REMOVED lines=9> */
.L_x_11729:
        /* <DEDUP_REMOVED lines=25> */
.L_x_11714:
[----:B------:R-:W-:Y:S05]  /*7790*/  BSYNC.RECONVERGENT B1 ;  /* 0x0000000000017941 */ /* 0x000fea0003800200 */
.L_x_11713:
        /* <DEDUP_REMOVED lines=16> */
.L_x_11716:
[----:B------:R-:W-:Y:S05]  /*78a0*/  BSYNC.RECONVERGENT B1 ;  /* 0x0000000000017941 */ /* 0x000fea0003800200 */
.L_x_11715:
        /* <DEDUP_REMOVED lines=18> */
.L_x_11718:
[----:B------:R-:W-:Y:S05]  /*79d0*/  BSYNC.RECONVERGENT B1 ;  /* 0x0000000000017941 */ /* 0x000fea0003800200 */
.L_x_11717:
        /* <DEDUP_REMOVED lines=23> */
.L_x_11720:
[----:B------:R-:W-:Y:S05]  /*7b50*/  BSYNC.RECONVERGENT B1 ;  /* 0x0000000000017941 */ /* 0x000fea0003800200 */
.L_x_11719:
        /* <DEDUP_REMOVED lines=18> */
.L_x_11722:
[----:B------:R-:W-:Y:S05]  /*7c80*/  BSYNC.RECONVERGENT B1 ;  /* 0x0000000000017941 */ /* 0x000fea0003800200 */
.L_x_11721:
        /* <DEDUP_REMOVED lines=17> */
.L_x_11724:
[----:B------:R-:W-:Y:S05]  /*7da0*/  BSYNC.RECONVERGENT B1 ;  /* 0x0000000000017941 */ /* 0x000fea0003800200 */
.L_x_11723:
        /* <DEDUP_REMOVED lines=18> */
.L_x_11726:
[----:B------:R-:W-:Y:S05]  /*7ed0*/  BSYNC.RECONVERGENT B1 ;  /* 0x0000000000017941 */ /* 0x000fea0003800200 */
.L_x_11725:
        /* <DEDUP_REMOVED lines=17> */
.L_x_11728:
[----:B------:R-:W-:Y:S05]  /*7ff0*/  BSYNC.RECONVERGENT B1 ;  /* 0x0000000000017941 */ /* 0x000fea0003800200 */
.L_x_11727:
[----:B------:R-:W-:Y:S01]  /*8000*/  VIADD R16, R16, 0x400 ;  /* 0x0000040010107836 */ /* 0x000fe20000000000 */
[----:B------:R-:W-:-:S04]  /*8010*/  IADD3 R2, P1, PT, R2, 0x8000, RZ ;  /* 0x0000800002027810 */ /* 0x000fc80007f3e0ff */
[----:B------:R-:W-:Y:S01]  /*8020*/  ISETP.GE.AND P0, PT, R16, R15, PT ;  /* 0x0000000f1000720c */ /* 0x000fe20003f06270 */
[----:B------:R-:W-:-:S12]  /*8030*/  IMAD.X R3, RZ, RZ, R3, P1 ;  /* 0x000000ffff037224 */ /* 0x000fd800008e0603 */
[----:B------:R-:W-:Y:S05]  /*8040*/  @!P0 BRA `(.L_x_11729) ;  /* 0xfffffff4006c8947 */ /* 0x000fea000383ffff */
.L_x_11705:
[----:B------:R-:W-:Y:S05]  /*8050*/  BSYNC.RECONVERGENT B2 ;  /* 0x0000000000027941 */ /* 0x000fea0003800200 */
.L_x_11704:
        /* <DEDUP_REMOVED lines=32> */
.L_x_11733:
[----:B------:R-:W-:Y:S05]  /*8260*/  BSYNC.RECONVERGENT B2 ;  /* 0x0000000000027941 */ /* 0x000fea0003800200 */
.L_x_11732:
        /* <DEDUP_REMOVED lines=23> */
.L_x_11731:
[----:B------:R-:W-:Y:S05]  /*83e0*/  BSYNC.RECONVERGENT B1 ;  /* 0x0000000000017941 */ /* 0x000fea0003800200 */
.L_x_11730:
        /* <DEDUP_REMOVED lines=31> */
.L_x_11737:
[----:B------:R-:W-:Y:S05]  /*85e0*/  BSYNC.RECONVERGENT B2 ;  /* 0x0000000000027941 */ /* 0x000fea0003800200 */
.L_x_11736:
        /* <DEDUP_REMOVED lines=23> */
.L_x_11735:
[----:B------:R-:W-:Y:S05]  /*8760*/  BSYNC.RECONVERGENT B1 ;  /* 0x0000000000017941 */ /* 0x000fea0003800200 */
.L_x_11734:
        /* <DEDUP_REMOVED lines=31> */
.L_x_11741:
[----:B------:R-:W-:Y:S05]  /*8960*/  BSYNC.RECONVERGENT B2 ;  /* 0x0000000000027941 */ /* 0x000fea0003800200 */
.L_x_11740:
        /* <DEDUP_REMOVED lines=23> */
.L_x_11739:
[----:B------:R-:W-:Y:S05]  /*8ae0*/  BSYNC.RECONVERGENT B1 ;  /* 0x0000000000017941 */ /* 0x000fea0003800200 */
.L_x_11738:
        /* <DEDUP_REMOVED lines=31> */
.L_x_11745:
[----:B------:R-:W-:Y:S05]  /*8ce0*/  BSYNC.RECONVERGENT B2 ;  /* 0x0000000000027941 */ /* 0x000fea0003800200 */
.L_x_11744:
        /* <DEDUP_REMOVED lines=23> */
.L_x_11743:
[----:B------:R-:W-:Y:S05]  /*8e60*/  BSYNC.RECONVERGENT B1 ;  /* 0x0000000000017941 */ /* 0x000fea0003800200 */
.L_x_11742:
        /* <DEDUP_REMOVED lines=31> */
.L_x_11749:
[----:B------:R-:W-:Y:S05]  /*9060*/  BSYNC.RECONVERGENT B2 ;  /* 0x0000000000027941 */ /* 0x000fea0003800200 */
.L_x_11748:
        /* <DEDUP_REMOVED lines=23> */
.L_x_11747:
[----:B------:R-:W-:Y:S05]  /*91e0*/  BSYNC.RECONVERGENT B1 ;  /* 0x0000000000017941 */ /* 0x000fea0003800200 */
.L_x_11746:
        /* <DEDUP_REMOVED lines=14> */
.L_x_11751:
[----:B------:R-:W-:Y:S05]  /*92d0*/  BSYNC.RECONVERGENT B1 ;  /* 0x0000000000017941 */ /* 0x000fea0003800200 */
.L_x_11750:
        /* <DEDUP_REMOVED lines=27> */
.L_x_11753:
[----:B------:R-:W-:Y:S05]  /*9490*/  BSYNC.RECONVERGENT B1 ;  /* 0x0000000000017941 */ /* 0x000fea0003800200 */
.L_x_11752:
        /* <DEDUP_REMOVED lines=30> */
.L_x_11755:
[----:B------:R-:W-:Y:S05]  /*9680*/  BSYNC.RECONVERGENT B1 ;  /* 0x0000000000017941 */ /* 0x000fea0003800200 */
.L_x_11754:
        /* <DEDUP_REMOVED lines=18> */
.L_x_11757:
[----:B------:R-:W-:Y:S05]  /*97b0*/  BSYNC.RECONVERGENT B1 ;  /* 0x0000000000017941 */ /* 0x000fea0003800200 */
.L_x_11756:
        /* <DEDUP_REMOVED lines=17> */
.L_x_11759:
[----:B------:R-:W-:Y:S05]  /*98d0*/  BSYNC.RECONVERGENT B1 ;  /* 0x0000000000017941 */ /* 0x000fea0003800200 */
.L_x_11758:
        /* <DEDUP_REMOVED lines=16> */
.L_x_11761:
[----:B------:R-:W-:Y:S05]  /*99e0*/  BSYNC.RECONVERGENT B1 ;  /* 0x0000000000017941 */ /* 0x000fea0003800200 */
.L_x_11760:
        /* <DEDUP_REMOVED lines=17> */
.L_x_11763:
[----:B------:R-:W-:Y:S05]  /*9b00*/  BSYNC.RECONVERGENT B1 ;  /* 0x0000000000017941 */ /* 0x000fea0003800200 */
.L_x_11762:
        /* <DEDUP_REMOVED lines=18> */
.L_x_11765:
[----:B------:R-:W-:Y:S05]  /*9c30*/  BSYNC.RECONVERGENT B1 ;  /* 0x0000000000017941 */ /* 0x000fea0003800200 */
.L_x_11764:
        /* <DEDUP_REMOVED lines=26> */
.L_x_11767:
[----:B------:R-:W-:Y:S05]  /*9de0*/  BSYNC.RECONVERGENT B1 ;  /* 0x0000000000017941 */ /* 0x000fea0003800200 */
.L_x_11766:
        /* <DEDUP_REMOVED lines=16> */
.L_x_11769:
[----:B------:R-:W-:Y:S05]  /*9ef0*/  BSYNC.RECONVERGENT B1 ;  /* 0x0000000000017941 */ /* 0x000fea0003800200 */
.L_x_11768:
        /* <DEDUP_REMOVED lines=17> */
.L_x_11771:
[----:B------:R-:W-:Y:S05]  /*a010*/  BSYNC.RECONVERGENT B1 ;  /* 0x0000000000017941 */ /* 0x000fea0003800200 */
.L_x_11770:
        /* <DEDUP_REMOVED lines=16> */
.L_x_11773:
[----:B------:R-:W-:Y:S05]  /*a120*/  BSYNC.RECONVERGENT B1 ;  /* 0x0000000000017941 */ /* 0x000fea0003800200 */
.L_x_11772:
        /* <DEDUP_REMOVED lines=17> */
.L_x_11775:
[----:B------:R-:W-:Y:S05]  /*a240*/  BSYNC.RECONVERGENT B1 ;  /* 0x0000000000017941 */ /* 0x000fea0003800200 */
.L_x_11774:
        /* <DEDUP_REMOVED lines=18> */
.L_x_11777:
[----:B------:R-:W-:Y:S05]  /*a370*/  BSYNC.RECONVERGENT B1 ;  /* 0x0000000000017941 */ /* 0x000fea0003800200 */
.L_x_11776:
        /* <DEDUP_REMOVED lines=16> */
.L_x_11604:
[----:B------:R-:W-:Y:S05]  /*a480*/  BSYNC.RECONVERGENT B0 ;  /* 0x0000000000007941 */ /* 0x000fea0003800200 */
.L_x_11553:
        /* <DEDUP_REMOVED lines=9> */
.L_x_11778:
        /* <DEDUP_REMOVED lines=14> */
.L_x_14448:


//--------------------- .text._ZN6thrust24THRUST_300001_SM_1000_NS8cuda_cub4core6detail13_kernel_agentINS1_8__reduce10DrainAgentIlEEJN3cub18CUB_300001_SM_10009GridQueueIyEElEEEvDpT0_ --------------------------
	.section	.text._ZN6thrust24THRUST_300001_SM_1000_NS8cuda_cub4core6detail13_kernel_agentINS1_8__reduce10DrainAgentIlEEJN3cub18CUB_300001_SM_10009GridQueueIyEElEEEvDpT0_,"ax",@progbits
	.align	128
        .global         _ZN6thrust24THRUST_300001_SM_1000_NS8cuda_cub4core6detail13_kernel_agentINS1_8__reduce10DrainAgentIlEEJN3cub18CUB_300001_SM_10009GridQueueIyEElEEEvDpT0_
        .type           _ZN6thrust24THRUST_300001_SM_1000_NS8cuda_cub4core6detail13_kernel_agentINS1_8__reduce10DrainAgentIlEEJN3cub18CUB_300001_SM_10009GridQueueIyEElEEEvDpT0_,@function
        .size           _ZN6thrust24THRUST_300001_SM_1000_NS8cuda_cub4core6detail13_kernel_agentINS1_8__reduce10DrainAgentIlEEJN3cub18CUB_300001_SM_10009GridQueueIyEElEEEvDpT0_,(.L_x_14449 - _ZN6thrust24THRUST_300001_SM_1000_NS8cuda_cub4core6detail13_kernel_agentINS1_8__reduce10DrainAgentIlEEJN3cub18CUB_300001_SM_10009GridQueueIyEElEEEvDpT0_)
        .other          _ZN6thrust24THRUST_300001_SM_1000_NS8cuda_cub4core6detail13_kernel_agentINS1_8__reduce10DrainAgentIlEEJN3cub18CUB_300001_SM_10009GridQueueIyEElEEEvDpT0_,@"STO_CUDA_ENTRY STV_DEFAULT"
_ZN6thrust24THRUST_300001_SM_1000_NS8cuda_cub4core6detail13_kernel_agentINS1_8__reduce10DrainAgentIlEEJN3cub18CUB_300001_SM_10009GridQueueIyEElEEEvDpT0_:
.text._ZN6thrust24THRUST_300001_SM_1000_NS8cuda_cub4core6detail13_kernel_agentINS1_8__reduce10DrainAgentIlEEJN3cub18CUB_300001_SM_10009GridQueueIyEElEEEvDpT0_:
[----:B------:R-:W-:Y:S08]  /*0000*/  LDC R1, c[0x0][0x37c] ;  /* 0x0000df00ff017b82 */ /* 0x000ff00000000800 */
[----:B------:R-:W0:Y:S01]  /*0010*/  LDC.64 R2, c[0x0][0x380] ;  /* 0x0000e000ff027b82 */ /* 0x000e220000000a00 */
[----:B------:R-:W0:Y:S07]  /*0020*/  LDCU.64 UR4, c[0x0][0x358] ;  /* 0x00006b00ff0477ac */ /* 0x000e2e0008000a00 */
[----:B------:R-:W1:Y:S01]  /*0030*/  LDC.64 R4, c[0x0][0x388] ;  /* 0x0000e200ff047b82 */ /* 0x000e620000000a00 */
[----:B0-----:R-:W-:Y:S04]  /*0040*/  STG.E.64 desc[UR4][R2.64+0x8], RZ ;  /* 0x000008ff02007986 */ /* 0x001fe8000c101b04 */
[----:B-1----:R-:W-:Y:S01]  /*0050*/  STG.E.64 desc[UR4][R2.64], R4 ;  /* 0x0000000402007986 */ /* 0x002fe2000c101b04 */
[----:B------:R-:W-:Y:S05]  /*0060*/  EXIT ;  /* 0x000000000000794d */ /* 0x000fea0003800000 */
.L_x_11779:
        /* <DEDUP_REMOVED lines=9> */
.L_x_14449:


//--------------------- .text._ZN6thrust24THRUST_300001_SM_1000_NS8cuda_cub4core6detail13_kernel_agentINS1_8__reduce11ReduceAgentINS0_18transform_iteratorINS1_9__extrema12arg_minmax_fIilN4cuda3std3__44lessIiEEE15duplicate_tupleENS0_12zip_iteratorINSC_5tupleIJNS0_6detail15normal_iteratorINS0_10device_ptrIiEEEENS0_17counting_iteratorIlNS0_11use_defaultESP_SP_EEEEEEENSI_IJNSI_IJilEEEST_EEESU_EEPSU_SU_lSF_EEJSV_SW_lN3cub18CUB_300001_SM_100013GridEvenShareIlEENSZ_9GridQueueIyEESF_EEEvDpT0_ --------------------------
	.section	.text._ZN6thrust24THRUST_300001_SM_1000_NS8cuda_cub4core6detail13_kernel_agentINS1_8__reduce11ReduceAgentINS0_18transform_iteratorINS1_9__extrema12arg_minmax_fIilN4cuda3std3__44lessIiEEE15duplicate_tupleENS0_12zip_iteratorINSC_5tupleIJNS0_6detail15normal_iteratorINS0_10device_ptrIiEEEENS0_17counting_iteratorIlNS0_11use_defaultESP_SP_EEEEEEENSI_IJNSI_IJilEEEST_EEESU_EEPSU_SU_lSF_EEJSV_SW_lN3cub18CUB_300001_SM_100013GridEvenShareIlEENSZ_9GridQueueIyEESF_EEEvDpT0_,"ax",@progbits
	.align	128
        .global         _ZN6thrust24THRUST_300001_SM_1000_NS8cuda_cub4core6detail13_kernel_agentINS1_8__reduce11ReduceAgentINS0_18transform_iteratorINS1_9__extrema12arg_minmax_fIilN4cuda3std3__44lessIiEEE15duplicate_tupleENS0_12zip_iteratorINSC_5tupleIJNS0_6detail15normal_iteratorINS0_10device_ptrIiEEEENS0_17counting_iteratorIlNS0_11use_defaultESP_SP_EEEEEEENSI_IJNSI_IJilEEEST_EEESU_EEPSU_SU_lSF_EEJSV_SW_lN3cub18CUB_300001_SM_100013GridEvenShareIlEENSZ_9GridQueueIyEESF_EEEvDpT0_
        .type           _ZN6thrust24THRUST_300001_SM_1000_NS8cuda_cub4core6detail13_kernel_agentINS1_8__reduce11ReduceAgentINS0_18transform_iteratorINS1_9__extrema12arg_minmax_fIilN4cuda3std3__44lessIiEEE15duplicate_tupleENS0_12zip_iteratorINSC_5tupleIJNS0_6detail15normal_iteratorINS0_10device_ptrIiEEEENS0_17counting_iteratorIlNS0_11use_defaultESP_SP_EEEEEEENSI_IJNSI_IJilEEEST_EEESU_EEPSU_SU_lSF_EEJSV_SW_lN3cub18CUB_300001_SM_100013GridEvenShareIlEENSZ_9GridQueueIyEESF_EEEvDpT0_,@function
        .size           _ZN6thrust24THRUST_300001_SM_1000_NS8cuda_cub4core6detail13_kernel_agentINS1_8__reduce11ReduceAgentINS0_18transform_iteratorINS1_9__extrema12arg_minmax_fIilN4cuda3std3__44lessIiEEE15duplicate_tupleENS0_12zip_iteratorINSC_5tupleIJNS0_6detail15normal_iteratorINS0_10device_ptrIiEEEENS0_17counting_iteratorIlNS0_11use_defaultESP_SP_EEEEEEENSI_IJNSI_IJilEEEST_EEESU_EEPSU_SU_lSF_EEJSV_SW_lN3cub18CUB_300001_SM_100013GridEvenShareIlEENSZ_9GridQueueIyEESF_EEEvDpT0_,(.L_x_14450 - _ZN6thrust24THRUST_300001_SM_1000_NS8cuda_cub4core6detail13_kernel_agentINS1_8__reduce11ReduceAgentINS0_18transform_iteratorINS1_9__extrema12arg_minmax_fIilN4cuda3std3__44lessIiEEE15duplicate_tupleENS0_12zip_iteratorINSC_5tupleIJNS0_6detail15normal_iteratorINS0_10device_ptrIiEEEENS0_17counting_iteratorIlNS0_11use_defaultESP_SP_EEEEEEENSI_IJNSI_IJilEEEST_EEESU_EEPSU_SU_lSF_EEJSV_SW_lN3cub18CUB_300001_SM_100013GridEvenShareIlEENSZ_9GridQueueIyEESF_EEEvDpT0_)
        .other          _ZN6thrust24THRUST_300001_SM_1000_NS8cuda_cub4core6detail13_kernel_agentINS1_8__reduce11ReduceAgentINS0_18transform_iteratorINS1_9__extrema12arg_minmax_fIilN4cuda3std3__44lessIiEEE15duplicate_tupleENS0_12zip_iteratorINSC_5tupleIJNS0_6detail15normal_iteratorINS0_10device_ptrIiEEEENS0_17counting_iteratorIlNS0_11use_defaultESP_SP_EEEEEEENSI_IJNSI_IJilEEEST_EEESU_EEPSU_SU_lSF_EEJSV_SW_lN3cub18CUB_300001_SM_100013GridEvenShareIlEENSZ_9GridQueueIyEESF_EEEvDpT0_,@"STO_CUDA_ENTRY STV_DEFAULT"
_ZN6thrust24THRUST_300001_SM_1000_NS8cuda_cub4core6detail13_kernel_agentINS1_8__reduce11ReduceAgentINS0_18transform_iteratorINS1_9__extrema12arg_minmax_fIilN4cuda3std3__44lessIiEEE15duplicate_tupleENS0_12zip_iteratorINSC_5tupleIJNS0_6detail15normal_iteratorINS0_10device_ptrIiEEEENS0_17counting_iteratorIlNS0_11use_defaultESP_SP_EEEEEEENSI_IJNSI_IJilEEEST_EEESU_EEPSU_SU_lSF_EEJSV_SW_lN3cub18CUB_300001_SM_100013GridEvenShareIlEENSZ_9GridQueueIyEESF_EEEvDpT0_:
.text._ZN6thrust24THRUST_300001_SM_1000_NS8cuda_cub4core6detail13_kernel_agentINS1_8__reduce11ReduceAgentINS0_18transform_iteratorINS1_9__extrema12arg_minmax_fIilN4cuda3std3__44lessIiEEE15duplicate_tupleENS0_12zip_iteratorINSC_5tupleIJNS0_6detail15normal_iteratorINS0_10device_ptrIiEEEENS0_17counting_iteratorIlNS0_11use_defaultESP_SP_EEEEEEENSI_IJNSI_IJilEEEST_EEESU_EEPSU_SU_lSF_EEJSV_SW_lN3cub18CUB_300001_SM_100013GridEvenShareIlEENSZ_9GridQueueIyEESF_EEEvDpT0_:
        /* <DEDUP_REMOVED lines=59> */
.L_x_11790:
        /* <DEDUP_REMOVED lines=26> */
.L_x_11787:
[----:B------:R-:W-:Y:S05]  /*0550*/  BSYNC.RECONVERGENT B3 ;  /* 0x0000000000037941 */ /* 0x000fea0003800200 */
.L_x_11786:
        /* <DEDUP_REMOVED lines=15> */
.L_x_11789:
[----:B------:R-:W-:Y:S05]  /*0650*/  BSYNC.RECONVERGENT B3 ;  /* 0x0000000000037941 */ /* 0x000fea0003800200 */
.L_x_11788:
[----:B------:R-:W-:Y:S01]  /*0660*/  IADD3 R3, P0, PT, R3, 0x100, RZ ;  /* 0x0000010003037810 */ /* 0x000fe20007f1e0ff */
[----:B------:R-:W-:Y:S01]  /*0670*/  VIADD R9, R9, 0x100 ;  /* 0x0000010009097836 */ /* 0x000fe20000000000 */
[----:B------:R-:W-:-:S03]  /*0680*/  IADD3 R4, P1, PT, R4, 0x400, RZ ;  /* 0x0000040004047810 */ /* 0x000fc60007f3e0ff */
[----:B------:R-:W-:Y:S02]  /*0690*/  IMAD.X R19, RZ, RZ, R19, P0 ;  /* 0x000000ffff137224 */ /* 0x000fe400000e0613 */
[----:B------:R-:W-:Y:S01]  /*06a0*/  IMAD.X R17, RZ, RZ, R17, P1 ;  /* 0x000000ffff117224 */ /* 0x000fe200008e0611 */
[----:B------:R-:W-:Y:S07]  /*06b0*/  @P2 BRA `(.L_x_11790) ;  /* 0xfffffffc003c2947 */ /* 0x000fee000383ffff */
.L_x_11785:
[----:B------:R-:W-:Y:S05]  /*06c0*/  BSYNC.RECONVERGENT B1 ;  /* 0x0000000000017941 */ /* 0x000fea0003800200 */
.L_x_11784:
[----:B------:R-:W-:-:S13]  /*06d0*/  ISETP.GE.U32.AND P0, PT, R6, 0x300, PT ;  /* 0x000003000600780c */ /* 0x000fda0003f06070 */
[----:B------:R-:W-:Y:S05]  /*06e0*/  @!P0 BRA `(.L_x_11783) ;  /* 0x0000000800b48947 */ /* 0x000fea0003800000 */
[----:B------:R-:W0:Y:S01]  /*06f0*/  LDC.64 R6, c[0x0][0x380] ;  /* 0x0000e000ff067b82 */ /* 0x000e220000000a00 */
[----:B------:R-:W-:-:S07]  /*0700*/  VIADD R3, R9, 0x200 ;  /* 0x0000020009037836 */ /* 0x000fce0000000000 */
[----:B------:R-:W1:Y:S02]  /*0710*/  LDC.64 R4, c[0x0][0x388] ;  /* 0x0000e200ff047b82 */ /* 0x000e640000000a00 */
.L_x_11807:
        /* <DEDUP_REMOVED lines=29> */
.L_x_11792:
[----:B------:R-:W-:Y:S05]  /*08f0*/  BSYNC.RECONVERGENT B1 ;  /* 0x0000000000017941 */ /* 0x000fea0003800200 */
.L_x_11791:
        /* <DEDUP_REMOVED lines=17> */
.L_x_11794:
[----:B------:R-:W-:Y:S05]  /*0a10*/  BSYNC.RECONVERGENT B1 ;  /* 0x0000000000017941 */ /* 0x000fea0003800200 */
.L_x_11793:
        /* <DEDUP_REMOVED lines=20> */
.L_x_11796:
[----:B------:R-:W-:Y:S05]  /*0b60*/  BSYNC.RECONVERGENT B1 ;  /* 0x0000000000017941 */ /* 0x000fea0003800200 */
.L_x_11795:
        /* <DEDUP_REMOVED lines=17> */
.L_x_11798:
[----:B------:R-:W-:Y:S05]  /*0c80*/  BSYNC.RECONVERGENT B1 ;  /* 0x0000000000017941 */ /* 0x000fea0003800200 */
.L_x_11797:
        /* <DEDUP_REMOVED lines=20> */
.L_x_11800:
[----:B------:R-:W-:Y:S05]  /*0dd0*/  BSYNC.RECONVERGENT B1 ;  /* 0x0000000000017941 */ /* 0x000fea0003800200 */
.L_x_11799:
        /* <DEDUP_REMOVED lines=19> */
.L_x_11802:
[----:B------:R-:W-:Y:S05]  /*0f10*/  BSYNC.RECONVERGENT B1 ;  /* 0x0000000000017941 */ /* 0x000fea0003800200 */
.L_x_11801:
        /* <DEDUP_REMOVED lines=19> */
.L_x_11804:
[----:B------:R-:W-:Y:S05]  /*1050*/  BSYNC.RECONVERGENT B1 ;  /* 0x0000000000017941 */ /* 0x000fea0003800200 */
.L_x_11803:
        /* <DEDUP_REMOVED lines=17> */
.L_x_11806:
[----:B------:R-:W-:Y:S05]  /*1170*/  BSYNC.RECONVERGENT B1 ;  /* 0x0000000000017941 */ /* 0x000fea0003800200 */
.L_x_11805:
[C---:B------:R-:W-:Y:S02]  /*1180*/  VIADD R9, R3.reuse, 0x200 ;  /* 0x0000020003097836 */ /* 0x040fe40000000000 */
[----:B------:R-:W-:-:S03]  /*1190*/  VIADD R3, R3, 0x400 ;  /* 0x0000040003037836 */ /* 0x000fc60000000000 */
[----:B------:R-:W-:-:S13]  /*11a0*/  ISETP.GE.AND P0, PT, R9, R2, PT ;  /* 0x000000020900720c */ /* 0x000fda0003f06270 */
[----:B------:R-:W-:Y:S05]  /*11b0*/  @!P0 BRA `(.L_x_11807) ;  /* 0xfffffff400588947 */ /* 0x000fea000383ffff */
.L_x_11783:
[----:B------:R-:W-:Y:S05]  /*11c0*/  BSYNC.RECONVERGENT B2 ;  /* 0x0000000000027941 */ /* 0x000fea0003800200 */
.L_x_11782:
        /* <DEDUP_REMOVED lines=37> */
.L_x_11812:
[----:B------:R-:W-:Y:S05]  /*1420*/  BSYNC.RECONVERGENT B2 ;  /* 0x0000000000027941 */ /* 0x000fea0003800200 */
.L_x_11811:
        /* <DEDUP_REMOVED lines=14> */
.L_x_11810:
[----:B------:R-:W-:Y:S05]  /*1510*/  BSYNC.RECONVERGENT B1 ;  /* 0x0000000000017941 */ /* 0x000fea0003800200 */
.L_x_11809:
        /* <DEDUP_REMOVED lines=31> */
.L_x_11816:
[----:B------:R-:W-:Y:S05]  /*1710*/  BSYNC.RECONVERGENT B2 ;  /* 0x0000000000027941 */ /* 0x000fea0003800200 */
.L_x_11815:
        /* <DEDUP_REMOVED lines=23> */
.L_x_11814:
[----:B------:R-:W-:Y:S05]  /*1890*/  BSYNC.RECONVERGENT B1 ;  /* 0x0000000000017941 */ /* 0x000fea0003800200 */
.L_x_11813:
        /* <DEDUP_REMOVED lines=31> */
.L_x_11820:
[----:B------:R-:W-:Y:S05]  /*1a90*/  BSYNC.RECONVERGENT B2 ;  /* 0x0000000000027941 */ /* 0x000fea0003800200 */
.L_x_11819:
        /* <DEDUP_REMOVED lines=23> */
.L_x_11818:
[----:B------:R-:W-:Y:S05]  /*1c10*/  BSYNC.RECONVERGENT B1 ;  /* 0x0000000000017941 */ /* 0x000fea0003800200 */
.L_x_11817:
        /* <DEDUP_REMOVED lines=31> */
.L_x_11824:
[----:B------:R-:W-:Y:S05]  /*1e10*/  BSYNC.RECONVERGENT B2 ;  /* 0x0000000000027941 */ /* 0x000fea0003800200 */
.L_x_11823:
        /* <DEDUP_REMOVED lines=23> */
.L_x_11822:
[----:B------:R-:W-:Y:S05]  /*1f90*/  BSYNC.RECONVERGENT B1 ;  /* 0x0000000000017941 */ /* 0x000fea0003800200 */
.L_x_11821:
        /* <DEDUP_REMOVED lines=31> */
.L_x_11828:
[----:B------:R-:W-:Y:S05]  /*2190*/  BSYNC.RECONVERGENT B2 ;  /* 0x0000000000027941 */ /* 0x000fea0003800200 */
.L_x_11827:
        /* <DEDUP_REMOVED lines=23> */
.L_x_11826:
[----:B------:R-:W-:Y:S05]  /*2310*/  BSYNC.RECONVERGENT B1 ;  /* 0x0000000000017941 */ /* 0x000fea0003800200 */
.L_x_11825:
        /* <DEDUP_REMOVED lines=14> */
.L_x_11830:
[----:B------:R-:W-:Y:S05]  /*2400*/  BSYNC.RECONVERGENT B1 ;  /* 0x0000000000017941 */ /* 0x000fea0003800200 */
.L_x_11829:
        /* <DEDUP_REMOVED lines=30> */
.L_x_11833:
[----:B------:R-:W-:Y:S05]  /*25f0*/  BSYNC.RECONVERGENT B1 ;  /* 0x0000000000017941 */ /* 0x000fea0003800200 */
.L_x_11832:
        /* <DEDUP_REMOVED lines=18> */
.L_x_11835:
[----:B------:R-:W-:Y:S05]  /*2720*/  BSYNC.RECONVERGENT B1 ;  /* 0x0000000000017941 */ /* 0x000fea0003800200 */
.L_x_11834:
        /* <DEDUP_REMOVED lines=23> */
.L_x_11837:
[----:B------:R-:W-:Y:S05]  /*28a0*/  BSYNC.RECONVERGENT B1 ;  /* 0x0000000000017941 */ /* 0x000fea0003800200 */
.L_x_11836:
        /* <DEDUP_REMOVED lines=17> */
.L_x_11839:
[----:B------:R-:W-:Y:S05]  /*29c0*/  BSYNC.RECONVERGENT B1 ;  /* 0x0000000000017941 */ /* 0x000fea0003800200 */
.L_x_11838:
        /* <DEDUP_REMOVED lines=18> */
.L_x_11841:
[----:B------:R-:W-:Y:S05]  /*2af0*/  BSYNC.RECONVERGENT B1 ;  /* 0x0000000000017941 */ /* 0x000fea0003800200 */
.L_x_11840:
        /* <DEDUP_REMOVED lines=17> */
.L_x_11843:
[----:B------:R-:W-:Y:S05]  /*2c10*/  BSYNC.RECONVERGENT B1 ;  /* 0x0000000000017941 */ /* 0x000fea0003800200 */
.L_x_11842:
        /* <DEDUP_REMOVED lines=18> */
.L_x_11845:
[----:B------:R-:W-:Y:S05]  /*2d40*/  BSYNC.RECONVERGENT B1 ;  /* 0x0000000000017941 */ /* 0x000fea0003800200 */
.L_x_11844:
        /* <DEDUP_REMOVED lines=26> */
.L_x_11847:
[----:B------:R-:W-:Y:S05]  /*2ef0*/  BSYNC.RECONVERGENT B1 ;  /* 0x0000000000017941 */ /* 0x000fea0003800200 */
.L_x_11846:
        /* <DEDUP_REMOVED lines=16> */
.L_x_11849:
[----:B------:R-:W-:Y:S05]  /*3000*/  BSYNC.RECONVERGENT B1 ;  /* 0x0000000000017941 */ /* 0x000fea0003800200 */
.L_x_11848:
        /* <DEDUP_REMOVED lines=17> */
.L_x_11851:
[----:B------:R-:W-:Y:S05]  /*3120*/  BSYNC.RECONVERGENT B1 ;  /* 0x0000000000017941 */ /* 0x000fea0003800200 */
.L_x_11850:
        /* <DEDUP_REMOVED lines=18> */
.L_x_11853:
[----:B------:R-:W-:Y:S05]  /*3250*/  BSYNC.RECONVERGENT B1 ;  /* 0x0000000000017941 */ /* 0x000fea0003800200 */
.L_x_11852:
        /* <DEDUP_REMOVED lines=17> */
.L_x_11855:
[----:B------:R-:W-:Y:S05]  /*3370*/  BSYNC.RECONVERGENT B1 ;  /* 0x0000000000017941 */ /* 0x000fea0003800200 */
.L_x_11854:
        /* <DEDUP_REMOVED lines=18> */
.L_x_11857:
[----:B------:R-:W-:Y:S05]  /*34a0*/  BSYNC.RECONVERGENT B1 ;  /* 0x0000000000017941 */ /* 0x000fea0003800200 */
.L_x_11856:
        /* <DEDUP_REMOVED lines=18> */
.L_x_11808:
        /* <DEDUP_REMOVED lines=41> */
.L_x_11861:
[----:B------:R-:W-:Y:S05]  /*3860*/  BSYNC.RECONVERGENT B2 ;  /* 0x0000000000027941 */ /* 0x000fea0003800200 */
.L_x_11860:
        /* <DEDUP_REMOVED lines=14> */
.L_x_11859:
[----:B------:R-:W-:Y:S05]  /*3950*/  BSYNC.RECONVERGENT B1 ;  /* 0x0000000000017941 */ /* 0x000fea0003800200 */
.L_x_11858:
        /* <DEDUP_REMOVED lines=32> */
.L_x_11865:
[----:B------:R-:W-:Y:S05]  /*3b60*/  BSYNC.RECONVERGENT B2 ;  /* 0x0000000000027941 */ /* 0x000fea0003800200 */
.L_x_11864:
        /* <DEDUP_REMOVED lines=23> */
.L_x_11863:
[----:B------:R-:W-:Y:S05]  /*3ce0*/  BSYNC.RECONVERGENT B1 ;  /* 0x0000000000017941 */ /* 0x000fea0003800200 */
.L_x_11862:
        /* <DEDUP_REMOVED lines=32> */
.L_x_11869:
[----:B------:R-:W-:Y:S05]  /*3ef0*/  BSYNC.RECONVERGENT B2 ;  /* 0x0000000000027941 */ /* 0x000fea0003800200 */
.L_x_11868:
        /* <DEDUP_REMOVED lines=23> */
.L_x_11867:
[----:B------:R-:W-:Y:S05]  /*4070*/  BSYNC.RECONVERGENT B1 ;  /* 0x0000000000017941 */ /* 0x000fea0003800200 */
.L_x_11866:
        /* <DEDUP_REMOVED lines=32> */
.L_x_11873:
[----:B------:R-:W-:Y:S05]  /*4280*/  BSYNC.RECONVERGENT B2 ;  /* 0x0000000000027941 */ /* 0x000fea0003800200 */
.L_x_11872:
        /* <DEDUP_REMOVED lines=23> */
.L_x_11871:
[----:B------:R-:W-:Y:S05]  /*4400*/  BSYNC.RECONVERGENT B1 ;  /* 0x0000000000017941 */ /* 0x000fea0003800200 */
.L_x_11870:
        /* <DEDUP_REMOVED lines=32> */
.L_x_11877:
[----:B------:R-:W-:Y:S05]  /*4610*/  BSYNC.RECONVERGENT B2 ;  /* 0x0000000000027941 */ /* 0x000fea0003800200 */
.L_x_11876:
        /* <DEDUP_REMOVED lines=23> */
.L_x_11875:
[----:B------:R-:W-:Y:S05]  /*4790*/  BSYNC.RECONVERGENT B1 ;  /* 0x0000000000017941 */ /* 0x000fea0003800200 */
.L_x_11874:
        /* <DEDUP_REMOVED lines=12> */
.L_x_11879:
[----:B------:R-:W-:Y:S05]  /*4860*/  BSYNC.RECONVERGENT B1 ;  /* 0x0000000000017941 */ /* 0x000fea0003800200 */
.L_x_11878:
        /* <DEDUP_REMOVED lines=36> */
.L_x_11882:
[----:B------:R-:W-:Y:S05]  /*4ab0*/  BSYNC.RECONVERGENT B1 ;  /* 0x0000000000017941 */ /* 0x000fea0003800200 */
.L_x_11881:
        /* <DEDUP_REMOVED lines=18> */
.L_x_11883:
[----:B------:R-:W-:Y:S05]  /*4be0*/  BSYNC.RECONVERGENT B1 ;  /* 0x0000000000017941 */ /* 0x000fea0003800200 */
.L_x_11880:
        /* <DEDUP_REMOVED lines=33> */
.L_x_11886:
[----:B------:R-:W-:Y:S05]  /*4e00*/  BSYNC.RECONVERGENT B1 ;  /* 0x0000000000017941 */ /* 0x000fea0003800200 */
.L_x_11885:
        /* <DEDUP_REMOVED lines=18> */
.L_x_11887:
[----:B------:R-:W-:Y:S05]  /*4f30*/  BSYNC.RECONVERGENT B1 ;  /* 0x0000000000017941 */ /* 0x000fea0003800200 */
.L_x_11884:
        /* <DEDUP_REMOVED lines=31> */
.L_x_11890:
[----:B------:R-:W-:Y:S05]  /*5130*/  BSYNC.RECONVERGENT B1 ;  /* 0x0000000000017941 */ /* 0x000fea0003800200 */
.L_x_11889:
        /* <DEDUP_REMOVED lines=18> */
.L_x_11891:
[----:B------:R-:W-:Y:S05]  /*5260*/  BSYNC.RECONVERGENT B1 ;  /* 0x0000000000017941 */ /* 0x000fea0003800200 */
.L_x_11888:
        /* <DEDUP_REMOVED lines=31> */
.L_x_11894:
[----:B------:R-:W-:Y:S05]  /*5460*/  BSYNC.RECONVERGENT B1 ;  /* 0x0000000000017941 */ /* 0x000fea0003800200 */
.L_x_11893:
        /* <DEDUP_REMOVED lines=18> */
.L_x_11895:
[----:B------:R-:W-:Y:S05]  /*5590*/  BSYNC.RECONVERGENT B1 ;  /* 0x0000000000017941 */ /* 0x000fea0003800200 */
.L_x_11892:
        /* <DEDUP_REMOVED lines=31> */
.L_x_11898:
[----:B------:R-:W-:Y:S05]  /*5790*/  BSYNC.RECONVERGENT B1 ;  /* 0x0000000000017941 */ /* 0x000fea0003800200 */
.L_x_11897:
        /* <DEDUP_REMOVED lines=18> */
.L_x_11899:
[----:B------:R-:W-:Y:S05]  /*58c0*/  BSYNC.RECONVERGENT B1 ;  /* 0x0000000000017941 */ /* 0x000fea0003800200 */
.L_x_11896:
        /* <DEDUP_REMOVED lines=32> */
.L_x_11902:
[----:B------:R-:W-:Y:S05]  /*5ad0*/  BSYNC.RECONVERGENT B1 ;  /* 0x0000000000017941 */ /* 0x000fea0003800200 */
.L_x_11901:
        /* <DEDUP_REMOVED lines=18> */
.L_x_11903:
[----:B------:R-:W-:Y:S05]  /*5c00*/  BSYNC.RECONVERGENT B1 ;  /* 0x0000000000017941 */ /* 0x000fea0003800200 */
.L_x_11900:
        /* <DEDUP_REMOVED lines=33> */
.L_x_11905:
[----:B------:R-:W-:Y:S05]  /*5e20*/  BSYNC.RECONVERGENT B1 ;  /* 0x0000000000017941 */ /* 0x000fea0003800200 */
.L_x_11904:
        /* <DEDUP_REMOVED lines=19> */
.L_x_11781:
        /* <DEDUP_REMOVED lines=47> */
.L_x_11908:
[----:B------:R-:W-:Y:S05]  /*6250*/  BSYNC.RECONVERGENT B1 ;  /* 0x0000000000017941 */ /* 0x000fea0003800200 */
.L_x_11907:
        /* <DEDUP_REMOVED lines=17> */
.L_x_11916:
        /* <DEDUP_REMOVED lines=33> */
.L_x_11911:
[----:B0-----:R-:W-:Y:S05]  /*6580*/  BSYNC.RECONVERGENT B2 ;  /* 0x0000000000027941 */ /* 0x001fea0003800200 */
.L_x_11910:
        /* <DEDUP_REMOVED lines=22> */
.L_x_11913:
[----:B------:R-:W-:Y:S05]  /*66f0*/  BSYNC.RECONVERGENT B2 ;  /* 0x0000000000027941 */ /* 0x000fea0003800200 */
.L_x_11912:
        /* <DEDUP_REMOVED lines=21> */
.L_x_11915:
[----:B------:R-:W-:Y:S05]  /*6850*/  BSYNC.RECONVERGENT B2 ;  /* 0x0000000000027941 */ /* 0x000fea0003800200 */
.L_x_11914:
        /* <DEDUP_REMOVED lines=13> */
.L_x_11909:
        /* <DEDUP_REMOVED lines=24> */
.L_x_11924:
        /* <DEDUP_REMOVED lines=25> */
.L_x_11921:
[----:B------:R-:W-:Y:S05]  /*6c40*/  BSYNC.RECONVERGENT B3 ;  /* 0x0000000000037941 */ /* 0x000fea0003800200 */
.L_x_11920:
        /* <DEDUP_REMOVED lines=15> */
.L_x_11923:
[----:B------:R-:W-:Y:S05]  /*6d40*/  BSYNC.RECONVERGENT B3 ;  /* 0x0000000000037941 */ /* 0x000fea0003800200 */
.L_x_11922:
[----:B------:R-:W-:Y:S01]  /*6d50*/  IADD3 R17, P0, PT, R17, 0x100, RZ ;  /* 0x0000010011117810 */ /* 0x000fe20007f1e0ff */
[----:B------:R-:W-:Y:S01]  /*6d60*/  VIADD R14, R14, 0x100 ;  /* 0x000001000e0e7836 */ /* 0x000fe20000000000 */
[----:B------:R-:W-:-:S03]  /*6d70*/  IADD3 R10, P1, PT, R10, 0x400, RZ ;  /* 0x000004000a0a7810 */ /* 0x000fc60007f3e0ff */
[----:B------:R-:W-:Y:S02]  /*6d80*/  IMAD.X R19, RZ, RZ, R19, P0 ;  /* 0x000000ffff137224 */ /* 0x000fe400000e0613 */
[----:B------:R-:W-:Y:S01]  /*6d90*/  IMAD.X R11, RZ, RZ, R11, P1 ;  /* 0x000000ffff0b7224 */ /* 0x000fe200008e060b */
[----:B------:R-:W-:Y:S07]  /*6da0*/  @P2 BRA `(.L_x_11924) ;  /* 0xfffffffc00402947 */ /* 0x000fee000383ffff */
.L_x_11919:
[----:B------:R-:W-:Y:S05]  /*6db0*/  BSYNC.RECONVERGENT B1 ;  /* 0x0000000000017941 */ /* 0x000fea0003800200 */
.L_x_11918:
[----:B------:R-:W-:-:S13]  /*6dc0*/  ISETP.GE.U32.AND P0, PT, R3, 0x300, PT ;  /* 0x000003000300780c */ /* 0x000fda0003f06070 */
[----:B------:R-:W-:Y:S05]  /*6dd0*/  @!P0 BRA `(.L_x_11917) ;  /* 0x0000000800a88947 */ /* 0x000fea0003800000 */
[----:B------:R-:W-:-:S07]  /*6de0*/  VIADD R3, R14, 0x200 ;  /* 0x000002000e037836 */ /* 0x000fce0000000000 */
.L_x_11941:
        /* <DEDUP_REMOVED lines=31> */
.L_x_11926:
[----:B------:R-:W-:Y:S05]  /*6fe0*/  BSYNC.RECONVERGENT B1 ;  /* 0x0000000000017941 */ /* 0x000fea0003800200 */
.L_x_11925:
        /* <DEDUP_REMOVED lines=17> */
.L_x_11928:
[----:B------:R-:W-:Y:S05]  /*7100*/  BSYNC.RECONVERGENT B1 ;  /* 0x0000000000017941 */ /* 0x000fea0003800200 */
.L_x_11927:
        /* <DEDUP_REMOVED lines=19> */
.L_x_11930:
[----:B------:R-:W-:Y:S05]  /*7240*/  BSYNC.RECONVERGENT B1 ;  /* 0x0000000000017941 */ /* 0x000fea0003800200 */
.L_x_11929:
        /* <DEDUP_REMOVED lines=17> */
.L_x_11932:
[----:B------:R-:W-:Y:S05]  /*7360*/  BSYNC.RECONVERGENT B1 ;  /* 0x0000000000017941 */ /* 0x000fea0003800200 */
.L_x_11931:
        /* <DEDUP_REMOVED lines=19> */
.L_x_11934:
[----:B------:R-:W-:Y:S05]  /*74a0*/  BSYNC.RECONVERGENT B1 ;  /* 0x0000000000017941 */ /* 0x000fea0003800200 */
.L_x_11933:
        /* <DEDUP_REMOVED lines=18> */
.L_x_11936:
[----:B------:R-:W-:Y:S05]  /*75d0*/  BSYNC.RECONVERGENT B1 ;  /* 0x0000000000017941 */ /* 0x000fea0003800200 */
.L_x_11935:
        /* <DEDUP_REMOVED lines=19> */
.L_x_11938:
[----:B------:R-:W-:Y:S05]  /*7710*/  BSYNC.RECONVERGENT B1 ;  /* 0x0000000000017941 */ /* 0x000fea0003800200 */
.L_x_11937:
        /* <DEDUP_REMOVED lines=17> */
.L_x_11940:
[----:B------:R-:W-:Y:S05]  /*7830*/  BSYNC.RECONVERGENT B1 ;  /* 0x0000000000017941 */ /* 0x000fea0003800200 */
.L_x_11939:
[C---:B------:R-:W-:Y:S02]  /*7840*/  VIADD R11, R3.reuse, 0x200 ;  /* 0x00000200030b7836 */ /* 0x040fe40000000000 */
[----:B------:R-:W-:-:S03]  /*7850*/  VIADD R3, R3, 0x400 ;  /* 0x0000040003037836 */ /* 0x000fc60000000000 */
[----:B------:R-:W-:-:S13]  /*7860*/  ISETP.GE.AND P0, PT, R11, R20, PT ;  /* 0x000000140b00720c */ /* 0x000fda0003f06270 */
[----:B------:R-:W-:Y:S05]  /*7870*/  @!P0 BRA `(.L_x_11941) ;  /* 0xfffffff4005c8947 */ /* 0x000fea000383ffff */
.L_x_11917:
[----:B------:R-:W-:Y:S05]  /*7880*/  BSYNC.RECONVERGENT B2 ;  /* 0x0000000000027941 */ /* 0x000fea0003800200 */
.L_x_11906:
        /* <DEDUP_REMOVED lines=32> */
.L_x_11945:
[----:B------:R-:W-:Y:S05]  /*7a90*/  BSYNC.RECONVERGENT B2 ;  /* 0x0000000000027941 */ /* 0x000fea0003800200 */
.L_x_11944:
        /* <DEDUP_REMOVED lines=23> */
.L_x_11943:
[----:B------:R-:W-:Y:S05]  /*7c10*/  BSYNC.RECONVERGENT B1 ;  /* 0x0000000000017941 */ /* 0x000fea0003800200 */
.L_x_11942:
        /* <DEDUP_REMOVED lines=31> */
.L_x_11949:
[----:B------:R-:W-:Y:S05]  /*7e10*/  BSYNC.RECONVERGENT B2 ;  /* 0x0000000000027941 */ /* 0x000fea0003800200 */
.L_x_11948:
        /* <DEDUP_REMOVED lines=23> */
.L_x_11947:
[----:B------:R-:W-:Y:S05]  /*7f90*/  BSYNC.RECONVERGENT B1 ;  /* 0x0000000000017941 */ /* 0x000fea0003800200 */
.L_x_11946:
        /* <DEDUP_REMOVED lines=31> */
.L_x_11953:
[----:B------:R-:W-:Y:S05]  /*8190*/  BSYNC.RECONVERGENT B2 ;  /* 0x0000000000027941 */ /* 0x000fea0003800200 */
.L_x_11952:
        /* <DEDUP_REMOVED lines=23> */
.L_x_11951:
[----:B------:R-:W-:Y:S05]  /*8310*/  BSYNC.RECONVERGENT B1 ;  /* 0x0000000000017941 */ /* 0x000fea0003800200 */
.L_x_11950:
        /* <DEDUP_REMOVED lines=31> */
.L_x_11957:
[----:B------:R-:W-:Y:S05]  /*8510*/  BSYNC.RECONVERGENT B2 ;  /* 0x0000000000027941 */ /* 0x000fea0003800200 */
.L_x_11956:
        /* <DEDUP_REMOVED lines=23> */
.L_x_11955:
[----:B------:R-:W-:Y:S05]  /*8690*/  BSYNC.RECONVERGENT B1 ;  /* 0x0000000000017941 */ /* 0x000fea0003800200 */
.L_x_11954:
        /* <DEDUP_REMOVED lines=31> */
.L_x_11961:
[----:B------:R-:W-:Y:S05]  /*8890*/  BSYNC.RECONVERGENT B2 ;  /* 0x0000000000027941 */ /* 0x000fea0003800200 */
.L_x_11960:
        /* <DEDUP_REMOVED lines=23> */
.L_x_11959:
[----:B------:R-:W-:Y:S05]  /*8a10*/  BSYNC.RECONVERGENT B1 ;  /* 0x0000000000017941 */ /* 0x000fea0003800200 */
.L_x_11958:
        /* <DEDUP_REMOVED lines=14> */
.L_x_11963:
[----:B------:R-:W-:Y:S05]  /*8b00*/  BSYNC.RECONVERGENT B1 ;  /* 0x0000000000017941 */ /* 0x000fea0003800200 */
.L_x_11962:
        /* <DEDUP_REMOVED lines=30> */
.L_x_11965:
[----:B------:R-:W-:Y:S05]  /*8cf0*/  BSYNC.RECONVERGENT B1 ;  /* 0x0000000000017941 */ /* 0x000fea0003800200 */
.L_x_11964:
        /* <DEDUP_REMOVED lines=18> */
.L_x_11967:
[----:B------:R-:W-:Y:S05]  /*8e20*/  BSYNC.RECONVERGENT B1 ;  /* 0x0000000000017941 */ /* 0x000fea0003800200 */
.L_x_11966:
        /* <DEDUP_REMOVED lines=23> */
.L_x_11969:
[----:B------:R-:W-:Y:S05]  /*8fa0*/  BSYNC.RECONVERGENT B1 ;  /* 0x0000000000017941 */ /* 0x000fea0003800200 */
.L_x_11968:
        /* <DEDUP_REMOVED lines=17> */
.L_x_11971:
[----:B------:R-:W-:Y:S05]  /*90c0*/  BSYNC.RECONVERGENT B1 ;  /* 0x0000000000017941 */ /* 0x000fea0003800200 */
.L_x_11970:
        /* <DEDUP_REMOVED lines=18> */
.L_x_11973:
[----:B------:R-:W-:Y:S05]  /*91f0*/  BSYNC.RECONVERGENT B1 ;  /* 0x0000000000017941 */ /* 0x000fea0003800200 */
.L_x_11972:
        /* <DEDUP_REMOVED lines=17> */
.L_x_11975:
[----:B------:R-:W-:Y:S05]  /*9310*/  BSYNC.RECONVERGENT B1 ;  /* 0x0000000000017941 */ /* 0x000fea0003800200 */
.L_x_11974:
        /* <DEDUP_REMOVED lines=18> */
.L_x_11977:
[----:B------:R-:W-:Y:S05]  /*9440*/  BSYNC.RECONVERGENT B1 ;  /* 0x0000000000017941 */ /* 0x000fea0003800200 */
.L_x_11976:
        /* <DEDUP_REMOVED lines=26> */
.L_x_11979:
[----:B------:R-:W-:Y:S05]  /*95f0*/  BSYNC.RECONVERGENT B1 ;  /* 0x0000000000017941 */ /* 0x000fea0003800200 */
.L_x_11978:
        /* <DEDUP_REMOVED lines=16> */
.L_x_11981:
[----:B------:R-:W-:Y:S05]  /*9700*/  BSYNC.RECONVERGENT B1 ;  /* 0x0000000000017941 */ /* 0x000fea0003800200 */
.L_x_11980:
        /* <DEDUP_REMOVED lines=17> */
.L_x_11983:
[----:B------:R-:W-:Y:S05]  /*9820*/  BSYNC.RECONVERGENT B1 ;  /* 0x0000000000017941 */ /* 0x000fea0003800200 */
.L_x_11982:
        /* <DEDUP_REMOVED lines=18> */
.L_x_11985:
[----:B------:R-:W-:Y:S05]  /*9950*/  BSYNC.RECONVERGENT B1 ;  /* 0x0000000000017941 */ /* 0x000fea0003800200 */
.L_x_11984:
        /* <DEDUP_REMOVED lines=17> */
.L_x_11987:
[----:B------:R-:W-:Y:S05]  /*9a70*/  BSYNC.RECONVERGENT B1 ;  /* 0x0000000000017941 */ /* 0x000fea0003800200 */
.L_x_11986:
        /* <DEDUP_REMOVED lines=18> */
.L_x_11989:
[----:B------:R-:W-:Y:S05]  /*9ba0*/  BSYNC.RECONVERGENT B1 ;  /* 0x0000000000017941 */ /* 0x000fea0003800200 */
.L_x_11988:
        /* <DEDUP_REMOVED lines=16> */
.L_x_11831:
[----:B------:R-:W-:Y:S05]  /*9cb0*/  BSYNC.RECONVERGENT B0 ;  /* 0x0000000000007941 */ /* 0x000fea0003800200 */
.L_x_11780:
        /* <DEDUP_REMOVED lines=11> */
.L_x_11990:
        /* <DEDUP_REMOVED lines=9> */
.L_x_14450:


//--------------------- .text._ZN6thrust24THRUST_300001_SM_1000_NS8cuda_cub4core6detail13_kernel_agentINS1_8__reduce11ReduceAgentINS0_18transform_iteratorINS1_9__extrema12arg_minmax_fIilN4cuda3std3__44lessIiEEE15duplicate_tupleENS0_12zip_iteratorINSC_5tupleIJNS0_6detail15normal_iteratorINS0_10device_ptrIiEEEENS0_17counting_iteratorIlNS0_11use_defaultESP_SP_EEEEEEENSI_IJNSI_IJilEEEST_EEESU_EEPSU_SU_lSF_EEJSV_SW_lSF_EEEvDpT0_ --------------------------
	.section	.text._ZN6thrust24THRUST_300001_SM_1000_NS8cuda_cub4core6detail13_kernel_agentINS1_8__reduce11ReduceAgentINS0_18transform_iteratorINS1_9__extrema12arg_minmax_fIilN4cuda3std3__44lessIiEEE15duplicate_tupleENS0_12zip_iteratorINSC_5tupleIJNS0_6detail15normal_iteratorINS0_10device_ptrIiEEEENS0_17counting_iteratorIlNS0_11use_defaultESP_SP_EEEEEEENSI_IJNSI_IJilEEEST_EEESU_EEPSU_SU_lSF_EEJSV_SW_lSF_EEEvDpT0_,"ax",@progbits
	.align	128
        .global         _ZN6thrust24THRUST_300001_SM_1000_NS8cuda_cub4core6detail13_kernel_agentINS1_8__reduce11ReduceAgentINS0_18transform_iteratorINS1_9__extrema12arg_minmax_fIilN4cuda3std3__44lessIiEEE15duplicate_tupleENS0_12zip_iteratorINSC_5tupleIJNS0_6detail15normal_iteratorINS0_10device_ptrIiEEEENS0_17counting_iteratorIlNS0_11use_defaultESP_SP_EEEEEEENSI_IJNSI_IJilEEEST_EEESU_EEPSU_SU_lSF_EEJSV_SW_lSF_EEEvDpT0_
        .type           _ZN6thrust24THRUST_300001_SM_1000_NS8cuda_cub4core6detail13_kernel_agentINS1_8__reduce11ReduceAgentINS0_18transform_iteratorINS1_9__extrema12arg_minmax_fIilN4cuda3std3__44lessIiEEE15duplicate_tupleENS0_12zip_iteratorINSC_5tupleIJNS0_6detail15normal_iteratorINS0_10device_ptrIiEEEENS0_17counting_iteratorIlNS0_11use_defaultESP_SP_EEEEEEENSI_IJNSI_IJilEEEST_EEESU_EEPSU_SU_lSF_EEJSV_SW_lSF_EEEvDpT0_,@function
        .size           _ZN6thrust24THRUST_300001_SM_1000_NS8cuda_cub4core6detail13_kernel_agentINS1_8__reduce11ReduceAgentINS0_18transform_iteratorINS1_9__extrema12arg_minmax_fIilN4cuda3std3__44lessIiEEE15duplicate_tupleENS0_12zip_iteratorINSC_5tupleIJNS0_6detail15normal_iteratorINS0_10device_ptrIiEEEENS0_17counting_iteratorIlNS0_11use_defaultESP_SP_EEEEEEENSI_IJNSI_IJilEEEST_EEESU_EEPSU_SU_lSF_EEJSV_SW_lSF_EEEvDpT0_,(.L_x_14451 - _ZN6thrust24THRUST_300001_SM_1000_NS8cuda_cub4core6detail13_kernel_agentINS1_8__reduce11ReduceAgentINS0_18transform_iteratorINS1_9__extrema12arg_minmax_fIilN4cuda3std3__44lessIiEEE15duplicate_tupleENS0_12zip_iteratorINSC_5tupleIJNS0_6detail15normal_iteratorINS0_10device_ptrIiEEEENS0_17counting_iteratorIlNS0_11use_defaultESP_SP_EEEEEEENSI_IJNSI_IJilEEEST_EEESU_EEPSU_SU_lSF_EEJSV_SW_lSF_EEEvDpT0_)
        .other          _ZN6thrust24THRUST_300001_SM_1000_NS8cuda_cub4core6detail13_kernel_agentINS1_8__reduce11ReduceAgentINS0_18transform_iteratorINS1_9__extrema12arg_minmax_fIilN4cuda3std3__44lessIiEEE15duplicate_tupleENS0_12zip_iteratorINSC_5tupleIJNS0_6detail15normal_iteratorINS0_10device_ptrIiEEEENS0_17counting_iteratorIlNS0_11use_defaultESP_SP_EEEEEEENSI_IJNSI_IJilEEEST_EEESU_EEPSU_SU_lSF_EEJSV_SW_lSF_EEEvDpT0_,@"STO_CUDA_ENTRY STV_DEFAULT"
_ZN6thrust24THRUST_300001_SM_1000_NS8cuda_cub4core6detail13_kernel_agentINS1_8__reduce11ReduceAgentINS0_18transform_iteratorINS1_9__extrema12arg_minmax_fIilN4cuda3std3__44lessIiEEE15duplicate_tupleENS0_12zip_iteratorINSC_5tupleIJNS0_6detail15normal_iteratorINS0_10device_ptrIiEEEENS0_17counting_iteratorIlNS0_11use_defaultESP_SP_EEEEEEENSI_IJNSI_IJilEEEST_EEESU_EEPSU_SU_lSF_EEJSV_SW_lSF_EEEvDpT0_:
.text._ZN6thrust24THRUST_300001_SM_1000_NS8cuda_cub4core6detail13_kernel_agentINS1_8__reduce11ReduceAgentINS0_18transform_iteratorINS1_9__extrema12arg_minmax_fIilN4cuda3std3__44lessIiEEE15duplicate_tupleENS0_12zip_iteratorINSC_5tupleIJNS0_6detail15normal_iteratorINS0_10device_ptrIiEEEENS0_17counting_iteratorIlNS0_11use_defaultESP_SP_EEEEEEENSI_IJNSI_IJilEEEST_EEESU_EEPSU_SU_lSF_EEJSV_SW_lSF_EEEvDpT0_:
        /* <DEDUP_REMOVED lines=52> */
.L_x_12001:
        /* <DEDUP_REMOVED lines=27> */
.L_x_11998:
[----:B------:R-:W-:Y:S05]  /*04f0*/  BSYNC.RECONVERGENT B3 ;  /* 0x0000000000037941 */ /* 0x000fea0003800200 */
.L_x_11997:
        /* <DEDUP_REMOVED lines=15> */
.L_x_12000:
[----:B------:R-:W-:Y:S05]  /*05f0*/  BSYNC.RECONVERGENT B3 ;  /* 0x0000000000037941 */ /* 0x000fea0003800200 */
.L_x_11999:
[----:B------:R-:W-:Y:S01]  /*0600*/  IADD3 R15, P0, PT, R15, 0x100, RZ ;  /* 0x000001000f0f7810 */ /* 0x000fe20007f1e0ff */
[----:B------:R-:W-:Y:S01]  /*0610*/  VIADD R8, R8, 0x100 ;  /* 0x0000010008087836 */ /* 0x000fe20000000000 */
[----:B------:R-:W-:-:S03]  /*0620*/  IADD3 R9, P1, PT, R9, 0x400, RZ ;  /* 0x0000040009097810 */ /* 0x000fc60007f3e0ff */
[----:B------:R-:W-:Y:S02]  /*0630*/  IMAD.X R16, RZ, RZ, R16, P0 ;  /* 0x000000ffff107224 */ /* 0x000fe400000e0610 */
[----:B------:R-:W-:Y:S01]  /*0640*/  IMAD.X R14, RZ, RZ, R14, P1 ;  /* 0x000000ffff0e7224 */ /* 0x000fe200008e060e */
[----:B------:R-:W-:Y:S07]  /*0650*/  @P2 BRA `(.L_x_12001) ;  /* 0xfffffffc00382947 */ /* 0x000fee000383ffff */
.L_x_11996:
[----:B------:R-:W-:Y:S05]  /*0660*/  BSYNC.RECONVERGENT B1 ;  /* 0x0000000000017941 */ /* 0x000fea0003800200 */
.L_x_11995:
[----:B------:R-:W-:-:S13]  /*0670*/  ISETP.GE.U32.AND P0, PT, R4, 0x300, PT ;  /* 0x000003000400780c */ /* 0x000fda0003f06070 */
[----:B------:R-:W-:Y:S05]  /*0680*/  @!P0 BRA `(.L_x_11994) ;  /* 0x00000008009c8947 */ /* 0x000fea0003800000 */
[----:B------:R-:W0:Y:S01]  /*0690*/  LDC.64 R2, c[0x0][0x380] ;  /* 0x0000e000ff027b82 */ /* 0x000e220000000a00 */
[----:B------:R-:W-:-:S07]  /*06a0*/  VIADD R9, R8, 0x200 ;  /* 0x0000020008097836 */ /* 0x000fce0000000000 */
[----:B------:R-:W1:Y:S02]  /*06b0*/  LDC.64 R4, c[0x0][0x388] ;  /* 0x0000e200ff047b82 */ /* 0x000e640000000a00 */
.L_x_12018:
        /* <DEDUP_REMOVED lines=26> */
.L_x_12003:
[----:B------:R-:W-:Y:S05]  /*0860*/  BSYNC.RECONVERGENT B1 ;  /* 0x0000000000017941 */ /* 0x000fea0003800200 */
.L_x_12002:
        /* <DEDUP_REMOVED lines=17> */
.L_x_12005:
[----:B------:R-:W-:Y:S05]  /*0980*/  BSYNC.RECONVERGENT B1 ;  /* 0x0000000000017941 */ /* 0x000fea0003800200 */
.L_x_12004:
        /* <DEDUP_REMOVED lines=19> */
.L_x_12007:
[----:B------:R-:W-:Y:S05]  /*0ac0*/  BSYNC.RECONVERGENT B1 ;  /* 0x0000000000017941 */ /* 0x000fea0003800200 */
.L_x_12006:
        /* <DEDUP_REMOVED lines=17> */
.L_x_12009:
[----:B------:R-:W-:Y:S05]  /*0be0*/  BSYNC.RECONVERGENT B1 ;  /* 0x0000000000017941 */ /* 0x000fea0003800200 */
.L_x_12008:
        /* <DEDUP_REMOVED lines=19> */
.L_x_12011:
[----:B------:R-:W-:Y:S05]  /*0d20*/  BSYNC.RECONVERGENT B1 ;  /* 0x0000000000017941 */ /* 0x000fea0003800200 */
.L_x_12010:
        /* <DEDUP_REMOVED lines=18> */
.L_x_12013:
[----:B------:R-:W-:Y:S05]  /*0e50*/  BSYNC.RECONVERGENT B1 ;  /* 0x0000000000017941 */ /* 0x000fea0003800200 */
.L_x_12012:
        /* <DEDUP_REMOVED lines=19> */
.L_x_12015:
[----:B------:R-:W-:Y:S05]  /*0f90*/  BSYNC.RECONVERGENT B1 ;  /* 0x0000000000017941 */ /* 0x000fea0003800200 */
.L_x_12014:
        /* <DEDUP_REMOVED lines=17> */
.L_x_12017:
[----:B------:R-:W-:Y:S05]  /*10b0*/  BSYNC.RECONVERGENT B1 ;  /* 0x0000000000017941 */ /* 0x000fea0003800200 */
.L_x_12016:
[C---:B------:R-:W-:Y:S02]  /*10c0*/  VIADD R8, R9.reuse, 0x200 ;  /* 0x0000020009087836 */ /* 0x040fe40000000000 */
[----:B------:R-:W-:-:S03]  /*10d0*/  VIADD R9, R9, 0x400 ;  /* 0x0000040009097836 */ /* 0x000fc60000000000 */
[----:B------:R-:W-:-:S13]  /*10e0*/  ISETP.GE.AND P0, PT, R8, UR5, PT ;  /* 0x0000000508007c0c */ /* 0x000fda000bf06270 */
[----:B------:R-:W-:Y:S05]  /*10f0*/  @!P0 BRA `(.L_x_12018) ;  /* 0xfffffff400708947 */ /* 0x000fea000383ffff */
.L_x_11994:
[----:B------:R-:W-:Y:S05]  /*1100*/  BSYNC.RECONVERGENT B2 ;  /* 0x0000000000027941 */ /* 0x000fea0003800200 */
.L_x_11993:
        /* <DEDUP_REMOVED lines=38> */
.L_x_12023:
[----:B------:R-:W-:Y:S05]  /*1370*/  BSYNC.RECONVERGENT B2 ;  /* 0x0000000000027941 */ /* 0x000fea0003800200 */
.L_x_12022:
        /* <DEDUP_REMOVED lines=14> */
.L_x_12021:
[----:B------:R-:W-:Y:S05]  /*1460*/  BSYNC.RECONVERGENT B1 ;  /* 0x0000000000017941 */ /* 0x000fea0003800200 */
.L_x_12020:
        /* <DEDUP_REMOVED lines=31> */
.L_x_12027:
[----:B------:R-:W-:Y:S05]  /*1660*/  BSYNC.RECONVERGENT B2 ;  /* 0x0000000000027941 */ /* 0x000fea0003800200 */
.L_x_12026:
        /* <DEDUP_REMOVED lines=23> */
.L_x_12025:
[----:B------:R-:W-:Y:S05]  /*17e0*/  BSYNC.RECONVERGENT B1 ;  /* 0x0000000000017941 */ /* 0x000fea0003800200 */
.L_x_12024:
        /* <DEDUP_REMOVED lines=31> */
.L_x_12031:
[----:B------:R-:W-:Y:S05]  /*19e0*/  BSYNC.RECONVERGENT B2 ;  /* 0x0000000000027941 */ /* 0x000fea0003800200 */
.L_x_12030:
        /* <DEDUP_REMOVED lines=23> */
.L_x_12029:
[----:B------:R-:W-:Y:S05]  /*1b60*/  BSYNC.RECONVERGENT B1 ;  /* 0x0000000000017941 */ /* 0x000fea0003800200 */
.L_x_12028:
        /* <DEDUP_REMOVED lines=31> */
.L_x_12035:
[----:B------:R-:W-:Y:S05]  /*1d60*/  BSYNC.RECONVERGENT B2 ;  /* 0x0000000000027941 */ /* 0x000fea0003800200 */
.L_x_12034:
        /* <DEDUP_REMOVED lines=23> */
.L_x_12033:
[----:B------:R-:W-:Y:S05]  /*1ee0*/  BSYNC.RECONVERGENT B1 ;  /* 0x0000000000017941 */ /* 0x000fea0003800200 */
.L_x_12032:
        /* <DEDUP_REMOVED lines=31> */
.L_x_12039:
[----:B------:R-:W-:Y:S05]  /*20e0*/  BSYNC.RECONVERGENT B2 ;  /* 0x0000000000027941 */ /* 0x000fea0003800200 */
.L_x_12038:
        /* <DEDUP_REMOVED lines=23> */
.L_x_12037:
[----:B------:R-:W-:Y:S05]  /*2260*/  BSYNC.RECONVERGENT B1 ;  /* 0x0000000000017941 */ /* 0x000fea0003800200 */
.L_x_12036:
        /* <DEDUP_REMOVED lines=14> */
.L_x_12041:
[----:B------:R-:W-:Y:S05]  /*2350*/  BSYNC.RECONVERGENT B1 ;  /* 0x0000000000017941 */ /* 0x000fea0003800200 */
.L_x_12040:
        /* <DEDUP_REMOVED lines=27> */
.L_x_12044:
[----:B------:R-:W-:Y:S05]  /*2510*/  BSYNC.RECONVERGENT B1 ;  /* 0x0000000000017941 */ /* 0x000fea0003800200 */
.L_x_12043:
        /* <DEDUP_REMOVED lines=28> */
.L_x_12046:
[----:B------:R-:W-:Y:S05]  /*26e0*/  BSYNC.RECONVERGENT B1 ;  /* 0x0000000000017941 */ /* 0x000fea0003800200 */
.L_x_12045:
        /* <DEDUP_REMOVED lines=18> */
.L_x_12048:
[----:B------:R-:W-:Y:S05]  /*2810*/  BSYNC.RECONVERGENT B1 ;  /* 0x0000000000017941 */ /* 0x000fea0003800200 */
.L_x_12047:
        /* <DEDUP_REMOVED lines=17> */
.L_x_12050:
[----:B------:R-:W-:Y:S05]  /*2930*/  BSYNC.RECONVERGENT B1 ;  /* 0x0000000000017941 */ /* 0x000fea0003800200 */
.L_x_12049:
        /* <DEDUP_REMOVED lines=16> */
.L_x_12052:
[----:B------:R-:W-:Y:S05]  /*2a40*/  BSYNC.RECONVERGENT B1 ;  /* 0x0000000000017941 */ /* 0x000fea0003800200 */
.L_x_12051:
        /* <DEDUP_REMOVED lines=17> */
.L_x_12054:
[----:B------:R-:W-:Y:S05]  /*2b60*/  BSYNC.RECONVERGENT B1 ;  /* 0x0000000000017941 */ /* 0x000fea0003800200 */
.L_x_12053:
        /* <DEDUP_REMOVED lines=18> */
.L_x_12056:
[----:B------:R-:W-:Y:S05]  /*2c90*/  BSYNC.RECONVERGENT B1 ;  /* 0x0000000000017941 */ /* 0x000fea0003800200 */
.L_x_12055:
        /* <DEDUP_REMOVED lines=26> */
.L_x_12058:
[----:B------:R-:W-:Y:S05]  /*2e40*/  BSYNC.RECONVERGENT B1 ;  /* 0x0000000000017941 */ /* 0x000fea0003800200 */
.L_x_12057:
        /* <DEDUP_REMOVED lines=16> */
.L_x_12060:
[----:B------:R-:W-:Y:S05]  /*2f50*/  BSYNC.RECONVERGENT B1 ;  /* 0x0000000000017941 */ /* 0x000fea0003800200 */
.L_x_12059:
        /* <DEDUP_REMOVED lines=17> */
.L_x_12062:
[----:B------:R-:W-:Y:S05]  /*3070*/  BSYNC.RECONVERGENT B1 ;  /* 0x0000000000017941 */ /* 0x000fea0003800200 */
.L_x_12061:
        /* <DEDUP_REMOVED lines=16> */
.L_x_12064:
[----:B------:R-:W-:Y:S05]  /*3180*/  BSYNC.RECONVERGENT B1 ;  /* 0x0000000000017941 */ /* 0x000fea0003800200 */
.L_x_12063:
        /* <DEDUP_REMOVED lines=17> */
.L_x_12066:
[----:B------:R-:W-:Y:S05]  /*32a0*/  BSYNC.RECONVERGENT B1 ;  /* 0x0000000000017941 */ /* 0x000fea0003800200 */
.L_x_12065:
        /* <DEDUP_REMOVED lines=18> */
.L_x_12068:
[----:B------:R-:W-:Y:S05]  /*33d0*/  BSYNC.RECONVERGENT B1 ;  /* 0x0000000000017941 */ /* 0x000fea0003800200 */
.L_x_12067:
        /* <DEDUP_REMOVED lines=18> */
.L_x_12019:
        /* <DEDUP_REMOVED lines=41> */
.L_x_12072:
[----:B------:R-:W-:Y:S05]  /*3790*/  BSYNC.RECONVERGENT B2 ;  /* 0x0000000000027941 */ /* 0x000fea0003800200 */
.L_x_12071:
        /* <DEDUP_REMOVED lines=14> */
.L_x_12070:
[----:B------:R-:W-:Y:S05]  /*3880*/  BSYNC.RECONVERGENT B1 ;  /* 0x0000000000017941 */ /* 0x000fea0003800200 */
.L_x_12069:
        /* <DEDUP_REMOVED lines=32> */
.L_x_12076:
[----:B------:R-:W-:Y:S05]  /*3a90*/  BSYNC.RECONVERGENT B2 ;  /* 0x0000000000027941 */ /* 0x000fea0003800200 */
.L_x_12075:
        /* <DEDUP_REMOVED lines=23> */
.L_x_12074:
[----:B------:R-:W-:Y:S05]  /*3c10*/  BSYNC.RECONVERGENT B1 ;  /* 0x0000000000017941 */ /* 0x000fea0003800200 */
.L_x_12073:
        /* <DEDUP_REMOVED lines=32> */
.L_x_12080:
[----:B------:R-:W-:Y:S05]  /*3e20*/  BSYNC.RECONVERGENT B2 ;  /* 0x0000000000027941 */ /* 0x000fea0003800200 */
.L_x_12079:
        /* <DEDUP_REMOVED lines=23> */
.L_x_12078:
[----:B------:R-:W-:Y:S05]  /*3fa0*/  BSYNC.RECONVERGENT B1 ;  /* 0x0000000000017941 */ /* 0x000fea0003800200 */
.L_x_12077:
        /* <DEDUP_REMOVED lines=32> */
.L_x_12084:
[----:B------:R-:W-:Y:S05]  /*41b0*/  BSYNC.RECONVERGENT B2 ;  /* 0x0000000000027941 */ /* 0x000fea0003800200 */
.L_x_12083:
        /* <DEDUP_REMOVED lines=23> */
.L_x_12082:
[----:B------:R-:W-:Y:S05]  /*4330*/  BSYNC.RECONVERGENT B1 ;  /* 0x0000000000017941 */ /* 0x000fea0003800200 */
.L_x_12081:
        /* <DEDUP_REMOVED lines=32> */
.L_x_12088:
[----:B------:R-:W-:Y:S05]  /*4540*/  BSYNC.RECONVERGENT B2 ;  /* 0x0000000000027941 */ /* 0x000fea0003800200 */
.L_x_12087:
        /* <DEDUP_REMOVED lines=23> */
.L_x_12086:
[----:B------:R-:W-:Y:S05]  /*46c0*/  BSYNC.RECONVERGENT B1 ;  /* 0x0000000000017941 */ /* 0x000fea0003800200 */
.L_x_12085:
        /* <DEDUP_REMOVED lines=12> */
.L_x_12090:
[----:B------:R-:W-:Y:S05]  /*4790*/  BSYNC.RECONVERGENT B1 ;  /* 0x0000000000017941 */ /* 0x000fea0003800200 */
.L_x_12089:
        /* <DEDUP_REMOVED lines=36> */
.L_x_12093:
[----:B------:R-:W-:Y:S05]  /*49e0*/  BSYNC.RECONVERGENT B1 ;  /* 0x0000000000017941 */ /* 0x000fea0003800200 */
.L_x_12092:
        /* <DEDUP_REMOVED lines=18> */
.L_x_12094:
[----:B------:R-:W-:Y:S05]  /*4b10*/  BSYNC.RECONVERGENT B1 ;  /* 0x0000000000017941 */ /* 0x000fea0003800200 */
.L_x_12091:
        /* <DEDUP_REMOVED lines=33> */
.L_x_12097:
[----:B------:R-:W-:Y:S05]  /*4d30*/  BSYNC.RECONVERGENT B1 ;  /* 0x0000000000017941 */ /* 0x000fea0003800200 */
.L_x_12096:
        /* <DEDUP_REMOVED lines=18> */
.L_x_12098:
[----:B------:R-:W-:Y:S05]  /*4e60*/  BSYNC.RECONVERGENT B1 ;  /* 0x0000000000017941 */ /* 0x000fea0003800200 */
.L_x_12095:
        /* <DEDUP_REMOVED lines=33> */
.L_x_12101:
[----:B------:R-:W-:Y:S05]  /*5080*/  BSYNC.RECONVERGENT B1 ;  /* 0x0000000000017941 */ /* 0x000fea0003800200 */
.L_x_12100:
        /* <DEDUP_REMOVED lines=18> */
.L_x_12102:
[----:B------:R-:W-:Y:S05]  /*51b0*/  BSYNC.RECONVERGENT B1 ;  /* 0x0000000000017941 */ /* 0x000fea0003800200 */
.L_x_12099:
        /* <DEDUP_REMOVED lines=33> */
.L_x_12105:
[----:B------:R-:W-:Y:S05]  /*53d0*/  BSYNC.RECONVERGENT B1 ;  /* 0x0000000000017941 */ /* 0x000fea0003800200 */
.L_x_12104:
        /* <DEDUP_REMOVED lines=18> */
.L_x_12106:
[----:B------:R-:W-:Y:S05]  /*5500*/  BSYNC.RECONVERGENT B1 ;  /* 0x0000000000017941 */ /* 0x000fea0003800200 */
.L_x_12103:
        /* <DEDUP_REMOVED lines=33> */
.L_x_12109:
[----:B------:R-:W-:Y:S05]  /*5720*/  BSYNC.RECONVERGENT B1 ;  /* 0x0000000000017941 */ /* 0x000fea0003800200 */
.L_x_12108:
        /* <DEDUP_REMOVED lines=18> */
.L_x_12110:
[----:B------:R-:W-:Y:S05]  /*5850*/  BSYNC.RECONVERGENT B1 ;  /* 0x0000000000017941 */ /* 0x000fea0003800200 */
.L_x_12107:
        /* <DEDUP_REMOVED lines=33> */
.L_x_12113:
[----:B------:R-:W-:Y:S05]  /*5a70*/  BSYNC.RECONVERGENT B1 ;  /* 0x0000000000017941 */ /* 0x000fea0003800200 */
.L_x_12112:
        /* <DEDUP_REMOVED lines=18> */
.L_x_12114:
[----:B------:R-:W-:Y:S05]  /*5ba0*/  BSYNC.RECONVERGENT B1 ;  /* 0x0000000000017941 */ /* 0x000fea0003800200 */
.L_x_12111:
        /* <DEDUP_REMOVED lines=33> */
.L_x_12116:
[----:B------:R-:W-:Y:S05]  /*5dc0*/  BSYNC.RECONVERGENT B1 ;  /* 0x0000000000017941 */ /* 0x000fea0003800200 */
.L_x_12115:
        /* <DEDUP_REMOVED lines=19> */
.L_x_11992:
        /* <DEDUP_REMOVED lines=29> */
.L_x_12122:
        /* <DEDUP_REMOVED lines=27> */
.L_x_12119:
[----:B0-----:R-:W-:Y:S05]  /*6280*/  BSYNC.RECONVERGENT B1 ;  /* 0x0000000000017941 */ /* 0x001fea0003800200 */
.L_x_12118:
        /* <DEDUP_REMOVED lines=22> */
.L_x_12121:
[----:B------:R-:W-:Y:S05]  /*63f0*/  BSYNC.RECONVERGENT B1 ;  /* 0x0000000000017941 */ /* 0x000fea0003800200 */
.L_x_12120:
        /* <DEDUP_REMOVED lines=21> */
.L_x_12117:
        /* <DEDUP_REMOVED lines=25> */
.L_x_12131:
        /* <DEDUP_REMOVED lines=26> */
.L_x_12128:
[----:B------:R-:W-:Y:S05]  /*6880*/  BSYNC.RECONVERGENT B3 ;  /* 0x0000000000037941 */ /* 0x000fea0003800200 */
.L_x_12127:
        /* <DEDUP_REMOVED lines=15> */
.L_x_12130:
[----:B------:R-:W-:Y:S05]  /*6980*/  BSYNC.RECONVERGENT B3 ;  /* 0x0000000000037941 */ /* 0x000fea0003800200 */
.L_x_12129:
[----:B------:R-:W-:Y:S01]  /*6990*/  IADD3 R6, P0, PT, R6, 0x100, RZ ;  /* 0x0000010006067810 */ /* 0x000fe20007f1e0ff */
[----:B------:R-:W-:Y:S01]  /*69a0*/  VIADD R10, R10, 0x100 ;  /* 0x000001000a0a7836 */ /* 0x000fe20000000000 */
[----:B------:R-:W-:-:S03]  /*69b0*/  IADD3 R2, P1, PT, R2, 0x400, RZ ;  /* 0x0000040002027810 */ /* 0x000fc60007f3e0ff */
[----:B------:R-:W-:Y:S02]  /*69c0*/  IMAD.X R16, RZ, RZ, R16, P0 ;  /* 0x000000ffff107224 */ /* 0x000fe400000e0610 */
[----:B------:R-:W-:Y:S01]  /*69d0*/  IMAD.X R19, RZ, RZ, R19, P1 ;  /* 0x000000ffff137224 */ /* 0x000fe200008e0613 */
[----:B------:R-:W-:Y:S07]  /*69e0*/  @P2 BRA `(.L_x_12131) ;  /* 0xfffffffc003c2947 */ /* 0x000fee000383ffff */
.L_x_12126:
[----:B------:R-:W-:Y:S05]  /*69f0*/  BSYNC.RECONVERGENT B1 ;  /* 0x0000000000017941 */ /* 0x000fea0003800200 */
.L_x_12125:
[----:B------:R-:W-:-:S13]  /*6a00*/  ISETP.GE.U32.AND P0, PT, R7, 0x300, PT ;  /* 0x000003000700780c */ /* 0x000fda0003f06070 */
[----:B------:R-:W-:Y:S05]  /*6a10*/  @!P0 BRA `(.L_x_12124) ;  /* 0x0000000800a88947 */ /* 0x000fea0003800000 */
[----:B------:R-:W0:Y:S01]  /*6a20*/  LDC.64 R6, c[0x0][0x380] ;  /* 0x0000e000ff067b82 */ /* 0x000e220000000a00 */
[----:B------:R-:W-:-:S07]  /*6a30*/  VIADD R19, R10, 0x200 ;  /* 0x000002000a137836 */ /* 0x000fce0000000000 */
[----:B------:R-:W1:Y:S02]  /*6a40*/  LDC.64 R2, c[0x0][0x388] ;  /* 0x0000e200ff027b82 */ /* 0x000e640000000a00 */
.L_x_12148:
        /* <DEDUP_REMOVED lines=29> */
.L_x_12133:
[----:B------:R-:W-:Y:S05]  /*6c20*/  BSYNC.RECONVERGENT B1 ;  /* 0x0000000000017941 */ /* 0x000fea0003800200 */
.L_x_12132:
        /* <DEDUP_REMOVED lines=17> */
.L_x_12135:
[----:B------:R-:W-:Y:S05]  /*6d40*/  BSYNC.RECONVERGENT B1 ;  /* 0x0000000000017941 */ /* 0x000fea0003800200 */
.L_x_12134:
        /* <DEDUP_REMOVED lines=19> */
.L_x_12137:
[----:B------:R-:W-:Y:S05]  /*6e80*/  BSYNC.RECONVERGENT B1 ;  /* 0x0000000000017941 */ /* 0x000fea0003800200 */
.L_x_12136:
        /* <DEDUP_REMOVED lines=17> */
.L_x_12139:
[----:B------:R-:W-:Y:S05]  /*6fa0*/  BSYNC.RECONVERGENT B1 ;  /* 0x0000000000017941 */ /* 0x000fea0003800200 */
.L_x_12138:
        /* <DEDUP_REMOVED lines=19> */
.L_x_12141:
[----:B------:R-:W-:Y:S05]  /*70e0*/  BSYNC.RECONVERGENT B1 ;  /* 0x0000000000017941 */ /* 0x000fea0003800200 */
.L_x_12140:
        /* <DEDUP_REMOVED lines=18> */
.L_x_12143:
[----:B------:R-:W-:Y:S05]  /*7210*/  BSYNC.RECONVERGENT B1 ;  /* 0x0000000000017941 */ /* 0x000fea0003800200 */
.L_x_12142:
        /* <DEDUP_REMOVED lines=19> */
.L_x_12145:
[----:B------:R-:W-:Y:S05]  /*7350*/  BSYNC.RECONVERGENT B1 ;  /* 0x0000000000017941 */ /* 0x000fea0003800200 */
.L_x_12144:
        /* <DEDUP_REMOVED lines=17> */
.L_x_12147:
[----:B------:R-:W-:Y:S05]  /*7470*/  BSYNC.RECONVERGENT B1 ;  /* 0x0000000000017941 */ /* 0x000fea0003800200 */
.L_x_12146:
[C---:B------:R-:W-:Y:S02]  /*7480*/  VIADD R10, R19.reuse, 0x200 ;  /* 0x00000200130a7836 */ /* 0x040fe40000000000 */
[----:B------:R-:W-:-:S03]  /*7490*/  VIADD R19, R19, 0x400 ;  /* 0x0000040013137836 */ /* 0x000fc60000000000 */
[----:B------:R-:W-:-:S13]  /*74a0*/  ISETP.GE.AND P0, PT, R10, R17, PT ;  /* 0x000000110a00720c */ /* 0x000fda0003f06270 */
[----:B------:R-:W-:Y:S05]  /*74b0*/  @!P0 BRA `(.L_x_12148) ;  /* 0xfffffff400648947 */ /* 0x000fea000383ffff */
.L_x_12124:
[----:B------:R-:W-:Y:S05]  /*74c0*/  BSYNC.RECONVERGENT B2 ;  /* 0x0000000000027941 */ /* 0x000fea0003800200 */
.L_x_12123:
        /* <DEDUP_REMOVED lines=32> */
.L_x_12152:
[----:B------:R-:W-:Y:S05]  /*76d0*/  BSYNC.RECONVERGENT B2 ;  /* 0x0000000000027941 */ /* 0x000fea0003800200 */
.L_x_12151:
        /* <DEDUP_REMOVED lines=23> */
.L_x_12150:
[----:B------:R-:W-:Y:S05]  /*7850*/  BSYNC.RECONVERGENT B1 ;  /* 0x0000000000017941 */ /* 0x000fea0003800200 */
.L_x_12149:
        /* <DEDUP_REMOVED lines=31> */
.L_x_12156:
[----:B------:R-:W-:Y:S05]  /*7a50*/  BSYNC.RECONVERGENT B2 ;  /* 0x0000000000027941 */ /* 0x000fea0003800200 */
.L_x_12155:
        /* <DEDUP_REMOVED lines=23> */
.L_x_12154:
[----:B------:R-:W-:Y:S05]  /*7bd0*/  BSYNC.RECONVERGENT B1 ;  /* 0x0000000000017941 */ /* 0x000fea0003800200 */
.L_x_12153:
        /* <DEDUP_REMOVED lines=31> */
.L_x_12160:
[----:B------:R-:W-:Y:S05]  /*7dd0*/  BSYNC.RECONVERGENT B2 ;  /* 0x0000000000027941 */ /* 0x000fea0003800200 */
.L_x_12159:
        /* <DEDUP_REMOVED lines=23> */
.L_x_12158:
[----:B------:R-:W-:Y:S05]  /*7f50*/  BSYNC.RECONVERGENT B1 ;  /* 0x0000000000017941 */ /* 0x000fea0003800200 */
.L_x_12157:
        /* <DEDUP_REMOVED lines=31> */
.L_x_12164:
[----:B------:R-:W-:Y:S05]  /*8150*/  BSYNC.RECONVERGENT B2 ;  /* 0x0000000000027941 */ /* 0x000fea0003800200 */
.L_x_12163:
        /* <DEDUP_REMOVED lines=23> */
.L_x_12162:
[----:B------:R-:W-:Y:S05]  /*82d0*/  BSYNC.RECONVERGENT B1 ;  /* 0x0000000000017941 */ /* 0x000fea0003800200 */
.L_x_12161:
        /* <DEDUP_REMOVED lines=31> */
.L_x_12168:
[----:B------:R-:W-:Y:S05]  /*84d0*/  BSYNC.RECONVERGENT B2 ;  /* 0x0000000000027941 */ /* 0x000fea0003800200 */
.L_x_12167:
        /* <DEDUP_REMOVED lines=23> */
.L_x_12166:
[----:B------:R-:W-:Y:S05]  /*8650*/  BSYNC.RECONVERGENT B1 ;  /* 0x0000000000017941 */ /* 0x000fea0003800200 */
.L_x_12165:
        /* <DEDUP_REMOVED lines=14> */
.L_x_12170:
[----:B------:R-:W-:Y:S05]  /*8740*/  BSYNC.RECONVERGENT B1 ;  /* 0x0000000000017941 */ /* 0x000fea0003800200 */
.L_x_12169:
        /* <DEDUP_REMOVED lines=27> */
.L_x_12172:
[----:B------:R-:W-:Y:S05]  /*8900*/  BSYNC.RECONVERGENT B1 ;  /* 0x0000000000017941 */ /* 0x000fea0003800200 */
.L_x_12171:
        /* <DEDUP_REMOVED lines=28> */
.L_x_12174:
[----:B------:R-:W-:Y:S05]  /*8ad0*/  BSYNC.RECONVERGENT B1 ;  /* 0x0000000000017941 */ /* 0x000fea0003800200 */
.L_x_12173:
        /* <DEDUP_REMOVED lines=18> */
.L_x_12176:
[----:B------:R-:W-:Y:S05]  /*8c00*/  BSYNC.RECONVERGENT B1 ;  /* 0x0000000000017941 */ /* 0x000fea0003800200 */
.L_x_12175:
        /* <DEDUP_REMOVED lines=17> */
.L_x_12178:
[----:B------:R-:W-:Y:S05]  /*8d20*/  BSYNC.RECONVERGENT B1 ;  /* 0x0000000000017941 */ /* 0x000fea0003800200 */
.L_x_12177:
        /* <DEDUP_REMOVED lines=16> */
.L_x_12180:
[----:B------:R-:W-:Y:S05]  /*8e30*/  BSYNC.RECONVERGENT B1 ;  /* 0x0000000000017941 */ /* 0x000fea0003800200 */
.L_x_12179:
        /* <DEDUP_REMOVED lines=17> */
.L_x_12182:
[----:B------:R-:W-:Y:S05]  /*8f50*/  BSYNC.RECONVERGENT B1 ;  /* 0x0000000000017941 */ /* 0x000fea0003800200 */
.L_x_12181:
        /* <DEDUP_REMOVED lines=18> */
.L_x_12184:
[----:B------:R-:W-:Y:S05]  /*9080*/  BSYNC.RECONVERGENT B1 ;  /* 0x0000000000017941 */ /* 0x000fea0003800200 */
.L_x_12183:
        /* <DEDUP_REMOVED lines=26> */
.L_x_12186:
[----:B------:R-:W-:Y:S05]  /*9230*/  BSYNC.RECONVERGENT B1 ;  /* 0x0000000000017941 */ /* 0x000fea0003800200 */
.L_x_12185:
        /* <DEDUP_REMOVED lines=16> */
.L_x_12188:
[----:B------:R-:W-:Y:S05]  /*9340*/  BSYNC.RECONVERGENT B1 ;  /* 0x0000000000017941 */ /* 0x000fea0003800200 */
.L_x_12187:
        /* <DEDUP_REMOVED lines=17> */
.L_x_12190:
[----:B------:R-:W-:Y:S05]  /*9460*/  BSYNC.RECONVERGENT B1 ;  /* 0x0000000000017941 */ /* 0x000fea0003800200 */
.L_x_12189:
        /* <DEDUP_REMOVED lines=16> */
.L_x_12192:
[----:B------:R-:W-:Y:S05]  /*9570*/  BSYNC.RECONVERGENT B1 ;  /* 0x0000000000017941 */ /* 0x000fea0003800200 */
.L_x_12191:
        /* <DEDUP_REMOVED lines=17> */
.L_x_12194:
[----:B------:R-:W-:Y:S05]  /*9690*/  BSYNC.RECONVERGENT B1 ;  /* 0x0000000000017941 */ /* 0x000fea0003800200 */
.L_x_12193:
        /* <DEDUP_REMOVED lines=18> */
.L_x_12196:
[----:B------:R-:W-:Y:S05]  /*97c0*/  BSYNC.RECONVERGENT B1 ;  /* 0x0000000000017941 */ /* 0x000fea0003800200 */
.L_x_12195:
        /* <DEDUP_REMOVED lines=16> */
.L_x_12042:
[----:B------:R-:W-:Y:S05]  /*98d0*/  BSYNC.RECONVERGENT B0 ;  /* 0x0000000000007941 */ /* 0x000fea0003800200 */
.L_x_11991:
        /* <DEDUP_REMOVED lines=10> */
.L_x_12197:
        /* <DEDUP_REMOVED lines=16> */
.L_x_14451:


//--------------------- .text._ZN6thrust24THRUST_300001_SM_1000_NS8cuda_cub4core6detail13_kernel_agentINS1_8__reduce11ReduceAgentIPN4cuda3std3__45tupleIJNSA_IJilEEESB_EEESD_SC_iNS1_9__extrema12arg_minmax_fIilNS9_4lessIiEEEEEEJSD_SD_iSI_EEEvDpT0_ --------------------------
	.section	.text._ZN6thrust24THRUST_300001_SM_1000_NS8cuda_cub4core6detail13_kernel_agentINS1_8__reduce11ReduceAgentIPN4cuda3std3__45tupleIJNSA_IJilEEESB_EEESD_SC_iNS1_9__extrema12arg_minmax_fIilNS9_4lessIiEEEEEEJSD_SD_iSI_EEEvDpT0_,"ax",@progbits
	.align	128
        .global         _ZN6thrust24THRUST_300001_SM_1000_NS8cuda_cub4core6detail13_kernel_agentINS1_8__reduce11ReduceAgentIPN4cuda3std3__45tupleIJNSA_IJilEEESB_EEESD_SC_iNS1_9__extrema12arg_minmax_fIilNS9_4lessIiEEEEEEJSD_SD_iSI_EEEvDpT0_
        .type           _ZN6thrust24THRUST_300001_SM_1000_NS8cuda_cub4core6detail13_kernel_agentINS1_8__reduce11ReduceAgentIPN4cuda3std3__45tupleIJNSA_IJilEEESB_EEESD_SC_iNS1_9__extrema12arg_minmax_fIilNS9_4lessIiEEEEEEJSD_SD_iSI_EEEvDpT0_,@function
        .size           _ZN6thrust24THRUST_300001_SM_1000_NS8cuda_cub4core6detail13_kernel_agentINS1_8__reduce11ReduceAgentIPN4cuda3std3__45tupleIJNSA_IJilEEESB_EEESD_SC_iNS1_9__extrema12arg_minmax_fIilNS9_4lessIiEEEEEEJSD_SD_iSI_EEEvDpT0_,(.L_x_14452 - _ZN6thrust24THRUST_300001_SM_1000_NS8cuda_cub4core6detail13_kernel_agentINS1_8__reduce11ReduceAgentIPN4cuda3std3__45tupleIJNSA_IJilEEESB_EEESD_SC_iNS1_9__extrema12arg_minmax_fIilNS9_4lessIiEEEEEEJSD_SD_iSI_EEEvDpT0_)
        .other          _ZN6thrust24THRUST_300001_SM_1000_NS8cuda_cub4core6detail13_kernel_agentINS1_8__reduce11ReduceAgentIPN4cuda3std3__45tupleIJNSA_IJilEEESB_EEESD_SC_iNS1_9__extrema12arg_minmax_fIilNS9_4lessIiEEEEEEJSD_SD_iSI_EEEvDpT0_,@"STO_CUDA_ENTRY STV_DEFAULT"
_ZN6thrust24THRUST_300001_SM_1000_NS8cuda_cub4core6detail13_kernel_agentINS1_8__reduce11ReduceAgentIPN4cuda3std3__45tupleIJNSA_IJilEEESB_EEESD_SC_iNS1_9__extrema12arg_minmax_fIilNS9_4lessIiEEEEEEJSD_SD_iSI_EEEvDpT0_:
.text._ZN6thrust24THRUST_300001_SM_1000_NS8cuda_cub4core6detail13_kernel_agentINS1_8__reduce11ReduceAgentIPN4cuda3std3__45tupleIJNSA_IJilEEESB_EEESD_SC_iNS1_9__extrema12arg_minmax_fIilNS9_4lessIiEEEEEEJSD_SD_iSI_EEEvDpT0_:
        /* <DEDUP_REMOVED lines=37> */
.L_x_12208:
        /* <DEDUP_REMOVED lines=27> */
.L_x_12205:
[----:B------:R-:W-:Y:S05]  /*0400*/  BSYNC.RECONVERGENT B3 ;  /* 0x0000000000037941 */ /* 0x000fea0003800200 */
.L_x_12204:
        /* <DEDUP_REMOVED lines=19> */
.L_x_12207:
[----:B------:R-:W-:Y:S05]  /*0540*/  BSYNC.RECONVERGENT B3 ;  /* 0x0000000000037941 */ /* 0x000fea0003800200 */
.L_x_12206:
[----:B------:R-:W-:Y:S01]  /*0550*/  IADD3 R6, P0, PT, R6, 0x2000, RZ ;  /* 0x0000200006067810 */ /* 0x000fe20007f1e0ff */
[----:B------:R-:W-:-:S04]  /*0560*/  VIADD R19, R19, 0x100 ;  /* 0x0000010013137836 */ /* 0x000fc80000000000 */
[----:B------:R-:W-:Y:S01]  /*0570*/  IMAD.X R7, RZ, RZ, R7, P0 ;  /* 0x000000ffff077224 */ /* 0x000fe200000e0607 */
[----:B------:R-:W-:Y:S07]  /*0580*/  @P2 BRA `(.L_x_12208) ;  /* 0xfffffffc00302947 */ /* 0x000fee000383ffff */
.L_x_12203:
[----:B------:R-:W-:Y:S05]  /*0590*/  BSYNC.RECONVERGENT B1 ;  /* 0x0000000000017941 */ /* 0x000fea0003800200 */
.L_x_12202:
[----:B------:R-:W0:Y:S01]  /*05a0*/  LDC.64 R10, c[0x0][0x380] ;  /* 0x0000e000ff0a7b82 */ /* 0x000e220000000a00 */
[----:B------:R-:W-:-:S13]  /*05b0*/  ISETP.GE.U32.AND P0, PT, R12, 0x300, PT ;  /* 0x000003000c00780c */ /* 0x000fda0003f06070 */
[----:B------:R-:W-:Y:S05]  /*05c0*/  @!P0 BRA `(.L_x_12201) ;  /* 0x0000000800908947 */ /* 0x000fea0003800000 */
.L_x_12225:
        /* <DEDUP_REMOVED lines=26> */
.L_x_12210:
[----:B------:R-:W-:Y:S05]  /*0770*/  BSYNC.RECONVERGENT B1 ;  /* 0x0000000000017941 */ /* 0x000fea0003800200 */
.L_x_12209:
        /* <DEDUP_REMOVED lines=16> */
.L_x_12212:
[----:B------:R-:W-:Y:S05]  /*0880*/  BSYNC.RECONVERGENT B1 ;  /* 0x0000000000017941 */ /* 0x000fea0003800200 */
.L_x_12211:
        /* <DEDUP_REMOVED lines=18> */
.L_x_12214:
[----:B------:R-:W-:Y:S05]  /*09b0*/  BSYNC.RECONVERGENT B1 ;  /* 0x0000000000017941 */ /* 0x000fea0003800200 */
.L_x_12213:
        /* <DEDUP_REMOVED lines=23> */
.L_x_12216:
[----:B------:R-:W-:Y:S05]  /*0b30*/  BSYNC.RECONVERGENT B1 ;  /* 0x0000000000017941 */ /* 0x000fea0003800200 */
.L_x_12215:
        /* <DEDUP_REMOVED lines=18> */
.L_x_12218:
[----:B------:R-:W-:Y:S05]  /*0c60*/  BSYNC.RECONVERGENT B1 ;  /* 0x0000000000017941 */ /* 0x000fea0003800200 */
.L_x_12217:
        /* <DEDUP_REMOVED lines=17> */
.L_x_12220:
[----:B------:R-:W-:Y:S05]  /*0d80*/  BSYNC.RECONVERGENT B1 ;  /* 0x0000000000017941 */ /* 0x000fea0003800200 */
.L_x_12219:
        /* <DEDUP_REMOVED lines=18> */
.L_x_12222:
[----:B------:R-:W-:Y:S05]  /*0eb0*/  BSYNC.RECONVERGENT B1 ;  /* 0x0000000000017941 */ /* 0x000fea0003800200 */
.L_x_12221:
        /* <DEDUP_REMOVED lines=17> */
.L_x_12224:
[----:B------:R-:W-:Y:S05]  /*0fd0*/  BSYNC.RECONVERGENT B1 ;  /* 0x0000000000017941 */ /* 0x000fea0003800200 */
.L_x_12223:
[----:B------:R-:W-:-:S05]  /*0fe0*/  VIADD R19, R19, 0x400 ;  /* 0x0000040013137836 */ /* 0x000fca0000000000 */
[----:B------:R-:W-:-:S13]  /*0ff0*/  ISETP.GE.AND P0, PT, R19, UR5, PT ;  /* 0x0000000513007c0c */ /* 0x000fda000bf06270 */
[----:B------:R-:W-:Y:S05]  /*1000*/  @!P0 BRA `(.L_x_12225) ;  /* 0xfffffff400708947 */ /* 0x000fea000383ffff */
.L_x_12201:
[----:B------:R-:W-:Y:S05]  /*1010*/  BSYNC.RECONVERGENT B2 ;  /* 0x0000000000027941 */ /* 0x000fea0003800200 */
.L_x_12200:
        /* <DEDUP_REMOVED lines=38> */
.L_x_12230:
[----:B------:R-:W-:Y:S05]  /*1280*/  BSYNC.RECONVERGENT B2 ;  /* 0x0000000000027941 */ /* 0x000fea0003800200 */
.L_x_12229:
        /* <DEDUP_REMOVED lines=14> */
.L_x_12228:
[----:B------:R-:W-:Y:S05]  /*1370*/  BSYNC.RECONVERGENT B1 ;  /* 0x0000000000017941 */ /* 0x000fea0003800200 */
.L_x_12227:
        /* <DEDUP_REMOVED lines=31> */
.L_x_12234:
[----:B------:R-:W-:Y:S05]  /*1570*/  BSYNC.RECONVERGENT B2 ;  /* 0x0000000000027941 */ /* 0x000fea0003800200 */
.L_x_12233:
        /* <DEDUP_REMOVED lines=23> */
.L_x_12232:
[----:B------:R-:W-:Y:S05]  /*16f0*/  BSYNC.RECONVERGENT B1 ;  /* 0x0000000000017941 */ /* 0x000fea0003800200 */
.L_x_12231:
        /* <DEDUP_REMOVED lines=31> */
.L_x_12238:
[----:B------:R-:W-:Y:S05]  /*18f0*/  BSYNC.RECONVERGENT B2 ;  /* 0x0000000000027941 */ /* 0x000fea0003800200 */
.L_x_12237:
        /* <DEDUP_REMOVED lines=23> */
.L_x_12236:
[----:B------:R-:W-:Y:S05]  /*1a70*/  BSYNC.RECONVERGENT B1 ;  /* 0x0000000000017941 */ /* 0x000fea0003800200 */
.L_x_12235:
        /* <DEDUP_REMOVED lines=31> */
.L_x_12242:
[----:B------:R-:W-:Y:S05]  /*1c70*/  BSYNC.RECONVERGENT B2 ;  /* 0x0000000000027941 */ /* 0x000fea0003800200 */
.L_x_12241:
        /* <DEDUP_REMOVED lines=23> */
.L_x_12240:
[----:B------:R-:W-:Y:S05]  /*1df0*/  BSYNC.RECONVERGENT B1 ;  /* 0x0000000000017941 */ /* 0x000fea0003800200 */
.L_x_12239:
        /* <DEDUP_REMOVED lines=31> */
.L_x_12246:
[----:B------:R-:W-:Y:S05]  /*1ff0*/  BSYNC.RECONVERGENT B2 ;  /* 0x0000000000027941 */ /* 0x000fea0003800200 */
.L_x_12245:
        /* <DEDUP_REMOVED lines=23> */
.L_x_12244:
[----:B------:R-:W-:Y:S05]  /*2170*/  BSYNC.RECONVERGENT B1 ;  /* 0x0000000000017941 */ /* 0x000fea0003800200 */
.L_x_12243:
        /* <DEDUP_REMOVED lines=13> */
.L_x_12248:
[----:B------:R-:W-:Y:S05]  /*2250*/  BSYNC.RECONVERGENT B1 ;  /* 0x0000000000017941 */ /* 0x000fea0003800200 */
.L_x_12247:
        /* <DEDUP_REMOVED lines=27> */
.L_x_12251:
[----:B------:R-:W-:Y:S05]  /*2410*/  BSYNC.RECONVERGENT B1 ;  /* 0x0000000000017941 */ /* 0x000fea0003800200 */
.L_x_12250:
        /* <DEDUP_REMOVED lines=30> */
.L_x_12253:
[----:B------:R-:W-:Y:S05]  /*2600*/  BSYNC.RECONVERGENT B1 ;  /* 0x0000000000017941 */ /* 0x000fea0003800200 */
.L_x_12252:
        /* <DEDUP_REMOVED lines=18> */
.L_x_12255:
[----:B------:R-:W-:Y:S05]  /*2730*/  BSYNC.RECONVERGENT B1 ;  /* 0x0000000000017941 */ /* 0x000fea0003800200 */
.L_x_12254:
        /* <DEDUP_REMOVED lines=17> */
.L_x_12257:
[----:B------:R-:W-:Y:S05]  /*2850*/  BSYNC.RECONVERGENT B1 ;  /* 0x0000000000017941 */ /* 0x000fea0003800200 */
.L_x_12256:
        /* <DEDUP_REMOVED lines=16> */
.L_x_12259:
[----:B------:R-:W-:Y:S05]  /*2960*/  BSYNC.RECONVERGENT B1 ;  /* 0x0000000000017941 */ /* 0x000fea0003800200 */
.L_x_12258:
        /* <DEDUP_REMOVED lines=17> */
.L_x_12261:
[----:B------:R-:W-:Y:S05]  /*2a80*/  BSYNC.RECONVERGENT B1 ;  /* 0x0000000000017941 */ /* 0x000fea0003800200 */
.L_x_12260:
        /* <DEDUP_REMOVED lines=18> */
.L_x_12263:
[----:B------:R-:W-:Y:S05]  /*2bb0*/  BSYNC.RECONVERGENT B1 ;  /* 0x0000000000017941 */ /* 0x000fea0003800200 */
.L_x_12262:
        /* <DEDUP_REMOVED lines=26> */
.L_x_12265:
[----:B------:R-:W-:Y:S05]  /*2d60*/  BSYNC.RECONVERGENT B1 ;  /* 0x0000000000017941 */ /* 0x000fea0003800200 */
.L_x_12264:
        /* <DEDUP_REMOVED lines=16> */
.L_x_12267:
[----:B------:R-:W-:Y:S05]  /*2e70*/  BSYNC.RECONVERGENT B1 ;  /* 0x0000000000017941 */ /* 0x000fea0003800200 */
.L_x_12266:
        /* <DEDUP_REMOVED lines=17> */
.L_x_12269:
[----:B------:R-:W-:Y:S05]  /*2f90*/  BSYNC.RECONVERGENT B1 ;  /* 0x0000000000017941 */ /* 0x000fea0003800200 */
.L_x_12268:
        /* <DEDUP_REMOVED lines=16> */
.L_x_12271:
[----:B------:R-:W-:Y:S05]  /*30a0*/  BSYNC.RECONVERGENT B1 ;  /* 0x0000000000017941 */ /* 0x000fea0003800200 */
.L_x_12270:
        /* <DEDUP_REMOVED lines=17> */
.L_x_12273:
[----:B------:R-:W-:Y:S05]  /*31c0*/  BSYNC.RECONVERGENT B1 ;  /* 0x0000000000017941 */ /* 0x000fea0003800200 */
.L_x_12272:
        /* <DEDUP_REMOVED lines=16> */
.L_x_12275:
[----:B------:R-:W-:Y:S05]  /*32d0*/  BSYNC.RECONVERGENT B1 ;  /* 0x0000000000017941 */ /* 0x000fea0003800200 */
.L_x_12274:
        /* <DEDUP_REMOVED lines=18> */
.L_x_12226:
        /* <DEDUP_REMOVED lines=41> */
.L_x_12279:
[----:B------:R-:W-:Y:S05]  /*3690*/  BSYNC.RECONVERGENT B2 ;  /* 0x0000000000027941 */ /* 0x000fea0003800200 */
.L_x_12278:
        /* <DEDUP_REMOVED lines=14> */
.L_x_12277:
[----:B------:R-:W-:Y:S05]  /*3780*/  BSYNC.RECONVERGENT B1 ;  /* 0x0000000000017941 */ /* 0x000fea0003800200 */
.L_x_12276:
        /* <DEDUP_REMOVED lines=32> */
.L_x_12283:
[----:B------:R-:W-:Y:S05]  /*3990*/  BSYNC.RECONVERGENT B2 ;  /* 0x0000000000027941 */ /* 0x000fea0003800200 */
.L_x_12282:
        /* <DEDUP_REMOVED lines=23> */
.L_x_12281:
[----:B------:R-:W-:Y:S05]  /*3b10*/  BSYNC.RECONVERGENT B1 ;  /* 0x0000000000017941 */ /* 0x000fea0003800200 */
.L_x_12280:
        /* <DEDUP_REMOVED lines=32> */
.L_x_12287:
[----:B------:R-:W-:Y:S05]  /*3d20*/  BSYNC.RECONVERGENT B2 ;  /* 0x0000000000027941 */ /* 0x000fea0003800200 */
.L_x_12286:
        /* <DEDUP_REMOVED lines=23> */
.L_x_12285:
[----:B------:R-:W-:Y:S05]  /*3ea0*/  BSYNC.RECONVERGENT B1 ;  /* 0x0000000000017941 */ /* 0x000fea0003800200 */
.L_x_12284:
        /* <DEDUP_REMOVED lines=32> */
.L_x_12291:
[----:B------:R-:W-:Y:S05]  /*40b0*/  BSYNC.RECONVERGENT B2 ;  /* 0x0000000000027941 */ /* 0x000fea0003800200 */
.L_x_12290:
        /* <DEDUP_REMOVED lines=23> */
.L_x_12289:
[----:B------:R-:W-:Y:S05]  /*4230*/  BSYNC.RECONVERGENT B1 ;  /* 0x0000000000017941 */ /* 0x000fea0003800200 */
.L_x_12288:
        /* <DEDUP_REMOVED lines=32> */
.L_x_12295:
[----:B------:R-:W-:Y:S05]  /*4440*/  BSYNC.RECONVERGENT B2 ;  /* 0x0000000000027941 */ /* 0x000fea0003800200 */
.L_x_12294:
        /* <DEDUP_REMOVED lines=23> */
.L_x_12293:
[----:B------:R-:W-:Y:S05]  /*45c0*/  BSYNC.RECONVERGENT B1 ;  /* 0x0000000000017941 */ /* 0x000fea0003800200 */
.L_x_12292:
        /* <DEDUP_REMOVED lines=12> */
.L_x_12297:
[----:B------:R-:W-:Y:S05]  /*4690*/  BSYNC.RECONVERGENT B1 ;  /* 0x0000000000017941 */ /* 0x000fea0003800200 */
.L_x_12296:
        /* <DEDUP_REMOVED lines=37> */
.L_x_12300:
[----:B------:R-:W-:Y:S05]  /*48f0*/  BSYNC.RECONVERGENT B1 ;  /* 0x0000000000017941 */ /* 0x000fea0003800200 */
.L_x_12299:
        /* <DEDUP_REMOVED lines=18> */
.L_x_12301:
[----:B------:R-:W-:Y:S05]  /*4a20*/  BSYNC.RECONVERGENT B1 ;  /* 0x0000000000017941 */ /* 0x000fea0003800200 */
.L_x_12298:
        /* <DEDUP_REMOVED lines=33> */
.L_x_12304:
[----:B------:R-:W-:Y:S05]  /*4c40*/  BSYNC.RECONVERGENT B1 ;  /* 0x0000000000017941 */ /* 0x000fea0003800200 */
.L_x_12303:
        /* <DEDUP_REMOVED lines=18> */
.L_x_12305:
[----:B------:R-:W-:Y:S05]  /*4d70*/  BSYNC.RECONVERGENT B1 ;  /* 0x0000000000017941 */ /* 0x000fea0003800200 */
.L_x_12302:
        /* <DEDUP_REMOVED lines=33> */
.L_x_12308:
[----:B------:R-:W-:Y:S05]  /*4f90*/  BSYNC.RECONVERGENT B1 ;  /* 0x0000000000017941 */ /* 0x000fea0003800200 */
.L_x_12307:
        /* <DEDUP_REMOVED lines=18> */
.L_x_12309:
[----:B------:R-:W-:Y:S05]  /*50c0*/  BSYNC.RECONVERGENT B1 ;  /* 0x0000000000017941 */ /* 0x000fea0003800200 */
.L_x_12306:
        /* <DEDUP_REMOVED lines=33> */
.L_x_12312:
[----:B------:R-:W-:Y:S05]  /*52e0*/  BSYNC.RECONVERGENT B1 ;  /* 0x0000000000017941 */ /* 0x000fea0003800200 */
.L_x_12311:
        /* <DEDUP_REMOVED lines=18> */
.L_x_12313:
[----:B------:R-:W-:Y:S05]  /*5410*/  BSYNC.RECONVERGENT B1 ;  /* 0x0000000000017941 */ /* 0x000fea0003800200 */
.L_x_12310:
        /* <DEDUP_REMOVED lines=33> */
.L_x_12316:
[----:B------:R-:W-:Y:S05]  /*5630*/  BSYNC.RECONVERGENT B1 ;  /* 0x0000000000017941 */ /* 0x000fea0003800200 */
.L_x_12315:
        /* <DEDUP_REMOVED lines=18> */
.L_x_12317:
[----:B------:R-:W-:Y:S05]  /*5760*/  BSYNC.RECONVERGENT B1 ;  /* 0x0000000000017941 */ /* 0x000fea0003800200 */
.L_x_12314:
        /* <DEDUP_REMOVED lines=33> */
.L_x_12320:
[----:B------:R-:W-:Y:S05]  /*5980*/  BSYNC.RECONVERGENT B1 ;  /* 0x0000000000017941 */ /* 0x000fea0003800200 */
.L_x_12319:
        /* <DEDUP_REMOVED lines=18> */
.L_x_12321:
[----:B------:R-:W-:Y:S05]  /*5ab0*/  BSYNC.RECONVERGENT B1 ;  /* 0x0000000000017941 */ /* 0x000fea0003800200 */
.L_x_12318:
        /* <DEDUP_REMOVED lines=31> */
.L_x_12323:
[----:B------:R-:W-:Y:S05]  /*5cb0*/  BSYNC.RECONVERGENT B1 ;  /* 0x0000000000017941 */ /* 0x000fea0003800200 */
.L_x_12322:
        /* <DEDUP_REMOVED lines=19> */
.L_x_12199:
        /* <DEDUP_REMOVED lines=30> */
.L_x_12325:
[----:B------:R-:W-:Y:S05]  /*5fd0*/  BSYNC.RECONVERGENT B1 ;  /* 0x0000000000017941 */ /* 0x000fea0003800200 */
.L_x_12324:
        /* <DEDUP_REMOVED lines=11> */
.L_x_12331:
        /* <DEDUP_REMOVED lines=32> */
.L_x_12328:
[----:B0-----:R-:W-:Y:S05]  /*6290*/  BSYNC.RECONVERGENT B1 ;  /* 0x0000000000017941 */ /* 0x001fea0003800200 */
.L_x_12327:
        /* <DEDUP_REMOVED lines=20> */
.L_x_12330:
[----:B------:R-:W-:Y:S05]  /*63e0*/  BSYNC.RECONVERGENT B1 ;  /* 0x0000000000017941 */ /* 0x000fea0003800200 */
.L_x_12329:
        /* <DEDUP_REMOVED lines=14> */
.L_x_12326:
        /* <DEDUP_REMOVED lines=19> */
.L_x_12340:
        /* <DEDUP_REMOVED lines=23> */
.L_x_12337:
[----:B------:R-:W-:Y:S05]  /*6770*/  BSYNC.RECONVERGENT B3 ;  /* 0x0000000000037941 */ /* 0x000fea0003800200 */
.L_x_12336:
        /* <DEDUP_REMOVED lines=21> */
.L_x_12339:
[----:B------:R-:W-:Y:S05]  /*68d0*/  BSYNC.RECONVERGENT B3 ;  /* 0x0000000000037941 */ /* 0x000fea0003800200 */
.L_x_12338:
[----:B------:R-:W-:Y:S02]  /*68e0*/  VIADD R2, R2, 0x100 ;  /* 0x0000010002027836 */ /* 0x000fe40000000000 */
[----:B------:R-:W-:Y:S01]  /*68f0*/  VIADD R17, R17, 0x100 ;  /* 0x0000010011117836 */ /* 0x000fe20000000000 */
[----:B------:R-:W-:Y:S06]  /*6900*/  @P2 BRA `(.L_x_12340) ;  /* 0xfffffffc003c2947 */ /* 0x000fec000383ffff */
.L_x_12335:
[----:B------:R-:W-:Y:S05]  /*6910*/  BSYNC.RECONVERGENT B1 ;  /* 0x0000000000017941 */ /* 0x000fea0003800200 */
.L_x_12334:
        /* <DEDUP_REMOVED lines=11> */
.L_x_12357:
        /* <DEDUP_REMOVED lines=22> */
.L_x_12342:
[----:B------:R-:W-:Y:S05]  /*6b30*/  BSYNC.RECONVERGENT B1 ;  /* 0x0000000000017941 */ /* 0x000fea0003800200 */
.L_x_12341:
        /* <DEDUP_REMOVED lines=20> */
.L_x_12344:
[----:B------:R-:W-:Y:S05]  /*6c80*/  BSYNC.RECONVERGENT B1 ;  /* 0x0000000000017941 */ /* 0x000fea0003800200 */
.L_x_12343:
        /* <DEDUP_REMOVED lines=18> */
.L_x_12346:
[----:B------:R-:W-:Y:S05]  /*6db0*/  BSYNC.RECONVERGENT B1 ;  /* 0x0000000000017941 */ /* 0x000fea0003800200 */
.L_x_12345:
        /* <DEDUP_REMOVED lines=20> */
.L_x_12348:
[----:B------:R-:W-:Y:S05]  /*6f00*/  BSYNC.RECONVERGENT B1 ;  /* 0x0000000000017941 */ /* 0x000fea0003800200 */
.L_x_12347:
        /* <DEDUP_REMOVED lines=18> */
.L_x_12350:
[----:B------:R-:W-:Y:S05]  /*7030*/  BSYNC.RECONVERGENT B1 ;  /* 0x0000000000017941 */ /* 0x000fea0003800200 */
.L_x_12349:
        /* <DEDUP_REMOVED lines=20> */
.L_x_12352:
[----:B------:R-:W-:Y:S05]  /*7180*/  BSYNC.RECONVERGENT B1 ;  /* 0x0000000000017941 */ /* 0x000fea0003800200 */
.L_x_12351:
        /* <DEDUP_REMOVED lines=18> */
.L_x_12354:
[----:B------:R-:W-:Y:S05]  /*72b0*/  BSYNC.RECONVERGENT B1 ;  /* 0x0000000000017941 */ /* 0x000fea0003800200 */
.L_x_12353:
        /* <DEDUP_REMOVED lines=17> */
.L_x_12356:
[----:B------:R-:W-:Y:S05]  /*73d0*/  BSYNC.RECONVERGENT B1 ;  /* 0x0000000000017941 */ /* 0x000fea0003800200 */
.L_x_12355:
[----:B------:R-:W-:Y:S01]  /*73e0*/  VIADD R2, R2, 0x400 ;  /* 0x0000040002027836 */ /* 0x000fe20000000000 */
[----:B------:R-:W-:Y:S01]  /*73f0*/  IADD3 R14, P1, PT, R14, 0x8000, RZ ;  /* 0x000080000e0e7810 */ /* 0x000fe20007f3e0ff */
[----:B------:R-:W-:-:S03]  /*7400*/  VIADD R0, R0, 0x400 ;  /* 0x0000040000007836 */ /* 0x000fc60000000000 */
[----:B------:R-:W-:Y:S01]  /*7410*/  ISETP.GE.AND P0, PT, R2, R3, PT ;  /* 0x000000030200720c */ /* 0x000fe20003f06270 */
[----:B------:R-:W-:-:S12]  /*7420*/  IMAD.X R15, RZ, RZ, R15, P1 ;  /* 0x000000ffff0f7224 */ /* 0x000fd800008e060f */
[----:B------:R-:W-:Y:S05]  /*7430*/  @!P0 BRA `(.L_x_12357) ;  /* 0xfffffff400648947 */ /* 0x000fea000383ffff */
.L_x_12333:
[----:B------:R-:W-:Y:S05]  /*7440*/  BSYNC.RECONVERGENT B2 ;  /* 0x0000000000027941 */ /* 0x000fea0003800200 */
.L_x_12332:
        /* <DEDUP_REMOVED lines=32> */
.L_x_12361:
[----:B------:R-:W-:Y:S05]  /*7650*/  BSYNC.RECONVERGENT B2 ;  /* 0x0000000000027941 */ /* 0x000fea0003800200 */
.L_x_12360:
        /* <DEDUP_REMOVED lines=23> */
.L_x_12359:
[----:B------:R-:W-:Y:S05]  /*77d0*/  BSYNC.RECONVERGENT B1 ;  /* 0x0000000000017941 */ /* 0x000fea0003800200 */
.L_x_12358:
        /* <DEDUP_REMOVED lines=31> */
.L_x_12365:
[----:B------:R-:W-:Y:S05]  /*79d0*/  BSYNC.RECONVERGENT B2 ;  /* 0x0000000000027941 */ /* 0x000fea0003800200 */
.L_x_12364:
        /* <DEDUP_REMOVED lines=23> */
.L_x_12363:
[----:B------:R-:W-:Y:S05]  /*7b50*/  BSYNC.RECONVERGENT B1 ;  /* 0x0000000000017941 */ /* 0x000fea0003800200 */
.L_x_12362:
        /* <DEDUP_REMOVED lines=31> */
.L_x_12369:
[----:B------:R-:W-:Y:S05]  /*7d50*/  BSYNC.RECONVERGENT B2 ;  /* 0x0000000000027941 */ /* 0x000fea0003800200 */
.L_x_12368:
        /* <DEDUP_REMOVED lines=23> */
.L_x_12367:
[----:B------:R-:W-:Y:S05]  /*7ed0*/  BSYNC.RECONVERGENT B1 ;  /* 0x0000000000017941 */ /* 0x000fea0003800200 */
.L_x_12366:
        /* <DEDUP_REMOVED lines=31> */
.L_x_12373:
[----:B------:R-:W-:Y:S05]  /*80d0*/  BSYNC.RECONVERGENT B2 ;  /* 0x0000000000027941 */ /* 0x000fea0003800200 */
.L_x_12372:
        /* <DEDUP_REMOVED lines=23> */
.L_x_12371:
[----:B------:R-:W-:Y:S05]  /*8250*/  BSYNC.RECONVERGENT B1 ;  /* 0x0000000000017941 */ /* 0x000fea0003800200 */
.L_x_12370:
        /* <DEDUP_REMOVED lines=31> */
.L_x_12377:
[----:B------:R-:W-:Y:S05]  /*8450*/  BSYNC.RECONVERGENT B2 ;  /* 0x0000000000027941 */ /* 0x000fea0003800200 */
.L_x_12376:
        /* <DEDUP_REMOVED lines=23> */
.L_x_12375:
[----:B------:R-:W-:Y:S05]  /*85d0*/  BSYNC.RECONVERGENT B1 ;  /* 0x0000000000017941 */ /* 0x000fea0003800200 */
.L_x_12374:
        /* <DEDUP_REMOVED lines=13> */
.L_x_12379:
[----:B------:R-:W-:Y:S05]  /*86b0*/  BSYNC.RECONVERGENT B1 ;  /* 0x0000000000017941 */ /* 0x000fea0003800200 */
.L_x_12378:
        /* <DEDUP_REMOVED lines=27> */
.L_x_12381:
[----:B------:R-:W-:Y:S05]  /*8870*/  BSYNC.RECONVERGENT B1 ;  /* 0x0000000000017941 */ /* 0x000fea0003800200 */
.L_x_12380:
        /* <DEDUP_REMOVED lines=30> */
.L_x_12383:
[----:B------:R-:W-:Y:S05]  /*8a60*/  BSYNC.RECONVERGENT B1 ;  /* 0x0000000000017941 */ /* 0x000fea0003800200 */
.L_x_12382:
        /* <DEDUP_REMOVED lines=18> */
.L_x_12385:
[----:B------:R-:W-:Y:S05]  /*8b90*/  BSYNC.RECONVERGENT B1 ;  /* 0x0000000000017941 */ /* 0x000fea0003800200 */
.L_x_12384:
        /* <DEDUP_REMOVED lines=17> */
.L_x_12387:
[----:B------:R-:W-:Y:S05]  /*8cb0*/  BSYNC.RECONVERGENT B1 ;  /* 0x0000000000017941 */ /* 0x000fea0003800200 */
.L_x_12386:
        /* <DEDUP_REMOVED lines=16> */
.L_x_12389:
[----:B------:R-:W-:Y:S05]  /*8dc0*/  BSYNC.RECONVERGENT B1 ;  /* 0x0000000000017941 */ /* 0x000fea0003800200 */
.L_x_12388:
        /* <DEDUP_REMOVED lines=17> */
.L_x_12391:
[----:B------:R-:W-:Y:S05]  /*8ee0*/  BSYNC.RECONVERGENT B1 ;  /* 0x0000000000017941 */ /* 0x000fea0003800200 */
.L_x_12390:
        /* <DEDUP_REMOVED lines=18> */
.L_x_12393:
[----:B------:R-:W-:Y:S05]  /*9010*/  BSYNC.RECONVERGENT B1 ;  /* 0x0000000000017941 */ /* 0x000fea0003800200 */
.L_x_12392:
        /* <DEDUP_REMOVED lines=26> */
.L_x_12395:
[----:B------:R-:W-:Y:S05]  /*91c0*/  BSYNC.RECONVERGENT B1 ;  /* 0x0000000000017941 */ /* 0x000fea0003800200 */
.L_x_12394:
        /* <DEDUP_REMOVED lines=16> */
.L_x_12397:
[----:B------:R-:W-:Y:S05]  /*92d0*/  BSYNC.RECONVERGENT B1 ;  /* 0x0000000000017941 */ /* 0x000fea0003800200 */
.L_x_12396:
        /* <DEDUP_REMOVED lines=17> */
.L_x_12399:
[----:B------:R-:W-:Y:S05]  /*93f0*/  BSYNC.RECONVERGENT B1 ;  /* 0x0000000000017941 */ /* 0x000fea0003800200 */
.L_x_12398:
        /* <DEDUP_REMOVED lines=16> */
.L_x_12401:
[----:B------:R-:W-:Y:S05]  /*9500*/  BSYNC.RECONVERGENT B1 ;  /* 0x0000000000017941 */ /* 0x000fea0003800200 */
.L_x_12400:
        /* <DEDUP_REMOVED lines=17> */
.L_x_12403:
[----:B------:R-:W-:Y:S05]  /*9620*/  BSYNC.RECONVERGENT B1 ;  /* 0x0000000000017941 */ /* 0x000fea0003800200 */
.L_x_12402:
        /* <DEDUP_REMOVED lines=16> */
.L_x_12405:
[----:B------:R-:W-:Y:S05]  /*9730*/  BSYNC.RECONVERGENT B1 ;  /* 0x0000000000017941 */ /* 0x000fea0003800200 */
.L_x_12404:
        /* <DEDUP_REMOVED lines=16> */
.L_x_12249:
[----:B------:R-:W-:Y:S05]  /*9840*/  BSYNC.RECONVERGENT B0 ;  /* 0x0000000000007941 */ /* 0x000fea0003800200 */
.L_x_12198:
        /* <DEDUP_REMOVED lines=8> */
.L_x_12406:
        /* <DEDUP_REMOVED lines=11> */
.L_x_14452:


//--------------------- .text._ZN6thrust24THRUST_300001_SM_1000_NS8cuda_cub4core6detail13_kernel_agentINS1_8__reduce10DrainAgentIiEEJN3cub18CUB_300001_SM_10009GridQueueIjEEiEEEvDpT0_ --------------------------
	.section	.text._ZN6thrust24THRUST_300001_SM_1000_NS8cuda_cub4core6detail13_kernel_agentINS1_8__reduce10DrainAgentIiEEJN3cub18CUB_300001_SM_10009GridQueueIjEEiEEEvDpT0_,"ax",@progbits
	.align	128
        .global         _ZN6thrust24THRUST_300001_SM_1000_NS8cuda_cub4core6detail13_kernel_agentINS1_8__reduce10DrainAgentIiEEJN3cub18CUB_300001_SM_10009GridQueueIjEEiEEEvDpT0_
        .type           _ZN6thrust24THRUST_300001_SM_1000_NS8cuda_cub4core6detail13_kernel_agentINS1_8__reduce10DrainAgentIiEEJN3cub18CUB_300001_SM_10009GridQueueIjEEiEEEvDpT0_,@function
        .size           _ZN6thrust24THRUST_300001_SM_1000_NS8cuda_cub4core6detail13_kernel_agentINS1_8__reduce10DrainAgentIiEEJN3cub18CUB_300001_SM_10009GridQueueIjEEiEEEvDpT0_,(.L_x_14453 - _ZN6thrust24THRUST_300001_SM_1000_NS8cuda_cub4core6detail13_kernel_agentINS1_8__reduce10DrainAgentIiEEJN3cub18CUB_300001_SM_10009GridQueueIjEEiEEEvDpT0_)
        .other          _ZN6thrust24THRUST_300001_SM_1000_NS8cuda_cub4core6detail13_kernel_agentINS1_8__reduce10DrainAgentIiEEJN3cub18CUB_300001_SM_10009GridQueueIjEEiEEEvDpT0_,@"STO_CUDA_ENTRY STV_DEFAULT"
_ZN6thrust24THRUST_300001_SM_1000_NS8cuda_cub4core6detail13_kernel_agentINS1_8__reduce10DrainAgentIiEEJN3cub18CUB_300001_SM_10009GridQueueIjEEiEEEvDpT0_:
.text._ZN6thrust24THRUST_300001_SM_1000_NS8cuda_cub4core6detail13_kernel_agentINS1_8__reduce10DrainAgentIiEEJN3cub18CUB_300001_SM_10009GridQueueIjEEiEEEvDpT0_:
[----:B------:R-:W-:Y:S08]  /*0000*/  LDC R1, c[0x0][0x37c] ;  /* 0x0000df00ff017b82 */ /* 0x000ff00000000800 */
[----:B------:R-:W0:Y:S01]  /*0010*/  LDC.64 R2, c[0x0][0x380] ;  /* 0x0000e000ff027b82 */ /* 0x000e220000000a00 */
[----:B------:R-:W0:Y:S07]  /*0020*/  LDCU.64 UR4, c[0x0][0x358] ;  /* 0x00006b00ff0477ac */ /* 0x000e2e0008000a00 */
[----:B------:R-:W1:Y:S01]  /*0030*/  LDC R5, c[0x0][0x388] ;  /* 0x0000e200ff057b82 */ /* 0x000e620000000800 */
[----:B0-----:R-:W-:Y:S04]  /*0040*/  STG.E desc[UR4][R2.64+0x4], RZ ;  /* 0x000004ff02007986 */ /* 0x001fe8000c101904 */
[----:B-1----:R-:W-:Y:S01]  /*0050*/  STG.E desc[UR4][R2.64], R5 ;  /* 0x0000000502007986 */ /* 0x002fe2000c101904 */
[----:B------:R-:W-:Y:S05]  /*0060*/  EXIT ;  /* 0x000000000000794d */ /* 0x000fea0003800000 */
.L_x_12407:
        /* <DEDUP_REMOVED lines=9> */
.L_x_14453:


//--------------------- .text._ZN6thrust24THRUST_300001_SM_1000_NS8cuda_cub4core6detail13_kernel_agentINS1_8__reduce11ReduceAgentINS0_18transform_iteratorINS1_9__extrema12arg_minmax_fIilN4cuda3std3__44lessIiEEE15duplicate_tupleENS0_12zip_iteratorINSC_5tupleIJNS0_6detail15normal_iteratorINS0_10device_ptrIiEEEENS0_17counting_iteratorIlNS0_11use_defaultESP_SP_EEEEEEENSI_IJNSI_IJilEEEST_EEESU_EEPSU_SU_iSF_EEJSV_SW_iN3cub18CUB_300001_SM_100013GridEvenShareIiEENSZ_9GridQueueIjEESF_EEEvDpT0_ --------------------------
	.section	.text._ZN6thrust24THRUST_300001_SM_1000_NS8cuda_cub4core6detail13_kernel_agentINS1_8__reduce11ReduceAgentINS0_18transform_iteratorINS1_9__extrema12arg_minmax_fIilN4cuda3std3__44lessIiEEE15duplicate_tupleENS0_12zip_iteratorINSC_5tupleIJNS0_6detail15normal_iteratorINS0_10device_ptrIiEEEENS0_17counting_iteratorIlNS0_11use_defaultESP_SP_EEEEEEENSI_IJNSI_IJilEEEST_EEESU_EEPSU_SU_iSF_EEJSV_SW_iN3cub18CUB_300001_SM_100013GridEvenShareIiEENSZ_9GridQueueIjEESF_EEEvDpT0_,"ax",@progbits
	.align	128
        .global         _ZN6thrust24THRUST_300001_SM_1000_NS8cuda_cub4core6detail13_kernel_agentINS1_8__reduce11ReduceAgentINS0_18transform_iteratorINS1_9__extrema12arg_minmax_fIilN4cuda3std3__44lessIiEEE15duplicate_tupleENS0_12zip_iteratorINSC_5tupleIJNS0_6detail15normal_iteratorINS0_10device_ptrIiEEEENS0_17counting_iteratorIlNS0_11use_defaultESP_SP_EEEEEEENSI_IJNSI_IJilEEEST_EEESU_EEPSU_SU_iSF_EEJSV_SW_iN3cub18CUB_300001_SM_100013GridEvenShareIiEENSZ_9GridQueueIjEESF_EEEvDpT0_
        .type           _ZN6thrust24THRUST_300001_SM_1000_NS8cuda_cub4core6detail13_kernel_agentINS1_8__reduce11ReduceAgentINS0_18transform_iteratorINS1_9__extrema12arg_minmax_fIilN4cuda3std3__44lessIiEEE15duplicate_tupleENS0_12zip_iteratorINSC_5tupleIJNS0_6detail15normal_iteratorINS0_10device_ptrIiEEEENS0_17counting_iteratorIlNS0_11use_defaultESP_SP_EEEEEEENSI_IJNSI_IJilEEEST_EEESU_EEPSU_SU_iSF_EEJSV_SW_iN3cub18CUB_300001_SM_100013GridEvenShareIiEENSZ_9GridQueueIjEESF_EEEvDpT0_,@function
        .size           _ZN6thrust24THRUST_300001_SM_1000_NS8cuda_cub4core6detail13_kernel_agentINS1_8__reduce11ReduceAgentINS0_18transform_iteratorINS1_9__extrema12arg_minmax_fIilN4cuda3std3__44lessIiEEE15duplicate_tupleENS0_12zip_iteratorINSC_5tupleIJNS0_6detail15normal_iteratorINS0_10device_ptrIiEEEENS0_17counting_iteratorIlNS0_11use_defaultESP_SP_EEEEEEENSI_IJNSI_IJilEEEST_EEESU_EEPSU_SU_iSF_EEJSV_SW_iN3cub18CUB_300001_SM_100013GridEvenShareIiEENSZ_9GridQueueIjEESF_EEEvDpT0_,(.L_x_14454 - _ZN6thrust24THRUST_300001_SM_1000_NS8cuda_cub4core6detail13_kernel_agentINS1_8__reduce11ReduceAgentINS0_18transform_iteratorINS1_9__extrema12arg_minmax_fIilN4cuda3std3__44lessIiEEE15duplicate_tupleENS0_12zip_iteratorINSC_5tupleIJNS0_6detail15normal_iteratorINS0_10device_ptrIiEEEENS0_17counting_iteratorIlNS0_11use_defaultESP_SP_EEEEEEENSI_IJNSI_IJilEEEST_EEESU_EEPSU_SU_iSF_EEJSV_SW_iN3cub18CUB_300001_SM_100013GridEvenShareIiEENSZ_9GridQueueIjEESF_EEEvDpT0_)
        .other          _ZN6thrust24THRUST_300001_SM_1000_NS8cuda_cub4core6detail13_kernel_agentINS1_8__reduce11ReduceAgentINS0_18transform_iteratorINS1_9__extrema12arg_minmax_fIilN4cuda3std3__44lessIiEEE15duplicate_tupleENS0_12zip_iteratorINSC_5tupleIJNS0_6detail15normal_iteratorINS0_10device_ptrIiEEEENS0_17counting_iteratorIlNS0_11use_defaultESP_SP_EEEEEEENSI_IJNSI_IJilEEEST_EEESU_EEPSU_SU_iSF_EEJSV_SW_iN3cub18CUB_300001_SM_100013GridEvenShareIiEENSZ_9GridQueueIjEESF_EEEvDpT0_,@"STO_CUDA_ENTRY STV_DEFAULT"
_ZN6thrust24THRUST_300001_SM_1000_NS8cuda_cub4core6detail13_kernel_agentINS1_8__reduce11ReduceAgentINS0_18transform_iteratorINS1_9__extrema12arg_minmax_fIilN4cuda3std3__44lessIiEEE15duplicate_tupleENS0_12zip_iteratorINSC_5tupleIJNS0_6detail15normal_iteratorINS0_10device_ptrIiEEEENS0_17counting_iteratorIlNS0_11use_defaultESP_SP_EEEEEEENSI_IJNSI_IJilEEEST_EEESU_EEPSU_SU_iSF_EEJSV_SW_iN3cub18CUB_300001_SM_100013GridEvenShareIiEENSZ_9GridQueueIjEESF_EEEvDpT0_:
.text._ZN6thrust24THRUST_300001_SM_1000_NS8cuda_cub4core6detail13_kernel_agentINS1_8__reduce11ReduceAgentINS0_18transform_iteratorINS1_9__extrema12arg_minmax_fIilN4cuda3std3__44lessIiEEE15duplicate_tupleENS0_12zip_iteratorINSC_5tupleIJNS0_6detail15normal_iteratorINS0_10device_ptrIiEEEENS0_17counting_iteratorIlNS0_11use_defaultESP_SP_EEEEEEENSI_IJNSI_IJilEEEST_EEESU_EEPSU_SU_iSF_EEJSV_SW_iN3cub18CUB_300001_SM_100013GridEvenShareIiEENSZ_9GridQueueIjEESF_EEEvDpT0_:
        /* <DEDUP_REMOVED lines=50> */
.L_x_12418:
        /* <DEDUP_REMOVED lines=28> */
.L_x_12415:
[----:B------:R-:W-:Y:S05]  /*04e0*/  BSYNC.RECONVERGENT B3 ;  /* 0x0000000000037941 */ /* 0x000fea0003800200 */
.L_x_12414:
        /* <DEDUP_REMOVED lines=15> */
.L_x_12417:
[----:B------:R-:W-:Y:S05]  /*05e0*/  BSYNC.RECONVERGENT B3 ;  /* 0x0000000000037941 */ /* 0x000fea0003800200 */
.L_x_12416:
[----:B------:R-:W-:Y:S02]  /*05f0*/  VIADD R9, R9, 0x100 ;  /* 0x0000010009097836 */ /* 0x000fe40000000000 */
[----:B------:R-:W-:Y:S01]  /*0600*/  VIADD R17, R17, 0x100 ;  /* 0x0000010011117836 */ /* 0x000fe20000000000 */
[----:B------:R-:W-:Y:S06]  /*0610*/  @P2 BRA `(.L_x_12418) ;  /* 0xfffffffc00402947 */ /* 0x000fec000383ffff */
.L_x_12413:
[----:B------:R-:W-:Y:S05]  /*0620*/  BSYNC.RECONVERGENT B1 ;  /* 0x0000000000017941 */ /* 0x000fea0003800200 */
.L_x_12412:
[----:B------:R-:W-:-:S13]  /*0630*/  ISETP.GE.U32.AND P0, PT, R16, 0x300, PT ;  /* 0x000003001000780c */ /* 0x000fda0003f06070 */
[----:B------:R-:W-:Y:S05]  /*0640*/  @!P0 BRA `(.L_x_12411) ;  /* 0x0000000800a48947 */ /* 0x000fea0003800000 */
[----:B------:R-:W-:-:S04]  /*0650*/  IMAD.IADD R8, R8, 0x1, R9 ;  /* 0x0000000108087824 */ /* 0x000fc800078e0209 */
[C---:B------:R-:W-:Y:S02]  /*0660*/  VIADD R21, R8.reuse, 0x100 ;  /* 0x0000010008157836 */ /* 0x040fe40000000000 */
[C---:B------:R-:W-:Y:S02]  /*0670*/  VIADD R20, R8.reuse, 0x200 ;  /* 0x0000020008147836 */ /* 0x040fe40000000000 */
[----:B------:R-:W-:-:S07]  /*0680*/  VIADD R19, R8, 0x300 ;  /* 0x0000030008137836 */ /* 0x000fce0000000000 */
.L_x_12435:
        /* <DEDUP_REMOVED lines=26> */
.L_x_12420:
[----:B------:R-:W-:Y:S05]  /*0830*/  BSYNC.RECONVERGENT B1 ;  /* 0x0000000000017941 */ /* 0x000fea0003800200 */
.L_x_12419:
        /* <DEDUP_REMOVED lines=16> */
.L_x_12422:
[----:B------:R-:W-:Y:S05]  /*0940*/  BSYNC.RECONVERGENT B1 ;  /* 0x0000000000017941 */ /* 0x000fea0003800200 */
.L_x_12421:
        /* <DEDUP_REMOVED lines=19> */
.L_x_12424:
[----:B------:R-:W-:Y:S05]  /*0a80*/  BSYNC.RECONVERGENT B1 ;  /* 0x0000000000017941 */ /* 0x000fea0003800200 */
.L_x_12423:
        /* <DEDUP_REMOVED lines=17> */
.L_x_12426:
[----:B------:R-:W-:Y:S05]  /*0ba0*/  BSYNC.RECONVERGENT B1 ;  /* 0x0000000000017941 */ /* 0x000fea0003800200 */
.L_x_12425:
        /* <DEDUP_REMOVED lines=19> */
.L_x_12428:
[----:B------:R-:W-:Y:S05]  /*0ce0*/  BSYNC.RECONVERGENT B1 ;  /* 0x0000000000017941 */ /* 0x000fea0003800200 */
.L_x_12427:
        /* <DEDUP_REMOVED lines=17> */
.L_x_12430:
[----:B------:R-:W-:Y:S05]  /*0e00*/  BSYNC.RECONVERGENT B1 ;  /* 0x0000000000017941 */ /* 0x000fea0003800200 */
.L_x_12429:
        /* <DEDUP_REMOVED lines=19> */
.L_x_12432:
[----:B------:R-:W-:Y:S05]  /*0f40*/  BSYNC.RECONVERGENT B1 ;  /* 0x0000000000017941 */ /* 0x000fea0003800200 */
.L_x_12431:
        /* <DEDUP_REMOVED lines=17> */
.L_x_12434:
[----:B------:R-:W-:Y:S05]  /*1060*/  BSYNC.RECONVERGENT B1 ;  /* 0x0000000000017941 */ /* 0x000fea0003800200 */
.L_x_12433:
[----:B------:R-:W-:Y:S02]  /*1070*/  VIADD R9, R9, 0x400 ;  /* 0x0000040009097836 */ /* 0x000fe40000000000 */
[----:B------:R-:W-:Y:S02]  /*1080*/  VIADD R21, R21, 0x400 ;  /* 0x0000040015157836 */ /* 0x000fe40000000000 */
[----:B------:R-:W-:Y:S01]  /*1090*/  VIADD R20, R20, 0x400 ;  /* 0x0000040014147836 */ /* 0x000fe20000000000 */
[----:B------:R-:W-:Y:S01]  /*10a0*/  ISETP.GE.AND P0, PT, R9, R2, PT ;  /* 0x000000020900720c */ /* 0x000fe20003f06270 */
[----:B------:R-:W-:Y:S02]  /*10b0*/  VIADD R19, R19, 0x400 ;  /* 0x0000040013137836 */ /* 0x000fe40000000000 */
[----:B------:R-:W-:-:S10]  /*10c0*/  VIADD R8, R8, 0x400 ;  /* 0x0000040008087836 */ /* 0x000fd40000000000 */
[----:B------:R-:W-:Y:S05]  /*10d0*/  @!P0 BRA `(.L_x_12435) ;  /* 0xfffffff4006c8947 */ /* 0x000fea000383ffff */
.L_x_12411:
[----:B------:R-:W-:Y:S05]  /*10e0*/  BSYNC.RECONVERGENT B2 ;  /* 0x0000000000027941 */ /* 0x000fea0003800200 */
.L_x_12410:
        /* <DEDUP_REMOVED lines=38> */
.L_x_12440:
[----:B------:R-:W-:Y:S05]  /*1350*/  BSYNC.RECONVERGENT B2 ;  /* 0x0000000000027941 */ /* 0x000fea0003800200 */
.L_x_12439:
        /* <DEDUP_REMOVED lines=14> */
.L_x_12438:
[----:B------:R-:W-:Y:S05]  /*1440*/  BSYNC.RECONVERGENT B1 ;  /* 0x0000000000017941 */ /* 0x000fea0003800200 */
.L_x_12437:
        /* <DEDUP_REMOVED lines=31> */
.L_x_12444:
[----:B------:R-:W-:Y:S05]  /*1640*/  BSYNC.RECONVERGENT B2 ;  /* 0x0000000000027941 */ /* 0x000fea0003800200 */
.L_x_12443:
        /* <DEDUP_REMOVED lines=23> */
.L_x_12442:
[----:B------:R-:W-:Y:S05]  /*17c0*/  BSYNC.RECONVERGENT B1 ;  /* 0x0000000000017941 */ /* 0x000fea0003800200 */
.L_x_12441:
        /* <DEDUP_REMOVED lines=31> */
.L_x_12448:
[----:B------:R-:W-:Y:S05]  /*19c0*/  BSYNC.RECONVERGENT B2 ;  /* 0x0000000000027941 */ /* 0x000fea0003800200 */
.L_x_12447:
        /* <DEDUP_REMOVED lines=23> */
.L_x_12446:
[----:B------:R-:W-:Y:S05]  /*1b40*/  BSYNC.RECONVERGENT B1 ;  /* 0x0000000000017941 */ /* 0x000fea0003800200 */
.L_x_12445:
        /* <DEDUP_REMOVED lines=31> */
.L_x_12452:
[----:B------:R-:W-:Y:S05]  /*1d40*/  BSYNC.RECONVERGENT B2 ;  /* 0x0000000000027941 */ /* 0x000fea0003800200 */
.L_x_12451:
        /* <DEDUP_REMOVED lines=23> */
.L_x_12450:
[----:B------:R-:W-:Y:S05]  /*1ec0*/  BSYNC.RECONVERGENT B1 ;  /* 0x0000000000017941 */ /* 0x000fea0003800200 */
.L_x_12449:
        /* <DEDUP_REMOVED lines=31> */
.L_x_12456:
[----:B------:R-:W-:Y:S05]  /*20c0*/  BSYNC.RECONVERGENT B2 ;  /* 0x0000000000027941 */ /* 0x000fea0003800200 */
.L_x_12455:
        /* <DEDUP_REMOVED lines=23> */
.L_x_12454:
[----:B------:R-:W-:Y:S05]  /*2240*/  BSYNC.RECONVERGENT B1 ;  /* 0x0000000000017941 */ /* 0x000fea0003800200 */
.L_x_12453:
        /* <DEDUP_REMOVED lines=15> */
.L_x_12458:
[----:B------:R-:W-:Y:S05]  /*2340*/  BSYNC.RECONVERGENT B1 ;  /* 0x0000000000017941 */ /* 0x000fea0003800200 */
.L_x_12457:
        /* <DEDUP_REMOVED lines=30> */
.L_x_12461:
[----:B------:R-:W-:Y:S05]  /*2530*/  BSYNC.RECONVERGENT B1 ;  /* 0x0000000000017941 */ /* 0x000fea0003800200 */
.L_x_12460:
        /* <DEDUP_REMOVED lines=20> */
.L_x_12463:
[----:B------:R-:W-:Y:S05]  /*2680*/  BSYNC.RECONVERGENT B1 ;  /* 0x0000000000017941 */ /* 0x000fea0003800200 */
.L_x_12462:
        /* <DEDUP_REMOVED lines=23> */
.L_x_12465:
[----:B------:R-:W-:Y:S05]  /*2800*/  BSYNC.RECONVERGENT B1 ;  /* 0x0000000000017941 */ /* 0x000fea0003800200 */
.L_x_12464:
        /* <DEDUP_REMOVED lines=17> */
.L_x_12467:
[----:B------:R-:W-:Y:S05]  /*2920*/  BSYNC.RECONVERGENT B1 ;  /* 0x0000000000017941 */ /* 0x000fea0003800200 */
.L_x_12466:
        /* <DEDUP_REMOVED lines=18> */
.L_x_12469:
[----:B------:R-:W-:Y:S05]  /*2a50*/  BSYNC.RECONVERGENT B1 ;  /* 0x0000000000017941 */ /* 0x000fea0003800200 */
.L_x_12468:
        /* <DEDUP_REMOVED lines=17> */
.L_x_12471:
[----:B------:R-:W-:Y:S05]  /*2b70*/  BSYNC.RECONVERGENT B1 ;  /* 0x0000000000017941 */ /* 0x000fea0003800200 */
.L_x_12470:
        /* <DEDUP_REMOVED lines=18> */
.L_x_12473:
[----:B------:R-:W-:Y:S05]  /*2ca0*/  BSYNC.RECONVERGENT B1 ;  /* 0x0000000000017941 */ /* 0x000fea0003800200 */
.L_x_12472:
        /* <DEDUP_REMOVED lines=26> */
.L_x_12475:
[----:B------:R-:W-:Y:S05]  /*2e50*/  BSYNC.RECONVERGENT B1 ;  /* 0x0000000000017941 */ /* 0x000fea0003800200 */
.L_x_12474:
        /* <DEDUP_REMOVED lines=16> */
.L_x_12477:
[----:B------:R-:W-:Y:S05]  /*2f60*/  BSYNC.RECONVERGENT B1 ;  /* 0x0000000000017941 */ /* 0x000fea0003800200 */
.L_x_12476:
        /* <DEDUP_REMOVED lines=17> */
.L_x_12479:
[----:B------:R-:W-:Y:S05]  /*3080*/  BSYNC.RECONVERGENT B1 ;  /* 0x0000000000017941 */ /* 0x000fea0003800200 */
.L_x_12478:
        /* <DEDUP_REMOVED lines=16> */
.L_x_12481:
[----:B------:R-:W-:Y:S05]  /*3190*/  BSYNC.RECONVERGENT B1 ;  /* 0x0000000000017941 */ /* 0x000fea0003800200 */
.L_x_12480:
        /* <DEDUP_REMOVED lines=17> */
.L_x_12483:
[----:B------:R-:W-:Y:S05]  /*32b0*/  BSYNC.RECONVERGENT B1 ;  /* 0x0000000000017941 */ /* 0x000fea0003800200 */
.L_x_12482:
        /* <DEDUP_REMOVED lines=18> */
.L_x_12485:
[----:B------:R-:W-:Y:S05]  /*33e0*/  BSYNC.RECONVERGENT B1 ;  /* 0x0000000000017941 */ /* 0x000fea0003800200 */
.L_x_12484:
        /* <DEDUP_REMOVED lines=18> */
.L_x_12436:
        /* <DEDUP_REMOVED lines=41> */
.L_x_12489:
[----:B------:R-:W-:Y:S05]  /*37a0*/  BSYNC.RECONVERGENT B2 ;  /* 0x0000000000027941 */ /* 0x000fea0003800200 */
.L_x_12488:
        /* <DEDUP_REMOVED lines=14> */
.L_x_12487:
[----:B------:R-:W-:Y:S05]  /*3890*/  BSYNC.RECONVERGENT B1 ;  /* 0x0000000000017941 */ /* 0x000fea0003800200 */
.L_x_12486:
        /* <DEDUP_REMOVED lines=32> */
.L_x_12493:
[----:B------:R-:W-:Y:S05]  /*3aa0*/  BSYNC.RECONVERGENT B2 ;  /* 0x0000000000027941 */ /* 0x000fea0003800200 */
.L_x_12492:
        /* <DEDUP_REMOVED lines=23> */
.L_x_12491:
[----:B------:R-:W-:Y:S05]  /*3c20*/  BSYNC.RECONVERGENT B1 ;  /* 0x0000000000017941 */ /* 0x000fea0003800200 */
.L_x_12490:
        /* <DEDUP_REMOVED lines=32> */
.L_x_12497:
[----:B------:R-:W-:Y:S05]  /*3e30*/  BSYNC.RECONVERGENT B2 ;  /* 0x0000000000027941 */ /* 0x000fea0003800200 */
.L_x_12496:
        /* <DEDUP_REMOVED lines=23> */
.L_x_12495:
[----:B------:R-:W-:Y:S05]  /*3fb0*/  BSYNC.RECONVERGENT B1 ;  /* 0x0000000000017941 */ /* 0x000fea0003800200 */
.L_x_12494:
        /* <DEDUP_REMOVED lines=32> */
.L_x_12501:
[----:B------:R-:W-:Y:S05]  /*41c0*/  BSYNC.RECONVERGENT B2 ;  /* 0x0000000000027941 */ /* 0x000fea0003800200 */
.L_x_12500:
        /* <DEDUP_REMOVED lines=23> */
.L_x_12499:
[----:B------:R-:W-:Y:S05]  /*4340*/  BSYNC.RECONVERGENT B1 ;  /* 0x0000000000017941 */ /* 0x000fea0003800200 */
.L_x_12498:
        /* <DEDUP_REMOVED lines=32> */
.L_x_12505:
[----:B------:R-:W-:Y:S05]  /*4550*/  BSYNC.RECONVERGENT B2 ;  /* 0x0000000000027941 */ /* 0x000fea0003800200 */
.L_x_12504:
        /* <DEDUP_REMOVED lines=23> */
.L_x_12503:
[----:B------:R-:W-:Y:S05]  /*46d0*/  BSYNC.RECONVERGENT B1 ;  /* 0x0000000000017941 */ /* 0x000fea0003800200 */
.L_x_12502:
        /* <DEDUP_REMOVED lines=13> */
.L_x_12507:
[----:B------:R-:W-:Y:S05]  /*47b0*/  BSYNC.RECONVERGENT B1 ;  /* 0x0000000000017941 */ /* 0x000fea0003800200 */
.L_x_12506:
        /* <DEDUP_REMOVED lines=37> */
.L_x_12510:
[----:B------:R-:W-:Y:S05]  /*4a10*/  BSYNC.RECONVERGENT B1 ;  /* 0x0000000000017941 */ /* 0x000fea0003800200 */
.L_x_12509:
        /* <DEDUP_REMOVED lines=18> */
.L_x_12511:
[----:B------:R-:W-:Y:S05]  /*4b40*/  BSYNC.RECONVERGENT B1 ;  /* 0x0000000000017941 */ /* 0x000fea0003800200 */
.L_x_12508:
        /* <DEDUP_REMOVED lines=33> */
.L_x_12514:
[----:B------:R-:W-:Y:S05]  /*4d60*/  BSYNC.RECONVERGENT B1 ;  /* 0x0000000000017941 */ /* 0x000fea0003800200 */
.L_x_12513:
        /* <DEDUP_REMOVED lines=18> */
.L_x_12515:
[----:B------:R-:W-:Y:S05]  /*4e90*/  BSYNC.RECONVERGENT B1 ;  /* 0x0000000000017941 */ /* 0x000fea0003800200 */
.L_x_12512:
        /* <DEDUP_REMOVED lines=31> */
.L_x_12518:
[----:B------:R-:W-:Y:S05]  /*5090*/  BSYNC.RECONVERGENT B1 ;  /* 0x0000000000017941 */ /* 0x000fea0003800200 */
.L_x_12517:
        /* <DEDUP_REMOVED lines=18> */
.L_x_12519:
[----:B------:R-:W-:Y:S05]  /*51c0*/  BSYNC.RECONVERGENT B1 ;  /* 0x0000000000017941 */ /* 0x000fea0003800200 */
.L_x_12516:
        /* <DEDUP_REMOVED lines=31> */
.L_x_12522:
[----:B------:R-:W-:Y:S05]  /*53c0*/  BSYNC.RECONVERGENT B1 ;  /* 0x0000000000017941 */ /* 0x000fea0003800200 */
.L_x_12521:
        /* <DEDUP_REMOVED lines=18> */
.L_x_12523:
[----:B------:R-:W-:Y:S05]  /*54f0*/  BSYNC.RECONVERGENT B1 ;  /* 0x0000000000017941 */ /* 0x000fea0003800200 */
.L_x_12520:
        /* <DEDUP_REMOVED lines=31> */
.L_x_12526:
[----:B------:R-:W-:Y:S05]  /*56f0*/  BSYNC.RECONVERGENT B1 ;  /* 0x0000000000017941 */ /* 0x000fea0003800200 */
.L_x_12525:
        /* <DEDUP_REMOVED lines=18> */
.L_x_12527:
[----:B------:R-:W-:Y:S05]  /*5820*/  BSYNC.RECONVERGENT B1 ;  /* 0x0000000000017941 */ /* 0x000fea0003800200 */
.L_x_12524:
        /* <DEDUP_REMOVED lines=33> */
.L_x_12530:
[----:B------:R-:W-:Y:S05]  /*5a40*/  BSYNC.RECONVERGENT B1 ;  /* 0x0000000000017941 */ /* 0x000fea0003800200 */
.L_x_12529:
        /* <DEDUP_REMOVED lines=18> */
.L_x_12531:
[----:B------:R-:W-:Y:S05]  /*5b70*/  BSYNC.RECONVERGENT B1 ;  /* 0x0000000000017941 */ /* 0x000fea0003800200 */
.L_x_12528:
        /* <DEDUP_REMOVED lines=33> */
.L_x_12533:
[----:B------:R-:W-:Y:S05]  /*5d90*/  BSYNC.RECONVERGENT B1 ;  /* 0x0000000000017941 */ /* 0x000fea0003800200 */
.L_x_12532:
        /* <DEDUP_REMOVED lines=19> */
.L_x_12409:
        /* <DEDUP_REMOVED lines=40> */
.L_x_12536:
[----:B------:R-:W-:Y:S05]  /*6150*/  BSYNC.RECONVERGENT B1 ;  /* 0x0000000000017941 */ /* 0x000fea0003800200 */
.L_x_12535:
        /* <DEDUP_REMOVED lines=15> */
.L_x_12544:
        /* <DEDUP_REMOVED lines=29> */
.L_x_12539:
[----:B0-----:R-:W-:Y:S05]  /*6420*/  BSYNC.RECONVERGENT B2 ;  /* 0x0000000000027941 */ /* 0x001fea0003800200 */
.L_x_12538:
        /* <DEDUP_REMOVED lines=22> */
.L_x_12541:
[----:B------:R-:W-:Y:S05]  /*6590*/  BSYNC.RECONVERGENT B2 ;  /* 0x0000000000027941 */ /* 0x000fea0003800200 */
.L_x_12540:
        /* <DEDUP_REMOVED lines=19> */
.L_x_12543:
[----:B------:R-:W-:Y:S05]  /*66d0*/  BSYNC.RECONVERGENT B2 ;  /* 0x0000000000027941 */ /* 0x000fea0003800200 */
.L_x_12542:
        /* <DEDUP_REMOVED lines=10> */
.L_x_12537:
        /* <DEDUP_REMOVED lines=21> */
.L_x_12552:
        /* <DEDUP_REMOVED lines=28> */
.L_x_12549:
[----:B--2---:R-:W-:Y:S05]  /*6a90*/  BSYNC.RECONVERGENT B3 ;  /* 0x0000000000037941 */ /* 0x004fea0003800200 */
.L_x_12548:
        /* <DEDUP_REMOVED lines=15> */
.L_x_12551:
[----:B------:R-:W-:Y:S05]  /*6b90*/  BSYNC.RECONVERGENT B3 ;  /* 0x0000000000037941 */ /* 0x000fea0003800200 */
.L_x_12550:
[----:B------:R-:W-:Y:S02]  /*6ba0*/  VIADD R4, R4, 0x100 ;  /* 0x0000010004047836 */ /* 0x000fe40000000000 */
[----:B------:R-:W-:Y:S01]  /*6bb0*/  VIADD R17, R17, 0x100 ;  /* 0x0000010011117836 */ /* 0x000fe20000000000 */
[----:B------:R-:W-:Y:S06]  /*6bc0*/  @P2 BRA `(.L_x_12552) ;  /* 0xfffffffc00402947 */ /* 0x000fec000383ffff */
.L_x_12547:
[----:B-12---:R-:W-:Y:S05]  /*6bd0*/  BSYNC.RECONVERGENT B1 ;  /* 0x0000000000017941 */ /* 0x006fea0003800200 */
.L_x_12546:
[----:B------:R-:W-:-:S13]  /*6be0*/  ISETP.GE.U32.AND P0, PT, R13, 0x300, PT ;  /* 0x000003000d00780c */ /* 0x000fda0003f06070 */
[----:B------:R-:W-:Y:S05]  /*6bf0*/  @!P0 BRA `(.L_x_12545) ;  /* 0x0000000800a48947 */ /* 0x000fea0003800000 */
[----:B------:R-:W-:-:S04]  /*6c00*/  IMAD.IADD R13, R4, 0x1, R16 ;  /* 0x00000001040d7824 */ /* 0x000fc800078e0210 */
[C---:B------:R-:W-:Y:S02]  /*6c10*/  VIADD R21, R13.reuse, 0x100 ;  /* 0x000001000d157836 */ /* 0x040fe40000000000 */
[C---:B------:R-:W-:Y:S02]  /*6c20*/  VIADD R20, R13.reuse, 0x200 ;  /* 0x000002000d147836 */ /* 0x040fe40000000000 */
[----:B------:R-:W-:-:S07]  /*6c30*/  VIADD R19, R13, 0x300 ;  /* 0x000003000d137836 */ /* 0x000fce0000000000 */
.L_x_12569:
        /* <DEDUP_REMOVED lines=26> */
.L_x_12554:
[----:B------:R-:W-:Y:S05]  /*6de0*/  BSYNC.RECONVERGENT B1 ;  /* 0x0000000000017941 */ /* 0x000fea0003800200 */
.L_x_12553:
        /* <DEDUP_REMOVED lines=16> */
.L_x_12556:
[----:B------:R-:W-:Y:S05]  /*6ef0*/  BSYNC.RECONVERGENT B1 ;  /* 0x0000000000017941 */ /* 0x000fea0003800200 */
.L_x_12555:
        /* <DEDUP_REMOVED lines=19> */
.L_x_12558:
[----:B------:R-:W-:Y:S05]  /*7030*/  BSYNC.RECONVERGENT B1 ;  /* 0x0000000000017941 */ /* 0x000fea0003800200 */
.L_x_12557:
        /* <DEDUP_REMOVED lines=17> */
.L_x_12560:
[----:B------:R-:W-:Y:S05]  /*7150*/  BSYNC.RECONVERGENT B1 ;  /* 0x0000000000017941 */ /* 0x000fea0003800200 */
.L_x_12559:
        /* <DEDUP_REMOVED lines=19> */
.L_x_12562:
[----:B------:R-:W-:Y:S05]  /*7290*/  BSYNC.RECONVERGENT B1 ;  /* 0x0000000000017941 */ /* 0x000fea0003800200 */
.L_x_12561:
        /* <DEDUP_REMOVED lines=17> */
.L_x_12564:
[----:B------:R-:W-:Y:S05]  /*73b0*/  BSYNC.RECONVERGENT B1 ;  /* 0x0000000000017941 */ /* 0x000fea0003800200 */
.L_x_12563:
        /* <DEDUP_REMOVED lines=19> */
.L_x_12566:
[----:B------:R-:W-:Y:S05]  /*74f0*/  BSYNC.RECONVERGENT B1 ;  /* 0x0000000000017941 */ /* 0x000fea0003800200 */
.L_x_12565:
        /* <DEDUP_REMOVED lines=17> */
.L_x_12568:
[----:B------:R-:W-:Y:S05]  /*7610*/  BSYNC.RECONVERGENT B1 ;  /* 0x0000000000017941 */ /* 0x000fea0003800200 */
.L_x_12567:
[----:B------:R-:W-:Y:S02]  /*7620*/  VIADD R4, R4, 0x400 ;  /* 0x0000040004047836 */ /* 0x000fe40000000000 */
[----:B------:R-:W-:Y:S02]  /*7630*/  VIADD R21, R21, 0x400 ;  /* 0x0000040015157836 */ /* 0x000fe40000000000 */
[----:B------:R-:W-:Y:S01]  /*7640*/  VIADD R20, R20, 0x400 ;  /* 0x0000040014147836 */ /* 0x000fe20000000000 */
[----:B------:R-:W-:Y:S01]  /*7650*/  ISETP.GE.AND P0, PT, R4, R3, PT ;  /* 0x000000030400720c */ /* 0x000fe20003f06270 */
[----:B------:R-:W-:Y:S02]  /*7660*/  VIADD R19, R19, 0x400 ;  /* 0x0000040013137836 */ /* 0x000fe40000000000 */
[----:B------:R-:W-:-:S10]  /*7670*/  VIADD R13, R13, 0x400 ;  /* 0x000004000d0d7836 */ /* 0x000fd40000000000 */
[----:B------:R-:W-:Y:S05]  /*7680*/  @!P0 BRA `(.L_x_12569) ;  /* 0xfffffff4006c8947 */ /* 0x000fea000383ffff */
.L_x_12545:
[----:B-12---:R-:W-:Y:S05]  /*7690*/  BSYNC.RECONVERGENT B2 ;  /* 0x0000000000027941 */ /* 0x006fea0003800200 */
.L_x_12534:
        /* <DEDUP_REMOVED lines=32> */
.L_x_12573:
[----:B------:R-:W-:Y:S05]  /*78a0*/  BSYNC.RECONVERGENT B2 ;  /* 0x0000000000027941 */ /* 0x000fea0003800200 */
.L_x_12572:
        /* <DEDUP_REMOVED lines=23> */
.L_x_12571:
[----:B------:R-:W-:Y:S05]  /*7a20*/  BSYNC.RECONVERGENT B1 ;  /* 0x0000000000017941 */ /* 0x000fea0003800200 */
.L_x_12570:
        /* <DEDUP_REMOVED lines=31> */
.L_x_12577:
[----:B------:R-:W-:Y:S05]  /*7c20*/  BSYNC.RECONVERGENT B2 ;  /* 0x0000000000027941 */ /* 0x000fea0003800200 */
.L_x_12576:
        /* <DEDUP_REMOVED lines=23> */
.L_x_12575:
[----:B------:R-:W-:Y:S05]  /*7da0*/  BSYNC.RECONVERGENT B1 ;  /* 0x0000000000017941 */ /* 0x000fea0003800200 */
.L_x_12574:
        /* <DEDUP_REMOVED lines=31> */
.L_x_12581:
[----:B------:R-:W-:Y:S05]  /*7fa0*/  BSYNC.RECONVERGENT B2 ;  /* 0x0000000000027941 */ /* 0x000fea0003800200 */
.L_x_12580:
        /* <DEDUP_REMOVED lines=23> */
.L_x_12579:
[----:B------:R-:W-:Y:S05]  /*8120*/  BSYNC.RECONVERGENT B1 ;  /* 0x0000000000017941 */ /* 0x000fea0003800200 */
.L_x_12578:
        /* <DEDUP_REMOVED lines=31> */
.L_x_12585:
[----:B------:R-:W-:Y:S05]  /*8320*/  BSYNC.RECONVERGENT B2 ;  /* 0x0000000000027941 */ /* 0x000fea0003800200 */
.L_x_12584:
        /* <DEDUP_REMOVED lines=23> */
.L_x_12583:
[----:B------:R-:W-:Y:S05]  /*84a0*/  BSYNC.RECONVERGENT B1 ;  /* 0x0000000000017941 */ /* 0x000fea0003800200 */
.L_x_12582:
        /* <DEDUP_REMOVED lines=31> */
.L_x_12589:
[----:B------:R-:W-:Y:S05]  /*86a0*/  BSYNC.RECONVERGENT B2 ;  /* 0x0000000000027941 */ /* 0x000fea0003800200 */
.L_x_12588:
        /* <DEDUP_REMOVED lines=23> */
.L_x_12587:
[----:B------:R-:W-:Y:S05]  /*8820*/  BSYNC.RECONVERGENT B1 ;  /* 0x0000000000017941 */ /* 0x000fea0003800200 */
.L_x_12586:
        /* <DEDUP_REMOVED lines=15> */
.L_x_12591:
[----:B------:R-:W-:Y:S05]  /*8920*/  BSYNC.RECONVERGENT B1 ;  /* 0x0000000000017941 */ /* 0x000fea0003800200 */
.L_x_12590:
        /* <DEDUP_REMOVED lines=30> */
.L_x_12593:
[----:B------:R-:W-:Y:S05]  /*8b10*/  BSYNC.RECONVERGENT B1 ;  /* 0x0000000000017941 */ /* 0x000fea0003800200 */
.L_x_12592:
        /* <DEDUP_REMOVED lines=20> */
.L_x_12595:
[----:B------:R-:W-:Y:S05]  /*8c60*/  BSYNC.RECONVERGENT B1 ;  /* 0x0000000000017941 */ /* 0x000fea0003800200 */
.L_x_12594:
        /* <DEDUP_REMOVED lines=23> */
.L_x_12597:
[----:B------:R-:W-:Y:S05]  /*8de0*/  BSYNC.RECONVERGENT B1 ;  /* 0x0000000000017941 */ /* 0x000fea0003800200 */
.L_x_12596:
        /* <DEDUP_REMOVED lines=17> */
.L_x_12599:
[----:B------:R-:W-:Y:S05]  /*8f00*/  BSYNC.RECONVERGENT B1 ;  /* 0x0000000000017941 */ /* 0x000fea0003800200 */
.L_x_12598:
        /* <DEDUP_REMOVED lines=18> */
.L_x_12601:
[----:B------:R-:W-:Y:S05]  /*9030*/  BSYNC.RECONVERGENT B1 ;  /* 0x0000000000017941 */ /* 0x000fea0003800200 */
.L_x_12600:
        /* <DEDUP_REMOVED lines=17> */
.L_x_12603:
[----:B------:R-:W-:Y:S05]  /*9150*/  BSYNC.RECONVERGENT B1 ;  /* 0x0000000000017941 */ /* 0x000fea0003800200 */
.L_x_12602:
        /* <DEDUP_REMOVED lines=18> */
.L_x_12605:
[----:B------:R-:W-:Y:S05]  /*9280*/  BSYNC.RECONVERGENT B1 ;  /* 0x0000000000017941 */ /* 0x000fea0003800200 */
.L_x_12604:
        /* <DEDUP_REMOVED lines=26> */
.L_x_12607:
[----:B------:R-:W-:Y:S05]  /*9430*/  BSYNC.RECONVERGENT B1 ;  /* 0x0000000000017941 */ /* 0x000fea0003800200 */
.L_x_12606:
        /* <DEDUP_REMOVED lines=16> */
.L_x_12609:
[----:B------:R-:W-:Y:S05]  /*9540*/  BSYNC.RECONVERGENT B1 ;  /* 0x0000000000017941 */ /* 0x000fea0003800200 */
.L_x_12608:
        /* <DEDUP_REMOVED lines=17> */
.L_x_12611:
[----:B------:R-:W-:Y:S05]  /*9660*/  BSYNC.RECONVERGENT B1 ;  /* 0x0000000000017941 */ /* 0x000fea0003800200 */
.L_x_12610:
        /* <DEDUP_REMOVED lines=16> */
.L_x_12613:
[----:B------:R-:W-:Y:S05]  /*9770*/  BSYNC.RECONVERGENT B1 ;  /* 0x0000000000017941 */ /* 0x000fea0003800200 */
.L_x_12612:
        /* <DEDUP_REMOVED lines=17> */
.L_x_12615:
[----:B------:R-:W-:Y:S05]  /*9890*/  BSYNC.RECONVERGENT B1 ;  /* 0x0000000000017941 */ /* 0x000fea0003800200 */
.L_x_12614:
        /* <DEDUP_REMOVED lines=18> */
.L_x_12617:
[----:B------:R-:W-:Y:S05]  /*99c0*/  BSYNC.RECONVERGENT B1 ;  /* 0x0000000000017941 */ /* 0x000fea0003800200 */
.L_x_12616:
        /* <DEDUP_REMOVED lines=16> */
.L_x_12459:
[----:B------:R-:W-:Y:S05]  /*9ad0*/  BSYNC.RECONVERGENT B0 ;  /* 0x0000000000007941 */ /* 0x000fea0003800200 */
.L_x_12408:
        /* <DEDUP_REMOVED lines=11> */
.L_x_12618:
        /* <DEDUP_REMOVED lines=15> */
.L_x_14454:


//--------------------- .text._ZN6thrust24THRUST_300001_SM_1000_NS8cuda_cub4core6detail13_kernel_agentINS1_8__reduce11ReduceAgentINS0_18transform_iteratorINS1_9__extrema12arg_minmax_fIilN4cuda3std3__44lessIiEEE15duplicate_tupleENS0_12zip_iteratorINSC_5tupleIJNS0_6detail15normal_iteratorINS0_10device_ptrIiEEEENS0_17counting_iteratorIlNS0_11use_defaultESP_SP_EEEEEEENSI_IJNSI_IJilEEEST_EEESU_EEPSU_SU_iSF_EEJSV_SW_iSF_EEEvDpT0_ --------------------------
	.section	.text._ZN6thrust24THRUST_300001_SM_1000_NS8cuda_cub4core6detail13_kernel_agentINS1_8__reduce11ReduceAgentINS0_18transform_iteratorINS1_9__extrema12arg_minmax_fIilN4cuda3std3__44lessIiEEE15duplicate_tupleENS0_12zip_iteratorINSC_5tupleIJNS0_6detail15normal_iteratorINS0_10device_ptrIiEEEENS0_17counting_iteratorIlNS0_11use_defaultESP_SP_EEEEEEENSI_IJNSI_IJilEEEST_EEESU_EEPSU_SU_iSF_EEJSV_SW_iSF_EEEvDpT0_,"ax",@progbits
	.align	128
        .global         _ZN6thrust24THRUST_300001_SM_1000_NS8cuda_cub4core6detail13_kernel_agentINS1_8__reduce11ReduceAgentINS0_18transform_iteratorINS1_9__extrema12arg_minmax_fIilN4cuda3std3__44lessIiEEE15duplicate_tupleENS0_12zip_iteratorINSC_5tupleIJNS0_6detail15normal_iteratorINS0_10device_ptrIiEEEENS0_17counting_iteratorIlNS0_11use_defaultESP_SP_EEEEEEENSI_IJNSI_IJilEEEST_EEESU_EEPSU_SU_iSF_EEJSV_SW_iSF_EEEvDpT0_
        .type           _ZN6thrust24THRUST_300001_SM_1000_NS8cuda_cub4core6detail13_kernel_agentINS1_8__reduce11ReduceAgentINS0_18transform_iteratorINS1_9__extrema12arg_minmax_fIilN4cuda3std3__44lessIiEEE15duplicate_tupleENS0_12zip_iteratorINSC_5tupleIJNS0_6detail15normal_iteratorINS0_10device_ptrIiEEEENS0_17counting_iteratorIlNS0_11use_defaultESP_SP_EEEEEEENSI_IJNSI_IJilEEEST_EEESU_EEPSU_SU_iSF_EEJSV_SW_iSF_EEEvDpT0_,@function
        .size           _ZN6thrust24THRUST_300001_SM_1000_NS8cuda_cub4core6detail13_kernel_agentINS1_8__reduce11ReduceAgentINS0_18transform_iteratorINS1_9__extrema12arg_minmax_fIilN4cuda3std3__44lessIiEEE15duplicate_tupleENS0_12zip_iteratorINSC_5tupleIJNS0_6detail15normal_iteratorINS0_10device_ptrIiEEEENS0_17counting_iteratorIlNS0_11use_defaultESP_SP_EEEEEEENSI_IJNSI_IJilEEEST_EEESU_EEPSU_SU_iSF_EEJSV_SW_iSF_EEEvDpT0_,(.L_x_14455 - _ZN6thrust24THRUST_300001_SM_1000_NS8cuda_cub4core6detail13_kernel_agentINS1_8__reduce11ReduceAgentINS0_18transform_iteratorINS1_9__extrema12arg_minmax_fIilN4cuda3std3__44lessIiEEE15duplicate_tupleENS0_12zip_iteratorINSC_5tupleIJNS0_6detail15normal_iteratorINS0_10device_ptrIiEEEENS0_17counting_iteratorIlNS0_11use_defaultESP_SP_EEEEEEENSI_IJNSI_IJilEEEST_EEESU_EEPSU_SU_iSF_EEJSV_SW_iSF_EEEvDpT0_)
        .other          _ZN6thrust24THRUST_300001_SM_1000_NS8cuda_cub4core6detail13_kernel_agentINS1_8__reduce11ReduceAgentINS0_18transform_iteratorINS1_9__extrema12arg_minmax_fIilN4cuda3std3__44lessIiEEE15duplicate_tupleENS0_12zip_iteratorINSC_5tupleIJNS0_6detail15normal_iteratorINS0_10device_ptrIiEEEENS0_17counting_iteratorIlNS0_11use_defaultESP_SP_EEEEEEENSI_IJNSI_IJilEEEST_EEESU_EEPSU_SU_iSF_EEJSV_SW_iSF_EEEvDpT0_,@"STO_CUDA_ENTRY STV_DEFAULT"
_ZN6thrust24THRUST_300001_SM_1000_NS8cuda_cub4core6detail13_kernel_agentINS1_8__reduce11ReduceAgentINS0_18transform_iteratorINS1_9__extrema12arg_minmax_fIilN4cuda3std3__44lessIiEEE15duplicate_tupleENS0_12zip_iteratorINSC_5tupleIJNS0_6detail15normal_iteratorINS0_10device_ptrIiEEEENS0_17counting_iteratorIlNS0_11use_defaultESP_SP_EEEEEEENSI_IJNSI_IJilEEEST_EEESU_EEPSU_SU_iSF_EEJSV_SW_iSF_EEEvDpT0_:
.text._ZN6thrust24THRUST_300001_SM_1000_NS8cuda_cub4core6detail13_kernel_agentINS1_8__reduce11ReduceAgentINS0_18transform_iteratorINS1_9__extrema12arg_minmax_fIilN4cuda3std3__44lessIiEEE15duplicate_tupleENS0_12zip_iteratorINSC_5tupleIJNS0_6detail15normal_iteratorINS0_10device_ptrIiEEEENS0_17counting_iteratorIlNS0_11use_defaultESP_SP_EEEEEEENSI_IJNSI_IJilEEEST_EEESU_EEPSU_SU_iSF_EEJSV_SW_iSF_EEEvDpT0_:
        /* <DEDUP_REMOVED lines=49> */
.L_x_12629:
        /* <DEDUP_REMOVED lines=27> */
.L_x_12626:
[----:B------:R-:W-:Y:S05]  /*04c0*/  BSYNC.RECONVERGENT B3 ;  /* 0x0000000000037941 */ /* 0x000fea0003800200 */
.L_x_12625:
        /* <DEDUP_REMOVED lines=15> */
.L_x_12628:
[----:B------:R-:W-:Y:S05]  /*05c0*/  BSYNC.RECONVERGENT B3 ;  /* 0x0000000000037941 */ /* 0x000fea0003800200 */
.L_x_12627:
[----:B------:R-:W-:Y:S01]  /*05d0*/  IADD3 R15, P0, PT, R15, 0x100, RZ ;  /* 0x000001000f0f7810 */ /* 0x000fe20007f1e0ff */
[----:B------:R-:W-:Y:S01]  /*05e0*/  VIADD R6, R6, 0x100 ;  /* 0x0000010006067836 */ /* 0x000fe20000000000 */
[----:B------:R-:W-:-:S03]  /*05f0*/  IADD3 R7, P1, PT, R7, 0x400, RZ ;  /* 0x0000040007077810 */ /* 0x000fc60007f3e0ff */
[----:B------:R-:W-:Y:S02]  /*0600*/  IMAD.X R16, RZ, RZ, R16, P0 ;  /* 0x000000ffff107224 */ /* 0x000fe400000e0610 */
[----:B------:R-:W-:Y:S01]  /*0610*/  IMAD.X R8, RZ, RZ, R8, P1 ;  /* 0x000000ffff087224 */ /* 0x000fe200008e0608 */
[----:B------:R-:W-:Y:S07]  /*0620*/  @P2 BRA `(.L_x_12629) ;  /* 0xfffffffc00382947 */ /* 0x000fee000383ffff */
.L_x_12624:
[----:B------:R-:W-:Y:S05]  /*0630*/  BSYNC.RECONVERGENT B1 ;  /* 0x0000000000017941 */ /* 0x000fea0003800200 */
.L_x_12623:
[----:B------:R-:W-:-:S13]  /*0640*/  ISETP.GE.U32.AND P0, PT, R4, 0x300, PT ;  /* 0x000003000400780c */ /* 0x000fda0003f06070 */
[----:B------:R-:W-:Y:S05]  /*0650*/  @!P0 BRA `(.L_x_12622) ;  /* 0x00000008009c8947 */ /* 0x000fea0003800000 */
[----:B------:R-:W0:Y:S01]  /*0660*/  LDC.64 R2, c[0x0][0x380] ;  /* 0x0000e000ff027b82 */ /* 0x000e220000000a00 */
[----:B------:R-:W-:-:S07]  /*0670*/  VIADD R7, R6, 0x200 ;  /* 0x0000020006077836 */ /* 0x000fce0000000000 */
[----:B------:R-:W1:Y:S02]  /*0680*/  LDC.64 R4, c[0x0][0x388] ;  /* 0x0000e200ff047b82 */ /* 0x000e640000000a00 */
.L_x_12646:
        /* <DEDUP_REMOVED lines=26> */
.L_x_12631:
[----:B------:R-:W-:Y:S05]  /*0830*/  BSYNC.RECONVERGENT B1 ;  /* 0x0000000000017941 */ /* 0x000fea0003800200 */
.L_x_12630:
        /* <DEDUP_REMOVED lines=17> */
.L_x_12633:
[----:B------:R-:W-:Y:S05]  /*0950*/  BSYNC.RECONVERGENT B1 ;  /* 0x0000000000017941 */ /* 0x000fea0003800200 */
.L_x_12632:
        /* <DEDUP_REMOVED lines=19> */
.L_x_12635:
[----:B------:R-:W-:Y:S05]  /*0a90*/  BSYNC.RECONVERGENT B1 ;  /* 0x0000000000017941 */ /* 0x000fea0003800200 */
.L_x_12634:
        /* <DEDUP_REMOVED lines=17> */
.L_x_12637:
[----:B------:R-:W-:Y:S05]  /*0bb0*/  BSYNC.RECONVERGENT B1 ;  /* 0x0000000000017941 */ /* 0x000fea0003800200 */
.L_x_12636:
        /* <DEDUP_REMOVED lines=19> */
.L_x_12639:
[----:B------:R-:W-:Y:S05]  /*0cf0*/  BSYNC.RECONVERGENT B1 ;  /* 0x0000000000017941 */ /* 0x000fea0003800200 */
.L_x_12638:
        /* <DEDUP_REMOVED lines=18> */
.L_x_12641:
[----:B------:R-:W-:Y:S05]  /*0e20*/  BSYNC.RECONVERGENT B1 ;  /* 0x0000000000017941 */ /* 0x000fea0003800200 */
.L_x_12640:
        /* <DEDUP_REMOVED lines=19> */
.L_x_12643:
[----:B------:R-:W-:Y:S05]  /*0f60*/  BSYNC.RECONVERGENT B1 ;  /* 0x0000000000017941 */ /* 0x000fea0003800200 */
.L_x_12642:
        /* <DEDUP_REMOVED lines=17> */
.L_x_12645:
[----:B------:R-:W-:Y:S05]  /*1080*/  BSYNC.RECONVERGENT B1 ;  /* 0x0000000000017941 */ /* 0x000fea0003800200 */
.L_x_12644:
[C---:B------:R-:W-:Y:S02]  /*1090*/  VIADD R6, R7.reuse, 0x200 ;  /* 0x0000020007067836 */ /* 0x040fe40000000000 */
[----:B------:R-:W-:-:S03]  /*10a0*/  VIADD R7, R7, 0x400 ;  /* 0x0000040007077836 */ /* 0x000fc60000000000 */
[----:B------:R-:W-:-:S13]  /*10b0*/  ISETP.GE.AND P0, PT, R6, UR5, PT ;  /* 0x0000000506007c0c */ /* 0x000fda000bf06270 */
[----:B------:R-:W-:Y:S05]  /*10c0*/  @!P0 BRA `(.L_x_12646) ;  /* 0xfffffff400708947 */ /* 0x000fea000383ffff */
.L_x_12622:
[----:B------:R-:W-:Y:S05]  /*10d0*/  BSYNC.RECONVERGENT B2 ;  /* 0x0000000000027941 */ /* 0x000fea0003800200 */
.L_x_12621:
        /* <DEDUP_REMOVED lines=38> */
.L_x_12651:
[----:B------:R-:W-:Y:S05]  /*1340*/  BSYNC.RECONVERGENT B2 ;  /* 0x0000000000027941 */ /* 0x000fea0003800200 */
.L_x_12650:
        /* <DEDUP_REMOVED lines=14> */
.L_x_12649:
[----:B------:R-:W-:Y:S05]  /*1430*/  BSYNC.RECONVERGENT B1 ;  /* 0x0000000000017941 */ /* 0x000fea0003800200 */
.L_x_12648:
        /* <DEDUP_REMOVED lines=31> */
.L_x_12655:
[----:B------:R-:W-:Y:S05]  /*1630*/  BSYNC.RECONVERGENT B2 ;  /* 0x0000000000027941 */ /* 0x000fea0003800200 */
.L_x_12654:
        /* <DEDUP_REMOVED lines=23> */
.L_x_12653:
[----:B------:R-:W-:Y:S05]  /*17b0*/  BSYNC.RECONVERGENT B1 ;  /* 0x0000000000017941 */ /* 0x000fea0003800200 */
.L_x_12652:
        /* <DEDUP_REMOVED lines=31> */
.L_x_12659:
[----:B------:R-:W-:Y:S05]  /*19b0*/  BSYNC.RECONVERGENT B2 ;  /* 0x0000000000027941 */ /* 0x000fea0003800200 */
.L_x_12658:
        /* <DEDUP_REMOVED lines=23> */
.L_x_12657:
[----:B------:R-:W-:Y:S05]  /*1b30*/  BSYNC.RECONVERGENT B1 ;  /* 0x0000000000017941 */ /* 0x000fea0003800200 */
.L_x_12656:
        /* <DEDUP_REMOVED lines=31> */
.L_x_12663:
[----:B------:R-:W-:Y:S05]  /*1d30*/  BSYNC.RECONVERGENT B2 ;  /* 0x0000000000027941 */ /* 0x000fea0003800200 */
.L_x_12662:
        /* <DEDUP_REMOVED lines=23> */
.L_x_12661:
[----:B------:R-:W-:Y:S05]  /*1eb0*/  BSYNC.RECONVERGENT B1 ;  /* 0x0000000000017941 */ /* 0x000fea0003800200 */
.L_x_12660:
        /* <DEDUP_REMOVED lines=31> */
.L_x_12667:
[----:B------:R-:W-:Y:S05]  /*20b0*/  BSYNC.RECONVERGENT B2 ;  /* 0x0000000000027941 */ /* 0x000fea0003800200 */
.L_x_12666:
        /* <DEDUP_REMOVED lines=23> */
.L_x_12665:
[----:B------:R-:W-:Y:S05]  /*2230*/  BSYNC.RECONVERGENT B1 ;  /* 0x0000000000017941 */ /* 0x000fea0003800200 */
.L_x_12664:
        /* <DEDUP_REMOVED lines=14> */
.L_x_12669:
[----:B------:R-:W-:Y:S05]  /*2320*/  BSYNC.RECONVERGENT B1 ;  /* 0x0000000000017941 */ /* 0x000fea0003800200 */
.L_x_12668:
        /* <DEDUP_REMOVED lines=27> */
.L_x_12672:
[----:B------:R-:W-:Y:S05]  /*24e0*/  BSYNC.RECONVERGENT B1 ;  /* 0x0000000000017941 */ /* 0x000fea0003800200 */
.L_x_12671:
        /* <DEDUP_REMOVED lines=28> */
.L_x_12674:
[----:B------:R-:W-:Y:S05]  /*26b0*/  BSYNC.RECONVERGENT B1 ;  /* 0x0000000000017941 */ /* 0x000fea0003800200 */
.L_x_12673:
        /* <DEDUP_REMOVED lines=18> */
.L_x_12676:
[----:B------:R-:W-:Y:S05]  /*27e0*/  BSYNC.RECONVERGENT B1 ;  /* 0x0000000000017941 */ /* 0x000fea0003800200 */
.L_x_12675:
        /* <DEDUP_REMOVED lines=17> */
.L_x_12678:
[----:B------:R-:W-:Y:S05]  /*2900*/  BSYNC.RECONVERGENT B1 ;  /* 0x0000000000017941 */ /* 0x000fea0003800200 */
.L_x_12677:
        /* <DEDUP_REMOVED lines=16> */
.L_x_12680:
[----:B------:R-:W-:Y:S05]  /*2a10*/  BSYNC.RECONVERGENT B1 ;  /* 0x0000000000017941 */ /* 0x000fea0003800200 */
.L_x_12679:
        /* <DEDUP_REMOVED lines=17> */
.L_x_12682:
[----:B------:R-:W-:Y:S05]  /*2b30*/  BSYNC.RECONVERGENT B1 ;  /* 0x0000000000017941 */ /* 0x000fea0003800200 */
.L_x_12681:
        /* <DEDUP_REMOVED lines=18> */
.L_x_12684:
[----:B------:R-:W-:Y:S05]  /*2c60*/  BSYNC.RECONVERGENT B1 ;  /* 0x0000000000017941 */ /* 0x000fea0003800200 */
.L_x_12683:
        /* <DEDUP_REMOVED lines=26> */
.L_x_12686:
[----:B------:R-:W-:Y:S05]  /*2e10*/  BSYNC.RECONVERGENT B1 ;  /* 0x0000000000017941 */ /* 0x000fea0003800200 */
.L_x_12685:
        /* <DEDUP_REMOVED lines=16> */
.L_x_12688:
[----:B------:R-:W-:Y:S05]  /*2f20*/  BSYNC.RECONVERGENT B1 ;  /* 0x0000000000017941 */ /* 0x000fea0003800200 */
.L_x_12687:
        /* <DEDUP_REMOVED lines=17> */
.L_x_12690:
[----:B------:R-:W-:Y:S05]  /*3040*/  BSYNC.RECONVERGENT B1 ;  /* 0x0000000000017941 */ /* 0x000fea0003800200 */
.L_x_12689:
        /* <DEDUP_REMOVED lines=16> */
.L_x_12692:
[----:B------:R-:W-:Y:S05]  /*3150*/  BSYNC.RECONVERGENT B1 ;  /* 0x0000000000017941 */ /* 0x000fea0003800200 */
.L_x_12691:
        /* <DEDUP_REMOVED lines=17> */
.L_x_12694:
[----:B------:R-:W-:Y:S05]  /*3270*/  BSYNC.RECONVERGENT B1 ;  /* 0x0000000000017941 */ /* 0x000fea0003800200 */
.L_x_12693:
        /* <DEDUP_REMOVED lines=18> */
.L_x_12696:
[----:B------:R-:W-:Y:S05]  /*33a0*/  BSYNC.RECONVERGENT B1 ;  /* 0x0000000000017941 */ /* 0x000fea0003800200 */
.L_x_12695:
        /* <DEDUP_REMOVED lines=18> */
.L_x_12647:
        /* <DEDUP_REMOVED lines=41> */
.L_x_12700:
[----:B------:R-:W-:Y:S05]  /*3760*/  BSYNC.RECONVERGENT B2 ;  /* 0x0000000000027941 */ /* 0x000fea0003800200 */
.L_x_12699:
        /* <DEDUP_REMOVED lines=14> */
.L_x_12698:
[----:B------:R-:W-:Y:S05]  /*3850*/  BSYNC.RECONVERGENT B1 ;  /* 0x0000000000017941 */ /* 0x000fea0003800200 */
.L_x_12697:
        /* <DEDUP_REMOVED lines=32> */
.L_x_12704:
[----:B------:R-:W-:Y:S05]  /*3a60*/  BSYNC.RECONVERGENT B2 ;  /* 0x0000000000027941 */ /* 0x000fea0003800200 */
.L_x_12703:
        /* <DEDUP_REMOVED lines=23> */
.L_x_12702:
[----:B------:R-:W-:Y:S05]  /*3be0*/  BSYNC.RECONVERGENT B1 ;  /* 0x0000000000017941 */ /* 0x000fea0003800200 */
.L_x_12701:
        /* <DEDUP_REMOVED lines=32> */
.L_x_12708:
[----:B------:R-:W-:Y:S05]  /*3df0*/  BSYNC.RECONVERGENT B2 ;  /* 0x0000000000027941 */ /* 0x000fea0003800200 */
.L_x_12707:
        /* <DEDUP_REMOVED lines=23> */
.L_x_12706:
[----:B------:R-:W-:Y:S05]  /*3f70*/  BSYNC.RECONVERGENT B1 ;  /* 0x0000000000017941 */ /* 0x000fea0003800200 */
.L_x_12705:
        /* <DEDUP_REMOVED lines=32> */
.L_x_12712:
[----:B------:R-:W-:Y:S05]  /*4180*/  BSYNC.RECONVERGENT B2 ;  /* 0x0000000000027941 */ /* 0x000fea0003800200 */
.L_x_12711:
        /* <DEDUP_REMOVED lines=23> */
.L_x_12710:
[----:B------:R-:W-:Y:S05]  /*4300*/  BSYNC.RECONVERGENT B1 ;  /* 0x0000000000017941 */ /* 0x000fea0003800200 */
.L_x_12709:
        /* <DEDUP_REMOVED lines=32> */
.L_x_12716:
[----:B------:R-:W-:Y:S05]  /*4510*/  BSYNC.RECONVERGENT B2 ;  /* 0x0000000000027941 */ /* 0x000fea0003800200 */
.L_x_12715:
        /* <DEDUP_REMOVED lines=23> */
.L_x_12714:
[----:B------:R-:W-:Y:S05]  /*4690*/  BSYNC.RECONVERGENT B1 ;  /* 0x0000000000017941 */ /* 0x000fea0003800200 */
.L_x_12713:
        /* <DEDUP_REMOVED lines=12> */
.L_x_12718:
[----:B------:R-:W-:Y:S05]  /*4760*/  BSYNC.RECONVERGENT B1 ;  /* 0x0000000000017941 */ /* 0x000fea0003800200 */
.L_x_12717:
        /* <DEDUP_REMOVED lines=36> */
.L_x_12721:
[----:B------:R-:W-:Y:S05]  /*49b0*/  BSYNC.RECONVERGENT B1 ;  /* 0x0000000000017941 */ /* 0x000fea0003800200 */
.L_x_12720:
        /* <DEDUP_REMOVED lines=18> */
.L_x_12722:
[----:B------:R-:W-:Y:S05]  /*4ae0*/  BSYNC.RECONVERGENT B1 ;  /* 0x0000000000017941 */ /* 0x000fea0003800200 */
.L_x_12719:
        /* <DEDUP_REMOVED lines=33> */
.L_x_12725:
[----:B------:R-:W-:Y:S05]  /*4d00*/  BSYNC.RECONVERGENT B1 ;  /* 0x0000000000017941 */ /* 0x000fea0003800200 */
.L_x_12724:
        /* <DEDUP_REMOVED lines=18> */
.L_x_12726:
[----:B------:R-:W-:Y:S05]  /*4e30*/  BSYNC.RECONVERGENT B1 ;  /* 0x0000000000017941 */ /* 0x000fea0003800200 */
.L_x_12723:
        /* <DEDUP_REMOVED lines=33> */
.L_x_12729:
[----:B------:R-:W-:Y:S05]  /*5050*/  BSYNC.RECONVERGENT B1 ;  /* 0x0000000000017941 */ /* 0x000fea0003800200 */
.L_x_12728:
        /* <DEDUP_REMOVED lines=18> */
.L_x_12730:
[----:B------:R-:W-:Y:S05]  /*5180*/  BSYNC.RECONVERGENT B1 ;  /* 0x0000000000017941 */ /* 0x000fea0003800200 */
.L_x_12727:
        /* <DEDUP_REMOVED lines=33> */
.L_x_12733:
[----:B------:R-:W-:Y:S05]  /*53a0*/  BSYNC.RECONVERGENT B1 ;  /* 0x0000000000017941 */ /* 0x000fea0003800200 */
.L_x_12732:
        /* <DEDUP_REMOVED lines=18> */
.L_x_12734:
[----:B------:R-:W-:Y:S05]  /*54d0*/  BSYNC.RECONVERGENT B1 ;  /* 0x0000000000017941 */ /* 0x000fea0003800200 */
.L_x_12731:
        /* <DEDUP_REMOVED lines=33> */
.L_x_12737:
[----:B------:R-:W-:Y:S05]  /*56f0*/  BSYNC.RECONVERGENT B1 ;  /* 0x0000000000017941 */ /* 0x000fea0003800200 */
.L_x_12736:
        /* <DEDUP_REMOVED lines=18> */
.L_x_12738:
[----:B------:R-:W-:Y:S05]  /*5820*/  BSYNC.RECONVERGENT B1 ;  /* 0x0000000000017941 */ /* 0x000fea0003800200 */
.L_x_12735:
        /* <DEDUP_REMOVED lines=33> */
.L_x_12741:
[----:B------:R-:W-:Y:S05]  /*5a40*/  BSYNC.RECONVERGENT B1 ;  /* 0x0000000000017941 */ /* 0x000fea0003800200 */
.L_x_12740:
        /* <DEDUP_REMOVED lines=18> */
.L_x_12742:
[----:B------:R-:W-:Y:S05]  /*5b70*/  BSYNC.RECONVERGENT B1 ;  /* 0x0000000000017941 */ /* 0x000fea0003800200 */
.L_x_12739:
        /* <DEDUP_REMOVED lines=33> */
.L_x_12744:
[----:B------:R-:W-:Y:S05]  /*5d90*/  BSYNC.RECONVERGENT B1 ;  /* 0x0000000000017941 */ /* 0x000fea0003800200 */
.L_x_12743:
        /* <DEDUP_REMOVED lines=19> */
.L_x_12620:
        /* <DEDUP_REMOVED lines=26> */
.L_x_12750:
        /* <DEDUP_REMOVED lines=26> */
.L_x_12747:
[----:B0-----:R-:W-:Y:S05]  /*6210*/  BSYNC.RECONVERGENT B1 ;  /* 0x0000000000017941 */ /* 0x001fea0003800200 */
.L_x_12746:
        /* <DEDUP_REMOVED lines=22> */
.L_x_12749:
[----:B------:R-:W-:Y:S05]  /*6380*/  BSYNC.RECONVERGENT B1 ;  /* 0x0000000000017941 */ /* 0x000fea0003800200 */
.L_x_12748:
        /* <DEDUP_REMOVED lines=15> */
.L_x_12745:
        /* <DEDUP_REMOVED lines=25> */
.L_x_12759:
        /* <DEDUP_REMOVED lines=27> */
.L_x_12756:
[----:B------:R-:W-:Y:S05]  /*67c0*/  BSYNC.RECONVERGENT B3 ;  /* 0x0000000000037941 */ /* 0x000fea0003800200 */
.L_x_12755:
        /* <DEDUP_REMOVED lines=15> */
.L_x_12758:
[----:B------:R-:W-:Y:S05]  /*68c0*/  BSYNC.RECONVERGENT B3 ;  /* 0x0000000000037941 */ /* 0x000fea0003800200 */
.L_x_12757:
[----:B------:R-:W-:Y:S01]  /*68d0*/  IADD3 R18, P0, PT, R18, 0x100, RZ ;  /* 0x0000010012127810 */ /* 0x000fe20007f1e0ff */
[----:B------:R-:W-:Y:S01]  /*68e0*/  VIADD R3, R3, 0x100 ;  /* 0x0000010003037836 */ /* 0x000fe20000000000 */
[----:B------:R-:W-:-:S03]  /*68f0*/  IADD3 R11, P1, PT, R11, 0x400, RZ ;  /* 0x000004000b0b7810 */ /* 0x000fc60007f3e0ff */
[----:B------:R-:W-:Y:S02]  /*6900*/  IMAD.X R13, RZ, RZ, R13, P0 ;  /* 0x000000ffff0d7224 */ /* 0x000fe400000e060d */
[----:B------:R-:W-:Y:S01]  /*6910*/  IMAD.X R12, RZ, RZ, R12, P1 ;  /* 0x000000ffff0c7224 */ /* 0x000fe200008e060c */
[----:B------:R-:W-:Y:S07]  /*6920*/  @P2 BRA `(.L_x_12759) ;  /* 0xfffffffc00382947 */ /* 0x000fee000383ffff */
.L_x_12754:
[----:B------:R-:W-:Y:S05]  /*6930*/  BSYNC.RECONVERGENT B1 ;  /* 0x0000000000017941 */ /* 0x000fea0003800200 */
.L_x_12753:
        /* <DEDUP_REMOVED lines=15> */
.L_x_12776:
        /* <DEDUP_REMOVED lines=27> */
.L_x_12761:
[----:B------:R-:W-:Y:S05]  /*6be0*/  BSYNC.RECONVERGENT B1 ;  /* 0x0000000000017941 */ /* 0x000fea0003800200 */
.L_x_12760:
        /* <DEDUP_REMOVED lines=16> */
.L_x_12763:
[----:B------:R-:W-:Y:S05]  /*6cf0*/  BSYNC.RECONVERGENT B1 ;  /* 0x0000000000017941 */ /* 0x000fea0003800200 */
.L_x_12762:
        /* <DEDUP_REMOVED lines=20> */
.L_x_12765:
[----:B------:R-:W-:Y:S05]  /*6e40*/  BSYNC.RECONVERGENT B1 ;  /* 0x0000000000017941 */ /* 0x000fea0003800200 */
.L_x_12764:
        /* <DEDUP_REMOVED lines=17> */
.L_x_12767:
[----:B------:R-:W-:Y:S05]  /*6f60*/  BSYNC.RECONVERGENT B1 ;  /* 0x0000000000017941 */ /* 0x000fea0003800200 */
.L_x_12766:
        /* <DEDUP_REMOVED lines=20> */
.L_x_12769:
[----:B------:R-:W-:Y:S05]  /*70b0*/  BSYNC.RECONVERGENT B1 ;  /* 0x0000000000017941 */ /* 0x000fea0003800200 */
.L_x_12768:
        /* <DEDUP_REMOVED lines=17> */
.L_x_12771:
[----:B------:R-:W-:Y:S05]  /*71d0*/  BSYNC.RECONVERGENT B1 ;  /* 0x0000000000017941 */ /* 0x000fea0003800200 */
.L_x_12770:
        /* <DEDUP_REMOVED lines=20> */
.L_x_12773:
[----:B------:R-:W-:Y:S05]  /*7320*/  BSYNC.RECONVERGENT B1 ;  /* 0x0000000000017941 */ /* 0x000fea0003800200 */
.L_x_12772:
        /* <DEDUP_REMOVED lines=17> */
.L_x_12775:
[----:B------:R-:W-:Y:S05]  /*7440*/  BSYNC.RECONVERGENT B1 ;  /* 0x0000000000017941 */ /* 0x000fea0003800200 */
.L_x_12774:
        /* <DEDUP_REMOVED lines=11> */
.L_x_12752:
[----:B------:R-:W-:Y:S05]  /*7500*/  BSYNC.RECONVERGENT B2 ;  /* 0x0000000000027941 */ /* 0x000fea0003800200 */
.L_x_12751:
        /* <DEDUP_REMOVED lines=32> */
.L_x_12780:
[----:B------:R-:W-:Y:S05]  /*7710*/  BSYNC.RECONVERGENT B2 ;  /* 0x0000000000027941 */ /* 0x000fea0003800200 */
.L_x_12779:
        /* <DEDUP_REMOVED lines=23> */
.L_x_12778:
[----:B------:R-:W-:Y:S05]  /*7890*/  BSYNC.RECONVERGENT B1 ;  /* 0x0000000000017941 */ /* 0x000fea0003800200 */
.L_x_12777:
        /* <DEDUP_REMOVED lines=31> */
.L_x_12784:
[----:B------:R-:W-:Y:S05]  /*7a90*/  BSYNC.RECONVERGENT B2 ;  /* 0x0000000000027941 */ /* 0x000fea0003800200 */
.L_x_12783:
        /* <DEDUP_REMOVED lines=23> */
.L_x_12782:
[----:B------:R-:W-:Y:S05]  /*7c10*/  BSYNC.RECONVERGENT B1 ;  /* 0x0000000000017941 */ /* 0x000fea0003800200 */
.L_x_12781:
        /* <DEDUP_REMOVED lines=31> */
.L_x_12788:
[----:B------:R-:W-:Y:S05]  /*7e10*/  BSYNC.RECONVERGENT B2 ;  /* 0x0000000000027941 */ /* 0x000fea0003800200 */
.L_x_12787:
        /* <DEDUP_REMOVED lines=23> */
.L_x_12786:
[----:B------:R-:W-:Y:S05]  /*7f90*/  BSYNC.RECONVERGENT B1 ;  /* 0x0000000000017941 */ /* 0x000fea0003800200 */
.L_x_12785:
        /* <DEDUP_REMOVED lines=31> */
.L_x_12792:
[----:B------:R-:W-:Y:S05]  /*8190*/  BSYNC.RECONVERGENT B2 ;  /* 0x0000000000027941 */ /* 0x000fea0003800200 */
.L_x_12791:
        /* <DEDUP_REMOVED lines=23> */
.L_x_12790:
[----:B------:R-:W-:Y:S05]  /*8310*/  BSYNC.RECONVERGENT B1 ;  /* 0x0000000000017941 */ /* 0x000fea0003800200 */
.L_x_12789:
        /* <DEDUP_REMOVED lines=31> */
.L_x_12796:
[----:B------:R-:W-:Y:S05]  /*8510*/  BSYNC.RECONVERGENT B2 ;  /* 0x0000000000027941 */ /* 0x000fea0003800200 */
.L_x_12795:
        /* <DEDUP_REMOVED lines=23> */
.L_x_12794:
[----:B------:R-:W-:Y:S05]  /*8690*/  BSYNC.RECONVERGENT B1 ;  /* 0x0000000000017941 */ /* 0x000fea0003800200 */
.L_x_12793:
        /* <DEDUP_REMOVED lines=14> */
.L_x_12798:
[----:B------:R-:W-:Y:S05]  /*8780*/  BSYNC.RECONVERGENT B1 ;  /* 0x0000000000017941 */ /* 0x000fea0003800200 */
.L_x_12797:
        /* <DEDUP_REMOVED lines=27> */
.L_x_12800:
[----:B------:R-:W-:Y:S05]  /*8940*/  BSYNC.RECONVERGENT B1 ;  /* 0x0000000000017941 */ /* 0x000fea0003800200 */
.L_x_12799:
        /* <DEDUP_REMOVED lines=28> */
.L_x_12802:
[----:B------:R-:W-:Y:S05]  /*8b10*/  BSYNC.RECONVERGENT B1 ;  /* 0x0000000000017941 */ /* 0x000fea0003800200 */
.L_x_12801:
        /* <DEDUP_REMOVED lines=18> */
.L_x_12804:
[----:B------:R-:W-:Y:S05]  /*8c40*/  BSYNC.RECONVERGENT B1 ;  /* 0x0000000000017941 */ /* 0x000fea0003800200 */
.L_x_12803:
        /* <DEDUP_REMOVED lines=17> */
.L_x_12806:
[----:B------:R-:W-:Y:S05]  /*8d60*/  BSYNC.RECONVERGENT B1 ;  /* 0x0000000000017941 */ /* 0x000fea0003800200 */
.L_x_12805:
        /* <DEDUP_REMOVED lines=16> */
.L_x_12808:
[----:B------:R-:W-:Y:S05]  /*8e70*/  BSYNC.RECONVERGENT B1 ;  /* 0x0000000000017941 */ /* 0x000fea0003800200 */
.L_x_12807:
        /* <DEDUP_REMOVED lines=17> */
.L_x_12810:
[----:B------:R-:W-:Y:S05]  /*8f90*/  BSYNC.RECONVERGENT B1 ;  /* 0x0000000000017941 */ /* 0x000fea0003800200 */
.L_x_12809:
        /* <DEDUP_REMOVED lines=18> */
.L_x_12812:
[----:B------:R-:W-:Y:S05]  /*90c0*/  BSYNC.RECONVERGENT B1 ;  /* 0x0000000000017941 */ /* 0x000fea0003800200 */
.L_x_12811:
        /* <DEDUP_REMOVED lines=26> */
.L_x_12814:
[----:B------:R-:W-:Y:S05]  /*9270*/  BSYNC.RECONVERGENT B1 ;  /* 0x0000000000017941 */ /* 0x000fea0003800200 */
.L_x_12813:
        /* <DEDUP_REMOVED lines=16> */
.L_x_12816:
[----:B------:R-:W-:Y:S05]  /*9380*/  BSYNC.RECONVERGENT B1 ;  /* 0x0000000000017941 */ /* 0x000fea0003800200 */
.L_x_12815:
        /* <DEDUP_REMOVED lines=17> */
.L_x_12818:
[----:B------:R-:W-:Y:S05]  /*94a0*/  BSYNC.RECONVERGENT B1 ;  /* 0x0000000000017941 */ /* 0x000fea0003800200 */
.L_x_12817:
        /* <DEDUP_REMOVED lines=16> */
.L_x_12820:
[----:B------:R-:W-:Y:S05]  /*95b0*/  BSYNC.RECONVERGENT B1 ;  /* 0x0000000000017941 */ /* 0x000fea0003800200 */
.L_x_12819:
        /* <DEDUP_REMOVED lines=17> */
.L_x_12822:
[----:B------:R-:W-:Y:S05]  /*96d0*/  BSYNC.RECONVERGENT B1 ;  /* 0x0000000000017941 */ /* 0x000fea0003800200 */
.L_x_12821:
        /* <DEDUP_REMOVED lines=18> */
.L_x_12824:
[----:B------:R-:W-:Y:S05]  /*9800*/  BSYNC.RECONVERGENT B1 ;  /* 0x0000000000017941 */ /* 0x000fea0003800200 */
.L_x_12823:
        /* <DEDUP_REMOVED lines=16> */
.L_x_12670:
[----:B------:R-:W-:Y:S05]  /*9910*/  BSYNC.RECONVERGENT B0 ;  /* 0x0000000000007941 */ /* 0x000fea0003800200 */
.L_x_12619:
        /* <DEDUP_REMOVED lines=9> */
.L_x_12825:
        /* <DEDUP_REMOVED lines=13> */
.L_x_14455:


//--------------------- .text._ZN6thrust24THRUST_300001_SM_1000_NS8cuda_cub4core6detail13_kernel_agentINS1_15__reduce_by_key16ReduceByKeyAgentINS0_6detail15normal_iteratorINS0_10device_ptrIiEEEESB_SB_SB_N4cuda3std3__48equal_toIiEENSE_4plusIiEEPllEEJSB_SB_SB_SB_SJ_N3cub18CUB_300001_SM_100024ReduceByKeyScanTileStateIilLb1EEESG_SI_llEEEvDpT0_ --------------------------
	.section	.text._ZN6thrust24THRUST_300001_SM_1000_NS8cuda_cub4core6detail13_kernel_agentINS1_15__reduce_by_key16ReduceByKeyAgentINS0_6detail15normal_iteratorINS0_10device_ptrIiEEEESB_SB_SB_N4cuda3std3__48equal_toIiEENSE_4plusIiEEPllEEJSB_SB_SB_SB_SJ_N3cub18CUB_300001_SM_100024ReduceByKeyScanTileStateIilLb1EEESG_SI_llEEEvDpT0_,"ax",@progbits
	.align	128
        .global         _ZN6thrust24THRUST_300001_SM_1000_NS8cuda_cub4core6detail13_kernel_agentINS1_15__reduce_by_key16ReduceByKeyAgentINS0_6detail15normal_iteratorINS0_10device_ptrIiEEEESB_SB_SB_N4cuda3std3__48equal_toIiEENSE_4plusIiEEPllEEJSB_SB_SB_SB_SJ_N3cub18CUB_300001_SM_100024ReduceByKeyScanTileStateIilLb1EEESG_SI_llEEEvDpT0_
        .type           _ZN6thrust24THRUST_300001_SM_1000_NS8cuda_cub4core6detail13_kernel_agentINS1_15__reduce_by_key16ReduceByKeyAgentINS0_6detail15normal_iteratorINS0_10device_ptrIiEEEESB_SB_SB_N4cuda3std3__48equal_toIiEENSE_4plusIiEEPllEEJSB_SB_SB_SB_SJ_N3cub18CUB_300001_SM_100024ReduceByKeyScanTileStateIilLb1EEESG_SI_llEEEvDpT0_,@function
        .size           _ZN6thrust24THRUST_300001_SM_1000_NS8cuda_cub4core6detail13_kernel_agentINS1_15__reduce_by_key16ReduceByKeyAgentINS0_6detail15normal_iteratorINS0_10device_ptrIiEEEESB_SB_SB_N4cuda3std3__48equal_toIiEENSE_4plusIiEEPllEEJSB_SB_SB_SB_SJ_N3cub18CUB_300001_SM_100024ReduceByKeyScanTileStateIilLb1EEESG_SI_llEEEvDpT0_,(.L_x_14456 - _ZN6thrust24THRUST_300001_SM_1000_NS8cuda_cub4core6detail13_kernel_agentINS1_15__reduce_by_key16ReduceByKeyAgentINS0_6detail15normal_iteratorINS0_10device_ptrIiEEEESB_SB_SB_N4cuda3std3__48equal_toIiEENSE_4plusIiEEPllEEJSB_SB_SB_SB_SJ_N3cub18CUB_300001_SM_100024ReduceByKeyScanTileStateIilLb1EEESG_SI_llEEEvDpT0_)
        .other          _ZN6thrust24THRUST_300001_SM_1000_NS8cuda_cub4core6detail13_kernel_agentINS1_15__reduce_by_key16ReduceByKeyAgentINS0_6detail15normal_iteratorINS0_10device_ptrIiEEEESB_SB_SB_N4cuda3std3__48equal_toIiEENSE_4plusIiEEPllEEJSB_SB_SB_SB_SJ_N3cub18CUB_300001_SM_100024ReduceByKeyScanTileStateIilLb1EEESG_SI_llEEEvDpT0_,@"STO_CUDA_ENTRY STV_DEFAULT"
_ZN6thrust24THRUST_300001_SM_1000_NS8cuda_cub4core6detail13_kernel_agentINS1_15__reduce_by_key16ReduceByKeyAgentINS0_6detail15normal_iteratorINS0_10device_ptrIiEEEESB_SB_SB_N4cuda3std3__48equal_toIiEENSE_4plusIiEEPllEEJSB_SB_SB_SB_SJ_N3cub18CUB_300001_SM_100024ReduceByKeyScanTileStateIilLb1EEESG_SI_llEEEvDpT0_:
.text._ZN6thrust24THRUST_300001_SM_1000_NS8cuda_cub4core6detail13_kernel_agentINS1_15__reduce_by_key16ReduceByKeyAgentINS0_6detail15normal_iteratorINS0_10device_ptrIiEEEESB_SB_SB_N4cuda3std3__48equal_toIiEENSE_4plusIiEEPllEEJSB_SB_SB_SB_SJ_N3cub18CUB_300001_SM_100024ReduceByKeyScanTileStateIilLb1EEESG_SI_llEEEvDpT0_:
[----:B------:R-:W-:Y:S01]  /*0000*/  LDC R1, c[0x0][0x37c] ;  /* 0x0000df00ff017b82 */ /* 0x000fe20000000800 */
[----:B------:R-:W0:Y:S01]  /*0010*/  S2R R39, SR_CTAID.X ;  /* 0x0000000000277919 */ /* 0x000e220000002500 */
[----:B------:R-:W1:Y:S01]  /*0020*/  LDCU.64 UR4, c[0x0][0x3b8] ;  /* 0x00007700ff0477ac */ /* 0x000e620008000a00 */
[----:B------:R-:W2:Y:S01]  /*0030*/  LDCU.64 UR8, c[0x0][0x358] ;  /* 0x00006b00ff0877ac */ /* 0x000ea20008000a00 */
[----:B0-----:R-:W-:-:S03]  /*0040*/  IMAD.WIDE.U32 R2, R39, 0x900, RZ ;  /* 0x0000090027027825 */ /* 0x001fc600078e00ff */
[----:B-1----:R-:W-:-:S04]  /*0050*/  IADD3 R26, P1, PT, -R2, UR4, RZ ;  /* 0x00000004021a7c10 */ /* 0x002fc8000ff3e1ff */
[----:B------:R-:W-:Y:S02]  /*0060*/  ISETP.GE.U32.AND P0, PT, R26, 0x901, PT ;  /* 0x000009011a00780c */ /* 0x000fe40003f06070 */
[----:B------:R-:W-:-:S04]  /*0070*/  IADD3.X R30, PT, PT, ~R3, UR5, RZ, P1, !PT ;  /* 0x00000005031e7c10 */ /* 0x000fc80008ffe5ff */
[----:B------:R-:W-:-:S13]  /*0080*/  ISETP.GE.AND.EX P0, PT, R30, RZ, PT, P0 ;  /* 0x000000ff1e00720c */ /* 0x000fda0003f06300 */
[----:B--2---:R-:W-:Y:S05]  /*0090*/  @!P0 BRA `(.L_x_12826) ;  /* 0x0000005c00388947 */ /* 0x004fea0003800000 */
[----:B------:R-:W-:-:S13]  /*00a0*/  ISETP.NE.AND P0, PT, R39, RZ, PT ;  /* 0x000000ff2700720c */ /* 0x000fda0003f05270 */
[----:B------:R-:W-:Y:S05]  /*00b0*/  @P0 BRA `(.L_x_12827) ;  /* 0x0000002400080947 */ /* 0x000fea0003800000 */
[----:B------:R-:W0:Y:S01]  /*00c0*/  S2R R0, SR_TID.X ;  /* 0x0000000000007919 */ /* 0x000e220000002100 */
[----:B------:R-:W1:Y:S01]  /*00d0*/  LDCU.64 UR4, c[0x0][0x380] ;  /* 0x00007000ff0477ac */ /* 0x000e620008000a00 */
        /* <DEDUP_REMOVED lines=8> */
[----:B------:R-:W-:Y:S01]  /*0160*/  IADD3.X R3, PT, PT, R5, UR5, RZ, P0, !PT ;  /* 0x0000000505037c10 */ /* 0x000fe200087fe4ff */
[----:B------:R-:W0:Y:S04]  /*0170*/  LDCU.64 UR4, c[0x0][0x388] ;  /* 0x00007100ff0477ac */ /* 0x000e280008000a00 */
        /* <DEDUP_REMOVED lines=8> */
[----:B------:R1:W5:Y:S01]  /*0200*/  LDG.E.CONSTANT R19, desc[UR8][R2.64+0x400] ;  /* 0x0004000802137981 */ /* 0x000362000c1e9900 */
[----:B0-----:R-:W-:-:S04]  /*0210*/  IADD3 R4, P0, PT, R4, UR4, RZ ;  /* 0x0000000404047c10 */ /* 0x001fc8000ff1e0ff */
[----:B------:R-:W-:-:S05]  /*0220*/  IADD3.X R5, PT, PT, R5, UR5, RZ, P0, !PT ;  /* 0x0000000505057c10 */ /* 0x000fca00087fe4ff */
        /* <DEDUP_REMOVED lines=9> */
[----:B------:R-:W0:Y:S01]  /*02c0*/  S2UR UR5, SR_CgaCtaId ;  /* 0x00000000000579c3 */ /* 0x000e220000008800 */
[----:B------:R-:W-:Y:S01]  /*02d0*/  SHF.R.U32.HI R40, RZ, 0x5, R0 ;  /* 0x00000005ff287819 */ /* 0x000fe20000011600 */
[----:B------:R-:W-:Y:S01]  /*02e0*/  UMOV UR4, 0x400 ;  /* 0x0000040000047882 */ /* 0x000fe20000000000 */
[----:B-1----:R-:W1:Y:S01]  /*02f0*/  S2R R3, SR_LANEID ;  /* 0x0000000000037919 */ /* 0x002e620000000000 */
[----:B------:R-:W-:Y:S01]  /*0300*/  ISETP.NE.AND P1, PT, R0, RZ, PT ;  /* 0x000000ff0000720c */ /* 0x000fe20003f25270 */
[----:B0-----:R-:W-:-:S03]  /*0310*/  ULEA UR5, UR5, UR4, 0x18 ;  /* 0x0000000405057291 */ /* 0x001fc6000f8ec0ff */
[----:B------:R-:W-:Y:S01]  /*0320*/  UMOV UR4, URZ ;  /* 0x000000ff00047c82 */ /* 0x000fe20008000000 */
[----:B-1----:R-:W-:-:S05]  /*0330*/  IMAD R2, R40, 0x120, R3 ;  /* 0x0000012028027824 */ /* 0x002fca00078e0203 */
[----:B------:R-:W-:-:S05]  /*0340*/  LEA R24, R2, UR5, 0x2 ;  /* 0x0000000502187c11 */ /* 0x000fca000f8e10ff */
[----:B------:R-:W-:Y:S01]  /*0350*/  IMAD R5, R3, 0x20, R24 ;  /* 0x0000002003057824 */ /* 0x000fe200078e0218 */
[----:B--2---:R0:W-:Y:S04]  /*0360*/  STS [R24], R6 ;  /* 0x0000000618007388 */ /* 0x0041e80000000800 */
[----:B---3--:R-:W-:Y:S04]  /*0370*/  STS [R24+0x80], R7 ;  /* 0x0000800718007388 */ /* 0x008fe80000000800 */
[----:B----4-:R-:W-:Y:S01]  /*0380*/  STS [R24+0x100], R8 ;  /* 0x0001000818007388 */ /* 0x010fe20000000800 */
[----:B0-----:R-:W-:-:S03]  /*0390*/  LEA R6, R0, UR5, 0x2 ;  /* 0x0000000500067c11 */ /* 0x001fc6000f8e10ff */
[----:B-----5:R-:W-:Y:S04]  /*03a0*/  STS [R24+0x180], R9 ;  /* 0x0001800918007388 */ /* 0x020fe80000000800 */
        /* <DEDUP_REMOVED lines=9> */
[----:B------:R-:W1:Y:S04]  /*0440*/  LDS R10, [R5+0x8] ;  /* 0x00000800050a7984 */ /* 0x000e680000000800 */
[----:B------:R-:W2:Y:S04]  /*0450*/  LDS R12, [R5+0xc] ;  /* 0x00000c00050c7984 */ /* 0x000ea80000000800 */
[----:B------:R-:W3:Y:S04]  /*0460*/  LDS R14, [R5+0x10] ;  /* 0x00001000050e7984 */ /* 0x000ee80000000800 */
[----:B------:R-:W-:Y:S04]  /*0470*/  LDS R16, [R5+0x14] ;  /* 0x0000140005107984 */ /* 0x000fe80000000800 */
[----:B------:R-:W-:Y:S04]  /*0480*/  LDS R18, [R5+0x18] ;  /* 0x0000180005127984 */ /* 0x000fe80000000800 */
[----:B------:R-:W-:Y:S01]  /*0490*/  LDS R20, [R5+0x1c] ;  /* 0x00001c0005147984 */ /* 0x000fe20000000800 */
[----:B------:R-:W-:Y:S01]  /*04a0*/  BAR.SYNC.DEFER_BLOCKING 0x0 ;  /* 0x0000000000007b1d */ /* 0x000fe20000010000 */
[----:B0-----:R-:W-:-:S02]  /*04b0*/  ISETP.NE.AND P4, PT, R2, R8, PT ;  /* 0x000000080200720c */ /* 0x001fc40003f85270 */
[----:B-1----:R-:W-:-:S04]  /*04c0*/  ISETP.NE.AND P2, PT, R8, R10, PT ;  /* 0x0000000a0800720c */ /* 0x002fc80003f45270 */
[----:B------:R-:W-:Y:S02]  /*04d0*/  SEL R32, RZ, 0x1, !P2 ;  /* 0x00000001ff207807 */ /* 0x000fe40005000000 */
[----:B--2---:R-:W-:Y:S01]  /*04e0*/  ISETP.NE.AND P5, PT, R10, R12, PT ;  /* 0x0000000c0a00720c */ /* 0x004fe20003fa5270 */
[----:B------:R-:W-:Y:S01]  /*04f0*/  STS [R24], R21 ;  /* 0x0000001518007388 */ /* 0x000fe20000000800 */
[----:B---3--:R-:W-:Y:S02]  /*0500*/  ISETP.NE.AND P2, PT, R12, R14, PT ;  /* 0x0000000e0c00720c */ /* 0x008fe40003f45270 */
[----:B------:R-:W-:Y:S01]  /*0510*/  P2R R44, PR, RZ, 0x20 ;  /* 0x00000020ff2c7803 */ /* 0x000fe20000000000 */
[----:B------:R-:W-:Y:S04]  /*0520*/  STS [R24+0x80], R23 ;  /* 0x0000801718007388 */ /* 0x000fe80000000800 */
[----:B------:R-:W-:Y:S04]  /*0530*/  STS [R24+0x100], R25 ;  /* 0x0001001918007388 */ /* 0x000fe80000000800 */
[----:B------:R-:W-:Y:S04]  /*0540*/  STS [R24+0x180], R29 ;  /* 0x0001801d18007388 */ /* 0x000fe80000000800 */
[----:B------:R0:W-:Y:S04]  /*0550*/  STS [R24+0x200], R31 ;  /* 0x0002001f18007388 */ /* 0x0001e80000000800 */
[----:B------:R1:W-:Y:S04]  /*0560*/  STS [R24+0x280], R33 ;  /* 0x0002802118007388 */ /* 0x0003e80000000800 */
[----:B------:R-:W-:Y:S01]  /*0570*/  STS [R24+0x300], R35 ;  /* 0x0003002318007388 */ /* 0x000fe20000000800 */
[----:B0-----:R-:W-:-:S03]  /*0580*/  IMAD.MOV.U32 R31, RZ, RZ, RZ ;  /* 0x000000ffff1f7224 */ /* 0x001fc600078e00ff */
[----:B------:R-:W-:Y:S01]  /*0590*/  STS [R24+0x380], R37 ;  /* 0x0003802518007388 */ /* 0x000fe20000000800 */
[----:B-1----:R-:W-:-:S03]  /*05a0*/  SEL R33, RZ, 0x1, !P5 ;  /* 0x00000001ff217807 */ /* 0x002fc60006800000 */
[----:B------:R0:W-:Y:S01]  /*05b0*/  STS [R24+0x400], R39 ;  /* 0x0004002718007388 */ /* 0x0001e20000000800 */
[----:B------:R-:W-:-:S03]  /*05c0*/  NOP ;  /* 0x0000000000007918 */ /* 0x000fc60000000000 */
[----:B------:R-:W-:Y:S01]  /*05d0*/  LDS R42, [R5] ;  /* 0x00000000052a7984 */ /* 0x000fe20000000800 */
[----:B0-----:R-:W-:-:S03]  /*05e0*/  SEL R24, RZ, 0x1, !P4 ;  /* 0x00000001ff187807 */ /* 0x001fc60006000000 */
        /* <DEDUP_REMOVED lines=9> */
[----:B------:R-:W-:Y:S02]  /*0680*/  STS [R6+0x4d8], R27 ;  /* 0x0004d81b06007388 */ /* 0x000fe40000000800 */
[----:B------:R-:W-:Y:S06]  /*0690*/  BAR.SYNC.DEFER_BLOCKING 0x0 ;  /* 0x0000000000007b1d */ /* 0x000fec0000010000 */
[----:B------:R0:W1:Y:S02]  /*06a0*/  @P1 LDS R22, [R6+0x4d4] ;  /* 0x0004d40006161984 */ /* 0x0000640000000800 */
[----:B0-----:R-:W-:-:S02]  /*06b0*/  SEL R6, RZ, 0x1, !P2 ;  /* 0x00000001ff067807 */ /* 0x001fc40005000000 */
[----:B-1----:R-:W-:-:S04]  /*06c0*/  @P1 ISETP.NE.AND P0, PT, R22, R2, PT ;  /* 0x000000021600120c */ /* 0x002fc80003f05270 */
[----:B------:R-:W-:-:S04]  /*06d0*/  @P1 SEL R31, RZ, 0x1, !P0 ;  /* 0x00000001ff1f1807 */ /* 0x000fc80004000000 */
[----:B------:R-:W-:-:S04]  /*06e0*/  IADD3 R5, P0, PT, R31, R24, RZ ;  /* 0x000000181f057210 */ /* 0x000fc80007f1e0ff */
[----:B------:R-:W-:Y:S01]  /*06f0*/  IADD3 R32, P3, PT, R5, R32, RZ ;  /* 0x0000002005207210 */ /* 0x000fe20007f7e0ff */
[----:B------:R-:W-:-:S03]  /*0700*/  IMAD.X R34, RZ, RZ, UR4, P0 ;  /* 0x00000004ff227e24 */ /* 0x000fc600080e06ff */
[----:B------:R-:W-:Y:S01]  /*0710*/  IADD3 R33, P1, PT, R32, R33, RZ ;  /* 0x0000002120217210 */ /* 0x000fe20007f3e0ff */
[----:B------:R-:W-:Y:S01]  /*0720*/  IMAD.X R34, RZ, RZ, R34, P3 ;  /* 0x000000ffff227224 */ /* 0x000fe200018e0622 */
[----:B------:R-:W-:Y:S02]  /*0730*/  ISETP.NE.AND P3, PT, R14, R16, PT ;  /* 0x000000100e00720c */ /* 0x000fe40003f65270 */
[----:B------:R-:W-:Y:S01]  /*0740*/  IADD3 R35, P0, PT, R33, R6, RZ ;  /* 0x0000000621237210 */ /* 0x000fe20007f1e0ff */
[----:B------:R-:W-:Y:S01]  /*0750*/  IMAD.X R36, RZ, RZ, R34, P1 ;  /* 0x000000ffff247224 */ /* 0x000fe200008e0622 */
[----:B------:R-:W-:Y:S02]  /*0760*/  SEL R6, RZ, 0x1, !P3 ;  /* 0x00000001ff067807 */ /* 0x000fe40005800000 */
[----:B------:R-:W-:Y:S01]  /*0770*/  ISETP.NE.AND P1, PT, R16, R18, PT ;  /* 0x000000121000720c */ /* 0x000fe20003f25270 */
[----:B------:R-:W-:Y:S01]  /*0780*/  IMAD.X R26, RZ, RZ, R36, P0 ;  /* 0x000000ffff1a7224 */ /* 0x000fe200000e0624 */
[----:B------:R-:W-:-:S02]  /*0790*/  IADD3 R37, P0, PT, R35, R6, RZ ;  /* 0x0000000623257210 */ /* 0x000fc40007f1e0ff */
[----:B------:R-:W-:Y:S02]  /*07a0*/  SEL R38, RZ, 0x1, !P1 ;  /* 0x00000001ff267807 */ /* 0x000fe40004800000 */
[----:B------:R-:W-:Y:S01]  /*07b0*/  SEL R6, R42, RZ, !P4 ;  /* 0x000000ff2a067207 */ /* 0x000fe20006000000 */
[----:B------:R-:W-:Y:S01]  /*07c0*/  IMAD.X R28, RZ, RZ, R26, P0 ;  /* 0x000000ffff1c7224 */ /* 0x000fe200000e061a */
[----:B------:R-:W-:-:S03]  /*07d0*/  IADD3 R38, P0, PT, R37, R38, RZ ;  /* 0x0000002625267210 */ /* 0x000fc60007f1e0ff */
[----:B------:R-:W-:Y:S02]  /*07e0*/  IMAD.IADD R6, R9, 0x1, R6 ;  /* 0x0000000109067824 */ /* 0x000fe400078e0206 */
[----:B------:R-:W-:Y:S01]  /*07f0*/  IMAD.X R29, RZ, RZ, R28, P0 ;  /* 0x000000ffff1d7224 */ /* 0x000fe200000e061c */
[----:B------:R-:W-:-:S04]  /*0800*/  ISETP.NE.AND P0, PT, R18, R20, PT ;  /* 0x000000141200720c */ /* 0x000fc80003f05270 */
[----:B------:R-:W-:-:S04]  /*0810*/  SEL R39, RZ, 0x1, !P0 ;  /* 0x00000001ff277807 */ /* 0x000fc80004000000 */
[----:B------:R-:W-:-:S05]  /*0820*/  IADD3 R39, P6, PT, R38, R39, RZ ;  /* 0x0000002726277210 */ /* 0x000fca0007fde0ff */
[----:B------:R-:W-:Y:S01]  /*0830*/  IMAD.X R30, RZ, RZ, R29, P6 ;  /* 0x000000ffff1e7224 */ /* 0x000fe200030e061d */
[----:B------:R-:W-:-:S04]  /*0840*/  ISETP.NE.AND P6, PT, R8, R10, PT ;  /* 0x0000000a0800720c */ /* 0x000fc80003fc5270 */
[----:B------:R-:W-:Y:S02]  /*0850*/  SEL R6, R6, RZ, !P6 ;  /* 0x000000ff06067207 */ /* 0x000fe40007000000 */
[----:B------:R-:W-:-:S03]  /*0860*/  ISETP.NE.AND P6, PT, R20, R27, PT ;  /* 0x0000001b1400720c */ /* 0x000fc60003fc5270 */
[----:B------:R-:W-:Y:S01]  /*0870*/  IMAD.IADD R6, R11, 0x1, R6 ;  /* 0x000000010b067824 */ /* 0x000fe200078e0206 */
[----:B------:R-:W-:-:S04]  /*0880*/  SEL R24, RZ, 0x1, !P6 ;  /* 0x00000001ff187807 */ /* 0x000fc80007000000 */
[----:B------:R-:W-:Y:S02]  /*0890*/  SEL R6, R6, RZ, !P5 ;  /* 0x000000ff06067207 */ /* 0x000fe40006800000 */
[----:B------:R-:W-:-:S03]  /*08a0*/  ISETP.GE.AND P5, PT, R3, 0x10, PT ;  /* 0x000000100300780c */ /* 0x000fc60003fa6270 */
[----:B------:R-:W-:-:S05]  /*08b0*/  IMAD.IADD R6, R13, 0x1, R6 ;  /* 0x000000010d067824 */ /* 0x000fca00078e0206 */
[----:B------:R-:W-:-:S05]  /*08c0*/  SEL R6, R6, RZ, !P2 ;  /* 0x000000ff06067207 */ /* 0x000fca0005000000 */
[----:B------:R-:W-:-:S05]  /*08d0*/  IMAD.IADD R6, R15, 0x1, R6 ;  /* 0x000000010f067824 */ /* 0x000fca00078e0206 */
[----:B------:R-:W-:-:S05]  /*08e0*/  SEL R6, R6, RZ, !P3 ;  /* 0x000000ff06067207 */ /* 0x000fca0005800000 */
[----:B------:R-:W-:-:S05]  /*08f0*/  IMAD.IADD R6, R17, 0x1, R6 ;  /* 0x0000000111067824 */ /* 0x000fca00078e0206 */
[----:B------:R-:W-:-:S05]  /*0900*/  SEL R6, R6, RZ, !P1 ;  /* 0x000000ff06067207 */ /* 0x000fca0004800000 */
[----:B------:R-:W-:-:S05]  /*0910*/  IMAD.IADD R6, R19, 0x1, R6 ;  /* 0x0000000113067824 */ /* 0x000fca00078e0206 */
[----:B------:R-:W-:-:S05]  /*0920*/  SEL R6, R6, RZ, !P0 ;  /* 0x000000ff06067207 */ /* 0x000fca0004000000 */
[----:B------:R-:W-:-:S05]  /*0930*/  IMAD.IADD R6, R21, 0x1, R6 ;  /* 0x0000000115067824 */ /* 0x000fca00078e0206 */
[----:B------:R-:W-:Y:S02]  /*0940*/  SEL R5, R6, RZ, !P6 ;  /* 0x000000ff06057207 */ /* 0x000fe40007000000 */
[----:B------:R-:W-:-:S03]  /*0950*/  IADD3 R24, P6, PT, R39, R24, RZ ;  /* 0x0000001827187210 */ /* 0x000fc60007fde0ff */
[----:B------:R-:W-:Y:S02]  /*0960*/  IMAD.IADD R4, R4, 0x1, R5 ;  /* 0x0000000104047824 */ /* 0x000fe400078e0205 */
[----:B------:R-:W-:Y:S01]  /*0970*/  IMAD.X R25, RZ, RZ, R30, P6 ;  /* 0x000000ffff197224 */ /* 0x000fe200030e061e */
[----:B------:R-:W-:Y:S02]  /*0980*/  ISETP.NE.U32.AND P6, PT, R24, RZ, PT ;  /* 0x000000ff1800720c */ /* 0x000fe40003fc5070 */
[----:B------:R-:W0:Y:S02]  /*0990*/  SHFL.UP PT, R5, R4, 0x1, RZ ;  /* 0x0420000004057989 */ /* 0x000e2400000e00ff */
[----:B------:R-:W-:Y:S02]  /*09a0*/  ISETP.NE.AND.EX P6, PT, R25, RZ, PT, P6 ;  /* 0x000000ff1900720c */ /* 0x000fe40003fc5360 */
[----:B------:R-:W1:Y:S02]  /*09b0*/  SHFL.UP PT, R6, R25, 0x1, RZ ;  /* 0x0420000019067989 */ /* 0x000e6400000e00ff */
[----:B0-----:R-:W-:-:S02]  /*09c0*/  SEL R7, R5, RZ, !P6 ;  /* 0x000000ff05077207 */ /* 0x001fc40007000000 */
[----:B------:R-:W0:Y:S01]  /*09d0*/  SHFL.UP PT, R5, R24, 0x1, RZ ;  /* 0x0420000018057989 */ /* 0x000e2200000e00ff */
[----:B------:R-:W-:-:S04]  /*09e0*/  ISETP.GE.AND P6, PT, R3, 0x1, PT ;  /* 0x000000010300780c */ /* 0x000fc80003fc6270 */
[----:B------:R-:W-:Y:S02]  /*09f0*/  SEL R7, R7, RZ, P6 ;  /* 0x000000ff07077207 */ /* 0x000fe40003000000 */
[----:B-1----:R-:W-:-:S03]  /*0a00*/  SEL R6, R6, RZ, P6 ;  /* 0x000000ff06067207 */ /* 0x002fc60003000000 */
[----:B------:R-:W-:-:S05]  /*0a10*/  IMAD.IADD R7, R4, 0x1, R7 ;  /* 0x0000000104077824 */ /* 0x000fca00078e0207 */
[----:B------:R-:W1:Y:S01]  /*0a20*/  SHFL.UP PT, R4, R7, 0x2, RZ ;  /* 0x0440000007047989 */ /* 0x000e6200000e00ff */
[----:B0-----:R-:W-:-:S04]  /*0a30*/  SEL R5, R5, RZ, P6 ;  /* 0x000000ff05057207 */ /* 0x001fc80003000000 */
[----:B------:R-:W-:-:S05]  /*0a40*/  IADD3 R23, P6, PT, R5, R24, RZ ;  /* 0x0000001805177210 */ /* 0x000fca0007fde0ff */
[----:B------:R-:W-:Y:S01]  /*0a50*/  IMAD.X R46, R6, 0x1, R25, P6 ;  /* 0x00000001062e7824 */ /* 0x000fe200030e0619 */
[----:B------:R-:W-:-:S04]  /*0a60*/  ISETP.NE.U32.AND P6, PT, R23, RZ, PT ;  /* 0x000000ff1700720c */ /* 0x000fc80003fc5070 */
[----:B------:R-:W-:Y:S01]  /*0a70*/  ISETP.NE.AND.EX P6, PT, R46, RZ, PT, P6 ;  /* 0x000000ff2e00720c */ /* 0x000fe20003fc5360 */
[----:B------:R-:W0:Y:S03]  /*0a80*/  SHFL.UP PT, R5, R46, 0x2, RZ ;  /* 0x044000002e057989 */ /* 0x000e2600000e00ff */
[----:B-1----:R-:W-:Y:S02]  /*0a90*/  SEL R6, R4, RZ, !P6 ;  /* 0x000000ff04067207 */ /* 0x002fe40007000000 */
[----:B------:R-:W1:Y:S01]  /*0aa0*/  SHFL.UP PT, R4, R23, 0x2, RZ ;  /* 0x0440000017047989 */ /* 0x000e6200000e00ff */
[----:B------:R-:W-:-:S04]  /*0ab0*/  ISETP.GE.AND P6, PT, R3, 0x2, PT ;  /* 0x000000020300780c */ /* 0x000fc80003fc6270 */
[----:B------:R-:W-:-:S05]  /*0ac0*/  SEL R6, R6, RZ, P6 ;  /* 0x000000ff06067207 */ /* 0x000fca0003000000 */
[----:B------:R-:W-:Y:S01]  /*0ad0*/  IMAD.IADD R6, R7, 0x1, R6 ;  /* 0x0000000107067824 */ /* 0x000fe200078e0206 */
[----:B0-----:R-:W-:Y:S02]  /*0ae0*/  SEL R5, R5, RZ, P6 ;  /* 0x000000ff05057207 */ /* 0x001fe40003000000 */
[----:B-1----:R-:W-:-:S04]  /*0af0*/  SEL R4, R4, RZ, P6 ;  /* 0x000000ff04047207 */ /* 0x002fc80003000000 */
[----:B------:R-:W-:Y:S02]  /*0b00*/  IADD3 R25, P6, PT, R4, R23, RZ ;  /* 0x0000001704197210 */ /* 0x000fe40007fde0ff */
[----:B------:R-:W0:Y:S03]  /*0b10*/  SHFL.UP PT, R4, R6, 0x4, RZ ;  /* 0x0480000006047989 */ /* 0x000e2600000e00ff */
[----:B------:R-:W-:Y:S01]  /*0b20*/  IMAD.X R24, R5, 0x1, R46, P6 ;  /* 0x0000000105187824 */ /* 0x000fe200030e062e */
[----:B------:R-:W-:-:S04]  /*0b30*/  ISETP.NE.U32.AND P6, PT, R25, RZ, PT ;  /* 0x000000ff1900720c */ /* 0x000fc80003fc5070 */
[----:B------:R-:W-:Y:S01]  /*0b40*/  ISETP.NE.AND.EX P6, PT, R24, RZ, PT, P6 ;  /* 0x000000ff1800720c */ /* 0x000fe20003fc5360 */
[----:B------:R-:W1:Y:S03]  /*0b50*/  SHFL.UP PT, R5, R24, 0x4, RZ ;  /* 0x0480000018057989 */ /* 0x000e6600000e00ff */
[----:B0-----:R-:W-:Y:S02]  /*0b60*/  SEL R7, R4, RZ, !P6 ;  /* 0x000000ff04077207 */ /* 0x001fe40007000000 */
[----:B------:R-:W0:Y:S01]  /*0b70*/  SHFL.UP PT, R4, R25, 0x4, RZ ;  /* 0x0480000019047989 */ /* 0x000e2200000e00ff */
[----:B------:R-:W-:-:S04]  /*0b80*/  ISETP.GE.AND P6, PT, R3, 0x4, PT ;  /* 0x000000040300780c */ /* 0x000fc80003fc6270 */
[----:B------:R-:W-:Y:S02]  /*0b90*/  SEL R7, R7, RZ, P6 ;  /* 0x000000ff07077207 */ /* 0x000fe40003000000 */
[----:B-1----:R-:W-:-:S03]  /*0ba0*/  SEL R5, R5, RZ, P6 ;  /* 0x000000ff05057207 */ /* 0x002fc60003000000 */
[----:B------:R-:W-:Y:S01]  /*0bb0*/  IMAD.IADD R7, R6, 0x1, R7 ;  /* 0x0000000106077824 */ /* 0x000fe200078e0207 */
[----:B0-----:R-:W-:-:S04]  /*0bc0*/  SEL R4, R4, RZ, P6 ;  /* 0x000000ff04047207 */ /* 0x001fc80003000000 */
        /* <DEDUP_REMOVED lines=20> */
[----:B------:R-:W0:Y:S02]  /*0d10*/  SHFL.UP PT, R4, R25, 0x10, RZ ;  /* 0x0600000019047989 */ /* 0x000e2400000e00ff */
[----:B------:R-:W-:Y:S02]  /*0d20*/  SEL R7, R7, RZ, P5 ;  /* 0x000000ff07077207 */ /* 0x000fe40002800000 */
[----:B-1----:R-:W-:-:S03]  /*0d30*/  SEL R5, R5, RZ, P5 ;  /* 0x000000ff05057207 */ /* 0x002fc60002800000 */
[----:B------:R-:W-:Y:S01]  /*0d40*/  IMAD.IADD R43, R6, 0x1, R7 ;  /* 0x00000001062b7824 */ /* 0x000fe200078e0207 */
[----:B0-----:R-:W-:Y:S02]  /*0d50*/  SEL R4, R4, RZ, P5 ;  /* 0x000000ff04047207 */ /* 0x001fe40002800000 */
[----:B------:R-:W-:Y:S02]  /*0d60*/  ISETP.NE.AND P5, PT, R3, RZ, PT ;  /* 0x000000ff0300720c */ /* 0x000fe40003fa5270 */
[----:B------:R-:W-:-:S05]  /*0d70*/  IADD3 R4, P6, PT, R4, R25, RZ ;  /* 0x0000001904047210 */ /* 0x000fca0007fde0ff */
[----:B------:R-:W-:Y:S01]  /*0d80*/  IMAD.X R5, R5, 0x1, R24, P6 ;  /* 0x0000000105057824 */ /* 0x000fe200030e0618 */
[----:B------:R-:W-:-:S13]  /*0d90*/  ISETP.NE.AND P6, PT, R3, 0x1f, PT ;  /* 0x0000001f0300780c */ /* 0x000fda0003fc5270 */
[----:B------:R-:W-:-:S05]  /*0da0*/  @!P6 LEA R23, R40, UR5, 0x4 ;  /* 0x000000052817ec11 */ /* 0x000fca000f8e20ff */
[----:B------:R-:W-:Y:S04]  /*0db0*/  @!P6 STS.64 [R23], R4 ;  /* 0x000000041700e388 */ /* 0x000fe80000000a00 */
[----:B------:R-:W-:Y:S01]  /*0dc0*/  @!P6 STS [R23+0x8], R43 ;  /* 0x0000082b1700e388 */ /* 0x000fe20000000800 */
[----:B------:R-:W-:Y:S06]  /*0dd0*/  BAR.SYNC.DEFER_BLOCKING 0x0 ;  /* 0x0000000000007b1d */ /* 0x000fec0000010000 */
[----:B------:R-:W-:Y:S04]  /*0de0*/  SHFL.UP PT, R4, R4, 0x1, RZ ;  /* 0x0420000004047989 */ /* 0x000fe800000e00ff */
[----:B------:R-:W-:Y:S04]  /*0df0*/  SHFL.UP PT, R5, R5, 0x1, RZ ;  /* 0x0420000005057989 */ /* 0x000fe800000e00ff */
[----:B------:R-:W-:Y:S04]  /*0e00*/  LDS.64 R24, [UR5+0x10] ;  /* 0x00001005ff187984 */ /* 0x000fe80008000a00 */
[----:B------:R-:W0:Y:S04]  /*0e10*/  LDS.64 R6, [UR5] ;  /* 0x00000005ff067984 */ /* 0x000e280008000a00 */
[----:B------:R-:W1:Y:S04]  /*0e20*/  LDS R41, [UR5+0x8] ;  /* 0x00000805ff297984 */ /* 0x000e680008000800 */
[----:B------:R-:W2:Y:S01]  /*0e30*/  LDS R23, [UR5+0x18] ;  /* 0x00001805ff177984 */ /* 0x000ea20008000800 */
[----:B0-----:R-:W-:-:S05]  /*0e40*/  IADD3 R49, P6, PT, R6, R24, RZ ;  /* 0x0000001806317210 */ /* 0x001fca0007fde0ff */
[----:B------:R-:W-:Y:S01]  /*0e50*/  IMAD.X R51, R7, 0x1, R25, P6 ;  /* 0x0000000107337824 */ /* 0x000fe200030e0619 */
[----:B------:R-:W-:-:S04]  /*0e60*/  ISETP.NE.U32.AND P6, PT, R24, RZ, PT ;  /* 0x000000ff1800720c */ /* 0x000fc80003fc5070 */
[----:B------:R-:W-:Y:S02]  /*0e70*/  ISETP.NE.AND.EX P6, PT, R25, RZ, PT, P6 ;  /* 0x000000ff1900720c */ /* 0x000fe40003fc5360 */
[----:B------:R-:W0:Y:S02]  /*0e80*/  LDS.64 R24, [UR5+0x20] ;  /* 0x00002005ff187984 */ /* 0x000e240008000a00 */
[----:B-1----:R-:W-:-:S05]  /*0e90*/  SEL R46, R41, RZ, !P6 ;  /* 0x000000ff292e7207 */ /* 0x002fca0007000000 */
[----:B--2---:R-:W-:Y:S02]  /*0ea0*/  IMAD.IADD R46, R23, 0x1, R46 ;  /* 0x00000001172e7824 */ /* 0x004fe400078e022e */
[----:B------:R-:W1:Y:S01]  /*0eb0*/  LDS R23, [UR5+0x28] ;  /* 0x00002805ff177984 */ /* 0x000e620008000800 */
[----:B0-----:R-:W-:-:S05]  /*0ec0*/  IADD3 R45, P6, PT, R24, R49, RZ ;  /* 0x00000031182d7210 */ /* 0x001fca0007fde0ff */
[----:B------:R-:W-:Y:S01]  /*0ed0*/  IMAD.X R47, R25, 0x1, R51, P6 ;  /* 0x00000001192f7824 */ /* 0x000fe200030e0633 */
[----:B------:R-:W-:-:S04]  /*0ee0*/  ISETP.NE.AND P6, PT, R40, 0x2, PT ;  /* 0x000000022800780c */ /* 0x000fc80003fc5270 */
[----:B------:R-:W-:Y:S02]  /*0ef0*/  SEL R48, R49, R6, !P6 ;  /* 0x0000000631307207 */ /* 0x000fe40007000000 */
[----:B------:R-:W-:Y:S02]  /*0f00*/  SEL R50, R51, R7, !P6 ;  /* 0x0000000733327207 */ /* 0x000fe40007000000 */
[----:B------:R-:W0:Y:S01]  /*0f10*/  LDS.64 R6, [UR5+0x30] ;  /* 0x00003005ff067984 */ /* 0x000e220008000a00 */
[----:B------:R-:W-:Y:S02]  /*0f20*/  SEL R41, R46, R41, !P6 ;  /* 0x000000292e297207 */ /* 0x000fe40007000000 */
[----:B------:R-:W-:-:S04]  /*0f30*/  ISETP.NE.U32.AND P6, PT, R24, RZ, PT ;  /* 0x000000ff1800720c */ /* 0x000fc80003fc5070 */
[----:B------:R-:W-:-:S04]  /*0f40*/  ISETP.NE.AND.EX P6, PT, R25, RZ, PT, P6 ;  /* 0x000000ff1900720c */ /* 0x000fc80003fc5360 */
[----:B------:R-:W-:-:S05]  /*0f50*/  SEL R46, R46, RZ, !P6 ;  /* 0x000000ff2e2e7207 */ /* 0x000fca0007000000 */
[----:B-1----:R-:W-:Y:S02]  /*0f60*/  IMAD.IADD R46, R23, 0x1, R46 ;  /* 0x00000001172e7824 */ /* 0x002fe400078e022e */
[----:B------:R-:W1:Y:S01]  /*0f70*/  LDS R23, [UR5+0x38] ;  /* 0x00003805ff177984 */ /* 0x000e620008000800 */
[----:B0-----:R-:W-:-:S05]  /*0f80*/  IADD3 R25, P6, PT, R6, R45, RZ ;  /* 0x0000002d06197210 */ /* 0x001fca0007fde0ff */
[----:B------:R-:W-:Y:S01]  /*0f90*/  IMAD.X R49, R7, 0x1, R47, P6 ;  /* 0x0000000107317824 */ /* 0x000fe200030e062f */
[----:B------:R-:W-:-:S04]  /*0fa0*/  ISETP.NE.AND P6, PT, R40, 0x3, PT ;  /* 0x000000032800780c */ /* 0x000fc80003fc5270 */
[----:B------:R-:W-:Y:S02]  /*0fb0*/  SEL R48, R45, R48, !P6 ;  /* 0x000000302d307207 */ /* 0x000fe40007000000 */
[----:B------:R-:W-:Y:S02]  /*0fc0*/  SEL R50, R47, R50, !P6 ;  /* 0x000000322f327207 */ /* 0x000fe40007000000 */
[----:B------:R-:W-:Y:S02]  /*0fd0*/  SEL R41, R46, R41, !P6 ;  /* 0x000000292e297207 */ /* 0x000fe40007000000 */
[----:B------:R-:W-:-:S04]  /*0fe0*/  ISETP.NE.U32.AND P6, PT, R6, RZ, PT ;  /* 0x000000ff0600720c */ /* 0x000fc80003fc5070 */
[----:B------:R-:W-:Y:S02]  /*0ff0*/  ISETP.NE.AND.EX P6, PT, R7, RZ, PT, P6 ;  /* 0x000000ff0700720c */ /* 0x000fe40003fc5360 */
[----:B------:R-:W0:Y:S02]  /*1000*/  LDS.64 R6, [UR5+0x40] ;  /* 0x00004005ff067984 */ /* 0x000e240008000a00 */
        /* <DEDUP_REMOVED lines=25> */
[----:B-1----:R-:W-:Y:S01]  /*11a0*/  IMAD.IADD R46, R23, 0x1, R46 ;  /* 0x00000001172e7824 */ /* 0x002fe200078e022e */
[----:B0-----:R-:W-:-:S05]  /*11b0*/  IADD3 R47, P6, PT, R6, R25, RZ ;  /* 0x00000019062f7210 */ /* 0x001fca0007fde0ff */
[----:B------:R-:W-:Y:S01]  /*11c0*/  IMAD.X R45, R7, 0x1, R49, P6 ;  /* 0x00000001072d7824 */ /* 0x000fe200030e0631 */
[----:B------:R-:W-:-:S04]  /*11d0*/  ISETP.NE.AND P6, PT, R40, 0x6, PT ;  /* 0x000000062800780c */ /* 0x000fc80003fc5270 */
[----:B------:R-:W-:Y:S02]  /*11e0*/  SEL R48, R25, R48, !P6 ;  /* 0x0000003019307207 */ /* 0x000fe40007000000 */
[----:B------:R-:W-:Y:S02]  /*11f0*/  SEL R50, R49, R50, !P6 ;  /* 0x0000003231327207 */ /* 0x000fe40007000000 */
[----:B------:R-:W-:Y:S02]  /*1200*/  SEL R24, R46, R41, !P6 ;  /* 0x000000292e187207 */ /* 0x000fe40007000000 */
[----:B------:R-:W-:Y:S02]  /*1210*/  ISETP.NE.U32.AND P6, PT, R6, RZ, PT ;  /* 0x000000ff0600720c */ /* 0x000fe40003fc5070 */
[----:B------:R-:W-:Y:S02]  /*1220*/  SEL R41, R5, RZ, P5 ;  /* 0x000000ff05297207 */ /* 0x000fe40002800000 */
[----:B------:R-:W-:-:S02]  /*1230*/  ISETP.NE.AND.EX P6, PT, R7, RZ, PT, P6 ;  /* 0x000000ff0700720c */ /* 0x000fc40003fc5360 */
[----:B------:R-:W0:Y:S02]  /*1240*/  LDS R7, [UR5+0x68] ;  /* 0x00006805ff077984 */ /* 0x000e240008000800 */
[----:B------:R-:W-:Y:S02]  /*1250*/  SEL R46, R46, RZ, !P6 ;  /* 0x000000ff2e2e7207 */ /* 0x000fe40007000000 */
[----:B------:R-:W-:Y:S02]  /*1260*/  ISETP.NE.AND P6, PT, R40, 0x7, PT ;  /* 0x000000072800780c */ /* 0x000fe40003fc5270 */
[----:B------:R-:W-:Y:S02]  /*1270*/  SEL R40, R4, RZ, P5 ;  /* 0x000000ff04287207 */ /* 0x000fe40002800000 */
[----:B------:R-:W-:Y:S02]  /*1280*/  SEL R6, R47, R48, !P6 ;  /* 0x000000302f067207 */ /* 0x000fe40007000000 */
[----:B------:R-:W-:Y:S01]  /*1290*/  SEL R23, R45, R50, !P6 ;  /* 0x000000322d177207 */ /* 0x000fe20007000000 */
[----:B0-----:R-:W-:Y:S01]  /*12a0*/  IMAD.IADD R7, R7, 0x1, R46 ;  /* 0x0000000107077824 */ /* 0x001fe200078e022e */
[----:B------:R-:W-:-:S04]  /*12b0*/  SEL R46, RZ, 0x1, !P4 ;  /* 0x00000001ff2e7807 */ /* 0x000fc80006000000 */
[----:B------:R-:W-:Y:S02]  /*12c0*/  SEL R24, R7, R24, !P6 ;  /* 0x0000001807187207 */ /* 0x000fe40007000000 */
[----:B------:R-:W-:-:S04]  /*12d0*/  ISETP.GE.U32.AND P6, PT, R0, 0x20, PT ;  /* 0x000000200000780c */ /* 0x000fc80003fc6070 */
[----:B------:R-:W-:Y:S02]  /*12e0*/  SEL R3, R6, RZ, P6 ;  /* 0x000000ff06037207 */ /* 0x000fe40003000000 */
[----:B------:R-:W-:Y:S02]  /*12f0*/  SEL R6, R23, RZ, P6 ;  /* 0x000000ff17067207 */ /* 0x000fe40003000000 */
[----:B------:R-:W-:-:S05]  /*1300*/  IADD3 R40, P6, PT, R40, R3, RZ ;  /* 0x0000000328287210 */ /* 0x000fca0007fde0ff */
[----:B------:R-:W-:Y:S01]  /*1310*/  IMAD.X R41, R41, 0x1, R6, P6 ;  /* 0x0000000129297824 */ /* 0x000fe200030e0606 */
[----:B------:R-:W-:-:S04]  /*1320*/  ISETP.GE.U32.AND P6, PT, R0, 0x20, PT ;  /* 0x000000200000780c */ /* 0x000fc80003fc6070 */
[----:B------:R-:W-:Y:S02]  /*1330*/  SEL R23, R24, RZ, P6 ;  /* 0x000000ff18177207 */ /* 0x000fe40003000000 */
[----:B------:R-:W-:Y:S02]  /*1340*/  ISETP.NE.U32.AND P6, PT, R4, RZ, PT ;  /* 0x000000ff0400720c */ /* 0x000fe40003fc5070 */
[----:B------:R-:W0:Y:S02]  /*1350*/  SHFL.UP PT, R4, R43, 0x1, RZ ;  /* 0x042000002b047989 */ /* 0x000e2400000e00ff */
[----:B------:R-:W-:-:S04]  /*1360*/  ISETP.NE.AND.EX P6, PT, R5, RZ, PT, P6 ;  /* 0x000000ff0500720c */ /* 0x000fc80003fc5360 */
[----:B------:R-:W-:Y:S02]  /*1370*/  SEL R3, R23, RZ, !P6 ;  /* 0x000000ff17037207 */ /* 0x000fe40007000000 */
[----:B------:R-:W-:-:S04]  /*1380*/  ISETP.NE.U32.AND P6, PT, R31, RZ, PT ;  /* 0x000000ff1f00720c */ /* 0x000fc80003fc5070 */
[----:B------:R-:W-:Y:S01]  /*1390*/  ISETP.NE.AND.EX P6, PT, RZ, UR4, PT, P6 ;  /* 0x00000004ff007c0c */ /* 0x000fe2000bfc5360 */
[----:B0-----:R-:W-:Y:S01]  /*13a0*/  @P5 IMAD.IADD R23, R4, 0x1, R3 ;  /* 0x0000000104175824 */ /* 0x001fe200078e0203 */
[----:B------:R-:W-:-:S04]  /*13b0*/  ISETP.NE.AND P5, PT, R8, R10, PT ;  /* 0x0000000a0800720c */ /* 0x000fc80003fa5270 */
[----:B------:R-:W-:-:S05]  /*13c0*/  SEL R3, R23, RZ, !P6 ;  /* 0x000000ff17037207 */ /* 0x000fca0007000000 */
[----:B------:R-:W-:Y:S02]  /*13d0*/  IMAD.IADD R3, R42, 0x1, R3 ;  /* 0x000000012a037824 */ /* 0x000fe400078e0203 */
[----:B------:R-:W-:Y:S03]  /*13e0*/  LDS R42, [UR5+0x78] ;  /* 0x00007805ff2a7984 */ /* 0x000fe60008000800 */
[----:B------:R-:W-:Y:S02]  /*13f0*/  SEL R4, R3, RZ, !P4 ;  /* 0x000000ff03047207 */ /* 0x000fe40006000000 */
[----:B------:R-:W-:-:S03]  /*1400*/  IADD3 R32, P4, PT, R40, R32, RZ ;  /* 0x0000002028207210 */ /* 0x000fc60007f9e0ff */
[----:B------:R-:W-:Y:S02]  /*1410*/  IMAD.IADD R9, R9, 0x1, R4 ;  /* 0x0000000109097824 */ /* 0x000fe400078e0204 */
[----:B------:R-:W0:Y:S03]  /*1420*/  LDS.64 R4, [UR5+0x70] ;  /* 0x00007005ff047984 */ /* 0x000e260008000a00 */
[----:B------:R-:W-:Y:S02]  /*1430*/  SEL R6, R9, RZ, !P5 ;  /* 0x000000ff09067207 */ /* 0x000fe40006800000 */
[----:B------:R-:W-:-:S03]  /*1440*/  ISETP.NE.AND P5, PT, R44, RZ, PT ;  /* 0x000000ff2c00720c */ /* 0x000fc60003fa5270 */
[----:B------:R-:W-:-:S05]  /*1450*/  IMAD.IADD R11, R11, 0x1, R6 ;  /* 0x000000010b0b7824 */ /* 0x000fca00078e0206 */
[----:B------:R-:W-:Y:S02]  /*1460*/  SEL R6, R11, RZ, !P5 ;  /* 0x000000ff0b067207 */ /* 0x000fe40006800000 */
[----:B------:R-:W-:-:S03]  /*1470*/  ISETP.NE.AND P5, PT, R0, RZ, PT ;  /* 0x000000ff0000720c */ /* 0x000fc60003fa5270 */
[----:B------:R-:W-:-:S05]  /*1480*/  IMAD.IADD R13, R13, 0x1, R6 ;  /* 0x000000010d0d7824 */ /* 0x000fca00078e0206 */
[----:B------:R-:W-:-:S05]  /*1490*/  SEL R6, R13, RZ, !P2 ;  /* 0x000000ff0d067207 */ /* 0x000fca0005000000 */
[----:B------:R-:W1:Y:S01]  /*14a0*/  @!P5 LDC.64 R24, c[0x0][0x3a8] ;  /* 0x0000ea00ff18db82 */ /* 0x000e620000000a00 */
[----:B------:R-:W-:-:S05]  /*14b0*/  IMAD.IADD R15, R15, 0x1, R6 ;  /* 0x000000010f0f7824 */ /* 0x000fca00078e0206 */
[----:B------:R-:W-:-:S05]  /*14c0*/  SEL R44, R15, RZ, !P3 ;  /* 0x000000ff0f2c7207 */ /* 0x000fca0005800000 */
[----:B------:R-:W-:Y:S01]  /*14d0*/  IMAD.IADD R17, R17, 0x1, R44 ;  /* 0x0000000111117824 */ /* 0x000fe200078e022c */
[C---:B0-----:R-:W-:Y:S02]  /*14e0*/  ISETP.NE.U32.AND P2, PT, R4.reuse, RZ, PT ;  /* 0x000000ff0400720c */ /* 0x041fe40003f45070 */
[----:B------:R-:W-:Y:S02]  /*14f0*/  IADD3 R6, P3, PT, R4, R47, RZ ;  /* 0x0000002f04067210 */ /* 0x000fe40007f7e0ff */
[----:B------:R-:W-:-:S04]  /*1500*/  ISETP.NE.AND.EX P2, PT, R5, RZ, PT, P2 ;  /* 0x000000ff0500720c */ /* 0x000fc80003f45320 */
[----:B------:R-:W-:Y:S01]  /*1510*/  SEL R43, R7, RZ, !P2 ;  /* 0x000000ff072b7207 */ /* 0x000fe20005000000 */
[----:B------:R-:W-:Y:S01]  /*1520*/  IMAD.X R7, R5, 0x1, R45, P3 ;  /* 0x0000000105077824 */ /* 0x000fe200018e062d */
[----:B------:R-:W-:Y:S01]  /*1530*/  ISETP.GE.U32.AND P2, PT, R6, 0x101, PT ;  /* 0x000001010600780c */ /* 0x000fe20003f46070 */
[----:B------:R-:W-:Y:S01]  /*1540*/  @!P5 IMAD.MOV.U32 R5, RZ, RZ, 0x65 ;  /* 0x00000065ff05d424 */ /* 0x000fe200078e00ff */
[----:B------:R-:W-:Y:S01]  /*1550*/  IADD3 R45, P3, PT, R31, R46, RZ ;  /* 0x0000002e1f2d7210 */ /* 0x000fe20007f7e0ff */
[----:B------:R-:W-:Y:S01]  /*1560*/  IMAD.IADD R4, R42, 0x1, R43 ;  /* 0x000000012a047824 */ /* 0x000fe200078e022b */
[----:B------:R-:W-:Y:S02]  /*1570*/  SEL R42, R17, RZ, !P1 ;  /* 0x000000ff112a7207 */ /* 0x000fe40004800000 */
[----:B------:R-:W-:Y:S02]  /*1580*/  ISETP.GE.AND.EX P1, PT, R7, RZ, PT, P2 ;  /* 0x000000ff0700720c */ /* 0x000fe40003f26320 */
[----:B-1----:R0:W-:Y:S01]  /*1590*/  @!P5 ST.E.128.STRONG.GPU desc[UR8][R24.64+0x200], R4 ;  /* 0x000200041800d985 */ /* 0x0021e2000c10fd08 */
[----:B------:R-:W-:Y:S01]  /*15a0*/  IMAD.IADD R19, R19, 0x1, R42 ;  /* 0x0000000113137824 */ /* 0x000fe200078e022a */
[----:B------:R-:W-:Y:S01]  /*15b0*/  IADD3 R43, P2, PT, R31, R40, RZ ;  /* 0x000000281f2b7210 */ /* 0x000fe20007f5e0ff */
[----:B------:R-:W-:Y:S01]  /*15c0*/  IMAD.X R42, RZ, RZ, UR4, P3 ;  /* 0x00000004ff2a7e24 */ /* 0x000fe200098e06ff */
[----:B------:R-:W-:-:S02]  /*15d0*/  IADD3 R31, P3, PT, R40, R45, RZ ;  /* 0x0000002d281f7210 */ /* 0x000fc40007f7e0ff */
[C---:B------:R-:W-:Y:S02]  /*15e0*/  IADD3 R33, P5, PT, R40.reuse, R33, RZ ;  /* 0x0000002128217210 */ /* 0x040fe40007fbe0ff */
[----:B------:R-:W-:Y:S01]  /*15f0*/  SEL R44, R19, RZ, !P0 ;  /* 0x000000ff132c7207 */ /* 0x000fe20004000000 */
[C---:B------:R-:W-:Y:S01]  /*1600*/  IMAD.X R42, R41.reuse, 0x1, R42, P3 ;  /* 0x00000001292a7824 */ /* 0x040fe200018e062a */
[C---:B------:R-:W-:Y:S01]  /*1610*/  IADD3 R35, P0, PT, R40.reuse, R35, RZ ;  /* 0x0000002328237210 */ /* 0x040fe20007f1e0ff */
[----:B------:R-:W-:Y:S01]  /*1620*/  IMAD.X R36, R41, 0x1, R36, P5 ;  /* 0x0000000129247824 */ /* 0x000fe200028e0624 */
[C---:B------:R-:W-:Y:S01]  /*1630*/  IADD3 R37, P3, PT, R40.reuse, R37, RZ ;  /* 0x0000002528257210 */ /* 0x040fe20007f7e0ff */
[----:B------:R-:W-:Y:S01]  /*1640*/  IMAD.IADD R21, R21, 0x1, R44 ;  /* 0x0000000115157824 */ /* 0x000fe200078e022c */
[C---:B------:R-:W-:Y:S01]  /*1650*/  IADD3 R39, P5, PT, R40.reuse, R39, RZ ;  /* 0x0000002728277210 */ /* 0x040fe20007fbe0ff */
[C---:B------:R-:W-:Y:S02]  /*1660*/  IMAD.X R26, R41.reuse, 0x1, R26, P0 ;  /* 0x00000001291a7824 */ /* 0x040fe400000e061a */
[C---:B------:R-:W-:Y:S01]  /*1670*/  IMAD.X R28, R41.reuse, 0x1, R28, P3 ;  /* 0x00000001291c7824 */ /* 0x040fe200018e061c */
[C---:B0-----:R-:W-:Y:S01]  /*1680*/  IADD3.X R4, PT, PT, R41.reuse, UR4, RZ, P2, !PT ;  /* 0x0000000429047c10 */ /* 0x041fe200097fe4ff */
[C---:B------:R-:W-:Y:S01]  /*1690*/  IMAD.X R5, R41.reuse, 0x1, R34, P4 ;  /* 0x0000000129057824 */ /* 0x040fe200020e0622 */
[----:B------:R-:W-:Y:S01]  /*16a0*/  IADD3 R38, P4, PT, R40, R38, RZ ;  /* 0x0000002628267210 */ /* 0x000fe20007f9e0ff */
[----:B------:R-:W-:-:S04]  /*16b0*/  IMAD.X R30, R41, 0x1, R30, P5 ;  /* 0x00000001291e7824 */ /* 0x000fc800028e061e */
[----:B------:R-:W-:Y:S01]  /*16c0*/  IMAD.X R29, R41, 0x1, R29, P4 ;  /* 0x00000001291d7824 */ /* 0x000fe200020e061d */
[----:B------:R-:W-:Y:S07]  /*16d0*/  @!P1 BRA `(.L_x_12828) ;  /* 0x0000000400b49947 */ /* 0x000fee0003800000 */
[----:B------:R-:W-:Y:S01]  /*16e0*/  BAR.SYNC.DEFER_BLOCKING 0x0 ;  /* 0x0000000000007b1d */ /* 0x000fe20000010000 */
[----:B------:R-:W-:Y:S02]  /*16f0*/  ISETP.NE.AND P2, PT, R2, R8, PT ;  /* 0x000000080200720c */ /* 0x000fe40003f45270 */
[----:B------:R-:W-:Y:S02]  /*1700*/  @P6 LEA R40, R40, UR5, 0x3 ;  /* 0x0000000528286c11 */ /* 0x000fe4000f8e18ff */
[----:B------:R-:W-:Y:S02]  /*1710*/  ISETP.NE.AND P0, PT, R8, R10, PT ;  /* 0x0000000a0800720c */ /* 0x000fe40003f05270 */
[----:B------:R-:W-:Y:S02]  /*1720*/  ISETP.NE.AND P1, PT, R10, R12, PT ;  /* 0x0000000c0a00720c */ /* 0x000fe40003f25270 */
[----:B------:R-:W-:Y:S02]  /*1730*/  ISETP.NE.AND P5, PT, R14, R16, PT ;  /* 0x000000100e00720c */ /* 0x000fe40003fa5270 */
[----:B------:R-:W-:-:S02]  /*1740*/  ISETP.NE.AND P4, PT, R16, R18, PT ;  /* 0x000000121000720c */ /* 0x000fc40003f85270 */
[----:B------:R-:W-:Y:S02]  /*1750*/  ISETP.NE.AND P3, PT, R18, R20, PT ;  /* 0x000000141200720c */ /* 0x000fe40003f65270 */
[----:B------:R-:W-:-:S03]  /*1760*/  @P2 LEA R43, R43, UR5, 0x3 ;  /* 0x000000052b2b2c11 */ /* 0x000fc6000f8e18ff */
[----:B------:R-:W-:Y:S02]  /*1770*/  @P0 LEA R31, R31, UR5, 0x3 ;  /* 0x000000051f1f0c11 */ /* 0x000fe4000f8e18ff */
[----:B------:R-:W-:Y:S02]  /*1780*/  @P1 LEA R32, R32, UR5, 0x3 ;  /* 0x0000000520201c11 */ /* 0x000fe4000f8e18ff */
[----:B------:R-:W-:Y:S01]  /*1790*/  @P5 LEA R35, R35, UR5, 0x3 ;  /* 0x0000000523235c11 */ /* 0x000fe2000f8e18ff */
[----:B------:R0:W-:Y:S01]  /*17a0*/  @P6 STS.64 [R40], R22 ;  /* 0x0000001628006388 */ /* 0x0001e20000000a00 */
[----:B------:R-:W-:Y:S02]  /*17b0*/  ISETP.NE.AND P6, PT, R12, R14, PT ;  /* 0x0000000e0c00720c */ /* 0x000fe40003fc5270 */
[----:B------:R-:W-:Y:S01]  /*17c0*/  @P4 LEA R37, R37, UR5, 0x3 ;  /* 0x0000000525254c11 */ /* 0x000fe2000f8e18ff */
[----:B------:R0:W-:Y:S01]  /*17d0*/  @P2 STS.64 [R43], R2 ;  /* 0x000000022b002388 */ /* 0x0001e20000000a00 */
[----:B------:R-:W-:-:S02]  /*17e0*/  ISETP.NE.AND P2, PT, R20, R27, PT ;  /* 0x0000001b1400720c */ /* 0x000fc40003f45270 */
[----:B------:R-:W-:Y:S01]  /*17f0*/  @P3 LEA R38, R38, UR5, 0x3 ;  /* 0x0000000526263c11 */ /* 0x000fe2000f8e18ff */
[----:B------:R0:W-:Y:S01]  /*1800*/  @P0 STS.64 [R31], R8 ;  /* 0x000000081f000388 */ /* 0x0001e20000000a00 */
[----:B------:R-:W-:-:S03]  /*1810*/  ISETP.GT.U32.AND P0, PT, R6, R0, PT ;  /* 0x000000000600720c */ /* 0x000fc60003f04070 */
[----:B------:R0:W-:Y:S01]  /*1820*/  @P1 STS.64 [R32], R10 ;  /* 0x0000000a20001388 */ /* 0x0001e20000000a00 */
[----:B------:R-:W-:Y:S02]  /*1830*/  ISETP.GT.U32.AND.EX P0, PT, R7, RZ, PT, P0 ;  /* 0x000000ff0700720c */ /* 0x000fe40003f04100 */
[----:B------:R-:W-:-:S03]  /*1840*/  @P6 LEA R33, R33, UR5, 0x3 ;  /* 0x0000000521216c11 */ /* 0x000fc6000f8e18ff */
[----:B------:R-:W-:Y:S02]  /*1850*/  @P2 LEA R39, R39, UR5, 0x3 ;  /* 0x0000000527272c11 */ /* 0x000fe4000f8e18ff */
[----:B------:R0:W-:Y:S04]  /*1860*/  @P6 STS.64 [R33], R12 ;  /* 0x0000000c21006388 */ /* 0x0001e80000000a00 */
[----:B------:R0:W-:Y:S04]  /*1870*/  @P5 STS.64 [R35], R14 ;  /* 0x0000000e23005388 */ /* 0x0001e80000000a00 */
[----:B------:R0:W-:Y:S04]  /*1880*/  @P4 STS.64 [R37], R16 ;  /* 0x0000001025004388 */ /* 0x0001e80000000a00 */
[----:B------:R0:W-:Y:S04]  /*1890*/  @P3 STS.64 [R38], R18 ;  /* 0x0000001226003388 */ /* 0x0001e80000000a00 */
[----:B------:R0:W-:Y:S01]  /*18a0*/  @P2 STS.64 [R39], R20 ;  /* 0x0000001427002388 */ /* 0x0001e20000000a00 */
[----:B------:R-:W-:Y:S06]  /*18b0*/  BAR.SYNC.DEFER_BLOCKING 0x0 ;  /* 0x0000000000007b1d */ /* 0x000fec0000010000 */
[----:B------:R-:W-:Y:S05]  /*18c0*/  @!P0 EXIT ;  /* 0x000000000000894d */ /* 0x000fea0003800000 */
[----:B0-----:R-:W-:Y:S01]  /*18d0*/  IMAD.MOV.U32 R21, RZ, RZ, R0 ;  /* 0x000000ffff157224 */ /* 0x001fe200078e0000 */
[----:B------:R-:W0:Y:S01]  /*18e0*/  LDCU.128 UR16, c[0x0][0x390] ;  /* 0x00007200ff1077ac */ /* 0x000e220008000c00 */
[----:B------:R-:W-:Y:S01]  /*18f0*/  IMAD.MOV.U32 R20, RZ, RZ, RZ ;  /* 0x000000ffff147224 */ /* 0x000fe200078e00ff */
[----:B------:R-:W-:Y:S02]  /*1900*/  BSSY.RECONVERGENT B0, `(.L_x_12829) ;  /* 0x000002a000007945 */ /* 0x000fe40003800200 */
[----:B------:R-:W-:Y:S02]  /*1910*/  LOP3.LUT R3, RZ, R21, RZ, 0x33, !PT ;  /* 0x00000015ff037212 */ /* 0x000fe400078e33ff */
[----:B------:R-:W-:Y:S02]  /*1920*/  LOP3.LUT R2, RZ, R20, RZ, 0x33, !PT ;  /* 0x00000014ff027212 */ /* 0x000fe400078e33ff */
[----:B------:R-:W-:-:S04]  /*1930*/  IADD3 R3, P0, PT, R3, R6, RZ ;  /* 0x0000000603037210 */ /* 0x000fc80007f1e0ff */
[C---:B------:R-:W-:Y:S01]  /*1940*/  LOP3.LUT R4, R3.reuse, 0x300, RZ, 0xc0, !PT ;  /* 0x0000030003047812 */ /* 0x040fe200078ec0ff */
[----:B------:R-:W-:Y:S01]  /*1950*/  IMAD.X R2, R2, 0x1, R7, P0 ;  /* 0x0000000102027824 */ /* 0x000fe200000e0607 */
[----:B------:R-:W-:Y:S02]  /*1960*/  ISETP.GE.U32.AND P0, PT, R3, 0x300, PT ;  /* 0x000003000300780c */ /* 0x000fe40003f06070 */
[----:B------:R-:W-:Y:S02]  /*1970*/  ISETP.NE.U32.AND P1, PT, R4, 0x300, PT ;  /* 0x000003000400780c */ /* 0x000fe40003f25070 */
[----:B------:R-:W-:Y:S02]  /*1980*/  ISETP.GE.U32.AND.EX P0, PT, R2, RZ, PT, P0 ;  /* 0x000000ff0200720c */ /* 0x000fe40003f06100 */
[----:B------:R-:W-:-:S13]  /*1990*/  ISETP.NE.AND.EX P1, PT, RZ, RZ, PT, P1 ;  /* 0x000000ffff00720c */ /* 0x000fda0003f25310 */
[----:B0-----:R-:W-:Y:S05]  /*19a0*/  @!P1 BRA `(.L_x_12830) ;  /* 0x00000000007c9947 */ /* 0x001fea0003800000 */
[----:B------:R-:W0:Y:S01]  /*19b0*/  LDCU.128 UR12, c[0x0][0x390] ;  /* 0x00007200ff0c77ac */ /* 0x000e220008000c00 */
[----:B------:R-:W-:Y:S01]  /*19c0*/  SHF.R.U64 R14, R3, 0x8, R2 ;  /* 0x00000008030e7819 */ /* 0x000fe20000001202 */
[C---:B------:R-:W-:Y:S01]  /*19d0*/  IMAD.SHL.U32 R10, R21.reuse, 0x4, RZ ;  /* 0x00000004150a7824 */ /* 0x040fe200078e00ff */
[----:B------:R-:W-:Y:S01]  /*19e0*/  SHF.L.U64.HI R11, R21, 0x2, R20 ;  /* 0x00000002150b7819 */ /* 0x000fe20000010214 */
[----:B------:R-:W-:Y:S01]  /*19f0*/  IMAD.MOV.U32 R15, RZ, RZ, RZ ;  /* 0x000000ffff0f7224 */ /* 0x000fe200078e00ff */
[----:B------:R-:W-:Y:S01]  /*1a00*/  LEA R0, R0, UR5, 0x3 ;  /* 0x0000000500007c11 */ /* 0x000fe2000f8e18ff */
[----:B------:R-:W-:-:S05]  /*1a10*/  VIADD R14, R14, 0x1 ;  /* 0x000000010e0e7836 */ /* 0x000fca0000000000 */
[----:B------:R-:W-:-:S04]  /*1a20*/  LOP3.LUT R14, R14, 0x3, RZ, 0xc0, !PT ;  /* 0x000000030e0e7812 */ /* 0x000fc800078ec0ff */
[----:B------:R-:W-:Y:S02]  /*1a30*/  LEA R21, P3, R14, R21, 0x8 ;  /* 0x000000150e157211 */ /* 0x000fe400078640ff */
[C---:B0-----:R-:W-:Y:S02]  /*1a40*/  IADD3 R12, P1, PT, R10.reuse, UR14, RZ ;  /* 0x0000000e0a0c7c10 */ /* 0x041fe4000ff3e0ff */
[----:B------:R-:W-:Y:S02]  /*1a50*/  IADD3 R10, P2, PT, R10, UR12, RZ ;  /* 0x0000000c0a0a7c10 */ /* 0x000fe4000ff5e0ff */
[C---:B------:R-:W-:Y:S02]  /*1a60*/  IADD3.X R13, PT, PT, R11.reuse, UR15, RZ, P1, !PT ;  /* 0x0000000f0b0d7c10 */ /* 0x040fe40008ffe4ff */
[----:B------:R-:W-:Y:S02]  /*1a70*/  IADD3.X R11, PT, PT, R11, UR13, RZ, P2, !PT ;  /* 0x0000000d0b0b7c10 */ /* 0x000fe400097fe4ff */
[----:B------:R-:W-:-:S07]  /*1a80*/  LEA.HI.X R20, R14, R20, R15, 0x8, P3 ;  /* 0x000000140e147211 */ /* 0x000fce00018f440f */
.L_x_12831:
[----:B0-----:R0:W1:Y:S01]  /*1a90*/  LDS.64 R8, [R0] ;  /* 0x0000000000087984 */ /* 0x0010620000000a00 */
[----:B------:R-:W-:Y:S01]  /*1aa0*/  IMAD.MOV.U32 R2, RZ, RZ, R10 ;  /* 0x000000ffff027224 */ /* 0x000fe200078e000a */
[----:B------:R-:W-:Y:S01]  /*1ab0*/  IADD3 R14, P1, PT, R14, -0x1, RZ ;  /* 0xffffffff0e0e7810 */ /* 0x000fe20007f3e0ff */
[----:B------:R-:W-:Y:S01]  /*1ac0*/  IMAD.MOV.U32 R3, RZ, RZ, R11 ;  /* 0x000000ffff037224 */ /* 0x000fe200078e000b */
[----:B------:R-:W-:Y:S01]  /*1ad0*/  IADD3 R10, P3, PT, R10, 0x400, RZ ;  /* 0x000004000a0a7810 */ /* 0x000fe20007f7e0ff */
[----:B------:R-:W-:Y:S01]  /*1ae0*/  IMAD.MOV.U32 R4, RZ, RZ, R12 ;  /* 0x000000ffff047224 */ /* 0x000fe200078e000c */
[----:B------:R-:W-:Y:S01]  /*1af0*/  IADD3.X R15, PT, PT, R15, -0x1, RZ, P1, !PT ;  /* 0xffffffff0f0f7810 */ /* 0x000fe20000ffe4ff */
[----:B------:R-:W-:Y:S01]  /*1b00*/  IMAD.MOV.U32 R5, RZ, RZ, R13 ;  /* 0x000000ffff057224 */ /* 0x000fe200078e000d */
[----:B------:R-:W-:Y:S01]  /*1b10*/  ISETP.NE.U32.AND P1, PT, R14, RZ, PT ;  /* 0x000000ff0e00720c */ /* 0x000fe20003f25070 */
[----:B0-----:R-:W-:Y:S01]  /*1b20*/  VIADD R0, R0, 0x800 ;  /* 0x0000080000007836 */ /* 0x001fe20000000000 */
[----:B------:R-:W-:Y:S01]  /*1b30*/  IADD3 R12, P2, PT, R12, 0x400, RZ ;  /* 0x000004000c0c7810 */ /* 0x000fe20007f5e0ff */
[----:B------:R-:W-:Y:S01]  /*1b40*/  IMAD.X R11, RZ, RZ, R11, P3 ;  /* 0x000000ffff0b7224 */ /* 0x000fe200018e060b */
[----:B------:R-:W-:-:S03]  /*1b50*/  ISETP.NE.AND.EX P1, PT, R15, RZ, PT, P1 ;  /* 0x000000ff0f00720c */ /* 0x000fc60003f25310 */
[----:B------:R-:W-:Y:S01]  /*1b60*/  IMAD.X R13, RZ, RZ, R13, P2 ;  /* 0x000000ffff0d7224 */ /* 0x000fe200010e060d */
[----:B-1----:R0:W-:Y:S04]  /*1b70*/  STG.E desc[UR8][R2.64], R8 ;  /* 0x0000000802007986 */ /* 0x0021e8000c101908 */
[----:B------:R0:W-:Y:S05]  /*1b80*/  STG.E desc[UR8][R4.64], R9 ;  /* 0x0000000904007986 */ /* 0x0001ea000c101908 */
[----:B------:R-:W-:Y:S05]  /*1b90*/  @P1 BRA `(.L_x_12831) ;  /* 0xfffffffc00bc1947 */ /* 0x000fea000383ffff */
.L_x_12830:
[----:B------:R-:W-:Y:S05]  /*1ba0*/  BSYNC.RECONVERGENT B0 ;  /* 0x0000000000007941 */ /* 0x000fea0003800200 */
.L_x_12829:
[----:B------:R-:W-:Y:S05]  /*1bb0*/  @!P0 EXIT ;  /* 0x000000000000894d */ /* 0x000fea0003800000 */
.L_x_12832:
[C---:B------:R-:W-:Y:S01]  /*1bc0*/  LEA R0, R21.reuse, UR5, 0x3 ;  /* 0x0000000515007c11 */ /* 0x040fe2000f8e18ff */
[C---:B----4-:R-:W-:Y:S01]  /*1bd0*/  IMAD.SHL.U32 R10, R21.reuse, 0x4, RZ ;  /* 0x00000004150a7824 */ /* 0x050fe200078e00ff */
[C---:B0-----:R-:W-:Y:S01]  /*1be0*/  SHF.L.U64.HI R3, R21.reuse, 0x2, R20 ;  /* 0x0000000215037819 */ /* 0x041fe20000010214 */
[----:B------:R-:W-:Y:S02]  /*1bf0*/  VIADD R21, R21, 0x400 ;  /* 0x0000040015157836 */ /* 0x000fe40000000000 */
[----:B------:R-:W0:Y:S01]  /*1c00*/  LDS.64 R12, [R0] ;  /* 0x00000000000c7984 */ /* 0x000e220000000a00 */
[C---:B------:R-:W-:Y:S01]  /*1c10*/  IADD3 R8, P0, PT, R10.reuse, UR16, RZ ;  /* 0x000000100a087c10 */ /* 0x040fe2000ff1e0ff */
[----:B------:R-:W-:Y:S01]  /*1c20*/  IMAD.MOV.U32 R20, RZ, RZ, RZ ;  /* 0x000000ffff147224 */ /* 0x000fe200078e00ff */
[C---:B------:R-:W-:Y:S01]  /*1c30*/  LOP3.LUT R4, R10.reuse, 0xfffffffc, RZ, 0xc0, !PT ;  /* 0xfffffffc0a047812 */ /* 0x040fe200078ec0ff */
[----:B------:R-:W1:Y:S01]  /*1c40*/  LDS.64 R14, [R0+0x800] ;  /* 0x00080000000e7984 */ /* 0x000e620000000a00 */
[----:B------:R-:W-:-:S02]  /*1c50*/  IADD3 R10, P1, PT, R10, UR18, RZ ;  /* 0x000000120a0a7c10 */ /* 0x000fc4000ff3e0ff */
[C---:B------:R-:W-:Y:S01]  /*1c60*/  IADD3.X R9, PT, PT, R3.reuse, UR17, RZ, P0, !PT ;  /* 0x0000001103097c10 */ /* 0x040fe200087fe4ff */
[----:B------:R-:W2:Y:S01]  /*1c70*/  LDS.64 R16, [R0+0x1000] ;  /* 0x0010000000107984 */ /* 0x000ea20000000a00 */
[C---:B------:R-:W-:Y:S02]  /*1c80*/  LOP3.LUT R5, R3.reuse, 0x3, RZ, 0xc0, !PT ;  /* 0x0000000303057812 */ /* 0x040fe400078ec0ff */
[C---:B------:R-:W-:Y:S01]  /*1c90*/  IADD3 R2, P0, PT, R4.reuse, UR16, RZ ;  /* 0x0000001004027c10 */ /* 0x040fe2000ff1e0ff */
[----:B------:R-:W3:Y:S01]  /*1ca0*/  LDS.64 R18, [R0+0x1800] ;  /* 0x0018000000127984 */ /* 0x000ee20000000a00 */
[----:B------:R-:W-:Y:S02]  /*1cb0*/  IADD3.X R11, PT, PT, R3, UR19, RZ, P1, !PT ;  /* 0x00000013030b7c10 */ /* 0x000fe40008ffe4ff */
[----:B------:R-:W-:Y:S02]  /*1cc0*/  IADD3 R4, P1, PT, R4, UR18, RZ ;  /* 0x0000001204047c10 */ /* 0x000fe4000ff3e0ff */
[----:B------:R-:W-:-:S02]  /*1cd0*/  IADD3.X R3, PT, PT, R5, UR17, RZ, P0, !PT ;  /* 0x0000001105037c10 */ /* 0x000fc400087fe4ff */
[----:B------:R-:W-:Y:S02]  /*1ce0*/  IADD3.X R5, PT, PT, R5, UR19, RZ, P1, !PT ;  /* 0x0000001305057c10 */ /* 0x000fe40008ffe4ff */
[----:B------:R-:W-:-:S04]  /*1cf0*/  ISETP.GT.U32.AND P0, PT, R6, R21, PT ;  /* 0x000000150600720c */ /* 0x000fc80003f04070 */
[----:B------:R-:W-:Y:S01]  /*1d00*/  ISETP.GT.U32.AND.EX P0, PT, R7, RZ, PT, P0 ;  /* 0x000000ff0700720c */ /* 0x000fe20003f04100 */
[----:B0-----:R4:W-:Y:S04]  /*1d10*/  STG.E desc[UR8][R8.64], R12 ;  /* 0x0000000c08007986 */ /* 0x0019e8000c101908 */
[----:B------:R4:W-:Y:S04]  /*1d20*/  STG.E desc[UR8][R10.64], R13 ;  /* 0x0000000d0a007986 */ /* 0x0009e8000c101908 */
[----:B-1----:R4:W-:Y:S04]  /*1d30*/  STG.E desc[UR8][R2.64+0x400], R14 ;  /* 0x0004000e02007986 */ /* 0x0029e8000c101908 */
[----:B------:R4:W-:Y:S04]  /*1d40*/  STG.E desc[UR8][R4.64+0x400], R15 ;  /* 0x0004000f04007986 */ /* 0x0009e8000c101908 */
[----:B--2---:R4:W-:Y:S04]  /*1d50*/  STG.E desc[UR8][R2.64+0x800], R16 ;  /* 0x0008001002007986 */ /* 0x0049e8000c101908 */
[----:B------:R4:W-:Y:S04]  /*1d60*/  STG.E desc[UR8][R4.64+0x800], R17 ;  /* 0x0008001104007986 */ /* 0x0009e8000c101908 */
[----:B---3--:R4:W-:Y:S04]  /*1d70*/  STG.E desc[UR8][R2.64+0xc00], R18 ;  /* 0x000c001202007986 */ /* 0x0089e8000c101908 */
[----:B------:R4:W-:Y:S01]  /*1d80*/  STG.E desc[UR8][R4.64+0xc00], R19 ;  /* 0x000c001304007986 */ /* 0x0009e2000c101908 */
[----:B------:R-:W-:Y:S05]  /*1d90*/  @P0 BRA `(.L_x_12832) ;  /* 0xfffffffc00880947 */ /* 0x000fea000383ffff */
[----:B------:R-:W-:Y:S05]  /*1da0*/  EXIT ;  /* 0x000000000000794d */ /* 0x000fea0003800000 */
.L_x_12828:
[----:B------:R-:W-:Y:S01]  /*1db0*/  BSSY.RECONVERGENT B0, `(.L_x_12833) ;  /* 0x000000e000007945 */ /* 0x000fe20003800200 */
[----:B------:R-:W-:Y:S02]  /*1dc0*/  ISETP.NE.AND P1, PT, R20, R27, PT ;  /* 0x0000001b1400720c */ /* 0x000fe40003f25270 */
[----:B------:R-:W-:Y:S02]  /*1dd0*/  ISETP.NE.AND P4, PT, R2, R8, PT ;  /* 0x000000080200720c */ /* 0x000fe40003f85270 */
[----:B------:R-:W-:Y:S01]  /*1de0*/  ISETP.NE.AND P0, PT, R8, R10, PT ;  /* 0x0000000a0800720c */ /* 0x000fe20003f05270 */
[----:B------:R-:W-:-:S12]  /*1df0*/  @!P6 BRA `(.L_x_12834) ;  /* 0x000000000024e947 */ /* 0x000fd80003800000 */
[----:B------:R-:W0:Y:S01]  /*1e00*/  LDCU.128 UR4, c[0x0][0x390] ;  /* 0x00007200ff0477ac */ /* 0x000e220008000c00 */
[C---:B------:R-:W-:Y:S01]  /*1e10*/  IMAD.SHL.U32 R24, R40.reuse, 0x4, RZ ;  /* 0x0000000428187824 */ /* 0x040fe200078e00ff */
[----:B------:R-:W-:-:S04]  /*1e20*/  SHF.L.U64.HI R40, R40, 0x2, R41 ;  /* 0x0000000228287819 */ /* 0x000fc80000010229 */
[C---:B0-----:R-:W-:Y:S02]  /*1e30*/  IADD3 R6, P2, PT, R24.reuse, UR4, RZ ;  /* 0x0000000418067c10 */ /* 0x041fe4000ff5e0ff */
[----:B------:R-:W-:Y:S02]  /*1e40*/  IADD3 R24, P3, PT, R24, UR6, RZ ;  /* 0x0000000618187c10 */ /* 0x000fe4000ff7e0ff */
[C---:B------:R-:W-:Y:S02]  /*1e50*/  IADD3.X R7, PT, PT, R40.reuse, UR5, RZ, P2, !PT ;  /* 0x0000000528077c10 */ /* 0x040fe400097fe4ff */
[----:B------:R-:W-:-:S03]  /*1e60*/  IADD3.X R25, PT, PT, R40, UR7, RZ, P3, !PT ;  /* 0x0000000728197c10 */ /* 0x000fc60009ffe4ff */
[----:B------:R0:W-:Y:S04]  /*1e70*/  STG.E desc[UR8][R6.64], R22 ;  /* 0x0000001606007986 */ /* 0x0001e8000c101908 */
[----:B------:R0:W-:Y:S02]  /*1e80*/  STG.E desc[UR8][R24.64], R23 ;  /* 0x0000001718007986 */ /* 0x0001e4000c101908 */
.L_x_12834:
[----:B------:R-:W-:Y:S05]  /*1e90*/  BSYNC.RECONVERGENT B0 ;  /* 0x0000000000007941 */ /* 0x000fea0003800200 */
.L_x_12833:
[----:B------:R-:W-:Y:S04]  /*1ea0*/  BSSY.RECONVERGENT B0, `(.L_x_12835) ;  /* 0x000000b000007945 */ /* 0x000fe80003800200 */
[----:B------:R-:W-:Y:S05]  /*1eb0*/  @!P4 BRA `(.L_x_12836) ;  /* 0x000000000024c947 */ /* 0x000fea0003800000 */
[----:B------:R-:W1:Y:S01]  /*1ec0*/  LDCU.128 UR4, c[0x0][0x390] ;  /* 0x00007200ff0477ac */ /* 0x000e620008000c00 */
[C---:B0-----:R-:W-:Y:S01]  /*1ed0*/  IMAD.SHL.U32 R22, R43.reuse, 0x4, RZ ;  /* 0x000000042b167824 */ /* 0x041fe200078e00ff */
[----:B------:R-:W-:-:S04]  /*1ee0*/  SHF.L.U64.HI R43, R43, 0x2, R4 ;  /* 0x000000022b2b7819 */ /* 0x000fc80000010204 */
[C---:B-1----:R-:W-:Y:S02]  /*1ef0*/  IADD3 R6, P2, PT, R22.reuse, UR4, RZ ;  /* 0x0000000416067c10 */ /* 0x042fe4000ff5e0ff */
[----:B------:R-:W-:Y:S02]  /*1f00*/  IADD3 R22, P3, PT, R22, UR6, RZ ;  /* 0x0000000616167c10 */ /* 0x000fe4000ff7e0ff */
[C---:B------:R-:W-:Y:S02]  /*1f10*/  IADD3.X R7, PT, PT, R43.reuse, UR5, RZ, P2, !PT ;  /* 0x000000052b077c10 */ /* 0x040fe400097fe4ff */
[----:B------:R-:W-:-:S03]  /*1f20*/  IADD3.X R23, PT, PT, R43, UR7, RZ, P3, !PT ;  /* 0x000000072b177c10 */ /* 0x000fc60009ffe4ff */
[----:B------:R1:W-:Y:S04]  /*1f30*/  STG.E desc[UR8][R6.64], R2 ;  /* 0x0000000206007986 */ /* 0x0003e8000c101908 */
[----:B------:R1:W-:Y:S02]  /*1f40*/  STG.E desc[UR8][R22.64], R3 ;  /* 0x0000000316007986 */ /* 0x0003e4000c101908 */
.L_x_12836:
[----:B------:R-:W-:Y:S05]  /*1f50*/  BSYNC.RECONVERGENT B0 ;  /* 0x0000000000007941 */ /* 0x000fea0003800200 */
.L_x_12835:
[----:B------:R-:W-:Y:S01]  /*1f60*/  BSSY.RECONVERGENT B0, `(.L_x_12837) ;  /* 0x0000010000007945 */ /* 0x000fe20003800200 */
[----:B------:R-:W-:Y:S02]  /*1f70*/  ISETP.NE.AND P2, PT, R10, R12, PT ;  /* 0x0000000c0a00720c */ /* 0x000fe40003f45270 */
[----:B------:R-:W-:Y:S02]  /*1f80*/  ISETP.NE.AND P3, PT, R12, R14, PT ;  /* 0x0000000e0c00720c */ /* 0x000fe40003f65270 */
[----:B------:R-:W-:Y:S02]  /*1f90*/  ISETP.NE.AND P4, PT, R14, R16, PT ;  /* 0x000000100e00720c */ /* 0x000fe40003f85270 */
[----:B------:R-:W-:Y:S02]  /*1fa0*/  ISETP.NE.AND P5, PT, R16, R18, PT ;  /* 0x000000121000720c */ /* 0x000fe40003fa5270 */
[----:B------:R-:W-:Y:S01]  /*1fb0*/  ISETP.NE.AND P6, PT, R18, R20, PT ;  /* 0x000000141200720c */ /* 0x000fe20003fc5270 */
[----:B------:R-:W-:-:S12]  /*1fc0*/  @!P0 BRA `(.L_x_12838) ;  /* 0x0000000000248947 */ /* 0x000fd80003800000 */
[----:B------:R-:W2:Y:S01]  /*1fd0*/  LDCU.128 UR4, c[0x0][0x390] ;  /* 0x00007200ff0477ac */ /* 0x000ea20008000c00 */
[C---:B01----:R-:W-:Y:S01]  /*1fe0*/  IMAD.SHL.U32 R6, R31.reuse, 0x4, RZ ;  /* 0x000000041f067824 */ /* 0x043fe200078e00ff */
[----:B------:R-:W-:-:S04]  /*1ff0*/  SHF.L.U64.HI R42, R31, 0x2, R42 ;  /* 0x000000021f2a7819 */ /* 0x000fc8000001022a */
[----:B--2---:R-:W-:-:S04]  /*2000*/  IADD3 R2, P0, PT, R6, UR4, RZ ;  /* 0x0000000406027c10 */ /* 0x004fc8000ff1e0ff */
[----:B------:R-:W-:Y:S02]  /*2010*/  IADD3.X R3, PT, PT, R42, UR5, RZ, P0, !PT ;  /* 0x000000052a037c10 */ /* 0x000fe400087fe4ff */
[----:B------:R-:W-:-:S03]  /*2020*/  IADD3 R6, P0, PT, R6, UR6, RZ ;  /* 0x0000000606067c10 */ /* 0x000fc6000ff1e0ff */
[----:B------:R2:W-:Y:S01]  /*2030*/  STG.E desc[UR8][R2.64], R8 ;  /* 0x0000000802007986 */ /* 0x0005e2000c101908 */
[----:B------:R-:W-:-:S05]  /*2040*/  IADD3.X R7, PT, PT, R42, UR7, RZ, P0, !PT ;  /* 0x000000072a077c10 */ /* 0x000fca00087fe4ff */
[----:B------:R2:W-:Y:S04]  /*2050*/  STG.E desc[UR8][R6.64], R9 ;  /* 0x0000000906007986 */ /* 0x0005e8000c101908 */
.L_x_12838:
[----:B------:R-:W-:Y:S05]  /*2060*/  BSYNC.RECONVERGENT B0 ;  /* 0x0000000000007941 */ /* 0x000fea0003800200 */
.L_x_12837:
[----:B------:R-:W-:Y:S04]  /*2070*/  BSSY.RECONVERGENT B0, `(.L_x_12839) ;  /* 0x000000b000007945 */ /* 0x000fe80003800200 */
[----:B------:R-:W-:Y:S05]  /*2080*/  @!P2 BRA `(.L_x_12840) ;  /* 0x000000000024a947 */ /* 0x000fea0003800000 */
[----:B------:R-:W1:Y:S01]  /*2090*/  LDCU.128 UR4, c[0x0][0x390] ;  /* 0x00007200ff0477ac */ /* 0x000e620008000c00 */
[C---:B------:R-:W-:Y:S01]  /*20a0*/  IMAD.SHL.U32 R4, R32.reuse, 0x4, RZ ;  /* 0x0000000420047824 */ /* 0x040fe200078e00ff */
[----:B------:R-:W-:-:S04]  /*20b0*/  SHF.L.U64.HI R5, R32, 0x2, R5 ;  /* 0x0000000220057819 */ /* 0x000fc80000010205 */
[C---:B-12---:R-:W-:Y:S02]  /*20c0*/  IADD3 R2, P0, PT, R4.reuse, UR4, RZ ;  /* 0x0000000404027c10 */ /* 0x046fe4000ff1e0ff */
[----:B------:R-:W-:Y:S02]  /*20d0*/  IADD3 R4, P2, PT, R4, UR6, RZ ;  /* 0x0000000604047c10 */ /* 0x000fe4000ff5e0ff */
[C---:B------:R-:W-:Y:S02]  /*20e0*/  IADD3.X R3, PT, PT, R5.reuse, UR5, RZ, P0, !PT ;  /* 0x0000000505037c10 */ /* 0x040fe400087fe4ff */
[----:B------:R-:W-:-:S03]  /*20f0*/  IADD3.X R5, PT, PT, R5, UR7, RZ, P2, !PT ;  /* 0x0000000705057c10 */ /* 0x000fc600097fe4ff */
[----:B------:R3:W-:Y:S04]  /*2100*/  STG.E desc[UR8][R2.64], R10 ;  /* 0x0000000a02007986 */ /* 0x0007e8000c101908 */
[----:B------:R3:W-:Y:S02]  /*2110*/  STG.E desc[UR8][R4.64], R11 ;  /* 0x0000000b04007986 */ /* 0x0007e4000c101908 */
.L_x_12840:
[----:B------:R-:W-:Y:S05]  /*2120*/  BSYNC.RECONVERGENT B0 ;  /* 0x0000000000007941 */ /* 0x000fea0003800200 */
.L_x_12839:
[----:B------:R-:W-:Y:S04]  /*2130*/  BSSY.RECONVERGENT B0, `(.L_x_12841) ;  /* 0x000000b000007945 */ /* 0x000fe80003800200 */
[----:B------:R-:W-:Y:S05]  /*2140*/  @!P3 BRA `(.L_x_12842) ;  /* 0x000000000024b947 */ /* 0x000fea0003800000 */
[----:B------:R-:W1:Y:S01]  /*2150*/  LDCU.128 UR4, c[0x0][0x390] ;  /* 0x00007200ff0477ac */ /* 0x000e620008000c00 */
[C---:B---3--:R-:W-:Y:S01]  /*2160*/  IMAD.SHL.U32 R4, R33.reuse, 0x4, RZ ;  /* 0x0000000421047824 */ /* 0x048fe200078e00ff */
[----:B------:R-:W-:-:S04]  /*2170*/  SHF.L.U64.HI R36, R33, 0x2, R36 ;  /* 0x0000000221247819 */ /* 0x000fc80000010224 */
[C---:B-12---:R-:W-:Y:S02]  /*2180*/  IADD3 R2, P0, PT, R4.reuse, UR4, RZ ;  /* 0x0000000404027c10 */ /* 0x046fe4000ff1e0ff */
[----:B------:R-:W-:Y:S02]  /*2190*/  IADD3 R4, P2, PT, R4, UR6, RZ ;  /* 0x0000000604047c10 */ /* 0x000fe4000ff5e0ff */
[C---:B------:R-:W-:Y:S02]  /*21a0*/  IADD3.X R3, PT, PT, R36.reuse, UR5, RZ, P0, !PT ;  /* 0x0000000524037c10 */ /* 0x040fe400087fe4ff */
[----:B------:R-:W-:-:S03]  /*21b0*/  IADD3.X R5, PT, PT, R36, UR7, RZ, P2, !PT ;  /* 0x0000000724057c10 */ /* 0x000fc600097fe4ff */
[----:B------:R4:W-:Y:S04]  /*21c0*/  STG.E desc[UR8][R2.64], R12 ;  /* 0x0000000c02007986 */ /* 0x0009e8000c101908 */
[----:B------:R4:W-:Y:S02]  /*21d0*/  STG.E desc[UR8][R4.64], R13 ;  /* 0x0000000d04007986 */ /* 0x0009e4000c101908 */
.L_x_12842:
[----:B------:R-:W-:Y:S05]  /*21e0*/  BSYNC.RECONVERGENT B0 ;  /* 0x0000000000007941 */ /* 0x000fea0003800200 */
.L_x_12841:
[----:B------:R-:W-:Y:S04]  /*21f0*/  BSSY.RECONVERGENT B0, `(.L_x_12843) ;  /* 0x000000b000007945 */ /* 0x000fe80003800200 */
[----:B------:R-:W-:Y:S05]  /*2200*/  @!P4 BRA `(.L_x_12844) ;  /* 0x000000000024c947 */ /* 0x000fea0003800000 */
[----:B------:R-:W1:Y:S01]  /*2210*/  LDCU.128 UR4, c[0x0][0x390] ;  /* 0x00007200ff0477ac */ /* 0x000e620008000c00 */
[C---:B---34-:R-:W-:Y:S01]  /*2220*/  IMAD.SHL.U32 R4, R35.reuse, 0x4, RZ ;  /* 0x0000000423047824 */ /* 0x058fe200078e00ff */
[----:B------:R-:W-:-:S04]  /*2230*/  SHF.L.U64.HI R26, R35, 0x2, R26 ;  /* 0x00000002231a7819 */ /* 0x000fc8000001021a */
[C---:B-12---:R-:W-:Y:S02]  /*2240*/  IADD3 R2, P0, PT, R4.reuse, UR4, RZ ;  /* 0x0000000404027c10 */ /* 0x046fe4000ff1e0ff */
[----:B------:R-:W-:Y:S02]  /*2250*/  IADD3 R4, P2, PT, R4, UR6, RZ ;  /* 0x0000000604047c10 */ /* 0x000fe4000ff5e0ff */
[C---:B------:R-:W-:Y:S02]  /*2260*/  IADD3.X R3, PT, PT, R26.reuse, UR5, RZ, P0, !PT ;  /* 0x000000051a037c10 */ /* 0x040fe400087fe4ff */
[----:B------:R-:W-:-:S03]  /*2270*/  IADD3.X R5, PT, PT, R26, UR7, RZ, P2, !PT ;  /* 0x000000071a057c10 */ /* 0x000fc600097fe4ff */
[----:B------:R1:W-:Y:S04]  /*2280*/  STG.E desc[UR8][R2.64], R14 ;  /* 0x0000000e02007986 */ /* 0x0003e8000c101908 */
[----:B------:R1:W-:Y:S02]  /*2290*/  STG.E desc[UR8][R4.64], R15 ;  /* 0x0000000f04007986 */ /* 0x0003e4000c101908 */
.L_x_12844:
[----:B------:R-:W-:Y:S05]  /*22a0*/  BSYNC.RECONVERGENT B0 ;  /* 0x0000000000007941 */ /* 0x000fea0003800200 */
.L_x_12843:
[----:B------:R-:W-:Y:S04]  /*22b0*/  BSSY.RECONVERGENT B0, `(.L_x_12845) ;  /* 0x000000b000007945 */ /* 0x000fe80003800200 */
[----:B------:R-:W-:Y:S05]  /*22c0*/  @!P5 BRA `(.L_x_12846) ;  /* 0x000000000024d947 */ /* 0x000fea0003800000 */
[----:B------:R-:W2:Y:S01]  /*22d0*/  LDCU.128 UR4, c[0x0][0x390] ;  /* 0x00007200ff0477ac */ /* 0x000ea20008000c00 */
[C---:B-1-34-:R-:W-:Y:S01]  /*22e0*/  IMAD.SHL.U32 R4, R37.reuse, 0x4, RZ ;  /* 0x0000000425047824 */ /* 0x05afe200078e00ff */
[----:B------:R-:W-:-:S04]  /*22f0*/  SHF.L.U64.HI R28, R37, 0x2, R28 ;  /* 0x00000002251c7819 */ /* 0x000fc8000001021c */
[C---:B--2---:R-:W-:Y:S02]  /*2300*/  IADD3 R2, P0, PT, R4.reuse, UR4, RZ ;  /* 0x0000000404027c10 */ /* 0x044fe4000ff1e0ff */
[----:B------:R-:W-:Y:S02]  /*2310*/  IADD3 R4, P2, PT, R4, UR6, RZ ;  /* 0x0000000604047c10 */ /* 0x000fe4000ff5e0ff */
[C---:B------:R-:W-:Y:S02]  /*2320*/  IADD3.X R3, PT, PT, R28.reuse, UR5, RZ, P0, !PT ;  /* 0x000000051c037c10 */ /* 0x040fe400087fe4ff */
[----:B------:R-:W-:-:S03]  /*2330*/  IADD3.X R5, PT, PT, R28, UR7, RZ, P2, !PT ;  /* 0x000000071c057c10 */ /* 0x000fc600097fe4ff */
[----:B------:R1:W-:Y:S04]  /*2340*/  STG.E desc[UR8][R2.64], R16 ;  /* 0x0000001002007986 */ /* 0x0003e8000c101908 */
[----:B------:R1:W-:Y:S02]  /*2350*/  STG.E desc[UR8][R4.64], R17 ;  /* 0x0000001104007986 */ /* 0x0003e4000c101908 */
.L_x_12846:
[----:B------:R-:W-:Y:S05]  /*2360*/  BSYNC.RECONVERGENT B0 ;  /* 0x0000000000007941 */ /* 0x000fea0003800200 */
.L_x_12845:
        /* <DEDUP_REMOVED lines=11> */
.L_x_12848:
[----:B------:R-:W-:Y:S05]  /*2420*/  BSYNC.RECONVERGENT B0 ;  /* 0x0000000000007941 */ /* 0x000fea0003800200 */
.L_x_12847:
[----:B------:R-:W-:Y:S05]  /*2430*/  @!P1 EXIT ;  /* 0x000000000000994d */ /* 0x000fea0003800000 */
[----:B------:R-:W2:Y:S01]  /*2440*/  LDCU.128 UR4, c[0x0][0x390] ;  /* 0x00007200ff0477ac */ /* 0x000ea20008000c00 */
[C---:B-1-34-:R-:W-:Y:S01]  /*2450*/  IMAD.SHL.U32 R4, R39.reuse, 0x4, RZ ;  /* 0x0000000427047824 */ /* 0x05afe200078e00ff */
[----:B------:R-:W-:-:S04]  /*2460*/  SHF.L.U64.HI R30, R39, 0x2, R30 ;  /* 0x00000002271e7819 */ /* 0x000fc8000001021e */
[C---:B--2---:R-:W-:Y:S02]  /*2470*/  IADD3 R2, P0, PT, R4.reuse, UR4, RZ ;  /* 0x0000000404027c10 */ /* 0x044fe4000ff1e0ff */
[----:B------:R-:W-:Y:S02]  /*2480*/  IADD3 R4, P1, PT, R4, UR6, RZ ;  /* 0x0000000604047c10 */ /* 0x000fe4000ff3e0ff */
[C---:B------:R-:W-:Y:S02]  /*2490*/  IADD3.X R3, PT, PT, R30.reuse, UR5, RZ, P0, !PT ;  /* 0x000000051e037c10 */ /* 0x040fe400087fe4ff */
[----:B------:R-:W-:-:S03]  /*24a0*/  IADD3.X R5, PT, PT, R30, UR7, RZ, P1, !PT ;  /* 0x000000071e057c10 */ /* 0x000fc60008ffe4ff */
[----:B------:R-:W-:Y:S04]  /*24b0*/  STG.E desc[UR8][R2.64], R20 ;  /* 0x0000001402007986 */ /* 0x000fe8000c101908 */
[----:B------:R-:W-:Y:S01]  /*24c0*/  STG.E desc[UR8][R4.64], R21 ;  /* 0x0000001504007986 */ /* 0x000fe2000c101908 */
[----:B------:R-:W-:Y:S05]  /*24d0*/  EXIT ;  /* 0x000000000000794d */ /* 0x000fea0003800000 */
.L_x_12827:
        /* <DEDUP_REMOVED lines=21> */
[----:B0-----:R-:W-:-:S02]  /*2630*/  IADD3 R6, P0, PT, R6, UR4, RZ ;  /* 0x0000000406067c10 */ /* 0x001fc4000ff1e0ff */
[----:B------:R-:W-:Y:S02]  /*2640*/  ISETP.NE.AND P1, PT, R40, RZ, PT ;  /* 0x000000ff2800720c */ /* 0x000fe40003f25270 */
[----:B------:R-:W-:-:S05]  /*2650*/  IADD3.X R7, PT, PT, R5, UR5, RZ, P0, !PT ;  /* 0x0000000505077c10 */ /* 0x000fca00087fe4ff */
[----:B------:R-:W5:Y:S04]  /*2660*/  LDG.E.CONSTANT R23, desc[UR8][R6.64] ;  /* 0x0000000806177981 */ /* 0x000f68000c1e9900 */
[----:B------:R-:W5:Y:S02]  /*2670*/  LDG.E.CONSTANT R27, desc[UR8][R6.64+0x80] ;  /* 0x00008008061b7981 */ /* 0x000f64000c1e9900 */
[----:B------:R-:W0:Y:S02]  /*2680*/  @!P1 LDC.64 R4, c[0x0][0x380] ;  /* 0x0000e000ff049b82 */ /* 0x000e240000000a00 */
[----:B------:R-:W5:Y:S04]  /*2690*/  LDG.E.CONSTANT R29, desc[UR8][R6.64+0x100] ;  /* 0x00010008061d7981 */ /* 0x000f68000c1e9900 */
[----:B------:R-:W5:Y:S04]  /*26a0*/  LDG.E.CONSTANT R31, desc[UR8][R6.64+0x180] ;  /* 0x00018008061f7981 */ /* 0x000f68000c1e9900 */
[----:B------:R-:W5:Y:S04]  /*26b0*/  LDG.E.CONSTANT R33, desc[UR8][R6.64+0x200] ;  /* 0x0002000806217981 */ /* 0x000f68000c1e9900 */
[----:B------:R-:W5:Y:S04]  /*26c0*/  LDG.E.CONSTANT R35, desc[UR8][R6.64+0x280] ;  /* 0x0002800806237981 */ /* 0x000f68000c1e9900 */
[----:B------:R-:W5:Y:S04]  /*26d0*/  LDG.E.CONSTANT R37, desc[UR8][R6.64+0x300] ;  /* 0x0003000806257981 */ /* 0x000f68000c1e9900 */
[----:B------:R-:W5:Y:S04]  /*26e0*/  LDG.E.CONSTANT R41, desc[UR8][R6.64+0x380] ;  /* 0x0003800806297981 */ /* 0x000f68000c1e9900 */
[----:B------:R0:W5:Y:S01]  /*26f0*/  LDG.E.CONSTANT R43, desc[UR8][R6.64+0x400] ;  /* 0x00040008062b7981 */ /* 0x000162000c1e9900 */
[----:B-1----:R-:W-:-:S02]  /*2700*/  IMAD.MOV.U32 R2, RZ, RZ, RZ ;  /* 0x000000ffff027224 */ /* 0x002fc400078e00ff */
[----:B0-----:R-:W-:-:S05]  /*2710*/  @!P1 IMAD.WIDE.U32 R4, R39, 0x2400, R4 ;  /* 0x0000240027049825 */ /* 0x001fca00078e0004 */
[----:B------:R0:W5:Y:S01]  /*2720*/  @!P1 LDG.E.CONSTANT R2, desc[UR8][R4.64+-0x4] ;  /* 0xfffffc0804029981 */ /* 0x000162000c1e9900 */
[----:B------:R-:W1:Y:S01]  /*2730*/  S2UR UR5, SR_CgaCtaId ;  /* 0x00000000000579c3 */ /* 0x000e620000008800 */
[----:B------:R-:W-:Y:S01]  /*2740*/  SHF.R.U32.HI R3, RZ, 0x5, R40 ;  /* 0x00000005ff037819 */ /* 0x000fe20000011628 */
[----:B------:R-:W-:Y:S01]  /*2750*/  UMOV UR4, 0x400 ;  /* 0x0000040000047882 */ /* 0x000fe20000000000 */
[----:B------:R-:W0:Y:S01]  /*2760*/  S2R R38, SR_LANEID ;  /* 0x0000000000267919 */ /* 0x000e220000000000 */
[----:B------:R-:W-:Y:S01]  /*2770*/  ISETP.NE.AND P0, PT, R40, RZ, PT ;  /* 0x000000ff2800720c */ /* 0x000fe20003f05270 */
[----:B-1----:R-:W-:-:S06]  /*2780*/  ULEA UR4, UR5, UR4, 0x18 ;  /* 0x0000000405047291 */ /* 0x002fcc000f8ec0ff */
[----:B------:R-:W-:Y:S01]  /*2790*/  LEA R24, R40, UR4, 0x2 ;  /* 0x0000000428187c11 */ /* 0x000fe2000f8e10ff */
        /* <DEDUP_REMOVED lines=19> */
[----:B------:R-:W4:Y:S04]  /*28d0*/  LDS R18, [R5+0x14] ;  /* 0x0000140005127984 */ /* 0x000f280000000800 */
[----:B------:R-:W-:Y:S04]  /*28e0*/  LDS R20, [R5+0x18] ;  /* 0x0000180005147984 */ /* 0x000fe80000000800 */
[----:B------:R-:W-:Y:S01]  /*28f0*/  LDS R22, [R5+0x1c] ;  /* 0x00001c0005167984 */ /* 0x000fe20000000800 */
[----:B------:R-:W-:Y:S01]  /*2900*/  BAR.SYNC.DEFER_BLOCKING 0x0 ;  /* 0x0000000000007b1d */ /* 0x000fe20000010000 */
[----:B0-----:R-:W-:-:S02]  /*2910*/  ISETP.NE.AND P2, PT, R8, R10, PT ;  /* 0x0000000a0800720c */ /* 0x001fc40003f45270 */
[----:B-1----:R-:W-:Y:S02]  /*2920*/  ISETP.NE.AND P3, PT, R10, R12, PT ;  /* 0x0000000c0a00720c */ /* 0x002fe40003f65270 */
[----:B--2---:R-:W-:Y:S01]  /*2930*/  ISETP.NE.AND P4, PT, R12, R14, PT ;  /* 0x0000000e0c00720c */ /* 0x004fe20003f85270 */
[----:B------:R-:W-:Y:S01]  /*2940*/  STS [R6], R23 ;  /* 0x0000001706007388 */ /* 0x000fe20000000800 */
[----:B---3--:R-:W-:-:S03]  /*2950*/  ISETP.NE.AND P6, PT, R14, R16, PT ;  /* 0x000000100e00720c */ /* 0x008fc60003fc5270 */
[----:B------:R-:W-:Y:S01]  /*2960*/  STS [R6+0x80], R27 ;  /* 0x0000801b06007388 */ /* 0x000fe20000000800 */
[----:B----4-:R-:W-:-:S03]  /*2970*/  ISETP.NE.AND P5, PT, R16, R18, PT ;  /* 0x000000121000720c */ /* 0x010fc60003fa5270 */
        /* <DEDUP_REMOVED lines=8> */
[----:B------:R-:W1:Y:S01]  /*2a00*/  LDS R9, [R5] ;  /* 0x0000000005097984 */ /* 0x000e620000000800 */
[----:B0-----:R-:W-:-:S03]  /*2a10*/  SEL R6, RZ, 0x1, !P4 ;  /* 0x00000001ff067807 */ /* 0x001fc60006000000 */
[----:B------:R-:W0:Y:S04]  /*2a20*/  LDS R11, [R5+0x4] ;  /* 0x00000400050b7984 */ /* 0x000e280000000800 */
[----:B------:R-:W2:Y:S04]  /*2a30*/  LDS R13, [R5+0x8] ;  /* 0x00000800050d7984 */ /* 0x000ea80000000800 */
[----:B------:R-:W3:Y:S04]  /*2a40*/  LDS R15, [R5+0xc] ;  /* 0x00000c00050f7984 */ /* 0x000ee80000000800 */
[----:B------:R-:W4:Y:S04]  /*2a50*/  LDS R17, [R5+0x10] ;  /* 0x0000100005117984 */ /* 0x000f280000000800 */
[----:B------:R-:W5:Y:S04]  /*2a60*/  LDS R19, [R5+0x14] ;  /* 0x0000140005137984 */ /* 0x000f680000000800 */
[----:B------:R-:W5:Y:S04]  /*2a70*/  LDS R21, [R5+0x18] ;  /* 0x0000180005157984 */ /* 0x000f680000000800 */
[----:B------:R-:W-:Y:S04]  /*2a80*/  LDS R23, [R5+0x1c] ;  /* 0x00001c0005177984 */ /* 0x000fe80000000800 */
[----:B------:R0:W-:Y:S01]  /*2a90*/  LDS R4, [R5+0x20] ;  /* 0x0000200005047984 */ /* 0x0001e20000000800 */
[----:B------:R-:W-:Y:S01]  /*2aa0*/  BAR.SYNC.DEFER_BLOCKING 0x0 ;  /* 0x0000000000007b1d */ /* 0x000fe20000010000 */
[----:B-1----:R-:W-:-:S02]  /*2ab0*/  SEL R0, R9, RZ, !P2 ;  /* 0x000000ff09007207 */ /* 0x002fc40005000000 */
[----:B0-----:R-:W-:-:S03]  /*2ac0*/  SEL R5, RZ, 0x1, !P3 ;  /* 0x00000001ff057807 */ /* 0x001fc60005800000 */
[----:B------:R-:W-:-:S05]  /*2ad0*/  IMAD.IADD R0, R11, 0x1, R0 ;  /* 0x000000010b007824 */ /* 0x000fca00078e0200 */
[----:B------:R-:W-:Y:S02]  /*2ae0*/  SEL R0, R0, RZ, !P3 ;  /* 0x000000ff00007207 */ /* 0x000fe40005800000 */
[----:B------:R-:W-:-:S03]  /*2af0*/  ISETP.NE.AND P3, PT, R18, R20, PT ;  /* 0x000000141200720c */ /* 0x000fc60003f65270 */
[----:B--2---:R-:W-:Y:S01]  /*2b00*/  IMAD.IADD R0, R13, 0x1, R0 ;  /* 0x000000010d007824 */ /* 0x004fe200078e0200 */
[----:B------:R-:W-:Y:S04]  /*2b10*/  STS [R24+0x4d8], R25 ;  /* 0x0004d81918007388 */ /* 0x000fe80000000800 */
[----:B------:R-:W-:Y:S01]  /*2b20*/  SEL R0, R0, RZ, !P4 ;  /* 0x000000ff00007207 */ /* 0x000fe20006000000 */
[----:B------:R-:W-:Y:S04]  /*2b30*/  BAR.SYNC.DEFER_BLOCKING 0x0 ;  /* 0x0000000000007b1d */ /* 0x000fe80000010000 */
[----:B---3--:R-:W-:-:S05]  /*2b40*/  IMAD.IADD R0, R15, 0x1, R0 ;  /* 0x000000010f007824 */ /* 0x008fca00078e0200 */
[----:B------:R-:W-:-:S05]  /*2b50*/  SEL R0, R0, RZ, !P6 ;  /* 0x000000ff00007207 */ /* 0x000fca0007000000 */
[----:B----4-:R-:W-:-:S05]  /*2b60*/  IMAD.IADD R0, R17, 0x1, R0 ;  /* 0x0000000111007824 */ /* 0x010fca00078e0200 */
[----:B------:R-:W-:-:S05]  /*2b70*/  SEL R0, R0, RZ, !P5 ;  /* 0x000000ff00007207 */ /* 0x000fca0006800000 */
[----:B-----5:R-:W-:Y:S01]  /*2b80*/  IMAD.IADD R0, R19, 0x1, R0 ;  /* 0x0000000113007824 */ /* 0x020fe200078e0200 */
[----:B------:R0:W1:Y:S04]  /*2b90*/  @P0 LDS R2, [R24+0x4d4] ;  /* 0x0004d40018020984 */ /* 0x0000680000000800 */
[----:B------:R-:W-:Y:S02]  /*2ba0*/  SEL R0, R0, RZ, !P3 ;  /* 0x000000ff00007207 */ /* 0x000fe40005800000 */
[----:B0-----:R-:W-:-:S03]  /*2bb0*/  SEL R24, RZ, 0x1, !P2 ;  /* 0x00000001ff187807 */ /* 0x001fc60005000000 */
[----:B------:R-:W-:Y:S01]  /*2bc0*/  IMAD.IADD R0, R21, 0x1, R0 ;  /* 0x0000000115007824 */ /* 0x000fe200078e0200 */
[----:B-1----:R-:W-:-:S04]  /*2bd0*/  ISETP.NE.AND P0, PT, R2, R8, PT ;  /* 0x000000080200720c */ /* 0x002fc80003f05270 */
[----:B------:R-:W-:-:S04]  /*2be0*/  SEL R7, RZ, 0x1, !P0 ;  /* 0x00000001ff077807 */ /* 0x000fc80004000000 */
[----:B------:R-:W-:-:S04]  /*2bf0*/  IADD3 R5, P0, P2, R5, R24, R7 ;  /* 0x0000001805057210 */ /* 0x000fc80007a1e007 */
[----:B------:R-:W-:Y:S02]  /*2c00*/  IADD3 R24, P4, PT, R5, R6, RZ ;  /* 0x0000000605187210 */ /* 0x000fe40007f9e0ff */
[----:B------:R-:W-:Y:S02]  /*2c10*/  SEL R5, RZ, 0x1, !P6 ;  /* 0x00000001ff057807 */ /* 0x000fe40007000000 */
[----:B------:R-:W-:Y:S02]  /*2c20*/  ISETP.NE.AND P6, PT, R20, R22, PT ;  /* 0x000000161400720c */ /* 0x000fe40003fc5270 */
[----:B------:R-:W-:Y:S02]  /*2c30*/  SEL R6, RZ, 0x1, !P5 ;  /* 0x00000001ff067807 */ /* 0x000fe40006800000 */
[----:B------:R-:W-:Y:S02]  /*2c40*/  IADD3 R7, P5, PT, R24, R5, RZ ;  /* 0x0000000518077210 */ /* 0x000fe40007fbe0ff */
[----:B------:R-:W-:-:S02]  /*2c50*/  IADD3.X R5, PT, PT, RZ, RZ, RZ, P0, P2 ;  /* 0x000000ffff057210 */ /* 0x000fc400007e44ff */
[----:B------:R-:W-:Y:S02]  /*2c60*/  SEL R0, R0, RZ, !P6 ;  /* 0x000000ff00007207 */ /* 0x000fe40007000000 */
[----:B------:R-:W-:Y:S01]  /*2c70*/  IADD3 R7, P2, PT, R7, R6, RZ ;  /* 0x0000000607077210 */ /* 0x000fe20007f5e0ff */
[----:B------:R-:W-:Y:S01]  /*2c80*/  IMAD.X R5, RZ, RZ, R5, P4 ;  /* 0x000000ffff057224 */ /* 0x000fe200020e0605 */
[----:B------:R-:W-:Y:S01]  /*2c90*/  SEL R6, RZ, 0x1, !P3 ;  /* 0x00000001ff067807 */ /* 0x000fe20005800000 */
[----:B------:R-:W-:Y:S01]  /*2ca0*/  IMAD.IADD R0, R23, 0x1, R0 ;  /* 0x0000000117007824 */ /* 0x000fe200078e0200 */
[----:B------:R-:W-:Y:S02]  /*2cb0*/  ISETP.NE.AND P0, PT, R22, R25, PT ;  /* 0x000000191600720c */ /* 0x000fe40003f05270 */
[----:B------:R-:W-:Y:S01]  /*2cc0*/  IADD3 R7, P3, PT, R7, R6, RZ ;  /* 0x0000000607077210 */ /* 0x000fe20007f7e0ff */
[----:B------:R-:W-:Y:S01]  /*2cd0*/  IMAD.X R6, RZ, RZ, R5, P5 ;  /* 0x000000ffff067224 */ /* 0x000fe200028e0605 */
[----:B------:R-:W-:-:S02]  /*2ce0*/  SEL R5, R0, RZ, !P0 ;  /* 0x000000ff00057207 */ /* 0x000fc40004000000 */
[----:B------:R-:W-:Y:S01]  /*2cf0*/  SEL R24, RZ, 0x1, !P6 ;  /* 0x00000001ff187807 */ /* 0x000fe20007000000 */
[----:B------:R-:W-:Y:S01]  /*2d00*/  IMAD.X R0, RZ, RZ, R6, P2 ;  /* 0x000000ffff007224 */ /* 0x000fe200010e0606 */
[----:B------:R-:W-:Y:S01]  /*2d10*/  ISETP.NE.AND P5, PT, R3, 0x4, PT ;  /* 0x000000040300780c */ /* 0x000fe20003fa5270 */
[----:B------:R-:W-:Y:S01]  /*2d20*/  IMAD.IADD R4, R4, 0x1, R5 ;  /* 0x0000000104047824 */ /* 0x000fe200078e0205 */
[----:B------:R-:W-:Y:S01]  /*2d30*/  IADD3 R24, P2, PT, R7, R24, RZ ;  /* 0x0000001807187210 */ /* 0x000fe20007f5e0ff */
[----:B------:R-:W-:Y:S01]  /*2d40*/  IMAD.X R26, RZ, RZ, R0, P3 ;  /* 0x000000ffff1a7224 */ /* 0x000fe200018e0600 */
[----:B------:R-:W-:Y:S02]  /*2d50*/  SEL R5, RZ, 0x1, !P0 ;  /* 0x00000001ff057807 */ /* 0x000fe40004000000 */
[----:B------:R-:W0:Y:S01]  /*2d60*/  SHFL.UP PT, R7, R4, 0x1, RZ ;  /* 0x0420000004077989 */ /* 0x000e2200000e00ff */
[----:B------:R-:W-:Y:S01]  /*2d70*/  IMAD.X R27, RZ, RZ, R26, P2 ;  /* 0x000000ffff1b7224 */ /* 0x000fe200010e061a */
[----:B------:R-:W-:-:S02]  /*2d80*/  IADD3 R30, P0, PT, R24, R5, RZ ;  /* 0x00000005181e7210 */ /* 0x000fc40007f1e0ff */
[C---:B------:R-:W-:Y:S02]  /*2d90*/  ISETP.GE.AND P2, PT, R38.reuse, 0x1, PT ;  /* 0x000000012600780c */ /* 0x040fe40003f46270 */
[----:B------:R-:W-:Y:S01]  /*2da0*/  ISETP.NE.AND P3, PT, R38, 0x1f, PT ;  /* 0x0000001f2600780c */ /* 0x000fe20003f65270 */
[----:B------:R-:W-:Y:S01]  /*2db0*/  IMAD.X R29, RZ, RZ, R27, P0 ;  /* 0x000000ffff1d7224 */ /* 0x000fe200000e061b */
[----:B------:R-:W1:Y:S01]  /*2dc0*/  SHFL.UP PT, R5, R30, 0x1, RZ ;  /* 0x042000001e057989 */ /* 0x000e6200000e00ff */
[----:B------:R-:W-:Y:S02]  /*2dd0*/  ISETP.NE.U32.AND P0, PT, R30, RZ, PT ;  /* 0x000000ff1e00720c */ /* 0x000fe40003f05070 */
[----:B------:R-:W-:Y:S01]  /*2de0*/  ISETP.NE.AND P4, PT, R3, 0x5, PT ;  /* 0x000000050300780c */ /* 0x000fe20003f85270 */
[----:B------:R-:W2:Y:S01]  /*2df0*/  SHFL.UP PT, R6, R29, 0x1, RZ ;  /* 0x042000001d067989 */ /* 0x000ea200000e00ff */
[----:B------:R-:W-:-:S04]  /*2e00*/  ISETP.NE.AND.EX P0, PT, R29, RZ, PT, P0 ;  /* 0x000000ff1d00720c */ /* 0x000fc80003f05300 */
[----:B0-----:R-:W-:-:S04]  /*2e10*/  SEL R7, R7, RZ, !P0 ;  /* 0x000000ff07077207 */ /* 0x001fc80004000000 */
[----:B------:R-:W-:Y:S02]  /*2e20*/  SEL R7, R7, RZ, P2 ;  /* 0x000000ff07077207 */ /* 0x000fe40001000000 */
[----:B-1----:R-:W-:-:S03]  /*2e30*/  SEL R5, R5, RZ, P2 ;  /* 0x000000ff05057207 */ /* 0x002fc60001000000 */
[----:B------:R-:W-:Y:S01]  /*2e40*/  IMAD.IADD R7, R4, 0x1, R7 ;  /* 0x0000000104077824 */ /* 0x000fe200078e0207 */
[----:B--2---:R-:W-:-:S04]  /*2e50*/  SEL R28, R6, RZ, P2 ;  /* 0x000000ff061c7207 */ /* 0x004fc80001000000 */
[----:B------:R-:W0:Y:S01]  /*2e60*/  SHFL.UP PT, R6, R7, 0x2, RZ ;  /* 0x0440000007067989 */ /* 0x000e2200000e00ff */
[----:B------:R-:W-:Y:S02]  /*2e70*/  IADD3 R31, P0, PT, R5, R30, RZ ;  /* 0x0000001e051f7210 */ /* 0x000fe40007f1e0ff */
[----:B------:R-:W-:-:S03]  /*2e80*/  ISETP.GE.AND P2, PT, R38, 0x2, PT ;  /* 0x000000022600780c */ /* 0x000fc60003f46270 */
[----:B------:R-:W-:Y:S01]  /*2e90*/  IMAD.X R28, R28, 0x1, R29, P0 ;  /* 0x000000011c1c7824 */ /* 0x000fe200000e061d */
[----:B------:R-:W1:Y:S01]  /*2ea0*/  SHFL.UP PT, R4, R31, 0x2, RZ ;  /* 0x044000001f047989 */ /* 0x000e6200000e00ff */
[----:B------:R-:W-:-:S03]  /*2eb0*/  ISETP.NE.U32.AND P0, PT, R31, RZ, PT ;  /* 0x000000ff1f00720c */ /* 0x000fc60003f05070 */
[----:B------:R-:W2:Y:S01]  /*2ec0*/  SHFL.UP PT, R5, R28, 0x2, RZ ;  /* 0x044000001c057989 */ /* 0x000ea200000e00ff */
[----:B------:R-:W-:-:S04]  /*2ed0*/  ISETP.NE.AND.EX P0, PT, R28, RZ, PT, P0 ;  /* 0x000000ff1c00720c */ /* 0x000fc80003f05300 */
[----:B0-----:R-:W-:-:S04]  /*2ee0*/  SEL R6, R6, RZ, !P0 ;  /* 0x000000ff06067207 */ /* 0x001fc80004000000 */
[----:B------:R-:W-:Y:S02]  /*2ef0*/  SEL R6, R6, RZ, P2 ;  /* 0x000000ff06067207 */ /* 0x000fe40001000000 */
[----:B-1----:R-:W-:-:S03]  /*2f00*/  SEL R4, R4, RZ, P2 ;  /* 0x000000ff04047207 */ /* 0x002fc60001000000 */
[----:B------:R-:W-:Y:S01]  /*2f10*/  IMAD.IADD R6, R7, 0x1, R6 ;  /* 0x0000000107067824 */ /* 0x000fe200078e0206 */
[----:B------:R-:W-:Y:S02]  /*2f20*/  IADD3 R29, P0, PT, R4, R31, RZ ;  /* 0x0000001f041d7210 */ /* 0x000fe40007f1e0ff */
[----:B--2---:R-:W-:Y:S02]  /*2f30*/  SEL R5, R5, RZ, P2 ;  /* 0x000000ff05057207 */ /* 0x004fe40001000000 */
[----:B------:R-:W0:Y:S01]  /*2f40*/  SHFL.UP PT, R7, R6, 0x4, RZ ;  /* 0x0480000006077989 */ /* 0x000e2200000e00ff */
[----:B------:R-:W-:Y:S02]  /*2f50*/  ISETP.GE.AND P2, PT, R38, 0x4, PT ;  /* 0x000000042600780c */ /* 0x000fe40003f46270 */
        /* <DEDUP_REMOVED lines=18> */
[----:B0-----:R-:W-:Y:S02]  /*3080*/  SEL R6, R6, RZ, !P0 ;  /* 0x000000ff06067207 */ /* 0x001fe40004000000 */
[----:B-1----:R-:W-:Y:S02]  /*3090*/  SEL R4, R4, RZ, P2 ;  /* 0x000000ff04047207 */ /* 0x002fe40001000000 */
[----:B------:R-:W-:Y:S02]  /*30a0*/  SEL R6, R6, RZ, P2 ;  /* 0x000000ff06067207 */ /* 0x000fe40001000000 */
[----:B------:R-:W-:Y:S02]  /*30b0*/  IADD3 R29, P0, PT, R4, R31, RZ ;  /* 0x0000001f041d7210 */ /* 0x000fe40007f1e0ff */
[----:B--2---:R-:W-:Y:S01]  /*30c0*/  SEL R5, R5, RZ, P2 ;  /* 0x000000ff05057207 */ /* 0x004fe20001000000 */
[----:B------:R-:W-:Y:S01]  /*30d0*/  IMAD.IADD R6, R7, 0x1, R6 ;  /* 0x0000000107067824 */ /* 0x000fe200078e0206 */
[----:B------:R-:W-:Y:S01]  /*30e0*/  ISETP.GE.AND P2, PT, R38, 0x10, PT ;  /* 0x000000102600780c */ /* 0x000fe20003f46270 */
[----:B------:R-:W0:Y:S02]  /*30f0*/  SHFL.UP PT, R4, R29, 0x10, RZ ;  /* 0x060000001d047989 */ /* 0x000e2400000e00ff */
[----:B------:R-:W-:Y:S01]  /*3100*/  IMAD.X R28, R5, 0x1, R30, P0 ;  /* 0x00000001051c7824 */ /* 0x000fe200000e061e */
[----:B------:R-:W-:Y:S01]  /*3110*/  ISETP.NE.U32.AND P0, PT, R29, RZ, PT ;  /* 0x000000ff1d00720c */ /* 0x000fe20003f05070 */
[----:B------:R-:W1:Y:S03]  /*3120*/  SHFL.UP PT, R7, R6, 0x10, RZ ;  /* 0x0600000006077989 */ /* 0x000e6600000e00ff */
[----:B------:R-:W-:Y:S01]  /*3130*/  ISETP.NE.AND.EX P0, PT, R28, RZ, PT, P0 ;  /* 0x000000ff1c00720c */ /* 0x000fe20003f05300 */
[----:B------:R-:W2:Y:S01]  /*3140*/  SHFL.UP PT, R5, R28, 0x10, RZ ;  /* 0x060000001c057989 */ /* 0x000ea200000e00ff */
[----:B0-----:R-:W-:-:S02]  /*3150*/  SEL R4, R4, RZ, P2 ;  /* 0x000000ff04047207 */ /* 0x001fc40001000000 */
[----:B-1----:R-:W-:Y:S02]  /*3160*/  SEL R7, R7, RZ, !P0 ;  /* 0x000000ff07077207 */ /* 0x002fe40004000000 */
[----:B------:R-:W-:Y:S02]  /*3170*/  IADD3 R4, P0, PT, R4, R29, RZ ;  /* 0x0000001d04047210 */ /* 0x000fe40007f1e0ff */
[----:B--2---:R-:W-:Y:S02]  /*3180*/  SEL R5, R5, RZ, P2 ;  /* 0x000000ff05057207 */ /* 0x004fe40001000000 */
[----:B------:R-:W-:-:S03]  /*3190*/  SEL R7, R7, RZ, P2 ;  /* 0x000000ff07077207 */ /* 0x000fc60001000000 */
[----:B------:R-:W-:Y:S01]  /*31a0*/  IMAD.X R5, R5, 0x1, R28, P0 ;  /* 0x0000000105057824 */ /* 0x000fe200000e061c */
[----:B------:R-:W-:Y:S01]  /*31b0*/  @!P3 LEA R28, R3, UR4, 0x4 ;  /* 0x00000004031cbc11 */ /* 0x000fe2000f8e20ff */
[----:B------:R-:W-:-:S04]  /*31c0*/  IMAD.IADD R41, R6, 0x1, R7 ;  /* 0x0000000106297824 */ /* 0x000fc800078e0207 */
[----:B------:R-:W-:Y:S04]  /*31d0*/  @!P3 STS.64 [R28], R4 ;  /* 0x000000041c00b388 */ /* 0x000fe80000000a00 */
[----:B------:R-:W-:Y:S01]  /*31e0*/  @!P3 STS [R28+0x8], R41 ;  /* 0x000008291c00b388 */ /* 0x000fe20000000800 */
[----:B------:R-:W-:Y:S01]  /*31f0*/  BAR.SYNC.DEFER_BLOCKING 0x0 ;  /* 0x0000000000007b1d */ /* 0x000fe20000010000 */
[----:B------:R-:W-:-:S05]  /*3200*/  ISETP.NE.AND P3, PT, R3, 0x2, PT ;  /* 0x000000020300780c */ /* 0x000fca0003f65270 */
[----:B------:R-:W0:Y:S04]  /*3210*/  LDS.64 R32, [UR4+0x10] ;  /* 0x00001004ff207984 */ /* 0x000e280008000a00 */
[----:B------:R-:W1:Y:S04]  /*3220*/  LDS.64 R34, [UR4] ;  /* 0x00000004ff227984 */ /* 0x000e680008000a00 */
[----:B------:R-:W2:Y:S04]  /*3230*/  LDS R44, [UR4+0x8] ;  /* 0x00000804ff2c7984 */ /* 0x000ea80008000800 */
[----:B------:R-:W3:Y:S04]  /*3240*/  LDS.64 R36, [UR4+0x20] ;  /* 0x00002004ff247984 */ /* 0x000ee80008000a00 */
[----:B------:R-:W4:Y:S04]  /*3250*/  LDS R45, [UR4+0x18] ;  /* 0x00001804ff2d7984 */ /* 0x000f280008000800 */
[----:B------:R-:W5:Y:S04]  /*3260*/  LDS.64 R30, [UR4+0x30] ;  /* 0x00003004ff1e7984 */ /* 0x000f680008000a00 */
[----:B------:R-:W5:Y:S04]  /*3270*/  LDS R46, [UR4+0x28] ;  /* 0x00002804ff2e7984 */ /* 0x000f680008000800 */
[----:B------:R-:W5:Y:S04]  /*3280*/  LDS.64 R6, [UR4+0x40] ;  /* 0x00004004ff067984 */ /* 0x000f680008000a00 */
[----:B------:R-:W5:Y:S04]  /*3290*/  LDS R43, [UR4+0x38] ;  /* 0x00003804ff2b7984 */ /* 0x000f680008000800 */
[----:B------:R-:W5:Y:S01]  /*32a0*/  LDS.64 R28, [UR4+0x50] ;  /* 0x00005004ff1c7984 */ /* 0x000f620008000a00 */
[----:B0-----:R-:W-:-:S03]  /*32b0*/  ISETP.NE.U32.AND P0, PT, R32, RZ, PT ;  /* 0x000000ff2000720c */ /* 0x001fc60003f05070 */
[----:B------:R-:W0:Y:S01]  /*32c0*/  LDS R42, [UR4+0x48] ;  /* 0x00004804ff2a7984 */ /* 0x000e220008000800 */
[----:B-1----:R-:W-:Y:S02]  /*32d0*/  IADD3 R47, P2, PT, R34, R32, RZ ;  /* 0x00000020222f7210 */ /* 0x002fe40007f5e0ff */
[----:B------:R-:W-:Y:S02]  /*32e0*/  ISETP.NE.AND.EX P0, PT, R33, RZ, PT, P0 ;  /* 0x000000ff2100720c */ /* 0x000fe40003f05300 */
[----:B------:R-:W-:Y:S01]  /*32f0*/  SEL R48, R47, R34, !P3 ;  /* 0x000000222f307207 */ /* 0x000fe20005800000 */
[----:B------:R-:W-:Y:S01]  /*3300*/  IMAD.X R49, R35, 0x1, R33, P2 ;  /* 0x0000000123317824 */ /* 0x000fe200010e0621 */
[----:B--2---:R-:W-:Y:S02]  /*3310*/  SEL R32, R44, RZ, !P0 ;  /* 0x000000ff2c207207 */ /* 0x004fe40004000000 */
[C---:B---3--:R-:W-:Y:S02]  /*3320*/  ISETP.NE.U32.AND P0, PT, R36.reuse, RZ, PT ;  /* 0x000000ff2400720c */ /* 0x048fe40003f05070 */
[----:B------:R-:W-:-:S02]  /*3330*/  IADD3 R47, P2, PT, R36, R47, RZ ;  /* 0x0000002f242f7210 */ /* 0x000fc40007f5e0ff */
[----:B------:R-:W-:Y:S01]  /*3340*/  ISETP.NE.AND.EX P0, PT, R37, RZ, PT, P0 ;  /* 0x000000ff2500720c */ /* 0x000fe20003f05300 */
[----:B----4-:R-:W-:Y:S01]  /*3350*/  IMAD.IADD R45, R45, 0x1, R32 ;  /* 0x000000012d2d7824 */ /* 0x010fe200078e0220 */
[----:B------:R-:W-:Y:S01]  /*3360*/  SEL R34, R49, R35, !P3 ;  /* 0x0000002331227207 */ /* 0x000fe20005800000 */
[----:B------:R-:W-:Y:S01]  /*3370*/  IMAD.X R37, R37, 0x1, R49, P2 ;  /* 0x0000000125257824 */ /* 0x000fe200010e0631 */
[----:B------:R-:W-:Y:S01]  /*3380*/  ISETP.NE.AND P2, PT, R3, 0x3, PT ;  /* 0x000000030300780c */ /* 0x000fe20003f45270 */
[----:B------:R-:W1:Y:S01]  /*3390*/  LDS.64 R32, [UR4+0x60] ;  /* 0x00006004ff207984 */ /* 0x000e620008000a00 */
[----:B------:R-:W-:Y:S02]  /*33a0*/  SEL R44, R45, R44, !P3 ;  /* 0x0000002c2d2c7207 */ /* 0x000fe40005800000 */
[----:B------:R-:W-:Y:S01]  /*33b0*/  SEL R48, R47, R48, !P2 ;  /* 0x000000302f307207 */ /* 0x000fe20005000000 */
[----:B------:R-:W2:Y:S01]  /*33c0*/  LDS R35, [UR4+0x58] ;  /* 0x00005804ff237984 */ /* 0x000ea20008000800 */
[----:B------:R-:W-:-:S02]  /*33d0*/  SEL R45, R45, RZ, !P0 ;  /* 0x000000ff2d2d7207 */ /* 0x000fc40004000000 */
[C---:B-----5:R-:W-:Y:S02]  /*33e0*/  IADD3 R47, P3, PT, R30.reuse, R47, RZ ;  /* 0x0000002f1e2f7210 */ /* 0x060fe40007f7e0ff */
[----:B------:R-:W-:Y:S01]  /*33f0*/  ISETP.NE.U32.AND P0, PT, R30, RZ, PT ;  /* 0x000000ff1e00720c */ /* 0x000fe20003f05070 */
[----:B------:R-:W-:Y:S01]  /*3400*/  IMAD.IADD R45, R46, 0x1, R45 ;  /* 0x000000012e2d7824 */ /* 0x000fe200078e022d */
[----:B------:R-:W-:Y:S01]  /*3410*/  SEL R46, R37, R34, !P2 ;  /* 0x00000022252e7207 */ /* 0x000fe20005000000 */
[C---:B------:R-:W-:Y:S01]  /*3420*/  IMAD.X R49, R31.reuse, 0x1, R37, P3 ;  /* 0x000000011f317824 */ /* 0x040fe200018e0625 */
[----:B------:R-:W-:Y:S01]  /*3430*/  ISETP.NE.AND.EX P0, PT, R31, RZ, PT, P0 ;  /* 0x000000ff1f00720c */ /* 0x000fe20003f05300 */
[----:B------:R-:W-:Y:S01]  /*3440*/  LDS R34, [UR4+0x68] ;  /* 0x00006804ff227984 */ /* 0x000fe20008000800 */
[----:B------:R-:W-:Y:S02]  /*3450*/  ISETP.NE.U32.AND P6, PT, R6, RZ, PT ;  /* 0x000000ff0600720c */ /* 0x000fe40003fc5070 */
[C---:B------:R-:W-:Y:S01]  /*3460*/  SEL R36, R45.reuse, RZ, !P0 ;  /* 0x000000ff2d247207 */ /* 0x040fe20004000000 */
[----:B------:R-:W3:Y:S01]  /*3470*/  LDS.64 R30, [UR4+0x70] ;  /* 0x00007004ff1e7984 */ /* 0x000ee20008000a00 */
[----:B------:R-:W-:-:S02]  /*3480*/  SEL R44, R45, R44, !P2 ;  /* 0x0000002c2d2c7207 */ /* 0x000fc40005000000 */
[----:B------:R-:W-:Y:S01]  /*3490*/  ISETP.NE.AND.EX P6, PT, R7, RZ, PT, P6 ;  /* 0x000000ff0700720c */ /* 0x000fe20003fc5360 */
[----:B------:R-:W-:Y:S01]  /*34a0*/  IMAD.IADD R43, R43, 0x1, R36 ;  /* 0x000000012b2b7824 */ /* 0x000fe200078e0224 */
[----:B------:R-:W4:Y:S01]  /*34b0*/  LDS R37, [UR4+0x78] ;  /* 0x00007804ff257984 */ /* 0x000f220008000800 */
[----:B------:R-:W-:Y:S02]  /*34c0*/  ISETP.NE.U32.AND P0, PT, R28, RZ, PT ;  /* 0x000000ff1c00720c */ /* 0x000fe40003f05070 */
[----:B------:R-:W-:Y:S02]  /*34d0*/  ISETP.NE.AND P3, PT, R3, 0x6, PT ;  /* 0x000000060300780c */ /* 0x000fe40003f65270 */
[C---:B------:R-:W-:Y:S02]  /*34e0*/  SEL R44, R43.reuse, R44, !P5 ;  /* 0x0000002c2b2c7207 */ /* 0x040fe40006800000 */
[----:B------:R-:W-:Y:S02]  /*34f0*/  SEL R43, R43, RZ, !P6 ;  /* 0x000000ff2b2b7207 */ /* 0x000fe40007000000 */
[----:B------:R-:W-:-:S02]  /*3500*/  ISETP.NE.AND P2, PT, R3, 0x7, PT ;  /* 0x000000070300780c */ /* 0x000fc40003f45270 */
[----:B------:R-:W-:Y:S01]  /*3510*/  SEL R36, R47, R48, !P5 ;  /* 0x000000302f247207 */ /* 0x000fe20006800000 */
[----:B0-----:R-:W-:Y:S01]  /*3520*/  IMAD.IADD R43, R42, 0x1, R43 ;  /* 0x000000012a2b7824 */ /* 0x001fe200078e022b */
[----:B------:R-:W-:Y:S02]  /*3530*/  SEL R46, R49, R46, !P5 ;  /* 0x0000002e312e7207 */ /* 0x000fe40006800000 */
[----:B------:R-:W-:Y:S02]  /*3540*/  IADD3 R3, P5, PT, R6, R47, RZ ;  /* 0x0000002f06037210 */ /* 0x000fe40007fbe0ff */
[----:B------:R-:W-:Y:S02]  /*3550*/  ISETP.NE.AND.EX P0, PT, R29, RZ, PT, P0 ;  /* 0x000000ff1d00720c */ /* 0x000fe40003f05300 */
[----:B------:R-:W-:Y:S01]  /*3560*/  SEL R36, R3, R36, !P4 ;  /* 0x0000002403247207 */ /* 0x000fe20006000000 */
[----:B------:R-:W-:Y:S01]  /*3570*/  IMAD.X R45, R7, 0x1, R49, P5 ;  /* 0x00000001072d7824 */ /* 0x000fe200028e0631 */
[----:B------:R-:W-:-:S02]  /*3580*/  SEL R6, R43, RZ, !P0 ;  /* 0x000000ff2b067207 */ /* 0x000fc40004000000 */
[----:B------:R-:W-:Y:S02]  /*3590*/  IADD3 R7, P5, PT, R28, R3, RZ ;  /* 0x000000031c077210 */ /* 0x000fe40007fbe0ff */
[C---:B-1----:R-:W-:Y:S01]  /*35a0*/  ISETP.NE.U32.AND P0, PT, R32.reuse, RZ, PT ;  /* 0x000000ff2000720c */ /* 0x042fe20003f05070 */
[----:B--2---:R-:W-:Y:S01]  /*35b0*/  IMAD.IADD R35, R35, 0x1, R6 ;  /* 0x0000000123237824 */ /* 0x004fe200078e0206 */
[----:B------:R-:W-:Y:S01]  /*35c0*/  SEL R44, R43, R44, !P4 ;  /* 0x0000002c2b2c7207 */ /* 0x000fe20006000000 */
[----:B------:R-:W0:Y:S01]  /*35d0*/  SHFL.UP PT, R28, R5, 0x1, RZ ;  /* 0x04200000051c7989 */ /* 0x000e2200000e00ff */
[----:B------:R-:W-:Y:S01]  /*35e0*/  SEL R42, R45, R46, !P4 ;  /* 0x0000002e2d2a7207 */ /* 0x000fe20006000000 */
[----:B------:R-:W-:Y:S01]  /*35f0*/  IMAD.X R45, R29, 0x1, R45, P5 ;  /* 0x000000011d2d7824 */ /* 0x000fe200028e062d */
[----:B------:R-:W-:Y:S01]  /*3600*/  IADD3 R43, P4, PT, R32, R7, RZ ;  /* 0x00000007202b7210 */ /* 0x000fe20007f9e0ff */
[----:B------:R1:W2:Y:S01]  /*3610*/  SHFL.UP PT, R29, R4, 0x1, RZ ;  /* 0x04200000041d7989 */ /* 0x0002a200000e00ff */
[----:B------:R-:W-:-:S02]  /*3620*/  ISETP.NE.AND.EX P0, PT, R33, RZ, PT, P0 ;  /* 0x000000ff2100720c */ /* 0x000fc40003f05300 */
[----:B------:R-:W-:Y:S01]  /*3630*/  SEL R44, R35, R44, !P3 ;  /* 0x0000002c232c7207 */ /* 0x000fe20005800000 */
[----:B------:R-:W-:Y:S01]  /*3640*/  IMAD.X R33, R33, 0x1, R45, P4 ;  /* 0x0000000121217824 */ /* 0x000fe200020e062d */
[----:B------:R-:W-:Y:S01]  /*3650*/  SEL R35, R35, RZ, !P0 ;  /* 0x000000ff23237207 */ /* 0x000fe20004000000 */
[----:B------:R0:W0:Y:S01]  /*3660*/  SHFL.UP PT, R3, R41, 0x1, RZ ;  /* 0x0420000029037989 */ /* 0x00002200000e00ff */
[----:B------:R-:W-:Y:S02]  /*3670*/  ISETP.GE.U32.AND P4, PT, R40, 0x20, PT ;  /* 0x000000202800780c */ /* 0x000fe40003f86070 */
[----:B---3--:R-:W-:Y:S02]  /*3680*/  ISETP.NE.U32.AND P0, PT, R30, RZ, PT ;  /* 0x000000ff1e00720c */ /* 0x008fe40003f05070 */
[----:B------:R-:W-:Y:S01]  /*3690*/  SEL R6, R7, R36, !P3 ;  /* 0x0000002407067207 */ /* 0x000fe20005800000 */
[----:B------:R-:W-:Y:S01]  /*36a0*/  IMAD.IADD R7, R34, 0x1, R35 ;  /* 0x0000000122077824 */ /* 0x000fe200078e0223 */
[----:B------:R-:W-:-:S02]  /*36b0*/  ISETP.NE.AND.EX P0, PT, R31, RZ, PT, P0 ;  /* 0x000000ff1f00720c */ /* 0x000fc40003f05300 */
[----:B------:R-:W-:Y:S02]  /*36c0*/  SEL R32, R45, R42, !P3 ;  /* 0x0000002a2d207207 */ /* 0x000fe40005800000 */
[----:B------:R-:W-:Y:S02]  /*36d0*/  IADD3 R35, P3, PT, R30, R43, RZ ;  /* 0x0000002b1e237210 */ /* 0x000fe40007f7e0ff */
[----:B-1----:R-:W-:Y:S02]  /*36e0*/  SEL R4, R7, RZ, !P0 ;  /* 0x000000ff07047207 */ /* 0x002fe40004000000 */
[----:B------:R-:W-:Y:S01]  /*36f0*/  SEL R6, R43, R6, !P2 ;  /* 0x000000062b067207 */ /* 0x000fe20005000000 */
[----:B------:R-:W-:Y:S01]  /*3700*/  IMAD.X R36, R31, 0x1, R33, P3 ;  /* 0x000000011f247824 */ /* 0x000fe200018e0621 */
[----:B------:R-:W-:Y:S01]  /*3710*/  SEL R7, R7, R44, !P2 ;  /* 0x0000002c07077207 */ /* 0x000fe20005000000 */
[----:B----4-:R-:W-:Y:S01]  /*3720*/  IMAD.IADD R37, R37, 0x1, R4 ;  /* 0x0000000125257824 */ /* 0x010fe200078e0204 */
[----:B------:R-:W-:Y:S01]  /*3730*/  SEL R5, R33, R32, !P2 ;  /* 0x0000002021057207 */ /* 0x000fe20005000000 */
[----:B--2---:R-:W-:Y:S06]  /*3740*/  @!P4 BRA `(.L_x_12849) ;  /* 0x00000000002cc947 */ /* 0x004fec0003800000 */
[----:B------:R-:W-:Y:S02]  /*3750*/  ISETP.NE.AND P1, PT, R38, RZ, PT ;  /* 0x000000ff2600720c */ /* 0x000fe40003f25270 */
[C---:B------:R-:W-:Y:S02]  /*3760*/  ISETP.NE.U32.AND P0, PT, R29.reuse, RZ, PT ;  /* 0x000000ff1d00720c */ /* 0x040fe40003f05070 */
[----:B------:R-:W-:Y:S02]  /*3770*/  SEL R29, R29, RZ, P1 ;  /* 0x000000ff1d1d7207 */ /* 0x000fe40000800000 */
[C---:B0-----:R-:W-:Y:S02]  /*3780*/  ISETP.NE.AND.EX P0, PT, R28.reuse, RZ, PT, P0 ;  /* 0x000000ff1c00720c */ /* 0x041fe40003f05300 */
[----:B------:R-:W-:Y:S02]  /*3790*/  SEL R28, R28, RZ, P1 ;  /* 0x000000ff1c1c7207 */ /* 0x000fe40000800000 */
[----:B------:R-:W-:-:S02]  /*37a0*/  SEL R4, R7, RZ, !P0 ;  /* 0x000000ff07047207 */ /* 0x000fc40004000000 */
[----:B------:R-:W-:-:S03]  /*37b0*/  IADD3 R29, P0, PT, R29, R6, RZ ;  /* 0x000000061d1d7210 */ /* 0x000fc60007f1e0ff */
[----:B------:R-:W-:Y:S02]  /*37c0*/  @P1 IMAD.IADD R7, R3, 0x1, R4 ;  /* 0x0000000103071824 */ /* 0x000fe400078e0204 */
[----:B------:R-:W-:Y:S02]  /*37d0*/  IMAD.X R28, R28, 0x1, R5, P0 ;  /* 0x000000011c1c7824 */ /* 0x000fe400000e0605 */
[----:B------:R-:W-:Y:S01]  /*37e0*/  IMAD.MOV.U32 R3, RZ, RZ, R7 ;  /* 0x000000ffff037224 */ /* 0x000fe200078e0007 */
[----:B------:R-:W-:Y:S06]  /*37f0*/  BRA `(.L_x_12850) ;  /* 0x0000001000387947 */ /* 0x000fec0003800000 */
.L_x_12849:
[----:B------:R-:W1:Y:S01]  /*3800*/  LDC.64 R30, c[0x0][0x3a8] ;  /* 0x0000ea00ff1e7b82 */ /* 0x000e620000000a00 */
[----:B------:R-:W2:Y:S01]  /*3810*/  LDCU UR5, c[0x0][0x370] ;  /* 0x00006e00ff0577ac */ /* 0x000ea20008000800 */
[----:B------:R-:W-:Y:S01]  /*3820*/  @!P1 IMAD.MOV.U32 R6, RZ, RZ, R35 ;  /* 0x000000ffff069224 */ /* 0x000fe200078e0023 */
[----:B------:R3:W-:Y:S01]  /*3830*/  @!P1 STS [UR4+0xd0], R37 ;  /* 0x0000d025ff009988 */ /* 0x0007e20008000804 */
[----:B------:R-:W-:Y:S01]  /*3840*/  @!P1 IMAD.MOV.U32 R7, RZ, RZ, R36 ;  /* 0x000000ffff079224 */ /* 0x000fe200078e0024 */
[----:B------:R-:W-:Y:S01]  /*3850*/  LOP3.LUT R32, RZ, R40, RZ, 0x33, !PT ;  /* 0x00000028ff207212 */ /* 0x000fe200078e33ff */
[----:B------:R-:W-:Y:S02]  /*3860*/  @!P1 IMAD.MOV.U32 R4, RZ, RZ, R37 ;  /* 0x000000ffff049224 */ /* 0x000fe400078e0025 */
[----:B------:R-:W-:Y:S01]  /*3870*/  @!P1 IMAD.MOV.U32 R5, RZ, RZ, 0x64 ;  /* 0x00000064ff059424 */ /* 0x000fe200078e00ff */
[----:B------:R3:W-:Y:S01]  /*3880*/  @!P1 STS.64 [UR4+0xc8], R6 ;  /* 0x0000c806ff009988 */ /* 0x0007e20008000a04 */
[----:B--2---:R-:W-:Y:S01]  /*3890*/  UISETP.GT.U32.AND UP0, UPT, UR5, 0x1f3, UPT ;  /* 0x000001f30500788c */ /* 0x004fe2000bf04070 */
[----:B-1----:R-:W-:-:S05]  /*38a0*/  IMAD.WIDE.U32 R30, R39, 0x10, R30 ;  /* 0x00000010271e7825 */ /* 0x002fca00078e001e */
[----:B------:R3:W-:Y:S03]  /*38b0*/  @!P1 ST.E.128.STRONG.GPU desc[UR8][R30.64+0x200], R4 ;  /* 0x000200041e009985 */ /* 0x0007e6000c10fd08 */
[----:B------:R-:W-:Y:S05]  /*38c0*/  BRA.U UP0, `(.L_x_12851) ;  /* 0x0000000100087547 */ /* 0x000fea000b800000 */
[----:B------:R1:W-:Y:S06]  /*38d0*/  MEMBAR.SC.CTA ;  /* 0x0000000000007992 */ /* 0x0003ec0000000000 */
[----:B-1----:R-:W-:Y:S05]  /*38e0*/  BRA `(.L_x_12852) ;  /* 0x0000000000087947 */ /* 0x002fea0003800000 */
.L_x_12851:
[----:B------:R-:W-:Y:S05]  /*38f0*/  NANOSLEEP 0x1c2 ;  /* 0x000001c20000795d */ /* 0x000fea0003800000 */
[----:B------:R-:W-:Y:S01]  /*3900*/  NOP ;  /* 0x0000000000007918 */ /* 0x000fe20000000000 */
.L_x_12852:
[----:B---3--:R-:W-:-:S07]  /*3910*/  IMAD.WIDE R30, R32, 0x10, R30 ;  /* 0x00000010201e7825 */ /* 0x008fce00078e021e */
.L_x_12854:
[----:B------:R-:W2:Y:S01]  /*3920*/  LD.E.128.STRONG.GPU R4, desc[UR8][R30.64+0x200] ;  /* 0x000200081e047980 */ /* 0x000ea2000c10fd00 */
[----:B------:R-:W-:Y:S05]  /*3930*/  YIELD ;  /* 0x0000000000007946 */ /* 0x000fea0003800000 */
[----:B------:R-:W-:Y:S01]  /*3940*/  UMOV UR5, 0xffffffff ;  /* 0xffffffff00057882 */ /* 0x000fe20000000000 */
[----:B--2---:R-:W-:Y:S02]  /*3950*/  ISETP.NE.AND P0, PT, R5, 0x63, PT ;  /* 0x000000630500780c */ /* 0x004fe40003f05270 */
[----:B------:R-:W-:Y:S11]  /*3960*/  BRA.DIV UR5, `(.L_x_12853) ;  /* 0x0000008e05687947 */ /* 0x000ff6000b800000 */
[----:B------:R-:W-:-:S13]  /*3970*/  VOTE.ANY P0, !P0 ;  /* 0x0000000000ff7806 */ /* 0x000fda0004000100 */
.L_x_12997:
[----:B------:R-:W-:Y:S05]  /*3980*/  @P0 BRA `(.L_x_12854) ;  /* 0xfffffffc00e40947 */ /* 0x000fea000383ffff */
[----:B------:R-:W-:Y:S01]  /*3990*/  UMOV UR5, 0xffffffff ;  /* 0xffffffff00057882 */ /* 0x000fe20000000000 */
[----:B------:R-:W-:Y:S01]  /*39a0*/  ISETP.NE.AND P0, PT, R5, 0x65, PT ;  /* 0x000000650500780c */ /* 0x000fe20003f05270 */
[----:B0-----:R-:W-:Y:S02]  /*39b0*/  IMAD.MOV.U32 R41, RZ, RZ, R6 ;  /* 0x000000ffff297224 */ /* 0x001fe400078e0006 */
[----:B------:R-:W-:Y:S02]  /*39c0*/  IMAD.MOV.U32 R42, RZ, RZ, R7 ;  /* 0x000000ffff2a7224 */ /* 0x000fe400078e0007 */
[----:B------:R-:W-:Y:S01]  /*39d0*/  IMAD.MOV.U32 R40, RZ, RZ, R4 ;  /* 0x000000ffff287224 */ /* 0x000fe200078e0004 */
[----:B------:R-:W-:Y:S07]  /*39e0*/  BRA.DIV UR5, `(.L_x_12855) ;  /* 0x0000008e056c7947 */ /* 0x000fee000b800000 */
[----:B------:R-:W0:Y:S01]  /*39f0*/  S2R R47, SR_GEMASK ;  /* 0x00000000002f7919 */ /* 0x000e220000003c00 */
[----:B------:R-:W-:-:S04]  /*3a00*/  VOTE.ANY R34, PT, !P0 ;  /* 0x0000000000227806 */ /* 0x000fc800040e0100 */
[----:B0-----:R-:W-:-:S05]  /*3a10*/  LOP3.LUT R34, R34, 0x80000000, R47, 0xec, !PT ;  /* 0x8000000022227812 */ /* 0x001fca00078eec2f */
[----:B------:R-:W-:-:S05]  /*3a20*/  VIADD R7, R34, 0xffffffff ;  /* 0xffffffff22077836 */ /* 0x000fca0000000000 */
[----:B------:R-:W-:-:S04]  /*3a30*/  LOP3.LUT R7, R34, R7, RZ, 0xc, !PT ;  /* 0x0000000722077212 */ /* 0x000fc800078e0cff */
[----:B------:R-:W0:Y:S02]  /*3a40*/  POPC R33, R7 ;  /* 0x0000000700217309 */ /* 0x000e240000000000 */
[----:B0-----:R0:W1:Y:S04]  /*3a50*/  SHFL.DOWN PT, R30, R41, 0x1, R33 ;  /* 0x08200000291e7989 */ /* 0x00106800000e0021 */
[----:B------:R0:W2:Y:S04]  /*3a60*/  SHFL.DOWN PT, R31, R42, 0x1, R33 ;  /* 0x082000002a1f7989 */ /* 0x0000a800000e0021 */
[----:B------:R0:W3:Y:S02]  /*3a70*/  SHFL.DOWN PT, R6, R40, 0x1, R33 ;  /* 0x0820000028067989 */ /* 0x0000e400000e0021 */
.L_x_13003:
[----:B------:R-:W-:Y:S01]  /*3a80*/  ISETP.GE.AND P2, PT, R38, R33, PT ;  /* 0x000000212600720c */ /* 0x000fe20003f46270 */
[----:B------:R-:W-:-:S12]  /*3a90*/  UMOV UR5, 0xffffffff ;  /* 0xffffffff00057882 */ /* 0x000fd80000000000 */
[----:B------:R-:W-:Y:S02]  /*3aa0*/  @!P2 ISETP.NE.U32.AND P0, PT, R41, RZ, PT ;  /* 0x000000ff2900a20c */ /* 0x000fe40003f05070 */
[----:B-1----:R-:W-:Y:S02]  /*3ab0*/  @!P2 IADD3 R30, P3, PT, R30, R41, RZ ;  /* 0x000000291e1ea210 */ /* 0x002fe40007f7e0ff */
[----:B------:R-:W-:-:S03]  /*3ac0*/  @!P2 ISETP.NE.AND.EX P0, PT, R42, RZ, PT, P0 ;  /* 0x000000ff2a00a20c */ /* 0x000fc60003f05300 */
[----:B0-----:R-:W-:Y:S02]  /*3ad0*/  @!P2 IMAD.MOV.U32 R41, RZ, RZ, R30 ;  /* 0x000000ffff29a224 */ /* 0x001fe400078e001e */
[----:B--2---:R-:W-:Y:S01]  /*3ae0*/  @!P2 IMAD.X R30, R31, 0x1, R42, P3 ;  /* 0x000000011f1ea824 */ /* 0x004fe200018e062a */
[----:B---3--:R-:W-:Y:S01]  /*3af0*/  @!P2 SEL R31, R6, RZ, !P0 ;  /* 0x000000ff061fa207 */ /* 0x008fe20004000000 */
[----:B------:R-:W-:Y:S06]  /*3b00*/  BRA.DIV UR5, `(.L_x_12856) ;  /* 0x0000008e05987947 */ /* 0x000fec000b800000 */
.L_x_13006:
[----:B------:R-:W-:Y:S01]  /*3b10*/  UMOV UR5, 0xffffffff ;  /* 0xffffffff00057882 */ /* 0x000fe20000000000 */
[----:B------:R-:W-:Y:S02]  /*3b20*/  @!P2 IMAD.MOV.U32 R42, RZ, RZ, R30 ;  /* 0x000000ffff2aa224 */ /* 0x000fe400078e001e */
[----:B------:R-:W-:Y:S01]  /*3b30*/  @!P2 IMAD.IADD R40, R40, 0x1, R31 ;  /* 0x000000012828a824 */ /* 0x000fe200078e021f */
[----:B------:R-:W-:Y:S06]  /*3b40*/  BRA.DIV UR5, `(.L_x_12857) ;  /* 0x0000008e05a87947 */ /* 0x000fec000b800000 */
[----:B------:R0:W1:Y:S04]  /*3b50*/  SHFL.DOWN PT, R30, R41, 0x2, R33 ;  /* 0x08400000291e7989 */ /* 0x00006800000e0021 */
[----:B------:R0:W2:Y:S04]  /*3b60*/  SHFL.DOWN PT, R31, R42, 0x2, R33 ;  /* 0x084000002a1f7989 */ /* 0x0000a800000e0021 */
[----:B------:R0:W3:Y:S02]  /*3b70*/  SHFL.DOWN PT, R6, R40, 0x2, R33 ;  /* 0x0840000028067989 */ /* 0x0000e400000e0021 */
.L_x_13011:
[----:B------:R-:W-:Y:S01]  /*3b80*/  VIADD R46, R38, 0x2 ;  /* 0x00000002262e7836 */ /* 0x000fe20000000000 */
[----:B------:R-:W-:-:S04]  /*3b90*/  UMOV UR5, 0xffffffff ;  /* 0xffffffff00057882 */ /* 0x000fc80000000000 */
[----:B------:R-:W-:-:S13]  /*3ba0*/  ISETP.GT.AND P2, PT, R46, R33, PT ;  /* 0x000000212e00720c */ /* 0x000fda0003f44270 */
[----:B------:R-:W-:Y:S02]  /*3bb0*/  @!P2 ISETP.NE.U32.AND P0, PT, R41, RZ, PT ;  /* 0x000000ff2900a20c */ /* 0x000fe40003f05070 */
[----:B-1----:R-:W-:Y:S02]  /*3bc0*/  @!P2 IADD3 R30, P3, PT, R30, R41, RZ ;  /* 0x000000291e1ea210 */ /* 0x002fe40007f7e0ff */
[----:B------:R-:W-:-:S03]  /*3bd0*/  @!P2 ISETP.NE.AND.EX P0, PT, R42, RZ, PT, P0 ;  /* 0x000000ff2a00a20c */ /* 0x000fc60003f05300 */
[----:B--2---:R-:W-:Y:S01]  /*3be0*/  @!P2 IMAD.X R43, R31, 0x1, R42, P3 ;  /* 0x000000011f2ba824 */ /* 0x004fe200018e062a */
[----:B---3--:R-:W-:Y:S01]  /*3bf0*/  @!P2 SEL R31, R6, RZ, !P0 ;  /* 0x000000ff061fa207 */ /* 0x008fe20004000000 */
[----:B------:R-:W-:Y:S08]  /*3c00*/  BRA.DIV UR5, `(.L_x_12858) ;  /* 0x0000008e05cc7947 */ /* 0x000ff0000b800000 */
.L_x_13014:
[----:B------:R-:W-:Y:S01]  /*3c10*/  UMOV UR5, 0xffffffff ;  /* 0xffffffff00057882 */ /* 0x000fe20000000000 */
[----:B0-----:R-:W-:Y:S02]  /*3c20*/  @!P2 IMAD.MOV.U32 R41, RZ, RZ, R30 ;  /* 0x000000ffff29a224 */ /* 0x001fe400078e001e */
[----:B------:R-:W-:Y:S02]  /*3c30*/  @!P2 IMAD.MOV.U32 R42, RZ, RZ, R43 ;  /* 0x000000ffff2aa224 */ /* 0x000fe400078e002b */
[----:B------:R-:W-:Y:S01]  /*3c40*/  @!P2 IMAD.IADD R40, R40, 0x1, R31 ;  /* 0x000000012828a824 */ /* 0x000fe200078e021f */
[----:B------:R-:W-:Y:S06]  /*3c50*/  BRA.DIV UR5, `(.L_x_12859) ;  /* 0x0000008e05d87947 */ /* 0x000fec000b800000 */
[----:B------:R0:W1:Y:S04]  /*3c60*/  SHFL.DOWN PT, R30, R41, 0x4, R33 ;  /* 0x08800000291e7989 */ /* 0x00006800000e0021 */
[----:B------:R0:W2:Y:S04]  /*3c70*/  SHFL.DOWN PT, R31, R42, 0x4, R33 ;  /* 0x088000002a1f7989 */ /* 0x0000a800000e0021 */
[----:B------:R0:W3:Y:S02]  /*3c80*/  SHFL.DOWN PT, R6, R40, 0x4, R33 ;  /* 0x0880000028067989 */ /* 0x0000e400000e0021 */
.L_x_13019:
        /* <DEDUP_REMOVED lines=9> */
.L_x_13022:
        /* <DEDUP_REMOVED lines=8> */
.L_x_13027:
        /* <DEDUP_REMOVED lines=9> */
.L_x_13030:
        /* <DEDUP_REMOVED lines=8> */
.L_x_13035:
[----:B------:R-:W-:Y:S01]  /*3eb0*/  VIADD R43, R38, 0x10 ;  /* 0x00000010262b7836 */ /* 0x000fe20000000000 */
[----:B------:R-:W4:Y:S01]  /*3ec0*/  LDC.64 R30, c[0x0][0x3a8] ;  /* 0x0000ea00ff1e7b82 */ /* 0x000f220000000a00 */
[----:B------:R-:W-:Y:S01]  /*3ed0*/  UMOV UR5, 0xffffffff ;  /* 0xffffffff00057882 */ /* 0x000fe20000000000 */
[----:B------:R-:W-:Y:S02]  /*3ee0*/  ISETP.NE.AND P0, PT, R5, 0x65, PT ;  /* 0x000000650500780c */ /* 0x000fe40003f05270 */
[----:B------:R-:W-:-:S13]  /*3ef0*/  ISETP.GT.AND P3, PT, R43, R33, PT ;  /* 0x000000212b00720c */ /* 0x000fda0003f64270 */
[----:B------:R-:W-:Y:S02]  /*3f00*/  @!P3 ISETP.NE.U32.AND P2, PT, R41, RZ, PT ;  /* 0x000000ff2900b20c */ /* 0x000fe40003f45070 */
[----:B-1----:R-:W-:Y:S02]  /*3f10*/  @!P3 IADD3 R48, P4, PT, R48, R41, RZ ;  /* 0x000000293030b210 */ /* 0x002fe40007f9e0ff */
[----:B------:R-:W-:Y:S02]  /*3f20*/  @!P3 ISETP.NE.AND.EX P2, PT, R42, RZ, PT, P2 ;  /* 0x000000ff2a00b20c */ /* 0x000fe40003f45320 */
[----:B----4-:R-:W-:Y:S01]  /*3f30*/  IADD3 R30, P5, PT, R30, 0x200, RZ ;  /* 0x000002001e1e7810 */ /* 0x010fe20007fbe0ff */
[----:B--2---:R-:W-:Y:S01]  /*3f40*/  @!P3 IMAD.X R49, R49, 0x1, R42, P4 ;  /* 0x000000013131b824 */ /* 0x004fe200020e062a */
[----:B---3--:R-:W-:Y:S01]  /*3f50*/  @!P3 SEL R5, R6, RZ, !P2 ;  /* 0x000000ff0605b207 */ /* 0x008fe20005000000 */
[----:B------:R-:W-:Y:S10]  /*3f60*/  BRA.DIV UR5, `(.L_x_12864) ;  /* 0x0000009205507947 */ /* 0x000ff4000b800000 */
.L_x_13038:
[----:B------:R-:W-:Y:S01]  /*3f70*/  UMOV UR5, 0xffffffff ;  /* 0xffffffff00057882 */ /* 0x000fe20000000000 */
[----:B0-----:R-:W-:Y:S02]  /*3f80*/  @!P3 IMAD.MOV.U32 R42, RZ, RZ, R49 ;  /* 0x000000ffff2ab224 */ /* 0x001fe400078e0031 */
[----:B------:R-:W-:Y:S02]  /*3f90*/  @!P3 IMAD.MOV.U32 R41, RZ, RZ, R48 ;  /* 0x000000ffff29b224 */ /* 0x000fe400078e0030 */
[----:B------:R-:W-:Y:S02]  /*3fa0*/  @!P3 IMAD.IADD R40, R40, 0x1, R5 ;  /* 0x000000012828b824 */ /* 0x000fe400078e0205 */
[----:B------:R-:W-:Y:S02]  /*3fb0*/  IMAD.X R31, RZ, RZ, R31, P5 ;  /* 0x000000ffff1f7224 */ /* 0x000fe400028e061f */
[----:B------:R-:W-:Y:S01]  /*3fc0*/  IMAD.IADD R49, R32, 0x1, R39 ;  /* 0x0000000120317824 */ /* 0x000fe200078e0227 */
[----:B------:R-:W-:Y:S06]  /*3fd0*/  BRA.DIV UR5, `(.L_x_12865) ;  /* 0x0000009205547947 */ /* 0x000fec000b800000 */
[----:B------:R-:W-:-:S13]  /*3fe0*/  VOTE.ALL P0, P0 ;  /* 0x0000000000ff7806 */ /* 0x000fda0000000000 */
.L_x_13041:
[----:B------:R-:W-:Y:S05]  /*3ff0*/  @!P0 BRA `(.L_x_12866) ;  /* 0x0000000400b48947 */ /* 0x000fea0003800000 */
.L_x_12880:
[----:B------:R-:W-:-:S07]  /*4000*/  IMAD.WIDE R32, R49, 0x10, R30 ;  /* 0x0000001031207825 */ /* 0x000fce00078e021e */
.L_x_12868:
[----:B------:R-:W2:Y:S01]  /*4010*/  LD.E.128.STRONG.GPU R4, desc[UR8][R32.64+-0x200] ;  /* 0xfffe000820047980 */ /* 0x000ea2000c10fd00 */
[----:B------:R-:W-:Y:S05]  /*4020*/  YIELD ;  /* 0x0000000000007946 */ /* 0x000fea0003800000 */
[----:B------:R-:W-:Y:S01]  /*4030*/  UMOV UR5, 0xffffffff ;  /* 0xffffffff00057882 */ /* 0x000fe20000000000 */
[----:B--2---:R-:W-:Y:S02]  /*4040*/  ISETP.NE.AND P0, PT, R5, 0x63, PT ;  /* 0x000000630500780c */ /* 0x004fe40003f05270 */
[----:B------:R-:W-:Y:S11]  /*4050*/  BRA.DIV UR5, `(.L_x_12867) ;  /* 0x0000009205587947 */ /* 0x000ff6000b800000 */
[----:B------:R-:W-:-:S13]  /*4060*/  VOTE.ANY P0, !P0 ;  /* 0x0000000000ff7806 */ /* 0x000fda0004000100 */
.L_x_13044:
[----:B------:R-:W-:Y:S05]  /*4070*/  @P0 BRA `(.L_x_12868) ;  /* 0xfffffffc00e40947 */ /* 0x000fea000383ffff */
[----:B------:R-:W-:Y:S01]  /*4080*/  UMOV UR5, 0xffffffff ;  /* 0xffffffff00057882 */ /* 0x000fe20000000000 */
[----:B------:R-:W-:Y:S01]  /*4090*/  ISETP.NE.AND P0, PT, R5, 0x65, PT ;  /* 0x000000650500780c */ /* 0x000fe20003f05270 */
[----:B------:R-:W-:Y:S02]  /*40a0*/  IMAD.MOV.U32 R32, RZ, RZ, R6 ;  /* 0x000000ffff207224 */ /* 0x000fe400078e0006 */
[----:B------:R-:W-:Y:S02]  /*40b0*/  IMAD.MOV.U32 R51, RZ, RZ, R7 ;  /* 0x000000ffff337224 */ /* 0x000fe400078e0007 */
[----:B------:R-:W-:Y:S01]  /*40c0*/  IMAD.MOV.U32 R48, RZ, RZ, R4 ;  /* 0x000000ffff307224 */ /* 0x000fe200078e0004 */
[----:B------:R-:W-:Y:S07]  /*40d0*/  BRA.DIV UR5, `(.L_x_12869) ;  /* 0x00000092055c7947 */ /* 0x000fee000b800000 */
[----:B------:R-:W-:-:S04]  /*40e0*/  VOTE.ANY R34, PT, !P0 ;  /* 0x0000000000227806 */ /* 0x000fc800040e0100 */
[----:B------:R-:W-:-:S05]  /*40f0*/  LOP3.LUT R34, R34, 0x80000000, R47, 0xec, !PT ;  /* 0x8000000022227812 */ /* 0x000fca00078eec2f */
[----:B------:R-:W-:-:S05]  /*4100*/  VIADD R7, R34, 0xffffffff ;  /* 0xffffffff22077836 */ /* 0x000fca0000000000 */
[----:B------:R-:W-:-:S04]  /*4110*/  LOP3.LUT R7, R34, R7, RZ, 0xc, !PT ;  /* 0x0000000722077212 */ /* 0x000fc800078e0cff */
[----:B------:R-:W0:Y:S02]  /*4120*/  POPC R33, R7 ;  /* 0x0000000700217309 */ /* 0x000e240000000000 */
[----:B0-----:R0:W1:Y:S04]  /*4130*/  SHFL.DOWN PT, R53, R32, 0x1, R33 ;  /* 0x0820000020357989 */ /* 0x00106800000e0021 */
[----:B------:R0:W2:Y:S04]  /*4140*/  SHFL.DOWN PT, R50, R51, 0x1, R33 ;  /* 0x0820000033327989 */ /* 0x0000a800000e0021 */
[----:B------:R0:W3:Y:S02]  /*4150*/  SHFL.DOWN PT, R52, R48, 0x1, R33 ;  /* 0x0820000030347989 */ /* 0x0000e400000e0021 */
.L_x_13050:
[----:B------:R-:W-:Y:S01]  /*4160*/  ISETP.GE.AND P2, PT, R38, R33, PT ;  /* 0x000000212600720c */ /* 0x000fe20003f46270 */
[----:B------:R-:W-:-:S12]  /*4170*/  UMOV UR5, 0xffffffff ;  /* 0xffffffff00057882 */ /* 0x000fd80000000000 */
[----:B-1----:R-:W-:Y:S02]  /*4180*/  @!P2 IADD3 R53, P3, PT, R53, R32, RZ ;  /* 0x000000203535a210 */ /* 0x002fe40007f7e0ff */
[----:B------:R-:W-:-:S03]  /*4190*/  @!P2 ISETP.NE.U32.AND P0, PT, R32, RZ, PT ;  /* 0x000000ff2000a20c */ /* 0x000fc60003f05070 */
[----:B0-----:R-:W-:Y:S01]  /*41a0*/  @!P2 IMAD.MOV.U32 R32, RZ, RZ, R53 ;  /* 0x000000ffff20a224 */ /* 0x001fe200078e0035 */
[----:B------:R-:W-:Y:S09]  /*41b0*/  BRA.DIV UR5, `(.L_x_12870) ;  /* 0x0000009205987947 */ /* 0x000ff2000b800000 */
.L_x_13053:
[----:B------:R-:W-:Y:S01]  /*41c0*/  @!P2 ISETP.NE.AND.EX P0, PT, R51, RZ, PT, P0 ;  /* 0x000000ff3300a20c */ /* 0x000fe20003f05300 */
[----:B------:R-:W-:Y:S01]  /*41d0*/  UMOV UR5, 0xffffffff ;  /* 0xffffffff00057882 */ /* 0x000fe20000000000 */
[----:B--2---:R-:W-:Y:S02]  /*41e0*/  @!P2 IMAD.X R50, R50, 0x1, R51, P3 ;  /* 0x000000013232a824 */ /* 0x004fe400018e0633 */
[----:B---3--:R-:W-:Y:S02]  /*41f0*/  @!P2 SEL R7, R52, RZ, !P0 ;  /* 0x000000ff3407a207 */ /* 0x008fe40004000000 */
[----:B------:R-:W-:-:S03]  /*4200*/  @!P2 IMAD.MOV.U32 R51, RZ, RZ, R50 ;  /* 0x000000ffff33a224 */ /* 0x000fc600078e0032 */
[----:B------:R-:W-:Y:S01]  /*4210*/  @!P2 IMAD.IADD R48, R48, 0x1, R7 ;  /* 0x000000013030a824 */ /* 0x000fe200078e0207 */
[----:B------:R-:W-:Y:S06]  /*4220*/  BRA.DIV UR5, `(.L_x_12871) ;  /* 0x00000092059c7947 */ /* 0x000fec000b800000 */
[----:B------:R0:W1:Y:S04]  /*4230*/  SHFL.DOWN PT, R53, R32, 0x2, R33 ;  /* 0x0840000020357989 */ /* 0x00006800000e0021 */
[----:B------:R0:W2:Y:S04]  /*4240*/  SHFL.DOWN PT, R50, R51, 0x2, R33 ;  /* 0x0840000033327989 */ /* 0x0000a800000e0021 */
[----:B------:R0:W3:Y:S02]  /*4250*/  SHFL.DOWN PT, R52, R48, 0x2, R33 ;  /* 0x0840000030347989 */ /* 0x0000e400000e0021 */
.L_x_13058:
[----:B------:R-:W-:Y:S01]  /*4260*/  ISETP.GT.AND P2, PT, R46, R33, PT ;  /* 0x000000212e00720c */ /* 0x000fe20003f44270 */
[----:B------:R-:W-:-:S12]  /*4270*/  UMOV UR5, 0xffffffff ;  /* 0xffffffff00057882 */ /* 0x000fd80000000000 */
[----:B-1----:R-:W-:Y:S02]  /*4280*/  @!P2 IADD3 R53, P3, PT, R53, R32, RZ ;  /* 0x000000203535a210 */ /* 0x002fe40007f7e0ff */
[----:B------:R-:W-:-:S03]  /*4290*/  @!P2 ISETP.NE.U32.AND P0, PT, R32, RZ, PT ;  /* 0x000000ff2000a20c */ /* 0x000fc60003f05070 */
[----:B0-----:R-:W-:Y:S01]  /*42a0*/  @!P2 IMAD.MOV.U32 R32, RZ, RZ, R53 ;  /* 0x000000ffff20a224 */ /* 0x001fe200078e0035 */
[----:B------:R-:W-:Y:S09]  /*42b0*/  BRA.DIV UR5, `(.L_x_12872) ;  /* 0x0000009205d07947 */ /* 0x000ff2000b800000 */
.L_x_13061:
        /* <DEDUP_REMOVED lines=10> */
.L_x_13066:
[----:B------:R-:W-:Y:S01]  /*4360*/  ISETP.GT.AND P2, PT, R45, R33, PT ;  /* 0x000000212d00720c */ /* 0x000fe20003f44270 */
[----:B------:R-:W-:-:S12]  /*4370*/  UMOV UR5, 0xffffffff ;  /* 0xffffffff00057882 */ /* 0x000fd80000000000 */
[----:B-1----:R-:W-:Y:S02]  /*4380*/  @!P2 IADD3 R53, P3, PT, R53, R32, RZ ;  /* 0x000000203535a210 */ /* 0x002fe40007f7e0ff */
[----:B------:R-:W-:-:S03]  /*4390*/  @!P2 ISETP.NE.U32.AND P0, PT, R32, RZ, PT ;  /* 0x000000ff2000a20c */ /* 0x000fc60003f05070 */
[----:B0-----:R-:W-:Y:S01]  /*43a0*/  @!P2 IMAD.MOV.U32 R32, RZ, RZ, R53 ;  /* 0x000000ffff20a224 */ /* 0x001fe200078e0035 */
[----:B------:R-:W-:Y:S09]  /*43b0*/  BRA.DIV UR5, `(.L_x_12874) ;  /* 0x0000009605087947 */ /* 0x000ff2000b800000 */
.L_x_13069:
        /* <DEDUP_REMOVED lines=10> */
.L_x_13074:
[----:B------:R-:W-:Y:S01]  /*4460*/  ISETP.GT.AND P2, PT, R44, R33, PT ;  /* 0x000000212c00720c */ /* 0x000fe20003f44270 */
[----:B------:R-:W-:-:S12]  /*4470*/  UMOV UR5, 0xffffffff ;  /* 0xffffffff00057882 */ /* 0x000fd80000000000 */
[----:B-1----:R-:W-:Y:S02]  /*4480*/  @!P2 IADD3 R53, P3, PT, R53, R32, RZ ;  /* 0x000000203535a210 */ /* 0x002fe40007f7e0ff */
[----:B------:R-:W-:-:S03]  /*4490*/  @!P2 ISETP.NE.U32.AND P0, PT, R32, RZ, PT ;  /* 0x000000ff2000a20c */ /* 0x000fc60003f05070 */
[----:B0-----:R-:W-:Y:S01]  /*44a0*/  @!P2 IMAD.MOV.U32 R32, RZ, RZ, R53 ;  /* 0x000000ffff20a224 */ /* 0x001fe200078e0035 */
[----:B------:R-:W-:Y:S09]  /*44b0*/  BRA.DIV UR5, `(.L_x_12876) ;  /* 0x0000009605407947 */ /* 0x000ff2000b800000 */
.L_x_13077:
        /* <DEDUP_REMOVED lines=10> */
.L_x_13082:
[----:B------:R-:W-:Y:S01]  /*4560*/  ISETP.GT.AND P4, PT, R43, R33, PT ;  /* 0x000000212b00720c */ /* 0x000fe20003f84270 */
[----:B------:R-:W-:Y:S01]  /*4570*/  UMOV UR5, 0xffffffff ;  /* 0xffffffff00057882 */ /* 0x000fe20000000000 */
[----:B------:R-:W-:-:S11]  /*4580*/  ISETP.NE.AND P0, PT, R5, 0x65, PT ;  /* 0x000000650500780c */ /* 0x000fd60003f05270 */
[----:B------:R-:W-:Y:S02]  /*4590*/  @!P4 ISETP.NE.U32.AND P2, PT, R32, RZ, PT ;  /* 0x000000ff2000c20c */ /* 0x000fe40003f45070 */
[----:B-1----:R-:W-:Y:S02]  /*45a0*/  @!P4 IADD3 R53, P5, PT, R53, R32, RZ ;  /* 0x000000203535c210 */ /* 0x002fe40007fbe0ff */
[----:B------:R-:W-:-:S03]  /*45b0*/  @!P4 ISETP.NE.AND.EX P2, PT, R51, RZ, PT, P2 ;  /* 0x000000ff3300c20c */ /* 0x000fc60003f45320 */
[----:B0-----:R-:W-:Y:S01]  /*45c0*/  @!P4 IMAD.MOV.U32 R32, RZ, RZ, R53 ;  /* 0x000000ffff20c224 */ /* 0x001fe200078e0035 */
[----:B---3--:R-:W-:Y:S01]  /*45d0*/  @!P4 SEL R5, R6, RZ, !P2 ;  /* 0x000000ff0605c207 */ /* 0x008fe20005000000 */
[----:B--2---:R-:W-:Y:S01]  /*45e0*/  @!P4 IMAD.X R50, R50, 0x1, R51, P5 ;  /* 0x000000013232c824 */ /* 0x004fe200028e0633 */
[C---:B------:R-:W-:Y:S02]  /*45f0*/  ISETP.NE.U32.AND P2, PT, R41.reuse, RZ, PT ;  /* 0x000000ff2900720c */ /* 0x040fe40003f45070 */
[----:B------:R-:W-:Y:S01]  /*4600*/  IADD3 R41, P3, PT, R41, R32, RZ ;  /* 0x0000002029297210 */ /* 0x000fe20007f7e0ff */
[----:B------:R-:W-:Y:S01]  /*4610*/  @!P4 IMAD.IADD R48, R48, 0x1, R5 ;  /* 0x000000013030c824 */ /* 0x000fe200078e0205 */
[----:B------:R-:W-:Y:S01]  /*4620*/  ISETP.NE.AND.EX P2, PT, R42, RZ, PT, P2 ;  /* 0x000000ff2a00720c */ /* 0x000fe20003f45320 */
[----:B------:R-:W-:-:S03]  /*4630*/  @!P4 IMAD.MOV.U32 R51, RZ, RZ, R50 ;  /* 0x000000ffff33c224 */ /* 0x000fc600078e0032 */
[----:B------:R-:W-:Y:S01]  /*4640*/  SEL R5, R48, RZ, !P2 ;  /* 0x000000ff30057207 */ /* 0x000fe20005000000 */
[----:B------:R-:W-:Y:S08]  /*4650*/  BRA.DIV UR5, `(.L_x_12878) ;  /* 0x00000096054c7947 */ /* 0x000ff0000b800000 */
.L_x_13085:
[----:B------:R-:W-:Y:S01]  /*4660*/  UMOV UR5, 0xffffffff ;  /* 0xffffffff00057882 */ /* 0x000fe20000000000 */
[----:B------:R-:W-:Y:S02]  /*4670*/  IMAD.X R42, R42, 0x1, R51, P3 ;  /* 0x000000012a2a7824 */ /* 0x000fe400018e0633 */
[----:B------:R-:W-:Y:S02]  /*4680*/  IMAD.IADD R40, R5, 0x1, R40 ;  /* 0x0000000105287824 */ /* 0x000fe400078e0228 */
[----:B------:R-:W-:Y:S01]  /*4690*/  VIADD R49, R49, 0xffffffe0 ;  /* 0xffffffe031317836 */ /* 0x000fe20000000000 */
[----:B------:R-:W-:Y:S06]  /*46a0*/  BRA.DIV UR5, `(.L_x_12879) ;  /* 0x0000009605587947 */ /* 0x000fec000b800000 */
[----:B------:R-:W-:-:S13]  /*46b0*/  VOTE.ALL P0, P0 ;  /* 0x0000000000ff7806 */ /* 0x000fda0000000000 */
.L_x_13088:
[----:B------:R-:W-:Y:S05]  /*46c0*/  @P0 BRA `(.L_x_12880) ;  /* 0xfffffff8004c0947 */ /* 0x000fea000383ffff */
.L_x_12866:
[----:B------:R-:W-:Y:S01]  /*46d0*/  ISETP.NE.AND P2, PT, R38, RZ, PT ;  /* 0x000000ff2600720c */ /* 0x000fe20003f45270 */
[----:B------:R-:W-:Y:S01]  /*46e0*/  BSSY.RECONVERGENT B0, `(.L_x_12881) ;  /* 0x000001a000007945 */ /* 0x000fe20003800200 */
[----:B------:R-:W-:Y:S02]  /*46f0*/  IMAD.MOV.U32 R30, RZ, RZ, R41 ;  /* 0x000000ffff1e7224 */ /* 0x000fe400078e0029 */
[----:B------:R-:W-:-:S09]  /*4700*/  IMAD.MOV.U32 R31, RZ, RZ, R42 ;  /* 0x000000ffff1f7224 */ /* 0x000fd200078e002a */
[----:B------:R-:W0:Y:S01]  /*4710*/  @!P2 S2R R5, SR_CgaCtaId ;  /* 0x000000000005a919 */ /* 0x000e220000008800 */
[----:B------:R-:W-:-:S04]  /*4720*/  @!P2 MOV R4, 0x400 ;  /* 0x000004000004a802 */ /* 0x000fc80000000f00 */
[----:B0-----:R-:W-:Y:S01]  /*4730*/  @!P2 LEA R43, R5, R4, 0x18 ;  /* 0x00000004052ba211 */ /* 0x001fe200078ec0ff */
[----:B------:R-:W-:Y:S06]  /*4740*/  @P1 BRA `(.L_x_12882) ;  /* 0x00000000004c1947 */ /* 0x000fec0003800000 */
[----:B------:R-:W0:Y:S01]  /*4750*/  S2UR UR6, SR_CgaCtaId ;  /* 0x00000000000679c3 */ /* 0x000e220000008800 */
[----:B------:R-:W-:Y:S01]  /*4760*/  ISETP.NE.U32.AND P0, PT, R35, RZ, PT ;  /* 0x000000ff2300720c */ /* 0x000fe20003f05070 */
[----:B------:R-:W-:Y:S01]  /*4770*/  UMOV UR5, 0x400 ;  /* 0x0000040000057882 */ /* 0x000fe20000000000 */
[----:B------:R-:W-:Y:S02]  /*4780*/  IADD3 R35, P1, PT, R30, R35, RZ ;  /* 0x000000231e237210 */ /* 0x000fe40007f3e0ff */
[----:B------:R-:W-:-:S03]  /*4790*/  ISETP.NE.AND.EX P0, PT, R36, RZ, PT, P0 ;  /* 0x000000ff2400720c */ /* 0x000fc60003f05300 */
[----:B------:R-:W1:Y:S01]  /*47a0*/  LDC.64 R4, c[0x0][0x3a8] ;  /* 0x0000ea00ff047b82 */ /* 0x000e620000000a00 */
[----:B------:R-:W-:Y:S01]  /*47b0*/  SEL R6, R40, RZ, !P0 ;  /* 0x000000ff28067207 */ /* 0x000fe20004000000 */
[----:B------:R-:W-:-:S04]  /*47c0*/  IMAD.X R7, R31, 0x1, R36, P1 ;  /* 0x000000011f077824 */ /* 0x000fc800008e0624 */
[----:B------:R-:W-:Y:S02]  /*47d0*/  IMAD.IADD R37, R37, 0x1, R6 ;  /* 0x0000000125257824 */ /* 0x000fe400078e0206 */
[----:B------:R-:W-:Y:S01]  /*47e0*/  IMAD.MOV.U32 R6, RZ, RZ, R35 ;  /* 0x000000ffff067224 */ /* 0x000fe200078e0023 */
[----:B0-----:R-:W-:Y:S01]  /*47f0*/  ULEA UR5, UR6, UR5, 0x18 ;  /* 0x0000000506057291 */ /* 0x001fe2000f8ec0ff */
[----:B-1----:R-:W-:-:S04]  /*4800*/  IMAD.WIDE.U32 R32, R39, 0x10, R4 ;  /* 0x0000001027207825 */ /* 0x002fc800078e0004 */
[----:B------:R-:W-:Y:S02]  /*4810*/  IMAD.MOV.U32 R4, RZ, RZ, R37 ;  /* 0x000000ffff047224 */ /* 0x000fe400078e0025 */
[----:B------:R-:W-:-:S05]  /*4820*/  IMAD.MOV.U32 R5, RZ, RZ, 0x65 ;  /* 0x00000065ff057424 */ /* 0x000fca00078e00ff */
[----:B------:R0:W-:Y:S04]  /*4830*/  ST.E.128.STRONG.GPU desc[UR8][R32.64+0x200], R4 ;  /* 0x0002000420007985 */ /* 0x0001e8000c10fd08 */
[----:B------:R0:W-:Y:S04]  /*4840*/  STS.64 [UR5+0xb8], R6 ;  /* 0x0000b806ff007988 */ /* 0x0001e80008000a05 */
[----:B------:R0:W-:Y:S04]  /*4850*/  STS [UR5+0xc0], R37 ;  /* 0x0000c025ff007988 */ /* 0x0001e80008000805 */
[----:B------:R0:W-:Y:S04]  /*4860*/  STS.64 [UR5+0xa8], R30 ;  /* 0x0000a81eff007988 */ /* 0x0001e80008000a05 */
[----:B------:R0:W-:Y:S02]  /*4870*/  STS [UR5+0xb0], R40 ;  /* 0x0000b028ff007988 */ /* 0x0001e40008000805 */
.L_x_12882:
[----:B------:R-:W-:Y:S05]  /*4880*/  BSYNC.RECONVERGENT B0 ;  /* 0x0000000000007941 */ /* 0x000fea0003800200 */
.L_x_12881:
[----:B------:R1:W-:Y:S01]  /*4890*/  @!P2 STS.64 [R43+0x88], R30 ;  /* 0x0000881e2b00a388 */ /* 0x0003e20000000a00 */
[----:B------:R-:W-:Y:S02]  /*48a0*/  @!P2 IMAD.MOV.U32 R29, RZ, RZ, R30 ;  /* 0x000000ffff1da224 */ /* 0x000fe400078e001e */
[----:B------:R-:W-:Y:S01]  /*48b0*/  @!P2 IMAD.MOV.U32 R28, RZ, RZ, R31 ;  /* 0x000000ffff1ca224 */ /* 0x000fe200078e001f */
[----:B------:R1:W-:Y:S01]  /*48c0*/  @!P2 STS [R43+0x90], R40 ;  /* 0x000090282b00a388 */ /* 0x0003e20000000800 */
[----:B------:R-:W-:-:S07]  /*48d0*/  @!P2 IMAD.MOV.U32 R3, RZ, RZ, R40 ;  /* 0x000000ffff03a224 */ /* 0x000fce00078e0028 */
.L_x_12850:
[----:B0-----:R-:W0:Y:S01]  /*48e0*/  S2R R33, SR_TID.X ;  /* 0x0000000000217919 */ /* 0x001e220000002100 */
[----:B------:R-:W-:Y:S05]  /*48f0*/  WARPSYNC.ALL ;  /* 0x0000000000007948 */ /* 0x000fea0003800000 */
[----:B------:R-:W-:Y:S01]  /*4900*/  BAR.SYNC.DEFER_BLOCKING 0x0 ;  /* 0x0000000000007b1d */ /* 0x000fe20000010000 */
[----:B------:R-:W-:-:S05]  /*4910*/  ISETP.NE.AND P1, PT, R2, R8, PT ;  /* 0x000000080200720c */ /* 0x000fca0003f25270 */
[----:B------:R-:W-:Y:S01]  /*4920*/  BSSY.RECONVERGENT B0, `(.L_x_12883) ;  /* 0x000000e000007945 */ /* 0x000fe20003800200 */
[----:B0-----:R-:W-:-:S13]  /*4930*/  ISETP.NE.AND P0, PT, R33, RZ, PT ;  /* 0x000000ff2100720c */ /* 0x001fda0003f05270 */
[----:B------:R-:W-:Y:S05]  /*4940*/  @!P0 BRA `(.L_x_12884) ;  /* 0x00000000002c8947 */ /* 0x000fea0003800000 */
[----:B------:R-:W0:Y:S01]  /*4950*/  S2UR UR6, SR_CgaCtaId ;  /* 0x00000000000679c3 */ /* 0x000e220000008800 */
[----:B------:R-:W-:Y:S01]  /*4960*/  UMOV UR5, 0x400 ;  /* 0x0000040000057882 */ /* 0x000fe20000000000 */
[----:B------:R-:W-:-:S04]  /*4970*/  ISETP.NE.U32.AND P0, PT, R29, RZ, PT ;  /* 0x000000ff1d00720c */ /* 0x000fc80003f05070 */
[----:B------:R-:W-:Y:S01]  /*4980*/  ISETP.NE.AND.EX P0, PT, R28, RZ, PT, P0 ;  /* 0x000000ff1c00720c */ /* 0x000fe20003f05300 */
[----:B0-----:R-:W-:-:S09]  /*4990*/  ULEA UR5, UR6, UR5, 0x18 ;  /* 0x0000000506057291 */ /* 0x001fd2000f8ec0ff */
[----:B------:R-:W0:Y:S04]  /*49a0*/  LDS.64 R4, [UR5+0x88] ;  /* 0x00008805ff047984 */ /* 0x000e280008000a00 */
[----:B------:R-:W2:Y:S01]  /*49b0*/  LDS R6, [UR5+0x90] ;  /* 0x00009005ff067984 */ /* 0x000ea20008000800 */
[----:B0-----:R-:W-:Y:S02]  /*49c0*/  IADD3 R29, P2, PT, R4, R29, RZ ;  /* 0x0000001d041d7210 */ /* 0x001fe40007f5e0ff */
[----:B--2---:R-:W-:-:S03]  /*49d0*/  SEL R6, R6, RZ, !P0 ;  /* 0x000000ff06067207 */ /* 0x004fc60004000000 */
[----:B------:R-:W-:Y:S02]  /*49e0*/  IMAD.X R28, R5, 0x1, R28, P2 ;  /* 0x00000001051c7824 */ /* 0x000fe400010e061c */
[----:B------:R-:W-:-:S07]  /*49f0*/  IMAD.IADD R3, R3, 0x1, R6 ;  /* 0x0000000103037824 */ /* 0x000fce00078e0206 */
.L_x_12884:
[----:B------:R-:W-:Y:S05]  /*4a00*/  BSYNC.RECONVERGENT B0 ;  /* 0x0000000000007941 */ /* 0x000fea0003800200 */
.L_x_12883:
[----:B------:R-:W-:Y:S01]  /*4a10*/  SEL R4, R3, RZ, !P1 ;  /* 0x000000ff03047207 */ /* 0x000fe20004800000 */
[----:B------:R-:W0:Y:S01]  /*4a20*/  S2UR UR5, SR_CgaCtaId ;  /* 0x00000000000579c3 */ /* 0x000e220000008800 */
[----:B------:R-:W-:Y:S01]  /*4a30*/  ISETP.NE.AND P6, PT, R8, R10, PT ;  /* 0x0000000a0800720c */ /* 0x000fe20003fc5270 */
[----:B------:R-:W-:Y:S01]  /*4a40*/  UMOV UR4, 0x400 ;  /* 0x0000040000047882 */ /* 0x000fe20000000000 */
[----:B------:R-:W-:Y:S01]  /*4a50*/  ISETP.NE.AND P2, PT, R10, R12, PT ;  /* 0x0000000c0a00720c */ /* 0x000fe20003f45270 */
[----:B------:R-:W-:Y:S01]  /*4a60*/  IMAD.IADD R9, R9, 0x1, R4 ;  /* 0x0000000109097824 */ /* 0x000fe200078e0204 */
[----:B------:R-:W-:Y:S02]  /*4a70*/  ISETP.NE.AND P0, PT, R12, R14, PT ;  /* 0x0000000e0c00720c */ /* 0x000fe40003f05270 */
[----:B------:R-:W-:Y:S02]  /*4a80*/  ISETP.NE.AND P3, PT, R8, R10, PT ;  /* 0x0000000a0800720c */ /* 0x000fe40003f65270 */
[----:B------:R-:W-:-:S02]  /*4a90*/  SEL R4, R9, RZ, !P6 ;  /* 0x000000ff09047207 */ /* 0x000fc40007000000 */
[----:B------:R-:W-:Y:S02]  /*4aa0*/  ISETP.NE.AND P4, PT, R10, R12, PT ;  /* 0x0000000c0a00720c */ /* 0x000fe40003f85270 */
[----:B------:R-:W-:Y:S01]  /*4ab0*/  SEL R7, RZ, 0x1, !P3 ;  /* 0x00000001ff077807 */ /* 0x000fe20005800000 */
[----:B------:R-:W-:Y:S01]  /*4ac0*/  IMAD.IADD R11, R11, 0x1, R4 ;  /* 0x000000010b0b7824 */ /* 0x000fe200078e0204 */
[----:B-1----:R-:W-:Y:S02]  /*4ad0*/  SEL R30, RZ, 0x1, !P4 ;  /* 0x00000001ff1e7807 */ /* 0x002fe40006000000 */
[----:B------:R-:W-:Y:S02]  /*4ae0*/  ISETP.NE.AND P3, PT, R12, R14, PT ;  /* 0x0000000e0c00720c */ /* 0x000fe40003f65270 */
[----:B------:R-:W-:Y:S02]  /*4af0*/  SEL R4, R11, RZ, !P2 ;  /* 0x000000ff0b047207 */ /* 0x000fe40005000000 */
[----:B------:R-:W-:-:S02]  /*4b00*/  SEL R41, RZ, 0x1, !P6 ;  /* 0x00000001ff297807 */ /* 0x000fc40007000000 */
[----:B------:R-:W-:Y:S01]  /*4b10*/  ISETP.NE.AND P6, PT, R18, R20, PT ;  /* 0x000000141200720c */ /* 0x000fe20003fc5270 */
[----:B------:R-:W-:Y:S01]  /*4b20*/  IMAD.IADD R13, R13, 0x1, R4 ;  /* 0x000000010d0d7824 */ /* 0x000fe200078e0204 */
[----:B0-----:R-:W-:Y:S02]  /*4b30*/  ULEA UR4, UR5, UR4, 0x18 ;  /* 0x0000000405047291 */ /* 0x001fe4000f8ec0ff */
[----:B------:R-:W-:Y:S02]  /*4b40*/  SEL R45, RZ, 0x1, !P6 ;  /* 0x00000001ff2d7807 */ /* 0x000fe40007000000 */
[----:B------:R-:W-:Y:S02]  /*4b50*/  SEL R4, R13, RZ, !P0 ;  /* 0x000000ff0d047207 */ /* 0x000fe40004000000 */
[----:B------:R-:W-:-:S03]  /*4b60*/  ISETP.NE.AND P0, PT, R14, R16, PT ;  /* 0x000000100e00720c */ /* 0x000fc60003f05270 */
[----:B------:R-:W-:-:S05]  /*4b70*/  IMAD.IADD R15, R15, 0x1, R4 ;  /* 0x000000010f0f7824 */ /* 0x000fca00078e0204 */
[----:B------:R-:W-:Y:S02]  /*4b80*/  SEL R4, R15, RZ, !P0 ;  /* 0x000000ff0f047207 */ /* 0x000fe40004000000 */
[----:B------:R-:W-:-:S03]  /*4b90*/  ISETP.NE.AND P0, PT, R16, R18, PT ;  /* 0x000000121000720c */ /* 0x000fc60003f05270 */
[----:B------:R-:W-:-:S05]  /*4ba0*/  IMAD.IADD R17, R17, 0x1, R4 ;  /* 0x0000000111117824 */ /* 0x000fca00078e0204 */
[----:B------:R-:W-:Y:S02]  /*4bb0*/  SEL R4, R17, RZ, !P0 ;  /* 0x000000ff11047207 */ /* 0x000fe40004000000 */
[----:B------:R-:W-:-:S03]  /*4bc0*/  ISETP.NE.AND P0, PT, R18, R20, PT ;  /* 0x000000141200720c */ /* 0x000fc60003f05270 */
[----:B------:R-:W-:Y:S02]  /*4bd0*/  IMAD.IADD R19, R19, 0x1, R4 ;  /* 0x0000000113137824 */ /* 0x000fe400078e0204 */
[----:B------:R-:W0:Y:S03]  /*4be0*/  LDS.64 R4, [UR4+0xc8] ;  /* 0x0000c804ff047984 */ /* 0x000e260008000a00 */
[----:B------:R-:W-:Y:S02]  /*4bf0*/  SEL R6, R19, RZ, !P0 ;  /* 0x000000ff13067207 */ /* 0x000fe40004000000 */
[----:B------:R-:W-:-:S03]  /*4c00*/  ISETP.NE.AND P0, PT, R2, R8, PT ;  /* 0x000000080200720c */ /* 0x000fc60003f05270 */
[----:B------:R-:W-:Y:S01]  /*4c10*/  IMAD.IADD R21, R21, 0x1, R6 ;  /* 0x0000000115157824 */ /* 0x000fe200078e0206 */
[----:B------:R-:W-:Y:S02]  /*4c20*/  SEL R6, RZ, 0x1, !P0 ;  /* 0x00000001ff067807 */ /* 0x000fe40004000000 */
[----:B------:R-:W-:Y:S02]  /*4c30*/  ISETP.NE.AND P0, PT, R20, R22, PT ;  /* 0x000000161400720c */ /* 0x000fe40003f05270 */
[----:B------:R-:W-:Y:S02]  /*4c40*/  IADD3 R30, P4, P5, R30, R7, R6 ;  /* 0x000000071e1e7210 */ /* 0x000fe40007d9e006 */
[----:B------:R-:W-:Y:S02]  /*4c50*/  SEL R7, RZ, 0x1, !P3 ;  /* 0x00000001ff077807 */ /* 0x000fe40005800000 */
[----:B------:R-:W-:Y:S02]  /*4c60*/  SEL R6, R21, RZ, !P0 ;  /* 0x000000ff15067207 */ /* 0x000fe40004000000 */
[----:B------:R-:W-:-:S02]  /*4c70*/  IADD3 R32, P0, PT, R30, R7, RZ ;  /* 0x000000071e207210 */ /* 0x000fc40007f1e0ff */
[----:B------:R-:W-:Y:S01]  /*4c80*/  IADD3.X R31, PT, PT, RZ, RZ, RZ, P4, P5 ;  /* 0x000000ffff1f7210 */ /* 0x000fe200027ea4ff */
[----:B------:R-:W-:Y:S01]  /*4c90*/  IMAD.IADD R23, R23, 0x1, R6 ;  /* 0x0000000117177824 */ /* 0x000fe200078e0206 */
[----:B------:R-:W-:Y:S02]  /*4ca0*/  ISETP.NE.AND P3, PT, R14, R16, PT ;  /* 0x000000100e00720c */ /* 0x000fe40003f65270 */
[----:B------:R-:W-:Y:S01]  /*4cb0*/  SEL R6, RZ, 0x1, !P1 ;  /* 0x00000001ff067807 */ /* 0x000fe20004800000 */
[----:B------:R-:W-:Y:S01]  /*4cc0*/  IMAD.X R31, RZ, RZ, R31, P0 ;  /* 0x000000ffff1f7224 */ /* 0x000fe200000e061f */
[----:B------:R-:W-:Y:S02]  /*4cd0*/  SEL R7, RZ, 0x1, !P3 ;  /* 0x00000001ff077807 */ /* 0x000fe40005800000 */
[----:B------:R-:W-:Y:S02]  /*4ce0*/  IADD3 R35, P0, PT, R29, R32, RZ ;  /* 0x000000201d237210 */ /* 0x000fe40007f1e0ff */
[----:B------:R-:W-:-:S02]  /*4cf0*/  ISETP.NE.AND P1, PT, R16, R18, PT ;  /* 0x000000121000720c */ /* 0x000fc40003f25270 */
[----:B------:R-:W-:Y:S02]  /*4d00*/  SEL R30, RZ, 0x1, !P2 ;  /* 0x00000001ff1e7807 */ /* 0x000fe40005000000 */
[----:B------:R-:W-:Y:S01]  /*4d10*/  IADD3 R34, P2, PT, R32, R7, RZ ;  /* 0x0000000720227210 */ /* 0x000fe20007f5e0ff */
[----:B------:R-:W-:Y:S01]  /*4d20*/  IMAD.X R32, R28, 0x1, R31, P0 ;  /* 0x000000011c207824 */ /* 0x000fe200000e061f */
[----:B------:R-:W-:Y:S02]  /*4d30*/  SEL R37, RZ, 0x1, !P1 ;  /* 0x00000001ff257807 */ /* 0x000fe40004800000 */
[C---:B------:R-:W-:Y:S02]  /*4d40*/  IADD3 R41, P3, P1, R29.reuse, R41, R6 ;  /* 0x000000291d297210 */ /* 0x040fe4000797e006 */
[----:B0-----:R-:W-:Y:S01]  /*4d50*/  ISETP.GE.U32.AND P0, PT, R4, 0x101, PT ;  /* 0x000001010400780c */ /* 0x001fe20003f06070 */
[----:B------:R-:W-:Y:S01]  /*4d60*/  IMAD.IADD R38, R34, 0x1, R37 ;  /* 0x0000000122267824 */ /* 0x000fe200078e0225 */
[----:B------:R-:W-:Y:S01]  /*4d70*/  IADD3 R43, P4, PT, R29, R6, RZ ;  /* 0x000000061d2b7210 */ /* 0x000fe20007f9e0ff */
[----:B------:R-:W-:Y:S01]  /*4d80*/  IMAD.X R37, RZ, RZ, R31, P2 ;  /* 0x000000ffff257224 */ /* 0x000fe200010e061f */
[----:B------:R-:W-:-:S02]  /*4d90*/  ISETP.GE.AND.EX P0, PT, R5, RZ, PT, P0 ;  /* 0x000000ff0500720c */ /* 0x000fc40003f06300 */
[----:B------:R-:W-:Y:S01]  /*4da0*/  IADD3 R39, P2, PT, R41, R30, RZ ;  /* 0x0000001e29277210 */ /* 0x000fe20007f5e0ff */
[----:B------:R-:W-:Y:S01]  /*4db0*/  IMAD.IADD R30, R38, 0x1, R45 ;  /* 0x00000001261e7824 */ /* 0x000fe200078e022d */
[C---:B------:R-:W-:Y:S02]  /*4dc0*/  IADD3.X R36, PT, PT, R28.reuse, RZ, RZ, P3, P1 ;  /* 0x000000ff1c247210 */ /* 0x040fe40001fe24ff */
[C---:B------:R-:W-:Y:S01]  /*4dd0*/  IADD3 R6, P6, PT, R29.reuse, R34, RZ ;  /* 0x000000221d067210 */ /* 0x040fe20007fde0ff */
[----:B------:R-:W-:Y:S01]  /*4de0*/  IMAD.X R34, RZ, RZ, R28, P4 ;  /* 0x000000ffff227224 */ /* 0x000fe200020e061c */
[C---:B------:R-:W-:Y:S02]  /*4df0*/  IADD3 R24, P5, PT, R29.reuse, R24, RZ ;  /* 0x000000181d187210 */ /* 0x040fe40007fbe0ff */
[C---:B------:R-:W-:Y:S01]  /*4e00*/  IADD3 R7, P3, PT, R29.reuse, R38, RZ ;  /* 0x000000261d077210 */ /* 0x040fe20007f7e0ff */
[C---:B------:R-:W-:Y:S01]  /*4e10*/  IMAD.X R37, R28.reuse, 0x1, R37, P6 ;  /* 0x000000011c257824 */ /* 0x040fe200030e0625 */
[----:B------:R-:W-:Y:S01]  /*4e20*/  IADD3 R30, P1, PT, R29, R30, RZ ;  /* 0x0000001e1d1e7210 */ /* 0x000fe20007f3e0ff */
[----:B------:R-:W-:-:S02]  /*4e30*/  IMAD.X R27, R28, 0x1, R27, P5 ;  /* 0x000000011c1b7824 */ /* 0x000fc400028e061b */
[C---:B------:R-:W-:Y:S02]  /*4e40*/  IMAD.X R0, R28.reuse, 0x1, R0, P3 ;  /* 0x000000011c007824 */ /* 0x040fe400018e0600 */
[----:B------:R-:W-:Y:S02]  /*4e50*/  IMAD.X R38, RZ, RZ, R36, P2 ;  /* 0x000000ffff267224 */ /* 0x000fe400010e0624 */
[----:B------:R-:W-:Y:S01]  /*4e60*/  IMAD.X R31, R28, 0x1, R26, P1 ;  /* 0x000000011c1f7824 */ /* 0x000fe200008e061a */
[----:B------:R-:W-:Y:S06]  /*4e70*/  @!P0 BRA `(.L_x_12885) ;  /* 0x0000000400f08947 */ /* 0x000fec0003800000 */
[----:B------:R-:W0:Y:S01]  /*4e80*/  LDS.64 R26, [UR4+0xa8] ;  /* 0x0000a804ff1a7984 */ /* 0x000e220008000a00 */
[----:B------:R-:W-:Y:S01]  /*4e90*/  BAR.SYNC.DEFER_BLOCKING 0x0 ;  /* 0x0000000000007b1d */ /* 0x000fe20000010000 */
[----:B------:R-:W-:Y:S02]  /*4ea0*/  ISETP.NE.AND P1, PT, R2, R8, PT ;  /* 0x000000080200720c */ /* 0x000fe40003f25270 */
[----:B------:R-:W-:Y:S02]  /*4eb0*/  ISETP.NE.AND P2, PT, R8, R10, PT ;  /* 0x0000000a0800720c */ /* 0x000fe40003f45270 */
[----:B------:R-:W-:Y:S02]  /*4ec0*/  ISETP.NE.AND P0, PT, R10, R12, PT ;  /* 0x0000000c0a00720c */ /* 0x000fe40003f05270 */
[----:B------:R-:W-:Y:S02]  /*4ed0*/  ISETP.NE.AND P6, PT, R12, R14, PT ;  /* 0x0000000e0c00720c */ /* 0x000fe40003fc5270 */
[----:B------:R-:W-:-:S02]  /*4ee0*/  ISETP.NE.AND P3, PT, R18, R20, PT ;  /* 0x000000141200720c */ /* 0x000fc40003f65270 */
[----:B------:R-:W-:Y:S02]  /*4ef0*/  ISETP.NE.AND P4, PT, R20, R22, PT ;  /* 0x000000161400720c */ /* 0x000fe40003f85270 */
[----:B------:R-:W-:Y:S01]  /*4f00*/  ISETP.NE.AND P5, PT, R22, R25, PT ;  /* 0x000000191600720c */ /* 0x000fe20003fa5270 */
[--C-:B0-----:R-:W-:Y:S02]  /*4f10*/  @P1 IMAD.IADD R29, R29, 0x1, -R26.reuse ;  /* 0x000000011d1d1824 */ /* 0x101fe400078e0a1a */
[--C-:B------:R-:W-:Y:S02]  /*4f20*/  @P2 IMAD.IADD R43, R43, 0x1, -R26.reuse ;  /* 0x000000012b2b2824 */ /* 0x100fe400078e0a1a */
[--C-:B------:R-:W-:Y:S01]  /*4f30*/  @P0 IMAD.IADD R41, R41, 0x1, -R26.reuse ;  /* 0x0000000129290824 */ /* 0x100fe200078e0a1a */
[----:B------:R-:W-:Y:S01]  /*4f40*/  @P1 LEA R29, R29, UR4, 0x3 ;  /* 0x000000041d1d1c11 */ /* 0x000fe2000f8e18ff */
[--C-:B------:R-:W-:Y:S01]  /*4f50*/  @P6 IMAD.IADD R39, R39, 0x1, -R26.reuse ;  /* 0x0000000127276824 */ /* 0x100fe200078e0a1a */
[----:B------:R-:W-:Y:S01]  /*4f60*/  @P2 LEA R43, R43, UR4, 0x3 ;  /* 0x000000042b2b2c11 */ /* 0x000fe2000f8e18ff */
[--C-:B------:R-:W-:Y:S01]  /*4f70*/  @P3 IMAD.IADD R7, R7, 0x1, -R26.reuse ;  /* 0x0000000107073824 */ /* 0x100fe200078e0a1a */
[----:B------:R-:W-:Y:S01]  /*4f80*/  @P0 LEA R41, R41, UR4, 0x3 ;  /* 0x0000000429290c11 */ /* 0x000fe2000f8e18ff */
[----:B------:R0:W-:Y:S01]  /*4f90*/  @P1 STS.64 [R29], R2 ;  /* 0x000000021d001388 */ /* 0x0001e20000000a00 */
[----:B------:R-:W-:Y:S01]  /*4fa0*/  ISETP.NE.AND P1, PT, R14, R16, PT ;  /* 0x000000100e00720c */ /* 0x000fe20003f25270 */
[--C-:B------:R-:W-:Y:S01]  /*4fb0*/  @P4 IMAD.IADD R30, R30, 0x1, -R26.reuse ;  /* 0x000000011e1e4824 */ /* 0x100fe200078e0a1a */
[----:B------:R-:W-:Y:S01]  /*4fc0*/  @P6 LEA R39, R39, UR4, 0x3 ;  /* 0x0000000427276c11 */ /* 0x000fe2000f8e18ff */
[----:B------:R0:W-:Y:S01]  /*4fd0*/  @P2 STS.64 [R43], R8 ;  /* 0x000000082b002388 */ /* 0x0001e20000000a00 */
[----:B------:R-:W-:Y:S01]  /*4fe0*/  ISETP.NE.AND P2, PT, R16, R18, PT ;  /* 0x000000121000720c */ /* 0x000fe20003f45270 */
[----:B------:R-:W-:Y:S01]  /*4ff0*/  @P5 IMAD.IADD R24, R24, 0x1, -R26 ;  /* 0x0000000118185824 */ /* 0x000fe200078e0a1a */
[----:B------:R-:W-:Y:S01]  /*5000*/  @P3 LEA R7, R7, UR4, 0x3 ;  /* 0x0000000407073c11 */ /* 0x000fe2000f8e18ff */
[----:B------:R0:W-:Y:S01]  /*5010*/  @P0 STS.64 [R41], R10 ;  /* 0x0000000a29000388 */ /* 0x0001e20000000a00 */
[----:B------:R-:W-:-:S02]  /*5020*/  @P4 LEA R30, R30, UR4, 0x3 ;  /* 0x000000041e1e4c11 */ /* 0x000fc4000f8e18ff */
[----:B------:R-:W-:Y:S01]  /*5030*/  @P5 LEA R24, R24, UR4, 0x3 ;  /* 0x0000000418185c11 */ /* 0x000fe2000f8e18ff */
[----:B------:R0:W-:Y:S01]  /*5040*/  @P6 STS.64 [R39], R12 ;  /* 0x0000000c27006388 */ /* 0x0001e20000000a00 */
[----:B------:R-:W-:Y:S01]  /*5050*/  ISETP.GT.U32.AND P0, PT, R4, R33, PT ;  /* 0x000000210400720c */ /* 0x000fe20003f04070 */
[----:B------:R-:W-:-:S03]  /*5060*/  @P1 IMAD.IADD R35, R35, 0x1, -R26 ;  /* 0x0000000123231824 */ /* 0x000fc600078e0a1a */
[----:B------:R-:W-:Y:S01]  /*5070*/  ISETP.GT.U32.AND.EX P0, PT, R5, RZ, PT, P0 ;  /* 0x000000ff0500720c */ /* 0x000fe20003f04100 */
[----:B------:R-:W-:Y:S01]  /*5080*/  @P2 IMAD.IADD R6, R6, 0x1, -R26 ;  /* 0x0000000106062824 */ /* 0x000fe200078e0a1a */
[----:B------:R-:W-:-:S04]  /*5090*/  @P1 LEA R35, R35, UR4, 0x3 ;  /* 0x0000000423231c11 */ /* 0x000fc8000f8e18ff */
[----:B------:R-:W-:Y:S01]  /*50a0*/  @P2 LEA R6, R6, UR4, 0x3 ;  /* 0x0000000406062c11 */ /* 0x000fe2000f8e18ff */
        /* <DEDUP_REMOVED lines=11> */
[----:B------:R-:W-:-:S04]  /*5160*/  LOP3.LUT R3, RZ, R21, RZ, 0x33, !PT ;  /* 0x00000015ff037212 */ /* 0x000fc800078e33ff */
[----:B------:R-:W-:Y:S02]  /*5170*/  IADD3 R14, P0, PT, R4, R3, RZ ;  /* 0x00000003040e7210 */ /* 0x000fe40007f1e0ff */
[----:B------:R-:W-:Y:S02]  /*5180*/  LOP3.LUT R3, RZ, R23, RZ, 0x33, !PT ;  /* 0x00000017ff037212 */ /* 0x000fe400078e33ff */
[----:B------:R-:W-:-:S03]  /*5190*/  LOP3.LUT R0, R14, 0x300, RZ, 0xc0, !PT ;  /* 0x000003000e007812 */ /* 0x000fc600078ec0ff */
[----:B------:R-:W-:Y:S01]  /*51a0*/  IMAD.X R3, R5, 0x1, R3, P0 ;  /* 0x0000000105037824 */ /* 0x000fe200000e0603 */
[----:B------:R-:W-:Y:S02]  /*51b0*/  ISETP.NE.U32.AND P1, PT, R0, 0x300, PT ;  /* 0x000003000000780c */ /* 0x000fe40003f25070 */
[----:B------:R-:W-:Y:S02]  /*51c0*/  ISETP.GE.U32.AND P0, PT, R14, 0x300, PT ;  /* 0x000003000e00780c */ /* 0x000fe40003f06070 */
[----:B------:R-:W-:Y:S02]  /*51d0*/  ISETP.NE.AND.EX P1, PT, RZ, RZ, PT, P1 ;  /* 0x000000ffff00720c */ /* 0x000fe40003f25310 */
[----:B------:R-:W-:-:S11]  /*51e0*/  ISETP.GE.U32.AND.EX P0, PT, R3, RZ, PT, P0 ;  /* 0x000000ff0300720c */ /* 0x000fd60003f06100 */
[----:B0-----:R-:W-:Y:S05]  /*51f0*/  @!P1 BRA `(.L_x_12887) ;  /* 0x0000000000849947 */ /* 0x001fea0003800000 */
[----:B------:R-:W0:Y:S01]  /*5200*/  LDCU.128 UR12, c[0x0][0x390] ;  /* 0x00007200ff0c77ac */ /* 0x000e220008000c00 */
[----:B------:R-:W-:Y:S01]  /*5210*/  SHF.R.U64 R14, R14, 0x8, R3 ;  /* 0x000000080e0e7819 */ /* 0x000fe20000001203 */
[----:B------:R-:W-:Y:S01]  /*5220*/  IMAD.MOV.U32 R15, RZ, RZ, RZ ;  /* 0x000000ffff0f7224 */ /* 0x000fe200078e00ff */
[----:B------:R-:W-:-:S03]  /*5230*/  IADD3 R11, P1, PT, R26, R21, RZ ;  /* 0x000000151a0b7210 */ /* 0x000fc60007f3e0ff */
[----:B------:R-:W-:Y:S02]  /*5240*/  VIADD R14, R14, 0x1 ;  /* 0x000000010e0e7836 */ /* 0x000fe40000000000 */
[----:B------:R-:W-:Y:S02]  /*5250*/  IMAD.X R0, R27, 0x1, R23, P1 ;  /* 0x000000011b007824 */ /* 0x000fe400008e0617 */
[C---:B------:R-:W-:Y:S01]  /*5260*/  IMAD.SHL.U32 R10, R11.reuse, 0x4, RZ ;  /* 0x000000040b0a7824 */ /* 0x040fe200078e00ff */
[----:B------:R-:W-:Y:S02]  /*5270*/  LOP3.LUT R14, R14, 0x3, RZ, 0xc0, !PT ;  /* 0x000000030e0e7812 */ /* 0x000fe400078ec0ff */
[----:B------:R-:W-:Y:S02]  /*5280*/  SHF.L.U64.HI R11, R11, 0x2, R0 ;  /* 0x000000020b0b7819 */ /* 0x000fe40000010200 */
[----:B------:R-:W-:Y:S02]  /*5290*/  LEA R21, P3, R14, R21, 0x8 ;  /* 0x000000150e157211 */ /* 0x000fe400078640ff */
[----:B------:R-:W-:-:S02]  /*52a0*/  LEA R0, R33, UR4, 0x3 ;  /* 0x0000000421007c11 */ /* 0x000fc4000f8e18ff */
[C---:B0-----:R-:W-:Y:S02]  /*52b0*/  IADD3 R12, P1, PT, R10.reuse, UR14, RZ ;  /* 0x0000000e0a0c7c10 */ /* 0x041fe4000ff3e0ff */
[----:B------:R-:W-:Y:S02]  /*52c0*/  IADD3 R10, P2, PT, R10, UR12, RZ ;  /* 0x0000000c0a0a7c10 */ /* 0x000fe4000ff5e0ff */
[C---:B------:R-:W-:Y:S02]  /*52d0*/  IADD3.X R13, PT, PT, R11.reuse, UR15, RZ, P1, !PT ;  /* 0x0000000f0b0d7c10 */ /* 0x040fe40008ffe4ff */
[----:B------:R-:W-:Y:S02]  /*52e0*/  IADD3.X R11, PT, PT, R11, UR13, RZ, P2, !PT ;  /* 0x0000000d0b0b7c10 */ /* 0x000fe400097fe4ff */
[----:B------:R-:W-:-:S07]  /*52f0*/  LEA.HI.X R23, R14, R23, R15, 0x8, P3 ;  /* 0x000000170e177211 */ /* 0x000fce00018f440f */
.L_x_12888:
        /* <DEDUP_REMOVED lines=17> */
.L_x_12887:
[----:B------:R-:W-:Y:S05]  /*5410*/  BSYNC.RECONVERGENT B0 ;  /* 0x0000000000007941 */ /* 0x000fea0003800200 */
.L_x_12886:
[----:B------:R-:W-:Y:S05]  /*5420*/  @!P0 EXIT ;  /* 0x000000000000894d */ /* 0x000fea0003800000 */
.L_x_12889:
[C---:B------:R-:W-:Y:S02]  /*5430*/  LEA R0, R21.reuse, UR4, 0x3 ;  /* 0x0000000415007c11 */ /* 0x040fe4000f8e18ff */
[----:B0---4-:R-:W-:Y:S01]  /*5440*/  IADD3 R3, P0, PT, R26, R21, RZ ;  /* 0x000000151a037210 */ /* 0x011fe20007f1e0ff */
[----:B------:R-:W-:Y:S02]  /*5450*/  VIADD R21, R21, 0x400 ;  /* 0x0000040015157836 */ /* 0x000fe40000000000 */
[----:B------:R-:W0:Y:S02]  /*5460*/  LDS.64 R12, [R0] ;  /* 0x00000000000c7984 */ /* 0x000e240000000a00 */
[----:B------:R-:W-:Y:S02]  /*5470*/  IMAD.X R2, R27, 0x1, R23, P0 ;  /* 0x000000011b027824 */ /* 0x000fe400000e0617 */
[----:B------:R-:W1:Y:S01]  /*5480*/  LDS.64 R14, [R0+0x800] ;  /* 0x00080000000e7984 */ /* 0x000e620000000a00 */
[----:B------:R-:W-:-:S02]  /*5490*/  IMAD.SHL.U32 R10, R3, 0x4, RZ ;  /* 0x00000004030a7824 */ /* 0x000fc400078e00ff */
[----:B------:R-:W-:Y:S01]  /*54a0*/  IMAD.X R6, RZ, RZ, R27, P0 ;  /* 0x000000ffff067224 */ /* 0x000fe200000e061b */
[----:B------:R-:W2:Y:S01]  /*54b0*/  LDS.64 R16, [R0+0x1000] ;  /* 0x0010000000107984 */ /* 0x000ea20000000a00 */
[C---:B------:R-:W-:Y:S01]  /*54c0*/  SHF.L.U64.HI R2, R3.reuse, 0x2, R2 ;  /* 0x0000000203027819 */ /* 0x040fe20000010202 */
[----:B------:R-:W-:Y:S01]  /*54d0*/  IMAD.MOV.U32 R23, RZ, RZ, RZ ;  /* 0x000000ffff177224 */ /* 0x000fe200078e00ff */
[C---:B------:R-:W-:Y:S01]  /*54e0*/  IADD3 R8, P0, PT, R10.reuse, UR16, RZ ;  /* 0x000000100a087c10 */ /* 0x040fe2000ff1e0ff */
[----:B------:R-:W3:Y:S01]  /*54f0*/  LDS.64 R18, [R0+0x1800] ;  /* 0x0018000000127984 */ /* 0x000ee20000000a00 */
[----:B------:R-:W-:Y:S02]  /*5500*/  IADD3 R10, P1, PT, R10, UR18, RZ ;  /* 0x000000120a0a7c10 */ /* 0x000fe4000ff3e0ff */
[----:B------:R-:W-:Y:S02]  /*5510*/  SHF.L.U64.HI R6, R3, 0x2, R6 ;  /* 0x0000000203067819 */ /* 0x000fe40000010206 */
[----:B------:R-:W-:-:S02]  /*5520*/  IADD3.X R9, PT, PT, R2, UR17, RZ, P0, !PT ;  /* 0x0000001102097c10 */ /* 0x000fc400087fe4ff */
[----:B------:R-:W-:Y:S01]  /*5530*/  IADD3.X R11, PT, PT, R2, UR19, RZ, P1, !PT ;  /* 0x00000013020b7c10 */ /* 0x000fe20008ffe4ff */
[----:B------:R-:W-:Y:S01]  /*5540*/  IMAD.MOV.U32 R2, RZ, RZ, R8 ;  /* 0x000000ffff027224 */ /* 0x000fe200078e0008 */
[C---:B------:R-:W-:Y:S02]  /*5550*/  IADD3.X R3, PT, PT, R6.reuse, UR17, RZ, P0, !PT ;  /* 0x0000001106037c10 */ /* 0x040fe400087fe4ff */
[----:B------:R-:W-:Y:S01]  /*5560*/  IADD3.X R7, PT, PT, R6, UR19, RZ, P1, !PT ;  /* 0x0000001306077c10 */ /* 0x000fe20008ffe4ff */
[----:B------:R-:W-:Y:S01]  /*5570*/  IMAD.MOV.U32 R6, RZ, RZ, R10 ;  /* 0x000000ffff067224 */ /* 0x000fe200078e000a */
        /* <DEDUP_REMOVED lines=12> */
.L_x_12885:
[----:B------:R-:W-:Y:S01]  /*5640*/  ISETP.NE.AND P2, PT, R2, R8, PT ;  /* 0x000000080200720c */ /* 0x000fe20003f45270 */
[----:B------:R-:W-:Y:S01]  /*5650*/  BSSY.RECONVERGENT B0, `(.L_x_12890) ;  /* 0x000000e000007945 */ /* 0x000fe20003800200 */
[----:B------:R-:W-:Y:S02]  /*5660*/  ISETP.NE.AND P0, PT, R22, R25, PT ;  /* 0x000000191600720c */ /* 0x000fe40003f05270 */
[----:B------:R-:W-:Y:S02]  /*5670*/  ISETP.NE.AND P4, PT, R8, R10, PT ;  /* 0x0000000a0800720c */ /* 0x000fe40003f85270 */
[----:B------:R-:W-:-:S07]  /*5680*/  ISETP.NE.AND P1, PT, R10, R12, PT ;  /* 0x0000000c0a00720c */ /* 0x000fce0003f25270 */
[----:B------:R-:W-:Y:S06]  /*5690*/  @!P2 BRA `(.L_x_12891) ;  /* 0x000000000024a947 */ /* 0x000fec0003800000 */
        /* <DEDUP_REMOVED lines=9> */
.L_x_12891:
[----:B------:R-:W-:Y:S05]  /*5730*/  BSYNC.RECONVERGENT B0 ;  /* 0x0000000000007941 */ /* 0x000fea0003800200 */
.L_x_12890:
        /* <DEDUP_REMOVED lines=11> */
.L_x_12893:
[----:B------:R-:W-:Y:S05]  /*57f0*/  BSYNC.RECONVERGENT B0 ;  /* 0x0000000000007941 */ /* 0x000fea0003800200 */
.L_x_12892:
        /* <DEDUP_REMOVED lines=16> */
.L_x_12895:
[----:B------:R-:W-:Y:S05]  /*5900*/  BSYNC.RECONVERGENT B0 ;  /* 0x0000000000007941 */ /* 0x000fea0003800200 */
.L_x_12894:
[----:B------:R-:W-:Y:S04]  /*5910*/  BSSY.RECONVERGENT B0, `(.L_x_12896) ;  /* 0x000000b000007945 */ /* 0x000fe80003800200 */
[----:B------:R-:W-:Y:S05]  /*5920*/  @!P2 BRA `(.L_x_12897) ;  /* 0x000000000024a947 */ /* 0x000fea0003800000 */
[----:B------:R-:W3:Y:S01]  /*5930*/  LDCU.128 UR4, c[0x0][0x390] ;  /* 0x00007200ff0477ac */ /* 0x000ee20008000c00 */
[C---:B012---:R-:W-:Y:S01]  /*5940*/  IMAD.SHL.U32 R4, R39.reuse, 0x4, RZ ;  /* 0x0000000427047824 */ /* 0x047fe200078e00ff */
[----:B------:R-:W-:-:S04]  /*5950*/  SHF.L.U64.HI R39, R39, 0x2, R38 ;  /* 0x0000000227277819 */ /* 0x000fc80000010226 */
[C---:B---3--:R-:W-:Y:S02]  /*5960*/  IADD3 R2, P1, PT, R4.reuse, UR4, RZ ;  /* 0x0000000404027c10 */ /* 0x048fe4000ff3e0ff */
[----:B------:R-:W-:Y:S02]  /*5970*/  IADD3 R4, P2, PT, R4, UR6, RZ ;  /* 0x0000000604047c10 */ /* 0x000fe4000ff5e0ff */
[C---:B------:R-:W-:Y:S02]  /*5980*/  IADD3.X R3, PT, PT, R39.reuse, UR5, RZ, P1, !PT ;  /* 0x0000000527037c10 */ /* 0x040fe40008ffe4ff */
[----:B------:R-:W-:-:S03]  /*5990*/  IADD3.X R5, PT, PT, R39, UR7, RZ, P2, !PT ;  /* 0x0000000727057c10 */ /* 0x000fc600097fe4ff */
[----:B------:R3:W-:Y:S04]  /*59a0*/  STG.E desc[UR8][R2.64], R12 ;  /* 0x0000000c02007986 */ /* 0x0007e8000c101908 */
[----:B------:R3:W-:Y:S02]  /*59b0*/  STG.E desc[UR8][R4.64], R13 ;  /* 0x0000000d04007986 */ /* 0x0007e4000c101908 */
.L_x_12897:
[----:B------:R-:W-:Y:S05]  /*59c0*/  BSYNC.RECONVERGENT B0 ;  /* 0x0000000000007941 */ /* 0x000fea0003800200 */
.L_x_12896:
[----:B------:R-:W-:Y:S04]  /*59d0*/  BSSY.RECONVERGENT B0, `(.L_x_12898) ;  /* 0x000000b000007945 */ /* 0x000fe80003800200 */
[----:B------:R-:W-:Y:S05]  /*59e0*/  @!P3 BRA `(.L_x_12899) ;  /* 0x000000000024b947 */ /* 0x000fea0003800000 */
[----:B------:R-:W4:Y:S01]  /*59f0*/  LDCU.128 UR4, c[0x0][0x390] ;  /* 0x00007200ff0477ac */ /* 0x000f220008000c00 */
[C---:B0123--:R-:W-:Y:S01]  /*5a00*/  IMAD.SHL.U32 R4, R35.reuse, 0x4, RZ ;  /* 0x0000000423047824 */ /* 0x04ffe200078e00ff */
[----:B------:R-:W-:-:S04]  /*5a10*/  SHF.L.U64.HI R32, R35, 0x2, R32 ;  /* 0x0000000223207819 */ /* 0x000fc80000010220 */
[C---:B----4-:R-:W-:Y:S02]  /*5a20*/  IADD3 R2, P1, PT, R4.reuse, UR4, RZ ;  /* 0x0000000404027c10 */ /* 0x050fe4000ff3e0ff */
[----:B------:R-:W-:Y:S02]  /*5a30*/  IADD3 R4, P2, PT, R4, UR6, RZ ;  /* 0x0000000604047c10 */ /* 0x000fe4000ff5e0ff */
[C---:B------:R-:W-:Y:S02]  /*5a40*/  IADD3.X R3, PT, PT, R32.reuse, UR5, RZ, P1, !PT ;  /* 0x0000000520037c10 */ /* 0x040fe40008ffe4ff */
[----:B------:R-:W-:-:S03]  /*5a50*/  IADD3.X R5, PT, PT, R32, UR7, RZ, P2, !PT ;  /* 0x0000000720057c10 */ /* 0x000fc600097fe4ff */
[----:B------:R4:W-:Y:S04]  /*5a60*/  STG.E desc[UR8][R2.64], R14 ;  /* 0x0000000e02007986 */ /* 0x0009e8000c101908 */
[----:B------:R4:W-:Y:S02]  /*5a70*/  STG.E desc[UR8][R4.64], R15 ;  /* 0x0000000f04007986 */ /* 0x0009e4000c101908 */
.L_x_12899:
[----:B------:R-:W-:Y:S05]  /*5a80*/  BSYNC.RECONVERGENT B0 ;  /* 0x0000000000007941 */ /* 0x000fea0003800200 */
.L_x_12898:
[----:B------:R-:W-:Y:S04]  /*5a90*/  BSSY.RECONVERGENT B0, `(.L_x_12900) ;  /* 0x000000b000007945 */ /* 0x000fe80003800200 */
[----:B------:R-:W-:Y:S05]  /*5aa0*/  @!P4 BRA `(.L_x_12901) ;  /* 0x000000000024c947 */ /* 0x000fea0003800000 */
[----:B------:R-:W5:Y:S01]  /*5ab0*/  LDCU.128 UR4, c[0x0][0x390] ;  /* 0x00007200ff0477ac */ /* 0x000f620008000c00 */
[C---:B01234-:R-:W-:Y:S01]  /*5ac0*/  IMAD.SHL.U32 R4, R6.reuse, 0x4, RZ ;  /* 0x0000000406047824 */ /* 0x05ffe200078e00ff */
[----:B------:R-:W-:-:S04]  /*5ad0*/  SHF.L.U64.HI R37, R6, 0x2, R37 ;  /* 0x0000000206257819 */ /* 0x000fc80000010225 */
[C---:B-----5:R-:W-:Y:S02]  /*5ae0*/  IADD3 R2, P1, PT, R4.reuse, UR4, RZ ;  /* 0x0000000404027c10 */ /* 0x060fe4000ff3e0ff */
[----:B------:R-:W-:Y:S02]  /*5af0*/  IADD3 R4, P2, PT, R4, UR6, RZ ;  /* 0x0000000604047c10 */ /* 0x000fe4000ff5e0ff */
[C---:B------:R-:W-:Y:S02]  /*5b00*/  IADD3.X R3, PT, PT, R37.reuse, UR5, RZ, P1, !PT ;  /* 0x0000000525037c10 */ /* 0x040fe40008ffe4ff */
[----:B------:R-:W-:-:S03]  /*5b10*/  IADD3.X R5, PT, PT, R37, UR7, RZ, P2, !PT ;  /* 0x0000000725057c10 */ /* 0x000fc600097fe4ff */
[----:B------:R0:W-:Y:S04]  /*5b20*/  STG.E desc[UR8][R2.64], R16 ;  /* 0x0000001002007986 */ /* 0x0001e8000c101908 */
[----:B------:R0:W-:Y:S02]  /*5b30*/  STG.E desc[UR8][R4.64], R17 ;  /* 0x0000001104007986 */ /* 0x0001e4000c101908 */
.L_x_12901:
[----:B------:R-:W-:Y:S05]  /*5b40*/  BSYNC.RECONVERGENT B0 ;  /* 0x0000000000007941 */ /* 0x000fea0003800200 */
.L_x_12900:
        /* <DEDUP_REMOVED lines=11> */
.L_x_12903:
[----:B------:R-:W-:Y:S05]  /*5c00*/  BSYNC.RECONVERGENT B0 ;  /* 0x0000000000007941 */ /* 0x000fea0003800200 */
.L_x_12902:
        /* <DEDUP_REMOVED lines=11> */
.L_x_12905:
[----:B------:R-:W-:Y:S05]  /*5cc0*/  BSYNC.RECONVERGENT B0 ;  /* 0x0000000000007941 */ /* 0x000fea0003800200 */
.L_x_12904:
[----:B------:R-:W-:Y:S05]  /*5cd0*/  @!P0 EXIT ;  /* 0x000000000000894d */ /* 0x000fea0003800000 */
[----:B------:R-:W5:Y:S01]  /*5ce0*/  LDCU.128 UR4, c[0x0][0x390] ;  /* 0x00007200ff0477ac */ /* 0x000f620008000c00 */
[C---:B01234-:R-:W-:Y:S01]  /*5cf0*/  IMAD.SHL.U32 R4, R24.reuse, 0x4, RZ ;  /* 0x0000000418047824 */ /* 0x05ffe200078e00ff */
[----:B------:R-:W-:-:S04]  /*5d00*/  SHF.L.U64.HI R27, R24, 0x2, R27 ;  /* 0x00000002181b7819 */ /* 0x000fc8000001021b */
[C---:B-----5:R-:W-:Y:S02]  /*5d10*/  IADD3 R2, P0, PT, R4.reuse, UR4, RZ ;  /* 0x0000000404027c10 */ /* 0x060fe4000ff1e0ff */
[----:B------:R-:W-:Y:S02]  /*5d20*/  IADD3 R4, P1, PT, R4, UR6, RZ ;  /* 0x0000000604047c10 */ /* 0x000fe4000ff3e0ff */
[C---:B------:R-:W-:Y:S02]  /*5d30*/  IADD3.X R3, PT, PT, R27.reuse, UR5, RZ, P0, !PT ;  /* 0x000000051b037c10 */ /* 0x040fe400087fe4ff */
[----:B------:R-:W-:-:S03]  /*5d40*/  IADD3.X R5, PT, PT, R27, UR7, RZ, P1, !PT ;  /* 0x000000071b057c10 */ /* 0x000fc60008ffe4ff */
[----:B------:R-:W-:Y:S04]  /*5d50*/  STG.E desc[UR8][R2.64], R22 ;  /* 0x0000001602007986 */ /* 0x000fe8000c101908 */
[----:B------:R-:W-:Y:S01]  /*5d60*/  STG.E desc[UR8][R4.64], R23 ;  /* 0x0000001704007986 */ /* 0x000fe2000c101908 */
[----:B------:R-:W-:Y:S05]  /*5d70*/  EXIT ;  /* 0x000000000000794d */ /* 0x000fea0003800000 */
.L_x_12826:
[----:B------:R-:W-:-:S04]  /*5d80*/  ISETP.GE.U32.AND P0, PT, R26, 0x1, PT ;  /* 0x000000011a00780c */ /* 0x000fc80003f06070 */
[----:B------:R-:W-:-:S13]  /*5d90*/  ISETP.GE.AND.EX P0, PT, R30, RZ, PT, P0 ;  /* 0x000000ff1e00720c */ /* 0x000fda0003f06300 */
[----:B------:R-:W-:Y:S05]  /*5da0*/  @!P0 EXIT ;  /* 0x000000000000894d */ /* 0x000fea0003800000 */
[----:B------:R-:W-:-:S13]  /*5db0*/  ISETP.NE.AND P0, PT, R39, RZ, PT ;  /* 0x000000ff2700720c */ /* 0x000fda0003f05270 */
[----:B------:R-:W-:Y:S05]  /*5dc0*/  @P0 BRA `(.L_x_12906) ;  /* 0x0000002800b40947 */ /* 0x000fea0003800000 */
[----:B------:R-:W0:Y:S08]  /*5dd0*/  LDC.64 R2, c[0x0][0x380] ;  /* 0x0000e000ff027b82 */ /* 0x000e300000000a00 */
[----:B------:R-:W1:Y:S01]  /*5de0*/  LDC.64 R4, c[0x0][0x388] ;  /* 0x0000e200ff047b82 */ /* 0x000e620000000a00 */
[----:B0-----:R-:W-:-:S05]  /*5df0*/  IMAD.WIDE.U32 R2, RZ, 0x2400, R2 ;  /* 0x00002400ff027825 */ /* 0x001fca00078e0002 */
[----:B------:R0:W2:Y:S01]  /*5e00*/  LDG.E.CONSTANT R6, desc[UR8][R2.64] ;  /* 0x0000000802067981 */ /* 0x0000a2000c1e9900 */
[----:B-1----:R-:W-:-:S05]  /*5e10*/  IMAD.WIDE.U32 R4, RZ, 0x2400, R4 ;  /* 0x00002400ff047825 */ /* 0x002fca00078e0004 */
[----:B------:R1:W3:Y:S01]  /*5e20*/  LDG.E.CONSTANT R15, desc[UR8][R4.64] ;  /* 0x00000008040f7981 */ /* 0x0002e2000c1e9900 */
[----:B------:R-:W4:Y:S02]  /*5e30*/  S2R R0, SR_TID.X ;  /* 0x0000000000007919 */ /* 0x000f240000002100 */
[C---:B----4-:R-:W-:Y:S02]  /*5e40*/  LOP3.LUT R7, R0.reuse, 0x1f, RZ, 0xc0, !PT ;  /* 0x0000001f00077812 */ /* 0x050fe400078ec0ff */
[----:B------:R-:W-:-:S05]  /*5e50*/  LOP3.LUT R8, R0, 0x3e0, RZ, 0xc0, !PT ;  /* 0x000003e000087812 */ /* 0x000fca00078ec0ff */
[----:B------:R-:W-:-:S04]  /*5e60*/  IMAD R11, R8, 0x9, R7 ;  /* 0x00000009080b7824 */ /* 0x000fc800078e0207 */
[----:B------:R-:W-:-:S05]  /*5e70*/  VIADD R7, R11, 0x20 ;  /* 0x000000200b077836 */ /* 0x000fca0000000000 */
[----:B------:R-:W-:Y:S01]  /*5e80*/  ISETP.GE.AND P5, PT, R7, UR4, PT ;  /* 0x0000000407007c0c */ /* 0x000fe2000bfa6270 */
[C---:B------:R-:W-:Y:S02]  /*5e90*/  IMAD.SHL.U32 R7, R11.reuse, 0x4, RZ ;  /* 0x000000040b077824 */ /* 0x040fe400078e00ff */
[----:B------:R-:W-:-:S03]  /*5ea0*/  VIADD R8, R11, 0x40 ;  /* 0x000000400b087836 */ /* 0x000fc60000000000 */
[----:B0-----:R-:W-:Y:S02]  /*5eb0*/  IADD3 R2, P2, PT, R2, R7, RZ ;  /* 0x0000000702027210 */ /* 0x001fe40007f5e0ff */
[----:B-1----:R-:W-:Y:S01]  /*5ec0*/  IADD3 R4, P1, PT, R7, R4, RZ ;  /* 0x0000000407047210 */ /* 0x002fe20007f3e0ff */
[C---:B------:R-:W-:Y:S01]  /*5ed0*/  VIADD R7, R11.reuse, 0xc0 ;  /* 0x000000c00b077836 */ /* 0x040fe20000000000 */
[----:B------:R-:W-:Y:S01]  /*5ee0*/  ISETP.GE.AND P0, PT, R8, UR4, PT ;  /* 0x0000000408007c0c */ /* 0x000fe2000bf06270 */
[C---:B------:R-:W-:Y:S01]  /*5ef0*/  VIADD R8, R11.reuse, 0xa0 ;  /* 0x000000a00b087836 */ /* 0x040fe20000000000 */
[----:B------:R-:W-:Y:S01]  /*5f00*/  ISETP.GE.AND P6, PT, R11, UR4, PT ;  /* 0x000000040b007c0c */ /* 0x000fe2000bfc6270 */
[----:B------:R-:W-:Y:S01]  /*5f10*/  IMAD.X R5, RZ, RZ, R5, P1 ;  /* 0x000000ffff057224 */ /* 0x000fe200008e0605 */
[----:B------:R-:W-:Y:S01]  /*5f20*/  ISETP.GE.AND P1, PT, R7, UR4, PT ;  /* 0x0000000407007c0c */ /* 0x000fe2000bf26270 */
[C---:B------:R-:W-:Y:S02]  /*5f30*/  VIADD R9, R11.reuse, 0x60 ;  /* 0x000000600b097836 */ /* 0x040fe40000000000 */
[----:B------:R-:W-:-:S02]  /*5f40*/  VIADD R10, R11, 0x80 ;  /* 0x000000800b0a7836 */ /* 0x000fc40000000000 */
[----:B------:R-:W-:Y:S01]  /*5f50*/  IMAD.X R3, RZ, RZ, R3, P2 ;  /* 0x000000ffff037224 */ /* 0x000fe200010e0603 */
[----:B------:R-:W-:Y:S02]  /*5f60*/  ISETP.GE.AND P2, PT, R8, UR4, PT ;  /* 0x0000000408007c0c */ /* 0x000fe4000bf46270 */
[----:B------:R-:W-:Y:S01]  /*5f70*/  ISETP.GE.AND P4, PT, R9, UR4, PT ;  /* 0x0000000409007c0c */ /* 0x000fe2000bf86270 */
[C---:B------:R-:W-:Y:S01]  /*5f80*/  VIADD R9, R11.reuse, 0x100 ;  /* 0x000001000b097836 */ /* 0x040fe20000000000 */
[----:B------:R-:W-:Y:S01]  /*5f90*/  ISETP.GE.AND P3, PT, R10, UR4, PT ;  /* 0x000000040a007c0c */ /* 0x000fe2000bf66270 */
[----:B------:R-:W-:Y:S02]  /*5fa0*/  VIADD R10, R11, 0xe0 ;  /* 0x000000e00b0a7836 */ /* 0x000fe40000000000 */
[----:B--2---:R-:W-:Y:S02]  /*5fb0*/  IMAD.MOV.U32 R7, RZ, RZ, R6 ;  /* 0x000000ffff077224 */ /* 0x004fe400078e0006 */
[----:B------:R-:W2:Y:S02]  /*5fc0*/  @!P6 LDG.E.CONSTANT R6, desc[UR8][R2.64] ;  /* 0x000000080206e981 */ /* 0x000ea4000c1e9900 */
[----:B------:R-:W-:-:S02]  /*5fd0*/  IMAD.MOV.U32 R8, RZ, RZ, R7 ;  /* 0x000000ffff087224 */ /* 0x000fc400078e0007 */
[----:B---3--:R-:W-:Y:S02]  /*5fe0*/  IMAD.MOV.U32 R17, RZ, RZ, R15 ;  /* 0x000000ffff117224 */ /* 0x008fe400078e000f */
[----:B------:R-:W3:Y:S02]  /*5ff0*/  @!P6 LDG.E.CONSTANT R15, desc[UR8][R4.64] ;  /* 0x00000008040fe981 */ /* 0x000ee4000c1e9900 */
[----:B------:R-:W-:Y:S01]  /*6000*/  IMAD.MOV.U32 R19, RZ, RZ, R17 ;  /* 0x000000ffff137224 */ /* 0x000fe200078e0011 */
[----:B------:R-:W-:Y:S01]  /*6010*/  ISETP.GE.AND P6, PT, R10, UR4, PT ;  /* 0x000000040a007c0c */ /* 0x000fe2000bfc6270 */
[----:B------:R-:W4:Y:S04]  /*6020*/  @!P5 LDG.E.CONSTANT R8, desc[UR8][R2.64+0x80] ;  /* 0x000080080208d981 */ /* 0x000f28000c1e9900 */
[----:B------:R-:W5:Y:S01]  /*6030*/  @!P5 LDG.E.CONSTANT R19, desc[UR8][R4.64+0x80] ;  /* 0x000080080413d981 */ /* 0x000f62000c1e9900 */
[----:B------:R-:W-:Y:S01]  /*6040*/  ISETP.GE.AND P5, PT, R9, UR4, PT ;  /* 0x0000000409007c0c */ /* 0x000fe2000bfa6270 */
[----:B------:R-:W-:-:S02]  /*6050*/  IMAD.MOV.U32 R9, RZ, RZ, R7 ;  /* 0x000000ffff097224 */ /* 0x000fc400078e0007 */
[--C-:B------:R-:W-:Y:S02]  /*6060*/  IMAD.MOV.U32 R10, RZ, RZ, R7.reuse ;  /* 0x000000ffff0a7224 */ /* 0x100fe400078e0007 */
[--C-:B------:R-:W-:Y:S02]  /*6070*/  IMAD.MOV.U32 R11, RZ, RZ, R7.reuse ;  /* 0x000000ffff0b7224 */ /* 0x100fe400078e0007 */
[--C-:B------:R-:W-:Y:S01]  /*6080*/  IMAD.MOV.U32 R12, RZ, RZ, R7.reuse ;  /* 0x000000ffff0c7224 */ /* 0x100fe200078e0007 */
[----:B------:R-:W3:Y:S01]  /*6090*/  @!P0 LDG.E.CONSTANT R9, desc[UR8][R2.64+0x100] ;  /* 0x0001000802098981 */ /* 0x000ee2000c1e9900 */
[--C-:B------:R-:W-:Y:S02]  /*60a0*/  IMAD.MOV.U32 R13, RZ, RZ, R7.reuse ;  /* 0x000000ffff0d7224 */ /* 0x100fe400078e0007 */
[----:B------:R-:W-:Y:S01]  /*60b0*/  IMAD.MOV.U32 R14, RZ, RZ, R7 ;  /* 0x000000ffff0e7224 */ /* 0x000fe200078e0007 */
[----:B------:R-:W5:Y:S04]  /*60c0*/  @!P4 LDG.E.CONSTANT R10, desc[UR8][R2.64+0x180] ;  /* 0x00018008020ac981 */ /* 0x000f68000c1e9900 */
[----:B------:R-:W5:Y:S04]  /*60d0*/  @!P3 LDG.E.CONSTANT R11, desc[UR8][R2.64+0x200] ;  /* 0x00020008020bb981 */ /* 0x000f68000c1e9900 */
[----:B------:R-:W5:Y:S04]  /*60e0*/  @!P2 LDG.E.CONSTANT R12, desc[UR8][R2.64+0x280] ;  /* 0x00028008020ca981 */ /* 0x000f68000c1e9900 */
[----:B------:R-:W5:Y:S04]  /*60f0*/  @!P1 LDG.E.CONSTANT R13, desc[UR8][R2.64+0x300] ;  /* 0x00030008020d9981 */ /* 0x000f68000c1e9900 */
[----:B------:R-:W5:Y:S04]  /*6100*/  @!P6 LDG.E.CONSTANT R14, desc[UR8][R2.64+0x380] ;  /* 0x00038008020ee981 */ /* 0x000f68000c1e9900 */
[----:B------:R0:W5:Y:S01]  /*6110*/  @!P5 LDG.E.CONSTANT R7, desc[UR8][R2.64+0x400] ;  /* 0x000400080207d981 */ /* 0x000162000c1e9900 */
[----:B------:R-:W-:-:S02]  /*6120*/  IMAD.MOV.U32 R20, RZ, RZ, R17 ;  /* 0x000000ffff147224 */ /* 0x000fc400078e0011 */
[--C-:B------:R-:W-:Y:S02]  /*6130*/  IMAD.MOV.U32 R21, RZ, RZ, R17.reuse ;  /* 0x000000ffff157224 */ /* 0x100fe400078e0011 */
[--C-:B------:R-:W-:Y:S02]  /*6140*/  IMAD.MOV.U32 R22, RZ, RZ, R17.reuse ;  /* 0x000000ffff167224 */ /* 0x100fe400078e0011 */
[--C-:B------:R-:W-:Y:S01]  /*6150*/  IMAD.MOV.U32 R23, RZ, RZ, R17.reuse ;  /* 0x000000ffff177224 */ /* 0x100fe200078e0011 */
[----:B------:R-:W5:Y:S01]  /*6160*/  @!P0 LDG.E.CONSTANT R20, desc[UR8][R4.64+0x100] ;  /* 0x0001000804148981 */ /* 0x000f62000c1e9900 */
        /* <DEDUP_REMOVED lines=17> */
[----:B------:R-:W-:Y:S01]  /*6280*/  ISETP.NE.AND P5, PT, R0, RZ, PT ;  /* 0x000000ff0000720c */ /* 0x000fe20003fa5270 */
[----:B------:R-:W-:Y:S01]  /*6290*/  IMAD.MOV.U32 R47, RZ, RZ, RZ ;  /* 0x000000ffff2f7224 */ /* 0x000fe200078e00ff */
[----:B--2---:R-:W-:Y:S04]  /*62a0*/  STS [R28], R6 ;  /* 0x000000061c007388 */ /* 0x004fe80000000800 */
[----:B----4-:R-:W-:Y:S04]  /*62b0*/  STS [R28+0x80], R8 ;  /* 0x000080081c007388 */ /* 0x010fe80000000800 */
[----:B---3--:R-:W-:Y:S04]  /*62c0*/  STS [R28+0x100], R9 ;  /* 0x000100091c007388 */ /* 0x008fe80000000800 */
[----:B-----5:R-:W-:Y:S04]  /*62d0*/  STS [R28+0x180], R10 ;  /* 0x0001800a1c007388 */ /* 0x020fe80000000800 */
        /* <DEDUP_REMOVED lines=9> */
[----:B------:R-:W-:Y:S04]  /*6370*/  LDS R6, [R31+0x8] ;  /* 0x000008001f067984 */ /* 0x000fe80000000800 */
[----:B------:R-:W-:Y:S04]  /*6380*/  LDS R8, [R31+0xc] ;  /* 0x00000c001f087984 */ /* 0x000fe80000000800 */
[----:B------:R-:W-:Y:S04]  /*6390*/  LDS R10, [R31+0x10] ;  /* 0x000010001f0a7984 */ /* 0x000fe80000000800 */
[----:B------:R-:W-:Y:S04]  /*63a0*/  LDS R12, [R31+0x14] ;  /* 0x000014001f0c7984 */ /* 0x000fe80000000800 */
[----:B------:R-:W-:Y:S04]  /*63b0*/  LDS R14, [R31+0x18] ;  /* 0x000018001f0e7984 */ /* 0x000fe80000000800 */
[----:B------:R-:W-:Y:S01]  /*63c0*/  LDS R16, [R31+0x1c] ;  /* 0x00001c001f107984 */ /* 0x000fe20000000800 */
[----:B------:R-:W-:Y:S06]  /*63d0*/  BAR.SYNC.DEFER_BLOCKING 0x0 ;  /* 0x0000000000007b1d */ /* 0x000fec0000010000 */
[----:B------:R-:W-:Y:S04]  /*63e0*/  STS [R28], R15 ;  /* 0x0000000f1c007388 */ /* 0x000fe80000000800 */
[----:B------:R-:W-:Y:S04]  /*63f0*/  STS [R28+0x80], R19 ;  /* 0x000080131c007388 */ /* 0x000fe80000000800 */
[----:B------:R-:W-:Y:S04]  /*6400*/  STS [R28+0x100], R20 ;  /* 0x000100141c007388 */ /* 0x000fe80000000800 */
[----:B------:R2:W-:Y:S04]  /*6410*/  STS [R28+0x180], R21 ;  /* 0x000180151c007388 */ /* 0x0005e80000000800 */
[----:B------:R-:W-:Y:S04]  /*6420*/  STS [R28+0x200], R22 ;  /* 0x000200161c007388 */ /* 0x000fe80000000800 */
[----:B------:R3:W-:Y:S04]  /*6430*/  STS [R28+0x280], R23 ;  /* 0x000280171c007388 */ /* 0x0007e80000000800 */
[----:B------:R-:W-:Y:S04]  /*6440*/  STS [R28+0x300], R24 ;  /* 0x000300181c007388 */ /* 0x000fe80000000800 */
[----:B------:R4:W-:Y:S04]  /*6450*/  STS [R28+0x380], R25 ;  /* 0x000380191c007388 */ /* 0x0009e80000000800 */
[----:B------:R-:W-:Y:S01]  /*6460*/  STS [R28+0x400], R17 ;  /* 0x000400111c007388 */ /* 0x000fe20000000800 */
[----:B------:R-:W-:-:S03]  /*6470*/  NOP ;  /* 0x0000000000007918 */ /* 0x000fc60000000000 */
[----:B------:R-:W5:Y:S04]  /*6480*/  LDS R3, [R31] ;  /* 0x000000001f037984 */ /* 0x000f680000000800 */
[----:B------:R-:W5:Y:S04]  /*6490*/  LDS R5, [R31+0x4] ;  /* 0x000004001f057984 */ /* 0x000f680000000800 */
[----:B------:R-:W5:Y:S04]  /*64a0*/  LDS R7, [R31+0x8] ;  /* 0x000008001f077984 */ /* 0x000f680000000800 */
        /* <DEDUP_REMOVED lines=8> */
[----:B------:R-:W-:Y:S01]  /*6530*/  BAR.SYNC.DEFER_BLOCKING 0x0 ;  /* 0x0000000000007b1d */ /* 0x000fe20000010000 */
[----:B--2---:R-:W-:-:S04]  /*6540*/  IMAD R21, R0, 0x9, RZ ;  /* 0x0000000900157824 */ /* 0x004fc800078e02ff */
[C---:B---3--:R-:W-:Y:S01]  /*6550*/  VIADD R23, R21.reuse, 0x1 ;  /* 0x0000000115177836 */ /* 0x048fe20000000000 */
[----:B------:R-:W0:Y:S04]  /*6560*/  @P5 LDS R18, [R32+0x4d4] ;  /* 0x0004d40020125984 */ /* 0x000e280000000800 */
[----:B------:R-:W-:Y:S02]  /*6570*/  ISETP.EQ.U32.AND P0, PT, R26, R23, PT ;  /* 0x000000171a00720c */ /* 0x000fe40003f02070 */
[----:B-1----:R-:W-:Y:S01]  /*6580*/  ISETP.NE.AND P6, PT, R2, R4, PT ;  /* 0x000000040200720c */ /* 0x002fe20003fc5270 */
[----:B----4-:R-:W-:-:S03]  /*6590*/  VIADD R25, R21, 0x2 ;  /* 0x0000000215197836 */ /* 0x010fc60000000000 */
[----:B------:R-:W-:Y:S02]  /*65a0*/  ISETP.EQ.OR.EX P0, PT, R30, RZ, P6, P0 ;  /* 0x000000ff1e00720c */ /* 0x000fe40003702700 */
[----:B------:R-:W-:Y:S02]  /*65b0*/  ISETP.EQ.U32.AND P1, PT, R26, R25, PT ;  /* 0x000000191a00720c */ /* 0x000fe40003f22070 */
[----:B-----5:R-:W-:Y:S02]  /*65c0*/  SEL R20, R3, RZ, !P0 ;  /* 0x000000ff03147207 */ /* 0x020fe40004000000 */
[----:B------:R-:W-:Y:S01]  /*65d0*/  ISETP.NE.AND P6, PT, R4, R6, PT ;  /* 0x000000060400720c */ /* 0x000fe20003fc5270 */
[----:B------:R-:W-:Y:S02]  /*65e0*/  VIADD R29, R21, 0x3 ;  /* 0x00000003151d7836 */ /* 0x000fe40000000000 */
[----:B------:R-:W-:Y:S01]  /*65f0*/  IMAD.IADD R20, R5, 0x1, R20 ;  /* 0x0000000105147824 */ /* 0x000fe200078e0214 */
[----:B------:R-:W-:-:S02]  /*6600*/  ISETP.EQ.OR.EX P1, PT, R30, RZ, P6, P1 ;  /* 0x000000ff1e00720c */ /* 0x000fc40003722710 */
[----:B------:R-:W-:Y:S01]  /*6610*/  ISETP.NE.U32.AND P4, PT, R26, R21, PT ;  /* 0x000000151a00720c */ /* 0x000fe20003f85070 */
[----:B------:R-:W-:Y:S01]  /*6620*/  VIADD R23, R21, 0x4 ;  /* 0x0000000415177836 */ /* 0x000fe20000000000 */
[----:B------:R-:W-:Y:S01]  /*6630*/  SEL R20, R20, RZ, !P1 ;  /* 0x000000ff14147207 */ /* 0x000fe20004800000 */
[----:B------:R-:W-:Y:S01]  /*6640*/  IMAD.MOV.U32 R25, RZ, RZ, 0x1 ;  /* 0x00000001ff197424 */ /* 0x000fe200078e00ff */
[----:B------:R-:W-:Y:S02]  /*6650*/  ISETP.NE.AND.EX P4, PT, R30, RZ, PT, P4 ;  /* 0x000000ff1e00720c */ /* 0x000fe40003f85340 */
[----:B------:R-:W-:Y:S02]  /*6660*/  ISETP.EQ.U32.AND P2, PT, R26, R29, PT ;  /* 0x0000001d1a00720c */ /* 0x000fe40003f42070 */
[----:B------:R-:W-:Y:S01]  /*6670*/  ISETP.NE.AND P6, PT, R6, R8, PT ;  /* 0x000000080600720c */ /* 0x000fe20003fc5270 */
[----:B------:R-:W-:Y:S01]  /*6680*/  IMAD.IADD R20, R7, 0x1, R20 ;  /* 0x0000000107147824 */ /* 0x000fe200078e0214 */
[----:B------:R-:W-:-:S02]  /*6690*/  SEL R0, RZ, 0x1, P4 ;  /* 0x00000001ff007807 */ /* 0x000fc40002000000 */
[----:B------:R-:W-:Y:S02]  /*66a0*/  SEL R47, R47, RZ, P4 ;  /* 0x000000ff2f2f7207 */ /* 0x000fe40002000000 */
[----:B------:R-:W-:Y:S02]  /*66b0*/  ISETP.EQ.OR.EX P2, PT, R30, RZ, P6, P2 ;  /* 0x000000ff1e00720c */ /* 0x000fe40003742720 */
[----:B0-----:R-:W-:-:S04]  /*66c0*/  @P5 ISETP.NE.AND P3, PT, R18, R2, PT ;  /* 0x000000021200520c */ /* 0x001fc80003f65270 */
[----:B------:R-:W-:Y:S02]  /*66d0*/  @P5 SEL R25, RZ, 0x1, !P3 ;  /* 0x00000001ff195807 */ /* 0x000fe40005800000 */
[----:B------:R-:W-:Y:S01]  /*66e0*/  ISETP.EQ.U32.AND P3, PT, R26, R23, PT ;  /* 0x000000171a00720c */ /* 0x000fe20003f62070 */
[----:B------:R-:W-:Y:S01]  /*66f0*/  VIADD R23, R21, 0x7 ;  /* 0x0000000715177836 */ /* 0x000fe20000000000 */
[----:B------:R-:W-:Y:S02]  /*6700*/  @P5 SEL R0, R0, R25, !P4 ;  /* 0x0000001900005207 */ /* 0x000fe40006000000 */
[----:B------:R-:W-:Y:S02]  /*6710*/  SEL R47, R47, RZ, P5 ;  /* 0x000000ff2f2f7207 */ /* 0x000fe40002800000 */
[----:B------:R-:W-:Y:S01]  /*6720*/  ISETP.EQ.U32.AND P4, PT, R26, R23, PT ;  /* 0x000000171a00720c */ /* 0x000fe20003f82070 */
[----:B------:R-:W-:Y:S01]  /*6730*/  VIADD R23, R21, 0x8 ;  /* 0x0000000815177836 */ /* 0x000fe20000000000 */
[----:B------:R-:W-:-:S02]  /*6740*/  SEL R20, R20, RZ, !P2 ;  /* 0x000000ff14147207 */ /* 0x000fc40005000000 */
[----:B------:R-:W-:Y:S02]  /*6750*/  ISETP.NE.AND P5, PT, R8, R10, PT ;  /* 0x0000000a0800720c */ /* 0x000fe40003fa5270 */
[----:B------:R-:W-:Y:S01]  /*6760*/  ISETP.NE.AND P6, PT, R14, R16, PT ;  /* 0x000000100e00720c */ /* 0x000fe20003fc5270 */
[----:B------:R-:W-:Y:S01]  /*6770*/  IMAD.IADD R20, R9, 0x1, R20 ;  /* 0x0000000109147824 */ /* 0x000fe200078e0214 */
[----:B------:R-:W-:Y:S02]  /*6780*/  ISETP.EQ.OR.EX P3, PT, R30, RZ, P5, P3 ;  /* 0x000000ff1e00720c */ /* 0x000fe40002f62730 */
[----:B------:R-:W-:Y:S01]  /*6790*/  ISETP.EQ.U32.AND P5, PT, R26, R23, PT ;  /* 0x000000171a00720c */ /* 0x000fe20003fa2070 */
[----:B------:R-:W-:Y:S01]  /*67a0*/  VIADD R23, R21, 0x5 ;  /* 0x0000000515177836 */ /* 0x000fe20000000000 */
[----:B------:R-:W-:Y:S02]  /*67b0*/  ISETP.EQ.OR.EX P4, PT, R30, RZ, P6, P4 ;  /* 0x000000ff1e00720c */ /* 0x000fe40003782740 */
[----:B------:R-:W-:-:S02]  /*67c0*/  ISETP.NE.AND P6, PT, R16, R27, PT ;  /* 0x0000001b1000720c */ /* 0x000fc40003fc5270 */
[----:B------:R-:W-:Y:S02]  /*67d0*/  SEL R20, R20, RZ, !P3 ;  /* 0x000000ff14147207 */ /* 0x000fe40005800000 */
[----:B------:R-:W-:Y:S02]  /*67e0*/  P2R R22, PR, RZ, 0x4 ;  /* 0x00000004ff167803 */ /* 0x000fe40000000000 */
[----:B------:R-:W-:Y:S02]  /*67f0*/  ISETP.EQ.OR.EX P5, PT, R30, RZ, P6, P5 ;  /* 0x000000ff1e00720c */ /* 0x000fe400037a2750 */
[----:B------:R-:W-:Y:S02]  /*6800*/  ISETP.EQ.U32.AND P6, PT, R26, R23, PT ;  /* 0x000000171a00720c */ /* 0x000fe40003fc2070 */
[----:B------:R-:W-:Y:S01]  /*6810*/  ISETP.NE.AND P2, PT, R10, R12, PT ;  /* 0x0000000c0a00720c */ /* 0x000fe20003f45270 */
[----:B------:R-:W-:Y:S01]  /*6820*/  IMAD.IADD R20, R11, 0x1, R20 ;  /* 0x000000010b147824 */ /* 0x000fe200078e0214 */
[----:B------:R-:W-:-:S02]  /*6830*/  SEL R25, RZ, 0x1, !P0 ;  /* 0x00000001ff197807 */ /* 0x000fc40004000000 */
[----:B------:R-:W-:-:S04]  /*6840*/  ISETP.EQ.OR.EX P6, PT, R30, RZ, P2, P6 ;  /* 0x000000ff1e00720c */ /* 0x000fc800017c2760 */
[----:B------:R-:W-:Y:S02]  /*6850*/  SEL R23, RZ, 0x1, !P6 ;  /* 0x00000001ff177807 */ /* 0x000fe40007000000 */
[----:B------:R-:W-:Y:S02]  /*6860*/  SEL R20, R20, RZ, !P6 ;  /* 0x000000ff14147207 */ /* 0x000fe40007000000 */
[----:B------:R-:W-:Y:S02]  /*6870*/  IADD3 R25, P6, PT, R25, R0, RZ ;  /* 0x0000000019197210 */ /* 0x000fe40007fde0ff */
[----:B------:R-:W-:Y:S01]  /*6880*/  SEL R32, RZ, 0x1, !P1 ;  /* 0x00000001ff207807 */ /* 0x000fe20004800000 */
[----:B------:R-:W-:Y:S02]  /*6890*/  VIADD R21, R21, 0x6 ;  /* 0x0000000615157836 */ /* 0x000fe40000000000 */
[----:B------:R-:W-:Y:S01]  /*68a0*/  IMAD.X R31, RZ, RZ, R47, P6 ;  /* 0x000000ffff1f7224 */ /* 0x000fe200030e062f */
[----:B------:R-:W-:-:S02]  /*68b0*/  IADD3 R32, P6, PT, R25, R32, RZ ;  /* 0x0000002019207210 */ /* 0x000fc40007fde0ff */
[----:B------:R-:W-:-:S03]  /*68c0*/  ISETP.NE.AND P2, PT, R12, R14, PT ;  /* 0x0000000e0c00720c */ /* 0x000fc60003f45270 */
[----:B------:R-:W-:Y:S01]  /*68d0*/  IMAD.X R33, RZ, RZ, R31, P6 ;  /* 0x000000ffff217224 */ /* 0x000fe200030e061f */
[----:B------:R-:W-:Y:S01]  /*68e0*/  ISETP.EQ.U32.AND P6, PT, R26, R21, PT ;  /* 0x000000151a00720c */ /* 0x000fe20003fc2070 */
[----:B------:R-:W-:-:S03]  /*68f0*/  IMAD.IADD R20, R13, 0x1, R20 ;  /* 0x000000010d147824 */ /* 0x000fc600078e0214 */
[----:B------:R-:W-:-:S04]  /*6900*/  ISETP.EQ.OR.EX P6, PT, R30, RZ, P2, P6 ;  /* 0x000000ff1e00720c */ /* 0x000fc800017c2760 */
[----:B------:R-:W-:Y:S02]  /*6910*/  SEL R20, R20, RZ, !P6 ;  /* 0x000000ff14147207 */ /* 0x000fe40007000000 */
[----:B------:R-:W-:-:S03]  /*6920*/  ISETP.NE.AND P2, PT, R22, RZ, PT ;  /* 0x000000ff1600720c */ /* 0x000fc60003f45270 */
[----:B------:R-:W-:Y:S01]  /*6930*/  IMAD.IADD R20, R15, 0x1, R20 ;  /* 0x000000010f147824 */ /* 0x000fe200078e0214 */
[----:B------:R-:W-:Y:S02]  /*6940*/  SEL R25, RZ, 0x1, !P2 ;  /* 0x00000001ff197807 */ /* 0x000fe40005000000 */
[----:B------:R-:W-:Y:S02]  /*6950*/  SEL R21, RZ, 0x1, !P6 ;  /* 0x00000001ff157807 */ /* 0x000fe40007000000 */
[----:B------:R-:W-:Y:S02]  /*6960*/  SEL R20, R20, RZ, !P4 ;  /* 0x000000ff14147207 */ /* 0x000fe40006000000 */
[----:B------:R-:W-:Y:S02]  /*6970*/  IADD3 R34, P6, PT, R32, R25, RZ ;  /* 0x0000001920227210 */ /* 0x000fe40007fde0ff */
[----:B------:R-:W-:Y:S01]  /*6980*/  SEL R25, RZ, 0x1, !P3 ;  /* 0x00000001ff197807 */ /* 0x000fe20005800000 */
[----:B------:R-:W-:-:S02]  /*6990*/  IMAD.IADD R20, R17, 0x1, R20 ;  /* 0x0000000111147824 */ /* 0x000fc400078e0214 */
[----:B------:R-:W-:Y:S01]  /*69a0*/  IMAD.X R35, RZ, RZ, R33, P6 ;  /* 0x000000ffff237224 */ /* 0x000fe200030e0621 */
[----:B------:R-:W-:Y:S02]  /*69b0*/  IADD3 R36, P6, PT, R34, R25, RZ ;  /* 0x0000001922247210 */ /* 0x000fe40007fde0ff */
[----:B------:R-:W-:-:S03]  /*69c0*/  SEL R20, R20, RZ, !P5 ;  /* 0x000000ff14147207 */ /* 0x000fc60006800000 */
[----:B------:R-:W-:Y:S01]  /*69d0*/  IMAD.X R37, RZ, RZ, R35, P6 ;  /* 0x000000ffff257224 */ /* 0x000fe200030e0623 */
[----:B------:R-:W-:Y:S01]  /*69e0*/  IADD3 R38, P6, PT, R36, R23, RZ ;  /* 0x0000001724267210 */ /* 0x000fe20007fde0ff */
[----:B------:R-:W-:Y:S01]  /*69f0*/  IMAD.IADD R20, R19, 0x1, R20 ;  /* 0x0000000113147824 */ /* 0x000fe200078e0214 */
[----:B------:R-:W-:-:S03]  /*6a00*/  SEL R23, RZ, 0x1, !P4 ;  /* 0x00000001ff177807 */ /* 0x000fc60006000000 */
[----:B------:R-:W-:Y:S01]  /*6a10*/  IMAD.X R39, RZ, RZ, R37, P6 ;  /* 0x000000ffff277224 */ /* 0x000fe200030e0625 */
[----:B------:R-:W-:Y:S01]  /*6a20*/  IADD3 R40, P6, PT, R38, R21, RZ ;  /* 0x0000001526287210 */ /* 0x000fe20007fde0ff */
[----:B------:R-:W0:Y:S01]  /*6a30*/  SHFL.UP PT, R19, R20, 0x1, RZ ;  /* 0x0420000014137989 */ /* 0x000e2200000e00ff */
[----:B------:R-:W-:Y:S02]  /*6a40*/  SEL R21, RZ, 0x1, !P5 ;  /* 0x00000001ff157807 */ /* 0x000fe40006800000 */
[----:B------:R-:W-:Y:S01]  /*6a50*/  IADD3 R42, P5, PT, R40, R23, RZ ;  /* 0x00000017282a7210 */ /* 0x000fe20007fbe0ff */
[----:B------:R-:W-:-:S04]  /*6a60*/  IMAD.X R41, RZ, RZ, R39, P6 ;  /* 0x000000ffff297224 */ /* 0x000fc800030e0627 */
[----:B------:R-:W-:Y:S01]  /*6a70*/  IMAD.X R43, RZ, RZ, R41, P5 ;  /* 0x000000ffff2b7224 */ /* 0x000fe200028e0629 */
[----:B------:R-:W-:-:S05]  /*6a80*/  IADD3 R24, P5, PT, R42, R21, RZ ;  /* 0x000000152a187210 */ /* 0x000fca0007fbe0ff */
[----:B------:R-:W-:Y:S01]  /*6a90*/  IMAD.X R25, RZ, RZ, R43, P5 ;  /* 0x000000ffff197224 */ /* 0x000fe200028e062b */
[----:B------:R-:W-:-:S04]  /*6aa0*/  ISETP.NE.U32.AND P5, PT, R24, RZ, PT ;  /* 0x000000ff1800720c */ /* 0x000fc80003fa5070 */
[----:B------:R-:W-:-:S04]  /*6ab0*/  ISETP.NE.AND.EX P5, PT, R25, RZ, PT, P5 ;  /* 0x000000ff1900720c */ /* 0x000fc80003fa5350 */
[----:B0-----:R-:W-:Y:S02]  /*6ac0*/  SEL R23, R19, RZ, !P5 ;  /* 0x000000ff13177207 */ /* 0x001fe40006800000 */
[----:B------:R-:W0:Y:S01]  /*6ad0*/  S2R R19, SR_LANEID ;  /* 0x0000000000137919 */ /* 0x000e220000000000 */
[----:B------:R-:W1:Y:S04]  /*6ae0*/  SHFL.UP PT, R21, R24, 0x1, RZ ;  /* 0x0420000018157989 */ /* 0x000e6800000e00ff */
[----:B------:R-:W2:Y:S01]  /*6af0*/  SHFL.UP PT, R22, R25, 0x1, RZ ;  /* 0x0420000019167989 */ /* 0x000ea200000e00ff */
[----:B0-----:R-:W-:-:S04]  /*6b00*/  ISETP.GE.AND P5, PT, R19, 0x1, PT ;  /* 0x000000011300780c */ /* 0x001fc80003fa6270 */
[----:B------:R-:W-:-:S05]  /*6b10*/  SEL R23, R23, RZ, P5 ;  /* 0x000000ff17177207 */ /* 0x000fca0002800000 */
[----:B------:R-:W-:-:S05]  /*6b20*/  IMAD.IADD R23, R20, 0x1, R23 ;  /* 0x0000000114177824 */ /* 0x000fca00078e0217 */
[----:B------:R-:W0:Y:S01]  /*6b30*/  SHFL.UP PT, R20, R23, 0x2, RZ ;  /* 0x0440000017147989 */ /* 0x000e2200000e00ff */
[----:B-1----:R-:W-:Y:S02]  /*6b40*/  SEL R21, R21, RZ, P5 ;  /* 0x000000ff15157207 */ /* 0x002fe40002800000 */
[----:B--2---:R-:W-:Y:S02]  /*6b50*/  SEL R22, R22, RZ, P5 ;  /* 0x000000ff16167207 */ /* 0x004fe40002800000 */
[----:B------:R-:W-:-:S05]  /*6b60*/  IADD3 R29, P5, PT, R21, R24, RZ ;  /* 0x00000018151d7210 */ /* 0x000fca0007fbe0ff */
[----:B------:R-:W-:Y:S01]  /*6b70*/  IMAD.X R28, R22, 0x1, R25, P5 ;  /* 0x00000001161c7824 */ /* 0x000fe200028e0619 */
[----:B------:R-:W-:-:S04]  /*6b80*/  ISETP.NE.U32.AND P5, PT, R29, RZ, PT ;  /* 0x000000ff1d00720c */ /* 0x000fc80003fa5070 */
[----:B------:R-:W-:Y:S01]  /*6b90*/  ISETP.NE.AND.EX P5, PT, R28, RZ, PT, P5 ;  /* 0x000000ff1c00720c */ /* 0x000fe20003fa5350 */
[----:B------:R-:W1:Y:S03]  /*6ba0*/  SHFL.UP PT, R21, R28, 0x2, RZ ;  /* 0x044000001c157989 */ /* 0x000e6600000e00ff */
[----:B0-----:R-:W-:Y:S02]  /*6bb0*/  SEL R22, R20, RZ, !P5 ;  /* 0x000000ff14167207 */ /* 0x001fe40006800000 */
[----:B------:R-:W0:Y:S01]  /*6bc0*/  SHFL.UP PT, R20, R29, 0x2, RZ ;  /* 0x044000001d147989 */ /* 0x000e2200000e00ff */
[----:B------:R-:W-:-:S04]  /*6bd0*/  ISETP.GE.AND P5, PT, R19, 0x2, PT ;  /* 0x000000021300780c */ /* 0x000fc80003fa6270 */
[----:B------:R-:W-:-:S05]  /*6be0*/  SEL R22, R22, RZ, P5 ;  /* 0x000000ff16167207 */ /* 0x000fca0002800000 */
[----:B------:R-:W-:Y:S01]  /*6bf0*/  IMAD.IADD R22, R23, 0x1, R22 ;  /* 0x0000000117167824 */ /* 0x000fe200078e0216 */
[----:B-1----:R-:W-:Y:S02]  /*6c00*/  SEL R21, R21, RZ, P5 ;  /* 0x000000ff15157207 */ /* 0x002fe40002800000 */
        /* <DEDUP_REMOVED lines=32> */
[----:B------:R-:W1:Y:S01]  /*6e10*/  SHFL.UP PT, R21, R24, 0x10, RZ ;  /* 0x0600000018157989 */ /* 0x000e6200000e00ff */
[----:B------:R-:W2:Y:S02]  /*6e20*/  S2R R44, SR_TID.X ;  /* 0x00000000002c7919 */ /* 0x000ea40000002100 */
[----:B0-----:R-:W-:Y:S02]  /*6e30*/  SEL R23, R20, RZ, !P5 ;  /* 0x000000ff14177207 */ /* 0x001fe40006800000 */
[----:B------:R-:W0:Y:S01]  /*6e40*/  SHFL.UP PT, R20, R25, 0x10, RZ ;  /* 0x0600000019147989 */ /* 0x000e2200000e00ff */
[----:B------:R-:W-:-:S04]  /*6e50*/  ISETP.GE.AND P5, PT, R19, 0x10, PT ;  /* 0x000000101300780c */ /* 0x000fc80003fa6270 */
[----:B------:R-:W-:Y:S02]  /*6e60*/  SEL R23, R23, RZ, P5 ;  /* 0x000000ff17177207 */ /* 0x000fe40002800000 */
[----:B-1----:R-:W-:-:S03]  /*6e70*/  SEL R21, R21, RZ, P5 ;  /* 0x000000ff15157207 */ /* 0x002fc60002800000 */
[----:B------:R-:W-:Y:S01]  /*6e80*/  IMAD.IADD R45, R22, 0x1, R23 ;  /* 0x00000001162d7824 */ /* 0x000fe200078e0217 */
[----:B0-----:R-:W-:Y:S02]  /*6e90*/  SEL R20, R20, RZ, P5 ;  /* 0x000000ff14147207 */ /* 0x001fe40002800000 */
[----:B------:R-:W-:Y:S02]  /*6ea0*/  ISETP.NE.AND P5, PT, R19, 0x1f, PT ;  /* 0x0000001f1300780c */ /* 0x000fe40003fa5270 */
[----:B------:R-:W-:Y:S02]  /*6eb0*/  IADD3 R20, P6, PT, R20, R25, RZ ;  /* 0x0000001914147210 */ /* 0x000fe40007fde0ff */
[----:B--2---:R-:W-:-:S03]  /*6ec0*/  SHF.R.U32.HI R46, RZ, 0x5, R44 ;  /* 0x00000005ff2e7819 */ /* 0x004fc6000001162c */
[----:B------:R-:W-:-:S06]  /*6ed0*/  IMAD.X R21, R21, 0x1, R24, P6 ;  /* 0x0000000115157824 */ /* 0x000fcc00030e0618 */
[----:B------:R-:W-:-:S05]  /*6ee0*/  @!P5 LEA R48, R46, UR4, 0x4 ;  /* 0x000000042e30dc11 */ /* 0x000fca000f8e20ff */
[----:B------:R-:W-:Y:S04]  /*6ef0*/  @!P5 STS.64 [R48], R20 ;  /* 0x000000143000d388 */ /* 0x000fe80000000a00 */
[----:B------:R-:W-:Y:S01]  /*6f00*/  @!P5 STS [R48+0x8], R45 ;  /* 0x0000082d3000d388 */ /* 0x000fe20000000800 */
[----:B------:R-:W-:Y:S06]  /*6f10*/  BAR.SYNC.DEFER_BLOCKING 0x0 ;  /* 0x0000000000007b1d */ /* 0x000fec0000010000 */
[----:B------:R-:W-:Y:S04]  /*6f20*/  LDS.64 R22, [UR4+0x10] ;  /* 0x00001004ff167984 */ /* 0x000fe80008000a00 */
[----:B------:R-:W0:Y:S04]  /*6f30*/  LDS.64 R24, [UR4] ;  /* 0x00000004ff187984 */ /* 0x000e280008000a00 */
[----:B------:R-:W1:Y:S01]  /*6f40*/  LDS.64 R28, [UR4+0x20] ;  /* 0x00002004ff1c7984 */ /* 0x000e620008000a00 */
[----:B0-----:R-:W-:-:S05]  /*6f50*/  IADD3 R53, P5, PT, R24, R22, RZ ;  /* 0x0000001618357210 */ /* 0x001fca0007fbe0ff */
[----:B------:R-:W-:Y:S01]  /*6f60*/  IMAD.X R55, R25, 0x1, R23, P5 ;  /* 0x0000000119377824 */ /* 0x000fe200028e0617 */
[----:B------:R-:W-:Y:S02]  /*6f70*/  ISETP.NE.U32.AND P5, PT, R22, RZ, PT ;  /* 0x000000ff1600720c */ /* 0x000fe40003fa5070 */
[----:B------:R-:W0:Y:S02]  /*6f80*/  LDS R22, [UR4+0x8] ;  /* 0x00000804ff167984 */ /* 0x000e240008000800 */
[----:B------:R-:W-:Y:S02]  /*6f90*/  ISETP.NE.AND.EX P5, PT, R23, RZ, PT, P5 ;  /* 0x000000ff1700720c */ /* 0x000fe40003fa5350 */
[----:B------:R-:W2:Y:S01]  /*6fa0*/  LDS R23, [UR4+0x18] ;  /* 0x00001804ff177984 */ /* 0x000ea20008000800 */
[----:B-1----:R-:W-:-:S05]  /*6fb0*/  IADD3 R51, P6, PT, R28, R53, RZ ;  /* 0x000000351c337210 */ /* 0x002fca0007fde0ff */
[----:B------:R-:W-:Y:S01]  /*6fc0*/  IMAD.X R49, R29, 0x1, R55, P6 ;  /* 0x000000011d317824 */ /* 0x000fe200030e0637 */
[----:B------:R-:W-:-:S04]  /*6fd0*/  ISETP.NE.AND P6, PT, R46, 0x2, PT ;  /* 0x000000022e00780c */ /* 0x000fc80003fc5270 */
[----:B------:R-:W-:Y:S02]  /*6fe0*/  SEL R48, R53, R24, !P6 ;  /* 0x0000001835307207 */ /* 0x000fe40007000000 */
[----:B------:R-:W-:Y:S02]  /*6ff0*/  SEL R50, R55, R25, !P6 ;  /* 0x0000001937327207 */ /* 0x000fe40007000000 */
[----:B------:R-:W1:Y:S01]  /*7000*/  LDS R25, [UR4+0x28] ;  /* 0x00002804ff197984 */ /* 0x000e620008000800 */
[----:B0-----:R-:W-:Y:S02]  /*7010*/  SEL R24, R22, RZ, !P5 ;  /* 0x000000ff16187207 */ /* 0x001fe40006800000 */
[----:B------:R-:W-:-:S03]  /*7020*/  ISETP.NE.U32.AND P5, PT, R28, RZ, PT ;  /* 0x000000ff1c00720c */ /* 0x000fc60003fa5070 */
[----:B--2---:R-:W-:Y:S01]  /*7030*/  IMAD.IADD R23, R23, 0x1, R24 ;  /* 0x0000000117177824 */ /* 0x004fe200078e0218 */
[----:B------:R-:W-:-:S04]  /*7040*/  ISETP.NE.AND.EX P5, PT, R29, RZ, PT, P5 ;  /* 0x000000ff1d00720c */ /* 0x000fc80003fa5350 */
[C---:B------:R-:W-:Y:S02]  /*7050*/  SEL R24, R23.reuse, R22, !P6 ;  /* 0x0000001617187207 */ /* 0x040fe40007000000 */
[----:B------:R-:W-:Y:S02]  /*7060*/  SEL R28, R23, RZ, !P5 ;  /* 0x000000ff171c7207 */ /* 0x000fe40006800000 */
[----:B------:R-:W0:Y:S01]  /*7070*/  LDS.64 R22, [UR4+0x30] ;  /* 0x00003004ff167984 */ /* 0x000e220008000a00 */
[----:B------:R-:W-:Y:S02]  /*7080*/  ISETP.NE.AND P5, PT, R46, 0x3, PT ;  /* 0x000000032e00780c */ /* 0x000fe40003fa5270 */
[----:B-1----:R-:W-:Y:S02]  /*7090*/  IMAD.IADD R25, R25, 0x1, R28 ;  /* 0x0000000119197824 */ /* 0x002fe400078e021c */
[----:B------:R-:W-:Y:S02]  /*70a0*/  SEL R48, R51, R48, !P5 ;  /* 0x0000003033307207 */ /* 0x000fe40006800000 */
[----:B------:R-:W-:-:S02]  /*70b0*/  SEL R50, R49, R50, !P5 ;  /* 0x0000003231327207 */ /* 0x000fc40006800000 */
[----:B------:R-:W-:Y:S02]  /*70c0*/  SEL R24, R25, R24, !P5 ;  /* 0x0000001819187207 */ /* 0x000fe40006800000 */
[----:B0-----:R-:W-:-:S04]  /*70d0*/  ISETP.NE.U32.AND P5, PT, R22, RZ, PT ;  /* 0x000000ff1600720c */ /* 0x001fc80003fa5070 */
[----:B------:R-:W-:Y:S02]  /*70e0*/  ISETP.NE.AND.EX P5, PT, R23, RZ, PT, P5 ;  /* 0x000000ff1700720c */ /* 0x000fe40003fa5350 */
[----:B------:R-:W-:Y:S02]  /*70f0*/  IADD3 R51, P6, PT, R22, R51, RZ ;  /* 0x0000003316337210 */ /* 0x000fe40007fde0ff */
[----:B------:R-:W-:Y:S02]  /*7100*/  SEL R28, R25, RZ, !P5 ;  /* 0x000000ff191c7207 */ /* 0x000fe40006800000 */
[----:B------:R-:W0:Y:S01]  /*7110*/  LDS R25, [UR4+0x38] ;  /* 0x00003804ff197984 */ /* 0x000e220008000800 */
[----:B------:R-:W-:-:S03]  /*7120*/  IMAD.X R53, R23, 0x1, R49, P6 ;  /* 0x0000000117357824 */ /* 0x000fc600030e0631 */
[----:B------:R-:W1:Y:S01]  /*7130*/  LDS.64 R22, [UR4+0x40] ;  /* 0x00004004ff167984 */ /* 0x000e620008000a00 */
[----:B------:R-:W-:-:S04]  /*7140*/  ISETP.NE.AND P5, PT, R46, 0x4, PT ;  /* 0x000000042e00780c */ /* 0x000fc80003fa5270 */
[----:B------:R-:W-:Y:S02]  /*7150*/  SEL R48, R51, R48, !P5 ;  /* 0x0000003033307207 */ /* 0x000fe40006800000 */
[----:B------:R-:W-:Y:S01]  /*7160*/  SEL R50, R53, R50, !P5 ;  /* 0x0000003235327207 */ /* 0x000fe20006800000 */
[----:B0-----:R-:W-:-:S05]  /*7170*/  IMAD.IADD R25, R25, 0x1, R28 ;  /* 0x0000000119197824 */ /* 0x001fca00078e021c */
[----:B------:R-:W-:Y:S02]  /*7180*/  SEL R24, R25, R24, !P5 ;  /* 0x0000001819187207 */ /* 0x000fe40006800000 */
[----:B-1----:R-:W-:-:S04]  /*7190*/  ISETP.NE.U32.AND P5, PT, R22, RZ, PT ;  /* 0x000000ff1600720c */ /* 0x002fc80003fa5070 */
        /* <DEDUP_REMOVED lines=12> */
[----:B------:R-:W-:-:S04]  /*7260*/  ISETP.NE.AND.EX P5, PT, R23, RZ, PT, P5 ;  /* 0x000000ff1700720c */ /* 0x000fc80003fa5350 */
[----:B------:R-:W-:Y:S02]  /*7270*/  SEL R28, R25, RZ, !P5 ;  /* 0x000000ff191c7207 */ /* 0x000fe40006800000 */
[----:B------:R-:W0:Y:S01]  /*7280*/  LDS R25, [UR4+0x58] ;  /* 0x00005804ff197984 */ /* 0x000e220008000800 */
[----:B------:R-:W-:-:S05]  /*7290*/  IADD3 R49, P6, PT, R22, R49, RZ ;  /* 0x0000003116317210 */ /* 0x000fca0007fde0ff */
[----:B------:R-:W-:Y:S02]  /*72a0*/  IMAD.X R51, R23, 0x1, R29, P6 ;  /* 0x0000000117337824 */ /* 0x000fe400030e061d */
[----:B------:R-:W1:Y:S01]  /*72b0*/  LDS.64 R22, [UR4+0x60] ;  /* 0x00006004ff167984 */ /* 0x000e620008000a00 */
[----:B------:R-:W-:-:S03]  /*72c0*/  ISETP.NE.AND P5, PT, R46, 0x6, PT ;  /* 0x000000062e00780c */ /* 0x000fc60003fa5270 */
[----:B------:R-:W-:Y:S01]  /*72d0*/  SHFL.UP PT, R20, R20, 0x1, RZ ;  /* 0x0420000014147989 */ /* 0x000fe200000e00ff */
[----:B------:R-:W-:Y:S01]  /*72e0*/  SEL R50, R51, R50, !P5 ;  /* 0x0000003233327207 */ /* 0x000fe20006800000 */
[----:B0-----:R-:W-:Y:S01]  /*72f0*/  IMAD.IADD R25, R25, 0x1, R28 ;  /* 0x0000000119197824 */ /* 0x001fe200078e021c */
[----:B------:R-:W-:Y:S02]  /*7300*/  SEL R28, R49, R48, !P5 ;  /* 0x00000030311c7207 */ /* 0x000fe40006800000 */
[----:B------:R-:W0:Y:S01]  /*7310*/  LDS R48, [UR4+0x68] ;  /* 0x00006804ff307984 */ /* 0x000e220008000800 */
[----:B-1----:R-:W-:-:S05]  /*7320*/  IADD3 R49, P6, PT, R22, R49, RZ ;  /* 0x0000003116317210 */ /* 0x002fca0007fde0ff */
[----:B------:R-:W-:Y:S01]  /*7330*/  IMAD.X R29, R23, 0x1, R51, P6 ;  /* 0x00000001171d7824 */ /* 0x000fe200030e0633 */
[----:B------:R-:W-:Y:S02]  /*7340*/  SEL R51, R25, R24, !P5 ;  /* 0x0000001819337207 */ /* 0x000fe40006800000 */
[----:B------:R-:W-:Y:S01]  /*7350*/  ISETP.NE.U32.AND P5, PT, R22, RZ, PT ;  /* 0x000000ff1600720c */ /* 0x000fe20003fa5070 */
[----:B------:R-:W1:Y:S03]  /*7360*/  SHFL.UP PT, R21, R21, 0x1, RZ ;  /* 0x0420000015157989 */ /* 0x000e6600000e00ff */
[----:B------:R-:W-:-:S04]  /*7370*/  ISETP.NE.AND.EX P5, PT, R23, RZ, PT, P5 ;  /* 0x000000ff1700720c */ /* 0x000fc80003fa5350 */
[----:B------:R-:W-:Y:S02]  /*7380*/  SEL R25, R25, RZ, !P5 ;  /* 0x000000ff19197207 */ /* 0x000fe40006800000 */
[----:B------:R-:W-:Y:S02]  /*7390*/  ISETP.NE.AND P5, PT, R46, 0x7, PT ;  /* 0x000000072e00780c */ /* 0x000fe40003fa5270 */
[----:B------:R-:W-:Y:S02]  /*73a0*/  ISETP.GE.U32.AND P6, PT, R44, 0x20, PT ;  /* 0x000000202c00780c */ /* 0x000fe40003fc6070 */
[----:B------:R-:W-:Y:S02]  /*73b0*/  SEL R22, R49, R28, !P5 ;  /* 0x0000001c31167207 */ /* 0x000fe40006800000 */
[----:B------:R-:W-:Y:S01]  /*73c0*/  SEL R23, R29, R50, !P5 ;  /* 0x000000321d177207 */ /* 0x000fe20006800000 */
[----:B0-----:R-:W-:-:S05]  /*73d0*/  IMAD.IADD R48, R48, 0x1, R25 ;  /* 0x0000000130307824 */ /* 0x001fca00078e0219 */
[----:B------:R-:W-:Y:S02]  /*73e0*/  SEL R51, R48, R51, !P5 ;  /* 0x0000003330337207 */ /* 0x000fe40006800000 */
[----:B------:R-:W-:Y:S02]  /*73f0*/  ISETP.NE.AND P5, PT, R19, RZ, PT ;  /* 0x000000ff1300720c */ /* 0x000fe40003fa5270 */
[----:B------:R-:W-:Y:S02]  /*7400*/  SEL R22, R22, RZ, P6 ;  /* 0x000000ff16167207 */ /* 0x000fe40003000000 */
[----:B------:R-:W-:Y:S02]  /*7410*/  SEL R25, R20, RZ, P5 ;  /* 0x000000ff14197207 */ /* 0x000fe40002800000 */
[----:B------:R-:W-:Y:S02]  /*7420*/  SEL R19, R23, RZ, P6 ;  /* 0x000000ff17137207 */ /* 0x000fe40003000000 */
[----:B-1----:R-:W-:-:S02]  /*7430*/  SEL R28, R21, RZ, P5 ;  /* 0x000000ff151c7207 */ /* 0x002fc40002800000 */
[----:B------:R-:W-:Y:S01]  /*7440*/  IADD3 R25, P6, PT, R25, R22, RZ ;  /* 0x0000001619197210 */ /* 0x000fe20007fde0ff */
[----:B------:R-:W0:Y:S04]  /*7450*/  SHFL.UP PT, R45, R45, 0x1, RZ ;  /* 0x042000002d2d7989 */ /* 0x000e2800000e00ff */
[----:B------:R-:W-:Y:S01]  /*7460*/  IMAD.X R28, R28, 0x1, R19, P6 ;  /* 0x000000011c1c7824 */ /* 0x000fe200030e0613 */
[----:B------:R-:W-:-:S04]  /*7470*/  ISETP.GE.U32.AND P6, PT, R44, 0x20, PT ;  /* 0x000000202c00780c */ /* 0x000fc80003fc6070 */
[----:B------:R-:W-:Y:S02]  /*7480*/  SEL R19, R51, RZ, P6 ;  /* 0x000000ff33137207 */ /* 0x000fe40003000000 */
[----:B------:R-:W-:-:S05]  /*7490*/  IADD3 R23, P6, PT, R25, R0, RZ ;  /* 0x0000000019177210 */ /* 0x000fca0007fde0ff */
[----:B------:R-:W-:Y:S01]  /*74a0*/  IMAD.X R22, R28, 0x1, R47, P6 ;  /* 0x000000011c167824 */ /* 0x000fe200030e062f */
[----:B------:R-:W-:-:S04]  /*74b0*/  ISETP.NE.U32.AND P6, PT, R20, RZ, PT ;  /* 0x000000ff1400720c */ /* 0x000fc80003fc5070 */
[----:B------:R-:W-:-:S04]  /*74c0*/  ISETP.NE.AND.EX P6, PT, R21, RZ, PT, P6 ;  /* 0x000000ff1500720c */ /* 0x000fc80003fc5360 */
[----:B------:R-:W-:-:S05]  /*74d0*/  SEL R20, R19, RZ, !P6 ;  /* 0x000000ff13147207 */ /* 0x000fca0007000000 */
[----:B0-----:R-:W-:Y:S01]  /*74e0*/  @P5 IMAD.IADD R19, R45, 0x1, R20 ;  /* 0x000000012d135824 */ /* 0x001fe200078e0214 */
[----:B------:R-:W-:-:S04]  /*74f0*/  ISETP.NE.U32.AND P5, PT, R0, RZ, PT ;  /* 0x000000ff0000720c */ /* 0x000fc80003fa5070 */
[----:B------:R-:W-:-:S04]  /*7500*/  ISETP.NE.AND.EX P5, PT, R47, RZ, PT, P5 ;  /* 0x000000ff2f00720c */ /* 0x000fc80003fa5350 */
[----:B------:R-:W-:-:S05]  /*7510*/  SEL R20, R19, RZ, !P5 ;  /* 0x000000ff13147207 */ /* 0x000fca0006800000 */
[----:B------:R-:W-:-:S05]  /*7520*/  IMAD.IADD R3, R3, 0x1, R20 ;  /* 0x0000000103037824 */ /* 0x000fca00078e0214 */
[----:B------:R-:W-:-:S05]  /*7530*/  SEL R20, R3, RZ, !P0 ;  /* 0x000000ff03147207 */ /* 0x000fca0004000000 */
[----:B------:R-:W-:-:S05]  /*7540*/  IMAD.IADD R5, R5, 0x1, R20 ;  /* 0x0000000105057824 */ /* 0x000fca00078e0214 */
[----:B------:R-:W-:-:S05]  /*7550*/  SEL R20, R5, RZ, !P1 ;  /* 0x000000ff05147207 */ /* 0x000fca0004800000 */
[----:B------:R-:W-:-:S05]  /*7560*/  IMAD.IADD R7, R7, 0x1, R20 ;  /* 0x0000000107077824 */ /* 0x000fca00078e0214 */
[----:B------:R-:W-:-:S05]  /*7570*/  SEL R20, R7, RZ, !P2 ;  /* 0x000000ff07147207 */ /* 0x000fca0005000000 */
[----:B------:R-:W-:Y:S02]  /*7580*/  IMAD.IADD R9, R9, 0x1, R20 ;  /* 0x0000000109097824 */ /* 0x000fe400078e0214 */
[----:B------:R-:W-:-:S03]  /*7590*/  IMAD R44, R44, 0x9, RZ ;  /* 0x000000092c2c7824 */ /* 0x000fc600078e02ff */
[----:B------:R-:W-:Y:S01]  /*75a0*/  SEL R20, R9, RZ, !P3 ;  /* 0x000000ff09147207 */ /* 0x000fe20005800000 */
[----:B------:R-:W-:Y:S01]  /*75b0*/  VIADD R21, R44, 0x5 ;  /* 0x000000052c157836 */ /* 0x000fe20000000000 */
[----:B------:R-:W-:-:S03]  /*75c0*/  ISETP.NE.AND P6, PT, R10, R12, PT ;  /* 0x0000000c0a00720c */ /* 0x000fc60003fc5270 */
[----:B------:R-:W-:-:S05]  /*75d0*/  IMAD.IADD R11, R11, 0x1, R20 ;  /* 0x000000010b0b7824 */ /* 0x000fca00078e0214 */
[----:B------:R-:W-:Y:S02]  /*75e0*/  SEL R20, R11, RZ, !P6 ;  /* 0x000000ff0b147207 */ /* 0x000fe40007000000 */
[----:B------:R-:W-:-:S04]  /*75f0*/  ISETP.NE.U32.AND P6, PT, R26, R21, PT ;  /* 0x000000151a00720c */ /* 0x000fc80003fc5070 */
[----:B------:R-:W-:-:S04]  /*7600*/  ISETP.NE.AND.EX P6, PT, R30, RZ, PT, P6 ;  /* 0x000000ff1e00720c */ /* 0x000fc80003fc5360 */
[----:B------:R-:W-:Y:S02]  /*7610*/  SEL R44, R20, RZ, P6 ;  /* 0x000000ff142c7207 */ /* 0x000fe40003000000 */
[----:B------:R-:W0:Y:S01]  /*7620*/  LDS.64 R20, [UR4+0x70] ;  /* 0x00007004ff147984 */ /* 0x000e220008000a00 */
[----:B------:R-:W1:Y:S02]  /*7630*/  S2R R24, SR_TID.X ;  /* 0x0000000000187919 */ /* 0x000e640000002100 */
[----:B------:R-:W-:Y:S01]  /*7640*/  IMAD.IADD R13, R13, 0x1, R44 ;  /* 0x000000010d0d7824 */ /* 0x000fe200078e022c */
[----:B------:R-:W-:-:S04]  /*7650*/  ISETP.NE.AND P6, PT, R12, R14, PT ;  /* 0x0000000e0c00720c */ /* 0x000fc80003fc5270 */
[----:B------:R-:W-:Y:S02]  /*7660*/  SEL R45, R13, RZ, !P6 ;  /* 0x000000ff0d2d7207 */ /* 0x000fe40007000000 */
[----:B0-----:R-:W-:-:S05]  /*7670*/  IADD3 R44, P6, PT, R20, R49, RZ ;  /* 0x00000031142c7210 */ /* 0x001fca0007fde0ff */
[----:B------:R-:W-:Y:S01]  /*7680*/  IMAD.X R29, R21, 0x1, R29, P6 ;  /* 0x00000001151d7824 */ /* 0x000fe200030e061d */
[----:B------:R-:W-:Y:S01]  /*7690*/  ISETP.NE.U32.AND P6, PT, R20, RZ, PT ;  /* 0x000000ff1400720c */ /* 0x000fe20003fc5070 */
[----:B-1----:R-:W-:-:S03]  /*76a0*/  IMAD R20, R24, 0x9, RZ ;  /* 0x0000000918147824 */ /* 0x002fc600078e02ff */
[----:B------:R-:W-:Y:S01]  /*76b0*/  ISETP.NE.AND.EX P6, PT, R21, RZ, PT, P6 ;  /* 0x000000ff1500720c */ /* 0x000fe20003fc5360 */
[----:B------:R-:W-:-:S03]  /*76c0*/  VIADD R21, R20, 0x6 ;  /* 0x0000000614157836 */ /* 0x000fc60000000000 */
[----:B------:R-:W-:Y:S02]  /*76d0*/  SEL R20, R48, RZ, !P6 ;  /* 0x000000ff30147207 */ /* 0x000fe40007000000 */
[----:B------:R-:W-:Y:S02]  /*76e0*/  ISETP.NE.U32.AND P6, PT, R26, R21, PT ;  /* 0x000000151a00720c */ /* 0x000fe40003fc5070 */
[----:B------:R-:W-:Y:S02]  /*76f0*/  SEL R21, RZ, 0x1, !P0 ;  /* 0x00000001ff157807 */ /* 0x000fe40004000000 */
[----:B------:R-:W-:-:S03]  /*7700*/  ISETP.NE.AND.EX P6, PT, R30, RZ, PT, P6 ;  /* 0x000000ff1e00720c */ /* 0x000fc60003fc5360 */
[----:B------:R-:W-:Y:S01]  /*7710*/  IMAD.IADD R0, R21, 0x1, R0 ;  /* 0x0000000115007824 */ /* 0x000fe200078e0200 */
[----:B------:R-:W-:Y:S01]  /*7720*/  SEL R50, R45, RZ, P6 ;  /* 0x000000ff2d327207 */ /* 0x000fe20003000000 */
[----:B------:R-:W0:Y:S03]  /*7730*/  LDS R21, [UR4+0x78] ;  /* 0x00007804ff157984 */ /* 0x000e260008000800 */
[----:B------:R-:W-:-:S05]  /*7740*/  IADD3 R0, P6, PT, R25, R0, RZ ;  /* 0x0000000019007210 */ /* 0x000fca0007fde0ff */
[----:B------:R-:W-:Y:S01]  /*7750*/  IMAD.X R31, R28, 0x1, R31, P6 ;  /* 0x000000011c1f7824 */ /* 0x000fe200030e061f */
        /* <DEDUP_REMOVED lines=12> */
[----:B------:R-:W-:-:S04]  /*7820*/  ISETP.GE.U32.AND P6, PT, R44, 0x101, PT ;  /* 0x000001012c00780c */ /* 0x000fc80003fc6070 */
[----:B------:R-:W-:Y:S01]  /*7830*/  ISETP.GE.AND.EX P6, PT, R29, RZ, PT, P6 ;  /* 0x000000ff1d00720c */ /* 0x000fe20003fc6360 */
[----:B------:R-:W-:Y:S01]  /*7840*/  IMAD.IADD R15, R15, 0x1, R50 ;  /* 0x000000010f0f7824 */ /* 0x000fe200078e0232 */
[----:B------:R-:W-:Y:S04]  /*7850*/  BSSY.RECONVERGENT B0, `(.L_x_12907) ;  /* 0x00000f0000007945 */ /* 0x000fe80003800200 */
[----:B------:R-:W-:Y:S01]  /*7860*/  SEL R32, R15, RZ, !P4 ;  /* 0x000000ff0f207207 */ /* 0x000fe20006000000 */
[----:B0-----:R-:W-:-:S04]  /*7870*/  IMAD.IADD R36, R21, 0x1, R20 ;  /* 0x0000000115247824 */ /* 0x001fc800078e0214 */
[----:B------:R-:W-:Y:S02]  /*7880*/  IMAD.IADD R17, R17, 0x1, R32 ;  /* 0x0000000111117824 */ /* 0x000fe400078e0220 */
[----:B------:R-:W-:Y:S05]  /*7890*/  @!P6 BRA `(.L_x_12908) ;  /* 0x0000000400d0e947 */ /* 0x000fea0003800000 */
[----:B------:R-:W-:Y:S01]  /*78a0*/  BAR.SYNC.DEFER_BLOCKING 0x0 ;  /* 0x0000000000007b1d */ /* 0x000fe20000010000 */
[----:B------:R-:W-:Y:S01]  /*78b0*/  IMAD.MOV.U32 R33, RZ, RZ, 0x9 ;  /* 0x00000009ff217424 */ /* 0x000fe200078e00ff */
[----:B------:R-:W-:Y:S02]  /*78c0*/  @P5 LEA R25, R25, UR4, 0x3 ;  /* 0x0000000419195c11 */ /* 0x000fe4000f8e18ff */
[----:B------:R-:W-:Y:S01]  /*78d0*/  @P0 LEA R23, R23, UR4, 0x3 ;  /* 0x0000000417170c11 */ /* 0x000fe2000f8e18ff */
[-C--:B------:R-:W-:Y:S01]  /*78e0*/  IMAD R21, R24, R33.reuse, 0x5 ;  /* 0x0000000518157424 */ /* 0x080fe200078e0221 */
[----:B------:R-:W-:Y:S01]  /*78f0*/  @P1 LEA R0, R0, UR4, 0x3 ;  /* 0x0000000400001c11 */ /* 0x000fe2000f8e18ff */
[----:B------:R-:W-:Y:S01]  /*7900*/  IMAD R31, R24, R33, 0x6 ;  /* 0x00000006181f7424 */ /* 0x000fe200078e0221 */
[----:B------:R-:W-:Y:S01]  /*7910*/  @P2 LEA R45, R45, UR4, 0x3 ;  /* 0x000000042d2d2c11 */ /* 0x000fe2000f8e18ff */
[----:B------:R-:W0:Y:S01]  /*7920*/  LDCU.128 UR16, c[0x0][0x390] ;  /* 0x00007200ff1077ac */ /* 0x000e220008000c00 */
[----:B------:R-:W-:Y:S01]  /*7930*/  ISETP.NE.U32.AND P6, PT, R26, R21, PT ;  /* 0x000000151a00720c */ /* 0x000fe20003fc5070 */
[----:B------:R-:W-:Y:S01]  /*7940*/  IMAD R21, R24, R33, 0x8 ;  /* 0x0000000818157424 */ /* 0x000fe200078e0221 */
[----:B------:R-:W-:Y:S01]  /*7950*/  @P3 LEA R34, R34, UR4, 0x3 ;  /* 0x0000000422223c11 */ /* 0x000fe2000f8e18ff */
[----:B------:R-:W-:Y:S01]  /*7960*/  BSSY.RECONVERGENT B1, `(.L_x_12909) ;  /* 0x0000066000017945 */ /* 0x000fe20003800200 */
[----:B------:R-:W-:Y:S01]  /*7970*/  @P4 LEA R40, R40, UR4, 0x3 ;  /* 0x0000000428284c11 */ /* 0x000fe2000f8e18ff */
[----:B------:R1:W-:Y:S01]  /*7980*/  @P5 STS.64 [R25], R18 ;  /* 0x0000001219005388 */ /* 0x0003e20000000a00 */
[----:B------:R-:W-:-:S03]  /*7990*/  ISETP.NE.AND P5, PT, R10, R12, PT ;  /* 0x0000000c0a00720c */ /* 0x000fc60003fa5270 */
[----:B------:R1:W-:Y:S01]  /*79a0*/  @P0 STS.64 [R23], R2 ;  /* 0x0000000217000388 */ /* 0x0003e20000000a00 */
[----:B------:R-:W-:Y:S02]  /*79b0*/  ISETP.NE.U32.AND P0, PT, R26, R31, PT ;  /* 0x0000001f1a00720c */ /* 0x000fe40003f05070 */
[----:B------:R-:W-:Y:S01]  /*79c0*/  ISETP.NE.AND.EX P5, PT, R30, RZ, !P5, P6 ;  /* 0x000000ff1e00720c */ /* 0x000fe20006fa5360 */
[----:B------:R1:W-:Y:S01]  /*79d0*/  @P1 STS.64 [R0], R4 ;  /* 0x0000000400001388 */ /* 0x0003e20000000a00 */
[----:B------:R-:W-:Y:S02]  /*79e0*/  ISETP.NE.AND P1, PT, R12, R14, PT ;  /* 0x0000000e0c00720c */ /* 0x000fe40003f25270 */
[----:B------:R-:W-:Y:S01]  /*79f0*/  ISETP.NE.U32.AND P6, PT, R26, R21, PT ;  /* 0x000000151a00720c */ /* 0x000fe20003fc5070 */
[----:B------:R1:W-:Y:S01]  /*7a00*/  @P2 STS.64 [R45], R6 ;  /* 0x000000062d002388 */ /* 0x0003e20000000a00 */
[----:B------:R-:W-:Y:S02]  /*7a10*/  ISETP.NE.AND.EX P0, PT, R30, RZ, !P1, P0 ;  /* 0x000000ff1e00720c */ /* 0x000fe40004f05300 */
[----:B------:R-:W-:Y:S01]  /*7a20*/  ISETP.NE.AND P1, PT, R16, R27, PT ;  /* 0x0000001b1000720c */ /* 0x000fe20003f25270 */
[----:B------:R1:W-:Y:S03]  /*7a30*/  @P3 STS.64 [R34], R8 ;  /* 0x0000000822003388 */ /* 0x0003e60000000a00 */
[----:B------:R-:W-:-:S02]  /*7a40*/  ISETP.NE.AND.EX P6, PT, R30, RZ, !P1, P6 ;  /* 0x000000ff1e00720c */ /* 0x000fc40004fc5360 */
[----:B------:R-:W-:-:S05]  /*7a50*/  @!P5 LEA R47, R47, UR4, 0x3 ;  /* 0x000000042f2fdc11 */ /* 0x000fca000f8e18ff */
[----:B------:R-:W-:Y:S01]  /*7a60*/  @!P0 LEA R38, R38, UR4, 0x3 ;  /* 0x0000000426268c11 */ /* 0x000fe2000f8e18ff */
[----:B------:R1:W-:Y:S04]  /*7a70*/  @!P5 STS.64 [R47], R10 ;  /* 0x0000000a2f00d388 */ /* 0x0003e80000000a00 */
[----:B------:R1:W-:Y:S01]  /*7a80*/  @!P0 STS.64 [R38], R12 ;  /* 0x0000000c26008388 */ /* 0x0003e20000000a00 */
[----:B------:R-:W-:Y:S02]  /*7a90*/  ISETP.GT.U32.AND P0, PT, R44, R24, PT ;  /* 0x000000182c00720c */ /* 0x000fe40003f04070 */
[----:B------:R-:W-:Y:S01]  /*7aa0*/  @!P6 LEA R42, R42, UR4, 0x3 ;  /* 0x000000042a2aec11 */ /* 0x000fe2000f8e18ff */
[----:B------:R1:W-:Y:S01]  /*7ab0*/  @P4 STS.64 [R40], R14 ;  /* 0x0000000e28004388 */ /* 0x0003e20000000a00 */
[----:B------:R-:W-:-:S03]  /*7ac0*/  ISETP.GT.U32.AND.EX P0, PT, R29, RZ, PT, P0 ;  /* 0x000000ff1d00720c */ /* 0x000fc60003f04100 */
[----:B------:R1:W-:Y:S01]  /*7ad0*/  @!P6 STS.64 [R42], R16 ;  /* 0x000000102a00e388 */ /* 0x0003e20000000a00 */
[----:B------:R-:W-:Y:S09]  /*7ae0*/  BAR.SYNC.DEFER_BLOCKING 0x0 ;  /* 0x0000000000007b1d */ /* 0x000ff20000010000 */
[----:B0-----:R-:W-:Y:S05]  /*7af0*/  @!P0 BRA `(.L_x_12910) ;  /* 0x0000000400308947 */ /* 0x001fea0003800000 */
[----:B-1----:R-:W-:Y:S01]  /*7b00*/  IMAD.MOV.U32 R19, RZ, RZ, R24 ;  /* 0x000000ffff137224 */ /* 0x002fe200078e0018 */
[----:B------:R-:W-:Y:S01]  /*7b10*/  BSSY.RECONVERGENT B2, `(.L_x_12911) ;  /* 0x000002b000027945 */ /* 0x000fe20003800200 */
[----:B------:R-:W-:-:S03]  /*7b20*/  IMAD.MOV.U32 R18, RZ, RZ, RZ ;  /* 0x000000ffff127224 */ /* 0x000fc600078e00ff */
        /* <DEDUP_REMOVED lines=9> */
[----:B------:R-:W-:Y:S05]  /*7bc0*/  @!P1 BRA `(.L_x_12912) ;  /* 0x00000000007c9947 */ /* 0x000fea0003800000 */
        /* <DEDUP_REMOVED lines=14> */
.L_x_12913:
        /* <DEDUP_REMOVED lines=17> */
.L_x_12912:
[----:B------:R-:W-:Y:S05]  /*7dc0*/  BSYNC.RECONVERGENT B2 ;  /* 0x0000000000027941 */ /* 0x000fea0003800200 */
.L_x_12911:
[----:B------:R-:W-:Y:S05]  /*7dd0*/  @!P0 BRA `(.L_x_12910) ;  /* 0x0000000000788947 */ /* 0x000fea0003800000 */
.L_x_12914:
        /* <DEDUP_REMOVED lines=30> */
.L_x_12910:
[----:B------:R-:W-:Y:S05]  /*7fc0*/  BSYNC.RECONVERGENT B1 ;  /* 0x0000000000017941 */ /* 0x000fea0003800200 */
.L_x_12909:
[----:B------:R-:W-:Y:S05]  /*7fd0*/  BRA `(.L_x_12915) ;  /* 0x0000000400dc7947 */ /* 0x000fea0003800000 */
.L_x_12908:
[----:B------:R-:W-:Y:S01]  /*7fe0*/  IMAD.MOV.U32 R37, RZ, RZ, 0x9 ;  /* 0x00000009ff257424 */ /* 0x000fe200078e00ff */
[----:B------:R-:W-:Y:S03]  /*7ff0*/  BSSY.RECONVERGENT B1, `(.L_x_12916) ;  /* 0x000000d000017945 */ /* 0x000fe60003800200 */
[CC--:B------:R-:W-:Y:S02]  /*8000*/  IMAD R49, R24.reuse, R37.reuse, 0x5 ;  /* 0x0000000518317424 */ /* 0x0c0fe400078e0225 */
[----:B------:R-:W-:Y:S01]  /*8010*/  IMAD R51, R24, R37, 0x6 ;  /* 0x0000000618337424 */ /* 0x000fe200078e0225 */
        /* <DEDUP_REMOVED lines=10> */
.L_x_12917:
[----:B------:R-:W-:Y:S05]  /*80c0*/  BSYNC.RECONVERGENT B1 ;  /* 0x0000000000017941 */ /* 0x000fea0003800200 */
.L_x_12916:
[----:B------:R-:W-:Y:S01]  /*80d0*/  BSSY.RECONVERGENT B1, `(.L_x_12918) ;  /* 0x000000e000017945 */ /* 0x000fe20003800200 */
[----:B------:R-:W-:Y:S01]  /*80e0*/  ISETP.NE.U32.AND P6, PT, R26, R49, PT ;  /* 0x000000311a00720c */ /* 0x000fe20003fc5070 */
[----:B------:R-:W-:Y:S01]  /*80f0*/  IMAD R37, R24, R37, 0x8 ;  /* 0x0000000818257424 */ /* 0x000fe200078e0225 */
[----:B------:R-:W-:Y:S01]  /*8100*/  ISETP.NE.U32.AND P5, PT, R26, R51, PT ;  /* 0x000000331a00720c */ /* 0x000fe20003fa5070 */
[----:B------:R-:W-:-:S12]  /*8110*/  @!P0 BRA `(.L_x_12919) ;  /* 0x0000000000248947 */ /* 0x000fd80003800000 */
[----:B------:R-:W1:Y:S01]  /*8120*/  LDCU.128 UR12, c[0x0][0x390] ;  /* 0x00007200ff0c77ac */ /* 0x000e620008000c00 */
[C---:B0-----:R-:W-:Y:S01]  /*8130*/  IMAD.SHL.U32 R20, R23.reuse, 0x4, RZ ;  /* 0x0000000417147824 */ /* 0x041fe200078e00ff */
[----:B------:R-:W-:-:S04]  /*8140*/  SHF.L.U64.HI R22, R23, 0x2, R22 ;  /* 0x0000000217167819 */ /* 0x000fc80000010216 */
[----:B-1----:R-:W-:-:S04]  /*8150*/  IADD3 R18, P0, PT, R20, UR12, RZ ;  /* 0x0000000c14127c10 */ /* 0x002fc8000ff1e0ff */
[----:B------:R-:W-:Y:S02]  /*8160*/  IADD3.X R19, PT, PT, R22, UR13, RZ, P0, !PT ;  /* 0x0000000d16137c10 */ /* 0x000fe400087fe4ff */
[----:B------:R-:W-:-:S03]  /*8170*/  IADD3 R20, P0, PT, R20, UR14, RZ ;  /* 0x0000000e14147c10 */ /* 0x000fc6000ff1e0ff */
[----:B------:R1:W-:Y:S01]  /*8180*/  STG.E desc[UR8][R18.64], R2 ;  /* 0x0000000212007986 */ /* 0x0003e2000c101908 */
[----:B------:R-:W-:-:S05]  /*8190*/  IADD3.X R21, PT, PT, R22, UR15, RZ, P0, !PT ;  /* 0x0000000f16157c10 */ /* 0x000fca00087fe4ff */
[----:B------:R1:W-:Y:S04]  /*81a0*/  STG.E desc[UR8][R20.64], R3 ;  /* 0x0000000314007986 */ /* 0x0003e8000c101908 */
.L_x_12919:
[----:B------:R-:W-:Y:S05]  /*81b0*/  BSYNC.RECONVERGENT B1 ;  /* 0x0000000000017941 */ /* 0x000fea0003800200 */
.L_x_12918:
[----:B------:R-:W-:Y:S01]  /*81c0*/  BSSY.RECONVERGENT B1, `(.L_x_12920) ;  /* 0x000000c000017945 */ /* 0x000fe20003800200 */
[----:B------:R-:W-:-:S03]  /*81d0*/  ISETP.NE.U32.AND P0, PT, R26, R37, PT ;  /* 0x000000251a00720c */ /* 0x000fc60003f05070 */
[----:B------:R-:W-:Y:S10]  /*81e0*/  @!P1 BRA `(.L_x_12921) ;  /* 0x0000000000249947 */ /* 0x000ff40003800000 */
        /* <DEDUP_REMOVED lines=9> */
.L_x_12921:
[----:B------:R-:W-:Y:S05]  /*8280*/  BSYNC.RECONVERGENT B1 ;  /* 0x0000000000017941 */ /* 0x000fea0003800200 */
.L_x_12920:
[----:B------:R-:W-:Y:S04]  /*8290*/  BSSY.RECONVERGENT B1, `(.L_x_12922) ;  /* 0x000000b000017945 */ /* 0x000fe80003800200 */
[----:B------:R-:W-:Y:S05]  /*82a0*/  @!P2 BRA `(.L_x_12923) ;  /* 0x000000000024a947 */ /* 0x000fea0003800000 */
[----:B------:R-:W1:Y:S01]  /*82b0*/  LDCU.128 UR12, c[0x0][0x390] ;  /* 0x00007200ff0c77ac */ /* 0x000e620008000c00 */
[C---:B--2---:R-:W-:Y:S01]  /*82c0*/  IMAD.SHL.U32 R4, R45.reuse, 0x4, RZ ;  /* 0x000000042d047824 */ /* 0x044fe200078e00ff */
[----:B------:R-:W-:-:S04]  /*82d0*/  SHF.L.U64.HI R46, R45, 0x2, R46 ;  /* 0x000000022d2e7819 */ /* 0x000fc8000001022e */
[C---:B-1----:R-:W-:Y:S02]  /*82e0*/  IADD3 R2, P1, PT, R4.reuse, UR12, RZ ;  /* 0x0000000c04027c10 */ /* 0x042fe4000ff3e0ff */
[----:B------:R-:W-:Y:S02]  /*82f0*/  IADD3 R4, P2, PT, R4, UR14, RZ ;  /* 0x0000000e04047c10 */ /* 0x000fe4000ff5e0ff */
[C---:B------:R-:W-:Y:S02]  /*8300*/  IADD3.X R3, PT, PT, R46.reuse, UR13, RZ, P1, !PT ;  /* 0x0000000d2e037c10 */ /* 0x040fe40008ffe4ff */
[----:B------:R-:W-:-:S03]  /*8310*/  IADD3.X R5, PT, PT, R46, UR15, RZ, P2, !PT ;  /* 0x0000000f2e057c10 */ /* 0x000fc600097fe4ff */
[----:B------:R3:W-:Y:S04]  /*8320*/  STG.E desc[UR8][R2.64], R6 ;  /* 0x0000000602007986 */ /* 0x0007e8000c101908 */
[----:B------:R3:W-:Y:S02]  /*8330*/  STG.E desc[UR8][R4.64], R7 ;  /* 0x0000000704007986 */ /* 0x0007e4000c101908 */
.L_x_12923:
[----:B------:R-:W-:Y:S05]  /*8340*/  BSYNC.RECONVERGENT B1 ;  /* 0x0000000000017941 */ /* 0x000fea0003800200 */
.L_x_12922:
[----:B------:R-:W-:Y:S04]  /*8350*/  BSSY.RECONVERGENT B1, `(.L_x_12924) ;  /* 0x000000b000017945 */ /* 0x000fe80003800200 */
[----:B------:R-:W-:Y:S05]  /*8360*/  @!P3 BRA `(.L_x_12925) ;  /* 0x000000000024b947 */ /* 0x000fea0003800000 */
[----:B------:R-:W1:Y:S01]  /*8370*/  LDCU.128 UR12, c[0x0][0x390] ;  /* 0x00007200ff0c77ac */ /* 0x000e620008000c00 */
[C---:B--23--:R-:W-:Y:S01]  /*8380*/  IMAD.SHL.U32 R4, R34.reuse, 0x4, RZ ;  /* 0x0000000422047824 */ /* 0x04cfe200078e00ff */
[----:B------:R-:W-:-:S04]  /*8390*/  SHF.L.U64.HI R35, R34, 0x2, R35 ;  /* 0x0000000222237819 */ /* 0x000fc80000010223 */
[C---:B-1----:R-:W-:Y:S02]  /*83a0*/  IADD3 R2, P1, PT, R4.reuse, UR12, RZ ;  /* 0x0000000c04027c10 */ /* 0x042fe4000ff3e0ff */
[----:B------:R-:W-:Y:S02]  /*83b0*/  IADD3 R4, P2, PT, R4, UR14, RZ ;  /* 0x0000000e04047c10 */ /* 0x000fe4000ff5e0ff */
[C---:B------:R-:W-:Y:S02]  /*83c0*/  IADD3.X R3, PT, PT, R35.reuse, UR13, RZ, P1, !PT ;  /* 0x0000000d23037c10 */ /* 0x040fe40008ffe4ff */
[----:B------:R-:W-:-:S03]  /*83d0*/  IADD3.X R5, PT, PT, R35, UR15, RZ, P2, !PT ;  /* 0x0000000f23057c10 */ /* 0x000fc600097fe4ff */
[----:B------:R4:W-:Y:S04]  /*83e0*/  STG.E desc[UR8][R2.64], R8 ;  /* 0x0000000802007986 */ /* 0x0009e8000c101908 */
[----:B------:R4:W-:Y:S02]  /*83f0*/  STG.E desc[UR8][R4.64], R9 ;  /* 0x0000000904007986 */ /* 0x0009e4000c101908 */
.L_x_12925:
[----:B------:R-:W-:Y:S05]  /*8400*/  BSYNC.RECONVERGENT B1 ;  /* 0x0000000000017941 */ /* 0x000fea0003800200 */
.L_x_12924:
[----:B------:R-:W-:Y:S01]  /*8410*/  ISETP.NE.AND P3, PT, R10, R12, PT ;  /* 0x0000000c0a00720c */ /* 0x000fe20003f65270 */
[----:B------:R-:W-:Y:S01]  /*8420*/  BSSY.RECONVERGENT B1, `(.L_x_12926) ;  /* 0x0000010000017945 */ /* 0x000fe20003800200 */
[----:B------:R-:W-:Y:S02]  /*8430*/  ISETP.NE.AND.EX P6, PT, R30, RZ, PT, P6 ;  /* 0x000000ff1e00720c */ /* 0x000fe40003fc5360 */
[----:B------:R-:W-:Y:S02]  /*8440*/  ISETP.NE.AND P1, PT, R12, R14, PT ;  /* 0x0000000e0c00720c */ /* 0x000fe40003f25270 */
[----:B------:R-:W-:Y:S02]  /*8450*/  ISETP.NE.AND P2, PT, R16, R27, PT ;  /* 0x0000001b1000720c */ /* 0x000fe40003f45270 */
[C---:B------:R-:W-:Y:S02]  /*8460*/  ISETP.NE.AND.EX P5, PT, R30.reuse, RZ, PT, P5 ;  /* 0x000000ff1e00720c */ /* 0x040fe40003fa5350 */
[----:B------:R-:W-:-:S05]  /*8470*/  ISETP.NE.AND.EX P0, PT, R30, RZ, PT, P0 ;  /* 0x000000ff1e00720c */ /* 0x000fca0003f05300 */
[----:B------:R-:W-:Y:S08]  /*8480*/  @!P3 BRA P6, `(.L_x_12927) ;  /* 0x000000000024b947 */ /* 0x000ff00003000000 */
[----:B------:R-:W1:Y:S01]  /*8490*/  LDCU.128 UR12, c[0x0][0x390] ;  /* 0x00007200ff0c77ac */ /* 0x000e620008000c00 */
[C---:B--234-:R-:W-:Y:S01]  /*84a0*/  IMAD.SHL.U32 R4, R47.reuse, 0x4, RZ ;  /* 0x000000042f047824 */ /* 0x05cfe200078e00ff */
[----:B------:R-:W-:-:S04]  /*84b0*/  SHF.L.U64.HI R48, R47, 0x2, R48 ;  /* 0x000000022f307819 */ /* 0x000fc80000010230 */
[C---:B-1----:R-:W-:Y:S02]  /*84c0*/  IADD3 R2, P3, PT, R4.reuse, UR12, RZ ;  /* 0x0000000c04027c10 */ /* 0x042fe4000ff7e0ff */
[----:B------:R-:W-:Y:S02]  /*84d0*/  IADD3 R4, P6, PT, R4, UR14, RZ ;  /* 0x0000000e04047c10 */ /* 0x000fe4000ffde0ff */
[C---:B------:R-:W-:Y:S02]  /*84e0*/  IADD3.X R3, PT, PT, R48.reuse, UR13, RZ, P3, !PT ;  /* 0x0000000d30037c10 */ /* 0x040fe40009ffe4ff */
[----:B------:R-:W-:-:S03]  /*84f0*/  IADD3.X R5, PT, PT, R48, UR15, RZ, P6, !PT ;  /* 0x0000000f30057c10 */ /* 0x000fc6000b7fe4ff */
[----:B------:R1:W-:Y:S04]  /*8500*/  STG.E desc[UR8][R2.64], R10 ;  /* 0x0000000a02007986 */ /* 0x0003e8000c101908 */
[----:B------:R1:W-:Y:S02]  /*8510*/  STG.E desc[UR8][R4.64], R11 ;  /* 0x0000000b04007986 */ /* 0x0003e4000c101908 */
.L_x_12927:
[----:B------:R-:W-:Y:S05]  /*8520*/  BSYNC.RECONVERGENT B1 ;  /* 0x0000000000017941 */ /* 0x000fea0003800200 */
.L_x_12926:
[----:B------:R-:W-:Y:S04]  /*8530*/  BSSY.RECONVERGENT B1, `(.L_x_12928) ;  /* 0x000000b000017945 */ /* 0x000fe80003800200 */
[----:B------:R-:W-:Y:S05]  /*8540*/  @!P1 BRA P5, `(.L_x_12929) ;  /* 0x0000000000249947 */ /* 0x000fea0002800000 */
[----:B------:R-:W5:Y:S01]  /*8550*/  LDCU.128 UR12, c[0x0][0x390] ;  /* 0x00007200ff0c77ac */ /* 0x000f620008000c00 */
[C---:B-1234-:R-:W-:Y:S01]  /*8560*/  IMAD.SHL.U32 R4, R38.reuse, 0x4, RZ ;  /* 0x0000000426047824 */ /* 0x05efe200078e00ff */
[----:B------:R-:W-:-:S04]  /*8570*/  SHF.L.U64.HI R39, R38, 0x2, R39 ;  /* 0x0000000226277819 */ /* 0x000fc80000010227 */
[C---:B-----5:R-:W-:Y:S02]  /*8580*/  IADD3 R2, P1, PT, R4.reuse, UR12, RZ ;  /* 0x0000000c04027c10 */ /* 0x060fe4000ff3e0ff */
[----:B------:R-:W-:Y:S02]  /*8590*/  IADD3 R4, P3, PT, R4, UR14, RZ ;  /* 0x0000000e04047c10 */ /* 0x000fe4000ff7e0ff */
[C---:B------:R-:W-:Y:S02]  /*85a0*/  IADD3.X R3, PT, PT, R39.reuse, UR13, RZ, P1, !PT ;  /* 0x0000000d27037c10 */ /* 0x040fe40008ffe4ff */
[----:B------:R-:W-:-:S03]  /*85b0*/  IADD3.X R5, PT, PT, R39, UR15, RZ, P3, !PT ;  /* 0x0000000f27057c10 */ /* 0x000fc60009ffe4ff */
[----:B------:R1:W-:Y:S04]  /*85c0*/  STG.E desc[UR8][R2.64], R12 ;  /* 0x0000000c02007986 */ /* 0x0003e8000c101908 */
[----:B------:R1:W-:Y:S02]  /*85d0*/  STG.E desc[UR8][R4.64], R13 ;  /* 0x0000000d04007986 */ /* 0x0003e4000c101908 */
.L_x_12929:
[----:B------:R-:W-:Y:S05]  /*85e0*/  BSYNC.RECONVERGENT B1 ;  /* 0x0000000000017941 */ /* 0x000fea0003800200 */
.L_x_12928:
[----:B------:R-:W-:Y:S04]  /*85f0*/  BSSY.RECONVERGENT B1, `(.L_x_12930) ;  /* 0x000000b000017945 */ /* 0x000fe80003800200 */
[----:B------:R-:W-:Y:S05]  /*8600*/  @!P4 BRA `(.L_x_12931) ;  /* 0x000000000024c947 */ /* 0x000fea0003800000 */
        /* <DEDUP_REMOVED lines=9> */
.L_x_12931:
[----:B------:R-:W-:Y:S05]  /*86a0*/  BSYNC.RECONVERGENT B1 ;  /* 0x0000000000017941 */ /* 0x000fea0003800200 */
.L_x_12930:
        /* <DEDUP_REMOVED lines=10> */
.L_x_12915:
[----:B------:R-:W-:Y:S05]  /*8750*/  BSYNC.RECONVERGENT B0 ;  /* 0x0000000000007941 */ /* 0x000fea0003800200 */
.L_x_12907:
[----:B------:R-:W-:-:S13]  /*8760*/  ISETP.NE.AND P0, PT, R24, 0xff, PT ;  /* 0x000000ff1800780c */ /* 0x000fda0003f05270 */
[----:B------:R-:W-:Y:S05]  /*8770*/  @P0 EXIT ;  /* 0x000000000000094d */ /* 0x000fea0003800000 */
[----:B01234-:R-:W0:Y:S01]  /*8780*/  LDC.64 R2, c[0x0][0x3a0] ;  /* 0x0000e800ff027b82 */ /* 0x01fe220000000a00 */
[----:B------:R-:W-:-:S04]  /*8790*/  ISETP.NE.U32.AND P0, PT, R26, 0x900, PT ;  /* 0x000009001a00780c */ /* 0x000fc80003f05070 */
[----:B------:R-:W-:-:S13]  /*87a0*/  ISETP.NE.AND.EX P0, PT, R30, RZ, PT, P0 ;  /* 0x000000ff1e00720c */ /* 0x000fda0003f05300 */
[----:B------:R-:W-:Y:S05]  /*87b0*/  @P0 BRA `(.L_x_12932) ;  /* 0x00000000002c0947 */ /* 0x000fea0003800000 */
[----:B------:R-:W1:Y:S01]  /*87c0*/  LDCU.128 UR4, c[0x0][0x390] ;  /* 0x00007200ff0477ac */ /* 0x000e620008000c00 */
[C---:B------:R-:W-:Y:S01]  /*87d0*/  IMAD.SHL.U32 R6, R44.reuse, 0x4, RZ ;  /* 0x000000042c067824 */ /* 0x040fe200078e00ff */
[----:B------:R-:W-:-:S04]  /*87e0*/  SHF.L.U64.HI R0, R44, 0x2, R29 ;  /* 0x000000022c007819 */ /* 0x000fc8000001021d */
[C---:B-1----:R-:W-:Y:S02]  /*87f0*/  IADD3 R4, P0, PT, R6.reuse, UR4, RZ ;  /* 0x0000000406047c10 */ /* 0x042fe4000ff1e0ff */
[----:B------:R-:W-:Y:S02]  /*8800*/  IADD3 R6, P1, PT, R6, UR6, RZ ;  /* 0x0000000606067c10 */ /* 0x000fe4000ff3e0ff */
[C---:B------:R-:W-:Y:S02]  /*8810*/  IADD3.X R5, PT, PT, R0.reuse, UR5, RZ, P0, !PT ;  /* 0x0000000500057c10 */ /* 0x040fe400087fe4ff */
[----:B------:R-:W-:Y:S02]  /*8820*/  IADD3.X R7, PT, PT, R0, UR7, RZ, P1, !PT ;  /* 0x0000000700077c10 */ /* 0x000fe40008ffe4ff */
[----:B------:R-:W-:Y:S01]  /*8830*/  IADD3 R44, P0, PT, R44, 0x1, RZ ;  /* 0x000000012c2c7810 */ /* 0x000fe20007f1e0ff */
[----:B------:R1:W-:Y:S04]  /*8840*/  STG.E desc[UR8][R4.64], R27 ;  /* 0x0000001b04007986 */ /* 0x0003e8000c101908 */
[----:B------:R1:W-:Y:S01]  /*8850*/  STG.E desc[UR8][R6.64], R36 ;  /* 0x0000002406007986 */ /* 0x0003e2000c101908 */
[----:B------:R-:W-:-:S07]  /*8860*/  IMAD.X R29, RZ, RZ, R29, P0 ;  /* 0x000000ffff1d7224 */ /* 0x000fce00000e061d */
.L_x_12932:
[----:B------:R-:W-:-:S05]  /*8870*/  IMAD.MOV.U32 R45, RZ, RZ, R29 ;  /* 0x000000ffff2d7224 */ /* 0x000fca00078e001d */
[----:B0-----:R-:W-:Y:S01]  /*8880*/  STG.E.64 desc[UR8][R2.64], R44 ;  /* 0x0000002c02007986 */ /* 0x001fe2000c101b08 */
[----:B------:R-:W-:Y:S05]  /*8890*/  EXIT ;  /* 0x000000000000794d */ /* 0x000fea0003800000 */
.L_x_12906:
[----:B------:R-:W0:Y:S08]  /*88a0*/  LDC.64 R2, c[0x0][0x380] ;  /* 0x0000e000ff027b82 */ /* 0x000e300000000a00 */
[----:B------:R-:W1:Y:S01]  /*88b0*/  LDC.64 R6, c[0x0][0x388] ;  /* 0x0000e200ff067b82 */ /* 0x000e620000000a00 */
[----:B0-----:R-:W-:-:S05]  /*88c0*/  IMAD.WIDE.U32 R2, R39, 0x2400, R2 ;  /* 0x0000240027027825 */ /* 0x001fca00078e0002 */
[----:B------:R-:W2:Y:S01]  /*88d0*/  LDG.E.CONSTANT R10, desc[UR8][R2.64] ;  /* 0x00000008020a7981 */ /* 0x000ea2000c1e9900 */
[----:B-1----:R-:W-:-:S05]  /*88e0*/  IMAD.WIDE.U32 R6, R39, 0x2400, R6 ;  /* 0x0000240027067825 */ /* 0x002fca00078e0006 */
[----:B------:R0:W3:Y:S01]  /*88f0*/  LDG.E.CONSTANT R23, desc[UR8][R6.64] ;  /* 0x0000000806177981 */ /* 0x0000e2000c1e9900 */
[----:B------:R-:W1:Y:S02]  /*8900*/  S2R R32, SR_TID.X ;  /* 0x0000000000207919 */ /* 0x000e640000002100 */
[C---:B-1----:R-:W-:Y:S02]  /*8910*/  LOP3.LUT R0, R32.reuse, 0x1f, RZ, 0xc0, !PT ;  /* 0x0000001f20007812 */ /* 0x042fe400078ec0ff */
[----:B------:R-:W-:-:S05]  /*8920*/  LOP3.LUT R5, R32, 0x3e0, RZ, 0xc0, !PT ;  /* 0x000003e020057812 */ /* 0x000fca00078ec0ff */
[----:B------:R-:W-:-:S04]  /*8930*/  IMAD R9, R5, 0x9, R0 ;  /* 0x0000000905097824 */ /* 0x000fc800078e0200 */
[C---:B------:R-:W-:Y:S02]  /*8940*/  VIADD R5, R9.reuse, 0x20 ;  /* 0x0000002009057836 */ /* 0x040fe40000000000 */
[----:B------:R-:W-:-:S03]  /*8950*/  VIADD R11, R9, 0x40 ;  /* 0x00000040090b7836 */ /* 0x000fc60000000000 */
[-C--:B------:R-:W-:Y:S01]  /*8960*/  ISETP.GE.U32.AND P5, PT, R5, R26.reuse, PT ;  /* 0x0000001a0500720c */ /* 0x080fe20003fa6070 */
[C---:B------:R-:W-:Y:S02]  /*8970*/  IMAD.SHL.U32 R5, R9.reuse, 0x4, RZ ;  /* 0x0000000409057824 */ /* 0x040fe400078e00ff */
[----:B------:R-:W-:Y:S01]  /*8980*/  VIADD R13, R9, 0x60 ;  /* 0x00000060090d7836 */ /* 0x000fe20000000000 */
[-C--:B------:R-:W-:Y:S01]  /*8990*/  ISETP.GE.U32.AND P0, PT, R11, R26.reuse, PT ;  /* 0x0000001a0b00720c */ /* 0x080fe20003f06070 */
[C---:B------:R-:W-:Y:S01]  /*89a0*/  VIADD R11, R9.reuse, 0xa0 ;  /* 0x000000a0090b7836 */ /* 0x040fe20000000000 */
[-C--:B------:R-:W-:Y:S02]  /*89b0*/  ISETP.GE.U32.AND P6, PT, R9, R26.reuse, PT ;  /* 0x0000001a0900720c */ /* 0x080fe40003fc6070 */
[----:B------:R-:W-:Y:S02]  /*89c0*/  IADD3 R4, P2, PT, R2, R5, RZ ;  /* 0x0000000502047210 */ /* 0x000fe40007f5e0ff */
[----:B------:R-:W-:Y:S01]  /*89d0*/  ISETP.GE.U32.AND P4, PT, R13, R26, PT ;  /* 0x0000001a0d00720c */ /* 0x000fe20003f86070 */
[----:B------:R-:W-:Y:S01]  /*89e0*/  VIADD R13, R9, 0xc0 ;  /* 0x000000c0090d7836 */ /* 0x000fe20000000000 */
[----:B0-----:R-:W-:Y:S01]  /*89f0*/  IADD3 R6, P1, PT, R5, R6, RZ ;  /* 0x0000000605067210 */ /* 0x001fe20007f3e0ff */
[----:B------:R-:W-:Y:S01]  /*8a00*/  IMAD.X R5, RZ, RZ, R3, P2 ;  /* 0x000000ffff057224 */ /* 0x000fe200010e0603 */
[----:B------:R-:W-:Y:S01]  /*8a10*/  ISETP.GE.U32.AND P2, PT, R11, R26, PT ;  /* 0x0000001a0b00720c */ /* 0x000fe20003f46070 */
[----:B------:R-:W-:-:S02]  /*8a20*/  VIADD R15, R9, 0x80 ;  /* 0x00000080090f7836 */ /* 0x000fc40000000000 */
[----:B------:R-:W-:Y:S01]  /*8a30*/  IMAD.X R7, RZ, RZ, R7, P1 ;  /* 0x000000ffff077224 */ /* 0x000fe200008e0607 */
[-C--:B------:R-:W-:Y:S01]  /*8a40*/  ISETP.GE.U32.AND P1, PT, R13, R26.reuse, PT ;  /* 0x0000001a0d00720c */ /* 0x080fe20003f26070 */
[C---:B------:R-:W-:Y:S02]  /*8a50*/  VIADD R13, R9.reuse, 0xe0 ;  /* 0x000000e0090d7836 */ /* 0x040fe40000000000 */
[----:B------:R-:W-:Y:S01]  /*8a60*/  VIADD R9, R9, 0x100 ;  /* 0x0000010009097836 */ /* 0x000fe20000000000 */
[----:B------:R-:W-:Y:S01]  /*8a70*/  ISETP.GE.U32.AND P3, PT, R15, R26, PT ;  /* 0x0000001a0f00720c */ /* 0x000fe20003f66070 */
[----:B------:R-:W-:Y:S02]  /*8a80*/  IMAD.MOV.U32 R8, RZ, RZ, RZ ;  /* 0x000000ffff087224 */ /* 0x000fe400078e00ff */
[----:B--2---:R-:W-:Y:S02]  /*8a90*/  IMAD.MOV.U32 R0, RZ, RZ, R10 ;  /* 0x000000ffff007224 */ /* 0x004fe400078e000a */
[----:B------:R-:W2:Y:S02]  /*8aa0*/  @!P6 LDG.E.CONSTANT R10, desc[UR8][R4.64] ;  /* 0x00000008040ae981 */ /* 0x000ea4000c1e9900 */
[----:B------:R-:W-:-:S02]  /*8ab0*/  IMAD.MOV.U32 R11, RZ, RZ, R0 ;  /* 0x000000ffff0b7224 */ /* 0x000fc400078e0000 */
[----:B---3--:R-:W-:Y:S02]  /*8ac0*/  IMAD.MOV.U32 R24, RZ, RZ, R23 ;  /* 0x000000ffff187224 */ /* 0x008fe400078e0017 */
[----:B------:R-:W3:Y:S02]  /*8ad0*/  @!P6 LDG.E.CONSTANT R23, desc[UR8][R6.64] ;  /* 0x000000080617e981 */ /* 0x000ee4000c1e9900 */
[----:B------:R-:W-:Y:S01]  /*8ae0*/  IMAD.MOV.U32 R25, RZ, RZ, R24 ;  /* 0x000000ffff197224 */ /* 0x000fe200078e0018 */
[-C--:B------:R-:W-:Y:S01]  /*8af0*/  ISETP.GE.U32.AND P6, PT, R13, R26.reuse, PT ;  /* 0x0000001a0d00720c */ /* 0x080fe20003fc6070 */
[----:B------:R-:W4:Y:S04]  /*8b00*/  @!P5 LDG.E.CONSTANT R11, desc[UR8][R4.64+0x80] ;  /* 0x00008008040bd981 */ /* 0x000f28000c1e9900 */
[----:B------:R-:W5:Y:S01]  /*8b10*/  @!P5 LDG.E.CONSTANT R25, desc[UR8][R6.64+0x80] ;  /* 0x000080080619d981 */ /* 0x000f62000c1e9900 */
[----:B------:R-:W-:Y:S01]  /*8b20*/  ISETP.GE.U32.AND P5, PT, R9, R26, PT ;  /* 0x0000001a0900720c */ /* 0x000fe20003fa6070 */
        /* <DEDUP_REMOVED lines=26> */
[----:B------:R-:W-:-:S13]  /*8cd0*/  ISETP.NE.AND P0, PT, R32, RZ, PT ;  /* 0x000000ff2000720c */ /* 0x000fda0003f05270 */
[----:B------:R5:W5:Y:S01]  /*8ce0*/  @!P0 LDG.E.CONSTANT R8, desc[UR8][R2.64+-0x4] ;  /* 0xfffffc0802088981 */ /* 0x000b62000c1e9900 */
[----:B------:R-:W1:Y:S01]  /*8cf0*/  S2R R28, SR_LANEID ;  /* 0x00000000001c7919 */ /* 0x000e620000000000 */
[----:B------:R-:W1:Y:S01]  /*8d00*/  S2UR UR5, SR_CgaCtaId ;  /* 0x00000000000579c3 */ /* 0x000e620000008800 */
[----:B------:R-:W-:Y:S01]  /*8d10*/  SHF.R.U32.HI R9, RZ, 0x5, R32 ;  /* 0x00000005ff097819 */ /* 0x000fe20000011620 */
[----:B------:R-:W-:Y:S01]  /*8d20*/  UMOV UR4, 0x400 ;  /* 0x0000040000047882 */ /* 0x000fe20000000000 */
[----:B0-----:R-:W-:Y:S01]  /*8d30*/  P2R R4, PR, RZ, 0x1 ;  /* 0x00000001ff047803 */ /* 0x001fe20000000000 */
[----:B-1----:R-:W-:Y:S02]  /*8d40*/  ULEA UR4, UR5, UR4, 0x18 ;  /* 0x0000000405047291 */ /* 0x002fe4000f8ec0ff */
[----:B------:R-:W-:-:S05]  /*8d50*/  IMAD R4, R9, 0x120, R28 ;  /* 0x0000012009047824 */ /* 0x000fca00078e021c */
[----:B------:R-:W-:-:S05]  /*8d60*/  LEA R4, R4, UR4, 0x2 ;  /* 0x0000000404047c11 */ /* 0x000fca000f8e10ff */
[----:B------:R-:W-:Y:S01]  /*8d70*/  IMAD R5, R28, 0x20, R4 ;  /* 0x000000201c057824 */ /* 0x000fe200078e0204 */
[C---:B------:R-:W-:Y:S02]  /*8d80*/  LEA R6, R32.reuse, UR4, 0x2 ;  /* 0x0000000420067c11 */ /* 0x040fe4000f8e10ff */
[C---:B------:R-:W-:Y:S01]  /*8d90*/  ISETP.NE.AND P0, PT, R32.reuse, RZ, PT ;  /* 0x000000ff2000720c */ /* 0x040fe20003f05270 */
[----:B------:R-:W-:-:S05]  /*8da0*/  IMAD R7, R32, 0x9, RZ ;  /* 0x0000000920077824 */ /* 0x000fca00078e02ff */
[----:B------:R-:W-:Y:S01]  /*8db0*/  ISETP.EQ.U32.AND P4, PT, R26, R7, PT ;  /* 0x000000071a00720c */ /* 0x000fe20003f82070 */
        /* <DEDUP_REMOVED lines=21> */
[----:B------:R2:W-:Y:S04]  /*8f10*/  STS [R4+0x80], R25 ;  /* 0x0000801904007388 */ /* 0x0005e80000000800 */
[----:B------:R3:W-:Y:S04]  /*8f20*/  STS [R4+0x100], R27 ;  /* 0x0001001b04007388 */ /* 0x0007e80000000800 */
[----:B------:R4:W-:Y:S04]  /*8f30*/  STS [R4+0x180], R31 ;  /* 0x0001801f04007388 */ /* 0x0009e80000000800 */
[----:B------:R-:W-:Y:S04]  /*8f40*/  STS [R4+0x200], R33 ;  /* 0x0002002104007388 */ /* 0x000fe80000000800 */
[----:B------:R-:W-:Y:S04]  /*8f50*/  STS [R4+0x280], R34 ;  /* 0x0002802204007388 */ /* 0x000fe80000000800 */
[----:B------:R-:W-:Y:S04]  /*8f60*/  STS [R4+0x300], R35 ;  /* 0x0003002304007388 */ /* 0x000fe80000000800 */
        /* <DEDUP_REMOVED lines=11> */
[----:B------:R5:W-:Y:S01]  /*9020*/  LDS R0, [R5+0x20] ;  /* 0x0000200005007984 */ /* 0x000be20000000800 */
[----:B------:R-:W-:Y:S06]  /*9030*/  BAR.SYNC.DEFER_BLOCKING 0x0 ;  /* 0x0000000000007b1d */ /* 0x000fec0000010000 */
[----:B0-----:R-:W-:Y:S02]  /*9040*/  STS [R6+0x4d8], R29 ;  /* 0x0004d81d06007388 */ /* 0x001fe40000000800 */
[----:B------:R-:W-:Y:S06]  /*9050*/  BAR.SYNC.DEFER_BLOCKING 0x0 ;  /* 0x0000000000007b1d */ /* 0x000fec0000010000 */
[----:B------:R-:W0:Y:S01]  /*9060*/  @P0 LDS R8, [R6+0x4d4] ;  /* 0x0004d40006080984 */ /* 0x000e220000000800 */
[----:B--2---:R-:W-:-:S02]  /*9070*/  VIADD R25, R7, 0x1 ;  /* 0x0000000107197836 */ /* 0x004fc40000000000 */
[C---:B---3--:R-:W-:Y:S01]  /*9080*/  VIADD R27, R7.reuse, 0x2 ;  /* 0x00000002071b7836 */ /* 0x048fe20000000000 */
[----:B-1----:R-:W-:Y:S01]  /*9090*/  ISETP.NE.AND P5, PT, R10, R12, PT ;  /* 0x0000000c0a00720c */ /* 0x002fe20003fa5270 */
[C---:B----4-:R-:W-:Y:S01]  /*90a0*/  VIADD R31, R7.reuse, 0x3 ;  /* 0x00000003071f7836 */ /* 0x050fe20000000000 */
[C---:B------:R-:W-:Y:S01]  /*90b0*/  ISETP.EQ.U32.AND P2, PT, R26.reuse, R25, PT ;  /* 0x000000191a00720c */ /* 0x040fe20003f42070 */
[----:B-----5:R-:W-:Y:S01]  /*90c0*/  VIADD R5, R7, 0x4 ;  /* 0x0000000407057836 */ /* 0x020fe20000000000 */
[----:B------:R-:W-:Y:S02]  /*90d0*/  ISETP.EQ.U32.AND P3, PT, R26, R27, PT ;  /* 0x0000001b1a00720c */ /* 0x000fe40003f62070 */
[----:B------:R-:W-:Y:S02]  /*90e0*/  ISETP.EQ.OR.EX P5, PT, R30, RZ, P5, P2 ;  /* 0x000000ff1e00720c */ /* 0x000fe40002fa2720 */
[C---:B------:R-:W-:Y:S02]  /*90f0*/  ISETP.EQ.U32.AND P1, PT, R26.reuse, R31, PT ;  /* 0x0000001f1a00720c */ /* 0x040fe40003f22070 */
[----:B------:R-:W-:-:S02]  /*9100*/  ISETP.EQ.U32.AND P2, PT, R26, R5, PT ;  /* 0x000000051a00720c */ /* 0x000fc40003f42070 */
[----:B------:R-:W-:Y:S02]  /*9110*/  SEL R4, RZ, 0x1, !P5 ;  /* 0x00000001ff047807 */ /* 0x000fe40006800000 */
[----:B0-----:R-:W-:-:S04]  /*9120*/  ISETP.NE.AND P0, PT, R8, R10, PT ;  /* 0x0000000a0800720c */ /* 0x001fc80003f05270 */
[----:B------:R-:W-:Y:S02]  /*9130*/  ISETP.EQ.OR.EX P4, PT, R30, RZ, P0, P4 ;  /* 0x000000ff1e00720c */ /* 0x000fe40000782740 */
[----:B------:R-:W-:Y:S02]  /*9140*/  ISETP.NE.AND P0, PT, R12, R14, PT ;  /* 0x0000000e0c00720c */ /* 0x000fe40003f05270 */
[----:B------:R-:W-:Y:S02]  /*9150*/  SEL R6, RZ, 0x1, !P4 ;  /* 0x00000001ff067807 */ /* 0x000fe40006000000 */
[----:B------:R-:W-:Y:S02]  /*9160*/  ISETP.EQ.OR.EX P3, PT, R30, RZ, P0, P3 ;  /* 0x000000ff1e00720c */ /* 0x000fe40000762730 */
[----:B------:R-:W-:Y:S02]  /*9170*/  ISETP.NE.AND P4, PT, R14, R16, PT ;  /* 0x000000100e00720c */ /* 0x000fe40003f85270 */
[----:B------:R-:W-:-:S02]  /*9180*/  ISETP.NE.AND P0, PT, R16, R18, PT ;  /* 0x000000121000720c */ /* 0x000fc40003f05270 */
[----:B------:R-:W-:Y:S02]  /*9190*/  SEL R27, RZ, 0x1, !P3 ;  /* 0x00000001ff1b7807 */ /* 0x000fe40005800000 */
[C---:B------:R-:W-:Y:S02]  /*91a0*/  ISETP.EQ.OR.EX P6, PT, R30.reuse, RZ, P4, P1 ;  /* 0x000000ff1e00720c */ /* 0x040fe400027c2710 */
[----:B------:R-:W-:Y:S02]  /*91b0*/  ISETP.EQ.OR.EX P2, PT, R30, RZ, P0, P2 ;  /* 0x000000ff1e00720c */ /* 0x000fe40000742720 */
[----:B------:R-:W-:Y:S02]  /*91c0*/  IADD3 R27, P0, P1, R27, R4, R6 ;  /* 0x000000041b1b7210 */ /* 0x000fe4000791e006 */
[----:B------:R-:W-:Y:S02]  /*91d0*/  SEL R5, RZ, 0x1, !P6 ;  /* 0x00000001ff057807 */ /* 0x000fe40007000000 */
[----:B------:R-:W-:-:S02]  /*91e0*/  SEL R4, RZ, 0x1, !P2 ;  /* 0x00000001ff047807 */ /* 0x000fc40005000000 */
[----:B------:R-:W-:Y:S02]  /*91f0*/  IADD3.X R24, PT, PT, RZ, RZ, RZ, P0, P1 ;  /* 0x000000ffff187210 */ /* 0x000fe400007e24ff */
[----:B------:R-:W-:Y:S01]  /*9200*/  IADD3 R27, P0, P1, R4, R27, R5 ;  /* 0x0000001b041b7210 */ /* 0x000fe2000791e005 */
[----:B------:R-:W-:-:S03]  /*9210*/  VIADD R5, R7, 0x5 ;  /* 0x0000000507057836 */ /* 0x000fc60000000000 */
[----:B------:R-:W-:Y:S02]  /*9220*/  IADD3.X R24, PT, PT, RZ, R24, RZ, P0, P1 ;  /* 0x00000018ff187210 */ /* 0x000fe400007e24ff */
[----:B------:R-:W-:Y:S01]  /*9230*/  ISETP.EQ.U32.AND P0, PT, R26, R5, PT ;  /* 0x000000051a00720c */ /* 0x000fe20003f02070 */
[----:B------:R-:W-:Y:S01]  /*9240*/  VIADD R5, R7, 0x6 ;  /* 0x0000000607057836 */ /* 0x000fe20000000000 */
[----:B------:R-:W-:Y:S02]  /*9250*/  ISETP.NE.AND P1, PT, R18, R20, PT ;  /* 0x000000141200720c */ /* 0x000fe40003f25270 */
[----:B------:R-:W-:Y:S02]  /*9260*/  ISETP.NE.AND P4, PT, R20, R22, PT ;  /* 0x000000161400720c */ /* 0x000fe40003f85270 */
[----:B------:R-:W-:Y:S02]  /*9270*/  ISETP.EQ.OR.EX P1, PT, R30, RZ, P1, P0 ;  /* 0x000000ff1e00720c */ /* 0x000fe40000f22700 */
[----:B------:R-:W-:-:S04]  /*9280*/  ISETP.EQ.U32.AND P0, PT, R26, R5, PT ;  /* 0x000000051a00720c */ /* 0x000fc80003f02070 */
[----:B------:R-:W-:Y:S02]  /*9290*/  ISETP.EQ.OR.EX P0, PT, R30, RZ, P4, P0 ;  /* 0x000000ff1e00720c */ /* 0x000fe40002702700 */
[----:B------:R-:W-:Y:S02]  /*92a0*/  SEL R5, RZ, 0x1, !P1 ;  /* 0x00000001ff057807 */ /* 0x000fe40004800000 */
[----:B------:R-:W-:Y:S02]  /*92b0*/  SEL R4, RZ, 0x1, !P0 ;  /* 0x00000001ff047807 */ /* 0x000fe40004000000 */
[----:B------:R-:W-:Y:S02]  /*92c0*/  P2R R31, PR, RZ, 0x20 ;  /* 0x00000020ff1f7803 */ /* 0x000fe40000000000 */
[----:B------:R-:W-:Y:S01]  /*92d0*/  IADD3 R27, P4, P5, R4, R27, R5 ;  /* 0x0000001b041b7210 */ /* 0x000fe20007d9e005 */
[C---:B------:R-:W-:Y:S02]  /*92e0*/  VIADD R5, R7.reuse, 0x7 ;  /* 0x0000000707057836 */ /* 0x040fe40000000000 */
[----:B------:R-:W-:Y:S01]  /*92f0*/  VIADD R7, R7, 0x8 ;  /* 0x0000000807077836 */ /* 0x000fe20000000000 */
[----:B------:R-:W-:-:S02]  /*9300*/  IADD3.X R24, PT, PT, RZ, R24, RZ, P4, P5 ;  /* 0x00000018ff187210 */ /* 0x000fc400027ea4ff */
[----:B------:R-:W-:Y:S02]  /*9310*/  ISETP.EQ.U32.AND P5, PT, R26, R5, PT ;  /* 0x000000051a00720c */ /* 0x000fe40003fa2070 */
[----:B------:R-:W-:Y:S02]  /*9320*/  ISETP.NE.AND P4, PT, R22, R2, PT ;  /* 0x000000021600720c */ /* 0x000fe40003f85270 */
[----:B------:R-:W-:Y:S02]  /*9330*/  P2R R34, PR, RZ, 0x40 ;  /* 0x00000040ff227803 */ /* 0x000fe40000000000 */
[----:B------:R-:W-:Y:S02]  /*9340*/  ISETP.EQ.OR.EX P5, PT, R30, RZ, P4, P5 ;  /* 0x000000ff1e00720c */ /* 0x000fe400027a2750 */
[----:B------:R-:W-:Y:S02]  /*9350*/  ISETP.EQ.U32.AND P4, PT, R26, R7, PT ;  /* 0x000000071a00720c */ /* 0x000fe40003f82070 */
[----:B------:R-:W-:-:S02]  /*9360*/  ISETP.NE.AND P6, PT, R2, R29, PT ;  /* 0x0000001d0200720c */ /* 0x000fc40003fc5270 */
[----:B------:R-:W-:Y:S02]  /*9370*/  P2R R33, PR, RZ, 0x8 ;  /* 0x00000008ff217803 */ /* 0x000fe40000000000 */
[----:B------:R-:W-:Y:S02]  /*9380*/  ISETP.EQ.OR.EX P4, PT, R30, RZ, P6, P4 ;  /* 0x000000ff1e00720c */ /* 0x000fe40003782740 */
[----:B------:R-:W-:Y:S02]  /*9390*/  ISETP.NE.AND P3, PT, R31, RZ, PT ;  /* 0x000000ff1f00720c */ /* 0x000fe40003f65270 */
[----:B------:R-:W-:Y:S02]  /*93a0*/  SEL R5, RZ, 0x1, !P5 ;  /* 0x00000001ff057807 */ /* 0x000fe40006800000 */
[----:B------:R-:W-:Y:S02]  /*93b0*/  SEL R4, RZ, 0x1, !P4 ;  /* 0x00000001ff047807 */ /* 0x000fe40006000000 */
[----:B------:R-:W-:-:S02]  /*93c0*/  P2R R25, PR, RZ, 0x8 ;  /* 0x00000008ff197803 */ /* 0x000fc40000000000 */
[----:B------:R-:W-:-:S04]  /*93d0*/  IADD3 R27, P3, P6, R4, R27, R5 ;  /* 0x0000001b041b7210 */ /* 0x000fc80007e7e005 */
[----:B------:R-:W-:Y:S02]  /*93e0*/  IADD3.X R24, PT, PT, RZ, R24, RZ, P3, P6 ;  /* 0x00000018ff187210 */ /* 0x000fe40001fec4ff */
[----:B------:R-:W-:-:S04]  /*93f0*/  ISETP.NE.AND P3, PT, R25, RZ, PT ;  /* 0x000000ff1900720c */ /* 0x000fc80003f65270 */
[----:B------:R-:W-:Y:S02]  /*9400*/  SEL R4, R11, RZ, !P3 ;  /* 0x000000ff0b047207 */ /* 0x000fe40005800000 */
[----:B------:R-:W-:-:S03]  /*9410*/  ISETP.NE.AND P3, PT, R33, RZ, PT ;  /* 0x000000ff2100720c */ /* 0x000fc60003f65270 */
[----:B------:R-:W-:-:S05]  /*9420*/  IMAD.IADD R4, R13, 0x1, R4 ;  /* 0x000000010d047824 */ /* 0x000fca00078e0204 */
[----:B------:R-:W-:Y:S02]  /*9430*/  SEL R4, R4, RZ, !P3 ;  /* 0x000000ff04047207 */ /* 0x000fe40005800000 */
[----:B------:R-:W-:-:S03]  /*9440*/  ISETP.NE.AND P6, PT, R34, RZ, PT ;  /* 0x000000ff2200720c */ /* 0x000fc60003fc5270 */
        /* <DEDUP_REMOVED lines=13> */
[----:B------:R-:W0:Y:S01]  /*9520*/  SHFL.UP PT, R6, R0, 0x1, RZ ;  /* 0x0420000000067989 */ /* 0x000e2200000e00ff */
[----:B------:R-:W-:-:S03]  /*9530*/  ISETP.NE.U32.AND P4, PT, R27, RZ, PT ;  /* 0x000000ff1b00720c */ /* 0x000fc60003f85070 */
[----:B------:R-:W1:Y:S01]  /*9540*/  SHFL.UP PT, R4, R27, 0x1, RZ ;  /* 0x042000001b047989 */ /* 0x000e6200000e00ff */
[----:B------:R-:W-:-:S03]  /*9550*/  ISETP.NE.AND.EX P4, PT, R24, RZ, PT, P4 ;  /* 0x000000ff1800720c */ /* 0x000fc60003f85340 */
[----:B------:R-:W2:Y:S01]  /*9560*/  SHFL.UP PT, R5, R24, 0x1, RZ ;  /* 0x0420000018057989 */ /* 0x000ea200000e00ff */
[----:B0-----:R-:W-:Y:S02]  /*9570*/  SEL R6, R6, RZ, !P4 ;  /* 0x000000ff06067207 */ /* 0x001fe40006000000 */
[----:B------:R-:W-:-:S04]  /*9580*/  ISETP.GE.AND P4, PT, R28, 0x1, PT ;  /* 0x000000011c00780c */ /* 0x000fc80003f86270 */
[----:B------:R-:W-:-:S05]  /*9590*/  SEL R7, R6, RZ, P4 ;  /* 0x000000ff06077207 */ /* 0x000fca0002000000 */
[----:B------:R-:W-:Y:S01]  /*95a0*/  IMAD.IADD R7, R0, 0x1, R7 ;  /* 0x0000000100077824 */ /* 0x000fe200078e0207 */
[----:B-1----:R-:W-:-:S04]  /*95b0*/  SEL R4, R4, RZ, P4 ;  /* 0x000000ff04047207 */ /* 0x002fc80002000000 */
[----:B------:R-:W0:Y:S01]  /*95c0*/  SHFL.UP PT, R6, R7, 0x2, RZ ;  /* 0x0440000007067989 */ /* 0x000e2200000e00ff */
[----:B--2---:R-:W-:Y:S02]  /*95d0*/  SEL R5, R5, RZ, P4 ;  /* 0x000000ff05057207 */ /* 0x004fe40002000000 */
[----:B------:R-:W-:-:S05]  /*95e0*/  IADD3 R25, P4, PT, R4, R27, RZ ;  /* 0x0000001b04197210 */ /* 0x000fca0007f9e0ff */
[----:B------:R-:W-:Y:S01]  /*95f0*/  IMAD.X R27, R5, 0x1, R24, P4 ;  /* 0x00000001051b7824 */ /* 0x000fe200020e0618 */
[----:B------:R-:W1:Y:S01]  /*9600*/  SHFL.UP PT, R0, R25, 0x2, RZ ;  /* 0x0440000019007989 */ /* 0x000e6200000e00ff */
[----:B------:R-:W-:-:S03]  /*9610*/  ISETP.NE.U32.AND P4, PT, R25, RZ, PT ;  /* 0x000000ff1900720c */ /* 0x000fc60003f85070 */
[----:B------:R-:W2:Y:S01]  /*9620*/  SHFL.UP PT, R4, R27, 0x2, RZ ;  /* 0x044000001b047989 */ /* 0x000ea200000e00ff */
[----:B------:R-:W-:-:S04]  /*9630*/  ISETP.NE.AND.EX P4, PT, R27, RZ, PT, P4 ;  /* 0x000000ff1b00720c */ /* 0x000fc80003f85340 */
[----:B0-----:R-:W-:Y:S02]  /*9640*/  SEL R6, R6, RZ, !P4 ;  /* 0x000000ff06067207 */ /* 0x001fe40006000000 */
[----:B------:R-:W-:-:S04]  /*9650*/  ISETP.GE.AND P4, PT, R28, 0x2, PT ;  /* 0x000000021c00780c */ /* 0x000fc80003f86270 */
[----:B------:R-:W-:-:S05]  /*9660*/  SEL R6, R6, RZ, P4 ;  /* 0x000000ff06067207 */ /* 0x000fca0002000000 */
[----:B------:R-:W-:Y:S01]  /*9670*/  IMAD.IADD R6, R7, 0x1, R6 ;  /* 0x0000000107067824 */ /* 0x000fe200078e0206 */
[----:B-1----:R-:W-:Y:S02]  /*9680*/  SEL R0, R0, RZ, P4 ;  /* 0x000000ff00007207 */ /* 0x002fe40002000000 */
[----:B--2---:R-:W-:Y:S02]  /*9690*/  SEL R4, R4, RZ, P4 ;  /* 0x000000ff04047207 */ /* 0x004fe40002000000 */
[----:B------:R-:W0:Y:S01]  /*96a0*/  SHFL.UP PT, R5, R6, 0x4, RZ ;  /* 0x0480000006057989 */ /* 0x000e2200000e00ff */
        /* <DEDUP_REMOVED lines=8> */
[----:B------:R-:W-:Y:S02]  /*9730*/  SEL R5, R5, RZ, P4 ;  /* 0x000000ff05057207 */ /* 0x000fe40002000000 */
[----:B-1----:R-:W-:-:S03]  /*9740*/  SEL R0, R0, RZ, P4 ;  /* 0x000000ff00007207 */ /* 0x002fc60002000000 */
[----:B------:R-:W-:Y:S01]  /*9750*/  IMAD.IADD R5, R6, 0x1, R5 ;  /* 0x0000000106057824 */ /* 0x000fe200078e0205 */
[----:B--2---:R-:W-:Y:S02]  /*9760*/  SEL R4, R4, RZ, P4 ;  /* 0x000000ff04047207 */ /* 0x004fe40002000000 */
[----:B------:R-:W-:Y:S02]  /*9770*/  IADD3 R7, P4, PT, R0, R7, RZ ;  /* 0x0000000700077210 */ /* 0x000fe40007f9e0ff */
[----:B------:R-:W0:Y:S03]  /*9780*/  SHFL.UP PT, R6, R5, 0x8, RZ ;  /* 0x0500000005067989 */ /* 0x000e2600000e00ff */
[----:B------:R-:W-:Y:S01]  /*9790*/  IMAD.X R27, R4, 0x1, R25, P4 ;  /* 0x00000001041b7824 */ /* 0x000fe200020e0619 */
[----:B------:R-:W1:Y:S04]  /*97a0*/  SHFL.UP PT, R0, R7, 0x8, RZ ;  /* 0x0500000007007989 */ /* 0x000e6800000e00ff */
[----:B------:R-:W2:Y:S01]  /*97b0*/  SHFL.UP PT, R4, R27, 0x8, RZ ;  /* 0x050000001b047989 */ /* 0x000ea200000e00ff */
[----:B------:R-:W-:-:S04]  /*97c0*/  ISETP.NE.U32.AND P4, PT, R7, RZ, PT ;  /* 0x000000ff0700720c */ /* 0x000fc80003f85070 */
[----:B------:R-:W-:-:S04]  /*97d0*/  ISETP.NE.AND.EX P4, PT, R27, RZ, PT, P4 ;  /* 0x000000ff1b00720c */ /* 0x000fc80003f85340 */
[----:B0-----:R-:W-:Y:S02]  /*97e0*/  SEL R6, R6, RZ, !P4 ;  /* 0x000000ff06067207 */ /* 0x001fe40006000000 */
[----:B------:R-:W-:-:S04]  /*97f0*/  ISETP.GE.AND P4, PT, R28, 0x8, PT ;  /* 0x000000081c00780c */ /* 0x000fc80003f86270 */
[----:B------:R-:W-:Y:S02]  /*9800*/  SEL R6, R6, RZ, P4 ;  /* 0x000000ff06067207 */ /* 0x000fe40002000000 */
[----:B-1----:R-:W-:Y:S02]  /*9810*/  SEL R0, R0, RZ, P4 ;  /* 0x000000ff00007207 */ /* 0x002fe40002000000 */
[----:B--2---:R-:W-:Y:S01]  /*9820*/  SEL R4, R4, RZ, P4 ;  /* 0x000000ff04047207 */ /* 0x004fe20002000000 */
[----:B------:R-:W-:Y:S01]  /*9830*/  IMAD.IADD R6, R5, 0x1, R6 ;  /* 0x0000000105067824 */ /* 0x000fe200078e0206 */
[----:B------:R-:W-:-:S04]  /*9840*/  IADD3 R25, P4, PT, R0, R7, RZ ;  /* 0x0000000700197210 */ /* 0x000fc80007f9e0ff */
[----:B------:R-:W0:Y:S01]  /*9850*/  SHFL.UP PT, R5, R6, 0x10, RZ ;  /* 0x0600000006057989 */ /* 0x000e2200000e00ff */
[----:B------:R-:W-:-:S03]  /*9860*/  IMAD.X R24, R4, 0x1, R27, P4 ;  /* 0x0000000104187824 */ /* 0x000fc600020e061b */
[----:B------:R-:W1:Y:S04]  /*9870*/  SHFL.UP PT, R0, R25, 0x10, RZ ;  /* 0x0600000019007989 */ /* 0x000e6800000e00ff */
[----:B------:R-:W2:Y:S01]  /*9880*/  SHFL.UP PT, R4, R24, 0x10, RZ ;  /* 0x0600000018047989 */ /* 0x000ea200000e00ff */
[----:B------:R-:W-:-:S04]  /*9890*/  ISETP.NE.U32.AND P4, PT, R25, RZ, PT ;  /* 0x000000ff1900720c */ /* 0x000fc80003f85070 */
[----:B------:R-:W-:-:S04]  /*98a0*/  ISETP.NE.AND.EX P4, PT, R24, RZ, PT, P4 ;  /* 0x000000ff1800720c */ /* 0x000fc80003f85340 */
[----:B0-----:R-:W-:Y:S02]  /*98b0*/  SEL R7, R5, RZ, !P4 ;  /* 0x000000ff05077207 */ /* 0x001fe40006000000 */
[----:B------:R-:W-:-:S04]  /*98c0*/  ISETP.GE.AND P4, PT, R28, 0x10, PT ;  /* 0x000000101c00780c */ /* 0x000fc80003f86270 */
[----:B-1----:R-:W-:Y:S02]  /*98d0*/  SEL R0, R0, RZ, P4 ;  /* 0x000000ff00007207 */ /* 0x002fe40002000000 */
[----:B--2---:R-:W-:Y:S02]  /*98e0*/  SEL R5, R4, RZ, P4 ;  /* 0x000000ff04057207 */ /* 0x004fe40002000000 */
[----:B------:R-:W-:Y:S02]  /*98f0*/  SEL R7, R7, RZ, P4 ;  /* 0x000000ff07077207 */ /* 0x000fe40002000000 */
[----:B------:R-:W-:Y:S02]  /*9900*/  ISETP.NE.AND P4, PT, R28, 0x1f, PT ;  /* 0x0000001f1c00780c */ /* 0x000fe40003f85270 */
[----:B------:R-:W-:Y:S01]  /*9910*/  IADD3 R4, P5, PT, R0, R25, RZ ;  /* 0x0000001900047210 */ /* 0x000fe20007fbe0ff */
[----:B------:R-:W-:-:S04]  /*9920*/  IMAD.IADD R33, R6, 0x1, R7 ;  /* 0x0000000106217824 */ /* 0x000fc800078e0207 */
[----:B------:R-:W-:-:S06]  /*9930*/  IMAD.X R5, R5, 0x1, R24, P5 ;  /* 0x0000000105057824 */ /* 0x000fcc00028e0618 */
[----:B------:R-:W-:-:S05]  /*9940*/  @!P4 LEA R40, R9, UR4, 0x4 ;  /* 0x000000040928cc11 */ /* 0x000fca000f8e20ff */
[----:B------:R-:W-:Y:S04]  /*9950*/  @!P4 STS.64 [R40], R4 ;  /* 0x000000042800c388 */ /* 0x000fe80000000a00 */
[----:B------:R-:W-:Y:S01]  /*9960*/  @!P4 STS [R40+0x8], R33 ;  /* 0x000008212800c388 */ /* 0x000fe20000000800 */
[----:B------:R-:W-:Y:S06]  /*9970*/  BAR.SYNC.DEFER_BLOCKING 0x0 ;  /* 0x0000000000007b1d */ /* 0x000fec0000010000 */
[----:B------:R-:W-:Y:S04]  /*9980*/  LDS.64 R34, [UR4+0x10] ;  /* 0x00001004ff227984 */ /* 0x000fe80008000a00 */
[----:B------:R-:W0:Y:S04]  /*9990*/  LDS.64 R36, [UR4] ;  /* 0x00000004ff247984 */ /* 0x000e280008000a00 */
[----:B------:R-:W1:Y:S04]  /*99a0*/  LDS R0, [UR4+0x8] ;  /* 0x00000804ff007984 */ /* 0x000e680008000800 */
[----:B------:R-:W2:Y:S04]  /*99b0*/  LDS R27, [UR4+0x18] ;  /* 0x00001804ff1b7984 */ /* 0x000ea80008000800 */
[----:B------:R-:W3:Y:S04]  /*99c0*/  LDS.64 R24, [UR4+0x20] ;  /* 0x00002004ff187984 */ /* 0x000ee80008000a00 */
[----:B------:R-:W4:Y:S04]  /*99d0*/  LDS R38, [UR4+0x28] ;  /* 0x00002804ff267984 */ /* 0x000f280008000800 */
[----:B------:R-:W5:Y:S04]  /*99e0*/  LDS.64 R6, [UR4+0x30] ;  /* 0x00003004ff067984 */ /* 0x000f680008000a00 */
[----:B------:R-:W-:Y:S01]  /*99f0*/  LDS R40, [UR4+0x58] ;  /* 0x00005804ff287984 */ /* 0x000fe20008000800 */
[----:B0-----:R-:W-:-:S05]  /*9a00*/  IADD3 R41, P4, PT, R36, R34, RZ ;  /* 0x0000002224297210 */ /* 0x001fca0007f9e0ff */
[----:B------:R-:W-:Y:S01]  /*9a10*/  IMAD.X R43, R37, 0x1, R35, P4 ;  /* 0x00000001252b7824 */ /* 0x000fe200020e0623 */
[----:B------:R-:W-:-:S04]  /*9a20*/  ISETP.NE.U32.AND P4, PT, R34, RZ, PT ;  /* 0x000000ff2200720c */ /* 0x000fc80003f85070 */
[----:B------:R-:W-:-:S04]  /*9a30*/  ISETP.NE.AND.EX P4, PT, R35, RZ, PT, P4 ;  /* 0x000000ff2300720c */ /* 0x000fc80003f85340 */
[----:B-1----:R-:W-:Y:S02]  /*9a40*/  SEL R34, R0, RZ, !P4 ;  /* 0x000000ff00227207 */ /* 0x002fe40006000000 */
[----:B------:R-:W-:-:S03]  /*9a50*/  ISETP.NE.AND P4, PT, R9, 0x2, PT ;  /* 0x000000020900780c */ /* 0x000fc60003f85270 */
[----:B--2---:R-:W-:Y:S01]  /*9a60*/  IMAD.IADD R27, R27, 0x1, R34 ;  /* 0x000000011b1b7824 */ /* 0x004fe200078e0222 */
[----:B------:R-:W-:Y:S01]  /*9a70*/  SEL R42, R41, R36, !P4 ;  /* 0x00000024292a7207 */ /* 0x000fe20006000000 */
[----:B------:R-:W-:Y:S01]  /*9a80*/  LDS.64 R34, [UR4+0x40] ;  /* 0x00004004ff227984 */ /* 0x000fe20008000a00 */
[----:B------:R-:W-:Y:S02]  /*9a90*/  SEL R44, R43, R37, !P4 ;  /* 0x000000252b2c7207 */ /* 0x000fe40006000000 */
[----:B------:R-:W-:Y:S01]  /*9aa0*/  SEL R0, R27, R0, !P4 ;  /* 0x000000001b007207 */ /* 0x000fe20006000000 */
[----:B------:R-:W0:Y:S01]  /*9ab0*/  LDS R36, [UR4+0x38] ;  /* 0x00003804ff247984 */ /* 0x000e220008000800 */
[----:B---3--:R-:W-:-:S05]  /*9ac0*/  IADD3 R37, P4, PT, R24, R41, RZ ;  /* 0x0000002918257210 */ /* 0x008fca0007f9e0ff */
[----:B------:R-:W-:Y:S01]  /*9ad0*/  IMAD.X R43, R25, 0x1, R43, P4 ;  /* 0x00000001192b7824 */ /* 0x000fe200020e062b */
[----:B------:R-:W-:-:S04]  /*9ae0*/  ISETP.NE.U32.AND P4, PT, R24, RZ, PT ;  /* 0x000000ff1800720c */ /* 0x000fc80003f85070 */
[----:B------:R-:W-:Y:S02]  /*9af0*/  ISETP.NE.AND.EX P4, PT, R25, RZ, PT, P4 ;  /* 0x000000ff1900720c */ /* 0x000fe40003f85340 */
[----:B------:R-:W-:Y:S02]  /*9b00*/  LDS.64 R24, [UR4+0x50] ;  /* 0x00005004ff187984 */ /* 0x000fe40008000a00 */
[----:B------:R-:W-:Y:S02]  /*9b10*/  SEL R27, R27, RZ, !P4 ;  /* 0x000000ff1b1b7207 */ /* 0x000fe40006000000 */
[----:B------:R-:W-:-:S03]  /*9b20*/  ISETP.NE.AND P4, PT, R9, 0x3, PT ;  /* 0x000000030900780c */ /* 0x000fc60003f85270 */
[----:B----4-:R-:W-:Y:S01]  /*9b30*/  IMAD.IADD R27, R38, 0x1, R27 ;  /* 0x00000001261b7824 */ /* 0x010fe200078e021b */
[----:B------:R-:W-:Y:S01]  /*9b40*/  SEL R42, R37, R42, !P4 ;  /* 0x0000002a252a7207 */ /* 0x000fe20006000000 */
[----:B------:R-:W1:Y:S01]  /*9b50*/  LDS R38, [UR4+0x48] ;  /* 0x00004804ff267984 */ /* 0x000e620008000800 */
[----:B------:R-:W-:Y:S02]  /*9b60*/  SEL R44, R43, R44, !P4 ;  /* 0x0000002c2b2c7207 */ /* 0x000fe40006000000 */
[----:B------:R-:W-:Y:S02]  /*9b70*/  SEL R0, R27, R0, !P4 ;  /* 0x000000001b007207 */ /* 0x000fe40006000000 */
[----:B-----5:R-:W-:-:S05]  /*9b80*/  IADD3 R37, P4, PT, R6, R37, RZ ;  /* 0x0000002506257210 */ /* 0x020fca0007f9e0ff */
[----:B------:R-:W-:Y:S01]  /*9b90*/  IMAD.X R43, R7, 0x1, R43, P4 ;  /* 0x00000001072b7824 */ /* 0x000fe200020e062b */
[----:B------:R-:W-:-:S04]  /*9ba0*/  ISETP.NE.U32.AND P4, PT, R6, RZ, PT ;  /* 0x000000ff0600720c */ /* 0x000fc80003f85070 */
[----:B------:R-:W-:-:S04]  /*9bb0*/  ISETP.NE.AND.EX P4, PT, R7, RZ, PT, P4 ;  /* 0x000000ff0700720c */ /* 0x000fc80003f85340 */
[----:B------:R-:W-:Y:S02]  /*9bc0*/  SEL R27, R27, RZ, !P4 ;  /* 0x000000ff1b1b7207 */ /* 0x000fe40006000000 */
[----:B------:R-:W-:-:S03]  /*9bd0*/  ISETP.NE.AND P4, PT, R9, 0x4, PT ;  /* 0x000000040900780c */ /* 0x000fc60003f85270 */
[----:B0-----:R-:W-:Y:S01]  /*9be0*/  IMAD.IADD R27, R36, 0x1, R27 ;  /* 0x00000001241b7824 */ /* 0x001fe200078e021b */
[----:B------:R-:W-:Y:S02]  /*9bf0*/  SEL R6, R37, R42, !P4 ;  /* 0x0000002a25067207 */ /* 0x000fe40006000000 */
[----:B------:R-:W-:Y:S02]  /*9c00*/  SEL R42, R43, R44, !P4 ;  /* 0x0000002c2b2a7207 */ /* 0x000fe40006000000 */
[----:B------:R-:W-:Y:S02]  /*9c10*/  SEL R0, R27, R0, !P4 ;  /* 0x000000001b007207 */ /* 0x000fe40006000000 */
[C---:B------:R-:W-:Y:S02]  /*9c20*/  IADD3 R7, P4, PT, R34.reuse, R37, RZ ;  /* 0x0000002522077210 */ /* 0x040fe40007f9e0ff */
[----:B------:R-:W0:Y:S03]  /*9c30*/  LDS.64 R36, [UR4+0x60] ;  /* 0x00006004ff247984 */ /* 0x000e260008000a00 */
[----:B------:R-:W-:Y:S01]  /*9c40*/  IMAD.X R43, R35, 0x1, R43, P4 ;  /* 0x00000001232b7824 */ /* 0x000fe200020e062b */
[----:B------:R-:W-:-:S02]  /*9c50*/  ISETP.NE.U32.AND P4, PT, R34, RZ, PT ;  /* 0x000000ff2200720c */ /* 0x000fc40003f85070 */
[----:B------:R-:W2:Y:S02]  /*9c60*/  LDS R34, [UR4+0x68] ;  /* 0x00006804ff227984 */ /* 0x000ea40008000800 */
[----:B------:R-:W-:-:S04]  /*9c70*/  ISETP.NE.AND.EX P4, PT, R35, RZ, PT, P4 ;  /* 0x000000ff2300720c */ /* 0x000fc80003f85340 */
[----:B------:R-:W-:Y:S02]  /*9c80*/  SEL R27, R27, RZ, !P4 ;  /* 0x000000ff1b1b7207 */ /* 0x000fe40006000000 */
[----:B------:R-:W-:-:S03]  /*9c90*/  ISETP.NE.AND P4, PT, R9, 0x5, PT ;  /* 0x000000050900780c */ /* 0x000fc60003f85270 */
[----:B-1----:R-:W-:Y:S01]  /*9ca0*/  IMAD.IADD R27, R38, 0x1, R27 ;  /* 0x00000001261b7824 */ /* 0x002fe200078e021b */
[----:B------:R-:W-:Y:S02]  /*9cb0*/  SEL R38, R7, R6, !P4 ;  /* 0x0000000607267207 */ /* 0x000fe40006000000 */
[----:B------:R-:W-:Y:S02]  /*9cc0*/  SEL R42, R43, R42, !P4 ;  /* 0x0000002a2b2a7207 */ /* 0x000fe40006000000 */
[----:B------:R-:W-:Y:S02]  /*9cd0*/  SEL R0, R27, R0, !P4 ;  /* 0x000000001b007207 */ /* 0x000fe40006000000 */
[C---:B------:R-:W-:Y:S02]  /*9ce0*/  IADD3 R35, P4, PT, R24.reuse, R7, RZ ;  /* 0x0000000718237210 */ /* 0x040fe40007f9e0ff */
[----:B------:R-:W1:Y:S03]  /*9cf0*/  LDS.64 R6, [UR4+0x70] ;  /* 0x00007004ff067984 */ /* 0x000e660008000a00 */
[----:B------:R-:W-:Y:S01]  /*9d00*/  IMAD.X R43, R25, 0x1, R43, P4 ;  /* 0x00000001192b7824 */ /* 0x000fe200020e062b */
[----:B------:R-:W-:-:S04]  /*9d10*/  ISETP.NE.U32.AND P4, PT, R24, RZ, PT ;  /* 0x000000ff1800720c */ /* 0x000fc80003f85070 */
[----:B------:R-:W-:-:S04]  /*9d20*/  ISETP.NE.AND.EX P4, PT, R25, RZ, PT, P4 ;  /* 0x000000ff1900720c */ /* 0x000fc80003f85340 */
[----:B------:R-:W-:Y:S02]  /*9d30*/  SEL R27, R27, RZ, !P4 ;  /* 0x000000ff1b1b7207 */ /* 0x000fe40006000000 */
[----:B------:R-:W-:-:S03]  /*9d40*/  ISETP.NE.AND P4, PT, R9, 0x6, PT ;  /* 0x000000060900780c */ /* 0x000fc60003f85270 */
[----:B------:R-:W-:Y:S01]  /*9d50*/  IMAD.IADD R27, R40, 0x1, R27 ;  /* 0x00000001281b7824 */ /* 0x000fe200078e021b */
[----:B------:R-:W-:Y:S02]  /*9d60*/  SEL R24, R35, R38, !P4 ;  /* 0x0000002623187207 */ /* 0x000fe40006000000 */
[----:B------:R-:W-:Y:S01]  /*9d70*/  SEL R40, R43, R42, !P4 ;  /* 0x0000002a2b287207 */ /* 0x000fe20006000000 */
[----:B------:R-:W3:Y:S01]  /*9d80*/  LDS R38, [UR4+0x78] ;  /* 0x00007804ff267984 */ /* 0x000ee20008000800 */
[----:B------:R-:W-:Y:S02]  /*9d90*/  SEL R0, R27, R0, !P4 ;  /* 0x000000001b007207 */ /* 0x000fe40006000000 */
[----:B0-----:R-:W-:-:S05]  /*9da0*/  IADD3 R35, P4, PT, R36, R35, RZ ;  /* 0x0000002324237210 */ /* 0x001fca0007f9e0ff */
[----:B------:R-:W-:Y:S01]  /*9db0*/  IMAD.X R43, R37, 0x1, R43, P4 ;  /* 0x00000001252b7824 */ /* 0x000fe200020e062b */
[----:B------:R-:W-:-:S04]  /*9dc0*/  ISETP.NE.U32.AND P4, PT, R36, RZ, PT ;  /* 0x000000ff2400720c */ /* 0x000fc80003f85070 */
[----:B------:R-:W-:-:S04]  /*9dd0*/  ISETP.NE.AND.EX P4, PT, R37, RZ, PT, P4 ;  /* 0x000000ff2500720c */ /* 0x000fc80003f85340 */
[----:B------:R-:W-:Y:S02]  /*9de0*/  SEL R27, R27, RZ, !P4 ;  /* 0x000000ff1b1b7207 */ /* 0x000fe40006000000 */
[----:B------:R-:W-:-:S03]  /*9df0*/  ISETP.NE.AND P4, PT, R9, 0x7, PT ;  /* 0x000000070900780c */ /* 0x000fc60003f85270 */
[----:B--2---:R-:W-:Y:S01]  /*9e00*/  IMAD.IADD R25, R34, 0x1, R27 ;  /* 0x0000000122197824 */ /* 0x004fe200078e021b */
[----:B------:R-:W-:Y:S02]  /*9e10*/  SEL R34, R35, R24, !P4 ;  /* 0x0000001823227207 */ /* 0x000fe40006000000 */
[----:B------:R-:W-:Y:S02]  /*9e20*/  SEL R41, R43, R40, !P4 ;  /* 0x000000282b297207 */ /* 0x000fe40006000000 */
[----:B------:R-:W-:Y:S02]  /*9e30*/  SEL R24, R25, R0, !P4 ;  /* 0x0000000019187207 */ /* 0x000fe40006000000 */
[----:B-1----:R-:W-:-:S05]  /*9e40*/  IADD3 R35, P4, PT, R6, R35, RZ ;  /* 0x0000002306237210 */ /* 0x002fca0007f9e0ff */
[----:B------:R-:W-:Y:S01]  /*9e50*/  IMAD.X R36, R7, 0x1, R43, P4 ;  /* 0x0000000107247824 */ /* 0x000fe200020e062b */
[----:B------:R-:W-:-:S04]  /*9e60*/  ISETP.NE.U32.AND P4, PT, R6, RZ, PT ;  /* 0x000000ff0600720c */ /* 0x000fc80003f85070 */
[----:B------:R-:W-:-:S04]  /*9e70*/  ISETP.NE.AND.EX P4, PT, R7, RZ, PT, P4 ;  /* 0x000000ff0700720c */ /* 0x000fc80003f85340 */
[----:B------:R-:W-:Y:S02]  /*9e80*/  SEL R37, R25, RZ, !P4 ;  /* 0x000000ff19257207 */ /* 0x000fe40006000000 */
[----:B------:R-:W-:Y:S01]  /*9e90*/  ISETP.GE.U32.AND P4, PT, R32, 0x20, PT ;  /* 0x000000202000780c */ /* 0x000fe20003f86070 */
[----:B------:R0:W1:Y:S04]  /*9ea0*/  SHFL.UP PT, R27, R4, 0x1, RZ ;  /* 0x04200000041b7989 */ /* 0x00006800000e00ff */
[----:B------:R0:W2:Y:S01]  /*9eb0*/  SHFL.UP PT, R0, R5, 0x1, RZ ;  /* 0x0420000005007989 */ /* 0x0000a200000e00ff */
[----:B---3--:R-:W-:-:S03]  /*9ec0*/  IMAD.IADD R37, R38, 0x1, R37 ;  /* 0x0000000126257824 */ /* 0x008fc600078e0225 */
[----:B------:R0:W3:Y:S04]  /*9ed0*/  SHFL.UP PT, R9, R33, 0x1, RZ ;  /* 0x0420000021097989 */ /* 0x0000e800000e00ff */
[----:B------:R-:W-:Y:S05]  /*9ee0*/  @!P4 BRA `(.L_x_12933) ;  /* 0x00000000002cc947 */ /* 0x000fea0003800000 */
[----:B------:R-:W-:Y:S02]  /*9ef0*/  ISETP.NE.AND P5, PT, R28, RZ, PT ;  /* 0x000000ff1c00720c */ /* 0x000fe40003fa5270 */
[C---:B-1----:R-:W-:Y:S02]  /*9f00*/  ISETP.NE.U32.AND P4, PT, R27.reuse, RZ, PT ;  /* 0x000000ff1b00720c */ /* 0x042fe40003f85070 */
[----:B------:R-:W-:Y:S02]  /*9f10*/  SEL R27, R27, RZ, P5 ;  /* 0x000000ff1b1b7207 */ /* 0x000fe40002800000 */
[C---:B--2---:R-:W-:Y:S02]  /*9f20*/  ISETP.NE.AND.EX P4, PT, R0.reuse, RZ, PT, P4 ;  /* 0x000000ff0000720c */ /* 0x044fe40003f85340 */
[----:B------:R-:W-:Y:S02]  /*9f30*/  SEL R0, R0, RZ, P5 ;  /* 0x000000ff00007207 */ /* 0x000fe40002800000 */
[----:B0-----:R-:W-:-:S02]  /*9f40*/  SEL R4, R24, RZ, !P4 ;  /* 0x000000ff18047207 */ /* 0x001fc40006000000 */
[----:B------:R-:W-:-:S03]  /*9f50*/  IADD3 R27, P4, PT, R27, R34, RZ ;  /* 0x000000221b1b7210 */ /* 0x000fc60007f9e0ff */
[----:B---3--:R-:W-:Y:S02]  /*9f60*/  @P5 IMAD.IADD R24, R9, 0x1, R4 ;  /* 0x0000000109185824 */ /* 0x008fe400078e0204 */
[----:B------:R-:W-:Y:S02]  /*9f70*/  IMAD.X R0, R0, 0x1, R41, P4 ;  /* 0x0000000100007824 */ /* 0x000fe400020e0629 */
[----:B------:R-:W-:Y:S01]  /*9f80*/  IMAD.MOV.U32 R9, RZ, RZ, R24 ;  /* 0x000000ffff097224 */ /* 0x000fe200078e0018 */
[----:B------:R-:W-:Y:S06]  /*9f90*/  BRA `(.L_x_12934) ;  /* 0x0000001000587947 */ /* 0x000fec0003800000 */
.L_x_12933:
[----:B------:R-:W4:Y:S01]  /*9fa0*/  LDC.64 R24, c[0x0][0x3a8] ;  /* 0x0000ea00ff187b82 */ /* 0x000f220000000a00 */
[----:B------:R-:W-:Y:S01]  /*9fb0*/  ISETP.NE.AND P4, PT, R32, RZ, PT ;  /* 0x000000ff2000720c */ /* 0x000fe20003f85270 */
[----:B------:R-:W5:-:S12]  /*9fc0*/  LDCU UR5, c[0x0][0x370] ;  /* 0x00006e00ff0577ac */ /* 0x000f580008000800 */
[----:B------:R-:W-:Y:S01]  /*9fd0*/  @!P4 IMAD.MOV.U32 R6, RZ, RZ, R35 ;  /* 0x000000ffff06c224 */ /* 0x000fe200078e0023 */
[----:B------:R1:W-:Y:S01]  /*9fe0*/  @!P4 STS [UR4+0xd0], R37 ;  /* 0x0000d025ff00c988 */ /* 0x0003e20008000804 */
[----:B------:R-:W-:Y:S02]  /*9ff0*/  @!P4 IMAD.MOV.U32 R7, RZ, RZ, R36 ;  /* 0x000000ffff07c224 */ /* 0x000fe400078e0024 */
[----:B0-----:R-:W-:Y:S02]  /*a000*/  @!P4 IMAD.MOV.U32 R4, RZ, RZ, R37 ;  /* 0x000000ffff04c224 */ /* 0x001fe400078e0025 */
[----:B------:R-:W-:Y:S01]  /*a010*/  @!P4 IMAD.MOV.U32 R5, RZ, RZ, 0x64 ;  /* 0x00000064ff05c424 */ /* 0x000fe200078e00ff */
[----:B------:R0:W-:Y:S01]  /*a020*/  @!P4 STS.64 [UR4+0xc8], R6 ;  /* 0x0000c806ff00c988 */ /* 0x0001e20008000a04 */
[----:B-----5:R-:W-:Y:S01]  /*a030*/  UISETP.GT.U32.AND UP0, UPT, UR5, 0x1f3, UPT ;  /* 0x000001f30500788c */ /* 0x020fe2000bf04070 */
[----:B----4-:R-:W-:-:S05]  /*a040*/  IMAD.WIDE.U32 R24, R39, 0x10, R24 ;  /* 0x0000001027187825 */ /* 0x010fca00078e0018 */
[----:B------:R0:W-:Y:S03]  /*a050*/  @!P4 ST.E.128.STRONG.GPU desc[UR8][R24.64+0x200], R4 ;  /* 0x000200041800c985 */ /* 0x0001e6000c10fd08 */
[----:B-1----:R-:W-:Y:S05]  /*a060*/  BRA.U UP0, `(.L_x_12935) ;  /* 0x0000000100087547 */ /* 0x002fea000b800000 */
[----:B------:R1:W-:Y:S06]  /*a070*/  MEMBAR.SC.CTA ;  /* 0x0000000000007992 */ /* 0x0003ec0000000000 */
[----:B-1----:R-:W-:Y:S05]  /*a080*/  BRA `(.L_x_12936) ;  /* 0x0000000000087947 */ /* 0x002fea0003800000 */
.L_x_12935:
[----:B------:R-:W-:Y:S05]  /*a090*/  NANOSLEEP 0x1c2 ;  /* 0x000001c20000795d */ /* 0x000fea0003800000 */
[----:B------:R-:W-:Y:S01]  /*a0a0*/  NOP ;  /* 0x0000000000007918 */ /* 0x000fe20000000000 */
.L_x_12936:
[----:B0-----:R-:W-:-:S03]  /*a0b0*/  IMAD.WIDE.U32 R4, R32, 0x10, RZ ;  /* 0x0000001020047825 */ /* 0x001fc600078e00ff */
[----:B------:R-:W-:Y:S02]  /*a0c0*/  LOP3.LUT R7, R4, 0xfffffff0, RZ, 0x3c, !PT ;  /* 0xfffffff004077812 */ /* 0x000fe400078e3cff */
[----:B------:R-:W-:Y:S02]  /*a0d0*/  LOP3.LUT R5, RZ, R5, RZ, 0x33, !PT ;  /* 0x00000005ff057212 */ /* 0x000fe400078e33ff */
[----:B------:R-:W-:-:S05]  /*a0e0*/  IADD3 R24, P4, PT, R24, R7, RZ ;  /* 0x0000000718187210 */ /* 0x000fca0007f9e0ff */
[----:B------:R-:W-:-:S08]  /*a0f0*/  IMAD.X R25, R25, 0x1, R5, P4 ;  /* 0x0000000119197824 */ /* 0x000fd000020e0605 */
.L_x_12938:
[----:B------:R-:W4:Y:S01]  /*a100*/  LD.E.128.STRONG.GPU R4, desc[UR8][R24.64+0x200] ;  /* 0x0002000818047980 */ /* 0x000f22000c10fd00 */
[----:B------:R-:W-:Y:S05]  /*a110*/  YIELD ;  /* 0x0000000000007946 */ /* 0x000fea0003800000 */
[----:B------:R-:W-:Y:S01]  /*a120*/  UMOV UR5, 0xffffffff ;  /* 0xffffffff00057882 */ /* 0x000fe20000000000 */
[----:B----4-:R-:W-:Y:S02]  /*a130*/  ISETP.NE.AND P4, PT, R5, 0x63, PT ;  /* 0x000000630500780c */ /* 0x010fe40003f85270 */
[----:B------:R-:W-:Y:S11]  /*a140*/  BRA.DIV UR5, `(.L_x_12937) ;  /* 0x0000003a05d47947 */ /* 0x000ff6000b800000 */
[----:B------:R-:W-:-:S13]  /*a150*/  VOTE.ANY P4, !P4 ;  /* 0x0000000000ff7806 */ /* 0x000fda0006080100 */
.L_x_13091:
[----:B------:R-:W-:Y:S05]  /*a160*/  @P4 BRA `(.L_x_12938) ;  /* 0xfffffffc00e44947 */ /* 0x000fea000383ffff */
[----:B------:R-:W-:Y:S01]  /*a170*/  UMOV UR5, 0xffffffff ;  /* 0xffffffff00057882 */ /* 0x000fe20000000000 */
[----:B------:R-:W-:Y:S01]  /*a180*/  ISETP.NE.AND P4, PT, R5, 0x65, PT ;  /* 0x000000650500780c */ /* 0x000fe20003f85270 */
[----:B------:R-:W-:Y:S02]  /*a190*/  IMAD.MOV.U32 R40, RZ, RZ, R6 ;  /* 0x000000ffff287224 */ /* 0x000fe400078e0006 */
        /* <DEDUP_REMOVED lines=10> */
[----:B------:R0:W4:Y:S04]  /*a240*/  SHFL.DOWN PT, R24, R41, 0x1, R33 ;  /* 0x0820000029187989 */ /* 0x00012800000e0021 */
[----:B------:R0:W0:Y:S02]  /*a250*/  SHFL.DOWN PT, R6, R38, 0x1, R33 ;  /* 0x0820000026067989 */ /* 0x00002400000e0021 */
.L_x_13097:
[----:B------:R-:W-:Y:S01]  /*a260*/  ISETP.GE.AND P5, PT, R28, R33, PT ;  /* 0x000000211c00720c */ /* 0x000fe20003fa6270 */
[----:B------:R-:W-:-:S12]  /*a270*/  UMOV UR5, 0xffffffff ;  /* 0xffffffff00057882 */ /* 0x000fd80000000000 */
[----:B-1----:R-:W-:-:S05]  /*a280*/  @!P5 IADD3 R25, P4, PT, R25, R40, RZ ;  /* 0x000000281919d210 */ /* 0x002fca0007f9e0ff */
[----:B----4-:R-:W-:Y:S01]  /*a290*/  @!P5 IMAD.X R24, R24, 0x1, R41, P4 ;  /* 0x000000011818d824 */ /* 0x010fe200020e0629 */
[----:B------:R-:W-:Y:S01]  /*a2a0*/  @!P5 ISETP.NE.U32.AND P4, PT, R40, RZ, PT ;  /* 0x000000ff2800d20c */ /* 0x000fe20003f85070 */
[----:B0-----:R-:W-:-:S03]  /*a2b0*/  @!P5 IMAD.MOV.U32 R40, RZ, RZ, R25 ;  /* 0x000000ffff28d224 */ /* 0x001fc600078e0019 */
[----:B------:R-:W-:-:S04]  /*a2c0*/  @!P5 ISETP.NE.AND.EX P4, PT, R41, RZ, PT, P4 ;  /* 0x000000ff2900d20c */ /* 0x000fc80003f85340 */
[----:B------:R-:W-:Y:S01]  /*a2d0*/  @!P5 SEL R25, R6, RZ, !P4 ;  /* 0x000000ff0619d207 */ /* 0x000fe20006000000 */
[----:B------:R-:W-:Y:S08]  /*a2e0*/  BRA.DIV UR5, `(.L_x_12940) ;  /* 0x0000003e05007947 */ /* 0x000ff0000b800000 */
.L_x_13100:
[----:B------:R-:W-:Y:S01]  /*a2f0*/  UMOV UR5, 0xffffffff ;  /* 0xffffffff00057882 */ /* 0x000fe20000000000 */
[----:B------:R-:W-:Y:S02]  /*a300*/  @!P5 IMAD.MOV.U32 R41, RZ, RZ, R24 ;  /* 0x000000ffff29d224 */ /* 0x000fe400078e0018 */
[----:B------:R-:W-:Y:S01]  /*a310*/  @!P5 IMAD.IADD R38, R38, 0x1, R25 ;  /* 0x000000012626d824 */ /* 0x000fe200078e0219 */
[----:B------:R-:W-:Y:S06]  /*a320*/  BRA.DIV UR5, `(.L_x_12941) ;  /* 0x0000003e05107947 */ /* 0x000fec000b800000 */
[----:B------:R0:W1:Y:S04]  /*a330*/  SHFL.DOWN PT, R25, R40, 0x2, R33 ;  /* 0x0840000028197989 */ /* 0x00006800000e0021 */
[----:B------:R0:W4:Y:S04]  /*a340*/  SHFL.DOWN PT, R24, R41, 0x2, R33 ;  /* 0x0840000029187989 */ /* 0x00012800000e0021 */
[----:B------:R0:W0:Y:S02]  /*a350*/  SHFL.DOWN PT, R6, R38, 0x2, R33 ;  /* 0x0840000026067989 */ /* 0x00002400000e0021 */
.L_x_13105:
[----:B------:R-:W-:Y:S01]  /*a360*/  VIADD R43, R28, 0x2 ;  /* 0x000000021c2b7836 */ /* 0x000fe20000000000 */
[----:B------:R-:W-:-:S04]  /*a370*/  UMOV UR5, 0xffffffff ;  /* 0xffffffff00057882 */ /* 0x000fc80000000000 */
[----:B------:R-:W-:-:S13]  /*a380*/  ISETP.GT.AND P5, PT, R43, R33, PT ;  /* 0x000000212b00720c */ /* 0x000fda0003fa4270 */
[----:B------:R-:W-:-:S04]  /*a390*/  @!P5 ISETP.NE.U32.AND P4, PT, R40, RZ, PT ;  /* 0x000000ff2800d20c */ /* 0x000fc80003f85070 */
[----:B------:R-:W-:-:S04]  /*a3a0*/  @!P5 ISETP.NE.AND.EX P4, PT, R41, RZ, PT, P4 ;  /* 0x000000ff2900d20c */ /* 0x000fc80003f85340 */
[----:B0-----:R-:W-:Y:S02]  /*a3b0*/  @!P5 SEL R45, R6, RZ, !P4 ;  /* 0x000000ff062dd207 */ /* 0x001fe40006000000 */
[----:B-1----:R-:W-:-:S05]  /*a3c0*/  @!P5 IADD3 R25, P4, PT, R25, R40, RZ ;  /* 0x000000281919d210 */ /* 0x002fca0007f9e0ff */
[----:B----4-:R-:W-:Y:S01]  /*a3d0*/  @!P5 IMAD.X R24, R24, 0x1, R41, P4 ;  /* 0x000000011818d824 */ /* 0x010fe200020e0629 */
[----:B------:R-:W-:Y:S07]  /*a3e0*/  BRA.DIV UR5, `(.L_x_12942) ;  /* 0x0000003e05347947 */ /* 0x000fee000b800000 */
.L_x_13108:
[----:B------:R-:W-:Y:S01]  /*a3f0*/  UMOV UR5, 0xffffffff ;  /* 0xffffffff00057882 */ /* 0x000fe20000000000 */
[----:B------:R-:W-:Y:S02]  /*a400*/  @!P5 IMAD.MOV.U32 R40, RZ, RZ, R25 ;  /* 0x000000ffff28d224 */ /* 0x000fe400078e0019 */
[----:B------:R-:W-:Y:S02]  /*a410*/  @!P5 IMAD.MOV.U32 R41, RZ, RZ, R24 ;  /* 0x000000ffff29d224 */ /* 0x000fe400078e0018 */
[----:B------:R-:W-:Y:S01]  /*a420*/  @!P5 IMAD.IADD R38, R38, 0x1, R45 ;  /* 0x000000012626d824 */ /* 0x000fe200078e022d */
[----:B------:R-:W-:Y:S06]  /*a430*/  BRA.DIV UR5, `(.L_x_12943) ;  /* 0x0000003e05407947 */ /* 0x000fec000b800000 */
[----:B------:R0:W1:Y:S04]  /*a440*/  SHFL.DOWN PT, R25, R40, 0x4, R33 ;  /* 0x0880000028197989 */ /* 0x00006800000e0021 */
[----:B------:R0:W4:Y:S04]  /*a450*/  SHFL.DOWN PT, R24, R41, 0x4, R33 ;  /* 0x0880000029187989 */ /* 0x00012800000e0021 */
[----:B------:R0:W0:Y:S02]  /*a460*/  SHFL.DOWN PT, R6, R38, 0x4, R33 ;  /* 0x0880000026067989 */ /* 0x00002400000e0021 */
.L_x_13113:
        /* <DEDUP_REMOVED lines=9> */
.L_x_13116:
        /* <DEDUP_REMOVED lines=8> */
.L_x_13121:
        /* <DEDUP_REMOVED lines=9> */
.L_x_13124:
        /* <DEDUP_REMOVED lines=8> */
.L_x_13129:
[----:B------:R-:W-:Y:S01]  /*a690*/  VIADD R4, R28, 0x10 ;  /* 0x000000101c047836 */ /* 0x000fe20000000000 */
[----:B------:R-:W5:Y:S01]  /*a6a0*/  LDC.64 R24, c[0x0][0x3a8] ;  /* 0x0000ea00ff187b82 */ /* 0x000f620000000a00 */
[----:B------:R-:W-:Y:S01]  /*a6b0*/  UMOV UR5, 0xffffffff ;  /* 0xffffffff00057882 */ /* 0x000fe20000000000 */
[----:B------:R-:W-:Y:S02]  /*a6c0*/  LOP3.LUT R32, RZ, R32, RZ, 0x33, !PT ;  /* 0x00000020ff207212 */ /* 0x000fe400078e33ff */
[----:B------:R-:W-:-:S13]  /*a6d0*/  ISETP.GT.AND P4, PT, R4, R33, PT ;  /* 0x000000210400720c */ /* 0x000fda0003f84270 */
[----:B-1----:R-:W-:-:S05]  /*a6e0*/  @!P4 IADD3 R47, P5, PT, R47, R40, RZ ;  /* 0x000000282f2fc210 */ /* 0x002fca0007fbe0ff */
[----:B----4-:R-:W-:Y:S01]  /*a6f0*/  @!P4 IMAD.X R46, R46, 0x1, R41, P5 ;  /* 0x000000012e2ec824 */ /* 0x010fe200028e0629 */
[----:B------:R-:W-:Y:S01]  /*a700*/  @!P4 ISETP.NE.U32.AND P5, PT, R40, RZ, PT ;  /* 0x000000ff2800c20c */ /* 0x000fe20003fa5070 */
[----:B0-----:R-:W-:Y:S01]  /*a710*/  @!P4 IMAD.MOV.U32 R40, RZ, RZ, R47 ;  /* 0x000000ffff28c224 */ /* 0x001fe200078e002f */
[----:B-----5:R-:W-:Y:S02]  /*a720*/  IADD3 R24, P6, PT, R24, 0x200, RZ ;  /* 0x0000020018187810 */ /* 0x020fe40007fde0ff */
[----:B------:R-:W-:Y:S01]  /*a730*/  @!P4 ISETP.NE.AND.EX P5, PT, R41, RZ, PT, P5 ;  /* 0x000000ff2900c20c */ /* 0x000fe20003fa5350 */
[----:B------:R-:W-:-:S03]  /*a740*/  @!P4 IMAD.MOV.U32 R41, RZ, RZ, R46 ;  /* 0x000000ffff29c224 */ /* 0x000fc600078e002e */
[----:B------:R-:W-:Y:S02]  /*a750*/  @!P4 SEL R7, R6, RZ, !P5 ;  /* 0x000000ff0607c207 */ /* 0x000fe40006800000 */
[----:B------:R-:W-:-:S03]  /*a760*/  ISETP.NE.AND P5, PT, R5, 0x65, PT ;  /* 0x000000650500780c */ /* 0x000fc60003fa5270 */
[----:B------:R-:W-:Y:S01]  /*a770*/  @!P4 IMAD.IADD R38, R38, 0x1, R7 ;  /* 0x000000012626c824 */ /* 0x000fe200078e0207 */
[----:B------:R-:W-:Y:S09]  /*a780*/  BRA.DIV UR5, `(.L_x_12948) ;  /* 0x0000003e05a87947 */ /* 0x000ff2000b800000 */
.L_x_13132:
[----:B------:R-:W-:Y:S01]  /*a790*/  UMOV UR5, 0xffffffff ;  /* 0xffffffff00057882 */ /* 0x000fe20000000000 */
[----:B------:R-:W-:Y:S02]  /*a7a0*/  IMAD.X R25, RZ, RZ, R25, P6 ;  /* 0x000000ffff197224 */ /* 0x000fe400030e0619 */
[----:B------:R-:W-:Y:S01]  /*a7b0*/  IMAD.IADD R47, R32, 0x1, R39 ;  /* 0x00000001202f7824 */ /* 0x000fe200078e0227 */
[----:B------:R-:W-:Y:S06]  /*a7c0*/  BRA.DIV UR5, `(.L_x_12949) ;  /* 0x0000003e05b87947 */ /* 0x000fec000b800000 */
[----:B------:R-:W-:-:S13]  /*a7d0*/  VOTE.ALL P5, P5 ;  /* 0x0000000000ff7806 */ /* 0x000fda00028a0000 */
.L_x_13135:
[----:B------:R-:W-:Y:S05]  /*a7e0*/  @!P5 BRA `(.L_x_12950) ;  /* 0x0000000400b8d947 */ /* 0x000fea0003800000 */
.L_x_12964:
[----:B------:R-:W-:-:S07]  /*a7f0*/  IMAD.WIDE R32, R47, 0x10, R24 ;  /* 0x000000102f207825 */ /* 0x000fce00078e0218 */
.L_x_12952:
[----:B------:R-:W4:Y:S01]  /*a800*/  LD.E.128.STRONG.GPU R4, desc[UR8][R32.64+-0x200] ;  /* 0xfffe000820047980 */ /* 0x000f22000c10fd00 */
[----:B------:R-:W-:Y:S05]  /*a810*/  YIELD ;  /* 0x0000000000007946 */ /* 0x000fea0003800000 */
[----:B------:R-:W-:Y:S01]  /*a820*/  UMOV UR5, 0xffffffff ;  /* 0xffffffff00057882 */ /* 0x000fe20000000000 */
[----:B----4-:R-:W-:Y:S02]  /*a830*/  ISETP.NE.AND P4, PT, R5, 0x63, PT ;  /* 0x000000630500780c */ /* 0x010fe40003f85270 */
[----:B------:R-:W-:Y:S11]  /*a840*/  BRA.DIV UR5, `(.L_x_12951) ;  /* 0x0000003e05b47947 */ /* 0x000ff6000b800000 */
[----:B------:R-:W-:-:S13]  /*a850*/  VOTE.ANY P4, !P4 ;  /* 0x0000000000ff7806 */ /* 0x000fda0006080100 */
.L_x_13138:
        /* <DEDUP_REMOVED lines=13> */
[----:B------:R0:W4:Y:S04]  /*a930*/  SHFL.DOWN PT, R51, R32, 0x1, R33 ;  /* 0x0820000020337989 */ /* 0x00012800000e0021 */
[----:B------:R0:W0:Y:S02]  /*a940*/  SHFL.DOWN PT, R6, R46, 0x1, R33 ;  /* 0x082000002e067989 */ /* 0x00002400000e0021 */
.L_x_13144:
        /* <DEDUP_REMOVED lines=9> */
.L_x_13147:
[----:B------:R-:W-:Y:S01]  /*a9e0*/  UMOV UR5, 0xffffffff ;  /* 0xffffffff00057882 */ /* 0x000fe20000000000 */
[----:B------:R-:W-:Y:S02]  /*a9f0*/  @!P5 IMAD.MOV.U32 R32, RZ, RZ, R50 ;  /* 0x000000ffff20d224 */ /* 0x000fe400078e0032 */
[----:B------:R-:W-:Y:S01]  /*aa00*/  @!P5 IMAD.IADD R46, R46, 0x1, R51 ;  /* 0x000000012e2ed824 */ /* 0x000fe200078e0233 */
[----:B------:R-:W-:Y:S06]  /*aa10*/  BRA.DIV UR5, `(.L_x_12955) ;  /* 0x0000003e05f07947 */ /* 0x000fec000b800000 */
[----:B------:R0:W1:Y:S04]  /*aa20*/  SHFL.DOWN PT, R48, R49, 0x2, R33 ;  /* 0x0840000031307989 */ /* 0x00006800000e0021 */
[----:B------:R0:W4:Y:S04]  /*aa30*/  SHFL.DOWN PT, R51, R32, 0x2, R33 ;  /* 0x0840000020337989 */ /* 0x00012800000e0021 */
[----:B------:R0:W0:Y:S02]  /*aa40*/  SHFL.DOWN PT, R6, R46, 0x2, R33 ;  /* 0x084000002e067989 */ /* 0x00002400000e0021 */
.L_x_13152:
[----:B------:R-:W-:Y:S01]  /*aa50*/  ISETP.GT.AND P5, PT, R43, R33, PT ;  /* 0x000000212b00720c */ /* 0x000fe20003fa4270 */
        /* <DEDUP_REMOVED lines=8> */
.L_x_13155:
[----:B------:R-:W-:Y:S01]  /*aae0*/  UMOV UR5, 0xffffffff ;  /* 0xffffffff00057882 */ /* 0x000fe20000000000 */
[----:B------:R-:W-:Y:S02]  /*aaf0*/  @!P5 IMAD.MOV.U32 R32, RZ, RZ, R50 ;  /* 0x000000ffff20d224 */ /* 0x000fe400078e0032 */
[----:B------:R-:W-:Y:S01]  /*ab00*/  @!P5 IMAD.IADD R46, R46, 0x1, R51 ;  /* 0x000000012e2ed824 */ /* 0x000fe200078e0233 */
[----:B------:R-:W-:Y:S06]  /*ab10*/  BRA.DIV UR5, `(.L_x_12957) ;  /* 0x0000004205247947 */ /* 0x000fec000b800000 */
[----:B------:R0:W1:Y:S04]  /*ab20*/  SHFL.DOWN PT, R48, R49, 0x4, R33 ;  /* 0x0880000031307989 */ /* 0x00006800000e0021 */
[----:B------:R0:W4:Y:S04]  /*ab30*/  SHFL.DOWN PT, R51, R32, 0x4, R33 ;  /* 0x0880000020337989 */ /* 0x00012800000e0021 */
[----:B------:R0:W0:Y:S02]  /*ab40*/  SHFL.DOWN PT, R6, R46, 0x4, R33 ;  /* 0x088000002e067989 */ /* 0x00002400000e0021 */
.L_x_13160:
        /* <DEDUP_REMOVED lines=9> */
.L_x_13163:
[----:B------:R-:W-:Y:S01]  /*abe0*/  UMOV UR5, 0xffffffff ;  /* 0xffffffff00057882 */ /* 0x000fe20000000000 */
[----:B------:R-:W-:Y:S02]  /*abf0*/  @!P5 IMAD.MOV.U32 R32, RZ, RZ, R50 ;  /* 0x000000ffff20d224 */ /* 0x000fe400078e0032 */
[----:B------:R-:W-:Y:S01]  /*ac00*/  @!P5 IMAD.IADD R46, R46, 0x1, R51 ;  /* 0x000000012e2ed824 */ /* 0x000fe200078e0233 */
[----:B------:R-:W-:Y:S06]  /*ac10*/  BRA.DIV UR5, `(.L_x_12959) ;  /* 0x0000004205587947 */ /* 0x000fec000b800000 */
[----:B------:R0:W1:Y:S04]  /*ac20*/  SHFL.DOWN PT, R48, R49, 0x8, R33 ;  /* 0x0900000031307989 */ /* 0x00006800000e0021 */
[----:B------:R0:W4:Y:S04]  /*ac30*/  SHFL.DOWN PT, R51, R32, 0x8, R33 ;  /* 0x0900000020337989 */ /* 0x00012800000e0021 */
[----:B------:R0:W0:Y:S02]  /*ac40*/  SHFL.DOWN PT, R6, R46, 0x8, R33 ;  /* 0x090000002e067989 */ /* 0x00002400000e0021 */
.L_x_13168:
        /* <DEDUP_REMOVED lines=9> */
.L_x_13171:
[----:B------:R-:W-:Y:S01]  /*ace0*/  UMOV UR5, 0xffffffff ;  /* 0xffffffff00057882 */ /* 0x000fe20000000000 */
[----:B------:R-:W-:Y:S02]  /*acf0*/  @!P5 IMAD.MOV.U32 R32, RZ, RZ, R50 ;  /* 0x000000ffff20d224 */ /* 0x000fe400078e0032 */
[----:B------:R-:W-:Y:S01]  /*ad00*/  @!P5 IMAD.IADD R46, R46, 0x1, R51 ;  /* 0x000000012e2ed824 */ /* 0x000fe200078e0233 */
[----:B------:R-:W-:Y:S06]  /*ad10*/  BRA.DIV UR5, `(.L_x_12961) ;  /* 0x00000042058c7947 */ /* 0x000fec000b800000 */
[----:B------:R0:W1:Y:S01]  /*ad20*/  SHFL.DOWN PT, R48, R49, 0x10, R33 ;  /* 0x0a00000031307989 */ /* 0x00006200000e0021 */
[----:B------:R-:W-:-:S03]  /*ad30*/  VIADD R50, R28, 0x10 ;  /* 0x000000101c327836 */ /* 0x000fc60000000000 */
[----:B------:R0:W4:Y:S04]  /*ad40*/  SHFL.DOWN PT, R51, R32, 0x10, R33 ;  /* 0x0a00000020337989 */ /* 0x00012800000e0021 */
[----:B------:R0:W0:Y:S02]  /*ad50*/  SHFL.DOWN PT, R6, R46, 0x10, R33 ;  /* 0x0a0000002e067989 */ /* 0x00002400000e0021 */
.L_x_13176:
[----:B------:R-:W-:Y:S01]  /*ad60*/  ISETP.GT.AND P5, PT, R50, R33, PT ;  /* 0x000000213200720c */ /* 0x000fe20003fa4270 */
[----:B------:R-:W-:-:S12]  /*ad70*/  UMOV UR5, 0xffffffff ;  /* 0xffffffff00057882 */ /* 0x000fd80000000000 */
[----:B------:R-:W-:-:S04]  /*ad80*/  @!P5 ISETP.NE.U32.AND P4, PT, R49, RZ, PT ;  /* 0x000000ff3100d20c */ /* 0x000fc80003f85070 */
[----:B------:R-:W-:-:S04]  /*ad90*/  @!P5 ISETP.NE.AND.EX P4, PT, R32, RZ, PT, P4 ;  /* 0x000000ff2000d20c */ /* 0x000fc80003f85340 */
[----:B0-----:R-:W-:Y:S02]  /*ada0*/  @!P5 SEL R7, R6, RZ, !P4 ;  /* 0x000000ff0607d207 */ /* 0x001fe40006000000 */
[----:B-1----:R-:W-:-:S03]  /*adb0*/  @!P5 IADD3 R48, P4, PT, R48, R49, RZ ;  /* 0x000000313030d210 */ /* 0x002fc60007f9e0ff */
[----:B------:R-:W-:Y:S02]  /*adc0*/  @!P5 IMAD.IADD R46, R46, 0x1, R7 ;  /* 0x000000012e2ed824 */ /* 0x000fe400078e0207 */
[----:B----4-:R-:W-:Y:S01]  /*add0*/  @!P5 IMAD.X R51, R51, 0x1, R32, P4 ;  /* 0x000000013333d824 */ /* 0x010fe200020e0620 */
[----:B------:R-:W-:Y:S01]  /*ade0*/  ISETP.NE.U32.AND P4, PT, R40, RZ, PT ;  /* 0x000000ff2800720c */ /* 0x000fe20003f85070 */
[----:B------:R-:W-:Y:S02]  /*adf0*/  @!P5 IMAD.MOV.U32 R49, RZ, RZ, R48 ;  /* 0x000000ffff31d224 */ /* 0x000fe400078e0030 */
[----:B------:R-:W-:Y:S01]  /*ae00*/  @!P5 IMAD.MOV.U32 R32, RZ, RZ, R51 ;  /* 0x000000ffff20d224 */ /* 0x000fe200078e0033 */
[----:B------:R-:W-:Y:S02]  /*ae10*/  ISETP.NE.AND.EX P4, PT, R41, RZ, PT, P4 ;  /* 0x000000ff2900720c */ /* 0x000fe40003f85340 */
[----:B------:R-:W-:Y:S02]  /*ae20*/  ISETP.NE.AND P5, PT, R5, 0x65, PT ;  /* 0x000000650500780c */ /* 0x000fe40003fa5270 */
[----:B------:R-:W-:-:S02]  /*ae30*/  SEL R5, R46, RZ, !P4 ;  /* 0x000000ff2e057207 */ /* 0x000fc40006000000 */
[----:B------:R-:W-:Y:S01]  /*ae40*/  IADD3 R40, P6, PT, R40, R49, RZ ;  /* 0x0000003128287210 */ /* 0x000fe20007fde0ff */
[----:B------:R-:W-:-:S12]  /*ae50*/  BRA.DIV UR5, `(.L_x_12962) ;  /* 0x0000004205947947 */ /* 0x000fd8000b800000 */
.L_x_13179:
[----:B------:R-:W-:Y:S01]  /*ae60*/  UMOV UR5, 0xffffffff ;  /* 0xffffffff00057882 */ /* 0x000fe20000000000 */
[----:B------:R-:W-:Y:S02]  /*ae70*/  IMAD.X R41, R41, 0x1, R32, P6 ;  /* 0x0000000129297824 */ /* 0x000fe400030e0620 */
[----:B------:R-:W-:Y:S02]  /*ae80*/  IMAD.IADD R38, R5, 0x1, R38 ;  /* 0x0000000105267824 */ /* 0x000fe400078e0226 */
[----:B------:R-:W-:Y:S01]  /*ae90*/  VIADD R47, R47, 0xffffffe0 ;  /* 0xffffffe02f2f7836 */ /* 0x000fe20000000000 */
[----:B------:R-:W-:Y:S06]  /*aea0*/  BRA.DIV UR5, `(.L_x_12963) ;  /* 0x0000004205a07947 */ /* 0x000fec000b800000 */
[----:B------:R-:W-:-:S13]  /*aeb0*/  VOTE.ALL P5, P5 ;  /* 0x0000000000ff7806 */ /* 0x000fda00028a0000 */
.L_x_13182:
[----:B------:R-:W-:Y:S05]  /*aec0*/  @P5 BRA `(.L_x_12964) ;  /* 0xfffffff800485947 */ /* 0x000fea000383ffff */
.L_x_12950:
[----:B------:R-:W0:Y:S01]  /*aed0*/  S2R R4, SR_TID.X ;  /* 0x0000000000047919 */ /* 0x000e220000002100 */
[----:B------:R-:W-:Y:S01]  /*aee0*/  BSSY.RECONVERGENT B0, `(.L_x_12965) ;  /* 0x0000018000007945 */ /* 0x000fe20003800200 */
[----:B------:R-:W-:Y:S02]  /*aef0*/  IMAD.MOV.U32 R24, RZ, RZ, R40 ;  /* 0x000000ffff187224 */ /* 0x000fe400078e0028 */
[----:B------:R-:W-:Y:S01]  /*af00*/  IMAD.MOV.U32 R25, RZ, RZ, R41 ;  /* 0x000000ffff197224 */ /* 0x000fe200078e0029 */
[----:B0-----:R-:W-:-:S13]  /*af10*/  ISETP.NE.AND P4, PT, R4, RZ, PT ;  /* 0x000000ff0400720c */ /* 0x001fda0003f85270 */
[----:B------:R-:W-:Y:S05]  /*af20*/  @P4 BRA `(.L_x_12966) ;  /* 0x00000000004c4947 */ /* 0x000fea0003800000 */
        /* <DEDUP_REMOVED lines=19> */
.L_x_12966:
[----:B------:R-:W-:Y:S05]  /*b060*/  BSYNC.RECONVERGENT B0 ;  /* 0x0000000000007941 */ /* 0x000fea0003800200 */
.L_x_12965:
[----:B------:R-:W-:-:S13]  /*b070*/  ISETP.NE.AND P4, PT, R28, RZ, PT ;  /* 0x000000ff1c00720c */ /* 0x000fda0003f85270 */
[----:B0-----:R-:W0:Y:S01]  /*b080*/  @!P4 S2R R5, SR_CgaCtaId ;  /* 0x000000000005c919 */ /* 0x001e220000008800 */
[----:B------:R-:W-:Y:S01]  /*b090*/  @!P4 MOV R4, 0x400 ;  /* 0x000004000004c802 */ /* 0x000fe20000000f00 */
[----:B------:R-:W-:Y:S02]  /*b0a0*/  @!P4 IMAD.MOV.U32 R27, RZ, RZ, R24 ;  /* 0x000000ffff1bc224 */ /* 0x000fe400078e0018 */
[----:B--2---:R-:W-:Y:S02]  /*b0b0*/  @!P4 IMAD.MOV.U32 R0, RZ, RZ, R25 ;  /* 0x000000ffff00c224 */ /* 0x004fe400078e0019 */
[----:B---3--:R-:W-:Y:S01]  /*b0c0*/  @!P4 IMAD.MOV.U32 R9, RZ, RZ, R38 ;  /* 0x000000ffff09c224 */ /* 0x008fe200078e0026 */
[----:B0-----:R-:W-:-:S05]  /*b0d0*/  @!P4 LEA R5, R5, R4, 0x18 ;  /* 0x000000040505c211 */ /* 0x001fca00078ec0ff */
[----:B------:R0:W-:Y:S04]  /*b0e0*/  @!P4 STS.64 [R5+0x88], R24 ;  /* 0x000088180500c388 */ /* 0x0001e80000000a00 */
[----:B------:R0:W-:Y:S02]  /*b0f0*/  @!P4 STS [R5+0x90], R38 ;  /* 0x000090260500c388 */ /* 0x0001e40000000800 */
.L_x_12934:
[----:B------:R-:W0:Y:S01]  /*b100*/  S2R R33, SR_TID.X ;  /* 0x0000000000217919 */ /* 0x000e220000002100 */
[----:B------:R-:W-:Y:S01]  /*b110*/  ISETP.NE.AND P4, PT, R8, R10, PT ;  /* 0x0000000a0800720c */ /* 0x000fe20003f85270 */
[----:B------:R-:W-:Y:S05]  /*b120*/  WARPSYNC.ALL ;  /* 0x0000000000007948 */ /* 0x000fea0003800000 */
[----:B------:R-:W-:Y:S06]  /*b130*/  BAR.SYNC.DEFER_BLOCKING 0x0 ;  /* 0x0000000000007b1d */ /* 0x000fec0000010000 */
[----:B------:R-:W-:Y:S01]  /*b140*/  BSSY.RECONVERGENT B0, `(.L_x_12967) ;  /* 0x0000015000007945 */ /* 0x000fe20003800200 */
[----:B0-----:R-:W-:-:S05]  /*b150*/  IMAD R25, R33, 0x9, RZ ;  /* 0x0000000921197824 */ /* 0x001fca00078e02ff */
[----:B------:R-:W-:-:S04]  /*b160*/  ISETP.EQ.U32.AND P5, PT, R26, R25, PT ;  /* 0x000000191a00720c */ /* 0x000fc80003fa2070 */
[----:B------:R-:W-:Y:S02]  /*b170*/  ISETP.EQ.OR.EX P6, PT, R30, RZ, P4, P5 ;  /* 0x000000ff1e00720c */ /* 0x000fe400027c2750 */
[----:B------:R-:W-:Y:S02]  /*b180*/  ISETP.NE.AND P4, PT, R33, RZ, PT ;  /* 0x000000ff2100720c */ /* 0x000fe40003f85270 */
[----:B------:R-:W-:Y:S02]  /*b190*/  ISETP.NE.AND P5, PT, R31, RZ, PT ;  /* 0x000000ff1f00720c */ /* 0x000fe40003fa5270 */
[----:B------:R-:W-:Y:S02]  /*b1a0*/  P2R R7, PR, RZ, 0x40 ;  /* 0x00000040ff077803 */ /* 0x000fe40000000000 */
[----:B------:R-:W-:Y:S02]  /*b1b0*/  SEL R28, RZ, 0x1, !P5 ;  /* 0x00000001ff1c7807 */ /* 0x000fe40006800000 */
[----:B------:R-:W-:-:S05]  /*b1c0*/  SEL R24, RZ, 0x1, !P6 ;  /* 0x00000001ff187807 */ /* 0x000fca0007000000 */
[----:B------:R-:W-:Y:S05]  /*b1d0*/  @!P4 BRA `(.L_x_12968) ;  /* 0x00000000002cc947 */ /* 0x000fea0003800000 */
[----:B------:R-:W0:Y:S01]  /*b1e0*/  S2UR UR6, SR_CgaCtaId ;  /* 0x00000000000679c3 */ /* 0x000e220000008800 */
[----:B------:R-:W-:Y:S01]  /*b1f0*/  UMOV UR5, 0x400 ;  /* 0x0000040000057882 */ /* 0x000fe20000000000 */
[----:B------:R-:W-:-:S04]  /*b200*/  ISETP.NE.U32.AND P4, PT, R27, RZ, PT ;  /* 0x000000ff1b00720c */ /* 0x000fc80003f85070 */
[----:B------:R-:W-:Y:S01]  /*b210*/  ISETP.NE.AND.EX P4, PT, R0, RZ, PT, P4 ;  /* 0x000000ff0000720c */ /* 0x000fe20003f85340 */
[----:B0-----:R-:W-:-:S09]  /*b220*/  ULEA UR5, UR6, UR5, 0x18 ;  /* 0x0000000506057291 */ /* 0x001fd2000f8ec0ff */
[----:B------:R-:W0:Y:S04]  /*b230*/  LDS R6, [UR5+0x90] ;  /* 0x00009005ff067984 */ /* 0x000e280008000800 */
[----:B------:R-:W1:Y:S01]  /*b240*/  LDS.64 R4, [UR5+0x88] ;  /* 0x00008805ff047984 */ /* 0x000e620008000a00 */
[----:B0-----:R-:W-:Y:S02]  /*b250*/  SEL R6, R6, RZ, !P4 ;  /* 0x000000ff06067207 */ /* 0x001fe40006000000 */
[----:B-1----:R-:W-:-:S03]  /*b260*/  IADD3 R27, P4, PT, R4, R27, RZ ;  /* 0x0000001b041b7210 */ /* 0x002fc60007f9e0ff */
[----:B------:R-:W-:Y:S02]  /*b270*/  IMAD.IADD R9, R9, 0x1, R6 ;  /* 0x0000000109097824 */ /* 0x000fe400078e0206 */
[----:B------:R-:W-:-:S08]  /*b280*/  IMAD.X R0, R5, 0x1, R0, P4 ;  /* 0x0000000105007824 */ /* 0x000fd000020e0600 */
.L_x_12968:
[----:B------:R-:W-:Y:S05]  /*b290*/  BSYNC.RECONVERGENT B0 ;  /* 0x0000000000007941 */ /* 0x000fea0003800200 */
.L_x_12967:
[----:B------:R-:W-:Y:S01]  /*b2a0*/  IADD3 R28, P4, P5, R27, R28, R24 ;  /* 0x0000001c1b1c7210 */ /* 0x000fe20007d9e018 */
[C---:B------:R-:W-:Y:S01]  /*b2b0*/  VIADD R5, R25.reuse, 0x3 ;  /* 0x0000000319057836 */ /* 0x040fe20000000000 */
[----:B------:R-:W-:Y:S01]  /*b2c0*/  ISETP.NE.AND P6, PT, R22, R2, PT ;  /* 0x000000021600720c */ /* 0x000fe20003fc5270 */
[----:B------:R-:W0:Y:S01]  /*b2d0*/  S2UR UR5, SR_CgaCtaId ;  /* 0x00000000000579c3 */ /* 0x000e220000008800 */
[----:B------:R-:W-:Y:S01]  /*b2e0*/  IADD3.X R39, PT, PT, R0, RZ, RZ, P4, P5 ;  /* 0x000000ff00277210 */ /* 0x000fe200027ea4ff */
[----:B------:R-:W-:Y:S01]  /*b2f0*/  UMOV UR4, 0x400 ;  /* 0x0000040000047882 */ /* 0x000fe20000000000 */
[----:B------:R-:W-:Y:S01]  /*b300*/  ISETP.EQ.U32.AND P5, PT, R26, R5, PT ;  /* 0x000000051a00720c */ /* 0x000fe20003fa2070 */
[----:B------:R-:W-:Y:S01]  /*b310*/  VIADD R5, R25, 0x7 ;  /* 0x0000000719057836 */ /* 0x000fe20000000000 */
[----:B------:R-:W-:Y:S01]  /*b320*/  ISETP.NE.AND P4, PT, R14, R16, PT ;  /* 0x000000100e00720c */ /* 0x000fe20003f85270 */
[----:B------:R-:W-:Y:S01]  /*b330*/  BSSY.RECONVERGENT B0, `(.L_x_12969) ;  /* 0x000012a000007945 */ /* 0x000fe20003800200 */
[----:B------:R-:W-:-:S02]  /*b340*/  SEL R35, RZ, 0x1, !P2 ;  /* 0x00000001ff237807 */ /* 0x000fc40005000000 */
[----:B------:R-:W-:Y:S02]  /*b350*/  ISETP.EQ.OR.EX P4, PT, R30, RZ, P4, P5 ;  /* 0x000000ff1e00720c */ /* 0x000fe40002782750 */
[----:B------:R-:W-:Y:S02]  /*b360*/  ISETP.EQ.U32.AND P5, PT, R26, R5, PT ;  /* 0x000000051a00720c */ /* 0x000fe40003fa2070 */
[----:B------:R-:W-:Y:S02]  /*b370*/  SEL R5, RZ, 0x1, !P3 ;  /* 0x00000001ff057807 */ /* 0x000fe40005800000 */
[----:B------:R-:W-:Y:S02]  /*b380*/  ISETP.EQ.OR.EX P6, PT, R30, RZ, P6, P5 ;  /* 0x000000ff1e00720c */ /* 0x000fe400037c2750 */
[----:B------:R-:W-:Y:S02]  /*b390*/  ISETP.NE.AND P5, PT, R7, RZ, PT ;  /* 0x000000ff0700720c */ /* 0x000fe40003fa5270 */
[----:B------:R-:W-:-:S02]  /*b3a0*/  SEL R36, RZ, 0x1, !P1 ;  /* 0x00000001ff247807 */ /* 0x000fc40004800000 */
[----:B------:R-:W-:Y:S02]  /*b3b0*/  SEL R4, R9, RZ, !P5 ;  /* 0x000000ff09047207 */ /* 0x000fe40006800000 */
[----:B------:R-:W-:Y:S01]  /*b3c0*/  IADD3 R49, P5, PT, R27, R24, RZ ;  /* 0x000000181b317210 */ /* 0x000fe20007fbe0ff */
[----:B0-----:R-:W-:Y:S01]  /*b3d0*/  ULEA UR4, UR5, UR4, 0x18 ;  /* 0x0000000405047291 */ /* 0x001fe2000f8ec0ff */
[----:B------:R-:W-:Y:S01]  /*b3e0*/  SEL R37, RZ, 0x1, !P0 ;  /* 0x00000001ff257807 */ /* 0x000fe20004000000 */
[----:B------:R-:W-:Y:S01]  /*b3f0*/  IMAD.IADD R11, R11, 0x1, R4 ;  /* 0x000000010b0b7824 */ /* 0x000fe200078e0204 */
[----:B------:R-:W-:Y:S01]  /*b400*/  SEL R44, RZ, 0x1, !P6 ;  /* 0x00000001ff2c7807 */ /* 0x000fe20007000000 */
[----:B------:R-:W-:Y:S01]  /*b410*/  IMAD.X R46, RZ, RZ, R0, P5 ;  /* 0x000000ffff2e7224 */ /* 0x000fe200028e0600 */
[----:B------:R-:W-:Y:S02]  /*b420*/  IADD3 R32, P5, PT, R28, R5, RZ ;  /* 0x000000051c207210 */ /* 0x000fe40007fbe0ff */
[----:B------:R-:W-:-:S02]  /*b430*/  SEL R5, RZ, 0x1, !P4 ;  /* 0x00000001ff057807 */ /* 0x000fc40006000000 */
[----:B------:R-:W-:Y:S01]  /*b440*/  LDS R42, [UR4+0xc0] ;  /* 0x0000c004ff2a7984 */ /* 0x000fe20008000800 */
[----:B------:R-:W-:Y:S01]  /*b450*/  IMAD.X R41, RZ, RZ, R39, P5 ;  /* 0x000000ffff297224 */ /* 0x000fe200028e0627 */
[----:B------:R-:W-:-:S05]  /*b460*/  IADD3 R34, P5, PT, R32, R5, RZ ;  /* 0x0000000520227210 */ /* 0x000fca0007fbe0ff */
[----:B------:R-:W-:Y:S01]  /*b470*/  IMAD.X R43, RZ, RZ, R41, P5 ;  /* 0x000000ffff2b7224 */ /* 0x000fe200028e0629 */
[----:B------:R-:W-:-:S05]  /*b480*/  IADD3 R35, P5, PT, R34, R35, RZ ;  /* 0x0000002322237210 */ /* 0x000fca0007fbe0ff */
[----:B------:R-:W-:Y:S01]  /*b490*/  IMAD.X R38, RZ, RZ, R43, P5 ;  /* 0x000000ffff267224 */ /* 0x000fe200028e062b */
[----:B------:R-:W-:-:S05]  /*b4a0*/  IADD3 R36, P5, PT, R35, R36, RZ ;  /* 0x0000002423247210 */ /* 0x000fca0007fbe0ff */
[----:B------:R-:W-:Y:S01]  /*b4b0*/  IMAD.X R45, RZ, RZ, R38, P5 ;  /* 0x000000ffff2d7224 */ /* 0x000fe200028e0626 */
[----:B------:R-:W-:-:S05]  /*b4c0*/  IADD3 R37, P5, PT, R36, R37, RZ ;  /* 0x0000002524257210 */ /* 0x000fca0007fbe0ff */
[----:B------:R-:W-:Y:S01]  /*b4d0*/  IMAD.X R40, RZ, RZ, R45, P5 ;  /* 0x000000ffff287224 */ /* 0x000fe200028e062d */
[----:B------:R-:W-:-:S04]  /*b4e0*/  ISETP.NE.AND P5, PT, R31, RZ, PT ;  /* 0x000000ff1f00720c */ /* 0x000fc80003fa5270 */
[----:B------:R-:W-:Y:S02]  /*b4f0*/  SEL R4, R11, RZ, !P5 ;  /* 0x000000ff0b047207 */ /* 0x000fe40006800000 */
[----:B------:R-:W-:-:S03]  /*b500*/  IADD3 R47, P5, PT, R37, R44, RZ ;  /* 0x0000002c252f7210 */ /* 0x000fc60007fbe0ff */
[----:B------:R-:W-:Y:S02]  /*b510*/  IMAD.IADD R13, R13, 0x1, R4 ;  /* 0x000000010d0d7824 */ /* 0x000fe400078e0204 */
[----:B------:R-:W-:-:S03]  /*b520*/  IMAD.X R44, RZ, RZ, R40, P5 ;  /* 0x000000ffff2c7224 */ /* 0x000fc600028e0628 */
[----:B------:R-:W-:-:S05]  /*b530*/  SEL R4, R13, RZ, !P3 ;  /* 0x000000ff0d047207 */ /* 0x000fca0005800000 */
[----:B------:R-:W-:Y:S02]  /*b540*/  IMAD.IADD R15, R15, 0x1, R4 ;  /* 0x000000010f0f7824 */ /* 0x000fe400078e0204 */
[----:B------:R-:W0:Y:S03]  /*b550*/  LDS.64 R4, [UR4+0xc8] ;  /* 0x0000c804ff047984 */ /* 0x000e260008000a00 */
[----:B------:R-:W-:-:S05]  /*b560*/  SEL R6, R15, RZ, !P4 ;  /* 0x000000ff0f067207 */ /* 0x000fca0006000000 */
[----:B------:R-:W-:-:S05]  /*b570*/  IMAD.IADD R17, R17, 0x1, R6 ;  /* 0x0000000111117824 */ /* 0x000fca00078e0206 */
[----:B------:R-:W-:-:S05]  /*b580*/  SEL R6, R17, RZ, !P2 ;  /* 0x000000ff11067207 */ /* 0x000fca0005000000 */
[----:B------:R-:W-:Y:S02]  /*b590*/  IMAD.IADD R19, R19, 0x1, R6 ;  /* 0x0000000113137824 */ /* 0x000fe400078e0206 */
[----:B------:R-:W1:Y:S03]  /*b5a0*/  LDS.64 R6, [UR4+0xb8] ;  /* 0x0000b804ff067984 */ /* 0x000e660008000a00 */
[----:B------:R-:W-:-:S05]  /*b5b0*/  SEL R24, R19, RZ, !P1 ;  /* 0x000000ff13187207 */ /* 0x000fca0004800000 */
[----:B------:R-:W-:-:S05]  /*b5c0*/  IMAD.IADD R21, R21, 0x1, R24 ;  /* 0x0000000115157824 */ /* 0x000fca00078e0218 */
[----:B------:R-:W-:-:S05]  /*b5d0*/  SEL R24, R21, RZ, !P0 ;  /* 0x000000ff15187207 */ /* 0x000fca0004000000 */
[----:B------:R-:W-:Y:S01]  /*b5e0*/  IMAD.IADD R23, R23, 0x1, R24 ;  /* 0x0000000117177824 */ /* 0x000fe200078e0218 */
[----:B0-----:R-:W-:-:S04]  /*b5f0*/  ISETP.GE.U32.AND P5, PT, R4, 0x101, PT ;  /* 0x000001010400780c */ /* 0x001fc80003fa6070 */
[----:B------:R-:W-:Y:S02]  /*b600*/  SEL R24, R23, RZ, !P6 ;  /* 0x000000ff17187207 */ /* 0x000fe40007000000 */
[----:B------:R-:W-:-:S03]  /*b610*/  ISETP.GE.AND.EX P5, PT, R5, RZ, PT, P5 ;  /* 0x000000ff0500720c */ /* 0x000fc60003fa6350 */
[----:B------:R-:W-:-:S10]  /*b620*/  IMAD.IADD R3, R3, 0x1, R24 ;  /* 0x0000000103037824 */ /* 0x000fd400078e0218 */
[----:B------:R-:W-:Y:S05]  /*b630*/  @!P5 BRA `(.L_x_12970) ;  /* 0x000000080008d947 */ /* 0x000fea0003800000 */
[----:B------:R-:W-:Y:S01]  /*b640*/  ISETP.NE.U32.AND P5, PT, R26, R25, PT ;  /* 0x000000191a00720c */ /* 0x000fe20003fa5070 */
[----:B------:R-:W-:Y:S01]  /*b650*/  IMAD.MOV.U32 R0, RZ, RZ, 0x9 ;  /* 0x00000009ff007424 */ /* 0x000fe200078e00ff */
[----:B------:R-:W0:Y:S01]  /*b660*/  LDS.64 R24, [UR4+0xa8] ;  /* 0x0000a804ff187984 */ /* 0x000e220008000a00 */
[----:B------:R-:W-:Y:S01]  /*b670*/  ISETP.NE.AND P6, PT, R8, R10, PT ;  /* 0x0000000a0800720c */ /* 0x000fe20003fc5270 */
[----:B------:R-:W2:Y:S01]  /*b680*/  LDCU.128 UR16, c[0x0][0x390] ;  /* 0x00007200ff1077ac */ /* 0x000ea20008000c00 */
[----:B------:R-:W-:Y:S01]  /*b690*/  BSSY.RECONVERGENT B1, `(.L_x_12971) ;  /* 0x000007b000017945 */ /* 0x000fe20003800200 */
[----:B------:R-:W-:Y:S01]  /*b6a0*/  BAR.SYNC.DEFER_BLOCKING 0x0 ;  /* 0x0000000000007b1d */ /* 0x000fe20000010000 */
[----:B------:R-:W-:Y:S02]  /*b6b0*/  ISETP.NE.AND.EX P5, PT, R30, RZ, !P6, P5 ;  /* 0x000000ff1e00720c */ /* 0x000fe400077a5350 */
[----:B------:R-:W-:Y:S01]  /*b6c0*/  ISETP.NE.AND P6, PT, R31, RZ, PT ;  /* 0x000000ff1f00720c */ /* 0x000fe20003fc5270 */
[----:B------:R-:W-:-:S10]  /*b6d0*/  IMAD R31, R33, R0, 0x7 ;  /* 0x00000007211f7424 */ /* 0x000fd400078e0200 */
[--C-:B0-----:R-:W-:Y:S02]  /*b6e0*/  @!P5 IMAD.IADD R27, R27, 0x1, -R24.reuse ;  /* 0x000000011b1bd824 */ /* 0x101fe400078e0a18 */
[--C-:B------:R-:W-:Y:S02]  /*b6f0*/  @P6 IMAD.IADD R49, R49, 0x1, -R24.reuse ;  /* 0x0000000131316824 */ /* 0x100fe400078e0a18 */
[--C-:B------:R-:W-:Y:S01]  /*b700*/  @P3 IMAD.IADD R28, R28, 0x1, -R24.reuse ;  /* 0x000000011c1c3824 */ /* 0x100fe200078e0a18 */
[----:B------:R-:W-:Y:S01]  /*b710*/  @!P5 LEA R27, R27, UR4, 0x3 ;  /* 0x000000041b1bdc11 */ /* 0x000fe2000f8e18ff */
[--C-:B------:R-:W-:Y:S01]  /*b720*/  @P4 IMAD.IADD R32, R32, 0x1, -R24.reuse ;  /* 0x0000000120204824 */ /* 0x100fe200078e0a18 */
[----:B------:R-:W-:Y:S01]  /*b730*/  @P6 LEA R49, R49, UR4, 0x3 ;  /* 0x0000000431316c11 */ /* 0x000fe2000f8e18ff */
[--C-:B------:R-:W-:Y:S01]  /*b740*/  @P2 IMAD.IADD R34, R34, 0x1, -R24.reuse ;  /* 0x0000000122222824 */ /* 0x100fe200078e0a18 */
[----:B------:R-:W-:Y:S01]  /*b750*/  @P3 LEA R28, R28, UR4, 0x3 ;  /* 0x000000041c1c3c11 */ /* 0x000fe2000f8e18ff */
[----:B------:R0:W-:Y:S01]  /*b760*/  @!P5 STS.64 [R27], R8 ;  /* 0x000000081b00d388 */ /* 0x0001e20000000a00 */
[----:B------:R-:W-:Y:S01]  /*b770*/  ISETP.NE.U32.AND P5, PT, R26, R31, PT ;  /* 0x0000001f1a00720c */ /* 0x000fe20003fa5070 */
[----:B------:R-:W-:Y:S01]  /*b780*/  IMAD R31, R33, R0, 0x8 ;  /* 0x00000008211f7424 */ /* 0x000fe200078e0200 */
[----:B------:R-:W-:Y:S01]  /*b790*/  @P4 LEA R32, R32, UR4, 0x3 ;  /* 0x0000000420204c11 */ /* 0x000fe2000f8e18ff */
[----:B------:R0:W-:Y:S01]  /*b7a0*/  @P6 STS.64 [R49], R10 ;  /* 0x0000000a31006388 */ /* 0x0001e20000000a00 */
[----:B------:R-:W-:Y:S01]  /*b7b0*/  ISETP.NE.AND P6, PT, R22, R2, PT ;  /* 0x000000021600720c */ /* 0x000fe20003fc5270 */
[--C-:B------:R-:W-:Y:S01]  /*b7c0*/  @P1 IMAD.IADD R35, R35, 0x1, -R24.reuse ;  /* 0x0000000123231824 */ /* 0x100fe200078e0a18 */
[----:B------:R-:W-:Y:S01]  /*b7d0*/  @P2 LEA R34, R34, UR4, 0x3 ;  /* 0x0000000422222c11 */ /* 0x000fe2000f8e18ff */
[----:B------:R0:W-:Y:S01]  /*b7e0*/  @P3 STS.64 [R28], R12 ;  /* 0x0000000c1c003388 */ /* 0x0001e20000000a00 */
[----:B------:R-:W-:Y:S01]  /*b7f0*/  ISETP.NE.AND.EX P5, PT, R30, RZ, !P6, P5 ;  /* 0x000000ff1e00720c */ /* 0x000fe200077a5350 */
[----:B------:R-:W-:Y:S01]  /*b800*/  @P0 IMAD.IADD R36, R36, 0x1, -R24 ;  /* 0x0000000124240824 */ /* 0x000fe200078e0a18 */
[----:B------:R-:W-:Y:S01]  /*b810*/  ISETP.NE.U32.AND P3, PT, R26, R31, PT ;  /* 0x0000001f1a00720c */ /* 0x000fe20003f65070 */
[----:B------:R0:W-:Y:S01]  /*b820*/  @P4 STS.64 [R32], R14 ;  /* 0x0000000e20004388 */ /* 0x0001e20000000a00 */
[----:B------:R-:W-:-:S02]  /*b830*/  ISETP.NE.AND P6, PT, R2, R29, PT ;  /* 0x0000001d0200720c */ /* 0x000fc40003fc5270 */
[----:B------:R-:W-:Y:S01]  /*b840*/  @P1 LEA R35, R35, UR4, 0x3 ;  /* 0x0000000423231c11 */ /* 0x000fe2000f8e18ff */
[----:B------:R0:W-:Y:S01]  /*b850*/  @P2 STS.64 [R34], R16 ;  /* 0x0000001022002388 */ /* 0x0001e20000000a00 */
[----:B------:R-:W-:Y:S02]  /*b860*/  ISETP.NE.AND.EX P3, PT, R30, RZ, !P6, P3 ;  /* 0x000000ff1e00720c */ /* 0x000fe40007765330 */
[----:B------:R-:W-:Y:S01]  /*b870*/  @P0 LEA R36, R36, UR4, 0x3 ;  /* 0x0000000424240c11 */ /* 0x000fe2000f8e18ff */
[----:B------:R0:W-:Y:S02]  /*b880*/  @P1 STS.64 [R35], R18 ;  /* 0x0000001223001388 */ /* 0x0001e40000000a00 */
[----:B------:R-:W-:Y:S02]  /*b890*/  @!P5 IMAD.IADD R37, R37, 0x1, -R24 ;  /* 0x000000012525d824 */ /* 0x000fe400078e0a18 */
[----:B------:R0:W-:Y:S01]  /*b8a0*/  @P0 STS.64 [R36], R20 ;  /* 0x0000001424000388 */ /* 0x0001e20000000a00 */
[----:B------:R-:W-:-:S02]  /*b8b0*/  ISETP.GT.U32.AND P0, PT, R4, R33, PT ;  /* 0x000000210400720c */ /* 0x000fc40003f04070 */
[----:B------:R-:W-:Y:S02]  /*b8c0*/  @!P5 LEA R37, R37, UR4, 0x3 ;  /* 0x000000042525dc11 */ /* 0x000fe4000f8e18ff */
[----:B------:R-:W-:Y:S01]  /*b8d0*/  ISETP.GT.U32.AND.EX P0, PT, R5, RZ, PT, P0 ;  /* 0x000000ff0500720c */ /* 0x000fe20003f04100 */
[----:B------:R-:W-:Y:S02]  /*b8e0*/  @!P3 IMAD.IADD R47, R47, 0x1, -R24 ;  /* 0x000000012f2fb824 */ /* 0x000fe400078e0a18 */
[----:B------:R0:W-:Y:S03]  /*b8f0*/  @!P5 STS.64 [R37], R22 ;  /* 0x000000162500d388 */ /* 0x0001e60000000a00 */
[----:B------:R-:W-:-:S05]  /*b900*/  @!P3 LEA R47, R47, UR4, 0x3 ;  /* 0x000000042f2fbc11 */ /* 0x000fca000f8e18ff */
[----:B------:R0:W-:Y:S01]  /*b910*/  @!P3 STS.64 [R47], R2 ;  /* 0x000000022f00b388 */ /* 0x0001e20000000a00 */
[----:B------:R-:W-:Y:S06]  /*b920*/  BAR.SYNC.DEFER_BLOCKING 0x0 ;  /* 0x0000000000007b1d */ /* 0x000fec0000010000 */
[----:B--2---:R-:W-:Y:S05]  /*b930*/  @!P0 BRA `(.L_x_12972) ;  /* 0x0000000400408947 */ /* 0x004fea0003800000 */
[----:B0-----:R-:W-:Y:S01]  /*b940*/  IMAD.MOV.U32 R23, RZ, RZ, R33 ;  /* 0x000000ffff177224 */ /* 0x001fe200078e0021 */
[----:B------:R-:W-:Y:S01]  /*b950*/  BSSY.RECONVERGENT B2, `(.L_x_12973) ;  /* 0x000002d000027945 */ /* 0x000fe20003800200 */
[----:B------:R-:W-:-:S03]  /*b960*/  IMAD.MOV.U32 R27, RZ, RZ, RZ ;  /* 0x000000ffff1b7224 */ /* 0x000fc600078e00ff */
        /* <DEDUP_REMOVED lines=9> */
[----:B------:R-:W-:Y:S05]  /*ba00*/  @!P1 BRA `(.L_x_12974) ;  /* 0x0000000000849947 */ /* 0x000fea0003800000 */
        /* <DEDUP_REMOVED lines=16> */
.L_x_12975:
[----:B0-----:R0:W2:Y:S01]  /*bb10*/  LDS.64 R10, [R0] ;  /* 0x00000000000a7984 */ /* 0x0010a20000000a00 */
        /* <DEDUP_REMOVED lines=13> */
[----:B--2---:R0:W-:Y:S04]  /*bbf0*/  STG.E desc[UR8][R2.64], R10 ;  /* 0x0000000a02007986 */ /* 0x0041e8000c101908 */
[----:B------:R0:W-:Y:S05]  /*bc00*/  STG.E desc[UR8][R8.64], R11 ;  /* 0x0000000b08007986 */ /* 0x0001ea000c101908 */
[----:B------:R-:W-:Y:S05]  /*bc10*/  @P1 BRA `(.L_x_12975) ;  /* 0xfffffffc00bc1947 */ /* 0x000fea000383ffff */
.L_x_12974:
[----:B------:R-:W-:Y:S05]  /*bc20*/  BSYNC.RECONVERGENT B2 ;  /* 0x0000000000027941 */ /* 0x000fea0003800200 */
.L_x_12973:
[----:B------:R-:W-:Y:S05]  /*bc30*/  @!P0 BRA `(.L_x_12972) ;  /* 0x0000000000808947 */ /* 0x000fea0003800000 */
.L_x_12976:
[C---:B------:R-:W-:Y:S02]  /*bc40*/  LEA R0, R23.reuse, UR4, 0x3 ;  /* 0x0000000417007c11 */ /* 0x040fe4000f8e18ff */
[----:B0-----:R-:W-:Y:S01]  /*bc50*/  IADD3 R3, P0, PT, R24, R23, RZ ;  /* 0x0000001718037210 */ /* 0x001fe20007f1e0ff */
[----:B------:R-:W-:Y:S02]  /*bc60*/  VIADD R23, R23, 0x400 ;  /* 0x0000040017177836 */ /* 0x000fe40000000000 */
[----:B------:R-:W0:Y:S02]  /*bc70*/  LDS.64 R14, [R0] ;  /* 0x00000000000e7984 */ /* 0x000e240000000a00 */
[----:B------:R-:W-:Y:S02]  /*bc80*/  IMAD.X R2, R25, 0x1, R27, P0 ;  /* 0x0000000119027824 */ /* 0x000fe400000e061b */
[----:B------:R-:W2:Y:S01]  /*bc90*/  LDS.64 R16, [R0+0x800] ;  /* 0x0008000000107984 */ /* 0x000ea20000000a00 */
[----:B------:R-:W-:-:S02]  /*bca0*/  IMAD.SHL.U32 R12, R3, 0x4, RZ ;  /* 0x00000004030c7824 */ /* 0x000fc400078e00ff */
[----:B------:R-:W-:Y:S01]  /*bcb0*/  IMAD.X R8, RZ, RZ, R25, P0 ;  /* 0x000000ffff087224 */ /* 0x000fe200000e0619 */
[----:B------:R-:W3:Y:S01]  /*bcc0*/  LDS.64 R18, [R0+0x1000] ;  /* 0x0010000000127984 */ /* 0x000ee20000000a00 */
[C---:B------:R-:W-:Y:S01]  /*bcd0*/  SHF.L.U64.HI R2, R3.reuse, 0x2, R2 ;  /* 0x0000000203027819 */ /* 0x040fe20000010202 */
[----:B------:R-:W-:Y:S01]  /*bce0*/  IMAD.MOV.U32 R27, RZ, RZ, RZ ;  /* 0x000000ffff1b7224 */ /* 0x000fe200078e00ff */
[C---:B------:R-:W-:Y:S01]  /*bcf0*/  IADD3 R10, P0, PT, R12.reuse, UR16, RZ ;  /* 0x000000100c0a7c10 */ /* 0x040fe2000ff1e0ff */
[----:B------:R-:W4:Y:S01]  /*bd00*/  LDS.64 R20, [R0+0x1800] ;  /* 0x0018000000147984 */ /* 0x000f220000000a00 */
        /* <DEDUP_REMOVED lines=12> */
[----:B--2---:R0:W-:Y:S04]  /*bdd0*/  STG.E desc[UR8][R2.64+0x400], R16 ;  /* 0x0004001002007986 */ /* 0x0041e8000c101908 */
[----:B------:R0:W-:Y:S04]  /*bde0*/  STG.E desc[UR8][R8.64+0x400], R17 ;  /* 0x0004001108007986 */ /* 0x0001e8000c101908 */
[----:B---3--:R0:W-:Y:S04]  /*bdf0*/  STG.E desc[UR8][R2.64+0x800], R18 ;  /* 0x0008001202007986 */ /* 0x0081e8000c101908 */
[----:B------:R0:W-:Y:S04]  /*be00*/  STG.E desc[UR8][R8.64+0x800], R19 ;  /* 0x0008001308007986 */ /* 0x0001e8000c101908 */
[----:B----4-:R0:W-:Y:S04]  /*be10*/  STG.E desc[UR8][R2.64+0xc00], R20 ;  /* 0x000c001402007986 */ /* 0x0101e8000c101908 */
[----:B------:R0:W-:Y:S01]  /*be20*/  STG.E desc[UR8][R8.64+0xc00], R21 ;  /* 0x000c001508007986 */ /* 0x0001e2000c101908 */
[----:B------:R-:W-:Y:S05]  /*be30*/  @P0 BRA `(.L_x_12976) ;  /* 0xfffffffc00800947 */ /* 0x000fea000383ffff */
.L_x_12972:
[----:B------:R-:W-:Y:S05]  /*be40*/  BSYNC.RECONVERGENT B1 ;  /* 0x0000000000017941 */ /* 0x000fea0003800200 */
.L_x_12971:
[----:B------:R-:W-:Y:S05]  /*be50*/  BRA `(.L_x_12977) ;  /* 0x0000000400dc7947 */ /* 0x000fea0003800000 */
.L_x_12970:
[----:B------:R-:W-:Y:S01]  /*be60*/  ISETP.NE.U32.AND P5, PT, R26, R25, PT ;  /* 0x000000191a00720c */ /* 0x000fe20003fa5070 */
[----:B------:R-:W-:Y:S01]  /*be70*/  IMAD.MOV.U32 R48, RZ, RZ, 0x9 ;  /* 0x00000009ff307424 */ /* 0x000fe200078e00ff */
[----:B------:R-:W-:Y:S01]  /*be80*/  ISETP.NE.AND P6, PT, R8, R10, PT ;  /* 0x0000000a0800720c */ /* 0x000fe20003fc5270 */
[----:B------:R-:W-:Y:S01]  /*be90*/  BSSY.RECONVERGENT B1, `(.L_x_12978) ;  /* 0x000000d000017945 */ /* 0x000fe20003800200 */
[----:B------:R-:W-:Y:S01]  /*bea0*/  ISETP.NE.AND.EX P5, PT, R30, RZ, PT, P5 ;  /* 0x000000ff1e00720c */ /* 0x000fe20003fa5350 */
[----:B------:R-:W-:-:S12]  /*beb0*/  IMAD R51, R33, R48, 0x7 ;  /* 0x0000000721337424 */ /* 0x000fd800078e0230 */
[----:B------:R-:W-:Y:S05]  /*bec0*/  @!P6 BRA P5, `(.L_x_12979) ;  /* 0x000000000024e947 */ /* 0x000fea0002800000 */
[----:B------:R-:W0:Y:S01]  /*bed0*/  LDCU.128 UR12, c[0x0][0x390] ;  /* 0x00007200ff0c77ac */ /* 0x000e220008000c00 */
[C---:B------:R-:W-:Y:S01]  /*bee0*/  IMAD.SHL.U32 R24, R27.reuse, 0x4, RZ ;  /* 0x000000041b187824 */ /* 0x040fe200078e00ff */
[----:B------:R-:W-:-:S04]  /*bef0*/  SHF.L.U64.HI R0, R27, 0x2, R0 ;  /* 0x000000021b007819 */ /* 0x000fc80000010200 */
[----:B0-----:R-:W-:-:S04]  /*bf00*/  IADD3 R4, P5, PT, R24, UR12, RZ ;  /* 0x0000000c18047c10 */ /* 0x001fc8000ffbe0ff */
[----:B------:R-:W-:Y:S02]  /*bf10*/  IADD3.X R5, PT, PT, R0, UR13, RZ, P5, !PT ;  /* 0x0000000d00057c10 */ /* 0x000fe4000affe4ff */
[----:B------:R-:W-:-:S03]  /*bf20*/  IADD3 R24, P5, PT, R24, UR14, RZ ;  /* 0x0000000e18187c10 */ /* 0x000fc6000ffbe0ff */
[----:B------:R0:W-:Y:S01]  /*bf30*/  STG.E desc[UR8][R4.64], R8 ;  /* 0x0000000804007986 */ /* 0x0001e2000c101908 */
[----:B------:R-:W-:-:S05]  /*bf40*/  IADD3.X R25, PT, PT, R0, UR15, RZ, P5, !PT ;  /* 0x0000000f00197c10 */ /* 0x000fca000affe4ff */
[----:B------:R0:W-:Y:S04]  /*bf50*/  STG.E desc[UR8][R24.64], R9 ;  /* 0x0000000918007986 */ /* 0x0001e8000c101908 */
.L_x_12979:
[----:B------:R-:W-:Y:S05]  /*bf60*/  BSYNC.RECONVERGENT B1 ;  /* 0x0000000000017941 */ /* 0x000fea0003800200 */
.L_x_12978:
[----:B------:R-:W-:Y:S01]  /*bf70*/  ISETP.NE.AND P6, PT, R31, RZ, PT ;  /* 0x000000ff1f00720c */ /* 0x000fe20003fc5270 */
[----:B------:R-:W-:Y:S01]  /*bf80*/  BSSY.RECONVERGENT B1, `(.L_x_12980) ;  /* 0x000000d000017945 */ /* 0x000fe20003800200 */
[----:B------:R-:W-:Y:S01]  /*bf90*/  ISETP.NE.U32.AND P5, PT, R26, R51, PT ;  /* 0x000000331a00720c */ /* 0x000fe20003fa5070 */
[----:B0-----:R-:W-:-:S10]  /*bfa0*/  IMAD R25, R33, R48, 0x8 ;  /* 0x0000000821197424 */ /* 0x001fd400078e0230 */
[----:B------:R-:W-:Y:S05]  /*bfb0*/  @!P6 BRA `(.L_x_12981) ;  /* 0x000000000024e947 */ /* 0x000fea0003800000 */
        /* <DEDUP_REMOVED lines=9> */
.L_x_12981:
[----:B------:R-:W-:Y:S05]  /*c050*/  BSYNC.RECONVERGENT B1 ;  /* 0x0000000000017941 */ /* 0x000fea0003800200 */
.L_x_12980:
[----:B------:R-:W-:Y:S01]  /*c060*/  BSSY.RECONVERGENT B1, `(.L_x_12982) ;  /* 0x000000c000017945 */ /* 0x000fe20003800200 */
[----:B------:R-:W-:-:S03]  /*c070*/  ISETP.NE.U32.AND P6, PT, R26, R25, PT ;  /* 0x000000191a00720c */ /* 0x000fc60003fc5070 */
[----:B------:R-:W-:Y:S10]  /*c080*/  @!P3 BRA `(.L_x_12983) ;  /* 0x000000000024b947 */ /* 0x000ff40003800000 */
[----:B------:R-:W2:Y:S01]  /*c090*/  LDCU.128 UR12, c[0x0][0x390] ;  /* 0x00007200ff0c77ac */ /* 0x000ea20008000c00 */
[C---:B0-----:R-:W-:Y:S01]  /*c0a0*/  IMAD.SHL.U32 R8, R28.reuse, 0x4, RZ ;  /* 0x000000041c087824 */ /* 0x041fe200078e00ff */
[----:B------:R-:W-:-:S04]  /*c0b0*/  SHF.L.U64.HI R28, R28, 0x2, R39 ;  /* 0x000000021c1c7819 */ /* 0x000fc80000010227 */
[----:B--2---:R-:W-:-:S04]  /*c0c0*/  IADD3 R4, P3, PT, R8, UR12, RZ ;  /* 0x0000000c08047c10 */ /* 0x004fc8000ff7e0ff */
[----:B------:R-:W-:Y:S02]  /*c0d0*/  IADD3.X R5, PT, PT, R28, UR13, RZ, P3, !PT ;  /* 0x0000000d1c057c10 */ /* 0x000fe40009ffe4ff */
[----:B------:R-:W-:-:S03]  /*c0e0*/  IADD3 R8, P3, PT, R8, UR14, RZ ;  /* 0x0000000e08087c10 */ /* 0x000fc6000ff7e0ff */
[----:B------:R2:W-:Y:S01]  /*c0f0*/  STG.E desc[UR8][R4.64], R12 ;  /* 0x0000000c04007986 */ /* 0x0005e2000c101908 */
[----:B------:R-:W-:-:S05]  /*c100*/  IADD3.X R9, PT, PT, R28, UR15, RZ, P3, !PT ;  /* 0x0000000f1c097c10 */ /* 0x000fca0009ffe4ff */
[----:B------:R2:W-:Y:S04]  /*c110*/  STG.E desc[UR8][R8.64], R13 ;  /* 0x0000000d08007986 */ /* 0x0005e8000c101908 */
.L_x_12983:
[----:B------:R-:W-:Y:S05]  /*c120*/  BSYNC.RECONVERGENT B1 ;  /* 0x0000000000017941 */ /* 0x000fea0003800200 */
.L_x_12982:
[----:B------:R-:W-:Y:S04]  /*c130*/  BSSY.RECONVERGENT B1, `(.L_x_12984) ;  /* 0x000000b000017945 */ /* 0x000fe80003800200 */
[----:B------:R-:W-:Y:S05]  /*c140*/  @!P4 BRA `(.L_x_12985) ;  /* 0x000000000024c947 */ /* 0x000fea0003800000 */
[----:B------:R-:W3:Y:S01]  /*c150*/  LDCU.128 UR12, c[0x0][0x390] ;  /* 0x00007200ff0c77ac */ /* 0x000ee20008000c00 */
[C---:B0-2---:R-:W-:Y:S01]  /*c160*/  IMAD.SHL.U32 R8, R32.reuse, 0x4, RZ ;  /* 0x0000000420087824 */ /* 0x045fe200078e00ff */
[----:B------:R-:W-:-:S04]  /*c170*/  SHF.L.U64.HI R32, R32, 0x2, R41 ;  /* 0x0000000220207819 */ /* 0x000fc80000010229 */
[C---:B---3--:R-:W-:Y:S02]  /*c180*/  IADD3 R4, P3, PT, R8.reuse, UR12, RZ ;  /* 0x0000000c08047c10 */ /* 0x048fe4000ff7e0ff */
[----:B------:R-:W-:Y:S02]  /*c190*/  IADD3 R8, P4, PT, R8, UR14, RZ ;  /* 0x0000000e08087c10 */ /* 0x000fe4000ff9e0ff */
[C---:B------:R-:W-:Y:S02]  /*c1a0*/  IADD3.X R5, PT, PT, R32.reuse, UR13, RZ, P3, !PT ;  /* 0x0000000d20057c10 */ /* 0x040fe40009ffe4ff */
[----:B------:R-:W-:-:S03]  /*c1b0*/  IADD3.X R9, PT, PT, R32, UR15, RZ, P4, !PT ;  /* 0x0000000f20097c10 */ /* 0x000fc6000a7fe4ff */
[----:B------:R3:W-:Y:S04]  /*c1c0*/  STG.E desc[UR8][R4.64], R14 ;  /* 0x0000000e04007986 */ /* 0x0007e8000c101908 */
[----:B------:R3:W-:Y:S02]  /*c1d0*/  STG.E desc[UR8][R8.64], R15 ;  /* 0x0000000f08007986 */ /* 0x0007e4000c101908 */
.L_x_12985:
[----:B------:R-:W-:Y:S05]  /*c1e0*/  BSYNC.RECONVERGENT B1 ;  /* 0x0000000000017941 */ /* 0x000fea0003800200 */
.L_x_12984:
[----:B------:R-:W-:Y:S01]  /*c1f0*/  BSSY.RECONVERGENT B1, `(.L_x_12986) ;  /* 0x000000f000017945 */ /* 0x000fe20003800200 */
[----:B------:R-:W-:Y:S02]  /*c200*/  ISETP.NE.AND P4, PT, R22, R2, PT ;  /* 0x000000021600720c */ /* 0x000fe40003f85270 */
[----:B------:R-:W-:Y:S02]  /*c210*/  ISETP.NE.AND P3, PT, R2, R29, PT ;  /* 0x0000001d0200720c */ /* 0x000fe40003f65270 */
[C---:B------:R-:W-:Y:S02]  /*c220*/  ISETP.NE.AND.EX P5, PT, R30.reuse, RZ, PT, P5 ;  /* 0x000000ff1e00720c */ /* 0x040fe40003fa5350 */
[----:B------:R-:W-:Y:S01]  /*c230*/  ISETP.NE.AND.EX P6, PT, R30, RZ, PT, P6 ;  /* 0x000000ff1e00720c */ /* 0x000fe20003fc5360 */
[----:B------:R-:W-:-:S12]  /*c240*/  @!P2 BRA `(.L_x_12987) ;  /* 0x000000000024a947 */ /* 0x000fd80003800000 */
[----:B------:R-:W4:Y:S01]  /*c250*/  LDCU.128 UR12, c[0x0][0x390] ;  /* 0x00007200ff0c77ac */ /* 0x000f220008000c00 */
[C---:B0-23--:R-:W-:Y:S01]  /*c260*/  IMAD.SHL.U32 R8, R34.reuse, 0x4, RZ ;  /* 0x0000000422087824 */ /* 0x04dfe200078e00ff */
[----:B------:R-:W-:-:S04]  /*c270*/  SHF.L.U64.HI R34, R34, 0x2, R43 ;  /* 0x0000000222227819 */ /* 0x000fc8000001022b */
[----:B----4-:R-:W-:-:S04]  /*c280*/  IADD3 R4, P2, PT, R8, UR12, RZ ;  /* 0x0000000c08047c10 */ /* 0x010fc8000ff5e0ff */
[----:B------:R-:W-:Y:S02]  /*c290*/  IADD3.X R5, PT, PT, R34, UR13, RZ, P2, !PT ;  /* 0x0000000d22057c10 */ /* 0x000fe400097fe4ff */
[----:B------:R-:W-:-:S03]  /*c2a0*/  IADD3 R8, P2, PT, R8, UR14, RZ ;  /* 0x0000000e08087c10 */ /* 0x000fc6000ff5e0ff */
[----:B------:R4:W-:Y:S01]  /*c2b0*/  STG.E desc[UR8][R4.64], R16 ;  /* 0x0000001004007986 */ /* 0x0009e2000c101908 */
[----:B------:R-:W-:-:S05]  /*c2c0*/  IADD3.X R9, PT, PT, R34, UR15, RZ, P2, !PT ;  /* 0x0000000f22097c10 */ /* 0x000fca00097fe4ff */
[----:B------:R4:W-:Y:S04]  /*c2d0*/  STG.E desc[UR8][R8.64], R17 ;  /* 0x0000001108007986 */ /* 0x0009e8000c101908 */
.L_x_12987:
[----:B------:R-:W-:Y:S05]  /*c2e0*/  BSYNC.RECONVERGENT B1 ;  /* 0x0000000000017941 */ /* 0x000fea0003800200 */
.L_x_12986:
[----:B------:R-:W-:Y:S04]  /*c2f0*/  BSSY.RECONVERGENT B1, `(.L_x_12988) ;  /* 0x000000b000017945 */ /* 0x000fe80003800200 */
[----:B------:R-:W-:Y:S05]  /*c300*/  @!P1 BRA `(.L_x_12989) ;  /* 0x0000000000249947 */ /* 0x000fea0003800000 */
[----:B------:R-:W5:Y:S01]  /*c310*/  LDCU.128 UR12, c[0x0][0x390] ;  /* 0x00007200ff0c77ac */ /* 0x000f620008000c00 */
[C---:B0-234-:R-:W-:Y:S01]  /*c320*/  IMAD.SHL.U32 R8, R35.reuse, 0x4, RZ ;  /* 0x0000000423087824 */ /* 0x05dfe200078e00ff */
[----:B------:R-:W-:-:S04]  /*c330*/  SHF.L.U64.HI R35, R35, 0x2, R38 ;  /* 0x0000000223237819 */ /* 0x000fc80000010226 */
[C---:B-----5:R-:W-:Y:S02]  /*c340*/  IADD3 R4, P1, PT, R8.reuse, UR12, RZ ;  /* 0x0000000c08047c10 */ /* 0x060fe4000ff3e0ff */
[----:B------:R-:W-:Y:S02]  /*c350*/  IADD3 R8, P2, PT, R8, UR14, RZ ;  /* 0x0000000e08087c10 */ /* 0x000fe4000ff5e0ff */
[C---:B------:R-:W-:Y:S02]  /*c360*/  IADD3.X R5, PT, PT, R35.reuse, UR13, RZ, P1, !PT ;  /* 0x0000000d23057c10 */ /* 0x040fe40008ffe4ff */
[----:B------:R-:W-:-:S03]  /*c370*/  IADD3.X R9, PT, PT, R35, UR15, RZ, P2, !PT ;  /* 0x0000000f23097c10 */ /* 0x000fc600097fe4ff */
[----:B------:R0:W-:Y:S04]  /*c380*/  STG.E desc[UR8][R4.64], R18 ;  /* 0x0000001204007986 */ /* 0x0001e8000c101908 */
[----:B------:R0:W-:Y:S02]  /*c390*/  STG.E desc[UR8][R8.64], R19 ;  /* 0x0000001308007986 */ /* 0x0001e4000c101908 */
.L_x_12989:
[----:B------:R-:W-:Y:S05]  /*c3a0*/  BSYNC.RECONVERGENT B1 ;  /* 0x0000000000017941 */ /* 0x000fea0003800200 */
.L_x_12988:
        /* <DEDUP_REMOVED lines=11> */
.L_x_12991:
[----:B------:R-:W-:Y:S05]  /*c460*/  BSYNC.RECONVERGENT B1 ;  /* 0x0000000000017941 */ /* 0x000fea0003800200 */
.L_x_12990:
[----:B------:R-:W-:Y:S04]  /*c470*/  BSSY.RECONVERGENT B1, `(.L_x_12992) ;  /* 0x000000b000017945 */ /* 0x000fe80003800200 */
[----:B------:R-:W-:Y:S05]  /*c480*/  @!P4 BRA P5, `(.L_x_12993) ;  /* 0x000000000024c947 */ /* 0x000fea0002800000 */
        /* <DEDUP_REMOVED lines=9> */
.L_x_12993:
[----:B------:R-:W-:Y:S05]  /*c520*/  BSYNC.RECONVERGENT B1 ;  /* 0x0000000000017941 */ /* 0x000fea0003800200 */
.L_x_12992:
        /* <DEDUP_REMOVED lines=10> */
.L_x_12977:
[----:B------:R-:W-:Y:S05]  /*c5d0*/  BSYNC.RECONVERGENT B0 ;  /* 0x0000000000007941 */ /* 0x000fea0003800200 */
.L_x_12969:
[----:B------:R-:W-:-:S13]  /*c5e0*/  ISETP.NE.AND P0, PT, R33, 0xff, PT ;  /* 0x000000ff2100780c */ /* 0x000fda0003f05270 */
[----:B------:R-:W-:Y:S05]  /*c5f0*/  @P0 EXIT ;  /* 0x000000000000094d */ /* 0x000fea0003800000 */
[----:B0-234-:R-:W0:Y:S01]  /*c600*/  LDC.64 R8, c[0x0][0x3a0] ;  /* 0x0000e800ff087b82 */ /* 0x01de220000000a00 */
[----:B------:R-:W-:-:S04]  /*c610*/  ISETP.NE.U32.AND P0, PT, R26, 0x900, PT ;  /* 0x000009001a00780c */ /* 0x000fc80003f05070 */
[----:B------:R-:W-:-:S13]  /*c620*/  ISETP.NE.AND.EX P0, PT, R30, RZ, PT, P0 ;  /* 0x000000ff1e00720c */ /* 0x000fda0003f05300 */
[----:B------:R-:W-:Y:S05]  /*c630*/  @P0 BRA `(.L_x_12994) ;  /* 0x00000000002c0947 */ /* 0x000fea0003800000 */
[----:B------:R-:W2:Y:S01]  /*c640*/  LDCU.128 UR4, c[0x0][0x390] ;  /* 0x00007200ff0477ac */ /* 0x000ea20008000c00 */
[C---:B-1----:R-:W-:Y:S01]  /*c650*/  IMAD.SHL.U32 R4, R6.reuse, 0x4, RZ ;  /* 0x0000000406047824 */ /* 0x042fe200078e00ff */
[----:B------:R-:W-:-:S04]  /*c660*/  SHF.L.U64.HI R0, R6, 0x2, R7 ;  /* 0x0000000206007819 */ /* 0x000fc80000010207 */
[C---:B--2---:R-:W-:Y:S02]  /*c670*/  IADD3 R2, P0, PT, R4.reuse, UR4, RZ ;  /* 0x0000000404027c10 */ /* 0x044fe4000ff1e0ff */
[----:B------:R-:W-:Y:S02]  /*c680*/  IADD3 R4, P1, PT, R4, UR6, RZ ;  /* 0x0000000604047c10 */ /* 0x000fe4000ff3e0ff */
[C---:B------:R-:W-:Y:S02]  /*c690*/  IADD3.X R3, PT, PT, R0.reuse, UR5, RZ, P0, !PT ;  /* 0x0000000500037c10 */ /* 0x040fe400087fe4ff */
[----:B------:R-:W-:Y:S02]  /*c6a0*/  IADD3.X R5, PT, PT, R0, UR7, RZ, P1, !PT ;  /* 0x0000000700057c10 */ /* 0x000fe40008ffe4ff */
[----:B------:R-:W-:Y:S01]  /*c6b0*/  IADD3 R6, P0, PT, R6, 0x1, RZ ;  /* 0x0000000106067810 */ /* 0x000fe20007f1e0ff */
[----:B------:R2:W-:Y:S04]  /*c6c0*/  STG.E desc[UR8][R2.64], R29 ;  /* 0x0000001d02007986 */ /* 0x0005e8000c101908 */
[----:B------:R2:W-:Y:S01]  /*c6d0*/  STG.E desc[UR8][R4.64], R42 ;  /* 0x0000002a04007986 */ /* 0x0005e2000c101908 */
[----:B------:R-:W-:-:S07]  /*c6e0*/  IMAD.X R7, RZ, RZ, R7, P0 ;  /* 0x000000ffff077224 */ /* 0x000fce00000e0607 */
.L_x_12994:
[----:B01----:R-:W-:Y:S01]  /*c6f0*/  STG.E.64 desc[UR8][R8.64], R6 ;  /* 0x0000000608007986 */ /* 0x003fe2000c101b08 */
[----:B------:R-:W-:Y:S05]  /*c700*/  EXIT ;  /* 0x000000000000794d */ /* 0x000fea0003800000 */
.L_x_12853:
[----:B------:R-:W-:Y:S01]  /*c710*/  BSSY B0, `(.L_x_12995) ;  /* 0x0000006000007945 */ /* 0x000fe20003800000 */
[----:B------:R-:W-:Y:S01]  /*c720*/  PLOP3.LUT P4, PT, P0, PT, PT, 0x8, 0x80 ;  /* 0x000000000080781c */ /* 0x000fe2000078e170 */
[----:B------:R-:W-:-:S12]  /*c730*/  IMAD.MOV.U32 R34, RZ, RZ, -0x1 ;  /* 0xffffffffff227424 */ /* 0x000fd800078e00ff */
[----:B0-----:R-:W-:Y:S05]  /*c740*/  WARPSYNC.COLLECTIVE R34, `(.L_x_12996) ;  /* 0x0000000022087348 */ /* 0x001fea0003c00000 */
[----:B------:R-:W-:Y:S01]  /*c750*/  VOTE.ANY P4, P4 ;  /* 0x0000000000ff7806 */ /* 0x000fe20002080100 */
[----:B0-----:R-:W-:-:S12]  /*c760*/  ENDCOLLECTIVE ;  /* 0x000000000000791b */ /* 0x001fd80003800000 */
.L_x_12996:
[----:B------:R-:W-:Y:S05]  /*c770*/  BSYNC B0 ;  /* 0x0000000000007941 */ /* 0x000fea0003800000 */
.L_x_12995:
[----:B------:R-:W-:Y:S01]  /*c780*/  PLOP3.LUT P0, PT, P4, PT, PT, 0x80, 0x8 ;  /* 0x000000000008781c */ /* 0x000fe2000270f070 */
[----:B------:R-:W-:-:S12]  /*c790*/  BRA `(.L_x_12997) ;  /* 0xffffff7000787947 */ /* 0x000fd8000383ffff */
.L_x_12855:
[----:B------:R-:W0:Y:S01]  /*c7a0*/  S2R R47, SR_GEMASK ;  /* 0x00000000002f7919 */ /* 0x000e220000003c00 */
[----:B------:R-:W-:Y:S01]  /*c7b0*/  BSSY B0, `(.L_x_12998) ;  /* 0x0000006000007945 */ /* 0x000fe20003800000 */
[----:B------:R-:W-:Y:S01]  /*c7c0*/  PLOP3.LUT P4, PT, P0, PT, PT, 0x8, 0x80 ;  /* 0x000000000080781c */ /* 0x000fe2000078e170 */
[----:B------:R-:W-:-:S12]  /*c7d0*/  IMAD.MOV.U32 R34, RZ, RZ, -0x1 ;  /* 0xffffffffff227424 */ /* 0x000fd800078e00ff */
[----:B0-----:R-:W-:Y:S05]  /*c7e0*/  WARPSYNC.COLLECTIVE R34, `(.L_x_12999) ;  /* 0x0000000022087348 */ /* 0x001fea0003c00000 */
[----:B------:R-:W-:Y:S01]  /*c7f0*/  VOTE.ANY R34, PT, P4 ;  /* 0x0000000000227806 */ /* 0x000fe200020e0100 */
[----:B0-----:R-:W-:Y:S06]  /*c800*/  ENDCOLLECTIVE ;  /* 0x000000000000791b */ /* 0x001fec0003800000 */
.L_x_12999:
[----:B------:R-:W-:Y:S05]  /*c810*/  BSYNC B0 ;  /* 0x0000000000007941 */ /* 0x000fea0003800000 */
.L_x_12998:
        /* <DEDUP_REMOVED lines=10> */
.L_x_13000:
[----:B------:R-:W-:Y:S02]  /*c8c0*/  IMAD.MOV.U32 R7, RZ, RZ, R42 ;  /* 0x000000ffff077224 */ /* 0x000fe400078e002a */
[----:B------:R-:W-:-:S07]  /*c8d0*/  IMAD.MOV.U32 R30, RZ, RZ, R6 ;  /* 0x000000ffff1e7224 */ /* 0x000fce00078e0006 */
[----:B------:R-:W-:Y:S05]  /*c8e0*/  WARPSYNC.COLLECTIVE R34, `(.L_x_13001) ;  /* 0x0000000022087348 */ /* 0x000fea0003c00000 */
[----:B------:R0:W1:Y:S02]  /*c8f0*/  SHFL.DOWN P4, R6, R7, R4, R33 ;  /* 0x0800000407067389 */ /* 0x0000640000080021 */
[----:B01----:R-:W-:Y:S05]  /*c900*/  ENDCOLLECTIVE ;  /* 0x000000000000791b */ /* 0x003fea0003800000 */
.L_x_13001:
[----:B------:R-:W-:Y:S02]  /*c910*/  IMAD.MOV.U32 R7, RZ, RZ, R40 ;  /* 0x000000ffff077224 */ /* 0x000fe400078e0028 */
[----:B------:R-:W-:-:S07]  /*c920*/  IMAD.MOV.U32 R31, RZ, RZ, R6 ;  /* 0x000000ffff1f7224 */ /* 0x000fce00078e0006 */
[----:B------:R-:W-:Y:S05]  /*c930*/  WARPSYNC.COLLECTIVE R34, `(.L_x_13002) ;  /* 0x0000000022087348 */ /* 0x000fea0003c00000 */
[----:B------:R0:W1:Y:S02]  /*c940*/  SHFL.DOWN P4, R6, R7, R4, R33 ;  /* 0x0800000407067389 */ /* 0x0000640000080021 */
[----:B01----:R-:W-:Y:S05]  /*c950*/  ENDCOLLECTIVE ;  /* 0x000000000000791b */ /* 0x003fea0003800000 */
.L_x_13002:
[----:B------:R-:W-:Y:S05]  /*c960*/  BRA `(.L_x_13003) ;  /* 0xffffff7000447947 */ /* 0x000fea000383ffff */
.L_x_12856:
[----:B------:R-:W-:Y:S01]  /*c970*/  BSSY B0, `(.L_x_13004) ;  /* 0x0000006000007945 */ /* 0x000fe20003800000 */
[----:B------:R-:W-:Y:S02]  /*c980*/  IMAD.MOV.U32 R4, RZ, RZ, 0x1 ;  /* 0x00000001ff047424 */ /* 0x000fe400078e00ff */
[----:B------:R-:W-:-:S07]  /*c990*/  IMAD.MOV.U32 R34, RZ, RZ, -0x1 ;  /* 0xffffffffff227424 */ /* 0x000fce00078e00ff */
[----:B------:R-:W-:Y:S05]  /*c9a0*/  WARPSYNC.COLLECTIVE R34, `(.L_x_13005) ;  /* 0x0000000022087348 */ /* 0x000fea0003c00000 */
[----:B------:R0:W1:Y:S02]  /*c9b0*/  SHFL.DOWN P4, R6, R7, R4, R33 ;  /* 0x0800000407067389 */ /* 0x0000640000080021 */
[----:B01----:R-:W-:Y:S05]  /*c9c0*/  ENDCOLLECTIVE ;  /* 0x000000000000791b */ /* 0x003fea0003800000 */
.L_x_13005:
[----:B------:R-:W-:Y:S05]  /*c9d0*/  BSYNC B0 ;  /* 0x0000000000007941 */ /* 0x000fea0003800000 */
.L_x_13004:
[----:B------:R-:W-:Y:S05]  /*c9e0*/  BRA `(.L_x_13006) ;  /* 0xffffff7000487947 */ /* 0x000fea000383ffff */
.L_x_12857:
[----:B------:R-:W-:Y:S01]  /*c9f0*/  BSSY B0, `(.L_x_13007) ;  /* 0x0000007000007945 */ /* 0x000fe20003800000 */
[----:B------:R-:W-:Y:S02]  /*ca00*/  IMAD.MOV.U32 R7, RZ, RZ, R41 ;  /* 0x000000ffff077224 */ /* 0x000fe400078e0029 */
[----:B------:R-:W-:Y:S02]  /*ca10*/  IMAD.MOV.U32 R4, RZ, RZ, 0x2 ;  /* 0x00000002ff047424 */ /* 0x000fe400078e00ff */
[----:B------:R-:W-:-:S07]  /*ca20*/  IMAD.MOV.U32 R34, RZ, RZ, -0x1 ;  /* 0xffffffffff227424 */ /* 0x000fce00078e00ff */
[----:B------:R-:W-:Y:S05]  /*ca30*/  WARPSYNC.COLLECTIVE R34, `(.L_x_13008) ;  /* 0x0000000022087348 */ /* 0x000fea0003c00000 */
[----:B------:R0:W1:Y:S02]  /*ca40*/  SHFL.DOWN P4, R6, R7, R4, R33 ;  /* 0x0800000407067389 */ /* 0x0000640000080021 */
[----:B01----:R-:W-:Y:S05]  /*ca50*/  ENDCOLLECTIVE ;  /* 0x000000000000791b */ /* 0x003fea0003800000 */
.L_x_13008:
[----:B------:R-:W-:Y:S05]  /*ca60*/  BSYNC B0 ;  /* 0x0000000000007941 */ /* 0x000fea0003800000 */
.L_x_13007:
[----:B------:R-:W-:Y:S02]  /*ca70*/  IMAD.MOV.U32 R7, RZ, RZ, R42 ;  /* 0x000000ffff077224 */ /* 0x000fe400078e002a */
[----:B------:R-:W-:Y:S02]  /*ca80*/  IMAD.MOV.U32 R4, RZ, RZ, 0x2 ;  /* 0x00000002ff047424 */ /* 0x000fe400078e00ff */
[----:B------:R-:W-:Y:S02]  /*ca90*/  IMAD.MOV.U32 R34, RZ, RZ, -0x1 ;  /* 0xffffffffff227424 */ /* 0x000fe400078e00ff */
[----:B------:R-:W-:-:S07]  /*caa0*/  IMAD.MOV.U32 R30, RZ, RZ, R6 ;  /* 0x000000ffff1e7224 */ /* 0x000fce00078e0006 */
[----:B------:R-:W-:Y:S05]  /*cab0*/  WARPSYNC.COLLECTIVE R34, `(.L_x_13009) ;  /* 0x0000000022087348 */ /* 0x000fea0003c00000 */
[----:B------:R0:W1:Y:S02]  /*cac0*/  SHFL.DOWN P4, R6, R7, R4, R33 ;  /* 0x0800000407067389 */ /* 0x0000640000080021 */
[----:B01----:R-:W-:Y:S05]  /*cad0*/  ENDCOLLECTIVE ;  /* 0x000000000000791b */ /* 0x003fea0003800000 */
.L_x_13009:
[----:B------:R-:W-:Y:S02]  /*cae0*/  IMAD.MOV.U32 R7, RZ, RZ, R40 ;  /* 0x000000ffff077224 */ /* 0x000fe400078e0028 */
[----:B------:R-:W-:-:S07]  /*caf0*/  IMAD.MOV.U32 R31, RZ, RZ, R6 ;  /* 0x000000ffff1f7224 */ /* 0x000fce00078e0006 */
[----:B------:R-:W-:Y:S05]  /*cb00*/  WARPSYNC.COLLECTIVE R34, `(.L_x_13010) ;  /* 0x0000000022087348 */ /* 0x000fea0003c00000 */
[----:B------:R0:W1:Y:S02]  /*cb10*/  SHFL.DOWN P4, R6, R7, R4, R33 ;  /* 0x0800000407067389 */ /* 0x0000640000080021 */
[----:B01----:R-:W-:Y:S05]  /*cb20*/  ENDCOLLECTIVE ;  /* 0x000000000000791b */ /* 0x003fea0003800000 */
.L_x_13010:
[----:B------:R-:W-:Y:S05]  /*cb30*/  BRA `(.L_x_13011) ;  /* 0xffffff7000107947 */ /* 0x000fea000383ffff */
.L_x_12858:
[----:B------:R-:W-:Y:S01]  /*cb40*/  BSSY B0, `(.L_x_13012) ;  /* 0x0000006000007945 */ /* 0x000fe20003800000 */
[----:B------:R-:W-:Y:S02]  /*cb50*/  IMAD.MOV.U32 R4, RZ, RZ, 0x2 ;  /* 0x00000002ff047424 */ /* 0x000fe400078e00ff */
[----:B------:R-:W-:-:S07]  /*cb60*/  IMAD.MOV.U32 R34, RZ, RZ, -0x1 ;  /* 0xffffffffff227424 */ /* 0x000fce00078e00ff */
[----:B0-----:R-:W-:Y:S05]  /*cb70*/  WARPSYNC.COLLECTIVE R34, `(.L_x_13013) ;  /* 0x0000000022087348 */ /* 0x001fea0003c00000 */
[----:B------:R1:W2:Y:S02]  /*cb80*/  SHFL.DOWN P4, R6, R7, R4, R33 ;  /* 0x0800000407067389 */ /* 0x0002a40000080021 */
[----:B012---:R-:W-:Y:S05]  /*cb90*/  ENDCOLLECTIVE ;  /* 0x000000000000791b */ /* 0x007fea0003800000 */
.L_x_13013:
[----:B------:R-:W-:Y:S05]  /*cba0*/  BSYNC B0 ;  /* 0x0000000000007941 */ /* 0x000fea0003800000 */
.L_x_13012:
[----:B------:R-:W-:Y:S05]  /*cbb0*/  BRA `(.L_x_13014) ;  /* 0xffffff7000147947 */ /* 0x000fea000383ffff */
.L_x_12859:
[----:B------:R-:W-:Y:S01]  /*cbc0*/  BSSY B0, `(.L_x_13015) ;  /* 0x0000007000007945 */ /* 0x000fe20003800000 */
[----:B------:R-:W-:Y:S02]  /*cbd0*/  IMAD.MOV.U32 R7, RZ, RZ, R41 ;  /* 0x000000ffff077224 */ /* 0x000fe400078e0029 */
[----:B------:R-:W-:Y:S02]  /*cbe0*/  IMAD.MOV.U32 R4, RZ, RZ, 0x4 ;  /* 0x00000004ff047424 */ /* 0x000fe400078e00ff */
[----:B------:R-:W-:-:S07]  /*cbf0*/  IMAD.MOV.U32 R34, RZ, RZ, -0x1 ;  /* 0xffffffffff227424 */ /* 0x000fce00078e00ff */
[----:B------:R-:W-:Y:S05]  /*cc00*/  WARPSYNC.COLLECTIVE R34, `(.L_x_13016) ;  /* 0x0000000022087348 */ /* 0x000fea0003c00000 */
[----:B------:R0:W1:Y:S02]  /*cc10*/  SHFL.DOWN P4, R6, R7, R4, R33 ;  /* 0x0800000407067389 */ /* 0x0000640000080021 */
[----:B01----:R-:W-:Y:S05]  /*cc20*/  ENDCOLLECTIVE ;  /* 0x000000000000791b */ /* 0x003fea0003800000 */
.L_x_13016:
[----:B------:R-:W-:Y:S05]  /*cc30*/  BSYNC B0 ;  /* 0x0000000000007941 */ /* 0x000fea0003800000 */
.L_x_13015:
[----:B------:R-:W-:Y:S02]  /*cc40*/  IMAD.MOV.U32 R7, RZ, RZ, R42 ;  /* 0x000000ffff077224 */ /* 0x000fe400078e002a */
[----:B------:R-:W-:Y:S02]  /*cc50*/  IMAD.MOV.U32 R4, RZ, RZ, 0x4 ;  /* 0x00000004ff047424 */ /* 0x000fe400078e00ff */
[----:B------:R-:W-:Y:S02]  /*cc60*/  IMAD.MOV.U32 R34, RZ, RZ, -0x1 ;  /* 0xffffffffff227424 */ /* 0x000fe400078e00ff */
[----:B------:R-:W-:-:S07]  /*cc70*/  IMAD.MOV.U32 R30, RZ, RZ, R6 ;  /* 0x000000ffff1e7224 */ /* 0x000fce00078e0006 */
[----:B------:R-:W-:Y:S05]  /*cc80*/  WARPSYNC.COLLECTIVE R34, `(.L_x_13017) ;  /* 0x0000000022087348 */ /* 0x000fea0003c00000 */
[----:B------:R0:W1:Y:S02]  /*cc90*/  SHFL.DOWN P4, R6, R7, R4, R33 ;  /* 0x0800000407067389 */ /* 0x0000640000080021 */
[----:B01----:R-:W-:Y:S05]  /*cca0*/  ENDCOLLECTIVE ;  /* 0x000000000000791b */ /* 0x003fea0003800000 */
.L_x_13017:
[----:B------:R-:W-:Y:S02]  /*ccb0*/  IMAD.MOV.U32 R7, RZ, RZ, R40 ;  /* 0x000000ffff077224 */ /* 0x000fe400078e0028 */
[----:B------:R-:W-:-:S07]  /*ccc0*/  IMAD.MOV.U32 R31, RZ, RZ, R6 ;  /* 0x000000ffff1f7224 */ /* 0x000fce00078e0006 */
[----:B------:R-:W-:Y:S05]  /*ccd0*/  WARPSYNC.COLLECTIVE R34, `(.L_x_13018) ;  /* 0x0000000022087348 */ /* 0x000fea0003c00000 */
[----:B------:R0:W1:Y:S02]  /*cce0*/  SHFL.DOWN P4, R6, R7, R4, R33 ;  /* 0x0800000407067389 */ /* 0x0000640000080021 */
[----:B01----:R-:W-:Y:S05]  /*ccf0*/  ENDCOLLECTIVE ;  /* 0x000000000000791b */ /* 0x003fea0003800000 */
.L_x_13018:
[----:B------:R-:W-:Y:S05]  /*cd00*/  BRA `(.L_x_13019) ;  /* 0xffffff6c00e07947 */ /* 0x000fea000383ffff */
.L_x_12860:
[----:B------:R-:W-:Y:S01]  /*cd10*/  BSSY B0, `(.L_x_13020) ;  /* 0x0000006000007945 */ /* 0x000fe20003800000 */
[----:B------:R-:W-:Y:S02]  /*cd20*/  IMAD.MOV.U32 R4, RZ, RZ, 0x4 ;  /* 0x00000004ff047424 */ /* 0x000fe400078e00ff */
[----:B------:R-:W-:-:S07]  /*cd30*/  IMAD.MOV.U32 R34, RZ, RZ, -0x1 ;  /* 0xffffffffff227424 */ /* 0x000fce00078e00ff */
[----:B0-----:R-:W-:Y:S05]  /*cd40*/  WARPSYNC.COLLECTIVE R34, `(.L_x_13021) ;  /* 0x0000000022087348 */ /* 0x001fea0003c00000 */
[----:B------:R1:W2:Y:S02]  /*cd50*/  SHFL.DOWN P4, R6, R7, R4, R33 ;  /* 0x0800000407067389 */ /* 0x0002a40000080021 */
[----:B012---:R-:W-:Y:S05]  /*cd60*/  ENDCOLLECTIVE ;  /* 0x000000000000791b */ /* 0x007fea0003800000 */
.L_x_13021:
[----:B------:R-:W-:Y:S05]  /*cd70*/  BSYNC B0 ;  /* 0x0000000000007941 */ /* 0x000fea0003800000 */
.L_x_13020:
[----:B------:R-:W-:Y:S05]  /*cd80*/  BRA `(.L_x_13022) ;  /* 0xffffff6c00e47947 */ /* 0x000fea000383ffff */
.L_x_12861:
[----:B------:R-:W-:Y:S01]  /*cd90*/  BSSY B0, `(.L_x_13023) ;  /* 0x0000007000007945 */ /* 0x000fe20003800000 */
[----:B------:R-:W-:Y:S02]  /*cda0*/  IMAD.MOV.U32 R7, RZ, RZ, R41 ;  /* 0x000000ffff077224 */ /* 0x000fe400078e0029 */
[----:B------:R-:W-:Y:S02]  /*cdb0*/  IMAD.MOV.U32 R4, RZ, RZ, 0x8 ;  /* 0x00000008ff047424 */ /* 0x000fe400078e00ff */
[----:B------:R-:W-:-:S07]  /*cdc0*/  IMAD.MOV.U32 R34, RZ, RZ, -0x1 ;  /* 0xffffffffff227424 */ /* 0x000fce00078e00ff */
[----:B------:R-:W-:Y:S05]  /*cdd0*/  WARPSYNC.COLLECTIVE R34, `(.L_x_13024) ;  /* 0x0000000022087348 */ /* 0x000fea0003c00000 */
[----:B------:R0:W1:Y:S02]  /*cde0*/  SHFL.DOWN P4, R6, R7, R4, R33 ;  /* 0x0800000407067389 */ /* 0x0000640000080021 */
[----:B01----:R-:W-:Y:S05]  /*cdf0*/  ENDCOLLECTIVE ;  /* 0x000000000000791b */ /* 0x003fea0003800000 */
.L_x_13024:
[----:B------:R-:W-:Y:S05]  /*ce00*/  BSYNC B0 ;  /* 0x0000000000007941 */ /* 0x000fea0003800000 */
.L_x_13023:
[----:B------:R-:W-:Y:S02]  /*ce10*/  IMAD.MOV.U32 R7, RZ, RZ, R42 ;  /* 0x000000ffff077224 */ /* 0x000fe400078e002a */
[----:B------:R-:W-:Y:S02]  /*ce20*/  IMAD.MOV.U32 R4, RZ, RZ, 0x8 ;  /* 0x00000008ff047424 */ /* 0x000fe400078e00ff */
[----:B------:R-:W-:Y:S02]  /*ce30*/  IMAD.MOV.U32 R34, RZ, RZ, -0x1 ;  /* 0xffffffffff227424 */ /* 0x000fe400078e00ff */
[----:B------:R-:W-:-:S07]  /*ce40*/  IMAD.MOV.U32 R30, RZ, RZ, R6 ;  /* 0x000000ffff1e7224 */ /* 0x000fce00078e0006 */
[----:B------:R-:W-:Y:S05]  /*ce50*/  WARPSYNC.COLLECTIVE R34, `(.L_x_13025) ;  /* 0x0000000022087348 */ /* 0x000fea0003c00000 */
[----:B------:R0:W1:Y:S02]  /*ce60*/  SHFL.DOWN P4, R6, R7, R4, R33 ;  /* 0x0800000407067389 */ /* 0x0000640000080021 */
[----:B01----:R-:W-:Y:S05]  /*ce70*/  ENDCOLLECTIVE ;  /* 0x000000000000791b */ /* 0x003fea0003800000 */
.L_x_13025:
[----:B------:R-:W-:Y:S02]  /*ce80*/  IMAD.MOV.U32 R7, RZ, RZ, R40 ;  /* 0x000000ffff077224 */ /* 0x000fe400078e0028 */
[----:B------:R-:W-:-:S07]  /*ce90*/  IMAD.MOV.U32 R31, RZ, RZ, R6 ;  /* 0x000000ffff1f7224 */ /* 0x000fce00078e0006 */
[----:B------:R-:W-:Y:S05]  /*cea0*/  WARPSYNC.COLLECTIVE R34, `(.L_x_13026) ;  /* 0x0000000022087348 */ /* 0x000fea0003c00000 */
[----:B------:R0:W1:Y:S02]  /*ceb0*/  SHFL.DOWN P4, R6, R7, R4, R33 ;  /* 0x0800000407067389 */ /* 0x0000640000080021 */
[----:B01----:R-:W-:Y:S05]  /*cec0*/  ENDCOLLECTIVE ;  /* 0x000000000000791b */ /* 0x003fea0003800000 */
.L_x_13026:
[----:B------:R-:W-:Y:S05]  /*ced0*/  BRA `(.L_x_13027) ;  /* 0xffffff6c00b07947 */ /* 0x000fea000383ffff */
.L_x_12862:
[----:B------:R-:W-:Y:S01]  /*cee0*/  BSSY B0, `(.L_x_13028) ;  /* 0x0000006000007945 */ /* 0x000fe20003800000 */
[----:B------:R-:W-:Y:S02]  /*cef0*/  IMAD.MOV.U32 R4, RZ, RZ, 0x8 ;  /* 0x00000008ff047424 */ /* 0x000fe400078e00ff */
[----:B------:R-:W-:-:S07]  /*cf00*/  IMAD.MOV.U32 R34, RZ, RZ, -0x1 ;  /* 0xffffffffff227424 */ /* 0x000fce00078e00ff */
[----:B0-----:R-:W-:Y:S05]  /*cf10*/  WARPSYNC.COLLECTIVE R34, `(.L_x_13029) ;  /* 0x0000000022087348 */ /* 0x001fea0003c00000 */
[----:B------:R1:W2:Y:S02]  /*cf20*/  SHFL.DOWN P4, R6, R7, R4, R33 ;  /* 0x0800000407067389 */ /* 0x0002a40000080021 */
[----:B012---:R-:W-:Y:S05]  /*cf30*/  ENDCOLLECTIVE ;  /* 0x000000000000791b */ /* 0x007fea0003800000 */
.L_x_13029:
[----:B------:R-:W-:Y:S05]  /*cf40*/  BSYNC B0 ;  /* 0x0000000000007941 */ /* 0x000fea0003800000 */
.L_x_13028:
[----:B------:R-:W-:Y:S05]  /*cf50*/  BRA `(.L_x_13030) ;  /* 0xffffff6c00b47947 */ /* 0x000fea000383ffff */
.L_x_12863:
[----:B------:R-:W-:Y:S01]  /*cf60*/  BSSY B0, `(.L_x_13031) ;  /* 0x0000007000007945 */ /* 0x000fe20003800000 */
[----:B------:R-:W-:Y:S02]  /*cf70*/  IMAD.MOV.U32 R7, RZ, RZ, R41 ;  /* 0x000000ffff077224 */ /* 0x000fe400078e0029 */
[----:B------:R-:W-:Y:S02]  /*cf80*/  IMAD.MOV.U32 R4, RZ, RZ, 0x10 ;  /* 0x00000010ff047424 */ /* 0x000fe400078e00ff */
[----:B------:R-:W-:-:S07]  /*cf90*/  IMAD.MOV.U32 R34, RZ, RZ, -0x1 ;  /* 0xffffffffff227424 */ /* 0x000fce00078e00ff */
[----:B------:R-:W-:Y:S05]  /*cfa0*/  WARPSYNC.COLLECTIVE R34, `(.L_x_13032) ;  /* 0x0000000022087348 */ /* 0x000fea0003c00000 */
[----:B------:R0:W1:Y:S02]  /*cfb0*/  SHFL.DOWN P4, R6, R7, R4, R33 ;  /* 0x0800000407067389 */ /* 0x0000640000080021 */
[----:B01----:R-:W-:Y:S05]  /*cfc0*/  ENDCOLLECTIVE ;  /* 0x000000000000791b */ /* 0x003fea0003800000 */
.L_x_13032:
[----:B------:R-:W-:Y:S05]  /*cfd0*/  BSYNC B0 ;  /* 0x0000000000007941 */ /* 0x000fea0003800000 */
.L_x_13031:
[----:B------:R-:W-:Y:S02]  /*cfe0*/  IMAD.MOV.U32 R7, RZ, RZ, R42 ;  /* 0x000000ffff077224 */ /* 0x000fe400078e002a */
[----:B------:R-:W-:Y:S02]  /*cff0*/  IMAD.MOV.U32 R4, RZ, RZ, 0x10 ;  /* 0x00000010ff047424 */ /* 0x000fe400078e00ff */
[----:B------:R-:W-:Y:S02]  /*d000*/  IMAD.MOV.U32 R34, RZ, RZ, -0x1 ;  /* 0xffffffffff227424 */ /* 0x000fe400078e00ff */
[----:B------:R-:W-:-:S07]  /*d010*/  IMAD.MOV.U32 R48, RZ, RZ, R6 ;  /* 0x000000ffff307224 */ /* 0x000fce00078e0006 */
[----:B------:R-:W-:Y:S05]  /*d020*/  WARPSYNC.COLLECTIVE R34, `(.L_x_13033) ;  /* 0x0000000022087348 */ /* 0x000fea0003c00000 */
[----:B------:R0:W1:Y:S02]  /*d030*/  SHFL.DOWN P4, R6, R7, R4, R33 ;  /* 0x0800000407067389 */ /* 0x0000640000080021 */
[----:B01----:R-:W-:Y:S05]  /*d040*/  ENDCOLLECTIVE ;  /* 0x000000000000791b */ /* 0x003fea0003800000 */
.L_x_13033:
[----:B------:R-:W-:Y:S02]  /*d050*/  IMAD.MOV.U32 R7, RZ, RZ, R40 ;  /* 0x000000ffff077224 */ /* 0x000fe400078e0028 */
[----:B------:R-:W-:-:S07]  /*d060*/  IMAD.MOV.U32 R49, RZ, RZ, R6 ;  /* 0x000000ffff317224 */ /* 0x000fce00078e0006 */
[----:B------:R-:W-:Y:S05]  /*d070*/  WARPSYNC.COLLECTIVE R34, `(.L_x_13034) ;  /* 0x0000000022087348 */ /* 0x000fea0003c00000 */
[----:B------:R0:W1:Y:S02]  /*d080*/  SHFL.DOWN P4, R6, R7, R4, R33 ;  /* 0x0800000407067389 */ /* 0x0000640000080021 */
[----:B01----:R-:W-:Y:S05]  /*d090*/  ENDCOLLECTIVE ;  /* 0x000000000000791b */ /* 0x003fea0003800000 */
.L_x_13034:
[----:B------:R-:W-:Y:S05]  /*d0a0*/  BRA `(.L_x_13035) ;  /* 0xffffff6c00807947 */ /* 0x000fea000383ffff */
.L_x_12864:
[----:B------:R-:W-:Y:S01]  /*d0b0*/  BSSY B0, `(.L_x_13036) ;  /* 0x0000006000007945 */ /* 0x000fe20003800000 */
[----:B------:R-:W-:Y:S02]  /*d0c0*/  IMAD.MOV.U32 R4, RZ, RZ, 0x10 ;  /* 0x00000010ff047424 */ /* 0x000fe400078e00ff */
[----:B------:R-:W-:-:S07]  /*d0d0*/  IMAD.MOV.U32 R34, RZ, RZ, -0x1 ;  /* 0xffffffffff227424 */ /* 0x000fce00078e00ff */
[----:B0-----:R-:W-:Y:S05]  /*d0e0*/  WARPSYNC.COLLECTIVE R34, `(.L_x_13037) ;  /* 0x0000000022087348 */ /* 0x001fea0003c00000 */
[----:B------:R1:W2:Y:S02]  /*d0f0*/  SHFL.DOWN P4, R6, R7, R4, R33 ;  /* 0x0800000407067389 */ /* 0x0002a40000080021 */
[----:B012---:R-:W-:Y:S05]  /*d100*/  ENDCOLLECTIVE ;  /* 0x000000000000791b */ /* 0x007fea0003800000 */
.L_x_13037:
[----:B------:R-:W-:Y:S05]  /*d110*/  BSYNC B0 ;  /* 0x0000000000007941 */ /* 0x000fea0003800000 */
.L_x_13036:
[----:B------:R-:W-:Y:S05]  /*d120*/  BRA `(.L_x_13038) ;  /* 0xffffff6c00907947 */ /* 0x000fea000383ffff */
.L_x_12865:
[----:B------:R-:W-:Y:S01]  /*d130*/  BSSY B0, `(.L_x_13039) ;  /* 0x0000006000007945 */ /* 0x000fe20003800000 */
[----:B------:R-:W-:Y:S01]  /*d140*/  PLOP3.LUT P5, PT, P0, PT, PT, 0x80, 0x8 ;  /* 0x000000000008781c */ /* 0x000fe200007af070 */
[----:B------:R-:W-:-:S12]  /*d150*/  IMAD.MOV.U32 R34, RZ, RZ, -0x1 ;  /* 0xffffffffff227424 */ /* 0x000fd800078e00ff */
[----:B------:R-:W-:Y:S05]  /*d160*/  WARPSYNC.COLLECTIVE R34, `(.L_x_13040) ;  /* 0x0000000022087348 */ /* 0x000fea0003c00000 */
[----:B------:R-:W-:Y:S01]  /*d170*/  VOTE.ALL P5, P5 ;  /* 0x0000000000ff7806 */ /* 0x000fe200028a0000 */
[----:B------:R-:W-:-:S12]  /*d180*/  ENDCOLLECTIVE ;  /* 0x000000000000791b */ /* 0x000fd80003800000 */
.L_x_13040:
[----:B------:R-:W-:Y:S05]  /*d190*/  BSYNC B0 ;  /* 0x0000000000007941 */ /* 0x000fea0003800000 */
.L_x_13039:
[----:B------:R-:W-:Y:S01]  /*d1a0*/  PLOP3.LUT P0, PT, P5, PT, PT, 0x80, 0x8 ;  /* 0x000000000008781c */ /* 0x000fe20002f0f070 */
[----:B------:R-:W-:-:S12]  /*d1b0*/  BRA `(.L_x_13041) ;  /* 0xffffff6c008c7947 */ /* 0x000fd8000383ffff */
.L_x_12867:
[----:B------:R-:W-:Y:S01]  /*d1c0*/  BSSY B0, `(.L_x_13042) ;  /* 0x0000006000007945 */ /* 0x000fe20003800000 */
[----:B------:R-:W-:Y:S01]  /*d1d0*/  PLOP3.LUT P4, PT, P0, PT, PT, 0x8, 0x80 ;  /* 0x000000000080781c */ /* 0x000fe2000078e170 */
[----:B------:R-:W-:-:S12]  /*d1e0*/  IMAD.MOV.U32 R34, RZ, RZ, -0x1 ;  /* 0xffffffffff227424 */ /* 0x000fd800078e00ff */
[----:B------:R-:W-:Y:S05]  /*d1f0*/  WARPSYNC.COLLECTIVE R34, `(.L_x_13043) ;  /* 0x0000000022087348 */ /* 0x000fea0003c00000 */
[----:B------:R-:W-:Y:S01]  /*d200*/  VOTE.ANY P4, P4 ;  /* 0x0000000000ff7806 */ /* 0x000fe20002080100 */
[----:B------:R-:W-:-:S12]  /*d210*/  ENDCOLLECTIVE ;  /* 0x000000000000791b */ /* 0x000fd80003800000 */
.L_x_13043:
[----:B------:R-:W-:Y:S05]  /*d220*/  BSYNC B0 ;  /* 0x0000000000007941 */ /* 0x000fea0003800000 */
.L_x_13042:
[----:B------:R-:W-:Y:S01]  /*d230*/  PLOP3.LUT P0, PT, P4, PT, PT, 0x80, 0x8 ;  /* 0x000000000008781c */ /* 0x000fe2000270f070 */
[----:B------:R-:W-:-:S12]  /*d240*/  BRA `(.L_x_13044) ;  /* 0xffffff6c00887947 */ /* 0x000fd8000383ffff */
.L_x_12869:
[----:B------:R-:W-:Y:S01]  /*d250*/  BSSY B0, `(.L_x_13045) ;  /* 0x0000006000007945 */ /* 0x000fe20003800000 */
[----:B------:R-:W-:Y:S01]  /*d260*/  PLOP3.LUT P4, PT, P0, PT, PT, 0x8, 0x80 ;  /* 0x000000000080781c */ /* 0x000fe2000078e170 */
[----:B------:R-:W-:-:S12]  /*d270*/  IMAD.MOV.U32 R34, RZ, RZ, -0x1 ;  /* 0xffffffffff227424 */ /* 0x000fd800078e00ff */
[----:B------:R-:W-:Y:S05]  /*d280*/  WARPSYNC.COLLECTIVE R34, `(.L_x_13046) ;  /* 0x0000000022087348 */ /* 0x000fea0003c00000 */
[----:B------:R-:W-:Y:S01]  /*d290*/  VOTE.ANY R34, PT, P4 ;  /* 0x0000000000227806 */ /* 0x000fe200020e0100 */
[----:B------:R-:W-:Y:S06]  /*d2a0*/  ENDCOLLECTIVE ;  /* 0x000000000000791b */ /* 0x000fec0003800000 */
.L_x_13046:
[----:B------:R-:W-:Y:S05]  /*d2b0*/  BSYNC B0 ;  /* 0x0000000000007941 */ /* 0x000fea0003800000 */
.L_x_13045:
        /* <DEDUP_REMOVED lines=10> */
.L_x_13047:
[----:B------:R-:W-:Y:S02]  /*d360*/  IMAD.MOV.U32 R7, RZ, RZ, R51 ;  /* 0x000000ffff077224 */ /* 0x000fe400078e0033 */
[----:B------:R-:W-:-:S07]  /*d370*/  IMAD.MOV.U32 R53, RZ, RZ, R6 ;  /* 0x000000ffff357224 */ /* 0x000fce00078e0006 */
[----:B------:R-:W-:Y:S05]  /*d380*/  WARPSYNC.COLLECTIVE R34, `(.L_x_13048) ;  /* 0x0000000022087348 */ /* 0x000fea0003c00000 */
[----:B------:R0:W1:Y:S02]  /*d390*/  SHFL.DOWN P4, R6, R7, R4, R33 ;  /* 0x0800000407067389 */ /* 0x0000640000080021 */
[----:B01----:R-:W-:Y:S05]  /*d3a0*/  ENDCOLLECTIVE ;  /* 0x000000000000791b */ /* 0x003fea0003800000 */
.L_x_13048:
[----:B------:R-:W-:Y:S02]  /*d3b0*/  IMAD.MOV.U32 R7, RZ, RZ, R48 ;  /* 0x000000ffff077224 */ /* 0x000fe400078e0030 */
[----:B------:R-:W-:-:S07]  /*d3c0*/  IMAD.MOV.U32 R50, RZ, RZ, R6 ;  /* 0x000000ffff327224 */ /* 0x000fce00078e0006 */
[----:B------:R-:W-:Y:S05]  /*d3d0*/  WARPSYNC.COLLECTIVE R34, `(.L_x_13049) ;  /* 0x0000000022087348 */ /* 0x000fea0003c00000 */
[----:B------:R0:W1:Y:S02]  /*d3e0*/  SHFL.DOWN P4, R6, R7, R4, R33 ;  /* 0x0800000407067389 */ /* 0x0000640000080021 */
[----:B01----:R-:W-:Y:S05]  /*d3f0*/  ENDCOLLECTIVE ;  /* 0x000000000000791b */ /* 0x003fea0003800000 */
.L_x_13049:
[----:B------:R-:W-:Y:S01]  /*d400*/  IMAD.MOV.U32 R52, RZ, RZ, R6 ;  /* 0x000000ffff347224 */ /* 0x000fe200078e0006 */
[----:B------:R-:W-:Y:S06]  /*d410*/  BRA `(.L_x_13050) ;  /* 0xffffff6c00507947 */ /* 0x000fec000383ffff */
.L_x_12870:
[----:B------:R-:W-:Y:S01]  /*d420*/  BSSY B0, `(.L_x_13051) ;  /* 0x0000006000007945 */ /* 0x000fe20003800000 */
[----:B------:R-:W-:Y:S02]  /*d430*/  IMAD.MOV.U32 R4, RZ, RZ, 0x1 ;  /* 0x00000001ff047424 */ /* 0x000fe400078e00ff */
[----:B------:R-:W-:-:S07]  /*d440*/  IMAD.MOV.U32 R34, RZ, RZ, -0x1 ;  /* 0xffffffffff227424 */ /* 0x000fce00078e00ff */
[----:B--23--:R-:W-:Y:S05]  /*d450*/  WARPSYNC.COLLECTIVE R34, `(.L_x_13052) ;  /* 0x0000000022087348 */ /* 0x00cfea0003c00000 */
[----:B------:R0:W1:Y:S02]  /*d460*/  SHFL.DOWN P4, R6, R7, R4, R33 ;  /* 0x0800000407067389 */ /* 0x0000640000080021 */
[----:B0123--:R-:W-:Y:S05]  /*d470*/  ENDCOLLECTIVE ;  /* 0x000000000000791b */ /* 0x00ffea0003800000 */
.L_x_13052:
[----:B------:R-:W-:Y:S05]  /*d480*/  BSYNC B0 ;  /* 0x0000000000007941 */ /* 0x000fea0003800000 */
.L_x_13051:
[----:B------:R-:W-:Y:S05]  /*d490*/  BRA `(.L_x_13053) ;  /* 0xffffff6c00487947 */ /* 0x000fea000383ffff */
.L_x_12871:
[----:B------:R-:W-:Y:S01]  /*d4a0*/  BSSY B0, `(.L_x_13054) ;  /* 0x0000007000007945 */ /* 0x000fe20003800000 */
[----:B------:R-:W-:Y:S02]  /*d4b0*/  IMAD.MOV.U32 R7, RZ, RZ, R32 ;  /* 0x000000ffff077224 */ /* 0x000fe400078e0020 */
[----:B------:R-:W-:Y:S02]  /*d4c0*/  IMAD.MOV.U32 R4, RZ, RZ, 0x2 ;  /* 0x00000002ff047424 */ /* 0x000fe400078e00ff */
[----:B------:R-:W-:-:S07]  /*d4d0*/  IMAD.MOV.U32 R34, RZ, RZ, -0x1 ;  /* 0xffffffffff227424 */ /* 0x000fce00078e00ff */
[----:B------:R-:W-:Y:S05]  /*d4e0*/  WARPSYNC.COLLECTIVE R34, `(.L_x_13055) ;  /* 0x0000000022087348 */ /* 0x000fea0003c00000 */
[----:B------:R0:W1:Y:S02]  /*d4f0*/  SHFL.DOWN P4, R6, R7, R4, R33 ;  /* 0x0800000407067389 */ /* 0x0000640000080021 */
[----:B01----:R-:W-:Y:S05]  /*d500*/  ENDCOLLECTIVE ;  /* 0x000000000000791b */ /* 0x003fea0003800000 */
.L_x_13055:
[----:B------:R-:W-:Y:S05]  /*d510*/  BSYNC B0 ;  /* 0x0000000000007941 */ /* 0x000fea0003800000 */
.L_x_13054:
[----:B------:R-:W-:Y:S02]  /*d520*/  IMAD.MOV.U32 R7, RZ, RZ, R51 ;  /* 0x000000ffff077224 */ /* 0x000fe400078e0033 */
[----:B------:R-:W-:Y:S02]  /*d530*/  IMAD.MOV.U32 R4, RZ, RZ, 0x2 ;  /* 0x00000002ff047424 */ /* 0x000fe400078e00ff */
[----:B------:R-:W-:Y:S02]  /*d540*/  IMAD.MOV.U32 R34, RZ, RZ, -0x1 ;  /* 0xffffffffff227424 */ /* 0x000fe400078e00ff */
[----:B------:R-:W-:-:S07]  /*d550*/  IMAD.MOV.U32 R53, RZ, RZ, R6 ;  /* 0x000000ffff357224 */ /* 0x000fce00078e0006 */
[----:B------:R-:W-:Y:S05]  /*d560*/  WARPSYNC.COLLECTIVE R34, `(.L_x_13056) ;  /* 0x0000000022087348 */ /* 0x000fea0003c00000 */
[----:B------:R0:W1:Y:S02]  /*d570*/  SHFL.DOWN P4, R6, R7, R4, R33 ;  /* 0x0800000407067389 */ /* 0x0000640000080021 */
[----:B01----:R-:W-:Y:S05]  /*d580*/  ENDCOLLECTIVE ;  /* 0x000000000000791b */ /* 0x003fea0003800000 */
.L_x_13056:
[----:B------:R-:W-:Y:S02]  /*d590*/  IMAD.MOV.U32 R7, RZ, RZ, R48 ;  /* 0x000000ffff077224 */ /* 0x000fe400078e0030 */
[----:B------:R-:W-:-:S07]  /*d5a0*/  IMAD.MOV.U32 R50, RZ, RZ, R6 ;  /* 0x000000ffff327224 */ /* 0x000fce00078e0006 */
[----:B------:R-:W-:Y:S05]  /*d5b0*/  WARPSYNC.COLLECTIVE R34, `(.L_x_13057) ;  /* 0x0000000022087348 */ /* 0x000fea0003c00000 */
[----:B------:R0:W1:Y:S02]  /*d5c0*/  SHFL.DOWN P4, R6, R7, R4, R33 ;  /* 0x0800000407067389 */ /* 0x0000640000080021 */
[----:B01----:R-:W-:Y:S05]  /*d5d0*/  ENDCOLLECTIVE ;  /* 0x000000000000791b */ /* 0x003fea0003800000 */
.L_x_13057:
[----:B------:R-:W-:Y:S01]  /*d5e0*/  IMAD.MOV.U32 R52, RZ, RZ, R6 ;  /* 0x000000ffff347224 */ /* 0x000fe200078e0006 */
[----:B------:R-:W-:Y:S06]  /*d5f0*/  BRA `(.L_x_13058) ;  /* 0xffffff6c00187947 */ /* 0x000fec000383ffff */
.L_x_12872:
[----:B------:R-:W-:Y:S01]  /*d600*/  BSSY B0, `(.L_x_13059) ;  /* 0x0000006000007945 */ /* 0x000fe20003800000 */
[----:B------:R-:W-:Y:S02]  /*d610*/  IMAD.MOV.U32 R4, RZ, RZ, 0x2 ;  /* 0x00000002ff047424 */ /* 0x000fe400078e00ff */
[----:B------:R-:W-:-:S07]  /*d620*/  IMAD.MOV.U32 R34, RZ, RZ, -0x1 ;  /* 0xffffffffff227424 */ /* 0x000fce00078e00ff */
[----:B--23--:R-:W-:Y:S05]  /*d630*/  WARPSYNC.COLLECTIVE R34, `(.L_x_13060) ;  /* 0x0000000022087348 */ /* 0x00cfea0003c00000 */
[----:B------:R0:W1:Y:S02]  /*d640*/  SHFL.DOWN P4, R6, R7, R4, R33 ;  /* 0x0800000407067389 */ /* 0x0000640000080021 */
[----:B0123--:R-:W-:Y:S05]  /*d650*/  ENDCOLLECTIVE ;  /* 0x000000000000791b */ /* 0x00ffea0003800000 */
.L_x_13060:
[----:B------:R-:W-:Y:S05]  /*d660*/  BSYNC B0 ;  /* 0x0000000000007941 */ /* 0x000fea0003800000 */
.L_x_13059:
[----:B------:R-:W-:Y:S05]  /*d670*/  BRA `(.L_x_13061) ;  /* 0xffffff6c00107947 */ /* 0x000fea000383ffff */
.L_x_12873:
[----:B------:R-:W-:Y:S01]  /*d680*/  BSSY B0, `(.L_x_13062) ;  /* 0x0000007000007945 */ /* 0x000fe20003800000 */
[----:B------:R-:W-:Y:S02]  /*d690*/  IMAD.MOV.U32 R7, RZ, RZ, R32 ;  /* 0x000000ffff077224 */ /* 0x000fe400078e0020 */
[----:B------:R-:W-:Y:S02]  /*d6a0*/  IMAD.MOV.U32 R4, RZ, RZ, 0x4 ;  /* 0x00000004ff047424 */ /* 0x000fe400078e00ff */
[----:B------:R-:W-:-:S07]  /*d6b0*/  IMAD.MOV.U32 R34, RZ, RZ, -0x1 ;  /* 0xffffffffff227424 */ /* 0x000fce00078e00ff */
[----:B------:R-:W-:Y:S05]  /*d6c0*/  WARPSYNC.COLLECTIVE R34, `(.L_x_13063) ;  /* 0x0000000022087348 */ /* 0x000fea0003c00000 */
[----:B------:R0:W1:Y:S02]  /*d6d0*/  SHFL.DOWN P4, R6, R7, R4, R33 ;  /* 0x0800000407067389 */ /* 0x0000640000080021 */
[----:B01----:R-:W-:Y:S05]  /*d6e0*/  ENDCOLLECTIVE ;  /* 0x000000000000791b */ /* 0x003fea0003800000 */
.L_x_13063:
[----:B------:R-:W-:Y:S05]  /*d6f0*/  BSYNC B0 ;  /* 0x0000000000007941 */ /* 0x000fea0003800000 */
.L_x_13062:
[----:B------:R-:W-:Y:S02]  /*d700*/  IMAD.MOV.U32 R7, RZ, RZ, R51 ;  /* 0x000000ffff077224 */ /* 0x000fe400078e0033 */
[----:B------:R-:W-:Y:S02]  /*d710*/  IMAD.MOV.U32 R4, RZ, RZ, 0x4 ;  /* 0x00000004ff047424 */ /* 0x000fe400078e00ff */
[----:B------:R-:W-:Y:S02]  /*d720*/  IMAD.MOV.U32 R34, RZ, RZ, -0x1 ;  /* 0xffffffffff227424 */ /* 0x000fe400078e00ff */
[----:B------:R-:W-:-:S07]  /*d730*/  IMAD.MOV.U32 R53, RZ, RZ, R6 ;  /* 0x000000ffff357224 */ /* 0x000fce00078e0006 */
[----:B------:R-:W-:Y:S05]  /*d740*/  WARPSYNC.COLLECTIVE R34, `(.L_x_13064) ;  /* 0x0000000022087348 */ /* 0x000fea0003c00000 */
[----:B------:R0:W1:Y:S02]  /*d750*/  SHFL.DOWN P4, R6, R7, R4, R33 ;  /* 0x0800000407067389 */ /* 0x0000640000080021 */
[----:B01----:R-:W-:Y:S05]  /*d760*/  ENDCOLLECTIVE ;  /* 0x000000000000791b */ /* 0x003fea0003800000 */
.L_x_13064:
[----:B------:R-:W-:Y:S02]  /*d770*/  IMAD.MOV.U32 R7, RZ, RZ, R48 ;  /* 0x000000ffff077224 */ /* 0x000fe400078e0030 */
[----:B------:R-:W-:-:S07]  /*d780*/  IMAD.MOV.U32 R50, RZ, RZ, R6 ;  /* 0x000000ffff327224 */ /* 0x000fce00078e0006 */
[----:B------:R-:W-:Y:S05]  /*d790*/  WARPSYNC.COLLECTIVE R34, `(.L_x_13065) ;  /* 0x0000000022087348 */ /* 0x000fea0003c00000 */
[----:B------:R0:W1:Y:S02]  /*d7a0*/  SHFL.DOWN P4, R6, R7, R4, R33 ;  /* 0x0800000407067389 */ /* 0x0000640000080021 */
[----:B01----:R-:W-:Y:S05]  /*d7b0*/  ENDCOLLECTIVE ;  /* 0x000000000000791b */ /* 0x003fea0003800000 */
.L_x_13065:
[----:B------:R-:W-:Y:S01]  /*d7c0*/  IMAD.MOV.U32 R52, RZ, RZ, R6 ;  /* 0x000000ffff347224 */ /* 0x000fe200078e0006 */
[----:B------:R-:W-:Y:S06]  /*d7d0*/  BRA `(.L_x_13066) ;  /* 0xffffff6800e07947 */ /* 0x000fec000383ffff */
.L_x_12874:
[----:B------:R-:W-:Y:S01]  /*d7e0*/  BSSY B0, `(.L_x_13067) ;  /* 0x0000006000007945 */ /* 0x000fe20003800000 */
[----:B------:R-:W-:Y:S02]  /*d7f0*/  IMAD.MOV.U32 R4, RZ, RZ, 0x4 ;  /* 0x00000004ff047424 */ /* 0x000fe400078e00ff */
[----:B------:R-:W-:-:S07]  /*d800*/  IMAD.MOV.U32 R34, RZ, RZ, -0x1 ;  /* 0xffffffffff227424 */ /* 0x000fce00078e00ff */
[----:B--23--:R-:W-:Y:S05]  /*d810*/  WARPSYNC.COLLECTIVE R34, `(.L_x_13068) ;  /* 0x0000000022087348 */ /* 0x00cfea0003c00000 */
[----:B------:R0:W1:Y:S02]  /*d820*/  SHFL.DOWN P4, R6, R7, R4, R33 ;  /* 0x0800000407067389 */ /* 0x0000640000080021 */
[----:B0123--:R-:W-:Y:S05]  /*d830*/  ENDCOLLECTIVE ;  /* 0x000000000000791b */ /* 0x00ffea0003800000 */
.L_x_13068:
[----:B------:R-:W-:Y:S05]  /*d840*/  BSYNC B0 ;  /* 0x0000000000007941 */ /* 0x000fea0003800000 */
.L_x_13067:
[----:B------:R-:W-:Y:S05]  /*d850*/  BRA `(.L_x_13069) ;  /* 0xffffff6800d87947 */ /* 0x000fea000383ffff */
.L_x_12875:
[----:B------:R-:W-:Y:S01]  /*d860*/  BSSY B0, `(.L_x_13070) ;  /* 0x0000007000007945 */ /* 0x000fe20003800000 */
[----:B------:R-:W-:Y:S02]  /*d870*/  IMAD.MOV.U32 R7, RZ, RZ, R32 ;  /* 0x000000ffff077224 */ /* 0x000fe400078e0020 */
[----:B------:R-:W-:Y:S02]  /*d880*/  IMAD.MOV.U32 R4, RZ, RZ, 0x8 ;  /* 0x00000008ff047424 */ /* 0x000fe400078e00ff */
[----:B------:R-:W-:-:S07]  /*d890*/  IMAD.MOV.U32 R34, RZ, RZ, -0x1 ;  /* 0xffffffffff227424 */ /* 0x000fce00078e00ff */
[----:B------:R-:W-:Y:S05]  /*d8a0*/  WARPSYNC.COLLECTIVE R34, `(.L_x_13071) ;  /* 0x0000000022087348 */ /* 0x000fea0003c00000 */
[----:B------:R0:W1:Y:S02]  /*d8b0*/  SHFL.DOWN P4, R6, R7, R4, R33 ;  /* 0x0800000407067389 */ /* 0x0000640000080021 */
[----:B01----:R-:W-:Y:S05]  /*d8c0*/  ENDCOLLECTIVE ;  /* 0x000000000000791b */ /* 0x003fea0003800000 */
.L_x_13071:
[----:B------:R-:W-:Y:S05]  /*d8d0*/  BSYNC B0 ;  /* 0x0000000000007941 */ /* 0x000fea0003800000 */
.L_x_13070:
[----:B------:R-:W-:Y:S02]  /*d8e0*/  IMAD.MOV.U32 R7, RZ, RZ, R51 ;  /* 0x000000ffff077224 */ /* 0x000fe400078e0033 */
[----:B------:R-:W-:Y:S02]  /*d8f0*/  IMAD.MOV.U32 R4, RZ, RZ, 0x8 ;  /* 0x00000008ff047424 */ /* 0x000fe400078e00ff */
[----:B------:R-:W-:Y:S02]  /*d900*/  IMAD.MOV.U32 R34, RZ, RZ, -0x1 ;  /* 0xffffffffff227424 */ /* 0x000fe400078e00ff */
[----:B------:R-:W-:-:S07]  /*d910*/  IMAD.MOV.U32 R53, RZ, RZ, R6 ;  /* 0x000000ffff357224 */ /* 0x000fce00078e0006 */
[----:B------:R-:W-:Y:S05]  /*d920*/  WARPSYNC.COLLECTIVE R34, `(.L_x_13072) ;  /* 0x0000000022087348 */ /* 0x000fea0003c00000 */
[----:B------:R0:W1:Y:S02]  /*d930*/  SHFL.DOWN P4, R6, R7, R4, R33 ;  /* 0x0800000407067389 */ /* 0x0000640000080021 */
[----:B01----:R-:W-:Y:S05]  /*d940*/  ENDCOLLECTIVE ;  /* 0x000000000000791b */ /* 0x003fea0003800000 */
.L_x_13072:
[----:B------:R-:W-:Y:S02]  /*d950*/  IMAD.MOV.U32 R7, RZ, RZ, R48 ;  /* 0x000000ffff077224 */ /* 0x000fe400078e0030 */
[----:B------:R-:W-:-:S07]  /*d960*/  IMAD.MOV.U32 R50, RZ, RZ, R6 ;  /* 0x000000ffff327224 */ /* 0x000fce00078e0006 */
[----:B------:R-:W-:Y:S05]  /*d970*/  WARPSYNC.COLLECTIVE R34, `(.L_x_13073) ;  /* 0x0000000022087348 */ /* 0x000fea0003c00000 */
[----:B------:R0:W1:Y:S02]  /*d980*/  SHFL.DOWN P4, R6, R7, R4, R33 ;  /* 0x0800000407067389 */ /* 0x0000640000080021 */
[----:B01----:R-:W-:Y:S05]  /*d990*/  ENDCOLLECTIVE ;  /* 0x000000000000791b */ /* 0x003fea0003800000 */
.L_x_13073:
[----:B------:R-:W-:Y:S01]  /*d9a0*/  IMAD.MOV.U32 R52, RZ, RZ, R6 ;  /* 0x000000ffff347224 */ /* 0x000fe200078e0006 */
[----:B------:R-:W-:Y:S06]  /*d9b0*/  BRA `(.L_x_13074) ;  /* 0xffffff6800a87947 */ /* 0x000fec000383ffff */
.L_x_12876:
[----:B------:R-:W-:Y:S01]  /*d9c0*/  BSSY B0, `(.L_x_13075) ;  /* 0x0000006000007945 */ /* 0x000fe20003800000 */
[----:B------:R-:W-:Y:S02]  /*d9d0*/  IMAD.MOV.U32 R4, RZ, RZ, 0x8 ;  /* 0x00000008ff047424 */ /* 0x000fe400078e00ff */
[----:B------:R-:W-:-:S07]  /*d9e0*/  IMAD.MOV.U32 R34, RZ, RZ, -0x1 ;  /* 0xffffffffff227424 */ /* 0x000fce00078e00ff */
[----:B--23--:R-:W-:Y:S05]  /*d9f0*/  WARPSYNC.COLLECTIVE R34, `(.L_x_13076) ;  /* 0x0000000022087348 */ /* 0x00cfea0003c00000 */
[----:B------:R0:W1:Y:S02]  /*da00*/  SHFL.DOWN P4, R6, R7, R4, R33 ;  /* 0x0800000407067389 */ /* 0x0000640000080021 */
[----:B0123--:R-:W-:Y:S05]  /*da10*/  ENDCOLLECTIVE ;  /* 0x000000000000791b */ /* 0x00ffea0003800000 */
.L_x_13076:
[----:B------:R-:W-:Y:S05]  /*da20*/  BSYNC B0 ;  /* 0x0000000000007941 */ /* 0x000fea0003800000 */
.L_x_13075:
[----:B------:R-:W-:Y:S05]  /*da30*/  BRA `(.L_x_13077) ;  /* 0xffffff6800a07947 */ /* 0x000fea000383ffff */
.L_x_12877:
[----:B------:R-:W-:Y:S01]  /*da40*/  BSSY B0, `(.L_x_13078) ;  /* 0x0000007000007945 */ /* 0x000fe20003800000 */
[----:B------:R-:W-:Y:S02]  /*da50*/  IMAD.MOV.U32 R7, RZ, RZ, R32 ;  /* 0x000000ffff077224 */ /* 0x000fe400078e0020 */
[----:B------:R-:W-:Y:S02]  /*da60*/  IMAD.MOV.U32 R4, RZ, RZ, 0x10 ;  /* 0x00000010ff047424 */ /* 0x000fe400078e00ff */
[----:B------:R-:W-:-:S07]  /*da70*/  IMAD.MOV.U32 R34, RZ, RZ, -0x1 ;  /* 0xffffffffff227424 */ /* 0x000fce00078e00ff */
[----:B------:R-:W-:Y:S05]  /*da80*/  WARPSYNC.COLLECTIVE R34, `(.L_x_13079) ;  /* 0x0000000022087348 */ /* 0x000fea0003c00000 */
[----:B------:R0:W1:Y:S02]  /*da90*/  SHFL.DOWN P4, R6, R7, R4, R33 ;  /* 0x0800000407067389 */ /* 0x0000640000080021 */
[----:B01----:R-:W-:Y:S05]  /*daa0*/  ENDCOLLECTIVE ;  /* 0x000000000000791b */ /* 0x003fea0003800000 */
.L_x_13079:
[----:B------:R-:W-:Y:S05]  /*dab0*/  BSYNC B0 ;  /* 0x0000000000007941 */ /* 0x000fea0003800000 */
.L_x_13078:
[----:B------:R-:W-:Y:S02]  /*dac0*/  IMAD.MOV.U32 R7, RZ, RZ, R51 ;  /* 0x000000ffff077224 */ /* 0x000fe400078e0033 */
[----:B------:R-:W-:Y:S02]  /*dad0*/  IMAD.MOV.U32 R4, RZ, RZ, 0x10 ;  /* 0x00000010ff047424 */ /* 0x000fe400078e00ff */
[----:B------:R-:W-:Y:S02]  /*dae0*/  IMAD.MOV.U32 R34, RZ, RZ, -0x1 ;  /* 0xffffffffff227424 */ /* 0x000fe400078e00ff */
[----:B------:R-:W-:-:S07]  /*daf0*/  IMAD.MOV.U32 R53, RZ, RZ, R6 ;  /* 0x000000ffff357224 */ /* 0x000fce00078e0006 */
[----:B------:R-:W-:Y:S05]  /*db00*/  WARPSYNC.COLLECTIVE R34, `(.L_x_13080) ;  /* 0x0000000022087348 */ /* 0x000fea0003c00000 */
[----:B------:R0:W1:Y:S02]  /*db10*/  SHFL.DOWN P4, R6, R7, R4, R33 ;  /* 0x0800000407067389 */ /* 0x0000640000080021 */
[----:B01----:R-:W-:Y:S05]  /*db20*/  ENDCOLLECTIVE ;  /* 0x000000000000791b */ /* 0x003fea0003800000 */
.L_x_13080:
[----:B------:R-:W-:Y:S02]  /*db30*/  IMAD.MOV.U32 R7, RZ, RZ, R48 ;  /* 0x000000ffff077224 */ /* 0x000fe400078e0030 */
[----:B------:R-:W-:-:S07]  /*db40*/  IMAD.MOV.U32 R50, RZ, RZ, R6 ;  /* 0x000000ffff327224 */ /* 0x000fce00078e0006 */
[----:B------:R-:W-:Y:S05]  /*db50*/  WARPSYNC.COLLECTIVE R34, `(.L_x_13081) ;  /* 0x0000000022087348 */ /* 0x000fea0003c00000 */
[----:B------:R0:W1:Y:S02]  /*db60*/  SHFL.DOWN P4, R6, R7, R4, R33 ;  /* 0x0800000407067389 */ /* 0x0000640000080021 */
[----:B01----:R-:W-:Y:S05]  /*db70*/  ENDCOLLECTIVE ;  /* 0x000000000000791b */ /* 0x003fea0003800000 */
.L_x_13081:
[----:B------:R-:W-:Y:S05]  /*db80*/  BRA `(.L_x_13082) ;  /* 0xffffff6800747947 */ /* 0x000fea000383ffff */
.L_x_12878:
[----:B------:R-:W-:Y:S01]  /*db90*/  BSSY B0, `(.L_x_13083) ;  /* 0x0000006000007945 */ /* 0x000fe20003800000 */
[----:B------:R-:W-:Y:S02]  /*dba0*/  IMAD.MOV.U32 R4, RZ, RZ, 0x10 ;  /* 0x00000010ff047424 */ /* 0x000fe400078e00ff */
[----:B------:R-:W-:-:S07]  /*dbb0*/  IMAD.MOV.U32 R34, RZ, RZ, -0x1 ;  /* 0xffffffffff227424 */ /* 0x000fce00078e00ff */
[----:B------:R-:W-:Y:S05]  /*dbc0*/  WARPSYNC.COLLECTIVE R34, `(.L_x_13084) ;  /* 0x0000000022087348 */ /* 0x000fea0003c00000 */
[----:B------:R0:W1:Y:S02]  /*dbd0*/  SHFL.DOWN P4, R6, R7, R4, R33 ;  /* 0x0800000407067389 */ /* 0x0000640000080021 */
[----:B01----:R-:W-:Y:S05]  /*dbe0*/  ENDCOLLECTIVE ;  /* 0x000000000000791b */ /* 0x003fea0003800000 */
.L_x_13084:
[----:B------:R-:W-:Y:S05]  /*dbf0*/  BSYNC B0 ;  /* 0x0000000000007941 */ /* 0x000fea0003800000 */
.L_x_13083:
[----:B------:R-:W-:Y:S05]  /*dc00*/  BRA `(.L_x_13085) ;  /* 0xffffff6800947947 */ /* 0x000fea000383ffff */
.L_x_12879:
[----:B------:R-:W-:Y:S01]  /*dc10*/  BSSY B0, `(.L_x_13086) ;  /* 0x0000006000007945 */ /* 0x000fe20003800000 */
[----:B------:R-:W-:Y:S01]  /*dc20*/  PLOP3.LUT P5, PT, P0, PT, PT, 0x80, 0x8 ;  /* 0x000000000008781c */ /* 0x000fe200007af070 */
[----:B------:R-:W-:-:S12]  /*dc30*/  IMAD.MOV.U32 R34, RZ, RZ, -0x1 ;  /* 0xffffffffff227424 */ /* 0x000fd800078e00ff */
[----:B------:R-:W-:Y:S05]  /*dc40*/  WARPSYNC.COLLECTIVE R34, `(.L_x_13087) ;  /* 0x0000000022087348 */ /* 0x000fea0003c00000 */
[----:B------:R-:W-:Y:S01]  /*dc50*/  VOTE.ALL P5, P5 ;  /* 0x0000000000ff7806 */ /* 0x000fe200028a0000 */
[----:B------:R-:W-:-:S12]  /*dc60*/  ENDCOLLECTIVE ;  /* 0x000000000000791b */ /* 0x000fd80003800000 */
.L_x_13087:
[----:B------:R-:W-:Y:S05]  /*dc70*/  BSYNC B0 ;  /* 0x0000000000007941 */ /* 0x000fea0003800000 */
.L_x_13086:
[----:B------:R-:W-:Y:S01]  /*dc80*/  PLOP3.LUT P0, PT, P5, PT, PT, 0x80, 0x8 ;  /* 0x000000000008781c */ /* 0x000fe20002f0f070 */
[----:B------:R-:W-:-:S12]  /*dc90*/  BRA `(.L_x_13088) ;  /* 0xffffff6800887947 */ /* 0x000fd8000383ffff */
.L_x_12937:
[----:B------:R-:W-:Y:S01]  /*dca0*/  BSSY B0, `(.L_x_13089) ;  /* 0x0000006000007945 */ /* 0x000fe20003800000 */
[----:B------:R-:W-:Y:S01]  /*dcb0*/  PLOP3.LUT P4, PT, P4, PT, PT, 0x8, 0x80 ;  /* 0x000000000080781c */ /* 0x000fe2000278e170 */
[----:B------:R-:W-:-:S12]  /*dcc0*/  IMAD.MOV.U32 R34, RZ, RZ, -0x1 ;  /* 0xffffffffff227424 */ /* 0x000fd800078e00ff */
[----:B--23--:R-:W-:Y:S05]  /*dcd0*/  WARPSYNC.COLLECTIVE R34, `(.L_x_13090) ;  /* 0x0000000022087348 */ /* 0x00cfea0003c00000 */
[----:B------:R-:W-:Y:S01]  /*dce0*/  VOTE.ANY P4, P4 ;  /* 0x0000000000ff7806 */ /* 0x000fe20002080100 */
[----:B--23--:R-:W-:-:S12]  /*dcf0*/  ENDCOLLECTIVE ;  /* 0x000000000000791b */ /* 0x00cfd80003800000 */
.L_x_13090:
[----:B------:R-:W-:Y:S05]  /*dd00*/  BSYNC B0 ;  /* 0x0000000000007941 */ /* 0x000fea0003800000 */
.L_x_13089:
[----:B------:R-:W-:Y:S05]  /*dd10*/  BRA `(.L_x_13091) ;  /* 0xffffffc400107947 */ /* 0x000fea000383ffff */
.L_x_12939:
[----:B------:R-:W0:Y:S01]  /*dd20*/  S2R R42, SR_GEMASK ;  /* 0x00000000002a7919 */ /* 0x000e220000003c00 */
[----:B------:R-:W-:Y:S01]  /*dd30*/  BSSY B0, `(.L_x_13092) ;  /* 0x0000006000007945 */ /* 0x000fe20003800000 */
[----:B------:R-:W-:Y:S01]  /*dd40*/  PLOP3.LUT P4, PT, P4, PT, PT, 0x8, 0x80 ;  /* 0x000000000080781c */ /* 0x000fe2000278e170 */
[----:B------:R-:W-:-:S12]  /*dd50*/  IMAD.MOV.U32 R34, RZ, RZ, -0x1 ;  /* 0xffffffffff227424 */ /* 0x000fd800078e00ff */
[----:B0-23--:R-:W-:Y:S05]  /*dd60*/  WARPSYNC.COLLECTIVE R34, `(.L_x_13093) ;  /* 0x0000000022087348 */ /* 0x00dfea0003c00000 */
[----:B------:R-:W-:Y:S01]  /*dd70*/  VOTE.ANY R34, PT, P4 ;  /* 0x0000000000227806 */ /* 0x000fe200020e0100 */
[----:B0-23--:R-:W-:Y:S06]  /*dd80*/  ENDCOLLECTIVE ;  /* 0x000000000000791b */ /* 0x00dfec0003800000 */
.L_x_13093:
[----:B------:R-:W-:Y:S05]  /*dd90*/  BSYNC B0 ;  /* 0x0000000000007941 */ /* 0x000fea0003800000 */
.L_x_13092:
        /* <DEDUP_REMOVED lines=10> */
.L_x_13094:
[----:B------:R-:W-:Y:S02]  /*de40*/  IMAD.MOV.U32 R7, RZ, RZ, R41 ;  /* 0x000000ffff077224 */ /* 0x000fe400078e0029 */
[----:B------:R-:W-:-:S07]  /*de50*/  IMAD.MOV.U32 R25, RZ, RZ, R6 ;  /* 0x000000ffff197224 */ /* 0x000fce00078e0006 */
[----:B------:R-:W-:Y:S05]  /*de60*/  WARPSYNC.COLLECTIVE R34, `(.L_x_13095) ;  /* 0x0000000022087348 */ /* 0x000fea0003c00000 */
[----:B------:R0:W1:Y:S02]  /*de70*/  SHFL.DOWN P4, R6, R7, R4, R33 ;  /* 0x0800000407067389 */ /* 0x0000640000080021 */
[----:B01----:R-:W-:Y:S05]  /*de80*/  ENDCOLLECTIVE ;  /* 0x000000000000791b */ /* 0x003fea0003800000 */
.L_x_13095:
[----:B------:R-:W-:Y:S02]  /*de90*/  IMAD.MOV.U32 R7, RZ, RZ, R38 ;  /* 0x000000ffff077224 */ /* 0x000fe400078e0026 */
[----:B------:R-:W-:-:S07]  /*dea0*/  IMAD.MOV.U32 R24, RZ, RZ, R6 ;  /* 0x000000ffff187224 */ /* 0x000fce00078e0006 */
[----:B------:R-:W-:Y:S05]  /*deb0*/  WARPSYNC.COLLECTIVE R34, `(.L_x_13096) ;  /* 0x0000000022087348 */ /* 0x000fea0003c00000 */
[----:B------:R0:W1:Y:S02]  /*dec0*/  SHFL.DOWN P4, R6, R7, R4, R33 ;  /* 0x0800000407067389 */ /* 0x0000640000080021 */
[----:B01----:R-:W-:Y:S05]  /*ded0*/  ENDCOLLECTIVE ;  /* 0x000000000000791b */ /* 0x003fea0003800000 */
.L_x_13096:
[----:B------:R-:W-:Y:S05]  /*dee0*/  BRA `(.L_x_13097) ;  /* 0xffffffc000dc7947 */ /* 0x000fea000383ffff */
.L_x_12940:
[----:B------:R-:W-:Y:S01]  /*def0*/  BSSY B0, `(.L_x_13098) ;  /* 0x0000006000007945 */ /* 0x000fe20003800000 */
[----:B------:R-:W-:Y:S02]  /*df00*/  IMAD.MOV.U32 R4, RZ, RZ, 0x1 ;  /* 0x00000001ff047424 */ /* 0x000fe400078e00ff */
[----:B------:R-:W-:-:S07]  /*df10*/  IMAD.MOV.U32 R34, RZ, RZ, -0x1 ;  /* 0xffffffffff227424 */ /* 0x000fce00078e00ff */
[----:B--23--:R-:W-:Y:S05]  /*df20*/  WARPSYNC.COLLECTIVE R34, `(.L_x_13099) ;  /* 0x0000000022087348 */ /* 0x00cfea0003c00000 */
[----:B------:R0:W1:Y:S02]  /*df30*/  SHFL.DOWN P4, R6, R7, R4, R33 ;  /* 0x0800000407067389 */ /* 0x0000640000080021 */
[----:B0123--:R-:W-:Y:S05]  /*df40*/  ENDCOLLECTIVE ;  /* 0x000000000000791b */ /* 0x00ffea0003800000 */
.L_x_13099:
[----:B------:R-:W-:Y:S05]  /*df50*/  BSYNC B0 ;  /* 0x0000000000007941 */ /* 0x000fea0003800000 */
.L_x_13098:
[----:B------:R-:W-:Y:S05]  /*df60*/  BRA `(.L_x_13100) ;  /* 0xffffffc000e07947 */ /* 0x000fea000383ffff */
.L_x_12941:
[----:B------:R-:W-:Y:S01]  /*df70*/  BSSY B0, `(.L_x_13101) ;  /* 0x0000007000007945 */ /* 0x000fe20003800000 */
[----:B------:R-:W-:Y:S02]  /*df80*/  IMAD.MOV.U32 R7, RZ, RZ, R40 ;  /* 0x000000ffff077224 */ /* 0x000fe400078e0028 */
[----:B------:R-:W-:Y:S02]  /*df90*/  IMAD.MOV.U32 R4, RZ, RZ, 0x2 ;  /* 0x00000002ff047424 */ /* 0x000fe400078e00ff */
[----:B------:R-:W-:-:S07]  /*dfa0*/  IMAD.MOV.U32 R34, RZ, RZ, -0x1 ;  /* 0xffffffffff227424 */ /* 0x000fce00078e00ff */
[----:B--23--:R-:W-:Y:S05]  /*dfb0*/  WARPSYNC.COLLECTIVE R34, `(.L_x_13102) ;  /* 0x0000000022087348 */ /* 0x00cfea0003c00000 */
[----:B------:R0:W1:Y:S02]  /*dfc0*/  SHFL.DOWN P4, R6, R7, R4, R33 ;  /* 0x0800000407067389 */ /* 0x0000640000080021 */
[----:B0123--:R-:W-:Y:S05]  /*dfd0*/  ENDCOLLECTIVE ;  /* 0x000000000000791b */ /* 0x00ffea0003800000 */
.L_x_13102:
[----:B------:R-:W-:Y:S05]  /*dfe0*/  BSYNC B0 ;  /* 0x0000000000007941 */ /* 0x000fea0003800000 */
.L_x_13101:
[----:B------:R-:W-:Y:S02]  /*dff0*/  IMAD.MOV.U32 R7, RZ, RZ, R41 ;  /* 0x000000ffff077224 */ /* 0x000fe400078e0029 */
[----:B------:R-:W-:Y:S02]  /*e000*/  IMAD.MOV.U32 R4, RZ, RZ, 0x2 ;  /* 0x00000002ff047424 */ /* 0x000fe400078e00ff */
[----:B------:R-:W-:Y:S02]  /*e010*/  IMAD.MOV.U32 R34, RZ, RZ, -0x1 ;  /* 0xffffffffff227424 */ /* 0x000fe400078e00ff */
[----:B------:R-:W-:-:S07]  /*e020*/  IMAD.MOV.U32 R25, RZ, RZ, R6 ;  /* 0x000000ffff197224 */ /* 0x000fce00078e0006 */
[----:B------:R-:W-:Y:S05]  /*e030*/  WARPSYNC.COLLECTIVE R34, `(.L_x_13103) ;  /* 0x0000000022087348 */ /* 0x000fea0003c00000 */
[----:B------:R0:W1:Y:S02]  /*e040*/  SHFL.DOWN P4, R6, R7, R4, R33 ;  /* 0x0800000407067389 */ /* 0x0000640000080021 */
[----:B01----:R-:W-:Y:S05]  /*e050*/  ENDCOLLECTIVE ;  /* 0x000000000000791b */ /* 0x003fea0003800000 */
.L_x_13103:
[----:B------:R-:W-:Y:S02]  /*e060*/  IMAD.MOV.U32 R7, RZ, RZ, R38 ;  /* 0x000000ffff077224 */ /* 0x000fe400078e0026 */
[----:B------:R-:W-:-:S07]  /*e070*/  IMAD.MOV.U32 R24, RZ, RZ, R6 ;  /* 0x000000ffff187224 */ /* 0x000fce00078e0006 */
[----:B------:R-:W-:Y:S05]  /*e080*/  WARPSYNC.COLLECTIVE R34, `(.L_x_13104) ;  /* 0x0000000022087348 */ /* 0x000fea0003c00000 */
[----:B------:R0:W1:Y:S02]  /*e090*/  SHFL.DOWN P4, R6, R7, R4, R33 ;  /* 0x0800000407067389 */ /* 0x0000640000080021 */
[----:B01----:R-:W-:Y:S05]  /*e0a0*/  ENDCOLLECTIVE ;  /* 0x000000000000791b */ /* 0x003fea0003800000 */
.L_x_13104:
[----:B------:R-:W-:Y:S05]  /*e0b0*/  BRA `(.L_x_13105) ;  /* 0xffffffc000a87947 */ /* 0x000fea000383ffff */
.L_x_12942:
[----:B------:R-:W-:Y:S01]  /*e0c0*/  BSSY B0, `(.L_x_13106) ;  /* 0x0000006000007945 */ /* 0x000fe20003800000 */
[----:B------:R-:W-:Y:S02]  /*e0d0*/  IMAD.MOV.U32 R4, RZ, RZ, 0x2 ;  /* 0x00000002ff047424 */ /* 0x000fe400078e00ff */
[----:B------:R-:W-:-:S07]  /*e0e0*/  IMAD.MOV.U32 R34, RZ, RZ, -0x1 ;  /* 0xffffffffff227424 */ /* 0x000fce00078e00ff */
[----:B--23--:R-:W-:Y:S05]  /*e0f0*/  WARPSYNC.COLLECTIVE R34, `(.L_x_13107) ;  /* 0x0000000022087348 */ /* 0x00cfea0003c00000 */
[----:B------:R0:W1:Y:S02]  /*e100*/  SHFL.DOWN P4, R6, R7, R4, R33 ;  /* 0x0800000407067389 */ /* 0x0000640000080021 */
[----:B0123--:R-:W-:Y:S05]  /*e110*/  ENDCOLLECTIVE ;  /* 0x000000000000791b */ /* 0x00ffea0003800000 */
.L_x_13107:
[----:B------:R-:W-:Y:S05]  /*e120*/  BSYNC B0 ;  /* 0x0000000000007941 */ /* 0x000fea0003800000 */
.L_x_13106:
[----:B------:R-:W-:Y:S05]  /*e130*/  BRA `(.L_x_13108) ;  /* 0xffffffc000ac7947 */ /* 0x000fea000383ffff */
.L_x_12943:
[----:B------:R-:W-:Y:S01]  /*e140*/  BSSY B0, `(.L_x_13109) ;  /* 0x0000007000007945 */ /* 0x000fe20003800000 */
[----:B------:R-:W-:Y:S02]  /*e150*/  IMAD.MOV.U32 R7, RZ, RZ, R40 ;  /* 0x000000ffff077224 */ /* 0x000fe400078e0028 */
[----:B------:R-:W-:Y:S02]  /*e160*/  IMAD.MOV.U32 R4, RZ, RZ, 0x4 ;  /* 0x00000004ff047424 */ /* 0x000fe400078e00ff */
[----:B------:R-:W-:-:S07]  /*e170*/  IMAD.MOV.U32 R34, RZ, RZ, -0x1 ;  /* 0xffffffffff227424 */ /* 0x000fce00078e00ff */
[----:B--23--:R-:W-:Y:S05]  /*e180*/  WARPSYNC.COLLECTIVE R34, `(.L_x_13110) ;  /* 0x0000000022087348 */ /* 0x00cfea0003c00000 */
[----:B------:R0:W1:Y:S02]  /*e190*/  SHFL.DOWN P4, R6, R7, R4, R33 ;  /* 0x0800000407067389 */ /* 0x0000640000080021 */
[----:B0123--:R-:W-:Y:S05]  /*e1a0*/  ENDCOLLECTIVE ;  /* 0x000000000000791b */ /* 0x00ffea0003800000 */
.L_x_13110:
[----:B------:R-:W-:Y:S05]  /*e1b0*/  BSYNC B0 ;  /* 0x0000000000007941 */ /* 0x000fea0003800000 */
.L_x_13109:
[----:B------:R-:W-:Y:S02]  /*e1c0*/  IMAD.MOV.U32 R7, RZ, RZ, R41 ;  /* 0x000000ffff077224 */ /* 0x000fe400078e0029 */
[----:B------:R-:W-:Y:S02]  /*e1d0*/  IMAD.MOV.U32 R4, RZ, RZ, 0x4 ;  /* 0x00000004ff047424 */ /* 0x000fe400078e00ff */
[----:B------:R-:W-:Y:S02]  /*e1e0*/  IMAD.MOV.U32 R34, RZ, RZ, -0x1 ;  /* 0xffffffffff227424 */ /* 0x000fe400078e00ff */
[----:B------:R-:W-:-:S07]  /*e1f0*/  IMAD.MOV.U32 R25, RZ, RZ, R6 ;  /* 0x000000ffff197224 */ /* 0x000fce00078e0006 */
[----:B------:R-:W-:Y:S05]  /*e200*/  WARPSYNC.COLLECTIVE R34, `(.L_x_13111) ;  /* 0x0000000022087348 */ /* 0x000fea0003c00000 */
[----:B------:R0:W1:Y:S02]  /*e210*/  SHFL.DOWN P4, R6, R7, R4, R33 ;  /* 0x0800000407067389 */ /* 0x0000640000080021 */
[----:B01----:R-:W-:Y:S05]  /*e220*/  ENDCOLLECTIVE ;  /* 0x000000000000791b */ /* 0x003fea0003800000 */
.L_x_13111:
[----:B------:R-:W-:Y:S02]  /*e230*/  IMAD.MOV.U32 R7, RZ, RZ, R38 ;  /* 0x000000ffff077224 */ /* 0x000fe400078e0026 */
[----:B------:R-:W-:-:S07]  /*e240*/  IMAD.MOV.U32 R24, RZ, RZ, R6 ;  /* 0x000000ffff187224 */ /* 0x000fce00078e0006 */
[----:B------:R-:W-:Y:S05]  /*e250*/  WARPSYNC.COLLECTIVE R34, `(.L_x_13112) ;  /* 0x0000000022087348 */ /* 0x000fea0003c00000 */
[----:B------:R0:W1:Y:S02]  /*e260*/  SHFL.DOWN P4, R6, R7, R4, R33 ;  /* 0x0800000407067389 */ /* 0x0000640000080021 */
[----:B01----:R-:W-:Y:S05]  /*e270*/  ENDCOLLECTIVE ;  /* 0x000000000000791b */ /* 0x003fea0003800000 */
.L_x_13112:
[----:B------:R-:W-:Y:S05]  /*e280*/  BRA `(.L_x_13113) ;  /* 0xffffffc000787947 */ /* 0x000fea000383ffff */
.L_x_12944:
[----:B------:R-:W-:Y:S01]  /*e290*/  BSSY B0, `(.L_x_13114) ;  /* 0x0000006000007945 */ /* 0x000fe20003800000 */
[----:B------:R-:W-:Y:S02]  /*e2a0*/  IMAD.MOV.U32 R4, RZ, RZ, 0x4 ;  /* 0x00000004ff047424 */ /* 0x000fe400078e00ff */
[----:B------:R-:W-:-:S07]  /*e2b0*/  IMAD.MOV.U32 R34, RZ, RZ, -0x1 ;  /* 0xffffffffff227424 */ /* 0x000fce00078e00ff */
[----:B--23--:R-:W-:Y:S05]  /*e2c0*/  WARPSYNC.COLLECTIVE R34, `(.L_x_13115) ;  /* 0x0000000022087348 */ /* 0x00cfea0003c00000 */
[----:B------:R0:W1:Y:S02]  /*e2d0*/  SHFL.DOWN P4, R6, R7, R4, R33 ;  /* 0x0800000407067389 */ /* 0x0000640000080021 */
[----:B0123--:R-:W-:Y:S05]  /*e2e0*/  ENDCOLLECTIVE ;  /* 0x000000000000791b */ /* 0x00ffea0003800000 */
.L_x_13115:
[----:B------:R-:W-:Y:S05]  /*e2f0*/  BSYNC B0 ;  /* 0x0000000000007941 */ /* 0x000fea0003800000 */
.L_x_13114:
[----:B------:R-:W-:Y:S05]  /*e300*/  BRA `(.L_x_13116) ;  /* 0xffffffc0007c7947 */ /* 0x000fea000383ffff */
.L_x_12945:
[----:B------:R-:W-:Y:S01]  /*e310*/  BSSY B0, `(.L_x_13117) ;  /* 0x0000007000007945 */ /* 0x000fe20003800000 */
[----:B------:R-:W-:Y:S02]  /*e320*/  IMAD.MOV.U32 R7, RZ, RZ, R40 ;  /* 0x000000ffff077224 */ /* 0x000fe400078e0028 */
[----:B------:R-:W-:Y:S02]  /*e330*/  IMAD.MOV.U32 R4, RZ, RZ, 0x8 ;  /* 0x00000008ff047424 */ /* 0x000fe400078e00ff */
[----:B------:R-:W-:-:S07]  /*e340*/  IMAD.MOV.U32 R34, RZ, RZ, -0x1 ;  /* 0xffffffffff227424 */ /* 0x000fce00078e00ff */
[----:B--23--:R-:W-:Y:S05]  /*e350*/  WARPSYNC.COLLECTIVE R34, `(.L_x_13118) ;  /* 0x0000000022087348 */ /* 0x00cfea0003c00000 */
[----:B------:R0:W1:Y:S02]  /*e360*/  SHFL.DOWN P4, R6, R7, R4, R33 ;  /* 0x0800000407067389 */ /* 0x0000640000080021 */
[----:B0123--:R-:W-:Y:S05]  /*e370*/  ENDCOLLECTIVE ;  /* 0x000000000000791b */ /* 0x00ffea0003800000 */
.L_x_13118:
[----:B------:R-:W-:Y:S05]  /*e380*/  BSYNC B0 ;  /* 0x0000000000007941 */ /* 0x000fea0003800000 */
.L_x_13117:
[----:B------:R-:W-:Y:S02]  /*e390*/  IMAD.MOV.U32 R7, RZ, RZ, R41 ;  /* 0x000000ffff077224 */ /* 0x000fe400078e0029 */
[----:B------:R-:W-:Y:S02]  /*e3a0*/  IMAD.MOV.U32 R4, RZ, RZ, 0x8 ;  /* 0x00000008ff047424 */ /* 0x000fe400078e00ff */
[----:B------:R-:W-:Y:S02]  /*e3b0*/  IMAD.MOV.U32 R34, RZ, RZ, -0x1 ;  /* 0xffffffffff227424 */ /* 0x000fe400078e00ff */
[----:B------:R-:W-:-:S07]  /*e3c0*/  IMAD.MOV.U32 R25, RZ, RZ, R6 ;  /* 0x000000ffff197224 */ /* 0x000fce00078e0006 */
[----:B------:R-:W-:Y:S05]  /*e3d0*/  WARPSYNC.COLLECTIVE R34, `(.L_x_13119) ;  /* 0x0000000022087348 */ /* 0x000fea0003c00000 */
[----:B------:R0:W1:Y:S02]  /*e3e0*/  SHFL.DOWN P4, R6, R7, R4, R33 ;  /* 0x0800000407067389 */ /* 0x0000640000080021 */
[----:B01----:R-:W-:Y:S05]  /*e3f0*/  ENDCOLLECTIVE ;  /* 0x000000000000791b */ /* 0x003fea0003800000 */
.L_x_13119:
[----:B------:R-:W-:Y:S02]  /*e400*/  IMAD.MOV.U32 R7, RZ, RZ, R38 ;  /* 0x000000ffff077224 */ /* 0x000fe400078e0026 */
[----:B------:R-:W-:-:S07]  /*e410*/  IMAD.MOV.U32 R24, RZ, RZ, R6 ;  /* 0x000000ffff187224 */ /* 0x000fce00078e0006 */
[----:B------:R-:W-:Y:S05]  /*e420*/  WARPSYNC.COLLECTIVE R34, `(.L_x_13120) ;  /* 0x0000000022087348 */ /* 0x000fea0003c00000 */
[----:B------:R0:W1:Y:S02]  /*e430*/  SHFL.DOWN P4, R6, R7, R4, R33 ;  /* 0x0800000407067389 */ /* 0x0000640000080021 */
[----:B01----:R-:W-:Y:S05]  /*e440*/  ENDCOLLECTIVE ;  /* 0x000000000000791b */ /* 0x003fea0003800000 */
.L_x_13120:
[----:B------:R-:W-:Y:S05]  /*e450*/  BRA `(.L_x_13121) ;  /* 0xffffffc000487947 */ /* 0x000fea000383ffff */
.L_x_12946:
[----:B------:R-:W-:Y:S01]  /*e460*/  BSSY B0, `(.L_x_13122) ;  /* 0x0000006000007945 */ /* 0x000fe20003800000 */
[----:B------:R-:W-:Y:S02]  /*e470*/  IMAD.MOV.U32 R4, RZ, RZ, 0x8 ;  /* 0x00000008ff047424 */ /* 0x000fe400078e00ff */
[----:B------:R-:W-:-:S07]  /*e480*/  IMAD.MOV.U32 R34, RZ, RZ, -0x1 ;  /* 0xffffffffff227424 */ /* 0x000fce00078e00ff */
[----:B--23--:R-:W-:Y:S05]  /*e490*/  WARPSYNC.COLLECTIVE R34, `(.L_x_13123) ;  /* 0x0000000022087348 */ /* 0x00cfea0003c00000 */
[----:B------:R0:W1:Y:S02]  /*e4a0*/  SHFL.DOWN P4, R6, R7, R4, R33 ;  /* 0x0800000407067389 */ /* 0x0000640000080021 */
[----:B0123--:R-:W-:Y:S05]  /*e4b0*/  ENDCOLLECTIVE ;  /* 0x000000000000791b */ /* 0x00ffea0003800000 */
.L_x_13123:
[----:B------:R-:W-:Y:S05]  /*e4c0*/  BSYNC B0 ;  /* 0x0000000000007941 */ /* 0x000fea0003800000 */
.L_x_13122:
[----:B------:R-:W-:Y:S05]  /*e4d0*/  BRA `(.L_x_13124) ;  /* 0xffffffc0004c7947 */ /* 0x000fea000383ffff */
.L_x_12947:
[----:B------:R-:W-:Y:S01]  /*e4e0*/  BSSY B0, `(.L_x_13125) ;  /* 0x0000007000007945 */ /* 0x000fe20003800000 */
[----:B------:R-:W-:Y:S02]  /*e4f0*/  IMAD.MOV.U32 R7, RZ, RZ, R40 ;  /* 0x000000ffff077224 */ /* 0x000fe400078e0028 */
[----:B------:R-:W-:Y:S02]  /*e500*/  IMAD.MOV.U32 R4, RZ, RZ, 0x10 ;  /* 0x00000010ff047424 */ /* 0x000fe400078e00ff */
[----:B------:R-:W-:-:S07]  /*e510*/  IMAD.MOV.U32 R34, RZ, RZ, -0x1 ;  /* 0xffffffffff227424 */ /* 0x000fce00078e00ff */
[----:B--23--:R-:W-:Y:S05]  /*e520*/  WARPSYNC.COLLECTIVE R34, `(.L_x_13126) ;  /* 0x0000000022087348 */ /* 0x00cfea0003c00000 */
[----:B------:R0:W1:Y:S02]  /*e530*/  SHFL.DOWN P4, R6, R7, R4, R33 ;  /* 0x0800000407067389 */ /* 0x0000640000080021 */
[----:B0123--:R-:W-:Y:S05]  /*e540*/  ENDCOLLECTIVE ;  /* 0x000000000000791b */ /* 0x00ffea0003800000 */
.L_x_13126:
[----:B------:R-:W-:Y:S05]  /*e550*/  BSYNC B0 ;  /* 0x0000000000007941 */ /* 0x000fea0003800000 */
.L_x_13125:
[----:B------:R-:W-:Y:S02]  /*e560*/  IMAD.MOV.U32 R7, RZ, RZ, R41 ;  /* 0x000000ffff077224 */ /* 0x000fe400078e0029 */
[----:B------:R-:W-:Y:S02]  /*e570*/  IMAD.MOV.U32 R4, RZ, RZ, 0x10 ;  /* 0x00000010ff047424 */ /* 0x000fe400078e00ff */
[----:B------:R-:W-:Y:S02]  /*e580*/  IMAD.MOV.U32 R34, RZ, RZ, -0x1 ;  /* 0xffffffffff227424 */ /* 0x000fe400078e00ff */
[----:B------:R-:W-:-:S07]  /*e590*/  IMAD.MOV.U32 R47, RZ, RZ, R6 ;  /* 0x000000ffff2f7224 */ /* 0x000fce00078e0006 */
[----:B------:R-:W-:Y:S05]  /*e5a0*/  WARPSYNC.COLLECTIVE R34, `(.L_x_13127) ;  /* 0x0000000022087348 */ /* 0x000fea0003c00000 */
[----:B------:R0:W1:Y:S02]  /*e5b0*/  SHFL.DOWN P4, R6, R7, R4, R33 ;  /* 0x0800000407067389 */ /* 0x0000640000080021 */
[----:B01----:R-:W-:Y:S05]  /*e5c0*/  ENDCOLLECTIVE ;  /* 0x000000000000791b */ /* 0x003fea0003800000 */
.L_x_13127:
[----:B------:R-:W-:Y:S02]  /*e5d0*/  IMAD.MOV.U32 R7, RZ, RZ, R38 ;  /* 0x000000ffff077224 */ /* 0x000fe400078e0026 */
[----:B------:R-:W-:-:S07]  /*e5e0*/  IMAD.MOV.U32 R46, RZ, RZ, R6 ;  /* 0x000000ffff2e7224 */ /* 0x000fce00078e0006 */
[----:B------:R-:W-:Y:S05]  /*e5f0*/  WARPSYNC.COLLECTIVE R34, `(.L_x_13128) ;  /* 0x0000000022087348 */ /* 0x000fea0003c00000 */
[----:B------:R0:W1:Y:S02]  /*e600*/  SHFL.DOWN P4, R6, R7, R4, R33 ;  /* 0x0800000407067389 */ /* 0x0000640000080021 */
[----:B01----:R-:W-:Y:S05]  /*e610*/  ENDCOLLECTIVE ;  /* 0x000000000000791b */ /* 0x003fea0003800000 */
.L_x_13128:
[----:B------:R-:W-:Y:S05]  /*e620*/  BRA `(.L_x_13129) ;  /* 0xffffffc000187947 */ /* 0x000fea000383ffff */
.L_x_12948:
[----:B------:R-:W-:Y:S01]  /*e630*/  BSSY B0, `(.L_x_13130) ;  /* 0x0000006000007945 */ /* 0x000fe20003800000 */
[----:B------:R-:W-:Y:S02]  /*e640*/  IMAD.MOV.U32 R4, RZ, RZ, 0x10 ;  /* 0x00000010ff047424 */ /* 0x000fe400078e00ff */
[----:B------:R-:W-:-:S07]  /*e650*/  IMAD.MOV.U32 R34, RZ, RZ, -0x1 ;  /* 0xffffffffff227424 */ /* 0x000fce00078e00ff */
[----:B--23--:R-:W-:Y:S05]  /*e660*/  WARPSYNC.COLLECTIVE R34, `(.L_x_13131) ;  /* 0x0000000022087348 */ /* 0x00cfea0003c00000 */
[----:B------:R0:W1:Y:S02]  /*e670*/  SHFL.DOWN P4, R6, R7, R4, R33 ;  /* 0x0800000407067389 */ /* 0x0000640000080021 */
[----:B0123--:R-:W-:Y:S05]  /*e680*/  ENDCOLLECTIVE ;  /* 0x000000000000791b */ /* 0x00ffea0003800000 */
.L_x_13131:
[----:B------:R-:W-:Y:S05]  /*e690*/  BSYNC B0 ;  /* 0x0000000000007941 */ /* 0x000fea0003800000 */
.L_x_13130:
[----:B------:R-:W-:Y:S05]  /*e6a0*/  BRA `(.L_x_13132) ;  /* 0xffffffc000387947 */ /* 0x000fea000383ffff */
.L_x_12949:
[----:B------:R-:W-:Y:S01]  /*e6b0*/  BSSY B0, `(.L_x_13133) ;  /* 0x0000005000007945 */ /* 0x000fe20003800000 */
[----:B------:R-:W-:-:S07]  /*e6c0*/  IMAD.MOV.U32 R34, RZ, RZ, -0x1 ;  /* 0xffffffffff227424 */ /* 0x000fce00078e00ff */
[----:B--23--:R-:W-:Y:S05]  /*e6d0*/  WARPSYNC.COLLECTIVE R34, `(.L_x_13134) ;  /* 0x0000000022087348 */ /* 0x00cfea0003c00000 */
[----:B------:R-:W-:Y:S01]  /*e6e0*/  VOTE.ALL P5, P5 ;  /* 0x0000000000ff7806 */ /* 0x000fe200028a0000 */
[----:B--23--:R-:W-:-:S12]  /*e6f0*/  ENDCOLLECTIVE ;  /* 0x000000000000791b */ /* 0x00cfd80003800000 */
.L_x_13134:
[----:B------:R-:W-:Y:S05]  /*e700*/  BSYNC B0 ;  /* 0x0000000000007941 */ /* 0x000fea0003800000 */
.L_x_13133:
[----:B------:R-:W-:Y:S05]  /*e710*/  BRA `(.L_x_13135) ;  /* 0xffffffc000307947 */ /* 0x000fea000383ffff */
.L_x_12951:
[----:B------:R-:W-:Y:S01]  /*e720*/  BSSY B0, `(.L_x_13136) ;  /* 0x0000006000007945 */ /* 0x000fe20003800000 */
[----:B------:R-:W-:Y:S01]  /*e730*/  PLOP3.LUT P4, PT, P4, PT, PT, 0x8, 0x80 ;  /* 0x000000000080781c */ /* 0x000fe2000278e170 */
[----:B------:R-:W-:-:S12]  /*e740*/  IMAD.MOV.U32 R34, RZ, RZ, -0x1 ;  /* 0xffffffffff227424 */ /* 0x000fd800078e00ff */
[----:B--23--:R-:W-:Y:S05]  /*e750*/  WARPSYNC.COLLECTIVE R34, `(.L_x_13137) ;  /* 0x0000000022087348 */ /* 0x00cfea0003c00000 */
[----:B------:R-:W-:Y:S01]  /*e760*/  VOTE.ANY P4, P4 ;  /* 0x0000000000ff7806 */ /* 0x000fe20002080100 */
[----:B--23--:R-:W-:-:S12]  /*e770*/  ENDCOLLECTIVE ;  /* 0x000000000000791b */ /* 0x00cfd80003800000 */
.L_x_13137:
[----:B------:R-:W-:Y:S05]  /*e780*/  BSYNC B0 ;  /* 0x0000000000007941 */ /* 0x000fea0003800000 */
.L_x_13136:
[----:B------:R-:W-:Y:S05]  /*e790*/  BRA `(.L_x_13138) ;  /* 0xffffffc000307947 */ /* 0x000fea000383ffff */
.L_x_12953:
[----:B------:R-:W-:Y:S01]  /*e7a0*/  BSSY B0, `(.L_x_13139) ;  /* 0x0000006000007945 */ /* 0x000fe20003800000 */
[----:B------:R-:W-:Y:S01]  /*e7b0*/  PLOP3.LUT P4, PT, P4, PT, PT, 0x8, 0x80 ;  /* 0x000000000080781c */ /* 0x000fe2000278e170 */
[----:B------:R-:W-:-:S12]  /*e7c0*/  IMAD.MOV.U32 R34, RZ, RZ, -0x1 ;  /* 0xffffffffff227424 */ /* 0x000fd800078e00ff */
[----:B--23--:R-:W-:Y:S05]  /*e7d0*/  WARPSYNC.COLLECTIVE R34, `(.L_x_13140) ;  /* 0x0000000022087348 */ /* 0x00cfea0003c00000 */
[----:B------:R-:W-:Y:S01]  /*e7e0*/  VOTE.ANY R34, PT, P4 ;  /* 0x0000000000227806 */ /* 0x000fe200020e0100 */
[----:B--23--:R-:W-:Y:S06]  /*e7f0*/  ENDCOLLECTIVE ;  /* 0x000000000000791b */ /* 0x00cfec0003800000 */
.L_x_13140:
[----:B------:R-:W-:Y:S05]  /*e800*/  BSYNC B0 ;  /* 0x0000000000007941 */ /* 0x000fea0003800000 */
.L_x_13139:
        /* <DEDUP_REMOVED lines=10> */
.L_x_13141:
[----:B------:R-:W-:Y:S02]  /*e8b0*/  IMAD.MOV.U32 R7, RZ, RZ, R32 ;  /* 0x000000ffff077224 */ /* 0x000fe400078e0020 */
[----:B------:R-:W-:-:S07]  /*e8c0*/  IMAD.MOV.U32 R48, RZ, RZ, R6 ;  /* 0x000000ffff307224 */ /* 0x000fce00078e0006 */
[----:B------:R-:W-:Y:S05]  /*e8d0*/  WARPSYNC.COLLECTIVE R34, `(.L_x_13142) ;  /* 0x0000000022087348 */ /* 0x000fea0003c00000 */
[----:B------:R0:W1:Y:S02]  /*e8e0*/  SHFL.DOWN P4, R6, R7, R4, R33 ;  /* 0x0800000407067389 */ /* 0x0000640000080021 */
[----:B01----:R-:W-:Y:S05]  /*e8f0*/  ENDCOLLECTIVE ;  /* 0x000000000000791b */ /* 0x003fea0003800000 */
.L_x_13142:
[----:B------:R-:W-:Y:S02]  /*e900*/  IMAD.MOV.U32 R7, RZ, RZ, R46 ;  /* 0x000000ffff077224 */ /* 0x000fe400078e002e */
[----:B------:R-:W-:-:S07]  /*e910*/  IMAD.MOV.U32 R51, RZ, RZ, R6 ;  /* 0x000000ffff337224 */ /* 0x000fce00078e0006 */
[----:B------:R-:W-:Y:S05]  /*e920*/  WARPSYNC.COLLECTIVE R34, `(.L_x_13143) ;  /* 0x0000000022087348 */ /* 0x000fea0003c00000 */
[----:B------:R0:W1:Y:S02]  /*e930*/  SHFL.DOWN P4, R6, R7, R4, R33 ;  /* 0x0800000407067389 */ /* 0x0000640000080021 */
[----:B01----:R-:W-:Y:S05]  /*e940*/  ENDCOLLECTIVE ;  /* 0x000000000000791b */ /* 0x003fea0003800000 */
.L_x_13143:
[----:B------:R-:W-:Y:S05]  /*e950*/  BRA `(.L_x_13144) ;  /* 0xffffffbc00fc7947 */ /* 0x000fea000383ffff */
.L_x_12954:
[----:B------:R-:W-:Y:S01]  /*e960*/  BSSY B0, `(.L_x_13145) ;  /* 0x0000006000007945 */ /* 0x000fe20003800000 */
[----:B------:R-:W-:Y:S02]  /*e970*/  IMAD.MOV.U32 R4, RZ, RZ, 0x1 ;  /* 0x00000001ff047424 */ /* 0x000fe400078e00ff */
[----:B------:R-:W-:-:S07]  /*e980*/  IMAD.MOV.U32 R34, RZ, RZ, -0x1 ;  /* 0xffffffffff227424 */ /* 0x000fce00078e00ff */
[----:B--23--:R-:W-:Y:S05]  /*e990*/  WARPSYNC.COLLECTIVE R34, `(.L_x_13146) ;  /* 0x0000000022087348 */ /* 0x00cfea0003c00000 */
[----:B------:R0:W1:Y:S02]  /*e9a0*/  SHFL.DOWN P4, R6, R7, R4, R33 ;  /* 0x0800000407067389 */ /* 0x0000640000080021 */
[----:B0123--:R-:W-:Y:S05]  /*e9b0*/  ENDCOLLECTIVE ;  /* 0x000000000000791b */ /* 0x00ffea0003800000 */
.L_x_13146:
[----:B------:R-:W-:Y:S05]  /*e9c0*/  BSYNC B0 ;  /* 0x0000000000007941 */ /* 0x000fea0003800000 */
.L_x_13145:
[----:B------:R-:W-:Y:S05]  /*e9d0*/  BRA `(.L_x_13147) ;  /* 0xffffffc000007947 */ /* 0x000fea000383ffff */
.L_x_12955:
[----:B------:R-:W-:Y:S01]  /*e9e0*/  BSSY B0, `(.L_x_13148) ;  /* 0x0000007000007945 */ /* 0x000fe20003800000 */
[----:B------:R-:W-:Y:S02]  /*e9f0*/  IMAD.MOV.U32 R7, RZ, RZ, R49 ;  /* 0x000000ffff077224 */ /* 0x000fe400078e0031 */
[----:B------:R-:W-:Y:S02]  /*ea00*/  IMAD.MOV.U32 R4, RZ, RZ, 0x2 ;  /* 0x00000002ff047424 */ /* 0x000fe400078e00ff */
[----:B------:R-:W-:-:S07]  /*ea10*/  IMAD.MOV.U32 R34, RZ, RZ, -0x1 ;  /* 0xffffffffff227424 */ /* 0x000fce00078e00ff */
[----:B--23--:R-:W-:Y:S05]  /*ea20*/  WARPSYNC.COLLECTIVE R34, `(.L_x_13149) ;  /* 0x0000000022087348 */ /* 0x00cfea0003c00000 */
[----:B------:R0:W1:Y:S02]  /*ea30*/  SHFL.DOWN P4, R6, R7, R4, R33 ;  /* 0x0800000407067389 */ /* 0x0000640000080021 */
[----:B0123--:R-:W-:Y:S05]  /*ea40*/  ENDCOLLECTIVE ;  /* 0x000000000000791b */ /* 0x00ffea0003800000 */
.L_x_13149:
[----:B------:R-:W-:Y:S05]  /*ea50*/  BSYNC B0 ;  /* 0x0000000000007941 */ /* 0x000fea0003800000 */
.L_x_13148:
[----:B------:R-:W-:Y:S02]  /*ea60*/  IMAD.MOV.U32 R7, RZ, RZ, R32 ;  /* 0x000000ffff077224 */ /* 0x000fe400078e0020 */
[----:B------:R-:W-:Y:S02]  /*ea70*/  IMAD.MOV.U32 R4, RZ, RZ, 0x2 ;  /* 0x00000002ff047424 */ /* 0x000fe400078e00ff */
[----:B------:R-:W-:Y:S02]  /*ea80*/  IMAD.MOV.U32 R34, RZ, RZ, -0x1 ;  /* 0xffffffffff227424 */ /* 0x000fe400078e00ff */
[----:B------:R-:W-:-:S07]  /*ea90*/  IMAD.MOV.U32 R48, RZ, RZ, R6 ;  /* 0x000000ffff307224 */ /* 0x000fce00078e0006 */
[----:B------:R-:W-:Y:S05]  /*eaa0*/  WARPSYNC.COLLECTIVE R34, `(.L_x_13150) ;  /* 0x0000000022087348 */ /* 0x000fea0003c00000 */
[----:B------:R0:W1:Y:S02]  /*eab0*/  SHFL.DOWN P4, R6, R7, R4, R33 ;  /* 0x0800000407067389 */ /* 0x0000640000080021 */
[----:B01----:R-:W-:Y:S05]  /*eac0*/  ENDCOLLECTIVE ;  /* 0x000000000000791b */ /* 0x003fea0003800000 */
.L_x_13150:
[----:B------:R-:W-:Y:S02]  /*ead0*/  IMAD.MOV.U32 R7, RZ, RZ, R46 ;  /* 0x000000ffff077224 */ /* 0x000fe400078e002e */
[----:B------:R-:W-:-:S07]  /*eae0*/  IMAD.MOV.U32 R51, RZ, RZ, R6 ;  /* 0x000000ffff337224 */ /* 0x000fce00078e0006 */
[----:B------:R-:W-:Y:S05]  /*eaf0*/  WARPSYNC.COLLECTIVE R34, `(.L_x_13151) ;  /* 0x0000000022087348 */ /* 0x000fea0003c00000 */
[----:B------:R0:W1:Y:S02]  /*eb00*/  SHFL.DOWN P4, R6, R7, R4, R33 ;  /* 0x0800000407067389 */ /* 0x0000640000080021 */
[----:B01----:R-:W-:Y:S05]  /*eb10*/  ENDCOLLECTIVE ;  /* 0x000000000000791b */ /* 0x003fea0003800000 */
.L_x_13151:
[----:B------:R-:W-:Y:S05]  /*eb20*/  BRA `(.L_x_13152) ;  /* 0xffffffbc00c87947 */ /* 0x000fea000383ffff */
.L_x_12956:
[----:B------:R-:W-:Y:S01]  /*eb30*/  BSSY B0, `(.L_x_13153) ;  /* 0x0000006000007945 */ /* 0x000fe20003800000 */
[----:B------:R-:W-:Y:S02]  /*eb40*/  IMAD.MOV.U32 R4, RZ, RZ, 0x2 ;  /* 0x00000002ff047424 */ /* 0x000fe400078e00ff */
[----:B------:R-:W-:-:S07]  /*eb50*/  IMAD.MOV.U32 R34, RZ, RZ, -0x1 ;  /* 0xffffffffff227424 */ /* 0x000fce00078e00ff */
[----:B--23--:R-:W-:Y:S05]  /*eb60*/  WARPSYNC.COLLECTIVE R34, `(.L_x_13154) ;  /* 0x0000000022087348 */ /* 0x00cfea0003c00000 */
[----:B------:R0:W1:Y:S02]  /*eb70*/  SHFL.DOWN P4, R6, R7, R4, R33 ;  /* 0x0800000407067389 */ /* 0x0000640000080021 */
[----:B0123--:R-:W-:Y:S05]  /*eb80*/  ENDCOLLECTIVE ;  /* 0x000000000000791b */ /* 0x00ffea0003800000 */
.L_x_13154:
[----:B------:R-:W-:Y:S05]  /*eb90*/  BSYNC B0 ;  /* 0x0000000000007941 */ /* 0x000fea0003800000 */
.L_x_13153:
[----:B------:R-:W-:Y:S05]  /*eba0*/  BRA `(.L_x_13155) ;  /* 0xffffffbc00cc7947 */ /* 0x000fea000383ffff */
.L_x_12957:
[----:B------:R-:W-:Y:S01]  /*ebb0*/  BSSY B0, `(.L_x_13156) ;  /* 0x0000007000007945 */ /* 0x000fe20003800000 */
[----:B------:R-:W-:Y:S02]  /*ebc0*/  IMAD.MOV.U32 R7, RZ, RZ, R49 ;  /* 0x000000ffff077224 */ /* 0x000fe400078e0031 */
[----:B------:R-:W-:Y:S02]  /*ebd0*/  IMAD.MOV.U32 R4, RZ, RZ, 0x4 ;  /* 0x00000004ff047424 */ /* 0x000fe400078e00ff */
[----:B------:R-:W-:-:S07]  /*ebe0*/  IMAD.MOV.U32 R34, RZ, RZ, -0x1 ;  /* 0xffffffffff227424 */ /* 0x000fce00078e00ff */
[----:B--23--:R-:W-:Y:S05]  /*ebf0*/  WARPSYNC.COLLECTIVE R34, `(.L_x_13157) ;  /* 0x0000000022087348 */ /* 0x00cfea0003c00000 */
[----:B------:R0:W1:Y:S02]  /*ec00*/  SHFL.DOWN P4, R6, R7, R4, R33 ;  /* 0x0800000407067389 */ /* 0x0000640000080021 */
[----:B0123--:R-:W-:Y:S05]  /*ec10*/  ENDCOLLECTIVE ;  /* 0x000000000000791b */ /* 0x00ffea0003800000 */
.L_x_13157:
[----:B------:R-:W-:Y:S05]  /*ec20*/  BSYNC B0 ;  /* 0x0000000000007941 */ /* 0x000fea0003800000 */
.L_x_13156:
[----:B------:R-:W-:Y:S02]  /*ec30*/  IMAD.MOV.U32 R7, RZ, RZ, R32 ;  /* 0x000000ffff077224 */ /* 0x000fe400078e0020 */
[----:B------:R-:W-:Y:S02]  /*ec40*/  IMAD.MOV.U32 R4, RZ, RZ, 0x4 ;  /* 0x00000004ff047424 */ /* 0x000fe400078e00ff */
[----:B------:R-:W-:Y:S02]  /*ec50*/  IMAD.MOV.U32 R34, RZ, RZ, -0x1 ;  /* 0xffffffffff227424 */ /* 0x000fe400078e00ff */
[----:B------:R-:W-:-:S07]  /*ec60*/  IMAD.MOV.U32 R48, RZ, RZ, R6 ;  /* 0x000000ffff307224 */ /* 0x000fce00078e0006 */
[----:B------:R-:W-:Y:S05]  /*ec70*/  WARPSYNC.COLLECTIVE R34, `(.L_x_13158) ;  /* 0x0000000022087348 */ /* 0x000fea0003c00000 */
[----:B------:R0:W1:Y:S02]  /*ec80*/  SHFL.DOWN P4, R6, R7, R4, R33 ;  /* 0x0800000407067389 */ /* 0x0000640000080021 */
[----:B01----:R-:W-:Y:S05]  /*ec90*/  ENDCOLLECTIVE ;  /* 0x000000000000791b */ /* 0x003fea0003800000 */
.L_x_13158:
[----:B------:R-:W-:Y:S02]  /*eca0*/  IMAD.MOV.U32 R7, RZ, RZ, R46 ;  /* 0x000000ffff077224 */ /* 0x000fe400078e002e */
[----:B------:R-:W-:-:S07]  /*ecb0*/  IMAD.MOV.U32 R51, RZ, RZ, R6 ;  /* 0x000000ffff337224 */ /* 0x000fce00078e0006 */
[----:B------:R-:W-:Y:S05]  /*ecc0*/  WARPSYNC.COLLECTIVE R34, `(.L_x_13159) ;  /* 0x0000000022087348 */ /* 0x000fea0003c00000 */
[----:B------:R0:W1:Y:S02]  /*ecd0*/  SHFL.DOWN P4, R6, R7, R4, R33 ;  /* 0x0800000407067389 */ /* 0x0000640000080021 */
[----:B01----:R-:W-:Y:S05]  /*ece0*/  ENDCOLLECTIVE ;  /* 0x000000000000791b */ /* 0x003fea0003800000 */
.L_x_13159:
[----:B------:R-:W-:Y:S05]  /*ecf0*/  BRA `(.L_x_13160) ;  /* 0xffffffbc00947947 */ /* 0x000fea000383ffff */
.L_x_12958:
[----:B------:R-:W-:Y:S01]  /*ed00*/  BSSY B0, `(.L_x_13161) ;  /* 0x0000006000007945 */ /* 0x000fe20003800000 */
[----:B------:R-:W-:Y:S02]  /*ed10*/  IMAD.MOV.U32 R4, RZ, RZ, 0x4 ;  /* 0x00000004ff047424 */ /* 0x000fe400078e00ff */
[----:B------:R-:W-:-:S07]  /*ed20*/  IMAD.MOV.U32 R34, RZ, RZ, -0x1 ;  /* 0xffffffffff227424 */ /* 0x000fce00078e00ff */
[----:B--23--:R-:W-:Y:S05]  /*ed30*/  WARPSYNC.COLLECTIVE R34, `(.L_x_13162) ;  /* 0x0000000022087348 */ /* 0x00cfea0003c00000 */
[----:B------:R0:W1:Y:S02]  /*ed40*/  SHFL.DOWN P4, R6, R7, R4, R33 ;  /* 0x0800000407067389 */ /* 0x0000640000080021 */
[----:B0123--:R-:W-:Y:S05]  /*ed50*/  ENDCOLLECTIVE ;  /* 0x000000000000791b */ /* 0x00ffea0003800000 */
.L_x_13162:
[----:B------:R-:W-:Y:S05]  /*ed60*/  BSYNC B0 ;  /* 0x0000000000007941 */ /* 0x000fea0003800000 */
.L_x_13161:
[----:B------:R-:W-:Y:S05]  /*ed70*/  BRA `(.L_x_13163) ;  /* 0xffffffbc00987947 */ /* 0x000fea000383ffff */
.L_x_12959:
[----:B------:R-:W-:Y:S01]  /*ed80*/  BSSY B0, `(.L_x_13164) ;  /* 0x0000007000007945 */ /* 0x000fe20003800000 */
[----:B------:R-:W-:Y:S02]  /*ed90*/  IMAD.MOV.U32 R7, RZ, RZ, R49 ;  /* 0x000000ffff077224 */ /* 0x000fe400078e0031 */
[----:B------:R-:W-:Y:S02]  /*eda0*/  IMAD.MOV.U32 R4, RZ, RZ, 0x8 ;  /* 0x00000008ff047424 */ /* 0x000fe400078e00ff */
[----:B------:R-:W-:-:S07]  /*edb0*/  IMAD.MOV.U32 R34, RZ, RZ, -0x1 ;  /* 0xffffffffff227424 */ /* 0x000fce00078e00ff */
[----:B--23--:R-:W-:Y:S05]  /*edc0*/  WARPSYNC.COLLECTIVE R34, `(.L_x_13165) ;  /* 0x0000000022087348 */ /* 0x00cfea0003c00000 */
[----:B------:R0:W1:Y:S02]  /*edd0*/  SHFL.DOWN P4, R6, R7, R4, R33 ;  /* 0x0800000407067389 */ /* 0x0000640000080021 */
[----:B0123--:R-:W-:Y:S05]  /*ede0*/  ENDCOLLECTIVE ;  /* 0x000000000000791b */ /* 0x00ffea0003800000 */
.L_x_13165:
[----:B------:R-:W-:Y:S05]  /*edf0*/  BSYNC B0 ;  /* 0x0000000000007941 */ /* 0x000fea0003800000 */
.L_x_13164:
[----:B------:R-:W-:Y:S02]  /*ee00*/  IMAD.MOV.U32 R7, RZ, RZ, R32 ;  /* 0x000000ffff077224 */ /* 0x000fe400078e0020 */
[----:B------:R-:W-:Y:S02]  /*ee10*/  IMAD.MOV.U32 R4, RZ, RZ, 0x8 ;  /* 0x00000008ff047424 */ /* 0x000fe400078e00ff */
[----:B------:R-:W-:Y:S02]  /*ee20*/  IMAD.MOV.U32 R34, RZ, RZ, -0x1 ;  /* 0xffffffffff227424 */ /* 0x000fe400078e00ff */
[----:B------:R-:W-:-:S07]  /*ee30*/  IMAD.MOV.U32 R48, RZ, RZ, R6 ;  /* 0x000000ffff307224 */ /* 0x000fce00078e0006 */
[----:B------:R-:W-:Y:S05]  /*ee40*/  WARPSYNC.COLLECTIVE R34, `(.L_x_13166) ;  /* 0x0000000022087348 */ /* 0x000fea0003c00000 */
[----:B------:R0:W1:Y:S02]  /*ee50*/  SHFL.DOWN P4, R6, R7, R4, R33 ;  /* 0x0800000407067389 */ /* 0x0000640000080021 */
[----:B01----:R-:W-:Y:S05]  /*ee60*/  ENDCOLLECTIVE ;  /* 0x000000000000791b */ /* 0x003fea0003800000 */
.L_x_13166:
[----:B------:R-:W-:Y:S02]  /*ee70*/  IMAD.MOV.U32 R7, RZ, RZ, R46 ;  /* 0x000000ffff077224 */ /* 0x000fe400078e002e */
[----:B------:R-:W-:-:S07]  /*ee80*/  IMAD.MOV.U32 R51, RZ, RZ, R6 ;  /* 0x000000ffff337224 */ /* 0x000fce00078e0006 */
[----:B------:R-:W-:Y:S05]  /*ee90*/  WARPSYNC.COLLECTIVE R34, `(.L_x_13167) ;  /* 0x0000000022087348 */ /* 0x000fea0003c00000 */
[----:B------:R0:W1:Y:S02]  /*eea0*/  SHFL.DOWN P4, R6, R7, R4, R33 ;  /* 0x0800000407067389 */ /* 0x0000640000080021 */
[----:B01----:R-:W-:Y:S05]  /*eeb0*/  ENDCOLLECTIVE ;  /* 0x000000000000791b */ /* 0x003fea0003800000 */
.L_x_13167:
[----:B------:R-:W-:Y:S05]  /*eec0*/  BRA `(.L_x_13168) ;  /* 0xffffffbc00607947 */ /* 0x000fea000383ffff */
.L_x_12960:
[----:B------:R-:W-:Y:S01]  /*eed0*/  BSSY B0, `(.L_x_13169) ;  /* 0x0000006000007945 */ /* 0x000fe20003800000 */
[----:B------:R-:W-:Y:S02]  /*eee0*/  IMAD.MOV.U32 R4, RZ, RZ, 0x8 ;  /* 0x00000008ff047424 */ /* 0x000fe400078e00ff */
[----:B------:R-:W-:-:S07]  /*eef0*/  IMAD.MOV.U32 R34, RZ, RZ, -0x1 ;  /* 0xffffffffff227424 */ /* 0x000fce00078e00ff */
[----:B--23--:R-:W-:Y:S05]  /*ef00*/  WARPSYNC.COLLECTIVE R34, `(.L_x_13170) ;  /* 0x0000000022087348 */ /* 0x00cfea0003c00000 */
[----:B------:R0:W1:Y:S02]  /*ef10*/  SHFL.DOWN P4, R6, R7, R4, R33 ;  /* 0x0800000407067389 */ /* 0x0000640000080021 */
[----:B0123--:R-:W-:Y:S05]  /*ef20*/  ENDCOLLECTIVE ;  /* 0x000000000000791b */ /* 0x00ffea0003800000 */
.L_x_13170:
[----:B------:R-:W-:Y:S05]  /*ef30*/  BSYNC B0 ;  /* 0x0000000000007941 */ /* 0x000fea0003800000 */
.L_x_13169:
[----:B------:R-:W-:Y:S05]  /*ef40*/  BRA `(.L_x_13171) ;  /* 0xffffffbc00647947 */ /* 0x000fea000383ffff */
.L_x_12961:
[----:B------:R-:W-:Y:S01]  /*ef50*/  BSSY B0, `(.L_x_13172) ;  /* 0x0000007000007945 */ /* 0x000fe20003800000 */
[----:B------:R-:W-:Y:S02]  /*ef60*/  IMAD.MOV.U32 R7, RZ, RZ, R49 ;  /* 0x000000ffff077224 */ /* 0x000fe400078e0031 */
[----:B------:R-:W-:Y:S02]  /*ef70*/  IMAD.MOV.U32 R4, RZ, RZ, 0x10 ;  /* 0x00000010ff047424 */ /* 0x000fe400078e00ff */
[----:B------:R-:W-:-:S07]  /*ef80*/  IMAD.MOV.U32 R34, RZ, RZ, -0x1 ;  /* 0xffffffffff227424 */ /* 0x000fce00078e00ff */
[----:B--23--:R-:W-:Y:S05]  /*ef90*/  WARPSYNC.COLLECTIVE R34, `(.L_x_13173) ;  /* 0x0000000022087348 */ /* 0x00cfea0003c00000 */
[----:B------:R0:W1:Y:S02]  /*efa0*/  SHFL.DOWN P4, R6, R7, R4, R33 ;  /* 0x0800000407067389 */ /* 0x0000640000080021 */
[----:B0123--:R-:W-:Y:S05]  /*efb0*/  ENDCOLLECTIVE ;  /* 0x000000000000791b */ /* 0x00ffea0003800000 */
.L_x_13173:
[----:B------:R-:W-:Y:S05]  /*efc0*/  BSYNC B0 ;  /* 0x0000000000007941 */ /* 0x000fea0003800000 */
.L_x_13172:
[----:B------:R-:W-:Y:S02]  /*efd0*/  IMAD.MOV.U32 R7, RZ, RZ, R32 ;  /* 0x000000ffff077224 */ /* 0x000fe400078e0020 */
[----:B------:R-:W-:Y:S02]  /*efe0*/  IMAD.MOV.U32 R4, RZ, RZ, 0x10 ;  /* 0x00000010ff047424 */ /* 0x000fe400078e00ff */
[----:B------:R-:W-:Y:S02]  /*eff0*/  IMAD.MOV.U32 R34, RZ, RZ, -0x1 ;  /* 0xffffffffff227424 */ /* 0x000fe400078e00ff */
[----:B------:R-:W-:Y:S02]  /*f000*/  IMAD.MOV.U32 R48, RZ, RZ, R6 ;  /* 0x000000ffff307224 */ /* 0x000fe400078e0006 */
[----:B------:R-:W-:-:S07]  /*f010*/  VIADD R50, R28, 0x10 ;  /* 0x000000101c327836 */ /* 0x000fce0000000000 */
[----:B------:R-:W-:Y:S05]  /*f020*/  WARPSYNC.COLLECTIVE R34, `(.L_x_13174) ;  /* 0x0000000022087348 */ /* 0x000fea0003c00000 */
[----:B------:R0:W1:Y:S02]  /*f030*/  SHFL.DOWN P4, R6, R7, R4, R33 ;  /* 0x0800000407067389 */ /* 0x0000640000080021 */
[----:B01----:R-:W-:Y:S05]  /*f040*/  ENDCOLLECTIVE ;  /* 0x000000000000791b */ /* 0x003fea0003800000 */
.L_x_13174:
[----:B------:R-:W-:Y:S02]  /*f050*/  IMAD.MOV.U32 R7, RZ, RZ, R46 ;  /* 0x000000ffff077224 */ /* 0x000fe400078e002e */
[----:B------:R-:W-:-:S07]  /*f060*/  IMAD.MOV.U32 R51, RZ, RZ, R6 ;  /* 0x000000ffff337224 */ /* 0x000fce00078e0006 */
[----:B------:R-:W-:Y:S05]  /*f070*/  WARPSYNC.COLLECTIVE R34, `(.L_x_13175) ;  /* 0x0000000022087348 */ /* 0x000fea0003c00000 */
[----:B------:R0:W1:Y:S02]  /*f080*/  SHFL.DOWN P4, R6, R7, R4, R33 ;  /* 0x0800000407067389 */ /* 0x0000640000080021 */
[----:B01----:R-:W-:Y:S05]  /*f090*/  ENDCOLLECTIVE ;  /* 0x000000000000791b */ /* 0x003fea0003800000 */
.L_x_13175:
[----:B------:R-:W-:Y:S05]  /*f0a0*/  BRA `(.L_x_13176) ;  /* 0xffffffbc002c7947 */ /* 0x000fea000383ffff */
.L_x_12962:
[----:B------:R-:W-:Y:S01]  /*f0b0*/  BSSY B0, `(.L_x_13177) ;  /* 0x0000006000007945 */ /* 0x000fe20003800000 */
[----:B------:R-:W-:Y:S02]  /*f0c0*/  IMAD.MOV.U32 R4, RZ, RZ, 0x10 ;  /* 0x00000010ff047424 */ /* 0x000fe400078e00ff */
[----:B------:R-:W-:-:S07]  /*f0d0*/  IMAD.MOV.U32 R34, RZ, RZ, -0x1 ;  /* 0xffffffffff227424 */ /* 0x000fce00078e00ff */
[----:B--23--:R-:W-:Y:S05]  /*f0e0*/  WARPSYNC.COLLECTIVE R34, `(.L_x_13178) ;  /* 0x0000000022087348 */ /* 0x00cfea0003c00000 */
[----:B------:R0:W1:Y:S02]  /*f0f0*/  SHFL.DOWN P4, R6, R7, R4, R33 ;  /* 0x0800000407067389 */ /* 0x0000640000080021 */
[----:B0123--:R-:W-:Y:S05]  /*f100*/  ENDCOLLECTIVE ;  /* 0x000000000000791b */ /* 0x00ffea0003800000 */
.L_x_13178:
[----:B------:R-:W-:Y:S05]  /*f110*/  BSYNC B0 ;  /* 0x0000000000007941 */ /* 0x000fea0003800000 */
.L_x_13177:
[----:B------:R-:W-:Y:S05]  /*f120*/  BRA `(.L_x_13179) ;  /* 0xffffffbc004c7947 */ /* 0x000fea000383ffff */
.L_x_12963:
[----:B------:R-:W-:Y:S01]  /*f130*/  BSSY B0, `(.L_x_13180) ;  /* 0x0000005000007945 */ /* 0x000fe20003800000 */
[----:B------:R-:W-:-:S07]  /*f140*/  IMAD.MOV.U32 R34, RZ, RZ, -0x1 ;  /* 0xffffffffff227424 */ /* 0x000fce00078e00ff */
[----:B--23--:R-:W-:Y:S05]  /*f150*/  WARPSYNC.COLLECTIVE R34, `(.L_x_13181) ;  /* 0x0000000022087348 */ /* 0x00cfea0003c00000 */
[----:B------:R-:W-:Y:S01]  /*f160*/  VOTE.ALL P5, P5 ;  /* 0x0000000000ff7806 */ /* 0x000fe200028a0000 */
[----:B--23--:R-:W-:-:S12]  /*f170*/  ENDCOLLECTIVE ;  /* 0x000000000000791b */ /* 0x00cfd80003800000 */
.L_x_13181:
[----:B------:R-:W-:Y:S05]  /*f180*/  BSYNC B0 ;  /* 0x0000000000007941 */ /* 0x000fea0003800000 */
.L_x_13180:
[----:B------:R-:W-:Y:S05]  /*f190*/  BRA `(.L_x_13182) ;  /* 0xffffffbc00487947 */ /* 0x000fea000383ffff */
.L_x_13183:
        /* <DEDUP_REMOVED lines=14> */
.L_x_14456:


//--------------------- .text._ZN6thrust24THRUST_300001_SM_1000_NS8cuda_cub4core6detail13_kernel_agentINS1_15__reduce_by_key16ReduceByKeyAgentINS0_6detail15normal_iteratorINS0_10device_ptrIiEEEESB_SB_SB_N4cuda3std3__48equal_toIiEENSE_4plusIiEEPiiEEJSB_SB_SB_SB_SJ_N3cub18CUB_300001_SM_100024ReduceByKeyScanTileStateIiiLb1EEESG_SI_iiEEEvDpT0_ --------------------------
	.section	.text._ZN6thrust24THRUST_300001_SM_1000_NS8cuda_cub4core6detail13_kernel_agentINS1_15__reduce_by_key16ReduceByKeyAgentINS0_6detail15normal_iteratorINS0_10device_ptrIiEEEESB_SB_SB_N4cuda3std3__48equal_toIiEENSE_4plusIiEEPiiEEJSB_SB_SB_SB_SJ_N3cub18CUB_300001_SM_100024ReduceByKeyScanTileStateIiiLb1EEESG_SI_iiEEEvDpT0_,"ax",@progbits
	.align	128
        .global         _ZN6thrust24THRUST_300001_SM_1000_NS8cuda_cub4core6detail13_kernel_agentINS1_15__reduce_by_key16ReduceByKeyAgentINS0_6detail15normal_iteratorINS0_10device_ptrIiEEEESB_SB_SB_N4cuda3std3__48equal_toIiEENSE_4plusIiEEPiiEEJSB_SB_SB_SB_SJ_N3cub18CUB_300001_SM_100024ReduceByKeyScanTileStateIiiLb1EEESG_SI_iiEEEvDpT0_
        .type           _ZN6thrust24THRUST_300001_SM_1000_NS8cuda_cub4core6detail13_kernel_agentINS1_15__reduce_by_key16ReduceByKeyAgentINS0_6detail15normal_iteratorINS0_10device_ptrIiEEEESB_SB_SB_N4cuda3std3__48equal_toIiEENSE_4plusIiEEPiiEEJSB_SB_SB_SB_SJ_N3cub18CUB_300001_SM_100024ReduceByKeyScanTileStateIiiLb1EEESG_SI_iiEEEvDpT0_,@function
        .size           _ZN6thrust24THRUST_300001_SM_1000_NS8cuda_cub4core6detail13_kernel_agentINS1_15__reduce_by_key16ReduceByKeyAgentINS0_6detail15normal_iteratorINS0_10device_ptrIiEEEESB_SB_SB_N4cuda3std3__48equal_toIiEENSE_4plusIiEEPiiEEJSB_SB_SB_SB_SJ_N3cub18CUB_300001_SM_100024ReduceByKeyScanTileStateIiiLb1EEESG_SI_iiEEEvDpT0_,(.L_x_14457 - _ZN6thrust24THRUST_300001_SM_1000_NS8cuda_cub4core6detail13_kernel_agentINS1_15__reduce_by_key16ReduceByKeyAgentINS0_6detail15normal_iteratorINS0_10device_ptrIiEEEESB_SB_SB_N4cuda3std3__48equal_toIiEENSE_4plusIiEEPiiEEJSB_SB_SB_SB_SJ_N3cub18CUB_300001_SM_100024ReduceByKeyScanTileStateIiiLb1EEESG_SI_iiEEEvDpT0_)
        .other          _ZN6thrust24THRUST_300001_SM_1000_NS8cuda_cub4core6detail13_kernel_agentINS1_15__reduce_by_key16ReduceByKeyAgentINS0_6detail15normal_iteratorINS0_10device_ptrIiEEEESB_SB_SB_N4cuda3std3__48equal_toIiEENSE_4plusIiEEPiiEEJSB_SB_SB_SB_SJ_N3cub18CUB_300001_SM_100024ReduceByKeyScanTileStateIiiLb1EEESG_SI_iiEEEvDpT0_,@"STO_CUDA_ENTRY STV_DEFAULT"
_ZN6thrust24THRUST_300001_SM_1000_NS8cuda_cub4core6detail13_kernel_agentINS1_15__reduce_by_key16ReduceByKeyAgentINS0_6detail15normal_iteratorINS0_10device_ptrIiEEEESB_SB_SB_N4cuda3std3__48equal_toIiEENSE_4plusIiEEPiiEEJSB_SB_SB_SB_SJ_N3cub18CUB_300001_SM_100024ReduceByKeyScanTileStateIiiLb1EEESG_SI_iiEEEvDpT0_:
.text._ZN6thrust24THRUST_300001_SM_1000_NS8cuda_cub4core6detail13_kernel_agentINS1_15__reduce_by_key16ReduceByKeyAgentINS0_6detail15normal_iteratorINS0_10device_ptrIiEEEESB_SB_SB_N4cuda3std3__48equal_toIiEENSE_4plusIiEEPiiEEJSB_SB_SB_SB_SJ_N3cub18CUB_300001_SM_100024ReduceByKeyScanTileStateIiiLb1EEESG_SI_iiEEEvDpT0_:
[----:B------:R-:W-:Y:S01]  /*0000*/  LDC R1, c[0x0][0x37c] ;  /* 0x0000df00ff017b82 */ /* 0x000fe20000000800 */
[----:B------:R-:W0:Y:S01]  /*0010*/  S2R R39, SR_CTAID.X ;  /* 0x0000000000277919 */ /* 0x000e220000002500 */
[----:B------:R-:W1:Y:S01]  /*0020*/  LDCU UR4, c[0x0][0x3b4] ;  /* 0x00007680ff0477ac */ /* 0x000e620008000800 */
[----:B------:R-:W2:Y:S01]  /*0030*/  LDCU.64 UR12, c[0x0][0x358] ;  /* 0x00006b00ff0c77ac */ /* 0x000ea20008000a00 */
[----:B0-----:R-:W-:-:S05]  /*0040*/  IMAD R4, R39, 0x900, RZ ;  /* 0x0000090027047824 */ /* 0x001fca00078e02ff */
[----:B-1----:R-:W-:-:S04]  /*0050*/  IADD3 R38, PT, PT, -R4, UR4, RZ ;  /* 0x0000000404267c10 */ /* 0x002fc8000fffe1ff */
[----:B------:R-:W-:-:S13]  /*0060*/  ISETP.GE.AND P0, PT, R38, 0x901, PT ;  /* 0x000009012600780c */ /* 0x000fda0003f06270 */
[----:B--2---:R-:W-:Y:S05]  /*0070*/  @!P0 BRA `(.L_x_13184) ;  /* 0x0000005000a08947 */ /* 0x004fea0003800000 */
[----:B------:R-:W-:-:S13]  /*0080*/  ISETP.NE.AND P0, PT, R39, RZ, PT ;  /* 0x000000ff2700720c */ /* 0x000fda0003f05270 */
[----:B------:R-:W-:Y:S05]  /*0090*/  @P0 BRA `(.L_x_13185) ;  /* 0x00000020009c0947 */ /* 0x000fea0003800000 */
[----:B------:R-:W0:Y:S01]  /*00a0*/  S2R R16, SR_TID.X ;  /* 0x0000000000107919 */ /* 0x000e220000002100 */
[----:B------:R-:W1:Y:S08]  /*00b0*/  LDC.64 R2, c[0x0][0x380] ;  /* 0x0000e000ff027b82 */ /* 0x000e700000000a00 */
[----:B------:R-:W2:Y:S01]  /*00c0*/  LDC.64 R6, c[0x0][0x388] ;  /* 0x0000e200ff067b82 */ /* 0x000ea20000000a00 */
[----:B0-----:R-:W-:-:S02]  /*00d0*/  LOP3.LUT R5, R16, 0x1f, RZ, 0xc0, !PT ;  /* 0x0000001f10057812 */ /* 0x001fc400078ec0ff */
[----:B------:R-:W-:-:S03]  /*00e0*/  LOP3.LUT R0, R16, 0x3e0, RZ, 0xc0, !PT ;  /* 0x000003e010007812 */ /* 0x000fc600078ec0ff */
[----:B------:R-:W-:-:S04]  /*00f0*/  IMAD.IADD R5, R4, 0x1, R5 ;  /* 0x0000000104057824 */ /* 0x000fc800078e0205 */
[----:B------:R-:W-:-:S04]  /*0100*/  IMAD R5, R0, 0x9, R5 ;  /* 0x0000000900057824 */ /* 0x000fc800078e0205 */
[----:B-1----:R-:W-:-:S05]  /*0110*/  IMAD.WIDE.U32 R2, R5, 0x4, R2 ;  /* 0x0000000405027825 */ /* 0x002fca00078e0002 */
        /* <DEDUP_REMOVED lines=8> */
[----:B------:R0:W5:Y:S01]  /*01a0*/  LDG.E.CONSTANT R15, desc[UR12][R2.64+0x400] ;  /* 0x0004000c020f7981 */ /* 0x000162000c1e9900 */
[----:B--2---:R-:W-:-:S05]  /*01b0*/  IMAD.WIDE.U32 R6, R5, 0x4, R6 ;  /* 0x0000000405067825 */ /* 0x004fca00078e0006 */
[----:B------:R-:W2:Y:S04]  /*01c0*/  LDG.E.CONSTANT R19, desc[UR12][R6.64] ;  /* 0x0000000c06137981 */ /* 0x000ea8000c1e9900 */
[----:B------:R-:W2:Y:S04]  /*01d0*/  LDG.E.CONSTANT R21, desc[UR12][R6.64+0x80] ;  /* 0x0000800c06157981 */ /* 0x000ea8000c1e9900 */
[----:B------:R-:W2:Y:S04]  /*01e0*/  LDG.E.CONSTANT R23, desc[UR12][R6.64+0x100] ;  /* 0x0001000c06177981 */ /* 0x000ea8000c1e9900 */
[----:B------:R-:W2:Y:S04]  /*01f0*/  LDG.E.CONSTANT R25, desc[UR12][R6.64+0x180] ;  /* 0x0001800c06197981 */ /* 0x000ea8000c1e9900 */
[----:B------:R-:W2:Y:S04]  /*0200*/  LDG.E.CONSTANT R27, desc[UR12][R6.64+0x200] ;  /* 0x0002000c061b7981 */ /* 0x000ea8000c1e9900 */
[----:B------:R-:W2:Y:S04]  /*0210*/  LDG.E.CONSTANT R33, desc[UR12][R6.64+0x280] ;  /* 0x0002800c06217981 */ /* 0x000ea8000c1e9900 */
[----:B------:R-:W2:Y:S04]  /*0220*/  LDG.E.CONSTANT R35, desc[UR12][R6.64+0x300] ;  /* 0x0003000c06237981 */ /* 0x000ea8000c1e9900 */
[----:B------:R-:W2:Y:S04]  /*0230*/  LDG.E.CONSTANT R37, desc[UR12][R6.64+0x380] ;  /* 0x0003800c06257981 */ /* 0x000ea8000c1e9900 */
[----:B------:R1:W2:Y:S01]  /*0240*/  LDG.E.CONSTANT R39, desc[UR12][R6.64+0x400] ;  /* 0x0004000c06277981 */ /* 0x0002a2000c1e9900 */
[----:B------:R-:W0:Y:S01]  /*0250*/  S2UR UR5, SR_CgaCtaId ;  /* 0x00000000000579c3 */ /* 0x000e220000008800 */
[----:B------:R-:W-:Y:S01]  /*0260*/  SHF.R.U32.HI R8, RZ, 0x5, R16 ;  /* 0x00000005ff087819 */ /* 0x000fe20000011610 */
[----:B------:R-:W-:Y:S01]  /*0270*/  UMOV UR4, 0x400 ;  /* 0x0000040000047882 */ /* 0x000fe20000000000 */
[----:B------:R-:W1:Y:S01]  /*0280*/  S2R R5, SR_LANEID ;  /* 0x0000000000057919 */ /* 0x000e620000000000 */
[----:B------:R-:W-:Y:S01]  /*0290*/  ISETP.NE.AND P1, PT, R16, RZ, PT ;  /* 0x000000ff1000720c */ /* 0x000fe20003f25270 */
[----:B0-----:R-:W-:Y:S01]  /*02a0*/  ULEA UR4, UR5, UR4, 0x18 ;  /* 0x0000000405047291 */ /* 0x001fe2000f8ec0ff */
[----:B-1----:R-:W-:-:S05]  /*02b0*/  IMAD R2, R8, 0x120, R5 ;  /* 0x0000012008027824 */ /* 0x002fca00078e0205 */
[----:B------:R-:W-:-:S05]  /*02c0*/  LEA R2, R2, UR4, 0x2 ;  /* 0x0000000402027c11 */ /* 0x000fca000f8e10ff */
[----:B------:R-:W-:Y:S01]  /*02d0*/  IMAD R17, R5, 0x20, R2 ;  /* 0x0000002005117824 */ /* 0x000fe200078e0202 */
[----:B---3--:R0:W-:Y:S04]  /*02e0*/  STS [R2], R0 ;  /* 0x0000000002007388 */ /* 0x0081e80000000800 */
[----:B----4-:R-:W-:Y:S04]  /*02f0*/  STS [R2+0x80], R4 ;  /* 0x0000800402007388 */ /* 0x010fe80000000800 */
[----:B-----5:R-:W-:Y:S01]  /*0300*/  STS [R2+0x100], R9 ;  /* 0x0001000902007388 */ /* 0x020fe20000000800 */
[----:B0-----:R-:W-:-:S03]  /*0310*/  IMAD.MOV.U32 R0, RZ, RZ, RZ ;  /* 0x000000ffff007224 */ /* 0x001fc600078e00ff */
[----:B------:R0:W-:Y:S04]  /*0320*/  STS [R2+0x180], R10 ;  /* 0x0001800a02007388 */ /* 0x0001e80000000800 */
[----:B------:R-:W-:Y:S04]  /*0330*/  STS [R2+0x200], R11 ;  /* 0x0002000b02007388 */ /* 0x000fe80000000800 */
[----:B------:R-:W-:Y:S01]  /*0340*/  STS [R2+0x280], R12 ;  /* 0x0002800c02007388 */ /* 0x000fe20000000800 */
[----:B0-----:R-:W-:-:S03]  /*0350*/  LEA R10, R16, UR4, 0x2 ;  /* 0x00000004100a7c11 */ /* 0x001fc6000f8e10ff */
        /* <DEDUP_REMOVED lines=8> */
[----:B------:R-:W3:Y:S04]  /*03e0*/  LDS R30, [R17+0xc] ;  /* 0x00000c00111e7984 */ /* 0x000ee80000000800 */
[----:B------:R-:W-:Y:S04]  /*03f0*/  LDS R32, [R17+0x10] ;  /* 0x0000100011207984 */ /* 0x000fe80000000800 */
[----:B------:R-:W-:Y:S04]  /*0400*/  LDS R34, [R17+0x14] ;  /* 0x0000140011227984 */ /* 0x000fe80000000800 */
[----:B------:R-:W4:Y:S04]  /*0410*/  LDS R36, [R17+0x18] ;  /* 0x0000180011247984 */ /* 0x000f280000000800 */
[----:B------:R-:W5:Y:S01]  /*0420*/  LDS R38, [R17+0x1c] ;  /* 0x00001c0011267984 */ /* 0x000f620000000800 */
[----:B------:R-:W-:Y:S01]  /*0430*/  BAR.SYNC.DEFER_BLOCKING 0x0 ;  /* 0x0000000000007b1d */ /* 0x000fe20000010000 */
[----:B0-----:R-:W-:-:S02]  /*0440*/  ISETP.NE.AND P3, PT, R4, R6, PT ;  /* 0x000000060400720c */ /* 0x001fc40003f65270 */
[----:B-1----:R-:W-:Y:S02]  /*0450*/  ISETP.NE.AND P2, PT, R6, R28, PT ;  /* 0x0000001c0600720c */ /* 0x002fe40003f45270 */
[----:B---3--:R-:W-:Y:S01]  /*0460*/  ISETP.NE.AND P6, PT, R28, R30, PT ;  /* 0x0000001e1c00720c */ /* 0x008fe20003fc5270 */
[----:B--2---:R-:W-:Y:S03]  /*0470*/  STS [R2], R19 ;  /* 0x0000001302007388 */ /* 0x004fe60000000800 */
[----:B------:R-:W-:Y:S01]  /*0480*/  P2R R45, PR, RZ, 0x40 ;  /* 0x00000040ff2d7803 */ /* 0x000fe20000000000 */
[----:B------:R-:W-:Y:S04]  /*0490*/  STS [R2+0x80], R21 ;  /* 0x0000801502007388 */ /* 0x000fe80000000800 */
[----:B------:R-:W-:Y:S01]  /*04a0*/  STS [R2+0x100], R23 ;  /* 0x0001001702007388 */ /* 0x000fe20000000800 */
[----:B----4-:R-:W-:-:S03]  /*04b0*/  ISETP.NE.AND P5, PT, R34, R36, PT ;  /* 0x000000242200720c */ /* 0x010fc60003fa5270 */
[----:B------:R-:W-:Y:S01]  /*04c0*/  STS [R2+0x180], R25 ;  /* 0x0001801902007388 */ /* 0x000fe20000000800 */
[----:B-----5:R-:W-:-:S03]  /*04d0*/  ISETP.NE.AND P4, PT, R36, R38, PT ;  /* 0x000000262400720c */ /* 0x020fc60003f85270 */
        /* <DEDUP_REMOVED lines=11> */
[----:B------:R-:W-:Y:S04]  /*0590*/  LDS R35, [R17+0x14] ;  /* 0x0000140011237984 */ /* 0x000fe80000000800 */
[----:B------:R-:W-:Y:S04]  /*05a0*/  LDS R37, [R17+0x18] ;  /* 0x0000180011257984 */ /* 0x000fe80000000800 */
[----:B------:R-:W-:Y:S04]  /*05b0*/  LDS R44, [R17+0x1c] ;  /* 0x00001c00112c7984 */ /* 0x000fe80000000800 */
[----:B------:R-:W-:Y:S01]  /*05c0*/  LDS R9, [R17+0x20] ;  /* 0x0000200011097984 */ /* 0x000fe20000000800 */
[----:B------:R-:W-:Y:S01]  /*05d0*/  BAR.SYNC.DEFER_BLOCKING 0x0 ;  /* 0x0000000000007b1d */ /* 0x000fe20000010000 */
[----:B0-----:R-:W-:-:S05]  /*05e0*/  SEL R2, R47, RZ, !P3 ;  /* 0x000000ff2f027207 */ /* 0x001fca0005800000 */
[----:B-1----:R-:W-:-:S05]  /*05f0*/  IMAD.IADD R12, R7, 0x1, R2 ;  /* 0x00000001070c7824 */ /* 0x002fca00078e0202 */
[----:B------:R-:W-:-:S05]  /*0600*/  SEL R12, R12, RZ, !P2 ;  /* 0x000000ff0c0c7207 */ /* 0x000fca0005000000 */
[----:B--2---:R-:W-:Y:S01]  /*0610*/  IMAD.IADD R12, R29, 0x1, R12 ;  /* 0x000000011d0c7824 */ /* 0x004fe200078e020c */
[----:B------:R-:W-:Y:S04]  /*0620*/  STS [R10+0x47c], R3 ;  /* 0x00047c030a007388 */ /* 0x000fe80000000800 */
[----:B------:R-:W-:Y:S01]  /*0630*/  SEL R12, R12, RZ, !P6 ;  /* 0x000000ff0c0c7207 */ /* 0x000fe20007000000 */
[----:B------:R-:W-:Y:S04]  /*0640*/  BAR.SYNC.DEFER_BLOCKING 0x0 ;  /* 0x0000000000007b1d */ /* 0x000fe80000010000 */
[----:B---3--:R-:W-:-:S02]  /*0650*/  IMAD.IADD R12, R31, 0x1, R12 ;  /* 0x000000011f0c7824 */ /* 0x008fc400078e020c */
[----:B------:R-:W0:Y:S02]  /*0660*/  @P1 LDS R40, [R10+0x478] ;  /* 0x000478000a281984 */ /* 0x000e240000000800 */
[----:B0-----:R-:W-:-:S04]  /*0670*/  @P1 ISETP.NE.AND P0, PT, R40, R4, PT ;  /* 0x000000042800120c */ /* 0x001fc80003f05270 */
[----:B------:R-:W-:Y:S02]  /*0680*/  @P1 SEL R0, RZ, 0x1, !P0 ;  /* 0x00000001ff001807 */ /* 0x000fe40004000000 */
[----:B------:R-:W-:Y:S02]  /*0690*/  ISETP.NE.AND P1, PT, R32, R34, PT ;  /* 0x000000222000720c */ /* 0x000fe40003f25270 */
[----:B------:R-:W-:Y:S01]  /*06a0*/  ISETP.NE.AND P0, PT, R38, R3, PT ;  /* 0x000000032600720c */ /* 0x000fe20003f05270 */
[----:B------:R-:W-:Y:S01]  /*06b0*/  VIADD R11, R0, 0x1 ;  /* 0x00000001000b7836 */ /* 0x000fe20000000000 */
[----:B------:R-:W-:Y:S01]  /*06c0*/  P2R R46, PR, RZ, 0x2 ;  /* 0x00000002ff2e7803 */ /* 0x000fe20000000000 */
[----:B------:R-:W-:-:S04]  /*06d0*/  @!P3 IMAD.MOV R11, RZ, RZ, R0 ;  /* 0x000000ffff0bb224 */ /* 0x000fc800078e0200 */
[----:B------:R-:W-:Y:S02]  /*06e0*/  VIADD R2, R11, 0x1 ;  /* 0x000000010b027836 */ /* 0x000fe40000000000 */
[----:B------:R-:W-:Y:S01]  /*06f0*/  @!P2 IMAD.MOV R2, RZ, RZ, R11 ;  /* 0x000000ffff02a224 */ /* 0x000fe200078e020b */
[----:B------:R-:W-:-:S03]  /*0700*/  ISETP.NE.AND P2, PT, R30, R32, PT ;  /* 0x000000201e00720c */ /* 0x000fc60003f45270 */
[----:B------:R-:W-:Y:S01]  /*0710*/  VIADD R39, R2, 0x1 ;  /* 0x0000000102277836 */ /* 0x000fe20000000000 */
[----:B------:R-:W-:Y:S01]  /*0720*/  SEL R12, R12, RZ, !P2 ;  /* 0x000000ff0c0c7207 */ /* 0x000fe20005000000 */
[----:B------:R-:W-:Y:S01]  /*0730*/  @!P6 IMAD.MOV R39, RZ, RZ, R2 ;  /* 0x000000ffff27e224 */ /* 0x000fe200078e0202 */
[----:B------:R-:W-:-:S03]  /*0740*/  P2R R26, PR, RZ, 0x4 ;  /* 0x00000004ff1a7803 */ /* 0x000fc60000000000 */
[----:B------:R-:W-:Y:S02]  /*0750*/  IMAD.IADD R12, R33, 0x1, R12 ;  /* 0x00000001210c7824 */ /* 0x000fe400078e020c */
[----:B------:R-:W-:Y:S02]  /*0760*/  VIADD R10, R39, 0x1 ;  /* 0x00000001270a7836 */ /* 0x000fe40000000000 */
[----:B------:R-:W-:Y:S01]  /*0770*/  @!P2 IMAD.MOV R10, RZ, RZ, R39 ;  /* 0x000000ffff0aa224 */ /* 0x000fe200078e0227 */
[----:B------:R-:W-:-:S03]  /*0780*/  SEL R12, R12, RZ, !P1 ;  /* 0x000000ff0c0c7207 */ /* 0x000fc60004800000 */
[----:B------:R-:W-:Y:S02]  /*0790*/  VIADD R11, R10, 0x1 ;  /* 0x000000010a0b7836 */ /* 0x000fe40000000000 */
[----:B------:R-:W-:Y:S02]  /*07a0*/  IMAD.IADD R12, R35, 0x1, R12 ;  /* 0x00000001230c7824 */ /* 0x000fe400078e020c */
[----:B------:R-:W-:Y:S01]  /*07b0*/  @!P1 IMAD.MOV R11, RZ, RZ, R10 ;  /* 0x000000ffff0b9224 */ /* 0x000fe200078e020a */
[----:B------:R-:W-:Y:S02]  /*07c0*/  ISETP.NE.AND P1, PT, R6, R28, PT ;  /* 0x0000001c0600720c */ /* 0x000fe40003f25270 */
[----:B------:R-:W-:Y:S01]  /*07d0*/  SEL R12, R12, RZ, !P5 ;  /* 0x000000ff0c0c7207 */ /* 0x000fe20006800000 */
[----:B------:R-:W-:Y:S02]  /*07e0*/  VIADD R42, R11, 0x1 ;  /* 0x000000010b2a7836 */ /* 0x000fe40000000000 */
[----:B------:R-:W-:-:S02]  /*07f0*/  @!P5 IMAD.MOV R42, RZ, RZ, R11 ;  /* 0x000000ffff2ad224 */ /* 0x000fc400078e020b */
[----:B------:R-:W-:Y:S02]  /*0800*/  IMAD.IADD R12, R37, 0x1, R12 ;  /* 0x00000001250c7824 */ /* 0x000fe400078e020c */
[----:B------:R-:W-:Y:S02]  /*0810*/  VIADD R43, R42, 0x1 ;  /* 0x000000012a2b7836 */ /* 0x000fe40000000000 */
[----:B------:R-:W-:Y:S01]  /*0820*/  @!P4 IMAD.MOV R43, RZ, RZ, R42 ;  /* 0x000000ffff2bc224 */ /* 0x000fe200078e022a */
[----:B------:R-:W-:-:S03]  /*0830*/  SEL R11, R12, RZ, !P4 ;  /* 0x000000ff0c0b7207 */ /* 0x000fc60006000000 */
[----:B------:R-:W-:Y:S02]  /*0840*/  VIADD R10, R43, 0x1 ;  /* 0x000000012b0a7836 */ /* 0x000fe40000000000 */
[----:B------:R-:W-:Y:S02]  /*0850*/  IMAD.IADD R11, R44, 0x1, R11 ;  /* 0x000000012c0b7824 */ /* 0x000fe400078e020b */
[----:B------:R-:W-:-:S03]  /*0860*/  @!P0 IMAD.MOV R10, RZ, RZ, R43 ;  /* 0x000000ffff0a8224 */ /* 0x000fc600078e022b */
[----:B------:R-:W-:Y:S02]  /*0870*/  SEL R12, R11, RZ, !P0 ;  /* 0x000000ff0b0c7207 */ /* 0x000fe40004000000 */
[----:B------:R-:W-:-:S03]  /*0880*/  ISETP.NE.AND P0, PT, R10, RZ, PT ;  /* 0x000000ff0a00720c */ /* 0x000fc60003f05270 */
[----:B------:R-:W-:-:S05]  /*0890*/  IMAD.IADD R9, R9, 0x1, R12 ;  /* 0x0000000109097824 */ /* 0x000fca00078e020c */
[----:B------:R-:W0:Y:S02]  /*08a0*/  SHFL.UP PT, R11, R9, 0x1, RZ ;  /* 0x04200000090b7989 */ /* 0x000e2400000e00ff */
[----:B0-----:R-:W-:Y:S02]  /*08b0*/  SEL R12, R11, RZ, !P0 ;  /* 0x000000ff0b0c7207 */ /* 0x001fe40004000000 */
[----:B------:R-:W0:Y:S01]  /*08c0*/  SHFL.UP PT, R11, R10, 0x1, RZ ;  /* 0x042000000a0b7989 */ /* 0x000e2200000e00ff */
[----:B------:R-:W-:-:S04]  /*08d0*/  ISETP.GE.AND P0, PT, R5, 0x1, PT ;  /* 0x000000010500780c */ /* 0x000fc80003f06270 */
[----:B------:R-:W-:-:S05]  /*08e0*/  SEL R12, R12, RZ, P0 ;  /* 0x000000ff0c0c7207 */ /* 0x000fca0000000000 */
[----:B------:R-:W-:-:S05]  /*08f0*/  IMAD.IADD R12, R9, 0x1, R12 ;  /* 0x00000001090c7824 */ /* 0x000fca00078e020c */
[----:B------:R-:W1:Y:S01]  /*0900*/  SHFL.UP PT, R13, R12, 0x2, RZ ;  /* 0x044000000c0d7989 */ /* 0x000e6200000e00ff */
[----:B0-----:R-:W-:-:S05]  /*0910*/  SEL R11, R11, RZ, P0 ;  /* 0x000000ff0b0b7207 */ /* 0x001fca0000000000 */
[----:B------:R-:W-:-:S05]  /*0920*/  IMAD.IADD R11, R11, 0x1, R10 ;  /* 0x000000010b0b7824 */ /* 0x000fca00078e020a */
[----:B------:R-:W0:Y:S01]  /*0930*/  SHFL.UP PT, R9, R11, 0x2, RZ ;  /* 0x044000000b097989 */ /* 0x000e2200000e00ff */
[----:B------:R-:W-:-:S04]  /*0940*/  ISETP.NE.AND P0, PT, R11, RZ, PT ;  /* 0x000000ff0b00720c */ /* 0x000fc80003f05270 */
[----:B-1----:R-:W-:Y:S02]  /*0950*/  SEL R13, R13, RZ, !P0 ;  /* 0x000000ff0d0d7207 */ /* 0x002fe40004000000 */
[----:B------:R-:W-:-:S04]  /*0960*/  ISETP.GE.AND P0, PT, R5, 0x2, PT ;  /* 0x000000020500780c */ /* 0x000fc80003f06270 */
[----:B------:R-:W-:-:S05]  /*0970*/  SEL R13, R13, RZ, P0 ;  /* 0x000000ff0d0d7207 */ /* 0x000fca0000000000 */
[----:B------:R-:W-:Y:S01]  /*0980*/  IMAD.IADD R13, R12, 0x1, R13 ;  /* 0x000000010c0d7824 */ /* 0x000fe200078e020d */
[----:B0-----:R-:W-:-:S04]  /*0990*/  SEL R10, R9, RZ, P0 ;  /* 0x000000ff090a7207 */ /* 0x001fc80000000000 */
[----:B------:R-:W0:Y:S01]  /*09a0*/  SHFL.UP PT, R9, R13, 0x4, RZ ;  /* 0x048000000d097989 */ /* 0x000e2200000e00ff */
[----:B------:R-:W-:-:S05]  /*09b0*/  IMAD.IADD R10, R11, 0x1, R10 ;  /* 0x000000010b0a7824 */ /* 0x000fca00078e020a */
[----:B------:R-:W-:-:S04]  /*09c0*/  ISETP.NE.AND P0, PT, R10, RZ, PT ;  /* 0x000000ff0a00720c */ /* 0x000fc80003f05270 */
        /* <DEDUP_REMOVED lines=8> */
[----:B------:R-:W-:-:S04]  /*0a50*/  ISETP.NE.AND P0, PT, R9, RZ, PT ;  /* 0x000000ff0900720c */ /* 0x000fc80003f05270 */
[----:B-1----:R-:W-:Y:S02]  /*0a60*/  SEL R13, R11, RZ, !P0 ;  /* 0x000000ff0b0d7207 */ /* 0x002fe40004000000 */
[----:B------:R-:W0:Y:S01]  /*0a70*/  SHFL.UP PT, R11, R9, 0x8, RZ ;  /* 0x05000000090b7989 */ /* 0x000e2200000e00ff */
[----:B------:R-:W-:-:S04]  /*0a80*/  ISETP.GE.AND P0, PT, R5, 0x8, PT ;  /* 0x000000080500780c */ /* 0x000fc80003f06270 */
[----:B------:R-:W-:-:S05]  /*0a90*/  SEL R13, R13, RZ, P0 ;  /* 0x000000ff0d0d7207 */ /* 0x000fca0000000000 */
[----:B------:R-:W-:Y:S01]  /*0aa0*/  IMAD.IADD R13, R12, 0x1, R13 ;  /* 0x000000010c0d7824 */ /* 0x000fe200078e020d */
[----:B0-----:R-:W-:-:S04]  /*0ab0*/  SEL R10, R11, RZ, P0 ;  /* 0x000000ff0b0a7207 */ /* 0x001fc80000000000 */
[----:B------:R-:W0:Y:S01]  /*0ac0*/  SHFL.UP PT, R11, R13, 0x10, RZ ;  /* 0x060000000d0b7989 */ /* 0x000e2200000e00ff */
[----:B------:R-:W-:-:S05]  /*0ad0*/  IMAD.IADD R14, R9, 0x1, R10 ;  /* 0x00000001090e7824 */ /* 0x000fca00078e020a */
[----:B------:R-:W1:Y:S01]  /*0ae0*/  SHFL.UP PT, R10, R14, 0x10, RZ ;  /* 0x060000000e0a7989 */ /* 0x000e6200000e00ff */
[----:B------:R-:W-:-:S04]  /*0af0*/  ISETP.NE.AND P0, PT, R14, RZ, PT ;  /* 0x000000ff0e00720c */ /* 0x000fc80003f05270 */
[----:B0-----:R-:W-:Y:S02]  /*0b00*/  SEL R11, R11, RZ, !P0 ;  /* 0x000000ff0b0b7207 */ /* 0x001fe40004000000 */
[----:B------:R-:W-:-:S04]  /*0b10*/  ISETP.GE.AND P0, PT, R5, 0x10, PT ;  /* 0x000000100500780c */ /* 0x000fc80003f06270 */
[----:B-1----:R-:W-:Y:S02]  /*0b20*/  SEL R9, R10, RZ, P0 ;  /* 0x000000ff0a097207 */ /* 0x002fe40000000000 */
[----:B------:R-:W-:Y:S02]  /*0b30*/  SEL R10, R11, RZ, P0 ;  /* 0x000000ff0b0a7207 */ /* 0x000fe40000000000 */
[----:B------:R-:W-:Y:S01]  /*0b40*/  ISETP.NE.AND P0, PT, R5, 0x1f, PT ;  /* 0x0000001f0500780c */ /* 0x000fe20003f05270 */
[----:B------:R-:W-:Y:S02]  /*0b50*/  IMAD.IADD R24, R14, 0x1, R9 ;  /* 0x000000010e187824 */ /* 0x000fe400078e0209 */
[----:B------:R-:W-:-:S10]  /*0b60*/  IMAD.IADD R25, R13, 0x1, R10 ;  /* 0x000000010d197824 */ /* 0x000fd400078e020a */
[----:B------:R-:W-:-:S05]  /*0b70*/  @!P0 LEA R17, R8, UR4, 0x3 ;  /* 0x0000000408118c11 */ /* 0x000fca000f8e18ff */
[----:B------:R-:W-:Y:S01]  /*0b80*/  @!P0 STS.64 [R17], R24 ;  /* 0x0000001811008388 */ /* 0x000fe20000000a00 */
[----:B------:R-:W-:Y:S06]  /*0b90*/  BAR.SYNC.DEFER_BLOCKING 0x0 ;  /* 0x0000000000007b1d */ /* 0x000fec0000010000 */
[----:B------:R-:W-:Y:S04]  /*0ba0*/  SHFL.UP PT, R24, R24, 0x1, RZ ;  /* 0x0420000018187989 */ /* 0x000fe800000e00ff */
[----:B------:R-:W0:Y:S04]  /*0bb0*/  LDS.128 R8, [UR4] ;  /* 0x00000004ff087984 */ /* 0x000e280008000c00 */
[----:B------:R-:W1:Y:S01]  /*0bc0*/  LDS.128 R12, [UR4+0x10] ;  /* 0x00001004ff0c7984 */ /* 0x000e620008000c00 */
[----:B0-----:R-:W-:Y:S01]  /*0bd0*/  ISETP.NE.AND P0, PT, R10, RZ, PT ;  /* 0x000000ff0a00720c */ /* 0x001fe20003f05270 */
[----:B------:R-:W-:-:S03]  /*0be0*/  IMAD.IADD R17, R8, 0x1, R10 ;  /* 0x0000000108117824 */ /* 0x000fc600078e020a */
[----:B------:R-:W-:Y:S02]  /*0bf0*/  SEL R18, R9, RZ, !P0 ;  /* 0x000000ff09127207 */ /* 0x000fe40004000000 */
[----:B-1----:R-:W-:-:S03]  /*0c00*/  ISETP.NE.AND P0, PT, R12, RZ, PT ;  /* 0x000000ff0c00720c */ /* 0x002fc60003f05270 */
[----:B------:R-:W-:Y:S02]  /*0c10*/  IMAD.IADD R18, R11, 0x1, R18 ;  /* 0x000000010b127824 */ /* 0x000fe400078e0212 */
[----:B------:R-:W-:-:S03]  /*0c20*/  IMAD.MOV.U32 R11, RZ, RZ, R16 ;  /* 0x000000ffff0b7224 */ /* 0x000fc600078e0010 */
[----:B------:R-:W-:Y:S02]  /*0c30*/  SEL R20, R18, RZ, !P0 ;  /* 0x000000ff12147207 */ /* 0x000fe40004000000 */
[----:B------:R-:W-:-:S03]  /*0c40*/  SHF.R.U32.HI R27, RZ, 0x5, R11 ;  /* 0x00000005ff1b7819 */ /* 0x000fc6000001160b */
[----:B------:R-:W-:Y:S01]  /*0c50*/  IMAD.IADD R19, R13, 0x1, R20 ;  /* 0x000000010d137824 */ /* 0x000fe200078e0214 */
[----:B------:R-:W-:Y:S01]  /*0c60*/  ISETP.NE.AND P0, PT, R27, 0x2, PT ;  /* 0x000000021b00780c */ /* 0x000fe20003f05270 */
[----:B------:R-:W-:Y:S01]  /*0c70*/  IMAD.IADD R13, R17, 0x1, R12 ;  /* 0x00000001110d7824 */ /* 0x000fe200078e020c */
[----:B------:R-:W-:Y:S02]  /*0c80*/  ISETP.NE.AND P6, PT, R27, 0x6, PT ;  /* 0x000000061b00780c */ /* 0x000fe40003fc5270 */
[----:B------:R-:W-:Y:S02]  /*0c90*/  SEL R16, R17, R8, !P0 ;  /* 0x0000000811107207 */ /* 0x000fe40004000000 */
[----:B------:R-:W-:Y:S02]  /*0ca0*/  SEL R48, R18, R9, !P0 ;  /* 0x0000000912307207 */ /* 0x000fe40004000000 */
[C---:B------:R-:W-:Y:S02]  /*0cb0*/  ISETP.NE.AND P0, PT, R27.reuse, 0x3, PT ;  /* 0x000000031b00780c */ /* 0x040fe40003f05270 */
[----:B------:R-:W-:-:S02]  /*0cc0*/  ISETP.NE.AND P2, PT, R27, 0x7, PT ;  /* 0x000000071b00780c */ /* 0x000fc40003f45270 */
[----:B------:R-:W-:Y:S01]  /*0cd0*/  SEL R9, R13, R16, !P0 ;  /* 0x000000100d097207 */ /* 0x000fe20004000000 */
[C---:B------:R-:W-:Y:S01]  /*0ce0*/  IMAD.IADD R13, R14.reuse, 0x1, R13 ;  /* 0x000000010e0d7824 */ /* 0x040fe200078e020d */
[----:B------:R-:W-:Y:S02]  /*0cf0*/  SEL R48, R19, R48, !P0 ;  /* 0x0000003013307207 */ /* 0x000fe40004000000 */
[----:B------:R-:W-:-:S04]  /*0d00*/  ISETP.NE.AND P0, PT, R14, RZ, PT ;  /* 0x000000ff0e00720c */ /* 0x000fc80003f05270 */
[----:B------:R-:W-:Y:S02]  /*0d10*/  SEL R20, R19, RZ, !P0 ;  /* 0x000000ff13147207 */ /* 0x000fe40004000000 */
[----:B------:R-:W0:Y:S03]  /*0d20*/  LDS.128 R16, [UR4+0x20] ;  /* 0x00002004ff107984 */ /* 0x000e260008000c00 */
[----:B------:R-:W-:Y:S01]  /*0d30*/  IMAD.IADD R15, R15, 0x1, R20 ;  /* 0x000000010f0f7824 */ /* 0x000fe200078e0214 */
[----:B0-----:R-:W-:-:S04]  /*0d40*/  ISETP.NE.AND P0, PT, R16, RZ, PT ;  /* 0x000000ff1000720c */ /* 0x001fc80003f05270 */
[----:B------:R-:W-:Y:S02]  /*0d50*/  SEL R20, R15, RZ, !P0 ;  /* 0x000000ff0f147207 */ /* 0x000fe40004000000 */
[----:B------:R-:W-:-:S03]  /*0d60*/  ISETP.NE.AND P0, PT, R27, 0x4, PT ;  /* 0x000000041b00780c */ /* 0x000fc60003f05270 */
[----:B------:R-:W-:Y:S01]  /*0d70*/  IMAD.IADD R17, R17, 0x1, R20 ;  /* 0x0000000111117824 */ /* 0x000fe200078e0214 */
[----:B------:R-:W-:Y:S02]  /*0d80*/  SEL R48, R15, R48, !P0 ;  /* 0x000000300f307207 */ /* 0x000fe40004000000 */
[C---:B------:R-:W-:Y:S01]  /*0d90*/  SEL R22, R13.reuse, R9, !P0 ;  /* 0x000000090d167207 */ /* 0x040fe20004000000 */
[----:B------:R-:W-:Y:S01]  /*0da0*/  IMAD.IADD R13, R13, 0x1, R16 ;  /* 0x000000010d0d7824 */ /* 0x000fe200078e0210 */
[----:B------:R-:W-:-:S04]  /*0db0*/  ISETP.NE.AND P0, PT, R18, RZ, PT ;  /* 0x000000ff1200720c */ /* 0x000fc80003f05270 */
[----:B------:R-:W-:Y:S02]  /*0dc0*/  SEL R20, R17, RZ, !P0 ;  /* 0x000000ff11147207 */ /* 0x000fe40004000000 */
[----:B------:R-:W-:-:S03]  /*0dd0*/  ISETP.NE.AND P0, PT, R27, 0x5, PT ;  /* 0x000000051b00780c */ /* 0x000fc60003f05270 */
[----:B------:R-:W-:Y:S01]  /*0de0*/  IMAD.IADD R19, R19, 0x1, R20 ;  /* 0x0000000113137824 */ /* 0x000fe200078e0214 */
[----:B------:R-:W-:Y:S02]  /*0df0*/  SEL R9, R13, R22, !P0 ;  /* 0x000000160d097207 */ /* 0x000fe40004000000 */
[----:B------:R-:W0:Y:S01]  /*0e00*/  LDS.128 R20, [UR4+0x30] ;  /* 0x00003004ff147984 */ /* 0x000e220008000c00 */
[----:B------:R-:W-:-:S04]  /*0e10*/  SEL R48, R17, R48, !P0 ;  /* 0x0000003011307207 */ /* 0x000fc80004000000 */
[----:B------:R-:W-:Y:S02]  /*0e20*/  SEL R48, R19, R48, !P6 ;  /* 0x0000003013307207 */ /* 0x000fe40007000000 */
[----:B0-----:R-:W-:-:S04]  /*0e30*/  ISETP.NE.AND P0, PT, R20, RZ, PT ;  /* 0x000000ff1400720c */ /* 0x001fc80003f05270 */
[----:B------:R-:W-:Y:S02]  /*0e40*/  SEL R50, R19, RZ, !P0 ;  /* 0x000000ff13327207 */ /* 0x000fe40004000000 */
[----:B------:R-:W-:-:S03]  /*0e50*/  ISETP.GE.U32.AND P0, PT, R11, 0x20, PT ;  /* 0x000000200b00780c */ /* 0x000fc60003f06070 */
[----:B------:R-:W-:-:S05]  /*0e60*/  IMAD.IADD R21, R21, 0x1, R50 ;  /* 0x0000000115157824 */ /* 0x000fca00078e0232 */
[----:B------:R-:W-:Y:S02]  /*0e70*/  SEL R48, R21, R48, !P2 ;  /* 0x0000003015307207 */ /* 0x000fe40005000000 */
[----:B------:R-:W-:Y:S02]  /*0e80*/  ISETP.NE.AND P2, PT, R5, RZ, PT ;  /* 0x000000ff0500720c */ /* 0x000fe40003f45270 */
[----:B------:R-:W-:Y:S02]  /*0e90*/  SEL R41, R48, RZ, P0 ;  /* 0x000000ff30297207 */ /* 0x000fe40000000000 */
[----:B------:R-:W0:Y:S01]  /*0ea0*/  SHFL.UP PT, R48, R25, 0x1, RZ ;  /* 0x0420000019307989 */ /* 0x000e2200000e00ff */
[----:B------:R-:W-:-:S04]  /*0eb0*/  ISETP.NE.AND P0, PT, R24, RZ, PT ;  /* 0x000000ff1800720c */ /* 0x000fc80003f05270 */
[----:B------:R-:W-:Y:S02]  /*0ec0*/  SEL R15, R41, RZ, !P0 ;  /* 0x000000ff290f7207 */ /* 0x000fe40004000000 */
[----:B------:R-:W-:-:S03]  /*0ed0*/  ISETP.NE.AND P0, PT, R0, RZ, PT ;  /* 0x000000ff0000720c */ /* 0x000fc60003f05270 */
[----:B0-----:R-:W-:Y:S02]  /*0ee0*/  @P2 IMAD.IADD R41, R48, 0x1, R15 ;  /* 0x0000000130292824 */ /* 0x001fe400078e020f */
[----:B------:R-:W-:Y:S01]  /*0ef0*/  IMAD.IADD R15, R18, 0x1, R13 ;  /* 0x00000001120f7824 */ /* 0x000fe200078e020d */
[----:B------:R-:W-:Y:S02]  /*0f00*/  SEL R13, R24, RZ, P2 ;  /* 0x000000ff180d7207 */ /* 0x000fe40001000000 */
[----:B------:R-:W-:Y:S02]  /*0f10*/  SEL R48, R41, RZ, !P0 ;  /* 0x000000ff29307207 */ /* 0x000fe40004000000 */
[----:B------:R-:W-:Y:S02]  /*0f20*/  SEL R9, R15, R9, !P6 ;  /* 0x000000090f097207 */ /* 0x000fe40007000000 */
[----:B------:R-:W-:Y:S01]  /*0f30*/  ISETP.NE.AND P6, PT, R45, RZ, PT ;  /* 0x000000ff2d00720c */ /* 0x000fe20003fc5270 */
[----:B------:R-:W-:Y:S01]  /*0f40*/  IMAD.IADD R5, R47, 0x1, R48 ;  /* 0x000000012f057824 */ /* 0x000fe200078e0230 */
[----:B------:R-:W-:-:S04]  /*0f50*/  ISETP.NE.AND P2, PT, R26, RZ, PT ;  /* 0x000000ff1a00720c */ /* 0x000fc80003f45270 */
[----:B------:R-:W-:-:S05]  /*0f60*/  SEL R48, R5, RZ, !P3 ;  /* 0x000000ff05307207 */ /* 0x000fca0005800000 */
[----:B------:R-:W-:-:S05]  /*0f70*/  IMAD.IADD R7, R7, 0x1, R48 ;  /* 0x0000000107077824 */ /* 0x000fca00078e0230 */
[----:B------:R-:W-:Y:S02]  /*0f80*/  SEL R48, R7, RZ, !P1 ;  /* 0x000000ff07307207 */ /* 0x000fe40004800000 */
[----:B------:R-:W-:-:S03]  /*0f90*/  ISETP.NE.AND P1, PT, R46, RZ, PT ;  /* 0x000000ff2e00720c */ /* 0x000fc60003f25270 */
[----:B------:R-:W-:-:S05]  /*0fa0*/  IMAD.IADD R29, R29, 0x1, R48 ;  /* 0x000000011d1d7824 */ /* 0x000fca00078e0230 */
[----:B------:R-:W-:Y:S02]  /*0fb0*/  SEL R46, R29, RZ, !P6 ;  /* 0x000000ff1d2e7207 */ /* 0x000fe40007000000 */
[----:B------:R-:W-:-:S03]  /*0fc0*/  ISETP.NE.AND P6, PT, R27, 0x7, PT ;  /* 0x000000071b00780c */ /* 0x000fc60003fc5270 */
[----:B------:R-:W-:-:S05]  /*0fd0*/  IMAD.IADD R31, R31, 0x1, R46 ;  /* 0x000000011f1f7824 */ /* 0x000fca00078e022e */
[----:B------:R-:W-:-:S05]  /*0fe0*/  SEL R24, R31, RZ, !P2 ;  /* 0x000000ff1f187207 */ /* 0x000fca0005000000 */
[----:B------:R-:W-:Y:S02]  /*0ff0*/  IMAD.IADD R33, R33, 0x1, R24 ;  /* 0x0000000121217824 */ /* 0x000fe400078e0218 */
[----:B------:R-:W-:Y:S01]  /*1000*/  @!P6 IMAD.IADD R9, R15, 0x1, R20 ;  /* 0x000000010f09e824 */ /* 0x000fe200078e0214 */
[----:B------:R-:W-:Y:S02]  /*1010*/  IADD3 R15, PT, PT, R12, R10, R8 ;  /* 0x0000000a0c0f7210 */ /* 0x000fe40007ffe008 */
[----:B------:R-:W-:Y:S02]  /*1020*/  SEL R24, R33, RZ, !P1 ;  /* 0x000000ff21187207 */ /* 0x000fe40004800000 */
[----:B------:R-:W-:Y:S02]  /*1030*/  IADD3 R15, PT, PT, R16, R14, R15 ;  /* 0x0000000e100f7210 */ /* 0x000fe40007ffe00f */
[----:B------:R-:W-:Y:S01]  /*1040*/  ISETP.GE.U32.AND P6, PT, R11, 0x20, PT ;  /* 0x000000200b00780c */ /* 0x000fe20003fc6070 */
[----:B------:R-:W-:Y:S01]  /*1050*/  IMAD.IADD R35, R35, 0x1, R24 ;  /* 0x0000000123237824 */ /* 0x000fe200078e0218 */
[----:B------:R-:W-:-:S02]  /*1060*/  IADD3 R15, PT, PT, R20, R18, R15 ;  /* 0x00000012140f7210 */ /* 0x000fc40007ffe00f */
[----:B------:R-:W-:Y:S02]  /*1070*/  SEL R48, R9, RZ, P6 ;  /* 0x000000ff09307207 */ /* 0x000fe40003000000 */
[----:B------:R-:W-:Y:S02]  /*1080*/  SEL R26, R35, RZ, !P5 ;  /* 0x000000ff231a7207 */ /* 0x000fe40006800000 */
[----:B------:R-:W-:Y:S01]  /*1090*/  ISETP.NE.AND P5, PT, R22, RZ, PT ;  /* 0x000000ff1600720c */ /* 0x000fe20003fa5270 */
[----:B------:R-:W-:Y:S02]  /*10a0*/  IMAD.IADD R13, R48, 0x1, R13 ;  /* 0x00000001300d7824 */ /* 0x000fe400078e020d */
[----:B------:R-:W-:Y:S01]  /*10b0*/  IMAD.IADD R37, R37, 0x1, R26 ;  /* 0x0000000125257824 */ /* 0x000fe200078e021a */
[----:B------:R-:W-:Y:S01]  /*10c0*/  SEL R24, R21, RZ, !P5 ;  /* 0x000000ff15187207 */ /* 0x000fe20006800000 */
[----:B------:R-:W-:Y:S01]  /*10d0*/  IMAD.IADD R9, R39, 0x1, R13 ;  /* 0x0000000127097824 */ /* 0x000fe200078e020d */
[----:B------:R-:W-:Y:S01]  /*10e0*/  ISETP.NE.AND P5, PT, R11, RZ, PT ;  /* 0x000000ff0b00720c */ /* 0x000fe20003fa5270 */
[----:B------:R-:W-:-:S02]  /*10f0*/  IMAD.IADD R19, R13, 0x1, R0 ;  /* 0x000000010d137824 */ /* 0x000fc400078e0200 */
[----:B------:R-:W-:Y:S02]  /*1100*/  IMAD.IADD R25, R23, 0x1, R24 ;  /* 0x0000000117197824 */ /* 0x000fe400078e0218 */
[----:B------:R-:W-:Y:S01]  /*1110*/  IMAD.IADD R24, R22, 0x1, R15 ;  /* 0x0000000116187824 */ /* 0x000fe200078e020f */
[----:B------:R-:W-:Y:S01]  /*1120*/  SEL R15, R37, RZ, !P4 ;  /* 0x000000ff250f7207 */ /* 0x000fe20006000000 */
[--C-:B------:R-:W-:Y:S02]  /*1130*/  IMAD.IADD R2, R2, 0x1, R13.reuse ;  /* 0x0000000102027824 */ /* 0x100fe400078e020d */
[----:B------:R-:W-:Y:S02]  /*1140*/  IMAD.IADD R42, R42, 0x1, R13 ;  /* 0x000000012a2a7824 */ /* 0x000fe400078e020d */
[----:B------:R-:W-:Y:S02]  /*1150*/  IMAD.IADD R39, R44, 0x1, R15 ;  /* 0x000000012c277824 */ /* 0x000fe400078e020f */
[----:B------:R-:W0:Y:S01]  /*1160*/  @!P5 LDC.64 R46, c[0x0][0x3a8] ;  /* 0x0000ea00ff2edb82 */ /* 0x000e220000000a00 */
[----:B------:R-:W-:-:S02]  /*1170*/  @!P5 IMAD.MOV.U32 R26, RZ, RZ, 0x65 ;  /* 0x00000065ff1ad424 */ /* 0x000fc400078e00ff */
[----:B------:R-:W-:Y:S02]  /*1180*/  @!P5 IMAD.MOV.U32 R27, RZ, RZ, 0x0 ;  /* 0x00000000ff1bd424 */ /* 0x000fe400078e00ff */
[----:B------:R-:W-:Y:S02]  /*1190*/  VIADD R15, R9, 0x1 ;  /* 0x00000001090f7836 */ /* 0x000fe40000000000 */
[----:B------:R-:W-:Y:S01]  /*11a0*/  @!P2 IMAD.MOV R15, RZ, RZ, R9 ;  /* 0x000000ffff0fa224 */ /* 0x000fe200078e0209 */
[----:B------:R-:W-:Y:S01]  /*11b0*/  ISETP.GE.AND P2, PT, R24, 0x101, PT ;  /* 0x000001011800780c */ /* 0x000fe20003f46270 */
[----:B------:R-:W-:Y:S02]  /*11c0*/  VIADD R44, R0, 0x1 ;  /* 0x00000001002c7836 */ /* 0x000fe40000000000 */
[----:B------:R-:W-:Y:S02]  /*11d0*/  @!P3 IMAD.MOV R44, RZ, RZ, R0 ;  /* 0x000000ffff2cb224 */ /* 0x000fe400078e0200 */
[----:B------:R-:W-:-:S02]  /*11e0*/  VIADD R0, R15, 0x1 ;  /* 0x000000010f007836 */ /* 0x000fc40000000000 */
[----:B------:R-:W-:Y:S02]  /*11f0*/  IMAD.IADD R17, R13, 0x1, R44 ;  /* 0x000000010d117824 */ /* 0x000fe400078e022c */
[----:B------:R-:W-:Y:S02]  /*1200*/  IMAD.IADD R43, R43, 0x1, R13 ;  /* 0x000000012b2b7824 */ /* 0x000fe400078e020d */
[----:B------:R-:W-:Y:S01]  /*1210*/  @!P1 IMAD.MOV R0, RZ, RZ, R15 ;  /* 0x000000ffff009224 */ /* 0x000fe200078e020f */
[----:B0-----:R0:W-:Y:S01]  /*1220*/  @!P5 ST.E.128.STRONG.GPU desc[UR12][R46.64+0x200], R24 ;  /* 0x000200182e00d985 */ /* 0x0011e2000c10fd0c */
[----:B------:R-:W-:Y:S05]  /*1230*/  @!P2 BRA `(.L_x_13186) ;  /* 0x0000000c0034a947 */ /* 0x000fea0003800000 */
        /* <DEDUP_REMOVED lines=19> */
[----:B------:R-:W-:-:S03]  /*1370*/  ISETP.GE.U32.AND P1, PT, R11, R24, PT ;  /* 0x000000180b00720c */ /* 0x000fc60003f26070 */
[----:B------:R1:W-:Y:S02]  /*1380*/  @P2 STS.64 [R2], R28 ;  /* 0x0000001c02002388 */ /* 0x0003e40000000a00 */
[----:B------:R-:W-:Y:S02]  /*1390*/  @P0 LEA R43, R43, UR4, 0x3 ;  /* 0x000000042b2b0c11 */ /* 0x000fe4000f8e18ff */
[----:B------:R1:W-:Y:S02]  /*13a0*/  @P6 STS.64 [R9], R30 ;  /* 0x0000001e09006388 */ /* 0x0003e40000000a00 */
[----:B------:R-:W-:Y:S02]  /*13b0*/  @P3 LEA R42, R42, UR4, 0x3 ;  /* 0x000000042a2a3c11 */ /* 0x000fe4000f8e18ff */
[----:B------:R1:W-:Y:S04]  /*13c0*/  @P5 STS.64 [R15], R32 ;  /* 0x000000200f005388 */ /* 0x0003e80000000a00 */
[----:B------:R1:W-:Y:S04]  /*13d0*/  @P4 STS.64 [R0], R34 ;  /* 0x0000002200004388 */ /* 0x0003e80000000a00 */
[----:B------:R1:W-:Y:S04]  /*13e0*/  @P3 STS.64 [R42], R36 ;  /* 0x000000242a003388 */ /* 0x0003e80000000a00 */
[----:B------:R1:W-:Y:S01]  /*13f0*/  @P0 STS.64 [R43], R38 ;  /* 0x000000262b000388 */ /* 0x0003e20000000a00 */
[----:B------:R-:W-:Y:S06]  /*1400*/  BAR.SYNC.DEFER_BLOCKING 0x0 ;  /* 0x0000000000007b1d */ /* 0x000fec0000010000 */
[----:B------:R-:W-:Y:S05]  /*1410*/  @P1 EXIT ;  /* 0x000000000000194d */ /* 0x000fea0003800000 */
[----:B------:R-:W-:Y:S01]  /*1420*/  IADD3 R3, PT, PT, R14, R10, R12 ;  /* 0x0000000a0e037210 */ /* 0x000fe20007ffe00c */
[----:B------:R-:W-:Y:S01]  /*1430*/  BSSY.RECONVERGENT B0, `(.L_x_13187) ;  /* 0x0000027000007945 */ /* 0x000fe20003800200 */
[----:B-1----:R-:W-:Y:S02]  /*1440*/  LOP3.LUT R0, RZ, R11, RZ, 0x33, !PT ;  /* 0x0000000bff007212 */ /* 0x002fe400078e33ff */
[----:B------:R-:W-:-:S04]  /*1450*/  IADD3 R3, PT, PT, R18, R3, R16 ;  /* 0x0000000312037210 */ /* 0x000fc80007ffe010 */
[----:B------:R-:W-:-:S04]  /*1460*/  IADD3 R3, PT, PT, R22, R3, R20 ;  /* 0x0000000316037210 */ /* 0x000fc80007ffe014 */
[----:B------:R-:W-:-:S04]  /*1470*/  IADD3 R0, PT, PT, R0, R3, R8 ;  /* 0x0000000300007210 */ /* 0x000fc80007ffe008 */
[C---:B------:R-:W-:Y:S02]  /*1480*/  LOP3.LUT R2, R0.reuse, 0x300, RZ, 0xc0, !PT ;  /* 0x0000030000027812 */ /* 0x040fe400078ec0ff */
[----:B------:R-:W-:Y:S02]  /*1490*/  ISETP.GE.U32.AND P1, PT, R0, 0x300, PT ;  /* 0x000003000000780c */ /* 0x000fe40003f26070 */
[----:B------:R-:W-:-:S13]  /*14a0*/  ISETP.NE.AND P0, PT, R2, 0x300, PT ;  /* 0x000003000200780c */ /* 0x000fda0003f05270 */
[----:B------:R-:W-:Y:S05]  /*14b0*/  @!P0 BRA `(.L_x_13188) ;  /* 0x0000000000788947 */ /* 0x000fea0003800000 */
[----:B------:R-:W1:Y:S01]  /*14c0*/  LDC.64 R2, c[0x0][0x398] ;  /* 0x0000e600ff027b82 */ /* 0x000e620000000a00 */
[----:B------:R-:W-:Y:S02]  /*14d0*/  LEA.HI R0, R0, 0x1, RZ, 0x18 ;  /* 0x0000000100007811 */ /* 0x000fe400078fc0ff */
[----:B------:R-:W-:-:S03]  /*14e0*/  LEA R7, R11, UR4, 0x3 ;  /* 0x000000040b077c11 */ /* 0x000fc6000f8e18ff */
[C---:B------:R-:W-:Y:S01]  /*14f0*/  IMAD.SHL.U32 R6, R0.reuse, 0x100, RZ ;  /* 0x0000010000067824 */ /* 0x040fe200078e00ff */
[----:B------:R-:W-:Y:S01]  /*1500*/  LOP3.LUT R0, R0, 0x3, RZ, 0xc0, !PT ;  /* 0x0000000300007812 */ /* 0x000fe200078ec0ff */
[----:B------:R-:W2:Y:S03]  /*1510*/  LDC.64 R4, c[0x0][0x390] ;  /* 0x0000e400ff047b82 */ /* 0x000ea60000000a00 */
[----:B------:R-:W-:Y:S01]  /*1520*/  LOP3.LUT R6, R6, 0x300, RZ, 0xc0, !PT ;  /* 0x0000030006067812 */ /* 0x000fe200078ec0ff */
[----:B------:R-:W-:Y:S02]  /*1530*/  IMAD.MOV R0, RZ, RZ, -R0 ;  /* 0x000000ffff007224 */ /* 0x000fe400078e0a00 */
[----:B-1----:R-:W-:-:S04]  /*1540*/  IMAD.WIDE.U32 R2, R11, 0x4, R2 ;  /* 0x000000040b027825 */ /* 0x002fc800078e0002 */
[----:B------:R-:W-:Y:S02]  /*1550*/  IMAD.MOV.U32 R12, RZ, RZ, R2 ;  /* 0x000000ffff0c7224 */ /* 0x000fe400078e0002 */
[----:B------:R-:W-:Y:S02]  /*1560*/  IMAD.MOV.U32 R15, RZ, RZ, R3 ;  /* 0x000000ffff0f7224 */ /* 0x000fe400078e0003 */
[----:B--2---:R-:W-:-:S04]  /*1570*/  IMAD.WIDE.U32 R4, R11, 0x4, R4 ;  /* 0x000000040b047825 */ /* 0x004fc800078e0004 */
[----:B------:R-:W-:Y:S02]  /*1580*/  IMAD.MOV.U32 R10, RZ, RZ, R4 ;  /* 0x000000ffff0a7224 */ /* 0x000fe400078e0004 */
[----:B------:R-:W-:Y:S02]  /*1590*/  IMAD.MOV.U32 R13, RZ, RZ, R5 ;  /* 0x000000ffff0d7224 */ /* 0x000fe400078e0005 */
[----:B------:R-:W-:-:S07]  /*15a0*/  IMAD.IADD R11, R11, 0x1, R6 ;  /* 0x000000010b0b7824 */ /* 0x000fce00078e0206 */
.L_x_13189:
[----:B-1----:R1:W2:Y:S01]  /*15b0*/  LDS.64 R8, [R7] ;  /* 0x0000000007087984 */ /* 0x0022a20000000a00 */
[----:B------:R-:W-:Y:S01]  /*15c0*/  IMAD.MOV.U32 R2, RZ, RZ, R10 ;  /* 0x000000ffff027224 */ /* 0x000fe200078e000a */
[----:B------:R-:W-:Y:S01]  /*15d0*/  IADD3 R10, P3, PT, R10, 0x400, RZ ;  /* 0x000004000a0a7810 */ /* 0x000fe20007f7e0ff */
[----:B------:R-:W-:Y:S02]  /*15e0*/  IMAD.MOV.U32 R3, RZ, RZ, R13 ;  /* 0x000000ffff037224 */ /* 0x000fe400078e000d */
[----:B------:R-:W-:Y:S01]  /*15f0*/  IMAD.MOV.U32 R4, RZ, RZ, R12 ;  /* 0x000000ffff047224 */ /* 0x000fe200078e000c */
[----:B------:R-:W-:Y:S01]  /*1600*/  IADD3 R12, P2, PT, R12, 0x400, RZ ;  /* 0x000004000c0c7810 */ /* 0x000fe20007f5e0ff */
[----:B------:R-:W-:Y:S02]  /*1610*/  IMAD.MOV.U32 R5, RZ, RZ, R15 ;  /* 0x000000ffff057224 */ /* 0x000fe400078e000f */
[----:B------:R-:W-:Y:S02]  /*1620*/  VIADD R0, R0, 0x1 ;  /* 0x0000000100007836 */ /* 0x000fe40000000000 */
[----:B-1----:R-:W-:-:S02]  /*1630*/  VIADD R7, R7, 0x800 ;  /* 0x0000080007077836 */ /* 0x002fc40000000000 */
[----:B------:R-:W-:Y:S01]  /*1640*/  IMAD.X R15, RZ, RZ, R15, P2 ;  /* 0x000000ffff0f7224 */ /* 0x000fe200010e060f */
[----:B------:R-:W-:Y:S01]  /*1650*/  ISETP.NE.AND P0, PT, R0, RZ, PT ;  /* 0x000000ff0000720c */ /* 0x000fe20003f05270 */
[----:B------:R-:W-:Y:S01]  /*1660*/  IMAD.X R13, RZ, RZ, R13, P3 ;  /* 0x000000ffff0d7224 */ /* 0x000fe200018e060d */
[----:B--2---:R1:W-:Y:S04]  /*1670*/  STG.E desc[UR12][R2.64], R8 ;  /* 0x0000000802007986 */ /* 0x0043e8000c10190c */
[----:B------:R1:W-:Y:S07]  /*1680*/  STG.E desc[UR12][R4.64], R9 ;  /* 0x0000000904007986 */ /* 0x0003ee000c10190c */
[----:B------:R-:W-:Y:S05]  /*1690*/  @P0 BRA `(.L_x_13189) ;  /* 0xfffffffc00c40947 */ /* 0x000fea000383ffff */
.L_x_13188:
[----:B------:R-:W-:Y:S05]  /*16a0*/  BSYNC.RECONVERGENT B0 ;  /* 0x0000000000007941 */ /* 0x000fea0003800200 */
.L_x_13187:
[----:B------:R-:W-:Y:S05]  /*16b0*/  @!P1 EXIT ;  /* 0x000000000000994d */ /* 0x000fea0003800000 */
[----:B------:R-:W2:Y:S01]  /*16c0*/  LDCU.128 UR8, c[0x0][0x390] ;  /* 0x00007200ff0877ac */ /* 0x000ea20008000c00 */
[----:B------:R-:W-:Y:S01]  /*16d0*/  IMAD.IADD R0, R24, 0x1, -R11 ;  /* 0x0000000118007824 */ /* 0x000fe200078e0a0b */
[----:B------:R-:W-:Y:S01]  /*16e0*/  BSSY.RECONVERGENT B0, `(.L_x_13190) ;  /* 0x000004b000007945 */ /* 0x000fe20003800200 */
[----:B-1----:R-:W-:Y:S02]  /*16f0*/  IMAD.MOV.U32 R4, RZ, RZ, 0x800 ;  /* 0x00000800ff047424 */ /* 0x002fe400078e00ff */
[----:B------:R-:W-:Y:S01]  /*1700*/  IMAD.MOV.U32 R5, RZ, RZ, 0x0 ;  /* 0x00000000ff057424 */ /* 0x000fe200078e00ff */
[----:B------:R-:W-:Y:S02]  /*1710*/  ISETP.GT.AND P1, PT, R0, 0xc00, PT ;  /* 0x00000c000000780c */ /* 0x000fe40003f24270 */
[C---:B------:R-:W-:Y:S01]  /*1720*/  LEA R0, R11.reuse, UR4, 0x3 ;  /* 0x000000040b007c11 */ /* 0x040fe2000f8e18ff */
[----:B------:R-:W-:-:S04]  /*1730*/  IMAD.WIDE.U32 R4, R11, 0x4, R4 ;  /* 0x000000040b047825 */ /* 0x000fc800078e0004 */
[----:B------:R-:W-:Y:S01]  /*1740*/  VIADD R0, R0, 0x1000 ;  /* 0x0000100000007836 */ /* 0x000fe20000000000 */
[C---:B--2---:R-:W-:Y:S02]  /*1750*/  IADD3 R2, P0, PT, R4.reuse, UR8, RZ ;  /* 0x0000000804027c10 */ /* 0x044fe4000ff1e0ff */
[----:B------:R-:W-:Y:S02]  /*1760*/  IADD3 R4, P2, PT, R4, UR10, RZ ;  /* 0x0000000a04047c10 */ /* 0x000fe4000ff5e0ff */
[C---:B------:R-:W-:Y:S02]  /*1770*/  IADD3.X R3, PT, PT, R5.reuse, UR9, RZ, P0, !PT ;  /* 0x0000000905037c10 */ /* 0x040fe400087fe4ff */
[----:B------:R-:W-:Y:S02]  /*1780*/  IADD3.X R5, PT, PT, R5, UR11, RZ, P2, !PT ;  /* 0x0000000b05057c10 */ /* 0x000fe400097fe4ff */
[----:B------:R-:W-:Y:S01]  /*1790*/  PLOP3.LUT P0, PT, PT, PT, PT, 0x80, 0x8 ;  /* 0x000000000008781c */ /* 0x000fe20003f0f070 */
[----:B------:R-:W-:-:S12]  /*17a0*/  @!P1 BRA `(.L_x_13191) ;  /* 0x0000000000f89947 */ /* 0x000fd80003800000 */
[----:B------:R-:W-:Y:S01]  /*17b0*/  PLOP3.LUT P0, PT, PT, PT, PT, 0x8, 0x80 ;  /* 0x000000000080781c */ /* 0x000fe20003f0e170 */
[----:B------:R-:W-:-:S12]  /*17c0*/  VIADD R10, R24, 0xfffff400 ;  /* 0xfffff400180a7836 */ /* 0x000fd80000000000 */
.L_x_13192:
[----:B------:R-:W1:Y:S01]  /*17d0*/  LDS.64 R6, [R0+-0x1000] ;  /* 0xfff0000000067984 */ /* 0x000e620000000a00 */
[----:B------:R-:W-:-:S03]  /*17e0*/  VIADD R11, R11, 0x1000 ;  /* 0x000010000b0b7836 */ /* 0x000fc60000000000 */
[----:B------:R-:W2:Y:S02]  /*17f0*/  LDS.64 R8, [R0+-0x800] ;  /* 0xfff8000000087984 */ /* 0x000ea40000000a00 */
[----:B------:R-:W-:Y:S02]  /*1800*/  ISETP.GE.AND P1, PT, R11, R10, PT ;  /* 0x0000000a0b00720c */ /* 0x000fe40003f26270 */
[----:B------:R-:W3:Y:S04]  /*1810*/  LDS.64 R12, [R0] ;  /* 0x00000000000c7984 */ /* 0x000ee80000000a00 */
[----:B------:R-:W4:Y:S04]  /*1820*/  LDS.64 R14, [R0+0x800] ;  /* 0x00080000000e7984 */ /* 0x000f280000000a00 */
[----:B------:R-:W5:Y:S04]  /*1830*/  LDS.64 R16, [R0+0x1000] ;  /* 0x0010000000107984 */ /* 0x000f680000000a00 */
[----:B------:R-:W5:Y:S04]  /*1840*/  LDS.64 R18, [R0+0x1800] ;  /* 0x0018000000127984 */ /* 0x000f680000000a00 */
[----:B------:R-:W5:Y:S04]  /*1850*/  LDS.64 R20, [R0+0x2000] ;  /* 0x0020000000147984 */ /* 0x000f680000000a00 */
[----:B------:R-:W5:Y:S04]  /*1860*/  LDS.64 R22, [R0+0x2800] ;  /* 0x0028000000167984 */ /* 0x000f680000000a00 */
[----:B0-----:R-:W0:Y:S04]  /*1870*/  LDS.64 R26, [R0+0x3000] ;  /* 0x00300000001a7984 */ /* 0x001e280000000a00 */
[----:B------:R-:W0:Y:S04]  /*1880*/  LDS.64 R28, [R0+0x3800] ;  /* 0x00380000001c7984 */ /* 0x000e280000000a00 */
[----:B------:R-:W0:Y:S04]  /*1890*/  LDS.64 R30, [R0+0x4000] ;  /* 0x00400000001e7984 */ /* 0x000e280000000a00 */
[----:B------:R-:W0:Y:S04]  /*18a0*/  LDS.64 R32, [R0+0x4800] ;  /* 0x0048000000207984 */ /* 0x000e280000000a00 */
[----:B------:R-:W0:Y:S04]  /*18b0*/  LDS.64 R34, [R0+0x5000] ;  /* 0x0050000000227984 */ /* 0x000e280000000a00 */
[----:B------:R-:W0:Y:S04]  /*18c0*/  LDS.64 R36, [R0+0x5800] ;  /* 0x0058000000247984 */ /* 0x000e280000000a00 */
[----:B------:R-:W0:Y:S04]  /*18d0*/  LDS.64 R38, [R0+0x6000] ;  /* 0x0060000000267984 */ /* 0x000e280000000a00 */
[----:B------:R2:W0:Y:S04]  /*18e0*/  LDS.64 R40, [R0+0x6800] ;  /* 0x0068000000287984 */ /* 0x0004280000000a00 */
[----:B-1----:R1:W-:Y:S04]  /*18f0*/  STG.E desc[UR12][R2.64+-0x800], R6 ;  /* 0xfff8000602007986 */ /* 0x0023e8000c10190c */
[----:B------:R4:W-:Y:S01]  /*1900*/  STG.E desc[UR12][R4.64+-0x800], R7 ;  /* 0xfff8000704007986 */ /* 0x0009e2000c10190c */
[----:B--2---:R-:W-:-:S03]  /*1910*/  VIADD R0, R0, 0x8000 ;  /* 0x0000800000007836 */ /* 0x004fc60000000000 */
[----:B------:R2:W-:Y:S04]  /*1920*/  STG.E desc[UR12][R2.64+-0x400], R8 ;  /* 0xfffc000802007986 */ /* 0x0005e8000c10190c */
[----:B------:R5:W-:Y:S01]  /*1930*/  STG.E desc[UR12][R4.64+-0x400], R9 ;  /* 0xfffc000904007986 */ /* 0x000be2000c10190c */
[----:B-1----:R-:W-:-:S03]  /*1940*/  IADD3 R6, P3, PT, R4, 0x4000, RZ ;  /* 0x0000400004067810 */ /* 0x002fc60007f7e0ff */
[----:B---3--:R-:W-:Y:S02]  /*1950*/  STG.E desc[UR12][R2.64], R12 ;  /* 0x0000000c02007986 */ /* 0x008fe4000c10190c */
[----:B----4-:R-:W-:Y:S02]  /*1960*/  IMAD.X R7, RZ, RZ, R5, P3 ;  /* 0x000000ffff077224 */ /* 0x010fe400018e0605 */
[----:B------:R-:W-:Y:S01]  /*1970*/  STG.E desc[UR12][R4.64], R13 ;  /* 0x0000000d04007986 */ /* 0x000fe2000c10190c */
[----:B--2---:R-:W-:-:S03]  /*1980*/  IADD3 R8, P2, PT, R2, 0x4000, RZ ;  /* 0x0000400002087810 */ /* 0x004fc60007f5e0ff */
[----:B------:R-:W-:Y:S02]  /*1990*/  STG.E desc[UR12][R2.64+0x400], R14 ;  /* 0x0004000e02007986 */ /* 0x000fe4000c10190c */
[----:B-----5:R-:W-:Y:S02]  /*19a0*/  IMAD.X R9, RZ, RZ, R3, P2 ;  /* 0x000000ffff097224 */ /* 0x020fe400010e0603 */
        /* <DEDUP_REMOVED lines=9> */
[----:B0-----:R-:W-:Y:S04]  /*1a40*/  STG.E desc[UR12][R2.64+0x1800], R26 ;  /* 0x0018001a02007986 */ /* 0x001fe8000c10190c */
        /* <DEDUP_REMOVED lines=20> */
.L_x_13191:
[----:B------:R-:W-:Y:S05]  /*1b90*/  BSYNC.RECONVERGENT B0 ;  /* 0x0000000000007941 */ /* 0x000fea0003800200 */
.L_x_13190:
[----:B------:R-:W-:Y:S01]  /*1ba0*/  IMAD.IADD R6, R24, 0x1, -R11 ;  /* 0x0000000118067824 */ /* 0x000fe200078e0a0b */
[----:B------:R-:W-:Y:S04]  /*1bb0*/  BSSY.RECONVERGENT B0, `(.L_x_13193) ;  /* 0x0000026000007945 */ /* 0x000fe80003800200 */
[----:B------:R-:W-:-:S13]  /*1bc0*/  ISETP.GT.AND P1, PT, R6, 0x400, PT ;  /* 0x000004000600780c */ /* 0x000fda0003f24270 */
[----:B------:R-:W-:Y:S05]  /*1bd0*/  @!P1 BRA `(.L_x_13194) ;  /* 0x00000000008c9947 */ /* 0x000fea0003800000 */
[----:B------:R-:W1:Y:S01]  /*1be0*/  LDS.64 R6, [R0+-0x1000] ;  /* 0xfff0000000067984 */ /* 0x000e620000000a00 */
[----:B------:R-:W-:Y:S01]  /*1bf0*/  PLOP3.LUT P0, PT, PT, PT, PT, 0x8, 0x80 ;  /* 0x000000000080781c */ /* 0x000fe20003f0e170 */
[----:B------:R-:W-:Y:S02]  /*1c00*/  VIADD R11, R11, 0x800 ;  /* 0x000008000b0b7836 */ /* 0x000fe40000000000 */
[----:B------:R-:W2:Y:S04]  /*1c10*/  LDS.64 R8, [R0+-0x800] ;  /* 0xfff8000000087984 */ /* 0x000ea80000000a00 */
[----:B------:R-:W3:Y:S04]  /*1c20*/  LDS.64 R12, [R0] ;  /* 0x00000000000c7984 */ /* 0x000ee80000000a00 */
[----:B------:R-:W4:Y:S04]  /*1c30*/  LDS.64 R14, [R0+0x800] ;  /* 0x00080000000e7984 */ /* 0x000f280000000a00 */
[----:B------:R-:W5:Y:S04]  /*1c40*/  LDS.64 R16, [R0+0x1000] ;  /* 0x0010000000107984 */ /* 0x000f680000000a00 */
[----:B------:R-:W0:Y:S04]  /*1c50*/  LDS.64 R18, [R0+0x1800] ;  /* 0x0018000000127984 */ /* 0x000e280000000a00 */
[----:B------:R-:W0:Y:S04]  /*1c60*/  LDS.64 R20, [R0+0x2000] ;  /* 0x0020000000147984 */ /* 0x000e280000000a00 */
[----:B------:R1:W0:Y:S02]  /*1c70*/  LDS.64 R22, [R0+0x2800] ;  /* 0x0028000000167984 */ /* 0x0002240000000a00 */
[----:B-1----:R-:W-:-:S02]  /*1c80*/  VIADD R0, R0, 0x4000 ;  /* 0x0000400000007836 */ /* 0x002fc40000000000 */
[----:B------:R1:W-:Y:S04]  /*1c90*/  STG.E desc[UR12][R2.64+-0x800], R6 ;  /* 0xfff8000602007986 */ /* 0x0003e8000c10190c */
[----:B------:R4:W-:Y:S04]  /*1ca0*/  STG.E desc[UR12][R4.64+-0x800], R7 ;  /* 0xfff8000704007986 */ /* 0x0009e8000c10190c */
[----:B--2---:R2:W-:Y:S04]  /*1cb0*/  STG.E desc[UR12][R2.64+-0x400], R8 ;  /* 0xfffc000802007986 */ /* 0x0045e8000c10190c */
        /* <DEDUP_REMOVED lines=11> */
[----:B0-----:R-:W-:Y:S04]  /*1d70*/  STG.E desc[UR12][R2.64+0xc00], R18 ;  /* 0x000c001202007986 */ /* 0x001fe8000c10190c */
        /* <DEDUP_REMOVED lines=9> */
.L_x_13194:
[----:B------:R-:W-:Y:S05]  /*1e10*/  BSYNC.RECONVERGENT B0 ;  /* 0x0000000000007941 */ /* 0x000fea0003800200 */
.L_x_13193:
[----:B------:R-:W-:-:S13]  /*1e20*/  ISETP.LT.OR P0, PT, R11, R24, P0 ;  /* 0x000000180b00720c */ /* 0x000fda0000701670 */
[----:B------:R-:W-:Y:S05]  /*1e30*/  @!P0 EXIT ;  /* 0x000000000000894d */ /* 0x000fea0003800000 */
[----:B------:R-:W1:Y:S04]  /*1e40*/  LDS.64 R6, [R0+-0x1000] ;  /* 0xfff0000000067984 */ /* 0x000e680000000a00 */
[----:B------:R-:W2:Y:S04]  /*1e50*/  LDS.64 R8, [R0+-0x800] ;  /* 0xfff8000000087984 */ /* 0x000ea80000000a00 */
[----:B------:R-:W3:Y:S04]  /*1e60*/  LDS.64 R10, [R0] ;  /* 0x00000000000a7984 */ /* 0x000ee80000000a00 */
[----:B------:R-:W4:Y:S04]  /*1e70*/  LDS.64 R12, [R0+0x800] ;  /* 0x00080000000c7984 */ /* 0x000f280000000a00 */
[----:B-1----:R-:W-:Y:S04]  /*1e80*/  STG.E desc[UR12][R2.64+-0x800], R6 ;  /* 0xfff8000602007986 */ /* 0x002fe8000c10190c */
[----:B------:R-:W-:Y:S04]  /*1e90*/  STG.E desc[UR12][R4.64+-0x800], R7 ;  /* 0xfff8000704007986 */ /* 0x000fe8000c10190c */
[----:B--2---:R-:W-:Y:S04]  /*1ea0*/  STG.E desc[UR12][R2.64+-0x400], R8 ;  /* 0xfffc000802007986 */ /* 0x004fe8000c10190c */
[----:B------:R-:W-:Y:S04]  /*1eb0*/  STG.E desc[UR12][R4.64+-0x400], R9 ;  /* 0xfffc000904007986 */ /* 0x000fe8000c10190c */
[----:B---3--:R-:W-:Y:S04]  /*1ec0*/  STG.E desc[UR12][R2.64], R10 ;  /* 0x0000000a02007986 */ /* 0x008fe8000c10190c */
[----:B------:R-:W-:Y:S04]  /*1ed0*/  STG.E desc[UR12][R4.64], R11 ;  /* 0x0000000b04007986 */ /* 0x000fe8000c10190c */
[----:B----4-:R-:W-:Y:S04]  /*1ee0*/  STG.E desc[UR12][R2.64+0x400], R12 ;  /* 0x0004000c02007986 */ /* 0x010fe8000c10190c */
[----:B------:R-:W-:Y:S01]  /*1ef0*/  STG.E desc[UR12][R4.64+0x400], R13 ;  /* 0x0004000d04007986 */ /* 0x000fe2000c10190c */
[----:B------:R-:W-:Y:S05]  /*1f00*/  EXIT ;  /* 0x000000000000794d */ /* 0x000fea0003800000 */
.L_x_13186:
[----:B------:R-:W1:Y:S01]  /*1f10*/  LDC.64 R44, c[0x0][0x390] ;  /* 0x0000e400ff2c7b82 */ /* 0x000e620000000a00 */
[----:B------:R-:W-:Y:S02]  /*1f20*/  ISETP.NE.AND P1, PT, R4, R6, PT ;  /* 0x000000060400720c */ /* 0x000fe40003f25270 */
[----:B------:R-:W-:Y:S02]  /*1f30*/  ISETP.NE.AND P2, PT, R6, R28, PT ;  /* 0x0000001c0600720c */ /* 0x000fe40003f45270 */
[----:B------:R-:W-:Y:S02]  /*1f40*/  ISETP.NE.AND P3, PT, R34, R36, PT ;  /* 0x000000242200720c */ /* 0x000fe40003f65270 */
[----:B------:R-:W-:Y:S01]  /*1f50*/  ISETP.NE.AND P4, PT, R36, R38, PT ;  /* 0x000000262400720c */ /* 0x000fe20003f85270 */
[----:B0-----:R-:W0:Y:S01]  /*1f60*/  LDC.64 R26, c[0x0][0x398] ;  /* 0x0000e600ff1a7b82 */ /* 0x001e220000000a00 */
[----:B------:R-:W-:-:S07]  /*1f70*/  ISETP.NE.AND P5, PT, R38, R3, PT ;  /* 0x000000032600720c */ /* 0x000fce0003fa5270 */
[----:B------:R-:W2:Y:S08]  /*1f80*/  LDC.64 R24, c[0x0][0x390] ;  /* 0x0000e400ff187b82 */ /* 0x000eb00000000a00 */
[----:B------:R-:W3:Y:S01]  /*1f90*/  LDC.64 R20, c[0x0][0x390] ;  /* 0x0000e400ff147b82 */ /* 0x000ee20000000a00 */
[----:B-1----:R-:W-:-:S05]  /*1fa0*/  @P0 IMAD.WIDE R44, R13, 0x4, R44 ;  /* 0x000000040d2c0825 */ /* 0x002fca00078e022c */
[----:B------:R-:W-:Y:S02]  /*1fb0*/  @P0 STG.E desc[UR12][R44.64], R40 ;  /* 0x000000282c000986 */ /* 0x000fe4000c10190c */
[----:B------:R-:W1:Y:S01]  /*1fc0*/  LDC.64 R22, c[0x0][0x398] ;  /* 0x0000e600ff167b82 */ /* 0x000e620000000a00 */
[----:B0-----:R-:W-:-:S05]  /*1fd0*/  @P0 IMAD.WIDE R26, R13, 0x4, R26 ;  /* 0x000000040d1a0825 */ /* 0x001fca00078e021a */
[----:B------:R-:W-:Y:S01]  /*1fe0*/  @P0 STG.E desc[UR12][R26.64], R41 ;  /* 0x000000291a000986 */ /* 0x000fe2000c10190c */
[----:B------:R-:W-:Y:S01]  /*1ff0*/  ISETP.NE.AND P0, PT, R28, R30, PT ;  /* 0x0000001e1c00720c */ /* 0x000fe20003f05270 */
[----:B------:R-:W0:Y:S01]  /*2000*/  LDC.64 R10, c[0x0][0x398] ;  /* 0x0000e600ff0a7b82 */ /* 0x000e220000000a00 */
[----:B--2---:R-:W-:-:S05]  /*2010*/  @P1 IMAD.WIDE R24, R19, 0x4, R24 ;  /* 0x0000000413181825 */ /* 0x004fca00078e0218 */
[----:B------:R2:W-:Y:S01]  /*2020*/  @P1 STG.E desc[UR12][R24.64], R4 ;  /* 0x0000000418001986 */ /* 0x0005e2000c10190c */
[C---:B---3--:R-:W-:Y:S01]  /*2030*/  @P2 IMAD.WIDE R20, R17.reuse, 0x4, R20 ;  /* 0x0000000411142825 */ /* 0x048fe200078e0214 */
[----:B------:R-:W3:Y:S03]  /*2040*/  LDC.64 R12, c[0x0][0x390] ;  /* 0x0000e400ff0c7b82 */ /* 0x000ee60000000a00 */
[----:B-1----:R-:W-:-:S05]  /*2050*/  @P2 IMAD.WIDE R50, R17, 0x4, R22 ;  /* 0x0000000411322825 */ /* 0x002fca00078e0216 */
[----:B------:R-:W1:Y:S01]  /*2060*/  LDC.64 R46, c[0x0][0x390] ;  /* 0x0000e400ff2e7b82 */ /* 0x000e620000000a00 */
[----:B0-----:R-:W-:-:S07]  /*2070*/  @P1 IMAD.WIDE R10, R19, 0x4, R10 ;  /* 0x00000004130a1825 */ /* 0x001fce00078e020a */
[----:B------:R-:W0:Y:S01]  /*2080*/  LDC.64 R16, c[0x0][0x398] ;  /* 0x0000e600ff107b82 */ /* 0x000e220000000a00 */
[----:B------:R4:W-:Y:S01]  /*2090*/  @P1 STG.E desc[UR12][R10.64], R5 ;  /* 0x000000050a001986 */ /* 0x0009e2000c10190c */
[----:B------:R-:W-:-:S06]  /*20a0*/  ISETP.NE.AND P1, PT, R30, R32, PT ;  /* 0x000000201e00720c */ /* 0x000fcc0003f25270 */
[----:B------:R-:W5:Y:S01]  /*20b0*/  LDC.64 R22, c[0x0][0x398] ;  /* 0x0000e600ff167b82 */ /* 0x000f620000000a00 */
[----:B------:R4:W-:Y:S01]  /*20c0*/  @P2 STG.E desc[UR12][R20.64], R6 ;  /* 0x0000000614002986 */ /* 0x0009e2000c10190c */
[----:B---3--:R-:W-:-:S03]  /*20d0*/  @P0 IMAD.WIDE R12, R2, 0x4, R12 ;  /* 0x00000004020c0825 */ /* 0x008fc600078e020c */
[----:B------:R4:W-:Y:S01]  /*20e0*/  @P2 STG.E desc[UR12][R50.64], R7 ;  /* 0x0000000732002986 */ /* 0x0009e2000c10190c */
[----:B------:R-:W-:Y:S02]  /*20f0*/  ISETP.NE.AND P2, PT, R32, R34, PT ;  /* 0x000000222000720c */ /* 0x000fe40003f45270 */
[----:B------:R-:W3:Y:S01]  /*2100*/  LDC.64 R18, c[0x0][0x390] ;  /* 0x0000e400ff127b82 */ /* 0x000ee20000000a00 */
[----:B------:R4:W-:Y:S01]  /*2110*/  @P0 STG.E desc[UR12][R12.64], R28 ;  /* 0x0000001c0c000986 */ /* 0x0009e2000c10190c */
[----:B-1----:R-:W-:-:S06]  /*2120*/  @P1 IMAD.WIDE R46, R9, 0x4, R46 ;  /* 0x00000004092e1825 */ /* 0x002fcc00078e022e */
[----:B------:R-:W1:Y:S01]  /*2130*/  LDC.64 R48, c[0x0][0x398] ;  /* 0x0000e600ff307b82 */ /* 0x000e620000000a00 */
[----:B0-----:R-:W-:-:S05]  /*2140*/  @P0 IMAD.WIDE R16, R2, 0x4, R16 ;  /* 0x0000000402100825 */ /* 0x001fca00078e0210 */
[----:B------:R4:W-:Y:S02]  /*2150*/  @P0 STG.E desc[UR12][R16.64], R29 ;  /* 0x0000001d10000986 */ /* 0x0009e4000c10190c */
[----:B--2---:R-:W0:Y:S01]  /*2160*/  LDC.64 R24, c[0x0][0x390] ;  /* 0x0000e400ff187b82 */ /* 0x004e220000000a00 */
[----:B-----5:R-:W-:Y:S01]  /*2170*/  @P1 IMAD.WIDE R22, R9, 0x4, R22 ;  /* 0x0000000409161825 */ /* 0x020fe200078e0216 */
[----:B------:R4:W-:Y:S04]  /*2180*/  @P1 STG.E desc[UR12][R46.64], R30 ;  /* 0x0000001e2e001986 */ /* 0x0009e8000c10190c */
[----:B------:R4:W-:Y:S02]  /*2190*/  @P1 STG.E desc[UR12][R22.64], R31 ;  /* 0x0000001f16001986 */ /* 0x0009e4000c10190c */
[----:B------:R-:W2:Y:S01]  /*21a0*/  LDC.64 R26, c[0x0][0x398] ;  /* 0x0000e600ff1a7b82 */ /* 0x000ea20000000a00 */
[----:B---3--:R-:W-:-:S05]  /*21b0*/  @P2 IMAD.WIDE R18, R15, 0x4, R18 ;  /* 0x000000040f122825 */ /* 0x008fca00078e0212 */
[----:B------:R4:W-:Y:S02]  /*21c0*/  @P2 STG.E desc[UR12][R18.64], R32 ;  /* 0x0000002012002986 */ /* 0x0009e4000c10190c */
[----:B------:R-:W3:Y:S01]  /*21d0*/  LDC.64 R40, c[0x0][0x390] ;  /* 0x0000e400ff287b82 */ /* 0x000ee20000000a00 */
[----:B-1----:R-:W-:-:S05]  /*21e0*/  @P2 IMAD.WIDE R48, R15, 0x4, R48 ;  /* 0x000000040f302825 */ /* 0x002fca00078e0230 */
[----:B------:R4:W-:Y:S02]  /*21f0*/  @P2 STG.E desc[UR12][R48.64], R33 ;  /* 0x0000002130002986 */ /* 0x0009e4000c10190c */
[----:B------:R-:W1:Y:S01]  /*2200*/  LDC.64 R44, c[0x0][0x398] ;  /* 0x0000e600ff2c7b82 */ /* 0x000e620000000a00 */
[----:B0-----:R-:W-:-:S05]  /*2210*/  @P3 IMAD.WIDE R24, R0, 0x4, R24 ;  /* 0x0000000400183825 */ /* 0x001fca00078e0218 */
[----:B------:R4:W-:Y:S01]  /*2220*/  @P3 STG.E desc[UR12][R24.64], R34 ;  /* 0x0000002218003986 */ /* 0x0009e2000c10190c */
[----:B--2---:R-:W-:-:S05]  /*2230*/  @P3 IMAD.WIDE R26, R0, 0x4, R26 ;  /* 0x00000004001a3825 */ /* 0x004fca00078e021a */
[----:B------:R4:W-:Y:S01]  /*2240*/  @P3 STG.E desc[UR12][R26.64], R35 ;  /* 0x000000231a003986 */ /* 0x0009e2000c10190c */
[----:B---3--:R-:W-:-:S05]  /*2250*/  @P4 IMAD.WIDE R40, R42, 0x4, R40 ;  /* 0x000000042a284825 */ /* 0x008fca00078e0228 */
[----:B------:R4:W-:Y:S01]  /*2260*/  @P4 STG.E desc[UR12][R40.64], R36 ;  /* 0x0000002428004986 */ /* 0x0009e2000c10190c */
[----:B-1----:R-:W-:-:S05]  /*2270*/  @P4 IMAD.WIDE R44, R42, 0x4, R44 ;  /* 0x000000042a2c4825 */ /* 0x002fca00078e022c */
[----:B------:R4:W-:Y:S01]  /*2280*/  @P4 STG.E desc[UR12][R44.64], R37 ;  /* 0x000000252c004986 */ /* 0x0009e2000c10190c */
[----:B------:R-:W-:Y:S05]  /*2290*/  @!P5 EXIT ;  /* 0x000000000000d94d */ /* 0x000fea0003800000 */
[----:B------:R-:W0:Y:S08]  /*22a0*/  LDC.64 R2, c[0x0][0x390] ;  /* 0x0000e400ff027b82 */ /* 0x000e300000000a00 */
[----:B----4-:R-:W1:Y:S01]  /*22b0*/  LDC.64 R4, c[0x0][0x398] ;  /* 0x0000e600ff047b82 */ /* 0x010e620000000a00 */
[----:B0-----:R-:W-:-:S05]  /*22c0*/  IMAD.WIDE R2, R43, 0x4, R2 ;  /* 0x000000042b027825 */ /* 0x001fca00078e0202 */
[----:B------:R-:W-:Y:S01]  /*22d0*/  STG.E desc[UR12][R2.64], R38 ;  /* 0x0000002602007986 */ /* 0x000fe2000c10190c */
[----:B-1----:R-:W-:-:S05]  /*22e0*/  IMAD.WIDE R4, R43, 0x4, R4 ;  /* 0x000000042b047825 */ /* 0x002fca00078e0204 */
[----:B------:R-:W-:Y:S01]  /*22f0*/  STG.E desc[UR12][R4.64], R39 ;  /* 0x0000002704007986 */ /* 0x000fe2000c10190c */
[----:B------:R-:W-:Y:S05]  /*2300*/  EXIT ;  /* 0x000000000000794d */ /* 0x000fea0003800000 */
.L_x_13185:
        /* <DEDUP_REMOVED lines=16> */
[----:B------:R-:W5:Y:S01]  /*2410*/  LDG.E.CONSTANT R18, desc[UR12][R6.64+0x400] ;  /* 0x0004000c06127981 */ /* 0x000f62000c1e9900 */
        /* <DEDUP_REMOVED lines=10> */
[----:B------:R-:W-:Y:S01]  /*24c0*/  ISETP.NE.AND P0, PT, R0, RZ, PT ;  /* 0x000000ff0000720c */ /* 0x000fe20003f05270 */
[----:B------:R-:W-:-:S12]  /*24d0*/  IMAD.MOV.U32 R34, RZ, RZ, RZ ;  /* 0x000000ffff227224 */ /* 0x000fd800078e00ff */
[----:B------:R-:W-:-:S05]  /*24e0*/  @!P0 IMAD.WIDE.U32 R2, R4, 0x4, R2 ;  /* 0x0000000404028825 */ /* 0x000fca00078e0002 */
[----:B------:R1:W2:Y:S01]  /*24f0*/  @!P0 LDG.E.CONSTANT R34, desc[UR12][R2.64+-0x4] ;  /* 0xfffffc0c02228981 */ /* 0x0002a2000c1e9900 */
        /* <DEDUP_REMOVED lines=9> */
[----:B---3--:R-:W-:Y:S04]  /*2590*/  STS [R19], R10 ;  /* 0x0000000a13007388 */ /* 0x008fe80000000800 */
[----:B----4-:R-:W-:Y:S04]  /*25a0*/  STS [R19+0x80], R11 ;  /* 0x0000800b13007388 */ /* 0x010fe80000000800 */
[----:B-----5:R-:W-:Y:S04]  /*25b0*/  STS [R19+0x100], R12 ;  /* 0x0001000c13007388 */ /* 0x020fe80000000800 */
[----:B------:R0:W-:Y:S04]  /*25c0*/  STS [R19+0x180], R13 ;  /* 0x0001800d13007388 */ /* 0x0001e80000000800 */
[----:B------:R-:W-:Y:S04]  /*25d0*/  STS [R19+0x200], R14 ;  /* 0x0002000e13007388 */ /* 0x000fe80000000800 */
[----:B------:R-:W-:Y:S01]  /*25e0*/  STS [R19+0x280], R15 ;  /* 0x0002800f13007388 */ /* 0x000fe20000000800 */
[----:B0-----:R-:W-:-:S03]  /*25f0*/  IMAD.MOV.U32 R13, RZ, RZ, 0x2 ;  /* 0x00000002ff0d7424 */ /* 0x001fc600078e00ff */
[----:B------:R0:W-:Y:S04]  /*2600*/  STS [R19+0x300], R16 ;  /* 0x0003001013007388 */ /* 0x0001e80000000800 */
[----:B------:R-:W-:Y:S04]  /*2610*/  STS [R19+0x380], R17 ;  /* 0x0003801113007388 */ /* 0x000fe80000000800 */
[----:B------:R-:W-:Y:S01]  /*2620*/  STS [R19+0x400], R18 ;  /* 0x0004001213007388 */ /* 0x000fe20000000800 */
[----:B------:R-:W-:-:S03]  /*2630*/  NOP ;  /* 0x0000000000007918 */ /* 0x000fc60000000000 */
[----:B------:R-:W-:Y:S01]  /*2640*/  LDS R37, [R20+0x20] ;  /* 0x0000200014257984 */ /* 0x000fe20000000800 */
[----:B0-----:R-:W-:-:S03]  /*2650*/  LEA R16, R0, UR4, 0x2 ;  /* 0x0000000400107c11 */ /* 0x001fc6000f8e10ff */
[----:B------:R-:W-:Y:S04]  /*2660*/  LDS R32, [R20] ;  /* 0x0000000014207984 */ /* 0x000fe80000000800 */
[----:B------:R-:W0:Y:S04]  /*2670*/  LDS R30, [R20+0x4] ;  /* 0x00000400141e7984 */ /* 0x000e280000000800 */
[----:B------:R-:W1:Y:S04]  /*2680*/  LDS R28, [R20+0x8] ;  /* 0x00000800141c7984 */ /* 0x000e680000000800 */
[----:B------:R-:W3:Y:S04]  /*2690*/  LDS R10, [R20+0xc] ;  /* 0x00000c00140a7984 */ /* 0x000ee80000000800 */
[----:B------:R-:W-:Y:S04]  /*26a0*/  LDS R8, [R20+0x10] ;  /* 0x0000100014087984 */ /* 0x000fe80000000800 */
[----:B------:R-:W-:Y:S04]  /*26b0*/  LDS R6, [R20+0x14] ;  /* 0x0000140014067984 */ /* 0x000fe80000000800 */
[----:B------:R-:W-:Y:S04]  /*26c0*/  LDS R4, [R20+0x18] ;  /* 0x0000180014047984 */ /* 0x000fe80000000800 */
[----:B------:R-:W-:Y:S01]  /*26d0*/  LDS R2, [R20+0x1c] ;  /* 0x00001c0014027984 */ /* 0x000fe20000000800 */
[----:B------:R-:W-:Y:S01]  /*26e0*/  BAR.SYNC.DEFER_BLOCKING 0x0 ;  /* 0x0000000000007b1d */ /* 0x000fe20000010000 */
[----:B0-----:R-:W-:-:S02]  /*26f0*/  ISETP.NE.AND P2, PT, R32, R30, PT ;  /* 0x0000001e2000720c */ /* 0x001fc40003f45270 */
[----:B-1----:R-:W-:Y:S02]  /*2700*/  ISETP.NE.AND P3, PT, R30, R28, PT ;  /* 0x0000001c1e00720c */ /* 0x002fe40003f65270 */
[----:B---3--:R-:W-:Y:S01]  /*2710*/  ISETP.NE.AND P4, PT, R28, R10, PT ;  /* 0x0000000a1c00720c */ /* 0x008fe20003f85270 */
[----:B--2---:R-:W-:Y:S04]  /*2720*/  STS [R19], R22 ;  /* 0x0000001613007388 */ /* 0x004fe80000000800 */
        /* <DEDUP_REMOVED lines=27> */
[----:B------:R-:W0:Y:S01]  /*28e0*/  @P0 LDS R34, [R16+0x478] ;  /* 0x0004780010220984 */ /* 0x000e220000000800 */
[----:B------:R-:W-:-:S04]  /*28f0*/  ISETP.NE.AND P0, PT, R10, R8, PT ;  /* 0x000000080a00720c */ /* 0x000fc80003f05270 */
[----:B------:R-:W-:-:S05]  /*2900*/  SEL R14, R14, RZ, !P0 ;  /* 0x000000ff0e0e7207 */ /* 0x000fca0004000000 */
[----:B----4-:R-:W-:Y:S01]  /*2910*/  IMAD.IADD R14, R9, 0x1, R14 ;  /* 0x00000001090e7824 */ /* 0x010fe200078e020e */
[----:B0-----:R-:W-:-:S04]  /*2920*/  ISETP.NE.AND P1, PT, R34, R32, PT ;  /* 0x000000202200720c */ /* 0x001fc80003f25270 */
[----:B------:R-:W-:-:S09]  /*2930*/  SEL R15, RZ, 0x1, !P1 ;  /* 0x00000001ff0f7807 */ /* 0x000fd20004800000 */
[----:B------:R-:W-:Y:S01]  /*2940*/  @!P1 IMAD.MOV R13, RZ, RZ, 0x1 ;  /* 0x00000001ff0d9424 */ /* 0x000fe200078e02ff */
[----:B------:R-:W-:Y:S01]  /*2950*/  ISETP.NE.AND P1, PT, R8, R6, PT ;  /* 0x000000060800720c */ /* 0x000fe20003f25270 */
[----:B------:R-:W-:Y:S01]  /*2960*/  @!P2 IMAD.MOV R13, RZ, RZ, R15 ;  /* 0x000000ffff0da224 */ /* 0x000fe200078e020f */
[----:B------:R-:W-:Y:S02]  /*2970*/  ISETP.NE.AND P2, PT, R6, R4, PT ;  /* 0x000000040600720c */ /* 0x000fe40003f45270 */
[----:B------:R-:W-:Y:S01]  /*2980*/  SEL R14, R14, RZ, !P1 ;  /* 0x000000ff0e0e7207 */ /* 0x000fe20004800000 */
[----:B------:R-:W-:Y:S02]  /*2990*/  VIADD R15, R13, 0x1 ;  /* 0x000000010d0f7836 */ /* 0x000fe40000000000 */
[----:B------:R-:W-:Y:S01]  /*29a0*/  @!P3 IMAD.MOV R15, RZ, RZ, R13 ;  /* 0x000000ffff0fb224 */ /* 0x000fe200078e020d */
[----:B------:R-:W-:Y:S01]  /*29b0*/  ISETP.NE.AND P3, PT, R4, R2, PT ;  /* 0x000000020400720c */ /* 0x000fe20003f65270 */
[----:B------:R-:W-:-:S02]  /*29c0*/  IMAD.IADD R14, R7, 0x1, R14 ;  /* 0x00000001070e7824 */ /* 0x000fc400078e020e */
[----:B------:R-:W-:Y:S02]  /*29d0*/  VIADD R13, R15, 0x1 ;  /* 0x000000010f0d7836 */ /* 0x000fe40000000000 */
[----:B------:R-:W-:Y:S01]  /*29e0*/  @!P4 IMAD.MOV R13, RZ, RZ, R15 ;  /* 0x000000ffff0dc224 */ /* 0x000fe200078e020f */
[----:B------:R-:W-:Y:S02]  /*29f0*/  SEL R14, R14, RZ, !P2 ;  /* 0x000000ff0e0e7207 */ /* 0x000fe40005000000 */
[----:B------:R-:W-:Y:S01]  /*2a00*/  ISETP.NE.AND P4, PT, R45, 0x5, PT ;  /* 0x000000052d00780c */ /* 0x000fe20003f85270 */
[----:B------:R-:W-:Y:S02]  /*2a10*/  VIADD R15, R13, 0x1 ;  /* 0x000000010d0f7836 */ /* 0x000fe40000000000 */
[----:B------:R-:W-:Y:S02]  /*2a20*/  IMAD.IADD R14, R5, 0x1, R14 ;  /* 0x00000001050e7824 */ /* 0x000fe400078e020e */
[----:B------:R-:W-:Y:S01]  /*2a30*/  @!P0 IMAD.MOV R15, RZ, RZ, R13 ;  /* 0x000000ffff0f8224 */ /* 0x000fe200078e020d */
[----:B------:R-:W-:-:S02]  /*2a40*/  ISETP.NE.AND P0, PT, R2, R37, PT ;  /* 0x000000250200720c */ /* 0x000fc40003f05270 */
[----:B------:R-:W-:Y:S01]  /*2a50*/  SEL R14, R14, RZ, !P3 ;  /* 0x000000ff0e0e7207 */ /* 0x000fe20005800000 */
[----:B------:R-:W-:Y:S02]  /*2a60*/  VIADD R16, R15, 0x1 ;  /* 0x000000010f107836 */ /* 0x000fe40000000000 */
[----:B------:R-:W-:Y:S01]  /*2a70*/  @!P1 IMAD.MOV R16, RZ, RZ, R15 ;  /* 0x000000ffff109224 */ /* 0x000fe200078e020f */
[----:B------:R-:W-:Y:S01]  /*2a80*/  ISETP.GE.AND P1, PT, R36, 0x1, PT ;  /* 0x000000012400780c */ /* 0x000fe20003f26270 */
[----:B------:R-:W-:Y:S02]  /*2a90*/  IMAD.IADD R14, R3, 0x1, R14 ;  /* 0x00000001030e7824 */ /* 0x000fe400078e020e */
[----:B------:R-:W-:Y:S02]  /*2aa0*/  VIADD R17, R16, 0x1 ;  /* 0x0000000110117836 */ /* 0x000fe40000000000 */
[----:B------:R-:W-:Y:S01]  /*2ab0*/  @!P2 IMAD.MOV R17, RZ, RZ, R16 ;  /* 0x000000ffff11a224 */ /* 0x000fe200078e0210 */
[----:B------:R-:W-:-:S02]  /*2ac0*/  SEL R13, R14, RZ, !P0 ;  /* 0x000000ff0e0d7207 */ /* 0x000fc40004000000 */
[----:B------:R-:W-:-:S03]  /*2ad0*/  ISETP.NE.AND P2, PT, R36, 0x1f, PT ;  /* 0x0000001f2400780c */ /* 0x000fc60003f45270 */
[----:B------:R-:W-:Y:S02]  /*2ae0*/  IMAD.IADD R14, R12, 0x1, R13 ;  /* 0x000000010c0e7824 */ /* 0x000fe400078e020d */
[----:B------:R-:W-:Y:S02]  /*2af0*/  VIADD R12, R17, 0x1 ;  /* 0x00000001110c7836 */ /* 0x000fe40000000000 */
[----:B------:R-:W-:Y:S01]  /*2b00*/  @!P3 IMAD.MOV R12, RZ, RZ, R17 ;  /* 0x000000ffff0cb224 */ /* 0x000fe200078e0211 */
[----:B------:R-:W0:Y:S01]  /*2b10*/  SHFL.UP PT, R15, R14, 0x1, RZ ;  /* 0x042000000e0f7989 */ /* 0x000e2200000e00ff */
[C---:B------:R-:W-:Y:S02]  /*2b20*/  ISETP.NE.AND P3, PT, R45.reuse, 0x6, PT ;  /* 0x000000062d00780c */ /* 0x040fe40003f65270 */
[----:B------:R-:W-:Y:S02]  /*2b30*/  VIADD R13, R12, 0x1 ;  /* 0x000000010c0d7836 */ /* 0x000fe40000000000 */
[----:B------:R-:W-:Y:S01]  /*2b40*/  @!P0 IMAD.MOV R13, RZ, RZ, R12 ;  /* 0x000000ffff0d8224 */ /* 0x000fe200078e020c */
[----:B------:R-:W-:-:S04]  /*2b50*/  @!P2 LEA R35, R45, UR4, 0x3 ;  /* 0x000000042d23ac11 */ /* 0x000fc8000f8e18ff */
[----:B------:R-:W1:Y:S01]  /*2b60*/  SHFL.UP PT, R12, R13, 0x1, RZ ;  /* 0x042000000d0c7989 */ /* 0x000e6200000e00ff */
[----:B------:R-:W-:-:S04]  /*2b70*/  ISETP.NE.AND P0, PT, R13, RZ, PT ;  /* 0x000000ff0d00720c */ /* 0x000fc80003f05270 */
[----:B0-----:R-:W-:-:S04]  /*2b80*/  SEL R15, R15, RZ, !P0 ;  /* 0x000000ff0f0f7207 */ /* 0x001fc80004000000 */
[----:B------:R-:W-:-:S05]  /*2b90*/  SEL R15, R15, RZ, P1 ;  /* 0x000000ff0f0f7207 */ /* 0x000fca0000800000 */
[----:B------:R-:W-:Y:S01]  /*2ba0*/  IMAD.IADD R15, R14, 0x1, R15 ;  /* 0x000000010e0f7824 */ /* 0x000fe200078e020f */
[----:B-1----:R-:W-:Y:S02]  /*2bb0*/  SEL R12, R12, RZ, P1 ;  /* 0x000000ff0c0c7207 */ /* 0x002fe40000800000 */
[----:B------:R-:W-:Y:S02]  /*2bc0*/  ISETP.GE.AND P1, PT, R36, 0x2, PT ;  /* 0x000000022400780c */ /* 0x000fe40003f26270 */
[----:B------:R-:W0:Y:S01]  /*2bd0*/  SHFL.UP PT, R16, R15, 0x2, RZ ;  /* 0x044000000f107989 */ /* 0x000e2200000e00ff */
[----:B------:R-:W-:-:S05]  /*2be0*/  IMAD.IADD R12, R12, 0x1, R13 ;  /* 0x000000010c0c7824 */ /* 0x000fca00078e020d */
[----:B------:R-:W1:Y:S01]  /*2bf0*/  SHFL.UP PT, R14, R12, 0x2, RZ ;  /* 0x044000000c0e7989 */ /* 0x000e6200000e00ff */
[----:B------:R-:W-:-:S04]  /*2c00*/  ISETP.NE.AND P0, PT, R12, RZ, PT ;  /* 0x000000ff0c00720c */ /* 0x000fc80003f05270 */
[----:B0-----:R-:W-:-:S04]  /*2c10*/  SEL R16, R16, RZ, !P0 ;  /* 0x000000ff10107207 */ /* 0x001fc80004000000 */
[----:B------:R-:W-:Y:S02]  /*2c20*/  SEL R16, R16, RZ, P1 ;  /* 0x000000ff10107207 */ /* 0x000fe40000800000 */
[----:B-1----:R-:W-:Y:S02]  /*2c30*/  SEL R13, R14, RZ, P1 ;  /* 0x000000ff0e0d7207 */ /* 0x002fe40000800000 */
[----:B------:R-:W-:Y:S01]  /*2c40*/  ISETP.GE.AND P1, PT, R36, 0x4, PT ;  /* 0x000000042400780c */ /* 0x000fe20003f26270 */
[----:B------:R-:W-:Y:S02]  /*2c50*/  IMAD.IADD R16, R15, 0x1, R16 ;  /* 0x000000010f107824 */ /* 0x000fe400078e0210 */
[----:B------:R-:W-:-:S03]  /*2c60*/  IMAD.IADD R13, R12, 0x1, R13 ;  /* 0x000000010c0d7824 */ /* 0x000fc600078e020d */
[----:B------:R-:W0:Y:S02]  /*2c70*/  SHFL.UP PT, R17, R16, 0x4, RZ ;  /* 0x0480000010117989 */ /* 0x000e2400000e00ff */
[----:B------:R-:W-:Y:S02]  /*2c80*/  ISETP.NE.AND P0, PT, R13, RZ, PT ;  /* 0x000000ff0d00720c */ /* 0x000fe40003f05270 */
[----:B------:R-:W1:Y:S02]  /*2c90*/  SHFL.UP PT, R14, R13, 0x4, RZ ;  /* 0x048000000d0e7989 */ /* 0x000e6400000e00ff */
        /* <DEDUP_REMOVED lines=18> */
[----:B0-----:R-:W-:Y:S02]  /*2dc0*/  SEL R15, R15, RZ, !P0 ;  /* 0x000000ff0f0f7207 */ /* 0x001fe40004000000 */
[----:B-1----:R-:W-:Y:S02]  /*2dd0*/  SEL R12, R12, RZ, P1 ;  /* 0x000000ff0c0c7207 */ /* 0x002fe40000800000 */
[----:B------:R-:W-:-:S03]  /*2de0*/  SEL R15, R15, RZ, P1 ;  /* 0x000000ff0f0f7207 */ /* 0x000fc60000800000 */
[----:B------:R-:W-:Y:S02]  /*2df0*/  IMAD.IADD R40, R13, 0x1, R12 ;  /* 0x000000010d287824 */ /* 0x000fe400078e020c */
[----:B------:R-:W-:-:S03]  /*2e00*/  IMAD.IADD R41, R16, 0x1, R15 ;  /* 0x0000000110297824 */ /* 0x000fc600078e020f */
[----:B------:R-:W-:Y:S04]  /*2e10*/  SHFL.UP PT, R43, R40, 0x1, RZ ;  /* 0x04200000282b7989 */ /* 0x000fe800000e00ff */
[----:B------:R-:W-:Y:S01]  /*2e20*/  @!P2 STS.64 [R35], R40 ;  /* 0x000000282300a388 */ /* 0x000fe20000000a00 */
[----:B------:R-:W-:Y:S06]  /*2e30*/  BAR.SYNC.DEFER_BLOCKING 0x0 ;  /* 0x0000000000007b1d */ /* 0x000fec0000010000 */
[----:B------:R-:W-:Y:S04]  /*2e40*/  SHFL.UP PT, R35, R41, 0x1, RZ ;  /* 0x0420000029237989 */ /* 0x000fe800000e00ff */
[----:B------:R-:W0:Y:S04]  /*2e50*/  LDS.128 R12, [UR4] ;  /* 0x00000004ff0c7984 */ /* 0x000e280008000c00 */
[----:B------:R-:W1:Y:S04]  /*2e60*/  LDS.128 R16, [UR4+0x10] ;  /* 0x00001004ff107984 */ /* 0x000e680008000c00 */
[----:B------:R-:W2:Y:S01]  /*2e70*/  LDS.128 R20, [UR4+0x20] ;  /* 0x00002004ff147984 */ /* 0x000ea20008000c00 */
[----:B0-----:R-:W-:-:S04]  /*2e80*/  ISETP.NE.AND P0, PT, R14, RZ, PT ;  /* 0x000000ff0e00720c */ /* 0x001fc80003f05270 */
[----:B------:R-:W-:Y:S02]  /*2e90*/  SEL R24, R13, RZ, !P0 ;  /* 0x000000ff0d187207 */ /* 0x000fe40004000000 */
[----:B-1----:R-:W-:Y:S02]  /*2ea0*/  ISETP.NE.AND P0, PT, R16, RZ, PT ;  /* 0x000000ff1000720c */ /* 0x002fe40003f05270 */
[----:B--2---:R-:W-:Y:S01]  /*2eb0*/  ISETP.NE.AND P1, PT, R20, RZ, PT ;  /* 0x000000ff1400720c */ /* 0x004fe20003f25270 */
[----:B------:R-:W-:Y:S01]  /*2ec0*/  IMAD.IADD R38, R15, 0x1, R24 ;  /* 0x000000010f267824 */ /* 0x000fe200078e0218 */
[----:B------:R-:W-:Y:S01]  /*2ed0*/  ISETP.NE.AND P2, PT, R22, RZ, PT ;  /* 0x000000ff1600720c */ /* 0x000fe20003f45270 */
[----:B------:R-:W0:Y:S01]  /*2ee0*/  LDS.128 R24, [UR4+0x30] ;  /* 0x00003004ff187984 */ /* 0x000e220008000c00 */
[----:B------:R-:W-:Y:S02]  /*2ef0*/  IMAD.IADD R15, R12, 0x1, R14 ;  /* 0x000000010c0f7824 */ /* 0x000fe400078e020e */
[----:B------:R-:W-:-:S02]  /*2f00*/  SEL R42, R38, RZ, !P0 ;  /* 0x000000ff262a7207 */ /* 0x000fc40004000000 */
[----:B------:R-:W-:-:S03]  /*2f10*/  ISETP.NE.AND P0, PT, R18, RZ, PT ;  /* 0x000000ff1200720c */ /* 0x000fc60003f05270 */
[----:B------:R-:W-:-:S05]  /*2f20*/  IMAD.IADD R17, R17, 0x1, R42 ;  /* 0x0000000111117824 */ /* 0x000fca00078e022a */
[----:B------:R-:W-:Y:S02]  /*2f30*/  SEL R42, R17, RZ, !P0 ;  /* 0x000000ff112a7207 */ /* 0x000fe40004000000 */
[----:B------:R-:W-:-:S03]  /*2f40*/  ISETP.NE.AND P0, PT, R45, 0x2, PT ;  /* 0x000000022d00780c */ /* 0x000fc60003f05270 */
[----:B------:R-:W-:Y:S01]  /*2f50*/  IMAD.IADD R19, R19, 0x1, R42 ;  /* 0x0000000113137824 */ /* 0x000fe200078e022a */
[C---:B------:R-:W-:Y:S01]  /*2f60*/  SEL R12, R15.reuse, R12, !P0 ;  /* 0x0000000c0f0c7207 */ /* 0x040fe20004000000 */
[----:B------:R-:W-:Y:S01]  /*2f70*/  IMAD.IADD R15, R15, 0x1, R16 ;  /* 0x000000010f0f7824 */ /* 0x000fe200078e0210 */
[----:B------:R-:W-:Y:S02]  /*2f80*/  SEL R38, R38, R13, !P0 ;  /* 0x0000000d26267207 */ /* 0x000fe40004000000 */
[----:B------:R-:W-:Y:S02]  /*2f90*/  SEL R14, R19, RZ, !P1 ;  /* 0x000000ff130e7207 */ /* 0x000fe40004800000 */
[C---:B------:R-:W-:Y:S02]  /*2fa0*/  ISETP.NE.AND P1, PT, R45.reuse, 0x3, PT ;  /* 0x000000032d00780c */ /* 0x040fe40003f25270 */
[----:B------:R-:W-:Y:S01]  /*2fb0*/  ISETP.NE.AND P0, PT, R45, 0x4, PT ;  /* 0x000000042d00780c */ /* 0x000fe20003f05270 */
[----:B------:R-:W-:Y:S01]  /*2fc0*/  IMAD.IADD R21, R21, 0x1, R14 ;  /* 0x0000000115157824 */ /* 0x000fe200078e020e */
[----:B------:R-:W-:-:S02]  /*2fd0*/  SEL R38, R17, R38, !P1 ;  /* 0x0000002611267207 */ /* 0x000fc40004800000 */
[----:B------:R-:W-:Y:S01]  /*2fe0*/  SEL R12, R15, R12, !P1 ;  /* 0x0000000c0f0c7207 */ /* 0x000fe20004800000 */
[----:B------:R-:W-:Y:S01]  /*2ff0*/  IMAD.IADD R15, R18, 0x1, R15 ;  /* 0x00000001120f7824 */ /* 0x000fe200078e020f */
[----:B------:R-:W-:Y:S02]  /*3000*/  SEL R14, R21, RZ, !P2 ;  /* 0x000000ff150e7207 */ /* 0x000fe40005000000 */
[----:B------:R-:W-:Y:S02]  /*3010*/  ISETP.GE.U32.AND P1, PT, R0, 0x20, PT ;  /* 0x000000200000780c */ /* 0x000fe40003f26070 */
[----:B------:R-:W-:Y:S01]  /*3020*/  SEL R38, R19, R38, !P0 ;  /* 0x0000002613267207 */ /* 0x000fe20004000000 */
[----:B------:R-:W-:Y:S01]  /*3030*/  IMAD.IADD R23, R23, 0x1, R14 ;  /* 0x0000000117177824 */ /* 0x000fe200078e020e */
[C---:B------:R-:W-:Y:S01]  /*3040*/  SEL R12, R15.reuse, R12, !P0 ;  /* 0x0000000c0f0c7207 */ /* 0x040fe20004000000 */
[----:B------:R-:W-:Y:S01]  /*3050*/  IMAD.IADD R15, R15, 0x1, R20 ;  /* 0x000000010f0f7824 */ /* 0x000fe200078e0214 */
[----:B0-----:R-:W-:-:S02]  /*3060*/  ISETP.NE.AND P5, PT, R24, RZ, PT ;  /* 0x000000ff1800720c */ /* 0x001fc40003fa5270 */
[----:B------:R-:W-:Y:S02]  /*3070*/  SEL R38, R21, R38, !P4 ;  /* 0x0000002615267207 */ /* 0x000fe40006000000 */
[----:B------:R-:W-:Y:S02]  /*3080*/  SEL R14, R23, RZ, !P5 ;  /* 0x000000ff170e7207 */ /* 0x000fe40006800000 */
[----:B------:R-:W-:Y:S02]  /*3090*/  ISETP.NE.AND P2, PT, R45, 0x7, PT ;  /* 0x000000072d00780c */ /* 0x000fe40003f45270 */
[----:B------:R-:W-:Y:S01]  /*30a0*/  SEL R38, R23, R38, !P3 ;  /* 0x0000002617267207 */ /* 0x000fe20005800000 */
[----:B------:R-:W-:Y:S01]  /*30b0*/  IMAD.IADD R25, R25, 0x1, R14 ;  /* 0x0000000119197824 */ /* 0x000fe200078e020e */
[----:B------:R-:W-:Y:S02]  /*30c0*/  ISETP.NE.AND P0, PT, R36, RZ, P1 ;  /* 0x000000ff2400720c */ /* 0x000fe40000f05270 */
[----:B------:R-:W-:Y:S01]  /*30d0*/  SEL R12, R15, R12, !P4 ;  /* 0x0000000c0f0c7207 */ /* 0x000fe20006000000 */
[----:B------:R-:W-:Y:S01]  /*30e0*/  IMAD.IADD R15, R22, 0x1, R15 ;  /* 0x00000001160f7824 */ /* 0x000fe200078e020f */
[----:B------:R-:W-:-:S02]  /*30f0*/  @P1 ISETP.NE.AND P4, PT, R43, RZ, PT ;  /* 0x000000ff2b00120c */ /* 0x000fc40003f85270 */
[----:B------:R-:W-:Y:S02]  /*3100*/  SEL R38, R25, R38, !P2 ;  /* 0x0000002619267207 */ /* 0x000fe40005000000 */
[C---:B------:R-:W-:Y:S01]  /*3110*/  SEL R12, R15.reuse, R12, !P3 ;  /* 0x0000000c0f0c7207 */ /* 0x040fe20005800000 */
[----:B------:R-:W-:Y:S01]  /*3120*/  IMAD.IADD R15, R15, 0x1, R24 ;  /* 0x000000010f0f7824 */ /* 0x000fe200078e0218 */
[----:B------:R-:W-:Y:S02]  /*3130*/  @P1 ISETP.NE.AND P5, PT, R36, RZ, PT ;  /* 0x000000ff2400120c */ /* 0x000fe40003fa5270 */
[C---:B------:R-:W-:Y:S01]  /*3140*/  ISETP.NE.AND P3, PT, R26.reuse, RZ, PT ;  /* 0x000000ff1a00720c */ /* 0x040fe20003f65270 */
[----:B------:R-:W-:Y:S01]  /*3150*/  IMAD.IADD R20, R26, 0x1, R15 ;  /* 0x000000011a147824 */ /* 0x000fe200078e020f */
[----:B------:R-:W-:Y:S02]  /*3160*/  @P1 SEL R16, R38, RZ, !P4 ;  /* 0x000000ff26101207 */ /* 0x000fe40006000000 */
[----:B------:R-:W-:-:S02]  /*3170*/  @P1 SEL R13, R43, RZ, P5 ;  /* 0x000000ff2b0d1207 */ /* 0x000fc40002800000 */
[----:B------:R-:W-:Y:S01]  /*3180*/  SEL R12, R15, R12, !P2 ;  /* 0x0000000c0f0c7207 */ /* 0x000fe20005000000 */
[----:B------:R-:W-:Y:S01]  /*3190*/  @P0 IMAD.IADD R38, R35, 0x1, R16 ;  /* 0x0000000123260824 */ /* 0x000fe200078e0210 */
[----:B------:R-:W-:-:S03]  /*31a0*/  SEL R14, R25, RZ, !P3 ;  /* 0x000000ff190e7207 */ /* 0x000fc60005800000 */
[----:B------:R-:W-:Y:S02]  /*31b0*/  @P1 IMAD.IADD R43, R12, 0x1, R13 ;  /* 0x000000010c2b1824 */ /* 0x000fe400078e020d */
[----:B------:R-:W-:Y:S02]  /*31c0*/  IMAD.IADD R27, R27, 0x1, R14 ;  /* 0x000000011b1b7824 */ /* 0x000fe400078e020e */
[----:B------:R-:W-:Y:S01]  /*31d0*/  @P1 IMAD.MOV.U32 R35, RZ, RZ, R38 ;  /* 0x000000ffff231224 */ /* 0x000fe200078e0026 */
[----:B------:R-:W-:Y:S06]  /*31e0*/  @P1 BRA `(.L_x_13195) ;  /* 0x0000000c001c1947 */ /* 0x000fec0003800000 */
[----:B------:R-:W0:Y:S01]  /*31f0*/  LDC.64 R40, c[0x0][0x3a8] ;  /* 0x0000ea00ff287b82 */ /* 0x000e220000000a00 */
[----:B------:R-:W-:Y:S01]  /*3200*/  ISETP.NE.AND P0, PT, R0, RZ, PT ;  /* 0x000000ff0000720c */ /* 0x000fe20003f05270 */
[----:B------:R-:W1:-:S12]  /*3210*/  LDCU UR5, c[0x0][0x370] ;  /* 0x00006e00ff0577ac */ /* 0x000e580008000800 */
[----:B------:R-:W-:Y:S01]  /*3220*/  @!P0 IMAD.MOV.U32 R14, RZ, RZ, 0x64 ;  /* 0x00000064ff0e8424 */ /* 0x000fe200078e00ff */
[----:B------:R2:W-:Y:S01]  /*3230*/  @!P0 STS [UR4+0x74], R20 ;  /* 0x00007414ff008988 */ /* 0x0005e20008000804 */
[----:B------:R-:W-:Y:S02]  /*3240*/  @!P0 IMAD.MOV.U32 R15, RZ, RZ, 0x0 ;  /* 0x00000000ff0f8424 */ /* 0x000fe400078e00ff */
[----:B------:R-:W-:Y:S01]  /*3250*/  @!P0 IMAD.MOV.U32 R12, RZ, RZ, R20 ;  /* 0x000000ffff0c8224 */ /* 0x000fe200078e0014 */
[----:B------:R2:W-:Y:S01]  /*3260*/  @!P0 STS [UR4+0x78], R27 ;  /* 0x0000781bff008988 */ /* 0x0005e20008000804 */
[----:B------:R-:W-:Y:S01]  /*3270*/  @!P0 IMAD.MOV.U32 R13, RZ, RZ, R27 ;  /* 0x000000ffff0d8224 */ /* 0x000fe200078e001b */
[----:B-1----:R-:W-:Y:S01]  /*3280*/  UISETP.GT.U32.AND UP0, UPT, UR5, 0x1f3, UPT ;  /* 0x000001f30500788c */ /* 0x002fe2000bf04070 */
[----:B0-----:R-:W-:-:S05]  /*3290*/  IMAD.WIDE.U32 R40, R39, 0x10, R40 ;  /* 0x0000001027287825 */ /* 0x001fca00078e0028 */
[----:B------:R2:W-:Y:S03]  /*32a0*/  @!P0 ST.E.128.STRONG.GPU desc[UR12][R40.64+0x200], R12 ;  /* 0x0002000c28008985 */ /* 0x0005e6000c10fd0c */
[----:B------:R-:W-:Y:S05]  /*32b0*/  BRA.U UP0, `(.L_x_13196) ;  /* 0x0000000100087547 */ /* 0x000fea000b800000 */
[----:B------:R0:W-:Y:S06]  /*32c0*/  MEMBAR.SC.CTA ;  /* 0x0000000000007992 */ /* 0x0001ec0000000000 */
[----:B0-----:R-:W-:Y:S05]  /*32d0*/  BRA `(.L_x_13197) ;  /* 0x0000000000087947 */ /* 0x001fea0003800000 */
.L_x_13196:
[----:B------:R-:W-:Y:S05]  /*32e0*/  NANOSLEEP 0x1c2 ;  /* 0x000001c20000795d */ /* 0x000fea0003800000 */
[----:B------:R-:W-:Y:S01]  /*32f0*/  NOP ;  /* 0x0000000000007918 */ /* 0x000fe20000000000 */
.L_x_13197:
[----:B--2---:R-:W-:-:S03]  /*3300*/  IMAD.WIDE.U32 R12, R0, 0x10, RZ ;  /* 0x00000010000c7825 */ /* 0x004fc600078e00ff */
[----:B------:R-:W-:Y:S02]  /*3310*/  LOP3.LUT R17, R12, 0xfffffff0, RZ, 0x3c, !PT ;  /* 0xfffffff00c117812 */ /* 0x000fe400078e3cff */
[----:B------:R-:W-:Y:S02]  /*3320*/  LOP3.LUT R13, RZ, R13, RZ, 0x33, !PT ;  /* 0x0000000dff0d7212 */ /* 0x000fe400078e33ff */
[----:B------:R-:W-:-:S05]  /*3330*/  IADD3 R16, P1, PT, R40, R17, RZ ;  /* 0x0000001128107210 */ /* 0x000fca0007f3e0ff */
[----:B------:R-:W-:-:S08]  /*3340*/  IMAD.X R17, R41, 0x1, R13, P1 ;  /* 0x0000000129117824 */ /* 0x000fd000008e060d */
.L_x_13199:
[----:B------:R-:W2:Y:S01]  /*3350*/  LD.E.128.STRONG.GPU R12, desc[UR12][R16.64+0x200] ;  /* 0x0002000c100c7980 */ /* 0x000ea2000c10fd00 */
[----:B------:R-:W-:Y:S05]  /*3360*/  YIELD ;  /* 0x0000000000007946 */ /* 0x000fea0003800000 */
[----:B------:R-:W-:Y:S01]  /*3370*/  UMOV UR5, 0xffffffff ;  /* 0xffffffff00057882 */ /* 0x000fe20000000000 */
[----:B--2---:R-:W-:-:S04]  /*3380*/  ISETP.NE.U32.AND P1, PT, R14, 0x63, PT ;  /* 0x000000630e00780c */ /* 0x004fc80003f25070 */
[----:B------:R-:W-:Y:S01]  /*3390*/  ISETP.NE.AND.EX P1, PT, R15, RZ, PT, P1 ;  /* 0x000000ff0f00720c */ /* 0x000fe20003f25310 */
[----:B------:R-:W-:-:S12]  /*33a0*/  BRA.DIV UR5, `(.L_x_13198) ;  /* 0x0000007a05d07947 */ /* 0x000fd8000b800000 */
[----:B------:R-:W-:-:S13]  /*33b0*/  VOTE.ANY P1, !P1 ;  /* 0x0000000000ff7806 */ /* 0x000fda0004820100 */
.L_x_13255:
[----:B------:R-:W-:Y:S05]  /*33c0*/  @P1 BRA `(.L_x_13199) ;  /* 0xfffffffc00e01947 */ /* 0x000fea000383ffff */
[----:B------:R-:W-:Y:S01]  /*33d0*/  UMOV UR5, 0xffffffff ;  /* 0xffffffff00057882 */ /* 0x000fe20000000000 */
[----:B------:R-:W-:-:S04]  /*33e0*/  ISETP.NE.U32.AND P5, PT, R14, 0x65, PT ;  /* 0x000000650e00780c */ /* 0x000fc80003fa5070 */
[----:B------:R-:W-:Y:S01]  /*33f0*/  ISETP.NE.AND.EX P5, PT, R15, RZ, PT, P5 ;  /* 0x000000ff0f00720c */ /* 0x000fe20003fa5350 */
[----:B------:R-:W-:-:S12]  /*3400*/  BRA.DIV UR5, `(.L_x_13200) ;  /* 0x0000007a05dc7947 */ /* 0x000fd8000b800000 */
[----:B------:R-:W0:Y:S01]  /*3410*/  S2R R17, SR_GEMASK ;  /* 0x0000000000117919 */ /* 0x000e220000003c00 */
[----:B------:R-:W-:Y:S01]  /*3420*/  VOTE.ANY R21, PT, !P5 ;  /* 0x0000000000157806 */ /* 0x000fe200068e0100 */
[----:B------:R-:W-:Y:S01]  /*3430*/  VIADD R19, R36, 0x4 ;  /* 0x0000000424137836 */ /* 0x000fe20000000000 */
[----:B------:R-:W-:Y:S02]  /*3440*/  ISETP.NE.AND P2, PT, R12, RZ, PT ;  /* 0x000000ff0c00720c */ /* 0x000fe40003f45270 */
[----:B------:R-:W-:Y:S02]  /*3450*/  ISETP.NE.U32.AND P3, PT, R14, 0x65, PT ;  /* 0x000000650e00780c */ /* 0x000fe40003f65070 */
[----:B------:R-:W-:Y:S02]  /*3460*/  LOP3.LUT R14, RZ, R0, RZ, 0x33, !PT ;  /* 0x00000000ff0e7212 */ /* 0x000fe400078e33ff */
[----:B------:R-:W-:Y:S01]  /*3470*/  ISETP.NE.AND.EX P3, PT, R15, RZ, PT, P3 ;  /* 0x000000ff0f00720c */ /* 0x000fe20003f65330 */
[----:B------:R-:W-:-:S02]  /*3480*/  VIADD R15, R36, 0x10 ;  /* 0x00000010240f7836 */ /* 0x000fc40000000000 */
[----:B------:R-:W-:-:S10]  /*3490*/  IMAD.IADD R14, R14, 0x1, R39 ;  /* 0x000000010e0e7824 */ /* 0x000fd400078e0227 */
[----:B------:R-:W-:Y:S02]  /*34a0*/  VOTE.ALL P3, P3 ;  /* 0x0000000000ff7806 */ /* 0x000fe40001860000 */
        /* <DEDUP_REMOVED lines=8> */
[----:B------:R-:W-:Y:S02]  /*3530*/  SEL R23, R23, RZ, !P1 ;  /* 0x000000ff17177207 */ /* 0x000fe40004800000 */
[----:B-1----:R-:W-:-:S03]  /*3540*/  SEL R45, R18, RZ, !P1 ;  /* 0x000000ff122d7207 */ /* 0x002fc60004800000 */
[----:B------:R-:W-:Y:S02]  /*3550*/  IMAD.IADD R25, R13, 0x1, R23 ;  /* 0x000000010d197824 */ /* 0x000fe400078e0217 */
[----:B------:R-:W-:Y:S02]  /*3560*/  IMAD.IADD R45, R12, 0x1, R45 ;  /* 0x000000010c2d7824 */ /* 0x000fe400078e022d */
[----:B------:R-:W-:Y:S01]  /*3570*/  VIADD R13, R36, 0x2 ;  /* 0x00000002240d7836 */ /* 0x000fe20000000000 */
[----:B------:R-:W0:Y:S02]  /*3580*/  SHFL.DOWN PT, R23, R25, 0x2, R24 ;  /* 0x0840000019177989 */ /* 0x000e2400000e0018 */
[----:B------:R-:W-:Y:S02]  /*3590*/  ISETP.NE.AND P2, PT, R45, RZ, PT ;  /* 0x000000ff2d00720c */ /* 0x000fe40003f45270 */
[----:B------:R-:W1:Y:S01]  /*35a0*/  SHFL.DOWN PT, R16, R45, 0x2, R24 ;  /* 0x084000002d107989 */ /* 0x000e6200000e0018 */
[----:B------:R-:W-:-:S02]  /*35b0*/  ISETP.GT.AND P1, PT, R13, R24, PT ;  /* 0x000000180d00720c */ /* 0x000fc40003f24270 */
[----:B0-----:R-:W-:-:S04]  /*35c0*/  SEL R23, R23, RZ, !P2 ;  /* 0x000000ff17177207 */ /* 0x001fc80005000000 */
[----:B------:R-:W-:Y:S02]  /*35d0*/  SEL R12, R23, RZ, !P1 ;  /* 0x000000ff170c7207 */ /* 0x000fe40004800000 */
[----:B-1----:R-:W-:Y:S02]  /*35e0*/  SEL R16, R16, RZ, !P1 ;  /* 0x000000ff10107207 */ /* 0x002fe40004800000 */
[----:B------:R-:W-:Y:S01]  /*35f0*/  ISETP.GT.AND P1, PT, R19, R24, PT ;  /* 0x000000181300720c */ /* 0x000fe20003f24270 */
[----:B------:R-:W-:Y:S02]  /*3600*/  IMAD.IADD R13, R25, 0x1, R12 ;  /* 0x00000001190d7824 */ /* 0x000fe400078e020c */
[----:B------:R-:W-:Y:S02]  /*3610*/  IMAD.IADD R47, R45, 0x1, R16 ;  /* 0x000000012d2f7824 */ /* 0x000fe400078e0210 */
[----:B------:R-:W-:Y:S01]  /*3620*/  VIADD R19, R36, 0x8 ;  /* 0x0000000824137836 */ /* 0x000fe20000000000 */
[----:B------:R-:W0:Y:S02]  /*3630*/  SHFL.DOWN PT, R23, R13, 0x4, R24 ;  /* 0x088000000d177989 */ /* 0x000e2400000e0018 */
[----:B------:R-:W-:-:S02]  /*3640*/  ISETP.NE.AND P2, PT, R47, RZ, PT ;  /* 0x000000ff2f00720c */ /* 0x000fc40003f45270 */
[----:B------:R-:W1:Y:S02]  /*3650*/  SHFL.DOWN PT, R12, R47, 0x4, R24 ;  /* 0x088000002f0c7989 */ /* 0x000e6400000e0018 */
[----:B0-----:R-:W-:-:S04]  /*3660*/  SEL R23, R23, RZ, !P2 ;  /* 0x000000ff17177207 */ /* 0x001fc80005000000 */
[----:B------:R-:W-:Y:S02]  /*3670*/  SEL R16, R23, RZ, !P1 ;  /* 0x000000ff17107207 */ /* 0x000fe40004800000 */
[----:B-1----:R-:W-:Y:S02]  /*3680*/  SEL R12, R12, RZ, !P1 ;  /* 0x000000ff0c0c7207 */ /* 0x002fe40004800000 */
[----:B------:R-:W-:Y:S01]  /*3690*/  ISETP.GT.AND P1, PT, R19, R24, PT ;  /* 0x000000181300720c */ /* 0x000fe20003f24270 */
[----:B------:R-:W-:Y:S02]  /*36a0*/  IMAD.IADD R49, R13, 0x1, R16 ;  /* 0x000000010d317824 */ /* 0x000fe400078e0210 */
[----:B------:R-:W-:-:S03]  /*36b0*/  IMAD.IADD R51, R47, 0x1, R12 ;  /* 0x000000012f337824 */ /* 0x000fc600078e020c */
[----:B------:R-:W0:Y:S02]  /*36c0*/  SHFL.DOWN PT, R13, R49, 0x8, R24 ;  /* 0x09000000310d7989 */ /* 0x000e2400000e0018 */
[----:B------:R-:W-:Y:S02]  /*36d0*/  ISETP.NE.AND P2, PT, R51, RZ, PT ;  /* 0x000000ff3300720c */ /* 0x000fe40003f45270 */
[----:B------:R-:W1:Y:S02]  /*36e0*/  SHFL.DOWN PT, R12, R51, 0x8, R24 ;  /* 0x09000000330c7989 */ /* 0x000e6400000e0018 */
[----:B0-----:R-:W-:-:S04]  /*36f0*/  SEL R13, R13, RZ, !P2 ;  /* 0x000000ff0d0d7207 */ /* 0x001fc80005000000 */
[----:B------:R-:W-:Y:S02]  /*3700*/  SEL R16, R13, RZ, !P1 ;  /* 0x000000ff0d107207 */ /* 0x000fe40004800000 */
[----:B-1----:R-:W-:Y:S02]  /*3710*/  SEL R12, R12, RZ, !P1 ;  /* 0x000000ff0c0c7207 */ /* 0x002fe40004800000 */
[----:B------:R-:W-:Y:S01]  /*3720*/  ISETP.GT.AND P1, PT, R15, R24, PT ;  /* 0x000000180f00720c */ /* 0x000fe20003f24270 */
[----:B------:R-:W-:Y:S02]  /*3730*/  IMAD.IADD R25, R49, 0x1, R16 ;  /* 0x0000000131197824 */ /* 0x000fe400078e0210 */
[----:B------:R-:W-:Y:S02]  /*3740*/  IMAD.IADD R45, R51, 0x1, R12 ;  /* 0x00000001332d7824 */ /* 0x000fe400078e020c */
[----:B------:R-:W0:Y:S01]  /*3750*/  LDC.64 R12, c[0x0][0x3a8] ;  /* 0x0000ea00ff0c7b82 */ /* 0x000e220000000a00 */
[----:B------:R-:W1:Y:S02]  /*3760*/  SHFL.DOWN PT, R23, R25, 0x10, R24 ;  /* 0x0a00000019177989 */ /* 0x000e6400000e0018 */
[----:B------:R-:W-:-:S02]  /*3770*/  ISETP.NE.AND P2, PT, R45, RZ, PT ;  /* 0x000000ff2d00720c */ /* 0x000fc40003f45270 */
[----:B------:R-:W2:Y:S02]  /*3780*/  SHFL.DOWN PT, R16, R45, 0x10, R24 ;  /* 0x0a0000002d107989 */ /* 0x000ea400000e0018 */
[----:B-1----:R-:W-:Y:S02]  /*3790*/  SEL R23, R23, RZ, !P2 ;  /* 0x000000ff17177207 */ /* 0x002fe40005000000 */
[----:B0-----:R-:W-:Y:S02]  /*37a0*/  IADD3 R38, P2, PT, R12, 0x200, RZ ;  /* 0x000002000c267810 */ /* 0x001fe40007f5e0ff */
[----:B--2---:R-:W-:Y:S02]  /*37b0*/  SEL R16, R16, RZ, !P1 ;  /* 0x000000ff10107207 */ /* 0x004fe40004800000 */
[----:B------:R-:W-:Y:S01]  /*37c0*/  SEL R18, R23, RZ, !P1 ;  /* 0x000000ff17127207 */ /* 0x000fe20004800000 */
[----:B------:R-:W-:Y:S02]  /*37d0*/  IMAD.X R39, RZ, RZ, R13, P2 ;  /* 0x000000ffff277224 */ /* 0x000fe400010e060d */
[----:B------:R-:W-:-:S02]  /*37e0*/  IMAD.IADD R16, R45, 0x1, R16 ;  /* 0x000000012d107824 */ /* 0x000fc400078e0210 */
[----:B------:R-:W-:-:S07]  /*37f0*/  IMAD.IADD R18, R25, 0x1, R18 ;  /* 0x0000000119127824 */ /* 0x000fce00078e0212 */
.L_x_13269:
[----:B------:R-:W-:Y:S05]  /*3800*/  @!P3 BRA `(.L_x_13201) ;  /* 0x000000040030b947 */ /* 0x000fea0003800000 */
[----:B------:R-:W-:-:S07]  /*3810*/  IMAD.MOV.U32 R25, RZ, RZ, R14 ;  /* 0x000000ffff197224 */ /* 0x000fce00078e000e */
.L_x_13205:
[----:B------:R-:W-:-:S07]  /*3820*/  IMAD.WIDE R22, R25, 0x10, R38 ;  /* 0x0000001019167825 */ /* 0x000fce00078e0226 */
.L_x_13203:
[----:B------:R-:W2:Y:S01]  /*3830*/  LD.E.128.STRONG.GPU R12, desc[UR12][R22.64+-0x200] ;  /* 0xfffe000c160c7980 */ /* 0x000ea2000c10fd00 */
[----:B------:R-:W-:Y:S05]  /*3840*/  YIELD ;  /* 0x0000000000007946 */ /* 0x000fea0003800000 */
[----:B------:R-:W-:Y:S01]  /*3850*/  UMOV UR5, 0xffffffff ;  /* 0xffffffff00057882 */ /* 0x000fe20000000000 */
[----:B--2---:R-:W-:-:S04]  /*3860*/  ISETP.NE.U32.AND P1, PT, R14, 0x63, PT ;  /* 0x000000630e00780c */ /* 0x004fc80003f25070 */
[----:B------:R-:W-:Y:S01]  /*3870*/  ISETP.NE.AND.EX P1, PT, R15, RZ, PT, P1 ;  /* 0x000000ff0f00720c */ /* 0x000fe20003f25310 */
[----:B------:R-:W-:-:S12]  /*3880*/  BRA.DIV UR5, `(.L_x_13202) ;  /* 0x0000007e05847947 */ /* 0x000fd8000b800000 */
[----:B------:R-:W-:-:S13]  /*3890*/  VOTE.ANY P1, !P1 ;  /* 0x0000000000ff7806 */ /* 0x000fda0004820100 */
.L_x_13272:
[----:B------:R-:W-:Y:S05]  /*38a0*/  @P1 BRA `(.L_x_13203) ;  /* 0xfffffffc00e01947 */ /* 0x000fea000383ffff */
[----:B------:R-:W-:Y:S01]  /*38b0*/  UMOV UR5, 0xffffffff ;  /* 0xffffffff00057882 */ /* 0x000fe20000000000 */
[----:B------:R-:W-:-:S04]  /*38c0*/  ISETP.NE.U32.AND P5, PT, R14, 0x65, PT ;  /* 0x000000650e00780c */ /* 0x000fc80003fa5070 */
[----:B------:R-:W-:Y:S01]  /*38d0*/  ISETP.NE.AND.EX P5, PT, R15, RZ, PT, P5 ;  /* 0x000000ff0f00720c */ /* 0x000fe20003fa5350 */
[----:B------:R-:W-:-:S12]  /*38e0*/  BRA.DIV UR5, `(.L_x_13204) ;  /* 0x0000007e05907947 */ /* 0x000fd8000b800000 */
[----:B------:R-:W-:Y:S01]  /*38f0*/  VOTE.ANY R21, PT, !P5 ;  /* 0x0000000000157806 */ /* 0x000fe200068e0100 */
[----:B------:R-:W-:Y:S01]  /*3900*/  VIADD R25, R25, 0xffffffe0 ;  /* 0xffffffe019197836 */ /* 0x000fe20000000000 */
[----:B------:R-:W-:Y:S02]  /*3910*/  ISETP.NE.AND P2, PT, R12, RZ, PT ;  /* 0x000000ff0c00720c */ /* 0x000fe40003f45270 */
[----:B------:R-:W-:Y:S02]  /*3920*/  LOP3.LUT R21, R21, 0x80000000, R17, 0xec, !PT ;  /* 0x8000000015157812 */ /* 0x000fe400078eec11 */
[----:B------:R-:W-:-:S03]  /*3930*/  ISETP.NE.U32.AND P3, PT, R14, 0x65, PT ;  /* 0x000000650e00780c */ /* 0x000fc60003f65070 */
[----:B------:R-:W-:Y:S01]  /*3940*/  VIADD R22, R21, 0xffffffff ;  /* 0xffffffff15167836 */ /* 0x000fe20000000000 */
[----:B------:R-:W-:-:S04]  /*3950*/  ISETP.NE.AND.EX P3, PT, R15, RZ, PT, P3 ;  /* 0x000000ff0f00720c */ /* 0x000fc80003f65330 */
[----:B------:R-:W-:-:S04]  /*3960*/  LOP3.LUT R21, R21, R22, RZ, 0xc, !PT ;  /* 0x0000001615157212 */ /* 0x000fc800078e0cff */
[----:B------:R-:W0:Y:S05]  /*3970*/  POPC R24, R21 ;  /* 0x0000001500187309 */ /* 0x000e2a0000000000 */
[----:B------:R-:W-:Y:S01]  /*3980*/  VOTE.ALL P3, P3 ;  /* 0x0000000000ff7806 */ /* 0x000fe20001860000 */
        /* <DEDUP_REMOVED lines=11> */
[----:B------:R-:W-:Y:S01]  /*3a40*/  ISETP.GT.AND P1, PT, R19, R24, PT ;  /* 0x000000181300720c */ /* 0x000fe20003f24270 */
[----:B------:R-:W1:Y:S01]  /*3a50*/  SHFL.DOWN PT, R13, R42, 0x2, R24 ;  /* 0x084000002a0d7989 */ /* 0x000e6200000e0018 */
[----:B------:R-:W-:Y:S01]  /*3a60*/  VIADD R19, R36, 0x4 ;  /* 0x0000000424137836 */ /* 0x000fe20000000000 */
        /* <DEDUP_REMOVED lines=11> */
[----:B------:R-:W-:-:S05]  /*3b20*/  SEL R12, R12, RZ, !P1 ;  /* 0x000000ff0c0c7207 */ /* 0x000fca0004800000 */
[----:B------:R-:W-:Y:S01]  /*3b30*/  IMAD.IADD R47, R45, 0x1, R12 ;  /* 0x000000012d2f7824 */ /* 0x000fe200078e020c */
[----:B-1----:R-:W-:Y:S02]  /*3b40*/  SEL R12, R23, RZ, !P1 ;  /* 0x000000ff170c7207 */ /* 0x002fe40004800000 */
[----:B------:R-:W-:Y:S01]  /*3b50*/  ISETP.GT.AND P1, PT, R19, R24, PT ;  /* 0x000000181300720c */ /* 0x000fe20003f24270 */
[----:B------:R-:W-:Y:S01]  /*3b60*/  VIADD R19, R36, 0x10 ;  /* 0x0000001024137836 */ /* 0x000fe20000000000 */
[----:B------:R-:W0:Y:S01]  /*3b70*/  SHFL.DOWN PT, R22, R47, 0x8, R24 ;  /* 0x090000002f167989 */ /* 0x000e2200000e0018 */
[----:B------:R-:W-:-:S05]  /*3b80*/  IMAD.IADD R49, R13, 0x1, R12 ;  /* 0x000000010d317824 */ /* 0x000fca00078e020c */
[----:B------:R-:W1:Y:S01]  /*3b90*/  SHFL.DOWN PT, R23, R49, 0x8, R24 ;  /* 0x0900000031177989 */ /* 0x000e6200000e0018 */
[----:B------:R-:W-:-:S04]  /*3ba0*/  ISETP.NE.AND P2, PT, R49, RZ, PT ;  /* 0x000000ff3100720c */ /* 0x000fc80003f45270 */
        /* <DEDUP_REMOVED lines=9> */
[----:B0-----:R-:W-:Y:S02]  /*3c40*/  SEL R22, R22, RZ, !P2 ;  /* 0x000000ff16167207 */ /* 0x001fe40005000000 */
[----:B------:R-:W-:Y:S02]  /*3c50*/  ISETP.NE.AND P2, PT, R16, RZ, PT ;  /* 0x000000ff1000720c */ /* 0x000fe40003f45270 */
[----:B------:R-:W-:-:S02]  /*3c60*/  SEL R22, R22, RZ, !P1 ;  /* 0x000000ff16167207 */ /* 0x000fc40004800000 */
[----:B-1----:R-:W-:-:S03]  /*3c70*/  SEL R12, R12, RZ, !P1 ;  /* 0x000000ff0c0c7207 */ /* 0x002fc60004800000 */
[----:B------:R-:W-:Y:S01]  /*3c80*/  IMAD.IADD R22, R13, 0x1, R22 ;  /* 0x000000010d167824 */ /* 0x000fe200078e0216 */
[----:B------:R-:W-:-:S04]  /*3c90*/  IADD3 R16, PT, PT, R45, R12, R16 ;  /* 0x0000000c2d107210 */ /* 0x000fc80007ffe010 */
[----:B------:R-:W-:-:S05]  /*3ca0*/  SEL R13, R22, RZ, !P2 ;  /* 0x000000ff160d7207 */ /* 0x000fca0005000000 */
[----:B------:R-:W-:-:S07]  /*3cb0*/  IMAD.IADD R18, R13, 0x1, R18 ;  /* 0x000000010d127824 */ /* 0x000fce00078e0212 */
.L_x_13286:
[----:B------:R-:W-:Y:S05]  /*3cc0*/  @P3 BRA `(.L_x_13205) ;  /* 0xfffffff800d43947 */ /* 0x000fea000383ffff */
.L_x_13201:
[----:B------:R-:W-:Y:S01]  /*3cd0*/  ISETP.NE.AND P1, PT, R36, RZ, PT ;  /* 0x000000ff2400720c */ /* 0x000fe20003f25270 */
[----:B------:R-:W-:Y:S01]  /*3ce0*/  BSSY.RECONVERGENT B0, `(.L_x_13206) ;  /* 0x0000014000007945 */ /* 0x000fe20003800200 */
[----:B------:R-:W-:-:S11]  /*3cf0*/  IMAD.MOV.U32 R17, RZ, RZ, R18 ;  /* 0x000000ffff117224 */ /* 0x000fd600078e0012 */
[----:B------:R-:W0:Y:S01]  /*3d00*/  @!P1 S2R R13, SR_CgaCtaId ;  /* 0x00000000000d9919 */ /* 0x000e220000008800 */
[----:B------:R-:W-:-:S04]  /*3d10*/  @!P1 MOV R12, 0x400 ;  /* 0x00000400000c9802 */ /* 0x000fc80000000f00 */
[----:B0-----:R-:W-:Y:S01]  /*3d20*/  @!P1 LEA R21, R13, R12, 0x18 ;  /* 0x0000000c0d159211 */ /* 0x001fe200078ec0ff */
[----:B------:R-:W-:Y:S06]  /*3d30*/  @P0 BRA `(.L_x_13207) ;  /* 0x0000000000380947 */ /* 0x000fec0003800000 */
[----:B------:R-:W0:Y:S01]  /*3d40*/  S2UR UR6, SR_CgaCtaId ;  /* 0x00000000000679c3 */ /* 0x000e220000008800 */
[C---:B------:R-:W-:Y:S01]  /*3d50*/  ISETP.NE.AND P0, PT, R20.reuse, RZ, PT ;  /* 0x000000ff1400720c */ /* 0x040fe20003f05270 */
[----:B------:R-:W-:Y:S01]  /*3d60*/  UMOV UR5, 0x400 ;  /* 0x0000040000057882 */ /* 0x000fe20000000000 */
[----:B------:R-:W-:Y:S02]  /*3d70*/  IMAD.IADD R19, R20, 0x1, R16 ;  /* 0x0000000114137824 */ /* 0x000fe400078e0210 */
[----:B------:R-:W-:Y:S01]  /*3d80*/  SEL R12, R18, RZ, !P0 ;  /* 0x000000ff120c7207 */ /* 0x000fe20004000000 */
[----:B------:R-:W-:Y:S02]  /*3d90*/  IMAD.MOV.U32 R14, RZ, RZ, 0x65 ;  /* 0x00000065ff0e7424 */ /* 0x000fe400078e00ff */
[----:B------:R-:W-:Y:S02]  /*3da0*/  IMAD.MOV.U32 R15, RZ, RZ, 0x0 ;  /* 0x00000000ff0f7424 */ /* 0x000fe400078e00ff */
[----:B------:R-:W-:-:S02]  /*3db0*/  IMAD.IADD R13, R27, 0x1, R12 ;  /* 0x000000011b0d7824 */ /* 0x000fc400078e020c */
[----:B------:R-:W-:-:S05]  /*3dc0*/  IMAD.MOV.U32 R12, RZ, RZ, R19 ;  /* 0x000000ffff0c7224 */ /* 0x000fca00078e0013 */
[----:B------:R1:W-:Y:S01]  /*3dd0*/  ST.E.128.STRONG.GPU desc[UR12][R40.64+0x200], R12 ;  /* 0x0002000c28007985 */ /* 0x0003e2000c10fd0c */
[----:B0-----:R-:W-:-:S09]  /*3de0*/  ULEA UR5, UR6, UR5, 0x18 ;  /* 0x0000000506057291 */ /* 0x001fd2000f8ec0ff */
[----:B------:R1:W-:Y:S04]  /*3df0*/  STS.64 [UR5+0x68], R18 ;  /* 0x00006812ff007988 */ /* 0x0003e80008000a05 */
[----:B------:R1:W-:Y:S04]  /*3e00*/  STS [UR5+0x70], R13 ;  /* 0x0000700dff007988 */ /* 0x0003e80008000805 */
[----:B------:R1:W-:Y:S02]  /*3e10*/  STS [UR5+0x64], R16 ;  /* 0x00006410ff007988 */ /* 0x0003e40008000805 */
.L_x_13207:
[----:B------:R-:W-:Y:S05]  /*3e20*/  BSYNC.RECONVERGENT B0 ;  /* 0x0000000000007941 */ /* 0x000fea0003800200 */
.L_x_13206:
[----:B------:R0:W-:Y:S01]  /*3e30*/  @!P1 STS.64 [R21+0x48], R16 ;  /* 0x0000481015009388 */ /* 0x0001e20000000a00 */
[----:B------:R-:W-:Y:S02]  /*3e40*/  @!P1 IMAD.MOV.U32 R43, RZ, RZ, R16 ;  /* 0x000000ffff2b9224 */ /* 0x000fe400078e0010 */
[----:B------:R-:W-:-:S07]  /*3e50*/  @!P1 IMAD.MOV.U32 R35, RZ, RZ, R18 ;  /* 0x000000ffff239224 */ /* 0x000fce00078e0012 */
.L_x_13195:
[----:B------:R-:W-:Y:S05]  /*3e60*/  WARPSYNC.ALL ;  /* 0x0000000000007948 */ /* 0x000fea0003800000 */
[----:B------:R-:W-:Y:S01]  /*3e70*/  ISETP.NE.AND P0, PT, R0, RZ, PT ;  /* 0x000000ff0000720c */ /* 0x000fe20003f05270 */
[----:B------:R-:W2:Y:S08]  /*3e80*/  S2UR UR5, SR_CgaCtaId ;  /* 0x00000000000579c3 */ /* 0x000eb00000008800 */
[----:B------:R-:W-:Y:S04]  /*3e90*/  BAR.SYNC.DEFER_BLOCKING 0x0 ;  /* 0x0000000000007b1d */ /* 0x000fe80000010000 */
[----:B------:R-:W-:-:S02]  /*3ea0*/  @P0 ISETP.NE.AND P1, PT, R43, RZ, PT ;  /* 0x000000ff2b00020c */ /* 0x000fc40003f25270 */
[----:B------:R-:W-:Y:S01]  /*3eb0*/  ISETP.NE.AND P2, PT, R34, R32, PT ;  /* 0x000000202200720c */ /* 0x000fe20003f45270 */
[----:B------:R-:W-:-:S03]  /*3ec0*/  UMOV UR4, 0x400 ;  /* 0x0000040000047882 */ /* 0x000fc60000000000 */
[----:B-1----:R-:W-:Y:S01]  /*3ed0*/  SEL R18, RZ, 0x1, !P2 ;  /* 0x00000001ff127807 */ /* 0x002fe20005000000 */
[----:B--2---:R-:W-:-:S09]  /*3ee0*/  ULEA UR8, UR5, UR4, 0x18 ;  /* 0x0000000405087291 */ /* 0x004fd2000f8ec0ff */
[----:B------:R-:W1:Y:S04]  /*3ef0*/  @P0 LDS.64 R12, [UR8+0x48] ;  /* 0x00004808ff0c0984 */ /* 0x000e680008000a00 */
[----:B------:R-:W2:Y:S01]  /*3f00*/  LDS R19, [UR8+0x74] ;  /* 0x00007408ff137984 */ /* 0x000ea20008000800 */
[----:B-1----:R-:W-:Y:S01]  /*3f10*/  @P0 SEL R14, R13, RZ, !P1 ;  /* 0x000000ff0d0e0207 */ /* 0x002fe20004800000 */
[----:B------:R-:W-:Y:S01]  /*3f20*/  @P0 IMAD.IADD R12, R43, 0x1, R12 ;  /* 0x000000012b0c0824 */ /* 0x000fe200078e020c */
[----:B------:R-:W-:-:S03]  /*3f30*/  ISETP.NE.AND P1, PT, R32, R30, PT ;  /* 0x0000001e2000720c */ /* 0x000fc60003f25270 */
[----:B------:R-:W-:Y:S02]  /*3f40*/  @P0 IMAD.IADD R35, R35, 0x1, R14 ;  /* 0x0000000123230824 */ /* 0x000fe400078e020e */
[----:B------:R-:W-:Y:S01]  /*3f50*/  @P0 IMAD.MOV.U32 R43, RZ, RZ, R12 ;  /* 0x000000ffff2b0224 */ /* 0x000fe200078e000c */
[----:B------:R-:W-:Y:S02]  /*3f60*/  ISETP.NE.AND P0, PT, R30, R28, PT ;  /* 0x0000001c1e00720c */ /* 0x000fe40003f05270 */
[----:B------:R-:W-:Y:S01]  /*3f70*/  SEL R14, R35, RZ, !P2 ;  /* 0x000000ff230e7207 */ /* 0x000fe20005000000 */
[----:B------:R-:W-:-:S04]  /*3f80*/  IMAD.IADD R41, R18, 0x1, R43 ;  /* 0x0000000112297824 */ /* 0x000fc800078e022b */
[----:B------:R-:W-:Y:S02]  /*3f90*/  IMAD.IADD R33, R33, 0x1, R14 ;  /* 0x0000000121217824 */ /* 0x000fe400078e020e */
[----:B------:R-:W-:Y:S02]  /*3fa0*/  VIADD R14, R18, 0x1 ;  /* 0x00000001120e7836 */ /* 0x000fe40000000000 */
[----:B------:R-:W-:Y:S01]  /*3fb0*/  @!P1 IMAD.MOV R14, RZ, RZ, R18 ;  /* 0x000000ffff0e9224 */ /* 0x000fe200078e0212 */
[----:B------:R-:W-:Y:S02]  /*3fc0*/  SEL R12, R33, RZ, !P1 ;  /* 0x000000ff210c7207 */ /* 0x000fe40004800000 */
[----:B------:R-:W-:Y:S01]  /*3fd0*/  ISETP.NE.AND P1, PT, R28, R10, PT ;  /* 0x0000000a1c00720c */ /* 0x000fe20003f25270 */
[----:B------:R-:W-:Y:S02]  /*3fe0*/  IMAD.IADD R13, R43, 0x1, R14 ;  /* 0x000000012b0d7824 */ /* 0x000fe400078e020e */
[----:B------:R-:W-:-:S02]  /*3ff0*/  IMAD.IADD R31, R31, 0x1, R12 ;  /* 0x000000011f1f7824 */ /* 0x000fc400078e020c */
[----:B------:R-:W-:Y:S02]  /*4000*/  VIADD R12, R13, 0x1 ;  /* 0x000000010d0c7836 */ /* 0x000fe40000000000 */
[----:B------:R-:W-:Y:S01]  /*4010*/  @!P0 IMAD.MOV R12, RZ, RZ, R13 ;  /* 0x000000ffff0c8224 */ /* 0x000fe200078e020d */
[----:B------:R-:W-:Y:S02]  /*4020*/  SEL R14, R31, RZ, !P0 ;  /* 0x000000ff1f0e7207 */ /* 0x000fe40004000000 */
[----:B------:R-:W-:-:S03]  /*4030*/  ISETP.NE.AND P0, PT, R10, R8, PT ;  /* 0x000000080a00720c */ /* 0x000fc60003f05270 */
[----:B------:R-:W-:Y:S02]  /*4040*/  IMAD.IADD R29, R29, 0x1, R14 ;  /* 0x000000011d1d7824 */ /* 0x000fe400078e020e */
[----:B------:R-:W-:Y:S02]  /*4050*/  VIADD R14, R12, 0x1 ;  /* 0x000000010c0e7836 */ /* 0x000fe40000000000 */
[----:B------:R-:W-:Y:S01]  /*4060*/  @!P1 IMAD.MOV R14, RZ, RZ, R12 ;  /* 0x000000ffff0e9224 */ /* 0x000fe200078e020c */
[----:B0-----:R-:W-:Y:S02]  /*4070*/  SEL R16, R29, RZ, !P1 ;  /* 0x000000ff1d107207 */ /* 0x001fe40004800000 */
[----:B------:R-:W-:Y:S01]  /*4080*/  ISETP.NE.AND P1, PT, R8, R6, PT ;  /* 0x000000060800720c */ /* 0x000fe20003f25270 */
[----:B------:R-:W-:Y:S02]  /*4090*/  VIADD R15, R14, 0x1 ;  /* 0x000000010e0f7836 */ /* 0x000fe40000000000 */
[----:B------:R-:W-:-:S02]  /*40a0*/  IMAD.IADD R11, R11, 0x1, R16 ;  /* 0x000000010b0b7824 */ /* 0x000fc400078e0210 */
[----:B------:R-:W-:-:S03]  /*40b0*/  @!P0 IMAD.MOV R15, RZ, RZ, R14 ;  /* 0x000000ffff0f8224 */ /* 0x000fc600078e020e */
[----:B------:R-:W-:Y:S02]  /*40c0*/  SEL R16, R11, RZ, !P0 ;  /* 0x000000ff0b107207 */ /* 0x000fe40004000000 */
[----:B------:R-:W-:-:S03]  /*40d0*/  ISETP.NE.AND P0, PT, R6, R4, PT ;  /* 0x000000040600720c */ /* 0x000fc60003f05270 */
[----:B------:R-:W-:Y:S02]  /*40e0*/  IMAD.IADD R9, R9, 0x1, R16 ;  /* 0x0000000109097824 */ /* 0x000fe400078e0210 */
[----:B------:R-:W-:Y:S02]  /*40f0*/  VIADD R16, R15, 0x1 ;  /* 0x000000010f107836 */ /* 0x000fe40000000000 */
[----:B------:R-:W-:Y:S01]  /*4100*/  @!P1 IMAD.MOV R16, RZ, RZ, R15 ;  /* 0x000000ffff109224 */ /* 0x000fe200078e020f */
[----:B------:R-:W-:Y:S02]  /*4110*/  SEL R20, R9, RZ, !P1 ;  /* 0x000000ff09147207 */ /* 0x000fe40004800000 */
[----:B------:R-:W-:Y:S01]  /*4120*/  ISETP.NE.AND P1, PT, R4, R2, PT ;  /* 0x000000020400720c */ /* 0x000fe20003f25270 */
[----:B------:R-:W-:Y:S02]  /*4130*/  VIADD R17, R16, 0x1 ;  /* 0x0000000110117836 */ /* 0x000fe40000000000 */
[----:B------:R-:W-:-:S02]  /*4140*/  IMAD.IADD R7, R7, 0x1, R20 ;  /* 0x0000000107077824 */ /* 0x000fc400078e0214 */
[----:B------:R-:W-:-:S03]  /*4150*/  @!P0 IMAD.MOV R17, RZ, RZ, R16 ;  /* 0x000000ffff118224 */ /* 0x000fc600078e0210 */
[----:B------:R-:W-:Y:S01]  /*4160*/  SEL R20, R7, RZ, !P0 ;  /* 0x000000ff07147207 */ /* 0x000fe20004000000 */
[----:B------:R-:W-:Y:S01]  /*4170*/  VIADD R36, R17, 0x1 ;  /* 0x0000000111247836 */ /* 0x000fe20000000000 */
[----:B--2---:R-:W-:-:S03]  /*4180*/  ISETP.GE.AND P0, PT, R19, 0x101, PT ;  /* 0x000001011300780c */ /* 0x004fc60003f06270 */
[----:B------:R-:W-:Y:S02]  /*4190*/  IMAD.IADD R5, R5, 0x1, R20 ;  /* 0x0000000105057824 */ /* 0x000fe400078e0214 */
[----:B------:R-:W-:-:S03]  /*41a0*/  @!P1 IMAD.MOV R36, RZ, RZ, R17 ;  /* 0x000000ffff249224 */ /* 0x000fc600078e0211 */
[----:B------:R-:W-:-:S05]  /*41b0*/  SEL R20, R5, RZ, !P1 ;  /* 0x000000ff05147207 */ /* 0x000fca0004800000 */
[----:B------:R-:W-:Y:S01]  /*41c0*/  IMAD.IADD R3, R3, 0x1, R20 ;  /* 0x0000000103037824 */ /* 0x000fe200078e0214 */
[----:B------:R-:W-:Y:S06]  /*41d0*/  @!P0 BRA `(.L_x_13208) ;  /* 0x0000000c00448947 */ /* 0x000fec0003800000 */
[----:B------:R-:W0:Y:S01]  /*41e0*/  LDS R21, [UR8+0x64] ;  /* 0x00006408ff157984 */ /* 0x000e220008000800 */
        /* <DEDUP_REMOVED lines=28> */
[----:B------:R-:W-:Y:S01]  /*43b0*/  ISETP.GE.AND P0, PT, R0, R19, PT ;  /* 0x000000130000720c */ /* 0x000fe20003f06270 */
[--C-:B------:R-:W-:Y:S02]  /*43c0*/  @P2 IMAD.IADD R36, R36, 0x1, -R21.reuse ;  /* 0x0000000124242824 */ /* 0x100fe400078e0a15 */
[----:B------:R0:W-:Y:S02]  /*43d0*/  @P6 STS.64 [R14], R10 ;  /* 0x0000000a0e006388 */ /* 0x0001e40000000a00 */
[----:B------:R-:W-:Y:S01]  /*43e0*/  @P3 IMAD.IADD R17, R17, 0x1, -R21 ;  /* 0x0000000111113824 */ /* 0x000fe200078e0a15 */
[----:B------:R-:W-:Y:S01]  /*43f0*/  @P2 LEA R36, R36, UR8, 0x3 ;  /* 0x0000000824242c11 */ /* 0x000fe2000f8e18ff */
[----:B------:R0:W-:Y:S03]  /*4400*/  @P5 STS.64 [R15], R8 ;  /* 0x000000080f005388 */ /* 0x0001e60000000a00 */
[----:B------:R-:W-:Y:S01]  /*4410*/  @P3 LEA R17, R17, UR8, 0x3 ;  /* 0x0000000811113c11 */ /* 0x000fe2000f8e18ff */
[----:B------:R0:W-:Y:S04]  /*4420*/  @P4 STS.64 [R16], R6 ;  /* 0x0000000610004388 */ /* 0x0001e80000000a00 */
[----:B------:R0:W-:Y:S04]  /*4430*/  @P3 STS.64 [R17], R4 ;  /* 0x0000000411003388 */ /* 0x0001e80000000a00 */
[----:B------:R0:W-:Y:S01]  /*4440*/  @P2 STS.64 [R36], R2 ;  /* 0x0000000224002388 */ /* 0x0001e20000000a00 */
        /* <DEDUP_REMOVED lines=14> */
[----:B------:R-:W-:Y:S01]  /*4530*/  LOP3.LUT R2, R2, 0x3, RZ, 0xc0, !PT ;  /* 0x0000000302027812 */ /* 0x000fe200078ec0ff */
[----:B------:R-:W1:Y:S03]  /*4540*/  LDC.64 R6, c[0x0][0x398] ;  /* 0x0000e600ff067b82 */ /* 0x000e660000000a00 */
[----:B------:R-:W-:Y:S01]  /*4550*/  LOP3.LUT R3, R3, 0x300, RZ, 0xc0, !PT ;  /* 0x0000030003037812 */ /* 0x000fe200078ec0ff */
[----:B------:R-:W-:-:S04]  /*4560*/  IMAD.MOV R12, RZ, RZ, -R2 ;  /* 0x000000ffff0c7224 */ /* 0x000fc800078e0a02 */
[----:B------:R-:W-:-:S07]  /*4570*/  IMAD.IADD R0, R0, 0x1, R3 ;  /* 0x0000000100007824 */ /* 0x000fce00078e0203 */
.L_x_13211:
        /* <DEDUP_REMOVED lines=10> */
.L_x_13210:
[----:B------:R-:W-:Y:S05]  /*4620*/  BSYNC.RECONVERGENT B0 ;  /* 0x0000000000007941 */ /* 0x000fea0003800200 */
.L_x_13209:
[----:B------:R-:W-:Y:S05]  /*4630*/  @!P1 EXIT ;  /* 0x000000000000994d */ /* 0x000fea0003800000 */
[----:B------:R-:W0:Y:S01]  /*4640*/  LDCU.128 UR4, c[0x0][0x390] ;  /* 0x00007200ff0477ac */ /* 0x000e220008000c00 */
[----:B--2---:R-:W-:Y:S01]  /*4650*/  IMAD.IADD R2, R19, 0x1, -R0 ;  /* 0x0000000113027824 */ /* 0x004fe200078e0a00 */
[C---:B------:R-:W-:Y:S01]  /*4660*/  LEA R18, R0.reuse, UR8, 0x3 ;  /* 0x0000000800127c11 */ /* 0x040fe2000f8e18ff */
[----:B------:R-:W-:Y:S01]  /*4670*/  BSSY.RECONVERGENT B0, `(.L_x_13212) ;  /* 0x0000050000007945 */ /* 0x000fe20003800200 */
[----:B------:R-:W-:Y:S01]  /*4680*/  IMAD.IADD R41, R0, 0x1, R21 ;  /* 0x0000000100297824 */ /* 0x000fe200078e0215 */
[----:B------:R-:W-:Y:S02]  /*4690*/  PLOP3.LUT P0, PT, PT, PT, PT, 0x80, 0x8 ;  /* 0x000000000008781c */ /* 0x000fe40003f0f070 */
[----:B------:R-:W-:Y:S01]  /*46a0*/  ISETP.GT.AND P1, PT, R2, 0xc00, PT ;  /* 0x00000c000200780c */ /* 0x000fe20003f24270 */
[----:B------:R-:W-:Y:S01]  /*46b0*/  VIADD R18, R18, 0x1000 ;  /* 0x0000100012127836 */ /* 0x000fe20000000000 */
[----:B0-----:R-:W-:Y:S02]  /*46c0*/  UIADD3 UR4, UP0, UPT, UR4, 0x800, URZ ;  /* 0x0000080004047890 */ /* 0x001fe4000ff1e0ff */
[----:B------:R-:W-:-:S02]  /*46d0*/  UIADD3 UR6, UP1, UPT, UR6, 0x800, URZ ;  /* 0x0000080006067890 */ /* 0x000fc4000ff3e0ff */
[----:B------:R-:W-:Y:S02]  /*46e0*/  UIADD3.X UR5, UPT, UPT, URZ, UR5, URZ, UP0, !UPT ;  /* 0x00000005ff057290 */ /* 0x000fe400087fe4ff */
[----:B------:R-:W-:Y:S01]  /*46f0*/  UIADD3.X UR7, UPT, UPT, URZ, UR7, URZ, UP1, !UPT ;  /* 0x00000007ff077290 */ /* 0x000fe20008ffe4ff */
[----:B------:R-:W-:Y:S02]  /*4700*/  IMAD.U32 R4, RZ, RZ, UR4 ;  /* 0x00000004ff047e24 */ /* 0x000fe4000f8e00ff */
[----:B------:R-:W-:Y:S02]  /*4710*/  IMAD.U32 R2, RZ, RZ, UR6 ;  /* 0x00000006ff027e24 */ /* 0x000fe4000f8e00ff */
[----:B------:R-:W-:Y:S02]  /*4720*/  IMAD.U32 R5, RZ, RZ, UR5 ;  /* 0x00000005ff057e24 */ /* 0x000fe4000f8e00ff */
[----:B------:R-:W-:Y:S01]  /*4730*/  IMAD.U32 R3, RZ, RZ, UR7 ;  /* 0x00000007ff037e24 */ /* 0x000fe2000f8e00ff */
[----:B------:R-:W-:Y:S06]  /*4740*/  @!P1 BRA `(.L_x_13213) ;  /* 0x0000000400089947 */ /* 0x000fec0003800000 */
[----:B------:R-:W-:Y:S01]  /*4750*/  PLOP3.LUT P0, PT, PT, PT, PT, 0x8, 0x80 ;  /* 0x000000000080781c */ /* 0x000fe20003f0e170 */
[----:B------:R-:W-:-:S12]  /*4760*/  VIADD R43, R19, 0xfffff400 ;  /* 0xfffff400132b7836 */ /* 0x000fd80000000000 */
.L_x_13214:
[----:B-1----:R-:W0:Y:S01]  /*4770*/  LDS.64 R36, [R18+-0x1000] ;  /* 0xfff0000012247984 */ /* 0x002e220000000a00 */
[----:B------:R-:W-:-:S03]  /*4780*/  IMAD.WIDE R44, R41, 0x4, R4 ;  /* 0x00000004292c7825 */ /* 0x000fc600078e0204 */
[----:B------:R-:W1:Y:S01]  /*4790*/  LDS.64 R48, [R18+-0x800] ;  /* 0xfff8000012307984 */ /* 0x000e620000000a00 */
[----:B------:R-:W-:-:S03]  /*47a0*/  IMAD.WIDE R20, R41, 0x4, R2 ;  /* 0x0000000429147825 */ /* 0x000fc600078e0202 */
[----:B------:R-:W2:Y:S01]  /*47b0*/  LDS.64 R46, [R18] ;  /* 0x00000000122e7984 */ /* 0x000ea20000000a00 */
        /* <DEDUP_REMOVED lines=25> */
[----:B-1----:R-:W-:-:S03]  /*4950*/  VIADD R49, R41, 0x800 ;  /* 0x0000080029317836 */ /* 0x002fc60000000000 */
[----:B---3--:R1:W-:Y:S04]  /*4960*/  STG.E desc[UR12][R44.64+0x400], R6 ;  /* 0x000400062c007986 */ /* 0x0083e8000c10190c */
[----:B------:R2:W-:Y:S04]  /*4970*/  STG.E desc[UR12][R20.64+0x400], R7 ;  /* 0x0004000714007986 */ /* 0x0005e8000c10190c */
[----:B----4-:R-:W-:Y:S01]  /*4980*/  STG.E desc[UR12][R36.64+-0x800], R8 ;  /* 0xfff8000824007986 */ /* 0x010fe2000c10190c */
[----:B0-----:R-:W-:-:S03]  /*4990*/  IMAD.WIDE R46, R49, 0x4, R4 ;  /* 0x00000004312e7825 */ /* 0x001fc600078e0204 */
[----:B------:R0:W-:Y:S01]  /*49a0*/  STG.E desc[UR12][R38.64+-0x800], R9 ;  /* 0xfff8000926007986 */ /* 0x0001e2000c10190c */
[----:B-1----:R-:W-:-:S03]  /*49b0*/  IMAD.WIDE R44, R49, 0x4, R2 ;  /* 0x00000004312c7825 */ /* 0x002fc600078e0202 */
[----:B-----5:R1:W-:Y:S01]  /*49c0*/  STG.E desc[UR12][R36.64+-0x400], R10 ;  /* 0xfffc000a24007986 */ /* 0x0203e2000c10190c */
[C---:B--2---:R-:W-:Y:S02]  /*49d0*/  VIADD R21, R41.reuse, 0xc00 ;  /* 0x00000c0029157836 */ /* 0x044fe40000000000 */
[----:B------:R-:W-:Y:S01]  /*49e0*/  VIADD R41, R41, 0x1000 ;  /* 0x0000100029297836 */ /* 0x000fe20000000000 */
[----:B------:R1:W-:Y:S01]  /*49f0*/  STG.E desc[UR12][R38.64+-0x400], R11 ;  /* 0xfffc000b26007986 */ /* 0x0003e2000c10190c */
[----:B------:R-:W-:-:S03]  /*4a00*/  IMAD.WIDE R6, R21, 0x4, R4 ;  /* 0x0000000415067825 */ /* 0x000fc600078e0204 */
[----:B------:R1:W-:Y:S01]  /*4a10*/  STG.E desc[UR12][R36.64], R12 ;  /* 0x0000000c24007986 */ /* 0x0003e2000c10190c */
[----:B0-----:R-:W-:-:S03]  /*4a20*/  IMAD.WIDE R8, R21, 0x4, R2 ;  /* 0x0000000415087825 */ /* 0x001fc600078e0202 */
        /* <DEDUP_REMOVED lines=20> */
.L_x_13213:
[----:B------:R-:W-:Y:S05]  /*4b70*/  BSYNC.RECONVERGENT B0 ;  /* 0x0000000000007941 */ /* 0x000fea0003800200 */
.L_x_13212:
[----:B-1----:R-:W-:Y:S01]  /*4b80*/  IMAD.IADD R6, R19, 0x1, -R0 ;  /* 0x0000000113067824 */ /* 0x002fe200078e0a00 */
[----:B------:R-:W-:Y:S04]  /*4b90*/  BSSY.RECONVERGENT B0, `(.L_x_13215) ;  /* 0x0000024000007945 */ /* 0x000fe80003800200 */
[----:B------:R-:W-:-:S13]  /*4ba0*/  ISETP.GT.AND P1, PT, R6, 0x400, PT ;  /* 0x000004000600780c */ /* 0x000fda0003f24270 */
[----:B------:R-:W-:Y:S05]  /*4bb0*/  @!P1 BRA `(.L_x_13216) ;  /* 0x0000000000849947 */ /* 0x000fea0003800000 */
[----:B------:R-:W0:Y:S01]  /*4bc0*/  LDS.64 R14, [R18+-0x1000] ;  /* 0xfff00000120e7984 */ /* 0x000e220000000a00 */
        /* <DEDUP_REMOVED lines=32> */
.L_x_13216:
[----:B------:R-:W-:Y:S05]  /*4dd0*/  BSYNC.RECONVERGENT B0 ;  /* 0x0000000000007941 */ /* 0x000fea0003800200 */
.L_x_13215:
[----:B------:R-:W-:-:S13]  /*4de0*/  ISETP.LT.OR P0, PT, R0, R19, P0 ;  /* 0x000000130000720c */ /* 0x000fda0000701670 */
[----:B------:R-:W-:Y:S05]  /*4df0*/  @!P0 EXIT ;  /* 0x000000000000894d */ /* 0x000fea0003800000 */
[----:B0-----:R-:W0:Y:S01]  /*4e00*/  LDS.64 R6, [R18+-0x1000] ;  /* 0xfff0000012067984 */ /* 0x001e220000000a00 */
        /* <DEDUP_REMOVED lines=14> */
.L_x_13208:
[----:B------:R-:W0:Y:S01]  /*4ef0*/  LDC.64 R38, c[0x0][0x390] ;  /* 0x0000e400ff267b82 */ /* 0x000e220000000a00 */
[----:B------:R-:W-:Y:S02]  /*4f00*/  ISETP.NE.AND P0, PT, R34, R32, PT ;  /* 0x000000202200720c */ /* 0x000fe40003f05270 */
[----:B------:R-:W-:Y:S02]  /*4f10*/  ISETP.NE.AND P2, PT, R30, R28, PT ;  /* 0x0000001c1e00720c */ /* 0x000fe40003f45270 */
[----:B------:R-:W-:Y:S02]  /*4f20*/  ISETP.NE.AND P1, PT, R32, R30, PT ;  /* 0x0000001e2000720c */ /* 0x000fe40003f25270 */
[----:B------:R-:W-:Y:S01]  /*4f30*/  ISETP.NE.AND P3, PT, R6, R4, PT ;  /* 0x000000040600720c */ /* 0x000fe20003f65270 */
[----:B------:R-:W1:Y:S01]  /*4f40*/  LDC.64 R26, c[0x0][0x398] ;  /* 0x0000e600ff1a7b82 */ /* 0x000e620000000a00 */
[----:B------:R-:W-:Y:S02]  /*4f50*/  ISETP.NE.AND P4, PT, R4, R2, PT ;  /* 0x000000020400720c */ /* 0x000fe40003f85270 */
[----:B------:R-:W-:-:S05]  /*4f60*/  ISETP.NE.AND P5, PT, R2, R37, PT ;  /* 0x000000250200720c */ /* 0x000fca0003fa5270 */
[----:B------:R-:W2:Y:S08]  /*4f70*/  LDC.64 R20, c[0x0][0x398] ;  /* 0x0000e600ff147b82 */ /* 0x000eb00000000a00 */
[----:B------:R-:W3:Y:S01]  /*4f80*/  LDC.64 R24, c[0x0][0x390] ;  /* 0x0000e400ff187b82 */ /* 0x000ee20000000a00 */
[----:B0-----:R-:W-:-:S05]  /*4f90*/  @P0 IMAD.WIDE R38, R43, 0x4, R38 ;  /* 0x000000042b260825 */ /* 0x001fca00078e0226 */
[----:B------:R-:W-:Y:S02]  /*4fa0*/  @P0 STG.E desc[UR12][R38.64], R34 ;  /* 0x0000002226000986 */ /* 0x000fe4000c10190c */
[----:B------:R-:W0:Y:S01]  /*4fb0*/  LDC.64 R22, c[0x0][0x398] ;  /* 0x0000e600ff167b82 */ /* 0x000e220000000a00 */
[----:B-1----:R-:W-:-:S05]  /*4fc0*/  @P0 IMAD.WIDE R26, R43, 0x4, R26 ;  /* 0x000000042b1a0825 */ /* 0x002fca00078e021a */
[----:B------:R-:W-:Y:S01]  /*4fd0*/  @P0 STG.E desc[UR12][R26.64], R35 ;  /* 0x000000231a000986 */ /* 0x000fe2000c10190c */
[----:B------:R-:W-:Y:S01]  /*4fe0*/  ISETP.NE.AND P0, PT, R28, R10, PT ;  /* 0x0000000a1c00720c */ /* 0x000fe20003f05270 */
[----:B------:R-:W1:Y:S01]  /*4ff0*/  LDC.64 R18, c[0x0][0x390] ;  /* 0x0000e400ff127b82 */ /* 0x000e620000000a00 */
[----:B--2---:R-:W-:-:S04]  /*5000*/  @P2 IMAD.WIDE R50, R13, 0x4, R20 ;  /* 0x000000040d322825 */ /* 0x004fc800078e0214 */
[----:B---3--:R-:W-:-:S03]  /*5010*/  @P1 IMAD.WIDE R24, R41, 0x4, R24 ;  /* 0x0000000429181825 */ /* 0x008fc600078e0218 */
[----:B------:R-:W2:Y:S02]  /*5020*/  LDC.64 R20, c[0x0][0x390] ;  /* 0x0000e400ff147b82 */ /* 0x000ea40000000a00 */
[----:B------:R3:W-:Y:S01]  /*5030*/  @P1 STG.E desc[UR12][R24.64], R32 ;  /* 0x0000002018001986 */ /* 0x0007e2000c10190c */
[----:B0-----:R-:W-:-:S05]  /*5040*/  @P1 IMAD.WIDE R22, R41, 0x4, R22 ;  /* 0x0000000429161825 */ /* 0x001fca00078e0216 */
[----:B------:R-:W0:Y:S01]  /*5050*/  LDC.64 R46, c[0x0][0x390] ;  /* 0x0000e400ff2e7b82 */ /* 0x000e220000000a00 */
[----:B------:R4:W-:Y:S01]  /*5060*/  @P1 STG.E desc[UR12][R22.64], R33 ;  /* 0x0000002116001986 */ /* 0x0009e2000c10190c */
[----:B------:R-:W-:Y:S01]  /*5070*/  ISETP.NE.AND P1, PT, R10, R8, PT ;  /* 0x000000080a00720c */ /* 0x000fe20003f25270 */
[----:B-1----:R-:W-:-:S05]  /*5080*/  @P2 IMAD.WIDE R18, R13, 0x4, R18 ;  /* 0x000000040d122825 */ /* 0x002fca00078e0212 */
[----:B------:R-:W1:Y:S01]  /*5090*/  LDC.64 R40, c[0x0][0x398] ;  /* 0x0000e600ff287b82 */ /* 0x000e620000000a00 */
[----:B------:R4:W-:Y:S07]  /*50a0*/  @P2 STG.E desc[UR12][R18.64], R30 ;  /* 0x0000001e12002986 */ /* 0x0009ee000c10190c */
[----:B------:R-:W5:Y:S01]  /*50b0*/  LDC.64 R44, c[0x0][0x398] ;  /* 0x0000e600ff2c7b82 */ /* 0x000f620000000a00 */
[----:B------:R4:W-:Y:S01]  /*50c0*/  @P2 STG.E desc[UR12][R50.64], R31 ;  /* 0x0000001f32002986 */ /* 0x0009e2000c10190c */
[----:B------:R-:W-:Y:S01]  /*50d0*/  ISETP.NE.AND P2, PT, R8, R6, PT ;  /* 0x000000060800720c */ /* 0x000fe20003f45270 */
[----:B--2---:R-:W-:-:S05]  /*50e0*/  @P0 IMAD.WIDE R20, R12, 0x4, R20 ;  /* 0x000000040c140825 */ /* 0x004fca00078e0214 */
[----:B------:R-:W2:Y:S01]  /*50f0*/  LDC.64 R42, c[0x0][0x390] ;  /* 0x0000e400ff2a7b82 */ /* 0x000ea20000000a00 */
[----:B0-----:R-:W-:Y:S01]  /*5100*/  @P1 IMAD.WIDE R46, R14, 0x4, R46 ;  /* 0x000000040e2e1825 */ /* 0x001fe200078e022e */
[----:B------:R4:W-:Y:S06]  /*5110*/  @P0 STG.E desc[UR12][R20.64], R28 ;  /* 0x0000001c14000986 */ /* 0x0009ec000c10190c */
[----:B------:R-:W0:Y:S01]  /*5120*/  LDC.64 R48, c[0x0][0x398] ;  /* 0x0000e600ff307b82 */ /* 0x000e220000000a00 */
[----:B-1----:R-:W-:-:S05]  /*5130*/  @P0 IMAD.WIDE R40, R12, 0x4, R40 ;  /* 0x000000040c280825 */ /* 0x002fca00078e0228 */
[----:B------:R4:W-:Y:S02]  /*5140*/  @P0 STG.E desc[UR12][R40.64], R29 ;  /* 0x0000001d28000986 */ /* 0x0009e4000c10190c */
[----:B---3--:R-:W1:Y:S01]  /*5150*/  LDC.64 R24, c[0x0][0x390] ;  /* 0x0000e400ff187b82 */ /* 0x008e620000000a00 */
[----:B-----5:R-:W-:Y:S01]  /*5160*/  @P1 IMAD.WIDE R44, R14, 0x4, R44 ;  /* 0x000000040e2c1825 */ /* 0x020fe200078e022c */
[----:B------:R4:W-:Y:S04]  /*5170*/  @P1 STG.E desc[UR12][R46.64], R10 ;  /* 0x0000000a2e001986 */ /* 0x0009e8000c10190c */
[----:B------:R4:W-:Y:S02]  /*5180*/  @P1 STG.E desc[UR12][R44.64], R11 ;  /* 0x0000000b2c001986 */ /* 0x0009e4000c10190c */
[----:B------:R-:W3:Y:S01]  /*5190*/  LDC.64 R26, c[0x0][0x398] ;  /* 0x0000e600ff1a7b82 */ /* 0x000ee20000000a00 */
[----:B--2---:R-:W-:-:S05]  /*51a0*/  @P2 IMAD.WIDE R42, R15, 0x4, R42 ;  /* 0x000000040f2a2825 */ /* 0x004fca00078e022a */
[----:B------:R4:W-:Y:S02]  /*51b0*/  @P2 STG.E desc[UR12][R42.64], R8 ;  /* 0x000000082a002986 */ /* 0x0009e4000c10190c */
[----:B------:R-:W2:Y:S01]  /*51c0*/  LDC.64 R34, c[0x0][0x390] ;  /* 0x0000e400ff227b82 */ /* 0x000ea20000000a00 */
[----:B0-----:R-:W-:-:S05]  /*51d0*/  @P2 IMAD.WIDE R48, R15, 0x4, R48 ;  /* 0x000000040f302825 */ /* 0x001fca00078e0230 */
[----:B------:R4:W-:Y:S02]  /*51e0*/  @P2 STG.E desc[UR12][R48.64], R9 ;  /* 0x0000000930002986 */ /* 0x0009e4000c10190c */
[----:B------:R-:W0:Y:S01]  /*51f0*/  LDC.64 R38, c[0x0][0x398] ;  /* 0x0000e600ff267b82 */ /* 0x000e220000000a00 */
[----:B-1----:R-:W-:-:S05]  /*5200*/  @P3 IMAD.WIDE R24, R16, 0x4, R24 ;  /* 0x0000000410183825 */ /* 0x002fca00078e0218 */
[----:B------:R4:W-:Y:S01]  /*5210*/  @P3 STG.E desc[UR12][R24.64], R6 ;  /* 0x0000000618003986 */ /* 0x0009e2000c10190c */
[----:B---3--:R-:W-:-:S05]  /*5220*/  @P3 IMAD.WIDE R26, R16, 0x4, R26 ;  /* 0x00000004101a3825 */ /* 0x008fca00078e021a */
[----:B------:R4:W-:Y:S01]  /*5230*/  @P3 STG.E desc[UR12][R26.64], R7 ;  /* 0x000000071a003986 */ /* 0x0009e2000c10190c */
[----:B--2---:R-:W-:-:S05]  /*5240*/  @P4 IMAD.WIDE R34, R17, 0x4, R34 ;  /* 0x0000000411224825 */ /* 0x004fca00078e0222 */
[----:B------:R4:W-:Y:S01]  /*5250*/  @P4 STG.E desc[UR12][R34.64], R4 ;  /* 0x0000000422004986 */ /* 0x0009e2000c10190c */
[----:B0-----:R-:W-:-:S05]  /*5260*/  @P4 IMAD.WIDE R38, R17, 0x4, R38 ;  /* 0x0000000411264825 */ /* 0x001fca00078e0226 */
[----:B------:R4:W-:Y:S01]  /*5270*/  @P4 STG.E desc[UR12][R38.64], R5 ;  /* 0x0000000526004986 */ /* 0x0009e2000c10190c */
[----:B------:R-:W-:Y:S05]  /*5280*/  @!P5 EXIT ;  /* 0x000000000000d94d */ /* 0x000fea0003800000 */
[----:B----4-:R-:W0:Y:S08]  /*5290*/  LDC.64 R4, c[0x0][0x390] ;  /* 0x0000e400ff047b82 */ /* 0x010e300000000a00 */
[----:B------:R-:W1:Y:S01]  /*52a0*/  LDC.64 R6, c[0x0][0x398] ;  /* 0x0000e600ff067b82 */ /* 0x000e620000000a00 */
[----:B0-----:R-:W-:-:S05]  /*52b0*/  IMAD.WIDE R4, R36, 0x4, R4 ;  /* 0x0000000424047825 */ /* 0x001fca00078e0204 */
[----:B------:R-:W-:Y:S01]  /*52c0*/  STG.E desc[UR12][R4.64], R2 ;  /* 0x0000000204007986 */ /* 0x000fe2000c10190c */
[----:B-1----:R-:W-:-:S05]  /*52d0*/  IMAD.WIDE R36, R36, 0x4, R6 ;  /* 0x0000000424247825 */ /* 0x002fca00078e0206 */
[----:B------:R-:W-:Y:S01]  /*52e0*/  STG.E desc[UR12][R36.64], R3 ;  /* 0x0000000324007986 */ /* 0x000fe2000c10190c */
[----:B------:R-:W-:Y:S05]  /*52f0*/  EXIT ;  /* 0x000000000000794d */ /* 0x000fea0003800000 */
.L_x_13184:
[----:B------:R-:W-:-:S13]  /*5300*/  ISETP.GE.AND P0, PT, R38, 0x1, PT ;  /* 0x000000012600780c */ /* 0x000fda0003f06270 */
[----:B------:R-:W-:Y:S05]  /*5310*/  @!P0 EXIT ;  /* 0x000000000000894d */ /* 0x000fea0003800000 */
[----:B------:R-:W-:-:S13]  /*5320*/  ISETP.NE.AND P0, PT, R39, RZ, PT ;  /* 0x000000ff2700720c */ /* 0x000fda0003f05270 */
[----:B------:R-:W-:Y:S05]  /*5330*/  @P0 BRA `(.L_x_13217) ;  /* 0x0000002400b40947 */ /* 0x000fea0003800000 */
        /* <DEDUP_REMOVED lines=10> */
[C---:B------:R-:W-:Y:S01]  /*53e0*/  VIADD R15, R7.reuse, 0x60 ;  /* 0x00000060070f7836 */ /* 0x040fe20000000000 */
[CC--:B------:R-:W-:Y:S01]  /*53f0*/  ISETP.GE.U32.AND P1, PT, R7.reuse, R38.reuse, PT ;  /* 0x000000260700720c */ /* 0x0c0fe20003f26070 */
[C---:B------:R-:W-:Y:S02]  /*5400*/  VIADD R3, R7.reuse, 0x20 ;  /* 0x0000002007037836 */ /* 0x040fe40000000000 */
[----:B------:R-:W-:Y:S01]  /*5410*/  IMAD.SHL.U32 R17, R7, 0x4, RZ ;  /* 0x0000000407117824 */ /* 0x000fe200078e00ff */
[-C--:B------:R-:W-:Y:S01]  /*5420*/  ISETP.GE.U32.AND P4, PT, R15, R38.reuse, PT ;  /* 0x000000260f00720c */ /* 0x080fe20003f86070 */
[----:B------:R-:W-:Y:S01]  /*5430*/  VIADD R13, R7, 0x40 ;  /* 0x00000040070d7836 */ /* 0x000fe20000000000 */
[-C--:B------:R-:W-:Y:S01]  /*5440*/  ISETP.GE.U32.AND P5, PT, R3, R38.reuse, PT ;  /* 0x000000260300720c */ /* 0x080fe20003fa6070 */
[C---:B------:R-:W-:Y:S01]  /*5450*/  VIADD R15, R7.reuse, 0xa0 ;  /* 0x000000a0070f7836 */ /* 0x040fe20000000000 */
[----:B------:R-:W-:Y:S01]  /*5460*/  IADD3 R2, P6, PT, R10, R17, RZ ;  /* 0x000000110a027210 */ /* 0x000fe20007fde0ff */
[----:B------:R-:W-:Y:S01]  /*5470*/  VIADD R3, R7, 0x80 ;  /* 0x0000008007037836 */ /* 0x000fe20000000000 */
[----:B------:R-:W-:-:S02]  /*5480*/  ISETP.GE.U32.AND P0, PT, R13, R38, PT ;  /* 0x000000260d00720c */ /* 0x000fc40003f06070 */
[-C--:B------:R-:W-:Y:S01]  /*5490*/  ISETP.GE.U32.AND P2, PT, R15, R38.reuse, PT ;  /* 0x000000260f00720c */ /* 0x080fe20003f46070 */
[----:B------:R-:W-:Y:S01]  /*54a0*/  @!P1 IMAD.WIDE.U32 R12, R7, 0x4, R10 ;  /* 0x00000004070c9825 */ /* 0x000fe200078e000a */
[----:B------:R-:W-:-:S03]  /*54b0*/  ISETP.GE.U32.AND P3, PT, R3, R38, PT ;  /* 0x000000260300720c */ /* 0x000fc60003f66070 */
[----:B------:R-:W-:-:S04]  /*54c0*/  @!P1 IMAD.WIDE.U32 R14, R7, 0x4, R8 ;  /* 0x00000004070e9825 */ /* 0x000fc800078e0008 */
[----:B------:R-:W-:Y:S02]  /*54d0*/  VIADD R19, R7, 0xc0 ;  /* 0x000000c007137836 */ /* 0x000fe40000000000 */
[----:B------:R-:W-:Y:S01]  /*54e0*/  IMAD.X R3, RZ, RZ, R11, P6 ;  /* 0x000000ffff037224 */ /* 0x000fe200030e060b */
[----:B0-----:R-:W-:Y:S01]  /*54f0*/  IADD3 R8, P6, PT, R17, R8, RZ ;  /* 0x0000000811087210 */ /* 0x001fe20007fde0ff */
[C---:B------:R-:W-:Y:S02]  /*5500*/  VIADD R21, R7.reuse, 0xe0 ;  /* 0x000000e007157836 */ /* 0x040fe40000000000 */
[----:B------:R-:W-:Y:S02]  /*5510*/  VIADD R7, R7, 0x100 ;  /* 0x0000010007077836 */ /* 0x000fe40000000000 */
[----:B------:R-:W-:Y:S01]  /*5520*/  IMAD.X R9, RZ, RZ, R9, P6 ;  /* 0x000000ffff097224 */ /* 0x000fe200030e0609 */
[----:B------:R-:W-:Y:S01]  /*5530*/  ISETP.GE.U32.AND P6, PT, R21, R38, PT ;  /* 0x000000261500720c */ /* 0x000fe20003fc6070 */
[----:B--2---:R-:W-:-:S02]  /*5540*/  IMAD.MOV.U32 R11, RZ, RZ, R6 ;  /* 0x000000ffff0b7224 */ /* 0x004fc400078e0006 */
[----:B------:R0:W2:Y:S02]  /*5550*/  @!P1 LDG.E.CONSTANT R6, desc[UR12][R12.64] ;  /* 0x0000000c0c069981 */ /* 0x0000a4000c1e9900 */
[----:B------:R-:W-:Y:S02]  /*5560*/  IMAD.MOV.U32 R16, RZ, RZ, R11 ;  /* 0x000000ffff107224 */ /* 0x000fe400078e000b */
[----:B---3--:R-:W-:Y:S02]  /*5570*/  IMAD.MOV.U32 R10, RZ, RZ, R5 ;  /* 0x000000ffff0a7224 */ /* 0x008fe400078e0005 */
[----:B------:R1:W3:Y:S01]  /*5580*/  @!P1 LDG.E.CONSTANT R5, desc[UR12][R14.64] ;  /* 0x0000000c0e059981 */ /* 0x0002e2000c1e9900 */
[-C--:B------:R-:W-:Y:S01]  /*5590*/  ISETP.GE.U32.AND P1, PT, R19, R38.reuse, PT ;  /* 0x000000261300720c */ /* 0x080fe20003f26070 */
[----:B------:R-:W-:Y:S02]  /*55a0*/  IMAD.MOV.U32 R19, RZ, RZ, R10 ;  /* 0x000000ffff137224 */ /* 0x000fe400078e000a */
[----:B------:R-:W4:Y:S04]  /*55b0*/  @!P5 LDG.E.CONSTANT R16, desc[UR12][R2.64+0x80] ;  /* 0x0000800c0210d981 */ /* 0x000f28000c1e9900 */
[----:B------:R-:W5:Y:S01]  /*55c0*/  @!P5 LDG.E.CONSTANT R19, desc[UR12][R8.64+0x80] ;  /* 0x0000800c0813d981 */ /* 0x000f62000c1e9900 */
[----:B------:R-:W-:Y:S01]  /*55d0*/  ISETP.GE.U32.AND P5, PT, R7, R38, PT ;  /* 0x000000260700720c */ /* 0x000fe20003fa6070 */
[----:B0-----:R-:W-:-:S02]  /*55e0*/  IMAD.MOV.U32 R12, RZ, RZ, R11 ;  /* 0x000000ffff0c7224 */ /* 0x001fc400078e000b */
[--C-:B------:R-:W-:Y:S02]  /*55f0*/  IMAD.MOV.U32 R13, RZ, RZ, R11.reuse ;  /* 0x000000ffff0d7224 */ /* 0x100fe400078e000b */
[--C-:B-1----:R-:W-:Y:S02]  /*5600*/  IMAD.MOV.U32 R14, RZ, RZ, R11.reuse ;  /* 0x000000ffff0e7224 */ /* 0x102fe400078e000b */
        /* <DEDUP_REMOVED lines=31> */
[C---:B------:R-:W-:Y:S01]  /*5800*/  ISETP.NE.AND P3, PT, R0.reuse, RZ, PT ;  /* 0x000000ff0000720c */ /* 0x040fe20003f65270 */
[----:B------:R-:W-:-:S05]  /*5810*/  IMAD R9, R0, 0x9, RZ ;  /* 0x0000000900097824 */ /* 0x000fca00078e02ff */
[----:B------:R-:W-:Y:S01]  /*5820*/  ISETP.NE.AND P2, PT, R9, R38, PT ;  /* 0x000000260900720c */ /* 0x000fe20003f45270 */
[----:B--2---:R-:W-:Y:S04]  /*5830*/  STS [R2], R6 ;  /* 0x0000000602007388 */ /* 0x004fe80000000800 */
[----:B----4-:R-:W-:Y:S04]  /*5840*/  STS [R2+0x80], R16 ;  /* 0x0000801002007388 */ /* 0x010fe80000000800 */
[----:B---3--:R0:W-:Y:S04]  /*5850*/  STS [R2+0x100], R12 ;  /* 0x0001000c02007388 */ /* 0x0081e80000000800 */
[----:B-----5:R-:W-:Y:S04]  /*5860*/  STS [R2+0x180], R13 ;  /* 0x0001800d02007388 */ /* 0x020fe80000000800 */
[----:B------:R-:W-:Y:S04]  /*5870*/  STS [R2+0x200], R14 ;  /* 0x0002000e02007388 */ /* 0x000fe80000000800 */
[----:B------:R-:W-:Y:S04]  /*5880*/  STS [R2+0x280], R15 ;  /* 0x0002800f02007388 */ /* 0x000fe80000000800 */
[----:B------:R-:W-:Y:S04]  /*5890*/  STS [R2+0x300], R17 ;  /* 0x0003001102007388 */ /* 0x000fe80000000800 */
[----:B------:R-:W-:Y:S04]  /*58a0*/  STS [R2+0x380], R18 ;  /* 0x0003801202007388 */ /* 0x000fe80000000800 */
[----:B------:R-:W-:Y:S01]  /*58b0*/  STS [R2+0x400], R11 ;  /* 0x0004000b02007388 */ /* 0x000fe20000000800 */
[----:B------:R-:W-:-:S03]  /*58c0*/  NOP ;  /* 0x0000000000007918 */ /* 0x000fc60000000000 */
[----:B------:R-:W1:Y:S04]  /*58d0*/  LDS R3, [R8+0x20] ;  /* 0x0000200008037984 */ /* 0x000e680000000800 */
[----:B------:R-:W-:Y:S04]  /*58e0*/  LDS R6, [R8] ;  /* 0x0000000008067984 */ /* 0x000fe80000000800 */
        /* <DEDUP_REMOVED lines=8> */
[----:B0-----:R-:W-:-:S05]  /*5970*/  LEA R12, R0, UR4, 0x2 ;  /* 0x00000004000c7c11 */ /* 0x001fca000f8e10ff */
[----:B------:R-:W-:Y:S04]  /*5980*/  STS [R2], R5 ;  /* 0x0000000502007388 */ /* 0x000fe80000000800 */
        /* <DEDUP_REMOVED lines=9> */
[----:B------:R-:W4:Y:S04]  /*5a20*/  LDS R44, [R8] ;  /* 0x00000000082c7984 */ /* 0x000f280000000800 */
[----:B------:R-:W5:Y:S04]  /*5a30*/  LDS R25, [R8+0x4] ;  /* 0x0000040008197984 */ /* 0x000f680000000800 */
        /* <DEDUP_REMOVED lines=8> */
[----:B-1----:R-:W-:Y:S02]  /*5ac0*/  STS [R12+0x47c], R3 ;  /* 0x00047c030c007388 */ /* 0x002fe40000000800 */
[----:B------:R-:W-:Y:S06]  /*5ad0*/  BAR.SYNC.DEFER_BLOCKING 0x0 ;  /* 0x0000000000007b1d */ /* 0x000fec0000010000 */
[----:B------:R-:W1:Y:S01]  /*5ae0*/  @P3 LDS R4, [R12+0x478] ;  /* 0x000478000c043984 */ /* 0x000e620000000800 */
[----:B------:R-:W-:Y:S01]  /*5af0*/  VIADD R13, R9, 0x1 ;  /* 0x00000001090d7836 */ /* 0x000fe20000000000 */
[----:B--2---:R-:W-:Y:S01]  /*5b00*/  ISETP.NE.AND P0, PT, R6, R24, PT ;  /* 0x000000180600720c */ /* 0x004fe20003f05270 */
[----:B------:R-:W-:Y:S01]  /*5b10*/  IMAD.MOV.U32 R11, RZ, RZ, 0x1 ;  /* 0x00000001ff0b7424 */ /* 0x000fe200078e00ff */
[----:B0-----:R-:W-:-:S02]  /*5b20*/  SEL R2, RZ, 0x1, P2 ;  /* 0x00000001ff027807 */ /* 0x001fc40001000000 */
[----:B------:R-:W-:Y:S02]  /*5b30*/  ISETP.EQ.OR P4, PT, R13, R38, P0 ;  /* 0x000000260d00720c */ /* 0x000fe40000782670 */
[----:B---3--:R-:W-:Y:S02]  /*5b40*/  ISETP.NE.AND P0, PT, R24, R26, PT ;  /* 0x0000001a1800720c */ /* 0x008fe40003f05270 */
[----:B----4-:R-:W-:-:S05]  /*5b50*/  SEL R10, R44, RZ, !P4 ;  /* 0x000000ff2c0a7207 */ /* 0x010fca0006000000 */
[----:B-----5:R-:W-:Y:S01]  /*5b60*/  IMAD.IADD R10, R25, 0x1, R10 ;  /* 0x00000001190a7824 */ /* 0x020fe200078e020a */
[----:B-1----:R-:W-:-:S04]  /*5b70*/  @P3 ISETP.NE.AND P1, PT, R4, R6, PT ;  /* 0x000000060400320c */ /* 0x002fc80003f25270 */
[----:B------:R-:W-:-:S04]  /*5b80*/  @P3 SEL R11, RZ, 0x1, !P1 ;  /* 0x00000001ff0b3807 */ /* 0x000fc80004800000 */
[----:B------:R-:W-:Y:S01]  /*5b90*/  @P3 SEL R2, R2, R11, !P2 ;  /* 0x0000000b02023207 */ /* 0x000fe20005000000 */
[----:B------:R-:W-:-:S05]  /*5ba0*/  VIADD R11, R9, 0x2 ;  /* 0x00000002090b7836 */ /* 0x000fca0000000000 */
[----:B------:R-:W-:Y:S01]  /*5bb0*/  ISETP.EQ.OR P0, PT, R11, R38, P0 ;  /* 0x000000260b00720c */ /* 0x000fe20000702670 */
[----:B------:R-:W-:Y:S01]  /*5bc0*/  VIADD R11, R9, 0x3 ;  /* 0x00000003090b7836 */ /* 0x000fe20000000000 */
[----:B------:R-:W-:Y:S02]  /*5bd0*/  ISETP.NE.AND P1, PT, R26, R28, PT ;  /* 0x0000001c1a00720c */ /* 0x000fe40003f25270 */
[----:B------:R-:W-:Y:S02]  /*5be0*/  SEL R10, R10, RZ, !P0 ;  /* 0x000000ff0a0a7207 */ /* 0x000fe40004000000 */
[----:B------:R-:W-:-:S03]  /*5bf0*/  ISETP.EQ.OR P1, PT, R11, R38, P1 ;  /* 0x000000260b00720c */ /* 0x000fc60000f22670 */
[----:B------:R-:W-:Y:S01]  /*5c00*/  IMAD.IADD R10, R27, 0x1, R10 ;  /* 0x000000011b0a7824 */ /* 0x000fe200078e020a */
[----:B------:R-:W-:Y:S01]  /*5c10*/  ISETP.NE.AND P5, PT, R28, R30, PT ;  /* 0x0000001e1c00720c */ /* 0x000fe20003fa5270 */
[----:B------:R-:W-:-:S03]  /*5c20*/  VIADD R11, R9, 0x4 ;  /* 0x00000004090b7836 */ /* 0x000fc60000000000 */
[----:B------:R-:W-:Y:S02]  /*5c30*/  SEL R10, R10, RZ, !P1 ;  /* 0x000000ff0a0a7207 */ /* 0x000fe40004800000 */
[----:B------:R-:W-:-:S03]  /*5c40*/  ISETP.EQ.OR P5, PT, R11, R38, P5 ;  /* 0x000000260b00720c */ /* 0x000fc60002fa2670 */
[----:B------:R-:W-:Y:S01]  /*5c50*/  IMAD.IADD R10, R29, 0x1, R10 ;  /* 0x000000011d0a7824 */ /* 0x000fe200078e020a */
[----:B------:R-:W-:Y:S01]  /*5c60*/  ISETP.NE.AND P2, PT, R30, R32, PT ;  /* 0x000000201e00720c */ /* 0x000fe20003f45270 */
[----:B------:R-:W-:-:S03]  /*5c70*/  VIADD R11, R9, 0x5 ;  /* 0x00000005090b7836 */ /* 0x000fc60000000000 */
[----:B------:R-:W-:Y:S02]  /*5c80*/  SEL R10, R10, RZ, !P5 ;  /* 0x000000ff0a0a7207 */ /* 0x000fe40006800000 */
[----:B------:R-:W-:-:S03]  /*5c90*/  ISETP.EQ.OR P2, PT, R11, R38, P2 ;  /* 0x000000260b00720c */ /* 0x000fc60001742670 */
[----:B------:R-:W-:Y:S02]  /*5ca0*/  IMAD.IADD R10, R31, 0x1, R10 ;  /* 0x000000011f0a7824 */ /* 0x000fe400078e020a */
[----:B------:R-:W-:Y:S01]  /*5cb0*/  VIADD R42, R2, 0x1 ;  /* 0x00000001022a7836 */ /* 0x000fe20000000000 */
[----:B------:R-:W-:Y:S01]  /*5cc0*/  ISETP.NE.AND P3, PT, R32, R34, PT ;  /* 0x000000222000720c */ /* 0x000fe20003f65270 */
[----:B------:R-:W-:Y:S01]  /*5cd0*/  VIADD R11, R9, 0x6 ;  /* 0x00000006090b7836 */ /* 0x000fe20000000000 */
[----:B------:R-:W-:Y:S01]  /*5ce0*/  SEL R10, R10, RZ, !P2 ;  /* 0x000000ff0a0a7207 */ /* 0x000fe20005000000 */
[----:B------:R-:W-:Y:S02]  /*5cf0*/  IMAD.MOV.U32 R8, RZ, RZ, R42 ;  /* 0x000000ffff087224 */ /* 0x000fe400078e002a */
[----:B------:R-:W-:Y:S01]  /*5d00*/  @!P4 IMAD.MOV R8, RZ, RZ, R2 ;  /* 0x000000ffff08c224 */ /* 0x000fe200078e0202 */
[----:B------:R-:W-:Y:S01]  /*5d10*/  ISETP.EQ.OR P3, PT, R11, R38, P3 ;  /* 0x000000260b00720c */ /* 0x000fe20001f62670 */
[----:B------:R-:W-:-:S02]  /*5d20*/  IMAD.IADD R10, R33, 0x1, R10 ;  /* 0x00000001210a7824 */ /* 0x000fc400078e020a */
[----:B------:R-:W-:Y:S02]  /*5d30*/  VIADD R13, R8, 0x1 ;  /* 0x00000001080d7836 */ /* 0x000fe40000000000 */
[----:B------:R-:W-:Y:S01]  /*5d40*/  @!P0 IMAD.MOV R13, RZ, RZ, R8 ;  /* 0x000000ffff0d8224 */ /* 0x000fe200078e0208 */
[----:B------:R-:W-:Y:S01]  /*5d50*/  SEL R10, R10, RZ, !P3 ;  /* 0x000000ff0a0a7207 */ /* 0x000fe20005800000 */
[----:B------:R-:W-:Y:S01]  /*5d60*/  VIADD R11, R9, 0x7 ;  /* 0x00000007090b7836 */ /* 0x000fe20000000000 */
[----:B------:R-:W-:Y:S01]  /*5d70*/  P2R R12, PR, RZ, 0x10 ;  /* 0x00000010ff0c7803 */ /* 0x000fe20000000000 */
[----:B------:R-:W-:Y:S01]  /*5d80*/  VIADD R8, R13, 0x1 ;  /* 0x000000010d087836 */ /* 0x000fe20000000000 */
[----:B------:R-:W-:Y:S01]  /*5d90*/  ISETP.NE.AND P4, PT, R34, R36, PT ;  /* 0x000000242200720c */ /* 0x000fe20003f85270 */
[----:B------:R-:W-:Y:S01]  /*5da0*/  @!P1 IMAD.MOV R8, RZ, RZ, R13 ;  /* 0x000000ffff089224 */ /* 0x000fe200078e020d */
[----:B------:R-:W-:Y:S01]  /*5db0*/  P2R R43, PR, RZ, 0x1 ;  /* 0x00000001ff2b7803 */ /* 0x000fe20000000000 */
[----:B------:R-:W-:Y:S01]  /*5dc0*/  IMAD.IADD R10, R35, 0x1, R10 ;  /* 0x00000001230a7824 */ /* 0x000fe200078e020a */
[----:B------:R-:W-:-:S02]  /*5dd0*/  ISETP.EQ.OR P4, PT, R11, R38, P4 ;  /* 0x000000260b00720c */ /* 0x000fc40002782670 */
[----:B------:R-:W-:Y:S01]  /*5de0*/  ISETP.NE.AND P0, PT, R12, RZ, PT ;  /* 0x000000ff0c00720c */ /* 0x000fe20003f05270 */
[----:B------:R-:W-:Y:S01]  /*5df0*/  VIADD R12, R8, 0x1 ;  /* 0x00000001080c7836 */ /* 0x000fe20000000000 */
[----:B------:R-:W-:Y:S01]  /*5e00*/  SEL R10, R10, RZ, !P4 ;  /* 0x000000ff0a0a7207 */ /* 0x000fe20006000000 */
[----:B------:R-:W-:Y:S01]  /*5e10*/  @!P5 IMAD.MOV R12, RZ, RZ, R8 ;  /* 0x000000ffff0cd224 */ /* 0x000fe200078e0208 */
[----:B------:R-:W-:Y:S01]  /*5e20*/  ISETP.NE.AND P6, PT, R36, R3, PT ;  /* 0x000000032400720c */ /* 0x000fe20003fc5270 */
[----:B------:R-:W-:Y:S02]  /*5e30*/  VIADD R9, R9, 0x8 ;  /* 0x0000000809097836 */ /* 0x000fe40000000000 */
[----:B------:R-:W-:Y:S02]  /*5e40*/  VIADD R8, R12, 0x1 ;  /* 0x000000010c087836 */ /* 0x000fe40000000000 */
[----:B------:R-:W-:Y:S01]  /*5e50*/  @!P2 IMAD.MOV R8, RZ, RZ, R12 ;  /* 0x000000ffff08a224 */ /* 0x000fe200078e020c */
[----:B------:R-:W-:Y:S01]  /*5e60*/  ISETP.EQ.OR P6, PT, R9, R38, P6 ;  /* 0x000000260900720c */ /* 0x000fe200037c2670 */
[----:B------:R-:W-:-:S02]  /*5e70*/  IMAD.IADD R10, R37, 0x1, R10 ;  /* 0x00000001250a7824 */ /* 0x000fc400078e020a */
[----:B------:R-:W-:Y:S02]  /*5e80*/  VIADD R12, R8, 0x1 ;  /* 0x00000001080c7836 */ /* 0x000fe40000000000 */
[----:B------:R-:W-:Y:S01]  /*5e90*/  @!P3 IMAD.MOV R12, RZ, RZ, R8 ;  /* 0x000000ffff0cb224 */ /* 0x000fe200078e0208 */
[----:B------:R-:W-:-:S03]  /*5ea0*/  SEL R10, R10, RZ, !P6 ;  /* 0x000000ff0a0a7207 */ /* 0x000fc60007000000 */
[----:B------:R-:W-:Y:S02]  /*5eb0*/  VIADD R9, R12, 0x1 ;  /* 0x000000010c097836 */ /* 0x000fe40000000000 */
[----:B------:R-:W-:Y:S02]  /*5ec0*/  @!P4 IMAD.MOV R9, RZ, RZ, R12 ;  /* 0x000000ffff09c224 */ /* 0x000fe400078e020c */
[----:B------:R-:W-:Y:S02]  /*5ed0*/  IMAD.IADD R5, R5, 0x1, R10 ;  /* 0x0000000105057824 */ /* 0x000fe400078e020a */
[----:B------:R-:W-:Y:S02]  /*5ee0*/  VIADD R8, R9, 0x1 ;  /* 0x0000000109087836 */ /* 0x000fe40000000000 */
[----:B------:R-:W-:Y:S02]  /*5ef0*/  @!P6 IMAD.MOV R8, RZ, RZ, R9 ;  /* 0x000000ffff08e224 */ /* 0x000fe400078e0209 */
[----:B------:R-:W0:Y:S03]  /*5f00*/  SHFL.UP PT, R9, R5, 0x1, RZ ;  /* 0x0420000005097989 */ /* 0x000e2600000e00ff */
        /* <DEDUP_REMOVED lines=48> */
[----:B------:R-:W0:Y:S04]  /*6210*/  LDS.128 R8, [UR4] ;  /* 0x00000004ff087984 */ /* 0x000e280008000c00 */
[----:B------:R-:W1:Y:S01]  /*6220*/  LDS.128 R12, [UR4+0x10] ;  /* 0x00001004ff0c7984 */ /* 0x000e620008000c00 */
[----:B0-----:R-:W-:-:S04]  /*6230*/  ISETP.NE.AND P6, PT, R10, RZ, PT ;  /* 0x000000ff0a00720c */ /* 0x001fc80003fc5270 */
[----:B------:R-:W-:Y:S02]  /*6240*/  SEL R16, R9, RZ, !P6 ;  /* 0x000000ff09107207 */ /* 0x000fe40007000000 */
[----:B-1----:R-:W-:-:S03]  /*6250*/  ISETP.NE.AND P6, PT, R12, RZ, PT ;  /* 0x000000ff0c00720c */ /* 0x002fc60003fc5270 */
[----:B------:R-:W-:Y:S02]  /*6260*/  IMAD.IADD R16, R11, 0x1, R16 ;  /* 0x000000010b107824 */ /* 0x000fe400078e0210 */
[----:B------:R-:W-:-:S03]  /*6270*/  IMAD.IADD R5, R8, 0x1, R10 ;  /* 0x0000000108057824 */ /* 0x000fc600078e020a */
[----:B------:R-:W-:Y:S02]  /*6280*/  SEL R18, R16, RZ, !P6 ;  /* 0x000000ff10127207 */ /* 0x000fe40007000000 */
[----:B------:R-:W-:-:S03]  /*6290*/  ISETP.NE.AND P6, PT, R46, 0x2, PT ;  /* 0x000000022e00780c */ /* 0x000fc60003fc5270 */
[----:B------:R-:W-:Y:S01]  /*62a0*/  IMAD.IADD R18, R13, 0x1, R18 ;  /* 0x000000010d127824 */ /* 0x000fe200078e0212 */
[C---:B------:R-:W-:Y:S01]  /*62b0*/  SEL R11, R5.reuse, R8, !P6 ;  /* 0x00000008050b7207 */ /* 0x040fe20007000000 */
[----:B------:R-:W-:Y:S01]  /*62c0*/  IMAD.IADD R5, R5, 0x1, R12 ;  /* 0x0000000105057824 */ /* 0x000fe200078e020c */
[----:B------:R-:W-:Y:S02]  /*62d0*/  SEL R9, R16, R9, !P6 ;  /* 0x0000000910097207 */ /* 0x000fe40007000000 */
[----:B------:R-:W-:-:S04]  /*62e0*/  ISETP.NE.AND P6, PT, R46, 0x3, PT ;  /* 0x000000032e00780c */ /* 0x000fc80003fc5270 */
[----:B------:R-:W-:Y:S02]  /*62f0*/  SEL R11, R5, R11, !P6 ;  /* 0x0000000b050b7207 */ /* 0x000fe40007000000 */
[----:B------:R-:W-:Y:S02]  /*6300*/  SEL R9, R18, R9, !P6 ;  /* 0x0000000912097207 */ /* 0x000fe40007000000 */
[----:B------:R-:W-:-:S04]  /*6310*/  ISETP.NE.AND P6, PT, R14, RZ, PT ;  /* 0x000000ff0e00720c */ /* 0x000fc80003fc5270 */
[----:B------:R-:W-:Y:S02]  /*6320*/  SEL R20, R18, RZ, !P6 ;  /* 0x000000ff12147207 */ /* 0x000fe40007000000 */
[----:B------:R-:W0:Y:S03]  /*6330*/  LDS.128 R16, [UR4+0x20] ;  /* 0x00002004ff107984 */ /* 0x000e260008000c00 */
[----:B------:R-:W-:Y:S02]  /*6340*/  IMAD.IADD R20, R15, 0x1, R20 ;  /* 0x000000010f147824 */ /* 0x000fe400078e0214 */
[----:B------:R-:W-:Y:S01]  /*6350*/  IMAD.IADD R5, R14, 0x1, R5 ;  /* 0x000000010e057824 */ /* 0x000fe200078e0205 */
[----:B0-----:R-:W-:-:S04]  /*6360*/  ISETP.NE.AND P6, PT, R16, RZ, PT ;  /* 0x000000ff1000720c */ /* 0x001fc80003fc5270 */
[----:B------:R-:W-:Y:S02]  /*6370*/  SEL R48, R20, RZ, !P6 ;  /* 0x000000ff14307207 */ /* 0x000fe40007000000 */
[----:B------:R-:W-:-:S04]  /*6380*/  ISETP.NE.AND P6, PT, R46, 0x4, PT ;  /* 0x000000042e00780c */ /* 0x000fc80003fc5270 */
[C---:B------:R-:W-:Y:S02]  /*6390*/  SEL R22, R5.reuse, R11, !P6 ;  /* 0x0000000b05167207 */ /* 0x040fe40007000000 */
[----:B------:R-:W-:Y:S01]  /*63a0*/  SEL R11, R20, R9, !P6 ;  /* 0x00000009140b7207 */ /* 0x000fe20007000000 */
[----:B------:R-:W-:Y:S01]  /*63b0*/  IMAD.IADD R9, R5, 0x1, R16 ;  /* 0x0000000105097824 */ /* 0x000fe200078e0210 */
[----:B------:R-:W-:-:S04]  /*63c0*/  ISETP.NE.AND P6, PT, R46, 0x5, PT ;  /* 0x000000052e00780c */ /* 0x000fc80003fc5270 */
[----:B------:R-:W-:Y:S02]  /*63d0*/  SEL R5, R9, R22, !P6 ;  /* 0x0000001609057207 */ /* 0x000fe40007000000 */
[----:B------:R-:W0:Y:S01]  /*63e0*/  LDS.128 R20, [UR4+0x30] ;  /* 0x00003004ff147984 */ /* 0x000e220008000c00 */
[----:B------:R-:W-:-:S05]  /*63f0*/  IMAD.IADD R48, R17, 0x1, R48 ;  /* 0x0000000111307824 */ /* 0x000fca00078e0230 */
[----:B------:R-:W-:Y:S02]  /*6400*/  SEL R11, R48, R11, !P6 ;  /* 0x0000000b300b7207 */ /* 0x000fe40007000000 */
[----:B------:R-:W-:-:S04]  /*6410*/  ISETP.NE.AND P6, PT, R18, RZ, PT ;  /* 0x000000ff1200720c */ /* 0x000fc80003fc5270 */
[----:B------:R-:W-:Y:S01]  /*6420*/  SEL R48, R48, RZ, !P6 ;  /* 0x000000ff30307207 */ /* 0x000fe20007000000 */
[----:B------:R-:W1:Y:S04]  /*6430*/  SHFL.UP PT, R40, R40, 0x1, RZ ;  /* 0x0420000028287989 */ /* 0x000e6800000e00ff */
[----:B------:R-:W-:Y:S02]  /*6440*/  IMAD.IADD R48, R19, 0x1, R48 ;  /* 0x0000000113307824 */ /* 0x000fe400078e0230 */
[----:B------:R-:W-:Y:S01]  /*6450*/  IMAD.IADD R9, R18, 0x1, R9 ;  /* 0x0000000112097824 */ /* 0x000fe200078e0209 */
[----:B0-----:R-:W-:-:S04]  /*6460*/  ISETP.NE.AND P6, PT, R20, RZ, PT ;  /* 0x000000ff1400720c */ /* 0x001fc80003fc5270 */
[----:B------:R-:W-:Y:S02]  /*6470*/  SEL R52, R48, RZ, !P6 ;  /* 0x000000ff30347207 */ /* 0x000fe40007000000 */
[----:B------:R-:W-:-:S03]  /*6480*/  ISETP.NE.AND P6, PT, R46, 0x6, PT ;  /* 0x000000062e00780c */ /* 0x000fc60003fc5270 */
[----:B------:R-:W-:Y:S01]  /*6490*/  IMAD.IADD R39, R21, 0x1, R52 ;  /* 0x0000000115277824 */ /* 0x000fe200078e0234 */
[----:B------:R-:W-:Y:S01]  /*64a0*/  SEL R50, R48, R11, !P6 ;  /* 0x0000000b30327207 */ /* 0x000fe20007000000 */
[C---:B------:R-:W-:Y:S01]  /*64b0*/  IMAD.IADD R21, R9.reuse, 0x1, R20 ;  /* 0x0000000109157824 */ /* 0x040fe200078e0214 */
[----:B------:R-:W-:Y:S02]  /*64c0*/  SEL R48, R9, R5, !P6 ;  /* 0x0000000509307207 */ /* 0x000fe40007000000 */
[----:B------:R-:W-:-:S04]  /*64d0*/  ISETP.NE.AND P6, PT, R46, 0x7, PT ;  /* 0x000000072e00780c */ /* 0x000fc80003fc5270 */
[----:B------:R-:W-:Y:S02]  /*64e0*/  SEL R19, R21, R48, !P6 ;  /* 0x0000003015137207 */ /* 0x000fe40007000000 */
[----:B------:R-:W-:Y:S01]  /*64f0*/  SEL R50, R39, R50, !P6 ;  /* 0x0000003227327207 */ /* 0x000fe20007000000 */
[----:B------:R-:W0:Y:S01]  /*6500*/  SHFL.UP PT, R48, R41, 0x1, RZ ;  /* 0x0420000029307989 */ /* 0x000e2200000e00ff */
[----:B------:R-:W-:-:S04]  /*6510*/  ISETP.GE.U32.AND P6, PT, R0, 0x20, PT ;  /* 0x000000200000780c */ /* 0x000fc80003fc6070 */
[----:B------:R-:W-:Y:S02]  /*6520*/  SEL R19, R19, RZ, P6 ;  /* 0x000000ff13137207 */ /* 0x000fe40003000000 */
[----:B------:R-:W-:Y:S02]  /*6530*/  SEL R5, R50, RZ, P6 ;  /* 0x000000ff32057207 */ /* 0x000fe40003000000 */
[----:B-1----:R-:W-:-:S04]  /*6540*/  ISETP.NE.AND P6, PT, R40, RZ, PT ;  /* 0x000000ff2800720c */ /* 0x002fc80003fc5270 */
[----:B------:R-:W-:Y:S02]  /*6550*/  SEL R9, R5, RZ, !P6 ;  /* 0x000000ff05097207 */ /* 0x000fe40007000000 */
[----:B------:R-:W-:-:S04]  /*6560*/  ISETP.NE.AND P6, PT, R7, RZ, PT ;  /* 0x000000ff0700720c */ /* 0x000fc80003fc5270 */
[----:B------:R-:W-:-:S09]  /*6570*/  SEL R46, R40, RZ, P6 ;  /* 0x000000ff282e7207 */ /* 0x000fd20003000000 */
[----:B0-----:R-:W-:Y:S01]  /*6580*/  @P6 IMAD.IADD R5, R48, 0x1, R9 ;  /* 0x0000000130056824 */ /* 0x001fe200078e0209 */
[----:B------:R-:W-:-:S04]  /*6590*/  ISETP.NE.AND P6, PT, R2, RZ, PT ;  /* 0x000000ff0200720c */ /* 0x000fc80003fc5270 */
[----:B------:R-:W-:-:S05]  /*65a0*/  SEL R7, R5, RZ, !P6 ;  /* 0x000000ff05077207 */ /* 0x000fca0007000000 */
[----:B------:R-:W-:-:S05]  /*65b0*/  IMAD.IADD R7, R44, 0x1, R7 ;  /* 0x000000012c077824 */ /* 0x000fca00078e0207 */
[----:B------:R-:W-:Y:S01]  /*65c0*/  SEL R44, R7, RZ, !P0 ;  /* 0x000000ff072c7207 */ /* 0x000fe20004000000 */
[----:B------:R-:W-:Y:S01]  /*65d0*/  @!P0 IMAD.MOV R42, RZ, RZ, R2 ;  /* 0x000000ffff2a8224 */ /* 0x000fe200078e0202 */
[----:B------:R-:W-:-:S03]  /*65e0*/  ISETP.NE.AND P0, PT, R43, RZ, PT ;  /* 0x000000ff2b00720c */ /* 0x000fc60003f05270 */
[----:B------:R-:W-:-:S05]  /*65f0*/  IMAD.IADD R25, R25, 0x1, R44 ;  /* 0x0000000119197824 */ /* 0x000fca00078e022c */
[----:B------:R-:W-:-:S05]  /*6600*/  SEL R40, R25, RZ, !P0 ;  /* 0x000000ff19287207 */ /* 0x000fca0004000000 */
[----:B------:R-:W-:-:S05]  /*6610*/  IMAD.IADD R27, R27, 0x1, R40 ;  /* 0x000000011b1b7824 */ /* 0x000fca00078e0228 */
[----:B------:R-:W-:Y:S01]  /*6620*/  SEL R40, R27, RZ, !P1 ;  /* 0x000000ff1b287207 */ /* 0x000fe20004800000 */
[----:B------:R-:W-:-:S04]  /*6630*/  IMAD.IADD R19, R19, 0x1, R46 ;  /* 0x0000000113137824 */ /* 0x000fc800078e022e */
[----:B------:R-:W-:Y:S02]  /*6640*/  IMAD.IADD R29, R29, 0x1, R40 ;  /* 0x000000011d1d7824 */ /* 0x000fe400078e0228 */
[----:B------:R-:W-:-:S03]  /*6650*/  IMAD.IADD R17, R19, 0x1, R42 ;  /* 0x0000000113117824 */ /* 0x000fc600078e022a */
[----:B------:R-:W-:Y:S01]  /*6660*/  SEL R40, R29, RZ, !P5 ;  /* 0x000000ff1d287207 */ /* 0x000fe20006800000 */
[----:B------:R-:W-:Y:S02]  /*6670*/  VIADD R15, R17, 0x1 ;  /* 0x00000001110f7836 */ /* 0x000fe40000000000 */
[----:B------:R-:W-:Y:S02]  /*6680*/  @!P0 IMAD.MOV R15, RZ, RZ, R17 ;  /* 0x000000ffff0f8224 */ /* 0x000fe400078e0211 */
[----:B------:R-:W-:Y:S02]  /*6690*/  IMAD.IADD R31, R31, 0x1, R40 ;  /* 0x000000011f1f7824 */ /* 0x000fe400078e0228 */
[----:B------:R-:W-:Y:S02]  /*66a0*/  VIADD R11, R15, 0x1 ;  /* 0x000000010f0b7836 */ /* 0x000fe40000000000 */
[----:B------:R-:W-:Y:S01]  /*66b0*/  @!P1 IMAD.MOV R11, RZ, RZ, R15 ;  /* 0x000000ffff0b9224 */ /* 0x000fe200078e020f */
[----:B------:R-:W-:Y:S01]  /*66c0*/  SEL R40, R31, RZ, !P2 ;  /* 0x000000ff1f287207 */ /* 0x000fe20005000000 */
[----:B------:R-:W-:-:S02]  /*66d0*/  IMAD.IADD R21, R22, 0x1, R21 ;  /* 0x0000000116157824 */ /* 0x000fc400078e0215 */
[----:B------:R-:W-:Y:S02]  /*66e0*/  VIADD R9, R11, 0x1 ;  /* 0x000000010b097836 */ /* 0x000fe40000000000 */
[----:B------:R-:W-:Y:S01]  /*66f0*/  @!P5 IMAD.MOV R9, RZ, RZ, R11 ;  /* 0x000000ffff09d224 */ /* 0x000fe200078e020b */
[----:B------:R-:W-:Y:S01]  /*6700*/  ISETP.NE.AND P5, PT, R22, RZ, PT ;  /* 0x000000ff1600720c */ /* 0x000fe20003fa5270 */
[----:B------:R-:W-:-:S03]  /*6710*/  IMAD.IADD R33, R33, 0x1, R40 ;  /* 0x0000000121217824 */ /* 0x000fc600078e0228 */
[----:B------:R-:W-:Y:S02]  /*6720*/  SEL R40, R39, RZ, !P5 ;  /* 0x000000ff27287207 */ /* 0x000fe40006800000 */
[----:B------:R-:W-:Y:S02]  /*6730*/  SEL R42, R33, RZ, !P3 ;  /* 0x000000ff212a7207 */ /* 0x000fe40005800000 */
[----:B------:R-:W-:Y:S01]  /*6740*/  ISETP.GE.AND P5, PT, R21, 0x101, PT ;  /* 0x000001011500780c */ /* 0x000fe20003fa6270 */
[----:B------:R-:W-:Y:S02]  /*6750*/  VIADD R13, R9, 0x1 ;  /* 0x00000001090d7836 */ /* 0x000fe40000000000 */
[----:B------:R-:W-:Y:S02]  /*6760*/  @!P2 IMAD.MOV R13, RZ, RZ, R9 ;  /* 0x000000ffff0da224 */ /* 0x000fe400078e0209 */
[----:B------:R-:W-:Y:S02]  /*6770*/  IMAD.IADD R35, R35, 0x1, R42 ;  /* 0x0000000123237824 */ /* 0x000fe400078e022a */
[----:B------:R-:W-:-:S02]  /*6780*/  IMAD.IADD R23, R23, 0x1, R40 ;  /* 0x0000000117177824 */ /* 0x000fc400078e0228 */
[----:B------:R-:W-:Y:S01]  /*6790*/  VIADD R39, R13, 0x1 ;  /* 0x000000010d277836 */ /* 0x000fe20000000000 */
[----:B------:R-:W-:Y:S01]  /*67a0*/  SEL R40, R35, RZ, !P4 ;  /* 0x000000ff23287207 */ /* 0x000fe20006000000 */
[----:B------:R-:W-:Y:S01]  /*67b0*/  @!P3 IMAD.MOV R39, RZ, RZ, R13 ;  /* 0x000000ffff27b224 */ /* 0x000fe200078e020d */
[----:B------:R-:W-:Y:S01]  /*67c0*/  BSSY.RECONVERGENT B0, `(.L_x_13218) ;  /* 0x0000117000007945 */ /* 0x000fe20003800200 */
[----:B------:R-:W-:Y:S02]  /*67d0*/  IMAD.IADD R43, R2, 0x1, R19 ;  /* 0x00000001022b7824 */ /* 0x000fe400078e0213 */
[----:B------:R-:W-:Y:S02]  /*67e0*/  VIADD R42, R39, 0x1 ;  /* 0x00000001272a7836 */ /* 0x000fe40000000000 */
[----:B------:R-:W-:Y:S02]  /*67f0*/  IMAD.IADD R37, R37, 0x1, R40 ;  /* 0x0000000125257824 */ /* 0x000fe400078e0228 */
[----:B------:R-:W-:Y:S01]  /*6800*/  @!P4 IMAD.MOV R42, RZ, RZ, R39 ;  /* 0x000000ffff2ac224 */ /* 0x000fe200078e0227 */
[----:B------:R-:W-:Y:S06]  /*6810*/  @!P5 BRA `(.L_x_13219) ;  /* 0x0000000c0044d947 */ /* 0x000fec0003800000 */
[----:B------:R-:W-:Y:S01]  /*6820*/  BAR.SYNC.DEFER_BLOCKING 0x0 ;  /* 0x0000000000007b1d */ /* 0x000fe20000010000 */
[----:B------:R-:W-:Y:S01]  /*6830*/  IMAD.MOV.U32 R41, RZ, RZ, 0x1 ;  /* 0x00000001ff297424 */ /* 0x000fe200078e00ff */
[----:B------:R-:W-:Y:S01]  /*6840*/  ISETP.NE.AND P5, PT, R6, R24, PT ;  /* 0x000000180600720c */ /* 0x000fe20003fa5270 */
[----:B------:R-:W-:Y:S01]  /*6850*/  IMAD.MOV.U32 R45, RZ, RZ, 0x9 ;  /* 0x00000009ff2d7424 */ /* 0x000fe200078e00ff */
[----:B------:R-:W-:Y:S01]  /*6860*/  @P6 LEA R19, R19, UR4, 0x3 ;  /* 0x0000000413136c11 */ /* 0x000fe2000f8e18ff */
[C---:B------:R-:W-:Y:S01]  /*6870*/  IMAD R41, R0.reuse, 0x9, R41 ;  /* 0x0000000900297824 */ /* 0x040fe200078e0229 */
[----:B------:R-:W-:Y:S02]  /*6880*/  @P0 LEA R17, R17, UR4, 0x3 ;  /* 0x0000000411110c11 */ /* 0x000fe4000f8e18ff */
[----:B------:R-:W-:Y:S02]  /*6890*/  @P1 LEA R15, R15, UR4, 0x3 ;  /* 0x000000040f0f1c11 */ /* 0x000fe4000f8e18ff */
[----:B------:R-:W-:Y:S01]  /*68a0*/  ISETP.NE.AND P5, PT, R41, R38, !P5 ;  /* 0x000000262900720c */ /* 0x000fe20006fa5270 */
[----:B------:R-:W-:Y:S01]  /*68b0*/  IMAD R41, R0, R45, 0x4 ;  /* 0x0000000400297424 */ /* 0x000fe200078e022d */
[----:B------:R-:W-:-:S02]  /*68c0*/  @P2 LEA R9, R9, UR4, 0x3 ;  /* 0x0000000409092c11 */ /* 0x000fc4000f8e18ff */
[----:B------:R-:W-:Y:S02]  /*68d0*/  @P3 LEA R13, R13, UR4, 0x3 ;  /* 0x000000040d0d3c11 */ /* 0x000fe4000f8e18ff */
[----:B------:R-:W-:-:S07]  /*68e0*/  @P4 LEA R39, R39, UR4, 0x3 ;  /* 0x0000000427274c11 */ /* 0x000fce000f8e18ff */
[----:B------:R-:W-:Y:S01]  /*68f0*/  @!P5 LEA R43, R43, UR4, 0x3 ;  /* 0x000000042b2bdc11 */ /* 0x000fe2000f8e18ff */
[----:B------:R0:W-:Y:S01]  /*6900*/  @P6 STS.64 [R19], R4 ;  /* 0x0000000413006388 */ /* 0x0001e20000000a00 */
[----:B------:R-:W-:-:S03]  /*6910*/  ISETP.NE.AND P6, PT, R28, R30, PT ;  /* 0x0000001e1c00720c */ /* 0x000fc60003fc5270 */
[----:B------:R0:W-:Y:S01]  /*6920*/  @!P5 STS.64 [R43], R6 ;  /* 0x000000062b00d388 */ /* 0x0001e20000000a00 */
[-C--:B------:R-:W-:Y:S01]  /*6930*/  ISETP.NE.AND P6, PT, R41, R38.reuse, !P6 ;  /* 0x000000262900720c */ /* 0x080fe200077c5270 */
[----:B------:R-:W-:Y:S01]  /*6940*/  IMAD R41, R0, R45, 0x8 ;  /* 0x0000000800297424 */ /* 0x000fe200078e022d */
[----:B------:R-:W-:Y:S01]  /*6950*/  ISETP.NE.AND P5, PT, R36, R3, PT ;  /* 0x000000032400720c */ /* 0x000fe20003fa5270 */
[----:B------:R0:W-:Y:S01]  /*6960*/  @P0 STS.64 [R17], R24 ;  /* 0x0000001811000388 */ /* 0x0001e20000000a00 */
[----:B------:R-:W-:Y:S02]  /*6970*/  ISETP.GE.U32.AND P0, PT, R0, R21, PT ;  /* 0x000000150000720c */ /* 0x000fe40003f06070 */
[----:B------:R-:W-:Y:S01]  /*6980*/  ISETP.NE.AND P5, PT, R41, R38, !P5 ;  /* 0x000000262900720c */ /* 0x000fe20006fa5270 */
[----:B------:R0:W-:Y:S06]  /*6990*/  @P1 STS.64 [R15], R26 ;  /* 0x0000001a0f001388 */ /* 0x0001ec0000000a00 */
[----:B------:R-:W-:-:S05]  /*69a0*/  @!P6 LEA R11, R11, UR4, 0x3 ;  /* 0x000000040b0bec11 */ /* 0x000fca000f8e18ff */
[----:B------:R0:W-:Y:S01]  /*69b0*/  @!P6 STS.64 [R11], R28 ;  /* 0x0000001c0b00e388 */ /* 0x0001e20000000a00 */
[----:B------:R-:W-:-:S03]  /*69c0*/  @!P5 LEA R42, R42, UR4, 0x3 ;  /* 0x000000042a2adc11 */ /* 0x000fc6000f8e18ff */
[----:B------:R0:W-:Y:S04]  /*69d0*/  @P2 STS.64 [R9], R30 ;  /* 0x0000001e09002388 */ /* 0x0001e80000000a00 */
[----:B------:R0:W-:Y:S04]  /*69e0*/  @P3 STS.64 [R13], R32 ;  /* 0x000000200d003388 */ /* 0x0001e80000000a00 */
[----:B------:R0:W-:Y:S04]  /*69f0*/  @P4 STS.64 [R39], R34 ;  /* 0x0000002227004388 */ /* 0x0001e80000000a00 */
[----:B------:R0:W-:Y:S01]  /*6a00*/  @!P5 STS.64 [R42], R36 ;  /* 0x000000242a00d388 */ /* 0x0001e20000000a00 */
[----:B------:R-:W-:Y:S06]  /*6a10*/  BAR.SYNC.DEFER_BLOCKING 0x0 ;  /* 0x0000000000007b1d */ /* 0x000fec0000010000 */
[----:B------:R-:W-:Y:S05]  /*6a20*/  @P0 BRA `(.L_x_13220) ;  /* 0x0000000c00c00947 */ /* 0x000fea0003800000 */
[----:B0-----:R-:W-:Y:S01]  /*6a30*/  IADD3 R5, PT, PT, R14, R10, R12 ;  /* 0x0000000a0e057210 */ /* 0x001fe20007ffe00c */
[----:B------:R-:W-:Y:S01]  /*6a40*/  BSSY.RECONVERGENT B1, `(.L_x_13221) ;  /* 0x0000028000017945 */ /* 0x000fe20003800200 */
[----:B------:R-:W-:Y:S02]  /*6a50*/  LOP3.LUT R2, RZ, R0, RZ, 0x33, !PT ;  /* 0x00000000ff027212 */ /* 0x000fe400078e33ff */
[----:B------:R-:W-:-:S04]  /*6a60*/  IADD3 R5, PT, PT, R18, R5, R16 ;  /* 0x0000000512057210 */ /* 0x000fc80007ffe010 */
[----:B------:R-:W-:-:S04]  /*6a70*/  IADD3 R5, PT, PT, R22, R5, R20 ;  /* 0x0000000516057210 */ /* 0x000fc80007ffe014 */
[----:B------:R-:W-:-:S04]  /*6a80*/  IADD3 R8, PT, PT, R2, R5, R8 ;  /* 0x0000000502087210 */ /* 0x000fc80007ffe008 */
[C---:B------:R-:W-:Y:S02]  /*6a90*/  LOP3.LUT R2, R8.reuse, 0x300, RZ, 0xc0, !PT ;  /* 0x0000030008027812 */ /* 0x040fe400078ec0ff */
[----:B------:R-:W-:Y:S02]  /*6aa0*/  ISETP.GE.U32.AND P1, PT, R8, 0x300, PT ;  /* 0x000003000800780c */ /* 0x000fe40003f26070 */
[----:B------:R-:W-:Y:S01]  /*6ab0*/  ISETP.NE.AND P0, PT, R2, 0x300, PT ;  /* 0x000003000200780c */ /* 0x000fe20003f05270 */
[----:B------:R-:W-:-:S12]  /*6ac0*/  IMAD.MOV.U32 R2, RZ, RZ, R0 ;  /* 0x000000ffff027224 */ /* 0x000fd800078e0000 */
[----:B------:R-:W-:Y:S05]  /*6ad0*/  @!P0 BRA `(.L_x_13222) ;  /* 0x0000000000788947 */ /* 0x000fea0003800000 */
[----:B------:R-:W0:Y:S01]  /*6ae0*/  LDC.64 R4, c[0x0][0x398] ;  /* 0x0000e600ff047b82 */ /* 0x000e220000000a00 */
[----:B------:R-:W-:Y:S02]  /*6af0*/  LEA.HI R8, R8, 0x1, RZ, 0x18 ;  /* 0x0000000108087811 */ /* 0x000fe400078fc0ff */
[----:B------:R-:W-:-:S03]  /*6b00*/  LEA R9, R0, UR4, 0x3 ;  /* 0x0000000400097c11 */ /* 0x000fc6000f8e18ff */
[C---:B------:R-:W-:Y:S01]  /*6b10*/  IMAD.SHL.U32 R2, R8.reuse, 0x100, RZ ;  /* 0x0000010008027824 */ /* 0x040fe200078e00ff */
[----:B------:R-:W-:Y:S01]  /*6b20*/  LOP3.LUT R8, R8, 0x3, RZ, 0xc0, !PT ;  /* 0x0000000308087812 */ /* 0x000fe200078ec0ff */
[----:B------:R-:W1:Y:S04]  /*6b30*/  LDC.64 R6, c[0x0][0x390] ;  /* 0x0000e400ff067b82 */ /* 0x000e680000000a00 */
[----:B------:R-:W-:Y:S02]  /*6b40*/  IMAD.MOV R8, RZ, RZ, -R8 ;  /* 0x000000ffff087224 */ /* 0x000fe400078e0a08 */
[----:B0-----:R-:W-:-:S04]  /*6b50*/  IMAD.WIDE.U32 R4, R0, 0x4, R4 ;  /* 0x0000000400047825 */ /* 0x001fc800078e0004 */
[----:B------:R-:W-:Y:S01]  /*6b60*/  IMAD.MOV.U32 R15, RZ, RZ, R5 ;  /* 0x000000ffff0f7224 */ /* 0x000fe200078e0005 */
[----:B------:R-:W-:Y:S01]  /*6b70*/  LOP3.LUT R5, R2, 0x300, RZ, 0xc0, !PT ;  /* 0x0000030002057812 */ /* 0x000fe200078ec0ff */
[----:B------:R-:W-:Y:S02]  /*6b80*/  IMAD.MOV.U32 R14, RZ, RZ, R4 ;  /* 0x000000ffff0e7224 */ /* 0x000fe400078e0004 */
[----:B-1----:R-:W-:-:S04]  /*6b90*/  IMAD.WIDE.U32 R6, R0, 0x4, R6 ;  /* 0x0000000400067825 */ /* 0x002fc800078e0006 */
[----:B------:R-:W-:Y:S02]  /*6ba0*/  IMAD.MOV.U32 R12, RZ, RZ, R6 ;  /* 0x000000ffff0c7224 */ /* 0x000fe400078e0006 */
[----:B------:R-:W-:Y:S02]  /*6bb0*/  IMAD.MOV.U32 R13, RZ, RZ, R7 ;  /* 0x000000ffff0d7224 */ /* 0x000fe400078e0007 */
[----:B------:R-:W-:-:S07]  /*6bc0*/  IMAD.IADD R2, R5, 0x1, R0 ;  /* 0x0000000105027824 */ /* 0x000fce00078e0200 */
.L_x_13223:
        /* <DEDUP_REMOVED lines=15> */
.L_x_13222:
[----:B------:R-:W-:Y:S05]  /*6cc0*/  BSYNC.RECONVERGENT B1 ;  /* 0x0000000000017941 */ /* 0x000fea0003800200 */
.L_x_13221:
[----:B------:R-:W-:Y:S05]  /*6cd0*/  @!P1 BRA `(.L_x_13220) ;  /* 0x0000000c00149947 */ /* 0x000fea0003800000 */
[----:B------:R-:W1:Y:S01]  /*6ce0*/  LDCU.128 UR8, c[0x0][0x390] ;  /* 0x00007200ff0877ac */ /* 0x000e620008000c00 */
[----:B0-----:R-:W-:Y:S01]  /*6cf0*/  IMAD.IADD R7, R21, 0x1, -R2 ;  /* 0x0000000115077824 */ /* 0x001fe200078e0a02 */
[----:B------:R-:W-:Y:S01]  /*6d00*/  LEA R20, R2, UR4, 0x3 ;  /* 0x0000000402147c11 */ /* 0x000fe2000f8e18ff */
[----:B------:R-:W-:Y:S01]  /*6d10*/  IMAD.MOV.U32 R4, RZ, RZ, 0x800 ;  /* 0x00000800ff047424 */ /* 0x000fe200078e00ff */
[----:B------:R-:W-:Y:S01]  /*6d20*/  BSSY.RECONVERGENT B1, `(.L_x_13224) ;  /* 0x0000049000017945 */ /* 0x000fe20003800200 */
[----:B------:R-:W-:Y:S01]  /*6d30*/  IMAD.MOV.U32 R5, RZ, RZ, 0x0 ;  /* 0x00000000ff057424 */ /* 0x000fe200078e00ff */
[----:B------:R-:W-:Y:S01]  /*6d40*/  ISETP.GT.AND P1, PT, R7, 0xc00, PT ;  /* 0x00000c000700780c */ /* 0x000fe20003f24270 */
[----:B------:R-:W-:Y:S02]  /*6d50*/  VIADD R20, R20, 0x1000 ;  /* 0x0000100014147836 */ /* 0x000fe40000000000 */
[----:B------:R-:W-:-:S03]  /*6d60*/  IMAD.WIDE.U32 R4, R2, 0x4, R4 ;  /* 0x0000000402047825 */ /* 0x000fc600078e0004 */
[C---:B-1----:R-:W-:Y:S02]  /*6d70*/  IADD3 R6, P0, PT, R4.reuse, UR8, RZ ;  /* 0x0000000804067c10 */ /* 0x042fe4000ff1e0ff */
[----:B------:R-:W-:Y:S02]  /*6d80*/  IADD3 R8, P2, PT, R4, UR10, RZ ;  /* 0x0000000a04087c10 */ /* 0x000fe4000ff5e0ff */
[C---:B------:R-:W-:Y:S02]  /*6d90*/  IADD3.X R7, PT, PT, R5.reuse, UR9, RZ, P0, !PT ;  /* 0x0000000905077c10 */ /* 0x040fe400087fe4ff */
[----:B------:R-:W-:Y:S02]  /*6da0*/  IADD3.X R9, PT, PT, R5, UR11, RZ, P2, !PT ;  /* 0x0000000b05097c10 */ /* 0x000fe400097fe4ff */
[----:B------:R-:W-:Y:S01]  /*6db0*/  PLOP3.LUT P0, PT, PT, PT, PT, 0x80, 0x8 ;  /* 0x000000000008781c */ /* 0x000fe20003f0f070 */
[----:B------:R-:W-:-:S12]  /*6dc0*/  @!P1 BRA `(.L_x_13225) ;  /* 0x0000000000f89947 */ /* 0x000fd80003800000 */
[----:B------:R-:W-:Y:S01]  /*6dd0*/  PLOP3.LUT P0, PT, PT, PT, PT, 0x8, 0x80 ;  /* 0x000000000080781c */ /* 0x000fe20003f0e170 */
[----:B------:R-:W-:-:S12]  /*6de0*/  VIADD R39, R21, 0xfffff400 ;  /* 0xfffff40015277836 */ /* 0x000fd80000000000 */
.L_x_13226:
        /* <DEDUP_REMOVED lines=19> */
[----:B------:R-:W-:Y:S01]  /*6f20*/  STG.E desc[UR12][R8.64+-0x800], R45 ;  /* 0xfff8002d08007986 */ /* 0x000fe2000c10190c */
[----:B-1----:R-:W-:-:S03]  /*6f30*/  VIADD R20, R20, 0x8000 ;  /* 0x0000800014147836 */ /* 0x002fc60000000000 */
[----:B------:R0:W-:Y:S04]  /*6f40*/  STG.E desc[UR12][R6.64+-0x400], R10 ;  /* 0xfffc000a06007986 */ /* 0x0001e8000c10190c */
[----:B------:R1:W-:Y:S04]  /*6f50*/  STG.E desc[UR12][R8.64+-0x400], R11 ;  /* 0xfffc000b08007986 */ /* 0x0003e8000c10190c */
[----:B--2---:R2:W-:Y:S04]  /*6f60*/  STG.E desc[UR12][R6.64], R12 ;  /* 0x0000000c06007986 */ /* 0x0045e8000c10190c */
[----:B------:R4:W-:Y:S01]  /*6f70*/  STG.E desc[UR12][R8.64], R13 ;  /* 0x0000000d08007986 */ /* 0x0009e2000c10190c */
[----:B0-----:R-:W-:-:S03]  /*6f80*/  IADD3 R10, P3, PT, R8, 0x4000, RZ ;  /* 0x00004000080a7810 */ /* 0x001fc60007f7e0ff */
[----:B---3--:R-:W-:Y:S02]  /*6f90*/  STG.E desc[UR12][R6.64+0x400], R14 ;  /* 0x0004000e06007986 */ /* 0x008fe4000c10190c */
[----:B-1----:R-:W-:Y:S02]  /*6fa0*/  IMAD.X R11, RZ, RZ, R9, P3 ;  /* 0x000000ffff0b7224 */ /* 0x002fe400018e0609 */
[----:B------:R-:W-:Y:S01]  /*6fb0*/  STG.E desc[UR12][R8.64+0x400], R15 ;  /* 0x0004000f08007986 */ /* 0x000fe2000c10190c */
[----:B--2---:R-:W-:-:S03]  /*6fc0*/  IADD3 R12, P2, PT, R6, 0x4000, RZ ;  /* 0x00004000060c7810 */ /* 0x004fc60007f5e0ff */
[----:B----4-:R-:W-:Y:S02]  /*6fd0*/  STG.E desc[UR12][R6.64+0x800], R16 ;  /* 0x0008001006007986 */ /* 0x010fe4000c10190c */
[----:B------:R-:W-:Y:S02]  /*6fe0*/  IMAD.X R13, RZ, RZ, R7, P2 ;  /* 0x000000ffff0d7224 */ /* 0x000fe400010e0607 */
        /* <DEDUP_REMOVED lines=28> */
.L_x_13225:
[----:B------:R-:W-:Y:S05]  /*71b0*/  BSYNC.RECONVERGENT B1 ;  /* 0x0000000000017941 */ /* 0x000fea0003800200 */
.L_x_13224:
        /* <DEDUP_REMOVED lines=39> */
.L_x_13228:
[----:B------:R-:W-:Y:S05]  /*7430*/  BSYNC.RECONVERGENT B1 ;  /* 0x0000000000017941 */ /* 0x000fea0003800200 */
.L_x_13227:
        /* <DEDUP_REMOVED lines=14> */
[----:B------:R-:W-:Y:S05]  /*7520*/  BRA `(.L_x_13220) ;  /* 0x0000000400007947 */ /* 0x000fea0003800000 */
.L_x_13219:
[----:B------:R-:W0:Y:S01]  /*7530*/  LDC.64 R56, c[0x0][0x390] ;  /* 0x0000e400ff387b82 */ /* 0x000e220000000a00 */
[----:B------:R-:W-:Y:S01]  /*7540*/  IMAD.MOV.U32 R53, RZ, RZ, 0x9 ;  /* 0x00000009ff357424 */ /* 0x000fe200078e00ff */
[----:B------:R-:W-:-:S03]  /*7550*/  ISETP.NE.AND P5, PT, R6, R24, PT ;  /* 0x000000180600720c */ /* 0x000fc60003fa5270 */
[----:B------:R-:W-:-:S03]  /*7560*/  IMAD R47, R0, R53, 0x1 ;  /* 0x00000001002f7424 */ /* 0x000fc600078e0235 */
[----:B------:R-:W1:Y:S02]  /*7570*/  LDC.64 R54, c[0x0][0x398] ;  /* 0x0000e600ff367b82 */ /* 0x000e640000000a00 */
[----:B------:R-:W-:-:S06]  /*7580*/  ISETP.NE.AND P5, PT, R47, R38, !P5 ;  /* 0x000000262f00720c */ /* 0x000fcc0006fa5270 */
[----:B------:R-:W2:Y:S01]  /*7590*/  LDC.64 R40, c[0x0][0x390] ;  /* 0x0000e400ff287b82 */ /* 0x000ea20000000a00 */
[----:B0-----:R-:W-:-:S07]  /*75a0*/  @P6 IMAD.WIDE R56, R19, 0x4, R56 ;  /* 0x0000000413386825 */ /* 0x001fce00078e0238 */
[----:B------:R-:W0:Y:S01]  /*75b0*/  LDC.64 R44, c[0x0][0x398] ;  /* 0x0000e600ff2c7b82 */ /* 0x000e220000000a00 */
[----:B------:R-:W-:Y:S01]  /*75c0*/  @P6 STG.E desc[UR12][R56.64], R4 ;  /* 0x0000000438006986 */ /* 0x000fe2000c10190c */
[----:B-1----:R-:W-:-:S06]  /*75d0*/  @P6 IMAD.WIDE R54, R19, 0x4, R54 ;  /* 0x0000000413366825 */ /* 0x002fcc00078e0236 */
[----:B------:R-:W1:Y:S01]  /*75e0*/  LDC.64 R50, c[0x0][0x398] ;  /* 0x0000e600ff327b82 */ /* 0x000e620000000a00 */
[----:B------:R-:W-:Y:S01]  /*75f0*/  @P6 STG.E desc[UR12][R54.64], R5 ;  /* 0x0000000536006986 */ /* 0x000fe2000c10190c */
[----:B--2---:R-:W-:-:S06]  /*7600*/  @!P5 IMAD.WIDE R40, R43, 0x4, R40 ;  /* 0x000000042b28d825 */ /* 0x004fcc00078e0228 */
[----:B------:R-:W2:Y:S01]  /*7610*/  LDC.64 R18, c[0x0][0x390] ;  /* 0x0000e400ff127b82 */ /* 0x000ea20000000a00 */
[----:B------:R3:W-:Y:S07]  /*7620*/  @!P5 STG.E desc[UR12][R40.64], R6 ;  /* 0x000000062800d986 */ /* 0x0007ee000c10190c */
[----:B------:R-:W4:Y:S01]  /*7630*/  LDC.64 R48, c[0x0][0x390] ;  /* 0x0000e400ff307b82 */ /* 0x000f220000000a00 */
[----:B0-----:R-:W-:-:S05]  /*7640*/  @!P5 IMAD.WIDE R44, R43, 0x4, R44 ;  /* 0x000000042b2cd825 */ /* 0x001fca00078e022c */
[----:B------:R0:W-:Y:S02]  /*7650*/  @!P5 STG.E desc[UR12][R44.64], R7 ;  /* 0x000000072c00d986 */ /* 0x0001e4000c10190c */
[----:B------:R-:W5:Y:S01]  /*7660*/  LDC.64 R46, c[0x0][0x398] ;  /* 0x0000e600ff2e7b82 */ /* 0x000f620000000a00 */
[----:B-1----:R-:W-:-:S04]  /*7670*/  @P0 IMAD.WIDE R58, R17, 0x4, R50 ;  /* 0x00000004113a0825 */ /* 0x002fc800078e0232 */
[CC--:B---3--:R-:W-:Y:S02]  /*7680*/  IMAD R41, R0.reuse, R53.reuse, 0x4 ;  /* 0x0000000400297424 */ /* 0x0c8fe400078e0235 */
[----:B------:R-:W-:Y:S01]  /*7690*/  IMAD R53, R0, R53, 0x8 ;  /* 0x0000000800357424 */ /* 0x000fe200078e0235 */
[----:B------:R-:W1:Y:S01]  /*76a0*/  LDC.64 R4, c[0x0][0x398] ;  /* 0x0000e600ff047b82 */ /* 0x000e620000000a00 */
[----:B--2---:R-:W-:-:S05]  /*76b0*/  @P0 IMAD.WIDE R56, R17, 0x4, R18 ;  /* 0x0000000411380825 */ /* 0x004fca00078e0212 */
[----:B------:R-:W-:Y:S02]  /*76c0*/  @P0 STG.E desc[UR12][R56.64], R24 ;  /* 0x0000001838000986 */ /* 0x000fe4000c10190c */
[----:B------:R-:W2:Y:S01]  /*76d0*/  LDC.64 R18, c[0x0][0x390] ;  /* 0x0000e400ff127b82 */ /* 0x000ea20000000a00 */
[----:B----4-:R-:W-:Y:S01]  /*76e0*/  @P1 IMAD.WIDE R50, R15, 0x4, R48 ;  /* 0x000000040f321825 */ /* 0x010fe200078e0230 */
[----:B------:R3:W-:Y:S01]  /*76f0*/  @P0 STG.E desc[UR12][R58.64], R25 ;  /* 0x000000193a000986 */ /* 0x0007e2000c10190c */
[----:B------:R-:W-:-:S03]  /*7700*/  ISETP.NE.AND P0, PT, R28, R30, PT ;  /* 0x0000001e1c00720c */ /* 0x000fc60003f05270 */
[----:B------:R4:W-:Y:S01]  /*7710*/  @P1 STG.E desc[UR12][R50.64], R26 ;  /* 0x0000001a32001986 */ /* 0x0009e2000c10190c */
[----:B------:R-:W-:Y:S01]  /*7720*/  ISETP.NE.AND P0, PT, R41, R38, !P0 ;  /* 0x000000262900720c */ /* 0x000fe20004705270 */
[----:B-----5:R-:W-:Y:S01]  /*7730*/  @P1 IMAD.WIDE R54, R15, 0x4, R46 ;  /* 0x000000040f361825 */ /* 0x020fe200078e022e */
[----:B------:R-:W5:Y:S04]  /*7740*/  LDC.64 R16, c[0x0][0x390] ;  /* 0x0000e400ff107b82 */ /* 0x000f680000000a00 */
[----:B------:R4:W-:Y:S01]  /*7750*/  @P1 STG.E desc[UR12][R54.64], R27 ;  /* 0x0000001b36001986 */ /* 0x0009e2000c10190c */
[----:B------:R-:W-:-:S03]  /*7760*/  ISETP.NE.AND P1, PT, R36, R3, PT ;  /* 0x000000032400720c */ /* 0x000fc60003f25270 */
[----:B------:R-:W3:Y:S01]  /*7770*/  LDC.64 R14, c[0x0][0x398] ;  /* 0x0000e600ff0e7b82 */ /* 0x000ee20000000a00 */
[----:B------:R-:W-:Y:S02]  /*7780*/  ISETP.NE.AND P1, PT, R53, R38, !P1 ;  /* 0x000000263500720c */ /* 0x000fe40004f25270 */
[----:B-1----:R-:W-:-:S04]  /*7790*/  @!P0 IMAD.WIDE R4, R11, 0x4, R4 ;  /* 0x000000040b048825 */ /* 0x002fc800078e0204 */
[----:B--2---:R-:W-:Y:S01]  /*77a0*/  @!P0 IMAD.WIDE R18, R11, 0x4, R18 ;  /* 0x000000040b128825 */ /* 0x004fe200078e0212 */
[----:B0-----:R-:W0:Y:S04]  /*77b0*/  LDC.64 R6, c[0x0][0x390] ;  /* 0x0000e400ff067b82 */ /* 0x001e280000000a00 */
[----:B------:R4:W-:Y:S04]  /*77c0*/  @!P0 STG.E desc[UR12][R18.64], R28 ;  /* 0x0000001c12008986 */ /* 0x0009e8000c10190c */
[----:B------:R-:W1:Y:S01]  /*77d0*/  LDC.64 R48, c[0x0][0x398] ;  /* 0x0000e600ff307b82 */ /* 0x000e620000000a00 */
[C---:B-----5:R-:W-:Y:S01]  /*77e0*/  @P2 IMAD.WIDE R16, R9.reuse, 0x4, R16 ;  /* 0x0000000409102825 */ /* 0x060fe200078e0210 */
[----:B------:R4:W-:Y:S04]  /*77f0*/  @!P0 STG.E desc[UR12][R4.64], R29 ;  /* 0x0000001d04008986 */ /* 0x0009e8000c10190c */
[----:B------:R4:W-:Y:S02]  /*7800*/  @P2 STG.E desc[UR12][R16.64], R30 ;  /* 0x0000001e10002986 */ /* 0x0009e4000c10190c */
[----:B------:R-:W2:Y:S01]  /*7810*/  LDC.64 R46, c[0x0][0x390] ;  /* 0x0000e400ff2e7b82 */ /* 0x000ea20000000a00 */
[----:B---3--:R-:W-:-:S05]  /*7820*/  @P2 IMAD.WIDE R14, R9, 0x4, R14 ;  /* 0x00000004090e2825 */ /* 0x008fca00078e020e */
[----:B------:R4:W-:Y:S02]  /*7830*/  @P2 STG.E desc[UR12][R14.64], R31 ;  /* 0x0000001f0e002986 */ /* 0x0009e4000c10190c */
[----:B------:R-:W3:Y:S01]  /*7840*/  LDC.64 R44, c[0x0][0x398] ;  /* 0x0000e600ff2c7b82 */ /* 0x000ee20000000a00 */
[----:B0-----:R-:W-:-:S05]  /*7850*/  @P3 IMAD.WIDE R6, R13, 0x4, R6 ;  /* 0x000000040d063825 */ /* 0x001fca00078e0206 */
[----:B------:R4:W-:Y:S02]  /*7860*/  @P3 STG.E desc[UR12][R6.64], R32 ;  /* 0x0000002006003986 */ /* 0x0009e4000c10190c */
[----:B------:R-:W0:Y:S01]  /*7870*/  LDC.64 R40, c[0x0][0x390] ;  /* 0x0000e400ff287b82 */ /* 0x000e220000000a00 */
[----:B-1----:R-:W-:-:S05]  /*7880*/  @P3 IMAD.WIDE R48, R13, 0x4, R48 ;  /* 0x000000040d303825 */ /* 0x002fca00078e0230 */
[----:B------:R4:W-:Y:S02]  /*7890*/  @P3 STG.E desc[UR12][R48.64], R33 ;  /* 0x0000002130003986 */ /* 0x0009e4000c10190c */
[----:B------:R-:W1:Y:S01]  /*78a0*/  LDC.64 R24, c[0x0][0x398] ;  /* 0x0000e600ff187b82 */ /* 0x000e620000000a00 */
[----:B--2---:R-:W-:-:S05]  /*78b0*/  @P4 IMAD.WIDE R46, R39, 0x4, R46 ;  /* 0x00000004272e4825 */ /* 0x004fca00078e022e */
[----:B------:R4:W-:Y:S01]  /*78c0*/  @P4 STG.E desc[UR12][R46.64], R34 ;  /* 0x000000222e004986 */ /* 0x0009e2000c10190c */
[----:B---3--:R-:W-:-:S05]  /*78d0*/  @P4 IMAD.WIDE R44, R39, 0x4, R44 ;  /* 0x00000004272c4825 */ /* 0x008fca00078e022c */
[----:B------:R4:W-:Y:S01]  /*78e0*/  @P4 STG.E desc[UR12][R44.64], R35 ;  /* 0x000000232c004986 */ /* 0x0009e2000c10190c */
[----:B0-----:R-:W-:-:S05]  /*78f0*/  @!P1 IMAD.WIDE R40, R42, 0x4, R40 ;  /* 0x000000042a289825 */ /* 0x001fca00078e0228 */
[----:B------:R4:W-:Y:S01]  /*7900*/  @!P1 STG.E desc[UR12][R40.64], R36 ;  /* 0x0000002428009986 */ /* 0x0009e2000c10190c */
[----:B-1----:R-:W-:-:S05]  /*7910*/  @!P1 IMAD.WIDE R24, R42, 0x4, R24 ;  /* 0x000000042a189825 */ /* 0x002fca00078e0218 */
[----:B------:R4:W-:Y:S02]  /*7920*/  @!P1 STG.E desc[UR12][R24.64], R37 ;  /* 0x0000002518009986 */ /* 0x0009e4000c10190c */
.L_x_13220:
[----:B------:R-:W-:Y:S05]  /*7930*/  BSYNC.RECONVERGENT B0 ;  /* 0x0000000000007941 */ /* 0x000fea0003800200 */
.L_x_13218:
[----:B------:R-:W-:-:S13]  /*7940*/  ISETP.NE.AND P0, PT, R0, 0xff, PT ;  /* 0x000000ff0000780c */ /* 0x000fda0003f05270 */
[----:B------:R-:W-:Y:S05]  /*7950*/  @P0 EXIT ;  /* 0x000000000000094d */ /* 0x000fea0003800000 */
[----:B0---4-:R-:W0:Y:S01]  /*7960*/  LDC.64 R4, c[0x0][0x390] ;  /* 0x0000e400ff047b82 */ /* 0x011e220000000a00 */
[----:B------:R-:W-:-:S07]  /*7970*/  ISETP.NE.AND P0, PT, R38, 0x900, PT ;  /* 0x000009002600780c */ /* 0x000fce0003f05270 */
[----:B------:R-:W1:Y:S08]  /*7980*/  LDC.64 R6, c[0x0][0x398] ;  /* 0x0000e600ff067b82 */ /* 0x000e700000000a00 */
[----:B------:R-:W2:Y:S01]  /*7990*/  LDC.64 R8, c[0x0][0x3a0] ;  /* 0x0000e800ff087b82 */ /* 0x000ea20000000a00 */
[----:B0-----:R-:W-:-:S05]  /*79a0*/  @!P0 IMAD.WIDE R4, R21, 0x4, R4 ;  /* 0x0000000415048825 */ /* 0x001fca00078e0204 */
[----:B------:R-:W-:Y:S01]  /*79b0*/  @!P0 STG.E desc[UR12][R4.64], R3 ;  /* 0x0000000304008986 */ /* 0x000fe2000c10190c */
[----:B-1----:R-:W-:-:S04]  /*79c0*/  @!P0 IMAD.WIDE R6, R21, 0x4, R6 ;  /* 0x0000000415068825 */ /* 0x002fc800078e0206 */
[----:B------:R-:W-:Y:S01]  /*79d0*/  @!P0 VIADD R21, R21, 0x1 ;  /* 0x0000000115158836 */ /* 0x000fe20000000000 */
[----:B------:R-:W-:Y:S04]  /*79e0*/  @!P0 STG.E desc[UR12][R6.64], R23 ;  /* 0x0000001706008986 */ /* 0x000fe8000c10190c */
[----:B--2---:R-:W-:Y:S01]  /*79f0*/  STG.E desc[UR12][R8.64], R21 ;  /* 0x0000001508007986 */ /* 0x004fe2000c10190c */
[----:B------:R-:W-:Y:S05]  /*7a00*/  EXIT ;  /* 0x000000000000794d */ /* 0x000fea0003800000 */
.L_x_13217:
        /* <DEDUP_REMOVED lines=13> */
[----:B------:R-:W-:Y:S01]  /*7ae0*/  VIADD R9, R17, 0x20 ;  /* 0x0000002011097836 */ /* 0x000fe20000000000 */
[-C--:B------:R-:W-:Y:S01]  /*7af0*/  ISETP.GE.U32.AND P2, PT, R19, R38.reuse, PT ;  /* 0x000000261300720c */ /* 0x080fe20003f46070 */
[----:B------:R-:W-:Y:S01]  /*7b00*/  IMAD.SHL.U32 R19, R17, 0x4, RZ ;  /* 0x0000000411137824 */ /* 0x000fe200078e00ff */
[-C--:B------:R-:W-:Y:S01]  /*7b10*/  ISETP.GE.U32.AND P1, PT, R11, R38.reuse, PT ;  /* 0x000000260b00720c */ /* 0x080fe20003f26070 */
[----:B------:R-:W-:Y:S01]  /*7b20*/  VIADD R11, R17, 0xa0 ;  /* 0x000000a0110b7836 */ /* 0x000fe20000000000 */
[----:B------:R-:W-:Y:S01]  /*7b30*/  ISETP.GE.U32.AND P0, PT, R9, R38, PT ;  /* 0x000000260900720c */ /* 0x000fe20003f06070 */
[----:B------:R-:W-:Y:S01]  /*7b40*/  VIADD R21, R17, 0x80 ;  /* 0x0000008011157836 */ /* 0x000fe20000000000 */
[----:B------:R-:W-:-:S02]  /*7b50*/  IADD3 R10, P5, PT, R2, R19, RZ ;  /* 0x00000013020a7210 */ /* 0x000fc40007fbe0ff */
[-C--:B------:R-:W-:Y:S01]  /*7b60*/  ISETP.GE.U32.AND P4, PT, R11, R38.reuse, PT ;  /* 0x000000260b00720c */ /* 0x080fe20003f86070 */
[----:B------:R-:W-:Y:S01]  /*7b70*/  @!P6 IMAD.IADD R9, R4, 0x1, R17 ;  /* 0x000000010409e824 */ /* 0x000fe200078e0211 */
[----:B------:R-:W-:Y:S01]  /*7b80*/  ISETP.GE.U32.AND P3, PT, R21, R38, PT ;  /* 0x000000261500720c */ /* 0x000fe20003f66070 */
[----:B------:R-:W-:Y:S01]  /*7b90*/  IMAD.X R11, RZ, RZ, R3, P5 ;  /* 0x000000ffff0b7224 */ /* 0x000fe200028e0603 */
[----:B0-----:R-:W-:Y:S01]  /*7ba0*/  IADD3 R6, P5, PT, R19, R6, RZ ;  /* 0x0000000613067210 */ /* 0x001fe20007fbe0ff */
[----:B------:R-:W-:-:S04]  /*7bb0*/  @!P6 IMAD.WIDE.U32 R14, R9, 0x4, R14 ;  /* 0x00000004090ee825 */ /* 0x000fc800078e000e */
[----:B------:R-:W-:Y:S02]  /*7bc0*/  @!P6 IMAD.IADD R21, R4, 0x1, R17 ;  /* 0x000000010415e824 */ /* 0x000fe400078e0211 */
[----:B------:R-:W-:Y:S02]  /*7bd0*/  VIADD R23, R17, 0xe0 ;  /* 0x000000e011177836 */ /* 0x000fe40000000000 */
[----:B------:R-:W-:-:S04]  /*7be0*/  @!P6 IMAD.WIDE.U32 R12, R21, 0x4, R12 ;  /* 0x00000004150ce825 */ /* 0x000fc800078e000c */
[C---:B------:R-:W-:Y:S02]  /*7bf0*/  VIADD R21, R17.reuse, 0xc0 ;  /* 0x000000c011157836 */ /* 0x040fe40000000000 */
[----:B------:R-:W-:Y:S02]  /*7c00*/  IMAD.X R7, RZ, RZ, R7, P5 ;  /* 0x000000ffff077224 */ /* 0x000fe400028e0607 */
[----:B------:R-:W-:Y:S01]  /*7c10*/  VIADD R17, R17, 0x100 ;  /* 0x0000010011117836 */ /* 0x000fe20000000000 */
[----:B------:R-:W-:Y:S01]  /*7c20*/  ISETP.GE.U32.AND P5, PT, R23, R38, PT ;  /* 0x000000261700720c */ /* 0x000fe20003fa6070 */
[----:B------:R-:W-:Y:S02]  /*7c30*/  IMAD.MOV.U32 R34, RZ, RZ, RZ ;  /* 0x000000ffff227224 */ /* 0x000fe400078e00ff */
[----:B--2---:R-:W-:Y:S02]  /*7c40*/  IMAD.MOV.U32 R9, RZ, RZ, R8 ;  /* 0x000000ffff097224 */ /* 0x004fe400078e0008 */
[----:B------:R0:W2:Y:S02]  /*7c50*/  @!P6 LDG.E.CONSTANT R8, desc[UR12][R14.64] ;  /* 0x0000000c0e08e981 */ /* 0x0000a4000c1e9900 */
[----:B------:R-:W-:-:S02]  /*7c60*/  IMAD.MOV.U32 R4, RZ, RZ, R9 ;  /* 0x000000ffff047224 */ /* 0x000fc400078e0009 */
        /* <DEDUP_REMOVED lines=8> */
[--C-:B-1----:R-:W-:Y:S02]  /*7cf0*/  IMAD.MOV.U32 R12, RZ, RZ, R9.reuse ;  /* 0x000000ffff0c7224 */ /* 0x102fe400078e0009 */
        /* <DEDUP_REMOVED lines=23> */
[----:B------:R-:W5:Y:S01]  /*7e70*/  @!P0 LDG.E.CONSTANT R16, desc[UR12][R6.64+0x400] ;  /* 0x0004000c06108981 */ /* 0x000f62000c1e9900 */
[----:B------:R-:W-:-:S13]  /*7e80*/  ISETP.NE.AND P4, PT, R0, RZ, PT ;  /* 0x000000ff0000720c */ /* 0x000fda0003f85270 */
[----:B------:R1:W5:Y:S01]  /*7e90*/  @!P4 LDG.E.CONSTANT R34, desc[UR12][R2.64+-0x4] ;  /* 0xfffffc0c0222c981 */ /* 0x000362000c1e9900 */
[----:B------:R-:W0:Y:S01]  /*7ea0*/  S2R R42, SR_LANEID ;  /* 0x00000000002a7919 */ /* 0x000e220000000000 */
[----:B------:R-:W1:Y:S01]  /*7eb0*/  S2UR UR5, SR_CgaCtaId ;  /* 0x00000000000579c3 */ /* 0x000e620000008800 */
[----:B------:R-:W-:Y:S01]  /*7ec0*/  SHF.R.U32.HI R43, RZ, 0x5, R0 ;  /* 0x00000005ff2b7819 */ /* 0x000fe20000011600 */
[----:B------:R-:W-:Y:S02]  /*7ed0*/  UMOV UR4, 0x400 ;  /* 0x0000040000047882 */ /* 0x000fe40000000000 */
[----:B-1----:R-:W-:Y:S02]  /*7ee0*/  ULEA UR4, UR5, UR4, 0x18 ;  /* 0x0000000405047291 */ /* 0x002fe4000f8ec0ff */
[----:B0-----:R-:W-:-:S05]  /*7ef0*/  IMAD R10, R43, 0x120, R42 ;  /* 0x000001202b0a7824 */ /* 0x001fca00078e022a */
[----:B------:R-:W-:-:S05]  /*7f00*/  LEA R27, R10, UR4, 0x2 ;  /* 0x000000040a1b7c11 */ /* 0x000fca000f8e10ff */
[----:B------:R-:W-:Y:S01]  /*7f10*/  IMAD R26, R42, 0x20, R27 ;  /* 0x000000202a1a7824 */ /* 0x000fe200078e021b */
[C---:B------:R-:W-:Y:S02]  /*7f20*/  LEA R28, R0.reuse, UR4, 0x2 ;  /* 0x00000004001c7c11 */ /* 0x040fe4000f8e10ff */
[----:B------:R-:W-:Y:S01]  /*7f30*/  ISETP.NE.AND P0, PT, R0, RZ, PT ;  /* 0x000000ff0000720c */ /* 0x000fe20003f05270 */
        /* <DEDUP_REMOVED lines=30> */
[----:B------:R-:W3:Y:S04]  /*8120*/  LDS R3, [R26] ;  /* 0x000000001a037984 */ /* 0x000ee80000000800 */
[----:B------:R-:W4:Y:S04]  /*8130*/  LDS R5, [R26+0x4] ;  /* 0x000004001a057984 */ /* 0x000f280000000800 */
[----:B------:R-:W5:Y:S04]  /*8140*/  LDS R7, [R26+0x8] ;  /* 0x000008001a077984 */ /* 0x000f680000000800 */
[----:B------:R-:W5:Y:S04]  /*8150*/  LDS R9, [R26+0xc] ;  /* 0x00000c001a097984 */ /* 0x000f680000000800 */
        /* <DEDUP_REMOVED lines=8> */
[----:B------:R-:W-:Y:S01]  /*81e0*/  IMAD R17, R0, 0x9, RZ ;  /* 0x0000000900117824 */ /* 0x000fe200078e02ff */
[----:B-1----:R-:W-:-:S03]  /*81f0*/  ISETP.NE.AND P2, PT, R2, R4, PT ;  /* 0x000000040200720c */ /* 0x002fc60003f45270 */
[----:B--2---:R-:W-:-:S05]  /*8200*/  VIADD R19, R17, 0x1 ;  /* 0x0000000111137836 */ /* 0x004fca0000000000 */
[----:B------:R-:W-:Y:S01]  /*8210*/  ISETP.EQ.OR P2, PT, R19, R38, P2 ;  /* 0x000000261300720c */ /* 0x000fe20001742670 */
[----:B------:R-:W0:Y:S03]  /*8220*/  @P0 LDS R34, [R28+0x478] ;  /* 0x000478001c220984 */ /* 0x000e260000000800 */
[----:B---3--:R-:W-:Y:S01]  /*8230*/  SEL R18, R3, RZ, !P2 ;  /* 0x000000ff03127207 */ /* 0x008fe20005000000 */
[----:B------:R-:W-:Y:S01]  /*8240*/  VIADD R19, R17, 0x2 ;  /* 0x0000000211137836 */ /* 0x000fe20000000000 */
[----:B------:R-:W-:-:S03]  /*8250*/  ISETP.NE.AND P1, PT, R4, R6, PT ;  /* 0x000000060400720c */ /* 0x000fc60003f25270 */
[----:B----4-:R-:W-:Y:S01]  /*8260*/  IMAD.IADD R18, R5, 0x1, R18 ;  /* 0x0000000105127824 */ /* 0x010fe200078e0212 */
[----:B------:R-:W-:Y:S01]  /*8270*/  ISETP.EQ.OR P1, PT, R19, R38, P1 ;  /* 0x000000261300720c */ /* 0x000fe20000f22670 */
[----:B------:R-:W-:Y:S01]  /*8280*/  VIADD R19, R17, 0x3 ;  /* 0x0000000311137836 */ /* 0x000fe20000000000 */
[----:B------:R-:W-:Y:S02]  /*8290*/  ISETP.NE.AND P6, PT, R6, R8, PT ;  /* 0x000000080600720c */ /* 0x000fe40003fc5270 */
[----:B------:R-:W-:Y:S02]  /*82a0*/  SEL R18, R18, RZ, !P1 ;  /* 0x000000ff12127207 */ /* 0x000fe40004800000 */
[----:B------:R-:W-:-:S03]  /*82b0*/  ISETP.EQ.OR P6, PT, R19, R38, P6 ;  /* 0x000000261300720c */ /* 0x000fc600037c2670 */
[----:B-----5:R-:W-:Y:S01]  /*82c0*/  IMAD.IADD R18, R7, 0x1, R18 ;  /* 0x0000000107127824 */ /* 0x020fe200078e0212 */
        /* <DEDUP_REMOVED lines=8> */
[----:B0-----:R-:W-:-:S04]  /*8350*/  ISETP.NE.AND P0, PT, R34, R2, PT ;  /* 0x000000022200720c */ /* 0x001fc80003f05270 */
[-C--:B------:R-:W-:Y:S01]  /*8360*/  ISETP.EQ.OR P0, PT, R17, R38.reuse, P0 ;  /* 0x000000261100720c */ /* 0x080fe20000702670 */
[----:B------:R-:W-:Y:S01]  /*8370*/  IMAD.IADD R18, R11, 0x1, R18 ;  /* 0x000000010b127824 */ /* 0x000fe200078e0212 */
[----:B------:R-:W-:Y:S02]  /*8380*/  ISETP.EQ.OR P3, PT, R19, R38, P3 ;  /* 0x000000261300720c */ /* 0x000fe40001f62670 */
[----:B------:R-:W-:Y:S01]  /*8390*/  SEL R20, RZ, 0x1, !P0 ;  /* 0x00000001ff147807 */ /* 0x000fe20004000000 */
[----:B------:R-:W-:Y:S01]  /*83a0*/  IMAD.MOV.U32 R21, RZ, RZ, 0x2 ;  /* 0x00000002ff157424 */ /* 0x000fe200078e00ff */
[----:B------:R-:W-:Y:S01]  /*83b0*/  SEL R18, R18, RZ, !P3 ;  /* 0x000000ff12127207 */ /* 0x000fe20005800000 */
[----:B------:R-:W-:-:S06]  /*83c0*/  VIADD R19, R17, 0x6 ;  /* 0x0000000611137836 */ /* 0x000fcc0000000000 */
[----:B------:R-:W-:Y:S01]  /*83d0*/  @!P0 IMAD.MOV R21, RZ, RZ, 0x1 ;  /* 0x00000001ff158424 */ /* 0x000fe200078e02ff */
[----:B------:R-:W-:Y:S01]  /*83e0*/  ISETP.NE.AND P0, PT, R12, R14, PT ;  /* 0x0000000e0c00720c */ /* 0x000fe20003f05270 */
[----:B------:R-:W-:Y:S02]  /*83f0*/  @!P2 IMAD.MOV R21, RZ, RZ, R20 ;  /* 0x000000ffff15a224 */ /* 0x000fe400078e0214 */
[----:B------:R-:W-:Y:S01]  /*8400*/  IMAD.IADD R18, R13, 0x1, R18 ;  /* 0x000000010d127824 */ /* 0x000fe200078e0212 */
[----:B------:R-:W-:Y:S01]  /*8410*/  ISETP.EQ.OR P0, PT, R19, R38, P0 ;  /* 0x000000261300720c */ /* 0x000fe20000702670 */
[----:B------:R-:W-:Y:S02]  /*8420*/  VIADD R20, R21, 0x1 ;  /* 0x0000000115147836 */ /* 0x000fe40000000000 */
[----:B------:R-:W-:Y:S01]  /*8430*/  @!P1 IMAD.MOV R20, RZ, RZ, R21 ;  /* 0x000000ffff149224 */ /* 0x000fe200078e0215 */
[----:B------:R-:W-:Y:S01]  /*8440*/  SEL R18, R18, RZ, !P0 ;  /* 0x000000ff12127207 */ /* 0x000fe20004000000 */
[----:B------:R-:W-:-:S02]  /*8450*/  VIADD R19, R17, 0x7 ;  /* 0x0000000711137836 */ /* 0x000fc40000000000 */
[----:B------:R-:W-:Y:S02]  /*8460*/  VIADD R21, R20, 0x1 ;  /* 0x0000000114157836 */ /* 0x000fe40000000000 */
[----:B------:R-:W-:Y:S01]  /*8470*/  @!P6 IMAD.MOV R21, RZ, RZ, R20 ;  /* 0x000000ffff15e224 */ /* 0x000fe200078e0214 */
[----:B------:R-:W-:Y:S01]  /*8480*/  ISETP.NE.AND P6, PT, R14, R32, PT ;  /* 0x000000200e00720c */ /* 0x000fe20003fc5270 */
[----:B------:R-:W-:-:S03]  /*8490*/  IMAD.IADD R18, R15, 0x1, R18 ;  /* 0x000000010f127824 */ /* 0x000fc600078e0212 */
[----:B------:R-:W-:Y:S01]  /*84a0*/  ISETP.EQ.OR P6, PT, R19, R38, P6 ;  /* 0x000000261300720c */ /* 0x000fe200037c2670 */
[----:B------:R-:W-:Y:S02]  /*84b0*/  VIADD R20, R21, 0x1 ;  /* 0x0000000115147836 */ /* 0x000fe40000000000 */
[----:B------:R-:W-:Y:S01]  /*84c0*/  @!P5 IMAD.MOV R20, RZ, RZ, R21 ;  /* 0x000000ffff14d224 */ /* 0x000fe200078e0215 */
[----:B------:R-:W-:Y:S01]  /*84d0*/  SEL R18, R18, RZ, !P6 ;  /* 0x000000ff12127207 */ /* 0x000fe20007000000 */
[----:B------:R-:W-:Y:S01]  /*84e0*/  VIADD R17, R17, 0x8 ;  /* 0x0000000811117836 */ /* 0x000fe20000000000 */
[----:B------:R-:W-:-:S03]  /*84f0*/  ISETP.NE.AND P5, PT, R32, R37, PT ;  /* 0x000000252000720c */ /* 0x000fc60003fa5270 */
[----:B------:R-:W-:Y:S01]  /*8500*/  IMAD.IADD R18, R33, 0x1, R18 ;  /* 0x0000000121127824 */ /* 0x000fe200078e0212 */
[----:B------:R-:W-:Y:S01]  /*8510*/  ISETP.EQ.OR P5, PT, R17, R38, P5 ;  /* 0x000000261100720c */ /* 0x000fe20002fa2670 */
[----:B------:R-:W-:-:S03]  /*8520*/  VIADD R19, R20, 0x1 ;  /* 0x0000000114137836 */ /* 0x000fc60000000000 */
[----:B------:R-:W-:Y:S01]  /*8530*/  SEL R17, R18, RZ, !P5 ;  /* 0x000000ff12117207 */ /* 0x000fe20006800000 */
[----:B------:R-:W-:-:S04]  /*8540*/  @!P3 IMAD.MOV R19, RZ, RZ, R20 ;  /* 0x000000ffff13b224 */ /* 0x000fc800078e0214 */
[----:B------:R-:W-:Y:S02]  /*8550*/  IMAD.IADD R17, R16, 0x1, R17 ;  /* 0x0000000110117824 */ /* 0x000fe400078e0211 */
[----:B------:R-:W-:Y:S02]  /*8560*/  VIADD R18, R19, 0x1 ;  /* 0x0000000113127836 */ /* 0x000fe40000000000 */
[----:B------:R-:W-:Y:S02]  /*8570*/  @!P0 IMAD.MOV R18, RZ, RZ, R19 ;  /* 0x000000ffff128224 */ /* 0x000fe400078e0213 */
[----:B------:R-:W0:Y:S02]  /*8580*/  SHFL.UP PT, R19, R17, 0x1, RZ ;  /* 0x0420000011137989 */ /* 0x000e2400000e00ff */
[----:B------:R-:W-:Y:S02]  /*8590*/  VIADD R36, R18, 0x1 ;  /* 0x0000000112247836 */ /* 0x000fe40000000000 */
[----:B------:R-:W-:-:S04]  /*85a0*/  @!P6 IMAD.MOV R36, RZ, RZ, R18 ;  /* 0x000000ffff24e224 */ /* 0x000fc800078e0212 */
[----:B------:R-:W-:Y:S02]  /*85b0*/  VIADD R16, R36, 0x1 ;  /* 0x0000000124107836 */ /* 0x000fe40000000000 */
[----:B------:R-:W-:-:S05]  /*85c0*/  @!P5 IMAD.MOV R16, RZ, RZ, R36 ;  /* 0x000000ffff10d224 */ /* 0x000fca00078e0224 */
[----:B------:R-:W1:Y:S01]  /*85d0*/  SHFL.UP PT, R18, R16, 0x1, RZ ;  /* 0x0420000010127989 */ /* 0x000e6200000e00ff */
[----:B------:R-:W-:Y:S02]  /*85e0*/  ISETP.NE.AND P3, PT, R16, RZ, PT ;  /* 0x000000ff1000720c */ /* 0x000fe40003f65270 */
[----:B------:R-:W-:Y:S02]  /*85f0*/  ISETP.GE.AND P5, PT, R42, 0x1, PT ;  /* 0x000000012a00780c */ /* 0x000fe40003fa6270 */
[----:B0-----:R-:W-:-:S04]  /*8600*/  SEL R19, R19, RZ, !P3 ;  /* 0x000000ff13137207 */ /* 0x001fc80005800000 */
[----:B------:R-:W-:-:S05]  /*8610*/  SEL R20, R19, RZ, P5 ;  /* 0x000000ff13147207 */ /* 0x000fca0002800000 */
[----:B------:R-:W-:-:S05]  /*8620*/  IMAD.IADD R20, R17, 0x1, R20 ;  /* 0x0000000111147824 */ /* 0x000fca00078e0214 */
[----:B------:R-:W0:Y:S01]  /*8630*/  SHFL.UP PT, R19, R20, 0x2, RZ ;  /* 0x0440000014137989 */ /* 0x000e2200000e00ff */
[----:B-1----:R-:W-:-:S05]  /*8640*/  SEL R17, R18, RZ, P5 ;  /* 0x000000ff12117207 */ /* 0x002fca0002800000 */
[----:B------:R-:W-:-:S05]  /*8650*/  IMAD.IADD R17, R17, 0x1, R16 ;  /* 0x0000000111117824 */ /* 0x000fca00078e0210 */
[----:B------:R-:W1:Y:S01]  /*8660*/  SHFL.UP PT, R18, R17, 0x2, RZ ;  /* 0x0440000011127989 */ /* 0x000e6200000e00ff */
[----:B------:R-:W-:Y:S02]  /*8670*/  ISETP.NE.AND P3, PT, R17, RZ, PT ;  /* 0x000000ff1100720c */ /* 0x000fe40003f65270 */
[----:B------:R-:W-:Y:S02]  /*8680*/  ISETP.GE.AND P5, PT, R42, 0x2, PT ;  /* 0x000000022a00780c */ /* 0x000fe40003fa6270 */
[----:B0-----:R-:W-:-:S04]  /*8690*/  SEL R19, R19, RZ, !P3 ;  /* 0x000000ff13137207 */ /* 0x001fc80005800000 */
[----:B------:R-:W-:-:S05]  /*86a0*/  SEL R19, R19, RZ, P5 ;  /* 0x000000ff13137207 */ /* 0x000fca0002800000 */
[----:B------:R-:W-:Y:S01]  /*86b0*/  IMAD.IADD R19, R20, 0x1, R19 ;  /* 0x0000000114137824 */ /* 0x000fe200078e0213 */
[----:B-1----:R-:W-:-:S04]  /*86c0*/  SEL R18, R18, RZ, P5 ;  /* 0x000000ff12127207 */ /* 0x002fc80002800000 */
[----:B------:R-:W0:Y:S01]  /*86d0*/  SHFL.UP PT, R21, R19, 0x4, RZ ;  /* 0x0480000013157989 */ /* 0x000e2200000e00ff */
[----:B------:R-:W-:-:S05]  /*86e0*/  IMAD.IADD R18, R17, 0x1, R18 ;  /* 0x0000000111127824 */ /* 0x000fca00078e0212 */
[----:B------:R-:W1:Y:S01]  /*86f0*/  SHFL.UP PT, R16, R18, 0x4, RZ ;  /* 0x0480000012107989 */ /* 0x000e6200000e00ff */
[----:B------:R-:W-:Y:S02]  /*8700*/  ISETP.NE.AND P3, PT, R18, RZ, PT ;  /* 0x000000ff1200720c */ /* 0x000fe40003f65270 */
[----:B------:R-:W-:Y:S02]  /*8710*/  ISETP.GE.AND P5, PT, R42, 0x4, PT ;  /* 0x000000042a00780c */ /* 0x000fe40003fa6270 */
[----:B0-----:R-:W-:-:S04]  /*8720*/  SEL R21, R21, RZ, !P3 ;  /* 0x000000ff15157207 */ /* 0x001fc80005800000 */
[----:B------:R-:W-:Y:S02]  /*8730*/  SEL R20, R21, RZ, P5 ;  /* 0x000000ff15147207 */ /* 0x000fe40002800000 */
[----:B-1----:R-:W-:-:S03]  /*8740*/  SEL R17, R16, RZ, P5 ;  /* 0x000000ff10117207 */ /* 0x002fc60002800000 */
[----:B------:R-:W-:Y:S02]  /*8750*/  IMAD.IADD R20, R19, 0x1, R20 ;  /* 0x0000000113147824 */ /* 0x000fe400078e0214 */
[----:B------:R-:W-:-:S03]  /*8760*/  IMAD.IADD R17, R18, 0x1, R17 ;  /* 0x0000000112117824 */ /* 0x000fc600078e0211 */
[----:B------:R-:W0:Y:S04]  /*8770*/  SHFL.UP PT, R21, R20, 0x8, RZ ;  /* 0x0500000014157989 */ /* 0x000e2800000e00ff */
        /* <DEDUP_REMOVED lines=10> */
[----:B------:R-:W-:Y:S02]  /*8820*/  ISETP.NE.AND P6, PT, R42, 0x1f, PT ;  /* 0x0000001f2a00780c */ /* 0x000fe40003fc5270 */
[----:B------:R-:W-:Y:S02]  /*8830*/  ISETP.NE.AND P3, PT, R16, RZ, PT ;  /* 0x000000ff1000720c */ /* 0x000fe40003f65270 */
[----:B------:R-:W-:Y:S02]  /*8840*/  ISETP.GE.AND P5, PT, R42, 0x10, PT ;  /* 0x000000102a00780c */ /* 0x000fe40003fa6270 */
[----:B0-----:R-:W-:-:S02]  /*8850*/  SEL R19, R19, RZ, !P3 ;  /* 0x000000ff13137207 */ /* 0x001fc40005800000 */
[----:B-1----:R-:W-:Y:S02]  /*8860*/  SEL R17, R18, RZ, P5 ;  /* 0x000000ff12117207 */ /* 0x002fe40002800000 */
[----:B------:R-:W-:-:S03]  /*8870*/  SEL R18, R19, RZ, P5 ;  /* 0x000000ff13127207 */ /* 0x000fc60002800000 */
[----:B------:R-:W-:Y:S01]  /*8880*/  @!P6 LEA R29, R43, UR4, 0x3 ;  /* 0x000000042b1dec11 */ /* 0x000fe2000f8e18ff */
[----:B------:R-:W-:Y:S02]  /*8890*/  IMAD.IADD R40, R16, 0x1, R17 ;  /* 0x0000000110287824 */ /* 0x000fe400078e0211 */
[----:B------:R-:W-:-:S05]  /*88a0*/  IMAD.IADD R41, R21, 0x1, R18 ;  /* 0x0000000115297824 */ /* 0x000fca00078e0212 */
[----:B------:R-:W-:Y:S01]  /*88b0*/  @!P6 STS.64 [R29], R40 ;  /* 0x000000281d00e388 */ /* 0x000fe20000000a00 */
[----:B------:R-:W-:Y:S06]  /*88c0*/  BAR.SYNC.DEFER_BLOCKING 0x0 ;  /* 0x0000000000007b1d */ /* 0x000fec0000010000 */
[----:B------:R-:W0:Y:S04]  /*88d0*/  LDS.128 R16, [UR4] ;  /* 0x00000004ff107984 */ /* 0x000e280008000c00 */
[----:B------:R-:W1:Y:S04]  /*88e0*/  LDS.128 R20, [UR4+0x10] ;  /* 0x00001004ff147984 */ /* 0x000e680008000c00 */
[----:B------:R-:W2:Y:S01]  /*88f0*/  LDS.128 R24, [UR4+0x20] ;  /* 0x00002004ff187984 */ /* 0x000ea20008000c00 */
[----:B------:R-:W-:-:S02]  /*8900*/  ISETP.NE.AND P5, PT, R43, 0x2, PT ;  /* 0x000000022b00780c */ /* 0x000fc40003fa5270 */
[----:B0-----:R-:W-:-:S04]  /*8910*/  ISETP.NE.AND P3, PT, R18, RZ, PT ;  /* 0x000000ff1200720c */ /* 0x001fc80003f65270 */
[----:B------:R-:W-:Y:S02]  /*8920*/  SEL R28, R17, RZ, !P3 ;  /* 0x000000ff111c7207 */ /* 0x000fe40005800000 */
[----:B-1----:R-:W-:-:S03]  /*8930*/  ISETP.NE.AND P3, PT, R20, RZ, PT ;  /* 0x000000ff1400720c */ /* 0x002fc60003f65270 */
[----:B------:R-:W-:Y:S02]  /*8940*/  IMAD.IADD R28, R19, 0x1, R28 ;  /* 0x00000001131c7824 */ /* 0x000fe400078e021c */
[----:B------:R-:W-:-:S03]  /*8950*/  IMAD.IADD R19, R16, 0x1, R18 ;  /* 0x0000000110137824 */ /* 0x000fc600078e0212 */
[C---:B------:R-:W-:Y:S02]  /*8960*/  SEL R17, R28.reuse, R17, !P5 ;  /* 0x000000111c117207 */ /* 0x040fe40006800000 */
[----:B------:R-:W-:Y:S02]  /*8970*/  SEL R18, R28, RZ, !P3 ;  /* 0x000000ff1c127207 */ /* 0x000fe40005800000 */
[----:B------:R-:W0:Y:S01]  /*8980*/  LDS.128 R28, [UR4+0x30] ;  /* 0x00003004ff1c7984 */ /* 0x000e220008000c00 */
[----:B------:R-:W-:Y:S02]  /*8990*/  SEL R16, R19, R16, !P5 ;  /* 0x0000001013107207 */ /* 0x000fe40006800000 */
[----:B------:R-:W-:Y:S01]  /*89a0*/  IMAD.IADD R18, R21, 0x1, R18 ;  /* 0x0000000115127824 */ /* 0x000fe200078e0212 */
[----:B------:R-:W-:Y:S01]  /*89b0*/  ISETP.NE.AND P5, PT, R22, RZ, PT ;  /* 0x000000ff1600720c */ /* 0x000fe20003fa5270 */
[----:B------:R-:W-:-:S03]  /*89c0*/  IMAD.IADD R19, R19, 0x1, R20 ;  /* 0x0000000113137824 */ /* 0x000fc600078e0214 */
[----:B------:R-:W-:Y:S02]  /*89d0*/  SEL R20, R18, RZ, !P5 ;  /* 0x000000ff12147207 */ /* 0x000fe40006800000 */
[----:B------:R-:W-:Y:S02]  /*89e0*/  ISETP.NE.AND P3, PT, R43, 0x3, PT ;  /* 0x000000032b00780c */ /* 0x000fe40003f65270 */
[----:B--2---:R-:W-:Y:S01]  /*89f0*/  ISETP.NE.AND P6, PT, R24, RZ, PT ;  /* 0x000000ff1800720c */ /* 0x004fe20003fc5270 */
[----:B------:R-:W-:Y:S01]  /*8a00*/  IMAD.IADD R20, R23, 0x1, R20 ;  /* 0x0000000117147824 */ /* 0x000fe200078e0214 */
[----:B------:R-:W-:-:S04]  /*8a10*/  SEL R17, R18, R17, !P3 ;  /* 0x0000001112117207 */ /* 0x000fc80005800000 */
[----:B------:R-:W-:Y:S02]  /*8a20*/  SEL R18, R20, RZ, !P6 ;  /* 0x000000ff14127207 */ /* 0x000fe40007000000 */
[----:B------:R-:W-:Y:S01]  /*8a30*/  SEL R16, R19, R16, !P3 ;  /* 0x0000001013107207 */ /* 0x000fe20005800000 */
[----:B------:R-:W-:Y:S01]  /*8a40*/  IMAD.IADD R19, R22, 0x1, R19 ;  /* 0x0000000116137824 */ /* 0x000fe200078e0213 */
[----:B------:R-:W-:Y:S01]  /*8a50*/  ISETP.NE.AND P5, PT, R43, 0x4, PT ;  /* 0x000000042b00780c */ /* 0x000fe20003fa5270 */
[----:B------:R-:W-:Y:S01]  /*8a60*/  IMAD.IADD R18, R25, 0x1, R18 ;  /* 0x0000000119127824 */ /* 0x000fe200078e0212 */
[----:B------:R-:W-:Y:S02]  /*8a70*/  ISETP.NE.AND P3, PT, R26, RZ, PT ;  /* 0x000000ff1a00720c */ /* 0x000fe40003f65270 */
[C---:B------:R-:W-:Y:S01]  /*8a80*/  SEL R16, R19.reuse, R16, !P5 ;  /* 0x0000001013107207 */ /* 0x040fe20006800000 */
[----:B------:R-:W-:Y:S01]  /*8a90*/  IMAD.IADD R19, R19, 0x1, R24 ;  /* 0x0000000113137824 */ /* 0x000fe200078e0218 */
[----:B------:R-:W-:Y:S01]  /*8aa0*/  SEL R17, R20, R17, !P5 ;  /* 0x0000001114117207 */ /* 0x000fe20006800000 */
[----:B------:R-:W1:Y:S01]  /*8ab0*/  SHFL.UP PT, R25, R40, 0x1, RZ ;  /* 0x0420000028197989 */ /* 0x000e6200000e00ff */
[----:B------:R-:W-:-:S02]  /*8ac0*/  SEL R20, R18, RZ, !P3 ;  /* 0x000000ff12147207 */ /* 0x000fc40005800000 */
[----:B------:R-:W-:-:S03]  /*8ad0*/  ISETP.NE.AND P6, PT, R43, 0x5, PT ;  /* 0x000000052b00780c */ /* 0x000fc60003fc5270 */
[----:B------:R-:W-:Y:S01]  /*8ae0*/  IMAD.IADD R20, R27, 0x1, R20 ;  /* 0x000000011b147824 */ /* 0x000fe200078e0214 */
[----:B------:R-:W-:Y:S02]  /*8af0*/  SEL R16, R19, R16, !P6 ;  /* 0x0000001013107207 */ /* 0x000fe40007000000 */
[----:B------:R-:W-:Y:S02]  /*8b00*/  SEL R17, R18, R17, !P6 ;  /* 0x0000001112117207 */ /* 0x000fe40007000000 */
[----:B------:R-:W-:Y:S02]  /*8b10*/  ISETP.NE.AND P6, PT, R43, 0x6, PT ;  /* 0x000000062b00780c */ /* 0x000fe40003fc5270 */
[----:B0-----:R-:W-:Y:S01]  /*8b20*/  ISETP.NE.AND P5, PT, R28, RZ, PT ;  /* 0x000000ff1c00720c */ /* 0x001fe20003fa5270 */
[----:B------:R-:W-:Y:S01]  /*8b30*/  IMAD.IADD R19, R26, 0x1, R19 ;  /* 0x000000011a137824 */ /* 0x000fe200078e0213 */
[C---:B------:R-:W-:Y:S01]  /*8b40*/  SEL R17, R20.reuse, R17, !P6 ;  /* 0x0000001114117207 */ /* 0x040fe20007000000 */
[----:B------:R-:W0:Y:S01]  /*8b50*/  SHFL.UP PT, R35, R41, 0x1, RZ ;  /* 0x0420000029237989 */ /* 0x000e2200000e00ff */
[----:B------:R-:W-:-:S02]  /*8b60*/  SEL R20, R20, RZ, !P5 ;  /* 0x000000ff14147207 */ /* 0x000fc40006800000 */
[----:B------:R-:W-:Y:S02]  /*8b70*/  ISETP.GE.U32.AND P3, PT, R0, 0x20, PT ;  /* 0x000000200000780c */ /* 0x000fe40003f66070 */
[C---:B------:R-:W-:Y:S01]  /*8b80*/  SEL R16, R19.reuse, R16, !P6 ;  /* 0x0000001013107207 */ /* 0x040fe20007000000 */
[----:B------:R-:W-:Y:S01]  /*8b90*/  IMAD.IADD R19, R19, 0x1, R28 ;  /* 0x0000000113137824 */ /* 0x000fe200078e021c */
[----:B------:R-:W-:Y:S01]  /*8ba0*/  ISETP.NE.AND P5, PT, R43, 0x7, PT ;  /* 0x000000072b00780c */ /* 0x000fe20003fa5270 */
[----:B------:R-:W-:Y:S01]  /*8bb0*/  IMAD.IADD R20, R29, 0x1, R20 ;  /* 0x000000011d147824 */ /* 0x000fe200078e0214 */
[----:B------:R-:W-:Y:S02]  /*8bc0*/  ISETP.NE.AND P6, PT, R30, RZ, PT ;  /* 0x000000ff1e00720c */ /* 0x000fe40003fc5270 */
[----:B------:R-:W-:Y:S02]  /*8bd0*/  SEL R16, R19, R16, !P5 ;  /* 0x0000001013107207 */ /* 0x000fe40006800000 */
[----:B------:R-:W-:-:S02]  /*8be0*/  SEL R17, R20, R17, !P5 ;  /* 0x0000001114117207 */ /* 0x000fc40006800000 */
[----:B------:R-:W-:Y:S02]  /*8bf0*/  ISETP.NE.AND P5, PT, R42, RZ, P3 ;  /* 0x000000ff2a00720c */ /* 0x000fe40001fa5270 */
[----:B------:R-:W-:Y:S02]  /*8c00*/  SEL R20, R20, RZ, !P6 ;  /* 0x000000ff14147207 */ /* 0x000fe40007000000 */
[----:B-1----:R-:W-:-:S04]  /*8c10*/  @P3 ISETP.NE.AND P6, PT, R25, RZ, PT ;  /* 0x000000ff1900320c */ /* 0x002fc80003fc5270 */
[----:B------:R-:W-:Y:S02]  /*8c20*/  @P3 SEL R18, R17, RZ, !P6 ;  /* 0x000000ff11123207 */ /* 0x000fe40007000000 */
[----:B------:R-:W-:-:S03]  /*8c30*/  @P3 ISETP.NE.AND P6, PT, R42, RZ, PT ;  /* 0x000000ff2a00320c */ /* 0x000fc60003fc5270 */
[----:B0-----:R-:W-:Y:S01]  /*8c40*/  @P5 IMAD.IADD R17, R35, 0x1, R18 ;  /* 0x0000000123115824 */ /* 0x001fe200078e0212 */
[----:B------:R-:W-:Y:S01]  /*8c50*/  @P3 SEL R21, R25, RZ, P6 ;  /* 0x000000ff19153207 */ /* 0x000fe20003000000 */
[----:B------:R-:W-:Y:S02]  /*8c60*/  IMAD.IADD R30, R30, 0x1, R19 ;  /* 0x000000011e1e7824 */ /* 0x000fe400078e0213 */
[----:B------:R-:W-:Y:S02]  /*8c70*/  IMAD.IADD R31, R31, 0x1, R20 ;  /* 0x000000011f1f7824 */ /* 0x000fe400078e0214 */
[----:B------:R-:W-:Y:S02]  /*8c80*/  @P3 IMAD.IADD R25, R16, 0x1, R21 ;  /* 0x0000000110193824 */ /* 0x000fe400078e0215 */
[----:B------:R-:W-:Y:S01]  /*8c90*/  @P3 IMAD.MOV.U32 R35, RZ, RZ, R17 ;  /* 0x000000ffff233224 */ /* 0x000fe200078e0011 */
[----:B------:R-:W-:Y:S06]  /*8ca0*/  @P3 BRA `(.L_x_13229) ;  /* 0x0000000c00143947 */ /* 0x000fec0003800000 */
[----:B------:R-:W0:Y:S01]  /*8cb0*/  LDC.64 R28, c[0x0][0x3a8] ;  /* 0x0000ea00ff1c7b82 */ /* 0x000e220000000a00 */
[----:B------:R-:W1:Y:S01]  /*8cc0*/  LDCU UR5, c[0x0][0x370] ;  /* 0x00006e00ff0577ac */ /* 0x000e620008000800 */
        /* <DEDUP_REMOVED lines=12> */
.L_x_13230:
[----:B------:R-:W-:Y:S05]  /*8d90*/  NANOSLEEP 0x1c2 ;  /* 0x000001c20000795d */ /* 0x000fea0003800000 */
[----:B------:R-:W-:Y:S01]  /*8da0*/  NOP ;  /* 0x0000000000007918 */ /* 0x000fe20000000000 */
.L_x_13231:
[----:B--2---:R-:W-:-:S03]  /*8db0*/  IMAD.WIDE.U32 R16, R0, 0x10, RZ ;  /* 0x0000001000107825 */ /* 0x004fc600078e00ff */
[----:B------:R-:W-:Y:S02]  /*8dc0*/  LOP3.LUT R23, R16, 0xfffffff0, RZ, 0x3c, !PT ;  /* 0xfffffff010177812 */ /* 0x000fe400078e3cff */
[----:B------:R-:W-:Y:S02]  /*8dd0*/  LOP3.LUT R17, RZ, R17, RZ, 0x33, !PT ;  /* 0x00000011ff117212 */ /* 0x000fe400078e33ff */
[----:B------:R-:W-:-:S05]  /*8de0*/  IADD3 R22, P3, PT, R28, R23, RZ ;  /* 0x000000171c167210 */ /* 0x000fca0007f7e0ff */
[----:B------:R-:W-:-:S08]  /*8df0*/  IMAD.X R23, R29, 0x1, R17, P3 ;  /* 0x000000011d177824 */ /* 0x000fd000018e0611 */
.L_x_13233:
[----:B------:R-:W2:Y:S01]  /*8e00*/  LD.E.128.STRONG.GPU R16, desc[UR12][R22.64+0x200] ;  /* 0x0002000c16107980 */ /* 0x000ea2000c10fd00 */
[----:B------:R-:W-:Y:S05]  /*8e10*/  YIELD ;  /* 0x0000000000007946 */ /* 0x000fea0003800000 */
[----:B------:R-:W-:Y:S01]  /*8e20*/  UMOV UR5, 0xffffffff ;  /* 0xffffffff00057882 */ /* 0x000fe20000000000 */
[----:B--2---:R-:W-:-:S04]  /*8e30*/  ISETP.NE.U32.AND P3, PT, R18, 0x63, PT ;  /* 0x000000631200780c */ /* 0x004fc80003f65070 */
[----:B------:R-:W-:Y:S01]  /*8e40*/  ISETP.NE.AND.EX P3, PT, R19, RZ, PT, P3 ;  /* 0x000000ff1300720c */ /* 0x000fe20003f65330 */
[----:B------:R-:W-:-:S12]  /*8e50*/  BRA.DIV UR5, `(.L_x_13232) ;  /* 0x0000002e05f47947 */ /* 0x000fd8000b800000 */
[----:B------:R-:W-:-:S13]  /*8e60*/  VOTE.ANY P3, !P3 ;  /* 0x0000000000ff7806 */ /* 0x000fda0005860100 */
.L_x_13289:
[----:B------:R-:W-:Y:S05]  /*8e70*/  @P3 BRA `(.L_x_13233) ;  /* 0xfffffffc00e03947 */ /* 0x000fea000383ffff */
[----:B------:R-:W-:Y:S01]  /*8e80*/  UMOV UR5, 0xffffffff ;  /* 0xffffffff00057882 */ /* 0x000fe20000000000 */
[----:B------:R-:W-:-:S04]  /*8e90*/  ISETP.NE.U32.AND P5, PT, R18, 0x65, PT ;  /* 0x000000651200780c */ /* 0x000fc80003fa5070 */
[----:B------:R-:W-:Y:S01]  /*8ea0*/  ISETP.NE.AND.EX P5, PT, R19, RZ, PT, P5 ;  /* 0x000000ff1300720c */ /* 0x000fe20003fa5350 */
[----:B------:R-:W-:-:S12]  /*8eb0*/  BRA.DIV UR5, `(.L_x_13234) ;  /* 0x0000002e05fc7947 */ /* 0x000fd8000b800000 */
[----:B------:R-:W0:Y:S01]  /*8ec0*/  S2R R27, SR_GEMASK ;  /* 0x00000000001b7919 */ /* 0x000e220000003c00 */
[----:B------:R-:W-:Y:S02]  /*8ed0*/  VOTE.ANY R21, PT, !P5 ;  /* 0x0000000000157806 */ /* 0x000fe400068e0100 */
[----:B------:R-:W-:Y:S02]  /*8ee0*/  ISETP.NE.AND P5, PT, R16, RZ, PT ;  /* 0x000000ff1000720c */ /* 0x000fe40003fa5270 */
[----:B0-----:R-:W-:-:S05]  /*8ef0*/  LOP3.LUT R21, R21, 0x80000000, R27, 0xec, !PT ;  /* 0x8000000015157812 */ /* 0x001fca00078eec1b */
[----:B------:R-:W-:-:S05]  /*8f00*/  VIADD R20, R21, 0xffffffff ;  /* 0xffffffff15147836 */ /* 0x000fca0000000000 */
[----:B------:R-:W-:-:S04]  /*8f10*/  LOP3.LUT R21, R21, R20, RZ, 0xc, !PT ;  /* 0x0000001415157212 */ /* 0x000fc800078e0cff */
[----:B------:R0:W1:Y:S02]  /*8f20*/  POPC R24, R21 ;  /* 0x0000001500187309 */ /* 0x0000640000000000 */
[C---:B0-----:R-:W-:Y:S01]  /*8f30*/  VIADD R21, R42.reuse, 0x4 ;  /* 0x000000042a157836 */ /* 0x041fe20000000000 */
[----:B-1----:R-:W0:Y:S01]  /*8f40*/  SHFL.DOWN PT, R23, R17, 0x1, R24 ;  /* 0x0820000011177989 */ /* 0x002e2200000e0018 */
        /* <DEDUP_REMOVED lines=34> */
[----:B------:R-:W-:Y:S01]  /*9170*/  ISETP.NE.U32.AND P3, PT, R18, 0x65, PT ;  /* 0x000000651200780c */ /* 0x000fe20003f65070 */
[----:B------:R-:W-:Y:S01]  /*9180*/  IMAD.IADD R43, R41, 0x1, R20 ;  /* 0x00000001292b7824 */ /* 0x000fe200078e0214 */
[----:B------:R-:W-:Y:S01]  /*9190*/  LOP3.LUT R18, RZ, R0, RZ, 0x33, !PT ;  /* 0x00000000ff127212 */ /* 0x000fe200078e33ff */
[----:B------:R-:W-:Y:S01]  /*91a0*/  IMAD.IADD R45, R47, 0x1, R16 ;  /* 0x000000012f2d7824 */ /* 0x000fe200078e0210 */
[----:B------:R-:W-:Y:S01]  /*91b0*/  ISETP.NE.AND.EX P3, PT, R19, RZ, PT, P3 ;  /* 0x000000ff1300720c */ /* 0x000fe20003f65330 */
[----:B------:R-:W0:Y:S01]  /*91c0*/  LDC.64 R16, c[0x0][0x3a8] ;  /* 0x0000ea00ff107b82 */ /* 0x000e220000000a00 */
[----:B------:R-:W1:Y:S01]  /*91d0*/  SHFL.DOWN PT, R23, R43, 0x10, R24 ;  /* 0x0a0000002b177989 */ /* 0x000e6200000e0018 */
[----:B------:R-:W-:Y:S01]  /*91e0*/  VIADD R19, R42, 0x10 ;  /* 0x000000102a137836 */ /* 0x000fe20000000000 */
[----:B------:R-:W-:Y:S01]  /*91f0*/  ISETP.NE.AND P6, PT, R45, RZ, PT ;  /* 0x000000ff2d00720c */ /* 0x000fe20003fc5270 */
[----:B------:R-:W-:Y:S01]  /*9200*/  IMAD.IADD R39, R18, 0x1, R39 ;  /* 0x0000000112277824 */ /* 0x000fe200078e0227 */
[----:B------:R-:W2:Y:S02]  /*9210*/  SHFL.DOWN PT, R20, R45, 0x10, R24 ;  /* 0x0a0000002d147989 */ /* 0x000ea400000e0018 */
[----:B------:R-:W-:-:S05]  /*9220*/  ISETP.GT.AND P5, PT, R19, R24, PT ;  /* 0x000000181300720c */ /* 0x000fca0003fa4270 */
[----:B------:R-:W-:Y:S02]  /*9230*/  VOTE.ALL P3, P3 ;  /* 0x0000000000ff7806 */ /* 0x000fe40001860000 */
[----:B-1----:R-:W-:Y:S02]  /*9240*/  SEL R23, R23, RZ, !P6 ;  /* 0x000000ff17177207 */ /* 0x002fe40007000000 */
[----:B0-----:R-:W-:Y:S02]  /*9250*/  IADD3 R40, P6, PT, R16, 0x200, RZ ;  /* 0x0000020010287810 */ /* 0x001fe40007fde0ff */
[----:B--2---:R-:W-:Y:S02]  /*9260*/  SEL R20, R20, RZ, !P5 ;  /* 0x000000ff14147207 */ /* 0x004fe40006800000 */
[----:B------:R-:W-:Y:S01]  /*9270*/  SEL R22, R23, RZ, !P5 ;  /* 0x000000ff17167207 */ /* 0x000fe20006800000 */
[----:B------:R-:W-:Y:S02]  /*9280*/  IMAD.X R41, RZ, RZ, R17, P6 ;  /* 0x000000ffff297224 */ /* 0x000fe400030e0611 */
[----:B------:R-:W-:-:S02]  /*9290*/  IMAD.IADD R20, R45, 0x1, R20 ;  /* 0x000000012d147824 */ /* 0x000fc400078e0214 */
[----:B------:R-:W-:-:S07]  /*92a0*/  IMAD.IADD R22, R43, 0x1, R22 ;  /* 0x000000012b167824 */ /* 0x000fce00078e0216 */
.L_x_13303:
[----:B------:R-:W-:Y:S05]  /*92b0*/  @!P3 BRA `(.L_x_13235) ;  /* 0x00000004002cb947 */ /* 0x000fea0003800000 */
.L_x_13239:
[----:B------:R-:W-:-:S07]  /*92c0*/  IMAD.WIDE R44, R39, 0x10, R40 ;  /* 0x00000010272c7825 */ /* 0x000fce00078e0228 */
.L_x_13237:
[----:B------:R-:W2:Y:S01]  /*92d0*/  LD.E.128.STRONG.GPU R16, desc[UR12][R44.64+-0x200] ;  /* 0xfffe000c2c107980 */ /* 0x000ea2000c10fd00 */
[----:B------:R-:W-:Y:S05]  /*92e0*/  YIELD ;  /* 0x0000000000007946 */ /* 0x000fea0003800000 */
[----:B------:R-:W-:Y:S01]  /*92f0*/  UMOV UR5, 0xffffffff ;  /* 0xffffffff00057882 */ /* 0x000fe20000000000 */
[----:B--2---:R-:W-:-:S04]  /*9300*/  ISETP.NE.U32.AND P3, PT, R18, 0x63, PT ;  /* 0x000000631200780c */ /* 0x004fc80003f65070 */
[----:B------:R-:W-:Y:S01]  /*9310*/  ISETP.NE.AND.EX P3, PT, R19, RZ, PT, P3 ;  /* 0x000000ff1300720c */ /* 0x000fe20003f65330 */
[----:B------:R-:W-:-:S12]  /*9320*/  BRA.DIV UR5, `(.L_x_13236) ;  /* 0x0000003205a47947 */ /* 0x000fd8000b800000 */
[----:B------:R-:W-:-:S13]  /*9330*/  VOTE.ANY P3, !P3 ;  /* 0x0000000000ff7806 */ /* 0x000fda0005860100 */
.L_x_13306:
        /* <DEDUP_REMOVED lines=8> */
[----:B------:R-:W-:-:S05]  /*93c0*/  LOP3.LUT R21, R21, 0x80000000, R27, 0xec, !PT ;  /* 0x8000000015157812 */ /* 0x000fca00078eec1b */
[----:B------:R-:W-:-:S05]  /*93d0*/  VIADD R24, R21, 0xffffffff ;  /* 0xffffffff15187836 */ /* 0x000fca0000000000 */
[----:B------:R-:W-:-:S06]  /*93e0*/  LOP3.LUT R24, R21, R24, RZ, 0xc, !PT ;  /* 0x0000001815187212 */ /* 0x000fcc00078e0cff */
        /* <DEDUP_REMOVED lines=37> */
[----:B------:R-:W-:Y:S01]  /*9640*/  ISETP.NE.U32.AND P3, PT, R18, 0x65, PT ;  /* 0x000000651200780c */ /* 0x000fe20003f65070 */
[----:B------:R-:W-:Y:S02]  /*9650*/  IMAD.IADD R17, R43, 0x1, R26 ;  /* 0x000000012b117824 */ /* 0x000fe400078e021a */
[----:B------:R-:W-:Y:S01]  /*9660*/  IMAD.IADD R45, R47, 0x1, R16 ;  /* 0x000000012f2d7824 */ /* 0x000fe200078e0210 */
[----:B------:R-:W-:Y:S01]  /*9670*/  ISETP.NE.AND.EX P3, PT, R19, RZ, PT, P3 ;  /* 0x000000ff1300720c */ /* 0x000fe20003f65330 */
[----:B------:R-:W-:Y:S01]  /*9680*/  VIADD R19, R42, 0x10 ;  /* 0x000000102a137836 */ /* 0x000fe20000000000 */
[----:B------:R-:W0:Y:S02]  /*9690*/  SHFL.DOWN PT, R23, R17, 0x10, R24 ;  /* 0x0a00000011177989 */ /* 0x000e2400000e0018 */
[----:B------:R-:W-:-:S02]  /*96a0*/  ISETP.NE.AND P5, PT, R45, RZ, PT ;  /* 0x000000ff2d00720c */ /* 0x000fc40003fa5270 */
[----:B------:R-:W1:Y:S01]  /*96b0*/  SHFL.DOWN PT, R16, R45, 0x10, R24 ;  /* 0x0a0000002d107989 */ /* 0x000e6200000e0018 */
[----:B------:R-:W-:-:S06]  /*96c0*/  ISETP.GT.AND P6, PT, R19, R24, PT ;  /* 0x000000181300720c */ /* 0x000fcc0003fc4270 */
[----:B------:R-:W-:Y:S02]  /*96d0*/  VOTE.ALL P3, P3 ;  /* 0x0000000000ff7806 */ /* 0x000fe40001860000 */
[----:B0-----:R-:W-:Y:S02]  /*96e0*/  SEL R23, R23, RZ, !P5 ;  /* 0x000000ff17177207 */ /* 0x001fe40006800000 */
[----:B------:R-:W-:Y:S02]  /*96f0*/  ISETP.NE.AND P5, PT, R20, RZ, PT ;  /* 0x000000ff1400720c */ /* 0x000fe40003fa5270 */
[----:B------:R-:W-:Y:S02]  /*9700*/  SEL R18, R23, RZ, !P6 ;  /* 0x000000ff17127207 */ /* 0x000fe40007000000 */
[----:B-1----:R-:W-:-:S03]  /*9710*/  SEL R16, R16, RZ, !P6 ;  /* 0x000000ff10107207 */ /* 0x002fc60007000000 */
[----:B------:R-:W-:Y:S01]  /*9720*/  IMAD.IADD R18, R17, 0x1, R18 ;  /* 0x0000000111127824 */ /* 0x000fe200078e0212 */
[----:B------:R-:W-:-:S04]  /*9730*/  IADD3 R20, PT, PT, R45, R16, R20 ;  /* 0x000000102d147210 */ /* 0x000fc80007ffe014 */
[----:B------:R-:W-:-:S05]  /*9740*/  SEL R17, R18, RZ, !P5 ;  /* 0x000000ff12117207 */ /* 0x000fca0006800000 */
[----:B------:R-:W-:-:S07]  /*9750*/  IMAD.IADD R22, R17, 0x1, R22 ;  /* 0x0000000111167824 */ /* 0x000fce00078e0216 */
.L_x_13320:
[----:B------:R-:W-:Y:S05]  /*9760*/  @P3 BRA `(.L_x_13239) ;  /* 0xfffffff800d43947 */ /* 0x000fea000383ffff */
.L_x_13235:
        /* <DEDUP_REMOVED lines=21> */
.L_x_13241:
[----:B------:R-:W-:Y:S05]  /*98c0*/  BSYNC.RECONVERGENT B0 ;  /* 0x0000000000007941 */ /* 0x000fea0003800200 */
.L_x_13240:
[----:B------:R0:W-:Y:S01]  /*98d0*/  @!P5 STS.64 [R24+0x48], R20 ;  /* 0x000048141800d388 */ /* 0x0001e20000000a00 */
[----:B------:R-:W-:Y:S02]  /*98e0*/  @!P5 IMAD.MOV.U32 R25, RZ, RZ, R20 ;  /* 0x000000ffff19d224 */ /* 0x000fe400078e0014 */
[----:B------:R-:W-:-:S07]  /*98f0*/  @!P5 IMAD.MOV.U32 R35, RZ, RZ, R22 ;  /* 0x000000ffff23d224 */ /* 0x000fce00078e0016 */
.L_x_13229:
[----:B------:R-:W-:Y:S05]  /*9900*/  WARPSYNC.ALL ;  /* 0x0000000000007948 */ /* 0x000fea0003800000 */
[C---:B------:R-:W-:Y:S01]  /*9910*/  ISETP.NE.AND P4, PT, R0.reuse, RZ, PT ;  /* 0x000000ff0000720c */ /* 0x040fe20003f85270 */
[----:B------:R-:W2:Y:S08]  /*9920*/  S2UR UR5, SR_CgaCtaId ;  /* 0x00000000000579c3 */ /* 0x000eb00000008800 */
[----:B------:R-:W-:Y:S04]  /*9930*/  BAR.SYNC.DEFER_BLOCKING 0x0 ;  /* 0x0000000000007b1d */ /* 0x000fe80000010000 */
[----:B------:R-:W-:Y:S01]  /*9940*/  @P4 ISETP.NE.AND P5, PT, R25, RZ, PT ;  /* 0x000000ff1900420c */ /* 0x000fe20003fa5270 */
[----:B-1----:R-:W-:Y:S01]  /*9950*/  IMAD R19, R0, 0x9, RZ ;  /* 0x0000000900137824 */ /* 0x002fe200078e02ff */
[----:B------:R-:W-:Y:S01]  /*9960*/  ISETP.NE.AND P3, PT, R34, R2, PT ;  /* 0x000000022200720c */ /* 0x000fe20003f65270 */
[----:B------:R-:W-:-:S03]  /*9970*/  UMOV UR4, 0x400 ;  /* 0x0000040000047882 */ /* 0x000fc60000000000 */
[C---:B------:R-:W-:Y:S01]  /*9980*/  ISETP.EQ.OR P3, PT, R19.reuse, R38, P3 ;  /* 0x000000261300720c */ /* 0x040fe20001f62670 */
[C---:B0-----:R-:W-:Y:S01]  /*9990*/  VIADD R21, R19.reuse, 0x4 ;  /* 0x0000000413157836 */ /* 0x041fe20000000000 */
[----:B------:R-:W-:Y:S01]  /*99a0*/  BSSY.RECONVERGENT B0, `(.L_x_13242) ;  /* 0x0000147000007945 */ /* 0x000fe20003800200 */
[----:B------:R-:W-:Y:S01]  /*99b0*/  VIADD R27, R19, 0x7 ;  /* 0x00000007131b7836 */ /* 0x000fe20000000000 */
[----:B------:R-:W-:Y:S01]  /*99c0*/  SEL R26, RZ, 0x1, !P3 ;  /* 0x00000001ff1a7807 */ /* 0x000fe20005800000 */
[----:B--2---:R-:W-:-:S09]  /*99d0*/  ULEA UR4, UR5, UR4, 0x18 ;  /* 0x0000000405047291 */ /* 0x004fd2000f8ec0ff */
[----:B------:R-:W0:Y:S02]  /*99e0*/  @P4 LDS.64 R16, [UR4+0x48] ;  /* 0x00004804ff104984 */ /* 0x000e240008000a00 */
[----:B0-----:R-:W-:Y:S01]  /*99f0*/  @P4 SEL R18, R17, RZ, !P5 ;  /* 0x000000ff11124207 */ /* 0x001fe20006800000 */
[----:B------:R-:W-:Y:S01]  /*9a00*/  VIADD R17, R19, 0x3 ;  /* 0x0000000313117836 */ /* 0x000fe20000000000 */
[----:B------:R-:W-:Y:S01]  /*9a10*/  ISETP.NE.AND P5, PT, R6, R8, PT ;  /* 0x000000080600720c */ /* 0x000fe20003fa5270 */
[----:B------:R-:W-:Y:S02]  /*9a20*/  @P4 IMAD.IADD R16, R25, 0x1, R16 ;  /* 0x0000000119104824 */ /* 0x000fe400078e0210 */
[----:B------:R-:W-:Y:S01]  /*9a30*/  @P4 IMAD.IADD R35, R35, 0x1, R18 ;  /* 0x0000000123234824 */ /* 0x000fe200078e0212 */
[----:B------:R-:W-:Y:S01]  /*9a40*/  ISETP.EQ.OR P5, PT, R17, R38, P5 ;  /* 0x000000261100720c */ /* 0x000fe20002fa2670 */
[----:B------:R-:W-:Y:S01]  /*9a50*/  @P4 IMAD.MOV.U32 R25, RZ, RZ, R16 ;  /* 0x000000ffff194224 */ /* 0x000fe200078e0010 */
[----:B------:R-:W-:Y:S01]  /*9a60*/  ISETP.NE.AND P4, PT, R8, R10, PT ;  /* 0x0000000a0800720c */ /* 0x000fe20003f85270 */
[----:B------:R-:W0:Y:S01]  /*9a70*/  LDS.64 R16, [UR4+0x70] ;  /* 0x00007004ff107984 */ /* 0x000e220008000a00 */
[----:B------:R-:W-:Y:S01]  /*9a80*/  SEL R18, R35, RZ, !P3 ;  /* 0x000000ff23127207 */ /* 0x000fe20005800000 */
[----:B------:R-:W-:Y:S01]  /*9a90*/  IMAD.IADD R36, R36, 0x1, R25 ;  /* 0x0000000124247824 */ /* 0x000fe200078e0219 */
[----:B------:R-:W-:Y:S01]  /*9aa0*/  ISETP.EQ.OR P4, PT, R21, R38, P4 ;  /* 0x000000261500720c */ /* 0x000fe20002782670 */
[----:B------:R-:W-:Y:S01]  /*9ab0*/  VIADD R21, R19, 0x5 ;  /* 0x0000000513157836 */ /* 0x000fe20000000000 */
[----:B------:R-:W-:Y:S01]  /*9ac0*/  ISETP.NE.AND P3, PT, R10, R12, PT ;  /* 0x0000000c0a00720c */ /* 0x000fe20003f65270 */
[----:B------:R-:W-:-:S02]  /*9ad0*/  IMAD.IADD R3, R3, 0x1, R18 ;  /* 0x0000000103037824 */ /* 0x000fc400078e0212 */
[----:B------:R-:W-:Y:S01]  /*9ae0*/  IMAD.IADD R41, R26, 0x1, R25 ;  /* 0x000000011a297824 */ /* 0x000fe200078e0219 */
[----:B------:R-:W-:Y:S02]  /*9af0*/  ISETP.EQ.OR P3, PT, R21, R38, P3 ;  /* 0x000000261500720c */ /* 0x000fe40001f62670 */
[----:B------:R-:W-:-:S05]  /*9b00*/  SEL R18, R3, RZ, !P2 ;  /* 0x000000ff03127207 */ /* 0x000fca0005000000 */
[----:B------:R-:W-:Y:S02]  /*9b10*/  IMAD.IADD R5, R5, 0x1, R18 ;  /* 0x0000000105057824 */ /* 0x000fe400078e0212 */
[----:B------:R-:W-:Y:S02]  /*9b20*/  VIADD R18, R26, 0x1 ;  /* 0x000000011a127836 */ /* 0x000fe40000000000 */
[----:B------:R-:W-:Y:S01]  /*9b30*/  @!P2 IMAD.MOV R18, RZ, RZ, R26 ;  /* 0x000000ffff12a224 */ /* 0x000fe200078e021a */
[----:B------:R-:W-:-:S03]  /*9b40*/  SEL R20, R5, RZ, !P1 ;  /* 0x000000ff05147207 */ /* 0x000fc60004800000 */
[----:B------:R-:W-:Y:S02]  /*9b50*/  IMAD.IADD R18, R25, 0x1, R18 ;  /* 0x0000000119127824 */ /* 0x000fe400078e0212 */
[----:B------:R-:W-:Y:S02]  /*9b60*/  IMAD.IADD R7, R7, 0x1, R20 ;  /* 0x0000000107077824 */ /* 0x000fe400078e0214 */
[----:B------:R-:W-:Y:S02]  /*9b70*/  VIADD R22, R18, 0x1 ;  /* 0x0000000112167836 */ /* 0x000fe40000000000 */
[----:B------:R-:W-:Y:S01]  /*9b80*/  @!P1 IMAD.MOV R22, RZ, RZ, R18 ;  /* 0x000000ffff169224 */ /* 0x000fe200078e0212 */
[----:B------:R-:W-:-:S03]  /*9b90*/  SEL R20, R7, RZ, !P5 ;  /* 0x000000ff07147207 */ /* 0x000fc60006800000 */
[----:B------:R-:W-:Y:S02]  /*9ba0*/  VIADD R21, R22, 0x1 ;  /* 0x0000000116157836 */ /* 0x000fe40000000000 */
[----:B------:R-:W-:Y:S02]  /*9bb0*/  IMAD.IADD R9, R9, 0x1, R20 ;  /* 0x0000000109097824 */ /* 0x000fe400078e0214 */
[----:B------:R-:W1:Y:S01]  /*9bc0*/  LDS R20, [UR4+0x6c] ;  /* 0x00006c04ff147984 */ /* 0x000e620008000800 */
[----:B------:R-:W-:Y:S01]  /*9bd0*/  @!P5 IMAD.MOV R21, RZ, RZ, R22 ;  /* 0x000000ffff15d224 */ /* 0x000fe200078e0216 */
[----:B0-----:R-:W-:Y:S02]  /*9be0*/  ISETP.GE.AND P6, PT, R17, 0x101, PT ;  /* 0x000001011100780c */ /* 0x001fe40003fc6270 */
[----:B------:R-:W-:Y:S01]  /*9bf0*/  SEL R24, R9, RZ, !P4 ;  /* 0x000000ff09187207 */ /* 0x000fe20006000000 */
[----:B------:R-:W-:Y:S01]  /*9c00*/  VIADD R23, R21, 0x1 ;  /* 0x0000000115177836 */ /* 0x000fe20000000000 */
[----:B------:R-:W-:Y:S01]  /*9c10*/  ISETP.NE.AND P5, PT, R14, R32, PT ;  /* 0x000000200e00720c */ /* 0x000fe20003fa5270 */
[----:B------:R-:W-:-:S02]  /*9c20*/  @!P4 IMAD.MOV R23, RZ, RZ, R21 ;  /* 0x000000ffff17c224 */ /* 0x000fc400078e0215 */
[----:B------:R-:W-:Y:S01]  /*9c30*/  IMAD.IADD R11, R11, 0x1, R24 ;  /* 0x000000010b0b7824 */ /* 0x000fe200078e0218 */
[----:B------:R-:W-:-:S04]  /*9c40*/  ISETP.EQ.OR P5, PT, R27, R38, P5 ;  /* 0x000000261b00720c */ /* 0x000fc80002fa2670 */
[----:B------:R-:W-:-:S05]  /*9c50*/  SEL R24, R11, RZ, !P3 ;  /* 0x000000ff0b187207 */ /* 0x000fca0005800000 */
[----:B------:R-:W-:Y:S02]  /*9c60*/  IMAD.IADD R13, R13, 0x1, R24 ;  /* 0x000000010d0d7824 */ /* 0x000fe400078e0218 */
[----:B------:R-:W-:Y:S02]  /*9c70*/  VIADD R24, R23, 0x1 ;  /* 0x0000000117187836 */ /* 0x000fe40000000000 */
[----:B------:R-:W-:Y:S01]  /*9c80*/  @!P3 IMAD.MOV R24, RZ, RZ, R23 ;  /* 0x000000ffff18b224 */ /* 0x000fe200078e0217 */
[----:B------:R-:W-:-:S03]  /*9c90*/  SEL R28, R13, RZ, !P0 ;  /* 0x000000ff0d1c7207 */ /* 0x000fc60004000000 */
[----:B------:R-:W-:Y:S02]  /*9ca0*/  VIADD R39, R24, 0x1 ;  /* 0x0000000118277836 */ /* 0x000fe40000000000 */
[----:B------:R-:W-:Y:S02]  /*9cb0*/  IMAD.IADD R15, R15, 0x1, R28 ;  /* 0x000000010f0f7824 */ /* 0x000fe400078e021c */
[----:B------:R-:W-:-:S03]  /*9cc0*/  @!P0 IMAD.MOV R39, RZ, RZ, R24 ;  /* 0x000000ffff278224 */ /* 0x000fc600078e0218 */
[----:B------:R-:W-:-:S05]  /*9cd0*/  SEL R28, R15, RZ, !P5 ;  /* 0x000000ff0f1c7207 */ /* 0x000fca0006800000 */
[----:B------:R-:W-:Y:S01]  /*9ce0*/  IMAD.IADD R33, R33, 0x1, R28 ;  /* 0x0000000121217824 */ /* 0x000fe200078e021c */
[----:B-1----:R-:W-:Y:S06]  /*9cf0*/  @!P6 BRA `(.L_x_13243) ;  /* 0x0000000c0048e947 */ /* 0x002fec0003800000 */
[----:B------:R-:W0:Y:S01]  /*9d00*/  LDS R27, [UR4+0x64] ;  /* 0x00006404ff1b7984 */ /* 0x000e220008000800 */
[----:B------:R-:W-:Y:S01]  /*9d10*/  ISETP.NE.AND P6, PT, R34, R2, PT ;  /* 0x000000022200720c */ /* 0x000fe20003fc5270 */
[----:B------:R-:W-:Y:S01]  /*9d20*/  IMAD.MOV.U32 R29, RZ, RZ, 0x9 ;  /* 0x00000009ff1d7424 */ /* 0x000fe200078e00ff */
[----:B------:R-:W-:Y:S02]  /*9d30*/  BAR.SYNC.DEFER_BLOCKING 0x0 ;  /* 0x0000000000007b1d */ /* 0x000fe40000010000 */
[----:B------:R-:W-:Y:S01]  /*9d40*/  ISETP.NE.AND P6, PT, R19, R38, !P6 ;  /* 0x000000261300720c */ /* 0x000fe200077c5270 */
[CC--:B------:R-:W-:Y:S02]  /*9d50*/  IMAD R19, R0.reuse, R29.reuse, 0x3 ;  /* 0x0000000300137424 */ /* 0x0c0fe400078e021d */
        /* <DEDUP_REMOVED lines=10> */
[----:B------:R-:W-:Y:S01]  /*9e00*/  ISETP.NE.AND P6, PT, R6, R8, PT ;  /* 0x000000080600720c */ /* 0x000fe20003fc5270 */
[--C-:B------:R-:W-:Y:S01]  /*9e10*/  @P0 IMAD.IADD R24, R24, 0x1, -R27.reuse ;  /* 0x0000000118180824 */ /* 0x100fe200078e0a1b */
[----:B------:R-:W-:Y:S01]  /*9e20*/  @P4 LEA R21, R21, UR4, 0x3 ;  /* 0x0000000415154c11 */ /* 0x000fe2000f8e18ff */
[----:B------:R0:W-:Y:S01]  /*9e30*/  @P2 STS.64 [R41], R2 ;  /* 0x0000000229002388 */ /* 0x0001e20000000a00 */
[----:B------:R-:W-:Y:S01]  /*9e40*/  ISETP.NE.AND P6, PT, R19, R38, !P6 ;  /* 0x000000261300720c */ /* 0x000fe200077c5270 */
[----:B------:R-:W-:Y:S01]  /*9e50*/  @P5 IMAD.IADD R39, R39, 0x1, -R27 ;  /* 0x0000000127275824 */ /* 0x000fe200078e0a1b */
[----:B------:R-:W-:Y:S01]  /*9e60*/  ISETP.NE.AND P2, PT, R32, R37, PT ;  /* 0x000000252000720c */ /* 0x000fe20003f45270 */
[----:B------:R0:W-:Y:S01]  /*9e70*/  @P1 STS.64 [R18], R4 ;  /* 0x0000000412001388 */ /* 0x0001e20000000a00 */
[----:B------:R-:W-:-:S02]  /*9e80*/  @P3 LEA R23, R23, UR4, 0x3 ;  /* 0x0000000417173c11 */ /* 0x000fc4000f8e18ff */
[----:B------:R-:W-:Y:S02]  /*9e90*/  ISETP.NE.AND P2, PT, R29, R38, !P2 ;  /* 0x000000261d00720c */ /* 0x000fe40005745270 */
[----:B------:R-:W-:Y:S02]  /*9ea0*/  @P0 LEA R24, R24, UR4, 0x3 ;  /* 0x0000000418180c11 */ /* 0x000fe4000f8e18ff */
[----:B------:R-:W-:-:S03]  /*9eb0*/  @P5 LEA R39, R39, UR4, 0x3 ;  /* 0x0000000427275c11 */ /* 0x000fc6000f8e18ff */
[----:B------:R-:W-:-:S05]  /*9ec0*/  @!P6 IMAD.IADD R22, R22, 0x1, -R27 ;  /* 0x000000011616e824 */ /* 0x000fca00078e0a1b */
[----:B------:R-:W-:Y:S01]  /*9ed0*/  @!P6 LEA R22, R22, UR4, 0x3 ;  /* 0x000000041616ec11 */ /* 0x000fe2000f8e18ff */
[----:B------:R-:W-:-:S04]  /*9ee0*/  @!P2 IMAD.IADD R36, R36, 0x1, -R27 ;  /* 0x000000012424a824 */ /* 0x000fc800078e0a1b */
[----:B------:R0:W-:Y:S01]  /*9ef0*/  @!P6 STS.64 [R22], R6 ;  /* 0x000000061600e388 */ /* 0x0001e20000000a00 */
[----:B------:R-:W-:-:S03]  /*9f00*/  @!P2 LEA R36, R36, UR4, 0x3 ;  /* 0x000000042424ac11 */ /* 0x000fc6000f8e18ff */
[----:B------:R0:W-:Y:S04]  /*9f10*/  @P4 STS.64 [R21], R8 ;  /* 0x0000000815004388 */ /* 0x0001e80000000a00 */
[----:B------:R0:W-:Y:S04]  /*9f20*/  @P3 STS.64 [R23], R10 ;  /* 0x0000000a17003388 */ /* 0x0001e80000000a00 */
[----:B------:R0:W-:Y:S01]  /*9f30*/  @P0 STS.64 [R24], R12 ;  /* 0x0000000c18000388 */ /* 0x0001e20000000a00 */
[----:B------:R-:W-:-:S03]  /*9f40*/  ISETP.GE.AND P0, PT, R0, R17, PT ;  /* 0x000000110000720c */ /* 0x000fc60003f06270 */
[----:B------:R0:W-:Y:S04]  /*9f50*/  @P5 STS.64 [R39], R14 ;  /* 0x0000000e27005388 */ /* 0x0001e80000000a00 */
[----:B------:R0:W-:Y:S01]  /*9f60*/  @!P2 STS.64 [R36], R32 ;  /* 0x000000202400a388 */ /* 0x0001e20000000a00 */
[----:B------:R-:W-:Y:S06]  /*9f70*/  BAR.SYNC.DEFER_BLOCKING 0x0 ;  /* 0x0000000000007b1d */ /* 0x000fec0000010000 */
[----:B------:R-:W-:Y:S05]  /*9f80*/  @P0 BRA `(.L_x_13244) ;  /* 0x0000000c00a00947 */ /* 0x000fea0003800000 */
[----:B0-----:R-:W-:Y:S01]  /*9f90*/  LOP3.LUT R2, RZ, R0, RZ, 0x33, !PT ;  /* 0x00000000ff027212 */ /* 0x001fe200078e33ff */
        /* <DEDUP_REMOVED lines=17> */
.L_x_13247:
        /* <DEDUP_REMOVED lines=10> */
.L_x_13246:
[----:B------:R-:W-:Y:S05]  /*a150*/  BSYNC.RECONVERGENT B1 ;  /* 0x0000000000017941 */ /* 0x000fea0003800200 */
.L_x_13245:
[----:B------:R-:W-:Y:S05]  /*a160*/  @!P1 BRA `(.L_x_13244) ;  /* 0x0000000c00289947 */ /* 0x000fea0003800000 */
[----:B------:R-:W0:Y:S01]  /*a170*/  LDCU.128 UR8, c[0x0][0x390] ;  /* 0x00007200ff0877ac */ /* 0x000e220008000c00 */
[----:B--2---:R-:W-:Y:S01]  /*a180*/  IMAD.IADD R2, R17, 0x1, -R36 ;  /* 0x0000000111027824 */ /* 0x004fe200078e0a24 */
[----:B------:R-:W-:Y:S01]  /*a190*/  LEA R3, R36, UR4, 0x3 ;  /* 0x0000000424037c11 */ /* 0x000fe2000f8e18ff */
[----:B------:R-:W-:Y:S01]  /*a1a0*/  BSSY.RECONVERGENT B1, `(.L_x_13248) ;  /* 0x0000050000017945 */ /* 0x000fe20003800200 */
[----:B------:R-:W-:Y:S02]  /*a1b0*/  PLOP3.LUT P0, PT, PT, PT, PT, 0x80, 0x8 ;  /* 0x000000000008781c */ /* 0x000fe40003f0f070 */
[----:B------:R-:W-:Y:S01]  /*a1c0*/  ISETP.GT.AND P1, PT, R2, 0xc00, PT ;  /* 0x00000c000200780c */ /* 0x000fe20003f24270 */
[----:B------:R-:W-:Y:S02]  /*a1d0*/  IMAD.IADD R2, R36, 0x1, R27 ;  /* 0x0000000124027824 */ /* 0x000fe400078e021b */
[----:B------:R-:W-:Y:S01]  /*a1e0*/  VIADD R3, R3, 0x1000 ;  /* 0x0000100003037836 */ /* 0x000fe20000000000 */
[----:B0-----:R-:W-:-:S02]  /*a1f0*/  UIADD3 UR8, UP0, UPT, UR8, 0x800, URZ ;  /* 0x0000080008087890 */ /* 0x001fc4000ff1e0ff */
[----:B------:R-:W-:Y:S02]  /*a200*/  UIADD3 UR10, UP1, UPT, UR10, 0x800, URZ ;  /* 0x000008000a0a7890 */ /* 0x000fe4000ff3e0ff */
        /* <DEDUP_REMOVED lines=9> */
.L_x_13250:
[----:B---3--:R-:W0:Y:S01]  /*a2a0*/  LDS.64 R42, [R3+-0x1000] ;  /* 0xfff00000032a7984 */ /* 0x008e220000000a00 */
[----:B------:R-:W-:-:S03]  /*a2b0*/  IMAD.WIDE R50, R2, 0x4, R6 ;  /* 0x0000000402327825 */ /* 0x000fc600078e0206 */
        /* <DEDUP_REMOVED lines=17> */
[----:B0-----:R-:W-:Y:S04]  /*a3d0*/  STG.E desc[UR12][R50.64+-0x800], R42 ;  /* 0xfff8002a32007986 */ /* 0x001fe8000c10190c */
[----:B------:R-:W0:Y:S04]  /*a3e0*/  LDS.64 R12, [R3+0x5800] ;  /* 0x00580000030c7984 */ /* 0x000e280000000a00 */
[----:B------:R-:W-:Y:S04]  /*a3f0*/  STG.E desc[UR12][R40.64+-0x800], R43 ;  /* 0xfff8002b28007986 */ /* 0x000fe8000c10190c */
[----:B------:R-:W0:Y:S04]  /*a400*/  LDS.64 R42, [R3+0x6000] ;  /* 0x00600000032a7984 */ /* 0x000e280000000a00 */
[----:B------:R2:W0:Y:S04]  /*a410*/  LDS.64 R44, [R3+0x6800] ;  /* 0x00680000032c7984 */ /* 0x0004280000000a00 */
[----:B-1----:R-:W-:Y:S04]  /*a420*/  STG.E desc[UR12][R50.64+-0x400], R48 ;  /* 0xfffc003032007986 */ /* 0x002fe8000c10190c */
[----:B------:R1:W-:Y:S01]  /*a430*/  STG.E desc[UR12][R40.64+-0x400], R49 ;  /* 0xfffc003128007986 */ /* 0x0003e2000c10190c */
[----:B--2---:R-:W-:-:S03]  /*a440*/  VIADD R3, R3, 0x8000 ;  /* 0x0000800003037836 */ /* 0x004fc60000000000 */
[----:B------:R-:W-:Y:S04]  /*a450*/  STG.E desc[UR12][R50.64], R46 ;  /* 0x0000002e32007986 */ /* 0x000fe8000c10190c */
[----:B------:R-:W-:Y:S01]  /*a460*/  STG.E desc[UR12][R40.64], R47 ;  /* 0x0000002f28007986 */ /* 0x000fe2000c10190c */
[----:B-1----:R-:W-:-:S03]  /*a470*/  IMAD.WIDE R48, R5, 0x4, R8 ;  /* 0x0000000405307825 */ /* 0x002fc600078e0208 */
[----:B---3--:R-:W-:Y:S01]  /*a480*/  STG.E desc[UR12][R50.64+0x400], R34 ;  /* 0x0004002232007986 */ /* 0x008fe2000c10190c */
[----:B------:R-:W-:-:S03]  /*a490*/  VIADD R5, R2, 0x800 ;  /* 0x0000080002057836 */ /* 0x000fc60000000000 */
[----:B------:R1:W-:Y:S04]  /*a4a0*/  STG.E desc[UR12][R40.64+0x400], R35 ;  /* 0x0004002328007986 */ /* 0x0003e8000c10190c */
[----:B----4-:R-:W-:Y:S04]  /*a4b0*/  STG.E desc[UR12][R52.64+-0x800], R18 ;  /* 0xfff8001234007986 */ /* 0x010fe8000c10190c */
[----:B------:R2:W-:Y:S04]  /*a4c0*/  STG.E desc[UR12][R48.64+-0x800], R19 ;  /* 0xfff8001330007986 */ /* 0x0005e8000c10190c */
[----:B-----5:R-:W-:Y:S01]  /*a4d0*/  STG.E desc[UR12][R52.64+-0x400], R10 ;  /* 0xfffc000a34007986 */ /* 0x020fe2000c10190c */
[----:B-1----:R-:W-:-:S03]  /*a4e0*/  IMAD.WIDE R34, R5, 0x4, R6 ;  /* 0x0000000405227825 */ /* 0x002fc600078e0206 */
[----:B------:R1:W-:Y:S01]  /*a4f0*/  STG.E desc[UR12][R48.64+-0x400], R11 ;  /* 0xfffc000b30007986 */ /* 0x0003e2000c10190c */
[----:B------:R-:W-:-:S03]  /*a500*/  IMAD.WIDE R40, R5, 0x4, R8 ;  /* 0x0000000405287825 */ /* 0x000fc600078e0208 */
[----:B------:R3:W-:Y:S01]  /*a510*/  STG.E desc[UR12][R52.64], R24 ;  /* 0x0000001834007986 */ /* 0x0007e2000c10190c */
[C---:B--2---:R-:W-:Y:S02]  /*a520*/  VIADD R19, R2.reuse, 0xc00 ;  /* 0x00000c0002137836 */ /* 0x044fe40000000000 */
[----:B------:R-:W-:Y:S01]  /*a530*/  VIADD R2, R2, 0x1000 ;  /* 0x0000100002027836 */ /* 0x000fe20000000000 */
[----:B------:R3:W-:Y:S04]  /*a540*/  STG.E desc[UR12][R48.64], R25 ;  /* 0x0000001930007986 */ /* 0x0007e8000c10190c */
[----:B------:R3:W-:Y:S01]  /*a550*/  STG.E desc[UR12][R52.64+0x400], R32 ;  /* 0x0004002034007986 */ /* 0x0007e2000c10190c */
[----:B-1----:R-:W-:-:S03]  /*a560*/  IMAD.WIDE R10, R19, 0x4, R6 ;  /* 0x00000004130a7825 */ /* 0x002fc600078e0206 */
        /* <DEDUP_REMOVED lines=12> */
[----:B0-----:R3:W-:Y:S04]  /*a630*/  STG.E desc[UR12][R10.64+-0x400], R12 ;  /* 0xfffc000c0a007986 */ /* 0x0017e8000c10190c */
[----:B------:R3:W-:Y:S04]  /*a640*/  STG.E desc[UR12][R18.64+-0x400], R13 ;  /* 0xfffc000d12007986 */ /* 0x0007e8000c10190c */
[----:B------:R3:W-:Y:S04]  /*a650*/  STG.E desc[UR12][R10.64], R42 ;  /* 0x0000002a0a007986 */ /* 0x0007e8000c10190c */
[----:B------:R3:W-:Y:S04]  /*a660*/  STG.E desc[UR12][R18.64], R43 ;  /* 0x0000002b12007986 */ /* 0x0007e8000c10190c */
[----:B------:R3:W-:Y:S04]  /*a670*/  STG.E desc[UR12][R10.64+0x400], R44 ;  /* 0x0004002c0a007986 */ /* 0x0007e8000c10190c */
[----:B------:R3:W-:Y:S01]  /*a680*/  STG.E desc[UR12][R18.64+0x400], R45 ;  /* 0x0004002d12007986 */ /* 0x0007e2000c10190c */
[----:B------:R-:W-:Y:S05]  /*a690*/  @!P1 BRA `(.L_x_13250) ;  /* 0xfffffffc00009947 */ /* 0x000fea000383ffff */
.L_x_13249:
[----:B------:R-:W-:Y:S05]  /*a6a0*/  BSYNC.RECONVERGENT B1 ;  /* 0x0000000000017941 */ /* 0x000fea0003800200 */
.L_x_13248:
        /* <DEDUP_REMOVED lines=37> */
.L_x_13252:
[----:B------:R-:W-:Y:S05]  /*a900*/  BSYNC.RECONVERGENT B1 ;  /* 0x0000000000017941 */ /* 0x000fea0003800200 */
.L_x_13251:
[----:B------:R-:W-:-:S13]  /*a910*/  ISETP.LT.OR P0, PT, R36, R17, P0 ;  /* 0x000000112400720c */ /* 0x000fda0000701670 */
[----:B------:R-:W-:Y:S05]  /*a920*/  @!P0 BRA `(.L_x_13244) ;  /* 0x0000000400388947 */ /* 0x000fea0003800000 */
[----:B0-----:R-:W0:Y:S01]  /*a930*/  LDS.64 R4, [R3+-0x1000] ;  /* 0xfff0000003047984 */ /* 0x001e220000000a00 */
[----:B------:R-:W-:-:S03]  /*a940*/  IMAD.WIDE R6, R2, 0x4, R6 ;  /* 0x0000000402067825 */ /* 0x000fc600078e0206 */
[----:B---3--:R-:W1:Y:S01]  /*a950*/  LDS.64 R10, [R3+-0x800] ;  /* 0xfff80000030a7984 */ /* 0x008e620000000a00 */
[----:B------:R-:W-:-:S03]  /*a960*/  IMAD.WIDE R8, R2, 0x4, R8 ;  /* 0x0000000402087825 */ /* 0x000fc600078e0208 */
        /* <DEDUP_REMOVED lines=11> */
.L_x_13243:
[----:B------:R-:W0:Y:S01]  /*aa20*/  LDC.64 R30, c[0x0][0x390] ;  /* 0x0000e400ff1e7b82 */ /* 0x000e220000000a00 */
[----:B------:R-:W-:Y:S01]  /*aa30*/  ISETP.NE.AND P6, PT, R34, R2, PT ;  /* 0x000000022200720c */ /* 0x000fe20003fc5270 */
[----:B------:R-:W-:-:S03]  /*aa40*/  IMAD.MOV.U32 R17, RZ, RZ, 0x9 ;  /* 0x00000009ff117424 */ /* 0x000fc600078e00ff */
[----:B------:R-:W-:Y:S01]  /*aa50*/  ISETP.NE.AND P6, PT, R19, R38, !P6 ;  /* 0x000000261300720c */ /* 0x000fe200077c5270 */
[CC--:B------:R-:W-:Y:S02]  /*aa60*/  IMAD R19, R0.reuse, R17.reuse, 0x3 ;  /* 0x0000000300137424 */ /* 0x0c0fe400078e0211 */
[----:B------:R-:W1:Y:S01]  /*aa70*/  LDC.64 R26, c[0x0][0x390] ;  /* 0x0000e400ff1a7b82 */ /* 0x000e620000000a00 */
[----:B------:R-:W-:-:S07]  /*aa80*/  IMAD R17, R0, R17, 0x8 ;  /* 0x0000000800117424 */ /* 0x000fce00078e0211 */
[----:B------:R-:W2:Y:S08]  /*aa90*/  LDC.64 R28, c[0x0][0x398] ;  /* 0x0000e600ff1c7b82 */ /* 0x000eb00000000a00 */
[----:B------:R-:W3:Y:S01]  /*aaa0*/  LDC.64 R42, c[0x0][0x398] ;  /* 0x0000e600ff2a7b82 */ /* 0x000ee20000000a00 */
[----:B0-----:R-:W-:-:S07]  /*aab0*/  @P2 IMAD.WIDE R50, R41, 0x4, R30 ;  /* 0x0000000429322825 */ /* 0x001fce00078e021e */
[----:B------:R-:W0:Y:S01]  /*aac0*/  LDC.64 R30, c[0x0][0x390] ;  /* 0x0000e400ff1e7b82 */ /* 0x000e220000000a00 */
[----:B-1----:R-:W-:-:S05]  /*aad0*/  @!P6 IMAD.WIDE R26, R25, 0x4, R26 ;  /* 0x00000004191ae825 */ /* 0x002fca00078e021a */
[----:B------:R-:W-:Y:S02]  /*aae0*/  @!P6 STG.E desc[UR12][R26.64], R34 ;  /* 0x000000221a00e986 */ /* 0x000fe4000c10190c */
[----:B------:R-:W1:Y:S01]  /*aaf0*/  LDC.64 R48, c[0x0][0x398] ;  /* 0x0000e600ff307b82 */ /* 0x000e620000000a00 */
[----:B--2---:R-:W-:-:S05]  /*ab00*/  @!P6 IMAD.WIDE R28, R25, 0x4, R28 ;  /* 0x00000004191ce825 */ /* 0x004fca00078e021c */
[----:B------:R2:W-:Y:S01]  /*ab10*/  @!P6 STG.E desc[UR12][R28.64], R35 ;  /* 0x000000231c00e986 */ /* 0x0005e2000c10190c */
[----:B------:R-:W-:Y:S01]  /*ab20*/  ISETP.NE.AND P6, PT, R6, R8, PT ;  /* 0x000000080600720c */ /* 0x000fe20003fc5270 */
[----:B------:R-:W4:Y:S01]  /*ab30*/  LDC.64 R44, c[0x0][0x398] ;  /* 0x0000e600ff2c7b82 */ /* 0x000f220000000a00 */
[----:B---3--:R-:W-:Y:S01]  /*ab40*/  @P2 IMAD.WIDE R42, R41, 0x4, R42 ;  /* 0x00000004292a2825 */ /* 0x008fe200078e022a */
[----:B------:R3:W-:Y:S01]  /*ab50*/  @P2 STG.E desc[UR12][R50.64], R2 ;  /* 0x0000000232002986 */ /* 0x0007e2000c10190c */
[----:B------:R-:W-:-:S03]  /*ab60*/  ISETP.NE.AND P6, PT, R19, R38, !P6 ;  /* 0x000000261300720c */ /* 0x000fc600077c5270 */
[----:B------:R5:W-:Y:S02]  /*ab70*/  @P2 STG.E desc[UR12][R42.64], R3 ;  /* 0x000000032a002986 */ /* 0x000be4000c10190c */
[----:B------:R-:W3:Y:S01]  /*ab80*/  LDC.64 R46, c[0x0][0x390] ;  /* 0x0000e400ff2e7b82 */ /* 0x000ee20000000a00 */
[----:B0-----:R-:W-:-:S05]  /*ab90*/  @P1 IMAD.WIDE R40, R18, 0x4, R30 ;  /* 0x0000000412281825 */ /* 0x001fca00078e021e */
[----:B------:R0:W-:Y:S02]  /*aba0*/  @P1 STG.E desc[UR12][R40.64], R4 ;  /* 0x0000000428001986 */ /* 0x0001e4000c10190c */
[----:B--2---:R-:W2:Y:S01]  /*abb0*/  LDC.64 R34, c[0x0][0x390] ;  /* 0x0000e400ff227b82 */ /* 0x004ea20000000a00 */
[----:B-1----:R-:W-:-:S05]  /*abc0*/  @P1 IMAD.WIDE R48, R18, 0x4, R48 ;  /* 0x0000000412301825 */ /* 0x002fca00078e0230 */
[----:B------:R1:W-:Y:S01]  /*abd0*/  @P1 STG.E desc[UR12][R48.64], R5 ;  /* 0x0000000530001986 */ /* 0x0003e2000c10190c */
[----:B------:R-:W-:Y:S01]  /*abe0*/  ISETP.NE.AND P1, PT, R32, R37, PT ;  /* 0x000000252000720c */ /* 0x000fe20003f25270 */
[----:B------:R-:W5:Y:S01]  /*abf0*/  LDC.64 R30, c[0x0][0x398] ;  /* 0x0000e600ff1e7b82 */ /* 0x000f620000000a00 */
[----:B----4-:R-:W-:Y:S02]  /*ac00*/  @!P6 IMAD.WIDE R52, R22, 0x4, R44 ;  /* 0x000000041634e825 */ /* 0x010fe400078e022c */
[----:B------:R-:W-:-:S05]  /*ac10*/  ISETP.NE.AND P1, PT, R17, R38, !P1 ;  /* 0x000000261100720c */ /* 0x000fca0004f25270 */
[----:B------:R-:W4:Y:S01]  /*ac20*/  LDC.64 R28, c[0x0][0x390] ;  /* 0x0000e400ff1c7b82 */ /* 0x000f220000000a00 */
[----:B---3--:R-:W-:-:S05]  /*ac30*/  @!P6 IMAD.WIDE R46, R22, 0x4, R46 ;  /* 0x00000004162ee825 */ /* 0x008fca00078e022e */
[----:B------:R1:W-:Y:S02]  /*ac40*/  @!P6 STG.E desc[UR12][R46.64], R6 ;  /* 0x000000062e00e986 */ /* 0x0003e4000c10190c */
[----:B------:R-:W3:Y:S01]  /*ac50*/  LDC.64 R18, c[0x0][0x398] ;  /* 0x0000e600ff127b82 */ /* 0x000ee20000000a00 */
[C---:B--2---:R-:W-:Y:S01]  /*ac60*/  @P4 IMAD.WIDE R34, R21.reuse, 0x4, R34 ;  /* 0x0000000415224825 */ /* 0x044fe200078e0222 */
[----:B------:R1:W-:Y:S04]  /*ac70*/  @!P6 STG.E desc[UR12][R52.64], R7 ;  /* 0x000000073400e986 */ /* 0x0003e8000c10190c */
[----:B------:R1:W-:Y:S02]  /*ac80*/  @P4 STG.E desc[UR12][R34.64], R8 ;  /* 0x0000000822004986 */ /* 0x0003e4000c10190c */
[----:B------:R-:W2:Y:S01]  /*ac90*/  LDC.64 R26, c[0x0][0x390] ;  /* 0x0000e400ff1a7b82 */ /* 0x000ea20000000a00 */
[----:B-----5:R-:W-:-:S05]  /*aca0*/  @P4 IMAD.WIDE R30, R21, 0x4, R30 ;  /* 0x00000004151e4825 */ /* 0x020fca00078e021e */
[----:B------:R1:W-:Y:S02]  /*acb0*/  @P4 STG.E desc[UR12][R30.64], R9 ;  /* 0x000000091e004986 */ /* 0x0003e4000c10190c */
[----:B------:R-:W5:Y:S01]  /*acc0*/  LDC.64 R50, c[0x0][0x398] ;  /* 0x0000e600ff327b82 */ /* 0x000f620000000a00 */
[----:B----4-:R-:W-:-:S05]  /*acd0*/  @P3 IMAD.WIDE R28, R23, 0x4, R28 ;  /* 0x00000004171c3825 */ /* 0x010fca00078e021c */
[----:B------:R1:W-:Y:S02]  /*ace0*/  @P3 STG.E desc[UR12][R28.64], R10 ;  /* 0x0000000a1c003986 */ /* 0x0003e4000c10190c */
[----:B------:R-:W4:Y:S01]  /*acf0*/  LDC.64 R44, c[0x0][0x390] ;  /* 0x0000e400ff2c7b82 */ /* 0x000f220000000a00 */
[----:B---3--:R-:W-:-:S05]  /*ad00*/  @P3 IMAD.WIDE R18, R23, 0x4, R18 ;  /* 0x0000000417123825 */ /* 0x008fca00078e0212 */
[----:B------:R1:W-:Y:S02]  /*ad10*/  @P3 STG.E desc[UR12][R18.64], R11 ;  /* 0x0000000b12003986 */ /* 0x0003e4000c10190c */
[----:B------:R-:W3:Y:S01]  /*ad20*/  LDC.64 R42, c[0x0][0x398] ;  /* 0x0000e600ff2a7b82 */ /* 0x000ee20000000a00 */
[----:B--2---:R-:W-:-:S05]  /*ad30*/  @P0 IMAD.WIDE R26, R24, 0x4, R26 ;  /* 0x00000004181a0825 */ /* 0x004fca00078e021a */
[----:B------:R1:W-:Y:S02]  /*ad40*/  @P0 STG.E desc[UR12][R26.64], R12 ;  /* 0x0000000c1a000986 */ /* 0x0003e4000c10190c */
[----:B0-----:R-:W0:Y:S01]  /*ad50*/  LDC.64 R40, c[0x0][0x390] ;  /* 0x0000e400ff287b82 */ /* 0x001e220000000a00 */
[----:B-----5:R-:W-:-:S05]  /*ad60*/  @P0 IMAD.WIDE R50, R24, 0x4, R50 ;  /* 0x0000000418320825 */ /* 0x020fca00078e0232 */
[----:B------:R1:W-:Y:S02]  /*ad70*/  @P0 STG.E desc[UR12][R50.64], R13 ;  /* 0x0000000d32000986 */ /* 0x0003e4000c10190c */
[----:B------:R-:W2:Y:S01]  /*ad80*/  LDC.64 R2, c[0x0][0x398] ;  /* 0x0000e600ff027b82 */ /* 0x000ea20000000a00 */
[----:B----4-:R-:W-:-:S05]  /*ad90*/  @P5 IMAD.WIDE R44, R39, 0x4, R44 ;  /* 0x00000004272c5825 */ /* 0x010fca00078e022c */
[----:B------:R1:W-:Y:S01]  /*ada0*/  @P5 STG.E desc[UR12][R44.64], R14 ;  /* 0x0000000e2c005986 */ /* 0x0003e2000c10190c */
[----:B---3--:R-:W-:-:S05]  /*adb0*/  @P5 IMAD.WIDE R42, R39, 0x4, R42 ;  /* 0x00000004272a5825 */ /* 0x008fca00078e022a */
[----:B------:R1:W-:Y:S01]  /*adc0*/  @P5 STG.E desc[UR12][R42.64], R15 ;  /* 0x0000000f2a005986 */ /* 0x0003e2000c10190c */
[----:B0-----:R-:W-:-:S05]  /*add0*/  @!P1 IMAD.WIDE R40, R36, 0x4, R40 ;  /* 0x0000000424289825 */ /* 0x001fca00078e0228 */
[----:B------:R1:W-:Y:S01]  /*ade0*/  @!P1 STG.E desc[UR12][R40.64], R32 ;  /* 0x0000002028009986 */ /* 0x0003e2000c10190c */
[----:B--2---:R-:W-:-:S05]  /*adf0*/  @!P1 IMAD.WIDE R2, R36, 0x4, R2 ;  /* 0x0000000424029825 */ /* 0x004fca00078e0202 */
[----:B------:R1:W-:Y:S02]  /*ae00*/  @!P1 STG.E desc[UR12][R2.64], R33 ;  /* 0x0000002102009986 */ /* 0x0003e4000c10190c */
.L_x_13244:
[----:B------:R-:W-:Y:S05]  /*ae10*/  BSYNC.RECONVERGENT B0 ;  /* 0x0000000000007941 */ /* 0x000fea0003800200 */
.L_x_13242:
[----:B------:R-:W-:-:S13]  /*ae20*/  ISETP.NE.AND P0, PT, R0, 0xff, PT ;  /* 0x000000ff0000780c */ /* 0x000fda0003f05270 */
[----:B------:R-:W-:Y:S05]  /*ae30*/  @P0 EXIT ;  /* 0x000000000000094d */ /* 0x000fea0003800000 */
[----:B012---:R-:W0:Y:S01]  /*ae40*/  LDC.64 R2, c[0x0][0x390] ;  /* 0x0000e400ff027b82 */ /* 0x007e220000000a00 */
[----:B------:R-:W-:-:S07]  /*ae50*/  ISETP.NE.AND P0, PT, R38, 0x900, PT ;  /* 0x000009002600780c */ /* 0x000fce0003f05270 */
[----:B----4-:R-:W1:Y:S08]  /*ae60*/  LDC.64 R4, c[0x0][0x398] ;  /* 0x0000e600ff047b82 */ /* 0x010e700000000a00 */
        /* <DEDUP_REMOVED lines=8> */
.L_x_13198:
[----:B------:R-:W-:Y:S01]  /*aef0*/  BSSY B0, `(.L_x_13253) ;  /* 0x0000006000007945 */ /* 0x000fe20003800000 */
[----:B------:R-:W-:Y:S01]  /*af00*/  PLOP3.LUT P3, PT, P1, PT, PT, 0x8, 0x80 ;  /* 0x000000000080781c */ /* 0x000fe20000f6e170 */
[----:B------:R-:W-:-:S12]  /*af10*/  IMAD.MOV.U32 R21, RZ, RZ, -0x1 ;  /* 0xffffffffff157424 */ /* 0x000fd800078e00ff */
[----:B------:R-:W-:Y:S05]  /*af20*/  WARPSYNC.COLLECTIVE R21, `(.L_x_13254) ;  /* 0x0000000015087348 */ /* 0x000fea0003c00000 */
[----:B------:R-:W-:Y:S01]  /*af30*/  VOTE.ANY P3, P3 ;  /* 0x0000000000ff7806 */ /* 0x000fe20001860100 */
[----:B------:R-:W-:-:S12]  /*af40*/  ENDCOLLECTIVE ;  /* 0x000000000000791b */ /* 0x000fd80003800000 */
.L_x_13254:
[----:B------:R-:W-:Y:S05]  /*af50*/  BSYNC B0 ;  /* 0x0000000000007941 */ /* 0x000fea0003800000 */
.L_x_13253:
[----:B------:R-:W-:Y:S01]  /*af60*/  PLOP3.LUT P1, PT, P3, PT, PT, 0x80, 0x8 ;  /* 0x000000000008781c */ /* 0x000fe20001f2f070 */
[----:B------:R-:W-:-:S12]  /*af70*/  BRA `(.L_x_13255) ;  /* 0xffffff8400107947 */ /* 0x000fd8000383ffff */
.L_x_13200:
[----:B------:R-:W0:Y:S01]  /*af80*/  S2R R17, SR_GEMASK ;  /* 0x0000000000117919 */ /* 0x000e220000003c00 */
        /* <DEDUP_REMOVED lines=8> */
.L_x_13257:
[----:B------:R-:W-:Y:S05]  /*b010*/  BSYNC B0 ;  /* 0x0000000000007941 */ /* 0x000fea0003800000 */
.L_x_13256:
[----:B------:R-:W-:Y:S01]  /*b020*/  LOP3.LUT R21, R21, 0x80000000, R17, 0xec, !PT ;  /* 0x8000000015157812 */ /* 0x000fe200078eec11 */
[----:B------:R-:W-:Y:S01]  /*b030*/  IMAD.MOV.U32 R26, RZ, RZ, R12 ;  /* 0x000000ffff1a7224 */ /* 0x000fe200078e000c */
[----:B------:R-:W-:Y:S01]  /*b040*/  ISETP.NE.AND P2, PT, R12, RZ, PT ;  /* 0x000000ff0c00720c */ /* 0x000fe20003f45270 */
        /* <DEDUP_REMOVED lines=9> */
.L_x_13258:
[----:B------:R-:W-:Y:S01]  /*b0e0*/  ISETP.GE.AND P1, PT, R36, R24, PT ;  /* 0x000000182400720c */ /* 0x000fe20003f26270 */
[----:B------:R-:W-:Y:S02]  /*b0f0*/  IMAD.MOV.U32 R26, RZ, RZ, R13 ;  /* 0x000000ffff1a7224 */ /* 0x000fe400078e000d */
[----:B------:R-:W-:-:S10]  /*b100*/  IMAD.MOV.U32 R18, RZ, RZ, R23 ;  /* 0x000000ffff127224 */ /* 0x000fd400078e0017 */
[----:B------:R-:W-:Y:S05]  /*b110*/  WARPSYNC.COLLECTIVE R21, `(.L_x_13259) ;  /* 0x0000000015087348 */ /* 0x000fea0003c00000 */
[----:B------:R0:W1:Y:S02]  /*b120*/  SHFL.DOWN P5, R23, R26, R19, R24 ;  /* 0x080000131a177389 */ /* 0x00006400000a0018 */
[----:B01----:R-:W-:Y:S05]  /*b130*/  ENDCOLLECTIVE ;  /* 0x000000000000791b */ /* 0x003fea0003800000 */
.L_x_13259:
[----:B------:R-:W-:-:S05]  /*b140*/  SEL R45, R18, RZ, !P1 ;  /* 0x000000ff122d7207 */ /* 0x000fca0004800000 */
[----:B------:R-:W-:-:S04]  /*b150*/  IMAD.IADD R45, R12, 0x1, R45 ;  /* 0x000000010c2d7824 */ /* 0x000fc800078e022d */
[----:B------:R-:W-:Y:S02]  /*b160*/  IMAD.MOV.U32 R26, RZ, RZ, R45 ;  /* 0x000000ffff1a7224 */ /* 0x000fe400078e002d */
[----:B------:R-:W-:Y:S01]  /*b170*/  IMAD.MOV.U32 R19, RZ, RZ, 0x2 ;  /* 0x00000002ff137424 */ /* 0x000fe200078e00ff */
[----:B------:R-:W-:Y:S02]  /*b180*/  SEL R23, R23, RZ, !P2 ;  /* 0x000000ff17177207 */ /* 0x000fe40005000000 */
[----:B------:R-:W-:Y:S02]  /*b190*/  ISETP.NE.AND P2, PT, R45, RZ, PT ;  /* 0x000000ff2d00720c */ /* 0x000fe40003f45270 */
[----:B------:R-:W-:-:S05]  /*b1a0*/  SEL R23, R23, RZ, !P1 ;  /* 0x000000ff17177207 */ /* 0x000fca0004800000 */
[----:B------:R-:W-:-:S07]  /*b1b0*/  IMAD.IADD R25, R13, 0x1, R23 ;  /* 0x000000010d197824 */ /* 0x000fce00078e0217 */
[----:B------:R-:W-:Y:S05]  /*b1c0*/  WARPSYNC.COLLECTIVE R21, `(.L_x_13260) ;  /* 0x0000000015087348 */ /* 0x000fea0003c00000 */
[----:B------:R0:W1:Y:S02]  /*b1d0*/  SHFL.DOWN P5, R23, R26, R19, R24 ;  /* 0x080000131a177389 */ /* 0x00006400000a0018 */
[----:B01----:R-:W-:Y:S05]  /*b1e0*/  ENDCOLLECTIVE ;  /* 0x000000000000791b */ /* 0x003fea0003800000 */
.L_x_13260:
[----:B------:R-:W-:-:S05]  /*b1f0*/  VIADD R13, R36, 0x2 ;  /* 0x00000002240d7836 */ /* 0x000fca0000000000 */
[----:B------:R-:W-:Y:S01]  /*b200*/  ISETP.GT.AND P1, PT, R13, R24, PT ;  /* 0x000000180d00720c */ /* 0x000fe20003f24270 */
[----:B------:R-:W-:Y:S02]  /*b210*/  IMAD.MOV.U32 R26, RZ, RZ, R25 ;  /* 0x000000ffff1a7224 */ /* 0x000fe400078e0019 */
[----:B------:R-:W-:-:S10]  /*b220*/  IMAD.MOV.U32 R16, RZ, RZ, R23 ;  /* 0x000000ffff107224 */ /* 0x000fd400078e0017 */
[----:B------:R-:W-:Y:S05]  /*b230*/  WARPSYNC.COLLECTIVE R21, `(.L_x_13261) ;  /* 0x0000000015087348 */ /* 0x000fea0003c00000 */
[----:B------:R0:W1:Y:S02]  /*b240*/  SHFL.DOWN P5, R23, R26, R19, R24 ;  /* 0x080000131a177389 */ /* 0x00006400000a0018 */
[----:B01----:R-:W-:Y:S05]  /*b250*/  ENDCOLLECTIVE ;  /* 0x000000000000791b */ /* 0x003fea0003800000 */
.L_x_13261:
[----:B------:R-:W-:-:S05]  /*b260*/  SEL R16, R16, RZ, !P1 ;  /* 0x000000ff10107207 */ /* 0x000fca0004800000 */
[----:B------:R-:W-:-:S04]  /*b270*/  IMAD.IADD R47, R45, 0x1, R16 ;  /* 0x000000012d2f7824 */ /* 0x000fc800078e0210 */
[----:B------:R-:W-:Y:S02]  /*b280*/  IMAD.MOV.U32 R26, RZ, RZ, R47 ;  /* 0x000000ffff1a7224 */ /* 0x000fe400078e002f */
[----:B------:R-:W-:Y:S01]  /*b290*/  IMAD.MOV.U32 R19, RZ, RZ, 0x4 ;  /* 0x00000004ff137424 */ /* 0x000fe200078e00ff */
[----:B------:R-:W-:Y:S02]  /*b2a0*/  SEL R23, R23, RZ, !P2 ;  /* 0x000000ff17177207 */ /* 0x000fe40005000000 */
[----:B------:R-:W-:Y:S02]  /*b2b0*/  ISETP.NE.AND P2, PT, R47, RZ, PT ;  /* 0x000000ff2f00720c */ /* 0x000fe40003f45270 */
[----:B------:R-:W-:-:S11]  /*b2c0*/  SEL R12, R23, RZ, !P1 ;  /* 0x000000ff170c7207 */ /* 0x000fd60004800000 */
[----:B------:R-:W-:Y:S05]  /*b2d0*/  WARPSYNC.COLLECTIVE R21, `(.L_x_13262) ;  /* 0x0000000015087348 */ /* 0x000fea0003c00000 */
[----:B------:R0:W1:Y:S02]  /*b2e0*/  SHFL.DOWN P5, R23, R26, R19, R24 ;  /* 0x080000131a177389 */ /* 0x00006400000a0018 */
[----:B01----:R-:W-:Y:S05]  /*b2f0*/  ENDCOLLECTIVE ;  /* 0x000000000000791b */ /* 0x003fea0003800000 */
.L_x_13262:
[----:B------:R-:W-:Y:S01]  /*b300*/  ISETP.GT.AND P1, PT, R15, R24, PT ;  /* 0x000000180f00720c */ /* 0x000fe20003f24270 */
[----:B------:R-:W-:-:S04]  /*b310*/  IMAD.IADD R13, R25, 0x1, R12 ;  /* 0x00000001190d7824 */ /* 0x000fc800078e020c */
[----:B------:R-:W-:Y:S02]  /*b320*/  IMAD.MOV.U32 R26, RZ, RZ, R13 ;  /* 0x000000ffff1a7224 */ /* 0x000fe400078e000d */
[----:B------:R-:W-:-:S07]  /*b330*/  IMAD.MOV.U32 R12, RZ, RZ, R23 ;  /* 0x000000ffff0c7224 */ /* 0x000fce00078e0017 */
[----:B------:R-:W-:Y:S05]  /*b340*/  WARPSYNC.COLLECTIVE R21, `(.L_x_13263) ;  /* 0x0000000015087348 */ /* 0x000fea0003c00000 */
[----:B------:R0:W1:Y:S02]  /*b350*/  SHFL.DOWN P5, R23, R26, R19, R24 ;  /* 0x080000131a177389 */ /* 0x00006400000a0018 */
[----:B01----:R-:W-:Y:S05]  /*b360*/  ENDCOLLECTIVE ;  /* 0x000000000000791b */ /* 0x003fea0003800000 */
.L_x_13263:
[----:B------:R-:W-:-:S05]  /*b370*/  SEL R12, R12, RZ, !P1 ;  /* 0x000000ff0c0c7207 */ /* 0x000fca0004800000 */
[----:B------:R-:W-:-:S04]  /*b380*/  IMAD.IADD R51, R47, 0x1, R12 ;  /* 0x000000012f337824 */ /* 0x000fc800078e020c */
[----:B------:R-:W-:Y:S02]  /*b390*/  IMAD.MOV.U32 R26, RZ, RZ, R51 ;  /* 0x000000ffff1a7224 */ /* 0x000fe400078e0033 */
[----:B------:R-:W-:Y:S01]  /*b3a0*/  IMAD.MOV.U32 R19, RZ, RZ, 0x8 ;  /* 0x00000008ff137424 */ /* 0x000fe200078e00ff */
[----:B------:R-:W-:-:S07]  /*b3b0*/  SEL R14, R23, RZ, !P2 ;  /* 0x000000ff170e7207 */ /* 0x000fce0005000000 */
[----:B------:R-:W-:Y:S05]  /*b3c0*/  WARPSYNC.COLLECTIVE R21, `(.L_x_13264) ;  /* 0x0000000015087348 */ /* 0x000fea0003c00000 */
[----:B------:R0:W1:Y:S02]  /*b3d0*/  SHFL.DOWN P5, R23, R26, R19, R24 ;  /* 0x080000131a177389 */ /* 0x00006400000a0018 */
[----:B01----:R-:W-:Y:S05]  /*b3e0*/  ENDCOLLECTIVE ;  /* 0x000000000000791b */ /* 0x003fea0003800000 */
.L_x_13264:
[----:B------:R-:W-:Y:S02]  /*b3f0*/  ISETP.NE.AND P2, PT, R51, RZ, PT ;  /* 0x000000ff3300720c */ /* 0x000fe40003f45270 */
[----:B------:R-:W-:-:S05]  /*b400*/  SEL R14, R14, RZ, !P1 ;  /* 0x000000ff0e0e7207 */ /* 0x000fca0004800000 */
[----:B------:R-:W-:Y:S01]  /*b410*/  IMAD.IADD R49, R13, 0x1, R14 ;  /* 0x000000010d317824 */ /* 0x000fe200078e020e */
[----:B------:R-:W-:Y:S01]  /*b420*/  LOP3.LUT R14, RZ, R0, RZ, 0x33, !PT ;  /* 0x00000000ff0e7212 */ /* 0x000fe200078e33ff */
[----:B------:R-:W-:Y:S02]  /*b430*/  VIADD R13, R36, 0x8 ;  /* 0x00000008240d7836 */ /* 0x000fe40000000000 */
[----:B------:R-:W-:-:S03]  /*b440*/  IMAD.MOV.U32 R26, RZ, RZ, R49 ;  /* 0x000000ffff1a7224 */ /* 0x000fc600078e0031 */
[----:B------:R-:W-:Y:S01]  /*b450*/  ISETP.GT.AND P1, PT, R13, R24, PT ;  /* 0x000000180d00720c */ /* 0x000fe20003f24270 */
[----:B------:R-:W-:Y:S02]  /*b460*/  IMAD.IADD R14, R14, 0x1, R39 ;  /* 0x000000010e0e7824 */ /* 0x000fe400078e0227 */
[----:B------:R-:W-:-:S10]  /*b470*/  IMAD.MOV.U32 R12, RZ, RZ, R23 ;  /* 0x000000ffff0c7224 */ /* 0x000fd400078e0017 */
[----:B------:R-:W-:Y:S05]  /*b480*/  WARPSYNC.COLLECTIVE R21, `(.L_x_13265) ;  /* 0x0000000015087348 */ /* 0x000fea0003c00000 */
[----:B------:R0:W1:Y:S02]  /*b490*/  SHFL.DOWN P5, R23, R26, R19, R24 ;  /* 0x080000131a177389 */ /* 0x00006400000a0018 */
[----:B01----:R-:W-:Y:S05]  /*b4a0*/  ENDCOLLECTIVE ;  /* 0x000000000000791b */ /* 0x003fea0003800000 */
.L_x_13265:
[----:B------:R-:W-:-:S05]  /*b4b0*/  SEL R12, R12, RZ, !P1 ;  /* 0x000000ff0c0c7207 */ /* 0x000fca0004800000 */
[----:B------:R-:W-:-:S04]  /*b4c0*/  IMAD.IADD R45, R51, 0x1, R12 ;  /* 0x00000001332d7824 */ /* 0x000fc800078e020c */
[----:B------:R-:W-:Y:S02]  /*b4d0*/  IMAD.MOV.U32 R26, RZ, RZ, R45 ;  /* 0x000000ffff1a7224 */ /* 0x000fe400078e002d */
[----:B------:R-:W-:Y:S02]  /*b4e0*/  IMAD.MOV.U32 R19, RZ, RZ, 0x10 ;  /* 0x00000010ff137424 */ /* 0x000fe400078e00ff */
[----:B------:R-:W-:-:S07]  /*b4f0*/  IMAD.MOV.U32 R13, RZ, RZ, R23 ;  /* 0x000000ffff0d7224 */ /* 0x000fce00078e0017 */
[----:B------:R-:W-:Y:S05]  /*b500*/  WARPSYNC.COLLECTIVE R21, `(.L_x_13266) ;  /* 0x0000000015087348 */ /* 0x000fea0003c00000 */
[----:B------:R0:W1:Y:S02]  /*b510*/  SHFL.DOWN P5, R23, R26, R19, R24 ;  /* 0x080000131a177389 */ /* 0x00006400000a0018 */
[----:B01----:R-:W-:Y:S05]  /*b520*/  ENDCOLLECTIVE ;  /* 0x000000000000791b */ /* 0x003fea0003800000 */
.L_x_13266:
[----:B------:R-:W-:Y:S02]  /*b530*/  SEL R13, R13, RZ, !P2 ;  /* 0x000000ff0d0d7207 */ /* 0x000fe40005000000 */
[----:B------:R-:W-:Y:S02]  /*b540*/  ISETP.NE.AND P2, PT, R45, RZ, PT ;  /* 0x000000ff2d00720c */ /* 0x000fe40003f45270 */
[----:B------:R-:W-:Y:S01]  /*b550*/  SEL R12, R13, RZ, !P1 ;  /* 0x000000ff0d0c7207 */ /* 0x000fe20004800000 */
[----:B------:R-:W-:-:S04]  /*b560*/  VIADD R13, R36, 0x10 ;  /* 0x00000010240d7836 */ /* 0x000fc80000000000 */
[----:B------:R-:W-:Y:S01]  /*b570*/  IMAD.IADD R25, R49, 0x1, R12 ;  /* 0x0000000131197824 */ /* 0x000fe200078e020c */
[----:B------:R-:W-:Y:S02]  /*b580*/  ISETP.GT.AND P1, PT, R13, R24, PT ;  /* 0x000000180d00720c */ /* 0x000fe40003f24270 */
[----:B------:R-:W0:Y:S01]  /*b590*/  LDC.64 R12, c[0x0][0x3a8] ;  /* 0x0000ea00ff0c7b82 */ /* 0x000e220000000a00 */
[----:B------:R-:W-:Y:S02]  /*b5a0*/  IMAD.MOV.U32 R26, RZ, RZ, R25 ;  /* 0x000000ffff1a7224 */ /* 0x000fe400078e0019 */
[----:B------:R-:W-:-:S08]  /*b5b0*/  IMAD.MOV.U32 R16, RZ, RZ, R23 ;  /* 0x000000ffff107224 */ /* 0x000fd000078e0017 */
[----:B0-----:R-:W-:Y:S05]  /*b5c0*/  WARPSYNC.COLLECTIVE R21, `(.L_x_13267) ;  /* 0x0000000015087348 */ /* 0x001fea0003c00000 */
[----:B------:R1:W2:Y:S02]  /*b5d0*/  SHFL.DOWN P5, R23, R26, R19, R24 ;  /* 0x080000131a177389 */ /* 0x0002a400000a0018 */
[----:B012---:R-:W-:Y:S05]  /*b5e0*/  ENDCOLLECTIVE ;  /* 0x000000000000791b */ /* 0x007fea0003800000 */
.L_x_13267:
[----:B------:R-:W-:Y:S05]  /*b5f0*/  WARPSYNC.COLLECTIVE R21, `(.L_x_13268) ;  /* 0x0000000015087348 */ /* 0x000fea0003c00000 */
[----:B------:R-:W-:Y:S01]  /*b600*/  VOTE.ALL P3, P3 ;  /* 0x0000000000ff7806 */ /* 0x000fe20001860000 */
[----:B------:R-:W-:-:S12]  /*b610*/  ENDCOLLECTIVE ;  /* 0x000000000000791b */ /* 0x000fd80003800000 */
.L_x_13268:
[----:B------:R-:W-:-:S05]  /*b620*/  SEL R16, R16, RZ, !P1 ;  /* 0x000000ff10107207 */ /* 0x000fca0004800000 */
[----:B------:R-:W-:Y:S01]  /*b630*/  IMAD.IADD R16, R45, 0x1, R16 ;  /* 0x000000012d107824 */ /* 0x000fe200078e0210 */
[----:B------:R-:W-:-:S04]  /*b640*/  SEL R23, R23, RZ, !P2 ;  /* 0x000000ff17177207 */ /* 0x000fc80005000000 */
[----:B------:R-:W-:Y:S02]  /*b650*/  SEL R18, R23, RZ, !P1 ;  /* 0x000000ff17127207 */ /* 0x000fe40004800000 */
[----:B------:R-:W-:-:S03]  /*b660*/  IADD3 R38, P1, PT, R12, 0x200, RZ ;  /* 0x000002000c267810 */ /* 0x000fc60007f3e0ff */
[----:B------:R-:W-:Y:S02]  /*b670*/  IMAD.IADD R18, R25, 0x1, R18 ;  /* 0x0000000119127824 */ /* 0x000fe400078e0212 */
[----:B------:R-:W-:Y:S01]  /*b680*/  IMAD.X R39, RZ, RZ, R13, P1 ;  /* 0x000000ffff277224 */ /* 0x000fe200008e060d */
[----:B------:R-:W-:Y:S07]  /*b690*/  BRA `(.L_x_13269) ;  /* 0xffffff8000587947 */ /* 0x000fee000383ffff */
.L_x_13202:
[----:B------:R-:W-:Y:S01]  /*b6a0*/  BSSY B0, `(.L_x_13270) ;  /* 0x0000006000007945 */ /* 0x000fe20003800000 */
[----:B------:R-:W-:Y:S01]  /*b6b0*/  PLOP3.LUT P3, PT, P1, PT, PT, 0x8, 0x80 ;  /* 0x000000000080781c */ /* 0x000fe20000f6e170 */
[----:B------:R-:W-:-:S12]  /*b6c0*/  IMAD.MOV.U32 R21, RZ, RZ, -0x1 ;  /* 0xffffffffff157424 */ /* 0x000fd800078e00ff */
[----:B------:R-:W-:Y:S05]  /*b6d0*/  WARPSYNC.COLLECTIVE R21, `(.L_x_13271) ;  /* 0x0000000015087348 */ /* 0x000fea0003c00000 */
[----:B------:R-:W-:Y:S01]  /*b6e0*/  VOTE.ANY P3, P3 ;  /* 0x0000000000ff7806 */ /* 0x000fe20001860100 */
[----:B------:R-:W-:-:S12]  /*b6f0*/  ENDCOLLECTIVE ;  /* 0x000000000000791b */ /* 0x000fd80003800000 */
.L_x_13271:
[----:B------:R-:W-:Y:S05]  /*b700*/  BSYNC B0 ;  /* 0x0000000000007941 */ /* 0x000fea0003800000 */
.L_x_13270:
[----:B------:R-:W-:Y:S01]  /*b710*/  PLOP3.LUT P1, PT, P3, PT, PT, 0x80, 0x8 ;  /* 0x000000000008781c */ /* 0x000fe20001f2f070 */
[----:B------:R-:W-:-:S12]  /*b720*/  BRA `(.L_x_13272) ;  /* 0xffffff80005c7947 */ /* 0x000fd8000383ffff */
.L_x_13204:
[----:B------:R-:W-:Y:S01]  /*b730*/  ISETP.NE.U32.AND P3, PT, R14, 0x65, PT ;  /* 0x000000650e00780c */ /* 0x000fe20003f65070 */
[----:B------:R-:W-:Y:S01]  /*b740*/  BSSY B0, `(.L_x_13273) ;  /* 0x0000007000007945 */ /* 0x000fe20003800000 */
[----:B------:R-:W-:Y:S01]  /*b750*/  PLOP3.LUT P5, PT, P5, PT, PT, 0x8, 0x80 ;  /* 0x000000000080781c */ /* 0x000fe20002fae170 */
[----:B------:R-:W-:Y:S01]  /*b760*/  IMAD.MOV.U32 R21, RZ, RZ, -0x1 ;  /* 0xffffffffff157424 */ /* 0x000fe200078e00ff */
[----:B------:R-:W-:-:S13]  /*b770*/  ISETP.NE.AND.EX P3, PT, R15, RZ, PT, P3 ;  /* 0x000000ff0f00720c */ /* 0x000fda0003f65330 */
[----:B------:R-:W-:Y:S05]  /*b780*/  WARPSYNC.COLLECTIVE R21, `(.L_x_13274) ;  /* 0x0000000015087348 */ /* 0x000fea0003c00000 */
[----:B------:R-:W-:Y:S01]  /*b790*/  VOTE.ANY R21, PT, P5 ;  /* 0x0000000000157806 */ /* 0x000fe200028e0100 */
[----:B------:R-:W-:Y:S06]  /*b7a0*/  ENDCOLLECTIVE ;  /* 0x000000000000791b */ /* 0x000fec0003800000 */
.L_x_13274:
[----:B------:R-:W-:Y:S05]  /*b7b0*/  BSYNC B0 ;  /* 0x0000000000007941 */ /* 0x000fea0003800000 */
.L_x_13273:
        /* <DEDUP_REMOVED lines=12> */
.L_x_13275:
[----:B------:R-:W-:Y:S01]  /*b880*/  ISETP.GE.AND P1, PT, R36, R24, PT ;  /* 0x000000182400720c */ /* 0x000fe20003f26270 */
[----:B------:R-:W-:Y:S02]  /*b890*/  IMAD.MOV.U32 R26, RZ, RZ, R13 ;  /* 0x000000ffff1a7224 */ /* 0x000fe400078e000d */
[----:B------:R-:W-:-:S10]  /*b8a0*/  IMAD.MOV.U32 R42, RZ, RZ, R23 ;  /* 0x000000ffff2a7224 */ /* 0x000fd400078e0017 */
[----:B------:R-:W-:Y:S05]  /*b8b0*/  WARPSYNC.COLLECTIVE R21, `(.L_x_13276) ;  /* 0x0000000015087348 */ /* 0x000fea0003c00000 */
[----:B------:R0:W1:Y:S02]  /*b8c0*/  SHFL.DOWN P5, R23, R26, R19, R24 ;  /* 0x080000131a177389 */ /* 0x00006400000a0018 */
[----:B01----:R-:W-:Y:S05]  /*b8d0*/  ENDCOLLECTIVE ;  /* 0x000000000000791b */ /* 0x003fea0003800000 */
.L_x_13276:
[----:B------:R-:W-:-:S05]  /*b8e0*/  SEL R15, R42, RZ, !P1 ;  /* 0x000000ff2a0f7207 */ /* 0x000fca0004800000 */
[----:B------:R-:W-:Y:S02]  /*b8f0*/  IMAD.IADD R42, R12, 0x1, R15 ;  /* 0x000000010c2a7824 */ /* 0x000fe400078e020f */
[----:B------:R-:W-:Y:S02]  /*b900*/  VIADD R15, R36, 0x2 ;  /* 0x00000002240f7836 */ /* 0x000fe40000000000 */
[----:B------:R-:W-:Y:S02]  /*b910*/  IMAD.MOV.U32 R26, RZ, RZ, R42 ;  /* 0x000000ffff1a7224 */ /* 0x000fe400078e002a */
[----:B------:R-:W-:Y:S01]  /*b920*/  IMAD.MOV.U32 R19, RZ, RZ, 0x2 ;  /* 0x00000002ff137424 */ /* 0x000fe200078e00ff */
[----:B------:R-:W-:Y:S02]  /*b930*/  SEL R23, R23, RZ, !P2 ;  /* 0x000000ff17177207 */ /* 0x000fe40005000000 */
[----:B------:R-:W-:Y:S02]  /*b940*/  ISETP.NE.AND P2, PT, R42, RZ, PT ;  /* 0x000000ff2a00720c */ /* 0x000fe40003f45270 */
[----:B------:R-:W-:-:S02]  /*b950*/  SEL R23, R23, RZ, !P1 ;  /* 0x000000ff17177207 */ /* 0x000fc40004800000 */
[----:B------:R-:W-:Y:S01]  /*b960*/  ISETP.GT.AND P1, PT, R15, R24, PT ;  /* 0x000000180f00720c */ /* 0x000fe20003f24270 */
[----:B------:R-:W-:Y:S02]  /*b970*/  VIADD R15, R36, 0x4 ;  /* 0x00000004240f7836 */ /* 0x000fe40000000000 */
[----:B------:R-:W-:-:S10]  /*b980*/  IMAD.IADD R22, R13, 0x1, R23 ;  /* 0x000000010d167824 */ /* 0x000fd400078e0217 */
[----:B------:R-:W-:Y:S05]  /*b990*/  WARPSYNC.COLLECTIVE R21, `(.L_x_13277) ;  /* 0x0000000015087348 */ /* 0x000fea0003c00000 */
[----:B------:R0:W1:Y:S02]  /*b9a0*/  SHFL.DOWN P5, R23, R26, R19, R24 ;  /* 0x080000131a177389 */ /* 0x00006400000a0018 */
[----:B01----:R-:W-:Y:S05]  /*b9b0*/  ENDCOLLECTIVE ;  /* 0x000000000000791b */ /* 0x003fea0003800000 */
.L_x_13277:
[----:B------:R-:W-:Y:S02]  /*b9c0*/  IMAD.MOV.U32 R26, RZ, RZ, R22 ;  /* 0x000000ffff1a7224 */ /* 0x000fe400078e0016 */
[----:B------:R-:W-:-:S07]  /*b9d0*/  IMAD.MOV.U32 R13, RZ, RZ, R23 ;  /* 0x000000ffff0d7224 */ /* 0x000fce00078e0017 */
[----:B------:R-:W-:Y:S05]  /*b9e0*/  WARPSYNC.COLLECTIVE R21, `(.L_x_13278) ;  /* 0x0000000015087348 */ /* 0x000fea0003c00000 */
[----:B------:R0:W1:Y:S02]  /*b9f0*/  SHFL.DOWN P5, R23, R26, R19, R24 ;  /* 0x080000131a177389 */ /* 0x00006400000a0018 */
[----:B01----:R-:W-:Y:S05]  /*ba00*/  ENDCOLLECTIVE ;  /* 0x000000000000791b */ /* 0x003fea0003800000 */
.L_x_13278:
[----:B------:R-:W-:-:S05]  /*ba10*/  SEL R13, R13, RZ, !P1 ;  /* 0x000000ff0d0d7207 */ /* 0x000fca0004800000 */
[----:B------:R-:W-:-:S04]  /*ba20*/  IMAD.IADD R13, R42, 0x1, R13 ;  /* 0x000000012a0d7824 */ /* 0x000fc800078e020d */
[----:B------:R-:W-:Y:S02]  /*ba30*/  IMAD.MOV.U32 R26, RZ, RZ, R13 ;  /* 0x000000ffff1a7224 */ /* 0x000fe400078e000d */
[----:B------:R-:W-:Y:S01]  /*ba40*/  IMAD.MOV.U32 R19, RZ, RZ, 0x4 ;  /* 0x00000004ff137424 */ /* 0x000fe200078e00ff */
[----:B------:R-:W-:Y:S02]  /*ba50*/  SEL R23, R23, RZ, !P2 ;  /* 0x000000ff17177207 */ /* 0x000fe40005000000 */
[----:B------:R-:W-:Y:S02]  /*ba60*/  ISETP.NE.AND P2, PT, R13, RZ, PT ;  /* 0x000000ff0d00720c */ /* 0x000fe40003f45270 */
[----:B------:R-:W-:Y:S02]  /*ba70*/  SEL R23, R23, RZ, !P1 ;  /* 0x000000ff17177207 */ /* 0x000fe40004800000 */
[----:B------:R-:W-:Y:S01]  /*ba80*/  ISETP.GT.AND P1, PT, R15, R24, PT ;  /* 0x000000180f00720c */ /* 0x000fe20003f24270 */
[----:B------:R-:W-:-:S02]  /*ba90*/  VIADD R15, R36, 0x10 ;  /* 0x00000010240f7836 */ /* 0x000fc40000000000 */
[----:B------:R-:W-:-:S10]  /*baa0*/  IMAD.IADD R45, R22, 0x1, R23 ;  /* 0x00000001162d7824 */ /* 0x000fd400078e0217 */
[----:B------:R-:W-:Y:S05]  /*bab0*/  WARPSYNC.COLLECTIVE R21, `(.L_x_13279) ;  /* 0x0000000015087348 */ /* 0x000fea0003c00000 */
[----:B------:R0:W1:Y:S02]  /*bac0*/  SHFL.DOWN P5, R23, R26, R19, R24 ;  /* 0x080000131a177389 */ /* 0x00006400000a0018 */
[----:B01----:R-:W-:Y:S05]  /*bad0*/  ENDCOLLECTIVE ;  /* 0x000000000000791b */ /* 0x003fea0003800000 */
.L_x_13279:
[----:B------:R-:W-:Y:S01]  /*bae0*/  IMAD.MOV.U32 R26, RZ, RZ, R45 ;  /* 0x000000ffff1a7224 */ /* 0x000fe200078e002d */
[----:B------:R-:W-:-:S07]  /*baf0*/  SEL R12, R23, RZ, !P1 ;  /* 0x000000ff170c7207 */ /* 0x000fce0004800000 */
[----:B------:R-:W-:Y:S05]  /*bb00*/  WARPSYNC.COLLECTIVE R21, `(.L_x_13280) ;  /* 0x0000000015087348 */ /* 0x000fea0003c00000 */
[----:B------:R0:W1:Y:S02]  /*bb10*/  SHFL.DOWN P5, R23, R26, R19, R24 ;  /* 0x080000131a177389 */ /* 0x00006400000a0018 */
[----:B01----:R-:W-:Y:S05]  /*bb20*/  ENDCOLLECTIVE ;  /* 0x000000000000791b */ /* 0x003fea0003800000 */
.L_x_13280:
[----:B------:R-:W-:Y:S02]  /*bb30*/  IMAD.IADD R49, R13, 0x1, R12 ;  /* 0x000000010d317824 */ /* 0x000fe400078e020c */
[----:B------:R-:W-:Y:S02]  /*bb40*/  VIADD R13, R36, 0x8 ;  /* 0x00000008240d7836 */ /* 0x000fe40000000000 */
[----:B------:R-:W-:Y:S02]  /*bb50*/  IMAD.MOV.U32 R26, RZ, RZ, R49 ;  /* 0x000000ffff1a7224 */ /* 0x000fe400078e0031 */
[----:B------:R-:W-:Y:S02]  /*bb60*/  IMAD.MOV.U32 R19, RZ, RZ, 0x8 ;  /* 0x00000008ff137424 */ /* 0x000fe400078e00ff */
[----:B------:R-:W-:-:S07]  /*bb70*/  IMAD.MOV.U32 R12, RZ, RZ, R23 ;  /* 0x000000ffff0c7224 */ /* 0x000fce00078e0017 */
[----:B------:R-:W-:Y:S05]  /*bb80*/  WARPSYNC.COLLECTIVE R21, `(.L_x_13281) ;  /* 0x0000000015087348 */ /* 0x000fea0003c00000 */
[----:B------:R0:W1:Y:S02]  /*bb90*/  SHFL.DOWN P5, R23, R26, R19, R24 ;  /* 0x080000131a177389 */ /* 0x00006400000a0018 */
[----:B01----:R-:W-:Y:S05]  /*bba0*/  ENDCOLLECTIVE ;  /* 0x000000000000791b */ /* 0x003fea0003800000 */
.L_x_13281:
[----:B------:R-:W-:Y:S02]  /*bbb0*/  SEL R12, R12, RZ, !P2 ;  /* 0x000000ff0c0c7207 */ /* 0x000fe40005000000 */
[----:B------:R-:W-:Y:S02]  /*bbc0*/  ISETP.NE.AND P2, PT, R49, RZ, PT ;  /* 0x000000ff3100720c */ /* 0x000fe40003f45270 */
[----:B------:R-:W-:Y:S02]  /*bbd0*/  SEL R12, R12, RZ, !P1 ;  /* 0x000000ff0c0c7207 */ /* 0x000fe40004800000 */
[----:B------:R-:W-:-:S03]  /*bbe0*/  ISETP.GT.AND P1, PT, R13, R24, PT ;  /* 0x000000180d00720c */ /* 0x000fc60003f24270 */
[----:B------:R-:W-:-:S04]  /*bbf0*/  IMAD.IADD R47, R45, 0x1, R12 ;  /* 0x000000012d2f7824 */ /* 0x000fc800078e020c */
[----:B------:R-:W-:Y:S01]  /*bc00*/  IMAD.MOV.U32 R26, RZ, RZ, R47 ;  /* 0x000000ffff1a7224 */ /* 0x000fe200078e002f */
[----:B------:R-:W-:-:S07]  /*bc10*/  SEL R12, R23, RZ, !P1 ;  /* 0x000000ff170c7207 */ /* 0x000fce0004800000 */
[----:B------:R-:W-:Y:S05]  /*bc20*/  WARPSYNC.COLLECTIVE R21, `(.L_x_13282) ;  /* 0x0000000015087348 */ /* 0x000fea0003c00000 */
[----:B------:R0:W1:Y:S02]  /*bc30*/  SHFL.DOWN P5, R23, R26, R19, R24 ;  /* 0x080000131a177389 */ /* 0x00006400000a0018 */
[----:B01----:R-:W-:Y:S05]  /*bc40*/  ENDCOLLECTIVE ;  /* 0x000000000000791b */ /* 0x003fea0003800000 */
.L_x_13282:
[----:B------:R-:W-:-:S04]  /*bc50*/  IMAD.IADD R45, R49, 0x1, R12 ;  /* 0x00000001312d7824 */ /* 0x000fc800078e020c */
[----:B------:R-:W-:Y:S02]  /*bc60*/  IMAD.MOV.U32 R26, RZ, RZ, R45 ;  /* 0x000000ffff1a7224 */ /* 0x000fe400078e002d */
[----:B------:R-:W-:Y:S02]  /*bc70*/  IMAD.MOV.U32 R19, RZ, RZ, 0x10 ;  /* 0x00000010ff137424 */ /* 0x000fe400078e00ff */
[----:B------:R-:W-:-:S07]  /*bc80*/  IMAD.MOV.U32 R22, RZ, RZ, R23 ;  /* 0x000000ffff167224 */ /* 0x000fce00078e0017 */
[----:B------:R-:W-:Y:S05]  /*bc90*/  WARPSYNC.COLLECTIVE R21, `(.L_x_13283) ;  /* 0x0000000015087348 */ /* 0x000fea0003c00000 */
[----:B------:R0:W1:Y:S02]  /*bca0*/  SHFL.DOWN P5, R23, R26, R19, R24 ;  /* 0x080000131a177389 */ /* 0x00006400000a0018 */
[----:B01----:R-:W-:Y:S05]  /*bcb0*/  ENDCOLLECTIVE ;  /* 0x000000000000791b */ /* 0x003fea0003800000 */
.L_x_13283:
[----:B------:R-:W-:Y:S02]  /*bcc0*/  SEL R22, R22, RZ, !P2 ;  /* 0x000000ff16167207 */ /* 0x000fe40005000000 */
[----:B------:R-:W-:Y:S02]  /*bcd0*/  ISETP.NE.AND P2, PT, R45, RZ, PT ;  /* 0x000000ff2d00720c */ /* 0x000fe40003f45270 */
[----:B------:R-:W-:Y:S02]  /*bce0*/  SEL R22, R22, RZ, !P1 ;  /* 0x000000ff16167207 */ /* 0x000fe40004800000 */
[----:B------:R-:W-:-:S03]  /*bcf0*/  ISETP.GT.AND P1, PT, R15, R24, PT ;  /* 0x000000180f00720c */ /* 0x000fc60003f24270 */
[----:B------:R-:W-:-:S04]  /*bd00*/  IMAD.IADD R13, R47, 0x1, R22 ;  /* 0x000000012f0d7824 */ /* 0x000fc800078e0216 */
[----:B------:R-:W-:Y:S02]  /*bd10*/  IMAD.MOV.U32 R26, RZ, RZ, R13 ;  /* 0x000000ffff1a7224 */ /* 0x000fe400078e000d */
[----:B------:R-:W-:-:S07]  /*bd20*/  IMAD.MOV.U32 R12, RZ, RZ, R23 ;  /* 0x000000ffff0c7224 */ /* 0x000fce00078e0017 */
[----:B------:R-:W-:Y:S05]  /*bd30*/  WARPSYNC.COLLECTIVE R21, `(.L_x_13284) ;  /* 0x0000000015087348 */ /* 0x000fea0003c00000 */
[----:B------:R0:W1:Y:S02]  /*bd40*/  SHFL.DOWN P5, R23, R26, R19, R24 ;  /* 0x080000131a177389 */ /* 0x00006400000a0018 */
[----:B01----:R-:W-:Y:S05]  /*bd50*/  ENDCOLLECTIVE ;  /* 0x000000000000791b */ /* 0x003fea0003800000 */
.L_x_13284:
[----:B------:R-:W-:Y:S05]  /*bd60*/  WARPSYNC.COLLECTIVE R21, `(.L_x_13285) ;  /* 0x0000000015087348 */ /* 0x000fea0003c00000 */
[----:B------:R-:W-:Y:S01]  /*bd70*/  VOTE.ALL P3, P3 ;  /* 0x0000000000ff7806 */ /* 0x000fe20001860000 */
[----:B------:R-:W-:-:S12]  /*bd80*/  ENDCOLLECTIVE ;  /* 0x000000000000791b */ /* 0x000fd80003800000 */
.L_x_13285:
[----:B------:R-:W-:Y:S01]  /*bd90*/  SEL R12, R12, RZ, !P1 ;  /* 0x000000ff0c0c7207 */ /* 0x000fe20004800000 */
[----:B------:R-:W-:-:S05]  /*bda0*/  IMAD.MOV.U32 R22, RZ, RZ, R23 ;  /* 0x000000ffff167224 */ /* 0x000fca00078e0017 */
[----:B------:R-:W-:-:S04]  /*bdb0*/  SEL R22, R22, RZ, !P2 ;  /* 0x000000ff16167207 */ /* 0x000fc80005000000 */
[----:B------:R-:W-:Y:S02]  /*bdc0*/  SEL R22, R22, RZ, !P1 ;  /* 0x000000ff16167207 */ /* 0x000fe40004800000 */
[----:B------:R-:W-:Y:S02]  /*bdd0*/  ISETP.NE.AND P1, PT, R16, RZ, PT ;  /* 0x000000ff1000720c */ /* 0x000fe40003f25270 */
[----:B------:R-:W-:Y:S01]  /*bde0*/  IADD3 R16, PT, PT, R45, R12, R16 ;  /* 0x0000000c2d107210 */ /* 0x000fe20007ffe010 */
[----:B------:R-:W-:-:S05]  /*bdf0*/  IMAD.IADD R22, R13, 0x1, R22 ;  /* 0x000000010d167824 */ /* 0x000fca00078e0216 */
[----:B------:R-:W-:-:S05]  /*be00*/  SEL R13, R22, RZ, !P1 ;  /* 0x000000ff160d7207 */ /* 0x000fca0004800000 */
[----:B------:R-:W-:Y:S01]  /*be10*/  IMAD.IADD R18, R13, 0x1, R18 ;  /* 0x000000010d127824 */ /* 0x000fe200078e0212 */
[----:B------:R-:W-:Y:S06]  /*be20*/  BRA `(.L_x_13286) ;  /* 0xffffff7c00a47947 */ /* 0x000fec000383ffff */
.L_x_13232:
[----:B------:R-:W-:Y:S01]  /*be30*/  BSSY B0, `(.L_x_13287) ;  /* 0x0000006000007945 */ /* 0x000fe20003800000 */
[----:B------:R-:W-:Y:S01]  /*be40*/  PLOP3.LUT P3, PT, P3, PT, PT, 0x8, 0x80 ;  /* 0x000000000080781c */ /* 0x000fe20001f6e170 */
[----:B------:R-:W-:-:S12]  /*be50*/  IMAD.MOV.U32 R21, RZ, RZ, -0x1 ;  /* 0xffffffffff157424 */ /* 0x000fd800078e00ff */
[----:B------:R-:W-:Y:S05]  /*be60*/  WARPSYNC.COLLECTIVE R21, `(.L_x_13288) ;  /* 0x0000000015087348 */ /* 0x000fea0003c00000 */
[----:B------:R-:W-:Y:S01]  /*be70*/  VOTE.ANY P3, P3 ;  /* 0x0000000000ff7806 */ /* 0x000fe20001860100 */
[----:B------:R-:W-:-:S12]  /*be80*/  ENDCOLLECTIVE ;  /* 0x000000000000791b */ /* 0x000fd80003800000 */
.L_x_13288:
[----:B------:R-:W-:Y:S05]  /*be90*/  BSYNC B0 ;  /* 0x0000000000007941 */ /* 0x000fea0003800000 */
.L_x_13287:
[----:B------:R-:W-:Y:S05]  /*bea0*/  BRA `(.L_x_13289) ;  /* 0xffffffcc00f07947 */ /* 0x000fea000383ffff */
.L_x_13234:
        /* <DEDUP_REMOVED lines=9> */
.L_x_13291:
[----:B------:R-:W-:Y:S05]  /*bf40*/  BSYNC B0 ;  /* 0x0000000000007941 */ /* 0x000fea0003800000 */
.L_x_13290:
[----:B------:R-:W-:Y:S01]  /*bf50*/  LOP3.LUT R21, R21, 0x80000000, R27, 0xec, !PT ;  /* 0x8000000015157812 */ /* 0x000fe200078eec1b */
[----:B------:R-:W-:Y:S01]  /*bf60*/  IMAD.MOV.U32 R26, RZ, RZ, R16 ;  /* 0x000000ffff1a7224 */ /* 0x000fe200078e0010 */
[----:B------:R-:W-:Y:S01]  /*bf70*/  ISETP.NE.AND P6, PT, R16, RZ, PT ;  /* 0x000000ff1000720c */ /* 0x000fe20003fc5270 */
        /* <DEDUP_REMOVED lines=8> */
.L_x_13292:
[----:B------:R-:W-:Y:S02]  /*c000*/  IMAD.MOV.U32 R26, RZ, RZ, R17 ;  /* 0x000000ffff1a7224 */ /* 0x000fe400078e0011 */
[----:B------:R-:W-:-:S07]  /*c010*/  IMAD.MOV.U32 R20, RZ, RZ, R23 ;  /* 0x000000ffff147224 */ /* 0x000fce00078e0017 */
[----:B------:R-:W-:Y:S05]  /*c020*/  WARPSYNC.COLLECTIVE R21, `(.L_x_13293) ;  /* 0x0000000015087348 */ /* 0x000fea0003c00000 */
[----:B------:R0:W1:Y:S02]  /*c030*/  SHFL.DOWN P5, R23, R26, R19, R24 ;  /* 0x080000131a177389 */ /* 0x00006400000a0018 */
[----:B01----:R-:W-:Y:S05]  /*c040*/  ENDCOLLECTIVE ;  /* 0x000000000000791b */ /* 0x003fea0003800000 */
.L_x_13293:
[----:B------:R-:W-:Y:S01]  /*c050*/  IMAD.MOV.U32 R19, RZ, RZ, 0x2 ;  /* 0x00000002ff137424 */ /* 0x000fe200078e00ff */
[----:B------:R-:W-:Y:S02]  /*c060*/  ISETP.GE.AND P5, PT, R42, R24, PT ;  /* 0x000000182a00720c */ /* 0x000fe40003fa6270 */
[----:B------:R-:W-:Y:S02]  /*c070*/  SEL R23, R23, RZ, !P6 ;  /* 0x000000ff17177207 */ /* 0x000fe40007000000 */
[----:B------:R-:W-:Y:S02]  /*c080*/  SEL R43, R20, RZ, !P5 ;  /* 0x000000ff142b7207 */ /* 0x000fe40006800000 */
[----:B------:R-:W-:-:S03]  /*c090*/  SEL R23, R23, RZ, !P5 ;  /* 0x000000ff17177207 */ /* 0x000fc60006800000 */
[----:B------:R-:W-:Y:S02]  /*c0a0*/  IMAD.IADD R43, R16, 0x1, R43 ;  /* 0x00000001102b7824 */ /* 0x000fe400078e022b */
[----:B------:R-:W-:Y:S02]  /*c0b0*/  IMAD.IADD R41, R17, 0x1, R23 ;  /* 0x0000000111297824 */ /* 0x000fe400078e0217 */
[----:B------:R-:W-:Y:S01]  /*c0c0*/  IMAD.MOV.U32 R26, RZ, RZ, R43 ;  /* 0x000000ffff1a7224 */ /* 0x000fe200078e002b */
[----:B------:R-:W-:Y:S01]  /*c0d0*/  ISETP.NE.AND P6, PT, R43, RZ, PT ;  /* 0x000000ff2b00720c */ /* 0x000fe20003fc5270 */
[----:B------:R-:W-:-:S12]  /*c0e0*/  VIADD R17, R42, 0x2 ;  /* 0x000000022a117836 */ /* 0x000fd80000000000 */
[----:B------:R-:W-:Y:S05]  /*c0f0*/  WARPSYNC.COLLECTIVE R21, `(.L_x_13294) ;  /* 0x0000000015087348 */ /* 0x000fea0003c00000 */
[----:B------:R0:W1:Y:S02]  /*c100*/  SHFL.DOWN P5, R23, R26, R19, R24 ;  /* 0x080000131a177389 */ /* 0x00006400000a0018 */
[----:B01----:R-:W-:Y:S05]  /*c110*/  ENDCOLLECTIVE ;  /* 0x000000000000791b */ /* 0x003fea0003800000 */
.L_x_13294:
[----:B------:R-:W-:Y:S02]  /*c120*/  IMAD.MOV.U32 R26, RZ, RZ, R41 ;  /* 0x000000ffff1a7224 */ /* 0x000fe400078e0029 */
[----:B------:R-:W-:-:S07]  /*c130*/  IMAD.MOV.U32 R20, RZ, RZ, R23 ;  /* 0x000000ffff147224 */ /* 0x000fce00078e0017 */
[----:B------:R-:W-:Y:S05]  /*c140*/  WARPSYNC.COLLECTIVE R21, `(.L_x_13295) ;  /* 0x0000000015087348 */ /* 0x000fea0003c00000 */
[----:B------:R0:W1:Y:S02]  /*c150*/  SHFL.DOWN P5, R23, R26, R19, R24 ;  /* 0x080000131a177389 */ /* 0x00006400000a0018 */
[----:B01----:R-:W-:Y:S05]  /*c160*/  ENDCOLLECTIVE ;  /* 0x000000000000791b */ /* 0x003fea0003800000 */
.L_x_13295:
[----:B------:R-:W-:Y:S01]  /*c170*/  IMAD.MOV.U32 R19, RZ, RZ, 0x4 ;  /* 0x00000004ff137424 */ /* 0x000fe200078e00ff */
[----:B------:R-:W-:Y:S02]  /*c180*/  ISETP.GT.AND P5, PT, R17, R24, PT ;  /* 0x000000181100720c */ /* 0x000fe40003fa4270 */
        /* <DEDUP_REMOVED lines=11> */
.L_x_13296:
[----:B------:R-:W-:Y:S02]  /*c240*/  IMAD.MOV.U32 R26, RZ, RZ, R17 ;  /* 0x000000ffff1a7224 */ /* 0x000fe400078e0011 */
[----:B------:R-:W-:-:S07]  /*c250*/  IMAD.MOV.U32 R16, RZ, RZ, R23 ;  /* 0x000000ffff107224 */ /* 0x000fce00078e0017 */
[----:B------:R-:W-:Y:S05]  /*c260*/  WARPSYNC.COLLECTIVE R21, `(.L_x_13297) ;  /* 0x0000000015087348 */ /* 0x000fea0003c00000 */
[----:B------:R0:W1:Y:S02]  /*c270*/  SHFL.DOWN P5, R23, R26, R19, R24 ;  /* 0x080000131a177389 */ /* 0x00006400000a0018 */
[----:B01----:R-:W-:Y:S05]  /*c280*/  ENDCOLLECTIVE ;  /* 0x000000000000791b */ /* 0x003fea0003800000 */
.L_x_13297:
[----:B------:R-:W-:Y:S01]  /*c290*/  IMAD.MOV.U32 R19, RZ, RZ, 0x8 ;  /* 0x00000008ff137424 */ /* 0x000fe200078e00ff */
[----:B------:R-:W-:Y:S02]  /*c2a0*/  ISETP.GT.AND P5, PT, R41, R24, PT ;  /* 0x000000182900720c */ /* 0x000fe40003fa4270 */
[----:B------:R-:W-:Y:S02]  /*c2b0*/  SEL R23, R23, RZ, !P6 ;  /* 0x000000ff17177207 */ /* 0x000fe40007000000 */
[----:B------:R-:W-:-:S05]  /*c2c0*/  SEL R16, R16, RZ, !P5 ;  /* 0x000000ff10107207 */ /* 0x000fca0006800000 */
[----:B------:R-:W-:Y:S01]  /*c2d0*/  IMAD.IADD R47, R45, 0x1, R16 ;  /* 0x000000012d2f7824 */ /* 0x000fe200078e0210 */
[----:B------:R-:W-:-:S03]  /*c2e0*/  SEL R16, R23, RZ, !P5 ;  /* 0x000000ff17107207 */ /* 0x000fc60006800000 */
[----:B------:R-:W-:Y:S01]  /*c2f0*/  IMAD.MOV.U32 R26, RZ, RZ, R47 ;  /* 0x000000ffff1a7224 */ /* 0x000fe200078e002f */
[----:B------:R-:W-:Y:S01]  /*c300*/  ISETP.NE.AND P6, PT, R47, RZ, PT ;  /* 0x000000ff2f00720c */ /* 0x000fe20003fc5270 */
[----:B------:R-:W-:Y:S02]  /*c310*/  IMAD.IADD R41, R17, 0x1, R16 ;  /* 0x0000000111297824 */ /* 0x000fe400078e0210 */
[----:B------:R-:W-:-:S10]  /*c320*/  VIADD R17, R42, 0x8 ;  /* 0x000000082a117836 */ /* 0x000fd40000000000 */
[----:B------:R-:W-:Y:S05]  /*c330*/  WARPSYNC.COLLECTIVE R21, `(.L_x_13298) ;  /* 0x0000000015087348 */ /* 0x000fea0003c00000 */
[----:B------:R0:W1:Y:S02]  /*c340*/  SHFL.DOWN P5, R23, R26, R19, R24 ;  /* 0x080000131a177389 */ /* 0x00006400000a0018 */
[----:B01----:R-:W-:Y:S05]  /*c350*/  ENDCOLLECTIVE ;  /* 0x000000000000791b */ /* 0x003fea0003800000 */
.L_x_13298:
[----:B------:R-:W-:Y:S02]  /*c360*/  IMAD.MOV.U32 R26, RZ, RZ, R41 ;  /* 0x000000ffff1a7224 */ /* 0x000fe400078e0029 */
[----:B------:R-:W-:-:S07]  /*c370*/  IMAD.MOV.U32 R16, RZ, RZ, R23 ;  /* 0x000000ffff107224 */ /* 0x000fce00078e0017 */
[----:B------:R-:W-:Y:S05]  /*c380*/  WARPSYNC.COLLECTIVE R21, `(.L_x_13299) ;  /* 0x0000000015087348 */ /* 0x000fea0003c00000 */
[----:B------:R0:W1:Y:S02]  /*c390*/  SHFL.DOWN P5, R23, R26, R19, R24 ;  /* 0x080000131a177389 */ /* 0x00006400000a0018 */
[----:B01----:R-:W-:Y:S05]  /*c3a0*/  ENDCOLLECTIVE ;  /* 0x000000000000791b */ /* 0x003fea0003800000 */
.L_x_13299:
[----:B------:R-:W-:Y:S01]  /*c3b0*/  IMAD.MOV.U32 R19, RZ, RZ, 0x10 ;  /* 0x00000010ff137424 */ /* 0x000fe200078e00ff */
[----:B------:R-:W-:Y:S01]  /*c3c0*/  ISETP.GT.AND P5, PT, R17, R24, PT ;  /* 0x000000181100720c */ /* 0x000fe20003fa4270 */
[----:B------:R-:W-:Y:S01]  /*c3d0*/  VIADD R17, R42, 0x10 ;  /* 0x000000102a117836 */ /* 0x000fe20000000000 */
[----:B------:R-:W-:Y:S02]  /*c3e0*/  SEL R23, R23, RZ, !P6 ;  /* 0x000000ff17177207 */ /* 0x000fe40007000000 */
[----:B------:R-:W-:-:S05]  /*c3f0*/  SEL R16, R16, RZ, !P5 ;  /* 0x000000ff10107207 */ /* 0x000fca0006800000 */
[----:B------:R-:W-:Y:S01]  /*c400*/  IMAD.IADD R45, R47, 0x1, R16 ;  /* 0x000000012f2d7824 */ /* 0x000fe200078e0210 */
[----:B------:R-:W-:-:S03]  /*c410*/  SEL R16, R23, RZ, !P5 ;  /* 0x000000ff17107207 */ /* 0x000fc60006800000 */
[----:B------:R-:W-:Y:S01]  /*c420*/  IMAD.MOV.U32 R26, RZ, RZ, R45 ;  /* 0x000000ffff1a7224 */ /* 0x000fe200078e002d */
[----:B------:R-:W-:Y:S01]  /*c430*/  ISETP.NE.AND P6, PT, R45, RZ, PT ;  /* 0x000000ff2d00720c */ /* 0x000fe20003fc5270 */
[----:B------:R-:W-:Y:S01]  /*c440*/  IMAD.IADD R43, R41, 0x1, R16 ;  /* 0x00000001292b7824 */ /* 0x000fe200078e0210 */
[----:B------:R-:W-:-:S11]  /*c450*/  LOP3.LUT R16, RZ, R0, RZ, 0x33, !PT ;  /* 0x00000000ff107212 */ /* 0x000fd600078e33ff */
[----:B------:R-:W-:Y:S05]  /*c460*/  WARPSYNC.COLLECTIVE R21, `(.L_x_13300) ;  /* 0x0000000015087348 */ /* 0x000fea0003c00000 */
[----:B------:R0:W1:Y:S02]  /*c470*/  SHFL.DOWN P5, R23, R26, R19, R24 ;  /* 0x080000131a177389 */ /* 0x00006400000a0018 */
[----:B01----:R-:W-:Y:S05]  /*c480*/  ENDCOLLECTIVE ;  /* 0x000000000000791b */ /* 0x003fea0003800000 */
.L_x_13300:
[----:B------:R-:W-:Y:S02]  /*c490*/  IMAD.IADD R39, R16, 0x1, R39 ;  /* 0x0000000110277824 */ /* 0x000fe400078e0227 */
[----:B------:R-:W-:Y:S02]  /*c4a0*/  IMAD.MOV.U32 R26, RZ, RZ, R43 ;  /* 0x000000ffff1a7224 */ /* 0x000fe400078e002b */
[----:B------:R-:W-:-:S07]  /*c4b0*/  IMAD.MOV.U32 R20, RZ, RZ, R23 ;  /* 0x000000ffff147224 */ /* 0x000fce00078e0017 */
[----:B------:R-:W-:Y:S05]  /*c4c0*/  WARPSYNC.COLLECTIVE R21, `(.L_x_13301) ;  /* 0x0000000015087348 */ /* 0x000fea0003c00000 */
[----:B------:R0:W1:Y:S02]  /*c4d0*/  SHFL.DOWN P5, R23, R26, R19, R24 ;  /* 0x080000131a177389 */ /* 0x00006400000a0018 */
[----:B01----:R-:W-:Y:S05]  /*c4e0*/  ENDCOLLECTIVE ;  /* 0x000000000000791b */ /* 0x003fea0003800000 */
.L_x_13301:
[----:B------:R-:W-:Y:S05]  /*c4f0*/  WARPSYNC.COLLECTIVE R21, `(.L_x_13302) ;  /* 0x0000000015087348 */ /* 0x000fea0003c00000 */
[----:B------:R-:W-:Y:S01]  /*c500*/  VOTE.ALL P3, P3 ;  /* 0x0000000000ff7806 */ /* 0x000fe20001860000 */
[----:B------:R-:W-:-:S12]  /*c510*/  ENDCOLLECTIVE ;  /* 0x000000000000791b */ /* 0x000fd80003800000 */
.L_x_13302:
[----:B------:R-:W-:Y:S02]  /*c520*/  ISETP.GT.AND P5, PT, R17, R24, PT ;  /* 0x000000181100720c */ /* 0x000fe40003fa4270 */
[----:B------:R-:W0:Y:S01]  /*c530*/  LDC.64 R16, c[0x0][0x3a8] ;  /* 0x0000ea00ff107b82 */ /* 0x000e220000000a00 */
[----:B------:R-:W-:Y:S02]  /*c540*/  SEL R23, R23, RZ, !P6 ;  /* 0x000000ff17177207 */ /* 0x000fe40007000000 */
[----:B------:R-:W-:Y:S02]  /*c550*/  SEL R20, R20, RZ, !P5 ;  /* 0x000000ff14147207 */ /* 0x000fe40006800000 */
[----:B------:R-:W-:-:S03]  /*c560*/  SEL R22, R23, RZ, !P5 ;  /* 0x000000ff17167207 */ /* 0x000fc60006800000 */
[----:B------:R-:W-:Y:S02]  /*c570*/  IMAD.IADD R20, R45, 0x1, R20 ;  /* 0x000000012d147824 */ /* 0x000fe400078e0214 */
[----:B------:R-:W-:Y:S01]  /*c580*/  IMAD.IADD R22, R43, 0x1, R22 ;  /* 0x000000012b167824 */ /* 0x000fe200078e0216 */
[----:B0-----:R-:W-:-:S05]  /*c590*/  IADD3 R40, P5, PT, R16, 0x200, RZ ;  /* 0x0000020010287810 */ /* 0x001fca0007fbe0ff */
[----:B------:R-:W-:Y:S01]  /*c5a0*/  IMAD.X R41, RZ, RZ, R17, P5 ;  /* 0x000000ffff297224 */ /* 0x000fe200028e0611 */
[----:B------:R-:W-:Y:S07]  /*c5b0*/  BRA `(.L_x_13303) ;  /* 0xffffffcc003c7947 */ /* 0x000fee000383ffff */
.L_x_13236:
[----:B------:R-:W-:Y:S01]  /*c5c0*/  BSSY B0, `(.L_x_13304) ;  /* 0x0000006000007945 */ /* 0x000fe20003800000 */
[----:B------:R-:W-:Y:S01]  /*c5d0*/  PLOP3.LUT P3, PT, P3, PT, PT, 0x8, 0x80 ;  /* 0x000000000080781c */ /* 0x000fe20001f6e170 */
[----:B------:R-:W-:-:S12]  /*c5e0*/  IMAD.MOV.U32 R21, RZ, RZ, -0x1 ;  /* 0xffffffffff157424 */ /* 0x000fd800078e00ff */
[----:B------:R-:W-:Y:S05]  /*c5f0*/  WARPSYNC.COLLECTIVE R21, `(.L_x_13305) ;  /* 0x0000000015087348 */ /* 0x000fea0003c00000 */
[----:B------:R-:W-:Y:S01]  /*c600*/  VOTE.ANY P3, P3 ;  /* 0x0000000000ff7806 */ /* 0x000fe20001860100 */
[----:B------:R-:W-:-:S12]  /*c610*/  ENDCOLLECTIVE ;  /* 0x000000000000791b */ /* 0x000fd80003800000 */
.L_x_13305:
[----:B------:R-:W-:Y:S05]  /*c620*/  BSYNC B0 ;  /* 0x0000000000007941 */ /* 0x000fea0003800000 */
.L_x_13304:
[----:B------:R-:W-:Y:S05]  /*c630*/  BRA `(.L_x_13306) ;  /* 0xffffffcc00407947 */ /* 0x000fea000383ffff */
.L_x_13238:
        /* <DEDUP_REMOVED lines=8> */
.L_x_13308:
[----:B------:R-:W-:Y:S05]  /*c6c0*/  BSYNC B0 ;  /* 0x0000000000007941 */ /* 0x000fea0003800000 */
.L_x_13307:
[----:B------:R-:W-:Y:S01]  /*c6d0*/  LOP3.LUT R21, R21, 0x80000000, R27, 0xec, !PT ;  /* 0x8000000015157812 */ /* 0x000fe200078eec1b */
[----:B------:R-:W-:Y:S01]  /*c6e0*/  IMAD.MOV.U32 R26, RZ, RZ, R16 ;  /* 0x000000ffff1a7224 */ /* 0x000fe200078e0010 */
[----:B------:R-:W-:Y:S01]  /*c6f0*/  ISETP.NE.AND P6, PT, R16, RZ, PT ;  /* 0x000000ff1000720c */ /* 0x000fe20003fc5270 */
[----:B------:R-:W-:Y:S02]  /*c700*/  IMAD.MOV.U32 R19, RZ, RZ, 0x1 ;  /* 0x00000001ff137424 */ /* 0x000fe400078e00ff */
[----:B------:R-:W-:Y:S02]  /*c710*/  VIADD R18, R21, 0xffffffff ;  /* 0xffffffff15127836 */ /* 0x000fe40000000000 */
[----:B------:R-:W-:Y:S02]  /*c720*/  VIADD R45, R42, 0x2 ;  /* 0x000000022a2d7836 */ /* 0x000fe40000000000 */
[----:B------:R-:W-:Y:S01]  /*c730*/  VIADD R39, R39, 0xffffffe0 ;  /* 0xffffffe027277836 */ /* 0x000fe20000000000 */
[----:B------:R-:W-:Y:S01]  /*c740*/  LOP3.LUT R18, R21, R18, RZ, 0xc, !PT ;  /* 0x0000001215127212 */ /* 0x000fe200078e0cff */
[----:B------:R-:W-:-:S03]  /*c750*/  IMAD.MOV.U32 R21, RZ, RZ, -0x1 ;  /* 0xffffffffff157424 */ /* 0x000fc600078e00ff */
[----:B------:R0:W1:Y:S04]  /*c760*/  POPC R24, R18 ;  /* 0x0000001200187309 */ /* 0x0000680000000000 */
[----:B01----:R-:W-:Y:S05]  /*c770*/  WARPSYNC.COLLECTIVE R21, `(.L_x_13309) ;  /* 0x0000000015087348 */ /* 0x003fea0003c00000 */
[----:B-1----:R1:W2:Y:S02]  /*c780*/  SHFL.DOWN P5, R23, R26, R19, R24 ;  /* 0x080000131a177389 */ /* 0x0022a400000a0018 */
[----:B012---:R-:W-:Y:S05]  /*c790*/  ENDCOLLECTIVE ;  /* 0x000000000000791b */ /* 0x007fea0003800000 */
.L_x_13309:
[----:B------:R-:W-:Y:S02]  /*c7a0*/  IMAD.MOV.U32 R26, RZ, RZ, R17 ;  /* 0x000000ffff1a7224 */ /* 0x000fe400078e0011 */
[----:B------:R-:W-:-:S07]  /*c7b0*/  IMAD.MOV.U32 R44, RZ, RZ, R23 ;  /* 0x000000ffff2c7224 */ /* 0x000fce00078e0017 */
[----:B------:R-:W-:Y:S05]  /*c7c0*/  WARPSYNC.COLLECTIVE R21, `(.L_x_13310) ;  /* 0x0000000015087348 */ /* 0x000fea0003c00000 */
[----:B------:R0:W1:Y:S02]  /*c7d0*/  SHFL.DOWN P5, R23, R26, R19, R24 ;  /* 0x080000131a177389 */ /* 0x00006400000a0018 */
[----:B01----:R-:W-:Y:S05]  /*c7e0*/  ENDCOLLECTIVE ;  /* 0x000000000000791b */ /* 0x003fea0003800000 */
.L_x_13310:
        /* <DEDUP_REMOVED lines=8> */
[----:B------:R-:W-:-:S13]  /*c870*/  ISETP.NE.AND P6, PT, R44, RZ, PT ;  /* 0x000000ff2c00720c */ /* 0x000fda0003fc5270 */
[----:B------:R-:W-:Y:S05]  /*c880*/  WARPSYNC.COLLECTIVE R21, `(.L_x_13311) ;  /* 0x0000000015087348 */ /* 0x000fea0003c00000 */
[----:B------:R0:W1:Y:S02]  /*c890*/  SHFL.DOWN P5, R23, R26, R19, R24 ;  /* 0x080000131a177389 */ /* 0x00006400000a0018 */
[----:B01----:R-:W-:Y:S05]  /*c8a0*/  ENDCOLLECTIVE ;  /* 0x000000000000791b */ /* 0x003fea0003800000 */
.L_x_13311:
[----:B------:R-:W-:Y:S02]  /*c8b0*/  IMAD.MOV.U32 R26, RZ, RZ, R43 ;  /* 0x000000ffff1a7224 */ /* 0x000fe400078e002b */
[----:B------:R-:W-:-:S07]  /*c8c0*/  IMAD.MOV.U32 R17, RZ, RZ, R23 ;  /* 0x000000ffff117224 */ /* 0x000fce00078e0017 */
[----:B------:R-:W-:Y:S05]  /*c8d0*/  WARPSYNC.COLLECTIVE R21, `(.L_x_13312) ;  /* 0x0000000015087348 */ /* 0x000fea0003c00000 */
[----:B------:R0:W1:Y:S02]  /*c8e0*/  SHFL.DOWN P5, R23, R26, R19, R24 ;  /* 0x080000131a177389 */ /* 0x00006400000a0018 */
[----:B01----:R-:W-:Y:S05]  /*c8f0*/  ENDCOLLECTIVE ;  /* 0x000000000000791b */ /* 0x003fea0003800000 */
.L_x_13312:
        /* <DEDUP_REMOVED lines=13> */
.L_x_13313:
[----:B------:R-:W-:Y:S02]  /*c9d0*/  IMAD.MOV.U32 R26, RZ, RZ, R45 ;  /* 0x000000ffff1a7224 */ /* 0x000fe400078e002d */
[----:B------:R-:W-:-:S07]  /*c9e0*/  IMAD.MOV.U32 R16, RZ, RZ, R23 ;  /* 0x000000ffff107224 */ /* 0x000fce00078e0017 */
[----:B------:R-:W-:Y:S05]  /*c9f0*/  WARPSYNC.COLLECTIVE R21, `(.L_x_13314) ;  /* 0x0000000015087348 */ /* 0x000fea0003c00000 */
[----:B------:R0:W1:Y:S02]  /*ca00*/  SHFL.DOWN P5, R23, R26, R19, R24 ;  /* 0x080000131a177389 */ /* 0x00006400000a0018 */
[----:B01----:R-:W-:Y:S05]  /*ca10*/  ENDCOLLECTIVE ;  /* 0x000000000000791b */ /* 0x003fea0003800000 */
.L_x_13314:
[----:B------:R-:W-:Y:S01]  /*ca20*/  IMAD.MOV.U32 R19, RZ, RZ, 0x8 ;  /* 0x00000008ff137424 */ /* 0x000fe200078e00ff */
[----:B------:R-:W-:Y:S02]  /*ca30*/  ISETP.GT.AND P5, PT, R43, R24, PT ;  /* 0x000000182b00720c */ /* 0x000fe40003fa4270 */
[----:B------:R-:W-:Y:S02]  /*ca40*/  SEL R23, R23, RZ, !P6 ;  /* 0x000000ff17177207 */ /* 0x000fe40007000000 */
[----:B------:R-:W-:-:S05]  /*ca50*/  SEL R16, R16, RZ, !P5 ;  /* 0x000000ff10107207 */ /* 0x000fca0006800000 */
[----:B------:R-:W-:Y:S01]  /*ca60*/  IMAD.IADD R47, R17, 0x1, R16 ;  /* 0x00000001112f7824 */ /* 0x000fe200078e0210 */
[----:B------:R-:W-:Y:S01]  /*ca70*/  SEL R16, R23, RZ, !P5 ;  /* 0x000000ff17107207 */ /* 0x000fe20006800000 */
[----:B------:R-:W-:Y:S02]  /*ca80*/  VIADD R17, R42, 0x8 ;  /* 0x000000082a117836 */ /* 0x000fe40000000000 */
[----:B------:R-:W-:Y:S01]  /*ca90*/  IMAD.MOV.U32 R26, RZ, RZ, R47 ;  /* 0x000000ffff1a7224 */ /* 0x000fe200078e002f */
[----:B------:R-:W-:Y:S01]  /*caa0*/  ISETP.NE.AND P6, PT, R47, RZ, PT ;  /* 0x000000ff2f00720c */ /* 0x000fe20003fc5270 */
[----:B------:R-:W-:-:S12]  /*cab0*/  IMAD.IADD R43, R45, 0x1, R16 ;  /* 0x000000012d2b7824 */ /* 0x000fd800078e0210 */
[----:B------:R-:W-:Y:S05]  /*cac0*/  WARPSYNC.COLLECTIVE R21, `(.L_x_13315) ;  /* 0x0000000015087348 */ /* 0x000fea0003c00000 */
[----:B------:R0:W1:Y:S02]  /*cad0*/  SHFL.DOWN P5, R23, R26, R19, R24 ;  /* 0x080000131a177389 */ /* 0x00006400000a0018 */
[----:B01----:R-:W-:Y:S05]  /*cae0*/  ENDCOLLECTIVE ;  /* 0x000000000000791b */ /* 0x003fea0003800000 */
.L_x_13315:
[----:B------:R-:W-:Y:S02]  /*caf0*/  IMAD.MOV.U32 R26, RZ, RZ, R43 ;  /* 0x000000ffff1a7224 */ /* 0x000fe400078e002b */
[----:B------:R-:W-:-:S07]  /*cb00*/  IMAD.MOV.U32 R16, RZ, RZ, R23 ;  /* 0x000000ffff107224 */ /* 0x000fce00078e0017 */
[----:B------:R-:W-:Y:S05]  /*cb10*/  WARPSYNC.COLLECTIVE R21, `(.L_x_13316) ;  /* 0x0000000015087348 */ /* 0x000fea0003c00000 */
[----:B------:R0:W1:Y:S02]  /*cb20*/  SHFL.DOWN P5, R23, R26, R19, R24 ;  /* 0x080000131a177389 */ /* 0x00006400000a0018 */
[----:B01----:R-:W-:Y:S05]  /*cb30*/  ENDCOLLECTIVE ;  /* 0x000000000000791b */ /* 0x003fea0003800000 */
.L_x_13316:
        /* <DEDUP_REMOVED lines=13> */
.L_x_13317:
[----:B------:R-:W-:Y:S02]  /*cc10*/  IMAD.MOV.U32 R26, RZ, RZ, R17 ;  /* 0x000000ffff1a7224 */ /* 0x000fe400078e0011 */
[----:B------:R-:W-:-:S07]  /*cc20*/  IMAD.MOV.U32 R16, RZ, RZ, R23 ;  /* 0x000000ffff107224 */ /* 0x000fce00078e0017 */
[----:B------:R-:W-:Y:S05]  /*cc30*/  WARPSYNC.COLLECTIVE R21, `(.L_x_13318) ;  /* 0x0000000015087348 */ /* 0x000fea0003c00000 */
[----:B------:R0:W1:Y:S02]  /*cc40*/  SHFL.DOWN P5, R23, R26, R19, R24 ;  /* 0x080000131a177389 */ /* 0x00006400000a0018 */
[----:B01----:R-:W-:Y:S05]  /*cc50*/  ENDCOLLECTIVE ;  /* 0x000000000000791b */ /* 0x003fea0003800000 */
.L_x_13318:
[----:B------:R-:W-:Y:S05]  /*cc60*/  WARPSYNC.COLLECTIVE R21, `(.L_x_13319) ;  /* 0x0000000015087348 */ /* 0x000fea0003c00000 */
[----:B------:R-:W-:Y:S01]  /*cc70*/  VOTE.ALL P3, P3 ;  /* 0x0000000000ff7806 */ /* 0x000fe20001860000 */
[----:B------:R-:W-:-:S12]  /*cc80*/  ENDCOLLECTIVE ;  /* 0x000000000000791b */ /* 0x000fd80003800000 */
.L_x_13319:
[----:B------:R-:W-:Y:S02]  /*cc90*/  ISETP.GT.AND P5, PT, R43, R24, PT ;  /* 0x000000182b00720c */ /* 0x000fe40003fa4270 */
[----:B------:R-:W-:Y:S02]  /*cca0*/  SEL R23, R23, RZ, !P6 ;  /* 0x000000ff17177207 */ /* 0x000fe40007000000 */
[----:B------:R-:W-:Y:S02]  /*ccb0*/  SEL R16, R16, RZ, !P5 ;  /* 0x000000ff10107207 */ /* 0x000fe40006800000 */
[----:B------:R-:W-:Y:S02]  /*ccc0*/  SEL R18, R23, RZ, !P5 ;  /* 0x000000ff17127207 */ /* 0x000fe40006800000 */
[----:B------:R-:W-:Y:S02]  /*ccd0*/  ISETP.NE.AND P5, PT, R20, RZ, PT ;  /* 0x000000ff1400720c */ /* 0x000fe40003fa5270 */
[----:B------:R-:W-:Y:S01]  /*cce0*/  IADD3 R20, PT, PT, R45, R16, R20 ;  /* 0x000000102d147210 */ /* 0x000fe20007ffe014 */
[----:B------:R-:W-:-:S05]  /*ccf0*/  IMAD.IADD R18, R17, 0x1, R18 ;  /* 0x0000000111127824 */ /* 0x000fca00078e0212 */
[----:B------:R-:W-:-:S05]  /*cd00*/  SEL R17, R18, RZ, !P5 ;  /* 0x000000ff12117207 */ /* 0x000fca0006800000 */
[----:B------:R-:W-:Y:S01]  /*cd10*/  IMAD.IADD R22, R17, 0x1, R22 ;  /* 0x0000000111167824 */ /* 0x000fe200078e0216 */
[----:B------:R-:W-:Y:S06]  /*cd20*/  BRA `(.L_x_13320) ;  /* 0xffffffc8008c7947 */ /* 0x000fec000383ffff */
.L_x_13321:
        /* <DEDUP_REMOVED lines=13> */
.L_x_14457:


//--------------------- .text._ZN6thrust24THRUST_300001_SM_1000_NS8cuda_cub4core6detail13_kernel_agentINS1_15__reduce_by_key16ReduceByKeyAgentINS0_6detail15normal_iteratorINS0_10device_ptrIiEEEESB_SB_SB_N4cuda3std3__412not_equal_toIiEENSE_10multipliesIiEEPllEEJSB_SB_SB_SB_SJ_N3cub18CUB_300001_SM_100024ReduceByKeyScanTileStateIilLb1EEESG_SI_llEEEvDpT0_ --------------------------
	.section	.text._ZN6thrust24THRUST_300001_SM_1000_NS8cuda_cub4core6detail13_kernel_agentINS1_15__reduce_by_key16ReduceByKeyAgentINS0_6detail15normal_iteratorINS0_10device_ptrIiEEEESB_SB_SB_N4cuda3std3__412not_equal_toIiEENSE_10multipliesIiEEPllEEJSB_SB_SB_SB_SJ_N3cub18CUB_300001_SM_100024ReduceByKeyScanTileStateIilLb1EEESG_SI_llEEEvDpT0_,"ax",@progbits
	.align	128
        .global         _ZN6thrust24THRUST_300001_SM_1000_NS8cuda_cub4core6detail13_kernel_agentINS1_15__reduce_by_key16ReduceByKeyAgentINS0_6detail15normal_iteratorINS0_10device_ptrIiEEEESB_SB_SB_N4cuda3std3__412not_equal_toIiEENSE_10multipliesIiEEPllEEJSB_SB_SB_SB_SJ_N3cub18CUB_300001_SM_100024ReduceByKeyScanTileStateIilLb1EEESG_SI_llEEEvDpT0_
        .type           _ZN6thrust24THRUST_300001_SM_1000_NS8cuda_cub4core6detail13_kernel_agentINS1_15__reduce_by_key16ReduceByKeyAgentINS0_6detail15normal_iteratorINS0_10device_ptrIiEEEESB_SB_SB_N4cuda3std3__412not_equal_toIiEENSE_10multipliesIiEEPllEEJSB_SB_SB_SB_SJ_N3cub18CUB_300001_SM_100024ReduceByKeyScanTileStateIilLb1EEESG_SI_llEEEvDpT0_,@function
        .size           _ZN6thrust24THRUST_300001_SM_1000_NS8cuda_cub4core6detail13_kernel_agentINS1_15__reduce_by_key16ReduceByKeyAgentINS0_6detail15normal_iteratorINS0_10device_ptrIiEEEESB_SB_SB_N4cuda3std3__412not_equal_toIiEENSE_10multipliesIiEEPllEEJSB_SB_SB_SB_SJ_N3cub18CUB_300001_SM_100024ReduceByKeyScanTileStateIilLb1EEESG_SI_llEEEvDpT0_,(.L_x_14458 - _ZN6thrust24THRUST_300001_SM_1000_NS8cuda_cub4core6detail13_kernel_agentINS1_15__reduce_by_key16ReduceByKeyAgentINS0_6detail15normal_iteratorINS0_10device_ptrIiEEEESB_SB_SB_N4cuda3std3__412not_equal_toIiEENSE_10multipliesIiEEPllEEJSB_SB_SB_SB_SJ_N3cub18CUB_300001_SM_100024ReduceByKeyScanTileStateIilLb1EEESG_SI_llEEEvDpT0_)
        .other          _ZN6thrust24THRUST_300001_SM_1000_NS8cuda_cub4core6detail13_kernel_agentINS1_15__reduce_by_key16ReduceByKeyAgentINS0_6detail15normal_iteratorINS0_10device_ptrIiEEEESB_SB_SB_N4cuda3std3__412not_equal_toIiEENSE_10multipliesIiEEPllEEJSB_SB_SB_SB_SJ_N3cub18CUB_300001_SM_100024ReduceByKeyScanTileStateIilLb1EEESG_SI_llEEEvDpT0_,@"STO_CUDA_ENTRY STV_DEFAULT"
_ZN6thrust24THRUST_300001_SM_1000_NS8cuda_cub4core6detail13_kernel_agentINS1_15__reduce_by_key16ReduceByKeyAgentINS0_6detail15normal_iteratorINS0_10device_ptrIiEEEESB_SB_SB_N4cuda3std3__412not_equal_toIiEENSE_10multipliesIiEEPllEEJSB_SB_SB_SB_SJ_N3cub18CUB_300001_SM_100024ReduceByKeyScanTileStateIilLb1EEESG_SI_llEEEvDpT0_:
.text._ZN6thrust24THRUST_300001_SM_1000_NS8cuda_cub4core6detail13_kernel_agentINS1_15__reduce_by_key16ReduceByKeyAgentINS0_6detail15normal_iteratorINS0_10device_ptrIiEEEESB_SB_SB_N4cuda3std3__412not_equal_toIiEENSE_10multipliesIiEEPllEEJSB_SB_SB_SB_SJ_N3cub18CUB_300001_SM_100024ReduceByKeyScanTileStateIilLb1EEESG_SI_llEEEvDpT0_:
        /* <DEDUP_REMOVED lines=10> */
[----:B------:R-:W-:-:S09]  /*00a0*/  UISETP.NE.AND UP0, UPT, UR15, URZ, UPT ;  /* 0x000000ff0f00728c */ /* 0x000fd2000bf05270 */
[----:B------:R-:W-:Y:S05]  /*00b0*/  BRA.U UP0, `(.L_x_13323) ;  /* 0x00000025002c7547 */ /* 0x000fea000b800000 */
        /* <DEDUP_REMOVED lines=32> */
[----:B------:R-:W1:Y:S01]  /*02c0*/  S2R R11, SR_LANEID ;  /* 0x00000000000b7919 */ /* 0x000e620000000000 */
[----:B------:R-:W0:Y:S01]  /*02d0*/  S2UR UR5, SR_CgaCtaId ;  /* 0x00000000000579c3 */ /* 0x000e220000008800 */
[----:B------:R-:W-:Y:S01]  /*02e0*/  SHF.R.U32.HI R40, RZ, 0x5, R0 ;  /* 0x00000005ff287819 */ /* 0x000fe20000011600 */
[----:B------:R-:W-:-:S02]  /*02f0*/  UMOV UR4, 0x400 ;  /* 0x0000040000047882 */ /* 0x000fc40000000000 */
[----:B0-----:R-:W-:Y:S02]  /*0300*/  ULEA UR5, UR5, UR4, 0x18 ;  /* 0x0000000405057291 */ /* 0x001fe4000f8ec0ff */
[----:B-1----:R-:W-:-:S05]  /*0310*/  IMAD R2, R40, 0x120, R11 ;  /* 0x0000012028027824 */ /* 0x002fca00078e020b */
[----:B------:R-:W-:-:S05]  /*0320*/  LEA R24, R2, UR5, 0x2 ;  /* 0x0000000502187c11 */ /* 0x000fca000f8e10ff */
[----:B------:R-:W-:Y:S01]  /*0330*/  IMAD R4, R11, 0x20, R24 ;  /* 0x000000200b047824 */ /* 0x000fe200078e0218 */
[----:B------:R-:W-:Y:S01]  /*0340*/  ISETP.NE.AND P3, PT, R0, RZ, PT ;  /* 0x000000ff0000720c */ /* 0x000fe20003f65270 */
[----:B------:R-:W-:Y:S01]  /*0350*/  IMAD.MOV.U32 R26, RZ, RZ, RZ ;  /* 0x000000ffff1a7224 */ /* 0x000fe200078e00ff */
[----:B------:R-:W-:Y:S01]  /*0360*/  UMOV UR4, URZ ;  /* 0x000000ff00047c82 */ /* 0x000fe20008000000 */
        /* <DEDUP_REMOVED lines=18> */
[----:B------:R-:W-:Y:S01]  /*0490*/  LDS R22, [R4+0x1c] ;  /* 0x00001c0004167984 */ /* 0x000fe20000000800 */
[----:B------:R-:W-:Y:S06]  /*04a0*/  BAR.SYNC.DEFER_BLOCKING 0x0 ;  /* 0x0000000000007b1d */ /* 0x000fec0000010000 */
[----:B------:R4:W-:Y:S04]  /*04b0*/  STS [R24+0x400], R3 ;  /* 0x0004000318007388 */ /* 0x0009e80000000800 */
[----:B------:R-:W-:Y:S01]  /*04c0*/  STS [R24], R23 ;  /* 0x0000001718007388 */ /* 0x000fe20000000800 */
[----:B----4-:R-:W-:-:S03]  /*04d0*/  P2R R3, PR, RZ, 0x8 ;  /* 0x00000008ff037803 */ /* 0x010fc60000000000 */
        /* <DEDUP_REMOVED lines=16> */
[----:B------:R-:W-:Y:S01]  /*05e0*/  LDS R3, [R4] ;  /* 0x0000000004037984 */ /* 0x000fe20000000800 */
[----:B------:R-:W-:Y:S01]  /*05f0*/  LEA R6, R0, UR5, 0x2 ;  /* 0x0000000500067c11 */ /* 0x000fe2000f8e10ff */
[----:B------:R-:W-:Y:S06]  /*0600*/  BAR.SYNC.DEFER_BLOCKING 0x0 ;  /* 0x0000000000007b1d */ /* 0x000fec0000010000 */
[----:B0-----:R-:W-:Y:S02]  /*0610*/  STS [R6+0x4d8], R27 ;  /* 0x0004d81b06007388 */ /* 0x001fe40000000800 */
[----:B------:R-:W-:Y:S06]  /*0620*/  BAR.SYNC.DEFER_BLOCKING 0x0 ;  /* 0x0000000000007b1d */ /* 0x000fec0000010000 */
[----:B------:R-:W0:Y:S01]  /*0630*/  @P3 LDS R8, [R6+0x4d4] ;  /* 0x0004d40006083984 */ /* 0x000e220000000800 */
[----:B-1----:R-:W-:-:S02]  /*0640*/  ISETP.NE.AND P0, PT, R2, R10, PT ;  /* 0x0000000a0200720c */ /* 0x002fc40003f05270 */
[----:B--2---:R-:W-:Y:S02]  /*0650*/  ISETP.NE.AND P4, PT, R10, R12, PT ;  /* 0x0000000c0a00720c */ /* 0x004fe40003f85270 */
[----:B------:R-:W-:Y:S02]  /*0660*/  SEL R38, RZ, 0x1, P0 ;  /* 0x00000001ff267807 */ /* 0x000fe40000000000 */
[----:B----4-:R-:W-:Y:S02]  /*0670*/  SEL R37, RZ, 0x1, P4 ;  /* 0x00000001ff257807 */ /* 0x010fe40002000000 */
[----:B---3--:R-:W-:Y:S02]  /*0680*/  ISETP.NE.AND P1, PT, R12, R14, PT ;  /* 0x0000000e0c00720c */ /* 0x008fe40003f25270 */
[----:B------:R-:W-:Y:S02]  /*0690*/  P2R R42, PR, RZ, 0x10 ;  /* 0x00000010ff2a7803 */ /* 0x000fe40000000000 */
[----:B------:R-:W-:-:S02]  /*06a0*/  SEL R33, RZ, 0x1, P1 ;  /* 0x00000001ff217807 */ /* 0x000fc40000800000 */
[----:B0-----:R-:W-:-:S04]  /*06b0*/  @P3 ISETP.NE.AND P2, PT, R8, R2, PT ;  /* 0x000000020800320c */ /* 0x001fc80003f45270 */
[----:B------:R-:W-:Y:S02]  /*06c0*/  @P3 SEL R26, RZ, 0x1, P2 ;  /* 0x00000001ff1a3807 */ /* 0x000fe40001000000 */
[----:B------:R-:W-:Y:S02]  /*06d0*/  ISETP.NE.AND P2, PT, R14, R16, PT ;  /* 0x000000100e00720c */ /* 0x000fe40003f45270 */
[----:B------:R-:W-:Y:S02]  /*06e0*/  IADD3 R7, P3, P4, R37, R26, R38 ;  /* 0x0000001a25077210 */ /* 0x000fe40007c7e026 */
[----:B------:R-:W-:Y:S02]  /*06f0*/  SEL R34, RZ, 0x1, P2 ;  /* 0x00000001ff227807 */ /* 0x000fe40001000000 */
[----:B------:R-:W-:Y:S02]  /*0700*/  IADD3.X R25, PT, PT, RZ, UR4, RZ, P3, P4 ;  /* 0x00000004ff197c10 */ /* 0x000fe40009fe84ff */
[----:B------:R-:W-:-:S04]  /*0710*/  IADD3 R7, P3, P4, R34, R7, R33 ;  /* 0x0000000722077210 */ /* 0x000fc80007c7e021 */
[----:B------:R-:W-:Y:S02]  /*0720*/  IADD3.X R25, PT, PT, RZ, R25, RZ, P3, P4 ;  /* 0x00000019ff197210 */ /* 0x000fe40001fe84ff */
[----:B------:R-:W-:Y:S02]  /*0730*/  ISETP.NE.AND P3, PT, R16, R18, PT ;  /* 0x000000121000720c */ /* 0x000fe40003f65270 */
[----:B------:R-:W-:Y:S02]  /*0740*/  ISETP.NE.AND P4, PT, R18, R20, PT ;  /* 0x000000141200720c */ /* 0x000fe40003f85270 */
[----:B------:R-:W-:Y:S02]  /*0750*/  SEL R30, RZ, 0x1, P3 ;  /* 0x00000001ff1e7807 */ /* 0x000fe40001800000 */
[----:B------:R-:W-:-:S04]  /*0760*/  SEL R31, RZ, 0x1, P4 ;  /* 0x00000001ff1f7807 */ /* 0x000fc80002000000 */
[----:B------:R-:W-:-:S04]  /*0770*/  IADD3 R7, P5, P6, R31, R7, R30 ;  /* 0x000000071f077210 */ /* 0x000fc80007ebe01e */
[----:B------:R-:W-:Y:S02]  /*0780*/  IADD3.X R25, PT, PT, RZ, R25, RZ, P5, P6 ;  /* 0x00000019ff197210 */ /* 0x000fe40002fec4ff */
[----:B------:R-:W-:Y:S02]  /*0790*/  ISETP.NE.AND P5, PT, R20, R22, PT ;  /* 0x000000161400720c */ /* 0x000fe40003fa5270 */
[----:B------:R-:W-:Y:S02]  /*07a0*/  ISETP.NE.AND P6, PT, R22, R27, PT ;  /* 0x0000001b1600720c */ /* 0x000fe40003fc5270 */
[----:B------:R-:W-:Y:S02]  /*07b0*/  P2R R9, PR, RZ, 0x2 ;  /* 0x00000002ff097803 */ /* 0x000fe40000000000 */
[----:B------:R-:W-:Y:S02]  /*07c0*/  ISETP.NE.AND P1, PT, R42, RZ, PT ;  /* 0x000000ff2a00720c */ /* 0x000fe40003f25270 */
[----:B------:R-:W-:-:S02]  /*07d0*/  SEL R32, RZ, 0x1, P5 ;  /* 0x00000001ff207807 */ /* 0x000fc40002800000 */
[----:B------:R-:W-:Y:S02]  /*07e0*/  SEL R24, RZ, 0x1, P6 ;  /* 0x00000001ff187807 */ /* 0x000fe40003000000 */
[----:B------:R-:W-:Y:S02]  /*07f0*/  P2R R6, PR, RZ, 0x1 ;  /* 0x00000001ff067803 */ /* 0x000fe40000000000 */
[----:B------:R-:W-:Y:S02]  /*0800*/  P2R R4, PR, RZ, 0x2 ;  /* 0x00000002ff047803 */ /* 0x000fe40000000000 */
[----:B------:R-:W-:-:S04]  /*0810*/  IADD3 R24, P0, P1, R24, R7, R32 ;  /* 0x0000000718187210 */ /* 0x000fc8000791e020 */
[----:B------:R-:W-:Y:S02]  /*0820*/  IADD3.X R25, PT, PT, RZ, R25, RZ, P0, P1 ;  /* 0x00000019ff197210 */ /* 0x000fe400007e24ff */
[----:B------:R-:W-:Y:S02]  /*0830*/  ISETP.NE.AND P0, PT, R6, RZ, PT ;  /* 0x000000ff0600720c */ /* 0x000fe40003f05270 */
[----:B------:R-:W-:Y:S02]  /*0840*/  ISETP.NE.AND P1, PT, R4, RZ, PT ;  /* 0x000000ff0400720c */ /* 0x000fe40003f25270 */
[----:B------:R-:W-:-:S05]  /*0850*/  SEL R4, R3, 0x1, P0 ;  /* 0x0000000103047807 */ /* 0x000fca0000000000 */
[----:B------:R-:W-:-:S05]  /*0860*/  IMAD R4, R39, R4, RZ ;  /* 0x0000000427047224 */ /* 0x000fca00078e02ff */
[----:B------:R-:W-:Y:S02]  /*0870*/  SEL R4, R4, 0x1, P1 ;  /* 0x0000000104047807 */ /* 0x000fe40000800000 */
[----:B------:R-:W-:-:S03]  /*0880*/  ISETP.NE.AND P1, PT, R9, RZ, PT ;  /* 0x000000ff0900720c */ /* 0x000fc60003f25270 */
[----:B------:R-:W-:-:S05]  /*0890*/  IMAD R4, R13, R4, RZ ;  /* 0x000000040d047224 */ /* 0x000fca00078e02ff */
[----:B------:R-:W-:-:S05]  /*08a0*/  SEL R4, R4, 0x1, P1 ;  /* 0x0000000104047807 */ /* 0x000fca0000800000 */
        /* <DEDUP_REMOVED lines=11> */
[----:B------:R-:W0:Y:S01]  /*0960*/  SHFL.UP PT, R5, R4, 0x1, RZ ;  /* 0x0420000004057989 */ /* 0x000e2200000e00ff */
[----:B------:R-:W-:-:S04]  /*0970*/  ISETP.NE.U32.AND P6, PT, R24, RZ, PT ;  /* 0x000000ff1800720c */ /* 0x000fc80003fc5070 */
[----:B------:R-:W-:Y:S01]  /*0980*/  ISETP.NE.AND.EX P6, PT, R25, RZ, PT, P6 ;  /* 0x000000ff1900720c */ /* 0x000fe20003fc5360 */
[----:B------:R-:W1:Y:S03]  /*0990*/  SHFL.UP PT, R6, R25, 0x1, RZ ;  /* 0x0420000019067989 */ /* 0x000e6600000e00ff */
[----:B0-----:R-:W-:Y:S02]  /*09a0*/  SEL R7, R5, 0x1, !P6 ;  /* 0x0000000105077807 */ /* 0x001fe40007000000 */
[----:B------:R-:W0:Y:S01]  /*09b0*/  SHFL.UP PT, R5, R24, 0x1, RZ ;  /* 0x0420000018057989 */ /* 0x000e2200000e00ff */
[----:B------:R-:W-:-:S04]  /*09c0*/  ISETP.GE.AND P6, PT, R11, 0x1, PT ;  /* 0x000000010b00780c */ /* 0x000fc80003fc6270 */
[----:B------:R-:W-:-:S05]  /*09d0*/  SEL R7, R7, 0x1, P6 ;  /* 0x0000000107077807 */ /* 0x000fca0003000000 */
[----:B------:R-:W-:-:S05]  /*09e0*/  IMAD R7, R4, R7, RZ ;  /* 0x0000000704077224 */ /* 0x000fca00078e02ff */
[----:B------:R-:W2:Y:S01]  /*09f0*/  SHFL.UP PT, R4, R7, 0x2, RZ ;  /* 0x0440000007047989 */ /* 0x000ea200000e00ff */
[----:B-1----:R-:W-:Y:S02]  /*0a00*/  SEL R6, R6, RZ, P6 ;  /* 0x000000ff06067207 */ /* 0x002fe40003000000 */
[----:B0-----:R-:W-:-:S04]  /*0a10*/  SEL R5, R5, RZ, P6 ;  /* 0x000000ff05057207 */ /* 0x001fc80003000000 */
[----:B------:R-:W-:-:S05]  /*0a20*/  IADD3 R9, P6, PT, R5, R24, RZ ;  /* 0x0000001805097210 */ /* 0x000fca0007fde0ff */
[----:B------:R-:W-:Y:S01]  /*0a30*/  IMAD.X R28, R6, 0x1, R25, P6 ;  /* 0x00000001061c7824 */ /* 0x000fe200030e0619 */
[----:B------:R-:W-:-:S04]  /*0a40*/  ISETP.NE.U32.AND P6, PT, R9, RZ, PT ;  /* 0x000000ff0900720c */ /* 0x000fc80003fc5070 */
[----:B------:R-:W-:-:S04]  /*0a50*/  ISETP.NE.AND.EX P6, PT, R28, RZ, PT, P6 ;  /* 0x000000ff1c00720c */ /* 0x000fc80003fc5360 */
[----:B--2---:R-:W-:Y:S02]  /*0a60*/  SEL R6, R4, 0x1, !P6 ;  /* 0x0000000104067807 */ /* 0x004fe40007000000 */
[----:B------:R-:W0:Y:S04]  /*0a70*/  SHFL.UP PT, R4, R9, 0x2, RZ ;  /* 0x0440000009047989 */ /* 0x000e2800000e00ff */
[----:B------:R-:W1:Y:S01]  /*0a80*/  SHFL.UP PT, R5, R28, 0x2, RZ ;  /* 0x044000001c057989 */ /* 0x000e6200000e00ff */
[----:B------:R-:W-:-:S04]  /*0a90*/  ISETP.GE.AND P6, PT, R11, 0x2, PT ;  /* 0x000000020b00780c */ /* 0x000fc80003fc6270 */
[----:B------:R-:W-:-:S05]  /*0aa0*/  SEL R6, R6, 0x1, P6 ;  /* 0x0000000106067807 */ /* 0x000fca0003000000 */
[----:B------:R-:W-:Y:S01]  /*0ab0*/  IMAD R6, R7, R6, RZ ;  /* 0x0000000607067224 */ /* 0x000fe200078e02ff */
[----:B0-----:R-:W-:Y:S02]  /*0ac0*/  SEL R4, R4, RZ, P6 ;  /* 0x000000ff04047207 */ /* 0x001fe40003000000 */
[----:B-1----:R-:W-:Y:S02]  /*0ad0*/  SEL R5, R5, RZ, P6 ;  /* 0x000000ff05057207 */ /* 0x002fe40003000000 */
[----:B------:R-:W-:Y:S02]  /*0ae0*/  IADD3 R25, P6, PT, R4, R9, RZ ;  /* 0x0000000904197210 */ /* 0x000fe40007fde0ff */
[----:B------:R-:W0:Y:S03]  /*0af0*/  SHFL.UP PT, R4, R6, 0x4, RZ ;  /* 0x0480000006047989 */ /* 0x000e2600000e00ff */
[----:B------:R-:W-:Y:S01]  /*0b00*/  IMAD.X R24, R5, 0x1, R28, P6 ;  /* 0x0000000105187824 */ /* 0x000fe200030e061c */
[----:B------:R-:W-:-:S04]  /*0b10*/  ISETP.NE.U32.AND P6, PT, R25, RZ, PT ;  /* 0x000000ff1900720c */ /* 0x000fc80003fc5070 */
[----:B------:R-:W-:Y:S01]  /*0b20*/  ISETP.NE.AND.EX P6, PT, R24, RZ, PT, P6 ;  /* 0x000000ff1800720c */ /* 0x000fe20003fc5360 */
[----:B------:R-:W1:Y:S03]  /*0b30*/  SHFL.UP PT, R5, R24, 0x4, RZ ;  /* 0x0480000018057989 */ /* 0x000e6600000e00ff */
[----:B0-----:R-:W-:Y:S02]  /*0b40*/  SEL R7, R4, 0x1, !P6 ;  /* 0x0000000104077807 */ /* 0x001fe40007000000 */
[----:B------:R-:W0:Y:S01]  /*0b50*/  SHFL.UP PT, R4, R25, 0x4, RZ ;  /* 0x0480000019047989 */ /* 0x000e2200000e00ff */
[----:B------:R-:W-:-:S04]  /*0b60*/  ISETP.GE.AND P6, PT, R11, 0x4, PT ;  /* 0x000000040b00780c */ /* 0x000fc80003fc6270 */
[----:B------:R-:W-:Y:S02]  /*0b70*/  SEL R7, R7, 0x1, P6 ;  /* 0x0000000107077807 */ /* 0x000fe40003000000 */
[----:B-1----:R-:W-:-:S03]  /*0b80*/  SEL R5, R5, RZ, P6 ;  /* 0x000000ff05057207 */ /* 0x002fc60003000000 */
[----:B------:R-:W-:Y:S01]  /*0b90*/  IMAD R7, R6, R7, RZ ;  /* 0x0000000706077224 */ /* 0x000fe200078e02ff */
[----:B0-----:R-:W-:-:S04]  /*0ba0*/  SEL R4, R4, RZ, P6 ;  /* 0x000000ff04047207 */ /* 0x001fc80003000000 */
        /* <DEDUP_REMOVED lines=22> */
[----:B-1----:R-:W-:Y:S02]  /*0d10*/  SEL R5, R5, RZ, P6 ;  /* 0x000000ff05057207 */ /* 0x002fe40003000000 */
[----:B0-----:R-:W-:-:S04]  /*0d20*/  SEL R4, R4, RZ, P6 ;  /* 0x000000ff04047207 */ /* 0x001fc80003000000 */
[----:B------:R-:W-:-:S05]  /*0d30*/  IADD3 R4, P6, PT, R4, R25, RZ ;  /* 0x0000001904047210 */ /* 0x000fca0007fde0ff */
[----:B------:R-:W-:Y:S01]  /*0d40*/  IMAD.X R5, R5, 0x1, R24, P6 ;  /* 0x0000000105057824 */ /* 0x000fe200030e0618 */
[----:B------:R-:W-:-:S04]  /*0d50*/  ISETP.GE.AND P6, PT, R11, 0x10, PT ;  /* 0x000000100b00780c */ /* 0x000fc80003fc6270 */
[----:B------:R-:W-:Y:S02]  /*0d60*/  SEL R7, R7, 0x1, P6 ;  /* 0x0000000107077807 */ /* 0x000fe40003000000 */
[----:B------:R-:W-:-:S03]  /*0d70*/  ISETP.NE.AND P6, PT, R11, 0x1f, PT ;  /* 0x0000001f0b00780c */ /* 0x000fc60003fc5270 */
[----:B------:R-:W-:-:S10]  /*0d80*/  IMAD R9, R6, R7, RZ ;  /* 0x0000000706097224 */ /* 0x000fd400078e02ff */
[----:B------:R-:W-:-:S05]  /*0d90*/  @!P6 LEA R35, R40, UR5, 0x4 ;  /* 0x000000052823ec11 */ /* 0x000fca000f8e20ff */
[----:B------:R-:W-:Y:S04]  /*0da0*/  @!P6 STS.64 [R35], R4 ;  /* 0x000000042300e388 */ /* 0x000fe80000000a00 */
[----:B------:R-:W-:Y:S01]  /*0db0*/  @!P6 STS [R35+0x8], R9 ;  /* 0x000008092300e388 */ /* 0x000fe20000000800 */
[----:B------:R-:W-:Y:S06]  /*0dc0*/  BAR.SYNC.DEFER_BLOCKING 0x0 ;  /* 0x0000000000007b1d */ /* 0x000fec0000010000 */
[----:B------:R-:W-:Y:S04]  /*0dd0*/  LDS.64 R24, [UR5+0x10] ;  /* 0x00001005ff187984 */ /* 0x000fe80008000a00 */
[----:B------:R-:W0:Y:S04]  /*0de0*/  LDS.64 R6, [UR5] ;  /* 0x00000005ff067984 */ /* 0x000e280008000a00 */
[----:B------:R-:W1:Y:S04]  /*0df0*/  LDS R36, [UR5+0x8] ;  /* 0x00000805ff247984 */ /* 0x000e680008000800 */
[----:B------:R-:W2:Y:S04]  /*0e00*/  LDS.64 R28, [UR5+0x20] ;  /* 0x00002005ff1c7984 */ /* 0x000ea80008000a00 */
[----:B------:R-:W-:Y:S01]  /*0e10*/  LDS R35, [UR5+0x18] ;  /* 0x00001805ff237984 */ /* 0x000fe20008000800 */
[----:B0-----:R-:W-:-:S05]  /*0e20*/  IADD3 R49, P6, PT, R6, R24, RZ ;  /* 0x0000001806317210 */ /* 0x001fca0007fde0ff */
[----:B------:R-:W-:Y:S01]  /*0e30*/  IMAD.X R51, R7, 0x1, R25, P6 ;  /* 0x0000000107337824 */ /* 0x000fe200030e0619 */
[----:B------:R-:W-:-:S04]  /*0e40*/  ISETP.NE.U32.AND P6, PT, R24, RZ, PT ;  /* 0x000000ff1800720c */ /* 0x000fc80003fc5070 */
[----:B------:R-:W-:Y:S02]  /*0e50*/  ISETP.NE.AND.EX P6, PT, R25, RZ, PT, P6 ;  /* 0x000000ff1900720c */ /* 0x000fe40003fc5360 */
[----:B------:R-:W0:Y:S02]  /*0e60*/  LDS.64 R24, [UR5+0x30] ;  /* 0x00003005ff187984 */ /* 0x000e240008000a00 */
[----:B-1----:R-:W-:Y:S02]  /*0e70*/  SEL R44, R36, 0x1, !P6 ;  /* 0x00000001242c7807 */ /* 0x002fe40007000000 */
[----:B--2---:R-:W-:-:S05]  /*0e80*/  IADD3 R41, P6, PT, R28, R49, RZ ;  /* 0x000000311c297210 */ /* 0x004fca0007fde0ff */
[----:B------:R-:W-:Y:S01]  /*0e90*/  IMAD.X R43, R29, 0x1, R51, P6 ;  /* 0x000000011d2b7824 */ /* 0x000fe200030e0633 */
[----:B0-----:R-:W-:-:S05]  /*0ea0*/  IADD3 R47, P6, PT, R24, R41, RZ ;  /* 0x00000029182f7210 */ /* 0x001fca0007fde0ff */
[----:B------:R-:W-:Y:S01]  /*0eb0*/  IMAD.X R45, R25, 0x1, R43, P6 ;  /* 0x00000001192d7824 */ /* 0x000fe200030e062b */
[----:B------:R-:W-:-:S04]  /*0ec0*/  ISETP.NE.AND P6, PT, R40, 0x2, PT ;  /* 0x000000022800780c */ /* 0x000fc80003fc5270 */
[----:B------:R-:W-:Y:S02]  /*0ed0*/  SEL R46, R49, R6, !P6 ;  /* 0x00000006312e7207 */ /* 0x000fe40007000000 */
[----:B------:R-:W0:Y:S01]  /*0ee0*/  LDS R6, [UR5+0x28] ;  /* 0x00002805ff067984 */ /* 0x000e220008000800 */
[----:B------:R-:W-:Y:S01]  /*0ef0*/  IMAD R35, R35, R44, RZ ;  /* 0x0000002c23237224 */ /* 0x000fe200078e02ff */
[----:B------:R-:W-:-:S04]  /*0f00*/  SEL R48, R51, R7, !P6 ;  /* 0x0000000733307207 */ /* 0x000fc80007000000 */
[----:B------:R-:W-:Y:S02]  /*0f10*/  SEL R36, R35, R36, !P6 ;  /* 0x0000002423247207 */ /* 0x000fe40007000000 */
[----:B------:R-:W-:-:S04]  /*0f20*/  ISETP.NE.U32.AND P6, PT, R28, RZ, PT ;  /* 0x000000ff1c00720c */ /* 0x000fc80003fc5070 */
[----:B------:R-:W-:Y:S02]  /*0f30*/  ISETP.NE.AND.EX P6, PT, R29, RZ, PT, P6 ;  /* 0x000000ff1d00720c */ /* 0x000fe40003fc5360 */
[----:B------:R-:W1:Y:S02]  /*0f40*/  LDS.64 R28, [UR5+0x40] ;  /* 0x00004005ff1c7984 */ /* 0x000e640008000a00 */
[----:B------:R-:W-:-:S05]  /*0f50*/  SEL R7, R35, 0x1, !P6 ;  /* 0x0000000123077807 */ /* 0x000fca0007000000 */
[----:B0-----:R-:W-:Y:S02]  /*0f60*/  IMAD R51, R6, R7, RZ ;  /* 0x0000000706337224 */ /* 0x001fe400078e02ff */
[----:B------:R-:W0:Y:S01]  /*0f70*/  LDS.64 R6, [UR5+0x50] ;  /* 0x00005005ff067984 */ /* 0x000e220008000a00 */
[----:B-1----:R-:W-:-:S05]  /*0f80*/  IADD3 R49, P6, PT, R28, R47, RZ ;  /* 0x0000002f1c317210 */ /* 0x002fca0007fde0ff */
[----:B------:R-:W-:Y:S01]  /*0f90*/  IMAD.X R35, R29, 0x1, R45, P6 ;  /* 0x000000011d237824 */ /* 0x000fe200030e062d */
[----:B------:R-:W-:-:S04]  /*0fa0*/  ISETP.NE.AND P6, PT, R40, 0x3, PT ;  /* 0x000000032800780c */ /* 0x000fc80003fc5270 */
[----:B------:R-:W-:Y:S02]  /*0fb0*/  SEL R46, R41, R46, !P6 ;  /* 0x0000002e292e7207 */ /* 0x000fe40007000000 */
[----:B------:R-:W-:Y:S02]  /*0fc0*/  SEL R48, R43, R48, !P6 ;  /* 0x000000302b307207 */ /* 0x000fe40007000000 */
[----:B------:R-:W-:Y:S02]  /*0fd0*/  SEL R36, R51, R36, !P6 ;  /* 0x0000002433247207 */ /* 0x000fe40007000000 */
[----:B0-----:R-:W-:-:S05]  /*0fe0*/  IADD3 R43, P6, PT, R6, R49, RZ ;  /* 0x00000031062b7210 */ /* 0x001fca0007fde0ff */
[----:B------:R-:W-:Y:S01]  /*0ff0*/  IMAD.X R41, R7, 0x1, R35, P6 ;  /* 0x0000000107297824 */ /* 0x000fe200030e0623 */
[----:B------:R-:W-:Y:S02]  /*1000*/  ISETP.NE.U32.AND P6, PT, R24, RZ, PT ;  /* 0x000000ff1800720c */ /* 0x000fe40003fc5070 */
[----:B------:R-:W0:Y:S02]  /*1010*/  LDS R24, [UR5+0x38] ;  /* 0x00003805ff187984 */ /* 0x000e240008000800 */
[----:B------:R-:W-:-:S04]  /*1020*/  ISETP.NE.AND.EX P6, PT, R25, RZ, PT, P6 ;  /* 0x000000ff1900720c */ /* 0x000fc80003fc5360 */
[----:B------:R-:W-:-:S05]  /*1030*/  SEL R51, R51, 0x1, !P6 ;  /* 0x0000000133337807 */ /* 0x000fca0007000000 */
[----:B0-----:R-:W-:Y:S02]  /*1040*/  IMAD R51, R24, R51, RZ ;  /* 0x0000003318337224 */ /* 0x001fe400078e02ff */
[----:B------:R-:W0:Y:S01]  /*1050*/  LDS.64 R24, [UR5+0x60] ;  /* 0x00006005ff187984 */ /* 0x000e220008000a00 */
        /* <DEDUP_REMOVED lines=21> */
[----:B------:R-:W-:Y:S02]  /*11b0*/  SEL R51, R51, 0x1, !P6 ;  /* 0x0000000133337807 */ /* 0x000fe40007000000 */
[----:B------:R-:W-:-:S04]  /*11c0*/  ISETP.NE.AND P6, PT, R40, 0x6, PT ;  /* 0x000000062800780c */ /* 0x000fc80003fc5270 */
[----:B------:R-:W-:Y:S01]  /*11d0*/  SEL R46, R43, R46, !P6 ;  /* 0x0000002e2b2e7207 */ /* 0x000fe20007000000 */
[----:B0-----:R-:W-:Y:S02]  /*11e0*/  IMAD R51, R6, R51, RZ ;  /* 0x0000003306337224 */ /* 0x001fe400078e02ff */
[----:B------:R-:W0:Y:S01]  /*11f0*/  LDS R6, [UR5+0x68] ;  /* 0x00006805ff067984 */ /* 0x000e220008000800 */
[----:B------:R-:W-:Y:S02]  /*1200*/  SEL R48, R41, R48, !P6 ;  /* 0x0000003029307207 */ /* 0x000fe40007000000 */
[----:B------:R-:W-:Y:S02]  /*1210*/  SEL R44, R51, R44, !P6 ;  /* 0x0000002c332c7207 */ /* 0x000fe40007000000 */
[----:B------:R-:W-:-:S04]  /*1220*/  ISETP.NE.U32.AND P6, PT, R24, RZ, PT ;  /* 0x000000ff1800720c */ /* 0x000fc80003fc5070 */
[----:B------:R-:W-:-:S04]  /*1230*/  ISETP.NE.AND.EX P6, PT, R25, RZ, PT, P6 ;  /* 0x000000ff1900720c */ /* 0x000fc80003fc5360 */
[----:B------:R-:W-:Y:S02]  /*1240*/  SEL R51, R51, 0x1, !P6 ;  /* 0x0000000133337807 */ /* 0x000fe40007000000 */
[----:B------:R-:W-:-:S04]  /*1250*/  ISETP.NE.AND P6, PT, R40, 0x7, PT ;  /* 0x000000072800780c */ /* 0x000fc80003fc5270 */
[----:B------:R-:W-:Y:S01]  /*1260*/  SEL R45, R45, R48, !P6 ;  /* 0x000000302d2d7207 */ /* 0x000fe20007000000 */
[----:B0-----:R-:W-:Y:S01]  /*1270*/  IMAD R51, R6, R51, RZ ;  /* 0x0000003306337224 */ /* 0x001fe200078e02ff */
[----:B------:R-:W-:-:S04]  /*1280*/  SEL R6, R47, R46, !P6 ;  /* 0x0000002e2f067207 */ /* 0x000fc80007000000 */
[----:B------:R-:W-:Y:S02]  /*1290*/  SEL R44, R51, R44, !P6 ;  /* 0x0000002c332c7207 */ /* 0x000fe40007000000 */
[----:B------:R-:W-:-:S04]  /*12a0*/  ISETP.NE.U32.AND P6, PT, R28, RZ, PT ;  /* 0x000000ff1c00720c */ /* 0x000fc80003fc5070 */
[----:B------:R-:W-:-:S04]  /*12b0*/  ISETP.NE.AND.EX P6, PT, R29, RZ, PT, P6 ;  /* 0x000000ff1d00720c */ /* 0x000fc80003fc5360 */
[----:B------:R-:W-:Y:S02]  /*12c0*/  SEL R51, R51, 0x1, !P6 ;  /* 0x0000000133337807 */ /* 0x000fe40007000000 */
[----:B------:R-:W-:Y:S01]  /*12d0*/  ISETP.GE.U32.AND P6, PT, R0, 0x20, PT ;  /* 0x000000200000780c */ /* 0x000fe20003fc6070 */
[----:B------:R0:W1:Y:S01]  /*12e0*/  SHFL.UP PT, R29, R4, 0x1, RZ ;  /* 0x04200000041d7989 */ /* 0x00006200000e00ff */
[----:B------:R-:W-:Y:S03]  /*12f0*/  BSSY.RECONVERGENT B0, `(.L_x_13324) ;  /* 0x000000e000007945 */ /* 0x000fe60003800200 */
[----:B------:R0:W2:Y:S04]  /*1300*/  SHFL.UP PT, R28, R5, 0x1, RZ ;  /* 0x04200000051c7989 */ /* 0x0000a800000e00ff */
[----:B------:R-:W3:Y:S04]  /*1310*/  SHFL.UP PT, R9, R9, 0x1, RZ ;  /* 0x0420000009097989 */ /* 0x000ee800000e00ff */
[----:B0-----:R-:W-:Y:S05]  /*1320*/  @!P6 BRA `(.L_x_13325) ;  /* 0x000000000028e947 */ /* 0x001fea0003800000 */
[----:B-1----:R-:W-:-:S04]  /*1330*/  ISETP.NE.U32.AND P6, PT, R29, RZ, PT ;  /* 0x000000ff1d00720c */ /* 0x002fc80003fc5070 */
[----:B--2---:R-:W-:-:S04]  /*1340*/  ISETP.NE.AND.EX P6, PT, R28, RZ, PT, P6 ;  /* 0x000000ff1c00720c */ /* 0x004fc80003fc5360 */
[----:B------:R-:W-:Y:S02]  /*1350*/  SEL R4, R44, 0x1, !P6 ;  /* 0x000000012c047807 */ /* 0x000fe40007000000 */
[----:B------:R-:W-:-:S04]  /*1360*/  ISETP.NE.AND P6, PT, R11, RZ, PT ;  /* 0x000000ff0b00720c */ /* 0x000fc80003fc5270 */
[----:B------:R-:W-:Y:S02]  /*1370*/  SEL R29, R29, RZ, P6 ;  /* 0x000000ff1d1d7207 */ /* 0x000fe40003000000 */
[----:B------:R-:W-:-:S07]  /*1380*/  SEL R28, R28, RZ, P6 ;  /* 0x000000ff1c1c7207 */ /* 0x000fce0003000000 */
[----:B---3--:R-:W-:Y:S01]  /*1390*/  @P6 IMAD R44, R9, R4, RZ ;  /* 0x00000004092c6224 */ /* 0x008fe200078e02ff */
[----:B------:R-:W-:-:S03]  /*13a0*/  IADD3 R29, P6, PT, R29, R6, RZ ;  /* 0x000000061d1d7210 */ /* 0x000fc60007fde0ff */
[----:B------:R-:W-:Y:S02]  /*13b0*/  IMAD.MOV.U32 R9, RZ, RZ, R44 ;  /* 0x000000ffff097224 */ /* 0x000fe400078e002c */
[----:B------:R-:W-:-:S08]  /*13c0*/  IMAD.X R28, R28, 0x1, R45, P6 ;  /* 0x000000011c1c7824 */ /* 0x000fd000030e062d */
.L_x_13325:
[----:B------:R-:W-:Y:S05]  /*13d0*/  BSYNC.RECONVERGENT B0 ;  /* 0x0000000000007941 */ /* 0x000fea0003800200 */
.L_x_13324:
[----:B------:R-:W-:Y:S01]  /*13e0*/  P2R R5, PR, RZ, 0x20 ;  /* 0x00000020ff057803 */ /* 0x000fe20000000000 */
[----:B------:R-:W-:Y:S01]  /*13f0*/  IMAD.U32 R44, RZ, RZ, UR4 ;  /* 0x00000004ff2c7e24 */ /* 0x000fe2000f8e00ff */
[----:B------:R-:W-:-:S13]  /*1400*/  ISETP.NE.AND P5, PT, R0, RZ, PT ;  /* 0x000000ff0000720c */ /* 0x000fda0003fa5270 */
[----:B------:R-:W-:-:S04]  /*1410*/  @P5 ISETP.NE.U32.AND P6, PT, R26, RZ, PT ;  /* 0x000000ff1a00520c */ /* 0x000fc80003fc5070 */
[----:B------:R-:W-:-:S04]  /*1420*/  @P5 ISETP.NE.AND.EX P6, PT, RZ, UR4, PT, P6 ;  /* 0x00000004ff005c0c */ /* 0x000fc8000bfc5360 */
[----:B---3--:R-:W-:Y:S02]  /*1430*/  @P5 SEL R4, R9, 0x1, !P6 ;  /* 0x0000000109045807 */ /* 0x008fe40007000000 */
[----:B------:R-:W-:Y:S02]  /*1440*/  ISETP.NE.AND P6, PT, R0, RZ, PT ;  /* 0x000000ff0000720c */ /* 0x000fe40003fc5270 */
[----:B------:R-:W-:-:S11]  /*1450*/  ISETP.NE.AND P5, PT, R5, RZ, PT ;  /* 0x000000ff0500720c */ /* 0x000fd60003fa5270 */
[----:B------:R-:W-:Y:S02]  /*1460*/  @P6 IMAD R3, R3, R4, RZ ;  /* 0x0000000403036224 */ /* 0x000fe400078e02ff */
[----:B------:R-:W0:Y:S03]  /*1470*/  LDS R4, [UR5+0x78] ;  /* 0x00007805ff047984 */ /* 0x000e260008000800 */
[----:B------:R-:W-:Y:S02]  /*1480*/  SEL R6, R3, 0x1, P0 ;  /* 0x0000000103067807 */ /* 0x000fe40000000000 */
[----:B------:R-:W-:-:S03]  /*1490*/  ISETP.NE.AND P0, PT, R42, RZ, PT ;  /* 0x000000ff2a00720c */ /* 0x000fc60003f05270 */
[----:B------:R-:W-:Y:S02]  /*14a0*/  IMAD R11, R39, R6, RZ ;  /* 0x00000006270b7224 */ /* 0x000fe400078e02ff */
[----:B------:R-:W-:-:S03]  /*14b0*/  IMAD.MOV.U32 R39, RZ, RZ, R26 ;  /* 0x000000ffff277224 */ /* 0x000fc600078e001a */
[----:B------:R-:W-:Y:S02]  /*14c0*/  SEL R6, R11, 0x1, P0 ;  /* 0x000000010b067807 */ /* 0x000fe40000000000 */
[----:B------:R-:W-:-:S03]  /*14d0*/  ISETP.NE.AND P0, PT, R0, RZ, PT ;  /* 0x000000ff0000720c */ /* 0x000fc60003f05270 */
[----:B------:R-:W-:-:S05]  /*14e0*/  IMAD R13, R13, R6, RZ ;  /* 0x000000060d0d7224 */ /* 0x000fca00078e02ff */
[----:B------:R-:W-:Y:S02]  /*14f0*/  SEL R6, R13, 0x1, P1 ;  /* 0x000000010d067807 */ /* 0x000fe40000800000 */
[----:B-1----:R-:W-:-:S03]  /*1500*/  @P6 IADD3 R39, P1, PT, R26, R29, RZ ;  /* 0x0000001d1a276210 */ /* 0x002fc60007f3e0ff */
[----:B------:R-:W-:Y:S01]  /*1510*/  IMAD R15, R15, R6, RZ ;  /* 0x000000060f0f7224 */ /* 0x000fe200078e02ff */
[----:B--2---:R-:W-:Y:S01]  /*1520*/  @P6 IADD3.X R44, PT, PT, R28, UR4, RZ, P1, !PT ;  /* 0x000000041c2c6c10 */ /* 0x004fe20008ffe4ff */
[----:B------:R-:W1:Y:S01]  /*1530*/  @!P0 LDC.64 R24, c[0x0][0x3a8] ;  /* 0x0000ea00ff188b82 */ /* 0x000e620000000a00 */
[----:B------:R-:W-:Y:S01]  /*1540*/  @!P0 IMAD.MOV.U32 R7, RZ, RZ, R35 ;  /* 0x000000ffff078224 */ /* 0x000fe200078e0023 */
[----:B------:R-:W-:Y:S02]  /*1550*/  @!P0 CS2R R28, SRZ ;  /* 0x00000000001c8805 */ /* 0x000fe4000001ff00 */
[----:B------:R-:W-:Y:S01]  /*1560*/  SEL R6, R15, 0x1, P2 ;  /* 0x000000010f067807 */ /* 0x000fe20001000000 */
[----:B------:R-:W-:Y:S01]  /*1570*/  @!P0 IMAD.MOV.U32 R5, RZ, RZ, 0x65 ;  /* 0x00000065ff058424 */ /* 0x000fe200078e00ff */
[----:B------:R-:W-:-:S03]  /*1580*/  IADD3 R38, P2, PT, R39, R38, RZ ;  /* 0x0000002627267210 */ /* 0x000fc60007f5e0ff */
[----:B------:R-:W-:Y:S01]  /*1590*/  IMAD R17, R17, R6, RZ ;  /* 0x0000000611117224 */ /* 0x000fe200078e02ff */
[----:B------:R-:W-:Y:S01]  /*15a0*/  IADD3 R40, P1, PT, R38, R37, RZ ;  /* 0x0000002526287210 */ /* 0x000fe20007f3e0ff */
[----:B------:R-:W-:Y:S02]  /*15b0*/  IMAD.X R37, RZ, RZ, R44, P2 ;  /* 0x000000ffff257224 */ /* 0x000fe400010e062c */
[----:B0-----:R-:W-:Y:S01]  /*15c0*/  IMAD R4, R4, R51, RZ ;  /* 0x0000003304047224 */ /* 0x001fe200078e02ff */
[----:B------:R-:W-:Y:S01]  /*15d0*/  SEL R6, R17, 0x1, P3 ;  /* 0x0000000111067807 */ /* 0x000fe20001800000 */
[----:B------:R-:W-:Y:S01]  /*15e0*/  IMAD.X R41, RZ, RZ, R37, P1 ;  /* 0x000000ffff297224 */ /* 0x000fe200008e0625 */
[----:B------:R-:W-:-:S03]  /*15f0*/  IADD3 R33, P2, PT, R40, R33, RZ ;  /* 0x0000002128217210 */ /* 0x000fc60007f5e0ff */
[----:B------:R-:W-:Y:S01]  /*1600*/  IMAD R19, R19, R6, RZ ;  /* 0x0000000613137224 */ /* 0x000fe200078e02ff */
[----:B------:R-:W-:Y:S01]  /*1610*/  IADD3 R43, P1, PT, R33, R34, RZ ;  /* 0x00000022212b7210 */ /* 0x000fe20007f3e0ff */
[----:B------:R-:W-:Y:S02]  /*1620*/  IMAD.X R34, RZ, RZ, R41, P2 ;  /* 0x000000ffff227224 */ /* 0x000fe400010e0629 */
[----:B------:R-:W-:Y:S01]  /*1630*/  @!P0 IMAD.MOV.U32 R6, RZ, RZ, R36 ;  /* 0x000000ffff068224 */ /* 0x000fe200078e0024 */
[----:B------:R-:W-:Y:S02]  /*1640*/  SEL R42, R19, 0x1, P4 ;  /* 0x00000001132a7807 */ /* 0x000fe40002000000 */
[----:B------:R-:W-:Y:S02]  /*1650*/  IADD3 R30, P2, PT, R43, R30, RZ ;  /* 0x0000001e2b1e7210 */ /* 0x000fe40007f5e0ff */
[----:B-1----:R0:W-:Y:S01]  /*1660*/  @!P0 ST.E.128.STRONG.GPU desc[UR12][R24.64+0x200], R4 ;  /* 0x0002000418008985 */ /* 0x0021e2000c10fd0c */
[----:B------:R-:W-:Y:S01]  /*1670*/  IMAD R21, R21, R42, RZ ;  /* 0x0000002a15157224 */ /* 0x000fe200078e02ff */
[----:B------:R-:W-:Y:S01]  /*1680*/  IADD3 R31, P3, PT, R30, R31, RZ ;  /* 0x0000001f1e1f7210 */ /* 0x000fe20007f7e0ff */
[----:B------:R-:W-:Y:S01]  /*1690*/  IMAD.X R42, RZ, RZ, R34, P1 ;  /* 0x000000ffff2a7224 */ /* 0x000fe200008e0622 */
[----:B------:R-:W-:-:S02]  /*16a0*/  ISETP.GE.U32.AND P1, PT, R36, 0x101, PT ;  /* 0x000001012400780c */ /* 0x000fc40003f26070 */
[----:B------:R-:W-:Y:S01]  /*16b0*/  SEL R46, R21, 0x1, P5 ;  /* 0x00000001152e7807 */ /* 0x000fe20002800000 */
[----:B------:R-:W-:Y:S01]  /*16c0*/  IMAD.X R45, RZ, RZ, R42, P2 ;  /* 0x000000ffff2d7224 */ /* 0x000fe200010e062a */
[----:B------:R-:W-:Y:S02]  /*16d0*/  ISETP.GE.AND.EX P1, PT, R35, RZ, PT, P1 ;  /* 0x000000ff2300720c */ /* 0x000fe40003f26310 */
[----:B------:R-:W-:Y:S01]  /*16e0*/  IADD3 R32, P2, PT, R31, R32, RZ ;  /* 0x000000201f207210 */ /* 0x000fe20007f5e0ff */
[----:B------:R-:W-:Y:S02]  /*16f0*/  IMAD R23, R23, R46, RZ ;  /* 0x0000002e17177224 */ /* 0x000fe400078e02ff */
[----:B0-----:R-:W-:-:S04]  /*1700*/  IMAD.X R4, RZ, RZ, R45, P3 ;  /* 0x000000ffff047224 */ /* 0x001fc800018e062d */
[----:B------:R-:W-:-:S04]  /*1710*/  IMAD.X R5, RZ, RZ, R4, P2 ;  /* 0x000000ffff057224 */ /* 0x000fc800010e0604 */
[----:B------:R-:W-:Y:S05]  /*1720*/  @!P1 BRA `(.L_x_13326) ;  /* 0x0000000400bc9947 */ /* 0x000fea0003800000 */
[----:B------:R-:W-:Y:S01]  /*1730*/  BAR.SYNC.DEFER_BLOCKING 0x0 ;  /* 0x0000000000007b1d */ /* 0x000fe20000010000 */
[----:B------:R-:W-:Y:S02]  /*1740*/  ISETP.NE.U32.AND P0, PT, R26, RZ, PT ;  /* 0x000000ff1a00720c */ /* 0x000fe40003f05070 */
[----:B------:R-:W-:Y:S02]  /*1750*/  ISETP.NE.AND P2, PT, R2, R10, PT ;  /* 0x0000000a0200720c */ /* 0x000fe40003f45270 */
[----:B------:R-:W-:Y:S02]  /*1760*/  ISETP.NE.AND.EX P1, PT, RZ, UR4, PT, P0 ;  /* 0x00000004ff007c0c */ /* 0x000fe4000bf25300 */
[----:B------:R-:W-:Y:S02]  /*1770*/  ISETP.NE.AND P0, PT, R10, R12, PT ;  /* 0x0000000c0a00720c */ /* 0x000fe40003f05270 */
[----:B------:R-:W-:Y:S02]  /*1780*/  ISETP.NE.AND P5, PT, R12, R14, PT ;  /* 0x0000000e0c00720c */ /* 0x000fe40003fa5270 */
[----:B------:R-:W-:-:S02]  /*1790*/  ISETP.NE.AND P6, PT, R14, R16, PT ;  /* 0x000000100e00720c */ /* 0x000fc40003fc5270 */
[----:B------:R-:W-:Y:S02]  /*17a0*/  ISETP.NE.AND P3, PT, R20, R22, PT ;  /* 0x000000161400720c */ /* 0x000fe40003f65270 */
[----:B------:R-:W-:Y:S02]  /*17b0*/  ISETP.NE.AND P4, PT, R22, R27, PT ;  /* 0x0000001b1600720c */ /* 0x000fe40003f85270 */
[----:B------:R-:W-:Y:S02]  /*17c0*/  @!P2 LEA R39, R39, UR5, 0x3 ;  /* 0x000000052727ac11 */ /* 0x000fe4000f8e18ff */
[----:B------:R-:W-:Y:S02]  /*17d0*/  @P1 LEA R29, R29, UR5, 0x3 ;  /* 0x000000051d1d1c11 */ /* 0x000fe4000f8e18ff */
[----:B------:R-:W-:Y:S02]  /*17e0*/  @!P0 LEA R38, R38, UR5, 0x3 ;  /* 0x0000000526268c11 */ /* 0x000fe4000f8e18ff */
[----:B------:R-:W-:Y:S01]  /*17f0*/  @!P5 LEA R40, R40, UR5, 0x3 ;  /* 0x000000052828dc11 */ /* 0x000fe2000f8e18ff */
[----:B------:R0:W-:Y:S01]  /*1800*/  @P1 STS.64 [R29], R8 ;  /* 0x000000081d001388 */ /* 0x0001e20000000a00 */
[----:B------:R-:W-:-:S02]  /*1810*/  ISETP.NE.AND P1, PT, R16, R18, PT ;  /* 0x000000121000720c */ /* 0x000fc40003f25270 */
[----:B------:R-:W-:Y:S01]  /*1820*/  @!P6 LEA R33, R33, UR5, 0x3 ;  /* 0x000000052121ec11 */ /* 0x000fe2000f8e18ff */
[----:B------:R0:W-:Y:S01]  /*1830*/  @!P2 STS.64 [R39], R2 ;  /* 0x000000022700a388 */ /* 0x0001e20000000a00 */
[----:B------:R-:W-:Y:S02]  /*1840*/  ISETP.NE.AND P2, PT, R18, R20, PT ;  /* 0x000000141200720c */ /* 0x000fe40003f45270 */
[----:B------:R-:W-:Y:S01]  /*1850*/  @!P3 LEA R31, R31, UR5, 0x3 ;  /* 0x000000051f1fbc11 */ /* 0x000fe2000f8e18ff */
[----:B------:R0:W-:Y:S01]  /*1860*/  @!P0 STS.64 [R38], R10 ;  /* 0x0000000a26008388 */ /* 0x0001e20000000a00 */
[----:B------:R-:W-:Y:S02]  /*1870*/  @!P4 LEA R32, R32, UR5, 0x3 ;  /* 0x000000052020cc11 */ /* 0x000fe4000f8e18ff */
[----:B------:R-:W-:Y:S01]  /*1880*/  ISETP.GT.U32.AND P0, PT, R36, R0, PT ;  /* 0x000000002400720c */ /* 0x000fe20003f04070 */
[----:B------:R0:W-:Y:S02]  /*1890*/  @!P5 STS.64 [R40], R12 ;  /* 0x0000000c2800d388 */ /* 0x0001e40000000a00 */
[----:B------:R-:W-:-:S02]  /*18a0*/  @!P1 LEA R43, R43, UR5, 0x3 ;  /* 0x000000052b2b9c11 */ /* 0x000fc4000f8e18ff */
[----:B------:R0:W-:Y:S01]  /*18b0*/  @!P6 STS.64 [R33], R14 ;  /* 0x0000000e2100e388 */ /* 0x0001e20000000a00 */
[----:B------:R-:W-:Y:S02]  /*18c0*/  ISETP.GT.U32.AND.EX P0, PT, R35, RZ, PT, P0 ;  /* 0x000000ff2300720c */ /* 0x000fe40003f04100 */
[----:B------:R-:W-:Y:S01]  /*18d0*/  @!P2 LEA R30, R30, UR5, 0x3 ;  /* 0x000000051e1eac11 */ /* 0x000fe2000f8e18ff */
[----:B------:R0:W-:Y:S04]  /*18e0*/  @!P1 STS.64 [R43], R16 ;  /* 0x000000102b009388 */ /* 0x0001e80000000a00 */
[----:B------:R0:W-:Y:S04]  /*18f0*/  @!P2 STS.64 [R30], R18 ;  /* 0x000000121e00a388 */ /* 0x0001e80000000a00 */
[----:B------:R0:W-:Y:S04]  /*1900*/  @!P3 STS.64 [R31], R20 ;  /* 0x000000141f00b388 */ /* 0x0001e80000000a00 */
[----:B------:R0:W-:Y:S01]  /*1910*/  @!P4 STS.64 [R32], R22 ;  /* 0x000000162000c388 */ /* 0x0001e20000000a00 */
        /* <DEDUP_REMOVED lines=30> */
.L_x_13329:
        /* <DEDUP_REMOVED lines=17> */
.L_x_13328:
[----:B------:R-:W-:Y:S05]  /*1c10*/  BSYNC.RECONVERGENT B0 ;  /* 0x0000000000007941 */ /* 0x000fea0003800200 */
.L_x_13327:
[----:B------:R-:W-:Y:S05]  /*1c20*/  @!P0 EXIT ;  /* 0x000000000000894d */ /* 0x000fea0003800000 */
.L_x_13330:
        /* <DEDUP_REMOVED lines=31> */
.L_x_13326:
[----:B------:R-:W-:Y:S01]  /*1e20*/  ISETP.NE.U32.AND P0, PT, R26, RZ, PT ;  /* 0x000000ff1a00720c */ /* 0x000fe20003f05070 */
[----:B------:R-:W-:Y:S01]  /*1e30*/  BSSY.RECONVERGENT B0, `(.L_x_13331) ;  /* 0x000000f000007945 */ /* 0x000fe20003800200 */
[----:B------:R-:W-:Y:S02]  /*1e40*/  ISETP.NE.AND P1, PT, R22, R27, PT ;  /* 0x0000001b1600720c */ /* 0x000fe40003f25270 */
[----:B------:R-:W-:Y:S02]  /*1e50*/  ISETP.NE.AND.EX P0, PT, RZ, UR4, PT, P0 ;  /* 0x00000004ff007c0c */ /* 0x000fe4000bf05300 */
[----:B------:R-:W-:Y:S02]  /*1e60*/  ISETP.NE.AND P4, PT, R2, R10, PT ;  /* 0x0000000a0200720c */ /* 0x000fe40003f85270 */
[----:B------:R-:W-:-:S09]  /*1e70*/  ISETP.NE.AND P2, PT, R10, R12, PT ;  /* 0x0000000c0a00720c */ /* 0x000fd20003f45270 */
[----:B------:R-:W-:Y:S05]  /*1e80*/  @!P0 BRA `(.L_x_13332) ;  /* 0x0000000000248947 */ /* 0x000fea0003800000 */
        /* <DEDUP_REMOVED lines=9> */
.L_x_13332:
[----:B------:R-:W-:Y:S05]  /*1f20*/  BSYNC.RECONVERGENT B0 ;  /* 0x0000000000007941 */ /* 0x000fea0003800200 */
.L_x_13331:
[----:B------:R-:W-:Y:S04]  /*1f30*/  BSSY.RECONVERGENT B0, `(.L_x_13333) ;  /* 0x000000b000007945 */ /* 0x000fe80003800200 */
[----:B------:R-:W-:Y:S05]  /*1f40*/  @P4 BRA `(.L_x_13334) ;  /* 0x0000000000244947 */ /* 0x000fea0003800000 */
        /* <DEDUP_REMOVED lines=9> */
.L_x_13334:
[----:B------:R-:W-:Y:S05]  /*1fe0*/  BSYNC.RECONVERGENT B0 ;  /* 0x0000000000007941 */ /* 0x000fea0003800200 */
.L_x_13333:
[----:B------:R-:W-:Y:S01]  /*1ff0*/  BSSY.RECONVERGENT B0, `(.L_x_13335) ;  /* 0x0000010000007945 */ /* 0x000fe20003800200 */
[----:B------:R-:W-:Y:S02]  /*2000*/  ISETP.NE.AND P0, PT, R12, R14, PT ;  /* 0x0000000e0c00720c */ /* 0x000fe40003f05270 */
[----:B------:R-:W-:Y:S02]  /*2010*/  ISETP.NE.AND P3, PT, R14, R16, PT ;  /* 0x000000100e00720c */ /* 0x000fe40003f65270 */
[----:B------:R-:W-:Y:S02]  /*2020*/  ISETP.NE.AND P4, PT, R16, R18, PT ;  /* 0x000000121000720c */ /* 0x000fe40003f85270 */
[----:B------:R-:W-:Y:S02]  /*2030*/  ISETP.NE.AND P5, PT, R18, R20, PT ;  /* 0x000000141200720c */ /* 0x000fe40003fa5270 */
[----:B------:R-:W-:Y:S01]  /*2040*/  ISETP.NE.AND P6, PT, R20, R22, PT ;  /* 0x000000161400720c */ /* 0x000fe20003fc5270 */
[----:B------:R-:W-:-:S12]  /*2050*/  @P2 BRA `(.L_x_13336) ;  /* 0x0000000000242947 */ /* 0x000fd80003800000 */
        /* <DEDUP_REMOVED lines=9> */
.L_x_13336:
[----:B------:R-:W-:Y:S05]  /*20f0*/  BSYNC.RECONVERGENT B0 ;  /* 0x0000000000007941 */ /* 0x000fea0003800200 */
.L_x_13335:
[----:B------:R-:W-:Y:S04]  /*2100*/  BSSY.RECONVERGENT B0, `(.L_x_13337) ;  /* 0x000000b000007945 */ /* 0x000fe80003800200 */
[----:B------:R-:W-:Y:S05]  /*2110*/  @P0 BRA `(.L_x_13338) ;  /* 0x0000000000240947 */ /* 0x000fea0003800000 */
        /* <DEDUP_REMOVED lines=9> */
.L_x_13338:
[----:B------:R-:W-:Y:S05]  /*21b0*/  BSYNC.RECONVERGENT B0 ;  /* 0x0000000000007941 */ /* 0x000fea0003800200 */
.L_x_13337:
[----:B------:R-:W-:Y:S04]  /*21c0*/  BSSY.RECONVERGENT B0, `(.L_x_13339) ;  /* 0x000000b000007945 */ /* 0x000fe80003800200 */
[----:B------:R-:W-:Y:S05]  /*21d0*/  @P3 BRA `(.L_x_13340) ;  /* 0x0000000000243947 */ /* 0x000fea0003800000 */
        /* <DEDUP_REMOVED lines=9> */
.L_x_13340:
[----:B------:R-:W-:Y:S05]  /*2270*/  BSYNC.RECONVERGENT B0 ;  /* 0x0000000000007941 */ /* 0x000fea0003800200 */
.L_x_13339:
[----:B------:R-:W-:Y:S04]  /*2280*/  BSSY.RECONVERGENT B0, `(.L_x_13341) ;  /* 0x000000b000007945 */ /* 0x000fe80003800200 */
[----:B------:R-:W-:Y:S05]  /*2290*/  @P4 BRA `(.L_x_13342) ;  /* 0x0000000000244947 */ /* 0x000fea0003800000 */
        /* <DEDUP_REMOVED lines=9> */
.L_x_13342:
[----:B------:R-:W-:Y:S05]  /*2330*/  BSYNC.RECONVERGENT B0 ;  /* 0x0000000000007941 */ /* 0x000fea0003800200 */
.L_x_13341:
        /* <DEDUP_REMOVED lines=11> */
.L_x_13344:
[----:B------:R-:W-:Y:S05]  /*23f0*/  BSYNC.RECONVERGENT B0 ;  /* 0x0000000000007941 */ /* 0x000fea0003800200 */
.L_x_13343:
        /* <DEDUP_REMOVED lines=11> */
.L_x_13346:
[----:B------:R-:W-:Y:S05]  /*24b0*/  BSYNC.RECONVERGENT B0 ;  /* 0x0000000000007941 */ /* 0x000fea0003800200 */
.L_x_13345:
[----:B------:R-:W-:Y:S05]  /*24c0*/  @P1 EXIT ;  /* 0x000000000000194d */ /* 0x000fea0003800000 */
[----:B------:R-:W0:Y:S01]  /*24d0*/  LDCU.128 UR4, c[0x0][0x390] ;  /* 0x00007200ff0477ac */ /* 0x000e220008000c00 */
[C---:B------:R-:W-:Y:S01]  /*24e0*/  IMAD.SHL.U32 R4, R32.reuse, 0x4, RZ ;  /* 0x0000000420047824 */ /* 0x040fe200078e00ff */
[----:B------:R-:W-:-:S04]  /*24f0*/  SHF.L.U64.HI R5, R32, 0x2, R5 ;  /* 0x0000000220057819 */ /* 0x000fc80000010205 */
[C---:B01234-:R-:W-:Y:S02]  /*2500*/  IADD3 R2, P0, PT, R4.reuse, UR4, RZ ;  /* 0x0000000404027c10 */ /* 0x05ffe4000ff1e0ff */
[----:B------:R-:W-:Y:S02]  /*2510*/  IADD3 R4, P1, PT, R4, UR6, RZ ;  /* 0x0000000604047c10 */ /* 0x000fe4000ff3e0ff */
[C---:B------:R-:W-:Y:S02]  /*2520*/  IADD3.X R3, PT, PT, R5.reuse, UR5, RZ, P0, !PT ;  /* 0x0000000505037c10 */ /* 0x040fe400087fe4ff */
[----:B------:R-:W-:-:S03]  /*2530*/  IADD3.X R5, PT, PT, R5, UR7, RZ, P1, !PT ;  /* 0x0000000705057c10 */ /* 0x000fc60008ffe4ff */
[----:B------:R-:W-:Y:S04]  /*2540*/  STG.E desc[UR12][R2.64], R22 ;  /* 0x0000001602007986 */ /* 0x000fe8000c10190c */
[----:B------:R-:W-:Y:S01]  /*2550*/  STG.E desc[UR12][R4.64], R23 ;  /* 0x0000001704007986 */ /* 0x000fe2000c10190c */
[----:B------:R-:W-:Y:S05]  /*2560*/  EXIT ;  /* 0x000000000000794d */ /* 0x000fea0003800000 */
.L_x_13323:
        /* <DEDUP_REMOVED lines=32> */
[----:B------:R-:W-:Y:S01]  /*2770*/  ISETP.NE.AND P1, PT, R28, RZ, PT ;  /* 0x000000ff1c00720c */ /* 0x000fe20003f25270 */
[----:B------:R-:W-:-:S02]  /*2780*/  IMAD.U32 R15, RZ, RZ, UR15 ;  /* 0x0000000fff0f7e24 */ /* 0x000fc4000f8e00ff */
[----:B------:R-:W-:-:S10]  /*2790*/  IMAD.MOV.U32 R33, RZ, RZ, RZ ;  /* 0x000000ffff217224 */ /* 0x000fd400078e00ff */
[----:B-1----:R-:W0:Y:S02]  /*27a0*/  @!P1 LDC.64 R2, c[0x0][0x380] ;  /* 0x0000e000ff029b82 */ /* 0x002e240000000a00 */
[----:B0-----:R-:W-:-:S05]  /*27b0*/  @!P1 IMAD.WIDE.U32 R2, R15, 0x2400, R2 ;  /* 0x000024000f029825 */ /* 0x001fca00078e0002 */
[----:B------:R0:W5:Y:S01]  /*27c0*/  @!P1 LDG.E.CONSTANT R33, desc[UR12][R2.64+-0x4] ;  /* 0xfffffc0c02219981 */ /* 0x000162000c1e9900 */
[----:B------:R-:W1:Y:S01]  /*27d0*/  S2UR UR5, SR_CgaCtaId ;  /* 0x00000000000579c3 */ /* 0x000e620000008800 */
[----:B------:R-:W-:Y:S01]  /*27e0*/  SHF.R.U32.HI R15, RZ, 0x5, R28 ;  /* 0x00000005ff0f7819 */ /* 0x000fe2000001161c */
[----:B------:R-:W-:Y:S01]  /*27f0*/  UMOV UR4, 0x400 ;  /* 0x0000040000047882 */ /* 0x000fe20000000000 */
[----:B------:R-:W0:Y:S01]  /*2800*/  S2R R26, SR_LANEID ;  /* 0x00000000001a7919 */ /* 0x000e220000000000 */
[----:B------:R-:W-:Y:S01]  /*2810*/  ISETP.NE.AND P2, PT, R28, RZ, PT ;  /* 0x000000ff1c00720c */ /* 0x000fe20003f45270 */
[----:B-1----:R-:W-:Y:S01]  /*2820*/  ULEA UR6, UR5, UR4, 0x18 ;  /* 0x0000000405067291 */ /* 0x002fe2000f8ec0ff */
[----:B0-----:R-:W-:-:S05]  /*2830*/  IMAD R0, R15, 0x120, R26 ;  /* 0x000001200f007824 */ /* 0x001fca00078e021a */
        /* <DEDUP_REMOVED lines=46> */
[----:B------:R0:W-:Y:S01]  /*2b20*/  LDS R0, [R22+0x20] ;  /* 0x0000200016007984 */ /* 0x0001e20000000800 */
[----:B------:R-:W-:Y:S01]  /*2b30*/  BAR.SYNC.DEFER_BLOCKING 0x0 ;  /* 0x0000000000007b1d */ /* 0x000fe20000010000 */
[----:B0-----:R-:W-:-:S02]  /*2b40*/  SEL R4, R17, 0x1, P5 ;  /* 0x0000000111047807 */ /* 0x001fc40002800000 */
[----:B------:R-:W-:-:S03]  /*2b50*/  SEL R22, RZ, 0x1, P5 ;  /* 0x00000001ff167807 */ /* 0x000fc60002800000 */
[----:B-1----:R-:W-:-:S05]  /*2b60*/  IMAD R4, R19, R4, RZ ;  /* 0x0000000413047224 */ /* 0x002fca00078e02ff */
[----:B------:R-:W-:-:S05]  /*2b70*/  SEL R5, R4, 0x1, P0 ;  /* 0x0000000104057807 */ /* 0x000fca0000000000 */
[----:B--2---:R-:W-:Y:S01]  /*2b80*/  IMAD R5, R24, R5, RZ ;  /* 0x0000000518057224 */ /* 0x004fe200078e02ff */
[----:B------:R-:W-:Y:S04]  /*2b90*/  STS [R6+0x4d8], R31 ;  /* 0x0004d81f06007388 */ /* 0x000fe80000000800 */
[----:B------:R-:W-:Y:S02]  /*2ba0*/  SEL R4, R5, 0x1, P4 ;  /* 0x0000000105047807 */ /* 0x000fe40002000000 */
[----:B------:R-:W-:Y:S01]  /*2bb0*/  SEL R5, RZ, 0x1, P0 ;  /* 0x00000001ff057807 */ /* 0x000fe20000000000 */
[----:B------:R-:W-:Y:S01]  /*2bc0*/  BAR.SYNC.DEFER_BLOCKING 0x0 ;  /* 0x0000000000007b1d */ /* 0x000fe20000010000 */
[----:B------:R-:W-:Y:S01]  /*2bd0*/  ISETP.NE.AND P0, PT, R8, R2, PT ;  /* 0x000000020800720c */ /* 0x000fe20003f05270 */
[----:B---3--:R-:W-:-:S05]  /*2be0*/  IMAD R4, R21, R4, RZ ;  /* 0x0000000415047224 */ /* 0x008fca00078e02ff */
[----:B------:R-:W-:-:S05]  /*2bf0*/  SEL R4, R4, 0x1, P6 ;  /* 0x0000000104047807 */ /* 0x000fca0003000000 */
[----:B----4-:R-:W-:-:S05]  /*2c00*/  IMAD R4, R13, R4, RZ ;  /* 0x000000040d047224 */ /* 0x010fca00078e02ff */
[----:B------:R-:W-:-:S05]  /*2c10*/  SEL R4, R4, 0x1, P3 ;  /* 0x0000000104047807 */ /* 0x000fca0001800000 */
[----:B-----5:R-:W-:Y:S01]  /*2c20*/  IMAD R4, R11, R4, RZ ;  /* 0x000000040b047224 */ /* 0x020fe200078e02ff */
[----:B------:R0:W1:Y:S01]  /*2c30*/  @P2 LDS R33, [R6+0x4d4] ;  /* 0x0004d40006212984 */ /* 0x0000620000000800 */
[----:B------:R-:W-:-:S04]  /*2c40*/  ISETP.NE.AND P2, PT, R10, R8, PT ;  /* 0x000000080a00720c */ /* 0x000fc80003f45270 */
[----:B------:R-:W-:Y:S02]  /*2c50*/  SEL R4, R4, 0x1, P2 ;  /* 0x0000000104047807 */ /* 0x000fe40001000000 */
[----:B0-----:R-:W-:-:S03]  /*2c60*/  SEL R6, RZ, 0x1, P4 ;  /* 0x00000001ff067807 */ /* 0x001fc60002000000 */
[----:B------:R-:W-:-:S05]  /*2c70*/  IMAD R4, R9, R4, RZ ;  /* 0x0000000409047224 */ /* 0x000fca00078e02ff */
[----:B------:R-:W-:-:S05]  /*2c80*/  SEL R4, R4, 0x1, P0 ;  /* 0x0000000104047807 */ /* 0x000fca0000000000 */
[----:B------:R-:W-:Y:S01]  /*2c90*/  IMAD R4, R3, R4, RZ ;  /* 0x0000000403047224 */ /* 0x000fe200078e02ff */
[----:B-1----:R-:W-:-:S04]  /*2ca0*/  ISETP.NE.AND P5, PT, R33, R14, PT ;  /* 0x0000000e2100720c */ /* 0x002fc80003fa5270 */
[----:B------:R-:W-:-:S04]  /*2cb0*/  SEL R7, RZ, 0x1, P5 ;  /* 0x00000001ff077807 */ /* 0x000fc80002800000 */
[----:B------:R-:W-:Y:S02]  /*2cc0*/  IADD3 R5, P4, P5, R5, R22, R7 ;  /* 0x0000001605057210 */ /* 0x000fe40007d9e007 */
[----:B------:R-:W-:Y:S02]  /*2cd0*/  SEL R7, RZ, 0x1, P6 ;  /* 0x00000001ff077807 */ /* 0x000fe40003000000 */
[----:B------:R-:W-:Y:S02]  /*2ce0*/  IADD3 R22, P6, PT, R5, R6, RZ ;  /* 0x0000000605167210 */ /* 0x000fe40007fde0ff */
[----:B------:R-:W-:Y:S02]  /*2cf0*/  IADD3.X R6, PT, PT, RZ, RZ, RZ, P4, P5 ;  /* 0x000000ffff067210 */ /* 0x000fe400027ea4ff */
[----:B------:R-:W-:Y:S02]  /*2d00*/  ISETP.NE.AND P4, PT, R2, R31, PT ;  /* 0x0000001f0200720c */ /* 0x000fe40003f85270 */
[----:B------:R-:W-:Y:S01]  /*2d10*/  IADD3 R22, P5, PT, R22, R7, RZ ;  /* 0x0000000716167210 */ /* 0x000fe20007fbe0ff */
[----:B------:R-:W-:Y:S01]  /*2d20*/  IMAD.X R6, RZ, RZ, R6, P6 ;  /* 0x000000ffff067224 */ /* 0x000fe200030e0606 */
[----:B------:R-:W-:-:S02]  /*2d30*/  SEL R5, R4, 0x1, P4 ;  /* 0x0000000104057807 */ /* 0x000fc40002000000 */
[----:B------:R-:W-:Y:S01]  /*2d40*/  SEL R7, RZ, 0x1, P3 ;  /* 0x00000001ff077807 */ /* 0x000fe20001800000 */
[----:B------:R-:W-:Y:S01]  /*2d50*/  IMAD.X R29, RZ, RZ, R6, P5 ;  /* 0x000000ffff1d7224 */ /* 0x000fe200028e0606 */
[----:B------:R-:W-:Y:S01]  /*2d60*/  SEL R4, RZ, 0x1, P2 ;  /* 0x00000001ff047807 */ /* 0x000fe20001000000 */
[----:B------:R-:W-:Y:S01]  /*2d70*/  IMAD R0, R0, R5, RZ ;  /* 0x0000000500007224 */ /* 0x000fe200078e02ff */
[----:B------:R-:W-:Y:S02]  /*2d80*/  IADD3 R7, P3, PT, R22, R7, RZ ;  /* 0x0000000716077210 */ /* 0x000fe40007f7e0ff */
[----:B------:R-:W-:Y:S02]  /*2d90*/  SEL R22, RZ, 0x1, P0 ;  /* 0x00000001ff167807 */ /* 0x000fe40000000000 */
[----:B------:R-:W0:Y:S01]  /*2da0*/  SHFL.UP PT, R6, R0, 0x1, RZ ;  /* 0x0420000000067989 */ /* 0x000e2200000e00ff */
[----:B------:R-:W-:Y:S01]  /*2db0*/  IADD3 R7, P2, PT, R7, R4, RZ ;  /* 0x0000000407077210 */ /* 0x000fe20007f5e0ff */
[----:B------:R-:W-:Y:S01]  /*2dc0*/  IMAD.X R29, RZ, RZ, R29, P3 ;  /* 0x000000ffff1d7224 */ /* 0x000fe200018e061d */
[----:B------:R-:W-:-:S02]  /*2dd0*/  SEL R23, RZ, 0x1, P4 ;  /* 0x00000001ff177807 */ /* 0x000fc40002000000 */
[----:B------:R-:W-:Y:S01]  /*2de0*/  IADD3 R22, P0, PT, R7, R22, RZ ;  /* 0x0000001607167210 */ /* 0x000fe20007f1e0ff */
[----:B------:R-:W-:Y:S01]  /*2df0*/  IMAD.X R27, RZ, RZ, R29, P2 ;  /* 0x000000ffff1b7224 */ /* 0x000fe200010e061d */
[----:B------:R-:W-:Y:S02]  /*2e00*/  ISETP.NE.AND P3, PT, R26, 0x1f, PT ;  /* 0x0000001f1a00780c */ /* 0x000fe40003f65270 */
[----:B------:R-:W-:Y:S01]  /*2e10*/  IADD3 R23, P2, PT, R22, R23, RZ ;  /* 0x0000001716177210 */ /* 0x000fe20007f5e0ff */
[----:B------:R-:W-:Y:S01]  /*2e20*/  IMAD.X R25, RZ, RZ, R27, P0 ;  /* 0x000000ffff197224 */ /* 0x000fe200000e061b */
[----:B------:R-:W-:Y:S02]  /*2e30*/  ISETP.NE.AND P6, PT, R15, 0x4, PT ;  /* 0x000000040f00780c */ /* 0x000fe40003fc5270 */
[----:B------:R-:W-:Y:S01]  /*2e40*/  ISETP.NE.U32.AND P0, PT, R23, RZ, PT ;  /* 0x000000ff1700720c */ /* 0x000fe20003f05070 */
[----:B------:R-:W-:Y:S01]  /*2e50*/  IMAD.X R30, RZ, RZ, R25, P2 ;  /* 0x000000ffff1e7224 */ /* 0x000fe200010e0619 */
[----:B------:R-:W1:Y:S01]  /*2e60*/  SHFL.UP PT, R4, R23, 0x1, RZ ;  /* 0x0420000017047989 */ /* 0x000e6200000e00ff */
[----:B------:R-:W-:-:S02]  /*2e70*/  ISETP.GE.AND P2, PT, R26, 0x1, PT ;  /* 0x000000011a00780c */ /* 0x000fc40003f46270 */
[----:B------:R-:W-:Y:S01]  /*2e80*/  ISETP.NE.AND P4, PT, R15, 0x5, PT ;  /* 0x000000050f00780c */ /* 0x000fe20003f85270 */
[----:B------:R-:W2:Y:S01]  /*2e90*/  SHFL.UP PT, R5, R30, 0x1, RZ ;  /* 0x042000001e057989 */ /* 0x000ea200000e00ff */
[----:B------:R-:W-:-:S04]  /*2ea0*/  ISETP.NE.AND.EX P0, PT, R30, RZ, PT, P0 ;  /* 0x000000ff1e00720c */ /* 0x000fc80003f05300 */
[----:B0-----:R-:W-:-:S04]  /*2eb0*/  SEL R6, R6, 0x1, !P0 ;  /* 0x0000000106067807 */ /* 0x001fc80004000000 */
[----:B------:R-:W-:-:S05]  /*2ec0*/  SEL R7, R6, 0x1, P2 ;  /* 0x0000000106077807 */ /* 0x000fca0001000000 */
[----:B------:R-:W-:-:S05]  /*2ed0*/  IMAD R7, R0, R7, RZ ;  /* 0x0000000700077224 */ /* 0x000fca00078e02ff */
[----:B------:R-:W0:Y:S01]  /*2ee0*/  SHFL.UP PT, R6, R7, 0x2, RZ ;  /* 0x0440000007067989 */ /* 0x000e2200000e00ff */
[----:B-1----:R-:W-:-:S04]  /*2ef0*/  SEL R4, R4, RZ, P2 ;  /* 0x000000ff04047207 */ /* 0x002fc80001000000 */
[----:B------:R-:W-:Y:S02]  /*2f00*/  IADD3 R23, P0, PT, R4, R23, RZ ;  /* 0x0000001704177210 */ /* 0x000fe40007f1e0ff */
[----:B--2---:R-:W-:Y:S02]  /*2f10*/  SEL R5, R5, RZ, P2 ;  /* 0x000000ff05057207 */ /* 0x004fe40001000000 */
[----:B------:R-:W-:Y:S01]  /*2f20*/  ISETP.GE.AND P2, PT, R26, 0x2, PT ;  /* 0x000000021a00780c */ /* 0x000fe20003f46270 */
[----:B------:R-:W1:Y:S02]  /*2f30*/  SHFL.UP PT, R0, R23, 0x2, RZ ;  /* 0x0440000017007989 */ /* 0x000e6400000e00ff */
[----:B------:R-:W-:Y:S01]  /*2f40*/  IMAD.X R35, R5, 0x1, R30, P0 ;  /* 0x0000000105237824 */ /* 0x000fe200000e061e */
[----:B------:R-:W-:-:S04]  /*2f50*/  ISETP.NE.U32.AND P0, PT, R23, RZ, PT ;  /* 0x000000ff1700720c */ /* 0x000fc80003f05070 */
[----:B------:R-:W2:Y:S01]  /*2f60*/  SHFL.UP PT, R4, R35, 0x2, RZ ;  /* 0x0440000023047989 */ /* 0x000ea200000e00ff */
[----:B------:R-:W-:-:S04]  /*2f70*/  ISETP.NE.AND.EX P0, PT, R35, RZ, PT, P0 ;  /* 0x000000ff2300720c */ /* 0x000fc80003f05300 */
[----:B0-----:R-:W-:-:S04]  /*2f80*/  SEL R6, R6, 0x1, !P0 ;  /* 0x0000000106067807 */ /* 0x001fc80004000000 */
[----:B------:R-:W-:-:S05]  /*2f90*/  SEL R6, R6, 0x1, P2 ;  /* 0x0000000106067807 */ /* 0x000fca0001000000 */
[----:B------:R-:W-:Y:S01]  /*2fa0*/  IMAD R6, R7, R6, RZ ;  /* 0x0000000607067224 */ /* 0x000fe200078e02ff */
[----:B-1----:R-:W-:-:S04]  /*2fb0*/  SEL R0, R0, RZ, P2 ;  /* 0x000000ff00007207 */ /* 0x002fc80001000000 */
[----:B------:R-:W0:Y:S01]  /*2fc0*/  SHFL.UP PT, R5, R6, 0x4, RZ ;  /* 0x0480000006057989 */ /* 0x000e2200000e00ff */
        /* <DEDUP_REMOVED lines=9> */
[----:B------:R-:W-:Y:S02]  /*3060*/  SEL R5, R5, 0x1, P2 ;  /* 0x0000000105057807 */ /* 0x000fe40001000000 */
[----:B-1----:R-:W-:-:S03]  /*3070*/  SEL R0, R0, RZ, P2 ;  /* 0x000000ff00007207 */ /* 0x002fc60001000000 */
[----:B------:R-:W-:Y:S01]  /*3080*/  IMAD R5, R6, R5, RZ ;  /* 0x0000000506057224 */ /* 0x000fe200078e02ff */
        /* <DEDUP_REMOVED lines=9> */
[----:B0-----:R-:W-:-:S04]  /*3120*/  SEL R6, R6, 0x1, !P0 ;  /* 0x0000000106067807 */ /* 0x001fc80004000000 */
[----:B------:R-:W-:Y:S02]  /*3130*/  SEL R6, R6, 0x1, P2 ;  /* 0x0000000106067807 */ /* 0x000fe40001000000 */
[----:B-1----:R-:W-:Y:S02]  /*3140*/  SEL R0, R0, RZ, P2 ;  /* 0x000000ff00007207 */ /* 0x002fe40001000000 */
[----:B--2---:R-:W-:Y:S01]  /*3150*/  SEL R4, R4, RZ, P2 ;  /* 0x000000ff04047207 */ /* 0x004fe20001000000 */
[----:B------:R-:W-:Y:S01]  /*3160*/  IMAD R6, R5, R6, RZ ;  /* 0x0000000605067224 */ /* 0x000fe200078e02ff */
[----:B------:R-:W-:Y:S02]  /*3170*/  IADD3 R7, P0, PT, R0, R23, RZ ;  /* 0x0000001700077210 */ /* 0x000fe40007f1e0ff */
[----:B------:R-:W-:Y:S02]  /*3180*/  ISETP.GE.AND P2, PT, R26, 0x10, PT ;  /* 0x000000101a00780c */ /* 0x000fe40003f46270 */
[----:B------:R-:W0:Y:S01]  /*3190*/  SHFL.UP PT, R5, R6, 0x10, RZ ;  /* 0x0600000006057989 */ /* 0x000e2200000e00ff */
[----:B------:R-:W-:Y:S01]  /*31a0*/  IMAD.X R23, R4, 0x1, R35, P0 ;  /* 0x0000000104177824 */ /* 0x000fe200000e0623 */
[----:B------:R-:W-:-:S02]  /*31b0*/  ISETP.NE.U32.AND P0, PT, R7, RZ, PT ;  /* 0x000000ff0700720c */ /* 0x000fc40003f05070 */
[----:B------:R-:W1:Y:S02]  /*31c0*/  SHFL.UP PT, R0, R7, 0x10, RZ ;  /* 0x0600000007007989 */ /* 0x000e6400000e00ff */
[----:B------:R-:W-:Y:S02]  /*31d0*/  ISETP.NE.AND.EX P0, PT, R23, RZ, PT, P0 ;  /* 0x000000ff1700720c */ /* 0x000fe40003f05300 */
[----:B------:R-:W2:Y:S02]  /*31e0*/  SHFL.UP PT, R4, R23, 0x10, RZ ;  /* 0x0600000017047989 */ /* 0x000ea400000e00ff */
[----:B0-----:R-:W-:Y:S02]  /*31f0*/  SEL R5, R5, 0x1, !P0 ;  /* 0x0000000105057807 */ /* 0x001fe40004000000 */
[----:B-1----:R-:W-:Y:S02]  /*3200*/  SEL R0, R0, RZ, P2 ;  /* 0x000000ff00007207 */ /* 0x002fe40001000000 */
[----:B------:R-:W-:-:S02]  /*3210*/  SEL R5, R5, 0x1, P2 ;  /* 0x0000000105057807 */ /* 0x000fc40001000000 */
[----:B------:R-:W-:Y:S02]  /*3220*/  IADD3 R34, P0, PT, R0, R7, RZ ;  /* 0x0000000700227210 */ /* 0x000fe40007f1e0ff */
[----:B--2---:R-:W-:Y:S01]  /*3230*/  SEL R4, R4, RZ, P2 ;  /* 0x000000ff04047207 */ /* 0x004fe20001000000 */
[----:B------:R-:W-:Y:S01]  /*3240*/  IMAD R30, R6, R5, RZ ;  /* 0x00000005061e7224 */ /* 0x000fe200078e02ff */
[----:B------:R-:W-:-:S03]  /*3250*/  ISETP.NE.AND P2, PT, R15, 0x2, PT ;  /* 0x000000020f00780c */ /* 0x000fc60003f45270 */
[----:B------:R-:W-:Y:S01]  /*3260*/  IMAD.X R35, R4, 0x1, R23, P0 ;  /* 0x0000000104237824 */ /* 0x000fe200000e0617 */
[----:B------:R-:W-:-:S05]  /*3270*/  @!P3 LEA R23, R15, UR6, 0x4 ;  /* 0x000000060f17bc11 */ /* 0x000fca000f8e20ff */
[----:B------:R-:W-:Y:S04]  /*3280*/  @!P3 STS.64 [R23], R34 ;  /* 0x000000221700b388 */ /* 0x000fe80000000a00 */
[----:B------:R-:W-:Y:S01]  /*3290*/  @!P3 STS [R23+0x8], R30 ;  /* 0x0000081e1700b388 */ /* 0x000fe20000000800 */
[----:B------:R-:W-:Y:S06]  /*32a0*/  BAR.SYNC.DEFER_BLOCKING 0x0 ;  /* 0x0000000000007b1d */ /* 0x000fec0000010000 */
[----:B------:R-:W0:Y:S04]  /*32b0*/  LDS.64 R38, [UR6+0x10] ;  /* 0x00001006ff267984 */ /* 0x000e280008000a00 */
[----:B------:R-:W1:Y:S04]  /*32c0*/  LDS.64 R4, [UR6] ;  /* 0x00000006ff047984 */ /* 0x000e680008000a00 */
[----:B------:R-:W2:Y:S04]  /*32d0*/  LDS R42, [UR6+0x8] ;  /* 0x00000806ff2a7984 */ /* 0x000ea80008000800 */
[----:B------:R-:W-:Y:S04]  /*32e0*/  LDS R0, [UR6+0x18] ;  /* 0x00001806ff007984 */ /* 0x000fe80008000800 */
[----:B------:R-:W3:Y:S04]  /*32f0*/  LDS.64 R40, [UR6+0x20] ;  /* 0x00002006ff287984 */ /* 0x000ee80008000a00 */
[----:B------:R-:W4:Y:S04]  /*3300*/  LDS.64 R6, [UR6+0x30] ;  /* 0x00003006ff067984 */ /* 0x000f280008000a00 */
[----:B------:R-:W5:Y:S04]  /*3310*/  LDS R44, [UR6+0x28] ;  /* 0x00002806ff2c7984 */ /* 0x000f680008000800 */
[----:B------:R-:W5:Y:S04]  /*3320*/  LDS.64 R36, [UR6+0x40] ;  /* 0x00004006ff247984 */ /* 0x000f680008000a00 */
[----:B------:R-:W5:Y:S04]  /*3330*/  LDS R32, [UR6+0x38] ;  /* 0x00003806ff207984 */ /* 0x000f680008000800 */
[----:B------:R-:W-:Y:S01]  /*3340*/  LDS R23, [UR6+0x48] ;  /* 0x00004806ff177984 */ /* 0x000fe20008000800 */
[----:B0-----:R-:W-:-:S02]  /*3350*/  ISETP.NE.U32.AND P0, PT, R38, RZ, PT ;  /* 0x000000ff2600720c */ /* 0x001fc40003f05070 */
[----:B-1----:R-:W-:Y:S02]  /*3360*/  IADD3 R45, P3, PT, R4, R38, RZ ;  /* 0x00000026042d7210 */ /* 0x002fe40007f7e0ff */
[----:B------:R-:W-:Y:S02]  /*3370*/  ISETP.NE.AND.EX P0, PT, R39, RZ, PT, P0 ;  /* 0x000000ff2700720c */ /* 0x000fe40003f05300 */
[----:B------:R-:W-:Y:S01]  /*3380*/  SEL R46, R45, R4, !P2 ;  /* 0x000000042d2e7207 */ /* 0x000fe20005000000 */
[----:B------:R-:W-:Y:S02]  /*3390*/  IMAD.X R47, R5, 0x1, R39, P3 ;  /* 0x00000001052f7824 */ /* 0x000fe400018e0627 */
[----:B------:R-:W0:Y:S03]  /*33a0*/  LDS.64 R38, [UR6+0x50] ;  /* 0x00005006ff267984 */ /* 0x000e260008000a00 */
[----:B------:R-:W-:-:S02]  /*33b0*/  SEL R48, R47, R5, !P2 ;  /* 0x000000052f307207 */ /* 0x000fc40005000000 */
[----:B--2---:R-:W-:Y:S02]  /*33c0*/  SEL R5, R42, 0x1, !P0 ;  /* 0x000000012a057807 */ /* 0x004fe40004000000 */
[C---:B---3--:R-:W-:Y:S02]  /*33d0*/  ISETP.NE.U32.AND P0, PT, R40.reuse, RZ, PT ;  /* 0x000000ff2800720c */ /* 0x048fe40003f05070 */
[----:B------:R-:W-:Y:S01]  /*33e0*/  IADD3 R45, P3, PT, R40, R45, RZ ;  /* 0x0000002d282d7210 */ /* 0x000fe20007f7e0ff */
[----:B------:R-:W-:Y:S01]  /*33f0*/  IMAD R43, R0, R5, RZ ;  /* 0x00000005002b7224 */ /* 0x000fe200078e02ff */
[C---:B------:R-:W-:Y:S01]  /*3400*/  ISETP.NE.AND.EX P0, PT, R41.reuse, RZ, PT, P0 ;  /* 0x000000ff2900720c */ /* 0x040fe20003f05300 */
[----:B------:R-:W1:Y:S02]  /*3410*/  LDS.64 R4, [UR6+0x60] ;  /* 0x00006006ff047984 */ /* 0x000e640008000a00 */
[----:B------:R-:W-:Y:S01]  /*3420*/  IMAD.X R41, R41, 0x1, R47, P3 ;  /* 0x0000000129297824 */ /* 0x000fe200018e062f */
[----:B------:R-:W-:Y:S01]  /*3430*/  ISETP.NE.AND P3, PT, R15, 0x3, PT ;  /* 0x000000030f00780c */ /* 0x000fe20003f65270 */
[----:B------:R-:W2:Y:S01]  /*3440*/  LDS R0, [UR6+0x58] ;  /* 0x00005806ff007984 */ /* 0x000ea20008000800 */
[----:B------:R-:W-:-:S02]  /*3450*/  SEL R42, R43, R42, !P2 ;  /* 0x0000002a2b2a7207 */ /* 0x000fc40005000000 */
[----:B------:R-:W-:Y:S01]  /*3460*/  SEL R43, R43, 0x1, !P0 ;  /* 0x000000012b2b7807 */ /* 0x000fe20004000000 */
[----:B------:R-:W3:Y:S01]  /*3470*/  LDS R40, [UR6+0x68] ;  /* 0x00006806ff287984 */ /* 0x000ee20008000800 */
[----:B----4-:R-:W-:Y:S02]  /*3480*/  ISETP.NE.U32.AND P0, PT, R6, RZ, PT ;  /* 0x000000ff0600720c */ /* 0x010fe40003f05070 */
[----:B------:R-:W-:Y:S01]  /*3490*/  SEL R46, R45, R46, !P3 ;  /* 0x0000002e2d2e7207 */ /* 0x000fe20005800000 */
[----:B-----5:R-:W-:Y:S01]  /*34a0*/  IMAD R43, R44, R43, RZ ;  /* 0x0000002b2c2b7224 */ /* 0x020fe200078e02ff */
[----:B------:R-:W-:Y:S02]  /*34b0*/  IADD3 R45, P2, PT, R6, R45, RZ ;  /* 0x0000002d062d7210 */ /* 0x000fe40007f5e0ff */
[----:B------:R-:W-:Y:S02]  /*34c0*/  ISETP.NE.AND.EX P0, PT, R7, RZ, PT, P0 ;  /* 0x000000ff0700720c */ /* 0x000fe40003f05300 */
[----:B------:R-:W-:Y:S01]  /*34d0*/  SEL R48, R41, R48, !P3 ;  /* 0x0000003029307207 */ /* 0x000fe20005800000 */
[----:B------:R-:W-:Y:S01]  /*34e0*/  IMAD.X R47, R7, 0x1, R41, P2 ;  /* 0x00000001072f7824 */ /* 0x000fe200010e0629 */
[----:B------:R-:W-:Y:S01]  /*34f0*/  SEL R41, R43, 0x1, !P0 ;  /* 0x000000012b297807 */ /* 0x000fe20004000000 */
[----:B------:R-:W4:Y:S01]  /*3500*/  LDS.64 R6, [UR6+0x70] ;  /* 0x00007006ff067984 */ /* 0x000f220008000a00 */
[----:B------:R-:W-:-:S02]  /*3510*/  ISETP.NE.U32.AND P2, PT, R36, RZ, PT ;  /* 0x000000ff2400720c */ /* 0x000fc40003f45070 */
[----:B------:R-:W-:Y:S01]  /*3520*/  SEL R42, R43, R42, !P3 ;  /* 0x0000002a2b2a7207 */ /* 0x000fe20005800000 */
[----:B------:R-:W-:Y:S01]  /*3530*/  IMAD R41, R32, R41, RZ ;  /* 0x0000002920297224 */ /* 0x000fe200078e02ff */
[----:B------:R-:W-:Y:S01]  /*3540*/  ISETP.NE.AND.EX P2, PT, R37, RZ, PT, P2 ;  /* 0x000000ff2500720c */ /* 0x000fe20003f45320 */
[----:B------:R-:W5:Y:S01]  /*3550*/  LDS R32, [UR6+0x78] ;  /* 0x00007806ff207984 */ /* 0x000f620008000800 */
[----:B------:R-:W-:Y:S02]  /*3560*/  SEL R46, R45, R46, !P6 ;  /* 0x0000002e2d2e7207 */ /* 0x000fe40007000000 */
[C---:B------:R-:W-:Y:S02]  /*3570*/  SEL R44, R41.reuse, 0x1, !P2 ;  /* 0x00000001292c7807 */ /* 0x040fe40005000000 */
[----:B0-----:R-:W-:Y:S02]  /*3580*/  ISETP.NE.U32.AND P0, PT, R38, RZ, PT ;  /* 0x000000ff2600720c */ /* 0x001fe40003f05070 */
[----:B------:R-:W-:Y:S01]  /*3590*/  SEL R42, R41, R42, !P6 ;  /* 0x0000002a292a7207 */ /* 0x000fe20007000000 */
[----:B------:R-:W-:Y:S01]  /*35a0*/  IMAD R23, R23, R44, RZ ;  /* 0x0000002c17177224 */ /* 0x000fe200078e02ff */
[----:B------:R-:W-:-:S02]  /*35b0*/  IADD3 R41, P5, PT, R36, R45, RZ ;  /* 0x0000002d24297210 */ /* 0x000fc40007fbe0ff */
[----:B------:R-:W-:Y:S02]  /*35c0*/  ISETP.NE.AND.EX P0, PT, R39, RZ, PT, P0 ;  /* 0x000000ff2700720c */ /* 0x000fe40003f05300 */
[----:B------:R-:W-:Y:S01]  /*35d0*/  SEL R36, R41, R46, !P4 ;  /* 0x0000002e29247207 */ /* 0x000fe20006000000 */
[----:B------:R-:W-:Y:S01]  /*35e0*/  IMAD.X R37, R37, 0x1, R47, P5 ;  /* 0x0000000125257824 */ /* 0x000fe200028e062f */
[C---:B------:R-:W-:Y:S02]  /*35f0*/  ISETP.NE.AND P3, PT, R15.reuse, 0x6, PT ;  /* 0x000000060f00780c */ /* 0x040fe40003f65270 */
[----:B------:R-:W-:Y:S02]  /*3600*/  ISETP.NE.AND P2, PT, R15, 0x7, PT ;  /* 0x000000070f00780c */ /* 0x000fe40003f45270 */
[----:B------:R-:W-:Y:S02]  /*3610*/  IADD3 R41, P5, PT, R38, R41, RZ ;  /* 0x0000002926297210 */ /* 0x000fe40007fbe0ff */
[----:B------:R-:W-:-:S02]  /*3620*/  SEL R48, R47, R48, !P6 ;  /* 0x000000302f307207 */ /* 0x000fc40007000000 */
[----:B------:R-:W-:Y:S01]  /*3630*/  SEL R15, R23, 0x1, !P0 ;  /* 0x00000001170f7807 */ /* 0x000fe20004000000 */
[----:B------:R-:W-:Y:S01]  /*3640*/  IMAD.X R43, R39, 0x1, R37, P5 ;  /* 0x00000001272b7824 */ /* 0x000fe200028e0625 */
[----:B-1----:R-:W-:Y:S02]  /*3650*/  ISETP.NE.U32.AND P0, PT, R4, RZ, PT ;  /* 0x000000ff0400720c */ /* 0x002fe40003f05070 */
[----:B------:R-:W-:Y:S01]  /*3660*/  SEL R38, R37, R48, !P4 ;  /* 0x0000003025267207 */ /* 0x000fe20006000000 */
[----:B--2---:R-:W-:Y:S01]  /*3670*/  IMAD R37, R0, R15, RZ ;  /* 0x0000000f00257224 */ /* 0x004fe200078e02ff */
[----:B------:R-:W-:Y:S01]  /*3680*/  SEL R42, R23, R42, !P4 ;  /* 0x0000002a172a7207 */ /* 0x000fe20006000000 */
[----:B------:R0:W1:Y:S01]  /*3690*/  SHFL.UP PT, R15, R30, 0x1, RZ ;  /* 0x042000001e0f7989 */ /* 0x00006200000e00ff */
[----:B------:R-:W-:Y:S02]  /*36a0*/  ISETP.NE.AND.EX P0, PT, R5, RZ, PT, P0 ;  /* 0x000000ff0500720c */ /* 0x000fe40003f05300 */
[C---:B------:R-:W-:Y:S01]  /*36b0*/  SEL R42, R37.reuse, R42, !P3 ;  /* 0x0000002a252a7207 */ /* 0x040fe20005800000 */
[----:B------:R-:W2:Y:S01]  /*36c0*/  SHFL.UP PT, R23, R34, 0x1, RZ ;  /* 0x0420000022177989 */ /* 0x000ea200000e00ff */
[----:B------:R-:W-:-:S02]  /*36d0*/  SEL R39, R37, 0x1, !P0 ;  /* 0x0000000125277807 */ /* 0x000fc40004000000 */
[----:B------:R-:W-:Y:S01]  /*36e0*/  IADD3 R37, P4, PT, R4, R41, RZ ;  /* 0x0000002904257210 */ /* 0x000fe20007f9e0ff */
[----:B------:R5:W1:Y:S01]  /*36f0*/  SHFL.UP PT, R0, R35, 0x1, RZ ;  /* 0x0420000023007989 */ /* 0x000a6200000e00ff */
[----:B------:R-:W-:Y:S01]  /*3700*/  SEL R36, R41, R36, !P3 ;  /* 0x0000002429247207 */ /* 0x000fe20005800000 */
[----:B---3--:R-:W-:Y:S01]  /*3710*/  IMAD R39, R40, R39, RZ ;  /* 0x0000002728277224 */ /* 0x008fe200078e02ff */
[----:B----4-:R-:W-:Y:S01]  /*3720*/  ISETP.NE.U32.AND P0, PT, R6, RZ, PT ;  /* 0x000000ff0600720c */ /* 0x010fe20003f05070 */
[----:B------:R-:W-:Y:S01]  /*3730*/  IMAD.X R41, R5, 0x1, R43, P4 ;  /* 0x0000000105297824 */ /* 0x000fe200020e062b */
[----:B------:R-:W-:Y:S02]  /*3740*/  ISETP.GE.U32.AND P4, PT, R28, 0x20, PT ;  /* 0x000000201c00780c */ /* 0x000fe40003f86070 */
[----:B------:R-:W-:Y:S02]  /*3750*/  ISETP.NE.AND.EX P0, PT, R7, RZ, PT, P0 ;  /* 0x000000ff0700720c */ /* 0x000fe40003f05300 */
[----:B------:R-:W-:-:S02]  /*3760*/  SEL R4, R43, R38, !P3 ;  /* 0x000000262b047207 */ /* 0x000fc40005800000 */
[----:B0-----:R-:W-:Y:S02]  /*3770*/  IADD3 R30, P3, PT, R6, R37, RZ ;  /* 0x00000025061e7210 */ /* 0x001fe40007f7e0ff */
[C---:B------:R-:W-:Y:S02]  /*3780*/  SEL R5, R39.reuse, 0x1, !P0 ;  /* 0x0000000127057807 */ /* 0x040fe40004000000 */
[----:B------:R-:W-:Y:S01]  /*3790*/  SEL R42, R39, R42, !P2 ;  /* 0x0000002a272a7207 */ /* 0x000fe20005000000 */
[----:B------:R-:W-:Y:S01]  /*37a0*/  IMAD.X R39, R7, 0x1, R41, P3 ;  /* 0x0000000107277824 */ /* 0x000fe200018e0629 */
[----:B------:R-:W-:Y:S01]  /*37b0*/  SEL R6, R37, R36, !P2 ;  /* 0x0000002425067207 */ /* 0x000fe20005000000 */
[----:B-----5:R-:W-:Y:S01]  /*37c0*/  IMAD R32, R32, R5, RZ ;  /* 0x0000000520207224 */ /* 0x020fe200078e02ff */
[----:B------:R-:W-:Y:S01]  /*37d0*/  SEL R35, R41, R4, !P2 ;  /* 0x0000000429237207 */ /* 0x000fe20005000000 */
[----:B--2---:R-:W-:Y:S06]  /*37e0*/  @!P4 BRA `(.L_x_13347) ;  /* 0x00000000002cc947 */ /* 0x004fec0003800000 */
[----:B------:R-:W-:Y:S02]  /*37f0*/  ISETP.NE.AND P1, PT, R26, RZ, PT ;  /* 0x000000ff1a00720c */ /* 0x000fe40003f25270 */
[C---:B------:R-:W-:Y:S02]  /*3800*/  ISETP.NE.U32.AND P0, PT, R23.reuse, RZ, PT ;  /* 0x000000ff1700720c */ /* 0x040fe40003f05070 */
[----:B------:R-:W-:Y:S02]  /*3810*/  SEL R23, R23, RZ, P1 ;  /* 0x000000ff17177207 */ /* 0x000fe40000800000 */
[C---:B-1----:R-:W-:Y:S02]  /*3820*/  ISETP.NE.AND.EX P0, PT, R0.reuse, RZ, PT, P0 ;  /* 0x000000ff0000720c */ /* 0x042fe40003f05300 */
[----:B------:R-:W-:Y:S02]  /*3830*/  SEL R0, R0, RZ, P1 ;  /* 0x000000ff00007207 */ /* 0x000fe40000800000 */
[----:B------:R-:W-:-:S02]  /*3840*/  SEL R4, R42, 0x1, !P0 ;  /* 0x000000012a047807 */ /* 0x000fc40004000000 */
[----:B------:R-:W-:-:S03]  /*3850*/  IADD3 R23, P0, PT, R23, R6, RZ ;  /* 0x0000000617177210 */ /* 0x000fc60007f1e0ff */
[----:B------:R-:W-:Y:S02]  /*3860*/  @P1 IMAD R42, R15, R4, RZ ;  /* 0x000000040f2a1224 */ /* 0x000fe400078e02ff */
[----:B------:R-:W-:Y:S02]  /*3870*/  IMAD.X R0, R0, 0x1, R35, P0 ;  /* 0x0000000100007824 */ /* 0x000fe400000e0623 */
[----:B------:R-:W-:Y:S01]  /*3880*/  IMAD.MOV.U32 R15, RZ, RZ, R42 ;  /* 0x000000ffff0f7224 */ /* 0x000fe200078e002a */
[----:B------:R-:W-:Y:S06]  /*3890*/  BRA `(.L_x_13348) ;  /* 0x00000010003c7947 */ /* 0x000fec0003800000 */
.L_x_13347:
[----:B------:R-:W0:Y:S01]  /*38a0*/  LDC.64 R34, c[0x0][0x3a8] ;  /* 0x0000ea00ff227b82 */ /* 0x000e220000000a00 */
[----:B------:R-:W-:Y:S01]  /*38b0*/  IMAD.U32 R5, RZ, RZ, UR15 ;  /* 0x0000000fff057e24 */ /* 0x000fe2000f8e00ff */
[----:B------:R-:W2:Y:S01]  /*38c0*/  LDCU UR4, c[0x0][0x370] ;  /* 0x00006e00ff0477ac */ /* 0x000ea20008000800 */
[----:B------:R-:W-:Y:S01]  /*38d0*/  @!P1 IMAD.MOV.U32 R6, RZ, RZ, R30 ;  /* 0x000000ffff069224 */ /* 0x000fe200078e001e */
[----:B------:R3:W-:Y:S01]  /*38e0*/  @!P1 STS [UR6+0xd0], R32 ;  /* 0x0000d020ff009988 */ /* 0x0007e20008000806 */
[----:B------:R-:W-:Y:S01]  /*38f0*/  @!P1 IMAD.MOV.U32 R7, RZ, RZ, R39 ;  /* 0x000000ffff079224 */ /* 0x000fe200078e0027 */
[----:B------:R-:W-:Y:S01]  /*3900*/  LOP3.LUT R43, RZ, R28, RZ, 0x33, !PT ;  /* 0x0000001cff2b7212 */ /* 0x000fe200078e33ff */
[----:B------:R-:W-:-:S03]  /*3910*/  @!P1 IMAD.MOV.U32 R4, RZ, RZ, R32 ;  /* 0x000000ffff049224 */ /* 0x000fc600078e0020 */
[----:B------:R3:W-:Y:S01]  /*3920*/  @!P1 STS.64 [UR6+0xc8], R6 ;  /* 0x0000c806ff009988 */ /* 0x0007e20008000a06 */
[----:B--2---:R-:W-:Y:S01]  /*3930*/  UISETP.GT.U32.AND UP0, UPT, UR4, 0x1f3, UPT ;  /* 0x000001f30400788c */ /* 0x004fe2000bf04070 */
[----:B0-----:R-:W-:-:S04]  /*3940*/  IMAD.WIDE.U32 R34, R5, 0x10, R34 ;  /* 0x0000001005227825 */ /* 0x001fc800078e0022 */
[----:B------:R-:W-:-:S05]  /*3950*/  @!P1 IMAD.MOV.U32 R5, RZ, RZ, 0x64 ;  /* 0x00000064ff059424 */ /* 0x000fca00078e00ff */
[----:B------:R3:W-:Y:S01]  /*3960*/  @!P1 ST.E.128.STRONG.GPU desc[UR12][R34.64+0x200], R4 ;  /* 0x0002000422009985 */ /* 0x0007e2000c10fd0c */
[----:B------:R-:W-:Y:S05]  /*3970*/  BRA.U UP0, `(.L_x_13349) ;  /* 0x0000000100087547 */ /* 0x000fea000b800000 */
[----:B------:R0:W-:Y:S06]  /*3980*/  MEMBAR.SC.CTA ;  /* 0x0000000000007992 */ /* 0x0001ec0000000000 */
[----:B0-----:R-:W-:Y:S05]  /*3990*/  BRA `(.L_x_13350) ;  /* 0x0000000000087947 */ /* 0x001fea0003800000 */
.L_x_13349:
[----:B------:R-:W-:Y:S05]  /*39a0*/  NANOSLEEP 0x1c2 ;  /* 0x000001c20000795d */ /* 0x000fea0003800000 */
[----:B------:R-:W-:Y:S01]  /*39b0*/  NOP ;  /* 0x0000000000007918 */ /* 0x000fe20000000000 */
.L_x_13350:
[----:B---3--:R-:W-:-:S07]  /*39c0*/  IMAD.WIDE R34, R43, 0x10, R34 ;  /* 0x000000102b227825 */ /* 0x008fce00078e0222 */
.L_x_13352:
[----:B------:R-:W2:Y:S01]  /*39d0*/  LD.E.128.STRONG.GPU R4, desc[UR12][R34.64+0x200] ;  /* 0x0002000c22047980 */ /* 0x000ea2000c10fd00 */
[----:B------:R-:W-:Y:S05]  /*39e0*/  YIELD ;  /* 0x0000000000007946 */ /* 0x000fea0003800000 */
[----:B------:R-:W-:Y:S01]  /*39f0*/  UMOV UR4, 0xffffffff ;  /* 0xffffffff00047882 */ /* 0x000fe20000000000 */
[----:B--2---:R-:W-:Y:S02]  /*3a00*/  ISETP.NE.AND P0, PT, R5, 0x63, PT ;  /* 0x000000630500780c */ /* 0x004fe40003f05270 */
[----:B------:R-:W-:Y:S11]  /*3a10*/  BRA.DIV UR4, `(.L_x_13351) ;  /* 0x0000008e04807947 */ /* 0x000ff6000b800000 */
[----:B------:R-:W-:-:S13]  /*3a20*/  VOTE.ANY P0, !P0 ;  /* 0x0000000000ff7806 */ /* 0x000fda0004000100 */
.L_x_13497:
        /* <DEDUP_REMOVED lines=11> */
[----:B------:R-:W-:-:S06]  /*3ae0*/  LOP3.LUT R7, R28, R7, RZ, 0xc, !PT ;  /* 0x000000071c077212 */ /* 0x000fcc00078e0cff */
[----:B------:R-:W0:Y:S02]  /*3af0*/  POPC R7, R7 ;  /* 0x0000000700077309 */ /* 0x000e240000000000 */
[----:B0-----:R0:W2:Y:S04]  /*3b00*/  SHFL.DOWN PT, R35, R40, 0x1, R7 ;  /* 0x0820000028237989 */ /* 0x0010a800000e0007 */
[----:B------:R0:W3:Y:S04]  /*3b10*/  SHFL.DOWN PT, R34, R41, 0x1, R7 ;  /* 0x0820000029227989 */ /* 0x0000e800000e0007 */
[----:B------:R0:W4:Y:S02]  /*3b20*/  SHFL.DOWN PT, R6, R38, 0x1, R7 ;  /* 0x0820000026067989 */ /* 0x00012400000e0007 */
.L_x_13503:
[----:B------:R-:W-:Y:S01]  /*3b30*/  ISETP.GE.AND P2, PT, R26, R7, PT ;  /* 0x000000071a00720c */ /* 0x000fe20003f46270 */
[----:B------:R-:W-:-:S12]  /*3b40*/  UMOV UR4, 0xffffffff ;  /* 0xffffffff00047882 */ /* 0x000fd80000000000 */
[----:B------:R-:W-:Y:S02]  /*3b50*/  @!P2 ISETP.NE.U32.AND P0, PT, R40, RZ, PT ;  /* 0x000000ff2800a20c */ /* 0x000fe40003f05070 */
[----:B--2---:R-:W-:Y:S02]  /*3b60*/  @!P2 IADD3 R35, P3, PT, R35, R40, RZ ;  /* 0x000000282323a210 */ /* 0x004fe40007f7e0ff */
[----:B------:R-:W-:-:S03]  /*3b70*/  @!P2 ISETP.NE.AND.EX P0, PT, R41, RZ, PT, P0 ;  /* 0x000000ff2900a20c */ /* 0x000fc60003f05300 */
[----:B0-----:R-:W-:Y:S01]  /*3b80*/  @!P2 IMAD.MOV.U32 R40, RZ, RZ, R35 ;  /* 0x000000ffff28a224 */ /* 0x001fe200078e0023 */
[----:B----4-:R-:W-:Y:S01]  /*3b90*/  @!P2 SEL R35, R6, 0x1, !P0 ;  /* 0x000000010623a807 */ /* 0x010fe20004000000 */
[----:B---3--:R-:W-:Y:S01]  /*3ba0*/  @!P2 IMAD.X R34, R34, 0x1, R41, P3 ;  /* 0x000000012222a824 */ /* 0x008fe200018e0629 */
[----:B------:R-:W-:Y:S07]  /*3bb0*/  BRA.DIV UR4, `(.L_x_13354) ;  /* 0x0000008e04b07947 */ /* 0x000fee000b800000 */
.L_x_13506:
[----:B------:R-:W-:Y:S01]  /*3bc0*/  UMOV UR4, 0xffffffff ;  /* 0xffffffff00047882 */ /* 0x000fe20000000000 */
[----:B------:R-:W-:Y:S02]  /*3bd0*/  @!P2 IMAD.MOV.U32 R41, RZ, RZ, R34 ;  /* 0x000000ffff29a224 */ /* 0x000fe400078e0022 */
[----:B------:R-:W-:Y:S01]  /*3be0*/  @!P2 IMAD R38, R38, R35, RZ ;  /* 0x000000232626a224 */ /* 0x000fe200078e02ff */
[----:B------:R-:W-:Y:S06]  /*3bf0*/  BRA.DIV UR4, `(.L_x_13355) ;  /* 0x0000008e04c07947 */ /* 0x000fec000b800000 */
[----:B------:R0:W2:Y:S04]  /*3c00*/  SHFL.DOWN PT, R35, R40, 0x2, R7 ;  /* 0x0840000028237989 */ /* 0x0000a800000e0007 */
[----:B------:R0:W3:Y:S04]  /*3c10*/  SHFL.DOWN PT, R34, R41, 0x2, R7 ;  /* 0x0840000029227989 */ /* 0x0000e800000e0007 */
[----:B------:R0:W4:Y:S02]  /*3c20*/  SHFL.DOWN PT, R6, R38, 0x2, R7 ;  /* 0x0840000026067989 */ /* 0x00012400000e0007 */
.L_x_13511:
[----:B------:R-:W-:Y:S01]  /*3c30*/  VIADD R44, R26, 0x2 ;  /* 0x000000021a2c7836 */ /* 0x000fe20000000000 */
[----:B------:R-:W-:-:S04]  /*3c40*/  UMOV UR4, 0xffffffff ;  /* 0xffffffff00047882 */ /* 0x000fc80000000000 */
[----:B------:R-:W-:-:S13]  /*3c50*/  ISETP.GT.AND P2, PT, R44, R7, PT ;  /* 0x000000072c00720c */ /* 0x000fda0003f44270 */
[----:B------:R-:W-:Y:S02]  /*3c60*/  @!P2 ISETP.NE.U32.AND P0, PT, R40, RZ, PT ;  /* 0x000000ff2800a20c */ /* 0x000fe40003f05070 */
[----:B--2---:R-:W-:Y:S02]  /*3c70*/  @!P2 IADD3 R36, P3, PT, R35, R40, RZ ;  /* 0x000000282324a210 */ /* 0x004fe40007f7e0ff */
[----:B------:R-:W-:-:S03]  /*3c80*/  @!P2 ISETP.NE.AND.EX P0, PT, R41, RZ, PT, P0 ;  /* 0x000000ff2900a20c */ /* 0x000fc60003f05300 */
[----:B---3--:R-:W-:Y:S01]  /*3c90*/  @!P2 IMAD.X R34, R34, 0x1, R41, P3 ;  /* 0x000000012222a824 */ /* 0x008fe200018e0629 */
[----:B----4-:R-:W-:Y:S01]  /*3ca0*/  @!P2 SEL R35, R6, 0x1, !P0 ;  /* 0x000000010623a807 */ /* 0x010fe20004000000 */
[----:B------:R-:W-:Y:S08]  /*3cb0*/  BRA.DIV UR4, `(.L_x_13356) ;  /* 0x0000008e04e47947 */ /* 0x000ff0000b800000 */
.L_x_13514:
[----:B------:R-:W-:Y:S01]  /*3cc0*/  UMOV UR4, 0xffffffff ;  /* 0xffffffff00047882 */ /* 0x000fe20000000000 */
[----:B0-----:R-:W-:Y:S02]  /*3cd0*/  @!P2 IMAD.MOV.U32 R40, RZ, RZ, R36 ;  /* 0x000000ffff28a224 */ /* 0x001fe400078e0024 */
[----:B------:R-:W-:Y:S02]  /*3ce0*/  @!P2 IMAD.MOV.U32 R41, RZ, RZ, R34 ;  /* 0x000000ffff29a224 */ /* 0x000fe400078e0022 */
[----:B------:R-:W-:Y:S01]  /*3cf0*/  @!P2 IMAD R38, R38, R35, RZ ;  /* 0x000000232626a224 */ /* 0x000fe200078e02ff */
[----:B------:R-:W-:Y:S06]  /*3d00*/  BRA.DIV UR4, `(.L_x_13357) ;  /* 0x0000008e04f07947 */ /* 0x000fec000b800000 */
[----:B------:R0:W2:Y:S04]  /*3d10*/  SHFL.DOWN PT, R35, R40, 0x4, R7 ;  /* 0x0880000028237989 */ /* 0x0000a800000e0007 */
[----:B------:R0:W3:Y:S04]  /*3d20*/  SHFL.DOWN PT, R34, R41, 0x4, R7 ;  /* 0x0880000029227989 */ /* 0x0000e800000e0007 */
[----:B------:R0:W4:Y:S02]  /*3d30*/  SHFL.DOWN PT, R6, R38, 0x4, R7 ;  /* 0x0880000026067989 */ /* 0x00012400000e0007 */
.L_x_13519:
        /* <DEDUP_REMOVED lines=9> */
.L_x_13522:
        /* <DEDUP_REMOVED lines=8> */
.L_x_13527:
        /* <DEDUP_REMOVED lines=9> */
.L_x_13530:
        /* <DEDUP_REMOVED lines=8> */
.L_x_13535:
[----:B------:R-:W-:Y:S01]  /*3f60*/  VIADD R48, R26, 0x10 ;  /* 0x000000101a307836 */ /* 0x000fe20000000000 */
[----:B------:R-:W5:Y:S01]  /*3f70*/  LDC.64 R34, c[0x0][0x3a8] ;  /* 0x0000ea00ff227b82 */ /* 0x000f620000000a00 */
[----:B------:R-:W-:Y:S01]  /*3f80*/  UMOV UR4, 0xffffffff ;  /* 0xffffffff00047882 */ /* 0x000fe20000000000 */
[----:B------:R-:W-:Y:S02]  /*3f90*/  ISETP.NE.AND P0, PT, R5, 0x65, PT ;  /* 0x000000650500780c */ /* 0x000fe40003f05270 */
[----:B------:R-:W-:-:S13]  /*3fa0*/  ISETP.GT.AND P3, PT, R48, R7, PT ;  /* 0x000000073000720c */ /* 0x000fda0003f64270 */
[----:B------:R-:W-:Y:S02]  /*3fb0*/  @!P3 ISETP.NE.U32.AND P2, PT, R40, RZ, PT ;  /* 0x000000ff2800b20c */ /* 0x000fe40003f45070 */
[----:B--2---:R-:W-:Y:S02]  /*3fc0*/  @!P3 IADD3 R47, P4, PT, R47, R40, RZ ;  /* 0x000000282f2fb210 */ /* 0x004fe40007f9e0ff */
[----:B------:R-:W-:Y:S02]  /*3fd0*/  @!P3 ISETP.NE.AND.EX P2, PT, R41, RZ, PT, P2 ;  /* 0x000000ff2900b20c */ /* 0x000fe40003f45320 */
[----:B-----5:R-:W-:Y:S01]  /*3fe0*/  IADD3 R34, P5, PT, R34, 0x200, RZ ;  /* 0x0000020022227810 */ /* 0x020fe20007fbe0ff */
[----:B---3--:R-:W-:Y:S01]  /*3ff0*/  @!P3 IMAD.X R36, R36, 0x1, R41, P4 ;  /* 0x000000012424b824 */ /* 0x008fe200020e0629 */
[----:B----4-:R-:W-:Y:S01]  /*4000*/  @!P3 SEL R5, R6, 0x1, !P2 ;  /* 0x000000010605b807 */ /* 0x010fe20005000000 */
[----:B------:R-:W-:Y:S10]  /*4010*/  BRA.DIV UR4, `(.L_x_13362) ;  /* 0x0000009204687947 */ /* 0x000ff4000b800000 */
.L_x_13538:
[----:B------:R-:W-:Y:S01]  /*4020*/  UMOV UR4, 0xffffffff ;  /* 0xffffffff00047882 */ /* 0x000fe20000000000 */
[----:B0-----:R-:W-:Y:S02]  /*4030*/  @!P3 IMAD.MOV.U32 R40, RZ, RZ, R47 ;  /* 0x000000ffff28b224 */ /* 0x001fe400078e002f */
[----:B------:R-:W-:Y:S02]  /*4040*/  @!P3 IMAD.MOV.U32 R41, RZ, RZ, R36 ;  /* 0x000000ffff29b224 */ /* 0x000fe400078e0024 */
[----:B------:R-:W-:Y:S02]  /*4050*/  @!P3 IMAD R38, R38, R5, RZ ;  /* 0x000000052626b224 */ /* 0x000fe400078e02ff */
[----:B------:R-:W-:Y:S02]  /*4060*/  IMAD.X R35, RZ, RZ, R35, P5 ;  /* 0x000000ffff237224 */ /* 0x000fe400028e0623 */
[----:B------:R-:W-:Y:S01]  /*4070*/  VIADD R43, R43, UR15 ;  /* 0x0000000f2b2b7c36 */ /* 0x000fe20008000000 */
[----:B------:R-:W-:Y:S06]  /*4080*/  BRA.DIV UR4, `(.L_x_13363) ;  /* 0x00000092046c7947 */ /* 0x000fec000b800000 */
[----:B------:R-:W-:-:S13]  /*4090*/  VOTE.ALL P0, P0 ;  /* 0x0000000000ff7806 */ /* 0x000fda0000000000 */
.L_x_13541:
[----:B------:R-:W-:Y:S05]  /*40a0*/  @!P0 BRA `(.L_x_13364) ;  /* 0x0000000400b48947 */ /* 0x000fea0003800000 */
.L_x_13378:
[----:B------:R-:W-:-:S07]  /*40b0*/  IMAD.WIDE R36, R43, 0x10, R34 ;  /* 0x000000102b247825 */ /* 0x000fce00078e0222 */
.L_x_13366:
[----:B------:R-:W2:Y:S01]  /*40c0*/  LD.E.128.STRONG.GPU R4, desc[UR12][R36.64+-0x200] ;  /* 0xfffe000c24047980 */ /* 0x000ea2000c10fd00 */
[----:B------:R-:W-:Y:S05]  /*40d0*/  YIELD ;  /* 0x0000000000007946 */ /* 0x000fea0003800000 */
[----:B------:R-:W-:Y:S01]  /*40e0*/  UMOV UR4, 0xffffffff ;  /* 0xffffffff00047882 */ /* 0x000fe20000000000 */
[----:B--2---:R-:W-:Y:S02]  /*40f0*/  ISETP.NE.AND P0, PT, R5, 0x63, PT ;  /* 0x000000630500780c */ /* 0x004fe40003f05270 */
[----:B------:R-:W-:Y:S11]  /*4100*/  BRA.DIV UR4, `(.L_x_13365) ;  /* 0x0000009204707947 */ /* 0x000ff6000b800000 */
[----:B------:R-:W-:-:S13]  /*4110*/  VOTE.ANY P0, !P0 ;  /* 0x0000000000ff7806 */ /* 0x000fda0004000100 */
.L_x_13544:
        /* <DEDUP_REMOVED lines=10> */
[----:B------:R-:W-:-:S06]  /*41c0*/  LOP3.LUT R7, R28, R7, RZ, 0xc, !PT ;  /* 0x000000071c077212 */ /* 0x000fcc00078e0cff */
[----:B------:R-:W0:Y:S02]  /*41d0*/  POPC R7, R7 ;  /* 0x0000000700077309 */ /* 0x000e240000000000 */
[----:B0-----:R0:W2:Y:S04]  /*41e0*/  SHFL.DOWN PT, R50, R47, 0x1, R7 ;  /* 0x082000002f327989 */ /* 0x0010a800000e0007 */
[----:B------:R0:W3:Y:S04]  /*41f0*/  SHFL.DOWN PT, R51, R36, 0x1, R7 ;  /* 0x0820000024337989 */ /* 0x0000e800000e0007 */
[----:B------:R0:W4:Y:S02]  /*4200*/  SHFL.DOWN PT, R6, R49, 0x1, R7 ;  /* 0x0820000031067989 */ /* 0x00012400000e0007 */
.L_x_13550:
        /* <DEDUP_REMOVED lines=9> */
.L_x_13553:
[----:B------:R-:W-:Y:S01]  /*42a0*/  UMOV UR4, 0xffffffff ;  /* 0xffffffff00047882 */ /* 0x000fe20000000000 */
[----:B------:R-:W-:Y:S02]  /*42b0*/  @!P2 IMAD.MOV.U32 R36, RZ, RZ, R51 ;  /* 0x000000ffff24a224 */ /* 0x000fe400078e0033 */
[----:B------:R-:W-:Y:S01]  /*42c0*/  @!P2 IMAD R49, R49, R50, RZ ;  /* 0x000000323131a224 */ /* 0x000fe200078e02ff */
[----:B------:R-:W-:Y:S06]  /*42d0*/  BRA.DIV UR4, `(.L_x_13369) ;  /* 0x0000009204b07947 */ /* 0x000fec000b800000 */
[----:B------:R0:W2:Y:S04]  /*42e0*/  SHFL.DOWN PT, R50, R47, 0x2, R7 ;  /* 0x084000002f327989 */ /* 0x0000a800000e0007 */
[----:B------:R0:W3:Y:S04]  /*42f0*/  SHFL.DOWN PT, R51, R36, 0x2, R7 ;  /* 0x0840000024337989 */ /* 0x0000e800000e0007 */
[----:B------:R0:W4:Y:S02]  /*4300*/  SHFL.DOWN PT, R6, R49, 0x2, R7 ;  /* 0x0840000031067989 */ /* 0x00012400000e0007 */
.L_x_13558:
[----:B------:R-:W-:Y:S01]  /*4310*/  ISETP.GT.AND P2, PT, R44, R7, PT ;  /* 0x000000072c00720c */ /* 0x000fe20003f44270 */
        /* <DEDUP_REMOVED lines=8> */
.L_x_13561:
[----:B------:R-:W-:Y:S01]  /*43a0*/  UMOV UR4, 0xffffffff ;  /* 0xffffffff00047882 */ /* 0x000fe20000000000 */
[----:B------:R-:W-:Y:S02]  /*43b0*/  @!P2 IMAD.MOV.U32 R36, RZ, RZ, R51 ;  /* 0x000000ffff24a224 */ /* 0x000fe400078e0033 */
[----:B------:R-:W-:Y:S01]  /*43c0*/  @!P2 IMAD R49, R49, R50, RZ ;  /* 0x000000323131a224 */ /* 0x000fe200078e02ff */
[----:B------:R-:W-:Y:S06]  /*43d0*/  BRA.DIV UR4, `(.L_x_13371) ;  /* 0x0000009204e47947 */ /* 0x000fec000b800000 */
[----:B------:R0:W2:Y:S04]  /*43e0*/  SHFL.DOWN PT, R50, R47, 0x4, R7 ;  /* 0x088000002f327989 */ /* 0x0000a800000e0007 */
[----:B------:R0:W3:Y:S04]  /*43f0*/  SHFL.DOWN PT, R51, R36, 0x4, R7 ;  /* 0x0880000024337989 */ /* 0x0000e800000e0007 */
[----:B------:R0:W4:Y:S02]  /*4400*/  SHFL.DOWN PT, R6, R49, 0x4, R7 ;  /* 0x0880000031067989 */ /* 0x00012400000e0007 */
.L_x_13566:
        /* <DEDUP_REMOVED lines=9> */
.L_x_13569:
[----:B------:R-:W-:Y:S01]  /*44a0*/  UMOV UR4, 0xffffffff ;  /* 0xffffffff00047882 */ /* 0x000fe20000000000 */
[----:B------:R-:W-:Y:S02]  /*44b0*/  @!P2 IMAD.MOV.U32 R36, RZ, RZ, R51 ;  /* 0x000000ffff24a224 */ /* 0x000fe400078e0033 */
[----:B------:R-:W-:Y:S01]  /*44c0*/  @!P2 IMAD R49, R49, R50, RZ ;  /* 0x000000323131a224 */ /* 0x000fe200078e02ff */
[----:B------:R-:W-:Y:S06]  /*44d0*/  BRA.DIV UR4, `(.L_x_13373) ;  /* 0x0000009604187947 */ /* 0x000fec000b800000 */
[----:B------:R0:W2:Y:S04]  /*44e0*/  SHFL.DOWN PT, R50, R47, 0x8, R7 ;  /* 0x090000002f327989 */ /* 0x0000a800000e0007 */
[----:B------:R0:W3:Y:S04]  /*44f0*/  SHFL.DOWN PT, R51, R36, 0x8, R7 ;  /* 0x0900000024337989 */ /* 0x0000e800000e0007 */
[----:B------:R0:W4:Y:S02]  /*4500*/  SHFL.DOWN PT, R6, R49, 0x8, R7 ;  /* 0x0900000031067989 */ /* 0x00012400000e0007 */
.L_x_13574:
        /* <DEDUP_REMOVED lines=9> */
.L_x_13577:
[----:B------:R-:W-:Y:S01]  /*45a0*/  UMOV UR4, 0xffffffff ;  /* 0xffffffff00047882 */ /* 0x000fe20000000000 */
[----:B------:R-:W-:Y:S02]  /*45b0*/  @!P2 IMAD.MOV.U32 R36, RZ, RZ, R51 ;  /* 0x000000ffff24a224 */ /* 0x000fe400078e0033 */
[----:B------:R-:W-:Y:S01]  /*45c0*/  @!P2 IMAD R49, R49, R50, RZ ;  /* 0x000000323131a224 */ /* 0x000fe200078e02ff */
[----:B------:R-:W-:Y:S06]  /*45d0*/  BRA.DIV UR4, `(.L_x_13375) ;  /* 0x00000096044c7947 */ /* 0x000fec000b800000 */
[----:B------:R0:W2:Y:S04]  /*45e0*/  SHFL.DOWN PT, R50, R47, 0x10, R7 ;  /* 0x0a0000002f327989 */ /* 0x0000a800000e0007 */
[----:B------:R0:W3:Y:S04]  /*45f0*/  SHFL.DOWN PT, R51, R36, 0x10, R7 ;  /* 0x0a00000024337989 */ /* 0x0000e800000e0007 */
[----:B------:R0:W4:Y:S02]  /*4600*/  SHFL.DOWN PT, R6, R49, 0x10, R7 ;  /* 0x0a00000031067989 */ /* 0x00012400000e0007 */
.L_x_13582:
[----:B------:R-:W-:Y:S01]  /*4610*/  ISETP.GT.AND P4, PT, R48, R7, PT ;  /* 0x000000073000720c */ /* 0x000fe20003f84270 */
[----:B------:R-:W-:Y:S01]  /*4620*/  UMOV UR4, 0xffffffff ;  /* 0xffffffff00047882 */ /* 0x000fe20000000000 */
[----:B------:R-:W-:-:S11]  /*4630*/  ISETP.NE.AND P0, PT, R5, 0x65, PT ;  /* 0x000000650500780c */ /* 0x000fd60003f05270 */
[----:B------:R-:W-:Y:S02]  /*4640*/  @!P4 ISETP.NE.U32.AND P2, PT, R47, RZ, PT ;  /* 0x000000ff2f00c20c */ /* 0x000fe40003f45070 */
[----:B--2---:R-:W-:Y:S02]  /*4650*/  @!P4 IADD3 R50, P5, PT, R50, R47, RZ ;  /* 0x0000002f3232c210 */ /* 0x004fe40007fbe0ff */
[----:B------:R-:W-:-:S03]  /*4660*/  @!P4 ISETP.NE.AND.EX P2, PT, R36, RZ, PT, P2 ;  /* 0x000000ff2400c20c */ /* 0x000fc60003f45320 */
[----:B0-----:R-:W-:Y:S01]  /*4670*/  @!P4 IMAD.MOV.U32 R47, RZ, RZ, R50 ;  /* 0x000000ffff2fc224 */ /* 0x001fe200078e0032 */
[----:B----4-:R-:W-:Y:S01]  /*4680*/  @!P4 SEL R6, R6, 0x1, !P2 ;  /* 0x000000010606c807 */ /* 0x010fe20005000000 */
[----:B---3--:R-:W-:Y:S01]  /*4690*/  @!P4 IMAD.X R51, R51, 0x1, R36, P5 ;  /* 0x000000013333c824 */ /* 0x008fe200028e0624 */
[C---:B------:R-:W-:Y:S02]  /*46a0*/  ISETP.NE.U32.AND P2, PT, R40.reuse, RZ, PT ;  /* 0x000000ff2800720c */ /* 0x040fe40003f45070 */
[----:B------:R-:W-:Y:S01]  /*46b0*/  IADD3 R40, P3, PT, R40, R47, RZ ;  /* 0x0000002f28287210 */ /* 0x000fe20007f7e0ff */
[----:B------:R-:W-:Y:S01]  /*46c0*/  @!P4 IMAD R49, R49, R6, RZ ;  /* 0x000000063131c224 */ /* 0x000fe200078e02ff */
[----:B------:R-:W-:Y:S01]  /*46d0*/  ISETP.NE.AND.EX P2, PT, R41, RZ, PT, P2 ;  /* 0x000000ff2900720c */ /* 0x000fe20003f45320 */
[----:B------:R-:W-:-:S03]  /*46e0*/  @!P4 IMAD.MOV.U32 R36, RZ, RZ, R51 ;  /* 0x000000ffff24c224 */ /* 0x000fc600078e0033 */
[----:B------:R-:W-:Y:S01]  /*46f0*/  SEL R49, R49, 0x1, !P2 ;  /* 0x0000000131317807 */ /* 0x000fe20005000000 */
[----:B------:R-:W-:Y:S08]  /*4700*/  BRA.DIV UR4, `(.L_x_13376) ;  /* 0x0000009604547947 */ /* 0x000ff0000b800000 */
.L_x_13585:
[----:B------:R-:W-:Y:S01]  /*4710*/  UMOV UR4, 0xffffffff ;  /* 0xffffffff00047882 */ /* 0x000fe20000000000 */
[----:B------:R-:W-:Y:S02]  /*4720*/  IMAD.X R41, R41, 0x1, R36, P3 ;  /* 0x0000000129297824 */ /* 0x000fe400018e0624 */
[----:B------:R-:W-:Y:S02]  /*4730*/  IMAD R38, R49, R38, RZ ;  /* 0x0000002631267224 */ /* 0x000fe400078e02ff */
[----:B------:R-:W-:Y:S01]  /*4740*/  VIADD R43, R43, 0xffffffe0 ;  /* 0xffffffe02b2b7836 */ /* 0x000fe20000000000 */
[----:B------:R-:W-:Y:S06]  /*4750*/  BRA.DIV UR4, `(.L_x_13377) ;  /* 0x0000009604607947 */ /* 0x000fec000b800000 */
[----:B------:R-:W-:-:S13]  /*4760*/  VOTE.ALL P0, P0 ;  /* 0x0000000000ff7806 */ /* 0x000fda0000000000 */
.L_x_13588:
[----:B------:R-:W-:Y:S05]  /*4770*/  @P0 BRA `(.L_x_13378) ;  /* 0xfffffff8004c0947 */ /* 0x000fea000383ffff */
.L_x_13364:
        /* <DEDUP_REMOVED lines=9> */
[----:B------:R-:W2:Y:S01]  /*4810*/  LDCU.64 UR4, c[0x0][0x3a8] ;  /* 0x00007500ff0477ac */ /* 0x000ea20008000a00 */
[----:B------:R-:W-:Y:S02]  /*4820*/  ISETP.NE.U32.AND P0, PT, R30, RZ, PT ;  /* 0x000000ff1e00720c */ /* 0x000fe40003f05070 */
[----:B------:R-:W-:Y:S01]  /*4830*/  IADD3 R6, P1, PT, R34, R30, RZ ;  /* 0x0000001e22067210 */ /* 0x000fe20007f3e0ff */
[----:B------:R-:W-:Y:S01]  /*4840*/  UMOV UR7, 0x400 ;  /* 0x0000040000077882 */ /* 0x000fe20000000000 */
[----:B------:R-:W-:-:S03]  /*4850*/  ISETP.NE.AND.EX P0, PT, R39, RZ, PT, P0 ;  /* 0x000000ff2700720c */ /* 0x000fc60003f05300 */
[----:B------:R-:W-:Y:S01]  /*4860*/  IMAD.X R7, R35, 0x1, R39, P1 ;  /* 0x0000000123077824 */ /* 0x000fe200008e0627 */
[----:B------:R-:W-:-:S05]  /*4870*/  SEL R5, R38, 0x1, !P0 ;  /* 0x0000000126057807 */ /* 0x000fca0004000000 */
[----:B------:R-:W-:Y:S02]  /*4880*/  IMAD R4, R32, R5, RZ ;  /* 0x0000000520047224 */ /* 0x000fe400078e02ff */
[----:B------:R-:W-:Y:S01]  /*4890*/  IMAD.MOV.U32 R5, RZ, RZ, 0x65 ;  /* 0x00000065ff057424 */ /* 0x000fe200078e00ff */
[----:B--2---:R-:W-:Y:S02]  /*48a0*/  UIMAD.WIDE.U32 UR4, UR15, 0x10, UR4 ;  /* 0x000000100f0478a5 */ /* 0x004fe4000f8e0004 */
[----:B0-----:R-:W-:-:S04]  /*48b0*/  ULEA UR7, UR8, UR7, 0x18 ;  /* 0x0000000708077291 */ /* 0x001fc8000f8ec0ff */
[----:B------:R-:W-:Y:S02]  /*48c0*/  IMAD.U32 R36, RZ, RZ, UR4 ;  /* 0x00000004ff247e24 */ /* 0x000fe4000f8e00ff */
[----:B------:R-:W-:-:S05]  /*48d0*/  IMAD.U32 R37, RZ, RZ, UR5 ;  /* 0x00000005ff257e24 */ /* 0x000fca000f8e00ff */
[----:B------:R0:W-:Y:S04]  /*48e0*/  ST.E.128.STRONG.GPU desc[UR12][R36.64+0x200], R4 ;  /* 0x0002000424007985 */ /* 0x0001e8000c10fd0c */
[----:B------:R0:W-:Y:S04]  /*48f0*/  STS.64 [UR7+0xb8], R6 ;  /* 0x0000b806ff007988 */ /* 0x0001e80008000a07 */
[----:B------:R0:W-:Y:S04]  /*4900*/  STS [UR7+0xc0], R4 ;  /* 0x0000c004ff007988 */ /* 0x0001e80008000807 */
[----:B------:R0:W-:Y:S04]  /*4910*/  STS.64 [UR7+0xa8], R34 ;  /* 0x0000a822ff007988 */ /* 0x0001e80008000a07 */
[----:B------:R0:W-:Y:S02]  /*4920*/  STS [UR7+0xb0], R38 ;  /* 0x0000b026ff007988 */ /* 0x0001e40008000807 */
.L_x_13380:
[----:B------:R-:W-:Y:S05]  /*4930*/  BSYNC.RECONVERGENT B0 ;  /* 0x0000000000007941 */ /* 0x000fea0003800200 */
.L_x_13379:
[----:B------:R2:W-:Y:S01]  /*4940*/  @!P2 STS.64 [R43+0x88], R34 ;  /* 0x000088222b00a388 */ /* 0x0005e20000000a00 */
[----:B------:R-:W-:Y:S02]  /*4950*/  @!P2 IMAD.MOV.U32 R23, RZ, RZ, R34 ;  /* 0x000000ffff17a224 */ /* 0x000fe400078e0022 */
[----:B-1----:R-:W-:Y:S01]  /*4960*/  @!P2 IMAD.MOV.U32 R0, RZ, RZ, R35 ;  /* 0x000000ffff00a224 */ /* 0x002fe200078e0023 */
[----:B------:R2:W-:Y:S01]  /*4970*/  @!P2 STS [R43+0x90], R38 ;  /* 0x000090262b00a388 */ /* 0x0005e20000000800 */
[----:B------:R-:W-:-:S07]  /*4980*/  @!P2 IMAD.MOV.U32 R15, RZ, RZ, R38 ;  /* 0x000000ffff0fa224 */ /* 0x000fce00078e0026 */
.L_x_13348:
[----:B0-2---:R-:W0:Y:S01]  /*4990*/  S2R R35, SR_TID.X ;  /* 0x0000000000237919 */ /* 0x005e220000002100 */
        /* <DEDUP_REMOVED lines=12> */
[----:B------:R-:W1:Y:S01]  /*4a60*/  LDS R6, [UR4+0x90] ;  /* 0x00009004ff067984 */ /* 0x000e620008000800 */
[----:B0-----:R-:W-:Y:S02]  /*4a70*/  IADD3 R23, P2, PT, R4, R23, RZ ;  /* 0x0000001704177210 */ /* 0x001fe40007f5e0ff */
[----:B-1----:R-:W-:-:S03]  /*4a80*/  SEL R6, R6, 0x1, !P0 ;  /* 0x0000000106067807 */ /* 0x002fc60004000000 */
[----:B------:R-:W-:Y:S02]  /*4a90*/  IMAD.X R0, R5, 0x1, R0, P2 ;  /* 0x0000000105007824 */ /* 0x000fe400010e0600 */
[----:B------:R-:W-:-:S07]  /*4aa0*/  IMAD R15, R15, R6, RZ ;  /* 0x000000060f0f7224 */ /* 0x000fce00078e02ff */
.L_x_13382:
[----:B------:R-:W-:Y:S05]  /*4ab0*/  BSYNC.RECONVERGENT B0 ;  /* 0x0000000000007941 */ /* 0x000fea0003800200 */
.L_x_13381:
[----:B------:R-:W-:Y:S01]  /*4ac0*/  SEL R4, R15, 0x1, P1 ;  /* 0x000000010f047807 */ /* 0x000fe20000800000 */
[----:B------:R-:W0:Y:S01]  /*4ad0*/  S2UR UR5, SR_CgaCtaId ;  /* 0x00000000000579c3 */ /* 0x000e220000008800 */
[----:B------:R-:W-:Y:S01]  /*4ae0*/  ISETP.NE.AND P6, PT, R14, R16, PT ;  /* 0x000000100e00720c */ /* 0x000fe20003fc5270 */
[----:B------:R-:W-:Y:S01]  /*4af0*/  UMOV UR4, 0x400 ;  /* 0x0000040000047882 */ /* 0x000fe20000000000 */
[----:B------:R-:W-:Y:S01]  /*4b00*/  ISETP.NE.AND P2, PT, R16, R18, PT ;  /* 0x000000121000720c */ /* 0x000fe20003f45270 */
[----:B------:R-:W-:Y:S01]  /*4b10*/  IMAD R5, R17, R4, RZ ;  /* 0x0000000411057224 */ /* 0x000fe200078e02ff */
[----:B------:R-:W-:Y:S02]  /*4b20*/  ISETP.NE.AND P0, PT, R18, R20, PT ;  /* 0x000000141200720c */ /* 0x000fe40003f05270 */
[----:B------:R-:W-:Y:S02]  /*4b30*/  ISETP.NE.AND P3, PT, R14, R16, PT ;  /* 0x000000100e00720c */ /* 0x000fe40003f65270 */
[----:B------:R-:W-:-:S02]  /*4b40*/  SEL R4, R5, 0x1, P6 ;  /* 0x0000000105047807 */ /* 0x000fc40003000000 */
[----:B------:R-:W-:Y:S02]  /*4b50*/  ISETP.NE.AND P4, PT, R16, R18, PT ;  /* 0x000000121000720c */ /* 0x000fe40003f85270 */
[----:B------:R-:W-:Y:S01]  /*4b60*/  SEL R37, RZ, 0x1, P3 ;  /* 0x00000001ff257807 */ /* 0x000fe20001800000 */
[----:B------:R-:W-:Y:S01]  /*4b70*/  IMAD R17, R19, R4, RZ ;  /* 0x0000000413117224 */ /* 0x000fe200078e02ff */
[----:B------:R-:W-:Y:S02]  /*4b80*/  ISETP.NE.AND P3, PT, R18, R20, PT ;  /* 0x000000141200720c */ /* 0x000fe40003f65270 */
[----:B------:R-:W-:Y:S02]  /*4b90*/  SEL R26, RZ, 0x1, P2 ;  /* 0x00000001ff1a7807 */ /* 0x000fe40001000000 */
[----:B------:R-:W-:Y:S02]  /*4ba0*/  SEL R19, R17, 0x1, P2 ;  /* 0x0000000111137807 */ /* 0x000fe40001000000 */
[----:B------:R-:W-:-:S02]  /*4bb0*/  SEL R43, RZ, 0x1, P6 ;  /* 0x00000001ff2b7807 */ /* 0x000fc40003000000 */
[----:B------:R-:W-:Y:S01]  /*4bc0*/  ISETP.NE.AND P6, PT, R10, R8, PT ;  /* 0x000000080a00720c */ /* 0x000fe20003fc5270 */
[----:B------:R-:W-:Y:S01]  /*4bd0*/  IMAD R19, R24, R19, RZ ;  /* 0x0000001318137224 */ /* 0x000fe200078e02ff */
[----:B0-----:R-:W-:Y:S01]  /*4be0*/  ULEA UR4, UR5, UR4, 0x18 ;  /* 0x0000000405047291 */ /* 0x001fe2000f8ec0ff */
[----:B------:R-:W-:Y:S02]  /*4bf0*/  SEL R24, RZ, 0x1, P4 ;  /* 0x00000001ff187807 */ /* 0x000fe40002000000 */
[----:B------:R-:W-:Y:S02]  /*4c00*/  SEL R49, RZ, 0x1, P6 ;  /* 0x00000001ff317807 */ /* 0x000fe40003000000 */
[----:B------:R-:W-:Y:S02]  /*4c10*/  SEL R4, R19, 0x1, P0 ;  /* 0x0000000113047807 */ /* 0x000fe40000000000 */
[----:B------:R-:W-:Y:S02]  /*4c20*/  ISETP.NE.AND P0, PT, R20, R12, PT ;  /* 0x0000000c1400720c */ /* 0x000fe40003f05270 */
[----:B------:R-:W0:Y:S01]  /*4c30*/  LDS.64 R6, [UR4+0xc8] ;  /* 0x0000c804ff067984 */ /* 0x000e220008000a00 */
[----:B------:R-:W-:-:S05]  /*4c40*/  IMAD R21, R21, R4, RZ ;  /* 0x0000000415157224 */ /* 0x000fca00078e02ff */
[----:B------:R-:W-:Y:S02]  /*4c50*/  SEL R4, R21, 0x1, P0 ;  /* 0x0000000115047807 */ /* 0x000fe40000000000 */
[----:B------:R-:W-:-:S03]  /*4c60*/  ISETP.NE.AND P0, PT, R12, R10, PT ;  /* 0x0000000a0c00720c */ /* 0x000fc60003f05270 */
[----:B------:R-:W-:-:S05]  /*4c70*/  IMAD R13, R13, R4, RZ ;  /* 0x000000040d0d7224 */ /* 0x000fca00078e02ff */
[----:B------:R-:W-:Y:S02]  /*4c80*/  SEL R4, R13, 0x1, P0 ;  /* 0x000000010d047807 */ /* 0x000fe40000000000 */
[----:B------:R-:W-:-:S03]  /*4c90*/  ISETP.NE.AND P0, PT, R10, R8, PT ;  /* 0x000000080a00720c */ /* 0x000fc60003f05270 */
[----:B------:R-:W-:-:S05]  /*4ca0*/  IMAD R11, R11, R4, RZ ;  /* 0x000000040b0b7224 */ /* 0x000fca00078e02ff */
[----:B------:R-:W-:Y:S02]  /*4cb0*/  SEL R4, R11, 0x1, P0 ;  /* 0x000000010b047807 */ /* 0x000fe40000000000 */
[----:B------:R-:W-:-:S03]  /*4cc0*/  ISETP.NE.AND P0, PT, R33, R14, PT ;  /* 0x0000000e2100720c */ /* 0x000fc60003f05270 */
[----:B------:R-:W-:Y:S01]  /*4cd0*/  IMAD R9, R9, R4, RZ ;  /* 0x0000000409097224 */ /* 0x000fe200078e02ff */
[----:B------:R-:W-:Y:S02]  /*4ce0*/  SEL R4, RZ, 0x1, P0 ;  /* 0x00000001ff047807 */ /* 0x000fe40000000000 */
[----:B------:R-:W-:Y:S02]  /*4cf0*/  ISETP.NE.AND P0, PT, R8, R2, PT ;  /* 0x000000020800720c */ /* 0x000fe40003f05270 */
[----:B------:R-:W-:Y:S02]  /*4d00*/  IADD3 R37, P4, P5, R24, R37, R4 ;  /* 0x0000002518257210 */ /* 0x000fe40007d9e004 */
[----:B------:R-:W-:Y:S02]  /*4d10*/  SEL R24, RZ, 0x1, P3 ;  /* 0x00000001ff187807 */ /* 0x000fe40001800000 */
[----:B------:R-:W-:Y:S02]  /*4d20*/  SEL R4, R9, 0x1, P0 ;  /* 0x0000000109047807 */ /* 0x000fe40000000000 */
[----:B------:R-:W-:-:S02]  /*4d30*/  ISETP.NE.AND P3, PT, R20, R12, PT ;  /* 0x0000000c1400720c */ /* 0x000fc40003f65270 */
[----:B------:R-:W-:Y:S01]  /*4d40*/  IADD3 R28, P0, PT, R37, R24, RZ ;  /* 0x00000018251c7210 */ /* 0x000fe20007f1e0ff */
[----:B------:R-:W-:Y:S01]  /*4d50*/  IMAD R3, R3, R4, RZ ;  /* 0x0000000403037224 */ /* 0x000fe200078e02ff */
[----:B------:R-:W-:Y:S02]  /*4d60*/  IADD3.X R24, PT, PT, RZ, RZ, RZ, P4, P5 ;  /* 0x000000ffff187210 */ /* 0x000fe400027ea4ff */
[----:B------:R-:W-:Y:S02]  /*4d70*/  SEL R39, RZ, 0x1, P3 ;  /* 0x00000001ff277807 */ /* 0x000fe40001800000 */
[----:B------:R-:W-:Y:S01]  /*4d80*/  SEL R4, RZ, 0x1, P1 ;  /* 0x00000001ff047807 */ /* 0x000fe20000800000 */
[----:B------:R-:W-:Y:S01]  /*4d90*/  IMAD.X R37, RZ, RZ, R24, P0 ;  /* 0x000000ffff257224 */ /* 0x000fe200000e0618 */
[----:B------:R-:W-:Y:S02]  /*4da0*/  ISETP.NE.AND P1, PT, R12, R10, PT ;  /* 0x0000000a0c00720c */ /* 0x000fe40003f25270 */
[----:B------:R-:W-:-:S02]  /*4db0*/  IADD3 R24, P2, PT, R28, R39, RZ ;  /* 0x000000271c187210 */ /* 0x000fc40007f5e0ff */
[C---:B------:R-:W-:Y:S02]  /*4dc0*/  IADD3 R39, P0, PT, R23.reuse, R28, RZ ;  /* 0x0000001c17277210 */ /* 0x040fe40007f1e0ff */
[----:B------:R-:W-:Y:S01]  /*4dd0*/  SEL R41, RZ, 0x1, P1 ;  /* 0x00000001ff297807 */ /* 0x000fe20000800000 */
[--C-:B------:R-:W-:Y:S01]  /*4de0*/  IMAD.X R47, RZ, RZ, R37.reuse, P2 ;  /* 0x000000ffff2f7224 */ /* 0x100fe200010e0625 */
[C---:B------:R-:W-:Y:S02]  /*4df0*/  IADD3 R43, P3, P1, R23.reuse, R43, R4 ;  /* 0x0000002b172b7210 */ /* 0x040fe4000797e004 */
[----:B------:R-:W-:Y:S01]  /*4e00*/  IADD3 R45, P4, PT, R23, R4, RZ ;  /* 0x00000004172d7210 */ /* 0x000fe20007f9e0ff */
[----:B------:R-:W-:Y:S01]  /*4e10*/  IMAD.X R4, R0, 0x1, R37, P0 ;  /* 0x0000000100047824 */ /* 0x000fe200000e0625 */
[----:B0-----:R-:W-:Y:S01]  /*4e20*/  ISETP.GE.U32.AND P0, PT, R6, 0x101, PT ;  /* 0x000001010600780c */ /* 0x001fe20003f06070 */
[----:B------:R-:W-:Y:S01]  /*4e30*/  IMAD.IADD R28, R24, 0x1, R41 ;  /* 0x00000001181c7824 */ /* 0x000fe200078e0229 */
[----:B------:R-:W-:Y:S01]  /*4e40*/  IADD3 R41, P2, PT, R43, R26, RZ ;  /* 0x0000001a2b297210 */ /* 0x000fe20007f5e0ff */
[----:B------:R-:W-:Y:S01]  /*4e50*/  IMAD.X R32, RZ, RZ, R0, P4 ;  /* 0x000000ffff207224 */ /* 0x000fe200020e0600 */
[----:B------:R-:W-:Y:S01]  /*4e60*/  ISETP.GE.AND.EX P0, PT, R7, RZ, PT, P0 ;  /* 0x000000ff0700720c */ /* 0x000fe20003f06300 */
[----:B------:R-:W-:Y:S01]  /*4e70*/  IMAD.IADD R30, R28, 0x1, R49 ;  /* 0x000000011c1e7824 */ /* 0x000fe200078e0231 */
[----:B------:R-:W-:-:S02]  /*4e80*/  IADD3.X R34, PT, PT, R0, RZ, RZ, P3, P1 ;  /* 0x000000ff00227210 */ /* 0x000fc40001fe24ff */
[C---:B------:R-:W-:Y:S02]  /*4e90*/  IADD3 R26, P3, PT, R23.reuse, R28, RZ ;  /* 0x0000001c171a7210 */ /* 0x040fe40007f7e0ff */
[C---:B------:R-:W-:Y:S01]  /*4ea0*/  IADD3 R24, P6, PT, R23.reuse, R24, RZ ;  /* 0x0000001817187210 */ /* 0x040fe20007fde0ff */
[----:B------:R-:W-:Y:S01]  /*4eb0*/  IMAD.X R36, RZ, RZ, R34, P2 ;  /* 0x000000ffff247224 */ /* 0x000fe200010e0622 */
[C---:B------:R-:W-:Y:S01]  /*4ec0*/  IADD3 R22, P5, PT, R23.reuse, R22, RZ ;  /* 0x0000001617167210 */ /* 0x040fe20007fbe0ff */
[C---:B------:R-:W-:Y:S01]  /*4ed0*/  IMAD.X R29, R0.reuse, 0x1, R29, P3 ;  /* 0x00000001001d7824 */ /* 0x040fe200018e061d */
[----:B------:R-:W-:Y:S01]  /*4ee0*/  IADD3 R28, P1, PT, R23, R30, RZ ;  /* 0x0000001e171c7210 */ /* 0x000fe20007f3e0ff */
[C---:B------:R-:W-:Y:S02]  /*4ef0*/  IMAD.X R37, R0.reuse, 0x1, R47, P6 ;  /* 0x0000000100257824 */ /* 0x040fe400030e062f */
[C---:B------:R-:W-:Y:S02]  /*4f00*/  IMAD.X R25, R0.reuse, 0x1, R25, P5 ;  /* 0x0000000100197824 */ /* 0x040fe400028e0619 */
[----:B------:R-:W-:Y:S01]  /*4f10*/  IMAD.X R27, R0, 0x1, R27, P1 ;  /* 0x00000001001b7824 */ /* 0x000fe200008e061b */
[----:B------:R-:W-:Y:S07]  /*4f20*/  @!P0 BRA `(.L_x_13383) ;  /* 0x0000000400f48947 */ /* 0x000fee0003800000 */
[----:B------:R-:W0:Y:S01]  /*4f30*/  LDS.64 R36, [UR4+0xa8] ;  /* 0x0000a804ff247984 */ /* 0x000e220008000a00 */
[----:B------:R-:W-:Y:S01]  /*4f40*/  ISETP.NE.AND P1, PT, R33, R14, PT ;  /* 0x0000000e2100720c */ /* 0x000fe20003f25270 */
[----:B------:R-:W-:Y:S01]  /*4f50*/  IMAD.MOV.U32 R4, RZ, RZ, R14 ;  /* 0x000000ffff047224 */ /* 0x000fe200078e000e */
[----:B------:R-:W-:Y:S01]  /*4f60*/  BAR.SYNC.DEFER_BLOCKING 0x0 ;  /* 0x0000000000007b1d */ /* 0x000fe20000010000 */
[----:B------:R-:W-:Y:S02]  /*4f70*/  ISETP.NE.AND P2, PT, R14, R16, PT ;  /* 0x000000100e00720c */ /* 0x000fe40003f45270 */
[----:B------:R-:W-:Y:S02]  /*4f80*/  ISETP.NE.AND P0, PT, R16, R18, PT ;  /* 0x000000121000720c */ /* 0x000fe40003f05270 */
[----:B------:R-:W-:Y:S02]  /*4f90*/  ISETP.NE.AND P6, PT, R18, R20, PT ;  /* 0x000000141200720c */ /* 0x000fe40003fc5270 */
[----:B------:R-:W-:-:S02]  /*4fa0*/  ISETP.NE.AND P3, PT, R10, R8, PT ;  /* 0x000000080a00720c */ /* 0x000fc40003f65270 */
[----:B------:R-:W-:Y:S02]  /*4fb0*/  ISETP.NE.AND P4, PT, R8, R2, PT ;  /* 0x000000020800720c */ /* 0x000fe40003f85270 */
[----:B------:R-:W-:Y:S01]  /*4fc0*/  ISETP.NE.AND P5, PT, R2, R31, PT ;  /* 0x0000001f0200720c */ /* 0x000fe20003fa5270 */
[--C-:B0-----:R-:W-:Y:S02]  /*4fd0*/  @!P1 IMAD.IADD R23, R23, 0x1, -R36.reuse ;  /* 0x0000000117179824 */ /* 0x101fe400078e0a24 */
[--C-:B------:R-:W-:Y:S02]  /*4fe0*/  @!P2 IMAD.IADD R45, R45, 0x1, -R36.reuse ;  /* 0x000000012d2da824 */ /* 0x100fe400078e0a24 */
[--C-:B------:R-:W-:Y:S01]  /*4ff0*/  @!P0 IMAD.IADD R43, R43, 0x1, -R36.reuse ;  /* 0x000000012b2b8824 */ /* 0x100fe200078e0a24 */
[----:B------:R-:W-:Y:S01]  /*5000*/  @!P1 LEA R23, R23, UR4, 0x3 ;  /* 0x0000000417179c11 */ /* 0x000fe2000f8e18ff */
[--C-:B------:R-:W-:Y:S01]  /*5010*/  @!P6 IMAD.IADD R41, R41, 0x1, -R36.reuse ;  /* 0x000000012929e824 */ /* 0x100fe200078e0a24 */
[----:B------:R-:W-:Y:S01]  /*5020*/  @!P2 LEA R45, R45, UR4, 0x3 ;  /* 0x000000042d2dac11 */ /* 0x000fe2000f8e18ff */
[--C-:B------:R-:W-:Y:S01]  /*5030*/  @!P3 IMAD.IADD R26, R26, 0x1, -R36.reuse ;  /* 0x000000011a1ab824 */ /* 0x100fe200078e0a24 */
[----:B------:R-:W-:Y:S01]  /*5040*/  @!P0 LEA R43, R43, UR4, 0x3 ;  /* 0x000000042b2b8c11 */ /* 0x000fe2000f8e18ff */
[----:B------:R0:W-:Y:S01]  /*5050*/  @!P1 STS.64 [R23], R14 ;  /* 0x0000000e17009388 */ /* 0x0001e20000000a00 */
[----:B------:R-:W-:Y:S01]  /*5060*/  ISETP.NE.AND P1, PT, R20, R12, PT ;  /* 0x0000000c1400720c */ /* 0x000fe20003f25270 */
[--C-:B------:R-:W-:Y:S01]  /*5070*/  @!P4 IMAD.IADD R28, R28, 0x1, -R36.reuse ;  /* 0x000000011c1cc824 */ /* 0x100fe200078e0a24 */
[----:B------:R-:W-:Y:S01]  /*5080*/  @!P6 LEA R41, R41, UR4, 0x3 ;  /* 0x000000042929ec11 */ /* 0x000fe2000f8e18ff */
[----:B------:R0:W-:Y:S01]  /*5090*/  @!P2 STS.64 [R45], R4 ;  /* 0x000000042d00a388 */ /* 0x0001e20000000a00 */
[----:B------:R-:W-:Y:S01]  /*50a0*/  ISETP.NE.AND P2, PT, R12, R10, PT ;  /* 0x0000000a0c00720c */ /* 0x000fe20003f45270 */
[----:B------:R-:W-:Y:S01]  /*50b0*/  @!P5 IMAD.IADD R22, R22, 0x1, -R36 ;  /* 0x000000011616d824 */ /* 0x000fe200078e0a24 */
[----:B------:R-:W-:Y:S01]  /*50c0*/  @!P3 LEA R26, R26, UR4, 0x3 ;  /* 0x000000041a1abc11 */ /* 0x000fe2000f8e18ff */
[----:B------:R0:W-:Y:S01]  /*50d0*/  @!P0 STS.64 [R43], R16 ;  /* 0x000000102b008388 */ /* 0x0001e20000000a00 */
[----:B------:R-:W-:-:S02]  /*50e0*/  @!P4 LEA R28, R28, UR4, 0x3 ;  /* 0x000000041c1ccc11 */ /* 0x000fc4000f8e18ff */
[----:B------:R-:W-:Y:S01]  /*50f0*/  @!P5 LEA R22, R22, UR4, 0x3 ;  /* 0x000000041616dc11 */ /* 0x000fe2000f8e18ff */
[----:B------:R0:W-:Y:S01]  /*5100*/  @!P6 STS.64 [R41], R18 ;  /* 0x000000122900e388 */ /* 0x0001e20000000a00 */
[----:B------:R-:W-:Y:S01]  /*5110*/  ISETP.GT.U32.AND P0, PT, R6, R35, PT ;  /* 0x000000230600720c */ /* 0x000fe20003f04070 */
[----:B------:R-:W-:-:S03]  /*5120*/  @!P1 IMAD.IADD R39, R39, 0x1, -R36 ;  /* 0x0000000127279824 */ /* 0x000fc600078e0a24 */
[----:B------:R-:W-:Y:S01]  /*5130*/  ISETP.GT.U32.AND.EX P0, PT, R7, RZ, PT, P0 ;  /* 0x000000ff0700720c */ /* 0x000fe20003f04100 */
[----:B------:R-:W-:Y:S01]  /*5140*/  @!P2 IMAD.IADD R24, R24, 0x1, -R36 ;  /* 0x000000011818a824 */ /* 0x000fe200078e0a24 */
[----:B------:R-:W-:-:S04]  /*5150*/  @!P1 LEA R39, R39, UR4, 0x3 ;  /* 0x0000000427279c11 */ /* 0x000fc8000f8e18ff */
[----:B------:R-:W-:Y:S01]  /*5160*/  @!P2 LEA R24, R24, UR4, 0x3 ;  /* 0x000000041818ac11 */ /* 0x000fe2000f8e18ff */
[----:B------:R0:W-:Y:S04]  /*5170*/  @!P1 STS.64 [R39], R20 ;  /* 0x0000001427009388 */ /* 0x0001e80000000a00 */
        /* <DEDUP_REMOVED lines=36> */
.L_x_13386:
        /* <DEDUP_REMOVED lines=17> */
.L_x_13385:
[----:B------:R-:W-:Y:S05]  /*54d0*/  BSYNC.RECONVERGENT B0 ;  /* 0x0000000000007941 */ /* 0x000fea0003800200 */
.L_x_13384:
[----:B------:R-:W-:Y:S05]  /*54e0*/  @!P0 EXIT ;  /* 0x000000000000894d */ /* 0x000fea0003800000 */
.L_x_13387:
        /* <DEDUP_REMOVED lines=33> */
.L_x_13383:
[----:B------:R-:W-:Y:S01]  /*5700*/  ISETP.NE.AND P2, PT, R33, R14, PT ;  /* 0x0000000e2100720c */ /* 0x000fe20003f45270 */
[----:B------:R-:W-:Y:S01]  /*5710*/  BSSY.RECONVERGENT B0, `(.L_x_13388) ;  /* 0x000000e000007945 */ /* 0x000fe20003800200 */
[----:B------:R-:W-:Y:S02]  /*5720*/  ISETP.NE.AND P0, PT, R2, R31, PT ;  /* 0x0000001f0200720c */ /* 0x000fe40003f05270 */
[----:B------:R-:W-:Y:S02]  /*5730*/  ISETP.NE.AND P4, PT, R14, R16, PT ;  /* 0x000000100e00720c */ /* 0x000fe40003f85270 */
[----:B------:R-:W-:-:S07]  /*5740*/  ISETP.NE.AND P1, PT, R16, R18, PT ;  /* 0x000000121000720c */ /* 0x000fce0003f25270 */
[----:B------:R-:W-:Y:S06]  /*5750*/  @P2 BRA `(.L_x_13389) ;  /* 0x0000000000242947 */ /* 0x000fec0003800000 */
        /* <DEDUP_REMOVED lines=9> */
.L_x_13389:
[----:B------:R-:W-:Y:S05]  /*57f0*/  BSYNC.RECONVERGENT B0 ;  /* 0x0000000000007941 */ /* 0x000fea0003800200 */
.L_x_13388:
        /* <DEDUP_REMOVED lines=11> */
.L_x_13391:
[----:B------:R-:W-:Y:S05]  /*58b0*/  BSYNC.RECONVERGENT B0 ;  /* 0x0000000000007941 */ /* 0x000fea0003800200 */
.L_x_13390:
        /* <DEDUP_REMOVED lines=16> */
.L_x_13393:
[----:B------:R-:W-:Y:S05]  /*59c0*/  BSYNC.RECONVERGENT B0 ;  /* 0x0000000000007941 */ /* 0x000fea0003800200 */
.L_x_13392:
        /* <DEDUP_REMOVED lines=11> */
.L_x_13395:
[----:B------:R-:W-:Y:S05]  /*5a80*/  BSYNC.RECONVERGENT B0 ;  /* 0x0000000000007941 */ /* 0x000fea0003800200 */
.L_x_13394:
        /* <DEDUP_REMOVED lines=11> */
.L_x_13397:
[----:B------:R-:W-:Y:S05]  /*5b40*/  BSYNC.RECONVERGENT B0 ;  /* 0x0000000000007941 */ /* 0x000fea0003800200 */
.L_x_13396:
        /* <DEDUP_REMOVED lines=11> */
.L_x_13399:
[----:B------:R-:W-:Y:S05]  /*5c00*/  BSYNC.RECONVERGENT B0 ;  /* 0x0000000000007941 */ /* 0x000fea0003800200 */
.L_x_13398:
        /* <DEDUP_REMOVED lines=11> */
.L_x_13401:
[----:B------:R-:W-:Y:S05]  /*5cc0*/  BSYNC.RECONVERGENT B0 ;  /* 0x0000000000007941 */ /* 0x000fea0003800200 */
.L_x_13400:
        /* <DEDUP_REMOVED lines=11> */
.L_x_13403:
[----:B------:R-:W-:Y:S05]  /*5d80*/  BSYNC.RECONVERGENT B0 ;  /* 0x0000000000007941 */ /* 0x000fea0003800200 */
.L_x_13402:
[----:B------:R-:W-:Y:S05]  /*5d90*/  @P0 EXIT ;  /* 0x000000000000094d */ /* 0x000fea0003800000 */
        /* <DEDUP_REMOVED lines=10> */
.L_x_13322:
[----:B------:R-:W-:-:S04]  /*5e40*/  UISETP.GE.U32.AND UP0, UPT, UR14, 0x1, UPT ;  /* 0x000000010e00788c */ /* 0x000fc8000bf06070 */
[----:B------:R-:W-:-:S06]  /*5e50*/  UISETP.GE.AND.EX UP0, UPT, UR4, URZ, UPT, UP0 ;  /* 0x000000ff0400728c */ /* 0x000fcc000bf06300 */
[----:B------:R-:W-:-:S13]  /*5e60*/  PLOP3.LUT P0, PT, PT, PT, UP0, 0x80, 0x8 ;  /* 0x000000000008781c */ /* 0x000fda0003f0f008 */
[----:B------:R-:W-:Y:S05]  /*5e70*/  @!P0 EXIT ;  /* 0x000000000000894d */ /* 0x000fea0003800000 */
[----:B------:R-:W-:-:S09]  /*5e80*/  UISETP.NE.AND UP0, UPT, UR15, URZ, UPT ;  /* 0x000000ff0f00728c */ /* 0x000fd2000bf05270 */
[----:B------:R-:W-:Y:S05]  /*5e90*/  BRA.U UP0, `(.L_x_13404) ;  /* 0x0000002900b87547 */ /* 0x000fea000b800000 */
        /* <DEDUP_REMOVED lines=19> */
[C---:B------:R-:W-:Y:S01]  /*5fd0*/  ISETP.GE.AND P6, PT, R12.reuse, UR8, PT ;  /* 0x000000080c007c0c */ /* 0x040fe2000bfc6270 */
        /* <DEDUP_REMOVED lines=54> */
[----:B------:R-:W-:-:S04]  /*6340*/  ISETP.NE.AND P6, PT, R0, RZ, PT ;  /* 0x000000ff0000720c */ /* 0x000fc80003fc5270 */
[----:B------:R-:W-:Y:S02]  /*6350*/  P2R R3, PR, RZ, 0x40 ;  /* 0x00000040ff037803 */ /* 0x000fe40000000000 */
[----:B------:R-:W-:Y:S01]  /*6360*/  LEA R32, R0, UR5, 0x2 ;  /* 0x0000000500207c11 */ /* 0x000fe2000f8e10ff */
        /* <DEDUP_REMOVED lines=14> */
[----:B------:R-:W2:Y:S04]  /*6450*/  LDS R14, [R31+0xc] ;  /* 0x00000c001f0e7984 */ /* 0x000ea80000000800 */
        /* <DEDUP_REMOVED lines=24> */
[----:B------:R-:W-:Y:S06]  /*65e0*/  BAR.SYNC.DEFER_BLOCKING 0x0 ;  /* 0x0000000000007b1d */ /* 0x000fec0000010000 */
[----:B0-----:R-:W-:Y:S02]  /*65f0*/  STS [R32+0x4d8], R29 ;  /* 0x0004d81d20007388 */ /* 0x001fe40000000800 */
[----:B------:R-:W-:Y:S06]  /*6600*/  BAR.SYNC.DEFER_BLOCKING 0x0 ;  /* 0x0000000000007b1d */ /* 0x000fec0000010000 */
[----:B------:R-:W0:Y:S01]  /*6610*/  @P6 LDS R8, [R32+0x4d4] ;  /* 0x0004d40020086984 */ /* 0x000e220000000800 */
[----:B---3--:R-:W-:-:S04]  /*6620*/  IMAD R20, R0, 0x9, RZ ;  /* 0x0000000900147824 */ /* 0x008fc800078e02ff */
[C---:B------:R-:W-:Y:S01]  /*6630*/  VIADD R5, R20.reuse, 0x1 ;  /* 0x0000000114057836 */ /* 0x040fe20000000000 */
[----:B------:R-:W-:Y:S01]  /*6640*/  ISETP.NE.U32.AND P4, PT, R20, UR14, PT ;  /* 0x0000000e14007c0c */ /* 0x000fe2000bf85070 */
[----:B------:R-:W-:-:S03]  /*6650*/  IMAD.MOV.U32 R23, RZ, RZ, 0x1 ;  /* 0x00000001ff177424 */ /* 0x000fc600078e00ff */
[----:B------:R-:W-:Y:S01]  /*6660*/  ISETP.NE.AND.EX P4, PT, RZ, UR4, PT, P4 ;  /* 0x00000004ff007c0c */ /* 0x000fe2000bf85340 */
[----:B------:R-:W-:Y:S01]  /*6670*/  IMAD.MOV.U32 R28, RZ, RZ, RZ ;  /* 0x000000ffff1c7224 */ /* 0x000fe200078e00ff */
[----:B------:R-:W-:Y:S01]  /*6680*/  ISETP.EQ.U32.AND P0, PT, R5, UR14, PT ;  /* 0x0000000e05007c0c */ /* 0x000fe2000bf02070 */
[C---:B------:R-:W-:Y:S01]  /*6690*/  VIADD R5, R20.reuse, 0x2 ;  /* 0x0000000214057836 */ /* 0x040fe20000000000 */
[----:B------:R-:W-:Y:S01]  /*66a0*/  SEL R30, RZ, 0x1, P4 ;  /* 0x00000001ff1e7807 */ /* 0x000fe20002000000 */
[----:B------:R-:W-:Y:S01]  /*66b0*/  VIADD R21, R20, 0x3 ;  /* 0x0000000314157836 */ /* 0x000fe20000000000 */
[----:B------:R-:W-:Y:S02]  /*66c0*/  SEL R28, R28, RZ, P4 ;  /* 0x000000ff1c1c7207 */ /* 0x000fe40002000000 */
[----:B-1----:R-:W-:Y:S02]  /*66d0*/  ISETP.NE.AND P3, PT, R6, R10, PT ;  /* 0x0000000a0600720c */ /* 0x002fe40003f65270 */
[----:B------:R-:W-:-:S02]  /*66e0*/  ISETP.EQ.U32.AND P2, PT, R21, UR14, PT ;  /* 0x0000000e15007c0c */ /* 0x000fc4000bf42070 */
[----:B------:R-:W-:Y:S02]  /*66f0*/  ISETP.EQ.OR.EX P0, PT, RZ, UR4, !P3, P0 ;  /* 0x00000004ff007c0c */ /* 0x000fe4000df02700 */
[----:B--2---:R-:W-:Y:S02]  /*6700*/  ISETP.NE.AND P5, PT, R12, R14, PT ;  /* 0x0000000e0c00720c */ /* 0x004fe40003fa5270 */
[----:B0-----:R-:W-:-:S04]  /*6710*/  @P6 ISETP.NE.AND P1, PT, R8, R6, PT ;  /* 0x000000060800620c */ /* 0x001fc80003f25270 */
[----:B------:R-:W-:Y:S02]  /*6720*/  @P6 SEL R23, RZ, 0x1, P1 ;  /* 0x00000001ff176807 */ /* 0x000fe40000800000 */
[----:B------:R-:W-:Y:S01]  /*6730*/  ISETP.EQ.U32.AND P1, PT, R5, UR14, PT ;  /* 0x0000000e05007c0c */ /* 0x000fe2000bf22070 */
[----:B------:R-:W-:Y:S01]  /*6740*/  VIADD R5, R20, 0x4 ;  /* 0x0000000414057836 */ /* 0x000fe20000000000 */
[----:B------:R-:W-:Y:S02]  /*6750*/  @P6 SEL R30, R30, R23, !P4 ;  /* 0x000000171e1e6207 */ /* 0x000fe40006000000 */
[----:B------:R-:W-:Y:S02]  /*6760*/  ISETP.NE.AND P4, PT, R10, R12, PT ;  /* 0x0000000c0a00720c */ /* 0x000fe40003f85270 */
[----:B------:R-:W-:Y:S02]  /*6770*/  ISETP.EQ.U32.AND P3, PT, R5, UR14, PT ;  /* 0x0000000e05007c0c */ /* 0x000fe4000bf62070 */
[----:B------:R-:W-:-:S02]  /*6780*/  ISETP.EQ.OR.EX P1, PT, RZ, UR4, !P4, P1 ;  /* 0x00000004ff007c0c */ /* 0x000fc4000e722710 */
[----:B------:R-:W-:Y:S02]  /*6790*/  ISETP.NE.AND P4, PT, R14, R16, PT ;  /* 0x000000100e00720c */ /* 0x000fe40003f85270 */
[----:B------:R-:W-:Y:S02]  /*67a0*/  SEL R37, RZ, 0x1, !P0 ;  /* 0x00000001ff257807 */ /* 0x000fe40004000000 */
[----:B------:R-:W-:Y:S02]  /*67b0*/  SEL R35, RZ, 0x1, !P1 ;  /* 0x00000001ff237807 */ /* 0x000fe40004800000 */
[----:B------:R-:W-:Y:S02]  /*67c0*/  ISETP.EQ.OR.EX P2, PT, RZ, UR4, !P5, P2 ;  /* 0x00000004ff007c0c */ /* 0x000fe4000ef42720 */
[----:B------:R-:W-:Y:S02]  /*67d0*/  ISETP.EQ.OR.EX P3, PT, RZ, UR4, !P4, P3 ;  /* 0x00000004ff007c0c */ /* 0x000fe4000e762730 */
[----:B------:R-:W-:-:S02]  /*67e0*/  SEL R28, R28, RZ, P6 ;  /* 0x000000ff1c1c7207 */ /* 0x000fc40003000000 */
[----:B------:R-:W-:Y:S02]  /*67f0*/  IADD3 R22, P4, P5, R35, R30, R37 ;  /* 0x0000001e23167210 */ /* 0x000fe40007d9e025 */
[----:B------:R-:W-:Y:S02]  /*6800*/  SEL R36, RZ, 0x1, !P2 ;  /* 0x00000001ff247807 */ /* 0x000fe40005000000 */
[----:B------:R-:W-:Y:S01]  /*6810*/  SEL R33, RZ, 0x1, !P3 ;  /* 0x00000001ff217807 */ /* 0x000fe20005800000 */
[C---:B------:R-:W-:Y:S01]  /*6820*/  VIADD R41, R20.reuse, 0x5 ;  /* 0x0000000514297836 */ /* 0x040fe20000000000 */
[----:B------:R-:W-:Y:S01]  /*6830*/  IADD3.X R21, PT, PT, RZ, R28, RZ, P4, P5 ;  /* 0x0000001cff157210 */ /* 0x000fe200027ea4ff */
[----:B------:R-:W-:Y:S01]  /*6840*/  VIADD R39, R20, 0x6 ;  /* 0x0000000614277836 */ /* 0x000fe20000000000 */
[----:B------:R-:W-:Y:S02]  /*6850*/  IADD3 R22, P4, P5, R33, R22, R36 ;  /* 0x0000001621167210 */ /* 0x000fe40007d9e024 */
[----:B------:R-:W-:-:S02]  /*6860*/  P2R R24, PR, RZ, 0x1 ;  /* 0x00000001ff187803 */ /* 0x000fc40000000000 */
[----:B------:R-:W-:Y:S02]  /*6870*/  IADD3.X R21, PT, PT, RZ, R21, RZ, P4, P5 ;  /* 0x00000015ff157210 */ /* 0x000fe400027ea4ff */
[----:B------:R-:W-:Y:S02]  /*6880*/  ISETP.NE.AND P0, PT, R16, R18, PT ;  /* 0x000000121000720c */ /* 0x000fe40003f05270 */
[----:B------:R-:W-:Y:S02]  /*6890*/  P2R R23, PR, RZ, 0x2 ;  /* 0x00000002ff177803 */ /* 0x000fe40000000000 */
[----:B------:R-:W-:Y:S02]  /*68a0*/  ISETP.EQ.U32.AND P4, PT, R41, UR14, PT ;  /* 0x0000000e29007c0c */ /* 0x000fe4000bf82070 */
[----:B------:R-:W-:Y:S02]  /*68b0*/  ISETP.EQ.U32.AND P6, PT, R39, UR14, PT ;  /* 0x0000000e27007c0c */ /* 0x000fe4000bfc2070 */
[----:B------:R-:W-:-:S02]  /*68c0*/  ISETP.NE.AND P1, PT, R18, R4, PT ;  /* 0x000000041200720c */ /* 0x000fc40003f25270 */
[----:B------:R-:W-:Y:S02]  /*68d0*/  P2R R44, PR, RZ, 0x1 ;  /* 0x00000001ff2c7803 */ /* 0x000fe40000000000 */
[----:B------:R-:W-:Y:S02]  /*68e0*/  ISETP.EQ.OR.EX P0, PT, RZ, UR4, !P0, P4 ;  /* 0x00000004ff007c0c */ /* 0x000fe4000c702740 */
[----:B------:R-:W-:Y:S02]  /*68f0*/  ISETP.EQ.OR.EX P6, PT, RZ, UR4, !P1, P6 ;  /* 0x00000004ff007c0c */ /* 0x000fe4000cfc2760 */
[----:B------:R-:W-:Y:S02]  /*6900*/  P2R R26, PR, RZ, 0x1 ;  /* 0x00000001ff1a7803 */ /* 0x000fe40000000000 */
[----:B------:R-:W-:Y:S02]  /*6910*/  SEL R32, RZ, 0x1, !P0 ;  /* 0x00000001ff207807 */ /* 0x000fe40004000000 */
[----:B------:R-:W-:-:S02]  /*6920*/  SEL R5, RZ, 0x1, !P6 ;  /* 0x00000001ff057807 */ /* 0x000fc40007000000 */
[----:B------:R-:W-:Y:S02]  /*6930*/  P2R R25, PR, RZ, 0x40 ;  /* 0x00000040ff197803 */ /* 0x000fe40000000000 */
[----:B------:R-:W-:Y:S01]  /*6940*/  ISETP.NE.AND P6, PT, R26, RZ, PT ;  /* 0x000000ff1a00720c */ /* 0x000fe20003fc5270 */
[C---:B------:R-:W-:Y:S01]  /*6950*/  VIADD R26, R20.reuse, 0x7 ;  /* 0x00000007141a7836 */ /* 0x040fe20000000000 */
[----:B------:R-:W-:Y:S01]  /*6960*/  IADD3 R22, P4, P5, R5, R22, R32 ;  /* 0x0000001605167210 */ /* 0x000fe20007d9e020 */
[----:B------:R-:W-:-:S03]  /*6970*/  VIADD R20, R20, 0x8 ;  /* 0x0000000814147836 */ /* 0x000fc60000000000 */
[----:B------:R-:W-:Y:S02]  /*6980*/  IADD3.X R21, PT, PT, RZ, R21, RZ, P4, P5 ;  /* 0x00000015ff157210 */ /* 0x000fe400027ea4ff */
[----:B------:R-:W-:Y:S02]  /*6990*/  ISETP.EQ.U32.AND P4, PT, R26, UR14, PT ;  /* 0x0000000e1a007c0c */ /* 0x000fe4000bf82070 */
[----:B------:R-:W-:Y:S02]  /*69a0*/  ISETP.NE.AND P5, PT, R4, R2, PT ;  /* 0x000000020400720c */ /* 0x000fe40003fa5270 */
[----:B------:R-:W-:Y:S02]  /*69b0*/  ISETP.NE.AND P0, PT, R2, R29, PT ;  /* 0x0000001d0200720c */ /* 0x000fe40003f05270 */
[----:B------:R-:W-:Y:S02]  /*69c0*/  ISETP.EQ.OR.EX P4, PT, RZ, UR4, !P5, P4 ;  /* 0x00000004ff007c0c */ /* 0x000fe4000ef82740 */
[----:B------:R-:W-:-:S04]  /*69d0*/  ISETP.EQ.U32.AND P5, PT, R20, UR14, PT ;  /* 0x0000000e14007c0c */ /* 0x000fc8000bfa2070 */
[----:B------:R-:W-:Y:S02]  /*69e0*/  ISETP.EQ.OR.EX P5, PT, RZ, UR4, !P0, P5 ;  /* 0x00000004ff007c0c */ /* 0x000fe4000c7a2750 */
[----:B------:R-:W-:Y:S02]  /*69f0*/  SEL R31, RZ, 0x1, !P4 ;  /* 0x00000001ff1f7807 */ /* 0x000fe40006000000 */
[----:B------:R-:W-:Y:S02]  /*6a00*/  SEL R20, RZ, 0x1, !P5 ;  /* 0x00000001ff147807 */ /* 0x000fe40006800000 */
[----:B------:R-:W-:Y:S02]  /*6a10*/  P2R R42, PR, RZ, 0x2 ;  /* 0x00000002ff2a7803 */ /* 0x000fe40000000000 */
[----:B------:R-:W-:-:S04]  /*6a20*/  IADD3 R20, P0, P1, R20, R22, R31 ;  /* 0x0000001614147210 */ /* 0x000fc8000791e01f */
[----:B------:R-:W-:Y:S02]  /*6a30*/  IADD3.X R21, PT, PT, RZ, R21, RZ, P0, P1 ;  /* 0x00000015ff157210 */ /* 0x000fe400007e24ff */
[----:B------:R-:W-:Y:S02]  /*6a40*/  ISETP.NE.AND P0, PT, R24, RZ, PT ;  /* 0x000000ff1800720c */ /* 0x000fe40003f05270 */
[----:B------:R-:W-:Y:S02]  /*6a50*/  ISETP.NE.AND P1, PT, R23, RZ, PT ;  /* 0x000000ff1700720c */ /* 0x000fe40003f25270 */
[----:B------:R-:W-:-:S05]  /*6a60*/  SEL R23, R7, 0x1, !P0 ;  /* 0x0000000107177807 */ /* 0x000fca0004000000 */
[----:B------:R-:W-:-:S05]  /*6a70*/  IMAD R23, R38, R23, RZ ;  /* 0x0000001726177224 */ /* 0x000fca00078e02ff */
[----:B------:R-:W-:-:S05]  /*6a80*/  SEL R22, R23, 0x1, !P1 ;  /* 0x0000000117167807 */ /* 0x000fca0004800000 */
[----:B------:R-:W-:-:S05]  /*6a90*/  IMAD R22, R13, R22, RZ ;  /* 0x000000160d167224 */ /* 0x000fca00078e02ff */
[----:B------:R-:W-:-:S05]  /*6aa0*/  SEL R22, R22, 0x1, !P2 ;  /* 0x0000000116167807 */ /* 0x000fca0005000000 */
[----:B------:R-:W-:-:S05]  /*6ab0*/  IMAD R22, R15, R22, RZ ;  /* 0x000000160f167224 */ /* 0x000fca00078e02ff */
[----:B------:R-:W-:-:S05]  /*6ac0*/  SEL R22, R22, 0x1, !P3 ;  /* 0x0000000116167807 */ /* 0x000fca0005800000 */
[----:B------:R-:W-:-:S05]  /*6ad0*/  IMAD R22, R17, R22, RZ ;  /* 0x0000001611167224 */ /* 0x000fca00078e02ff */
[----:B------:R-:W-:Y:S02]  /*6ae0*/  SEL R22, R22, 0x1, !P6 ;  /* 0x0000000116167807 */ /* 0x000fe40007000000 */
[----:B------:R-:W-:-:S03]  /*6af0*/  ISETP.NE.AND P6, PT, R25, RZ, PT ;  /* 0x000000ff1900720c */ /* 0x000fc60003fc5270 */
[----:B------:R-:W-:-:S05]  /*6b00*/  IMAD R22, R19, R22, RZ ;  /* 0x0000001613167224 */ /* 0x000fca00078e02ff */
[----:B------:R-:W-:-:S05]  /*6b10*/  SEL R23, R22, 0x1, !P6 ;  /* 0x0000000116177807 */ /* 0x000fca0007000000 */
[----:B------:R-:W-:-:S05]  /*6b20*/  IMAD R23, R34, R23, RZ ;  /* 0x0000001722177224 */ /* 0x000fca00078e02ff */
[----:B------:R-:W-:-:S05]  /*6b30*/  SEL R22, R23, 0x1, !P4 ;  /* 0x0000000117167807 */ /* 0x000fca0006000000 */
[----:B------:R-:W-:-:S05]  /*6b40*/  IMAD R22, R3, R22, RZ ;  /* 0x0000001603167224 */ /* 0x000fca00078e02ff */
[----:B------:R-:W-:-:S05]  /*6b50*/  SEL R22, R22, 0x1, !P5 ;  /* 0x0000000116167807 */ /* 0x000fca0006800000 */
        /* <DEDUP_REMOVED lines=48> */
[----:B-1----:R-:W-:Y:S02]  /*6e60*/  SEL R20, R20, RZ, P5 ;  /* 0x000000ff14147207 */ /* 0x002fe40002800000 */
[----:B0-----:R-:W-:-:S04]  /*6e70*/  SEL R9, R9, RZ, P5 ;  /* 0x000000ff09097207 */ /* 0x001fc80002800000 */
[----:B------:R-:W-:Y:S01]  /*6e80*/  IADD3 R23, P5, PT, R9, R26, RZ ;  /* 0x0000001a09177210 */ /* 0x000fe20007fbe0ff */
[----:B------:R-:W-:-:S04]  /*6e90*/  IMAD R9, R22, R21, RZ ;  /* 0x0000001516097224 */ /* 0x000fc800078e02ff */
[----:B------:R-:W-:Y:S02]  /*6ea0*/  IMAD.X R24, R20, 0x1, R25, P5 ;  /* 0x0000000114187824 */ /* 0x000fe400028e0619 */
[----:B------:R-:W0:Y:S01]  /*6eb0*/  SHFL.UP PT, R20, R9, 0x10, RZ ;  /* 0x0600000009147989 */ /* 0x000e2200000e00ff */
[----:B------:R-:W-:-:S04]  /*6ec0*/  ISETP.NE.U32.AND P5, PT, R23, RZ, PT ;  /* 0x000000ff1700720c */ /* 0x000fc80003fa5070 */
[----:B------:R-:W-:Y:S01]  /*6ed0*/  ISETP.NE.AND.EX P5, PT, R24, RZ, PT, P5 ;  /* 0x000000ff1800720c */ /* 0x000fe20003fa5350 */
[----:B------:R-:W1:Y:S03]  /*6ee0*/  SHFL.UP PT, R21, R24, 0x10, RZ ;  /* 0x0600000018157989 */ /* 0x000e6600000e00ff */
[----:B0-----:R-:W-:Y:S02]  /*6ef0*/  SEL R22, R20, 0x1, !P5 ;  /* 0x0000000114167807 */ /* 0x001fe40006800000 */
[----:B------:R-:W0:Y:S01]  /*6f00*/  SHFL.UP PT, R20, R23, 0x10, RZ ;  /* 0x0600000017147989 */ /* 0x000e2200000e00ff */
[----:B------:R-:W-:-:S04]  /*6f10*/  ISETP.GE.AND P5, PT, R11, 0x10, PT ;  /* 0x000000100b00780c */ /* 0x000fc80003fa6270 */
[----:B-1----:R-:W-:Y:S02]  /*6f20*/  SEL R21, R21, RZ, P5 ;  /* 0x000000ff15157207 */ /* 0x002fe40002800000 */
[----:B------:R-:W-:Y:S02]  /*6f30*/  SEL R22, R22, 0x1, P5 ;  /* 0x0000000116167807 */ /* 0x000fe40002800000 */
[----:B0-----:R-:W-:Y:S02]  /*6f40*/  SEL R20, R20, RZ, P5 ;  /* 0x000000ff14147207 */ /* 0x001fe40002800000 */
[----:B------:R-:W-:Y:S02]  /*6f50*/  ISETP.NE.AND P5, PT, R11, 0x1f, PT ;  /* 0x0000001f0b00780c */ /* 0x000fe40003fa5270 */
[----:B------:R-:W-:Y:S01]  /*6f60*/  IADD3 R20, P6, PT, R20, R23, RZ ;  /* 0x0000001714147210 */ /* 0x000fe20007fde0ff */
[----:B------:R-:W-:-:S04]  /*6f70*/  IMAD R9, R9, R22, RZ ;  /* 0x0000001609097224 */ /* 0x000fc800078e02ff */
        /* <DEDUP_REMOVED lines=8> */
[----:B------:R-:W-:Y:S01]  /*7000*/  LDS R27, [UR5+0x18] ;  /* 0x00001805ff1b7984 */ /* 0x000fe20008000800 */
[----:B0-----:R-:W-:-:S05]  /*7010*/  IADD3 R47, P5, PT, R22, R24, RZ ;  /* 0x00000018162f7210 */ /* 0x001fca0007fbe0ff */
[----:B------:R-:W-:Y:S01]  /*7020*/  IMAD.X R49, R23, 0x1, R25, P5 ;  /* 0x0000000117317824 */ /* 0x000fe200028e0619 */
[----:B------:R-:W-:-:S04]  /*7030*/  ISETP.NE.U32.AND P5, PT, R24, RZ, PT ;  /* 0x000000ff1800720c */ /* 0x000fc80003fa5070 */
[----:B------:R-:W-:Y:S02]  /*7040*/  ISETP.NE.AND.EX P5, PT, R25, RZ, PT, P5 ;  /* 0x000000ff1900720c */ /* 0x000fe40003fa5350 */
[----:B------:R-:W0:Y:S02]  /*7050*/  LDS.64 R24, [UR5+0x20] ;  /* 0x00002005ff187984 */ /* 0x000e240008000a00 */
[----:B-1----:R-:W-:Y:S02]  /*7060*/  SEL R46, R26, 0x1, !P5 ;  /* 0x000000011a2e7807 */ /* 0x002fe40006800000 */
[----:B0-----:R-:W-:-:S05]  /*7070*/  IADD3 R45, P5, PT, R24, R47, RZ ;  /* 0x0000002f182d7210 */ /* 0x001fca0007fbe0ff */
[----:B------:R-:W-:Y:S01]  /*7080*/  IMAD.X R51, R25, 0x1, R49, P5 ;  /* 0x0000000119337824 */ /* 0x000fe200028e0631 */
[----:B------:R-:W-:-:S04]  /*7090*/  ISETP.NE.AND P5, PT, R40, 0x2, PT ;  /* 0x000000022800780c */ /* 0x000fc80003fa5270 */
[----:B------:R-:W-:Y:S02]  /*70a0*/  SEL R48, R47, R22, !P5 ;  /* 0x000000162f307207 */ /* 0x000fe40006800000 */
[----:B------:R-:W-:Y:S02]  /*70b0*/  SEL R50, R49, R23, !P5 ;  /* 0x0000001731327207 */ /* 0x000fe40006800000 */
[----:B------:R-:W0:Y:S01]  /*70c0*/  LDS.64 R22, [UR5+0x30] ;  /* 0x00003005ff167984 */ /* 0x000e220008000a00 */
[----:B------:R-:W-:-:S05]  /*70d0*/  IMAD R43, R27, R46, RZ ;  /* 0x0000002e1b2b7224 */ /* 0x000fca00078e02ff */
        /* <DEDUP_REMOVED lines=21> */
[----:B0-----:R-:W-:-:S05]  /*7230*/  IMAD R23, R22, R49, RZ ;  /* 0x0000003116177224 */ /* 0x001fca00078e02ff */
[----:B------:R-:W-:Y:S02]  /*7240*/  SEL R22, R23, R26, !P5 ;  /* 0x0000001a17167207 */ /* 0x000fe40006800000 */
[----:B------:R-:W0:Y:S01]  /*7250*/  LDS.64 R26, [UR5+0x50] ;  /* 0x00005005ff1a7984 */ /* 0x000e220008000a00 */
[----:B------:R-:W-:Y:S02]  /*7260*/  SEL R48, R47, R48, !P5 ;  /* 0x000000302f307207 */ /* 0x000fe40006800000 */
[----:B0-----:R-:W-:-:S05]  /*7270*/  IADD3 R49, P5, PT, R26, R45, RZ ;  /* 0x0000002d1a317210 */ /* 0x001fca0007fbe0ff */
[----:B------:R-:W-:Y:S01]  /*7280*/  IMAD.X R47, R27, 0x1, R43, P5 ;  /* 0x000000011b2f7824 */ /* 0x000fe200028e062b */
[----:B------:R-:W-:-:S04]  /*7290*/  ISETP.NE.U32.AND P5, PT, R24, RZ, PT ;  /* 0x000000ff1800720c */ /* 0x000fc80003fa5070 */
[----:B------:R-:W-:-:S04]  /*72a0*/  ISETP.NE.AND.EX P5, PT, R25, RZ, PT, P5 ;  /* 0x000000ff1900720c */ /* 0x000fc80003fa5350 */
[----:B------:R-:W-:Y:S02]  /*72b0*/  SEL R24, R23, 0x1, !P5 ;  /* 0x0000000117187807 */ /* 0x000fe40006800000 */
[----:B------:R-:W0:Y:S01]  /*72c0*/  LDS R23, [UR5+0x48] ;  /* 0x00004805ff177984 */ /* 0x000e220008000800 */
[----:B------:R-:W-:Y:S02]  /*72d0*/  ISETP.NE.AND P5, PT, R40, 0x5, PT ;  /* 0x000000052800780c */ /* 0x000fe40003fa5270 */
[----:B0-----:R-:W-:-:S05]  /*72e0*/  IMAD R25, R23, R24, RZ ;  /* 0x0000001817197224 */ /* 0x001fca00078e02ff */
[----:B------:R-:W-:Y:S02]  /*72f0*/  SEL R24, R25, R22, !P5 ;  /* 0x0000001619187207 */ /* 0x000fe40006800000 */
[----:B------:R-:W0:Y:S01]  /*7300*/  LDS.64 R22, [UR5+0x60] ;  /* 0x00006005ff167984 */ /* 0x000e220008000a00 */
[----:B------:R-:W-:Y:S02]  /*7310*/  SEL R48, R45, R48, !P5 ;  /* 0x000000302d307207 */ /* 0x000fe40006800000 */
        /* <DEDUP_REMOVED lines=20> */
[----:B------:R-:W-:Y:S02]  /*7460*/  SEL R40, R45, R48, !P5 ;  /* 0x000000302d287207 */ /* 0x000fe40006800000 */
[----:B------:R-:W-:Y:S01]  /*7470*/  SEL R48, R43, R50, !P5 ;  /* 0x000000322b307207 */ /* 0x000fe20006800000 */
[----:B0-----:R-:W-:-:S05]  /*7480*/  IMAD R51, R22, R51, RZ ;  /* 0x0000003316337224 */ /* 0x001fca00078e02ff */
[----:B------:R-:W-:Y:S02]  /*7490*/  SEL R46, R51, R46, !P5 ;  /* 0x0000002e332e7207 */ /* 0x000fe40006800000 */
[----:B------:R-:W-:-:S04]  /*74a0*/  ISETP.NE.U32.AND P5, PT, R24, RZ, PT ;  /* 0x000000ff1800720c */ /* 0x000fc80003fa5070 */
[----:B------:R-:W-:-:S04]  /*74b0*/  ISETP.NE.AND.EX P5, PT, R25, RZ, PT, P5 ;  /* 0x000000ff1900720c */ /* 0x000fc80003fa5350 */
[----:B------:R-:W-:Y:S02]  /*74c0*/  SEL R22, R51, 0x1, !P5 ;  /* 0x0000000133167807 */ /* 0x000fe40006800000 */
[----:B------:R-:W-:Y:S01]  /*74d0*/  ISETP.GE.U32.AND P5, PT, R0, 0x20, PT ;  /* 0x000000200000780c */ /* 0x000fe20003fa6070 */
[----:B------:R0:W1:Y:S01]  /*74e0*/  SHFL.UP PT, R23, R20, 0x1, RZ ;  /* 0x0420000014177989 */ /* 0x00006200000e00ff */
[----:B------:R-:W-:Y:S03]  /*74f0*/  BSSY.RECONVERGENT B0, `(.L_x_13405) ;  /* 0x000000e000007945 */ /* 0x000fe60003800200 */
[----:B------:R-:W2:Y:S04]  /*7500*/  SHFL.UP PT, R21, R21, 0x1, RZ ;  /* 0x0420000015157989 */ /* 0x000ea800000e00ff */
        /* <DEDUP_REMOVED lines=12> */
.L_x_13406:
[----:B------:R-:W-:Y:S05]  /*75d0*/  BSYNC.RECONVERGENT B0 ;  /* 0x0000000000007941 */ /* 0x000fea0003800200 */
.L_x_13405:
[----:B------:R-:W-:Y:S01]  /*75e0*/  ISETP.NE.AND P6, PT, R0, RZ, PT ;  /* 0x000000ff0000720c */ /* 0x000fe20003fc5270 */
[----:B------:R-:W0:Y:S01]  /*75f0*/  LDS R25, [UR5+0x78] ;  /* 0x00007805ff197984 */ /* 0x000e220008000800 */
[----:B------:R-:W-:Y:S01]  /*7600*/  IMAD.MOV.U32 R43, RZ, RZ, R28 ;  /* 0x000000ffff2b7224 */ /* 0x000fe200078e001c */
[----:B------:R-:W-:Y:S01]  /*7610*/  BSSY.RECONVERGENT B0, `(.L_x_13407) ;  /* 0x0000123000007945 */ /* 0x000fe20003800200 */
[----:B------:R-:W-:-:S09]  /*7620*/  IMAD.MOV.U32 R47, RZ, RZ, RZ ;  /* 0x000000ffff2f7224 */ /* 0x000fd200078e00ff */
[----:B------:R-:W-:Y:S01]  /*7630*/  @P6 ISETP.NE.U32.AND P5, PT, R30, RZ, PT ;  /* 0x000000ff1e00620c */ /* 0x000fe20003fa5070 */
[----:B--2---:R-:W-:-:S03]  /*7640*/  @P6 IMAD.MOV.U32 R47, RZ, RZ, R21 ;  /* 0x000000ffff2f6224 */ /* 0x004fc600078e0015 */
[----:B------:R-:W-:-:S04]  /*7650*/  @P6 ISETP.NE.AND.EX P5, PT, R28, RZ, PT, P5 ;  /* 0x000000ff1c00620c */ /* 0x000fc80003fa5350 */
[----:B---3--:R-:W-:Y:S02]  /*7660*/  @P6 SEL R20, R9, 0x1, !P5 ;  /* 0x0000000109146807 */ /* 0x008fe40006800000 */
[----:B------:R-:W-:Y:S01]  /*7670*/  ISETP.NE.AND P5, PT, R44, RZ, PT ;  /* 0x000000ff2c00720c */ /* 0x000fe20003fa5270 */
[----:B------:R-:W-:Y:S02]  /*7680*/  IMAD.MOV.U32 R44, RZ, RZ, R30 ;  /* 0x000000ffff2c7224 */ /* 0x000fe400078e001e */
[----:B------:R-:W-:-:S05]  /*7690*/  @P6 IMAD R7, R7, R20, RZ ;  /* 0x0000001407076224 */ /* 0x000fca00078e02ff */
[----:B------:R-:W-:-:S05]  /*76a0*/  SEL R11, R7, 0x1, !P0 ;  /* 0x00000001070b7807 */ /* 0x000fca0004000000 */
[----:B------:R-:W-:-:S05]  /*76b0*/  IMAD R11, R38, R11, RZ ;  /* 0x0000000b260b7224 */ /* 0x000fca00078e02ff */
[----:B------:R-:W-:Y:S01]  /*76c0*/  SEL R20, R11, 0x1, !P1 ;  /* 0x000000010b147807 */ /* 0x000fe20004800000 */
[----:B0-----:R-:W-:-:S04]  /*76d0*/  IMAD R25, R25, R22, RZ ;  /* 0x0000001619197224 */ /* 0x001fc800078e02ff */
[----:B------:R-:W-:-:S05]  /*76e0*/  IMAD R13, R13, R20, RZ ;  /* 0x000000140d0d7224 */ /* 0x000fca00078e02ff */
[----:B------:R-:W-:-:S05]  /*76f0*/  SEL R20, R13, 0x1, !P2 ;  /* 0x000000010d147807 */ /* 0x000fca0005000000 */
[----:B------:R-:W-:-:S05]  /*7700*/  IMAD R15, R15, R20, RZ ;  /* 0x000000140f0f7224 */ /* 0x000fca00078e02ff */
[----:B------:R-:W-:-:S05]  /*7710*/  SEL R20, R15, 0x1, !P3 ;  /* 0x000000010f147807 */ /* 0x000fca0005800000 */
[----:B------:R-:W-:-:S05]  /*7720*/  IMAD R17, R17, R20, RZ ;  /* 0x0000001411117224 */ /* 0x000fca00078e02ff */
[----:B------:R-:W-:Y:S02]  /*7730*/  SEL R20, R17, 0x1, P5 ;  /* 0x0000000111147807 */ /* 0x000fe40002800000 */
[----:B------:R-:W-:-:S04]  /*7740*/  ISETP.NE.U32.AND P5, PT, R41, UR14, PT ;  /* 0x0000000e29007c0c */ /* 0x000fc8000bfa5070 */
[----:B------:R-:W-:-:S04]  /*7750*/  ISETP.NE.AND.EX P5, PT, RZ, UR4, PT, P5 ;  /* 0x00000004ff007c0c */ /* 0x000fc8000bfa5350 */
[----:B------:R-:W-:Y:S02]  /*7760*/  SEL R20, R20, 0x1, P5 ;  /* 0x0000000114147807 */ /* 0x000fe40002800000 */
[----:B------:R-:W-:-:S03]  /*7770*/  ISETP.NE.AND P5, PT, R42, RZ, PT ;  /* 0x000000ff2a00720c */ /* 0x000fc60003fa5270 */
[----:B------:R-:W-:-:S05]  /*7780*/  IMAD R19, R19, R20, RZ ;  /* 0x0000001413137224 */ /* 0x000fca00078e02ff */
[----:B------:R-:W-:Y:S02]  /*7790*/  SEL R20, R19, 0x1, P5 ;  /* 0x0000000113147807 */ /* 0x000fe40002800000 */
[----:B------:R-:W-:-:S04]  /*77a0*/  ISETP.NE.U32.AND P5, PT, R39, UR14, PT ;  /* 0x0000000e27007c0c */ /* 0x000fc8000bfa5070 */
[----:B------:R-:W-:-:S04]  /*77b0*/  ISETP.NE.AND.EX P5, PT, RZ, UR4, PT, P5 ;  /* 0x00000004ff007c0c */ /* 0x000fc8000bfa5350 */
[----:B------:R-:W-:Y:S01]  /*77c0*/  SEL R41, R20, 0x1, P5 ;  /* 0x0000000114297807 */ /* 0x000fe20002800000 */
[----:B------:R-:W-:Y:S01]  /*77d0*/  IMAD.MOV.U32 R20, RZ, RZ, RZ ;  /* 0x000000ffff147224 */ /* 0x000fe200078e00ff */
[----:B-1----:R-:W-:Y:S01]  /*77e0*/  @P6 IADD3 R44, P5, PT, R23, R30, RZ ;  /* 0x0000001e172c6210 */ /* 0x002fe20007fbe0ff */
[----:B------:R-:W-:-:S04]  /*77f0*/  @P6 IMAD.MOV.U32 R20, RZ, RZ, R23 ;  /* 0x000000ffff146224 */ /* 0x000fc800078e0017 */
[----:B------:R-:W-:Y:S01]  /*7800*/  @P6 IMAD.X R43, R21, 0x1, R28, P5 ;  /* 0x00000001152b6824 */ /* 0x000fe200028e061c */
[----:B------:R-:W-:-:S04]  /*7810*/  IADD3 R24, P5, PT, R44, R37, RZ ;  /* 0x000000252c187210 */ /* 0x000fc80007fbe0ff */
[----:B------:R-:W-:Y:S01]  /*7820*/  IADD3 R35, P6, PT, R24, R35, RZ ;  /* 0x0000002318237210 */ /* 0x000fe20007fde0ff */
[----:B------:R-:W-:-:S03]  /*7830*/  IMAD.X R45, RZ, RZ, R43, P5 ;  /* 0x000000ffff2d7224 */ /* 0x000fc600028e062b */
[----:B------:R-:W-:Y:S01]  /*7840*/  IADD3 R36, P5, PT, R35, R36, RZ ;  /* 0x0000002423247210 */ /* 0x000fe20007fbe0ff */
[----:B------:R-:W-:-:S03]  /*7850*/  IMAD.X R38, RZ, RZ, R45, P6 ;  /* 0x000000ffff267224 */ /* 0x000fc600030e062d */
[----:B------:R-:W-:Y:S01]  /*7860*/  IADD3 R33, P6, PT, R36, R33, RZ ;  /* 0x0000002124217210 */ /* 0x000fe20007fde0ff */
[----:B------:R-:W-:-:S03]  /*7870*/  IMAD.X R37, RZ, RZ, R38, P5 ;  /* 0x000000ffff257224 */ /* 0x000fc600028e0626 */
[----:B------:R-:W-:Y:S01]  /*7880*/  IADD3 R32, P5, PT, R33, R32, RZ ;  /* 0x0000002021207210 */ /* 0x000fe20007fbe0ff */
[----:B------:R-:W-:Y:S01]  /*7890*/  IMAD.X R40, RZ, RZ, R37, P6 ;  /* 0x000000ffff287224 */ /* 0x000fe200030e0625 */
[----:B------:R-:W-:-:S03]  /*78a0*/  ISETP.GE.U32.AND P6, PT, R26, 0x101, PT ;  /* 0x000001011a00780c */ /* 0x000fc60003fc6070 */
[----:B------:R-:W-:Y:S01]  /*78b0*/  IMAD.X R39, RZ, RZ, R40, P5 ;  /* 0x000000ffff277224 */ /* 0x000fe200028e0628 */
[----:B------:R-:W-:Y:S02]  /*78c0*/  ISETP.GE.AND.EX P6, PT, R27, RZ, PT, P6 ;  /* 0x000000ff1b00720c */ /* 0x000fe40003fc6360 */
[----:B------:R-:W-:Y:S01]  /*78d0*/  IADD3 R42, P5, PT, R32, R5, RZ ;  /* 0x00000005202a7210 */ /* 0x000fe20007fbe0ff */
[----:B------:R-:W-:-:S04]  /*78e0*/  IMAD R5, R34, R41, RZ ;  /* 0x0000002922057224 */ /* 0x000fc800078e02ff */
[----:B------:R-:W-:Y:S01]  /*78f0*/  IMAD.X R41, RZ, RZ, R39, P5 ;  /* 0x000000ffff297224 */ /* 0x000fe200028e0627 */
[----:B------:R-:W-:Y:S02]  /*7900*/  SEL R34, R5, 0x1, !P4 ;  /* 0x0000000105227807 */ /* 0x000fe40006000000 */
[----:B------:R-:W-:-:S03]  /*7910*/  IADD3 R31, P5, PT, R42, R31, RZ ;  /* 0x0000001f2a1f7210 */ /* 0x000fc60007fbe0ff */
[----:B------:R-:W-:Y:S02]  /*7920*/  IMAD R3, R3, R34, RZ ;  /* 0x0000002203037224 */ /* 0x000fe400078e02ff */
[----:B------:R-:W-:Y:S01]  /*7930*/  IMAD.X R34, RZ, RZ, R41, P5 ;  /* 0x000000ffff227224 */ /* 0x000fe200028e0629 */
[----:B------:R-:W-:Y:S07]  /*7940*/  @!P6 BRA `(.L_x_13408) ;  /* 0x0000000400d8e947 */ /* 0x000fee0003800000 */
[----:B------:R-:W-:Y:S01]  /*7950*/  BAR.SYNC.DEFER_BLOCKING 0x0 ;  /* 0x0000000000007b1d */ /* 0x000fe20000010000 */
[----:B------:R-:W-:Y:S01]  /*7960*/  ISETP.NE.U32.AND P5, PT, R30, RZ, PT ;  /* 0x000000ff1e00720c */ /* 0x000fe20003fa5070 */
[----:B------:R-:W-:Y:S01]  /*7970*/  IMAD.MOV.U32 R21, RZ, RZ, 0x9 ;  /* 0x00000009ff157424 */ /* 0x000fe200078e00ff */
[----:B------:R-:W-:Y:S02]  /*7980*/  @P0 LEA R44, R44, UR5, 0x3 ;  /* 0x000000052c2c0c11 */ /* 0x000fe4000f8e18ff */
[----:B------:R-:W-:Y:S01]  /*7990*/  ISETP.NE.AND.EX P5, PT, R28, RZ, PT, P5 ;  /* 0x000000ff1c00720c */ /* 0x000fe20003fa5350 */
[-C--:B------:R-:W-:Y:S01]  /*79a0*/  IMAD R22, R0, R21.reuse, 0x5 ;  /* 0x0000000500167424 */ /* 0x080fe200078e0215 */
[----:B------:R-:W-:Y:S01]  /*79b0*/  @P1 LEA R24, R24, UR5, 0x3 ;  /* 0x0000000518181c11 */ /* 0x000fe2000f8e18ff */
[CC--:B------:R-:W-:Y:S01]  /*79c0*/  IMAD R23, R0.reuse, R21.reuse, 0x6 ;  /* 0x0000000600177424 */ /* 0x0c0fe200078e0215 */
[----:B------:R-:W-:Y:S01]  /*79d0*/  @P2 LEA R35, R35, UR5, 0x3 ;  /* 0x0000000523232c11 */ /* 0x000fe2000f8e18ff */
[----:B------:R-:W-:Y:S01]  /*79e0*/  IMAD R21, R0, R21, 0x8 ;  /* 0x0000000800157424 */ /* 0x000fe200078e0215 */
[----:B------:R-:W-:Y:S01]  /*79f0*/  ISETP.NE.U32.AND P6, PT, R22, UR14, PT ;  /* 0x0000000e16007c0c */ /* 0x000fe2000bfc5070 */
[----:B------:R-:W0:Y:S01]  /*7a00*/  LDCU.128 UR16, c[0x0][0x390] ;  /* 0x00007200ff1077ac */ /* 0x000e220008000c00 */
[----:B------:R-:W-:Y:S01]  /*7a10*/  @P3 LEA R36, R36, UR5, 0x3 ;  /* 0x0000000524243c11 */ /* 0x000fe2000f8e18ff */
[----:B------:R-:W-:Y:S01]  /*7a20*/  BSSY.RECONVERGENT B1, `(.L_x_13409) ;  /* 0x0000067000017945 */ /* 0x000fe20003800200 */
[----:B------:R-:W-:-:S03]  /*7a30*/  @P4 LEA R42, R42, UR5, 0x3 ;  /* 0x000000052a2a4c11 */ /* 0x000fc6000f8e18ff */
[----:B------:R-:W-:-:S05]  /*7a40*/  @P5 LEA R20, R20, UR5, 0x3 ;  /* 0x0000000514145c11 */ /* 0x000fca000f8e18ff */
[----:B------:R1:W-:Y:S01]  /*7a50*/  @P5 STS.64 [R20], R8 ;  /* 0x0000000814005388 */ /* 0x0003e20000000a00 */
[----:B------:R-:W-:-:S03]  /*7a60*/  ISETP.NE.U32.AND P5, PT, R23, UR14, PT ;  /* 0x0000000e17007c0c */ /* 0x000fc6000bfa5070 */
[----:B------:R1:W-:Y:S01]  /*7a70*/  @P0 STS.64 [R44], R6 ;  /* 0x000000062c000388 */ /* 0x0003e20000000a00 */
[----:B------:R-:W-:-:S03]  /*7a80*/  ISETP.NE.AND P0, PT, R16, R18, PT ;  /* 0x000000121000720c */ /* 0x000fc60003f05270 */
[----:B------:R1:W-:Y:S01]  /*7a90*/  @P1 STS.64 [R24], R10 ;  /* 0x0000000a18001388 */ /* 0x0003e20000000a00 */
[----:B------:R-:W-:Y:S02]  /*7aa0*/  ISETP.NE.AND.EX P0, PT, RZ, UR4, P0, P6 ;  /* 0x00000004ff007c0c */ /* 0x000fe40008705360 */
[----:B------:R-:W-:Y:S01]  /*7ab0*/  ISETP.NE.AND P1, PT, R18, R4, PT ;  /* 0x000000041200720c */ /* 0x000fe20003f25270 */
[----:B------:R1:W-:Y:S01]  /*7ac0*/  @P2 STS.64 [R35], R12 ;  /* 0x0000000c23002388 */ /* 0x0003e20000000a00 */
[----:B------:R-:W-:Y:S02]  /*7ad0*/  ISETP.NE.U32.AND P6, PT, R21, UR14, PT ;  /* 0x0000000e15007c0c */ /* 0x000fe4000bfc5070 */
[----:B------:R-:W-:Y:S01]  /*7ae0*/  ISETP.NE.AND.EX P1, PT, RZ, UR4, P1, P5 ;  /* 0x00000004ff007c0c */ /* 0x000fe20008f25350 */
[----:B------:R1:W-:Y:S01]  /*7af0*/  @P3 STS.64 [R36], R14 ;  /* 0x0000000e24003388 */ /* 0x0003e20000000a00 */
[----:B------:R-:W-:-:S04]  /*7b00*/  ISETP.NE.AND P5, PT, R2, R29, PT ;  /* 0x0000001d0200720c */ /* 0x000fc80003fa5270 */
[----:B------:R-:W-:Y:S02]  /*7b10*/  ISETP.NE.AND.EX P5, PT, RZ, UR4, P5, P6 ;  /* 0x00000004ff007c0c */ /* 0x000fe4000afa5360 */
[----:B------:R-:W-:-:S05]  /*7b20*/  @!P0 LEA R33, R33, UR5, 0x3 ;  /* 0x0000000521218c11 */ /* 0x000fca000f8e18ff */
[----:B------:R1:W-:Y:S01]  /*7b30*/  @!P0 STS.64 [R33], R16 ;  /* 0x0000001021008388 */ /* 0x0003e20000000a00 */
[----:B------:R-:W-:Y:S02]  /*7b40*/  ISETP.GT.U32.AND P0, PT, R26, R0, PT ;  /* 0x000000001a00720c */ /* 0x000fe40003f04070 */
[----:B------:R-:W-:Y:S02]  /*7b50*/  @!P1 LEA R32, R32, UR5, 0x3 ;  /* 0x0000000520209c11 */ /* 0x000fe4000f8e18ff */
[----:B------:R-:W-:Y:S02]  /*7b60*/  ISETP.GT.U32.AND.EX P0, PT, R27, RZ, PT, P0 ;  /* 0x000000ff1b00720c */ /* 0x000fe40003f04100 */
[----:B------:R-:W-:Y:S01]  /*7b70*/  @!P5 LEA R31, R31, UR5, 0x3 ;  /* 0x000000051f1fdc11 */ /* 0x000fe2000f8e18ff */
[----:B------:R1:W-:Y:S04]  /*7b80*/  @!P1 STS.64 [R32], R18 ;  /* 0x0000001220009388 */ /* 0x0003e80000000a00 */
[----:B------:R1:W-:Y:S04]  /*7b90*/  @P4 STS.64 [R42], R4 ;  /* 0x000000042a004388 */ /* 0x0003e80000000a00 */
[----:B------:R1:W-:Y:S01]  /*7ba0*/  @!P5 STS.64 [R31], R2 ;  /* 0x000000021f00d388 */ /* 0x0003e20000000a00 */
[----:B------:R-:W-:Y:S06]  /*7bb0*/  BAR.SYNC.DEFER_BLOCKING 0x0 ;  /* 0x0000000000007b1d */ /* 0x000fec0000010000 */
        /* <DEDUP_REMOVED lines=28> */
.L_x_13413:
        /* <DEDUP_REMOVED lines=17> */
.L_x_13412:
[----:B------:R-:W-:Y:S05]  /*7e90*/  BSYNC.RECONVERGENT B2 ;  /* 0x0000000000027941 */ /* 0x000fea0003800200 */
.L_x_13411:
[----:B------:R-:W-:Y:S05]  /*7ea0*/  @!P0 BRA `(.L_x_13410) ;  /* 0x0000000000788947 */ /* 0x000fea0003800000 */
.L_x_13414:
[C---:B------:R-:W-:Y:S01]  /*7eb0*/  LEA R10, R20.reuse, UR5, 0x3 ;  /* 0x00000005140a7c11 */ /* 0x040fe2000f8e18ff */
[C---:B0---4-:R-:W-:Y:S01]  /*7ec0*/  IMAD.SHL.U32 R8, R20.reuse, 0x4, RZ ;  /* 0x0000000414087824 */ /* 0x051fe200078e00ff */
[C---:B------:R-:W-:Y:S01]  /*7ed0*/  SHF.L.U64.HI R3, R20.reuse, 0x2, R21 ;  /* 0x0000000214037819 */ /* 0x040fe20000010215 */
        /* <DEDUP_REMOVED lines=27> */
.L_x_13410:
[----:B------:R-:W-:Y:S05]  /*8090*/  BSYNC.RECONVERGENT B1 ;  /* 0x0000000000017941 */ /* 0x000fea0003800200 */
.L_x_13409:
[----:B------:R-:W-:Y:S05]  /*80a0*/  BRA `(.L_x_13415) ;  /* 0x0000000400e47947 */ /* 0x000fea0003800000 */
.L_x_13408:
[----:B------:R-:W-:Y:S01]  /*80b0*/  ISETP.NE.U32.AND P5, PT, R30, RZ, PT ;  /* 0x000000ff1e00720c */ /* 0x000fe20003fa5070 */
[----:B------:R-:W-:Y:S01]  /*80c0*/  IMAD.MOV.U32 R49, RZ, RZ, 0x9 ;  /* 0x00000009ff317424 */ /* 0x000fe200078e00ff */
[----:B------:R-:W-:Y:S02]  /*80d0*/  BSSY.RECONVERGENT B1, `(.L_x_13416) ;  /* 0x000000f000017945 */ /* 0x000fe40003800200 */
[----:B------:R-:W-:Y:S01]  /*80e0*/  ISETP.NE.AND.EX P5, PT, R28, RZ, PT, P5 ;  /* 0x000000ff1c00720c */ /* 0x000fe20003fa5350 */
[CC--:B------:R-:W-:Y:S02]  /*80f0*/  IMAD R21, R0.reuse, R49.reuse, 0x5 ;  /* 0x0000000500157424 */ /* 0x0c0fe400078e0231 */
[----:B------:R-:W-:-:S03]  /*8100*/  IMAD R28, R0, R49, 0x6 ;  /* 0x00000006001c7424 */ /* 0x000fc600078e0231 */
[----:B------:R-:W-:-:S07]  /*8110*/  ISETP.NE.U32.AND P6, PT, R21, UR14, PT ;  /* 0x0000000e15007c0c */ /* 0x000fce000bfc5070 */
[----:B------:R-:W-:Y:S06]  /*8120*/  @!P5 BRA `(.L_x_13417) ;  /* 0x000000000024d947 */ /* 0x000fec0003800000 */
        /* <DEDUP_REMOVED lines=9> */
.L_x_13417:
[----:B------:R-:W-:Y:S05]  /*81c0*/  BSYNC.RECONVERGENT B1 ;  /* 0x0000000000017941 */ /* 0x000fea0003800200 */
.L_x_13416:
[----:B------:R-:W-:Y:S01]  /*81d0*/  BSSY.RECONVERGENT B1, `(.L_x_13418) ;  /* 0x000000d000017945 */ /* 0x000fe20003800200 */
[----:B------:R-:W-:Y:S01]  /*81e0*/  ISETP.NE.U32.AND P5, PT, R28, UR14, PT ;  /* 0x0000000e1c007c0c */ /* 0x000fe2000bfa5070 */
[----:B------:R-:W-:Y:S02]  /*81f0*/  IMAD R49, R0, R49, 0x8 ;  /* 0x0000000800317424 */ /* 0x000fe400078e0231 */
[----:B------:R-:W-:Y:S10]  /*8200*/  @!P0 BRA `(.L_x_13419) ;  /* 0x0000000000248947 */ /* 0x000ff40003800000 */
        /* <DEDUP_REMOVED lines=9> */
.L_x_13419:
[----:B------:R-:W-:Y:S05]  /*82a0*/  BSYNC.RECONVERGENT B1 ;  /* 0x0000000000017941 */ /* 0x000fea0003800200 */
.L_x_13418:
[----:B------:R-:W-:Y:S01]  /*82b0*/  BSSY.RECONVERGENT B1, `(.L_x_13420) ;  /* 0x000000c000017945 */ /* 0x000fe20003800200 */
[----:B------:R-:W-:-:S03]  /*82c0*/  ISETP.NE.U32.AND P0, PT, R49, UR14, PT ;  /* 0x0000000e31007c0c */ /* 0x000fc6000bf05070 */
        /* <DEDUP_REMOVED lines=10> */
.L_x_13421:
[----:B------:R-:W-:Y:S05]  /*8370*/  BSYNC.RECONVERGENT B1 ;  /* 0x0000000000017941 */ /* 0x000fea0003800200 */
.L_x_13420:
        /* <DEDUP_REMOVED lines=11> */
.L_x_13423:
[----:B------:R-:W-:Y:S05]  /*8430*/  BSYNC.RECONVERGENT B1 ;  /* 0x0000000000017941 */ /* 0x000fea0003800200 */
.L_x_13422:
        /* <DEDUP_REMOVED lines=11> */
.L_x_13425:
[----:B------:R-:W-:Y:S05]  /*84f0*/  BSYNC.RECONVERGENT B1 ;  /* 0x0000000000017941 */ /* 0x000fea0003800200 */
.L_x_13424:
[----:B------:R-:W-:Y:S01]  /*8500*/  ISETP.NE.AND P3, PT, R16, R18, PT ;  /* 0x000000121000720c */ /* 0x000fe20003f65270 */
[----:B------:R-:W-:Y:S01]  /*8510*/  BSSY.RECONVERGENT B1, `(.L_x_13426) ;  /* 0x0000010000017945 */ /* 0x000fe20003800200 */
[----:B------:R-:W-:Y:S02]  /*8520*/  ISETP.NE.AND.EX P6, PT, RZ, UR4, PT, P6 ;  /* 0x00000004ff007c0c */ /* 0x000fe4000bfc5360 */
[----:B------:R-:W-:Y:S02]  /*8530*/  ISETP.NE.AND P1, PT, R18, R4, PT ;  /* 0x000000041200720c */ /* 0x000fe40003f25270 */
[----:B------:R-:W-:Y:S02]  /*8540*/  ISETP.NE.AND P2, PT, R2, R29, PT ;  /* 0x0000001d0200720c */ /* 0x000fe40003f45270 */
[----:B------:R-:W-:Y:S02]  /*8550*/  ISETP.NE.AND.EX P5, PT, RZ, UR4, PT, P5 ;  /* 0x00000004ff007c0c */ /* 0x000fe4000bfa5350 */
[----:B------:R-:W-:-:S05]  /*8560*/  ISETP.NE.AND.EX P0, PT, RZ, UR4, PT, P0 ;  /* 0x00000004ff007c0c */ /* 0x000fca000bf05300 */
[----:B------:R-:W-:Y:S08]  /*8570*/  @P3 BRA P6, `(.L_x_13427) ;  /* 0x0000000000243947 */ /* 0x000ff00003000000 */
        /* <DEDUP_REMOVED lines=9> */
.L_x_13427:
[----:B------:R-:W-:Y:S05]  /*8610*/  BSYNC.RECONVERGENT B1 ;  /* 0x0000000000017941 */ /* 0x000fea0003800200 */
.L_x_13426:
[----:B------:R-:W-:Y:S04]  /*8620*/  BSSY.RECONVERGENT B1, `(.L_x_13428) ;  /* 0x000000b000017945 */ /* 0x000fe80003800200 */
[----:B------:R-:W-:Y:S05]  /*8630*/  @P1 BRA P5, `(.L_x_13429) ;  /* 0x0000000000241947 */ /* 0x000fea0002800000 */
        /* <DEDUP_REMOVED lines=9> */
.L_x_13429:
[----:B------:R-:W-:Y:S05]  /*86d0*/  BSYNC.RECONVERGENT B1 ;  /* 0x0000000000017941 */ /* 0x000fea0003800200 */
.L_x_13428:
        /* <DEDUP_REMOVED lines=11> */
.L_x_13431:
[----:B------:R-:W-:Y:S05]  /*8790*/  BSYNC.RECONVERGENT B1 ;  /* 0x0000000000017941 */ /* 0x000fea0003800200 */
.L_x_13430:
        /* <DEDUP_REMOVED lines=10> */
.L_x_13415:
[----:B------:R-:W-:Y:S05]  /*8840*/  BSYNC.RECONVERGENT B0 ;  /* 0x0000000000007941 */ /* 0x000fea0003800200 */
.L_x_13407:
[----:B------:R-:W-:-:S13]  /*8850*/  ISETP.NE.AND P0, PT, R0, 0xff, PT ;  /* 0x000000ff0000780c */ /* 0x000fda0003f05270 */
[----:B------:R-:W-:Y:S05]  /*8860*/  @P0 EXIT ;  /* 0x000000000000094d */ /* 0x000fea0003800000 */
[----:B01--4-:R-:W0:Y:S01]  /*8870*/  LDC.64 R2, c[0x0][0x3a0] ;  /* 0x0000e800ff027b82 */ /* 0x013e220000000a00 */
[----:B------:R-:W-:-:S04]  /*8880*/  UISETP.NE.U32.AND UP0, UPT, UR14, 0x900, UPT ;  /* 0x000009000e00788c */ /* 0x000fc8000bf05070 */
[----:B------:R-:W-:-:S09]  /*8890*/  UISETP.NE.AND.EX UP0, UPT, UR4, URZ, UPT, UP0 ;  /* 0x000000ff0400728c */ /* 0x000fd2000bf05300 */
[----:B------:R-:W-:Y:S05]  /*88a0*/  BRA.U UP0, `(.L_x_13432) ;  /* 0x00000001002c7547 */ /* 0x000fea000b800000 */
[----:B------:R-:W1:Y:S01]  /*88b0*/  LDCU.128 UR4, c[0x0][0x390] ;  /* 0x00007200ff0477ac */ /* 0x000e620008000c00 */
[C---:B--23--:R-:W-:Y:S01]  /*88c0*/  IMAD.SHL.U32 R6, R26.reuse, 0x4, RZ ;  /* 0x000000041a067824 */ /* 0x04cfe200078e00ff */
        /* <DEDUP_REMOVED lines=9> */
.L_x_13432:
[----:B0-----:R-:W-:Y:S01]  /*8960*/  STG.E.64 desc[UR12][R2.64], R26 ;  /* 0x0000001a02007986 */ /* 0x001fe2000c101b0c */
[----:B------:R-:W-:Y:S05]  /*8970*/  EXIT ;  /* 0x000000000000794d */ /* 0x000fea0003800000 */
.L_x_13404:
[----:B------:R-:W0:Y:S01]  /*8980*/  LDCU.64 UR6, c[0x0][0x380] ;  /* 0x00007000ff0677ac */ /* 0x000e220008000a00 */
[----:B------:R-:W1:Y:S01]  /*8990*/  LDCU.64 UR10, c[0x0][0x388] ;  /* 0x00007100ff0a77ac */ /* 0x000e620008000a00 */
[----:B0-----:R-:W-:Y:S02]  /*89a0*/  UIMAD.WIDE.U32 UR8, UR15, 0x2400, UR6 ;  /* 0x000024000f0878a5 */ /* 0x001fe4000f8e0006 */
[----:B-1----:R-:W-:-:S04]  /*89b0*/  UIMAD.WIDE.U32 UR6, UR15, 0x2400, UR10 ;  /* 0x000024000f0678a5 */ /* 0x002fc8000f8e000a */
[----:B------:R-:W-:Y:S02]  /*89c0*/  IMAD.U32 R2, RZ, RZ, UR8 ;  /* 0x00000008ff027e24 */ /* 0x000fe4000f8e00ff */
[----:B------:R-:W-:Y:S02]  /*89d0*/  IMAD.U32 R3, RZ, RZ, UR9 ;  /* 0x00000009ff037e24 */ /* 0x000fe4000f8e00ff */
[----:B------:R-:W-:Y:S02]  /*89e0*/  IMAD.U32 R4, RZ, RZ, UR6 ;  /* 0x00000006ff047e24 */ /* 0x000fe4000f8e00ff */
[----:B------:R-:W-:Y:S01]  /*89f0*/  IMAD.U32 R5, RZ, RZ, UR7 ;  /* 0x00000007ff057e24 */ /* 0x000fe2000f8e00ff */
[----:B------:R-:W2:Y:S04]  /*8a00*/  LDG.E.CONSTANT R8, desc[UR12][R2.64] ;  /* 0x0000000c02087981 */ /* 0x000ea8000c1e9900 */
[----:B------:R0:W3:Y:S01]  /*8a10*/  LDG.E.CONSTANT R23, desc[UR12][R4.64] ;  /* 0x0000000c04177981 */ /* 0x0000e2000c1e9900 */
[----:B------:R-:W1:Y:S02]  /*8a20*/  S2R R31, SR_TID.X ;  /* 0x00000000001f7919 */ /* 0x000e640000002100 */
[----:B-1----:R-:W-:-:S02]  /*8a30*/  LOP3.LUT R0, R31, 0x1f, RZ, 0xc0, !PT ;  /* 0x0000001f1f007812 */ /* 0x002fc400078ec0ff */
[----:B------:R-:W-:-:S05]  /*8a40*/  LOP3.LUT R7, R31, 0x3e0, RZ, 0xc0, !PT ;  /* 0x000003e01f077812 */ /* 0x000fca00078ec0ff */
[----:B------:R-:W-:-:S04]  /*8a50*/  IMAD R9, R7, 0x9, R0 ;  /* 0x0000000907097824 */ /* 0x000fc800078e0200 */
[C---:B------:R-:W-:Y:S01]  /*8a60*/  VIADD R0, R9.reuse, 0x20 ;  /* 0x0000002009007836 */ /* 0x040fe20000000000 */
[C---:B------:R-:W-:Y:S01]  /*8a70*/  ISETP.GE.U32.AND P6, PT, R9.reuse, UR14, PT ;  /* 0x0000000e09007c0c */ /* 0x040fe2000bfc6070 */
[C---:B------:R-:W-:Y:S02]  /*8a80*/  VIADD R6, R9.reuse, 0x40 ;  /* 0x0000004009067836 */ /* 0x040fe40000000000 */
[C---:B------:R-:W-:Y:S01]  /*8a90*/  VIADD R7, R9.reuse, 0x80 ;  /* 0x0000008009077836 */ /* 0x040fe20000000000 */
[----:B------:R-:W-:Y:S01]  /*8aa0*/  ISETP.GE.U32.AND P5, PT, R0, UR14, PT ;  /* 0x0000000e00007c0c */ /* 0x000fe2000bfa6070 */
[C---:B------:R-:W-:Y:S01]  /*8ab0*/  VIADD R0, R9.reuse, 0x60 ;  /* 0x0000006009007836 */ /* 0x040fe20000000000 */
[----:B------:R-:W-:Y:S01]  /*8ac0*/  ISETP.GE.U32.AND P0, PT, R6, UR14, PT ;  /* 0x0000000e06007c0c */ /* 0x000fe2000bf06070 */
[----:B------:R-:W-:Y:S01]  /*8ad0*/  IMAD.SHL.U32 R6, R9, 0x4, RZ ;  /* 0x0000000409067824 */ /* 0x000fe200078e00ff */
[----:B------:R-:W-:Y:S01]  /*8ae0*/  ISETP.GE.U32.AND P3, PT, R7, UR14, PT ;  /* 0x0000000e07007c0c */ /* 0x000fe2000bf66070 */
[C---:B------:R-:W-:Y:S01]  /*8af0*/  VIADD R10, R9.reuse, 0xc0 ;  /* 0x000000c0090a7836 */ /* 0x040fe20000000000 */
[----:B------:R-:W-:Y:S01]  /*8b00*/  ISETP.GE.U32.AND P4, PT, R0, UR14, PT ;  /* 0x0000000e00007c0c */ /* 0x000fe2000bf86070 */
[C---:B------:R-:W-:Y:S01]  /*8b10*/  VIADD R0, R9.reuse, 0xa0 ;  /* 0x000000a009007836 */ /* 0x040fe20000000000 */
[C---:B0-----:R-:W-:Y:S01]  /*8b20*/  IADD3 R4, P2, PT, R6.reuse, UR8, RZ ;  /* 0x0000000806047c10 */ /* 0x041fe2000ff5e0ff */
[----:B------:R-:W-:Y:S01]  /*8b30*/  VIADD R11, R9, 0xe0 ;  /* 0x000000e0090b7836 */ /* 0x000fe20000000000 */
[----:B------:R-:W-:-:S03]  /*8b40*/  IADD3 R6, P1, PT, R6, UR6, RZ ;  /* 0x0000000606067c10 */ /* 0x000fc6000ff3e0ff */
[----:B------:R-:W-:Y:S01]  /*8b50*/  IMAD.X R5, RZ, RZ, UR9, P2 ;  /* 0x00000009ff057e24 */ /* 0x000fe200090e06ff */
[----:B------:R-:W-:Y:S01]  /*8b60*/  ISETP.GE.U32.AND P2, PT, R0, UR14, PT ;  /* 0x0000000e00007c0c */ /* 0x000fe2000bf46070 */
[----:B------:R-:W-:Y:S01]  /*8b70*/  IMAD.X R7, RZ, RZ, UR7, P1 ;  /* 0x00000007ff077e24 */ /* 0x000fe200088e06ff */
[----:B------:R-:W-:Y:S01]  /*8b80*/  ISETP.GE.U32.AND P1, PT, R10, UR14, PT ;  /* 0x0000000e0a007c0c */ /* 0x000fe2000bf26070 */
[----:B------:R-:W-:Y:S02]  /*8b90*/  VIADD R10, R9, 0x100 ;  /* 0x00000100090a7836 */ /* 0x000fe40000000000 */
[----:B------:R-:W-:Y:S02]  /*8ba0*/  IMAD.MOV.U32 R12, RZ, RZ, RZ ;  /* 0x000000ffff0c7224 */ /* 0x000fe400078e00ff */
[----:B--2---:R-:W-:Y:S02]  /*8bb0*/  IMAD.MOV.U32 R0, RZ, RZ, R8 ;  /* 0x000000ffff007224 */ /* 0x004fe400078e0008 */
[----:B------:R-:W2:Y:S01]  /*8bc0*/  @!P6 LDG.E.CONSTANT R8, desc[UR12][R4.64] ;  /* 0x0000000c0408e981 */ /* 0x000ea2000c1e9900 */
[----:B---3--:R-:W-:-:S02]  /*8bd0*/  IMAD.MOV.U32 R24, RZ, RZ, R23 ;  /* 0x000000ffff187224 */ /* 0x008fc400078e0017 */
[----:B------:R-:W-:Y:S01]  /*8be0*/  IMAD.MOV.U32 R9, RZ, RZ, R0 ;  /* 0x000000ffff097224 */ /* 0x000fe200078e0000 */
[----:B------:R-:W3:Y:S01]  /*8bf0*/  @!P6 LDG.E.CONSTANT R23, desc[UR12][R6.64] ;  /* 0x0000000c0617e981 */ /* 0x000ee2000c1e9900 */
[----:B------:R-:W-:Y:S01]  /*8c00*/  IMAD.MOV.U32 R25, RZ, RZ, R24 ;  /* 0x000000ffff197224 */ /* 0x000fe200078e0018 */
[----:B------:R-:W-:-:S03]  /*8c10*/  ISETP.GE.U32.AND P6, PT, R11, UR14, PT ;  /* 0x0000000e0b007c0c */ /* 0x000fc6000bfc6070 */
[----:B------:R-:W4:Y:S04]  /*8c20*/  @!P5 LDG.E.CONSTANT R9, desc[UR12][R4.64+0x80] ;  /* 0x0000800c0409d981 */ /* 0x000f28000c1e9900 */
[----:B------:R-:W5:Y:S01]  /*8c30*/  @!P5 LDG.E.CONSTANT R25, desc[UR12][R6.64+0x80] ;  /* 0x0000800c0619d981 */ /* 0x000f62000c1e9900 */
[----:B------:R-:W-:Y:S01]  /*8c40*/  ISETP.GE.U32.AND P5, PT, R10, UR14, PT ;  /* 0x0000000e0a007c0c */ /* 0x000fe2000bfa6070 */
[--C-:B------:R-:W-:Y:S02]  /*8c50*/  IMAD.MOV.U32 R10, RZ, RZ, R0.reuse ;  /* 0x000000ffff0a7224 */ /* 0x100fe400078e0000 */
[--C-:B------:R-:W-:Y:S02]  /*8c60*/  IMAD.MOV.U32 R11, RZ, RZ, R0.reuse ;  /* 0x000000ffff0b7224 */ /* 0x100fe400078e0000 */
[----:B------:R-:W-:-:S02]  /*8c70*/  IMAD.MOV.U32 R15, RZ, RZ, R0 ;  /* 0x000000ffff0f7224 */ /* 0x000fc400078e0000 */
        /* <DEDUP_REMOVED lines=36> */
[----:B------:R-:W-:Y:S01]  /*8ec0*/  IMAD R7, R31, 0x9, RZ ;  /* 0x000000091f077824 */ /* 0x000fe200078e02ff */
        /* <DEDUP_REMOVED lines=43> */
[C---:B--2---:R-:W-:Y:S01]  /*9180*/  VIADD R4, R7.reuse, 0x1 ;  /* 0x0000000107047836 */ /* 0x044fe20000000000 */
[C---:B------:R-:W-:Y:S01]  /*9190*/  ISETP.EQ.U32.AND P0, PT, R7.reuse, UR14, PT ;  /* 0x0000000e07007c0c */ /* 0x040fe2000bf02070 */
[C---:B------:R-:W-:Y:S01]  /*91a0*/  VIADD R24, R7.reuse, 0x2 ;  /* 0x0000000207187836 */ /* 0x040fe20000000000 */
[----:B-1----:R-:W-:Y:S01]  /*91b0*/  ISETP.NE.AND P5, PT, R14, R16, PT ;  /* 0x000000100e00720c */ /* 0x002fe20003fa5270 */
[C---:B------:R-:W-:Y:S01]  /*91c0*/  VIADD R25, R7.reuse, 0x3 ;  /* 0x0000000307197836 */ /* 0x040fe20000000000 */
[----:B------:R-:W-:Y:S01]  /*91d0*/  ISETP.EQ.U32.AND P2, PT, R4, UR14, PT ;  /* 0x0000000e04007c0c */ /* 0x000fe2000bf42070 */
[----:B------:R-:W-:Y:S01]  /*91e0*/  VIADD R4, R7, 0x4 ;  /* 0x0000000407047836 */ /* 0x000fe20000000000 */
[----:B------:R-:W-:-:S02]  /*91f0*/  ISETP.EQ.U32.AND P3, PT, R24, UR14, PT ;  /* 0x0000000e18007c0c */ /* 0x000fc4000bf62070 */
[----:B------:R-:W-:Y:S02]  /*9200*/  ISETP.EQ.OR.EX P5, PT, RZ, UR4, !P5, P2 ;  /* 0x00000004ff007c0c */ /* 0x000fe4000efa2720 */
[----:B------:R-:W-:Y:S02]  /*9210*/  ISETP.EQ.U32.AND P1, PT, R25, UR14, PT ;  /* 0x0000000e19007c0c */ /* 0x000fe4000bf22070 */
[----:B------:R-:W-:Y:S02]  /*9220*/  ISETP.EQ.U32.AND P2, PT, R4, UR14, PT ;  /* 0x0000000e04007c0c */ /* 0x000fe4000bf42070 */
[----:B------:R-:W-:Y:S02]  /*9230*/  SEL R4, RZ, 0x1, !P5 ;  /* 0x00000001ff047807 */ /* 0x000fe40006800000 */
[----:B0-----:R-:W-:-:S04]  /*9240*/  ISETP.NE.AND P4, PT, R12, R14, PT ;  /* 0x0000000e0c00720c */ /* 0x001fc80003f85270 */
[----:B------:R-:W-:Y:S02]  /*9250*/  ISETP.EQ.OR.EX P4, PT, RZ, UR4, !P4, P0 ;  /* 0x00000004ff007c0c */ /* 0x000fe4000e782700 */
[----:B------:R-:W-:Y:S02]  /*9260*/  ISETP.NE.AND P0, PT, R16, R18, PT ;  /* 0x000000121000720c */ /* 0x000fe40003f05270 */
[----:B------:R-:W-:Y:S02]  /*9270*/  SEL R6, RZ, 0x1, !P4 ;  /* 0x00000001ff067807 */ /* 0x000fe40006000000 */
[----:B------:R-:W-:Y:S02]  /*9280*/  ISETP.EQ.OR.EX P3, PT, RZ, UR4, !P0, P3 ;  /* 0x00000004ff007c0c */ /* 0x000fe4000c762730 */
[----:B------:R-:W-:Y:S02]  /*9290*/  ISETP.NE.AND P4, PT, R18, R20, PT ;  /* 0x000000141200720c */ /* 0x000fe40003f85270 */
[----:B------:R-:W-:-:S02]  /*92a0*/  ISETP.NE.AND P0, PT, R20, R22, PT ;  /* 0x000000161400720c */ /* 0x000fc40003f05270 */
[----:B------:R-:W-:Y:S02]  /*92b0*/  SEL R33, RZ, 0x1, !P3 ;  /* 0x00000001ff217807 */ /* 0x000fe40005800000 */
[----:B------:R-:W-:Y:S02]  /*92c0*/  ISETP.EQ.OR.EX P6, PT, RZ, UR4, !P4, P1 ;  /* 0x00000004ff007c0c */ /* 0x000fe4000e7c2710 */
[----:B------:R-:W-:Y:S02]  /*92d0*/  ISETP.EQ.OR.EX P2, PT, RZ, UR4, !P0, P2 ;  /* 0x00000004ff007c0c */ /* 0x000fe4000c742720 */
[----:B------:R-:W-:Y:S02]  /*92e0*/  IADD3 R33, P0, P1, R33, R4, R6 ;  /* 0x0000000421217210 */ /* 0x000fe4000791e006 */
[----:B------:R-:W-:Y:S02]  /*92f0*/  SEL R5, RZ, 0x1, !P6 ;  /* 0x00000001ff057807 */ /* 0x000fe40007000000 */
[----:B------:R-:W-:-:S02]  /*9300*/  SEL R4, RZ, 0x1, !P2 ;  /* 0x00000001ff047807 */ /* 0x000fc40005000000 */
[----:B------:R-:W-:Y:S02]  /*9310*/  IADD3.X R24, PT, PT, RZ, RZ, RZ, P0, P1 ;  /* 0x000000ffff187210 */ /* 0x000fe400007e24ff */
[----:B------:R-:W-:Y:S01]  /*9320*/  IADD3 R33, P0, P1, R4, R33, R5 ;  /* 0x0000002104217210 */ /* 0x000fe2000791e005 */
[----:B------:R-:W-:-:S03]  /*9330*/  VIADD R4, R7, 0x5 ;  /* 0x0000000507047836 */ /* 0x000fc60000000000 */
[----:B------:R-:W-:Y:S02]  /*9340*/  IADD3.X R24, PT, PT, RZ, R24, RZ, P0, P1 ;  /* 0x00000018ff187210 */ /* 0x000fe400007e24ff */
[----:B------:R-:W-:Y:S01]  /*9350*/  ISETP.EQ.U32.AND P0, PT, R4, UR14, PT ;  /* 0x0000000e04007c0c */ /* 0x000fe2000bf02070 */
[----:B------:R-:W-:Y:S01]  /*9360*/  VIADD R4, R7, 0x6 ;  /* 0x0000000607047836 */ /* 0x000fe20000000000 */
        /* <DEDUP_REMOVED lines=8> */
[----:B------:R-:W-:Y:S01]  /*93f0*/  IADD3 R33, P4, P5, R4, R33, R5 ;  /* 0x0000002104217210 */ /* 0x000fe20007d9e005 */
[C---:B------:R-:W-:Y:S02]  /*9400*/  VIADD R4, R7.reuse, 0x7 ;  /* 0x0000000707047836 */ /* 0x040fe40000000000 */
[----:B------:R-:W-:Y:S01]  /*9410*/  VIADD R7, R7, 0x8 ;  /* 0x0000000807077836 */ /* 0x000fe20000000000 */
[----:B------:R-:W-:-:S02]  /*9420*/  IADD3.X R24, PT, PT, RZ, R24, RZ, P4, P5 ;  /* 0x00000018ff187210 */ /* 0x000fc400027ea4ff */
[----:B------:R-:W-:Y:S02]  /*9430*/  ISETP.EQ.U32.AND P5, PT, R4, UR14, PT ;  /* 0x0000000e04007c0c */ /* 0x000fe4000bfa2070 */
[----:B------:R-:W-:Y:S02]  /*9440*/  ISETP.NE.AND P4, PT, R8, R2, PT ;  /* 0x000000020800720c */ /* 0x000fe40003f85270 */
[----:B------:R-:W-:Y:S02]  /*9450*/  P2R R29, PR, RZ, 0x40 ;  /* 0x00000040ff1d7803 */ /* 0x000fe40000000000 */
[----:B------:R-:W-:Y:S02]  /*9460*/  ISETP.EQ.OR.EX P5, PT, RZ, UR4, !P4, P5 ;  /* 0x00000004ff007c0c */ /* 0x000fe4000e7a2750 */
[----:B------:R-:W-:Y:S02]  /*9470*/  ISETP.EQ.U32.AND P4, PT, R7, UR14, PT ;  /* 0x0000000e07007c0c */ /* 0x000fe4000bf82070 */
[----:B------:R-:W-:-:S02]  /*9480*/  ISETP.NE.AND P6, PT, R2, R27, PT ;  /* 0x0000001b0200720c */ /* 0x000fc40003fc5270 */
[----:B------:R-:W-:Y:S02]  /*9490*/  P2R R28, PR, RZ, 0x8 ;  /* 0x00000008ff1c7803 */ /* 0x000fe40000000000 */
[----:B------:R-:W-:Y:S02]  /*94a0*/  ISETP.EQ.OR.EX P4, PT, RZ, UR4, !P6, P4 ;  /* 0x00000004ff007c0c */ /* 0x000fe4000f782740 */
[----:B------:R-:W-:Y:S02]  /*94b0*/  ISETP.NE.AND P3, PT, R30, RZ, PT ;  /* 0x000000ff1e00720c */ /* 0x000fe40003f65270 */
[----:B------:R-:W-:Y:S02]  /*94c0*/  SEL R5, RZ, 0x1, !P5 ;  /* 0x00000001ff057807 */ /* 0x000fe40006800000 */
[----:B------:R-:W-:Y:S02]  /*94d0*/  SEL R4, RZ, 0x1, !P4 ;  /* 0x00000001ff047807 */ /* 0x000fe40006000000 */
[----:B------:R-:W-:-:S02]  /*94e0*/  P2R R25, PR, RZ, 0x8 ;  /* 0x00000008ff197803 */ /* 0x000fc40000000000 */
[----:B------:R-:W-:-:S04]  /*94f0*/  IADD3 R33, P3, P6, R4, R33, R5 ;  /* 0x0000002104217210 */ /* 0x000fc80007e7e005 */
[----:B------:R-:W-:Y:S02]  /*9500*/  IADD3.X R24, PT, PT, RZ, R24, RZ, P3, P6 ;  /* 0x00000018ff187210 */ /* 0x000fe40001fec4ff */
[----:B------:R-:W-:-:S04]  /*9510*/  ISETP.NE.AND P3, PT, R25, RZ, PT ;  /* 0x000000ff1900720c */ /* 0x000fc80003f65270 */
[----:B------:R-:W-:Y:S02]  /*9520*/  SEL R4, R15, 0x1, !P3 ;  /* 0x000000010f047807 */ /* 0x000fe40005800000 */
[----:B------:R-:W-:-:S03]  /*9530*/  ISETP.NE.AND P3, PT, R28, RZ, PT ;  /* 0x000000ff1c00720c */ /* 0x000fc60003f65270 */
        /* <DEDUP_REMOVED lines=24> */
[----:B------:R-:W-:Y:S01]  /*96c0*/  IMAD R7, R0, R7, RZ ;  /* 0x0000000700077224 */ /* 0x000fe200078e02ff */
[----:B-1----:R-:W-:-:S04]  /*96d0*/  SEL R4, R4, RZ, P4 ;  /* 0x000000ff04047207 */ /* 0x002fc80002000000 */
[----:B------:R-:W1:Y:S01]  /*96e0*/  SHFL.UP PT, R6, R7, 0x2, RZ ;  /* 0x0440000007067989 */ /* 0x000e6200000e00ff */
[----:B0-----:R-:W-:Y:S02]  /*96f0*/  SEL R5, R5, RZ, P4 ;  /* 0x000000ff05057207 */ /* 0x001fe40002000000 */
[----:B------:R-:W-:-:S05]  /*9700*/  IADD3 R25, P4, PT, R4, R33, RZ ;  /* 0x0000002104197210 */ /* 0x000fca0007f9e0ff */
[----:B------:R-:W-:Y:S01]  /*9710*/  IMAD.X R29, R5, 0x1, R24, P4 ;  /* 0x00000001051d7824 */ /* 0x000fe200020e0618 */
[----:B------:R-:W0:Y:S01]  /*9720*/  SHFL.UP PT, R0, R25, 0x2, RZ ;  /* 0x0440000019007989 */ /* 0x000e2200000e00ff */
[----:B------:R-:W-:-:S03]  /*9730*/  ISETP.NE.U32.AND P4, PT, R25, RZ, PT ;  /* 0x000000ff1900720c */ /* 0x000fc60003f85070 */
[----:B------:R-:W2:Y:S01]  /*9740*/  SHFL.UP PT, R4, R29, 0x2, RZ ;  /* 0x044000001d047989 */ /* 0x000ea200000e00ff */
[----:B------:R-:W-:-:S04]  /*9750*/  ISETP.NE.AND.EX P4, PT, R29, RZ, PT, P4 ;  /* 0x000000ff1d00720c */ /* 0x000fc80003f85340 */
[----:B-1----:R-:W-:Y:S02]  /*9760*/  SEL R6, R6, 0x1, !P4 ;  /* 0x0000000106067807 */ /* 0x002fe40006000000 */
[----:B------:R-:W-:-:S04]  /*9770*/  ISETP.GE.AND P4, PT, R26, 0x2, PT ;  /* 0x000000021a00780c */ /* 0x000fc80003f86270 */
[----:B------:R-:W-:-:S05]  /*9780*/  SEL R6, R6, 0x1, P4 ;  /* 0x0000000106067807 */ /* 0x000fca0002000000 */
[----:B------:R-:W-:Y:S01]  /*9790*/  IMAD R6, R7, R6, RZ ;  /* 0x0000000607067224 */ /* 0x000fe200078e02ff */
[----:B0-----:R-:W-:-:S04]  /*97a0*/  SEL R0, R0, RZ, P4 ;  /* 0x000000ff00007207 */ /* 0x001fc80002000000 */
        /* <DEDUP_REMOVED lines=8> */
[----:B0-----:R-:W-:Y:S02]  /*9830*/  SEL R5, R5, 0x1, !P4 ;  /* 0x0000000105057807 */ /* 0x001fe40006000000 */
[----:B------:R-:W-:-:S04]  /*9840*/  ISETP.GE.AND P4, PT, R26, 0x4, PT ;  /* 0x000000041a00780c */ /* 0x000fc80003f86270 */
[----:B------:R-:W-:-:S05]  /*9850*/  SEL R5, R5, 0x1, P4 ;  /* 0x0000000105057807 */ /* 0x000fca0002000000 */
[----:B------:R-:W-:Y:S01]  /*9860*/  IMAD R5, R6, R5, RZ ;  /* 0x0000000506057224 */ /* 0x000fe200078e02ff */
[----:B-1----:R-:W-:Y:S02]  /*9870*/  SEL R0, R0, RZ, P4 ;  /* 0x000000ff00007207 */ /* 0x002fe40002000000 */
[----:B--2---:R-:W-:Y:S02]  /*9880*/  SEL R4, R4, RZ, P4 ;  /* 0x000000ff04047207 */ /* 0x004fe40002000000 */
[----:B------:R-:W0:Y:S01]  /*9890*/  SHFL.UP PT, R6, R5, 0x8, RZ ;  /* 0x0500000005067989 */ /* 0x000e2200000e00ff */
[----:B------:R-:W-:-:S05]  /*98a0*/  IADD3 R7, P4, PT, R0, R7, RZ ;  /* 0x0000000700077210 */ /* 0x000fca0007f9e0ff */
[----:B------:R-:W-:Y:S01]  /*98b0*/  IMAD.X R29, R4, 0x1, R25, P4 ;  /* 0x00000001041d7824 */ /* 0x000fe200020e0619 */
[----:B------:R-:W1:Y:S04]  /*98c0*/  SHFL.UP PT, R0, R7, 0x8, RZ ;  /* 0x0500000007007989 */ /* 0x000e6800000e00ff */
[----:B------:R-:W2:Y:S01]  /*98d0*/  SHFL.UP PT, R4, R29, 0x8, RZ ;  /* 0x050000001d047989 */ /* 0x000ea200000e00ff */
[----:B------:R-:W-:-:S04]  /*98e0*/  ISETP.NE.U32.AND P4, PT, R7, RZ, PT ;  /* 0x000000ff0700720c */ /* 0x000fc80003f85070 */
[----:B------:R-:W-:-:S04]  /*98f0*/  ISETP.NE.AND.EX P4, PT, R29, RZ, PT, P4 ;  /* 0x000000ff1d00720c */ /* 0x000fc80003f85340 */
[----:B0-----:R-:W-:Y:S02]  /*9900*/  SEL R6, R6, 0x1, !P4 ;  /* 0x0000000106067807 */ /* 0x001fe40006000000 */
[----:B------:R-:W-:-:S04]  /*9910*/  ISETP.GE.AND P4, PT, R26, 0x8, PT ;  /* 0x000000081a00780c */ /* 0x000fc80003f86270 */
[----:B------:R-:W-:Y:S02]  /*9920*/  SEL R6, R6, 0x1, P4 ;  /* 0x0000000106067807 */ /* 0x000fe40002000000 */
[----:B-1----:R-:W-:Y:S02]  /*9930*/  SEL R0, R0, RZ, P4 ;  /* 0x000000ff00007207 */ /* 0x002fe40002000000 */
[----:B--2---:R-:W-:Y:S01]  /*9940*/  SEL R4, R4, RZ, P4 ;  /* 0x000000ff04047207 */ /* 0x004fe20002000000 */
[----:B------:R-:W-:Y:S01]  /*9950*/  IMAD R6, R5, R6, RZ ;  /* 0x0000000605067224 */ /* 0x000fe200078e02ff */
[----:B------:R-:W-:-:S04]  /*9960*/  IADD3 R25, P4, PT, R0, R7, RZ ;  /* 0x0000000700197210 */ /* 0x000fc80007f9e0ff */
[----:B------:R-:W0:Y:S01]  /*9970*/  SHFL.UP PT, R5, R6, 0x10, RZ ;  /* 0x0600000006057989 */ /* 0x000e2200000e00ff */
[----:B------:R-:W-:-:S03]  /*9980*/  IMAD.X R24, R4, 0x1, R29, P4 ;  /* 0x0000000104187824 */ /* 0x000fc600020e061d */
[----:B------:R-:W1:Y:S04]  /*9990*/  SHFL.UP PT, R0, R25, 0x10, RZ ;  /* 0x0600000019007989 */ /* 0x000e6800000e00ff */
[----:B------:R-:W2:Y:S01]  /*99a0*/  SHFL.UP PT, R4, R24, 0x10, RZ ;  /* 0x0600000018047989 */ /* 0x000ea200000e00ff */
[----:B------:R-:W-:-:S04]  /*99b0*/  ISETP.NE.U32.AND P4, PT, R25, RZ, PT ;  /* 0x000000ff1900720c */ /* 0x000fc80003f85070 */
[----:B------:R-:W-:-:S04]  /*99c0*/  ISETP.NE.AND.EX P4, PT, R24, RZ, PT, P4 ;  /* 0x000000ff1800720c */ /* 0x000fc80003f85340 */
[----:B0-----:R-:W-:Y:S02]  /*99d0*/  SEL R7, R5, 0x1, !P4 ;  /* 0x0000000105077807 */ /* 0x001fe40006000000 */
[----:B------:R-:W-:-:S04]  /*99e0*/  ISETP.GE.AND P4, PT, R26, 0x10, PT ;  /* 0x000000101a00780c */ /* 0x000fc80003f86270 */
[----:B-1----:R-:W-:Y:S02]  /*99f0*/  SEL R0, R0, RZ, P4 ;  /* 0x000000ff00007207 */ /* 0x002fe40002000000 */
[----:B--2---:R-:W-:Y:S02]  /*9a00*/  SEL R5, R4, RZ, P4 ;  /* 0x000000ff04057207 */ /* 0x004fe40002000000 */
[----:B------:R-:W-:Y:S02]  /*9a10*/  SEL R7, R7, 0x1, P4 ;  /* 0x0000000107077807 */ /* 0x000fe40002000000 */
        /* <DEDUP_REMOVED lines=14> */
[----:B------:R-:W5:Y:S01]  /*9b00*/  LDS.64 R6, [UR5+0x30] ;  /* 0x00003005ff067984 */ /* 0x000f620008000a00 */
[----:B0-----:R-:W-:-:S05]  /*9b10*/  IADD3 R39, P4, PT, R28, R32, RZ ;  /* 0x000000201c277210 */ /* 0x001fca0007f9e0ff */
[----:B------:R-:W-:Y:S01]  /*9b20*/  IMAD.X R41, R29, 0x1, R33, P4 ;  /* 0x000000011d297824 */ /* 0x000fe200020e0621 */
[----:B------:R-:W-:Y:S02]  /*9b30*/  ISETP.NE.U32.AND P4, PT, R32, RZ, PT ;  /* 0x000000ff2000720c */ /* 0x000fe40003f85070 */
[----:B------:R-:W0:Y:S02]  /*9b40*/  LDS R32, [UR5+0x38] ;  /* 0x00003805ff207984 */ /* 0x000e240008000800 */
[----:B------:R-:W-:-:S04]  /*9b50*/  ISETP.NE.AND.EX P4, PT, R33, RZ, PT, P4 ;  /* 0x000000ff2100720c */ /* 0x000fc80003f85340 */
[----:B-1----:R-:W-:Y:S02]  /*9b60*/  SEL R33, R0, 0x1, !P4 ;  /* 0x0000000100217807 */ /* 0x002fe40006000000 */
[----:B------:R-:W-:-:S03]  /*9b70*/  ISETP.NE.AND P4, PT, R13, 0x2, PT ;  /* 0x000000020d00780c */ /* 0x000fc60003f85270 */
[----:B--2---:R-:W-:Y:S01]  /*9b80*/  IMAD R33, R34, R33, RZ ;  /* 0x0000002122217224 */ /* 0x004fe200078e02ff */
[----:B------:R-:W-:Y:S02]  /*9b90*/  SEL R34, R39, R28, !P4 ;  /* 0x0000001c27227207 */ /* 0x000fe40006000000 */
[----:B------:R-:W-:Y:S02]  /*9ba0*/  SEL R38, R41, R29, !P4 ;  /* 0x0000001d29267207 */ /* 0x000fe40006000000 */
[----:B------:R-:W-:Y:S01]  /*9bb0*/  SEL R0, R33, R0, !P4 ;  /* 0x0000000021007207 */ /* 0x000fe20006000000 */
[----:B------:R-:W1:Y:S01]  /*9bc0*/  LDS.64 R28, [UR5+0x40] ;  /* 0x00004005ff1c7984 */ /* 0x000e620008000a00 */
[----:B---3--:R-:W-:-:S05]  /*9bd0*/  IADD3 R39, P4, PT, R24, R39, RZ ;  /* 0x0000002718277210 */ /* 0x008fca0007f9e0ff */
[----:B------:R-:W-:Y:S01]  /*9be0*/  IMAD.X R41, R25, 0x1, R41, P4 ;  /* 0x0000000119297824 */ /* 0x000fe200020e0629 */
[----:B------:R-:W-:-:S04]  /*9bf0*/  ISETP.NE.U32.AND P4, PT, R24, RZ, PT ;  /* 0x000000ff1800720c */ /* 0x000fc80003f85070 */
[----:B------:R-:W-:Y:S02]  /*9c00*/  ISETP.NE.AND.EX P4, PT, R25, RZ, PT, P4 ;  /* 0x000000ff1900720c */ /* 0x000fe40003f85340 */
[----:B------:R-:W-:Y:S02]  /*9c10*/  LDS.64 R24, [UR5+0x50] ;  /* 0x00005005ff187984 */ /* 0x000fe40008000a00 */
[----:B------:R-:W-:Y:S02]  /*9c20*/  SEL R33, R33, 0x1, !P4 ;  /* 0x0000000121217807 */ /* 0x000fe40006000000 */
[----:B------:R-:W-:-:S03]  /*9c30*/  ISETP.NE.AND P4, PT, R13, 0x3, PT ;  /* 0x000000030d00780c */ /* 0x000fc60003f85270 */
[----:B----4-:R-:W-:Y:S01]  /*9c40*/  IMAD R33, R36, R33, RZ ;  /* 0x0000002124217224 */ /* 0x010fe200078e02ff */
[----:B------:R-:W-:Y:S02]  /*9c50*/  SEL R36, R39, R34, !P4 ;  /* 0x0000002227247207 */ /* 0x000fe40006000000 */
[----:B------:R-:W-:Y:S01]  /*9c60*/  SEL R38, R41, R38, !P4 ;  /* 0x0000002629267207 */ /* 0x000fe20006000000 */
[----:B------:R-:W2:Y:S01]  /*9c70*/  LDS R34, [UR5+0x48] ;  /* 0x00004805ff227984 */ /* 0x000ea20008000800 */
[----:B------:R-:W-:Y:S02]  /*9c80*/  SEL R0, R33, R0, !P4 ;  /* 0x0000000021007207 */ /* 0x000fe40006000000 */
[----:B-----5:R-:W-:-:S05]  /*9c90*/  IADD3 R39, P4, PT, R6, R39, RZ ;  /* 0x0000002706277210 */ /* 0x020fca0007f9e0ff */
[----:B------:R-:W-:Y:S01]  /*9ca0*/  IMAD.X R41, R7, 0x1, R41, P4 ;  /* 0x0000000107297824 */ /* 0x000fe200020e0629 */
[----:B------:R-:W-:-:S04]  /*9cb0*/  ISETP.NE.U32.AND P4, PT, R6, RZ, PT ;  /* 0x000000ff0600720c */ /* 0x000fc80003f85070 */
[----:B------:R-:W-:-:S04]  /*9cc0*/  ISETP.NE.AND.EX P4, PT, R7, RZ, PT, P4 ;  /* 0x000000ff0700720c */ /* 0x000fc80003f85340 */
[----:B------:R-:W-:Y:S02]  /*9cd0*/  SEL R33, R33, 0x1, !P4 ;  /* 0x0000000121217807 */ /* 0x000fe40006000000 */
[----:B------:R-:W-:-:S03]  /*9ce0*/  ISETP.NE.AND P4, PT, R13, 0x4, PT ;  /* 0x000000040d00780c */ /* 0x000fc60003f85270 */
[----:B0-----:R-:W-:Y:S01]  /*9cf0*/  IMAD R7, R32, R33, RZ ;  /* 0x0000002120077224 */ /* 0x001fe200078e02ff */
[----:B------:R-:W-:Y:S01]  /*9d00*/  SEL R6, R39, R36, !P4 ;  /* 0x0000002427067207 */ /* 0x000fe20006000000 */
[----:B------:R-:W-:Y:S01]  /*9d10*/  LDS.64 R32, [UR5+0x60] ;  /* 0x00006005ff207984 */ /* 0x000fe20008000a00 */
[----:B------:R-:W-:Y:S02]  /*9d20*/  SEL R38, R41, R38, !P4 ;  /* 0x0000002629267207 */ /* 0x000fe40006000000 */
[----:B------:R-:W-:Y:S01]  /*9d30*/  SEL R0, R7, R0, !P4 ;  /* 0x0000000007007207 */ /* 0x000fe20006000000 */
[----:B------:R-:W0:Y:S01]  /*9d40*/  LDS R36, [UR5+0x58] ;  /* 0x00005805ff247984 */ /* 0x000e220008000800 */
[----:B-1----:R-:W-:-:S05]  /*9d50*/  IADD3 R39, P4, PT, R28, R39, RZ ;  /* 0x000000271c277210 */ /* 0x002fca0007f9e0ff */
[C---:B------:R-:W-:Y:S01]  /*9d60*/  IMAD.X R41, R29.reuse, 0x1, R41, P4 ;  /* 0x000000011d297824 */ /* 0x040fe200020e0629 */
[----:B------:R-:W-:Y:S02]  /*9d70*/  ISETP.NE.U32.AND P4, PT, R28, RZ, PT ;  /* 0x000000ff1c00720c */ /* 0x000fe40003f85070 */
[----:B------:R-:W1:Y:S02]  /*9d80*/  LDS R28, [UR5+0x68] ;  /* 0x00006805ff1c7984 */ /* 0x000e640008000800 */
[----:B------:R-:W-:-:S04]  /*9d90*/  ISETP.NE.AND.EX P4, PT, R29, RZ, PT, P4 ;  /* 0x000000ff1d00720c */ /* 0x000fc80003f85340 */
[----:B------:R-:W-:Y:S02]  /*9da0*/  SEL R7, R7, 0x1, !P4 ;  /* 0x0000000107077807 */ /* 0x000fe40006000000 */
[----:B------:R-:W-:-:S03]  /*9db0*/  ISETP.NE.AND P4, PT, R13, 0x5, PT ;  /* 0x000000050d00780c */ /* 0x000fc60003f85270 */
[----:B--2---:R-:W-:Y:S01]  /*9dc0*/  IMAD R29, R34, R7, RZ ;  /* 0x00000007221d7224 */ /* 0x004fe200078e02ff */
[----:B------:R-:W-:Y:S02]  /*9dd0*/  SEL R34, R39, R6, !P4 ;  /* 0x0000000627227207 */ /* 0x000fe40006000000 */
[----:B------:R-:W-:Y:S01]  /*9de0*/  SEL R38, R41, R38, !P4 ;  /* 0x0000002629267207 */ /* 0x000fe20006000000 */
[----:B------:R-:W2:Y:S01]  /*9df0*/  LDS.64 R6, [UR5+0x70] ;  /* 0x00007005ff067984 */ /* 0x000ea20008000a00 */
[----:B------:R-:W-:Y:S02]  /*9e00*/  SEL R0, R29, R0, !P4 ;  /* 0x000000001d007207 */ /* 0x000fe40006000000 */
[----:B------:R-:W-:-:S05]  /*9e10*/  IADD3 R39, P4, PT, R24, R39, RZ ;  /* 0x0000002718277210 */ /* 0x000fca0007f9e0ff */
[----:B------:R-:W-:Y:S01]  /*9e20*/  IMAD.X R41, R25, 0x1, R41, P4 ;  /* 0x0000000119297824 */ /* 0x000fe200020e0629 */
[----:B------:R-:W-:-:S04]  /*9e30*/  ISETP.NE.U32.AND P4, PT, R24, RZ, PT ;  /* 0x000000ff1800720c */ /* 0x000fc80003f85070 */
[----:B------:R-:W-:-:S04]  /*9e40*/  ISETP.NE.AND.EX P4, PT, R25, RZ, PT, P4 ;  /* 0x000000ff1900720c */ /* 0x000fc80003f85340 */
[----:B------:R-:W-:Y:S02]  /*9e50*/  SEL R29, R29, 0x1, !P4 ;  /* 0x000000011d1d7807 */ /* 0x000fe40006000000 */
[----:B------:R-:W-:-:S03]  /*9e60*/  ISETP.NE.AND P4, PT, R13, 0x6, PT ;  /* 0x000000060d00780c */ /* 0x000fc60003f85270 */
[----:B0-----:R-:W-:Y:S01]  /*9e70*/  IMAD R29, R36, R29, RZ ;  /* 0x0000001d241d7224 */ /* 0x001fe200078e02ff */
[----:B------:R-:W-:Y:S02]  /*9e80*/  SEL R24, R39, R34, !P4 ;  /* 0x0000002227187207 */ /* 0x000fe40006000000 */
[----:B------:R-:W-:Y:S01]  /*9e90*/  SEL R36, R41, R38, !P4 ;  /* 0x0000002629247207 */ /* 0x000fe20006000000 */
[----:B------:R-:W0:Y:S01]  /*9ea0*/  LDS R34, [UR5+0x78] ;  /* 0x00007805ff227984 */ /* 0x000e220008000800 */
[----:B------:R-:W-:Y:S02]  /*9eb0*/  SEL R0, R29, R0, !P4 ;  /* 0x000000001d007207 */ /* 0x000fe40006000000 */
[----:B------:R-:W-:-:S05]  /*9ec0*/  IADD3 R39, P4, PT, R32, R39, RZ ;  /* 0x0000002720277210 */ /* 0x000fca0007f9e0ff */
[----:B------:R-:W-:Y:S01]  /*9ed0*/  IMAD.X R41, R33, 0x1, R41, P4 ;  /* 0x0000000121297824 */ /* 0x000fe200020e0629 */
[----:B------:R-:W-:-:S04]  /*9ee0*/  ISETP.NE.U32.AND P4, PT, R32, RZ, PT ;  /* 0x000000ff2000720c */ /* 0x000fc80003f85070 */
[----:B------:R-:W-:-:S04]  /*9ef0*/  ISETP.NE.AND.EX P4, PT, R33, RZ, PT, P4 ;  /* 0x000000ff2100720c */ /* 0x000fc80003f85340 */
[----:B------:R-:W-:Y:S02]  /*9f00*/  SEL R29, R29, 0x1, !P4 ;  /* 0x000000011d1d7807 */ /* 0x000fe40006000000 */
[----:B------:R-:W-:-:S03]  /*9f10*/  ISETP.NE.AND P4, PT, R13, 0x7, PT ;  /* 0x000000070d00780c */ /* 0x000fc60003f85270 */
[----:B-1----:R-:W-:Y:S01]  /*9f20*/  IMAD R25, R28, R29, RZ ;  /* 0x0000001d1c197224 */ /* 0x002fe200078e02ff */
[----:B------:R-:W-:Y:S02]  /*9f30*/  SEL R37, R39, R24, !P4 ;  /* 0x0000001827257207 */ /* 0x000fe40006000000 */
[----:B------:R-:W-:Y:S02]  /*9f40*/  SEL R28, R41, R36, !P4 ;  /* 0x00000024291c7207 */ /* 0x000fe40006000000 */
[----:B------:R-:W-:Y:S02]  /*9f50*/  SEL R24, R25, R0, !P4 ;  /* 0x0000000019187207 */ /* 0x000fe40006000000 */
[----:B--2---:R-:W-:-:S05]  /*9f60*/  IADD3 R32, P4, PT, R6, R39, RZ ;  /* 0x0000002706207210 */ /* 0x004fca0007f9e0ff */
[----:B------:R-:W-:Y:S01]  /*9f70*/  IMAD.X R33, R7, 0x1, R41, P4 ;  /* 0x0000000107217824 */ /* 0x000fe200020e0629 */
[----:B------:R-:W-:-:S04]  /*9f80*/  ISETP.NE.U32.AND P4, PT, R6, RZ, PT ;  /* 0x000000ff0600720c */ /* 0x000fc80003f85070 */
[----:B------:R-:W-:-:S04]  /*9f90*/  ISETP.NE.AND.EX P4, PT, R7, RZ, PT, P4 ;  /* 0x000000ff0700720c */ /* 0x000fc80003f85340 */
[----:B------:R-:W-:Y:S02]  /*9fa0*/  SEL R25, R25, 0x1, !P4 ;  /* 0x0000000119197807 */ /* 0x000fe40006000000 */
[----:B------:R-:W-:Y:S01]  /*9fb0*/  ISETP.GE.U32.AND P4, PT, R31, 0x20, PT ;  /* 0x000000201f00780c */ /* 0x000fe20003f86070 */
[----:B------:R1:W2:Y:S04]  /*9fc0*/  SHFL.UP PT, R0, R4, 0x1, RZ ;  /* 0x0420000004007989 */ /* 0x0002a800000e00ff */
[----:B------:R1:W3:Y:S01]  /*9fd0*/  SHFL.UP PT, R29, R5, 0x1, RZ ;  /* 0x04200000051d7989 */ /* 0x0002e200000e00ff */
[----:B0-----:R-:W-:-:S03]  /*9fe0*/  IMAD R34, R34, R25, RZ ;  /* 0x0000001922227224 */ /* 0x001fc600078e02ff */
[----:B------:R1:W0:Y:S04]  /*9ff0*/  SHFL.UP PT, R13, R35, 0x1, RZ ;  /* 0x04200000230d7989 */ /* 0x00022800000e00ff */
[----:B------:R-:W-:Y:S05]  /*a000*/  @!P4 BRA `(.L_x_13433) ;  /* 0x00000000002cc947 */ /* 0x000fea0003800000 */
[----:B------:R-:W-:Y:S02]  /*a010*/  ISETP.NE.AND P5, PT, R26, RZ, PT ;  /* 0x000000ff1a00720c */ /* 0x000fe40003fa5270 */
[C---:B--2---:R-:W-:Y:S02]  /*a020*/  ISETP.NE.U32.AND P4, PT, R0.reuse, RZ, PT ;  /* 0x000000ff0000720c */ /* 0x044fe40003f85070 */
[----:B------:R-:W-:Y:S02]  /*a030*/  SEL R0, R0, RZ, P5 ;  /* 0x000000ff00007207 */ /* 0x000fe40002800000 */
[C---:B---3--:R-:W-:Y:S02]  /*a040*/  ISETP.NE.AND.EX P4, PT, R29.reuse, RZ, PT, P4 ;  /* 0x000000ff1d00720c */ /* 0x048fe40003f85340 */
[----:B------:R-:W-:Y:S02]  /*a050*/  SEL R29, R29, RZ, P5 ;  /* 0x000000ff1d1d7207 */ /* 0x000fe40002800000 */
[----:B-1----:R-:W-:-:S02]  /*a060*/  SEL R4, R24, 0x1, !P4 ;  /* 0x0000000118047807 */ /* 0x002fc40006000000 */
[----:B------:R-:W-:-:S03]  /*a070*/  IADD3 R0, P4, PT, R0, R37, RZ ;  /* 0x0000002500007210 */ /* 0x000fc60007f9e0ff */
[----:B0-----:R-:W-:Y:S02]  /*a080*/  @P5 IMAD R24, R13, R4, RZ ;  /* 0x000000040d185224 */ /* 0x001fe400078e02ff */
[----:B------:R-:W-:Y:S02]  /*a090*/  IMAD.X R29, R29, 0x1, R28, P4 ;  /* 0x000000011d1d7824 */ /* 0x000fe400020e061c */
[----:B------:R-:W-:Y:S01]  /*a0a0*/  IMAD.MOV.U32 R13, RZ, RZ, R24 ;  /* 0x000000ffff0d7224 */ /* 0x000fe200078e0018 */
[----:B------:R-:W-:Y:S06]  /*a0b0*/  BRA `(.L_x_13434) ;  /* 0x0000001000547947 */ /* 0x000fec0003800000 */
.L_x_13433:
[----:B------:R-:W4:Y:S01]  /*a0c0*/  LDC.64 R24, c[0x0][0x3a8] ;  /* 0x0000ea00ff187b82 */ /* 0x000f220000000a00 */
[----:B------:R-:W-:Y:S01]  /*a0d0*/  ISETP.NE.AND P4, PT, R31, RZ, PT ;  /* 0x000000ff1f00720c */ /* 0x000fe20003f85270 */
[----:B-1----:R-:W-:Y:S01]  /*a0e0*/  IMAD.U32 R5, RZ, RZ, UR15 ;  /* 0x0000000fff057e24 */ /* 0x002fe2000f8e00ff */
[----:B------:R-:W1:Y:S11]  /*a0f0*/  LDCU UR6, c[0x0][0x370] ;  /* 0x00006e00ff0677ac */ /* 0x000e760008000800 */
[----:B------:R-:W-:Y:S01]  /*a100*/  @!P4 IMAD.MOV.U32 R6, RZ, RZ, R32 ;  /* 0x000000ffff06c224 */ /* 0x000fe200078e0020 */
[----:B------:R0:W-:Y:S01]  /*a110*/  @!P4 STS [UR5+0xd0], R34 ;  /* 0x0000d022ff00c988 */ /* 0x0001e20008000805 */
[----:B------:R-:W-:-:S02]  /*a120*/  @!P4 IMAD.MOV.U32 R7, RZ, RZ, R33 ;  /* 0x000000ffff07c224 */ /* 0x000fc400078e0021 */
[----:B------:R-:W-:-:S03]  /*a130*/  @!P4 IMAD.MOV.U32 R4, RZ, RZ, R34 ;  /* 0x000000ffff04c224 */ /* 0x000fc600078e0022 */
[----:B------:R0:W-:Y:S01]  /*a140*/  @!P4 STS.64 [UR5+0xc8], R6 ;  /* 0x0000c806ff00c988 */ /* 0x0001e20008000a05 */
[----:B-1----:R-:W-:Y:S01]  /*a150*/  UISETP.GT.U32.AND UP0, UPT, UR6, 0x1f3, UPT ;  /* 0x000001f30600788c */ /* 0x002fe2000bf04070 */
[----:B----4-:R-:W-:-:S04]  /*a160*/  IMAD.WIDE.U32 R24, R5, 0x10, R24 ;  /* 0x0000001005187825 */ /* 0x010fc800078e0018 */
[----:B------:R-:W-:-:S05]  /*a170*/  @!P4 IMAD.MOV.U32 R5, RZ, RZ, 0x64 ;  /* 0x00000064ff05c424 */ /* 0x000fca00078e00ff */
[----:B------:R1:W-:Y:S01]  /*a180*/  @!P4 ST.E.128.STRONG.GPU desc[UR12][R24.64+0x200], R4 ;  /* 0x000200041800c985 */ /* 0x0003e2000c10fd0c */
[----:B0-----:R-:W-:Y:S05]  /*a190*/  BRA.U UP0, `(.L_x_13435) ;  /* 0x0000000100087547 */ /* 0x001fea000b800000 */
[----:B------:R0:W-:Y:S06]  /*a1a0*/  MEMBAR.SC.CTA ;  /* 0x0000000000007992 */ /* 0x0001ec0000000000 */
[----:B0-----:R-:W-:Y:S05]  /*a1b0*/  BRA `(.L_x_13436) ;  /* 0x0000000000087947 */ /* 0x001fea0003800000 */
.L_x_13435:
[----:B------:R-:W-:Y:S05]  /*a1c0*/  NANOSLEEP 0x1c2 ;  /* 0x000001c20000795d */ /* 0x000fea0003800000 */
[----:B------:R-:W-:Y:S01]  /*a1d0*/  NOP ;  /* 0x0000000000007918 */ /* 0x000fe20000000000 */
.L_x_13436:
[----:B-1----:R-:W-:-:S03]  /*a1e0*/  IMAD.WIDE.U32 R4, R31, 0x10, RZ ;  /* 0x000000101f047825 */ /* 0x002fc600078e00ff */
[----:B------:R-:W-:Y:S02]  /*a1f0*/  LOP3.LUT R7, R4, 0xfffffff0, RZ, 0x3c, !PT ;  /* 0xfffffff004077812 */ /* 0x000fe400078e3cff */
[----:B------:R-:W-:Y:S02]  /*a200*/  LOP3.LUT R5, RZ, R5, RZ, 0x33, !PT ;  /* 0x00000005ff057212 */ /* 0x000fe400078e33ff */
[----:B------:R-:W-:-:S05]  /*a210*/  IADD3 R24, P4, PT, R24, R7, RZ ;  /* 0x0000000718187210 */ /* 0x000fca0007f9e0ff */
[----:B------:R-:W-:-:S08]  /*a220*/  IMAD.X R25, R25, 0x1, R5, P4 ;  /* 0x0000000119197824 */ /* 0x000fd000020e0605 */
.L_x_13438:
[----:B------:R-:W4:Y:S01]  /*a230*/  LD.E.128.STRONG.GPU R4, desc[UR12][R24.64+0x200] ;  /* 0x0002000c18047980 */ /* 0x000f22000c10fd00 */
[----:B------:R-:W-:Y:S05]  /*a240*/  YIELD ;  /* 0x0000000000007946 */ /* 0x000fea0003800000 */
[----:B------:R-:W-:Y:S01]  /*a250*/  UMOV UR6, 0xffffffff ;  /* 0xffffffff00067882 */ /* 0x000fe20000000000 */
[----:B----4-:R-:W-:Y:S02]  /*a260*/  ISETP.NE.AND P4, PT, R5, 0x63, PT ;  /* 0x000000630500780c */ /* 0x010fe40003f85270 */
[----:B------:R-:W-:Y:S11]  /*a270*/  BRA.DIV UR6, `(.L_x_13437) ;  /* 0x0000003a06bc7947 */ /* 0x000ff6000b800000 */
[----:B------:R-:W-:-:S13]  /*a280*/  VOTE.ANY P4, !P4 ;  /* 0x0000000000ff7806 */ /* 0x000fda0006080100 */
.L_x_13591:
        /* <DEDUP_REMOVED lines=13> */
[----:B0-----:R0:W1:Y:S04]  /*a360*/  SHFL.DOWN PT, R25, R38, 0x1, R7 ;  /* 0x0820000026197989 */ /* 0x00106800000e0007 */
[----:B------:R0:W4:Y:S04]  /*a370*/  SHFL.DOWN PT, R24, R39, 0x1, R7 ;  /* 0x0820000027187989 */ /* 0x00012800000e0007 */
[----:B------:R0:W0:Y:S02]  /*a380*/  SHFL.DOWN PT, R6, R35, 0x1, R7 ;  /* 0x0820000023067989 */ /* 0x00002400000e0007 */
.L_x_13597:
[----:B------:R-:W-:Y:S01]  /*a390*/  ISETP.GE.AND P5, PT, R26, R7, PT ;  /* 0x000000071a00720c */ /* 0x000fe20003fa6270 */
[----:B------:R-:W-:-:S12]  /*a3a0*/  UMOV UR6, 0xffffffff ;  /* 0xffffffff00067882 */ /* 0x000fd80000000000 */
[----:B-1----:R-:W-:-:S05]  /*a3b0*/  @!P5 IADD3 R25, P4, PT, R25, R38, RZ ;  /* 0x000000261919d210 */ /* 0x002fca0007f9e0ff */
[----:B----4-:R-:W-:Y:S01]  /*a3c0*/  @!P5 IMAD.X R36, R24, 0x1, R39, P4 ;  /* 0x000000011824d824 */ /* 0x010fe200020e0627 */
[----:B------:R-:W-:Y:S01]  /*a3d0*/  @!P5 ISETP.NE.U32.AND P4, PT, R38, RZ, PT ;  /* 0x000000ff2600d20c */ /* 0x000fe20003f85070 */
[----:B0-----:R-:W-:-:S03]  /*a3e0*/  @!P5 IMAD.MOV.U32 R38, RZ, RZ, R25 ;  /* 0x000000ffff26d224 */ /* 0x001fc600078e0019 */
[----:B------:R-:W-:-:S04]  /*a3f0*/  @!P5 ISETP.NE.AND.EX P4, PT, R39, RZ, PT, P4 ;  /* 0x000000ff2700d20c */ /* 0x000fc80003f85340 */
[----:B------:R-:W-:Y:S01]  /*a400*/  @!P5 SEL R24, R6, 0x1, !P4 ;  /* 0x000000010618d807 */ /* 0x000fe20006000000 */
[----:B------:R-:W-:Y:S08]  /*a410*/  BRA.DIV UR6, `(.L_x_13440) ;  /* 0x0000003a06e87947 */ /* 0x000ff0000b800000 */
.L_x_13600:
[----:B------:R-:W-:Y:S01]  /*a420*/  UMOV UR6, 0xffffffff ;  /* 0xffffffff00067882 */ /* 0x000fe20000000000 */
[----:B------:R-:W-:Y:S02]  /*a430*/  @!P5 IMAD.MOV.U32 R39, RZ, RZ, R36 ;  /* 0x000000ffff27d224 */ /* 0x000fe400078e0024 */
[----:B------:R-:W-:Y:S01]  /*a440*/  @!P5 IMAD R35, R35, R24, RZ ;  /* 0x000000182323d224 */ /* 0x000fe200078e02ff */
[----:B------:R-:W-:Y:S06]  /*a450*/  BRA.DIV UR6, `(.L_x_13441) ;  /* 0x0000003a06f87947 */ /* 0x000fec000b800000 */
[----:B------:R0:W1:Y:S04]  /*a460*/  SHFL.DOWN PT, R25, R38, 0x2, R7 ;  /* 0x0840000026197989 */ /* 0x00006800000e0007 */
[----:B------:R0:W4:Y:S04]  /*a470*/  SHFL.DOWN PT, R24, R39, 0x2, R7 ;  /* 0x0840000027187989 */ /* 0x00012800000e0007 */
[----:B------:R0:W0:Y:S02]  /*a480*/  SHFL.DOWN PT, R6, R35, 0x2, R7 ;  /* 0x0840000023067989 */ /* 0x00002400000e0007 */
.L_x_13605:
[----:B------:R-:W-:Y:S01]  /*a490*/  VIADD R41, R26, 0x2 ;  /* 0x000000021a297836 */ /* 0x000fe20000000000 */
[----:B------:R-:W-:-:S04]  /*a4a0*/  UMOV UR6, 0xffffffff ;  /* 0xffffffff00067882 */ /* 0x000fc80000000000 */
[----:B------:R-:W-:-:S13]  /*a4b0*/  ISETP.GT.AND P5, PT, R41, R7, PT ;  /* 0x000000072900720c */ /* 0x000fda0003fa4270 */
[----:B------:R-:W-:-:S04]  /*a4c0*/  @!P5 ISETP.NE.U32.AND P4, PT, R38, RZ, PT ;  /* 0x000000ff2600d20c */ /* 0x000fc80003f85070 */
[----:B------:R-:W-:-:S04]  /*a4d0*/  @!P5 ISETP.NE.AND.EX P4, PT, R39, RZ, PT, P4 ;  /* 0x000000ff2700d20c */ /* 0x000fc80003f85340 */
[----:B0-----:R-:W-:Y:S02]  /*a4e0*/  @!P5 SEL R36, R6, 0x1, !P4 ;  /* 0x000000010624d807 */ /* 0x001fe40006000000 */
[----:B-1----:R-:W-:-:S05]  /*a4f0*/  @!P5 IADD3 R25, P4, PT, R25, R38, RZ ;  /* 0x000000261919d210 */ /* 0x002fca0007f9e0ff */
[----:B----4-:R-:W-:Y:S01]  /*a500*/  @!P5 IMAD.X R24, R24, 0x1, R39, P4 ;  /* 0x000000011818d824 */ /* 0x010fe200020e0627 */
[----:B------:R-:W-:Y:S07]  /*a510*/  BRA.DIV UR6, `(.L_x_13442) ;  /* 0x0000003e061c7947 */ /* 0x000fee000b800000 */
.L_x_13608:
[----:B------:R-:W-:Y:S01]  /*a520*/  UMOV UR6, 0xffffffff ;  /* 0xffffffff00067882 */ /* 0x000fe20000000000 */
[----:B------:R-:W-:Y:S02]  /*a530*/  @!P5 IMAD.MOV.U32 R38, RZ, RZ, R25 ;  /* 0x000000ffff26d224 */ /* 0x000fe400078e0019 */
[----:B------:R-:W-:Y:S02]  /*a540*/  @!P5 IMAD.MOV.U32 R39, RZ, RZ, R24 ;  /* 0x000000ffff27d224 */ /* 0x000fe400078e0018 */
[----:B------:R-:W-:Y:S01]  /*a550*/  @!P5 IMAD R35, R35, R36, RZ ;  /* 0x000000242323d224 */ /* 0x000fe200078e02ff */
[----:B------:R-:W-:Y:S06]  /*a560*/  BRA.DIV UR6, `(.L_x_13443) ;  /* 0x0000003e06287947 */ /* 0x000fec000b800000 */
[----:B------:R0:W1:Y:S04]  /*a570*/  SHFL.DOWN PT, R25, R38, 0x4, R7 ;  /* 0x0880000026197989 */ /* 0x00006800000e0007 */
[----:B------:R0:W4:Y:S04]  /*a580*/  SHFL.DOWN PT, R24, R39, 0x4, R7 ;  /* 0x0880000027187989 */ /* 0x00012800000e0007 */
[----:B------:R0:W0:Y:S02]  /*a590*/  SHFL.DOWN PT, R6, R35, 0x4, R7 ;  /* 0x0880000023067989 */ /* 0x00002400000e0007 */
.L_x_13613:
        /* <DEDUP_REMOVED lines=9> */
.L_x_13616:
        /* <DEDUP_REMOVED lines=8> */
.L_x_13621:
        /* <DEDUP_REMOVED lines=9> */
.L_x_13624:
        /* <DEDUP_REMOVED lines=8> */
.L_x_13629:
        /* <DEDUP_REMOVED lines=12> */
[----:B------:R-:W-:Y:S02]  /*a880*/  @!P4 SEL R6, R6, 0x1, !P5 ;  /* 0x000000010606c807 */ /* 0x000fe40006800000 */
[----:B------:R-:W-:-:S03]  /*a890*/  ISETP.NE.AND P5, PT, R5, 0x65, PT ;  /* 0x000000650500780c */ /* 0x000fc60003fa5270 */
[----:B------:R-:W-:Y:S01]  /*a8a0*/  @!P4 IMAD R35, R35, R6, RZ ;  /* 0x000000062323c224 */ /* 0x000fe200078e02ff */
[----:B------:R-:W-:Y:S09]  /*a8b0*/  BRA.DIV UR6, `(.L_x_13448) ;  /* 0x0000003e06907947 */ /* 0x000ff2000b800000 */
.L_x_13632:
[----:B------:R-:W-:Y:S01]  /*a8c0*/  UMOV UR6, 0xffffffff ;  /* 0xffffffff00067882 */ /* 0x000fe20000000000 */
[----:B------:R-:W-:Y:S02]  /*a8d0*/  IMAD.X R25, RZ, RZ, R25, P6 ;  /* 0x000000ffff197224 */ /* 0x000fe400030e0619 */
[----:B------:R-:W-:Y:S01]  /*a8e0*/  VIADD R31, R31, UR15 ;  /* 0x0000000f1f1f7c36 */ /* 0x000fe20008000000 */
[----:B------:R-:W-:Y:S06]  /*a8f0*/  BRA.DIV UR6, `(.L_x_13449) ;  /* 0x0000003e06a07947 */ /* 0x000fec000b800000 */
[----:B------:R-:W-:-:S13]  /*a900*/  VOTE.ALL P5, P5 ;  /* 0x0000000000ff7806 */ /* 0x000fda00028a0000 */
.L_x_13635:
[----:B------:R-:W-:Y:S05]  /*a910*/  @!P5 BRA `(.L_x_13450) ;  /* 0x0000000400b8d947 */ /* 0x000fea0003800000 */
.L_x_13464:
[----:B------:R-:W-:-:S07]  /*a920*/  IMAD.WIDE R36, R31, 0x10, R24 ;  /* 0x000000101f247825 */ /* 0x000fce00078e0218 */
.L_x_13452:
[----:B------:R-:W4:Y:S01]  /*a930*/  LD.E.128.STRONG.GPU R4, desc[UR12][R36.64+-0x200] ;  /* 0xfffe000c24047980 */ /* 0x000f22000c10fd00 */
[----:B------:R-:W-:Y:S05]  /*a940*/  YIELD ;  /* 0x0000000000007946 */ /* 0x000fea0003800000 */
[----:B------:R-:W-:Y:S01]  /*a950*/  UMOV UR6, 0xffffffff ;  /* 0xffffffff00067882 */ /* 0x000fe20000000000 */
[----:B----4-:R-:W-:Y:S02]  /*a960*/  ISETP.NE.AND P4, PT, R5, 0x63, PT ;  /* 0x000000630500780c */ /* 0x010fe40003f85270 */
[----:B------:R-:W-:Y:S11]  /*a970*/  BRA.DIV UR6, `(.L_x_13451) ;  /* 0x0000003e069c7947 */ /* 0x000ff6000b800000 */
[----:B------:R-:W-:-:S13]  /*a980*/  VOTE.ANY P4, !P4 ;  /* 0x0000000000ff7806 */ /* 0x000fda0006080100 */
.L_x_13638:
        /* <DEDUP_REMOVED lines=12> */
[----:B0-----:R0:W1:Y:S04]  /*aa50*/  SHFL.DOWN PT, R46, R45, 0x1, R7 ;  /* 0x082000002d2e7989 */ /* 0x00106800000e0007 */
[----:B------:R0:W4:Y:S04]  /*aa60*/  SHFL.DOWN PT, R47, R36, 0x1, R7 ;  /* 0x08200000242f7989 */ /* 0x00012800000e0007 */
[----:B------:R0:W0:Y:S02]  /*aa70*/  SHFL.DOWN PT, R6, R44, 0x1, R7 ;  /* 0x082000002c067989 */ /* 0x00002400000e0007 */
.L_x_13644:
        /* <DEDUP_REMOVED lines=9> */
.L_x_13647:
[----:B------:R-:W-:Y:S01]  /*ab10*/  UMOV UR6, 0xffffffff ;  /* 0xffffffff00067882 */ /* 0x000fe20000000000 */
[----:B------:R-:W-:Y:S02]  /*ab20*/  @!P5 IMAD.MOV.U32 R36, RZ, RZ, R48 ;  /* 0x000000ffff24d224 */ /* 0x000fe400078e0030 */
[----:B------:R-:W-:Y:S01]  /*ab30*/  @!P5 IMAD R44, R44, R47, RZ ;  /* 0x0000002f2c2cd224 */ /* 0x000fe200078e02ff */
[----:B------:R-:W-:Y:S06]  /*ab40*/  BRA.DIV UR6, `(.L_x_13455) ;  /* 0x0000003e06d87947 */ /* 0x000fec000b800000 */
[----:B------:R0:W1:Y:S04]  /*ab50*/  SHFL.DOWN PT, R46, R45, 0x2, R7 ;  /* 0x084000002d2e7989 */ /* 0x00006800000e0007 */
[----:B------:R0:W4:Y:S04]  /*ab60*/  SHFL.DOWN PT, R47, R36, 0x2, R7 ;  /* 0x08400000242f7989 */ /* 0x00012800000e0007 */
[----:B------:R0:W0:Y:S02]  /*ab70*/  SHFL.DOWN PT, R6, R44, 0x2, R7 ;  /* 0x084000002c067989 */ /* 0x00002400000e0007 */
.L_x_13652:
[----:B------:R-:W-:Y:S01]  /*ab80*/  ISETP.GT.AND P5, PT, R41, R7, PT ;  /* 0x000000072900720c */ /* 0x000fe20003fa4270 */
        /* <DEDUP_REMOVED lines=8> */
.L_x_13655:
[----:B------:R-:W-:Y:S01]  /*ac10*/  UMOV UR6, 0xffffffff ;  /* 0xffffffff00067882 */ /* 0x000fe20000000000 */
[----:B------:R-:W-:Y:S02]  /*ac20*/  @!P5 IMAD.MOV.U32 R36, RZ, RZ, R48 ;  /* 0x000000ffff24d224 */ /* 0x000fe400078e0030 */
[----:B------:R-:W-:Y:S01]  /*ac30*/  @!P5 IMAD R44, R44, R47, RZ ;  /* 0x0000002f2c2cd224 */ /* 0x000fe200078e02ff */
[----:B------:R-:W-:Y:S06]  /*ac40*/  BRA.DIV UR6, `(.L_x_13457) ;  /* 0x00000042060c7947 */ /* 0x000fec000b800000 */
[----:B------:R0:W1:Y:S04]  /*ac50*/  SHFL.DOWN PT, R46, R45, 0x4, R7 ;  /* 0x088000002d2e7989 */ /* 0x00006800000e0007 */
[----:B------:R0:W4:Y:S04]  /*ac60*/  SHFL.DOWN PT, R47, R36, 0x4, R7 ;  /* 0x08800000242f7989 */ /* 0x00012800000e0007 */
[----:B------:R0:W0:Y:S02]  /*ac70*/  SHFL.DOWN PT, R6, R44, 0x4, R7 ;  /* 0x088000002c067989 */ /* 0x00002400000e0007 */
.L_x_13660:
        /* <DEDUP_REMOVED lines=9> */
.L_x_13663:
[----:B------:R-:W-:Y:S01]  /*ad10*/  UMOV UR6, 0xffffffff ;  /* 0xffffffff00067882 */ /* 0x000fe20000000000 */
[----:B------:R-:W-:Y:S02]  /*ad20*/  @!P5 IMAD.MOV.U32 R36, RZ, RZ, R48 ;  /* 0x000000ffff24d224 */ /* 0x000fe400078e0030 */
[----:B------:R-:W-:Y:S01]  /*ad30*/  @!P5 IMAD R44, R44, R47, RZ ;  /* 0x0000002f2c2cd224 */ /* 0x000fe200078e02ff */
[----:B------:R-:W-:Y:S06]  /*ad40*/  BRA.DIV UR6, `(.L_x_13459) ;  /* 0x0000004206407947 */ /* 0x000fec000b800000 */
[----:B------:R0:W1:Y:S04]  /*ad50*/  SHFL.DOWN PT, R46, R45, 0x8, R7 ;  /* 0x090000002d2e7989 */ /* 0x00006800000e0007 */
[----:B------:R0:W4:Y:S04]  /*ad60*/  SHFL.DOWN PT, R47, R36, 0x8, R7 ;  /* 0x09000000242f7989 */ /* 0x00012800000e0007 */
[----:B------:R0:W0:Y:S02]  /*ad70*/  SHFL.DOWN PT, R6, R44, 0x8, R7 ;  /* 0x090000002c067989 */ /* 0x00002400000e0007 */
.L_x_13668:
        /* <DEDUP_REMOVED lines=9> */
.L_x_13671:
[----:B------:R-:W-:Y:S01]  /*ae10*/  UMOV UR6, 0xffffffff ;  /* 0xffffffff00067882 */ /* 0x000fe20000000000 */
[----:B------:R-:W-:Y:S02]  /*ae20*/  @!P5 IMAD.MOV.U32 R36, RZ, RZ, R48 ;  /* 0x000000ffff24d224 */ /* 0x000fe400078e0030 */
[----:B------:R-:W-:Y:S01]  /*ae30*/  @!P5 IMAD R44, R44, R47, RZ ;  /* 0x0000002f2c2cd224 */ /* 0x000fe200078e02ff */
[----:B------:R-:W-:Y:S06]  /*ae40*/  BRA.DIV UR6, `(.L_x_13461) ;  /* 0x0000004206747947 */ /* 0x000fec000b800000 */
[----:B------:R0:W1:Y:S01]  /*ae50*/  SHFL.DOWN PT, R46, R45, 0x10, R7 ;  /* 0x0a0000002d2e7989 */ /* 0x00006200000e0007 */
[----:B------:R-:W-:-:S03]  /*ae60*/  VIADD R48, R26, 0x10 ;  /* 0x000000101a307836 */ /* 0x000fc60000000000 */
[----:B------:R0:W4:Y:S04]  /*ae70*/  SHFL.DOWN PT, R47, R36, 0x10, R7 ;  /* 0x0a000000242f7989 */ /* 0x00012800000e0007 */
[----:B------:R0:W0:Y:S02]  /*ae80*/  SHFL.DOWN PT, R6, R44, 0x10, R7 ;  /* 0x0a0000002c067989 */ /* 0x00002400000e0007 */
.L_x_13676:
[----:B------:R-:W-:Y:S01]  /*ae90*/  ISETP.GT.AND P5, PT, R48, R7, PT ;  /* 0x000000073000720c */ /* 0x000fe20003fa4270 */
[----:B------:R-:W-:-:S12]  /*aea0*/  UMOV UR6, 0xffffffff ;  /* 0xffffffff00067882 */ /* 0x000fd80000000000 */
[----:B------:R-:W-:-:S04]  /*aeb0*/  @!P5 ISETP.NE.U32.AND P4, PT, R45, RZ, PT ;  /* 0x000000ff2d00d20c */ /* 0x000fc80003f85070 */
[----:B------:R-:W-:-:S04]  /*aec0*/  @!P5 ISETP.NE.AND.EX P4, PT, R36, RZ, PT, P4 ;  /* 0x000000ff2400d20c */ /* 0x000fc80003f85340 */
[----:B0-----:R-:W-:Y:S02]  /*aed0*/  @!P5 SEL R37, R6, 0x1, !P4 ;  /* 0x000000010625d807 */ /* 0x001fe40006000000 */
[----:B-1----:R-:W-:-:S03]  /*aee0*/  @!P5 IADD3 R46, P4, PT, R46, R45, RZ ;  /* 0x0000002d2e2ed210 */ /* 0x002fc60007f9e0ff */
[----:B------:R-:W-:Y:S02]  /*aef0*/  @!P5 IMAD R44, R44, R37, RZ ;  /* 0x000000252c2cd224 */ /* 0x000fe400078e02ff */
[----:B----4-:R-:W-:Y:S01]  /*af00*/  @!P5 IMAD.X R47, R47, 0x1, R36, P4 ;  /* 0x000000012f2fd824 */ /* 0x010fe200020e0624 */
[----:B------:R-:W-:Y:S01]  /*af10*/  ISETP.NE.U32.AND P4, PT, R38, RZ, PT ;  /* 0x000000ff2600720c */ /* 0x000fe20003f85070 */
[----:B------:R-:W-:Y:S02]  /*af20*/  @!P5 IMAD.MOV.U32 R45, RZ, RZ, R46 ;  /* 0x000000ffff2dd224 */ /* 0x000fe400078e002e */
[----:B------:R-:W-:Y:S01]  /*af30*/  @!P5 IMAD.MOV.U32 R36, RZ, RZ, R47 ;  /* 0x000000ffff24d224 */ /* 0x000fe200078e002f */
[----:B------:R-:W-:Y:S02]  /*af40*/  ISETP.NE.AND.EX P4, PT, R39, RZ, PT, P4 ;  /* 0x000000ff2700720c */ /* 0x000fe40003f85340 */
[----:B------:R-:W-:Y:S02]  /*af50*/  ISETP.NE.AND P5, PT, R5, 0x65, PT ;  /* 0x000000650500780c */ /* 0x000fe40003fa5270 */
[----:B------:R-:W-:-:S02]  /*af60*/  SEL R44, R44, 0x1, !P4 ;  /* 0x000000012c2c7807 */ /* 0x000fc40006000000 */
[----:B------:R-:W-:Y:S01]  /*af70*/  IADD3 R38, P6, PT, R38, R45, RZ ;  /* 0x0000002d26267210 */ /* 0x000fe20007fde0ff */
[----:B------:R-:W-:-:S12]  /*af80*/  BRA.DIV UR6, `(.L_x_13462) ;  /* 0x00000042067c7947 */ /* 0x000fd8000b800000 */
.L_x_13679:
[----:B------:R-:W-:Y:S01]  /*af90*/  UMOV UR6, 0xffffffff ;  /* 0xffffffff00067882 */ /* 0x000fe20000000000 */
[----:B------:R-:W-:Y:S02]  /*afa0*/  IMAD.X R39, R39, 0x1, R36, P6 ;  /* 0x0000000127277824 */ /* 0x000fe400030e0624 */
[----:B------:R-:W-:Y:S02]  /*afb0*/  IMAD R35, R44, R35, RZ ;  /* 0x000000232c237224 */ /* 0x000fe400078e02ff */
[----:B------:R-:W-:Y:S01]  /*afc0*/  VIADD R31, R31, 0xffffffe0 ;  /* 0xffffffe01f1f7836 */ /* 0x000fe20000000000 */
[----:B------:R-:W-:Y:S06]  /*afd0*/  BRA.DIV UR6, `(.L_x_13463) ;  /* 0x0000004206887947 */ /* 0x000fec000b800000 */
[----:B------:R-:W-:-:S13]  /*afe0*/  VOTE.ALL P5, P5 ;  /* 0x0000000000ff7806 */ /* 0x000fda00028a0000 */
.L_x_13682:
[----:B------:R-:W-:Y:S05]  /*aff0*/  @P5 BRA `(.L_x_13464) ;  /* 0xfffffff800485947 */ /* 0x000fea000383ffff */
.L_x_13450:
[----:B------:R-:W0:Y:S01]  /*b000*/  S2R R4, SR_TID.X ;  /* 0x0000000000047919 */ /* 0x000e220000002100 */
[----:B------:R-:W-:Y:S01]  /*b010*/  BSSY.RECONVERGENT B0, `(.L_x_13465) ;  /* 0x0000016000007945 */ /* 0x000fe20003800200 */
[----:B0-----:R-:W-:-:S13]  /*b020*/  ISETP.NE.AND P4, PT, R4, RZ, PT ;  /* 0x000000ff0400720c */ /* 0x001fda0003f85270 */
[----:B------:R-:W-:Y:S05]  /*b030*/  @P4 BRA `(.L_x_13466) ;  /* 0x00000000004c4947 */ /* 0x000fea0003800000 */
[----:B------:R-:W0:Y:S01]  /*b040*/  S2UR UR9, SR_CgaCtaId ;  /* 0x00000000000979c3 */ /* 0x000e220000008800 */
[----:B------:R-:W1:Y:S01]  /*b050*/  LDCU.64 UR6, c[0x0][0x3a8] ;  /* 0x00007500ff0677ac */ /* 0x000e620008000a00 */
        /* <DEDUP_REMOVED lines=8> */
[----:B-1----:R-:W-:Y:S02]  /*b0e0*/  UIMAD.WIDE.U32 UR6, UR15, 0x10, UR6 ;  /* 0x000000100f0678a5 */ /* 0x002fe4000f8e0006 */
        /* <DEDUP_REMOVED lines=8> */
.L_x_13466:
[----:B------:R-:W-:Y:S05]  /*b170*/  BSYNC.RECONVERGENT B0 ;  /* 0x0000000000007941 */ /* 0x000fea0003800200 */
.L_x_13465:
[----:B------:R-:W-:-:S13]  /*b180*/  ISETP.NE.AND P4, PT, R26, RZ, PT ;  /* 0x000000ff1a00720c */ /* 0x000fda0003f85270 */
[----:B0-----:R-:W0:Y:S01]  /*b190*/  @!P4 S2R R5, SR_CgaCtaId ;  /* 0x000000000005c919 */ /* 0x001e220000008800 */
[----:B------:R-:W-:Y:S01]  /*b1a0*/  @!P4 MOV R4, 0x400 ;  /* 0x000004000004c802 */ /* 0x000fe20000000f00 */
[----:B--2---:R-:W-:Y:S02]  /*b1b0*/  @!P4 IMAD.MOV.U32 R0, RZ, RZ, R38 ;  /* 0x000000ffff00c224 */ /* 0x004fe400078e0026 */
[----:B---3--:R-:W-:Y:S02]  /*b1c0*/  @!P4 IMAD.MOV.U32 R29, RZ, RZ, R39 ;  /* 0x000000ffff1dc224 */ /* 0x008fe400078e0027 */
[----:B------:R-:W-:Y:S01]  /*b1d0*/  @!P4 IMAD.MOV.U32 R13, RZ, RZ, R35 ;  /* 0x000000ffff0dc224 */ /* 0x000fe200078e0023 */
[----:B0-----:R-:W-:-:S05]  /*b1e0*/  @!P4 LEA R4, R5, R4, 0x18 ;  /* 0x000000040504c211 */ /* 0x001fca00078ec0ff */
[----:B------:R0:W-:Y:S04]  /*b1f0*/  @!P4 STS.64 [R4+0x88], R38 ;  /* 0x000088260400c388 */ /* 0x0001e80000000a00 */
[----:B------:R0:W-:Y:S02]  /*b200*/  @!P4 STS [R4+0x90], R35 ;  /* 0x000090230400c388 */ /* 0x0001e40000000800 */
.L_x_13434:
[----:B------:R-:W1:Y:S01]  /*b210*/  S2R R31, SR_TID.X ;  /* 0x00000000001f7919 */ /* 0x000e620000002100 */
[----:B------:R-:W-:Y:S01]  /*b220*/  ISETP.NE.AND P4, PT, R12, R14, PT ;  /* 0x0000000e0c00720c */ /* 0x000fe20003f85270 */
[----:B------:R-:W-:Y:S05]  /*b230*/  WARPSYNC.ALL ;  /* 0x0000000000007948 */ /* 0x000fea0003800000 */
[----:B------:R-:W-:Y:S06]  /*b240*/  BAR.SYNC.DEFER_BLOCKING 0x0 ;  /* 0x0000000000007b1d */ /* 0x000fec0000010000 */
[----:B------:R-:W-:Y:S01]  /*b250*/  BSSY.RECONVERGENT B0, `(.L_x_13467) ;  /* 0x0000015000007945 */ /* 0x000fe20003800200 */
[----:B-1----:R-:W-:-:S05]  /*b260*/  IMAD R24, R31, 0x9, RZ ;  /* 0x000000091f187824 */ /* 0x002fca00078e02ff */
[----:B------:R-:W-:-:S04]  /*b270*/  ISETP.EQ.U32.AND P5, PT, R24, UR14, PT ;  /* 0x0000000e18007c0c */ /* 0x000fc8000bfa2070 */
[----:B------:R-:W-:Y:S02]  /*b280*/  ISETP.EQ.OR.EX P6, PT, RZ, UR4, !P4, P5 ;  /* 0x00000004ff007c0c */ /* 0x000fe4000e7c2750 */
[----:B------:R-:W-:Y:S02]  /*b290*/  ISETP.NE.AND P4, PT, R31, RZ, PT ;  /* 0x000000ff1f00720c */ /* 0x000fe40003f85270 */
[----:B------:R-:W-:Y:S02]  /*b2a0*/  ISETP.NE.AND P5, PT, R30, RZ, PT ;  /* 0x000000ff1e00720c */ /* 0x000fe40003fa5270 */
[----:B------:R-:W-:Y:S02]  /*b2b0*/  P2R R25, PR, RZ, 0x40 ;  /* 0x00000040ff197803 */ /* 0x000fe40000000000 */
[----:B------:R-:W-:Y:S02]  /*b2c0*/  SEL R28, RZ, 0x1, !P5 ;  /* 0x00000001ff1c7807 */ /* 0x000fe40006800000 */
[----:B------:R-:W-:-:S05]  /*b2d0*/  SEL R7, RZ, 0x1, !P6 ;  /* 0x00000001ff077807 */ /* 0x000fca0007000000 */
[----:B------:R-:W-:Y:S05]  /*b2e0*/  @!P4 BRA `(.L_x_13468) ;  /* 0x00000000002cc947 */ /* 0x000fea0003800000 */
[----:B------:R-:W1:Y:S01]  /*b2f0*/  S2UR UR7, SR_CgaCtaId ;  /* 0x00000000000779c3 */ /* 0x000e620000008800 */
[----:B------:R-:W-:Y:S01]  /*b300*/  UMOV UR6, 0x400 ;  /* 0x0000040000067882 */ /* 0x000fe20000000000 */
[----:B------:R-:W-:-:S04]  /*b310*/  ISETP.NE.U32.AND P4, PT, R0, RZ, PT ;  /* 0x000000ff0000720c */ /* 0x000fc80003f85070 */
[----:B------:R-:W-:Y:S01]  /*b320*/  ISETP.NE.AND.EX P4, PT, R29, RZ, PT, P4 ;  /* 0x000000ff1d00720c */ /* 0x000fe20003f85340 */
[----:B-1----:R-:W-:-:S09]  /*b330*/  ULEA UR6, UR7, UR6, 0x18 ;  /* 0x0000000607067291 */ /* 0x002fd2000f8ec0ff */
[----:B------:R-:W1:Y:S04]  /*b340*/  LDS R6, [UR6+0x90] ;  /* 0x00009006ff067984 */ /* 0x000e680008000800 */
[----:B0-----:R-:W0:Y:S01]  /*b350*/  LDS.64 R4, [UR6+0x88] ;  /* 0x00008806ff047984 */ /* 0x001e220008000a00 */
[----:B-1----:R-:W-:Y:S02]  /*b360*/  SEL R6, R6, 0x1, !P4 ;  /* 0x0000000106067807 */ /* 0x002fe40006000000 */
[----:B0-----:R-:W-:-:S03]  /*b370*/  IADD3 R0, P4, PT, R4, R0, RZ ;  /* 0x0000000004007210 */ /* 0x001fc60007f9e0ff */
[----:B------:R-:W-:Y:S02]  /*b380*/  IMAD R13, R13, R6, RZ ;  /* 0x000000060d0d7224 */ /* 0x000fe400078e02ff */
[----:B------:R-:W-:-:S08]  /*b390*/  IMAD.X R29, R5, 0x1, R29, P4 ;  /* 0x00000001051d7824 */ /* 0x000fd000020e061d */
.L_x_13468:
[----:B------:R-:W-:Y:S05]  /*b3a0*/  BSYNC.RECONVERGENT B0 ;  /* 0x0000000000007941 */ /* 0x000fea0003800200 */
.L_x_13467:
[----:B------:R-:W-:Y:S01]  /*b3b0*/  IADD3 R28, P4, P5, R0, R28, R7 ;  /* 0x0000001c001c7210 */ /* 0x000fe20007d9e007 */
[----:B0-----:R-:W-:Y:S01]  /*b3c0*/  VIADD R4, R24, 0x3 ;  /* 0x0000000318047836 */ /* 0x001fe20000000000 */
[----:B------:R-:W-:Y:S01]  /*b3d0*/  ISETP.NE.AND P6, PT, R8, R2, PT ;  /* 0x000000020800720c */ /* 0x000fe20003fc5270 */
[----:B------:R-:W0:Y:S01]  /*b3e0*/  S2UR UR6, SR_CgaCtaId ;  /* 0x00000000000679c3 */ /* 0x000e220000008800 */
[----:B------:R-:W-:Y:S01]  /*b3f0*/  IADD3.X R45, PT, PT, R29, RZ, RZ, P4, P5 ;  /* 0x000000ff1d2d7210 */ /* 0x000fe200027ea4ff */
[----:B------:R-:W-:Y:S01]  /*b400*/  UMOV UR5, 0x400 ;  /* 0x0000040000057882 */ /* 0x000fe20000000000 */
[----:B------:R-:W-:Y:S01]  /*b410*/  ISETP.EQ.U32.AND P5, PT, R4, UR14, PT ;  /* 0x0000000e04007c0c */ /* 0x000fe2000bfa2070 */
[----:B------:R-:W-:Y:S01]  /*b420*/  VIADD R4, R24, 0x7 ;  /* 0x0000000718047836 */ /* 0x000fe20000000000 */
[----:B------:R-:W-:Y:S01]  /*b430*/  ISETP.NE.AND P4, PT, R18, R20, PT ;  /* 0x000000141200720c */ /* 0x000fe20003f85270 */
[----:B------:R-:W-:Y:S01]  /*b440*/  BSSY.RECONVERGENT B0, `(.L_x_13469) ;  /* 0x000012a000007945 */ /* 0x000fe20003800200 */
[----:B------:R-:W-:-:S02]  /*b450*/  SEL R5, RZ, 0x1, !P3 ;  /* 0x00000001ff057807 */ /* 0x000fc40005800000 */
[----:B------:R-:W-:Y:S02]  /*b460*/  ISETP.EQ.OR.EX P4, PT, RZ, UR4, !P4, P5 ;  /* 0x00000004ff007c0c */ /* 0x000fe4000e782750 */
[----:B------:R-:W-:Y:S02]  /*b470*/  ISETP.EQ.U32.AND P5, PT, R4, UR14, PT ;  /* 0x0000000e04007c0c */ /* 0x000fe4000bfa2070 */
[----:B------:R-:W-:Y:S02]  /*b480*/  SEL R33, RZ, 0x1, !P4 ;  /* 0x00000001ff217807 */ /* 0x000fe40006000000 */
[----:B------:R-:W-:Y:S02]  /*b490*/  ISETP.EQ.OR.EX P6, PT, RZ, UR4, !P6, P5 ;  /* 0x00000004ff007c0c */ /* 0x000fe4000f7c2750 */
[----:B------:R-:W-:Y:S02]  /*b4a0*/  ISETP.NE.AND P5, PT, R25, RZ, PT ;  /* 0x000000ff1900720c */ /* 0x000fe40003fa5270 */
[----:B------:R-:W-:-:S02]  /*b4b0*/  SEL R34, RZ, 0x1, !P2 ;  /* 0x00000001ff227807 */ /* 0x000fc40005000000 */
[----:B------:R-:W-:Y:S02]  /*b4c0*/  SEL R4, R13, 0x1, !P5 ;  /* 0x000000010d047807 */ /* 0x000fe40006800000 */
[----:B------:R-:W-:Y:S01]  /*b4d0*/  IADD3 R44, P5, PT, R0, R7, RZ ;  /* 0x00000007002c7210 */ /* 0x000fe20007fbe0ff */
[----:B0-----:R-:W-:Y:S01]  /*b4e0*/  ULEA UR5, UR6, UR5, 0x18 ;  /* 0x0000000506057291 */ /* 0x001fe2000f8ec0ff */
[----:B------:R-:W-:Y:S01]  /*b4f0*/  SEL R35, RZ, 0x1, !P1 ;  /* 0x00000001ff237807 */ /* 0x000fe20004800000 */
[----:B------:R-:W-:Y:S01]  /*b500*/  IMAD R15, R15, R4, RZ ;  /* 0x000000040f0f7224 */ /* 0x000fe200078e02ff */
[----:B------:R-:W-:Y:S01]  /*b510*/  SEL R36, RZ, 0x1, !P0 ;  /* 0x00000001ff247807 */ /* 0x000fe20004000000 */
[----:B------:R-:W-:Y:S01]  /*b520*/  IMAD.X R47, RZ, RZ, R29, P5 ;  /* 0x000000ffff2f7224 */ /* 0x000fe200028e061d */
[----:B------:R-:W-:Y:S02]  /*b530*/  IADD3 R32, P5, PT, R28, R5, RZ ;  /* 0x000000051c207210 */ /* 0x000fe40007fbe0ff */
[----:B------:R-:W-:-:S02]  /*b540*/  SEL R25, RZ, 0x1, !P6 ;  /* 0x00000001ff197807 */ /* 0x000fc40007000000 */
[----:B------:R-:W0:Y:S01]  /*b550*/  LDS.64 R6, [UR5+0xc8] ;  /* 0x0000c805ff067984 */ /* 0x000e220008000a00 */
[----:B------:R-:W-:Y:S01]  /*b560*/  IMAD.X R37, RZ, RZ, R45, P5 ;  /* 0x000000ffff257224 */ /* 0x000fe200028e062d */
[----:B------:R-:W-:Y:S02]  /*b570*/  IADD3 R33, P5, PT, R32, R33, RZ ;  /* 0x0000002120217210 */ /* 0x000fe40007fbe0ff */
[----:B------:R-:W1:Y:S03]  /*b580*/  LDS R26, [UR5+0xc0] ;  /* 0x0000c005ff1a7984 */ /* 0x000e660008000800 */
        /* <DEDUP_REMOVED lines=8> */
[----:B------:R-:W-:-:S05]  /*b610*/  SEL R4, R15, 0x1, !P5 ;  /* 0x000000010f047807 */ /* 0x000fca0006800000 */
[----:B------:R-:W-:-:S05]  /*b620*/  IMAD R17, R17, R4, RZ ;  /* 0x0000000411117224 */ /* 0x000fca00078e02ff */
[----:B------:R-:W-:-:S05]  /*b630*/  SEL R4, R17, 0x1, !P3 ;  /* 0x0000000111047807 */ /* 0x000fca0005800000 */
[----:B------:R-:W-:-:S05]  /*b640*/  IMAD R19, R19, R4, RZ ;  /* 0x0000000413137224 */ /* 0x000fca00078e02ff */
[----:B------:R-:W-:-:S05]  /*b650*/  SEL R4, R19, 0x1, !P4 ;  /* 0x0000000113047807 */ /* 0x000fca0006000000 */
[----:B------:R-:W-:-:S05]  /*b660*/  IMAD R21, R21, R4, RZ ;  /* 0x0000000415157224 */ /* 0x000fca00078e02ff */
[----:B------:R-:W-:-:S05]  /*b670*/  SEL R4, R21, 0x1, !P2 ;  /* 0x0000000115047807 */ /* 0x000fca0005000000 */
[----:B------:R-:W-:Y:S02]  /*b680*/  IMAD R23, R23, R4, RZ ;  /* 0x0000000417177224 */ /* 0x000fe400078e02ff */
[----:B------:R-:W2:Y:S03]  /*b690*/  LDS.64 R4, [UR5+0xb8] ;  /* 0x0000b805ff047984 */ /* 0x000ea60008000a00 */
[----:B------:R-:W-:-:S05]  /*b6a0*/  SEL R42, R23, 0x1, !P1 ;  /* 0x00000001172a7807 */ /* 0x000fca0004800000 */
[----:B------:R-:W-:-:S05]  /*b6b0*/  IMAD R11, R11, R42, RZ ;  /* 0x0000002a0b0b7224 */ /* 0x000fca00078e02ff */
[----:B------:R-:W-:-:S05]  /*b6c0*/  SEL R42, R11, 0x1, !P0 ;  /* 0x000000010b2a7807 */ /* 0x000fca0004000000 */
[----:B------:R-:W-:Y:S01]  /*b6d0*/  IMAD R9, R9, R42, RZ ;  /* 0x0000002a09097224 */ /* 0x000fe200078e02ff */
[----:B------:R-:W-:-:S04]  /*b6e0*/  IADD3 R42, P5, PT, R36, R25, RZ ;  /* 0x00000019242a7210 */ /* 0x000fc80007fbe0ff */
[----:B------:R-:W-:Y:S01]  /*b6f0*/  SEL R46, R9, 0x1, !P6 ;  /* 0x00000001092e7807 */ /* 0x000fe20007000000 */
[----:B------:R-:W-:Y:S01]  /*b700*/  IMAD.X R43, RZ, RZ, R41, P5 ;  /* 0x000000ffff2b7224 */ /* 0x000fe200028e0629 */
[----:B0-----:R-:W-:-:S03]  /*b710*/  ISETP.GE.U32.AND P5, PT, R6, 0x101, PT ;  /* 0x000001010600780c */ /* 0x001fc60003fa6070 */
[----:B------:R-:W-:Y:S01]  /*b720*/  IMAD R3, R3, R46, RZ ;  /* 0x0000002e03037224 */ /* 0x000fe200078e02ff */
[----:B------:R-:W-:-:S13]  /*b730*/  ISETP.GE.AND.EX P5, PT, R7, RZ, PT, P5 ;  /* 0x000000ff0700720c */ /* 0x000fda0003fa6350 */
[----:B-12---:R-:W-:Y:S05]  /*b740*/  @!P5 BRA `(.L_x_13470) ;  /* 0x000000080008d947 */ /* 0x006fea0003800000 */
[----:B------:R-:W-:Y:S01]  /*b750*/  ISETP.NE.U32.AND P5, PT, R24, UR14, PT ;  /* 0x0000000e18007c0c */ /* 0x000fe2000bfa5070 */
[----:B------:R-:W0:Y:S01]  /*b760*/  LDCU.128 UR16, c[0x0][0x390] ;  /* 0x00007200ff1077ac */ /* 0x000e220008000c00 */
[----:B------:R-:W1:Y:S01]  /*b770*/  LDS.64 R24, [UR5+0xa8] ;  /* 0x0000a805ff187984 */ /* 0x000e620008000a00 */
[----:B------:R-:W-:Y:S01]  /*b780*/  BAR.SYNC.DEFER_BLOCKING 0x0 ;  /* 0x0000000000007b1d */ /* 0x000fe20000010000 */
[----:B------:R-:W-:-:S04]  /*b790*/  ISETP.NE.AND P6, PT, R12, R14, PT ;  /* 0x0000000e0c00720c */ /* 0x000fc80003fc5270 */
[----:B------:R-:W-:Y:S01]  /*b7a0*/  ISETP.NE.AND.EX P5, PT, RZ, UR4, P6, P5 ;  /* 0x00000004ff007c0c */ /* 0x000fe2000b7a5350 */
[----:B------:R-:W-:Y:S01]  /*b7b0*/  BSSY.RECONVERGENT B1, `(.L_x_13471) ;  /* 0x000007a000017945 */ /* 0x000fe20003800200 */
[----:B------:R-:W-:Y:S01]  /*b7c0*/  ISETP.NE.AND P6, PT, R30, RZ, PT ;  /* 0x000000ff1e00720c */ /* 0x000fe20003fc5270 */
[----:B------:R-:W-:-:S04]  /*b7d0*/  IMAD.MOV.U32 R30, RZ, RZ, 0x9 ;  /* 0x00000009ff1e7424 */ /* 0x000fc800078e00ff */
[CC--:B------:R-:W-:Y:S02]  /*b7e0*/  IMAD R29, R31.reuse, R30.reuse, 0x7 ;  /* 0x000000071f1d7424 */ /* 0x0c0fe400078e021e */
[----:B------:R-:W-:-:S04]  /*b7f0*/  IMAD R30, R31, R30, 0x8 ;  /* 0x000000081f1e7424 */ /* 0x000fc800078e021e */
[--C-:B-1----:R-:W-:Y:S02]  /*b800*/  @!P5 IMAD.IADD R0, R0, 0x1, -R24.reuse ;  /* 0x000000010000d824 */ /* 0x102fe400078e0a18 */
        /* <DEDUP_REMOVED lines=8> */
[----:B------:R-:W-:Y:S01]  /*b890*/  ISETP.NE.U32.AND P5, PT, R29, UR14, PT ;  /* 0x0000000e1d007c0c */ /* 0x000fe2000bfa5070 */
[--C-:B------:R-:W-:Y:S01]  /*b8a0*/  @P1 IMAD.IADD R34, R34, 0x1, -R24.reuse ;  /* 0x0000000122221824 */ /* 0x100fe200078e0a18 */
[----:B------:R-:W-:Y:S01]  /*b8b0*/  @P4 LEA R32, R32, UR5, 0x3 ;  /* 0x0000000520204c11 */ /* 0x000fe2000f8e18ff */
[----:B------:R1:W-:Y:S01]  /*b8c0*/  @P6 STS.64 [R44], R14 ;  /* 0x0000000e2c006388 */ /* 0x0003e20000000a00 */
[----:B------:R-:W-:Y:S01]  /*b8d0*/  ISETP.NE.AND P6, PT, R8, R2, PT ;  /* 0x000000020800720c */ /* 0x000fe20003fc5270 */
[----:B------:R-:W-:Y:S01]  /*b8e0*/  @P0 IMAD.IADD R35, R35, 0x1, -R24 ;  /* 0x0000000123230824 */ /* 0x000fe200078e0a18 */
[----:B------:R-:W-:Y:S01]  /*b8f0*/  @P2 LEA R33, R33, UR5, 0x3 ;  /* 0x0000000521212c11 */ /* 0x000fe2000f8e18ff */
[----:B------:R1:W-:Y:S01]  /*b900*/  @P3 STS.64 [R28], R16 ;  /* 0x000000101c003388 */ /* 0x0003e20000000a00 */
[----:B------:R-:W-:-:S02]  /*b910*/  ISETP.NE.AND.EX P5, PT, RZ, UR4, P6, P5 ;  /* 0x00000004ff007c0c */ /* 0x000fc4000b7a5350 */
[----:B------:R-:W-:Y:S01]  /*b920*/  ISETP.NE.U32.AND P3, PT, R30, UR14, PT ;  /* 0x0000000e1e007c0c */ /* 0x000fe2000bf65070 */
[----:B------:R1:W-:Y:S01]  /*b930*/  @P4 STS.64 [R32], R18 ;  /* 0x0000001220004388 */ /* 0x0003e20000000a00 */
[----:B------:R-:W-:Y:S02]  /*b940*/  ISETP.NE.AND P6, PT, R2, R27, PT ;  /* 0x0000001b0200720c */ /* 0x000fe40003fc5270 */
[----:B------:R-:W-:Y:S01]  /*b950*/  @P1 LEA R34, R34, UR5, 0x3 ;  /* 0x0000000522221c11 */ /* 0x000fe2000f8e18ff */
[----:B------:R1:W-:Y:S01]  /*b960*/  @P2 STS.64 [R33], R20 ;  /* 0x0000001421002388 */ /* 0x0003e20000000a00 */
[----:B------:R-:W-:Y:S02]  /*b970*/  ISETP.NE.AND.EX P3, PT, RZ, UR4, P6, P3 ;  /* 0x00000004ff007c0c */ /* 0x000fe4000b765330 */
[----:B------:R-:W-:Y:S01]  /*b980*/  @P0 LEA R35, R35, UR5, 0x3 ;  /* 0x0000000523230c11 */ /* 0x000fe2000f8e18ff */
[----:B------:R1:W-:Y:S02]  /*b990*/  @P1 STS.64 [R34], R22 ;  /* 0x0000001622001388 */ /* 0x0003e40000000a00 */
[----:B------:R-:W-:-:S02]  /*b9a0*/  @!P5 IMAD.IADD R36, R36, 0x1, -R24 ;  /* 0x000000012424d824 */ /* 0x000fc400078e0a18 */
[----:B------:R1:W-:Y:S01]  /*b9b0*/  @P0 STS.64 [R35], R10 ;  /* 0x0000000a23000388 */ /* 0x0003e20000000a00 */
[----:B------:R-:W-:Y:S02]  /*b9c0*/  ISETP.GT.U32.AND P0, PT, R6, R31, PT ;  /* 0x0000001f0600720c */ /* 0x000fe40003f04070 */
[----:B------:R-:W-:Y:S02]  /*b9d0*/  @!P5 LEA R36, R36, UR5, 0x3 ;  /* 0x000000052424dc11 */ /* 0x000fe4000f8e18ff */
[----:B------:R-:W-:Y:S01]  /*b9e0*/  ISETP.GT.U32.AND.EX P0, PT, R7, RZ, PT, P0 ;  /* 0x000000ff0700720c */ /* 0x000fe20003f04100 */
[----:B------:R-:W-:Y:S02]  /*b9f0*/  @!P3 IMAD.IADD R42, R42, 0x1, -R24 ;  /* 0x000000012a2ab824 */ /* 0x000fe400078e0a18 */
[----:B------:R1:W-:Y:S03]  /*ba00*/  @!P5 STS.64 [R36], R8 ;  /* 0x000000082400d388 */ /* 0x0003e60000000a00 */
[----:B------:R-:W-:-:S05]  /*ba10*/  @!P3 LEA R42, R42, UR5, 0x3 ;  /* 0x000000052a2abc11 */ /* 0x000fca000f8e18ff */
[----:B------:R1:W-:Y:S01]  /*ba20*/  @!P3 STS.64 [R42], R2 ;  /* 0x000000022a00b388 */ /* 0x0003e20000000a00 */
[----:B------:R-:W-:Y:S06]  /*ba30*/  BAR.SYNC.DEFER_BLOCKING 0x0 ;  /* 0x0000000000007b1d */ /* 0x000fec0000010000 */
[----:B0-----:R-:W-:Y:S05]  /*ba40*/  @!P0 BRA `(.L_x_13472) ;  /* 0x0000000400408947 */ /* 0x001fea0003800000 */
[----:B-1----:R-:W-:Y:S01]  /*ba50*/  IMAD.MOV.U32 R23, RZ, RZ, R31 ;  /* 0x000000ffff177224 */ /* 0x002fe200078e001f */
        /* <DEDUP_REMOVED lines=28> */
.L_x_13475:
        /* <DEDUP_REMOVED lines=17> */
.L_x_13474:
[----:B------:R-:W-:Y:S05]  /*bd30*/  BSYNC.RECONVERGENT B2 ;  /* 0x0000000000027941 */ /* 0x000fea0003800200 */
.L_x_13473:
[----:B------:R-:W-:Y:S05]  /*bd40*/  @!P0 BRA `(.L_x_13472) ;  /* 0x0000000000808947 */ /* 0x000fea0003800000 */
.L_x_13476:
        /* <DEDUP_REMOVED lines=32> */
.L_x_13472:
[----:B------:R-:W-:Y:S05]  /*bf50*/  BSYNC.RECONVERGENT B1 ;  /* 0x0000000000017941 */ /* 0x000fea0003800200 */
.L_x_13471:
[----:B------:R-:W-:Y:S05]  /*bf60*/  BRA `(.L_x_13477) ;  /* 0x0000000400dc7947 */ /* 0x000fea0003800000 */
.L_x_13470:
[----:B------:R-:W-:Y:S01]  /*bf70*/  ISETP.NE.U32.AND P5, PT, R24, UR14, PT ;  /* 0x0000000e18007c0c */ /* 0x000fe2000bfa5070 */
[----:B------:R-:W-:Y:S01]  /*bf80*/  IMAD.MOV.U32 R46, RZ, RZ, 0x9 ;  /* 0x00000009ff2e7424 */ /* 0x000fe200078e00ff */
[----:B------:R-:W-:Y:S01]  /*bf90*/  ISETP.NE.AND P6, PT, R12, R14, PT ;  /* 0x0000000e0c00720c */ /* 0x000fe20003fc5270 */
[----:B------:R-:W-:Y:S01]  /*bfa0*/  BSSY.RECONVERGENT B1, `(.L_x_13478) ;  /* 0x000000d000017945 */ /* 0x000fe20003800200 */
[----:B------:R-:W-:Y:S01]  /*bfb0*/  ISETP.NE.AND.EX P5, PT, RZ, UR4, PT, P5 ;  /* 0x00000004ff007c0c */ /* 0x000fe2000bfa5350 */
[----:B------:R-:W-:-:S12]  /*bfc0*/  IMAD R48, R31, R46, 0x7 ;  /* 0x000000071f307424 */ /* 0x000fd800078e022e */
[----:B------:R-:W-:Y:S05]  /*bfd0*/  @P6 BRA P5, `(.L_x_13479) ;  /* 0x0000000000246947 */ /* 0x000fea0002800000 */
        /* <DEDUP_REMOVED lines=9> */
.L_x_13479:
[----:B------:R-:W-:Y:S05]  /*c070*/  BSYNC.RECONVERGENT B1 ;  /* 0x0000000000017941 */ /* 0x000fea0003800200 */
.L_x_13478:
[----:B------:R-:W-:Y:S01]  /*c080*/  ISETP.NE.AND P6, PT, R30, RZ, PT ;  /* 0x000000ff1e00720c */ /* 0x000fe20003fc5270 */
[----:B------:R-:W-:Y:S01]  /*c090*/  BSSY.RECONVERGENT B1, `(.L_x_13480) ;  /* 0x000000d000017945 */ /* 0x000fe20003800200 */
[----:B------:R-:W-:Y:S01]  /*c0a0*/  ISETP.NE.U32.AND P5, PT, R48, UR14, PT ;  /* 0x0000000e30007c0c */ /* 0x000fe2000bfa5070 */
[----:B------:R-:W-:-:S10]  /*c0b0*/  IMAD R46, R31, R46, 0x8 ;  /* 0x000000081f2e7424 */ /* 0x000fd400078e022e */
[----:B------:R-:W-:Y:S05]  /*c0c0*/  @!P6 BRA `(.L_x_13481) ;  /* 0x000000000024e947 */ /* 0x000fea0003800000 */
        /* <DEDUP_REMOVED lines=9> */
.L_x_13481:
[----:B------:R-:W-:Y:S05]  /*c160*/  BSYNC.RECONVERGENT B1 ;  /* 0x0000000000017941 */ /* 0x000fea0003800200 */
.L_x_13480:
        /* <DEDUP_REMOVED lines=12> */
.L_x_13483:
[----:B------:R-:W-:Y:S05]  /*c230*/  BSYNC.RECONVERGENT B1 ;  /* 0x0000000000017941 */ /* 0x000fea0003800200 */
.L_x_13482:
        /* <DEDUP_REMOVED lines=11> */
.L_x_13485:
[----:B------:R-:W-:Y:S05]  /*c2f0*/  BSYNC.RECONVERGENT B1 ;  /* 0x0000000000017941 */ /* 0x000fea0003800200 */
.L_x_13484:
[----:B------:R-:W-:Y:S01]  /*c300*/  BSSY.RECONVERGENT B1, `(.L_x_13486) ;  /* 0x000000f000017945 */ /* 0x000fe20003800200 */
[----:B------:R-:W-:Y:S02]  /*c310*/  ISETP.NE.AND P4, PT, R8, R2, PT ;  /* 0x000000020800720c */ /* 0x000fe40003f85270 */
[----:B------:R-:W-:Y:S02]  /*c320*/  ISETP.NE.AND P3, PT, R2, R27, PT ;  /* 0x0000001b0200720c */ /* 0x000fe40003f65270 */
[----:B------:R-:W-:Y:S02]  /*c330*/  ISETP.NE.AND.EX P5, PT, RZ, UR4, PT, P5 ;  /* 0x00000004ff007c0c */ /* 0x000fe4000bfa5350 */
[----:B------:R-:W-:Y:S01]  /*c340*/  ISETP.NE.AND.EX P6, PT, RZ, UR4, PT, P6 ;  /* 0x00000004ff007c0c */ /* 0x000fe2000bfc5360 */
[----:B------:R-:W-:-:S12]  /*c350*/  @!P2 BRA `(.L_x_13487) ;  /* 0x000000000024a947 */ /* 0x000fd80003800000 */
[----:B------:R-:W4:Y:S01]  /*c360*/  LDCU.128 UR8, c[0x0][0x390] ;  /* 0x00007200ff0877ac */ /* 0x000f220008000c00 */
[C---:B0123--:R-:W-:Y:S01]  /*c370*/  IMAD.SHL.U32 R12, R33.reuse, 0x4, RZ ;  /* 0x00000004210c7824 */ /* 0x04ffe200078e00ff */
[----:B------:R-:W-:-:S04]  /*c380*/  SHF.L.U64.HI R33, R33, 0x2, R38 ;  /* 0x0000000221217819 */ /* 0x000fc80000010226 */
[----:B----4-:R-:W-:-:S04]  /*c390*/  IADD3 R6, P2, PT, R12, UR8, RZ ;  /* 0x000000080c067c10 */ /* 0x010fc8000ff5e0ff */
[----:B------:R-:W-:Y:S02]  /*c3a0*/  IADD3.X R7, PT, PT, R33, UR9, RZ, P2, !PT ;  /* 0x0000000921077c10 */ /* 0x000fe400097fe4ff */
[----:B------:R-:W-:-:S03]  /*c3b0*/  IADD3 R12, P2, PT, R12, UR10, RZ ;  /* 0x0000000a0c0c7c10 */ /* 0x000fc6000ff5e0ff */
[----:B------:R4:W-:Y:S01]  /*c3c0*/  STG.E desc[UR12][R6.64], R20 ;  /* 0x0000001406007986 */ /* 0x0009e2000c10190c */
[----:B------:R-:W-:-:S05]  /*c3d0*/  IADD3.X R13, PT, PT, R33, UR11, RZ, P2, !PT ;  /* 0x0000000b210d7c10 */ /* 0x000fca00097fe4ff */
[----:B------:R4:W-:Y:S04]  /*c3e0*/  STG.E desc[UR12][R12.64], R21 ;  /* 0x000000150c007986 */ /* 0x0009e8000c10190c */
.L_x_13487:
[----:B------:R-:W-:Y:S05]  /*c3f0*/  BSYNC.RECONVERGENT B1 ;  /* 0x0000000000017941 */ /* 0x000fea0003800200 */
.L_x_13486:
        /* <DEDUP_REMOVED lines=11> */
.L_x_13489:
[----:B------:R-:W-:Y:S05]  /*c4b0*/  BSYNC.RECONVERGENT B1 ;  /* 0x0000000000017941 */ /* 0x000fea0003800200 */
.L_x_13488:
        /* <DEDUP_REMOVED lines=11> */
.L_x_13491:
[----:B------:R-:W-:Y:S05]  /*c570*/  BSYNC.RECONVERGENT B1 ;  /* 0x0000000000017941 */ /* 0x000fea0003800200 */
.L_x_13490:
[----:B------:R-:W-:Y:S04]  /*c580*/  BSSY.RECONVERGENT B1, `(.L_x_13492) ;  /* 0x000000b000017945 */ /* 0x000fe80003800200 */
[----:B------:R-:W-:Y:S05]  /*c590*/  @P4 BRA P5, `(.L_x_13493) ;  /* 0x0000000000244947 */ /* 0x000fea0002800000 */
[----:B------:R-:W1:Y:S01]  /*c5a0*/  LDCU.128 UR8, c[0x0][0x390] ;  /* 0x00007200ff0877ac */ /* 0x000e620008000c00 */
[C---:B0-----:R-:W-:Y:S01]  /*c5b0*/  IMAD.SHL.U32 R10, R36.reuse, 0x4, RZ ;  /* 0x00000004240a7824 */ /* 0x041fe200078e00ff */
[----:B------:R-:W-:-:S04]  /*c5c0*/  SHF.L.U64.HI R36, R36, 0x2, R41 ;  /* 0x0000000224247819 */ /* 0x000fc80000010229 */
[C---:B-1234-:R-:W-:Y:S02]  /*c5d0*/  IADD3 R6, P0, PT, R10.reuse, UR8, RZ ;  /* 0x000000080a067c10 */ /* 0x05efe4000ff1e0ff */
[----:B------:R-:W-:Y:S02]  /*c5e0*/  IADD3 R10, P1, PT, R10, UR10, RZ ;  /* 0x0000000a0a0a7c10 */ /* 0x000fe4000ff3e0ff */
[C---:B------:R-:W-:Y:S02]  /*c5f0*/  IADD3.X R7, PT, PT, R36.reuse, UR9, RZ, P0, !PT ;  /* 0x0000000924077c10 */ /* 0x040fe400087fe4ff */
[----:B------:R-:W-:-:S03]  /*c600*/  IADD3.X R11, PT, PT, R36, UR11, RZ, P1, !PT ;  /* 0x0000000b240b7c10 */ /* 0x000fc60008ffe4ff */
[----:B------:R0:W-:Y:S04]  /*c610*/  STG.E desc[UR12][R6.64], R8 ;  /* 0x0000000806007986 */ /* 0x0001e8000c10190c */
[----:B------:R0:W-:Y:S02]  /*c620*/  STG.E desc[UR12][R10.64], R9 ;  /* 0x000000090a007986 */ /* 0x0001e4000c10190c */
.L_x_13493:
[----:B------:R-:W-:Y:S05]  /*c630*/  BSYNC.RECONVERGENT B1 ;  /* 0x0000000000017941 */ /* 0x000fea0003800200 */
.L_x_13492:
        /* <DEDUP_REMOVED lines=10> */
.L_x_13477:
[----:B------:R-:W-:Y:S05]  /*c6e0*/  BSYNC.RECONVERGENT B0 ;  /* 0x0000000000007941 */ /* 0x000fea0003800200 */
.L_x_13469:
        /* <DEDUP_REMOVED lines=17> */
.L_x_13494:
[----:B0-----:R-:W-:Y:S01]  /*c800*/  STG.E.64 desc[UR12][R8.64], R4 ;  /* 0x0000000408007986 */ /* 0x001fe2000c101b0c */
[----:B------:R-:W-:Y:S05]  /*c810*/  EXIT ;  /* 0x000000000000794d */ /* 0x000fea0003800000 */
.L_x_13351:
[----:B------:R-:W-:Y:S01]  /*c820*/  BSSY B0, `(.L_x_13495) ;  /* 0x0000006000007945 */ /* 0x000fe20003800000 */
[----:B------:R-:W-:Y:S01]  /*c830*/  PLOP3.LUT P4, PT, P0, PT, PT, 0x8, 0x80 ;  /* 0x000000000080781c */ /* 0x000fe2000078e170 */
[----:B------:R-:W-:-:S12]  /*c840*/  IMAD.MOV.U32 R28, RZ, RZ, -0x1 ;  /* 0xffffffffff1c7424 */ /* 0x000fd800078e00ff */
[----:B-1----:R-:W-:Y:S05]  /*c850*/  WARPSYNC.COLLECTIVE R28, `(.L_x_13496) ;  /* 0x000000001c087348 */ /* 0x002fea0003c00000 */
[----:B------:R-:W-:Y:S01]  /*c860*/  VOTE.ANY P4, P4 ;  /* 0x0000000000ff7806 */ /* 0x000fe20002080100 */
[----:B-1----:R-:W-:-:S12]  /*c870*/  ENDCOLLECTIVE ;  /* 0x000000000000791b */ /* 0x002fd80003800000 */
.L_x_13496:
[----:B------:R-:W-:Y:S05]  /*c880*/  BSYNC B0 ;  /* 0x0000000000007941 */ /* 0x000fea0003800000 */
.L_x_13495:
[----:B------:R-:W-:Y:S01]  /*c890*/  PLOP3.LUT P0, PT, P4, PT, PT, 0x80, 0x8 ;  /* 0x000000000008781c */ /* 0x000fe2000270f070 */
[----:B------:R-:W-:-:S12]  /*c8a0*/  BRA `(.L_x_13497) ;  /* 0xffffff7000607947 */ /* 0x000fd8000383ffff */
.L_x_13353:
[----:B------:R-:W0:Y:S01]  /*c8b0*/  S2R R42, SR_GEMASK ;  /* 0x00000000002a7919 */ /* 0x000e220000003c00 */
[----:B------:R-:W-:Y:S01]  /*c8c0*/  BSSY B0, `(.L_x_13498) ;  /* 0x0000006000007945 */ /* 0x000fe20003800000 */
[----:B------:R-:W-:Y:S01]  /*c8d0*/  PLOP3.LUT P4, PT, P0, PT, PT, 0x8, 0x80 ;  /* 0x000000000080781c */ /* 0x000fe2000078e170 */
[----:B------:R-:W-:-:S12]  /*c8e0*/  IMAD.MOV.U32 R28, RZ, RZ, -0x1 ;  /* 0xffffffffff1c7424 */ /* 0x000fd800078e00ff */
[----:B01----:R-:W-:Y:S05]  /*c8f0*/  WARPSYNC.COLLECTIVE R28, `(.L_x_13499) ;  /* 0x000000001c087348 */ /* 0x003fea0003c00000 */
[----:B------:R-:W-:Y:S01]  /*c900*/  VOTE.ANY R28, PT, P4 ;  /* 0x00000000001c7806 */ /* 0x000fe200020e0100 */
[----:B01----:R-:W-:Y:S06]  /*c910*/  ENDCOLLECTIVE ;  /* 0x000000000000791b */ /* 0x003fec0003800000 */
.L_x_13499:
[----:B------:R-:W-:Y:S05]  /*c920*/  BSYNC B0 ;  /* 0x0000000000007941 */ /* 0x000fea0003800000 */
.L_x_13498:
        /* <DEDUP_REMOVED lines=10> */
.L_x_13500:
[----:B------:R-:W-:Y:S02]  /*c9d0*/  IMAD.MOV.U32 R37, RZ, RZ, R41 ;  /* 0x000000ffff257224 */ /* 0x000fe400078e0029 */
[----:B------:R-:W-:-:S07]  /*c9e0*/  IMAD.MOV.U32 R35, RZ, RZ, R6 ;  /* 0x000000ffff237224 */ /* 0x000fce00078e0006 */
[----:B------:R-:W-:Y:S05]  /*c9f0*/  WARPSYNC.COLLECTIVE R28, `(.L_x_13501) ;  /* 0x000000001c087348 */ /* 0x000fea0003c00000 */
[----:B------:R0:W1:Y:S02]  /*ca00*/  SHFL.DOWN P4, R6, R37, R4, R7 ;  /* 0x0800000425067389 */ /* 0x0000640000080007 */
[----:B01----:R-:W-:Y:S05]  /*ca10*/  ENDCOLLECTIVE ;  /* 0x000000000000791b */ /* 0x003fea0003800000 */
.L_x_13501:
[----:B------:R-:W-:Y:S02]  /*ca20*/  IMAD.MOV.U32 R37, RZ, RZ, R38 ;  /* 0x000000ffff257224 */ /* 0x000fe400078e0026 */
[----:B------:R-:W-:-:S07]  /*ca30*/  IMAD.MOV.U32 R34, RZ, RZ, R6 ;  /* 0x000000ffff227224 */ /* 0x000fce00078e0006 */
[----:B------:R-:W-:Y:S05]  /*ca40*/  WARPSYNC.COLLECTIVE R28, `(.L_x_13502) ;  /* 0x000000001c087348 */ /* 0x000fea0003c00000 */
[----:B------:R0:W1:Y:S02]  /*ca50*/  SHFL.DOWN P4, R6, R37, R4, R7 ;  /* 0x0800000425067389 */ /* 0x0000640000080007 */
[----:B01----:R-:W-:Y:S05]  /*ca60*/  ENDCOLLECTIVE ;  /* 0x000000000000791b */ /* 0x003fea0003800000 */
.L_x_13502:
[----:B------:R-:W-:Y:S05]  /*ca70*/  BRA `(.L_x_13503) ;  /* 0xffffff70002c7947 */ /* 0x000fea000383ffff */
.L_x_13354:
[----:B------:R-:W-:Y:S01]  /*ca80*/  BSSY B0, `(.L_x_13504) ;  /* 0x0000006000007945 */ /* 0x000fe20003800000 */
[----:B------:R-:W-:Y:S02]  /*ca90*/  IMAD.MOV.U32 R4, RZ, RZ, 0x1 ;  /* 0x00000001ff047424 */ /* 0x000fe400078e00ff */
[----:B------:R-:W-:-:S07]  /*caa0*/  IMAD.MOV.U32 R28, RZ, RZ, -0x1 ;  /* 0xffffffffff1c7424 */ /* 0x000fce00078e00ff */
[----:B-1----:R-:W-:Y:S05]  /*cab0*/  WARPSYNC.COLLECTIVE R28, `(.L_x_13505) ;  /* 0x000000001c087348 */ /* 0x002fea0003c00000 */
[----:B------:R0:W2:Y:S02]  /*cac0*/  SHFL.DOWN P4, R6, R37, R4, R7 ;  /* 0x0800000425067389 */ /* 0x0000a40000080007 */
[----:B012---:R-:W-:Y:S05]  /*cad0*/  ENDCOLLECTIVE ;  /* 0x000000000000791b */ /* 0x007fea0003800000 */
.L_x_13505:
[----:B------:R-:W-:Y:S05]  /*cae0*/  BSYNC B0 ;  /* 0x0000000000007941 */ /* 0x000fea0003800000 */
.L_x_13504:
[----:B------:R-:W-:Y:S05]  /*caf0*/  BRA `(.L_x_13506) ;  /* 0xffffff7000307947 */ /* 0x000fea000383ffff */
.L_x_13355:
[----:B------:R-:W-:Y:S01]  /*cb00*/  BSSY B0, `(.L_x_13507) ;  /* 0x0000007000007945 */ /* 0x000fe20003800000 */
[----:B------:R-:W-:Y:S02]  /*cb10*/  IMAD.MOV.U32 R37, RZ, RZ, R40 ;  /* 0x000000ffff257224 */ /* 0x000fe400078e0028 */
[----:B------:R-:W-:Y:S02]  /*cb20*/  IMAD.MOV.U32 R4, RZ, RZ, 0x2 ;  /* 0x00000002ff047424 */ /* 0x000fe400078e00ff */
[----:B------:R-:W-:-:S07]  /*cb30*/  IMAD.MOV.U32 R28, RZ, RZ, -0x1 ;  /* 0xffffffffff1c7424 */ /* 0x000fce00078e00ff */
[----:B-1----:R-:W-:Y:S05]  /*cb40*/  WARPSYNC.COLLECTIVE R28, `(.L_x_13508) ;  /* 0x000000001c087348 */ /* 0x002fea0003c00000 */
[----:B------:R0:W2:Y:S02]  /*cb50*/  SHFL.DOWN P4, R6, R37, R4, R7 ;  /* 0x0800000425067389 */ /* 0x0000a40000080007 */
[----:B012---:R-:W-:Y:S05]  /*cb60*/  ENDCOLLECTIVE ;  /* 0x000000000000791b */ /* 0x007fea0003800000 */
.L_x_13508:
[----:B------:R-:W-:Y:S05]  /*cb70*/  BSYNC B0 ;  /* 0x0000000000007941 */ /* 0x000fea0003800000 */
.L_x_13507:
[----:B------:R-:W-:Y:S02]  /*cb80*/  IMAD.MOV.U32 R37, RZ, RZ, R41 ;  /* 0x000000ffff257224 */ /* 0x000fe400078e0029 */
[----:B------:R-:W-:Y:S02]  /*cb90*/  IMAD.MOV.U32 R4, RZ, RZ, 0x2 ;  /* 0x00000002ff047424 */ /* 0x000fe400078e00ff */
[----:B------:R-:W-:Y:S02]  /*cba0*/  IMAD.MOV.U32 R28, RZ, RZ, -0x1 ;  /* 0xffffffffff1c7424 */ /* 0x000fe400078e00ff */
[----:B------:R-:W-:-:S07]  /*cbb0*/  IMAD.MOV.U32 R35, RZ, RZ, R6 ;  /* 0x000000ffff237224 */ /* 0x000fce00078e0006 */
[----:B------:R-:W-:Y:S05]  /*cbc0*/  WARPSYNC.COLLECTIVE R28, `(.L_x_13509) ;  /* 0x000000001c087348 */ /* 0x000fea0003c00000 */
[----:B------:R0:W1:Y:S02]  /*cbd0*/  SHFL.DOWN P4, R6, R37, R4, R7 ;  /* 0x0800000425067389 */ /* 0x0000640000080007 */
[----:B01----:R-:W-:Y:S05]  /*cbe0*/  ENDCOLLECTIVE ;  /* 0x000000000000791b */ /* 0x003fea0003800000 */
.L_x_13509:
[----:B------:R-:W-:Y:S02]  /*cbf0*/  IMAD.MOV.U32 R37, RZ, RZ, R38 ;  /* 0x000000ffff257224 */ /* 0x000fe400078e0026 */
[----:B------:R-:W-:-:S07]  /*cc00*/  IMAD.MOV.U32 R34, RZ, RZ, R6 ;  /* 0x000000ffff227224 */ /* 0x000fce00078e0006 */
[----:B------:R-:W-:Y:S05]  /*cc10*/  WARPSYNC.COLLECTIVE R28, `(.L_x_13510) ;  /* 0x000000001c087348 */ /* 0x000fea0003c00000 */
[----:B------:R0:W1:Y:S02]  /*cc20*/  SHFL.DOWN P4, R6, R37, R4, R7 ;  /* 0x0800000425067389 */ /* 0x0000640000080007 */
[----:B01----:R-:W-:Y:S05]  /*cc30*/  ENDCOLLECTIVE ;  /* 0x000000000000791b */ /* 0x003fea0003800000 */
.L_x_13510:
[----:B------:R-:W-:Y:S05]  /*cc40*/  BRA `(.L_x_13511) ;  /* 0xffffff6c00f87947 */ /* 0x000fea000383ffff */
.L_x_13356:
[----:B------:R-:W-:Y:S01]  /*cc50*/  BSSY B0, `(.L_x_13512) ;  /* 0x0000006000007945 */ /* 0x000fe20003800000 */
[----:B------:R-:W-:Y:S02]  /*cc60*/  IMAD.MOV.U32 R4, RZ, RZ, 0x2 ;  /* 0x00000002ff047424 */ /* 0x000fe400078e00ff */
[----:B------:R-:W-:-:S07]  /*cc70*/  IMAD.MOV.U32 R28, RZ, RZ, -0x1 ;  /* 0xffffffffff1c7424 */ /* 0x000fce00078e00ff */
[----:B01----:R-:W-:Y:S05]  /*cc80*/  WARPSYNC.COLLECTIVE R28, `(.L_x_13513) ;  /* 0x000000001c087348 */ /* 0x003fea0003c00000 */
[----:B------:R2:W3:Y:S02]  /*cc90*/  SHFL.DOWN P4, R6, R37, R4, R7 ;  /* 0x0800000425067389 */ /* 0x0004e40000080007 */
[----:B0123--:R-:W-:Y:S05]  /*cca0*/  ENDCOLLECTIVE ;  /* 0x000000000000791b */ /* 0x00ffea0003800000 */
.L_x_13513:
[----:B------:R-:W-:Y:S05]  /*ccb0*/  BSYNC B0 ;  /* 0x0000000000007941 */ /* 0x000fea0003800000 */
.L_x_13512:
[----:B------:R-:W-:Y:S05]  /*ccc0*/  BRA `(.L_x_13514) ;  /* 0xffffff6c00fc7947 */ /* 0x000fea000383ffff */
.L_x_13357:
[----:B------:R-:W-:Y:S01]  /*ccd0*/  BSSY B0, `(.L_x_13515) ;  /* 0x0000007000007945 */ /* 0x000fe20003800000 */
[----:B------:R-:W-:Y:S02]  /*cce0*/  IMAD.MOV.U32 R37, RZ, RZ, R40 ;  /* 0x000000ffff257224 */ /* 0x000fe400078e0028 */
[----:B------:R-:W-:Y:S02]  /*ccf0*/  IMAD.MOV.U32 R4, RZ, RZ, 0x4 ;  /* 0x00000004ff047424 */ /* 0x000fe400078e00ff */
[----:B------:R-:W-:-:S07]  /*cd00*/  IMAD.MOV.U32 R28, RZ, RZ, -0x1 ;  /* 0xffffffffff1c7424 */ /* 0x000fce00078e00ff */
[----:B-1----:R-:W-:Y:S05]  /*cd10*/  WARPSYNC.COLLECTIVE R28, `(.L_x_13516) ;  /* 0x000000001c087348 */ /* 0x002fea0003c00000 */
[----:B------:R0:W2:Y:S02]  /*cd20*/  SHFL.DOWN P4, R6, R37, R4, R7 ;  /* 0x0800000425067389 */ /* 0x0000a40000080007 */
[----:B012---:R-:W-:Y:S05]  /*cd30*/  ENDCOLLECTIVE ;  /* 0x000000000000791b */ /* 0x007fea0003800000 */
.L_x_13516:
[----:B------:R-:W-:Y:S05]  /*cd40*/  BSYNC B0 ;  /* 0x0000000000007941 */ /* 0x000fea0003800000 */
.L_x_13515:
[----:B------:R-:W-:Y:S02]  /*cd50*/  IMAD.MOV.U32 R37, RZ, RZ, R41 ;  /* 0x000000ffff257224 */ /* 0x000fe400078e0029 */
[----:B------:R-:W-:Y:S02]  /*cd60*/  IMAD.MOV.U32 R4, RZ, RZ, 0x4 ;  /* 0x00000004ff047424 */ /* 0x000fe400078e00ff */
[----:B------:R-:W-:Y:S02]  /*cd70*/  IMAD.MOV.U32 R28, RZ, RZ, -0x1 ;  /* 0xffffffffff1c7424 */ /* 0x000fe400078e00ff */
[----:B------:R-:W-:-:S07]  /*cd80*/  IMAD.MOV.U32 R35, RZ, RZ, R6 ;  /* 0x000000ffff237224 */ /* 0x000fce00078e0006 */
[----:B------:R-:W-:Y:S05]  /*cd90*/  WARPSYNC.COLLECTIVE R28, `(.L_x_13517) ;  /* 0x000000001c087348 */ /* 0x000fea0003c00000 */
[----:B------:R0:W1:Y:S02]  /*cda0*/  SHFL.DOWN P4, R6, R37, R4, R7 ;  /* 0x0800000425067389 */ /* 0x0000640000080007 */
[----:B01----:R-:W-:Y:S05]  /*cdb0*/  ENDCOLLECTIVE ;  /* 0x000000000000791b */ /* 0x003fea0003800000 */
.L_x_13517:
[----:B------:R-:W-:Y:S02]  /*cdc0*/  IMAD.MOV.U32 R37, RZ, RZ, R38 ;  /* 0x000000ffff257224 */ /* 0x000fe400078e0026 */
[----:B------:R-:W-:-:S07]  /*cdd0*/  IMAD.MOV.U32 R34, RZ, RZ, R6 ;  /* 0x000000ffff227224 */ /* 0x000fce00078e0006 */
[----:B------:R-:W-:Y:S05]  /*cde0*/  WARPSYNC.COLLECTIVE R28, `(.L_x_13518) ;  /* 0x000000001c087348 */ /* 0x000fea0003c00000 */
[----:B------:R0:W1:Y:S02]  /*cdf0*/  SHFL.DOWN P4, R6, R37, R4, R7 ;  /* 0x0800000425067389 */ /* 0x0000640000080007 */
[----:B01----:R-:W-:Y:S05]  /*ce00*/  ENDCOLLECTIVE ;  /* 0x000000000000791b */ /* 0x003fea0003800000 */
.L_x_13518:
[----:B------:R-:W-:Y:S05]  /*ce10*/  BRA `(.L_x_13519) ;  /* 0xffffff6c00c87947 */ /* 0x000fea000383ffff */
.L_x_13358:
[----:B------:R-:W-:Y:S01]  /*ce20*/  BSSY B0, `(.L_x_13520) ;  /* 0x0000006000007945 */ /* 0x000fe20003800000 */
[----:B------:R-:W-:Y:S02]  /*ce30*/  IMAD.MOV.U32 R4, RZ, RZ, 0x4 ;  /* 0x00000004ff047424 */ /* 0x000fe400078e00ff */
[----:B------:R-:W-:-:S07]  /*ce40*/  IMAD.MOV.U32 R28, RZ, RZ, -0x1 ;  /* 0xffffffffff1c7424 */ /* 0x000fce00078e00ff */
[----:B01----:R-:W-:Y:S05]  /*ce50*/  WARPSYNC.COLLECTIVE R28, `(.L_x_13521) ;  /* 0x000000001c087348 */ /* 0x003fea0003c00000 */
[----:B------:R2:W3:Y:S02]  /*ce60*/  SHFL.DOWN P4, R6, R37, R4, R7 ;  /* 0x0800000425067389 */ /* 0x0004e40000080007 */
[----:B0123--:R-:W-:Y:S05]  /*ce70*/  ENDCOLLECTIVE ;  /* 0x000000000000791b */ /* 0x00ffea0003800000 */
.L_x_13521:
[----:B------:R-:W-:Y:S05]  /*ce80*/  BSYNC B0 ;  /* 0x0000000000007941 */ /* 0x000fea0003800000 */
.L_x_13520:
[----:B------:R-:W-:Y:S05]  /*ce90*/  BRA `(.L_x_13522) ;  /* 0xffffff6c00cc7947 */ /* 0x000fea000383ffff */
.L_x_13359:
[----:B------:R-:W-:Y:S01]  /*cea0*/  BSSY B0, `(.L_x_13523) ;  /* 0x0000007000007945 */ /* 0x000fe20003800000 */
[----:B------:R-:W-:Y:S02]  /*ceb0*/  IMAD.MOV.U32 R37, RZ, RZ, R40 ;  /* 0x000000ffff257224 */ /* 0x000fe400078e0028 */
[----:B------:R-:W-:Y:S02]  /*cec0*/  IMAD.MOV.U32 R4, RZ, RZ, 0x8 ;  /* 0x00000008ff047424 */ /* 0x000fe400078e00ff */
[----:B------:R-:W-:-:S07]  /*ced0*/  IMAD.MOV.U32 R28, RZ, RZ, -0x1 ;  /* 0xffffffffff1c7424 */ /* 0x000fce00078e00ff */
[----:B-1----:R-:W-:Y:S05]  /*cee0*/  WARPSYNC.COLLECTIVE R28, `(.L_x_13524) ;  /* 0x000000001c087348 */ /* 0x002fea0003c00000 */
[----:B------:R0:W2:Y:S02]  /*cef0*/  SHFL.DOWN P4, R6, R37, R4, R7 ;  /* 0x0800000425067389 */ /* 0x0000a40000080007 */
[----:B012---:R-:W-:Y:S05]  /*cf00*/  ENDCOLLECTIVE ;  /* 0x000000000000791b */ /* 0x007fea0003800000 */
.L_x_13524:
[----:B------:R-:W-:Y:S05]  /*cf10*/  BSYNC B0 ;  /* 0x0000000000007941 */ /* 0x000fea0003800000 */
.L_x_13523:
[----:B------:R-:W-:Y:S02]  /*cf20*/  IMAD.MOV.U32 R37, RZ, RZ, R41 ;  /* 0x000000ffff257224 */ /* 0x000fe400078e0029 */
[----:B------:R-:W-:Y:S02]  /*cf30*/  IMAD.MOV.U32 R4, RZ, RZ, 0x8 ;  /* 0x00000008ff047424 */ /* 0x000fe400078e00ff */
[----:B------:R-:W-:Y:S02]  /*cf40*/  IMAD.MOV.U32 R28, RZ, RZ, -0x1 ;  /* 0xffffffffff1c7424 */ /* 0x000fe400078e00ff */
[----:B------:R-:W-:-:S07]  /*cf50*/  IMAD.MOV.U32 R35, RZ, RZ, R6 ;  /* 0x000000ffff237224 */ /* 0x000fce00078e0006 */
[----:B------:R-:W-:Y:S05]  /*cf60*/  WARPSYNC.COLLECTIVE R28, `(.L_x_13525) ;  /* 0x000000001c087348 */ /* 0x000fea0003c00000 */
[----:B------:R0:W1:Y:S02]  /*cf70*/  SHFL.DOWN P4, R6, R37, R4, R7 ;  /* 0x0800000425067389 */ /* 0x0000640000080007 */
[----:B01----:R-:W-:Y:S05]  /*cf80*/  ENDCOLLECTIVE ;  /* 0x000000000000791b */ /* 0x003fea0003800000 */
.L_x_13525:
[----:B------:R-:W-:Y:S02]  /*cf90*/  IMAD.MOV.U32 R37, RZ, RZ, R38 ;  /* 0x000000ffff257224 */ /* 0x000fe400078e0026 */
[----:B------:R-:W-:-:S07]  /*cfa0*/  IMAD.MOV.U32 R34, RZ, RZ, R6 ;  /* 0x000000ffff227224 */ /* 0x000fce00078e0006 */
[----:B------:R-:W-:Y:S05]  /*cfb0*/  WARPSYNC.COLLECTIVE R28, `(.L_x_13526) ;  /* 0x000000001c087348 */ /* 0x000fea0003c00000 */
[----:B------:R0:W1:Y:S02]  /*cfc0*/  SHFL.DOWN P4, R6, R37, R4, R7 ;  /* 0x0800000425067389 */ /* 0x0000640000080007 */
[----:B01----:R-:W-:Y:S05]  /*cfd0*/  ENDCOLLECTIVE ;  /* 0x000000000000791b */ /* 0x003fea0003800000 */
.L_x_13526:
[----:B------:R-:W-:Y:S05]  /*cfe0*/  BRA `(.L_x_13527) ;  /* 0xffffff6c00987947 */ /* 0x000fea000383ffff */
.L_x_13360:
[----:B------:R-:W-:Y:S01]  /*cff0*/  BSSY B0, `(.L_x_13528) ;  /* 0x0000006000007945 */ /* 0x000fe20003800000 */
[----:B------:R-:W-:Y:S02]  /*d000*/  IMAD.MOV.U32 R4, RZ, RZ, 0x8 ;  /* 0x00000008ff047424 */ /* 0x000fe400078e00ff */
[----:B------:R-:W-:-:S07]  /*d010*/  IMAD.MOV.U32 R28, RZ, RZ, -0x1 ;  /* 0xffffffffff1c7424 */ /* 0x000fce00078e00ff */
[----:B01----:R-:W-:Y:S05]  /*d020*/  WARPSYNC.COLLECTIVE R28, `(.L_x_13529) ;  /* 0x000000001c087348 */ /* 0x003fea0003c00000 */
[----:B------:R2:W3:Y:S02]  /*d030*/  SHFL.DOWN P4, R6, R37, R4, R7 ;  /* 0x0800000425067389 */ /* 0x0004e40000080007 */
[----:B0123--:R-:W-:Y:S05]  /*d040*/  ENDCOLLECTIVE ;  /* 0x000000000000791b */ /* 0x00ffea0003800000 */
.L_x_13529:
[----:B------:R-:W-:Y:S05]  /*d050*/  BSYNC B0 ;  /* 0x0000000000007941 */ /* 0x000fea0003800000 */
.L_x_13528:
[----:B------:R-:W-:Y:S05]  /*d060*/  BRA `(.L_x_13530) ;  /* 0xffffff6c009c7947 */ /* 0x000fea000383ffff */
.L_x_13361:
[----:B------:R-:W-:Y:S01]  /*d070*/  BSSY B0, `(.L_x_13531) ;  /* 0x0000007000007945 */ /* 0x000fe20003800000 */
[----:B------:R-:W-:Y:S02]  /*d080*/  IMAD.MOV.U32 R37, RZ, RZ, R40 ;  /* 0x000000ffff257224 */ /* 0x000fe400078e0028 */
[----:B------:R-:W-:Y:S02]  /*d090*/  IMAD.MOV.U32 R4, RZ, RZ, 0x10 ;  /* 0x00000010ff047424 */ /* 0x000fe400078e00ff */
[----:B------:R-:W-:-:S07]  /*d0a0*/  IMAD.MOV.U32 R28, RZ, RZ, -0x1 ;  /* 0xffffffffff1c7424 */ /* 0x000fce00078e00ff */
[----:B-1----:R-:W-:Y:S05]  /*d0b0*/  WARPSYNC.COLLECTIVE R28, `(.L_x_13532) ;  /* 0x000000001c087348 */ /* 0x002fea0003c00000 */
[----:B------:R0:W2:Y:S02]  /*d0c0*/  SHFL.DOWN P4, R6, R37, R4, R7 ;  /* 0x0800000425067389 */ /* 0x0000a40000080007 */
[----:B012---:R-:W-:Y:S05]  /*d0d0*/  ENDCOLLECTIVE ;  /* 0x000000000000791b */ /* 0x007fea0003800000 */
.L_x_13532:
[----:B------:R-:W-:Y:S05]  /*d0e0*/  BSYNC B0 ;  /* 0x0000000000007941 */ /* 0x000fea0003800000 */
.L_x_13531:
[----:B------:R-:W-:Y:S02]  /*d0f0*/  IMAD.MOV.U32 R37, RZ, RZ, R41 ;  /* 0x000000ffff257224 */ /* 0x000fe400078e0029 */
[----:B------:R-:W-:Y:S02]  /*d100*/  IMAD.MOV.U32 R4, RZ, RZ, 0x10 ;  /* 0x00000010ff047424 */ /* 0x000fe400078e00ff */
[----:B------:R-:W-:Y:S02]  /*d110*/  IMAD.MOV.U32 R28, RZ, RZ, -0x1 ;  /* 0xffffffffff1c7424 */ /* 0x000fe400078e00ff */
[----:B------:R-:W-:-:S07]  /*d120*/  IMAD.MOV.U32 R47, RZ, RZ, R6 ;  /* 0x000000ffff2f7224 */ /* 0x000fce00078e0006 */
[----:B------:R-:W-:Y:S05]  /*d130*/  WARPSYNC.COLLECTIVE R28, `(.L_x_13533) ;  /* 0x000000001c087348 */ /* 0x000fea0003c00000 */
[----:B------:R0:W1:Y:S02]  /*d140*/  SHFL.DOWN P4, R6, R37, R4, R7 ;  /* 0x0800000425067389 */ /* 0x0000640000080007 */
[----:B01----:R-:W-:Y:S05]  /*d150*/  ENDCOLLECTIVE ;  /* 0x000000000000791b */ /* 0x003fea0003800000 */
.L_x_13533:
[----:B------:R-:W-:Y:S02]  /*d160*/  IMAD.MOV.U32 R37, RZ, RZ, R38 ;  /* 0x000000ffff257224 */ /* 0x000fe400078e0026 */
[----:B------:R-:W-:-:S07]  /*d170*/  IMAD.MOV.U32 R36, RZ, RZ, R6 ;  /* 0x000000ffff247224 */ /* 0x000fce00078e0006 */
[----:B------:R-:W-:Y:S05]  /*d180*/  WARPSYNC.COLLECTIVE R28, `(.L_x_13534) ;  /* 0x000000001c087348 */ /* 0x000fea0003c00000 */
[----:B------:R0:W1:Y:S02]  /*d190*/  SHFL.DOWN P4, R6, R37, R4, R7 ;  /* 0x0800000425067389 */ /* 0x0000640000080007 */
[----:B01----:R-:W-:Y:S05]  /*d1a0*/  ENDCOLLECTIVE ;  /* 0x000000000000791b */ /* 0x003fea0003800000 */
.L_x_13534:
[----:B------:R-:W-:Y:S05]  /*d1b0*/  BRA `(.L_x_13535) ;  /* 0xffffff6c00687947 */ /* 0x000fea000383ffff */
.L_x_13362:
[----:B------:R-:W-:Y:S01]  /*d1c0*/  BSSY B0, `(.L_x_13536) ;  /* 0x0000006000007945 */ /* 0x000fe20003800000 */
[----:B------:R-:W-:Y:S02]  /*d1d0*/  IMAD.MOV.U32 R4, RZ, RZ, 0x10 ;  /* 0x00000010ff047424 */ /* 0x000fe400078e00ff */
[----:B------:R-:W-:-:S07]  /*d1e0*/  IMAD.MOV.U32 R28, RZ, RZ, -0x1 ;  /* 0xffffffffff1c7424 */ /* 0x000fce00078e00ff */
[----:B01----:R-:W-:Y:S05]  /*d1f0*/  WARPSYNC.COLLECTIVE R28, `(.L_x_13537) ;  /* 0x000000001c087348 */ /* 0x003fea0003c00000 */
[----:B------:R2:W3:Y:S02]  /*d200*/  SHFL.DOWN P4, R6, R37, R4, R7 ;  /* 0x0800000425067389 */ /* 0x0004e40000080007 */
[----:B0123--:R-:W-:Y:S05]  /*d210*/  ENDCOLLECTIVE ;  /* 0x000000000000791b */ /* 0x00ffea0003800000 */
.L_x_13537:
[----:B------:R-:W-:Y:S05]  /*d220*/  BSYNC B0 ;  /* 0x0000000000007941 */ /* 0x000fea0003800000 */
.L_x_13536:
[----:B------:R-:W-:Y:S05]  /*d230*/  BRA `(.L_x_13538) ;  /* 0xffffff6c00787947 */ /* 0x000fea000383ffff */
.L_x_13363:
[----:B------:R-:W-:Y:S01]  /*d240*/  BSSY B0, `(.L_x_13539) ;  /* 0x0000006000007945 */ /* 0x000fe20003800000 */
[----:B------:R-:W-:Y:S01]  /*d250*/  PLOP3.LUT P5, PT, P0, PT, PT, 0x80, 0x8 ;  /* 0x000000000008781c */ /* 0x000fe200007af070 */
[----:B------:R-:W-:-:S12]  /*d260*/  IMAD.MOV.U32 R28, RZ, RZ, -0x1 ;  /* 0xffffffffff1c7424 */ /* 0x000fd800078e00ff */
[----:B-1----:R-:W-:Y:S05]  /*d270*/  WARPSYNC.COLLECTIVE R28, `(.L_x_13540) ;  /* 0x000000001c087348 */ /* 0x002fea0003c00000 */
[----:B------:R-:W-:Y:S01]  /*d280*/  VOTE.ALL P5, P5 ;  /* 0x0000000000ff7806 */ /* 0x000fe200028a0000 */
[----:B-1----:R-:W-:-:S12]  /*d290*/  ENDCOLLECTIVE ;  /* 0x000000000000791b */ /* 0x002fd80003800000 */
.L_x_13540:
[----:B------:R-:W-:Y:S05]  /*d2a0*/  BSYNC B0 ;  /* 0x0000000000007941 */ /* 0x000fea0003800000 */
.L_x_13539:
[----:B------:R-:W-:Y:S01]  /*d2b0*/  PLOP3.LUT P0, PT, P5, PT, PT, 0x80, 0x8 ;  /* 0x000000000008781c */ /* 0x000fe20002f0f070 */
[----:B------:R-:W-:-:S12]  /*d2c0*/  BRA `(.L_x_13541) ;  /* 0xffffff6c00747947 */ /* 0x000fd8000383ffff */
.L_x_13365:
[----:B------:R-:W-:Y:S01]  /*d2d0*/  BSSY B0, `(.L_x_13542) ;  /* 0x0000006000007945 */ /* 0x000fe20003800000 */
[----:B------:R-:W-:Y:S01]  /*d2e0*/  PLOP3.LUT P4, PT, P0, PT, PT, 0x8, 0x80 ;  /* 0x000000000080781c */ /* 0x000fe2000078e170 */
[----:B------:R-:W-:-:S12]  /*d2f0*/  IMAD.MOV.U32 R28, RZ, RZ, -0x1 ;  /* 0xffffffffff1c7424 */ /* 0x000fd800078e00ff */
[----:B-1----:R-:W-:Y:S05]  /*d300*/  WARPSYNC.COLLECTIVE R28, `(.L_x_13543) ;  /* 0x000000001c087348 */ /* 0x002fea0003c00000 */
[----:B------:R-:W-:Y:S01]  /*d310*/  VOTE.ANY P4, P4 ;  /* 0x0000000000ff7806 */ /* 0x000fe20002080100 */
[----:B-1----:R-:W-:-:S12]  /*d320*/  ENDCOLLECTIVE ;  /* 0x000000000000791b */ /* 0x002fd80003800000 */
.L_x_13543:
[----:B------:R-:W-:Y:S05]  /*d330*/  BSYNC B0 ;  /* 0x0000000000007941 */ /* 0x000fea0003800000 */
.L_x_13542:
[----:B------:R-:W-:Y:S01]  /*d340*/  PLOP3.LUT P0, PT, P4, PT, PT, 0x80, 0x8 ;  /* 0x000000000008781c */ /* 0x000fe2000270f070 */
[----:B------:R-:W-:-:S12]  /*d350*/  BRA `(.L_x_13544) ;  /* 0xffffff6c00707947 */ /* 0x000fd8000383ffff */
.L_x_13367:
[----:B------:R-:W-:Y:S01]  /*d360*/  BSSY B0, `(.L_x_13545) ;  /* 0x0000006000007945 */ /* 0x000fe20003800000 */
[----:B------:R-:W-:Y:S01]  /*d370*/  PLOP3.LUT P4, PT, P0, PT, PT, 0x8, 0x80 ;  /* 0x000000000080781c */ /* 0x000fe2000078e170 */
[----:B------:R-:W-:-:S12]  /*d380*/  IMAD.MOV.U32 R28, RZ, RZ, -0x1 ;  /* 0xffffffffff1c7424 */ /* 0x000fd800078e00ff */
[----:B-1----:R-:W-:Y:S05]  /*d390*/  WARPSYNC.COLLECTIVE R28, `(.L_x_13546) ;  /* 0x000000001c087348 */ /* 0x002fea0003c00000 */
[----:B------:R-:W-:Y:S01]  /*d3a0*/  VOTE.ANY R28, PT, P4 ;  /* 0x00000000001c7806 */ /* 0x000fe200020e0100 */
[----:B-1----:R-:W-:Y:S06]  /*d3b0*/  ENDCOLLECTIVE ;  /* 0x000000000000791b */ /* 0x002fec0003800000 */
.L_x_13546:
[----:B------:R-:W-:Y:S05]  /*d3c0*/  BSYNC B0 ;  /* 0x0000000000007941 */ /* 0x000fea0003800000 */
.L_x_13545:
        /* <DEDUP_REMOVED lines=10> */
.L_x_13547:
[----:B------:R-:W-:Y:S02]  /*d470*/  IMAD.MOV.U32 R37, RZ, RZ, R36 ;  /* 0x000000ffff257224 */ /* 0x000fe400078e0024 */
[----:B------:R-:W-:-:S07]  /*d480*/  IMAD.MOV.U32 R50, RZ, RZ, R6 ;  /* 0x000000ffff327224 */ /* 0x000fce00078e0006 */
[----:B------:R-:W-:Y:S05]  /*d490*/  WARPSYNC.COLLECTIVE R28, `(.L_x_13548) ;  /* 0x000000001c087348 */ /* 0x000fea0003c00000 */
[----:B------:R0:W1:Y:S02]  /*d4a0*/  SHFL.DOWN P4, R6, R37, R4, R7 ;  /* 0x0800000425067389 */ /* 0x0000640000080007 */
[----:B01----:R-:W-:Y:S05]  /*d4b0*/  ENDCOLLECTIVE ;  /* 0x000000000000791b */ /* 0x003fea0003800000 */
.L_x_13548:
[----:B------:R-:W-:Y:S02]  /*d4c0*/  IMAD.MOV.U32 R37, RZ, RZ, R49 ;  /* 0x000000ffff257224 */ /* 0x000fe400078e0031 */
[----:B------:R-:W-:-:S07]  /*d4d0*/  IMAD.MOV.U32 R51, RZ, RZ, R6 ;  /* 0x000000ffff337224 */ /* 0x000fce00078e0006 */
[----:B------:R-:W-:Y:S05]  /*d4e0*/  WARPSYNC.COLLECTIVE R28, `(.L_x_13549) ;  /* 0x000000001c087348 */ /* 0x000fea0003c00000 */
[----:B------:R0:W1:Y:S02]  /*d4f0*/  SHFL.DOWN P4, R6, R37, R4, R7 ;  /* 0x0800000425067389 */ /* 0x0000640000080007 */
[----:B01----:R-:W-:Y:S05]  /*d500*/  ENDCOLLECTIVE ;  /* 0x000000000000791b */ /* 0x003fea0003800000 */
.L_x_13549:
[----:B------:R-:W-:Y:S05]  /*d510*/  BRA `(.L_x_13550) ;  /* 0xffffff6c003c7947 */ /* 0x000fea000383ffff */
.L_x_13368:
[----:B------:R-:W-:Y:S01]  /*d520*/  BSSY B0, `(.L_x_13551) ;  /* 0x0000006000007945 */ /* 0x000fe20003800000 */
[----:B------:R-:W-:Y:S02]  /*d530*/  IMAD.MOV.U32 R4, RZ, RZ, 0x1 ;  /* 0x00000001ff047424 */ /* 0x000fe400078e00ff */
[----:B------:R-:W-:-:S07]  /*d540*/  IMAD.MOV.U32 R28, RZ, RZ, -0x1 ;  /* 0xffffffffff1c7424 */ /* 0x000fce00078e00ff */
[----:B-1----:R-:W-:Y:S05]  /*d550*/  WARPSYNC.COLLECTIVE R28, `(.L_x_13552) ;  /* 0x000000001c087348 */ /* 0x002fea0003c00000 */
[----:B------:R0:W2:Y:S02]  /*d560*/  SHFL.DOWN P4, R6, R37, R4, R7 ;  /* 0x0800000425067389 */ /* 0x0000a40000080007 */
[----:B012---:R-:W-:Y:S05]  /*d570*/  ENDCOLLECTIVE ;  /* 0x000000000000791b */ /* 0x007fea0003800000 */
.L_x_13552:
[----:B------:R-:W-:Y:S05]  /*d580*/  BSYNC B0 ;  /* 0x0000000000007941 */ /* 0x000fea0003800000 */
.L_x_13551:
[----:B------:R-:W-:Y:S05]  /*d590*/  BRA `(.L_x_13553) ;  /* 0xffffff6c00407947 */ /* 0x000fea000383ffff */
.L_x_13369:
[----:B------:R-:W-:Y:S01]  /*d5a0*/  BSSY B0, `(.L_x_13554) ;  /* 0x0000007000007945 */ /* 0x000fe20003800000 */
[----:B------:R-:W-:Y:S02]  /*d5b0*/  IMAD.MOV.U32 R37, RZ, RZ, R47 ;  /* 0x000000ffff257224 */ /* 0x000fe400078e002f */
[----:B------:R-:W-:Y:S02]  /*d5c0*/  IMAD.MOV.U32 R4, RZ, RZ, 0x2 ;  /* 0x00000002ff047424 */ /* 0x000fe400078e00ff */
[----:B------:R-:W-:-:S07]  /*d5d0*/  IMAD.MOV.U32 R28, RZ, RZ, -0x1 ;  /* 0xffffffffff1c7424 */ /* 0x000fce00078e00ff */
[----:B-1----:R-:W-:Y:S05]  /*d5e0*/  WARPSYNC.COLLECTIVE R28, `(.L_x_13555) ;  /* 0x000000001c087348 */ /* 0x002fea0003c00000 */
[----:B------:R0:W2:Y:S02]  /*d5f0*/  SHFL.DOWN P4, R6, R37, R4, R7 ;  /* 0x0800000425067389 */ /* 0x0000a40000080007 */
[----:B012---:R-:W-:Y:S05]  /*d600*/  ENDCOLLECTIVE ;  /* 0x000000000000791b */ /* 0x007fea0003800000 */
.L_x_13555:
[----:B------:R-:W-:Y:S05]  /*d610*/  BSYNC B0 ;  /* 0x0000000000007941 */ /* 0x000fea0003800000 */
.L_x_13554:
[----:B------:R-:W-:Y:S02]  /*d620*/  IMAD.MOV.U32 R37, RZ, RZ, R36 ;  /* 0x000000ffff257224 */ /* 0x000fe400078e0024 */
[----:B------:R-:W-:Y:S02]  /*d630*/  IMAD.MOV.U32 R4, RZ, RZ, 0x2 ;  /* 0x00000002ff047424 */ /* 0x000fe400078e00ff */
[----:B------:R-:W-:Y:S02]  /*d640*/  IMAD.MOV.U32 R28, RZ, RZ, -0x1 ;  /* 0xffffffffff1c7424 */ /* 0x000fe400078e00ff */
[----:B------:R-:W-:-:S07]  /*d650*/  IMAD.MOV.U32 R50, RZ, RZ, R6 ;  /* 0x000000ffff327224 */ /* 0x000fce00078e0006 */
[----:B------:R-:W-:Y:S05]  /*d660*/  WARPSYNC.COLLECTIVE R28, `(.L_x_13556) ;  /* 0x000000001c087348 */ /* 0x000fea0003c00000 */
[----:B------:R0:W1:Y:S02]  /*d670*/  SHFL.DOWN P4, R6, R37, R4, R7 ;  /* 0x0800000425067389 */ /* 0x0000640000080007 */
[----:B01----:R-:W-:Y:S05]  /*d680*/  ENDCOLLECTIVE ;  /* 0x000000000000791b */ /* 0x003fea0003800000 */
.L_x_13556:
[----:B------:R-:W-:Y:S02]  /*d690*/  IMAD.MOV.U32 R37, RZ, RZ, R49 ;  /* 0x000000ffff257224 */ /* 0x000fe400078e0031 */
[----:B------:R-:W-:-:S07]  /*d6a0*/  IMAD.MOV.U32 R51, RZ, RZ, R6 ;  /* 0x000000ffff337224 */ /* 0x000fce00078e0006 */
[----:B------:R-:W-:Y:S05]  /*d6b0*/  WARPSYNC.COLLECTIVE R28, `(.L_x_13557) ;  /* 0x000000001c087348 */ /* 0x000fea0003c00000 */
[----:B------:R0:W1:Y:S02]  /*d6c0*/  SHFL.DOWN P4, R6, R37, R4, R7 ;  /* 0x0800000425067389 */ /* 0x0000640000080007 */
[----:B01----:R-:W-:Y:S05]  /*d6d0*/  ENDCOLLECTIVE ;  /* 0x000000000000791b */ /* 0x003fea0003800000 */
.L_x_13557:
[----:B------:R-:W-:Y:S05]  /*d6e0*/  BRA `(.L_x_13558) ;  /* 0xffffff6c00087947 */ /* 0x000fea000383ffff */
.L_x_13370:
[----:B------:R-:W-:Y:S01]  /*d6f0*/  BSSY B0, `(.L_x_13559) ;  /* 0x0000006000007945 */ /* 0x000fe20003800000 */
[----:B------:R-:W-:Y:S02]  /*d700*/  IMAD.MOV.U32 R4, RZ, RZ, 0x2 ;  /* 0x00000002ff047424 */ /* 0x000fe400078e00ff */
[----:B------:R-:W-:-:S07]  /*d710*/  IMAD.MOV.U32 R28, RZ, RZ, -0x1 ;  /* 0xffffffffff1c7424 */ /* 0x000fce00078e00ff */
[----:B-1----:R-:W-:Y:S05]  /*d720*/  WARPSYNC.COLLECTIVE R28, `(.L_x_13560) ;  /* 0x000000001c087348 */ /* 0x002fea0003c00000 */
[----:B------:R0:W2:Y:S02]  /*d730*/  SHFL.DOWN P4, R6, R37, R4, R7 ;  /* 0x0800000425067389 */ /* 0x0000a40000080007 */
[----:B012---:R-:W-:Y:S05]  /*d740*/  ENDCOLLECTIVE ;  /* 0x000000000000791b */ /* 0x007fea0003800000 */
.L_x_13560:
[----:B------:R-:W-:Y:S05]  /*d750*/  BSYNC B0 ;  /* 0x0000000000007941 */ /* 0x000fea0003800000 */
.L_x_13559:
[----:B------:R-:W-:Y:S05]  /*d760*/  BRA `(.L_x_13561) ;  /* 0xffffff6c000c7947 */ /* 0x000fea000383ffff */
.L_x_13371:
[----:B------:R-:W-:Y:S01]  /*d770*/  BSSY B0, `(.L_x_13562) ;  /* 0x0000007000007945 */ /* 0x000fe20003800000 */
[----:B------:R-:W-:Y:S02]  /*d780*/  IMAD.MOV.U32 R37, RZ, RZ, R47 ;  /* 0x000000ffff257224 */ /* 0x000fe400078e002f */
[----:B------:R-:W-:Y:S02]  /*d790*/  IMAD.MOV.U32 R4, RZ, RZ, 0x4 ;  /* 0x00000004ff047424 */ /* 0x000fe400078e00ff */
[----:B------:R-:W-:-:S07]  /*d7a0*/  IMAD.MOV.U32 R28, RZ, RZ, -0x1 ;  /* 0xffffffffff1c7424 */ /* 0x000fce00078e00ff */
[----:B-1----:R-:W-:Y:S05]  /*d7b0*/  WARPSYNC.COLLECTIVE R28, `(.L_x_13563) ;  /* 0x000000001c087348 */ /* 0x002fea0003c00000 */
[----:B------:R0:W2:Y:S02]  /*d7c0*/  SHFL.DOWN P4, R6, R37, R4, R7 ;  /* 0x0800000425067389 */ /* 0x0000a40000080007 */
[----:B012---:R-:W-:Y:S05]  /*d7d0*/  ENDCOLLECTIVE ;  /* 0x000000000000791b */ /* 0x007fea0003800000 */
.L_x_13563:
[----:B------:R-:W-:Y:S05]  /*d7e0*/  BSYNC B0 ;  /* 0x0000000000007941 */ /* 0x000fea0003800000 */
.L_x_13562:
[----:B------:R-:W-:Y:S02]  /*d7f0*/  IMAD.MOV.U32 R37, RZ, RZ, R36 ;  /* 0x000000ffff257224 */ /* 0x000fe400078e0024 */
[----:B------:R-:W-:Y:S02]  /*d800*/  IMAD.MOV.U32 R4, RZ, RZ, 0x4 ;  /* 0x00000004ff047424 */ /* 0x000fe400078e00ff */
[----:B------:R-:W-:Y:S02]  /*d810*/  IMAD.MOV.U32 R28, RZ, RZ, -0x1 ;  /* 0xffffffffff1c7424 */ /* 0x000fe400078e00ff */
[----:B------:R-:W-:-:S07]  /*d820*/  IMAD.MOV.U32 R50, RZ, RZ, R6 ;  /* 0x000000ffff327224 */ /* 0x000fce00078e0006 */
[----:B------:R-:W-:Y:S05]  /*d830*/  WARPSYNC.COLLECTIVE R28, `(.L_x_13564) ;  /* 0x000000001c087348 */ /* 0x000fea0003c00000 */
[----:B------:R0:W1:Y:S02]  /*d840*/  SHFL.DOWN P4, R6, R37, R4, R7 ;  /* 0x0800000425067389 */ /* 0x0000640000080007 */
[----:B01----:R-:W-:Y:S05]  /*d850*/  ENDCOLLECTIVE ;  /* 0x000000000000791b */ /* 0x003fea0003800000 */
.L_x_13564:
[----:B------:R-:W-:Y:S02]  /*d860*/  IMAD.MOV.U32 R37, RZ, RZ, R49 ;  /* 0x000000ffff257224 */ /* 0x000fe400078e0031 */
[----:B------:R-:W-:-:S07]  /*d870*/  IMAD.MOV.U32 R51, RZ, RZ, R6 ;  /* 0x000000ffff337224 */ /* 0x000fce00078e0006 */
[----:B------:R-:W-:Y:S05]  /*d880*/  WARPSYNC.COLLECTIVE R28, `(.L_x_13565) ;  /* 0x000000001c087348 */ /* 0x000fea0003c00000 */
[----:B------:R0:W1:Y:S02]  /*d890*/  SHFL.DOWN P4, R6, R37, R4, R7 ;  /* 0x0800000425067389 */ /* 0x0000640000080007 */
[----:B01----:R-:W-:Y:S05]  /*d8a0*/  ENDCOLLECTIVE ;  /* 0x000000000000791b */ /* 0x003fea0003800000 */
.L_x_13565:
[----:B------:R-:W-:Y:S05]  /*d8b0*/  BRA `(.L_x_13566) ;  /* 0xffffff6800d47947 */ /* 0x000fea000383ffff */
.L_x_13372:
[----:B------:R-:W-:Y:S01]  /*d8c0*/  BSSY B0, `(.L_x_13567) ;  /* 0x0000006000007945 */ /* 0x000fe20003800000 */
[----:B------:R-:W-:Y:S02]  /*d8d0*/  IMAD.MOV.U32 R4, RZ, RZ, 0x4 ;  /* 0x00000004ff047424 */ /* 0x000fe400078e00ff */
[----:B------:R-:W-:-:S07]  /*d8e0*/  IMAD.MOV.U32 R28, RZ, RZ, -0x1 ;  /* 0xffffffffff1c7424 */ /* 0x000fce00078e00ff */
[----:B-1----:R-:W-:Y:S05]  /*d8f0*/  WARPSYNC.COLLECTIVE R28, `(.L_x_13568) ;  /* 0x000000001c087348 */ /* 0x002fea0003c00000 */
[----:B------:R0:W2:Y:S02]  /*d900*/  SHFL.DOWN P4, R6, R37, R4, R7 ;  /* 0x0800000425067389 */ /* 0x0000a40000080007 */
[----:B012---:R-:W-:Y:S05]  /*d910*/  ENDCOLLECTIVE ;  /* 0x000000000000791b */ /* 0x007fea0003800000 */
.L_x_13568:
[----:B------:R-:W-:Y:S05]  /*d920*/  BSYNC B0 ;  /* 0x0000000000007941 */ /* 0x000fea0003800000 */
.L_x_13567:
[----:B------:R-:W-:Y:S05]  /*d930*/  BRA `(.L_x_13569) ;  /* 0xffffff6800d87947 */ /* 0x000fea000383ffff */
.L_x_13373:
[----:B------:R-:W-:Y:S01]  /*d940*/  BSSY B0, `(.L_x_13570) ;  /* 0x0000007000007945 */ /* 0x000fe20003800000 */
[----:B------:R-:W-:Y:S02]  /*d950*/  IMAD.MOV.U32 R37, RZ, RZ, R47 ;  /* 0x000000ffff257224 */ /* 0x000fe400078e002f */
[----:B------:R-:W-:Y:S02]  /*d960*/  IMAD.MOV.U32 R4, RZ, RZ, 0x8 ;  /* 0x00000008ff047424 */ /* 0x000fe400078e00ff */
[----:B------:R-:W-:-:S07]  /*d970*/  IMAD.MOV.U32 R28, RZ, RZ, -0x1 ;  /* 0xffffffffff1c7424 */ /* 0x000fce00078e00ff */
[----:B-1----:R-:W-:Y:S05]  /*d980*/  WARPSYNC.COLLECTIVE R28, `(.L_x_13571) ;  /* 0x000000001c087348 */ /* 0x002fea0003c00000 */
[----:B------:R0:W2:Y:S02]  /*d990*/  SHFL.DOWN P4, R6, R37, R4, R7 ;  /* 0x0800000425067389 */ /* 0x0000a40000080007 */
[----:B012---:R-:W-:Y:S05]  /*d9a0*/  ENDCOLLECTIVE ;  /* 0x000000000000791b */ /* 0x007fea0003800000 */
.L_x_13571:
[----:B------:R-:W-:Y:S05]  /*d9b0*/  BSYNC B0 ;  /* 0x0000000000007941 */ /* 0x000fea0003800000 */
.L_x_13570:
[----:B------:R-:W-:Y:S02]  /*d9c0*/  IMAD.MOV.U32 R37, RZ, RZ, R36 ;  /* 0x000000ffff257224 */ /* 0x000fe400078e0024 */
[----:B------:R-:W-:Y:S02]  /*d9d0*/  IMAD.MOV.U32 R4, RZ, RZ, 0x8 ;  /* 0x00000008ff047424 */ /* 0x000fe400078e00ff */
[----:B------:R-:W-:Y:S02]  /*d9e0*/  IMAD.MOV.U32 R28, RZ, RZ, -0x1 ;  /* 0xffffffffff1c7424 */ /* 0x000fe400078e00ff */
[----:B------:R-:W-:-:S07]  /*d9f0*/  IMAD.MOV.U32 R50, RZ, RZ, R6 ;  /* 0x000000ffff327224 */ /* 0x000fce00078e0006 */
[----:B------:R-:W-:Y:S05]  /*da00*/  WARPSYNC.COLLECTIVE R28, `(.L_x_13572) ;  /* 0x000000001c087348 */ /* 0x000fea0003c00000 */
[----:B------:R0:W1:Y:S02]  /*da10*/  SHFL.DOWN P4, R6, R37, R4, R7 ;  /* 0x0800000425067389 */ /* 0x0000640000080007 */
[----:B01----:R-:W-:Y:S05]  /*da20*/  ENDCOLLECTIVE ;  /* 0x000000000000791b */ /* 0x003fea0003800000 */
.L_x_13572:
[----:B------:R-:W-:Y:S02]  /*da30*/  IMAD.MOV.U32 R37, RZ, RZ, R49 ;  /* 0x000000ffff257224 */ /* 0x000fe400078e0031 */
[----:B------:R-:W-:-:S07]  /*da40*/  IMAD.MOV.U32 R51, RZ, RZ, R6 ;  /* 0x000000ffff337224 */ /* 0x000fce00078e0006 */
[----:B------:R-:W-:Y:S05]  /*da50*/  WARPSYNC.COLLECTIVE R28, `(.L_x_13573) ;  /* 0x000000001c087348 */ /* 0x000fea0003c00000 */
[----:B------:R0:W1:Y:S02]  /*da60*/  SHFL.DOWN P4, R6, R37, R4, R7 ;  /* 0x0800000425067389 */ /* 0x0000640000080007 */
[----:B01----:R-:W-:Y:S05]  /*da70*/  ENDCOLLECTIVE ;  /* 0x000000000000791b */ /* 0x003fea0003800000 */
.L_x_13573:
[----:B------:R-:W-:Y:S05]  /*da80*/  BRA `(.L_x_13574) ;  /* 0xffffff6800a07947 */ /* 0x000fea000383ffff */
.L_x_13374:
[----:B------:R-:W-:Y:S01]  /*da90*/  BSSY B0, `(.L_x_13575) ;  /* 0x0000006000007945 */ /* 0x000fe20003800000 */
[----:B------:R-:W-:Y:S02]  /*daa0*/  IMAD.MOV.U32 R4, RZ, RZ, 0x8 ;  /* 0x00000008ff047424 */ /* 0x000fe400078e00ff */
[----:B------:R-:W-:-:S07]  /*dab0*/  IMAD.MOV.U32 R28, RZ, RZ, -0x1 ;  /* 0xffffffffff1c7424 */ /* 0x000fce00078e00ff */
[----:B-1----:R-:W-:Y:S05]  /*dac0*/  WARPSYNC.COLLECTIVE R28, `(.L_x_13576) ;  /* 0x000000001c087348 */ /* 0x002fea0003c00000 */
[----:B------:R0:W2:Y:S02]  /*dad0*/  SHFL.DOWN P4, R6, R37, R4, R7 ;  /* 0x0800000425067389 */ /* 0x0000a40000080007 */
[----:B012---:R-:W-:Y:S05]  /*dae0*/  ENDCOLLECTIVE ;  /* 0x000000000000791b */ /* 0x007fea0003800000 */
.L_x_13576:
[----:B------:R-:W-:Y:S05]  /*daf0*/  BSYNC B0 ;  /* 0x0000000000007941 */ /* 0x000fea0003800000 */
.L_x_13575:
[----:B------:R-:W-:Y:S05]  /*db00*/  BRA `(.L_x_13577) ;  /* 0xffffff6800a47947 */ /* 0x000fea000383ffff */
.L_x_13375:
[----:B------:R-:W-:Y:S01]  /*db10*/  BSSY B0, `(.L_x_13578) ;  /* 0x0000007000007945 */ /* 0x000fe20003800000 */
[----:B------:R-:W-:Y:S02]  /*db20*/  IMAD.MOV.U32 R37, RZ, RZ, R47 ;  /* 0x000000ffff257224 */ /* 0x000fe400078e002f */
[----:B------:R-:W-:Y:S02]  /*db30*/  IMAD.MOV.U32 R4, RZ, RZ, 0x10 ;  /* 0x00000010ff047424 */ /* 0x000fe400078e00ff */
[----:B------:R-:W-:-:S07]  /*db40*/  IMAD.MOV.U32 R28, RZ, RZ, -0x1 ;  /* 0xffffffffff1c7424 */ /* 0x000fce00078e00ff */
[----:B-1----:R-:W-:Y:S05]  /*db50*/  WARPSYNC.COLLECTIVE R28, `(.L_x_13579) ;  /* 0x000000001c087348 */ /* 0x002fea0003c00000 */
[----:B------:R0:W2:Y:S02]  /*db60*/  SHFL.DOWN P4, R6, R37, R4, R7 ;  /* 0x0800000425067389 */ /* 0x0000a40000080007 */
[----:B012---:R-:W-:Y:S05]  /*db70*/  ENDCOLLECTIVE ;  /* 0x000000000000791b */ /* 0x007fea0003800000 */
.L_x_13579:
[----:B------:R-:W-:Y:S05]  /*db80*/  BSYNC B0 ;  /* 0x0000000000007941 */ /* 0x000fea0003800000 */
.L_x_13578:
[----:B------:R-:W-:Y:S02]  /*db90*/  IMAD.MOV.U32 R37, RZ, RZ, R36 ;  /* 0x000000ffff257224 */ /* 0x000fe400078e0024 */
[----:B------:R-:W-:Y:S02]  /*dba0*/  IMAD.MOV.U32 R4, RZ, RZ, 0x10 ;  /* 0x00000010ff047424 */ /* 0x000fe400078e00ff */
[----:B------:R-:W-:Y:S02]  /*dbb0*/  IMAD.MOV.U32 R28, RZ, RZ, -0x1 ;  /* 0xffffffffff1c7424 */ /* 0x000fe400078e00ff */
[----:B------:R-:W-:-:S07]  /*dbc0*/  IMAD.MOV.U32 R50, RZ, RZ, R6 ;  /* 0x000000ffff327224 */ /* 0x000fce00078e0006 */
[----:B------:R-:W-:Y:S05]  /*dbd0*/  WARPSYNC.COLLECTIVE R28, `(.L_x_13580) ;  /* 0x000000001c087348 */ /* 0x000fea0003c00000 */
[----:B------:R0:W1:Y:S02]  /*dbe0*/  SHFL.DOWN P4, R6, R37, R4, R7 ;  /* 0x0800000425067389 */ /* 0x0000640000080007 */
[----:B01----:R-:W-:Y:S05]  /*dbf0*/  ENDCOLLECTIVE ;  /* 0x000000000000791b */ /* 0x003fea0003800000 */
.L_x_13580:
[----:B------:R-:W-:Y:S02]  /*dc00*/  IMAD.MOV.U32 R37, RZ, RZ, R49 ;  /* 0x000000ffff257224 */ /* 0x000fe400078e0031 */
[----:B------:R-:W-:-:S07]  /*dc10*/  IMAD.MOV.U32 R51, RZ, RZ, R6 ;  /* 0x000000ffff337224 */ /* 0x000fce00078e0006 */
[----:B------:R-:W-:Y:S05]  /*dc20*/  WARPSYNC.COLLECTIVE R28, `(.L_x_13581) ;  /* 0x000000001c087348 */ /* 0x000fea0003c00000 */
[----:B------:R0:W1:Y:S02]  /*dc30*/  SHFL.DOWN P4, R6, R37, R4, R7 ;  /* 0x0800000425067389 */ /* 0x0000640000080007 */
[----:B01----:R-:W-:Y:S05]  /*dc40*/  ENDCOLLECTIVE ;  /* 0x000000000000791b */ /* 0x003fea0003800000 */
.L_x_13581:
[----:B------:R-:W-:Y:S05]  /*dc50*/  BRA `(.L_x_13582) ;  /* 0xffffff68006c7947 */ /* 0x000fea000383ffff */
.L_x_13376:
[----:B------:R-:W-:Y:S01]  /*dc60*/  BSSY B0, `(.L_x_13583) ;  /* 0x0000006000007945 */ /* 0x000fe20003800000 */
[----:B------:R-:W-:Y:S02]  /*dc70*/  IMAD.MOV.U32 R4, RZ, RZ, 0x10 ;  /* 0x00000010ff047424 */ /* 0x000fe400078e00ff */
[----:B------:R-:W-:-:S07]  /*dc80*/  IMAD.MOV.U32 R28, RZ, RZ, -0x1 ;  /* 0xffffffffff1c7424 */ /* 0x000fce00078e00ff */
[----:B-1----:R-:W-:Y:S05]  /*dc90*/  WARPSYNC.COLLECTIVE R28, `(.L_x_13584) ;  /* 0x000000001c087348 */ /* 0x002fea0003c00000 */
[----:B------:R0:W2:Y:S02]  /*dca0*/  SHFL.DOWN P4, R6, R37, R4, R7 ;  /* 0x0800000425067389 */ /* 0x0000a40000080007 */
[----:B012---:R-:W-:Y:S05]  /*dcb0*/  ENDCOLLECTIVE ;  /* 0x000000000000791b */ /* 0x007fea0003800000 */
.L_x_13584:
[----:B------:R-:W-:Y:S05]  /*dcc0*/  BSYNC B0 ;  /* 0x0000000000007941 */ /* 0x000fea0003800000 */
.L_x_13583:
[----:B------:R-:W-:Y:S05]  /*dcd0*/  BRA `(.L_x_13585) ;  /* 0xffffff68008c7947 */ /* 0x000fea000383ffff */
.L_x_13377:
[----:B------:R-:W-:Y:S01]  /*dce0*/  BSSY B0, `(.L_x_13586) ;  /* 0x0000006000007945 */ /* 0x000fe20003800000 */
[----:B------:R-:W-:Y:S01]  /*dcf0*/  PLOP3.LUT P5, PT, P0, PT, PT, 0x80, 0x8 ;  /* 0x000000000008781c */ /* 0x000fe200007af070 */
[----:B------:R-:W-:-:S12]  /*dd00*/  IMAD.MOV.U32 R28, RZ, RZ, -0x1 ;  /* 0xffffffffff1c7424 */ /* 0x000fd800078e00ff */
[----:B-1----:R-:W-:Y:S05]  /*dd10*/  WARPSYNC.COLLECTIVE R28, `(.L_x_13587) ;  /* 0x000000001c087348 */ /* 0x002fea0003c00000 */
[----:B------:R-:W-:Y:S01]  /*dd20*/  VOTE.ALL P5, P5 ;  /* 0x0000000000ff7806 */ /* 0x000fe200028a0000 */
[----:B-1----:R-:W-:-:S12]  /*dd30*/  ENDCOLLECTIVE ;  /* 0x000000000000791b */ /* 0x002fd80003800000 */
.L_x_13587:
[----:B------:R-:W-:Y:S05]  /*dd40*/  BSYNC B0 ;  /* 0x0000000000007941 */ /* 0x000fea0003800000 */
.L_x_13586:
[----:B------:R-:W-:Y:S01]  /*dd50*/  PLOP3.LUT P0, PT, P5, PT, PT, 0x80, 0x8 ;  /* 0x000000000008781c */ /* 0x000fe20002f0f070 */
[----:B------:R-:W-:-:S12]  /*dd60*/  BRA `(.L_x_13588) ;  /* 0xffffff6800807947 */ /* 0x000fd8000383ffff */
.L_x_13437:
[----:B------:R-:W-:Y:S01]  /*dd70*/  BSSY B0, `(.L_x_13589) ;  /* 0x0000006000007945 */ /* 0x000fe20003800000 */
[----:B------:R-:W-:Y:S01]  /*dd80*/  PLOP3.LUT P4, PT, P4, PT, PT, 0x8, 0x80 ;  /* 0x000000000080781c */ /* 0x000fe2000278e170 */
[----:B------:R-:W-:-:S12]  /*dd90*/  IMAD.MOV.U32 R28, RZ, RZ, -0x1 ;  /* 0xffffffffff1c7424 */ /* 0x000fd800078e00ff */
[----:B--23--:R-:W-:Y:S05]  /*dda0*/  WARPSYNC.COLLECTIVE R28, `(.L_x_13590) ;  /* 0x000000001c087348 */ /* 0x00cfea0003c00000 */
[----:B------:R-:W-:Y:S01]  /*ddb0*/  VOTE.ANY P4, P4 ;  /* 0x0000000000ff7806 */ /* 0x000fe20002080100 */
[----:B--23--:R-:W-:-:S12]  /*ddc0*/  ENDCOLLECTIVE ;  /* 0x000000000000791b */ /* 0x00cfd80003800000 */
.L_x_13590:
[----:B------:R-:W-:Y:S05]  /*ddd0*/  BSYNC B0 ;  /* 0x0000000000007941 */ /* 0x000fea0003800000 */
.L_x_13589:
[----:B------:R-:W-:Y:S05]  /*dde0*/  BRA `(.L_x_13591) ;  /* 0xffffffc400287947 */ /* 0x000fea000383ffff */
.L_x_13439:
[----:B------:R-:W0:Y:S01]  /*ddf0*/  S2R R40, SR_GEMASK ;  /* 0x0000000000287919 */ /* 0x000e220000003c00 */
[----:B------:R-:W-:Y:S01]  /*de00*/  BSSY B0, `(.L_x_13592) ;  /* 0x0000006000007945 */ /* 0x000fe20003800000 */
[----:B------:R-:W-:Y:S01]  /*de10*/  PLOP3.LUT P4, PT, P4, PT, PT, 0x8, 0x80 ;  /* 0x000000000080781c */ /* 0x000fe2000278e170 */
[----:B------:R-:W-:-:S12]  /*de20*/  IMAD.MOV.U32 R28, RZ, RZ, -0x1 ;  /* 0xffffffffff1c7424 */ /* 0x000fd800078e00ff */
[----:B0-23--:R-:W-:Y:S05]  /*de30*/  WARPSYNC.COLLECTIVE R28, `(.L_x_13593) ;  /* 0x000000001c087348 */ /* 0x00dfea0003c00000 */
[----:B------:R-:W-:Y:S01]  /*de40*/  VOTE.ANY R28, PT, P4 ;  /* 0x00000000001c7806 */ /* 0x000fe200020e0100 */
[----:B0-23--:R-:W-:Y:S06]  /*de50*/  ENDCOLLECTIVE ;  /* 0x000000000000791b */ /* 0x00dfec0003800000 */
.L_x_13593:
[----:B------:R-:W-:Y:S05]  /*de60*/  BSYNC B0 ;  /* 0x0000000000007941 */ /* 0x000fea0003800000 */
.L_x_13592:
        /* <DEDUP_REMOVED lines=10> */
.L_x_13594:
[----:B------:R-:W-:Y:S02]  /*df10*/  IMAD.MOV.U32 R37, RZ, RZ, R39 ;  /* 0x000000ffff257224 */ /* 0x000fe400078e0027 */
[----:B------:R-:W-:-:S07]  /*df20*/  IMAD.MOV.U32 R25, RZ, RZ, R6 ;  /* 0x000000ffff197224 */ /* 0x000fce00078e0006 */
[----:B------:R-:W-:Y:S05]  /*df30*/  WARPSYNC.COLLECTIVE R28, `(.L_x_13595) ;  /* 0x000000001c087348 */ /* 0x000fea0003c00000 */
[----:B------:R0:W1:Y:S02]  /*df40*/  SHFL.DOWN P4, R6, R37, R4, R7 ;  /* 0x0800000425067389 */ /* 0x0000640000080007 */
[----:B01----:R-:W-:Y:S05]  /*df50*/  ENDCOLLECTIVE ;  /* 0x000000000000791b */ /* 0x003fea0003800000 */
.L_x_13595:
[----:B------:R-:W-:Y:S02]  /*df60*/  IMAD.MOV.U32 R37, RZ, RZ, R35 ;  /* 0x000000ffff257224 */ /* 0x000fe400078e0023 */
[----:B------:R-:W-:-:S07]  /*df70*/  IMAD.MOV.U32 R24, RZ, RZ, R6 ;  /* 0x000000ffff187224 */ /* 0x000fce00078e0006 */
[----:B------:R-:W-:Y:S05]  /*df80*/  WARPSYNC.COLLECTIVE R28, `(.L_x_13596) ;  /* 0x000000001c087348 */ /* 0x000fea0003c00000 */
[----:B------:R0:W1:Y:S02]  /*df90*/  SHFL.DOWN P4, R6, R37, R4, R7 ;  /* 0x0800000425067389 */ /* 0x0000640000080007 */
[----:B01----:R-:W-:Y:S05]  /*dfa0*/  ENDCOLLECTIVE ;  /* 0x000000000000791b */ /* 0x003fea0003800000 */
.L_x_13596:
[----:B------:R-:W-:Y:S05]  /*dfb0*/  BRA `(.L_x_13597) ;  /* 0xffffffc000f47947 */ /* 0x000fea000383ffff */
.L_x_13440:
[----:B------:R-:W-:Y:S01]  /*dfc0*/  BSSY B0, `(.L_x_13598) ;  /* 0x0000006000007945 */ /* 0x000fe20003800000 */
[----:B------:R-:W-:Y:S02]  /*dfd0*/  IMAD.MOV.U32 R4, RZ, RZ, 0x1 ;  /* 0x00000001ff047424 */ /* 0x000fe400078e00ff */
[----:B------:R-:W-:-:S07]  /*dfe0*/  IMAD.MOV.U32 R28, RZ, RZ, -0x1 ;  /* 0xffffffffff1c7424 */ /* 0x000fce00078e00ff */
[----:B--23--:R-:W-:Y:S05]  /*dff0*/  WARPSYNC.COLLECTIVE R28, `(.L_x_13599) ;  /* 0x000000001c087348 */ /* 0x00cfea0003c00000 */
[----:B------:R0:W1:Y:S02]  /*e000*/  SHFL.DOWN P4, R6, R37, R4, R7 ;  /* 0x0800000425067389 */ /* 0x0000640000080007 */
[----:B0123--:R-:W-:Y:S05]  /*e010*/  ENDCOLLECTIVE ;  /* 0x000000000000791b */ /* 0x00ffea0003800000 */
.L_x_13599:
[----:B------:R-:W-:Y:S05]  /*e020*/  BSYNC B0 ;  /* 0x0000000000007941 */ /* 0x000fea0003800000 */
.L_x_13598:
[----:B------:R-:W-:Y:S05]  /*e030*/  BRA `(.L_x_13600) ;  /* 0xffffffc000f87947 */ /* 0x000fea000383ffff */
.L_x_13441:
[----:B------:R-:W-:Y:S01]  /*e040*/  BSSY B0, `(.L_x_13601) ;  /* 0x0000007000007945 */ /* 0x000fe20003800000 */
[----:B------:R-:W-:Y:S02]  /*e050*/  IMAD.MOV.U32 R37, RZ, RZ, R38 ;  /* 0x000000ffff257224 */ /* 0x000fe400078e0026 */
[----:B------:R-:W-:Y:S02]  /*e060*/  IMAD.MOV.U32 R4, RZ, RZ, 0x2 ;  /* 0x00000002ff047424 */ /* 0x000fe400078e00ff */
[----:B------:R-:W-:-:S07]  /*e070*/  IMAD.MOV.U32 R28, RZ, RZ, -0x1 ;  /* 0xffffffffff1c7424 */ /* 0x000fce00078e00ff */
[----:B--23--:R-:W-:Y:S05]  /*e080*/  WARPSYNC.COLLECTIVE R28, `(.L_x_13602) ;  /* 0x000000001c087348 */ /* 0x00cfea0003c00000 */
[----:B------:R0:W1:Y:S02]  /*e090*/  SHFL.DOWN P4, R6, R37, R4, R7 ;  /* 0x0800000425067389 */ /* 0x0000640000080007 */
[----:B0123--:R-:W-:Y:S05]  /*e0a0*/  ENDCOLLECTIVE ;  /* 0x000000000000791b */ /* 0x00ffea0003800000 */
.L_x_13602:
[----:B------:R-:W-:Y:S05]  /*e0b0*/  BSYNC B0 ;  /* 0x0000000000007941 */ /* 0x000fea0003800000 */
.L_x_13601:
[----:B------:R-:W-:Y:S02]  /*e0c0*/  IMAD.MOV.U32 R37, RZ, RZ, R39 ;  /* 0x000000ffff257224 */ /* 0x000fe400078e0027 */
[----:B------:R-:W-:Y:S02]  /*e0d0*/  IMAD.MOV.U32 R4, RZ, RZ, 0x2 ;  /* 0x00000002ff047424 */ /* 0x000fe400078e00ff */
[----:B------:R-:W-:Y:S02]  /*e0e0*/  IMAD.MOV.U32 R28, RZ, RZ, -0x1 ;  /* 0xffffffffff1c7424 */ /* 0x000fe400078e00ff */
[----:B------:R-:W-:-:S07]  /*e0f0*/  IMAD.MOV.U32 R25, RZ, RZ, R6 ;  /* 0x000000ffff197224 */ /* 0x000fce00078e0006 */
[----:B------:R-:W-:Y:S05]  /*e100*/  WARPSYNC.COLLECTIVE R28, `(.L_x_13603) ;  /* 0x000000001c087348 */ /* 0x000fea0003c00000 */
[----:B------:R0:W1:Y:S02]  /*e110*/  SHFL.DOWN P4, R6, R37, R4, R7 ;  /* 0x0800000425067389 */ /* 0x0000640000080007 */
[----:B01----:R-:W-:Y:S05]  /*e120*/  ENDCOLLECTIVE ;  /* 0x000000000000791b */ /* 0x003fea0003800000 */
.L_x_13603:
[----:B------:R-:W-:Y:S02]  /*e130*/  IMAD.MOV.U32 R37, RZ, RZ, R35 ;  /* 0x000000ffff257224 */ /* 0x000fe400078e0023 */
[----:B------:R-:W-:-:S07]  /*e140*/  IMAD.MOV.U32 R24, RZ, RZ, R6 ;  /* 0x000000ffff187224 */ /* 0x000fce00078e0006 */
[----:B------:R-:W-:Y:S05]  /*e150*/  WARPSYNC.COLLECTIVE R28, `(.L_x_13604) ;  /* 0x000000001c087348 */ /* 0x000fea0003c00000 */
[----:B------:R0:W1:Y:S02]  /*e160*/  SHFL.DOWN P4, R6, R37, R4, R7 ;  /* 0x0800000425067389 */ /* 0x0000640000080007 */
[----:B01----:R-:W-:Y:S05]  /*e170*/  ENDCOLLECTIVE ;  /* 0x000000000000791b */ /* 0x003fea0003800000 */
.L_x_13604:
[----:B------:R-:W-:Y:S05]  /*e180*/  BRA `(.L_x_13605) ;  /* 0xffffffc000c07947 */ /* 0x000fea000383ffff */
.L_x_13442:
[----:B------:R-:W-:Y:S01]  /*e190*/  BSSY B0, `(.L_x_13606) ;  /* 0x0000006000007945 */ /* 0x000fe20003800000 */
[----:B------:R-:W-:Y:S02]  /*e1a0*/  IMAD.MOV.U32 R4, RZ, RZ, 0x2 ;  /* 0x00000002ff047424 */ /* 0x000fe400078e00ff */
[----:B------:R-:W-:-:S07]  /*e1b0*/  IMAD.MOV.U32 R28, RZ, RZ, -0x1 ;  /* 0xffffffffff1c7424 */ /* 0x000fce00078e00ff */
[----:B--23--:R-:W-:Y:S05]  /*e1c0*/  WARPSYNC.COLLECTIVE R28, `(.L_x_13607) ;  /* 0x000000001c087348 */ /* 0x00cfea0003c00000 */
[----:B------:R0:W1:Y:S02]  /*e1d0*/  SHFL.DOWN P4, R6, R37, R4, R7 ;  /* 0x0800000425067389 */ /* 0x0000640000080007 */
[----:B0123--:R-:W-:Y:S05]  /*e1e0*/  ENDCOLLECTIVE ;  /* 0x000000000000791b */ /* 0x00ffea0003800000 */
.L_x_13607:
[----:B------:R-:W-:Y:S05]  /*e1f0*/  BSYNC B0 ;  /* 0x0000000000007941 */ /* 0x000fea0003800000 */
.L_x_13606:
[----:B------:R-:W-:Y:S05]  /*e200*/  BRA `(.L_x_13608) ;  /* 0xffffffc000c47947 */ /* 0x000fea000383ffff */
.L_x_13443:
[----:B------:R-:W-:Y:S01]  /*e210*/  BSSY B0, `(.L_x_13609) ;  /* 0x0000007000007945 */ /* 0x000fe20003800000 */
[----:B------:R-:W-:Y:S02]  /*e220*/  IMAD.MOV.U32 R37, RZ, RZ, R38 ;  /* 0x000000ffff257224 */ /* 0x000fe400078e0026 */
[----:B------:R-:W-:Y:S02]  /*e230*/  IMAD.MOV.U32 R4, RZ, RZ, 0x4 ;  /* 0x00000004ff047424 */ /* 0x000fe400078e00ff */
[----:B------:R-:W-:-:S07]  /*e240*/  IMAD.MOV.U32 R28, RZ, RZ, -0x1 ;  /* 0xffffffffff1c7424 */ /* 0x000fce00078e00ff */
[----:B--23--:R-:W-:Y:S05]  /*e250*/  WARPSYNC.COLLECTIVE R28, `(.L_x_13610) ;  /* 0x000000001c087348 */ /* 0x00cfea0003c00000 */
[----:B------:R0:W1:Y:S02]  /*e260*/  SHFL.DOWN P4, R6, R37, R4, R7 ;  /* 0x0800000425067389 */ /* 0x0000640000080007 */
[----:B0123--:R-:W-:Y:S05]  /*e270*/  ENDCOLLECTIVE ;  /* 0x000000000000791b */ /* 0x00ffea0003800000 */
.L_x_13610:
[----:B------:R-:W-:Y:S05]  /*e280*/  BSYNC B0 ;  /* 0x0000000000007941 */ /* 0x000fea0003800000 */
.L_x_13609:
[----:B------:R-:W-:Y:S02]  /*e290*/  IMAD.MOV.U32 R37, RZ, RZ, R39 ;  /* 0x000000ffff257224 */ /* 0x000fe400078e0027 */
[----:B------:R-:W-:Y:S02]  /*e2a0*/  IMAD.MOV.U32 R4, RZ, RZ, 0x4 ;  /* 0x00000004ff047424 */ /* 0x000fe400078e00ff */
[----:B------:R-:W-:Y:S02]  /*e2b0*/  IMAD.MOV.U32 R28, RZ, RZ, -0x1 ;  /* 0xffffffffff1c7424 */ /* 0x000fe400078e00ff */
[----:B------:R-:W-:-:S07]  /*e2c0*/  IMAD.MOV.U32 R25, RZ, RZ, R6 ;  /* 0x000000ffff197224 */ /* 0x000fce00078e0006 */
[----:B------:R-:W-:Y:S05]  /*e2d0*/  WARPSYNC.COLLECTIVE R28, `(.L_x_13611) ;  /* 0x000000001c087348 */ /* 0x000fea0003c00000 */
[----:B------:R0:W1:Y:S02]  /*e2e0*/  SHFL.DOWN P4, R6, R37, R4, R7 ;  /* 0x0800000425067389 */ /* 0x0000640000080007 */
[----:B01----:R-:W-:Y:S05]  /*e2f0*/  ENDCOLLECTIVE ;  /* 0x000000000000791b */ /* 0x003fea0003800000 */
.L_x_13611:
[----:B------:R-:W-:Y:S02]  /*e300*/  IMAD.MOV.U32 R37, RZ, RZ, R35 ;  /* 0x000000ffff257224 */ /* 0x000fe400078e0023 */
[----:B------:R-:W-:-:S07]  /*e310*/  IMAD.MOV.U32 R24, RZ, RZ, R6 ;  /* 0x000000ffff187224 */ /* 0x000fce00078e0006 */
[----:B------:R-:W-:Y:S05]  /*e320*/  WARPSYNC.COLLECTIVE R28, `(.L_x_13612) ;  /* 0x000000001c087348 */ /* 0x000fea0003c00000 */
[----:B------:R0:W1:Y:S02]  /*e330*/  SHFL.DOWN P4, R6, R37, R4, R7 ;  /* 0x0800000425067389 */ /* 0x0000640000080007 */
[----:B01----:R-:W-:Y:S05]  /*e340*/  ENDCOLLECTIVE ;  /* 0x000000000000791b */ /* 0x003fea0003800000 */
.L_x_13612:
[----:B------:R-:W-:Y:S05]  /*e350*/  BRA `(.L_x_13613) ;  /* 0xffffffc000907947 */ /* 0x000fea000383ffff */
.L_x_13444:
[----:B------:R-:W-:Y:S01]  /*e360*/  BSSY B0, `(.L_x_13614) ;  /* 0x0000006000007945 */ /* 0x000fe20003800000 */
[----:B------:R-:W-:Y:S02]  /*e370*/  IMAD.MOV.U32 R4, RZ, RZ, 0x4 ;  /* 0x00000004ff047424 */ /* 0x000fe400078e00ff */
[----:B------:R-:W-:-:S07]  /*e380*/  IMAD.MOV.U32 R28, RZ, RZ, -0x1 ;  /* 0xffffffffff1c7424 */ /* 0x000fce00078e00ff */
[----:B--23--:R-:W-:Y:S05]  /*e390*/  WARPSYNC.COLLECTIVE R28, `(.L_x_13615) ;  /* 0x000000001c087348 */ /* 0x00cfea0003c00000 */
[----:B------:R0:W1:Y:S02]  /*e3a0*/  SHFL.DOWN P4, R6, R37, R4, R7 ;  /* 0x0800000425067389 */ /* 0x0000640000080007 */
[----:B0123--:R-:W-:Y:S05]  /*e3b0*/  ENDCOLLECTIVE ;  /* 0x000000000000791b */ /* 0x00ffea0003800000 */
.L_x_13615:
[----:B------:R-:W-:Y:S05]  /*e3c0*/  BSYNC B0 ;  /* 0x0000000000007941 */ /* 0x000fea0003800000 */
.L_x_13614:
[----:B------:R-:W-:Y:S05]  /*e3d0*/  BRA `(.L_x_13616) ;  /* 0xffffffc000947947 */ /* 0x000fea000383ffff */
.L_x_13445:
[----:B------:R-:W-:Y:S01]  /*e3e0*/  BSSY B0, `(.L_x_13617) ;  /* 0x0000007000007945 */ /* 0x000fe20003800000 */
[----:B------:R-:W-:Y:S02]  /*e3f0*/  IMAD.MOV.U32 R37, RZ, RZ, R38 ;  /* 0x000000ffff257224 */ /* 0x000fe400078e0026 */
[----:B------:R-:W-:Y:S02]  /*e400*/  IMAD.MOV.U32 R4, RZ, RZ, 0x8 ;  /* 0x00000008ff047424 */ /* 0x000fe400078e00ff */
[----:B------:R-:W-:-:S07]  /*e410*/  IMAD.MOV.U32 R28, RZ, RZ, -0x1 ;  /* 0xffffffffff1c7424 */ /* 0x000fce00078e00ff */
[----:B--23--:R-:W-:Y:S05]  /*e420*/  WARPSYNC.COLLECTIVE R28, `(.L_x_13618) ;  /* 0x000000001c087348 */ /* 0x00cfea0003c00000 */
[----:B------:R0:W1:Y:S02]  /*e430*/  SHFL.DOWN P4, R6, R37, R4, R7 ;  /* 0x0800000425067389 */ /* 0x0000640000080007 */
[----:B0123--:R-:W-:Y:S05]  /*e440*/  ENDCOLLECTIVE ;  /* 0x000000000000791b */ /* 0x00ffea0003800000 */
.L_x_13618:
[----:B------:R-:W-:Y:S05]  /*e450*/  BSYNC B0 ;  /* 0x0000000000007941 */ /* 0x000fea0003800000 */
.L_x_13617:
[----:B------:R-:W-:Y:S02]  /*e460*/  IMAD.MOV.U32 R37, RZ, RZ, R39 ;  /* 0x000000ffff257224 */ /* 0x000fe400078e0027 */
[----:B------:R-:W-:Y:S02]  /*e470*/  IMAD.MOV.U32 R4, RZ, RZ, 0x8 ;  /* 0x00000008ff047424 */ /* 0x000fe400078e00ff */
[----:B------:R-:W-:Y:S02]  /*e480*/  IMAD.MOV.U32 R28, RZ, RZ, -0x1 ;  /* 0xffffffffff1c7424 */ /* 0x000fe400078e00ff */
[----:B------:R-:W-:-:S07]  /*e490*/  IMAD.MOV.U32 R25, RZ, RZ, R6 ;  /* 0x000000ffff197224 */ /* 0x000fce00078e0006 */
[----:B------:R-:W-:Y:S05]  /*e4a0*/  WARPSYNC.COLLECTIVE R28, `(.L_x_13619) ;  /* 0x000000001c087348 */ /* 0x000fea0003c00000 */
[----:B------:R0:W1:Y:S02]  /*e4b0*/  SHFL.DOWN P4, R6, R37, R4, R7 ;  /* 0x0800000425067389 */ /* 0x0000640000080007 */
[----:B01----:R-:W-:Y:S05]  /*e4c0*/  ENDCOLLECTIVE ;  /* 0x000000000000791b */ /* 0x003fea0003800000 */
.L_x_13619:
[----:B------:R-:W-:Y:S02]  /*e4d0*/  IMAD.MOV.U32 R37, RZ, RZ, R35 ;  /* 0x000000ffff257224 */ /* 0x000fe400078e0023 */
[----:B------:R-:W-:-:S07]  /*e4e0*/  IMAD.MOV.U32 R24, RZ, RZ, R6 ;  /* 0x000000ffff187224 */ /* 0x000fce00078e0006 */
[----:B------:R-:W-:Y:S05]  /*e4f0*/  WARPSYNC.COLLECTIVE R28, `(.L_x_13620) ;  /* 0x000000001c087348 */ /* 0x000fea0003c00000 */
[----:B------:R0:W1:Y:S02]  /*e500*/  SHFL.DOWN P4, R6, R37, R4, R7 ;  /* 0x0800000425067389 */ /* 0x0000640000080007 */
[----:B01----:R-:W-:Y:S05]  /*e510*/  ENDCOLLECTIVE ;  /* 0x000000000000791b */ /* 0x003fea0003800000 */
.L_x_13620:
[----:B------:R-:W-:Y:S05]  /*e520*/  BRA `(.L_x_13621) ;  /* 0xffffffc000607947 */ /* 0x000fea000383ffff */
.L_x_13446:
[----:B------:R-:W-:Y:S01]  /*e530*/  BSSY B0, `(.L_x_13622) ;  /* 0x0000006000007945 */ /* 0x000fe20003800000 */
[----:B------:R-:W-:Y:S02]  /*e540*/  IMAD.MOV.U32 R4, RZ, RZ, 0x8 ;  /* 0x00000008ff047424 */ /* 0x000fe400078e00ff */
[----:B------:R-:W-:-:S07]  /*e550*/  IMAD.MOV.U32 R28, RZ, RZ, -0x1 ;  /* 0xffffffffff1c7424 */ /* 0x000fce00078e00ff */
[----:B--23--:R-:W-:Y:S05]  /*e560*/  WARPSYNC.COLLECTIVE R28, `(.L_x_13623) ;  /* 0x000000001c087348 */ /* 0x00cfea0003c00000 */
[----:B------:R0:W1:Y:S02]  /*e570*/  SHFL.DOWN P4, R6, R37, R4, R7 ;  /* 0x0800000425067389 */ /* 0x0000640000080007 */
[----:B0123--:R-:W-:Y:S05]  /*e580*/  ENDCOLLECTIVE ;  /* 0x000000000000791b */ /* 0x00ffea0003800000 */
.L_x_13623:
[----:B------:R-:W-:Y:S05]  /*e590*/  BSYNC B0 ;  /* 0x0000000000007941 */ /* 0x000fea0003800000 */
.L_x_13622:
[----:B------:R-:W-:Y:S05]  /*e5a0*/  BRA `(.L_x_13624) ;  /* 0xffffffc000647947 */ /* 0x000fea000383ffff */
.L_x_13447:
[----:B------:R-:W-:Y:S01]  /*e5b0*/  BSSY B0, `(.L_x_13625) ;  /* 0x0000007000007945 */ /* 0x000fe20003800000 */
[----:B------:R-:W-:Y:S02]  /*e5c0*/  IMAD.MOV.U32 R37, RZ, RZ, R38 ;  /* 0x000000ffff257224 */ /* 0x000fe400078e0026 */
[----:B------:R-:W-:Y:S02]  /*e5d0*/  IMAD.MOV.U32 R4, RZ, RZ, 0x10 ;  /* 0x00000010ff047424 */ /* 0x000fe400078e00ff */
[----:B------:R-:W-:-:S07]  /*e5e0*/  IMAD.MOV.U32 R28, RZ, RZ, -0x1 ;  /* 0xffffffffff1c7424 */ /* 0x000fce00078e00ff */
[----:B--23--:R-:W-:Y:S05]  /*e5f0*/  WARPSYNC.COLLECTIVE R28, `(.L_x_13626) ;  /* 0x000000001c087348 */ /* 0x00cfea0003c00000 */
[----:B------:R0:W1:Y:S02]  /*e600*/  SHFL.DOWN P4, R6, R37, R4, R7 ;  /* 0x0800000425067389 */ /* 0x0000640000080007 */
[----:B0123--:R-:W-:Y:S05]  /*e610*/  ENDCOLLECTIVE ;  /* 0x000000000000791b */ /* 0x00ffea0003800000 */
.L_x_13626:
[----:B------:R-:W-:Y:S05]  /*e620*/  BSYNC B0 ;  /* 0x0000000000007941 */ /* 0x000fea0003800000 */
.L_x_13625:
[----:B------:R-:W-:Y:S02]  /*e630*/  IMAD.MOV.U32 R37, RZ, RZ, R39 ;  /* 0x000000ffff257224 */ /* 0x000fe400078e0027 */
[----:B------:R-:W-:Y:S02]  /*e640*/  IMAD.MOV.U32 R4, RZ, RZ, 0x10 ;  /* 0x00000010ff047424 */ /* 0x000fe400078e00ff */
[----:B------:R-:W-:Y:S02]  /*e650*/  IMAD.MOV.U32 R28, RZ, RZ, -0x1 ;  /* 0xffffffffff1c7424 */ /* 0x000fe400078e00ff */
[----:B------:R-:W-:-:S07]  /*e660*/  IMAD.MOV.U32 R45, RZ, RZ, R6 ;  /* 0x000000ffff2d7224 */ /* 0x000fce00078e0006 */
[----:B------:R-:W-:Y:S05]  /*e670*/  WARPSYNC.COLLECTIVE R28, `(.L_x_13627) ;  /* 0x000000001c087348 */ /* 0x000fea0003c00000 */
[----:B------:R0:W1:Y:S02]  /*e680*/  SHFL.DOWN P4, R6, R37, R4, R7 ;  /* 0x0800000425067389 */ /* 0x0000640000080007 */
[----:B01----:R-:W-:Y:S05]  /*e690*/  ENDCOLLECTIVE ;  /* 0x000000000000791b */ /* 0x003fea0003800000 */
.L_x_13627:
[----:B------:R-:W-:Y:S02]  /*e6a0*/  IMAD.MOV.U32 R37, RZ, RZ, R35 ;  /* 0x000000ffff257224 */ /* 0x000fe400078e0023 */
[----:B------:R-:W-:-:S07]  /*e6b0*/  IMAD.MOV.U32 R36, RZ, RZ, R6 ;  /* 0x000000ffff247224 */ /* 0x000fce00078e0006 */
[----:B------:R-:W-:Y:S05]  /*e6c0*/  WARPSYNC.COLLECTIVE R28, `(.L_x_13628) ;  /* 0x000000001c087348 */ /* 0x000fea0003c00000 */
[----:B------:R0:W1:Y:S02]  /*e6d0*/  SHFL.DOWN P4, R6, R37, R4, R7 ;  /* 0x0800000425067389 */ /* 0x0000640000080007 */
[----:B01----:R-:W-:Y:S05]  /*e6e0*/  ENDCOLLECTIVE ;  /* 0x000000000000791b */ /* 0x003fea0003800000 */
.L_x_13628:
[----:B------:R-:W-:Y:S05]  /*e6f0*/  BRA `(.L_x_13629) ;  /* 0xffffffc000307947 */ /* 0x000fea000383ffff */
.L_x_13448:
[----:B------:R-:W-:Y:S01]  /*e700*/  BSSY B0, `(.L_x_13630) ;  /* 0x0000006000007945 */ /* 0x000fe20003800000 */
[----:B------:R-:W-:Y:S02]  /*e710*/  IMAD.MOV.U32 R4, RZ, RZ, 0x10 ;  /* 0x00000010ff047424 */ /* 0x000fe400078e00ff */
[----:B------:R-:W-:-:S07]  /*e720*/  IMAD.MOV.U32 R28, RZ, RZ, -0x1 ;  /* 0xffffffffff1c7424 */ /* 0x000fce00078e00ff */
[----:B--23--:R-:W-:Y:S05]  /*e730*/  WARPSYNC.COLLECTIVE R28, `(.L_x_13631) ;  /* 0x000000001c087348 */ /* 0x00cfea0003c00000 */
[----:B------:R0:W1:Y:S02]  /*e740*/  SHFL.DOWN P4, R6, R37, R4, R7 ;  /* 0x0800000425067389 */ /* 0x0000640000080007 */
[----:B0123--:R-:W-:Y:S05]  /*e750*/  ENDCOLLECTIVE ;  /* 0x000000000000791b */ /* 0x00ffea0003800000 */
.L_x_13631:
[----:B------:R-:W-:Y:S05]  /*e760*/  BSYNC B0 ;  /* 0x0000000000007941 */ /* 0x000fea0003800000 */
.L_x_13630:
[----:B------:R-:W-:Y:S05]  /*e770*/  BRA `(.L_x_13632) ;  /* 0xffffffc000507947 */ /* 0x000fea000383ffff */
.L_x_13449:
[----:B------:R-:W-:Y:S01]  /*e780*/  BSSY B0, `(.L_x_13633) ;  /* 0x0000005000007945 */ /* 0x000fe20003800000 */
[----:B------:R-:W-:-:S07]  /*e790*/  IMAD.MOV.U32 R28, RZ, RZ, -0x1 ;  /* 0xffffffffff1c7424 */ /* 0x000fce00078e00ff */
[----:B--23--:R-:W-:Y:S05]  /*e7a0*/  WARPSYNC.COLLECTIVE R28, `(.L_x_13634) ;  /* 0x000000001c087348 */ /* 0x00cfea0003c00000 */
[----:B------:R-:W-:Y:S01]  /*e7b0*/  VOTE.ALL P5, P5 ;  /* 0x0000000000ff7806 */ /* 0x000fe200028a0000 */
[----:B--23--:R-:W-:-:S12]  /*e7c0*/  ENDCOLLECTIVE ;  /* 0x000000000000791b */ /* 0x00cfd80003800000 */
.L_x_13634:
[----:B------:R-:W-:Y:S05]  /*e7d0*/  BSYNC B0 ;  /* 0x0000000000007941 */ /* 0x000fea0003800000 */
.L_x_13633:
[----:B------:R-:W-:Y:S05]  /*e7e0*/  BRA `(.L_x_13635) ;  /* 0xffffffc000487947 */ /* 0x000fea000383ffff */
.L_x_13451:
[----:B------:R-:W-:Y:S01]  /*e7f0*/  BSSY B0, `(.L_x_13636) ;  /* 0x0000006000007945 */ /* 0x000fe20003800000 */
[----:B------:R-:W-:Y:S01]  /*e800*/  PLOP3.LUT P4, PT, P4, PT, PT, 0x8, 0x80 ;  /* 0x000000000080781c */ /* 0x000fe2000278e170 */
[----:B------:R-:W-:-:S12]  /*e810*/  IMAD.MOV.U32 R28, RZ, RZ, -0x1 ;  /* 0xffffffffff1c7424 */ /* 0x000fd800078e00ff */
[----:B--23--:R-:W-:Y:S05]  /*e820*/  WARPSYNC.COLLECTIVE R28, `(.L_x_13637) ;  /* 0x000000001c087348 */ /* 0x00cfea0003c00000 */
[----:B------:R-:W-:Y:S01]  /*e830*/  VOTE.ANY P4, P4 ;  /* 0x0000000000ff7806 */ /* 0x000fe20002080100 */
[----:B--23--:R-:W-:-:S12]  /*e840*/  ENDCOLLECTIVE ;  /* 0x000000000000791b */ /* 0x00cfd80003800000 */
.L_x_13637:
[----:B------:R-:W-:Y:S05]  /*e850*/  BSYNC B0 ;  /* 0x0000000000007941 */ /* 0x000fea0003800000 */
.L_x_13636:
[----:B------:R-:W-:Y:S05]  /*e860*/  BRA `(.L_x_13638) ;  /* 0xffffffc000487947 */ /* 0x000fea000383ffff */
.L_x_13453:
[----:B------:R-:W-:Y:S01]  /*e870*/  BSSY B0, `(.L_x_13639) ;  /* 0x0000006000007945 */ /* 0x000fe20003800000 */
[----:B------:R-:W-:Y:S01]  /*e880*/  PLOP3.LUT P4, PT, P4, PT, PT, 0x8, 0x80 ;  /* 0x000000000080781c */ /* 0x000fe2000278e170 */
[----:B------:R-:W-:-:S12]  /*e890*/  IMAD.MOV.U32 R28, RZ, RZ, -0x1 ;  /* 0xffffffffff1c7424 */ /* 0x000fd800078e00ff */
[----:B--23--:R-:W-:Y:S05]  /*e8a0*/  WARPSYNC.COLLECTIVE R28, `(.L_x_13640) ;  /* 0x000000001c087348 */ /* 0x00cfea0003c00000 */
[----:B------:R-:W-:Y:S01]  /*e8b0*/  VOTE.ANY R28, PT, P4 ;  /* 0x00000000001c7806 */ /* 0x000fe200020e0100 */
[----:B--23--:R-:W-:Y:S06]  /*e8c0*/  ENDCOLLECTIVE ;  /* 0x000000000000791b */ /* 0x00cfec0003800000 */
.L_x_13640:
[----:B------:R-:W-:Y:S05]  /*e8d0*/  BSYNC B0 ;  /* 0x0000000000007941 */ /* 0x000fea0003800000 */
.L_x_13639:
        /* <DEDUP_REMOVED lines=10> */
.L_x_13641:
[----:B------:R-:W-:Y:S02]  /*e980*/  IMAD.MOV.U32 R37, RZ, RZ, R36 ;  /* 0x000000ffff257224 */ /* 0x000fe400078e0024 */
[----:B------:R-:W-:-:S07]  /*e990*/  IMAD.MOV.U32 R46, RZ, RZ, R6 ;  /* 0x000000ffff2e7224 */ /* 0x000fce00078e0006 */
[----:B------:R-:W-:Y:S05]  /*e9a0*/  WARPSYNC.COLLECTIVE R28, `(.L_x_13642) ;  /* 0x000000001c087348 */ /* 0x000fea0003c00000 */
[----:B------:R0:W1:Y:S02]  /*e9b0*/  SHFL.DOWN P4, R6, R37, R4, R7 ;  /* 0x0800000425067389 */ /* 0x0000640000080007 */
[----:B01----:R-:W-:Y:S05]  /*e9c0*/  ENDCOLLECTIVE ;  /* 0x000000000000791b */ /* 0x003fea0003800000 */
.L_x_13642:
[----:B------:R-:W-:Y:S02]  /*e9d0*/  IMAD.MOV.U32 R37, RZ, RZ, R44 ;  /* 0x000000ffff257224 */ /* 0x000fe400078e002c */
[----:B------:R-:W-:-:S07]  /*e9e0*/  IMAD.MOV.U32 R47, RZ, RZ, R6 ;  /* 0x000000ffff2f7224 */ /* 0x000fce00078e0006 */
[----:B------:R-:W-:Y:S05]  /*e9f0*/  WARPSYNC.COLLECTIVE R28, `(.L_x_13643) ;  /* 0x000000001c087348 */ /* 0x000fea0003c00000 */
[----:B------:R0:W1:Y:S02]  /*ea00*/  SHFL.DOWN P4, R6, R37, R4, R7 ;  /* 0x0800000425067389 */ /* 0x0000640000080007 */
[----:B01----:R-:W-:Y:S05]  /*ea10*/  ENDCOLLECTIVE ;  /* 0x000000000000791b */ /* 0x003fea0003800000 */
.L_x_13643:
[----:B------:R-:W-:Y:S05]  /*ea20*/  BRA `(.L_x_13644) ;  /* 0xffffffc000147947 */ /* 0x000fea000383ffff */
.L_x_13454:
[----:B------:R-:W-:Y:S01]  /*ea30*/  BSSY B0, `(.L_x_13645) ;  /* 0x0000006000007945 */ /* 0x000fe20003800000 */
[----:B------:R-:W-:Y:S02]  /*ea40*/  IMAD.MOV.U32 R4, RZ, RZ, 0x1 ;  /* 0x00000001ff047424 */ /* 0x000fe400078e00ff */
[----:B------:R-:W-:-:S07]  /*ea50*/  IMAD.MOV.U32 R28, RZ, RZ, -0x1 ;  /* 0xffffffffff1c7424 */ /* 0x000fce00078e00ff */
[----:B--23--:R-:W-:Y:S05]  /*ea60*/  WARPSYNC.COLLECTIVE R28, `(.L_x_13646) ;  /* 0x000000001c087348 */ /* 0x00cfea0003c00000 */
[----:B------:R0:W1:Y:S02]  /*ea70*/  SHFL.DOWN P4, R6, R37, R4, R7 ;  /* 0x0800000425067389 */ /* 0x0000640000080007 */
[----:B0123--:R-:W-:Y:S05]  /*ea80*/  ENDCOLLECTIVE ;  /* 0x000000000000791b */ /* 0x00ffea0003800000 */
.L_x_13646:
[----:B------:R-:W-:Y:S05]  /*ea90*/  BSYNC B0 ;  /* 0x0000000000007941 */ /* 0x000fea0003800000 */
.L_x_13645:
[----:B------:R-:W-:Y:S05]  /*eaa0*/  BRA `(.L_x_13647) ;  /* 0xffffffc000187947 */ /* 0x000fea000383ffff */
.L_x_13455:
[----:B------:R-:W-:Y:S01]  /*eab0*/  BSSY B0, `(.L_x_13648) ;  /* 0x0000007000007945 */ /* 0x000fe20003800000 */
[----:B------:R-:W-:Y:S02]  /*eac0*/  IMAD.MOV.U32 R37, RZ, RZ, R45 ;  /* 0x000000ffff257224 */ /* 0x000fe400078e002d */
[----:B------:R-:W-:Y:S02]  /*ead0*/  IMAD.MOV.U32 R4, RZ, RZ, 0x2 ;  /* 0x00000002ff047424 */ /* 0x000fe400078e00ff */
[----:B------:R-:W-:-:S07]  /*eae0*/  IMAD.MOV.U32 R28, RZ, RZ, -0x1 ;  /* 0xffffffffff1c7424 */ /* 0x000fce00078e00ff */
[----:B--23--:R-:W-:Y:S05]  /*eaf0*/  WARPSYNC.COLLECTIVE R28, `(.L_x_13649) ;  /* 0x000000001c087348 */ /* 0x00cfea0003c00000 */
[----:B------:R0:W1:Y:S02]  /*eb00*/  SHFL.DOWN P4, R6, R37, R4, R7 ;  /* 0x0800000425067389 */ /* 0x0000640000080007 */
[----:B0123--:R-:W-:Y:S05]  /*eb10*/  ENDCOLLECTIVE ;  /* 0x000000000000791b */ /* 0x00ffea0003800000 */
.L_x_13649:
[----:B------:R-:W-:Y:S05]  /*eb20*/  BSYNC B0 ;  /* 0x0000000000007941 */ /* 0x000fea0003800000 */
.L_x_13648:
[----:B------:R-:W-:Y:S02]  /*eb30*/  IMAD.MOV.U32 R37, RZ, RZ, R36 ;  /* 0x000000ffff257224 */ /* 0x000fe400078e0024 */
[----:B------:R-:W-:Y:S02]  /*eb40*/  IMAD.MOV.U32 R4, RZ, RZ, 0x2 ;  /* 0x00000002ff047424 */ /* 0x000fe400078e00ff */
[----:B------:R-:W-:Y:S02]  /*eb50*/  IMAD.MOV.U32 R28, RZ, RZ, -0x1 ;  /* 0xffffffffff1c7424 */ /* 0x000fe400078e00ff */
[----:B------:R-:W-:-:S07]  /*eb60*/  IMAD.MOV.U32 R46, RZ, RZ, R6 ;  /* 0x000000ffff2e7224 */ /* 0x000fce00078e0006 */
[----:B------:R-:W-:Y:S05]  /*eb70*/  WARPSYNC.COLLECTIVE R28, `(.L_x_13650) ;  /* 0x000000001c087348 */ /* 0x000fea0003c00000 */
[----:B------:R0:W1:Y:S02]  /*eb80*/  SHFL.DOWN P4, R6, R37, R4, R7 ;  /* 0x0800000425067389 */ /* 0x0000640000080007 */
[----:B01----:R-:W-:Y:S05]  /*eb90*/  ENDCOLLECTIVE ;  /* 0x000000000000791b */ /* 0x003fea0003800000 */
.L_x_13650:
[----:B------:R-:W-:Y:S02]  /*eba0*/  IMAD.MOV.U32 R37, RZ, RZ, R44 ;  /* 0x000000ffff257224 */ /* 0x000fe400078e002c */
[----:B------:R-:W-:-:S07]  /*ebb0*/  IMAD.MOV.U32 R47, RZ, RZ, R6 ;  /* 0x000000ffff2f7224 */ /* 0x000fce00078e0006 */
[----:B------:R-:W-:Y:S05]  /*ebc0*/  WARPSYNC.COLLECTIVE R28, `(.L_x_13651) ;  /* 0x000000001c087348 */ /* 0x000fea0003c00000 */
[----:B------:R0:W1:Y:S02]  /*ebd0*/  SHFL.DOWN P4, R6, R37, R4, R7 ;  /* 0x0800000425067389 */ /* 0x0000640000080007 */
[----:B01----:R-:W-:Y:S05]  /*ebe0*/  ENDCOLLECTIVE ;  /* 0x000000000000791b */ /* 0x003fea0003800000 */
.L_x_13651:
[----:B------:R-:W-:Y:S05]  /*ebf0*/  BRA `(.L_x_13652) ;  /* 0xffffffbc00e07947 */ /* 0x000fea000383ffff */
.L_x_13456:
[----:B------:R-:W-:Y:S01]  /*ec00*/  BSSY B0, `(.L_x_13653) ;  /* 0x0000006000007945 */ /* 0x000fe20003800000 */
[----:B------:R-:W-:Y:S02]  /*ec10*/  IMAD.MOV.U32 R4, RZ, RZ, 0x2 ;  /* 0x00000002ff047424 */ /* 0x000fe400078e00ff */
[----:B------:R-:W-:-:S07]  /*ec20*/  IMAD.MOV.U32 R28, RZ, RZ, -0x1 ;  /* 0xffffffffff1c7424 */ /* 0x000fce00078e00ff */
[----:B--23--:R-:W-:Y:S05]  /*ec30*/  WARPSYNC.COLLECTIVE R28, `(.L_x_13654) ;  /* 0x000000001c087348 */ /* 0x00cfea0003c00000 */
[----:B------:R0:W1:Y:S02]  /*ec40*/  SHFL.DOWN P4, R6, R37, R4, R7 ;  /* 0x0800000425067389 */ /* 0x0000640000080007 */
[----:B0123--:R-:W-:Y:S05]  /*ec50*/  ENDCOLLECTIVE ;  /* 0x000000000000791b */ /* 0x00ffea0003800000 */
.L_x_13654:
[----:B------:R-:W-:Y:S05]  /*ec60*/  BSYNC B0 ;  /* 0x0000000000007941 */ /* 0x000fea0003800000 */
.L_x_13653:
[----:B------:R-:W-:Y:S05]  /*ec70*/  BRA `(.L_x_13655) ;  /* 0xffffffbc00e47947 */ /* 0x000fea000383ffff */
.L_x_13457:
[----:B------:R-:W-:Y:S01]  /*ec80*/  BSSY B0, `(.L_x_13656) ;  /* 0x0000007000007945 */ /* 0x000fe20003800000 */
[----:B------:R-:W-:Y:S02]  /*ec90*/  IMAD.MOV.U32 R37, RZ, RZ, R45 ;  /* 0x000000ffff257224 */ /* 0x000fe400078e002d */
[----:B------:R-:W-:Y:S02]  /*eca0*/  IMAD.MOV.U32 R4, RZ, RZ, 0x4 ;  /* 0x00000004ff047424 */ /* 0x000fe400078e00ff */
[----:B------:R-:W-:-:S07]  /*ecb0*/  IMAD.MOV.U32 R28, RZ, RZ, -0x1 ;  /* 0xffffffffff1c7424 */ /* 0x000fce00078e00ff */
[----:B--23--:R-:W-:Y:S05]  /*ecc0*/  WARPSYNC.COLLECTIVE R28, `(.L_x_13657) ;  /* 0x000000001c087348 */ /* 0x00cfea0003c00000 */
[----:B------:R0:W1:Y:S02]  /*ecd0*/  SHFL.DOWN P4, R6, R37, R4, R7 ;  /* 0x0800000425067389 */ /* 0x0000640000080007 */
[----:B0123--:R-:W-:Y:S05]  /*ece0*/  ENDCOLLECTIVE ;  /* 0x000000000000791b */ /* 0x00ffea0003800000 */
.L_x_13657:
[----:B------:R-:W-:Y:S05]  /*ecf0*/  BSYNC B0 ;  /* 0x0000000000007941 */ /* 0x000fea0003800000 */
.L_x_13656:
[----:B------:R-:W-:Y:S02]  /*ed00*/  IMAD.MOV.U32 R37, RZ, RZ, R36 ;  /* 0x000000ffff257224 */ /* 0x000fe400078e0024 */
[----:B------:R-:W-:Y:S02]  /*ed10*/  IMAD.MOV.U32 R4, RZ, RZ, 0x4 ;  /* 0x00000004ff047424 */ /* 0x000fe400078e00ff */
[----:B------:R-:W-:Y:S02]  /*ed20*/  IMAD.MOV.U32 R28, RZ, RZ, -0x1 ;  /* 0xffffffffff1c7424 */ /* 0x000fe400078e00ff */
[----:B------:R-:W-:-:S07]  /*ed30*/  IMAD.MOV.U32 R46, RZ, RZ, R6 ;  /* 0x000000ffff2e7224 */ /* 0x000fce00078e0006 */
[----:B------:R-:W-:Y:S05]  /*ed40*/  WARPSYNC.COLLECTIVE R28, `(.L_x_13658) ;  /* 0x000000001c087348 */ /* 0x000fea0003c00000 */
[----:B------:R0:W1:Y:S02]  /*ed50*/  SHFL.DOWN P4, R6, R37, R4, R7 ;  /* 0x0800000425067389 */ /* 0x0000640000080007 */
[----:B01----:R-:W-:Y:S05]  /*ed60*/  ENDCOLLECTIVE ;  /* 0x000000000000791b */ /* 0x003fea0003800000 */
.L_x_13658:
[----:B------:R-:W-:Y:S02]  /*ed70*/  IMAD.MOV.U32 R37, RZ, RZ, R44 ;  /* 0x000000ffff257224 */ /* 0x000fe400078e002c */
[----:B------:R-:W-:-:S07]  /*ed80*/  IMAD.MOV.U32 R47, RZ, RZ, R6 ;  /* 0x000000ffff2f7224 */ /* 0x000fce00078e0006 */
[----:B------:R-:W-:Y:S05]  /*ed90*/  WARPSYNC.COLLECTIVE R28, `(.L_x_13659) ;  /* 0x000000001c087348 */ /* 0x000fea0003c00000 */
[----:B------:R0:W1:Y:S02]  /*eda0*/  SHFL.DOWN P4, R6, R37, R4, R7 ;  /* 0x0800000425067389 */ /* 0x0000640000080007 */
[----:B01----:R-:W-:Y:S05]  /*edb0*/  ENDCOLLECTIVE ;  /* 0x000000000000791b */ /* 0x003fea0003800000 */
.L_x_13659:
[----:B------:R-:W-:Y:S05]  /*edc0*/  BRA `(.L_x_13660) ;  /* 0xffffffbc00ac7947 */ /* 0x000fea000383ffff */
.L_x_13458:
[----:B------:R-:W-:Y:S01]  /*edd0*/  BSSY B0, `(.L_x_13661) ;  /* 0x0000006000007945 */ /* 0x000fe20003800000 */
[----:B------:R-:W-:Y:S02]  /*ede0*/  IMAD.MOV.U32 R4, RZ, RZ, 0x4 ;  /* 0x00000004ff047424 */ /* 0x000fe400078e00ff */
[----:B------:R-:W-:-:S07]  /*edf0*/  IMAD.MOV.U32 R28, RZ, RZ, -0x1 ;  /* 0xffffffffff1c7424 */ /* 0x000fce00078e00ff */
[----:B--23--:R-:W-:Y:S05]  /*ee00*/  WARPSYNC.COLLECTIVE R28, `(.L_x_13662) ;  /* 0x000000001c087348 */ /* 0x00cfea0003c00000 */
[----:B------:R0:W1:Y:S02]  /*ee10*/  SHFL.DOWN P4, R6, R37, R4, R7 ;  /* 0x0800000425067389 */ /* 0x0000640000080007 */
[----:B0123--:R-:W-:Y:S05]  /*ee20*/  ENDCOLLECTIVE ;  /* 0x000000000000791b */ /* 0x00ffea0003800000 */
.L_x_13662:
[----:B------:R-:W-:Y:S05]  /*ee30*/  BSYNC B0 ;  /* 0x0000000000007941 */ /* 0x000fea0003800000 */
.L_x_13661:
[----:B------:R-:W-:Y:S05]  /*ee40*/  BRA `(.L_x_13663) ;  /* 0xffffffbc00b07947 */ /* 0x000fea000383ffff */
.L_x_13459:
[----:B------:R-:W-:Y:S01]  /*ee50*/  BSSY B0, `(.L_x_13664) ;  /* 0x0000007000007945 */ /* 0x000fe20003800000 */
[----:B------:R-:W-:Y:S02]  /*ee60*/  IMAD.MOV.U32 R37, RZ, RZ, R45 ;  /* 0x000000ffff257224 */ /* 0x000fe400078e002d */
[----:B------:R-:W-:Y:S02]  /*ee70*/  IMAD.MOV.U32 R4, RZ, RZ, 0x8 ;  /* 0x00000008ff047424 */ /* 0x000fe400078e00ff */
[----:B------:R-:W-:-:S07]  /*ee80*/  IMAD.MOV.U32 R28, RZ, RZ, -0x1 ;  /* 0xffffffffff1c7424 */ /* 0x000fce00078e00ff */
[----:B--23--:R-:W-:Y:S05]  /*ee90*/  WARPSYNC.COLLECTIVE R28, `(.L_x_13665) ;  /* 0x000000001c087348 */ /* 0x00cfea0003c00000 */
[----:B------:R0:W1:Y:S02]  /*eea0*/  SHFL.DOWN P4, R6, R37, R4, R7 ;  /* 0x0800000425067389 */ /* 0x0000640000080007 */
[----:B0123--:R-:W-:Y:S05]  /*eeb0*/  ENDCOLLECTIVE ;  /* 0x000000000000791b */ /* 0x00ffea0003800000 */
.L_x_13665:
[----:B------:R-:W-:Y:S05]  /*eec0*/  BSYNC B0 ;  /* 0x0000000000007941 */ /* 0x000fea0003800000 */
.L_x_13664:
[----:B------:R-:W-:Y:S02]  /*eed0*/  IMAD.MOV.U32 R37, RZ, RZ, R36 ;  /* 0x000000ffff257224 */ /* 0x000fe400078e0024 */
[----:B------:R-:W-:Y:S02]  /*eee0*/  IMAD.MOV.U32 R4, RZ, RZ, 0x8 ;  /* 0x00000008ff047424 */ /* 0x000fe400078e00ff */
[----:B------:R-:W-:Y:S02]  /*eef0*/  IMAD.MOV.U32 R28, RZ, RZ, -0x1 ;  /* 0xffffffffff1c7424 */ /* 0x000fe400078e00ff */
[----:B------:R-:W-:-:S07]  /*ef00*/  IMAD.MOV.U32 R46, RZ, RZ, R6 ;  /* 0x000000ffff2e7224 */ /* 0x000fce00078e0006 */
[----:B------:R-:W-:Y:S05]  /*ef10*/  WARPSYNC.COLLECTIVE R28, `(.L_x_13666) ;  /* 0x000000001c087348 */ /* 0x000fea0003c00000 */
[----:B------:R0:W1:Y:S02]  /*ef20*/  SHFL.DOWN P4, R6, R37, R4, R7 ;  /* 0x0800000425067389 */ /* 0x0000640000080007 */
[----:B01----:R-:W-:Y:S05]  /*ef30*/  ENDCOLLECTIVE ;  /* 0x000000000000791b */ /* 0x003fea0003800000 */
.L_x_13666:
[----:B------:R-:W-:Y:S02]  /*ef40*/  IMAD.MOV.U32 R37, RZ, RZ, R44 ;  /* 0x000000ffff257224 */ /* 0x000fe400078e002c */
[----:B------:R-:W-:-:S07]  /*ef50*/  IMAD.MOV.U32 R47, RZ, RZ, R6 ;  /* 0x000000ffff2f7224 */ /* 0x000fce00078e0006 */
[----:B------:R-:W-:Y:S05]  /*ef60*/  WARPSYNC.COLLECTIVE R28, `(.L_x_13667) ;  /* 0x000000001c087348 */ /* 0x000fea0003c00000 */
[----:B------:R0:W1:Y:S02]  /*ef70*/  SHFL.DOWN P4, R6, R37, R4, R7 ;  /* 0x0800000425067389 */ /* 0x0000640000080007 */
[----:B01----:R-:W-:Y:S05]  /*ef80*/  ENDCOLLECTIVE ;  /* 0x000000000000791b */ /* 0x003fea0003800000 */
.L_x_13667:
[----:B------:R-:W-:Y:S05]  /*ef90*/  BRA `(.L_x_13668) ;  /* 0xffffffbc00787947 */ /* 0x000fea000383ffff */
.L_x_13460:
[----:B------:R-:W-:Y:S01]  /*efa0*/  BSSY B0, `(.L_x_13669) ;  /* 0x0000006000007945 */ /* 0x000fe20003800000 */
[----:B------:R-:W-:Y:S02]  /*efb0*/  IMAD.MOV.U32 R4, RZ, RZ, 0x8 ;  /* 0x00000008ff047424 */ /* 0x000fe400078e00ff */
[----:B------:R-:W-:-:S07]  /*efc0*/  IMAD.MOV.U32 R28, RZ, RZ, -0x1 ;  /* 0xffffffffff1c7424 */ /* 0x000fce00078e00ff */
[----:B--23--:R-:W-:Y:S05]  /*efd0*/  WARPSYNC.COLLECTIVE R28, `(.L_x_13670) ;  /* 0x000000001c087348 */ /* 0x00cfea0003c00000 */
[----:B------:R0:W1:Y:S02]  /*efe0*/  SHFL.DOWN P4, R6, R37, R4, R7 ;  /* 0x0800000425067389 */ /* 0x0000640000080007 */
[----:B0123--:R-:W-:Y:S05]  /*eff0*/  ENDCOLLECTIVE ;  /* 0x000000000000791b */ /* 0x00ffea0003800000 */
.L_x_13670:
[----:B------:R-:W-:Y:S05]  /*f000*/  BSYNC B0 ;  /* 0x0000000000007941 */ /* 0x000fea0003800000 */
.L_x_13669:
[----:B------:R-:W-:Y:S05]  /*f010*/  BRA `(.L_x_13671) ;  /* 0xffffffbc007c7947 */ /* 0x000fea000383ffff */
.L_x_13461:
[----:B------:R-:W-:Y:S01]  /*f020*/  BSSY B0, `(.L_x_13672) ;  /* 0x0000007000007945 */ /* 0x000fe20003800000 */
[----:B------:R-:W-:Y:S02]  /*f030*/  IMAD.MOV.U32 R37, RZ, RZ, R45 ;  /* 0x000000ffff257224 */ /* 0x000fe400078e002d */
[----:B------:R-:W-:Y:S02]  /*f040*/  IMAD.MOV.U32 R4, RZ, RZ, 0x10 ;  /* 0x00000010ff047424 */ /* 0x000fe400078e00ff */
[----:B------:R-:W-:-:S07]  /*f050*/  IMAD.MOV.U32 R28, RZ, RZ, -0x1 ;  /* 0xffffffffff1c7424 */ /* 0x000fce00078e00ff */
[----:B--23--:R-:W-:Y:S05]  /*f060*/  WARPSYNC.COLLECTIVE R28, `(.L_x_13673) ;  /* 0x000000001c087348 */ /* 0x00cfea0003c00000 */
[----:B------:R0:W1:Y:S02]  /*f070*/  SHFL.DOWN P4, R6, R37, R4, R7 ;  /* 0x0800000425067389 */ /* 0x0000640000080007 */
[----:B0123--:R-:W-:Y:S05]  /*f080*/  ENDCOLLECTIVE ;  /* 0x000000000000791b */ /* 0x00ffea0003800000 */
.L_x_13673:
[----:B------:R-:W-:Y:S05]  /*f090*/  BSYNC B0 ;  /* 0x0000000000007941 */ /* 0x000fea0003800000 */
.L_x_13672:
        /* <DEDUP_REMOVED lines=8> */
.L_x_13674:
[----:B------:R-:W-:Y:S02]  /*f120*/  IMAD.MOV.U32 R37, RZ, RZ, R44 ;  /* 0x000000ffff257224 */ /* 0x000fe400078e002c */
[----:B------:R-:W-:-:S07]  /*f130*/  IMAD.MOV.U32 R47, RZ, RZ, R6 ;  /* 0x000000ffff2f7224 */ /* 0x000fce00078e0006 */
[----:B------:R-:W-:Y:S05]  /*f140*/  WARPSYNC.COLLECTIVE R28, `(.L_x_13675) ;  /* 0x000000001c087348 */ /* 0x000fea0003c00000 */
[----:B------:R0:W1:Y:S02]  /*f150*/  SHFL.DOWN P4, R6, R37, R4, R7 ;  /* 0x0800000425067389 */ /* 0x0000640000080007 */
[----:B01----:R-:W-:Y:S05]  /*f160*/  ENDCOLLECTIVE ;  /* 0x000000000000791b */ /* 0x003fea0003800000 */
.L_x_13675:
[----:B------:R-:W-:Y:S05]  /*f170*/  BRA `(.L_x_13676) ;  /* 0xffffffbc00447947 */ /* 0x000fea000383ffff */
.L_x_13462:
[----:B------:R-:W-:Y:S01]  /*f180*/  BSSY B0, `(.L_x_13677) ;  /* 0x0000006000007945 */ /* 0x000fe20003800000 */
[----:B------:R-:W-:Y:S02]  /*f190*/  IMAD.MOV.U32 R4, RZ, RZ, 0x10 ;  /* 0x00000010ff047424 */ /* 0x000fe400078e00ff */
[----:B------:R-:W-:-:S07]  /*f1a0*/  IMAD.MOV.U32 R28, RZ, RZ, -0x1 ;  /* 0xffffffffff1c7424 */ /* 0x000fce00078e00ff */
[----:B--23--:R-:W-:Y:S05]  /*f1b0*/  WARPSYNC.COLLECTIVE R28, `(.L_x_13678) ;  /* 0x000000001c087348 */ /* 0x00cfea0003c00000 */
[----:B------:R0:W1:Y:S02]  /*f1c0*/  SHFL.DOWN P4, R6, R37, R4, R7 ;  /* 0x0800000425067389 */ /* 0x0000640000080007 */
[----:B0123--:R-:W-:Y:S05]  /*f1d0*/  ENDCOLLECTIVE ;  /* 0x000000000000791b */ /* 0x00ffea0003800000 */
.L_x_13678:
[----:B------:R-:W-:Y:S05]  /*f1e0*/  BSYNC B0 ;  /* 0x0000000000007941 */ /* 0x000fea0003800000 */
.L_x_13677:
[----:B------:R-:W-:Y:S05]  /*f1f0*/  BRA `(.L_x_13679) ;  /* 0xffffffbc00647947 */ /* 0x000fea000383ffff */
.L_x_13463:
[----:B------:R-:W-:Y:S01]  /*f200*/  BSSY B0, `(.L_x_13680) ;  /* 0x0000005000007945 */ /* 0x000fe20003800000 */
[----:B------:R-:W-:-:S07]  /*f210*/  IMAD.MOV.U32 R28, RZ, RZ, -0x1 ;  /* 0xffffffffff1c7424 */ /* 0x000fce00078e00ff */
[----:B--23--:R-:W-:Y:S05]  /*f220*/  WARPSYNC.COLLECTIVE R28, `(.L_x_13681) ;  /* 0x000000001c087348 */ /* 0x00cfea0003c00000 */
[----:B------:R-:W-:Y:S01]  /*f230*/  VOTE.ALL P5, P5 ;  /* 0x0000000000ff7806 */ /* 0x000fe200028a0000 */
[----:B--23--:R-:W-:-:S12]  /*f240*/  ENDCOLLECTIVE ;  /* 0x000000000000791b */ /* 0x00cfd80003800000 */
.L_x_13681:
[----:B------:R-:W-:Y:S05]  /*f250*/  BSYNC B0 ;  /* 0x0000000000007941 */ /* 0x000fea0003800000 */
.L_x_13680:
[----:B------:R-:W-:Y:S05]  /*f260*/  BRA `(.L_x_13682) ;  /* 0xffffffbc00607947 */ /* 0x000fea000383ffff */
.L_x_13683:
        /* <DEDUP_REMOVED lines=9> */
.L_x_14458:


//--------------------- .text._ZN6thrust24THRUST_300001_SM_1000_NS8cuda_cub4core6detail13_kernel_agentINS1_15__reduce_by_key16ReduceByKeyAgentINS0_6detail15normal_iteratorINS0_10device_ptrIiEEEESB_SB_SB_N4cuda3std3__412not_equal_toIiEENSE_10multipliesIiEEPiiEEJSB_SB_SB_SB_SJ_N3cub18CUB_300001_SM_100024ReduceByKeyScanTileStateIiiLb1EEESG_SI_iiEEEvDpT0_ --------------------------
	.section	.text._ZN6thrust24THRUST_300001_SM_1000_NS8cuda_cub4core6detail13_kernel_agentINS1_15__reduce_by_key16ReduceByKeyAgentINS0_6detail15normal_iteratorINS0_10device_ptrIiEEEESB_SB_SB_N4cuda3std3__412not_equal_toIiEENSE_10multipliesIiEEPiiEEJSB_SB_SB_SB_SJ_N3cub18CUB_300001_SM_100024ReduceByKeyScanTileStateIiiLb1EEESG_SI_iiEEEvDpT0_,"ax",@progbits
	.align	128
        .global         _ZN6thrust24THRUST_300001_SM_1000_NS8cuda_cub4core6detail13_kernel_agentINS1_15__reduce_by_key16ReduceByKeyAgentINS0_6detail15normal_iteratorINS0_10device_ptrIiEEEESB_SB_SB_N4cuda3std3__412not_equal_toIiEENSE_10multipliesIiEEPiiEEJSB_SB_SB_SB_SJ_N3cub18CUB_300001_SM_100024ReduceByKeyScanTileStateIiiLb1EEESG_SI_iiEEEvDpT0_
        .type           _ZN6thrust24THRUST_300001_SM_1000_NS8cuda_cub4core6detail13_kernel_agentINS1_15__reduce_by_key16ReduceByKeyAgentINS0_6detail15normal_iteratorINS0_10device_ptrIiEEEESB_SB_SB_N4cuda3std3__412not_equal_toIiEENSE_10multipliesIiEEPiiEEJSB_SB_SB_SB_SJ_N3cub18CUB_300001_SM_100024ReduceByKeyScanTileStateIiiLb1EEESG_SI_iiEEEvDpT0_,@function
        .size           _ZN6thrust24THRUST_300001_SM_1000_NS8cuda_cub4core6detail13_kernel_agentINS1_15__reduce_by_key16ReduceByKeyAgentINS0_6detail15normal_iteratorINS0_10device_ptrIiEEEESB_SB_SB_N4cuda3std3__412not_equal_toIiEENSE_10multipliesIiEEPiiEEJSB_SB_SB_SB_SJ_N3cub18CUB_300001_SM_100024ReduceByKeyScanTileStateIiiLb1EEESG_SI_iiEEEvDpT0_,(.L_x_14459 - _ZN6thrust24THRUST_300001_SM_1000_NS8cuda_cub4core6detail13_kernel_agentINS1_15__reduce_by_key16ReduceByKeyAgentINS0_6detail15normal_iteratorINS0_10device_ptrIiEEEESB_SB_SB_N4cuda3std3__412not_equal_toIiEENSE_10multipliesIiEEPiiEEJSB_SB_SB_SB_SJ_N3cub18CUB_300001_SM_100024ReduceByKeyScanTileStateIiiLb1EEESG_SI_iiEEEvDpT0_)
        .other          _ZN6thrust24THRUST_300001_SM_1000_NS8cuda_cub4core6detail13_kernel_agentINS1_15__reduce_by_key16ReduceByKeyAgentINS0_6detail15normal_iteratorINS0_10device_ptrIiEEEESB_SB_SB_N4cuda3std3__412not_equal_toIiEENSE_10multipliesIiEEPiiEEJSB_SB_SB_SB_SJ_N3cub18CUB_300001_SM_100024ReduceByKeyScanTileStateIiiLb1EEESG_SI_iiEEEvDpT0_,@"STO_CUDA_ENTRY STV_DEFAULT"
_ZN6thrust24THRUST_300001_SM_1000_NS8cuda_cub4core6detail13_kernel_agentINS1_15__reduce_by_key16ReduceByKeyAgentINS0_6detail15normal_iteratorINS0_10device_ptrIiEEEESB_SB_SB_N4cuda3std3__412not_equal_toIiEENSE_10multipliesIiEEPiiEEJSB_SB_SB_SB_SJ_N3cub18CUB_300001_SM_100024ReduceByKeyScanTileStateIiiLb1EEESG_SI_iiEEEvDpT0_:
.text._ZN6thrust24THRUST_300001_SM_1000_NS8cuda_cub4core6detail13_kernel_agentINS1_15__reduce_by_key16ReduceByKeyAgentINS0_6detail15normal_iteratorINS0_10device_ptrIiEEEESB_SB_SB_N4cuda3std3__412not_equal_toIiEENSE_10multipliesIiEEPiiEEJSB_SB_SB_SB_SJ_N3cub18CUB_300001_SM_100024ReduceByKeyScanTileStateIiiLb1EEESG_SI_iiEEEvDpT0_:
        /* <DEDUP_REMOVED lines=11> */
[----:B------:R-:W1:Y:S01]  /*00b0*/  LDC.64 R2, c[0x0][0x380] ;  /* 0x0000e000ff027b82 */ /* 0x000e620000000a00 */
[C---:B0-----:R-:W-:Y:S02]  /*00c0*/  LOP3.LUT R0, R7.reuse, 0x1f, RZ, 0xc0, !PT ;  /* 0x0000001f07007812 */ /* 0x041fe400078ec0ff */
[----:B------:R-:W-:-:S03]  /*00d0*/  LOP3.LUT R4, R7, 0x3e0, RZ, 0xc0, !PT ;  /* 0x000003e007047812 */ /* 0x000fc600078ec0ff */
[----:B------:R-:W-:-:S04]  /*00e0*/  IMAD.IADD R5, R5, 0x1, R0 ;  /* 0x0000000105057824 */ /* 0x000fc800078e0200 */
[----:B------:R-:W-:Y:S02]  /*00f0*/  IMAD R9, R4, 0x9, R5 ;  /* 0x0000000904097824 */ /* 0x000fe400078e0205 */
[----:B------:R-:W0:Y:S02]  /*0100*/  LDC.64 R4, c[0x0][0x388] ;  /* 0x0000e200ff047b82 */ /* 0x000e240000000a00 */
        /* <DEDUP_REMOVED lines=10> */
[----:B0-----:R-:W-:-:S05]  /*01b0*/  IMAD.WIDE.U32 R4, R9, 0x4, R4 ;  /* 0x0000000409047825 */ /* 0x001fca00078e0004 */
        /* <DEDUP_REMOVED lines=9> */
[----:B------:R-:W1:Y:S01]  /*0250*/  S2UR UR5, SR_CgaCtaId ;  /* 0x00000000000579c3 */ /* 0x000e620000008800 */
[----:B------:R-:W-:Y:S01]  /*0260*/  SHF.R.U32.HI R45, RZ, 0x5, R7 ;  /* 0x00000005ff2d7819 */ /* 0x000fe20000011607 */
[----:B------:R-:W-:Y:S01]  /*0270*/  UMOV UR4, 0x400 ;  /* 0x0000040000047882 */ /* 0x000fe20000000000 */
[----:B------:R-:W0:Y:S01]  /*0280*/  S2R R26, SR_LANEID ;  /* 0x00000000001a7919 */ /* 0x000e220000000000 */
[----:B------:R-:W-:Y:S01]  /*0290*/  ISETP.NE.AND P0, PT, R7, RZ, PT ;  /* 0x000000ff0700720c */ /* 0x000fe20003f05270 */
[----:B------:R-:W-:Y:S01]  /*02a0*/  BSSY.RECONVERGENT B0, `(.L_x_13686) ;  /* 0x00000d0000007945 */ /* 0x000fe20003800200 */
[----:B-1----:R-:W-:Y:S01]  /*02b0*/  ULEA UR4, UR5, UR4, 0x18 ;  /* 0x0000000405047291 */ /* 0x002fe2000f8ec0ff */
        /* <DEDUP_REMOVED lines=28> */
[----:B---3--:R-:W-:Y:S02]  /*0480*/  ISETP.NE.AND P4, PT, R34, R36, PT ;  /* 0x000000242200720c */ /* 0x008fe40003f85270 */
[----:B------:R-:W-:Y:S01]  /*0490*/  P2R R27, PR, RZ, 0x8 ;  /* 0x00000008ff1b7803 */ /* 0x000fe20000000000 */
        /* <DEDUP_REMOVED lines=16> */
[----:B------:R-:W-:Y:S04]  /*05a0*/  LDS R41, [R5+0x18] ;  /* 0x0000180005297984 */ /* 0x000fe80000000800 */
[----:B------:R-:W-:Y:S04]  /*05b0*/  LDS R3, [R5+0x1c] ;  /* 0x00001c0005037984 */ /* 0x000fe80000000800 */
[----:B------:R-:W-:Y:S01]  /*05c0*/  LDS R8, [R5+0x20] ;  /* 0x0000200005087984 */ /* 0x000fe20000000800 */
[----:B------:R-:W-:Y:S01]  /*05d0*/  BAR.SYNC.DEFER_BLOCKING 0x0 ;  /* 0x0000000000007b1d */ /* 0x000fe20000010000 */
[----:B0-----:R-:W-:-:S05]  /*05e0*/  SEL R4, R29, 0x1, P5 ;  /* 0x000000011d047807 */ /* 0x001fca0002800000 */
[----:B-1----:R-:W-:Y:S02]  /*05f0*/  IMAD R9, R31, R4, RZ ;  /* 0x000000041f097224 */ /* 0x002fe400078e02ff */
[----:B------:R-:W-:-:S03]  /*0600*/  IMAD.MOV.U32 R4, RZ, RZ, RZ ;  /* 0x000000ffff047224 */ /* 0x000fc600078e00ff */
[----:B------:R-:W-:-:S05]  /*0610*/  SEL R10, R9, 0x1, P2 ;  /* 0x00000001090a7807 */ /* 0x000fca0001000000 */
[----:B--2---:R-:W-:Y:S01]  /*0620*/  IMAD R10, R33, R10, RZ ;  /* 0x0000000a210a7224 */ /* 0x004fe200078e02ff */
[----:B------:R-:W-:Y:S04]  /*0630*/  STS [R11+0x47c], R0 ;  /* 0x00047c000b007388 */ /* 0x000fe80000000800 */
[----:B------:R-:W-:Y:S01]  /*0640*/  SEL R10, R10, 0x1, P3 ;  /* 0x000000010a0a7807 */ /* 0x000fe20001800000 */
[----:B------:R-:W-:Y:S04]  /*0650*/  BAR.SYNC.DEFER_BLOCKING 0x0 ;  /* 0x0000000000007b1d */ /* 0x000fe80000010000 */
[----:B---3--:R-:W-:-:S05]  /*0660*/  IMAD R10, R35, R10, RZ ;  /* 0x0000000a230a7224 */ /* 0x008fca00078e02ff */
[----:B------:R-:W-:-:S05]  /*0670*/  SEL R10, R10, 0x1, P4 ;  /* 0x000000010a0a7807 */ /* 0x000fca0002000000 */
[----:B----4-:R-:W-:-:S05]  /*0680*/  IMAD R10, R37, R10, RZ ;  /* 0x0000000a250a7224 */ /* 0x010fca00078e02ff */
[----:B------:R-:W-:-:S05]  /*0690*/  SEL R10, R10, 0x1, P6 ;  /* 0x000000010a0a7807 */ /* 0x000fca0003000000 */
[----:B-----5:R-:W-:Y:S01]  /*06a0*/  IMAD R10, R39, R10, RZ ;  /* 0x0000000a270a7224 */ /* 0x020fe200078e02ff */
[----:B------:R-:W0:Y:S02]  /*06b0*/  @P0 LDS R6, [R11+0x478] ;  /* 0x000478000b060984 */ /* 0x000e240000000800 */
[----:B0-----:R-:W-:-:S04]  /*06c0*/  @P0 ISETP.NE.AND P1, PT, R6, R28, PT ;  /* 0x0000001c0600020c */ /* 0x001fc80003f25270 */
[----:B------:R-:W-:Y:S02]  /*06d0*/  @P0 SEL R4, RZ, 0x1, P1 ;  /* 0x00000001ff040807 */ /* 0x000fe40000800000 */
[----:B------:R-:W-:Y:S02]  /*06e0*/  ISETP.NE.AND P1, PT, R40, R2, PT ;  /* 0x000000022800720c */ /* 0x000fe40003f25270 */
[----:B------:R-:W-:Y:S01]  /*06f0*/  ISETP.NE.AND P0, PT, R2, R0, PT ;  /* 0x000000000200720c */ /* 0x000fe20003f05270 */
[----:B------:R-:W-:Y:S02]  /*0700*/  VIADD R5, R4, 0x1 ;  /* 0x0000000104057836 */ /* 0x000fe40000000000 */
[----:B------:R-:W-:-:S04]  /*0710*/  @P5 IMAD.MOV R5, RZ, RZ, R4 ;  /* 0x000000ffff055224 */ /* 0x000fc800078e0204 */
[----:B------:R-:W-:Y:S02]  /*0720*/  VIADD R9, R5, 0x1 ;  /* 0x0000000105097836 */ /* 0x000fe40000000000 */
[----:B------:R-:W-:-:S04]  /*0730*/  @P2 IMAD.MOV R9, RZ, RZ, R5 ;  /* 0x000000ffff092224 */ /* 0x000fc800078e0205 */
[----:B------:R-:W-:Y:S02]  /*0740*/  VIADD R5, R9, 0x1 ;  /* 0x0000000109057836 */ /* 0x000fe40000000000 */
[----:B------:R-:W-:Y:S01]  /*0750*/  @P3 IMAD.MOV R5, RZ, RZ, R9 ;  /* 0x000000ffff053224 */ /* 0x000fe200078e0209 */
[----:B------:R-:W-:-:S03]  /*0760*/  ISETP.NE.AND P3, PT, R38, R40, PT ;  /* 0x000000282600720c */ /* 0x000fc60003f65270 */
[----:B------:R-:W-:Y:S01]  /*0770*/  VIADD R9, R5, 0x1 ;  /* 0x0000000105097836 */ /* 0x000fe20000000000 */
[----:B------:R-:W-:Y:S01]  /*0780*/  SEL R10, R10, 0x1, P3 ;  /* 0x000000010a0a7807 */ /* 0x000fe20001800000 */
[----:B------:R-:W-:-:S04]  /*0790*/  @P4 IMAD.MOV R9, RZ, RZ, R5 ;  /* 0x000000ffff094224 */ /* 0x000fc800078e0205 */
[----:B------:R-:W-:Y:S02]  /*07a0*/  IMAD R10, R41, R10, RZ ;  /* 0x0000000a290a7224 */ /* 0x000fe400078e02ff */
[----:B------:R-:W-:Y:S02]  /*07b0*/  VIADD R42, R9, 0x1 ;  /* 0x00000001092a7836 */ /* 0x000fe40000000000 */
[----:B------:R-:W-:Y:S01]  /*07c0*/  @P6 IMAD.MOV R42, RZ, RZ, R9 ;  /* 0x000000ffff2a6224 */ /* 0x000fe200078e0209 */
[----:B------:R-:W-:-:S03]  /*07d0*/  SEL R10, R10, 0x1, P1 ;  /* 0x000000010a0a7807 */ /* 0x000fc60000800000 */
[----:B------:R-:W-:Y:S02]  /*07e0*/  VIADD R9, R42, 0x1 ;  /* 0x000000012a097836 */ /* 0x000fe40000000000 */
[----:B------:R-:W-:Y:S02]  /*07f0*/  IMAD R10, R3, R10, RZ ;  /* 0x0000000a030a7224 */ /* 0x000fe400078e02ff */
[----:B------:R-:W-:-:S03]  /*0800*/  @P3 IMAD.MOV R9, RZ, RZ, R42 ;  /* 0x000000ffff093224 */ /* 0x000fc600078e022a */
[----:B------:R-:W-:Y:S01]  /*0810*/  SEL R11, R10, 0x1, P0 ;  /* 0x000000010a0b7807 */ /* 0x000fe20000000000 */
[----:B------:R-:W-:Y:S02]  /*0820*/  VIADD R43, R9, 0x1 ;  /* 0x00000001092b7836 */ /* 0x000fe40000000000 */
[----:B------:R-:W-:Y:S02]  /*0830*/  @P1 IMAD.MOV R43, RZ, RZ, R9 ;  /* 0x000000ffff2b1224 */ /* 0x000fe400078e0209 */
[----:B------:R-:W-:Y:S02]  /*0840*/  IMAD R8, R8, R11, RZ ;  /* 0x0000000b08087224 */ /* 0x000fe400078e02ff */
[----:B------:R-:W-:Y:S02]  /*0850*/  VIADD R9, R43, 0x1 ;  /* 0x000000012b097836 */ /* 0x000fe40000000000 */
[----:B------:R-:W-:Y:S01]  /*0860*/  @P0 IMAD.MOV R9, RZ, RZ, R43 ;  /* 0x000000ffff090224 */ /* 0x000fe200078e022b */
[----:B------:R-:W0:Y:S04]  /*0870*/  SHFL.UP PT, R10, R8, 0x1, RZ ;  /* 0x04200000080a7989 */ /* 0x000e2800000e00ff */
[----:B------:R-:W-:-:S04]  /*0880*/  ISETP.NE.AND P0, PT, R9, RZ, PT ;  /* 0x000000ff0900720c */ /* 0x000fc80003f05270 */
[----:B0-----:R-:W-:Y:S02]  /*0890*/  SEL R11, R10, 0x1, !P0 ;  /* 0x000000010a0b7807 */ /* 0x001fe40004000000 */
[----:B------:R-:W0:Y:S01]  /*08a0*/  SHFL.UP PT, R10, R9, 0x1, RZ ;  /* 0x04200000090a7989 */ /* 0x000e2200000e00ff */
[----:B------:R-:W-:-:S04]  /*08b0*/  ISETP.GE.AND P0, PT, R26, 0x1, PT ;  /* 0x000000011a00780c */ /* 0x000fc80003f06270 */
[----:B------:R-:W-:-:S05]  /*08c0*/  SEL R11, R11, 0x1, P0 ;  /* 0x000000010b0b7807 */ /* 0x000fca0000000000 */
[----:B------:R-:W-:-:S05]  /*08d0*/  IMAD R11, R8, R11, RZ ;  /* 0x0000000b080b7224 */ /* 0x000fca00078e02ff */
[----:B------:R-:W1:Y:S01]  /*08e0*/  SHFL.UP PT, R12, R11, 0x2, RZ ;  /* 0x044000000b0c7989 */ /* 0x000e6200000e00ff */
[----:B0-----:R-:W-:-:S05]  /*08f0*/  SEL R10, R10, RZ, P0 ;  /* 0x000000ff0a0a7207 */ /* 0x001fca0000000000 */
[----:B------:R-:W-:-:S05]  /*0900*/  IMAD.IADD R10, R10, 0x1, R9 ;  /* 0x000000010a0a7824 */ /* 0x000fca00078e0209 */
[----:B------:R-:W0:Y:S01]  /*0910*/  SHFL.UP PT, R8, R10, 0x2, RZ ;  /* 0x044000000a087989 */ /* 0x000e2200000e00ff */
[----:B------:R-:W-:-:S04]  /*0920*/  ISETP.NE.AND P0, PT, R10, RZ, PT ;  /* 0x000000ff0a00720c */ /* 0x000fc80003f05270 */
[----:B-1----:R-:W-:Y:S02]  /*0930*/  SEL R12, R12, 0x1, !P0 ;  /* 0x000000010c0c7807 */ /* 0x002fe40004000000 */
[----:B------:R-:W-:-:S04]  /*0940*/  ISETP.GE.AND P0, PT, R26, 0x2, PT ;  /* 0x000000021a00780c */ /* 0x000fc80003f06270 */
[----:B------:R-:W-:-:S05]  /*0950*/  SEL R12, R12, 0x1, P0 ;  /* 0x000000010c0c7807 */ /* 0x000fca0000000000 */
[----:B------:R-:W-:Y:S01]  /*0960*/  IMAD R12, R11, R12, RZ ;  /* 0x0000000c0b0c7224 */ /* 0x000fe200078e02ff */
[----:B0-----:R-:W-:-:S04]  /*0970*/  SEL R9, R8, RZ, P0 ;  /* 0x000000ff08097207 */ /* 0x001fc80000000000 */
[----:B------:R-:W0:Y:S01]  /*0980*/  SHFL.UP PT, R8, R12, 0x4, RZ ;  /* 0x048000000c087989 */ /* 0x000e2200000e00ff */
[----:B------:R-:W-:-:S05]  /*0990*/  IMAD.IADD R9, R10, 0x1, R9 ;  /* 0x000000010a097824 */ /* 0x000fca00078e0209 */
        /* <DEDUP_REMOVED lines=9> */
[----:B------:R-:W-:-:S04]  /*0a30*/  ISETP.NE.AND P0, PT, R8, RZ, PT ;  /* 0x000000ff0800720c */ /* 0x000fc80003f05270 */
[----:B-1----:R-:W-:Y:S02]  /*0a40*/  SEL R12, R10, 0x1, !P0 ;  /* 0x000000010a0c7807 */ /* 0x002fe40004000000 */
[----:B------:R-:W0:Y:S01]  /*0a50*/  SHFL.UP PT, R10, R8, 0x8, RZ ;  /* 0x05000000080a7989 */ /* 0x000e2200000e00ff */
[----:B------:R-:W-:-:S04]  /*0a60*/  ISETP.GE.AND P0, PT, R26, 0x8, PT ;  /* 0x000000081a00780c */ /* 0x000fc80003f06270 */
[----:B------:R-:W-:-:S05]  /*0a70*/  SEL R12, R12, 0x1, P0 ;  /* 0x000000010c0c7807 */ /* 0x000fca0000000000 */
[----:B------:R-:W-:Y:S01]  /*0a80*/  IMAD R12, R11, R12, RZ ;  /* 0x0000000c0b0c7224 */ /* 0x000fe200078e02ff */
[----:B0-----:R-:W-:-:S04]  /*0a90*/  SEL R9, R10, RZ, P0 ;  /* 0x000000ff0a097207 */ /* 0x001fc80000000000 */
[----:B------:R-:W0:Y:S01]  /*0aa0*/  SHFL.UP PT, R10, R12, 0x10, RZ ;  /* 0x060000000c0a7989 */ /* 0x000e2200000e00ff */
[----:B------:R-:W-:-:S05]  /*0ab0*/  IMAD.IADD R13, R8, 0x1, R9 ;  /* 0x00000001080d7824 */ /* 0x000fca00078e0209 */
[----:B------:R-:W1:Y:S01]  /*0ac0*/  SHFL.UP PT, R9, R13, 0x10, RZ ;  /* 0x060000000d097989 */ /* 0x000e6200000e00ff */
[----:B------:R-:W-:-:S04]  /*0ad0*/  ISETP.NE.AND P0, PT, R13, RZ, PT ;  /* 0x000000ff0d00720c */ /* 0x000fc80003f05270 */
[----:B0-----:R-:W-:Y:S02]  /*0ae0*/  SEL R10, R10, 0x1, !P0 ;  /* 0x000000010a0a7807 */ /* 0x001fe40004000000 */
[----:B------:R-:W-:-:S04]  /*0af0*/  ISETP.GE.AND P0, PT, R26, 0x10, PT ;  /* 0x000000101a00780c */ /* 0x000fc80003f06270 */
[----:B------:R-:W-:Y:S02]  /*0b00*/  SEL R25, R10, 0x1, P0 ;  /* 0x000000010a197807 */ /* 0x000fe40000000000 */
[----:B-1----:R-:W-:Y:S02]  /*0b10*/  SEL R24, R9, RZ, P0 ;  /* 0x000000ff09187207 */ /* 0x002fe40000000000 */
[----:B------:R-:W-:Y:S01]  /*0b20*/  ISETP.NE.AND P0, PT, R26, 0x1f, PT ;  /* 0x0000001f1a00780c */ /* 0x000fe20003f05270 */
[----:B------:R-:W-:Y:S02]  /*0b30*/  IMAD R25, R12, R25, RZ ;  /* 0x000000190c197224 */ /* 0x000fe400078e02ff */
[----:B------:R-:W-:-:S10]  /*0b40*/  IMAD.IADD R24, R13, 0x1, R24 ;  /* 0x000000010d187824 */ /* 0x000fd400078e0218 */
[----:B------:R-:W-:-:S05]  /*0b50*/  @!P0 LEA R16, R45, UR4, 0x3 ;  /* 0x000000042d108c11 */ /* 0x000fca000f8e18ff */
[----:B------:R-:W-:Y:S01]  /*0b60*/  @!P0 STS.64 [R16], R24 ;  /* 0x0000001810008388 */ /* 0x000fe20000000a00 */
[----:B------:R-:W-:Y:S06]  /*0b70*/  BAR.SYNC.DEFER_BLOCKING 0x0 ;  /* 0x0000000000007b1d */ /* 0x000fec0000010000 */
[----:B------:R-:W0:Y:S04]  /*0b80*/  LDS.128 R8, [UR4] ;  /* 0x00000004ff087984 */ /* 0x000e280008000c00 */
[----:B------:R-:W1:Y:S01]  /*0b90*/  LDS.128 R12, [UR4+0x10] ;  /* 0x00001004ff0c7984 */ /* 0x000e620008000c00 */
[----:B0-----:R-:W-:-:S04]  /*0ba0*/  ISETP.NE.AND P0, PT, R10, RZ, PT ;  /* 0x000000ff0a00720c */ /* 0x001fc80003f05270 */
[----:B------:R-:W-:Y:S02]  /*0bb0*/  SEL R18, R9, 0x1, !P0 ;  /* 0x0000000109127807 */ /* 0x000fe40004000000 */
[----:B-1----:R-:W-:-:S03]  /*0bc0*/  ISETP.NE.AND P0, PT, R12, RZ, PT ;  /* 0x000000ff0c00720c */ /* 0x002fc60003f05270 */
[----:B------:R-:W-:-:S05]  /*0bd0*/  IMAD R18, R11, R18, RZ ;  /* 0x000000120b127224 */ /* 0x000fca00078e02ff */
[----:B------:R-:W-:Y:S02]  /*0be0*/  SEL R20, R18, 0x1, !P0 ;  /* 0x0000000112147807 */ /* 0x000fe40004000000 */
[----:B------:R-:W-:-:S03]  /*0bf0*/  ISETP.NE.AND P0, PT, R45, 0x2, PT ;  /* 0x000000022d00780c */ /* 0x000fc60003f05270 */
[----:B------:R-:W-:Y:S01]  /*0c00*/  IMAD R20, R13, R20, RZ ;  /* 0x000000140d147224 */ /* 0x000fe200078e02ff */
[----:B------:R-:W-:Y:S02]  /*0c10*/  SEL R9, R18, R9, !P0 ;  /* 0x0000000912097207 */ /* 0x000fe40004000000 */
[----:B------:R-:W0:Y:S01]  /*0c20*/  LDS.128 R16, [UR4+0x20] ;  /* 0x00002004ff107984 */ /* 0x000e220008000c00 */
[----:B------:R-:W-:-:S04]  /*0c30*/  ISETP.NE.AND P0, PT, R45, 0x3, PT ;  /* 0x000000032d00780c */ /* 0x000fc80003f05270 */
[----:B------:R-:W-:Y:S02]  /*0c40*/  SEL R9, R20, R9, !P0 ;  /* 0x0000000914097207 */ /* 0x000fe40004000000 */
[----:B------:R-:W-:-:S04]  /*0c50*/  ISETP.NE.AND P0, PT, R14, RZ, PT ;  /* 0x000000ff0e00720c */ /* 0x000fc80003f05270 */
[----:B------:R-:W-:-:S05]  /*0c60*/  SEL R20, R20, 0x1, !P0 ;  /* 0x0000000114147807 */ /* 0x000fca0004000000 */
[----:B------:R-:W-:Y:S01]  /*0c70*/  IMAD R20, R15, R20, RZ ;  /* 0x000000140f147224 */ /* 0x000fe200078e02ff */
[----:B0-----:R-:W-:-:S04]  /*0c80*/  ISETP.NE.AND P0, PT, R16, RZ, PT ;  /* 0x000000ff1000720c */ /* 0x001fc80003f05270 */
[----:B------:R-:W-:Y:S02]  /*0c90*/  SEL R22, R20, 0x1, !P0 ;  /* 0x0000000114167807 */ /* 0x000fe40004000000 */
[----:B------:R-:W-:-:S03]  /*0ca0*/  ISETP.NE.AND P0, PT, R45, 0x4, PT ;  /* 0x000000042d00780c */ /* 0x000fc60003f05270 */
[----:B------:R-:W-:Y:S01]  /*0cb0*/  IMAD R22, R17, R22, RZ ;  /* 0x0000001611167224 */ /* 0x000fe200078e02ff */
[----:B------:R-:W-:Y:S02]  /*0cc0*/  SEL R9, R20, R9, !P0 ;  /* 0x0000000914097207 */ /* 0x000fe40004000000 */
[----:B------:R-:W-:-:S04]  /*0cd0*/  ISETP.NE.AND P0, PT, R45, 0x5, PT ;  /* 0x000000052d00780c */ /* 0x000fc80003f05270 */
[----:B------:R-:W-:Y:S02]  /*0ce0*/  SEL R9, R22, R9, !P0 ;  /* 0x0000000916097207 */ /* 0x000fe40004000000 */
[----:B------:R-:W-:-:S04]  /*0cf0*/  ISETP.NE.AND P0, PT, R18, RZ, PT ;  /* 0x000000ff1200720c */ /* 0x000fc80003f05270 */
[----:B------:R-:W-:Y:S02]  /*0d00*/  SEL R44, R22, 0x1, !P0 ;  /* 0x00000001162c7807 */ /* 0x000fe40004000000 */
[----:B------:R-:W0:Y:S03]  /*0d10*/  LDS.128 R20, [UR4+0x30] ;  /* 0x00003004ff147984 */ /* 0x000e260008000c00 */
[----:B------:R-:W-:Y:S01]  /*0d20*/  IMAD R44, R19, R44, RZ ;  /* 0x0000002c132c7224 */ /* 0x000fe200078e02ff */
[----:B0-----:R-:W-:-:S04]  /*0d30*/  ISETP.NE.AND P0, PT, R20, RZ, PT ;  /* 0x000000ff1400720c */ /* 0x001fc80003f05270 */
[----:B------:R-:W-:Y:S02]  /*0d40*/  SEL R11, R44, 0x1, !P0 ;  /* 0x000000012c0b7807 */ /* 0x000fe40004000000 */
[----:B------:R-:W-:-:S04]  /*0d50*/  ISETP.NE.AND P0, PT, R45, 0x6, PT ;  /* 0x000000062d00780c */ /* 0x000fc80003f05270 */
[----:B------:R-:W-:Y:S01]  /*0d60*/  SEL R9, R44, R9, !P0 ;  /* 0x000000092c097207 */ /* 0x000fe20004000000 */
[----:B------:R-:W-:Y:S01]  /*0d70*/  IMAD R44, R21, R11, RZ ;  /* 0x0000000b152c7224 */ /* 0x000fe200078e02ff */
[----:B------:R-:W-:Y:S01]  /*0d80*/  ISETP.NE.AND P0, PT, R45, 0x7, PT ;  /* 0x000000072d00780c */ /* 0x000fe20003f05270 */
[----:B------:R0:W1:Y:S03]  /*0d90*/  SHFL.UP PT, R11, R24, 0x1, RZ ;  /* 0x04200000180b7989 */ /* 0x00006600000e00ff */
[----:B------:R-:W-:Y:S01]  /*0da0*/  SEL R15, R44, R9, !P0 ;  /* 0x000000092c0f7207 */ /* 0x000fe20004000000 */
[----:B------:R-:W-:Y:S01]  /*0db0*/  IMAD.MOV.U32 R9, RZ, RZ, R7 ;  /* 0x000000ffff097224 */ /* 0x000fe200078e0007 */
[----:B------:R-:W-:Y:S01]  /*0dc0*/  ISETP.NE.AND P0, PT, R22, RZ, PT ;  /* 0x000000ff1600720c */ /* 0x000fe20003f05270 */
[----:B------:R0:W2:Y:S03]  /*0dd0*/  SHFL.UP PT, R7, R25, 0x1, RZ ;  /* 0x0420000019077989 */ /* 0x0000a600000e00ff */
[----:B------:R-:W-:-:S02]  /*0de0*/  SEL R13, R44, 0x1, !P0 ;  /* 0x000000012c0d7807 */ /* 0x000fc40004000000 */
[----:B------:R-:W-:-:S13]  /*0df0*/  ISETP.GE.U32.AND P0, PT, R9, 0x20, PT ;  /* 0x000000200900780c */ /* 0x000fda0003f06070 */
[----:B01----:R-:W-:Y:S05]  /*0e00*/  @!P0 BRA `(.L_x_13687) ;  /* 0x0000000000648947 */ /* 0x003fea0003800000 */
[----:B------:R-:W-:Y:S01]  /*0e10*/  SHF.R.U32.HI R44, RZ, 0x5, R9 ;  /* 0x00000005ff2c7819 */ /* 0x000fe20000011609 */
[----:B------:R-:W-:Y:S01]  /*0e20*/  IMAD.IADD R17, R8, 0x1, R10 ;  /* 0x0000000108117824 */ /* 0x000fe200078e020a */
[----:B------:R-:W-:Y:S02]  /*0e30*/  P2R R25, PR, RZ, 0x2 ;  /* 0x00000002ff197803 */ /* 0x000fe40000000000 */
[----:B------:R-:W-:Y:S01]  /*0e40*/  ISETP.NE.AND P1, PT, R44, 0x3, PT ;  /* 0x000000032c00780c */ /* 0x000fe20003f25270 */
[----:B------:R-:W-:Y:S01]  /*0e50*/  IMAD.IADD R19, R12, 0x1, R17 ;  /* 0x000000010c137824 */ /* 0x000fe200078e0211 */
[----:B------:R-:W-:-:S03]  /*0e60*/  ISETP.NE.AND P0, PT, R44, 0x2, PT ;  /* 0x000000022c00780c */ /* 0x000fc60003f05270 */
[----:B------:R-:W-:-:S08]  /*0e70*/  IMAD.IADD R21, R14, 0x1, R19 ;  /* 0x000000010e157824 */ /* 0x000fd000078e0213 */
[----:B------:R-:W-:Y:S01]  /*0e80*/  @P1 SEL R19, R17, R8, !P0 ;  /* 0x0000000811131207 */ /* 0x000fe20004000000 */
[----:B------:R-:W-:Y:S01]  /*0e90*/  IMAD.IADD R17, R16, 0x1, R21 ;  /* 0x0000000110117824 */ /* 0x000fe200078e0215 */
[C---:B------:R-:W-:Y:S02]  /*0ea0*/  ISETP.NE.AND P1, PT, R44.reuse, 0x5, PT ;  /* 0x000000052c00780c */ /* 0x040fe40003f25270 */
[----:B------:R-:W-:Y:S01]  /*0eb0*/  ISETP.NE.AND P0, PT, R44, 0x4, PT ;  /* 0x000000042c00780c */ /* 0x000fe20003f05270 */
[----:B------:R-:W-:-:S10]  /*0ec0*/  IMAD.IADD R24, R18, 0x1, R17 ;  /* 0x0000000112187824 */ /* 0x000fd400078e0211 */
[----:B------:R-:W-:Y:S01]  /*0ed0*/  @P1 SEL R17, R21, R19, !P0 ;  /* 0x0000001315111207 */ /* 0x000fe20004000000 */
[----:B------:R-:W-:Y:S01]  /*0ee0*/  IMAD.IADD R19, R20, 0x1, R24 ;  /* 0x0000000114137824 */ /* 0x000fe200078e0218 */
[C---:B------:R-:W-:Y:S02]  /*0ef0*/  ISETP.NE.AND P1, PT, R44.reuse, 0x7, PT ;  /* 0x000000072c00780c */ /* 0x040fe40003f25270 */
[----:B------:R-:W-:-:S11]  /*0f00*/  ISETP.NE.AND P0, PT, R44, 0x6, PT ;  /* 0x000000062c00780c */ /* 0x000fd60003f05270 */
[----:B------:R-:W-:Y:S02]  /*0f10*/  @P1 SEL R19, R24, R17, !P0 ;  /* 0x0000001118131207 */ /* 0x000fe40004000000 */
[----:B------:R-:W-:Y:S02]  /*0f20*/  ISETP.NE.AND P0, PT, R11, RZ, PT ;  /* 0x000000ff0b00720c */ /* 0x000fe40003f05270 */
[----:B------:R-:W-:Y:S02]  /*0f30*/  ISETP.NE.AND P1, PT, R25, RZ, PT ;  /* 0x000000ff1900720c */ /* 0x000fe40003f25270 */
[----:B------:R-:W-:Y:S02]  /*0f40*/  SEL R24, R15, 0x1, !P0 ;  /* 0x000000010f187807 */ /* 0x000fe40004000000 */
[----:B------:R-:W-:-:S04]  /*0f50*/  ISETP.NE.AND P0, PT, R26, RZ, PT ;  /* 0x000000ff1a00720c */ /* 0x000fc80003f05270 */
[----:B------:R-:W-:-:S05]  /*0f60*/  SEL R11, R11, RZ, P0 ;  /* 0x000000ff0b0b7207 */ /* 0x000fca0000000000 */
[----:B------:R-:W-:-:S04]  /*0f70*/  IMAD.IADD R11, R11, 0x1, R19 ;  /* 0x000000010b0b7824 */ /* 0x000fc800078e0213 */
[----:B--2---:R-:W-:-:S04]  /*0f80*/  @P0 IMAD R15, R7, R24, RZ ;  /* 0x00000018070f0224 */ /* 0x004fc800078e02ff */
[----:B------:R-:W-:-:S07]  /*0f90*/  IMAD.MOV.U32 R7, RZ, RZ, R15 ;  /* 0x000000ffff077224 */ /* 0x000fce00078e000f */
.L_x_13687:
[----:B------:R-:W-:Y:S05]  /*0fa0*/  BSYNC.RECONVERGENT B0 ;  /* 0x0000000000007941 */ /* 0x000fea0003800200 */
.L_x_13686:
[----:B------:R-:W-:Y:S01]  /*0fb0*/  ISETP.NE.AND P0, PT, R4, RZ, PT ;  /* 0x000000ff0400720c */ /* 0x000fe20003f05270 */
[----:B------:R-:W-:Y:S01]  /*0fc0*/  IMAD R25, R23, R13, RZ ;  /* 0x0000000d17197224 */ /* 0x000fe200078e02ff */
[----:B------:R-:W-:Y:S02]  /*0fd0*/  P2R R17, PR, RZ, 0x2 ;  /* 0x00000002ff117803 */ /* 0x000fe40000000000 */
[----:B--2---:R-:W-:Y:S02]  /*0fe0*/  SEL R15, R7, 0x1, !P0 ;  /* 0x00000001070f7807 */ /* 0x004fe40004000000 */
[----:B------:R-:W-:Y:S02]  /*0ff0*/  ISETP.NE.AND P1, PT, R9, RZ, PT ;  /* 0x000000ff0900720c */ /* 0x000fe40003f25270 */
[----:B------:R-:W-:Y:S02]  /*1000*/  P2R R19, PR, RZ, 0x8 ;  /* 0x00000008ff137803 */ /* 0x000fe40000000000 */
[----:B------:R-:W-:-:S02]  /*1010*/  SEL R24, R15, 0x1, P1 ;  /* 0x000000010f187807 */ /* 0x000fc40000800000 */
[----:B------:R-:W-:Y:S02]  /*1020*/  ISETP.NE.AND P3, PT, R27, RZ, PT ;  /* 0x000000ff1b00720c */ /* 0x000fe40003f65270 */
[----:B------:R-:W-:Y:S01]  /*1030*/  SEL R15, R11, RZ, P1 ;  /* 0x000000ff0b0f7207 */ /* 0x000fe20000800000 */
[----:B------:R-:W-:Y:S01]  /*1040*/  IMAD R29, R29, R24, RZ ;  /* 0x000000181d1d7224 */ /* 0x000fe200078e02ff */
[----:B------:R-:W-:Y:S02]  /*1050*/  ISETP.NE.AND P1, PT, R17, RZ, PT ;  /* 0x000000ff1100720c */ /* 0x000fe40003f25270 */
[----:B------:R-:W-:Y:S01]  /*1060*/  IADD3 R17, PT, PT, R12, R10, R8 ;  /* 0x0000000a0c117210 */ /* 0x000fe20007ffe008 */
[----:B------:R-:W-:Y:S01]  /*1070*/  IMAD.IADD R4, R15, 0x1, R4 ;  /* 0x000000010f047824 */ /* 0x000fe200078e0204 */
[----:B------:R-:W-:Y:S01]  /*1080*/  SEL R24, R29, 0x1, P5 ;  /* 0x000000011d187807 */ /* 0x000fe20002800000 */
[----:B------:R-:W-:Y:S01]  /*1090*/  IMAD.IADD R5, R5, 0x1, R15 ;  /* 0x0000000105057824 */ /* 0x000fe200078e020f */
[----:B------:R-:W-:Y:S01]  /*10a0*/  IADD3 R17, PT, PT, R16, R14, R17 ;  /* 0x0000000e10117210 */ /* 0x000fe20007ffe011 */
[----:B------:R-:W-:-:S02]  /*10b0*/  IMAD.IADD R42, R42, 0x1, R15 ;  /* 0x000000012a2a7824 */ /* 0x000fc400078e020f */
[----:B------:R-:W-:Y:S01]  /*10c0*/  IMAD R31, R31, R24, RZ ;  /* 0x000000181f1f7224 */ /* 0x000fe200078e02ff */
[----:B------:R-:W-:Y:S01]  /*10d0*/  IADD3 R17, PT, PT, R20, R18, R17 ;  /* 0x0000001214117210 */ /* 0x000fe20007ffe011 */
[----:B------:R-:W-:Y:S02]  /*10e0*/  VIADD R23, R5, 0x1 ;  /* 0x0000000105177836 */ /* 0x000fe40000000000 */
[----:B------:R-:W-:Y:S01]  /*10f0*/  VIADD R21, R42, 0x1 ;  /* 0x000000012a157836 */ /* 0x000fe20000000000 */
[----:B------:R-:W-:Y:S01]  /*1100*/  SEL R24, R31, 0x1, P2 ;  /* 0x000000011f187807 */ /* 0x000fe20001000000 */
[----:B------:R-:W-:Y:S02]  /*1110*/  IMAD.IADD R13, R22, 0x1, R17 ;  /* 0x00000001160d7824 */ /* 0x000fe400078e0211 */
[----:B------:R-:W-:Y:S02]  /*1120*/  IMAD.IADD R15, R43, 0x1, R15 ;  /* 0x000000012b0f7824 */ /* 0x000fe400078e020f */
[----:B------:R-:W-:-:S02]  /*1130*/  IMAD R33, R33, R24, RZ ;  /* 0x0000001821217224 */ /* 0x000fc400078e02ff */
[----:B------:R-:W-:-:S03]  /*1140*/  @P4 IMAD.MOV R23, RZ, RZ, R5 ;  /* 0x000000ffff174224 */ /* 0x000fc600078e0205 */
[----:B------:R-:W-:Y:S02]  /*1150*/  SEL R24, R33, 0x1, P3 ;  /* 0x0000000121187807 */ /* 0x000fe40001800000 */
[----:B------:R-:W-:-:S03]  /*1160*/  ISETP.NE.AND P3, PT, R19, RZ, PT ;  /* 0x000000ff1300720c */ /* 0x000fc60003f65270 */
[----:B------:R-:W-:-:S05]  /*1170*/  IMAD R35, R35, R24, RZ ;  /* 0x0000001823237224 */ /* 0x000fca00078e02ff */
[----:B------:R-:W-:-:S05]  /*1180*/  SEL R24, R35, 0x1, P4 ;  /* 0x0000000123187807 */ /* 0x000fca0002000000 */
[----:B------:R-:W-:Y:S02]  /*1190*/  IMAD R37, R37, R24, RZ ;  /* 0x0000001825257224 */ /* 0x000fe400078e02ff */
[----:B------:R-:W-:-:S03]  /*11a0*/  @P3 IMAD.MOV R21, RZ, RZ, R42 ;  /* 0x000000ffff153224 */ /* 0x000fc600078e022a */
[----:B------:R-:W-:Y:S02]  /*11b0*/  SEL R24, R37, 0x1, P6 ;  /* 0x0000000125187807 */ /* 0x000fe40003000000 */
[----:B------:R-:W-:-:S03]  /*11c0*/  ISETP.NE.AND P6, PT, R9, RZ, PT ;  /* 0x000000ff0900720c */ /* 0x000fc60003fc5270 */
[----:B------:R-:W-:-:S05]  /*11d0*/  IMAD R39, R39, R24, RZ ;  /* 0x0000001827277224 */ /* 0x000fca00078e02ff */
[----:B------:R-:W-:-:S05]  /*11e0*/  SEL R17, R39, 0x1, P3 ;  /* 0x0000000127117807 */ /* 0x000fca0001800000 */
[----:B------:R-:W0:Y:S01]  /*11f0*/  @!P6 LDC.64 R44, c[0x0][0x3a8] ;  /* 0x0000ea00ff2ceb82 */ /* 0x000e220000000a00 */
[----:B------:R-:W-:Y:S02]  /*1200*/  @!P6 IMAD.MOV.U32 R26, RZ, RZ, 0x65 ;  /* 0x00000065ff1ae424 */ /* 0x000fe400078e00ff */
[----:B------:R-:W-:Y:S02]  /*1210*/  @!P6 IMAD.MOV.U32 R27, RZ, RZ, 0x0 ;  /* 0x00000000ff1be424 */ /* 0x000fe400078e00ff */
[----:B------:R-:W-:Y:S02]  /*1220*/  @!P6 IMAD.MOV.U32 R24, RZ, RZ, R13 ;  /* 0x000000ffff18e224 */ /* 0x000fe400078e000d */
[----:B------:R-:W-:Y:S02]  /*1230*/  IMAD R41, R41, R17, RZ ;  /* 0x0000001129297224 */ /* 0x000fe400078e02ff */
[----:B------:R-:W-:Y:S02]  /*1240*/  VIADD R17, R4, 0x1 ;  /* 0x0000000104117836 */ /* 0x000fe40000000000 */
[----:B------:R-:W-:Y:S01]  /*1250*/  @P5 IMAD.MOV R17, RZ, RZ, R4 ;  /* 0x000000ffff115224 */ /* 0x000fe200078e0204 */
[----:B------:R-:W-:Y:S01]  /*1260*/  SEL R19, R41, 0x1, P1 ;  /* 0x0000000129137807 */ /* 0x000fe20000800000 */
[----:B------:R-:W-:Y:S01]  /*1270*/  @!P6 IMAD.MOV.U32 R11, RZ, RZ, RZ ;  /* 0x000000ffff0be224 */ /* 0x000fe200078e00ff */
[----:B------:R-:W-:-:S03]  /*1280*/  ISETP.GE.AND P1, PT, R13, 0x101, PT ;  /* 0x000001010d00780c */ /* 0x000fc60003f26270 */
[----:B------:R-:W-:Y:S02]  /*1290*/  IMAD R3, R3, R19, RZ ;  /* 0x0000001303037224 */ /* 0x000fe400078e02ff */
[----:B------:R-:W-:Y:S02]  /*12a0*/  VIADD R19, R17, 0x1 ;  /* 0x0000000111137836 */ /* 0x000fe40000000000 */
[----:B------:R-:W-:Y:S01]  /*12b0*/  @P2 IMAD.MOV R19, RZ, RZ, R17 ;  /* 0x000000ffff132224 */ /* 0x000fe200078e0211 */
[----:B0-----:R0:W-:Y:S05]  /*12c0*/  @!P6 ST.E.128.STRONG.GPU desc[UR12][R44.64+0x200], R24 ;  /* 0x000200182c00e985 */ /* 0x0011ea000c10fd0c */
        /* <DEDUP_REMOVED lines=9> */
[----:B------:R-:W-:-:S03]  /*1360*/  @!P3 LEA R4, R4, UR4, 0x3 ;  /* 0x000000040404bc11 */ /* 0x000fc6000f8e18ff */
[----:B------:R-:W-:Y:S02]  /*1370*/  @!P1 LEA R17, R17, UR4, 0x3 ;  /* 0x0000000411119c11 */ /* 0x000fe4000f8e18ff */
[----:B------:R-:W-:Y:S02]  /*1380*/  @!P2 LEA R19, R19, UR4, 0x3 ;  /* 0x000000041313ac11 */ /* 0x000fe4000f8e18ff */
[----:B------:R-:W-:Y:S01]  /*1390*/  @!P6 LEA R5, R5, UR4, 0x3 ;  /* 0x000000040505ec11 */ /* 0x000fe2000f8e18ff */
[----:B------:R1:W-:Y:S01]  /*13a0*/  @P0 STS.64 [R11], R6 ;  /* 0x000000060b000388 */ /* 0x0003e20000000a00 */
[----:B------:R-:W-:Y:S02]  /*13b0*/  ISETP.NE.AND P0, PT, R2, R0, PT ;  /* 0x000000000200720c */ /* 0x000fe40003f05270 */
[----:B------:R-:W-:Y:S01]  /*13c0*/  @!P5 LEA R23, R23, UR4, 0x3 ;  /* 0x000000041717dc11 */ /* 0x000fe2000f8e18ff */
[----:B------:R1:W-:Y:S01]  /*13d0*/  @!P3 STS.64 [R4], R28 ;  /* 0x0000001c0400b388 */ /* 0x0003e20000000a00 */
[----:B------:R-:W-:-:S02]  /*13e0*/  ISETP.NE.AND P3, PT, R40, R2, PT ;  /* 0x000000022800720c */ /* 0x000fc40003f65270 */
[----:B------:R-:W-:Y:S01]  /*13f0*/  @!P4 LEA R42, R42, UR4, 0x3 ;  /* 0x000000042a2acc11 */ /* 0x000fe2000f8e18ff */
[----:B------:R1:W-:Y:S01]  /*1400*/  @!P1 STS.64 [R17], R30 ;  /* 0x0000001e11009388 */ /* 0x0003e20000000a00 */
[----:B------:R-:W-:-:S03]  /*1410*/  ISETP.GE.U32.AND P1, PT, R9, R13, PT ;  /* 0x0000000d0900720c */ /* 0x000fc60003f26070 */
[----:B------:R1:W-:Y:S02]  /*1420*/  @!P2 STS.64 [R19], R32 ;  /* 0x000000201300a388 */ /* 0x0003e40000000a00 */
[----:B------:R-:W-:Y:S02]  /*1430*/  @!P0 LEA R15, R15, UR4, 0x3 ;  /* 0x000000040f0f8c11 */ /* 0x000fe4000f8e18ff */
[----:B------:R1:W-:Y:S02]  /*1440*/  @!P6 STS.64 [R5], R34 ;  /* 0x000000220500e388 */ /* 0x0003e40000000a00 */
[----:B------:R-:W-:Y:S02]  /*1450*/  @!P3 LEA R21, R21, UR4, 0x3 ;  /* 0x000000041515bc11 */ /* 0x000fe4000f8e18ff */
[----:B------:R1:W-:Y:S04]  /*1460*/  @!P5 STS.64 [R23], R36 ;  /* 0x000000241700d388 */ /* 0x0003e80000000a00 */
[----:B------:R1:W-:Y:S04]  /*1470*/  @!P4 STS.64 [R42], R38 ;  /* 0x000000262a00c388 */ /* 0x0003e80000000a00 */
[----:B------:R1:W-:Y:S04]  /*1480*/  @!P3 STS.64 [R21], R40 ;  /* 0x000000281500b388 */ /* 0x0003e80000000a00 */
[----:B------:R1:W-:Y:S01]  /*1490*/  @!P0 STS.64 [R15], R2 ;  /* 0x000000020f008388 */ /* 0x0003e20000000a00 */
[----:B------:R-:W-:Y:S06]  /*14a0*/  BAR.SYNC.DEFER_BLOCKING 0x0 ;  /* 0x0000000000007b1d */ /* 0x000fec0000010000 */
[----:B------:R-:W-:Y:S05]  /*14b0*/  @P1 EXIT ;  /* 0x000000000000194d */ /* 0x000fea0003800000 */
[----:B-1----:R-:W-:Y:S01]  /*14c0*/  IADD3 R3, PT, PT, R14, R10, R12 ;  /* 0x0000000a0e037210 */ /* 0x002fe20007ffe00c */
[----:B------:R-:W-:Y:S01]  /*14d0*/  BSSY.RECONVERGENT B0, `(.L_x_13689) ;  /* 0x0000027000007945 */ /* 0x000fe20003800200 */
[----:B------:R-:W-:Y:S02]  /*14e0*/  LOP3.LUT R0, RZ, R9, RZ, 0x33, !PT ;  /* 0x00000009ff007212 */ /* 0x000fe400078e33ff */
        /* <DEDUP_REMOVED lines=22> */
.L_x_13691:
        /* <DEDUP_REMOVED lines=15> */
.L_x_13690:
[----:B------:R-:W-:Y:S05]  /*1740*/  BSYNC.RECONVERGENT B0 ;  /* 0x0000000000007941 */ /* 0x000fea0003800200 */
.L_x_13689:
        /* <DEDUP_REMOVED lines=18> */
.L_x_13694:
        /* <DEDUP_REMOVED lines=60> */
.L_x_13693:
[----:B------:R-:W-:Y:S05]  /*1c30*/  BSYNC.RECONVERGENT B0 ;  /* 0x0000000000007941 */ /* 0x000fea0003800200 */
.L_x_13692:
[----:B------:R-:W-:Y:S01]  /*1c40*/  IMAD.IADD R6, R13, 0x1, -R9 ;  /* 0x000000010d067824 */ /* 0x000fe200078e0a09 */
[----:B------:R-:W-:Y:S04]  /*1c50*/  BSSY.RECONVERGENT B0, `(.L_x_13695) ;  /* 0x0000026000007945 */ /* 0x000fe80003800200 */
[----:B------:R-:W-:-:S13]  /*1c60*/  ISETP.GT.AND P1, PT, R6, 0x400, PT ;  /* 0x000004000600780c */ /* 0x000fda0003f24270 */
[----:B------:R-:W-:Y:S05]  /*1c70*/  @!P1 BRA `(.L_x_13696) ;  /* 0x00000000008c9947 */ /* 0x000fea0003800000 */
[----:B------:R-:W1:Y:S01]  /*1c80*/  LDS.64 R6, [R0+-0x1000] ;  /* 0xfff0000000067984 */ /* 0x000e620000000a00 */
[----:B------:R-:W-:Y:S01]  /*1c90*/  IADD3 R8, P1, PT, R2, 0x2000, RZ ;  /* 0x0000200002087810 */ /* 0x000fe20007f3e0ff */
[----:B------:R-:W-:Y:S01]  /*1ca0*/  VIADD R9, R9, 0x800 ;  /* 0x0000080009097836 */ /* 0x000fe20000000000 */
[----:B------:R-:W-:Y:S01]  /*1cb0*/  PLOP3.LUT P0, PT, PT, PT, PT, 0x8, 0x80 ;  /* 0x000000000080781c */ /* 0x000fe20003f0e170 */
[----:B------:R-:W2:Y:S04]  /*1cc0*/  LDS.64 R10, [R0+-0x800] ;  /* 0xfff80000000a7984 */ /* 0x000ea80000000a00 */
[----:B------:R-:W3:Y:S04]  /*1cd0*/  LDS.64 R14, [R0] ;  /* 0x00000000000e7984 */ /* 0x000ee80000000a00 */
[----:B------:R-:W4:Y:S04]  /*1ce0*/  LDS.64 R16, [R0+0x800] ;  /* 0x0008000000107984 */ /* 0x000f280000000a00 */
[----:B------:R-:W5:Y:S04]  /*1cf0*/  LDS.64 R18, [R0+0x1000] ;  /* 0x0010000000127984 */ /* 0x000f680000000a00 */
[----:B------:R-:W5:Y:S04]  /*1d00*/  LDS.64 R20, [R0+0x1800] ;  /* 0x0018000000147984 */ /* 0x000f680000000a00 */
[----:B------:R-:W5:Y:S04]  /*1d10*/  LDS.64 R22, [R0+0x2000] ;  /* 0x0020000000167984 */ /* 0x000f680000000a00 */
[----:B0-----:R0:W5:Y:S02]  /*1d20*/  LDS.64 R24, [R0+0x2800] ;  /* 0x0028000000187984 */ /* 0x0011640000000a00 */
[----:B0-----:R-:W-:-:S02]  /*1d30*/  VIADD R0, R0, 0x4000 ;  /* 0x0000400000007836 */ /* 0x001fc40000000000 */
[----:B-1----:R0:W-:Y:S04]  /*1d40*/  STG.E desc[UR12][R2.64+-0x800], R6 ;  /* 0xfff8000602007986 */ /* 0x0021e8000c10190c */
[----:B------:R1:W-:Y:S04]  /*1d50*/  STG.E desc[UR12][R4.64+-0x800], R7 ;  /* 0xfff8000704007986 */ /* 0x0003e8000c10190c */
[----:B--2---:R-:W-:Y:S04]  /*1d60*/  STG.E desc[UR12][R2.64+-0x400], R10 ;  /* 0xfffc000a02007986 */ /* 0x004fe8000c10190c */
[----:B------:R2:W-:Y:S01]  /*1d70*/  STG.E desc[UR12][R4.64+-0x400], R11 ;  /* 0xfffc000b04007986 */ /* 0x0005e2000c10190c */
[----:B0-----:R-:W-:-:S03]  /*1d80*/  IADD3 R6, P2, PT, R4, 0x2000, RZ ;  /* 0x0000200004067810 */ /* 0x001fc60007f5e0ff */
[----:B---3--:R-:W-:Y:S02]  /*1d90*/  STG.E desc[UR12][R2.64], R14 ;  /* 0x0000000e02007986 */ /* 0x008fe4000c10190c */
[----:B-1----:R-:W-:Y:S02]  /*1da0*/  IMAD.X R7, RZ, RZ, R5, P2 ;  /* 0x000000ffff077224 */ /* 0x002fe400010e0605 */
[----:B------:R-:W-:Y:S04]  /*1db0*/  STG.E desc[UR12][R4.64], R15 ;  /* 0x0000000f04007986 */ /* 0x000fe8000c10190c */
[----:B----4-:R-:W-:Y:S01]  /*1dc0*/  STG.E desc[UR12][R2.64+0x400], R16 ;  /* 0x0004001002007986 */ /* 0x010fe2000c10190c */
[----:B--2---:R-:W-:-:S03]  /*1dd0*/  IMAD.X R11, RZ, RZ, R3, P1 ;  /* 0x000000ffff0b7224 */ /* 0x004fc600008e0603 */
[----:B------:R-:W-:Y:S04]  /*1de0*/  STG.E desc[UR12][R4.64+0x400], R17 ;  /* 0x0004001104007986 */ /* 0x000fe8000c10190c */
[----:B-----5:R-:W-:Y:S04]  /*1df0*/  STG.E desc[UR12][R2.64+0x800], R18 ;  /* 0x0008001202007986 */ /* 0x020fe8000c10190c */
        /* <DEDUP_REMOVED lines=11> */
.L_x_13696:
[----:B------:R-:W-:Y:S05]  /*1eb0*/  BSYNC.RECONVERGENT B0 ;  /* 0x0000000000007941 */ /* 0x000fea0003800200 */
.L_x_13695:
        /* <DEDUP_REMOVED lines=15> */
.L_x_13688:
[----:B0-----:R-:W0:Y:S01]  /*1fb0*/  LDC.64 R24, c[0x0][0x390] ;  /* 0x0000e400ff187b82 */ /* 0x001e220000000a00 */
[----:B------:R-:W-:Y:S02]  /*1fc0*/  ISETP.NE.AND P1, PT, R28, R30, PT ;  /* 0x0000001e1c00720c */ /* 0x000fe40003f25270 */
[----:B------:R-:W-:Y:S02]  /*1fd0*/  ISETP.NE.AND P2, PT, R30, R32, PT ;  /* 0x000000201e00720c */ /* 0x000fe40003f45270 */
[----:B------:R-:W-:Y:S02]  /*1fe0*/  ISETP.NE.AND P3, PT, R38, R40, PT ;  /* 0x000000282600720c */ /* 0x000fe40003f65270 */
[----:B------:R-:W-:Y:S01]  /*1ff0*/  ISETP.NE.AND P4, PT, R40, R2, PT ;  /* 0x000000022800720c */ /* 0x000fe20003f85270 */
[----:B------:R-:W1:Y:S01]  /*2000*/  LDC.64 R26, c[0x0][0x398] ;  /* 0x0000e600ff1a7b82 */ /* 0x000e620000000a00 */
[----:B------:R-:W-:-:S07]  /*2010*/  ISETP.NE.AND P5, PT, R2, R0, PT ;  /* 0x000000000200720c */ /* 0x000fce0003fa5270 */
[----:B------:R-:W2:Y:S08]  /*2020*/  LDC.64 R12, c[0x0][0x390] ;  /* 0x0000e400ff0c7b82 */ /* 0x000eb00000000a00 */
[----:B------:R-:W3:Y:S01]  /*2030*/  LDC.64 R8, c[0x0][0x398] ;  /* 0x0000e600ff087b82 */ /* 0x000ee20000000a00 */
[----:B0-----:R-:W-:-:S05]  /*2040*/  @P0 IMAD.WIDE R24, R11, 0x4, R24 ;  /* 0x000000040b180825 */ /* 0x001fca00078e0218 */
[----:B------:R0:W-:Y:S02]  /*2050*/  @P0 STG.E desc[UR12][R24.64], R6 ;  /* 0x0000000618000986 */ /* 0x0001e4000c10190c */
[----:B------:R-:W4:Y:S01]  /*2060*/  LDC.64 R44, c[0x0][0x390] ;  /* 0x0000e400ff2c7b82 */ /* 0x000f220000000a00 */
[----:B-1----:R-:W-:-:S05]  /*2070*/  @P0 IMAD.WIDE R26, R11, 0x4, R26 ;  /* 0x000000040b1a0825 */ /* 0x002fca00078e021a */
[----:B------:R4:W-:Y:S01]  /*2080*/  @P0 STG.E desc[UR12][R26.64], R7 ;  /* 0x000000071a000986 */ /* 0x0009e2000c10190c */
[----:B------:R-:W-:Y:S01]  /*2090*/  ISETP.NE.AND P0, PT, R32, R34, PT ;  /* 0x000000222000720c */ /* 0x000fe20003f05270 */
[----:B------:R-:W1:Y:S01]  /*20a0*/  LDC.64 R10, c[0x0][0x398] ;  /* 0x0000e600ff0a7b82 */ /* 0x000e620000000a00 */
[----:B--2---:R-:W-:-:S05]  /*20b0*/  @!P1 IMAD.WIDE R12, R4, 0x4, R12 ;  /* 0x00000004040c9825 */ /* 0x004fca00078e020c */
[----:B------:R2:W-:Y:S01]  /*20c0*/  @!P1 STG.E desc[UR12][R12.64], R28 ;  /* 0x0000001c0c009986 */ /* 0x0005e2000c10190c */
[----:B---3--:R-:W-:Y:S01]  /*20d0*/  @!P1 IMAD.WIDE R8, R4, 0x4, R8 ;  /* 0x0000000404089825 */ /* 0x008fe200078e0208 */
[----:B0-----:R-:W0:Y:S04]  /*20e0*/  LDC.64 R24, c[0x0][0x390] ;  /* 0x0000e400ff187b82 */ /* 0x001e280000000a00 */
[----:B------:R-:W-:Y:S01]  /*20f0*/  @!P1 STG.E desc[UR12][R8.64], R29 ;  /* 0x0000001d08009986 */ /* 0x000fe2000c10190c */
[----:B------:R-:W-:Y:S01]  /*2100*/  ISETP.NE.AND P1, PT, R34, R36, PT ;  /* 0x000000242200720c */ /* 0x000fe20003f25270 */
[C---:B----4-:R-:W-:Y:S02]  /*2110*/  @!P2 IMAD.WIDE R6, R17.reuse, 0x4, R44 ;  /* 0x000000041106a825 */ /* 0x050fe400078e022c */
[----:B------:R-:W3:Y:S03]  /*2120*/  LDC.64 R44, c[0x0][0x390] ;  /* 0x0000e400ff2c7b82 */ /* 0x000ee60000000a00 */
[----:B------:R4:W-:Y:S01]  /*2130*/  @!P2 STG.E desc[UR12][R6.64], R30 ;  /* 0x0000001e0600a986 */ /* 0x0009e2000c10190c */
[----:B-1----:R-:W-:-:S04]  /*2140*/  @!P2 IMAD.WIDE R26, R17, 0x4, R10 ;  /* 0x00000004111aa825 */ /* 0x002fc800078e020a */
[----:B------:R-:W1:Y:S01]  /*2150*/  LDC.64 R10, c[0x0][0x398] ;  /* 0x0000e600ff0a7b82 */ /* 0x000e620000000a00 */
[----:B------:R5:W-:Y:S01]  /*2160*/  @!P2 STG.E desc[UR12][R26.64], R31 ;  /* 0x0000001f1a00a986 */ /* 0x000be2000c10190c */
[----:B------:R-:W-:Y:S01]  /*2170*/  ISETP.NE.AND P2, PT, R36, R38, PT ;  /* 0x000000262400720c */ /* 0x000fe20003f45270 */
[----:B0-----:R-:W-:-:S05]  /*2180*/  @!P1 IMAD.WIDE R24, R5, 0x4, R24 ;  /* 0x0000000405189825 */ /* 0x001fca00078e0218 */
[----:B------:R-:W0:Y:S08]  /*2190*/  LDC.64 R16, c[0x0][0x398] ;  /* 0x0000e600ff107b82 */ /* 0x000e300000000a00 */
[----:B--2---:R-:W2:Y:S01]  /*21a0*/  LDC.64 R12, c[0x0][0x390] ;  /* 0x0000e400ff0c7b82 */ /* 0x004ea20000000a00 */
[----:B---3--:R-:W-:-:S05]  /*21b0*/  @!P0 IMAD.WIDE R44, R19, 0x4, R44 ;  /* 0x00000004132c8825 */ /* 0x008fca00078e022c */
[----:B------:R3:W-:Y:S02]  /*21c0*/  @!P0 STG.E desc[UR12][R44.64], R32 ;  /* 0x000000202c008986 */ /* 0x0007e4000c10190c */
[----:B----4-:R-:W4:Y:S01]  /*21d0*/  LDC.64 R6, c[0x0][0x398] ;  /* 0x0000e600ff067b82 */ /* 0x010f220000000a00 */
[----:B-1----:R-:W-:-:S05]  /*21e0*/  @!P0 IMAD.WIDE R10, R19, 0x4, R10 ;  /* 0x00000004130a8825 */ /* 0x002fca00078e020a */
[----:B------:R3:W-:Y:S02]  /*21f0*/  @!P0 STG.E desc[UR12][R10.64], R33 ;  /* 0x000000210a008986 */ /* 0x0007e4000c10190c */
[----:B------:R-:W1:Y:S01]  /*2200*/  LDC.64 R8, c[0x0][0x390] ;  /* 0x0000e400ff087b82 */ /* 0x000e620000000a00 */
[----:B0-----:R-:W-:Y:S01]  /*2210*/  @!P1 IMAD.WIDE R16, R5, 0x4, R16 ;  /* 0x0000000405109825 */ /* 0x001fe200078e0210 */
[----:B------:R3:W-:Y:S04]  /*2220*/  @!P1 STG.E desc[UR12][R24.64], R34 ;  /* 0x0000002218009986 */ /* 0x0007e8000c10190c */
[----:B------:R3:W-:Y:S02]  /*2230*/  @!P1 STG.E desc[UR12][R16.64], R35 ;  /* 0x0000002310009986 */ /* 0x0007e4000c10190c */
[----:B-----5:R-:W0:Y:S01]  /*2240*/  LDC.64 R26, c[0x0][0x398] ;  /* 0x0000e600ff1a7b82 */ /* 0x020e220000000a00 */
[----:B--2---:R-:W-:-:S05]  /*2250*/  @!P2 IMAD.WIDE R12, R23, 0x4, R12 ;  /* 0x00000004170ca825 */ /* 0x004fca00078e020c */
[----:B------:R3:W-:Y:S02]  /*2260*/  @!P2 STG.E desc[UR12][R12.64], R36 ;  /* 0x000000240c00a986 */ /* 0x0007e4000c10190c */
[----:B------:R-:W2:Y:S01]  /*2270*/  LDC.64 R28, c[0x0][0x390] ;  /* 0x0000e400ff1c7b82 */ /* 0x000ea20000000a00 */
[----:B----4-:R-:W-:-:S05]  /*2280*/  @!P2 IMAD.WIDE R6, R23, 0x4, R6 ;  /* 0x000000041706a825 */ /* 0x010fca00078e0206 */
[----:B------:R3:W-:Y:S02]  /*2290*/  @!P2 STG.E desc[UR12][R6.64], R37 ;  /* 0x000000250600a986 */ /* 0x0007e4000c10190c */
[----:B------:R-:W4:Y:S01]  /*22a0*/  LDC.64 R30, c[0x0][0x398] ;  /* 0x0000e600ff1e7b82 */ /* 0x000f220000000a00 */
[----:B-1----:R-:W-:-:S05]  /*22b0*/  @!P3 IMAD.WIDE R8, R42, 0x4, R8 ;  /* 0x000000042a08b825 */ /* 0x002fca00078e0208 */
[----:B------:R3:W-:Y:S01]  /*22c0*/  @!P3 STG.E desc[UR12][R8.64], R38 ;  /* 0x000000260800b986 */ /* 0x0007e2000c10190c */
[----:B0-----:R-:W-:-:S05]  /*22d0*/  @!P3 IMAD.WIDE R26, R42, 0x4, R26 ;  /* 0x000000042a1ab825 */ /* 0x001fca00078e021a */
[----:B------:R3:W-:Y:S01]  /*22e0*/  @!P3 STG.E desc[UR12][R26.64], R39 ;  /* 0x000000271a00b986 */ /* 0x0007e2000c10190c */
[----:B--2---:R-:W-:-:S05]  /*22f0*/  @!P4 IMAD.WIDE R28, R21, 0x4, R28 ;  /* 0x00000004151cc825 */ /* 0x004fca00078e021c */
[----:B------:R3:W-:Y:S01]  /*2300*/  @!P4 STG.E desc[UR12][R28.64], R40 ;  /* 0x000000281c00c986 */ /* 0x0007e2000c10190c */
[----:B----4-:R-:W-:-:S05]  /*2310*/  @!P4 IMAD.WIDE R30, R21, 0x4, R30 ;  /* 0x00000004151ec825 */ /* 0x010fca00078e021e */
[----:B------:R3:W-:Y:S01]  /*2320*/  @!P4 STG.E desc[UR12][R30.64], R41 ;  /* 0x000000291e00c986 */ /* 0x0007e2000c10190c */
[----:B------:R-:W-:Y:S05]  /*2330*/  @P5 EXIT ;  /* 0x000000000000594d */ /* 0x000fea0003800000 */
[----:B------:R-:W0:Y:S08]  /*2340*/  LDC.64 R4, c[0x0][0x390] ;  /* 0x0000e400ff047b82 */ /* 0x000e300000000a00 */
[----:B---3--:R-:W1:Y:S01]  /*2350*/  LDC.64 R6, c[0x0][0x398] ;  /* 0x0000e600ff067b82 */ /* 0x008e620000000a00 */
[----:B0-----:R-:W-:-:S05]  /*2360*/  IMAD.WIDE R4, R15, 0x4, R4 ;  /* 0x000000040f047825 */ /* 0x001fca00078e0204 */
[----:B------:R-:W-:Y:S01]  /*2370*/  STG.E desc[UR12][R4.64], R2 ;  /* 0x0000000204007986 */ /* 0x000fe2000c10190c */
[----:B-1----:R-:W-:-:S05]  /*2380*/  IMAD.WIDE R6, R15, 0x4, R6 ;  /* 0x000000040f067825 */ /* 0x002fca00078e0206 */
[----:B------:R-:W-:Y:S01]  /*2390*/  STG.E desc[UR12][R6.64], R3 ;  /* 0x0000000306007986 */ /* 0x000fe2000c10190c */
[----:B------:R-:W-:Y:S05]  /*23a0*/  EXIT ;  /* 0x000000000000794d */ /* 0x000fea0003800000 */
.L_x_13685:
        /* <DEDUP_REMOVED lines=82> */
[----:B------:R5:W-:Y:S01]  /*28d0*/  LDS R7, [R9+0x20] ;  /* 0x0000200009077984 */ /* 0x000be20000000800 */
[----:B------:R-:W-:Y:S01]  /*28e0*/  BAR.SYNC.DEFER_BLOCKING 0x0 ;  /* 0x0000000000007b1d */ /* 0x000fe20000010000 */
[----:B0-----:R-:W-:Y:S01]  /*28f0*/  SEL R12, R5, 0x1, P2 ;  /* 0x00000001050c7807 */ /* 0x001fe20001000000 */
[----:B-----5:R-:W-:-:S04]  /*2900*/  IMAD.MOV.U32 R9, RZ, RZ, 0x2 ;  /* 0x00000002ff097424 */ /* 0x020fc800078e00ff */
[----:B-1----:R-:W-:-:S05]  /*2910*/  IMAD R12, R11, R12, RZ ;  /* 0x0000000c0b0c7224 */ /* 0x002fca00078e02ff */
[----:B------:R-:W-:-:S05]  /*2920*/  SEL R12, R12, 0x1, P3 ;  /* 0x000000010c0c7807 */ /* 0x000fca0001800000 */
[----:B--2---:R-:W-:Y:S01]  /*2930*/  IMAD R12, R29, R12, RZ ;  /* 0x0000000c1d0c7224 */ /* 0x004fe200078e02ff */
[----:B------:R-:W-:Y:S04]  /*2940*/  STS [R14+0x47c], R35 ;  /* 0x00047c230e007388 */ /* 0x000fe80000000800 */
[----:B------:R-:W-:Y:S01]  /*2950*/  SEL R12, R12, 0x1, P4 ;  /* 0x000000010c0c7807 */ /* 0x000fe20002000000 */
[----:B------:R-:W-:Y:S04]  /*2960*/  BAR.SYNC.DEFER_BLOCKING 0x0 ;  /* 0x0000000000007b1d */ /* 0x000fe80000010000 */
[----:B---3--:R-:W-:-:S02]  /*2970*/  IMAD R12, R31, R12, RZ ;  /* 0x0000000c1f0c7224 */ /* 0x008fc400078e02ff */
[----:B------:R-:W0:Y:S01]  /*2980*/  @P0 LDS R34, [R14+0x478] ;  /* 0x000478000e220984 */ /* 0x000e220000000800 */
[----:B------:R-:W-:-:S04]  /*2990*/  ISETP.NE.AND P0, PT, R6, R8, PT ;  /* 0x000000080600720c */ /* 0x000fc80003f05270 */
[----:B------:R-:W-:-:S05]  /*29a0*/  SEL R13, R12, 0x1, P0 ;  /* 0x000000010c0d7807 */ /* 0x000fca0000000000 */
[----:B----4-:R-:W-:Y:S01]  /*29b0*/  IMAD R13, R38, R13, RZ ;  /* 0x0000000d260d7224 */ /* 0x010fe200078e02ff */
[----:B0-----:R-:W-:-:S04]  /*29c0*/  ISETP.NE.AND P1, PT, R34, R32, PT ;  /* 0x000000202200720c */ /* 0x001fc80003f25270 */
[----:B------:R-:W-:-:S09]  /*29d0*/  SEL R14, RZ, 0x1, P1 ;  /* 0x00000001ff0e7807 */ /* 0x000fd20000800000 */
[----:B------:R-:W-:Y:S01]  /*29e0*/  @P1 IMAD.MOV R9, RZ, RZ, 0x1 ;  /* 0x00000001ff091424 */ /* 0x000fe200078e02ff */
[----:B------:R-:W-:Y:S01]  /*29f0*/  ISETP.NE.AND P1, PT, R8, R10, PT ;  /* 0x0000000a0800720c */ /* 0x000fe20003f25270 */
[----:B------:R-:W-:Y:S01]  /*2a00*/  @P2 IMAD.MOV R9, RZ, RZ, R14 ;  /* 0x000000ffff092224 */ /* 0x000fe200078e020e */
[----:B------:R-:W-:Y:S02]  /*2a10*/  ISETP.NE.AND P2, PT, R10, R28, PT ;  /* 0x0000001c0a00720c */ /* 0x000fe40003f45270 */
[----:B------:R-:W-:Y:S01]  /*2a20*/  SEL R12, R13, 0x1, P1 ;  /* 0x000000010d0c7807 */ /* 0x000fe20000800000 */
[----:B------:R-:W-:Y:S02]  /*2a30*/  VIADD R14, R9, 0x1 ;  /* 0x00000001090e7836 */ /* 0x000fe40000000000 */
[----:B------:R-:W-:Y:S01]  /*2a40*/  @P3 IMAD.MOV R14, RZ, RZ, R9 ;  /* 0x000000ffff0e3224 */ /* 0x000fe200078e0209 */
[----:B------:R-:W-:Y:S01]  /*2a50*/  ISETP.NE.AND P3, PT, R28, R30, PT ;  /* 0x0000001e1c00720c */ /* 0x000fe20003f65270 */
[----:B------:R-:W-:-:S02]  /*2a60*/  IMAD R12, R39, R12, RZ ;  /* 0x0000000c270c7224 */ /* 0x000fc400078e02ff */
[----:B------:R-:W-:Y:S02]  /*2a70*/  VIADD R13, R14, 0x1 ;  /* 0x000000010e0d7836 */ /* 0x000fe40000000000 */
[----:B------:R-:W-:Y:S01]  /*2a80*/  @P4 IMAD.MOV R13, RZ, RZ, R14 ;  /* 0x000000ffff0d4224 */ /* 0x000fe200078e020e */
[----:B------:R-:W-:-:S03]  /*2a90*/  SEL R9, R12, 0x1, P2 ;  /* 0x000000010c097807 */ /* 0x000fc60001000000 */
[----:B------:R-:W-:Y:S02]  /*2aa0*/  VIADD R14, R13, 0x1 ;  /* 0x000000010d0e7836 */ /* 0x000fe40000000000 */
[----:B------:R-:W-:Y:S02]  /*2ab0*/  IMAD R9, R40, R9, RZ ;  /* 0x0000000928097224 */ /* 0x000fe400078e02ff */
[----:B------:R-:W-:Y:S01]  /*2ac0*/  @P0 IMAD.MOV R14, RZ, RZ, R13 ;  /* 0x000000ffff0e0224 */ /* 0x000fe200078e020d */
[----:B------:R-:W-:Y:S02]  /*2ad0*/  ISETP.NE.AND P0, PT, R30, R35, PT ;  /* 0x000000231e00720c */ /* 0x000fe40003f05270 */
[----:B------:R-:W-:Y:S01]  /*2ae0*/  SEL R12, R9, 0x1, P3 ;  /* 0x00000001090c7807 */ /* 0x000fe20001800000 */
[----:B------:R-:W-:Y:S02]  /*2af0*/  VIADD R9, R14, 0x1 ;  /* 0x000000010e097836 */ /* 0x000fe40000000000 */
[----:B------:R-:W-:Y:S01]  /*2b00*/  @P1 IMAD.MOV R9, RZ, RZ, R14 ;  /* 0x000000ffff091224 */ /* 0x000fe200078e020e */
[----:B------:R-:W-:Y:S01]  /*2b10*/  ISETP.GE.AND P1, PT, R3, 0x1, PT ;  /* 0x000000010300780c */ /* 0x000fe20003f26270 */
[----:B------:R-:W-:-:S02]  /*2b20*/  IMAD R12, R41, R12, RZ ;  /* 0x0000000c290c7224 */ /* 0x000fc400078e02ff */
[----:B------:R-:W-:Y:S02]  /*2b30*/  VIADD R14, R9, 0x1 ;  /* 0x00000001090e7836 */ /* 0x000fe40000000000 */
[----:B------:R-:W-:Y:S01]  /*2b40*/  @P2 IMAD.MOV R14, RZ, RZ, R9 ;  /* 0x000000ffff0e2224 */ /* 0x000fe200078e0209 */
[----:B------:R-:W-:Y:S02]  /*2b50*/  SEL R12, R12, 0x1, P0 ;  /* 0x000000010c0c7807 */ /* 0x000fe40000000000 */
[----:B------:R-:W-:-:S03]  /*2b60*/  ISETP.NE.AND P2, PT, R3, 0x1f, PT ;  /* 0x0000001f0300780c */ /* 0x000fc60003f45270 */
[----:B------:R-:W-:Y:S02]  /*2b70*/  IMAD R12, R7, R12, RZ ;  /* 0x0000000c070c7224 */ /* 0x000fe400078e02ff */
[----:B------:R-:W-:Y:S02]  /*2b80*/  VIADD R7, R14, 0x1 ;  /* 0x000000010e077836 */ /* 0x000fe40000000000 */
[----:B------:R-:W-:Y:S01]  /*2b90*/  @P3 IMAD.MOV R7, RZ, RZ, R14 ;  /* 0x000000ffff073224 */ /* 0x000fe200078e020e */
[----:B------:R-:W0:Y:S01]  /*2ba0*/  SHFL.UP PT, R13, R12, 0x1, RZ ;  /* 0x042000000c0d7989 */ /* 0x000e2200000e00ff */
[C---:B------:R-:W-:Y:S02]  /*2bb0*/  ISETP.NE.AND P3, PT, R42.reuse, 0x5, PT ;  /* 0x000000052a00780c */ /* 0x040fe40003f65270 */
[----:B------:R-:W-:Y:S02]  /*2bc0*/  VIADD R9, R7, 0x1 ;  /* 0x0000000107097836 */ /* 0x000fe40000000000 */
[----:B------:R-:W-:Y:S01]  /*2bd0*/  @P0 IMAD.MOV R9, RZ, RZ, R7 ;  /* 0x000000ffff090224 */ /* 0x000fe200078e0207 */
[----:B------:R-:W-:-:S04]  /*2be0*/  @!P2 LEA R33, R42, UR4, 0x3 ;  /* 0x000000042a21ac11 */ /* 0x000fc8000f8e18ff */
[----:B------:R-:W-:Y:S01]  /*2bf0*/  ISETP.NE.AND P0, PT, R9, RZ, PT ;  /* 0x000000ff0900720c */ /* 0x000fe20003f05270 */
[----:B------:R-:W1:Y:S03]  /*2c00*/  SHFL.UP PT, R7, R9, 0x1, RZ ;  /* 0x0420000009077989 */ /* 0x000e6600000e00ff */
[----:B0-----:R-:W-:-:S04]  /*2c10*/  SEL R13, R13, 0x1, !P0 ;  /* 0x000000010d0d7807 */ /* 0x001fc80004000000 */
[----:B------:R-:W-:-:S05]  /*2c20*/  SEL R13, R13, 0x1, P1 ;  /* 0x000000010d0d7807 */ /* 0x000fca0000800000 */
[----:B------:R-:W-:Y:S01]  /*2c30*/  IMAD R13, R12, R13, RZ ;  /* 0x0000000d0c0d7224 */ /* 0x000fe200078e02ff */
[----:B-1----:R-:W-:Y:S02]  /*2c40*/  SEL R12, R7, RZ, P1 ;  /* 0x000000ff070c7207 */ /* 0x002fe40000800000 */
[----:B------:R-:W-:Y:S02]  /*2c50*/  ISETP.GE.AND P1, PT, R3, 0x2, PT ;  /* 0x000000020300780c */ /* 0x000fe40003f26270 */
[----:B------:R-:W0:Y:S01]  /*2c60*/  SHFL.UP PT, R14, R13, 0x2, RZ ;  /* 0x044000000d0e7989 */ /* 0x000e2200000e00ff */
[----:B------:R-:W-:-:S05]  /*2c70*/  IMAD.IADD R12, R12, 0x1, R9 ;  /* 0x000000010c0c7824 */ /* 0x000fca00078e0209 */
[----:B------:R-:W1:Y:S01]  /*2c80*/  SHFL.UP PT, R7, R12, 0x2, RZ ;  /* 0x044000000c077989 */ /* 0x000e6200000e00ff */
[----:B------:R-:W-:-:S04]  /*2c90*/  ISETP.NE.AND P0, PT, R12, RZ, PT ;  /* 0x000000ff0c00720c */ /* 0x000fc80003f05270 */
[----:B0-----:R-:W-:-:S04]  /*2ca0*/  SEL R14, R14, 0x1, !P0 ;  /* 0x000000010e0e7807 */ /* 0x001fc80004000000 */
[----:B------:R-:W-:Y:S02]  /*2cb0*/  SEL R14, R14, 0x1, P1 ;  /* 0x000000010e0e7807 */ /* 0x000fe40000800000 */
[----:B-1----:R-:W-:-:S03]  /*2cc0*/  SEL R7, R7, RZ, P1 ;  /* 0x000000ff07077207 */ /* 0x002fc60000800000 */
[----:B------:R-:W-:Y:S01]  /*2cd0*/  IMAD R14, R13, R14, RZ ;  /* 0x0000000e0d0e7224 */ /* 0x000fe200078e02ff */
[----:B------:R-:W-:Y:S01]  /*2ce0*/  ISETP.GE.AND P1, PT, R3, 0x4, PT ;  /* 0x000000040300780c */ /* 0x000fe20003f26270 */
[----:B------:R-:W-:-:S03]  /*2cf0*/  IMAD.IADD R7, R12, 0x1, R7 ;  /* 0x000000010c077824 */ /* 0x000fc600078e0207 */
[----:B------:R-:W0:Y:S02]  /*2d00*/  SHFL.UP PT, R15, R14, 0x4, RZ ;  /* 0x048000000e0f7989 */ /* 0x000e2400000e00ff */
[----:B------:R-:W-:Y:S02]  /*2d10*/  ISETP.NE.AND P0, PT, R7, RZ, PT ;  /* 0x000000ff0700720c */ /* 0x000fe40003f05270 */
[----:B------:R-:W1:Y:S02]  /*2d20*/  SHFL.UP PT, R9, R7, 0x4, RZ ;  /* 0x0480000007097989 */ /* 0x000e6400000e00ff */
[----:B0-----:R-:W-:-:S04]  /*2d30*/  SEL R15, R15, 0x1, !P0 ;  /* 0x000000010f0f7807 */ /* 0x001fc80004000000 */
[----:B------:R-:W-:Y:S02]  /*2d40*/  SEL R15, R15, 0x1, P1 ;  /* 0x000000010f0f7807 */ /* 0x000fe40000800000 */
[----:B-1----:R-:W-:Y:S02]  /*2d50*/  SEL R12, R9, RZ, P1 ;  /* 0x000000ff090c7207 */ /* 0x002fe40000800000 */
[----:B------:R-:W-:Y:S01]  /*2d60*/  ISETP.GE.AND P1, PT, R3, 0x8, PT ;  /* 0x000000080300780c */ /* 0x000fe20003f26270 */
[----:B------:R-:W-:Y:S02]  /*2d70*/  IMAD R15, R14, R15, RZ ;  /* 0x0000000f0e0f7224 */ /* 0x000fe400078e02ff */
        /* <DEDUP_REMOVED lines=13> */
[----:B0-----:R-:W-:Y:S02]  /*2e50*/  SEL R13, R13, 0x1, !P0 ;  /* 0x000000010d0d7807 */ /* 0x001fe40004000000 */
[----:B-1----:R-:W-:Y:S02]  /*2e60*/  SEL R36, R7, RZ, P1 ;  /* 0x000000ff07247207 */ /* 0x002fe40000800000 */
[----:B------:R-:W-:-:S02]  /*2e70*/  SEL R13, R13, 0x1, P1 ;  /* 0x000000010d0d7807 */ /* 0x000fc40000800000 */
[----:B------:R-:W-:Y:S01]  /*2e80*/  ISETP.NE.AND P1, PT, R42, 0x2, PT ;  /* 0x000000022a00780c */ /* 0x000fe20003f25270 */
[----:B------:R-:W-:Y:S02]  /*2e90*/  IMAD.IADD R36, R9, 0x1, R36 ;  /* 0x0000000109247824 */ /* 0x000fe400078e0224 */
[----:B------:R-:W-:-:S05]  /*2ea0*/  IMAD R37, R14, R13, RZ ;  /* 0x0000000d0e257224 */ /* 0x000fca00078e02ff */
[----:B------:R-:W-:Y:S01]  /*2eb0*/  @!P2 STS.64 [R33], R36 ;  /* 0x000000242100a388 */ /* 0x000fe20000000a00 */
[----:B------:R-:W-:Y:S01]  /*2ec0*/  BAR.SYNC.DEFER_BLOCKING 0x0 ;  /* 0x0000000000007b1d */ /* 0x000fe20000010000 */
[----:B------:R-:W-:-:S05]  /*2ed0*/  ISETP.NE.AND P2, PT, R42, 0x4, PT ;  /* 0x000000042a00780c */ /* 0x000fca0003f45270 */
[----:B------:R-:W-:Y:S04]  /*2ee0*/  SHFL.UP PT, R33, R37, 0x1, RZ ;  /* 0x0420000025217989 */ /* 0x000fe800000e00ff */
[----:B------:R-:W0:Y:S04]  /*2ef0*/  LDS.128 R12, [UR4] ;  /* 0x00000004ff0c7984 */ /* 0x000e280008000c00 */
[----:B------:R-:W1:Y:S04]  /*2f00*/  LDS.128 R16, [UR4+0x10] ;  /* 0x00001004ff107984 */ /* 0x000e680008000c00 */
[----:B------:R-:W2:Y:S01]  /*2f10*/  LDS.128 R20, [UR4+0x20] ;  /* 0x00002004ff147984 */ /* 0x000ea20008000c00 */
[----:B0-----:R-:W-:-:S04]  /*2f20*/  ISETP.NE.AND P0, PT, R14, RZ, PT ;  /* 0x000000ff0e00720c */ /* 0x001fc80003f05270 */
[----:B------:R-:W-:Y:S02]  /*2f30*/  SEL R24, R13, 0x1, !P0 ;  /* 0x000000010d187807 */ /* 0x000fe40004000000 */
[----:B-1----:R-:W-:-:S03]  /*2f40*/  ISETP.NE.AND P0, PT, R16, RZ, PT ;  /* 0x000000ff1000720c */ /* 0x002fc60003f05270 */
[----:B------:R-:W-:Y:S02]  /*2f50*/  IMAD R44, R15, R24, RZ ;  /* 0x000000180f2c7224 */ /* 0x000fe400078e02ff */
[----:B------:R-:W0:Y:S03]  /*2f60*/  LDS.128 R24, [UR4+0x30] ;  /* 0x00003004ff187984 */ /* 0x000e260008000c00 */
[----:B------:R-:W-:Y:S02]  /*2f70*/  SEL R7, R44, 0x1, !P0 ;  /* 0x000000012c077807 */ /* 0x000fe40004000000 */
[----:B------:R-:W-:Y:S02]  /*2f80*/  ISETP.NE.AND P0, PT, R18, RZ, PT ;  /* 0x000000ff1200720c */ /* 0x000fe40003f05270 */
[----:B------:R-:W-:Y:S01]  /*2f90*/  SEL R44, R44, R13, !P1 ;  /* 0x0000000d2c2c7207 */ /* 0x000fe20004800000 */
[----:B------:R-:W-:-:S05]  /*2fa0*/  IMAD R17, R17, R7, RZ ;  /* 0x0000000711117224 */ /* 0x000fca00078e02ff */
[----:B------:R-:W-:Y:S02]  /*2fb0*/  SEL R7, R17, 0x1, !P0 ;  /* 0x0000000111077807 */ /* 0x000fe40004000000 */
[----:B--2---:R-:W-:-:S03]  /*2fc0*/  ISETP.NE.AND P0, PT, R20, RZ, PT ;  /* 0x000000ff1400720c */ /* 0x004fc60003f05270 */
[----:B------:R-:W-:Y:S02]  /*2fd0*/  IMAD R19, R19, R7, RZ ;  /* 0x0000000713137224 */ /* 0x000fe400078e02ff */
[----:B------:R-:W-:-:S03]  /*2fe0*/  IMAD.IADD R7, R12, 0x1, R14 ;  /* 0x000000010c077824 */ /* 0x000fc600078e020e */
[----:B------:R-:W-:Y:S02]  /*2ff0*/  SEL R14, R19, 0x1, !P0 ;  /* 0x00000001130e7807 */ /* 0x000fe40004000000 */
[C---:B------:R-:W-:Y:S01]  /*3000*/  SEL R12, R7.reuse, R12, !P1 ;  /* 0x0000000c070c7207 */ /* 0x040fe20004800000 */
[----:B------:R-:W-:Y:S01]  /*3010*/  IMAD.IADD R7, R7, 0x1, R16 ;  /* 0x0000000107077824 */ /* 0x000fe200078e0210 */
[----:B------:R-:W-:Y:S01]  /*3020*/  ISETP.NE.AND P0, PT, R22, RZ, PT ;  /* 0x000000ff1600720c */ /* 0x000fe20003f05270 */
[----:B------:R-:W-:Y:S01]  /*3030*/  IMAD R21, R21, R14, RZ ;  /* 0x0000000e15157224 */ /* 0x000fe200078e02ff */
[----:B------:R-:W1:Y:S01]  /*3040*/  SHFL.UP PT, R16, R36, 0x1, RZ ;  /* 0x0420000024107989 */ /* 0x000e6200000e00ff */
[----:B------:R-:W-:-:S03]  /*3050*/  ISETP.NE.AND P1, PT, R42, 0x3, PT ;  /* 0x000000032a00780c */ /* 0x000fc60003f25270 */
[----:B------:R-:W-:Y:S02]  /*3060*/  SEL R14, R21, 0x1, !P0 ;  /* 0x00000001150e7807 */ /* 0x000fe40004000000 */
[----:B------:R-:W-:Y:S02]  /*3070*/  SEL R44, R17, R44, !P1 ;  /* 0x0000002c112c7207 */ /* 0x000fe40004800000 */
[----:B------:R-:W-:Y:S01]  /*3080*/  SEL R12, R7, R12, !P1 ;  /* 0x0000000c070c7207 */ /* 0x000fe20004800000 */
[----:B------:R-:W-:Y:S01]  /*3090*/  IMAD.IADD R7, R18, 0x1, R7 ;  /* 0x0000000112077824 */ /* 0x000fe200078e0207 */
[----:B------:R-:W-:Y:S01]  /*30a0*/  ISETP.GE.U32.AND P0, PT, R0, 0x20, PT ;  /* 0x000000200000780c */ /* 0x000fe20003f06070 */
[----:B------:R-:W-:Y:S01]  /*30b0*/  IMAD R23, R23, R14, RZ ;  /* 0x0000000e17177224 */ /* 0x000fe200078e02ff */
[----:B0-----:R-:W-:Y:S02]  /*30c0*/  ISETP.NE.AND P1, PT, R24, RZ, PT ;  /* 0x000000ff1800720c */ /* 0x001fe40003f25270 */
[----:B------:R-:W-:-:S02]  /*30d0*/  SEL R44, R19, R44, !P2 ;  /* 0x0000002c132c7207 */ /* 0x000fc40005000000 */
[C---:B------:R-:W-:Y:S01]  /*30e0*/  SEL R12, R7.reuse, R12, !P2 ;  /* 0x0000000c070c7207 */ /* 0x040fe20005000000 */
[----:B------:R-:W-:Y:S01]  /*30f0*/  IMAD.IADD R7, R7, 0x1, R20 ;  /* 0x0000000107077824 */ /* 0x000fe200078e0214 */
[----:B------:R-:W-:Y:S02]  /*3100*/  SEL R14, R23, 0x1, !P1 ;  /* 0x00000001170e7807 */ /* 0x000fe40004800000 */
[----:B------:R-:W-:Y:S02]  /*3110*/  SEL R44, R21, R44, !P3 ;  /* 0x0000002c152c7207 */ /* 0x000fe40005800000 */
[C---:B------:R-:W-:Y:S01]  /*3120*/  ISETP.NE.AND P2, PT, R42.reuse, 0x6, PT ;  /* 0x000000062a00780c */ /* 0x040fe20003f45270 */
[----:B------:R-:W-:Y:S01]  /*3130*/  IMAD R25, R25, R14, RZ ;  /* 0x0000000e19197224 */ /* 0x000fe200078e02ff */
[----:B------:R-:W-:Y:S02]  /*3140*/  ISETP.NE.AND P1, PT, R42, 0x7, PT ;  /* 0x000000072a00780c */ /* 0x000fe40003f25270 */
[----:B------:R-:W-:Y:S01]  /*3150*/  SEL R12, R7, R12, !P3 ;  /* 0x0000000c070c7207 */ /* 0x000fe20005800000 */
[----:B------:R-:W-:Y:S01]  /*3160*/  IMAD.IADD R7, R22, 0x1, R7 ;  /* 0x0000000116077824 */ /* 0x000fe200078e0207 */
[----:B------:R-:W-:-:S02]  /*3170*/  SEL R44, R23, R44, !P2 ;  /* 0x0000002c172c7207 */ /* 0x000fc40005000000 */
[----:B------:R-:W-:Y:S02]  /*3180*/  ISETP.NE.AND P5, PT, R3, RZ, P0 ;  /* 0x000000ff0300720c */ /* 0x000fe400007a5270 */
[----:B-1----:R-:W-:Y:S02]  /*3190*/  @P0 ISETP.NE.AND P3, PT, R16, RZ, PT ;  /* 0x000000ff1000020c */ /* 0x002fe40003f65270 */
[----:B------:R-:W-:Y:S02]  /*31a0*/  SEL R44, R25, R44, !P1 ;  /* 0x0000002c192c7207 */ /* 0x000fe40004800000 */
[C---:B------:R-:W-:Y:S01]  /*31b0*/  SEL R12, R7.reuse, R12, !P2 ;  /* 0x0000000c070c7207 */ /* 0x040fe20005000000 */
[----:B------:R-:W-:Y:S01]  /*31c0*/  IMAD.IADD R7, R7, 0x1, R24 ;  /* 0x0000000107077824 */ /* 0x000fe200078e0218 */
[----:B------:R-:W-:Y:S02]  /*31d0*/  @P0 ISETP.NE.AND P4, PT, R3, RZ, PT ;  /* 0x000000ff0300020c */ /* 0x000fe40003f85270 */
[C---:B------:R-:W-:Y:S01]  /*31e0*/  ISETP.NE.AND P2, PT, R26.reuse, RZ, PT ;  /* 0x000000ff1a00720c */ /* 0x040fe20003f45270 */
[----:B------:R-:W-:Y:S01]  /*31f0*/  IMAD.IADD R21, R26, 0x1, R7 ;  /* 0x000000011a157824 */ /* 0x000fe200078e0207 */
[----:B------:R-:W-:-:S02]  /*3200*/  @P0 SEL R18, R44, 0x1, !P3 ;  /* 0x000000012c120807 */ /* 0x000fc40005800000 */
[----:B------:R-:W-:Y:S02]  /*3210*/  @P0 SEL R9, R16, RZ, P4 ;  /* 0x000000ff10090207 */ /* 0x000fe40002000000 */
[----:B------:R-:W-:Y:S01]  /*3220*/  SEL R12, R7, R12, !P1 ;  /* 0x0000000c070c7207 */ /* 0x000fe20004800000 */
[----:B------:R-:W-:Y:S01]  /*3230*/  @P5 IMAD R44, R33, R18, RZ ;  /* 0x00000012212c5224 */ /* 0x000fe200078e02ff */
[----:B------:R-:W-:-:S03]  /*3240*/  SEL R14, R25, 0x1, !P2 ;  /* 0x00000001190e7807 */ /* 0x000fc60005000000 */
[----:B------:R-:W-:Y:S02]  /*3250*/  @P0 IMAD.IADD R16, R12, 0x1, R9 ;  /* 0x000000010c100824 */ /* 0x000fe400078e0209 */
[----:B------:R-:W-:Y:S02]  /*3260*/  IMAD R27, R27, R14, RZ ;  /* 0x0000000e1b1b7224 */ /* 0x000fe400078e02ff */
        /* <DEDUP_REMOVED lines=17> */
.L_x_13698:
[----:B------:R-:W-:Y:S05]  /*3380*/  NANOSLEEP 0x1c2 ;  /* 0x000001c20000795d */ /* 0x000fea0003800000 */
[----:B------:R-:W-:Y:S01]  /*3390*/  NOP ;  /* 0x0000000000007918 */ /* 0x000fe20000000000 */
.L_x_13699:
[----:B--2---:R-:W-:-:S03]  /*33a0*/  IMAD.WIDE.U32 R12, R0, 0x10, RZ ;  /* 0x00000010000c7825 */ /* 0x004fc600078e00ff */
[----:B------:R-:W-:Y:S02]  /*33b0*/  LOP3.LUT R19, R12, 0xfffffff0, RZ, 0x3c, !PT ;  /* 0xfffffff00c137812 */ /* 0x000fe400078e3cff */
[----:B------:R-:W-:Y:S02]  /*33c0*/  LOP3.LUT R13, RZ, R13, RZ, 0x33, !PT ;  /* 0x0000000dff0d7212 */ /* 0x000fe400078e33ff */
[----:B------:R-:W-:-:S05]  /*33d0*/  IADD3 R18, P0, PT, R24, R19, RZ ;  /* 0x0000001318127210 */ /* 0x000fca0007f1e0ff */
[----:B------:R-:W-:-:S08]  /*33e0*/  IMAD.X R19, R25, 0x1, R13, P0 ;  /* 0x0000000119137824 */ /* 0x000fd000000e060d */
.L_x_13701:
[----:B------:R-:W2:Y:S01]  /*33f0*/  LD.E.128.STRONG.GPU R12, desc[UR12][R18.64+0x200] ;  /* 0x0002000c120c7980 */ /* 0x000ea2000c10fd00 */
[----:B------:R-:W-:Y:S05]  /*3400*/  YIELD ;  /* 0x0000000000007946 */ /* 0x000fea0003800000 */
[----:B------:R-:W-:Y:S01]  /*3410*/  UMOV UR5, 0xffffffff ;  /* 0xffffffff00057882 */ /* 0x000fe20000000000 */
[----:B--2---:R-:W-:-:S04]  /*3420*/  ISETP.NE.U32.AND P0, PT, R14, 0x63, PT ;  /* 0x000000630e00780c */ /* 0x004fc80003f05070 */
[----:B------:R-:W-:Y:S01]  /*3430*/  ISETP.NE.AND.EX P0, PT, R15, RZ, PT, P0 ;  /* 0x000000ff0f00720c */ /* 0x000fe20003f05300 */
[----:B------:R-:W-:-:S12]  /*3440*/  BRA.DIV UR5, `(.L_x_13700) ;  /* 0x0000007e05287947 */ /* 0x000fd8000b800000 */
[----:B------:R-:W-:-:S13]  /*3450*/  VOTE.ANY P0, !P0 ;  /* 0x0000000000ff7806 */ /* 0x000fda0004000100 */
.L_x_13759:
        /* <DEDUP_REMOVED lines=16> */
[----:B0-----:R-:W-:-:S04]  /*3560*/  SEL R17, R17, 0x1, !P2 ;  /* 0x0000000111117807 */ /* 0x001fc80005000000 */
[----:B------:R-:W-:Y:S02]  /*3570*/  SEL R17, R17, 0x1, !P0 ;  /* 0x0000000111117807 */ /* 0x000fe40004000000 */
[----:B-1----:R-:W-:Y:S02]  /*3580*/  SEL R19, R19, RZ, !P0 ;  /* 0x000000ff13137207 */ /* 0x002fe40004000000 */
[----:B------:R-:W-:Y:S01]  /*3590*/  ISETP.GT.AND P0, PT, R7, R22, PT ;  /* 0x000000160700720c */ /* 0x000fe20003f04270 */
[----:B------:R-:W-:Y:S02]  /*35a0*/  IMAD R17, R13, R17, RZ ;  /* 0x000000110d117224 */ /* 0x000fe400078e02ff */
[----:B------:R-:W-:Y:S02]  /*35b0*/  IMAD.IADD R19, R12, 0x1, R19 ;  /* 0x000000010c137824 */ /* 0x000fe400078e0213 */
[----:B------:R-:W-:Y:S01]  /*35c0*/  VIADD R7, R3, 0x4 ;  /* 0x0000000403077836 */ /* 0x000fe20000000000 */
[----:B------:R-:W0:Y:S02]  /*35d0*/  SHFL.DOWN PT, R20, R17, 0x2, R22 ;  /* 0x0840000011147989 */ /* 0x000e2400000e0016 */
[----:B------:R-:W-:-:S02]  /*35e0*/  ISETP.NE.AND P2, PT, R19, RZ, PT ;  /* 0x000000ff1300720c */ /* 0x000fc40003f45270 */
[----:B------:R-:W1:Y:S02]  /*35f0*/  SHFL.DOWN PT, R18, R19, 0x2, R22 ;  /* 0x0840000013127989 */ /* 0x000e6400000e0016 */
        /* <DEDUP_REMOVED lines=20> */
[----:B0-----:R-:W-:Y:S02]  /*3740*/  SEL R13, R13, 0x1, !P2 ;  /* 0x000000010d0d7807 */ /* 0x001fe40005000000 */
[----:B------:R-:W-:Y:S02]  /*3750*/  ISETP.GT.AND P2, PT, R7, R22, PT ;  /* 0x000000160700720c */ /* 0x000fe40003f44270 */
[----:B------:R-:W-:Y:S02]  /*3760*/  SEL R18, R13, 0x1, !P0 ;  /* 0x000000010d127807 */ /* 0x000fe40004000000 */
[----:B-1----:R-:W-:Y:S02]  /*3770*/  SEL R12, R12, RZ, !P0 ;  /* 0x000000ff0c0c7207 */ /* 0x002fe40004000000 */
[----:B------:R-:W-:Y:S01]  /*3780*/  ISETP.NE.U32.AND P0, PT, R14, 0x65, PT ;  /* 0x000000650e00780c */ /* 0x000fe20003f05070 */
[----:B------:R-:W-:Y:S01]  /*3790*/  IMAD R23, R17, R18, RZ ;  /* 0x0000001211177224 */ /* 0x000fe200078e02ff */
[----:B------:R-:W-:Y:S01]  /*37a0*/  LOP3.LUT R14, RZ, R0, RZ, 0x33, !PT ;  /* 0x00000000ff0e7212 */ /* 0x000fe200078e33ff */
[----:B------:R-:W-:Y:S01]  /*37b0*/  IMAD.IADD R37, R19, 0x1, R12 ;  /* 0x0000000113257824 */ /* 0x000fe200078e020c */
[----:B------:R-:W-:Y:S01]  /*37c0*/  ISETP.NE.AND.EX P0, PT, R15, RZ, PT, P0 ;  /* 0x000000ff0f00720c */ /* 0x000fe20003f05300 */
[----:B------:R-:W0:Y:S01]  /*37d0*/  LDC.64 R12, c[0x0][0x3a8] ;  /* 0x0000ea00ff0c7b82 */ /* 0x000e220000000a00 */
[----:B------:R-:W1:Y:S01]  /*37e0*/  SHFL.DOWN PT, R17, R23, 0x10, R22 ;  /* 0x0a00000017117989 */ /* 0x000e6200000e0016 */
[----:B------:R-:W-:Y:S01]  /*37f0*/  IMAD.IADD R26, R14, 0x1, R43 ;  /* 0x000000010e1a7824 */ /* 0x000fe200078e022b */
[----:B------:R-:W-:-:S02]  /*3800*/  ISETP.NE.AND P3, PT, R37, RZ, PT ;  /* 0x000000ff2500720c */ /* 0x000fc40003f65270 */
[----:B------:R-:W2:Y:S02]  /*3810*/  SHFL.DOWN PT, R18, R37, 0x10, R22 ;  /* 0x0a00000025127989 */ /* 0x000ea400000e0016 */
[----:B-1----:R-:W-:Y:S02]  /*3820*/  SEL R7, R17, 0x1, !P3 ;  /* 0x0000000111077807 */ /* 0x002fe40005800000 */
[----:B0-----:R-:W-:Y:S02]  /*3830*/  IADD3 R17, P4, PT, R12, 0x200, RZ ;  /* 0x000002000c117810 */ /* 0x001fe40007f9e0ff */
[----:B--2---:R-:W-:Y:S02]  /*3840*/  SEL R18, R18, RZ, !P2 ;  /* 0x000000ff12127207 */ /* 0x004fe40005000000 */
[----:B------:R-:W-:Y:S01]  /*3850*/  SEL R20, R7, 0x1, !P2 ;  /* 0x0000000107147807 */ /* 0x000fe20005000000 */
[----:B------:R-:W-:Y:S01]  /*3860*/  IMAD.X R19, RZ, RZ, R13, P4 ;  /* 0x000000ffff137224 */ /* 0x000fe200020e060d */
[----:B------:R-:W-:Y:S01]  /*3870*/  VOTE.ALL P3, P0 ;  /* 0x0000000000ff7806 */ /* 0x000fe20000060000 */
[----:B------:R-:W-:-:S02]  /*3880*/  IMAD.IADD R18, R37, 0x1, R18 ;  /* 0x0000000125127824 */ /* 0x000fc400078e0212 */
[----:B------:R-:W-:-:S10]  /*3890*/  IMAD R20, R23, R20, RZ ;  /* 0x0000001417147224 */ /* 0x000fd400078e02ff */
.L_x_13773:
[----:B------:R-:W-:Y:S05]  /*38a0*/  @!P3 BRA `(.L_x_13703) ;  /* 0x000000040034b947 */ /* 0x000fea0003800000 */
.L_x_13707:
[----:B------:R-:W-:Y:S02]  /*38b0*/  IMAD.MOV.U32 R12, RZ, RZ, R17 ;  /* 0x000000ffff0c7224 */ /* 0x000fe400078e0011 */
[----:B------:R-:W-:Y:S02]  /*38c0*/  IMAD.MOV.U32 R13, RZ, RZ, R19 ;  /* 0x000000ffff0d7224 */ /* 0x000fe400078e0013 */
[----:B------:R-:W-:-:S07]  /*38d0*/  IMAD.WIDE R22, R26, 0x10, R12 ;  /* 0x000000101a167825 */ /* 0x000fce00078e020c */
.L_x_13705:
[----:B------:R-:W2:Y:S01]  /*38e0*/  LD.E.128.STRONG.GPU R12, desc[UR12][R22.64+-0x200] ;  /* 0xfffe000c160c7980 */ /* 0x000ea2000c10fd00 */
[----:B------:R-:W-:Y:S05]  /*38f0*/  YIELD ;  /* 0x0000000000007946 */ /* 0x000fea0003800000 */
[----:B------:R-:W-:Y:S01]  /*3900*/  UMOV UR5, 0xffffffff ;  /* 0xffffffff00057882 */ /* 0x000fe20000000000 */
[----:B--2---:R-:W-:-:S04]  /*3910*/  ISETP.NE.U32.AND P0, PT, R14, 0x63, PT ;  /* 0x000000630e00780c */ /* 0x004fc80003f05070 */
[----:B------:R-:W-:Y:S01]  /*3920*/  ISETP.NE.AND.EX P0, PT, R15, RZ, PT, P0 ;  /* 0x000000ff0f00720c */ /* 0x000fe20003f05300 */
[----:B------:R-:W-:-:S12]  /*3930*/  BRA.DIV UR5, `(.L_x_13704) ;  /* 0x0000007e05ec7947 */ /* 0x000fd8000b800000 */
[----:B------:R-:W-:-:S13]  /*3940*/  VOTE.ANY P0, !P0 ;  /* 0x0000000000ff7806 */ /* 0x000fda0004000100 */
.L_x_13776:
        /* <DEDUP_REMOVED lines=12> */
[----:B------:R-:W-:Y:S01]  /*3a10*/  LOP3.LUT R22, R7, R22, RZ, 0xc, !PT ;  /* 0x0000001607167212 */ /* 0x000fe200078e0cff */
[----:B------:R-:W-:-:S05]  /*3a20*/  VIADD R7, R3, 0x2 ;  /* 0x0000000203077836 */ /* 0x000fca0000000000 */
[----:B------:R-:W0:Y:S03]  /*3a30*/  POPC R22, R22 ;  /* 0x0000001600167309 */ /* 0x000e260000000000 */
[----:B------:R-:W-:Y:S01]  /*3a40*/  VOTE.ALL P3, P3 ;  /* 0x0000000000ff7806 */ /* 0x000fe20001860000 */
        /* <DEDUP_REMOVED lines=38> */
[----:B------:R-:W-:-:S03]  /*3cb0*/  IMAD.IADD R43, R37, 0x1, R12 ;  /* 0x00000001252b7824 */ /* 0x000fc600078e020c */
[----:B------:R-:W0:Y:S02]  /*3cc0*/  SHFL.DOWN PT, R42, R13, 0x10, R22 ;  /* 0x0a0000000d2a7989 */ /* 0x000e2400000e0016 */
[----:B------:R-:W-:Y:S02]  /*3cd0*/  ISETP.NE.AND P2, PT, R43, RZ, PT ;  /* 0x000000ff2b00720c */ /* 0x000fe40003f45270 */
[----:B------:R-:W1:Y:S02]  /*3ce0*/  SHFL.DOWN PT, R12, R43, 0x10, R22 ;  /* 0x0a0000002b0c7989 */ /* 0x000e6400000e0016 */
[----:B0-----:R-:W-:Y:S02]  /*3cf0*/  SEL R42, R42, 0x1, !P2 ;  /* 0x000000012a2a7807 */ /* 0x001fe40005000000 */
[----:B------:R-:W-:Y:S02]  /*3d00*/  ISETP.NE.AND P2, PT, R18, RZ, PT ;  /* 0x000000ff1200720c */ /* 0x000fe40003f45270 */
[----:B------:R-:W-:-:S02]  /*3d10*/  SEL R42, R42, 0x1, !P0 ;  /* 0x000000012a2a7807 */ /* 0x000fc40004000000 */
[----:B-1----:R-:W-:-:S03]  /*3d20*/  SEL R12, R12, RZ, !P0 ;  /* 0x000000ff0c0c7207 */ /* 0x002fc60004000000 */
[----:B------:R-:W-:Y:S01]  /*3d30*/  IMAD R42, R13, R42, RZ ;  /* 0x0000002a0d2a7224 */ /* 0x000fe200078e02ff */
[----:B------:R-:W-:-:S04]  /*3d40*/  IADD3 R18, PT, PT, R43, R12, R18 ;  /* 0x0000000c2b127210 */ /* 0x000fc80007ffe012 */
[----:B------:R-:W-:-:S05]  /*3d50*/  SEL R7, R42, 0x1, !P2 ;  /* 0x000000012a077807 */ /* 0x000fca0005000000 */
[----:B------:R-:W-:-:S07]  /*3d60*/  IMAD R20, R7, R20, RZ ;  /* 0x0000001407147224 */ /* 0x000fce00078e02ff */
.L_x_13790:
[----:B------:R-:W-:Y:S05]  /*3d70*/  @P3 BRA `(.L_x_13707) ;  /* 0xfffffff800cc3947 */ /* 0x000fea000383ffff */
.L_x_13703:
        /* <DEDUP_REMOVED lines=11> */
[----:B------:R-:W-:Y:S01]  /*3e30*/  SEL R12, R20, 0x1, !P0 ;  /* 0x00000001140c7807 */ /* 0x000fe20004000000 */
[----:B------:R-:W-:Y:S02]  /*3e40*/  IMAD.MOV.U32 R14, RZ, RZ, 0x65 ;  /* 0x00000065ff0e7424 */ /* 0x000fe400078e00ff */
[----:B------:R-:W-:Y:S02]  /*3e50*/  IMAD.MOV.U32 R15, RZ, RZ, 0x0 ;  /* 0x00000000ff0f7424 */ /* 0x000fe400078e00ff */
[----:B------:R-:W-:-:S02]  /*3e60*/  IMAD R13, R27, R12, RZ ;  /* 0x0000000c1b0d7224 */ /* 0x000fc400078e02ff */
[----:B------:R-:W-:-:S05]  /*3e70*/  IMAD.MOV.U32 R12, RZ, RZ, R21 ;  /* 0x000000ffff0c7224 */ /* 0x000fca00078e0015 */
[----:B------:R1:W-:Y:S01]  /*3e80*/  ST.E.128.STRONG.GPU desc[UR12][R24.64+0x200], R12 ;  /* 0x0002000c18007985 */ /* 0x0003e2000c10fd0c */
[----:B0-----:R-:W-:-:S09]  /*3e90*/  ULEA UR5, UR6, UR5, 0x18 ;  /* 0x0000000506057291 */ /* 0x001fd2000f8ec0ff */
[----:B------:R1:W-:Y:S04]  /*3ea0*/  STS.64 [UR5+0x68], R20 ;  /* 0x00006814ff007988 */ /* 0x0003e80008000a05 */
[----:B------:R1:W-:Y:S04]  /*3eb0*/  STS [UR5+0x70], R13 ;  /* 0x0000700dff007988 */ /* 0x0003e80008000805 */
[----:B------:R1:W-:Y:S02]  /*3ec0*/  STS [UR5+0x64], R18 ;  /* 0x00006412ff007988 */ /* 0x0003e40008000805 */
.L_x_13709:
[----:B------:R-:W-:Y:S05]  /*3ed0*/  BSYNC.RECONVERGENT B0 ;  /* 0x0000000000007941 */ /* 0x000fea0003800200 */
.L_x_13708:
[----:B------:R0:W-:Y:S01]  /*3ee0*/  @!P2 STS.64 [R3+0x48], R18 ;  /* 0x000048120300a388 */ /* 0x0001e20000000a00 */
[----:B------:R-:W-:Y:S02]  /*3ef0*/  @!P2 IMAD.MOV.U32 R16, RZ, RZ, R18 ;  /* 0x000000ffff10a224 */ /* 0x000fe400078e0012 */
[----:B------:R-:W-:-:S07]  /*3f00*/  @!P2 IMAD.MOV.U32 R33, RZ, RZ, R20 ;  /* 0x000000ffff21a224 */ /* 0x000fce00078e0014 */
.L_x_13697:
[----:B------:R-:W-:Y:S05]  /*3f10*/  WARPSYNC.ALL ;  /* 0x0000000000007948 */ /* 0x000fea0003800000 */
[----:B------:R-:W-:Y:S01]  /*3f20*/  ISETP.NE.AND P0, PT, R0, RZ, PT ;  /* 0x000000ff0000720c */ /* 0x000fe20003f05270 */
[----:B------:R-:W2:Y:S08]  /*3f30*/  S2UR UR5, SR_CgaCtaId ;  /* 0x00000000000579c3 */ /* 0x000eb00000008800 */
[----:B------:R-:W-:Y:S04]  /*3f40*/  BAR.SYNC.DEFER_BLOCKING 0x0 ;  /* 0x0000000000007b1d */ /* 0x000fe80000010000 */
[----:B------:R-:W-:-:S02]  /*3f50*/  @P0 ISETP.NE.AND P1, PT, R16, RZ, PT ;  /* 0x000000ff1000020c */ /* 0x000fc40003f25270 */
[----:B------:R-:W-:Y:S01]  /*3f60*/  ISETP.NE.AND P2, PT, R34, R32, PT ;  /* 0x000000202200720c */ /* 0x000fe20003f45270 */
[----:B------:R-:W-:-:S03]  /*3f70*/  UMOV UR4, 0x400 ;  /* 0x0000040000047882 */ /* 0x000fc60000000000 */
[----:B-1----:R-:W-:Y:S01]  /*3f80*/  SEL R25, RZ, 0x1, P2 ;  /* 0x00000001ff197807 */ /* 0x002fe20001000000 */
[----:B--2---:R-:W-:-:S09]  /*3f90*/  ULEA UR8, UR5, UR4, 0x18 ;  /* 0x0000000405087291 */ /* 0x004fd2000f8ec0ff */
[----:B------:R-:W1:Y:S04]  /*3fa0*/  @P0 LDS.64 R12, [UR8+0x48] ;  /* 0x00004808ff0c0984 */ /* 0x000e680008000a00 */
[----:B------:R-:W2:Y:S01]  /*3fb0*/  LDS R23, [UR8+0x74] ;  /* 0x00007408ff177984 */ /* 0x000ea20008000800 */
[----:B-1----:R-:W-:Y:S01]  /*3fc0*/  @P0 SEL R14, R13, 0x1, !P1 ;  /* 0x000000010d0e0807 */ /* 0x002fe20004800000 */
[----:B------:R-:W-:Y:S01]  /*3fd0*/  @P0 IMAD.IADD R12, R16, 0x1, R12 ;  /* 0x00000001100c0824 */ /* 0x000fe200078e020c */
[----:B------:R-:W-:-:S03]  /*3fe0*/  ISETP.NE.AND P1, PT, R32, R2, PT ;  /* 0x000000022000720c */ /* 0x000fc60003f25270 */
[----:B------:R-:W-:Y:S02]  /*3ff0*/  @P0 IMAD R33, R33, R14, RZ ;  /* 0x0000000e21210224 */ /* 0x000fe400078e02ff */
[----:B------:R-:W-:Y:S01]  /*4000*/  @P0 IMAD.MOV.U32 R16, RZ, RZ, R12 ;  /* 0x000000ffff100224 */ /* 0x000fe200078e000c */
[----:B------:R-:W-:Y:S02]  /*4010*/  ISETP.NE.AND P0, PT, R6, R8, PT ;  /* 0x000000080600720c */ /* 0x000fe40003f05270 */
[----:B------:R-:W-:Y:S02]  /*4020*/  SEL R14, R33, 0x1, P2 ;  /* 0x00000001210e7807 */ /* 0x000fe40001000000 */
[----:B------:R-:W-:-:S03]  /*4030*/  ISETP.NE.AND P2, PT, R2, R4, PT ;  /* 0x000000040200720c */ /* 0x000fc60003f45270 */
[----:B------:R-:W-:Y:S02]  /*4040*/  IMAD R15, R5, R14, RZ ;  /* 0x0000000e050f7224 */ /* 0x000fe400078e02ff */
[----:B------:R-:W-:Y:S02]  /*4050*/  VIADD R5, R25, 0x1 ;  /* 0x0000000119057836 */ /* 0x000fe40000000000 */
[----:B------:R-:W-:Y:S01]  /*4060*/  @P1 IMAD.MOV R5, RZ, RZ, R25 ;  /* 0x000000ffff051224 */ /* 0x000fe200078e0219 */
[----:B------:R-:W-:Y:S02]  /*4070*/  SEL R14, R15, 0x1, P1 ;  /* 0x000000010f0e7807 */ /* 0x000fe40000800000 */
[----:B------:R-:W-:Y:S01]  /*4080*/  ISETP.NE.AND P1, PT, R4, R6, PT ;  /* 0x000000060400720c */ /* 0x000fe20003f25270 */
[----:B------:R-:W-:Y:S02]  /*4090*/  IMAD.IADD R12, R16, 0x1, R5 ;  /* 0x00000001100c7824 */ /* 0x000fe400078e0205 */
[----:B0-----:R-:W-:-:S02]  /*40a0*/  IMAD R3, R11, R14, RZ ;  /* 0x0000000e0b037224 */ /* 0x001fc400078e02ff */
[----:B------:R-:W-:Y:S02]  /*40b0*/  VIADD R13, R12, 0x1 ;  /* 0x000000010c0d7836 */ /* 0x000fe40000000000 */
[----:B------:R-:W-:Y:S01]  /*40c0*/  @P2 IMAD.MOV R13, RZ, RZ, R12 ;  /* 0x000000ffff0d2224 */ /* 0x000fe200078e020c */
[----:B------:R-:W-:-:S03]  /*40d0*/  SEL R14, R3, 0x1, P2 ;  /* 0x00000001030e7807 */ /* 0x000fc60001000000 */
[----:B------:R-:W-:Y:S02]  /*40e0*/  VIADD R17, R13, 0x1 ;  /* 0x000000010d117836 */ /* 0x000fe40000000000 */
[----:B------:R-:W-:Y:S02]  /*40f0*/  IMAD R5, R29, R14, RZ ;  /* 0x0000000e1d057224 */ /* 0x000fe400078e02ff */
[----:B------:R-:W-:-:S03]  /*4100*/  @P1 IMAD.MOV R17, RZ, RZ, R13 ;  /* 0x000000ffff111224 */ /* 0x000fc600078e020d */
[----:B------:R-:W-:Y:S01]  /*4110*/  SEL R14, R5, 0x1, P1 ;  /* 0x00000001050e7807 */ /* 0x000fe20000800000 */
[----:B------:R-:W-:Y:S01]  /*4120*/  VIADD R18, R17, 0x1 ;  /* 0x0000000111127836 */ /* 0x000fe20000000000 */
[----:B------:R-:W-:Y:S01]  /*4130*/  ISETP.NE.AND P1, PT, R8, R10, PT ;  /* 0x0000000a0800720c */ /* 0x000fe20003f25270 */
[----:B------:R-:W-:Y:S02]  /*4140*/  @P0 IMAD.MOV R18, RZ, RZ, R17 ;  /* 0x000000ffff120224 */ /* 0x000fe400078e0211 */
[----:B------:R-:W-:Y:S02]  /*4150*/  IMAD R7, R31, R14, RZ ;  /* 0x0000000e1f077224 */ /* 0x000fe400078e02ff */
[----:B------:R-:W-:-:S03]  /*4160*/  VIADD R19, R18, 0x1 ;  /* 0x0000000112137836 */ /* 0x000fc60000000000 */
[----:B------:R-:W-:Y:S02]  /*4170*/  SEL R9, R7, 0x1, P0 ;  /* 0x0000000107097807 */ /* 0x000fe40000000000 */
[----:B------:R-:W-:-:S03]  /*4180*/  ISETP.NE.AND P0, PT, R10, R28, PT ;  /* 0x0000001c0a00720c */ /* 0x000fc60003f05270 */
[----:B------:R-:W-:Y:S02]  /*4190*/  IMAD R9, R38, R9, RZ ;  /* 0x0000000926097224 */ /* 0x000fe400078e02ff */
[----:B------:R-:W-:-:S03]  /*41a0*/  @P1 IMAD.MOV R19, RZ, RZ, R18 ;  /* 0x000000ffff131224 */ /* 0x000fc600078e0212 */
[----:B------:R-:W-:Y:S01]  /*41b0*/  SEL R14, R9, 0x1, P1 ;  /* 0x00000001090e7807 */ /* 0x000fe20000800000 */
[----:B------:R-:W-:Y:S01]  /*41c0*/  VIADD R21, R19, 0x1 ;  /* 0x0000000113157836 */ /* 0x000fe20000000000 */
[----:B------:R-:W-:-:S03]  /*41d0*/  ISETP.NE.AND P1, PT, R28, R30, PT ;  /* 0x0000001e1c00720c */ /* 0x000fc60003f25270 */
[----:B------:R-:W-:Y:S02]  /*41e0*/  IMAD R11, R39, R14, RZ ;  /* 0x0000000e270b7224 */ /* 0x000fe400078e02ff */
[----:B------:R-:W-:-:S03]  /*41f0*/  @P0 IMAD.MOV R21, RZ, RZ, R19 ;  /* 0x000000ffff150224 */ /* 0x000fc600078e0213 */
[----:B------:R-:W-:Y:S01]  /*4200*/  SEL R29, R11, 0x1, P0 ;  /* 0x000000010b1d7807 */ /* 0x000fe20000000000 */
[----:B------:R-:W-:Y:S01]  /*4210*/  VIADD R20, R21, 0x1 ;  /* 0x0000000115147836 */ /* 0x000fe20000000000 */
[----:B--2---:R-:W-:-:S03]  /*4220*/  ISETP.GE.AND P0, PT, R23, 0x101, PT ;  /* 0x000001011700780c */ /* 0x004fc60003f06270 */
[----:B------:R-:W-:Y:S02]  /*4230*/  IMAD R29, R40, R29, RZ ;  /* 0x0000001d281d7224 */ /* 0x000fe400078e02ff */
[----:B------:R-:W-:-:S03]  /*4240*/  @P1 IMAD.MOV R20, RZ, RZ, R21 ;  /* 0x000000ffff141224 */ /* 0x000fc600078e0215 */
[----:B------:R-:W-:-:S05]  /*4250*/  SEL R14, R29, 0x1, P1 ;  /* 0x000000011d0e7807 */ /* 0x000fca0000800000 */
[----:B------:R-:W-:Y:S02]  /*4260*/  IMAD R31, R41, R14, RZ ;  /* 0x0000000e291f7224 */ /* 0x000fe400078e02ff */
        /* <DEDUP_REMOVED lines=13> */
[----:B------:R-:W-:Y:S01]  /*4340*/  IMAD.MOV.U32 R14, RZ, RZ, R32 ;  /* 0x000000ffff0e7224 */ /* 0x000fe200078e0020 */
[----:B------:R-:W-:Y:S01]  /*4350*/  @!P2 LEA R16, R16, UR8, 0x3 ;  /* 0x000000081010ac11 */ /* 0x000fe2000f8e18ff */
[--C-:B------:R-:W-:Y:S01]  /*4360*/  @!P0 IMAD.IADD R12, R12, 0x1, -R41.reuse ;  /* 0x000000010c0c8824 */ /* 0x100fe200078e0a29 */
[----:B------:R-:W-:Y:S01]  /*4370*/  @!P3 LEA R22, R22, UR8, 0x3 ;  /* 0x000000081616bc11 */ /* 0x000fe2000f8e18ff */
[----:B------:R-:W-:-:S02]  /*4380*/  @!P1 IMAD.IADD R13, R13, 0x1, -R41 ;  /* 0x000000010d0d9824 */ /* 0x000fc400078e0a29 */
[----:B------:R0:W-:Y:S01]  /*4390*/  @!P2 STS.64 [R16], R32 ;  /* 0x000000201000a388 */ /* 0x0001e20000000a00 */
[----:B------:R-:W-:Y:S01]  /*43a0*/  ISETP.NE.AND P2, PT, R30, R35, PT ;  /* 0x000000231e00720c */ /* 0x000fe20003f45270 */
[--C-:B------:R-:W-:Y:S01]  /*43b0*/  @!P6 IMAD.IADD R17, R17, 0x1, -R41.reuse ;  /* 0x000000011111e824 */ /* 0x100fe200078e0a29 */
[----:B------:R-:W-:Y:S01]  /*43c0*/  @!P0 LEA R12, R12, UR8, 0x3 ;  /* 0x000000080c0c8c11 */ /* 0x000fe2000f8e18ff */
[----:B------:R0:W-:Y:S01]  /*43d0*/  @!P3 STS.64 [R22], R14 ;  /* 0x0000000e1600b388 */ /* 0x0001e20000000a00 */
[----:B------:R-:W-:Y:S01]  /*43e0*/  ISETP.NE.AND P3, PT, R28, R30, PT ;  /* 0x0000001e1c00720c */ /* 0x000fe20003f65270 */
[--C-:B------:R-:W-:Y:S01]  /*43f0*/  @!P5 IMAD.IADD R18, R18, 0x1, -R41.reuse ;  /* 0x000000011212d824 */ /* 0x100fe200078e0a29 */
[----:B------:R-:W-:Y:S01]  /*4400*/  @!P1 LEA R13, R13, UR8, 0x3 ;  /* 0x000000080d0d9c11 */ /* 0x000fe2000f8e18ff */
[----:B------:R-:W-:Y:S01]  /*4410*/  @!P4 IMAD.IADD R19, R19, 0x1, -R41 ;  /* 0x000000011313c824 */ /* 0x000fe200078e0a29 */
[----:B------:R-:W-:Y:S01]  /*4420*/  @!P6 LEA R17, R17, UR8, 0x3 ;  /* 0x000000081111ec11 */ /* 0x000fe2000f8e18ff */
[----:B------:R0:W-:Y:S01]  /*4430*/  @!P0 STS.64 [R12], R2 ;  /* 0x000000020c008388 */ /* 0x0001e20000000a00 */
[----:B------:R-:W-:-:S02]  /*4440*/  @!P5 LEA R18, R18, UR8, 0x3 ;  /* 0x000000081212dc11 */ /* 0x000fc4000f8e18ff */
[----:B------:R-:W-:Y:S01]  /*4450*/  @!P4 LEA R19, R19, UR8, 0x3 ;  /* 0x000000081313cc11 */ /* 0x000fe2000f8e18ff */
[--C-:B------:R-:W-:Y:S01]  /*4460*/  @!P2 IMAD.IADD R20, R20, 0x1, -R41.reuse ;  /* 0x000000011414a824 */ /* 0x100fe200078e0a29 */
[----:B------:R0:W-:Y:S01]  /*4470*/  @!P1 STS.64 [R13], R4 ;  /* 0x000000040d009388 */ /* 0x0001e20000000a00 */
[----:B------:R-:W-:Y:S02]  /*4480*/  ISETP.GE.AND P0, PT, R0, R23, PT ;  /* 0x000000170000720c */ /* 0x000fe40003f06270 */
[----:B------:R-:W-:Y:S01]  /*4490*/  @!P3 IMAD.IADD R21, R21, 0x1, -R41 ;  /* 0x000000011515b824 */ /* 0x000fe200078e0a29 */
[----:B------:R-:W-:Y:S01]  /*44a0*/  @!P2 LEA R20, R20, UR8, 0x3 ;  /* 0x000000081414ac11 */ /* 0x000fe2000f8e18ff */
[----:B------:R0:W-:Y:S03]  /*44b0*/  @!P6 STS.64 [R17], R6 ;  /* 0x000000061100e388 */ /* 0x0001e60000000a00 */
[----:B------:R-:W-:Y:S01]  /*44c0*/  @!P3 LEA R21, R21, UR8, 0x3 ;  /* 0x000000081515bc11 */ /* 0x000fe2000f8e18ff */
[----:B------:R0:W-:Y:S04]  /*44d0*/  @!P5 STS.64 [R18], R8 ;  /* 0x000000081200d388 */ /* 0x0001e80000000a00 */
[----:B------:R0:W-:Y:S04]  /*44e0*/  @!P4 STS.64 [R19], R10 ;  /* 0x0000000a1300c388 */ /* 0x0001e80000000a00 */
[----:B------:R0:W-:Y:S04]  /*44f0*/  @!P3 STS.64 [R21], R28 ;  /* 0x0000001c1500b388 */ /* 0x0001e80000000a00 */
[----:B------:R0:W-:Y:S01]  /*4500*/  @!P2 STS.64 [R20], R30 ;  /* 0x0000001e1400a388 */ /* 0x0001e20000000a00 */
        /* <DEDUP_REMOVED lines=19> */
.L_x_13713:
        /* <DEDUP_REMOVED lines=10> */
.L_x_13712:
[----:B------:R-:W-:Y:S05]  /*46e0*/  BSYNC.RECONVERGENT B0 ;  /* 0x0000000000007941 */ /* 0x000fea0003800200 */
.L_x_13711:
        /* <DEDUP_REMOVED lines=20> */
.L_x_13716:
[----:B0-----:R-:W0:Y:S01]  /*4830*/  LDS.64 R36, [R22+-0x1000] ;  /* 0xfff0000016247984 */ /* 0x001e220000000a00 */
        /* <DEDUP_REMOVED lines=18> */
[----:B------:R2:W-:Y:S04]  /*4960*/  STG.E desc[UR12][R18.64+-0x800], R37 ;  /* 0xfff8002512007986 */ /* 0x0005e8000c10190c */
[----:B-1----:R-:W-:Y:S04]  /*4970*/  STG.E desc[UR12][R44.64+-0x400], R38 ;  /* 0xfffc00262c007986 */ /* 0x002fe8000c10190c */
[----:B------:R-:W1:Y:S04]  /*4980*/  LDS.64 R30, [R22+0x5800] ;  /* 0x00580000161e7984 */ /* 0x000e680000000a00 */
[----:B------:R3:W-:Y:S01]  /*4990*/  STG.E desc[UR12][R18.64+-0x400], R39 ;  /* 0xfffc002712007986 */ /* 0x0007e2000c10190c */
[----:B--2---:R-:W-:-:S03]  /*49a0*/  IMAD.WIDE R36, R40, 0x4, R4 ;  /* 0x0000000428247825 */ /* 0x004fc600078e0204 */
[----:B------:R-:W-:Y:S04]  /*49b0*/  STG.E desc[UR12][R44.64], R34 ;  /* 0x000000222c007986 */ /* 0x000fe8000c10190c */
[----:B------:R-:W2:Y:S04]  /*49c0*/  LDS.64 R32, [R22+0x6000] ;  /* 0x0060000016207984 */ /* 0x000ea80000000a00 */
[----:B------:R-:W-:Y:S01]  /*49d0*/  STG.E desc[UR12][R18.64], R35 ;  /* 0x0000002312007986 */ /* 0x000fe2000c10190c */
[----:B---3--:R-:W-:-:S03]  /*49e0*/  IMAD.WIDE R38, R40, 0x4, R2 ;  /* 0x0000000428267825 */ /* 0x008fc600078e0202 */
[----:B------:R3:W2:Y:S01]  /*49f0*/  LDS.64 R34, [R22+0x6800] ;  /* 0x0068000016227984 */ /* 0x0006a20000000a00 */
[----:B------:R-:W-:-:S03]  /*4a00*/  VIADD R40, R41, 0x800 ;  /* 0x0000080029287836 */ /* 0x000fc60000000000 */
[----:B------:R5:W-:Y:S04]  /*4a10*/  STG.E desc[UR12][R44.64+0x400], R6 ;  /* 0x000400062c007986 */ /* 0x000be8000c10190c */
[----:B------:R0:W-:Y:S01]  /*4a20*/  STG.E desc[UR12][R18.64+0x400], R7 ;  /* 0x0004000712007986 */ /* 0x0001e2000c10190c */
[----:B---3--:R-:W-:-:S03]  /*4a30*/  VIADD R22, R22, 0x8000 ;  /* 0x0000800016167836 */ /* 0x008fc60000000000 */
[----:B----4-:R3:W-:Y:S04]  /*4a40*/  STG.E desc[UR12][R36.64+-0x800], R8 ;  /* 0xfff8000824007986 */ /* 0x0107e8000c10190c */
[----:B------:R4:W-:Y:S01]  /*4a50*/  STG.E desc[UR12][R38.64+-0x800], R9 ;  /* 0xfff8000926007986 */ /* 0x0009e2000c10190c */
[----:B-----5:R-:W-:-:S03]  /*4a60*/  IMAD.WIDE R44, R40, 0x4, R2 ;  /* 0x00000004282c7825 */ /* 0x020fc600078e0202 */
[----:B------:R1:W-:Y:S01]  /*4a70*/  STG.E desc[UR12][R36.64+-0x400], R10 ;  /* 0xfffc000a24007986 */ /* 0x0003e2000c10190c */
[----:B0-----:R-:W-:-:S03]  /*4a80*/  IMAD.WIDE R18, R40, 0x4, R4 ;  /* 0x0000000428127825 */ /* 0x001fc600078e0204 */
[----:B------:R0:W-:Y:S01]  /*4a90*/  STG.E desc[UR12][R38.64+-0x400], R11 ;  /* 0xfffc000b26007986 */ /* 0x0001e2000c10190c */
[C---:B---3--:R-:W-:Y:S02]  /*4aa0*/  VIADD R8, R41.reuse, 0xc00 ;  /* 0x00000c0029087836 */ /* 0x048fe40000000000 */
[----:B------:R-:W-:Y:S01]  /*4ab0*/  VIADD R41, R41, 0x1000 ;  /* 0x0000100029297836 */ /* 0x000fe20000000000 */
[----:B------:R0:W-:Y:S01]  /*4ac0*/  STG.E desc[UR12][R36.64], R12 ;  /* 0x0000000c24007986 */ /* 0x0001e2000c10190c */
[----:B------:R-:W-:-:S03]  /*4ad0*/  IMAD.WIDE R6, R8, 0x4, R4 ;  /* 0x0000000408067825 */ /* 0x000fc600078e0204 */
[----:B------:R0:W-:Y:S01]  /*4ae0*/  STG.E desc[UR12][R38.64], R13 ;  /* 0x0000000d26007986 */ /* 0x0001e2000c10190c */
[----:B----4-:R-:W-:-:S03]  /*4af0*/  IMAD.WIDE R8, R8, 0x4, R2 ;  /* 0x0000000408087825 */ /* 0x010fc600078e0202 */
        /* <DEDUP_REMOVED lines=12> */
[----:B-1----:R0:W-:Y:S04]  /*4bc0*/  STG.E desc[UR12][R6.64+-0x400], R30 ;  /* 0xfffc001e06007986 */ /* 0x0021e8000c10190c */
[----:B------:R0:W-:Y:S04]  /*4bd0*/  STG.E desc[UR12][R8.64+-0x400], R31 ;  /* 0xfffc001f08007986 */ /* 0x0001e8000c10190c */
[----:B--2---:R0:W-:Y:S04]  /*4be0*/  STG.E desc[UR12][R6.64], R32 ;  /* 0x0000002006007986 */ /* 0x0041e8000c10190c */
[----:B------:R0:W-:Y:S04]  /*4bf0*/  STG.E desc[UR12][R8.64], R33 ;  /* 0x0000002108007986 */ /* 0x0001e8000c10190c */
[----:B------:R0:W-:Y:S04]  /*4c00*/  STG.E desc[UR12][R6.64+0x400], R34 ;  /* 0x0004002206007986 */ /* 0x0001e8000c10190c */
[----:B------:R0:W-:Y:S01]  /*4c10*/  STG.E desc[UR12][R8.64+0x400], R35 ;  /* 0x0004002308007986 */ /* 0x0001e2000c10190c */
[----:B------:R-:W-:Y:S05]  /*4c20*/  @!P1 BRA `(.L_x_13716) ;  /* 0xfffffffc00009947 */ /* 0x000fea000383ffff */
.L_x_13715:
[----:B------:R-:W-:Y:S05]  /*4c30*/  BSYNC.RECONVERGENT B0 ;  /* 0x0000000000007941 */ /* 0x000fea0003800200 */
.L_x_13714:
[----:B0-----:R-:W-:Y:S01]  /*4c40*/  IMAD.IADD R6, R23, 0x1, -R0 ;  /* 0x0000000117067824 */ /* 0x001fe200078e0a00 */
        /* <DEDUP_REMOVED lines=36> */
.L_x_13718:
[----:B------:R-:W-:Y:S05]  /*4e90*/  BSYNC.RECONVERGENT B0 ;  /* 0x0000000000007941 */ /* 0x000fea0003800200 */
.L_x_13717:
        /* <DEDUP_REMOVED lines=17> */
.L_x_13710:
        /* <DEDUP_REMOVED lines=10> */
[----:B0-----:R-:W-:-:S05]  /*5050*/  @!P0 IMAD.WIDE R22, R16, 0x4, R22 ;  /* 0x0000000410168825 */ /* 0x001fca00078e0216 */
[----:B------:R0:W-:Y:S02]  /*5060*/  @!P0 STG.E desc[UR12][R22.64], R32 ;  /* 0x0000002016008986 */ /* 0x0001e4000c10190c */
[----:B------:R-:W4:Y:S01]  /*5070*/  LDC.64 R36, c[0x0][0x390] ;  /* 0x0000e400ff247b82 */ /* 0x000f220000000a00 */
[----:B-1----:R-:W-:-:S05]  /*5080*/  @!P0 IMAD.WIDE R24, R16, 0x4, R24 ;  /* 0x0000000410188825 */ /* 0x002fca00078e0218 */
[----:B------:R-:W-:Y:S01]  /*5090*/  @!P0 STG.E desc[UR12][R24.64], R33 ;  /* 0x0000002118008986 */ /* 0x000fe2000c10190c */
[----:B------:R-:W-:Y:S01]  /*50a0*/  ISETP.NE.AND P0, PT, R4, R6, PT ;  /* 0x000000060400720c */ /* 0x000fe20003f05270 */
[----:B------:R-:W1:Y:S01]  /*50b0*/  LDC.64 R40, c[0x0][0x398] ;  /* 0x0000e600ff287b82 */ /* 0x000e620000000a00 */
[----:B--2---:R-:W-:-:S05]  /*50c0*/  @!P1 IMAD.WIDE R26, R14, 0x4, R26 ;  /* 0x000000040e1a9825 */ /* 0x004fca00078e021a */
[----:B------:R2:W-:Y:S01]  /*50d0*/  @!P1 STG.E desc[UR12][R26.64], R32 ;  /* 0x000000201a009986 */ /* 0x0005e2000c10190c */
[----:B---3--:R-:W-:Y:S01]  /*50e0*/  @!P1 IMAD.WIDE R38, R14, 0x4, R38 ;  /* 0x000000040e269825 */ /* 0x008fe200078e0226 */
[----:B------:R-:W3:Y:S04]  /*50f0*/  LDC.64 R42, c[0x0][0x390] ;  /* 0x0000e400ff2a7b82 */ /* 0x000ee80000000a00 */
[----:B------:R-:W-:Y:S01]  /*5100*/  @!P1 STG.E desc[UR12][R38.64], R15 ;  /* 0x0000000f26009986 */ /* 0x000fe2000c10190c */
[----:B------:R-:W-:Y:S01]  /*5110*/  ISETP.NE.AND P1, PT, R6, R8, PT ;  /* 0x000000080600720c */ /* 0x000fe20003f25270 */
[C---:B----4-:R-:W-:Y:S02]  /*5120*/  @!P2 IMAD.WIDE R36, R12.reuse, 0x4, R36 ;  /* 0x000000040c24a825 */ /* 0x050fe400078e0224 */
[----:B0-----:R-:W0:Y:S03]  /*5130*/  LDC.64 R22, c[0x0][0x398] ;  /* 0x0000e600ff167b82 */ /* 0x001e260000000a00 */
[----:B------:R-:W-:Y:S01]  /*5140*/  @!P2 STG.E desc[UR12][R36.64], R2 ;  /* 0x000000022400a986 */ /* 0x000fe2000c10190c */
[----:B-1----:R-:W-:-:S04]  /*5150*/  @!P2 IMAD.WIDE R40, R12, 0x4, R40 ;  /* 0x000000040c28a825 */ /* 0x002fc800078e0228 */
[----:B--2---:R-:W1:Y:S01]  /*5160*/  LDC.64 R32, c[0x0][0x390] ;  /* 0x0000e400ff207b82 */ /* 0x004e620000000a00 */
[----:B------:R2:W-:Y:S01]  /*5170*/  @!P2 STG.E desc[UR12][R40.64], R3 ;  /* 0x000000032800a986 */ /* 0x0005e2000c10190c */
[----:B------:R-:W-:-:S06]  /*5180*/  ISETP.NE.AND P2, PT, R8, R10, PT ;  /* 0x0000000a0800720c */ /* 0x000fcc0003f45270 */
[----:B------:R-:W4:Y:S01]  /*5190*/  LDC.64 R26, c[0x0][0x398] ;  /* 0x0000e600ff1a7b82 */ /* 0x000f220000000a00 */
[----:B---3--:R-:W-:-:S05]  /*51a0*/  @!P0 IMAD.WIDE R42, R13, 0x4, R42 ;  /* 0x000000040d2a8825 */ /* 0x008fca00078e022a */
[----:B------:R3:W-:Y:S02]  /*51b0*/  @!P0 STG.E desc[UR12][R42.64], R4 ;  /* 0x000000042a008986 */ /* 0x0007e4000c10190c */
[----:B------:R-:W5:Y:S01]  /*51c0*/  LDC.64 R24, c[0x0][0x390] ;  /* 0x0000e400ff187b82 */ /* 0x000f620000000a00 */
[----:B0-----:R-:W-:-:S05]  /*51d0*/  @!P0 IMAD.WIDE R22, R13, 0x4, R22 ;  /* 0x000000040d168825 */ /* 0x001fca00078e0216 */
[----:B------:R3:W-:Y:S02]  /*51e0*/  @!P0 STG.E desc[UR12][R22.64], R5 ;  /* 0x0000000516008986 */ /* 0x0007e4000c10190c */
[----:B--2---:R-:W0:Y:S01]  /*51f0*/  LDC.64 R2, c[0x0][0x398] ;  /* 0x0000e600ff027b82 */ /* 0x004e220000000a00 */
[----:B-1----:R-:W-:-:S05]  /*5200*/  @!P1 IMAD.WIDE R32, R17, 0x4, R32 ;  /* 0x0000000411209825 */ /* 0x002fca00078e0220 */
[----:B------:R3:W-:Y:S02]  /*5210*/  @!P1 STG.E desc[UR12][R32.64], R6 ;  /* 0x0000000620009986 */ /* 0x0007e4000c10190c */
[----:B------:R-:W1:Y:S01]  /*5220*/  LDC.64 R14, c[0x0][0x390] ;  /* 0x0000e400ff0e7b82 */ /* 0x000e620000000a00 */
[----:B----4-:R-:W-:-:S05]  /*5230*/  @!P1 IMAD.WIDE R26, R17, 0x4, R26 ;  /* 0x00000004111a9825 */ /* 0x010fca00078e021a */
[----:B------:R3:W-:Y:S02]  /*5240*/  @!P1 STG.E desc[UR12][R26.64], R7 ;  /* 0x000000071a009986 */ /* 0x0007e4000c10190c */
[----:B------:R-:W2:Y:S01]  /*5250*/  LDC.64 R36, c[0x0][0x398] ;  /* 0x0000e600ff247b82 */ /* 0x000ea20000000a00 */
[----:B-----5:R-:W-:-:S05]  /*5260*/  @!P2 IMAD.WIDE R24, R18, 0x4, R24 ;  /* 0x000000041218a825 */ /* 0x020fca00078e0218 */
[----:B------:R3:W-:Y:S02]  /*5270*/  @!P2 STG.E desc[UR12][R24.64], R8 ;  /* 0x000000081800a986 */ /* 0x0007e4000c10190c */
[----:B------:R-:W4:Y:S01]  /*5280*/  LDC.64 R38, c[0x0][0x390] ;  /* 0x0000e400ff267b82 */ /* 0x000f220000000a00 */
[----:B0-----:R-:W-:-:S05]  /*5290*/  @!P2 IMAD.WIDE R2, R18, 0x4, R2 ;  /* 0x000000041202a825 */ /* 0x001fca00078e0202 */
[----:B------:R3:W-:Y:S02]  /*52a0*/  @!P2 STG.E desc[UR12][R2.64], R9 ;  /* 0x000000090200a986 */ /* 0x0007e4000c10190c */
[----:B------:R-:W0:Y:S01]  /*52b0*/  LDC.64 R40, c[0x0][0x398] ;  /* 0x0000e600ff287b82 */ /* 0x000e220000000a00 */
[----:B-1----:R-:W-:-:S05]  /*52c0*/  @!P3 IMAD.WIDE R14, R19, 0x4, R14 ;  /* 0x00000004130eb825 */ /* 0x002fca00078e020e */
[----:B------:R3:W-:Y:S01]  /*52d0*/  @!P3 STG.E desc[UR12][R14.64], R10 ;  /* 0x0000000a0e00b986 */ /* 0x0007e2000c10190c */
[----:B--2---:R-:W-:-:S05]  /*52e0*/  @!P3 IMAD.WIDE R36, R19, 0x4, R36 ;  /* 0x000000041324b825 */ /* 0x004fca00078e0224 */
[----:B------:R3:W-:Y:S01]  /*52f0*/  @!P3 STG.E desc[UR12][R36.64], R11 ;  /* 0x0000000b2400b986 */ /* 0x0007e2000c10190c */
[----:B----4-:R-:W-:-:S05]  /*5300*/  @!P4 IMAD.WIDE R38, R21, 0x4, R38 ;  /* 0x000000041526c825 */ /* 0x010fca00078e0226 */
[----:B------:R3:W-:Y:S01]  /*5310*/  @!P4 STG.E desc[UR12][R38.64], R28 ;  /* 0x0000001c2600c986 */ /* 0x0007e2000c10190c */
[----:B0-----:R-:W-:-:S05]  /*5320*/  @!P4 IMAD.WIDE R40, R21, 0x4, R40 ;  /* 0x000000041528c825 */ /* 0x001fca00078e0228 */
[----:B------:R3:W-:Y:S01]  /*5330*/  @!P4 STG.E desc[UR12][R40.64], R29 ;  /* 0x0000001d2800c986 */ /* 0x0007e2000c10190c */
[----:B------:R-:W-:Y:S05]  /*5340*/  @P5 EXIT ;  /* 0x000000000000594d */ /* 0x000fea0003800000 */
[----:B---3--:R-:W0:Y:S08]  /*5350*/  LDC.64 R2, c[0x0][0x390] ;  /* 0x0000e400ff027b82 */ /* 0x008e300000000a00 */
[----:B------:R-:W1:Y:S01]  /*5360*/  LDC.64 R4, c[0x0][0x398] ;  /* 0x0000e600ff047b82 */ /* 0x000e620000000a00 */
[----:B0-----:R-:W-:-:S05]  /*5370*/  IMAD.WIDE R2, R20, 0x4, R2 ;  /* 0x0000000414027825 */ /* 0x001fca00078e0202 */
[----:B------:R-:W-:Y:S01]  /*5380*/  STG.E desc[UR12][R2.64], R30 ;  /* 0x0000001e02007986 */ /* 0x000fe2000c10190c */
[----:B-1----:R-:W-:-:S05]  /*5390*/  IMAD.WIDE R20, R20, 0x4, R4 ;  /* 0x0000000414147825 */ /* 0x002fca00078e0204 */
[----:B------:R-:W-:Y:S01]  /*53a0*/  STG.E desc[UR12][R20.64], R31 ;  /* 0x0000001f14007986 */ /* 0x000fe2000c10190c */
[----:B------:R-:W-:Y:S05]  /*53b0*/  EXIT ;  /* 0x000000000000794d */ /* 0x000fea0003800000 */
.L_x_13684:
        /* <DEDUP_REMOVED lines=28> */
[----:B------:R-:W-:Y:S02]  /*5580*/  IMAD.X R3, RZ, RZ, R9, P6 ;  /* 0x000000ffff037224 */ /* 0x000fe400030e0609 */
[----:B------:R-:W-:Y:S01]  /*5590*/  @!P1 IMAD.WIDE.U32 R12, R15, 0x4, R6 ;  /* 0x000000040f0c9825 */ /* 0x000fe200078e0006 */
[----:B0-----:R-:W-:-:S03]  /*55a0*/  IADD3 R6, P6, PT, R17, R6, RZ ;  /* 0x0000000611067210 */ /* 0x001fc60007fde0ff */
[C---:B------:R-:W-:Y:S02]  /*55b0*/  VIADD R19, R15.reuse, 0xc0 ;  /* 0x000000c00f137836 */ /* 0x040fe40000000000 */
[C---:B------:R-:W-:Y:S02]  /*55c0*/  VIADD R21, R15.reuse, 0xe0 ;  /* 0x000000e00f157836 */ /* 0x040fe40000000000 */
[----:B------:R-:W-:Y:S02]  /*55d0*/  IMAD.X R7, RZ, RZ, R7, P6 ;  /* 0x000000ffff077224 */ /* 0x000fe400030e0607 */
[----:B------:R-:W-:Y:S01]  /*55e0*/  VIADD R15, R15, 0x100 ;  /* 0x000001000f0f7836 */ /* 0x000fe20000000000 */
[----:B------:R-:W-:Y:S01]  /*55f0*/  ISETP.GE.U32.AND P6, PT, R21, R0, PT ;  /* 0x000000001500720c */ /* 0x000fe20003fc6070 */
        /* <DEDUP_REMOVED lines=44> */
[----:B------:R-:W-:Y:S01]  /*58c0*/  ISETP.NE.AND P2, PT, R41, RZ, PT ;  /* 0x000000ff2900720c */ /* 0x000fe20003f45270 */
[----:B--2---:R-:W-:Y:S04]  /*58d0*/  STS [R3], R4 ;  /* 0x0000000403007388 */ /* 0x004fe80000000800 */
[----:B----4-:R-:W-:Y:S04]  /*58e0*/  STS [R3+0x80], R14 ;  /* 0x0000800e03007388 */ /* 0x010fe80000000800 */
[----:B---3--:R-:W-:Y:S04]  /*58f0*/  STS [R3+0x100], R10 ;  /* 0x0001000a03007388 */ /* 0x008fe80000000800 */
[----:B-----5:R-:W-:Y:S04]  /*5900*/  STS [R3+0x180], R11 ;  /* 0x0001800b03007388 */ /* 0x020fe80000000800 */
[----:B------:R-:W-:Y:S04]  /*5910*/  STS [R3+0x200], R12 ;  /* 0x0002000c03007388 */ /* 0x000fe80000000800 */
[----:B------:R0:W-:Y:S04]  /*5920*/  STS [R3+0x280], R13 ;  /* 0x0002800d03007388 */ /* 0x0001e80000000800 */
        /* <DEDUP_REMOVED lines=26> */
[----:B------:R-:W4:Y:S04]  /*5ad0*/  LDS R31, [R27+0x4] ;  /* 0x000004001b1f7984 */ /* 0x000f280000000800 */
        /* <DEDUP_REMOVED lines=9> */
[----:B------:R-:W-:Y:S01]  /*5b70*/  BAR.SYNC.DEFER_BLOCKING 0x0 ;  /* 0x0000000000007b1d */ /* 0x000fe20000010000 */
[----:B------:R-:W-:Y:S01]  /*5b80*/  IMAD R9, R41, 0x9, RZ ;  /* 0x0000000929097824 */ /* 0x000fe200078e02ff */
[----:B--2---:R-:W-:-:S03]  /*5b90*/  ISETP.NE.AND P5, PT, R28, R30, PT ;  /* 0x0000001e1c00720c */ /* 0x004fc60003fa5270 */
[----:B------:R-:W-:Y:S01]  /*5ba0*/  VIADD R11, R9, 0x1 ;  /* 0x00000001090b7836 */ /* 0x000fe20000000000 */
[----:B------:R1:W2:Y:S04]  /*5bb0*/  @P2 LDS R26, [R13+0x478] ;  /* 0x000478000d1a2984 */ /* 0x0002a80000000800 */
[----:B------:R-:W-:Y:S01]  /*5bc0*/  ISETP.EQ.OR P5, PT, R11, R0, !P5 ;  /* 0x000000000b00720c */ /* 0x000fe20006fa2670 */
[----:B------:R-:W-:Y:S01]  /*5bd0*/  VIADD R11, R9, 0x2 ;  /* 0x00000002090b7836 */ /* 0x000fe20000000000 */
[----:B---3--:R-:W-:Y:S02]  /*5be0*/  ISETP.NE.AND P4, PT, R30, R32, PT ;  /* 0x000000201e00720c */ /* 0x008fe40003f85270 */
[----:B0-----:R-:W-:Y:S02]  /*5bf0*/  SEL R8, R29, 0x1, !P5 ;  /* 0x000000011d087807 */ /* 0x001fe40006800000 */
[----:B------:R-:W-:-:S03]  /*5c00*/  ISETP.EQ.OR P4, PT, R11, R0, !P4 ;  /* 0x000000000b00720c */ /* 0x000fc60006782670 */
[----:B----4-:R-:W-:Y:S01]  /*5c10*/  IMAD R8, R31, R8, RZ ;  /* 0x000000081f087224 */ /* 0x010fe200078e02ff */
[C---:B------:R-:W-:Y:S01]  /*5c20*/  ISETP.NE.AND P1, PT, R9.reuse, R0, PT ;  /* 0x000000000900720c */ /* 0x040fe20003f25270 */
[----:B-1----:R-:W-:Y:S01]  /*5c30*/  VIADD R13, R9, 0x3 ;  /* 0x00000003090d7836 */ /* 0x002fe20000000000 */
[----:B------:R-:W-:Y:S02]  /*5c40*/  ISETP.NE.AND P3, PT, R32, R34, PT ;  /* 0x000000222000720c */ /* 0x000fe40003f65270 */
[----:B------:R-:W-:Y:S01]  /*5c50*/  SEL R8, R8, 0x1, !P4 ;  /* 0x0000000108087807 */ /* 0x000fe20006000000 */
[----:B------:R-:W-:Y:S01]  /*5c60*/  IMAD.MOV.U32 R11, RZ, RZ, 0x1 ;  /* 0x00000001ff0b7424 */ /* 0x000fe200078e00ff */
[----:B------:R-:W-:Y:S02]  /*5c70*/  SEL R40, RZ, 0x1, P1 ;  /* 0x00000001ff287807 */ /* 0x000fe40000800000 */
[----:B------:R-:W-:Y:S01]  /*5c80*/  ISETP.EQ.OR P3, PT, R13, R0, !P3 ;  /* 0x000000000d00720c */ /* 0x000fe20005f62670 */
[----:B-----5:R-:W-:-:S05]  /*5c90*/  IMAD R8, R33, R8, RZ ;  /* 0x0000000821087224 */ /* 0x020fca00078e02ff */
[----:B------:R-:W-:Y:S02]  /*5ca0*/  SEL R8, R8, 0x1, !P3 ;  /* 0x0000000108087807 */ /* 0x000fe40005800000 */
[----:B--2---:R-:W-:-:S04]  /*5cb0*/  @P2 ISETP.NE.AND P0, PT, R26, R28, PT ;  /* 0x0000001c1a00220c */ /* 0x004fc80003f05270 */
[----:B------:R-:W-:-:S04]  /*5cc0*/  @P2 SEL R11, RZ, 0x1, P0 ;  /* 0x00000001ff0b2807 */ /* 0x000fc80000000000 */
[----:B------:R-:W-:Y:S01]  /*5cd0*/  @P2 SEL R40, R40, R11, !P1 ;  /* 0x0000000b28282207 */ /* 0x000fe20004800000 */
[----:B------:R-:W-:Y:S01]  /*5ce0*/  VIADD R11, R9, 0x4 ;  /* 0x00000004090b7836 */ /* 0x000fe20000000000 */
[----:B------:R-:W-:Y:S01]  /*5cf0*/  ISETP.NE.AND P2, PT, R34, R36, PT ;  /* 0x000000242200720c */ /* 0x000fe20003f45270 */
[----:B------:R-:W-:-:S03]  /*5d00*/  IMAD R8, R35, R8, RZ ;  /* 0x0000000823087224 */ /* 0x000fc600078e02ff */
[----:B------:R-:W-:Y:S01]  /*5d10*/  ISETP.EQ.OR P2, PT, R11, R0, !P2 ;  /* 0x000000000b00720c */ /* 0x000fe20005742670 */
[----:B------:R-:W-:Y:S01]  /*5d20*/  VIADD R11, R9, 0x5 ;  /* 0x00000005090b7836 */ /* 0x000fe20000000000 */
[----:B------:R-:W-:Y:S02]  /*5d30*/  ISETP.NE.AND P1, PT, R36, R24, PT ;  /* 0x000000182400720c */ /* 0x000fe40003f25270 */
[----:B------:R-:W-:Y:S01]  /*5d40*/  SEL R8, R8, 0x1, !P2 ;  /* 0x0000000108087807 */ /* 0x000fe20005000000 */
[----:B------:R-:W-:Y:S01]  /*5d50*/  VIADD R10, R40, 0x1 ;  /* 0x00000001280a7836 */ /* 0x000fe20000000000 */
[----:B------:R-:W-:Y:S01]  /*5d60*/  ISETP.EQ.OR P1, PT, R11, R0, !P1 ;  /* 0x000000000b00720c */ /* 0x000fe20004f22670 */
[----:B------:R-:W-:Y:S02]  /*5d70*/  @!P5 IMAD.MOV R10, RZ, RZ, R40 ;  /* 0x000000ffff0ad224 */ /* 0x000fe400078e0228 */
[----:B------:R-:W-:Y:S02]  /*5d80*/  IMAD R8, R37, R8, RZ ;  /* 0x0000000825087224 */ /* 0x000fe400078e02ff */
[----:B------:R-:W-:Y:S01]  /*5d90*/  VIADD R12, R10, 0x1 ;  /* 0x000000010a0c7836 */ /* 0x000fe20000000000 */
[----:B------:R-:W-:Y:S01]  /*5da0*/  ISETP.NE.AND P0, PT, R24, R6, PT ;  /* 0x000000061800720c */ /* 0x000fe20003f05270 */
[----:B------:R-:W-:Y:S01]  /*5db0*/  @!P4 IMAD.MOV R12, RZ, RZ, R10 ;  /* 0x000000ffff0cc224 */ /* 0x000fe200078e020a */
[----:B------:R-:W-:Y:S01]  /*5dc0*/  SEL R8, R8, 0x1, !P1 ;  /* 0x0000000108087807 */ /* 0x000fe20004800000 */
[----:B------:R-:W-:-:S02]  /*5dd0*/  VIADD R11, R9, 0x6 ;  /* 0x00000006090b7836 */ /* 0x000fc40000000000 */
[----:B------:R-:W-:Y:S02]  /*5de0*/  VIADD R10, R12, 0x1 ;  /* 0x000000010c0a7836 */ /* 0x000fe40000000000 */
[----:B------:R-:W-:Y:S01]  /*5df0*/  IMAD R8, R25, R8, RZ ;  /* 0x0000000819087224 */ /* 0x000fe200078e02ff */
[----:B------:R-:W-:Y:S01]  /*5e00*/  ISETP.EQ.OR P6, PT, R11, R0, !P0 ;  /* 0x000000000b00720c */ /* 0x000fe200047c2670 */
[----:B------:R-:W-:Y:S01]  /*5e10*/  @!P3 IMAD.MOV R10, RZ, RZ, R12 ;  /* 0x000000ffff0ab224 */ /* 0x000fe200078e020c */
[----:B------:R-:W-:Y:S01]  /*5e20*/  ISETP.NE.AND P0, PT, R6, R4, PT ;  /* 0x000000040600720c */ /* 0x000fe20003f05270 */
[----:B------:R-:W-:Y:S01]  /*5e30*/  VIADD R11, R9, 0x7 ;  /* 0x00000007090b7836 */ /* 0x000fe20000000000 */
[----:B------:R-:W-:Y:S01]  /*5e40*/  SEL R8, R8, 0x1, !P6 ;  /* 0x0000000108087807 */ /* 0x000fe20007000000 */
[----:B------:R-:W-:Y:S02]  /*5e50*/  VIADD R12, R10, 0x1 ;  /* 0x000000010a0c7836 */ /* 0x000fe40000000000 */
[----:B------:R-:W-:Y:S01]  /*5e60*/  @!P2 IMAD.MOV R12, RZ, RZ, R10 ;  /* 0x000000ffff0ca224 */ /* 0x000fe200078e020a */
[----:B------:R-:W-:Y:S01]  /*5e70*/  ISETP.EQ.OR P0, PT, R11, R0, !P0 ;  /* 0x000000000b00720c */ /* 0x000fe20004702670 */
[----:B------:R-:W-:-:S02]  /*5e80*/  IMAD R8, R7, R8, RZ ;  /* 0x0000000807087224 */ /* 0x000fc400078e02ff */
[----:B------:R-:W-:Y:S02]  /*5e90*/  VIADD R10, R12, 0x1 ;  /* 0x000000010c0a7836 */ /* 0x000fe40000000000 */
[----:B------:R-:W-:Y:S01]  /*5ea0*/  @!P1 IMAD.MOV R10, RZ, RZ, R12 ;  /* 0x000000ffff0a9224 */ /* 0x000fe200078e020c */
[----:B------:R-:W-:Y:S01]  /*5eb0*/  SEL R8, R8, 0x1, !P0 ;  /* 0x0000000108087807 */ /* 0x000fe20004000000 */
[----:B------:R-:W-:Y:S01]  /*5ec0*/  VIADD R9, R9, 0x8 ;  /* 0x0000000809097836 */ /* 0x000fe20000000000 */
[----:B------:R-:W-:Y:S01]  /*5ed0*/  P2R R44, PR, RZ, 0x40 ;  /* 0x00000040ff2c7803 */ /* 0x000fe20000000000 */
[----:B------:R-:W-:Y:S02]  /*5ee0*/  VIADD R11, R10, 0x1 ;  /* 0x000000010a0b7836 */ /* 0x000fe40000000000 */
[----:B------:R-:W-:Y:S01]  /*5ef0*/  @!P6 IMAD.MOV R11, RZ, RZ, R10 ;  /* 0x000000ffff0be224 */ /* 0x000fe200078e020a */
[----:B------:R-:W-:Y:S01]  /*5f00*/  ISETP.NE.AND P6, PT, R4, R2, PT ;  /* 0x000000020400720c */ /* 0x000fe20003fc5270 */
[----:B------:R-:W-:-:S03]  /*5f10*/  IMAD R8, R5, R8, RZ ;  /* 0x0000000805087224 */ /* 0x000fc600078e02ff */
[----:B------:R-:W-:Y:S01]  /*5f20*/  ISETP.EQ.OR P6, PT, R9, R0, !P6 ;  /* 0x000000000900720c */ /* 0x000fe200077c2670 */
[----:B------:R-:W-:-:S03]  /*5f30*/  VIADD R9, R11, 0x1 ;  /* 0x000000010b097836 */ /* 0x000fc60000000000 */
[----:B------:R-:W-:Y:S01]  /*5f40*/  SEL R10, R8, 0x1, !P6 ;  /* 0x00000001080a7807 */ /* 0x000fe20007000000 */
[----:B------:R-:W-:-:S04]  /*5f50*/  @!P0 IMAD.MOV R9, RZ, RZ, R11 ;  /* 0x000000ffff098224 */ /* 0x000fc800078e020b */
[----:B------:R-:W-:Y:S02]  /*5f60*/  IMAD R3, R3, R10, RZ ;  /* 0x0000000a03037224 */ /* 0x000fe400078e02ff */
[----:B------:R-:W-:Y:S02]  /*5f70*/  VIADD R8, R9, 0x1 ;  /* 0x0000000109087836 */ /* 0x000fe40000000000 */
[----:B------:R-:W-:Y:S02]  /*5f80*/  @!P6 IMAD.MOV R8, RZ, RZ, R9 ;  /* 0x000000ffff08e224 */ /* 0x000fe400078e0209 */
[----:B------:R-:W0:Y:S03]  /*5f90*/  SHFL.UP PT, R9, R3, 0x1, RZ ;  /* 0x0420000003097989 */ /* 0x000e2600000e00ff */
        /* <DEDUP_REMOVED lines=40> */
[----:B-1----:R-:W-:Y:S02]  /*6220*/  SEL R3, R8, RZ, P6 ;  /* 0x000000ff08037207 */ /* 0x002fe40003000000 */
[----:B------:R-:W-:Y:S02]  /*6230*/  SEL R8, R9, 0x1, P6 ;  /* 0x0000000109087807 */ /* 0x000fe40003000000 */
[----:B------:R-:W-:Y:S01]  /*6240*/  ISETP.NE.AND P6, PT, R42, 0x1f, PT ;  /* 0x0000001f2a00780c */ /* 0x000fe20003fc5270 */
[----:B------:R-:W-:Y:S02]  /*6250*/  IMAD.IADD R38, R12, 0x1, R3 ;  /* 0x000000010c267824 */ /* 0x000fe400078e0203 */
[----:B------:R-:W-:-:S10]  /*6260*/  IMAD R39, R11, R8, RZ ;  /* 0x000000080b277224 */ /* 0x000fd400078e02ff */
        /* <DEDUP_REMOVED lines=9> */
[----:B------:R-:W-:-:S05]  /*6300*/  SEL R16, R11, 0x1, !P6 ;  /* 0x000000010b107807 */ /* 0x000fca0007000000 */
[----:B------:R-:W-:Y:S02]  /*6310*/  IMAD R13, R13, R16, RZ ;  /* 0x000000100d0d7224 */ /* 0x000fe400078e02ff */
[----:B------:R-:W0:Y:S01]  /*6320*/  LDS.128 R16, [UR4+0x20] ;  /* 0x00002004ff107984 */ /* 0x000e220008000c00 */
[----:B------:R-:W-:-:S04]  /*6330*/  ISETP.NE.AND P6, PT, R14, RZ, PT ;  /* 0x000000ff0e00720c */ /* 0x000fc80003fc5270 */
[----:B------:R-:W-:-:S05]  /*6340*/  SEL R20, R13, 0x1, !P6 ;  /* 0x000000010d147807 */ /* 0x000fca0007000000 */
[----:B------:R-:W-:Y:S01]  /*6350*/  IMAD R15, R15, R20, RZ ;  /* 0x000000140f0f7224 */ /* 0x000fe200078e02ff */
[----:B0-----:R-:W-:-:S04]  /*6360*/  ISETP.NE.AND P6, PT, R16, RZ, PT ;  /* 0x000000ff1000720c */ /* 0x001fc80003fc5270 */
[----:B------:R-:W-:-:S05]  /*6370*/  SEL R20, R15, 0x1, !P6 ;  /* 0x000000010f147807 */ /* 0x000fca0007000000 */
[----:B------:R-:W-:Y:S02]  /*6380*/  IMAD R17, R17, R20, RZ ;  /* 0x0000001411117224 */ /* 0x000fe400078e02ff */
[----:B------:R-:W0:Y:S01]  /*6390*/  LDS.128 R20, [UR4+0x30] ;  /* 0x00003004ff147984 */ /* 0x000e220008000c00 */
[----:B------:R-:W-:-:S04]  /*63a0*/  ISETP.NE.AND P6, PT, R18, RZ, PT ;  /* 0x000000ff1200720c */ /* 0x000fc80003fc5270 */
[----:B------:R-:W-:-:S05]  /*63b0*/  SEL R3, R17, 0x1, !P6 ;  /* 0x0000000111037807 */ /* 0x000fca0007000000 */
[----:B------:R-:W-:Y:S01]  /*63c0*/  IMAD R19, R19, R3, RZ ;  /* 0x0000000313137224 */ /* 0x000fe200078e02ff */
[----:B0-----:R-:W-:-:S04]  /*63d0*/  ISETP.NE.AND P6, PT, R20, RZ, PT ;  /* 0x000000ff1400720c */ /* 0x001fc80003fc5270 */
[----:B------:R-:W-:Y:S02]  /*63e0*/  SEL R3, R19, 0x1, !P6 ;  /* 0x0000000113037807 */ /* 0x000fe40007000000 */
[----:B------:R-:W-:-:S03]  /*63f0*/  ISETP.NE.AND P6, PT, R22, RZ, PT ;  /* 0x000000ff1600720c */ /* 0x000fc60003fc5270 */
[----:B------:R-:W-:-:S05]  /*6400*/  IMAD R21, R21, R3, RZ ;  /* 0x0000000315157224 */ /* 0x000fca00078e02ff */
[----:B------:R-:W-:Y:S02]  /*6410*/  SEL R3, R21, 0x1, !P6 ;  /* 0x0000000115037807 */ /* 0x000fe40007000000 */
        /* <DEDUP_REMOVED lines=12> */
[----:B------:R-:W-:Y:S01]  /*64e0*/  ISETP.GE.U32.AND P6, PT, R41, 0x20, PT ;  /* 0x000000202900780c */ /* 0x000fe20003fc6070 */
[----:B------:R-:W0:Y:S01]  /*64f0*/  SHFL.UP PT, R38, R38, 0x1, RZ ;  /* 0x0420000026267989 */ /* 0x000e2200000e00ff */
[----:B------:R-:W-:Y:S03]  /*6500*/  BSSY.RECONVERGENT B0, `(.L_x_13720) ;  /* 0x000001f000007945 */ /* 0x000fe60003800200 */
[----:B------:R1:W2:Y:S08]  /*6510*/  SHFL.UP PT, R27, R39, 0x1, RZ ;  /* 0x04200000271b7989 */ /* 0x0002b000000e00ff */
[----:B-1----:R-:W-:Y:S05]  /*6520*/  @!P6 BRA `(.L_x_13721) ;  /* 0x000000000070e947 */ /* 0x002fea0003800000 */
[----:B------:R-:W-:Y:S01]  /*6530*/  P2R R19, PR, RZ, 0x4 ;  /* 0x00000004ff137803 */ /* 0x000fe20000000000 */
[----:B------:R-:W-:Y:S01]  /*6540*/  IMAD.IADD R9, R8, 0x1, R10 ;  /* 0x0000000108097824 */ /* 0x000fe200078e020a */
[C---:B------:R-:W-:Y:S02]  /*6550*/  ISETP.NE.AND P2, PT, R43.reuse, 0x3, PT ;  /* 0x000000032b00780c */ /* 0x040fe40003f45270 */
[C---:B------:R-:W-:Y:S01]  /*6560*/  ISETP.NE.AND P6, PT, R43.reuse, 0x2, PT ;  /* 0x000000022b00780c */ /* 0x040fe20003fc5270 */
[----:B------:R-:W-:Y:S01]  /*6570*/  IMAD.IADD R11, R12, 0x1, R9 ;  /* 0x000000010c0b7824 */ /* 0x000fe200078e0209 */
[----:B------:R-:W-:Y:S02]  /*6580*/  P2R R17, PR, RZ, 0x1 ;  /* 0x00000001ff117803 */ /* 0x000fe40000000000 */
[----:B------:R-:W-:Y:S01]  /*6590*/  ISETP.NE.AND P0, PT, R43, 0x7, PT ;  /* 0x000000072b00780c */ /* 0x000fe20003f05270 */
[----:B------:R-:W-:Y:S01]  /*65a0*/  IMAD.IADD R13, R14, 0x1, R11 ;  /* 0x000000010e0d7824 */ /* 0x000fe200078e020b */
[----:B------:R-:W-:-:S02]  /*65b0*/  P2R R39, PR, RZ, 0x2 ;  /* 0x00000002ff277803 */ /* 0x000fc40000000000 */
[----:B------:R-:W-:-:S03]  /*65c0*/  ISETP.NE.AND P1, PT, R43, 0x4, PT ;  /* 0x000000042b00780c */ /* 0x000fc60003f25270 */
[----:B------:R-:W-:Y:S01]  /*65d0*/  @P2 SEL R11, R9, R8, !P6 ;  /* 0x00000008090b2207 */ /* 0x000fe20007000000 */
[----:B------:R-:W-:Y:S01]  /*65e0*/  IMAD.IADD R9, R16, 0x1, R13 ;  /* 0x0000000110097824 */ /* 0x000fe200078e020d */
[C---:B------:R-:W-:Y:S02]  /*65f0*/  ISETP.NE.AND P2, PT, R43.reuse, 0x5, PT ;  /* 0x000000052b00780c */ /* 0x040fe40003f45270 */
[----:B------:R-:W-:Y:S01]  /*6600*/  ISETP.NE.AND P6, PT, R43, 0x6, PT ;  /* 0x000000062b00780c */ /* 0x000fe20003fc5270 */
[----:B------:R-:W-:-:S10]  /*6610*/  IMAD.IADD R15, R18, 0x1, R9 ;  /* 0x00000001120f7824 */ /* 0x000fd400078e0209 */
[----:B------:R-:W-:Y:S01]  /*6620*/  @P2 SEL R9, R13, R11, !P1 ;  /* 0x0000000b0d092207 */ /* 0x000fe20004800000 */
[----:B------:R-:W-:Y:S01]  /*6630*/  IMAD.IADD R11, R20, 0x1, R15 ;  /* 0x00000001140b7824 */ /* 0x000fe200078e020f */
[----:B------:R-:W-:Y:S02]  /*6640*/  ISETP.NE.AND P2, PT, R19, RZ, PT ;  /* 0x000000ff1300720c */ /* 0x000fe40003f45270 */
[----:B------:R-:W-:Y:S02]  /*6650*/  @P0 SEL R11, R15, R9, !P6 ;  /* 0x000000090f0b0207 */ /* 0x000fe40007000000 */
[----:B0-----:R-:W-:Y:S02]  /*6660*/  ISETP.NE.AND P6, PT, R38, RZ, PT ;  /* 0x000000ff2600720c */ /* 0x001fe40003fc5270 */
[----:B------:R-:W-:Y:S02]  /*6670*/  ISETP.NE.AND P1, PT, R39, RZ, PT ;  /* 0x000000ff2700720c */ /* 0x000fe40003f25270 */
[----:B------:R-:W-:-:S02]  /*6680*/  SEL R9, R21, 0x1, !P6 ;  /* 0x0000000115097807 */ /* 0x000fc40007000000 */
[----:B------:R-:W-:Y:S02]  /*6690*/  ISETP.NE.AND P6, PT, R42, RZ, PT ;  /* 0x000000ff2a00720c */ /* 0x000fe40003fc5270 */
[----:B------:R-:W-:Y:S02]  /*66a0*/  ISETP.NE.AND P0, PT, R17, RZ, PT ;  /* 0x000000ff1100720c */ /* 0x000fe40003f05270 */
[----:B------:R-:W-:-:S05]  /*66b0*/  SEL R38, R38, RZ, P6 ;  /* 0x000000ff26267207 */ /* 0x000fca0003000000 */
[----:B------:R-:W-:-:S04]  /*66c0*/  IMAD.IADD R38, R38, 0x1, R11 ;  /* 0x0000000126267824 */ /* 0x000fc800078e020b */
[----:B--2---:R-:W-:-:S04]  /*66d0*/  @P6 IMAD R21, R27, R9, RZ ;  /* 0x000000091b156224 */ /* 0x004fc800078e02ff */
[----:B------:R-:W-:-:S07]  /*66e0*/  IMAD.MOV.U32 R27, RZ, RZ, R21 ;  /* 0x000000ffff1b7224 */ /* 0x000fce00078e0015 */
.L_x_13721:
[----:B------:R-:W-:Y:S05]  /*66f0*/  BSYNC.RECONVERGENT B0 ;  /* 0x0000000000007941 */ /* 0x000fea0003800200 */
.L_x_13720:
[----:B------:R-:W-:Y:S01]  /*6700*/  ISETP.NE.AND P6, PT, R40, RZ, PT ;  /* 0x000000ff2800720c */ /* 0x000fe20003fc5270 */
[----:B------:R-:W-:Y:S01]  /*6710*/  BSSY.RECONVERGENT B0, `(.L_x_13722) ;  /* 0x000013f000007945 */ /* 0x000fe20003800200 */
[----:B------:R-:W-:Y:S01]  /*6720*/  P2R R11, PR, RZ, 0x2 ;  /* 0x00000002ff0b7803 */ /* 0x000fe20000000000 */
[----:B------:R-:W-:Y:S01]  /*6730*/  IMAD R3, R23, R3, RZ ;  /* 0x0000000317037224 */ /* 0x000fe200078e02ff */
[----:B------:R-:W-:Y:S02]  /*6740*/  ISETP.NE.AND P1, PT, R41, RZ, PT ;  /* 0x000000ff2900720c */ /* 0x000fe40003f25270 */
[----:B--2---:R-:W-:Y:S02]  /*6750*/  SEL R9, R27, 0x1, !P6 ;  /* 0x000000011b097807 */ /* 0x004fe40007000000 */
[----:B0-----:R-:W-:Y:S02]  /*6760*/  SEL R19, R38, RZ, P1 ;  /* 0x000000ff26137207 */ /* 0x001fe40000800000 */
[----:B------:R-:W-:-:S02]  /*6770*/  SEL R38, R9, 0x1, P1 ;  /* 0x0000000109267807 */ /* 0x000fc40000800000 */
[----:B------:R-:W-:Y:S01]  /*6780*/  ISETP.NE.AND P1, PT, R11, RZ, PT ;  /* 0x000000ff0b00720c */ /* 0x000fe20003f25270 */
[----:B------:R-:W-:Y:S01]  /*6790*/  IMAD.IADD R11, R40, 0x1, R19 ;  /* 0x00000001280b7824 */ /* 0x000fe200078e0213 */
[----:B------:R-:W-:Y:S01]  /*67a0*/  P2R R39, PR, RZ, 0x1 ;  /* 0x00000001ff277803 */ /* 0x000fe20000000000 */
[----:B------:R-:W-:Y:S01]  /*67b0*/  IMAD R29, R29, R38, RZ ;  /* 0x000000261d1d7224 */ /* 0x000fe200078e02ff */
[----:B------:R-:W-:Y:S01]  /*67c0*/  ISETP.NE.AND P0, PT, R44, RZ, PT ;  /* 0x000000ff2c00720c */ /* 0x000fe20003f05270 */
[----:B------:R-:W-:Y:S02]  /*67d0*/  VIADD R17, R11, 0x1 ;  /* 0x000000010b117836 */ /* 0x000fe40000000000 */
[----:B------:R-:W-:Y:S01]  /*67e0*/  @!P5 IMAD.MOV R17, RZ, RZ, R11 ;  /* 0x000000ffff11d224 */ /* 0x000fe200078e020b */
[----:B------:R-:W-:-:S03]  /*67f0*/  SEL R38, R29, 0x1, !P5 ;  /* 0x000000011d267807 */ /* 0x000fc60006800000 */
[----:B------:R-:W-:Y:S02]  /*6800*/  VIADD R15, R17, 0x1 ;  /* 0x00000001110f7836 */ /* 0x000fe40000000000 */
[----:B------:R-:W-:Y:S02]  /*6810*/  IMAD R31, R31, R38, RZ ;  /* 0x000000261f1f7224 */ /* 0x000fe400078e02ff */
[----:B------:R-:W-:-:S03]  /*6820*/  @!P4 IMAD.MOV R15, RZ, RZ, R17 ;  /* 0x000000ffff0fc224 */ /* 0x000fc600078e0211 */
[----:B------:R-:W-:Y:S01]  /*6830*/  SEL R38, R31, 0x1, !P4 ;  /* 0x000000011f267807 */ /* 0x000fe20006000000 */
[----:B------:R-:W-:Y:S02]  /*6840*/  VIADD R13, R15, 0x1 ;  /* 0x000000010f0d7836 */ /* 0x000fe40000000000 */
[----:B------:R-:W-:Y:S02]  /*6850*/  @!P3 IMAD.MOV R13, RZ, RZ, R15 ;  /* 0x000000ffff0db224 */ /* 0x000fe400078e020f */
[----:B------:R-:W-:Y:S02]  /*6860*/  IMAD R33, R33, R38, RZ ;  /* 0x0000002621217224 */ /* 0x000fe400078e02ff */
[----:B------:R-:W-:Y:S02]  /*6870*/  VIADD R9, R13, 0x1 ;  /* 0x000000010d097836 */ /* 0x000fe40000000000 */
[----:B------:R-:W-:Y:S01]  /*6880*/  @!P2 IMAD.MOV R9, RZ, RZ, R13 ;  /* 0x000000ffff09a224 */ /* 0x000fe200078e020d */
[----:B------:R-:W-:-:S03]  /*6890*/  SEL R38, R33, 0x1, !P3 ;  /* 0x0000000121267807 */ /* 0x000fc60005800000 */
[----:B------:R-:W-:Y:S02]  /*68a0*/  VIADD R21, R9, 0x1 ;  /* 0x0000000109157836 */ /* 0x000fe40000000000 */
[----:B------:R-:W-:Y:S02]  /*68b0*/  IMAD R35, R35, R38, RZ ;  /* 0x0000002623237224 */ /* 0x000fe400078e02ff */
[----:B------:R-:W-:-:S03]  /*68c0*/  @!P1 IMAD.MOV R21, RZ, RZ, R9 ;  /* 0x000000ffff159224 */ /* 0x000fc600078e0209 */
[----:B------:R-:W-:-:S05]  /*68d0*/  SEL R38, R35, 0x1, !P2 ;  /* 0x0000000123267807 */ /* 0x000fca0005000000 */
[----:B------:R-:W-:-:S05]  /*68e0*/  IMAD R37, R37, R38, RZ ;  /* 0x0000002625257224 */ /* 0x000fca00078e02ff */
[----:B------:R-:W-:-:S05]  /*68f0*/  SEL R38, R37, 0x1, !P1 ;  /* 0x0000000125267807 */ /* 0x000fca0004800000 */
[----:B------:R-:W-:Y:S02]  /*6900*/  IMAD R25, R25, R38, RZ ;  /* 0x0000002619197224 */ /* 0x000fe400078e02ff */
[----:B------:R-:W-:Y:S02]  /*6910*/  VIADD R38, R21, 0x1 ;  /* 0x0000000115267836 */ /* 0x000fe40000000000 */
[----:B------:R-:W-:Y:S01]  /*6920*/  @!P0 IMAD.MOV R38, RZ, RZ, R21 ;  /* 0x000000ffff268224 */ /* 0x000fe200078e0215 */
[----:B------:R-:W-:Y:S02]  /*6930*/  SEL R40, R25, 0x1, !P0 ;  /* 0x0000000119287807 */ /* 0x000fe40004000000 */
[----:B------:R-:W-:Y:S02]  /*6940*/  ISETP.NE.AND P0, PT, R39, RZ, PT ;  /* 0x000000ff2700720c */ /* 0x000fe40003f05270 */
[----:B------:R-:W-:Y:S01]  /*6950*/  IADD3 R39, PT, PT, R12, R10, R8 ;  /* 0x0000000a0c277210 */ /* 0x000fe20007ffe008 */
[----:B------:R-:W-:-:S02]  /*6960*/  IMAD R7, R7, R40, RZ ;  /* 0x0000002807077224 */ /* 0x000fc400078e02ff */
[----:B------:R-:W-:Y:S01]  /*6970*/  VIADD R40, R38, 0x1 ;  /* 0x0000000126287836 */ /* 0x000fe20000000000 */
[----:B------:R-:W-:Y:S02]  /*6980*/  IADD3 R39, PT, PT, R16, R14, R39 ;  /* 0x0000000e10277210 */ /* 0x000fe40007ffe027 */
[----:B------:R-:W-:Y:S02]  /*6990*/  SEL R42, R7, 0x1, !P0 ;  /* 0x00000001072a7807 */ /* 0x000fe40004000000 */
[----:B------:R-:W-:-:S03]  /*69a0*/  IADD3 R39, PT, PT, R20, R18, R39 ;  /* 0x0000001214277210 */ /* 0x000fc60007ffe027 */
[----:B------:R-:W-:Y:S02]  /*69b0*/  @!P0 IMAD.MOV R40, RZ, RZ, R38 ;  /* 0x000000ffff288224 */ /* 0x000fe400078e0226 */
[----:B------:R-:W-:Y:S02]  /*69c0*/  IMAD.IADD R39, R22, 0x1, R39 ;  /* 0x0000000116277824 */ /* 0x000fe400078e0227 */
[----:B------:R-:W-:-:S03]  /*69d0*/  IMAD R5, R5, R42, RZ ;  /* 0x0000002a05057224 */ /* 0x000fc600078e02ff */
[----:B------:R-:W-:-:S13]  /*69e0*/  ISETP.GE.AND P0, PT, R39, 0x101, PT ;  /* 0x000001012700780c */ /* 0x000fda0003f06270 */
[----:B------:R-:W-:Y:S05]  /*69f0*/  @!P0 BRA `(.L_x_13723) ;  /* 0x0000000c00408947 */ /* 0x000fea0003800000 */
[----:B------:R-:W-:Y:S01]  /*6a00*/  BAR.SYNC.DEFER_BLOCKING 0x0 ;  /* 0x0000000000007b1d */ /* 0x000fe20000010000 */
[----:B------:R-:W-:Y:S01]  /*6a10*/  IMAD.MOV.U32 R42, RZ, RZ, 0x9 ;  /* 0x00000009ff2a7424 */ /* 0x000fe200078e00ff */
[----:B------:R-:W-:Y:S02]  /*6a20*/  ISETP.NE.AND P0, PT, R24, R6, PT ;  /* 0x000000061800720c */ /* 0x000fe40003f05270 */
[----:B------:R-:W-:Y:S01]  /*6a30*/  @P6 LEA R19, R19, UR4, 0x3 ;  /* 0x0000000413136c11 */ /* 0x000fe2000f8e18ff */
[-C--:B------:R-:W-:Y:S01]  /*6a40*/  IMAD R23, R41, R42.reuse, 0x6 ;  /* 0x0000000629177424 */ /* 0x080fe200078e022a */
[----:B------:R-:W-:Y:S01]  /*6a50*/  @P5 LEA R11, R11, UR4, 0x3 ;  /* 0x000000040b0b5c11 */ /* 0x000fe2000f8e18ff */
[-C--:B------:R-:W-:Y:S01]  /*6a60*/  IMAD R43, R41, R42.reuse, 0x7 ;  /* 0x00000007292b7424 */ /* 0x080fe200078e022a */
[----:B------:R-:W-:Y:S01]  /*6a70*/  @P4 LEA R17, R17, UR4, 0x3 ;  /* 0x0000000411114c11 */ /* 0x000fe2000f8e18ff */
[----:B------:R-:W-:Y:S01]  /*6a80*/  IMAD R45, R41, R42, 0x8 ;  /* 0x00000008292d7424 */ /* 0x000fe200078e022a */
[----:B------:R-:W-:-:S02]  /*6a90*/  ISETP.NE.AND P0, PT, R23, R0, P0 ;  /* 0x000000001700720c */ /* 0x000fc40000705270 */
[----:B------:R-:W-:Y:S02]  /*6aa0*/  @P3 LEA R15, R15, UR4, 0x3 ;  /* 0x000000040f0f3c11 */ /* 0x000fe4000f8e18ff */
[----:B------:R-:W-:Y:S02]  /*6ab0*/  @P2 LEA R13, R13, UR4, 0x3 ;  /* 0x000000040d0d2c11 */ /* 0x000fe4000f8e18ff */
[----:B------:R-:W-:-:S07]  /*6ac0*/  @P1 LEA R9, R9, UR4, 0x3 ;  /* 0x0000000409091c11 */ /* 0x000fce000f8e18ff */
[----:B------:R-:W-:Y:S01]  /*6ad0*/  @!P0 LEA R21, R21, UR4, 0x3 ;  /* 0x0000000415158c11 */ /* 0x000fe2000f8e18ff */
[----:B------:R0:W-:Y:S01]  /*6ae0*/  @P6 STS.64 [R19], R26 ;  /* 0x0000001a13006388 */ /* 0x0001e20000000a00 */
[----:B------:R-:W-:-:S03]  /*6af0*/  ISETP.NE.AND P6, PT, R6, R4, PT ;  /* 0x000000040600720c */ /* 0x000fc60003fc5270 */
[----:B------:R0:W-:Y:S01]  /*6b00*/  @P5 STS.64 [R11], R28 ;  /* 0x0000001c0b005388 */ /* 0x0001e20000000a00 */
[----:B------:R-:W-:Y:S02]  /*6b10*/  ISETP.NE.AND P5, PT, R4, R2, PT ;  /* 0x000000020400720c */ /* 0x000fe40003fa5270 */
[-C--:B------:R-:W-:Y:S01]  /*6b20*/  ISETP.NE.AND P6, PT, R43, R0.reuse, P6 ;  /* 0x000000002b00720c */ /* 0x080fe200037c5270 */
[----:B------:R0:W-:Y:S01]  /*6b30*/  @P4 STS.64 [R17], R30 ;  /* 0x0000001e11004388 */ /* 0x0001e20000000a00 */
[----:B------:R-:W-:-:S03]  /*6b40*/  ISETP.NE.AND P5, PT, R45, R0, P5 ;  /* 0x000000002d00720c */ /* 0x000fc60002fa5270 */
[----:B------:R0:W-:Y:S04]  /*6b50*/  @P3 STS.64 [R15], R32 ;  /* 0x000000200f003388 */ /* 0x0001e80000000a00 */
[----:B------:R0:W-:Y:S04]  /*6b60*/  @P2 STS.64 [R13], R34 ;  /* 0x000000220d002388 */ /* 0x0001e80000000a00 */
[----:B------:R0:W-:Y:S01]  /*6b70*/  @P1 STS.64 [R9], R36 ;  /* 0x0000002409001388 */ /* 0x0001e20000000a00 */
[----:B------:R-:W-:Y:S02]  /*6b80*/  @!P6 LEA R38, R38, UR4, 0x3 ;  /* 0x000000042626ec11 */ /* 0x000fe4000f8e18ff */
[----:B------:R-:W-:Y:S01]  /*6b90*/  @!P5 LEA R40, R40, UR4, 0x3 ;  /* 0x000000042828dc11 */ /* 0x000fe2000f8e18ff */
[----:B------:R0:W-:Y:S01]  /*6ba0*/  @!P0 STS.64 [R21], R24 ;  /* 0x0000001815008388 */ /* 0x0001e20000000a00 */
[----:B------:R-:W-:-:S03]  /*6bb0*/  ISETP.GE.U32.AND P0, PT, R41, R39, PT ;  /* 0x000000272900720c */ /* 0x000fc60003f06070 */
[----:B------:R0:W-:Y:S04]  /*6bc0*/  @!P6 STS.64 [R38], R6 ;  /* 0x000000062600e388 */ /* 0x0001e80000000a00 */
[----:B------:R0:W-:Y:S01]  /*6bd0*/  @!P5 STS.64 [R40], R4 ;  /* 0x000000042800d388 */ /* 0x0001e20000000a00 */
[----:B------:R-:W-:Y:S06]  /*6be0*/  BAR.SYNC.DEFER_BLOCKING 0x0 ;  /* 0x0000000000007b1d */ /* 0x000fec0000010000 */
[----:B------:R-:W-:Y:S05]  /*6bf0*/  @P0 BRA `(.L_x_13724) ;  /* 0x0000000c00c00947 */ /* 0x000fea0003800000 */
[----:B0-----:R-:W-:Y:S01]  /*6c00*/  IADD3 R5, PT, PT, R14, R10, R12 ;  /* 0x0000000a0e057210 */ /* 0x001fe20007ffe00c */
[----:B------:R-:W-:Y:S01]  /*6c10*/  BSSY.RECONVERGENT B1, `(.L_x_13725) ;  /* 0x0000028000017945 */ /* 0x000fe20003800200 */
[----:B------:R-:W-:Y:S01]  /*6c20*/  LOP3.LUT R4, RZ, R41, RZ, 0x33, !PT ;  /* 0x00000029ff047212 */ /* 0x000fe200078e33ff */
[----:B------:R-:W-:Y:S01]  /*6c30*/  IMAD.MOV.U32 R38, RZ, RZ, R41 ;  /* 0x000000ffff267224 */ /* 0x000fe200078e0029 */
[----:B------:R-:W-:-:S04]  /*6c40*/  IADD3 R5, PT, PT, R18, R5, R16 ;  /* 0x0000000512057210 */ /* 0x000fc80007ffe010 */
[----:B------:R-:W-:-:S04]  /*6c50*/  IADD3 R5, PT, PT, R22, R5, R20 ;  /* 0x0000000516057210 */ /* 0x000fc80007ffe014 */
[----:B------:R-:W-:-:S04]  /*6c60*/  IADD3 R8, PT, PT, R4, R5, R8 ;  /* 0x0000000504087210 */ /* 0x000fc80007ffe008 */
[C---:B------:R-:W-:Y:S02]  /*6c70*/  LOP3.LUT R4, R8.reuse, 0x300, RZ, 0xc0, !PT ;  /* 0x0000030008047812 */ /* 0x040fe400078ec0ff */
[----:B------:R-:W-:Y:S02]  /*6c80*/  ISETP.GE.U32.AND P1, PT, R8, 0x300, PT ;  /* 0x000003000800780c */ /* 0x000fe40003f26070 */
[----:B------:R-:W-:-:S13]  /*6c90*/  ISETP.NE.AND P0, PT, R4, 0x300, PT ;  /* 0x000003000400780c */ /* 0x000fda0003f05270 */
[----:B------:R-:W-:Y:S05]  /*6ca0*/  @!P0 BRA `(.L_x_13726) ;  /* 0x0000000000788947 */ /* 0x000fea0003800000 */
[----:B------:R-:W0:Y:S01]  /*6cb0*/  LDC.64 R4, c[0x0][0x398] ;  /* 0x0000e600ff047b82 */ /* 0x000e220000000a00 */
[----:B------:R-:W-:-:S05]  /*6cc0*/  LEA.HI R8, R8, 0x1, RZ, 0x18 ;  /* 0x0000000108087811 */ /* 0x000fca00078fc0ff */
[C---:B------:R-:W-:Y:S01]  /*6cd0*/  IMAD.SHL.U32 R9, R8.reuse, 0x100, RZ ;  /* 0x0000010008097824 */ /* 0x040fe200078e00ff */
[----:B------:R-:W-:Y:S01]  /*6ce0*/  LOP3.LUT R8, R8, 0x3, RZ, 0xc0, !PT ;  /* 0x0000000308087812 */ /* 0x000fe200078ec0ff */
[----:B------:R-:W1:Y:S03]  /*6cf0*/  LDC.64 R6, c[0x0][0x390] ;  /* 0x0000e400ff067b82 */ /* 0x000e660000000a00 */
[----:B------:R-:W-:Y:S01]  /*6d00*/  LOP3.LUT R38, R9, 0x300, RZ, 0xc0, !PT ;  /* 0x0000030009267812 */ /* 0x000fe200078ec0ff */
[----:B------:R-:W-:Y:S01]  /*6d10*/  IMAD.MOV R8, RZ, RZ, -R8 ;  /* 0x000000ffff087224 */ /* 0x000fe200078e0a08 */
[----:B------:R-:W-:-:S03]  /*6d20*/  LEA R9, R41, UR4, 0x3 ;  /* 0x0000000429097c11 */ /* 0x000fc6000f8e18ff */
[----:B------:R-:W-:Y:S02]  /*6d30*/  IMAD.IADD R38, R38, 0x1, R41 ;  /* 0x0000000126267824 */ /* 0x000fe400078e0229 */
[----:B0-----:R-:W-:-:S04]  /*6d40*/  IMAD.WIDE.U32 R4, R41, 0x4, R4 ;  /* 0x0000000429047825 */ /* 0x001fc800078e0004 */
[----:B------:R-:W-:Y:S02]  /*6d50*/  IMAD.MOV.U32 R14, RZ, RZ, R4 ;  /* 0x000000ffff0e7224 */ /* 0x000fe400078e0004 */
[----:B------:R-:W-:Y:S02]  /*6d60*/  IMAD.MOV.U32 R15, RZ, RZ, R5 ;  /* 0x000000ffff0f7224 */ /* 0x000fe400078e0005 */
[----:B-1----:R-:W-:-:S04]  /*6d70*/  IMAD.WIDE.U32 R6, R41, 0x4, R6 ;  /* 0x0000000429067825 */ /* 0x002fc800078e0006 */
[----:B------:R-:W-:Y:S02]  /*6d80*/  IMAD.MOV.U32 R12, RZ, RZ, R6 ;  /* 0x000000ffff0c7224 */ /* 0x000fe400078e0006 */
[----:B------:R-:W-:-:S07]  /*6d90*/  IMAD.MOV.U32 R13, RZ, RZ, R7 ;  /* 0x000000ffff0d7224 */ /* 0x000fce00078e0007 */
.L_x_13727:
        /* <DEDUP_REMOVED lines=15> */
.L_x_13726:
[----:B------:R-:W-:Y:S05]  /*6e90*/  BSYNC.RECONVERGENT B1 ;  /* 0x0000000000017941 */ /* 0x000fea0003800200 */
.L_x_13725:
        /* <DEDUP_REMOVED lines=18> */
.L_x_13730:
        /* <DEDUP_REMOVED lines=60> */
.L_x_13729:
[----:B------:R-:W-:Y:S05]  /*7380*/  BSYNC.RECONVERGENT B1 ;  /* 0x0000000000017941 */ /* 0x000fea0003800200 */
.L_x_13728:
        /* <DEDUP_REMOVED lines=39> */
.L_x_13732:
[----:B------:R-:W-:Y:S05]  /*7600*/  BSYNC.RECONVERGENT B1 ;  /* 0x0000000000017941 */ /* 0x000fea0003800200 */
.L_x_13731:
        /* <DEDUP_REMOVED lines=15> */
.L_x_13723:
[----:B------:R-:W0:Y:S01]  /*7700*/  LDC.64 R22, c[0x0][0x390] ;  /* 0x0000e400ff167b82 */ /* 0x000e220000000a00 */
[----:B------:R-:W-:Y:S01]  /*7710*/  IMAD.MOV.U32 R8, RZ, RZ, 0x9 ;  /* 0x00000009ff087424 */ /* 0x000fe200078e00ff */
[----:B------:R-:W-:-:S03]  /*7720*/  ISETP.NE.AND P0, PT, R24, R6, PT ;  /* 0x000000061800720c */ /* 0x000fc60003f05270 */
[----:B------:R-:W-:-:S03]  /*7730*/  IMAD R12, R41, R8, 0x6 ;  /* 0x00000006290c7424 */ /* 0x000fc600078e0208 */
[----:B------:R-:W1:Y:S02]  /*7740*/  LDC.64 R42, c[0x0][0x398] ;  /* 0x0000e600ff2a7b82 */ /* 0x000e640000000a00 */
[----:B------:R-:W-:Y:S01]  /*7750*/  ISETP.NE.AND P0, PT, R12, R0, P0 ;  /* 0x000000000c00720c */ /* 0x000fe20000705270 */
[CC--:B------:R-:W-:Y:S02]  /*7760*/  IMAD R12, R41.reuse, R8.reuse, 0x7 ;  /* 0x00000007290c7424 */ /* 0x0c0fe400078e0208 */
[----:B------:R-:W-:-:S03]  /*7770*/  IMAD R8, R41, R8, 0x8 ;  /* 0x0000000829087424 */ /* 0x000fc600078e0208 */
[----:B------:R-:W2:Y:S01]  /*7780*/  LDC.64 R44, c[0x0][0x398] ;  /* 0x0000e600ff2c7b82 */ /* 0x000ea20000000a00 */
[----:B0-----:R-:W-:-:S05]  /*7790*/  @P6 IMAD.WIDE R22, R19, 0x4, R22 ;  /* 0x0000000413166825 */ /* 0x001fca00078e0216 */
[----:B------:R0:W-:Y:S01]  /*77a0*/  @P6 STG.E desc[UR12][R22.64], R26 ;  /* 0x0000001a16006986 */ /* 0x0001e2000c10190c */
[----:B-1----:R-:W-:Y:S02]  /*77b0*/  @P6 IMAD.WIDE R18, R19, 0x4, R42 ;  /* 0x0000000413126825 */ /* 0x002fe400078e022a */
[----:B------:R-:W1:Y:S03]  /*77c0*/  LDC.64 R42, c[0x0][0x390] ;  /* 0x0000e400ff2a7b82 */ /* 0x000e660000000a00 */
[----:B------:R3:W-:Y:S05]  /*77d0*/  @P6 STG.E desc[UR12][R18.64], R27 ;  /* 0x0000001b12006986 */ /* 0x0007ea000c10190c */
[----:B0-----:R-:W0:Y:S08]  /*77e0*/  LDC.64 R22, c[0x0][0x398] ;  /* 0x0000e600ff167b82 */ /* 0x001e300000000a00 */
[----:B---3--:R-:W3:Y:S08]  /*77f0*/  LDC.64 R18, c[0x0][0x390] ;  /* 0x0000e400ff127b82 */ /* 0x008ef00000000a00 */
[----:B------:R-:W4:Y:S01]  /*7800*/  LDC.64 R26, c[0x0][0x390] ;  /* 0x0000e400ff1a7b82 */ /* 0x000f220000000a00 */
[----:B0-----:R-:W-:-:S04]  /*7810*/  @P5 IMAD.WIDE R22, R11, 0x4, R22 ;  /* 0x000000040b165825 */ /* 0x001fc800078e0216 */
[----:B---3--:R-:W-:-:S04]  /*7820*/  @P5 IMAD.WIDE R18, R11, 0x4, R18 ;  /* 0x000000040b125825 */ /* 0x008fc800078e0212 */
[C---:B-1----:R-:W-:Y:S01]  /*7830*/  @P4 IMAD.WIDE R10, R17.reuse, 0x4, R42 ;  /* 0x00000004110a4825 */ /* 0x042fe200078e022a */
[----:B------:R-:W-:Y:S01]  /*7840*/  @P5 STG.E desc[UR12][R18.64], R28 ;  /* 0x0000001c12005986 */ /* 0x000fe2000c10190c */
[----:B------:R-:W0:Y:S02]  /*7850*/  LDC.64 R42, c[0x0][0x398] ;  /* 0x0000e600ff2a7b82 */ /* 0x000e240000000a00 */
[----:B--2---:R-:W-:Y:S01]  /*7860*/  @P4 IMAD.WIDE R16, R17, 0x4, R44 ;  /* 0x0000000411104825 */ /* 0x004fe200078e022c */
[----:B------:R1:W-:Y:S03]  /*7870*/  @P5 STG.E desc[UR12][R22.64], R29 ;  /* 0x0000001d16005986 */ /* 0x0003e6000c10190c */
[----:B----4-:R-:W-:Y:S01]  /*7880*/  @P3 IMAD.WIDE R26, R15, 0x4, R26 ;  /* 0x000000040f1a3825 */ /* 0x010fe200078e021a */
[----:B------:R2:W-:Y:S01]  /*7890*/  @P4 STG.E desc[UR12][R10.64], R30 ;  /* 0x0000001e0a004986 */ /* 0x0005e2000c10190c */
[----:B------:R-:W3:Y:S03]  /*78a0*/  LDC.64 R44, c[0x0][0x390] ;  /* 0x0000e400ff2c7b82 */ /* 0x000ee60000000a00 */
[----:B------:R4:W-:Y:S01]  /*78b0*/  @P4 STG.E desc[UR12][R16.64], R31 ;  /* 0x0000001f10004986 */ /* 0x0009e2000c10190c */
[----:B------:R-:W-:-:S03]  /*78c0*/  ISETP.NE.AND P4, PT, R4, R2, PT ;  /* 0x000000020400720c */ /* 0x000fc60003f85270 */
[----:B------:R-:W-:Y:S01]  /*78d0*/  @P3 STG.E desc[UR12][R26.64], R32 ;  /* 0x000000201a003986 */ /* 0x000fe2000c10190c */
[----:B-1----:R-:W1:Y:S01]  /*78e0*/  LDC.64 R28, c[0x0][0x398] ;  /* 0x0000e600ff1c7b82 */ /* 0x002e620000000a00 */
[----:B------:R-:W-:Y:S01]  /*78f0*/  ISETP.NE.AND P4, PT, R8, R0, P4 ;  /* 0x000000000800720c */ /* 0x000fe20002785270 */
[----:B0-----:R-:W-:-:S06]  /*7900*/  @P3 IMAD.WIDE R18, R15, 0x4, R42 ;  /* 0x000000040f123825 */ /* 0x001fcc00078e022a */
[----:B--2---:R-:W0:Y:S01]  /*7910*/  LDC.64 R10, c[0x0][0x390] ;  /* 0x0000e400ff0a7b82 */ /* 0x004e220000000a00 */
[----:B------:R2:W-:Y:S01]  /*7920*/  @P3 STG.E desc[UR12][R18.64], R33 ;  /* 0x0000002112003986 */ /* 0x0005e2000c10190c */
[----:B------:R-:W-:-:S06]  /*7930*/  ISETP.NE.AND P3, PT, R6, R4, PT ;  /* 0x000000040600720c */ /* 0x000fcc0003f65270 */
[----:B------:R-:W5:Y:S01]  /*7940*/  LDC.64 R14, c[0x0][0x398] ;  /* 0x0000e600ff0e7b82 */ /* 0x000f620000000a00 */
[----:B------:R-:W-:-:S07]  /*7950*/  ISETP.NE.AND P3, PT, R12, R0, P3 ;  /* 0x000000000c00720c */ /* 0x000fce0001f65270 */
[----:B----4-:R-:W4:Y:S06]  /*7960*/  LDC.64 R16, c[0x0][0x390] ;  /* 0x0000e400ff107b82 */ /* 0x010f2c0000000a00 */
[----:B-1----:R-:W-:Y:S02]  /*7970*/  @!P3 IMAD.WIDE R28, R38, 0x4, R28 ;  /* 0x00000004261cb825 */ /* 0x002fe400078e021c */
[----:B------:R-:W1:Y:S02]  /*7980*/  LDC.64 R42, c[0x0][0x398] ;  /* 0x0000e600ff2a7b82 */ /* 0x000e640000000a00 */
[----:B0-----:R-:W-:-:S05]  /*7990*/  @P2 IMAD.WIDE R10, R13, 0x4, R10 ;  /* 0x000000040d0a2825 */ /* 0x001fca00078e020a */
[----:B------:R0:W-:Y:S01]  /*79a0*/  @P2 STG.E desc[UR12][R10.64], R34 ;  /* 0x000000220a002986 */ /* 0x0001e2000c10190c */
[----:B------:R-:W0:Y:S01]  /*79b0*/  LDC.64 R30, c[0x0][0x398] ;  /* 0x0000e600ff1e7b82 */ /* 0x000e220000000a00 */
[----:B-----5:R-:W-:-:S04]  /*79c0*/  @P2 IMAD.WIDE R14, R13, 0x4, R14 ;  /* 0x000000040d0e2825 */ /* 0x020fc800078e020e */
[----:B---3--:R-:W-:Y:S01]  /*79d0*/  @!P0 IMAD.WIDE R12, R21, 0x4, R44 ;  /* 0x00000004150c8825 */ /* 0x008fe200078e022c */
[----:B------:R3:W-:Y:S02]  /*79e0*/  @P2 STG.E desc[UR12][R14.64], R35 ;  /* 0x000000230e002986 */ /* 0x0007e4000c10190c */
[----:B--2---:R-:W2:Y:S01]  /*79f0*/  LDC.64 R18, c[0x0][0x390] ;  /* 0x0000e400ff127b82 */ /* 0x004ea20000000a00 */
[----:B----4-:R-:W-:-:S05]  /*7a00*/  @P1 IMAD.WIDE R16, R9, 0x4, R16 ;  /* 0x0000000409101825 */ /* 0x010fca00078e0210 */
[----:B------:R3:W-:Y:S02]  /*7a10*/  @P1 STG.E desc[UR12][R16.64], R36 ;  /* 0x0000002410001986 */ /* 0x0007e4000c10190c */
[----:B------:R-:W4:Y:S01]  /*7a20*/  LDC.64 R26, c[0x0][0x390] ;  /* 0x0000e400ff1a7b82 */ /* 0x000f220000000a00 */
[----:B-1----:R-:W-:-:S05]  /*7a30*/  @P1 IMAD.WIDE R8, R9, 0x4, R42 ;  /* 0x0000000409081825 */ /* 0x002fca00078e022a */
[----:B------:R3:W-:Y:S02]  /*7a40*/  @P1 STG.E desc[UR12][R8.64], R37 ;  /* 0x0000002508001986 */ /* 0x0007e4000c10190c */
[----:B------:R-:W1:Y:S01]  /*7a50*/  LDC.64 R22, c[0x0][0x398] ;  /* 0x0000e600ff167b82 */ /* 0x000e620000000a00 */
[----:B0-----:R-:W-:Y:S01]  /*7a60*/  @!P0 IMAD.WIDE R30, R21, 0x4, R30 ;  /* 0x00000004151e8825 */ /* 0x001fe200078e021e */
[----:B------:R3:W-:Y:S04]  /*7a70*/  @!P0 STG.E desc[UR12][R12.64], R24 ;  /* 0x000000180c008986 */ /* 0x0007e8000c10190c */
[----:B------:R3:W-:Y:S01]  /*7a80*/  @!P0 STG.E desc[UR12][R30.64], R25 ;  /* 0x000000191e008986 */ /* 0x0007e2000c10190c */
[----:B--2---:R-:W-:-:S05]  /*7a90*/  @!P3 IMAD.WIDE R18, R38, 0x4, R18 ;  /* 0x000000042612b825 */ /* 0x004fca00078e0212 */
[----:B------:R3:W-:Y:S01]  /*7aa0*/  @!P3 STG.E desc[UR12][R18.64], R6 ;  /* 0x000000061200b986 */ /* 0x0007e2000c10190c */
[----:B----4-:R-:W-:-:S03]  /*7ab0*/  @!P4 IMAD.WIDE R26, R40, 0x4, R26 ;  /* 0x00000004281ac825 */ /* 0x010fc600078e021a */
[----:B------:R3:W-:Y:S04]  /*7ac0*/  @!P3 STG.E desc[UR12][R28.64], R7 ;  /* 0x000000071c00b986 */ /* 0x0007e8000c10190c */
[----:B------:R3:W-:Y:S01]  /*7ad0*/  @!P4 STG.E desc[UR12][R26.64], R4 ;  /* 0x000000041a00c986 */ /* 0x0007e2000c10190c */
[----:B-1----:R-:W-:-:S05]  /*7ae0*/  @!P4 IMAD.WIDE R22, R40, 0x4, R22 ;  /* 0x000000042816c825 */ /* 0x002fca00078e0216 */
[----:B------:R3:W-:Y:S02]  /*7af0*/  @!P4 STG.E desc[UR12][R22.64], R5 ;  /* 0x000000051600c986 */ /* 0x0007e4000c10190c */
.L_x_13724:
[----:B------:R-:W-:Y:S05]  /*7b00*/  BSYNC.RECONVERGENT B0 ;  /* 0x0000000000007941 */ /* 0x000fea0003800200 */
.L_x_13722:
[----:B------:R-:W-:-:S13]  /*7b10*/  ISETP.NE.AND P0, PT, R41, 0xff, PT ;  /* 0x000000ff2900780c */ /* 0x000fda0003f05270 */
[----:B------:R-:W-:Y:S05]  /*7b20*/  @P0 EXIT ;  /* 0x000000000000094d */ /* 0x000fea0003800000 */
[----:B0--34-:R-:W0:Y:S01]  /*7b30*/  LDC.64 R4, c[0x0][0x390] ;  /* 0x0000e400ff047b82 */ /* 0x019e220000000a00 */
        /* <DEDUP_REMOVED lines=10> */
.L_x_13719:
        /* <DEDUP_REMOVED lines=13> */
[C---:B------:R-:W-:Y:S01]  /*7cb0*/  VIADD R11, R22.reuse, 0x20 ;  /* 0x00000020160b7836 */ /* 0x040fe20000000000 */
[-C--:B------:R-:W-:Y:S01]  /*7cc0*/  ISETP.GE.U32.AND P1, PT, R15, R0.reuse, PT ;  /* 0x000000000f00720c */ /* 0x080fe20003f26070 */
[C---:B------:R-:W-:Y:S01]  /*7cd0*/  IMAD.SHL.U32 R15, R22.reuse, 0x4, RZ ;  /* 0x00000004160f7824 */ /* 0x040fe200078e00ff */
[-C--:B------:R-:W-:Y:S01]  /*7ce0*/  ISETP.GE.U32.AND P2, PT, R19, R0.reuse, PT ;  /* 0x000000001300720c */ /* 0x080fe20003f46070 */
[C---:B------:R-:W-:Y:S01]  /*7cf0*/  VIADD R19, R22.reuse, 0xa0 ;  /* 0x000000a016137836 */ /* 0x040fe20000000000 */
[----:B------:R-:W-:Y:S01]  /*7d00*/  ISETP.GE.U32.AND P0, PT, R11, R0, PT ;  /* 0x000000000b00720c */ /* 0x000fe20003f06070 */
[----:B------:R-:W-:Y:S01]  /*7d10*/  VIADD R21, R22, 0x80 ;  /* 0x0000008016157836 */ /* 0x000fe20000000000 */
[----:B------:R-:W-:-:S02]  /*7d20*/  IADD3 R10, P5, PT, R2, R15, RZ ;  /* 0x0000000f020a7210 */ /* 0x000fc40007fbe0ff */
[-C--:B------:R-:W-:Y:S01]  /*7d30*/  ISETP.GE.U32.AND P4, PT, R19, R0.reuse, PT ;  /* 0x000000001300720c */ /* 0x080fe20003f86070 */
[--C-:B------:R-:W-:Y:S01]  /*7d40*/  @!P6 IMAD.IADD R11, R5, 0x1, R22.reuse ;  /* 0x00000001050be824 */ /* 0x100fe200078e0216 */
[----:B------:R-:W-:Y:S01]  /*7d50*/  ISETP.GE.U32.AND P3, PT, R21, R0, PT ;  /* 0x000000001500720c */ /* 0x000fe20003f66070 */
[----:B------:R-:W-:Y:S02]  /*7d60*/  @!P6 IMAD.IADD R5, R5, 0x1, R22 ;  /* 0x000000010505e824 */ /* 0x000fe400078e0216 */
[----:B------:R-:W-:-:S04]  /*7d70*/  @!P6 IMAD.WIDE.U32 R16, R11, 0x4, R16 ;  /* 0x000000040b10e825 */ /* 0x000fc800078e0010 */
[----:B------:R-:W-:-:S04]  /*7d80*/  @!P6 IMAD.WIDE.U32 R18, R5, 0x4, R12 ;  /* 0x000000040512e825 */ /* 0x000fc800078e000c */
[----:B------:R-:W-:Y:S01]  /*7d90*/  IMAD.X R11, RZ, RZ, R3, P5 ;  /* 0x000000ffff0b7224 */ /* 0x000fe200028e0603 */
[----:B0-----:R-:W-:Y:S01]  /*7da0*/  IADD3 R8, P5, PT, R15, R8, RZ ;  /* 0x000000080f087210 */ /* 0x001fe20007fbe0ff */
[C---:B------:R-:W-:Y:S02]  /*7db0*/  VIADD R5, R22.reuse, 0xc0 ;  /* 0x000000c016057836 */ /* 0x040fe40000000000 */
[----:B------:R-:W-:Y:S02]  /*7dc0*/  VIADD R13, R22, 0xe0 ;  /* 0x000000e0160d7836 */ /* 0x000fe40000000000 */
[----:B------:R-:W-:-:S03]  /*7dd0*/  IMAD.X R9, RZ, RZ, R9, P5 ;  /* 0x000000ffff097224 */ /* 0x000fc600028e0609 */
[-C--:B------:R-:W-:Y:S01]  /*7de0*/  ISETP.GE.U32.AND P5, PT, R13, R0.reuse, PT ;  /* 0x000000000d00720c */ /* 0x080fe20003fa6070 */
[----:B------:R-:W-:Y:S02]  /*7df0*/  IMAD.MOV.U32 R34, RZ, RZ, RZ ;  /* 0x000000ffff227224 */ /* 0x000fe400078e00ff */
[----:B--2---:R-:W-:Y:S02]  /*7e00*/  IMAD.MOV.U32 R14, RZ, RZ, R4 ;  /* 0x000000ffff0e7224 */ /* 0x004fe400078e0004 */
[----:B------:R0:W2:Y:S02]  /*7e10*/  @!P6 LDG.E.CONSTANT R4, desc[UR12][R16.64] ;  /* 0x0000000c1004e981 */ /* 0x0000a4000c1e9900 */
[----:B------:R-:W-:Y:S02]  /*7e20*/  IMAD.MOV.U32 R6, RZ, RZ, R14 ;  /* 0x000000ffff067224 */ /* 0x000fe400078e000e */
[----:B---3--:R-:W-:Y:S02]  /*7e30*/  IMAD.MOV.U32 R12, RZ, RZ, R7 ;  /* 0x000000ffff0c7224 */ /* 0x008fe400078e0007 */
[----:B------:R1:W3:Y:S01]  /*7e40*/  @!P6 LDG.E.CONSTANT R7, desc[UR12][R18.64] ;  /* 0x0000000c1207e981 */ /* 0x0002e2000c1e9900 */
[----:B------:R-:W-:Y:S01]  /*7e50*/  ISETP.GE.U32.AND P6, PT, R5, R0, PT ;  /* 0x000000000500720c */ /* 0x000fe20003fc6070 */
[----:B------:R-:W-:-:S02]  /*7e60*/  IMAD.MOV.U32 R20, RZ, RZ, R12 ;  /* 0x000000ffff147224 */ /* 0x000fc400078e000c */
[----:B------:R-:W-:Y:S01]  /*7e70*/  VIADD R5, R22, 0x100 ;  /* 0x0000010016057836 */ /* 0x000fe20000000000 */
[----:B------:R-:W4:Y:S04]  /*7e80*/  @!P0 LDG.E.CONSTANT R6, desc[UR12][R10.64+0x80] ;  /* 0x0000800c0a068981 */ /* 0x000f28000c1e9900 */
[----:B------:R-:W5:Y:S01]  /*7e90*/  @!P0 LDG.E.CONSTANT R20, desc[UR12][R8.64+0x80] ;  /* 0x0000800c08148981 */ /* 0x000f62000c1e9900 */
[----:B------:R-:W-:Y:S01]  /*7ea0*/  ISETP.GE.U32.AND P0, PT, R5, R0, PT ;  /* 0x000000000500720c */ /* 0x000fe20003f06070 */
[--C-:B------:R-:W-:Y:S02]  /*7eb0*/  IMAD.MOV.U32 R13, RZ, RZ, R14.reuse ;  /* 0x000000ffff0d7224 */ /* 0x100fe400078e000e */
[--C-:B------:R-:W-:Y:S02]  /*7ec0*/  IMAD.MOV.U32 R15, RZ, RZ, R14.reuse ;  /* 0x000000ffff0f7224 */ /* 0x100fe400078e000e */
[----:B0-----:R-:W-:-:S02]  /*7ed0*/  IMAD.MOV.U32 R16, RZ, RZ, R14 ;  /* 0x000000ffff107224 */ /* 0x001fc400078e000e */
[--C-:B------:R-:W-:Y:S01]  /*7ee0*/  IMAD.MOV.U32 R17, RZ, RZ, R14.reuse ;  /* 0x000000ffff117224 */ /* 0x100fe200078e000e */
[----:B------:R-:W3:Y:S01]  /*7ef0*/  @!P1 LDG.E.CONSTANT R13, desc[UR12][R10.64+0x100] ;  /* 0x0001000c0a0d9981 */ /* 0x000ee2000c1e9900 */
[--C-:B-1----:R-:W-:Y:S02]  /*7f00*/  IMAD.MOV.U32 R18, RZ, RZ, R14.reuse ;  /* 0x000000ffff127224 */ /* 0x102fe400078e000e */
        /* <DEDUP_REMOVED lines=30> */
[C---:B------:R-:W-:Y:S01]  /*80f0*/  ISETP.NE.AND P0, PT, R42.reuse, RZ, PT ;  /* 0x000000ff2a00720c */ /* 0x040fe20003f05270 */
[----:B------:R-:W-:Y:S01]  /*8100*/  IMAD R9, R42, 0x9, RZ ;  /* 0x000000092a097824 */ /* 0x000fe200078e02ff */
        /* <DEDUP_REMOVED lines=43> */
[----:B------:R-:W-:-:S05]  /*83c0*/  VIADD R15, R9, 0x1 ;  /* 0x00000001090f7836 */ /* 0x000fca0000000000 */
[----:B------:R1:W5:Y:S01]  /*83d0*/  @P0 LDS R34, [R13+0x478] ;  /* 0x000478000d220984 */ /* 0x0003620000000800 */
[----:B--2---:R-:W-:-:S04]  /*83e0*/  ISETP.NE.AND P2, PT, R2, R4, PT ;  /* 0x000000040200720c */ /* 0x004fc80003f45270 */
[----:B------:R-:W-:Y:S01]  /*83f0*/  ISETP.EQ.OR P2, PT, R15, R0, !P2 ;  /* 0x000000000f00720c */ /* 0x000fe20005742670 */
[----:B------:R-:W-:Y:S01]  /*8400*/  VIADD R15, R9, 0x2 ;  /* 0x00000002090f7836 */ /* 0x000fe20000000000 */
[----:B---3--:R-:W-:Y:S02]  /*8410*/  ISETP.NE.AND P1, PT, R4, R6, PT ;  /* 0x000000060400720c */ /* 0x008fe40003f25270 */
[----:B0-----:R-:W-:Y:S02]  /*8420*/  SEL R12, R3, 0x1, !P2 ;  /* 0x00000001030c7807 */ /* 0x001fe40005000000 */
[----:B------:R-:W-:-:S03]  /*8430*/  ISETP.EQ.OR P1, PT, R15, R0, !P1 ;  /* 0x000000000f00720c */ /* 0x000fc60004f22670 */
[----:B----4-:R-:W-:Y:S01]  /*8440*/  IMAD R12, R11, R12, RZ ;  /* 0x0000000c0b0c7224 */ /* 0x010fe200078e02ff */
[----:B------:R-:W-:Y:S01]  /*8450*/  ISETP.NE.AND P4, PT, R6, R8, PT ;  /* 0x000000080600720c */ /* 0x000fe20003f85270 */
[----:B-1----:R-:W-:-:S03]  /*8460*/  VIADD R13, R9, 0x3 ;  /* 0x00000003090d7836 */ /* 0x002fc60000000000 */
[----:B------:R-:W-:Y:S02]  /*8470*/  SEL R12, R12, 0x1, !P1 ;  /* 0x000000010c0c7807 */ /* 0x000fe40004800000 */
[----:B------:R-:W-:-:S03]  /*8480*/  ISETP.EQ.OR P4, PT, R13, R0, !P4 ;  /* 0x000000000d00720c */ /* 0x000fc60006782670 */
[----:B-----5:R-:W-:Y:S01]  /*8490*/  IMAD R12, R29, R12, RZ ;  /* 0x0000000c1d0c7224 */ /* 0x020fe200078e02ff */
[----:B------:R-:W-:Y:S01]  /*84a0*/  ISETP.NE.AND P3, PT, R8, R10, PT ;  /* 0x0000000a0800720c */ /* 0x000fe20003f65270 */
[----:B------:R-:W-:Y:S01]  /*84b0*/  VIADD R13, R9, 0x4 ;  /* 0x00000004090d7836 */ /* 0x000fe20000000000 */
[----:B------:R-:W-:-:S04]  /*84c0*/  ISETP.NE.AND P0, PT, R34, R2, PT ;  /* 0x000000022200720c */ /* 0x000fc80003f05270 */
[----:B------:R-:W-:Y:S02]  /*84d0*/  ISETP.EQ.OR P0, PT, R9, R0, !P0 ;  /* 0x000000000900720c */ /* 0x000fe40004702670 */
[----:B------:R-:W-:Y:S01]  /*84e0*/  SEL R12, R12, 0x1, !P4 ;  /* 0x000000010c0c7807 */ /* 0x000fe20006000000 */
[----:B------:R-:W-:Y:S01]  /*84f0*/  IMAD.MOV.U32 R15, RZ, RZ, 0x2 ;  /* 0x00000002ff0f7424 */ /* 0x000fe200078e00ff */
[----:B------:R-:W-:-:S03]  /*8500*/  SEL R14, RZ, 0x1, !P0 ;  /* 0x00000001ff0e7807 */ /* 0x000fc60004000000 */
[----:B------:R-:W-:-:S06]  /*8510*/  IMAD R12, R31, R12, RZ ;  /* 0x0000000c1f0c7224 */ /* 0x000fcc00078e02ff */
[----:B------:R-:W-:Y:S01]  /*8520*/  @!P0 IMAD.MOV R15, RZ, RZ, 0x1 ;  /* 0x00000001ff0f8424 */ /* 0x000fe200078e02ff */
[----:B------:R-:W-:Y:S01]  /*8530*/  ISETP.EQ.OR P0, PT, R13, R0, !P3 ;  /* 0x000000000d00720c */ /* 0x000fe20005f02670 */
[----:B------:R-:W-:Y:S01]  /*8540*/  VIADD R13, R9, 0x5 ;  /* 0x00000005090d7836 */ /* 0x000fe20000000000 */
[----:B------:R-:W-:Y:S02]  /*8550*/  ISETP.NE.AND P3, PT, R10, R28, PT ;  /* 0x0000001c0a00720c */ /* 0x000fe40003f65270 */
[----:B------:R-:W-:Y:S02]  /*8560*/  SEL R12, R12, 0x1, !P0 ;  /* 0x000000010c0c7807 */ /* 0x000fe40004000000 */
[----:B------:R-:W-:-:S03]  /*8570*/  ISETP.EQ.OR P3, PT, R13, R0, !P3 ;  /* 0x000000000d00720c */ /* 0x000fc60005f62670 */
[----:B------:R-:W-:Y:S01]  /*8580*/  IMAD R12, R33, R12, RZ ;  /* 0x0000000c210c7224 */ /* 0x000fe200078e02ff */
[----:B------:R-:W-:Y:S01]  /*8590*/  ISETP.NE.AND P6, PT, R28, R30, PT ;  /* 0x0000001e1c00720c */ /* 0x000fe20003fc5270 */
[----:B------:R-:W-:Y:S02]  /*85a0*/  @!P2 IMAD.MOV R15, RZ, RZ, R14 ;  /* 0x000000ffff0fa224 */ /* 0x000fe400078e020e */
        /* <DEDUP_REMOVED lines=10> */
[----:B------:R-:W-:Y:S01]  /*8650*/  ISETP.NE.AND P4, PT, R30, R32, PT ;  /* 0x000000201e00720c */ /* 0x000fe20003f85270 */
[----:B------:R-:W-:Y:S02]  /*8660*/  VIADD R14, R16, 0x1 ;  /* 0x00000001100e7836 */ /* 0x000fe40000000000 */
[----:B------:R-:W-:Y:S01]  /*8670*/  IMAD R13, R40, R13, RZ ;  /* 0x0000000d280d7224 */ /* 0x000fe200078e02ff */
[----:B------:R-:W-:Y:S01]  /*8680*/  ISETP.EQ.OR P4, PT, R15, R0, !P4 ;  /* 0x000000000f00720c */ /* 0x000fe20006782670 */
[----:B------:R-:W-:-:S02]  /*8690*/  @!P0 IMAD.MOV R14, RZ, RZ, R16 ;  /* 0x000000ffff0e8224 */ /* 0x000fc400078e0210 */
[----:B------:R-:W-:Y:S01]  /*86a0*/  VIADD R9, R9, 0x8 ;  /* 0x0000000809097836 */ /* 0x000fe20000000000 */
[----:B------:R-:W-:Y:S01]  /*86b0*/  SEL R12, R13, 0x1, !P4 ;  /* 0x000000010d0c7807 */ /* 0x000fe20006000000 */
[----:B------:R-:W-:Y:S02]  /*86c0*/  VIADD R15, R14, 0x1 ;  /* 0x000000010e0f7836 */ /* 0x000fe40000000000 */
[----:B------:R-:W-:Y:S01]  /*86d0*/  @!P3 IMAD.MOV R15, RZ, RZ, R14 ;  /* 0x000000ffff0fb224 */ /* 0x000fe200078e020e */
[----:B------:R-:W-:Y:S01]  /*86e0*/  ISETP.NE.AND P3, PT, R32, R36, PT ;  /* 0x000000242000720c */ /* 0x000fe20003f65270 */
[----:B------:R-:W-:-:S03]  /*86f0*/  IMAD R12, R41, R12, RZ ;  /* 0x0000000c290c7224 */ /* 0x000fc600078e02ff */
[----:B------:R-:W-:-:S04]  /*8700*/  ISETP.EQ.OR P3, PT, R9, R0, !P3 ;  /* 0x000000000900720c */ /* 0x000fc80005f62670 */
[----:B------:R-:W-:-:S05]  /*8710*/  SEL R12, R12, 0x1, !P3 ;  /* 0x000000010c0c7807 */ /* 0x000fca0005800000 */
[----:B------:R-:W-:-:S05]  /*8720*/  IMAD R12, R7, R12, RZ ;  /* 0x0000000c070c7224 */ /* 0x000fca00078e02ff */
[----:B------:R-:W0:Y:S01]  /*8730*/  SHFL.UP PT, R13, R12, 0x1, RZ ;  /* 0x042000000c0d7989 */ /* 0x000e2200000e00ff */
[----:B------:R-:W-:Y:S02]  /*8740*/  VIADD R7, R15, 0x1 ;  /* 0x000000010f077836 */ /* 0x000fe40000000000 */
[----:B------:R-:W-:-:S04]  /*8750*/  @!P6 IMAD.MOV R7, RZ, RZ, R15 ;  /* 0x000000ffff07e224 */ /* 0x000fc800078e020f */
[----:B------:R-:W-:Y:S02]  /*8760*/  VIADD R9, R7, 0x1 ;  /* 0x0000000107097836 */ /* 0x000fe40000000000 */
[----:B------:R-:W-:-:S04]  /*8770*/  @!P4 IMAD.MOV R9, RZ, RZ, R7 ;  /* 0x000000ffff09c224 */ /* 0x000fc800078e0207 */
[----:B------:R-:W-:Y:S02]  /*8780*/  VIADD R7, R9, 0x1 ;  /* 0x0000000109077836 */ /* 0x000fe40000000000 */
[----:B------:R-:W-:Y:S01]  /*8790*/  @!P3 IMAD.MOV R7, RZ, RZ, R9 ;  /* 0x000000ffff07b224 */ /* 0x000fe200078e0209 */
[----:B------:R-:W-:-:S04]  /*87a0*/  ISETP.GE.AND P4, PT, R5, 0x1, PT ;  /* 0x000000010500780c */ /* 0x000fc80003f86270 */
[----:B------:R-:W-:Y:S01]  /*87b0*/  ISETP.NE.AND P3, PT, R7, RZ, PT ;  /* 0x000000ff0700720c */ /* 0x000fe20003f65270 */
[----:B------:R-:W1:Y:S03]  /*87c0*/  SHFL.UP PT, R9, R7, 0x1, RZ ;  /* 0x0420000007097989 */ /* 0x000e6600000e00ff */
[----:B0-----:R-:W-:-:S04]  /*87d0*/  SEL R13, R13, 0x1, !P3 ;  /* 0x000000010d0d7807 */ /* 0x001fc80005800000 */
[----:B------:R-:W-:-:S05]  /*87e0*/  SEL R13, R13, 0x1, P4 ;  /* 0x000000010d0d7807 */ /* 0x000fca0002000000 */
[----:B------:R-:W-:-:S05]  /*87f0*/  IMAD R13, R12, R13, RZ ;  /* 0x0000000d0c0d7224 */ /* 0x000fca00078e02ff */
[----:B------:R-:W0:Y:S01]  /*8800*/  SHFL.UP PT, R14, R13, 0x2, RZ ;  /* 0x044000000d0e7989 */ /* 0x000e2200000e00ff */
[----:B-1----:R-:W-:-:S05]  /*8810*/  SEL R12, R9, RZ, P4 ;  /* 0x000000ff090c7207 */ /* 0x002fca0002000000 */
[----:B------:R-:W-:-:S05]  /*8820*/  IMAD.IADD R12, R12, 0x1, R7 ;  /* 0x000000010c0c7824 */ /* 0x000fca00078e0207 */
[----:B------:R-:W1:Y:S01]  /*8830*/  SHFL.UP PT, R9, R12, 0x2, RZ ;  /* 0x044000000c097989 */ /* 0x000e6200000e00ff */
[----:B------:R-:W-:Y:S02]  /*8840*/  ISETP.NE.AND P3, PT, R12, RZ, PT ;  /* 0x000000ff0c00720c */ /* 0x000fe40003f65270 */
[----:B------:R-:W-:Y:S02]  /*8850*/  ISETP.GE.AND P4, PT, R5, 0x2, PT ;  /* 0x000000020500780c */ /* 0x000fe40003f86270 */
        /* <DEDUP_REMOVED lines=11> */
[----:B------:R-:W-:Y:S01]  /*8910*/  IMAD R15, R14, R15, RZ ;  /* 0x0000000f0e0f7224 */ /* 0x000fe200078e02ff */
[----:B-1----:R-:W-:-:S04]  /*8920*/  SEL R12, R7, RZ, P4 ;  /* 0x000000ff070c7207 */ /* 0x002fc80002000000 */
[----:B------:R-:W0:Y:S01]  /*8930*/  SHFL.UP PT, R13, R15, 0x8, RZ ;  /* 0x050000000f0d7989 */ /* 0x000e2200000e00ff */
[----:B------:R-:W-:-:S05]  /*8940*/  IMAD.IADD R12, R9, 0x1, R12 ;  /* 0x00000001090c7824 */ /* 0x000fca00078e020c */
[----:B------:R-:W1:Y:S01]  /*8950*/  SHFL.UP PT, R7, R12, 0x8, RZ ;  /* 0x050000000c077989 */ /* 0x000e6200000e00ff */
[----:B------:R-:W-:Y:S02]  /*8960*/  ISETP.NE.AND P3, PT, R12, RZ, PT ;  /* 0x000000ff0c00720c */ /* 0x000fe40003f65270 */
[----:B------:R-:W-:Y:S02]  /*8970*/  ISETP.GE.AND P4, PT, R5, 0x8, PT ;  /* 0x000000080500780c */ /* 0x000fe40003f86270 */
[----:B0-----:R-:W-:-:S04]  /*8980*/  SEL R13, R13, 0x1, !P3 ;  /* 0x000000010d0d7807 */ /* 0x001fc80005800000 */
[----:B------:R-:W-:Y:S02]  /*8990*/  SEL R14, R13, 0x1, P4 ;  /* 0x000000010d0e7807 */ /* 0x000fe40002000000 */
[----:B-1----:R-:W-:-:S03]  /*89a0*/  SEL R7, R7, RZ, P4 ;  /* 0x000000ff07077207 */ /* 0x002fc60002000000 */
[----:B------:R-:W-:Y:S02]  /*89b0*/  IMAD R14, R15, R14, RZ ;  /* 0x0000000e0f0e7224 */ /* 0x000fe400078e02ff */
[----:B------:R-:W-:-:S03]  /*89c0*/  IMAD.IADD R7, R12, 0x1, R7 ;  /* 0x000000010c077824 */ /* 0x000fc600078e0207 */
[----:B------:R-:W0:Y:S04]  /*89d0*/  SHFL.UP PT, R13, R14, 0x10, RZ ;  /* 0x060000000e0d7989 */ /* 0x000e2800000e00ff */
[----:B------:R-:W1:Y:S01]  /*89e0*/  SHFL.UP PT, R9, R7, 0x10, RZ ;  /* 0x0600000007097989 */ /* 0x000e6200000e00ff */
[----:B------:R-:W-:Y:S02]  /*89f0*/  ISETP.NE.AND P6, PT, R5, 0x1f, PT ;  /* 0x0000001f0500780c */ /* 0x000fe40003fc5270 */
[----:B------:R-:W-:Y:S02]  /*8a00*/  ISETP.NE.AND P3, PT, R7, RZ, PT ;  /* 0x000000ff0700720c */ /* 0x000fe40003f65270 */
[----:B------:R-:W-:Y:S02]  /*8a10*/  ISETP.GE.AND P4, PT, R5, 0x10, PT ;  /* 0x000000100500780c */ /* 0x000fe40003f86270 */
[----:B0-----:R-:W-:-:S02]  /*8a20*/  SEL R13, R13, 0x1, !P3 ;  /* 0x000000010d0d7807 */ /* 0x001fc40005800000 */
[----:B-1----:R-:W-:Y:S02]  /*8a30*/  SEL R38, R9, RZ, P4 ;  /* 0x000000ff09267207 */ /* 0x002fe40002000000 */
[----:B------:R-:W-:-:S03]  /*8a40*/  SEL R13, R13, 0x1, P4 ;  /* 0x000000010d0d7807 */ /* 0x000fc60002000000 */
[----:B------:R-:W-:Y:S01]  /*8a50*/  @!P6 LEA R9, R44, UR4, 0x3 ;  /* 0x000000042c09ec11 */ /* 0x000fe2000f8e18ff */
[----:B------:R-:W-:Y:S02]  /*8a60*/  IMAD.IADD R38, R7, 0x1, R38 ;  /* 0x0000000107267824 */ /* 0x000fe400078e0226 */
[----:B------:R-:W-:-:S05]  /*8a70*/  IMAD R39, R14, R13, RZ ;  /* 0x0000000d0e277224 */ /* 0x000fca00078e02ff */
[----:B------:R-:W-:Y:S01]  /*8a80*/  @!P6 STS.64 [R9], R38 ;  /* 0x000000260900e388 */ /* 0x000fe20000000a00 */
[----:B------:R-:W-:Y:S06]  /*8a90*/  BAR.SYNC.DEFER_BLOCKING 0x0 ;  /* 0x0000000000007b1d */ /* 0x000fec0000010000 */
        /* <DEDUP_REMOVED lines=9> */
[----:B------:R-:W-:-:S03]  /*8b30*/  ISETP.NE.AND P4, PT, R18, RZ, PT ;  /* 0x000000ff1200720c */ /* 0x000fc60003f85270 */
[----:B------:R-:W-:Y:S02]  /*8b40*/  IMAD R17, R17, R7, RZ ;  /* 0x0000000711117224 */ /* 0x000fe400078e02ff */
[----:B------:R-:W-:-:S03]  /*8b50*/  IMAD.IADD R7, R12, 0x1, R14 ;  /* 0x000000010c077824 */ /* 0x000fc600078e020e */
[----:B------:R-:W-:Y:S02]  /*8b60*/  SEL R14, R17, 0x1, !P4 ;  /* 0x00000001110e7807 */ /* 0x000fe40006000000 */
[----:B------:R-:W-:Y:S02]  /*8b70*/  ISETP.NE.AND P3, PT, R44, 0x2, PT ;  /* 0x000000022c00780c */ /* 0x000fe40003f65270 */
[----:B--2---:R-:W-:Y:S01]  /*8b80*/  ISETP.NE.AND P6, PT, R20, RZ, PT ;  /* 0x000000ff1400720c */ /* 0x004fe20003fc5270 */
[----:B------:R-:W-:Y:S01]  /*8b90*/  IMAD R19, R19, R14, RZ ;  /* 0x0000000e13137224 */ /* 0x000fe200078e02ff */
[C---:B------:R-:W-:Y:S01]  /*8ba0*/  SEL R12, R7.reuse, R12, !P3 ;  /* 0x0000000c070c7207 */ /* 0x040fe20005800000 */
[----:B------:R-:W-:Y:S01]  /*8bb0*/  IMAD.IADD R7, R7, 0x1, R16 ;  /* 0x0000000107077824 */ /* 0x000fe200078e0210 */
[----:B------:R-:W-:Y:S02]  /*8bc0*/  ISETP.NE.AND P4, PT, R44, 0x3, PT ;  /* 0x000000032c00780c */ /* 0x000fe40003f85270 */
[----:B------:R-:W-:-:S02]  /*8bd0*/  SEL R16, R19, 0x1, !P6 ;  /* 0x0000000113107807 */ /* 0x000fc40007000000 */
[----:B------:R-:W-:Y:S01]  /*8be0*/  SEL R12, R7, R12, !P4 ;  /* 0x0000000c070c7207 */ /* 0x000fe20006000000 */
[----:B------:R-:W-:Y:S01]  /*8bf0*/  IMAD.IADD R7, R18, 0x1, R7 ;  /* 0x0000000112077824 */ /* 0x000fe200078e0207 */
[----:B------:R-:W-:Y:S01]  /*8c00*/  ISETP.NE.AND P6, PT, R22, RZ, PT ;  /* 0x000000ff1600720c */ /* 0x000fe20003fc5270 */
[----:B------:R-:W-:Y:S01]  /*8c10*/  IMAD R21, R21, R16, RZ ;  /* 0x0000001015157224 */ /* 0x000fe200078e02ff */
[----:B------:R-:W-:Y:S02]  /*8c20*/  SEL R14, R15, R13, !P3 ;  /* 0x0000000d0f0e7207 */ /* 0x000fe40005800000 */
[----:B------:R-:W-:Y:S01]  /*8c30*/  ISETP.NE.AND P3, PT, R44, 0x4, PT ;  /* 0x000000042c00780c */ /* 0x000fe20003f65270 */
[----:B------:R-:W1:Y:S01]  /*8c40*/  SHFL.UP PT, R16, R38, 0x1, RZ ;  /* 0x0420000026107989 */ /* 0x000e6200000e00ff */
[----:B------:R-:W-:Y:S02]  /*8c50*/  SEL R18, R21, 0x1, !P6 ;  /* 0x0000000115127807 */ /* 0x000fe40007000000 */
[----:B------:R-:W-:-:S02]  /*8c60*/  SEL R14, R17, R14, !P4 ;  /* 0x0000000e110e7207 */ /* 0x000fc40006000000 */
[C---:B------:R-:W-:Y:S01]  /*8c70*/  SEL R12, R7.reuse, R12, !P3 ;  /* 0x0000000c070c7207 */ /* 0x040fe20005800000 */
[----:B------:R-:W-:Y:S01]  /*8c80*/  IMAD.IADD R7, R7, 0x1, R20 ;  /* 0x0000000107077824 */ /* 0x000fe200078e0214 */
[----:B------:R-:W-:Y:S01]  /*8c90*/  ISETP.NE.AND P4, PT, R44, 0x5, PT ;  /* 0x000000052c00780c */ /* 0x000fe20003f85270 */
[----:B------:R-:W-:Y:S01]  /*8ca0*/  IMAD R23, R23, R18, RZ ;  /* 0x0000001217177224 */ /* 0x000fe200078e02ff */
[----:B------:R-:W-:Y:S02]  /*8cb0*/  SEL R14, R19, R14, !P3 ;  /* 0x0000000e130e7207 */ /* 0x000fe40005800000 */
[----:B0-----:R-:W-:Y:S02]  /*8cc0*/  ISETP.NE.AND P3, PT, R24, RZ, PT ;  /* 0x000000ff1800720c */ /* 0x001fe40003f65270 */
[----:B------:R-:W-:Y:S01]  /*8cd0*/  SEL R12, R7, R12, !P4 ;  /* 0x0000000c070c7207 */ /* 0x000fe20006000000 */
[----:B------:R-:W-:Y:S01]  /*8ce0*/  IMAD.IADD R7, R22, 0x1, R7 ;  /* 0x0000000116077824 */ /* 0x000fe200078e0207 */
[----:B------:R-:W-:Y:S01]  /*8cf0*/  ISETP.NE.AND P6, PT, R44, 0x6, PT ;  /* 0x000000062c00780c */ /* 0x000fe20003fc5270 */
[----:B------:R-:W0:Y:S01]  /*8d00*/  SHFL.UP PT, R35, R39, 0x1, RZ ;  /* 0x0420000027237989 */ /* 0x000e2200000e00ff */
[----:B------:R-:W-:-:S02]  /*8d10*/  SEL R18, R23, 0x1, !P3 ;  /* 0x0000000117127807 */ /* 0x000fc40005800000 */
[----:B------:R-:W-:Y:S02]  /*8d20*/  ISETP.GE.U32.AND P3, PT, R42, 0x20, PT ;  /* 0x000000202a00780c */ /* 0x000fe40003f66070 */
[----:B------:R-:W-:Y:S01]  /*8d30*/  SEL R14, R21, R14, !P4 ;  /* 0x0000000e150e7207 */ /* 0x000fe20006000000 */
[----:B------:R-:W-:Y:S01]  /*8d40*/  IMAD R25, R25, R18, RZ ;  /* 0x0000001219197224 */ /* 0x000fe200078e02ff */
[C---:B------:R-:W-:Y:S01]  /*8d50*/  SEL R12, R7.reuse, R12, !P6 ;  /* 0x0000000c070c7207 */ /* 0x040fe20007000000 */
[----:B------:R-:W-:Y:S01]  /*8d60*/  IMAD.IADD R7, R7, 0x1, R24 ;  /* 0x0000000107077824 */ /* 0x000fe200078e0218 */
[----:B------:R-:W-:Y:S02]  /*8d70*/  ISETP.NE.AND P4, PT, R44, 0x7, PT ;  /* 0x000000072c00780c */ /* 0x000fe40003f85270 */
[----:B------:R-:W-:Y:S02]  /*8d80*/  SEL R14, R23, R14, !P6 ;  /* 0x0000000e170e7207 */ /* 0x000fe40007000000 */
[----:B------:R-:W-:-:S02]  /*8d90*/  ISETP.NE.AND P6, PT, R26, RZ, PT ;  /* 0x000000ff1a00720c */ /* 0x000fc40003fc5270 */
[----:B------:R-:W-:Y:S02]  /*8da0*/  SEL R12, R7, R12, !P4 ;  /* 0x0000000c070c7207 */ /* 0x000fe40006000000 */
[----:B------:R-:W-:Y:S02]  /*8db0*/  SEL R14, R25, R14, !P4 ;  /* 0x0000000e190e7207 */ /* 0x000fe40006000000 */
[----:B------:R-:W-:Y:S02]  /*8dc0*/  ISETP.NE.AND P4, PT, R5, RZ, P3 ;  /* 0x000000ff0500720c */ /* 0x000fe40001f85270 */
[----:B------:R-:W-:Y:S02]  /*8dd0*/  SEL R18, R25, 0x1, !P6 ;  /* 0x0000000119127807 */ /* 0x000fe40007000000 */
[----:B-1----:R-:W-:-:S04]  /*8de0*/  @P3 ISETP.NE.AND P6, PT, R16, RZ, PT ;  /* 0x000000ff1000320c */ /* 0x002fc80003fc5270 */
[----:B------:R-:W-:Y:S02]  /*8df0*/  @P3 SEL R20, R14, 0x1, !P6 ;  /* 0x000000010e143807 */ /* 0x000fe40007000000 */
[----:B------:R-:W-:-:S03]  /*8e00*/  @P3 ISETP.NE.AND P6, PT, R5, RZ, PT ;  /* 0x000000ff0500320c */ /* 0x000fc60003fc5270 */
[----:B0-----:R-:W-:Y:S01]  /*8e10*/  @P4 IMAD R14, R35, R20, RZ ;  /* 0x00000014230e4224 */ /* 0x001fe200078e02ff */
[----:B------:R-:W-:Y:S01]  /*8e20*/  @P3 SEL R9, R16, RZ, P6 ;  /* 0x000000ff10093207 */ /* 0x000fe20003000000 */
[----:B------:R-:W-:Y:S02]  /*8e30*/  IMAD.IADD R21, R26, 0x1, R7 ;  /* 0x000000011a157824 */ /* 0x000fe400078e0207 */
[----:B------:R-:W-:Y:S02]  /*8e40*/  IMAD R27, R27, R18, RZ ;  /* 0x000000121b1b7224 */ /* 0x000fe400078e02ff */
        /* <DEDUP_REMOVED lines=17> */
.L_x_13734:
[----:B------:R-:W-:Y:S05]  /*8f60*/  NANOSLEEP 0x1c2 ;  /* 0x000001c20000795d */ /* 0x000fea0003800000 */
[----:B------:R-:W-:Y:S01]  /*8f70*/  NOP ;  /* 0x0000000000007918 */ /* 0x000fe20000000000 */
.L_x_13735:
[----:B--2---:R-:W-:-:S03]  /*8f80*/  IMAD.WIDE.U32 R12, R42, 0x10, RZ ;  /* 0x000000102a0c7825 */ /* 0x004fc600078e00ff */
[----:B------:R-:W-:Y:S02]  /*8f90*/  LOP3.LUT R19, R12, 0xfffffff0, RZ, 0x3c, !PT ;  /* 0xfffffff00c137812 */ /* 0x000fe400078e3cff */
[----:B------:R-:W-:Y:S02]  /*8fa0*/  LOP3.LUT R13, RZ, R13, RZ, 0x33, !PT ;  /* 0x0000000dff0d7212 */ /* 0x000fe400078e33ff */
[----:B------:R-:W-:-:S05]  /*8fb0*/  IADD3 R18, P3, PT, R24, R19, RZ ;  /* 0x0000001318127210 */ /* 0x000fca0007f7e0ff */
[----:B------:R-:W-:-:S08]  /*8fc0*/  IMAD.X R19, R25, 0x1, R13, P3 ;  /* 0x0000000119137824 */ /* 0x000fd000018e060d */
.L_x_13737:
[----:B------:R-:W2:Y:S01]  /*8fd0*/  LD.E.128.STRONG.GPU R12, desc[UR12][R18.64+0x200] ;  /* 0x0002000c120c7980 */ /* 0x000ea2000c10fd00 */
[----:B------:R-:W-:Y:S05]  /*8fe0*/  YIELD ;  /* 0x0000000000007946 */ /* 0x000fea0003800000 */
[----:B------:R-:W-:Y:S01]  /*8ff0*/  UMOV UR5, 0xffffffff ;  /* 0xffffffff00057882 */ /* 0x000fe20000000000 */
[----:B--2---:R-:W-:-:S04]  /*9000*/  ISETP.NE.U32.AND P3, PT, R14, 0x63, PT ;  /* 0x000000630e00780c */ /* 0x004fc80003f65070 */
[----:B------:R-:W-:Y:S01]  /*9010*/  ISETP.NE.AND.EX P3, PT, R15, RZ, PT, P3 ;  /* 0x000000ff0f00720c */ /* 0x000fe20003f65330 */
[----:B------:R-:W-:-:S12]  /*9020*/  BRA.DIV UR5, `(.L_x_13736) ;  /* 0x0000003205247947 */ /* 0x000fd8000b800000 */
[----:B------:R-:W-:-:S13]  /*9030*/  VOTE.ANY P3, !P3 ;  /* 0x0000000000ff7806 */ /* 0x000fda0005860100 */
.L_x_13793:
        /* <DEDUP_REMOVED lines=8> */
[----:B------:R-:W-:-:S05]  /*90c0*/  LOP3.LUT R26, RZ, R42, RZ, 0x33, !PT ;  /* 0x0000002aff1a7212 */ /* 0x000fca00078e33ff */
[----:B------:R-:W-:Y:S01]  /*90d0*/  IMAD.IADD R26, R26, 0x1, R43 ;  /* 0x000000011a1a7824 */ /* 0x000fe200078e022b */
        /* <DEDUP_REMOVED lines=43> */
[----:B------:R-:W-:-:S02]  /*9390*/  IMAD R23, R17, R18, RZ ;  /* 0x0000001211177224 */ /* 0x000fc400078e02ff */
[----:B------:R-:W-:Y:S01]  /*93a0*/  IMAD.IADD R39, R19, 0x1, R12 ;  /* 0x0000000113277824 */ /* 0x000fe200078e020c */
[----:B------:R-:W-:Y:S01]  /*93b0*/  ISETP.NE.AND.EX P3, PT, R15, RZ, PT, P3 ;  /* 0x000000ff0f00720c */ /* 0x000fe20003f65330 */
[----:B------:R-:W0:Y:S01]  /*93c0*/  LDC.64 R12, c[0x0][0x3a8] ;  /* 0x0000ea00ff0c7b82 */ /* 0x000e220000000a00 */
[----:B------:R-:W1:Y:S02]  /*93d0*/  SHFL.DOWN PT, R17, R23, 0x10, R22 ;  /* 0x0a00000017117989 */ /* 0x000e6400000e0016 */
[----:B------:R-:W-:Y:S02]  /*93e0*/  ISETP.NE.AND P6, PT, R39, RZ, PT ;  /* 0x000000ff2700720c */ /* 0x000fe40003fc5270 */
[----:B------:R-:W2:Y:S07]  /*93f0*/  SHFL.DOWN PT, R18, R39, 0x10, R22 ;  /* 0x0a00000027127989 */ /* 0x000eae00000e0016 */
[----:B------:R-:W-:-:S02]  /*9400*/  VOTE.ALL P3, P3 ;  /* 0x0000000000ff7806 */ /* 0x000fc40001860000 */
[----:B-1----:R-:W-:Y:S02]  /*9410*/  SEL R7, R17, 0x1, !P6 ;  /* 0x0000000111077807 */ /* 0x002fe40007000000 */
[----:B0-----:R-:W-:Y:S02]  /*9420*/  IADD3 R17, P6, PT, R12, 0x200, RZ ;  /* 0x000002000c117810 */ /* 0x001fe40007fde0ff */
[----:B--2---:R-:W-:Y:S02]  /*9430*/  SEL R18, R18, RZ, !P4 ;  /* 0x000000ff12127207 */ /* 0x004fe40006000000 */
[----:B------:R-:W-:Y:S01]  /*9440*/  SEL R20, R7, 0x1, !P4 ;  /* 0x0000000107147807 */ /* 0x000fe20006000000 */
[----:B------:R-:W-:Y:S02]  /*9450*/  IMAD.X R19, RZ, RZ, R13, P6 ;  /* 0x000000ffff137224 */ /* 0x000fe400030e060d */
[----:B------:R-:W-:Y:S02]  /*9460*/  IMAD.IADD R18, R39, 0x1, R18 ;  /* 0x0000000127127824 */ /* 0x000fe400078e0212 */
[----:B------:R-:W-:-:S07]  /*9470*/  IMAD R20, R23, R20, RZ ;  /* 0x0000001417147224 */ /* 0x000fce00078e02ff */
.L_x_13807:
[----:B------:R-:W-:Y:S05]  /*9480*/  @!P3 BRA `(.L_x_13739) ;  /* 0x000000040034b947 */ /* 0x000fea0003800000 */
.L_x_13743:
[----:B------:R-:W-:Y:S02]  /*9490*/  IMAD.MOV.U32 R12, RZ, RZ, R17 ;  /* 0x000000ffff0c7224 */ /* 0x000fe400078e0011 */
[----:B------:R-:W-:Y:S02]  /*94a0*/  IMAD.MOV.U32 R13, RZ, RZ, R19 ;  /* 0x000000ffff0d7224 */ /* 0x000fe400078e0013 */
[----:B------:R-:W-:-:S07]  /*94b0*/  IMAD.WIDE R22, R26, 0x10, R12 ;  /* 0x000000101a167825 */ /* 0x000fce00078e020c */
.L_x_13741:
[----:B------:R-:W2:Y:S01]  /*94c0*/  LD.E.128.STRONG.GPU R12, desc[UR12][R22.64+-0x200] ;  /* 0xfffe000c160c7980 */ /* 0x000ea2000c10fd00 */
[----:B------:R-:W-:Y:S05]  /*94d0*/  YIELD ;  /* 0x0000000000007946 */ /* 0x000fea0003800000 */
[----:B------:R-:W-:Y:S01]  /*94e0*/  UMOV UR5, 0xffffffff ;  /* 0xffffffff00057882 */ /* 0x000fe20000000000 */
[----:B--2---:R-:W-:-:S04]  /*94f0*/  ISETP.NE.U32.AND P3, PT, R14, 0x63, PT ;  /* 0x000000630e00780c */ /* 0x004fc80003f65070 */
[----:B------:R-:W-:Y:S01]  /*9500*/  ISETP.NE.AND.EX P3, PT, R15, RZ, PT, P3 ;  /* 0x000000ff0f00720c */ /* 0x000fe20003f65330 */
[----:B------:R-:W-:-:S12]  /*9510*/  BRA.DIV UR5, `(.L_x_13740) ;  /* 0x0000003205e07947 */ /* 0x000fd8000b800000 */
[----:B------:R-:W-:-:S13]  /*9520*/  VOTE.ANY P3, !P3 ;  /* 0x0000000000ff7806 */ /* 0x000fda0005860100 */
.L_x_13810:
        /* <DEDUP_REMOVED lines=10> */
[----:B------:R-:W-:Y:S01]  /*95d0*/  LOP3.LUT R22, R7, R22, RZ, 0xc, !PT ;  /* 0x0000001607167212 */ /* 0x000fe200078e0cff */
[----:B------:R-:W-:-:S05]  /*95e0*/  VIADD R7, R5, 0x2 ;  /* 0x0000000205077836 */ /* 0x000fca0000000000 */
        /* <DEDUP_REMOVED lines=41> */
[----:B------:R-:W-:Y:S02]  /*9880*/  ISETP.NE.AND.EX P3, PT, R15, RZ, PT, P3 ;  /* 0x000000ff0f00720c */ /* 0x000fe40003f65330 */
[----:B------:R-:W0:Y:S02]  /*9890*/  SHFL.DOWN PT, R44, R13, 0x10, R22 ;  /* 0x0a0000000d2c7989 */ /* 0x000e2400000e0016 */
[----:B------:R-:W-:Y:S02]  /*98a0*/  ISETP.NE.AND P6, PT, R43, RZ, PT ;  /* 0x000000ff2b00720c */ /* 0x000fe40003fc5270 */
[----:B------:R-:W1:Y:S07]  /*98b0*/  SHFL.DOWN PT, R12, R43, 0x10, R22 ;  /* 0x0a0000002b0c7989 */ /* 0x000e6e00000e0016 */
[----:B------:R-:W-:-:S02]  /*98c0*/  VOTE.ALL P3, P3 ;  /* 0x0000000000ff7806 */ /* 0x000fc40001860000 */
[----:B0-----:R-:W-:Y:S02]  /*98d0*/  SEL R44, R44, 0x1, !P6 ;  /* 0x000000012c2c7807 */ /* 0x001fe40007000000 */
[----:B------:R-:W-:Y:S02]  /*98e0*/  ISETP.NE.AND P6, PT, R18, RZ, PT ;  /* 0x000000ff1200720c */ /* 0x000fe40003fc5270 */
[----:B------:R-:W-:Y:S02]  /*98f0*/  SEL R44, R44, 0x1, !P4 ;  /* 0x000000012c2c7807 */ /* 0x000fe40006000000 */
[----:B-1----:R-:W-:-:S03]  /*9900*/  SEL R12, R12, RZ, !P4 ;  /* 0x000000ff0c0c7207 */ /* 0x002fc60006000000 */
[----:B------:R-:W-:Y:S01]  /*9910*/  IMAD R44, R13, R44, RZ ;  /* 0x0000002c0d2c7224 */ /* 0x000fe200078e02ff */
[----:B------:R-:W-:-:S04]  /*9920*/  IADD3 R18, PT, PT, R43, R12, R18 ;  /* 0x0000000c2b127210 */ /* 0x000fc80007ffe012 */
[----:B------:R-:W-:-:S05]  /*9930*/  SEL R7, R44, 0x1, !P6 ;  /* 0x000000012c077807 */ /* 0x000fca0007000000 */
[----:B------:R-:W-:-:S07]  /*9940*/  IMAD R20, R7, R20, RZ ;  /* 0x0000001407147224 */ /* 0x000fce00078e02ff */
.L_x_13824:
[----:B------:R-:W-:Y:S05]  /*9950*/  @P3 BRA `(.L_x_13743) ;  /* 0xfffffff800cc3947 */ /* 0x000fea000383ffff */
.L_x_13739:
        /* <DEDUP_REMOVED lines=21> */
.L_x_13745:
[----:B------:R-:W-:Y:S05]  /*9ab0*/  BSYNC.RECONVERGENT B0 ;  /* 0x0000000000007941 */ /* 0x000fea0003800200 */
.L_x_13744:
[----:B------:R0:W-:Y:S01]  /*9ac0*/  @!P4 STS.64 [R5+0x48], R18 ;  /* 0x000048120500c388 */ /* 0x0001e20000000a00 */
[----:B------:R-:W-:Y:S02]  /*9ad0*/  @!P4 IMAD.MOV.U32 R16, RZ, RZ, R18 ;  /* 0x000000ffff10c224 */ /* 0x000fe400078e0012 */
[----:B------:R-:W-:-:S07]  /*9ae0*/  @!P4 IMAD.MOV.U32 R35, RZ, RZ, R20 ;  /* 0x000000ffff23c224 */ /* 0x000fce00078e0014 */
.L_x_13733:
[----:B------:R-:W-:Y:S05]  /*9af0*/  WARPSYNC.ALL ;  /* 0x0000000000007948 */ /* 0x000fea0003800000 */
[----:B------:R-:W-:Y:S01]  /*9b00*/  ISETP.NE.AND P4, PT, R42, RZ, PT ;  /* 0x000000ff2a00720c */ /* 0x000fe20003f85270 */
[----:B------:R-:W2:Y:S08]  /*9b10*/  S2UR UR5, SR_CgaCtaId ;  /* 0x00000000000579c3 */ /* 0x000eb00000008800 */
[----:B------:R-:W-:Y:S04]  /*9b20*/  BAR.SYNC.DEFER_BLOCKING 0x0 ;  /* 0x0000000000007b1d */ /* 0x000fe80000010000 */
[----:B------:R-:W-:Y:S01]  /*9b30*/  @P4 ISETP.NE.AND P3, PT, R16, RZ, PT ;  /* 0x000000ff1000420c */ /* 0x000fe20003f65270 */
[----:B-1----:R-:W-:Y:S01]  /*9b40*/  IMAD R24, R42, 0x9, RZ ;  /* 0x000000092a187824 */ /* 0x002fe200078e02ff */
[----:B------:R-:W-:-:S02]  /*9b50*/  ISETP.NE.AND P5, PT, R6, R8, PT ;  /* 0x000000080600720c */ /* 0x000fc40003fa5270 */
[----:B------:R-:W-:Y:S01]  /*9b60*/  ISETP.NE.AND P6, PT, R30, R32, PT ;  /* 0x000000201e00720c */ /* 0x000fe20003fc5270 */
[----:B------:R-:W-:Y:S01]  /*9b70*/  UMOV UR4, 0x400 ;  /* 0x0000040000047882 */ /* 0x000fe20000000000 */
[C---:B------:R-:W-:Y:S01]  /*9b80*/  VIADD R9, R24.reuse, 0x3 ;  /* 0x0000000318097836 */ /* 0x040fe20000000000 */
[----:B------:R-:W-:Y:S01]  /*9b90*/  BSSY.RECONVERGENT B0, `(.L_x_13746) ;  /* 0x0000148000007945 */ /* 0x000fe20003800200 */
[----:B------:R-:W-:-:S03]  /*9ba0*/  VIADD R21, R24, 0x6 ;  /* 0x0000000618157836 */ /* 0x000fc60000000000 */
[----:B------:R-:W-:Y:S01]  /*9bb0*/  ISETP.EQ.OR P5, PT, R9, R0, !P5 ;  /* 0x000000000900720c */ /* 0x000fe20006fa2670 */
[----:B--2---:R-:W-:-:S09]  /*9bc0*/  ULEA UR4, UR5, UR4, 0x18 ;  /* 0x0000000405047291 */ /* 0x004fd2000f8ec0ff */
[----:B------:R-:W1:Y:S02]  /*9bd0*/  @P4 LDS.64 R12, [UR4+0x48] ;  /* 0x00004804ff0c4984 */ /* 0x000e640008000a00 */
[----:B-1----:R-:W-:Y:S01]  /*9be0*/  @P4 SEL R14, R13, 0x1, !P3 ;  /* 0x000000010d0e4807 */ /* 0x002fe20005800000 */
[----:B------:R-:W-:Y:S01]  /*9bf0*/  @P4 IMAD.IADD R12, R16, 0x1, R12 ;  /* 0x00000001100c4824 */ /* 0x000fe200078e020c */
[----:B------:R-:W-:-:S03]  /*9c00*/  ISETP.NE.AND P3, PT, R34, R2, PT ;  /* 0x000000022200720c */ /* 0x000fc60003f65270 */
[----:B------:R-:W-:Y:S01]  /*9c10*/  @P4 IMAD R35, R35, R14, RZ ;  /* 0x0000000e23234224 */ /* 0x000fe200078e02ff */
[----:B------:R-:W-:Y:S01]  /*9c20*/  ISETP.EQ.OR P3, PT, R24, R0, !P3 ;  /* 0x000000001800720c */ /* 0x000fe20005f62670 */
[----:B------:R-:W-:Y:S01]  /*9c30*/  @P4 IMAD.MOV.U32 R16, RZ, RZ, R12 ;  /* 0x000000ffff104224 */ /* 0x000fe200078e000c */
[----:B------:R-:W-:Y:S02]  /*9c40*/  ISETP.NE.AND P4, PT, R10, R28, PT ;  /* 0x0000001c0a00720c */ /* 0x000fe40003f85270 */
[----:B------:R-:W-:Y:S02]  /*9c50*/  SEL R14, R35, 0x1, !P3 ;  /* 0x00000001230e7807 */ /* 0x000fe40005800000 */
[----:B------:R-:W-:Y:S02]  /*9c60*/  SEL R23, RZ, 0x1, !P3 ;  /* 0x00000001ff177807 */ /* 0x000fe40005800000 */
[----:B------:R-:W-:Y:S01]  /*9c70*/  ISETP.NE.AND P3, PT, R28, R30, PT ;  /* 0x0000001e1c00720c */ /* 0x000fe20003f65270 */
[----:B------:R-:W-:-:S02]  /*9c80*/  IMAD R3, R3, R14, RZ ;  /* 0x0000000e03037224 */ /* 0x000fc400078e02ff */
[----:B------:R-:W-:Y:S01]  /*9c90*/  VIADD R17, R23, 0x1 ;  /* 0x0000000117117836 */ /* 0x000fe20000000000 */
[----:B------:R-:W-:Y:S01]  /*9ca0*/  ISETP.EQ.OR P3, PT, R21, R0, !P3 ;  /* 0x000000001500720c */ /* 0x000fe20005f62670 */
[----:B------:R-:W-:Y:S01]  /*9cb0*/  @!P2 IMAD.MOV R17, RZ, RZ, R23 ;  /* 0x000000ffff11a224 */ /* 0x000fe200078e0217 */
[----:B------:R-:W-:Y:S01]  /*9cc0*/  SEL R14, R3, 0x1, !P2 ;  /* 0x00000001030e7807 */ /* 0x000fe20005000000 */
[----:B------:R-:W-:Y:S02]  /*9cd0*/  VIADD R21, R24, 0x7 ;  /* 0x0000000718157836 */ /* 0x000fe40000000000 */
[----:B------:R-:W-:Y:S02]  /*9ce0*/  IMAD.IADD R17, R16, 0x1, R17 ;  /* 0x0000000110117824 */ /* 0x000fe400078e0211 */
[----:B0-----:R-:W-:Y:S01]  /*9cf0*/  IMAD R5, R11, R14, RZ ;  /* 0x0000000e0b057224 */ /* 0x001fe200078e02ff */
[----:B------:R-:W-:Y:S01]  /*9d00*/  ISETP.EQ.OR P6, PT, R21, R0, !P6 ;  /* 0x000000001500720c */ /* 0x000fe200077c2670 */
[----:B------:R-:W0:Y:S01]  /*9d10*/  LDS.64 R14, [UR4+0x70] ;  /* 0x00007004ff0e7984 */ /* 0x000e220008000a00 */
[----:B------:R-:W-:-:S02]  /*9d20*/  VIADD R11, R24, 0x5 ;  /* 0x00000005180b7836 */ /* 0x000fc40000000000 */
[----:B------:R-:W-:Y:S01]  /*9d30*/  SEL R12, R5, 0x1, !P1 ;  /* 0x00000001050c7807 */ /* 0x000fe20004800000 */
[----:B------:R-:W-:Y:S02]  /*9d40*/  VIADD R13, R17, 0x1 ;  /* 0x00000001110d7836 */ /* 0x000fe40000000000 */
[----:B------:R-:W-:Y:S01]  /*9d50*/  ISETP.EQ.OR P4, PT, R11, R0, !P4 ;  /* 0x000000000b00720c */ /* 0x000fe20006782670 */
[----:B------:R-:W-:Y:S02]  /*9d60*/  @!P1 IMAD.MOV R13, RZ, RZ, R17 ;  /* 0x000000ffff0d9224 */ /* 0x000fe400078e0211 */
[----:B------:R-:W-:Y:S02]  /*9d70*/  IMAD R7, R29, R12, RZ ;  /* 0x0000000c1d077224 */ /* 0x000fe400078e02ff */
[----:B------:R-:W-:Y:S02]  /*9d80*/  VIADD R18, R13, 0x1 ;  /* 0x000000010d127836 */ /* 0x000fe40000000000 */
[----:B------:R-:W-:Y:S01]  /*9d90*/  @!P5 IMAD.MOV R18, RZ, RZ, R13 ;  /* 0x000000ffff12d224 */ /* 0x000fe200078e020d */
[----:B------:R-:W-:Y:S01]  /*9da0*/  SEL R12, R7, 0x1, !P5 ;  /* 0x00000001070c7807 */ /* 0x000fe20006800000 */
[----:B------:R-:W-:-:S02]  /*9db0*/  IMAD.IADD R26, R23, 0x1, R16 ;  /* 0x00000001171a7824 */ /* 0x000fc400078e0210 */
[----:B------:R-:W-:Y:S02]  /*9dc0*/  VIADD R19, R18, 0x1 ;  /* 0x0000000112137836 */ /* 0x000fe40000000000 */
[----:B------:R-:W-:Y:S02]  /*9dd0*/  IMAD R9, R31, R12, RZ ;  /* 0x0000000c1f097224 */ /* 0x000fe400078e02ff */
[----:B------:R-:W-:-:S03]  /*9de0*/  @!P0 IMAD.MOV R19, RZ, RZ, R18 ;  /* 0x000000ffff138224 */ /* 0x000fc600078e0212 */
[----:B------:R-:W-:Y:S01]  /*9df0*/  SEL R12, R9, 0x1, !P0 ;  /* 0x00000001090c7807 */ /* 0x000fe20004000000 */
[----:B------:R-:W-:Y:S02]  /*9e00*/  VIADD R20, R19, 0x1 ;  /* 0x0000000113147836 */ /* 0x000fe40000000000 */
[----:B------:R-:W-:Y:S02]  /*9e10*/  @!P4 IMAD.MOV R20, RZ, RZ, R19 ;  /* 0x000000ffff14c224 */ /* 0x000fe400078e0213 */
[----:B------:R-:W-:Y:S02]  /*9e20*/  IMAD R11, R33, R12, RZ ;  /* 0x0000000c210b7224 */ /* 0x000fe400078e02ff */
[----:B------:R-:W1:Y:S01]  /*9e30*/  LDS R12, [UR4+0x6c] ;  /* 0x00006c04ff0c7984 */ /* 0x000e620008000800 */
[----:B------:R-:W-:Y:S02]  /*9e40*/  VIADD R21, R20, 0x1 ;  /* 0x0000000114157836 */ /* 0x000fe40000000000 */
[----:B------:R-:W-:Y:S01]  /*9e50*/  SEL R22, R11, 0x1, !P4 ;  /* 0x000000010b167807 */ /* 0x000fe20006000000 */
[----:B------:R-:W-:-:S04]  /*9e60*/  @!P3 IMAD.MOV R21, RZ, RZ, R20 ;  /* 0x000000ffff15b224 */ /* 0x000fc800078e0214 */
[----:B------:R-:W-:Y:S02]  /*9e70*/  IMAD R29, R37, R22, RZ ;  /* 0x00000016251d7224 */ /* 0x000fe400078e02ff */
[----:B------:R-:W-:Y:S02]  /*9e80*/  VIADD R37, R21, 0x1 ;  /* 0x0000000115257836 */ /* 0x000fe40000000000 */
[----:B------:R-:W-:Y:S01]  /*9e90*/  @!P6 IMAD.MOV R37, RZ, RZ, R21 ;  /* 0x000000ffff25e224 */ /* 0x000fe200078e0215 */
[----:B------:R-:W-:-:S05]  /*9ea0*/  SEL R31, R29, 0x1, !P3 ;  /* 0x000000011d1f7807 */ /* 0x000fca0005800000 */
[----:B------:R-:W-:-:S05]  /*9eb0*/  IMAD R31, R40, R31, RZ ;  /* 0x0000001f281f7224 */ /* 0x000fca00078e02ff */
[----:B------:R-:W-:Y:S02]  /*9ec0*/  SEL R22, R31, 0x1, !P6 ;  /* 0x000000011f167807 */ /* 0x000fe40007000000 */
[----:B0-----:R-:W-:-:S03]  /*9ed0*/  ISETP.GE.AND P6, PT, R15, 0x101, PT ;  /* 0x000001010f00780c */ /* 0x001fc60003fc6270 */
[----:B------:R-:W-:-:S10]  /*9ee0*/  IMAD R33, R41, R22, RZ ;  /* 0x0000001629217224 */ /* 0x000fd400078e02ff */
[----:B------:R-:W-:Y:S05]  /*9ef0*/  @!P6 BRA `(.L_x_13747) ;  /* 0x0000000c0048e947 */ /* 0x000fea0003800000 */
[----:B------:R-:W0:Y:S01]  /*9f00*/  LDS R22, [UR4+0x64] ;  /* 0x00006404ff167984 */ /* 0x000e220008000800 */
[----:B------:R-:W-:Y:S01]  /*9f10*/  ISETP.NE.AND P6, PT, R34, R2, PT ;  /* 0x000000022200720c */ /* 0x000fe20003fc5270 */
[----:B------:R-:W-:-:S03]  /*9f20*/  IMAD.MOV.U32 R23, RZ, RZ, 0x9 ;  /* 0x00000009ff177424 */ /* 0x000fc600078e00ff */
[----:B------:R-:W-:Y:S01]  /*9f30*/  ISETP.NE.AND P6, PT, R24, R0, P6 ;  /* 0x000000001800720c */ /* 0x000fe200037c5270 */
[CC--:B------:R-:W-:Y:S02]  /*9f40*/  IMAD R25, R42.reuse, R23.reuse, 0x7 ;  /* 0x000000072a197424 */ /* 0x0c0fe400078e0217 */
[----:B------:R-:W-:-:S10]  /*9f50*/  IMAD R23, R42, R23, 0x8 ;  /* 0x000000082a177424 */ /* 0x000fd400078e0217 */
[--C-:B0-----:R-:W-:Y:S02]  /*9f60*/  @!P6 IMAD.IADD R16, R16, 0x1, -R22.reuse ;  /* 0x000000011010e824 */ /* 0x101fe400078e0a16 */
[--C-:B------:R-:W-:Y:S02]  /*9f70*/  @P2 IMAD.IADD R26, R26, 0x1, -R22.reuse ;  /* 0x000000011a1a2824 */ /* 0x100fe400078e0a16 */
[--C-:B------:R-:W-:Y:S01]  /*9f80*/  @P1 IMAD.IADD R17, R17, 0x1, -R22.reuse ;  /* 0x0000000111111824 */ /* 0x100fe200078e0a16 */
[----:B------:R-:W-:Y:S01]  /*9f90*/  @!P6 LEA R16, R16, UR4, 0x3 ;  /* 0x000000041010ec11 */ /* 0x000fe2000f8e18ff */
[----:B------:R-:W-:Y:S01]  /*9fa0*/  BAR.SYNC.DEFER_BLOCKING 0x0 ;  /* 0x0000000000007b1d */ /* 0x000fe20000010000 */
[----:B------:R-:W-:Y:S01]  /*9fb0*/  @P2 LEA R26, R26, UR4, 0x3 ;  /* 0x000000041a1a2c11 */ /* 0x000fe2000f8e18ff */
[--C-:B------:R-:W-:Y:S01]  /*9fc0*/  @P5 IMAD.IADD R13, R13, 0x1, -R22.reuse ;  /* 0x000000010d0d5824 */ /* 0x100fe200078e0a16 */
[----:B------:R-:W-:Y:S01]  /*9fd0*/  @P1 LEA R17, R17, UR4, 0x3 ;  /* 0x0000000411111c11 */ /* 0x000fe2000f8e18ff */
[----:B------:R-:W-:-:S02]  /*9fe0*/  @P0 IMAD.IADD R18, R18, 0x1, -R22 ;  /* 0x0000000112120824 */ /* 0x000fc400078e0a16 */
[--C-:B------:R-:W-:Y:S01]  /*9ff0*/  @P4 IMAD.IADD R19, R19, 0x1, -R22.reuse ;  /* 0x0000000113134824 */ /* 0x100fe200078e0a16 */
[----:B------:R-:W-:Y:S01]  /*a000*/  @P5 LEA R13, R13, UR4, 0x3 ;  /* 0x000000040d0d5c11 */ /* 0x000fe2000f8e18ff */
[----:B------:R-:W-:Y:S01]  /*a010*/  @P3 IMAD.IADD R20, R20, 0x1, -R22 ;  /* 0x0000000114143824 */ /* 0x000fe200078e0a16 */
[----:B------:R-:W-:Y:S02]  /*a020*/  @P0 LEA R18, R18, UR4, 0x3 ;  /* 0x0000000412120c11 */ /* 0x000fe4000f8e18ff */
[----:B------:R-:W-:Y:S02]  /*a030*/  @P4 LEA R19, R19, UR4, 0x3 ;  /* 0x0000000413134c11 */ /* 0x000fe4000f8e18ff */
[----:B------:R-:W-:Y:S01]  /*a040*/  @P3 LEA R20, R20, UR4, 0x3 ;  /* 0x0000000414143c11 */ /* 0x000fe2000f8e18ff */
[----:B------:R2:W-:Y:S01]  /*a050*/  @!P6 STS.64 [R16], R34 ;  /* 0x000000221000e388 */ /* 0x0005e20000000a00 */
[----:B------:R-:W-:-:S03]  /*a060*/  ISETP.NE.AND P6, PT, R30, R32, PT ;  /* 0x000000201e00720c */ /* 0x000fc60003fc5270 */
[----:B------:R2:W-:Y:S01]  /*a070*/  @P2 STS.64 [R26], R2 ;  /* 0x000000021a002388 */ /* 0x0005e20000000a00 */
[----:B------:R-:W-:Y:S02]  /*a080*/  ISETP.NE.AND P2, PT, R32, R36, PT ;  /* 0x000000242000720c */ /* 0x000fe40003f45270 */
[-C--:B------:R-:W-:Y:S01]  /*a090*/  ISETP.NE.AND P6, PT, R25, R0.reuse, P6 ;  /* 0x000000001900720c */ /* 0x080fe200037c5270 */
[----:B------:R2:W-:Y:S01]  /*a0a0*/  @P1 STS.64 [R17], R4 ;  /* 0x0000000411001388 */ /* 0x0005e20000000a00 */
[----:B------:R-:W-:-:S03]  /*a0b0*/  ISETP.NE.AND P2, PT, R23, R0, P2 ;  /* 0x000000001700720c */ /* 0x000fc60001745270 */
[----:B------:R2:W-:Y:S04]  /*a0c0*/  @P5 STS.64 [R13], R6 ;  /* 0x000000060d005388 */ /* 0x0005e80000000a00 */
[----:B------:R2:W-:Y:S01]  /*a0d0*/  @P0 STS.64 [R18], R8 ;  /* 0x0000000812000388 */ /* 0x0005e20000000a00 */
[----:B------:R-:W-:-:S03]  /*a0e0*/  ISETP.GE.AND P0, PT, R42, R15, PT ;  /* 0x0000000f2a00720c */ /* 0x000fc60003f06270 */
[--C-:B------:R-:W-:Y:S01]  /*a0f0*/  @!P6 IMAD.IADD R21, R21, 0x1, -R22.reuse ;  /* 0x000000011515e824 */ /* 0x100fe200078e0a16 */
[----:B------:R2:W-:Y:S01]  /*a100*/  @P4 STS.64 [R19], R10 ;  /* 0x0000000a13004388 */ /* 0x0005e20000000a00 */
[----:B------:R-:W-:-:S03]  /*a110*/  @!P2 IMAD.IADD R37, R37, 0x1, -R22 ;  /* 0x000000012525a824 */ /* 0x000fc600078e0a16 */
[----:B------:R-:W-:Y:S01]  /*a120*/  @!P6 LEA R21, R21, UR4, 0x3 ;  /* 0x000000041515ec11 */ /* 0x000fe2000f8e18ff */
[----:B------:R2:W-:Y:S01]  /*a130*/  @P3 STS.64 [R20], R28 ;  /* 0x0000001c14003388 */ /* 0x0005e20000000a00 */
[----:B------:R-:W-:-:S03]  /*a140*/  @!P2 LEA R37, R37, UR4, 0x3 ;  /* 0x000000042525ac11 */ /* 0x000fc6000f8e18ff */
[----:B------:R2:W-:Y:S04]  /*a150*/  @!P6 STS.64 [R21], R30 ;  /* 0x0000001e1500e388 */ /* 0x0005e80000000a00 */
[----:B------:R2:W-:Y:S01]  /*a160*/  @!P2 STS.64 [R37], R32 ;  /* 0x000000202500a388 */ /* 0x0005e20000000a00 */
        /* <DEDUP_REMOVED lines=16> */
[----:B------:R-:W2:Y:S03]  /*a270*/  LDC.64 R6, c[0x0][0x398] ;  /* 0x0000e600ff067b82 */ /* 0x000ea60000000a00 */
[----:B------:R-:W-:Y:S01]  /*a280*/  LOP3.LUT R3, R3, 0x300, RZ, 0xc0, !PT ;  /* 0x0000030003037812 */ /* 0x000fe200078ec0ff */
[----:B------:R-:W-:-:S04]  /*a290*/  IMAD.MOV R13, RZ, RZ, -R2 ;  /* 0x000000ffff0d7224 */ /* 0x000fc800078e0a02 */
[----:B------:R-:W-:-:S07]  /*a2a0*/  IMAD.IADD R37, R3, 0x1, R42 ;  /* 0x0000000103257824 */ /* 0x000fce00078e022a */
.L_x_13751:
[----:B---3--:R3:W4:Y:S01]  /*a2b0*/  LDS.64 R16, [R10] ;  /* 0x000000000a107984 */ /* 0x0087220000000a00 */
[----:B0-----:R-:W-:-:S04]  /*a2c0*/  IMAD.WIDE R4, R11, 0x4, R8 ;  /* 0x000000040b047825 */ /* 0x001fc800078e0208 */
        /* <DEDUP_REMOVED lines=8> */
.L_x_13750:
[----:B------:R-:W-:Y:S05]  /*a350*/  BSYNC.RECONVERGENT B1 ;  /* 0x0000000000017941 */ /* 0x000fea0003800200 */
.L_x_13749:
[----:B------:R-:W-:Y:S05]  /*a360*/  @!P1 BRA `(.L_x_13748) ;  /* 0x0000000c00289947 */ /* 0x000fea0003800000 */
[----:B------:R-:W0:Y:S01]  /*a370*/  LDCU.128 UR8, c[0x0][0x390] ;  /* 0x00007200ff0877ac */ /* 0x000e220008000c00 */
[----:B---3--:R-:W-:Y:S01]  /*a380*/  IMAD.IADD R2, R15, 0x1, -R37 ;  /* 0x000000010f027824 */ /* 0x008fe200078e0a25 */
[C---:B------:R-:W-:Y:S01]  /*a390*/  LEA R3, R37.reuse, UR4, 0x3 ;  /* 0x0000000425037c11 */ /* 0x040fe2000f8e18ff */
        /* <DEDUP_REMOVED lines=16> */
.L_x_13754:
[----:B-1----:R-:W0:Y:S01]  /*a4a0*/  LDS.64 R24, [R3+-0x1000] ;  /* 0xfff0000003187984 */ /* 0x002e220000000a00 */
[----:B------:R-:W-:-:S03]  /*a4b0*/  IMAD.WIDE R30, R2, 0x4, R6 ;  /* 0x00000004021e7825 */ /* 0x000fc600078e0206 */
[----:B------:R-:W2:Y:S01]  /*a4c0*/  LDS.64 R26, [R3+-0x800] ;  /* 0xfff80000031a7984 */ /* 0x000ea20000000a00 */
[----:B------:R-:W-:-:S03]  /*a4d0*/  IMAD.WIDE R34, R2, 0x4, R4 ;  /* 0x0000000402227825 */ /* 0x000fc600078e0204 */
[----:B------:R-:W3:Y:S01]  /*a4e0*/  LDS.64 R28, [R3] ;  /* 0x00000000031c7984 */ /* 0x000ee20000000a00 */
[C---:B------:R-:W-:Y:S02]  /*a4f0*/  VIADD R41, R2.reuse, 0x400 ;  /* 0x0000040002297836 */ /* 0x040fe40000000000 */
[----:B------:R-:W-:Y:S01]  /*a500*/  VIADD R43, R2, 0x800 ;  /* 0x00000800022b7836 */ /* 0x000fe20000000000 */
[----:B------:R-:W4:Y:S01]  /*a510*/  LDS.64 R32, [R3+0x800] ;  /* 0x0008000003207984 */ /* 0x000f220000000a00 */
[----:B------:R-:W-:-:S03]  /*a520*/  IMAD.WIDE R38, R41, 0x4, R6 ;  /* 0x0000000429267825 */ /* 0x000fc600078e0206 */
[----:B------:R-:W5:Y:S01]  /*a530*/  LDS.64 R8, [R3+0x1000] ;  /* 0x0010000003087984 */ /* 0x000f620000000a00 */
[----:B------:R-:W-:-:S03]  /*a540*/  IMAD.WIDE R40, R41, 0x4, R4 ;  /* 0x0000000429287825 */ /* 0x000fc600078e0204 */
[----:B------:R-:W1:Y:S01]  /*a550*/  LDS.64 R10, [R3+0x1800] ;  /* 0x00180000030a7984 */ /* 0x000e620000000a00 */
[C---:B------:R-:W-:Y:S02]  /*a560*/  VIADD R45, R2.reuse, 0xc00 ;  /* 0x00000c00022d7836 */ /* 0x040fe40000000000 */
[----:B------:R-:W-:Y:S01]  /*a570*/  VIADD R37, R37, 0x1000 ;  /* 0x0000100025257836 */ /* 0x000fe20000000000 */
[----:B------:R-:W1:Y:S01]  /*a580*/  LDS.64 R16, [R3+0x2000] ;  /* 0x0020000003107984 */ /* 0x000e620000000a00 */
[----:B------:R-:W-:-:S03]  /*a590*/  VIADD R2, R2, 0x1000 ;  /* 0x0000100002027836 */ /* 0x000fc60000000000 */
[----:B------:R-:W1:Y:S01]  /*a5a0*/  LDS.64 R18, [R3+0x2800] ;  /* 0x0028000003127984 */ /* 0x000e620000000a00 */
[----:B------:R-:W-:-:S03]  /*a5b0*/  ISETP.GE.AND P1, PT, R37, R13, PT ;  /* 0x0000000d2500720c */ /* 0x000fc60003f26270 */
[----:B------:R-:W1:Y:S04]  /*a5c0*/  LDS.64 R20, [R3+0x3000] ;  /* 0x0030000003147984 */ /* 0x000e680000000a00 */
[----:B------:R-:W1:Y:S04]  /*a5d0*/  LDS.64 R22, [R3+0x3800] ;  /* 0x0038000003167984 */ /* 0x000e680000000a00 */
[----:B0-----:R-:W-:Y:S04]  /*a5e0*/  STG.E desc[UR12][R30.64+-0x800], R24 ;  /* 0xfff800181e007986 */ /* 0x001fe8000c10190c */
[----:B------:R-:W-:Y:S04]  /*a5f0*/  STG.E desc[UR12][R34.64+-0x800], R25 ;  /* 0xfff8001922007986 */ /* 0x000fe8000c10190c */
[----:B------:R-:W0:Y:S04]  /*a600*/  LDS.64 R24, [R3+0x4000] ;  /* 0x0040000003187984 */ /* 0x000e280000000a00 */
[----:B--2---:R-:W-:Y:S04]  /*a610*/  STG.E desc[UR12][R30.64+-0x400], R26 ;  /* 0xfffc001a1e007986 */ /* 0x004fe8000c10190c */
[----:B------:R-:W-:Y:S04]  /*a620*/  STG.E desc[UR12][R34.64+-0x400], R27 ;  /* 0xfffc001b22007986 */ /* 0x000fe8000c10190c */
[----:B---3--:R-:W-:Y:S04]  /*a630*/  STG.E desc[UR12][R30.64], R28 ;  /* 0x0000001c1e007986 */ /* 0x008fe8000c10190c */
[----:B------:R-:W2:Y:S04]  /*a640*/  LDS.64 R26, [R3+0x4800] ;  /* 0x00480000031a7984 */ /* 0x000ea80000000a00 */
[----:B------:R-:W-:Y:S04]  /*a650*/  STG.E desc[UR12][R34.64], R29 ;  /* 0x0000001d22007986 */ /* 0x000fe8000c10190c */
[----:B------:R-:W3:Y:S04]  /*a660*/  LDS.64 R28, [R3+0x5000] ;  /* 0x00500000031c7984 */ /* 0x000ee80000000a00 */
[----:B----4-:R-:W-:Y:S04]  /*a670*/  STG.E desc[UR12][R30.64+0x400], R32 ;  /* 0x000400201e007986 */ /* 0x010fe8000c10190c */
[----:B------:R-:W4:Y:S04]  /*a680*/  LDS.64 R30, [R3+0x5800] ;  /* 0x00580000031e7984 */ /* 0x000f280000000a00 */
[----:B------:R-:W-:Y:S04]  /*a690*/  STG.E desc[UR12][R34.64+0x400], R33 ;  /* 0x0004002122007986 */ /* 0x000fe8000c10190c */
[----:B------:R-:W4:Y:S04]  /*a6a0*/  LDS.64 R32, [R3+0x6000] ;  /* 0x0060000003207984 */ /* 0x000f280000000a00 */
[----:B------:R1:W4:Y:S04]  /*a6b0*/  LDS.64 R34, [R3+0x6800] ;  /* 0x0068000003227984 */ /* 0x0003280000000a00 */
[----:B-----5:R-:W-:Y:S04]  /*a6c0*/  STG.E desc[UR12][R38.64+-0x800], R8 ;  /* 0xfff8000826007986 */ /* 0x020fe8000c10190c */
[----:B------:R5:W-:Y:S01]  /*a6d0*/  STG.E desc[UR12][R40.64+-0x800], R9 ;  /* 0xfff8000928007986 */ /* 0x000be2000c10190c */
[----:B-1----:R-:W-:-:S03]  /*a6e0*/  VIADD R3, R3, 0x8000 ;  /* 0x0000800003037836 */ /* 0x002fc60000000000 */
[----:B------:R-:W-:Y:S04]  /*a6f0*/  STG.E desc[UR12][R38.64+-0x400], R10 ;  /* 0xfffc000a26007986 */ /* 0x000fe8000c10190c */
[----:B------:R1:W-:Y:S01]  /*a700*/  STG.E desc[UR12][R40.64+-0x400], R11 ;  /* 0xfffc000b28007986 */ /* 0x0003e2000c10190c */
[----:B-----5:R-:W-:-:S03]  /*a710*/  IMAD.WIDE R8, R43, 0x4, R6 ;  /* 0x000000042b087825 */ /* 0x020fc600078e0206 */
[----:B------:R-:W-:Y:S04]  /*a720*/  STG.E desc[UR12][R38.64], R16 ;  /* 0x0000001026007986 */ /* 0x000fe8000c10190c */
[----:B------:R5:W-:Y:S01]  /*a730*/  STG.E desc[UR12][R40.64], R17 ;  /* 0x0000001128007986 */ /* 0x000be2000c10190c */
[----:B-1----:R-:W-:-:S03]  /*a740*/  IMAD.WIDE R10, R43, 0x4, R4 ;  /* 0x000000042b0a7825 */ /* 0x002fc600078e0204 */
[----:B------:R1:W-:Y:S04]  /*a750*/  STG.E desc[UR12][R38.64+0x400], R18 ;  /* 0x0004001226007986 */ /* 0x0003e8000c10190c */
[----:B------:R1:W-:Y:S04]  /*a760*/  STG.E desc[UR12][R40.64+0x400], R19 ;  /* 0x0004001328007986 */ /* 0x0003e8000c10190c */
[----:B------:R1:W-:Y:S01]  /*a770*/  STG.E desc[UR12][R8.64+-0x800], R20 ;  /* 0xfff8001408007986 */ /* 0x0003e2000c10190c */
[----:B-----5:R-:W-:-:S03]  /*a780*/  IMAD.WIDE R16, R45, 0x4, R6 ;  /* 0x000000042d107825 */ /* 0x020fc600078e0206 */
[----:B------:R1:W-:Y:S01]  /*a790*/  STG.E desc[UR12][R10.64+-0x800], R21 ;  /* 0xfff800150a007986 */ /* 0x0003e2000c10190c */
[----:B------:R-:W-:-:S03]  /*a7a0*/  IMAD.WIDE R44, R45, 0x4, R4 ;  /* 0x000000042d2c7825 */ /* 0x000fc600078e0204 */
[----:B------:R1:W-:Y:S04]  /*a7b0*/  STG.E desc[UR12][R8.64+-0x400], R22 ;  /* 0xfffc001608007986 */ /* 0x0003e8000c10190c */
[----:B------:R1:W-:Y:S04]  /*a7c0*/  STG.E desc[UR12][R10.64+-0x400], R23 ;  /* 0xfffc00170a007986 */ /* 0x0003e8000c10190c */
[----:B0-----:R1:W-:Y:S04]  /*a7d0*/  STG.E desc[UR12][R8.64], R24 ;  /* 0x0000001808007986 */ /* 0x0013e8000c10190c */
[----:B------:R1:W-:Y:S04]  /*a7e0*/  STG.E desc[UR12][R10.64], R25 ;  /* 0x000000190a007986 */ /* 0x0003e8000c10190c */
[----:B--2---:R1:W-:Y:S04]  /*a7f0*/  STG.E desc[UR12][R8.64+0x400], R26 ;  /* 0x0004001a08007986 */ /* 0x0043e8000c10190c */
[----:B------:R1:W-:Y:S04]  /*a800*/  STG.E desc[UR12][R10.64+0x400], R27 ;  /* 0x0004001b0a007986 */ /* 0x0003e8000c10190c */
[----:B---3--:R1:W-:Y:S04]  /*a810*/  STG.E desc[UR12][R16.64+-0x800], R28 ;  /* 0xfff8001c10007986 */ /* 0x0083e8000c10190c */
[----:B------:R1:W-:Y:S04]  /*a820*/  STG.E desc[UR12][R44.64+-0x800], R29 ;  /* 0xfff8001d2c007986 */ /* 0x0003e8000c10190c */
[----:B----4-:R1:W-:Y:S04]  /*a830*/  STG.E desc[UR12][R16.64+-0x400], R30 ;  /* 0xfffc001e10007986 */ /* 0x0103e8000c10190c */
[----:B------:R1:W-:Y:S04]  /*a840*/  STG.E desc[UR12][R44.64+-0x400], R31 ;  /* 0xfffc001f2c007986 */ /* 0x0003e8000c10190c */
[----:B------:R1:W-:Y:S04]  /*a850*/  STG.E desc[UR12][R16.64], R32 ;  /* 0x0000002010007986 */ /* 0x0003e8000c10190c */
[----:B------:R1:W-:Y:S04]  /*a860*/  STG.E desc[UR12][R44.64], R33 ;  /* 0x000000212c007986 */ /* 0x0003e8000c10190c */
[----:B------:R1:W-:Y:S04]  /*a870*/  STG.E desc[UR12][R16.64+0x400], R34 ;  /* 0x0004002210007986 */ /* 0x0003e8000c10190c */
[----:B------:R1:W-:Y:S01]  /*a880*/  STG.E desc[UR12][R44.64+0x400], R35 ;  /* 0x000400232c007986 */ /* 0x0003e2000c10190c */
[----:B------:R-:W-:Y:S05]  /*a890*/  @!P1 BRA `(.L_x_13754) ;  /* 0xfffffffc00009947 */ /* 0x000fea000383ffff */
.L_x_13753:
[----:B------:R-:W-:Y:S05]  /*a8a0*/  BSYNC.RECONVERGENT B1 ;  /* 0x0000000000017941 */ /* 0x000fea0003800200 */
.L_x_13752:
        /* <DEDUP_REMOVED lines=37> */
.L_x_13756:
[----:B------:R-:W-:Y:S05]  /*ab00*/  BSYNC.RECONVERGENT B1 ;  /* 0x0000000000017941 */ /* 0x000fea0003800200 */
.L_x_13755:
[----:B------:R-:W-:-:S13]  /*ab10*/  ISETP.LT.OR P0, PT, R37, R15, P0 ;  /* 0x0000000f2500720c */ /* 0x000fda0000701670 */
[----:B------:R-:W-:Y:S05]  /*ab20*/  @!P0 BRA `(.L_x_13748) ;  /* 0x0000000400388947 */ /* 0x000fea0003800000 */
[----:B0-----:R-:W0:Y:S01]  /*ab30*/  LDS.64 R8, [R3+-0x1000] ;  /* 0xfff0000003087984 */ /* 0x001e220000000a00 */
[----:B------:R-:W-:-:S03]  /*ab40*/  IMAD.WIDE R6, R2, 0x4, R6 ;  /* 0x0000000402067825 */ /* 0x000fc600078e0206 */
[----:B------:R-:W1:Y:S01]  /*ab50*/  LDS.64 R10, [R3+-0x800] ;  /* 0xfff80000030a7984 */ /* 0x000e620000000a00 */
        /* <DEDUP_REMOVED lines=12> */
.L_x_13747:
[----:B------:R-:W0:Y:S01]  /*ac20*/  LDC.64 R22, c[0x0][0x390] ;  /* 0x0000e400ff167b82 */ /* 0x000e220000000a00 */
[----:B------:R-:W-:-:S04]  /*ac30*/  ISETP.NE.AND P6, PT, R34, R2, PT ;  /* 0x000000022200720c */ /* 0x000fc80003fc5270 */
[----:B------:R-:W-:-:S03]  /*ac40*/  ISETP.NE.AND P6, PT, R24, R0, P6 ;  /* 0x000000001800720c */ /* 0x000fc600037c5270 */
[----:B------:R-:W2:Y:S08]  /*ac50*/  LDC.64 R38, c[0x0][0x398] ;  /* 0x0000e600ff267b82 */ /* 0x000eb00000000a00 */
[----:B------:R-:W3:Y:S02]  /*ac60*/  LDC.64 R40, c[0x0][0x398] ;  /* 0x0000e600ff287b82 */ /* 0x000ee40000000a00 */
[----:B0-----:R-:W-:-:S06]  /*ac70*/  @!P6 IMAD.WIDE R22, R16, 0x4, R22 ;  /* 0x000000041016e825 */ /* 0x001fcc00078e0216 */
[----:B------:R-:W0:Y:S01]  /*ac80*/  LDC.64 R44, c[0x0][0x398] ;  /* 0x0000e600ff2c7b82 */ /* 0x000e220000000a00 */
[----:B------:R4:W-:Y:S01]  /*ac90*/  @!P6 STG.E desc[UR12][R22.64], R34 ;  /* 0x000000221600e986 */ /* 0x0009e2000c10190c */
[----:B--2---:R-:W-:-:S06]  /*aca0*/  @!P6 IMAD.WIDE R24, R16, 0x4, R38 ;  /* 0x000000041018e825 */ /* 0x004fcc00078e0226 */
[----:B------:R-:W2:Y:S01]  /*acb0*/  LDC.64 R38, c[0x0][0x398] ;  /* 0x0000e600ff267b82 */ /* 0x000ea20000000a00 */
[----:B------:R3:W-:Y:S07]  /*acc0*/  @!P6 STG.E desc[UR12][R24.64], R35 ;  /* 0x000000231800e986 */ /* 0x0007ee000c10190c */
[----:B----4-:R-:W4:Y:S01]  /*acd0*/  LDC.64 R22, c[0x0][0x390] ;  /* 0x0000e400ff167b82 */ /* 0x010f220000000a00 */
[----:B---3--:R-:W-:-:S07]  /*ace0*/  @P2 IMAD.WIDE R24, R26, 0x4, R40 ;  /* 0x000000041a182825 */ /* 0x008fce00078e0228 */
[----:B------:R-:W3:Y:S08]  /*acf0*/  LDC.64 R34, c[0x0][0x390] ;  /* 0x0000e400ff227b82 */ /* 0x000ef00000000a00 */
[----:B------:R-:W5:Y:S01]  /*ad00*/  LDC.64 R40, c[0x0][0x390] ;  /* 0x0000e400ff287b82 */ /* 0x000f620000000a00 */
[----:B--2---:R-:W-:-:S04]  /*ad10*/  @P1 IMAD.WIDE R38, R17, 0x4, R38 ;  /* 0x0000000411261825 */ /* 0x004fc800078e0226 */
[----:B----4-:R-:W-:-:S05]  /*ad20*/  @P2 IMAD.WIDE R22, R26, 0x4, R22 ;  /* 0x000000041a162825 */ /* 0x010fca00078e0216 */
[----:B------:R0:W-:Y:S01]  /*ad30*/  @P2 STG.E desc[UR12][R22.64], R2 ;  /* 0x0000000216002986 */ /* 0x0001e2000c10190c */
[----:B---3--:R-:W-:-:S03]  /*ad40*/  @P5 IMAD.WIDE R34, R13, 0x4, R34 ;  /* 0x000000040d225825 */ /* 0x008fc600078e0222 */
[----:B------:R2:W-:Y:S01]  /*ad50*/  @P2 STG.E desc[UR12][R24.64], R3 ;  /* 0x0000000318002986 */ /* 0x0005e2000c10190c */
[----:B------:R-:W-:Y:S01]  /*ad60*/  ISETP.NE.AND P2, PT, R32, R36, PT ;  /* 0x000000242000720c */ /* 0x000fe20003f45270 */
[----:B-----5:R-:W-:Y:S02]  /*ad70*/  @P1 IMAD.WIDE R26, R17, 0x4, R40 ;  /* 0x00000004111a1825 */ /* 0x020fe400078e0228 */
[----:B------:R-:W3:Y:S02]  /*ad80*/  LDC.64 R16, c[0x0][0x398] ;  /* 0x0000e600ff107b82 */ /* 0x000ee40000000a00 */
[----:B0-----:R-:W-:Y:S01]  /*ad90*/  @P5 IMAD.WIDE R22, R13, 0x4, R44 ;  /* 0x000000040d165825 */ /* 0x001fe200078e022c */
[----:B------:R3:W-:Y:S03]  /*ada0*/  @P1 STG.E desc[UR12][R26.64], R4 ;  /* 0x000000041a001986 */ /* 0x0007e6000c10190c */
[----:B------:R-:W-:Y:S01]  /*adb0*/  IMAD.MOV.U32 R13, RZ, RZ, 0x9 ;  /* 0x00000009ff0d7424 */ /* 0x000fe200078e00ff */
[----:B------:R-:W-:Y:S01]  /*adc0*/  @P1 STG.E desc[UR12][R38.64], R5 ;  /* 0x0000000526001986 */ /* 0x000fe2000c10190c */
[----:B--2---:R-:W0:Y:S01]  /*add0*/  LDC.64 R2, c[0x0][0x390] ;  /* 0x0000e400ff027b82 */ /* 0x004e220000000a00 */
[----:B------:R-:W-:Y:S01]  /*ade0*/  ISETP.NE.AND P1, PT, R30, R32, PT ;  /* 0x000000201e00720c */ /* 0x000fe20003f25270 */
[CC--:B------:R-:W-:Y:S01]  /*adf0*/  IMAD R15, R42.reuse, R13.reuse, 0x7 ;  /* 0x000000072a0f7424 */ /* 0x0c0fe200078e020d */
[----:B------:R2:W-:Y:S01]  /*ae00*/  @P5 STG.E desc[UR12][R34.64], R6 ;  /* 0x0000000622005986 */ /* 0x0005e2000c10190c */
[----:B------:R-:W-:-:S03]  /*ae10*/  IMAD R13, R42, R13, 0x8 ;  /* 0x000000082a0d7424 */ /* 0x000fc600078e020d */
[----:B------:R4:W-:Y:S01]  /*ae20*/  @P5 STG.E desc[UR12][R22.64], R7 ;  /* 0x0000000716005986 */ /* 0x0009e2000c10190c */
[----:B------:R-:W5:Y:S01]  /*ae30*/  LDC.64 R40, c[0x0][0x390] ;  /* 0x0000e400ff287b82 */ /* 0x000f620000000a00 */
[-C--:B------:R-:W-:Y:S02]  /*ae40*/  ISETP.NE.AND P1, PT, R15, R0.reuse, P1 ;  /* 0x000000000f00720c */ /* 0x080fe40000f25270 */
[----:B------:R-:W-:-:S05]  /*ae50*/  ISETP.NE.AND P2, PT, R13, R0, P2 ;  /* 0x000000000d00720c */ /* 0x000fca0001745270 */
[----:B------:R-:W1:Y:S01]  /*ae60*/  LDC.64 R44, c[0x0][0x398] ;  /* 0x0000e600ff2c7b82 */ /* 0x000e620000000a00 */
[----:B---3--:R-:W-:-:S07]  /*ae70*/  @P0 IMAD.WIDE R26, R18, 0x4, R16 ;  /* 0x00000004121a0825 */ /* 0x008fce00078e0210 */
[----:B--2---:R-:W2:Y:S01]  /*ae80*/  LDC.64 R34, c[0x0][0x390] ;  /* 0x0000e400ff227b82 */ /* 0x004ea20000000a00 */
[----:B0-----:R-:W-:-:S05]  /*ae90*/  @P0 IMAD.WIDE R2, R18, 0x4, R2 ;  /* 0x0000000412020825 */ /* 0x001fca00078e0202 */
[----:B------:R0:W-:Y:S02]  /*aea0*/  @P0 STG.E desc[UR12][R2.64], R8 ;  /* 0x0000000802000986 */ /* 0x0001e4000c10190c */
[----:B------:R-:W3:Y:S01]  /*aeb0*/  LDC.64 R38, c[0x0][0x398] ;  /* 0x0000e600ff267b82 */ /* 0x000ee20000000a00 */
[C---:B-----5:R-:W-:Y:S01]  /*aec0*/  @P4 IMAD.WIDE R16, R19.reuse, 0x4, R40 ;  /* 0x0000000413104825 */ /* 0x060fe200078e0228 */
[----:B------:R0:W-:Y:S04]  /*aed0*/  @P0 STG.E desc[UR12][R26.64], R9 ;  /* 0x000000091a000986 */ /* 0x0001e8000c10190c */
[----:B------:R0:W-:Y:S02]  /*aee0*/  @P4 STG.E desc[UR12][R16.64], R10 ;  /* 0x0000000a10004986 */ /* 0x0001e4000c10190c */
[----:B------:R-:W5:Y:S01]  /*aef0*/  LDC.64 R4, c[0x0][0x390] ;  /* 0x0000e400ff047b82 */ /* 0x000f620000000a00 */
[----:B-1----:R-:W-:-:S05]  /*af00*/  @P4 IMAD.WIDE R18, R19, 0x4, R44 ;  /* 0x0000000413124825 */ /* 0x002fca00078e022c */
[----:B------:R0:W-:Y:S02]  /*af10*/  @P4 STG.E desc[UR12][R18.64], R11 ;  /* 0x0000000b12004986 */ /* 0x0001e4000c10190c */
[----:B------:R-:W1:Y:S01]  /*af20*/  LDC.64 R24, c[0x0][0x398] ;  /* 0x0000e600ff187b82 */ /* 0x000e620000000a00 */
[----:B--2---:R-:W-:-:S05]  /*af30*/  @P3 IMAD.WIDE R34, R20, 0x4, R34 ;  /* 0x0000000414223825 */ /* 0x004fca00078e0222 */
[----:B------:R0:W-:Y:S02]  /*af40*/  @P3 STG.E desc[UR12][R34.64], R28 ;  /* 0x0000001c22003986 */ /* 0x0001e4000c10190c */
[----:B----4-:R-:W2:Y:S01]  /*af50*/  LDC.64 R22, c[0x0][0x390] ;  /* 0x0000e400ff167b82 */ /* 0x010ea20000000a00 */
[----:B---3--:R-:W-:-:S05]  /*af60*/  @P3 IMAD.WIDE R38, R20, 0x4, R38 ;  /* 0x0000000414263825 */ /* 0x008fca00078e0226 */
[----:B------:R0:W-:Y:S02]  /*af70*/  @P3 STG.E desc[UR12][R38.64], R29 ;  /* 0x0000001d26003986 */ /* 0x0001e4000c10190c */
[----:B------:R-:W3:Y:S01]  /*af80*/  LDC.64 R6, c[0x0][0x398] ;  /* 0x0000e600ff067b82 */ /* 0x000ee20000000a00 */
[----:B-----5:R-:W-:-:S05]  /*af90*/  @!P1 IMAD.WIDE R4, R21, 0x4, R4 ;  /* 0x0000000415049825 */ /* 0x020fca00078e0204 */
[----:B------:R0:W-:Y:S01]  /*afa0*/  @!P1 STG.E desc[UR12][R4.64], R30 ;  /* 0x0000001e04009986 */ /* 0x0001e2000c10190c */
[----:B-1----:R-:W-:-:S05]  /*afb0*/  @!P1 IMAD.WIDE R24, R21, 0x4, R24 ;  /* 0x0000000415189825 */ /* 0x002fca00078e0218 */
[----:B------:R0:W-:Y:S01]  /*afc0*/  @!P1 STG.E desc[UR12][R24.64], R31 ;  /* 0x0000001f18009986 */ /* 0x0001e2000c10190c */
[----:B--2---:R-:W-:-:S05]  /*afd0*/  @!P2 IMAD.WIDE R22, R37, 0x4, R22 ;  /* 0x000000042516a825 */ /* 0x004fca00078e0216 */
[----:B------:R0:W-:Y:S01]  /*afe0*/  @!P2 STG.E desc[UR12][R22.64], R32 ;  /* 0x000000201600a986 */ /* 0x0001e2000c10190c */
[----:B---3--:R-:W-:-:S05]  /*aff0*/  @!P2 IMAD.WIDE R6, R37, 0x4, R6 ;  /* 0x000000042506a825 */ /* 0x008fca00078e0206 */
[----:B------:R0:W-:Y:S02]  /*b000*/  @!P2 STG.E desc[UR12][R6.64], R33 ;  /* 0x000000210600a986 */ /* 0x0001e4000c10190c */
.L_x_13748:
[----:B------:R-:W-:Y:S05]  /*b010*/  BSYNC.RECONVERGENT B0 ;  /* 0x0000000000007941 */ /* 0x000fea0003800200 */
.L_x_13746:
[----:B------:R-:W-:-:S13]  /*b020*/  ISETP.NE.AND P0, PT, R42, 0xff, PT ;  /* 0x000000ff2a00780c */ /* 0x000fda0003f05270 */
[----:B------:R-:W-:Y:S05]  /*b030*/  @P0 EXIT ;  /* 0x000000000000094d */ /* 0x000fea0003800000 */
[----:B0-23--:R-:W1:Y:S01]  /*b040*/  LDC.64 R2, c[0x0][0x390] ;  /* 0x0000e400ff027b82 */ /* 0x00de620000000a00 */
[----:B------:R-:W-:-:S07]  /*b050*/  ISETP.NE.AND P0, PT, R0, 0x900, PT ;  /* 0x000009000000780c */ /* 0x000fce0003f05270 */
[----:B----4-:R-:W0:Y:S08]  /*b060*/  LDC.64 R4, c[0x0][0x398] ;  /* 0x0000e600ff047b82 */ /* 0x010e300000000a00 */
[----:B------:R-:W2:Y:S01]  /*b070*/  LDC.64 R6, c[0x0][0x3a0] ;  /* 0x0000e800ff067b82 */ /* 0x000ea20000000a00 */
[----:B-1----:R-:W-:-:S05]  /*b080*/  @!P0 IMAD.WIDE R2, R12, 0x4, R2 ;  /* 0x000000040c028825 */ /* 0x002fca00078e0202 */
[----:B------:R-:W-:Y:S01]  /*b090*/  @!P0 STG.E desc[UR12][R2.64], R36 ;  /* 0x0000002402008986 */ /* 0x000fe2000c10190c */
[----:B0-----:R-:W-:-:S04]  /*b0a0*/  @!P0 IMAD.WIDE R4, R12, 0x4, R4 ;  /* 0x000000040c048825 */ /* 0x001fc800078e0204 */
[----:B------:R-:W-:Y:S01]  /*b0b0*/  @!P0 VIADD R12, R12, 0x1 ;  /* 0x000000010c0c8836 */ /* 0x000fe20000000000 */
[----:B------:R-:W-:Y:S04]  /*b0c0*/  @!P0 STG.E desc[UR12][R4.64], R14 ;  /* 0x0000000e04008986 */ /* 0x000fe8000c10190c */
[----:B--2---:R-:W-:Y:S01]  /*b0d0*/  STG.E desc[UR12][R6.64], R12 ;  /* 0x0000000c06007986 */ /* 0x004fe2000c10190c */
[----:B------:R-:W-:Y:S05]  /*b0e0*/  EXIT ;  /* 0x000000000000794d */ /* 0x000fea0003800000 */
.L_x_13700:
[----:B------:R-:W-:Y:S01]  /*b0f0*/  BSSY B0, `(.L_x_13757) ;  /* 0x0000006000007945 */ /* 0x000fe20003800000 */
[----:B------:R-:W-:Y:S01]  /*b100*/  PLOP3.LUT P3, PT, P0, PT, PT, 0x8, 0x80 ;  /* 0x000000000080781c */ /* 0x000fe2000076e170 */
[----:B------:R-:W-:-:S12]  /*b110*/  IMAD.MOV.U32 R7, RZ, RZ, -0x1 ;  /* 0xffffffffff077424 */ /* 0x000fd800078e00ff */
[----:B------:R-:W-:Y:S05]  /*b120*/  WARPSYNC.COLLECTIVE R7, `(.L_x_13758) ;  /* 0x0000000007087348 */ /* 0x000fea0003c00000 */
[----:B------:R-:W-:Y:S01]  /*b130*/  VOTE.ANY P3, P3 ;  /* 0x0000000000ff7806 */ /* 0x000fe20001860100 */
[----:B------:R-:W-:-:S12]  /*b140*/  ENDCOLLECTIVE ;  /* 0x000000000000791b */ /* 0x000fd80003800000 */
.L_x_13758:
[----:B------:R-:W-:Y:S05]  /*b150*/  BSYNC B0 ;  /* 0x0000000000007941 */ /* 0x000fea0003800000 */
.L_x_13757:
[----:B------:R-:W-:Y:S01]  /*b160*/  PLOP3.LUT P0, PT, P3, PT, PT, 0x80, 0x8 ;  /* 0x000000000008781c */ /* 0x000fe20001f0f070 */
[----:B------:R-:W-:-:S12]  /*b170*/  BRA `(.L_x_13759) ;  /* 0xffffff8000b87947 */ /* 0x000fd8000383ffff */
.L_x_13702:
        /* <DEDUP_REMOVED lines=9> */
.L_x_13761:
[----:B------:R-:W-:Y:S05]  /*b210*/  BSYNC B0 ;  /* 0x0000000000007941 */ /* 0x000fea0003800000 */
.L_x_13760:
[----:B------:R-:W-:Y:S01]  /*b220*/  LOP3.LUT R7, R7, 0x80000000, R36, 0xec, !PT ;  /* 0x8000000007077812 */ /* 0x000fe200078eec24 */
[----:B------:R-:W-:Y:S01]  /*b230*/  IMAD.MOV.U32 R9, RZ, RZ, 0x1 ;  /* 0x00000001ff097424 */ /* 0x000fe200078e00ff */
[----:B------:R-:W-:Y:S02]  /*b240*/  ISETP.NE.AND P3, PT, R12, RZ, PT ;  /* 0x000000ff0c00720c */ /* 0x000fe40003f65270 */
[----:B------:R-:W-:Y:S01]  /*b250*/  LOP3.LUT R26, RZ, R0, RZ, 0x33, !PT ;  /* 0x00000000ff1a7212 */ /* 0x000fe200078e33ff */
[----:B------:R-:W-:-:S04]  /*b260*/  VIADD R14, R7, 0xffffffff ;  /* 0xffffffff070e7836 */ /* 0x000fc80000000000 */
[----:B------:R-:W-:Y:S01]  /*b270*/  IMAD.IADD R26, R26, 0x1, R43 ;  /* 0x000000011a1a7824 */ /* 0x000fe200078e022b */
[----:B------:R-:W-:Y:S01]  /*b280*/  LOP3.LUT R17, R7, R14, RZ, 0xc, !PT ;  /* 0x0000000e07117212 */ /* 0x000fe200078e0cff */
[----:B------:R-:W-:Y:S02]  /*b290*/  IMAD.MOV.U32 R14, RZ, RZ, R12 ;  /* 0x000000ffff0e7224 */ /* 0x000fe400078e000c */
[----:B------:R-:W-:Y:S01]  /*b2a0*/  IMAD.MOV.U32 R7, RZ, RZ, -0x1 ;  /* 0xffffffffff077424 */ /* 0x000fe200078e00ff */
[----:B------:R0:W1:Y:S06]  /*b2b0*/  POPC R22, R17 ;  /* 0x0000001100167309 */ /* 0x00006c0000000000 */
[----:B01----:R-:W-:Y:S05]  /*b2c0*/  WARPSYNC.COLLECTIVE R7, `(.L_x_13762) ;  /* 0x0000000007087348 */ /* 0x003fea0003c00000 */
[----:B-1----:R1:W2:Y:S02]  /*b2d0*/  SHFL.DOWN P4, R15, R14, R9, R22 ;  /* 0x080000090e0f7389 */ /* 0x0022a40000080016 */
[----:B012---:R-:W-:Y:S05]  /*b2e0*/  ENDCOLLECTIVE ;  /* 0x000000000000791b */ /* 0x007fea0003800000 */
.L_x_13762:
[----:B------:R-:W-:Y:S01]  /*b2f0*/  ISETP.GE.AND P2, PT, R3, R22, PT ;  /* 0x000000160300720c */ /* 0x000fe20003f46270 */
[----:B------:R-:W-:Y:S02]  /*b300*/  IMAD.MOV.U32 R14, RZ, RZ, R13 ;  /* 0x000000ffff0e7224 */ /* 0x000fe400078e000d */
[----:B------:R-:W-:-:S10]  /*b310*/  IMAD.MOV.U32 R19, RZ, RZ, R15 ;  /* 0x000000ffff137224 */ /* 0x000fd400078e000f */
[----:B------:R-:W-:Y:S05]  /*b320*/  WARPSYNC.COLLECTIVE R7, `(.L_x_13763) ;  /* 0x0000000007087348 */ /* 0x000fea0003c00000 */
[----:B------:R0:W1:Y:S02]  /*b330*/  SHFL.DOWN P4, R15, R14, R9, R22 ;  /* 0x080000090e0f7389 */ /* 0x0000640000080016 */
[----:B01----:R-:W-:Y:S05]  /*b340*/  ENDCOLLECTIVE ;  /* 0x000000000000791b */ /* 0x003fea0003800000 */
.L_x_13763:
        /* <DEDUP_REMOVED lines=8> */
.L_x_13764:
[----:B------:R-:W-:Y:S02]  /*b3d0*/  SEL R17, R17, 0x1, !P3 ;  /* 0x0000000111117807 */ /* 0x000fe40005800000 */
[----:B------:R-:W-:Y:S02]  /*b3e0*/  ISETP.NE.AND P3, PT, R19, RZ, PT ;  /* 0x000000ff1300720c */ /* 0x000fe40003f65270 */
[----:B------:R-:W-:-:S05]  /*b3f0*/  SEL R17, R17, 0x1, !P2 ;  /* 0x0000000111117807 */ /* 0x000fca0005000000 */
[----:B------:R-:W-:Y:S02]  /*b400*/  IMAD R17, R13, R17, RZ ;  /* 0x000000110d117224 */ /* 0x000fe400078e02ff */
[----:B------:R-:W-:Y:S02]  /*b410*/  VIADD R13, R3, 0x2 ;  /* 0x00000002030d7836 */ /* 0x000fe40000000000 */
[----:B------:R-:W-:-:S03]  /*b420*/  IMAD.MOV.U32 R14, RZ, RZ, R17 ;  /* 0x000000ffff0e7224 */ /* 0x000fc600078e0011 */
[----:B------:R-:W-:Y:S01]  /*b430*/  ISETP.GT.AND P2, PT, R13, R22, PT ;  /* 0x000000160d00720c */ /* 0x000fe20003f44270 */
[----:B------:R-:W-:-:S12]  /*b440*/  IMAD.MOV.U32 R18, RZ, RZ, R15 ;  /* 0x000000ffff127224 */ /* 0x000fd800078e000f */
[----:B------:R-:W-:Y:S05]  /*b450*/  WARPSYNC.COLLECTIVE R7, `(.L_x_13765) ;  /* 0x0000000007087348 */ /* 0x000fea0003c00000 */
[----:B------:R0:W1:Y:S02]  /*b460*/  SHFL.DOWN P4, R15, R14, R9, R22 ;  /* 0x080000090e0f7389 */ /* 0x0000640000080016 */
[----:B01----:R-:W-:Y:S05]  /*b470*/  ENDCOLLECTIVE ;  /* 0x000000000000791b */ /* 0x003fea0003800000 */
.L_x_13765:
        /* <DEDUP_REMOVED lines=8> */
.L_x_13766:
[----:B------:R-:W-:Y:S02]  /*b500*/  SEL R20, R20, 0x1, !P3 ;  /* 0x0000000114147807 */ /* 0x000fe40005800000 */
[----:B------:R-:W-:Y:S02]  /*b510*/  ISETP.NE.AND P3, PT, R23, RZ, PT ;  /* 0x000000ff1700720c */ /* 0x000fe40003f65270 */
[----:B------:R-:W-:-:S05]  /*b520*/  SEL R20, R20, 0x1, !P2 ;  /* 0x0000000114147807 */ /* 0x000fca0005000000 */
[----:B------:R-:W-:-:S04]  /*b530*/  IMAD R13, R17, R20, RZ ;  /* 0x00000014110d7224 */ /* 0x000fc800078e02ff */
[----:B------:R-:W-:Y:S02]  /*b540*/  IMAD.MOV.U32 R14, RZ, RZ, R13 ;  /* 0x000000ffff0e7224 */ /* 0x000fe400078e000d */
[----:B------:R-:W-:Y:S02]  /*b550*/  IMAD.MOV.U32 R12, RZ, RZ, R15 ;  /* 0x000000ffff0c7224 */ /* 0x000fe400078e000f */
[----:B------:R-:W-:-:S05]  /*b560*/  VIADD R15, R3, 0x4 ;  /* 0x00000004030f7836 */ /* 0x000fca0000000000 */
[----:B------:R-:W-:-:S13]  /*b570*/  ISETP.GT.AND P2, PT, R15, R22, PT ;  /* 0x000000160f00720c */ /* 0x000fda0003f44270 */
[----:B------:R-:W-:Y:S05]  /*b580*/  WARPSYNC.COLLECTIVE R7, `(.L_x_13767) ;  /* 0x0000000007087348 */ /* 0x000fea0003c00000 */
[----:B------:R0:W1:Y:S02]  /*b590*/  SHFL.DOWN P4, R15, R14, R9, R22 ;  /* 0x080000090e0f7389 */ /* 0x0000640000080016 */
[----:B01----:R-:W-:Y:S05]  /*b5a0*/  ENDCOLLECTIVE ;  /* 0x000000000000791b */ /* 0x003fea0003800000 */
.L_x_13767:
        /* <DEDUP_REMOVED lines=8> */
.L_x_13768:
        /* <DEDUP_REMOVED lines=11> */
.L_x_13769:
        /* <DEDUP_REMOVED lines=8> */
.L_x_13770:
[----:B------:R-:W-:Y:S02]  /*b760*/  SEL R13, R13, 0x1, !P3 ;  /* 0x000000010d0d7807 */ /* 0x000fe40005800000 */
[----:B------:R-:W-:Y:S02]  /*b770*/  ISETP.NE.AND P3, PT, R37, RZ, PT ;  /* 0x000000ff2500720c */ /* 0x000fe40003f65270 */
[----:B------:R-:W-:Y:S01]  /*b780*/  SEL R12, R13, 0x1, !P2 ;  /* 0x000000010d0c7807 */ /* 0x000fe20005000000 */
[----:B------:R-:W-:-:S04]  /*b790*/  VIADD R13, R3, 0x10 ;  /* 0x00000010030d7836 */ /* 0x000fc80000000000 */
[----:B------:R-:W-:Y:S01]  /*b7a0*/  IMAD R23, R17, R12, RZ ;  /* 0x0000000c11177224 */ /* 0x000fe200078e02ff */
[----:B------:R-:W-:Y:S02]  /*b7b0*/  ISETP.GT.AND P2, PT, R13, R22, PT ;  /* 0x000000160d00720c */ /* 0x000fe40003f44270 */
[----:B------:R-:W0:Y:S01]  /*b7c0*/  LDC.64 R12, c[0x0][0x3a8] ;  /* 0x0000ea00ff0c7b82 */ /* 0x000e220000000a00 */
[----:B------:R-:W-:Y:S02]  /*b7d0*/  IMAD.MOV.U32 R14, RZ, RZ, R23 ;  /* 0x000000ffff0e7224 */ /* 0x000fe400078e0017 */
[----:B------:R-:W-:-:S08]  /*b7e0*/  IMAD.MOV.U32 R18, RZ, RZ, R15 ;  /* 0x000000ffff127224 */ /* 0x000fd000078e000f */
[----:B0-----:R-:W-:Y:S05]  /*b7f0*/  WARPSYNC.COLLECTIVE R7, `(.L_x_13771) ;  /* 0x0000000007087348 */ /* 0x001fea0003c00000 */
[----:B------:R1:W2:Y:S02]  /*b800*/  SHFL.DOWN P4, R15, R14, R9, R22 ;  /* 0x080000090e0f7389 */ /* 0x0002a40000080016 */
[----:B012---:R-:W-:Y:S05]  /*b810*/  ENDCOLLECTIVE ;  /* 0x000000000000791b */ /* 0x007fea0003800000 */
.L_x_13771:
[----:B------:R-:W-:-:S05]  /*b820*/  SEL R18, R18, RZ, !P2 ;  /* 0x000000ff12127207 */ /* 0x000fca0005000000 */
[----:B------:R-:W-:Y:S02]  /*b830*/  IMAD.IADD R18, R37, 0x1, R18 ;  /* 0x0000000125127824 */ /* 0x000fe400078e0212 */
[----:B------:R-:W-:-:S05]  /*b840*/  IMAD.MOV.U32 R17, RZ, RZ, R15 ;  /* 0x000000ffff117224 */ /* 0x000fca00078e000f */
[----:B------:R-:W-:Y:S02]  /*b850*/  SEL R17, R17, 0x1, !P3 ;  /* 0x0000000111117807 */ /* 0x000fe40005800000 */
[----:B------:R-:W-:Y:S02]  /*b860*/  PLOP3.LUT P3, PT, P0, PT, PT, 0x80, 0x8 ;  /* 0x000000000008781c */ /* 0x000fe4000076f070 */
[----:B------:R-:W-:Y:S02]  /*b870*/  SEL R20, R17, 0x1, !P2 ;  /* 0x0000000111147807 */ /* 0x000fe40005000000 */
[----:B------:R-:W-:-:S03]  /*b880*/  IADD3 R17, P2, PT, R12, 0x200, RZ ;  /* 0x000002000c117810 */ /* 0x000fc60007f5e0ff */
[----:B------:R-:W-:Y:S02]  /*b890*/  IMAD R20, R23, R20, RZ ;  /* 0x0000001417147224 */ /* 0x000fe400078e02ff */
[----:B------:R-:W-:-:S08]  /*b8a0*/  IMAD.X R19, RZ, RZ, R13, P2 ;  /* 0x000000ffff137224 */ /* 0x000fd000010e060d */
[----:B------:R-:W-:Y:S05]  /*b8b0*/  WARPSYNC.COLLECTIVE R7, `(.L_x_13772) ;  /* 0x0000000007087348 */ /* 0x000fea0003c00000 */
[----:B------:R-:W-:Y:S01]  /*b8c0*/  VOTE.ALL P3, P3 ;  /* 0x0000000000ff7806 */ /* 0x000fe20001860000 */
[----:B------:R-:W-:-:S12]  /*b8d0*/  ENDCOLLECTIVE ;  /* 0x000000000000791b */ /* 0x000fd80003800000 */
.L_x_13772:
[----:B------:R-:W-:Y:S05]  /*b8e0*/  BRA `(.L_x_13773) ;  /* 0xffffff7c00ec7947 */ /* 0x000fea000383ffff */
.L_x_13704:
[----:B------:R-:W-:Y:S01]  /*b8f0*/  BSSY B0, `(.L_x_13774) ;  /* 0x0000006000007945 */ /* 0x000fe20003800000 */
[----:B------:R-:W-:Y:S01]  /*b900*/  PLOP3.LUT P3, PT, P0, PT, PT, 0x8, 0x80 ;  /* 0x000000000080781c */ /* 0x000fe2000076e170 */
[----:B------:R-:W-:-:S12]  /*b910*/  IMAD.MOV.U32 R7, RZ, RZ, -0x1 ;  /* 0xffffffffff077424 */ /* 0x000fd800078e00ff */
[----:B------:R-:W-:Y:S05]  /*b920*/  WARPSYNC.COLLECTIVE R7, `(.L_x_13775) ;  /* 0x0000000007087348 */ /* 0x000fea0003c00000 */
[----:B------:R-:W-:Y:S01]  /*b930*/  VOTE.ANY P3, P3 ;  /* 0x0000000000ff7806 */ /* 0x000fe20001860100 */
[----:B------:R-:W-:-:S12]  /*b940*/  ENDCOLLECTIVE ;  /* 0x000000000000791b */ /* 0x000fd80003800000 */
.L_x_13775:
[----:B------:R-:W-:Y:S05]  /*b950*/  BSYNC B0 ;  /* 0x0000000000007941 */ /* 0x000fea0003800000 */
.L_x_13774:
[----:B------:R-:W-:Y:S01]  /*b960*/  PLOP3.LUT P0, PT, P3, PT, PT, 0x80, 0x8 ;  /* 0x000000000008781c */ /* 0x000fe20001f0f070 */
[----:B------:R-:W-:-:S12]  /*b970*/  BRA `(.L_x_13776) ;  /* 0xffffff7c00f47947 */ /* 0x000fd8000383ffff */
.L_x_13706:
        /* <DEDUP_REMOVED lines=8> */
.L_x_13778:
[----:B------:R-:W-:Y:S05]  /*ba00*/  BSYNC B0 ;  /* 0x0000000000007941 */ /* 0x000fea0003800000 */
.L_x_13777:
[----:B------:R-:W-:Y:S01]  /*ba10*/  LOP3.LUT R7, R7, 0x80000000, R36, 0xec, !PT ;  /* 0x8000000007077812 */ /* 0x000fe200078eec24 */
[----:B------:R-:W-:Y:S01]  /*ba20*/  IMAD.MOV.U32 R9, RZ, RZ, 0x1 ;  /* 0x00000001ff097424 */ /* 0x000fe200078e00ff */
[----:B------:R-:W-:Y:S01]  /*ba30*/  ISETP.NE.AND P2, PT, R12, RZ, PT ;  /* 0x000000ff0c00720c */ /* 0x000fe20003f45270 */
        /* <DEDUP_REMOVED lines=9> */
.L_x_13779:
[----:B------:R-:W-:Y:S01]  /*bad0*/  ISETP.GE.AND P0, PT, R3, R22, PT ;  /* 0x000000160300720c */ /* 0x000fe20003f06270 */
[----:B------:R-:W-:Y:S02]  /*bae0*/  IMAD.MOV.U32 R14, RZ, RZ, R13 ;  /* 0x000000ffff0e7224 */ /* 0x000fe400078e000d */
[----:B------:R-:W-:-:S10]  /*baf0*/  IMAD.MOV.U32 R37, RZ, RZ, R15 ;  /* 0x000000ffff257224 */ /* 0x000fd400078e000f */
[----:B------:R-:W-:Y:S05]  /*bb00*/  WARPSYNC.COLLECTIVE R7, `(.L_x_13780) ;  /* 0x0000000007087348 */ /* 0x000fea0003c00000 */
[----:B------:R0:W1:Y:S02]  /*bb10*/  SHFL.DOWN P4, R15, R14, R9, R22 ;  /* 0x080000090e0f7389 */ /* 0x0000640000080016 */
[----:B01----:R-:W-:Y:S05]  /*bb20*/  ENDCOLLECTIVE ;  /* 0x000000000000791b */ /* 0x003fea0003800000 */
.L_x_13780:
        /* <DEDUP_REMOVED lines=8> */
.L_x_13781:
[----:B------:R-:W-:Y:S02]  /*bbb0*/  SEL R23, R23, 0x1, !P2 ;  /* 0x0000000117177807 */ /* 0x000fe40005000000 */
[----:B------:R-:W-:Y:S02]  /*bbc0*/  ISETP.NE.AND P2, PT, R37, RZ, PT ;  /* 0x000000ff2500720c */ /* 0x000fe40003f45270 */
[----:B------:R-:W-:-:S05]  /*bbd0*/  SEL R23, R23, 0x1, !P0 ;  /* 0x0000000117177807 */ /* 0x000fca0004000000 */
[----:B------:R-:W-:-:S04]  /*bbe0*/  IMAD R23, R13, R23, RZ ;  /* 0x000000170d177224 */ /* 0x000fc800078e02ff */
[----:B------:R-:W-:Y:S02]  /*bbf0*/  IMAD.MOV.U32 R14, RZ, RZ, R23 ;  /* 0x000000ffff0e7224 */ /* 0x000fe400078e0017 */
[----:B------:R-:W-:-:S07]  /*bc00*/  IMAD.MOV.U32 R13, RZ, RZ, R15 ;  /* 0x000000ffff0d7224 */ /* 0x000fce00078e000f */
[----:B------:R-:W-:Y:S05]  /*bc10*/  WARPSYNC.COLLECTIVE R7, `(.L_x_13782) ;  /* 0x0000000007087348 */ /* 0x000fea0003c00000 */
[----:B------:R0:W1:Y:S02]  /*bc20*/  SHFL.DOWN P4, R15, R14, R9, R22 ;  /* 0x080000090e0f7389 */ /* 0x0000640000080016 */
[----:B01----:R-:W-:Y:S05]  /*bc30*/  ENDCOLLECTIVE ;  /* 0x000000000000791b */ /* 0x003fea0003800000 */
.L_x_13782:
[----:B------:R-:W-:Y:S02]  /*bc40*/  IMAD.MOV.U32 R9, RZ, RZ, 0x4 ;  /* 0x00000004ff097424 */ /* 0x000fe400078e00ff */
[----:B------:R-:W-:Y:S02]  /*bc50*/  IMAD.MOV.U32 R42, RZ, RZ, R15 ;  /* 0x000000ffff2a7224 */ /* 0x000fe400078e000f */
[----:B------:R-:W-:-:S03]  /*bc60*/  VIADD R15, R3, 0x2 ;  /* 0x00000002030f7836 */ /* 0x000fc60000000000 */
[----:B------:R-:W-:Y:S02]  /*bc70*/  SEL R42, R42, 0x1, !P2 ;  /* 0x000000012a2a7807 */ /* 0x000fe40005000000 */
[----:B------:R-:W-:Y:S01]  /*bc80*/  ISETP.GT.AND P0, PT, R15, R22, PT ;  /* 0x000000160f00720c */ /* 0x000fe20003f04270 */
[----:B------:R-:W-:-:S03]  /*bc90*/  VIADD R15, R3, 0x4 ;  /* 0x00000004030f7836 */ /* 0x000fc60000000000 */
[----:B------:R-:W-:Y:S02]  /*bca0*/  SEL R12, R13, RZ, !P0 ;  /* 0x000000ff0d0c7207 */ /* 0x000fe40004000000 */
[----:B------:R-:W-:Y:S02]  /*bcb0*/  SEL R42, R42, 0x1, !P0 ;  /* 0x000000012a2a7807 */ /* 0x000fe40004000000 */
[----:B------:R-:W-:Y:S01]  /*bcc0*/  ISETP.GT.AND P0, PT, R15, R22, PT ;  /* 0x000000160f00720c */ /* 0x000fe20003f04270 */
[----:B------:R-:W-:Y:S02]  /*bcd0*/  IMAD.IADD R13, R37, 0x1, R12 ;  /* 0x00000001250d7824 */ /* 0x000fe400078e020c */
[----:B------:R-:W-:Y:S02]  /*bce0*/  IMAD R43, R23, R42, RZ ;  /* 0x0000002a172b7224 */ /* 0x000fe400078e02ff */
[----:B------:R-:W-:Y:S01]  /*bcf0*/  IMAD.MOV.U32 R14, RZ, RZ, R13 ;  /* 0x000000ffff0e7224 */ /* 0x000fe200078e000d */
[----:B------:R-:W-:-:S13]  /*bd00*/  ISETP.NE.AND P2, PT, R13, RZ, PT ;  /* 0x000000ff0d00720c */ /* 0x000fda0003f45270 */
[----:B------:R-:W-:Y:S05]  /*bd10*/  WARPSYNC.COLLECTIVE R7, `(.L_x_13783) ;  /* 0x0000000007087348 */ /* 0x000fea0003c00000 */
[----:B------:R0:W1:Y:S02]  /*bd20*/  SHFL.DOWN P4, R15, R14, R9, R22 ;  /* 0x080000090e0f7389 */ /* 0x0000640000080016 */
[----:B01----:R-:W-:Y:S05]  /*bd30*/  ENDCOLLECTIVE ;  /* 0x000000000000791b */ /* 0x003fea0003800000 */
.L_x_13783:
[----:B------:R-:W-:Y:S02]  /*bd40*/  IMAD.MOV.U32 R14, RZ, RZ, R43 ;  /* 0x000000ffff0e7224 */ /* 0x000fe400078e002b */
[----:B------:R-:W-:-:S07]  /*bd50*/  IMAD.MOV.U32 R12, RZ, RZ, R15 ;  /* 0x000000ffff0c7224 */ /* 0x000fce00078e000f */
[----:B------:R-:W-:Y:S05]  /*bd60*/  WARPSYNC.COLLECTIVE R7, `(.L_x_13784) ;  /* 0x0000000007087348 */ /* 0x000fea0003c00000 */
[----:B------:R0:W1:Y:S02]  /*bd70*/  SHFL.DOWN P4, R15, R14, R9, R22 ;  /* 0x080000090e0f7389 */ /* 0x0000640000080016 */
[----:B01----:R-:W-:Y:S05]  /*bd80*/  ENDCOLLECTIVE ;  /* 0x000000000000791b */ /* 0x003fea0003800000 */
.L_x_13784:
[----:B------:R-:W-:-:S05]  /*bd90*/  SEL R12, R12, RZ, !P0 ;  /* 0x000000ff0c0c7207 */ /* 0x000fca0004000000 */
        /* <DEDUP_REMOVED lines=8> */
.L_x_13785:
[----:B------:R-:W-:Y:S02]  /*be20*/  SEL R42, R42, 0x1, !P2 ;  /* 0x000000012a2a7807 */ /* 0x000fe40005000000 */
[----:B------:R-:W-:Y:S02]  /*be30*/  ISETP.NE.AND P2, PT, R37, RZ, PT ;  /* 0x000000ff2500720c */ /* 0x000fe40003f45270 */
[----:B------:R-:W-:Y:S02]  /*be40*/  SEL R42, R42, 0x1, !P0 ;  /* 0x000000012a2a7807 */ /* 0x000fe40004000000 */
[----:B------:R-:W-:-:S03]  /*be50*/  ISETP.GT.AND P0, PT, R13, R22, PT ;  /* 0x000000160d00720c */ /* 0x000fc60003f04270 */
[----:B------:R-:W-:-:S04]  /*be60*/  IMAD R23, R43, R42, RZ ;  /* 0x0000002a2b177224 */ /* 0x000fc800078e02ff */
[----:B------:R-:W-:Y:S02]  /*be70*/  IMAD.MOV.U32 R14, RZ, RZ, R23 ;  /* 0x000000ffff0e7224 */ /* 0x000fe400078e0017 */
[----:B------:R-:W-:-:S07]  /*be80*/  IMAD.MOV.U32 R12, RZ, RZ, R15 ;  /* 0x000000ffff0c7224 */ /* 0x000fce00078e000f */
[----:B------:R-:W-:Y:S05]  /*be90*/  WARPSYNC.COLLECTIVE R7, `(.L_x_13786) ;  /* 0x0000000007087348 */ /* 0x000fea0003c00000 */
[----:B------:R0:W1:Y:S02]  /*bea0*/  SHFL.DOWN P4, R15, R14, R9, R22 ;  /* 0x080000090e0f7389 */ /* 0x0000640000080016 */
[----:B01----:R-:W-:Y:S05]  /*beb0*/  ENDCOLLECTIVE ;  /* 0x000000000000791b */ /* 0x003fea0003800000 */
.L_x_13786:
        /* <DEDUP_REMOVED lines=8> */
.L_x_13787:
        /* <DEDUP_REMOVED lines=9> */
.L_x_13788:
[----:B------:R-:W-:Y:S05]  /*bfd0*/  WARPSYNC.COLLECTIVE R7, `(.L_x_13789) ;  /* 0x0000000007087348 */ /* 0x000fea0003c00000 */
[----:B------:R-:W-:Y:S01]  /*bfe0*/  VOTE.ALL P3, P3 ;  /* 0x0000000000ff7806 */ /* 0x000fe20001860000 */
[----:B------:R-:W-:-:S12]  /*bff0*/  ENDCOLLECTIVE ;  /* 0x000000000000791b */ /* 0x000fd80003800000 */
.L_x_13789:
[----:B------:R-:W-:Y:S02]  /*c000*/  IMAD.MOV.U32 R42, RZ, RZ, R15 ;  /* 0x000000ffff2a7224 */ /* 0x000fe400078e000f */
[----:B------:R-:W-:-:S03]  /*c010*/  VIADD R15, R3, 0x10 ;  /* 0x00000010030f7836 */ /* 0x000fc60000000000 */
[----:B------:R-:W-:Y:S02]  /*c020*/  SEL R42, R42, 0x1, !P2 ;  /* 0x000000012a2a7807 */ /* 0x000fe40005000000 */
[----:B------:R-:W-:-:S04]  /*c030*/  ISETP.GT.AND P0, PT, R15, R22, PT ;  /* 0x000000160f00720c */ /* 0x000fc80003f04270 */
[----:B------:R-:W-:Y:S02]  /*c040*/  SEL R42, R42, 0x1, !P0 ;  /* 0x000000012a2a7807 */ /* 0x000fe40004000000 */
[----:B------:R-:W-:Y:S02]  /*c050*/  SEL R12, R12, RZ, !P0 ;  /* 0x000000ff0c0c7207 */ /* 0x000fe40004000000 */
[----:B------:R-:W-:Y:S01]  /*c060*/  ISETP.NE.AND P0, PT, R18, RZ, PT ;  /* 0x000000ff1200720c */ /* 0x000fe20003f05270 */
[----:B------:R-:W-:Y:S01]  /*c070*/  IMAD R42, R13, R42, RZ ;  /* 0x0000002a0d2a7224 */ /* 0x000fe200078e02ff */
[----:B------:R-:W-:-:S04]  /*c080*/  IADD3 R18, PT, PT, R43, R12, R18 ;  /* 0x0000000c2b127210 */ /* 0x000fc80007ffe012 */
[----:B------:R-:W-:-:S05]  /*c090*/  SEL R9, R42, 0x1, !P0 ;  /* 0x000000012a097807 */ /* 0x000fca0004000000 */
[----:B------:R-:W-:Y:S01]  /*c0a0*/  IMAD R20, R9, R20, RZ ;  /* 0x0000001409147224 */ /* 0x000fe200078e02ff */
[----:B------:R-:W-:Y:S06]  /*c0b0*/  BRA `(.L_x_13790) ;  /* 0xffffff7c002c7947 */ /* 0x000fec000383ffff */
.L_x_13736:
[----:B------:R-:W-:Y:S01]  /*c0c0*/  BSSY B0, `(.L_x_13791) ;  /* 0x0000006000007945 */ /* 0x000fe20003800000 */
[----:B------:R-:W-:Y:S01]  /*c0d0*/  PLOP3.LUT P3, PT, P3, PT, PT, 0x8, 0x80 ;  /* 0x000000000080781c */ /* 0x000fe20001f6e170 */
[----:B------:R-:W-:-:S12]  /*c0e0*/  IMAD.MOV.U32 R7, RZ, RZ, -0x1 ;  /* 0xffffffffff077424 */ /* 0x000fd800078e00ff */
[----:B------:R-:W-:Y:S05]  /*c0f0*/  WARPSYNC.COLLECTIVE R7, `(.L_x_13792) ;  /* 0x0000000007087348 */ /* 0x000fea0003c00000 */
[----:B------:R-:W-:Y:S01]  /*c100*/  VOTE.ANY P3, P3 ;  /* 0x0000000000ff7806 */ /* 0x000fe20001860100 */
[----:B------:R-:W-:-:S12]  /*c110*/  ENDCOLLECTIVE ;  /* 0x000000000000791b */ /* 0x000fd80003800000 */
.L_x_13792:
[----:B------:R-:W-:Y:S05]  /*c120*/  BSYNC B0 ;  /* 0x0000000000007941 */ /* 0x000fea0003800000 */
.L_x_13791:
[----:B------:R-:W-:Y:S05]  /*c130*/  BRA `(.L_x_13793) ;  /* 0xffffffcc00c07947 */ /* 0x000fea000383ffff */
.L_x_13738:
        /* <DEDUP_REMOVED lines=9> */
.L_x_13795:
[----:B------:R-:W-:Y:S05]  /*c1d0*/  BSYNC B0 ;  /* 0x0000000000007941 */ /* 0x000fea0003800000 */
.L_x_13794:
        /* <DEDUP_REMOVED lines=13> */
.L_x_13796:
[----:B------:R-:W-:Y:S02]  /*c2b0*/  IMAD.MOV.U32 R14, RZ, RZ, R13 ;  /* 0x000000ffff0e7224 */ /* 0x000fe400078e000d */
[----:B------:R-:W-:-:S07]  /*c2c0*/  IMAD.MOV.U32 R18, RZ, RZ, R15 ;  /* 0x000000ffff127224 */ /* 0x000fce00078e000f */
[----:B------:R-:W-:Y:S05]  /*c2d0*/  WARPSYNC.COLLECTIVE R7, `(.L_x_13797) ;  /* 0x0000000007087348 */ /* 0x000fea0003c00000 */
[----:B------:R0:W1:Y:S02]  /*c2e0*/  SHFL.DOWN P4, R15, R14, R9, R22 ;  /* 0x080000090e0f7389 */ /* 0x0000640000080016 */
[----:B01----:R-:W-:Y:S05]  /*c2f0*/  ENDCOLLECTIVE ;  /* 0x000000000000791b */ /* 0x003fea0003800000 */
.L_x_13797:
[----:B------:R-:W-:Y:S01]  /*c300*/  IMAD.MOV.U32 R9, RZ, RZ, 0x2 ;  /* 0x00000002ff097424 */ /* 0x000fe200078e00ff */
[----:B------:R-:W-:Y:S01]  /*c310*/  ISETP.GE.AND P4, PT, R5, R22, PT ;  /* 0x000000160500720c */ /* 0x000fe20003f86270 */
[----:B------:R-:W-:-:S03]  /*c320*/  IMAD.MOV.U32 R17, RZ, RZ, R15 ;  /* 0x000000ffff117224 */ /* 0x000fc600078e000f */
[----:B------:R-:W-:Y:S02]  /*c330*/  SEL R19, R18, RZ, !P4 ;  /* 0x000000ff12137207 */ /* 0x000fe40006000000 */
[----:B------:R-:W-:-:S03]  /*c340*/  SEL R17, R17, 0x1, !P6 ;  /* 0x0000000111117807 */ /* 0x000fc60007000000 */
[----:B------:R-:W-:Y:S01]  /*c350*/  IMAD.IADD R19, R12, 0x1, R19 ;  /* 0x000000010c137824 */ /* 0x000fe200078e0213 */
[----:B------:R-:W-:-:S03]  /*c360*/  SEL R17, R17, 0x1, !P4 ;  /* 0x0000000111117807 */ /* 0x000fc60006000000 */
[----:B------:R-:W-:Y:S01]  /*c370*/  IMAD.MOV.U32 R14, RZ, RZ, R19 ;  /* 0x000000ffff0e7224 */ /* 0x000fe200078e0013 */
[----:B------:R-:W-:Y:S01]  /*c380*/  ISETP.NE.AND P6, PT, R19, RZ, PT ;  /* 0x000000ff1300720c */ /* 0x000fe20003fc5270 */
[----:B------:R-:W-:Y:S02]  /*c390*/  IMAD R17, R13, R17, RZ ;  /* 0x000000110d117224 */ /* 0x000fe400078e02ff */
[----:B------:R-:W-:-:S10]  /*c3a0*/  VIADD R13, R5, 0x2 ;  /* 0x00000002050d7836 */ /* 0x000fd40000000000 */
[----:B------:R-:W-:Y:S05]  /*c3b0*/  WARPSYNC.COLLECTIVE R7, `(.L_x_13798) ;  /* 0x0000000007087348 */ /* 0x000fea0003c00000 */
[----:B------:R0:W1:Y:S02]  /*c3c0*/  SHFL.DOWN P4, R15, R14, R9, R22 ;  /* 0x080000090e0f7389 */ /* 0x0000640000080016 */
[----:B01----:R-:W-:Y:S05]  /*c3d0*/  ENDCOLLECTIVE ;  /* 0x000000000000791b */ /* 0x003fea0003800000 */
.L_x_13798:
[----:B------:R-:W-:Y:S02]  /*c3e0*/  IMAD.MOV.U32 R14, RZ, RZ, R17 ;  /* 0x000000ffff0e7224 */ /* 0x000fe400078e0011 */
[----:B------:R-:W-:-:S07]  /*c3f0*/  IMAD.MOV.U32 R18, RZ, RZ, R15 ;  /* 0x000000ffff127224 */ /* 0x000fce00078e000f */
[----:B------:R-:W-:Y:S05]  /*c400*/  WARPSYNC.COLLECTIVE R7, `(.L_x_13799) ;  /* 0x0000000007087348 */ /* 0x000fea0003c00000 */
[----:B------:R0:W1:Y:S02]  /*c410*/  SHFL.DOWN P4, R15, R14, R9, R22 ;  /* 0x080000090e0f7389 */ /* 0x0000640000080016 */
[----:B01----:R-:W-:Y:S05]  /*c420*/  ENDCOLLECTIVE ;  /* 0x000000000000791b */ /* 0x003fea0003800000 */
.L_x_13799:
[----:B------:R-:W-:Y:S01]  /*c430*/  IMAD.MOV.U32 R9, RZ, RZ, 0x4 ;  /* 0x00000004ff097424 */ /* 0x000fe200078e00ff */
[----:B------:R-:W-:Y:S01]  /*c440*/  ISETP.GT.AND P4, PT, R13, R22, PT ;  /* 0x000000160d00720c */ /* 0x000fe20003f84270 */
[----:B------:R-:W-:-:S03]  /*c450*/  IMAD.MOV.U32 R20, RZ, RZ, R15 ;  /* 0x000000ffff147224 */ /* 0x000fc600078e000f */
[----:B------:R-:W-:Y:S02]  /*c460*/  SEL R18, R18, RZ, !P4 ;  /* 0x000000ff12127207 */ /* 0x000fe40006000000 */
[----:B------:R-:W-:-:S03]  /*c470*/  SEL R20, R20, 0x1, !P6 ;  /* 0x0000000114147807 */ /* 0x000fc60007000000 */
[----:B------:R-:W-:Y:S01]  /*c480*/  IMAD.IADD R23, R19, 0x1, R18 ;  /* 0x0000000113177824 */ /* 0x000fe200078e0212 */
[----:B------:R-:W-:-:S03]  /*c490*/  SEL R20, R20, 0x1, !P4 ;  /* 0x0000000114147807 */ /* 0x000fc60006000000 */
[----:B------:R-:W-:Y:S01]  /*c4a0*/  IMAD.MOV.U32 R14, RZ, RZ, R23 ;  /* 0x000000ffff0e7224 */ /* 0x000fe200078e0017 */
[----:B------:R-:W-:Y:S01]  /*c4b0*/  ISETP.NE.AND P6, PT, R23, RZ, PT ;  /* 0x000000ff1700720c */ /* 0x000fe20003fc5270 */
[----:B------:R-:W-:-:S12]  /*c4c0*/  IMAD R13, R17, R20, RZ ;  /* 0x00000014110d7224 */ /* 0x000fd800078e02ff */
[----:B------:R-:W-:Y:S05]  /*c4d0*/  WARPSYNC.COLLECTIVE R7, `(.L_x_13800) ;  /* 0x0000000007087348 */ /* 0x000fea0003c00000 */
[----:B------:R0:W1:Y:S02]  /*c4e0*/  SHFL.DOWN P4, R15, R14, R9, R22 ;  /* 0x080000090e0f7389 */ /* 0x0000640000080016 */
[----:B01----:R-:W-:Y:S05]  /*c4f0*/  ENDCOLLECTIVE ;  /* 0x000000000000791b */ /* 0x003fea0003800000 */
.L_x_13800:
[----:B------:R-:W-:Y:S02]  /*c500*/  IMAD.MOV.U32 R14, RZ, RZ, R13 ;  /* 0x000000ffff0e7224 */ /* 0x000fe400078e000d */
[----:B------:R-:W-:-:S07]  /*c510*/  IMAD.MOV.U32 R12, RZ, RZ, R15 ;  /* 0x000000ffff0c7224 */ /* 0x000fce00078e000f */
[----:B------:R-:W-:Y:S05]  /*c520*/  WARPSYNC.COLLECTIVE R7, `(.L_x_13801) ;  /* 0x0000000007087348 */ /* 0x000fea0003c00000 */
[----:B------:R0:W1:Y:S02]  /*c530*/  SHFL.DOWN P4, R15, R14, R9, R22 ;  /* 0x080000090e0f7389 */ /* 0x0000640000080016 */
[----:B01----:R-:W-:Y:S05]  /*c540*/  ENDCOLLECTIVE ;  /* 0x000000000000791b */ /* 0x003fea0003800000 */
.L_x_13801:
[----:B------:R-:W-:Y:S02]  /*c550*/  IMAD.MOV.U32 R9, RZ, RZ, 0x8 ;  /* 0x00000008ff097424 */ /* 0x000fe400078e00ff */
[----:B------:R-:W-:Y:S02]  /*c560*/  IMAD.MOV.U32 R20, RZ, RZ, R15 ;  /* 0x000000ffff147224 */ /* 0x000fe400078e000f */
[----:B------:R-:W-:-:S03]  /*c570*/  VIADD R15, R5, 0x4 ;  /* 0x00000004050f7836 */ /* 0x000fc60000000000 */
[----:B------:R-:W-:Y:S02]  /*c580*/  SEL R20, R20, 0x1, !P6 ;  /* 0x0000000114147807 */ /* 0x000fe40007000000 */
[----:B------:R-:W-:-:S04]  /*c590*/  ISETP.GT.AND P4, PT, R15, R22, PT ;  /* 0x000000160f00720c */ /* 0x000fc80003f84270 */
[----:B------:R-:W-:Y:S02]  /*c5a0*/  SEL R12, R12, RZ, !P4 ;  /* 0x000000ff0c0c7207 */ /* 0x000fe40006000000 */
[----:B------:R-:W-:-:S03]  /*c5b0*/  SEL R20, R20, 0x1, !P4 ;  /* 0x0000000114147807 */ /* 0x000fc60006000000 */
[----:B------:R-:W-:Y:S02]  /*c5c0*/  IMAD.IADD R19, R23, 0x1, R12 ;  /* 0x0000000117137824 */ /* 0x000fe400078e020c */
[----:B------:R-:W-:Y:S02]  /*c5d0*/  IMAD R17, R13, R20, RZ ;  /* 0x000000140d117224 */ /* 0x000fe400078e02ff */
[----:B------:R-:W-:Y:S01]  /*c5e0*/  IMAD.MOV.U32 R14, RZ, RZ, R19 ;  /* 0x000000ffff0e7224 */ /* 0x000fe200078e0013 */
[----:B------:R-:W-:-:S13]  /*c5f0*/  ISETP.NE.AND P6, PT, R19, RZ, PT ;  /* 0x000000ff1300720c */ /* 0x000fda0003fc5270 */
[----:B------:R-:W-:Y:S05]  /*c600*/  WARPSYNC.COLLECTIVE R7, `(.L_x_13802) ;  /* 0x0000000007087348 */ /* 0x000fea0003c00000 */
[----:B------:R0:W1:Y:S02]  /*c610*/  SHFL.DOWN P4, R15, R14, R9, R22 ;  /* 0x080000090e0f7389 */ /* 0x0000640000080016 */
[----:B01----:R-:W-:Y:S05]  /*c620*/  ENDCOLLECTIVE ;  /* 0x000000000000791b */ /* 0x003fea0003800000 */
.L_x_13802:
[----:B------:R-:W-:Y:S02]  /*c630*/  IMAD.MOV.U32 R14, RZ, RZ, R17 ;  /* 0x000000ffff0e7224 */ /* 0x000fe400078e0011 */
[----:B------:R-:W-:-:S07]  /*c640*/  IMAD.MOV.U32 R12, RZ, RZ, R15 ;  /* 0x000000ffff0c7224 */ /* 0x000fce00078e000f */
[----:B------:R-:W-:Y:S05]  /*c650*/  WARPSYNC.COLLECTIVE R7, `(.L_x_13803) ;  /* 0x0000000007087348 */ /* 0x000fea0003c00000 */
[----:B------:R0:W1:Y:S02]  /*c660*/  SHFL.DOWN P4, R15, R14, R9, R22 ;  /* 0x080000090e0f7389 */ /* 0x0000640000080016 */
[----:B01----:R-:W-:Y:S05]  /*c670*/  ENDCOLLECTIVE ;  /* 0x000000000000791b */ /* 0x003fea0003800000 */
.L_x_13803:
[----:B------:R-:W-:Y:S02]  /*c680*/  IMAD.MOV.U32 R9, RZ, RZ, 0x10 ;  /* 0x00000010ff097424 */ /* 0x000fe400078e00ff */
[----:B------:R-:W-:Y:S02]  /*c690*/  IMAD.MOV.U32 R13, RZ, RZ, R15 ;  /* 0x000000ffff0d7224 */ /* 0x000fe400078e000f */
[----:B------:R-:W-:-:S03]  /*c6a0*/  VIADD R15, R5, 0x8 ;  /* 0x00000008050f7836 */ /* 0x000fc60000000000 */
[----:B------:R-:W-:Y:S02]  /*c6b0*/  SEL R13, R13, 0x1, !P6 ;  /* 0x000000010d0d7807 */ /* 0x000fe40007000000 */
[----:B------:R-:W-:-:S04]  /*c6c0*/  ISETP.GT.AND P4, PT, R15, R22, PT ;  /* 0x000000160f00720c */ /* 0x000fc80003f84270 */
[----:B------:R-:W-:-:S05]  /*c6d0*/  SEL R12, R12, RZ, !P4 ;  /* 0x000000ff0c0c7207 */ /* 0x000fca0006000000 */
[----:B------:R-:W-:Y:S01]  /*c6e0*/  IMAD.IADD R39, R19, 0x1, R12 ;  /* 0x0000000113277824 */ /* 0x000fe200078e020c */
[----:B------:R-:W-:Y:S01]  /*c6f0*/  SEL R12, R13, 0x1, !P4 ;  /* 0x000000010d0c7807 */ /* 0x000fe20006000000 */
[----:B------:R-:W-:Y:S02]  /*c700*/  VIADD R13, R5, 0x10 ;  /* 0x00000010050d7836 */ /* 0x000fe40000000000 */
[----:B------:R-:W-:Y:S01]  /*c710*/  IMAD.MOV.U32 R14, RZ, RZ, R39 ;  /* 0x000000ffff0e7224 */ /* 0x000fe200078e0027 */
[----:B------:R-:W-:Y:S01]  /*c720*/  ISETP.NE.AND P6, PT, R39, RZ, PT ;  /* 0x000000ff2700720c */ /* 0x000fe20003fc5270 */
[----:B------:R-:W-:-:S12]  /*c730*/  IMAD R23, R17, R12, RZ ;  /* 0x0000000c11177224 */ /* 0x000fd800078e02ff */
[----:B------:R-:W-:Y:S05]  /*c740*/  WARPSYNC.COLLECTIVE R7, `(.L_x_13804) ;  /* 0x0000000007087348 */ /* 0x000fea0003c00000 */
[----:B------:R0:W1:Y:S02]  /*c750*/  SHFL.DOWN P4, R15, R14, R9, R22 ;  /* 0x080000090e0f7389 */ /* 0x0000640000080016 */
[----:B01----:R-:W-:Y:S05]  /*c760*/  ENDCOLLECTIVE ;  /* 0x000000000000791b */ /* 0x003fea0003800000 */
.L_x_13804:
[----:B------:R-:W-:Y:S02]  /*c770*/  IMAD.MOV.U32 R14, RZ, RZ, R23 ;  /* 0x000000ffff0e7224 */ /* 0x000fe400078e0017 */
[----:B------:R-:W-:-:S07]  /*c780*/  IMAD.MOV.U32 R18, RZ, RZ, R15 ;  /* 0x000000ffff127224 */ /* 0x000fce00078e000f */
[----:B------:R-:W-:Y:S05]  /*c790*/  WARPSYNC.COLLECTIVE R7, `(.L_x_13805) ;  /* 0x0000000007087348 */ /* 0x000fea0003c00000 */
[----:B------:R0:W1:Y:S02]  /*c7a0*/  SHFL.DOWN P4, R15, R14, R9, R22 ;  /* 0x080000090e0f7389 */ /* 0x0000640000080016 */
[----:B01----:R-:W-:Y:S05]  /*c7b0*/  ENDCOLLECTIVE ;  /* 0x000000000000791b */ /* 0x003fea0003800000 */
.L_x_13805:
[----:B------:R-:W-:Y:S05]  /*c7c0*/  WARPSYNC.COLLECTIVE R7, `(.L_x_13806) ;  /* 0x0000000007087348 */ /* 0x000fea0003c00000 */
[----:B------:R-:W-:Y:S01]  /*c7d0*/  VOTE.ALL P3, P3 ;  /* 0x0000000000ff7806 */ /* 0x000fe20001860000 */
[----:B------:R-:W-:-:S12]  /*c7e0*/  ENDCOLLECTIVE ;  /* 0x000000000000791b */ /* 0x000fd80003800000 */
.L_x_13806:
[----:B------:R-:W-:Y:S01]  /*c7f0*/  ISETP.GT.AND P4, PT, R13, R22, PT ;  /* 0x000000160d00720c */ /* 0x000fe20003f84270 */
[----:B------:R-:W-:Y:S01]  /*c800*/  IMAD.MOV.U32 R17, RZ, RZ, R15 ;  /* 0x000000ffff117224 */ /* 0x000fe200078e000f */
[----:B------:R-:W0:Y:S02]  /*c810*/  LDC.64 R12, c[0x0][0x3a8] ;  /* 0x0000ea00ff0c7b82 */ /* 0x000e240000000a00 */
[----:B------:R-:W-:Y:S02]  /*c820*/  SEL R18, R18, RZ, !P4 ;  /* 0x000000ff12127207 */ /* 0x000fe40006000000 */
[----:B------:R-:W-:-:S03]  /*c830*/  SEL R17, R17, 0x1, !P6 ;  /* 0x0000000111117807 */ /* 0x000fc60007000000 */
[----:B------:R-:W-:Y:S01]  /*c840*/  IMAD.IADD R18, R39, 0x1, R18 ;  /* 0x0000000127127824 */ /* 0x000fe200078e0212 */
[----:B------:R-:W-:-:S05]  /*c850*/  SEL R20, R17, 0x1, !P4 ;  /* 0x0000000111147807 */ /* 0x000fca0006000000 */
[----:B------:R-:W-:Y:S01]  /*c860*/  IMAD R20, R23, R20, RZ ;  /* 0x0000001417147224 */ /* 0x000fe200078e02ff */
[----:B0-----:R-:W-:-:S05]  /*c870*/  IADD3 R17, P4, PT, R12, 0x200, RZ ;  /* 0x000002000c117810 */ /* 0x001fca0007f9e0ff */
[----:B------:R-:W-:Y:S01]  /*c880*/  IMAD.X R19, RZ, RZ, R13, P4 ;  /* 0x000000ffff137224 */ /* 0x000fe200020e060d */
[----:B------:R-:W-:Y:S07]  /*c890*/  BRA `(.L_x_13807) ;  /* 0xffffffc800f87947 */ /* 0x000fee000383ffff */
.L_x_13740:
[----:B------:R-:W-:Y:S01]  /*c8a0*/  BSSY B0, `(.L_x_13808) ;  /* 0x0000006000007945 */ /* 0x000fe20003800000 */
[----:B------:R-:W-:Y:S01]  /*c8b0*/  PLOP3.LUT P3, PT, P3, PT, PT, 0x8, 0x80 ;  /* 0x000000000080781c */ /* 0x000fe20001f6e170 */
[----:B------:R-:W-:-:S12]  /*c8c0*/  IMAD.MOV.U32 R7, RZ, RZ, -0x1 ;  /* 0xffffffffff077424 */ /* 0x000fd800078e00ff */
[----:B------:R-:W-:Y:S05]  /*c8d0*/  WARPSYNC.COLLECTIVE R7, `(.L_x_13809) ;  /* 0x0000000007087348 */ /* 0x000fea0003c00000 */
[----:B------:R-:W-:Y:S01]  /*c8e0*/  VOTE.ANY P3, P3 ;  /* 0x0000000000ff7806 */ /* 0x000fe20001860100 */
[----:B------:R-:W-:-:S12]  /*c8f0*/  ENDCOLLECTIVE ;  /* 0x000000000000791b */ /* 0x000fd80003800000 */
.L_x_13809:
[----:B------:R-:W-:Y:S05]  /*c900*/  BSYNC B0 ;  /* 0x0000000000007941 */ /* 0x000fea0003800000 */
.L_x_13808:
[----:B------:R-:W-:Y:S05]  /*c910*/  BRA `(.L_x_13810) ;  /* 0xffffffcc00047947 */ /* 0x000fea000383ffff */
.L_x_13742:
        /* <DEDUP_REMOVED lines=8> */
.L_x_13812:
[----:B------:R-:W-:Y:S05]  /*c9a0*/  BSYNC B0 ;  /* 0x0000000000007941 */ /* 0x000fea0003800000 */
.L_x_13811:
        /* <DEDUP_REMOVED lines=12> */
.L_x_13813:
[----:B------:R-:W-:Y:S02]  /*ca70*/  IMAD.MOV.U32 R14, RZ, RZ, R13 ;  /* 0x000000ffff0e7224 */ /* 0x000fe400078e000d */
[----:B------:R-:W-:-:S07]  /*ca80*/  IMAD.MOV.U32 R23, RZ, RZ, R15 ;  /* 0x000000ffff177224 */ /* 0x000fce00078e000f */
[----:B------:R-:W-:Y:S05]  /*ca90*/  WARPSYNC.COLLECTIVE R7, `(.L_x_13814) ;  /* 0x0000000007087348 */ /* 0x000fea0003c00000 */
[----:B------:R0:W1:Y:S02]  /*caa0*/  SHFL.DOWN P4, R15, R14, R9, R22 ;  /* 0x080000090e0f7389 */ /* 0x0000640000080016 */
[----:B01----:R-:W-:Y:S05]  /*cab0*/  ENDCOLLECTIVE ;  /* 0x000000000000791b */ /* 0x003fea0003800000 */
.L_x_13814:
        /* <DEDUP_REMOVED lines=14> */
.L_x_13815:
[----:B------:R-:W-:Y:S02]  /*cba0*/  IMAD.MOV.U32 R14, RZ, RZ, R39 ;  /* 0x000000ffff0e7224 */ /* 0x000fe400078e0027 */
[----:B------:R-:W-:-:S07]  /*cbb0*/  IMAD.MOV.U32 R43, RZ, RZ, R15 ;  /* 0x000000ffff2b7224 */ /* 0x000fce00078e000f */
[----:B------:R-:W-:Y:S05]  /*cbc0*/  WARPSYNC.COLLECTIVE R7, `(.L_x_13816) ;  /* 0x0000000007087348 */ /* 0x000fea0003c00000 */
[----:B------:R0:W1:Y:S02]  /*cbd0*/  SHFL.DOWN P4, R15, R14, R9, R22 ;  /* 0x080000090e0f7389 */ /* 0x0000640000080016 */
[----:B01----:R-:W-:Y:S05]  /*cbe0*/  ENDCOLLECTIVE ;  /* 0x000000000000791b */ /* 0x003fea0003800000 */
.L_x_13816:
        /* <DEDUP_REMOVED lines=13> */
.L_x_13817:
[----:B------:R-:W-:Y:S02]  /*ccc0*/  IMAD.MOV.U32 R14, RZ, RZ, R13 ;  /* 0x000000ffff0e7224 */ /* 0x000fe400078e000d */
[----:B------:R-:W-:-:S07]  /*ccd0*/  IMAD.MOV.U32 R12, RZ, RZ, R15 ;  /* 0x000000ffff0c7224 */ /* 0x000fce00078e000f */
[----:B------:R-:W-:Y:S05]  /*cce0*/  WARPSYNC.COLLECTIVE R7, `(.L_x_13818) ;  /* 0x0000000007087348 */ /* 0x000fea0003c00000 */
[----:B------:R0:W1:Y:S02]  /*ccf0*/  SHFL.DOWN P4, R15, R14, R9, R22 ;  /* 0x080000090e0f7389 */ /* 0x0000640000080016 */
[----:B01----:R-:W-:Y:S05]  /*cd00*/  ENDCOLLECTIVE ;  /* 0x000000000000791b */ /* 0x003fea0003800000 */
.L_x_13818:
        /* <DEDUP_REMOVED lines=10> */
[----:B------:R-:W-:Y:S01]  /*cdb0*/  ISETP.NE.AND P6, PT, R39, RZ, PT ;  /* 0x000000ff2700720c */ /* 0x000fe20003fc5270 */
[----:B------:R-:W-:-:S12]  /*cdc0*/  VIADD R13, R5, 0x8 ;  /* 0x00000008050d7836 */ /* 0x000fd80000000000 */
[----:B------:R-:W-:Y:S05]  /*cdd0*/  WARPSYNC.COLLECTIVE R7, `(.L_x_13819) ;  /* 0x0000000007087348 */ /* 0x000fea0003c00000 */
[----:B------:R0:W1:Y:S02]  /*cde0*/  SHFL.DOWN P4, R15, R14, R9, R22 ;  /* 0x080000090e0f7389 */ /* 0x0000640000080016 */
[----:B01----:R-:W-:Y:S05]  /*cdf0*/  ENDCOLLECTIVE ;  /* 0x000000000000791b */ /* 0x003fea0003800000 */
.L_x_13819:
[----:B------:R-:W-:Y:S02]  /*ce00*/  IMAD.MOV.U32 R14, RZ, RZ, R23 ;  /* 0x000000ffff0e7224 */ /* 0x000fe400078e0017 */
[----:B------:R-:W-:-:S07]  /*ce10*/  IMAD.MOV.U32 R12, RZ, RZ, R15 ;  /* 0x000000ffff0c7224 */ /* 0x000fce00078e000f */
[----:B------:R-:W-:Y:S05]  /*ce20*/  WARPSYNC.COLLECTIVE R7, `(.L_x_13820) ;  /* 0x0000000007087348 */ /* 0x000fea0003c00000 */
[----:B------:R0:W1:Y:S02]  /*ce30*/  SHFL.DOWN P4, R15, R14, R9, R22 ;  /* 0x080000090e0f7389 */ /* 0x0000640000080016 */
[----:B01----:R-:W-:Y:S05]  /*ce40*/  ENDCOLLECTIVE ;  /* 0x000000000000791b */ /* 0x003fea0003800000 */
.L_x_13820:
        /* <DEDUP_REMOVED lines=13> */
.L_x_13821:
[----:B------:R-:W-:Y:S02]  /*cf20*/  IMAD.MOV.U32 R14, RZ, RZ, R13 ;  /* 0x000000ffff0e7224 */ /* 0x000fe400078e000d */
[----:B------:R-:W-:-:S07]  /*cf30*/  IMAD.MOV.U32 R12, RZ, RZ, R15 ;  /* 0x000000ffff0c7224 */ /* 0x000fce00078e000f */
[----:B------:R-:W-:Y:S05]  /*cf40*/  WARPSYNC.COLLECTIVE R7, `(.L_x_13822) ;  /* 0x0000000007087348 */ /* 0x000fea0003c00000 */
[----:B------:R0:W1:Y:S02]  /*cf50*/  SHFL.DOWN P4, R15, R14, R9, R22 ;  /* 0x080000090e0f7389 */ /* 0x0000640000080016 */
[----:B01----:R-:W-:Y:S05]  /*cf60*/  ENDCOLLECTIVE ;  /* 0x000000000000791b */ /* 0x003fea0003800000 */
.L_x_13822:
[----:B------:R-:W-:Y:S05]  /*cf70*/  WARPSYNC.COLLECTIVE R7, `(.L_x_13823) ;  /* 0x0000000007087348 */ /* 0x000fea0003c00000 */
[----:B------:R-:W-:Y:S01]  /*cf80*/  VOTE.ALL P3, P3 ;  /* 0x0000000000ff7806 */ /* 0x000fe20001860000 */
[----:B------:R-:W-:-:S12]  /*cf90*/  ENDCOLLECTIVE ;  /* 0x000000000000791b */ /* 0x000fd80003800000 */
.L_x_13823:
        /* <DEDUP_REMOVED lines=12> */
.L_x_13825:
        /* <DEDUP_REMOVED lines=10> */
.L_x_14459:


//--------------------- .text._ZN6thrust24THRUST_300001_SM_1000_NS8cuda_cub4core6detail13_kernel_agentINS1_15__reduce_by_key16ReduceByKeyAgentINS0_6detail15normal_iteratorINS0_10device_ptrIiEEEESB_SB_SB_N4cuda3std3__412not_equal_toIiEENSE_4plusIiEEPllEEJSB_SB_SB_SB_SJ_N3cub18CUB_300001_SM_100024ReduceByKeyScanTileStateIilLb1EEESG_SI_llEEEvDpT0_ --------------------------
	.section	.text._ZN6thrust24THRUST_300001_SM_1000_NS8cuda_cub4core6detail13_kernel_agentINS1_15__reduce_by_key16ReduceByKeyAgentINS0_6detail15normal_iteratorINS0_10device_ptrIiEEEESB_SB_SB_N4cuda3std3__412not_equal_toIiEENSE_4plusIiEEPllEEJSB_SB_SB_SB_SJ_N3cub18CUB_300001_SM_100024ReduceByKeyScanTileStateIilLb1EEESG_SI_llEEEvDpT0_,"ax",@progbits
	.align	128
        .global         _ZN6thrust24THRUST_300001_SM_1000_NS8cuda_cub4core6detail13_kernel_agentINS1_15__reduce_by_key16ReduceByKeyAgentINS0_6detail15normal_iteratorINS0_10device_ptrIiEEEESB_SB_SB_N4cuda3std3__412not_equal_toIiEENSE_4plusIiEEPllEEJSB_SB_SB_SB_SJ_N3cub18CUB_300001_SM_100024ReduceByKeyScanTileStateIilLb1EEESG_SI_llEEEvDpT0_
        .type           _ZN6thrust24THRUST_300001_SM_1000_NS8cuda_cub4core6detail13_kernel_agentINS1_15__reduce_by_key16ReduceByKeyAgentINS0_6detail15normal_iteratorINS0_10device_ptrIiEEEESB_SB_SB_N4cuda3std3__412not_equal_toIiEENSE_4plusIiEEPllEEJSB_SB_SB_SB_SJ_N3cub18CUB_300001_SM_100024ReduceByKeyScanTileStateIilLb1EEESG_SI_llEEEvDpT0_,@function
        .size           _ZN6thrust24THRUST_300001_SM_1000_NS8cuda_cub4core6detail13_kernel_agentINS1_15__reduce_by_key16ReduceByKeyAgentINS0_6detail15normal_iteratorINS0_10device_ptrIiEEEESB_SB_SB_N4cuda3std3__412not_equal_toIiEENSE_4plusIiEEPllEEJSB_SB_SB_SB_SJ_N3cub18CUB_300001_SM_100024ReduceByKeyScanTileStateIilLb1EEESG_SI_llEEEvDpT0_,(.L_x_14460 - _ZN6thrust24THRUST_300001_SM_1000_NS8cuda_cub4core6detail13_kernel_agentINS1_15__reduce_by_key16ReduceByKeyAgentINS0_6detail15normal_iteratorINS0_10device_ptrIiEEEESB_SB_SB_N4cuda3std3__412not_equal_toIiEENSE_4plusIiEEPllEEJSB_SB_SB_SB_SJ_N3cub18CUB_300001_SM_100024ReduceByKeyScanTileStateIilLb1EEESG_SI_llEEEvDpT0_)
        .other          _ZN6thrust24THRUST_300001_SM_1000_NS8cuda_cub4core6detail13_kernel_agentINS1_15__reduce_by_key16ReduceByKeyAgentINS0_6detail15normal_iteratorINS0_10device_ptrIiEEEESB_SB_SB_N4cuda3std3__412not_equal_toIiEENSE_4plusIiEEPllEEJSB_SB_SB_SB_SJ_N3cub18CUB_300001_SM_100024ReduceByKeyScanTileStateIilLb1EEESG_SI_llEEEvDpT0_,@"STO_CUDA_ENTRY STV_DEFAULT"
_ZN6thrust24THRUST_300001_SM_1000_NS8cuda_cub4core6detail13_kernel_agentINS1_15__reduce_by_key16ReduceByKeyAgentINS0_6detail15normal_iteratorINS0_10device_ptrIiEEEESB_SB_SB_N4cuda3std3__412not_equal_toIiEENSE_4plusIiEEPllEEJSB_SB_SB_SB_SJ_N3cub18CUB_300001_SM_100024ReduceByKeyScanTileStateIilLb1EEESG_SI_llEEEvDpT0_:
.text._ZN6thrust24THRUST_300001_SM_1000_NS8cuda_cub4core6detail13_kernel_agentINS1_15__reduce_by_key16ReduceByKeyAgentINS0_6detail15normal_iteratorINS0_10device_ptrIiEEEESB_SB_SB_N4cuda3std3__412not_equal_toIiEENSE_4plusIiEEPllEEJSB_SB_SB_SB_SJ_N3cub18CUB_300001_SM_100024ReduceByKeyScanTileStateIilLb1EEESG_SI_llEEEvDpT0_:
        /* <DEDUP_REMOVED lines=77> */
[----:B------:R-:W-:Y:S02]  /*04d0*/  SEL R32, RZ, 0x1, P2 ;  /* 0x00000001ff207807 */ /* 0x000fe40001000000 */
        /* <DEDUP_REMOVED lines=12> */
[----:B-1----:R-:W-:-:S03]  /*05a0*/  SEL R33, RZ, 0x1, P5 ;  /* 0x00000001ff217807 */ /* 0x002fc60002800000 */
[----:B------:R0:W-:Y:S01]  /*05b0*/  STS [R24+0x400], R39 ;  /* 0x0004002718007388 */ /* 0x0001e20000000800 */
[----:B------:R-:W-:-:S03]  /*05c0*/  NOP ;  /* 0x0000000000007918 */ /* 0x000fc60000000000 */
[----:B------:R-:W-:Y:S01]  /*05d0*/  LDS R42, [R5] ;  /* 0x00000000052a7984 */ /* 0x000fe20000000800 */
[----:B0-----:R-:W-:-:S03]  /*05e0*/  SEL R24, RZ, 0x1, P4 ;  /* 0x00000001ff187807 */ /* 0x001fc60002000000 */
        /* <DEDUP_REMOVED lines=12> */
[----:B0-----:R-:W-:-:S02]  /*06b0*/  SEL R6, RZ, 0x1, P2 ;  /* 0x00000001ff067807 */ /* 0x001fc40001000000 */
[----:B-1----:R-:W-:-:S04]  /*06c0*/  @P0 ISETP.NE.AND P1, PT, R22, R2, PT ;  /* 0x000000021600020c */ /* 0x002fc80003f25270 */
[----:B------:R-:W-:-:S04]  /*06d0*/  @P0 SEL R31, RZ, 0x1, P1 ;  /* 0x00000001ff1f0807 */ /* 0x000fc80000800000 */
        /* <DEDUP_REMOVED lines=8> */
[----:B------:R-:W-:Y:S02]  /*0760*/  SEL R6, RZ, 0x1, P3 ;  /* 0x00000001ff067807 */ /* 0x000fe40001800000 */
[----:B------:R-:W-:Y:S01]  /*0770*/  ISETP.NE.AND P1, PT, R16, R18, PT ;  /* 0x000000121000720c */ /* 0x000fe20003f25270 */
[----:B------:R-:W-:Y:S01]  /*0780*/  IMAD.X R26, RZ, RZ, R36, P0 ;  /* 0x000000ffff1a7224 */ /* 0x000fe200000e0624 */
[----:B------:R-:W-:-:S02]  /*0790*/  IADD3 R37, P0, PT, R35, R6, RZ ;  /* 0x0000000623257210 */ /* 0x000fc40007f1e0ff */
[----:B------:R-:W-:Y:S02]  /*07a0*/  SEL R38, RZ, 0x1, P1 ;  /* 0x00000001ff267807 */ /* 0x000fe40000800000 */
[----:B------:R-:W-:Y:S01]  /*07b0*/  SEL R6, R42, RZ, P4 ;  /* 0x000000ff2a067207 */ /* 0x000fe20002000000 */
[----:B------:R-:W-:Y:S01]  /*07c0*/  IMAD.X R28, RZ, RZ, R26, P0 ;  /* 0x000000ffff1c7224 */ /* 0x000fe200000e061a */
[----:B------:R-:W-:-:S03]  /*07d0*/  IADD3 R38, P0, PT, R37, R38, RZ ;  /* 0x0000002625267210 */ /* 0x000fc60007f1e0ff */
[----:B------:R-:W-:Y:S02]  /*07e0*/  IMAD.IADD R6, R9, 0x1, R6 ;  /* 0x0000000109067824 */ /* 0x000fe400078e0206 */
[----:B------:R-:W-:Y:S01]  /*07f0*/  IMAD.X R29, RZ, RZ, R28, P0 ;  /* 0x000000ffff1d7224 */ /* 0x000fe200000e061c */
[----:B------:R-:W-:-:S04]  /*0800*/  ISETP.NE.AND P0, PT, R18, R20, PT ;  /* 0x000000141200720c */ /* 0x000fc80003f05270 */
[----:B------:R-:W-:-:S04]  /*0810*/  SEL R39, RZ, 0x1, P0 ;  /* 0x00000001ff277807 */ /* 0x000fc80000000000 */
[----:B------:R-:W-:-:S05]  /*0820*/  IADD3 R39, P6, PT, R38, R39, RZ ;  /* 0x0000002726277210 */ /* 0x000fca0007fde0ff */
[----:B------:R-:W-:Y:S01]  /*0830*/  IMAD.X R30, RZ, RZ, R29, P6 ;  /* 0x000000ffff1e7224 */ /* 0x000fe200030e061d */
[----:B------:R-:W-:-:S04]  /*0840*/  ISETP.NE.AND P6, PT, R8, R10, PT ;  /* 0x0000000a0800720c */ /* 0x000fc80003fc5270 */
[----:B------:R-:W-:Y:S02]  /*0850*/  SEL R6, R6, RZ, P6 ;  /* 0x000000ff06067207 */ /* 0x000fe40003000000 */
[----:B------:R-:W-:-:S03]  /*0860*/  ISETP.NE.AND P6, PT, R20, R27, PT ;  /* 0x0000001b1400720c */ /* 0x000fc60003fc5270 */
[----:B------:R-:W-:Y:S01]  /*0870*/  IMAD.IADD R6, R11, 0x1, R6 ;  /* 0x000000010b067824 */ /* 0x000fe200078e0206 */
[----:B------:R-:W-:-:S04]  /*0880*/  SEL R24, RZ, 0x1, P6 ;  /* 0x00000001ff187807 */ /* 0x000fc80003000000 */
[----:B------:R-:W-:Y:S02]  /*0890*/  SEL R6, R6, RZ, P5 ;  /* 0x000000ff06067207 */ /* 0x000fe40002800000 */
[----:B------:R-:W-:-:S03]  /*08a0*/  ISETP.GE.AND P5, PT, R3, 0x10, PT ;  /* 0x000000100300780c */ /* 0x000fc60003fa6270 */
[----:B------:R-:W-:-:S05]  /*08b0*/  IMAD.IADD R6, R13, 0x1, R6 ;  /* 0x000000010d067824 */ /* 0x000fca00078e0206 */
[----:B------:R-:W-:-:S05]  /*08c0*/  SEL R6, R6, RZ, P2 ;  /* 0x000000ff06067207 */ /* 0x000fca0001000000 */
[----:B------:R-:W-:-:S05]  /*08d0*/  IMAD.IADD R6, R15, 0x1, R6 ;  /* 0x000000010f067824 */ /* 0x000fca00078e0206 */
[----:B------:R-:W-:-:S05]  /*08e0*/  SEL R6, R6, RZ, P3 ;  /* 0x000000ff06067207 */ /* 0x000fca0001800000 */
[----:B------:R-:W-:-:S05]  /*08f0*/  IMAD.IADD R6, R17, 0x1, R6 ;  /* 0x0000000111067824 */ /* 0x000fca00078e0206 */
[----:B------:R-:W-:-:S05]  /*0900*/  SEL R6, R6, RZ, P1 ;  /* 0x000000ff06067207 */ /* 0x000fca0000800000 */
[----:B------:R-:W-:-:S05]  /*0910*/  IMAD.IADD R6, R19, 0x1, R6 ;  /* 0x0000000113067824 */ /* 0x000fca00078e0206 */
[----:B------:R-:W-:-:S05]  /*0920*/  SEL R6, R6, RZ, P0 ;  /* 0x000000ff06067207 */ /* 0x000fca0000000000 */
[----:B------:R-:W-:-:S05]  /*0930*/  IMAD.IADD R6, R21, 0x1, R6 ;  /* 0x0000000115067824 */ /* 0x000fca00078e0206 */
[----:B------:R-:W-:Y:S02]  /*0940*/  SEL R5, R6, RZ, P6 ;  /* 0x000000ff06057207 */ /* 0x000fe40003000000 */
        /* <DEDUP_REMOVED lines=150> */
[----:B------:R-:W-:-:S04]  /*12b0*/  SEL R46, RZ, 0x1, P4 ;  /* 0x00000001ff2e7807 */ /* 0x000fc80002000000 */
        /* <DEDUP_REMOVED lines=19> */
[----:B------:R-:W-:Y:S02]  /*13f0*/  SEL R4, R3, RZ, P4 ;  /* 0x000000ff03047207 */ /* 0x000fe40002000000 */
[----:B------:R-:W-:-:S03]  /*1400*/  IADD3 R32, P4, PT, R40, R32, RZ ;  /* 0x0000002028207210 */ /* 0x000fc60007f9e0ff */
[----:B------:R-:W-:Y:S02]  /*1410*/  IMAD.IADD R9, R9, 0x1, R4 ;  /* 0x0000000109097824 */ /* 0x000fe400078e0204 */
[----:B------:R-:W0:Y:S03]  /*1420*/  LDS.64 R4, [UR5+0x70] ;  /* 0x00007005ff047984 */ /* 0x000e260008000a00 */
[----:B------:R-:W-:Y:S02]  /*1430*/  SEL R6, R9, RZ, P5 ;  /* 0x000000ff09067207 */ /* 0x000fe40002800000 */
[----:B------:R-:W-:-:S03]  /*1440*/  ISETP.NE.AND P5, PT, R44, RZ, PT ;  /* 0x000000ff2c00720c */ /* 0x000fc60003fa5270 */
[----:B------:R-:W-:-:S05]  /*1450*/  IMAD.IADD R11, R11, 0x1, R6 ;  /* 0x000000010b0b7824 */ /* 0x000fca00078e0206 */
[----:B------:R-:W-:Y:S02]  /*1460*/  SEL R6, R11, RZ, P5 ;  /* 0x000000ff0b067207 */ /* 0x000fe40002800000 */
[----:B------:R-:W-:-:S03]  /*1470*/  ISETP.NE.AND P5, PT, R0, RZ, PT ;  /* 0x000000ff0000720c */ /* 0x000fc60003fa5270 */
[----:B------:R-:W-:-:S05]  /*1480*/  IMAD.IADD R13, R13, 0x1, R6 ;  /* 0x000000010d0d7824 */ /* 0x000fca00078e0206 */
[----:B------:R-:W-:-:S05]  /*1490*/  SEL R6, R13, RZ, P2 ;  /* 0x000000ff0d067207 */ /* 0x000fca0001000000 */
[----:B------:R-:W1:Y:S01]  /*14a0*/  @!P5 LDC.64 R24, c[0x0][0x3a8] ;  /* 0x0000ea00ff18db82 */ /* 0x000e620000000a00 */
[----:B------:R-:W-:-:S05]  /*14b0*/  IMAD.IADD R15, R15, 0x1, R6 ;  /* 0x000000010f0f7824 */ /* 0x000fca00078e0206 */
[----:B------:R-:W-:-:S05]  /*14c0*/  SEL R44, R15, RZ, P3 ;  /* 0x000000ff0f2c7207 */ /* 0x000fca0001800000 */
        /* <DEDUP_REMOVED lines=10> */
[----:B------:R-:W-:Y:S02]  /*1570*/  SEL R42, R17, RZ, P1 ;  /* 0x000000ff112a7207 */ /* 0x000fe40000800000 */
[----:B------:R-:W-:Y:S02]  /*1580*/  ISETP.GE.AND.EX P1, PT, R7, RZ, PT, P2 ;  /* 0x000000ff0700720c */ /* 0x000fe40003f26320 */
[----:B-1----:R0:W-:Y:S01]  /*1590*/  @!P5 ST.E.128.STRONG.GPU desc[UR8][R24.64+0x200], R4 ;  /* 0x000200041800d985 */ /* 0x0021e2000c10fd08 */
[----:B------:R-:W-:Y:S01]  /*15a0*/  IMAD.IADD R19, R19, 0x1, R42 ;  /* 0x0000000113137824 */ /* 0x000fe200078e022a */
[----:B------:R-:W-:Y:S01]  /*15b0*/  IADD3 R43, P2, PT, R31, R40, RZ ;  /* 0x000000281f2b7210 */ /* 0x000fe20007f5e0ff */
[----:B------:R-:W-:Y:S01]  /*15c0*/  IMAD.X R42, RZ, RZ, UR4, P3 ;  /* 0x00000004ff2a7e24 */ /* 0x000fe200098e06ff */
[----:B------:R-:W-:-:S02]  /*15d0*/  IADD3 R31, P3, PT, R40, R45, RZ ;  /* 0x0000002d281f7210 */ /* 0x000fc40007f7e0ff */
[C---:B------:R-:W-:Y:S02]  /*15e0*/  IADD3 R33, P5, PT, R40.reuse, R33, RZ ;  /* 0x0000002128217210 */ /* 0x040fe40007fbe0ff */
[----:B------:R-:W-:Y:S01]  /*15f0*/  SEL R44, R19, RZ, P0 ;  /* 0x000000ff132c7207 */ /* 0x000fe20000000000 */
        /* <DEDUP_REMOVED lines=33> */
[----:B------:R-:W-:-:S03]  /*1810*/  ISETP.GT.U32.AND P0, PT, R6, R0, PT ;  /* 0x000000000600720c */ /* 0x000fc60003f04070 */
[----:B------:R0:W-:Y:S01]  /*1820*/  @!P1 STS.64 [R32], R10 ;  /* 0x0000000a20009388 */ /* 0x0001e20000000a00 */
[----:B------:R-:W-:Y:S02]  /*1830*/  ISETP.GT.U32.AND.EX P0, PT, R7, RZ, PT, P0 ;  /* 0x000000ff0700720c */ /* 0x000fe40003f04100 */
[----:B------:R-:W-:-:S03]  /*1840*/  @!P6 LEA R33, R33, UR5, 0x3 ;  /* 0x000000052121ec11 */ /* 0x000fc6000f8e18ff */
[----:B------:R-:W-:Y:S02]  /*1850*/  @!P2 LEA R39, R39, UR5, 0x3 ;  /* 0x000000052727ac11 */ /* 0x000fe4000f8e18ff */
        /* <DEDUP_REMOVED lines=35> */
.L_x_13831:
        /* <DEDUP_REMOVED lines=17> */
.L_x_13830:
[----:B------:R-:W-:Y:S05]  /*1ba0*/  BSYNC.RECONVERGENT B0 ;  /* 0x0000000000007941 */ /* 0x000fea0003800200 */
.L_x_13829:
[----:B------:R-:W-:Y:S05]  /*1bb0*/  @!P0 EXIT ;  /* 0x000000000000894d */ /* 0x000fea0003800000 */
.L_x_13832:
        /* <DEDUP_REMOVED lines=31> */
.L_x_13828:
        /* <DEDUP_REMOVED lines=14> */
.L_x_13834:
[----:B------:R-:W-:Y:S05]  /*1e90*/  BSYNC.RECONVERGENT B0 ;  /* 0x0000000000007941 */ /* 0x000fea0003800200 */
.L_x_13833:
        /* <DEDUP_REMOVED lines=11> */
.L_x_13836:
[----:B------:R-:W-:Y:S05]  /*1f50*/  BSYNC.RECONVERGENT B0 ;  /* 0x0000000000007941 */ /* 0x000fea0003800200 */
.L_x_13835:
        /* <DEDUP_REMOVED lines=16> */
.L_x_13838:
[----:B------:R-:W-:Y:S05]  /*2060*/  BSYNC.RECONVERGENT B0 ;  /* 0x0000000000007941 */ /* 0x000fea0003800200 */
.L_x_13837:
[----:B------:R-:W-:Y:S04]  /*2070*/  BSSY.RECONVERGENT B0, `(.L_x_13839) ;  /* 0x000000b000007945 */ /* 0x000fe80003800200 */
[----:B------:R-:W-:Y:S05]  /*2080*/  @P2 BRA `(.L_x_13840) ;  /* 0x0000000000242947 */ /* 0x000fea0003800000 */
        /* <DEDUP_REMOVED lines=9> */
.L_x_13840:
[----:B------:R-:W-:Y:S05]  /*2120*/  BSYNC.RECONVERGENT B0 ;  /* 0x0000000000007941 */ /* 0x000fea0003800200 */
.L_x_13839:
[----:B------:R-:W-:Y:S04]  /*2130*/  BSSY.RECONVERGENT B0, `(.L_x_13841) ;  /* 0x000000b000007945 */ /* 0x000fe80003800200 */
[----:B------:R-:W-:Y:S05]  /*2140*/  @P3 BRA `(.L_x_13842) ;  /* 0x0000000000243947 */ /* 0x000fea0003800000 */
        /* <DEDUP_REMOVED lines=9> */
.L_x_13842:
[----:B------:R-:W-:Y:S05]  /*21e0*/  BSYNC.RECONVERGENT B0 ;  /* 0x0000000000007941 */ /* 0x000fea0003800200 */
.L_x_13841:
[----:B------:R-:W-:Y:S04]  /*21f0*/  BSSY.RECONVERGENT B0, `(.L_x_13843) ;  /* 0x000000b000007945 */ /* 0x000fe80003800200 */
[----:B------:R-:W-:Y:S05]  /*2200*/  @P4 BRA `(.L_x_13844) ;  /* 0x0000000000244947 */ /* 0x000fea0003800000 */
        /* <DEDUP_REMOVED lines=9> */
.L_x_13844:
[----:B------:R-:W-:Y:S05]  /*22a0*/  BSYNC.RECONVERGENT B0 ;  /* 0x0000000000007941 */ /* 0x000fea0003800200 */
.L_x_13843:
[----:B------:R-:W-:Y:S04]  /*22b0*/  BSSY.RECONVERGENT B0, `(.L_x_13845) ;  /* 0x000000b000007945 */ /* 0x000fe80003800200 */
[----:B------:R-:W-:Y:S05]  /*22c0*/  @P5 BRA `(.L_x_13846) ;  /* 0x0000000000245947 */ /* 0x000fea0003800000 */
        /* <DEDUP_REMOVED lines=9> */
.L_x_13846:
[----:B------:R-:W-:Y:S05]  /*2360*/  BSYNC.RECONVERGENT B0 ;  /* 0x0000000000007941 */ /* 0x000fea0003800200 */
.L_x_13845:
        /* <DEDUP_REMOVED lines=11> */
.L_x_13848:
[----:B------:R-:W-:Y:S05]  /*2420*/  BSYNC.RECONVERGENT B0 ;  /* 0x0000000000007941 */ /* 0x000fea0003800200 */
.L_x_13847:
[----:B------:R-:W-:Y:S05]  /*2430*/  @P1 EXIT ;  /* 0x000000000000194d */ /* 0x000fea0003800000 */
        /* <DEDUP_REMOVED lines=10> */
.L_x_13827:
        /* <DEDUP_REMOVED lines=26> */
[----:B-1----:R-:W0:Y:S02]  /*2680*/  @!P1 LDC.64 R2, c[0x0][0x380] ;  /* 0x0000e000ff029b82 */ /* 0x002e240000000a00 */
[----:B------:R-:W5:Y:S04]  /*2690*/  LDG.E.CONSTANT R29, desc[UR8][R4.64+0x100] ;  /* 0x00010008041d7981 */ /* 0x000f68000c1e9900 */
[----:B------:R-:W5:Y:S04]  /*26a0*/  LDG.E.CONSTANT R31, desc[UR8][R4.64+0x180] ;  /* 0x00018008041f7981 */ /* 0x000f68000c1e9900 */
[----:B------:R-:W5:Y:S04]  /*26b0*/  LDG.E.CONSTANT R33, desc[UR8][R4.64+0x200] ;  /* 0x0002000804217981 */ /* 0x000f68000c1e9900 */
[----:B------:R-:W5:Y:S04]  /*26c0*/  LDG.E.CONSTANT R35, desc[UR8][R4.64+0x280] ;  /* 0x0002800804237981 */ /* 0x000f68000c1e9900 */
[----:B------:R-:W5:Y:S04]  /*26d0*/  LDG.E.CONSTANT R37, desc[UR8][R4.64+0x300] ;  /* 0x0003000804257981 */ /* 0x000f68000c1e9900 */
[----:B------:R-:W5:Y:S04]  /*26e0*/  LDG.E.CONSTANT R41, desc[UR8][R4.64+0x380] ;  /* 0x0003800804297981 */ /* 0x000f68000c1e9900 */
[----:B------:R1:W5:Y:S01]  /*26f0*/  LDG.E.CONSTANT R43, desc[UR8][R4.64+0x400] ;  /* 0x00040008042b7981 */ /* 0x000362000c1e9900 */
[----:B------:R-:W-:-:S02]  /*2700*/  IMAD.MOV.U32 R25, RZ, RZ, RZ ;  /* 0x000000ffff197224 */ /* 0x000fc400078e00ff */
        /* <DEDUP_REMOVED lines=15> */
[----:B0-----:R-:W-:-:S03]  /*2800*/  LEA R6, R40, UR4, 0x2 ;  /* 0x0000000428067c11 */ /* 0x001fc6000f8e10ff */
        /* <DEDUP_REMOVED lines=18> */
[----:B------:R-:W-:Y:S02]  /*2930*/  SEL R22, RZ, 0x1, P2 ;  /* 0x00000001ff167807 */ /* 0x000fe40001000000 */
        /* <DEDUP_REMOVED lines=23> */
[----:B0-----:R-:W-:-:S02]  /*2ab0*/  SEL R0, R27, RZ, P2 ;  /* 0x000000ff1b007207 */ /* 0x001fc40001000000 */
[----:B------:R-:W-:-:S03]  /*2ac0*/  SEL R5, RZ, 0x1, P3 ;  /* 0x00000001ff057807 */ /* 0x000fc60001800000 */
[----:B-1----:R-:W-:-:S05]  /*2ad0*/  IMAD.IADD R0, R19, 0x1, R0 ;  /* 0x0000000113007824 */ /* 0x002fca00078e0200 */
[----:B------:R-:W-:Y:S02]  /*2ae0*/  SEL R0, R0, RZ, P3 ;  /* 0x000000ff00007207 */ /* 0x000fe40001800000 */
[----:B------:R-:W-:-:S03]  /*2af0*/  ISETP.NE.AND P3, PT, R10, R8, PT ;  /* 0x000000080a00720c */ /* 0x000fc60003f65270 */
[----:B--2---:R-:W-:Y:S01]  /*2b00*/  IMAD.IADD R0, R21, 0x1, R0 ;  /* 0x0000000115007824 */ /* 0x004fe200078e0200 */
[----:B------:R-:W-:Y:S04]  /*2b10*/  STS [R6+0x4d8], R23 ;  /* 0x0004d81706007388 */ /* 0x000fe80000000800 */
[----:B------:R-:W-:Y:S01]  /*2b20*/  SEL R0, R0, RZ, P4 ;  /* 0x000000ff00007207 */ /* 0x000fe20002000000 */
[----:B------:R-:W-:Y:S04]  /*2b30*/  BAR.SYNC.DEFER_BLOCKING 0x0 ;  /* 0x0000000000007b1d */ /* 0x000fe80000010000 */
[----:B---3--:R-:W-:-:S05]  /*2b40*/  IMAD.IADD R0, R15, 0x1, R0 ;  /* 0x000000010f007824 */ /* 0x008fca00078e0200 */
[----:B------:R-:W-:-:S05]  /*2b50*/  SEL R0, R0, RZ, P6 ;  /* 0x000000ff00007207 */ /* 0x000fca0003000000 */
[----:B----4-:R-:W-:-:S05]  /*2b60*/  IMAD.IADD R0, R13, 0x1, R0 ;  /* 0x000000010d007824 */ /* 0x010fca00078e0200 */
[----:B------:R-:W-:-:S05]  /*2b70*/  SEL R0, R0, RZ, P5 ;  /* 0x000000ff00007207 */ /* 0x000fca0002800000 */
[----:B-----5:R-:W-:Y:S01]  /*2b80*/  IMAD.IADD R0, R11, 0x1, R0 ;  /* 0x000000010b007824 */ /* 0x020fe200078e0200 */
[----:B------:R0:W1:Y:S04]  /*2b90*/  @P0 LDS R25, [R6+0x4d4] ;  /* 0x0004d40006190984 */ /* 0x0000680000000800 */
[----:B------:R-:W-:Y:S02]  /*2ba0*/  SEL R0, R0, RZ, P3 ;  /* 0x000000ff00007207 */ /* 0x000fe40001800000 */
[----:B0-----:R-:W-:-:S03]  /*2bb0*/  SEL R6, RZ, 0x1, P4 ;  /* 0x00000001ff067807 */ /* 0x001fc60002000000 */
[----:B------:R-:W-:Y:S01]  /*2bc0*/  IMAD.IADD R0, R9, 0x1, R0 ;  /* 0x0000000109007824 */ /* 0x000fe200078e0200 */
[----:B-1----:R-:W-:-:S04]  /*2bd0*/  ISETP.NE.AND P0, PT, R25, R16, PT ;  /* 0x000000101900720c */ /* 0x002fc80003f05270 */
[----:B------:R-:W-:-:S04]  /*2be0*/  SEL R7, RZ, 0x1, P0 ;  /* 0x00000001ff077807 */ /* 0x000fc80000000000 */
[----:B------:R-:W-:-:S04]  /*2bf0*/  IADD3 R5, P0, P2, R5, R22, R7 ;  /* 0x0000001605057210 */ /* 0x000fc80007a1e007 */
[----:B------:R-:W-:Y:S02]  /*2c00*/  IADD3 R22, P4, PT, R5, R6, RZ ;  /* 0x0000000605167210 */ /* 0x000fe40007f9e0ff */
[----:B------:R-:W-:Y:S02]  /*2c10*/  SEL R5, RZ, 0x1, P6 ;  /* 0x00000001ff057807 */ /* 0x000fe40003000000 */
[----:B------:R-:W-:Y:S02]  /*2c20*/  ISETP.NE.AND P6, PT, R8, R2, PT ;  /* 0x000000020800720c */ /* 0x000fe40003fc5270 */
[----:B------:R-:W-:Y:S02]  /*2c30*/  SEL R6, RZ, 0x1, P5 ;  /* 0x00000001ff067807 */ /* 0x000fe40002800000 */
[----:B------:R-:W-:Y:S02]  /*2c40*/  IADD3 R7, P5, PT, R22, R5, RZ ;  /* 0x0000000516077210 */ /* 0x000fe40007fbe0ff */
[----:B------:R-:W-:-:S02]  /*2c50*/  IADD3.X R5, PT, PT, RZ, RZ, RZ, P0, P2 ;  /* 0x000000ffff057210 */ /* 0x000fc400007e44ff */
[----:B------:R-:W-:Y:S02]  /*2c60*/  SEL R0, R0, RZ, P6 ;  /* 0x000000ff00007207 */ /* 0x000fe40003000000 */
[----:B------:R-:W-:Y:S01]  /*2c70*/  IADD3 R7, P2, PT, R7, R6, RZ ;  /* 0x0000000607077210 */ /* 0x000fe20007f5e0ff */
[----:B------:R-:W-:Y:S01]  /*2c80*/  IMAD.X R5, RZ, RZ, R5, P4 ;  /* 0x000000ffff057224 */ /* 0x000fe200020e0605 */
[----:B------:R-:W-:Y:S01]  /*2c90*/  SEL R6, RZ, 0x1, P3 ;  /* 0x00000001ff067807 */ /* 0x000fe20001800000 */
[----:B------:R-:W-:Y:S01]  /*2ca0*/  IMAD.IADD R0, R3, 0x1, R0 ;  /* 0x0000000103007824 */ /* 0x000fe200078e0200 */
[----:B------:R-:W-:Y:S02]  /*2cb0*/  ISETP.NE.AND P0, PT, R2, R23, PT ;  /* 0x000000170200720c */ /* 0x000fe40003f05270 */
[----:B------:R-:W-:Y:S01]  /*2cc0*/  IADD3 R7, P3, PT, R7, R6, RZ ;  /* 0x0000000607077210 */ /* 0x000fe20007f7e0ff */
[----:B------:R-:W-:Y:S01]  /*2cd0*/  IMAD.X R6, RZ, RZ, R5, P5 ;  /* 0x000000ffff067224 */ /* 0x000fe200028e0605 */
[----:B------:R-:W-:-:S02]  /*2ce0*/  SEL R5, R0, RZ, P0 ;  /* 0x000000ff00057207 */ /* 0x000fc40000000000 */
[----:B------:R-:W-:Y:S01]  /*2cf0*/  SEL R22, RZ, 0x1, P6 ;  /* 0x00000001ff167807 */ /* 0x000fe20003000000 */
[----:B------:R-:W-:Y:S01]  /*2d00*/  IMAD.X R0, RZ, RZ, R6, P2 ;  /* 0x000000ffff007224 */ /* 0x000fe200010e0606 */
[----:B------:R-:W-:Y:S01]  /*2d10*/  ISETP.NE.AND P5, PT, R17, 0x4, PT ;  /* 0x000000041100780c */ /* 0x000fe20003fa5270 */
[----:B------:R-:W-:Y:S01]  /*2d20*/  IMAD.IADD R4, R4, 0x1, R5 ;  /* 0x0000000104047824 */ /* 0x000fe200078e0205 */
[----:B------:R-:W-:Y:S01]  /*2d30*/  IADD3 R22, P2, PT, R7, R22, RZ ;  /* 0x0000001607167210 */ /* 0x000fe20007f5e0ff */
[----:B------:R-:W-:Y:S01]  /*2d40*/  IMAD.X R24, RZ, RZ, R0, P3 ;  /* 0x000000ffff187224 */ /* 0x000fe200018e0600 */
[----:B------:R-:W-:Y:S02]  /*2d50*/  SEL R5, RZ, 0x1, P0 ;  /* 0x00000001ff057807 */ /* 0x000fe40000000000 */
        /* <DEDUP_REMOVED lines=10> */
[----:B------:R-:W-:-:S06]  /*2e00*/  ISETP.NE.AND.EX P0, PT, R29, RZ, PT, P0 ;  /* 0x000000ff1d00720c */ /* 0x000fcc0003f05300 */
[----:B------:R-:W-:Y:S02]  /*2e10*/  @!P3 LEA R42, R17, UR4, 0x4 ;  /* 0x00000004112abc11 */ /* 0x000fe4000f8e20ff */
        /* <DEDUP_REMOVED lines=57> */
[----:B------:R-:W-:Y:S02]  /*31b0*/  IMAD.X R5, R5, 0x1, R28, P0 ;  /* 0x0000000105057824 */ /* 0x000fe400000e061c */
[----:B------:R-:W-:-:S03]  /*31c0*/  IMAD.IADD R41, R6, 0x1, R7 ;  /* 0x0000000106297824 */ /* 0x000fc600078e0207 */
        /* <DEDUP_REMOVED lines=20> */
[----:B--2---:R-:W-:Y:S01]  /*3310*/  SEL R32, R44, RZ, !P0 ;  /* 0x000000ff2c207207 */ /* 0x004fe20004000000 */
[----:B------:R-:W-:Y:S01]  /*3320*/  LDS R34, [UR4+0x68] ;  /* 0x00006804ff227984 */ /* 0x000fe20008000800 */
[C---:B---3--:R-:W-:Y:S02]  /*3330*/  ISETP.NE.U32.AND P0, PT, R36.reuse, RZ, PT ;  /* 0x000000ff2400720c */ /* 0x048fe40003f05070 */
[----:B------:R-:W-:Y:S01]  /*3340*/  IADD3 R47, P2, PT, R36, R47, RZ ;  /* 0x0000002f242f7210 */ /* 0x000fe20007f5e0ff */
[----:B----4-:R-:W-:Y:S01]  /*3350*/  IMAD.IADD R45, R45, 0x1, R32 ;  /* 0x000000012d2d7824 */ /* 0x010fe200078e0220 */
[----:B------:R-:W-:Y:S01]  /*3360*/  SEL R50, R49, R35, !P3 ;  /* 0x0000002331327207 */ /* 0x000fe20005800000 */
[----:B------:R-:W1:Y:S01]  /*3370*/  LDS.64 R32, [UR4+0x60] ;  /* 0x00006004ff207984 */ /* 0x000e620008000a00 */
[C---:B------:R-:W-:Y:S01]  /*3380*/  ISETP.NE.AND.EX P0, PT, R37.reuse, RZ, PT, P0 ;  /* 0x000000ff2500720c */ /* 0x040fe20003f05300 */
[----:B------:R-:W-:Y:S01]  /*3390*/  IMAD.X R49, R37, 0x1, R49, P2 ;  /* 0x0000000125317824 */ /* 0x000fe200010e0631 */
[----:B------:R-:W-:Y:S01]  /*33a0*/  SEL R44, R45, R44, !P3 ;  /* 0x0000002c2d2c7207 */ /* 0x000fe20005800000 */
[----:B------:R-:W2:Y:S01]  /*33b0*/  LDS R35, [UR4+0x58] ;  /* 0x00005804ff237984 */ /* 0x000ea20008000800 */
[----:B------:R-:W-:-:S02]  /*33c0*/  ISETP.NE.AND P2, PT, R17, 0x3, PT ;  /* 0x000000031100780c */ /* 0x000fc40003f45270 */
[----:B------:R-:W-:Y:S02]  /*33d0*/  SEL R45, R45, RZ, !P0 ;  /* 0x000000ff2d2d7207 */ /* 0x000fe40004000000 */
[C---:B-----5:R-:W-:Y:S02]  /*33e0*/  IADD3 R37, P3, PT, R30.reuse, R47, RZ ;  /* 0x0000002f1e257210 */ /* 0x060fe40007f7e0ff */
[----:B------:R-:W-:Y:S01]  /*33f0*/  ISETP.NE.U32.AND P0, PT, R30, RZ, PT ;  /* 0x000000ff1e00720c */ /* 0x000fe20003f05070 */
[----:B------:R-:W-:Y:S01]  /*3400*/  IMAD.IADD R45, R46, 0x1, R45 ;  /* 0x000000012e2d7824 */ /* 0x000fe200078e022d */
[----:B------:R-:W-:Y:S01]  /*3410*/  SEL R48, R47, R48, !P2 ;  /* 0x000000302f307207 */ /* 0x000fe20005000000 */
[C---:B------:R-:W-:Y:S01]  /*3420*/  IMAD.X R47, R31.reuse, 0x1, R49, P3 ;  /* 0x000000011f2f7824 */ /* 0x040fe200018e0631 */
[----:B------:R-:W-:Y:S02]  /*3430*/  ISETP.NE.AND.EX P0, PT, R31, RZ, PT, P0 ;  /* 0x000000ff1f00720c */ /* 0x000fe40003f05300 */
[----:B------:R-:W3:Y:S01]  /*3440*/  LDS.64 R30, [UR4+0x70] ;  /* 0x00007004ff1e7984 */ /* 0x000ee20008000a00 */
[----:B------:R-:W-:-:S02]  /*3450*/  ISETP.NE.U32.AND P6, PT, R28, RZ, PT ;  /* 0x000000ff1c00720c */ /* 0x000fc40003fc5070 */
[C---:B------:R-:W-:Y:S02]  /*3460*/  SEL R36, R45.reuse, RZ, !P0 ;  /* 0x000000ff2d247207 */ /* 0x040fe40004000000 */
[----:B------:R-:W-:Y:S02]  /*3470*/  SEL R44, R45, R44, !P2 ;  /* 0x0000002c2d2c7207 */ /* 0x000fe40005000000 */
[----:B------:R-:W-:Y:S01]  /*3480*/  ISETP.NE.AND.EX P6, PT, R29, RZ, PT, P6 ;  /* 0x000000ff1d00720c */ /* 0x000fe20003fc5360 */
[----:B------:R-:W-:Y:S01]  /*3490*/  IMAD.IADD R43, R43, 0x1, R36 ;  /* 0x000000012b2b7824 */ /* 0x000fe200078e0224 */
[----:B------:R-:W-:Y:S01]  /*34a0*/  SEL R50, R49, R50, !P2 ;  /* 0x0000003231327207 */ /* 0x000fe20005000000 */
[----:B------:R-:W4:Y:S01]  /*34b0*/  LDS R36, [UR4+0x78] ;  /* 0x00007804ff247984 */ /* 0x000f220008000800 */
[----:B------:R-:W-:Y:S02]  /*34c0*/  SEL R46, R37, R48, !P5 ;  /* 0x00000030252e7207 */ /* 0x000fe40006800000 */
[----:B------:R-:W-:-:S02]  /*34d0*/  SEL R44, R43, R44, !P5 ;  /* 0x0000002c2b2c7207 */ /* 0x000fc40006800000 */
[----:B------:R-:W-:Y:S02]  /*34e0*/  SEL R43, R43, RZ, !P6 ;  /* 0x000000ff2b2b7207 */ /* 0x000fe40007000000 */
[----:B------:R-:W-:Y:S02]  /*34f0*/  ISETP.NE.U32.AND P0, PT, R6, RZ, PT ;  /* 0x000000ff0600720c */ /* 0x000fe40003f05070 */
[----:B------:R-:W-:Y:S01]  /*3500*/  SEL R48, R47, R50, !P5 ;  /* 0x000000322f307207 */ /* 0x000fe20006800000 */
[----:B0-----:R-:W-:Y:S01]  /*3510*/  IMAD.IADD R43, R42, 0x1, R43 ;  /* 0x000000012a2b7824 */ /* 0x001fe200078e022b */
[----:B------:R-:W-:Y:S02]  /*3520*/  IADD3 R37, P5, PT, R28, R37, RZ ;  /* 0x000000251c257210 */ /* 0x000fe40007fbe0ff */
[----:B------:R-:W-:Y:S02]  /*3530*/  ISETP.NE.AND.EX P0, PT, R7, RZ, PT, P0 ;  /* 0x000000ff0700720c */ /* 0x000fe40003f05300 */
[----:B------:R-:W-:Y:S01]  /*3540*/  SEL R28, R37, R46, !P4 ;  /* 0x0000002e251c7207 */ /* 0x000fe20006000000 */
[----:B------:R-:W-:Y:S01]  /*3550*/  IMAD.X R29, R29, 0x1, R47, P5 ;  /* 0x000000011d1d7824 */ /* 0x000fe200028e062f */
[----:B------:R-:W-:-:S02]  /*3560*/  IADD3 R37, P5, PT, R6, R37, RZ ;  /* 0x0000002506257210 */ /* 0x000fc40007fbe0ff */
[----:B------:R-:W-:Y:S02]  /*3570*/  SEL R6, R43, RZ, !P0 ;  /* 0x000000ff2b067207 */ /* 0x000fe40004000000 */
[----:B------:R-:W-:Y:S02]  /*3580*/  ISETP.NE.AND P3, PT, R17, 0x6, PT ;  /* 0x000000061100780c */ /* 0x000fe40003f65270 */
[----:B------:R-:W-:Y:S01]  /*3590*/  SEL R44, R43, R44, !P4 ;  /* 0x0000002c2b2c7207 */ /* 0x000fe20006000000 */
[----:B------:R-:W-:Y:S01]  /*35a0*/  IMAD.X R43, R7, 0x1, R29, P5 ;  /* 0x00000001072b7824 */ /* 0x000fe200028e061d */
[----:B-1----:R-:W-:Y:S01]  /*35b0*/  ISETP.NE.U32.AND P0, PT, R32, RZ, PT ;  /* 0x000000ff2000720c */ /* 0x002fe20003f05070 */
[----:B--2---:R-:W-:Y:S01]  /*35c0*/  IMAD.IADD R7, R35, 0x1, R6 ;  /* 0x0000000123077824 */ /* 0x004fe200078e0206 */
[----:B------:R-:W-:Y:S01]  /*35d0*/  SEL R42, R29, R48, !P4 ;  /* 0x000000301d2a7207 */ /* 0x000fe20006000000 */
[----:B------:R0:W1:Y:S01]  /*35e0*/  SHFL.UP PT, R35, R5, 0x1, RZ ;  /* 0x0420000005237989 */ /* 0x00006200000e00ff */
[----:B------:R-:W-:-:S02]  /*35f0*/  SEL R6, R37, R28, !P3 ;  /* 0x0000001c25067207 */ /* 0x000fc40005800000 */
[----:B------:R-:W-:Y:S01]  /*3600*/  IADD3 R37, P4, PT, R32, R37, RZ ;  /* 0x0000002520257210 */ /* 0x000fe20007f9e0ff */
[----:B------:R2:W1:Y:S01]  /*3610*/  SHFL.UP PT, R29, R4, 0x1, RZ ;  /* 0x04200000041d7989 */ /* 0x00046200000e00ff */
[----:B------:R-:W-:Y:S02]  /*3620*/  ISETP.NE.AND.EX P0, PT, R33, RZ, PT, P0 ;  /* 0x000000ff2100720c */ /* 0x000fe40003f05300 */
[----:B------:R-:W-:Y:S01]  /*3630*/  SEL R44, R7, R44, !P3 ;  /* 0x0000002c072c7207 */ /* 0x000fe20005800000 */
[----:B------:R-:W-:Y:S01]  /*3640*/  IMAD.X R33, R33, 0x1, R43, P4 ;  /* 0x0000000121217824 */ /* 0x000fe200020e062b */
[----:B------:R-:W-:Y:S02]  /*3650*/  SEL R7, R7, RZ, !P0 ;  /* 0x000000ff07077207 */ /* 0x000fe40004000000 */
[----:B------:R-:W-:Y:S02]  /*3660*/  ISETP.GE.U32.AND P4, PT, R40, 0x20, PT ;  /* 0x000000202800780c */ /* 0x000fe40003f86070 */
[----:B---3--:R-:W-:Y:S01]  /*3670*/  ISETP.NE.U32.AND P0, PT, R30, RZ, PT ;  /* 0x000000ff1e00720c */ /* 0x008fe20003f05070 */
[----:B------:R-:W-:Y:S01]  /*3680*/  IMAD.IADD R7, R34, 0x1, R7 ;  /* 0x0000000122077824 */ /* 0x000fe200078e0207 */
[----:B------:R-:W-:-:S02]  /*3690*/  SEL R28, R43, R42, !P3 ;  /* 0x0000002a2b1c7207 */ /* 0x000fc40005800000 */
[----:B------:R-:W-:Y:S02]  /*36a0*/  ISETP.NE.AND.EX P0, PT, R31, RZ, PT, P0 ;  /* 0x000000ff1f00720c */ /* 0x000fe40003f05300 */
[----:B------:R-:W-:Y:S02]  /*36b0*/  ISETP.NE.AND P2, PT, R17, 0x7, PT ;  /* 0x000000071100780c */ /* 0x000fe40003f45270 */
[----:B------:R-:W-:Y:S01]  /*36c0*/  IADD3 R34, P3, PT, R30, R37, RZ ;  /* 0x000000251e227210 */ /* 0x000fe20007f7e0ff */
[----:B------:R2:W3:Y:S01]  /*36d0*/  SHFL.UP PT, R17, R41, 0x1, RZ ;  /* 0x0420000029117989 */ /* 0x0004e200000e00ff */
[----:B0-----:R-:W-:Y:S02]  /*36e0*/  SEL R5, R7, RZ, !P0 ;  /* 0x000000ff07057207 */ /* 0x001fe40004000000 */
[----:B------:R-:W-:Y:S01]  /*36f0*/  SEL R6, R37, R6, !P2 ;  /* 0x0000000625067207 */ /* 0x000fe20005000000 */
[----:B------:R-:W-:Y:S01]  /*3700*/  IMAD.X R37, R31, 0x1, R33, P3 ;  /* 0x000000011f257824 */ /* 0x000fe200018e0621 */
[----:B------:R-:W-:Y:S01]  /*3710*/  SEL R7, R7, R44, !P2 ;  /* 0x0000002c07077207 */ /* 0x000fe20005000000 */
[----:B----4-:R-:W-:Y:S01]  /*3720*/  IMAD.IADD R36, R36, 0x1, R5 ;  /* 0x0000000124247824 */ /* 0x010fe200078e0205 */
[----:B------:R-:W-:Y:S01]  /*3730*/  SEL R28, R33, R28, !P2 ;  /* 0x0000001c211c7207 */ /* 0x000fe20005000000 */
[----:B-12---:R-:W-:Y:S06]  /*3740*/  @!P4 BRA `(.L_x_13849) ;  /* 0x00000000002cc947 */ /* 0x006fec0003800000 */
[----:B------:R-:W-:Y:S02]  /*3750*/  ISETP.NE.AND P1, PT, R38, RZ, PT ;  /* 0x000000ff2600720c */ /* 0x000fe40003f25270 */
[C---:B------:R-:W-:Y:S02]  /*3760*/  ISETP.NE.U32.AND P0, PT, R29.reuse, RZ, PT ;  /* 0x000000ff1d00720c */ /* 0x040fe40003f05070 */
[----:B------:R-:W-:Y:S02]  /*3770*/  SEL R29, R29, RZ, P1 ;  /* 0x000000ff1d1d7207 */ /* 0x000fe40000800000 */
[C---:B------:R-:W-:Y:S02]  /*3780*/  ISETP.NE.AND.EX P0, PT, R35.reuse, RZ, PT, P0 ;  /* 0x000000ff2300720c */ /* 0x040fe40003f05300 */
[----:B------:R-:W-:Y:S02]  /*3790*/  SEL R35, R35, RZ, P1 ;  /* 0x000000ff23237207 */ /* 0x000fe40000800000 */
[----:B------:R-:W-:-:S02]  /*37a0*/  SEL R4, R7, RZ, !P0 ;  /* 0x000000ff07047207 */ /* 0x000fc40004000000 */
[----:B------:R-:W-:-:S03]  /*37b0*/  IADD3 R29, P0, PT, R29, R6, RZ ;  /* 0x000000061d1d7210 */ /* 0x000fc60007f1e0ff */
[----:B---3--:R-:W-:Y:S02]  /*37c0*/  @P1 IMAD.IADD R7, R17, 0x1, R4 ;  /* 0x0000000111071824 */ /* 0x008fe400078e0204 */
[----:B------:R-:W-:Y:S02]  /*37d0*/  IMAD.X R35, R35, 0x1, R28, P0 ;  /* 0x0000000123237824 */ /* 0x000fe400000e061c */
[----:B------:R-:W-:Y:S01]  /*37e0*/  IMAD.MOV.U32 R17, RZ, RZ, R7 ;  /* 0x000000ffff117224 */ /* 0x000fe200078e0007 */
[----:B------:R-:W-:Y:S06]  /*37f0*/  BRA `(.L_x_13850) ;  /* 0x0000001000387947 */ /* 0x000fec0003800000 */
.L_x_13849:
[----:B------:R-:W0:Y:S01]  /*3800*/  LDC.64 R30, c[0x0][0x3a8] ;  /* 0x0000ea00ff1e7b82 */ /* 0x000e220000000a00 */
[----:B------:R-:W1:Y:S01]  /*3810*/  LDCU UR5, c[0x0][0x370] ;  /* 0x00006e00ff0577ac */ /* 0x000e620008000800 */
[----:B------:R-:W-:Y:S01]  /*3820*/  @!P1 IMAD.MOV.U32 R6, RZ, RZ, R34 ;  /* 0x000000ffff069224 */ /* 0x000fe200078e0022 */
[----:B------:R2:W-:Y:S01]  /*3830*/  @!P1 STS [UR4+0xd0], R36 ;  /* 0x0000d024ff009988 */ /* 0x0005e20008000804 */
[----:B------:R-:W-:Y:S01]  /*3840*/  @!P1 IMAD.MOV.U32 R7, RZ, RZ, R37 ;  /* 0x000000ffff079224 */ /* 0x000fe200078e0025 */
[----:B------:R-:W-:Y:S01]  /*3850*/  LOP3.LUT R32, RZ, R40, RZ, 0x33, !PT ;  /* 0x00000028ff207212 */ /* 0x000fe200078e33ff */
[----:B------:R-:W-:Y:S02]  /*3860*/  @!P1 IMAD.MOV.U32 R4, RZ, RZ, R36 ;  /* 0x000000ffff049224 */ /* 0x000fe400078e0024 */
[----:B------:R-:W-:Y:S01]  /*3870*/  @!P1 IMAD.MOV.U32 R5, RZ, RZ, 0x64 ;  /* 0x00000064ff059424 */ /* 0x000fe200078e00ff */
[----:B------:R2:W-:Y:S01]  /*3880*/  @!P1 STS.64 [UR4+0xc8], R6 ;  /* 0x0000c806ff009988 */ /* 0x0005e20008000a04 */
[----:B-1----:R-:W-:Y:S01]  /*3890*/  UISETP.GT.U32.AND UP0, UPT, UR5, 0x1f3, UPT ;  /* 0x000001f30500788c */ /* 0x002fe2000bf04070 */
[----:B0-----:R-:W-:-:S05]  /*38a0*/  IMAD.WIDE.U32 R30, R39, 0x10, R30 ;  /* 0x00000010271e7825 */ /* 0x001fca00078e001e */
[----:B------:R2:W-:Y:S03]  /*38b0*/  @!P1 ST.E.128.STRONG.GPU desc[UR8][R30.64+0x200], R4 ;  /* 0x000200041e009985 */ /* 0x0005e6000c10fd08 */
[----:B------:R-:W-:Y:S05]  /*38c0*/  BRA.U UP0, `(.L_x_13851) ;  /* 0x0000000100087547 */ /* 0x000fea000b800000 */
[----:B------:R0:W-:Y:S06]  /*38d0*/  MEMBAR.SC.CTA ;  /* 0x0000000000007992 */ /* 0x0001ec0000000000 */
[----:B0-----:R-:W-:Y:S05]  /*38e0*/  BRA `(.L_x_13852) ;  /* 0x0000000000087947 */ /* 0x001fea0003800000 */
.L_x_13851:
[----:B------:R-:W-:Y:S05]  /*38f0*/  NANOSLEEP 0x1c2 ;  /* 0x000001c20000795d */ /* 0x000fea0003800000 */
[----:B------:R-:W-:Y:S01]  /*3900*/  NOP ;  /* 0x0000000000007918 */ /* 0x000fe20000000000 */
.L_x_13852:
[----:B--2---:R-:W-:-:S07]  /*3910*/  IMAD.WIDE R30, R32, 0x10, R30 ;  /* 0x00000010201e7825 */ /* 0x004fce00078e021e */
.L_x_13854:
[----:B------:R-:W2:Y:S01]  /*3920*/  LD.E.128.STRONG.GPU R4, desc[UR8][R30.64+0x200] ;  /* 0x000200081e047980 */ /* 0x000ea2000c10fd00 */
[----:B------:R-:W-:Y:S05]  /*3930*/  YIELD ;  /* 0x0000000000007946 */ /* 0x000fea0003800000 */
[----:B------:R-:W-:Y:S01]  /*3940*/  UMOV UR5, 0xffffffff ;  /* 0xffffffff00057882 */ /* 0x000fe20000000000 */
[----:B--2---:R-:W-:Y:S02]  /*3950*/  ISETP.NE.AND P0, PT, R5, 0x63, PT ;  /* 0x000000630500780c */ /* 0x004fe40003f05270 */
[----:B------:R-:W-:Y:S11]  /*3960*/  BRA.DIV UR5, `(.L_x_13853) ;  /* 0x0000008e056c7947 */ /* 0x000ff6000b800000 */
[----:B------:R-:W-:-:S13]  /*3970*/  VOTE.ANY P0, !P0 ;  /* 0x0000000000ff7806 */ /* 0x000fda0004000100 */
.L_x_13997:
        /* <DEDUP_REMOVED lines=15> */
[----:B------:R0:W4:Y:S02]  /*3a70*/  SHFL.DOWN PT, R6, R40, 0x1, R33 ;  /* 0x0820000028067989 */ /* 0x00012400000e0021 */
.L_x_14003:
[----:B------:R-:W-:Y:S01]  /*3a80*/  ISETP.GE.AND P2, PT, R38, R33, PT ;  /* 0x000000212600720c */ /* 0x000fe20003f46270 */
[----:B------:R-:W-:-:S12]  /*3a90*/  UMOV UR5, 0xffffffff ;  /* 0xffffffff00057882 */ /* 0x000fd80000000000 */
[----:B------:R-:W-:Y:S02]  /*3aa0*/  @!P2 ISETP.NE.U32.AND P0, PT, R41, RZ, PT ;  /* 0x000000ff2900a20c */ /* 0x000fe40003f05070 */
[----:B-1----:R-:W-:Y:S02]  /*3ab0*/  @!P2 IADD3 R30, P3, PT, R30, R41, RZ ;  /* 0x000000291e1ea210 */ /* 0x002fe40007f7e0ff */
[----:B------:R-:W-:-:S03]  /*3ac0*/  @!P2 ISETP.NE.AND.EX P0, PT, R42, RZ, PT, P0 ;  /* 0x000000ff2a00a20c */ /* 0x000fc60003f05300 */
[----:B0-----:R-:W-:Y:S02]  /*3ad0*/  @!P2 IMAD.MOV.U32 R41, RZ, RZ, R30 ;  /* 0x000000ffff29a224 */ /* 0x001fe400078e001e */
[----:B--2---:R-:W-:Y:S01]  /*3ae0*/  @!P2 IMAD.X R30, R31, 0x1, R42, P3 ;  /* 0x000000011f1ea824 */ /* 0x004fe200018e062a */
[----:B----4-:R-:W-:Y:S01]  /*3af0*/  @!P2 SEL R31, R6, RZ, !P0 ;  /* 0x000000ff061fa207 */ /* 0x010fe20004000000 */
[----:B------:R-:W-:Y:S06]  /*3b00*/  BRA.DIV UR5, `(.L_x_13856) ;  /* 0x0000008e059c7947 */ /* 0x000fec000b800000 */
.L_x_14006:
[----:B------:R-:W-:Y:S01]  /*3b10*/  UMOV UR5, 0xffffffff ;  /* 0xffffffff00057882 */ /* 0x000fe20000000000 */
[----:B------:R-:W-:Y:S02]  /*3b20*/  @!P2 IMAD.MOV.U32 R42, RZ, RZ, R30 ;  /* 0x000000ffff2aa224 */ /* 0x000fe400078e001e */
[----:B------:R-:W-:Y:S01]  /*3b30*/  @!P2 IMAD.IADD R40, R40, 0x1, R31 ;  /* 0x000000012828a824 */ /* 0x000fe200078e021f */
[----:B------:R-:W-:Y:S06]  /*3b40*/  BRA.DIV UR5, `(.L_x_13857) ;  /* 0x0000008e05ac7947 */ /* 0x000fec000b800000 */
[----:B------:R0:W1:Y:S04]  /*3b50*/  SHFL.DOWN PT, R30, R41, 0x2, R33 ;  /* 0x08400000291e7989 */ /* 0x00006800000e0021 */
[----:B------:R0:W2:Y:S04]  /*3b60*/  SHFL.DOWN PT, R31, R42, 0x2, R33 ;  /* 0x084000002a1f7989 */ /* 0x0000a800000e0021 */
[----:B------:R0:W4:Y:S02]  /*3b70*/  SHFL.DOWN PT, R6, R40, 0x2, R33 ;  /* 0x0840000028067989 */ /* 0x00012400000e0021 */
.L_x_14011:
[----:B------:R-:W-:Y:S01]  /*3b80*/  VIADD R46, R38, 0x2 ;  /* 0x00000002262e7836 */ /* 0x000fe20000000000 */
[----:B------:R-:W-:-:S04]  /*3b90*/  UMOV UR5, 0xffffffff ;  /* 0xffffffff00057882 */ /* 0x000fc80000000000 */
[----:B------:R-:W-:-:S13]  /*3ba0*/  ISETP.GT.AND P2, PT, R46, R33, PT ;  /* 0x000000212e00720c */ /* 0x000fda0003f44270 */
[----:B------:R-:W-:Y:S02]  /*3bb0*/  @!P2 ISETP.NE.U32.AND P0, PT, R41, RZ, PT ;  /* 0x000000ff2900a20c */ /* 0x000fe40003f05070 */
[----:B-1----:R-:W-:Y:S02]  /*3bc0*/  @!P2 IADD3 R30, P3, PT, R30, R41, RZ ;  /* 0x000000291e1ea210 */ /* 0x002fe40007f7e0ff */
[----:B------:R-:W-:-:S03]  /*3bd0*/  @!P2 ISETP.NE.AND.EX P0, PT, R42, RZ, PT, P0 ;  /* 0x000000ff2a00a20c */ /* 0x000fc60003f05300 */
[----:B--2---:R-:W-:Y:S01]  /*3be0*/  @!P2 IMAD.X R43, R31, 0x1, R42, P3 ;  /* 0x000000011f2ba824 */ /* 0x004fe200018e062a */
[----:B----4-:R-:W-:Y:S01]  /*3bf0*/  @!P2 SEL R31, R6, RZ, !P0 ;  /* 0x000000ff061fa207 */ /* 0x010fe20004000000 */
[----:B------:R-:W-:Y:S08]  /*3c00*/  BRA.DIV UR5, `(.L_x_13858) ;  /* 0x0000008e05d07947 */ /* 0x000ff0000b800000 */
.L_x_14014:
[----:B------:R-:W-:Y:S01]  /*3c10*/  UMOV UR5, 0xffffffff ;  /* 0xffffffff00057882 */ /* 0x000fe20000000000 */
[----:B0-----:R-:W-:Y:S02]  /*3c20*/  @!P2 IMAD.MOV.U32 R41, RZ, RZ, R30 ;  /* 0x000000ffff29a224 */ /* 0x001fe400078e001e */
[----:B------:R-:W-:Y:S02]  /*3c30*/  @!P2 IMAD.MOV.U32 R42, RZ, RZ, R43 ;  /* 0x000000ffff2aa224 */ /* 0x000fe400078e002b */
[----:B------:R-:W-:Y:S01]  /*3c40*/  @!P2 IMAD.IADD R40, R40, 0x1, R31 ;  /* 0x000000012828a824 */ /* 0x000fe200078e021f */
[----:B------:R-:W-:Y:S06]  /*3c50*/  BRA.DIV UR5, `(.L_x_13859) ;  /* 0x0000008e05dc7947 */ /* 0x000fec000b800000 */
[----:B------:R0:W1:Y:S04]  /*3c60*/  SHFL.DOWN PT, R30, R41, 0x4, R33 ;  /* 0x08800000291e7989 */ /* 0x00006800000e0021 */
[----:B------:R0:W2:Y:S04]  /*3c70*/  SHFL.DOWN PT, R31, R42, 0x4, R33 ;  /* 0x088000002a1f7989 */ /* 0x0000a800000e0021 */
[----:B------:R0:W4:Y:S02]  /*3c80*/  SHFL.DOWN PT, R6, R40, 0x4, R33 ;  /* 0x0880000028067989 */ /* 0x00012400000e0021 */
.L_x_14019:
        /* <DEDUP_REMOVED lines=9> */
.L_x_14022:
        /* <DEDUP_REMOVED lines=8> */
.L_x_14027:
        /* <DEDUP_REMOVED lines=9> */
.L_x_14030:
        /* <DEDUP_REMOVED lines=8> */
.L_x_14035:
[----:B------:R-:W-:Y:S01]  /*3eb0*/  VIADD R43, R38, 0x10 ;  /* 0x00000010262b7836 */ /* 0x000fe20000000000 */
[----:B------:R-:W5:Y:S01]  /*3ec0*/  LDC.64 R30, c[0x0][0x3a8] ;  /* 0x0000ea00ff1e7b82 */ /* 0x000f620000000a00 */
[----:B------:R-:W-:Y:S01]  /*3ed0*/  UMOV UR5, 0xffffffff ;  /* 0xffffffff00057882 */ /* 0x000fe20000000000 */
[----:B------:R-:W-:Y:S02]  /*3ee0*/  ISETP.NE.AND P0, PT, R5, 0x65, PT ;  /* 0x000000650500780c */ /* 0x000fe40003f05270 */
[----:B------:R-:W-:-:S13]  /*3ef0*/  ISETP.GT.AND P3, PT, R43, R33, PT ;  /* 0x000000212b00720c */ /* 0x000fda0003f64270 */
[----:B------:R-:W-:Y:S02]  /*3f00*/  @!P3 ISETP.NE.U32.AND P2, PT, R41, RZ, PT ;  /* 0x000000ff2900b20c */ /* 0x000fe40003f45070 */
[----:B-1----:R-:W-:Y:S02]  /*3f10*/  @!P3 IADD3 R48, P4, PT, R48, R41, RZ ;  /* 0x000000293030b210 */ /* 0x002fe40007f9e0ff */
[----:B------:R-:W-:Y:S02]  /*3f20*/  @!P3 ISETP.NE.AND.EX P2, PT, R42, RZ, PT, P2 ;  /* 0x000000ff2a00b20c */ /* 0x000fe40003f45320 */
[----:B-----5:R-:W-:Y:S01]  /*3f30*/  IADD3 R30, P5, PT, R30, 0x200, RZ ;  /* 0x000002001e1e7810 */ /* 0x020fe20007fbe0ff */
[----:B--2---:R-:W-:Y:S01]  /*3f40*/  @!P3 IMAD.X R49, R49, 0x1, R42, P4 ;  /* 0x000000013131b824 */ /* 0x004fe200020e062a */
[----:B----4-:R-:W-:Y:S01]  /*3f50*/  @!P3 SEL R5, R6, RZ, !P2 ;  /* 0x000000ff0605b207 */ /* 0x010fe20005000000 */
[----:B------:R-:W-:Y:S10]  /*3f60*/  BRA.DIV UR5, `(.L_x_13864) ;  /* 0x0000009205547947 */ /* 0x000ff4000b800000 */
.L_x_14038:
        /* <DEDUP_REMOVED lines=8> */
.L_x_14041:
[----:B------:R-:W-:Y:S05]  /*3ff0*/  @!P0 BRA `(.L_x_13866) ;  /* 0x0000000400b48947 */ /* 0x000fea0003800000 */
.L_x_13880:
[----:B------:R-:W-:-:S07]  /*4000*/  IMAD.WIDE R32, R49, 0x10, R30 ;  /* 0x0000001031207825 */ /* 0x000fce00078e021e */
.L_x_13868:
[----:B------:R-:W2:Y:S01]  /*4010*/  LD.E.128.STRONG.GPU R4, desc[UR8][R32.64+-0x200] ;  /* 0xfffe000820047980 */ /* 0x000ea2000c10fd00 */
[----:B------:R-:W-:Y:S05]  /*4020*/  YIELD ;  /* 0x0000000000007946 */ /* 0x000fea0003800000 */
[----:B------:R-:W-:Y:S01]  /*4030*/  UMOV UR5, 0xffffffff ;  /* 0xffffffff00057882 */ /* 0x000fe20000000000 */
[----:B--2---:R-:W-:Y:S02]  /*4040*/  ISETP.NE.AND P0, PT, R5, 0x63, PT ;  /* 0x000000630500780c */ /* 0x004fe40003f05270 */
[----:B------:R-:W-:Y:S11]  /*4050*/  BRA.DIV UR5, `(.L_x_13867) ;  /* 0x00000092055c7947 */ /* 0x000ff6000b800000 */
[----:B------:R-:W-:-:S13]  /*4060*/  VOTE.ANY P0, !P0 ;  /* 0x0000000000ff7806 */ /* 0x000fda0004000100 */
.L_x_14044:
        /* <DEDUP_REMOVED lines=14> */
[----:B------:R0:W4:Y:S02]  /*4150*/  SHFL.DOWN PT, R52, R48, 0x1, R33 ;  /* 0x0820000030347989 */ /* 0x00012400000e0021 */
.L_x_14050:
[----:B------:R-:W-:Y:S01]  /*4160*/  ISETP.GE.AND P2, PT, R38, R33, PT ;  /* 0x000000212600720c */ /* 0x000fe20003f46270 */
[----:B------:R-:W-:-:S12]  /*4170*/  UMOV UR5, 0xffffffff ;  /* 0xffffffff00057882 */ /* 0x000fd80000000000 */
[----:B-1----:R-:W-:Y:S02]  /*4180*/  @!P2 IADD3 R53, P3, PT, R53, R32, RZ ;  /* 0x000000203535a210 */ /* 0x002fe40007f7e0ff */
[----:B------:R-:W-:-:S03]  /*4190*/  @!P2 ISETP.NE.U32.AND P0, PT, R32, RZ, PT ;  /* 0x000000ff2000a20c */ /* 0x000fc60003f05070 */
[----:B0-----:R-:W-:Y:S01]  /*41a0*/  @!P2 IMAD.MOV.U32 R32, RZ, RZ, R53 ;  /* 0x000000ffff20a224 */ /* 0x001fe200078e0035 */
[----:B------:R-:W-:Y:S09]  /*41b0*/  BRA.DIV UR5, `(.L_x_13870) ;  /* 0x00000092059c7947 */ /* 0x000ff2000b800000 */
.L_x_14053:
[----:B------:R-:W-:Y:S01]  /*41c0*/  @!P2 ISETP.NE.AND.EX P0, PT, R51, RZ, PT, P0 ;  /* 0x000000ff3300a20c */ /* 0x000fe20003f05300 */
[----:B------:R-:W-:Y:S01]  /*41d0*/  UMOV UR5, 0xffffffff ;  /* 0xffffffff00057882 */ /* 0x000fe20000000000 */
[----:B--2---:R-:W-:Y:S02]  /*41e0*/  @!P2 IMAD.X R50, R50, 0x1, R51, P3 ;  /* 0x000000013232a824 */ /* 0x004fe400018e0633 */
[----:B----4-:R-:W-:Y:S02]  /*41f0*/  @!P2 SEL R7, R52, RZ, !P0 ;  /* 0x000000ff3407a207 */ /* 0x010fe40004000000 */
[----:B------:R-:W-:-:S03]  /*4200*/  @!P2 IMAD.MOV.U32 R51, RZ, RZ, R50 ;  /* 0x000000ffff33a224 */ /* 0x000fc600078e0032 */
[----:B------:R-:W-:Y:S01]  /*4210*/  @!P2 IMAD.IADD R48, R48, 0x1, R7 ;  /* 0x000000013030a824 */ /* 0x000fe200078e0207 */
[----:B------:R-:W-:Y:S06]  /*4220*/  BRA.DIV UR5, `(.L_x_13871) ;  /* 0x0000009205a07947 */ /* 0x000fec000b800000 */
[----:B------:R0:W1:Y:S04]  /*4230*/  SHFL.DOWN PT, R53, R32, 0x2, R33 ;  /* 0x0840000020357989 */ /* 0x00006800000e0021 */
[----:B------:R0:W2:Y:S04]  /*4240*/  SHFL.DOWN PT, R50, R51, 0x2, R33 ;  /* 0x0840000033327989 */ /* 0x0000a800000e0021 */
[----:B------:R0:W4:Y:S02]  /*4250*/  SHFL.DOWN PT, R52, R48, 0x2, R33 ;  /* 0x0840000030347989 */ /* 0x00012400000e0021 */
.L_x_14058:
[----:B------:R-:W-:Y:S01]  /*4260*/  ISETP.GT.AND P2, PT, R46, R33, PT ;  /* 0x000000212e00720c */ /* 0x000fe20003f44270 */
[----:B------:R-:W-:-:S12]  /*4270*/  UMOV UR5, 0xffffffff ;  /* 0xffffffff00057882 */ /* 0x000fd80000000000 */
[----:B-1----:R-:W-:Y:S02]  /*4280*/  @!P2 IADD3 R53, P3, PT, R53, R32, RZ ;  /* 0x000000203535a210 */ /* 0x002fe40007f7e0ff */
[----:B------:R-:W-:-:S03]  /*4290*/  @!P2 ISETP.NE.U32.AND P0, PT, R32, RZ, PT ;  /* 0x000000ff2000a20c */ /* 0x000fc60003f05070 */
[----:B0-----:R-:W-:Y:S01]  /*42a0*/  @!P2 IMAD.MOV.U32 R32, RZ, RZ, R53 ;  /* 0x000000ffff20a224 */ /* 0x001fe200078e0035 */
[----:B------:R-:W-:Y:S09]  /*42b0*/  BRA.DIV UR5, `(.L_x_13872) ;  /* 0x0000009205d47947 */ /* 0x000ff2000b800000 */
.L_x_14061:
        /* <DEDUP_REMOVED lines=10> */
.L_x_14066:
[----:B------:R-:W-:Y:S01]  /*4360*/  ISETP.GT.AND P2, PT, R45, R33, PT ;  /* 0x000000212d00720c */ /* 0x000fe20003f44270 */
[----:B------:R-:W-:-:S12]  /*4370*/  UMOV UR5, 0xffffffff ;  /* 0xffffffff00057882 */ /* 0x000fd80000000000 */
[----:B-1----:R-:W-:Y:S02]  /*4380*/  @!P2 IADD3 R53, P3, PT, R53, R32, RZ ;  /* 0x000000203535a210 */ /* 0x002fe40007f7e0ff */
[----:B------:R-:W-:-:S03]  /*4390*/  @!P2 ISETP.NE.U32.AND P0, PT, R32, RZ, PT ;  /* 0x000000ff2000a20c */ /* 0x000fc60003f05070 */
[----:B0-----:R-:W-:Y:S01]  /*43a0*/  @!P2 IMAD.MOV.U32 R32, RZ, RZ, R53 ;  /* 0x000000ffff20a224 */ /* 0x001fe200078e0035 */
[----:B------:R-:W-:Y:S09]  /*43b0*/  BRA.DIV UR5, `(.L_x_13874) ;  /* 0x00000096050c7947 */ /* 0x000ff2000b800000 */
.L_x_14069:
        /* <DEDUP_REMOVED lines=10> */
.L_x_14074:
[----:B------:R-:W-:Y:S01]  /*4460*/  ISETP.GT.AND P2, PT, R44, R33, PT ;  /* 0x000000212c00720c */ /* 0x000fe20003f44270 */
[----:B------:R-:W-:-:S12]  /*4470*/  UMOV UR5, 0xffffffff ;  /* 0xffffffff00057882 */ /* 0x000fd80000000000 */
[----:B-1----:R-:W-:Y:S02]  /*4480*/  @!P2 IADD3 R53, P3, PT, R53, R32, RZ ;  /* 0x000000203535a210 */ /* 0x002fe40007f7e0ff */
[----:B------:R-:W-:-:S03]  /*4490*/  @!P2 ISETP.NE.U32.AND P0, PT, R32, RZ, PT ;  /* 0x000000ff2000a20c */ /* 0x000fc60003f05070 */
[----:B0-----:R-:W-:Y:S01]  /*44a0*/  @!P2 IMAD.MOV.U32 R32, RZ, RZ, R53 ;  /* 0x000000ffff20a224 */ /* 0x001fe200078e0035 */
[----:B------:R-:W-:Y:S09]  /*44b0*/  BRA.DIV UR5, `(.L_x_13876) ;  /* 0x0000009605447947 */ /* 0x000ff2000b800000 */
.L_x_14077:
        /* <DEDUP_REMOVED lines=10> */
.L_x_14082:
[----:B------:R-:W-:Y:S01]  /*4560*/  ISETP.GT.AND P4, PT, R43, R33, PT ;  /* 0x000000212b00720c */ /* 0x000fe20003f84270 */
[----:B------:R-:W-:Y:S01]  /*4570*/  UMOV UR5, 0xffffffff ;  /* 0xffffffff00057882 */ /* 0x000fe20000000000 */
[----:B------:R-:W-:-:S11]  /*4580*/  ISETP.NE.AND P0, PT, R5, 0x65, PT ;  /* 0x000000650500780c */ /* 0x000fd60003f05270 */
[----:B------:R-:W-:Y:S02]  /*4590*/  @!P4 ISETP.NE.U32.AND P2, PT, R32, RZ, PT ;  /* 0x000000ff2000c20c */ /* 0x000fe40003f45070 */
[----:B-1----:R-:W-:Y:S02]  /*45a0*/  @!P4 IADD3 R53, P5, PT, R53, R32, RZ ;  /* 0x000000203535c210 */ /* 0x002fe40007fbe0ff */
[----:B------:R-:W-:-:S03]  /*45b0*/  @!P4 ISETP.NE.AND.EX P2, PT, R51, RZ, PT, P2 ;  /* 0x000000ff3300c20c */ /* 0x000fc60003f45320 */
[----:B0-----:R-:W-:Y:S01]  /*45c0*/  @!P4 IMAD.MOV.U32 R32, RZ, RZ, R53 ;  /* 0x000000ffff20c224 */ /* 0x001fe200078e0035 */
[----:B----4-:R-:W-:Y:S01]  /*45d0*/  @!P4 SEL R5, R6, RZ, !P2 ;  /* 0x000000ff0605c207 */ /* 0x010fe20005000000 */
        /* <DEDUP_REMOVED lines=8> */
.L_x_14085:
[----:B------:R-:W-:Y:S01]  /*4660*/  UMOV UR5, 0xffffffff ;  /* 0xffffffff00057882 */ /* 0x000fe20000000000 */
[----:B------:R-:W-:Y:S02]  /*4670*/  IMAD.X R42, R42, 0x1, R51, P3 ;  /* 0x000000012a2a7824 */ /* 0x000fe400018e0633 */
[----:B------:R-:W-:Y:S02]  /*4680*/  IMAD.IADD R40, R5, 0x1, R40 ;  /* 0x0000000105287824 */ /* 0x000fe400078e0228 */
[----:B------:R-:W-:Y:S01]  /*4690*/  VIADD R49, R49, 0xffffffe0 ;  /* 0xffffffe031317836 */ /* 0x000fe20000000000 */
[----:B------:R-:W-:Y:S06]  /*46a0*/  BRA.DIV UR5, `(.L_x_13879) ;  /* 0x00000096055c7947 */ /* 0x000fec000b800000 */
[----:B------:R-:W-:-:S13]  /*46b0*/  VOTE.ALL P0, P0 ;  /* 0x0000000000ff7806 */ /* 0x000fda0000000000 */
.L_x_14088:
[----:B------:R-:W-:Y:S05]  /*46c0*/  @P0 BRA `(.L_x_13880) ;  /* 0xfffffff8004c0947 */ /* 0x000fea000383ffff */
.L_x_13866:
        /* <DEDUP_REMOVED lines=27> */
.L_x_13882:
[----:B------:R-:W-:Y:S05]  /*4880*/  BSYNC.RECONVERGENT B0 ;  /* 0x0000000000007941 */ /* 0x000fea0003800200 */
.L_x_13881:
[----:B------:R1:W-:Y:S01]  /*4890*/  @!P2 STS.64 [R43+0x88], R30 ;  /* 0x0000881e2b00a388 */ /* 0x0003e20000000a00 */
[----:B------:R-:W-:Y:S02]  /*48a0*/  @!P2 IMAD.MOV.U32 R29, RZ, RZ, R30 ;  /* 0x000000ffff1da224 */ /* 0x000fe400078e001e */
[----:B------:R-:W-:Y:S01]  /*48b0*/  @!P2 IMAD.MOV.U32 R35, RZ, RZ, R31 ;  /* 0x000000ffff23a224 */ /* 0x000fe200078e001f */
[----:B------:R1:W-:Y:S01]  /*48c0*/  @!P2 STS [R43+0x90], R40 ;  /* 0x000090282b00a388 */ /* 0x0003e20000000800 */
[----:B---3--:R-:W-:-:S07]  /*48d0*/  @!P2 IMAD.MOV.U32 R17, RZ, RZ, R40 ;  /* 0x000000ffff11a224 */ /* 0x008fce00078e0028 */
.L_x_13850:
[----:B------:R-:W2:Y:S01]  /*48e0*/  S2R R37, SR_TID.X ;  /* 0x0000000000257919 */ /* 0x000ea20000002100 */
[----:B------:R-:W-:Y:S05]  /*48f0*/  WARPSYNC.ALL ;  /* 0x0000000000007948 */ /* 0x000fea0003800000 */
[----:B------:R-:W-:Y:S01]  /*4900*/  BAR.SYNC.DEFER_BLOCKING 0x0 ;  /* 0x0000000000007b1d */ /* 0x000fe20000010000 */
[----:B------:R-:W-:-:S05]  /*4910*/  ISETP.NE.AND P1, PT, R25, R16, PT ;  /* 0x000000101900720c */ /* 0x000fca0003f25270 */
[----:B------:R-:W-:Y:S01]  /*4920*/  BSSY.RECONVERGENT B0, `(.L_x_13883) ;  /* 0x000000e000007945 */ /* 0x000fe20003800200 */
[----:B--2---:R-:W-:-:S13]  /*4930*/  ISETP.NE.AND P0, PT, R37, RZ, PT ;  /* 0x000000ff2500720c */ /* 0x004fda0003f05270 */
[----:B------:R-:W-:Y:S05]  /*4940*/  @!P0 BRA `(.L_x_13884) ;  /* 0x00000000002c8947 */ /* 0x000fea0003800000 */
[----:B------:R-:W2:Y:S01]  /*4950*/  S2UR UR6, SR_CgaCtaId ;  /* 0x00000000000679c3 */ /* 0x000ea20000008800 */
[----:B------:R-:W-:Y:S01]  /*4960*/  UMOV UR5, 0x400 ;  /* 0x0000040000057882 */ /* 0x000fe20000000000 */
[----:B------:R-:W-:-:S04]  /*4970*/  ISETP.NE.U32.AND P0, PT, R29, RZ, PT ;  /* 0x000000ff1d00720c */ /* 0x000fc80003f05070 */
[----:B------:R-:W-:Y:S01]  /*4980*/  ISETP.NE.AND.EX P0, PT, R35, RZ, PT, P0 ;  /* 0x000000ff2300720c */ /* 0x000fe20003f05300 */
[----:B--2---:R-:W-:-:S09]  /*4990*/  ULEA UR5, UR6, UR5, 0x18 ;  /* 0x0000000506057291 */ /* 0x004fd2000f8ec0ff */
[----:B0-----:R-:W0:Y:S04]  /*49a0*/  LDS.64 R4, [UR5+0x88] ;  /* 0x00008805ff047984 */ /* 0x001e280008000a00 */
[----:B------:R-:W2:Y:S01]  /*49b0*/  LDS R6, [UR5+0x90] ;  /* 0x00009005ff067984 */ /* 0x000ea20008000800 */
[----:B0-----:R-:W-:Y:S02]  /*49c0*/  IADD3 R29, P2, PT, R4, R29, RZ ;  /* 0x0000001d041d7210 */ /* 0x001fe40007f5e0ff */
[----:B--2---:R-:W-:-:S03]  /*49d0*/  SEL R6, R6, RZ, !P0 ;  /* 0x000000ff06067207 */ /* 0x004fc60004000000 */
[----:B------:R-:W-:Y:S02]  /*49e0*/  IMAD.X R35, R5, 0x1, R35, P2 ;  /* 0x0000000105237824 */ /* 0x000fe400010e0623 */
[----:B------:R-:W-:-:S07]  /*49f0*/  IMAD.IADD R17, R17, 0x1, R6 ;  /* 0x0000000111117824 */ /* 0x000fce00078e0206 */
.L_x_13884:
[----:B------:R-:W-:Y:S05]  /*4a00*/  BSYNC.RECONVERGENT B0 ;  /* 0x0000000000007941 */ /* 0x000fea0003800200 */
.L_x_13883:
[----:B0-----:R-:W-:Y:S01]  /*4a10*/  SEL R4, R17, RZ, P1 ;  /* 0x000000ff11047207 */ /* 0x001fe20000800000 */
[----:B------:R-:W0:Y:S01]  /*4a20*/  S2UR UR5, SR_CgaCtaId ;  /* 0x00000000000579c3 */ /* 0x000e220000008800 */
[----:B------:R-:W-:Y:S01]  /*4a30*/  ISETP.NE.AND P6, PT, R16, R18, PT ;  /* 0x000000121000720c */ /* 0x000fe20003fc5270 */
[----:B------:R-:W-:Y:S01]  /*4a40*/  UMOV UR4, 0x400 ;  /* 0x0000040000047882 */ /* 0x000fe20000000000 */
[----:B------:R-:W-:Y:S01]  /*4a50*/  ISETP.NE.AND P2, PT, R18, R20, PT ;  /* 0x000000141200720c */ /* 0x000fe20003f45270 */
[----:B------:R-:W-:Y:S01]  /*4a60*/  IMAD.IADD R27, R27, 0x1, R4 ;  /* 0x000000011b1b7824 */ /* 0x000fe200078e0204 */
[----:B------:R-:W-:Y:S02]  /*4a70*/  ISETP.NE.AND P0, PT, R20, R14, PT ;  /* 0x0000000e1400720c */ /* 0x000fe40003f05270 */
[----:B------:R-:W-:Y:S02]  /*4a80*/  ISETP.NE.AND P3, PT, R16, R18, PT ;  /* 0x000000121000720c */ /* 0x000fe40003f65270 */
[----:B------:R-:W-:-:S02]  /*4a90*/  SEL R4, R27, RZ, P6 ;  /* 0x000000ff1b047207 */ /* 0x000fc40003000000 */
[----:B------:R-:W-:Y:S02]  /*4aa0*/  ISETP.NE.AND P4, PT, R18, R20, PT ;  /* 0x000000141200720c */ /* 0x000fe40003f85270 */
[----:B------:R-:W-:Y:S01]  /*4ab0*/  SEL R7, RZ, 0x1, P3 ;  /* 0x00000001ff077807 */ /* 0x000fe20001800000 */
[----:B------:R-:W-:Y:S01]  /*4ac0*/  IMAD.IADD R19, R19, 0x1, R4 ;  /* 0x0000000113137824 */ /* 0x000fe200078e0204 */
[----:B------:R-:W-:Y:S02]  /*4ad0*/  SEL R28, RZ, 0x1, P4 ;  /* 0x00000001ff1c7807 */ /* 0x000fe40002000000 */
[----:B------:R-:W-:Y:S02]  /*4ae0*/  ISETP.NE.AND P3, PT, R20, R14, PT ;  /* 0x0000000e1400720c */ /* 0x000fe40003f65270 */
[----:B------:R-:W-:Y:S02]  /*4af0*/  SEL R4, R19, RZ, P2 ;  /* 0x000000ff13047207 */ /* 0x000fe40001000000 */
[----:B------:R-:W-:-:S02]  /*4b00*/  SEL R45, RZ, 0x1, P6 ;  /* 0x00000001ff2d7807 */ /* 0x000fc40003000000 */
[----:B------:R-:W-:Y:S01]  /*4b10*/  ISETP.NE.AND P6, PT, R10, R8, PT ;  /* 0x000000080a00720c */ /* 0x000fe20003fc5270 */
[----:B------:R-:W-:Y:S01]  /*4b20*/  IMAD.IADD R21, R21, 0x1, R4 ;  /* 0x0000000115157824 */ /* 0x000fe200078e0204 */
[----:B0-----:R-:W-:Y:S02]  /*4b30*/  ULEA UR4, UR5, UR4, 0x18 ;  /* 0x0000000405047291 */ /* 0x001fe4000f8ec0ff */
[----:B------:R-:W-:Y:S02]  /*4b40*/  SEL R41, RZ, 0x1, P6 ;  /* 0x00000001ff297807 */ /* 0x000fe40003000000 */
[----:B------:R-:W-:Y:S02]  /*4b50*/  SEL R4, R21, RZ, P0 ;  /* 0x000000ff15047207 */ /* 0x000fe40000000000 */
[----:B------:R-:W-:-:S03]  /*4b60*/  ISETP.NE.AND P0, PT, R14, R12, PT ;  /* 0x0000000c0e00720c */ /* 0x000fc60003f05270 */
[----:B------:R-:W-:-:S05]  /*4b70*/  IMAD.IADD R15, R15, 0x1, R4 ;  /* 0x000000010f0f7824 */ /* 0x000fca00078e0204 */
[----:B------:R-:W-:Y:S02]  /*4b80*/  SEL R4, R15, RZ, P0 ;  /* 0x000000ff0f047207 */ /* 0x000fe40000000000 */
[----:B------:R-:W-:-:S03]  /*4b90*/  ISETP.NE.AND P0, PT, R12, R10, PT ;  /* 0x0000000a0c00720c */ /* 0x000fc60003f05270 */
[----:B------:R-:W-:-:S05]  /*4ba0*/  IMAD.IADD R13, R13, 0x1, R4 ;  /* 0x000000010d0d7824 */ /* 0x000fca00078e0204 */
[----:B------:R-:W-:Y:S02]  /*4bb0*/  SEL R4, R13, RZ, P0 ;  /* 0x000000ff0d047207 */ /* 0x000fe40000000000 */
[----:B------:R-:W-:-:S03]  /*4bc0*/  ISETP.NE.AND P0, PT, R10, R8, PT ;  /* 0x000000080a00720c */ /* 0x000fc60003f05270 */
[----:B------:R-:W-:Y:S02]  /*4bd0*/  IMAD.IADD R11, R11, 0x1, R4 ;  /* 0x000000010b0b7824 */ /* 0x000fe400078e0204 */
[----:B------:R-:W0:Y:S03]  /*4be0*/  LDS.64 R4, [UR4+0xc8] ;  /* 0x0000c804ff047984 */ /* 0x000e260008000a00 */
[----:B------:R-:W-:Y:S02]  /*4bf0*/  SEL R6, R11, RZ, P0 ;  /* 0x000000ff0b067207 */ /* 0x000fe40000000000 */
[----:B------:R-:W-:-:S03]  /*4c00*/  ISETP.NE.AND P0, PT, R25, R16, PT ;  /* 0x000000101900720c */ /* 0x000fc60003f05270 */
[----:B------:R-:W-:Y:S01]  /*4c10*/  IMAD.IADD R9, R9, 0x1, R6 ;  /* 0x0000000109097824 */ /* 0x000fe200078e0206 */
[----:B------:R-:W-:Y:S02]  /*4c20*/  SEL R6, RZ, 0x1, P0 ;  /* 0x00000001ff067807 */ /* 0x000fe40000000000 */
[----:B------:R-:W-:Y:S02]  /*4c30*/  ISETP.NE.AND P0, PT, R8, R2, PT ;  /* 0x000000020800720c */ /* 0x000fe40003f05270 */
[----:B------:R-:W-:Y:S02]  /*4c40*/  IADD3 R28, P4, P5, R28, R7, R6 ;  /* 0x000000071c1c7210 */ /* 0x000fe40007d9e006 */
[----:B------:R-:W-:Y:S02]  /*4c50*/  SEL R7, RZ, 0x1, P3 ;  /* 0x00000001ff077807 */ /* 0x000fe40001800000 */
[----:B------:R-:W-:Y:S02]  /*4c60*/  SEL R6, R9, RZ, P0 ;  /* 0x000000ff09067207 */ /* 0x000fe40000000000 */
[----:B-1----:R-:W-:-:S02]  /*4c70*/  IADD3 R30, P0, PT, R28, R7, RZ ;  /* 0x000000071c1e7210 */ /* 0x002fc40007f1e0ff */
[----:B------:R-:W-:Y:S01]  /*4c80*/  IADD3.X R31, PT, PT, RZ, RZ, RZ, P4, P5 ;  /* 0x000000ffff1f7210 */ /* 0x000fe200027ea4ff */
[----:B------:R-:W-:Y:S01]  /*4c90*/  IMAD.IADD R3, R3, 0x1, R6 ;  /* 0x0000000103037824 */ /* 0x000fe200078e0206 */
[----:B------:R-:W-:Y:S02]  /*4ca0*/  ISETP.NE.AND P3, PT, R14, R12, PT ;  /* 0x0000000c0e00720c */ /* 0x000fe40003f65270 */
[----:B------:R-:W-:Y:S01]  /*4cb0*/  SEL R6, RZ, 0x1, P1 ;  /* 0x00000001ff067807 */ /* 0x000fe20000800000 */
[----:B------:R-:W-:Y:S01]  /*4cc0*/  IMAD.X R34, RZ, RZ, R31, P0 ;  /* 0x000000ffff227224 */ /* 0x000fe200000e061f */
[----:B------:R-:W-:Y:S02]  /*4cd0*/  SEL R7, RZ, 0x1, P3 ;  /* 0x00000001ff077807 */ /* 0x000fe40001800000 */
[----:B------:R-:W-:Y:S02]  /*4ce0*/  IADD3 R39, P0, PT, R29, R30, RZ ;  /* 0x0000001e1d277210 */ /* 0x000fe40007f1e0ff */
[----:B------:R-:W-:-:S02]  /*4cf0*/  ISETP.NE.AND P1, PT, R12, R10, PT ;  /* 0x0000000a0c00720c */ /* 0x000fc40003f25270 */
[----:B------:R-:W-:Y:S02]  /*4d00*/  SEL R28, RZ, 0x1, P2 ;  /* 0x00000001ff1c7807 */ /* 0x000fe40001000000 */
[----:B------:R-:W-:Y:S01]  /*4d10*/  IADD3 R32, P2, PT, R30, R7, RZ ;  /* 0x000000071e207210 */ /* 0x000fe20007f5e0ff */
[----:B------:R-:W-:Y:S01]  /*4d20*/  IMAD.X R30, R35, 0x1, R34, P0 ;  /* 0x00000001231e7824 */ /* 0x000fe200000e0622 */
[----:B------:R-:W-:Y:S02]  /*4d30*/  SEL R33, RZ, 0x1, P1 ;  /* 0x00000001ff217807 */ /* 0x000fe40000800000 */
[----:B------:R-:W-:Y:S01]  /*4d40*/  IADD3 R45, P3, P1, R29, R45, R6 ;  /* 0x0000002d1d2d7210 */ /* 0x000fe2000797e006 */
[----:B------:R-:W-:Y:S01]  /*4d50*/  IMAD.X R36, RZ, RZ, R34, P2 ;  /* 0x000000ffff247224 */ /* 0x000fe200010e0622 */
[----:B0-----:R-:W-:Y:S01]  /*4d60*/  ISETP.GE.U32.AND P0, PT, R4, 0x101, PT ;  /* 0x000001010400780c */ /* 0x001fe20003f06070 */
[----:B------:R-:W-:Y:S01]  /*4d70*/  IMAD.IADD R38, R32, 0x1, R33 ;  /* 0x0000000120267824 */ /* 0x000fe200078e0221 */
[----:B------:R-:W-:-:S02]  /*4d80*/  IADD3 R43, P2, PT, R45, R28, RZ ;  /* 0x0000001c2d2b7210 */ /* 0x000fc40007f5e0ff */
[----:B------:R-:W-:Y:S01]  /*4d90*/  ISETP.GE.AND.EX P0, PT, R5, RZ, PT, P0 ;  /* 0x000000ff0500720c */ /* 0x000fe20003f06300 */
[----:B------:R-:W-:Y:S01]  /*4da0*/  IMAD.IADD R28, R38, 0x1, R41 ;  /* 0x00000001261c7824 */ /* 0x000fe200078e0229 */
[C---:B------:R-:W-:Y:S02]  /*4db0*/  IADD3 R47, P4, PT, R29.reuse, R6, RZ ;  /* 0x000000061d2f7210 */ /* 0x040fe40007f9e0ff */
[C---:B------:R-:W-:Y:S02]  /*4dc0*/  IADD3 R6, P6, PT, R29.reuse, R32, RZ ;  /* 0x000000201d067210 */ /* 0x040fe40007fde0ff */
[----:B------:R-:W-:Y:S02]  /*4dd0*/  IADD3 R22, P5, PT, R29, R22, RZ ;  /* 0x000000161d167210 */ /* 0x000fe40007fbe0ff */
[C---:B------:R-:W-:Y:S01]  /*4de0*/  IADD3.X R32, PT, PT, R35.reuse, RZ, RZ, P3, P1 ;  /* 0x000000ff23207210 */ /* 0x040fe20001fe24ff */
[----:B------:R-:W-:Y:S01]  /*4df0*/  IMAD.X R41, R35, 0x1, R36, P6 ;  /* 0x0000000123297824 */ /* 0x000fe200030e0624 */
[----:B------:R-:W-:Y:S01]  /*4e00*/  IADD3 R7, P3, PT, R29, R38, RZ ;  /* 0x000000261d077210 */ /* 0x000fe20007f7e0ff */
[----:B------:R-:W-:Y:S01]  /*4e10*/  IMAD.X R31, R35, 0x1, R26, P5 ;  /* 0x00000001231f7824 */ /* 0x000fe200028e061a */
[----:B------:R-:W-:Y:S01]  /*4e20*/  IADD3 R28, P1, PT, R29, R28, RZ ;  /* 0x0000001c1d1c7210 */ /* 0x000fe20007f3e0ff */
[----:B------:R-:W-:-:S02]  /*4e30*/  IMAD.X R26, RZ, RZ, R35, P4 ;  /* 0x000000ffff1a7224 */ /* 0x000fc400020e0623 */
[C---:B------:R-:W-:Y:S02]  /*4e40*/  IMAD.X R0, R35.reuse, 0x1, R0, P3 ;  /* 0x0000000123007824 */ /* 0x040fe400018e0600 */
[----:B------:R-:W-:Y:S02]  /*4e50*/  IMAD.X R34, RZ, RZ, R32, P2 ;  /* 0x000000ffff227224 */ /* 0x000fe400010e0620 */
[----:B------:R-:W-:Y:S01]  /*4e60*/  IMAD.X R33, R35, 0x1, R24, P1 ;  /* 0x0000000123217824 */ /* 0x000fe200008e0618 */
[----:B------:R-:W-:Y:S06]  /*4e70*/  @!P0 BRA `(.L_x_13885) ;  /* 0x0000000400f48947 */ /* 0x000fec0003800000 */
        /* <DEDUP_REMOVED lines=73> */
.L_x_13888:
        /* <DEDUP_REMOVED lines=17> */
.L_x_13887:
[----:B------:R-:W-:Y:S05]  /*5420*/  BSYNC.RECONVERGENT B0 ;  /* 0x0000000000007941 */ /* 0x000fea0003800200 */
.L_x_13886:
[----:B------:R-:W-:Y:S05]  /*5430*/  @!P0 EXIT ;  /* 0x000000000000894d */ /* 0x000fea0003800000 */
.L_x_13889:
        /* <DEDUP_REMOVED lines=33> */
.L_x_13885:
        /* <DEDUP_REMOVED lines=15> */
.L_x_13891:
[----:B------:R-:W-:Y:S05]  /*5740*/  BSYNC.RECONVERGENT B0 ;  /* 0x0000000000007941 */ /* 0x000fea0003800200 */
.L_x_13890:
        /* <DEDUP_REMOVED lines=11> */
.L_x_13893:
[----:B------:R-:W-:Y:S05]  /*5800*/  BSYNC.RECONVERGENT B0 ;  /* 0x0000000000007941 */ /* 0x000fea0003800200 */
.L_x_13892:
        /* <DEDUP_REMOVED lines=16> */
.L_x_13895:
[----:B------:R-:W-:Y:S05]  /*5910*/  BSYNC.RECONVERGENT B0 ;  /* 0x0000000000007941 */ /* 0x000fea0003800200 */
.L_x_13894:
        /* <DEDUP_REMOVED lines=11> */
.L_x_13897:
[----:B------:R-:W-:Y:S05]  /*59d0*/  BSYNC.RECONVERGENT B0 ;  /* 0x0000000000007941 */ /* 0x000fea0003800200 */
.L_x_13896:
        /* <DEDUP_REMOVED lines=11> */
.L_x_13899:
[----:B------:R-:W-:Y:S05]  /*5a90*/  BSYNC.RECONVERGENT B0 ;  /* 0x0000000000007941 */ /* 0x000fea0003800200 */
.L_x_13898:
[----:B------:R-:W-:Y:S04]  /*5aa0*/  BSSY.RECONVERGENT B0, `(.L_x_13900) ;  /* 0x000000b000007945 */ /* 0x000fe80003800200 */
[----:B------:R-:W-:Y:S05]  /*5ab0*/  @P4 BRA `(.L_x_13901) ;  /* 0x0000000000244947 */ /* 0x000fea0003800000 */
[----:B------:R-:W0:Y:S01]  /*5ac0*/  LDCU.128 UR4, c[0x0][0x390] ;  /* 0x00007200ff0477ac */ /* 0x000e220008000c00 */
[C---:B----4-:R-:W-:Y:S01]  /*5ad0*/  IMAD.SHL.U32 R14, R6.reuse, 0x4, RZ ;  /* 0x00000004060e7824 */ /* 0x050fe200078e00ff */
[----:B------:R-:W-:-:S04]  /*5ae0*/  SHF.L.U64.HI R41, R6, 0x2, R41 ;  /* 0x0000000206297819 */ /* 0x000fc80000010229 */
[C---:B0123--:R-:W-:Y:S02]  /*5af0*/  IADD3 R4, P1, PT, R14.reuse, UR4, RZ ;  /* 0x000000040e047c10 */ /* 0x04ffe4000ff3e0ff */
[----:B------:R-:W-:Y:S02]  /*5b00*/  IADD3 R14, P2, PT, R14, UR6, RZ ;  /* 0x000000060e0e7c10 */ /* 0x000fe4000ff5e0ff */
[C---:B------:R-:W-:Y:S02]  /*5b10*/  IADD3.X R5, PT, PT, R41.reuse, UR5, RZ, P1, !PT ;  /* 0x0000000529057c10 */ /* 0x040fe40008ffe4ff */
[----:B------:R-:W-:-:S03]  /*5b20*/  IADD3.X R15, PT, PT, R41, UR7, RZ, P2, !PT ;  /* 0x00000007290f7c10 */ /* 0x000fc600097fe4ff */
[----:B------:R0:W-:Y:S04]  /*5b30*/  STG.E desc[UR8][R4.64], R12 ;  /* 0x0000000c04007986 */ /* 0x0001e8000c101908 */
[----:B------:R0:W-:Y:S02]  /*5b40*/  STG.E desc[UR8][R14.64], R13 ;  /* 0x0000000d0e007986 */ /* 0x0001e4000c101908 */
.L_x_13901:
[----:B------:R-:W-:Y:S05]  /*5b50*/  BSYNC.RECONVERGENT B0 ;  /* 0x0000000000007941 */ /* 0x000fea0003800200 */
.L_x_13900:
[----:B------:R-:W-:Y:S04]  /*5b60*/  BSSY.RECONVERGENT B0, `(.L_x_13902) ;  /* 0x000000b000007945 */ /* 0x000fe80003800200 */
[----:B------:R-:W-:Y:S05]  /*5b70*/  @P5 BRA `(.L_x_13903) ;  /* 0x0000000000245947 */ /* 0x000fea0003800000 */
[----:B------:R-:W0:Y:S01]  /*5b80*/  LDCU.128 UR4, c[0x0][0x390] ;  /* 0x00007200ff0477ac */ /* 0x000e220008000c00 */
[C---:B------:R-:W-:Y:S01]  /*5b90*/  IMAD.SHL.U32 R6, R7.reuse, 0x4, RZ ;  /* 0x0000000407067824 */ /* 0x040fe200078e00ff */
[----:B------:R-:W-:-:S04]  /*5ba0*/  SHF.L.U64.HI R0, R7, 0x2, R0 ;  /* 0x0000000207007819 */ /* 0x000fc80000010200 */
[C---:B01234-:R-:W-:Y:S02]  /*5bb0*/  IADD3 R4, P1, PT, R6.reuse, UR4, RZ ;  /* 0x0000000406047c10 */ /* 0x05ffe4000ff3e0ff */
[----:B------:R-:W-:Y:S02]  /*5bc0*/  IADD3 R6, P2, PT, R6, UR6, RZ ;  /* 0x0000000606067c10 */ /* 0x000fe4000ff5e0ff */
[C---:B------:R-:W-:Y:S02]  /*5bd0*/  IADD3.X R5, PT, PT, R0.reuse, UR5, RZ, P1, !PT ;  /* 0x0000000500057c10 */ /* 0x040fe40008ffe4ff */
[----:B------:R-:W-:-:S03]  /*5be0*/  IADD3.X R7, PT, PT, R0, UR7, RZ, P2, !PT ;  /* 0x0000000700077c10 */ /* 0x000fc600097fe4ff */
[----:B------:R0:W-:Y:S04]  /*5bf0*/  STG.E desc[UR8][R4.64], R10 ;  /* 0x0000000a04007986 */ /* 0x0001e8000c101908 */
[----:B------:R0:W-:Y:S02]  /*5c00*/  STG.E desc[UR8][R6.64], R11 ;  /* 0x0000000b06007986 */ /* 0x0001e4000c101908 */
.L_x_13903:
[----:B------:R-:W-:Y:S05]  /*5c10*/  BSYNC.RECONVERGENT B0 ;  /* 0x0000000000007941 */ /* 0x000fea0003800200 */
.L_x_13902:
[----:B------:R-:W-:Y:S04]  /*5c20*/  BSSY.RECONVERGENT B0, `(.L_x_13904) ;  /* 0x000000b000007945 */ /* 0x000fe80003800200 */
[----:B------:R-:W-:Y:S05]  /*5c30*/  @P6 BRA `(.L_x_13905) ;  /* 0x0000000000246947 */ /* 0x000fea0003800000 */
        /* <DEDUP_REMOVED lines=9> */
.L_x_13905:
[----:B------:R-:W-:Y:S05]  /*5cd0*/  BSYNC.RECONVERGENT B0 ;  /* 0x0000000000007941 */ /* 0x000fea0003800200 */
.L_x_13904:
[----:B------:R-:W-:Y:S05]  /*5ce0*/  @P0 EXIT ;  /* 0x000000000000094d */ /* 0x000fea0003800000 */
[----:B------:R-:W1:Y:S01]  /*5cf0*/  LDCU.128 UR4, c[0x0][0x390] ;  /* 0x00007200ff0477ac */ /* 0x000e620008000c00 */
[C---:B0-----:R-:W-:Y:S01]  /*5d00*/  IMAD.SHL.U32 R6, R22.reuse, 0x4, RZ ;  /* 0x0000000416067824 */ /* 0x041fe200078e00ff */
[----:B------:R-:W-:-:S04]  /*5d10*/  SHF.L.U64.HI R31, R22, 0x2, R31 ;  /* 0x00000002161f7819 */ /* 0x000fc8000001021f */
[C---:B-1234-:R-:W-:Y:S02]  /*5d20*/  IADD3 R4, P0, PT, R6.reuse, UR4, RZ ;  /* 0x0000000406047c10 */ /* 0x05efe4000ff1e0ff */
[----:B------:R-:W-:Y:S02]  /*5d30*/  IADD3 R6, P1, PT, R6, UR6, RZ ;  /* 0x0000000606067c10 */ /* 0x000fe4000ff3e0ff */
[C---:B------:R-:W-:Y:S02]  /*5d40*/  IADD3.X R5, PT, PT, R31.reuse, UR5, RZ, P0, !PT ;  /* 0x000000051f057c10 */ /* 0x040fe400087fe4ff */
[----:B------:R-:W-:-:S03]  /*5d50*/  IADD3.X R7, PT, PT, R31, UR7, RZ, P1, !PT ;  /* 0x000000071f077c10 */ /* 0x000fc60008ffe4ff */
[----:B------:R-:W-:Y:S04]  /*5d60*/  STG.E desc[UR8][R4.64], R2 ;  /* 0x0000000204007986 */ /* 0x000fe8000c101908 */
[----:B------:R-:W-:Y:S01]  /*5d70*/  STG.E desc[UR8][R6.64], R3 ;  /* 0x0000000306007986 */ /* 0x000fe2000c101908 */
[----:B------:R-:W-:Y:S05]  /*5d80*/  EXIT ;  /* 0x000000000000794d */ /* 0x000fea0003800000 */
.L_x_13826:
        /* <DEDUP_REMOVED lines=130> */
[----:B------:R-:W-:Y:S02]  /*65b0*/  ISETP.EQ.OR.EX P0, PT, R31, RZ, !P6, P0 ;  /* 0x000000ff1f00720c */ /* 0x000fe40007702700 */
[----:B------:R-:W-:Y:S02]  /*65c0*/  ISETP.EQ.U32.AND P1, PT, R26, R25, PT ;  /* 0x000000191a00720c */ /* 0x000fe40003f22070 */
[----:B-----5:R-:W-:Y:S02]  /*65d0*/  SEL R20, R3, RZ, !P0 ;  /* 0x000000ff03147207 */ /* 0x020fe40004000000 */
[----:B------:R-:W-:Y:S01]  /*65e0*/  ISETP.NE.AND P6, PT, R4, R6, PT ;  /* 0x000000060400720c */ /* 0x000fe20003fc5270 */
[----:B------:R-:W-:Y:S02]  /*65f0*/  VIADD R29, R21, 0x3 ;  /* 0x00000003151d7836 */ /* 0x000fe40000000000 */
[----:B------:R-:W-:Y:S01]  /*6600*/  IMAD.IADD R20, R5, 0x1, R20 ;  /* 0x0000000105147824 */ /* 0x000fe200078e0214 */
[----:B------:R-:W-:-:S02]  /*6610*/  ISETP.EQ.OR.EX P1, PT, R31, RZ, !P6, P1 ;  /* 0x000000ff1f00720c */ /* 0x000fc40007722710 */
        /* <DEDUP_REMOVED lines=10> */
[----:B------:R-:W-:Y:S02]  /*66c0*/  ISETP.EQ.OR.EX P2, PT, R31, RZ, !P6, P2 ;  /* 0x000000ff1f00720c */ /* 0x000fe40007742720 */
[----:B0-----:R-:W-:-:S04]  /*66d0*/  @P5 ISETP.NE.AND P3, PT, R18, R2, PT ;  /* 0x000000021200520c */ /* 0x001fc80003f65270 */
[----:B------:R-:W-:Y:S02]  /*66e0*/  @P5 SEL R25, RZ, 0x1, P3 ;  /* 0x00000001ff195807 */ /* 0x000fe40001800000 */
        /* <DEDUP_REMOVED lines=10> */
[----:B------:R-:W-:Y:S02]  /*6790*/  ISETP.EQ.OR.EX P3, PT, R31, RZ, !P5, P3 ;  /* 0x000000ff1f00720c */ /* 0x000fe40006f62730 */
[----:B------:R-:W-:Y:S01]  /*67a0*/  ISETP.EQ.U32.AND P5, PT, R26, R23, PT ;  /* 0x000000171a00720c */ /* 0x000fe20003fa2070 */
[----:B------:R-:W-:Y:S01]  /*67b0*/  VIADD R23, R21, 0x5 ;  /* 0x0000000515177836 */ /* 0x000fe20000000000 */
[----:B------:R-:W-:Y:S02]  /*67c0*/  ISETP.EQ.OR.EX P4, PT, R31, RZ, !P6, P4 ;  /* 0x000000ff1f00720c */ /* 0x000fe40007782740 */
[----:B------:R-:W-:-:S02]  /*67d0*/  ISETP.NE.AND P6, PT, R16, R27, PT ;  /* 0x0000001b1000720c */ /* 0x000fc40003fc5270 */
[----:B------:R-:W-:Y:S02]  /*67e0*/  SEL R20, R20, RZ, !P3 ;  /* 0x000000ff14147207 */ /* 0x000fe40005800000 */
[----:B------:R-:W-:Y:S02]  /*67f0*/  P2R R22, PR, RZ, 0x4 ;  /* 0x00000004ff167803 */ /* 0x000fe40000000000 */
[----:B------:R-:W-:Y:S02]  /*6800*/  ISETP.EQ.OR.EX P5, PT, R31, RZ, !P6, P5 ;  /* 0x000000ff1f00720c */ /* 0x000fe400077a2750 */
[----:B------:R-:W-:Y:S02]  /*6810*/  ISETP.EQ.U32.AND P6, PT, R26, R23, PT ;  /* 0x000000171a00720c */ /* 0x000fe40003fc2070 */
[----:B------:R-:W-:Y:S01]  /*6820*/  ISETP.NE.AND P2, PT, R10, R12, PT ;  /* 0x0000000c0a00720c */ /* 0x000fe20003f45270 */
[----:B------:R-:W-:Y:S01]  /*6830*/  IMAD.IADD R20, R11, 0x1, R20 ;  /* 0x000000010b147824 */ /* 0x000fe200078e0214 */
[----:B------:R-:W-:-:S02]  /*6840*/  SEL R25, RZ, 0x1, !P0 ;  /* 0x00000001ff197807 */ /* 0x000fc40004000000 */
[----:B------:R-:W-:-:S04]  /*6850*/  ISETP.EQ.OR.EX P6, PT, R31, RZ, !P2, P6 ;  /* 0x000000ff1f00720c */ /* 0x000fc800057c2760 */
        /* <DEDUP_REMOVED lines=11> */
[----:B------:R-:W-:-:S04]  /*6910*/  ISETP.EQ.OR.EX P6, PT, R31, RZ, !P2, P6 ;  /* 0x000000ff1f00720c */ /* 0x000fc800057c2760 */
        /* <DEDUP_REMOVED lines=205> */
[----:B------:R-:W-:Y:S02]  /*75f0*/  SEL R20, R11, RZ, P6 ;  /* 0x000000ff0b147207 */ /* 0x000fe40003000000 */
[----:B------:R-:W-:-:S04]  /*7600*/  ISETP.NE.U32.AND P6, PT, R26, R21, PT ;  /* 0x000000151a00720c */ /* 0x000fc80003fc5070 */
[----:B------:R-:W-:-:S04]  /*7610*/  ISETP.NE.AND.EX P6, PT, R31, RZ, PT, P6 ;  /* 0x000000ff1f00720c */ /* 0x000fc80003fc5360 */
[----:B------:R-:W-:Y:S02]  /*7620*/  SEL R44, R20, RZ, P6 ;  /* 0x000000ff142c7207 */ /* 0x000fe40003000000 */
[----:B------:R-:W0:Y:S01]  /*7630*/  LDS.64 R20, [UR4+0x70] ;  /* 0x00007004ff147984 */ /* 0x000e220008000a00 */
[----:B------:R-:W1:Y:S02]  /*7640*/  S2R R24, SR_TID.X ;  /* 0x0000000000187919 */ /* 0x000e640000002100 */
[----:B------:R-:W-:Y:S01]  /*7650*/  IMAD.IADD R13, R13, 0x1, R44 ;  /* 0x000000010d0d7824 */ /* 0x000fe200078e022c */
[----:B------:R-:W-:-:S04]  /*7660*/  ISETP.NE.AND P6, PT, R12, R14, PT ;  /* 0x0000000e0c00720c */ /* 0x000fc80003fc5270 */
[----:B------:R-:W-:Y:S02]  /*7670*/  SEL R45, R13, RZ, P6 ;  /* 0x000000ff0d2d7207 */ /* 0x000fe40003000000 */
[C---:B0-----:R-:W-:Y:S02]  /*7680*/  IADD3 R44, P6, PT, R20.reuse, R49, RZ ;  /* 0x00000031142c7210 */ /* 0x041fe40007fde0ff */
[----:B------:R-:W0:Y:S03]  /*7690*/  LDS R49, [UR4+0x78] ;  /* 0x00007804ff317984 */ /* 0x000e260008000800 */
        /* <DEDUP_REMOVED lines=10> */
[----:B------:R-:W-:-:S04]  /*7740*/  SEL R50, R45, RZ, P6 ;  /* 0x000000ff2d327207 */ /* 0x000fc80003000000 */
        /* <DEDUP_REMOVED lines=40> */
[C---:B------:R-:W-:Y:S01]  /*79d0*/  ISETP.NE.AND.EX P5, PT, R31.reuse, RZ, P5, P6 ;  /* 0x000000ff1f00720c */ /* 0x040fe20002fa5360 */
[----:B------:R1:W-:Y:S01]  /*79e0*/  @P1 STS.64 [R0], R4 ;  /* 0x0000000400001388 */ /* 0x0003e20000000a00 */
[----:B------:R-:W-:Y:S02]  /*79f0*/  ISETP.NE.AND P1, PT, R12, R14, PT ;  /* 0x0000000e0c00720c */ /* 0x000fe40003f25270 */
[----:B------:R-:W-:Y:S01]  /*7a00*/  ISETP.NE.U32.AND P6, PT, R26, R21, PT ;  /* 0x000000151a00720c */ /* 0x000fe20003fc5070 */
[----:B------:R1:W-:Y:S01]  /*7a10*/  @P2 STS.64 [R20], R6 ;  /* 0x0000000614002388 */ /* 0x0003e20000000a00 */
[C---:B------:R-:W-:Y:S02]  /*7a20*/  ISETP.NE.AND.EX P0, PT, R31.reuse, RZ, P1, P0 ;  /* 0x000000ff1f00720c */ /* 0x040fe40000f05300 */
[----:B------:R-:W-:Y:S01]  /*7a30*/  ISETP.NE.AND P1, PT, R16, R27, PT ;  /* 0x0000001b1000720c */ /* 0x000fe20003f25270 */
[----:B------:R1:W-:Y:S03]  /*7a40*/  @P3 STS.64 [R30], R8 ;  /* 0x000000081e003388 */ /* 0x0003e60000000a00 */
[----:B------:R-:W-:-:S02]  /*7a50*/  ISETP.NE.AND.EX P1, PT, R31, RZ, P1, P6 ;  /* 0x000000ff1f00720c */ /* 0x000fc40000f25360 */
        /* <DEDUP_REMOVED lines=38> */
.L_x_13913:
        /* <DEDUP_REMOVED lines=17> */
.L_x_13912:
[----:B------:R-:W-:Y:S05]  /*7dd0*/  BSYNC.RECONVERGENT B2 ;  /* 0x0000000000027941 */ /* 0x000fea0003800200 */
.L_x_13911:
[----:B------:R-:W-:Y:S05]  /*7de0*/  @!P0 BRA `(.L_x_13910) ;  /* 0x0000000000788947 */ /* 0x000fea0003800000 */
.L_x_13914:
        /* <DEDUP_REMOVED lines=30> */
.L_x_13910:
[----:B------:R-:W-:Y:S05]  /*7fd0*/  BSYNC.RECONVERGENT B1 ;  /* 0x0000000000017941 */ /* 0x000fea0003800200 */
.L_x_13909:
[----:B------:R-:W-:Y:S05]  /*7fe0*/  BRA `(.L_x_13915) ;  /* 0x0000000400dc7947 */ /* 0x000fea0003800000 */
.L_x_13908:
        /* <DEDUP_REMOVED lines=14> */
.L_x_13917:
[----:B------:R-:W-:Y:S05]  /*80d0*/  BSYNC.RECONVERGENT B1 ;  /* 0x0000000000017941 */ /* 0x000fea0003800200 */
.L_x_13916:
[----:B------:R-:W-:Y:S01]  /*80e0*/  BSSY.RECONVERGENT B1, `(.L_x_13918) ;  /* 0x000000e000017945 */ /* 0x000fe20003800200 */
[----:B------:R-:W-:Y:S01]  /*80f0*/  ISETP.NE.U32.AND P6, PT, R26, R51, PT ;  /* 0x000000331a00720c */ /* 0x000fe20003fc5070 */
[----:B------:R-:W-:Y:S01]  /*8100*/  IMAD R49, R24, R49, 0x8 ;  /* 0x0000000818317424 */ /* 0x000fe200078e0231 */
[----:B------:R-:W-:Y:S01]  /*8110*/  ISETP.NE.U32.AND P5, PT, R26, R53, PT ;  /* 0x000000351a00720c */ /* 0x000fe20003fa5070 */
[----:B------:R-:W-:-:S12]  /*8120*/  @!P0 BRA `(.L_x_13919) ;  /* 0x0000000000248947 */ /* 0x000fd80003800000 */
        /* <DEDUP_REMOVED lines=9> */
.L_x_13919:
[----:B------:R-:W-:Y:S05]  /*81c0*/  BSYNC.RECONVERGENT B1 ;  /* 0x0000000000017941 */ /* 0x000fea0003800200 */
.L_x_13918:
        /* <DEDUP_REMOVED lines=12> */
.L_x_13921:
[----:B------:R-:W-:Y:S05]  /*8290*/  BSYNC.RECONVERGENT B1 ;  /* 0x0000000000017941 */ /* 0x000fea0003800200 */
.L_x_13920:
        /* <DEDUP_REMOVED lines=11> */
.L_x_13923:
[----:B------:R-:W-:Y:S05]  /*8350*/  BSYNC.RECONVERGENT B1 ;  /* 0x0000000000017941 */ /* 0x000fea0003800200 */
.L_x_13922:
        /* <DEDUP_REMOVED lines=11> */
.L_x_13925:
[----:B------:R-:W-:Y:S05]  /*8410*/  BSYNC.RECONVERGENT B1 ;  /* 0x0000000000017941 */ /* 0x000fea0003800200 */
.L_x_13924:
[----:B------:R-:W-:Y:S01]  /*8420*/  ISETP.NE.AND P3, PT, R10, R12, PT ;  /* 0x0000000c0a00720c */ /* 0x000fe20003f65270 */
[----:B------:R-:W-:Y:S01]  /*8430*/  BSSY.RECONVERGENT B1, `(.L_x_13926) ;  /* 0x0000010000017945 */ /* 0x000fe20003800200 */
[C---:B------:R-:W-:Y:S02]  /*8440*/  ISETP.NE.AND.EX P6, PT, R31.reuse, RZ, PT, P6 ;  /* 0x000000ff1f00720c */ /* 0x040fe40003fc5360 */
[----:B------:R-:W-:Y:S02]  /*8450*/  ISETP.NE.AND P1, PT, R12, R14, PT ;  /* 0x0000000e0c00720c */ /* 0x000fe40003f25270 */
[----:B------:R-:W-:Y:S02]  /*8460*/  ISETP.NE.AND P2, PT, R16, R27, PT ;  /* 0x0000001b1000720c */ /* 0x000fe40003f45270 */
[C---:B------:R-:W-:Y:S02]  /*8470*/  ISETP.NE.AND.EX P5, PT, R31.reuse, RZ, PT, P5 ;  /* 0x000000ff1f00720c */ /* 0x040fe40003fa5350 */
[----:B------:R-:W-:-:S05]  /*8480*/  ISETP.NE.AND.EX P0, PT, R31, RZ, PT, P0 ;  /* 0x000000ff1f00720c */ /* 0x000fca0003f05300 */
[----:B------:R-:W-:Y:S08]  /*8490*/  @P3 BRA P6, `(.L_x_13927) ;  /* 0x0000000000243947 */ /* 0x000ff00003000000 */
        /* <DEDUP_REMOVED lines=9> */
.L_x_13927:
[----:B------:R-:W-:Y:S05]  /*8530*/  BSYNC.RECONVERGENT B1 ;  /* 0x0000000000017941 */ /* 0x000fea0003800200 */
.L_x_13926:
[----:B------:R-:W-:Y:S04]  /*8540*/  BSSY.RECONVERGENT B1, `(.L_x_13928) ;  /* 0x000000b000017945 */ /* 0x000fe80003800200 */
[----:B------:R-:W-:Y:S05]  /*8550*/  @P1 BRA P5, `(.L_x_13929) ;  /* 0x0000000000241947 */ /* 0x000fea0002800000 */
        /* <DEDUP_REMOVED lines=9> */
.L_x_13929:
[----:B------:R-:W-:Y:S05]  /*85f0*/  BSYNC.RECONVERGENT B1 ;  /* 0x0000000000017941 */ /* 0x000fea0003800200 */
.L_x_13928:
        /* <DEDUP_REMOVED lines=11> */
.L_x_13931:
[----:B------:R-:W-:Y:S05]  /*86b0*/  BSYNC.RECONVERGENT B1 ;  /* 0x0000000000017941 */ /* 0x000fea0003800200 */
.L_x_13930:
        /* <DEDUP_REMOVED lines=10> */
.L_x_13915:
[----:B------:R-:W-:Y:S05]  /*8760*/  BSYNC.RECONVERGENT B0 ;  /* 0x0000000000007941 */ /* 0x000fea0003800200 */
.L_x_13907:
        /* <DEDUP_REMOVED lines=17> */
.L_x_13932:
[----:B------:R-:W-:-:S05]  /*8880*/  IMAD.MOV.U32 R45, RZ, RZ, R29 ;  /* 0x000000ffff2d7224 */ /* 0x000fca00078e001d */
[----:B0-----:R-:W-:Y:S01]  /*8890*/  STG.E.64 desc[UR8][R2.64], R44 ;  /* 0x0000002c02007986 */ /* 0x001fe2000c101b08 */
[----:B------:R-:W-:Y:S05]  /*88a0*/  EXIT ;  /* 0x000000000000794d */ /* 0x000fea0003800000 */
.L_x_13906:
        /* <DEDUP_REMOVED lines=104> */
[----:B------:R-:W-:Y:S04]  /*8f30*/  STS [R4+0x180], R28 ;  /* 0x0001801c04007388 */ /* 0x000fe80000000800 */
[----:B------:R-:W-:Y:S04]  /*8f40*/  STS [R4+0x200], R32 ;  /* 0x0002002004007388 */ /* 0x000fe80000000800 */
[----:B------:R4:W-:Y:S04]  /*8f50*/  STS [R4+0x280], R33 ;  /* 0x0002802104007388 */ /* 0x0009e80000000800 */
        /* <DEDUP_REMOVED lines=17> */
[----:B------:R-:W-:Y:S01]  /*9070*/  ISETP.EQ.U32.AND P0, PT, R26, R7, PT ;  /* 0x000000071a00720c */ /* 0x000fe20003f02070 */
[----:B--2---:R-:W-:-:S02]  /*9080*/  VIADD R25, R7, 0x1 ;  /* 0x0000000107197836 */ /* 0x004fc40000000000 */
[C---:B---3--:R-:W-:Y:S01]  /*9090*/  VIADD R27, R7.reuse, 0x2 ;  /* 0x00000002071b7836 */ /* 0x048fe20000000000 */
[----:B-1----:R-:W-:Y:S01]  /*90a0*/  ISETP.NE.AND P5, PT, R10, R12, PT ;  /* 0x0000000c0a00720c */ /* 0x002fe20003fa5270 */
[C---:B----4-:R-:W-:Y:S01]  /*90b0*/  VIADD R33, R7.reuse, 0x3 ;  /* 0x0000000307217836 */ /* 0x050fe20000000000 */
[C---:B------:R-:W-:Y:S01]  /*90c0*/  ISETP.EQ.U32.AND P2, PT, R26.reuse, R25, PT ;  /* 0x000000191a00720c */ /* 0x040fe20003f42070 */
[----:B-----5:R-:W-:Y:S01]  /*90d0*/  VIADD R5, R7, 0x4 ;  /* 0x0000000407057836 */ /* 0x020fe20000000000 */
[C---:B------:R-:W-:Y:S02]  /*90e0*/  ISETP.EQ.U32.AND P3, PT, R26.reuse, R27, PT ;  /* 0x0000001b1a00720c */ /* 0x040fe40003f62070 */
[----:B------:R-:W-:Y:S02]  /*90f0*/  ISETP.EQ.OR.EX P5, PT, R31, RZ, !P5, P2 ;  /* 0x000000ff1f00720c */ /* 0x000fe40006fa2720 */
[C---:B------:R-:W-:Y:S02]  /*9100*/  ISETP.EQ.U32.AND P1, PT, R26.reuse, R33, PT ;  /* 0x000000211a00720c */ /* 0x040fe40003f22070 */
[----:B------:R-:W-:-:S02]  /*9110*/  ISETP.EQ.U32.AND P2, PT, R26, R5, PT ;  /* 0x000000051a00720c */ /* 0x000fc40003f42070 */
[----:B------:R-:W-:Y:S02]  /*9120*/  SEL R4, RZ, 0x1, !P5 ;  /* 0x00000001ff047807 */ /* 0x000fe40006800000 */
[----:B0-----:R-:W-:-:S04]  /*9130*/  ISETP.NE.AND P4, PT, R8, R10, PT ;  /* 0x0000000a0800720c */ /* 0x001fc80003f85270 */
[C---:B------:R-:W-:Y:S02]  /*9140*/  ISETP.EQ.OR.EX P4, PT, R31.reuse, RZ, !P4, P0 ;  /* 0x000000ff1f00720c */ /* 0x040fe40006782700 */
[----:B------:R-:W-:Y:S02]  /*9150*/  ISETP.NE.AND P0, PT, R12, R14, PT ;  /* 0x0000000e0c00720c */ /* 0x000fe40003f05270 */
[----:B------:R-:W-:Y:S02]  /*9160*/  SEL R6, RZ, 0x1, !P4 ;  /* 0x00000001ff067807 */ /* 0x000fe40006000000 */
[----:B------:R-:W-:Y:S02]  /*9170*/  ISETP.EQ.OR.EX P3, PT, R31, RZ, !P0, P3 ;  /* 0x000000ff1f00720c */ /* 0x000fe40004762730 */
[----:B------:R-:W-:Y:S02]  /*9180*/  ISETP.NE.AND P4, PT, R14, R16, PT ;  /* 0x000000100e00720c */ /* 0x000fe40003f85270 */
[----:B------:R-:W-:-:S02]  /*9190*/  ISETP.NE.AND P0, PT, R16, R18, PT ;  /* 0x000000121000720c */ /* 0x000fc40003f05270 */
[----:B------:R-:W-:Y:S02]  /*91a0*/  SEL R27, RZ, 0x1, !P3 ;  /* 0x00000001ff1b7807 */ /* 0x000fe40005800000 */
[C---:B------:R-:W-:Y:S02]  /*91b0*/  ISETP.EQ.OR.EX P6, PT, R31.reuse, RZ, !P4, P1 ;  /* 0x000000ff1f00720c */ /* 0x040fe400067c2710 */
[----:B------:R-:W-:Y:S02]  /*91c0*/  ISETP.EQ.OR.EX P2, PT, R31, RZ, !P0, P2 ;  /* 0x000000ff1f00720c */ /* 0x000fe40004742720 */
        /* <DEDUP_REMOVED lines=11> */
[----:B------:R-:W-:Y:S02]  /*9280*/  ISETP.EQ.OR.EX P1, PT, R31, RZ, !P1, P0 ;  /* 0x000000ff1f00720c */ /* 0x000fe40004f22700 */
[----:B------:R-:W-:-:S04]  /*9290*/  ISETP.EQ.U32.AND P0, PT, R26, R5, PT ;  /* 0x000000051a00720c */ /* 0x000fc80003f02070 */
[----:B------:R-:W-:Y:S02]  /*92a0*/  ISETP.EQ.OR.EX P0, PT, R31, RZ, !P4, P0 ;  /* 0x000000ff1f00720c */ /* 0x000fe40006702700 */
        /* <DEDUP_REMOVED lines=10> */
[----:B------:R-:W-:Y:S02]  /*9350*/  ISETP.EQ.OR.EX P5, PT, R31, RZ, !P4, P5 ;  /* 0x000000ff1f00720c */ /* 0x000fe400067a2750 */
[----:B------:R-:W-:Y:S02]  /*9360*/  ISETP.EQ.U32.AND P4, PT, R26, R7, PT ;  /* 0x000000071a00720c */ /* 0x000fe40003f82070 */
[----:B------:R-:W-:-:S02]  /*9370*/  ISETP.NE.AND P6, PT, R2, R29, PT ;  /* 0x0000001d0200720c */ /* 0x000fc40003fc5270 */
[----:B------:R-:W-:Y:S02]  /*9380*/  P2R R28, PR, RZ, 0x8 ;  /* 0x00000008ff1c7803 */ /* 0x000fe40000000000 */
[----:B------:R-:W-:Y:S02]  /*9390*/  ISETP.EQ.OR.EX P4, PT, R31, RZ, !P6, P4 ;  /* 0x000000ff1f00720c */ /* 0x000fe40007782740 */
        /* <DEDUP_REMOVED lines=102> */
[----:B------:R-:W5:Y:S01]  /*9a00*/  LDS R35, [UR4+0x38] ;  /* 0x00003804ff237984 */ /* 0x000f620008000800 */
        /* <DEDUP_REMOVED lines=8> */
[----:B------:R-:W0:Y:S01]  /*9a90*/  LDS.64 R36, [UR4+0x40] ;  /* 0x00004004ff247984 */ /* 0x000e220008000a00 */
[----:B------:R-:W-:Y:S02]  /*9aa0*/  SEL R42, R45, R41, !P4 ;  /* 0x000000292d2a7207 */ /* 0x000fe40006000000 */
[----:B------:R-:W-:Y:S02]  /*9ab0*/  SEL R0, R27, R0, !P4 ;  /* 0x000000001b007207 */ /* 0x000fe40006000000 */
[----:B---3--:R-:W-:-:S05]  /*9ac0*/  IADD3 R41, P4, PT, R24, R43, RZ ;  /* 0x0000002b18297210 */ /* 0x008fca0007f9e0ff */
[----:B------:R-:W-:Y:S01]  /*9ad0*/  IMAD.X R43, R25, 0x1, R45, P4 ;  /* 0x00000001192b7824 */ /* 0x000fe200020e062d */
[----:B------:R-:W-:-:S04]  /*9ae0*/  ISETP.NE.U32.AND P4, PT, R24, RZ, PT ;  /* 0x000000ff1800720c */ /* 0x000fc80003f85070 */
[----:B------:R-:W-:-:S04]  /*9af0*/  ISETP.NE.AND.EX P4, PT, R25, RZ, PT, P4 ;  /* 0x000000ff1900720c */ /* 0x000fc80003f85340 */
[----:B------:R-:W-:Y:S02]  /*9b00*/  SEL R24, R27, RZ, !P4 ;  /* 0x000000ff1b187207 */ /* 0x000fe40006000000 */
[----:B------:R-:W-:Y:S01]  /*9b10*/  ISETP.NE.AND P4, PT, R9, 0x3, PT ;  /* 0x000000030900780c */ /* 0x000fe20003f85270 */
[----:B------:R-:W1:Y:S02]  /*9b20*/  LDS R27, [UR4+0x48] ;  /* 0x00004804ff1b7984 */ /* 0x000e640008000800 */
[----:B----4-:R-:W-:Y:S01]  /*9b30*/  IMAD.IADD R33, R33, 0x1, R24 ;  /* 0x0000000121217824 */ /* 0x010fe200078e0218 */
[----:B------:R-:W-:Y:S01]  /*9b40*/  SEL R38, R41, R38, !P4 ;  /* 0x0000002629267207 */ /* 0x000fe20006000000 */
[----:B------:R-:W2:Y:S01]  /*9b50*/  LDS.64 R24, [UR4+0x50] ;  /* 0x00005004ff187984 */ /* 0x000ea20008000a00 */
[----:B------:R-:W-:Y:S02]  /*9b60*/  SEL R42, R43, R42, !P4 ;  /* 0x0000002a2b2a7207 */ /* 0x000fe40006000000 */
[----:B------:R-:W-:-:S02]  /*9b70*/  SEL R0, R33, R0, !P4 ;  /* 0x0000000021007207 */ /* 0x000fc40006000000 */
[----:B-----5:R-:W-:-:S05]  /*9b80*/  IADD3 R41, P4, PT, R6, R41, RZ ;  /* 0x0000002906297210 */ /* 0x020fca0007f9e0ff */
[----:B------:R-:W-:Y:S01]  /*9b90*/  IMAD.X R43, R7, 0x1, R43, P4 ;  /* 0x00000001072b7824 */ /* 0x000fe200020e062b */
[----:B------:R-:W-:-:S04]  /*9ba0*/  ISETP.NE.U32.AND P4, PT, R6, RZ, PT ;  /* 0x000000ff0600720c */ /* 0x000fc80003f85070 */
[----:B------:R-:W-:-:S04]  /*9bb0*/  ISETP.NE.AND.EX P4, PT, R7, RZ, PT, P4 ;  /* 0x000000ff0700720c */ /* 0x000fc80003f85340 */
[----:B------:R-:W-:Y:S02]  /*9bc0*/  SEL R6, R33, RZ, !P4 ;  /* 0x000000ff21067207 */ /* 0x000fe40006000000 */
[----:B------:R-:W-:Y:S01]  /*9bd0*/  ISETP.NE.AND P4, PT, R9, 0x4, PT ;  /* 0x000000040900780c */ /* 0x000fe20003f85270 */
[----:B------:R-:W3:Y:S02]  /*9be0*/  LDS R33, [UR4+0x58] ;  /* 0x00005804ff217984 */ /* 0x000ee40008000800 */
[----:B------:R-:W-:Y:S01]  /*9bf0*/  IMAD.IADD R35, R35, 0x1, R6 ;  /* 0x0000000123237824 */ /* 0x000fe200078e0206 */
[----:B------:R-:W-:Y:S02]  /*9c00*/  SEL R38, R41, R38, !P4 ;  /* 0x0000002629267207 */ /* 0x000fe40006000000 */
[----:B------:R-:W-:Y:S02]  /*9c10*/  SEL R42, R43, R42, !P4 ;  /* 0x0000002a2b2a7207 */ /* 0x000fe40006000000 */
[----:B------:R-:W-:-:S02]  /*9c20*/  SEL R0, R35, R0, !P4 ;  /* 0x0000000023007207 */ /* 0x000fc40006000000 */
[C---:B0-----:R-:W-:Y:S02]  /*9c30*/  IADD3 R7, P4, PT, R36.reuse, R41, RZ ;  /* 0x0000002924077210 */ /* 0x041fe40007f9e0ff */
[----:B------:R-:W0:Y:S03]  /*9c40*/  LDS.64 R40, [UR4+0x60] ;  /* 0x00006004ff287984 */ /* 0x000e260008000a00 */
[----:B------:R-:W-:Y:S01]  /*9c50*/  IMAD.X R43, R37, 0x1, R43, P4 ;  /* 0x00000001252b7824 */ /* 0x000fe200020e062b */
[----:B------:R-:W-:-:S04]  /*9c60*/  ISETP.NE.U32.AND P4, PT, R36, RZ, PT ;  /* 0x000000ff2400720c */ /* 0x000fc80003f85070 */
[----:B------:R-:W-:-:S04]  /*9c70*/  ISETP.NE.AND.EX P4, PT, R37, RZ, PT, P4 ;  /* 0x000000ff2500720c */ /* 0x000fc80003f85340 */
[----:B------:R-:W-:Y:S02]  /*9c80*/  SEL R6, R35, RZ, !P4 ;  /* 0x000000ff23067207 */ /* 0x000fe40006000000 */
[----:B------:R-:W-:Y:S01]  /*9c90*/  ISETP.NE.AND P4, PT, R9, 0x5, PT ;  /* 0x000000050900780c */ /* 0x000fe20003f85270 */
[----:B------:R-:W4:Y:S02]  /*9ca0*/  LDS R35, [UR4+0x68] ;  /* 0x00006804ff237984 */ /* 0x000f240008000800 */
[----:B-1----:R-:W-:Y:S01]  /*9cb0*/  IMAD.IADD R27, R27, 0x1, R6 ;  /* 0x000000011b1b7824 */ /* 0x002fe200078e0206 */
[----:B------:R-:W-:Y:S02]  /*9cc0*/  SEL R36, R7, R38, !P4 ;  /* 0x0000002607247207 */ /* 0x000fe40006000000 */
[----:B------:R-:W-:Y:S01]  /*9cd0*/  SEL R42, R43, R42, !P4 ;  /* 0x0000002a2b2a7207 */ /* 0x000fe20006000000 */
[----:B------:R-:W-:Y:S01]  /*9ce0*/  LDS R38, [UR4+0x78] ;  /* 0x00007804ff267984 */ /* 0x000fe20008000800 */
[----:B------:R-:W-:-:S02]  /*9cf0*/  SEL R0, R27, R0, !P4 ;  /* 0x000000001b007207 */ /* 0x000fc40006000000 */
[C---:B--2---:R-:W-:Y:S02]  /*9d00*/  IADD3 R37, P4, PT, R24.reuse, R7, RZ ;  /* 0x0000000718257210 */ /* 0x044fe40007f9e0ff */
[----:B------:R-:W1:Y:S03]  /*9d10*/  LDS.64 R6, [UR4+0x70] ;  /* 0x00007004ff067984 */ /* 0x000e660008000a00 */
[----:B------:R-:W-:Y:S01]  /*9d20*/  IMAD.X R43, R25, 0x1, R43, P4 ;  /* 0x00000001192b7824 */ /* 0x000fe200020e062b */
[----:B------:R-:W-:-:S04]  /*9d30*/  ISETP.NE.U32.AND P4, PT, R24, RZ, PT ;  /* 0x000000ff1800720c */ /* 0x000fc80003f85070 */
[----:B------:R-:W-:-:S04]  /*9d40*/  ISETP.NE.AND.EX P4, PT, R25, RZ, PT, P4 ;  /* 0x000000ff1900720c */ /* 0x000fc80003f85340 */
[----:B------:R-:W-:Y:S02]  /*9d50*/  SEL R24, R27, RZ, !P4 ;  /* 0x000000ff1b187207 */ /* 0x000fe40006000000 */
[----:B------:R-:W-:-:S03]  /*9d60*/  ISETP.NE.AND P4, PT, R9, 0x6, PT ;  /* 0x000000060900780c */ /* 0x000fc60003f85270 */
[----:B---3--:R-:W-:Y:S01]  /*9d70*/  IMAD.IADD R33, R33, 0x1, R24 ;  /* 0x0000000121217824 */ /* 0x008fe200078e0218 */
[----:B------:R-:W-:Y:S02]  /*9d80*/  SEL R36, R37, R36, !P4 ;  /* 0x0000002425247207 */ /* 0x000fe40006000000 */
[----:B------:R-:W-:Y:S02]  /*9d90*/  SEL R42, R43, R42, !P4 ;  /* 0x0000002a2b2a7207 */ /* 0x000fe40006000000 */
[----:B------:R-:W-:Y:S02]  /*9da0*/  SEL R0, R33, R0, !P4 ;  /* 0x0000000021007207 */ /* 0x000fe40006000000 */
[----:B0-----:R-:W-:-:S05]  /*9db0*/  IADD3 R37, P4, PT, R40, R37, RZ ;  /* 0x0000002528257210 */ /* 0x001fca0007f9e0ff */
[----:B------:R-:W-:Y:S01]  /*9dc0*/  IMAD.X R43, R41, 0x1, R43, P4 ;  /* 0x00000001292b7824 */ /* 0x000fe200020e062b */
[----:B------:R-:W-:-:S04]  /*9dd0*/  ISETP.NE.U32.AND P4, PT, R40, RZ, PT ;  /* 0x000000ff2800720c */ /* 0x000fc80003f85070 */
[----:B------:R-:W-:-:S04]  /*9de0*/  ISETP.NE.AND.EX P4, PT, R41, RZ, PT, P4 ;  /* 0x000000ff2900720c */ /* 0x000fc80003f85340 */
[----:B------:R-:W-:Y:S02]  /*9df0*/  SEL R24, R33, RZ, !P4 ;  /* 0x000000ff21187207 */ /* 0x000fe40006000000 */
[----:B------:R-:W-:-:S03]  /*9e00*/  ISETP.NE.AND P4, PT, R9, 0x7, PT ;  /* 0x000000070900780c */ /* 0x000fc60003f85270 */
[----:B----4-:R-:W-:Y:S01]  /*9e10*/  IMAD.IADD R35, R35, 0x1, R24 ;  /* 0x0000000123237824 */ /* 0x010fe200078e0218 */
        /* <DEDUP_REMOVED lines=11> */
[----:B------:R-:W-:-:S03]  /*9ed0*/  IMAD.IADD R38, R38, 0x1, R35 ;  /* 0x0000000126267824 */ /* 0x000fc600078e0223 */
        /* <DEDUP_REMOVED lines=13> */
.L_x_13933:
        /* <DEDUP_REMOVED lines=15> */
.L_x_13935:
[----:B------:R-:W-:Y:S05]  /*a0a0*/  NANOSLEEP 0x1c2 ;  /* 0x000001c20000795d */ /* 0x000fea0003800000 */
[----:B------:R-:W-:Y:S01]  /*a0b0*/  NOP ;  /* 0x0000000000007918 */ /* 0x000fe20000000000 */
.L_x_13936:
[----:B0-----:R-:W-:-:S03]  /*a0c0*/  IMAD.WIDE.U32 R4, R34, 0x10, RZ ;  /* 0x0000001022047825 */ /* 0x001fc600078e00ff */
[----:B------:R-:W-:Y:S02]  /*a0d0*/  LOP3.LUT R7, R4, 0xfffffff0, RZ, 0x3c, !PT ;  /* 0xfffffff004077812 */ /* 0x000fe400078e3cff */
[----:B------:R-:W-:Y:S02]  /*a0e0*/  LOP3.LUT R5, RZ, R5, RZ, 0x33, !PT ;  /* 0x00000005ff057212 */ /* 0x000fe400078e33ff */
[----:B------:R-:W-:-:S05]  /*a0f0*/  IADD3 R24, P4, PT, R24, R7, RZ ;  /* 0x0000000718187210 */ /* 0x000fca0007f9e0ff */
[----:B------:R-:W-:-:S08]  /*a100*/  IMAD.X R25, R25, 0x1, R5, P4 ;  /* 0x0000000119197824 */ /* 0x000fd000020e0605 */
.L_x_13938:
[----:B------:R-:W4:Y:S01]  /*a110*/  LD.E.128.STRONG.GPU R4, desc[UR8][R24.64+0x200] ;  /* 0x0002000818047980 */ /* 0x000f22000c10fd00 */
[----:B------:R-:W-:Y:S05]  /*a120*/  YIELD ;  /* 0x0000000000007946 */ /* 0x000fea0003800000 */
[----:B------:R-:W-:Y:S01]  /*a130*/  UMOV UR5, 0xffffffff ;  /* 0xffffffff00057882 */ /* 0x000fe20000000000 */
[----:B----4-:R-:W-:Y:S02]  /*a140*/  ISETP.NE.AND P4, PT, R5, 0x63, PT ;  /* 0x000000630500780c */ /* 0x010fe40003f85270 */
[----:B------:R-:W-:Y:S11]  /*a150*/  BRA.DIV UR5, `(.L_x_13937) ;  /* 0x0000003a05d47947 */ /* 0x000ff6000b800000 */
[----:B------:R-:W-:-:S13]  /*a160*/  VOTE.ANY P4, !P4 ;  /* 0x0000000000ff7806 */ /* 0x000fda0006080100 */
.L_x_14091:
        /* <DEDUP_REMOVED lines=16> */
.L_x_14097:
        /* <DEDUP_REMOVED lines=9> */
.L_x_14100:
[----:B------:R-:W-:Y:S01]  /*a300*/  UMOV UR5, 0xffffffff ;  /* 0xffffffff00057882 */ /* 0x000fe20000000000 */
[----:B------:R-:W-:Y:S02]  /*a310*/  @!P5 IMAD.MOV.U32 R42, RZ, RZ, R35 ;  /* 0x000000ffff2ad224 */ /* 0x000fe400078e0023 */
[----:B------:R-:W-:Y:S01]  /*a320*/  @!P5 IMAD.IADD R40, R40, 0x1, R25 ;  /* 0x000000012828d824 */ /* 0x000fe200078e0219 */
[----:B------:R-:W-:Y:S06]  /*a330*/  BRA.DIV UR5, `(.L_x_13941) ;  /* 0x0000003e05107947 */ /* 0x000fec000b800000 */
[----:B------:R0:W1:Y:S04]  /*a340*/  SHFL.DOWN PT, R24, R41, 0x2, R33 ;  /* 0x0840000029187989 */ /* 0x00006800000e0021 */
[----:B------:R0:W4:Y:S04]  /*a350*/  SHFL.DOWN PT, R25, R42, 0x2, R33 ;  /* 0x084000002a197989 */ /* 0x00012800000e0021 */
[----:B------:R0:W0:Y:S02]  /*a360*/  SHFL.DOWN PT, R6, R40, 0x2, R33 ;  /* 0x0840000028067989 */ /* 0x00002400000e0021 */
.L_x_14105:
        /* <DEDUP_REMOVED lines=9> */
.L_x_14108:
        /* <DEDUP_REMOVED lines=8> */
.L_x_14113:
        /* <DEDUP_REMOVED lines=9> */
.L_x_14116:
        /* <DEDUP_REMOVED lines=8> */
.L_x_14121:
        /* <DEDUP_REMOVED lines=9> */
.L_x_14124:
        /* <DEDUP_REMOVED lines=8> */
.L_x_14129:
        /* <DEDUP_REMOVED lines=16> */
.L_x_14132:
[----:B------:R-:W-:Y:S01]  /*a7a0*/  UMOV UR5, 0xffffffff ;  /* 0xffffffff00057882 */ /* 0x000fe20000000000 */
[----:B------:R-:W-:Y:S02]  /*a7b0*/  IMAD.X R25, RZ, RZ, R25, P6 ;  /* 0x000000ffff197224 */ /* 0x000fe400030e0619 */
[----:B------:R-:W-:Y:S01]  /*a7c0*/  IMAD.IADD R47, R34, 0x1, R39 ;  /* 0x00000001222f7824 */ /* 0x000fe200078e0227 */
[----:B------:R-:W-:Y:S06]  /*a7d0*/  BRA.DIV UR5, `(.L_x_13949) ;  /* 0x0000003e05b87947 */ /* 0x000fec000b800000 */
[----:B------:R-:W-:-:S13]  /*a7e0*/  VOTE.ALL P5, P5 ;  /* 0x0000000000ff7806 */ /* 0x000fda00028a0000 */
.L_x_14135:
[----:B------:R-:W-:Y:S05]  /*a7f0*/  @!P5 BRA `(.L_x_13950) ;  /* 0x0000000400b8d947 */ /* 0x000fea0003800000 */
.L_x_13964:
[----:B------:R-:W-:-:S07]  /*a800*/  IMAD.WIDE R34, R47, 0x10, R24 ;  /* 0x000000102f227825 */ /* 0x000fce00078e0218 */
.L_x_13952:
[----:B------:R-:W4:Y:S01]  /*a810*/  LD.E.128.STRONG.GPU R4, desc[UR8][R34.64+-0x200] ;  /* 0xfffe000822047980 */ /* 0x000f22000c10fd00 */
[----:B------:R-:W-:Y:S05]  /*a820*/  YIELD ;  /* 0x0000000000007946 */ /* 0x000fea0003800000 */
[----:B------:R-:W-:Y:S01]  /*a830*/  UMOV UR5, 0xffffffff ;  /* 0xffffffff00057882 */ /* 0x000fe20000000000 */
[----:B----4-:R-:W-:Y:S02]  /*a840*/  ISETP.NE.AND P4, PT, R5, 0x63, PT ;  /* 0x000000630500780c */ /* 0x010fe40003f85270 */
[----:B------:R-:W-:Y:S11]  /*a850*/  BRA.DIV UR5, `(.L_x_13951) ;  /* 0x0000003e05b47947 */ /* 0x000ff6000b800000 */
[----:B------:R-:W-:-:S13]  /*a860*/  VOTE.ANY P4, !P4 ;  /* 0x0000000000ff7806 */ /* 0x000fda0006080100 */
.L_x_14138:
        /* <DEDUP_REMOVED lines=15> */
.L_x_14144:
        /* <DEDUP_REMOVED lines=9> */
.L_x_14147:
[----:B------:R-:W-:Y:S01]  /*a9f0*/  UMOV UR5, 0xffffffff ;  /* 0xffffffff00057882 */ /* 0x000fe20000000000 */
[----:B------:R-:W-:Y:S02]  /*aa00*/  @!P5 IMAD.MOV.U32 R35, RZ, RZ, R50 ;  /* 0x000000ffff23d224 */ /* 0x000fe400078e0032 */
[----:B------:R-:W-:Y:S01]  /*aa10*/  @!P5 IMAD.IADD R48, R48, 0x1, R49 ;  /* 0x000000013030d824 */ /* 0x000fe200078e0231 */
[----:B------:R-:W-:Y:S06]  /*aa20*/  BRA.DIV UR5, `(.L_x_13955) ;  /* 0x0000003e05f07947 */ /* 0x000fec000b800000 */
[----:B------:R0:W1:Y:S04]  /*aa30*/  SHFL.DOWN PT, R49, R34, 0x2, R33 ;  /* 0x0840000022317989 */ /* 0x00006800000e0021 */
[----:B------:R0:W4:Y:S04]  /*aa40*/  SHFL.DOWN PT, R50, R35, 0x2, R33 ;  /* 0x0840000023327989 */ /* 0x00012800000e0021 */
[----:B------:R0:W0:Y:S02]  /*aa50*/  SHFL.DOWN PT, R6, R48, 0x2, R33 ;  /* 0x0840000030067989 */ /* 0x00002400000e0021 */
.L_x_14152:
        /* <DEDUP_REMOVED lines=9> */
.L_x_14155:
[----:B------:R-:W-:Y:S01]  /*aaf0*/  UMOV UR5, 0xffffffff ;  /* 0xffffffff00057882 */ /* 0x000fe20000000000 */
[----:B------:R-:W-:Y:S02]  /*ab00*/  @!P5 IMAD.MOV.U32 R35, RZ, RZ, R50 ;  /* 0x000000ffff23d224 */ /* 0x000fe400078e0032 */
[----:B------:R-:W-:Y:S01]  /*ab10*/  @!P5 IMAD.IADD R48, R48, 0x1, R49 ;  /* 0x000000013030d824 */ /* 0x000fe200078e0231 */
[----:B------:R-:W-:Y:S06]  /*ab20*/  BRA.DIV UR5, `(.L_x_13957) ;  /* 0x0000004205247947 */ /* 0x000fec000b800000 */
[----:B------:R0:W1:Y:S04]  /*ab30*/  SHFL.DOWN PT, R49, R34, 0x4, R33 ;  /* 0x0880000022317989 */ /* 0x00006800000e0021 */
[----:B------:R0:W4:Y:S04]  /*ab40*/  SHFL.DOWN PT, R50, R35, 0x4, R33 ;  /* 0x0880000023327989 */ /* 0x00012800000e0021 */
[----:B------:R0:W0:Y:S02]  /*ab50*/  SHFL.DOWN PT, R6, R48, 0x4, R33 ;  /* 0x0880000030067989 */ /* 0x00002400000e0021 */
.L_x_14160:
        /* <DEDUP_REMOVED lines=9> */
.L_x_14163:
[----:B------:R-:W-:Y:S01]  /*abf0*/  UMOV UR5, 0xffffffff ;  /* 0xffffffff00057882 */ /* 0x000fe20000000000 */
[----:B------:R-:W-:Y:S02]  /*ac00*/  @!P5 IMAD.MOV.U32 R35, RZ, RZ, R50 ;  /* 0x000000ffff23d224 */ /* 0x000fe400078e0032 */
[----:B------:R-:W-:Y:S01]  /*ac10*/  @!P5 IMAD.IADD R48, R48, 0x1, R49 ;  /* 0x000000013030d824 */ /* 0x000fe200078e0231 */
[----:B------:R-:W-:Y:S06]  /*ac20*/  BRA.DIV UR5, `(.L_x_13959) ;  /* 0x0000004205587947 */ /* 0x000fec000b800000 */
[----:B------:R0:W1:Y:S04]  /*ac30*/  SHFL.DOWN PT, R49, R34, 0x8, R33 ;  /* 0x0900000022317989 */ /* 0x00006800000e0021 */
[----:B------:R0:W4:Y:S04]  /*ac40*/  SHFL.DOWN PT, R50, R35, 0x8, R33 ;  /* 0x0900000023327989 */ /* 0x00012800000e0021 */
[----:B------:R0:W0:Y:S02]  /*ac50*/  SHFL.DOWN PT, R6, R48, 0x8, R33 ;  /* 0x0900000030067989 */ /* 0x00002400000e0021 */
.L_x_14168:
        /* <DEDUP_REMOVED lines=9> */
.L_x_14171:
        /* <DEDUP_REMOVED lines=8> */
.L_x_14176:
        /* <DEDUP_REMOVED lines=16> */
.L_x_14179:
[----:B------:R-:W-:Y:S01]  /*ae70*/  UMOV UR5, 0xffffffff ;  /* 0xffffffff00057882 */ /* 0x000fe20000000000 */
[----:B------:R-:W-:Y:S02]  /*ae80*/  IMAD.X R42, R42, 0x1, R35, P6 ;  /* 0x000000012a2a7824 */ /* 0x000fe400030e0623 */
[----:B------:R-:W-:Y:S02]  /*ae90*/  IMAD.IADD R40, R5, 0x1, R40 ;  /* 0x0000000105287824 */ /* 0x000fe400078e0228 */
[----:B------:R-:W-:Y:S01]  /*aea0*/  VIADD R47, R47, 0xffffffe0 ;  /* 0xffffffe02f2f7836 */ /* 0x000fe20000000000 */
[----:B------:R-:W-:Y:S06]  /*aeb0*/  BRA.DIV UR5, `(.L_x_13963) ;  /* 0x0000004205a07947 */ /* 0x000fec000b800000 */
[----:B------:R-:W-:-:S13]  /*aec0*/  VOTE.ALL P5, P5 ;  /* 0x0000000000ff7806 */ /* 0x000fda00028a0000 */
.L_x_14182:
[----:B------:R-:W-:Y:S05]  /*aed0*/  @P5 BRA `(.L_x_13964) ;  /* 0xfffffff800485947 */ /* 0x000fea000383ffff */
.L_x_13950:
        /* <DEDUP_REMOVED lines=25> */
.L_x_13966:
[----:B------:R-:W-:Y:S05]  /*b070*/  BSYNC.RECONVERGENT B0 ;  /* 0x0000000000007941 */ /* 0x000fea0003800200 */
.L_x_13965:
        /* <DEDUP_REMOVED lines=9> */
.L_x_13934:
[----:B------:R-:W0:Y:S01]  /*b110*/  S2R R33, SR_TID.X ;  /* 0x0000000000217919 */ /* 0x000e220000002100 */
[----:B------:R-:W-:Y:S01]  /*b120*/  ISETP.NE.AND P4, PT, R8, R10, PT ;  /* 0x0000000a0800720c */ /* 0x000fe20003f85270 */
[----:B------:R-:W-:Y:S05]  /*b130*/  WARPSYNC.ALL ;  /* 0x0000000000007948 */ /* 0x000fea0003800000 */
[----:B------:R-:W-:Y:S06]  /*b140*/  BAR.SYNC.DEFER_BLOCKING 0x0 ;  /* 0x0000000000007b1d */ /* 0x000fec0000010000 */
[----:B------:R-:W-:Y:S01]  /*b150*/  BSSY.RECONVERGENT B0, `(.L_x_13967) ;  /* 0x0000015000007945 */ /* 0x000fe20003800200 */
[----:B0-----:R-:W-:-:S05]  /*b160*/  IMAD R25, R33, 0x9, RZ ;  /* 0x0000000921197824 */ /* 0x001fca00078e02ff */
[----:B------:R-:W-:-:S04]  /*b170*/  ISETP.EQ.U32.AND P5, PT, R26, R25, PT ;  /* 0x000000191a00720c */ /* 0x000fc80003fa2070 */
[----:B------:R-:W-:Y:S02]  /*b180*/  ISETP.EQ.OR.EX P6, PT, R31, RZ, !P4, P5 ;  /* 0x000000ff1f00720c */ /* 0x000fe400067c2750 */
        /* <DEDUP_REMOVED lines=17> */
.L_x_13968:
[----:B------:R-:W-:Y:S05]  /*b2a0*/  BSYNC.RECONVERGENT B0 ;  /* 0x0000000000007941 */ /* 0x000fea0003800200 */
.L_x_13967:
        /* <DEDUP_REMOVED lines=11> */
[C---:B------:R-:W-:Y:S02]  /*b360*/  ISETP.EQ.OR.EX P4, PT, R31.reuse, RZ, !P4, P5 ;  /* 0x000000ff1f00720c */ /* 0x040fe40006782750 */
[----:B------:R-:W-:Y:S02]  /*b370*/  ISETP.EQ.U32.AND P5, PT, R26, R5, PT ;  /* 0x000000051a00720c */ /* 0x000fe40003fa2070 */
[----:B------:R-:W-:Y:S02]  /*b380*/  SEL R5, RZ, 0x1, !P3 ;  /* 0x00000001ff057807 */ /* 0x000fe40005800000 */
[----:B------:R-:W-:Y:S02]  /*b390*/  ISETP.EQ.OR.EX P6, PT, R31, RZ, !P6, P5 ;  /* 0x000000ff1f00720c */ /* 0x000fe400077c2750 */
        /* <DEDUP_REMOVED lines=48> */
[----:B------:R-:W-:Y:S01]  /*b6a0*/  IMAD R39, R33, R0, 0x7 ;  /* 0x0000000721277424 */ /* 0x000fe200078e0200 */
[----:B------:R-:W-:Y:S01]  /*b6b0*/  BSSY.RECONVERGENT B1, `(.L_x_13971) ;  /* 0x000007a000017945 */ /* 0x000fe20003800200 */
[----:B------:R-:W-:Y:S01]  /*b6c0*/  BAR.SYNC.DEFER_BLOCKING 0x0 ;  /* 0x0000000000007b1d */ /* 0x000fe20000010000 */
[----:B------:R-:W-:Y:S02]  /*b6d0*/  ISETP.NE.AND.EX P5, PT, R31, RZ, P6, P5 ;  /* 0x000000ff1f00720c */ /* 0x000fe400037a5350 */
[----:B------:R-:W-:-:S11]  /*b6e0*/  ISETP.NE.AND P6, PT, R32, RZ, PT ;  /* 0x000000ff2000720c */ /* 0x000fd60003fc5270 */
        /* <DEDUP_REMOVED lines=17> */
[----:B------:R-:W-:Y:S01]  /*b800*/  ISETP.NE.AND.EX P5, PT, R31, RZ, P6, P5 ;  /* 0x000000ff1f00720c */ /* 0x000fe200037a5350 */
[----:B------:R-:W-:Y:S01]  /*b810*/  @P0 IMAD.IADD R36, R36, 0x1, -R24 ;  /* 0x0000000124240824 */ /* 0x000fe200078e0a18 */
[----:B------:R-:W-:Y:S01]  /*b820*/  ISETP.NE.U32.AND P3, PT, R26, R39, PT ;  /* 0x000000271a00720c */ /* 0x000fe20003f65070 */
[----:B------:R0:W-:Y:S01]  /*b830*/  @P4 STS.64 [R30], R14 ;  /* 0x0000000e1e004388 */ /* 0x0001e20000000a00 */
[----:B------:R-:W-:-:S02]  /*b840*/  ISETP.NE.AND P6, PT, R2, R29, PT ;  /* 0x0000001d0200720c */ /* 0x000fc40003fc5270 */
[----:B------:R-:W-:Y:S01]  /*b850*/  @P1 LEA R35, R35, UR4, 0x3 ;  /* 0x0000000423231c11 */ /* 0x000fe2000f8e18ff */
[----:B------:R0:W-:Y:S01]  /*b860*/  @P2 STS.64 [R34], R16 ;  /* 0x0000001022002388 */ /* 0x0001e20000000a00 */
[----:B------:R-:W-:Y:S02]  /*b870*/  ISETP.NE.AND.EX P3, PT, R31, RZ, P6, P3 ;  /* 0x000000ff1f00720c */ /* 0x000fe40003765330 */
        /* <DEDUP_REMOVED lines=42> */
.L_x_13975:
        /* <DEDUP_REMOVED lines=17> */
.L_x_13974:
[----:B------:R-:W-:Y:S05]  /*bc30*/  BSYNC.RECONVERGENT B2 ;  /* 0x0000000000027941 */ /* 0x000fea0003800200 */
.L_x_13973:
[----:B------:R-:W-:Y:S05]  /*bc40*/  @!P0 BRA `(.L_x_13972) ;  /* 0x0000000000808947 */ /* 0x000fea0003800000 */
.L_x_13976:
        /* <DEDUP_REMOVED lines=32> */
.L_x_13972:
[----:B------:R-:W-:Y:S05]  /*be50*/  BSYNC.RECONVERGENT B1 ;  /* 0x0000000000017941 */ /* 0x000fea0003800200 */
.L_x_13971:
[----:B------:R-:W-:Y:S05]  /*be60*/  BRA `(.L_x_13977) ;  /* 0x0000000400dc7947 */ /* 0x000fea0003800000 */
.L_x_13970:
[----:B------:R-:W-:Y:S01]  /*be70*/  ISETP.NE.U32.AND P5, PT, R26, R25, PT ;  /* 0x000000191a00720c */ /* 0x000fe20003fa5070 */
[----:B------:R-:W-:Y:S01]  /*be80*/  IMAD.MOV.U32 R48, RZ, RZ, 0x9 ;  /* 0x00000009ff307424 */ /* 0x000fe200078e00ff */
[----:B------:R-:W-:Y:S01]  /*be90*/  ISETP.NE.AND P6, PT, R8, R10, PT ;  /* 0x0000000a0800720c */ /* 0x000fe20003fc5270 */
[----:B------:R-:W-:Y:S01]  /*bea0*/  BSSY.RECONVERGENT B1, `(.L_x_13978) ;  /* 0x000000d000017945 */ /* 0x000fe20003800200 */
[----:B------:R-:W-:Y:S01]  /*beb0*/  ISETP.NE.AND.EX P5, PT, R31, RZ, PT, P5 ;  /* 0x000000ff1f00720c */ /* 0x000fe20003fa5350 */
        /* <DEDUP_REMOVED lines=11> */
.L_x_13979:
[----:B------:R-:W-:Y:S05]  /*bf70*/  BSYNC.RECONVERGENT B1 ;  /* 0x0000000000017941 */ /* 0x000fea0003800200 */
.L_x_13978:
        /* <DEDUP_REMOVED lines=14> */
.L_x_13981:
[----:B------:R-:W-:Y:S05]  /*c060*/  BSYNC.RECONVERGENT B1 ;  /* 0x0000000000017941 */ /* 0x000fea0003800200 */
.L_x_13980:
        /* <DEDUP_REMOVED lines=12> */
.L_x_13983:
[----:B------:R-:W-:Y:S05]  /*c130*/  BSYNC.RECONVERGENT B1 ;  /* 0x0000000000017941 */ /* 0x000fea0003800200 */
.L_x_13982:
        /* <DEDUP_REMOVED lines=11> */
.L_x_13985:
[----:B------:R-:W-:Y:S05]  /*c1f0*/  BSYNC.RECONVERGENT B1 ;  /* 0x0000000000017941 */ /* 0x000fea0003800200 */
.L_x_13984:
        /* <DEDUP_REMOVED lines=15> */
.L_x_13987:
[----:B------:R-:W-:Y:S05]  /*c2f0*/  BSYNC.RECONVERGENT B1 ;  /* 0x0000000000017941 */ /* 0x000fea0003800200 */
.L_x_13986:
        /* <DEDUP_REMOVED lines=11> */
.L_x_13989:
[----:B------:R-:W-:Y:S05]  /*c3b0*/  BSYNC.RECONVERGENT B1 ;  /* 0x0000000000017941 */ /* 0x000fea0003800200 */
.L_x_13988:
        /* <DEDUP_REMOVED lines=11> */
.L_x_13991:
[----:B------:R-:W-:Y:S05]  /*c470*/  BSYNC.RECONVERGENT B1 ;  /* 0x0000000000017941 */ /* 0x000fea0003800200 */
.L_x_13990:
[----:B------:R-:W-:Y:S04]  /*c480*/  BSSY.RECONVERGENT B1, `(.L_x_13992) ;  /* 0x000000b000017945 */ /* 0x000fe80003800200 */
[----:B------:R-:W-:Y:S05]  /*c490*/  @P4 BRA P5, `(.L_x_13993) ;  /* 0x0000000000244947 */ /* 0x000fea0002800000 */
        /* <DEDUP_REMOVED lines=9> */
.L_x_13993:
[----:B------:R-:W-:Y:S05]  /*c530*/  BSYNC.RECONVERGENT B1 ;  /* 0x0000000000017941 */ /* 0x000fea0003800200 */
.L_x_13992:
        /* <DEDUP_REMOVED lines=10> */
.L_x_13977:
[----:B------:R-:W-:Y:S05]  /*c5e0*/  BSYNC.RECONVERGENT B0 ;  /* 0x0000000000007941 */ /* 0x000fea0003800200 */
.L_x_13969:
        /* <DEDUP_REMOVED lines=17> */
.L_x_13994:
[----:B01----:R-:W-:Y:S01]  /*c700*/  STG.E.64 desc[UR8][R8.64], R6 ;  /* 0x0000000608007986 */ /* 0x003fe2000c101b08 */
[----:B------:R-:W-:Y:S05]  /*c710*/  EXIT ;  /* 0x000000000000794d */ /* 0x000fea0003800000 */
.L_x_13853:
[----:B------:R-:W-:Y:S01]  /*c720*/  BSSY B0, `(.L_x_13995) ;  /* 0x0000006000007945 */ /* 0x000fe20003800000 */
[----:B------:R-:W-:Y:S01]  /*c730*/  PLOP3.LUT P4, PT, P0, PT, PT, 0x8, 0x80 ;  /* 0x000000000080781c */ /* 0x000fe2000078e170 */
[----:B------:R-:W-:-:S12]  /*c740*/  IMAD.MOV.U32 R28, RZ, RZ, -0x1 ;  /* 0xffffffffff1c7424 */ /* 0x000fd800078e00ff */
[----:B---3--:R-:W-:Y:S05]  /*c750*/  WARPSYNC.COLLECTIVE R28, `(.L_x_13996) ;  /* 0x000000001c087348 */ /* 0x008fea0003c00000 */
[----:B------:R-:W-:Y:S01]  /*c760*/  VOTE.ANY P4, P4 ;  /* 0x0000000000ff7806 */ /* 0x000fe20002080100 */
[----:B---3--:R-:W-:-:S12]  /*c770*/  ENDCOLLECTIVE ;  /* 0x000000000000791b */ /* 0x008fd80003800000 */
.L_x_13996:
[----:B------:R-:W-:Y:S05]  /*c780*/  BSYNC B0 ;  /* 0x0000000000007941 */ /* 0x000fea0003800000 */
.L_x_13995:
[----:B------:R-:W-:Y:S01]  /*c790*/  PLOP3.LUT P0, PT, P4, PT, PT, 0x80, 0x8 ;  /* 0x000000000008781c */ /* 0x000fe2000270f070 */
[----:B------:R-:W-:-:S12]  /*c7a0*/  BRA `(.L_x_13997) ;  /* 0xffffff7000747947 */ /* 0x000fd8000383ffff */
.L_x_13855:
[----:B------:R-:W0:Y:S01]  /*c7b0*/  S2R R47, SR_GEMASK ;  /* 0x00000000002f7919 */ /* 0x000e220000003c00 */
[----:B------:R-:W-:Y:S01]  /*c7c0*/  BSSY B0, `(.L_x_13998) ;  /* 0x0000006000007945 */ /* 0x000fe20003800000 */
[----:B------:R-:W-:Y:S01]  /*c7d0*/  PLOP3.LUT P4, PT, P0, PT, PT, 0x8, 0x80 ;  /* 0x000000000080781c */ /* 0x000fe2000078e170 */
[----:B------:R-:W-:-:S12]  /*c7e0*/  IMAD.MOV.U32 R28, RZ, RZ, -0x1 ;  /* 0xffffffffff1c7424 */ /* 0x000fd800078e00ff */
[----:B0--3--:R-:W-:Y:S05]  /*c7f0*/  WARPSYNC.COLLECTIVE R28, `(.L_x_13999) ;  /* 0x000000001c087348 */ /* 0x009fea0003c00000 */
[----:B------:R-:W-:Y:S01]  /*c800*/  VOTE.ANY R28, PT, P4 ;  /* 0x00000000001c7806 */ /* 0x000fe200020e0100 */
[----:B0--3--:R-:W-:Y:S06]  /*c810*/  ENDCOLLECTIVE ;  /* 0x000000000000791b */ /* 0x009fec0003800000 */
.L_x_13999:
[----:B------:R-:W-:Y:S05]  /*c820*/  BSYNC B0 ;  /* 0x0000000000007941 */ /* 0x000fea0003800000 */
.L_x_13998:
        /* <DEDUP_REMOVED lines=10> */
.L_x_14000:
[----:B------:R-:W-:Y:S02]  /*c8d0*/  IMAD.MOV.U32 R7, RZ, RZ, R42 ;  /* 0x000000ffff077224 */ /* 0x000fe400078e002a */
[----:B------:R-:W-:-:S07]  /*c8e0*/  IMAD.MOV.U32 R30, RZ, RZ, R6 ;  /* 0x000000ffff1e7224 */ /* 0x000fce00078e0006 */
[----:B------:R-:W-:Y:S05]  /*c8f0*/  WARPSYNC.COLLECTIVE R28, `(.L_x_14001) ;  /* 0x000000001c087348 */ /* 0x000fea0003c00000 */
[----:B------:R0:W1:Y:S02]  /*c900*/  SHFL.DOWN P4, R6, R7, R4, R33 ;  /* 0x0800000407067389 */ /* 0x0000640000080021 */
[----:B01----:R-:W-:Y:S05]  /*c910*/  ENDCOLLECTIVE ;  /* 0x000000000000791b */ /* 0x003fea0003800000 */
.L_x_14001:
[----:B------:R-:W-:Y:S02]  /*c920*/  IMAD.MOV.U32 R7, RZ, RZ, R40 ;  /* 0x000000ffff077224 */ /* 0x000fe400078e0028 */
[----:B------:R-:W-:-:S07]  /*c930*/  IMAD.MOV.U32 R31, RZ, RZ, R6 ;  /* 0x000000ffff1f7224 */ /* 0x000fce00078e0006 */
[----:B------:R-:W-:Y:S05]  /*c940*/  WARPSYNC.COLLECTIVE R28, `(.L_x_14002) ;  /* 0x000000001c087348 */ /* 0x000fea0003c00000 */
[----:B------:R0:W1:Y:S02]  /*c950*/  SHFL.DOWN P4, R6, R7, R4, R33 ;  /* 0x0800000407067389 */ /* 0x0000640000080021 */
[----:B01----:R-:W-:Y:S05]  /*c960*/  ENDCOLLECTIVE ;  /* 0x000000000000791b */ /* 0x003fea0003800000 */
.L_x_14002:
[----:B------:R-:W-:Y:S05]  /*c970*/  BRA `(.L_x_14003) ;  /* 0xffffff7000407947 */ /* 0x000fea000383ffff */
.L_x_13856:
[----:B------:R-:W-:Y:S01]  /*c980*/  BSSY B0, `(.L_x_14004) ;  /* 0x0000006000007945 */ /* 0x000fe20003800000 */
[----:B------:R-:W-:Y:S02]  /*c990*/  IMAD.MOV.U32 R4, RZ, RZ, 0x1 ;  /* 0x00000001ff047424 */ /* 0x000fe400078e00ff */
[----:B------:R-:W-:-:S07]  /*c9a0*/  IMAD.MOV.U32 R28, RZ, RZ, -0x1 ;  /* 0xffffffffff1c7424 */ /* 0x000fce00078e00ff */
[----:B---3--:R-:W-:Y:S05]  /*c9b0*/  WARPSYNC.COLLECTIVE R28, `(.L_x_14005) ;  /* 0x000000001c087348 */ /* 0x008fea0003c00000 */
[----:B------:R0:W1:Y:S02]  /*c9c0*/  SHFL.DOWN P4, R6, R7, R4, R33 ;  /* 0x0800000407067389 */ /* 0x0000640000080021 */
[----:B01-3--:R-:W-:Y:S05]  /*c9d0*/  ENDCOLLECTIVE ;  /* 0x000000000000791b */ /* 0x00bfea0003800000 */
.L_x_14005:
[----:B------:R-:W-:Y:S05]  /*c9e0*/  BSYNC B0 ;  /* 0x0000000000007941 */ /* 0x000fea0003800000 */
.L_x_14004:
[----:B------:R-:W-:Y:S05]  /*c9f0*/  BRA `(.L_x_14006) ;  /* 0xffffff7000447947 */ /* 0x000fea000383ffff */
.L_x_13857:
[----:B------:R-:W-:Y:S01]  /*ca00*/  BSSY B0, `(.L_x_14007) ;  /* 0x0000007000007945 */ /* 0x000fe20003800000 */
[----:B------:R-:W-:Y:S02]  /*ca10*/  IMAD.MOV.U32 R7, RZ, RZ, R41 ;  /* 0x000000ffff077224 */ /* 0x000fe400078e0029 */
[----:B------:R-:W-:Y:S02]  /*ca20*/  IMAD.MOV.U32 R4, RZ, RZ, 0x2 ;  /* 0x00000002ff047424 */ /* 0x000fe400078e00ff */
[----:B------:R-:W-:-:S07]  /*ca30*/  IMAD.MOV.U32 R28, RZ, RZ, -0x1 ;  /* 0xffffffffff1c7424 */ /* 0x000fce00078e00ff */
[----:B---3--:R-:W-:Y:S05]  /*ca40*/  WARPSYNC.COLLECTIVE R28, `(.L_x_14008) ;  /* 0x000000001c087348 */ /* 0x008fea0003c00000 */
[----:B------:R0:W1:Y:S02]  /*ca50*/  SHFL.DOWN P4, R6, R7, R4, R33 ;  /* 0x0800000407067389 */ /* 0x0000640000080021 */
[----:B01-3--:R-:W-:Y:S05]  /*ca60*/  ENDCOLLECTIVE ;  /* 0x000000000000791b */ /* 0x00bfea0003800000 */
.L_x_14008:
[----:B------:R-:W-:Y:S05]  /*ca70*/  BSYNC B0 ;  /* 0x0000000000007941 */ /* 0x000fea0003800000 */
.L_x_14007:
[----:B------:R-:W-:Y:S02]  /*ca80*/  IMAD.MOV.U32 R7, RZ, RZ, R42 ;  /* 0x000000ffff077224 */ /* 0x000fe400078e002a */
[----:B------:R-:W-:Y:S02]  /*ca90*/  IMAD.MOV.U32 R4, RZ, RZ, 0x2 ;  /* 0x00000002ff047424 */ /* 0x000fe400078e00ff */
[----:B------:R-:W-:Y:S02]  /*caa0*/  IMAD.MOV.U32 R28, RZ, RZ, -0x1 ;  /* 0xffffffffff1c7424 */ /* 0x000fe400078e00ff */
[----:B------:R-:W-:-:S07]  /*cab0*/  IMAD.MOV.U32 R30, RZ, RZ, R6 ;  /* 0x000000ffff1e7224 */ /* 0x000fce00078e0006 */
[----:B------:R-:W-:Y:S05]  /*cac0*/  WARPSYNC.COLLECTIVE R28, `(.L_x_14009) ;  /* 0x000000001c087348 */ /* 0x000fea0003c00000 */
[----:B------:R0:W1:Y:S02]  /*cad0*/  SHFL.DOWN P4, R6, R7, R4, R33 ;  /* 0x0800000407067389 */ /* 0x0000640000080021 */
[----:B01----:R-:W-:Y:S05]  /*cae0*/  ENDCOLLECTIVE ;  /* 0x000000000000791b */ /* 0x003fea0003800000 */
.L_x_14009:
[----:B------:R-:W-:Y:S02]  /*caf0*/  IMAD.MOV.U32 R7, RZ, RZ, R40 ;  /* 0x000000ffff077224 */ /* 0x000fe400078e0028 */
[----:B------:R-:W-:-:S07]  /*cb00*/  IMAD.MOV.U32 R31, RZ, RZ, R6 ;  /* 0x000000ffff1f7224 */ /* 0x000fce00078e0006 */
[----:B------:R-:W-:Y:S05]  /*cb10*/  WARPSYNC.COLLECTIVE R28, `(.L_x_14010) ;  /* 0x000000001c087348 */ /* 0x000fea0003c00000 */
[----:B------:R0:W1:Y:S02]  /*cb20*/  SHFL.DOWN P4, R6, R7, R4, R33 ;  /* 0x0800000407067389 */ /* 0x0000640000080021 */
[----:B01----:R-:W-:Y:S05]  /*cb30*/  ENDCOLLECTIVE ;  /* 0x000000000000791b */ /* 0x003fea0003800000 */
.L_x_14010:
[----:B------:R-:W-:Y:S05]  /*cb40*/  BRA `(.L_x_14011) ;  /* 0xffffff70000c7947 */ /* 0x000fea000383ffff */
.L_x_13858:
[----:B------:R-:W-:Y:S01]  /*cb50*/  BSSY B0, `(.L_x_14012) ;  /* 0x0000006000007945 */ /* 0x000fe20003800000 */
[----:B------:R-:W-:Y:S02]  /*cb60*/  IMAD.MOV.U32 R4, RZ, RZ, 0x2 ;  /* 0x00000002ff047424 */ /* 0x000fe400078e00ff */
[----:B------:R-:W-:-:S07]  /*cb70*/  IMAD.MOV.U32 R28, RZ, RZ, -0x1 ;  /* 0xffffffffff1c7424 */ /* 0x000fce00078e00ff */
[----:B0--3--:R-:W-:Y:S05]  /*cb80*/  WARPSYNC.COLLECTIVE R28, `(.L_x_14013) ;  /* 0x000000001c087348 */ /* 0x009fea0003c00000 */
[----:B------:R1:W2:Y:S02]  /*cb90*/  SHFL.DOWN P4, R6, R7, R4, R33 ;  /* 0x0800000407067389 */ /* 0x0002a40000080021 */
[----:B0123--:R-:W-:Y:S05]  /*cba0*/  ENDCOLLECTIVE ;  /* 0x000000000000791b */ /* 0x00ffea0003800000 */
.L_x_14013:
[----:B------:R-:W-:Y:S05]  /*cbb0*/  BSYNC B0 ;  /* 0x0000000000007941 */ /* 0x000fea0003800000 */
.L_x_14012:
[----:B------:R-:W-:Y:S05]  /*cbc0*/  BRA `(.L_x_14014) ;  /* 0xffffff7000107947 */ /* 0x000fea000383ffff */
.L_x_13859:
[----:B------:R-:W-:Y:S01]  /*cbd0*/  BSSY B0, `(.L_x_14015) ;  /* 0x0000007000007945 */ /* 0x000fe20003800000 */
[----:B------:R-:W-:Y:S02]  /*cbe0*/  IMAD.MOV.U32 R7, RZ, RZ, R41 ;  /* 0x000000ffff077224 */ /* 0x000fe400078e0029 */
[----:B------:R-:W-:Y:S02]  /*cbf0*/  IMAD.MOV.U32 R4, RZ, RZ, 0x4 ;  /* 0x00000004ff047424 */ /* 0x000fe400078e00ff */
[----:B------:R-:W-:-:S07]  /*cc00*/  IMAD.MOV.U32 R28, RZ, RZ, -0x1 ;  /* 0xffffffffff1c7424 */ /* 0x000fce00078e00ff */
[----:B---3--:R-:W-:Y:S05]  /*cc10*/  WARPSYNC.COLLECTIVE R28, `(.L_x_14016) ;  /* 0x000000001c087348 */ /* 0x008fea0003c00000 */
[----:B------:R0:W1:Y:S02]  /*cc20*/  SHFL.DOWN P4, R6, R7, R4, R33 ;  /* 0x0800000407067389 */ /* 0x0000640000080021 */
[----:B01-3--:R-:W-:Y:S05]  /*cc30*/  ENDCOLLECTIVE ;  /* 0x000000000000791b */ /* 0x00bfea0003800000 */
.L_x_14016:
[----:B------:R-:W-:Y:S05]  /*cc40*/  BSYNC B0 ;  /* 0x0000000000007941 */ /* 0x000fea0003800000 */
.L_x_14015:
[----:B------:R-:W-:Y:S02]  /*cc50*/  IMAD.MOV.U32 R7, RZ, RZ, R42 ;  /* 0x000000ffff077224 */ /* 0x000fe400078e002a */
[----:B------:R-:W-:Y:S02]  /*cc60*/  IMAD.MOV.U32 R4, RZ, RZ, 0x4 ;  /* 0x00000004ff047424 */ /* 0x000fe400078e00ff */
[----:B------:R-:W-:Y:S02]  /*cc70*/  IMAD.MOV.U32 R28, RZ, RZ, -0x1 ;  /* 0xffffffffff1c7424 */ /* 0x000fe400078e00ff */
[----:B------:R-:W-:-:S07]  /*cc80*/  IMAD.MOV.U32 R30, RZ, RZ, R6 ;  /* 0x000000ffff1e7224 */ /* 0x000fce00078e0006 */
[----:B------:R-:W-:Y:S05]  /*cc90*/  WARPSYNC.COLLECTIVE R28, `(.L_x_14017) ;  /* 0x000000001c087348 */ /* 0x000fea0003c00000 */
[----:B------:R0:W1:Y:S02]  /*cca0*/  SHFL.DOWN P4, R6, R7, R4, R33 ;  /* 0x0800000407067389 */ /* 0x0000640000080021 */
[----:B01----:R-:W-:Y:S05]  /*ccb0*/  ENDCOLLECTIVE ;  /* 0x000000000000791b */ /* 0x003fea0003800000 */
.L_x_14017:
[----:B------:R-:W-:Y:S02]  /*ccc0*/  IMAD.MOV.U32 R7, RZ, RZ, R40 ;  /* 0x000000ffff077224 */ /* 0x000fe400078e0028 */
[----:B------:R-:W-:-:S07]  /*ccd0*/  IMAD.MOV.U32 R31, RZ, RZ, R6 ;  /* 0x000000ffff1f7224 */ /* 0x000fce00078e0006 */
[----:B------:R-:W-:Y:S05]  /*cce0*/  WARPSYNC.COLLECTIVE R28, `(.L_x_14018) ;  /* 0x000000001c087348 */ /* 0x000fea0003c00000 */
[----:B------:R0:W1:Y:S02]  /*ccf0*/  SHFL.DOWN P4, R6, R7, R4, R33 ;  /* 0x0800000407067389 */ /* 0x0000640000080021 */
[----:B01----:R-:W-:Y:S05]  /*cd00*/  ENDCOLLECTIVE ;  /* 0x000000000000791b */ /* 0x003fea0003800000 */
.L_x_14018:
[----:B------:R-:W-:Y:S05]  /*cd10*/  BRA `(.L_x_14019) ;  /* 0xffffff6c00dc7947 */ /* 0x000fea000383ffff */
.L_x_13860:
[----:B------:R-:W-:Y:S01]  /*cd20*/  BSSY B0, `(.L_x_14020) ;  /* 0x0000006000007945 */ /* 0x000fe20003800000 */
[----:B------:R-:W-:Y:S02]  /*cd30*/  IMAD.MOV.U32 R4, RZ, RZ, 0x4 ;  /* 0x00000004ff047424 */ /* 0x000fe400078e00ff */
[----:B------:R-:W-:-:S07]  /*cd40*/  IMAD.MOV.U32 R28, RZ, RZ, -0x1 ;  /* 0xffffffffff1c7424 */ /* 0x000fce00078e00ff */
[----:B0--3--:R-:W-:Y:S05]  /*cd50*/  WARPSYNC.COLLECTIVE R28, `(.L_x_14021) ;  /* 0x000000001c087348 */ /* 0x009fea0003c00000 */
[----:B------:R1:W2:Y:S02]  /*cd60*/  SHFL.DOWN P4, R6, R7, R4, R33 ;  /* 0x0800000407067389 */ /* 0x0002a40000080021 */
[----:B0123--:R-:W-:Y:S05]  /*cd70*/  ENDCOLLECTIVE ;  /* 0x000000000000791b */ /* 0x00ffea0003800000 */
.L_x_14021:
[----:B------:R-:W-:Y:S05]  /*cd80*/  BSYNC B0 ;  /* 0x0000000000007941 */ /* 0x000fea0003800000 */
.L_x_14020:
[----:B------:R-:W-:Y:S05]  /*cd90*/  BRA `(.L_x_14022) ;  /* 0xffffff6c00e07947 */ /* 0x000fea000383ffff */
.L_x_13861:
[----:B------:R-:W-:Y:S01]  /*cda0*/  BSSY B0, `(.L_x_14023) ;  /* 0x0000007000007945 */ /* 0x000fe20003800000 */
[----:B------:R-:W-:Y:S02]  /*cdb0*/  IMAD.MOV.U32 R7, RZ, RZ, R41 ;  /* 0x000000ffff077224 */ /* 0x000fe400078e0029 */
[----:B------:R-:W-:Y:S02]  /*cdc0*/  IMAD.MOV.U32 R4, RZ, RZ, 0x8 ;  /* 0x00000008ff047424 */ /* 0x000fe400078e00ff */
[----:B------:R-:W-:-:S07]  /*cdd0*/  IMAD.MOV.U32 R28, RZ, RZ, -0x1 ;  /* 0xffffffffff1c7424 */ /* 0x000fce00078e00ff */
[----:B---3--:R-:W-:Y:S05]  /*cde0*/  WARPSYNC.COLLECTIVE R28, `(.L_x_14024) ;  /* 0x000000001c087348 */ /* 0x008fea0003c00000 */
[----:B------:R0:W1:Y:S02]  /*cdf0*/  SHFL.DOWN P4, R6, R7, R4, R33 ;  /* 0x0800000407067389 */ /* 0x0000640000080021 */
[----:B01-3--:R-:W-:Y:S05]  /*ce00*/  ENDCOLLECTIVE ;  /* 0x000000000000791b */ /* 0x00bfea0003800000 */
.L_x_14024:
[----:B------:R-:W-:Y:S05]  /*ce10*/  BSYNC B0 ;  /* 0x0000000000007941 */ /* 0x000fea0003800000 */
.L_x_14023:
[----:B------:R-:W-:Y:S02]  /*ce20*/  IMAD.MOV.U32 R7, RZ, RZ, R42 ;  /* 0x000000ffff077224 */ /* 0x000fe400078e002a */
[----:B------:R-:W-:Y:S02]  /*ce30*/  IMAD.MOV.U32 R4, RZ, RZ, 0x8 ;  /* 0x00000008ff047424 */ /* 0x000fe400078e00ff */
[----:B------:R-:W-:Y:S02]  /*ce40*/  IMAD.MOV.U32 R28, RZ, RZ, -0x1 ;  /* 0xffffffffff1c7424 */ /* 0x000fe400078e00ff */
[----:B------:R-:W-:-:S07]  /*ce50*/  IMAD.MOV.U32 R30, RZ, RZ, R6 ;  /* 0x000000ffff1e7224 */ /* 0x000fce00078e0006 */
[----:B------:R-:W-:Y:S05]  /*ce60*/  WARPSYNC.COLLECTIVE R28, `(.L_x_14025) ;  /* 0x000000001c087348 */ /* 0x000fea0003c00000 */
[----:B------:R0:W1:Y:S02]  /*ce70*/  SHFL.DOWN P4, R6, R7, R4, R33 ;  /* 0x0800000407067389 */ /* 0x0000640000080021 */
[----:B01----:R-:W-:Y:S05]  /*ce80*/  ENDCOLLECTIVE ;  /* 0x000000000000791b */ /* 0x003fea0003800000 */
.L_x_14025:
[----:B------:R-:W-:Y:S02]  /*ce90*/  IMAD.MOV.U32 R7, RZ, RZ, R40 ;  /* 0x000000ffff077224 */ /* 0x000fe400078e0028 */
[----:B------:R-:W-:-:S07]  /*cea0*/  IMAD.MOV.U32 R31, RZ, RZ, R6 ;  /* 0x000000ffff1f7224 */ /* 0x000fce00078e0006 */
[----:B------:R-:W-:Y:S05]  /*ceb0*/  WARPSYNC.COLLECTIVE R28, `(.L_x_14026) ;  /* 0x000000001c087348 */ /* 0x000fea0003c00000 */
[----:B------:R0:W1:Y:S02]  /*cec0*/  SHFL.DOWN P4, R6, R7, R4, R33 ;  /* 0x0800000407067389 */ /* 0x0000640000080021 */
[----:B01----:R-:W-:Y:S05]  /*ced0*/  ENDCOLLECTIVE ;  /* 0x000000000000791b */ /* 0x003fea0003800000 */
.L_x_14026:
[----:B------:R-:W-:Y:S05]  /*cee0*/  BRA `(.L_x_14027) ;  /* 0xffffff6c00ac7947 */ /* 0x000fea000383ffff */
.L_x_13862:
[----:B------:R-:W-:Y:S01]  /*cef0*/  BSSY B0, `(.L_x_14028) ;  /* 0x0000006000007945 */ /* 0x000fe20003800000 */
[----:B------:R-:W-:Y:S02]  /*cf00*/  IMAD.MOV.U32 R4, RZ, RZ, 0x8 ;  /* 0x00000008ff047424 */ /* 0x000fe400078e00ff */
[----:B------:R-:W-:-:S07]  /*cf10*/  IMAD.MOV.U32 R28, RZ, RZ, -0x1 ;  /* 0xffffffffff1c7424 */ /* 0x000fce00078e00ff */
[----:B0--3--:R-:W-:Y:S05]  /*cf20*/  WARPSYNC.COLLECTIVE R28, `(.L_x_14029) ;  /* 0x000000001c087348 */ /* 0x009fea0003c00000 */
[----:B------:R1:W2:Y:S02]  /*cf30*/  SHFL.DOWN P4, R6, R7, R4, R33 ;  /* 0x0800000407067389 */ /* 0x0002a40000080021 */
[----:B0123--:R-:W-:Y:S05]  /*cf40*/  ENDCOLLECTIVE ;  /* 0x000000000000791b */ /* 0x00ffea0003800000 */
.L_x_14029:
[----:B------:R-:W-:Y:S05]  /*cf50*/  BSYNC B0 ;  /* 0x0000000000007941 */ /* 0x000fea0003800000 */
.L_x_14028:
[----:B------:R-:W-:Y:S05]  /*cf60*/  BRA `(.L_x_14030) ;  /* 0xffffff6c00b07947 */ /* 0x000fea000383ffff */
.L_x_13863:
[----:B------:R-:W-:Y:S01]  /*cf70*/  BSSY B0, `(.L_x_14031) ;  /* 0x0000007000007945 */ /* 0x000fe20003800000 */
[----:B------:R-:W-:Y:S02]  /*cf80*/  IMAD.MOV.U32 R7, RZ, RZ, R41 ;  /* 0x000000ffff077224 */ /* 0x000fe400078e0029 */
[----:B------:R-:W-:Y:S02]  /*cf90*/  IMAD.MOV.U32 R4, RZ, RZ, 0x10 ;  /* 0x00000010ff047424 */ /* 0x000fe400078e00ff */
[----:B------:R-:W-:-:S07]  /*cfa0*/  IMAD.MOV.U32 R28, RZ, RZ, -0x1 ;  /* 0xffffffffff1c7424 */ /* 0x000fce00078e00ff */
[----:B---3--:R-:W-:Y:S05]  /*cfb0*/  WARPSYNC.COLLECTIVE R28, `(.L_x_14032) ;  /* 0x000000001c087348 */ /* 0x008fea0003c00000 */
[----:B------:R0:W1:Y:S02]  /*cfc0*/  SHFL.DOWN P4, R6, R7, R4, R33 ;  /* 0x0800000407067389 */ /* 0x0000640000080021 */
[----:B01-3--:R-:W-:Y:S05]  /*cfd0*/  ENDCOLLECTIVE ;  /* 0x000000000000791b */ /* 0x00bfea0003800000 */
.L_x_14032:
[----:B------:R-:W-:Y:S05]  /*cfe0*/  BSYNC B0 ;  /* 0x0000000000007941 */ /* 0x000fea0003800000 */
.L_x_14031:
[----:B------:R-:W-:Y:S02]  /*cff0*/  IMAD.MOV.U32 R7, RZ, RZ, R42 ;  /* 0x000000ffff077224 */ /* 0x000fe400078e002a */
[----:B------:R-:W-:Y:S02]  /*d000*/  IMAD.MOV.U32 R4, RZ, RZ, 0x10 ;  /* 0x00000010ff047424 */ /* 0x000fe400078e00ff */
[----:B------:R-:W-:Y:S02]  /*d010*/  IMAD.MOV.U32 R28, RZ, RZ, -0x1 ;  /* 0xffffffffff1c7424 */ /* 0x000fe400078e00ff */
[----:B------:R-:W-:-:S07]  /*d020*/  IMAD.MOV.U32 R48, RZ, RZ, R6 ;  /* 0x000000ffff307224 */ /* 0x000fce00078e0006 */
[----:B------:R-:W-:Y:S05]  /*d030*/  WARPSYNC.COLLECTIVE R28, `(.L_x_14033) ;  /* 0x000000001c087348 */ /* 0x000fea0003c00000 */
[----:B------:R0:W1:Y:S02]  /*d040*/  SHFL.DOWN P4, R6, R7, R4, R33 ;  /* 0x0800000407067389 */ /* 0x0000640000080021 */
[----:B01----:R-:W-:Y:S05]  /*d050*/  ENDCOLLECTIVE ;  /* 0x000000000000791b */ /* 0x003fea0003800000 */
.L_x_14033:
[----:B------:R-:W-:Y:S02]  /*d060*/  IMAD.MOV.U32 R7, RZ, RZ, R40 ;  /* 0x000000ffff077224 */ /* 0x000fe400078e0028 */
[----:B------:R-:W-:-:S07]  /*d070*/  IMAD.MOV.U32 R49, RZ, RZ, R6 ;  /* 0x000000ffff317224 */ /* 0x000fce00078e0006 */
[----:B------:R-:W-:Y:S05]  /*d080*/  WARPSYNC.COLLECTIVE R28, `(.L_x_14034) ;  /* 0x000000001c087348 */ /* 0x000fea0003c00000 */
[----:B------:R0:W1:Y:S02]  /*d090*/  SHFL.DOWN P4, R6, R7, R4, R33 ;  /* 0x0800000407067389 */ /* 0x0000640000080021 */
[----:B01----:R-:W-:Y:S05]  /*d0a0*/  ENDCOLLECTIVE ;  /* 0x000000000000791b */ /* 0x003fea0003800000 */
.L_x_14034:
[----:B------:R-:W-:Y:S05]  /*d0b0*/  BRA `(.L_x_14035) ;  /* 0xffffff6c007c7947 */ /* 0x000fea000383ffff */
.L_x_13864:
[----:B------:R-:W-:Y:S01]  /*d0c0*/  BSSY B0, `(.L_x_14036) ;  /* 0x0000006000007945 */ /* 0x000fe20003800000 */
[----:B------:R-:W-:Y:S02]  /*d0d0*/  IMAD.MOV.U32 R4, RZ, RZ, 0x10 ;  /* 0x00000010ff047424 */ /* 0x000fe400078e00ff */
[----:B------:R-:W-:-:S07]  /*d0e0*/  IMAD.MOV.U32 R28, RZ, RZ, -0x1 ;  /* 0xffffffffff1c7424 */ /* 0x000fce00078e00ff */
[----:B0--3--:R-:W-:Y:S05]  /*d0f0*/  WARPSYNC.COLLECTIVE R28, `(.L_x_14037) ;  /* 0x000000001c087348 */ /* 0x009fea0003c00000 */
[----:B------:R1:W2:Y:S02]  /*d100*/  SHFL.DOWN P4, R6, R7, R4, R33 ;  /* 0x0800000407067389 */ /* 0x0002a40000080021 */
[----:B0123--:R-:W-:Y:S05]  /*d110*/  ENDCOLLECTIVE ;  /* 0x000000000000791b */ /* 0x00ffea0003800000 */
.L_x_14037:
[----:B------:R-:W-:Y:S05]  /*d120*/  BSYNC B0 ;  /* 0x0000000000007941 */ /* 0x000fea0003800000 */
.L_x_14036:
[----:B------:R-:W-:Y:S05]  /*d130*/  BRA `(.L_x_14038) ;  /* 0xffffff6c008c7947 */ /* 0x000fea000383ffff */
.L_x_13865:
[----:B------:R-:W-:Y:S01]  /*d140*/  BSSY B0, `(.L_x_14039) ;  /* 0x0000006000007945 */ /* 0x000fe20003800000 */
[----:B------:R-:W-:Y:S01]  /*d150*/  PLOP3.LUT P5, PT, P0, PT, PT, 0x80, 0x8 ;  /* 0x000000000008781c */ /* 0x000fe200007af070 */
[----:B------:R-:W-:-:S12]  /*d160*/  IMAD.MOV.U32 R28, RZ, RZ, -0x1 ;  /* 0xffffffffff1c7424 */ /* 0x000fd800078e00ff */
[----:B---3--:R-:W-:Y:S05]  /*d170*/  WARPSYNC.COLLECTIVE R28, `(.L_x_14040) ;  /* 0x000000001c087348 */ /* 0x008fea0003c00000 */
[----:B------:R-:W-:Y:S01]  /*d180*/  VOTE.ALL P5, P5 ;  /* 0x0000000000ff7806 */ /* 0x000fe200028a0000 */
[----:B---3--:R-:W-:-:S12]  /*d190*/  ENDCOLLECTIVE ;  /* 0x000000000000791b */ /* 0x008fd80003800000 */
.L_x_14040:
[----:B------:R-:W-:Y:S05]  /*d1a0*/  BSYNC B0 ;  /* 0x0000000000007941 */ /* 0x000fea0003800000 */
.L_x_14039:
[----:B------:R-:W-:Y:S01]  /*d1b0*/  PLOP3.LUT P0, PT, P5, PT, PT, 0x80, 0x8 ;  /* 0x000000000008781c */ /* 0x000fe20002f0f070 */
[----:B------:R-:W-:-:S12]  /*d1c0*/  BRA `(.L_x_14041) ;  /* 0xffffff6c00887947 */ /* 0x000fd8000383ffff */
.L_x_13867:
[----:B------:R-:W-:Y:S01]  /*d1d0*/  BSSY B0, `(.L_x_14042) ;  /* 0x0000006000007945 */ /* 0x000fe20003800000 */
[----:B------:R-:W-:Y:S01]  /*d1e0*/  PLOP3.LUT P4, PT, P0, PT, PT, 0x8, 0x80 ;  /* 0x000000000080781c */ /* 0x000fe2000078e170 */
[----:B------:R-:W-:-:S12]  /*d1f0*/  IMAD.MOV.U32 R28, RZ, RZ, -0x1 ;  /* 0xffffffffff1c7424 */ /* 0x000fd800078e00ff */
[----:B---3--:R-:W-:Y:S05]  /*d200*/  WARPSYNC.COLLECTIVE R28, `(.L_x_14043) ;  /* 0x000000001c087348 */ /* 0x008fea0003c00000 */
[----:B------:R-:W-:Y:S01]  /*d210*/  VOTE.ANY P4, P4 ;  /* 0x0000000000ff7806 */ /* 0x000fe20002080100 */
[----:B---3--:R-:W-:-:S12]  /*d220*/  ENDCOLLECTIVE ;  /* 0x000000000000791b */ /* 0x008fd80003800000 */
.L_x_14043:
[----:B------:R-:W-:Y:S05]  /*d230*/  BSYNC B0 ;  /* 0x0000000000007941 */ /* 0x000fea0003800000 */
.L_x_14042:
[----:B------:R-:W-:Y:S01]  /*d240*/  PLOP3.LUT P0, PT, P4, PT, PT, 0x80, 0x8 ;  /* 0x000000000008781c */ /* 0x000fe2000270f070 */
[----:B------:R-:W-:-:S12]  /*d250*/  BRA `(.L_x_14044) ;  /* 0xffffff6c00847947 */ /* 0x000fd8000383ffff */
.L_x_13869:
[----:B------:R-:W-:Y:S01]  /*d260*/  BSSY B0, `(.L_x_14045) ;  /* 0x0000006000007945 */ /* 0x000fe20003800000 */
[----:B------:R-:W-:Y:S01]  /*d270*/  PLOP3.LUT P4, PT, P0, PT, PT, 0x8, 0x80 ;  /* 0x000000000080781c */ /* 0x000fe2000078e170 */
[----:B------:R-:W-:-:S12]  /*d280*/  IMAD.MOV.U32 R28, RZ, RZ, -0x1 ;  /* 0xffffffffff1c7424 */ /* 0x000fd800078e00ff */
[----:B---3--:R-:W-:Y:S05]  /*d290*/  WARPSYNC.COLLECTIVE R28, `(.L_x_14046) ;  /* 0x000000001c087348 */ /* 0x008fea0003c00000 */
[----:B------:R-:W-:Y:S01]  /*d2a0*/  VOTE.ANY R28, PT, P4 ;  /* 0x00000000001c7806 */ /* 0x000fe200020e0100 */
[----:B---3--:R-:W-:Y:S06]  /*d2b0*/  ENDCOLLECTIVE ;  /* 0x000000000000791b */ /* 0x008fec0003800000 */
.L_x_14046:
[----:B------:R-:W-:Y:S05]  /*d2c0*/  BSYNC B0 ;  /* 0x0000000000007941 */ /* 0x000fea0003800000 */
.L_x_14045:
        /* <DEDUP_REMOVED lines=10> */
.L_x_14047:
[----:B------:R-:W-:Y:S02]  /*d370*/  IMAD.MOV.U32 R7, RZ, RZ, R51 ;  /* 0x000000ffff077224 */ /* 0x000fe400078e0033 */
[----:B------:R-:W-:-:S07]  /*d380*/  IMAD.MOV.U32 R53, RZ, RZ, R6 ;  /* 0x000000ffff357224 */ /* 0x000fce00078e0006 */
[----:B------:R-:W-:Y:S05]  /*d390*/  WARPSYNC.COLLECTIVE R28, `(.L_x_14048) ;  /* 0x000000001c087348 */ /* 0x000fea0003c00000 */
[----:B------:R0:W1:Y:S02]  /*d3a0*/  SHFL.DOWN P4, R6, R7, R4, R33 ;  /* 0x0800000407067389 */ /* 0x0000640000080021 */
[----:B01----:R-:W-:Y:S05]  /*d3b0*/  ENDCOLLECTIVE ;  /* 0x000000000000791b */ /* 0x003fea0003800000 */
.L_x_14048:
[----:B------:R-:W-:Y:S02]  /*d3c0*/  IMAD.MOV.U32 R7, RZ, RZ, R48 ;  /* 0x000000ffff077224 */ /* 0x000fe400078e0030 */
[----:B------:R-:W-:-:S07]  /*d3d0*/  IMAD.MOV.U32 R50, RZ, RZ, R6 ;  /* 0x000000ffff327224 */ /* 0x000fce00078e0006 */
[----:B------:R-:W-:Y:S05]  /*d3e0*/  WARPSYNC.COLLECTIVE R28, `(.L_x_14049) ;  /* 0x000000001c087348 */ /* 0x000fea0003c00000 */
[----:B------:R0:W1:Y:S02]  /*d3f0*/  SHFL.DOWN P4, R6, R7, R4, R33 ;  /* 0x0800000407067389 */ /* 0x0000640000080021 */
[----:B01----:R-:W-:Y:S05]  /*d400*/  ENDCOLLECTIVE ;  /* 0x000000000000791b */ /* 0x003fea0003800000 */
.L_x_14049:
[----:B------:R-:W-:Y:S01]  /*d410*/  IMAD.MOV.U32 R52, RZ, RZ, R6 ;  /* 0x000000ffff347224 */ /* 0x000fe200078e0006 */
[----:B------:R-:W-:Y:S06]  /*d420*/  BRA `(.L_x_14050) ;  /* 0xffffff6c004c7947 */ /* 0x000fec000383ffff */
.L_x_13870:
[----:B------:R-:W-:Y:S01]  /*d430*/  BSSY B0, `(.L_x_14051) ;  /* 0x0000006000007945 */ /* 0x000fe20003800000 */
[----:B------:R-:W-:Y:S02]  /*d440*/  IMAD.MOV.U32 R4, RZ, RZ, 0x1 ;  /* 0x00000001ff047424 */ /* 0x000fe400078e00ff */
[----:B------:R-:W-:-:S07]  /*d450*/  IMAD.MOV.U32 R28, RZ, RZ, -0x1 ;  /* 0xffffffffff1c7424 */ /* 0x000fce00078e00ff */
[----:B--234-:R-:W-:Y:S05]  /*d460*/  WARPSYNC.COLLECTIVE R28, `(.L_x_14052) ;  /* 0x000000001c087348 */ /* 0x01cfea0003c00000 */
[----:B------:R0:W1:Y:S02]  /*d470*/  SHFL.DOWN P4, R6, R7, R4, R33 ;  /* 0x0800000407067389 */ /* 0x0000640000080021 */
[----:B01234-:R-:W-:Y:S05]  /*d480*/  ENDCOLLECTIVE ;  /* 0x000000000000791b */ /* 0x01ffea0003800000 */
.L_x_14052:
[----:B------:R-:W-:Y:S05]  /*d490*/  BSYNC B0 ;  /* 0x0000000000007941 */ /* 0x000fea0003800000 */
.L_x_14051:
[----:B------:R-:W-:Y:S05]  /*d4a0*/  BRA `(.L_x_14053) ;  /* 0xffffff6c00447947 */ /* 0x000fea000383ffff */
.L_x_13871:
[----:B------:R-:W-:Y:S01]  /*d4b0*/  BSSY B0, `(.L_x_14054) ;  /* 0x0000007000007945 */ /* 0x000fe20003800000 */
[----:B------:R-:W-:Y:S02]  /*d4c0*/  IMAD.MOV.U32 R7, RZ, RZ, R32 ;  /* 0x000000ffff077224 */ /* 0x000fe400078e0020 */
[----:B------:R-:W-:Y:S02]  /*d4d0*/  IMAD.MOV.U32 R4, RZ, RZ, 0x2 ;  /* 0x00000002ff047424 */ /* 0x000fe400078e00ff */
[----:B------:R-:W-:-:S07]  /*d4e0*/  IMAD.MOV.U32 R28, RZ, RZ, -0x1 ;  /* 0xffffffffff1c7424 */ /* 0x000fce00078e00ff */
[----:B---3--:R-:W-:Y:S05]  /*d4f0*/  WARPSYNC.COLLECTIVE R28, `(.L_x_14055) ;  /* 0x000000001c087348 */ /* 0x008fea0003c00000 */
[----:B------:R0:W1:Y:S02]  /*d500*/  SHFL.DOWN P4, R6, R7, R4, R33 ;  /* 0x0800000407067389 */ /* 0x0000640000080021 */
[----:B01-3--:R-:W-:Y:S05]  /*d510*/  ENDCOLLECTIVE ;  /* 0x000000000000791b */ /* 0x00bfea0003800000 */
.L_x_14055:
[----:B------:R-:W-:Y:S05]  /*d520*/  BSYNC B0 ;  /* 0x0000000000007941 */ /* 0x000fea0003800000 */
.L_x_14054:
[----:B------:R-:W-:Y:S02]  /*d530*/  IMAD.MOV.U32 R7, RZ, RZ, R51 ;  /* 0x000000ffff077224 */ /* 0x000fe400078e0033 */
[----:B------:R-:W-:Y:S02]  /*d540*/  IMAD.MOV.U32 R4, RZ, RZ, 0x2 ;  /* 0x00000002ff047424 */ /* 0x000fe400078e00ff */
[----:B------:R-:W-:Y:S02]  /*d550*/  IMAD.MOV.U32 R28, RZ, RZ, -0x1 ;  /* 0xffffffffff1c7424 */ /* 0x000fe400078e00ff */
[----:B------:R-:W-:-:S07]  /*d560*/  IMAD.MOV.U32 R53, RZ, RZ, R6 ;  /* 0x000000ffff357224 */ /* 0x000fce00078e0006 */
[----:B------:R-:W-:Y:S05]  /*d570*/  WARPSYNC.COLLECTIVE R28, `(.L_x_14056) ;  /* 0x000000001c087348 */ /* 0x000fea0003c00000 */
[----:B------:R0:W1:Y:S02]  /*d580*/  SHFL.DOWN P4, R6, R7, R4, R33 ;  /* 0x0800000407067389 */ /* 0x0000640000080021 */
[----:B01----:R-:W-:Y:S05]  /*d590*/  ENDCOLLECTIVE ;  /* 0x000000000000791b */ /* 0x003fea0003800000 */
.L_x_14056:
[----:B------:R-:W-:Y:S02]  /*d5a0*/  IMAD.MOV.U32 R7, RZ, RZ, R48 ;  /* 0x000000ffff077224 */ /* 0x000fe400078e0030 */
[----:B------:R-:W-:-:S07]  /*d5b0*/  IMAD.MOV.U32 R50, RZ, RZ, R6 ;  /* 0x000000ffff327224 */ /* 0x000fce00078e0006 */
[----:B------:R-:W-:Y:S05]  /*d5c0*/  WARPSYNC.COLLECTIVE R28, `(.L_x_14057) ;  /* 0x000000001c087348 */ /* 0x000fea0003c00000 */
[----:B------:R0:W1:Y:S02]  /*d5d0*/  SHFL.DOWN P4, R6, R7, R4, R33 ;  /* 0x0800000407067389 */ /* 0x0000640000080021 */
[----:B01----:R-:W-:Y:S05]  /*d5e0*/  ENDCOLLECTIVE ;  /* 0x000000000000791b */ /* 0x003fea0003800000 */
.L_x_14057:
[----:B------:R-:W-:Y:S01]  /*d5f0*/  IMAD.MOV.U32 R52, RZ, RZ, R6 ;  /* 0x000000ffff347224 */ /* 0x000fe200078e0006 */
[----:B------:R-:W-:Y:S06]  /*d600*/  BRA `(.L_x_14058) ;  /* 0xffffff6c00147947 */ /* 0x000fec000383ffff */
.L_x_13872:
[----:B------:R-:W-:Y:S01]  /*d610*/  BSSY B0, `(.L_x_14059) ;  /* 0x0000006000007945 */ /* 0x000fe20003800000 */
[----:B------:R-:W-:Y:S02]  /*d620*/  IMAD.MOV.U32 R4, RZ, RZ, 0x2 ;  /* 0x00000002ff047424 */ /* 0x000fe400078e00ff */
[----:B------:R-:W-:-:S07]  /*d630*/  IMAD.MOV.U32 R28, RZ, RZ, -0x1 ;  /* 0xffffffffff1c7424 */ /* 0x000fce00078e00ff */
[----:B--234-:R-:W-:Y:S05]  /*d640*/  WARPSYNC.COLLECTIVE R28, `(.L_x_14060) ;  /* 0x000000001c087348 */ /* 0x01cfea0003c00000 */
[----:B------:R0:W1:Y:S02]  /*d650*/  SHFL.DOWN P4, R6, R7, R4, R33 ;  /* 0x0800000407067389 */ /* 0x0000640000080021 */
[----:B01234-:R-:W-:Y:S05]  /*d660*/  ENDCOLLECTIVE ;  /* 0x000000000000791b */ /* 0x01ffea0003800000 */
.L_x_14060:
[----:B------:R-:W-:Y:S05]  /*d670*/  BSYNC B0 ;  /* 0x0000000000007941 */ /* 0x000fea0003800000 */
.L_x_14059:
[----:B------:R-:W-:Y:S05]  /*d680*/  BRA `(.L_x_14061) ;  /* 0xffffff6c000c7947 */ /* 0x000fea000383ffff */
.L_x_13873:
[----:B------:R-:W-:Y:S01]  /*d690*/  BSSY B0, `(.L_x_14062) ;  /* 0x0000007000007945 */ /* 0x000fe20003800000 */
[----:B------:R-:W-:Y:S02]  /*d6a0*/  IMAD.MOV.U32 R7, RZ, RZ, R32 ;  /* 0x000000ffff077224 */ /* 0x000fe400078e0020 */
[----:B------:R-:W-:Y:S02]  /*d6b0*/  IMAD.MOV.U32 R4, RZ, RZ, 0x4 ;  /* 0x00000004ff047424 */ /* 0x000fe400078e00ff */
[----:B------:R-:W-:-:S07]  /*d6c0*/  IMAD.MOV.U32 R28, RZ, RZ, -0x1 ;  /* 0xffffffffff1c7424 */ /* 0x000fce00078e00ff */
[----:B---3--:R-:W-:Y:S05]  /*d6d0*/  WARPSYNC.COLLECTIVE R28, `(.L_x_14063) ;  /* 0x000000001c087348 */ /* 0x008fea0003c00000 */
[----:B------:R0:W1:Y:S02]  /*d6e0*/  SHFL.DOWN P4, R6, R7, R4, R33 ;  /* 0x0800000407067389 */ /* 0x0000640000080021 */
[----:B01-3--:R-:W-:Y:S05]  /*d6f0*/  ENDCOLLECTIVE ;  /* 0x000000000000791b */ /* 0x00bfea0003800000 */
.L_x_14063:
[----:B------:R-:W-:Y:S05]  /*d700*/  BSYNC B0 ;  /* 0x0000000000007941 */ /* 0x000fea0003800000 */
.L_x_14062:
[----:B------:R-:W-:Y:S02]  /*d710*/  IMAD.MOV.U32 R7, RZ, RZ, R51 ;  /* 0x000000ffff077224 */ /* 0x000fe400078e0033 */
[----:B------:R-:W-:Y:S02]  /*d720*/  IMAD.MOV.U32 R4, RZ, RZ, 0x4 ;  /* 0x00000004ff047424 */ /* 0x000fe400078e00ff */
[----:B------:R-:W-:Y:S02]  /*d730*/  IMAD.MOV.U32 R28, RZ, RZ, -0x1 ;  /* 0xffffffffff1c7424 */ /* 0x000fe400078e00ff */
[----:B------:R-:W-:-:S07]  /*d740*/  IMAD.MOV.U32 R53, RZ, RZ, R6 ;  /* 0x000000ffff357224 */ /* 0x000fce00078e0006 */
[----:B------:R-:W-:Y:S05]  /*d750*/  WARPSYNC.COLLECTIVE R28, `(.L_x_14064) ;  /* 0x000000001c087348 */ /* 0x000fea0003c00000 */
[----:B------:R0:W1:Y:S02]  /*d760*/  SHFL.DOWN P4, R6, R7, R4, R33 ;  /* 0x0800000407067389 */ /* 0x0000640000080021 */
[----:B01----:R-:W-:Y:S05]  /*d770*/  ENDCOLLECTIVE ;  /* 0x000000000000791b */ /* 0x003fea0003800000 */
.L_x_14064:
[----:B------:R-:W-:Y:S02]  /*d780*/  IMAD.MOV.U32 R7, RZ, RZ, R48 ;  /* 0x000000ffff077224 */ /* 0x000fe400078e0030 */
[----:B------:R-:W-:-:S07]  /*d790*/  IMAD.MOV.U32 R50, RZ, RZ, R6 ;  /* 0x000000ffff327224 */ /* 0x000fce00078e0006 */
[----:B------:R-:W-:Y:S05]  /*d7a0*/  WARPSYNC.COLLECTIVE R28, `(.L_x_14065) ;  /* 0x000000001c087348 */ /* 0x000fea0003c00000 */
[----:B------:R0:W1:Y:S02]  /*d7b0*/  SHFL.DOWN P4, R6, R7, R4, R33 ;  /* 0x0800000407067389 */ /* 0x0000640000080021 */
[----:B01----:R-:W-:Y:S05]  /*d7c0*/  ENDCOLLECTIVE ;  /* 0x000000000000791b */ /* 0x003fea0003800000 */
.L_x_14065:
[----:B------:R-:W-:Y:S01]  /*d7d0*/  IMAD.MOV.U32 R52, RZ, RZ, R6 ;  /* 0x000000ffff347224 */ /* 0x000fe200078e0006 */
[----:B------:R-:W-:Y:S06]  /*d7e0*/  BRA `(.L_x_14066) ;  /* 0xffffff6800dc7947 */ /* 0x000fec000383ffff */
.L_x_13874:
[----:B------:R-:W-:Y:S01]  /*d7f0*/  BSSY B0, `(.L_x_14067) ;  /* 0x0000006000007945 */ /* 0x000fe20003800000 */
[----:B------:R-:W-:Y:S02]  /*d800*/  IMAD.MOV.U32 R4, RZ, RZ, 0x4 ;  /* 0x00000004ff047424 */ /* 0x000fe400078e00ff */
[----:B------:R-:W-:-:S07]  /*d810*/  IMAD.MOV.U32 R28, RZ, RZ, -0x1 ;  /* 0xffffffffff1c7424 */ /* 0x000fce00078e00ff */
[----:B--234-:R-:W-:Y:S05]  /*d820*/  WARPSYNC.COLLECTIVE R28, `(.L_x_14068) ;  /* 0x000000001c087348 */ /* 0x01cfea0003c00000 */
[----:B------:R0:W1:Y:S02]  /*d830*/  SHFL.DOWN P4, R6, R7, R4, R33 ;  /* 0x0800000407067389 */ /* 0x0000640000080021 */
[----:B01234-:R-:W-:Y:S05]  /*d840*/  ENDCOLLECTIVE ;  /* 0x000000000000791b */ /* 0x01ffea0003800000 */
.L_x_14068:
[----:B------:R-:W-:Y:S05]  /*d850*/  BSYNC B0 ;  /* 0x0000000000007941 */ /* 0x000fea0003800000 */
.L_x_14067:
[----:B------:R-:W-:Y:S05]  /*d860*/  BRA `(.L_x_14069) ;  /* 0xffffff6800d47947 */ /* 0x000fea000383ffff */
.L_x_13875:
[----:B------:R-:W-:Y:S01]  /*d870*/  BSSY B0, `(.L_x_14070) ;  /* 0x0000007000007945 */ /* 0x000fe20003800000 */
[----:B------:R-:W-:Y:S02]  /*d880*/  IMAD.MOV.U32 R7, RZ, RZ, R32 ;  /* 0x000000ffff077224 */ /* 0x000fe400078e0020 */
[----:B------:R-:W-:Y:S02]  /*d890*/  IMAD.MOV.U32 R4, RZ, RZ, 0x8 ;  /* 0x00000008ff047424 */ /* 0x000fe400078e00ff */
[----:B------:R-:W-:-:S07]  /*d8a0*/  IMAD.MOV.U32 R28, RZ, RZ, -0x1 ;  /* 0xffffffffff1c7424 */ /* 0x000fce00078e00ff */
[----:B---3--:R-:W-:Y:S05]  /*d8b0*/  WARPSYNC.COLLECTIVE R28, `(.L_x_14071) ;  /* 0x000000001c087348 */ /* 0x008fea0003c00000 */
[----:B------:R0:W1:Y:S02]  /*d8c0*/  SHFL.DOWN P4, R6, R7, R4, R33 ;  /* 0x0800000407067389 */ /* 0x0000640000080021 */
[----:B01-3--:R-:W-:Y:S05]  /*d8d0*/  ENDCOLLECTIVE ;  /* 0x000000000000791b */ /* 0x00bfea0003800000 */
.L_x_14071:
[----:B------:R-:W-:Y:S05]  /*d8e0*/  BSYNC B0 ;  /* 0x0000000000007941 */ /* 0x000fea0003800000 */
.L_x_14070:
[----:B------:R-:W-:Y:S02]  /*d8f0*/  IMAD.MOV.U32 R7, RZ, RZ, R51 ;  /* 0x000000ffff077224 */ /* 0x000fe400078e0033 */
[----:B------:R-:W-:Y:S02]  /*d900*/  IMAD.MOV.U32 R4, RZ, RZ, 0x8 ;  /* 0x00000008ff047424 */ /* 0x000fe400078e00ff */
[----:B------:R-:W-:Y:S02]  /*d910*/  IMAD.MOV.U32 R28, RZ, RZ, -0x1 ;  /* 0xffffffffff1c7424 */ /* 0x000fe400078e00ff */
[----:B------:R-:W-:-:S07]  /*d920*/  IMAD.MOV.U32 R53, RZ, RZ, R6 ;  /* 0x000000ffff357224 */ /* 0x000fce00078e0006 */
[----:B------:R-:W-:Y:S05]  /*d930*/  WARPSYNC.COLLECTIVE R28, `(.L_x_14072) ;  /* 0x000000001c087348 */ /* 0x000fea0003c00000 */
[----:B------:R0:W1:Y:S02]  /*d940*/  SHFL.DOWN P4, R6, R7, R4, R33 ;  /* 0x0800000407067389 */ /* 0x0000640000080021 */
[----:B01----:R-:W-:Y:S05]  /*d950*/  ENDCOLLECTIVE ;  /* 0x000000000000791b */ /* 0x003fea0003800000 */
.L_x_14072:
[----:B------:R-:W-:Y:S02]  /*d960*/  IMAD.MOV.U32 R7, RZ, RZ, R48 ;  /* 0x000000ffff077224 */ /* 0x000fe400078e0030 */
[----:B------:R-:W-:-:S07]  /*d970*/  IMAD.MOV.U32 R50, RZ, RZ, R6 ;  /* 0x000000ffff327224 */ /* 0x000fce00078e0006 */
[----:B------:R-:W-:Y:S05]  /*d980*/  WARPSYNC.COLLECTIVE R28, `(.L_x_14073) ;  /* 0x000000001c087348 */ /* 0x000fea0003c00000 */
[----:B------:R0:W1:Y:S02]  /*d990*/  SHFL.DOWN P4, R6, R7, R4, R33 ;  /* 0x0800000407067389 */ /* 0x0000640000080021 */
[----:B01----:R-:W-:Y:S05]  /*d9a0*/  ENDCOLLECTIVE ;  /* 0x000000000000791b */ /* 0x003fea0003800000 */
.L_x_14073:
[----:B------:R-:W-:Y:S01]  /*d9b0*/  IMAD.MOV.U32 R52, RZ, RZ, R6 ;  /* 0x000000ffff347224 */ /* 0x000fe200078e0006 */
[----:B------:R-:W-:Y:S06]  /*d9c0*/  BRA `(.L_x_14074) ;  /* 0xffffff6800a47947 */ /* 0x000fec000383ffff */
.L_x_13876:
[----:B------:R-:W-:Y:S01]  /*d9d0*/  BSSY B0, `(.L_x_14075) ;  /* 0x0000006000007945 */ /* 0x000fe20003800000 */
[----:B------:R-:W-:Y:S02]  /*d9e0*/  IMAD.MOV.U32 R4, RZ, RZ, 0x8 ;  /* 0x00000008ff047424 */ /* 0x000fe400078e00ff */
[----:B------:R-:W-:-:S07]  /*d9f0*/  IMAD.MOV.U32 R28, RZ, RZ, -0x1 ;  /* 0xffffffffff1c7424 */ /* 0x000fce00078e00ff */
[----:B--234-:R-:W-:Y:S05]  /*da00*/  WARPSYNC.COLLECTIVE R28, `(.L_x_14076) ;  /* 0x000000001c087348 */ /* 0x01cfea0003c00000 */
[----:B------:R0:W1:Y:S02]  /*da10*/  SHFL.DOWN P4, R6, R7, R4, R33 ;  /* 0x0800000407067389 */ /* 0x0000640000080021 */
[----:B01234-:R-:W-:Y:S05]  /*da20*/  ENDCOLLECTIVE ;  /* 0x000000000000791b */ /* 0x01ffea0003800000 */
.L_x_14076:
[----:B------:R-:W-:Y:S05]  /*da30*/  BSYNC B0 ;  /* 0x0000000000007941 */ /* 0x000fea0003800000 */
.L_x_14075:
[----:B------:R-:W-:Y:S05]  /*da40*/  BRA `(.L_x_14077) ;  /* 0xffffff68009c7947 */ /* 0x000fea000383ffff */
.L_x_13877:
[----:B------:R-:W-:Y:S01]  /*da50*/  BSSY B0, `(.L_x_14078) ;  /* 0x0000007000007945 */ /* 0x000fe20003800000 */
[----:B------:R-:W-:Y:S02]  /*da60*/  IMAD.MOV.U32 R7, RZ, RZ, R32 ;  /* 0x000000ffff077224 */ /* 0x000fe400078e0020 */
[----:B------:R-:W-:Y:S02]  /*da70*/  IMAD.MOV.U32 R4, RZ, RZ, 0x10 ;  /* 0x00000010ff047424 */ /* 0x000fe400078e00ff */
[----:B------:R-:W-:-:S07]  /*da80*/  IMAD.MOV.U32 R28, RZ, RZ, -0x1 ;  /* 0xffffffffff1c7424 */ /* 0x000fce00078e00ff */
[----:B---3--:R-:W-:Y:S05]  /*da90*/  WARPSYNC.COLLECTIVE R28, `(.L_x_14079) ;  /* 0x000000001c087348 */ /* 0x008fea0003c00000 */
[----:B------:R0:W1:Y:S02]  /*daa0*/  SHFL.DOWN P4, R6, R7, R4, R33 ;  /* 0x0800000407067389 */ /* 0x0000640000080021 */
[----:B01-3--:R-:W-:Y:S05]  /*dab0*/  ENDCOLLECTIVE ;  /* 0x000000000000791b */ /* 0x00bfea0003800000 */
.L_x_14079:
[----:B------:R-:W-:Y:S05]  /*dac0*/  BSYNC B0 ;  /* 0x0000000000007941 */ /* 0x000fea0003800000 */
.L_x_14078:
[----:B------:R-:W-:Y:S02]  /*dad0*/  IMAD.MOV.U32 R7, RZ, RZ, R51 ;  /* 0x000000ffff077224 */ /* 0x000fe400078e0033 */
[----:B------:R-:W-:Y:S02]  /*dae0*/  IMAD.MOV.U32 R4, RZ, RZ, 0x10 ;  /* 0x00000010ff047424 */ /* 0x000fe400078e00ff */
[----:B------:R-:W-:Y:S02]  /*daf0*/  IMAD.MOV.U32 R28, RZ, RZ, -0x1 ;  /* 0xffffffffff1c7424 */ /* 0x000fe400078e00ff */
[----:B------:R-:W-:-:S07]  /*db00*/  IMAD.MOV.U32 R53, RZ, RZ, R6 ;  /* 0x000000ffff357224 */ /* 0x000fce00078e0006 */
[----:B------:R-:W-:Y:S05]  /*db10*/  WARPSYNC.COLLECTIVE R28, `(.L_x_14080) ;  /* 0x000000001c087348 */ /* 0x000fea0003c00000 */
[----:B------:R0:W1:Y:S02]  /*db20*/  SHFL.DOWN P4, R6, R7, R4, R33 ;  /* 0x0800000407067389 */ /* 0x0000640000080021 */
[----:B01----:R-:W-:Y:S05]  /*db30*/  ENDCOLLECTIVE ;  /* 0x000000000000791b */ /* 0x003fea0003800000 */
.L_x_14080:
[----:B------:R-:W-:Y:S02]  /*db40*/  IMAD.MOV.U32 R7, RZ, RZ, R48 ;  /* 0x000000ffff077224 */ /* 0x000fe400078e0030 */
[----:B------:R-:W-:-:S07]  /*db50*/  IMAD.MOV.U32 R50, RZ, RZ, R6 ;  /* 0x000000ffff327224 */ /* 0x000fce00078e0006 */
[----:B------:R-:W-:Y:S05]  /*db60*/  WARPSYNC.COLLECTIVE R28, `(.L_x_14081) ;  /* 0x000000001c087348 */ /* 0x000fea0003c00000 */
[----:B------:R0:W1:Y:S02]  /*db70*/  SHFL.DOWN P4, R6, R7, R4, R33 ;  /* 0x0800000407067389 */ /* 0x0000640000080021 */
[----:B01----:R-:W-:Y:S05]  /*db80*/  ENDCOLLECTIVE ;  /* 0x000000000000791b */ /* 0x003fea0003800000 */
.L_x_14081:
[----:B------:R-:W-:Y:S05]  /*db90*/  BRA `(.L_x_14082) ;  /* 0xffffff6800707947 */ /* 0x000fea000383ffff */
.L_x_13878:
[----:B------:R-:W-:Y:S01]  /*dba0*/  BSSY B0, `(.L_x_14083) ;  /* 0x0000006000007945 */ /* 0x000fe20003800000 */
[----:B------:R-:W-:Y:S02]  /*dbb0*/  IMAD.MOV.U32 R4, RZ, RZ, 0x10 ;  /* 0x00000010ff047424 */ /* 0x000fe400078e00ff */
[----:B------:R-:W-:-:S07]  /*dbc0*/  IMAD.MOV.U32 R28, RZ, RZ, -0x1 ;  /* 0xffffffffff1c7424 */ /* 0x000fce00078e00ff */
[----:B---3--:R-:W-:Y:S05]  /*dbd0*/  WARPSYNC.COLLECTIVE R28, `(.L_x_14084) ;  /* 0x000000001c087348 */ /* 0x008fea0003c00000 */
[----:B------:R0:W1:Y:S02]  /*dbe0*/  SHFL.DOWN P4, R6, R7, R4, R33 ;  /* 0x0800000407067389 */ /* 0x0000640000080021 */
[----:B01-3--:R-:W-:Y:S05]  /*dbf0*/  ENDCOLLECTIVE ;  /* 0x000000000000791b */ /* 0x00bfea0003800000 */
.L_x_14084:
[----:B------:R-:W-:Y:S05]  /*dc00*/  BSYNC B0 ;  /* 0x0000000000007941 */ /* 0x000fea0003800000 */
.L_x_14083:
[----:B------:R-:W-:Y:S05]  /*dc10*/  BRA `(.L_x_14085) ;  /* 0xffffff6800907947 */ /* 0x000fea000383ffff */
.L_x_13879:
[----:B------:R-:W-:Y:S01]  /*dc20*/  BSSY B0, `(.L_x_14086) ;  /* 0x0000006000007945 */ /* 0x000fe20003800000 */
[----:B------:R-:W-:Y:S01]  /*dc30*/  PLOP3.LUT P5, PT, P0, PT, PT, 0x80, 0x8 ;  /* 0x000000000008781c */ /* 0x000fe200007af070 */
[----:B------:R-:W-:-:S12]  /*dc40*/  IMAD.MOV.U32 R28, RZ, RZ, -0x1 ;  /* 0xffffffffff1c7424 */ /* 0x000fd800078e00ff */
[----:B---3--:R-:W-:Y:S05]  /*dc50*/  WARPSYNC.COLLECTIVE R28, `(.L_x_14087) ;  /* 0x000000001c087348 */ /* 0x008fea0003c00000 */
[----:B------:R-:W-:Y:S01]  /*dc60*/  VOTE.ALL P5, P5 ;  /* 0x0000000000ff7806 */ /* 0x000fe200028a0000 */
[----:B---3--:R-:W-:-:S12]  /*dc70*/  ENDCOLLECTIVE ;  /* 0x000000000000791b */ /* 0x008fd80003800000 */
.L_x_14087:
[----:B------:R-:W-:Y:S05]  /*dc80*/  BSYNC B0 ;  /* 0x0000000000007941 */ /* 0x000fea0003800000 */
.L_x_14086:
[----:B------:R-:W-:Y:S01]  /*dc90*/  PLOP3.LUT P0, PT, P5, PT, PT, 0x80, 0x8 ;  /* 0x000000000008781c */ /* 0x000fe20002f0f070 */
[----:B------:R-:W-:-:S12]  /*dca0*/  BRA `(.L_x_14088) ;  /* 0xffffff6800847947 */ /* 0x000fd8000383ffff */
.L_x_13937:
[----:B------:R-:W-:Y:S01]  /*dcb0*/  BSSY B0, `(.L_x_14089) ;  /* 0x0000006000007945 */ /* 0x000fe20003800000 */
[----:B------:R-:W-:Y:S01]  /*dcc0*/  PLOP3.LUT P4, PT, P4, PT, PT, 0x8, 0x80 ;  /* 0x000000000080781c */ /* 0x000fe2000278e170 */
[----:B------:R-:W-:-:S12]  /*dcd0*/  IMAD.MOV.U32 R28, RZ, RZ, -0x1 ;  /* 0xffffffffff1c7424 */ /* 0x000fd800078e00ff */
[----:B--23--:R-:W-:Y:S05]  /*dce0*/  WARPSYNC.COLLECTIVE R28, `(.L_x_14090) ;  /* 0x000000001c087348 */ /* 0x00cfea0003c00000 */
[----:B------:R-:W-:Y:S01]  /*dcf0*/  VOTE.ANY P4, P4 ;  /* 0x0000000000ff7806 */ /* 0x000fe20002080100 */
[----:B--23--:R-:W-:-:S12]  /*dd00*/  ENDCOLLECTIVE ;  /* 0x000000000000791b */ /* 0x00cfd80003800000 */
.L_x_14090:
[----:B------:R-:W-:Y:S05]  /*dd10*/  BSYNC B0 ;  /* 0x0000000000007941 */ /* 0x000fea0003800000 */
.L_x_14089:
[----:B------:R-:W-:Y:S05]  /*dd20*/  BRA `(.L_x_14091) ;  /* 0xffffffc400107947 */ /* 0x000fea000383ffff */
.L_x_13939:
[----:B------:R-:W0:Y:S01]  /*dd30*/  S2R R43, SR_GEMASK ;  /* 0x00000000002b7919 */ /* 0x000e220000003c00 */
[----:B------:R-:W-:Y:S01]  /*dd40*/  BSSY B0, `(.L_x_14092) ;  /* 0x0000006000007945 */ /* 0x000fe20003800000 */
[----:B------:R-:W-:Y:S01]  /*dd50*/  PLOP3.LUT P4, PT, P4, PT, PT, 0x8, 0x80 ;  /* 0x000000000080781c */ /* 0x000fe2000278e170 */
[----:B------:R-:W-:-:S12]  /*dd60*/  IMAD.MOV.U32 R28, RZ, RZ, -0x1 ;  /* 0xffffffffff1c7424 */ /* 0x000fd800078e00ff */
[----:B0-23--:R-:W-:Y:S05]  /*dd70*/  WARPSYNC.COLLECTIVE R28, `(.L_x_14093) ;  /* 0x000000001c087348 */ /* 0x00dfea0003c00000 */
[----:B------:R-:W-:Y:S01]  /*dd80*/  VOTE.ANY R28, PT, P4 ;  /* 0x00000000001c7806 */ /* 0x000fe200020e0100 */
[----:B0-23--:R-:W-:Y:S06]  /*dd90*/  ENDCOLLECTIVE ;  /* 0x000000000000791b */ /* 0x00dfec0003800000 */
.L_x_14093:
[----:B------:R-:W-:Y:S05]  /*dda0*/  BSYNC B0 ;  /* 0x0000000000007941 */ /* 0x000fea0003800000 */
.L_x_14092:
        /* <DEDUP_REMOVED lines=10> */
.L_x_14094:
[----:B------:R-:W-:Y:S02]  /*de50*/  IMAD.MOV.U32 R7, RZ, RZ, R42 ;  /* 0x000000ffff077224 */ /* 0x000fe400078e002a */
[----:B------:R-:W-:-:S07]  /*de60*/  IMAD.MOV.U32 R24, RZ, RZ, R6 ;  /* 0x000000ffff187224 */ /* 0x000fce00078e0006 */
[----:B------:R-:W-:Y:S05]  /*de70*/  WARPSYNC.COLLECTIVE R28, `(.L_x_14095) ;  /* 0x000000001c087348 */ /* 0x000fea0003c00000 */
[----:B------:R0:W1:Y:S02]  /*de80*/  SHFL.DOWN P4, R6, R7, R4, R33 ;  /* 0x0800000407067389 */ /* 0x0000640000080021 */
[----:B01----:R-:W-:Y:S05]  /*de90*/  ENDCOLLECTIVE ;  /* 0x000000000000791b */ /* 0x003fea0003800000 */
.L_x_14095:
[----:B------:R-:W-:Y:S02]  /*dea0*/  IMAD.MOV.U32 R7, RZ, RZ, R40 ;  /* 0x000000ffff077224 */ /* 0x000fe400078e0028 */
[----:B------:R-:W-:-:S07]  /*deb0*/  IMAD.MOV.U32 R25, RZ, RZ, R6 ;  /* 0x000000ffff197224 */ /* 0x000fce00078e0006 */
[----:B------:R-:W-:Y:S05]  /*dec0*/  WARPSYNC.COLLECTIVE R28, `(.L_x_14096) ;  /* 0x000000001c087348 */ /* 0x000fea0003c00000 */
[----:B------:R0:W1:Y:S02]  /*ded0*/  SHFL.DOWN P4, R6, R7, R4, R33 ;  /* 0x0800000407067389 */ /* 0x0000640000080021 */
[----:B01----:R-:W-:Y:S05]  /*dee0*/  ENDCOLLECTIVE ;  /* 0x000000000000791b */ /* 0x003fea0003800000 */
.L_x_14096:
[----:B------:R-:W-:Y:S05]  /*def0*/  BRA `(.L_x_14097) ;  /* 0xffffffc000dc7947 */ /* 0x000fea000383ffff */
.L_x_13940:
[----:B------:R-:W-:Y:S01]  /*df00*/  BSSY B0, `(.L_x_14098) ;  /* 0x0000006000007945 */ /* 0x000fe20003800000 */
[----:B------:R-:W-:Y:S02]  /*df10*/  IMAD.MOV.U32 R4, RZ, RZ, 0x1 ;  /* 0x00000001ff047424 */ /* 0x000fe400078e00ff */
[----:B------:R-:W-:-:S07]  /*df20*/  IMAD.MOV.U32 R28, RZ, RZ, -0x1 ;  /* 0xffffffffff1c7424 */ /* 0x000fce00078e00ff */
[----:B--23--:R-:W-:Y:S05]  /*df30*/  WARPSYNC.COLLECTIVE R28, `(.L_x_14099) ;  /* 0x000000001c087348 */ /* 0x00cfea0003c00000 */
[----:B------:R0:W1:Y:S02]  /*df40*/  SHFL.DOWN P4, R6, R7, R4, R33 ;  /* 0x0800000407067389 */ /* 0x0000640000080021 */
[----:B0123--:R-:W-:Y:S05]  /*df50*/  ENDCOLLECTIVE ;  /* 0x000000000000791b */ /* 0x00ffea0003800000 */
.L_x_14099:
[----:B------:R-:W-:Y:S05]  /*df60*/  BSYNC B0 ;  /* 0x0000000000007941 */ /* 0x000fea0003800000 */
.L_x_14098:
[----:B------:R-:W-:Y:S05]  /*df70*/  BRA `(.L_x_14100) ;  /* 0xffffffc000e07947 */ /* 0x000fea000383ffff */
.L_x_13941:
[----:B------:R-:W-:Y:S01]  /*df80*/  BSSY B0, `(.L_x_14101) ;  /* 0x0000007000007945 */ /* 0x000fe20003800000 */
[----:B------:R-:W-:Y:S02]  /*df90*/  IMAD.MOV.U32 R7, RZ, RZ, R41 ;  /* 0x000000ffff077224 */ /* 0x000fe400078e0029 */
[----:B------:R-:W-:Y:S02]  /*dfa0*/  IMAD.MOV.U32 R4, RZ, RZ, 0x2 ;  /* 0x00000002ff047424 */ /* 0x000fe400078e00ff */
[----:B------:R-:W-:-:S07]  /*dfb0*/  IMAD.MOV.U32 R28, RZ, RZ, -0x1 ;  /* 0xffffffffff1c7424 */ /* 0x000fce00078e00ff */
[----:B--23--:R-:W-:Y:S05]  /*dfc0*/  WARPSYNC.COLLECTIVE R28, `(.L_x_14102) ;  /* 0x000000001c087348 */ /* 0x00cfea0003c00000 */
[----:B------:R0:W1:Y:S02]  /*dfd0*/  SHFL.DOWN P4, R6, R7, R4, R33 ;  /* 0x0800000407067389 */ /* 0x0000640000080021 */
[----:B0123--:R-:W-:Y:S05]  /*dfe0*/  ENDCOLLECTIVE ;  /* 0x000000000000791b */ /* 0x00ffea0003800000 */
.L_x_14102:
[----:B------:R-:W-:Y:S05]  /*dff0*/  BSYNC B0 ;  /* 0x0000000000007941 */ /* 0x000fea0003800000 */
.L_x_14101:
[----:B------:R-:W-:Y:S02]  /*e000*/  IMAD.MOV.U32 R7, RZ, RZ, R42 ;  /* 0x000000ffff077224 */ /* 0x000fe400078e002a */
[----:B------:R-:W-:Y:S02]  /*e010*/  IMAD.MOV.U32 R4, RZ, RZ, 0x2 ;  /* 0x00000002ff047424 */ /* 0x000fe400078e00ff */
[----:B------:R-:W-:Y:S02]  /*e020*/  IMAD.MOV.U32 R28, RZ, RZ, -0x1 ;  /* 0xffffffffff1c7424 */ /* 0x000fe400078e00ff */
[----:B------:R-:W-:-:S07]  /*e030*/  IMAD.MOV.U32 R24, RZ, RZ, R6 ;  /* 0x000000ffff187224 */ /* 0x000fce00078e0006 */
[----:B------:R-:W-:Y:S05]  /*e040*/  WARPSYNC.COLLECTIVE R28, `(.L_x_14103) ;  /* 0x000000001c087348 */ /* 0x000fea0003c00000 */
[----:B------:R0:W1:Y:S02]  /*e050*/  SHFL.DOWN P4, R6, R7, R4, R33 ;  /* 0x0800000407067389 */ /* 0x0000640000080021 */
[----:B01----:R-:W-:Y:S05]  /*e060*/  ENDCOLLECTIVE ;  /* 0x000000000000791b */ /* 0x003fea0003800000 */
.L_x_14103:
[----:B------:R-:W-:Y:S02]  /*e070*/  IMAD.MOV.U32 R7, RZ, RZ, R40 ;  /* 0x000000ffff077224 */ /* 0x000fe400078e0028 */
[----:B------:R-:W-:-:S07]  /*e080*/  IMAD.MOV.U32 R25, RZ, RZ, R6 ;  /* 0x000000ffff197224 */ /* 0x000fce00078e0006 */
[----:B------:R-:W-:Y:S05]  /*e090*/  WARPSYNC.COLLECTIVE R28, `(.L_x_14104) ;  /* 0x000000001c087348 */ /* 0x000fea0003c00000 */
[----:B------:R0:W1:Y:S02]  /*e0a0*/  SHFL.DOWN P4, R6, R7, R4, R33 ;  /* 0x0800000407067389 */ /* 0x0000640000080021 */
[----:B01----:R-:W-:Y:S05]  /*e0b0*/  ENDCOLLECTIVE ;  /* 0x000000000000791b */ /* 0x003fea0003800000 */
.L_x_14104:
[----:B------:R-:W-:Y:S05]  /*e0c0*/  BRA `(.L_x_14105) ;  /* 0xffffffc000a87947 */ /* 0x000fea000383ffff */
.L_x_13942:
[----:B------:R-:W-:Y:S01]  /*e0d0*/  BSSY B0, `(.L_x_14106) ;  /* 0x0000006000007945 */ /* 0x000fe20003800000 */
[----:B------:R-:W-:Y:S02]  /*e0e0*/  IMAD.MOV.U32 R4, RZ, RZ, 0x2 ;  /* 0x00000002ff047424 */ /* 0x000fe400078e00ff */
[----:B------:R-:W-:-:S07]  /*e0f0*/  IMAD.MOV.U32 R28, RZ, RZ, -0x1 ;  /* 0xffffffffff1c7424 */ /* 0x000fce00078e00ff */
[----:B--23--:R-:W-:Y:S05]  /*e100*/  WARPSYNC.COLLECTIVE R28, `(.L_x_14107) ;  /* 0x000000001c087348 */ /* 0x00cfea0003c00000 */
[----:B------:R0:W1:Y:S02]  /*e110*/  SHFL.DOWN P4, R6, R7, R4, R33 ;  /* 0x0800000407067389 */ /* 0x0000640000080021 */
[----:B0123--:R-:W-:Y:S05]  /*e120*/  ENDCOLLECTIVE ;  /* 0x000000000000791b */ /* 0x00ffea0003800000 */
.L_x_14107:
[----:B------:R-:W-:Y:S05]  /*e130*/  BSYNC B0 ;  /* 0x0000000000007941 */ /* 0x000fea0003800000 */
.L_x_14106:
[----:B------:R-:W-:Y:S05]  /*e140*/  BRA `(.L_x_14108) ;  /* 0xffffffc000ac7947 */ /* 0x000fea000383ffff */
.L_x_13943:
[----:B------:R-:W-:Y:S01]  /*e150*/  BSSY B0, `(.L_x_14109) ;  /* 0x0000007000007945 */ /* 0x000fe20003800000 */
[----:B------:R-:W-:Y:S02]  /*e160*/  IMAD.MOV.U32 R7, RZ, RZ, R41 ;  /* 0x000000ffff077224 */ /* 0x000fe400078e0029 */
[----:B------:R-:W-:Y:S02]  /*e170*/  IMAD.MOV.U32 R4, RZ, RZ, 0x4 ;  /* 0x00000004ff047424 */ /* 0x000fe400078e00ff */
[----:B------:R-:W-:-:S07]  /*e180*/  IMAD.MOV.U32 R28, RZ, RZ, -0x1 ;  /* 0xffffffffff1c7424 */ /* 0x000fce00078e00ff */
[----:B--23--:R-:W-:Y:S05]  /*e190*/  WARPSYNC.COLLECTIVE R28, `(.L_x_14110) ;  /* 0x000000001c087348 */ /* 0x00cfea0003c00000 */
[----:B------:R0:W1:Y:S02]  /*e1a0*/  SHFL.DOWN P4, R6, R7, R4, R33 ;  /* 0x0800000407067389 */ /* 0x0000640000080021 */
[----:B0123--:R-:W-:Y:S05]  /*e1b0*/  ENDCOLLECTIVE ;  /* 0x000000000000791b */ /* 0x00ffea0003800000 */
.L_x_14110:
[----:B------:R-:W-:Y:S05]  /*e1c0*/  BSYNC B0 ;  /* 0x0000000000007941 */ /* 0x000fea0003800000 */
.L_x_14109:
[----:B------:R-:W-:Y:S02]  /*e1d0*/  IMAD.MOV.U32 R7, RZ, RZ, R42 ;  /* 0x000000ffff077224 */ /* 0x000fe400078e002a */
[----:B------:R-:W-:Y:S02]  /*e1e0*/  IMAD.MOV.U32 R4, RZ, RZ, 0x4 ;  /* 0x00000004ff047424 */ /* 0x000fe400078e00ff */
[----:B------:R-:W-:Y:S02]  /*e1f0*/  IMAD.MOV.U32 R28, RZ, RZ, -0x1 ;  /* 0xffffffffff1c7424 */ /* 0x000fe400078e00ff */
[----:B------:R-:W-:-:S07]  /*e200*/  IMAD.MOV.U32 R24, RZ, RZ, R6 ;  /* 0x000000ffff187224 */ /* 0x000fce00078e0006 */
[----:B------:R-:W-:Y:S05]  /*e210*/  WARPSYNC.COLLECTIVE R28, `(.L_x_14111) ;  /* 0x000000001c087348 */ /* 0x000fea0003c00000 */
[----:B------:R0:W1:Y:S02]  /*e220*/  SHFL.DOWN P4, R6, R7, R4, R33 ;  /* 0x0800000407067389 */ /* 0x0000640000080021 */
[----:B01----:R-:W-:Y:S05]  /*e230*/  ENDCOLLECTIVE ;  /* 0x000000000000791b */ /* 0x003fea0003800000 */
.L_x_14111:
[----:B------:R-:W-:Y:S02]  /*e240*/  IMAD.MOV.U32 R7, RZ, RZ, R40 ;  /* 0x000000ffff077224 */ /* 0x000fe400078e0028 */
[----:B------:R-:W-:-:S07]  /*e250*/  IMAD.MOV.U32 R25, RZ, RZ, R6 ;  /* 0x000000ffff197224 */ /* 0x000fce00078e0006 */
[----:B------:R-:W-:Y:S05]  /*e260*/  WARPSYNC.COLLECTIVE R28, `(.L_x_14112) ;  /* 0x000000001c087348 */ /* 0x000fea0003c00000 */
[----:B------:R0:W1:Y:S02]  /*e270*/  SHFL.DOWN P4, R6, R7, R4, R33 ;  /* 0x0800000407067389 */ /* 0x0000640000080021 */
[----:B01----:R-:W-:Y:S05]  /*e280*/  ENDCOLLECTIVE ;  /* 0x000000000000791b */ /* 0x003fea0003800000 */
.L_x_14112:
[----:B------:R-:W-:Y:S05]  /*e290*/  BRA `(.L_x_14113) ;  /* 0xffffffc000787947 */ /* 0x000fea000383ffff */
.L_x_13944:
[----:B------:R-:W-:Y:S01]  /*e2a0*/  BSSY B0, `(.L_x_14114) ;  /* 0x0000006000007945 */ /* 0x000fe20003800000 */
[----:B------:R-:W-:Y:S02]  /*e2b0*/  IMAD.MOV.U32 R4, RZ, RZ, 0x4 ;  /* 0x00000004ff047424 */ /* 0x000fe400078e00ff */
[----:B------:R-:W-:-:S07]  /*e2c0*/  IMAD.MOV.U32 R28, RZ, RZ, -0x1 ;  /* 0xffffffffff1c7424 */ /* 0x000fce00078e00ff */
[----:B--23--:R-:W-:Y:S05]  /*e2d0*/  WARPSYNC.COLLECTIVE R28, `(.L_x_14115) ;  /* 0x000000001c087348 */ /* 0x00cfea0003c00000 */
[----:B------:R0:W1:Y:S02]  /*e2e0*/  SHFL.DOWN P4, R6, R7, R4, R33 ;  /* 0x0800000407067389 */ /* 0x0000640000080021 */
[----:B0123--:R-:W-:Y:S05]  /*e2f0*/  ENDCOLLECTIVE ;  /* 0x000000000000791b */ /* 0x00ffea0003800000 */
.L_x_14115:
[----:B------:R-:W-:Y:S05]  /*e300*/  BSYNC B0 ;  /* 0x0000000000007941 */ /* 0x000fea0003800000 */
.L_x_14114:
[----:B------:R-:W-:Y:S05]  /*e310*/  BRA `(.L_x_14116) ;  /* 0xffffffc0007c7947 */ /* 0x000fea000383ffff */
.L_x_13945:
[----:B------:R-:W-:Y:S01]  /*e320*/  BSSY B0, `(.L_x_14117) ;  /* 0x0000007000007945 */ /* 0x000fe20003800000 */
[----:B------:R-:W-:Y:S02]  /*e330*/  IMAD.MOV.U32 R7, RZ, RZ, R41 ;  /* 0x000000ffff077224 */ /* 0x000fe400078e0029 */
[----:B------:R-:W-:Y:S02]  /*e340*/  IMAD.MOV.U32 R4, RZ, RZ, 0x8 ;  /* 0x00000008ff047424 */ /* 0x000fe400078e00ff */
[----:B------:R-:W-:-:S07]  /*e350*/  IMAD.MOV.U32 R28, RZ, RZ, -0x1 ;  /* 0xffffffffff1c7424 */ /* 0x000fce00078e00ff */
[----:B--23--:R-:W-:Y:S05]  /*e360*/  WARPSYNC.COLLECTIVE R28, `(.L_x_14118) ;  /* 0x000000001c087348 */ /* 0x00cfea0003c00000 */
[----:B------:R0:W1:Y:S02]  /*e370*/  SHFL.DOWN P4, R6, R7, R4, R33 ;  /* 0x0800000407067389 */ /* 0x0000640000080021 */
[----:B0123--:R-:W-:Y:S05]  /*e380*/  ENDCOLLECTIVE ;  /* 0x000000000000791b */ /* 0x00ffea0003800000 */
.L_x_14118:
[----:B------:R-:W-:Y:S05]  /*e390*/  BSYNC B0 ;  /* 0x0000000000007941 */ /* 0x000fea0003800000 */
.L_x_14117:
[----:B------:R-:W-:Y:S02]  /*e3a0*/  IMAD.MOV.U32 R7, RZ, RZ, R42 ;  /* 0x000000ffff077224 */ /* 0x000fe400078e002a */
[----:B------:R-:W-:Y:S02]  /*e3b0*/  IMAD.MOV.U32 R4, RZ, RZ, 0x8 ;  /* 0x00000008ff047424 */ /* 0x000fe400078e00ff */
[----:B------:R-:W-:Y:S02]  /*e3c0*/  IMAD.MOV.U32 R28, RZ, RZ, -0x1 ;  /* 0xffffffffff1c7424 */ /* 0x000fe400078e00ff */
[----:B------:R-:W-:-:S07]  /*e3d0*/  IMAD.MOV.U32 R24, RZ, RZ, R6 ;  /* 0x000000ffff187224 */ /* 0x000fce00078e0006 */
[----:B------:R-:W-:Y:S05]  /*e3e0*/  WARPSYNC.COLLECTIVE R28, `(.L_x_14119) ;  /* 0x000000001c087348 */ /* 0x000fea0003c00000 */
[----:B------:R0:W1:Y:S02]  /*e3f0*/  SHFL.DOWN P4, R6, R7, R4, R33 ;  /* 0x0800000407067389 */ /* 0x0000640000080021 */
[----:B01----:R-:W-:Y:S05]  /*e400*/  ENDCOLLECTIVE ;  /* 0x000000000000791b */ /* 0x003fea0003800000 */
.L_x_14119:
[----:B------:R-:W-:Y:S02]  /*e410*/  IMAD.MOV.U32 R7, RZ, RZ, R40 ;  /* 0x000000ffff077224 */ /* 0x000fe400078e0028 */
[----:B------:R-:W-:-:S07]  /*e420*/  IMAD.MOV.U32 R25, RZ, RZ, R6 ;  /* 0x000000ffff197224 */ /* 0x000fce00078e0006 */
[----:B------:R-:W-:Y:S05]  /*e430*/  WARPSYNC.COLLECTIVE R28, `(.L_x_14120) ;  /* 0x000000001c087348 */ /* 0x000fea0003c00000 */
[----:B------:R0:W1:Y:S02]  /*e440*/  SHFL.DOWN P4, R6, R7, R4, R33 ;  /* 0x0800000407067389 */ /* 0x0000640000080021 */
[----:B01----:R-:W-:Y:S05]  /*e450*/  ENDCOLLECTIVE ;  /* 0x000000000000791b */ /* 0x003fea0003800000 */
.L_x_14120:
[----:B------:R-:W-:Y:S05]  /*e460*/  BRA `(.L_x_14121) ;  /* 0xffffffc000487947 */ /* 0x000fea000383ffff */
.L_x_13946:
[----:B------:R-:W-:Y:S01]  /*e470*/  BSSY B0, `(.L_x_14122) ;  /* 0x0000006000007945 */ /* 0x000fe20003800000 */
[----:B------:R-:W-:Y:S02]  /*e480*/  IMAD.MOV.U32 R4, RZ, RZ, 0x8 ;  /* 0x00000008ff047424 */ /* 0x000fe400078e00ff */
[----:B------:R-:W-:-:S07]  /*e490*/  IMAD.MOV.U32 R28, RZ, RZ, -0x1 ;  /* 0xffffffffff1c7424 */ /* 0x000fce00078e00ff */
[----:B--23--:R-:W-:Y:S05]  /*e4a0*/  WARPSYNC.COLLECTIVE R28, `(.L_x_14123) ;  /* 0x000000001c087348 */ /* 0x00cfea0003c00000 */
[----:B------:R0:W1:Y:S02]  /*e4b0*/  SHFL.DOWN P4, R6, R7, R4, R33 ;  /* 0x0800000407067389 */ /* 0x0000640000080021 */
[----:B0123--:R-:W-:Y:S05]  /*e4c0*/  ENDCOLLECTIVE ;  /* 0x000000000000791b */ /* 0x00ffea0003800000 */
.L_x_14123:
[----:B------:R-:W-:Y:S05]  /*e4d0*/  BSYNC B0 ;  /* 0x0000000000007941 */ /* 0x000fea0003800000 */
.L_x_14122:
[----:B------:R-:W-:Y:S05]  /*e4e0*/  BRA `(.L_x_14124) ;  /* 0xffffffc0004c7947 */ /* 0x000fea000383ffff */
.L_x_13947:
[----:B------:R-:W-:Y:S01]  /*e4f0*/  BSSY B0, `(.L_x_14125) ;  /* 0x0000007000007945 */ /* 0x000fe20003800000 */
[----:B------:R-:W-:Y:S02]  /*e500*/  IMAD.MOV.U32 R7, RZ, RZ, R41 ;  /* 0x000000ffff077224 */ /* 0x000fe400078e0029 */
[----:B------:R-:W-:Y:S02]  /*e510*/  IMAD.MOV.U32 R4, RZ, RZ, 0x10 ;  /* 0x00000010ff047424 */ /* 0x000fe400078e00ff */
[----:B------:R-:W-:-:S07]  /*e520*/  IMAD.MOV.U32 R28, RZ, RZ, -0x1 ;  /* 0xffffffffff1c7424 */ /* 0x000fce00078e00ff */
[----:B--23--:R-:W-:Y:S05]  /*e530*/  WARPSYNC.COLLECTIVE R28, `(.L_x_14126) ;  /* 0x000000001c087348 */ /* 0x00cfea0003c00000 */
[----:B------:R0:W1:Y:S02]  /*e540*/  SHFL.DOWN P4, R6, R7, R4, R33 ;  /* 0x0800000407067389 */ /* 0x0000640000080021 */
[----:B0123--:R-:W-:Y:S05]  /*e550*/  ENDCOLLECTIVE ;  /* 0x000000000000791b */ /* 0x00ffea0003800000 */
.L_x_14126:
[----:B------:R-:W-:Y:S05]  /*e560*/  BSYNC B0 ;  /* 0x0000000000007941 */ /* 0x000fea0003800000 */
.L_x_14125:
[----:B------:R-:W-:Y:S02]  /*e570*/  IMAD.MOV.U32 R7, RZ, RZ, R42 ;  /* 0x000000ffff077224 */ /* 0x000fe400078e002a */
[----:B------:R-:W-:Y:S02]  /*e580*/  IMAD.MOV.U32 R4, RZ, RZ, 0x10 ;  /* 0x00000010ff047424 */ /* 0x000fe400078e00ff */
[----:B------:R-:W-:Y:S02]  /*e590*/  IMAD.MOV.U32 R28, RZ, RZ, -0x1 ;  /* 0xffffffffff1c7424 */ /* 0x000fe400078e00ff */
[----:B------:R-:W-:-:S07]  /*e5a0*/  IMAD.MOV.U32 R48, RZ, RZ, R6 ;  /* 0x000000ffff307224 */ /* 0x000fce00078e0006 */
[----:B------:R-:W-:Y:S05]  /*e5b0*/  WARPSYNC.COLLECTIVE R28, `(.L_x_14127) ;  /* 0x000000001c087348 */ /* 0x000fea0003c00000 */
[----:B------:R0:W1:Y:S02]  /*e5c0*/  SHFL.DOWN P4, R6, R7, R4, R33 ;  /* 0x0800000407067389 */ /* 0x0000640000080021 */
[----:B01----:R-:W-:Y:S05]  /*e5d0*/  ENDCOLLECTIVE ;  /* 0x000000000000791b */ /* 0x003fea0003800000 */
.L_x_14127:
[----:B------:R-:W-:Y:S02]  /*e5e0*/  IMAD.MOV.U32 R7, RZ, RZ, R40 ;  /* 0x000000ffff077224 */ /* 0x000fe400078e0028 */
[----:B------:R-:W-:-:S07]  /*e5f0*/  IMAD.MOV.U32 R35, RZ, RZ, R6 ;  /* 0x000000ffff237224 */ /* 0x000fce00078e0006 */
[----:B------:R-:W-:Y:S05]  /*e600*/  WARPSYNC.COLLECTIVE R28, `(.L_x_14128) ;  /* 0x000000001c087348 */ /* 0x000fea0003c00000 */
[----:B------:R0:W1:Y:S02]  /*e610*/  SHFL.DOWN P4, R6, R7, R4, R33 ;  /* 0x0800000407067389 */ /* 0x0000640000080021 */
[----:B01----:R-:W-:Y:S05]  /*e620*/  ENDCOLLECTIVE ;  /* 0x000000000000791b */ /* 0x003fea0003800000 */
.L_x_14128:
[----:B------:R-:W-:Y:S05]  /*e630*/  BRA `(.L_x_14129) ;  /* 0xffffffc000187947 */ /* 0x000fea000383ffff */
.L_x_13948:
[----:B------:R-:W-:Y:S01]  /*e640*/  BSSY B0, `(.L_x_14130) ;  /* 0x0000006000007945 */ /* 0x000fe20003800000 */
[----:B------:R-:W-:Y:S02]  /*e650*/  IMAD.MOV.U32 R4, RZ, RZ, 0x10 ;  /* 0x00000010ff047424 */ /* 0x000fe400078e00ff */
[----:B------:R-:W-:-:S07]  /*e660*/  IMAD.MOV.U32 R28, RZ, RZ, -0x1 ;  /* 0xffffffffff1c7424 */ /* 0x000fce00078e00ff */
[----:B--23--:R-:W-:Y:S05]  /*e670*/  WARPSYNC.COLLECTIVE R28, `(.L_x_14131) ;  /* 0x000000001c087348 */ /* 0x00cfea0003c00000 */
[----:B------:R0:W1:Y:S02]  /*e680*/  SHFL.DOWN P4, R6, R7, R4, R33 ;  /* 0x0800000407067389 */ /* 0x0000640000080021 */
[----:B0123--:R-:W-:Y:S05]  /*e690*/  ENDCOLLECTIVE ;  /* 0x000000000000791b */ /* 0x00ffea0003800000 */
.L_x_14131:
[----:B------:R-:W-:Y:S05]  /*e6a0*/  BSYNC B0 ;  /* 0x0000000000007941 */ /* 0x000fea0003800000 */
.L_x_14130:
[----:B------:R-:W-:Y:S05]  /*e6b0*/  BRA `(.L_x_14132) ;  /* 0xffffffc000387947 */ /* 0x000fea000383ffff */
.L_x_13949:
[----:B------:R-:W-:Y:S01]  /*e6c0*/  BSSY B0, `(.L_x_14133) ;  /* 0x0000005000007945 */ /* 0x000fe20003800000 */
[----:B------:R-:W-:-:S07]  /*e6d0*/  IMAD.MOV.U32 R28, RZ, RZ, -0x1 ;  /* 0xffffffffff1c7424 */ /* 0x000fce00078e00ff */
[----:B--23--:R-:W-:Y:S05]  /*e6e0*/  WARPSYNC.COLLECTIVE R28, `(.L_x_14134) ;  /* 0x000000001c087348 */ /* 0x00cfea0003c00000 */
[----:B------:R-:W-:Y:S01]  /*e6f0*/  VOTE.ALL P5, P5 ;  /* 0x0000000000ff7806 */ /* 0x000fe200028a0000 */
[----:B--23--:R-:W-:-:S12]  /*e700*/  ENDCOLLECTIVE ;  /* 0x000000000000791b */ /* 0x00cfd80003800000 */
.L_x_14134:
[----:B------:R-:W-:Y:S05]  /*e710*/  BSYNC B0 ;  /* 0x0000000000007941 */ /* 0x000fea0003800000 */
.L_x_14133:
[----:B------:R-:W-:Y:S05]  /*e720*/  BRA `(.L_x_14135) ;  /* 0xffffffc000307947 */ /* 0x000fea000383ffff */
.L_x_13951:
[----:B------:R-:W-:Y:S01]  /*e730*/  BSSY B0, `(.L_x_14136) ;  /* 0x0000006000007945 */ /* 0x000fe20003800000 */
[----:B------:R-:W-:Y:S01]  /*e740*/  PLOP3.LUT P4, PT, P4, PT, PT, 0x8, 0x80 ;  /* 0x000000000080781c */ /* 0x000fe2000278e170 */
[----:B------:R-:W-:-:S12]  /*e750*/  IMAD.MOV.U32 R28, RZ, RZ, -0x1 ;  /* 0xffffffffff1c7424 */ /* 0x000fd800078e00ff */
[----:B--23--:R-:W-:Y:S05]  /*e760*/  WARPSYNC.COLLECTIVE R28, `(.L_x_14137) ;  /* 0x000000001c087348 */ /* 0x00cfea0003c00000 */
[----:B------:R-:W-:Y:S01]  /*e770*/  VOTE.ANY P4, P4 ;  /* 0x0000000000ff7806 */ /* 0x000fe20002080100 */
[----:B--23--:R-:W-:-:S12]  /*e780*/  ENDCOLLECTIVE ;  /* 0x000000000000791b */ /* 0x00cfd80003800000 */
.L_x_14137:
[----:B------:R-:W-:Y:S05]  /*e790*/  BSYNC B0 ;  /* 0x0000000000007941 */ /* 0x000fea0003800000 */
.L_x_14136:
[----:B------:R-:W-:Y:S05]  /*e7a0*/  BRA `(.L_x_14138) ;  /* 0xffffffc000307947 */ /* 0x000fea000383ffff */
.L_x_13953:
[----:B------:R-:W-:Y:S01]  /*e7b0*/  BSSY B0, `(.L_x_14139) ;  /* 0x0000006000007945 */ /* 0x000fe20003800000 */
[----:B------:R-:W-:Y:S01]  /*e7c0*/  PLOP3.LUT P4, PT, P4, PT, PT, 0x8, 0x80 ;  /* 0x000000000080781c */ /* 0x000fe2000278e170 */
[----:B------:R-:W-:-:S12]  /*e7d0*/  IMAD.MOV.U32 R28, RZ, RZ, -0x1 ;  /* 0xffffffffff1c7424 */ /* 0x000fd800078e00ff */
[----:B--23--:R-:W-:Y:S05]  /*e7e0*/  WARPSYNC.COLLECTIVE R28, `(.L_x_14140) ;  /* 0x000000001c087348 */ /* 0x00cfea0003c00000 */
[----:B------:R-:W-:Y:S01]  /*e7f0*/  VOTE.ANY R28, PT, P4 ;  /* 0x00000000001c7806 */ /* 0x000fe200020e0100 */
[----:B--23--:R-:W-:Y:S06]  /*e800*/  ENDCOLLECTIVE ;  /* 0x000000000000791b */ /* 0x00cfec0003800000 */
.L_x_14140:
[----:B------:R-:W-:Y:S05]  /*e810*/  BSYNC B0 ;  /* 0x0000000000007941 */ /* 0x000fea0003800000 */
.L_x_14139:
        /* <DEDUP_REMOVED lines=10> */
.L_x_14141:
[----:B------:R-:W-:Y:S02]  /*e8c0*/  IMAD.MOV.U32 R7, RZ, RZ, R35 ;  /* 0x000000ffff077224 */ /* 0x000fe400078e0023 */
[----:B------:R-:W-:-:S07]  /*e8d0*/  IMAD.MOV.U32 R49, RZ, RZ, R6 ;  /* 0x000000ffff317224 */ /* 0x000fce00078e0006 */
[----:B------:R-:W-:Y:S05]  /*e8e0*/  WARPSYNC.COLLECTIVE R28, `(.L_x_14142) ;  /* 0x000000001c087348 */ /* 0x000fea0003c00000 */
[----:B------:R0:W1:Y:S02]  /*e8f0*/  SHFL.DOWN P4, R6, R7, R4, R33 ;  /* 0x0800000407067389 */ /* 0x0000640000080021 */
[----:B01----:R-:W-:Y:S05]  /*e900*/  ENDCOLLECTIVE ;  /* 0x000000000000791b */ /* 0x003fea0003800000 */
.L_x_14142:
[----:B------:R-:W-:Y:S02]  /*e910*/  IMAD.MOV.U32 R7, RZ, RZ, R48 ;  /* 0x000000ffff077224 */ /* 0x000fe400078e0030 */
[----:B------:R-:W-:-:S07]  /*e920*/  IMAD.MOV.U32 R50, RZ, RZ, R6 ;  /* 0x000000ffff327224 */ /* 0x000fce00078e0006 */
[----:B------:R-:W-:Y:S05]  /*e930*/  WARPSYNC.COLLECTIVE R28, `(.L_x_14143) ;  /* 0x000000001c087348 */ /* 0x000fea0003c00000 */
[----:B------:R0:W1:Y:S02]  /*e940*/  SHFL.DOWN P4, R6, R7, R4, R33 ;  /* 0x0800000407067389 */ /* 0x0000640000080021 */
[----:B01----:R-:W-:Y:S05]  /*e950*/  ENDCOLLECTIVE ;  /* 0x000000000000791b */ /* 0x003fea0003800000 */
.L_x_14143:
[----:B------:R-:W-:Y:S05]  /*e960*/  BRA `(.L_x_14144) ;  /* 0xffffffbc00fc7947 */ /* 0x000fea000383ffff */
.L_x_13954:
[----:B------:R-:W-:Y:S01]  /*e970*/  BSSY B0, `(.L_x_14145) ;  /* 0x0000006000007945 */ /* 0x000fe20003800000 */
[----:B------:R-:W-:Y:S02]  /*e980*/  IMAD.MOV.U32 R4, RZ, RZ, 0x1 ;  /* 0x00000001ff047424 */ /* 0x000fe400078e00ff */
[----:B------:R-:W-:-:S07]  /*e990*/  IMAD.MOV.U32 R28, RZ, RZ, -0x1 ;  /* 0xffffffffff1c7424 */ /* 0x000fce00078e00ff */
[----:B--23--:R-:W-:Y:S05]  /*e9a0*/  WARPSYNC.COLLECTIVE R28, `(.L_x_14146) ;  /* 0x000000001c087348 */ /* 0x00cfea0003c00000 */
[----:B------:R0:W1:Y:S02]  /*e9b0*/  SHFL.DOWN P4, R6, R7, R4, R33 ;  /* 0x0800000407067389 */ /* 0x0000640000080021 */
[----:B0123--:R-:W-:Y:S05]  /*e9c0*/  ENDCOLLECTIVE ;  /* 0x000000000000791b */ /* 0x00ffea0003800000 */
.L_x_14146:
[----:B------:R-:W-:Y:S05]  /*e9d0*/  BSYNC B0 ;  /* 0x0000000000007941 */ /* 0x000fea0003800000 */
.L_x_14145:
[----:B------:R-:W-:Y:S05]  /*e9e0*/  BRA `(.L_x_14147) ;  /* 0xffffffc000007947 */ /* 0x000fea000383ffff */
.L_x_13955:
[----:B------:R-:W-:Y:S01]  /*e9f0*/  BSSY B0, `(.L_x_14148) ;  /* 0x0000007000007945 */ /* 0x000fe20003800000 */
[----:B------:R-:W-:Y:S02]  /*ea00*/  IMAD.MOV.U32 R7, RZ, RZ, R34 ;  /* 0x000000ffff077224 */ /* 0x000fe400078e0022 */
[----:B------:R-:W-:Y:S02]  /*ea10*/  IMAD.MOV.U32 R4, RZ, RZ, 0x2 ;  /* 0x00000002ff047424 */ /* 0x000fe400078e00ff */
[----:B------:R-:W-:-:S07]  /*ea20*/  IMAD.MOV.U32 R28, RZ, RZ, -0x1 ;  /* 0xffffffffff1c7424 */ /* 0x000fce00078e00ff */
[----:B--23--:R-:W-:Y:S05]  /*ea30*/  WARPSYNC.COLLECTIVE R28, `(.L_x_14149) ;  /* 0x000000001c087348 */ /* 0x00cfea0003c00000 */
[----:B------:R0:W1:Y:S02]  /*ea40*/  SHFL.DOWN P4, R6, R7, R4, R33 ;  /* 0x0800000407067389 */ /* 0x0000640000080021 */
[----:B0123--:R-:W-:Y:S05]  /*ea50*/  ENDCOLLECTIVE ;  /* 0x000000000000791b */ /* 0x00ffea0003800000 */
.L_x_14149:
[----:B------:R-:W-:Y:S05]  /*ea60*/  BSYNC B0 ;  /* 0x0000000000007941 */ /* 0x000fea0003800000 */
.L_x_14148:
[----:B------:R-:W-:Y:S02]  /*ea70*/  IMAD.MOV.U32 R7, RZ, RZ, R35 ;  /* 0x000000ffff077224 */ /* 0x000fe400078e0023 */
[----:B------:R-:W-:Y:S02]  /*ea80*/  IMAD.MOV.U32 R4, RZ, RZ, 0x2 ;  /* 0x00000002ff047424 */ /* 0x000fe400078e00ff */
[----:B------:R-:W-:Y:S02]  /*ea90*/  IMAD.MOV.U32 R28, RZ, RZ, -0x1 ;  /* 0xffffffffff1c7424 */ /* 0x000fe400078e00ff */
[----:B------:R-:W-:-:S07]  /*eaa0*/  IMAD.MOV.U32 R49, RZ, RZ, R6 ;  /* 0x000000ffff317224 */ /* 0x000fce00078e0006 */
[----:B------:R-:W-:Y:S05]  /*eab0*/  WARPSYNC.COLLECTIVE R28, `(.L_x_14150) ;  /* 0x000000001c087348 */ /* 0x000fea0003c00000 */
[----:B------:R0:W1:Y:S02]  /*eac0*/  SHFL.DOWN P4, R6, R7, R4, R33 ;  /* 0x0800000407067389 */ /* 0x0000640000080021 */
[----:B01----:R-:W-:Y:S05]  /*ead0*/  ENDCOLLECTIVE ;  /* 0x000000000000791b */ /* 0x003fea0003800000 */
.L_x_14150:
[----:B------:R-:W-:Y:S02]  /*eae0*/  IMAD.MOV.U32 R7, RZ, RZ, R48 ;  /* 0x000000ffff077224 */ /* 0x000fe400078e0030 */
[----:B------:R-:W-:-:S07]  /*eaf0*/  IMAD.MOV.U32 R50, RZ, RZ, R6 ;  /* 0x000000ffff327224 */ /* 0x000fce00078e0006 */
[----:B------:R-:W-:Y:S05]  /*eb00*/  WARPSYNC.COLLECTIVE R28, `(.L_x_14151) ;  /* 0x000000001c087348 */ /* 0x000fea0003c00000 */
[----:B------:R0:W1:Y:S02]  /*eb10*/  SHFL.DOWN P4, R6, R7, R4, R33 ;  /* 0x0800000407067389 */ /* 0x0000640000080021 */
[----:B01----:R-:W-:Y:S05]  /*eb20*/  ENDCOLLECTIVE ;  /* 0x000000000000791b */ /* 0x003fea0003800000 */
.L_x_14151:
[----:B------:R-:W-:Y:S05]  /*eb30*/  BRA `(.L_x_14152) ;  /* 0xffffffbc00c87947 */ /* 0x000fea000383ffff */
.L_x_13956:
[----:B------:R-:W-:Y:S01]  /*eb40*/  BSSY B0, `(.L_x_14153) ;  /* 0x0000006000007945 */ /* 0x000fe20003800000 */
[----:B------:R-:W-:Y:S02]  /*eb50*/  IMAD.MOV.U32 R4, RZ, RZ, 0x2 ;  /* 0x00000002ff047424 */ /* 0x000fe400078e00ff */
[----:B------:R-:W-:-:S07]  /*eb60*/  IMAD.MOV.U32 R28, RZ, RZ, -0x1 ;  /* 0xffffffffff1c7424 */ /* 0x000fce00078e00ff */
[----:B--23--:R-:W-:Y:S05]  /*eb70*/  WARPSYNC.COLLECTIVE R28, `(.L_x_14154) ;  /* 0x000000001c087348 */ /* 0x00cfea0003c00000 */
[----:B------:R0:W1:Y:S02]  /*eb80*/  SHFL.DOWN P4, R6, R7, R4, R33 ;  /* 0x0800000407067389 */ /* 0x0000640000080021 */
[----:B0123--:R-:W-:Y:S05]  /*eb90*/  ENDCOLLECTIVE ;  /* 0x000000000000791b */ /* 0x00ffea0003800000 */
.L_x_14154:
[----:B------:R-:W-:Y:S05]  /*eba0*/  BSYNC B0 ;  /* 0x0000000000007941 */ /* 0x000fea0003800000 */
.L_x_14153:
[----:B------:R-:W-:Y:S05]  /*ebb0*/  BRA `(.L_x_14155) ;  /* 0xffffffbc00cc7947 */ /* 0x000fea000383ffff */
.L_x_13957:
[----:B------:R-:W-:Y:S01]  /*ebc0*/  BSSY B0, `(.L_x_14156) ;  /* 0x0000007000007945 */ /* 0x000fe20003800000 */
[----:B------:R-:W-:Y:S02]  /*ebd0*/  IMAD.MOV.U32 R7, RZ, RZ, R34 ;  /* 0x000000ffff077224 */ /* 0x000fe400078e0022 */
[----:B------:R-:W-:Y:S02]  /*ebe0*/  IMAD.MOV.U32 R4, RZ, RZ, 0x4 ;  /* 0x00000004ff047424 */ /* 0x000fe400078e00ff */
[----:B------:R-:W-:-:S07]  /*ebf0*/  IMAD.MOV.U32 R28, RZ, RZ, -0x1 ;  /* 0xffffffffff1c7424 */ /* 0x000fce00078e00ff */
[----:B--23--:R-:W-:Y:S05]  /*ec00*/  WARPSYNC.COLLECTIVE R28, `(.L_x_14157) ;  /* 0x000000001c087348 */ /* 0x00cfea0003c00000 */
[----:B------:R0:W1:Y:S02]  /*ec10*/  SHFL.DOWN P4, R6, R7, R4, R33 ;  /* 0x0800000407067389 */ /* 0x0000640000080021 */
[----:B0123--:R-:W-:Y:S05]  /*ec20*/  ENDCOLLECTIVE ;  /* 0x000000000000791b */ /* 0x00ffea0003800000 */
.L_x_14157:
[----:B------:R-:W-:Y:S05]  /*ec30*/  BSYNC B0 ;  /* 0x0000000000007941 */ /* 0x000fea0003800000 */
.L_x_14156:
[----:B------:R-:W-:Y:S02]  /*ec40*/  IMAD.MOV.U32 R7, RZ, RZ, R35 ;  /* 0x000000ffff077224 */ /* 0x000fe400078e0023 */
[----:B------:R-:W-:Y:S02]  /*ec50*/  IMAD.MOV.U32 R4, RZ, RZ, 0x4 ;  /* 0x00000004ff047424 */ /* 0x000fe400078e00ff */
[----:B------:R-:W-:Y:S02]  /*ec60*/  IMAD.MOV.U32 R28, RZ, RZ, -0x1 ;  /* 0xffffffffff1c7424 */ /* 0x000fe400078e00ff */
[----:B------:R-:W-:-:S07]  /*ec70*/  IMAD.MOV.U32 R49, RZ, RZ, R6 ;  /* 0x000000ffff317224 */ /* 0x000fce00078e0006 */
[----:B------:R-:W-:Y:S05]  /*ec80*/  WARPSYNC.COLLECTIVE R28, `(.L_x_14158) ;  /* 0x000000001c087348 */ /* 0x000fea0003c00000 */
[----:B------:R0:W1:Y:S02]  /*ec90*/  SHFL.DOWN P4, R6, R7, R4, R33 ;  /* 0x0800000407067389 */ /* 0x0000640000080021 */
[----:B01----:R-:W-:Y:S05]  /*eca0*/  ENDCOLLECTIVE ;  /* 0x000000000000791b */ /* 0x003fea0003800000 */
.L_x_14158:
[----:B------:R-:W-:Y:S02]  /*ecb0*/  IMAD.MOV.U32 R7, RZ, RZ, R48 ;  /* 0x000000ffff077224 */ /* 0x000fe400078e0030 */
[----:B------:R-:W-:-:S07]  /*ecc0*/  IMAD.MOV.U32 R50, RZ, RZ, R6 ;  /* 0x000000ffff327224 */ /* 0x000fce00078e0006 */
[----:B------:R-:W-:Y:S05]  /*ecd0*/  WARPSYNC.COLLECTIVE R28, `(.L_x_14159) ;  /* 0x000000001c087348 */ /* 0x000fea0003c00000 */
[----:B------:R0:W1:Y:S02]  /*ece0*/  SHFL.DOWN P4, R6, R7, R4, R33 ;  /* 0x0800000407067389 */ /* 0x0000640000080021 */
[----:B01----:R-:W-:Y:S05]  /*ecf0*/  ENDCOLLECTIVE ;  /* 0x000000000000791b */ /* 0x003fea0003800000 */
.L_x_14159:
[----:B------:R-:W-:Y:S05]  /*ed00*/  BRA `(.L_x_14160) ;  /* 0xffffffbc00947947 */ /* 0x000fea000383ffff */
.L_x_13958:
[----:B------:R-:W-:Y:S01]  /*ed10*/  BSSY B0, `(.L_x_14161) ;  /* 0x0000006000007945 */ /* 0x000fe20003800000 */
[----:B------:R-:W-:Y:S02]  /*ed20*/  IMAD.MOV.U32 R4, RZ, RZ, 0x4 ;  /* 0x00000004ff047424 */ /* 0x000fe400078e00ff */
[----:B------:R-:W-:-:S07]  /*ed30*/  IMAD.MOV.U32 R28, RZ, RZ, -0x1 ;  /* 0xffffffffff1c7424 */ /* 0x000fce00078e00ff */
[----:B--23--:R-:W-:Y:S05]  /*ed40*/  WARPSYNC.COLLECTIVE R28, `(.L_x_14162) ;  /* 0x000000001c087348 */ /* 0x00cfea0003c00000 */
[----:B------:R0:W1:Y:S02]  /*ed50*/  SHFL.DOWN P4, R6, R7, R4, R33 ;  /* 0x0800000407067389 */ /* 0x0000640000080021 */
[----:B0123--:R-:W-:Y:S05]  /*ed60*/  ENDCOLLECTIVE ;  /* 0x000000000000791b */ /* 0x00ffea0003800000 */
.L_x_14162:
[----:B------:R-:W-:Y:S05]  /*ed70*/  BSYNC B0 ;  /* 0x0000000000007941 */ /* 0x000fea0003800000 */
.L_x_14161:
[----:B------:R-:W-:Y:S05]  /*ed80*/  BRA `(.L_x_14163) ;  /* 0xffffffbc00987947 */ /* 0x000fea000383ffff */
.L_x_13959:
[----:B------:R-:W-:Y:S01]  /*ed90*/  BSSY B0, `(.L_x_14164) ;  /* 0x0000007000007945 */ /* 0x000fe20003800000 */
[----:B------:R-:W-:Y:S02]  /*eda0*/  IMAD.MOV.U32 R7, RZ, RZ, R34 ;  /* 0x000000ffff077224 */ /* 0x000fe400078e0022 */
[----:B------:R-:W-:Y:S02]  /*edb0*/  IMAD.MOV.U32 R4, RZ, RZ, 0x8 ;  /* 0x00000008ff047424 */ /* 0x000fe400078e00ff */
[----:B------:R-:W-:-:S07]  /*edc0*/  IMAD.MOV.U32 R28, RZ, RZ, -0x1 ;  /* 0xffffffffff1c7424 */ /* 0x000fce00078e00ff */
[----:B--23--:R-:W-:Y:S05]  /*edd0*/  WARPSYNC.COLLECTIVE R28, `(.L_x_14165) ;  /* 0x000000001c087348 */ /* 0x00cfea0003c00000 */
[----:B------:R0:W1:Y:S02]  /*ede0*/  SHFL.DOWN P4, R6, R7, R4, R33 ;  /* 0x0800000407067389 */ /* 0x0000640000080021 */
[----:B0123--:R-:W-:Y:S05]  /*edf0*/  ENDCOLLECTIVE ;  /* 0x000000000000791b */ /* 0x00ffea0003800000 */
.L_x_14165:
[----:B------:R-:W-:Y:S05]  /*ee00*/  BSYNC B0 ;  /* 0x0000000000007941 */ /* 0x000fea0003800000 */
.L_x_14164:
[----:B------:R-:W-:Y:S02]  /*ee10*/  IMAD.MOV.U32 R7, RZ, RZ, R35 ;  /* 0x000000ffff077224 */ /* 0x000fe400078e0023 */
[----:B------:R-:W-:Y:S02]  /*ee20*/  IMAD.MOV.U32 R4, RZ, RZ, 0x8 ;  /* 0x00000008ff047424 */ /* 0x000fe400078e00ff */
[----:B------:R-:W-:Y:S02]  /*ee30*/  IMAD.MOV.U32 R28, RZ, RZ, -0x1 ;  /* 0xffffffffff1c7424 */ /* 0x000fe400078e00ff */
[----:B------:R-:W-:-:S07]  /*ee40*/  IMAD.MOV.U32 R49, RZ, RZ, R6 ;  /* 0x000000ffff317224 */ /* 0x000fce00078e0006 */
[----:B------:R-:W-:Y:S05]  /*ee50*/  WARPSYNC.COLLECTIVE R28, `(.L_x_14166) ;  /* 0x000000001c087348 */ /* 0x000fea0003c00000 */
[----:B------:R0:W1:Y:S02]  /*ee60*/  SHFL.DOWN P4, R6, R7, R4, R33 ;  /* 0x0800000407067389 */ /* 0x0000640000080021 */
[----:B01----:R-:W-:Y:S05]  /*ee70*/  ENDCOLLECTIVE ;  /* 0x000000000000791b */ /* 0x003fea0003800000 */
.L_x_14166:
[----:B------:R-:W-:Y:S02]  /*ee80*/  IMAD.MOV.U32 R7, RZ, RZ, R48 ;  /* 0x000000ffff077224 */ /* 0x000fe400078e0030 */
[----:B------:R-:W-:-:S07]  /*ee90*/  IMAD.MOV.U32 R50, RZ, RZ, R6 ;  /* 0x000000ffff327224 */ /* 0x000fce00078e0006 */
[----:B------:R-:W-:Y:S05]  /*eea0*/  WARPSYNC.COLLECTIVE R28, `(.L_x_14167) ;  /* 0x000000001c087348 */ /* 0x000fea0003c00000 */
[----:B------:R0:W1:Y:S02]  /*eeb0*/  SHFL.DOWN P4, R6, R7, R4, R33 ;  /* 0x0800000407067389 */ /* 0x0000640000080021 */
[----:B01----:R-:W-:Y:S05]  /*eec0*/  ENDCOLLECTIVE ;  /* 0x000000000000791b */ /* 0x003fea0003800000 */
.L_x_14167:
[----:B------:R-:W-:Y:S05]  /*eed0*/  BRA `(.L_x_14168) ;  /* 0xffffffbc00607947 */ /* 0x000fea000383ffff */
.L_x_13960:
[----:B------:R-:W-:Y:S01]  /*eee0*/  BSSY B0, `(.L_x_14169) ;  /* 0x0000006000007945 */ /* 0x000fe20003800000 */
[----:B------:R-:W-:Y:S02]  /*eef0*/  IMAD.MOV.U32 R4, RZ, RZ, 0x8 ;  /* 0x00000008ff047424 */ /* 0x000fe400078e00ff */
[----:B------:R-:W-:-:S07]  /*ef00*/  IMAD.MOV.U32 R28, RZ, RZ, -0x1 ;  /* 0xffffffffff1c7424 */ /* 0x000fce00078e00ff */
[----:B--23--:R-:W-:Y:S05]  /*ef10*/  WARPSYNC.COLLECTIVE R28, `(.L_x_14170) ;  /* 0x000000001c087348 */ /* 0x00cfea0003c00000 */
[----:B------:R0:W1:Y:S02]  /*ef20*/  SHFL.DOWN P4, R6, R7, R4, R33 ;  /* 0x0800000407067389 */ /* 0x0000640000080021 */
[----:B0123--:R-:W-:Y:S05]  /*ef30*/  ENDCOLLECTIVE ;  /* 0x000000000000791b */ /* 0x00ffea0003800000 */
.L_x_14170:
[----:B------:R-:W-:Y:S05]  /*ef40*/  BSYNC B0 ;  /* 0x0000000000007941 */ /* 0x000fea0003800000 */
.L_x_14169:
[----:B------:R-:W-:Y:S05]  /*ef50*/  BRA `(.L_x_14171) ;  /* 0xffffffbc00647947 */ /* 0x000fea000383ffff */
.L_x_13961:
[----:B------:R-:W-:Y:S01]  /*ef60*/  BSSY B0, `(.L_x_14172) ;  /* 0x0000007000007945 */ /* 0x000fe20003800000 */
[----:B------:R-:W-:Y:S02]  /*ef70*/  IMAD.MOV.U32 R7, RZ, RZ, R34 ;  /* 0x000000ffff077224 */ /* 0x000fe400078e0022 */
[----:B------:R-:W-:Y:S02]  /*ef80*/  IMAD.MOV.U32 R4, RZ, RZ, 0x10 ;  /* 0x00000010ff047424 */ /* 0x000fe400078e00ff */
[----:B------:R-:W-:-:S07]  /*ef90*/  IMAD.MOV.U32 R28, RZ, RZ, -0x1 ;  /* 0xffffffffff1c7424 */ /* 0x000fce00078e00ff */
[----:B--23--:R-:W-:Y:S05]  /*efa0*/  WARPSYNC.COLLECTIVE R28, `(.L_x_14173) ;  /* 0x000000001c087348 */ /* 0x00cfea0003c00000 */
[----:B------:R0:W1:Y:S02]  /*efb0*/  SHFL.DOWN P4, R6, R7, R4, R33 ;  /* 0x0800000407067389 */ /* 0x0000640000080021 */
[----:B0123--:R-:W-:Y:S05]  /*efc0*/  ENDCOLLECTIVE ;  /* 0x000000000000791b */ /* 0x00ffea0003800000 */
.L_x_14173:
[----:B------:R-:W-:Y:S05]  /*efd0*/  BSYNC B0 ;  /* 0x0000000000007941 */ /* 0x000fea0003800000 */
.L_x_14172:
        /* <DEDUP_REMOVED lines=8> */
.L_x_14174:
[----:B------:R-:W-:Y:S02]  /*f060*/  IMAD.MOV.U32 R7, RZ, RZ, R48 ;  /* 0x000000ffff077224 */ /* 0x000fe400078e0030 */
[----:B------:R-:W-:-:S07]  /*f070*/  IMAD.MOV.U32 R50, RZ, RZ, R6 ;  /* 0x000000ffff327224 */ /* 0x000fce00078e0006 */
[----:B------:R-:W-:Y:S05]  /*f080*/  WARPSYNC.COLLECTIVE R28, `(.L_x_14175) ;  /* 0x000000001c087348 */ /* 0x000fea0003c00000 */
[----:B------:R0:W1:Y:S02]  /*f090*/  SHFL.DOWN P4, R6, R7, R4, R33 ;  /* 0x0800000407067389 */ /* 0x0000640000080021 */
[----:B01----:R-:W-:Y:S05]  /*f0a0*/  ENDCOLLECTIVE ;  /* 0x000000000000791b */ /* 0x003fea0003800000 */
.L_x_14175:
[----:B------:R-:W-:Y:S05]  /*f0b0*/  BRA `(.L_x_14176) ;  /* 0xffffffbc002c7947 */ /* 0x000fea000383ffff */
.L_x_13962:
[----:B------:R-:W-:Y:S01]  /*f0c0*/  BSSY B0, `(.L_x_14177) ;  /* 0x0000006000007945 */ /* 0x000fe20003800000 */
[----:B------:R-:W-:Y:S02]  /*f0d0*/  IMAD.MOV.U32 R4, RZ, RZ, 0x10 ;  /* 0x00000010ff047424 */ /* 0x000fe400078e00ff */
[----:B------:R-:W-:-:S07]  /*f0e0*/  IMAD.MOV.U32 R28, RZ, RZ, -0x1 ;  /* 0xffffffffff1c7424 */ /* 0x000fce00078e00ff */
[----:B--23--:R-:W-:Y:S05]  /*f0f0*/  WARPSYNC.COLLECTIVE R28, `(.L_x_14178) ;  /* 0x000000001c087348 */ /* 0x00cfea0003c00000 */
[----:B------:R0:W1:Y:S02]  /*f100*/  SHFL.DOWN P4, R6, R7, R4, R33 ;  /* 0x0800000407067389 */ /* 0x0000640000080021 */
[----:B0123--:R-:W-:Y:S05]  /*f110*/  ENDCOLLECTIVE ;  /* 0x000000000000791b */ /* 0x00ffea0003800000 */
.L_x_14178:
[----:B------:R-:W-:Y:S05]  /*f120*/  BSYNC B0 ;  /* 0x0000000000007941 */ /* 0x000fea0003800000 */
.L_x_14177:
[----:B------:R-:W-:Y:S05]  /*f130*/  BRA `(.L_x_14179) ;  /* 0xffffffbc004c7947 */ /* 0x000fea000383ffff */
.L_x_13963:
[----:B------:R-:W-:Y:S01]  /*f140*/  BSSY B0, `(.L_x_14180) ;  /* 0x0000005000007945 */ /* 0x000fe20003800000 */
[----:B------:R-:W-:-:S07]  /*f150*/  IMAD.MOV.U32 R28, RZ, RZ, -0x1 ;  /* 0xffffffffff1c7424 */ /* 0x000fce00078e00ff */
[----:B--23--:R-:W-:Y:S05]  /*f160*/  WARPSYNC.COLLECTIVE R28, `(.L_x_14181) ;  /* 0x000000001c087348 */ /* 0x00cfea0003c00000 */
[----:B------:R-:W-:Y:S01]  /*f170*/  VOTE.ALL P5, P5 ;  /* 0x0000000000ff7806 */ /* 0x000fe200028a0000 */
[----:B--23--:R-:W-:-:S12]  /*f180*/  ENDCOLLECTIVE ;  /* 0x000000000000791b */ /* 0x00cfd80003800000 */
.L_x_14181:
[----:B------:R-:W-:Y:S05]  /*f190*/  BSYNC B0 ;  /* 0x0000000000007941 */ /* 0x000fea0003800000 */
.L_x_14180:
[----:B------:R-:W-:Y:S05]  /*f1a0*/  BRA `(.L_x_14182) ;  /* 0xffffffbc00487947 */ /* 0x000fea000383ffff */
.L_x_14183:
        /* <DEDUP_REMOVED lines=13> */
.L_x_14460:


//--------------------- .text._ZN6thrust24THRUST_300001_SM_1000_NS8cuda_cub4core6detail13_kernel_agentINS1_15__reduce_by_key9InitAgentIN3cub18CUB_300001_SM_100024ReduceByKeyScanTileStateIilLb1EEElPlEEJSA_lSB_EEEvDpT0_ --------------------------
	.section	.text._ZN6thrust24THRUST_300001_SM_1000_NS8cuda_cub4core6detail13_kernel_agentINS1_15__reduce_by_key9InitAgentIN3cub18CUB_300001_SM_100024ReduceByKeyScanTileStateIilLb1EEElPlEEJSA_lSB_EEEvDpT0_,"ax",@progbits
	.align	128
        .global         _ZN6thrust24THRUST_300001_SM_1000_NS8cuda_cub4core6detail13_kernel_agentINS1_15__reduce_by_key9InitAgentIN3cub18CUB_300001_SM_100024ReduceByKeyScanTileStateIilLb1EEElPlEEJSA_lSB_EEEvDpT0_
        .type           _ZN6thrust24THRUST_300001_SM_1000_NS8cuda_cub4core6detail13_kernel_agentINS1_15__reduce_by_key9InitAgentIN3cub18CUB_300001_SM_100024ReduceByKeyScanTileStateIilLb1EEElPlEEJSA_lSB_EEEvDpT0_,@function
        .size           _ZN6thrust24THRUST_300001_SM_1000_NS8cuda_cub4core6detail13_kernel_agentINS1_15__reduce_by_key9InitAgentIN3cub18CUB_300001_SM_100024ReduceByKeyScanTileStateIilLb1EEElPlEEJSA_lSB_EEEvDpT0_,(.L_x_14461 - _ZN6thrust24THRUST_300001_SM_1000_NS8cuda_cub4core6detail13_kernel_agentINS1_15__reduce_by_key9InitAgentIN3cub18CUB_300001_SM_100024ReduceByKeyScanTileStateIilLb1EEElPlEEJSA_lSB_EEEvDpT0_)
        .other          _ZN6thrust24THRUST_300001_SM_1000_NS8cuda_cub4core6detail13_kernel_agentINS1_15__reduce_by_key9InitAgentIN3cub18CUB_300001_SM_100024ReduceByKeyScanTileStateIilLb1EEElPlEEJSA_lSB_EEEvDpT0_,@"STO_CUDA_ENTRY STV_DEFAULT"
_ZN6thrust24THRUST_300001_SM_1000_NS8cuda_cub4core6detail13_kernel_agentINS1_15__reduce_by_key9InitAgentIN3cub18CUB_300001_SM_100024ReduceByKeyScanTileStateIilLb1EEElPlEEJSA_lSB_EEEvDpT0_:
.text._ZN6thrust24THRUST_300001_SM_1000_NS8cuda_cub4core6detail13_kernel_agentINS1_15__reduce_by_key9InitAgentIN3cub18CUB_300001_SM_100024ReduceByKeyScanTileStateIilLb1EEElPlEEJSA_lSB_EEEvDpT0_:
        /* <DEDUP_REMOVED lines=24> */
.L_x_14184:
        /* <DEDUP_REMOVED lines=16> */
.L_x_14461:


//--------------------- .text._ZN6thrust24THRUST_300001_SM_1000_NS8cuda_cub4core6detail13_kernel_agentINS1_15__reduce_by_key16ReduceByKeyAgentINS0_6detail15normal_iteratorINS0_10device_ptrIiEEEESB_SB_SB_N4cuda3std3__412not_equal_toIiEENSE_4plusIiEEPiiEEJSB_SB_SB_SB_SJ_N3cub18CUB_300001_SM_100024ReduceByKeyScanTileStateIiiLb1EEESG_SI_iiEEEvDpT0_ --------------------------
	.section	.text._ZN6thrust24THRUST_300001_SM_1000_NS8cuda_cub4core6detail13_kernel_agentINS1_15__reduce_by_key16ReduceByKeyAgentINS0_6detail15normal_iteratorINS0_10device_ptrIiEEEESB_SB_SB_N4cuda3std3__412not_equal_toIiEENSE_4plusIiEEPiiEEJSB_SB_SB_SB_SJ_N3cub18CUB_300001_SM_100024ReduceByKeyScanTileStateIiiLb1EEESG_SI_iiEEEvDpT0_,"ax",@progbits
	.align	128
        .global         _ZN6thrust24THRUST_300001_SM_1000_NS8cuda_cub4core6detail13_kernel_agentINS1_15__reduce_by_key16ReduceByKeyAgentINS0_6detail15normal_iteratorINS0_10device_ptrIiEEEESB_SB_SB_N4cuda3std3__412not_equal_toIiEENSE_4plusIiEEPiiEEJSB_SB_SB_SB_SJ_N3cub18CUB_300001_SM_100024ReduceByKeyScanTileStateIiiLb1EEESG_SI_iiEEEvDpT0_
        .type           _ZN6thrust24THRUST_300001_SM_1000_NS8cuda_cub4core6detail13_kernel_agentINS1_15__reduce_by_key16ReduceByKeyAgentINS0_6detail15normal_iteratorINS0_10device_ptrIiEEEESB_SB_SB_N4cuda3std3__412not_equal_toIiEENSE_4plusIiEEPiiEEJSB_SB_SB_SB_SJ_N3cub18CUB_300001_SM_100024ReduceByKeyScanTileStateIiiLb1EEESG_SI_iiEEEvDpT0_,@function
        .size           _ZN6thrust24THRUST_300001_SM_1000_NS8cuda_cub4core6detail13_kernel_agentINS1_15__reduce_by_key16ReduceByKeyAgentINS0_6detail15normal_iteratorINS0_10device_ptrIiEEEESB_SB_SB_N4cuda3std3__412not_equal_toIiEENSE_4plusIiEEPiiEEJSB_SB_SB_SB_SJ_N3cub18CUB_300001_SM_100024ReduceByKeyScanTileStateIiiLb1EEESG_SI_iiEEEvDpT0_,(.L_x_14462 - _ZN6thrust24THRUST_300001_SM_1000_NS8cuda_cub4core6detail13_kernel_agentINS1_15__reduce_by_key16ReduceByKeyAgentINS0_6detail15normal_iteratorINS0_10device_ptrIiEEEESB_SB_SB_N4cuda3std3__412not_equal_toIiEENSE_4plusIiEEPiiEEJSB_SB_SB_SB_SJ_N3cub18CUB_300001_SM_100024ReduceByKeyScanTileStateIiiLb1EEESG_SI_iiEEEvDpT0_)
        .other          _ZN6thrust24THRUST_300001_SM_1000_NS8cuda_cub4core6detail13_kernel_agentINS1_15__reduce_by_key16ReduceByKeyAgentINS0_6detail15normal_iteratorINS0_10device_ptrIiEEEESB_SB_SB_N4cuda3std3__412not_equal_toIiEENSE_4plusIiEEPiiEEJSB_SB_SB_SB_SJ_N3cub18CUB_300001_SM_100024ReduceByKeyScanTileStateIiiLb1EEESG_SI_iiEEEvDpT0_,@"STO_CUDA_ENTRY STV_DEFAULT"
_ZN6thrust24THRUST_300001_SM_1000_NS8cuda_cub4core6detail13_kernel_agentINS1_15__reduce_by_key16ReduceByKeyAgentINS0_6detail15normal_iteratorINS0_10device_ptrIiEEEESB_SB_SB_N4cuda3std3__412not_equal_toIiEENSE_4plusIiEEPiiEEJSB_SB_SB_SB_SJ_N3cub18CUB_300001_SM_100024ReduceByKeyScanTileStateIiiLb1EEESG_SI_iiEEEvDpT0_:
.text._ZN6thrust24THRUST_300001_SM_1000_NS8cuda_cub4core6detail13_kernel_agentINS1_15__reduce_by_key16ReduceByKeyAgentINS0_6detail15normal_iteratorINS0_10device_ptrIiEEEESB_SB_SB_N4cuda3std3__412not_equal_toIiEENSE_4plusIiEEPiiEEJSB_SB_SB_SB_SJ_N3cub18CUB_300001_SM_100024ReduceByKeyScanTileStateIiiLb1EEESG_SI_iiEEEvDpT0_:
[----:B------:R-:W0:Y:S01]  /*0000*/  LDC R1, c[0x0][0x37c] ;  /* 0x0000df00ff017b82 */ /* 0x000e220000000800 */
[----:B------:R-:W1:Y:S01]  /*0010*/  S2R R44, SR_CTAID.X ;  /* 0x00000000002c7919 */ /* 0x000e620000002500 */
[----:B------:R-:W2:Y:S01]  /*0020*/  LDCU UR4, c[0x0][0x3b4] ;  /* 0x00007680ff0477ac */ /* 0x000ea20008000800 */
[----:B0-----:R-:W-:Y:S01]  /*0030*/  VIADD R1, R1, 0xfffffff8 ;  /* 0xfffffff801017836 */ /* 0x001fe20000000000 */
[----:B------:R-:W0:Y:S01]  /*0040*/  LDCU.64 UR12, c[0x0][0x358] ;  /* 0x00006b00ff0c77ac */ /* 0x000e220008000a00 */
[----:B-1----:R-:W-:-:S05]  /*0050*/  IMAD R3, R44, 0x900, RZ ;  /* 0x000009002c037824 */ /* 0x002fca00078e02ff */
[----:B--2---:R-:W-:-:S04]  /*0060*/  IADD3 R0, PT, PT, -R3, UR4, RZ ;  /* 0x0000000403007c10 */ /* 0x004fc8000fffe1ff */
[----:B------:R-:W-:-:S13]  /*0070*/  ISETP.GE.AND P0, PT, R0, 0x901, PT ;  /* 0x000009010000780c */ /* 0x000fda0003f06270 */
[----:B0-----:R-:W-:Y:S05]  /*0080*/  @!P0 BRA `(.L_x_14185) ;  /* 0x0000005000bc8947 */ /* 0x001fea0003800000 */
        /* <DEDUP_REMOVED lines=8> */
[C---:B-1----:R-:W-:Y:S02]  /*0110*/  IMAD.WIDE.U32 R2, R7.reuse, 0x4, R4 ;  /* 0x0000000407027825 */ /* 0x042fe400078e0004 */
[----:B------:R-:W0:Y:S03]  /*0120*/  LDC.64 R4, c[0x0][0x388] ;  /* 0x0000e200ff047b82 */ /* 0x000e260000000a00 */
        /* <DEDUP_REMOVED lines=29> */
[----:B---3--:R-:W-:Y:S04]  /*0300*/  STS [R2+0x80], R6 ;  /* 0x0000800602007388 */ /* 0x008fe80000000800 */
[----:B----4-:R-:W-:Y:S04]  /*0310*/  STS [R2+0x100], R9 ;  /* 0x0001000902007388 */ /* 0x010fe80000000800 */
[----:B-----5:R-:W-:Y:S04]  /*0320*/  STS [R2+0x180], R10 ;  /* 0x0001800a02007388 */ /* 0x020fe80000000800 */
[----:B------:R0:W-:Y:S04]  /*0330*/  STS [R2+0x200], R11 ;  /* 0x0002000b02007388 */ /* 0x0001e80000000800 */
[----:B------:R-:W-:Y:S04]  /*0340*/  STS [R2+0x280], R12 ;  /* 0x0002800c02007388 */ /* 0x000fe80000000800 */
[----:B------:R-:W-:Y:S01]  /*0350*/  STS [R2+0x300], R13 ;  /* 0x0003000d02007388 */ /* 0x000fe20000000800 */
[----:B0-----:R-:W-:-:S03]  /*0360*/  LEA R11, R16, UR4, 0x2 ;  /* 0x00000004100b7c11 */ /* 0x001fc6000f8e10ff */
        /* <DEDUP_REMOVED lines=8> */
[----:B------:R-:W-:Y:S04]  /*03f0*/  LDS R32, [R3+0x10] ;  /* 0x0000100003207984 */ /* 0x000fe80000000800 */
[----:B------:R-:W-:Y:S04]  /*0400*/  LDS R34, [R3+0x14] ;  /* 0x0000140003227984 */ /* 0x000fe80000000800 */
[----:B------:R-:W3:Y:S04]  /*0410*/  LDS R36, [R3+0x18] ;  /* 0x0000180003247984 */ /* 0x000ee80000000800 */
[----:B------:R-:W4:Y:S01]  /*0420*/  LDS R38, [R3+0x1c] ;  /* 0x00001c0003267984 */ /* 0x000f220000000800 */
[----:B------:R-:W-:Y:S01]  /*0430*/  BAR.SYNC.DEFER_BLOCKING 0x0 ;  /* 0x0000000000007b1d */ /* 0x000fe20000010000 */
[----:B0-----:R-:W-:-:S02]  /*0440*/  ISETP.NE.AND P3, PT, R4, R6, PT ;  /* 0x000000060400720c */ /* 0x001fc40003f65270 */
[----:B-1----:R-:W-:Y:S02]  /*0450*/  ISETP.NE.AND P2, PT, R6, R28, PT ;  /* 0x0000001c0600720c */ /* 0x002fe40003f45270 */
[----:B--2---:R-:W-:Y:S01]  /*0460*/  ISETP.NE.AND P6, PT, R28, R30, PT ;  /* 0x0000001e1c00720c */ /* 0x004fe20003fc5270 */
[----:B------:R-:W-:Y:S03]  /*0470*/  STS [R2], R7 ;  /* 0x0000000702007388 */ /* 0x000fe60000000800 */
[----:B------:R-:W-:Y:S01]  /*0480*/  P2R R18, PR, RZ, 0x40 ;  /* 0x00000040ff127803 */ /* 0x000fe20000000000 */
[----:B------:R-:W-:Y:S04]  /*0490*/  STS [R2+0x80], R17 ;  /* 0x0000801102007388 */ /* 0x000fe80000000800 */
[----:B------:R-:W-:Y:S01]  /*04a0*/  STS [R2+0x100], R19 ;  /* 0x0001001302007388 */ /* 0x000fe20000000800 */
[----:B---3--:R-:W-:-:S03]  /*04b0*/  ISETP.NE.AND P5, PT, R34, R36, PT ;  /* 0x000000242200720c */ /* 0x008fc60003fa5270 */
[----:B------:R-:W-:Y:S01]  /*04c0*/  STS [R2+0x180], R21 ;  /* 0x0001801502007388 */ /* 0x000fe20000000800 */
[----:B----4-:R-:W-:-:S03]  /*04d0*/  ISETP.NE.AND P4, PT, R36, R38, PT ;  /* 0x000000262400720c */ /* 0x010fc60003f85270 */
[----:B------:R-:W-:Y:S04]  /*04e0*/  STS [R2+0x200], R23 ;  /* 0x0002001702007388 */ /* 0x000fe80000000800 */
[----:B------:R-:W-:Y:S04]  /*04f0*/  STS [R2+0x280], R25 ;  /* 0x0002801902007388 */ /* 0x000fe80000000800 */
[----:B------:R-:W-:Y:S04]  /*0500*/  STS [R2+0x300], R35 ;  /* 0x0003002302007388 */ /* 0x000fe80000000800 */
[----:B------:R-:W-:Y:S04]  /*0510*/  STS [R2+0x380], R37 ;  /* 0x0003802502007388 */ /* 0x000fe80000000800 */
[----:B------:R0:W-:Y:S01]  /*0520*/  STS [R2+0x400], R39 ;  /* 0x0004002702007388 */ /* 0x0001e20000000800 */
[----:B------:R-:W-:-:S03]  /*0530*/  NOP ;  /* 0x0000000000007918 */ /* 0x000fc60000000000 */
[----:B------:R-:W1:Y:S01]  /*0540*/  LDS R5, [R3] ;  /* 0x0000000003057984 */ /* 0x000e620000000800 */
[----:B0-----:R-:W-:-:S03]  /*0550*/  IMAD.MOV.U32 R2, RZ, RZ, RZ ;  /* 0x000000ffff027224 */ /* 0x001fc600078e00ff */
[----:B------:R-:W0:Y:S04]  /*0560*/  LDS R7, [R3+0x4] ;  /* 0x0000040003077984 */ /* 0x000e280000000800 */
        /* <DEDUP_REMOVED lines=8> */
[----:B-1----:R-:W-:-:S05]  /*05f0*/  SEL R12, R5, RZ, P3 ;  /* 0x000000ff050c7207 */ /* 0x002fca0001800000 */
[----:B0-----:R-:W-:-:S05]  /*0600*/  IMAD.IADD R12, R7, 0x1, R12 ;  /* 0x00000001070c7824 */ /* 0x001fca00078e020c */
[----:B------:R-:W-:-:S05]  /*0610*/  SEL R12, R12, RZ, P2 ;  /* 0x000000ff0c0c7207 */ /* 0x000fca0001000000 */
[----:B--2---:R-:W-:Y:S01]  /*0620*/  IMAD.IADD R12, R29, 0x1, R12 ;  /* 0x000000011d0c7824 */ /* 0x004fe200078e020c */
[----:B------:R-:W-:Y:S04]  /*0630*/  STS [R11+0x47c], R0 ;  /* 0x00047c000b007388 */ /* 0x000fe80000000800 */
[----:B------:R-:W-:Y:S01]  /*0640*/  SEL R12, R12, RZ, P6 ;  /* 0x000000ff0c0c7207 */ /* 0x000fe20003000000 */
[----:B------:R-:W-:Y:S04]  /*0650*/  BAR.SYNC.DEFER_BLOCKING 0x0 ;  /* 0x0000000000007b1d */ /* 0x000fe80000010000 */
[----:B---3--:R-:W-:-:S02]  /*0660*/  IMAD.IADD R12, R31, 0x1, R12 ;  /* 0x000000011f0c7824 */ /* 0x008fc400078e020c */
[----:B------:R-:W0:Y:S02]  /*0670*/  @P0 LDS R40, [R11+0x478] ;  /* 0x000478000b280984 */ /* 0x000e240000000800 */
[----:B0-----:R-:W-:-:S04]  /*0680*/  @P0 ISETP.NE.AND P1, PT, R40, R4, PT ;  /* 0x000000042800020c */ /* 0x001fc80003f25270 */
[----:B------:R-:W-:Y:S02]  /*0690*/  @P0 SEL R2, RZ, 0x1, P1 ;  /* 0x00000001ff020807 */ /* 0x000fe40000800000 */
[----:B------:R-:W-:Y:S02]  /*06a0*/  ISETP.NE.AND P1, PT, R32, R34, PT ;  /* 0x000000222000720c */ /* 0x000fe40003f25270 */
[----:B------:R-:W-:Y:S01]  /*06b0*/  ISETP.NE.AND P0, PT, R38, R0, PT ;  /* 0x000000002600720c */ /* 0x000fe20003f05270 */
[----:B------:R-:W-:Y:S01]  /*06c0*/  VIADD R10, R2, 0x1 ;  /* 0x00000001020a7836 */ /* 0x000fe20000000000 */
[----:B------:R-:W-:Y:S01]  /*06d0*/  P2R R45, PR, RZ, 0x2 ;  /* 0x00000002ff2d7803 */ /* 0x000fe20000000000 */
[----:B------:R-:W-:-:S04]  /*06e0*/  @P3 IMAD.MOV R10, RZ, RZ, R2 ;  /* 0x000000ffff0a3224 */ /* 0x000fc800078e0202 */
[----:B------:R-:W-:Y:S02]  /*06f0*/  VIADD R43, R10, 0x1 ;  /* 0x000000010a2b7836 */ /* 0x000fe40000000000 */
[----:B------:R-:W-:Y:S01]  /*0700*/  @P2 IMAD.MOV R43, RZ, RZ, R10 ;  /* 0x000000ffff2b2224 */ /* 0x000fe200078e020a */
[----:B------:R-:W-:-:S03]  /*0710*/  ISETP.NE.AND P2, PT, R30, R32, PT ;  /* 0x000000201e00720c */ /* 0x000fc60003f45270 */
[----:B------:R-:W-:Y:S01]  /*0720*/  VIADD R39, R43, 0x1 ;  /* 0x000000012b277836 */ /* 0x000fe20000000000 */
[----:B------:R-:W-:Y:S01]  /*0730*/  SEL R12, R12, RZ, P2 ;  /* 0x000000ff0c0c7207 */ /* 0x000fe20001000000 */
[----:B------:R-:W-:Y:S01]  /*0740*/  @P6 IMAD.MOV R39, RZ, RZ, R43 ;  /* 0x000000ffff276224 */ /* 0x000fe200078e022b */
[----:B------:R-:W-:-:S03]  /*0750*/  P2R R20, PR, RZ, 0x4 ;  /* 0x00000004ff147803 */ /* 0x000fc60000000000 */
[----:B------:R-:W-:Y:S01]  /*0760*/  IMAD.IADD R12, R33, 0x1, R12 ;  /* 0x00000001210c7824 */ /* 0x000fe200078e020c */
[----:B------:R0:W-:Y:S01]  /*0770*/  STL.64 [R1], R38 ;  /* 0x0000002601007387 */ /* 0x0001e20000100a00 */
[----:B------:R-:W-:Y:S02]  /*0780*/  VIADD R3, R39, 0x1 ;  /* 0x0000000127037836 */ /* 0x000fe40000000000 */
[----:B------:R-:W-:Y:S01]  /*0790*/  @P2 IMAD.MOV R3, RZ, RZ, R39 ;  /* 0x000000ffff032224 */ /* 0x000fe200078e0227 */
[----:B------:R-:W-:-:S03]  /*07a0*/  SEL R12, R12, RZ, P1 ;  /* 0x000000ff0c0c7207 */ /* 0x000fc60000800000 */
[----:B------:R-:W-:Y:S02]  /*07b0*/  VIADD R10, R3, 0x1 ;  /* 0x00000001030a7836 */ /* 0x000fe40000000000 */
[----:B------:R-:W-:Y:S02]  /*07c0*/  IMAD.IADD R12, R35, 0x1, R12 ;  /* 0x00000001230c7824 */ /* 0x000fe400078e020c */
[----:B------:R-:W-:Y:S01]  /*07d0*/  @P1 IMAD.MOV R10, RZ, RZ, R3 ;  /* 0x000000ffff0a1224 */ /* 0x000fe200078e0203 */
[----:B------:R-:W-:Y:S01]  /*07e0*/  ISETP.NE.AND P1, PT, R6, R28, PT ;  /* 0x0000001c0600720c */ /* 0x000fe20003f25270 */
[----:B0-----:R-:W-:Y:S01]  /*07f0*/  IMAD.MOV.U32 R38, RZ, RZ, R18 ;  /* 0x000000ffff267224 */ /* 0x001fe200078e0012 */
[----:B------:R-:W-:Y:S01]  /*0800*/  SEL R12, R12, RZ, P5 ;  /* 0x000000ff0c0c7207 */ /* 0x000fe20002800000 */
[----:B------:R-:W-:Y:S02]  /*0810*/  VIADD R3, R10, 0x1 ;  /* 0x000000010a037836 */ /* 0x000fe40000000000 */
[----:B------:R-:W-:-:S02]  /*0820*/  @P5 IMAD.MOV R3, RZ, RZ, R10 ;  /* 0x000000ffff035224 */ /* 0x000fc400078e020a */
[----:B------:R-:W-:Y:S02]  /*0830*/  IMAD.IADD R12, R37, 0x1, R12 ;  /* 0x00000001250c7824 */ /* 0x000fe400078e020c */
[----:B------:R-:W-:Y:S02]  /*0840*/  VIADD R42, R3, 0x1 ;  /* 0x00000001032a7836 */ /* 0x000fe40000000000 */
[----:B------:R-:W-:Y:S01]  /*0850*/  @P4 IMAD.MOV R42, RZ, RZ, R3 ;  /* 0x000000ffff2a4224 */ /* 0x000fe200078e0203 */
[----:B------:R-:W-:Y:S01]  /*0860*/  SEL R11, R12, RZ, P4 ;  /* 0x000000ff0c0b7207 */ /* 0x000fe20002000000 */
[----:B------:R-:W-:Y:S02]  /*0870*/  IMAD.MOV.U32 R39, RZ, RZ, R20 ;  /* 0x000000ffff277224 */ /* 0x000fe400078e0014 */
[----:B------:R-:W-:Y:S02]  /*0880*/  VIADD R10, R42, 0x1 ;  /* 0x000000012a0a7836 */ /* 0x000fe40000000000 */
[----:B------:R-:W-:-:S02]  /*0890*/  IMAD.IADD R11, R44, 0x1, R11 ;  /* 0x000000012c0b7824 */ /* 0x000fc400078e020b */
[----:B------:R-:W-:-:S03]  /*08a0*/  @P0 IMAD.MOV R10, RZ, RZ, R42 ;  /* 0x000000ffff0a0224 */ /* 0x000fc600078e022a */
[----:B------:R-:W-:Y:S02]  /*08b0*/  SEL R12, R11, RZ, P0 ;  /* 0x000000ff0b0c7207 */ /* 0x000fe40000000000 */
        /* <DEDUP_REMOVED lines=63> */
[C---:B------:R-:W-:Y:S01]  /*0cb0*/  ISETP.NE.AND P0, PT, R26.reuse, 0x2, PT ;  /* 0x000000021a00780c */ /* 0x040fe20003f05270 */
[C---:B------:R-:W-:Y:S01]  /*0cc0*/  IMAD.IADD R13, R17.reuse, 0x1, R12 ;  /* 0x00000001110d7824 */ /* 0x040fe200078e020c */
[----:B------:R-:W-:Y:S02]  /*0cd0*/  ISETP.NE.AND P6, PT, R26, 0x6, PT ;  /* 0x000000061a00780c */ /* 0x000fe40003fc5270 */
[----:B------:R-:W-:Y:S02]  /*0ce0*/  SEL R16, R17, R8, !P0 ;  /* 0x0000000811107207 */ /* 0x000fe40004000000 */
[----:B------:R-:W-:Y:S02]  /*0cf0*/  SEL R21, R18, R9, !P0 ;  /* 0x0000000912157207 */ /* 0x000fe40004000000 */
[C---:B------:R-:W-:Y:S02]  /*0d00*/  ISETP.NE.AND P0, PT, R26.reuse, 0x3, PT ;  /* 0x000000031a00780c */ /* 0x040fe40003f05270 */
[----:B------:R-:W-:-:S02]  /*0d10*/  ISETP.NE.AND P2, PT, R26, 0x7, PT ;  /* 0x000000071a00780c */ /* 0x000fc40003f45270 */
[----:B------:R-:W-:Y:S01]  /*0d20*/  SEL R9, R13, R16, !P0 ;  /* 0x000000100d097207 */ /* 0x000fe20004000000 */
[----:B------:R-:W-:Y:S01]  /*0d30*/  IMAD.IADD R13, R14, 0x1, R13 ;  /* 0x000000010e0d7824 */ /* 0x000fe200078e020d */
[----:B------:R-:W0:Y:S01]  /*0d40*/  LDS.128 R16, [UR4+0x20] ;  /* 0x00002004ff107984 */ /* 0x000e220008000c00 */
[----:B------:R-:W-:Y:S02]  /*0d50*/  SEL R21, R20, R21, !P0 ;  /* 0x0000001514157207 */ /* 0x000fe40004000000 */
[----:B------:R-:W-:-:S04]  /*0d60*/  ISETP.NE.AND P0, PT, R14, RZ, PT ;  /* 0x000000ff0e00720c */ /* 0x000fc80003f05270 */
[----:B------:R-:W-:-:S05]  /*0d70*/  SEL R20, R20, RZ, !P0 ;  /* 0x000000ff14147207 */ /* 0x000fca0004000000 */
        /* <DEDUP_REMOVED lines=23> */
[----:B------:R-:W-:-:S04]  /*0ef0*/  ISETP.NE.AND P0, PT, R24, RZ, PT ;  /* 0x000000ff1800720c */ /* 0x000fc80003f05270 */
[----:B------:R-:W-:Y:S02]  /*0f00*/  SEL R15, R41, RZ, !P0 ;  /* 0x000000ff290f7207 */ /* 0x000fe40004000000 */
[----:B------:R-:W-:-:S03]  /*0f10*/  ISETP.NE.AND P0, PT, R2, RZ, PT ;  /* 0x000000ff0200720c */ /* 0x000fc60003f05270 */
[----:B------:R-:W-:-:S05]  /*0f20*/  @P2 IMAD.IADD R41, R25, 0x1, R15 ;  /* 0x0000000119292824 */ /* 0x000fca00078e020f */
[----:B------:R-:W-:-:S05]  /*0f30*/  SEL R15, R41, RZ, !P0 ;  /* 0x000000ff290f7207 */ /* 0x000fca0004000000 */
[----:B------:R-:W-:-:S05]  /*0f40*/  IMAD.IADD R5, R5, 0x1, R15 ;  /* 0x0000000105057824 */ /* 0x000fca00078e020f */
[----:B------:R-:W-:-:S05]  /*0f50*/  SEL R15, R5, RZ, P3 ;  /* 0x000000ff050f7207 */ /* 0x000fca0001800000 */
[----:B------:R-:W-:Y:S02]  /*0f60*/  IMAD.IADD R7, R7, 0x1, R15 ;  /* 0x0000000107077824 */ /* 0x000fe400078e020f */
[----:B------:R-:W-:-:S03]  /*0f70*/  IMAD.IADD R15, R18, 0x1, R9 ;  /* 0x00000001120f7824 */ /* 0x000fc600078e0209 */
[----:B------:R-:W-:Y:S02]  /*0f80*/  SEL R17, R7, RZ, P1 ;  /* 0x000000ff07117207 */ /* 0x000fe40000800000 */
[----:B------:R-:W-:Y:S02]  /*0f90*/  SEL R9, R15, R13, !P6 ;  /* 0x0000000d0f097207 */ /* 0x000fe40007000000 */
[----:B------:R-:W-:Y:S01]  /*0fa0*/  ISETP.NE.AND P6, PT, R38, RZ, PT ;  /* 0x000000ff2600720c */ /* 0x000fe20003fc5270 */
[----:B------:R-:W-:Y:S01]  /*0fb0*/  IMAD.IADD R29, R29, 0x1, R17 ;  /* 0x000000011d1d7824 */ /* 0x000fe200078e0211 */
[----:B------:R-:W-:Y:S02]  /*0fc0*/  SEL R13, R24, RZ, P2 ;  /* 0x000000ff180d7207 */ /* 0x000fe40001000000 */
[----:B------:R-:W-:Y:S02]  /*0fd0*/  ISETP.NE.AND P2, PT, R39, RZ, PT ;  /* 0x000000ff2700720c */ /* 0x000fe40003f45270 */
[----:B------:R-:W-:-:S02]  /*0fe0*/  SEL R17, R29, RZ, P6 ;  /* 0x000000ff1d117207 */ /* 0x000fc40003000000 */
[----:B------:R-:W-:Y:S02]  /*0ff0*/  ISETP.NE.AND P1, PT, R45, RZ, PT ;  /* 0x000000ff2d00720c */ /* 0x000fe40003f25270 */
[----:B------:R-:W-:Y:S01]  /*1000*/  ISETP.NE.AND P6, PT, R26, 0x7, PT ;  /* 0x000000071a00780c */ /* 0x000fe20003fc5270 */
[----:B------:R-:W-:-:S05]  /*1010*/  IMAD.IADD R31, R31, 0x1, R17 ;  /* 0x000000011f1f7824 */ /* 0x000fca00078e0211 */
[----:B------:R-:W-:-:S05]  /*1020*/  SEL R24, R31, RZ, P2 ;  /* 0x000000ff1f187207 */ /* 0x000fca0001000000 */
[----:B------:R-:W-:Y:S02]  /*1030*/  IMAD.IADD R33, R33, 0x1, R24 ;  /* 0x0000000121217824 */ /* 0x000fe400078e0218 */
[----:B------:R-:W-:Y:S01]  /*1040*/  @!P6 IMAD.IADD R9, R15, 0x1, R20 ;  /* 0x000000010f09e824 */ /* 0x000fe200078e0214 */
[----:B------:R-:W-:Y:S02]  /*1050*/  IADD3 R15, PT, PT, R12, R10, R8 ;  /* 0x0000000a0c0f7210 */ /* 0x000fe40007ffe008 */
[----:B------:R-:W-:Y:S02]  /*1060*/  SEL R24, R33, RZ, P1 ;  /* 0x000000ff21187207 */ /* 0x000fe40000800000 */
[----:B------:R-:W-:Y:S02]  /*1070*/  IADD3 R15, PT, PT, R16, R14, R15 ;  /* 0x0000000e100f7210 */ /* 0x000fe40007ffe00f */
[----:B------:R-:W-:Y:S01]  /*1080*/  ISETP.GE.U32.AND P6, PT, R11, 0x20, PT ;  /* 0x000000200b00780c */ /* 0x000fe20003fc6070 */
[----:B------:R-:W-:Y:S01]  /*1090*/  IMAD.IADD R35, R35, 0x1, R24 ;  /* 0x0000000123237824 */ /* 0x000fe200078e0218 */
[----:B------:R-:W-:-:S04]  /*10a0*/  IADD3 R15, PT, PT, R20, R18, R15 ;  /* 0x00000012140f7210 */ /* 0x000fc80007ffe00f */
[----:B------:R-:W-:Y:S01]  /*10b0*/  SEL R26, R35, RZ, P5 ;  /* 0x000000ff231a7207 */ /* 0x000fe20002800000 */
[C---:B------:R-:W-:Y:S01]  /*10c0*/  IMAD.IADD R15, R22.reuse, 0x1, R15 ;  /* 0x00000001160f7824 */ /* 0x040fe200078e020f */
[----:B------:R-:W-:-:S03]  /*10d0*/  ISETP.NE.AND P5, PT, R22, RZ, PT ;  /* 0x000000ff1600720c */ /* 0x000fc60003fa5270 */
[----:B------:R-:W-:Y:S01]  /*10e0*/  IMAD.IADD R37, R37, 0x1, R26 ;  /* 0x0000000125257824 */ /* 0x000fe200078e021a */
[----:B------:R-:W-:Y:S02]  /*10f0*/  SEL R24, R21, RZ, !P5 ;  /* 0x000000ff15187207 */ /* 0x000fe40006800000 */
[----:B------:R-:W-:-:S03]  /*1100*/  ISETP.NE.AND P5, PT, R11, RZ, PT ;  /* 0x000000ff0b00720c */ /* 0x000fc60003fa5270 */
[----:B------:R-:W-:-:S10]  /*1110*/  IMAD.IADD R25, R23, 0x1, R24 ;  /* 0x0000000117197824 */ /* 0x000fd400078e0218 */
[----:B------:R-:W0:Y:S01]  /*1120*/  @!P5 LDC.64 R38, c[0x0][0x3a8] ;  /* 0x0000ea00ff26db82 */ /* 0x000e220000000a00 */
[----:B------:R-:W-:Y:S02]  /*1130*/  @!P5 IMAD.MOV.U32 R26, RZ, RZ, 0x65 ;  /* 0x00000065ff1ad424 */ /* 0x000fe400078e00ff */
[----:B------:R-:W-:Y:S02]  /*1140*/  @!P5 IMAD.MOV.U32 R27, RZ, RZ, 0x0 ;  /* 0x00000000ff1bd424 */ /* 0x000fe400078e00ff */
[----:B------:R-:W-:-:S05]  /*1150*/  @!P5 IMAD.MOV.U32 R24, RZ, RZ, R15 ;  /* 0x000000ffff18d224 */ /* 0x000fca00078e000f */
[----:B0-----:R0:W-:Y:S04]  /*1160*/  @!P5 ST.E.128.STRONG.GPU desc[UR12][R38.64+0x200], R24 ;  /* 0x000200182600d985 */ /* 0x0011e8000c10fd0c */
[----:B0-----:R-:W2:Y:S01]  /*1170*/  LDL.LU.64 R38, [R1] ;  /* 0x0000000001267983 */ /* 0x001ea20000300a00 */
[----:B------:R-:W-:Y:S02]  /*1180*/  SEL R9, R9, RZ, P6 ;  /* 0x000000ff09097207 */ /* 0x000fe40003000000 */
[----:B------:R-:W-:-:S03]  /*1190*/  SEL R17, R37, RZ, P4 ;  /* 0x000000ff25117207 */ /* 0x000fc60002000000 */
[----:B------:R-:W-:-:S04]  /*11a0*/  IMAD.IADD R13, R9, 0x1, R13 ;  /* 0x00000001090d7824 */ /* 0x000fc800078e020d */
[----:B------:R-:W-:Y:S02]  /*11b0*/  IMAD.IADD R21, R13, 0x1, R2 ;  /* 0x000000010d157824 */ /* 0x000fe400078e0202 */
[--C-:B------:R-:W-:Y:S02]  /*11c0*/  IMAD.IADD R43, R43, 0x1, R13.reuse ;  /* 0x000000012b2b7824 */ /* 0x100fe400078e020d */
[--C-:B------:R-:W-:Y:S02]  /*11d0*/  IMAD.IADD R3, R3, 0x1, R13.reuse ;  /* 0x0000000103037824 */ /* 0x100fe400078e020d */
[--C-:B------:R-:W-:Y:S02]  /*11e0*/  IMAD.IADD R42, R42, 0x1, R13.reuse ;  /* 0x000000012a2a7824 */ /* 0x100fe400078e020d */
[----:B--2---:R-:W-:Y:S02]  /*11f0*/  IMAD.IADD R9, R39, 0x1, R13 ;  /* 0x0000000127097824 */ /* 0x004fe400078e020d */
[----:B------:R-:W-:-:S02]  /*1200*/  IMAD.IADD R39, R44, 0x1, R17 ;  /* 0x000000012c277824 */ /* 0x000fc400078e0211 */
[----:B------:R-:W-:Y:S02]  /*1210*/  VIADD R17, R9, 0x1 ;  /* 0x0000000109117836 */ /* 0x000fe40000000000 */
[----:B------:R-:W-:Y:S01]  /*1220*/  @P2 IMAD.MOV R17, RZ, RZ, R9 ;  /* 0x000000ffff112224 */ /* 0x000fe200078e0209 */
[----:B------:R-:W-:Y:S01]  /*1230*/  ISETP.GE.AND P2, PT, R15, 0x101, PT ;  /* 0x000001010f00780c */ /* 0x000fe20003f46270 */
[----:B------:R-:W-:Y:S02]  /*1240*/  VIADD R44, R2, 0x1 ;  /* 0x00000001022c7836 */ /* 0x000fe40000000000 */
[----:B------:R-:W-:Y:S02]  /*1250*/  @P3 IMAD.MOV R44, RZ, RZ, R2 ;  /* 0x000000ffff2c3224 */ /* 0x000fe400078e0202 */
[----:B------:R-:W-:Y:S02]  /*1260*/  VIADD R2, R17, 0x1 ;  /* 0x0000000111027836 */ /* 0x000fe40000000000 */
[----:B------:R-:W-:-:S02]  /*1270*/  IMAD.IADD R19, R13, 0x1, R44 ;  /* 0x000000010d137824 */ /* 0x000fc400078e022c */
[----:B------:R-:W-:-:S04]  /*1280*/  @P1 IMAD.MOV R2, RZ, RZ, R17 ;  /* 0x000000ffff021224 */ /* 0x000fc800078e0211 */
        /* <DEDUP_REMOVED lines=42> */
[----:B------:R-:W-:Y:S02]  /*1530*/  LEA.HI R0, R0, 0x1, RZ, 0x18 ;  /* 0x0000000100007811 */ /* 0x000fe400078fc0ff */
[----:B------:R-:W-:-:S03]  /*1540*/  LEA R7, R11, UR4, 0x3 ;  /* 0x000000040b077c11 */ /* 0x000fc6000f8e18ff */
[C---:B------:R-:W-:Y:S01]  /*1550*/  IMAD.SHL.U32 R6, R0.reuse, 0x100, RZ ;  /* 0x0000010000067824 */ /* 0x040fe200078e00ff */
[----:B------:R-:W-:Y:S01]  /*1560*/  LOP3.LUT R0, R0, 0x3, RZ, 0xc0, !PT ;  /* 0x0000000300007812 */ /* 0x000fe200078ec0ff */
[----:B------:R-:W1:Y:S03]  /*1570*/  LDC.64 R4, c[0x0][0x390] ;  /* 0x0000e400ff047b82 */ /* 0x000e660000000a00 */
[----:B------:R-:W-:Y:S01]  /*1580*/  LOP3.LUT R6, R6, 0x300, RZ, 0xc0, !PT ;  /* 0x0000030006067812 */ /* 0x000fe200078ec0ff */
[----:B------:R-:W-:Y:S02]  /*1590*/  IMAD.MOV R0, RZ, RZ, -R0 ;  /* 0x000000ffff007224 */ /* 0x000fe400078e0a00 */
[----:B0-----:R-:W-:-:S04]  /*15a0*/  IMAD.WIDE.U32 R2, R11, 0x4, R2 ;  /* 0x000000040b027825 */ /* 0x001fc800078e0002 */
[----:B------:R-:W-:Y:S02]  /*15b0*/  IMAD.MOV.U32 R12, RZ, RZ, R2 ;  /* 0x000000ffff0c7224 */ /* 0x000fe400078e0002 */
[----:B------:R-:W-:Y:S02]  /*15c0*/  IMAD.MOV.U32 R17, RZ, RZ, R3 ;  /* 0x000000ffff117224 */ /* 0x000fe400078e0003 */
[----:B-1----:R-:W-:-:S04]  /*15d0*/  IMAD.WIDE.U32 R4, R11, 0x4, R4 ;  /* 0x000000040b047825 */ /* 0x002fc800078e0004 */
[----:B------:R-:W-:Y:S02]  /*15e0*/  IMAD.MOV.U32 R10, RZ, RZ, R4 ;  /* 0x000000ffff0a7224 */ /* 0x000fe400078e0004 */
[----:B------:R-:W-:Y:S02]  /*15f0*/  IMAD.MOV.U32 R13, RZ, RZ, R5 ;  /* 0x000000ffff0d7224 */ /* 0x000fe400078e0005 */
[----:B------:R-:W-:-:S07]  /*1600*/  IMAD.IADD R11, R11, 0x1, R6 ;  /* 0x000000010b0b7824 */ /* 0x000fce00078e0206 */
.L_x_14190:
        /* <DEDUP_REMOVED lines=15> */
.L_x_14189:
[----:B------:R-:W-:Y:S05]  /*1700*/  BSYNC.RECONVERGENT B0 ;  /* 0x0000000000007941 */ /* 0x000fea0003800200 */
.L_x_14188:
[----:B------:R-:W-:Y:S05]  /*1710*/  @!P1 EXIT ;  /* 0x000000000000994d */ /* 0x000fea0003800000 */
[----:B------:R-:W1:Y:S01]  /*1720*/  LDCU.128 UR8, c[0x0][0x390] ;  /* 0x00007200ff0877ac */ /* 0x000e620008000c00 */
[----:B------:R-:W-:Y:S01]  /*1730*/  IMAD.IADD R0, R15, 0x1, -R11 ;  /* 0x000000010f007824 */ /* 0x000fe200078e0a0b */
[----:B------:R-:W-:Y:S01]  /*1740*/  BSSY.RECONVERGENT B0, `(.L_x_14191) ;  /* 0x000004b000007945 */ /* 0x000fe20003800200 */
[----:B0-----:R-:W-:Y:S02]  /*1750*/  IMAD.MOV.U32 R4, RZ, RZ, 0x800 ;  /* 0x00000800ff047424 */ /* 0x001fe400078e00ff */
[----:B------:R-:W-:Y:S01]  /*1760*/  IMAD.MOV.U32 R5, RZ, RZ, 0x0 ;  /* 0x00000000ff057424 */ /* 0x000fe200078e00ff */
[----:B------:R-:W-:Y:S02]  /*1770*/  ISETP.GT.AND P1, PT, R0, 0xc00, PT ;  /* 0x00000c000000780c */ /* 0x000fe40003f24270 */
[C---:B------:R-:W-:Y:S01]  /*1780*/  LEA R0, R11.reuse, UR4, 0x3 ;  /* 0x000000040b007c11 */ /* 0x040fe2000f8e18ff */
[----:B------:R-:W-:-:S04]  /*1790*/  IMAD.WIDE.U32 R4, R11, 0x4, R4 ;  /* 0x000000040b047825 */ /* 0x000fc800078e0004 */
[----:B------:R-:W-:Y:S01]  /*17a0*/  VIADD R0, R0, 0x1000 ;  /* 0x0000100000007836 */ /* 0x000fe20000000000 */
        /* <DEDUP_REMOVED lines=8> */
.L_x_14193:
        /* <DEDUP_REMOVED lines=60> */
.L_x_14192:
[----:B------:R-:W-:Y:S05]  /*1bf0*/  BSYNC.RECONVERGENT B0 ;  /* 0x0000000000007941 */ /* 0x000fea0003800200 */
.L_x_14191:
        /* <DEDUP_REMOVED lines=39> */
.L_x_14195:
[----:B------:R-:W-:Y:S05]  /*1e70*/  BSYNC.RECONVERGENT B0 ;  /* 0x0000000000007941 */ /* 0x000fea0003800200 */
.L_x_14194:
        /* <DEDUP_REMOVED lines=15> */
.L_x_14187:
[----:B------:R-:W0:Y:S01]  /*1f70*/  LDC.64 R22, c[0x0][0x390] ;  /* 0x0000e400ff167b82 */ /* 0x000e220000000a00 */
        /* <DEDUP_REMOVED lines=19> */
[----:B------:R3:W-:Y:S01]  /*20b0*/  @!P1 STG.E desc[UR12][R10.64], R5 ;  /* 0x000000050a009986 */ /* 0x0007e2000c10190c */
[----:B------:R-:W-:Y:S01]  /*20c0*/  ISETP.NE.AND P1, PT, R30, R32, PT ;  /* 0x000000201e00720c */ /* 0x000fe20003f25270 */
[C---:B----4-:R-:W-:Y:S02]  /*20d0*/  @!P2 IMAD.WIDE R12, R19.reuse, 0x4, R26 ;  /* 0x00000004130ca825 */ /* 0x050fe400078e021a */
[----:B------:R-:W4:Y:S03]  /*20e0*/  LDC.64 R20, c[0x0][0x398] ;  /* 0x0000e600ff147b82 */ /* 0x000f260000000a00 */
[----:B------:R-:W-:Y:S01]  /*20f0*/  @!P2 STG.E desc[UR12][R12.64], R6 ;  /* 0x000000060c00a986 */ /* 0x000fe2000c10190c */
[----:B-1----:R-:W-:-:S04]  /*2100*/  @!P2 IMAD.WIDE R24, R19, 0x4, R44 ;  /* 0x000000041318a825 */ /* 0x002fc800078e022c */
[----:B------:R-:W1:Y:S01]  /*2110*/  LDC.64 R26, c[0x0][0x390] ;  /* 0x0000e400ff1a7b82 */ /* 0x000e620000000a00 */
[----:B------:R5:W-:Y:S01]  /*2120*/  @!P2 STG.E desc[UR12][R24.64], R7 ;  /* 0x000000071800a986 */ /* 0x000be2000c10190c */
[----:B------:R-:W-:-:S06]  /*2130*/  ISETP.NE.AND P2, PT, R32, R34, PT ;  /* 0x000000222000720c */ /* 0x000fcc0003f45270 */
[----:B--2---:R-:W2:Y:S01]  /*2140*/  LDC.64 R14, c[0x0][0x398] ;  /* 0x0000e600ff0e7b82 */ /* 0x004ea20000000a00 */
[----:B0-----:R-:W-:-:S07]  /*2150*/  @!P1 IMAD.WIDE R22, R9, 0x4, R22 ;  /* 0x0000000409169825 */ /* 0x001fce00078e0216 */
[----:B------:R-:W0:Y:S01]  /*2160*/  LDC.64 R18, c[0x0][0x390] ;  /* 0x0000e400ff127b82 */ /* 0x000e220000000a00 */
[----:B----4-:R-:W-:-:S07]  /*2170*/  @!P1 IMAD.WIDE R20, R9, 0x4, R20 ;  /* 0x0000000409149825 */ /* 0x010fce00078e0214 */
[----:B---3--:R-:W3:Y:S01]  /*2180*/  LDC.64 R4, c[0x0][0x398] ;  /* 0x0000e600ff047b82 */ /* 0x008ee20000000a00 */
[----:B-1----:R-:W-:-:S05]  /*2190*/  @!P0 IMAD.WIDE R26, R43, 0x4, R26 ;  /* 0x000000042b1a8825 */ /* 0x002fca00078e021a */
[----:B------:R1:W-:Y:S02]  /*21a0*/  @!P0 STG.E desc[UR12][R26.64], R28 ;  /* 0x0000001c1a008986 */ /* 0x0003e4000c10190c */
[----:B-----5:R-:W4:Y:S01]  /*21b0*/  LDC.64 R6, c[0x0][0x390] ;  /* 0x0000e400ff067b82 */ /* 0x020f220000000a00 */
[----:B--2---:R-:W-:-:S05]  /*21c0*/  @!P0 IMAD.WIDE R14, R43, 0x4, R14 ;  /* 0x000000042b0e8825 */ /* 0x004fca00078e020e */
[----:B------:R1:W-:Y:S02]  /*21d0*/  @!P0 STG.E desc[UR12][R14.64], R29 ;  /* 0x0000001d0e008986 */ /* 0x0003e4000c10190c */
[----:B------:R-:W2:Y:S01]  /*21e0*/  LDC.64 R10, c[0x0][0x398] ;  /* 0x0000e600ff0a7b82 */ /* 0x000ea20000000a00 */
[C---:B0-----:R-:W-:Y:S01]  /*21f0*/  @!P2 IMAD.WIDE R18, R17.reuse, 0x4, R18 ;  /* 0x000000041112a825 */ /* 0x041fe200078e0212 */
[----:B------:R1:W-:Y:S04]  /*2200*/  @!P1 STG.E desc[UR12][R22.64], R30 ;  /* 0x0000001e16009986 */ /* 0x0003e8000c10190c */
[----:B------:R1:W-:Y:S02]  /*2210*/  @!P1 STG.E desc[UR12][R20.64], R31 ;  /* 0x0000001f14009986 */ /* 0x0003e4000c10190c */
[----:B------:R-:W0:Y:S01]  /*2220*/  LDC.64 R12, c[0x0][0x390] ;  /* 0x0000e400ff0c7b82 */ /* 0x000e220000000a00 */
[----:B---3--:R-:W-:Y:S01]  /*2230*/  @!P2 IMAD.WIDE R4, R17, 0x4, R4 ;  /* 0x000000041104a825 */ /* 0x008fe200078e0204 */
[----:B------:R1:W-:Y:S04]  /*2240*/  @!P2 STG.E desc[UR12][R18.64], R32 ;  /* 0x000000201200a986 */ /* 0x0003e8000c10190c */
[----:B------:R1:W-:Y:S02]  /*2250*/  @!P2 STG.E desc[UR12][R4.64], R33 ;  /* 0x000000210400a986 */ /* 0x0003e4000c10190c */
[----:B------:R-:W3:Y:S01]  /*2260*/  LDC.64 R24, c[0x0][0x398] ;  /* 0x0000e600ff187b82 */ /* 0x000ee20000000a00 */
[----:B----4-:R-:W-:-:S05]  /*2270*/  @!P3 IMAD.WIDE R6, R2, 0x4, R6 ;  /* 0x000000040206b825 */ /* 0x010fca00078e0206 */
[----:B------:R1:W-:Y:S01]  /*2280*/  @!P3 STG.E desc[UR12][R6.64], R34 ;  /* 0x000000220600b986 */ /* 0x0003e2000c10190c */
[----:B--2---:R-:W-:-:S05]  /*2290*/  @!P3 IMAD.WIDE R10, R2, 0x4, R10 ;  /* 0x00000004020ab825 */ /* 0x004fca00078e020a */
[----:B------:R1:W-:Y:S01]  /*22a0*/  @!P3 STG.E desc[UR12][R10.64], R35 ;  /* 0x000000230a00b986 */ /* 0x0003e2000c10190c */
[----:B0-----:R-:W-:-:S05]  /*22b0*/  @!P4 IMAD.WIDE R12, R3, 0x4, R12 ;  /* 0x00000004030cc825 */ /* 0x001fca00078e020c */
[----:B------:R1:W-:Y:S01]  /*22c0*/  @!P4 STG.E desc[UR12][R12.64], R36 ;  /* 0x000000240c00c986 */ /* 0x0003e2000c10190c */
[----:B---3--:R-:W-:-:S05]  /*22d0*/  @!P4 IMAD.WIDE R24, R3, 0x4, R24 ;  /* 0x000000040318c825 */ /* 0x008fca00078e0218 */
[----:B------:R1:W-:Y:S01]  /*22e0*/  @!P4 STG.E desc[UR12][R24.64], R37 ;  /* 0x000000251800c986 */ /* 0x0003e2000c10190c */
[----:B------:R-:W-:Y:S05]  /*22f0*/  @P5 EXIT ;  /* 0x000000000000594d */ /* 0x000fea0003800000 */
[----:B------:R-:W0:Y:S08]  /*2300*/  LDC.64 R2, c[0x0][0x390] ;  /* 0x0000e400ff027b82 */ /* 0x000e300000000a00 */
[----:B-1----:R-:W1:Y:S01]  /*2310*/  LDC.64 R4, c[0x0][0x398] ;  /* 0x0000e600ff047b82 */ /* 0x002e620000000a00 */
[----:B0-----:R-:W-:-:S05]  /*2320*/  IMAD.WIDE R2, R42, 0x4, R2 ;  /* 0x000000042a027825 */ /* 0x001fca00078e0202 */
[----:B------:R-:W-:Y:S01]  /*2330*/  STG.E desc[UR12][R2.64], R38 ;  /* 0x0000002602007986 */ /* 0x000fe2000c10190c */
[----:B-1----:R-:W-:-:S05]  /*2340*/  IMAD.WIDE R42, R42, 0x4, R4 ;  /* 0x000000042a2a7825 */ /* 0x002fca00078e0204 */
[----:B------:R-:W-:Y:S01]  /*2350*/  STG.E desc[UR12][R42.64], R39 ;  /* 0x000000272a007986 */ /* 0x000fe2000c10190c */
[----:B------:R-:W-:Y:S05]  /*2360*/  EXIT ;  /* 0x000000000000794d */ /* 0x000fea0003800000 */
.L_x_14186:
        /* <DEDUP_REMOVED lines=26> */
[----:B------:R-:W2:Y:S01]  /*2510*/  LDG.E.CONSTANT R23, desc[UR12][R8.64+0x400] ;  /* 0x0004000c08177981 */ /* 0x000ea2000c1e9900 */
        /* <DEDUP_REMOVED lines=16> */
[----:B------:R-:W-:Y:S04]  /*2620*/  STS [R7+0x180], R13 ;  /* 0x0001800d07007388 */ /* 0x000fe80000000800 */
        /* <DEDUP_REMOVED lines=31> */
[----:B0-----:R-:W-:-:S03]  /*2820*/  IMAD.MOV.U32 R7, RZ, RZ, 0x2 ;  /* 0x00000002ff077424 */ /* 0x001fc600078e00ff */
        /* <DEDUP_REMOVED lines=17> */
[----:B------:R-:W0:Y:S01]  /*2940*/  @P0 LDS R34, [R14+0x478] ;  /* 0x000478000e220984 */ /* 0x000e220000000800 */
[----:B------:R-:W-:Y:S02]  /*2950*/  ISETP.NE.AND P0, PT, R6, R8, PT ;  /* 0x000000080600720c */ /* 0x000fe40003f05270 */
[----:B0-----:R-:W-:-:S04]  /*2960*/  ISETP.NE.AND P1, PT, R34, R32, PT ;  /* 0x000000202200720c */ /* 0x001fc80003f25270 */
[----:B------:R-:W-:-:S09]  /*2970*/  SEL R13, RZ, 0x1, P1 ;  /* 0x00000001ff0d7807 */ /* 0x000fd20000800000 */
[----:B------:R-:W-:Y:S01]  /*2980*/  @P1 IMAD.MOV R7, RZ, RZ, 0x1 ;  /* 0x00000001ff071424 */ /* 0x000fe200078e02ff */
[----:B------:R-:W-:Y:S01]  /*2990*/  ISETP.NE.AND P1, PT, R8, R10, PT ;  /* 0x0000000a0800720c */ /* 0x000fe20003f25270 */
[----:B------:R-:W-:Y:S01]  /*29a0*/  @P2 IMAD.MOV R7, RZ, RZ, R13 ;  /* 0x000000ffff072224 */ /* 0x000fe200078e020d */
[----:B------:R-:W-:Y:S02]  /*29b0*/  SEL R13, R12, RZ, P0 ;  /* 0x000000ff0c0d7207 */ /* 0x000fe40000000000 */
[----:B------:R-:W-:Y:S01]  /*29c0*/  ISETP.NE.AND P2, PT, R10, R28, PT ;  /* 0x0000001c0a00720c */ /* 0x000fe20003f45270 */
[----:B------:R-:W-:Y:S02]  /*29d0*/  VIADD R14, R7, 0x1 ;  /* 0x00000001070e7836 */ /* 0x000fe40000000000 */
[----:B------:R-:W-:Y:S02]  /*29e0*/  IMAD.IADD R13, R38, 0x1, R13 ;  /* 0x00000001260d7824 */ /* 0x000fe400078e020d */
[----:B------:R-:W-:Y:S01]  /*29f0*/  @P3 IMAD.MOV R14, RZ, RZ, R7 ;  /* 0x000000ffff0e3224 */ /* 0x000fe200078e0207 */
[----:B------:R-:W-:-:S02]  /*2a00*/  ISETP.NE.AND P3, PT, R28, R30, PT ;  /* 0x0000001e1c00720c */ /* 0x000fc40003f65270 */
[----:B------:R-:W-:Y:S01]  /*2a10*/  SEL R12, R13, RZ, P1 ;  /* 0x000000ff0d0c7207 */ /* 0x000fe20000800000 */
[----:B------:R-:W-:Y:S02]  /*2a20*/  VIADD R13, R14, 0x1 ;  /* 0x000000010e0d7836 */ /* 0x000fe40000000000 */
[----:B------:R-:W-:Y:S01]  /*2a30*/  @P4 IMAD.MOV R13, RZ, RZ, R14 ;  /* 0x000000ffff0d4224 */ /* 0x000fe200078e020e */
[----:B------:R-:W-:Y:S01]  /*2a40*/  ISETP.NE.AND P4, PT, R42, 0x5, PT ;  /* 0x000000052a00780c */ /* 0x000fe20003f85270 */
[----:B------:R-:W-:Y:S02]  /*2a50*/  IMAD.IADD R12, R39, 0x1, R12 ;  /* 0x00000001270c7824 */ /* 0x000fe400078e020c */
[----:B------:R-:W-:Y:S02]  /*2a60*/  VIADD R14, R13, 0x1 ;  /* 0x000000010d0e7836 */ /* 0x000fe40000000000 */
[----:B------:R-:W-:Y:S01]  /*2a70*/  @P0 IMAD.MOV R14, RZ, RZ, R13 ;  /* 0x000000ffff0e0224 */ /* 0x000fe200078e020d */
[----:B------:R-:W-:-:S02]  /*2a80*/  SEL R7, R12, RZ, P2 ;  /* 0x000000ff0c077207 */ /* 0x000fc40001000000 */
[----:B------:R-:W-:-:S03]  /*2a90*/  ISETP.NE.AND P0, PT, R30, R35, PT ;  /* 0x000000231e00720c */ /* 0x000fc60003f05270 */
[----:B------:R-:W-:-:S05]  /*2aa0*/  IMAD.IADD R7, R40, 0x1, R7 ;  /* 0x0000000128077824 */ /* 0x000fca00078e0207 */
[----:B------:R-:W-:Y:S01]  /*2ab0*/  SEL R12, R7, RZ, P3 ;  /* 0x000000ff070c7207 */ /* 0x000fe20001800000 */
[----:B------:R-:W-:Y:S02]  /*2ac0*/  VIADD R7, R14, 0x1 ;  /* 0x000000010e077836 */ /* 0x000fe40000000000 */
[----:B------:R-:W-:Y:S01]  /*2ad0*/  @P1 IMAD.MOV R7, RZ, RZ, R14 ;  /* 0x000000ffff071224 */ /* 0x000fe200078e020e */
[----:B------:R-:W-:Y:S01]  /*2ae0*/  ISETP.GE.AND P1, PT, R3, 0x1, PT ;  /* 0x000000010300780c */ /* 0x000fe20003f26270 */
[----:B------:R-:W-:Y:S02]  /*2af0*/  IMAD.IADD R12, R41, 0x1, R12 ;  /* 0x00000001290c7824 */ /* 0x000fe400078e020c */
[----:B------:R-:W-:Y:S02]  /*2b00*/  VIADD R14, R7, 0x1 ;  /* 0x00000001070e7836 */ /* 0x000fe40000000000 */
[----:B------:R-:W-:Y:S01]  /*2b10*/  @P2 IMAD.MOV R14, RZ, RZ, R7 ;  /* 0x000000ffff0e2224 */ /* 0x000fe200078e0207 */
[----:B------:R-:W-:-:S02]  /*2b20*/  SEL R12, R12, RZ, P0 ;  /* 0x000000ff0c0c7207 */ /* 0x000fc40000000000 */
[----:B------:R-:W-:-:S03]  /*2b30*/  ISETP.NE.AND P2, PT, R3, 0x1f, PT ;  /* 0x0000001f0300780c */ /* 0x000fc60003f45270 */
[----:B------:R-:W-:Y:S02]  /*2b40*/  IMAD.IADD R12, R5, 0x1, R12 ;  /* 0x00000001050c7824 */ /* 0x000fe400078e020c */
[----:B------:R-:W-:Y:S02]  /*2b50*/  VIADD R5, R14, 0x1 ;  /* 0x000000010e057836 */ /* 0x000fe40000000000 */
[----:B------:R-:W-:Y:S01]  /*2b60*/  @P3 IMAD.MOV R5, RZ, RZ, R14 ;  /* 0x000000ffff053224 */ /* 0x000fe200078e020e */
[----:B------:R-:W0:Y:S01]  /*2b70*/  SHFL.UP PT, R13, R12, 0x1, RZ ;  /* 0x042000000c0d7989 */ /* 0x000e2200000e00ff */
[C---:B------:R-:W-:Y:S02]  /*2b80*/  ISETP.NE.AND P3, PT, R42.reuse, 0x6, PT ;  /* 0x000000062a00780c */ /* 0x040fe40003f65270 */
[----:B------:R-:W-:Y:S02]  /*2b90*/  VIADD R7, R5, 0x1 ;  /* 0x0000000105077836 */ /* 0x000fe40000000000 */
[----:B------:R-:W-:Y:S01]  /*2ba0*/  @P0 IMAD.MOV R7, RZ, RZ, R5 ;  /* 0x000000ffff070224 */ /* 0x000fe200078e0205 */
        /* <DEDUP_REMOVED lines=43> */
[----:B------:R-:W-:-:S05]  /*2e60*/  IMAD.IADD R37, R14, 0x1, R13 ;  /* 0x000000010e257824 */ /* 0x000fca00078e020d */
        /* <DEDUP_REMOVED lines=12> */
[----:B------:R-:W0:Y:S03]  /*2f30*/  LDS.128 R24, [UR4+0x30] ;  /* 0x00003004ff187984 */ /* 0x000e260008000c00 */
[----:B------:R-:W-:-:S02]  /*2f40*/  SEL R5, R15, RZ, !P0 ;  /* 0x000000ff0f057207 */ /* 0x000fc40004000000 */
[----:B------:R-:W-:-:S03]  /*2f50*/  ISETP.NE.AND P0, PT, R18, RZ, PT ;  /* 0x000000ff1200720c */ /* 0x000fc60003f05270 */
[----:B------:R-:W-:-:S05]  /*2f60*/  IMAD.IADD R17, R17, 0x1, R5 ;  /* 0x0000000111117824 */ /* 0x000fca00078e0205 */
[----:B------:R-:W-:Y:S02]  /*2f70*/  SEL R5, R17, RZ, !P0 ;  /* 0x000000ff11057207 */ /* 0x000fe40004000000 */
[----:B------:R-:W-:-:S03]  /*2f80*/  ISETP.NE.AND P0, PT, R42, 0x2, PT ;  /* 0x000000022a00780c */ /* 0x000fc60003f05270 */
[----:B------:R-:W-:Y:S02]  /*2f90*/  IMAD.IADD R19, R19, 0x1, R5 ;  /* 0x0000000113137824 */ /* 0x000fe400078e0205 */
[----:B------:R-:W-:Y:S01]  /*2fa0*/  IMAD.IADD R5, R12, 0x1, R14 ;  /* 0x000000010c057824 */ /* 0x000fe200078e020e */
[----:B------:R-:W-:Y:S02]  /*2fb0*/  SEL R14, R15, R13, !P0 ;  /* 0x0000000d0f0e7207 */ /* 0x000fe40004000000 */
[----:B------:R-:W-:Y:S02]  /*2fc0*/  SEL R7, R19, RZ, !P1 ;  /* 0x000000ff13077207 */ /* 0x000fe40004800000 */
[C---:B------:R-:W-:Y:S01]  /*2fd0*/  SEL R12, R5.reuse, R12, !P0 ;  /* 0x0000000c050c7207 */ /* 0x040fe20004000000 */
[----:B------:R-:W-:Y:S01]  /*2fe0*/  IMAD.IADD R5, R5, 0x1, R16 ;  /* 0x0000000105057824 */ /* 0x000fe200078e0210 */
[C---:B------:R-:W-:Y:S01]  /*2ff0*/  ISETP.NE.AND P1, PT, R42.reuse, 0x3, PT ;  /* 0x000000032a00780c */ /* 0x040fe20003f25270 */
[----:B------:R-:W-:Y:S01]  /*3000*/  IMAD.IADD R21, R21, 0x1, R7 ;  /* 0x0000000115157824 */ /* 0x000fe200078e0207 */
[----:B------:R-:W1:Y:S01]  /*3010*/  SHFL.UP PT, R16, R36, 0x1, RZ ;  /* 0x0420000024107989 */ /* 0x000e6200000e00ff */
[----:B------:R-:W-:-:S02]  /*3020*/  ISETP.NE.AND P0, PT, R42, 0x4, PT ;  /* 0x000000042a00780c */ /* 0x000fc40003f05270 */
[----:B------:R-:W-:Y:S02]  /*3030*/  SEL R14, R17, R14, !P1 ;  /* 0x0000000e110e7207 */ /* 0x000fe40004800000 */
[----:B------:R-:W-:Y:S02]  /*3040*/  SEL R7, R21, RZ, !P2 ;  /* 0x000000ff15077207 */ /* 0x000fe40005000000 */
[----:B------:R-:W-:Y:S01]  /*3050*/  SEL R12, R5, R12, !P1 ;  /* 0x0000000c050c7207 */ /* 0x000fe20004800000 */
[----:B------:R-:W-:Y:S01]  /*3060*/  IMAD.IADD R5, R18, 0x1, R5 ;  /* 0x0000000112057824 */ /* 0x000fe200078e0205 */
[----:B------:R-:W-:Y:S01]  /*3070*/  ISETP.GE.U32.AND P1, PT, R0, 0x20, PT ;  /* 0x000000200000780c */ /* 0x000fe20003f26070 */
[----:B------:R-:W-:Y:S01]  /*3080*/  IMAD.IADD R7, R23, 0x1, R7 ;  /* 0x0000000117077824 */ /* 0x000fe200078e0207 */
[----:B0-----:R-:W-:Y:S02]  /*3090*/  ISETP.NE.AND P5, PT, R24, RZ, PT ;  /* 0x000000ff1800720c */ /* 0x001fe40003fa5270 */
[----:B------:R-:W-:-:S02]  /*30a0*/  SEL R14, R19, R14, !P0 ;  /* 0x0000000e130e7207 */ /* 0x000fc40004000000 */
[----:B------:R-:W-:Y:S02]  /*30b0*/  SEL R18, R7, RZ, !P5 ;  /* 0x000000ff07127207 */ /* 0x000fe40006800000 */
[C---:B------:R-:W-:Y:S01]  /*30c0*/  SEL R12, R5.reuse, R12, !P0 ;  /* 0x0000000c050c7207 */ /* 0x040fe20004000000 */
[----:B------:R-:W-:Y:S01]  /*30d0*/  IMAD.IADD R5, R5, 0x1, R20 ;  /* 0x0000000105057824 */ /* 0x000fe200078e0214 */
[----:B------:R-:W-:Y:S01]  /*30e0*/  SEL R14, R21, R14, !P4 ;  /* 0x0000000e150e7207 */ /* 0x000fe20006000000 */
[----:B------:R-:W-:Y:S01]  /*30f0*/  IMAD.IADD R25, R25, 0x1, R18 ;  /* 0x0000000119197824 */ /* 0x000fe200078e0212 */
[----:B------:R-:W-:Y:S02]  /*3100*/  ISETP.NE.AND P2, PT, R42, 0x7, PT ;  /* 0x000000072a00780c */ /* 0x000fe40003f45270 */
[----:B------:R-:W-:Y:S02]  /*3110*/  SEL R14, R7, R14, !P3 ;  /* 0x0000000e070e7207 */ /* 0x000fe40005800000 */
[----:B------:R-:W-:-:S02]  /*3120*/  ISETP.NE.AND P0, PT, R3, RZ, P1 ;  /* 0x000000ff0300720c */ /* 0x000fc40000f05270 */
[----:B------:R-:W-:Y:S01]  /*3130*/  SEL R12, R5, R12, !P4 ;  /* 0x0000000c050c7207 */ /* 0x000fe20006000000 */
[----:B------:R-:W-:Y:S01]  /*3140*/  IMAD.IADD R5, R22, 0x1, R5 ;  /* 0x0000000116057824 */ /* 0x000fe200078e0205 */
[----:B-1----:R-:W-:Y:S02]  /*3150*/  @P1 ISETP.NE.AND P4, PT, R16, RZ, PT ;  /* 0x000000ff1000120c */ /* 0x002fe40003f85270 */
[----:B------:R-:W-:Y:S02]  /*3160*/  SEL R14, R25, R14, !P2 ;  /* 0x0000000e190e7207 */ /* 0x000fe40005000000 */
[C---:B------:R-:W-:Y:S01]  /*3170*/  SEL R12, R5.reuse, R12, !P3 ;  /* 0x0000000c050c7207 */ /* 0x040fe20005800000 */
[----:B------:R-:W-:Y:S01]  /*3180*/  IMAD.IADD R5, R5, 0x1, R24 ;  /* 0x0000000105057824 */ /* 0x000fe200078e0218 */
[----:B------:R-:W-:Y:S02]  /*3190*/  @P1 ISETP.NE.AND P5, PT, R3, RZ, PT ;  /* 0x000000ff0300120c */ /* 0x000fe40003fa5270 */
[C---:B------:R-:W-:Y:S01]  /*31a0*/  ISETP.NE.AND P3, PT, R26.reuse, RZ, PT ;  /* 0x000000ff1a00720c */ /* 0x040fe20003f65270 */
[----:B------:R-:W-:Y:S01]  /*31b0*/  IMAD.IADD R21, R26, 0x1, R5 ;  /* 0x000000011a157824 */ /* 0x000fe200078e0205 */
[----:B------:R-:W-:-:S02]  /*31c0*/  @P1 SEL R20, R14, RZ, !P4 ;  /* 0x000000ff0e141207 */ /* 0x000fc40006000000 */
[----:B------:R-:W-:Y:S02]  /*31d0*/  @P1 SEL R7, R16, RZ, P5 ;  /* 0x000000ff10071207 */ /* 0x000fe40002800000 */
        /* <DEDUP_REMOVED lines=22> */
.L_x_14197:
[----:B------:R-:W-:Y:S05]  /*3340*/  NANOSLEEP 0x1c2 ;  /* 0x000001c20000795d */ /* 0x000fea0003800000 */
[----:B------:R-:W-:Y:S01]  /*3350*/  NOP ;  /* 0x0000000000007918 */ /* 0x000fe20000000000 */
.L_x_14198:
[----:B--2---:R-:W-:-:S03]  /*3360*/  IMAD.WIDE.U32 R12, R0, 0x10, RZ ;  /* 0x00000010000c7825 */ /* 0x004fc600078e00ff */
[----:B------:R-:W-:Y:S02]  /*3370*/  LOP3.LUT R19, R12, 0xfffffff0, RZ, 0x3c, !PT ;  /* 0xfffffff00c137812 */ /* 0x000fe400078e3cff */
[----:B------:R-:W-:Y:S02]  /*3380*/  LOP3.LUT R13, RZ, R13, RZ, 0x33, !PT ;  /* 0x0000000dff0d7212 */ /* 0x000fe400078e33ff */
[----:B------:R-:W-:-:S05]  /*3390*/  IADD3 R18, P1, PT, R24, R19, RZ ;  /* 0x0000001318127210 */ /* 0x000fca0007f3e0ff */
[----:B------:R-:W-:-:S08]  /*33a0*/  IMAD.X R19, R25, 0x1, R13, P1 ;  /* 0x0000000119137824 */ /* 0x000fd000008e060d */
.L_x_14200:
[----:B------:R-:W2:Y:S01]  /*33b0*/  LD.E.128.STRONG.GPU R12, desc[UR12][R18.64+0x200] ;  /* 0x0002000c120c7980 */ /* 0x000ea2000c10fd00 */
[----:B------:R-:W-:Y:S05]  /*33c0*/  YIELD ;  /* 0x0000000000007946 */ /* 0x000fea0003800000 */
[----:B------:R-:W-:Y:S01]  /*33d0*/  UMOV UR5, 0xffffffff ;  /* 0xffffffff00057882 */ /* 0x000fe20000000000 */
[----:B--2---:R-:W-:-:S04]  /*33e0*/  ISETP.NE.U32.AND P1, PT, R14, 0x63, PT ;  /* 0x000000630e00780c */ /* 0x004fc80003f25070 */
[----:B------:R-:W-:Y:S01]  /*33f0*/  ISETP.NE.AND.EX P1, PT, R15, RZ, PT, P1 ;  /* 0x000000ff0f00720c */ /* 0x000fe20003f25310 */
[----:B------:R-:W-:-:S12]  /*3400*/  BRA.DIV UR5, `(.L_x_14199) ;  /* 0x0000007a05e07947 */ /* 0x000fd8000b800000 */
[----:B------:R-:W-:-:S13]  /*3410*/  VOTE.ANY P1, !P1 ;  /* 0x0000000000ff7806 */ /* 0x000fda0004820100 */
.L_x_14256:
        /* <DEDUP_REMOVED lines=8> */
[----:B------:R-:W-:Y:S02]  /*34a0*/  ISETP.NE.U32.AND P3, PT, R14, 0x65, PT ;  /* 0x000000650e00780c */ /* 0x000fe40003f65070 */
[----:B------:R-:W-:Y:S02]  /*34b0*/  LOP3.LUT R7, RZ, R0, RZ, 0x33, !PT ;  /* 0x00000000ff077212 */ /* 0x000fe400078e33ff */
[----:B------:R-:W-:-:S03]  /*34c0*/  ISETP.NE.AND.EX P3, PT, R15, RZ, PT, P3 ;  /* 0x000000ff0f00720c */ /* 0x000fc60003f65330 */
[----:B------:R-:W-:-:S10]  /*34d0*/  IMAD.IADD R26, R7, 0x1, R44 ;  /* 0x00000001071a7824 */ /* 0x000fd400078e022c */
[----:B------:R-:W-:Y:S02]  /*34e0*/  VOTE.ALL P3, P3 ;  /* 0x0000000000ff7806 */ /* 0x000fe40001860000 */
        /* <DEDUP_REMOVED lines=55> */
.L_x_14270:
[----:B------:R-:W-:Y:S05]  /*3860*/  @!P3 BRA `(.L_x_14202) ;  /* 0x000000040034b947 */ /* 0x000fea0003800000 */
.L_x_14206:
[----:B------:R-:W-:Y:S02]  /*3870*/  IMAD.MOV.U32 R12, RZ, RZ, R17 ;  /* 0x000000ffff0c7224 */ /* 0x000fe400078e0011 */
[----:B------:R-:W-:Y:S02]  /*3880*/  IMAD.MOV.U32 R13, RZ, RZ, R19 ;  /* 0x000000ffff0d7224 */ /* 0x000fe400078e0013 */
[----:B------:R-:W-:-:S07]  /*3890*/  IMAD.WIDE R22, R26, 0x10, R12 ;  /* 0x000000101a167825 */ /* 0x000fce00078e020c */
.L_x_14204:
[----:B------:R-:W2:Y:S01]  /*38a0*/  LD.E.128.STRONG.GPU R12, desc[UR12][R22.64+-0x200] ;  /* 0xfffe000c160c7980 */ /* 0x000ea2000c10fd00 */
[----:B------:R-:W-:Y:S05]  /*38b0*/  YIELD ;  /* 0x0000000000007946 */ /* 0x000fea0003800000 */
[----:B------:R-:W-:Y:S01]  /*38c0*/  UMOV UR5, 0xffffffff ;  /* 0xffffffff00057882 */ /* 0x000fe20000000000 */
[----:B--2---:R-:W-:-:S04]  /*38d0*/  ISETP.NE.U32.AND P1, PT, R14, 0x63, PT ;  /* 0x000000630e00780c */ /* 0x004fc80003f25070 */
[----:B------:R-:W-:Y:S01]  /*38e0*/  ISETP.NE.AND.EX P1, PT, R15, RZ, PT, P1 ;  /* 0x000000ff0f00720c */ /* 0x000fe20003f25310 */
[----:B------:R-:W-:-:S12]  /*38f0*/  BRA.DIV UR5, `(.L_x_14203) ;  /* 0x0000007e05a07947 */ /* 0x000fd8000b800000 */
[----:B------:R-:W-:-:S13]  /*3900*/  VOTE.ANY P1, !P1 ;  /* 0x0000000000ff7806 */ /* 0x000fda0004820100 */
.L_x_14273:
        /* <DEDUP_REMOVED lines=66> */
.L_x_14287:
[----:B------:R-:W-:Y:S05]  /*3d30*/  @P3 BRA `(.L_x_14206) ;  /* 0xfffffff800cc3947 */ /* 0x000fea000383ffff */
.L_x_14202:
        /* <DEDUP_REMOVED lines=21> */
.L_x_14208:
[----:B------:R-:W-:Y:S05]  /*3e90*/  BSYNC.RECONVERGENT B0 ;  /* 0x0000000000007941 */ /* 0x000fea0003800200 */
.L_x_14207:
[----:B------:R0:W-:Y:S01]  /*3ea0*/  @!P1 STS.64 [R3+0x48], R18 ;  /* 0x0000481203009388 */ /* 0x0001e20000000a00 */
[----:B------:R-:W-:Y:S02]  /*3eb0*/  @!P1 IMAD.MOV.U32 R16, RZ, RZ, R18 ;  /* 0x000000ffff109224 */ /* 0x000fe400078e0012 */
[----:B------:R-:W-:-:S07]  /*3ec0*/  @!P1 IMAD.MOV.U32 R33, RZ, RZ, R20 ;  /* 0x000000ffff219224 */ /* 0x000fce00078e0014 */
.L_x_14196:
        /* <DEDUP_REMOVED lines=11> */
[----:B-1----:R-:W-:Y:S01]  /*3f80*/  @P0 SEL R14, R13, RZ, !P1 ;  /* 0x000000ff0d0e0207 */ /* 0x002fe20004800000 */
[----:B------:R-:W-:Y:S01]  /*3f90*/  @P0 IMAD.IADD R12, R16, 0x1, R12 ;  /* 0x00000001100c0824 */ /* 0x000fe200078e020c */
[----:B------:R-:W-:Y:S01]  /*3fa0*/  ISETP.NE.AND P1, PT, R32, R2, PT ;  /* 0x000000022000720c */ /* 0x000fe20003f25270 */
[----:B------:R-:W-:Y:S02]  /*3fb0*/  VIADD R13, R25, 0x1 ;  /* 0x00000001190d7836 */ /* 0x000fe40000000000 */
[----:B------:R-:W-:-:S02]  /*3fc0*/  @P0 IMAD.IADD R33, R33, 0x1, R14 ;  /* 0x0000000121210824 */ /* 0x000fc400078e020e */
[----:B------:R-:W-:Y:S01]  /*3fd0*/  @P0 IMAD.MOV.U32 R16, RZ, RZ, R12 ;  /* 0x000000ffff100224 */ /* 0x000fe200078e000c */
[----:B------:R-:W-:Y:S02]  /*3fe0*/  ISETP.NE.AND P0, PT, R2, R4, PT ;  /* 0x000000040200720c */ /* 0x000fe40003f05270 */
[----:B------:R-:W-:-:S05]  /*3ff0*/  SEL R14, R33, RZ, P2 ;  /* 0x000000ff210e7207 */ /* 0x000fca0001000000 */
[----:B------:R-:W-:Y:S02]  /*4000*/  IMAD.IADD R15, R9, 0x1, R14 ;  /* 0x00000001090f7824 */ /* 0x000fe400078e020e */
[----:B------:R-:W-:-:S03]  /*4010*/  @P1 IMAD.MOV R13, RZ, RZ, R25 ;  /* 0x000000ffff0d1224 */ /* 0x000fc600078e0219 */
[----:B------:R-:W-:Y:S01]  /*4020*/  SEL R12, R15, RZ, P1 ;  /* 0x000000ff0f0c7207 */ /* 0x000fe20000800000 */
[----:B------:R-:W-:Y:S01]  /*4030*/  IMAD.IADD R13, R16, 0x1, R13 ;  /* 0x00000001100d7824 */ /* 0x000fe200078e020d */
[----:B------:R-:W-:-:S03]  /*4040*/  ISETP.NE.AND P1, PT, R4, R6, PT ;  /* 0x000000060400720c */ /* 0x000fc60003f25270 */
[----:B0-----:R-:W-:Y:S02]  /*4050*/  IMAD.IADD R3, R11, 0x1, R12 ;  /* 0x000000010b037824 */ /* 0x001fe400078e020c */
[----:B------:R-:W-:Y:S02]  /*4060*/  VIADD R12, R13, 0x1 ;  /* 0x000000010d0c7836 */ /* 0x000fe40000000000 */
[----:B------:R-:W-:Y:S01]  /*4070*/  @P0 IMAD.MOV R12, RZ, RZ, R13 ;  /* 0x000000ffff0c0224 */ /* 0x000fe200078e020d */
[----:B------:R-:W-:Y:S02]  /*4080*/  SEL R14, R3, RZ, P0 ;  /* 0x000000ff030e7207 */ /* 0x000fe40000000000 */
[----:B------:R-:W-:Y:S01]  /*4090*/  ISETP.NE.AND P0, PT, R6, R8, PT ;  /* 0x000000080600720c */ /* 0x000fe20003f05270 */
[----:B------:R-:W-:Y:S02]  /*40a0*/  VIADD R17, R12, 0x1 ;  /* 0x000000010c117836 */ /* 0x000fe40000000000 */
[----:B------:R-:W-:-:S02]  /*40b0*/  IMAD.IADD R5, R29, 0x1, R14 ;  /* 0x000000011d057824 */ /* 0x000fc400078e020e */
[----:B------:R-:W-:-:S03]  /*40c0*/  @P1 IMAD.MOV R17, RZ, RZ, R12 ;  /* 0x000000ffff111224 */ /* 0x000fc600078e020c */
[----:B------:R-:W-:Y:S01]  /*40d0*/  SEL R14, R5, RZ, P1 ;  /* 0x000000ff050e7207 */ /* 0x000fe20000800000 */
[----:B------:R-:W-:Y:S01]  /*40e0*/  VIADD R18, R17, 0x1 ;  /* 0x0000000111127836 */ /* 0x000fe20000000000 */
[----:B------:R-:W-:-:S03]  /*40f0*/  ISETP.NE.AND P1, PT, R8, R10, PT ;  /* 0x0000000a0800720c */ /* 0x000fc60003f25270 */
[----:B------:R-:W-:Y:S02]  /*4100*/  IMAD.IADD R7, R31, 0x1, R14 ;  /* 0x000000011f077824 */ /* 0x000fe400078e020e */
        /* <DEDUP_REMOVED lines=13> */
[----:B--2---:R-:W-:-:S03]  /*41e0*/  ISETP.GE.AND P0, PT, R23, 0x101, PT ;  /* 0x000001011700780c */ /* 0x004fc60003f06270 */
[----:B------:R-:W-:Y:S02]  /*41f0*/  IMAD.IADD R29, R40, 0x1, R29 ;  /* 0x00000001281d7824 */ /* 0x000fe400078e021d */
[----:B------:R-:W-:-:S03]  /*4200*/  @P1 IMAD.MOV R21, RZ, RZ, R20 ;  /* 0x000000ffff151224 */ /* 0x000fc600078e0214 */
[----:B------:R-:W-:-:S05]  /*4210*/  SEL R14, R29, RZ, P1 ;  /* 0x000000ff1d0e7207 */ /* 0x000fca0000800000 */
[----:B------:R-:W-:Y:S02]  /*4220*/  IMAD.IADD R31, R41, 0x1, R14 ;  /* 0x00000001291f7824 */ /* 0x000fe400078e020e */
        /* <DEDUP_REMOVED lines=61> */
.L_x_14212:
        /* <DEDUP_REMOVED lines=10> */
.L_x_14211:
[----:B------:R-:W-:Y:S05]  /*46a0*/  BSYNC.RECONVERGENT B0 ;  /* 0x0000000000007941 */ /* 0x000fea0003800200 */
.L_x_14210:
        /* <DEDUP_REMOVED lines=20> */
.L_x_14215:
        /* <DEDUP_REMOVED lines=64> */
.L_x_14214:
[----:B------:R-:W-:Y:S05]  /*4bf0*/  BSYNC.RECONVERGENT B0 ;  /* 0x0000000000007941 */ /* 0x000fea0003800200 */
.L_x_14213:
        /* <DEDUP_REMOVED lines=37> */
.L_x_14217:
[----:B------:R-:W-:Y:S05]  /*4e50*/  BSYNC.RECONVERGENT B0 ;  /* 0x0000000000007941 */ /* 0x000fea0003800200 */
.L_x_14216:
        /* <DEDUP_REMOVED lines=17> */
.L_x_14209:
        /* <DEDUP_REMOVED lines=65> */
.L_x_14185:
        /* <DEDUP_REMOVED lines=126> */
[----:B-1----:R-:W-:-:S03]  /*5b60*/  ISETP.NE.AND P0, PT, R8, R10, PT ;  /* 0x0000000a0800720c */ /* 0x002fc60003f05270 */
[C---:B------:R-:W-:Y:S01]  /*5b70*/  VIADD R17, R13.reuse, 0x1 ;  /* 0x000000010d117836 */ /* 0x040fe20000000000 */
[----:B------:R-:W-:Y:S01]  /*5b80*/  ISETP.NE.AND P2, PT, R13, R0, PT ;  /* 0x000000000d00720c */ /* 0x000fe20003f45270 */
[----:B------:R-:W-:-:S03]  /*5b90*/  IMAD.MOV.U32 R15, RZ, RZ, 0x1 ;  /* 0x00000001ff0f7424 */ /* 0x000fc600078e00ff */
[----:B---3--:R-:W-:Y:S02]  /*5ba0*/  SEL R4, RZ, 0x1, P2 ;  /* 0x00000001ff047807 */ /* 0x008fe40001000000 */
[----:B------:R-:W-:Y:S02]  /*5bb0*/  ISETP.EQ.OR P4, PT, R17, R0, !P0 ;  /* 0x000000001100720c */ /* 0x000fe40004782670 */
[----:B--2---:R-:W-:Y:S02]  /*5bc0*/  ISETP.NE.AND P0, PT, R10, R28, PT ;  /* 0x0000001c0a00720c */ /* 0x004fe40003f05270 */
[----:B----4-:R-:W-:-:S05]  /*5bd0*/  SEL R14, R9, RZ, !P4 ;  /* 0x000000ff090e7207 */ /* 0x010fca0006000000 */
[----:B-----5:R-:W-:Y:S01]  /*5be0*/  IMAD.IADD R14, R11, 0x1, R14 ;  /* 0x000000010b0e7824 */ /* 0x020fe200078e020e */
[----:B0-----:R-:W-:-:S04]  /*5bf0*/  @P3 ISETP.NE.AND P1, PT, R6, R8, PT ;  /* 0x000000080600320c */ /* 0x001fc80003f25270 */
[----:B------:R-:W-:-:S04]  /*5c00*/  @P3 SEL R15, RZ, 0x1, P1 ;  /* 0x00000001ff0f3807 */ /* 0x000fc80000800000 */
[----:B------:R-:W-:Y:S01]  /*5c10*/  @P3 SEL R4, R4, R15, !P2 ;  /* 0x0000000f04043207 */ /* 0x000fe20005000000 */
[----:B------:R-:W-:-:S05]  /*5c20*/  VIADD R15, R13, 0x2 ;  /* 0x000000020d0f7836 */ /* 0x000fca0000000000 */
[----:B------:R-:W-:Y:S01]  /*5c30*/  ISETP.EQ.OR P0, PT, R15, R0, !P0 ;  /* 0x000000000f00720c */ /* 0x000fe20004702670 */
[----:B------:R-:W-:Y:S01]  /*5c40*/  VIADD R15, R13, 0x3 ;  /* 0x000000030d0f7836 */ /* 0x000fe20000000000 */
[----:B------:R-:W-:Y:S02]  /*5c50*/  ISETP.NE.AND P1, PT, R28, R30, PT ;  /* 0x0000001e1c00720c */ /* 0x000fe40003f25270 */
[----:B------:R-:W-:Y:S02]  /*5c60*/  SEL R14, R14, RZ, !P0 ;  /* 0x000000ff0e0e7207 */ /* 0x000fe40004000000 */
[----:B------:R-:W-:-:S03]  /*5c70*/  ISETP.EQ.OR P1, PT, R15, R0, !P1 ;  /* 0x000000000f00720c */ /* 0x000fc60004f22670 */
[----:B------:R-:W-:Y:S01]  /*5c80*/  IMAD.IADD R14, R29, 0x1, R14 ;  /* 0x000000011d0e7824 */ /* 0x000fe200078e020e */
[----:B------:R-:W-:Y:S01]  /*5c90*/  ISETP.NE.AND P5, PT, R30, R32, PT ;  /* 0x000000201e00720c */ /* 0x000fe20003fa5270 */
[----:B------:R-:W-:-:S03]  /*5ca0*/  VIADD R15, R13, 0x4 ;  /* 0x000000040d0f7836 */ /* 0x000fc60000000000 */
[----:B------:R-:W-:Y:S02]  /*5cb0*/  SEL R14, R14, RZ, !P1 ;  /* 0x000000ff0e0e7207 */ /* 0x000fe40004800000 */
[----:B------:R-:W-:-:S03]  /*5cc0*/  ISETP.EQ.OR P5, PT, R15, R0, !P5 ;  /* 0x000000000f00720c */ /* 0x000fc60006fa2670 */
[----:B------:R-:W-:Y:S01]  /*5cd0*/  IMAD.IADD R14, R31, 0x1, R14 ;  /* 0x000000011f0e7824 */ /* 0x000fe200078e020e */
[----:B------:R-:W-:Y:S01]  /*5ce0*/  ISETP.NE.AND P2, PT, R32, R34, PT ;  /* 0x000000222000720c */ /* 0x000fe20003f45270 */
[----:B------:R-:W-:-:S03]  /*5cf0*/  VIADD R15, R13, 0x5 ;  /* 0x000000050d0f7836 */ /* 0x000fc60000000000 */
[----:B------:R-:W-:Y:S02]  /*5d00*/  SEL R14, R14, RZ, !P5 ;  /* 0x000000ff0e0e7207 */ /* 0x000fe40006800000 */
[----:B------:R-:W-:-:S03]  /*5d10*/  ISETP.EQ.OR P2, PT, R15, R0, !P2 ;  /* 0x000000000f00720c */ /* 0x000fc60005742670 */
[----:B------:R-:W-:Y:S02]  /*5d20*/  IMAD.IADD R14, R33, 0x1, R14 ;  /* 0x00000001210e7824 */ /* 0x000fe400078e020e */
[----:B------:R-:W-:Y:S01]  /*5d30*/  VIADD R42, R4, 0x1 ;  /* 0x00000001042a7836 */ /* 0x000fe20000000000 */
[----:B------:R-:W-:Y:S01]  /*5d40*/  ISETP.NE.AND P3, PT, R34, R36, PT ;  /* 0x000000242200720c */ /* 0x000fe20003f65270 */
[----:B------:R-:W-:Y:S01]  /*5d50*/  VIADD R15, R13, 0x6 ;  /* 0x000000060d0f7836 */ /* 0x000fe20000000000 */
[----:B------:R-:W-:Y:S01]  /*5d60*/  SEL R14, R14, RZ, !P2 ;  /* 0x000000ff0e0e7207 */ /* 0x000fe20005000000 */
[----:B------:R-:W-:Y:S02]  /*5d70*/  IMAD.MOV.U32 R12, RZ, RZ, R42 ;  /* 0x000000ffff0c7224 */ /* 0x000fe400078e002a */
[----:B------:R-:W-:Y:S01]  /*5d80*/  @!P4 IMAD.MOV R12, RZ, RZ, R4 ;  /* 0x000000ffff0cc224 */ /* 0x000fe200078e0204 */
[----:B------:R-:W-:Y:S01]  /*5d90*/  ISETP.EQ.OR P3, PT, R15, R0, !P3 ;  /* 0x000000000f00720c */ /* 0x000fe20005f62670 */
        /* <DEDUP_REMOVED lines=11> */
[----:B------:R-:W-:-:S02]  /*5e50*/  ISETP.EQ.OR P4, PT, R15, R0, !P4 ;  /* 0x000000000f00720c */ /* 0x000fc40006782670 */
        /* <DEDUP_REMOVED lines=8> */
[----:B------:R-:W-:Y:S01]  /*5ee0*/  ISETP.EQ.OR P6, PT, R13, R0, !P6 ;  /* 0x000000000d00720c */ /* 0x000fe200077c2670 */
        /* <DEDUP_REMOVED lines=82> */
[----:B------:R-:W-:Y:S02]  /*6410*/  SEL R26, R7, R15, !P6 ;  /* 0x0000000f071a7207 */ /* 0x000fe40007000000 */
[----:B------:R-:W-:Y:S01]  /*6420*/  SEL R15, R24, R13, !P6 ;  /* 0x0000000d180f7207 */ /* 0x000fe20007000000 */
[----:B------:R-:W-:Y:S01]  /*6430*/  IMAD.IADD R24, R21, 0x1, R17 ;  /* 0x0000000115187824 */ /* 0x000fe200078e0211 */
[----:B------:R-:W-:Y:S01]  /*6440*/  ISETP.NE.AND P6, PT, R44, 0x5, PT ;  /* 0x000000052c00780c */ /* 0x000fe20003fc5270 */
[----:B------:R-:W-:-:S03]  /*6450*/  IMAD.IADD R13, R7, 0x1, R20 ;  /* 0x00000001070d7824 */ /* 0x000fc600078e0214 */
[----:B------:R-:W-:Y:S02]  /*6460*/  SEL R15, R24, R15, !P6 ;  /* 0x0000000f180f7207 */ /* 0x000fe40007000000 */
[----:B------:R-:W-:Y:S02]  /*6470*/  SEL R7, R13, R26, !P6 ;  /* 0x0000001a0d077207 */ /* 0x000fe40007000000 */
[----:B------:R-:W-:-:S04]  /*6480*/  ISETP.NE.AND P6, PT, R22, RZ, PT ;  /* 0x000000ff1600720c */ /* 0x000fc80003fc5270 */
[----:B------:R-:W-:Y:S02]  /*6490*/  SEL R17, R24, RZ, !P6 ;  /* 0x000000ff18117207 */ /* 0x000fe40007000000 */
[----:B------:R-:W0:Y:S04]  /*64a0*/  LDS.128 R24, [UR4+0x30] ;  /* 0x00003004ff187984 */ /* 0x000e280008000c00 */
[----:B------:R-:W1:Y:S01]  /*64b0*/  SHFL.UP PT, R40, R40, 0x1, RZ ;  /* 0x0420000028287989 */ /* 0x000e6200000e00ff */
[----:B------:R-:W-:Y:S02]  /*64c0*/  IMAD.IADD R17, R23, 0x1, R17 ;  /* 0x0000000117117824 */ /* 0x000fe400078e0211 */
[----:B------:R-:W-:Y:S01]  /*64d0*/  IMAD.IADD R13, R22, 0x1, R13 ;  /* 0x00000001160d7824 */ /* 0x000fe200078e020d */
[----:B------:R-:W2:Y:S01]  /*64e0*/  SHFL.UP PT, R41, R41, 0x1, RZ ;  /* 0x0420000029297989 */ /* 0x000ea200000e00ff */
[----:B0-----:R-:W-:-:S04]  /*64f0*/  ISETP.NE.AND P6, PT, R24, RZ, PT ;  /* 0x000000ff1800720c */ /* 0x001fc80003fc5270 */
[----:B------:R-:W-:Y:S02]  /*6500*/  SEL R19, R17, RZ, !P6 ;  /* 0x000000ff11137207 */ /* 0x000fe40007000000 */
[C---:B------:R-:W-:Y:S01]  /*6510*/  ISETP.NE.AND P6, PT, R44.reuse, 0x6, PT ;  /* 0x000000062c00780c */ /* 0x040fe20003fc5270 */
[----:B------:R-:W-:Y:S02]  /*6520*/  IMAD.IADD R23, R13, 0x1, R24 ;  /* 0x000000010d177824 */ /* 0x000fe400078e0218 */
[----:B------:R-:W-:Y:S01]  /*6530*/  IMAD.IADD R25, R25, 0x1, R19 ;  /* 0x0000000119197824 */ /* 0x000fe200078e0213 */
[----:B------:R-:W-:Y:S02]  /*6540*/  SEL R15, R17, R15, !P6 ;  /* 0x0000000f110f7207 */ /* 0x000fe40007000000 */
[----:B------:R-:W-:Y:S02]  /*6550*/  SEL R7, R13, R7, !P6 ;  /* 0x000000070d077207 */ /* 0x000fe40007000000 */
[----:B------:R-:W-:-:S04]  /*6560*/  ISETP.NE.AND P6, PT, R44, 0x7, PT ;  /* 0x000000072c00780c */ /* 0x000fc80003fc5270 */
[----:B------:R-:W-:Y:S02]  /*6570*/  SEL R7, R23, R7, !P6 ;  /* 0x0000000717077207 */ /* 0x000fe40007000000 */
[----:B------:R-:W-:Y:S02]  /*6580*/  SEL R15, R25, R15, !P6 ;  /* 0x0000000f190f7207 */ /* 0x000fe40007000000 */
[----:B------:R-:W-:-:S04]  /*6590*/  ISETP.GE.U32.AND P6, PT, R3, 0x20, PT ;  /* 0x000000200300780c */ /* 0x000fc80003fc6070 */
[----:B------:R-:W-:Y:S02]  /*65a0*/  SEL R21, R7, RZ, P6 ;  /* 0x000000ff07157207 */ /* 0x000fe40003000000 */
[----:B------:R-:W-:Y:S02]  /*65b0*/  SEL R7, R15, RZ, P6 ;  /* 0x000000ff0f077207 */ /* 0x000fe40003000000 */
[----:B-1----:R-:W-:-:S04]  /*65c0*/  ISETP.NE.AND P6, PT, R40, RZ, PT ;  /* 0x000000ff2800720c */ /* 0x002fc80003fc5270 */
[----:B------:R-:W-:Y:S02]  /*65d0*/  SEL R13, R7, RZ, !P6 ;  /* 0x000000ff070d7207 */ /* 0x000fe40007000000 */
[----:B------:R-:W-:-:S04]  /*65e0*/  ISETP.NE.AND P6, PT, R5, RZ, PT ;  /* 0x000000ff0500720c */ /* 0x000fc80003fc5270 */
[----:B------:R-:W-:-:S09]  /*65f0*/  SEL R44, R40, RZ, P6 ;  /* 0x000000ff282c7207 */ /* 0x000fd20003000000 */
[----:B--2---:R-:W-:Y:S01]  /*6600*/  @P6 IMAD.IADD R7, R41, 0x1, R13 ;  /* 0x0000000129076824 */ /* 0x004fe200078e020d */
        /* <DEDUP_REMOVED lines=43> */
[----:B------:R-:W-:Y:S02]  /*68c0*/  ISETP.NE.AND P5, PT, R8, R10, PT ;  /* 0x0000000a0800720c */ /* 0x000fe40003fa5270 */
[----:B------:R-:W-:Y:S01]  /*68d0*/  @P6 LEA R21, R21, UR4, 0x3 ;  /* 0x0000000415156c11 */ /* 0x000fe2000f8e18ff */
[----:B------:R-:W-:Y:S01]  /*68e0*/  IMAD R41, R3, 0x9, R40 ;  /* 0x0000000903297824 */ /* 0x000fe200078e0228 */
[----:B------:R-:W-:Y:S01]  /*68f0*/  @P0 LEA R19, R19, UR4, 0x3 ;  /* 0x0000000413130c11 */ /* 0x000fe2000f8e18ff */
[----:B------:R-:W-:Y:S01]  /*6900*/  IMAD.MOV.U32 R40, RZ, RZ, 0x9 ;  /* 0x00000009ff287424 */ /* 0x000fe200078e00ff */
[----:B------:R-:W-:Y:S02]  /*6910*/  @P1 LEA R17, R17, UR4, 0x3 ;  /* 0x0000000411111c11 */ /* 0x000fe4000f8e18ff */
[----:B------:R-:W-:Y:S01]  /*6920*/  ISETP.NE.AND P5, PT, R41, R0, P5 ;  /* 0x000000002900720c */ /* 0x000fe20002fa5270 */
        /* <DEDUP_REMOVED lines=8> */
[----:B------:R-:W-:Y:S01]  /*69b0*/  ISETP.NE.AND P6, PT, R41, R0, P6 ;  /* 0x000000002900720c */ /* 0x000fe200037c5270 */
[C---:B------:R-:W-:Y:S01]  /*69c0*/  IMAD R41, R3.reuse, R40, 0x8 ;  /* 0x0000000803297424 */ /* 0x040fe200078e0228 */
[----:B------:R-:W-:Y:S01]  /*69d0*/  ISETP.NE.AND P5, PT, R38, R2, PT ;  /* 0x000000022600720c */ /* 0x000fe20003fa5270 */
[----:B------:R1:W-:Y:S01]  /*69e0*/  @P0 STS.64 [R19], R10 ;  /* 0x0000000a13000388 */ /* 0x0003e20000000a00 */
[----:B------:R-:W-:Y:S02]  /*69f0*/  ISETP.GE.U32.AND P0, PT, R3, R23, PT ;  /* 0x000000170300720c */ /* 0x000fe40003f06070 */
[----:B------:R-:W-:Y:S01]  /*6a00*/  ISETP.NE.AND P5, PT, R41, R0, P5 ;  /* 0x000000002900720c */ /* 0x000fe20002fa5270 */
        /* <DEDUP_REMOVED lines=10> */
[----:B-1----:R-:W-:Y:S01]  /*6ab0*/  IADD3 R5, PT, PT, R18, R14, R16 ;  /* 0x0000000e12057210 */ /* 0x002fe20007ffe010 */
[----:B------:R-:W-:Y:S01]  /*6ac0*/  BSSY.RECONVERGENT B1, `(.L_x_14222) ;  /* 0x0000028000017945 */ /* 0x000fe20003800200 */
[----:B------:R-:W-:Y:S02]  /*6ad0*/  LOP3.LUT R4, RZ, R3, RZ, 0x33, !PT ;  /* 0x00000003ff047212 */ /* 0x000fe400078e33ff */
[----:B------:R-:W-:Y:S01]  /*6ae0*/  IADD3 R5, PT, PT, R22, R5, R20 ;  /* 0x0000000516057210 */ /* 0x000fe20007ffe014 */
[----:B------:R-:W-:-:S03]  /*6af0*/  IMAD.MOV.U32 R22, RZ, RZ, R3 ;  /* 0x000000ffff167224 */ /* 0x000fc600078e0003 */
        /* <DEDUP_REMOVED lines=13> */
[----:B------:R-:W-:-:S04]  /*6bd0*/  IMAD.MOV R12, RZ, RZ, -R12 ;  /* 0x000000ffff0c7224 */ /* 0x000fc800078e0a0c */
[----:B------:R-:W-:Y:S02]  /*6be0*/  IMAD.IADD R22, R8, 0x1, R3 ;  /* 0x0000000108167824 */ /* 0x000fe400078e0203 */
[----:B0-----:R-:W-:-:S04]  /*6bf0*/  IMAD.WIDE.U32 R4, R3, 0x4, R4 ;  /* 0x0000000403047825 */ /* 0x001fc800078e0004 */
[----:B------:R-:W-:Y:S02]  /*6c00*/  IMAD.MOV.U32 R15, RZ, RZ, R4 ;  /* 0x000000ffff0f7224 */ /* 0x000fe400078e0004 */
[----:B------:R-:W-:Y:S02]  /*6c10*/  IMAD.MOV.U32 R16, RZ, RZ, R5 ;  /* 0x000000ffff107224 */ /* 0x000fe400078e0005 */
[----:B-1----:R-:W-:-:S04]  /*6c20*/  IMAD.WIDE.U32 R6, R3, 0x4, R6 ;  /* 0x0000000403067825 */ /* 0x002fc800078e0006 */
[----:B------:R-:W-:Y:S02]  /*6c30*/  IMAD.MOV.U32 R13, RZ, RZ, R6 ;  /* 0x000000ffff0d7224 */ /* 0x000fe400078e0006 */
[----:B------:R-:W-:-:S07]  /*6c40*/  IMAD.MOV.U32 R14, RZ, RZ, R7 ;  /* 0x000000ffff0e7224 */ /* 0x000fce00078e0007 */
.L_x_14224:
        /* <DEDUP_REMOVED lines=15> */
.L_x_14223:
[----:B------:R-:W-:Y:S05]  /*6d40*/  BSYNC.RECONVERGENT B1 ;  /* 0x0000000000017941 */ /* 0x000fea0003800200 */
.L_x_14222:
        /* <DEDUP_REMOVED lines=18> */
.L_x_14227:
        /* <DEDUP_REMOVED lines=60> */
.L_x_14226:
[----:B------:R-:W-:Y:S05]  /*7230*/  BSYNC.RECONVERGENT B1 ;  /* 0x0000000000017941 */ /* 0x000fea0003800200 */
.L_x_14225:
        /* <DEDUP_REMOVED lines=39> */
.L_x_14229:
[----:B------:R-:W-:Y:S05]  /*74b0*/  BSYNC.RECONVERGENT B1 ;  /* 0x0000000000017941 */ /* 0x000fea0003800200 */
.L_x_14228:
        /* <DEDUP_REMOVED lines=15> */
.L_x_14220:
[----:B------:R-:W0:Y:S01]  /*75b0*/  LDC.64 R40, c[0x0][0x390] ;  /* 0x0000e400ff287b82 */ /* 0x000e220000000a00 */
[----:B------:R-:W-:Y:S01]  /*75c0*/  IMAD.MOV.U32 R12, RZ, RZ, 0x9 ;  /* 0x00000009ff0c7424 */ /* 0x000fe200078e00ff */
[----:B------:R-:W-:-:S03]  /*75d0*/  ISETP.NE.AND P5, PT, R8, R10, PT ;  /* 0x0000000a0800720c */ /* 0x000fc60003fa5270 */
[----:B------:R-:W-:-:S03]  /*75e0*/  IMAD R43, R3, R12, 0x1 ;  /* 0x00000001032b7424 */ /* 0x000fc600078e020c */
[----:B------:R-:W1:Y:S02]  /*75f0*/  LDC.64 R44, c[0x0][0x398] ;  /* 0x0000e600ff2c7b82 */ /* 0x000e640000000a00 */
[----:B------:R-:W-:Y:S01]  /*7600*/  ISETP.NE.AND P5, PT, R43, R0, P5 ;  /* 0x000000002b00720c */ /* 0x000fe20002fa5270 */
[----:B------:R-:W-:Y:S02]  /*7610*/  IMAD R43, R3, R12, 0x8 ;  /* 0x00000008032b7424 */ /* 0x000fe400078e020c */
[----:B0-----:R-:W-:-:S05]  /*7620*/  @P6 IMAD.WIDE R40, R21, 0x4, R40 ;  /* 0x0000000415286825 */ /* 0x001fca00078e0228 */
[----:B------:R0:W-:Y:S01]  /*7630*/  @P6 STG.E desc[UR12][R40.64], R6 ;  /* 0x0000000628006986 */ /* 0x0001e2000c10190c */
[----:B-1----:R-:W-:Y:S02]  /*7640*/  @P6 IMAD.WIDE R20, R21, 0x4, R44 ;  /* 0x0000000415146825 */ /* 0x002fe400078e022c */
[----:B------:R-:W1:Y:S03]  /*7650*/  LDC.64 R44, c[0x0][0x398] ;  /* 0x0000e600ff2c7b82 */ /* 0x000e660000000a00 */
[----:B------:R2:W-:Y:S05]  /*7660*/  @P6 STG.E desc[UR12][R20.64], R7 ;  /* 0x0000000714006986 */ /* 0x0005ea000c10190c */
[----:B0-----:R-:W0:Y:S08]  /*7670*/  LDC.64 R40, c[0x0][0x398] ;  /* 0x0000e600ff287b82 */ /* 0x001e300000000a00 */
[----:B--2---:R-:W2:Y:S02]  /*7680*/  LDC.64 R20, c[0x0][0x390] ;  /* 0x0000e400ff147b82 */ /* 0x004ea40000000a00 */
[----:B--2---:R-:W-:-:S04]  /*7690*/  @!P5 IMAD.WIDE R6, R4, 0x4, R20 ;  /* 0x000000040406d825 */ /* 0x004fc800078e0214 */
[----:B-1----:R-:W-:Y:S01]  /*76a0*/  @!P5 IMAD.WIDE R20, R4, 0x4, R44 ;  /* 0x000000040414d825 */ /* 0x002fe200078e022c */
[----:B------:R1:W-:Y:S01]  /*76b0*/  @!P5 STG.E desc[UR12][R6.64], R8 ;  /* 0x000000080600d986 */ /* 0x0003e2000c10190c */
[----:B------:R-:W2:Y:S03]  /*76c0*/  LDC.64 R44, c[0x0][0x398] ;  /* 0x0000e600ff2c7b82 */ /* 0x000ea60000000a00 */
[----:B------:R3:W-:Y:S05]  /*76d0*/  @!P5 STG.E desc[UR12][R20.64], R9 ;  /* 0x000000091400d986 */ /* 0x0007ea000c10190c */
[----:B-1----:R-:W1:Y:S08]  /*76e0*/  LDC.64 R6, c[0x0][0x390] ;  /* 0x0000e400ff067b82 */ /* 0x002e700000000a00 */
[----:B---3--:R-:W3:Y:S01]  /*76f0*/  LDC.64 R20, c[0x0][0x398] ;  /* 0x0000e600ff147b82 */ /* 0x008ee20000000a00 */
[----:B--2---:R-:W-:-:S07]  /*7700*/  @P1 IMAD.WIDE R8, R17, 0x4, R44 ;  /* 0x0000000411081825 */ /* 0x004fce00078e022c */
[----:B------:R-:W2:Y:S01]  /*7710*/  LDC.64 R44, c[0x0][0x390] ;  /* 0x0000e400ff2c7b82 */ /* 0x000ea20000000a00 */
[----:B-1----:R-:W-:-:S04]  /*7720*/  @P0 IMAD.WIDE R6, R19, 0x4, R6 ;  /* 0x0000000413060825 */ /* 0x002fc800078e0206 */
[----:B0-----:R-:W-:Y:S01]  /*7730*/  @P0 IMAD.WIDE R18, R19, 0x4, R40 ;  /* 0x0000000413120825 */ /* 0x001fe200078e0228 */
[----:B------:R-:W-:Y:S02]  /*7740*/  @P0 STG.E desc[UR12][R6.64], R10 ;  /* 0x0000000a06000986 */ /* 0x000fe4000c10190c */
[----:B------:R-:W0:Y:S01]  /*7750*/  LDC.64 R40, c[0x0][0x390] ;  /* 0x0000e400ff287b82 */ /* 0x000e220000000a00 */
[----:B---3--:R-:W-:Y:S01]  /*7760*/  @P4 IMAD.WIDE R20, R25, 0x4, R20 ;  /* 0x0000000419144825 */ /* 0x008fe200078e0214 */
[----:B------:R1:W-:Y:S01]  /*7770*/  @P0 STG.E desc[UR12][R18.64], R11 ;  /* 0x0000000b12000986 */ /* 0x0003e2000c10190c */
[----:B------:R-:W-:-:S05]  /*7780*/  ISETP.NE.AND P0, PT, R30, R32, PT ;  /* 0x000000201e00720c */ /* 0x000fca0003f05270 */
[----:B-1----:R-:W1:Y:S08]  /*7790*/  LDC.64 R10, c[0x0][0x398] ;  /* 0x0000e600ff0a7b82 */ /* 0x002e700000000a00 */
[----:B------:R-:W3:Y:S01]  /*77a0*/  LDC.64 R18, c[0x0][0x390] ;  /* 0x0000e400ff127b82 */ /* 0x000ee20000000a00 */
[----:B0-----:R-:W-:-:S04]  /*77b0*/  @P1 IMAD.WIDE R6, R17, 0x4, R40 ;  /* 0x0000000411061825 */ /* 0x001fc800078e0228 */
[----:B------:R-:W-:Y:S01]  /*77c0*/  IMAD R41, R3, R12, 0x4 ;  /* 0x0000000403297424 */ /* 0x000fe200078e020c */
[----:B------:R-:W-:Y:S02]  /*77d0*/  @P1 STG.E desc[UR12][R6.64], R28 ;  /* 0x0000001c06001986 */ /* 0x000fe4000c10190c */
[----:B------:R-:W0:Y:S02]  /*77e0*/  LDC.64 R16, c[0x0][0x390] ;  /* 0x0000e400ff107b82 */ /* 0x000e240000000a00 */
[----:B------:R-:W-:Y:S01]  /*77f0*/  ISETP.NE.AND P0, PT, R41, R0, P0 ;  /* 0x000000002900720c */ /* 0x000fe20000705270 */
[----:B------:R4:W-:Y:S01]  /*7800*/  @P1 STG.E desc[UR12][R8.64], R29 ;  /* 0x0000001d08001986 */ /* 0x0009e2000c10190c */
[----:B------:R-:W-:-:S04]  /*7810*/  ISETP.NE.AND P1, PT, R38, R2, PT ;  /* 0x000000022600720c */ /* 0x000fc80003f25270 */
[----:B------:R-:W5:Y:S01]  /*7820*/  LDC.64 R40, c[0x0][0x398] ;  /* 0x0000e600ff287b82 */ /* 0x000f620000000a00 */
[----:B------:R-:W-:-:S07]  /*7830*/  ISETP.NE.AND P1, PT, R43, R0, P1 ;  /* 0x000000002b00720c */ /* 0x000fce0000f25270 */
[----:B----4-:R-:W4:Y:S06]  /*7840*/  LDC.64 R28, c[0x0][0x390] ;  /* 0x0000e400ff1c7b82 */ /* 0x010f2c0000000a00 */
[----:B---3--:R-:W-:Y:S02]  /*7850*/  @!P1 IMAD.WIDE R18, R42, 0x4, R18 ;  /* 0x000000042a129825 */ /* 0x008fe400078e0212 */
[----:B------:R-:W3:Y:S02]  /*7860*/  LDC.64 R6, c[0x0][0x390] ;  /* 0x0000e400ff067b82 */ /* 0x000ee40000000a00 */
[----:B0-----:R-:W-:-:S04]  /*7870*/  @!P0 IMAD.WIDE R16, R13, 0x4, R16 ;  /* 0x000000040d108825 */ /* 0x001fc800078e0210 */
[----:B-1----:R-:W-:Y:S01]  /*7880*/  @!P0 IMAD.WIDE R12, R13, 0x4, R10 ;  /* 0x000000040d0c8825 */ /* 0x002fe200078e020a */
[----:B------:R0:W-:Y:S01]  /*7890*/  @!P0 STG.E desc[UR12][R16.64], R30 ;  /* 0x0000001e10008986 */ /* 0x0001e2000c10190c */
[----:B------:R-:W1:Y:S02]  /*78a0*/  LDC.64 R8, c[0x0][0x398] ;  /* 0x0000e600ff087b82 */ /* 0x000e640000000a00 */
[----:B--2---:R-:W-:Y:S01]  /*78b0*/  @P2 IMAD.WIDE R10, R5, 0x4, R44 ;  /* 0x00000004050a2825 */ /* 0x004fe200078e022c */
[----:B------:R0:W-:Y:S03]  /*78c0*/  @!P0 STG.E desc[UR12][R12.64], R31 ;  /* 0x0000001f0c008986 */ /* 0x0001e6000c10190c */
[C---:B-----5:R-:W-:Y:S01]  /*78d0*/  @P3 IMAD.WIDE R40, R15.reuse, 0x4, R40 ;  /* 0x000000040f283825 */ /* 0x060fe200078e0228 */
[----:B------:R0:W-:Y:S01]  /*78e0*/  @P2 STG.E desc[UR12][R10.64], R32 ;  /* 0x000000200a002986 */ /* 0x0001e2000c10190c */
[----:B------:R-:W2:Y:S02]  /*78f0*/  LDC.64 R44, c[0x0][0x398] ;  /* 0x0000e600ff2c7b82 */ /* 0x000ea40000000a00 */
[----:B----4-:R-:W-:-:S04]  /*7900*/  @P3 IMAD.WIDE R28, R15, 0x4, R28 ;  /* 0x000000040f1c3825 */ /* 0x010fc800078e021c */
[----:B---3--:R-:W-:-:S04]  /*7910*/  @P4 IMAD.WIDE R6, R25, 0x4, R6 ;  /* 0x0000000419064825 */ /* 0x008fc800078e0206 */
[----:B-1----:R-:W-:-:S04]  /*7920*/  @!P1 IMAD.WIDE R8, R42, 0x4, R8 ;  /* 0x000000042a089825 */ /* 0x002fc800078e0208 */
[----:B--2---:R-:W-:-:S05]  /*7930*/  @P2 IMAD.WIDE R4, R5, 0x4, R44 ;  /* 0x0000000405042825 */ /* 0x004fca00078e022c */
[----:B------:R0:W-:Y:S04]  /*7940*/  @P2 STG.E desc[UR12][R4.64], R33 ;  /* 0x0000002104002986 */ /* 0x0001e8000c10190c */
[----:B------:R0:W-:Y:S04]  /*7950*/  @P3 STG.E desc[UR12][R28.64], R34 ;  /* 0x000000221c003986 */ /* 0x0001e8000c10190c */
[----:B------:R0:W-:Y:S04]  /*7960*/  @P3 STG.E desc[UR12][R40.64], R35 ;  /* 0x0000002328003986 */ /* 0x0001e8000c10190c */
[----:B------:R0:W-:Y:S04]  /*7970*/  @P4 STG.E desc[UR12][R6.64], R36 ;  /* 0x0000002406004986 */ /* 0x0001e8000c10190c */
[----:B------:R0:W-:Y:S04]  /*7980*/  @P4 STG.E desc[UR12][R20.64], R37 ;  /* 0x0000002514004986 */ /* 0x0001e8000c10190c */
[----:B------:R0:W-:Y:S04]  /*7990*/  @!P1 STG.E desc[UR12][R18.64], R38 ;  /* 0x0000002612009986 */ /* 0x0001e8000c10190c */
[----:B------:R0:W-:Y:S02]  /*79a0*/  @!P1 STG.E desc[UR12][R8.64], R39 ;  /* 0x0000002708009986 */ /* 0x0001e4000c10190c */
.L_x_14221:
[----:B------:R-:W-:Y:S05]  /*79b0*/  BSYNC.RECONVERGENT B0 ;  /* 0x0000000000007941 */ /* 0x000fea0003800200 */
.L_x_14219:
        /* <DEDUP_REMOVED lines=13> */
.L_x_14218:
        /* <DEDUP_REMOVED lines=73> */
[----:B------:R-:W1:Y:S01]  /*7f20*/  S2R R3, SR_LANEID ;  /* 0x0000000000037919 */ /* 0x000e620000000000 */
[----:B------:R-:W1:Y:S01]  /*7f30*/  S2UR UR5, SR_CgaCtaId ;  /* 0x00000000000579c3 */ /* 0x000e620000008800 */
[----:B0-----:R-:W-:Y:S01]  /*7f40*/  SHF.R.U32.HI R5, RZ, 0x5, R43 ;  /* 0x00000005ff057819 */ /* 0x001fe2000001162b */
[----:B------:R-:W-:Y:S02]  /*7f50*/  UMOV UR4, 0x400 ;  /* 0x0000040000047882 */ /* 0x000fe40000000000 */
[----:B-1----:R-:W-:Y:S02]  /*7f60*/  ULEA UR4, UR5, UR4, 0x18 ;  /* 0x0000000405047291 */ /* 0x002fe4000f8ec0ff */
[----:B------:R-:W-:-:S05]  /*7f70*/  IMAD R4, R5, 0x120, R3 ;  /* 0x0000012005047824 */ /* 0x000fca00078e0203 */
[----:B------:R-:W-:-:S05]  /*7f80*/  LEA R27, R4, UR4, 0x2 ;  /* 0x00000004041b7c11 */ /* 0x000fca000f8e10ff */
[----:B------:R-:W-:Y:S01]  /*7f90*/  IMAD R35, R3, 0x20, R27 ;  /* 0x0000002003237824 */ /* 0x000fe200078e021b */
[----:B------:R-:W-:Y:S01]  /*7fa0*/  ISETP.NE.AND P0, PT, R43, RZ, PT ;  /* 0x000000ff2b00720c */ /* 0x000fe20003f05270 */
[----:B--2---:R-:W-:Y:S04]  /*7fb0*/  STS [R27], R2 ;  /* 0x000000021b007388 */ /* 0x004fe80000000800 */
[----:B----4-:R-:W-:Y:S04]  /*7fc0*/  STS [R27+0x80], R8 ;  /* 0x000080081b007388 */ /* 0x010fe80000000800 */
[----:B---3--:R-:W-:Y:S04]  /*7fd0*/  STS [R27+0x100], R13 ;  /* 0x0001000d1b007388 */ /* 0x008fe80000000800 */
[----:B-----5:R0:W-:Y:S04]  /*7fe0*/  STS [R27+0x180], R15 ;  /* 0x0001800f1b007388 */ /* 0x0201e80000000800 */
        /* <DEDUP_REMOVED lines=9> */
[----:B------:R-:W-:Y:S04]  /*8080*/  LDS R6, [R35+0x8] ;  /* 0x0000080023067984 */ /* 0x000fe80000000800 */
        /* <DEDUP_REMOVED lines=18> */
[----:B------:R-:W3:Y:S04]  /*81b0*/  LDS R11, [R35+0x4] ;  /* 0x00000400230b7984 */ /* 0x000ee80000000800 */
[----:B------:R-:W4:Y:S04]  /*81c0*/  LDS R29, [R35+0x8] ;  /* 0x00000800231d7984 */ /* 0x000f280000000800 */
[----:B------:R-:W5:Y:S04]  /*81d0*/  LDS R31, [R35+0xc] ;  /* 0x00000c00231f7984 */ /* 0x000f680000000800 */
        /* <DEDUP_REMOVED lines=10> */
[----:B------:R-:W-:-:S05]  /*8280*/  VIADD R17, R13, 0x1 ;  /* 0x000000010d117836 */ /* 0x000fca0000000000 */
[----:B------:R-:W-:Y:S01]  /*8290*/  ISETP.EQ.OR P2, PT, R17, R0, !P2 ;  /* 0x000000001100720c */ /* 0x000fe20005742670 */
[----:B------:R1:W2:Y:S03]  /*82a0*/  @P0 LDS R34, [R15+0x478] ;  /* 0x000478000f220984 */ /* 0x0002a60000000800 */
[----:B0-----:R-:W-:Y:S01]  /*82b0*/  SEL R12, R9, RZ, !P2 ;  /* 0x000000ff090c7207 */ /* 0x001fe20005000000 */
[----:B------:R-:W-:Y:S01]  /*82c0*/  VIADD R17, R13, 0x2 ;  /* 0x000000020d117836 */ /* 0x000fe20000000000 */
[----:B------:R-:W-:-:S03]  /*82d0*/  ISETP.NE.AND P1, PT, R4, R6, PT ;  /* 0x000000060400720c */ /* 0x000fc60003f25270 */
[----:B---3--:R-:W-:Y:S01]  /*82e0*/  IMAD.IADD R12, R11, 0x1, R12 ;  /* 0x000000010b0c7824 */ /* 0x008fe200078e020c */
[----:B------:R-:W-:Y:S01]  /*82f0*/  ISETP.EQ.OR P1, PT, R17, R0, !P1 ;  /* 0x000000001100720c */ /* 0x000fe20004f22670 */
[----:B-1----:R-:W-:Y:S01]  /*8300*/  VIADD R15, R13, 0x3 ;  /* 0x000000030d0f7836 */ /* 0x002fe20000000000 */
[----:B------:R-:W-:Y:S02]  /*8310*/  ISETP.NE.AND P6, PT, R6, R8, PT ;  /* 0x000000080600720c */ /* 0x000fe40003fc5270 */
[----:B------:R-:W-:Y:S02]  /*8320*/  SEL R12, R12, RZ, !P1 ;  /* 0x000000ff0c0c7207 */ /* 0x000fe40004800000 */
[----:B------:R-:W-:-:S03]  /*8330*/  ISETP.EQ.OR P6, PT, R15, R0, !P6 ;  /* 0x000000000f00720c */ /* 0x000fc600077c2670 */
[----:B----4-:R-:W-:Y:S01]  /*8340*/  IMAD.IADD R12, R29, 0x1, R12 ;  /* 0x000000011d0c7824 */ /* 0x010fe200078e020c */
[----:B------:R-:W-:Y:S01]  /*8350*/  ISETP.NE.AND P5, PT, R8, R10, PT ;  /* 0x0000000a0800720c */ /* 0x000fe20003fa5270 */
[----:B------:R-:W-:-:S03]  /*8360*/  VIADD R15, R13, 0x4 ;  /* 0x000000040d0f7836 */ /* 0x000fc60000000000 */
[----:B------:R-:W-:Y:S02]  /*8370*/  SEL R12, R12, RZ, !P6 ;  /* 0x000000ff0c0c7207 */ /* 0x000fe40007000000 */
[----:B------:R-:W-:-:S03]  /*8380*/  ISETP.EQ.OR P5, PT, R15, R0, !P5 ;  /* 0x000000000f00720c */ /* 0x000fc60006fa2670 */
[----:B-----5:R-:W-:Y:S01]  /*8390*/  IMAD.IADD R12, R31, 0x1, R12 ;  /* 0x000000011f0c7824 */ /* 0x020fe200078e020c */
[----:B------:R-:W-:Y:S01]  /*83a0*/  ISETP.NE.AND P3, PT, R10, R28, PT ;  /* 0x0000001c0a00720c */ /* 0x000fe20003f65270 */
[----:B------:R-:W-:-:S03]  /*83b0*/  VIADD R15, R13, 0x5 ;  /* 0x000000050d0f7836 */ /* 0x000fc60000000000 */
[----:B------:R-:W-:Y:S02]  /*83c0*/  SEL R12, R12, RZ, !P5 ;  /* 0x000000ff0c0c7207 */ /* 0x000fe40006800000 */
[----:B--2---:R-:W-:-:S04]  /*83d0*/  ISETP.NE.AND P0, PT, R34, R2, PT ;  /* 0x000000022200720c */ /* 0x004fc80003f05270 */
[-C--:B------:R-:W-:Y:S01]  /*83e0*/  ISETP.EQ.OR P0, PT, R13, R0.reuse, !P0 ;  /* 0x000000000d00720c */ /* 0x080fe20004702670 */
[----:B------:R-:W-:Y:S01]  /*83f0*/  IMAD.IADD R12, R33, 0x1, R12 ;  /* 0x00000001210c7824 */ /* 0x000fe200078e020c */
[----:B------:R-:W-:Y:S02]  /*8400*/  ISETP.EQ.OR P3, PT, R15, R0, !P3 ;  /* 0x000000000f00720c */ /* 0x000fe40005f62670 */
        /* <DEDUP_REMOVED lines=8> */
[----:B------:R-:W-:Y:S01]  /*8490*/  ISETP.EQ.OR P0, PT, R17, R0, !P0 ;  /* 0x000000001100720c */ /* 0x000fe20004702670 */
        /* <DEDUP_REMOVED lines=8> */
[----:B------:R-:W-:Y:S01]  /*8520*/  ISETP.EQ.OR P6, PT, R17, R0, !P6 ;  /* 0x000000001100720c */ /* 0x000fe200077c2670 */
[----:B------:R-:W-:Y:S02]  /*8530*/  VIADD R15, R13, 0x8 ;  /* 0x000000080d0f7836 */ /* 0x000fe40000000000 */
[----:B------:R-:W-:Y:S01]  /*8540*/  VIADD R14, R16, 0x1 ;  /* 0x00000001100e7836 */ /* 0x000fe20000000000 */
[----:B------:R-:W-:Y:S01]  /*8550*/  SEL R13, R12, RZ, !P6 ;  /* 0x000000ff0c0d7207 */ /* 0x000fe20007000000 */
[----:B------:R-:W-:Y:S01]  /*8560*/  @!P5 IMAD.MOV R14, RZ, RZ, R16 ;  /* 0x000000ffff0ed224 */ /* 0x000fe200078e0210 */
[----:B------:R-:W-:-:S03]  /*8570*/  ISETP.NE.AND P5, PT, R32, R36, PT ;  /* 0x000000242000720c */ /* 0x000fc60003fa5270 */
[----:B------:R-:W-:Y:S01]  /*8580*/  IMAD.IADD R13, R42, 0x1, R13 ;  /* 0x000000012a0d7824 */ /* 0x000fe200078e020d */
[----:B------:R-:W-:-:S04]  /*8590*/  ISETP.EQ.OR P5, PT, R15, R0, !P5 ;  /* 0x000000000f00720c */ /* 0x000fc80006fa2670 */
[----:B------:R-:W-:Y:S01]  /*85a0*/  SEL R12, R13, RZ, !P5 ;  /* 0x000000ff0d0c7207 */ /* 0x000fe20006800000 */
[----:B------:R-:W-:-:S04]  /*85b0*/  VIADD R15, R14, 0x1 ;  /* 0x000000010e0f7836 */ /* 0x000fc80000000000 */
[----:B------:R-:W-:Y:S02]  /*85c0*/  IMAD.IADD R12, R7, 0x1, R12 ;  /* 0x00000001070c7824 */ /* 0x000fe400078e020c */
[----:B------:R-:W-:-:S03]  /*85d0*/  @!P3 IMAD.MOV R15, RZ, RZ, R14 ;  /* 0x000000ffff0fb224 */ /* 0x000fc600078e020e */
        /* <DEDUP_REMOVED lines=8> */
[----:B------:R-:W1:Y:S01]  /*8660*/  SHFL.UP PT, R13, R7, 0x1, RZ ;  /* 0x04200000070d7989 */ /* 0x000e6200000e00ff */
[----:B------:R-:W-:-:S04]  /*8670*/  ISETP.NE.AND P3, PT, R7, RZ, PT ;  /* 0x000000ff0700720c */ /* 0x000fc80003f65270 */
        /* <DEDUP_REMOVED lines=60> */
[----:B------:R-:W-:Y:S01]  /*8a40*/  IMAD.IADD R7, R7, 0x1, R16 ;  /* 0x0000000107077824 */ /* 0x000fe200078e0210 */
[----:B------:R-:W-:-:S02]  /*8a50*/  ISETP.NE.AND P3, PT, R5, 0x3, PT ;  /* 0x000000030500780c */ /* 0x000fc40003f65270 */
[----:B------:R-:W-:Y:S02]  /*8a60*/  SEL R16, R14, RZ, !P5 ;  /* 0x000000ff0e107207 */ /* 0x000fe40006800000 */
[----:B------:R-:W-:Y:S01]  /*8a70*/  SEL R12, R7, R12, !P3 ;  /* 0x0000000c070c7207 */ /* 0x000fe20005800000 */
[----:B------:R-:W-:Y:S01]  /*8a80*/  IMAD.IADD R7, R18, 0x1, R7 ;  /* 0x0000000112077824 */ /* 0x000fe200078e0207 */
[----:B--2---:R-:W-:Y:S01]  /*8a90*/  ISETP.NE.AND P6, PT, R20, RZ, PT ;  /* 0x000000ff1400720c */ /* 0x004fe20003fc5270 */
[----:B------:R-:W-:Y:S01]  /*8aa0*/  IMAD.IADD R18, R19, 0x1, R16 ;  /* 0x0000000113127824 */ /* 0x000fe200078e0210 */
[----:B------:R-:W-:-:S04]  /*8ab0*/  SEL R13, R14, R13, !P3 ;  /* 0x0000000d0e0d7207 */ /* 0x000fc80005800000 */
[----:B------:R-:W-:Y:S02]  /*8ac0*/  SEL R14, R18, RZ, !P6 ;  /* 0x000000ff120e7207 */ /* 0x000fe40007000000 */
[----:B------:R-:W-:Y:S02]  /*8ad0*/  ISETP.NE.AND P5, PT, R5, 0x4, PT ;  /* 0x000000040500780c */ /* 0x000fe40003fa5270 */
[----:B------:R-:W-:Y:S01]  /*8ae0*/  ISETP.NE.AND P3, PT, R22, RZ, PT ;  /* 0x000000ff1600720c */ /* 0x000fe20003f65270 */
[----:B------:R-:W-:Y:S01]  /*8af0*/  IMAD.IADD R14, R21, 0x1, R14 ;  /* 0x00000001150e7824 */ /* 0x000fe200078e020e */
        /* <DEDUP_REMOVED lines=49> */
.L_x_14231:
[----:B------:R-:W-:Y:S05]  /*8e10*/  NANOSLEEP 0x1c2 ;  /* 0x000001c20000795d */ /* 0x000fea0003800000 */
[----:B------:R-:W-:Y:S01]  /*8e20*/  NOP ;  /* 0x0000000000007918 */ /* 0x000fe20000000000 */
.L_x_14232:
[----:B--2---:R-:W-:-:S03]  /*8e30*/  IMAD.WIDE.U32 R12, R43, 0x10, RZ ;  /* 0x000000102b0c7825 */ /* 0x004fc600078e00ff */
[----:B------:R-:W-:Y:S02]  /*8e40*/  LOP3.LUT R19, R12, 0xfffffff0, RZ, 0x3c, !PT ;  /* 0xfffffff00c137812 */ /* 0x000fe400078e3cff */
[----:B------:R-:W-:Y:S02]  /*8e50*/  LOP3.LUT R13, RZ, R13, RZ, 0x33, !PT ;  /* 0x0000000dff0d7212 */ /* 0x000fe400078e33ff */
[----:B------:R-:W-:-:S05]  /*8e60*/  IADD3 R18, P3, PT, R38, R19, RZ ;  /* 0x0000001326127210 */ /* 0x000fca0007f7e0ff */
[----:B------:R-:W-:-:S08]  /*8e70*/  IMAD.X R19, R39, 0x1, R13, P3 ;  /* 0x0000000127137824 */ /* 0x000fd000018e060d */
.L_x_14234:
[----:B------:R-:W2:Y:S01]  /*8e80*/  LD.E.128.STRONG.GPU R12, desc[UR12][R18.64+0x200] ;  /* 0x0002000c120c7980 */ /* 0x000ea2000c10fd00 */
[----:B------:R-:W-:Y:S05]  /*8e90*/  YIELD ;  /* 0x0000000000007946 */ /* 0x000fea0003800000 */
[----:B------:R-:W-:Y:S01]  /*8ea0*/  UMOV UR5, 0xffffffff ;  /* 0xffffffff00057882 */ /* 0x000fe20000000000 */
[----:B--2---:R-:W-:-:S04]  /*8eb0*/  ISETP.NE.U32.AND P3, PT, R14, 0x63, PT ;  /* 0x000000630e00780c */ /* 0x004fc80003f65070 */
[----:B------:R-:W-:Y:S01]  /*8ec0*/  ISETP.NE.AND.EX P3, PT, R15, RZ, PT, P3 ;  /* 0x000000ff0f00720c */ /* 0x000fe20003f65330 */
[----:B------:R-:W-:-:S12]  /*8ed0*/  BRA.DIV UR5, `(.L_x_14233) ;  /* 0x00000032051c7947 */ /* 0x000fd8000b800000 */
[----:B------:R-:W-:-:S13]  /*8ee0*/  VOTE.ANY P3, !P3 ;  /* 0x0000000000ff7806 */ /* 0x000fda0005860100 */
.L_x_14290:
        /* <DEDUP_REMOVED lines=48> */
[----:B0-----:R-:W-:Y:S02]  /*91f0*/  SEL R13, R13, RZ, !P5 ;  /* 0x000000ff0d0d7207 */ /* 0x001fe40006800000 */
[----:B------:R-:W-:Y:S02]  /*9200*/  ISETP.GT.AND P5, PT, R5, R22, PT ;  /* 0x000000160500720c */ /* 0x000fe40003fa4270 */
[----:B------:R-:W-:Y:S02]  /*9210*/  SEL R18, R13, RZ, !P3 ;  /* 0x000000ff0d127207 */ /* 0x000fe40005800000 */
[----:B-1----:R-:W-:Y:S02]  /*9220*/  SEL R12, R12, RZ, !P3 ;  /* 0x000000ff0c0c7207 */ /* 0x002fe40005800000 */
[----:B------:R-:W-:Y:S01]  /*9230*/  ISETP.NE.U32.AND P3, PT, R14, 0x65, PT ;  /* 0x000000650e00780c */ /* 0x000fe20003f65070 */
[----:B------:R-:W-:-:S02]  /*9240*/  IMAD.IADD R23, R17, 0x1, R18 ;  /* 0x0000000111177824 */ /* 0x000fc400078e0212 */
[----:B------:R-:W-:Y:S01]  /*9250*/  IMAD.IADD R45, R19, 0x1, R12 ;  /* 0x00000001132d7824 */ /* 0x000fe200078e020c */
[----:B------:R-:W-:Y:S01]  /*9260*/  ISETP.NE.AND.EX P3, PT, R15, RZ, PT, P3 ;  /* 0x000000ff0f00720c */ /* 0x000fe20003f65330 */
[----:B------:R-:W0:Y:S01]  /*9270*/  LDC.64 R12, c[0x0][0x3a8] ;  /* 0x0000ea00ff0c7b82 */ /* 0x000e220000000a00 */
[----:B------:R-:W1:Y:S02]  /*9280*/  SHFL.DOWN PT, R17, R23, 0x10, R22 ;  /* 0x0a00000017117989 */ /* 0x000e6400000e0016 */
[----:B------:R-:W-:Y:S02]  /*9290*/  ISETP.NE.AND P6, PT, R45, RZ, PT ;  /* 0x000000ff2d00720c */ /* 0x000fe40003fc5270 */
[----:B------:R-:W2:Y:S07]  /*92a0*/  SHFL.DOWN PT, R18, R45, 0x10, R22 ;  /* 0x0a0000002d127989 */ /* 0x000eae00000e0016 */
[----:B------:R-:W-:-:S02]  /*92b0*/  VOTE.ALL P3, P3 ;  /* 0x0000000000ff7806 */ /* 0x000fc40001860000 */
[----:B-1----:R-:W-:Y:S02]  /*92c0*/  SEL R5, R17, RZ, !P6 ;  /* 0x000000ff11057207 */ /* 0x002fe40007000000 */
[----:B0-----:R-:W-:Y:S02]  /*92d0*/  IADD3 R17, P6, PT, R12, 0x200, RZ ;  /* 0x000002000c117810 */ /* 0x001fe40007fde0ff */
[----:B--2---:R-:W-:Y:S02]  /*92e0*/  SEL R18, R18, RZ, !P5 ;  /* 0x000000ff12127207 */ /* 0x004fe40006800000 */
[----:B------:R-:W-:Y:S01]  /*92f0*/  SEL R20, R5, RZ, !P5 ;  /* 0x000000ff05147207 */ /* 0x000fe20006800000 */
[----:B------:R-:W-:Y:S02]  /*9300*/  IMAD.X R19, RZ, RZ, R13, P6 ;  /* 0x000000ffff137224 */ /* 0x000fe400030e060d */
[----:B------:R-:W-:Y:S02]  /*9310*/  IMAD.IADD R18, R45, 0x1, R18 ;  /* 0x000000012d127824 */ /* 0x000fe400078e0212 */
[----:B------:R-:W-:-:S07]  /*9320*/  IMAD.IADD R20, R23, 0x1, R20 ;  /* 0x0000000117147824 */ /* 0x000fce00078e0214 */
.L_x_14304:
[----:B------:R-:W-:Y:S05]  /*9330*/  @!P3 BRA `(.L_x_14236) ;  /* 0x000000040034b947 */ /* 0x000fea0003800000 */
.L_x_14240:
[----:B------:R-:W-:Y:S02]  /*9340*/  IMAD.MOV.U32 R12, RZ, RZ, R17 ;  /* 0x000000ffff0c7224 */ /* 0x000fe400078e0011 */
[----:B------:R-:W-:Y:S02]  /*9350*/  IMAD.MOV.U32 R13, RZ, RZ, R19 ;  /* 0x000000ffff0d7224 */ /* 0x000fe400078e0013 */
[----:B------:R-:W-:-:S07]  /*9360*/  IMAD.WIDE R22, R24, 0x10, R12 ;  /* 0x0000001018167825 */ /* 0x000fce00078e020c */
.L_x_14238:
[----:B------:R-:W2:Y:S01]  /*9370*/  LD.E.128.STRONG.GPU R12, desc[UR12][R22.64+-0x200] ;  /* 0xfffe000c160c7980 */ /* 0x000ea2000c10fd00 */
[----:B------:R-:W-:Y:S05]  /*9380*/  YIELD ;  /* 0x0000000000007946 */ /* 0x000fea0003800000 */
[----:B------:R-:W-:Y:S01]  /*9390*/  UMOV UR5, 0xffffffff ;  /* 0xffffffff00057882 */ /* 0x000fe20000000000 */
[----:B--2---:R-:W-:-:S04]  /*93a0*/  ISETP.NE.U32.AND P3, PT, R14, 0x63, PT ;  /* 0x000000630e00780c */ /* 0x004fc80003f65070 */
[----:B------:R-:W-:Y:S01]  /*93b0*/  ISETP.NE.AND.EX P3, PT, R15, RZ, PT, P3 ;  /* 0x000000ff0f00720c */ /* 0x000fe20003f65330 */
[----:B------:R-:W-:-:S12]  /*93c0*/  BRA.DIV UR5, `(.L_x_14237) ;  /* 0x0000003205d87947 */ /* 0x000fd8000b800000 */
[----:B------:R-:W-:-:S13]  /*93d0*/  VOTE.ANY P3, !P3 ;  /* 0x0000000000ff7806 */ /* 0x000fda0005860100 */
.L_x_14307:
        /* <DEDUP_REMOVED lines=43> */
[----:B------:R-:W-:-:S03]  /*9690*/  IMAD.IADD R13, R23, 0x1, R26 ;  /* 0x00000001170d7824 */ /* 0x000fc600078e021a */
[----:B------:R-:W-:Y:S02]  /*96a0*/  ISETP.GT.AND P6, PT, R5, R22, PT ;  /* 0x000000160500720c */ /* 0x000fe40003fc4270 */
[----:B------:R-:W1:Y:S01]  /*96b0*/  SHFL.DOWN PT, R26, R13, 0x8, R22 ;  /* 0x090000000d1a7989 */ /* 0x000e6200000e0016 */
[----:B------:R-:W-:-:S04]  /*96c0*/  ISETP.NE.AND P5, PT, R13, RZ, PT ;  /* 0x000000ff0d00720c */ /* 0x000fc80003fa5270 */
[----:B0-----:R-:W-:-:S04]  /*96d0*/  SEL R44, R44, RZ, !P5 ;  /* 0x000000ff2c2c7207 */ /* 0x001fc80006800000 */
[----:B------:R-:W-:Y:S02]  /*96e0*/  SEL R23, R44, RZ, !P3 ;  /* 0x000000ff2c177207 */ /* 0x000fe40005800000 */
[----:B-1----:R-:W-:Y:S02]  /*96f0*/  SEL R26, R26, RZ, !P3 ;  /* 0x000000ff1a1a7207 */ /* 0x002fe40005800000 */
[----:B------:R-:W-:Y:S01]  /*9700*/  ISETP.NE.U32.AND P3, PT, R14, 0x65, PT ;  /* 0x000000650e00780c */ /* 0x000fe20003f65070 */
[----:B------:R-:W-:Y:S02]  /*9710*/  IMAD.IADD R23, R12, 0x1, R23 ;  /* 0x000000010c177824 */ /* 0x000fe400078e0217 */
[----:B------:R-:W-:Y:S01]  /*9720*/  IMAD.IADD R45, R13, 0x1, R26 ;  /* 0x000000010d2d7824 */ /* 0x000fe200078e021a */
[----:B------:R-:W-:Y:S02]  /*9730*/  ISETP.NE.AND.EX P3, PT, R15, RZ, PT, P3 ;  /* 0x000000ff0f00720c */ /* 0x000fe40003f65330 */
[----:B------:R-:W0:Y:S02]  /*9740*/  SHFL.DOWN PT, R44, R23, 0x10, R22 ;  /* 0x0a000000172c7989 */ /* 0x000e2400000e0016 */
[----:B------:R-:W-:-:S02]  /*9750*/  ISETP.NE.AND P5, PT, R45, RZ, PT ;  /* 0x000000ff2d00720c */ /* 0x000fc40003fa5270 */
[----:B------:R-:W1:Y:S07]  /*9760*/  SHFL.DOWN PT, R12, R45, 0x10, R22 ;  /* 0x0a0000002d0c7989 */ /* 0x000e6e00000e0016 */
[----:B------:R-:W-:Y:S02]  /*9770*/  VOTE.ALL P3, P3 ;  /* 0x0000000000ff7806 */ /* 0x000fe40001860000 */
[----:B0-----:R-:W-:Y:S02]  /*9780*/  SEL R44, R44, RZ, !P5 ;  /* 0x000000ff2c2c7207 */ /* 0x001fe40006800000 */
[----:B------:R-:W-:-:S02]  /*9790*/  ISETP.NE.AND P5, PT, R18, RZ, PT ;  /* 0x000000ff1200720c */ /* 0x000fc40003fa5270 */
[----:B------:R-:W-:Y:S02]  /*97a0*/  SEL R44, R44, RZ, !P6 ;  /* 0x000000ff2c2c7207 */ /* 0x000fe40007000000 */
[----:B-1----:R-:W-:-:S03]  /*97b0*/  SEL R12, R12, RZ, !P6 ;  /* 0x000000ff0c0c7207 */ /* 0x002fc60007000000 */
[----:B------:R-:W-:Y:S01]  /*97c0*/  IMAD.IADD R44, R23, 0x1, R44 ;  /* 0x00000001172c7824 */ /* 0x000fe200078e022c */
[----:B------:R-:W-:-:S04]  /*97d0*/  IADD3 R18, PT, PT, R45, R12, R18 ;  /* 0x0000000c2d127210 */ /* 0x000fc80007ffe012 */
[----:B------:R-:W-:-:S05]  /*97e0*/  SEL R5, R44, RZ, !P5 ;  /* 0x000000ff2c057207 */ /* 0x000fca0006800000 */
[----:B------:R-:W-:-:S07]  /*97f0*/  IMAD.IADD R20, R5, 0x1, R20 ;  /* 0x0000000105147824 */ /* 0x000fce00078e0214 */
.L_x_14321:
[----:B------:R-:W-:Y:S05]  /*9800*/  @P3 BRA `(.L_x_14240) ;  /* 0xfffffff800cc3947 */ /* 0x000fea000383ffff */
.L_x_14236:
        /* <DEDUP_REMOVED lines=21> */
.L_x_14242:
[----:B------:R-:W-:Y:S05]  /*9960*/  BSYNC.RECONVERGENT B0 ;  /* 0x0000000000007941 */ /* 0x000fea0003800200 */
.L_x_14241:
[----:B------:R0:W-:Y:S01]  /*9970*/  @!P5 STS.64 [R3+0x48], R18 ;  /* 0x000048120300d388 */ /* 0x0001e20000000a00 */
[----:B------:R-:W-:Y:S02]  /*9980*/  @!P5 IMAD.MOV.U32 R16, RZ, RZ, R18 ;  /* 0x000000ffff10d224 */ /* 0x000fe400078e0012 */
[----:B------:R-:W-:-:S07]  /*9990*/  @!P5 IMAD.MOV.U32 R35, RZ, RZ, R20 ;  /* 0x000000ffff23d224 */ /* 0x000fce00078e0014 */
.L_x_14230:
[----:B------:R-:W-:Y:S05]  /*99a0*/  WARPSYNC.ALL ;  /* 0x0000000000007948 */ /* 0x000fea0003800000 */
[C---:B------:R-:W-:Y:S01]  /*99b0*/  ISETP.NE.AND P4, PT, R43.reuse, RZ, PT ;  /* 0x000000ff2b00720c */ /* 0x040fe20003f85270 */
[----:B------:R-:W2:Y:S08]  /*99c0*/  S2UR UR5, SR_CgaCtaId ;  /* 0x00000000000579c3 */ /* 0x000eb00000008800 */
[----:B------:R-:W-:Y:S04]  /*99d0*/  BAR.SYNC.DEFER_BLOCKING 0x0 ;  /* 0x0000000000007b1d */ /* 0x000fe80000010000 */
[----:B------:R-:W-:Y:S01]  /*99e0*/  @P4 ISETP.NE.AND P5, PT, R16, RZ, PT ;  /* 0x000000ff1000420c */ /* 0x000fe20003fa5270 */
[----:B------:R-:W-:Y:S01]  /*99f0*/  IMAD R22, R43, 0x9, RZ ;  /* 0x000000092b167824 */ /* 0x000fe200078e02ff */
[----:B------:R-:W-:Y:S01]  /*9a00*/  ISETP.NE.AND P3, PT, R34, R2, PT ;  /* 0x000000022200720c */ /* 0x000fe20003f65270 */
[----:B------:R-:W-:-:S03]  /*9a10*/  UMOV UR4, 0x400 ;  /* 0x0000040000047882 */ /* 0x000fc60000000000 */
[C---:B------:R-:W-:Y:S01]  /*9a20*/  ISETP.EQ.OR P3, PT, R22.reuse, R0, !P3 ;  /* 0x000000001600720c */ /* 0x040fe20005f62670 */
[C---:B------:R-:W-:Y:S01]  /*9a30*/  VIADD R7, R22.reuse, 0x3 ;  /* 0x0000000316077836 */ /* 0x040fe20000000000 */
[----:B------:R-:W-:Y:S01]  /*9a40*/  BSSY.RECONVERGENT B0, `(.L_x_14243) ;  /* 0x0000147000007945 */ /* 0x000fe20003800200 */
[----:B-1----:R-:W-:Y:S01]  /*9a50*/  VIADD R21, R22, 0x7 ;  /* 0x0000000716157836 */ /* 0x002fe20000000000 */
[----:B------:R-:W-:Y:S01]  /*9a60*/  SEL R23, RZ, 0x1, !P3 ;  /* 0x00000001ff177807 */ /* 0x000fe20005800000 */
[----:B--2---:R-:W-:-:S09]  /*9a70*/  ULEA UR4, UR5, UR4, 0x18 ;  /* 0x0000000405047291 */ /* 0x004fd2000f8ec0ff */
[----:B------:R-:W1:Y:S02]  /*9a80*/  @P4 LDS.64 R12, [UR4+0x48] ;  /* 0x00004804ff0c4984 */ /* 0x000e640008000a00 */
[----:B-1----:R-:W-:Y:S01]  /*9a90*/  @P4 SEL R14, R13, RZ, !P5 ;  /* 0x000000ff0d0e4207 */ /* 0x002fe20006800000 */
[----:B------:R-:W-:Y:S01]  /*9aa0*/  @P4 IMAD.IADD R12, R16, 0x1, R12 ;  /* 0x00000001100c4824 */ /* 0x000fe200078e020c */
[----:B------:R-:W-:Y:S01]  /*9ab0*/  ISETP.NE.AND P5, PT, R6, R8, PT ;  /* 0x000000080600720c */ /* 0x000fe20003fa5270 */
[----:B------:R-:W-:Y:S02]  /*9ac0*/  VIADD R13, R23, 0x1 ;  /* 0x00000001170d7836 */ /* 0x000fe40000000000 */
[----:B------:R-:W-:Y:S01]  /*9ad0*/  @P4 IMAD.IADD R35, R35, 0x1, R14 ;  /* 0x0000000123234824 */ /* 0x000fe200078e020e */
[----:B------:R-:W-:Y:S01]  /*9ae0*/  ISETP.EQ.OR P5, PT, R7, R0, !P5 ;  /* 0x000000000700720c */ /* 0x000fe20006fa2670 */
[----:B------:R-:W-:Y:S01]  /*9af0*/  @P4 IMAD.MOV.U32 R16, RZ, RZ, R12 ;  /* 0x000000ffff104224 */ /* 0x000fe200078e000c */
[----:B------:R-:W-:Y:S01]  /*9b00*/  ISETP.NE.AND P4, PT, R8, R10, PT ;  /* 0x0000000a0800720c */ /* 0x000fe20003f85270 */
[----:B------:R-:W-:Y:S01]  /*9b10*/  @!P2 IMAD.MOV R13, RZ, RZ, R23 ;  /* 0x000000ffff0da224 */ /* 0x000fe200078e0217 */
[----:B------:R-:W-:Y:S01]  /*9b20*/  SEL R14, R35, RZ, !P3 ;  /* 0x000000ff230e7207 */ /* 0x000fe20005800000 */
[----:B------:R-:W-:Y:S01]  /*9b30*/  IMAD.IADD R37, R37, 0x1, R16 ;  /* 0x0000000125257824 */ /* 0x000fe200078e0210 */
[----:B------:R-:W-:Y:S01]  /*9b40*/  ISETP.NE.AND P3, PT, R10, R28, PT ;  /* 0x0000001c0a00720c */ /* 0x000fe20003f65270 */
[----:B------:R-:W-:-:S02]  /*9b50*/  IMAD.IADD R13, R16, 0x1, R13 ;  /* 0x00000001100d7824 */ /* 0x000fc400078e020d */
[----:B0-----:R-:W-:Y:S02]  /*9b60*/  IMAD.IADD R3, R9, 0x1, R14 ;  /* 0x0000000109037824 */ /* 0x001fe400078e020e */
[----:B------:R-:W-:Y:S02]  /*9b70*/  VIADD R9, R22, 0x4 ;  /* 0x0000000416097836 */ /* 0x000fe40000000000 */
[----:B------:R-:W-:Y:S01]  /*9b80*/  IMAD.IADD R26, R23, 0x1, R16 ;  /* 0x00000001171a7824 */ /* 0x000fe200078e0210 */
[----:B------:R-:W-:Y:S02]  /*9b90*/  SEL R14, R3, RZ, !P2 ;  /* 0x000000ff030e7207 */ /* 0x000fe40005000000 */
[----:B------:R-:W-:-:S03]  /*9ba0*/  ISETP.EQ.OR P4, PT, R9, R0, !P4 ;  /* 0x000000000900720c */ /* 0x000fc60006782670 */
[----:B------:R-:W-:Y:S02]  /*9bb0*/  IMAD.IADD R5, R11, 0x1, R14 ;  /* 0x000000010b057824 */ /* 0x000fe400078e020e */
[----:B------:R-:W0:Y:S01]  /*9bc0*/  LDS.64 R14, [UR4+0x70] ;  /* 0x00007004ff0e7984 */ /* 0x000e220008000a00 */
[----:B------:R-:W-:Y:S02]  /*9bd0*/  VIADD R11, R22, 0x5 ;  /* 0x00000005160b7836 */ /* 0x000fe40000000000 */
[----:B------:R-:W-:-:S03]  /*9be0*/  SEL R18, R5, RZ, !P1 ;  /* 0x000000ff05127207 */ /* 0x000fc60004800000 */
[----:B------:R-:W-:Y:S02]  /*9bf0*/  ISETP.EQ.OR P3, PT, R11, R0, !P3 ;  /* 0x000000000b00720c */ /* 0x000fe40005f62670 */
        /* <DEDUP_REMOVED lines=8> */
[----:B------:R-:W-:Y:S02]  /*9c80*/  ISETP.NE.AND P5, PT, R30, R32, PT ;  /* 0x000000201e00720c */ /* 0x000fe40003fa5270 */
[----:B------:R-:W-:Y:S01]  /*9c90*/  SEL R20, R9, RZ, !P4 ;  /* 0x000000ff09147207 */ /* 0x000fe20006000000 */
[----:B------:R-:W-:Y:S01]  /*9ca0*/  VIADD R19, R17, 0x1 ;  /* 0x0000000111137836 */ /* 0x000fe20000000000 */
[----:B------:R-:W-:Y:S01]  /*9cb0*/  ISETP.EQ.OR P5, PT, R21, R0, !P5 ;  /* 0x000000001500720c */ /* 0x000fe20006fa2670 */
[----:B------:R-:W-:-:S02]  /*9cc0*/  @!P4 IMAD.MOV R19, RZ, RZ, R17 ;  /* 0x000000ffff13c224 */ /* 0x000fc400078e0211 */
[----:B------:R-:W-:Y:S02]  /*9cd0*/  IMAD.IADD R11, R33, 0x1, R20 ;  /* 0x00000001210b7824 */ /* 0x000fe400078e0214 */
[----:B------:R-:W-:Y:S02]  /*9ce0*/  VIADD R20, R19, 0x1 ;  /* 0x0000000113147836 */ /* 0x000fe40000000000 */
[----:B------:R-:W-:Y:S01]  /*9cf0*/  @!P3 IMAD.MOV R20, RZ, RZ, R19 ;  /* 0x000000ffff14b224 */ /* 0x000fe200078e0213 */
[----:B------:R-:W-:-:S03]  /*9d00*/  SEL R29, R11, RZ, !P3 ;  /* 0x000000ff0b1d7207 */ /* 0x000fc60005800000 */
[----:B------:R-:W-:Y:S02]  /*9d10*/  VIADD R21, R20, 0x1 ;  /* 0x0000000114157836 */ /* 0x000fe40000000000 */
[----:B------:R-:W-:Y:S01]  /*9d20*/  IMAD.IADD R29, R40, 0x1, R29 ;  /* 0x00000001281d7824 */ /* 0x000fe200078e021d */
[----:B0-----:R-:W-:Y:S01]  /*9d30*/  ISETP.GE.AND P6, PT, R15, 0x101, PT ;  /* 0x000001010f00780c */ /* 0x001fe20003fc6270 */
[----:B------:R-:W-:-:S03]  /*9d40*/  @!P0 IMAD.MOV R21, RZ, RZ, R20 ;  /* 0x000000ffff158224 */ /* 0x000fc600078e0214 */
[----:B------:R-:W-:-:S05]  /*9d50*/  SEL R24, R29, RZ, !P0 ;  /* 0x000000ff1d187207 */ /* 0x000fca0004000000 */
[----:B------:R-:W-:-:S05]  /*9d60*/  IMAD.IADD R31, R41, 0x1, R24 ;  /* 0x00000001291f7824 */ /* 0x000fca00078e0218 */
[----:B------:R-:W-:-:S05]  /*9d70*/  SEL R33, R31, RZ, !P5 ;  /* 0x000000ff1f217207 */ /* 0x000fca0006800000 */
[----:B------:R-:W-:Y:S01]  /*9d80*/  IMAD.IADD R33, R42, 0x1, R33 ;  /* 0x000000012a217824 */ /* 0x000fe200078e0221 */
[----:B-1----:R-:W-:Y:S06]  /*9d90*/  @!P6 BRA `(.L_x_14244) ;  /* 0x0000000c0048e947 */ /* 0x002fec0003800000 */
[----:B------:R-:W0:Y:S01]  /*9da0*/  LDS R24, [UR4+0x64] ;  /* 0x00006404ff187984 */ /* 0x000e220008000800 */
[----:B------:R-:W-:Y:S01]  /*9db0*/  BAR.SYNC.DEFER_BLOCKING 0x0 ;  /* 0x0000000000007b1d */ /* 0x000fe20000010000 */
[----:B------:R-:W-:-:S04]  /*9dc0*/  ISETP.NE.AND P6, PT, R34, R2, PT ;  /* 0x000000022200720c */ /* 0x000fc80003fc5270 */
[----:B------:R-:W-:Y:S01]  /*9dd0*/  ISETP.NE.AND P6, PT, R22, R0, P6 ;  /* 0x000000001600720c */ /* 0x000fe200037c5270 */
[----:B------:R-:W-:-:S04]  /*9de0*/  IMAD.MOV.U32 R22, RZ, RZ, 0x9 ;  /* 0x00000009ff167424 */ /* 0x000fc800078e00ff */
[----:B------:R-:W-:-:S08]  /*9df0*/  IMAD R23, R43, R22, 0x3 ;  /* 0x000000032b177424 */ /* 0x000fd000078e0216 */
        /* <DEDUP_REMOVED lines=13> */
[----:B------:R-:W-:Y:S01]  /*9ed0*/  ISETP.NE.AND P6, PT, R23, R0, P6 ;  /* 0x000000001700720c */ /* 0x000fe200037c5270 */
[----:B------:R-:W-:Y:S01]  /*9ee0*/  IMAD R23, R43, R22, 0x8 ;  /* 0x000000082b177424 */ /* 0x000fe200078e0216 */
[----:B------:R-:W-:Y:S01]  /*9ef0*/  ISETP.NE.AND P2, PT, R32, R36, PT ;  /* 0x000000242000720c */ /* 0x000fe20003f45270 */
[----:B------:R1:W-:Y:S01]  /*9f00*/  @P1 STS.64 [R13], R4 ;  /* 0x000000040d001388 */ /* 0x0003e20000000a00 */
[----:B------:R-:W-:Y:S01]  /*9f10*/  @P3 LEA R19, R19, UR4, 0x3 ;  /* 0x0000000413133c11 */ /* 0x000fe2000f8e18ff */
[----:B------:R-:W-:Y:S01]  /*9f20*/  @P5 IMAD.IADD R21, R21, 0x1, -R24 ;  /* 0x0000000115155824 */ /* 0x000fe200078e0a18 */
[----:B------:R-:W-:-:S02]  /*9f30*/  ISETP.NE.AND P2, PT, R23, R0, P2 ;  /* 0x000000001700720c */ /* 0x000fc40001745270 */
        /* <DEDUP_REMOVED lines=15> */
[----:B-1----:R-:W-:Y:S01]  /*a030*/  LOP3.LUT R2, RZ, R43, RZ, 0x33, !PT ;  /* 0x0000002bff027212 */ /* 0x002fe200078e33ff */
        /* <DEDUP_REMOVED lines=17> */
.L_x_14248:
        /* <DEDUP_REMOVED lines=10> */
.L_x_14247:
[----:B------:R-:W-:Y:S05]  /*a1f0*/  BSYNC.RECONVERGENT B1 ;  /* 0x0000000000017941 */ /* 0x000fea0003800200 */
.L_x_14246:
[----:B------:R-:W-:Y:S05]  /*a200*/  @!P1 BRA `(.L_x_14245) ;  /* 0x0000000c00289947 */ /* 0x000fea0003800000 */
[----:B------:R-:W0:Y:S01]  /*a210*/  LDCU.128 UR8, c[0x0][0x390] ;  /* 0x00007200ff0877ac */ /* 0x000e220008000c00 */
[----:B--2---:R-:W-:Y:S01]  /*a220*/  IMAD.IADD R2, R15, 0x1, -R37 ;  /* 0x000000010f027824 */ /* 0x004fe200078e0a25 */
        /* <DEDUP_REMOVED lines=17> */
.L_x_14251:
[----:B----4-:R-:W0:Y:S01]  /*a340*/  LDS.64 R24, [R3+-0x1000] ;  /* 0xfff0000003187984 */ /* 0x010e220000000a00 */
[----:B------:R-:W-:-:S03]  /*a350*/  IMAD.WIDE R30, R2, 0x4, R6 ;  /* 0x00000004021e7825 */ /* 0x000fc600078e0206 */
[----:B------:R-:W1:Y:S01]  /*a360*/  LDS.64 R26, [R3+-0x800] ;  /* 0xfff80000031a7984 */ /* 0x000e620000000a00 */
[----:B------:R-:W-:-:S03]  /*a370*/  IMAD.WIDE R34, R2, 0x4, R4 ;  /* 0x0000000402227825 */ /* 0x000fc600078e0204 */
[----:B------:R-:W2:Y:S01]  /*a380*/  LDS.64 R28, [R3] ;  /* 0x00000000031c7984 */ /* 0x000ea20000000a00 */
[C---:B------:R-:W-:Y:S02]  /*a390*/  VIADD R41, R2.reuse, 0x400 ;  /* 0x0000040002297836 */ /* 0x040fe40000000000 */
[----:B------:R-:W-:Y:S01]  /*a3a0*/  VIADD R45, R2, 0x800 ;  /* 0x00000800022d7836 */ /* 0x000fe20000000000 */
[----:B------:R-:W3:Y:S01]  /*a3b0*/  LDS.64 R32, [R3+0x800] ;  /* 0x0008000003207984 */ /* 0x000ee20000000a00 */
[----:B------:R-:W-:-:S03]  /*a3c0*/  IMAD.WIDE R38, R41, 0x4, R6 ;  /* 0x0000000429267825 */ /* 0x000fc600078e0206 */
[----:B------:R-:W4:Y:S01]  /*a3d0*/  LDS.64 R8, [R3+0x1000] ;  /* 0x0010000003087984 */ /* 0x000f220000000a00 */
[----:B------:R-:W-:-:S03]  /*a3e0*/  IMAD.WIDE R40, R41, 0x4, R4 ;  /* 0x0000000429287825 */ /* 0x000fc600078e0204 */
[----:B------:R-:W5:Y:S01]  /*a3f0*/  LDS.64 R10, [R3+0x1800] ;  /* 0x00180000030a7984 */ /* 0x000f620000000a00 */
[----:B------:R-:W-:-:S03]  /*a400*/  VIADD R37, R37, 0x1000 ;  /* 0x0000100025257836 */ /* 0x000fc60000000000 */
[----:B------:R-:W5:Y:S02]  /*a410*/  LDS.64 R16, [R3+0x2000] ;  /* 0x0020000003107984 */ /* 0x000f640000000a00 */
[----:B------:R-:W-:Y:S02]  /*a420*/  ISETP.GE.AND P1, PT, R37, R13, PT ;  /* 0x0000000d2500720c */ /* 0x000fe40003f26270 */
[----:B------:R-:W5:Y:S04]  /*a430*/  LDS.64 R18, [R3+0x2800] ;  /* 0x0028000003127984 */ /* 0x000f680000000a00 */
[----:B------:R-:W5:Y:S04]  /*a440*/  LDS.64 R20, [R3+0x3000] ;  /* 0x0030000003147984 */ /* 0x000f680000000a00 */
[----:B------:R-:W5:Y:S04]  /*a450*/  LDS.64 R22, [R3+0x3800] ;  /* 0x0038000003167984 */ /* 0x000f680000000a00 */
[----:B0-----:R-:W-:Y:S04]  /*a460*/  STG.E desc[UR12][R30.64+-0x800], R24 ;  /* 0xfff800181e007986 */ /* 0x001fe8000c10190c */
[----:B------:R-:W-:Y:S04]  /*a470*/  STG.E desc[UR12][R34.64+-0x800], R25 ;  /* 0xfff8001922007986 */ /* 0x000fe8000c10190c */
[----:B------:R-:W0:Y:S04]  /*a480*/  LDS.64 R24, [R3+0x4000] ;  /* 0x0040000003187984 */ /* 0x000e280000000a00 */
[----:B-1----:R-:W-:Y:S04]  /*a490*/  STG.E desc[UR12][R30.64+-0x400], R26 ;  /* 0xfffc001a1e007986 */ /* 0x002fe8000c10190c */
[----:B------:R-:W-:Y:S04]  /*a4a0*/  STG.E desc[UR12][R34.64+-0x400], R27 ;  /* 0xfffc001b22007986 */ /* 0x000fe8000c10190c */
[----:B--2---:R-:W-:Y:S04]  /*a4b0*/  STG.E desc[UR12][R30.64], R28 ;  /* 0x0000001c1e007986 */ /* 0x004fe8000c10190c */
[----:B------:R-:W1:Y:S04]  /*a4c0*/  LDS.64 R26, [R3+0x4800] ;  /* 0x00480000031a7984 */ /* 0x000e680000000a00 */
[----:B------:R-:W-:Y:S04]  /*a4d0*/  STG.E desc[UR12][R34.64], R29 ;  /* 0x0000001d22007986 */ /* 0x000fe8000c10190c */
[----:B------:R-:W2:Y:S04]  /*a4e0*/  LDS.64 R28, [R3+0x5000] ;  /* 0x00500000031c7984 */ /* 0x000ea80000000a00 */
[----:B---3--:R-:W-:Y:S04]  /*a4f0*/  STG.E desc[UR12][R30.64+0x400], R32 ;  /* 0x000400201e007986 */ /* 0x008fe8000c10190c */
[----:B------:R-:W3:Y:S04]  /*a500*/  LDS.64 R30, [R3+0x5800] ;  /* 0x00580000031e7984 */ /* 0x000ee80000000a00 */
[----:B------:R-:W-:Y:S04]  /*a510*/  STG.E desc[UR12][R34.64+0x400], R33 ;  /* 0x0004002122007986 */ /* 0x000fe8000c10190c */
[----:B------:R-:W3:Y:S04]  /*a520*/  LDS.64 R32, [R3+0x6000] ;  /* 0x0060000003207984 */ /* 0x000ee80000000a00 */
[----:B------:R5:W3:Y:S04]  /*a530*/  LDS.64 R34, [R3+0x6800] ;  /* 0x0068000003227984 */ /* 0x000ae80000000a00 */
[----:B----4-:R-:W-:Y:S04]  /*a540*/  STG.E desc[UR12][R38.64+-0x800], R8 ;  /* 0xfff8000826007986 */ /* 0x010fe8000c10190c */
[----:B------:R4:W-:Y:S01]  /*a550*/  STG.E desc[UR12][R40.64+-0x800], R9 ;  /* 0xfff8000928007986 */ /* 0x0009e2000c10190c */
[----:B-----5:R-:W-:-:S03]  /*a560*/  VIADD R3, R3, 0x8000 ;  /* 0x0000800003037836 */ /* 0x020fc60000000000 */
[----:B------:R-:W-:Y:S04]  /*a570*/  STG.E desc[UR12][R38.64+-0x400], R10 ;  /* 0xfffc000a26007986 */ /* 0x000fe8000c10190c */
[----:B------:R5:W-:Y:S01]  /*a580*/  STG.E desc[UR12][R40.64+-0x400], R11 ;  /* 0xfffc000b28007986 */ /* 0x000be2000c10190c */
[----:B----4-:R-:W-:-:S03]  /*a590*/  IMAD.WIDE R8, R45, 0x4, R6 ;  /* 0x000000042d087825 */ /* 0x010fc600078e0206 */
[----:B------:R-:W-:Y:S04]  /*a5a0*/  STG.E desc[UR12][R38.64], R16 ;  /* 0x0000001026007986 */ /* 0x000fe8000c10190c */
[----:B------:R4:W-:Y:S01]  /*a5b0*/  STG.E desc[UR12][R40.64], R17 ;  /* 0x0000001128007986 */ /* 0x0009e2000c10190c */
[----:B-----5:R-:W-:-:S03]  /*a5c0*/  IMAD.WIDE R10, R45, 0x4, R4 ;  /* 0x000000042d0a7825 */ /* 0x020fc600078e0204 */
[----:B------:R0:W-:Y:S01]  /*a5d0*/  STG.E desc[UR12][R38.64+0x400], R18 ;  /* 0x0004001226007986 */ /* 0x0001e2000c10190c */
[----:B------:R-:W-:-:S03]  /*a5e0*/  VIADD R45, R2, 0xc00 ;  /* 0x00000c00022d7836 */ /* 0x000fc60000000000 */
[----:B------:R0:W-:Y:S01]  /*a5f0*/  STG.E desc[UR12][R40.64+0x400], R19 ;  /* 0x0004001328007986 */ /* 0x0001e2000c10190c */
[----:B------:R-:W-:-:S03]  /*a600*/  VIADD R2, R2, 0x1000 ;  /* 0x0000100002027836 */ /* 0x000fc60000000000 */
[----:B------:R0:W-:Y:S01]  /*a610*/  STG.E desc[UR12][R8.64+-0x800], R20 ;  /* 0xfff8001408007986 */ /* 0x0001e2000c10190c */
[----:B----4-:R-:W-:-:S03]  /*a620*/  IMAD.WIDE R16, R45, 0x4, R6 ;  /* 0x000000042d107825 */ /* 0x010fc600078e0206 */
[----:B------:R4:W-:Y:S01]  /*a630*/  STG.E desc[UR12][R10.64+-0x800], R21 ;  /* 0xfff800150a007986 */ /* 0x0009e2000c10190c */
[----:B------:R-:W-:-:S03]  /*a640*/  IMAD.WIDE R44, R45, 0x4, R4 ;  /* 0x000000042d2c7825 */ /* 0x000fc600078e0204 */
[----:B------:R4:W-:Y:S04]  /*a650*/  STG.E desc[UR12][R8.64+-0x400], R22 ;  /* 0xfffc001608007986 */ /* 0x0009e8000c10190c */
[----:B------:R4:W-:Y:S04]  /*a660*/  STG.E desc[UR12][R10.64+-0x400], R23 ;  /* 0xfffc00170a007986 */ /* 0x0009e8000c10190c */
[----:B0-----:R4:W-:Y:S04]  /*a670*/  STG.E desc[UR12][R8.64], R24 ;  /* 0x0000001808007986 */ /* 0x0019e8000c10190c */
[----:B------:R4:W-:Y:S04]  /*a680*/  STG.E desc[UR12][R10.64], R25 ;  /* 0x000000190a007986 */ /* 0x0009e8000c10190c */
[----:B-1----:R4:W-:Y:S04]  /*a690*/  STG.E desc[UR12][R8.64+0x400], R26 ;  /* 0x0004001a08007986 */ /* 0x0029e8000c10190c */
[----:B------:R4:W-:Y:S04]  /*a6a0*/  STG.E desc[UR12][R10.64+0x400], R27 ;  /* 0x0004001b0a007986 */ /* 0x0009e8000c10190c */
[----:B--2---:R4:W-:Y:S04]  /*a6b0*/  STG.E desc[UR12][R16.64+-0x800], R28 ;  /* 0xfff8001c10007986 */ /* 0x0049e8000c10190c */
[----:B------:R4:W-:Y:S04]  /*a6c0*/  STG.E desc[UR12][R44.64+-0x800], R29 ;  /* 0xfff8001d2c007986 */ /* 0x0009e8000c10190c */
[----:B---3--:R4:W-:Y:S04]  /*a6d0*/  STG.E desc[UR12][R16.64+-0x400], R30 ;  /* 0xfffc001e10007986 */ /* 0x0089e8000c10190c */
[----:B------:R4:W-:Y:S04]  /*a6e0*/  STG.E desc[UR12][R44.64+-0x400], R31 ;  /* 0xfffc001f2c007986 */ /* 0x0009e8000c10190c */
[----:B------:R4:W-:Y:S04]  /*a6f0*/  STG.E desc[UR12][R16.64], R32 ;  /* 0x0000002010007986 */ /* 0x0009e8000c10190c */
[----:B------:R4:W-:Y:S04]  /*a700*/  STG.E desc[UR12][R44.64], R33 ;  /* 0x000000212c007986 */ /* 0x0009e8000c10190c */
[----:B------:R4:W-:Y:S04]  /*a710*/  STG.E desc[UR12][R16.64+0x400], R34 ;  /* 0x0004002210007986 */ /* 0x0009e8000c10190c */
[----:B------:R4:W-:Y:S01]  /*a720*/  STG.E desc[UR12][R44.64+0x400], R35 ;  /* 0x000400232c007986 */ /* 0x0009e2000c10190c */
[----:B------:R-:W-:Y:S05]  /*a730*/  @!P1 BRA `(.L_x_14251) ;  /* 0xfffffffc00009947 */ /* 0x000fea000383ffff */
.L_x_14250:
[----:B------:R-:W-:Y:S05]  /*a740*/  BSYNC.RECONVERGENT B1 ;  /* 0x0000000000017941 */ /* 0x000fea0003800200 */
.L_x_14249:
[----:B----4-:R-:W-:Y:S01]  /*a750*/  IMAD.IADD R8, R15, 0x1, -R37 ;  /* 0x000000010f087824 */ /* 0x010fe200078e0a25 */
        /* <DEDUP_REMOVED lines=36> */
.L_x_14253:
[----:B------:R-:W-:Y:S05]  /*a9a0*/  BSYNC.RECONVERGENT B1 ;  /* 0x0000000000017941 */ /* 0x000fea0003800200 */
.L_x_14252:
        /* <DEDUP_REMOVED lines=17> */
.L_x_14244:
[----:B------:R-:W0:Y:S01]  /*aac0*/  LDC.64 R24, c[0x0][0x390] ;  /* 0x0000e400ff187b82 */ /* 0x000e220000000a00 */
[----:B------:R-:W-:-:S04]  /*aad0*/  ISETP.NE.AND P6, PT, R34, R2, PT ;  /* 0x000000022200720c */ /* 0x000fc80003fc5270 */
[----:B------:R-:W-:-:S03]  /*aae0*/  ISETP.NE.AND P6, PT, R22, R0, P6 ;  /* 0x000000001600720c */ /* 0x000fc600037c5270 */
[----:B------:R-:W1:Y:S08]  /*aaf0*/  LDC.64 R38, c[0x0][0x398] ;  /* 0x0000e600ff267b82 */ /* 0x000e700000000a00 */
[----:B------:R-:W2:Y:S02]  /*ab00*/  LDC.64 R40, c[0x0][0x390] ;  /* 0x0000e400ff287b82 */ /* 0x000ea40000000a00 */
[----:B0-----:R-:W-:-:S06]  /*ab10*/  @!P6 IMAD.WIDE R22, R16, 0x4, R24 ;  /* 0x000000041016e825 */ /* 0x001fcc00078e0218 */
[----:B------:R-:W0:Y:S01]  /*ab20*/  LDC.64 R44, c[0x0][0x398] ;  /* 0x0000e600ff2c7b82 */ /* 0x000e220000000a00 */
[----:B------:R2:W-:Y:S01]  /*ab30*/  @!P6 STG.E desc[UR12][R22.64], R34 ;  /* 0x000000221600e986 */ /* 0x0005e2000c10190c */
[----:B-1----:R-:W-:-:S06]  /*ab40*/  @!P6 IMAD.WIDE R24, R16, 0x4, R38 ;  /* 0x000000041018e825 */ /* 0x002fcc00078e0226 */
[----:B------:R-:W1:Y:S01]  /*ab50*/  LDC.64 R38, c[0x0][0x398] ;  /* 0x0000e600ff267b82 */ /* 0x000e620000000a00 */
[----:B------:R0:W-:Y:S01]  /*ab60*/  @!P6 STG.E desc[UR12][R24.64], R35 ;  /* 0x000000231800e986 */ /* 0x0001e2000c10190c */
[----:B------:R-:W-:Y:S01]  /*ab70*/  ISETP.NE.AND P6, PT, R6, R8, PT ;  /* 0x000000080600720c */ /* 0x000fe20003fc5270 */
[----:B--2---:R-:W-:-:S05]  /*ab80*/  @P2 IMAD.WIDE R22, R26, 0x4, R40 ;  /* 0x000000041a162825 */ /* 0x004fca00078e0228 */
[----:B------:R-:W2:Y:S01]  /*ab90*/  LDC.64 R40, c[0x0][0x390] ;  /* 0x0000e400ff287b82 */ /* 0x000ea20000000a00 */
[----:B------:R3:W-:Y:S01]  /*aba0*/  @P2 STG.E desc[UR12][R22.64], R2 ;  /* 0x0000000216002986 */ /* 0x0007e2000c10190c */
[----:B0-----:R-:W-:-:S06]  /*abb0*/  @P2 IMAD.WIDE R24, R26, 0x4, R44 ;  /* 0x000000041a182825 */ /* 0x001fcc00078e022c */
[----:B------:R-:W0:Y:S01]  /*abc0*/  LDC.64 R34, c[0x0][0x398] ;  /* 0x0000e600ff227b82 */ /* 0x000e220000000a00 */
[----:B------:R4:W-:Y:S01]  /*abd0*/  @P2 STG.E desc[UR12][R24.64], R3 ;  /* 0x0000000318002986 */ /* 0x0009e2000c10190c */
[----:B---3--:R-:W-:-:S06]  /*abe0*/  IMAD.MOV.U32 R2, RZ, RZ, 0x9 ;  /* 0x00000009ff027424 */ /* 0x008fcc00078e00ff */
[----:B------:R-:W3:Y:S01]  /*abf0*/  LDC.64 R22, c[0x0][0x390] ;  /* 0x0000e400ff167b82 */ /* 0x000ee20000000a00 */
[CC--:B------:R-:W-:Y:S02]  /*ac00*/  IMAD R15, R43.reuse, R2.reuse, 0x3 ;  /* 0x000000032b0f7424 */ /* 0x0c0fe400078e0202 */
[----:B----4-:R-:W-:-:S03]  /*ac10*/  IMAD R3, R43, R2, 0x8 ;  /* 0x000000082b037424 */ /* 0x010fc600078e0202 */
[----:B------:R-:W-:Y:S01]  /*ac20*/  ISETP.NE.AND P6, PT, R15, R0, P6 ;  /* 0x000000000f00720c */ /* 0x000fe200037c5270 */
[C---:B--2---:R-:W-:Y:S01]  /*ac30*/  @P1 IMAD.WIDE R26, R13.reuse, 0x4, R40 ;  /* 0x000000040d1a1825 */ /* 0x044fe200078e0228 */
[----:B------:R-:W2:Y:S04]  /*ac40*/  LDC.64 R44, c[0x0][0x390] ;  /* 0x0000e400ff2c7b82 */ /* 0x000ea80000000a00 */
[----:B------:R1:W-:Y:S01]  /*ac50*/  @P1 STG.E desc[UR12][R26.64], R4 ;  /* 0x000000041a001986 */ /* 0x0003e2000c10190c */
[----:B0-----:R-:W-:-:S03]  /*ac60*/  @P1 IMAD.WIDE R34, R13, 0x4, R34 ;  /* 0x000000040d221825 */ /* 0x001fc600078e0222 */
[----:B------:R-:W0:Y:S02]  /*ac70*/  LDC.64 R40, c[0x0][0x398] ;  /* 0x0000e600ff287b82 */ /* 0x000e240000000a00 */
[----:B------:R4:W-:Y:S01]  /*ac80*/  @P1 STG.E desc[UR12][R34.64], R5 ;  /* 0x0000000522001986 */ /* 0x0009e2000c10190c */
[----:B------:R-:W-:Y:S01]  /*ac90*/  ISETP.NE.AND P1, PT, R32, R36, PT ;  /* 0x000000242000720c */ /* 0x000fe20003f25270 */
[----:B---3--:R-:W-:-:S04]  /*aca0*/  @!P6 IMAD.WIDE R24, R18, 0x4, R22 ;  /* 0x000000041218e825 */ /* 0x008fc800078e0216 */
[----:B------:R-:W3:Y:S01]  /*acb0*/  LDC.64 R22, c[0x0][0x390] ;  /* 0x0000e400ff167b82 */ /* 0x000ee20000000a00 */
[----:B------:R-:W-:Y:S01]  /*acc0*/  ISETP.NE.AND P1, PT, R3, R0, P1 ;  /* 0x000000000300720c */ /* 0x000fe20000f25270 */
[----:B-1----:R-:W-:Y:S01]  /*acd0*/  @!P6 IMAD.WIDE R26, R18, 0x4, R38 ;  /* 0x00000004121ae825 */ /* 0x002fe200078e0226 */
[----:B------:R-:W-:Y:S04]  /*ace0*/  @!P6 STG.E desc[UR12][R24.64], R6 ;  /* 0x000000061800e986 */ /* 0x000fe8000c10190c */
[----:B------:R1:W-:Y:S01]  /*acf0*/  @!P6 STG.E desc[UR12][R26.64], R7 ;  /* 0x000000071a00e986 */ /* 0x0003e2000c10190c */
[----:B----4-:R-:W4:Y:S01]  /*ad00*/  LDC.64 R34, c[0x0][0x390] ;  /* 0x0000e400ff227b82 */ /* 0x010f220000000a00 */
[----:B--2---:R-:W-:-:S07]  /*ad10*/  @P3 IMAD.WIDE R2, R19, 0x4, R44 ;  /* 0x0000000413023825 */ /* 0x004fce00078e022c */
[----:B------:R-:W2:Y:S01]  /*ad20*/  LDC.64 R38, c[0x0][0x398] ;  /* 0x0000e600ff267b82 */ /* 0x000ea20000000a00 */
[----:B---3--:R-:W-:-:S07]  /*ad30*/  @P4 IMAD.WIDE R22, R17, 0x4, R22 ;  /* 0x0000000411164825 */ /* 0x008fce00078e0216 */
[----:B------:R-:W3:Y:S01]  /*ad40*/  LDC.64 R4, c[0x0][0x390] ;  /* 0x0000e400ff047b82 */ /* 0x000ee20000000a00 */
[----:B0-----:R-:W-:Y:S01]  /*ad50*/  @P4 IMAD.WIDE R16, R17, 0x4, R40 ;  /* 0x0000000411104825 */ /* 0x001fe200078e0228 */
[----:B------:R0:W-:Y:S03]  /*ad60*/  @P4 STG.E desc[UR12][R22.64], R8 ;  /* 0x0000000816004986 */ /* 0x0001e6000c10190c */
[----:B----4-:R-:W-:-:S03]  /*ad70*/  @P0 IMAD.WIDE R34, R20, 0x4, R34 ;  /* 0x0000000414220825 */ /* 0x010fc600078e0222 */
[----:B------:R-:W4:Y:S01]  /*ad80*/  LDC.64 R40, c[0x0][0x398] ;  /* 0x0000e600ff287b82 */ /* 0x000f220000000a00 */
[----:B------:R0:W-:Y:S04]  /*ad90*/  @P4 STG.E desc[UR12][R16.64], R9 ;  /* 0x0000000910004986 */ /* 0x0001e8000c10190c */
[----:B------:R0:W-:Y:S01]  /*ada0*/  @P3 STG.E desc[UR12][R2.64], R10 ;  /* 0x0000000a02003986 */ /* 0x0001e2000c10190c */
[----:B--2---:R-:W-:Y:S02]  /*adb0*/  @P0 IMAD.WIDE R38, R20, 0x4, R38 ;  /* 0x0000000414260825 */ /* 0x004fe400078e0226 */
[----:B-1----:R-:W1:Y:S08]  /*adc0*/  LDC.64 R26, c[0x0][0x398] ;  /* 0x0000e600ff1a7b82 */ /* 0x002e700000000a00 */
[----:B------:R-:W2:Y:S01]  /*add0*/  LDC.64 R24, c[0x0][0x390] ;  /* 0x0000e400ff187b82 */ /* 0x000ea20000000a00 */
[----:B---3--:R-:W-:-:S07]  /*ade0*/  @P5 IMAD.WIDE R4, R21, 0x4, R4 ;  /* 0x0000000415045825 */ /* 0x008fce00078e0204 */
[----:B------:R-:W3:Y:S01]  /*adf0*/  LDC.64 R6, c[0x0][0x398] ;  /* 0x0000e600ff067b82 */ /* 0x000ee20000000a00 */
[----:B----4-:R-:W-:-:S05]  /*ae00*/  @P3 IMAD.WIDE R18, R19, 0x4, R40 ;  /* 0x0000000413123825 */ /* 0x010fca00078e0228 */
[----:B------:R0:W-:Y:S01]  /*ae10*/  @P3 STG.E desc[UR12][R18.64], R11 ;  /* 0x0000000b12003986 */ /* 0x0001e2000c10190c */
[----:B-1----:R-:W-:-:S03]  /*ae20*/  @P5 IMAD.WIDE R26, R21, 0x4, R26 ;  /* 0x00000004151a5825 */ /* 0x002fc600078e021a */
[----:B------:R0:W-:Y:S04]  /*ae30*/  @P0 STG.E desc[UR12][R34.64], R28 ;  /* 0x0000001c22000986 */ /* 0x0001e8000c10190c */
[----:B------:R0:W-:Y:S01]  /*ae40*/  @P0 STG.E desc[UR12][R38.64], R29 ;  /* 0x0000001d26000986 */ /* 0x0001e2000c10190c */
[----:B--2---:R-:W-:-:S03]  /*ae50*/  @!P1 IMAD.WIDE R24, R37, 0x4, R24 ;  /* 0x0000000425189825 */ /* 0x004fc600078e0218 */
[----:B------:R0:W-:Y:S04]  /*ae60*/  @P5 STG.E desc[UR12][R4.64], R30 ;  /* 0x0000001e04005986 */ /* 0x0001e8000c10190c */
[----:B------:R0:W-:Y:S01]  /*ae70*/  @P5 STG.E desc[UR12][R26.64], R31 ;  /* 0x0000001f1a005986 */ /* 0x0001e2000c10190c */
[----:B---3--:R-:W-:-:S03]  /*ae80*/  @!P1 IMAD.WIDE R6, R37, 0x4, R6 ;  /* 0x0000000425069825 */ /* 0x008fc600078e0206 */
[----:B------:R0:W-:Y:S04]  /*ae90*/  @!P1 STG.E desc[UR12][R24.64], R32 ;  /* 0x0000002018009986 */ /* 0x0001e8000c10190c */
[----:B------:R0:W-:Y:S02]  /*aea0*/  @!P1 STG.E desc[UR12][R6.64], R33 ;  /* 0x0000002106009986 */ /* 0x0001e4000c10190c */
.L_x_14245:
[----:B------:R-:W-:Y:S05]  /*aeb0*/  BSYNC.RECONVERGENT B0 ;  /* 0x0000000000007941 */ /* 0x000fea0003800200 */
.L_x_14243:
        /* <DEDUP_REMOVED lines=13> */
.L_x_14199:
[----:B------:R-:W-:Y:S01]  /*af90*/  BSSY B0, `(.L_x_14254) ;  /* 0x0000006000007945 */ /* 0x000fe20003800000 */
[----:B------:R-:W-:Y:S01]  /*afa0*/  PLOP3.LUT P3, PT, P1, PT, PT, 0x8, 0x80 ;  /* 0x000000000080781c */ /* 0x000fe20000f6e170 */
[----:B------:R-:W-:-:S12]  /*afb0*/  IMAD.MOV.U32 R5, RZ, RZ, -0x1 ;  /* 0xffffffffff057424 */ /* 0x000fd800078e00ff */
[----:B------:R-:W-:Y:S05]  /*afc0*/  WARPSYNC.COLLECTIVE R5, `(.L_x_14255) ;  /* 0x0000000005087348 */ /* 0x000fea0003c00000 */
[----:B------:R-:W-:Y:S01]  /*afd0*/  VOTE.ANY P3, P3 ;  /* 0x0000000000ff7806 */ /* 0x000fe20001860100 */
[----:B------:R-:W-:-:S12]  /*afe0*/  ENDCOLLECTIVE ;  /* 0x000000000000791b */ /* 0x000fd80003800000 */
.L_x_14255:
[----:B------:R-:W-:Y:S05]  /*aff0*/  BSYNC B0 ;  /* 0x0000000000007941 */ /* 0x000fea0003800000 */
.L_x_14254:
[----:B------:R-:W-:Y:S01]  /*b000*/  PLOP3.LUT P1, PT, P3, PT, PT, 0x80, 0x8 ;  /* 0x000000000008781c */ /* 0x000fe20001f2f070 */
[----:B------:R-:W-:-:S12]  /*b010*/  BRA `(.L_x_14256) ;  /* 0xffffff8400007947 */ /* 0x000fd8000383ffff */
.L_x_14201:
        /* <DEDUP_REMOVED lines=9> */
.L_x_14258:
[----:B------:R-:W-:Y:S05]  /*b0b0*/  BSYNC B0 ;  /* 0x0000000000007941 */ /* 0x000fea0003800000 */
.L_x_14257:
[----:B------:R-:W-:Y:S01]  /*b0c0*/  LOP3.LUT R5, R5, 0x80000000, R36, 0xec, !PT ;  /* 0x8000000005057812 */ /* 0x000fe200078eec24 */
[----:B------:R-:W-:Y:S01]  /*b0d0*/  IMAD.MOV.U32 R7, RZ, RZ, 0x1 ;  /* 0x00000001ff077424 */ /* 0x000fe200078e00ff */
[----:B------:R-:W-:-:S03]  /*b0e0*/  ISETP.NE.AND P2, PT, R12, RZ, PT ;  /* 0x000000ff0c00720c */ /* 0x000fc60003f45270 */
        /* <DEDUP_REMOVED lines=8> */
.L_x_14259:
[----:B------:R-:W-:Y:S01]  /*b170*/  ISETP.GE.AND P1, PT, R3, R22, PT ;  /* 0x000000160300720c */ /* 0x000fe20003f26270 */
[----:B------:R-:W-:Y:S02]  /*b180*/  IMAD.MOV.U32 R14, RZ, RZ, R13 ;  /* 0x000000ffff0e7224 */ /* 0x000fe400078e000d */
[----:B------:R-:W-:-:S10]  /*b190*/  IMAD.MOV.U32 R19, RZ, RZ, R15 ;  /* 0x000000ffff137224 */ /* 0x000fd400078e000f */
[----:B------:R-:W-:Y:S05]  /*b1a0*/  WARPSYNC.COLLECTIVE R5, `(.L_x_14260) ;  /* 0x0000000005087348 */ /* 0x000fea0003c00000 */
[----:B------:R0:W1:Y:S02]  /*b1b0*/  SHFL.DOWN P5, R15, R14, R7, R22 ;  /* 0x080000070e0f7389 */ /* 0x00006400000a0016 */
[----:B01----:R-:W-:Y:S05]  /*b1c0*/  ENDCOLLECTIVE ;  /* 0x000000000000791b */ /* 0x003fea0003800000 */
.L_x_14260:
        /* <DEDUP_REMOVED lines=8> */
.L_x_14261:
[----:B------:R-:W-:Y:S02]  /*b250*/  SEL R17, R17, RZ, !P2 ;  /* 0x000000ff11117207 */ /* 0x000fe40005000000 */
[----:B------:R-:W-:Y:S02]  /*b260*/  ISETP.NE.AND P2, PT, R19, RZ, PT ;  /* 0x000000ff1300720c */ /* 0x000fe40003f45270 */
[----:B------:R-:W-:-:S05]  /*b270*/  SEL R17, R17, RZ, !P1 ;  /* 0x000000ff11117207 */ /* 0x000fca0004800000 */
[----:B------:R-:W-:Y:S02]  /*b280*/  IMAD.IADD R17, R13, 0x1, R17 ;  /* 0x000000010d117824 */ /* 0x000fe400078e0211 */
[----:B------:R-:W-:Y:S02]  /*b290*/  VIADD R13, R3, 0x2 ;  /* 0x00000002030d7836 */ /* 0x000fe40000000000 */
[----:B------:R-:W-:-:S03]  /*b2a0*/  IMAD.MOV.U32 R14, RZ, RZ, R17 ;  /* 0x000000ffff0e7224 */ /* 0x000fc600078e0011 */
[----:B------:R-:W-:Y:S01]  /*b2b0*/  ISETP.GT.AND P1, PT, R13, R22, PT ;  /* 0x000000160d00720c */ /* 0x000fe20003f24270 */
[----:B------:R-:W-:-:S12]  /*b2c0*/  IMAD.MOV.U32 R18, RZ, RZ, R15 ;  /* 0x000000ffff127224 */ /* 0x000fd800078e000f */
[----:B------:R-:W-:Y:S05]  /*b2d0*/  WARPSYNC.COLLECTIVE R5, `(.L_x_14262) ;  /* 0x0000000005087348 */ /* 0x000fea0003c00000 */
[----:B------:R0:W1:Y:S02]  /*b2e0*/  SHFL.DOWN P5, R15, R14, R7, R22 ;  /* 0x080000070e0f7389 */ /* 0x00006400000a0016 */
[----:B01----:R-:W-:Y:S05]  /*b2f0*/  ENDCOLLECTIVE ;  /* 0x000000000000791b */ /* 0x003fea0003800000 */
.L_x_14262:
        /* <DEDUP_REMOVED lines=8> */
.L_x_14263:
[----:B------:R-:W-:Y:S02]  /*b380*/  SEL R20, R20, RZ, !P2 ;  /* 0x000000ff14147207 */ /* 0x000fe40005000000 */
[----:B------:R-:W-:Y:S02]  /*b390*/  ISETP.NE.AND P2, PT, R23, RZ, PT ;  /* 0x000000ff1700720c */ /* 0x000fe40003f45270 */
[----:B------:R-:W-:-:S05]  /*b3a0*/  SEL R20, R20, RZ, !P1 ;  /* 0x000000ff14147207 */ /* 0x000fca0004800000 */
[----:B------:R-:W-:-:S04]  /*b3b0*/  IMAD.IADD R13, R17, 0x1, R20 ;  /* 0x00000001110d7824 */ /* 0x000fc800078e0214 */
[----:B------:R-:W-:Y:S02]  /*b3c0*/  IMAD.MOV.U32 R14, RZ, RZ, R13 ;  /* 0x000000ffff0e7224 */ /* 0x000fe400078e000d */
[----:B------:R-:W-:Y:S02]  /*b3d0*/  IMAD.MOV.U32 R12, RZ, RZ, R15 ;  /* 0x000000ffff0c7224 */ /* 0x000fe400078e000f */
[----:B------:R-:W-:-:S05]  /*b3e0*/  VIADD R15, R3, 0x4 ;  /* 0x00000004030f7836 */ /* 0x000fca0000000000 */
[----:B------:R-:W-:-:S13]  /*b3f0*/  ISETP.GT.AND P1, PT, R15, R22, PT ;  /* 0x000000160f00720c */ /* 0x000fda0003f24270 */
[----:B------:R-:W-:Y:S05]  /*b400*/  WARPSYNC.COLLECTIVE R5, `(.L_x_14264) ;  /* 0x0000000005087348 */ /* 0x000fea0003c00000 */
[----:B------:R0:W1:Y:S02]  /*b410*/  SHFL.DOWN P5, R15, R14, R7, R22 ;  /* 0x080000070e0f7389 */ /* 0x00006400000a0016 */
[----:B01----:R-:W-:Y:S05]  /*b420*/  ENDCOLLECTIVE ;  /* 0x000000000000791b */ /* 0x003fea0003800000 */
.L_x_14264:
        /* <DEDUP_REMOVED lines=8> */
.L_x_14265:
        /* <DEDUP_REMOVED lines=11> */
.L_x_14266:
        /* <DEDUP_REMOVED lines=8> */
.L_x_14267:
        /* <DEDUP_REMOVED lines=12> */
.L_x_14268:
[----:B------:R-:W-:Y:S05]  /*b6a0*/  WARPSYNC.COLLECTIVE R5, `(.L_x_14269) ;  /* 0x0000000005087348 */ /* 0x000fea0003c00000 */
[----:B------:R-:W-:Y:S01]  /*b6b0*/  VOTE.ALL P3, P3 ;  /* 0x0000000000ff7806 */ /* 0x000fe20001860000 */
[----:B------:R-:W-:-:S12]  /*b6c0*/  ENDCOLLECTIVE ;  /* 0x000000000000791b */ /* 0x000fd80003800000 */
.L_x_14269:
[----:B------:R-:W-:-:S05]  /*b6d0*/  SEL R18, R18, RZ, !P1 ;  /* 0x000000ff12127207 */ /* 0x000fca0004800000 */
[----:B------:R-:W-:Y:S01]  /*b6e0*/  IMAD.IADD R18, R37, 0x1, R18 ;  /* 0x0000000125127824 */ /* 0x000fe200078e0212 */
[----:B------:R-:W-:-:S05]  /*b6f0*/  LOP3.LUT R5, RZ, R0, RZ, 0x33, !PT ;  /* 0x00000000ff057212 */ /* 0x000fca00078e33ff */
[----:B------:R-:W-:Y:S02]  /*b700*/  IMAD.IADD R26, R5, 0x1, R44 ;  /* 0x00000001051a7824 */ /* 0x000fe400078e022c */
[----:B------:R-:W-:-:S05]  /*b710*/  IMAD.MOV.U32 R17, RZ, RZ, R15 ;  /* 0x000000ffff117224 */ /* 0x000fca00078e000f */
[----:B------:R-:W-:-:S04]  /*b720*/  SEL R17, R17, RZ, !P2 ;  /* 0x000000ff11117207 */ /* 0x000fc80005000000 */
[----:B------:R-:W-:Y:S02]  /*b730*/  SEL R20, R17, RZ, !P1 ;  /* 0x000000ff11147207 */ /* 0x000fe40004800000 */
[----:B------:R-:W-:-:S03]  /*b740*/  IADD3 R17, P1, PT, R12, 0x200, RZ ;  /* 0x000002000c117810 */ /* 0x000fc60007f3e0ff */
[----:B------:R-:W-:Y:S02]  /*b750*/  IMAD.IADD R20, R23, 0x1, R20 ;  /* 0x0000000117147824 */ /* 0x000fe400078e0214 */
[----:B------:R-:W-:Y:S01]  /*b760*/  IMAD.X R19, RZ, RZ, R13, P1 ;  /* 0x000000ffff137224 */ /* 0x000fe200008e060d */
[----:B------:R-:W-:Y:S07]  /*b770*/  BRA `(.L_x_14270) ;  /* 0xffffff8000387947 */ /* 0x000fee000383ffff */
.L_x_14203:
[----:B------:R-:W-:Y:S01]  /*b780*/  BSSY B0, `(.L_x_14271) ;  /* 0x0000006000007945 */ /* 0x000fe20003800000 */
[----:B------:R-:W-:Y:S01]  /*b790*/  PLOP3.LUT P3, PT, P1, PT, PT, 0x8, 0x80 ;  /* 0x000000000080781c */ /* 0x000fe20000f6e170 */
[----:B------:R-:W-:-:S12]  /*b7a0*/  IMAD.MOV.U32 R5, RZ, RZ, -0x1 ;  /* 0xffffffffff057424 */ /* 0x000fd800078e00ff */
[----:B------:R-:W-:Y:S05]  /*b7b0*/  WARPSYNC.COLLECTIVE R5, `(.L_x_14272) ;  /* 0x0000000005087348 */ /* 0x000fea0003c00000 */
[----:B------:R-:W-:Y:S01]  /*b7c0*/  VOTE.ANY P3, P3 ;  /* 0x0000000000ff7806 */ /* 0x000fe20001860100 */
[----:B------:R-:W-:-:S12]  /*b7d0*/  ENDCOLLECTIVE ;  /* 0x000000000000791b */ /* 0x000fd80003800000 */
.L_x_14272:
[----:B------:R-:W-:Y:S05]  /*b7e0*/  BSYNC B0 ;  /* 0x0000000000007941 */ /* 0x000fea0003800000 */
.L_x_14271:
[----:B------:R-:W-:Y:S01]  /*b7f0*/  PLOP3.LUT P1, PT, P3, PT, PT, 0x80, 0x8 ;  /* 0x000000000008781c */ /* 0x000fe20001f2f070 */
[----:B------:R-:W-:-:S12]  /*b800*/  BRA `(.L_x_14273) ;  /* 0xffffff8000407947 */ /* 0x000fd8000383ffff */
.L_x_14205:
        /* <DEDUP_REMOVED lines=8> */
.L_x_14275:
[----:B------:R-:W-:Y:S05]  /*b890*/  BSYNC B0 ;  /* 0x0000000000007941 */ /* 0x000fea0003800000 */
.L_x_14274:
        /* <DEDUP_REMOVED lines=12> */
.L_x_14276:
[----:B------:R-:W-:Y:S01]  /*b960*/  ISETP.GE.AND P1, PT, R3, R22, PT ;  /* 0x000000160300720c */ /* 0x000fe20003f26270 */
[----:B------:R-:W-:Y:S02]  /*b970*/  IMAD.MOV.U32 R14, RZ, RZ, R13 ;  /* 0x000000ffff0e7224 */ /* 0x000fe400078e000d */
[----:B------:R-:W-:-:S10]  /*b980*/  IMAD.MOV.U32 R37, RZ, RZ, R15 ;  /* 0x000000ffff257224 */ /* 0x000fd400078e000f */
[----:B------:R-:W-:Y:S05]  /*b990*/  WARPSYNC.COLLECTIVE R5, `(.L_x_14277) ;  /* 0x0000000005087348 */ /* 0x000fea0003c00000 */
[----:B------:R0:W1:Y:S02]  /*b9a0*/  SHFL.DOWN P5, R15, R14, R7, R22 ;  /* 0x080000070e0f7389 */ /* 0x00006400000a0016 */
[----:B01----:R-:W-:Y:S05]  /*b9b0*/  ENDCOLLECTIVE ;  /* 0x000000000000791b */ /* 0x003fea0003800000 */
.L_x_14277:
        /* <DEDUP_REMOVED lines=8> */
.L_x_14278:
[----:B------:R-:W-:Y:S02]  /*ba40*/  SEL R23, R23, RZ, !P2 ;  /* 0x000000ff17177207 */ /* 0x000fe40005000000 */
[----:B------:R-:W-:Y:S02]  /*ba50*/  ISETP.NE.AND P2, PT, R37, RZ, PT ;  /* 0x000000ff2500720c */ /* 0x000fe40003f45270 */
[----:B------:R-:W-:-:S05]  /*ba60*/  SEL R23, R23, RZ, !P1 ;  /* 0x000000ff17177207 */ /* 0x000fca0004800000 */
[----:B------:R-:W-:-:S04]  /*ba70*/  IMAD.IADD R23, R13, 0x1, R23 ;  /* 0x000000010d177824 */ /* 0x000fc800078e0217 */
[----:B------:R-:W-:Y:S02]  /*ba80*/  IMAD.MOV.U32 R14, RZ, RZ, R23 ;  /* 0x000000ffff0e7224 */ /* 0x000fe400078e0017 */
[----:B------:R-:W-:-:S07]  /*ba90*/  IMAD.MOV.U32 R13, RZ, RZ, R15 ;  /* 0x000000ffff0d7224 */ /* 0x000fce00078e000f */
[----:B------:R-:W-:Y:S05]  /*baa0*/  WARPSYNC.COLLECTIVE R5, `(.L_x_14279) ;  /* 0x0000000005087348 */ /* 0x000fea0003c00000 */
[----:B------:R0:W1:Y:S02]  /*bab0*/  SHFL.DOWN P5, R15, R14, R7, R22 ;  /* 0x080000070e0f7389 */ /* 0x00006400000a0016 */
[----:B01----:R-:W-:Y:S05]  /*bac0*/  ENDCOLLECTIVE ;  /* 0x000000000000791b */ /* 0x003fea0003800000 */
.L_x_14279:
[----:B------:R-:W-:Y:S02]  /*bad0*/  IMAD.MOV.U32 R7, RZ, RZ, 0x4 ;  /* 0x00000004ff077424 */ /* 0x000fe400078e00ff */
[----:B------:R-:W-:Y:S02]  /*bae0*/  IMAD.MOV.U32 R42, RZ, RZ, R15 ;  /* 0x000000ffff2a7224 */ /* 0x000fe400078e000f */
[----:B------:R-:W-:-:S03]  /*baf0*/  VIADD R15, R3, 0x2 ;  /* 0x00000002030f7836 */ /* 0x000fc60000000000 */
[----:B------:R-:W-:Y:S02]  /*bb00*/  SEL R42, R42, RZ, !P2 ;  /* 0x000000ff2a2a7207 */ /* 0x000fe40005000000 */
[----:B------:R-:W-:Y:S01]  /*bb10*/  ISETP.GT.AND P1, PT, R15, R22, PT ;  /* 0x000000160f00720c */ /* 0x000fe20003f24270 */
[----:B------:R-:W-:-:S03]  /*bb20*/  VIADD R15, R3, 0x4 ;  /* 0x00000004030f7836 */ /* 0x000fc60000000000 */
[----:B------:R-:W-:Y:S02]  /*bb30*/  SEL R12, R13, RZ, !P1 ;  /* 0x000000ff0d0c7207 */ /* 0x000fe40004800000 */
[----:B------:R-:W-:Y:S02]  /*bb40*/  SEL R42, R42, RZ, !P1 ;  /* 0x000000ff2a2a7207 */ /* 0x000fe40004800000 */
[----:B------:R-:W-:Y:S01]  /*bb50*/  ISETP.GT.AND P1, PT, R15, R22, PT ;  /* 0x000000160f00720c */ /* 0x000fe20003f24270 */
[----:B------:R-:W-:Y:S02]  /*bb60*/  IMAD.IADD R13, R37, 0x1, R12 ;  /* 0x00000001250d7824 */ /* 0x000fe400078e020c */
[----:B------:R-:W-:Y:S02]  /*bb70*/  IMAD.IADD R43, R23, 0x1, R42 ;  /* 0x00000001172b7824 */ /* 0x000fe400078e022a */
[----:B------:R-:W-:Y:S01]  /*bb80*/  IMAD.MOV.U32 R14, RZ, RZ, R13 ;  /* 0x000000ffff0e7224 */ /* 0x000fe200078e000d */
[----:B------:R-:W-:-:S13]  /*bb90*/  ISETP.NE.AND P2, PT, R13, RZ, PT ;  /* 0x000000ff0d00720c */ /* 0x000fda0003f45270 */
[----:B------:R-:W-:Y:S05]  /*bba0*/  WARPSYNC.COLLECTIVE R5, `(.L_x_14280) ;  /* 0x0000000005087348 */ /* 0x000fea0003c00000 */
[----:B------:R0:W1:Y:S02]  /*bbb0*/  SHFL.DOWN P5, R15, R14, R7, R22 ;  /* 0x080000070e0f7389 */ /* 0x00006400000a0016 */
[----:B01----:R-:W-:Y:S05]  /*bbc0*/  ENDCOLLECTIVE ;  /* 0x000000000000791b */ /* 0x003fea0003800000 */
.L_x_14280:
[----:B------:R-:W-:Y:S02]  /*bbd0*/  IMAD.MOV.U32 R14, RZ, RZ, R43 ;  /* 0x000000ffff0e7224 */ /* 0x000fe400078e002b */
[----:B------:R-:W-:-:S07]  /*bbe0*/  IMAD.MOV.U32 R12, RZ, RZ, R15 ;  /* 0x000000ffff0c7224 */ /* 0x000fce00078e000f */
[----:B------:R-:W-:Y:S05]  /*bbf0*/  WARPSYNC.COLLECTIVE R5, `(.L_x_14281) ;  /* 0x0000000005087348 */ /* 0x000fea0003c00000 */
[----:B------:R0:W1:Y:S02]  /*bc00*/  SHFL.DOWN P5, R15, R14, R7, R22 ;  /* 0x080000070e0f7389 */ /* 0x00006400000a0016 */
[----:B01----:R-:W-:Y:S05]  /*bc10*/  ENDCOLLECTIVE ;  /* 0x000000000000791b */ /* 0x003fea0003800000 */
.L_x_14281:
        /* <DEDUP_REMOVED lines=9> */
.L_x_14282:
        /* <DEDUP_REMOVED lines=10> */
.L_x_14283:
        /* <DEDUP_REMOVED lines=8> */
.L_x_14284:
        /* <DEDUP_REMOVED lines=9> */
.L_x_14285:
[----:B------:R-:W-:Y:S05]  /*be60*/  WARPSYNC.COLLECTIVE R5, `(.L_x_14286) ;  /* 0x0000000005087348 */ /* 0x000fea0003c00000 */
[----:B------:R-:W-:Y:S01]  /*be70*/  VOTE.ALL P3, P3 ;  /* 0x0000000000ff7806 */ /* 0x000fe20001860000 */
[----:B------:R-:W-:-:S12]  /*be80*/  ENDCOLLECTIVE ;  /* 0x000000000000791b */ /* 0x000fd80003800000 */
.L_x_14286:
[----:B------:R-:W-:Y:S02]  /*be90*/  IMAD.MOV.U32 R42, RZ, RZ, R15 ;  /* 0x000000ffff2a7224 */ /* 0x000fe400078e000f */
[----:B------:R-:W-:-:S03]  /*bea0*/  VIADD R15, R3, 0x10 ;  /* 0x00000010030f7836 */ /* 0x000fc60000000000 */
[----:B------:R-:W-:Y:S02]  /*beb0*/  SEL R42, R42, RZ, !P2 ;  /* 0x000000ff2a2a7207 */ /* 0x000fe40005000000 */
[----:B------:R-:W-:-:S04]  /*bec0*/  ISETP.GT.AND P1, PT, R15, R22, PT ;  /* 0x000000160f00720c */ /* 0x000fc80003f24270 */
[----:B------:R-:W-:Y:S02]  /*bed0*/  SEL R42, R42, RZ, !P1 ;  /* 0x000000ff2a2a7207 */ /* 0x000fe40004800000 */
[----:B------:R-:W-:Y:S02]  /*bee0*/  SEL R12, R12, RZ, !P1 ;  /* 0x000000ff0c0c7207 */ /* 0x000fe40004800000 */
[----:B------:R-:W-:Y:S01]  /*bef0*/  ISETP.NE.AND P1, PT, R18, RZ, PT ;  /* 0x000000ff1200720c */ /* 0x000fe20003f25270 */
[----:B------:R-:W-:Y:S01]  /*bf00*/  IMAD.IADD R42, R13, 0x1, R42 ;  /* 0x000000010d2a7824 */ /* 0x000fe200078e022a */
[----:B------:R-:W-:-:S04]  /*bf10*/  IADD3 R18, PT, PT, R43, R12, R18 ;  /* 0x0000000c2b127210 */ /* 0x000fc80007ffe012 */
[----:B------:R-:W-:-:S05]  /*bf20*/  SEL R5, R42, RZ, !P1 ;  /* 0x000000ff2a057207 */ /* 0x000fca0004800000 */
[----:B------:R-:W-:Y:S01]  /*bf30*/  IMAD.IADD R20, R5, 0x1, R20 ;  /* 0x0000000105147824 */ /* 0x000fe200078e0214 */
[----:B------:R-:W-:Y:S06]  /*bf40*/  BRA `(.L_x_14287) ;  /* 0xffffff7c00787947 */ /* 0x000fec000383ffff */
.L_x_14233:
[----:B------:R-:W-:Y:S01]  /*bf50*/  BSSY B0, `(.L_x_14288) ;  /* 0x0000006000007945 */ /* 0x000fe20003800000 */
[----:B------:R-:W-:Y:S01]  /*bf60*/  PLOP3.LUT P3, PT, P3, PT, PT, 0x8, 0x80 ;  /* 0x000000000080781c */ /* 0x000fe20001f6e170 */
[----:B------:R-:W-:-:S12]  /*bf70*/  IMAD.MOV.U32 R5, RZ, RZ, -0x1 ;  /* 0xffffffffff057424 */ /* 0x000fd800078e00ff */
[----:B------:R-:W-:Y:S05]  /*bf80*/  WARPSYNC.COLLECTIVE R5, `(.L_x_14289) ;  /* 0x0000000005087348 */ /* 0x000fea0003c00000 */
[----:B------:R-:W-:Y:S01]  /*bf90*/  VOTE.ANY P3, P3 ;  /* 0x0000000000ff7806 */ /* 0x000fe20001860100 */
[----:B------:R-:W-:-:S12]  /*bfa0*/  ENDCOLLECTIVE ;  /* 0x000000000000791b */ /* 0x000fd80003800000 */
.L_x_14289:
[----:B------:R-:W-:Y:S05]  /*bfb0*/  BSYNC B0 ;  /* 0x0000000000007941 */ /* 0x000fea0003800000 */
.L_x_14288:
[----:B------:R-:W-:Y:S05]  /*bfc0*/  BRA `(.L_x_14290) ;  /* 0xffffffcc00c87947 */ /* 0x000fea000383ffff */
.L_x_14235:
        /* <DEDUP_REMOVED lines=9> */
.L_x_14292:
[----:B------:R-:W-:Y:S05]  /*c060*/  BSYNC B0 ;  /* 0x0000000000007941 */ /* 0x000fea0003800000 */
.L_x_14291:
        /* <DEDUP_REMOVED lines=11> */
.L_x_14293:
[----:B------:R-:W-:Y:S02]  /*c120*/  IMAD.MOV.U32 R14, RZ, RZ, R13 ;  /* 0x000000ffff0e7224 */ /* 0x000fe400078e000d */
[----:B------:R-:W-:-:S07]  /*c130*/  IMAD.MOV.U32 R18, RZ, RZ, R15 ;  /* 0x000000ffff127224 */ /* 0x000fce00078e000f */
[----:B------:R-:W-:Y:S05]  /*c140*/  WARPSYNC.COLLECTIVE R5, `(.L_x_14294) ;  /* 0x0000000005087348 */ /* 0x000fea0003c00000 */
[----:B------:R0:W1:Y:S02]  /*c150*/  SHFL.DOWN P5, R15, R14, R7, R22 ;  /* 0x080000070e0f7389 */ /* 0x00006400000a0016 */
[----:B01----:R-:W-:Y:S05]  /*c160*/  ENDCOLLECTIVE ;  /* 0x000000000000791b */ /* 0x003fea0003800000 */
.L_x_14294:
[----:B------:R-:W-:Y:S01]  /*c170*/  IMAD.MOV.U32 R7, RZ, RZ, 0x2 ;  /* 0x00000002ff077424 */ /* 0x000fe200078e00ff */
[----:B------:R-:W-:Y:S01]  /*c180*/  ISETP.GE.AND P5, PT, R3, R22, PT ;  /* 0x000000160300720c */ /* 0x000fe20003fa6270 */
[----:B------:R-:W-:-:S03]  /*c190*/  IMAD.MOV.U32 R17, RZ, RZ, R15 ;  /* 0x000000ffff117224 */ /* 0x000fc600078e000f */
[----:B------:R-:W-:Y:S02]  /*c1a0*/  SEL R19, R18, RZ, !P5 ;  /* 0x000000ff12137207 */ /* 0x000fe40006800000 */
[----:B------:R-:W-:-:S03]  /*c1b0*/  SEL R17, R17, RZ, !P6 ;  /* 0x000000ff11117207 */ /* 0x000fc60007000000 */
        /* <DEDUP_REMOVED lines=9> */
.L_x_14295:
[----:B------:R-:W-:Y:S02]  /*c250*/  IMAD.MOV.U32 R14, RZ, RZ, R17 ;  /* 0x000000ffff0e7224 */ /* 0x000fe400078e0011 */
[----:B------:R-:W-:-:S07]  /*c260*/  IMAD.MOV.U32 R18, RZ, RZ, R15 ;  /* 0x000000ffff127224 */ /* 0x000fce00078e000f */
[----:B------:R-:W-:Y:S05]  /*c270*/  WARPSYNC.COLLECTIVE R5, `(.L_x_14296) ;  /* 0x0000000005087348 */ /* 0x000fea0003c00000 */
[----:B------:R0:W1:Y:S02]  /*c280*/  SHFL.DOWN P5, R15, R14, R7, R22 ;  /* 0x080000070e0f7389 */ /* 0x00006400000a0016 */
[----:B01----:R-:W-:Y:S05]  /*c290*/  ENDCOLLECTIVE ;  /* 0x000000000000791b */ /* 0x003fea0003800000 */
.L_x_14296:
[----:B------:R-:W-:Y:S01]  /*c2a0*/  IMAD.MOV.U32 R7, RZ, RZ, 0x4 ;  /* 0x00000004ff077424 */ /* 0x000fe200078e00ff */
[----:B------:R-:W-:Y:S01]  /*c2b0*/  ISETP.GT.AND P5, PT, R13, R22, PT ;  /* 0x000000160d00720c */ /* 0x000fe20003fa4270 */
[----:B------:R-:W-:-:S03]  /*c2c0*/  IMAD.MOV.U32 R20, RZ, RZ, R15 ;  /* 0x000000ffff147224 */ /* 0x000fc600078e000f */
[----:B------:R-:W-:Y:S02]  /*c2d0*/  SEL R18, R18, RZ, !P5 ;  /* 0x000000ff12127207 */ /* 0x000fe40006800000 */
[----:B------:R-:W-:-:S03]  /*c2e0*/  SEL R20, R20, RZ, !P6 ;  /* 0x000000ff14147207 */ /* 0x000fc60007000000 */
[----:B------:R-:W-:Y:S01]  /*c2f0*/  IMAD.IADD R23, R19, 0x1, R18 ;  /* 0x0000000113177824 */ /* 0x000fe200078e0212 */
[----:B------:R-:W-:-:S03]  /*c300*/  SEL R20, R20, RZ, !P5 ;  /* 0x000000ff14147207 */ /* 0x000fc60006800000 */
[----:B------:R-:W-:Y:S01]  /*c310*/  IMAD.MOV.U32 R14, RZ, RZ, R23 ;  /* 0x000000ffff0e7224 */ /* 0x000fe200078e0017 */
[----:B------:R-:W-:Y:S01]  /*c320*/  ISETP.NE.AND P6, PT, R23, RZ, PT ;  /* 0x000000ff1700720c */ /* 0x000fe20003fc5270 */
[----:B------:R-:W-:-:S12]  /*c330*/  IMAD.IADD R13, R17, 0x1, R20 ;  /* 0x00000001110d7824 */ /* 0x000fd800078e0214 */
[----:B------:R-:W-:Y:S05]  /*c340*/  WARPSYNC.COLLECTIVE R5, `(.L_x_14297) ;  /* 0x0000000005087348 */ /* 0x000fea0003c00000 */
[----:B------:R0:W1:Y:S02]  /*c350*/  SHFL.DOWN P5, R15, R14, R7, R22 ;  /* 0x080000070e0f7389 */ /* 0x00006400000a0016 */
[----:B01----:R-:W-:Y:S05]  /*c360*/  ENDCOLLECTIVE ;  /* 0x000000000000791b */ /* 0x003fea0003800000 */
.L_x_14297:
[----:B------:R-:W-:Y:S02]  /*c370*/  IMAD.MOV.U32 R14, RZ, RZ, R13 ;  /* 0x000000ffff0e7224 */ /* 0x000fe400078e000d */
[----:B------:R-:W-:-:S07]  /*c380*/  IMAD.MOV.U32 R12, RZ, RZ, R15 ;  /* 0x000000ffff0c7224 */ /* 0x000fce00078e000f */
[----:B------:R-:W-:Y:S05]  /*c390*/  WARPSYNC.COLLECTIVE R5, `(.L_x_14298) ;  /* 0x0000000005087348 */ /* 0x000fea0003c00000 */
[----:B------:R0:W1:Y:S02]  /*c3a0*/  SHFL.DOWN P5, R15, R14, R7, R22 ;  /* 0x080000070e0f7389 */ /* 0x00006400000a0016 */
[----:B01----:R-:W-:Y:S05]  /*c3b0*/  ENDCOLLECTIVE ;  /* 0x000000000000791b */ /* 0x003fea0003800000 */
.L_x_14298:
[----:B------:R-:W-:Y:S02]  /*c3c0*/  IMAD.MOV.U32 R7, RZ, RZ, 0x8 ;  /* 0x00000008ff077424 */ /* 0x000fe400078e00ff */
[----:B------:R-:W-:Y:S02]  /*c3d0*/  IMAD.MOV.U32 R20, RZ, RZ, R15 ;  /* 0x000000ffff147224 */ /* 0x000fe400078e000f */
[----:B------:R-:W-:-:S03]  /*c3e0*/  VIADD R15, R3, 0x4 ;  /* 0x00000004030f7836 */ /* 0x000fc60000000000 */
[----:B------:R-:W-:Y:S02]  /*c3f0*/  SEL R20, R20, RZ, !P6 ;  /* 0x000000ff14147207 */ /* 0x000fe40007000000 */
[----:B------:R-:W-:-:S04]  /*c400*/  ISETP.GT.AND P5, PT, R15, R22, PT ;  /* 0x000000160f00720c */ /* 0x000fc80003fa4270 */
        /* <DEDUP_REMOVED lines=9> */
.L_x_14299:
[----:B------:R-:W-:Y:S02]  /*c4a0*/  IMAD.MOV.U32 R14, RZ, RZ, R17 ;  /* 0x000000ffff0e7224 */ /* 0x000fe400078e0011 */
[----:B------:R-:W-:-:S07]  /*c4b0*/  IMAD.MOV.U32 R12, RZ, RZ, R15 ;  /* 0x000000ffff0c7224 */ /* 0x000fce00078e000f */
[----:B------:R-:W-:Y:S05]  /*c4c0*/  WARPSYNC.COLLECTIVE R5, `(.L_x_14300) ;  /* 0x0000000005087348 */ /* 0x000fea0003c00000 */
[----:B------:R0:W1:Y:S02]  /*c4d0*/  SHFL.DOWN P5, R15, R14, R7, R22 ;  /* 0x080000070e0f7389 */ /* 0x00006400000a0016 */
[----:B01----:R-:W-:Y:S05]  /*c4e0*/  ENDCOLLECTIVE ;  /* 0x000000000000791b */ /* 0x003fea0003800000 */
.L_x_14300:
[----:B------:R-:W-:Y:S02]  /*c4f0*/  IMAD.MOV.U32 R7, RZ, RZ, 0x10 ;  /* 0x00000010ff077424 */ /* 0x000fe400078e00ff */
[----:B------:R-:W-:Y:S02]  /*c500*/  IMAD.MOV.U32 R13, RZ, RZ, R15 ;  /* 0x000000ffff0d7224 */ /* 0x000fe400078e000f */
[----:B------:R-:W-:-:S03]  /*c510*/  VIADD R15, R3, 0x8 ;  /* 0x00000008030f7836 */ /* 0x000fc60000000000 */
[----:B------:R-:W-:Y:S02]  /*c520*/  SEL R13, R13, RZ, !P6 ;  /* 0x000000ff0d0d7207 */ /* 0x000fe40007000000 */
[----:B------:R-:W-:-:S04]  /*c530*/  ISETP.GT.AND P5, PT, R15, R22, PT ;  /* 0x000000160f00720c */ /* 0x000fc80003fa4270 */
        /* <DEDUP_REMOVED lines=10> */
.L_x_14301:
[----:B------:R-:W-:Y:S02]  /*c5e0*/  IMAD.MOV.U32 R14, RZ, RZ, R23 ;  /* 0x000000ffff0e7224 */ /* 0x000fe400078e0017 */
[----:B------:R-:W-:-:S07]  /*c5f0*/  IMAD.MOV.U32 R18, RZ, RZ, R15 ;  /* 0x000000ffff127224 */ /* 0x000fce00078e000f */
[----:B------:R-:W-:Y:S05]  /*c600*/  WARPSYNC.COLLECTIVE R5, `(.L_x_14302) ;  /* 0x0000000005087348 */ /* 0x000fea0003c00000 */
[----:B------:R0:W1:Y:S02]  /*c610*/  SHFL.DOWN P5, R15, R14, R7, R22 ;  /* 0x080000070e0f7389 */ /* 0x00006400000a0016 */
[----:B01----:R-:W-:Y:S05]  /*c620*/  ENDCOLLECTIVE ;  /* 0x000000000000791b */ /* 0x003fea0003800000 */
.L_x_14302:
[----:B------:R-:W-:Y:S05]  /*c630*/  WARPSYNC.COLLECTIVE R5, `(.L_x_14303) ;  /* 0x0000000005087348 */ /* 0x000fea0003c00000 */
[----:B------:R-:W-:Y:S01]  /*c640*/  VOTE.ALL P3, P3 ;  /* 0x0000000000ff7806 */ /* 0x000fe20001860000 */
[----:B------:R-:W-:-:S12]  /*c650*/  ENDCOLLECTIVE ;  /* 0x000000000000791b */ /* 0x000fd80003800000 */
.L_x_14303:
[----:B------:R-:W-:Y:S01]  /*c660*/  ISETP.GT.AND P5, PT, R13, R22, PT ;  /* 0x000000160d00720c */ /* 0x000fe20003fa4270 */
[----:B------:R-:W-:Y:S01]  /*c670*/  IMAD.MOV.U32 R17, RZ, RZ, R15 ;  /* 0x000000ffff117224 */ /* 0x000fe200078e000f */
[----:B------:R-:W-:Y:S02]  /*c680*/  LOP3.LUT R13, RZ, R43, RZ, 0x33, !PT ;  /* 0x0000002bff0d7212 */ /* 0x000fe400078e33ff */
[----:B------:R-:W-:Y:S02]  /*c690*/  SEL R18, R18, RZ, !P5 ;  /* 0x000000ff12127207 */ /* 0x000fe40006800000 */
[----:B------:R-:W-:Y:S01]  /*c6a0*/  SEL R17, R17, RZ, !P6 ;  /* 0x000000ff11117207 */ /* 0x000fe20007000000 */
[----:B------:R-:W-:Y:S02]  /*c6b0*/  IMAD.IADD R24, R13, 0x1, R44 ;  /* 0x000000010d187824 */ /* 0x000fe400078e022c */
[----:B------:R-:W0:Y:S01]  /*c6c0*/  LDC.64 R12, c[0x0][0x3a8] ;  /* 0x0000ea00ff0c7b82 */ /* 0x000e220000000a00 */
[----:B------:R-:W-:Y:S01]  /*c6d0*/  SEL R20, R17, RZ, !P5 ;  /* 0x000000ff11147207 */ /* 0x000fe20006800000 */
[----:B------:R-:W-:-:S04]  /*c6e0*/  IMAD.IADD R18, R45, 0x1, R18 ;  /* 0x000000012d127824 */ /* 0x000fc800078e0212 */
[----:B------:R-:W-:Y:S01]  /*c6f0*/  IMAD.IADD R20, R23, 0x1, R20 ;  /* 0x0000000117147824 */ /* 0x000fe200078e0214 */
[----:B0-----:R-:W-:-:S05]  /*c700*/  IADD3 R17, P5, PT, R12, 0x200, RZ ;  /* 0x000002000c117810 */ /* 0x001fca0007fbe0ff */
[----:B------:R-:W-:Y:S01]  /*c710*/  IMAD.X R19, RZ, RZ, R13, P5 ;  /* 0x000000ffff137224 */ /* 0x000fe200028e060d */
[----:B------:R-:W-:Y:S07]  /*c720*/  BRA `(.L_x_14304) ;  /* 0xffffffcc00007947 */ /* 0x000fee000383ffff */
.L_x_14237:
[----:B------:R-:W-:Y:S01]  /*c730*/  BSSY B0, `(.L_x_14305) ;  /* 0x0000006000007945 */ /* 0x000fe20003800000 */
[----:B------:R-:W-:Y:S01]  /*c740*/  PLOP3.LUT P3, PT, P3, PT, PT, 0x8, 0x80 ;  /* 0x000000000080781c */ /* 0x000fe20001f6e170 */
[----:B------:R-:W-:-:S12]  /*c750*/  IMAD.MOV.U32 R5, RZ, RZ, -0x1 ;  /* 0xffffffffff057424 */ /* 0x000fd800078e00ff */
[----:B------:R-:W-:Y:S05]  /*c760*/  WARPSYNC.COLLECTIVE R5, `(.L_x_14306) ;  /* 0x0000000005087348 */ /* 0x000fea0003c00000 */
[----:B------:R-:W-:Y:S01]  /*c770*/  VOTE.ANY P3, P3 ;  /* 0x0000000000ff7806 */ /* 0x000fe20001860100 */
[----:B------:R-:W-:-:S12]  /*c780*/  ENDCOLLECTIVE ;  /* 0x000000000000791b */ /* 0x000fd80003800000 */
.L_x_14306:
[----:B------:R-:W-:Y:S05]  /*c790*/  BSYNC B0 ;  /* 0x0000000000007941 */ /* 0x000fea0003800000 */
.L_x_14305:
[----:B------:R-:W-:Y:S05]  /*c7a0*/  BRA `(.L_x_14307) ;  /* 0xffffffcc000c7947 */ /* 0x000fea000383ffff */
.L_x_14239:
        /* <DEDUP_REMOVED lines=8> */
.L_x_14309:
[----:B------:R-:W-:Y:S05]  /*c830*/  BSYNC B0 ;  /* 0x0000000000007941 */ /* 0x000fea0003800000 */
.L_x_14308:
        /* <DEDUP_REMOVED lines=12> */
.L_x_14310:
[----:B------:R-:W-:Y:S02]  /*c900*/  IMAD.MOV.U32 R14, RZ, RZ, R13 ;  /* 0x000000ffff0e7224 */ /* 0x000fe400078e000d */
[----:B------:R-:W-:-:S07]  /*c910*/  IMAD.MOV.U32 R23, RZ, RZ, R15 ;  /* 0x000000ffff177224 */ /* 0x000fce00078e000f */
[----:B------:R-:W-:Y:S05]  /*c920*/  WARPSYNC.COLLECTIVE R5, `(.L_x_14311) ;  /* 0x0000000005087348 */ /* 0x000fea0003c00000 */
[----:B------:R0:W1:Y:S02]  /*c930*/  SHFL.DOWN P5, R15, R14, R7, R22 ;  /* 0x080000070e0f7389 */ /* 0x00006400000a0016 */
[----:B01----:R-:W-:Y:S05]  /*c940*/  ENDCOLLECTIVE ;  /* 0x000000000000791b */ /* 0x003fea0003800000 */
.L_x_14311:
        /* <DEDUP_REMOVED lines=13> */
.L_x_14312:
[----:B------:R-:W-:Y:S02]  /*ca20*/  IMAD.MOV.U32 R14, RZ, RZ, R13 ;  /* 0x000000ffff0e7224 */ /* 0x000fe400078e000d */
[----:B------:R-:W-:-:S07]  /*ca30*/  IMAD.MOV.U32 R23, RZ, RZ, R15 ;  /* 0x000000ffff177224 */ /* 0x000fce00078e000f */
[----:B------:R-:W-:Y:S05]  /*ca40*/  WARPSYNC.COLLECTIVE R5, `(.L_x_14313) ;  /* 0x0000000005087348 */ /* 0x000fea0003c00000 */
[----:B------:R0:W1:Y:S02]  /*ca50*/  SHFL.DOWN P5, R15, R14, R7, R22 ;  /* 0x080000070e0f7389 */ /* 0x00006400000a0016 */
[----:B01----:R-:W-:Y:S05]  /*ca60*/  ENDCOLLECTIVE ;  /* 0x000000000000791b */ /* 0x003fea0003800000 */
.L_x_14313:
        /* <DEDUP_REMOVED lines=14> */
.L_x_14314:
[----:B------:R-:W-:Y:S02]  /*cb50*/  IMAD.MOV.U32 R14, RZ, RZ, R45 ;  /* 0x000000ffff0e7224 */ /* 0x000fe400078e002d */
[----:B------:R-:W-:-:S07]  /*cb60*/  IMAD.MOV.U32 R13, RZ, RZ, R15 ;  /* 0x000000ffff0d7224 */ /* 0x000fce00078e000f */
[----:B------:R-:W-:Y:S05]  /*cb70*/  WARPSYNC.COLLECTIVE R5, `(.L_x_14315) ;  /* 0x0000000005087348 */ /* 0x000fea0003c00000 */
[----:B------:R0:W1:Y:S02]  /*cb80*/  SHFL.DOWN P5, R15, R14, R7, R22 ;  /* 0x080000070e0f7389 */ /* 0x00006400000a0016 */
[----:B01----:R-:W-:Y:S05]  /*cb90*/  ENDCOLLECTIVE ;  /* 0x000000000000791b */ /* 0x003fea0003800000 */
.L_x_14315:
        /* <DEDUP_REMOVED lines=14> */
.L_x_14316:
[----:B------:R-:W-:Y:S02]  /*cc80*/  IMAD.MOV.U32 R14, RZ, RZ, R12 ;  /* 0x000000ffff0e7224 */ /* 0x000fe400078e000c */
[----:B------:R-:W-:-:S07]  /*cc90*/  IMAD.MOV.U32 R26, RZ, RZ, R15 ;  /* 0x000000ffff1a7224 */ /* 0x000fce00078e000f */
[----:B------:R-:W-:Y:S05]  /*cca0*/  WARPSYNC.COLLECTIVE R5, `(.L_x_14317) ;  /* 0x0000000005087348 */ /* 0x000fea0003c00000 */
[----:B------:R0:W1:Y:S02]  /*ccb0*/  SHFL.DOWN P5, R15, R14, R7, R22 ;  /* 0x080000070e0f7389 */ /* 0x00006400000a0016 */
[----:B01----:R-:W-:Y:S05]  /*ccc0*/  ENDCOLLECTIVE ;  /* 0x000000000000791b */ /* 0x003fea0003800000 */
.L_x_14317:
        /* <DEDUP_REMOVED lines=15> */
.L_x_14318:
[----:B------:R-:W-:Y:S02]  /*cdc0*/  IMAD.MOV.U32 R14, RZ, RZ, R23 ;  /* 0x000000ffff0e7224 */ /* 0x000fe400078e0017 */
[----:B------:R-:W-:-:S07]  /*cdd0*/  IMAD.MOV.U32 R12, RZ, RZ, R15 ;  /* 0x000000ffff0c7224 */ /* 0x000fce00078e000f */
[----:B------:R-:W-:Y:S05]  /*cde0*/  WARPSYNC.COLLECTIVE R5, `(.L_x_14319) ;  /* 0x0000000005087348 */ /* 0x000fea0003c00000 */
[----:B------:R0:W1:Y:S02]  /*cdf0*/  SHFL.DOWN P5, R15, R14, R7, R22 ;  /* 0x080000070e0f7389 */ /* 0x00006400000a0016 */
[----:B01----:R-:W-:Y:S05]  /*ce00*/  ENDCOLLECTIVE ;  /* 0x000000000000791b */ /* 0x003fea0003800000 */
.L_x_14319:
[----:B------:R-:W-:Y:S05]  /*ce10*/  WARPSYNC.COLLECTIVE R5, `(.L_x_14320) ;  /* 0x0000000005087348 */ /* 0x000fea0003c00000 */
[----:B------:R-:W-:Y:S01]  /*ce20*/  VOTE.ALL P3, P3 ;  /* 0x0000000000ff7806 */ /* 0x000fe20001860000 */
[----:B------:R-:W-:-:S12]  /*ce30*/  ENDCOLLECTIVE ;  /* 0x000000000000791b */ /* 0x000fd80003800000 */
.L_x_14320:
[----:B------:R-:W-:Y:S01]  /*ce40*/  IMAD.MOV.U32 R44, RZ, RZ, R15 ;  /* 0x000000ffff2c7224 */ /* 0x000fe200078e000f */
[----:B------:R-:W-:-:S04]  /*ce50*/  ISETP.GT.AND P5, PT, R13, R22, PT ;  /* 0x000000160d00720c */ /* 0x000fc80003fa4270 */
        /* <DEDUP_REMOVED lines=9> */
.L_x_14322:
        /* <DEDUP_REMOVED lines=9> */
.L_x_14462:


//--------------------- .text._ZN6thrust24THRUST_300001_SM_1000_NS8cuda_cub4core6detail13_kernel_agentINS1_15__reduce_by_key9InitAgentIN3cub18CUB_300001_SM_100024ReduceByKeyScanTileStateIiiLb1EEEiPiEEJSA_iSB_EEEvDpT0_ --------------------------
	.section	.text._ZN6thrust24THRUST_300001_SM_1000_NS8cuda_cub4core6detail13_kernel_agentINS1_15__reduce_by_key9InitAgentIN3cub18CUB_300001_SM_100024ReduceByKeyScanTileStateIiiLb1EEEiPiEEJSA_iSB_EEEvDpT0_,"ax",@progbits
	.align	128
        .global         _ZN6thrust24THRUST_300001_SM_1000_NS8cuda_cub4core6detail13_kernel_agentINS1_15__reduce_by_key9InitAgentIN3cub18CUB_300001_SM_100024ReduceByKeyScanTileStateIiiLb1EEEiPiEEJSA_iSB_EEEvDpT0_
        .type           _ZN6thrust24THRUST_300001_SM_1000_NS8cuda_cub4core6detail13_kernel_agentINS1_15__reduce_by_key9InitAgentIN3cub18CUB_300001_SM_100024ReduceByKeyScanTileStateIiiLb1EEEiPiEEJSA_iSB_EEEvDpT0_,@function
        .size           _ZN6thrust24THRUST_300001_SM_1000_NS8cuda_cub4core6detail13_kernel_agentINS1_15__reduce_by_key9InitAgentIN3cub18CUB_300001_SM_100024ReduceByKeyScanTileStateIiiLb1EEEiPiEEJSA_iSB_EEEvDpT0_,(.L_x_14463 - _ZN6thrust24THRUST_300001_SM_1000_NS8cuda_cub4core6detail13_kernel_agentINS1_15__reduce_by_key9InitAgentIN3cub18CUB_300001_SM_100024ReduceByKeyScanTileStateIiiLb1EEEiPiEEJSA_iSB_EEEvDpT0_)
        .other          _ZN6thrust24THRUST_300001_SM_1000_NS8cuda_cub4core6detail13_kernel_agentINS1_15__reduce_by_key9InitAgentIN3cub18CUB_300001_SM_100024ReduceByKeyScanTileStateIiiLb1EEEiPiEEJSA_iSB_EEEvDpT0_,@"STO_CUDA_ENTRY STV_DEFAULT"
_ZN6thrust24THRUST_300001_SM_1000_NS8cuda_cub4core6detail13_kernel_agentINS1_15__reduce_by_key9InitAgentIN3cub18CUB_300001_SM_100024ReduceByKeyScanTileStateIiiLb1EEEiPiEEJSA_iSB_EEEvDpT0_:
.text._ZN6thrust24THRUST_300001_SM_1000_NS8cuda_cub4core6detail13_kernel_agentINS1_15__reduce_by_key9InitAgentIN3cub18CUB_300001_SM_100024ReduceByKeyScanTileStateIiiLb1EEEiPiEEJSA_iSB_EEEvDpT0_:
        /* <DEDUP_REMOVED lines=22> */
[----:B0-----:R-:W-:Y:S01]  /*0160*/  STG.E desc[UR4][R2.64], RZ ;  /* 0x000000ff02007986 */ /* 0x001fe2000c101904 */
[----:B------:R-:W-:Y:S05]  /*0170*/  EXIT ;  /* 0x000000000000794d */ /* 0x000fea0003800000 */
.L_x_14323:
        /* <DEDUP_REMOVED lines=16> */
.L_x_14463:


//--------------------- .nv.shared._ZN3cub18CUB_300001_SM_10006detail10radix_sort29DeviceRadixSortOnesweepKernelINS1_5radix10policy_hubIiNS0_8NullTypeEyE10Policy1000ELNS0_9SortOrderE1EiS6_yiiNS1_21identity_decomposer_tEEEvPT5_SC_PT3_PKSD_PT1_PKSH_PT2_PKSL_T4_iiT6_ --------------------------
	.section	.nv.shared._ZN3cub18CUB_300001_SM_10006detail10radix_sort29DeviceRadixSortOnesweepKernelINS1_5radix10policy_hubIiNS0_8NullTypeEyE10Policy1000ELNS0_9SortOrderE1EiS6_yiiNS1_21identity_decomposer_tEEEvPT5_SC_PT3_PKSD_PT1_PKSH_PT2_PKSL_T4_iiT6_,"aw",@nobits
	.sectionflags	@""
	.align	16
.nv.shared._ZN3cub18CUB_300001_SM_10006detail10radix_sort29DeviceRadixSortOnesweepKernelINS1_5radix10policy_hubIiNS0_8NullTypeEyE10Policy1000ELNS0_9SortOrderE1EiS6_yiiNS1_21identity_decomposer_tEEEvPT5_SC_PT3_PKSD_PT1_PKSH_PT2_PKSL_T4_iiT6_:
	.zero		32256


//--------------------- .nv.shared.reserved.0     --------------------------
	.section	.nv.shared.reserved.0,"aw",@nobits
	.weak		__nv_reservedSMEM_offset_0_alias
	.size		__nv_reservedSMEM_offset_0_alias, 0, 64
	.other		__nv_reservedSMEM_offset_0_alias,@"STO_CUDA_RESERVED_SHARED STV_DEFAULT"
__nv_reservedSMEM_offset_0_alias:
	.zero		0
	.zero		64


//--------------------- .nv.global                --------------------------
	.section	.nv.global,"aw",@nobits
.nv.global:
	.type		_ZN31_INTERNAL_2c15adbc_4_k_cu__Z1kv6thrust24THRUST_300001_SM_1000_NS12placeholders2_8E,@object
	.size		_ZN31_INTERNAL_2c15adbc_4_k_cu__Z1kv6thrust24THRUST_300001_SM_1000_NS12placeholders2_8E,(_ZN31_INTERNAL_2c15adbc_4_k_cu__Z1kv4cuda3std3__433_GLOBAL__N__2c15adbc_4_k_cu__Z1kv6ignoreE - _ZN31_INTERNAL_2c15adbc_4_k_cu__Z1kv6thrust24THRUST_300001_SM_1000_NS12placeholders2_8E)
_ZN31_INTERNAL_2c15adbc_4_k_cu__Z1kv6thrust24THRUST_300001_SM_1000_NS12placeholders2_8E:
	.zero		1
	.type		_ZN31_INTERNAL_2c15adbc_4_k_cu__Z1kv4cuda3std3__433_GLOBAL__N__2c15adbc_4_k_cu__Z1kv6ignoreE,@object
	.size		_ZN31_INTERNAL_2c15adbc_4_k_cu__Z1kv4cuda3std3__433_GLOBAL__N__2c15adbc_4_k_cu__Z1kv6ignoreE,(_ZN31_INTERNAL_2c15adbc_4_k_cu__Z1kv4cuda3std6ranges3__45__cpo4dataE - _ZN31_INTERNAL_2c15adbc_4_k_cu__Z1kv4cuda3std3__433_GLOBAL__N__2c15adbc_4_k_cu__Z1kv6ignoreE)
_ZN31_INTERNAL_2c15adbc_4_k_cu__Z1kv4cuda3std3__433_GLOBAL__N__2c15adbc_4_k_cu__Z1kv6ignoreE:
	.zero		1
	.type		_ZN31_INTERNAL_2c15adbc_4_k_cu__Z1kv4cuda3std6ranges3__45__cpo4dataE,@object
	.size		_ZN31_INTERNAL_2c15adbc_4_k_cu__Z1kv4cuda3std6ranges3__45__cpo4dataE,(_ZN31_INTERNAL_2c15adbc_4_k_cu__Z1kv6thrust24THRUST_300001_SM_1000_NS8cuda_cub10par_nosyncE - _ZN31_INTERNAL_2c15adbc_4_k_cu__Z1kv4cuda3std6ranges3__45__cpo4dataE)
_ZN31_INTERNAL_2c15adbc_4_k_cu__Z1kv4cuda3std6ranges3__45__cpo4dataE:
	.zero		1
	.type		_ZN31_INTERNAL_2c15adbc_4_k_cu__Z1kv6thrust24THRUST_300001_SM_1000_NS8cuda_cub10par_nosyncE,@object
	.size		_ZN31_INTERNAL_2c15adbc_4_k_cu__Z1kv6thrust24THRUST_300001_SM_1000_NS8cuda_cub10par_nosyncE,(_ZN31_INTERNAL_2c15adbc_4_k_cu__Z1kv4cuda3std3__45__cpo5beginE - _ZN31_INTERNAL_2c15adbc_4_k_cu__Z1kv6thrust24THRUST_300001_SM_1000_NS8cuda_cub10par_nosyncE)
_ZN31_INTERNAL_2c15adbc_4_k_cu__Z1kv6thrust24THRUST_300001_SM_1000_NS8cuda_cub10par_nosyncE:
	.zero		1
	.type		_ZN31_INTERNAL_2c15adbc_4_k_cu__Z1kv4cuda3std3__45__cpo5beginE,@object
	.size		_ZN31_INTERNAL_2c15adbc_4_k_cu__Z1kv4cuda3std3__45__cpo5beginE,(_ZN31_INTERNAL_2c15adbc_4_k_cu__Z1kv4cuda3std6ranges3__45__cpo5beginE - _ZN31_INTERNAL_2c15adbc_4_k_cu__Z1kv4cuda3std3__45__cpo5beginE)
_ZN31_INTERNAL_2c15adbc_4_k_cu__Z1kv4cuda3std3__45__cpo5beginE:
	.zero		1
	.type		_ZN31_INTERNAL_2c15adbc_4_k_cu__Z1kv4cuda3std6ranges3__45__cpo5beginE,@object
	.size		_ZN31_INTERNAL_2c15adbc_4_k_cu__Z1kv4cuda3std6ranges3__45__cpo5beginE,(_ZN31_INTERNAL_2c15adbc_4_k_cu__Z1kv6thrust24THRUST_300001_SM_1000_NS6deviceE - _ZN31_INTERNAL_2c15adbc_4_k_cu__Z1kv4cuda3std6ranges3__45__cpo5beginE)
_ZN31_INTERNAL_2c15adbc_4_k_cu__Z1kv4cuda3std6ranges3__45__cpo5beginE:
	.zero		1
	.type		_ZN31_INTERNAL_2c15adbc_4_k_cu__Z1kv6thrust24THRUST_300001_SM_1000_NS6deviceE,@object
	.size		_ZN31_INTERNAL_2c15adbc_4_k_cu__Z1kv6thrust24THRUST_300001_SM_1000_NS6deviceE,(_ZN31_INTERNAL_2c15adbc_4_k_cu__Z1kv4cuda3std3__47nulloptE - _ZN31_INTERNAL_2c15adbc_4_k_cu__Z1kv6thrust24THRUST_300001_SM_1000_NS6deviceE)
_ZN31_INTERNAL_2c15adbc_4_k_cu__Z1kv6thrust24THRUST_300001_SM_1000_NS6deviceE:
	.zero		1
	.type		_ZN31_INTERNAL_2c15adbc_4_k_cu__Z1kv4cuda3std3__47nulloptE,@object
	.size		_ZN31_INTERNAL_2c15adbc_4_k_cu__Z1kv4cuda3std3__47nulloptE,(_ZN31_INTERNAL_2c15adbc_4_k_cu__Z1kv4cuda3std6ranges3__45__cpo8distanceE - _ZN31_INTERNAL_2c15adbc_4_k_cu__Z1kv4cuda3std3__47nulloptE)
_ZN31_INTERNAL_2c15adbc_4_k_cu__Z1kv4cuda3std3__47nulloptE:
	.zero		1
	.type		_ZN31_INTERNAL_2c15adbc_4_k_cu__Z1kv4cuda3std6ranges3__45__cpo8distanceE,@object
	.size		_ZN31_INTERNAL_2c15adbc_4_k_cu__Z1kv4cuda3std6ranges3__45__cpo8distanceE,(_ZN31_INTERNAL_2c15adbc_4_k_cu__Z1kv6thrust24THRUST_300001_SM_1000_NS12placeholders2_4E - _ZN31_INTERNAL_2c15adbc_4_k_cu__Z1kv4cuda3std6ranges3__45__cpo8distanceE)
_ZN31_INTERNAL_2c15adbc_4_k_cu__Z1kv4cuda3std6ranges3__45__cpo8distanceE:
	.zero		1
	.type		_ZN31_INTERNAL_2c15adbc_4_k_cu__Z1kv6thrust24THRUST_300001_SM_1000_NS12placeholders2_4E,@object
	.size		_ZN31_INTERNAL_2c15adbc_4_k_cu__Z1kv6thrust24THRUST_300001_SM_1000_NS12placeholders2_4E,(_ZN31_INTERNAL_2c15adbc_4_k_cu__Z1kv4cuda3std3__45__cpo6rbeginE - _ZN31_INTERNAL_2c15adbc_4_k_cu__Z1kv6thrust24THRUST_300001_SM_1000_NS12placeholders2_4E)
_ZN31_INTERNAL_2c15adbc_4_k_cu__Z1kv6thrust24THRUST_300001_SM_1000_NS12placeholders2_4E:
	.zero		1
	.type		_ZN31_INTERNAL_2c15adbc_4_k_cu__Z1kv4cuda3std3__45__cpo6rbeginE,@object
	.size		_ZN31_INTERNAL_2c15adbc_4_k_cu__Z1kv4cuda3std3__45__cpo6rbeginE,(_ZN31_INTERNAL_2c15adbc_4_k_cu__Z1kv4cuda3std6ranges3__45__cpo7advanceE - _ZN31_INTERNAL_2c15adbc_4_k_cu__Z1kv4cuda3std3__45__cpo6rbeginE)
_ZN31_INTERNAL_2c15adbc_4_k_cu__Z1kv4cuda3std3__45__cpo6rbeginE:
	.zero		1
	.type		_ZN31_INTERNAL_2c15adbc_4_k_cu__Z1kv4cuda3std6ranges3__45__cpo7advanceE,@object
	.size		_ZN31_INTERNAL_2c15adbc_4_k_cu__Z1kv4cuda3std6ranges3__45__cpo7advanceE,(_ZN31_INTERNAL_2c15adbc_4_k_cu__Z1kv6thrust24THRUST_300001_SM_1000_NS12placeholders3_10E - _ZN31_INTERNAL_2c15adbc_4_k_cu__Z1kv4cuda3std6ranges3__45__cpo7advanceE)
_ZN31_INTERNAL_2c15adbc_4_k_cu__Z1kv4cuda3std6ranges3__45__cpo7advanceE:
	.zero		1
	.type		_ZN31_INTERNAL_2c15adbc_4_k_cu__Z1kv6thrust24THRUST_300001_SM_1000_NS12placeholders3_10E,@object
	.size		_ZN31_INTERNAL_2c15adbc_4_k_cu__Z1kv6thrust24THRUST_300001_SM_1000_NS12placeholders3_10E,(_ZN31_INTERNAL_2c15adbc_4_k_cu__Z1kv4cuda3std3__48in_placeE - _ZN31_INTERNAL_2c15adbc_4_k_cu__Z1kv6thrust24THRUST_300001_SM_1000_NS12placeholders3_10E)
_ZN31_INTERNAL_2c15adbc_4_k_cu__Z1kv6thrust24THRUST_300001_SM_1000_NS12placeholders3_10E:
	.zero		1
	.type		_ZN31_INTERNAL_2c15adbc_4_k_cu__Z1kv4cuda3std3__48in_placeE,@object
	.size		_ZN31_INTERNAL_2c15adbc_4_k_cu__Z1kv4cuda3std3__48in_placeE,(_ZN31_INTERNAL_2c15adbc_4_k_cu__Z1kv4cuda3std6ranges3__45__cpo4sizeE - _ZN31_INTERNAL_2c15adbc_4_k_cu__Z1kv4cuda3std3__48in_placeE)
_ZN31_INTERNAL_2c15adbc_4_k_cu__Z1kv4cuda3std3__48in_placeE:
	.zero		1
	.type		_ZN31_INTERNAL_2c15adbc_4_k_cu__Z1kv4cuda3std6ranges3__45__cpo4sizeE,@object
	.size		_ZN31_INTERNAL_2c15adbc_4_k_cu__Z1kv4cuda3std6ranges3__45__cpo4sizeE,(_ZN31_INTERNAL_2c15adbc_4_k_cu__Z1kv6thrust24THRUST_300001_SM_1000_NS12placeholders2_2E - _ZN31_INTERNAL_2c15adbc_4_k_cu__Z1kv4cuda3std6ranges3__45__cpo4sizeE)
_ZN31_INTERNAL_2c15adbc_4_k_cu__Z1kv4cuda3std6ranges3__45__cpo4sizeE:
	.zero		1
	.type		_ZN31_INTERNAL_2c15adbc_4_k_cu__Z1kv6thrust24THRUST_300001_SM_1000_NS12placeholders2_2E,@object
	.size		_ZN31_INTERNAL_2c15adbc_4_k_cu__Z1kv6thrust24THRUST_300001_SM_1000_NS12placeholders2_2E,(_ZN31_INTERNAL_2c15adbc_4_k_cu__Z1kv4cuda3std3__45__cpo6cbeginE - _ZN31_INTERNAL_2c15adbc_4_k_cu__Z1kv6thrust24THRUST_300001_SM_1000_NS12placeholders2_2E)
_ZN31_INTERNAL_2c15adbc_4_k_cu__Z1kv6thrust24THRUST_300001_SM_1000_NS12placeholders2_2E:
	.zero		1
	.type		_ZN31_INTERNAL_2c15adbc_4_k_cu__Z1kv4cuda3std3__45__cpo6cbeginE,@object
	.size		_ZN31_INTERNAL_2c15adbc_4_k_cu__Z1kv4cuda3std3__45__cpo6cbeginE,(_ZN31_INTERNAL_2c15adbc_4_k_cu__Z1kv4cuda3std6ranges3__45__cpo6cbeginE - _ZN31_INTERNAL_2c15adbc_4_k_cu__Z1kv4cuda3std3__45__cpo6cbeginE)
_ZN31_INTERNAL_2c15adbc_4_k_cu__Z1kv4cuda3std3__45__cpo6cbeginE:
	.zero		1
	.type		_ZN31_INTERNAL_2c15adbc_4_k_cu__Z1kv4cuda3std6ranges3__45__cpo6cbeginE,@object
	.size		_ZN31_INTERNAL_2c15adbc_4_k_cu__Z1kv4cuda3std6ranges3__45__cpo6cbeginE,(_ZN31_INTERNAL_2c15adbc_4_k_cu__Z1kv6thrust24THRUST_300001_SM_1000_NS12placeholders2_6E - _ZN31_INTERNAL_2c15adbc_4_k_cu__Z1kv4cuda3std6ranges3__45__cpo6cbeginE)
_ZN31_INTERNAL_2c15adbc_4_k_cu__Z1kv4cuda3std6ranges3__45__cpo6cbeginE:
	.zero		1
	.type		_ZN31_INTERNAL_2c15adbc_4_k_cu__Z1kv6thrust24THRUST_300001_SM_1000_NS12placeholders2_6E,@object
	.size		_ZN31_INTERNAL_2c15adbc_4_k_cu__Z1kv6thrust24THRUST_300001_SM_1000_NS12placeholders2_6E,(_ZN31_INTERNAL_2c15adbc_4_k_cu__Z1kv4cuda3std3__45__cpo7crbeginE - _ZN31_INTERNAL_2c15adbc_4_k_cu__Z1kv6thrust24THRUST_300001_SM_1000_NS12placeholders2_6E)
_ZN31_INTERNAL_2c15adbc_4_k_cu__Z1kv6thrust24THRUST_300001_SM_1000_NS12placeholders2_6E:
	.zero		1
	.type		_ZN31_INTERNAL_2c15adbc_4_k_cu__Z1kv4cuda3std3__45__cpo7crbeginE,@object
	.size		_ZN31_INTERNAL_2c15adbc_4_k_cu__Z1kv4cuda3std3__45__cpo7crbeginE,(_ZN31_INTERNAL_2c15adbc_4_k_cu__Z1kv4cuda3std6ranges3__45__cpo4nextE - _ZN31_INTERNAL_2c15adbc_4_k_cu__Z1kv4cuda3std3__45__cpo7crbeginE)
_ZN31_INTERNAL_2c15adbc_4_k_cu__Z1kv4cuda3std3__45__cpo7crbeginE:
	.zero		1
	.type		_ZN31_INTERNAL_2c15adbc_4_k_cu__Z1kv4cuda3std6ranges3__45__cpo4nextE,@object
	.size		_ZN31_INTERNAL_2c15adbc_4_k_cu__Z1kv4cuda3std6ranges3__45__cpo4nextE,(_ZN31_INTERNAL_2c15adbc_4_k_cu__Z1kv4cuda3std6ranges3__45__cpo4swapE - _ZN31_INTERNAL_2c15adbc_4_k_cu__Z1kv4cuda3std6ranges3__45__cpo4nextE)
_ZN31_INTERNAL_2c15adbc_4_k_cu__Z1kv4cuda3std6ranges3__45__cpo4nextE:
	.zero		1
	.type		_ZN31_INTERNAL_2c15adbc_4_k_cu__Z1kv4cuda3std6ranges3__45__cpo4swapE,@object
	.size		_ZN31_INTERNAL_2c15adbc_4_k_cu__Z1kv4cuda3std6ranges3__45__cpo4swapE,(_ZN31_INTERNAL_2c15adbc_4_k_cu__Z1kv6thrust24THRUST_300001_SM_1000_NS6system3cpp3parE - _ZN31_INTERNAL_2c15adbc_4_k_cu__Z1kv4cuda3std6ranges3__45__cpo4swapE)
_ZN31_INTERNAL_2c15adbc_4_k_cu__Z1kv4cuda3std6ranges3__45__cpo4swapE:
	.zero		1
	.type		_ZN31_INTERNAL_2c15adbc_4_k_cu__Z1kv6thrust24THRUST_300001_SM_1000_NS6system3cpp3parE,@object
	.size		_ZN31_INTERNAL_2c15adbc_4_k_cu__Z1kv6thrust24THRUST_300001_SM_1000_NS6system3cpp3parE,(_ZN31_INTERNAL_2c15adbc_4_k_cu__Z1kv6thrust24THRUST_300001_SM_1000_NS3seqE - _ZN31_INTERNAL_2c15adbc_4_k_cu__Z1kv6thrust24THRUST_300001_SM_1000_NS6system3cpp3parE)
_ZN31_INTERNAL_2c15adbc_4_k_cu__Z1kv6thrust24THRUST_300001_SM_1000_NS6system3cpp3parE:
	.zero		1
	.type		_ZN31_INTERNAL_2c15adbc_4_k_cu__Z1kv6thrust24THRUST_300001_SM_1000_NS3seqE,@object
	.size		_ZN31_INTERNAL_2c15adbc_4_k_cu__Z1kv6thrust24THRUST_300001_SM_1000_NS3seqE,(_ZN31_INTERNAL_2c15adbc_4_k_cu__Z1kv4cuda3std3__420unreachable_sentinelE - _ZN31_INTERNAL_2c15adbc_4_k_cu__Z1kv6thrust24THRUST_300001_SM_1000_NS3seqE)
_ZN31_INTERNAL_2c15adbc_4_k_cu__Z1kv6thrust24THRUST_300001_SM_1000_NS3seqE:
	.zero		1
	.type		_ZN31_INTERNAL_2c15adbc_4_k_cu__Z1kv4cuda3std3__420unreachable_sentinelE,@object
	.size		_ZN31_INTERNAL_2c15adbc_4_k_cu__Z1kv4cuda3std3__420unreachable_sentinelE,(_ZN31_INTERNAL_2c15adbc_4_k_cu__Z1kv4cuda3std6ranges3__45__cpo5ssizeE - _ZN31_INTERNAL_2c15adbc_4_k_cu__Z1kv4cuda3std3__420unreachable_sentinelE)
_ZN31_INTERNAL_2c15adbc_4_k_cu__Z1kv4cuda3std3__420unreachable_sentinelE:
	.zero		1
	.type		_ZN31_INTERNAL_2c15adbc_4_k_cu__Z1kv4cuda3std6ranges3__45__cpo5ssizeE,@object
	.size		_ZN31_INTERNAL_2c15adbc_4_k_cu__Z1kv4cuda3std6ranges3__45__cpo5ssizeE,(_ZN31_INTERNAL_2c15adbc_4_k_cu__Z1kv6thrust24THRUST_300001_SM_1000_NS12placeholders2_3E - _ZN31_INTERNAL_2c15adbc_4_k_cu__Z1kv4cuda3std6ranges3__45__cpo5ssizeE)
_ZN31_INTERNAL_2c15adbc_4_k_cu__Z1kv4cuda3std6ranges3__45__cpo5ssizeE:
	.zero		1
	.type		_ZN31_INTERNAL_2c15adbc_4_k_cu__Z1kv6thrust24THRUST_300001_SM_1000_NS12placeholders2_3E,@object
	.size		_ZN31_INTERNAL_2c15adbc_4_k_cu__Z1kv6thrust24THRUST_300001_SM_1000_NS12placeholders2_3E,(_ZN31_INTERNAL_2c15adbc_4_k_cu__Z1kv4cuda3std3__45__cpo4cendE - _ZN31_INTERNAL_2c15adbc_4_k_cu__Z1kv6thrust24THRUST_300001_SM_1000_NS12placeholders2_3E)
_ZN31_INTERNAL_2c15adbc_4_k_cu__Z1kv6thrust24THRUST_300001_SM_1000_NS12placeholders2_3E:
	.zero		1
	.type		_ZN31_INTERNAL_2c15adbc_4_k_cu__Z1kv4cuda3std3__45__cpo4cendE,@object
	.size		_ZN31_INTERNAL_2c15adbc_4_k_cu__Z1kv4cuda3std3__45__cpo4cendE,(_ZN31_INTERNAL_2c15adbc_4_k_cu__Z1kv4cuda3std6ranges3__45__cpo4cendE - _ZN31_INTERNAL_2c15adbc_4_k_cu__Z1kv4cuda3std3__45__cpo4cendE)
_ZN31_INTERNAL_2c15adbc_4_k_cu__Z1kv4cuda3std3__45__cpo4cendE:
	.zero		1
	.type		_ZN31_INTERNAL_2c15adbc_4_k_cu__Z1kv4cuda3std6ranges3__45__cpo4cendE,@object
	.size		_ZN31_INTERNAL_2c15adbc_4_k_cu__Z1kv4cuda3std6ranges3__45__cpo4cendE,(_ZN31_INTERNAL_2c15adbc_4_k_cu__Z1kv6thrust24THRUST_300001_SM_1000_NS12placeholders2_7E - _ZN31_INTERNAL_2c15adbc_4_k_cu__Z1kv4cuda3std6ranges3__45__cpo4cendE)
_ZN31_INTERNAL_2c15adbc_4_k_cu__Z1kv4cuda3std6ranges3__45__cpo4cendE:
	.zero		1
	.type		_ZN31_INTERNAL_2c15adbc_4_k_cu__Z1kv6thrust24THRUST_300001_SM_1000_NS12placeholders2_7E,@object
	.size		_ZN31_INTERNAL_2c15adbc_4_k_cu__Z1kv6thrust24THRUST_300001_SM_1000_NS12placeholders2_7E,(_ZN31_INTERNAL_2c15adbc_4_k_cu__Z1kv4cuda3std3__45__cpo5crendE - _ZN31_INTERNAL_2c15adbc_4_k_cu__Z1kv6thrust24THRUST_300001_SM_1000_NS12placeholders2_7E)
_ZN31_INTERNAL_2c15adbc_4_k_cu__Z1kv6thrust24THRUST_300001_SM_1000_NS12placeholders2_7E:
	.zero		1
	.type		_ZN31_INTERNAL_2c15adbc_4_k_cu__Z1kv4cuda3std3__45__cpo5crendE,@object
	.size		_ZN31_INTERNAL_2c15adbc_4_k_cu__Z1kv4cuda3std3__45__cpo5crendE,(_ZN31_INTERNAL_2c15adbc_4_k_cu__Z1kv4cuda3std6ranges3__45__cpo4prevE - _ZN31_INTERNAL_2c15adbc_4_k_cu__Z1kv4cuda3std3__45__cpo5crendE)
_ZN31_INTERNAL_2c15adbc_4_k_cu__Z1kv4cuda3std3__45__cpo5crendE:
	.zero		1
	.type		_ZN31_INTERNAL_2c15adbc_4_k_cu__Z1kv4cuda3std6ranges3__45__cpo4prevE,@object
	.size		_ZN31_INTERNAL_2c15adbc_4_k_cu__Z1kv4cuda3std6ranges3__45__cpo4prevE,(_ZN31_INTERNAL_2c15adbc_4_k_cu__Z1kv4cuda3std6ranges3__45__cpo9iter_moveE - _ZN31_INTERNAL_2c15adbc_4_k_cu__Z1kv4cuda3std6ranges3__45__cpo4prevE)
_ZN31_INTERNAL_2c15adbc_4_k_cu__Z1kv4cuda3std6ranges3__45__cpo4prevE:
	.zero		1
	.type		_ZN31_INTERNAL_2c15adbc_4_k_cu__Z1kv4cuda3std6ranges3__45__cpo9iter_moveE,@object
	.size		_ZN31_INTERNAL_2c15adbc_4_k_cu__Z1kv4cuda3std6ranges3__45__cpo9iter_moveE,(_ZN31_INTERNAL_2c15adbc_4_k_cu__Z1kv6thrust24THRUST_300001_SM_1000_NS8cuda_cub3parE - _ZN31_INTERNAL_2c15adbc_4_k_cu__Z1kv4cuda3std6ranges3__45__cpo9iter_moveE)
_ZN31_INTERNAL_2c15adbc_4_k_cu__Z1kv4cuda3std6ranges3__45__cpo9iter_moveE:
	.zero		1
	.type		_ZN31_INTERNAL_2c15adbc_4_k_cu__Z1kv6thrust24THRUST_300001_SM_1000_NS8cuda_cub3parE,@object
	.size		_ZN31_INTERNAL_2c15adbc_4_k_cu__Z1kv6thrust24THRUST_300001_SM_1000_NS8cuda_cub3parE,(_ZN31_INTERNAL_2c15adbc_4_k_cu__Z1kv6thrust24THRUST_300001_SM_1000_NS12placeholders2_9E - _ZN31_INTERNAL_2c15adbc_4_k_cu__Z1kv6thrust24THRUST_300001_SM_1000_NS8cuda_cub3parE)
_ZN31_INTERNAL_2c15adbc_4_k_cu__Z1kv6thrust24THRUST_300001_SM_1000_NS8cuda_cub3parE:
	.zero		1
	.type		_ZN31_INTERNAL_2c15adbc_4_k_cu__Z1kv6thrust24THRUST_300001_SM_1000_NS12placeholders2_9E,@object
	.size		_ZN31_INTERNAL_2c15adbc_4_k_cu__Z1kv6thrust24THRUST_300001_SM_1000_NS12placeholders2_9E,(_ZN31_INTERNAL_2c15adbc_4_k_cu__Z1kv4cuda3std3__419piecewise_constructE - _ZN31_INTERNAL_2c15adbc_4_k_cu__Z1kv6thrust24THRUST_300001_SM_1000_NS12placeholders2_9E)
_ZN31_INTERNAL_2c15adbc_4_k_cu__Z1kv6thrust24THRUST_300001_SM_1000_NS12placeholders2_9E:
	.zero		1
	.type		_ZN31_INTERNAL_2c15adbc_4_k_cu__Z1kv4cuda3std3__419piecewise_constructE,@object
	.size		_ZN31_INTERNAL_2c15adbc_4_k_cu__Z1kv4cuda3std3__419piecewise_constructE,(_ZN31_INTERNAL_2c15adbc_4_k_cu__Z1kv4cuda3std6ranges3__45__cpo5cdataE - _ZN31_INTERNAL_2c15adbc_4_k_cu__Z1kv4cuda3std3__419piecewise_constructE)
_ZN31_INTERNAL_2c15adbc_4_k_cu__Z1kv4cuda3std3__419piecewise_constructE:
	.zero		1
	.type		_ZN31_INTERNAL_2c15adbc_4_k_cu__Z1kv4cuda3std6ranges3__45__cpo5cdataE,@object
	.size		_ZN31_INTERNAL_2c15adbc_4_k_cu__Z1kv4cuda3std6ranges3__45__cpo5cdataE,(_ZN31_INTERNAL_2c15adbc_4_k_cu__Z1kv6thrust24THRUST_300001_SM_1000_NS12placeholders2_1E - _ZN31_INTERNAL_2c15adbc_4_k_cu__Z1kv4cuda3std6ranges3__45__cpo5cdataE)
_ZN31_INTERNAL_2c15adbc_4_k_cu__Z1kv4cuda3std6ranges3__45__cpo5cdataE:
	.zero		1
	.type		_ZN31_INTERNAL_2c15adbc_4_k_cu__Z1kv6thrust24THRUST_300001_SM_1000_NS12placeholders2_1E,@object
	.size		_ZN31_INTERNAL_2c15adbc_4_k_cu__Z1kv6thrust24THRUST_300001_SM_1000_NS12placeholders2_1E,(_ZN31_INTERNAL_2c15adbc_4_k_cu__Z1kv4cuda3std3__45__cpo3endE - _ZN31_INTERNAL_2c15adbc_4_k_cu__Z1kv6thrust24THRUST_300001_SM_1000_NS12placeholders2_1E)
_ZN31_INTERNAL_2c15adbc_4_k_cu__Z1kv6thrust24THRUST_300001_SM_1000_NS12placeholders2_1E:
	.zero		1
	.type		_ZN31_INTERNAL_2c15adbc_4_k_cu__Z1kv4cuda3std3__45__cpo3endE,@object
	.size		_ZN31_INTERNAL_2c15adbc_4_k_cu__Z1kv4cuda3std3__45__cpo3endE,(_ZN31_INTERNAL_2c15adbc_4_k_cu__Z1kv4cuda3std6ranges3__45__cpo3endE - _ZN31_INTERNAL_2c15adbc_4_k_cu__Z1kv4cuda3std3__45__cpo3endE)
_ZN31_INTERNAL_2c15adbc_4_k_cu__Z1kv4cuda3std3__45__cpo3endE:
	.zero		1
	.type		_ZN31_INTERNAL_2c15adbc_4_k_cu__Z1kv4cuda3std6ranges3__45__cpo3endE,@object
	.size		_ZN31_INTERNAL_2c15adbc_4_k_cu__Z1kv4cuda3std6ranges3__45__cpo3endE,(_ZN31_INTERNAL_2c15adbc_4_k_cu__Z1kv6thrust24THRUST_300001_SM_1000_NS12placeholders2_5E - _ZN31_INTERNAL_2c15adbc_4_k_cu__Z1kv4cuda3std6ranges3__45__cpo3endE)
_ZN31_INTERNAL_2c15adbc_4_k_cu__Z1kv4cuda3std6ranges3__45__cpo3endE:
	.zero		1
	.type		_ZN31_INTERNAL_2c15adbc_4_k_cu__Z1kv6thrust24THRUST_300001_SM_1000_NS12placeholders2_5E,@object
	.size		_ZN31_INTERNAL_2c15adbc_4_k_cu__Z1kv6thrust24THRUST_300001_SM_1000_NS12placeholders2_5E,(_ZN31_INTERNAL_2c15adbc_4_k_cu__Z1kv4cuda3std3__45__cpo4rendE - _ZN31_INTERNAL_2c15adbc_4_k_cu__Z1kv6thrust24THRUST_300001_SM_1000_NS12placeholders2_5E)
_ZN31_INTERNAL_2c15adbc_4_k_cu__Z1kv6thrust24THRUST_300001_SM_1000_NS12placeholders2_5E:
	.zero		1
	.type		_ZN31_INTERNAL_2c15adbc_4_k_cu__Z1kv4cuda3std3__45__cpo4rendE,@object
	.size		_ZN31_INTERNAL_2c15adbc_4_k_cu__Z1kv4cuda3std3__45__cpo4rendE,(_ZN31_INTERNAL_2c15adbc_4_k_cu__Z1kv4cuda3std6ranges3__45__cpo9iter_swapE - _ZN31_INTERNAL_2c15adbc_4_k_cu__Z1kv4cuda3std3__45__cpo4rendE)
_ZN31_INTERNAL_2c15adbc_4_k_cu__Z1kv4cuda3std3__45__cpo4rendE:
	.zero		1
	.type		_ZN31_INTERNAL_2c15adbc_4_k_cu__Z1kv4cuda3std6ranges3__45__cpo9iter_swapE,@object
	.size		_ZN31_INTERNAL_2c15adbc_4_k_cu__Z1kv4cuda3std6ranges3__45__cpo9iter_swapE,(_ZN31_INTERNAL_2c15adbc_4_k_cu__Z1kv4cuda3std3__48unexpectE - _ZN31_INTERNAL_2c15adbc_4_k_cu__Z1kv4cuda3std6ranges3__45__cpo9iter_swapE)
_ZN31_INTERNAL_2c15adbc_4_k_cu__Z1kv4cuda3std6ranges3__45__cpo9iter_swapE:
	.zero		1
	.type		_ZN31_INTERNAL_2c15adbc_4_k_cu__Z1kv4cuda3std3__48unexpectE,@object
	.size		_ZN31_INTERNAL_2c15adbc_4_k_cu__Z1kv4cuda3std3__48unexpectE,(_ZN31_INTERNAL_2c15adbc_4_k_cu__Z1kv6thrust24THRUST_300001_SM_1000_NS6system6detail10sequential3seqE - _ZN31_INTERNAL_2c15adbc_4_k_cu__Z1kv4cuda3std3__48unexpectE)
_ZN31_INTERNAL_2c15adbc_4_k_cu__Z1kv4cuda3std3__48unexpectE:
	.zero		1
	.type		_ZN31_INTERNAL_2c15adbc_4_k_cu__Z1kv6thrust24THRUST_300001_SM_1000_NS6system6detail10sequential3seqE,@object
	.size		_ZN31_INTERNAL_2c15adbc_4_k_cu__Z1kv6thrust24THRUST_300001_SM_1000_NS6system6detail10sequential3seqE,(.L_29 - _ZN31_INTERNAL_2c15adbc_4_k_cu__Z1kv6thrust24THRUST_300001_SM_1000_NS6system6detail10sequential3seqE)
_ZN31_INTERNAL_2c15adbc_4_k_cu__Z1kv6thrust24THRUST_300001_SM_1000_NS6system6detail10sequential3seqE:
	.zero		1
.L_29:


//--------------------- .nv.shared._ZN3cub18CUB_300001_SM_10006detail10radix_sort30DeviceRadixSortHistogramKernelINS1_5radix10policy_hubIiNS0_8NullTypeEyE10Policy1000ELNS0_9SortOrderE1EiyNS1_21identity_decomposer_tEEEvPT2_PKT1_SB_iiT3_ --------------------------
	.section	.nv.shared._ZN3cub18CUB_300001_SM_10006detail10radix_sort30DeviceRadixSortHistogramKernelINS1_5radix10policy_hubIiNS0_8NullTypeEyE10Policy1000ELNS0_9SortOrderE1EiyNS1_21identity_decomposer_tEEEvPT2_PKT1_SB_iiT3_,"aw",@nobits
	.sectionflags	@""
	.align	16
.nv.shared._ZN3cub18CUB_300001_SM_10006detail10radix_sort30DeviceRadixSortHistogramKernelINS1_5radix10policy_hubIiNS0_8NullTypeEyE10Policy1000ELNS0_9SortOrderE1EiyNS1_21identity_decomposer_tEEEvPT2_PKT1_SB_iiT3_:
	.zero		5120


//--------------------- .nv.shared._ZN3cub18CUB_300001_SM_10006detail10radix_sort31DeviceRadixSortSingleTileKernelINS1_5radix10policy_hubIiNS0_8NullTypeEyE10Policy1000ELNS0_9SortOrderE1EiS6_yNS1_21identity_decomposer_tEEEvPKT1_PSB_PKT2_PSF_T3_iiT4_ --------------------------
	.section	.nv.shared._ZN3cub18CUB_300001_SM_10006detail10radix_sort31DeviceRadixSortSingleTileKernelINS1_5radix10policy_hubIiNS0_8NullTypeEyE10Policy1000ELNS0_9SortOrderE1EiS6_yNS1_21identity_decomposer_tEEEvPKT1_PSB_PKT2_PSF_T3_iiT4_,"aw",@nobits
	.sectionflags	@""
	.align	16
.nv.shared._ZN3cub18CUB_300001_SM_10006detail10radix_sort31DeviceRadixSortSingleTileKernelINS1_5radix10policy_hubIiNS0_8NullTypeEyE10Policy1000ELNS0_9SortOrderE1EiS6_yNS1_21identity_decomposer_tEEEvPKT1_PSB_PKT2_PSF_T3_iiT4_:
	.zero		34880


//--------------------- .nv.shared._ZN3cub18CUB_300001_SM_10006detail10radix_sort29DeviceRadixSortOnesweepKernelINS1_5radix10policy_hubIiNS0_8NullTypeEyE10Policy1000ELNS0_9SortOrderE0EiS6_yiiNS1_21identity_decomposer_tEEEvPT5_SC_PT3_PKSD_PT1_PKSH_PT2_PKSL_T4_iiT6_ --------------------------
	.section	.nv.shared._ZN3cub18CUB_300001_SM_10006detail10radix_sort29DeviceRadixSortOnesweepKernelINS1_5radix10policy_hubIiNS0_8NullTypeEyE10Policy1000ELNS0_9SortOrderE0EiS6_yiiNS1_21identity_decomposer_tEEEvPT5_SC_PT3_PKSD_PT1_PKSH_PT2_PKSL_T4_iiT6_,"aw",@nobits
	.sectionflags	@""
	.align	16
.nv.shared._ZN3cub18CUB_300001_SM_10006detail10radix_sort29DeviceRadixSortOnesweepKernelINS1_5radix10policy_hubIiNS0_8NullTypeEyE10Policy1000ELNS0_9SortOrderE0EiS6_yiiNS1_21identity_decomposer_tEEEvPT5_SC_PT3_PKSD_PT1_PKSH_PT2_PKSL_T4_iiT6_:
	.zero		32256


//--------------------- .nv.shared._ZN3cub18CUB_300001_SM_10006detail10radix_sort33DeviceRadixSortExclusiveSumKernelINS1_5radix10policy_hubIiNS0_8NullTypeEyE10Policy1000EyEEvPT0_ --------------------------
	.section	.nv.shared._ZN3cub18CUB_300001_SM_10006detail10radix_sort33DeviceRadixSortExclusiveSumKernelINS1_5radix10policy_hubIiNS0_8NullTypeEyE10Policy1000EyEEvPT0_,"aw",@nobits
	.sectionflags	@""
	.align	16
.nv.shared._ZN3cub18CUB_300001_SM_10006detail10radix_sort33DeviceRadixSortExclusiveSumKernelINS1_5radix10policy_hubIiNS0_8NullTypeEyE10Policy1000EyEEvPT0_:
	.zero		3360


//--------------------- .nv.shared._ZN3cub18CUB_300001_SM_10006detail10radix_sort30DeviceRadixSortHistogramKernelINS1_5radix10policy_hubIiNS0_8NullTypeEyE10Policy1000ELNS0_9SortOrderE0EiyNS1_21identity_decomposer_tEEEvPT2_PKT1_SB_iiT3_ --------------------------
	.section	.nv.shared._ZN3cub18CUB_300001_SM_10006detail10radix_sort30DeviceRadixSortHistogramKernelINS1_5radix10policy_hubIiNS0_8NullTypeEyE10Policy1000ELNS0_9SortOrderE0EiyNS1_21identity_decomposer_tEEEvPT2_PKT1_SB_iiT3_,"aw",@nobits
	.sectionflags	@""
	.align	16
.nv.shared._ZN3cub18CUB_300001_SM_10006detail10radix_sort30DeviceRadixSortHistogramKernelINS1_5radix10policy_hubIiNS0_8NullTypeEyE10Policy1000ELNS0_9SortOrderE0EiyNS1_21identity_decomposer_tEEEvPT2_PKT1_SB_iiT3_:
	.zero		5120


//--------------------- .nv.shared._ZN3cub18CUB_300001_SM_10006detail10radix_sort31DeviceRadixSortSingleTileKernelINS1_5radix10policy_hubIiNS0_8NullTypeEyE10Policy1000ELNS0_9SortOrderE0EiS6_yNS1_21identity_decomposer_tEEEvPKT1_PSB_PKT2_PSF_T3_iiT4_ --------------------------
	.section	.nv.shared._ZN3cub18CUB_300001_SM_10006detail10radix_sort31DeviceRadixSortSingleTileKernelINS1_5radix10policy_hubIiNS0_8NullTypeEyE10Policy1000ELNS0_9SortOrderE0EiS6_yNS1_21identity_decomposer_tEEEvPKT1_PSB_PKT2_PSF_T3_iiT4_,"aw",@nobits
	.sectionflags	@""
	.align	16
.nv.shared._ZN3cub18CUB_300001_SM_10006detail10radix_sort31DeviceRadixSortSingleTileKernelINS1_5radix10policy_hubIiNS0_8NullTypeEyE10Policy1000ELNS0_9SortOrderE0EiS6_yNS1_21identity_decomposer_tEEEvPKT1_PSB_PKT2_PSF_T3_iiT4_:
	.zero		34880


//--------------------- .nv.shared._ZN3cub18CUB_300001_SM_10006detail10radix_sort29DeviceRadixSortOnesweepKernelINS1_5radix10policy_hubIiiyE10Policy1000ELNS0_9SortOrderE1EiiyiiNS1_21identity_decomposer_tEEEvPT5_SB_PT3_PKSC_PT1_PKSG_PT2_PKSK_T4_iiT6_ --------------------------
	.section	.nv.shared._ZN3cub18CUB_300001_SM_10006detail10radix_sort29DeviceRadixSortOnesweepKernelINS1_5radix10policy_hubIiiyE10Policy1000ELNS0_9SortOrderE1EiiyiiNS1_21identity_decomposer_tEEEvPT5_SB_PT3_PKSC_PT1_PKSG_PT2_PKSK_T4_iiT6_,"aw",@nobits
	.sectionflags	@""
	.align	16
.nv.shared._ZN3cub18CUB_300001_SM_10006detail10radix_sort29DeviceRadixSortOnesweepKernelINS1_5radix10policy_hubIiiyE10Policy1000ELNS0_9SortOrderE1EiiyiiNS1_21identity_decomposer_tEEEvPT5_SB_PT3_PKSC_PT1_PKSG_PT2_PKSK_T4_iiT6_:
	.zero		29184


//--------------------- .nv.shared._ZN3cub18CUB_300001_SM_10006detail10radix_sort30DeviceRadixSortHistogramKernelINS1_5radix10policy_hubIiiyE10Policy1000ELNS0_9SortOrderE1EiyNS1_21identity_decomposer_tEEEvPT2_PKT1_SA_iiT3_ --------------------------
	.section	.nv.shared._ZN3cub18CUB_300001_SM_10006detail10radix_sort30DeviceRadixSortHistogramKernelINS1_5radix10policy_hubIiiyE10Policy1000ELNS0_9SortOrderE1EiyNS1_21identity_decomposer_tEEEvPT2_PKT1_SA_iiT3_,"aw",@nobits
	.sectionflags	@""
	.align	16
.nv.shared._ZN3cub18CUB_300001_SM_10006detail10radix_sort30DeviceRadixSortHistogramKernelINS1_5radix10policy_hubIiiyE10Policy1000ELNS0_9SortOrderE1EiyNS1_21identity_decomposer_tEEEvPT2_PKT1_SA_iiT3_:
	.zero		5120


//--------------------- .nv.shared._ZN3cub18CUB_300001_SM_10006detail10radix_sort31DeviceRadixSortSingleTileKernelINS1_5radix10policy_hubIiiyE10Policy1000ELNS0_9SortOrderE1EiiyNS1_21identity_decomposer_tEEEvPKT1_PSA_PKT2_PSE_T3_iiT4_ --------------------------
	.section	.nv.shared._ZN3cub18CUB_300001_SM_10006detail10radix_sort31DeviceRadixSortSingleTileKernelINS1_5radix10policy_hubIiiyE10Policy1000ELNS0_9SortOrderE1EiiyNS1_21identity_decomposer_tEEEvPKT1_PSA_PKT2_PSE_T3_iiT4_,"aw",@nobits
	.sectionflags	@""
	.align	16
.nv.shared._ZN3cub18CUB_300001_SM_10006detail10radix_sort31DeviceRadixSortSingleTileKernelINS1_5radix10policy_hubIiiyE10Policy1000ELNS0_9SortOrderE1EiiyNS1_21identity_decomposer_tEEEvPKT1_PSA_PKT2_PSE_T3_iiT4_:
	.zero		34880


//--------------------- .nv.shared._ZN3cub18CUB_300001_SM_10006detail10radix_sort29DeviceRadixSortOnesweepKernelINS1_5radix10policy_hubIiiyE10Policy1000ELNS0_9SortOrderE0EiiyiiNS1_21identity_decomposer_tEEEvPT5_SB_PT3_PKSC_PT1_PKSG_PT2_PKSK_T4_iiT6_ --------------------------
	.section	.nv.shared._ZN3cub18CUB_300001_SM_10006detail10radix_sort29DeviceRadixSortOnesweepKernelINS1_5radix10policy_hubIiiyE10Policy1000ELNS0_9SortOrderE0EiiyiiNS1_21identity_decomposer_tEEEvPT5_SB_PT3_PKSC_PT1_PKSG_PT2_PKSK_T4_iiT6_,"aw",@nobits
	.sectionflags	@""
	.align	16
.nv.shared._ZN3cub18CUB_300001_SM_10006detail10radix_sort29DeviceRadixSortOnesweepKernelINS1_5radix10policy_hubIiiyE10Policy1000ELNS0_9SortOrderE0EiiyiiNS1_21identity_decomposer_tEEEvPT5_SB_PT3_PKSC_PT1_PKSG_PT2_PKSK_T4_iiT6_:
	.zero		29184


//--------------------- .nv.shared._ZN3cub18CUB_300001_SM_10006detail10radix_sort33DeviceRadixSortExclusiveSumKernelINS1_5radix10policy_hubIiiyE10Policy1000EyEEvPT0_ --------------------------
	.section	.nv.shared._ZN3cub18CUB_300001_SM_10006detail10radix_sort33DeviceRadixSortExclusiveSumKernelINS1_5radix10policy_hubIiiyE10Policy1000EyEEvPT0_,"aw",@nobits
	.sectionflags	@""
	.align	16
.nv.shared._ZN3cub18CUB_300001_SM_10006detail10radix_sort33DeviceRadixSortExclusiveSumKernelINS1_5radix10policy_hubIiiyE10Policy1000EyEEvPT0_:
	.zero		3360


//--------------------- .nv.shared._ZN3cub18CUB_300001_SM_10006detail10radix_sort30DeviceRadixSortHistogramKernelINS1_5radix10policy_hubIiiyE10Policy1000ELNS0_9SortOrderE0EiyNS1_21identity_decomposer_tEEEvPT2_PKT1_SA_iiT3_ --------------------------
	.section	.nv.shared._ZN3cub18CUB_300001_SM_10006detail10radix_sort30DeviceRadixSortHistogramKernelINS1_5radix10policy_hubIiiyE10Policy1000ELNS0_9SortOrderE0EiyNS1_21identity_decomposer_tEEEvPT2_PKT1_SA_iiT3_,"aw",@nobits
	.sectionflags	@""
	.align	16
.nv.shared._ZN3cub18CUB_300001_SM_10006detail10radix_sort30DeviceRadixSortHistogramKernelINS1_5radix10policy_hubIiiyE10Policy1000ELNS0_9SortOrderE0EiyNS1_21identity_decomposer_tEEEvPT2_PKT1_SA_iiT3_:
	.zero		5120


//--------------------- .nv.shared._ZN3cub18CUB_300001_SM_10006detail10radix_sort31DeviceRadixSortSingleTileKernelINS1_5radix10policy_hubIiiyE10Policy1000ELNS0_9SortOrderE0EiiyNS1_21identity_decomposer_tEEEvPKT1_PSA_PKT2_PSE_T3_iiT4_ --------------------------
	.section	.nv.shared._ZN3cub18CUB_300001_SM_10006detail10radix_sort31DeviceRadixSortSingleTileKernelINS1_5radix10policy_hubIiiyE10Policy1000ELNS0_9SortOrderE0EiiyNS1_21identity_decomposer_tEEEvPKT1_PSA_PKT2_PSE_T3_iiT4_,"aw",@nobits
	.sectionflags	@""
	.align	16
.nv.shared._ZN3cub18CUB_300001_SM_10006detail10radix_sort31DeviceRadixSortSingleTileKernelINS1_5radix10policy_hubIiiyE10Policy1000ELNS0_9SortOrderE0EiiyNS1_21identity_decomposer_tEEEvPKT1_PSA_PKT2_PSE_T3_iiT4_:
	.zero		34880


//--------------------- .nv.shared._ZN3cub18CUB_300001_SM_10006detail6reduce18DeviceReduceKernelINS2_10policy_hubIN4cuda3std3__45tupleIJblEEEyN6thrust24THRUST_300001_SM_1000_NS8cuda_cub9__find_if7functorIS9_EEE10Policy1000ENSB_12zip_iteratorINS8_IJNSD_26transform_input_iterator_tIbNSC_6detail35transform_pair_of_input_iterators_tIbNSB_6detail15normal_iteratorINSB_10device_ptrIiEEEESQ_NS7_8equal_toIiEEEENS7_10__not_fn_tINS7_10__identityEEEEENSB_17counting_iteratorIlNSB_11use_defaultESZ_SZ_EEEEEEEySF_S9_SV_EEvT0_PT3_T1_NS0_13GridEvenShareIS16_EET2_T4_ --------------------------
	.section	.nv.shared._ZN3cub18CUB_300001_SM_10006detail6reduce18DeviceReduceKernelINS2_10policy_hubIN4cuda3std3__45tupleIJblEEEyN6thrust24THRUST_300001_SM_1000_NS8cuda_cub9__find_if7functorIS9_EEE10Policy1000ENSB_12zip_iteratorINS8_IJNSD_26transform_input_iterator_tIbNSC_6detail35transform_pair_of_input_iterators_tIbNSB_6detail15normal_iteratorINSB_10device_ptrIiEEEESQ_NS7_8equal_toIiEEEENS7_10__not_fn_tINS7_10__identityEEEEENSB_17counting_iteratorIlNSB_11use_defaultESZ_SZ_EEEEEEEySF_S9_SV_EEvT0_PT3_T1_NS0_13GridEvenShareIS16_EET2_T4_,"aw",@nobits
	.sectionflags	@""
	.align	16
.nv.shared._ZN3cub18CUB_300001_SM_10006detail6reduce18DeviceReduceKernelINS2_10policy_hubIN4cuda3std3__45tupleIJblEEEyN6thrust24THRUST_300001_SM_1000_NS8cuda_cub9__find_if7functorIS9_EEE10Policy1000ENSB_12zip_iteratorINS8_IJNSD_26transform_input_iterator_tIbNSC_6detail35transform_pair_of_input_iterators_tIbNSB_6detail15normal_iteratorINSB_10device_ptrIiEEEESQ_NS7_8equal_toIiEEEENS7_10__not_fn_tINS7_10__identityEEEEENSB_17counting_iteratorIlNSB_11use_defaultESZ_SZ_EEEEEEEySF_S9_SV_EEvT0_PT3_T1_NS0_13GridEvenShareIS16_EET2_T4_:
	.zero		1184


//--------------------- .nv.shared._ZN3cub18CUB_300001_SM_10006detail6reduce28DeviceReduceSingleTileKernelINS2_10policy_hubIN4cuda3std3__45tupleIJblEEEyN6thrust24THRUST_300001_SM_1000_NS8cuda_cub9__find_if7functorIS9_EEE10Policy1000ENSB_12zip_iteratorINS8_IJNSD_26transform_input_iterator_tIbNSC_6detail35transform_pair_of_input_iterators_tIbNSB_6detail15normal_iteratorINSB_10device_ptrIiEEEESQ_NS7_8equal_toIiEEEENS7_10__not_fn_tINS7_10__identityEEEEENSB_17counting_iteratorIlNSB_11use_defaultESZ_SZ_EEEEEEEPS9_ySF_S9_S9_SV_EEvT0_T1_T2_T3_T4_T6_ --------------------------
	.section	.nv.shared._ZN3cub18CUB_300001_SM_10006detail6reduce28DeviceReduceSingleTileKernelINS2_10policy_hubIN4cuda3std3__45tupleIJblEEEyN6thrust24THRUST_300001_SM_1000_NS8cuda_cub9__find_if7functorIS9_EEE10Policy1000ENSB_12zip_iteratorINS8_IJNSD_26transform_input_iterator_tIbNSC_6detail35transform_pair_of_input_iterators_tIbNSB_6detail15normal_iteratorINSB_10device_ptrIiEEEESQ_NS7_8equal_toIiEEEENS7_10__not_fn_tINS7_10__identityEEEEENSB_17counting_iteratorIlNSB_11use_defaultESZ_SZ_EEEEEEEPS9_ySF_S9_S9_SV_EEvT0_T1_T2_T3_T4_T6_,"aw",@nobits
	.sectionflags	@""
	.align	16
.nv.shared._ZN3cub18CUB_300001_SM_10006detail6reduce28DeviceReduceSingleTileKernelINS2_10policy_hubIN4cuda3std3__45tupleIJblEEEyN6thrust24THRUST_300001_SM_1000_NS8cuda_cub9__find_if7functorIS9_EEE10Policy1000ENSB_12zip_iteratorINS8_IJNSD_26transform_input_iterator_tIbNSC_6detail35transform_pair_of_input_iterators_tIbNSB_6detail15normal_iteratorINSB_10device_ptrIiEEEESQ_NS7_8equal_toIiEEEENS7_10__not_fn_tINS7_10__identityEEEEENSB_17counting_iteratorIlNSB_11use_defaultESZ_SZ_EEEEEEEPS9_ySF_S9_S9_SV_EEvT0_T1_T2_T3_T4_T6_:
	.zero		1184


//--------------------- .nv.shared._ZN3cub18CUB_300001_SM_10006detail6reduce18DeviceReduceKernelINS2_10policy_hubIN4cuda3std3__45tupleIJblEEEjN6thrust24THRUST_300001_SM_1000_NS8cuda_cub9__find_if7functorIS9_EEE10Policy1000ENSB_12zip_iteratorINS8_IJNSD_26transform_input_iterator_tIbNSC_6detail35transform_pair_of_input_iterators_tIbNSB_6detail15normal_iteratorINSB_10device_ptrIiEEEESQ_NS7_8equal_toIiEEEENS7_10__not_fn_tINS7_10__identityEEEEENSB_17counting_iteratorIlNSB_11use_defaultESZ_SZ_EEEEEEEjSF_S9_SV_EEvT0_PT3_T1_NS0_13GridEvenShareIS16_EET2_T4_ --------------------------
	.section	.nv.shared._ZN3cub18CUB_300001_SM_10006detail6reduce18DeviceReduceKernelINS2_10policy_hubIN4cuda3std3__45tupleIJblEEEjN6thrust24THRUST_300001_SM_1000_NS8cuda_cub9__find_if7functorIS9_EEE10Policy1000ENSB_12zip_iteratorINS8_IJNSD_26transform_input_iterator_tIbNSC_6detail35transform_pair_of_input_iterators_tIbNSB_6detail15normal_iteratorINSB_10device_ptrIiEEEESQ_NS7_8equal_toIiEEEENS7_10__not_fn_tINS7_10__identityEEEEENSB_17counting_iteratorIlNSB_11use_defaultESZ_SZ_EEEEEEEjSF_S9_SV_EEvT0_PT3_T1_NS0_13GridEvenShareIS16_EET2_T4_,"aw",@nobits
	.sectionflags	@""
	.align	16
.nv.shared._ZN3cub18CUB_300001_SM_10006detail6reduce18DeviceReduceKernelINS2_10policy_hubIN4cuda3std3__45tupleIJblEEEjN6thrust24THRUST_300001_SM_1000_NS8cuda_cub9__find_if7functorIS9_EEE10Policy1000ENSB_12zip_iteratorINS8_IJNSD_26transform_input_iterator_tIbNSC_6detail35transform_pair_of_input_iterators_tIbNSB_6detail15normal_iteratorINSB_10device_ptrIiEEEESQ_NS7_8equal_toIiEEEENS7_10__not_fn_tINS7_10__identityEEEEENSB_17counting_iteratorIlNSB_11use_defaultESZ_SZ_EEEEEEEjSF_S9_SV_EEvT0_PT3_T1_NS0_13GridEvenShareIS16_EET2_T4_:
	.zero		1184


//--------------------- .nv.shared._ZN3cub18CUB_300001_SM_10006detail6reduce28DeviceReduceSingleTileKernelINS2_10policy_hubIN4cuda3std3__45tupleIJblEEEjN6thrust24THRUST_300001_SM_1000_NS8cuda_cub9__find_if7functorIS9_EEE10Policy1000ENSB_12zip_iteratorINS8_IJNSD_26transform_input_iterator_tIbNSC_6detail35transform_pair_of_input_iterators_tIbNSB_6detail15normal_iteratorINSB_10device_ptrIiEEEESQ_NS7_8equal_toIiEEEENS7_10__not_fn_tINS7_10__identityEEEEENSB_17counting_iteratorIlNSB_11use_defaultESZ_SZ_EEEEEEEPS9_jSF_S9_S9_SV_EEvT0_T1_T2_T3_T4_T6_ --------------------------
	.section	.nv.shared._ZN3cub18CUB_300001_SM_10006detail6reduce28DeviceReduceSingleTileKernelINS2_10policy_hubIN4cuda3std3__45tupleIJblEEEjN6thrust24THRUST_300001_SM_1000_NS8cuda_cub9__find_if7functorIS9_EEE10Policy1000ENSB_12zip_iteratorINS8_IJNSD_26transform_input_iterator_tIbNSC_6detail35transform_pair_of_input_iterators_tIbNSB_6detail15normal_iteratorINSB_10device_ptrIiEEEESQ_NS7_8equal_toIiEEEENS7_10__not_fn_tINS7_10__identityEEEEENSB_17counting_iteratorIlNSB_11use_defaultESZ_SZ_EEEEEEEPS9_jSF_S9_S9_SV_EEvT0_T1_T2_T3_T4_T6_,"aw",@nobits
	.sectionflags	@""
	.align	16
.nv.shared._ZN3cub18CUB_300001_SM_10006detail6reduce28DeviceReduceSingleTileKernelINS2_10policy_hubIN4cuda3std3__45tupleIJblEEEjN6thrust24THRUST_300001_SM_1000_NS8cuda_cub9__find_if7functorIS9_EEE10Policy1000ENSB_12zip_iteratorINS8_IJNSD_26transform_input_iterator_tIbNSC_6detail35transform_pair_of_input_iterators_tIbNSB_6detail15normal_iteratorINSB_10device_ptrIiEEEESQ_NS7_8equal_toIiEEEENS7_10__not_fn_tINS7_10__identityEEEEENSB_17counting_iteratorIlNSB_11use_defaultESZ_SZ_EEEEEEEPS9_jSF_S9_S9_SV_EEvT0_T1_T2_T3_T4_T6_:
	.zero		1184


//--------------------- .nv.shared._ZN3cub18CUB_300001_SM_10006detail6reduce18DeviceReduceKernelINS2_10policy_hubIN4cuda3std3__45tupleIJblEEEyN6thrust24THRUST_300001_SM_1000_NS8cuda_cub9__find_if7functorIS9_EEE10Policy1000ENSB_12zip_iteratorINS8_IJNSD_26transform_input_iterator_tIbNSB_6detail15normal_iteratorINSB_10device_ptrIiEEEENS7_10__not_fn_tI17greater_than_fourEEEENSB_17counting_iteratorIlNSB_11use_defaultESU_SU_EEEEEEEySF_S9_NS7_10__identityEEEvT0_PT3_T1_NS0_13GridEvenShareIS12_EET2_T4_ --------------------------
	.section	.nv.shared._ZN3cub18CUB_300001_SM_10006detail6reduce18DeviceReduceKernelINS2_10policy_hubIN4cuda3std3__45tupleIJblEEEyN6thrust24THRUST_300001_SM_1000_NS8cuda_cub9__find_if7functorIS9_EEE10Policy1000ENSB_12zip_iteratorINS8_IJNSD_26transform_input_iterator_tIbNSB_6detail15normal_iteratorINSB_10device_ptrIiEEEENS7_10__not_fn_tI17greater_than_fourEEEENSB_17counting_iteratorIlNSB_11use_defaultESU_SU_EEEEEEEySF_S9_NS7_10__identityEEEvT0_PT3_T1_NS0_13GridEvenShareIS12_EET2_T4_,"aw",@nobits
	.sectionflags	@""
	.align	16
.nv.shared._ZN3cub18CUB_300001_SM_10006detail6reduce18DeviceReduceKernelINS2_10policy_hubIN4cuda3std3__45tupleIJblEEEyN6thrust24THRUST_300001_SM_1000_NS8cuda_cub9__find_if7functorIS9_EEE10Policy1000ENSB_12zip_iteratorINS8_IJNSD_26transform_input_iterator_tIbNSB_6detail15normal_iteratorINSB_10device_ptrIiEEEENS7_10__not_fn_tI17greater_than_fourEEEENSB_17counting_iteratorIlNSB_11use_defaultESU_SU_EEEEEEEySF_S9_NS7_10__identityEEEvT0_PT3_T1_NS0_13GridEvenShareIS12_EET2_T4_:
	.zero		1184


//--------------------- .nv.shared._ZN3cub18CUB_300001_SM_10006detail6reduce28DeviceReduceSingleTileKernelINS2_10policy_hubIN4cuda3std3__45tupleIJblEEEyN6thrust24THRUST_300001_SM_1000_NS8cuda_cub9__find_if7functorIS9_EEE10Policy1000ENSB_12zip_iteratorINS8_IJNSD_26transform_input_iterator_tIbNSB_6detail15normal_iteratorINSB_10device_ptrIiEEEENS7_10__not_fn_tI17greater_than_fourEEEENSB_17counting_iteratorIlNSB_11use_defaultESU_SU_EEEEEEEPS9_ySF_S9_S9_NS7_10__identityEEEvT0_T1_T2_T3_T4_T6_ --------------------------
	.section	.nv.shared._ZN3cub18CUB_300001_SM_10006detail6reduce28DeviceReduceSingleTileKernelINS2_10policy_hubIN4cuda3std3__45tupleIJblEEEyN6thrust24THRUST_300001_SM_1000_NS8cuda_cub9__find_if7functorIS9_EEE10Policy1000ENSB_12zip_iteratorINS8_IJNSD_26transform_input_iterator_tIbNSB_6detail15normal_iteratorINSB_10device_ptrIiEEEENS7_10__not_fn_tI17greater_than_fourEEEENSB_17counting_iteratorIlNSB_11use_defaultESU_SU_EEEEEEEPS9_ySF_S9_S9_NS7_10__identityEEEvT0_T1_T2_T3_T4_T6_,"aw",@nobits
	.sectionflags	@""
	.align	16
.nv.shared._ZN3cub18CUB_300001_SM_10006detail6reduce28DeviceReduceSingleTileKernelINS2_10policy_hubIN4cuda3std3__45tupleIJblEEEyN6thrust24THRUST_300001_SM_1000_NS8cuda_cub9__find_if7functorIS9_EEE10Policy1000ENSB_12zip_iteratorINS8_IJNSD_26transform_input_iterator_tIbNSB_6detail15normal_iteratorINSB_10device_ptrIiEEEENS7_10__not_fn_tI17greater_than_fourEEEENSB_17counting_iteratorIlNSB_11use_defaultESU_SU_EEEEEEEPS9_ySF_S9_S9_NS7_10__identityEEEvT0_T1_T2_T3_T4_T6_:
	.zero		1184


//--------------------- .nv.shared._ZN3cub18CUB_300001_SM_10006detail6reduce18DeviceReduceKernelINS2_10policy_hubIN4cuda3std3__45tupleIJblEEEjN6thrust24THRUST_300001_SM_1000_NS8cuda_cub9__find_if7functorIS9_EEE10Policy1000ENSB_12zip_iteratorINS8_IJNSD_26transform_input_iterator_tIbNSB_6detail15normal_iteratorINSB_10device_ptrIiEEEENS7_10__not_fn_tI17greater_than_fourEEEENSB_17counting_iteratorIlNSB_11use_defaultESU_SU_EEEEEEEjSF_S9_NS7_10__identityEEEvT0_PT3_T1_NS0_13GridEvenShareIS12_EET2_T4_ --------------------------
	.section	.nv.shared._ZN3cub18CUB_300001_SM_10006detail6reduce18DeviceReduceKernelINS2_10policy_hubIN4cuda3std3__45tupleIJblEEEjN6thrust24THRUST_300001_SM_1000_NS8cuda_cub9__find_if7functorIS9_EEE10Policy1000ENSB_12zip_iteratorINS8_IJNSD_26transform_input_iterator_tIbNSB_6detail15normal_iteratorINSB_10device_ptrIiEEEENS7_10__not_fn_tI17greater_than_fourEEEENSB_17counting_iteratorIlNSB_11use_defaultESU_SU_EEEEEEEjSF_S9_NS7_10__identityEEEvT0_PT3_T1_NS0_13GridEvenShareIS12_EET2_T4_,"aw",@nobits
	.sectionflags	@""
	.align	16
.nv.shared._ZN3cub18CUB_300001_SM_10006detail6reduce18DeviceReduceKernelINS2_10policy_hubIN4cuda3std3__45tupleIJblEEEjN6thrust24THRUST_300001_SM_1000_NS8cuda_cub9__find_if7functorIS9_EEE10Policy1000ENSB_12zip_iteratorINS8_IJNSD_26transform_input_iterator_tIbNSB_6detail15normal_iteratorINSB_10device_ptrIiEEEENS7_10__not_fn_tI17greater_than_fourEEEENSB_17counting_iteratorIlNSB_11use_defaultESU_SU_EEEEEEEjSF_S9_NS7_10__identityEEEvT0_PT3_T1_NS0_13GridEvenShareIS12_EET2_T4_:
	.zero		1184


//--------------------- .nv.shared._ZN3cub18CUB_300001_SM_10006detail6reduce28DeviceReduceSingleTileKernelINS2_10policy_hubIN4cuda3std3__45tupleIJblEEEjN6thrust24THRUST_300001_SM_1000_NS8cuda_cub9__find_if7functorIS9_EEE10Policy1000ENSB_12zip_iteratorINS8_IJNSD_26transform_input_iterator_tIbNSB_6detail15normal_iteratorINSB_10device_ptrIiEEEENS7_10__not_fn_tI17greater_than_fourEEEENSB_17counting_iteratorIlNSB_11use_defaultESU_SU_EEEEEEEPS9_jSF_S9_S9_NS7_10__identityEEEvT0_T1_T2_T3_T4_T6_ --------------------------
	.section	.nv.shared._ZN3cub18CUB_300001_SM_10006detail6reduce28DeviceReduceSingleTileKernelINS2_10policy_hubIN4cuda3std3__45tupleIJblEEEjN6thrust24THRUST_300001_SM_1000_NS8cuda_cub9__find_if7functorIS9_EEE10Policy1000ENSB_12zip_iteratorINS8_IJNSD_26transform_input_iterator_tIbNSB_6detail15normal_iteratorINSB_10device_ptrIiEEEENS7_10__not_fn_tI17greater_than_fourEEEENSB_17counting_iteratorIlNSB_11use_defaultESU_SU_EEEEEEEPS9_jSF_S9_S9_NS7_10__identityEEEvT0_T1_T2_T3_T4_T6_,"aw",@nobits
	.sectionflags	@""
	.align	16
.nv.shared._ZN3cub18CUB_300001_SM_10006detail6reduce28DeviceReduceSingleTileKernelINS2_10policy_hubIN4cuda3std3__45tupleIJblEEEjN6thrust24THRUST_300001_SM_1000_NS8cuda_cub9__find_if7functorIS9_EEE10Policy1000ENSB_12zip_iteratorINS8_IJNSD_26transform_input_iterator_tIbNSB_6detail15normal_iteratorINSB_10device_ptrIiEEEENS7_10__not_fn_tI17greater_than_fourEEEENSB_17counting_iteratorIlNSB_11use_defaultESU_SU_EEEEEEEPS9_jSF_S9_S9_NS7_10__identityEEEvT0_T1_T2_T3_T4_T6_:
	.zero		1184


//--------------------- .nv.shared._ZN3cub18CUB_300001_SM_10006detail6reduce18DeviceReduceKernelINS2_10policy_hubIN4cuda3std3__45tupleIJblEEEyN6thrust24THRUST_300001_SM_1000_NS8cuda_cub9__find_if7functorIS9_EEE10Policy1000ENSB_12zip_iteratorINS8_IJNSD_26transform_input_iterator_tIbNSB_6detail15normal_iteratorINSB_10device_ptrIiEEEE17greater_than_fourEENSB_17counting_iteratorIlNSB_11use_defaultESS_SS_EEEEEEEySF_S9_NS7_10__identityEEEvT0_PT3_T1_NS0_13GridEvenShareIS10_EET2_T4_ --------------------------
	.section	.nv.shared._ZN3cub18CUB_300001_SM_10006detail6reduce18DeviceReduceKernelINS2_10policy_hubIN4cuda3std3__45tupleIJblEEEyN6thrust24THRUST_300001_SM_1000_NS8cuda_cub9__find_if7functorIS9_EEE10Policy1000ENSB_12zip_iteratorINS8_IJNSD_26transform_input_iterator_tIbNSB_6detail15normal_iteratorINSB_10device_ptrIiEEEE17greater_than_fourEENSB_17counting_iteratorIlNSB_11use_defaultESS_SS_EEEEEEEySF_S9_NS7_10__identityEEEvT0_PT3_T1_NS0_13GridEvenShareIS10_EET2_T4_,"aw",@nobits
	.sectionflags	@""
	.align	16
.nv.shared._ZN3cub18CUB_300001_SM_10006detail6reduce18DeviceReduceKernelINS2_10policy_hubIN4cuda3std3__45tupleIJblEEEyN6thrust24THRUST_300001_SM_1000_NS8cuda_cub9__find_if7functorIS9_EEE10Policy1000ENSB_12zip_iteratorINS8_IJNSD_26transform_input_iterator_tIbNSB_6detail15normal_iteratorINSB_10device_ptrIiEEEE17greater_than_fourEENSB_17counting_iteratorIlNSB_11use_defaultESS_SS_EEEEEEEySF_S9_NS7_10__identityEEEvT0_PT3_T1_NS0_13GridEvenShareIS10_EET2_T4_:
	.zero		1184


//--------------------- .nv.shared._ZN3cub18CUB_300001_SM_10006detail6reduce28DeviceReduceSingleTileKernelINS2_10policy_hubIN4cuda3std3__45tupleIJblEEEyN6thrust24THRUST_300001_SM_1000_NS8cuda_cub9__find_if7functorIS9_EEE10Policy1000ENSB_12zip_iteratorINS8_IJNSD_26transform_input_iterator_tIbNSB_6detail15normal_iteratorINSB_10device_ptrIiEEEE17greater_than_fourEENSB_17counting_iteratorIlNSB_11use_defaultESS_SS_EEEEEEEPS9_ySF_S9_S9_NS7_10__identityEEEvT0_T1_T2_T3_T4_T6_ --------------------------
	.section	.nv.shared._ZN3cub18CUB_300001_SM_10006detail6reduce28DeviceReduceSingleTileKernelINS2_10policy_hubIN4cuda3std3__45tupleIJblEEEyN6thrust24THRUST_300001_SM_1000_NS8cuda_cub9__find_if7functorIS9_EEE10Policy1000ENSB_12zip_iteratorINS8_IJNSD_26transform_input_iterator_tIbNSB_6detail15normal_iteratorINSB_10device_ptrIiEEEE17greater_than_fourEENSB_17counting_iteratorIlNSB_11use_defaultESS_SS_EEEEEEEPS9_ySF_S9_S9_NS7_10__identityEEEvT0_T1_T2_T3_T4_T6_,"aw",@nobits
	.sectionflags	@""
	.align	16
.nv.shared._ZN3cub18CUB_300001_SM_10006detail6reduce28DeviceReduceSingleTileKernelINS2_10policy_hubIN4cuda3std3__45tupleIJblEEEyN6thrust24THRUST_300001_SM_1000_NS8cuda_cub9__find_if7functorIS9_EEE10Policy1000ENSB_12zip_iteratorINS8_IJNSD_26transform_input_iterator_tIbNSB_6detail15normal_iteratorINSB_10device_ptrIiEEEE17greater_than_fourEENSB_17counting_iteratorIlNSB_11use_defaultESS_SS_EEEEEEEPS9_ySF_S9_S9_NS7_10__identityEEEvT0_T1_T2_T3_T4_T6_:
	.zero		1184


//--------------------- .nv.shared._ZN3cub18CUB_300001_SM_10006detail6reduce18DeviceReduceKernelINS2_10policy_hubIN4cuda3std3__45tupleIJblEEEjN6thrust24THRUST_300001_SM_1000_NS8cuda_cub9__find_if7functorIS9_EEE10Policy1000ENSB_12zip_iteratorINS8_IJNSD_26transform_input_iterator_tIbNSB_6detail15normal_iteratorINSB_10device_ptrIiEEEE17greater_than_fourEENSB_17counting_iteratorIlNSB_11use_defaultESS_SS_EEEEEEEjSF_S9_NS7_10__identityEEEvT0_PT3_T1_NS0_13GridEvenShareIS10_EET2_T4_ --------------------------
	.section	.nv.shared._ZN3cub18CUB_300001_SM_10006detail6reduce18DeviceReduceKernelINS2_10policy_hubIN4cuda3std3__45tupleIJblEEEjN6thrust24THRUST_300001_SM_1000_NS8cuda_cub9__find_if7functorIS9_EEE10Policy1000ENSB_12zip_iteratorINS8_IJNSD_26transform_input_iterator_tIbNSB_6detail15normal_iteratorINSB_10device_ptrIiEEEE17greater_than_fourEENSB_17counting_iteratorIlNSB_11use_defaultESS_SS_EEEEEEEjSF_S9_NS7_10__identityEEEvT0_PT3_T1_NS0_13GridEvenShareIS10_EET2_T4_,"aw",@nobits
	.sectionflags	@""
	.align	16
.nv.shared._ZN3cub18CUB_300001_SM_10006detail6reduce18DeviceReduceKernelINS2_10policy_hubIN4cuda3std3__45tupleIJblEEEjN6thrust24THRUST_300001_SM_1000_NS8cuda_cub9__find_if7functorIS9_EEE10Policy1000ENSB_12zip_iteratorINS8_IJNSD_26transform_input_iterator_tIbNSB_6detail15normal_iteratorINSB_10device_ptrIiEEEE17greater_than_fourEENSB_17counting_iteratorIlNSB_11use_defaultESS_SS_EEEEEEEjSF_S9_NS7_10__identityEEEvT0_PT3_T1_NS0_13GridEvenShareIS10_EET2_T4_:
	.zero		1184


//--------------------- .nv.shared._ZN3cub18CUB_300001_SM_10006detail6reduce28DeviceReduceSingleTileKernelINS2_10policy_hubIN4cuda3std3__45tupleIJblEEEjN6thrust24THRUST_300001_SM_1000_NS8cuda_cub9__find_if7functorIS9_EEE10Policy1000ENSB_12zip_iteratorINS8_IJNSD_26transform_input_iterator_tIbNSB_6detail15normal_iteratorINSB_10device_ptrIiEEEE17greater_than_fourEENSB_17counting_iteratorIlNSB_11use_defaultESS_SS_EEEEEEEPS9_jSF_S9_S9_NS7_10__identityEEEvT0_T1_T2_T3_T4_T6_ --------------------------
	.section	.nv.shared._ZN3cub18CUB_300001_SM_10006detail6reduce28DeviceReduceSingleTileKernelINS2_10policy_hubIN4cuda3std3__45tupleIJblEEEjN6thrust24THRUST_300001_SM_1000_NS8cuda_cub9__find_if7functorIS9_EEE10Policy1000ENSB_12zip_iteratorINS8_IJNSD_26transform_input_iterator_tIbNSB_6detail15normal_iteratorINSB_10device_ptrIiEEEE17greater_than_fourEENSB_17counting_iteratorIlNSB_11use_defaultESS_SS_EEEEEEEPS9_jSF_S9_S9_NS7_10__identityEEEvT0_T1_T2_T3_T4_T6_,"aw",@nobits
	.sectionflags	@""
	.align	16
.nv.shared._ZN3cub18CUB_300001_SM_10006detail6reduce28DeviceReduceSingleTileKernelINS2_10policy_hubIN4cuda3std3__45tupleIJblEEEjN6thrust24THRUST_300001_SM_1000_NS8cuda_cub9__find_if7functorIS9_EEE10Policy1000ENSB_12zip_iteratorINS8_IJNSD_26transform_input_iterator_tIbNSB_6detail15normal_iteratorINSB_10device_ptrIiEEEE17greater_than_fourEENSB_17counting_iteratorIlNSB_11use_defaultESS_SS_EEEEEEEPS9_jSF_S9_S9_NS7_10__identityEEEvT0_T1_T2_T3_T4_T6_:
	.zero		1184


//--------------------- .nv.shared._ZN3cub18CUB_300001_SM_10006detail6reduce18DeviceReduceKernelINS2_10policy_hubIN4cuda3std3__45tupleIJblEEEyN6thrust24THRUST_300001_SM_1000_NS8cuda_cub9__find_if7functorIS9_EEE10Policy1000ENSB_12zip_iteratorINS8_IJNSD_26transform_input_iterator_tIbNSI_INS8_IJNSB_6detail15normal_iteratorINSB_10device_ptrIiEEEESO_EEEEENSK_22tuple_binary_predicateINS7_7greaterIiEEEEEENSB_17counting_iteratorIlNSB_11use_defaultESX_SX_EEEEEEEySF_S9_NS7_10__identityEEEvT0_PT3_T1_NS0_13GridEvenShareIS15_EET2_T4_ --------------------------
	.section	.nv.shared._ZN3cub18CUB_300001_SM_10006detail6reduce18DeviceReduceKernelINS2_10policy_hubIN4cuda3std3__45tupleIJblEEEyN6thrust24THRUST_300001_SM_1000_NS8cuda_cub9__find_if7functorIS9_EEE10Policy1000ENSB_12zip_iteratorINS8_IJNSD_26transform_input_iterator_tIbNSI_INS8_IJNSB_6detail15normal_iteratorINSB_10device_ptrIiEEEESO_EEEEENSK_22tuple_binary_predicateINS7_7greaterIiEEEEEENSB_17counting_iteratorIlNSB_11use_defaultESX_SX_EEEEEEEySF_S9_NS7_10__identityEEEvT0_PT3_T1_NS0_13GridEvenShareIS15_EET2_T4_,"aw",@nobits
	.sectionflags	@""
	.align	16
.nv.shared._ZN3cub18CUB_300001_SM_10006detail6reduce18DeviceReduceKernelINS2_10policy_hubIN4cuda3std3__45tupleIJblEEEyN6thrust24THRUST_300001_SM_1000_NS8cuda_cub9__find_if7functorIS9_EEE10Policy1000ENSB_12zip_iteratorINS8_IJNSD_26transform_input_iterator_tIbNSI_INS8_IJNSB_6detail15normal_iteratorINSB_10device_ptrIiEEEESO_EEEEENSK_22tuple_binary_predicateINS7_7greaterIiEEEEEENSB_17counting_iteratorIlNSB_11use_defaultESX_SX_EEEEEEEySF_S9_NS7_10__identityEEEvT0_PT3_T1_NS0_13GridEvenShareIS15_EET2_T4_:
	.zero		1184


//--------------------- .nv.shared._ZN3cub18CUB_300001_SM_10006detail6reduce28DeviceReduceSingleTileKernelINS2_10policy_hubIN4cuda3std3__45tupleIJblEEEyN6thrust24THRUST_300001_SM_1000_NS8cuda_cub9__find_if7functorIS9_EEE10Policy1000ENSB_12zip_iteratorINS8_IJNSD_26transform_input_iterator_tIbNSI_INS8_IJNSB_6detail15normal_iteratorINSB_10device_ptrIiEEEESO_EEEEENSK_22tuple_binary_predicateINS7_7greaterIiEEEEEENSB_17counting_iteratorIlNSB_11use_defaultESX_SX_EEEEEEEPS9_ySF_S9_S9_NS7_10__identityEEEvT0_T1_T2_T3_T4_T6_ --------------------------
	.section	.nv.shared._ZN3cub18CUB_300001_SM_10006detail6reduce28DeviceReduceSingleTileKernelINS2_10policy_hubIN4cuda3std3__45tupleIJblEEEyN6thrust24THRUST_300001_SM_1000_NS8cuda_cub9__find_if7functorIS9_EEE10Policy1000ENSB_12zip_iteratorINS8_IJNSD_26transform_input_iterator_tIbNSI_INS8_IJNSB_6detail15normal_iteratorINSB_10device_ptrIiEEEESO_EEEEENSK_22tuple_binary_predicateINS7_7greaterIiEEEEEENSB_17counting_iteratorIlNSB_11use_defaultESX_SX_EEEEEEEPS9_ySF_S9_S9_NS7_10__identityEEEvT0_T1_T2_T3_T4_T6_,"aw",@nobits
	.sectionflags	@""
	.align	16
.nv.shared._ZN3cub18CUB_300001_SM_10006detail6reduce28DeviceReduceSingleTileKernelINS2_10policy_hubIN4cuda3std3__45tupleIJblEEEyN6thrust24THRUST_300001_SM_1000_NS8cuda_cub9__find_if7functorIS9_EEE10Policy1000ENSB_12zip_iteratorINS8_IJNSD_26transform_input_iterator_tIbNSI_INS8_IJNSB_6detail15normal_iteratorINSB_10device_ptrIiEEEESO_EEEEENSK_22tuple_binary_predicateINS7_7greaterIiEEEEEENSB_17counting_iteratorIlNSB_11use_defaultESX_SX_EEEEEEEPS9_ySF_S9_S9_NS7_10__identityEEEvT0_T1_T2_T3_T4_T6_:
	.zero		1184


//--------------------- .nv.shared._ZN3cub18CUB_300001_SM_10006detail6reduce18DeviceReduceKernelINS2_10policy_hubIN4cuda3std3__45tupleIJblEEEjN6thrust24THRUST_300001_SM_1000_NS8cuda_cub9__find_if7functorIS9_EEE10Policy1000ENSB_12zip_iteratorINS8_IJNSD_26transform_input_iterator_tIbNSI_INS8_IJNSB_6detail15normal_iteratorINSB_10device_ptrIiEEEESO_EEEEENSK_22tuple_binary_predicateINS7_7greaterIiEEEEEENSB_17counting_iteratorIlNSB_11use_defaultESX_SX_EEEEEEEjSF_S9_NS7_10__identityEEEvT0_PT3_T1_NS0_13GridEvenShareIS15_EET2_T4_ --------------------------
	.section	.nv.shared._ZN3cub18CUB_300001_SM_10006detail6reduce18DeviceReduceKernelINS2_10policy_hubIN4cuda3std3__45tupleIJblEEEjN6thrust24THRUST_300001_SM_1000_NS8cuda_cub9__find_if7functorIS9_EEE10Policy1000ENSB_12zip_iteratorINS8_IJNSD_26transform_input_iterator_tIbNSI_INS8_IJNSB_6detail15normal_iteratorINSB_10device_ptrIiEEEESO_EEEEENSK_22tuple_binary_predicateINS7_7greaterIiEEEEEENSB_17counting_iteratorIlNSB_11use_defaultESX_SX_EEEEEEEjSF_S9_NS7_10__identityEEEvT0_PT3_T1_NS0_13GridEvenShareIS15_EET2_T4_,"aw",@nobits
	.sectionflags	@""
	.align	16
.nv.shared._ZN3cub18CUB_300001_SM_10006detail6reduce18DeviceReduceKernelINS2_10policy_hubIN4cuda3std3__45tupleIJblEEEjN6thrust24THRUST_300001_SM_1000_NS8cuda_cub9__find_if7functorIS9_EEE10Policy1000ENSB_12zip_iteratorINS8_IJNSD_26transform_input_iterator_tIbNSI_INS8_IJNSB_6detail15normal_iteratorINSB_10device_ptrIiEEEESO_EEEEENSK_22tuple_binary_predicateINS7_7greaterIiEEEEEENSB_17counting_iteratorIlNSB_11use_defaultESX_SX_EEEEEEEjSF_S9_NS7_10__identityEEEvT0_PT3_T1_NS0_13GridEvenShareIS15_EET2_T4_:
	.zero		1184


//--------------------- .nv.shared._ZN3cub18CUB_300001_SM_10006detail6reduce28DeviceReduceSingleTileKernelINS2_10policy_hubIN4cuda3std3__45tupleIJblEEEjN6thrust24THRUST_300001_SM_1000_NS8cuda_cub9__find_if7functorIS9_EEE10Policy1000ENSB_12zip_iteratorINS8_IJNSD_26transform_input_iterator_tIbNSI_INS8_IJNSB_6detail15normal_iteratorINSB_10device_ptrIiEEEESO_EEEEENSK_22tuple_binary_predicateINS7_7greaterIiEEEEEENSB_17counting_iteratorIlNSB_11use_defaultESX_SX_EEEEEEEPS9_jSF_S9_S9_NS7_10__identityEEEvT0_T1_T2_T3_T4_T6_ --------------------------
	.section	.nv.shared._ZN3cub18CUB_300001_SM_10006detail6reduce28DeviceReduceSingleTileKernelINS2_10policy_hubIN4cuda3std3__45tupleIJblEEEjN6thrust24THRUST_300001_SM_1000_NS8cuda_cub9__find_if7functorIS9_EEE10Policy1000ENSB_12zip_iteratorINS8_IJNSD_26transform_input_iterator_tIbNSI_INS8_IJNSB_6detail15normal_iteratorINSB_10device_ptrIiEEEESO_EEEEENSK_22tuple_binary_predicateINS7_7greaterIiEEEEEENSB_17counting_iteratorIlNSB_11use_defaultESX_SX_EEEEEEEPS9_jSF_S9_S9_NS7_10__identityEEEvT0_T1_T2_T3_T4_T6_,"aw",@nobits
	.sectionflags	@""
	.align	16
.nv.shared._ZN3cub18CUB_300001_SM_10006detail6reduce28DeviceReduceSingleTileKernelINS2_10policy_hubIN4cuda3std3__45tupleIJblEEEjN6thrust24THRUST_300001_SM_1000_NS8cuda_cub9__find_if7functorIS9_EEE10Policy1000ENSB_12zip_iteratorINS8_IJNSD_26transform_input_iterator_tIbNSI_INS8_IJNSB_6detail15normal_iteratorINSB_10device_ptrIiEEEESO_EEEEENSK_22tuple_binary_predicateINS7_7greaterIiEEEEEENSB_17counting_iteratorIlNSB_11use_defaultESX_SX_EEEEEEEPS9_jSF_S9_S9_NS7_10__identityEEEvT0_T1_T2_T3_T4_T6_:
	.zero		1184


//--------------------- .nv.shared._ZN3cub18CUB_300001_SM_10006detail6reduce18DeviceReduceKernelINS2_10policy_hubIN4cuda3std3__45tupleIJblEEEyN6thrust24THRUST_300001_SM_1000_NS8cuda_cub9__find_if7functorIS9_EEE10Policy1000ENSB_12zip_iteratorINS8_IJNSD_26transform_input_iterator_tIbNSI_INS8_IJNSB_6detail15normal_iteratorINSB_10device_ptrIiEEEESO_EEEEENSK_22tuple_binary_predicateINS7_4lessIiEEEEEENSB_17counting_iteratorIlNSB_11use_defaultESX_SX_EEEEEEEySF_S9_NS7_10__identityEEEvT0_PT3_T1_NS0_13GridEvenShareIS15_EET2_T4_ --------------------------
	.section	.nv.shared._ZN3cub18CUB_300001_SM_10006detail6reduce18DeviceReduceKernelINS2_10policy_hubIN4cuda3std3__45tupleIJblEEEyN6thrust24THRUST_300001_SM_1000_NS8cuda_cub9__find_if7functorIS9_EEE10Policy1000ENSB_12zip_iteratorINS8_IJNSD_26transform_input_iterator_tIbNSI_INS8_IJNSB_6detail15normal_iteratorINSB_10device_ptrIiEEEESO_EEEEENSK_22tuple_binary_predicateINS7_4lessIiEEEEEENSB_17counting_iteratorIlNSB_11use_defaultESX_SX_EEEEEEEySF_S9_NS7_10__identityEEEvT0_PT3_T1_NS0_13GridEvenShareIS15_EET2_T4_,"aw",@nobits
	.sectionflags	@""
	.align	16
.nv.shared._ZN3cub18CUB_300001_SM_10006detail6reduce18DeviceReduceKernelINS2_10policy_hubIN4cuda3std3__45tupleIJblEEEyN6thrust24THRUST_300001_SM_1000_NS8cuda_cub9__find_if7functorIS9_EEE10Policy1000ENSB_12zip_iteratorINS8_IJNSD_26transform_input_iterator_tIbNSI_INS8_IJNSB_6detail15normal_iteratorINSB_10device_ptrIiEEEESO_EEEEENSK_22tuple_binary_predicateINS7_4lessIiEEEEEENSB_17counting_iteratorIlNSB_11use_defaultESX_SX_EEEEEEEySF_S9_NS7_10__identityEEEvT0_PT3_T1_NS0_13GridEvenShareIS15_EET2_T4_:
	.zero		1184


//--------------------- .nv.shared._ZN3cub18CUB_300001_SM_10006detail6reduce28DeviceReduceSingleTileKernelINS2_10policy_hubIN4cuda3std3__45tupleIJblEEEyN6thrust24THRUST_300001_SM_1000_NS8cuda_cub9__find_if7functorIS9_EEE10Policy1000ENSB_12zip_iteratorINS8_IJNSD_26transform_input_iterator_tIbNSI_INS8_IJNSB_6detail15normal_iteratorINSB_10device_ptrIiEEEESO_EEEEENSK_22tuple_binary_predicateINS7_4lessIiEEEEEENSB_17counting_iteratorIlNSB_11use_defaultESX_SX_EEEEEEEPS9_ySF_S9_S9_NS7_10__identityEEEvT0_T1_T2_T3_T4_T6_ --------------------------
	.section	.nv.shared._ZN3cub18CUB_300001_SM_10006detail6reduce28DeviceReduceSingleTileKernelINS2_10policy_hubIN4cuda3std3__45tupleIJblEEEyN6thrust24THRUST_300001_SM_1000_NS8cuda_cub9__find_if7functorIS9_EEE10Policy1000ENSB_12zip_iteratorINS8_IJNSD_26transform_input_iterator_tIbNSI_INS8_IJNSB_6detail15normal_iteratorINSB_10device_ptrIiEEEESO_EEEEENSK_22tuple_binary_predicateINS7_4lessIiEEEEEENSB_17counting_iteratorIlNSB_11use_defaultESX_SX_EEEEEEEPS9_ySF_S9_S9_NS7_10__identityEEEvT0_T1_T2_T3_T4_T6_,"aw",@nobits
	.sectionflags	@""
	.align	16
.nv.shared._ZN3cub18CUB_300001_SM_10006detail6reduce28DeviceReduceSingleTileKernelINS2_10policy_hubIN4cuda3std3__45tupleIJblEEEyN6thrust24THRUST_300001_SM_1000_NS8cuda_cub9__find_if7functorIS9_EEE10Policy1000ENSB_12zip_iteratorINS8_IJNSD_26transform_input_iterator_tIbNSI_INS8_IJNSB_6detail15normal_iteratorINSB_10device_ptrIiEEEESO_EEEEENSK_22tuple_binary_predicateINS7_4lessIiEEEEEENSB_17counting_iteratorIlNSB_11use_defaultESX_SX_EEEEEEEPS9_ySF_S9_S9_NS7_10__identityEEEvT0_T1_T2_T3_T4_T6_:
	.zero		1184


//--------------------- .nv.shared._ZN3cub18CUB_300001_SM_10006detail6reduce18DeviceReduceKernelINS2_10policy_hubIN4cuda3std3__45tupleIJblEEEjN6thrust24THRUST_300001_SM_1000_NS8cuda_cub9__find_if7functorIS9_EEE10Policy1000ENSB_12zip_iteratorINS8_IJNSD_26transform_input_iterator_tIbNSI_INS8_IJNSB_6detail15normal_iteratorINSB_10device_ptrIiEEEESO_EEEEENSK_22tuple_binary_predicateINS7_4lessIiEEEEEENSB_17counting_iteratorIlNSB_11use_defaultESX_SX_EEEEEEEjSF_S9_NS7_10__identityEEEvT0_PT3_T1_NS0_13GridEvenShareIS15_EET2_T4_ --------------------------
	.section	.nv.shared._ZN3cub18CUB_300001_SM_10006detail6reduce18DeviceReduceKernelINS2_10policy_hubIN4cuda3std3__45tupleIJblEEEjN6thrust24THRUST_300001_SM_1000_NS8cuda_cub9__find_if7functorIS9_EEE10Policy1000ENSB_12zip_iteratorINS8_IJNSD_26transform_input_iterator_tIbNSI_INS8_IJNSB_6detail15normal_iteratorINSB_10device_ptrIiEEEESO_EEEEENSK_22tuple_binary_predicateINS7_4lessIiEEEEEENSB_17counting_iteratorIlNSB_11use_defaultESX_SX_EEEEEEEjSF_S9_NS7_10__identityEEEvT0_PT3_T1_NS0_13GridEvenShareIS15_EET2_T4_,"aw",@nobits
	.sectionflags	@""
	.align	16
.nv.shared._ZN3cub18CUB_300001_SM_10006detail6reduce18DeviceReduceKernelINS2_10policy_hubIN4cuda3std3__45tupleIJblEEEjN6thrust24THRUST_300001_SM_1000_NS8cuda_cub9__find_if7functorIS9_EEE10Policy1000ENSB_12zip_iteratorINS8_IJNSD_26transform_input_iterator_tIbNSI_INS8_IJNSB_6detail15normal_iteratorINSB_10device_ptrIiEEEESO_EEEEENSK_22tuple_binary_predicateINS7_4lessIiEEEEEENSB_17counting_iteratorIlNSB_11use_defaultESX_SX_EEEEEEEjSF_S9_NS7_10__identityEEEvT0_PT3_T1_NS0_13GridEvenShareIS15_EET2_T4_:
	.zero		1184


//--------------------- .nv.shared._ZN3cub18CUB_300001_SM_10006detail6reduce28DeviceReduceSingleTileKernelINS2_10policy_hubIN4cuda3std3__45tupleIJblEEEjN6thrust24THRUST_300001_SM_1000_NS8cuda_cub9__find_if7functorIS9_EEE10Policy1000ENSB_12zip_iteratorINS8_IJNSD_26transform_input_iterator_tIbNSI_INS8_IJNSB_6detail15normal_iteratorINSB_10device_ptrIiEEEESO_EEEEENSK_22tuple_binary_predicateINS7_4lessIiEEEEEENSB_17counting_iteratorIlNSB_11use_defaultESX_SX_EEEEEEEPS9_jSF_S9_S9_NS7_10__identityEEEvT0_T1_T2_T3_T4_T6_ --------------------------
	.section	.nv.shared._ZN3cub18CUB_300001_SM_10006detail6reduce28DeviceReduceSingleTileKernelINS2_10policy_hubIN4cuda3std3__45tupleIJblEEEjN6thrust24THRUST_300001_SM_1000_NS8cuda_cub9__find_if7functorIS9_EEE10Policy1000ENSB_12zip_iteratorINS8_IJNSD_26transform_input_iterator_tIbNSI_INS8_IJNSB_6detail15normal_iteratorINSB_10device_ptrIiEEEESO_EEEEENSK_22tuple_binary_predicateINS7_4lessIiEEEEEENSB_17counting_iteratorIlNSB_11use_defaultESX_SX_EEEEEEEPS9_jSF_S9_S9_NS7_10__identityEEEvT0_T1_T2_T3_T4_T6_,"aw",@nobits
	.sectionflags	@""
	.align	16
.nv.shared._ZN3cub18CUB_300001_SM_10006detail6reduce28DeviceReduceSingleTileKernelINS2_10policy_hubIN4cuda3std3__45tupleIJblEEEjN6thrust24THRUST_300001_SM_1000_NS8cuda_cub9__find_if7functorIS9_EEE10Policy1000ENSB_12zip_iteratorINS8_IJNSD_26transform_input_iterator_tIbNSI_INS8_IJNSB_6detail15normal_iteratorINSB_10device_ptrIiEEEESO_EEEEENSK_22tuple_binary_predicateINS7_4lessIiEEEEEENSB_17counting_iteratorIlNSB_11use_defaultESX_SX_EEEEEEEPS9_jSF_S9_S9_NS7_10__identityEEEvT0_T1_T2_T3_T4_T6_:
	.zero		1184


//--------------------- .nv.shared._ZN3cub18CUB_300001_SM_10006detail6reduce28DeviceReduceSingleTileKernelINS2_10policy_hubIiyN4cuda3std3__44plusIiEEE10Policy1000EPiSC_iS9_iiNS7_10__identityEEEvT0_T1_T2_T3_T4_T6_ --------------------------
	.section	.nv.shared._ZN3cub18CUB_300001_SM_10006detail6reduce28DeviceReduceSingleTileKernelINS2_10policy_hubIiyN4cuda3std3__44plusIiEEE10Policy1000EPiSC_iS9_iiNS7_10__identityEEEvT0_T1_T2_T3_T4_T6_,"aw",@nobits
	.sectionflags	@""
	.align	16
.nv.shared._ZN3cub18CUB_300001_SM_10006detail6reduce28DeviceReduceSingleTileKernelINS2_10policy_hubIiyN4cuda3std3__44plusIiEEE10Policy1000EPiSC_iS9_iiNS7_10__identityEEEvT0_T1_T2_T3_T4_T6_:
	.zero		1072


//--------------------- .nv.shared._ZN3cub18CUB_300001_SM_10006detail6reduce18DeviceReduceKernelINS2_10policy_hubIiyN4cuda3std3__44plusIiEEE10Policy1000EN6thrust24THRUST_300001_SM_1000_NS18transform_iteratorINSD_12zip_functionINS7_10multipliesIiEEEENSD_12zip_iteratorINS7_5tupleIJNSD_6detail15normal_iteratorINSD_10device_ptrIiEEEESP_EEEEENSD_11use_defaultESS_EEyS9_iNS7_10__identityEEEvT0_PT3_T1_NS0_13GridEvenShareISY_EET2_T4_ --------------------------
	.section	.nv.shared._ZN3cub18CUB_300001_SM_10006detail6reduce18DeviceReduceKernelINS2_10policy_hubIiyN4cuda3std3__44plusIiEEE10Policy1000EN6thrust24THRUST_300001_SM_1000_NS18transform_iteratorINSD_12zip_functionINS7_10multipliesIiEEEENSD_12zip_iteratorINS7_5tupleIJNSD_6detail15normal_iteratorINSD_10device_ptrIiEEEESP_EEEEENSD_11use_defaultESS_EEyS9_iNS7_10__identityEEEvT0_PT3_T1_NS0_13GridEvenShareISY_EET2_T4_,"aw",@nobits
	.sectionflags	@""
	.align	16
.nv.shared._ZN3cub18CUB_300001_SM_10006detail6reduce18DeviceReduceKernelINS2_10policy_hubIiyN4cuda3std3__44plusIiEEE10Policy1000EN6thrust24THRUST_300001_SM_1000_NS18transform_iteratorINSD_12zip_functionINS7_10multipliesIiEEEENSD_12zip_iteratorINS7_5tupleIJNSD_6detail15normal_iteratorINSD_10device_ptrIiEEEESP_EEEEENSD_11use_defaultESS_EEyS9_iNS7_10__identityEEEvT0_PT3_T1_NS0_13GridEvenShareISY_EET2_T4_:
	.zero		1072


//--------------------- .nv.shared._ZN3cub18CUB_300001_SM_10006detail6reduce28DeviceReduceSingleTileKernelINS2_10policy_hubIiyN4cuda3std3__44plusIiEEE10Policy1000EN6thrust24THRUST_300001_SM_1000_NS18transform_iteratorINSD_12zip_functionINS7_10multipliesIiEEEENSD_12zip_iteratorINS7_5tupleIJNSD_6detail15normal_iteratorINSD_10device_ptrIiEEEESP_EEEEENSD_11use_defaultESS_EEPiyS9_iiNS7_10__identityEEEvT0_T1_T2_T3_T4_T6_ --------------------------
	.section	.nv.shared._ZN3cub18CUB_300001_SM_10006detail6reduce28DeviceReduceSingleTileKernelINS2_10policy_hubIiyN4cuda3std3__44plusIiEEE10Policy1000EN6thrust24THRUST_300001_SM_1000_NS18transform_iteratorINSD_12zip_functionINS7_10multipliesIiEEEENSD_12zip_iteratorINS7_5tupleIJNSD_6detail15normal_iteratorINSD_10device_ptrIiEEEESP_EEEEENSD_11use_defaultESS_EEPiyS9_iiNS7_10__identityEEEvT0_T1_T2_T3_T4_T6_,"aw",@nobits
	.sectionflags	@""
	.align	16
.nv.shared._ZN3cub18CUB_300001_SM_10006detail6reduce28DeviceReduceSingleTileKernelINS2_10policy_hubIiyN4cuda3std3__44plusIiEEE10Policy1000EN6thrust24THRUST_300001_SM_1000_NS18transform_iteratorINSD_12zip_functionINS7_10multipliesIiEEEENSD_12zip_iteratorINS7_5tupleIJNSD_6detail15normal_iteratorINSD_10device_ptrIiEEEESP_EEEEENSD_11use_defaultESS_EEPiyS9_iiNS7_10__identityEEEvT0_T1_T2_T3_T4_T6_:
	.zero		1072


//--------------------- .nv.shared._ZN3cub18CUB_300001_SM_10006detail6reduce28DeviceReduceSingleTileKernelINS2_10policy_hubIijN4cuda3std3__44plusIiEEE10Policy1000EPiSC_iS9_iiNS7_10__identityEEEvT0_T1_T2_T3_T4_T6_ --------------------------
	.section	.nv.shared._ZN3cub18CUB_300001_SM_10006detail6reduce28DeviceReduceSingleTileKernelINS2_10policy_hubIijN4cuda3std3__44plusIiEEE10Policy1000EPiSC_iS9_iiNS7_10__identityEEEvT0_T1_T2_T3_T4_T6_,"aw",@nobits
	.sectionflags	@""
	.align	16
.nv.shared._ZN3cub18CUB_300001_SM_10006detail6reduce28DeviceReduceSingleTileKernelINS2_10policy_hubIijN4cuda3std3__44plusIiEEE10Policy1000EPiSC_iS9_iiNS7_10__identityEEEvT0_T1_T2_T3_T4_T6_:
	.zero		1072


//--------------------- .nv.shared._ZN3cub18CUB_300001_SM_10006detail6reduce18DeviceReduceKernelINS2_10policy_hubIijN4cuda3std3__44plusIiEEE10Policy1000EN6thrust24THRUST_300001_SM_1000_NS18transform_iteratorINSD_12zip_functionINS7_10multipliesIiEEEENSD_12zip_iteratorINS7_5tupleIJNSD_6detail15normal_iteratorINSD_10device_ptrIiEEEESP_EEEEENSD_11use_defaultESS_EEjS9_iNS7_10__identityEEEvT0_PT3_T1_NS0_13GridEvenShareISY_EET2_T4_ --------------------------
	.section	.nv.shared._ZN3cub18CUB_300001_SM_10006detail6reduce18DeviceReduceKernelINS2_10policy_hubIijN4cuda3std3__44plusIiEEE10Policy1000EN6thrust24THRUST_300001_SM_1000_NS18transform_iteratorINSD_12zip_functionINS7_10multipliesIiEEEENSD_12zip_iteratorINS7_5tupleIJNSD_6detail15normal_iteratorINSD_10device_ptrIiEEEESP_EEEEENSD_11use_defaultESS_EEjS9_iNS7_10__identityEEEvT0_PT3_T1_NS0_13GridEvenShareISY_EET2_T4_,"aw",@nobits
	.sectionflags	@""
	.align	16
.nv.shared._ZN3cub18CUB_300001_SM_10006detail6reduce18DeviceReduceKernelINS2_10policy_hubIijN4cuda3std3__44plusIiEEE10Policy1000EN6thrust24THRUST_300001_SM_1000_NS18transform_iteratorINSD_12zip_functionINS7_10multipliesIiEEEENSD_12zip_iteratorINS7_5tupleIJNSD_6detail15normal_iteratorINSD_10device_ptrIiEEEESP_EEEEENSD_11use_defaultESS_EEjS9_iNS7_10__identityEEEvT0_PT3_T1_NS0_13GridEvenShareISY_EET2_T4_:
	.zero		1072


//--------------------- .nv.shared._ZN3cub18CUB_300001_SM_10006detail6reduce28DeviceReduceSingleTileKernelINS2_10policy_hubIijN4cuda3std3__44plusIiEEE10Policy1000EN6thrust24THRUST_300001_SM_1000_NS18transform_iteratorINSD_12zip_functionINS7_10multipliesIiEEEENSD_12zip_iteratorINS7_5tupleIJNSD_6detail15normal_iteratorINSD_10device_ptrIiEEEESP_EEEEENSD_11use_defaultESS_EEPijS9_iiNS7_10__identityEEEvT0_T1_T2_T3_T4_T6_ --------------------------
	.section	.nv.shared._ZN3cub18CUB_300001_SM_10006detail6reduce28DeviceReduceSingleTileKernelINS2_10policy_hubIijN4cuda3std3__44plusIiEEE10Policy1000EN6thrust24THRUST_300001_SM_1000_NS18transform_iteratorINSD_12zip_functionINS7_10multipliesIiEEEENSD_12zip_iteratorINS7_5tupleIJNSD_6detail15normal_iteratorINSD_10device_ptrIiEEEESP_EEEEENSD_11use_defaultESS_EEPijS9_iiNS7_10__identityEEEvT0_T1_T2_T3_T4_T6_,"aw",@nobits
	.sectionflags	@""
	.align	16
.nv.shared._ZN3cub18CUB_300001_SM_10006detail6reduce28DeviceReduceSingleTileKernelINS2_10policy_hubIijN4cuda3std3__44plusIiEEE10Policy1000EN6thrust24THRUST_300001_SM_1000_NS18transform_iteratorINSD_12zip_functionINS7_10multipliesIiEEEENSD_12zip_iteratorINS7_5tupleIJNSD_6detail15normal_iteratorINSD_10device_ptrIiEEEESP_EEEEENSD_11use_defaultESS_EEPijS9_iiNS7_10__identityEEEvT0_T1_T2_T3_T4_T6_:
	.zero		1072


//--------------------- .nv.shared._ZN3cub18CUB_300001_SM_10006detail6reduce28DeviceReduceSingleTileKernelINS2_10policy_hubIiyN4cuda3std3__410multipliesIiEEE10Policy1000EPiSC_iS9_iiNS7_10__identityEEEvT0_T1_T2_T3_T4_T6_ --------------------------
	.section	.nv.shared._ZN3cub18CUB_300001_SM_10006detail6reduce28DeviceReduceSingleTileKernelINS2_10policy_hubIiyN4cuda3std3__410multipliesIiEEE10Policy1000EPiSC_iS9_iiNS7_10__identityEEEvT0_T1_T2_T3_T4_T6_,"aw",@nobits
	.sectionflags	@""
	.align	16
.nv.shared._ZN3cub18CUB_300001_SM_10006detail6reduce28DeviceReduceSingleTileKernelINS2_10policy_hubIiyN4cuda3std3__410multipliesIiEEE10Policy1000EPiSC_iS9_iiNS7_10__identityEEEvT0_T1_T2_T3_T4_T6_:
	.zero		1072


//--------------------- .nv.shared._ZN3cub18CUB_300001_SM_10006detail6reduce18DeviceReduceKernelINS2_10policy_hubIiyN4cuda3std3__410multipliesIiEEE10Policy1000EN6thrust24THRUST_300001_SM_1000_NS18transform_iteratorINSD_12zip_functionIS9_EENSD_12zip_iteratorINS7_5tupleIJNSD_6detail15normal_iteratorINSD_10device_ptrIiEEEESN_EEEEENSD_11use_defaultESQ_EEyS9_iNS7_10__identityEEEvT0_PT3_T1_NS0_13GridEvenShareISW_EET2_T4_ --------------------------
	.section	.nv.shared._ZN3cub18CUB_300001_SM_10006detail6reduce18DeviceReduceKernelINS2_10policy_hubIiyN4cuda3std3__410multipliesIiEEE10Policy1000EN6thrust24THRUST_300001_SM_1000_NS18transform_iteratorINSD_12zip_functionIS9_EENSD_12zip_iteratorINS7_5tupleIJNSD_6detail15normal_iteratorINSD_10device_ptrIiEEEESN_EEEEENSD_11use_defaultESQ_EEyS9_iNS7_10__identityEEEvT0_PT3_T1_NS0_13GridEvenShareISW_EET2_T4_,"aw",@nobits
	.sectionflags	@""
	.align	16
.nv.shared._ZN3cub18CUB_300001_SM_10006detail6reduce18DeviceReduceKernelINS2_10policy_hubIiyN4cuda3std3__410multipliesIiEEE10Policy1000EN6thrust24THRUST_300001_SM_1000_NS18transform_iteratorINSD_12zip_functionIS9_EENSD_12zip_iteratorINS7_5tupleIJNSD_6detail15normal_iteratorINSD_10device_ptrIiEEEESN_EEEEENSD_11use_defaultESQ_EEyS9_iNS7_10__identityEEEvT0_PT3_T1_NS0_13GridEvenShareISW_EET2_T4_:
	.zero		1072


//--------------------- .nv.shared._ZN3cub18CUB_300001_SM_10006detail6reduce28DeviceReduceSingleTileKernelINS2_10policy_hubIiyN4cuda3std3__410multipliesIiEEE10Policy1000EN6thrust24THRUST_300001_SM_1000_NS18transform_iteratorINSD_12zip_functionIS9_EENSD_12zip_iteratorINS7_5tupleIJNSD_6detail15normal_iteratorINSD_10device_ptrIiEEEESN_EEEEENSD_11use_defaultESQ_EEPiyS9_iiNS7_10__identityEEEvT0_T1_T2_T3_T4_T6_ --------------------------
	.section	.nv.shared._ZN3cub18CUB_300001_SM_10006detail6reduce28DeviceReduceSingleTileKernelINS2_10policy_hubIiyN4cuda3std3__410multipliesIiEEE10Policy1000EN6thrust24THRUST_300001_SM_1000_NS18transform_iteratorINSD_12zip_functionIS9_EENSD_12zip_iteratorINS7_5tupleIJNSD_6detail15normal_iteratorINSD_10device_ptrIiEEEESN_EEEEENSD_11use_defaultESQ_EEPiyS9_iiNS7_10__identityEEEvT0_T1_T2_T3_T4_T6_,"aw",@nobits
	.sectionflags	@""
	.align	16
.nv.shared._ZN3cub18CUB_300001_SM_10006detail6reduce28DeviceReduceSingleTileKernelINS2_10policy_hubIiyN4cuda3std3__410multipliesIiEEE10Policy1000EN6thrust24THRUST_300001_SM_1000_NS18transform_iteratorINSD_12zip_functionIS9_EENSD_12zip_iteratorINS7_5tupleIJNSD_6detail15normal_iteratorINSD_10device_ptrIiEEEESN_EEEEENSD_11use_defaultESQ_EEPiyS9_iiNS7_10__identityEEEvT0_T1_T2_T3_T4_T6_:
	.zero		1072


//--------------------- .nv.shared._ZN3cub18CUB_300001_SM_10006detail6reduce28DeviceReduceSingleTileKernelINS2_10policy_hubIijN4cuda3std3__410multipliesIiEEE10Policy1000EPiSC_iS9_iiNS7_10__identityEEEvT0_T1_T2_T3_T4_T6_ --------------------------
	.section	.nv.shared._ZN3cub18CUB_300001_SM_10006detail6reduce28DeviceReduceSingleTileKernelINS2_10policy_hubIijN4cuda3std3__410multipliesIiEEE10Policy1000EPiSC_iS9_iiNS7_10__identityEEEvT0_T1_T2_T3_T4_T6_,"aw",@nobits
	.sectionflags	@""
	.align	16
.nv.shared._ZN3cub18CUB_300001_SM_10006detail6reduce28DeviceReduceSingleTileKernelINS2_10policy_hubIijN4cuda3std3__410multipliesIiEEE10Policy1000EPiSC_iS9_iiNS7_10__identityEEEvT0_T1_T2_T3_T4_T6_:
	.zero		1072


//--------------------- .nv.shared._ZN3cub18CUB_300001_SM_10006detail6reduce18DeviceReduceKernelINS2_10policy_hubIijN4cuda3std3__410multipliesIiEEE10Policy1000EN6thrust24THRUST_300001_SM_1000_NS18transform_iteratorINSD_12zip_functionIS9_EENSD_12zip_iteratorINS7_5tupleIJNSD_6detail15normal_iteratorINSD_10device_ptrIiEEEESN_EEEEENSD_11use_defaultESQ_EEjS9_iNS7_10__identityEEEvT0_PT3_T1_NS0_13GridEvenShareISW_EET2_T4_ --------------------------
	.section	.nv.shared._ZN3cub18CUB_300001_SM_10006detail6reduce18DeviceReduceKernelINS2_10policy_hubIijN4cuda3std3__410multipliesIiEEE10Policy1000EN6thrust24THRUST_300001_SM_1000_NS18transform_iteratorINSD_12zip_functionIS9_EENSD_12zip_iteratorINS7_5tupleIJNSD_6detail15normal_iteratorINSD_10device_ptrIiEEEESN_EEEEENSD_11use_defaultESQ_EEjS9_iNS7_10__identityEEEvT0_PT3_T1_NS0_13GridEvenShareISW_EET2_T4_,"aw",@nobits
	.sectionflags	@""
	.align	16
.nv.shared._ZN3cub18CUB_300001_SM_10006detail6reduce18DeviceReduceKernelINS2_10policy_hubIijN4cuda3std3__410multipliesIiEEE10Policy1000EN6thrust24THRUST_300001_SM_1000_NS18transform_iteratorINSD_12zip_functionIS9_EENSD_12zip_iteratorINS7_5tupleIJNSD_6detail15normal_iteratorINSD_10device_ptrIiEEEESN_EEEEENSD_11use_defaultESQ_EEjS9_iNS7_10__identityEEEvT0_PT3_T1_NS0_13GridEvenShareISW_EET2_T4_:
	.zero		1072


//--------------------- .nv.shared._ZN3cub18CUB_300001_SM_10006detail6reduce28DeviceReduceSingleTileKernelINS2_10policy_hubIijN4cuda3std3__410multipliesIiEEE10Policy1000EN6thrust24THRUST_300001_SM_1000_NS18transform_iteratorINSD_12zip_functionIS9_EENSD_12zip_iteratorINS7_5tupleIJNSD_6detail15normal_iteratorINSD_10device_ptrIiEEEESN_EEEEENSD_11use_defaultESQ_EEPijS9_iiNS7_10__identityEEEvT0_T1_T2_T3_T4_T6_ --------------------------
	.section	.nv.shared._ZN3cub18CUB_300001_SM_10006detail6reduce28DeviceReduceSingleTileKernelINS2_10policy_hubIijN4cuda3std3__410multipliesIiEEE10Policy1000EN6thrust24THRUST_300001_SM_1000_NS18transform_iteratorINSD_12zip_functionIS9_EENSD_12zip_iteratorINS7_5tupleIJNSD_6detail15normal_iteratorINSD_10device_ptrIiEEEESN_EEEEENSD_11use_defaultESQ_EEPijS9_iiNS7_10__identityEEEvT0_T1_T2_T3_T4_T6_,"aw",@nobits
	.sectionflags	@""
	.align	16
.nv.shared._ZN3cub18CUB_300001_SM_10006detail6reduce28DeviceReduceSingleTileKernelINS2_10policy_hubIijN4cuda3std3__410multipliesIiEEE10Policy1000EN6thrust24THRUST_300001_SM_1000_NS18transform_iteratorINSD_12zip_functionIS9_EENSD_12zip_iteratorINS7_5tupleIJNSD_6detail15normal_iteratorINSD_10device_ptrIiEEEESN_EEEEENSD_11use_defaultESQ_EEPijS9_iiNS7_10__identityEEEvT0_T1_T2_T3_T4_T6_:
	.zero		1072


//--------------------- .nv.shared._ZN3cub18CUB_300001_SM_10006detail6reduce28DeviceReduceSingleTileKernelINS2_10policy_hubIN4cuda3std3__45tupleIJblEEEyN6thrust24THRUST_300001_SM_1000_NS8cuda_cub9__find_if7functorIS9_EEE10Policy1000EPS9_SI_iSF_S9_S9_NS7_10__identityEEEvT0_T1_T2_T3_T4_T6_ --------------------------
	.section	.nv.shared._ZN3cub18CUB_300001_SM_10006detail6reduce28DeviceReduceSingleTileKernelINS2_10policy_hubIN4cuda3std3__45tupleIJblEEEyN6thrust24THRUST_300001_SM_1000_NS8cuda_cub9__find_if7functorIS9_EEE10Policy1000EPS9_SI_iSF_S9_S9_NS7_10__identityEEEvT0_T1_T2_T3_T4_T6_,"aw",@nobits
	.sectionflags	@""
	.align	16
.nv.shared._ZN3cub18CUB_300001_SM_10006detail6reduce28DeviceReduceSingleTileKernelINS2_10policy_hubIN4cuda3std3__45tupleIJblEEEyN6thrust24THRUST_300001_SM_1000_NS8cuda_cub9__find_if7functorIS9_EEE10Policy1000EPS9_SI_iSF_S9_S9_NS7_10__identityEEEvT0_T1_T2_T3_T4_T6_:
	.zero		1184


//--------------------- .nv.shared._ZN3cub18CUB_300001_SM_10006detail6reduce18DeviceReduceKernelINS2_10policy_hubIN4cuda3std3__45tupleIJblEEEyN6thrust24THRUST_300001_SM_1000_NS8cuda_cub9__find_if7functorIS9_EEE10Policy1000ENSB_12zip_iteratorINS8_IJNSD_26transform_input_iterator_tIbNSB_6detail15normal_iteratorINSB_10device_ptrIiEEEENSK_10functional5actorINSP_9compositeIJNSP_16operator_adaptorINS7_8equal_toIvEEEENSQ_INSP_8argumentILj0EEEEENSQ_INSP_5valueIiEEEEEEEEEEENSB_17counting_iteratorIlNSB_11use_defaultES16_S16_EEEEEEEySF_S9_NS7_10__identityEEEvT0_PT3_T1_NS0_13GridEvenShareIS1E_EET2_T4_ --------------------------
	.section	.nv.shared._ZN3cub18CUB_300001_SM_10006detail6reduce18DeviceReduceKernelINS2_10policy_hubIN4cuda3std3__45tupleIJblEEEyN6thrust24THRUST_300001_SM_1000_NS8cuda_cub9__find_if7functorIS9_EEE10Policy1000ENSB_12zip_iteratorINS8_IJNSD_26transform_input_iterator_tIbNSB_6detail15normal_iteratorINSB_10device_ptrIiEEEENSK_10functional5actorINSP_9compositeIJNSP_16operator_adaptorINS7_8equal_toIvEEEENSQ_INSP_8argumentILj0EEEEENSQ_INSP_5valueIiEEEEEEEEEEENSB_17counting_iteratorIlNSB_11use_defaultES16_S16_EEEEEEEySF_S9_NS7_10__identityEEEvT0_PT3_T1_NS0_13GridEvenShareIS1E_EET2_T4_,"aw",@nobits
	.sectionflags	@""
	.align	16
.nv.shared._ZN3cub18CUB_300001_SM_10006detail6reduce18DeviceReduceKernelINS2_10policy_hubIN4cuda3std3__45tupleIJblEEEyN6thrust24THRUST_300001_SM_1000_NS8cuda_cub9__find_if7functorIS9_EEE10Policy1000ENSB_12zip_iteratorINS8_IJNSD_26transform_input_iterator_tIbNSB_6detail15normal_iteratorINSB_10device_ptrIiEEEENSK_10functional5actorINSP_9compositeIJNSP_16operator_adaptorINS7_8equal_toIvEEEENSQ_INSP_8argumentILj0EEEEENSQ_INSP_5valueIiEEEEEEEEEEENSB_17counting_iteratorIlNSB_11use_defaultES16_S16_EEEEEEEySF_S9_NS7_10__identityEEEvT0_PT3_T1_NS0_13GridEvenShareIS1E_EET2_T4_:
	.zero		1184


//--------------------- .nv.shared._ZN3cub18CUB_300001_SM_10006detail6reduce28DeviceReduceSingleTileKernelINS2_10policy_hubIN4cuda3std3__45tupleIJblEEEyN6thrust24THRUST_300001_SM_1000_NS8cuda_cub9__find_if7functorIS9_EEE10Policy1000ENSB_12zip_iteratorINS8_IJNSD_26transform_input_iterator_tIbNSB_6detail15normal_iteratorINSB_10device_ptrIiEEEENSK_10functional5actorINSP_9compositeIJNSP_16operator_adaptorINS7_8equal_toIvEEEENSQ_INSP_8argumentILj0EEEEENSQ_INSP_5valueIiEEEEEEEEEEENSB_17counting_iteratorIlNSB_11use_defaultES16_S16_EEEEEEEPS9_ySF_S9_S9_NS7_10__identityEEEvT0_T1_T2_T3_T4_T6_ --------------------------
	.section	.nv.shared._ZN3cub18CUB_300001_SM_10006detail6reduce28DeviceReduceSingleTileKernelINS2_10policy_hubIN4cuda3std3__45tupleIJblEEEyN6thrust24THRUST_300001_SM_1000_NS8cuda_cub9__find_if7functorIS9_EEE10Policy1000ENSB_12zip_iteratorINS8_IJNSD_26transform_input_iterator_tIbNSB_6detail15normal_iteratorINSB_10device_ptrIiEEEENSK_10functional5actorINSP_9compositeIJNSP_16operator_adaptorINS7_8equal_toIvEEEENSQ_INSP_8argumentILj0EEEEENSQ_INSP_5valueIiEEEEEEEEEEENSB_17counting_iteratorIlNSB_11use_defaultES16_S16_EEEEEEEPS9_ySF_S9_S9_NS7_10__identityEEEvT0_T1_T2_T3_T4_T6_,"aw",@nobits
	.sectionflags	@""
	.align	16
.nv.shared._ZN3cub18CUB_300001_SM_10006detail6reduce28DeviceReduceSingleTileKernelINS2_10policy_hubIN4cuda3std3__45tupleIJblEEEyN6thrust24THRUST_300001_SM_1000_NS8cuda_cub9__find_if7functorIS9_EEE10Policy1000ENSB_12zip_iteratorINS8_IJNSD_26transform_input_iterator_tIbNSB_6detail15normal_iteratorINSB_10device_ptrIiEEEENSK_10functional5actorINSP_9compositeIJNSP_16operator_adaptorINS7_8equal_toIvEEEENSQ_INSP_8argumentILj0EEEEENSQ_INSP_5valueIiEEEEEEEEEEENSB_17counting_iteratorIlNSB_11use_defaultES16_S16_EEEEEEEPS9_ySF_S9_S9_NS7_10__identityEEEvT0_T1_T2_T3_T4_T6_:
	.zero		1184


//--------------------- .nv.shared._ZN3cub18CUB_300001_SM_10006detail6reduce28DeviceReduceSingleTileKernelINS2_10policy_hubIN4cuda3std3__45tupleIJblEEEjN6thrust24THRUST_300001_SM_1000_NS8cuda_cub9__find_if7functorIS9_EEE10Policy1000EPS9_SI_iSF_S9_S9_NS7_10__identityEEEvT0_T1_T2_T3_T4_T6_ --------------------------
	.section	.nv.shared._ZN3cub18CUB_300001_SM_10006detail6reduce28DeviceReduceSingleTileKernelINS2_10policy_hubIN4cuda3std3__45tupleIJblEEEjN6thrust24THRUST_300001_SM_1000_NS8cuda_cub9__find_if7functorIS9_EEE10Policy1000EPS9_SI_iSF_S9_S9_NS7_10__identityEEEvT0_T1_T2_T3_T4_T6_,"aw",@nobits
	.sectionflags	@""
	.align	16
.nv.shared._ZN3cub18CUB_300001_SM_10006detail6reduce28DeviceReduceSingleTileKernelINS2_10policy_hubIN4cuda3std3__45tupleIJblEEEjN6thrust24THRUST_300001_SM_1000_NS8cuda_cub9__find_if7functorIS9_EEE10Policy1000EPS9_SI_iSF_S9_S9_NS7_10__identityEEEvT0_T1_T2_T3_T4_T6_:
	.zero		1184


//--------------------- .nv.shared._ZN3cub18CUB_300001_SM_10006detail6reduce18DeviceReduceKernelINS2_10policy_hubIN4cuda3std3__45tupleIJblEEEjN6thrust24THRUST_300001_SM_1000_NS8cuda_cub9__find_if7functorIS9_EEE10Policy1000ENSB_12zip_iteratorINS8_IJNSD_26transform_input_iterator_tIbNSB_6detail15normal_iteratorINSB_10device_ptrIiEEEENSK_10functional5actorINSP_9compositeIJNSP_16operator_adaptorINS7_8equal_toIvEEEENSQ_INSP_8argumentILj0EEEEENSQ_INSP_5valueIiEEEEEEEEEEENSB_17counting_iteratorIlNSB_11use_defaultES16_S16_EEEEEEEjSF_S9_NS7_10__identityEEEvT0_PT3_T1_NS0_13GridEvenShareIS1E_EET2_T4_ --------------------------
	.section	.nv.shared._ZN3cub18CUB_300001_SM_10006detail6reduce18DeviceReduceKernelINS2_10policy_hubIN4cuda3std3__45tupleIJblEEEjN6thrust24THRUST_300001_SM_1000_NS8cuda_cub9__find_if7functorIS9_EEE10Policy1000ENSB_12zip_iteratorINS8_IJNSD_26transform_input_iterator_tIbNSB_6detail15normal_iteratorINSB_10device_ptrIiEEEENSK_10functional5actorINSP_9compositeIJNSP_16operator_adaptorINS7_8equal_toIvEEEENSQ_INSP_8argumentILj0EEEEENSQ_INSP_5valueIiEEEEEEEEEEENSB_17counting_iteratorIlNSB_11use_defaultES16_S16_EEEEEEEjSF_S9_NS7_10__identityEEEvT0_PT3_T1_NS0_13GridEvenShareIS1E_EET2_T4_,"aw",@nobits
	.sectionflags	@""
	.align	16
.nv.shared._ZN3cub18CUB_300001_SM_10006detail6reduce18DeviceReduceKernelINS2_10policy_hubIN4cuda3std3__45tupleIJblEEEjN6thrust24THRUST_300001_SM_1000_NS8cuda_cub9__find_if7functorIS9_EEE10Policy1000ENSB_12zip_iteratorINS8_IJNSD_26transform_input_iterator_tIbNSB_6detail15normal_iteratorINSB_10device_ptrIiEEEENSK_10functional5actorINSP_9compositeIJNSP_16operator_adaptorINS7_8equal_toIvEEEENSQ_INSP_8argumentILj0EEEEENSQ_INSP_5valueIiEEEEEEEEEEENSB_17counting_iteratorIlNSB_11use_defaultES16_S16_EEEEEEEjSF_S9_NS7_10__identityEEEvT0_PT3_T1_NS0_13GridEvenShareIS1E_EET2_T4_:
	.zero		1184


//--------------------- .nv.shared._ZN3cub18CUB_300001_SM_10006detail6reduce28DeviceReduceSingleTileKernelINS2_10policy_hubIN4cuda3std3__45tupleIJblEEEjN6thrust24THRUST_300001_SM_1000_NS8cuda_cub9__find_if7functorIS9_EEE10Policy1000ENSB_12zip_iteratorINS8_IJNSD_26transform_input_iterator_tIbNSB_6detail15normal_iteratorINSB_10device_ptrIiEEEENSK_10functional5actorINSP_9compositeIJNSP_16operator_adaptorINS7_8equal_toIvEEEENSQ_INSP_8argumentILj0EEEEENSQ_INSP_5valueIiEEEEEEEEEEENSB_17counting_iteratorIlNSB_11use_defaultES16_S16_EEEEEEEPS9_jSF_S9_S9_NS7_10__identityEEEvT0_T1_T2_T3_T4_T6_ --------------------------
	.section	.nv.shared._ZN3cub18CUB_300001_SM_10006detail6reduce28DeviceReduceSingleTileKernelINS2_10policy_hubIN4cuda3std3__45tupleIJblEEEjN6thrust24THRUST_300001_SM_1000_NS8cuda_cub9__find_if7functorIS9_EEE10Policy1000ENSB_12zip_iteratorINS8_IJNSD_26transform_input_iterator_tIbNSB_6detail15normal_iteratorINSB_10device_ptrIiEEEENSK_10functional5actorINSP_9compositeIJNSP_16operator_adaptorINS7_8equal_toIvEEEENSQ_INSP_8argumentILj0EEEEENSQ_INSP_5valueIiEEEEEEEEEEENSB_17counting_iteratorIlNSB_11use_defaultES16_S16_EEEEEEEPS9_jSF_S9_S9_NS7_10__identityEEEvT0_T1_T2_T3_T4_T6_,"aw",@nobits
	.sectionflags	@""
	.align	16
.nv.shared._ZN3cub18CUB_300001_SM_10006detail6reduce28DeviceReduceSingleTileKernelINS2_10policy_hubIN4cuda3std3__45tupleIJblEEEjN6thrust24THRUST_300001_SM_1000_NS8cuda_cub9__find_if7functorIS9_EEE10Policy1000ENSB_12zip_iteratorINS8_IJNSD_26transform_input_iterator_tIbNSB_6detail15normal_iteratorINSB_10device_ptrIiEEEENSK_10functional5actorINSP_9compositeIJNSP_16operator_adaptorINS7_8equal_toIvEEEENSQ_INSP_8argumentILj0EEEEENSQ_INSP_5valueIiEEEEEEEEEEENSB_17counting_iteratorIlNSB_11use_defaultES16_S16_EEEEEEEPS9_jSF_S9_S9_NS7_10__identityEEEvT0_T1_T2_T3_T4_T6_:
	.zero		1184


//--------------------- .nv.shared._ZN3cub18CUB_300001_SM_10006detail13unique_by_key28DeviceUniqueByKeySweepKernelINS2_10policy_hubIiiE10Policy1000EN6thrust24THRUST_300001_SM_1000_NS6detail15normal_iteratorINS8_10device_ptrIiEEEESD_SD_SD_PmNS0_13ScanTileStateIyLb1EEEN4cuda3std3__48equal_toIiEEyNS2_11VSMemHelperEEEvT0_T1_T2_T3_T4_T5_T6_T7_iNS1_7vsmem_tE --------------------------
	.section	.nv.shared._ZN3cub18CUB_300001_SM_10006detail13unique_by_key28DeviceUniqueByKeySweepKernelINS2_10policy_hubIiiE10Policy1000EN6thrust24THRUST_300001_SM_1000_NS6detail15normal_iteratorINS8_10device_ptrIiEEEESD_SD_SD_PmNS0_13ScanTileStateIyLb1EEEN4cuda3std3__48equal_toIiEEyNS2_11VSMemHelperEEEvT0_T1_T2_T3_T4_T5_T6_T7_iNS1_7vsmem_tE,"aw",@nobits
	.sectionflags	@""
	.align	16
.nv.shared._ZN3cub18CUB_300001_SM_10006detail13unique_by_key28DeviceUniqueByKeySweepKernelINS2_10policy_hubIiiE10Policy1000EN6thrust24THRUST_300001_SM_1000_NS6detail15normal_iteratorINS8_10device_ptrIiEEEESD_SD_SD_PmNS0_13ScanTileStateIyLb1EEEN4cuda3std3__48equal_toIiEEyNS2_11VSMemHelperEEEvT0_T1_T2_T3_T4_T5_T6_T7_iNS1_7vsmem_tE:
	.zero		29696


//--------------------- .nv.shared._ZN3cub18CUB_300001_SM_10006detail13unique_by_key28DeviceUniqueByKeySweepKernelINS2_10policy_hubIiiE10Policy1000EN6thrust24THRUST_300001_SM_1000_NS6detail15normal_iteratorINS8_10device_ptrIiEEEESD_SD_SD_PjNS0_13ScanTileStateIjLb1EEEN4cuda3std3__48equal_toIiEEjNS2_11VSMemHelperEEEvT0_T1_T2_T3_T4_T5_T6_T7_iNS1_7vsmem_tE --------------------------
	.section	.nv.shared._ZN3cub18CUB_300001_SM_10006detail13unique_by_key28DeviceUniqueByKeySweepKernelINS2_10policy_hubIiiE10Policy1000EN6thrust24THRUST_300001_SM_1000_NS6detail15normal_iteratorINS8_10device_ptrIiEEEESD_SD_SD_PjNS0_13ScanTileStateIjLb1EEEN4cuda3std3__48equal_toIiEEjNS2_11VSMemHelperEEEvT0_T1_T2_T3_T4_T5_T6_T7_iNS1_7vsmem_tE,"aw",@nobits
	.sectionflags	@""
	.align	16
.nv.shared._ZN3cub18CUB_300001_SM_10006detail13unique_by_key28DeviceUniqueByKeySweepKernelINS2_10policy_hubIiiE10Policy1000EN6thrust24THRUST_300001_SM_1000_NS6detail15normal_iteratorINS8_10device_ptrIiEEEESD_SD_SD_PjNS0_13ScanTileStateIjLb1EEEN4cuda3std3__48equal_toIiEEjNS2_11VSMemHelperEEEvT0_T1_T2_T3_T4_T5_T6_T7_iNS1_7vsmem_tE:
	.zero		29696


//--------------------- .nv.shared._ZN3cub18CUB_300001_SM_10006detail6select23DeviceSelectSweepKernelINS2_10policy_hubIiNS0_8NullTypeEiLb0ELNS0_10SelectImplE1EE10Policy1000EN6thrust24THRUST_300001_SM_1000_NS6detail15normal_iteratorINSA_10device_ptrIiEEEEPS5_SF_PlNS0_13ScanTileStateIiLb1EEEN4cuda3std3__410__not_fn_tINSB_10functional5actorINSO_9compositeIJNSO_16operator_adaptorINSM_8equal_toIvEEEENSP_INSO_8argumentILj0EEEEENSP_INSO_5valueIiEEEEEEEEEEES5_iNS2_19streaming_context_tIlLb1EEELS6_1EEEvT0_T1_T2_T3_T4_T5_T6_T7_iT8_NS1_7vsmem_tE --------------------------
	.section	.nv.shared._ZN3cub18CUB_300001_SM_10006detail6select23DeviceSelectSweepKernelINS2_10policy_hubIiNS0_8NullTypeEiLb0ELNS0_10SelectImplE1EE10Policy1000EN6thrust24THRUST_300001_SM_1000_NS6detail15normal_iteratorINSA_10device_ptrIiEEEEPS5_SF_PlNS0_13ScanTileStateIiLb1EEEN4cuda3std3__410__not_fn_tINSB_10functional5actorINSO_9compositeIJNSO_16operator_adaptorINSM_8equal_toIvEEEENSP_INSO_8argumentILj0EEEEENSP_INSO_5valueIiEEEEEEEEEEES5_iNS2_19streaming_context_tIlLb1EEELS6_1EEEvT0_T1_T2_T3_T4_T5_T6_T7_iT8_NS1_7vsmem_tE,"aw",@nobits
	.sectionflags	@""
	.align	16
.nv.shared._ZN3cub18CUB_300001_SM_10006detail6select23DeviceSelectSweepKernelINS2_10policy_hubIiNS0_8NullTypeEiLb0ELNS0_10SelectImplE1EE10Policy1000EN6thrust24THRUST_300001_SM_1000_NS6detail15normal_iteratorINSA_10device_ptrIiEEEEPS5_SF_PlNS0_13ScanTileStateIiLb1EEEN4cuda3std3__410__not_fn_tINSB_10functional5actorINSO_9compositeIJNSO_16operator_adaptorINSM_8equal_toIvEEEENSP_INSO_8argumentILj0EEEEENSP_INSO_5valueIiEEEEEEEEEEES5_iNS2_19streaming_context_tIlLb1EEELS6_1EEEvT0_T1_T2_T3_T4_T5_T6_T7_iT8_NS1_7vsmem_tE:
	.zero		27136


//--------------------- .nv.shared._ZN3cub18CUB_300001_SM_10006detail6select23DeviceSelectSweepKernelINS2_10policy_hubIiilLb1ELNS0_10SelectImplE2EE10Policy1000EN6thrust24THRUST_300001_SM_1000_NS6detail15normal_iteratorINS9_10device_ptrIiEEEESE_NS2_27partition_distinct_output_tISE_SE_EEPlNS0_13ScanTileStateIiLb1EEE7is_evenNS0_8NullTypeEiNS2_19streaming_context_tIlLb1EEELS5_2EEEvT0_T1_T2_T3_T4_T5_T6_T7_iT8_NS1_7vsmem_tE --------------------------
	.section	.nv.shared._ZN3cub18CUB_300001_SM_10006detail6select23DeviceSelectSweepKernelINS2_10policy_hubIiilLb1ELNS0_10SelectImplE2EE10Policy1000EN6thrust24THRUST_300001_SM_1000_NS6detail15normal_iteratorINS9_10device_ptrIiEEEESE_NS2_27partition_distinct_output_tISE_SE_EEPlNS0_13ScanTileStateIiLb1EEE7is_evenNS0_8NullTypeEiNS2_19streaming_context_tIlLb1EEELS5_2EEEvT0_T1_T2_T3_T4_T5_T6_T7_iT8_NS1_7vsmem_tE,"aw",@nobits
	.sectionflags	@""
	.align	16
.nv.shared._ZN3cub18CUB_300001_SM_10006detail6select23DeviceSelectSweepKernelINS2_10policy_hubIiilLb1ELNS0_10SelectImplE2EE10Policy1000EN6thrust24THRUST_300001_SM_1000_NS6detail15normal_iteratorINS9_10device_ptrIiEEEESE_NS2_27partition_distinct_output_tISE_SE_EEPlNS0_13ScanTileStateIiLb1EEE7is_evenNS0_8NullTypeEiNS2_19streaming_context_tIlLb1EEELS5_2EEEvT0_T1_T2_T3_T4_T5_T6_T7_iT8_NS1_7vsmem_tE:
	.zero		36864


//--------------------- .nv.shared._ZN3cub18CUB_300001_SM_10006detail6select23DeviceSelectSweepKernelINS2_10policy_hubIiiiLb1ELNS0_10SelectImplE2EE10Policy1000EN6thrust24THRUST_300001_SM_1000_NS6detail15normal_iteratorINS9_10device_ptrIiEEEESE_NS2_27partition_distinct_output_tISE_SE_EEPiNS0_13ScanTileStateIiLb1EEE7is_evenNS0_8NullTypeEiNS2_19streaming_context_tIiLb0EEELS5_2EEEvT0_T1_T2_T3_T4_T5_T6_T7_iT8_NS1_7vsmem_tE --------------------------
	.section	.nv.shared._ZN3cub18CUB_300001_SM_10006detail6select23DeviceSelectSweepKernelINS2_10policy_hubIiiiLb1ELNS0_10SelectImplE2EE10Policy1000EN6thrust24THRUST_300001_SM_1000_NS6detail15normal_iteratorINS9_10device_ptrIiEEEESE_NS2_27partition_distinct_output_tISE_SE_EEPiNS0_13ScanTileStateIiLb1EEE7is_evenNS0_8NullTypeEiNS2_19streaming_context_tIiLb0EEELS5_2EEEvT0_T1_T2_T3_T4_T5_T6_T7_iT8_NS1_7vsmem_tE,"aw",@nobits
	.sectionflags	@""
	.align	16
.nv.shared._ZN3cub18CUB_300001_SM_10006detail6select23DeviceSelectSweepKernelINS2_10policy_hubIiiiLb1ELNS0_10SelectImplE2EE10Policy1000EN6thrust24THRUST_300001_SM_1000_NS6detail15normal_iteratorINS9_10device_ptrIiEEEESE_NS2_27partition_distinct_output_tISE_SE_EEPiNS0_13ScanTileStateIiLb1EEE7is_evenNS0_8NullTypeEiNS2_19streaming_context_tIiLb0EEELS5_2EEEvT0_T1_T2_T3_T4_T5_T6_T7_iT8_NS1_7vsmem_tE:
	.zero		21504


//--------------------- .nv.shared._ZN3cub18CUB_300001_SM_10006detail6select23DeviceSelectSweepKernelINS2_10policy_hubIiNS0_8NullTypeElLb1ELNS0_10SelectImplE2EE10Policy1000EN6thrust24THRUST_300001_SM_1000_NS6detail15normal_iteratorINSA_10device_ptrIiEEEEPS5_NS2_27partition_distinct_output_tISF_SF_EEPlNS0_13ScanTileStateIiLb1EEE7is_evenS5_iNS2_19streaming_context_tIlLb1EEELS6_2EEEvT0_T1_T2_T3_T4_T5_T6_T7_iT8_NS1_7vsmem_tE --------------------------
	.section	.nv.shared._ZN3cub18CUB_300001_SM_10006detail6select23DeviceSelectSweepKernelINS2_10policy_hubIiNS0_8NullTypeElLb1ELNS0_10SelectImplE2EE10Policy1000EN6thrust24THRUST_300001_SM_1000_NS6detail15normal_iteratorINSA_10device_ptrIiEEEEPS5_NS2_27partition_distinct_output_tISF_SF_EEPlNS0_13ScanTileStateIiLb1EEE7is_evenS5_iNS2_19streaming_context_tIlLb1EEELS6_2EEEvT0_T1_T2_T3_T4_T5_T6_T7_iT8_NS1_7vsmem_tE,"aw",@nobits
	.sectionflags	@""
	.align	16
.nv.shared._ZN3cub18CUB_300001_SM_10006detail6select23DeviceSelectSweepKernelINS2_10policy_hubIiNS0_8NullTypeElLb1ELNS0_10SelectImplE2EE10Policy1000EN6thrust24THRUST_300001_SM_1000_NS6detail15normal_iteratorINSA_10device_ptrIiEEEEPS5_NS2_27partition_distinct_output_tISF_SF_EEPlNS0_13ScanTileStateIiLb1EEE7is_evenS5_iNS2_19streaming_context_tIlLb1EEELS6_2EEEvT0_T1_T2_T3_T4_T5_T6_T7_iT8_NS1_7vsmem_tE:
	.zero		44800


//--------------------- .nv.shared._ZN3cub18CUB_300001_SM_10006detail6select23DeviceSelectSweepKernelINS2_10policy_hubIiNS0_8NullTypeEiLb1ELNS0_10SelectImplE2EE10Policy1000EN6thrust24THRUST_300001_SM_1000_NS6detail15normal_iteratorINSA_10device_ptrIiEEEEPS5_NS2_27partition_distinct_output_tISF_SF_EEPiNS0_13ScanTileStateIiLb1EEE7is_evenS5_iNS2_19streaming_context_tIiLb0EEELS6_2EEEvT0_T1_T2_T3_T4_T5_T6_T7_iT8_NS1_7vsmem_tE --------------------------
	.section	.nv.shared._ZN3cub18CUB_300001_SM_10006detail6select23DeviceSelectSweepKernelINS2_10policy_hubIiNS0_8NullTypeEiLb1ELNS0_10SelectImplE2EE10Policy1000EN6thrust24THRUST_300001_SM_1000_NS6detail15normal_iteratorINSA_10device_ptrIiEEEEPS5_NS2_27partition_distinct_output_tISF_SF_EEPiNS0_13ScanTileStateIiLb1EEE7is_evenS5_iNS2_19streaming_context_tIiLb0EEELS6_2EEEvT0_T1_T2_T3_T4_T5_T6_T7_iT8_NS1_7vsmem_tE,"aw",@nobits
	.sectionflags	@""
	.align	16
.nv.shared._ZN3cub18CUB_300001_SM_10006detail6select23DeviceSelectSweepKernelINS2_10policy_hubIiNS0_8NullTypeEiLb1ELNS0_10SelectImplE2EE10Policy1000EN6thrust24THRUST_300001_SM_1000_NS6detail15normal_iteratorINSA_10device_ptrIiEEEEPS5_NS2_27partition_distinct_output_tISF_SF_EEPiNS0_13ScanTileStateIiLb1EEE7is_evenS5_iNS2_19streaming_context_tIiLb0EEELS6_2EEEvT0_T1_T2_T3_T4_T5_T6_T7_iT8_NS1_7vsmem_tE:
	.zero		25344


//--------------------- .nv.shared._ZN3cub18CUB_300001_SM_10006detail6select23DeviceSelectSweepKernelINS2_10policy_hubIiNS0_8NullTypeEiLb0ELNS0_10SelectImplE0EE10Policy1000EN6thrust24THRUST_300001_SM_1000_NS6detail15normal_iteratorINSA_10device_ptrIiEEEEPS5_SF_PlNS0_13ScanTileStateIiLb1EEEN4cuda3std3__410__not_fn_tINSB_14equal_to_valueIiEEEES5_iNS2_19streaming_context_tIlLb1EEELS6_0EEEvT0_T1_T2_T3_T4_T5_T6_T7_iT8_NS1_7vsmem_tE --------------------------
	.section	.nv.shared._ZN3cub18CUB_300001_SM_10006detail6select23DeviceSelectSweepKernelINS2_10policy_hubIiNS0_8NullTypeEiLb0ELNS0_10SelectImplE0EE10Policy1000EN6thrust24THRUST_300001_SM_1000_NS6detail15normal_iteratorINSA_10device_ptrIiEEEEPS5_SF_PlNS0_13ScanTileStateIiLb1EEEN4cuda3std3__410__not_fn_tINSB_14equal_to_valueIiEEEES5_iNS2_19streaming_context_tIlLb1EEELS6_0EEEvT0_T1_T2_T3_T4_T5_T6_T7_iT8_NS1_7vsmem_tE,"aw",@nobits
	.sectionflags	@""
	.align	16
.nv.shared._ZN3cub18CUB_300001_SM_10006detail6select23DeviceSelectSweepKernelINS2_10policy_hubIiNS0_8NullTypeEiLb0ELNS0_10SelectImplE0EE10Policy1000EN6thrust24THRUST_300001_SM_1000_NS6detail15normal_iteratorINSA_10device_ptrIiEEEEPS5_SF_PlNS0_13ScanTileStateIiLb1EEEN4cuda3std3__410__not_fn_tINSB_14equal_to_valueIiEEEES5_iNS2_19streaming_context_tIlLb1EEELS6_0EEEvT0_T1_T2_T3_T4_T5_T6_T7_iT8_NS1_7vsmem_tE:
	.zero		24064


//--------------------- .nv.shared._ZN3cub18CUB_300001_SM_10006detail6select23DeviceSelectSweepKernelINS2_10policy_hubIiilLb0ELNS0_10SelectImplE2EE10Policy1000EPiN6thrust24THRUST_300001_SM_1000_NS6detail15normal_iteratorINSA_10device_ptrIiEEEESF_PlNS0_13ScanTileStateIiLb1EEE7is_evenNS0_8NullTypeEiNS2_19streaming_context_tIlLb1EEELS5_2EEEvT0_T1_T2_T3_T4_T5_T6_T7_iT8_NS1_7vsmem_tE --------------------------
	.section	.nv.shared._ZN3cub18CUB_300001_SM_10006detail6select23DeviceSelectSweepKernelINS2_10policy_hubIiilLb0ELNS0_10SelectImplE2EE10Policy1000EPiN6thrust24THRUST_300001_SM_1000_NS6detail15normal_iteratorINSA_10device_ptrIiEEEESF_PlNS0_13ScanTileStateIiLb1EEE7is_evenNS0_8NullTypeEiNS2_19streaming_context_tIlLb1EEELS5_2EEEvT0_T1_T2_T3_T4_T5_T6_T7_iT8_NS1_7vsmem_tE,"aw",@nobits
	.sectionflags	@""
	.align	16
.nv.shared._ZN3cub18CUB_300001_SM_10006detail6select23DeviceSelectSweepKernelINS2_10policy_hubIiilLb0ELNS0_10SelectImplE2EE10Policy1000EPiN6thrust24THRUST_300001_SM_1000_NS6detail15normal_iteratorINSA_10device_ptrIiEEEESF_PlNS0_13ScanTileStateIiLb1EEE7is_evenNS0_8NullTypeEiNS2_19streaming_context_tIlLb1EEELS5_2EEEvT0_T1_T2_T3_T4_T5_T6_T7_iT8_NS1_7vsmem_tE:
	.zero		20736


//--------------------- .nv.shared._ZN3cub18CUB_300001_SM_10006detail6select23DeviceSelectSweepKernelINS2_10policy_hubIiiiLb0ELNS0_10SelectImplE2EE10Policy1000EPiN6thrust24THRUST_300001_SM_1000_NS6detail15normal_iteratorINSA_10device_ptrIiEEEESF_S8_NS0_13ScanTileStateIiLb1EEE7is_evenNS0_8NullTypeEiNS2_19streaming_context_tIiLb0EEELS5_2EEEvT0_T1_T2_T3_T4_T5_T6_T7_iT8_NS1_7vsmem_tE --------------------------
	.section	.nv.shared._ZN3cub18CUB_300001_SM_10006detail6select23DeviceSelectSweepKernelINS2_10policy_hubIiiiLb0ELNS0_10SelectImplE2EE10Policy1000EPiN6thrust24THRUST_300001_SM_1000_NS6detail15normal_iteratorINSA_10device_ptrIiEEEESF_S8_NS0_13ScanTileStateIiLb1EEE7is_evenNS0_8NullTypeEiNS2_19streaming_context_tIiLb0EEELS5_2EEEvT0_T1_T2_T3_T4_T5_T6_T7_iT8_NS1_7vsmem_tE,"aw",@nobits
	.sectionflags	@""
	.align	16
.nv.shared._ZN3cub18CUB_300001_SM_10006detail6select23DeviceSelectSweepKernelINS2_10policy_hubIiiiLb0ELNS0_10SelectImplE2EE10Policy1000EPiN6thrust24THRUST_300001_SM_1000_NS6detail15normal_iteratorINSA_10device_ptrIiEEEESF_S8_NS0_13ScanTileStateIiLb1EEE7is_evenNS0_8NullTypeEiNS2_19streaming_context_tIiLb0EEELS5_2EEEvT0_T1_T2_T3_T4_T5_T6_T7_iT8_NS1_7vsmem_tE:
	.zero		20736


//--------------------- .nv.shared._ZN3cub18CUB_300001_SM_10006detail6select23DeviceSelectSweepKernelINS2_10policy_hubIiNS0_8NullTypeElLb0ELNS0_10SelectImplE2EE10Policy1000EPiPS5_N6thrust24THRUST_300001_SM_1000_NS6detail15normal_iteratorINSC_10device_ptrIiEEEEPlNS0_13ScanTileStateIiLb1EEE7is_evenS5_iNS2_19streaming_context_tIlLb1EEELS6_2EEEvT0_T1_T2_T3_T4_T5_T6_T7_iT8_NS1_7vsmem_tE --------------------------
	.section	.nv.shared._ZN3cub18CUB_300001_SM_10006detail6select23DeviceSelectSweepKernelINS2_10policy_hubIiNS0_8NullTypeElLb0ELNS0_10SelectImplE2EE10Policy1000EPiPS5_N6thrust24THRUST_300001_SM_1000_NS6detail15normal_iteratorINSC_10device_ptrIiEEEEPlNS0_13ScanTileStateIiLb1EEE7is_evenS5_iNS2_19streaming_context_tIlLb1EEELS6_2EEEvT0_T1_T2_T3_T4_T5_T6_T7_iT8_NS1_7vsmem_tE,"aw",@nobits
	.sectionflags	@""
	.align	16
.nv.shared._ZN3cub18CUB_300001_SM_10006detail6select23DeviceSelectSweepKernelINS2_10policy_hubIiNS0_8NullTypeElLb0ELNS0_10SelectImplE2EE10Policy1000EPiPS5_N6thrust24THRUST_300001_SM_1000_NS6detail15normal_iteratorINSC_10device_ptrIiEEEEPlNS0_13ScanTileStateIiLb1EEE7is_evenS5_iNS2_19streaming_context_tIlLb1EEELS6_2EEEvT0_T1_T2_T3_T4_T5_T6_T7_iT8_NS1_7vsmem_tE:
	.zero		47232


//--------------------- .nv.shared._ZN3cub18CUB_300001_SM_10006detail6select23DeviceSelectSweepKernelINS2_10policy_hubIiNS0_8NullTypeEiLb0ELNS0_10SelectImplE2EE10Policy1000EPiPS5_N6thrust24THRUST_300001_SM_1000_NS6detail15normal_iteratorINSC_10device_ptrIiEEEES9_NS0_13ScanTileStateIiLb1EEE7is_evenS5_iNS2_19streaming_context_tIiLb0EEELS6_2EEEvT0_T1_T2_T3_T4_T5_T6_T7_iT8_NS1_7vsmem_tE --------------------------
	.section	.nv.shared._ZN3cub18CUB_300001_SM_10006detail6select23DeviceSelectSweepKernelINS2_10policy_hubIiNS0_8NullTypeEiLb0ELNS0_10SelectImplE2EE10Policy1000EPiPS5_N6thrust24THRUST_300001_SM_1000_NS6detail15normal_iteratorINSC_10device_ptrIiEEEES9_NS0_13ScanTileStateIiLb1EEE7is_evenS5_iNS2_19streaming_context_tIiLb0EEELS6_2EEEvT0_T1_T2_T3_T4_T5_T6_T7_iT8_NS1_7vsmem_tE,"aw",@nobits
	.sectionflags	@""
	.align	16
.nv.shared._ZN3cub18CUB_300001_SM_10006detail6select23DeviceSelectSweepKernelINS2_10policy_hubIiNS0_8NullTypeEiLb0ELNS0_10SelectImplE2EE10Policy1000EPiPS5_N6thrust24THRUST_300001_SM_1000_NS6detail15normal_iteratorINSC_10device_ptrIiEEEES9_NS0_13ScanTileStateIiLb1EEE7is_evenS5_iNS2_19streaming_context_tIiLb0EEELS6_2EEEvT0_T1_T2_T3_T4_T5_T6_T7_iT8_NS1_7vsmem_tE:
	.zero		47232


//--------------------- .nv.shared._ZN3cub18CUB_300001_SM_10006detail4scan16DeviceScanKernelINS2_10policy_hubIiiimN4cuda3std3__44plusIiEEE10Policy1000EN6thrust24THRUST_300001_SM_1000_NS18transform_iteratorINS7_6negateIiEENSD_6detail15normal_iteratorINSD_10device_ptrIiEEEEiiEESL_NS0_13ScanTileStateIiLb1EEES9_NS0_8NullTypeEmiLb0ESP_EEvT0_T1_T2_iT3_T4_T5_ --------------------------
	.section	.nv.shared._ZN3cub18CUB_300001_SM_10006detail4scan16DeviceScanKernelINS2_10policy_hubIiiimN4cuda3std3__44plusIiEEE10Policy1000EN6thrust24THRUST_300001_SM_1000_NS18transform_iteratorINS7_6negateIiEENSD_6detail15normal_iteratorINSD_10device_ptrIiEEEEiiEESL_NS0_13ScanTileStateIiLb1EEES9_NS0_8NullTypeEmiLb0ESP_EEvT0_T1_T2_iT3_T4_T5_,"aw",@nobits
	.sectionflags	@""
	.align	16
.nv.shared._ZN3cub18CUB_300001_SM_10006detail4scan16DeviceScanKernelINS2_10policy_hubIiiimN4cuda3std3__44plusIiEEE10Policy1000EN6thrust24THRUST_300001_SM_1000_NS18transform_iteratorINS7_6negateIiEENSD_6detail15normal_iteratorINSD_10device_ptrIiEEEEiiEESL_NS0_13ScanTileStateIiLb1EEES9_NS0_8NullTypeEmiLb0ESP_EEvT0_T1_T2_iT3_T4_T5_:
	.zero		32656


//--------------------- .nv.shared._ZN3cub18CUB_300001_SM_10006detail4scan16DeviceScanKernelINS2_10policy_hubIiiijN4cuda3std3__44plusIiEEE10Policy1000EN6thrust24THRUST_300001_SM_1000_NS18transform_iteratorINS7_6negateIiEENSD_6detail15normal_iteratorINSD_10device_ptrIiEEEEiiEESL_NS0_13ScanTileStateIiLb1EEES9_NS0_8NullTypeEjiLb0ESP_EEvT0_T1_T2_iT3_T4_T5_ --------------------------
	.section	.nv.shared._ZN3cub18CUB_300001_SM_10006detail4scan16DeviceScanKernelINS2_10policy_hubIiiijN4cuda3std3__44plusIiEEE10Policy1000EN6thrust24THRUST_300001_SM_1000_NS18transform_iteratorINS7_6negateIiEENSD_6detail15normal_iteratorINSD_10device_ptrIiEEEEiiEESL_NS0_13ScanTileStateIiLb1EEES9_NS0_8NullTypeEjiLb0ESP_EEvT0_T1_T2_iT3_T4_T5_,"aw",@nobits
	.sectionflags	@""
	.align	16
.nv.shared._ZN3cub18CUB_300001_SM_10006detail4scan16DeviceScanKernelINS2_10policy_hubIiiijN4cuda3std3__44plusIiEEE10Policy1000EN6thrust24THRUST_300001_SM_1000_NS18transform_iteratorINS7_6negateIiEENSD_6detail15normal_iteratorINSD_10device_ptrIiEEEEiiEESL_NS0_13ScanTileStateIiLb1EEES9_NS0_8NullTypeEjiLb0ESP_EEvT0_T1_T2_iT3_T4_T5_:
	.zero		34832


//--------------------- .nv.shared._ZN3cub18CUB_300001_SM_10006detail4scan16DeviceScanKernelINS2_10policy_hubIiiimN4cuda3std3__44plusIiEEE10Policy1000EN6thrust24THRUST_300001_SM_1000_NS18transform_iteratorINS7_6negateIiEENSD_6detail15normal_iteratorINSD_10device_ptrIiEEEEiiEESL_NS0_13ScanTileStateIiLb1EEES9_NS1_10InputValueIiPiEEmiLb0EiEEvT0_T1_T2_iT3_T4_T5_ --------------------------
	.section	.nv.shared._ZN3cub18CUB_300001_SM_10006detail4scan16DeviceScanKernelINS2_10policy_hubIiiimN4cuda3std3__44plusIiEEE10Policy1000EN6thrust24THRUST_300001_SM_1000_NS18transform_iteratorINS7_6negateIiEENSD_6detail15normal_iteratorINSD_10device_ptrIiEEEEiiEESL_NS0_13ScanTileStateIiLb1EEES9_NS1_10InputValueIiPiEEmiLb0EiEEvT0_T1_T2_iT3_T4_T5_,"aw",@nobits
	.sectionflags	@""
	.align	16
.nv.shared._ZN3cub18CUB_300001_SM_10006detail4scan16DeviceScanKernelINS2_10policy_hubIiiimN4cuda3std3__44plusIiEEE10Policy1000EN6thrust24THRUST_300001_SM_1000_NS18transform_iteratorINS7_6negateIiEENSD_6detail15normal_iteratorINSD_10device_ptrIiEEEEiiEESL_NS0_13ScanTileStateIiLb1EEES9_NS1_10InputValueIiPiEEmiLb0EiEEvT0_T1_T2_iT3_T4_T5_:
	.zero		32656


//--------------------- .nv.shared._ZN3cub18CUB_300001_SM_10006detail4scan16DeviceScanKernelINS2_10policy_hubIiiijN4cuda3std3__44plusIiEEE10Policy1000EN6thrust24THRUST_300001_SM_1000_NS18transform_iteratorINS7_6negateIiEENSD_6detail15normal_iteratorINSD_10device_ptrIiEEEEiiEESL_NS0_13ScanTileStateIiLb1EEES9_NS1_10InputValueIiPiEEjiLb0EiEEvT0_T1_T2_iT3_T4_T5_ --------------------------
	.section	.nv.shared._ZN3cub18CUB_300001_SM_10006detail4scan16DeviceScanKernelINS2_10policy_hubIiiijN4cuda3std3__44plusIiEEE10Policy1000EN6thrust24THRUST_300001_SM_1000_NS18transform_iteratorINS7_6negateIiEENSD_6detail15normal_iteratorINSD_10device_ptrIiEEEEiiEESL_NS0_13ScanTileStateIiLb1EEES9_NS1_10InputValueIiPiEEjiLb0EiEEvT0_T1_T2_iT3_T4_T5_,"aw",@nobits
	.sectionflags	@""
	.align	16
.nv.shared._ZN3cub18CUB_300001_SM_10006detail4scan16DeviceScanKernelINS2_10policy_hubIiiijN4cuda3std3__44plusIiEEE10Policy1000EN6thrust24THRUST_300001_SM_1000_NS18transform_iteratorINS7_6negateIiEENSD_6detail15normal_iteratorINSD_10device_ptrIiEEEEiiEESL_NS0_13ScanTileStateIiLb1EEES9_NS1_10InputValueIiPiEEjiLb0EiEEvT0_T1_T2_iT3_T4_T5_:
	.zero		34832


//--------------------- .nv.shared._ZN3cub18CUB_300001_SM_10006detail4scan23DeviceCompactInitKernelINS0_13ScanTileStateIiLb1EEEPlEEvT_iT0_ --------------------------
	.section	.nv.shared._ZN3cub18CUB_300001_SM_10006detail4scan23DeviceCompactInitKernelINS0_13ScanTileStateIiLb1EEEPlEEvT_iT0_,"aw",@nobits
	.sectionflags	@""
	.align	16
	.zero		1024


//--------------------- .nv.shared._ZN3cub18CUB_300001_SM_10006detail4scan23DeviceCompactInitKernelINS0_13ScanTileStateIiLb1EEEPiEEvT_iT0_ --------------------------
	.section	.nv.shared._ZN3cub18CUB_300001_SM_10006detail4scan23DeviceCompactInitKernelINS0_13ScanTileStateIiLb1EEEPiEEvT_iT0_,"aw",@nobits
	.sectionflags	@""
	.align	16
	.zero		1024


//--------------------- .nv.shared._ZN3cub18CUB_300001_SM_10006detail4scan23DeviceCompactInitKernelINS0_13ScanTileStateIyLb1EEEPmEEvT_iT0_ --------------------------
	.section	.nv.shared._ZN3cub18CUB_300001_SM_10006detail4scan23DeviceCompactInitKernelINS0_13ScanTileStateIyLb1EEEPmEEvT_iT0_,"aw",@nobits
	.sectionflags	@""
	.align	16
	.zero		1024


//--------------------- .nv.shared._ZN3cub18CUB_300001_SM_10006detail4scan23DeviceCompactInitKernelINS0_13ScanTileStateIjLb1EEEPjEEvT_iT0_ --------------------------
	.section	.nv.shared._ZN3cub18CUB_300001_SM_10006detail4scan23DeviceCompactInitKernelINS0_13ScanTileStateIjLb1EEEPjEEvT_iT0_,"aw",@nobits
	.sectionflags	@""
	.align	16
	.zero		1024


//--------------------- .nv.shared._ZN3cub18CUB_300001_SM_10006detail4scan16DeviceScanKernelINS2_10policy_hubIiiimN4cuda3__47maximumIiEEE10Policy1000EN6thrust24THRUST_300001_SM_1000_NS6detail15normal_iteratorINSC_10device_ptrIiEEEESH_NS0_13ScanTileStateIiLb1EEES8_NS1_10InputValueIiPiEEmiLb0EiEEvT0_T1_T2_iT3_T4_T5_ --------------------------
	.section	.nv.shared._ZN3cub18CUB_300001_SM_10006detail4scan16DeviceScanKernelINS2_10policy_hubIiiimN4cuda3__47maximumIiEEE10Policy1000EN6thrust24THRUST_300001_SM_1000_NS6detail15normal_iteratorINSC_10device_ptrIiEEEESH_NS0_13ScanTileStateIiLb1EEES8_NS1_10InputValueIiPiEEmiLb0EiEEvT0_T1_T2_iT3_T4_T5_,"aw",@nobits
	.sectionflags	@""
	.align	16
.nv.shared._ZN3cub18CUB_300001_SM_10006detail4scan16DeviceScanKernelINS2_10policy_hubIiiimN4cuda3__47maximumIiEEE10Policy1000EN6thrust24THRUST_300001_SM_1000_NS6detail15normal_iteratorINSC_10device_ptrIiEEEESH_NS0_13ScanTileStateIiLb1EEES8_NS1_10InputValueIiPiEEmiLb0EiEEvT0_T1_T2_iT3_T4_T5_:
	.zero		13328


//--------------------- .nv.shared._ZN3cub18CUB_300001_SM_10006detail4scan16DeviceScanKernelINS2_10policy_hubIiiijN4cuda3__47maximumIiEEE10Policy1000EN6thrust24THRUST_300001_SM_1000_NS6detail15normal_iteratorINSC_10device_ptrIiEEEESH_NS0_13ScanTileStateIiLb1EEES8_NS1_10InputValueIiPiEEjiLb0EiEEvT0_T1_T2_iT3_T4_T5_ --------------------------
	.section	.nv.shared._ZN3cub18CUB_300001_SM_10006detail4scan16DeviceScanKernelINS2_10policy_hubIiiijN4cuda3__47maximumIiEEE10Policy1000EN6thrust24THRUST_300001_SM_1000_NS6detail15normal_iteratorINSC_10device_ptrIiEEEESH_NS0_13ScanTileStateIiLb1EEES8_NS1_10InputValueIiPiEEjiLb0EiEEvT0_T1_T2_iT3_T4_T5_,"aw",@nobits
	.sectionflags	@""
	.align	16
.nv.shared._ZN3cub18CUB_300001_SM_10006detail4scan16DeviceScanKernelINS2_10policy_hubIiiijN4cuda3__47maximumIiEEE10Policy1000EN6thrust24THRUST_300001_SM_1000_NS6detail15normal_iteratorINSC_10device_ptrIiEEEESH_NS0_13ScanTileStateIiLb1EEES8_NS1_10InputValueIiPiEEjiLb0EiEEvT0_T1_T2_iT3_T4_T5_:
	.zero		13328


//--------------------- .nv.shared._ZN3cub18CUB_300001_SM_10006detail4scan16DeviceScanKernelINS2_10policy_hubIiiimN4cuda3std3__44plusIvEEE10Policy1000EN6thrust24THRUST_300001_SM_1000_NS6detail15normal_iteratorINSD_10device_ptrIiEEEESI_NS0_13ScanTileStateIiLb1EEES9_NS1_10InputValueIiPiEEmiLb0EiEEvT0_T1_T2_iT3_T4_T5_ --------------------------
	.section	.nv.shared._ZN3cub18CUB_300001_SM_10006detail4scan16DeviceScanKernelINS2_10policy_hubIiiimN4cuda3std3__44plusIvEEE10Policy1000EN6thrust24THRUST_300001_SM_1000_NS6detail15normal_iteratorINSD_10device_ptrIiEEEESI_NS0_13ScanTileStateIiLb1EEES9_NS1_10InputValueIiPiEEmiLb0EiEEvT0_T1_T2_iT3_T4_T5_,"aw",@nobits
	.sectionflags	@""
	.align	16
.nv.shared._ZN3cub18CUB_300001_SM_10006detail4scan16DeviceScanKernelINS2_10policy_hubIiiimN4cuda3std3__44plusIvEEE10Policy1000EN6thrust24THRUST_300001_SM_1000_NS6detail15normal_iteratorINSD_10device_ptrIiEEEESI_NS0_13ScanTileStateIiLb1EEES9_NS1_10InputValueIiPiEEmiLb0EiEEvT0_T1_T2_iT3_T4_T5_:
	.zero		32656


//--------------------- .nv.shared._ZN3cub18CUB_300001_SM_10006detail4scan16DeviceScanKernelINS2_10policy_hubIiiijN4cuda3std3__44plusIvEEE10Policy1000EN6thrust24THRUST_300001_SM_1000_NS6detail15normal_iteratorINSD_10device_ptrIiEEEESI_NS0_13ScanTileStateIiLb1EEES9_NS1_10InputValueIiPiEEjiLb0EiEEvT0_T1_T2_iT3_T4_T5_ --------------------------
	.section	.nv.shared._ZN3cub18CUB_300001_SM_10006detail4scan16DeviceScanKernelINS2_10policy_hubIiiijN4cuda3std3__44plusIvEEE10Policy1000EN6thrust24THRUST_300001_SM_1000_NS6detail15normal_iteratorINSD_10device_ptrIiEEEESI_NS0_13ScanTileStateIiLb1EEES9_NS1_10InputValueIiPiEEjiLb0EiEEvT0_T1_T2_iT3_T4_T5_,"aw",@nobits
	.sectionflags	@""
	.align	16
.nv.shared._ZN3cub18CUB_300001_SM_10006detail4scan16DeviceScanKernelINS2_10policy_hubIiiijN4cuda3std3__44plusIvEEE10Policy1000EN6thrust24THRUST_300001_SM_1000_NS6detail15normal_iteratorINSD_10device_ptrIiEEEESI_NS0_13ScanTileStateIiLb1EEES9_NS1_10InputValueIiPiEEjiLb0EiEEvT0_T1_T2_iT3_T4_T5_:
	.zero		34832


//--------------------- .nv.shared._ZN3cub18CUB_300001_SM_10006detail4scan20DeviceScanInitKernelINS0_13ScanTileStateIiLb1EEEEEvT_i --------------------------
	.section	.nv.shared._ZN3cub18CUB_300001_SM_10006detail4scan20DeviceScanInitKernelINS0_13ScanTileStateIiLb1EEEEEvT_i,"aw",@nobits
	.sectionflags	@""
	.align	16
	.zero		1024


//--------------------- .nv.shared._ZN3cub18CUB_300001_SM_10006detail9transform16transform_kernelINS2_10policy_hubILb1EN4cuda3std3__45tupleIJN6thrust24THRUST_300001_SM_1000_NS6detail15normal_iteratorINSA_10device_ptrIiEEEEEEEE10policy1000ElNSA_8cuda_cub9__replace14new_value_if_fINSB_14equal_to_valueIiEEiiEESF_JPiEEEvT0_iT1_T2_DpNS2_10kernel_argIT3_EE --------------------------
	.section	.nv.shared._ZN3cub18CUB_300001_SM_10006detail9transform16transform_kernelINS2_10policy_hubILb1EN4cuda3std3__45tupleIJN6thrust24THRUST_300001_SM_1000_NS6detail15normal_iteratorINSA_10device_ptrIiEEEEEEEE10policy1000ElNSA_8cuda_cub9__replace14new_value_if_fINSB_14equal_to_valueIiEEiiEESF_JPiEEEvT0_iT1_T2_DpNS2_10kernel_argIT3_EE,"aw",@nobits
	.sectionflags	@""
	.align	16
	.zero		1024


//--------------------- .nv.shared._ZN3cub18CUB_300001_SM_10006detail9transform16transform_kernelINS2_10policy_hubILb1EN4cuda3std3__45tupleIJN6thrust24THRUST_300001_SM_1000_NS6detail15normal_iteratorINSA_10device_ptrIiEEEEEEEE10policy1000EiNSA_8cuda_cub9__replace14new_value_if_fINSB_14equal_to_valueIiEEiiEESF_JPiEEEvT0_iT1_T2_DpNS2_10kernel_argIT3_EE --------------------------
	.section	.nv.shared._ZN3cub18CUB_300001_SM_10006detail9transform16transform_kernelINS2_10policy_hubILb1EN4cuda3std3__45tupleIJN6thrust24THRUST_300001_SM_1000_NS6detail15normal_iteratorINSA_10device_ptrIiEEEEEEEE10policy1000EiNSA_8cuda_cub9__replace14new_value_if_fINSB_14equal_to_valueIiEEiiEESF_JPiEEEvT0_iT1_T2_DpNS2_10kernel_argIT3_EE,"aw",@nobits
	.sectionflags	@""
	.align	16
	.zero		1024


//--------------------- .nv.shared._ZN3cub18CUB_300001_SM_10006detail8for_each13static_kernelINS2_12policy_hub_t12policy_500_tElNS2_12op_wrapper_tIlN6thrust24THRUST_300001_SM_1000_NS6system6detail7generic6detail21binary_search_functorINS8_6detail15normal_iteratorINS8_10device_ptrIiEEEEN4cuda3std3__44lessIiEENSC_3ubfEEENS8_12zip_iteratorINSL_5tupleIJNSF_INS8_7pointerIiNS8_8cuda_cub3tagENS8_11use_defaultESV_EEEENSF_INSS_IlSU_SV_SV_EEEEEEEEEEEEEvT0_T1_ --------------------------
	.section	.nv.shared._ZN3cub18CUB_300001_SM_10006detail8for_each13static_kernelINS2_12policy_hub_t12policy_500_tElNS2_12op_wrapper_tIlN6thrust24THRUST_300001_SM_1000_NS6system6detail7generic6detail21binary_search_functorINS8_6detail15normal_iteratorINS8_10device_ptrIiEEEEN4cuda3std3__44lessIiEENSC_3ubfEEENS8_12zip_iteratorINSL_5tupleIJNSF_INS8_7pointerIiNS8_8cuda_cub3tagENS8_11use_defaultESV_EEEENSF_INSS_IlSU_SV_SV_EEEEEEEEEEEEEvT0_T1_,"aw",@nobits
	.sectionflags	@""
	.align	16
	.zero		1024


//--------------------- .nv.shared._ZN3cub18CUB_300001_SM_10006detail8for_each13static_kernelINS2_12policy_hub_t12policy_500_tElNS2_12op_wrapper_tIlN6thrust24THRUST_300001_SM_1000_NS6system6detail7generic6detail21binary_search_functorINS8_6detail15normal_iteratorINS8_10device_ptrIiEEEEN4cuda3std3__44lessIiEENSC_3lbfEEENS8_12zip_iteratorINSL_5tupleIJNSF_INS8_7pointerIiNS8_8cuda_cub3tagENS8_11use_defaultESV_EEEENSF_INSS_IlSU_SV_SV_EEEEEEEEEEEEEvT0_T1_ --------------------------
	.section	.nv.shared._ZN3cub18CUB_300001_SM_10006detail8for_each13static_kernelINS2_12policy_hub_t12policy_500_tElNS2_12op_wrapper_tIlN6thrust24THRUST_300001_SM_1000_NS6system6detail7generic6detail21binary_search_functorINS8_6detail15normal_iteratorINS8_10device_ptrIiEEEEN4cuda3std3__44lessIiEENSC_3lbfEEENS8_12zip_iteratorINSL_5tupleIJNSF_INS8_7pointerIiNS8_8cuda_cub3tagENS8_11use_defaultESV_EEEENSF_INSS_IlSU_SV_SV_EEEEEEEEEEEEEvT0_T1_,"aw",@nobits
	.sectionflags	@""
	.align	16
	.zero		1024


//--------------------- .nv.shared._ZN3cub18CUB_300001_SM_10006detail8for_each13static_kernelINS2_12policy_hub_t12policy_500_tElNS2_12op_wrapper_tIlN6thrust24THRUST_300001_SM_1000_NS6system6detail7generic6detail21binary_search_functorINS8_6detail15normal_iteratorINS8_10device_ptrIiEEEEN4cuda3std3__44lessIiEENSC_3ubfEEENS8_12zip_iteratorINSL_5tupleIJNSF_INS8_7pointerIiNS8_8cuda_cub5par_tENS8_11use_defaultESV_EEEENSF_INSS_IlSU_SV_SV_EEEEEEEEEEEEEvT0_T1_ --------------------------
	.section	.nv.shared._ZN3cub18CUB_300001_SM_10006detail8for_each13static_kernelINS2_12policy_hub_t12policy_500_tElNS2_12op_wrapper_tIlN6thrust24THRUST_300001_SM_1000_NS6system6detail7generic6detail21binary_search_functorINS8_6detail15normal_iteratorINS8_10device_ptrIiEEEEN4cuda3std3__44lessIiEENSC_3ubfEEENS8_12zip_iteratorINSL_5tupleIJNSF_INS8_7pointerIiNS8_8cuda_cub5par_tENS8_11use_defaultESV_EEEENSF_INSS_IlSU_SV_SV_EEEEEEEEEEEEEvT0_T1_,"aw",@nobits
	.sectionflags	@""
	.align	16
	.zero		1024


//--------------------- .nv.shared._ZN3cub18CUB_300001_SM_10006detail8for_each13static_kernelINS2_12policy_hub_t12policy_500_tElNS2_12op_wrapper_tIlN6thrust24THRUST_300001_SM_1000_NS6system6detail7generic6detail21binary_search_functorINS8_6detail15normal_iteratorINS8_10device_ptrIiEEEEN4cuda3std3__44lessIiEENSC_3lbfEEENS8_12zip_iteratorINSL_5tupleIJNSF_INS8_7pointerIiNS8_8cuda_cub5par_tENS8_11use_defaultESV_EEEENSF_INSS_IlSU_SV_SV_EEEEEEEEEEEEEvT0_T1_ --------------------------
	.section	.nv.shared._ZN3cub18CUB_300001_SM_10006detail8for_each13static_kernelINS2_12policy_hub_t12policy_500_tElNS2_12op_wrapper_tIlN6thrust24THRUST_300001_SM_1000_NS6system6detail7generic6detail21binary_search_functorINS8_6detail15normal_iteratorINS8_10device_ptrIiEEEEN4cuda3std3__44lessIiEENSC_3lbfEEENS8_12zip_iteratorINSL_5tupleIJNSF_INS8_7pointerIiNS8_8cuda_cub5par_tENS8_11use_defaultESV_EEEENSF_INSS_IlSU_SV_SV_EEEEEEEEEEEEEvT0_T1_,"aw",@nobits
	.sectionflags	@""
	.align	16
	.zero		1024


//--------------------- .nv.shared._ZN3cub18CUB_300001_SM_10006detail8for_each13static_kernelINS2_12policy_hub_t12policy_500_tElNS2_12op_wrapper_tIlN6thrust24THRUST_300001_SM_1000_NS6system6detail7generic6detail21binary_search_functorINS8_6detail15normal_iteratorINS8_10device_ptrIiEEEENSC_18binary_search_lessENSC_3ubfEEENS8_12zip_iteratorIN4cuda3std3__45tupleIJNSF_INS8_7pointerIiNS8_8cuda_cub3tagENS8_11use_defaultESU_EEEENSF_INSR_IlST_SU_SU_EEEEEEEEEEEEEvT0_T1_ --------------------------
	.section	.nv.shared._ZN3cub18CUB_300001_SM_10006detail8for_each13static_kernelINS2_12policy_hub_t12policy_500_tElNS2_12op_wrapper_tIlN6thrust24THRUST_300001_SM_1000_NS6system6detail7generic6detail21binary_search_functorINS8_6detail15normal_iteratorINS8_10device_ptrIiEEEENSC_18binary_search_lessENSC_3ubfEEENS8_12zip_iteratorIN4cuda3std3__45tupleIJNSF_INS8_7pointerIiNS8_8cuda_cub3tagENS8_11use_defaultESU_EEEENSF_INSR_IlST_SU_SU_EEEEEEEEEEEEEvT0_T1_,"aw",@nobits
	.sectionflags	@""
	.align	16
	.zero		1024


//--------------------- .nv.shared._ZN3cub18CUB_300001_SM_10006detail8for_each13static_kernelINS2_12policy_hub_t12policy_500_tElNS2_12op_wrapper_tIlN6thrust24THRUST_300001_SM_1000_NS6system6detail7generic6detail21binary_search_functorINS8_6detail15normal_iteratorINS8_10device_ptrIiEEEENSC_18binary_search_lessENSC_3lbfEEENS8_12zip_iteratorIN4cuda3std3__45tupleIJNSF_INS8_7pointerIiNS8_8cuda_cub3tagENS8_11use_defaultESU_EEEENSF_INSR_IlST_SU_SU_EEEEEEEEEEEEEvT0_T1_ --------------------------
	.section	.nv.shared._ZN3cub18CUB_300001_SM_10006detail8for_each13static_kernelINS2_12policy_hub_t12policy_500_tElNS2_12op_wrapper_tIlN6thrust24THRUST_300001_SM_1000_NS6system6detail7generic6detail21binary_search_functorINS8_6detail15normal_iteratorINS8_10device_ptrIiEEEENSC_18binary_search_lessENSC_3lbfEEENS8_12zip_iteratorIN4cuda3std3__45tupleIJNSF_INS8_7pointerIiNS8_8cuda_cub3tagENS8_11use_defaultESU_EEEENSF_INSR_IlST_SU_SU_EEEEEEEEEEEEEvT0_T1_,"aw",@nobits
	.sectionflags	@""
	.align	16
	.zero		1024


//--------------------- .nv.shared._ZN3cub18CUB_300001_SM_10006detail8for_each13static_kernelINS2_12policy_hub_t12policy_500_tElNS2_12op_wrapper_tIlN6thrust24THRUST_300001_SM_1000_NS6system6detail7generic6detail21binary_search_functorINS8_6detail15normal_iteratorINS8_10device_ptrIiEEEENSC_18binary_search_lessENSC_3ubfEEENS8_12zip_iteratorIN4cuda3std3__45tupleIJNSF_INS8_7pointerIiNS8_8cuda_cub5par_tENS8_11use_defaultESU_EEEENSF_INSR_IlST_SU_SU_EEEEEEEEEEEEEvT0_T1_ --------------------------
	.section	.nv.shared._ZN3cub18CUB_300001_SM_10006detail8for_each13static_kernelINS2_12policy_hub_t12policy_500_tElNS2_12op_wrapper_tIlN6thrust24THRUST_300001_SM_1000_NS6system6detail7generic6detail21binary_search_functorINS8_6detail15normal_iteratorINS8_10device_ptrIiEEEENSC_18binary_search_lessENSC_3ubfEEENS8_12zip_iteratorIN4cuda3std3__45tupleIJNSF_INS8_7pointerIiNS8_8cuda_cub5par_tENS8_11use_defaultESU_EEEENSF_INSR_IlST_SU_SU_EEEEEEEEEEEEEvT0_T1_,"aw",@nobits
	.sectionflags	@""
	.align	16
	.zero		1024


//--------------------- .nv.shared._ZN3cub18CUB_300001_SM_10006detail8for_each13static_kernelINS2_12policy_hub_t12policy_500_tElNS2_12op_wrapper_tIlN6thrust24THRUST_300001_SM_1000_NS6system6detail7generic6detail21binary_search_functorINS8_6detail15normal_iteratorINS8_10device_ptrIiEEEENSC_18binary_search_lessENSC_3lbfEEENS8_12zip_iteratorIN4cuda3std3__45tupleIJNSF_INS8_7pointerIiNS8_8cuda_cub5par_tENS8_11use_defaultESU_EEEENSF_INSR_IlST_SU_SU_EEEEEEEEEEEEEvT0_T1_ --------------------------
	.section	.nv.shared._ZN3cub18CUB_300001_SM_10006detail8for_each13static_kernelINS2_12policy_hub_t12policy_500_tElNS2_12op_wrapper_tIlN6thrust24THRUST_300001_SM_1000_NS6system6detail7generic6detail21binary_search_functorINS8_6detail15normal_iteratorINS8_10device_ptrIiEEEENSC_18binary_search_lessENSC_3lbfEEENS8_12zip_iteratorIN4cuda3std3__45tupleIJNSF_INS8_7pointerIiNS8_8cuda_cub5par_tENS8_11use_defaultESU_EEEENSF_INSR_IlST_SU_SU_EEEEEEEEEEEEEvT0_T1_,"aw",@nobits
	.sectionflags	@""
	.align	16
	.zero		1024


//--------------------- .nv.shared._ZN3cub18CUB_300001_SM_10006detail8for_each13static_kernelINS2_12policy_hub_t12policy_500_tElN6thrust24THRUST_300001_SM_1000_NS8cuda_cub13__swap_ranges6swap_fINS7_6detail15normal_iteratorINS7_10device_ptrIiEEEENS7_16reverse_iteratorISF_EEEEEEvT0_T1_ --------------------------
	.section	.nv.shared._ZN3cub18CUB_300001_SM_10006detail8for_each13static_kernelINS2_12policy_hub_t12policy_500_tElN6thrust24THRUST_300001_SM_1000_NS8cuda_cub13__swap_ranges6swap_fINS7_6detail15normal_iteratorINS7_10device_ptrIiEEEENS7_16reverse_iteratorISF_EEEEEEvT0_T1_,"aw",@nobits
	.sectionflags	@""
	.align	16
	.zero		1024


//--------------------- .nv.shared._ZN3cub18CUB_300001_SM_10006detail8for_each13static_kernelINS2_12policy_hub_t12policy_500_tElN6thrust24THRUST_300001_SM_1000_NS8cuda_cub10__tabulate7functorINS7_6detail15normal_iteratorINS7_10device_ptrIiEEEEN4cuda3std3__46negateIiEElEEEEvT0_T1_ --------------------------
	.section	.nv.shared._ZN3cub18CUB_300001_SM_10006detail8for_each13static_kernelINS2_12policy_hub_t12policy_500_tElN6thrust24THRUST_300001_SM_1000_NS8cuda_cub10__tabulate7functorINS7_6detail15normal_iteratorINS7_10device_ptrIiEEEEN4cuda3std3__46negateIiEElEEEEvT0_T1_,"aw",@nobits
	.sectionflags	@""
	.align	16
	.zero		1024


//--------------------- .nv.shared._ZN3cub18CUB_300001_SM_10006detail8for_each13static_kernelINS2_12policy_hub_t12policy_500_tEmNS2_12op_wrapper_tIm11add_functorN6thrust24THRUST_300001_SM_1000_NS6detail15normal_iteratorINS9_10device_ptrIiEEEEEEEEvT0_T1_ --------------------------
	.section	.nv.shared._ZN3cub18CUB_300001_SM_10006detail8for_each13static_kernelINS2_12policy_hub_t12policy_500_tEmNS2_12op_wrapper_tIm11add_functorN6thrust24THRUST_300001_SM_1000_NS6detail15normal_iteratorINS9_10device_ptrIiEEEEEEEEvT0_T1_,"aw",@nobits
	.sectionflags	@""
	.align	16
	.zero		1024


//--------------------- .nv.shared._ZN3cub18CUB_300001_SM_10006detail8for_each13static_kernelINS2_12policy_hub_t12policy_500_tElN6thrust24THRUST_300001_SM_1000_NS8cuda_cub20__uninitialized_copy7functorINS7_6detail15normal_iteratorINS7_10device_ptrIiEEEENSC_INS7_7pointerIiNS8_3tagENS7_11use_defaultESI_EEEEEEEEvT0_T1_ --------------------------
	.section	.nv.shared._ZN3cub18CUB_300001_SM_10006detail8for_each13static_kernelINS2_12policy_hub_t12policy_500_tElN6thrust24THRUST_300001_SM_1000_NS8cuda_cub20__uninitialized_copy7functorINS7_6detail15normal_iteratorINS7_10device_ptrIiEEEENSC_INS7_7pointerIiNS8_3tagENS7_11use_defaultESI_EEEEEEEEvT0_T1_,"aw",@nobits
	.sectionflags	@""
	.align	16
	.zero		1024


//--------------------- .nv.shared._ZN3cub18CUB_300001_SM_10006detail8for_each13static_kernelINS2_12policy_hub_t12policy_500_tElN6thrust24THRUST_300001_SM_1000_NS8cuda_cub20__uninitialized_copy7functorINS7_6detail15normal_iteratorINS7_10device_ptrIiEEEENSC_INS7_7pointerIiNS8_5par_tENS7_11use_defaultESI_EEEEEEEEvT0_T1_ --------------------------
	.section	.nv.shared._ZN3cub18CUB_300001_SM_10006detail8for_each13static_kernelINS2_12policy_hub_t12policy_500_tElN6thrust24THRUST_300001_SM_1000_NS8cuda_cub20__uninitialized_copy7functorINS7_6detail15normal_iteratorINS7_10device_ptrIiEEEENSC_INS7_7pointerIiNS8_5par_tENS7_11use_defaultESI_EEEEEEEEvT0_T1_,"aw",@nobits
	.sectionflags	@""
	.align	16
	.zero		1024


//--------------------- .nv.shared._ZN3cub18CUB_300001_SM_10006detail8for_each13static_kernelINS2_12policy_hub_t12policy_500_tEmN6thrust24THRUST_300001_SM_1000_NS8cuda_cub20__uninitialized_fill7functorINS7_10device_ptrIiEEiEEEEvT0_T1_ --------------------------
	.section	.nv.shared._ZN3cub18CUB_300001_SM_10006detail8for_each13static_kernelINS2_12policy_hub_t12policy_500_tEmN6thrust24THRUST_300001_SM_1000_NS8cuda_cub20__uninitialized_fill7functorINS7_10device_ptrIiEEiEEEEvT0_T1_,"aw",@nobits
	.sectionflags	@""
	.align	16
	.zero		1024


//--------------------- .nv.shared._ZN3cub18CUB_300001_SM_10006detail11EmptyKernelIvEEvv --------------------------
	.section	.nv.shared._ZN3cub18CUB_300001_SM_10006detail11EmptyKernelIvEEvv,"aw",@nobits
	.sectionflags	@""
	.align	16
	.zero		1024


//--------------------- .nv.shared._ZN6thrust24THRUST_300001_SM_1000_NS8cuda_cub4core6detail13_kernel_agentINS1_16__set_operations10SetOpAgentINS0_12zip_iteratorIN4cuda3std3__45tupleIJNS0_6detail15normal_iteratorINS0_10device_ptrIiEEEESG_EEEEENS7_INSB_IJSG_NS0_17constant_iteratorIiNS0_11use_defaultESK_EEEEEEEPNSB_IJiiEEESP_SI_SP_lNSC_13compare_firstINSA_7greaterIiEEEENS5_23serial_set_intersectionENSA_17integral_constantIbLb0EEEEEJSI_SN_SP_SP_llSI_SP_ST_SU_PNSA_4pairIllEEPmN3cub18CUB_300001_SM_100013ScanTileStateIlLb1EEEEEEvDpT0_ --------------------------
	.section	.nv.shared._ZN6thrust24THRUST_300001_SM_1000_NS8cuda_cub4core6detail13_kernel_agentINS1_16__set_operations10SetOpAgentINS0_12zip_iteratorIN4cuda3std3__45tupleIJNS0_6detail15normal_iteratorINS0_10device_ptrIiEEEESG_EEEEENS7_INSB_IJSG_NS0_17constant_iteratorIiNS0_11use_defaultESK_EEEEEEEPNSB_IJiiEEESP_SI_SP_lNSC_13compare_firstINSA_7greaterIiEEEENS5_23serial_set_intersectionENSA_17integral_constantIbLb0EEEEEJSI_SN_SP_SP_llSI_SP_ST_SU_PNSA_4pairIllEEPmN3cub18CUB_300001_SM_100013ScanTileStateIlLb1EEEEEEvDpT0_,"aw",@nobits
	.sectionflags	@""
	.align	16
	.zero		1024


//--------------------- .nv.shared._ZN6thrust24THRUST_300001_SM_1000_NS8cuda_cub4core6detail13_kernel_agentINS1_16__set_operations14PartitionAgentINS0_12zip_iteratorIN4cuda3std3__45tupleIJNS0_6detail15normal_iteratorINS0_10device_ptrIiEEEESG_EEEEENS7_INSB_IJSG_NS0_17constant_iteratorIiNS0_11use_defaultESK_EEEEEEElNSC_13compare_firstINSA_7greaterIiEEEEEEJSI_SN_lllPNSA_4pairIllEESR_iEEEvDpT0_ --------------------------
	.section	.nv.shared._ZN6thrust24THRUST_300001_SM_1000_NS8cuda_cub4core6detail13_kernel_agentINS1_16__set_operations14PartitionAgentINS0_12zip_iteratorIN4cuda3std3__45tupleIJNS0_6detail15normal_iteratorINS0_10device_ptrIiEEEESG_EEEEENS7_INSB_IJSG_NS0_17constant_iteratorIiNS0_11use_defaultESK_EEEEEEElNSC_13compare_firstINSA_7greaterIiEEEEEEJSI_SN_lllPNSA_4pairIllEESR_iEEEvDpT0_,"aw",@nobits
	.sectionflags	@""
	.align	16
	.zero		1024


//--------------------- .nv.shared._ZN6thrust24THRUST_300001_SM_1000_NS8cuda_cub4core6detail13_kernel_agentINS1_16__set_operations10SetOpAgentINS0_12zip_iteratorIN4cuda3std3__45tupleIJNS0_6detail15normal_iteratorINS0_10device_ptrIiEEEESG_EEEEENS7_INSB_IJSG_NS0_17constant_iteratorIiNS0_11use_defaultESK_EEEEEEEPNSB_IJiiEEESP_SI_SP_iNSC_13compare_firstINSA_7greaterIiEEEENS5_23serial_set_intersectionENSA_17integral_constantIbLb0EEEEEJSI_SN_SP_SP_iiSI_SP_ST_SU_PNSA_4pairIiiEEPmN3cub18CUB_300001_SM_100013ScanTileStateIiLb1EEEEEEvDpT0_ --------------------------
	.section	.nv.shared._ZN6thrust24THRUST_300001_SM_1000_NS8cuda_cub4core6detail13_kernel_agentINS1_16__set_operations10SetOpAgentINS0_12zip_iteratorIN4cuda3std3__45tupleIJNS0_6detail15normal_iteratorINS0_10device_ptrIiEEEESG_EEEEENS7_INSB_IJSG_NS0_17constant_iteratorIiNS0_11use_defaultESK_EEEEEEEPNSB_IJiiEEESP_SI_SP_iNSC_13compare_firstINSA_7greaterIiEEEENS5_23serial_set_intersectionENSA_17integral_constantIbLb0EEEEEJSI_SN_SP_SP_iiSI_SP_ST_SU_PNSA_4pairIiiEEPmN3cub18CUB_300001_SM_100013ScanTileStateIiLb1EEEEEEvDpT0_,"aw",@nobits
	.sectionflags	@""
	.align	16
	.zero		1024


//--------------------- .nv.shared._ZN6thrust24THRUST_300001_SM_1000_NS8cuda_cub4core6detail13_kernel_agentINS1_16__set_operations14PartitionAgentINS0_12zip_iteratorIN4cuda3std3__45tupleIJNS0_6detail15normal_iteratorINS0_10device_ptrIiEEEESG_EEEEENS7_INSB_IJSG_NS0_17constant_iteratorIiNS0_11use_defaultESK_EEEEEEEiNSC_13compare_firstINSA_7greaterIiEEEEEEJSI_SN_iiiPNSA_4pairIiiEESR_iEEEvDpT0_ --------------------------
	.section	.nv.shared._ZN6thrust24THRUST_300001_SM_1000_NS8cuda_cub4core6detail13_kernel_agentINS1_16__set_operations14PartitionAgentINS0_12zip_iteratorIN4cuda3std3__45tupleIJNS0_6detail15normal_iteratorINS0_10device_ptrIiEEEESG_EEEEENS7_INSB_IJSG_NS0_17constant_iteratorIiNS0_11use_defaultESK_EEEEEEEiNSC_13compare_firstINSA_7greaterIiEEEEEEJSI_SN_iiiPNSA_4pairIiiEESR_iEEEvDpT0_,"aw",@nobits
	.sectionflags	@""
	.align	16
	.zero		1024


//--------------------- .nv.shared._ZN6thrust24THRUST_300001_SM_1000_NS8cuda_cub4core6detail13_kernel_agentINS1_16__set_operations10SetOpAgentINS0_12zip_iteratorIN4cuda3std3__45tupleIJNS0_6detail15normal_iteratorINS0_10device_ptrIiEEEESG_EEEEENS7_INSB_IJSG_NS0_17constant_iteratorIiNS0_11use_defaultESK_EEEEEEEPNSB_IJiiEEESP_SI_SP_lNSC_13compare_firstINSA_4lessIiEEEENS5_23serial_set_intersectionENSA_17integral_constantIbLb0EEEEEJSI_SN_SP_SP_llSI_SP_ST_SU_PNSA_4pairIllEEPmN3cub18CUB_300001_SM_100013ScanTileStateIlLb1EEEEEEvDpT0_ --------------------------
	.section	.nv.shared._ZN6thrust24THRUST_300001_SM_1000_NS8cuda_cub4core6detail13_kernel_agentINS1_16__set_operations10SetOpAgentINS0_12zip_iteratorIN4cuda3std3__45tupleIJNS0_6detail15normal_iteratorINS0_10device_ptrIiEEEESG_EEEEENS7_INSB_IJSG_NS0_17constant_iteratorIiNS0_11use_defaultESK_EEEEEEEPNSB_IJiiEEESP_SI_SP_lNSC_13compare_firstINSA_4lessIiEEEENS5_23serial_set_intersectionENSA_17integral_constantIbLb0EEEEEJSI_SN_SP_SP_llSI_SP_ST_SU_PNSA_4pairIllEEPmN3cub18CUB_300001_SM_100013ScanTileStateIlLb1EEEEEEvDpT0_,"aw",@nobits
	.sectionflags	@""
	.align	16
	.zero		1024


//--------------------- .nv.shared._ZN6thrust24THRUST_300001_SM_1000_NS8cuda_cub4core6detail13_kernel_agentINS1_16__set_operations14PartitionAgentINS0_12zip_iteratorIN4cuda3std3__45tupleIJNS0_6detail15normal_iteratorINS0_10device_ptrIiEEEESG_EEEEENS7_INSB_IJSG_NS0_17constant_iteratorIiNS0_11use_defaultESK_EEEEEEElNSC_13compare_firstINSA_4lessIiEEEEEEJSI_SN_lllPNSA_4pairIllEESR_iEEEvDpT0_ --------------------------
	.section	.nv.shared._ZN6thrust24THRUST_300001_SM_1000_NS8cuda_cub4core6detail13_kernel_agentINS1_16__set_operations14PartitionAgentINS0_12zip_iteratorIN4cuda3std3__45tupleIJNS0_6detail15normal_iteratorINS0_10device_ptrIiEEEESG_EEEEENS7_INSB_IJSG_NS0_17constant_iteratorIiNS0_11use_defaultESK_EEEEEEElNSC_13compare_firstINSA_4lessIiEEEEEEJSI_SN_lllPNSA_4pairIllEESR_iEEEvDpT0_,"aw",@nobits
	.sectionflags	@""
	.align	16
	.zero		1024


//--------------------- .nv.shared._ZN6thrust24THRUST_300001_SM_1000_NS8cuda_cub4core6detail13_kernel_agentINS1_16__set_operations10SetOpAgentINS0_12zip_iteratorIN4cuda3std3__45tupleIJNS0_6detail15normal_iteratorINS0_10device_ptrIiEEEESG_EEEEENS7_INSB_IJSG_NS0_17constant_iteratorIiNS0_11use_defaultESK_EEEEEEEPNSB_IJiiEEESP_SI_SP_iNSC_13compare_firstINSA_4lessIiEEEENS5_23serial_set_intersectionENSA_17integral_constantIbLb0EEEEEJSI_SN_SP_SP_iiSI_SP_ST_SU_PNSA_4pairIiiEEPmN3cub18CUB_300001_SM_100013ScanTileStateIiLb1EEEEEEvDpT0_ --------------------------
	.section	.nv.shared._ZN6thrust24THRUST_300001_SM_1000_NS8cuda_cub4core6detail13_kernel_agentINS1_16__set_operations10SetOpAgentINS0_12zip_iteratorIN4cuda3std3__45tupleIJNS0_6detail15normal_iteratorINS0_10device_ptrIiEEEESG_EEEEENS7_INSB_IJSG_NS0_17constant_iteratorIiNS0_11use_defaultESK_EEEEEEEPNSB_IJiiEEESP_SI_SP_iNSC_13compare_firstINSA_4lessIiEEEENS5_23serial_set_intersectionENSA_17integral_constantIbLb0EEEEEJSI_SN_SP_SP_iiSI_SP_ST_SU_PNSA_4pairIiiEEPmN3cub18CUB_300001_SM_100013ScanTileStateIiLb1EEEEEEvDpT0_,"aw",@nobits
	.sectionflags	@""
	.align	16
	.zero		1024


//--------------------- .nv.shared._ZN6thrust24THRUST_300001_SM_1000_NS8cuda_cub4core6detail13_kernel_agentINS1_16__set_operations14PartitionAgentINS0_12zip_iteratorIN4cuda3std3__45tupleIJNS0_6detail15normal_iteratorINS0_10device_ptrIiEEEESG_EEEEENS7_INSB_IJSG_NS0_17constant_iteratorIiNS0_11use_defaultESK_EEEEEEEiNSC_13compare_firstINSA_4lessIiEEEEEEJSI_SN_iiiPNSA_4pairIiiEESR_iEEEvDpT0_ --------------------------
	.section	.nv.shared._ZN6thrust24THRUST_300001_SM_1000_NS8cuda_cub4core6detail13_kernel_agentINS1_16__set_operations14PartitionAgentINS0_12zip_iteratorIN4cuda3std3__45tupleIJNS0_6detail15normal_iteratorINS0_10device_ptrIiEEEESG_EEEEENS7_INSB_IJSG_NS0_17constant_iteratorIiNS0_11use_defaultESK_EEEEEEEiNSC_13compare_firstINSA_4lessIiEEEEEEJSI_SN_iiiPNSA_4pairIiiEESR_iEEEvDpT0_,"aw",@nobits
	.sectionflags	@""
	.align	16
	.zero		1024


//--------------------- .nv.shared._ZN6thrust24THRUST_300001_SM_1000_NS8cuda_cub4core6detail13_kernel_agentINS1_16__set_operations10SetOpAgentINS0_6detail15normal_iteratorINS0_10device_ptrIiEEEESB_PiSC_SB_SC_lN4cuda3std3__47greaterIiEENS5_21serial_set_differenceENSF_17integral_constantIbLb0EEEEEJSB_SB_SC_SC_llSB_SC_SH_SI_PNSF_4pairIllEEPmN3cub18CUB_300001_SM_100013ScanTileStateIlLb1EEEEEEvDpT0_ --------------------------
	.section	.nv.shared._ZN6thrust24THRUST_300001_SM_1000_NS8cuda_cub4core6detail13_kernel_agentINS1_16__set_operations10SetOpAgentINS0_6detail15normal_iteratorINS0_10device_ptrIiEEEESB_PiSC_SB_SC_lN4cuda3std3__47greaterIiEENS5_21serial_set_differenceENSF_17integral_constantIbLb0EEEEEJSB_SB_SC_SC_llSB_SC_SH_SI_PNSF_4pairIllEEPmN3cub18CUB_300001_SM_100013ScanTileStateIlLb1EEEEEEvDpT0_,"aw",@nobits
	.sectionflags	@""
	.align	16
	.zero		1024


//--------------------- .nv.shared._ZN6thrust24THRUST_300001_SM_1000_NS8cuda_cub4core6detail13_kernel_agentINS1_16__set_operations10SetOpAgentINS0_6detail15normal_iteratorINS0_10device_ptrIiEEEESB_PiSC_SB_SC_iN4cuda3std3__47greaterIiEENS5_21serial_set_differenceENSF_17integral_constantIbLb0EEEEEJSB_SB_SC_SC_iiSB_SC_SH_SI_PNSF_4pairIiiEEPmN3cub18CUB_300001_SM_100013ScanTileStateIiLb1EEEEEEvDpT0_ --------------------------
	.section	.nv.shared._ZN6thrust24THRUST_300001_SM_1000_NS8cuda_cub4core6detail13_kernel_agentINS1_16__set_operations10SetOpAgentINS0_6detail15normal_iteratorINS0_10device_ptrIiEEEESB_PiSC_SB_SC_iN4cuda3std3__47greaterIiEENS5_21serial_set_differenceENSF_17integral_constantIbLb0EEEEEJSB_SB_SC_SC_iiSB_SC_SH_SI_PNSF_4pairIiiEEPmN3cub18CUB_300001_SM_100013ScanTileStateIiLb1EEEEEEvDpT0_,"aw",@nobits
	.sectionflags	@""
	.align	16
	.zero		1024


//--------------------- .nv.shared._ZN6thrust24THRUST_300001_SM_1000_NS8cuda_cub4core6detail13_kernel_agentINS1_16__set_operations10SetOpAgentINS0_6detail15normal_iteratorINS0_10device_ptrIiEEEESB_PiSC_SB_SC_lN4cuda3std3__44lessIiEENS5_21serial_set_differenceENSF_17integral_constantIbLb0EEEEEJSB_SB_SC_SC_llSB_SC_SH_SI_PNSF_4pairIllEEPmN3cub18CUB_300001_SM_100013ScanTileStateIlLb1EEEEEEvDpT0_ --------------------------
	.section	.nv.shared._ZN6thrust24THRUST_300001_SM_1000_NS8cuda_cub4core6detail13_kernel_agentINS1_16__set_operations10SetOpAgentINS0_6detail15normal_iteratorINS0_10device_ptrIiEEEESB_PiSC_SB_SC_lN4cuda3std3__44lessIiEENS5_21serial_set_differenceENSF_17integral_constantIbLb0EEEEEJSB_SB_SC_SC_llSB_SC_SH_SI_PNSF_4pairIllEEPmN3cub18CUB_300001_SM_100013ScanTileStateIlLb1EEEEEEvDpT0_,"aw",@nobits
	.sectionflags	@""
	.align	16
	.zero		1024


//--------------------- .nv.shared._ZN6thrust24THRUST_300001_SM_1000_NS8cuda_cub4core6detail13_kernel_agentINS1_16__set_operations10SetOpAgentINS0_6detail15normal_iteratorINS0_10device_ptrIiEEEESB_PiSC_SB_SC_iN4cuda3std3__44lessIiEENS5_21serial_set_differenceENSF_17integral_constantIbLb0EEEEEJSB_SB_SC_SC_iiSB_SC_SH_SI_PNSF_4pairIiiEEPmN3cub18CUB_300001_SM_100013ScanTileStateIiLb1EEEEEEvDpT0_ --------------------------
	.section	.nv.shared._ZN6thrust24THRUST_300001_SM_1000_NS8cuda_cub4core6detail13_kernel_agentINS1_16__set_operations10SetOpAgentINS0_6detail15normal_iteratorINS0_10device_ptrIiEEEESB_PiSC_SB_SC_iN4cuda3std3__44lessIiEENS5_21serial_set_differenceENSF_17integral_constantIbLb0EEEEEJSB_SB_SC_SC_iiSB_SC_SH_SI_PNSF_4pairIiiEEPmN3cub18CUB_300001_SM_100013ScanTileStateIiLb1EEEEEEvDpT0_,"aw",@nobits
	.sectionflags	@""
	.align	16
	.zero		1024


//--------------------- .nv.shared._ZN6thrust24THRUST_300001_SM_1000_NS8cuda_cub4core6detail13_kernel_agentINS1_16__set_operations10SetOpAgentINS0_6detail15normal_iteratorINS0_10device_ptrIiEEEESB_SB_SB_SB_SB_lN4cuda3std3__47greaterIiEENS5_21serial_set_differenceENSE_17integral_constantIbLb1EEEEEJSB_SB_SB_SB_llSB_SB_SG_SH_PNSE_4pairIllEEPmN3cub18CUB_300001_SM_100013ScanTileStateIlLb1EEEEEEvDpT0_ --------------------------
	.section	.nv.shared._ZN6thrust24THRUST_300001_SM_1000_NS8cuda_cub4core6detail13_kernel_agentINS1_16__set_operations10SetOpAgentINS0_6detail15normal_iteratorINS0_10device_ptrIiEEEESB_SB_SB_SB_SB_lN4cuda3std3__47greaterIiEENS5_21serial_set_differenceENSE_17integral_constantIbLb1EEEEEJSB_SB_SB_SB_llSB_SB_SG_SH_PNSE_4pairIllEEPmN3cub18CUB_300001_SM_100013ScanTileStateIlLb1EEEEEEvDpT0_,"aw",@nobits
	.sectionflags	@""
	.align	16
	.zero		1024


//--------------------- .nv.shared._ZN6thrust24THRUST_300001_SM_1000_NS8cuda_cub4core6detail13_kernel_agentINS1_16__set_operations14PartitionAgentINS0_6detail15normal_iteratorINS0_10device_ptrIiEEEESB_lN4cuda3std3__47greaterIiEEEEJSB_SB_lllPNSE_4pairIllEESG_iEEEvDpT0_ --------------------------
	.section	.nv.shared._ZN6thrust24THRUST_300001_SM_1000_NS8cuda_cub4core6detail13_kernel_agentINS1_16__set_operations14PartitionAgentINS0_6detail15normal_iteratorINS0_10device_ptrIiEEEESB_lN4cuda3std3__47greaterIiEEEEJSB_SB_lllPNSE_4pairIllEESG_iEEEvDpT0_,"aw",@nobits
	.sectionflags	@""
	.align	16
	.zero		1024


//--------------------- .nv.shared._ZN6thrust24THRUST_300001_SM_1000_NS8cuda_cub4core6detail13_kernel_agentINS1_16__set_operations10SetOpAgentINS0_6detail15normal_iteratorINS0_10device_ptrIiEEEESB_SB_SB_SB_SB_iN4cuda3std3__47greaterIiEENS5_21serial_set_differenceENSE_17integral_constantIbLb1EEEEEJSB_SB_SB_SB_iiSB_SB_SG_SH_PNSE_4pairIiiEEPmN3cub18CUB_300001_SM_100013ScanTileStateIiLb1EEEEEEvDpT0_ --------------------------
	.section	.nv.shared._ZN6thrust24THRUST_300001_SM_1000_NS8cuda_cub4core6detail13_kernel_agentINS1_16__set_operations10SetOpAgentINS0_6detail15normal_iteratorINS0_10device_ptrIiEEEESB_SB_SB_SB_SB_iN4cuda3std3__47greaterIiEENS5_21serial_set_differenceENSE_17integral_constantIbLb1EEEEEJSB_SB_SB_SB_iiSB_SB_SG_SH_PNSE_4pairIiiEEPmN3cub18CUB_300001_SM_100013ScanTileStateIiLb1EEEEEEvDpT0_,"aw",@nobits
	.sectionflags	@""
	.align	16
	.zero		1024


//--------------------- .nv.shared._ZN6thrust24THRUST_300001_SM_1000_NS8cuda_cub4core6detail13_kernel_agentINS1_16__set_operations14PartitionAgentINS0_6detail15normal_iteratorINS0_10device_ptrIiEEEESB_iN4cuda3std3__47greaterIiEEEEJSB_SB_iiiPNSE_4pairIiiEESG_iEEEvDpT0_ --------------------------
	.section	.nv.shared._ZN6thrust24THRUST_300001_SM_1000_NS8cuda_cub4core6detail13_kernel_agentINS1_16__set_operations14PartitionAgentINS0_6detail15normal_iteratorINS0_10device_ptrIiEEEESB_iN4cuda3std3__47greaterIiEEEEJSB_SB_iiiPNSE_4pairIiiEESG_iEEEvDpT0_,"aw",@nobits
	.sectionflags	@""
	.align	16
	.zero		1024


//--------------------- .nv.shared._ZN6thrust24THRUST_300001_SM_1000_NS8cuda_cub4core6detail13_kernel_agentINS1_16__set_operations10SetOpAgentINS0_6detail15normal_iteratorINS0_10device_ptrIiEEEESB_SB_SB_SB_SB_lN4cuda3std3__44lessIiEENS5_21serial_set_differenceENSE_17integral_constantIbLb1EEEEEJSB_SB_SB_SB_llSB_SB_SG_SH_PNSE_4pairIllEEPmN3cub18CUB_300001_SM_100013ScanTileStateIlLb1EEEEEEvDpT0_ --------------------------
	.section	.nv.shared._ZN6thrust24THRUST_300001_SM_1000_NS8cuda_cub4core6detail13_kernel_agentINS1_16__set_operations10SetOpAgentINS0_6detail15normal_iteratorINS0_10device_ptrIiEEEESB_SB_SB_SB_SB_lN4cuda3std3__44lessIiEENS5_21serial_set_differenceENSE_17integral_constantIbLb1EEEEEJSB_SB_SB_SB_llSB_SB_SG_SH_PNSE_4pairIllEEPmN3cub18CUB_300001_SM_100013ScanTileStateIlLb1EEEEEEvDpT0_,"aw",@nobits
	.sectionflags	@""
	.align	16
	.zero		1024


//--------------------- .nv.shared._ZN6thrust24THRUST_300001_SM_1000_NS8cuda_cub4core6detail13_kernel_agentINS1_16__set_operations14PartitionAgentINS0_6detail15normal_iteratorINS0_10device_ptrIiEEEESB_lN4cuda3std3__44lessIiEEEEJSB_SB_lllPNSE_4pairIllEESG_iEEEvDpT0_ --------------------------
	.section	.nv.shared._ZN6thrust24THRUST_300001_SM_1000_NS8cuda_cub4core6detail13_kernel_agentINS1_16__set_operations14PartitionAgentINS0_6detail15normal_iteratorINS0_10device_ptrIiEEEESB_lN4cuda3std3__44lessIiEEEEJSB_SB_lllPNSE_4pairIllEESG_iEEEvDpT0_,"aw",@nobits
	.sectionflags	@""
	.align	16
	.zero		1024


//--------------------- .nv.shared._ZN6thrust24THRUST_300001_SM_1000_NS8cuda_cub4core6detail13_kernel_agentINS1_16__set_operations9InitAgentIN3cub18CUB_300001_SM_100013ScanTileStateIlLb1EEElEEJSA_lEEEvDpT0_ --------------------------
	.section	.nv.shared._ZN6thrust24THRUST_300001_SM_1000_NS8cuda_cub4core6detail13_kernel_agentINS1_16__set_operations9InitAgentIN3cub18CUB_300001_SM_100013ScanTileStateIlLb1EEElEEJSA_lEEEvDpT0_,"aw",@nobits
	.sectionflags	@""
	.align	16
	.zero		1024


//--------------------- .nv.shared._ZN6thrust24THRUST_300001_SM_1000_NS8cuda_cub4core6detail13_kernel_agentINS1_16__set_operations10SetOpAgentINS0_6detail15normal_iteratorINS0_10device_ptrIiEEEESB_SB_SB_SB_SB_iN4cuda3std3__44lessIiEENS5_21serial_set_differenceENSE_17integral_constantIbLb1EEEEEJSB_SB_SB_SB_iiSB_SB_SG_SH_PNSE_4pairIiiEEPmN3cub18CUB_300001_SM_100013ScanTileStateIiLb1EEEEEEvDpT0_ --------------------------
	.section	.nv.shared._ZN6thrust24THRUST_300001_SM_1000_NS8cuda_cub4core6detail13_kernel_agentINS1_16__set_operations10SetOpAgentINS0_6detail15normal_iteratorINS0_10device_ptrIiEEEESB_SB_SB_SB_SB_iN4cuda3std3__44lessIiEENS5_21serial_set_differenceENSE_17integral_constantIbLb1EEEEEJSB_SB_SB_SB_iiSB_SB_SG_SH_PNSE_4pairIiiEEPmN3cub18CUB_300001_SM_100013ScanTileStateIiLb1EEEEEEvDpT0_,"aw",@nobits
	.sectionflags	@""
	.align	16
	.zero		1024


//--------------------- .nv.shared._ZN6thrust24THRUST_300001_SM_1000_NS8cuda_cub4core6detail13_kernel_agentINS1_16__set_operations14PartitionAgentINS0_6detail15normal_iteratorINS0_10device_ptrIiEEEESB_iN4cuda3std3__44lessIiEEEEJSB_SB_iiiPNSE_4pairIiiEESG_iEEEvDpT0_ --------------------------
	.section	.nv.shared._ZN6thrust24THRUST_300001_SM_1000_NS8cuda_cub4core6detail13_kernel_agentINS1_16__set_operations14PartitionAgentINS0_6detail15normal_iteratorINS0_10device_ptrIiEEEESB_iN4cuda3std3__44lessIiEEEEJSB_SB_iiiPNSE_4pairIiiEESG_iEEEvDpT0_,"aw",@nobits
	.sectionflags	@""
	.align	16
	.zero		1024


//--------------------- .nv.shared._ZN6thrust24THRUST_300001_SM_1000_NS8cuda_cub4core6detail13_kernel_agentINS1_16__set_operations9InitAgentIN3cub18CUB_300001_SM_100013ScanTileStateIiLb1EEEiEEJSA_iEEEvDpT0_ --------------------------
	.section	.nv.shared._ZN6thrust24THRUST_300001_SM_1000_NS8cuda_cub4core6detail13_kernel_agentINS1_16__set_operations9InitAgentIN3cub18CUB_300001_SM_100013ScanTileStateIiLb1EEEiEEJSA_iEEEvDpT0_,"aw",@nobits
	.sectionflags	@""
	.align	16
	.zero		1024


//--------------------- .nv.shared._ZN6thrust24THRUST_300001_SM_1000_NS8cuda_cub4core6detail13_kernel_agentINS1_8__unique11UniqueAgentINS0_6detail15normal_iteratorINS0_10device_ptrIiEEEESB_N4cuda3std3__48equal_toIiEEiPiEEJSB_SB_SG_SH_iN3cub18CUB_300001_SM_100013ScanTileStateIiLb1EEEmEEEvDpT0_ --------------------------
	.section	.nv.shared._ZN6thrust24THRUST_300001_SM_1000_NS8cuda_cub4core6detail13_kernel_agentINS1_8__unique11UniqueAgentINS0_6detail15normal_iteratorINS0_10device_ptrIiEEEESB_N4cuda3std3__48equal_toIiEEiPiEEJSB_SB_SG_SH_iN3cub18CUB_300001_SM_100013ScanTileStateIiLb1EEEmEEEvDpT0_,"aw",@nobits
	.sectionflags	@""
	.align	16
	.zero		1024


//--------------------- .nv.shared._ZN6thrust24THRUST_300001_SM_1000_NS8cuda_cub4core6detail13_kernel_agentINS1_8__unique9InitAgentIN3cub18CUB_300001_SM_100013ScanTileStateIiLb1EEEPiiEEJSA_mSB_EEEvDpT0_ --------------------------
	.section	.nv.shared._ZN6thrust24THRUST_300001_SM_1000_NS8cuda_cub4core6detail13_kernel_agentINS1_8__unique9InitAgentIN3cub18CUB_300001_SM_100013ScanTileStateIiLb1EEEPiiEEJSA_mSB_EEEvDpT0_,"aw",@nobits
	.sectionflags	@""
	.align	16
	.zero		1024


//--------------------- .nv.shared._ZN6thrust24THRUST_300001_SM_1000_NS8cuda_cub4core6detail13_kernel_agentINS1_8__reduce11ReduceAgentIPN4cuda3std3__45tupleIJNSA_IJilEEESB_EEESD_SC_lNS1_9__extrema12arg_minmax_fIil17compare_key_valueEEEEJSD_SD_iSH_EEEvDpT0_ --------------------------
	.section	.nv.shared._ZN6thrust24THRUST_300001_SM_1000_NS8cuda_cub4core6detail13_kernel_agentINS1_8__reduce11ReduceAgentIPN4cuda3std3__45tupleIJNSA_IJilEEESB_EEESD_SC_lNS1_9__extrema12arg_minmax_fIil17compare_key_valueEEEEJSD_SD_iSH_EEEvDpT0_,"aw",@nobits
	.sectionflags	@""
	.align	16
	.zero		1024


//--------------------- .nv.shared._ZN6thrust24THRUST_300001_SM_1000_NS8cuda_cub4core6detail13_kernel_agentINS1_8__reduce11ReduceAgentINS0_18transform_iteratorINS1_9__extrema12arg_minmax_fIil17compare_key_valueE15duplicate_tupleENS0_12zip_iteratorIN4cuda3std3__45tupleIJNS0_6detail15normal_iteratorINS0_10device_ptrIiEEEENS0_17counting_iteratorIlNS0_11use_defaultESO_SO_EEEEEEENSH_IJNSH_IJilEEESS_EEEST_EEPST_ST_lSB_EEJSU_SV_lN3cub18CUB_300001_SM_100013GridEvenShareIlEENSY_9GridQueueIyEESB_EEEvDpT0_ --------------------------
	.section	.nv.shared._ZN6thrust24THRUST_300001_SM_1000_NS8cuda_cub4core6detail13_kernel_agentINS1_8__reduce11ReduceAgentINS0_18transform_iteratorINS1_9__extrema12arg_minmax_fIil17compare_key_valueE15duplicate_tupleENS0_12zip_iteratorIN4cuda3std3__45tupleIJNS0_6detail15normal_iteratorINS0_10device_ptrIiEEEENS0_17counting_iteratorIlNS0_11use_defaultESO_SO_EEEEEEENSH_IJNSH_IJilEEESS_EEEST_EEPST_ST_lSB_EEJSU_SV_lN3cub18CUB_300001_SM_100013GridEvenShareIlEENSY_9GridQueueIyEESB_EEEvDpT0_,"aw",@nobits
	.sectionflags	@""
	.align	16
	.zero		1024


//--------------------- .nv.shared._ZN6thrust24THRUST_300001_SM_1000_NS8cuda_cub4core6detail13_kernel_agentINS1_8__reduce11ReduceAgentINS0_18transform_iteratorINS1_9__extrema12arg_minmax_fIil17compare_key_valueE15duplicate_tupleENS0_12zip_iteratorIN4cuda3std3__45tupleIJNS0_6detail15normal_iteratorINS0_10device_ptrIiEEEENS0_17counting_iteratorIlNS0_11use_defaultESO_SO_EEEEEEENSH_IJNSH_IJilEEESS_EEEST_EEPST_ST_lSB_EEJSU_SV_lSB_EEEvDpT0_ --------------------------
	.section	.nv.shared._ZN6thrust24THRUST_300001_SM_1000_NS8cuda_cub4core6detail13_kernel_agentINS1_8__reduce11ReduceAgentINS0_18transform_iteratorINS1_9__extrema12arg_minmax_fIil17compare_key_valueE15duplicate_tupleENS0_12zip_iteratorIN4cuda3std3__45tupleIJNS0_6detail15normal_iteratorINS0_10device_ptrIiEEEENS0_17counting_iteratorIlNS0_11use_defaultESO_SO_EEEEEEENSH_IJNSH_IJilEEESS_EEEST_EEPST_ST_lSB_EEJSU_SV_lSB_EEEvDpT0_,"aw",@nobits
	.sectionflags	@""
	.align	16
	.zero		1024


//--------------------- .nv.shared._ZN6thrust24THRUST_300001_SM_1000_NS8cuda_cub4core6detail13_kernel_agentINS1_8__reduce11ReduceAgentIPN4cuda3std3__45tupleIJNSA_IJilEEESB_EEESD_SC_iNS1_9__extrema12arg_minmax_fIil17compare_key_valueEEEEJSD_SD_iSH_EEEvDpT0_ --------------------------
	.section	.nv.shared._ZN6thrust24THRUST_300001_SM_1000_NS8cuda_cub4core6detail13_kernel_agentINS1_8__reduce11ReduceAgentIPN4cuda3std3__45tupleIJNSA_IJilEEESB_EEESD_SC_iNS1_9__extrema12arg_minmax_fIil17compare_key_valueEEEEJSD_SD_iSH_EEEvDpT0_,"aw",@nobits
	.sectionflags	@""
	.align	16
	.zero		1024


//--------------------- .nv.shared._ZN6thrust24THRUST_300001_SM_1000_NS8cuda_cub4core6detail13_kernel_agentINS1_8__reduce11ReduceAgentINS0_18transform_iteratorINS1_9__extrema12arg_minmax_fIil17compare_key_valueE15duplicate_tupleENS0_12zip_iteratorIN4cuda3std3__45tupleIJNS0_6detail15normal_iteratorINS0_10device_ptrIiEEEENS0_17counting_iteratorIlNS0_11use_defaultESO_SO_EEEEEEENSH_IJNSH_IJilEEESS_EEEST_EEPST_ST_iSB_EEJSU_SV_iN3cub18CUB_300001_SM_100013GridEvenShareIiEENSY_9GridQueueIjEESB_EEEvDpT0_ --------------------------
	.section	.nv.shared._ZN6thrust24THRUST_300001_SM_1000_NS8cuda_cub4core6detail13_kernel_agentINS1_8__reduce11ReduceAgentINS0_18transform_iteratorINS1_9__extrema12arg_minmax_fIil17compare_key_valueE15duplicate_tupleENS0_12zip_iteratorIN4cuda3std3__45tupleIJNS0_6detail15normal_iteratorINS0_10device_ptrIiEEEENS0_17counting_iteratorIlNS0_11use_defaultESO_SO_EEEEEEENSH_IJNSH_IJilEEESS_EEEST_EEPST_ST_iSB_EEJSU_SV_iN3cub18CUB_300001_SM_100013GridEvenShareIiEENSY_9GridQueueIjEESB_EEEvDpT0_,"aw",@nobits
	.sectionflags	@""
	.align	16
	.zero		1024


//--------------------- .nv.shared._ZN6thrust24THRUST_300001_SM_1000_NS8cuda_cub4core6detail13_kernel_agentINS1_8__reduce11ReduceAgentINS0_18transform_iteratorINS1_9__extrema12arg_minmax_fIil17compare_key_valueE15duplicate_tupleENS0_12zip_iteratorIN4cuda3std3__45tupleIJNS0_6detail15normal_iteratorINS0_10device_ptrIiEEEENS0_17counting_iteratorIlNS0_11use_defaultESO_SO_EEEEEEENSH_IJNSH_IJilEEESS_EEEST_EEPST_ST_iSB_EEJSU_SV_iSB_EEEvDpT0_ --------------------------
	.section	.nv.shared._ZN6thrust24THRUST_300001_SM_1000_NS8cuda_cub4core6detail13_kernel_agentINS1_8__reduce11ReduceAgentINS0_18transform_iteratorINS1_9__extrema12arg_minmax_fIil17compare_key_valueE15duplicate_tupleENS0_12zip_iteratorIN4cuda3std3__45tupleIJNS0_6detail15normal_iteratorINS0_10device_ptrIiEEEENS0_17counting_iteratorIlNS0_11use_defaultESO_SO_EEEEEEENSH_IJNSH_IJilEEESS_EEEST_EEPST_ST_iSB_EEJSU_SV_iSB_EEEvDpT0_,"aw",@nobits
	.sectionflags	@""
	.align	16
	.zero		1024


//--------------------- .nv.shared._ZN6thrust24THRUST_300001_SM_1000_NS8cuda_cub4core6detail13_kernel_agentINS1_8__reduce11ReduceAgentIPN4cuda3std3__45tupleIJNSA_IJilEEESB_EEESD_SC_lNS1_9__extrema12arg_minmax_fIilNS9_4lessIiEEEEEEJSD_SD_iSI_EEEvDpT0_ --------------------------
	.section	.nv.shared._ZN6thrust24THRUST_300001_SM_1000_NS8cuda_cub4core6detail13_kernel_agentINS1_8__reduce11ReduceAgentIPN4cuda3std3__45tupleIJNSA_IJilEEESB_EEESD_SC_lNS1_9__extrema12arg_minmax_fIilNS9_4lessIiEEEEEEJSD_SD_iSI_EEEvDpT0_,"aw",@nobits
	.sectionflags	@""
	.align	16
	.zero		1024


//--------------------- .nv.shared._ZN6thrust24THRUST_300001_SM_1000_NS8cuda_cub4core6detail13_kernel_agentINS1_8__reduce10DrainAgentIlEEJN3cub18CUB_300001_SM_10009GridQueueIyEElEEEvDpT0_ --------------------------
	.section	.nv.shared._ZN6thrust24THRUST_300001_SM_1000_NS8cuda_cub4core6detail13_kernel_agentINS1_8__reduce10DrainAgentIlEEJN3cub18CUB_300001_SM_10009GridQueueIyEElEEEvDpT0_,"aw",@nobits
	.sectionflags	@""
	.align	16
	.zero		1024


//--------------------- .nv.shared._ZN6thrust24THRUST_300001_SM_1000_NS8cuda_cub4core6detail13_kernel_agentINS1_8__reduce11ReduceAgentINS0_18transform_iteratorINS1_9__extrema12arg_minmax_fIilN4cuda3std3__44lessIiEEE15duplicate_tupleENS0_12zip_iteratorINSC_5tupleIJNS0_6detail15normal_iteratorINS0_10device_ptrIiEEEENS0_17counting_iteratorIlNS0_11use_defaultESP_SP_EEEEEEENSI_IJNSI_IJilEEEST_EEESU_EEPSU_SU_lSF_EEJSV_SW_lN3cub18CUB_300001_SM_100013GridEvenShareIlEENSZ_9GridQueueIyEESF_EEEvDpT0_ --------------------------
	.section	.nv.shared._ZN6thrust24THRUST_300001_SM_1000_NS8cuda_cub4core6detail13_kernel_agentINS1_8__reduce11ReduceAgentINS0_18transform_iteratorINS1_9__extrema12arg_minmax_fIilN4cuda3std3__44lessIiEEE15duplicate_tupleENS0_12zip_iteratorINSC_5tupleIJNS0_6detail15normal_iteratorINS0_10device_ptrIiEEEENS0_17counting_iteratorIlNS0_11use_defaultESP_SP_EEEEEEENSI_IJNSI_IJilEEEST_EEESU_EEPSU_SU_lSF_EEJSV_SW_lN3cub18CUB_300001_SM_100013GridEvenShareIlEENSZ_9GridQueueIyEESF_EEEvDpT0_,"aw",@nobits
	.sectionflags	@""
	.align	16
	.zero		1024


//--------------------- .nv.shared._ZN6thrust24THRUST_300001_SM_1000_NS8cuda_cub4core6detail13_kernel_agentINS1_8__reduce11ReduceAgentINS0_18transform_iteratorINS1_9__extrema12arg_minmax_fIilN4cuda3std3__44lessIiEEE15duplicate_tupleENS0_12zip_iteratorINSC_5tupleIJNS0_6detail15normal_iteratorINS0_10device_ptrIiEEEENS0_17counting_iteratorIlNS0_11use_defaultESP_SP_EEEEEEENSI_IJNSI_IJilEEEST_EEESU_EEPSU_SU_lSF_EEJSV_SW_lSF_EEEvDpT0_ --------------------------
	.section	.nv.shared._ZN6thrust24THRUST_300001_SM_1000_NS8cuda_cub4core6detail13_kernel_agentINS1_8__reduce11ReduceAgentINS0_18transform_iteratorINS1_9__extrema12arg_minmax_fIilN4cuda3std3__44lessIiEEE15duplicate_tupleENS0_12zip_iteratorINSC_5tupleIJNS0_6detail15normal_iteratorINS0_10device_ptrIiEEEENS0_17counting_iteratorIlNS0_11use_defaultESP_SP_EEEEEEENSI_IJNSI_IJilEEEST_EEESU_EEPSU_SU_lSF_EEJSV_SW_lSF_EEEvDpT0_,"aw",@nobits
	.sectionflags	@""
	.align	16
	.zero		1024


//--------------------- .nv.shared._ZN6thrust24THRUST_300001_SM_1000_NS8cuda_cub4core6detail13_kernel_agentINS1_8__reduce11ReduceAgentIPN4cuda3std3__45tupleIJNSA_IJilEEESB_EEESD_SC_iNS1_9__extrema12arg_minmax_fIilNS9_4lessIiEEEEEEJSD_SD_iSI_EEEvDpT0_ --------------------------
	.section	.nv.shared._ZN6thrust24THRUST_300001_SM_1000_NS8cuda_cub4core6detail13_kernel_agentINS1_8__reduce11ReduceAgentIPN4cuda3std3__45tupleIJNSA_IJilEEESB_EEESD_SC_iNS1_9__extrema12arg_minmax_fIilNS9_4lessIiEEEEEEJSD_SD_iSI_EEEvDpT0_,"aw",@nobits
	.sectionflags	@""
	.align	16
	.zero		1024


//--------------------- .nv.shared._ZN6thrust24THRUST_300001_SM_1000_NS8cuda_cub4core6detail13_kernel_agentINS1_8__reduce10DrainAgentIiEEJN3cub18CUB_300001_SM_10009GridQueueIjEEiEEEvDpT0_ --------------------------
	.section	.nv.shared._ZN6thrust24THRUST_300001_SM_1000_NS8cuda_cub4core6detail13_kernel_agentINS1_8__reduce10DrainAgentIiEEJN3cub18CUB_300001_SM_10009GridQueueIjEEiEEEvDpT0_,"aw",@nobits
	.sectionflags	@""
	.align	16
	.zero		1024


//--------------------- .nv.shared._ZN6thrust24THRUST_300001_SM_1000_NS8cuda_cub4core6detail13_kernel_agentINS1_8__reduce11ReduceAgentINS0_18transform_iteratorINS1_9__extrema12arg_minmax_fIilN4cuda3std3__44lessIiEEE15duplicate_tupleENS0_12zip_iteratorINSC_5tupleIJNS0_6detail15normal_iteratorINS0_10device_ptrIiEEEENS0_17counting_iteratorIlNS0_11use_defaultESP_SP_EEEEEEENSI_IJNSI_IJilEEEST_EEESU_EEPSU_SU_iSF_EEJSV_SW_iN3cub18CUB_300001_SM_100013GridEvenShareIiEENSZ_9GridQueueIjEESF_EEEvDpT0_ --------------------------
	.section	.nv.shared._ZN6thrust24THRUST_300001_SM_1000_NS8cuda_cub4core6detail13_kernel_agentINS1_8__reduce11ReduceAgentINS0_18transform_iteratorINS1_9__extrema12arg_minmax_fIilN4cuda3std3__44lessIiEEE15duplicate_tupleENS0_12zip_iteratorINSC_5tupleIJNS0_6detail15normal_iteratorINS0_10device_ptrIiEEEENS0_17counting_iteratorIlNS0_11use_defaultESP_SP_EEEEEEENSI_IJNSI_IJilEEEST_EEESU_EEPSU_SU_iSF_EEJSV_SW_iN3cub18CUB_300001_SM_100013GridEvenShareIiEENSZ_9GridQueueIjEESF_EEEvDpT0_,"aw",@nobits
	.sectionflags	@""
	.align	16
	.zero		1024


//--------------------- .nv.shared._ZN6thrust24THRUST_300001_SM_1000_NS8cuda_cub4core6detail13_kernel_agentINS1_8__reduce11ReduceAgentINS0_18transform_iteratorINS1_9__extrema12arg_minmax_fIilN4cuda3std3__44lessIiEEE15duplicate_tupleENS0_12zip_iteratorINSC_5tupleIJNS0_6detail15normal_iteratorINS0_10device_ptrIiEEEENS0_17counting_iteratorIlNS0_11use_defaultESP_SP_EEEEEEENSI_IJNSI_IJilEEEST_EEESU_EEPSU_SU_iSF_EEJSV_SW_iSF_EEEvDpT0_ --------------------------
	.section	.nv.shared._ZN6thrust24THRUST_300001_SM_1000_NS8cuda_cub4core6detail13_kernel_agentINS1_8__reduce11ReduceAgentINS0_18transform_iteratorINS1_9__extrema12arg_minmax_fIilN4cuda3std3__44lessIiEEE15duplicate_tupleENS0_12zip_iteratorINSC_5tupleIJNS0_6detail15normal_iteratorINS0_10device_ptrIiEEEENS0_17counting_iteratorIlNS0_11use_defaultESP_SP_EEEEEEENSI_IJNSI_IJilEEEST_EEESU_EEPSU_SU_iSF_EEJSV_SW_iSF_EEEvDpT0_,"aw",@nobits
	.sectionflags	@""
	.align	16
	.zero		1024


//--------------------- .nv.shared._ZN6thrust24THRUST_300001_SM_1000_NS8cuda_cub4core6detail13_kernel_agentINS1_15__reduce_by_key16ReduceByKeyAgentINS0_6detail15normal_iteratorINS0_10device_ptrIiEEEESB_SB_SB_N4cuda3std3__48equal_toIiEENSE_4plusIiEEPllEEJSB_SB_SB_SB_SJ_N3cub18CUB_300001_SM_100024ReduceByKeyScanTileStateIilLb1EEESG_SI_llEEEvDpT0_ --------------------------
	.section	.nv.shared._ZN6thrust24THRUST_300001_SM_1000_NS8cuda_cub4core6detail13_kernel_agentINS1_15__reduce_by_key16ReduceByKeyAgentINS0_6detail15normal_iteratorINS0_10device_ptrIiEEEESB_SB_SB_N4cuda3std3__48equal_toIiEENSE_4plusIiEEPllEEJSB_SB_SB_SB_SJ_N3cub18CUB_300001_SM_100024ReduceByKeyScanTileStateIilLb1EEESG_SI_llEEEvDpT0_,"aw",@nobits
	.sectionflags	@""
	.align	16
	.zero		1024


//--------------------- .nv.shared._ZN6thrust24THRUST_300001_SM_1000_NS8cuda_cub4core6detail13_kernel_agentINS1_15__reduce_by_key16ReduceByKeyAgentINS0_6detail15normal_iteratorINS0_10device_ptrIiEEEESB_SB_SB_N4cuda3std3__48equal_toIiEENSE_4plusIiEEPiiEEJSB_SB_SB_SB_SJ_N3cub18CUB_300001_SM_100024ReduceByKeyScanTileStateIiiLb1EEESG_SI_iiEEEvDpT0_ --------------------------
	.section	.nv.shared._ZN6thrust24THRUST_300001_SM_1000_NS8cuda_cub4core6detail13_kernel_agentINS1_15__reduce_by_key16ReduceByKeyAgentINS0_6detail15normal_iteratorINS0_10device_ptrIiEEEESB_SB_SB_N4cuda3std3__48equal_toIiEENSE_4plusIiEEPiiEEJSB_SB_SB_SB_SJ_N3cub18CUB_300001_SM_100024ReduceByKeyScanTileStateIiiLb1EEESG_SI_iiEEEvDpT0_,"aw",@nobits
	.sectionflags	@""
	.align	16
	.zero		1024


//--------------------- .nv.shared._ZN6thrust24THRUST_300001_SM_1000_NS8cuda_cub4core6detail13_kernel_agentINS1_15__reduce_by_key16ReduceByKeyAgentINS0_6detail15normal_iteratorINS0_10device_ptrIiEEEESB_SB_SB_N4cuda3std3__412not_equal_toIiEENSE_10multipliesIiEEPllEEJSB_SB_SB_SB_SJ_N3cub18CUB_300001_SM_100024ReduceByKeyScanTileStateIilLb1EEESG_SI_llEEEvDpT0_ --------------------------
	.section	.nv.shared._ZN6thrust24THRUST_300001_SM_1000_NS8cuda_cub4core6detail13_kernel_agentINS1_15__reduce_by_key16ReduceByKeyAgentINS0_6detail15normal_iteratorINS0_10device_ptrIiEEEESB_SB_SB_N4cuda3std3__412not_equal_toIiEENSE_10multipliesIiEEPllEEJSB_SB_SB_SB_SJ_N3cub18CUB_300001_SM_100024ReduceByKeyScanTileStateIilLb1EEESG_SI_llEEEvDpT0_,"aw",@nobits
	.sectionflags	@""
	.align	16
	.zero		1024


//--------------------- .nv.shared._ZN6thrust24THRUST_300001_SM_1000_NS8cuda_cub4core6detail13_kernel_agentINS1_15__reduce_by_key16ReduceByKeyAgentINS0_6detail15normal_iteratorINS0_10device_ptrIiEEEESB_SB_SB_N4cuda3std3__412not_equal_toIiEENSE_10multipliesIiEEPiiEEJSB_SB_SB_SB_SJ_N3cub18CUB_300001_SM_100024ReduceByKeyScanTileStateIiiLb1EEESG_SI_iiEEEvDpT0_ --------------------------
	.section	.nv.shared._ZN6thrust24THRUST_300001_SM_1000_NS8cuda_cub4core6detail13_kernel_agentINS1_15__reduce_by_key16ReduceByKeyAgentINS0_6detail15normal_iteratorINS0_10device_ptrIiEEEESB_SB_SB_N4cuda3std3__412not_equal_toIiEENSE_10multipliesIiEEPiiEEJSB_SB_SB_SB_SJ_N3cub18CUB_300001_SM_100024ReduceByKeyScanTileStateIiiLb1EEESG_SI_iiEEEvDpT0_,"aw",@nobits
	.sectionflags	@""
	.align	16
	.zero		1024


//--------------------- .nv.shared._ZN6thrust24THRUST_300001_SM_1000_NS8cuda_cub4core6detail13_kernel_agentINS1_15__reduce_by_key16ReduceByKeyAgentINS0_6detail15normal_iteratorINS0_10device_ptrIiEEEESB_SB_SB_N4cuda3std3__412not_equal_toIiEENSE_4plusIiEEPllEEJSB_SB_SB_SB_SJ_N3cub18CUB_300001_SM_100024ReduceByKeyScanTileStateIilLb1EEESG_SI_llEEEvDpT0_ --------------------------
	.section	.nv.shared._ZN6thrust24THRUST_300001_SM_1000_NS8cuda_cub4core6detail13_kernel_agentINS1_15__reduce_by_key16ReduceByKeyAgentINS0_6detail15normal_iteratorINS0_10device_ptrIiEEEESB_SB_SB_N4cuda3std3__412not_equal_toIiEENSE_4plusIiEEPllEEJSB_SB_SB_SB_SJ_N3cub18CUB_300001_SM_100024ReduceByKeyScanTileStateIilLb1EEESG_SI_llEEEvDpT0_,"aw",@nobits
	.sectionflags	@""
	.align	16
	.zero		1024


//--------------------- .nv.shared._ZN6thrust24THRUST_300001_SM_1000_NS8cuda_cub4core6detail13_kernel_agentINS1_15__reduce_by_key9InitAgentIN3cub18CUB_300001_SM_100024ReduceByKeyScanTileStateIilLb1EEElPlEEJSA_lSB_EEEvDpT0_ --------------------------
	.section	.nv.shared._ZN6thrust24THRUST_300001_SM_1000_NS8cuda_cub4core6detail13_kernel_agentINS1_15__reduce_by_key9InitAgentIN3cub18CUB_300001_SM_100024ReduceByKeyScanTileStateIilLb1EEElPlEEJSA_lSB_EEEvDpT0_,"aw",@nobits
	.sectionflags	@""
	.align	16
	.zero		1024


//--------------------- .nv.shared._ZN6thrust24THRUST_300001_SM_1000_NS8cuda_cub4core6detail13_kernel_agentINS1_15__reduce_by_key16ReduceByKeyAgentINS0_6detail15normal_iteratorINS0_10device_ptrIiEEEESB_SB_SB_N4cuda3std3__412not_equal_toIiEENSE_4plusIiEEPiiEEJSB_SB_SB_SB_SJ_N3cub18CUB_300001_SM_100024ReduceByKeyScanTileStateIiiLb1EEESG_SI_iiEEEvDpT0_ --------------------------
	.section	.nv.shared._ZN6thrust24THRUST_300001_SM_1000_NS8cuda_cub4core6detail13_kernel_agentINS1_15__reduce_by_key16ReduceByKeyAgentINS0_6detail15normal_iteratorINS0_10device_ptrIiEEEESB_SB_SB_N4cuda3std3__412not_equal_toIiEENSE_4plusIiEEPiiEEJSB_SB_SB_SB_SJ_N3cub18CUB_300001_SM_100024ReduceByKeyScanTileStateIiiLb1EEESG_SI_iiEEEvDpT0_,"aw",@nobits
	.sectionflags	@""
	.align	16
	.zero		1024


//--------------------- .nv.shared._ZN6thrust24THRUST_300001_SM_1000_NS8cuda_cub4core6detail13_kernel_agentINS1_15__reduce_by_key9InitAgentIN3cub18CUB_300001_SM_100024ReduceByKeyScanTileStateIiiLb1EEEiPiEEJSA_iSB_EEEvDpT0_ --------------------------
	.section	.nv.shared._ZN6thrust24THRUST_300001_SM_1000_NS8cuda_cub4core6detail13_kernel_agentINS1_15__reduce_by_key9InitAgentIN3cub18CUB_300001_SM_100024ReduceByKeyScanTileStateIiiLb1EEEiPiEEJSA_iSB_EEEvDpT0_,"aw",@nobits
	.sectionflags	@""
	.align	16
	.zero		1024


//--------------------- .nv.constant0._ZN3cub18CUB_300001_SM_10006detail10radix_sort29DeviceRadixSortOnesweepKernelINS1_5radix10policy_hubIiNS0_8NullTypeEyE10Policy1000ELNS0_9SortOrderE1EiS6_yiiNS1_21identity_decomposer_tEEEvPT5_SC_PT3_PKSD_PT1_PKSH_PT2_PKSL_T4_iiT6_ --------------------------
	.section	.nv.constant0._ZN3cub18CUB_300001_SM_10006detail10radix_sort29DeviceRadixSortOnesweepKernelINS1_5radix10policy_hubIiNS0_8NullTypeEyE10Policy1000ELNS0_9SortOrderE1EiS6_yiiNS1_21identity_decomposer_tEEEvPT5_SC_PT3_PKSD_PT1_PKSH_PT2_PKSL_T4_iiT6_,"a",@progbits
	.sectionflags	@""
	.align	4
.nv.constant0._ZN3cub18CUB_300001_SM_10006detail10radix_sort29DeviceRadixSortOnesweepKernelINS1_5radix10policy_hubIiNS0_8NullTypeEyE10Policy1000ELNS0_9SortOrderE1EiS6_yiiNS1_21identity_decomposer_tEEEvPT5_SC_PT3_PKSD_PT1_PKSH_PT2_PKSL_T4_iiT6_:
	.zero		973


//--------------------- .nv.constant0._ZN3cub18CUB_300001_SM_10006detail10radix_sort30DeviceRadixSortHistogramKernelINS1_5radix10policy_hubIiNS0_8NullTypeEyE10Policy1000ELNS0_9SortOrderE1EiyNS1_21identity_decomposer_tEEEvPT2_PKT1_SB_iiT3_ --------------------------
	.section	.nv.constant0._ZN3cub18CUB_300001_SM_10006detail10radix_sort30DeviceRadixSortHistogramKernelINS1_5radix10policy_hubIiNS0_8NullTypeEyE10Policy1000ELNS0_9SortOrderE1EiyNS1_21identity_decomposer_tEEEvPT2_PKT1_SB_iiT3_,"a",@progbits
	.sectionflags	@""
	.align	4
.nv.constant0._ZN3cub18CUB_300001_SM_10006detail10radix_sort30DeviceRadixSortHistogramKernelINS1_5radix10policy_hubIiNS0_8NullTypeEyE10Policy1000ELNS0_9SortOrderE1EiyNS1_21identity_decomposer_tEEEvPT2_PKT1_SB_iiT3_:
	.zero		929


//--------------------- .nv.constant0._ZN3cub18CUB_300001_SM_10006detail10radix_sort31DeviceRadixSortSingleTileKernelINS1_5radix10policy_hubIiNS0_8NullTypeEyE10Policy1000ELNS0_9SortOrderE1EiS6_yNS1_21identity_decomposer_tEEEvPKT1_PSB_PKT2_PSF_T3_iiT4_ --------------------------
	.section	.nv.constant0._ZN3cub18CUB_300001_SM_10006detail10radix_sort31DeviceRadixSortSingleTileKernelINS1_5radix10policy_hubIiNS0_8NullTypeEyE10Policy1000ELNS0_9SortOrderE1EiS6_yNS1_21identity_decomposer_tEEEvPKT1_PSB_PKT2_PSF_T3_iiT4_,"a",@progbits
	.sectionflags	@""
	.align	4
.nv.constant0._ZN3cub18CUB_300001_SM_10006detail10radix_sort31DeviceRadixSortSingleTileKernelINS1_5radix10policy_hubIiNS0_8NullTypeEyE10Policy1000ELNS0_9SortOrderE1EiS6_yNS1_21identity_decomposer_tEEEvPKT1_PSB_PKT2_PSF_T3_iiT4_:
	.zero		945


//--------------------- .nv.constant0._ZN3cub18CUB_300001_SM_10006detail10radix_sort29DeviceRadixSortOnesweepKernelINS1_5radix10policy_hubIiNS0_8NullTypeEyE10Policy1000ELNS0_9SortOrderE0EiS6_yiiNS1_21identity_decomposer_tEEEvPT5_SC_PT3_PKSD_PT1_PKSH_PT2_PKSL_T4_iiT6_ --------------------------
	.section	.nv.constant0._ZN3cub18CUB_300001_SM_10006detail10radix_sort29DeviceRadixSortOnesweepKernelINS1_5radix10policy_hubIiNS0_8NullTypeEyE10Policy1000ELNS0_9SortOrderE0EiS6_yiiNS1_21identity_decomposer_tEEEvPT5_SC_PT3_PKSD_PT1_PKSH_PT2_PKSL_T4_iiT6_,"a",@progbits
	.sectionflags	@""
	.align	4
.nv.constant0._ZN3cub18CUB_300001_SM_10006detail10radix_sort29DeviceRadixSortOnesweepKernelINS1_5radix10policy_hubIiNS0_8NullTypeEyE10Policy1000ELNS0_9SortOrderE0EiS6_yiiNS1_21identity_decomposer_tEEEvPT5_SC_PT3_PKSD_PT1_PKSH_PT2_PKSL_T4_iiT6_:
	.zero		973


//--------------------- .nv.constant0._ZN3cub18CUB_300001_SM_10006detail10radix_sort33DeviceRadixSortExclusiveSumKernelINS1_5radix10policy_hubIiNS0_8NullTypeEyE10Policy1000EyEEvPT0_ --------------------------
	.section	.nv.constant0._ZN3cub18CUB_300001_SM_10006detail10radix_sort33DeviceRadixSortExclusiveSumKernelINS1_5radix10policy_hubIiNS0_8NullTypeEyE10Policy1000EyEEvPT0_,"a",@progbits
	.sectionflags	@""
	.align	4
.nv.constant0._ZN3cub18CUB_300001_SM_10006detail10radix_sort33DeviceRadixSortExclusiveSumKernelINS1_5radix10policy_hubIiNS0_8NullTypeEyE10Policy1000EyEEvPT0_:
	.zero		904


//--------------------- .nv.constant0._ZN3cub18CUB_300001_SM_10006detail10radix_sort30DeviceRadixSortHistogramKernelINS1_5radix10policy_hubIiNS0_8NullTypeEyE10Policy1000ELNS0_9SortOrderE0EiyNS1_21identity_decomposer_tEEEvPT2_PKT1_SB_iiT3_ --------------------------
	.section	.nv.constant0._ZN3cub18CUB_300001_SM_10006detail10radix_sort30DeviceRadixSortHistogramKernelINS1_5radix10policy_hubIiNS0_8NullTypeEyE10Policy1000ELNS0_9SortOrderE0EiyNS1_21identity_decomposer_tEEEvPT2_PKT1_SB_iiT3_,"a",@progbits
	.sectionflags	@""
	.align	4
.nv.constant0._ZN3cub18CUB_300001_SM_10006detail10radix_sort30DeviceRadixSortHistogramKernelINS1_5radix10policy_hubIiNS0_8NullTypeEyE10Policy1000ELNS0_9SortOrderE0EiyNS1_21identity_decomposer_tEEEvPT2_PKT1_SB_iiT3_:
	.zero		929


//--------------------- .nv.constant0._ZN3cub18CUB_300001_SM_10006detail10radix_sort31DeviceRadixSortSingleTileKernelINS1_5radix10policy_hubIiNS0_8NullTypeEyE10Policy1000ELNS0_9SortOrderE0EiS6_yNS1_21identity_decomposer_tEEEvPKT1_PSB_PKT2_PSF_T3_iiT4_ --------------------------
	.section	.nv.constant0._ZN3cub18CUB_300001_SM_10006detail10radix_sort31DeviceRadixSortSingleTileKernelINS1_5radix10policy_hubIiNS0_8NullTypeEyE10Policy1000ELNS0_9SortOrderE0EiS6_yNS1_21identity_decomposer_tEEEvPKT1_PSB_PKT2_PSF_T3_iiT4_,"a",@progbits
	.sectionflags	@""
	.align	4
.nv.constant0._ZN3cub18CUB_300001_SM_10006detail10radix_sort31DeviceRadixSortSingleTileKernelINS1_5radix10policy_hubIiNS0_8NullTypeEyE10Policy1000ELNS0_9SortOrderE0EiS6_yNS1_21identity_decomposer_tEEEvPKT1_PSB_PKT2_PSF_T3_iiT4_:
	.zero		945


//--------------------- .nv.constant0._ZN3cub18CUB_300001_SM_10006detail10radix_sort29DeviceRadixSortOnesweepKernelINS1_5radix10policy_hubIiiyE10Policy1000ELNS0_9SortOrderE1EiiyiiNS1_21identity_decomposer_tEEEvPT5_SB_PT3_PKSC_PT1_PKSG_PT2_PKSK_T4_iiT6_ --------------------------
	.section	.nv.constant0._ZN3cub18CUB_300001_SM_10006detail10radix_sort29DeviceRadixSortOnesweepKernelINS1_5radix10policy_hubIiiyE10Policy1000ELNS0_9SortOrderE1EiiyiiNS1_21identity_decomposer_tEEEvPT5_SB_PT3_PKSC_PT1_PKSG_PT2_PKSK_T4_iiT6_,"a",@progbits
	.sectionflags	@""
	.align	4
.nv.constant0._ZN3cub18CUB_300001_SM_10006detail10radix_sort29DeviceRadixSortOnesweepKernelINS1_5radix10policy_hubIiiyE10Policy1000ELNS0_9SortOrderE1EiiyiiNS1_21identity_decomposer_tEEEvPT5_SB_PT3_PKSC_PT1_PKSG_PT2_PKSK_T4_iiT6_:
	.zero		973


//--------------------- .nv.constant0._ZN3cub18CUB_300001_SM_10006detail10radix_sort30DeviceRadixSortHistogramKernelINS1_5radix10policy_hubIiiyE10Policy1000ELNS0_9SortOrderE1EiyNS1_21identity_decomposer_tEEEvPT2_PKT1_SA_iiT3_ --------------------------
	.section	.nv.constant0._ZN3cub18CUB_300001_SM_10006detail10radix_sort30DeviceRadixSortHistogramKernelINS1_5radix10policy_hubIiiyE10Policy1000ELNS0_9SortOrderE1EiyNS1_21identity_decomposer_tEEEvPT2_PKT1_SA_iiT3_,"a",@progbits
	.sectionflags	@""
	.align	4
.nv.constant0._ZN3cub18CUB_300001_SM_10006detail10radix_sort30DeviceRadixSortHistogramKernelINS1_5radix10policy_hubIiiyE10Policy1000ELNS0_9SortOrderE1EiyNS1_21identity_decomposer_tEEEvPT2_PKT1_SA_iiT3_:
	.zero		929


//--------------------- .nv.constant0._ZN3cub18CUB_300001_SM_10006detail10radix_sort31DeviceRadixSortSingleTileKernelINS1_5radix10policy_hubIiiyE10Policy1000ELNS0_9SortOrderE1EiiyNS1_21identity_decomposer_tEEEvPKT1_PSA_PKT2_PSE_T3_iiT4_ --------------------------
	.section	.nv.constant0._ZN3cub18CUB_300001_SM_10006detail10radix_sort31DeviceRadixSortSingleTileKernelINS1_5radix10policy_hubIiiyE10Policy1000ELNS0_9SortOrderE1EiiyNS1_21identity_decomposer_tEEEvPKT1_PSA_PKT2_PSE_T3_iiT4_,"a",@progbits
	.sectionflags	@""
	.align	4
.nv.constant0._ZN3cub18CUB_300001_SM_10006detail10radix_sort31DeviceRadixSortSingleTileKernelINS1_5radix10policy_hubIiiyE10Policy1000ELNS0_9SortOrderE1EiiyNS1_21identity_decomposer_tEEEvPKT1_PSA_PKT2_PSE_T3_iiT4_:
	.zero		945


//--------------------- .nv.constant0._ZN3cub18CUB_300001_SM_10006detail10radix_sort29DeviceRadixSortOnesweepKernelINS1_5radix10policy_hubIiiyE10Policy1000ELNS0_9SortOrderE0EiiyiiNS1_21identity_decomposer_tEEEvPT5_SB_PT3_PKSC_PT1_PKSG_PT2_PKSK_T4_iiT6_ --------------------------
	.section	.nv.constant0._ZN3cub18CUB_300001_SM_10006detail10radix_sort29DeviceRadixSortOnesweepKernelINS1_5radix10policy_hubIiiyE10Policy1000ELNS0_9SortOrderE0EiiyiiNS1_21identity_decomposer_tEEEvPT5_SB_PT3_PKSC_PT1_PKSG_PT2_PKSK_T4_iiT6_,"a",@progbits
	.sectionflags	@""
	.align	4
.nv.constant0._ZN3cub18CUB_300001_SM_10006detail10radix_sort29DeviceRadixSortOnesweepKernelINS1_5radix10policy_hubIiiyE10Policy1000ELNS0_9SortOrderE0EiiyiiNS1_21identity_decomposer_tEEEvPT5_SB_PT3_PKSC_PT1_PKSG_PT2_PKSK_T4_iiT6_:
	.zero		973


//--------------------- .nv.constant0._ZN3cub18CUB_300001_SM_10006detail10radix_sort33DeviceRadixSortExclusiveSumKernelINS1_5radix10policy_hubIiiyE10Policy1000EyEEvPT0_ --------------------------
	.section	.nv.constant0._ZN3cub18CUB_300001_SM_10006detail10radix_sort33DeviceRadixSortExclusiveSumKernelINS1_5radix10policy_hubIiiyE10Policy1000EyEEvPT0_,"a",@progbits
	.sectionflags	@""
	.align	4
.nv.constant0._ZN3cub18CUB_300001_SM_10006detail10radix_sort33DeviceRadixSortExclusiveSumKernelINS1_5radix10policy_hubIiiyE10Policy1000EyEEvPT0_:
	.zero		904


//--------------------- .nv.constant0._ZN3cub18CUB_300001_SM_10006detail10radix_sort30DeviceRadixSortHistogramKernelINS1_5radix10policy_hubIiiyE10Policy1000ELNS0_9SortOrderE0EiyNS1_21identity_decomposer_tEEEvPT2_PKT1_SA_iiT3_ --------------------------
	.section	.nv.constant0._ZN3cub18CUB_300001_SM_10006detail10radix_sort30DeviceRadixSortHistogramKernelINS1_5radix10policy_hubIiiyE10Policy1000ELNS0_9SortOrderE0EiyNS1_21identity_decomposer_tEEEvPT2_PKT1_SA_iiT3_,"a",@progbits
	.sectionflags	@""
	.align	4
.nv.constant0._ZN3cub18CUB_300001_SM_10006detail10radix_sort30DeviceRadixSortHistogramKernelINS1_5radix10policy_hubIiiyE10Policy1000ELNS0_9SortOrderE0EiyNS1_21identity_decomposer_tEEEvPT2_PKT1_SA_iiT3_:
	.zero		929


//--------------------- .nv.constant0._ZN3cub18CUB_300001_SM_10006detail10radix_sort31DeviceRadixSortSingleTileKernelINS1_5radix10policy_hubIiiyE10Policy1000ELNS0_9SortOrderE0EiiyNS1_21identity_decomposer_tEEEvPKT1_PSA_PKT2_PSE_T3_iiT4_ --------------------------
	.section	.nv.constant0._ZN3cub18CUB_300001_SM_10006detail10radix_sort31DeviceRadixSortSingleTileKernelINS1_5radix10policy_hubIiiyE10Policy1000ELNS0_9SortOrderE0EiiyNS1_21identity_decomposer_tEEEvPKT1_PSA_PKT2_PSE_T3_iiT4_,"a",@progbits
	.sectionflags	@""
	.align	4
.nv.constant0._ZN3cub18CUB_300001_SM_10006detail10radix_sort31DeviceRadixSortSingleTileKernelINS1_5radix10policy_hubIiiyE10Policy1000ELNS0_9SortOrderE0EiiyNS1_21identity_decomposer_tEEEvPKT1_PSA_PKT2_PSE_T3_iiT4_:
	.zero		945


//--------------------- .nv.constant0._ZN3cub18CUB_300001_SM_10006detail6reduce18DeviceReduceKernelINS2_10policy_hubIN4cuda3std3__45tupleIJblEEEyN6thrust24THRUST_300001_SM_1000_NS8cuda_cub9__find_if7functorIS9_EEE10Policy1000ENSB_12zip_iteratorINS8_IJNSD_26transform_input_iterator_tIbNSC_6detail35transform_pair_of_input_iterators_tIbNSB_6detail15normal_iteratorINSB_10device_ptrIiEEEESQ_NS7_8equal_toIiEEEENS7_10__not_fn_tINS7_10__identityEEEEENSB_17counting_iteratorIlNSB_11use_defaultESZ_SZ_EEEEEEEySF_S9_SV_EEvT0_PT3_T1_NS0_13GridEvenShareIS16_EET2_T4_ --------------------------
	.section	.nv.constant0._ZN3cub18CUB_300001_SM_10006detail6reduce18DeviceReduceKernelINS2_10policy_hubIN4cuda3std3__45tupleIJblEEEyN6thrust24THRUST_300001_SM_1000_NS8cuda_cub9__find_if7functorIS9_EEE10Policy1000ENSB_12zip_iteratorINS8_IJNSD_26transform_input_iterator_tIbNSC_6detail35transform_pair_of_input_iterators_tIbNSB_6detail15normal_iteratorINSB_10device_ptrIiEEEESQ_NS7_8equal_toIiEEEENS7_10__not_fn_tINS7_10__identityEEEEENSB_17counting_iteratorIlNSB_11use_defaultESZ_SZ_EEEEEEEySF_S9_SV_EEvT0_PT3_T1_NS0_13GridEvenShareIS16_EET2_T4_,"a",@progbits
	.sectionflags	@""
	.align	4
.nv.constant0._ZN3cub18CUB_300001_SM_10006detail6reduce18DeviceReduceKernelINS2_10policy_hubIN4cuda3std3__45tupleIJblEEEyN6thrust24THRUST_300001_SM_1000_NS8cuda_cub9__find_if7functorIS9_EEE10Policy1000ENSB_12zip_iteratorINS8_IJNSD_26transform_input_iterator_tIbNSC_6detail35transform_pair_of_input_iterators_tIbNSB_6detail15normal_iteratorINSB_10device_ptrIiEEEESQ_NS7_8equal_toIiEEEENS7_10__not_fn_tINS7_10__identityEEEEENSB_17counting_iteratorIlNSB_11use_defaultESZ_SZ_EEEEEEEySF_S9_SV_EEvT0_PT3_T1_NS0_13GridEvenShareIS16_EET2_T4_:
	.zero		1026


//--------------------- .nv.constant0._ZN3cub18CUB_300001_SM_10006detail6reduce28DeviceReduceSingleTileKernelINS2_10policy_hubIN4cuda3std3__45tupleIJblEEEyN6thrust24THRUST_300001_SM_1000_NS8cuda_cub9__find_if7functorIS9_EEE10Policy1000ENSB_12zip_iteratorINS8_IJNSD_26transform_input_iterator_tIbNSC_6detail35transform_pair_of_input_iterators_tIbNSB_6detail15normal_iteratorINSB_10device_ptrIiEEEESQ_NS7_8equal_toIiEEEENS7_10__not_fn_tINS7_10__identityEEEEENSB_17counting_iteratorIlNSB_11use_defaultESZ_SZ_EEEEEEEPS9_ySF_S9_S9_SV_EEvT0_T1_T2_T3_T4_T6_ --------------------------
	.section	.nv.constant0._ZN3cub18CUB_300001_SM_10006detail6reduce28DeviceReduceSingleTileKernelINS2_10policy_hubIN4cuda3std3__45tupleIJblEEEyN6thrust24THRUST_300001_SM_1000_NS8cuda_cub9__find_if7functorIS9_EEE10Policy1000ENSB_12zip_iteratorINS8_IJNSD_26transform_input_iterator_tIbNSC_6detail35transform_pair_of_input_iterators_tIbNSB_6detail15normal_iteratorINSB_10device_ptrIiEEEESQ_NS7_8equal_toIiEEEENS7_10__not_fn_tINS7_10__identityEEEEENSB_17counting_iteratorIlNSB_11use_defaultESZ_SZ_EEEEEEEPS9_ySF_S9_S9_SV_EEvT0_T1_T2_T3_T4_T6_,"a",@progbits
	.sectionflags	@""
	.align	4
.nv.constant0._ZN3cub18CUB_300001_SM_10006detail6reduce28DeviceReduceSingleTileKernelINS2_10policy_hubIN4cuda3std3__45tupleIJblEEEyN6thrust24THRUST_300001_SM_1000_NS8cuda_cub9__find_if7functorIS9_EEE10Policy1000ENSB_12zip_iteratorINS8_IJNSD_26transform_input_iterator_tIbNSC_6detail35transform_pair_of_input_iterators_tIbNSB_6detail15normal_iteratorINSB_10device_ptrIiEEEESQ_NS7_8equal_toIiEEEENS7_10__not_fn_tINS7_10__identityEEEEENSB_17counting_iteratorIlNSB_11use_defaultESZ_SZ_EEEEEEEPS9_ySF_S9_S9_SV_EEvT0_T1_T2_T3_T4_T6_:
	.zero		977


//--------------------- .nv.constant0._ZN3cub18CUB_300001_SM_10006detail6reduce18DeviceReduceKernelINS2_10policy_hubIN4cuda3std3__45tupleIJblEEEjN6thrust24THRUST_300001_SM_1000_NS8cuda_cub9__find_if7functorIS9_EEE10Policy1000ENSB_12zip_iteratorINS8_IJNSD_26transform_input_iterator_tIbNSC_6detail35transform_pair_of_input_iterators_tIbNSB_6detail15normal_iteratorINSB_10device_ptrIiEEEESQ_NS7_8equal_toIiEEEENS7_10__not_fn_tINS7_10__identityEEEEENSB_17counting_iteratorIlNSB_11use_defaultESZ_SZ_EEEEEEEjSF_S9_SV_EEvT0_PT3_T1_NS0_13GridEvenShareIS16_EET2_T4_ --------------------------
	.section	.nv.constant0._ZN3cub18CUB_300001_SM_10006detail6reduce18DeviceReduceKernelINS2_10policy_hubIN4cuda3std3__45tupleIJblEEEjN6thrust24THRUST_300001_SM_1000_NS8cuda_cub9__find_if7functorIS9_EEE10Policy1000ENSB_12zip_iteratorINS8_IJNSD_26transform_input_iterator_tIbNSC_6detail35transform_pair_of_input_iterators_tIbNSB_6detail15normal_iteratorINSB_10device_ptrIiEEEESQ_NS7_8equal_toIiEEEENS7_10__not_fn_tINS7_10__identityEEEEENSB_17counting_iteratorIlNSB_11use_defaultESZ_SZ_EEEEEEEjSF_S9_SV_EEvT0_PT3_T1_NS0_13GridEvenShareIS16_EET2_T4_,"a",@progbits
	.sectionflags	@""
	.align	4
.nv.constant0._ZN3cub18CUB_300001_SM_10006detail6reduce18DeviceReduceKernelINS2_10policy_hubIN4cuda3std3__45tupleIJblEEEjN6thrust24THRUST_300001_SM_1000_NS8cuda_cub9__find_if7functorIS9_EEE10Policy1000ENSB_12zip_iteratorINS8_IJNSD_26transform_input_iterator_tIbNSC_6detail35transform_pair_of_input_iterators_tIbNSB_6detail15normal_iteratorINSB_10device_ptrIiEEEESQ_NS7_8equal_toIiEEEENS7_10__not_fn_tINS7_10__identityEEEEENSB_17counting_iteratorIlNSB_11use_defaultESZ_SZ_EEEEEEEjSF_S9_SV_EEvT0_PT3_T1_NS0_13GridEvenShareIS16_EET2_T4_:
	.zero		990


//--------------------- .nv.constant0._ZN3cub18CUB_300001_SM_10006detail6reduce28DeviceReduceSingleTileKernelINS2_10policy_hubIN4cuda3std3__45tupleIJblEEEjN6thrust24THRUST_300001_SM_1000_NS8cuda_cub9__find_if7functorIS9_EEE10Policy1000ENSB_12zip_iteratorINS8_IJNSD_26transform_input_iterator_tIbNSC_6detail35transform_pair_of_input_iterators_tIbNSB_6detail15normal_iteratorINSB_10device_ptrIiEEEESQ_NS7_8equal_toIiEEEENS7_10__not_fn_tINS7_10__identityEEEEENSB_17counting_iteratorIlNSB_11use_defaultESZ_SZ_EEEEEEEPS9_jSF_S9_S9_SV_EEvT0_T1_T2_T3_T4_T6_ --------------------------
	.section	.nv.constant0._ZN3cub18CUB_300001_SM_10006detail6reduce28DeviceReduceSingleTileKernelINS2_10policy_hubIN4cuda3std3__45tupleIJblEEEjN6thrust24THRUST_300001_SM_1000_NS8cuda_cub9__find_if7functorIS9_EEE10Policy1000ENSB_12zip_iteratorINS8_IJNSD_26transform_input_iterator_tIbNSC_6detail35transform_pair_of_input_iterators_tIbNSB_6detail15normal_iteratorINSB_10device_ptrIiEEEESQ_NS7_8equal_toIiEEEENS7_10__not_fn_tINS7_10__identityEEEEENSB_17counting_iteratorIlNSB_11use_defaultESZ_SZ_EEEEEEEPS9_jSF_S9_S9_SV_EEvT0_T1_T2_T3_T4_T6_,"a",@progbits
	.sectionflags	@""
	.align	4
.nv.constant0._ZN3cub18CUB_300001_SM_10006detail6reduce28DeviceReduceSingleTileKernelINS2_10policy_hubIN4cuda3std3__45tupleIJblEEEjN6thrust24THRUST_300001_SM_1000_NS8cuda_cub9__find_if7functorIS9_EEE10Policy1000ENSB_12zip_iteratorINS8_IJNSD_26transform_input_iterator_tIbNSC_6detail35transform_pair_of_input_iterators_tIbNSB_6detail15normal_iteratorINSB_10device_ptrIiEEEESQ_NS7_8equal_toIiEEEENS7_10__not_fn_tINS7_10__identityEEEEENSB_17counting_iteratorIlNSB_11use_defaultESZ_SZ_EEEEEEEPS9_jSF_S9_S9_SV_EEvT0_T1_T2_T3_T4_T6_:
	.zero		969


//--------------------- .nv.constant0._ZN3cub18CUB_300001_SM_10006detail6reduce18DeviceReduceKernelINS2_10policy_hubIN4cuda3std3__45tupleIJblEEEyN6thrust24THRUST_300001_SM_1000_NS8cuda_cub9__find_if7functorIS9_EEE10Policy1000ENSB_12zip_iteratorINS8_IJNSD_26transform_input_iterator_tIbNSB_6detail15normal_iteratorINSB_10device_ptrIiEEEENS7_10__not_fn_tI17greater_than_fourEEEENSB_17counting_iteratorIlNSB_11use_defaultESU_SU_EEEEEEEySF_S9_NS7_10__identityEEEvT0_PT3_T1_NS0_13GridEvenShareIS12_EET2_T4_ --------------------------
	.section	.nv.constant0._ZN3cub18CUB_300001_SM_10006detail6reduce18DeviceReduceKernelINS2_10policy_hubIN4cuda3std3__45tupleIJblEEEyN6thrust24THRUST_300001_SM_1000_NS8cuda_cub9__find_if7functorIS9_EEE10Policy1000ENSB_12zip_iteratorINS8_IJNSD_26transform_input_iterator_tIbNSB_6detail15normal_iteratorINSB_10device_ptrIiEEEENS7_10__not_fn_tI17greater_than_fourEEEENSB_17counting_iteratorIlNSB_11use_defaultESU_SU_EEEEEEEySF_S9_NS7_10__identityEEEvT0_PT3_T1_NS0_13GridEvenShareIS12_EET2_T4_,"a",@progbits
	.sectionflags	@""
	.align	4
.nv.constant0._ZN3cub18CUB_300001_SM_10006detail6reduce18DeviceReduceKernelINS2_10policy_hubIN4cuda3std3__45tupleIJblEEEyN6thrust24THRUST_300001_SM_1000_NS8cuda_cub9__find_if7functorIS9_EEE10Policy1000ENSB_12zip_iteratorINS8_IJNSD_26transform_input_iterator_tIbNSB_6detail15normal_iteratorINSB_10device_ptrIiEEEENS7_10__not_fn_tI17greater_than_fourEEEENSB_17counting_iteratorIlNSB_11use_defaultESU_SU_EEEEEEEySF_S9_NS7_10__identityEEEvT0_PT3_T1_NS0_13GridEvenShareIS12_EET2_T4_:
	.zero		1010


//--------------------- .nv.constant0._ZN3cub18CUB_300001_SM_10006detail6reduce28DeviceReduceSingleTileKernelINS2_10policy_hubIN4cuda3std3__45tupleIJblEEEyN6thrust24THRUST_300001_SM_1000_NS8cuda_cub9__find_if7functorIS9_EEE10Policy1000ENSB_12zip_iteratorINS8_IJNSD_26transform_input_iterator_tIbNSB_6detail15normal_iteratorINSB_10device_ptrIiEEEENS7_10__not_fn_tI17greater_than_fourEEEENSB_17counting_iteratorIlNSB_11use_defaultESU_SU_EEEEEEEPS9_ySF_S9_S9_NS7_10__identityEEEvT0_T1_T2_T3_T4_T6_ --------------------------
	.section	.nv.constant0._ZN3cub18CUB_300001_SM_10006detail6reduce28DeviceReduceSingleTileKernelINS2_10policy_hubIN4cuda3std3__45tupleIJblEEEyN6thrust24THRUST_300001_SM_1000_NS8cuda_cub9__find_if7functorIS9_EEE10Policy1000ENSB_12zip_iteratorINS8_IJNSD_26transform_input_iterator_tIbNSB_6detail15normal_iteratorINSB_10device_ptrIiEEEENS7_10__not_fn_tI17greater_than_fourEEEENSB_17counting_iteratorIlNSB_11use_defaultESU_SU_EEEEEEEPS9_ySF_S9_S9_NS7_10__identityEEEvT0_T1_T2_T3_T4_T6_,"a",@progbits
	.sectionflags	@""
	.align	4
.nv.constant0._ZN3cub18CUB_300001_SM_10006detail6reduce28DeviceReduceSingleTileKernelINS2_10policy_hubIN4cuda3std3__45tupleIJblEEEyN6thrust24THRUST_300001_SM_1000_NS8cuda_cub9__find_if7functorIS9_EEE10Policy1000ENSB_12zip_iteratorINS8_IJNSD_26transform_input_iterator_tIbNSB_6detail15normal_iteratorINSB_10device_ptrIiEEEENS7_10__not_fn_tI17greater_than_fourEEEENSB_17counting_iteratorIlNSB_11use_defaultESU_SU_EEEEEEEPS9_ySF_S9_S9_NS7_10__identityEEEvT0_T1_T2_T3_T4_T6_:
	.zero		961


//--------------------- .nv.constant0._ZN3cub18CUB_300001_SM_10006detail6reduce18DeviceReduceKernelINS2_10policy_hubIN4cuda3std3__45tupleIJblEEEjN6thrust24THRUST_300001_SM_1000_NS8cuda_cub9__find_if7functorIS9_EEE10Policy1000ENSB_12zip_iteratorINS8_IJNSD_26transform_input_iterator_tIbNSB_6detail15normal_iteratorINSB_10device_ptrIiEEEENS7_10__not_fn_tI17greater_than_fourEEEENSB_17counting_iteratorIlNSB_11use_defaultESU_SU_EEEEEEEjSF_S9_NS7_10__identityEEEvT0_PT3_T1_NS0_13GridEvenShareIS12_EET2_T4_ --------------------------
	.section	.nv.constant0._ZN3cub18CUB_300001_SM_10006detail6reduce18DeviceReduceKernelINS2_10policy_hubIN4cuda3std3__45tupleIJblEEEjN6thrust24THRUST_300001_SM_1000_NS8cuda_cub9__find_if7functorIS9_EEE10Policy1000ENSB_12zip_iteratorINS8_IJNSD_26transform_input_iterator_tIbNSB_6detail15normal_iteratorINSB_10device_ptrIiEEEENS7_10__not_fn_tI17greater_than_fourEEEENSB_17counting_iteratorIlNSB_11use_defaultESU_SU_EEEEEEEjSF_S9_NS7_10__identityEEEvT0_PT3_T1_NS0_13GridEvenShareIS12_EET2_T4_,"a",@progbits
	.sectionflags	@""
	.align	4
.nv.constant0._ZN3cub18CUB_300001_SM_10006detail6reduce18DeviceReduceKernelINS2_10policy_hubIN4cuda3std3__45tupleIJblEEEjN6thrust24THRUST_300001_SM_1000_NS8cuda_cub9__find_if7functorIS9_EEE10Policy1000ENSB_12zip_iteratorINS8_IJNSD_26transform_input_iterator_tIbNSB_6detail15normal_iteratorINSB_10device_ptrIiEEEENS7_10__not_fn_tI17greater_than_fourEEEENSB_17counting_iteratorIlNSB_11use_defaultESU_SU_EEEEEEEjSF_S9_NS7_10__identityEEEvT0_PT3_T1_NS0_13GridEvenShareIS12_EET2_T4_:
	.zero		974


//--------------------- .nv.constant0._ZN3cub18CUB_300001_SM_10006detail6reduce28DeviceReduceSingleTileKernelINS2_10policy_hubIN4cuda3std3__45tupleIJblEEEjN6thrust24THRUST_300001_SM_1000_NS8cuda_cub9__find_if7functorIS9_EEE10Policy1000ENSB_12zip_iteratorINS8_IJNSD_26transform_input_iterator_tIbNSB_6detail15normal_iteratorINSB_10device_ptrIiEEEENS7_10__not_fn_tI17greater_than_fourEEEENSB_17counting_iteratorIlNSB_11use_defaultESU_SU_EEEEEEEPS9_jSF_S9_S9_NS7_10__identityEEEvT0_T1_T2_T3_T4_T6_ --------------------------
	.section	.nv.constant0._ZN3cub18CUB_300001_SM_10006detail6reduce28DeviceReduceSingleTileKernelINS2_10policy_hubIN4cuda3std3__45tupleIJblEEEjN6thrust24THRUST_300001_SM_1000_NS8cuda_cub9__find_if7functorIS9_EEE10Policy1000ENSB_12zip_iteratorINS8_IJNSD_26transform_input_iterator_tIbNSB_6detail15normal_iteratorINSB_10device_ptrIiEEEENS7_10__not_fn_tI17greater_than_fourEEEENSB_17counting_iteratorIlNSB_11use_defaultESU_SU_EEEEEEEPS9_jSF_S9_S9_NS7_10__identityEEEvT0_T1_T2_T3_T4_T6_,"a",@progbits
	.sectionflags	@""
	.align	4
.nv.constant0._ZN3cub18CUB_300001_SM_10006detail6reduce28DeviceReduceSingleTileKernelINS2_10policy_hubIN4cuda3std3__45tupleIJblEEEjN6thrust24THRUST_300001_SM_1000_NS8cuda_cub9__find_if7functorIS9_EEE10Policy1000ENSB_12zip_iteratorINS8_IJNSD_26transform_input_iterator_tIbNSB_6detail15normal_iteratorINSB_10device_ptrIiEEEENS7_10__not_fn_tI17greater_than_fourEEEENSB_17counting_iteratorIlNSB_11use_defaultESU_SU_EEEEEEEPS9_jSF_S9_S9_NS7_10__identityEEEvT0_T1_T2_T3_T4_T6_:
	.zero		953


//--------------------- .nv.constant0._ZN3cub18CUB_300001_SM_10006detail6reduce18DeviceReduceKernelINS2_10policy_hubIN4cuda3std3__45tupleIJblEEEyN6thrust24THRUST_300001_SM_1000_NS8cuda_cub9__find_if7functorIS9_EEE10Policy1000ENSB_12zip_iteratorINS8_IJNSD_26transform_input_iterator_tIbNSB_6detail15normal_iteratorINSB_10device_ptrIiEEEE17greater_than_fourEENSB_17counting_iteratorIlNSB_11use_defaultESS_SS_EEEEEEEySF_S9_NS7_10__identityEEEvT0_PT3_T1_NS0_13GridEvenShareIS10_EET2_T4_ --------------------------
	.section	.nv.constant0._ZN3cub18CUB_300001_SM_10006detail6reduce18DeviceReduceKernelINS2_10policy_hubIN4cuda3std3__45tupleIJblEEEyN6thrust24THRUST_300001_SM_1000_NS8cuda_cub9__find_if7functorIS9_EEE10Policy1000ENSB_12zip_iteratorINS8_IJNSD_26transform_input_iterator_tIbNSB_6detail15normal_iteratorINSB_10device_ptrIiEEEE17greater_than_fourEENSB_17counting_iteratorIlNSB_11use_defaultESS_SS_EEEEEEEySF_S9_NS7_10__identityEEEvT0_PT3_T1_NS0_13GridEvenShareIS10_EET2_T4_,"a",@progbits
	.sectionflags	@""
	.align	4
.nv.constant0._ZN3cub18CUB_300001_SM_10006detail6reduce18DeviceReduceKernelINS2_10policy_hubIN4cuda3std3__45tupleIJblEEEyN6thrust24THRUST_300001_SM_1000_NS8cuda_cub9__find_if7functorIS9_EEE10Policy1000ENSB_12zip_iteratorINS8_IJNSD_26transform_input_iterator_tIbNSB_6detail15normal_iteratorINSB_10device_ptrIiEEEE17greater_than_fourEENSB_17counting_iteratorIlNSB_11use_defaultESS_SS_EEEEEEEySF_S9_NS7_10__identityEEEvT0_PT3_T1_NS0_13GridEvenShareIS10_EET2_T4_:
	.zero		1010


//--------------------- .nv.constant0._ZN3cub18CUB_300001_SM_10006detail6reduce28DeviceReduceSingleTileKernelINS2_10policy_hubIN4cuda3std3__45tupleIJblEEEyN6thrust24THRUST_300001_SM_1000_NS8cuda_cub9__find_if7functorIS9_EEE10Policy1000ENSB_12zip_iteratorINS8_IJNSD_26transform_input_iterator_tIbNSB_6detail15normal_iteratorINSB_10device_ptrIiEEEE17greater_than_fourEENSB_17counting_iteratorIlNSB_11use_defaultESS_SS_EEEEEEEPS9_ySF_S9_S9_NS7_10__identityEEEvT0_T1_T2_T3_T4_T6_ --------------------------
	.section	.nv.constant0._ZN3cub18CUB_300001_SM_10006detail6reduce28DeviceReduceSingleTileKernelINS2_10policy_hubIN4cuda3std3__45tupleIJblEEEyN6thrust24THRUST_300001_SM_1000_NS8cuda_cub9__find_if7functorIS9_EEE10Policy1000ENSB_12zip_iteratorINS8_IJNSD_26transform_input_iterator_tIbNSB_6detail15normal_iteratorINSB_10device_ptrIiEEEE17greater_than_fourEENSB_17counting_iteratorIlNSB_11use_defaultESS_SS_EEEEEEEPS9_ySF_S9_S9_NS7_10__identityEEEvT0_T1_T2_T3_T4_T6_,"a",@progbits
	.sectionflags	@""
	.align	4
.nv.constant0._ZN3cub18CUB_300001_SM_10006detail6reduce28DeviceReduceSingleTileKernelINS2_10policy_hubIN4cuda3std3__45tupleIJblEEEyN6thrust24THRUST_300001_SM_1000_NS8cuda_cub9__find_if7functorIS9_EEE10Policy1000ENSB_12zip_iteratorINS8_IJNSD_26transform_input_iterator_tIbNSB_6detail15normal_iteratorINSB_10device_ptrIiEEEE17greater_than_fourEENSB_17counting_iteratorIlNSB_11use_defaultESS_SS_EEEEEEEPS9_ySF_S9_S9_NS7_10__identityEEEvT0_T1_T2_T3_T4_T6_:
	.zero		961


//--------------------- .nv.constant0._ZN3cub18CUB_300001_SM_10006detail6reduce18DeviceReduceKernelINS2_10policy_hubIN4cuda3std3__45tupleIJblEEEjN6thrust24THRUST_300001_SM_1000_NS8cuda_cub9__find_if7functorIS9_EEE10Policy1000ENSB_12zip_iteratorINS8_IJNSD_26transform_input_iterator_tIbNSB_6detail15normal_iteratorINSB_10device_ptrIiEEEE17greater_than_fourEENSB_17counting_iteratorIlNSB_11use_defaultESS_SS_EEEEEEEjSF_S9_NS7_10__identityEEEvT0_PT3_T1_NS0_13GridEvenShareIS10_EET2_T4_ --------------------------
	.section	.nv.constant0._ZN3cub18CUB_300001_SM_10006detail6reduce18DeviceReduceKernelINS2_10policy_hubIN4cuda3std3__45tupleIJblEEEjN6thrust24THRUST_300001_SM_1000_NS8cuda_cub9__find_if7functorIS9_EEE10Policy1000ENSB_12zip_iteratorINS8_IJNSD_26transform_input_iterator_tIbNSB_6detail15normal_iteratorINSB_10device_ptrIiEEEE17greater_than_fourEENSB_17counting_iteratorIlNSB_11use_defaultESS_SS_EEEEEEEjSF_S9_NS7_10__identityEEEvT0_PT3_T1_NS0_13GridEvenShareIS10_EET2_T4_,"a",@progbits
	.sectionflags	@""
	.align	4
.nv.constant0._ZN3cub18CUB_300001_SM_10006detail6reduce18DeviceReduceKernelINS2_10policy_hubIN4cuda3std3__45tupleIJblEEEjN6thrust24THRUST_300001_SM_1000_NS8cuda_cub9__find_if7functorIS9_EEE10Policy1000ENSB_12zip_iteratorINS8_IJNSD_26transform_input_iterator_tIbNSB_6detail15normal_iteratorINSB_10device_ptrIiEEEE17greater_than_fourEENSB_17counting_iteratorIlNSB_11use_defaultESS_SS_EEEEEEEjSF_S9_NS7_10__identityEEEvT0_PT3_T1_NS0_13GridEvenShareIS10_EET2_T4_:
	.zero		974


//--------------------- .nv.constant0._ZN3cub18CUB_300001_SM_10006detail6reduce28DeviceReduceSingleTileKernelINS2_10policy_hubIN4cuda3std3__45tupleIJblEEEjN6thrust24THRUST_300001_SM_1000_NS8cuda_cub9__find_if7functorIS9_EEE10Policy1000ENSB_12zip_iteratorINS8_IJNSD_26transform_input_iterator_tIbNSB_6detail15normal_iteratorINSB_10device_ptrIiEEEE17greater_than_fourEENSB_17counting_iteratorIlNSB_11use_defaultESS_SS_EEEEEEEPS9_jSF_S9_S9_NS7_10__identityEEEvT0_T1_T2_T3_T4_T6_ --------------------------
	.section	.nv.constant0._ZN3cub18CUB_300001_SM_10006detail6reduce28DeviceReduceSingleTileKernelINS2_10policy_hubIN4cuda3std3__45tupleIJblEEEjN6thrust24THRUST_300001_SM_1000_NS8cuda_cub9__find_if7functorIS9_EEE10Policy1000ENSB_12zip_iteratorINS8_IJNSD_26transform_input_iterator_tIbNSB_6detail15normal_iteratorINSB_10device_ptrIiEEEE17greater_than_fourEENSB_17counting_iteratorIlNSB_11use_defaultESS_SS_EEEEEEEPS9_jSF_S9_S9_NS7_10__identityEEEvT0_T1_T2_T3_T4_T6_,"a",@progbits
	.sectionflags	@""
	.align	4
.nv.constant0._ZN3cub18CUB_300001_SM_10006detail6reduce28DeviceReduceSingleTileKernelINS2_10policy_hubIN4cuda3std3__45tupleIJblEEEjN6thrust24THRUST_300001_SM_1000_NS8cuda_cub9__find_if7functorIS9_EEE10Policy1000ENSB_12zip_iteratorINS8_IJNSD_26transform_input_iterator_tIbNSB_6detail15normal_iteratorINSB_10device_ptrIiEEEE17greater_than_fourEENSB_17counting_iteratorIlNSB_11use_defaultESS_SS_EEEEEEEPS9_jSF_S9_S9_NS7_10__identityEEEvT0_T1_T2_T3_T4_T6_:
	.zero		953


//--------------------- .nv.constant0._ZN3cub18CUB_300001_SM_10006detail6reduce18DeviceReduceKernelINS2_10policy_hubIN4cuda3std3__45tupleIJblEEEyN6thrust24THRUST_300001_SM_1000_NS8cuda_cub9__find_if7functorIS9_EEE10Policy1000ENSB_12zip_iteratorINS8_IJNSD_26transform_input_iterator_tIbNSI_INS8_IJNSB_6detail15normal_iteratorINSB_10device_ptrIiEEEESO_EEEEENSK_22tuple_binary_predicateINS7_7greaterIiEEEEEENSB_17counting_iteratorIlNSB_11use_defaultESX_SX_EEEEEEEySF_S9_NS7_10__identityEEEvT0_PT3_T1_NS0_13GridEvenShareIS15_EET2_T4_ --------------------------
	.section	.nv.constant0._ZN3cub18CUB_300001_SM_10006detail6reduce18DeviceReduceKernelINS2_10policy_hubIN4cuda3std3__45tupleIJblEEEyN6thrust24THRUST_300001_SM_1000_NS8cuda_cub9__find_if7functorIS9_EEE10Policy1000ENSB_12zip_iteratorINS8_IJNSD_26transform_input_iterator_tIbNSI_INS8_IJNSB_6detail15normal_iteratorINSB_10device_ptrIiEEEESO_EEEEENSK_22tuple_binary_predicateINS7_7greaterIiEEEEEENSB_17counting_iteratorIlNSB_11use_defaultESX_SX_EEEEEEEySF_S9_NS7_10__identityEEEvT0_PT3_T1_NS0_13GridEvenShareIS15_EET2_T4_,"a",@progbits
	.sectionflags	@""
	.align	4
.nv.constant0._ZN3cub18CUB_300001_SM_10006detail6reduce18DeviceReduceKernelINS2_10policy_hubIN4cuda3std3__45tupleIJblEEEyN6thrust24THRUST_300001_SM_1000_NS8cuda_cub9__find_if7functorIS9_EEE10Policy1000ENSB_12zip_iteratorINS8_IJNSD_26transform_input_iterator_tIbNSI_INS8_IJNSB_6detail15normal_iteratorINSB_10device_ptrIiEEEESO_EEEEENSK_22tuple_binary_predicateINS7_7greaterIiEEEEEENSB_17counting_iteratorIlNSB_11use_defaultESX_SX_EEEEEEEySF_S9_NS7_10__identityEEEvT0_PT3_T1_NS0_13GridEvenShareIS15_EET2_T4_:
	.zero		1018


//--------------------- .nv.constant0._ZN3cub18CUB_300001_SM_10006detail6reduce28DeviceReduceSingleTileKernelINS2_10policy_hubIN4cuda3std3__45tupleIJblEEEyN6thrust24THRUST_300001_SM_1000_NS8cuda_cub9__find_if7functorIS9_EEE10Policy1000ENSB_12zip_iteratorINS8_IJNSD_26transform_input_iterator_tIbNSI_INS8_IJNSB_6detail15normal_iteratorINSB_10device_ptrIiEEEESO_EEEEENSK_22tuple_binary_predicateINS7_7greaterIiEEEEEENSB_17counting_iteratorIlNSB_11use_defaultESX_SX_EEEEEEEPS9_ySF_S9_S9_NS7_10__identityEEEvT0_T1_T2_T3_T4_T6_ --------------------------
	.section	.nv.constant0._ZN3cub18CUB_300001_SM_10006detail6reduce28DeviceReduceSingleTileKernelINS2_10policy_hubIN4cuda3std3__45tupleIJblEEEyN6thrust24THRUST_300001_SM_1000_NS8cuda_cub9__find_if7functorIS9_EEE10Policy1000ENSB_12zip_iteratorINS8_IJNSD_26transform_input_iterator_tIbNSI_INS8_IJNSB_6detail15normal_iteratorINSB_10device_ptrIiEEEESO_EEEEENSK_22tuple_binary_predicateINS7_7greaterIiEEEEEENSB_17counting_iteratorIlNSB_11use_defaultESX_SX_EEEEEEEPS9_ySF_S9_S9_NS7_10__identityEEEvT0_T1_T2_T3_T4_T6_,"a",@progbits
	.sectionflags	@""
	.align	4
.nv.constant0._ZN3cub18CUB_300001_SM_10006detail6reduce28DeviceReduceSingleTileKernelINS2_10policy_hubIN4cuda3std3__45tupleIJblEEEyN6thrust24THRUST_300001_SM_1000_NS8cuda_cub9__find_if7functorIS9_EEE10Policy1000ENSB_12zip_iteratorINS8_IJNSD_26transform_input_iterator_tIbNSI_INS8_IJNSB_6detail15normal_iteratorINSB_10device_ptrIiEEEESO_EEEEENSK_22tuple_binary_predicateINS7_7greaterIiEEEEEENSB_17counting_iteratorIlNSB_11use_defaultESX_SX_EEEEEEEPS9_ySF_S9_S9_NS7_10__identityEEEvT0_T1_T2_T3_T4_T6_:
	.zero		969


//--------------------- .nv.constant0._ZN3cub18CUB_300001_SM_10006detail6reduce18DeviceReduceKernelINS2_10policy_hubIN4cuda3std3__45tupleIJblEEEjN6thrust24THRUST_300001_SM_1000_NS8cuda_cub9__find_if7functorIS9_EEE10Policy1000ENSB_12zip_iteratorINS8_IJNSD_26transform_input_iterator_tIbNSI_INS8_IJNSB_6detail15normal_iteratorINSB_10device_ptrIiEEEESO_EEEEENSK_22tuple_binary_predicateINS7_7greaterIiEEEEEENSB_17counting_iteratorIlNSB_11use_defaultESX_SX_EEEEEEEjSF_S9_NS7_10__identityEEEvT0_PT3_T1_NS0_13GridEvenShareIS15_EET2_T4_ --------------------------
	.section	.nv.constant0._ZN3cub18CUB_300001_SM_10006detail6reduce18DeviceReduceKernelINS2_10policy_hubIN4cuda3std3__45tupleIJblEEEjN6thrust24THRUST_300001_SM_1000_NS8cuda_cub9__find_if7functorIS9_EEE10Policy1000ENSB_12zip_iteratorINS8_IJNSD_26transform_input_iterator_tIbNSI_INS8_IJNSB_6detail15normal_iteratorINSB_10device_ptrIiEEEESO_EEEEENSK_22tuple_binary_predicateINS7_7greaterIiEEEEEENSB_17counting_iteratorIlNSB_11use_defaultESX_SX_EEEEEEEjSF_S9_NS7_10__identityEEEvT0_PT3_T1_NS0_13GridEvenShareIS15_EET2_T4_,"a",@progbits
	.sectionflags	@""
	.align	4
.nv.constant0._ZN3cub18CUB_300001_SM_10006detail6reduce18DeviceReduceKernelINS2_10policy_hubIN4cuda3std3__45tupleIJblEEEjN6thrust24THRUST_300001_SM_1000_NS8cuda_cub9__find_if7functorIS9_EEE10Policy1000ENSB_12zip_iteratorINS8_IJNSD_26transform_input_iterator_tIbNSI_INS8_IJNSB_6detail15normal_iteratorINSB_10device_ptrIiEEEESO_EEEEENSK_22tuple_binary_predicateINS7_7greaterIiEEEEEENSB_17counting_iteratorIlNSB_11use_defaultESX_SX_EEEEEEEjSF_S9_NS7_10__identityEEEvT0_PT3_T1_NS0_13GridEvenShareIS15_EET2_T4_:
	.zero		982


//--------------------- .nv.constant0._ZN3cub18CUB_300001_SM_10006detail6reduce28DeviceReduceSingleTileKernelINS2_10policy_hubIN4cuda3std3__45tupleIJblEEEjN6thrust24THRUST_300001_SM_1000_NS8cuda_cub9__find_if7functorIS9_EEE10Policy1000ENSB_12zip_iteratorINS8_IJNSD_26transform_input_iterator_tIbNSI_INS8_IJNSB_6detail15normal_iteratorINSB_10device_ptrIiEEEESO_EEEEENSK_22tuple_binary_predicateINS7_7greaterIiEEEEEENSB_17counting_iteratorIlNSB_11use_defaultESX_SX_EEEEEEEPS9_jSF_S9_S9_NS7_10__identityEEEvT0_T1_T2_T3_T4_T6_ --------------------------
	.section	.nv.constant0._ZN3cub18CUB_300001_SM_10006detail6reduce28DeviceReduceSingleTileKernelINS2_10policy_hubIN4cuda3std3__45tupleIJblEEEjN6thrust24THRUST_300001_SM_1000_NS8cuda_cub9__find_if7functorIS9_EEE10Policy1000ENSB_12zip_iteratorINS8_IJNSD_26transform_input_iterator_tIbNSI_INS8_IJNSB_6detail15normal_iteratorINSB_10device_ptrIiEEEESO_EEEEENSK_22tuple_binary_predicateINS7_7greaterIiEEEEEENSB_17counting_iteratorIlNSB_11use_defaultESX_SX_EEEEEEEPS9_jSF_S9_S9_NS7_10__identityEEEvT0_T1_T2_T3_T4_T6_,"a",@progbits
	.sectionflags	@""
	.align	4
.nv.constant0._ZN3cub18CUB_300001_SM_10006detail6reduce28DeviceReduceSingleTileKernelINS2_10policy_hubIN4cuda3std3__45tupleIJblEEEjN6thrust24THRUST_300001_SM_1000_NS8cuda_cub9__find_if7functorIS9_EEE10Policy1000ENSB_12zip_iteratorINS8_IJNSD_26transform_input_iterator_tIbNSI_INS8_IJNSB_6detail15normal_iteratorINSB_10device_ptrIiEEEESO_EEEEENSK_22tuple_binary_predicateINS7_7greaterIiEEEEEENSB_17counting_iteratorIlNSB_11use_defaultESX_SX_EEEEEEEPS9_jSF_S9_S9_NS7_10__identityEEEvT0_T1_T2_T3_T4_T6_:
	.zero		961


//--------------------- .nv.constant0._ZN3cub18CUB_300001_SM_10006detail6reduce18DeviceReduceKernelINS2_10policy_hubIN4cuda3std3__45tupleIJblEEEyN6thrust24THRUST_300001_SM_1000_NS8cuda_cub9__find_if7functorIS9_EEE10Policy1000ENSB_12zip_iteratorINS8_IJNSD_26transform_input_iterator_tIbNSI_INS8_IJNSB_6detail15normal_iteratorINSB_10device_ptrIiEEEESO_EEEEENSK_22tuple_binary_predicateINS7_4lessIiEEEEEENSB_17counting_iteratorIlNSB_11use_defaultESX_SX_EEEEEEEySF_S9_NS7_10__identityEEEvT0_PT3_T1_NS0_13GridEvenShareIS15_EET2_T4_ --------------------------
	.section	.nv.constant0._ZN3cub18CUB_300001_SM_10006detail6reduce18DeviceReduceKernelINS2_10policy_hubIN4cuda3std3__45tupleIJblEEEyN6thrust24THRUST_300001_SM_1000_NS8cuda_cub9__find_if7functorIS9_EEE10Policy1000ENSB_12zip_iteratorINS8_IJNSD_26transform_input_iterator_tIbNSI_INS8_IJNSB_6detail15normal_iteratorINSB_10device_ptrIiEEEESO_EEEEENSK_22tuple_binary_predicateINS7_4lessIiEEEEEENSB_17counting_iteratorIlNSB_11use_defaultESX_SX_EEEEEEEySF_S9_NS7_10__identityEEEvT0_PT3_T1_NS0_13GridEvenShareIS15_EET2_T4_,"a",@progbits
	.sectionflags	@""
	.align	4
.nv.constant0._ZN3cub18CUB_300001_SM_10006detail6reduce18DeviceReduceKernelINS2_10policy_hubIN4cuda3std3__45tupleIJblEEEyN6thrust24THRUST_300001_SM_1000_NS8cuda_cub9__find_if7functorIS9_EEE10Policy1000ENSB_12zip_iteratorINS8_IJNSD_26transform_input_iterator_tIbNSI_INS8_IJNSB_6detail15normal_iteratorINSB_10device_ptrIiEEEESO_EEEEENSK_22tuple_binary_predicateINS7_4lessIiEEEEEENSB_17counting_iteratorIlNSB_11use_defaultESX_SX_EEEEEEEySF_S9_NS7_10__identityEEEvT0_PT3_T1_NS0_13GridEvenShareIS15_EET2_T4_:
	.zero		1018


//--------------------- .nv.constant0._ZN3cub18CUB_300001_SM_10006detail6reduce28DeviceReduceSingleTileKernelINS2_10policy_hubIN4cuda3std3__45tupleIJblEEEyN6thrust24THRUST_300001_SM_1000_NS8cuda_cub9__find_if7functorIS9_EEE10Policy1000ENSB_12zip_iteratorINS8_IJNSD_26transform_input_iterator_tIbNSI_INS8_IJNSB_6detail15normal_iteratorINSB_10device_ptrIiEEEESO_EEEEENSK_22tuple_binary_predicateINS7_4lessIiEEEEEENSB_17counting_iteratorIlNSB_11use_defaultESX_SX_EEEEEEEPS9_ySF_S9_S9_NS7_10__identityEEEvT0_T1_T2_T3_T4_T6_ --------------------------
	.section	.nv.constant0._ZN3cub18CUB_300001_SM_10006detail6reduce28DeviceReduceSingleTileKernelINS2_10policy_hubIN4cuda3std3__45tupleIJblEEEyN6thrust24THRUST_300001_SM_1000_NS8cuda_cub9__find_if7functorIS9_EEE10Policy1000ENSB_12zip_iteratorINS8_IJNSD_26transform_input_iterator_tIbNSI_INS8_IJNSB_6detail15normal_iteratorINSB_10device_ptrIiEEEESO_EEEEENSK_22tuple_binary_predicateINS7_4lessIiEEEEEENSB_17counting_iteratorIlNSB_11use_defaultESX_SX_EEEEEEEPS9_ySF_S9_S9_NS7_10__identityEEEvT0_T1_T2_T3_T4_T6_,"a",@progbits
	.sectionflags	@""
	.align	4
.nv.constant0._ZN3cub18CUB_300001_SM_10006detail6reduce28DeviceReduceSingleTileKernelINS2_10policy_hubIN4cuda3std3__45tupleIJblEEEyN6thrust24THRUST_300001_SM_1000_NS8cuda_cub9__find_if7functorIS9_EEE10Policy1000ENSB_12zip_iteratorINS8_IJNSD_26transform_input_iterator_tIbNSI_INS8_IJNSB_6detail15normal_iteratorINSB_10device_ptrIiEEEESO_EEEEENSK_22tuple_binary_predicateINS7_4lessIiEEEEEENSB_17counting_iteratorIlNSB_11use_defaultESX_SX_EEEEEEEPS9_ySF_S9_S9_NS7_10__identityEEEvT0_T1_T2_T3_T4_T6_:
	.zero		969


//--------------------- .nv.constant0._ZN3cub18CUB_300001_SM_10006detail6reduce18DeviceReduceKernelINS2_10policy_hubIN4cuda3std3__45tupleIJblEEEjN6thrust24THRUST_300001_SM_1000_NS8cuda_cub9__find_if7functorIS9_EEE10Policy1000ENSB_12zip_iteratorINS8_IJNSD_26transform_input_iterator_tIbNSI_INS8_IJNSB_6detail15normal_iteratorINSB_10device_ptrIiEEEESO_EEEEENSK_22tuple_binary_predicateINS7_4lessIiEEEEEENSB_17counting_iteratorIlNSB_11use_defaultESX_SX_EEEEEEEjSF_S9_NS7_10__identityEEEvT0_PT3_T1_NS0_13GridEvenShareIS15_EET2_T4_ --------------------------
	.section	.nv.constant0._ZN3cub18CUB_300001_SM_10006detail6reduce18DeviceReduceKernelINS2_10policy_hubIN4cuda3std3__45tupleIJblEEEjN6thrust24THRUST_300001_SM_1000_NS8cuda_cub9__find_if7functorIS9_EEE10Policy1000ENSB_12zip_iteratorINS8_IJNSD_26transform_input_iterator_tIbNSI_INS8_IJNSB_6detail15normal_iteratorINSB_10device_ptrIiEEEESO_EEEEENSK_22tuple_binary_predicateINS7_4lessIiEEEEEENSB_17counting_iteratorIlNSB_11use_defaultESX_SX_EEEEEEEjSF_S9_NS7_10__identityEEEvT0_PT3_T1_NS0_13GridEvenShareIS15_EET2_T4_,"a",@progbits
	.sectionflags	@""
	.align	4
.nv.constant0._ZN3cub18CUB_300001_SM_10006detail6reduce18DeviceReduceKernelINS2_10policy_hubIN4cuda3std3__45tupleIJblEEEjN6thrust24THRUST_300001_SM_1000_NS8cuda_cub9__find_if7functorIS9_EEE10Policy1000ENSB_12zip_iteratorINS8_IJNSD_26transform_input_iterator_tIbNSI_INS8_IJNSB_6detail15normal_iteratorINSB_10device_ptrIiEEEESO_EEEEENSK_22tuple_binary_predicateINS7_4lessIiEEEEEENSB_17counting_iteratorIlNSB_11use_defaultESX_SX_EEEEEEEjSF_S9_NS7_10__identityEEEvT0_PT3_T1_NS0_13GridEvenShareIS15_EET2_T4_:
	.zero		982


//--------------------- .nv.constant0._ZN3cub18CUB_300001_SM_10006detail6reduce28DeviceReduceSingleTileKernelINS2_10policy_hubIN4cuda3std3__45tupleIJblEEEjN6thrust24THRUST_300001_SM_1000_NS8cuda_cub9__find_if7functorIS9_EEE10Policy1000ENSB_12zip_iteratorINS8_IJNSD_26transform_input_iterator_tIbNSI_INS8_IJNSB_6detail15normal_iteratorINSB_10device_ptrIiEEEESO_EEEEENSK_22tuple_binary_predicateINS7_4lessIiEEEEEENSB_17counting_iteratorIlNSB_11use_defaultESX_SX_EEEEEEEPS9_jSF_S9_S9_NS7_10__identityEEEvT0_T1_T2_T3_T4_T6_ --------------------------
	.section	.nv.constant0._ZN3cub18CUB_300001_SM_10006detail6reduce28DeviceReduceSingleTileKernelINS2_10policy_hubIN4cuda3std3__45tupleIJblEEEjN6thrust24THRUST_300001_SM_1000_NS8cuda_cub9__find_if7functorIS9_EEE10Policy1000ENSB_12zip_iteratorINS8_IJNSD_26transform_input_iterator_tIbNSI_INS8_IJNSB_6detail15normal_iteratorINSB_10device_ptrIiEEEESO_EEEEENSK_22tuple_binary_predicateINS7_4lessIiEEEEEENSB_17counting_iteratorIlNSB_11use_defaultESX_SX_EEEEEEEPS9_jSF_S9_S9_NS7_10__identityEEEvT0_T1_T2_T3_T4_T6_,"a",@progbits
	.sectionflags	@""
	.align	4
.nv.constant0._ZN3cub18CUB_300001_SM_10006detail6reduce28DeviceReduceSingleTileKernelINS2_10policy_hubIN4cuda3std3__45tupleIJblEEEjN6thrust24THRUST_300001_SM_1000_NS8cuda_cub9__find_if7functorIS9_EEE10Policy1000ENSB_12zip_iteratorINS8_IJNSD_26transform_input_iterator_tIbNSI_INS8_IJNSB_6detail15normal_iteratorINSB_10device_ptrIiEEEESO_EEEEENSK_22tuple_binary_predicateINS7_4lessIiEEEEEENSB_17counting_iteratorIlNSB_11use_defaultESX_SX_EEEEEEEPS9_jSF_S9_S9_NS7_10__identityEEEvT0_T1_T2_T3_T4_T6_:
	.zero		961


//--------------------- .nv.constant0._ZN3cub18CUB_300001_SM_10006detail6reduce28DeviceReduceSingleTileKernelINS2_10policy_hubIiyN4cuda3std3__44plusIiEEE10Policy1000EPiSC_iS9_iiNS7_10__identityEEEvT0_T1_T2_T3_T4_T6_ --------------------------
	.section	.nv.constant0._ZN3cub18CUB_300001_SM_10006detail6reduce28DeviceReduceSingleTileKernelINS2_10policy_hubIiyN4cuda3std3__44plusIiEEE10Policy1000EPiSC_iS9_iiNS7_10__identityEEEvT0_T1_T2_T3_T4_T6_,"a",@progbits
	.sectionflags	@""
	.align	4
.nv.constant0._ZN3cub18CUB_300001_SM_10006detail6reduce28DeviceReduceSingleTileKernelINS2_10policy_hubIiyN4cuda3std3__44plusIiEEE10Policy1000EPiSC_iS9_iiNS7_10__identityEEEvT0_T1_T2_T3_T4_T6_:
	.zero		925


//--------------------- .nv.constant0._ZN3cub18CUB_300001_SM_10006detail6reduce18DeviceReduceKernelINS2_10policy_hubIiyN4cuda3std3__44plusIiEEE10Policy1000EN6thrust24THRUST_300001_SM_1000_NS18transform_iteratorINSD_12zip_functionINS7_10multipliesIiEEEENSD_12zip_iteratorINS7_5tupleIJNSD_6detail15normal_iteratorINSD_10device_ptrIiEEEESP_EEEEENSD_11use_defaultESS_EEyS9_iNS7_10__identityEEEvT0_PT3_T1_NS0_13GridEvenShareISY_EET2_T4_ --------------------------
	.section	.nv.constant0._ZN3cub18CUB_300001_SM_10006detail6reduce18DeviceReduceKernelINS2_10policy_hubIiyN4cuda3std3__44plusIiEEE10Policy1000EN6thrust24THRUST_300001_SM_1000_NS18transform_iteratorINSD_12zip_functionINS7_10multipliesIiEEEENSD_12zip_iteratorINS7_5tupleIJNSD_6detail15normal_iteratorINSD_10device_ptrIiEEEESP_EEEEENSD_11use_defaultESS_EEyS9_iNS7_10__identityEEEvT0_PT3_T1_NS0_13GridEvenShareISY_EET2_T4_,"a",@progbits
	.sectionflags	@""
	.align	4
.nv.constant0._ZN3cub18CUB_300001_SM_10006detail6reduce18DeviceReduceKernelINS2_10policy_hubIiyN4cuda3std3__44plusIiEEE10Policy1000EN6thrust24THRUST_300001_SM_1000_NS18transform_iteratorINSD_12zip_functionINS7_10multipliesIiEEEENSD_12zip_iteratorINS7_5tupleIJNSD_6detail15normal_iteratorINSD_10device_ptrIiEEEESP_EEEEENSD_11use_defaultESS_EEyS9_iNS7_10__identityEEEvT0_PT3_T1_NS0_13GridEvenShareISY_EET2_T4_:
	.zero		1010


//--------------------- .nv.constant0._ZN3cub18CUB_300001_SM_10006detail6reduce28DeviceReduceSingleTileKernelINS2_10policy_hubIiyN4cuda3std3__44plusIiEEE10Policy1000EN6thrust24THRUST_300001_SM_1000_NS18transform_iteratorINSD_12zip_functionINS7_10multipliesIiEEEENSD_12zip_iteratorINS7_5tupleIJNSD_6detail15normal_iteratorINSD_10device_ptrIiEEEESP_EEEEENSD_11use_defaultESS_EEPiyS9_iiNS7_10__identityEEEvT0_T1_T2_T3_T4_T6_ --------------------------
	.section	.nv.constant0._ZN3cub18CUB_300001_SM_10006detail6reduce28DeviceReduceSingleTileKernelINS2_10policy_hubIiyN4cuda3std3__44plusIiEEE10Policy1000EN6thrust24THRUST_300001_SM_1000_NS18transform_iteratorINSD_12zip_functionINS7_10multipliesIiEEEENSD_12zip_iteratorINS7_5tupleIJNSD_6detail15normal_iteratorINSD_10device_ptrIiEEEESP_EEEEENSD_11use_defaultESS_EEPiyS9_iiNS7_10__identityEEEvT0_T1_T2_T3_T4_T6_,"a",@progbits
	.sectionflags	@""
	.align	4
.nv.constant0._ZN3cub18CUB_300001_SM_10006detail6reduce28DeviceReduceSingleTileKernelINS2_10policy_hubIiyN4cuda3std3__44plusIiEEE10Policy1000EN6thrust24THRUST_300001_SM_1000_NS18transform_iteratorINSD_12zip_functionINS7_10multipliesIiEEEENSD_12zip_iteratorINS7_5tupleIJNSD_6detail15normal_iteratorINSD_10device_ptrIiEEEESP_EEEEENSD_11use_defaultESS_EEPiyS9_iiNS7_10__identityEEEvT0_T1_T2_T3_T4_T6_:
	.zero		945


//--------------------- .nv.constant0._ZN3cub18CUB_300001_SM_10006detail6reduce28DeviceReduceSingleTileKernelINS2_10policy_hubIijN4cuda3std3__44plusIiEEE10Policy1000EPiSC_iS9_iiNS7_10__identityEEEvT0_T1_T2_T3_T4_T6_ --------------------------
	.section	.nv.constant0._ZN3cub18CUB_300001_SM_10006detail6reduce28DeviceReduceSingleTileKernelINS2_10policy_hubIijN4cuda3std3__44plusIiEEE10Policy1000EPiSC_iS9_iiNS7_10__identityEEEvT0_T1_T2_T3_T4_T6_,"a",@progbits
	.sectionflags	@""
	.align	4
.nv.constant0._ZN3cub18CUB_300001_SM_10006detail6reduce28DeviceReduceSingleTileKernelINS2_10policy_hubIijN4cuda3std3__44plusIiEEE10Policy1000EPiSC_iS9_iiNS7_10__identityEEEvT0_T1_T2_T3_T4_T6_:
	.zero		925


//--------------------- .nv.constant0._ZN3cub18CUB_300001_SM_10006detail6reduce18DeviceReduceKernelINS2_10policy_hubIijN4cuda3std3__44plusIiEEE10Policy1000EN6thrust24THRUST_300001_SM_1000_NS18transform_iteratorINSD_12zip_functionINS7_10multipliesIiEEEENSD_12zip_iteratorINS7_5tupleIJNSD_6detail15normal_iteratorINSD_10device_ptrIiEEEESP_EEEEENSD_11use_defaultESS_EEjS9_iNS7_10__identityEEEvT0_PT3_T1_NS0_13GridEvenShareISY_EET2_T4_ --------------------------
	.section	.nv.constant0._ZN3cub18CUB_300001_SM_10006detail6reduce18DeviceReduceKernelINS2_10policy_hubIijN4cuda3std3__44plusIiEEE10Policy1000EN6thrust24THRUST_300001_SM_1000_NS18transform_iteratorINSD_12zip_functionINS7_10multipliesIiEEEENSD_12zip_iteratorINS7_5tupleIJNSD_6detail15normal_iteratorINSD_10device_ptrIiEEEESP_EEEEENSD_11use_defaultESS_EEjS9_iNS7_10__identityEEEvT0_PT3_T1_NS0_13GridEvenShareISY_EET2_T4_,"a",@progbits
	.sectionflags	@""
	.align	4
.nv.constant0._ZN3cub18CUB_300001_SM_10006detail6reduce18DeviceReduceKernelINS2_10policy_hubIijN4cuda3std3__44plusIiEEE10Policy1000EN6thrust24THRUST_300001_SM_1000_NS18transform_iteratorINSD_12zip_functionINS7_10multipliesIiEEEENSD_12zip_iteratorINS7_5tupleIJNSD_6detail15normal_iteratorINSD_10device_ptrIiEEEESP_EEEEENSD_11use_defaultESS_EEjS9_iNS7_10__identityEEEvT0_PT3_T1_NS0_13GridEvenShareISY_EET2_T4_:
	.zero		974


//--------------------- .nv.constant0._ZN3cub18CUB_300001_SM_10006detail6reduce28DeviceReduceSingleTileKernelINS2_10policy_hubIijN4cuda3std3__44plusIiEEE10Policy1000EN6thrust24THRUST_300001_SM_1000_NS18transform_iteratorINSD_12zip_functionINS7_10multipliesIiEEEENSD_12zip_iteratorINS7_5tupleIJNSD_6detail15normal_iteratorINSD_10device_ptrIiEEEESP_EEEEENSD_11use_defaultESS_EEPijS9_iiNS7_10__identityEEEvT0_T1_T2_T3_T4_T6_ --------------------------
	.section	.nv.constant0._ZN3cub18CUB_300001_SM_10006detail6reduce28DeviceReduceSingleTileKernelINS2_10policy_hubIijN4cuda3std3__44plusIiEEE10Policy1000EN6thrust24THRUST_300001_SM_1000_NS18transform_iteratorINSD_12zip_functionINS7_10multipliesIiEEEENSD_12zip_iteratorINS7_5tupleIJNSD_6detail15normal_iteratorINSD_10device_ptrIiEEEESP_EEEEENSD_11use_defaultESS_EEPijS9_iiNS7_10__identityEEEvT0_T1_T2_T3_T4_T6_,"a",@progbits
	.sectionflags	@""
	.align	4
.nv.constant0._ZN3cub18CUB_300001_SM_10006detail6reduce28DeviceReduceSingleTileKernelINS2_10policy_hubIijN4cuda3std3__44plusIiEEE10Policy1000EN6thrust24THRUST_300001_SM_1000_NS18transform_iteratorINSD_12zip_functionINS7_10multipliesIiEEEENSD_12zip_iteratorINS7_5tupleIJNSD_6detail15normal_iteratorINSD_10device_ptrIiEEEESP_EEEEENSD_11use_defaultESS_EEPijS9_iiNS7_10__identityEEEvT0_T1_T2_T3_T4_T6_:
	.zero		941


//--------------------- .nv.constant0._ZN3cub18CUB_300001_SM_10006detail6reduce28DeviceReduceSingleTileKernelINS2_10policy_hubIiyN4cuda3std3__410multipliesIiEEE10Policy1000EPiSC_iS9_iiNS7_10__identityEEEvT0_T1_T2_T3_T4_T6_ --------------------------
	.section	.nv.constant0._ZN3cub18CUB_300001_SM_10006detail6reduce28DeviceReduceSingleTileKernelINS2_10policy_hubIiyN4cuda3std3__410multipliesIiEEE10Policy1000EPiSC_iS9_iiNS7_10__identityEEEvT0_T1_T2_T3_T4_T6_,"a",@progbits
	.sectionflags	@""
	.align	4
.nv.constant0._ZN3cub18CUB_300001_SM_10006detail6reduce28DeviceReduceSingleTileKernelINS2_10policy_hubIiyN4cuda3std3__410multipliesIiEEE10Policy1000EPiSC_iS9_iiNS7_10__identityEEEvT0_T1_T2_T3_T4_T6_:
	.zero		925


//--------------------- .nv.constant0._ZN3cub18CUB_300001_SM_10006detail6reduce18DeviceReduceKernelINS2_10policy_hubIiyN4cuda3std3__410multipliesIiEEE10Policy1000EN6thrust24THRUST_300001_SM_1000_NS18transform_iteratorINSD_12zip_functionIS9_EENSD_12zip_iteratorINS7_5tupleIJNSD_6detail15normal_iteratorINSD_10device_ptrIiEEEESN_EEEEENSD_11use_defaultESQ_EEyS9_iNS7_10__identityEEEvT0_PT3_T1_NS0_13GridEvenShareISW_EET2_T4_ --------------------------
	.section	.nv.constant0._ZN3cub18CUB_300001_SM_10006detail6reduce18DeviceReduceKernelINS2_10policy_hubIiyN4cuda3std3__410multipliesIiEEE10Policy1000EN6thrust24THRUST_300001_SM_1000_NS18transform_iteratorINSD_12zip_functionIS9_EENSD_12zip_iteratorINS7_5tupleIJNSD_6detail15normal_iteratorINSD_10device_ptrIiEEEESN_EEEEENSD_11use_defaultESQ_EEyS9_iNS7_10__identityEEEvT0_PT3_T1_NS0_13GridEvenShareISW_EET2_T4_,"a",@progbits
	.sectionflags	@""
	.align	4
.nv.constant0._ZN3cub18CUB_300001_SM_10006detail6reduce18DeviceReduceKernelINS2_10policy_hubIiyN4cuda3std3__410multipliesIiEEE10Policy1000EN6thrust24THRUST_300001_SM_1000_NS18transform_iteratorINSD_12zip_functionIS9_EENSD_12zip_iteratorINS7_5tupleIJNSD_6detail15normal_iteratorINSD_10device_ptrIiEEEESN_EEEEENSD_11use_defaultESQ_EEyS9_iNS7_10__identityEEEvT0_PT3_T1_NS0_13GridEvenShareISW_EET2_T4_:
	.zero		1010


//--------------------- .nv.constant0._ZN3cub18CUB_300001_SM_10006detail6reduce28DeviceReduceSingleTileKernelINS2_10policy_hubIiyN4cuda3std3__410multipliesIiEEE10Policy1000EN6thrust24THRUST_300001_SM_1000_NS18transform_iteratorINSD_12zip_functionIS9_EENSD_12zip_iteratorINS7_5tupleIJNSD_6detail15normal_iteratorINSD_10device_ptrIiEEEESN_EEEEENSD_11use_defaultESQ_EEPiyS9_iiNS7_10__identityEEEvT0_T1_T2_T3_T4_T6_ --------------------------
	.section	.nv.constant0._ZN3cub18CUB_300001_SM_10006detail6reduce28DeviceReduceSingleTileKernelINS2_10policy_hubIiyN4cuda3std3__410multipliesIiEEE10Policy1000EN6thrust24THRUST_300001_SM_1000_NS18transform_iteratorINSD_12zip_functionIS9_EENSD_12zip_iteratorINS7_5tupleIJNSD_6detail15normal_iteratorINSD_10device_ptrIiEEEESN_EEEEENSD_11use_defaultESQ_EEPiyS9_iiNS7_10__identityEEEvT0_T1_T2_T3_T4_T6_,"a",@progbits
	.sectionflags	@""
	.align	4
.nv.constant0._ZN3cub18CUB_300001_SM_10006detail6reduce28DeviceReduceSingleTileKernelINS2_10policy_hubIiyN4cuda3std3__410multipliesIiEEE10Policy1000EN6thrust24THRUST_300001_SM_1000_NS18transform_iteratorINSD_12zip_functionIS9_EENSD_12zip_iteratorINS7_5tupleIJNSD_6detail15normal_iteratorINSD_10device_ptrIiEEEESN_EEEEENSD_11use_defaultESQ_EEPiyS9_iiNS7_10__identityEEEvT0_T1_T2_T3_T4_T6_:
	.zero		945


//--------------------- .nv.constant0._ZN3cub18CUB_300001_SM_10006detail6reduce28DeviceReduceSingleTileKernelINS2_10policy_hubIijN4cuda3std3__410multipliesIiEEE10Policy1000EPiSC_iS9_iiNS7_10__identityEEEvT0_T1_T2_T3_T4_T6_ --------------------------
	.section	.nv.constant0._ZN3cub18CUB_300001_SM_10006detail6reduce28DeviceReduceSingleTileKernelINS2_10policy_hubIijN4cuda3std3__410multipliesIiEEE10Policy1000EPiSC_iS9_iiNS7_10__identityEEEvT0_T1_T2_T3_T4_T6_,"a",@progbits
	.sectionflags	@""
	.align	4
.nv.constant0._ZN3cub18CUB_300001_SM_10006detail6reduce28DeviceReduceSingleTileKernelINS2_10policy_hubIijN4cuda3std3__410multipliesIiEEE10Policy1000EPiSC_iS9_iiNS7_10__identityEEEvT0_T1_T2_T3_T4_T6_:
	.zero		925


//--------------------- .nv.constant0._ZN3cub18CUB_300001_SM_10006detail6reduce18DeviceReduceKernelINS2_10policy_hubIijN4cuda3std3__410multipliesIiEEE10Policy1000EN6thrust24THRUST_300001_SM_1000_NS18transform_iteratorINSD_12zip_functionIS9_EENSD_12zip_iteratorINS7_5tupleIJNSD_6detail15normal_iteratorINSD_10device_ptrIiEEEESN_EEEEENSD_11use_defaultESQ_EEjS9_iNS7_10__identityEEEvT0_PT3_T1_NS0_13GridEvenShareISW_EET2_T4_ --------------------------
	.section	.nv.constant0._ZN3cub18CUB_300001_SM_10006detail6reduce18DeviceReduceKernelINS2_10policy_hubIijN4cuda3std3__410multipliesIiEEE10Policy1000EN6thrust24THRUST_300001_SM_1000_NS18transform_iteratorINSD_12zip_functionIS9_EENSD_12zip_iteratorINS7_5tupleIJNSD_6detail15normal_iteratorINSD_10device_ptrIiEEEESN_EEEEENSD_11use_defaultESQ_EEjS9_iNS7_10__identityEEEvT0_PT3_T1_NS0_13GridEvenShareISW_EET2_T4_,"a",@progbits
	.sectionflags	@""
	.align	4
.nv.constant0._ZN3cub18CUB_300001_SM_10006detail6reduce18DeviceReduceKernelINS2_10policy_hubIijN4cuda3std3__410multipliesIiEEE10Policy1000EN6thrust24THRUST_300001_SM_1000_NS18transform_iteratorINSD_12zip_functionIS9_EENSD_12zip_iteratorINS7_5tupleIJNSD_6detail15normal_iteratorINSD_10device_ptrIiEEEESN_EEEEENSD_11use_defaultESQ_EEjS9_iNS7_10__identityEEEvT0_PT3_T1_NS0_13GridEvenShareISW_EET2_T4_:
	.zero		974


//--------------------- .nv.constant0._ZN3cub18CUB_300001_SM_10006detail6reduce28DeviceReduceSingleTileKernelINS2_10policy_hubIijN4cuda3std3__410multipliesIiEEE10Policy1000EN6thrust24THRUST_300001_SM_1000_NS18transform_iteratorINSD_12zip_functionIS9_EENSD_12zip_iteratorINS7_5tupleIJNSD_6detail15normal_iteratorINSD_10device_ptrIiEEEESN_EEEEENSD_11use_defaultESQ_EEPijS9_iiNS7_10__identityEEEvT0_T1_T2_T3_T4_T6_ --------------------------
	.section	.nv.constant0._ZN3cub18CUB_300001_SM_10006detail6reduce28DeviceReduceSingleTileKernelINS2_10policy_hubIijN4cuda3std3__410multipliesIiEEE10Policy1000EN6thrust24THRUST_300001_SM_1000_NS18transform_iteratorINSD_12zip_functionIS9_EENSD_12zip_iteratorINS7_5tupleIJNSD_6detail15normal_iteratorINSD_10device_ptrIiEEEESN_EEEEENSD_11use_defaultESQ_EEPijS9_iiNS7_10__identityEEEvT0_T1_T2_T3_T4_T6_,"a",@progbits
	.sectionflags	@""
	.align	4
.nv.constant0._ZN3cub18CUB_300001_SM_10006detail6reduce28DeviceReduceSingleTileKernelINS2_10policy_hubIijN4cuda3std3__410multipliesIiEEE10Policy1000EN6thrust24THRUST_300001_SM_1000_NS18transform_iteratorINSD_12zip_functionIS9_EENSD_12zip_iteratorINS7_5tupleIJNSD_6detail15normal_iteratorINSD_10device_ptrIiEEEESN_EEEEENSD_11use_defaultESQ_EEPijS9_iiNS7_10__identityEEEvT0_T1_T2_T3_T4_T6_:
	.zero		941


//--------------------- .nv.constant0._ZN3cub18CUB_300001_SM_10006detail6reduce28DeviceReduceSingleTileKernelINS2_10policy_hubIN4cuda3std3__45tupleIJblEEEyN6thrust24THRUST_300001_SM_1000_NS8cuda_cub9__find_if7functorIS9_EEE10Policy1000EPS9_SI_iSF_S9_S9_NS7_10__identityEEEvT0_T1_T2_T3_T4_T6_ --------------------------
	.section	.nv.constant0._ZN3cub18CUB_300001_SM_10006detail6reduce28DeviceReduceSingleTileKernelINS2_10policy_hubIN4cuda3std3__45tupleIJblEEEyN6thrust24THRUST_300001_SM_1000_NS8cuda_cub9__find_if7functorIS9_EEE10Policy1000EPS9_SI_iSF_S9_S9_NS7_10__identityEEEvT0_T1_T2_T3_T4_T6_,"a",@progbits
	.sectionflags	@""
	.align	4
.nv.constant0._ZN3cub18CUB_300001_SM_10006detail6reduce28DeviceReduceSingleTileKernelINS2_10policy_hubIN4cuda3std3__45tupleIJblEEEyN6thrust24THRUST_300001_SM_1000_NS8cuda_cub9__find_if7functorIS9_EEE10Policy1000EPS9_SI_iSF_S9_S9_NS7_10__identityEEEvT0_T1_T2_T3_T4_T6_:
	.zero		937


//--------------------- .nv.constant0._ZN3cub18CUB_300001_SM_10006detail6reduce18DeviceReduceKernelINS2_10policy_hubIN4cuda3std3__45tupleIJblEEEyN6thrust24THRUST_300001_SM_1000_NS8cuda_cub9__find_if7functorIS9_EEE10Policy1000ENSB_12zip_iteratorINS8_IJNSD_26transform_input_iterator_tIbNSB_6detail15normal_iteratorINSB_10device_ptrIiEEEENSK_10functional5actorINSP_9compositeIJNSP_16operator_adaptorINS7_8equal_toIvEEEENSQ_INSP_8argumentILj0EEEEENSQ_INSP_5valueIiEEEEEEEEEEENSB_17counting_iteratorIlNSB_11use_defaultES16_S16_EEEEEEEySF_S9_NS7_10__identityEEEvT0_PT3_T1_NS0_13GridEvenShareIS1E_EET2_T4_ --------------------------
	.section	.nv.constant0._ZN3cub18CUB_300001_SM_10006detail6reduce18DeviceReduceKernelINS2_10policy_hubIN4cuda3std3__45tupleIJblEEEyN6thrust24THRUST_300001_SM_1000_NS8cuda_cub9__find_if7functorIS9_EEE10Policy1000ENSB_12zip_iteratorINS8_IJNSD_26transform_input_iterator_tIbNSB_6detail15normal_iteratorINSB_10device_ptrIiEEEENSK_10functional5actorINSP_9compositeIJNSP_16operator_adaptorINS7_8equal_toIvEEEENSQ_INSP_8argumentILj0EEEEENSQ_INSP_5valueIiEEEEEEEEEEENSB_17counting_iteratorIlNSB_11use_defaultES16_S16_EEEEEEEySF_S9_NS7_10__identityEEEvT0_PT3_T1_NS0_13GridEvenShareIS1E_EET2_T4_,"a",@progbits
	.sectionflags	@""
	.align	4
.nv.constant0._ZN3cub18CUB_300001_SM_10006detail6reduce18DeviceReduceKernelINS2_10policy_hubIN4cuda3std3__45tupleIJblEEEyN6thrust24THRUST_300001_SM_1000_NS8cuda_cub9__find_if7functorIS9_EEE10Policy1000ENSB_12zip_iteratorINS8_IJNSD_26transform_input_iterator_tIbNSB_6detail15normal_iteratorINSB_10device_ptrIiEEEENSK_10functional5actorINSP_9compositeIJNSP_16operator_adaptorINS7_8equal_toIvEEEENSQ_INSP_8argumentILj0EEEEENSQ_INSP_5valueIiEEEEEEEEEEENSB_17counting_iteratorIlNSB_11use_defaultES16_S16_EEEEEEEySF_S9_NS7_10__identityEEEvT0_PT3_T1_NS0_13GridEvenShareIS1E_EET2_T4_:
	.zero		1010


//--------------------- .nv.constant0._ZN3cub18CUB_300001_SM_10006detail6reduce28DeviceReduceSingleTileKernelINS2_10policy_hubIN4cuda3std3__45tupleIJblEEEyN6thrust24THRUST_300001_SM_1000_NS8cuda_cub9__find_if7functorIS9_EEE10Policy1000ENSB_12zip_iteratorINS8_IJNSD_26transform_input_iterator_tIbNSB_6detail15normal_iteratorINSB_10device_ptrIiEEEENSK_10functional5actorINSP_9compositeIJNSP_16operator_adaptorINS7_8equal_toIvEEEENSQ_INSP_8argumentILj0EEEEENSQ_INSP_5valueIiEEEEEEEEEEENSB_17counting_iteratorIlNSB_11use_defaultES16_S16_EEEEEEEPS9_ySF_S9_S9_NS7_10__identityEEEvT0_T1_T2_T3_T4_T6_ --------------------------
	.section	.nv.constant0._ZN3cub18CUB_300001_SM_10006detail6reduce28DeviceReduceSingleTileKernelINS2_10policy_hubIN4cuda3std3__45tupleIJblEEEyN6thrust24THRUST_300001_SM_1000_NS8cuda_cub9__find_if7functorIS9_EEE10Policy1000ENSB_12zip_iteratorINS8_IJNSD_26transform_input_iterator_tIbNSB_6detail15normal_iteratorINSB_10device_ptrIiEEEENSK_10functional5actorINSP_9compositeIJNSP_16operator_adaptorINS7_8equal_toIvEEEENSQ_INSP_8argumentILj0EEEEENSQ_INSP_5valueIiEEEEEEEEEEENSB_17counting_iteratorIlNSB_11use_defaultES16_S16_EEEEEEEPS9_ySF_S9_S9_NS7_10__identityEEEvT0_T1_T2_T3_T4_T6_,"a",@progbits
	.sectionflags	@""
	.align	4
.nv.constant0._ZN3cub18CUB_300001_SM_10006detail6reduce28DeviceReduceSingleTileKernelINS2_10policy_hubIN4cuda3std3__45tupleIJblEEEyN6thrust24THRUST_300001_SM_1000_NS8cuda_cub9__find_if7functorIS9_EEE10Policy1000ENSB_12zip_iteratorINS8_IJNSD_26transform_input_iterator_tIbNSB_6detail15normal_iteratorINSB_10device_ptrIiEEEENSK_10functional5actorINSP_9compositeIJNSP_16operator_adaptorINS7_8equal_toIvEEEENSQ_INSP_8argumentILj0EEEEENSQ_INSP_5valueIiEEEEEEEEEEENSB_17counting_iteratorIlNSB_11use_defaultES16_S16_EEEEEEEPS9_ySF_S9_S9_NS7_10__identityEEEvT0_T1_T2_T3_T4_T6_:
	.zero		961


//--------------------- .nv.constant0._ZN3cub18CUB_300001_SM_10006detail6reduce28DeviceReduceSingleTileKernelINS2_10policy_hubIN4cuda3std3__45tupleIJblEEEjN6thrust24THRUST_300001_SM_1000_NS8cuda_cub9__find_if7functorIS9_EEE10Policy1000EPS9_SI_iSF_S9_S9_NS7_10__identityEEEvT0_T1_T2_T3_T4_T6_ --------------------------
	.section	.nv.constant0._ZN3cub18CUB_300001_SM_10006detail6reduce28DeviceReduceSingleTileKernelINS2_10policy_hubIN4cuda3std3__45tupleIJblEEEjN6thrust24THRUST_300001_SM_1000_NS8cuda_cub9__find_if7functorIS9_EEE10Policy1000EPS9_SI_iSF_S9_S9_NS7_10__identityEEEvT0_T1_T2_T3_T4_T6_,"a",@progbits
	.sectionflags	@""
	.align	4
.nv.constant0._ZN3cub18CUB_300001_SM_10006detail6reduce28DeviceReduceSingleTileKernelINS2_10policy_hubIN4cuda3std3__45tupleIJblEEEjN6thrust24THRUST_300001_SM_1000_NS8cuda_cub9__find_if7functorIS9_EEE10Policy1000EPS9_SI_iSF_S9_S9_NS7_10__identityEEEvT0_T1_T2_T3_T4_T6_:
	.zero		937


//--------------------- .nv.constant0._ZN3cub18CUB_300001_SM_10006detail6reduce18DeviceReduceKernelINS2_10policy_hubIN4cuda3std3__45tupleIJblEEEjN6thrust24THRUST_300001_SM_1000_NS8cuda_cub9__find_if7functorIS9_EEE10Policy1000ENSB_12zip_iteratorINS8_IJNSD_26transform_input_iterator_tIbNSB_6detail15normal_iteratorINSB_10device_ptrIiEEEENSK_10functional5actorINSP_9compositeIJNSP_16operator_adaptorINS7_8equal_toIvEEEENSQ_INSP_8argumentILj0EEEEENSQ_INSP_5valueIiEEEEEEEEEEENSB_17counting_iteratorIlNSB_11use_defaultES16_S16_EEEEEEEjSF_S9_NS7_10__identityEEEvT0_PT3_T1_NS0_13GridEvenShareIS1E_EET2_T4_ --------------------------
	.section	.nv.constant0._ZN3cub18CUB_300001_SM_10006detail6reduce18DeviceReduceKernelINS2_10policy_hubIN4cuda3std3__45tupleIJblEEEjN6thrust24THRUST_300001_SM_1000_NS8cuda_cub9__find_if7functorIS9_EEE10Policy1000ENSB_12zip_iteratorINS8_IJNSD_26transform_input_iterator_tIbNSB_6detail15normal_iteratorINSB_10device_ptrIiEEEENSK_10functional5actorINSP_9compositeIJNSP_16operator_adaptorINS7_8equal_toIvEEEENSQ_INSP_8argumentILj0EEEEENSQ_INSP_5valueIiEEEEEEEEEEENSB_17counting_iteratorIlNSB_11use_defaultES16_S16_EEEEEEEjSF_S9_NS7_10__identityEEEvT0_PT3_T1_NS0_13GridEvenShareIS1E_EET2_T4_,"a",@progbits
	.sectionflags	@""
	.align	4
.nv.constant0._ZN3cub18CUB_300001_SM_10006detail6reduce18DeviceReduceKernelINS2_10policy_hubIN4cuda3std3__45tupleIJblEEEjN6thrust24THRUST_300001_SM_1000_NS8cuda_cub9__find_if7functorIS9_EEE10Policy1000ENSB_12zip_iteratorINS8_IJNSD_26transform_input_iterator_tIbNSB_6detail15normal_iteratorINSB_10device_ptrIiEEEENSK_10functional5actorINSP_9compositeIJNSP_16operator_adaptorINS7_8equal_toIvEEEENSQ_INSP_8argumentILj0EEEEENSQ_INSP_5valueIiEEEEEEEEEEENSB_17counting_iteratorIlNSB_11use_defaultES16_S16_EEEEEEEjSF_S9_NS7_10__identityEEEvT0_PT3_T1_NS0_13GridEvenShareIS1E_EET2_T4_:
	.zero		974


//--------------------- .nv.constant0._ZN3cub18CUB_300001_SM_10006detail6reduce28DeviceReduceSingleTileKernelINS2_10policy_hubIN4cuda3std3__45tupleIJblEEEjN6thrust24THRUST_300001_SM_1000_NS8cuda_cub9__find_if7functorIS9_EEE10Policy1000ENSB_12zip_iteratorINS8_IJNSD_26transform_input_iterator_tIbNSB_6detail15normal_iteratorINSB_10device_ptrIiEEEENSK_10functional5actorINSP_9compositeIJNSP_16operator_adaptorINS7_8equal_toIvEEEENSQ_INSP_8argumentILj0EEEEENSQ_INSP_5valueIiEEEEEEEEEEENSB_17counting_iteratorIlNSB_11use_defaultES16_S16_EEEEEEEPS9_jSF_S9_S9_NS7_10__identityEEEvT0_T1_T2_T3_T4_T6_ --------------------------
	.section	.nv.constant0._ZN3cub18CUB_300001_SM_10006detail6reduce28DeviceReduceSingleTileKernelINS2_10policy_hubIN4cuda3std3__45tupleIJblEEEjN6thrust24THRUST_300001_SM_1000_NS8cuda_cub9__find_if7functorIS9_EEE10Policy1000ENSB_12zip_iteratorINS8_IJNSD_26transform_input_iterator_tIbNSB_6detail15normal_iteratorINSB_10device_ptrIiEEEENSK_10functional5actorINSP_9compositeIJNSP_16operator_adaptorINS7_8equal_toIvEEEENSQ_INSP_8argumentILj0EEEEENSQ_INSP_5valueIiEEEEEEEEEEENSB_17counting_iteratorIlNSB_11use_defaultES16_S16_EEEEEEEPS9_jSF_S9_S9_NS7_10__identityEEEvT0_T1_T2_T3_T4_T6_,"a",@progbits
	.sectionflags	@""
	.align	4
.nv.constant0._ZN3cub18CUB_300001_SM_10006detail6reduce28DeviceReduceSingleTileKernelINS2_10policy_hubIN4cuda3std3__45tupleIJblEEEjN6thrust24THRUST_300001_SM_1000_NS8cuda_cub9__find_if7functorIS9_EEE10Policy1000ENSB_12zip_iteratorINS8_IJNSD_26transform_input_iterator_tIbNSB_6detail15normal_iteratorINSB_10device_ptrIiEEEENSK_10functional5actorINSP_9compositeIJNSP_16operator_adaptorINS7_8equal_toIvEEEENSQ_INSP_8argumentILj0EEEEENSQ_INSP_5valueIiEEEEEEEEEEENSB_17counting_iteratorIlNSB_11use_defaultES16_S16_EEEEEEEPS9_jSF_S9_S9_NS7_10__identityEEEvT0_T1_T2_T3_T4_T6_:
	.zero		953


//--------------------- .nv.constant0._ZN3cub18CUB_300001_SM_10006detail13unique_by_key28DeviceUniqueByKeySweepKernelINS2_10policy_hubIiiE10Policy1000EN6thrust24THRUST_300001_SM_1000_NS6detail15normal_iteratorINS8_10device_ptrIiEEEESD_SD_SD_PmNS0_13ScanTileStateIyLb1EEEN4cuda3std3__48equal_toIiEEyNS2_11VSMemHelperEEEvT0_T1_T2_T3_T4_T5_T6_T7_iNS1_7vsmem_tE --------------------------
	.section	.nv.constant0._ZN3cub18CUB_300001_SM_10006detail13unique_by_key28DeviceUniqueByKeySweepKernelINS2_10policy_hubIiiE10Policy1000EN6thrust24THRUST_300001_SM_1000_NS6detail15normal_iteratorINS8_10device_ptrIiEEEESD_SD_SD_PmNS0_13ScanTileStateIyLb1EEEN4cuda3std3__48equal_toIiEEyNS2_11VSMemHelperEEEvT0_T1_T2_T3_T4_T5_T6_T7_iNS1_7vsmem_tE,"a",@progbits
	.sectionflags	@""
	.align	4
.nv.constant0._ZN3cub18CUB_300001_SM_10006detail13unique_by_key28DeviceUniqueByKeySweepKernelINS2_10policy_hubIiiE10Policy1000EN6thrust24THRUST_300001_SM_1000_NS6detail15normal_iteratorINS8_10device_ptrIiEEEESD_SD_SD_PmNS0_13ScanTileStateIyLb1EEEN4cuda3std3__48equal_toIiEEyNS2_11VSMemHelperEEEvT0_T1_T2_T3_T4_T5_T6_T7_iNS1_7vsmem_tE:
	.zero		976


//--------------------- .nv.constant0._ZN3cub18CUB_300001_SM_10006detail13unique_by_key28DeviceUniqueByKeySweepKernelINS2_10policy_hubIiiE10Policy1000EN6thrust24THRUST_300001_SM_1000_NS6detail15normal_iteratorINS8_10device_ptrIiEEEESD_SD_SD_PjNS0_13ScanTileStateIjLb1EEEN4cuda3std3__48equal_toIiEEjNS2_11VSMemHelperEEEvT0_T1_T2_T3_T4_T5_T6_T7_iNS1_7vsmem_tE --------------------------
	.section	.nv.constant0._ZN3cub18CUB_300001_SM_10006detail13unique_by_key28DeviceUniqueByKeySweepKernelINS2_10policy_hubIiiE10Policy1000EN6thrust24THRUST_300001_SM_1000_NS6detail15normal_iteratorINS8_10device_ptrIiEEEESD_SD_SD_PjNS0_13ScanTileStateIjLb1EEEN4cuda3std3__48equal_toIiEEjNS2_11VSMemHelperEEEvT0_T1_T2_T3_T4_T5_T6_T7_iNS1_7vsmem_tE,"a",@progbits
	.sectionflags	@""
	.align	4
.nv.constant0._ZN3cub18CUB_300001_SM_10006detail13unique_by_key28DeviceUniqueByKeySweepKernelINS2_10policy_hubIiiE10Policy1000EN6thrust24THRUST_300001_SM_1000_NS6detail15normal_iteratorINS8_10device_ptrIiEEEESD_SD_SD_PjNS0_13ScanTileStateIjLb1EEEN4cuda3std3__48equal_toIiEEjNS2_11VSMemHelperEEEvT0_T1_T2_T3_T4_T5_T6_T7_iNS1_7vsmem_tE:
	.zero		968


//--------------------- .nv.constant0._ZN3cub18CUB_300001_SM_10006detail6select23DeviceSelectSweepKernelINS2_10policy_hubIiNS0_8NullTypeEiLb0ELNS0_10SelectImplE1EE10Policy1000EN6thrust24THRUST_300001_SM_1000_NS6detail15normal_iteratorINSA_10device_ptrIiEEEEPS5_SF_PlNS0_13ScanTileStateIiLb1EEEN4cuda3std3__410__not_fn_tINSB_10functional5actorINSO_9compositeIJNSO_16operator_adaptorINSM_8equal_toIvEEEENSP_INSO_8argumentILj0EEEEENSP_INSO_5valueIiEEEEEEEEEEES5_iNS2_19streaming_context_tIlLb1EEELS6_1EEEvT0_T1_T2_T3_T4_T5_T6_T7_iT8_NS1_7vsmem_tE --------------------------
	.section	.nv.constant0._ZN3cub18CUB_300001_SM_10006detail6select23DeviceSelectSweepKernelINS2_10policy_hubIiNS0_8NullTypeEiLb0ELNS0_10SelectImplE1EE10Policy1000EN6thrust24THRUST_300001_SM_1000_NS6detail15normal_iteratorINSA_10device_ptrIiEEEEPS5_SF_PlNS0_13ScanTileStateIiLb1EEEN4cuda3std3__410__not_fn_tINSB_10functional5actorINSO_9compositeIJNSO_16operator_adaptorINSM_8equal_toIvEEEENSP_INSO_8argumentILj0EEEEENSP_INSO_5valueIiEEEEEEEEEEES5_iNS2_19streaming_context_tIlLb1EEELS6_1EEEvT0_T1_T2_T3_T4_T5_T6_T7_iT8_NS1_7vsmem_tE,"a",@progbits
	.sectionflags	@""
	.align	4
.nv.constant0._ZN3cub18CUB_300001_SM_10006detail6select23DeviceSelectSweepKernelINS2_10policy_hubIiNS0_8NullTypeEiLb0ELNS0_10SelectImplE1EE10Policy1000EN6thrust24THRUST_300001_SM_1000_NS6detail15normal_iteratorINSA_10device_ptrIiEEEEPS5_SF_PlNS0_13ScanTileStateIiLb1EEEN4cuda3std3__410__not_fn_tINSB_10functional5actorINSO_9compositeIJNSO_16operator_adaptorINSM_8equal_toIvEEEENSP_INSO_8argumentILj0EEEEENSP_INSO_5valueIiEEEEEEEEEEES5_iNS2_19streaming_context_tIlLb1EEELS6_1EEEvT0_T1_T2_T3_T4_T5_T6_T7_iT8_NS1_7vsmem_tE:
	.zero		1008


//--------------------- .nv.constant0._ZN3cub18CUB_300001_SM_10006detail6select23DeviceSelectSweepKernelINS2_10policy_hubIiilLb1ELNS0_10SelectImplE2EE10Policy1000EN6thrust24THRUST_300001_SM_1000_NS6detail15normal_iteratorINS9_10device_ptrIiEEEESE_NS2_27partition_distinct_output_tISE_SE_EEPlNS0_13ScanTileStateIiLb1EEE7is_evenNS0_8NullTypeEiNS2_19streaming_context_tIlLb1EEELS5_2EEEvT0_T1_T2_T3_T4_T5_T6_T7_iT8_NS1_7vsmem_tE --------------------------
	.section	.nv.constant0._ZN3cub18CUB_300001_SM_10006detail6select23DeviceSelectSweepKernelINS2_10policy_hubIiilLb1ELNS0_10SelectImplE2EE10Policy1000EN6thrust24THRUST_300001_SM_1000_NS6detail15normal_iteratorINS9_10device_ptrIiEEEESE_NS2_27partition_distinct_output_tISE_SE_EEPlNS0_13ScanTileStateIiLb1EEE7is_evenNS0_8NullTypeEiNS2_19streaming_context_tIlLb1EEELS5_2EEEvT0_T1_T2_T3_T4_T5_T6_T7_iT8_NS1_7vsmem_tE,"a",@progbits
	.sectionflags	@""
	.align	4
.nv.constant0._ZN3cub18CUB_300001_SM_10006detail6select23DeviceSelectSweepKernelINS2_10policy_hubIiilLb1ELNS0_10SelectImplE2EE10Policy1000EN6thrust24THRUST_300001_SM_1000_NS6detail15normal_iteratorINS9_10device_ptrIiEEEESE_NS2_27partition_distinct_output_tISE_SE_EEPlNS0_13ScanTileStateIiLb1EEE7is_evenNS0_8NullTypeEiNS2_19streaming_context_tIlLb1EEELS5_2EEEvT0_T1_T2_T3_T4_T5_T6_T7_iT8_NS1_7vsmem_tE:
	.zero		1008


//--------------------- .nv.constant0._ZN3cub18CUB_300001_SM_10006detail6select23DeviceSelectSweepKernelINS2_10policy_hubIiiiLb1ELNS0_10SelectImplE2EE10Policy1000EN6thrust24THRUST_300001_SM_1000_NS6detail15normal_iteratorINS9_10device_ptrIiEEEESE_NS2_27partition_distinct_output_tISE_SE_EEPiNS0_13ScanTileStateIiLb1EEE7is_evenNS0_8NullTypeEiNS2_19streaming_context_tIiLb0EEELS5_2EEEvT0_T1_T2_T3_T4_T5_T6_T7_iT8_NS1_7vsmem_tE --------------------------
	.section	.nv.constant0._ZN3cub18CUB_300001_SM_10006detail6select23DeviceSelectSweepKernelINS2_10policy_hubIiiiLb1ELNS0_10SelectImplE2EE10Policy1000EN6thrust24THRUST_300001_SM_1000_NS6detail15normal_iteratorINS9_10device_ptrIiEEEESE_NS2_27partition_distinct_output_tISE_SE_EEPiNS0_13ScanTileStateIiLb1EEE7is_evenNS0_8NullTypeEiNS2_19streaming_context_tIiLb0EEELS5_2EEEvT0_T1_T2_T3_T4_T5_T6_T7_iT8_NS1_7vsmem_tE,"a",@progbits
	.sectionflags	@""
	.align	4
.nv.constant0._ZN3cub18CUB_300001_SM_10006detail6select23DeviceSelectSweepKernelINS2_10policy_hubIiiiLb1ELNS0_10SelectImplE2EE10Policy1000EN6thrust24THRUST_300001_SM_1000_NS6detail15normal_iteratorINS9_10device_ptrIiEEEESE_NS2_27partition_distinct_output_tISE_SE_EEPiNS0_13ScanTileStateIiLb1EEE7is_evenNS0_8NullTypeEiNS2_19streaming_context_tIiLb0EEELS5_2EEEvT0_T1_T2_T3_T4_T5_T6_T7_iT8_NS1_7vsmem_tE:
	.zero		968


//--------------------- .nv.constant0._ZN3cub18CUB_300001_SM_10006detail6select23DeviceSelectSweepKernelINS2_10policy_hubIiNS0_8NullTypeElLb1ELNS0_10SelectImplE2EE10Policy1000EN6thrust24THRUST_300001_SM_1000_NS6detail15normal_iteratorINSA_10device_ptrIiEEEEPS5_NS2_27partition_distinct_output_tISF_SF_EEPlNS0_13ScanTileStateIiLb1EEE7is_evenS5_iNS2_19streaming_context_tIlLb1EEELS6_2EEEvT0_T1_T2_T3_T4_T5_T6_T7_iT8_NS1_7vsmem_tE --------------------------
	.section	.nv.constant0._ZN3cub18CUB_300001_SM_10006detail6select23DeviceSelectSweepKernelINS2_10policy_hubIiNS0_8NullTypeElLb1ELNS0_10SelectImplE2EE10Policy1000EN6thrust24THRUST_300001_SM_1000_NS6detail15normal_iteratorINSA_10device_ptrIiEEEEPS5_NS2_27partition_distinct_output_tISF_SF_EEPlNS0_13ScanTileStateIiLb1EEE7is_evenS5_iNS2_19streaming_context_tIlLb1EEELS6_2EEEvT0_T1_T2_T3_T4_T5_T6_T7_iT8_NS1_7vsmem_tE,"a",@progbits
	.sectionflags	@""
	.align	4
.nv.constant0._ZN3cub18CUB_300001_SM_10006detail6select23DeviceSelectSweepKernelINS2_10policy_hubIiNS0_8NullTypeElLb1ELNS0_10SelectImplE2EE10Policy1000EN6thrust24THRUST_300001_SM_1000_NS6detail15normal_iteratorINSA_10device_ptrIiEEEEPS5_NS2_27partition_distinct_output_tISF_SF_EEPlNS0_13ScanTileStateIiLb1EEE7is_evenS5_iNS2_19streaming_context_tIlLb1EEELS6_2EEEvT0_T1_T2_T3_T4_T5_T6_T7_iT8_NS1_7vsmem_tE:
	.zero		1008


//--------------------- .nv.constant0._ZN3cub18CUB_300001_SM_10006detail6select23DeviceSelectSweepKernelINS2_10policy_hubIiNS0_8NullTypeEiLb1ELNS0_10SelectImplE2EE10Policy1000EN6thrust24THRUST_300001_SM_1000_NS6detail15normal_iteratorINSA_10device_ptrIiEEEEPS5_NS2_27partition_distinct_output_tISF_SF_EEPiNS0_13ScanTileStateIiLb1EEE7is_evenS5_iNS2_19streaming_context_tIiLb0EEELS6_2EEEvT0_T1_T2_T3_T4_T5_T6_T7_iT8_NS1_7vsmem_tE --------------------------
	.section	.nv.constant0._ZN3cub18CUB_300001_SM_10006detail6select23DeviceSelectSweepKernelINS2_10policy_hubIiNS0_8NullTypeEiLb1ELNS0_10SelectImplE2EE10Policy1000EN6thrust24THRUST_300001_SM_1000_NS6detail15normal_iteratorINSA_10device_ptrIiEEEEPS5_NS2_27partition_distinct_output_tISF_SF_EEPiNS0_13ScanTileStateIiLb1EEE7is_evenS5_iNS2_19streaming_context_tIiLb0EEELS6_2EEEvT0_T1_T2_T3_T4_T5_T6_T7_iT8_NS1_7vsmem_tE,"a",@progbits
	.sectionflags	@""
	.align	4
.nv.constant0._ZN3cub18CUB_300001_SM_10006detail6select23DeviceSelectSweepKernelINS2_10policy_hubIiNS0_8NullTypeEiLb1ELNS0_10SelectImplE2EE10Policy1000EN6thrust24THRUST_300001_SM_1000_NS6detail15normal_iteratorINSA_10device_ptrIiEEEEPS5_NS2_27partition_distinct_output_tISF_SF_EEPiNS0_13ScanTileStateIiLb1EEE7is_evenS5_iNS2_19streaming_context_tIiLb0EEELS6_2EEEvT0_T1_T2_T3_T4_T5_T6_T7_iT8_NS1_7vsmem_tE:
	.zero		968


//--------------------- .nv.constant0._ZN3cub18CUB_300001_SM_10006detail6select23DeviceSelectSweepKernelINS2_10policy_hubIiNS0_8NullTypeEiLb0ELNS0_10SelectImplE0EE10Policy1000EN6thrust24THRUST_300001_SM_1000_NS6detail15normal_iteratorINSA_10device_ptrIiEEEEPS5_SF_PlNS0_13ScanTileStateIiLb1EEEN4cuda3std3__410__not_fn_tINSB_14equal_to_valueIiEEEES5_iNS2_19streaming_context_tIlLb1EEELS6_0EEEvT0_T1_T2_T3_T4_T5_T6_T7_iT8_NS1_7vsmem_tE --------------------------
	.section	.nv.constant0._ZN3cub18CUB_300001_SM_10006detail6select23DeviceSelectSweepKernelINS2_10policy_hubIiNS0_8NullTypeEiLb0ELNS0_10SelectImplE0EE10Policy1000EN6thrust24THRUST_300001_SM_1000_NS6detail15normal_iteratorINSA_10device_ptrIiEEEEPS5_SF_PlNS0_13ScanTileStateIiLb1EEEN4cuda3std3__410__not_fn_tINSB_14equal_to_valueIiEEEES5_iNS2_19streaming_context_tIlLb1EEELS6_0EEEvT0_T1_T2_T3_T4_T5_T6_T7_iT8_NS1_7vsmem_tE,"a",@progbits
	.sectionflags	@""
	.align	4
.nv.constant0._ZN3cub18CUB_300001_SM_10006detail6select23DeviceSelectSweepKernelINS2_10policy_hubIiNS0_8NullTypeEiLb0ELNS0_10SelectImplE0EE10Policy1000EN6thrust24THRUST_300001_SM_1000_NS6detail15normal_iteratorINSA_10device_ptrIiEEEEPS5_SF_PlNS0_13ScanTileStateIiLb1EEEN4cuda3std3__410__not_fn_tINSB_14equal_to_valueIiEEEES5_iNS2_19streaming_context_tIlLb1EEELS6_0EEEvT0_T1_T2_T3_T4_T5_T6_T7_iT8_NS1_7vsmem_tE:
	.zero		1000


//--------------------- .nv.constant0._ZN3cub18CUB_300001_SM_10006detail6select23DeviceSelectSweepKernelINS2_10policy_hubIiilLb0ELNS0_10SelectImplE2EE10Policy1000EPiN6thrust24THRUST_300001_SM_1000_NS6detail15normal_iteratorINSA_10device_ptrIiEEEESF_PlNS0_13ScanTileStateIiLb1EEE7is_evenNS0_8NullTypeEiNS2_19streaming_context_tIlLb1EEELS5_2EEEvT0_T1_T2_T3_T4_T5_T6_T7_iT8_NS1_7vsmem_tE --------------------------
	.section	.nv.constant0._ZN3cub18CUB_300001_SM_10006detail6select23DeviceSelectSweepKernelINS2_10policy_hubIiilLb0ELNS0_10SelectImplE2EE10Policy1000EPiN6thrust24THRUST_300001_SM_1000_NS6detail15normal_iteratorINSA_10device_ptrIiEEEESF_PlNS0_13ScanTileStateIiLb1EEE7is_evenNS0_8NullTypeEiNS2_19streaming_context_tIlLb1EEELS5_2EEEvT0_T1_T2_T3_T4_T5_T6_T7_iT8_NS1_7vsmem_tE,"a",@progbits
	.sectionflags	@""
	.align	4
.nv.constant0._ZN3cub18CUB_300001_SM_10006detail6select23DeviceSelectSweepKernelINS2_10policy_hubIiilLb0ELNS0_10SelectImplE2EE10Policy1000EPiN6thrust24THRUST_300001_SM_1000_NS6detail15normal_iteratorINSA_10device_ptrIiEEEESF_PlNS0_13ScanTileStateIiLb1EEE7is_evenNS0_8NullTypeEiNS2_19streaming_context_tIlLb1EEELS5_2EEEvT0_T1_T2_T3_T4_T5_T6_T7_iT8_NS1_7vsmem_tE:
	.zero		1000


//--------------------- .nv.constant0._ZN3cub18CUB_300001_SM_10006detail6select23DeviceSelectSweepKernelINS2_10policy_hubIiiiLb0ELNS0_10SelectImplE2EE10Policy1000EPiN6thrust24THRUST_300001_SM_1000_NS6detail15normal_iteratorINSA_10device_ptrIiEEEESF_S8_NS0_13ScanTileStateIiLb1EEE7is_evenNS0_8NullTypeEiNS2_19streaming_context_tIiLb0EEELS5_2EEEvT0_T1_T2_T3_T4_T5_T6_T7_iT8_NS1_7vsmem_tE --------------------------
	.section	.nv.constant0._ZN3cub18CUB_300001_SM_10006detail6select23DeviceSelectSweepKernelINS2_10policy_hubIiiiLb0ELNS0_10SelectImplE2EE10Policy1000EPiN6thrust24THRUST_300001_SM_1000_NS6detail15normal_iteratorINSA_10device_ptrIiEEEESF_S8_NS0_13ScanTileStateIiLb1EEE7is_evenNS0_8NullTypeEiNS2_19streaming_context_tIiLb0EEELS5_2EEEvT0_T1_T2_T3_T4_T5_T6_T7_iT8_NS1_7vsmem_tE,"a",@progbits
	.sectionflags	@""
	.align	4
.nv.constant0._ZN3cub18CUB_300001_SM_10006detail6select23DeviceSelectSweepKernelINS2_10policy_hubIiiiLb0ELNS0_10SelectImplE2EE10Policy1000EPiN6thrust24THRUST_300001_SM_1000_NS6detail15normal_iteratorINSA_10device_ptrIiEEEESF_S8_NS0_13ScanTileStateIiLb1EEE7is_evenNS0_8NullTypeEiNS2_19streaming_context_tIiLb0EEELS5_2EEEvT0_T1_T2_T3_T4_T5_T6_T7_iT8_NS1_7vsmem_tE:
	.zero		960


//--------------------- .nv.constant0._ZN3cub18CUB_300001_SM_10006detail6select23DeviceSelectSweepKernelINS2_10policy_hubIiNS0_8NullTypeElLb0ELNS0_10SelectImplE2EE10Policy1000EPiPS5_N6thrust24THRUST_300001_SM_1000_NS6detail15normal_iteratorINSC_10device_ptrIiEEEEPlNS0_13ScanTileStateIiLb1EEE7is_evenS5_iNS2_19streaming_context_tIlLb1EEELS6_2EEEvT0_T1_T2_T3_T4_T5_T6_T7_iT8_NS1_7vsmem_tE --------------------------
	.section	.nv.constant0._ZN3cub18CUB_300001_SM_10006detail6select23DeviceSelectSweepKernelINS2_10policy_hubIiNS0_8NullTypeElLb0ELNS0_10SelectImplE2EE10Policy1000EPiPS5_N6thrust24THRUST_300001_SM_1000_NS6detail15normal_iteratorINSC_10device_ptrIiEEEEPlNS0_13ScanTileStateIiLb1EEE7is_evenS5_iNS2_19streaming_context_tIlLb1EEELS6_2EEEvT0_T1_T2_T3_T4_T5_T6_T7_iT8_NS1_7vsmem_tE,"a",@progbits
	.sectionflags	@""
	.align	4
.nv.constant0._ZN3cub18CUB_300001_SM_10006detail6select23DeviceSelectSweepKernelINS2_10policy_hubIiNS0_8NullTypeElLb0ELNS0_10SelectImplE2EE10Policy1000EPiPS5_N6thrust24THRUST_300001_SM_1000_NS6detail15normal_iteratorINSC_10device_ptrIiEEEEPlNS0_13ScanTileStateIiLb1EEE7is_evenS5_iNS2_19streaming_context_tIlLb1EEELS6_2EEEvT0_T1_T2_T3_T4_T5_T6_T7_iT8_NS1_7vsmem_tE:
	.zero		1000


//--------------------- .nv.constant0._ZN3cub18CUB_300001_SM_10006detail6select23DeviceSelectSweepKernelINS2_10policy_hubIiNS0_8NullTypeEiLb0ELNS0_10SelectImplE2EE10Policy1000EPiPS5_N6thrust24THRUST_300001_SM_1000_NS6detail15normal_iteratorINSC_10device_ptrIiEEEES9_NS0_13ScanTileStateIiLb1EEE7is_evenS5_iNS2_19streaming_context_tIiLb0EEELS6_2EEEvT0_T1_T2_T3_T4_T5_T6_T7_iT8_NS1_7vsmem_tE --------------------------
	.section	.nv.constant0._ZN3cub18CUB_300001_SM_10006detail6select23DeviceSelectSweepKernelINS2_10policy_hubIiNS0_8NullTypeEiLb0ELNS0_10SelectImplE2EE10Policy1000EPiPS5_N6thrust24THRUST_300001_SM_1000_NS6detail15normal_iteratorINSC_10device_ptrIiEEEES9_NS0_13ScanTileStateIiLb1EEE7is_evenS5_iNS2_19streaming_context_tIiLb0EEELS6_2EEEvT0_T1_T2_T3_T4_T5_T6_T7_iT8_NS1_7vsmem_tE,"a",@progbits
	.sectionflags	@""
	.align	4
.nv.constant0._ZN3cub18CUB_300001_SM_10006detail6select23DeviceSelectSweepKernelINS2_10policy_hubIiNS0_8NullTypeEiLb0ELNS0_10SelectImplE2EE10Policy1000EPiPS5_N6thrust24THRUST_300001_SM_1000_NS6detail15normal_iteratorINSC_10device_ptrIiEEEES9_NS0_13ScanTileStateIiLb1EEE7is_evenS5_iNS2_19streaming_context_tIiLb0EEELS6_2EEEvT0_T1_T2_T3_T4_T5_T6_T7_iT8_NS1_7vsmem_tE:
	.zero		960


//--------------------- .nv.constant0._ZN3cub18CUB_300001_SM_10006detail4scan16DeviceScanKernelINS2_10policy_hubIiiimN4cuda3std3__44plusIiEEE10Policy1000EN6thrust24THRUST_300001_SM_1000_NS18transform_iteratorINS7_6negateIiEENSD_6detail15normal_iteratorINSD_10device_ptrIiEEEEiiEESL_NS0_13ScanTileStateIiLb1EEES9_NS0_8NullTypeEmiLb0ESP_EEvT0_T1_T2_iT3_T4_T5_ --------------------------
	.section	.nv.constant0._ZN3cub18CUB_300001_SM_10006detail4scan16DeviceScanKernelINS2_10policy_hubIiiimN4cuda3std3__44plusIiEEE10Policy1000EN6thrust24THRUST_300001_SM_1000_NS18transform_iteratorINS7_6negateIiEENSD_6detail15normal_iteratorINSD_10device_ptrIiEEEEiiEESL_NS0_13ScanTileStateIiLb1EEES9_NS0_8NullTypeEmiLb0ESP_EEvT0_T1_T2_iT3_T4_T5_,"a",@progbits
	.sectionflags	@""
	.align	4
.nv.constant0._ZN3cub18CUB_300001_SM_10006detail4scan16DeviceScanKernelINS2_10policy_hubIiiimN4cuda3std3__44plusIiEEE10Policy1000EN6thrust24THRUST_300001_SM_1000_NS18transform_iteratorINS7_6negateIiEENSD_6detail15normal_iteratorINSD_10device_ptrIiEEEEiiEESL_NS0_13ScanTileStateIiLb1EEES9_NS0_8NullTypeEmiLb0ESP_EEvT0_T1_T2_iT3_T4_T5_:
	.zero		944


//--------------------- .nv.constant0._ZN3cub18CUB_300001_SM_10006detail4scan16DeviceScanKernelINS2_10policy_hubIiiijN4cuda3std3__44plusIiEEE10Policy1000EN6thrust24THRUST_300001_SM_1000_NS18transform_iteratorINS7_6negateIiEENSD_6detail15normal_iteratorINSD_10device_ptrIiEEEEiiEESL_NS0_13ScanTileStateIiLb1EEES9_NS0_8NullTypeEjiLb0ESP_EEvT0_T1_T2_iT3_T4_T5_ --------------------------
	.section	.nv.constant0._ZN3cub18CUB_300001_SM_10006detail4scan16DeviceScanKernelINS2_10policy_hubIiiijN4cuda3std3__44plusIiEEE10Policy1000EN6thrust24THRUST_300001_SM_1000_NS18transform_iteratorINS7_6negateIiEENSD_6detail15normal_iteratorINSD_10device_ptrIiEEEEiiEESL_NS0_13ScanTileStateIiLb1EEES9_NS0_8NullTypeEjiLb0ESP_EEvT0_T1_T2_iT3_T4_T5_,"a",@progbits
	.sectionflags	@""
	.align	4
.nv.constant0._ZN3cub18CUB_300001_SM_10006detail4scan16DeviceScanKernelINS2_10policy_hubIiiijN4cuda3std3__44plusIiEEE10Policy1000EN6thrust24THRUST_300001_SM_1000_NS18transform_iteratorINS7_6negateIiEENSD_6detail15normal_iteratorINSD_10device_ptrIiEEEEiiEESL_NS0_13ScanTileStateIiLb1EEES9_NS0_8NullTypeEjiLb0ESP_EEvT0_T1_T2_iT3_T4_T5_:
	.zero		940


//--------------------- .nv.constant0._ZN3cub18CUB_300001_SM_10006detail4scan16DeviceScanKernelINS2_10policy_hubIiiimN4cuda3std3__44plusIiEEE10Policy1000EN6thrust24THRUST_300001_SM_1000_NS18transform_iteratorINS7_6negateIiEENSD_6detail15normal_iteratorINSD_10device_ptrIiEEEEiiEESL_NS0_13ScanTileStateIiLb1EEES9_NS1_10InputValueIiPiEEmiLb0EiEEvT0_T1_T2_iT3_T4_T5_ --------------------------
	.section	.nv.constant0._ZN3cub18CUB_300001_SM_10006detail4scan16DeviceScanKernelINS2_10policy_hubIiiimN4cuda3std3__44plusIiEEE10Policy1000EN6thrust24THRUST_300001_SM_1000_NS18transform_iteratorINS7_6negateIiEENSD_6detail15normal_iteratorINSD_10device_ptrIiEEEEiiEESL_NS0_13ScanTileStateIiLb1EEES9_NS1_10InputValueIiPiEEmiLb0EiEEvT0_T1_T2_iT3_T4_T5_,"a",@progbits
	.sectionflags	@""
	.align	4
.nv.constant0._ZN3cub18CUB_300001_SM_10006detail4scan16DeviceScanKernelINS2_10policy_hubIiiimN4cuda3std3__44plusIiEEE10Policy1000EN6thrust24THRUST_300001_SM_1000_NS18transform_iteratorINS7_6negateIiEENSD_6detail15normal_iteratorINSD_10device_ptrIiEEEEiiEESL_NS0_13ScanTileStateIiLb1EEES9_NS1_10InputValueIiPiEEmiLb0EiEEvT0_T1_T2_iT3_T4_T5_:
	.zero		960


//--------------------- .nv.constant0._ZN3cub18CUB_300001_SM_10006detail4scan16DeviceScanKernelINS2_10policy_hubIiiijN4cuda3std3__44plusIiEEE10Policy1000EN6thrust24THRUST_300001_SM_1000_NS18transform_iteratorINS7_6negateIiEENSD_6detail15normal_iteratorINSD_10device_ptrIiEEEEiiEESL_NS0_13ScanTileStateIiLb1EEES9_NS1_10InputValueIiPiEEjiLb0EiEEvT0_T1_T2_iT3_T4_T5_ --------------------------
	.section	.nv.constant0._ZN3cub18CUB_300001_SM_10006detail4scan16DeviceScanKernelINS2_10policy_hubIiiijN4cuda3std3__44plusIiEEE10Policy1000EN6thrust24THRUST_300001_SM_1000_NS18transform_iteratorINS7_6negateIiEENSD_6detail15normal_iteratorINSD_10device_ptrIiEEEEiiEESL_NS0_13ScanTileStateIiLb1EEES9_NS1_10InputValueIiPiEEjiLb0EiEEvT0_T1_T2_iT3_T4_T5_,"a",@progbits
	.sectionflags	@""
	.align	4
.nv.constant0._ZN3cub18CUB_300001_SM_10006detail4scan16DeviceScanKernelINS2_10policy_hubIiiijN4cuda3std3__44plusIiEEE10Policy1000EN6thrust24THRUST_300001_SM_1000_NS18transform_iteratorINS7_6negateIiEENSD_6detail15normal_iteratorINSD_10device_ptrIiEEEEiiEESL_NS0_13ScanTileStateIiLb1EEES9_NS1_10InputValueIiPiEEjiLb0EiEEvT0_T1_T2_iT3_T4_T5_:
	.zero		956


//--------------------- .nv.constant0._ZN3cub18CUB_300001_SM_10006detail4scan23DeviceCompactInitKernelINS0_13ScanTileStateIiLb1EEEPlEEvT_iT0_ --------------------------
	.section	.nv.constant0._ZN3cub18CUB_300001_SM_10006detail4scan23DeviceCompactInitKernelINS0_13ScanTileStateIiLb1EEEPlEEvT_iT0_,"a",@progbits
	.sectionflags	@""
	.align	4
.nv.constant0._ZN3cub18CUB_300001_SM_10006detail4scan23DeviceCompactInitKernelINS0_13ScanTileStateIiLb1EEEPlEEvT_iT0_:
	.zero		920


//--------------------- .nv.constant0._ZN3cub18CUB_300001_SM_10006detail4scan23DeviceCompactInitKernelINS0_13ScanTileStateIiLb1EEEPiEEvT_iT0_ --------------------------
	.section	.nv.constant0._ZN3cub18CUB_300001_SM_10006detail4scan23DeviceCompactInitKernelINS0_13ScanTileStateIiLb1EEEPiEEvT_iT0_,"a",@progbits
	.sectionflags	@""
	.align	4
.nv.constant0._ZN3cub18CUB_300001_SM_10006detail4scan23DeviceCompactInitKernelINS0_13ScanTileStateIiLb1EEEPiEEvT_iT0_:
	.zero		920


//--------------------- .nv.constant0._ZN3cub18CUB_300001_SM_10006detail4scan23DeviceCompactInitKernelINS0_13ScanTileStateIyLb1EEEPmEEvT_iT0_ --------------------------
	.section	.nv.constant0._ZN3cub18CUB_300001_SM_10006detail4scan23DeviceCompactInitKernelINS0_13ScanTileStateIyLb1EEEPmEEvT_iT0_,"a",@progbits
	.sectionflags	@""
	.align	4
.nv.constant0._ZN3cub18CUB_300001_SM_10006detail4scan23DeviceCompactInitKernelINS0_13ScanTileStateIyLb1EEEPmEEvT_iT0_:
	.zero		920


//--------------------- .nv.constant0._ZN3cub18CUB_300001_SM_10006detail4scan23DeviceCompactInitKernelINS0_13ScanTileStateIjLb1EEEPjEEvT_iT0_ --------------------------
	.section	.nv.constant0._ZN3cub18CUB_300001_SM_10006detail4scan23DeviceCompactInitKernelINS0_13ScanTileStateIjLb1EEEPjEEvT_iT0_,"a",@progbits
	.sectionflags	@""
	.align	4
.nv.constant0._ZN3cub18CUB_300001_SM_10006detail4scan23DeviceCompactInitKernelINS0_13ScanTileStateIjLb1EEEPjEEvT_iT0_:
	.zero		920


//--------------------- .nv.constant0._ZN3cub18CUB_300001_SM_10006detail4scan16DeviceScanKernelINS2_10policy_hubIiiimN4cuda3__47maximumIiEEE10Policy1000EN6thrust24THRUST_300001_SM_1000_NS6detail15normal_iteratorINSC_10device_ptrIiEEEESH_NS0_13ScanTileStateIiLb1EEES8_NS1_10InputValueIiPiEEmiLb0EiEEvT0_T1_T2_iT3_T4_T5_ --------------------------
	.section	.nv.constant0._ZN3cub18CUB_300001_SM_10006detail4scan16DeviceScanKernelINS2_10policy_hubIiiimN4cuda3__47maximumIiEEE10Policy1000EN6thrust24THRUST_300001_SM_1000_NS6detail15normal_iteratorINSC_10device_ptrIiEEEESH_NS0_13ScanTileStateIiLb1EEES8_NS1_10InputValueIiPiEEmiLb0EiEEvT0_T1_T2_iT3_T4_T5_,"a",@progbits
	.sectionflags	@""
	.align	4
.nv.constant0._ZN3cub18CUB_300001_SM_10006detail4scan16DeviceScanKernelINS2_10policy_hubIiiimN4cuda3__47maximumIiEEE10Policy1000EN6thrust24THRUST_300001_SM_1000_NS6detail15normal_iteratorINSC_10device_ptrIiEEEESH_NS0_13ScanTileStateIiLb1EEES8_NS1_10InputValueIiPiEEmiLb0EiEEvT0_T1_T2_iT3_T4_T5_:
	.zero		952


//--------------------- .nv.constant0._ZN3cub18CUB_300001_SM_10006detail4scan16DeviceScanKernelINS2_10policy_hubIiiijN4cuda3__47maximumIiEEE10Policy1000EN6thrust24THRUST_300001_SM_1000_NS6detail15normal_iteratorINSC_10device_ptrIiEEEESH_NS0_13ScanTileStateIiLb1EEES8_NS1_10InputValueIiPiEEjiLb0EiEEvT0_T1_T2_iT3_T4_T5_ --------------------------
	.section	.nv.constant0._ZN3cub18CUB_300001_SM_10006detail4scan16DeviceScanKernelINS2_10policy_hubIiiijN4cuda3__47maximumIiEEE10Policy1000EN6thrust24THRUST_300001_SM_1000_NS6detail15normal_iteratorINSC_10device_ptrIiEEEESH_NS0_13ScanTileStateIiLb1EEES8_NS1_10InputValueIiPiEEjiLb0EiEEvT0_T1_T2_iT3_T4_T5_,"a",@progbits
	.sectionflags	@""
	.align	4
.nv.constant0._ZN3cub18CUB_300001_SM_10006detail4scan16DeviceScanKernelINS2_10policy_hubIiiijN4cuda3__47maximumIiEEE10Policy1000EN6thrust24THRUST_300001_SM_1000_NS6detail15normal_iteratorINSC_10device_ptrIiEEEESH_NS0_13ScanTileStateIiLb1EEES8_NS1_10InputValueIiPiEEjiLb0EiEEvT0_T1_T2_iT3_T4_T5_:
	.zero		948


//--------------------- .nv.constant0._ZN3cub18CUB_300001_SM_10006detail4scan16DeviceScanKernelINS2_10policy_hubIiiimN4cuda3std3__44plusIvEEE10Policy1000EN6thrust24THRUST_300001_SM_1000_NS6detail15normal_iteratorINSD_10device_ptrIiEEEESI_NS0_13ScanTileStateIiLb1EEES9_NS1_10InputValueIiPiEEmiLb0EiEEvT0_T1_T2_iT3_T4_T5_ --------------------------
	.section	.nv.constant0._ZN3cub18CUB_300001_SM_10006detail4scan16DeviceScanKernelINS2_10policy_hubIiiimN4cuda3std3__44plusIvEEE10Policy1000EN6thrust24THRUST_300001_SM_1000_NS6detail15normal_iteratorINSD_10device_ptrIiEEEESI_NS0_13ScanTileStateIiLb1EEES9_NS1_10InputValueIiPiEEmiLb0EiEEvT0_T1_T2_iT3_T4_T5_,"a",@progbits
	.sectionflags	@""
	.align	4
.nv.constant0._ZN3cub18CUB_300001_SM_10006detail4scan16DeviceScanKernelINS2_10policy_hubIiiimN4cuda3std3__44plusIvEEE10Policy1000EN6thrust24THRUST_300001_SM_1000_NS6detail15normal_iteratorINSD_10device_ptrIiEEEESI_NS0_13ScanTileStateIiLb1EEES9_NS1_10InputValueIiPiEEmiLb0EiEEvT0_T1_T2_iT3_T4_T5_:
	.zero		952


//--------------------- .nv.constant0._ZN3cub18CUB_300001_SM_10006detail4scan16DeviceScanKernelINS2_10policy_hubIiiijN4cuda3std3__44plusIvEEE10Policy1000EN6thrust24THRUST_300001_SM_1000_NS6detail15normal_iteratorINSD_10device_ptrIiEEEESI_NS0_13ScanTileStateIiLb1EEES9_NS1_10InputValueIiPiEEjiLb0EiEEvT0_T1_T2_iT3_T4_T5_ --------------------------
	.section	.nv.constant0._ZN3cub18CUB_300001_SM_10006detail4scan16DeviceScanKernelINS2_10policy_hubIiiijN4cuda3std3__44plusIvEEE10Policy1000EN6thrust24THRUST_300001_SM_1000_NS6detail15normal_iteratorINSD_10device_ptrIiEEEESI_NS0_13ScanTileStateIiLb1EEES9_NS1_10InputValueIiPiEEjiLb0EiEEvT0_T1_T2_iT3_T4_T5_,"a",@progbits
	.sectionflags	@""
	.align	4
.nv.constant0._ZN3cub18CUB_300001_SM_10006detail4scan16DeviceScanKernelINS2_10policy_hubIiiijN4cuda3std3__44plusIvEEE10Policy1000EN6thrust24THRUST_300001_SM_1000_NS6detail15normal_iteratorINSD_10device_ptrIiEEEESI_NS0_13ScanTileStateIiLb1EEES9_NS1_10InputValueIiPiEEjiLb0EiEEvT0_T1_T2_iT3_T4_T5_:
	.zero		948


//--------------------- .nv.constant0._ZN3cub18CUB_300001_SM_10006detail4scan20DeviceScanInitKernelINS0_13ScanTileStateIiLb1EEEEEvT_i --------------------------
	.section	.nv.constant0._ZN3cub18CUB_300001_SM_10006detail4scan20DeviceScanInitKernelINS0_13ScanTileStateIiLb1EEEEEvT_i,"a",@progbits
	.sectionflags	@""
	.align	4
.nv.constant0._ZN3cub18CUB_300001_SM_10006detail4scan20DeviceScanInitKernelINS0_13ScanTileStateIiLb1EEEEEvT_i:
	.zero		908


//--------------------- .nv.constant0._ZN3cub18CUB_300001_SM_10006detail9transform16transform_kernelINS2_10policy_hubILb1EN4cuda3std3__45tupleIJN6thrust24THRUST_300001_SM_1000_NS6detail15normal_iteratorINSA_10device_ptrIiEEEEEEEE10policy1000ElNSA_8cuda_cub9__replace14new_value_if_fINSB_14equal_to_valueIiEEiiEESF_JPiEEEvT0_iT1_T2_DpNS2_10kernel_argIT3_EE --------------------------
	.section	.nv.constant0._ZN3cub18CUB_300001_SM_10006detail9transform16transform_kernelINS2_10policy_hubILb1EN4cuda3std3__45tupleIJN6thrust24THRUST_300001_SM_1000_NS6detail15normal_iteratorINSA_10device_ptrIiEEEEEEEE10policy1000ElNSA_8cuda_cub9__replace14new_value_if_fINSB_14equal_to_valueIiEEiiEESF_JPiEEEvT0_iT1_T2_DpNS2_10kernel_argIT3_EE,"a",@progbits
	.sectionflags	@""
	.align	4
.nv.constant0._ZN3cub18CUB_300001_SM_10006detail9transform16transform_kernelINS2_10policy_hubILb1EN4cuda3std3__45tupleIJN6thrust24THRUST_300001_SM_1000_NS6detail15normal_iteratorINSA_10device_ptrIiEEEEEEEE10policy1000ElNSA_8cuda_cub9__replace14new_value_if_fINSB_14equal_to_valueIiEEiiEESF_JPiEEEvT0_iT1_T2_DpNS2_10kernel_argIT3_EE:
	.zero		944


//--------------------- .nv.constant0._ZN3cub18CUB_300001_SM_10006detail9transform16transform_kernelINS2_10policy_hubILb1EN4cuda3std3__45tupleIJN6thrust24THRUST_300001_SM_1000_NS6detail15normal_iteratorINSA_10device_ptrIiEEEEEEEE10policy1000EiNSA_8cuda_cub9__replace14new_value_if_fINSB_14equal_to_valueIiEEiiEESF_JPiEEEvT0_iT1_T2_DpNS2_10kernel_argIT3_EE --------------------------
	.section	.nv.constant0._ZN3cub18CUB_300001_SM_10006detail9transform16transform_kernelINS2_10policy_hubILb1EN4cuda3std3__45tupleIJN6thrust24THRUST_300001_SM_1000_NS6detail15normal_iteratorINSA_10device_ptrIiEEEEEEEE10policy1000EiNSA_8cuda_cub9__replace14new_value_if_fINSB_14equal_to_valueIiEEiiEESF_JPiEEEvT0_iT1_T2_DpNS2_10kernel_argIT3_EE,"a",@progbits
	.sectionflags	@""
	.align	4
.nv.constant0._ZN3cub18CUB_300001_SM_10006detail9transform16transform_kernelINS2_10policy_hubILb1EN4cuda3std3__45tupleIJN6thrust24THRUST_300001_SM_1000_NS6detail15normal_iteratorINSA_10device_ptrIiEEEEEEEE10policy1000EiNSA_8cuda_cub9__replace14new_value_if_fINSB_14equal_to_valueIiEEiiEESF_JPiEEEvT0_iT1_T2_DpNS2_10kernel_argIT3_EE:
	.zero		936


//--------------------- .nv.constant0._ZN3cub18CUB_300001_SM_10006detail8for_each13static_kernelINS2_12policy_hub_t12policy_500_tElNS2_12op_wrapper_tIlN6thrust24THRUST_300001_SM_1000_NS6system6detail7generic6detail21binary_search_functorINS8_6detail15normal_iteratorINS8_10device_ptrIiEEEEN4cuda3std3__44lessIiEENSC_3ubfEEENS8_12zip_iteratorINSL_5tupleIJNSF_INS8_7pointerIiNS8_8cuda_cub3tagENS8_11use_defaultESV_EEEENSF_INSS_IlSU_SV_SV_EEEEEEEEEEEEEvT0_T1_ --------------------------
	.section	.nv.constant0._ZN3cub18CUB_300001_SM_10006detail8for_each13static_kernelINS2_12policy_hub_t12policy_500_tElNS2_12op_wrapper_tIlN6thrust24THRUST_300001_SM_1000_NS6system6detail7generic6detail21binary_search_functorINS8_6detail15normal_iteratorINS8_10device_ptrIiEEEEN4cuda3std3__44lessIiEENSC_3ubfEEENS8_12zip_iteratorINSL_5tupleIJNSF_INS8_7pointerIiNS8_8cuda_cub3tagENS8_11use_defaultESV_EEEENSF_INSS_IlSU_SV_SV_EEEEEEEEEEEEEvT0_T1_,"a",@progbits
	.sectionflags	@""
	.align	4
.nv.constant0._ZN3cub18CUB_300001_SM_10006detail8for_each13static_kernelINS2_12policy_hub_t12policy_500_tElNS2_12op_wrapper_tIlN6thrust24THRUST_300001_SM_1000_NS6system6detail7generic6detail21binary_search_functorINS8_6detail15normal_iteratorINS8_10device_ptrIiEEEEN4cuda3std3__44lessIiEENSC_3ubfEEENS8_12zip_iteratorINSL_5tupleIJNSF_INS8_7pointerIiNS8_8cuda_cub3tagENS8_11use_defaultESV_EEEENSF_INSS_IlSU_SV_SV_EEEEEEEEEEEEEvT0_T1_:
	.zero		944


//--------------------- .nv.constant0._ZN3cub18CUB_300001_SM_10006detail8for_each13static_kernelINS2_12policy_hub_t12policy_500_tElNS2_12op_wrapper_tIlN6thrust24THRUST_300001_SM_1000_NS6system6detail7generic6detail21binary_search_functorINS8_6detail15normal_iteratorINS8_10device_ptrIiEEEEN4cuda3std3__44lessIiEENSC_3lbfEEENS8_12zip_iteratorINSL_5tupleIJNSF_INS8_7pointerIiNS8_8cuda_cub3tagENS8_11use_defaultESV_EEEENSF_INSS_IlSU_SV_SV_EEEEEEEEEEEEEvT0_T1_ --------------------------
	.section	.nv.constant0._ZN3cub18CUB_300001_SM_10006detail8for_each13static_kernelINS2_12policy_hub_t12policy_500_tElNS2_12op_wrapper_tIlN6thrust24THRUST_300001_SM_1000_NS6system6detail7generic6detail21binary_search_functorINS8_6detail15normal_iteratorINS8_10device_ptrIiEEEEN4cuda3std3__44lessIiEENSC_3lbfEEENS8_12zip_iteratorINSL_5tupleIJNSF_INS8_7pointerIiNS8_8cuda_cub3tagENS8_11use_defaultESV_EEEENSF_INSS_IlSU_SV_SV_EEEEEEEEEEEEEvT0_T1_,"a",@progbits
	.sectionflags	@""
	.align	4
.nv.constant0._ZN3cub18CUB_300001_SM_10006detail8for_each13static_kernelINS2_12policy_hub_t12policy_500_tElNS2_12op_wrapper_tIlN6thrust24THRUST_300001_SM_1000_NS6system6detail7generic6detail21binary_search_functorINS8_6detail15normal_iteratorINS8_10device_ptrIiEEEEN4cuda3std3__44lessIiEENSC_3lbfEEENS8_12zip_iteratorINSL_5tupleIJNSF_INS8_7pointerIiNS8_8cuda_cub3tagENS8_11use_defaultESV_EEEENSF_INSS_IlSU_SV_SV_EEEEEEEEEEEEEvT0_T1_:
	.zero		944


//--------------------- .nv.constant0._ZN3cub18CUB_300001_SM_10006detail8for_each13static_kernelINS2_12policy_hub_t12policy_500_tElNS2_12op_wrapper_tIlN6thrust24THRUST_300001_SM_1000_NS6system6detail7generic6detail21binary_search_functorINS8_6detail15normal_iteratorINS8_10device_ptrIiEEEEN4cuda3std3__44lessIiEENSC_3ubfEEENS8_12zip_iteratorINSL_5tupleIJNSF_INS8_7pointerIiNS8_8cuda_cub5par_tENS8_11use_defaultESV_EEEENSF_INSS_IlSU_SV_SV_EEEEEEEEEEEEEvT0_T1_ --------------------------
	.section	.nv.constant0._ZN3cub18CUB_300001_SM_10006detail8for_each13static_kernelINS2_12policy_hub_t12policy_500_tElNS2_12op_wrapper_tIlN6thrust24THRUST_300001_SM_1000_NS6system6detail7generic6detail21binary_search_functorINS8_6detail15normal_iteratorINS8_10device_ptrIiEEEEN4cuda3std3__44lessIiEENSC_3ubfEEENS8_12zip_iteratorINSL_5tupleIJNSF_INS8_7pointerIiNS8_8cuda_cub5par_tENS8_11use_defaultESV_EEEENSF_INSS_IlSU_SV_SV_EEEEEEEEEEEEEvT0_T1_,"a",@progbits
	.sectionflags	@""
	.align	4
.nv.constant0._ZN3cub18CUB_300001_SM_10006detail8for_each13static_kernelINS2_12policy_hub_t12policy_500_tElNS2_12op_wrapper_tIlN6thrust24THRUST_300001_SM_1000_NS6system6detail7generic6detail21binary_search_functorINS8_6detail15normal_iteratorINS8_10device_ptrIiEEEEN4cuda3std3__44lessIiEENSC_3ubfEEENS8_12zip_iteratorINSL_5tupleIJNSF_INS8_7pointerIiNS8_8cuda_cub5par_tENS8_11use_defaultESV_EEEENSF_INSS_IlSU_SV_SV_EEEEEEEEEEEEEvT0_T1_:
	.zero		944


//--------------------- .nv.constant0._ZN3cub18CUB_300001_SM_10006detail8for_each13static_kernelINS2_12policy_hub_t12policy_500_tElNS2_12op_wrapper_tIlN6thrust24THRUST_300001_SM_1000_NS6system6detail7generic6detail21binary_search_functorINS8_6detail15normal_iteratorINS8_10device_ptrIiEEEEN4cuda3std3__44lessIiEENSC_3lbfEEENS8_12zip_iteratorINSL_5tupleIJNSF_INS8_7pointerIiNS8_8cuda_cub5par_tENS8_11use_defaultESV_EEEENSF_INSS_IlSU_SV_SV_EEEEEEEEEEEEEvT0_T1_ --------------------------
	.section	.nv.constant0._ZN3cub18CUB_300001_SM_10006detail8for_each13static_kernelINS2_12policy_hub_t12policy_500_tElNS2_12op_wrapper_tIlN6thrust24THRUST_300001_SM_1000_NS6system6detail7generic6detail21binary_search_functorINS8_6detail15normal_iteratorINS8_10device_ptrIiEEEEN4cuda3std3__44lessIiEENSC_3lbfEEENS8_12zip_iteratorINSL_5tupleIJNSF_INS8_7pointerIiNS8_8cuda_cub5par_tENS8_11use_defaultESV_EEEENSF_INSS_IlSU_SV_SV_EEEEEEEEEEEEEvT0_T1_,"a",@progbits
	.sectionflags	@""
	.align	4
.nv.constant0._ZN3cub18CUB_300001_SM_10006detail8for_each13static_kernelINS2_12policy_hub_t12policy_500_tElNS2_12op_wrapper_tIlN6thrust24THRUST_300001_SM_1000_NS6system6detail7generic6detail21binary_search_functorINS8_6detail15normal_iteratorINS8_10device_ptrIiEEEEN4cuda3std3__44lessIiEENSC_3lbfEEENS8_12zip_iteratorINSL_5tupleIJNSF_INS8_7pointerIiNS8_8cuda_cub5par_tENS8_11use_defaultESV_EEEENSF_INSS_IlSU_SV_SV_EEEEEEEEEEEEEvT0_T1_:
	.zero		944


//--------------------- .nv.constant0._ZN3cub18CUB_300001_SM_10006detail8for_each13static_kernelINS2_12policy_hub_t12policy_500_tElNS2_12op_wrapper_tIlN6thrust24THRUST_300001_SM_1000_NS6system6detail7generic6detail21binary_search_functorINS8_6detail15normal_iteratorINS8_10device_ptrIiEEEENSC_18binary_search_lessENSC_3ubfEEENS8_12zip_iteratorIN4cuda3std3__45tupleIJNSF_INS8_7pointerIiNS8_8cuda_cub3tagENS8_11use_defaultESU_EEEENSF_INSR_IlST_SU_SU_EEEEEEEEEEEEEvT0_T1_ --------------------------
	.section	.nv.constant0._ZN3cub18CUB_300001_SM_10006detail8for_each13static_kernelINS2_12policy_hub_t12policy_500_tElNS2_12op_wrapper_tIlN6thrust24THRUST_300001_SM_1000_NS6system6detail7generic6detail21binary_search_functorINS8_6detail15normal_iteratorINS8_10device_ptrIiEEEENSC_18binary_search_lessENSC_3ubfEEENS8_12zip_iteratorIN4cuda3std3__45tupleIJNSF_INS8_7pointerIiNS8_8cuda_cub3tagENS8_11use_defaultESU_EEEENSF_INSR_IlST_SU_SU_EEEEEEEEEEEEEvT0_T1_,"a",@progbits
	.sectionflags	@""
	.align	4
.nv.constant0._ZN3cub18CUB_300001_SM_10006detail8for_each13static_kernelINS2_12policy_hub_t12policy_500_tElNS2_12op_wrapper_tIlN6thrust24THRUST_300001_SM_1000_NS6system6detail7generic6detail21binary_search_functorINS8_6detail15normal_iteratorINS8_10device_ptrIiEEEENSC_18binary_search_lessENSC_3ubfEEENS8_12zip_iteratorIN4cuda3std3__45tupleIJNSF_INS8_7pointerIiNS8_8cuda_cub3tagENS8_11use_defaultESU_EEEENSF_INSR_IlST_SU_SU_EEEEEEEEEEEEEvT0_T1_:
	.zero		944


//--------------------- .nv.constant0._ZN3cub18CUB_300001_SM_10006detail8for_each13static_kernelINS2_12policy_hub_t12policy_500_tElNS2_12op_wrapper_tIlN6thrust24THRUST_300001_SM_1000_NS6system6detail7generic6detail21binary_search_functorINS8_6detail15normal_iteratorINS8_10device_ptrIiEEEENSC_18binary_search_lessENSC_3lbfEEENS8_12zip_iteratorIN4cuda3std3__45tupleIJNSF_INS8_7pointerIiNS8_8cuda_cub3tagENS8_11use_defaultESU_EEEENSF_INSR_IlST_SU_SU_EEEEEEEEEEEEEvT0_T1_ --------------------------
	.section	.nv.constant0._ZN3cub18CUB_300001_SM_10006detail8for_each13static_kernelINS2_12policy_hub_t12policy_500_tElNS2_12op_wrapper_tIlN6thrust24THRUST_300001_SM_1000_NS6system6detail7generic6detail21binary_search_functorINS8_6detail15normal_iteratorINS8_10device_ptrIiEEEENSC_18binary_search_lessENSC_3lbfEEENS8_12zip_iteratorIN4cuda3std3__45tupleIJNSF_INS8_7pointerIiNS8_8cuda_cub3tagENS8_11use_defaultESU_EEEENSF_INSR_IlST_SU_SU_EEEEEEEEEEEEEvT0_T1_,"a",@progbits
	.sectionflags	@""
	.align	4
.nv.constant0._ZN3cub18CUB_300001_SM_10006detail8for_each13static_kernelINS2_12policy_hub_t12policy_500_tElNS2_12op_wrapper_tIlN6thrust24THRUST_300001_SM_1000_NS6system6detail7generic6detail21binary_search_functorINS8_6detail15normal_iteratorINS8_10device_ptrIiEEEENSC_18binary_search_lessENSC_3lbfEEENS8_12zip_iteratorIN4cuda3std3__45tupleIJNSF_INS8_7pointerIiNS8_8cuda_cub3tagENS8_11use_defaultESU_EEEENSF_INSR_IlST_SU_SU_EEEEEEEEEEEEEvT0_T1_:
	.zero		944


//--------------------- .nv.constant0._ZN3cub18CUB_300001_SM_10006detail8for_each13static_kernelINS2_12policy_hub_t12policy_500_tElNS2_12op_wrapper_tIlN6thrust24THRUST_300001_SM_1000_NS6system6detail7generic6detail21binary_search_functorINS8_6detail15normal_iteratorINS8_10device_ptrIiEEEENSC_18binary_search_lessENSC_3ubfEEENS8_12zip_iteratorIN4cuda3std3__45tupleIJNSF_INS8_7pointerIiNS8_8cuda_cub5par_tENS8_11use_defaultESU_EEEENSF_INSR_IlST_SU_SU_EEEEEEEEEEEEEvT0_T1_ --------------------------
	.section	.nv.constant0._ZN3cub18CUB_300001_SM_10006detail8for_each13static_kernelINS2_12policy_hub_t12policy_500_tElNS2_12op_wrapper_tIlN6thrust24THRUST_300001_SM_1000_NS6system6detail7generic6detail21binary_search_functorINS8_6detail15normal_iteratorINS8_10device_ptrIiEEEENSC_18binary_search_lessENSC_3ubfEEENS8_12zip_iteratorIN4cuda3std3__45tupleIJNSF_INS8_7pointerIiNS8_8cuda_cub5par_tENS8_11use_defaultESU_EEEENSF_INSR_IlST_SU_SU_EEEEEEEEEEEEEvT0_T1_,"a",@progbits
	.sectionflags	@""
	.align	4
.nv.constant0._ZN3cub18CUB_300001_SM_10006detail8for_each13static_kernelINS2_12policy_hub_t12policy_500_tElNS2_12op_wrapper_tIlN6thrust24THRUST_300001_SM_1000_NS6system6detail7generic6detail21binary_search_functorINS8_6detail15normal_iteratorINS8_10device_ptrIiEEEENSC_18binary_search_lessENSC_3ubfEEENS8_12zip_iteratorIN4cuda3std3__45tupleIJNSF_INS8_7pointerIiNS8_8cuda_cub5par_tENS8_11use_defaultESU_EEEENSF_INSR_IlST_SU_SU_EEEEEEEEEEEEEvT0_T1_:
	.zero		944


//--------------------- .nv.constant0._ZN3cub18CUB_300001_SM_10006detail8for_each13static_kernelINS2_12policy_hub_t12policy_500_tElNS2_12op_wrapper_tIlN6thrust24THRUST_300001_SM_1000_NS6system6detail7generic6detail21binary_search_functorINS8_6detail15normal_iteratorINS8_10device_ptrIiEEEENSC_18binary_search_lessENSC_3lbfEEENS8_12zip_iteratorIN4cuda3std3__45tupleIJNSF_INS8_7pointerIiNS8_8cuda_cub5par_tENS8_11use_defaultESU_EEEENSF_INSR_IlST_SU_SU_EEEEEEEEEEEEEvT0_T1_ --------------------------
	.section	.nv.constant0._ZN3cub18CUB_300001_SM_10006detail8for_each13static_kernelINS2_12policy_hub_t12policy_500_tElNS2_12op_wrapper_tIlN6thrust24THRUST_300001_SM_1000_NS6system6detail7generic6detail21binary_search_functorINS8_6detail15normal_iteratorINS8_10device_ptrIiEEEENSC_18binary_search_lessENSC_3lbfEEENS8_12zip_iteratorIN4cuda3std3__45tupleIJNSF_INS8_7pointerIiNS8_8cuda_cub5par_tENS8_11use_defaultESU_EEEENSF_INSR_IlST_SU_SU_EEEEEEEEEEEEEvT0_T1_,"a",@progbits
	.sectionflags	@""
	.align	4
.nv.constant0._ZN3cub18CUB_300001_SM_10006detail8for_each13static_kernelINS2_12policy_hub_t12policy_500_tElNS2_12op_wrapper_tIlN6thrust24THRUST_300001_SM_1000_NS6system6detail7generic6detail21binary_search_functorINS8_6detail15normal_iteratorINS8_10device_ptrIiEEEENSC_18binary_search_lessENSC_3lbfEEENS8_12zip_iteratorIN4cuda3std3__45tupleIJNSF_INS8_7pointerIiNS8_8cuda_cub5par_tENS8_11use_defaultESU_EEEENSF_INSR_IlST_SU_SU_EEEEEEEEEEEEEvT0_T1_:
	.zero		944


//--------------------- .nv.constant0._ZN3cub18CUB_300001_SM_10006detail8for_each13static_kernelINS2_12policy_hub_t12policy_500_tElN6thrust24THRUST_300001_SM_1000_NS8cuda_cub13__swap_ranges6swap_fINS7_6detail15normal_iteratorINS7_10device_ptrIiEEEENS7_16reverse_iteratorISF_EEEEEEvT0_T1_ --------------------------
	.section	.nv.constant0._ZN3cub18CUB_300001_SM_10006detail8for_each13static_kernelINS2_12policy_hub_t12policy_500_tElN6thrust24THRUST_300001_SM_1000_NS8cuda_cub13__swap_ranges6swap_fINS7_6detail15normal_iteratorINS7_10device_ptrIiEEEENS7_16reverse_iteratorISF_EEEEEEvT0_T1_,"a",@progbits
	.sectionflags	@""
	.align	4
.nv.constant0._ZN3cub18CUB_300001_SM_10006detail8for_each13static_kernelINS2_12policy_hub_t12policy_500_tElN6thrust24THRUST_300001_SM_1000_NS8cuda_cub13__swap_ranges6swap_fINS7_6detail15normal_iteratorINS7_10device_ptrIiEEEENS7_16reverse_iteratorISF_EEEEEEvT0_T1_:
	.zero		920


//--------------------- .nv.constant0._ZN3cub18CUB_300001_SM_10006detail8for_each13static_kernelINS2_12policy_hub_t12policy_500_tElN6thrust24THRUST_300001_SM_1000_NS8cuda_cub10__tabulate7functorINS7_6detail15normal_iteratorINS7_10device_ptrIiEEEEN4cuda3std3__46negateIiEElEEEEvT0_T1_ --------------------------
	.section	.nv.constant0._ZN3cub18CUB_300001_SM_10006detail8for_each13static_kernelINS2_12policy_hub_t12policy_500_tElN6thrust24THRUST_300001_SM_1000_NS8cuda_cub10__tabulate7functorINS7_6detail15normal_iteratorINS7_10device_ptrIiEEEEN4cuda3std3__46negateIiEElEEEEvT0_T1_,"a",@progbits
	.sectionflags	@""
	.align	4
.nv.constant0._ZN3cub18CUB_300001_SM_10006detail8for_each13static_kernelINS2_12policy_hub_t12policy_500_tElN6thrust24THRUST_300001_SM_1000_NS8cuda_cub10__tabulate7functorINS7_6detail15normal_iteratorINS7_10device_ptrIiEEEEN4cuda3std3__46negateIiEElEEEEvT0_T1_:
	.zero		920


//--------------------- .nv.constant0._ZN3cub18CUB_300001_SM_10006detail8for_each13static_kernelINS2_12policy_hub_t12policy_500_tEmNS2_12op_wrapper_tIm11add_functorN6thrust24THRUST_300001_SM_1000_NS6detail15normal_iteratorINS9_10device_ptrIiEEEEEEEEvT0_T1_ --------------------------
	.section	.nv.constant0._ZN3cub18CUB_300001_SM_10006detail8for_each13static_kernelINS2_12policy_hub_t12policy_500_tEmNS2_12op_wrapper_tIm11add_functorN6thrust24THRUST_300001_SM_1000_NS6detail15normal_iteratorINS9_10device_ptrIiEEEEEEEEvT0_T1_,"a",@progbits
	.sectionflags	@""
	.align	4
.nv.constant0._ZN3cub18CUB_300001_SM_10006detail8for_each13static_kernelINS2_12policy_hub_t12policy_500_tEmNS2_12op_wrapper_tIm11add_functorN6thrust24THRUST_300001_SM_1000_NS6detail15normal_iteratorINS9_10device_ptrIiEEEEEEEEvT0_T1_:
	.zero		920


//--------------------- .nv.constant0._ZN3cub18CUB_300001_SM_10006detail8for_each13static_kernelINS2_12policy_hub_t12policy_500_tElN6thrust24THRUST_300001_SM_1000_NS8cuda_cub20__uninitialized_copy7functorINS7_6detail15normal_iteratorINS7_10device_ptrIiEEEENSC_INS7_7pointerIiNS8_3tagENS7_11use_defaultESI_EEEEEEEEvT0_T1_ --------------------------
	.section	.nv.constant0._ZN3cub18CUB_300001_SM_10006detail8for_each13static_kernelINS2_12policy_hub_t12policy_500_tElN6thrust24THRUST_300001_SM_1000_NS8cuda_cub20__uninitialized_copy7functorINS7_6detail15normal_iteratorINS7_10device_ptrIiEEEENSC_INS7_7pointerIiNS8_3tagENS7_11use_defaultESI_EEEEEEEEvT0_T1_,"a",@progbits
	.sectionflags	@""
	.align	4
.nv.constant0._ZN3cub18CUB_300001_SM_10006detail8for_each13static_kernelINS2_12policy_hub_t12policy_500_tElN6thrust24THRUST_300001_SM_1000_NS8cuda_cub20__uninitialized_copy7functorINS7_6detail15normal_iteratorINS7_10device_ptrIiEEEENSC_INS7_7pointerIiNS8_3tagENS7_11use_defaultESI_EEEEEEEEvT0_T1_:
	.zero		920


//--------------------- .nv.constant0._ZN3cub18CUB_300001_SM_10006detail8for_each13static_kernelINS2_12policy_hub_t12policy_500_tElN6thrust24THRUST_300001_SM_1000_NS8cuda_cub20__uninitialized_copy7functorINS7_6detail15normal_iteratorINS7_10device_ptrIiEEEENSC_INS7_7pointerIiNS8_5par_tENS7_11use_defaultESI_EEEEEEEEvT0_T1_ --------------------------
	.section	.nv.constant0._ZN3cub18CUB_300001_SM_10006detail8for_each13static_kernelINS2_12policy_hub_t12policy_500_tElN6thrust24THRUST_300001_SM_1000_NS8cuda_cub20__uninitialized_copy7functorINS7_6detail15normal_iteratorINS7_10device_ptrIiEEEENSC_INS7_7pointerIiNS8_5par_tENS7_11use_defaultESI_EEEEEEEEvT0_T1_,"a",@progbits
	.sectionflags	@""
	.align	4
.nv.constant0._ZN3cub18CUB_300001_SM_10006detail8for_each13static_kernelINS2_12policy_hub_t12policy_500_tElN6thrust24THRUST_300001_SM_1000_NS8cuda_cub20__uninitialized_copy7functorINS7_6detail15normal_iteratorINS7_10device_ptrIiEEEENSC_INS7_7pointerIiNS8_5par_tENS7_11use_defaultESI_EEEEEEEEvT0_T1_:
	.zero		920


//--------------------- .nv.constant0._ZN3cub18CUB_300001_SM_10006detail8for_each13static_kernelINS2_12policy_hub_t12policy_500_tEmN6thrust24THRUST_300001_SM_1000_NS8cuda_cub20__uninitialized_fill7functorINS7_10device_ptrIiEEiEEEEvT0_T1_ --------------------------
	.section	.nv.constant0._ZN3cub18CUB_300001_SM_10006detail8for_each13static_kernelINS2_12policy_hub_t12policy_500_tEmN6thrust24THRUST_300001_SM_1000_NS8cuda_cub20__uninitialized_fill7functorINS7_10device_ptrIiEEiEEEEvT0_T1_,"a",@progbits
	.sectionflags	@""
	.align	4
.nv.constant0._ZN3cub18CUB_300001_SM_10006detail8for_each13static_kernelINS2_12policy_hub_t12policy_500_tEmN6thrust24THRUST_300001_SM_1000_NS8cuda_cub20__uninitialized_fill7functorINS7_10device_ptrIiEEiEEEEvT0_T1_:
	.zero		920


//--------------------- .nv.constant0._ZN3cub18CUB_300001_SM_10006detail11EmptyKernelIvEEvv --------------------------
	.section	.nv.constant0._ZN3cub18CUB_300001_SM_10006detail11EmptyKernelIvEEvv,"a",@progbits
	.sectionflags	@""
	.align	4
.nv.constant0._ZN3cub18CUB_300001_SM_10006detail11EmptyKernelIvEEvv:
	.zero		896


//--------------------- .nv.constant0._ZN6thrust24THRUST_300001_SM_1000_NS8cuda_cub4core6detail13_kernel_agentINS1_16__set_operations10SetOpAgentINS0_12zip_iteratorIN4cuda3std3__45tupleIJNS0_6detail15normal_iteratorINS0_10device_ptrIiEEEESG_EEEEENS7_INSB_IJSG_NS0_17constant_iteratorIiNS0_11use_defaultESK_EEEEEEEPNSB_IJiiEEESP_SI_SP_lNSC_13compare_firstINSA_7greaterIiEEEENS5_23serial_set_intersectionENSA_17integral_constantIbLb0EEEEEJSI_SN_SP_SP_llSI_SP_ST_SU_PNSA_4pairIllEEPmN3cub18CUB_300001_SM_100013ScanTileStateIlLb1EEEEEEvDpT0_ --------------------------
	.section	.nv.constant0._ZN6thrust24THRUST_300001_SM_1000_NS8cuda_cub4core6detail13_kernel_agentINS1_16__set_operations10SetOpAgentINS0_12zip_iteratorIN4cuda3std3__45tupleIJNS0_6detail15normal_iteratorINS0_10device_ptrIiEEEESG_EEEEENS7_INSB_IJSG_NS0_17constant_iteratorIiNS0_11use_defaultESK_EEEEEEEPNSB_IJiiEEESP_SI_SP_lNSC_13compare_firstINSA_7greaterIiEEEENS5_23serial_set_intersectionENSA_17integral_constantIbLb0EEEEEJSI_SN_SP_SP_llSI_SP_ST_SU_PNSA_4pairIllEEPmN3cub18CUB_300001_SM_100013ScanTileStateIlLb1EEEEEEvDpT0_,"a",@progbits
	.sectionflags	@""
	.align	4
.nv.constant0._ZN6thrust24THRUST_300001_SM_1000_NS8cuda_cub4core6detail13_kernel_agentINS1_16__set_operations10SetOpAgentINS0_12zip_iteratorIN4cuda3std3__45tupleIJNS0_6detail15normal_iteratorINS0_10device_ptrIiEEEESG_EEEEENS7_INSB_IJSG_NS0_17constant_iteratorIiNS0_11use_defaultESK_EEEEEEEPNSB_IJiiEEESP_SI_SP_lNSC_13compare_firstINSA_7greaterIiEEEENS5_23serial_set_intersectionENSA_17integral_constantIbLb0EEEEEJSI_SN_SP_SP_llSI_SP_ST_SU_PNSA_4pairIllEEPmN3cub18CUB_300001_SM_100013ScanTileStateIlLb1EEEEEEvDpT0_:
	.zero		1024


//--------------------- .nv.constant0._ZN6thrust24THRUST_300001_SM_1000_NS8cuda_cub4core6detail13_kernel_agentINS1_16__set_operations14PartitionAgentINS0_12zip_iteratorIN4cuda3std3__45tupleIJNS0_6detail15normal_iteratorINS0_10device_ptrIiEEEESG_EEEEENS7_INSB_IJSG_NS0_17constant_iteratorIiNS0_11use_defaultESK_EEEEEEElNSC_13compare_firstINSA_7greaterIiEEEEEEJSI_SN_lllPNSA_4pairIllEESR_iEEEvDpT0_ --------------------------
	.section	.nv.constant0._ZN6thrust24THRUST_300001_SM_1000_NS8cuda_cub4core6detail13_kernel_agentINS1_16__set_operations14PartitionAgentINS0_12zip_iteratorIN4cuda3std3__45tupleIJNS0_6detail15normal_iteratorINS0_10device_ptrIiEEEESG_EEEEENS7_INSB_IJSG_NS0_17constant_iteratorIiNS0_11use_defaultESK_EEEEEEElNSC_13compare_firstINSA_7greaterIiEEEEEEJSI_SN_lllPNSA_4pairIllEESR_iEEEvDpT0_,"a",@progbits
	.sectionflags	@""
	.align	4
.nv.constant0._ZN6thrust24THRUST_300001_SM_1000_NS8cuda_cub4core6detail13_kernel_agentINS1_16__set_operations14PartitionAgentINS0_12zip_iteratorIN4cuda3std3__45tupleIJNS0_6detail15normal_iteratorINS0_10device_ptrIiEEEESG_EEEEENS7_INSB_IJSG_NS0_17constant_iteratorIiNS0_11use_defaultESK_EEEEEEElNSC_13compare_firstINSA_7greaterIiEEEEEEJSI_SN_lllPNSA_4pairIllEESR_iEEEvDpT0_:
	.zero		976


//--------------------- .nv.constant0._ZN6thrust24THRUST_300001_SM_1000_NS8cuda_cub4core6detail13_kernel_agentINS1_16__set_operations10SetOpAgentINS0_12zip_iteratorIN4cuda3std3__45tupleIJNS0_6detail15normal_iteratorINS0_10device_ptrIiEEEESG_EEEEENS7_INSB_IJSG_NS0_17constant_iteratorIiNS0_11use_defaultESK_EEEEEEEPNSB_IJiiEEESP_SI_SP_iNSC_13compare_firstINSA_7greaterIiEEEENS5_23serial_set_intersectionENSA_17integral_constantIbLb0EEEEEJSI_SN_SP_SP_iiSI_SP_ST_SU_PNSA_4pairIiiEEPmN3cub18CUB_300001_SM_100013ScanTileStateIiLb1EEEEEEvDpT0_ --------------------------
	.section	.nv.constant0._ZN6thrust24THRUST_300001_SM_1000_NS8cuda_cub4core6detail13_kernel_agentINS1_16__set_operations10SetOpAgentINS0_12zip_iteratorIN4cuda3std3__45tupleIJNS0_6detail15normal_iteratorINS0_10device_ptrIiEEEESG_EEEEENS7_INSB_IJSG_NS0_17constant_iteratorIiNS0_11use_defaultESK_EEEEEEEPNSB_IJiiEEESP_SI_SP_iNSC_13compare_firstINSA_7greaterIiEEEENS5_23serial_set_intersectionENSA_17integral_constantIbLb0EEEEEJSI_SN_SP_SP_iiSI_SP_ST_SU_PNSA_4pairIiiEEPmN3cub18CUB_300001_SM_100013ScanTileStateIiLb1EEEEEEvDpT0_,"a",@progbits
	.sectionflags	@""
	.align	4
.nv.constant0._ZN6thrust24THRUST_300001_SM_1000_NS8cuda_cub4core6detail13_kernel_agentINS1_16__set_operations10SetOpAgentINS0_12zip_iteratorIN4cuda3std3__45tupleIJNS0_6detail15normal_iteratorINS0_10device_ptrIiEEEESG_EEEEENS7_INSB_IJSG_NS0_17constant_iteratorIiNS0_11use_defaultESK_EEEEEEEPNSB_IJiiEEESP_SI_SP_iNSC_13compare_firstINSA_7greaterIiEEEENS5_23serial_set_intersectionENSA_17integral_constantIbLb0EEEEEJSI_SN_SP_SP_iiSI_SP_ST_SU_PNSA_4pairIiiEEPmN3cub18CUB_300001_SM_100013ScanTileStateIiLb1EEEEEEvDpT0_:
	.zero		1016


//--------------------- .nv.constant0._ZN6thrust24THRUST_300001_SM_1000_NS8cuda_cub4core6detail13_kernel_agentINS1_16__set_operations14PartitionAgentINS0_12zip_iteratorIN4cuda3std3__45tupleIJNS0_6detail15normal_iteratorINS0_10device_ptrIiEEEESG_EEEEENS7_INSB_IJSG_NS0_17constant_iteratorIiNS0_11use_defaultESK_EEEEEEEiNSC_13compare_firstINSA_7greaterIiEEEEEEJSI_SN_iiiPNSA_4pairIiiEESR_iEEEvDpT0_ --------------------------
	.section	.nv.constant0._ZN6thrust24THRUST_300001_SM_1000_NS8cuda_cub4core6detail13_kernel_agentINS1_16__set_operations14PartitionAgentINS0_12zip_iteratorIN4cuda3std3__45tupleIJNS0_6detail15normal_iteratorINS0_10device_ptrIiEEEESG_EEEEENS7_INSB_IJSG_NS0_17constant_iteratorIiNS0_11use_defaultESK_EEEEEEEiNSC_13compare_firstINSA_7greaterIiEEEEEEJSI_SN_iiiPNSA_4pairIiiEESR_iEEEvDpT0_,"a",@progbits
	.sectionflags	@""
	.align	4
.nv.constant0._ZN6thrust24THRUST_300001_SM_1000_NS8cuda_cub4core6detail13_kernel_agentINS1_16__set_operations14PartitionAgentINS0_12zip_iteratorIN4cuda3std3__45tupleIJNS0_6detail15normal_iteratorINS0_10device_ptrIiEEEESG_EEEEENS7_INSB_IJSG_NS0_17constant_iteratorIiNS0_11use_defaultESK_EEEEEEEiNSC_13compare_firstINSA_7greaterIiEEEEEEJSI_SN_iiiPNSA_4pairIiiEESR_iEEEvDpT0_:
	.zero		968


//--------------------- .nv.constant0._ZN6thrust24THRUST_300001_SM_1000_NS8cuda_cub4core6detail13_kernel_agentINS1_16__set_operations10SetOpAgentINS0_12zip_iteratorIN4cuda3std3__45tupleIJNS0_6detail15normal_iteratorINS0_10device_ptrIiEEEESG_EEEEENS7_INSB_IJSG_NS0_17constant_iteratorIiNS0_11use_defaultESK_EEEEEEEPNSB_IJiiEEESP_SI_SP_lNSC_13compare_firstINSA_4lessIiEEEENS5_23serial_set_intersectionENSA_17integral_constantIbLb0EEEEEJSI_SN_SP_SP_llSI_SP_ST_SU_PNSA_4pairIllEEPmN3cub18CUB_300001_SM_100013ScanTileStateIlLb1EEEEEEvDpT0_ --------------------------
	.section	.nv.constant0._ZN6thrust24THRUST_300001_SM_1000_NS8cuda_cub4core6detail13_kernel_agentINS1_16__set_operations10SetOpAgentINS0_12zip_iteratorIN4cuda3std3__45tupleIJNS0_6detail15normal_iteratorINS0_10device_ptrIiEEEESG_EEEEENS7_INSB_IJSG_NS0_17constant_iteratorIiNS0_11use_defaultESK_EEEEEEEPNSB_IJiiEEESP_SI_SP_lNSC_13compare_firstINSA_4lessIiEEEENS5_23serial_set_intersectionENSA_17integral_constantIbLb0EEEEEJSI_SN_SP_SP_llSI_SP_ST_SU_PNSA_4pairIllEEPmN3cub18CUB_300001_SM_100013ScanTileStateIlLb1EEEEEEvDpT0_,"a",@progbits
	.sectionflags	@""
	.align	4
.nv.constant0._ZN6thrust24THRUST_300001_SM_1000_NS8cuda_cub4core6detail13_kernel_agentINS1_16__set_operations10SetOpAgentINS0_12zip_iteratorIN4cuda3std3__45tupleIJNS0_6detail15normal_iteratorINS0_10device_ptrIiEEEESG_EEEEENS7_INSB_IJSG_NS0_17constant_iteratorIiNS0_11use_defaultESK_EEEEEEEPNSB_IJiiEEESP_SI_SP_lNSC_13compare_firstINSA_4lessIiEEEENS5_23serial_set_intersectionENSA_17integral_constantIbLb0EEEEEJSI_SN_SP_SP_llSI_SP_ST_SU_PNSA_4pairIllEEPmN3cub18CUB_300001_SM_100013ScanTileStateIlLb1EEEEEEvDpT0_:
	.zero		1024


//--------------------- .nv.constant0._ZN6thrust24THRUST_300001_SM_1000_NS8cuda_cub4core6detail13_kernel_agentINS1_16__set_operations14PartitionAgentINS0_12zip_iteratorIN4cuda3std3__45tupleIJNS0_6detail15normal_iteratorINS0_10device_ptrIiEEEESG_EEEEENS7_INSB_IJSG_NS0_17constant_iteratorIiNS0_11use_defaultESK_EEEEEEElNSC_13compare_firstINSA_4lessIiEEEEEEJSI_SN_lllPNSA_4pairIllEESR_iEEEvDpT0_ --------------------------
	.section	.nv.constant0._ZN6thrust24THRUST_300001_SM_1000_NS8cuda_cub4core6detail13_kernel_agentINS1_16__set_operations14PartitionAgentINS0_12zip_iteratorIN4cuda3std3__45tupleIJNS0_6detail15normal_iteratorINS0_10device_ptrIiEEEESG_EEEEENS7_INSB_IJSG_NS0_17constant_iteratorIiNS0_11use_defaultESK_EEEEEEElNSC_13compare_firstINSA_4lessIiEEEEEEJSI_SN_lllPNSA_4pairIllEESR_iEEEvDpT0_,"a",@progbits
	.sectionflags	@""
	.align	4
.nv.constant0._ZN6thrust24THRUST_300001_SM_1000_NS8cuda_cub4core6detail13_kernel_agentINS1_16__set_operations14PartitionAgentINS0_12zip_iteratorIN4cuda3std3__45tupleIJNS0_6detail15normal_iteratorINS0_10device_ptrIiEEEESG_EEEEENS7_INSB_IJSG_NS0_17constant_iteratorIiNS0_11use_defaultESK_EEEEEEElNSC_13compare_firstINSA_4lessIiEEEEEEJSI_SN_lllPNSA_4pairIllEESR_iEEEvDpT0_:
	.zero		976


//--------------------- .nv.constant0._ZN6thrust24THRUST_300001_SM_1000_NS8cuda_cub4core6detail13_kernel_agentINS1_16__set_operations10SetOpAgentINS0_12zip_iteratorIN4cuda3std3__45tupleIJNS0_6detail15normal_iteratorINS0_10device_ptrIiEEEESG_EEEEENS7_INSB_IJSG_NS0_17constant_iteratorIiNS0_11use_defaultESK_EEEEEEEPNSB_IJiiEEESP_SI_SP_iNSC_13compare_firstINSA_4lessIiEEEENS5_23serial_set_intersectionENSA_17integral_constantIbLb0EEEEEJSI_SN_SP_SP_iiSI_SP_ST_SU_PNSA_4pairIiiEEPmN3cub18CUB_300001_SM_100013ScanTileStateIiLb1EEEEEEvDpT0_ --------------------------
	.section	.nv.constant0._ZN6thrust24THRUST_300001_SM_1000_NS8cuda_cub4core6detail13_kernel_agentINS1_16__set_operations10SetOpAgentINS0_12zip_iteratorIN4cuda3std3__45tupleIJNS0_6detail15normal_iteratorINS0_10device_ptrIiEEEESG_EEEEENS7_INSB_IJSG_NS0_17constant_iteratorIiNS0_11use_defaultESK_EEEEEEEPNSB_IJiiEEESP_SI_SP_iNSC_13compare_firstINSA_4lessIiEEEENS5_23serial_set_intersectionENSA_17integral_constantIbLb0EEEEEJSI_SN_SP_SP_iiSI_SP_ST_SU_PNSA_4pairIiiEEPmN3cub18CUB_300001_SM_100013ScanTileStateIiLb1EEEEEEvDpT0_,"a",@progbits
	.sectionflags	@""
	.align	4
.nv.constant0._ZN6thrust24THRUST_300001_SM_1000_NS8cuda_cub4core6detail13_kernel_agentINS1_16__set_operations10SetOpAgentINS0_12zip_iteratorIN4cuda3std3__45tupleIJNS0_6detail15normal_iteratorINS0_10device_ptrIiEEEESG_EEEEENS7_INSB_IJSG_NS0_17constant_iteratorIiNS0_11use_defaultESK_EEEEEEEPNSB_IJiiEEESP_SI_SP_iNSC_13compare_firstINSA_4lessIiEEEENS5_23serial_set_intersectionENSA_17integral_constantIbLb0EEEEEJSI_SN_SP_SP_iiSI_SP_ST_SU_PNSA_4pairIiiEEPmN3cub18CUB_300001_SM_100013ScanTileStateIiLb1EEEEEEvDpT0_:
	.zero		1016


//--------------------- .nv.constant0._ZN6thrust24THRUST_300001_SM_1000_NS8cuda_cub4core6detail13_kernel_agentINS1_16__set_operations14PartitionAgentINS0_12zip_iteratorIN4cuda3std3__45tupleIJNS0_6detail15normal_iteratorINS0_10device_ptrIiEEEESG_EEEEENS7_INSB_IJSG_NS0_17constant_iteratorIiNS0_11use_defaultESK_EEEEEEEiNSC_13compare_firstINSA_4lessIiEEEEEEJSI_SN_iiiPNSA_4pairIiiEESR_iEEEvDpT0_ --------------------------
	.section	.nv.constant0._ZN6thrust24THRUST_300001_SM_1000_NS8cuda_cub4core6detail13_kernel_agentINS1_16__set_operations14PartitionAgentINS0_12zip_iteratorIN4cuda3std3__45tupleIJNS0_6detail15normal_iteratorINS0_10device_ptrIiEEEESG_EEEEENS7_INSB_IJSG_NS0_17constant_iteratorIiNS0_11use_defaultESK_EEEEEEEiNSC_13compare_firstINSA_4lessIiEEEEEEJSI_SN_iiiPNSA_4pairIiiEESR_iEEEvDpT0_,"a",@progbits
	.sectionflags	@""
	.align	4
.nv.constant0._ZN6thrust24THRUST_300001_SM_1000_NS8cuda_cub4core6detail13_kernel_agentINS1_16__set_operations14PartitionAgentINS0_12zip_iteratorIN4cuda3std3__45tupleIJNS0_6detail15normal_iteratorINS0_10device_ptrIiEEEESG_EEEEENS7_INSB_IJSG_NS0_17constant_iteratorIiNS0_11use_defaultESK_EEEEEEEiNSC_13compare_firstINSA_4lessIiEEEEEEJSI_SN_iiiPNSA_4pairIiiEESR_iEEEvDpT0_:
	.zero		968


//--------------------- .nv.constant0._ZN6thrust24THRUST_300001_SM_1000_NS8cuda_cub4core6detail13_kernel_agentINS1_16__set_operations10SetOpAgentINS0_6detail15normal_iteratorINS0_10device_ptrIiEEEESB_PiSC_SB_SC_lN4cuda3std3__47greaterIiEENS5_21serial_set_differenceENSF_17integral_constantIbLb0EEEEEJSB_SB_SC_SC_llSB_SC_SH_SI_PNSF_4pairIllEEPmN3cub18CUB_300001_SM_100013ScanTileStateIlLb1EEEEEEvDpT0_ --------------------------
	.section	.nv.constant0._ZN6thrust24THRUST_300001_SM_1000_NS8cuda_cub4core6detail13_kernel_agentINS1_16__set_operations10SetOpAgentINS0_6detail15normal_iteratorINS0_10device_ptrIiEEEESB_PiSC_SB_SC_lN4cuda3std3__47greaterIiEENS5_21serial_set_differenceENSF_17integral_constantIbLb0EEEEEJSB_SB_SC_SC_llSB_SC_SH_SI_PNSF_4pairIllEEPmN3cub18CUB_300001_SM_100013ScanTileStateIlLb1EEEEEEvDpT0_,"a",@progbits
	.sectionflags	@""
	.align	4
.nv.constant0._ZN6thrust24THRUST_300001_SM_1000_NS8cuda_cub4core6detail13_kernel_agentINS1_16__set_operations10SetOpAgentINS0_6detail15normal_iteratorINS0_10device_ptrIiEEEESB_PiSC_SB_SC_lN4cuda3std3__47greaterIiEENS5_21serial_set_differenceENSF_17integral_constantIbLb0EEEEEJSB_SB_SC_SC_llSB_SC_SH_SI_PNSF_4pairIllEEPmN3cub18CUB_300001_SM_100013ScanTileStateIlLb1EEEEEEvDpT0_:
	.zero		992


//--------------------- .nv.constant0._ZN6thrust24THRUST_300001_SM_1000_NS8cuda_cub4core6detail13_kernel_agentINS1_16__set_operations10SetOpAgentINS0_6detail15normal_iteratorINS0_10device_ptrIiEEEESB_PiSC_SB_SC_iN4cuda3std3__47greaterIiEENS5_21serial_set_differenceENSF_17integral_constantIbLb0EEEEEJSB_SB_SC_SC_iiSB_SC_SH_SI_PNSF_4pairIiiEEPmN3cub18CUB_300001_SM_100013ScanTileStateIiLb1EEEEEEvDpT0_ --------------------------
	.section	.nv.constant0._ZN6thrust24THRUST_300001_SM_1000_NS8cuda_cub4core6detail13_kernel_agentINS1_16__set_operations10SetOpAgentINS0_6detail15normal_iteratorINS0_10device_ptrIiEEEESB_PiSC_SB_SC_iN4cuda3std3__47greaterIiEENS5_21serial_set_differenceENSF_17integral_constantIbLb0EEEEEJSB_SB_SC_SC_iiSB_SC_SH_SI_PNSF_4pairIiiEEPmN3cub18CUB_300001_SM_100013ScanTileStateIiLb1EEEEEEvDpT0_,"a",@progbits
	.sectionflags	@""
	.align	4
.nv.constant0._ZN6thrust24THRUST_300001_SM_1000_NS8cuda_cub4core6detail13_kernel_agentINS1_16__set_operations10SetOpAgentINS0_6detail15normal_iteratorINS0_10device_ptrIiEEEESB_PiSC_SB_SC_iN4cuda3std3__47greaterIiEENS5_21serial_set_differenceENSF_17integral_constantIbLb0EEEEEJSB_SB_SC_SC_iiSB_SC_SH_SI_PNSF_4pairIiiEEPmN3cub18CUB_300001_SM_100013ScanTileStateIiLb1EEEEEEvDpT0_:
	.zero		984


//--------------------- .nv.constant0._ZN6thrust24THRUST_300001_SM_1000_NS8cuda_cub4core6detail13_kernel_agentINS1_16__set_operations10SetOpAgentINS0_6detail15normal_iteratorINS0_10device_ptrIiEEEESB_PiSC_SB_SC_lN4cuda3std3__44lessIiEENS5_21serial_set_differenceENSF_17integral_constantIbLb0EEEEEJSB_SB_SC_SC_llSB_SC_SH_SI_PNSF_4pairIllEEPmN3cub18CUB_300001_SM_100013ScanTileStateIlLb1EEEEEEvDpT0_ --------------------------
	.section	.nv.constant0._ZN6thrust24THRUST_300001_SM_1000_NS8cuda_cub4core6detail13_kernel_agentINS1_16__set_operations10SetOpAgentINS0_6detail15normal_iteratorINS0_10device_ptrIiEEEESB_PiSC_SB_SC_lN4cuda3std3__44lessIiEENS5_21serial_set_differenceENSF_17integral_constantIbLb0EEEEEJSB_SB_SC_SC_llSB_SC_SH_SI_PNSF_4pairIllEEPmN3cub18CUB_300001_SM_100013ScanTileStateIlLb1EEEEEEvDpT0_,"a",@progbits
	.sectionflags	@""
	.align	4
.nv.constant0._ZN6thrust24THRUST_300001_SM_1000_NS8cuda_cub4core6detail13_kernel_agentINS1_16__set_operations10SetOpAgentINS0_6detail15normal_iteratorINS0_10device_ptrIiEEEESB_PiSC_SB_SC_lN4cuda3std3__44lessIiEENS5_21serial_set_differenceENSF_17integral_constantIbLb0EEEEEJSB_SB_SC_SC_llSB_SC_SH_SI_PNSF_4pairIllEEPmN3cub18CUB_300001_SM_100013ScanTileStateIlLb1EEEEEEvDpT0_:
	.zero		992


//--------------------- .nv.constant0._ZN6thrust24THRUST_300001_SM_1000_NS8cuda_cub4core6detail13_kernel_agentINS1_16__set_operations10SetOpAgentINS0_6detail15normal_iteratorINS0_10device_ptrIiEEEESB_PiSC_SB_SC_iN4cuda3std3__44lessIiEENS5_21serial_set_differenceENSF_17integral_constantIbLb0EEEEEJSB_SB_SC_SC_iiSB_SC_SH_SI_PNSF_4pairIiiEEPmN3cub18CUB_300001_SM_100013ScanTileStateIiLb1EEEEEEvDpT0_ --------------------------
	.section	.nv.constant0._ZN6thrust24THRUST_300001_SM_1000_NS8cuda_cub4core6detail13_kernel_agentINS1_16__set_operations10SetOpAgentINS0_6detail15normal_iteratorINS0_10device_ptrIiEEEESB_PiSC_SB_SC_iN4cuda3std3__44lessIiEENS5_21serial_set_differenceENSF_17integral_constantIbLb0EEEEEJSB_SB_SC_SC_iiSB_SC_SH_SI_PNSF_4pairIiiEEPmN3cub18CUB_300001_SM_100013ScanTileStateIiLb1EEEEEEvDpT0_,"a",@progbits
	.sectionflags	@""
	.align	4
.nv.constant0._ZN6thrust24THRUST_300001_SM_1000_NS8cuda_cub4core6detail13_kernel_agentINS1_16__set_operations10SetOpAgentINS0_6detail15normal_iteratorINS0_10device_ptrIiEEEESB_PiSC_SB_SC_iN4cuda3std3__44lessIiEENS5_21serial_set_differenceENSF_17integral_constantIbLb0EEEEEJSB_SB_SC_SC_iiSB_SC_SH_SI_PNSF_4pairIiiEEPmN3cub18CUB_300001_SM_100013ScanTileStateIiLb1EEEEEEvDpT0_:
	.zero		984


//--------------------- .nv.constant0._ZN6thrust24THRUST_300001_SM_1000_NS8cuda_cub4core6detail13_kernel_agentINS1_16__set_operations10SetOpAgentINS0_6detail15normal_iteratorINS0_10device_ptrIiEEEESB_SB_SB_SB_SB_lN4cuda3std3__47greaterIiEENS5_21serial_set_differenceENSE_17integral_constantIbLb1EEEEEJSB_SB_SB_SB_llSB_SB_SG_SH_PNSE_4pairIllEEPmN3cub18CUB_300001_SM_100013ScanTileStateIlLb1EEEEEEvDpT0_ --------------------------
	.section	.nv.constant0._ZN6thrust24THRUST_300001_SM_1000_NS8cuda_cub4core6detail13_kernel_agentINS1_16__set_operations10SetOpAgentINS0_6detail15normal_iteratorINS0_10device_ptrIiEEEESB_SB_SB_SB_SB_lN4cuda3std3__47greaterIiEENS5_21serial_set_differenceENSE_17integral_constantIbLb1EEEEEJSB_SB_SB_SB_llSB_SB_SG_SH_PNSE_4pairIllEEPmN3cub18CUB_300001_SM_100013ScanTileStateIlLb1EEEEEEvDpT0_,"a",@progbits
	.sectionflags	@""
	.align	4
.nv.constant0._ZN6thrust24THRUST_300001_SM_1000_NS8cuda_cub4core6detail13_kernel_agentINS1_16__set_operations10SetOpAgentINS0_6detail15normal_iteratorINS0_10device_ptrIiEEEESB_SB_SB_SB_SB_lN4cuda3std3__47greaterIiEENS5_21serial_set_differenceENSE_17integral_constantIbLb1EEEEEJSB_SB_SB_SB_llSB_SB_SG_SH_PNSE_4pairIllEEPmN3cub18CUB_300001_SM_100013ScanTileStateIlLb1EEEEEEvDpT0_:
	.zero		992


//--------------------- .nv.constant0._ZN6thrust24THRUST_300001_SM_1000_NS8cuda_cub4core6detail13_kernel_agentINS1_16__set_operations14PartitionAgentINS0_6detail15normal_iteratorINS0_10device_ptrIiEEEESB_lN4cuda3std3__47greaterIiEEEEJSB_SB_lllPNSE_4pairIllEESG_iEEEvDpT0_ --------------------------
	.section	.nv.constant0._ZN6thrust24THRUST_300001_SM_1000_NS8cuda_cub4core6detail13_kernel_agentINS1_16__set_operations14PartitionAgentINS0_6detail15normal_iteratorINS0_10device_ptrIiEEEESB_lN4cuda3std3__47greaterIiEEEEJSB_SB_lllPNSE_4pairIllEESG_iEEEvDpT0_,"a",@progbits
	.sectionflags	@""
	.align	4
.nv.constant0._ZN6thrust24THRUST_300001_SM_1000_NS8cuda_cub4core6detail13_kernel_agentINS1_16__set_operations14PartitionAgentINS0_6detail15normal_iteratorINS0_10device_ptrIiEEEESB_lN4cuda3std3__47greaterIiEEEEJSB_SB_lllPNSE_4pairIllEESG_iEEEvDpT0_:
	.zero		952


//--------------------- .nv.constant0._ZN6thrust24THRUST_300001_SM_1000_NS8cuda_cub4core6detail13_kernel_agentINS1_16__set_operations10SetOpAgentINS0_6detail15normal_iteratorINS0_10device_ptrIiEEEESB_SB_SB_SB_SB_iN4cuda3std3__47greaterIiEENS5_21serial_set_differenceENSE_17integral_constantIbLb1EEEEEJSB_SB_SB_SB_iiSB_SB_SG_SH_PNSE_4pairIiiEEPmN3cub18CUB_300001_SM_100013ScanTileStateIiLb1EEEEEEvDpT0_ --------------------------
	.section	.nv.constant0._ZN6thrust24THRUST_300001_SM_1000_NS8cuda_cub4core6detail13_kernel_agentINS1_16__set_operations10SetOpAgentINS0_6detail15normal_iteratorINS0_10device_ptrIiEEEESB_SB_SB_SB_SB_iN4cuda3std3__47greaterIiEENS5_21serial_set_differenceENSE_17integral_constantIbLb1EEEEEJSB_SB_SB_SB_iiSB_SB_SG_SH_PNSE_4pairIiiEEPmN3cub18CUB_300001_SM_100013ScanTileStateIiLb1EEEEEEvDpT0_,"a",@progbits
	.sectionflags	@""
	.align	4
.nv.constant0._ZN6thrust24THRUST_300001_SM_1000_NS8cuda_cub4core6detail13_kernel_agentINS1_16__set_operations10SetOpAgentINS0_6detail15normal_iteratorINS0_10device_ptrIiEEEESB_SB_SB_SB_SB_iN4cuda3std3__47greaterIiEENS5_21serial_set_differenceENSE_17integral_constantIbLb1EEEEEJSB_SB_SB_SB_iiSB_SB_SG_SH_PNSE_4pairIiiEEPmN3cub18CUB_300001_SM_100013ScanTileStateIiLb1EEEEEEvDpT0_:
	.zero		984


//--------------------- .nv.constant0._ZN6thrust24THRUST_300001_SM_1000_NS8cuda_cub4core6detail13_kernel_agentINS1_16__set_operations14PartitionAgentINS0_6detail15normal_iteratorINS0_10device_ptrIiEEEESB_iN4cuda3std3__47greaterIiEEEEJSB_SB_iiiPNSE_4pairIiiEESG_iEEEvDpT0_ --------------------------
	.section	.nv.constant0._ZN6thrust24THRUST_300001_SM_1000_NS8cuda_cub4core6detail13_kernel_agentINS1_16__set_operations14PartitionAgentINS0_6detail15normal_iteratorINS0_10device_ptrIiEEEESB_iN4cuda3std3__47greaterIiEEEEJSB_SB_iiiPNSE_4pairIiiEESG_iEEEvDpT0_,"a",@progbits
	.sectionflags	@""
	.align	4
.nv.constant0._ZN6thrust24THRUST_300001_SM_1000_NS8cuda_cub4core6detail13_kernel_agentINS1_16__set_operations14PartitionAgentINS0_6detail15normal_iteratorINS0_10device_ptrIiEEEESB_iN4cuda3std3__47greaterIiEEEEJSB_SB_iiiPNSE_4pairIiiEESG_iEEEvDpT0_:
	.zero		944


//--------------------- .nv.constant0._ZN6thrust24THRUST_300001_SM_1000_NS8cuda_cub4core6detail13_kernel_agentINS1_16__set_operations10SetOpAgentINS0_6detail15normal_iteratorINS0_10device_ptrIiEEEESB_SB_SB_SB_SB_lN4cuda3std3__44lessIiEENS5_21serial_set_differenceENSE_17integral_constantIbLb1EEEEEJSB_SB_SB_SB_llSB_SB_SG_SH_PNSE_4pairIllEEPmN3cub18CUB_300001_SM_100013ScanTileStateIlLb1EEEEEEvDpT0_ --------------------------
	.section	.nv.constant0._ZN6thrust24THRUST_300001_SM_1000_NS8cuda_cub4core6detail13_kernel_agentINS1_16__set_operations10SetOpAgentINS0_6detail15normal_iteratorINS0_10device_ptrIiEEEESB_SB_SB_SB_SB_lN4cuda3std3__44lessIiEENS5_21serial_set_differenceENSE_17integral_constantIbLb1EEEEEJSB_SB_SB_SB_llSB_SB_SG_SH_PNSE_4pairIllEEPmN3cub18CUB_300001_SM_100013ScanTileStateIlLb1EEEEEEvDpT0_,"a",@progbits
	.sectionflags	@""
	.align	4
.nv.constant0._ZN6thrust24THRUST_300001_SM_1000_NS8cuda_cub4core6detail13_kernel_agentINS1_16__set_operations10SetOpAgentINS0_6detail15normal_iteratorINS0_10device_ptrIiEEEESB_SB_SB_SB_SB_lN4cuda3std3__44lessIiEENS5_21serial_set_differenceENSE_17integral_constantIbLb1EEEEEJSB_SB_SB_SB_llSB_SB_SG_SH_PNSE_4pairIllEEPmN3cub18CUB_300001_SM_100013ScanTileStateIlLb1EEEEEEvDpT0_:
	.zero		992


//--------------------- .nv.constant0._ZN6thrust24THRUST_300001_SM_1000_NS8cuda_cub4core6detail13_kernel_agentINS1_16__set_operations14PartitionAgentINS0_6detail15normal_iteratorINS0_10device_ptrIiEEEESB_lN4cuda3std3__44lessIiEEEEJSB_SB_lllPNSE_4pairIllEESG_iEEEvDpT0_ --------------------------
	.section	.nv.constant0._ZN6thrust24THRUST_300001_SM_1000_NS8cuda_cub4core6detail13_kernel_agentINS1_16__set_operations14PartitionAgentINS0_6detail15normal_iteratorINS0_10device_ptrIiEEEESB_lN4cuda3std3__44lessIiEEEEJSB_SB_lllPNSE_4pairIllEESG_iEEEvDpT0_,"a",@progbits
	.sectionflags	@""
	.align	4
.nv.constant0._ZN6thrust24THRUST_300001_SM_1000_NS8cuda_cub4core6detail13_kernel_agentINS1_16__set_operations14PartitionAgentINS0_6detail15normal_iteratorINS0_10device_ptrIiEEEESB_lN4cuda3std3__44lessIiEEEEJSB_SB_lllPNSE_4pairIllEESG_iEEEvDpT0_:
	.zero		952


//--------------------- .nv.constant0._ZN6thrust24THRUST_300001_SM_1000_NS8cuda_cub4core6detail13_kernel_agentINS1_16__set_operations9InitAgentIN3cub18CUB_300001_SM_100013ScanTileStateIlLb1EEElEEJSA_lEEEvDpT0_ --------------------------
	.section	.nv.constant0._ZN6thrust24THRUST_300001_SM_1000_NS8cuda_cub4core6detail13_kernel_agentINS1_16__set_operations9InitAgentIN3cub18CUB_300001_SM_100013ScanTileStateIlLb1EEElEEJSA_lEEEvDpT0_,"a",@progbits
	.sectionflags	@""
	.align	4
.nv.constant0._ZN6thrust24THRUST_300001_SM_1000_NS8cuda_cub4core6detail13_kernel_agentINS1_16__set_operations9InitAgentIN3cub18CUB_300001_SM_100013ScanTileStateIlLb1EEElEEJSA_lEEEvDpT0_:
	.zero		912


//--------------------- .nv.constant0._ZN6thrust24THRUST_300001_SM_1000_NS8cuda_cub4core6detail13_kernel_agentINS1_16__set_operations10SetOpAgentINS0_6detail15normal_iteratorINS0_10device_ptrIiEEEESB_SB_SB_SB_SB_iN4cuda3std3__44lessIiEENS5_21serial_set_differenceENSE_17integral_constantIbLb1EEEEEJSB_SB_SB_SB_iiSB_SB_SG_SH_PNSE_4pairIiiEEPmN3cub18CUB_300001_SM_100013ScanTileStateIiLb1EEEEEEvDpT0_ --------------------------
	.section	.nv.constant0._ZN6thrust24THRUST_300001_SM_1000_NS8cuda_cub4core6detail13_kernel_agentINS1_16__set_operations10SetOpAgentINS0_6detail15normal_iteratorINS0_10device_ptrIiEEEESB_SB_SB_SB_SB_iN4cuda3std3__44lessIiEENS5_21serial_set_differenceENSE_17integral_constantIbLb1EEEEEJSB_SB_SB_SB_iiSB_SB_SG_SH_PNSE_4pairIiiEEPmN3cub18CUB_300001_SM_100013ScanTileStateIiLb1EEEEEEvDpT0_,"a",@progbits
	.sectionflags	@""
	.align	4
.nv.constant0._ZN6thrust24THRUST_300001_SM_1000_NS8cuda_cub4core6detail13_kernel_agentINS1_16__set_operations10SetOpAgentINS0_6detail15normal_iteratorINS0_10device_ptrIiEEEESB_SB_SB_SB_SB_iN4cuda3std3__44lessIiEENS5_21serial_set_differenceENSE_17integral_constantIbLb1EEEEEJSB_SB_SB_SB_iiSB_SB_SG_SH_PNSE_4pairIiiEEPmN3cub18CUB_300001_SM_100013ScanTileStateIiLb1EEEEEEvDpT0_:
	.zero		984


//--------------------- .nv.constant0._ZN6thrust24THRUST_300001_SM_1000_NS8cuda_cub4core6detail13_kernel_agentINS1_16__set_operations14PartitionAgentINS0_6detail15normal_iteratorINS0_10device_ptrIiEEEESB_iN4cuda3std3__44lessIiEEEEJSB_SB_iiiPNSE_4pairIiiEESG_iEEEvDpT0_ --------------------------
	.section	.nv.constant0._ZN6thrust24THRUST_300001_SM_1000_NS8cuda_cub4core6detail13_kernel_agentINS1_16__set_operations14PartitionAgentINS0_6detail15normal_iteratorINS0_10device_ptrIiEEEESB_iN4cuda3std3__44lessIiEEEEJSB_SB_iiiPNSE_4pairIiiEESG_iEEEvDpT0_,"a",@progbits
	.sectionflags	@""
	.align	4
.nv.constant0._ZN6thrust24THRUST_300001_SM_1000_NS8cuda_cub4core6detail13_kernel_agentINS1_16__set_operations14PartitionAgentINS0_6detail15normal_iteratorINS0_10device_ptrIiEEEESB_iN4cuda3std3__44lessIiEEEEJSB_SB_iiiPNSE_4pairIiiEESG_iEEEvDpT0_:
	.zero		944


//--------------------- .nv.constant0._ZN6thrust24THRUST_300001_SM_1000_NS8cuda_cub4core6detail13_kernel_agentINS1_16__set_operations9InitAgentIN3cub18CUB_300001_SM_100013ScanTileStateIiLb1EEEiEEJSA_iEEEvDpT0_ --------------------------
	.section	.nv.constant0._ZN6thrust24THRUST_300001_SM_1000_NS8cuda_cub4core6detail13_kernel_agentINS1_16__set_operations9InitAgentIN3cub18CUB_300001_SM_100013ScanTileStateIiLb1EEEiEEJSA_iEEEvDpT0_,"a",@progbits
	.sectionflags	@""
	.align	4
.nv.constant0._ZN6thrust24THRUST_300001_SM_1000_NS8cuda_cub4core6detail13_kernel_agentINS1_16__set_operations9InitAgentIN3cub18CUB_300001_SM_100013ScanTileStateIiLb1EEEiEEJSA_iEEEvDpT0_:
	.zero		908


//--------------------- .nv.constant0._ZN6thrust24THRUST_300001_SM_1000_NS8cuda_cub4core6detail13_kernel_agentINS1_8__unique11UniqueAgentINS0_6detail15normal_iteratorINS0_10device_ptrIiEEEESB_N4cuda3std3__48equal_toIiEEiPiEEJSB_SB_SG_SH_iN3cub18CUB_300001_SM_100013ScanTileStateIiLb1EEEmEEEvDpT0_ --------------------------
	.section	.nv.constant0._ZN6thrust24THRUST_300001_SM_1000_NS8cuda_cub4core6detail13_kernel_agentINS1_8__unique11UniqueAgentINS0_6detail15normal_iteratorINS0_10device_ptrIiEEEESB_N4cuda3std3__48equal_toIiEEiPiEEJSB_SB_SG_SH_iN3cub18CUB_300001_SM_100013ScanTileStateIiLb1EEEmEEEvDpT0_,"a",@progbits
	.sectionflags	@""
	.align	4
.nv.constant0._ZN6thrust24THRUST_300001_SM_1000_NS8cuda_cub4core6detail13_kernel_agentINS1_8__unique11UniqueAgentINS0_6detail15normal_iteratorINS0_10device_ptrIiEEEESB_N4cuda3std3__48equal_toIiEEiPiEEJSB_SB_SG_SH_iN3cub18CUB_300001_SM_100013ScanTileStateIiLb1EEEmEEEvDpT0_:
	.zero		952


//--------------------- .nv.constant0._ZN6thrust24THRUST_300001_SM_1000_NS8cuda_cub4core6detail13_kernel_agentINS1_8__unique9InitAgentIN3cub18CUB_300001_SM_100013ScanTileStateIiLb1EEEPiiEEJSA_mSB_EEEvDpT0_ --------------------------
	.section	.nv.constant0._ZN6thrust24THRUST_300001_SM_1000_NS8cuda_cub4core6detail13_kernel_agentINS1_8__unique9InitAgentIN3cub18CUB_300001_SM_100013ScanTileStateIiLb1EEEPiiEEJSA_mSB_EEEvDpT0_,"a",@progbits
	.sectionflags	@""
	.align	4
.nv.constant0._ZN6thrust24THRUST_300001_SM_1000_NS8cuda_cub4core6detail13_kernel_agentINS1_8__unique9InitAgentIN3cub18CUB_300001_SM_100013ScanTileStateIiLb1EEEPiiEEJSA_mSB_EEEvDpT0_:
	.zero		920


//--------------------- .nv.constant0._ZN6thrust24THRUST_300001_SM_1000_NS8cuda_cub4core6detail13_kernel_agentINS1_8__reduce11ReduceAgentIPN4cuda3std3__45tupleIJNSA_IJilEEESB_EEESD_SC_lNS1_9__extrema12arg_minmax_fIil17compare_key_valueEEEEJSD_SD_iSH_EEEvDpT0_ --------------------------
	.section	.nv.constant0._ZN6thrust24THRUST_300001_SM_1000_NS8cuda_cub4core6detail13_kernel_agentINS1_8__reduce11ReduceAgentIPN4cuda3std3__45tupleIJNSA_IJilEEESB_EEESD_SC_lNS1_9__extrema12arg_minmax_fIil17compare_key_valueEEEEJSD_SD_iSH_EEEvDpT0_,"a",@progbits
	.sectionflags	@""
	.align	4
.nv.constant0._ZN6thrust24THRUST_300001_SM_1000_NS8cuda_cub4core6detail13_kernel_agentINS1_8__reduce11ReduceAgentIPN4cuda3std3__45tupleIJNSA_IJilEEESB_EEESD_SC_lNS1_9__extrema12arg_minmax_fIil17compare_key_valueEEEEJSD_SD_iSH_EEEvDpT0_:
	.zero		917


//--------------------- .nv.constant0._ZN6thrust24THRUST_300001_SM_1000_NS8cuda_cub4core6detail13_kernel_agentINS1_8__reduce11ReduceAgentINS0_18transform_iteratorINS1_9__extrema12arg_minmax_fIil17compare_key_valueE15duplicate_tupleENS0_12zip_iteratorIN4cuda3std3__45tupleIJNS0_6detail15normal_iteratorINS0_10device_ptrIiEEEENS0_17counting_iteratorIlNS0_11use_defaultESO_SO_EEEEEEENSH_IJNSH_IJilEEESS_EEEST_EEPST_ST_lSB_EEJSU_SV_lN3cub18CUB_300001_SM_100013GridEvenShareIlEENSY_9GridQueueIyEESB_EEEvDpT0_ --------------------------
	.section	.nv.constant0._ZN6thrust24THRUST_300001_SM_1000_NS8cuda_cub4core6detail13_kernel_agentINS1_8__reduce11ReduceAgentINS0_18transform_iteratorINS1_9__extrema12arg_minmax_fIil17compare_key_valueE15duplicate_tupleENS0_12zip_iteratorIN4cuda3std3__45tupleIJNS0_6detail15normal_iteratorINS0_10device_ptrIiEEEENS0_17counting_iteratorIlNS0_11use_defaultESO_SO_EEEEEEENSH_IJNSH_IJilEEESS_EEEST_EEPST_ST_lSB_EEJSU_SV_lN3cub18CUB_300001_SM_100013GridEvenShareIlEENSY_9GridQueueIyEESB_EEEvDpT0_,"a",@progbits
	.sectionflags	@""
	.align	4
.nv.constant0._ZN6thrust24THRUST_300001_SM_1000_NS8cuda_cub4core6detail13_kernel_agentINS1_8__reduce11ReduceAgentINS0_18transform_iteratorINS1_9__extrema12arg_minmax_fIil17compare_key_valueE15duplicate_tupleENS0_12zip_iteratorIN4cuda3std3__45tupleIJNS0_6detail15normal_iteratorINS0_10device_ptrIiEEEENS0_17counting_iteratorIlNS0_11use_defaultESO_SO_EEEEEEENSH_IJNSH_IJilEEESS_EEEST_EEPST_ST_lSB_EEJSU_SV_lN3cub18CUB_300001_SM_100013GridEvenShareIlEENSY_9GridQueueIyEESB_EEEvDpT0_:
	.zero		1017


//--------------------- .nv.constant0._ZN6thrust24THRUST_300001_SM_1000_NS8cuda_cub4core6detail13_kernel_agentINS1_8__reduce11ReduceAgentINS0_18transform_iteratorINS1_9__extrema12arg_minmax_fIil17compare_key_valueE15duplicate_tupleENS0_12zip_iteratorIN4cuda3std3__45tupleIJNS0_6detail15normal_iteratorINS0_10device_ptrIiEEEENS0_17counting_iteratorIlNS0_11use_defaultESO_SO_EEEEEEENSH_IJNSH_IJilEEESS_EEEST_EEPST_ST_lSB_EEJSU_SV_lSB_EEEvDpT0_ --------------------------
	.section	.nv.constant0._ZN6thrust24THRUST_300001_SM_1000_NS8cuda_cub4core6detail13_kernel_agentINS1_8__reduce11ReduceAgentINS0_18transform_iteratorINS1_9__extrema12arg_minmax_fIil17compare_key_valueE15duplicate_tupleENS0_12zip_iteratorIN4cuda3std3__45tupleIJNS0_6detail15normal_iteratorINS0_10device_ptrIiEEEENS0_17counting_iteratorIlNS0_11use_defaultESO_SO_EEEEEEENSH_IJNSH_IJilEEESS_EEEST_EEPST_ST_lSB_EEJSU_SV_lSB_EEEvDpT0_,"a",@progbits
	.sectionflags	@""
	.align	4
.nv.constant0._ZN6thrust24THRUST_300001_SM_1000_NS8cuda_cub4core6detail13_kernel_agentINS1_8__reduce11ReduceAgentINS0_18transform_iteratorINS1_9__extrema12arg_minmax_fIil17compare_key_valueE15duplicate_tupleENS0_12zip_iteratorIN4cuda3std3__45tupleIJNS0_6detail15normal_iteratorINS0_10device_ptrIiEEEENS0_17counting_iteratorIlNS0_11use_defaultESO_SO_EEEEEEENSH_IJNSH_IJilEEESS_EEEST_EEPST_ST_lSB_EEJSU_SV_lSB_EEEvDpT0_:
	.zero		937


//--------------------- .nv.constant0._ZN6thrust24THRUST_300001_SM_1000_NS8cuda_cub4core6detail13_kernel_agentINS1_8__reduce11ReduceAgentIPN4cuda3std3__45tupleIJNSA_IJilEEESB_EEESD_SC_iNS1_9__extrema12arg_minmax_fIil17compare_key_valueEEEEJSD_SD_iSH_EEEvDpT0_ --------------------------
	.section	.nv.constant0._ZN6thrust24THRUST_300001_SM_1000_NS8cuda_cub4core6detail13_kernel_agentINS1_8__reduce11ReduceAgentIPN4cuda3std3__45tupleIJNSA_IJilEEESB_EEESD_SC_iNS1_9__extrema12arg_minmax_fIil17compare_key_valueEEEEJSD_SD_iSH_EEEvDpT0_,"a",@progbits
	.sectionflags	@""
	.align	4
.nv.constant0._ZN6thrust24THRUST_300001_SM_1000_NS8cuda_cub4core6detail13_kernel_agentINS1_8__reduce11ReduceAgentIPN4cuda3std3__45tupleIJNSA_IJilEEESB_EEESD_SC_iNS1_9__extrema12arg_minmax_fIil17compare_key_valueEEEEJSD_SD_iSH_EEEvDpT0_:
	.zero		917


//--------------------- .nv.constant0._ZN6thrust24THRUST_300001_SM_1000_NS8cuda_cub4core6detail13_kernel_agentINS1_8__reduce11ReduceAgentINS0_18transform_iteratorINS1_9__extrema12arg_minmax_fIil17compare_key_valueE15duplicate_tupleENS0_12zip_iteratorIN4cuda3std3__45tupleIJNS0_6detail15normal_iteratorINS0_10device_ptrIiEEEENS0_17counting_iteratorIlNS0_11use_defaultESO_SO_EEEEEEENSH_IJNSH_IJilEEESS_EEEST_EEPST_ST_iSB_EEJSU_SV_iN3cub18CUB_300001_SM_100013GridEvenShareIiEENSY_9GridQueueIjEESB_EEEvDpT0_ --------------------------
	.section	.nv.constant0._ZN6thrust24THRUST_300001_SM_1000_NS8cuda_cub4core6detail13_kernel_agentINS1_8__reduce11ReduceAgentINS0_18transform_iteratorINS1_9__extrema12arg_minmax_fIil17compare_key_valueE15duplicate_tupleENS0_12zip_iteratorIN4cuda3std3__45tupleIJNS0_6detail15normal_iteratorINS0_10device_ptrIiEEEENS0_17counting_iteratorIlNS0_11use_defaultESO_SO_EEEEEEENSH_IJNSH_IJilEEESS_EEEST_EEPST_ST_iSB_EEJSU_SV_iN3cub18CUB_300001_SM_100013GridEvenShareIiEENSY_9GridQueueIjEESB_EEEvDpT0_,"a",@progbits
	.sectionflags	@""
	.align	4
.nv.constant0._ZN6thrust24THRUST_300001_SM_1000_NS8cuda_cub4core6detail13_kernel_agentINS1_8__reduce11ReduceAgentINS0_18transform_iteratorINS1_9__extrema12arg_minmax_fIil17compare_key_valueE15duplicate_tupleENS0_12zip_iteratorIN4cuda3std3__45tupleIJNS0_6detail15normal_iteratorINS0_10device_ptrIiEEEENS0_17counting_iteratorIlNS0_11use_defaultESO_SO_EEEEEEENSH_IJNSH_IJilEEESS_EEEST_EEPST_ST_iSB_EEJSU_SV_iN3cub18CUB_300001_SM_100013GridEvenShareIiEENSY_9GridQueueIjEESB_EEEvDpT0_:
	.zero		985


//--------------------- .nv.constant0._ZN6thrust24THRUST_300001_SM_1000_NS8cuda_cub4core6detail13_kernel_agentINS1_8__reduce11ReduceAgentINS0_18transform_iteratorINS1_9__extrema12arg_minmax_fIil17compare_key_valueE15duplicate_tupleENS0_12zip_iteratorIN4cuda3std3__45tupleIJNS0_6detail15normal_iteratorINS0_10device_ptrIiEEEENS0_17counting_iteratorIlNS0_11use_defaultESO_SO_EEEEEEENSH_IJNSH_IJilEEESS_EEEST_EEPST_ST_iSB_EEJSU_SV_iSB_EEEvDpT0_ --------------------------
	.section	.nv.constant0._ZN6thrust24THRUST_300001_SM_1000_NS8cuda_cub4core6detail13_kernel_agentINS1_8__reduce11ReduceAgentINS0_18transform_iteratorINS1_9__extrema12arg_minmax_fIil17compare_key_valueE15duplicate_tupleENS0_12zip_iteratorIN4cuda3std3__45tupleIJNS0_6detail15normal_iteratorINS0_10device_ptrIiEEEENS0_17counting_iteratorIlNS0_11use_defaultESO_SO_EEEEEEENSH_IJNSH_IJilEEESS_EEEST_EEPST_ST_iSB_EEJSU_SV_iSB_EEEvDpT0_,"a",@progbits
	.sectionflags	@""
	.align	4
.nv.constant0._ZN6thrust24THRUST_300001_SM_1000_NS8cuda_cub4core6detail13_kernel_agentINS1_8__reduce11ReduceAgentINS0_18transform_iteratorINS1_9__extrema12arg_minmax_fIil17compare_key_valueE15duplicate_tupleENS0_12zip_iteratorIN4cuda3std3__45tupleIJNS0_6detail15normal_iteratorINS0_10device_ptrIiEEEENS0_17counting_iteratorIlNS0_11use_defaultESO_SO_EEEEEEENSH_IJNSH_IJilEEESS_EEEST_EEPST_ST_iSB_EEJSU_SV_iSB_EEEvDpT0_:
	.zero		933


//--------------------- .nv.constant0._ZN6thrust24THRUST_300001_SM_1000_NS8cuda_cub4core6detail13_kernel_agentINS1_8__reduce11ReduceAgentIPN4cuda3std3__45tupleIJNSA_IJilEEESB_EEESD_SC_lNS1_9__extrema12arg_minmax_fIilNS9_4lessIiEEEEEEJSD_SD_iSI_EEEvDpT0_ --------------------------
	.section	.nv.constant0._ZN6thrust24THRUST_300001_SM_1000_NS8cuda_cub4core6detail13_kernel_agentINS1_8__reduce11ReduceAgentIPN4cuda3std3__45tupleIJNSA_IJilEEESB_EEESD_SC_lNS1_9__extrema12arg_minmax_fIilNS9_4lessIiEEEEEEJSD_SD_iSI_EEEvDpT0_,"a",@progbits
	.sectionflags	@""
	.align	4
.nv.constant0._ZN6thrust24THRUST_300001_SM_1000_NS8cuda_cub4core6detail13_kernel_agentINS1_8__reduce11ReduceAgentIPN4cuda3std3__45tupleIJNSA_IJilEEESB_EEESD_SC_lNS1_9__extrema12arg_minmax_fIilNS9_4lessIiEEEEEEJSD_SD_iSI_EEEvDpT0_:
	.zero		917


//--------------------- .nv.constant0._ZN6thrust24THRUST_300001_SM_1000_NS8cuda_cub4core6detail13_kernel_agentINS1_8__reduce10DrainAgentIlEEJN3cub18CUB_300001_SM_10009GridQueueIyEElEEEvDpT0_ --------------------------
	.section	.nv.constant0._ZN6thrust24THRUST_300001_SM_1000_NS8cuda_cub4core6detail13_kernel_agentINS1_8__reduce10DrainAgentIlEEJN3cub18CUB_300001_SM_10009GridQueueIyEElEEEvDpT0_,"a",@progbits
	.sectionflags	@""
	.align	4
.nv.constant0._ZN6thrust24THRUST_300001_SM_1000_NS8cuda_cub4core6detail13_kernel_agentINS1_8__reduce10DrainAgentIlEEJN3cub18CUB_300001_SM_10009GridQueueIyEElEEEvDpT0_:
	.zero		912


//--------------------- .nv.constant0._ZN6thrust24THRUST_300001_SM_1000_NS8cuda_cub4core6detail13_kernel_agentINS1_8__reduce11ReduceAgentINS0_18transform_iteratorINS1_9__extrema12arg_minmax_fIilN4cuda3std3__44lessIiEEE15duplicate_tupleENS0_12zip_iteratorINSC_5tupleIJNS0_6detail15normal_iteratorINS0_10device_ptrIiEEEENS0_17counting_iteratorIlNS0_11use_defaultESP_SP_EEEEEEENSI_IJNSI_IJilEEEST_EEESU_EEPSU_SU_lSF_EEJSV_SW_lN3cub18CUB_300001_SM_100013GridEvenShareIlEENSZ_9GridQueueIyEESF_EEEvDpT0_ --------------------------
	.section	.nv.constant0._ZN6thrust24THRUST_300001_SM_1000_NS8cuda_cub4core6detail13_kernel_agentINS1_8__reduce11ReduceAgentINS0_18transform_iteratorINS1_9__extrema12arg_minmax_fIilN4cuda3std3__44lessIiEEE15duplicate_tupleENS0_12zip_iteratorINSC_5tupleIJNS0_6detail15normal_iteratorINS0_10device_ptrIiEEEENS0_17counting_iteratorIlNS0_11use_defaultESP_SP_EEEEEEENSI_IJNSI_IJilEEEST_EEESU_EEPSU_SU_lSF_EEJSV_SW_lN3cub18CUB_300001_SM_100013GridEvenShareIlEENSZ_9GridQueueIyEESF_EEEvDpT0_,"a",@progbits
	.sectionflags	@""
	.align	4
.nv.constant0._ZN6thrust24THRUST_300001_SM_1000_NS8cuda_cub4core6detail13_kernel_agentINS1_8__reduce11ReduceAgentINS0_18transform_iteratorINS1_9__extrema12arg_minmax_fIilN4cuda3std3__44lessIiEEE15duplicate_tupleENS0_12zip_iteratorINSC_5tupleIJNS0_6detail15normal_iteratorINS0_10device_ptrIiEEEENS0_17counting_iteratorIlNS0_11use_defaultESP_SP_EEEEEEENSI_IJNSI_IJilEEEST_EEESU_EEPSU_SU_lSF_EEJSV_SW_lN3cub18CUB_300001_SM_100013GridEvenShareIlEENSZ_9GridQueueIyEESF_EEEvDpT0_:
	.zero		1017


//--------------------- .nv.constant0._ZN6thrust24THRUST_300001_SM_1000_NS8cuda_cub4core6detail13_kernel_agentINS1_8__reduce11ReduceAgentINS0_18transform_iteratorINS1_9__extrema12arg_minmax_fIilN4cuda3std3__44lessIiEEE15duplicate_tupleENS0_12zip_iteratorINSC_5tupleIJNS0_6detail15normal_iteratorINS0_10device_ptrIiEEEENS0_17counting_iteratorIlNS0_11use_defaultESP_SP_EEEEEEENSI_IJNSI_IJilEEEST_EEESU_EEPSU_SU_lSF_EEJSV_SW_lSF_EEEvDpT0_ --------------------------
	.section	.nv.constant0._ZN6thrust24THRUST_300001_SM_1000_NS8cuda_cub4core6detail13_kernel_agentINS1_8__reduce11ReduceAgentINS0_18transform_iteratorINS1_9__extrema12arg_minmax_fIilN4cuda3std3__44lessIiEEE15duplicate_tupleENS0_12zip_iteratorINSC_5tupleIJNS0_6detail15normal_iteratorINS0_10device_ptrIiEEEENS0_17counting_iteratorIlNS0_11use_defaultESP_SP_EEEEEEENSI_IJNSI_IJilEEEST_EEESU_EEPSU_SU_lSF_EEJSV_SW_lSF_EEEvDpT0_,"a",@progbits
	.sectionflags	@""
	.align	4
.nv.constant0._ZN6thrust24THRUST_300001_SM_1000_NS8cuda_cub4core6detail13_kernel_agentINS1_8__reduce11ReduceAgentINS0_18transform_iteratorINS1_9__extrema12arg_minmax_fIilN4cuda3std3__44lessIiEEE15duplicate_tupleENS0_12zip_iteratorINSC_5tupleIJNS0_6detail15normal_iteratorINS0_10device_ptrIiEEEENS0_17counting_iteratorIlNS0_11use_defaultESP_SP_EEEEEEENSI_IJNSI_IJilEEEST_EEESU_EEPSU_SU_lSF_EEJSV_SW_lSF_EEEvDpT0_:
	.zero		937


//--------------------- .nv.constant0._ZN6thrust24THRUST_300001_SM_1000_NS8cuda_cub4core6detail13_kernel_agentINS1_8__reduce11ReduceAgentIPN4cuda3std3__45tupleIJNSA_IJilEEESB_EEESD_SC_iNS1_9__extrema12arg_minmax_fIilNS9_4lessIiEEEEEEJSD_SD_iSI_EEEvDpT0_ --------------------------
	.section	.nv.constant0._ZN6thrust24THRUST_300001_SM_1000_NS8cuda_cub4core6detail13_kernel_agentINS1_8__reduce11ReduceAgentIPN4cuda3std3__45tupleIJNSA_IJilEEESB_EEESD_SC_iNS1_9__extrema12arg_minmax_fIilNS9_4lessIiEEEEEEJSD_SD_iSI_EEEvDpT0_,"a",@progbits
	.sectionflags	@""
	.align	4
.nv.constant0._ZN6thrust24THRUST_300001_SM_1000_NS8cuda_cub4core6detail13_kernel_agentINS1_8__reduce11ReduceAgentIPN4cuda3std3__45tupleIJNSA_IJilEEESB_EEESD_SC_iNS1_9__extrema12arg_minmax_fIilNS9_4lessIiEEEEEEJSD_SD_iSI_EEEvDpT0_:
	.zero		917


//--------------------- .nv.constant0._ZN6thrust24THRUST_300001_SM_1000_NS8cuda_cub4core6detail13_kernel_agentINS1_8__reduce10DrainAgentIiEEJN3cub18CUB_300001_SM_10009GridQueueIjEEiEEEvDpT0_ --------------------------
	.section	.nv.constant0._ZN6thrust24THRUST_300001_SM_1000_NS8cuda_cub4core6detail13_kernel_agentINS1_8__reduce10DrainAgentIiEEJN3cub18CUB_300001_SM_10009GridQueueIjEEiEEEvDpT0_,"a",@progbits
	.sectionflags	@""
	.align	4
.nv.constant0._ZN6thrust24THRUST_300001_SM_1000_NS8cuda_cub4core6detail13_kernel_agentINS1_8__reduce10DrainAgentIiEEJN3cub18CUB_300001_SM_10009GridQueueIjEEiEEEvDpT0_:
	.zero		908


//--------------------- .nv.constant0._ZN6thrust24THRUST_300001_SM_1000_NS8cuda_cub4core6detail13_kernel_agentINS1_8__reduce11ReduceAgentINS0_18transform_iteratorINS1_9__extrema12arg_minmax_fIilN4cuda3std3__44lessIiEEE15duplicate_tupleENS0_12zip_iteratorINSC_5tupleIJNS0_6detail15normal_iteratorINS0_10device_ptrIiEEEENS0_17counting_iteratorIlNS0_11use_defaultESP_SP_EEEEEEENSI_IJNSI_IJilEEEST_EEESU_EEPSU_SU_iSF_EEJSV_SW_iN3cub18CUB_300001_SM_100013GridEvenShareIiEENSZ_9GridQueueIjEESF_EEEvDpT0_ --------------------------
	.section	.nv.constant0._ZN6thrust24THRUST_300001_SM_1000_NS8cuda_cub4core6detail13_kernel_agentINS1_8__reduce11ReduceAgentINS0_18transform_iteratorINS1_9__extrema12arg_minmax_fIilN4cuda3std3__44lessIiEEE15duplicate_tupleENS0_12zip_iteratorINSC_5tupleIJNS0_6detail15normal_iteratorINS0_10device_ptrIiEEEENS0_17counting_iteratorIlNS0_11use_defaultESP_SP_EEEEEEENSI_IJNSI_IJilEEEST_EEESU_EEPSU_SU_iSF_EEJSV_SW_iN3cub18CUB_300001_SM_100013GridEvenShareIiEENSZ_9GridQueueIjEESF_EEEvDpT0_,"a",@progbits
	.sectionflags	@""
	.align	4
.nv.constant0._ZN6thrust24THRUST_300001_SM_1000_NS8cuda_cub4core6detail13_kernel_agentINS1_8__reduce11ReduceAgentINS0_18transform_iteratorINS1_9__extrema12arg_minmax_fIilN4cuda3std3__44lessIiEEE15duplicate_tupleENS0_12zip_iteratorINSC_5tupleIJNS0_6detail15normal_iteratorINS0_10device_ptrIiEEEENS0_17counting_iteratorIlNS0_11use_defaultESP_SP_EEEEEEENSI_IJNSI_IJilEEEST_EEESU_EEPSU_SU_iSF_EEJSV_SW_iN3cub18CUB_300001_SM_100013GridEvenShareIiEENSZ_9GridQueueIjEESF_EEEvDpT0_:
	.zero		985


//--------------------- .nv.constant0._ZN6thrust24THRUST_300001_SM_1000_NS8cuda_cub4core6detail13_kernel_agentINS1_8__reduce11ReduceAgentINS0_18transform_iteratorINS1_9__extrema12arg_minmax_fIilN4cuda3std3__44lessIiEEE15duplicate_tupleENS0_12zip_iteratorINSC_5tupleIJNS0_6detail15normal_iteratorINS0_10device_ptrIiEEEENS0_17counting_iteratorIlNS0_11use_defaultESP_SP_EEEEEEENSI_IJNSI_IJilEEEST_EEESU_EEPSU_SU_iSF_EEJSV_SW_iSF_EEEvDpT0_ --------------------------
	.section	.nv.constant0._ZN6thrust24THRUST_300001_SM_1000_NS8cuda_cub4core6detail13_kernel_agentINS1_8__reduce11ReduceAgentINS0_18transform_iteratorINS1_9__extrema12arg_minmax_fIilN4cuda3std3__44lessIiEEE15duplicate_tupleENS0_12zip_iteratorINSC_5tupleIJNS0_6detail15normal_iteratorINS0_10device_ptrIiEEEENS0_17counting_iteratorIlNS0_11use_defaultESP_SP_EEEEEEENSI_IJNSI_IJilEEEST_EEESU_EEPSU_SU_iSF_EEJSV_SW_iSF_EEEvDpT0_,"a",@progbits
	.sectionflags	@""
	.align	4
.nv.constant0._ZN6thrust24THRUST_300001_SM_1000_NS8cuda_cub4core6detail13_kernel_agentINS1_8__reduce11ReduceAgentINS0_18transform_iteratorINS1_9__extrema12arg_minmax_fIilN4cuda3std3__44lessIiEEE15duplicate_tupleENS0_12zip_iteratorINSC_5tupleIJNS0_6detail15normal_iteratorINS0_10device_ptrIiEEEENS0_17counting_iteratorIlNS0_11use_defaultESP_SP_EEEEEEENSI_IJNSI_IJilEEEST_EEESU_EEPSU_SU_iSF_EEJSV_SW_iSF_EEEvDpT0_:
	.zero		933


//--------------------- .nv.constant0._ZN6thrust24THRUST_300001_SM_1000_NS8cuda_cub4core6detail13_kernel_agentINS1_15__reduce_by_key16ReduceByKeyAgentINS0_6detail15normal_iteratorINS0_10device_ptrIiEEEESB_SB_SB_N4cuda3std3__48equal_toIiEENSE_4plusIiEEPllEEJSB_SB_SB_SB_SJ_N3cub18CUB_300001_SM_100024ReduceByKeyScanTileStateIilLb1EEESG_SI_llEEEvDpT0_ --------------------------
	.section	.nv.constant0._ZN6thrust24THRUST_300001_SM_1000_NS8cuda_cub4core6detail13_kernel_agentINS1_15__reduce_by_key16ReduceByKeyAgentINS0_6detail15normal_iteratorINS0_10device_ptrIiEEEESB_SB_SB_N4cuda3std3__48equal_toIiEENSE_4plusIiEEPllEEJSB_SB_SB_SB_SJ_N3cub18CUB_300001_SM_100024ReduceByKeyScanTileStateIilLb1EEESG_SI_llEEEvDpT0_,"a",@progbits
	.sectionflags	@""
	.align	4
.nv.constant0._ZN6thrust24THRUST_300001_SM_1000_NS8cuda_cub4core6detail13_kernel_agentINS1_15__reduce_by_key16ReduceByKeyAgentINS0_6detail15normal_iteratorINS0_10device_ptrIiEEEESB_SB_SB_N4cuda3std3__48equal_toIiEENSE_4plusIiEEPllEEJSB_SB_SB_SB_SJ_N3cub18CUB_300001_SM_100024ReduceByKeyScanTileStateIilLb1EEESG_SI_llEEEvDpT0_:
	.zero		968


//--------------------- .nv.constant0._ZN6thrust24THRUST_300001_SM_1000_NS8cuda_cub4core6detail13_kernel_agentINS1_15__reduce_by_key16ReduceByKeyAgentINS0_6detail15normal_iteratorINS0_10device_ptrIiEEEESB_SB_SB_N4cuda3std3__48equal_toIiEENSE_4plusIiEEPiiEEJSB_SB_SB_SB_SJ_N3cub18CUB_300001_SM_100024ReduceByKeyScanTileStateIiiLb1EEESG_SI_iiEEEvDpT0_ --------------------------
	.section	.nv.constant0._ZN6thrust24THRUST_300001_SM_1000_NS8cuda_cub4core6detail13_kernel_agentINS1_15__reduce_by_key16ReduceByKeyAgentINS0_6detail15normal_iteratorINS0_10device_ptrIiEEEESB_SB_SB_N4cuda3std3__48equal_toIiEENSE_4plusIiEEPiiEEJSB_SB_SB_SB_SJ_N3cub18CUB_300001_SM_100024ReduceByKeyScanTileStateIiiLb1EEESG_SI_iiEEEvDpT0_,"a",@progbits
	.sectionflags	@""
	.align	4
.nv.constant0._ZN6thrust24THRUST_300001_SM_1000_NS8cuda_cub4core6detail13_kernel_agentINS1_15__reduce_by_key16ReduceByKeyAgentINS0_6detail15normal_iteratorINS0_10device_ptrIiEEEESB_SB_SB_N4cuda3std3__48equal_toIiEENSE_4plusIiEEPiiEEJSB_SB_SB_SB_SJ_N3cub18CUB_300001_SM_100024ReduceByKeyScanTileStateIiiLb1EEESG_SI_iiEEEvDpT0_:
	.zero		956


//--------------------- .nv.constant0._ZN6thrust24THRUST_300001_SM_1000_NS8cuda_cub4core6detail13_kernel_agentINS1_15__reduce_by_key16ReduceByKeyAgentINS0_6detail15normal_iteratorINS0_10device_ptrIiEEEESB_SB_SB_N4cuda3std3__412not_equal_toIiEENSE_10multipliesIiEEPllEEJSB_SB_SB_SB_SJ_N3cub18CUB_300001_SM_100024ReduceByKeyScanTileStateIilLb1EEESG_SI_llEEEvDpT0_ --------------------------
	.section	.nv.constant0._ZN6thrust24THRUST_300001_SM_1000_NS8cuda_cub4core6detail13_kernel_agentINS1_15__reduce_by_key16ReduceByKeyAgentINS0_6detail15normal_iteratorINS0_10device_ptrIiEEEESB_SB_SB_N4cuda3std3__412not_equal_toIiEENSE_10multipliesIiEEPllEEJSB_SB_SB_SB_SJ_N3cub18CUB_300001_SM_100024ReduceByKeyScanTileStateIilLb1EEESG_SI_llEEEvDpT0_,"a",@progbits
	.sectionflags	@""
	.align	4
.nv.constant0._ZN6thrust24THRUST_300001_SM_1000_NS8cuda_cub4core6detail13_kernel_agentINS1_15__reduce_by_key16ReduceByKeyAgentINS0_6detail15normal_iteratorINS0_10device_ptrIiEEEESB_SB_SB_N4cuda3std3__412not_equal_toIiEENSE_10multipliesIiEEPllEEJSB_SB_SB_SB_SJ_N3cub18CUB_300001_SM_100024ReduceByKeyScanTileStateIilLb1EEESG_SI_llEEEvDpT0_:
	.zero		968


//--------------------- .nv.constant0._ZN6thrust24THRUST_300001_SM_1000_NS8cuda_cub4core6detail13_kernel_agentINS1_15__reduce_by_key16ReduceByKeyAgentINS0_6detail15normal_iteratorINS0_10device_ptrIiEEEESB_SB_SB_N4cuda3std3__412not_equal_toIiEENSE_10multipliesIiEEPiiEEJSB_SB_SB_SB_SJ_N3cub18CUB_300001_SM_100024ReduceByKeyScanTileStateIiiLb1EEESG_SI_iiEEEvDpT0_ --------------------------
	.section	.nv.constant0._ZN6thrust24THRUST_300001_SM_1000_NS8cuda_cub4core6detail13_kernel_agentINS1_15__reduce_by_key16ReduceByKeyAgentINS0_6detail15normal_iteratorINS0_10device_ptrIiEEEESB_SB_SB_N4cuda3std3__412not_equal_toIiEENSE_10multipliesIiEEPiiEEJSB_SB_SB_SB_SJ_N3cub18CUB_300001_SM_100024ReduceByKeyScanTileStateIiiLb1EEESG_SI_iiEEEvDpT0_,"a",@progbits
	.sectionflags	@""
	.align	4
.nv.constant0._ZN6thrust24THRUST_300001_SM_1000_NS8cuda_cub4core6detail13_kernel_agentINS1_15__reduce_by_key16ReduceByKeyAgentINS0_6detail15normal_iteratorINS0_10device_ptrIiEEEESB_SB_SB_N4cuda3std3__412not_equal_toIiEENSE_10multipliesIiEEPiiEEJSB_SB_SB_SB_SJ_N3cub18CUB_300001_SM_100024ReduceByKeyScanTileStateIiiLb1EEESG_SI_iiEEEvDpT0_:
	.zero		956


//--------------------- .nv.constant0._ZN6thrust24THRUST_300001_SM_1000_NS8cuda_cub4core6detail13_kernel_agentINS1_15__reduce_by_key16ReduceByKeyAgentINS0_6detail15normal_iteratorINS0_10device_ptrIiEEEESB_SB_SB_N4cuda3std3__412not_equal_toIiEENSE_4plusIiEEPllEEJSB_SB_SB_SB_SJ_N3cub18CUB_300001_SM_100024ReduceByKeyScanTileStateIilLb1EEESG_SI_llEEEvDpT0_ --------------------------
	.section	.nv.constant0._ZN6thrust24THRUST_300001_SM_1000_NS8cuda_cub4core6detail13_kernel_agentINS1_15__reduce_by_key16ReduceByKeyAgentINS0_6detail15normal_iteratorINS0_10device_ptrIiEEEESB_SB_SB_N4cuda3std3__412not_equal_toIiEENSE_4plusIiEEPllEEJSB_SB_SB_SB_SJ_N3cub18CUB_300001_SM_100024ReduceByKeyScanTileStateIilLb1EEESG_SI_llEEEvDpT0_,"a",@progbits
	.sectionflags	@""
	.align	4
.nv.constant0._ZN6thrust24THRUST_300001_SM_1000_NS8cuda_cub4core6detail13_kernel_agentINS1_15__reduce_by_key16ReduceByKeyAgentINS0_6detail15normal_iteratorINS0_10device_ptrIiEEEESB_SB_SB_N4cuda3std3__412not_equal_toIiEENSE_4plusIiEEPllEEJSB_SB_SB_SB_SJ_N3cub18CUB_300001_SM_100024ReduceByKeyScanTileStateIilLb1EEESG_SI_llEEEvDpT0_:
	.zero		968


//--------------------- .nv.constant0._ZN6thrust24THRUST_300001_SM_1000_NS8cuda_cub4core6detail13_kernel_agentINS1_15__reduce_by_key9InitAgentIN3cub18CUB_300001_SM_100024ReduceByKeyScanTileStateIilLb1EEElPlEEJSA_lSB_EEEvDpT0_ --------------------------
	.section	.nv.constant0._ZN6thrust24THRUST_300001_SM_1000_NS8cuda_cub4core6detail13_kernel_agentINS1_15__reduce_by_key9InitAgentIN3cub18CUB_300001_SM_100024ReduceByKeyScanTileStateIilLb1EEElPlEEJSA_lSB_EEEvDpT0_,"a",@progbits
	.sectionflags	@""
	.align	4
.nv.constant0._ZN6thrust24THRUST_300001_SM_1000_NS8cuda_cub4core6detail13_kernel_agentINS1_15__reduce_by_key9InitAgentIN3cub18CUB_300001_SM_100024ReduceByKeyScanTileStateIilLb1EEElPlEEJSA_lSB_EEEvDpT0_:
	.zero		920


//--------------------- .nv.constant0._ZN6thrust24THRUST_300001_SM_1000_NS8cuda_cub4core6detail13_kernel_agentINS1_15__reduce_by_key16ReduceByKeyAgentINS0_6detail15normal_iteratorINS0_10device_ptrIiEEEESB_SB_SB_N4cuda3std3__412not_equal_toIiEENSE_4plusIiEEPiiEEJSB_SB_SB_SB_SJ_N3cub18CUB_300001_SM_100024ReduceByKeyScanTileStateIiiLb1EEESG_SI_iiEEEvDpT0_ --------------------------
	.section	.nv.constant0._ZN6thrust24THRUST_300001_SM_1000_NS8cuda_cub4core6detail13_kernel_agentINS1_15__reduce_by_key16ReduceByKeyAgentINS0_6detail15normal_iteratorINS0_10device_ptrIiEEEESB_SB_SB_N4cuda3std3__412not_equal_toIiEENSE_4plusIiEEPiiEEJSB_SB_SB_SB_SJ_N3cub18CUB_300001_SM_100024ReduceByKeyScanTileStateIiiLb1EEESG_SI_iiEEEvDpT0_,"a",@progbits
	.sectionflags	@""
	.align	4
.nv.constant0._ZN6thrust24THRUST_300001_SM_1000_NS8cuda_cub4core6detail13_kernel_agentINS1_15__reduce_by_key16ReduceByKeyAgentINS0_6detail15normal_iteratorINS0_10device_ptrIiEEEESB_SB_SB_N4cuda3std3__412not_equal_toIiEENSE_4plusIiEEPiiEEJSB_SB_SB_SB_SJ_N3cub18CUB_300001_SM_100024ReduceByKeyScanTileStateIiiLb1EEESG_SI_iiEEEvDpT0_:
	.zero		956


//--------------------- .nv.constant0._ZN6thrust24THRUST_300001_SM_1000_NS8cuda_cub4core6detail13_kernel_agentINS1_15__reduce_by_key9InitAgentIN3cub18CUB_300001_SM_100024ReduceByKeyScanTileStateIiiLb1EEEiPiEEJSA_iSB_EEEvDpT0_ --------------------------
	.section	.nv.constant0._ZN6thrust24THRUST_300001_SM_1000_NS8cuda_cub4core6detail13_kernel_agentINS1_15__reduce_by_key9InitAgentIN3cub18CUB_300001_SM_100024ReduceByKeyScanTileStateIiiLb1EEEiPiEEJSA_iSB_EEEvDpT0_,"a",@progbits
	.sectionflags	@""
	.align	4
.nv.constant0._ZN6thrust24THRUST_300001_SM_1000_NS8cuda_cub4core6detail13_kernel_agentINS1_15__reduce_by_key9InitAgentIN3cub18CUB_300001_SM_100024ReduceByKeyScanTileStateIiiLb1EEEiPiEEJSA_iSB_EEEvDpT0_:
	.zero		920


//--------------------- SYMBOLS --------------------------

	.type		.nv.reservedSmem.offset0,@object
	.size		.nv.reservedSmem.offset0,0x4
	.type		.nv.reservedSmem.cap,@object
	.size		.nv.reservedSmem.cap,0x4
